	.target	sm_90a

	.elftype	@"ET_EXEC"


//--------------------- .note.nv.tkinfo           --------------------------
	.section	.note.nv.tkinfo,"",@"SHT_NOTE"
	.sectionflags	@"SHF_NOTE_NV_TKINFO"
	.tkinfo
        /*0018*/ 	.word	0x00000002
        /*0030*/ 	.string	""
        /*0030*/ 	.string	"ptxas"
        /*0030*/ 	.string	"Cuda compilation tools, release 13.0, V13.0.88"
        /*0030*/ 	.string	"Build cuda_13.0.r13.0/compiler.36424714_0"
        /*0030*/ 	.string	"-arch sm_90a -m 64 "



//--------------------- .note.nv.cuinfo           --------------------------
	.section	.note.nv.cuinfo,"",@"SHT_NOTE"
	.sectionflags	@"SHF_NOTE_NV_CUINFO"
        /*0018*/ 	.short	0x0002
        /*001a*/ 	.short	0x005a
        /*001c*/ 	.short	0x0082
	.zero		2


//--------------------- .nv.info                  --------------------------
	.section	.nv.info,"",@"SHT_CUDA_INFO"
	.align	4


	//----- nvinfo : EIATTR_REGCOUNT
	.align		4
        /*0000*/ 	.byte	0x04, 0x2f
        /*0002*/ 	.short	(.L_37 - .L_36)
	.align		4
.L_36:
        /*0004*/ 	.word	index@(_ZN7cutlass13device_kernelIN5flash11enable_sm90INS1_16FlashAttnFwdSm90INS1_25CollectiveMainloopFwdSm90ILi2EN4cute5tupleIJNS5_1CILi1EEES8_S8_EEENS6_IJNS7_ILi128EEENS7_ILi96EEENS7_ILi64EEEEEELi256ENS_10bfloat16_tEfNS_4arch4Sm90ELb1ELb0ELb1ELb1ELb0ELb1ELb1ELb1ELb0ELb1ELb1ELb0EEENS1_21CollectiveEpilogueFwdINS6_IJSA_NS7_ILi256EEESB_EEES9_SE_SG_Li256ELb1ELb1ELb1ELb0EEENS1_36VarlenDynamicPersistentTileSchedulerILi128ELi96ELi256ELi128ELb1ELb1ELb1ELb1ELb1ELb1EEEEEEEEEvNT_6ParamsE)
        /*0008*/ 	.word	0x000000a8


	//----- nvinfo : EIATTR_FRAME_SIZE
	.align		4
.L_37:
        /*000c*/ 	.byte	0x04, 0x11
        /*000e*/ 	.short	(.L_39 - .L_38)
	.align		4
.L_38:
        /*0010*/ 	.word	index@(_ZN7cutlass13device_kernelIN5flash11enable_sm90INS1_16FlashAttnFwdSm90INS1_25CollectiveMainloopFwdSm90ILi2EN4cute5tupleIJNS5_1CILi1EEES8_S8_EEENS6_IJNS7_ILi128EEENS7_ILi96EEENS7_ILi64EEEEEELi256ENS_10bfloat16_tEfNS_4arch4Sm90ELb1ELb0ELb1ELb1ELb0ELb1ELb1ELb1ELb0ELb1ELb1ELb0EEENS1_21CollectiveEpilogueFwdINS6_IJSA_NS7_ILi256EEESB_EEES9_SE_SG_Li256ELb1ELb1ELb1ELb0EEENS1_36VarlenDynamicPersistentTileSchedulerILi128ELi96ELi256ELi128ELb1ELb1ELb1ELb1ELb1ELb1EEEEEEEEEvNT_6ParamsE)
        /*0014*/ 	.word	0x000001b8


	//----- nvinfo : EIATTR_REGCOUNT
	.align		4
.L_39:
        /*0018*/ 	.byte	0x04, 0x2f
        /*001a*/ 	.short	(.L_41 - .L_40)
	.align		4
.L_40:
        /*001c*/ 	.word	index@(_ZN7cutlass13device_kernelIN5flash11enable_sm90INS1_16FlashAttnFwdSm90INS1_25CollectiveMainloopFwdSm90ILi2EN4cute5tupleIJNS5_1CILi1EEES8_S8_EEENS6_IJNS7_ILi128EEENS7_ILi96EEENS7_ILi64EEEEEELi256ENS_10bfloat16_tEfNS_4arch4Sm90ELb1ELb0ELb1ELb1ELb0ELb0ELb1ELb1ELb0ELb1ELb1ELb0EEENS1_21CollectiveEpilogueFwdINS6_IJSA_NS7_ILi256EEESB_EEES9_SE_SG_Li256ELb1ELb1ELb1ELb0EEENS1_36VarlenDynamicPersistentTileSchedulerILi128ELi96ELi256ELi128ELb1ELb1ELb1ELb1ELb1ELb1EEEEEEEEEvNT_6ParamsE)
        /*0020*/ 	.word	0x000000a8


	//----- nvinfo : EIATTR_FRAME_SIZE
	.align		4
.L_41:
        /*0024*/ 	.byte	0x04, 0x11
        /*0026*/ 	.short	(.L_43 - .L_42)
	.align		4
.L_42:
        /*0028*/ 	.word	index@(_ZN7cutlass13device_kernelIN5flash11enable_sm90INS1_16FlashAttnFwdSm90INS1_25CollectiveMainloopFwdSm90ILi2EN4cute5tupleIJNS5_1CILi1EEES8_S8_EEENS6_IJNS7_ILi128EEENS7_ILi96EEENS7_ILi64EEEEEELi256ENS_10bfloat16_tEfNS_4arch4Sm90ELb1ELb0ELb1ELb1ELb0ELb0ELb1ELb1ELb0ELb1ELb1ELb0EEENS1_21CollectiveEpilogueFwdINS6_IJSA_NS7_ILi256EEESB_EEES9_SE_SG_Li256ELb1ELb1ELb1ELb0EEENS1_36VarlenDynamicPersistentTileSchedulerILi128ELi96ELi256ELi128ELb1ELb1ELb1ELb1ELb1ELb1EEEEEEEEEvNT_6ParamsE)
        /*002c*/ 	.word	0x00000088


	//----- nvinfo : EIATTR_REGCOUNT
	.align		4
.L_43:
        /*0030*/ 	.byte	0x04, 0x2f
        /*0032*/ 	.short	(.L_45 - .L_44)
	.align		4
.L_44:
        /*0034*/ 	.word	index@(_ZN7cutlass13device_kernelIN5flash11enable_sm90INS1_16FlashAttnFwdSm90INS1_25CollectiveMainloopFwdSm90ILi2EN4cute5tupleIJNS5_1CILi1EEES8_S8_EEENS6_IJNS7_ILi128EEENS7_ILi96EEENS7_ILi64EEEEEELi256ENS_10bfloat16_tEfNS_4arch4Sm90ELb1ELb0ELb1ELb1ELb0ELb1ELb0ELb1ELb0ELb1ELb1ELb0EEENS1_21CollectiveEpilogueFwdINS6_IJSA_NS7_ILi256EEESB_EEES9_SE_SG_Li256ELb1ELb1ELb1ELb0EEENS1_36VarlenDynamicPersistentTileSchedulerILi128ELi96ELi256ELi128ELb1ELb1ELb1ELb1ELb1ELb1EEEEEEEEEvNT_6ParamsE)
        /*0038*/ 	.word	0x000000a8


	//----- nvinfo : EIATTR_FRAME_SIZE
	.align		4
.L_45:
        /*003c*/ 	.byte	0x04, 0x11
        /*003e*/ 	.short	(.L_47 - .L_46)
	.align		4
.L_46:
        /*0040*/ 	.word	index@(_ZN7cutlass13device_kernelIN5flash11enable_sm90INS1_16FlashAttnFwdSm90INS1_25CollectiveMainloopFwdSm90ILi2EN4cute5tupleIJNS5_1CILi1EEES8_S8_EEENS6_IJNS7_ILi128EEENS7_ILi96EEENS7_ILi64EEEEEELi256ENS_10bfloat16_tEfNS_4arch4Sm90ELb1ELb0ELb1ELb1ELb0ELb1ELb0ELb1ELb0ELb1ELb1ELb0EEENS1_21CollectiveEpilogueFwdINS6_IJSA_NS7_ILi256EEESB_EEES9_SE_SG_Li256ELb1ELb1ELb1ELb0EEENS1_36VarlenDynamicPersistentTileSchedulerILi128ELi96ELi256ELi128ELb1ELb1ELb1ELb1ELb1ELb1EEEEEEEEEvNT_6ParamsE)
        /*0044*/ 	.word	0x00000078


	//----- nvinfo : EIATTR_REGCOUNT
	.align		4
.L_47:
        /*0048*/ 	.byte	0x04, 0x2f
        /*004a*/ 	.short	(.L_49 - .L_48)
	.align		4
.L_48:
        /*004c*/ 	.word	index@(_ZN7cutlass13device_kernelIN5flash11enable_sm90INS1_16FlashAttnFwdSm90INS1_25CollectiveMainloopFwdSm90ILi2EN4cute5tupleIJNS5_1CILi1EEES8_S8_EEENS6_IJNS7_ILi128EEENS7_ILi96EEENS7_ILi64EEEEEELi256ENS_10bfloat16_tEfNS_4arch4Sm90ELb1ELb0ELb1ELb1ELb0ELb0ELb0ELb1ELb0ELb1ELb1ELb0EEENS1_21CollectiveEpilogueFwdINS6_IJSA_NS7_ILi256EEESB_EEES9_SE_SG_Li256ELb1ELb1ELb1ELb0EEENS1_36VarlenDynamicPersistentTileSchedulerILi128ELi96ELi256ELi128ELb1ELb1ELb1ELb1ELb1ELb1EEEEEEEEEvNT_6ParamsE)
        /*0050*/ 	.word	0x000000a8


	//----- nvinfo : EIATTR_FRAME_SIZE
	.align		4
.L_49:
        /*0054*/ 	.byte	0x04, 0x11
        /*0056*/ 	.short	(.L_51 - .L_50)
	.align		4
.L_50:
        /*0058*/ 	.word	index@(_ZN7cutlass13device_kernelIN5flash11enable_sm90INS1_16FlashAttnFwdSm90INS1_25CollectiveMainloopFwdSm90ILi2EN4cute5tupleIJNS5_1CILi1EEES8_S8_EEENS6_IJNS7_ILi128EEENS7_ILi96EEENS7_ILi64EEEEEELi256ENS_10bfloat16_tEfNS_4arch4Sm90ELb1ELb0ELb1ELb1ELb0ELb0ELb0ELb1ELb0ELb1ELb1ELb0EEENS1_21CollectiveEpilogueFwdINS6_IJSA_NS7_ILi256EEESB_EEES9_SE_SG_Li256ELb1ELb1ELb1ELb0EEENS1_36VarlenDynamicPersistentTileSchedulerILi128ELi96ELi256ELi128ELb1ELb1ELb1ELb1ELb1ELb1EEEEEEEEEvNT_6ParamsE)
        /*005c*/ 	.word	0x00000060


	//----- nvinfo : EIATTR_REGCOUNT
	.align		4
.L_51:
        /*0060*/ 	.byte	0x04, 0x2f
        /*0062*/ 	.short	(.L_53 - .L_52)
	.align		4
.L_52:
        /*0064*/ 	.word	index@(_ZN7cutlass13device_kernelIN5flash11enable_sm90INS1_16FlashAttnFwdSm90INS1_25CollectiveMainloopFwdSm90ILi2EN4cute5tupleIJNS5_1CILi1EEES8_S8_EEENS6_IJNS7_ILi128EEENS7_ILi96EEENS7_ILi64EEEEEELi256ENS_10bfloat16_tEfNS_4arch4Sm90ELb1ELb0ELb1ELb0ELb0ELb0ELb1ELb1ELb0ELb1ELb1ELb0EEENS1_21CollectiveEpilogueFwdINS6_IJSA_NS7_ILi256EEESB_EEES9_SE_SG_Li256ELb0ELb1ELb1ELb0EEENS1_19SingleTileSchedulerILb0ELb1ELb1ELi128EEEEEEEEEvNT_6ParamsE)
        /*0068*/ 	.word	0x000000a8


	//----- nvinfo : EIATTR_FRAME_SIZE
	.align		4
.L_53:
        /*006c*/ 	.byte	0x04, 0x11
        /*006e*/ 	.short	(.L_55 - .L_54)
	.align		4
.L_54:
        /*0070*/ 	.word	index@(_ZN7cutlass13device_kernelIN5flash11enable_sm90INS1_16FlashAttnFwdSm90INS1_25CollectiveMainloopFwdSm90ILi2EN4cute5tupleIJNS5_1CILi1EEES8_S8_EEENS6_IJNS7_ILi128EEENS7_ILi96EEENS7_ILi64EEEEEELi256ENS_10bfloat16_tEfNS_4arch4Sm90ELb1ELb0ELb1ELb0ELb0ELb0ELb1ELb1ELb0ELb1ELb1ELb0EEENS1_21CollectiveEpilogueFwdINS6_IJSA_NS7_ILi256EEESB_EEES9_SE_SG_Li256ELb0ELb1ELb1ELb0EEENS1_19SingleTileSchedulerILb0ELb1ELb1ELi128EEEEEEEEEvNT_6ParamsE)
        /*0074*/ 	.word	0x00000048


	//----- nvinfo : EIATTR_REGCOUNT
	.align		4
.L_55:
        /*0078*/ 	.byte	0x04, 0x2f
        /*007a*/ 	.short	(.L_57 - .L_56)
	.align		4
.L_56:
        /*007c*/ 	.word	index@(_ZN7cutlass13device_kernelIN5flash11enable_sm90INS1_16FlashAttnFwdSm90INS1_25CollectiveMainloopFwdSm90ILi2EN4cute5tupleIJNS5_1CILi1EEES8_S8_EEENS6_IJNS7_ILi128EEENS7_ILi96EEENS7_ILi64EEEEEELi256ENS_10bfloat16_tEfNS_4arch4Sm90ELb1ELb0ELb1ELb0ELb0ELb0ELb0ELb1ELb0ELb1ELb1ELb0EEENS1_21CollectiveEpilogueFwdINS6_IJSA_NS7_ILi256EEESB_EEES9_SE_SG_Li256ELb0ELb1ELb1ELb0EEENS1_19SingleTileSchedulerILb0ELb1ELb1ELi128EEEEEEEEEvNT_6ParamsE)
        /*0080*/ 	.word	0x000000a8


	//----- nvinfo : EIATTR_FRAME_SIZE
	.align		4
.L_57:
        /*0084*/ 	.byte	0x04, 0x11
        /*0086*/ 	.short	(.L_59 - .L_58)
	.align		4
.L_58:
        /*0088*/ 	.word	index@(_ZN7cutlass13device_kernelIN5flash11enable_sm90INS1_16FlashAttnFwdSm90INS1_25CollectiveMainloopFwdSm90ILi2EN4cute5tupleIJNS5_1CILi1EEES8_S8_EEENS6_IJNS7_ILi128EEENS7_ILi96EEENS7_ILi64EEEEEELi256ENS_10bfloat16_tEfNS_4arch4Sm90ELb1ELb0ELb1ELb0ELb0ELb0ELb0ELb1ELb0ELb1ELb1ELb0EEENS1_21CollectiveEpilogueFwdINS6_IJSA_NS7_ILi256EEESB_EEES9_SE_SG_Li256ELb0ELb1ELb1ELb0EEENS1_19SingleTileSchedulerILb0ELb1ELb1ELi128EEEEEEEEEvNT_6ParamsE)
        /*008c*/ 	.word	0x00000010


	//----- nvinfo : EIATTR_REGCOUNT
	.align		4
.L_59:
        /*0090*/ 	.byte	0x04, 0x2f
        /*0092*/ 	.short	(.L_61 - .L_60)
	.align		4
.L_60:
        /*0094*/ 	.word	index@(_ZN7cutlass13device_kernelIN5flash11enable_sm90INS1_16FlashAttnFwdSm90INS1_25CollectiveMainloopFwdSm90ILi2EN4cute5tupleIJNS5_1CILi1EEES8_S8_EEENS6_IJNS7_ILi128EEENS7_ILi96EEENS7_ILi64EEEEEELi256ENS_10bfloat16_tEfNS_4arch4Sm90ELb0ELb1ELb1ELb1ELb0ELb1ELb1ELb1ELb0ELb1ELb1ELb0EEENS1_21CollectiveEpilogueFwdINS6_IJSA_NS7_ILi256EEESB_EEES9_SE_SG_Li256ELb1ELb1ELb1ELb0EEENS1_36VarlenDynamicPersistentTileSchedulerILi128ELi96ELi256ELi128ELb1ELb1ELb1ELb1ELb0ELb1EEEEEEEEEvNT_6ParamsE)
        /*0098*/ 	.word	0x000000a8


	//----- nvinfo : EIATTR_FRAME_SIZE
	.align		4
.L_61:
        /*009c*/ 	.byte	0x04, 0x11
        /*009e*/ 	.short	(.L_63 - .L_62)
	.align		4
.L_62:
        /*00a0*/ 	.word	index@($_ZN7cutlass13device_kernelIN5flash11enable_sm90INS1_16FlashAttnFwdSm90INS1_25CollectiveMainloopFwdSm90ILi2EN4cute5tupleIJNS5_1CILi1EEES8_S8_EEENS6_IJNS7_ILi128EEENS7_ILi96EEENS7_ILi64EEEEEELi256ENS_10bfloat16_tEfNS_4arch4Sm90ELb0ELb1ELb1ELb1ELb0ELb1ELb1ELb1ELb0ELb1ELb1ELb0EEENS1_21CollectiveEpilogueFwdINS6_IJSA_NS7_ILi256EEESB_EEES9_SE_SG_Li256ELb1ELb1ELb1ELb0EEENS1_36VarlenDynamicPersistentTileSchedulerILi128ELi96ELi256ELi128ELb1ELb1ELb1ELb1ELb0ELb1EEEEEEEEEvNT_6ParamsE$_ZZN5flash25CollectiveMainloopFwdSm90ILi2EN4cute5tupleIJNS1_1CILi1EEES4_S4_EEENS2_IJNS3_ILi128EEENS3_ILi96EEENS3_ILi64EEEEEELi256EN7cutlass10bfloat16_tEfNSA_4arch4Sm90ELb0ELb1ELb1ELb1ELb0ELb1ELb1ELb1ELb0ELb1ELb1ELb0EE3mmaINS_16FlashAttnFwdSm90ISE_NS_21CollectiveEpilogueFwdINS2_IJS6_NS3_ILi256EEES7_EEES5_SB_SD_Li256ELb1ELb1ELb1ELb0EEENS_36VarlenDynamicPersistentTileSchedulerILi128ELi96ELi256ELi128ELb1ELb1ELb1ELb1ELb0ELb1EEEE13SharedStorageENS1_6TensorINS1_11ArrayEngineIfLm128EEENS1_6LayoutINS2_IJNS2_IJNS3_ILi2EEEST_NS3_ILi32EEEEEES4_S4_EEENS2_IJNS2_IJS4_ST_NS3_ILi4EEEEEENS3_ILi0EEESZ_EEEEEEENS_7SoftmaxILi2ELi0EEEEEbRKNSE_6ParamsENSA_25PipelineTmaAsyncNoClusterILi2ENSA_16PipelineTmaAsyncILi2EEEEES1B_RNSA_13PipelineStateILj2EEERT0_RT1_iRiRKNS_16SeqlenInfoQKNewKILb1ELb1EEENS2_IJiiiiEEERT_ENKUliT_T0_T1_E_clIZSF_ISO_S12_S14_EbS17_S1B_S1B_S1E_S1G_S1I_iS1J_S1N_S1O_S1Q_EUlRS1R_iE0_NS3_ILb1EEES1Y_EEDaiS1R_S1S_S1T_)
        /*00a4*/ 	.word	0x00000530


	//----- nvinfo : EIATTR_FRAME_SIZE
	.align		4
.L_63:
        /*00a8*/ 	.byte	0x04, 0x11
        /*00aa*/ 	.short	(.L_65 - .L_64)
	.align		4
.L_64:
        /*00ac*/ 	.word	index@(_ZN7cutlass13device_kernelIN5flash11enable_sm90INS1_16FlashAttnFwdSm90INS1_25CollectiveMainloopFwdSm90ILi2EN4cute5tupleIJNS5_1CILi1EEES8_S8_EEENS6_IJNS7_ILi128EEENS7_ILi96EEENS7_ILi64EEEEEELi256ENS_10bfloat16_tEfNS_4arch4Sm90ELb0ELb1ELb1ELb1ELb0ELb1ELb1ELb1ELb0ELb1ELb1ELb0EEENS1_21CollectiveEpilogueFwdINS6_IJSA_NS7_ILi256EEESB_EEES9_SE_SG_Li256ELb1ELb1ELb1ELb0EEENS1_36VarlenDynamicPersistentTileSchedulerILi128ELi96ELi256ELi128ELb1ELb1ELb1ELb1ELb0ELb1EEEEEEEEEvNT_6ParamsE)
        /*00b0*/ 	.word	0x00000530


	//----- nvinfo : EIATTR_REGCOUNT
	.align		4
.L_65:
        /*00b4*/ 	.byte	0x04, 0x2f
        /*00b6*/ 	.short	(.L_67 - .L_66)
	.align		4
.L_66:
        /*00b8*/ 	.word	index@(_ZN7cutlass13device_kernelIN5flash11enable_sm90INS1_16FlashAttnFwdSm90INS1_25CollectiveMainloopFwdSm90ILi2EN4cute5tupleIJNS5_1CILi1EEES8_S8_EEENS6_IJNS7_ILi128EEENS7_ILi96EEENS7_ILi64EEEEEELi256ENS_10bfloat16_tEfNS_4arch4Sm90ELb0ELb1ELb1ELb1ELb0ELb0ELb1ELb1ELb0ELb1ELb1ELb0EEENS1_21CollectiveEpilogueFwdINS6_IJSA_NS7_ILi256EEESB_EEES9_SE_SG_Li256ELb1ELb1ELb1ELb0EEENS1_36VarlenDynamicPersistentTileSchedulerILi128ELi96ELi256ELi128ELb1ELb1ELb1ELb1ELb0ELb1EEEEEEEEEvNT_6ParamsE)
        /*00bc*/ 	.word	0x000000a8


	//----- nvinfo : EIATTR_FRAME_SIZE
	.align		4
.L_67:
        /*00c0*/ 	.byte	0x04, 0x11
        /*00c2*/ 	.short	(.L_69 - .L_68)
	.align		4
.L_68:
        /*00c4*/ 	.word	index@($_ZN7cutlass13device_kernelIN5flash11enable_sm90INS1_16FlashAttnFwdSm90INS1_25CollectiveMainloopFwdSm90ILi2EN4cute5tupleIJNS5_1CILi1EEES8_S8_EEENS6_IJNS7_ILi128EEENS7_ILi96EEENS7_ILi64EEEEEELi256ENS_10bfloat16_tEfNS_4arch4Sm90ELb0ELb1ELb1ELb1ELb0ELb0ELb1ELb1ELb0ELb1ELb1ELb0EEENS1_21CollectiveEpilogueFwdINS6_IJSA_NS7_ILi256EEESB_EEES9_SE_SG_Li256ELb1ELb1ELb1ELb0EEENS1_36VarlenDynamicPersistentTileSchedulerILi128ELi96ELi256ELi128ELb1ELb1ELb1ELb1ELb0ELb1EEEEEEEEEvNT_6ParamsE$_ZZN5flash25CollectiveMainloopFwdSm90ILi2EN4cute5tupleIJNS1_1CILi1EEES4_S4_EEENS2_IJNS3_ILi128EEENS3_ILi96EEENS3_ILi64EEEEEELi256EN7cutlass10bfloat16_tEfNSA_4arch4Sm90ELb0ELb1ELb1ELb1ELb0ELb0ELb1ELb1ELb0ELb1ELb1ELb0EE3mmaINS_16FlashAttnFwdSm90ISE_NS_21CollectiveEpilogueFwdINS2_IJS6_NS3_ILi256EEES7_EEES5_SB_SD_Li256ELb1ELb1ELb1ELb0EEENS_36VarlenDynamicPersistentTileSchedulerILi128ELi96ELi256ELi128ELb1ELb1ELb1ELb1ELb0ELb1EEEE13SharedStorageENS1_6TensorINS1_11ArrayEngineIfLm128EEENS1_6LayoutINS2_IJNS2_IJNS3_ILi2EEEST_NS3_ILi32EEEEEES4_S4_EEENS2_IJNS2_IJS4_ST_NS3_ILi4EEEEEENS3_ILi0EEESZ_EEEEEEENS_7SoftmaxILi2ELi0EEEEEbRKNSE_6ParamsENSA_25PipelineTmaAsyncNoClusterILi2ENSA_16PipelineTmaAsyncILi2EEEEES1B_RNSA_13PipelineStateILj2EEERT0_RT1_iRiRKNS_16SeqlenInfoQKNewKILb1ELb0EEENS2_IJiiiiEEERT_ENKUliT_T0_T1_E_clIZSF_ISO_S12_S14_EbS17_S1B_S1B_S1E_S1G_S1I_iS1J_S1N_S1O_S1Q_EUlRS1R_iE1_NS3_ILb0EEENS3_ILb1EEEEEDaiS1R_S1S_S1T_)
        /*00c8*/ 	.word	0x00000500


	//----- nvinfo : EIATTR_FRAME_SIZE
	.align		4
.L_69:
        /*00cc*/ 	.byte	0x04, 0x11
        /*00ce*/ 	.short	(.L_71 - .L_70)
	.align		4
.L_70:
        /*00d0*/ 	.word	index@(_ZN7cutlass13device_kernelIN5flash11enable_sm90INS1_16FlashAttnFwdSm90INS1_25CollectiveMainloopFwdSm90ILi2EN4cute5tupleIJNS5_1CILi1EEES8_S8_EEENS6_IJNS7_ILi128EEENS7_ILi96EEENS7_ILi64EEEEEELi256ENS_10bfloat16_tEfNS_4arch4Sm90ELb0ELb1ELb1ELb1ELb0ELb0ELb1ELb1ELb0ELb1ELb1ELb0EEENS1_21CollectiveEpilogueFwdINS6_IJSA_NS7_ILi256EEESB_EEES9_SE_SG_Li256ELb1ELb1ELb1ELb0EEENS1_36VarlenDynamicPersistentTileSchedulerILi128ELi96ELi256ELi128ELb1ELb1ELb1ELb1ELb0ELb1EEEEEEEEEvNT_6ParamsE)
        /*00d4*/ 	.word	0x00000500


	//----- nvinfo : EIATTR_REGCOUNT
	.align		4
.L_71:
        /*00d8*/ 	.byte	0x04, 0x2f
        /*00da*/ 	.short	(.L_73 - .L_72)
	.align		4
.L_72:
        /*00dc*/ 	.word	index@(_ZN7cutlass13device_kernelIN5flash11enable_sm90INS1_16FlashAttnFwdSm90INS1_25CollectiveMainloopFwdSm90ILi2EN4cute5tupleIJNS5_1CILi1EEES8_S8_EEENS6_IJNS7_ILi128EEENS7_ILi96EEENS7_ILi64EEEEEELi256ENS_10bfloat16_tEfNS_4arch4Sm90ELb0ELb1ELb1ELb1ELb0ELb1ELb0ELb1ELb0ELb1ELb1ELb0EEENS1_21CollectiveEpilogueFwdINS6_IJSA_NS7_ILi256EEESB_EEES9_SE_SG_Li256ELb1ELb1ELb1ELb0EEENS1_36VarlenDynamicPersistentTileSchedulerILi128ELi96ELi256ELi128ELb1ELb1ELb1ELb1ELb0ELb1EEEEEEEEEvNT_6ParamsE)
        /*00e0*/ 	.word	0x000000a8


	//----- nvinfo : EIATTR_FRAME_SIZE
	.align		4
.L_73:
        /*00e4*/ 	.byte	0x04, 0x11
        /*00e6*/ 	.short	(.L_75 - .L_74)
	.align		4
.L_74:
        /*00e8*/ 	.word	index@(_ZN7cutlass13device_kernelIN5flash11enable_sm90INS1_16FlashAttnFwdSm90INS1_25CollectiveMainloopFwdSm90ILi2EN4cute5tupleIJNS5_1CILi1EEES8_S8_EEENS6_IJNS7_ILi128EEENS7_ILi96EEENS7_ILi64EEEEEELi256ENS_10bfloat16_tEfNS_4arch4Sm90ELb0ELb1ELb1ELb1ELb0ELb1ELb0ELb1ELb0ELb1ELb1ELb0EEENS1_21CollectiveEpilogueFwdINS6_IJSA_NS7_ILi256EEESB_EEES9_SE_SG_Li256ELb1ELb1ELb1ELb0EEENS1_36VarlenDynamicPersistentTileSchedulerILi128ELi96ELi256ELi128ELb1ELb1ELb1ELb1ELb0ELb1EEEEEEEEEvNT_6ParamsE)
        /*00ec*/ 	.word	0x00000078


	//----- nvinfo : EIATTR_REGCOUNT
	.align		4
.L_75:
        /*00f0*/ 	.byte	0x04, 0x2f
        /*00f2*/ 	.short	(.L_77 - .L_76)
	.align		4
.L_76:
        /*00f4*/ 	.word	index@(_ZN7cutlass13device_kernelIN5flash11enable_sm90INS1_16FlashAttnFwdSm90INS1_25CollectiveMainloopFwdSm90ILi2EN4cute5tupleIJNS5_1CILi1EEES8_S8_EEENS6_IJNS7_ILi128EEENS7_ILi96EEENS7_ILi64EEEEEELi256ENS_10bfloat16_tEfNS_4arch4Sm90ELb0ELb1ELb1ELb1ELb0ELb0ELb0ELb1ELb0ELb1ELb1ELb0EEENS1_21CollectiveEpilogueFwdINS6_IJSA_NS7_ILi256EEESB_EEES9_SE_SG_Li256ELb1ELb1ELb1ELb0EEENS1_36VarlenDynamicPersistentTileSchedulerILi128ELi96ELi256ELi128ELb1ELb1ELb1ELb1ELb0ELb1EEEEEEEEEvNT_6ParamsE)
        /*00f8*/ 	.word	0x000000a8


	//----- nvinfo : EIATTR_FRAME_SIZE
	.align		4
.L_77:
        /*00fc*/ 	.byte	0x04, 0x11
        /*00fe*/ 	.short	(.L_79 - .L_78)
	.align		4
.L_78:
        /*0100*/ 	.word	index@(_ZN7cutlass13device_kernelIN5flash11enable_sm90INS1_16FlashAttnFwdSm90INS1_25CollectiveMainloopFwdSm90ILi2EN4cute5tupleIJNS5_1CILi1EEES8_S8_EEENS6_IJNS7_ILi128EEENS7_ILi96EEENS7_ILi64EEEEEELi256ENS_10bfloat16_tEfNS_4arch4Sm90ELb0ELb1ELb1ELb1ELb0ELb0ELb0ELb1ELb0ELb1ELb1ELb0EEENS1_21CollectiveEpilogueFwdINS6_IJSA_NS7_ILi256EEESB_EEES9_SE_SG_Li256ELb1ELb1ELb1ELb0EEENS1_36VarlenDynamicPersistentTileSchedulerILi128ELi96ELi256ELi128ELb1ELb1ELb1ELb1ELb0ELb1EEEEEEEEEvNT_6ParamsE)
        /*0104*/ 	.word	0x00000068


	//----- nvinfo : EIATTR_REGCOUNT
	.align		4
.L_79:
        /*0108*/ 	.byte	0x04, 0x2f
        /*010a*/ 	.short	(.L_81 - .L_80)
	.align		4
.L_80:
        /*010c*/ 	.word	index@(_ZN7cutlass13device_kernelIN5flash11enable_sm90INS1_16FlashAttnFwdSm90INS1_25CollectiveMainloopFwdSm90ILi2EN4cute5tupleIJNS5_1CILi1EEES8_S8_EEENS6_IJNS7_ILi128EEENS7_ILi96EEENS7_ILi64EEEEEELi256ENS_10bfloat16_tEfNS_4arch4Sm90ELb0ELb1ELb1ELb0ELb0ELb0ELb1ELb1ELb0ELb1ELb1ELb0EEENS1_21CollectiveEpilogueFwdINS6_IJSA_NS7_ILi256EEESB_EEES9_SE_SG_Li256ELb0ELb1ELb1ELb0EEENS1_19SingleTileSchedulerILb0ELb1ELb1ELi128EEEEEEEEEvNT_6ParamsE)
        /*0110*/ 	.word	0x000000a8


	//----- nvinfo : EIATTR_FRAME_SIZE
	.align		4
.L_81:
        /*0114*/ 	.byte	0x04, 0x11
        /*0116*/ 	.short	(.L_83 - .L_82)
	.align		4
.L_82:
        /*0118*/ 	.word	index@($_ZN7cutlass13device_kernelIN5flash11enable_sm90INS1_16FlashAttnFwdSm90INS1_25CollectiveMainloopFwdSm90ILi2EN4cute5tupleIJNS5_1CILi1EEES8_S8_EEENS6_IJNS7_ILi128EEENS7_ILi96EEENS7_ILi64EEEEEELi256ENS_10bfloat16_tEfNS_4arch4Sm90ELb0ELb1ELb1ELb0ELb0ELb0ELb1ELb1ELb0ELb1ELb1ELb0EEENS1_21CollectiveEpilogueFwdINS6_IJSA_NS7_ILi256EEESB_EEES9_SE_SG_Li256ELb0ELb1ELb1ELb0EEENS1_19SingleTileSchedulerILb0ELb1ELb1ELi128EEEEEEEEEvNT_6ParamsE$_ZZN5flash25CollectiveMainloopFwdSm90ILi2EN4cute5tupleIJNS1_1CILi1EEES4_S4_EEENS2_IJNS3_ILi128EEENS3_ILi96EEENS3_ILi64EEEEEELi256EN7cutlass10bfloat16_tEfNSA_4arch4Sm90ELb0ELb1ELb1ELb0ELb0ELb0ELb1ELb1ELb0ELb1ELb1ELb0EE3mmaINS_16FlashAttnFwdSm90ISE_NS_21CollectiveEpilogueFwdINS2_IJS6_NS3_ILi256EEES7_EEES5_SB_SD_Li256ELb0ELb1ELb1ELb0EEENS_19SingleTileSchedulerILb0ELb1ELb1ELi128EEEE13SharedStorageENS1_6TensorINS1_11ArrayEngineIfLm128EEENS1_6LayoutINS2_IJNS2_IJNS3_ILi2EEEST_NS3_ILi32EEEEEES4_S4_EEENS2_IJNS2_IJS4_ST_NS3_ILi4EEEEEENS3_ILi0EEESZ_EEEEEEENS_7SoftmaxILi2ELi0EEEEEbRKNSE_6ParamsENSA_25PipelineTmaAsyncNoClusterILi2ENSA_16PipelineTmaAsyncILi2EEEEES1B_RNSA_13PipelineStateILj2EEERT0_RT1_iRiRKNS_16SeqlenInfoQKNewKILb0ELb0EEENS2_IJiiiiEEERT_ENKUliT_T0_T1_E_clIZSF_ISO_S12_S14_EbS17_S1B_S1B_S1E_S1G_S1I_iS1J_S1N_S1O_S1Q_EUlRS1R_iE1_NS3_ILb0EEENS3_ILb1EEEEEDaiS1R_S1S_S1T_)
        /*011c*/ 	.word	0x00003440


	//----- nvinfo : EIATTR_FRAME_SIZE
	.align		4
.L_83:
        /*0120*/ 	.byte	0x04, 0x11
        /*0122*/ 	.short	(.L_85 - .L_84)
	.align		4
.L_84:
        /*0124*/ 	.word	index@(_ZN7cutlass13device_kernelIN5flash11enable_sm90INS1_16FlashAttnFwdSm90INS1_25CollectiveMainloopFwdSm90ILi2EN4cute5tupleIJNS5_1CILi1EEES8_S8_EEENS6_IJNS7_ILi128EEENS7_ILi96EEENS7_ILi64EEEEEELi256ENS_10bfloat16_tEfNS_4arch4Sm90ELb0ELb1ELb1ELb0ELb0ELb0ELb1ELb1ELb0ELb1ELb1ELb0EEENS1_21CollectiveEpilogueFwdINS6_IJSA_NS7_ILi256EEESB_EEES9_SE_SG_Li256ELb0ELb1ELb1ELb0EEENS1_19SingleTileSchedulerILb0ELb1ELb1ELi128EEEEEEEEEvNT_6ParamsE)
        /*0128*/ 	.word	0x00003440


	//----- nvinfo : EIATTR_REGCOUNT
	.align		4
.L_85:
        /*012c*/ 	.byte	0x04, 0x2f
        /*012e*/ 	.short	(.L_87 - .L_86)
	.align		4
.L_86:
        /*0130*/ 	.word	index@(_ZN7cutlass13device_kernelIN5flash11enable_sm90INS1_16FlashAttnFwdSm90INS1_25CollectiveMainloopFwdSm90ILi2EN4cute5tupleIJNS5_1CILi1EEES8_S8_EEENS6_IJNS7_ILi128EEENS7_ILi96EEENS7_ILi64EEEEEELi256ENS_10bfloat16_tEfNS_4arch4Sm90ELb0ELb1ELb1ELb0ELb0ELb0ELb0ELb1ELb0ELb1ELb1ELb0EEENS1_21CollectiveEpilogueFwdINS6_IJSA_NS7_ILi256EEESB_EEES9_SE_SG_Li256ELb0ELb1ELb1ELb0EEENS1_19SingleTileSchedulerILb0ELb1ELb1ELi128EEEEEEEEEvNT_6ParamsE)
        /*0134*/ 	.word	0x000000a8


	//----- nvinfo : EIATTR_FRAME_SIZE
	.align		4
.L_87:
        /*0138*/ 	.byte	0x04, 0x11
        /*013a*/ 	.short	(.L_89 - .L_88)
	.align		4
.L_88:
        /*013c*/ 	.word	index@(_ZN7cutlass13device_kernelIN5flash11enable_sm90INS1_16FlashAttnFwdSm90INS1_25CollectiveMainloopFwdSm90ILi2EN4cute5tupleIJNS5_1CILi1EEES8_S8_EEENS6_IJNS7_ILi128EEENS7_ILi96EEENS7_ILi64EEEEEELi256ENS_10bfloat16_tEfNS_4arch4Sm90ELb0ELb1ELb1ELb0ELb0ELb0ELb0ELb1ELb0ELb1ELb1ELb0EEENS1_21CollectiveEpilogueFwdINS6_IJSA_NS7_ILi256EEESB_EEES9_SE_SG_Li256ELb0ELb1ELb1ELb0EEENS1_19SingleTileSchedulerILb0ELb1ELb1ELi128EEEEEEEEEvNT_6ParamsE)
        /*0140*/ 	.word	0x00000008


	//----- nvinfo : EIATTR_REGCOUNT
	.align		4
.L_89:
        /*0144*/ 	.byte	0x04, 0x2f
        /*0146*/ 	.short	(.L_91 - .L_90)
	.align		4
.L_90:
        /*0148*/ 	.word	index@(_ZN7cutlass13device_kernelIN5flash11enable_sm90INS1_16FlashAttnFwdSm90INS1_25CollectiveMainloopFwdSm90ILi2EN4cute5tupleIJNS5_1CILi1EEES8_S8_EEENS6_IJNS7_ILi128EEENS7_ILi96EEENS7_ILi64EEEEEELi256ENS_10bfloat16_tEfNS_4arch4Sm90ELb0ELb0ELb1ELb1ELb0ELb1ELb1ELb1ELb0ELb1ELb1ELb0EEENS1_21CollectiveEpilogueFwdINS6_IJSA_NS7_ILi256EEESB_EEES9_SE_SG_Li256ELb1ELb1ELb1ELb0EEENS1_36VarlenDynamicPersistentTileSchedulerILi128ELi96ELi256ELi128ELb1ELb1ELb1ELb0ELb1ELb1EEEEEEEEEvNT_6ParamsE)
        /*014c*/ 	.word	0x000000a8


	//----- nvinfo : EIATTR_FRAME_SIZE
	.align		4
.L_91:
        /*0150*/ 	.byte	0x04, 0x11
        /*0152*/ 	.short	(.L_93 - .L_92)
	.align		4
.L_92:
        /*0154*/ 	.word	index@(_ZN7cutlass13device_kernelIN5flash11enable_sm90INS1_16FlashAttnFwdSm90INS1_25CollectiveMainloopFwdSm90ILi2EN4cute5tupleIJNS5_1CILi1EEES8_S8_EEENS6_IJNS7_ILi128EEENS7_ILi96EEENS7_ILi64EEEEEELi256ENS_10bfloat16_tEfNS_4arch4Sm90ELb0ELb0ELb1ELb1ELb0ELb1ELb1ELb1ELb0ELb1ELb1ELb0EEENS1_21CollectiveEpilogueFwdINS6_IJSA_NS7_ILi256EEESB_EEES9_SE_SG_Li256ELb1ELb1ELb1ELb0EEENS1_36VarlenDynamicPersistentTileSchedulerILi128ELi96ELi256ELi128ELb1ELb1ELb1ELb0ELb1ELb1EEEEEEEEEvNT_6ParamsE)
        /*0158*/ 	.word	0x000000b0


	//----- nvinfo : EIATTR_REGCOUNT
	.align		4
.L_93:
        /*015c*/ 	.byte	0x04, 0x2f
        /*015e*/ 	.short	(.L_95 - .L_94)
	.align		4
.L_94:
        /*0160*/ 	.word	index@(_ZN7cutlass13device_kernelIN5flash11enable_sm90INS1_16FlashAttnFwdSm90INS1_25CollectiveMainloopFwdSm90ILi2EN4cute5tupleIJNS5_1CILi1EEES8_S8_EEENS6_IJNS7_ILi128EEENS7_ILi96EEENS7_ILi64EEEEEELi256ENS_10bfloat16_tEfNS_4arch4Sm90ELb0ELb0ELb1ELb1ELb0ELb0ELb1ELb1ELb0ELb1ELb1ELb0EEENS1_21CollectiveEpilogueFwdINS6_IJSA_NS7_ILi256EEESB_EEES9_SE_SG_Li256ELb1ELb1ELb1ELb0EEENS1_36VarlenDynamicPersistentTileSchedulerILi128ELi96ELi256ELi128ELb1ELb1ELb1ELb0ELb1ELb1EEEEEEEEEvNT_6ParamsE)
        /*0164*/ 	.word	0x000000a8


	//----- nvinfo : EIATTR_FRAME_SIZE
	.align		4
.L_95:
        /*0168*/ 	.byte	0x04, 0x11
        /*016a*/ 	.short	(.L_97 - .L_96)
	.align		4
.L_96:
        /*016c*/ 	.word	index@(_ZN7cutlass13device_kernelIN5flash11enable_sm90INS1_16FlashAttnFwdSm90INS1_25CollectiveMainloopFwdSm90ILi2EN4cute5tupleIJNS5_1CILi1EEES8_S8_EEENS6_IJNS7_ILi128EEENS7_ILi96EEENS7_ILi64EEEEEELi256ENS_10bfloat16_tEfNS_4arch4Sm90ELb0ELb0ELb1ELb1ELb0ELb0ELb1ELb1ELb0ELb1ELb1ELb0EEENS1_21CollectiveEpilogueFwdINS6_IJSA_NS7_ILi256EEESB_EEES9_SE_SG_Li256ELb1ELb1ELb1ELb0EEENS1_36VarlenDynamicPersistentTileSchedulerILi128ELi96ELi256ELi128ELb1ELb1ELb1ELb0ELb1ELb1EEEEEEEEEvNT_6ParamsE)
        /*0170*/ 	.word	0x00000088


	//----- nvinfo : EIATTR_REGCOUNT
	.align		4
.L_97:
        /*0174*/ 	.byte	0x04, 0x2f
        /*0176*/ 	.short	(.L_99 - .L_98)
	.align		4
.L_98:
        /*0178*/ 	.word	index@(_ZN7cutlass13device_kernelIN5flash11enable_sm90INS1_16FlashAttnFwdSm90INS1_25CollectiveMainloopFwdSm90ILi2EN4cute5tupleIJNS5_1CILi1EEES8_S8_EEENS6_IJNS7_ILi128EEENS7_ILi96EEENS7_ILi64EEEEEELi256ENS_10bfloat16_tEfNS_4arch4Sm90ELb0ELb0ELb1ELb1ELb0ELb1ELb0ELb1ELb0ELb1ELb1ELb0EEENS1_21CollectiveEpilogueFwdINS6_IJSA_NS7_ILi256EEESB_EEES9_SE_SG_Li256ELb1ELb1ELb1ELb0EEENS1_36VarlenDynamicPersistentTileSchedulerILi128ELi96ELi256ELi128ELb1ELb1ELb1ELb0ELb1ELb1EEEEEEEEEvNT_6ParamsE)
        /*017c*/ 	.word	0x000000a8


	//----- nvinfo : EIATTR_FRAME_SIZE
	.align		4
.L_99:
        /*0180*/ 	.byte	0x04, 0x11
        /*0182*/ 	.short	(.L_101 - .L_100)
	.align		4
.L_100:
        /*0184*/ 	.word	index@(_ZN7cutlass13device_kernelIN5flash11enable_sm90INS1_16FlashAttnFwdSm90INS1_25CollectiveMainloopFwdSm90ILi2EN4cute5tupleIJNS5_1CILi1EEES8_S8_EEENS6_IJNS7_ILi128EEENS7_ILi96EEENS7_ILi64EEEEEELi256ENS_10bfloat16_tEfNS_4arch4Sm90ELb0ELb0ELb1ELb1ELb0ELb1ELb0ELb1ELb0ELb1ELb1ELb0EEENS1_21CollectiveEpilogueFwdINS6_IJSA_NS7_ILi256EEESB_EEES9_SE_SG_Li256ELb1ELb1ELb1ELb0EEENS1_36VarlenDynamicPersistentTileSchedulerILi128ELi96ELi256ELi128ELb1ELb1ELb1ELb0ELb1ELb1EEEEEEEEEvNT_6ParamsE)
        /*0188*/ 	.word	0x00000078


	//----- nvinfo : EIATTR_REGCOUNT
	.align		4
.L_101:
        /*018c*/ 	.byte	0x04, 0x2f
        /*018e*/ 	.short	(.L_103 - .L_102)
	.align		4
.L_102:
        /*0190*/ 	.word	index@(_ZN7cutlass13device_kernelIN5flash11enable_sm90INS1_16FlashAttnFwdSm90INS1_25CollectiveMainloopFwdSm90ILi2EN4cute5tupleIJNS5_1CILi1EEES8_S8_EEENS6_IJNS7_ILi128EEENS7_ILi96EEENS7_ILi64EEEEEELi256ENS_10bfloat16_tEfNS_4arch4Sm90ELb0ELb0ELb1ELb1ELb0ELb0ELb0ELb1ELb0ELb1ELb1ELb0EEENS1_21CollectiveEpilogueFwdINS6_IJSA_NS7_ILi256EEESB_EEES9_SE_SG_Li256ELb1ELb1ELb1ELb0EEENS1_36VarlenDynamicPersistentTileSchedulerILi128ELi96ELi256ELi128ELb1ELb1ELb1ELb0ELb1ELb1EEEEEEEEEvNT_6ParamsE)
        /*0194*/ 	.word	0x000000a8


	//----- nvinfo : EIATTR_FRAME_SIZE
	.align		4
.L_103:
        /*0198*/ 	.byte	0x04, 0x11
        /*019a*/ 	.short	(.L_105 - .L_104)
	.align		4
.L_104:
        /*019c*/ 	.word	index@(_ZN7cutlass13device_kernelIN5flash11enable_sm90INS1_16FlashAttnFwdSm90INS1_25CollectiveMainloopFwdSm90ILi2EN4cute5tupleIJNS5_1CILi1EEES8_S8_EEENS6_IJNS7_ILi128EEENS7_ILi96EEENS7_ILi64EEEEEELi256ENS_10bfloat16_tEfNS_4arch4Sm90ELb0ELb0ELb1ELb1ELb0ELb0ELb0ELb1ELb0ELb1ELb1ELb0EEENS1_21CollectiveEpilogueFwdINS6_IJSA_NS7_ILi256EEESB_EEES9_SE_SG_Li256ELb1ELb1ELb1ELb0EEENS1_36VarlenDynamicPersistentTileSchedulerILi128ELi96ELi256ELi128ELb1ELb1ELb1ELb0ELb1ELb1EEEEEEEEEvNT_6ParamsE)
        /*01a0*/ 	.word	0x00000060


	//----- nvinfo : EIATTR_REGCOUNT
	.align		4
.L_105:
        /*01a4*/ 	.byte	0x04, 0x2f
        /*01a6*/ 	.short	(.L_107 - .L_106)
	.align		4
.L_106:
        /*01a8*/ 	.word	index@(_ZN7cutlass13device_kernelIN5flash11enable_sm90INS1_16FlashAttnFwdSm90INS1_25CollectiveMainloopFwdSm90ILi2EN4cute5tupleIJNS5_1CILi1EEES8_S8_EEENS6_IJNS7_ILi128EEENS7_ILi96EEENS7_ILi64EEEEEELi256ENS_10bfloat16_tEfNS_4arch4Sm90ELb0ELb0ELb1ELb0ELb0ELb0ELb1ELb1ELb0ELb1ELb1ELb0EEENS1_21CollectiveEpilogueFwdINS6_IJSA_NS7_ILi256EEESB_EEES9_SE_SG_Li256ELb0ELb1ELb1ELb0EEENS1_19SingleTileSchedulerILb0ELb1ELb1ELi128EEEEEEEEEvNT_6ParamsE)
        /*01ac*/ 	.word	0x000000a8


	//----- nvinfo : EIATTR_FRAME_SIZE
	.align		4
.L_107:
        /*01b0*/ 	.byte	0x04, 0x11
        /*01b2*/ 	.short	(.L_109 - .L_108)
	.align		4
.L_108:
        /*01b4*/ 	.word	index@(_ZN7cutlass13device_kernelIN5flash11enable_sm90INS1_16FlashAttnFwdSm90INS1_25CollectiveMainloopFwdSm90ILi2EN4cute5tupleIJNS5_1CILi1EEES8_S8_EEENS6_IJNS7_ILi128EEENS7_ILi96EEENS7_ILi64EEEEEELi256ENS_10bfloat16_tEfNS_4arch4Sm90ELb0ELb0ELb1ELb0ELb0ELb0ELb1ELb1ELb0ELb1ELb1ELb0EEENS1_21CollectiveEpilogueFwdINS6_IJSA_NS7_ILi256EEESB_EEES9_SE_SG_Li256ELb0ELb1ELb1ELb0EEENS1_19SingleTileSchedulerILb0ELb1ELb1ELi128EEEEEEEEEvNT_6ParamsE)
        /*01b8*/ 	.word	0x00000038


	//----- nvinfo : EIATTR_REGCOUNT
	.align		4
.L_109:
        /*01bc*/ 	.byte	0x04, 0x2f
        /*01be*/ 	.short	(.L_111 - .L_110)
	.align		4
.L_110:
        /*01c0*/ 	.word	index@(_ZN7cutlass13device_kernelIN5flash11enable_sm90INS1_16FlashAttnFwdSm90INS1_25CollectiveMainloopFwdSm90ILi2EN4cute5tupleIJNS5_1CILi1EEES8_S8_EEENS6_IJNS7_ILi128EEENS7_ILi96EEENS7_ILi64EEEEEELi256ENS_10bfloat16_tEfNS_4arch4Sm90ELb0ELb0ELb1ELb0ELb0ELb0ELb0ELb1ELb0ELb1ELb1ELb0EEENS1_21CollectiveEpilogueFwdINS6_IJSA_NS7_ILi256EEESB_EEES9_SE_SG_Li256ELb0ELb1ELb1ELb0EEENS1_19SingleTileSchedulerILb0ELb1ELb1ELi128EEEEEEEEEvNT_6ParamsE)
        /*01c4*/ 	.word	0x000000a8


	//----- nvinfo : EIATTR_FRAME_SIZE
	.align		4
.L_111:
        /*01c8*/ 	.byte	0x04, 0x11
        /*01ca*/ 	.short	(.L_113 - .L_112)
	.align		4
.L_112:
        /*01cc*/ 	.word	index@(_ZN7cutlass13device_kernelIN5flash11enable_sm90INS1_16FlashAttnFwdSm90INS1_25CollectiveMainloopFwdSm90ILi2EN4cute5tupleIJNS5_1CILi1EEES8_S8_EEENS6_IJNS7_ILi128EEENS7_ILi96EEENS7_ILi64EEEEEELi256ENS_10bfloat16_tEfNS_4arch4Sm90ELb0ELb0ELb1ELb0ELb0ELb0ELb0ELb1ELb0ELb1ELb1ELb0EEENS1_21CollectiveEpilogueFwdINS6_IJSA_NS7_ILi256EEESB_EEES9_SE_SG_Li256ELb0ELb1ELb1ELb0EEENS1_19SingleTileSchedulerILb0ELb1ELb1ELi128EEEEEEEEEvNT_6ParamsE)
        /*01d0*/ 	.word	0x00000010


	//----- nvinfo : EIATTR_REGCOUNT
	.align		4
.L_113:
        /*01d4*/ 	.byte	0x04, 0x2f
        /*01d6*/ 	.short	(.L_115 - .L_114)
	.align		4
.L_114:
        /*01d8*/ 	.word	index@(_ZN7cutlass13device_kernelIN5flash11enable_sm90INS1_16FlashAttnFwdSm90INS1_25CollectiveMainloopFwdSm90ILi2EN4cute5tupleIJNS5_1CILi1EEES8_S8_EEENS6_IJNS7_ILi64EEESA_SA_EEELi512ENS_10bfloat16_tEfNS_4arch4Sm90ELb1ELb0ELb1ELb1ELb0ELb1ELb1ELb0ELb0ELb1ELb1ELb0EEENS1_21CollectiveEpilogueFwdINS6_IJSA_NS7_ILi512EEESA_EEES9_SC_SE_Li256ELb1ELb1ELb1ELb0EEENS1_36VarlenDynamicPersistentTileSchedulerILi64ELi64ELi256ELi128ELb1ELb1ELb1ELb1ELb1ELb1EEEEEEEEEvNT_6ParamsE)
        /*01dc*/ 	.word	0x000000a8


	//----- nvinfo : EIATTR_FRAME_SIZE
	.align		4
.L_115:
        /*01e0*/ 	.byte	0x04, 0x11
        /*01e2*/ 	.short	(.L_117 - .L_116)
	.align		4
.L_116:
        /*01e4*/ 	.word	index@(_ZN7cutlass13device_kernelIN5flash11enable_sm90INS1_16FlashAttnFwdSm90INS1_25CollectiveMainloopFwdSm90ILi2EN4cute5tupleIJNS5_1CILi1EEES8_S8_EEENS6_IJNS7_ILi64EEESA_SA_EEELi512ENS_10bfloat16_tEfNS_4arch4Sm90ELb1ELb0ELb1ELb1ELb0ELb1ELb1ELb0ELb0ELb1ELb1ELb0EEENS1_21CollectiveEpilogueFwdINS6_IJSA_NS7_ILi512EEESA_EEES9_SC_SE_Li256ELb1ELb1ELb1ELb0EEENS1_36VarlenDynamicPersistentTileSchedulerILi64ELi64ELi256ELi128ELb1ELb1ELb1ELb1ELb1ELb1EEEEEEEEEvNT_6ParamsE)
        /*01e8*/ 	.word	0x00000088


	//----- nvinfo : EIATTR_REGCOUNT
	.align		4
.L_117:
        /*01ec*/ 	.byte	0x04, 0x2f
        /*01ee*/ 	.short	(.L_119 - .L_118)
	.align		4
.L_118:
        /*01f0*/ 	.word	index@(_ZN7cutlass13device_kernelIN5flash11enable_sm90INS1_16FlashAttnFwdSm90INS1_25CollectiveMainloopFwdSm90ILi2EN4cute5tupleIJNS5_1CILi1EEES8_S8_EEENS6_IJNS7_ILi64EEESA_SA_EEELi512ENS_10bfloat16_tEfNS_4arch4Sm90ELb1ELb0ELb1ELb1ELb0ELb0ELb1ELb0ELb0ELb1ELb1ELb0EEENS1_21CollectiveEpilogueFwdINS6_IJSA_NS7_ILi512EEESA_EEES9_SC_SE_Li256ELb1ELb1ELb1ELb0EEENS1_36VarlenDynamicPersistentTileSchedulerILi64ELi64ELi256ELi128ELb1ELb1ELb1ELb1ELb1ELb1EEEEEEEEEvNT_6ParamsE)
        /*01f4*/ 	.word	0x000000a8


	//----- nvinfo : EIATTR_FRAME_SIZE
	.align		4
.L_119:
        /*01f8*/ 	.byte	0x04, 0x11
        /*01fa*/ 	.short	(.L_121 - .L_120)
	.align		4
.L_120:
        /*01fc*/ 	.word	index@(_ZN7cutlass13device_kernelIN5flash11enable_sm90INS1_16FlashAttnFwdSm90INS1_25CollectiveMainloopFwdSm90ILi2EN4cute5tupleIJNS5_1CILi1EEES8_S8_EEENS6_IJNS7_ILi64EEESA_SA_EEELi512ENS_10bfloat16_tEfNS_4arch4Sm90ELb1ELb0ELb1ELb1ELb0ELb0ELb1ELb0ELb0ELb1ELb1ELb0EEENS1_21CollectiveEpilogueFwdINS6_IJSA_NS7_ILi512EEESA_EEES9_SC_SE_Li256ELb1ELb1ELb1ELb0EEENS1_36VarlenDynamicPersistentTileSchedulerILi64ELi64ELi256ELi128ELb1ELb1ELb1ELb1ELb1ELb1EEEEEEEEEvNT_6ParamsE)
        /*0200*/ 	.word	0x00000078


	//----- nvinfo : EIATTR_REGCOUNT
	.align		4
.L_121:
        /*0204*/ 	.byte	0x04, 0x2f
        /*0206*/ 	.short	(.L_123 - .L_122)
	.align		4
.L_122:
        /*0208*/ 	.word	index@(_ZN7cutlass13device_kernelIN5flash11enable_sm90INS1_16FlashAttnFwdSm90INS1_25CollectiveMainloopFwdSm90ILi2EN4cute5tupleIJNS5_1CILi1EEES8_S8_EEENS6_IJNS7_ILi64EEESA_SA_EEELi512ENS_10bfloat16_tEfNS_4arch4Sm90ELb1ELb0ELb1ELb1ELb0ELb1ELb0ELb0ELb0ELb1ELb1ELb0EEENS1_21CollectiveEpilogueFwdINS6_IJSA_NS7_ILi512EEESA_EEES9_SC_SE_Li256ELb1ELb1ELb1ELb0EEENS1_36VarlenDynamicPersistentTileSchedulerILi64ELi64ELi256ELi128ELb1ELb1ELb1ELb1ELb1ELb1EEEEEEEEEvNT_6ParamsE)
        /*020c*/ 	.word	0x000000a8


	//----- nvinfo : EIATTR_FRAME_SIZE
	.align		4
.L_123:
        /*0210*/ 	.byte	0x04, 0x11
        /*0212*/ 	.short	(.L_125 - .L_124)
	.align		4
.L_124:
        /*0214*/ 	.word	index@(_ZN7cutlass13device_kernelIN5flash11enable_sm90INS1_16FlashAttnFwdSm90INS1_25CollectiveMainloopFwdSm90ILi2EN4cute5tupleIJNS5_1CILi1EEES8_S8_EEENS6_IJNS7_ILi64EEESA_SA_EEELi512ENS_10bfloat16_tEfNS_4arch4Sm90ELb1ELb0ELb1ELb1ELb0ELb1ELb0ELb0ELb0ELb1ELb1ELb0EEENS1_21CollectiveEpilogueFwdINS6_IJSA_NS7_ILi512EEESA_EEES9_SC_SE_Li256ELb1ELb1ELb1ELb0EEENS1_36VarlenDynamicPersistentTileSchedulerILi64ELi64ELi256ELi128ELb1ELb1ELb1ELb1ELb1ELb1EEEEEEEEEvNT_6ParamsE)
        /*0218*/ 	.word	0x00000070


	//----- nvinfo : EIATTR_REGCOUNT
	.align		4
.L_125:
        /*021c*/ 	.byte	0x04, 0x2f
        /*021e*/ 	.short	(.L_127 - .L_126)
	.align		4
.L_126:
        /*0220*/ 	.word	index@(_ZN7cutlass13device_kernelIN5flash11enable_sm90INS1_16FlashAttnFwdSm90INS1_25CollectiveMainloopFwdSm90ILi2EN4cute5tupleIJNS5_1CILi1EEES8_S8_EEENS6_IJNS7_ILi64EEESA_SA_EEELi512ENS_10bfloat16_tEfNS_4arch4Sm90ELb1ELb0ELb1ELb1ELb0ELb0ELb0ELb0ELb0ELb1ELb1ELb0EEENS1_21CollectiveEpilogueFwdINS6_IJSA_NS7_ILi512EEESA_EEES9_SC_SE_Li256ELb1ELb1ELb1ELb0EEENS1_36VarlenDynamicPersistentTileSchedulerILi64ELi64ELi256ELi128ELb1ELb1ELb1ELb1ELb1ELb1EEEEEEEEEvNT_6ParamsE)
        /*0224*/ 	.word	0x000000a8


	//----- nvinfo : EIATTR_FRAME_SIZE
	.align		4
.L_127:
        /*0228*/ 	.byte	0x04, 0x11
        /*022a*/ 	.short	(.L_129 - .L_128)
	.align		4
.L_128:
        /*022c*/ 	.word	index@(_ZN7cutlass13device_kernelIN5flash11enable_sm90INS1_16FlashAttnFwdSm90INS1_25CollectiveMainloopFwdSm90ILi2EN4cute5tupleIJNS5_1CILi1EEES8_S8_EEENS6_IJNS7_ILi64EEESA_SA_EEELi512ENS_10bfloat16_tEfNS_4arch4Sm90ELb1ELb0ELb1ELb1ELb0ELb0ELb0ELb0ELb0ELb1ELb1ELb0EEENS1_21CollectiveEpilogueFwdINS6_IJSA_NS7_ILi512EEESA_EEES9_SC_SE_Li256ELb1ELb1ELb1ELb0EEENS1_36VarlenDynamicPersistentTileSchedulerILi64ELi64ELi256ELi128ELb1ELb1ELb1ELb1ELb1ELb1EEEEEEEEEvNT_6ParamsE)
        /*0230*/ 	.word	0x00000060


	//----- nvinfo : EIATTR_REGCOUNT
	.align		4
.L_129:
        /*0234*/ 	.byte	0x04, 0x2f
        /*0236*/ 	.short	(.L_131 - .L_130)
	.align		4
.L_130:
        /*0238*/ 	.word	index@(_ZN7cutlass13device_kernelIN5flash11enable_sm90INS1_16FlashAttnFwdSm90INS1_25CollectiveMainloopFwdSm90ILi2EN4cute5tupleIJNS5_1CILi1EEES8_S8_EEENS6_IJNS7_ILi64EEESA_SA_EEELi512ENS_10bfloat16_tEfNS_4arch4Sm90ELb1ELb0ELb1ELb0ELb0ELb0ELb1ELb0ELb0ELb1ELb1ELb0EEENS1_21CollectiveEpilogueFwdINS6_IJSA_NS7_ILi512EEESA_EEES9_SC_SE_Li256ELb0ELb1ELb1ELb0EEENS1_19SingleTileSchedulerILb0ELb1ELb1ELi64EEEEEEEEEvNT_6ParamsE)
        /*023c*/ 	.word	0x000000a8


	//----- nvinfo : EIATTR_FRAME_SIZE
	.align		4
.L_131:
        /*0240*/ 	.byte	0x04, 0x11
        /*0242*/ 	.short	(.L_133 - .L_132)
	.align		4
.L_132:
        /*0244*/ 	.word	index@(_ZN7cutlass13device_kernelIN5flash11enable_sm90INS1_16FlashAttnFwdSm90INS1_25CollectiveMainloopFwdSm90ILi2EN4cute5tupleIJNS5_1CILi1EEES8_S8_EEENS6_IJNS7_ILi64EEESA_SA_EEELi512ENS_10bfloat16_tEfNS_4arch4Sm90ELb1ELb0ELb1ELb0ELb0ELb0ELb1ELb0ELb0ELb1ELb1ELb0EEENS1_21CollectiveEpilogueFwdINS6_IJSA_NS7_ILi512EEESA_EEES9_SC_SE_Li256ELb0ELb1ELb1ELb0EEENS1_19SingleTileSchedulerILb0ELb1ELb1ELi64EEEEEEEEEvNT_6ParamsE)
        /*0248*/ 	.word	0x00000038


	//----- nvinfo : EIATTR_REGCOUNT
	.align		4
.L_133:
        /*024c*/ 	.byte	0x04, 0x2f
        /*024e*/ 	.short	(.L_135 - .L_134)
	.align		4
.L_134:
        /*0250*/ 	.word	index@(_ZN7cutlass13device_kernelIN5flash11enable_sm90INS1_16FlashAttnFwdSm90INS1_25CollectiveMainloopFwdSm90ILi2EN4cute5tupleIJNS5_1CILi1EEES8_S8_EEENS6_IJNS7_ILi64EEESA_SA_EEELi512ENS_10bfloat16_tEfNS_4arch4Sm90ELb1ELb0ELb1ELb0ELb0ELb0ELb0ELb0ELb0ELb1ELb1ELb0EEENS1_21CollectiveEpilogueFwdINS6_IJSA_NS7_ILi512EEESA_EEES9_SC_SE_Li256ELb0ELb1ELb1ELb0EEENS1_19SingleTileSchedulerILb0ELb1ELb1ELi64EEEEEEEEEvNT_6ParamsE)
        /*0254*/ 	.word	0x000000a8


	//----- nvinfo : EIATTR_FRAME_SIZE
	.align		4
.L_135:
        /*0258*/ 	.byte	0x04, 0x11
        /*025a*/ 	.short	(.L_137 - .L_136)
	.align		4
.L_136:
        /*025c*/ 	.word	index@(_ZN7cutlass13device_kernelIN5flash11enable_sm90INS1_16FlashAttnFwdSm90INS1_25CollectiveMainloopFwdSm90ILi2EN4cute5tupleIJNS5_1CILi1EEES8_S8_EEENS6_IJNS7_ILi64EEESA_SA_EEELi512ENS_10bfloat16_tEfNS_4arch4Sm90ELb1ELb0ELb1ELb0ELb0ELb0ELb0ELb0ELb0ELb1ELb1ELb0EEENS1_21CollectiveEpilogueFwdINS6_IJSA_NS7_ILi512EEESA_EEES9_SC_SE_Li256ELb0ELb1ELb1ELb0EEENS1_19SingleTileSchedulerILb0ELb1ELb1ELi64EEEEEEEEEvNT_6ParamsE)
        /*0260*/ 	.word	0x00000010


	//----- nvinfo : EIATTR_REGCOUNT
	.align		4
.L_137:
        /*0264*/ 	.byte	0x04, 0x2f
        /*0266*/ 	.short	(.L_139 - .L_138)
	.align		4
.L_138:
        /*0268*/ 	.word	index@(_ZN7cutlass13device_kernelIN5flash11enable_sm90INS1_16FlashAttnFwdSm90INS1_25CollectiveMainloopFwdSm90ILi2EN4cute5tupleIJNS5_1CILi1EEES8_S8_EEENS6_IJNS7_ILi64EEESA_SA_EEELi512ENS_10bfloat16_tEfNS_4arch4Sm90ELb0ELb1ELb1ELb1ELb0ELb1ELb1ELb0ELb0ELb1ELb1ELb0EEENS1_21CollectiveEpilogueFwdINS6_IJSA_NS7_ILi512EEESA_EEES9_SC_SE_Li256ELb1ELb1ELb1ELb0EEENS1_36VarlenDynamicPersistentTileSchedulerILi64ELi64ELi256ELi128ELb1ELb1ELb1ELb1ELb0ELb1EEEEEEEEEvNT_6ParamsE)
        /*026c*/ 	.word	0x000000a8


	//----- nvinfo : EIATTR_FRAME_SIZE
	.align		4
.L_139:
        /*0270*/ 	.byte	0x04, 0x11
        /*0272*/ 	.short	(.L_141 - .L_140)
	.align		4
.L_140:
        /*0274*/ 	.word	index@($_ZN7cutlass13device_kernelIN5flash11enable_sm90INS1_16FlashAttnFwdSm90INS1_25CollectiveMainloopFwdSm90ILi2EN4cute5tupleIJNS5_1CILi1EEES8_S8_EEENS6_IJNS7_ILi64EEESA_SA_EEELi512ENS_10bfloat16_tEfNS_4arch4Sm90ELb0ELb1ELb1ELb1ELb0ELb1ELb1ELb0ELb0ELb1ELb1ELb0EEENS1_21CollectiveEpilogueFwdINS6_IJSA_NS7_ILi512EEESA_EEES9_SC_SE_Li256ELb1ELb1ELb1ELb0EEENS1_36VarlenDynamicPersistentTileSchedulerILi64ELi64ELi256ELi128ELb1ELb1ELb1ELb1ELb0ELb1EEEEEEEEEvNT_6ParamsE$_ZZN5flash25CollectiveMainloopFwdSm90ILi2EN4cute5tupleIJNS1_1CILi1EEES4_S4_EEENS2_IJNS3_ILi64EEES6_S6_EEELi512EN7cutlass10bfloat16_tEfNS8_4arch4Sm90ELb0ELb1ELb1ELb1ELb0ELb1ELb1ELb0ELb0ELb1ELb1ELb0EE3mmaINS_16FlashAttnFwdSm90ISC_NS_21CollectiveEpilogueFwdINS2_IJS6_NS3_ILi512EEES6_EEES5_S9_SB_Li256ELb1ELb1ELb1ELb0EEENS_36VarlenDynamicPersistentTileSchedulerILi64ELi64ELi256ELi128ELb1ELb1ELb1ELb1ELb0ELb1EEEE13SharedStorageENS1_6TensorINS1_11ArrayEngineIfLm128EEENS1_6LayoutINS2_IJNS2_IJNS3_ILi2EEESR_NS3_ILi32EEEEEES4_S4_EEENS2_IJNS2_IJS4_SR_NS3_ILi4EEEEEENS3_ILi0EEESX_EEEEEEENS_7SoftmaxILi2ELi0EEEEEbRKNSC_6ParamsENS8_25PipelineTmaAsyncNoClusterILi2ENS8_16PipelineTmaAsyncILi2EEEEES19_RNS8_13PipelineStateILj2EEERT0_RT1_iRiRKNS_16SeqlenInfoQKNewKILb1ELb1EEENS2_IJiiiiEEERT_ENKUliT_T0_T1_E_clIZSD_ISM_S10_S12_EbS15_S19_S19_S1C_S1E_S1G_iS1H_S1L_S1M_S1O_EUlRS1P_iE0_NS3_ILb1EEES1W_EEDaiS1P_S1Q_S1R_)
        /*0278*/ 	.word	0x000004f0


	//----- nvinfo : EIATTR_FRAME_SIZE
	.align		4
.L_141:
        /*027c*/ 	.byte	0x04, 0x11
        /*027e*/ 	.short	(.L_143 - .L_142)
	.align		4
.L_142:
        /*0280*/ 	.word	index@(_ZN7cutlass13device_kernelIN5flash11enable_sm90INS1_16FlashAttnFwdSm90INS1_25CollectiveMainloopFwdSm90ILi2EN4cute5tupleIJNS5_1CILi1EEES8_S8_EEENS6_IJNS7_ILi64EEESA_SA_EEELi512ENS_10bfloat16_tEfNS_4arch4Sm90ELb0ELb1ELb1ELb1ELb0ELb1ELb1ELb0ELb0ELb1ELb1ELb0EEENS1_21CollectiveEpilogueFwdINS6_IJSA_NS7_ILi512EEESA_EEES9_SC_SE_Li256ELb1ELb1ELb1ELb0EEENS1_36VarlenDynamicPersistentTileSchedulerILi64ELi64ELi256ELi128ELb1ELb1ELb1ELb1ELb0ELb1EEEEEEEEEvNT_6ParamsE)
        /*0284*/ 	.word	0x000004f0


	//----- nvinfo : EIATTR_REGCOUNT
	.align		4
.L_143:
        /*0288*/ 	.byte	0x04, 0x2f
        /*028a*/ 	.short	(.L_145 - .L_144)
	.align		4
.L_144:
        /*028c*/ 	.word	index@(_ZN7cutlass13device_kernelIN5flash11enable_sm90INS1_16FlashAttnFwdSm90INS1_25CollectiveMainloopFwdSm90ILi2EN4cute5tupleIJNS5_1CILi1EEES8_S8_EEENS6_IJNS7_ILi64EEESA_SA_EEELi512ENS_10bfloat16_tEfNS_4arch4Sm90ELb0ELb1ELb1ELb1ELb0ELb0ELb1ELb0ELb0ELb1ELb1ELb0EEENS1_21CollectiveEpilogueFwdINS6_IJSA_NS7_ILi512EEESA_EEES9_SC_SE_Li256ELb1ELb1ELb1ELb0EEENS1_36VarlenDynamicPersistentTileSchedulerILi64ELi64ELi256ELi128ELb1ELb1ELb1ELb1ELb0ELb1EEEEEEEEEvNT_6ParamsE)
        /*0290*/ 	.word	0x000000a8


	//----- nvinfo : EIATTR_FRAME_SIZE
	.align		4
.L_145:
        /*0294*/ 	.byte	0x04, 0x11
        /*0296*/ 	.short	(.L_147 - .L_146)
	.align		4
.L_146:
        /*0298*/ 	.word	index@($_ZN7cutlass13device_kernelIN5flash11enable_sm90INS1_16FlashAttnFwdSm90INS1_25CollectiveMainloopFwdSm90ILi2EN4cute5tupleIJNS5_1CILi1EEES8_S8_EEENS6_IJNS7_ILi64EEESA_SA_EEELi512ENS_10bfloat16_tEfNS_4arch4Sm90ELb0ELb1ELb1ELb1ELb0ELb0ELb1ELb0ELb0ELb1ELb1ELb0EEENS1_21CollectiveEpilogueFwdINS6_IJSA_NS7_ILi512EEESA_EEES9_SC_SE_Li256ELb1ELb1ELb1ELb0EEENS1_36VarlenDynamicPersistentTileSchedulerILi64ELi64ELi256ELi128ELb1ELb1ELb1ELb1ELb0ELb1EEEEEEEEEvNT_6ParamsE$_ZZN5flash25CollectiveMainloopFwdSm90ILi2EN4cute5tupleIJNS1_1CILi1EEES4_S4_EEENS2_IJNS3_ILi64EEES6_S6_EEELi512EN7cutlass10bfloat16_tEfNS8_4arch4Sm90ELb0ELb1ELb1ELb1ELb0ELb0ELb1ELb0ELb0ELb1ELb1ELb0EE3mmaINS_16FlashAttnFwdSm90ISC_NS_21CollectiveEpilogueFwdINS2_IJS6_NS3_ILi512EEES6_EEES5_S9_SB_Li256ELb1ELb1ELb1ELb0EEENS_36VarlenDynamicPersistentTileSchedulerILi64ELi64ELi256ELi128ELb1ELb1ELb1ELb1ELb0ELb1EEEE13SharedStorageENS1_6TensorINS1_11ArrayEngineIfLm128EEENS1_6LayoutINS2_IJNS2_IJNS3_ILi2EEESR_NS3_ILi32EEEEEES4_S4_EEENS2_IJNS2_IJS4_SR_NS3_ILi4EEEEEENS3_ILi0EEESX_EEEEEEENS_7SoftmaxILi2ELi0EEEEEbRKNSC_6ParamsENS8_25PipelineTmaAsyncNoClusterILi2ENS8_16PipelineTmaAsyncILi2EEEEES19_RNS8_13PipelineStateILj2EEERT0_RT1_iRiRKNS_16SeqlenInfoQKNewKILb1ELb0EEENS2_IJiiiiEEERT_ENKUliT_T0_T1_E_clIZSD_ISM_S10_S12_EbS15_S19_S19_S1C_S1E_S1G_iS1H_S1L_S1M_S1O_EUlRS1P_iE1_NS3_ILb0EEENS3_ILb1EEEEEDaiS1P_S1Q_S1R_)
        /*029c*/ 	.word	0x000004c0


	//----- nvinfo : EIATTR_FRAME_SIZE
	.align		4
.L_147:
        /*02a0*/ 	.byte	0x04, 0x11
        /*02a2*/ 	.short	(.L_149 - .L_148)
	.align		4
.L_148:
        /*02a4*/ 	.word	index@(_ZN7cutlass13device_kernelIN5flash11enable_sm90INS1_16FlashAttnFwdSm90INS1_25CollectiveMainloopFwdSm90ILi2EN4cute5tupleIJNS5_1CILi1EEES8_S8_EEENS6_IJNS7_ILi64EEESA_SA_EEELi512ENS_10bfloat16_tEfNS_4arch4Sm90ELb0ELb1ELb1ELb1ELb0ELb0ELb1ELb0ELb0ELb1ELb1ELb0EEENS1_21CollectiveEpilogueFwdINS6_IJSA_NS7_ILi512EEESA_EEES9_SC_SE_Li256ELb1ELb1ELb1ELb0EEENS1_36VarlenDynamicPersistentTileSchedulerILi64ELi64ELi256ELi128ELb1ELb1ELb1ELb1ELb0ELb1EEEEEEEEEvNT_6ParamsE)
        /*02a8*/ 	.word	0x000004c0


	//----- nvinfo : EIATTR_REGCOUNT
	.align		4
.L_149:
        /*02ac*/ 	.byte	0x04, 0x2f
        /*02ae*/ 	.short	(.L_151 - .L_150)
	.align		4
.L_150:
        /*02b0*/ 	.word	index@(_ZN7cutlass13device_kernelIN5flash11enable_sm90INS1_16FlashAttnFwdSm90INS1_25CollectiveMainloopFwdSm90ILi2EN4cute5tupleIJNS5_1CILi1EEES8_S8_EEENS6_IJNS7_ILi64EEESA_SA_EEELi512ENS_10bfloat16_tEfNS_4arch4Sm90ELb0ELb1ELb1ELb1ELb0ELb1ELb0ELb0ELb0ELb1ELb1ELb0EEENS1_21CollectiveEpilogueFwdINS6_IJSA_NS7_ILi512EEESA_EEES9_SC_SE_Li256ELb1ELb1ELb1ELb0EEENS1_36VarlenDynamicPersistentTileSchedulerILi64ELi64ELi256ELi128ELb1ELb1ELb1ELb1ELb0ELb1EEEEEEEEEvNT_6ParamsE)
        /*02b4*/ 	.word	0x000000a8


	//----- nvinfo : EIATTR_FRAME_SIZE
	.align		4
.L_151:
        /*02b8*/ 	.byte	0x04, 0x11
        /*02ba*/ 	.short	(.L_153 - .L_152)
	.align		4
.L_152:
        /*02bc*/ 	.word	index@(_ZN7cutlass13device_kernelIN5flash11enable_sm90INS1_16FlashAttnFwdSm90INS1_25CollectiveMainloopFwdSm90ILi2EN4cute5tupleIJNS5_1CILi1EEES8_S8_EEENS6_IJNS7_ILi64EEESA_SA_EEELi512ENS_10bfloat16_tEfNS_4arch4Sm90ELb0ELb1ELb1ELb1ELb0ELb1ELb0ELb0ELb0ELb1ELb1ELb0EEENS1_21CollectiveEpilogueFwdINS6_IJSA_NS7_ILi512EEESA_EEES9_SC_SE_Li256ELb1ELb1ELb1ELb0EEENS1_36VarlenDynamicPersistentTileSchedulerILi64ELi64ELi256ELi128ELb1ELb1ELb1ELb1ELb0ELb1EEEEEEEEEvNT_6ParamsE)
        /*02c0*/ 	.word	0x00000070


	//----- nvinfo : EIATTR_REGCOUNT
	.align		4
.L_153:
        /*02c4*/ 	.byte	0x04, 0x2f
        /*02c6*/ 	.short	(.L_155 - .L_154)
	.align		4
.L_154:
        /*02c8*/ 	.word	index@(_ZN7cutlass13device_kernelIN5flash11enable_sm90INS1_16FlashAttnFwdSm90INS1_25CollectiveMainloopFwdSm90ILi2EN4cute5tupleIJNS5_1CILi1EEES8_S8_EEENS6_IJNS7_ILi64EEESA_SA_EEELi512ENS_10bfloat16_tEfNS_4arch4Sm90ELb0ELb1ELb1ELb1ELb0ELb0ELb0ELb0ELb0ELb1ELb1ELb0EEENS1_21CollectiveEpilogueFwdINS6_IJSA_NS7_ILi512EEESA_EEES9_SC_SE_Li256ELb1ELb1ELb1ELb0EEENS1_36VarlenDynamicPersistentTileSchedulerILi64ELi64ELi256ELi128ELb1ELb1ELb1ELb1ELb0ELb1EEEEEEEEEvNT_6ParamsE)
        /*02cc*/ 	.word	0x000000a8


	//----- nvinfo : EIATTR_FRAME_SIZE
	.align		4
.L_155:
        /*02d0*/ 	.byte	0x04, 0x11
        /*02d2*/ 	.short	(.L_157 - .L_156)
	.align		4
.L_156:
        /*02d4*/ 	.word	index@(_ZN7cutlass13device_kernelIN5flash11enable_sm90INS1_16FlashAttnFwdSm90INS1_25CollectiveMainloopFwdSm90ILi2EN4cute5tupleIJNS5_1CILi1EEES8_S8_EEENS6_IJNS7_ILi64EEESA_SA_EEELi512ENS_10bfloat16_tEfNS_4arch4Sm90ELb0ELb1ELb1ELb1ELb0ELb0ELb0ELb0ELb0ELb1ELb1ELb0EEENS1_21CollectiveEpilogueFwdINS6_IJSA_NS7_ILi512EEESA_EEES9_SC_SE_Li256ELb1ELb1ELb1ELb0EEENS1_36VarlenDynamicPersistentTileSchedulerILi64ELi64ELi256ELi128ELb1ELb1ELb1ELb1ELb0ELb1EEEEEEEEEvNT_6ParamsE)
        /*02d8*/ 	.word	0x00000060


	//----- nvinfo : EIATTR_REGCOUNT
	.align		4
.L_157:
        /*02dc*/ 	.byte	0x04, 0x2f
        /*02de*/ 	.short	(.L_159 - .L_158)
	.align		4
.L_158:
        /*02e0*/ 	.word	index@(_ZN7cutlass13device_kernelIN5flash11enable_sm90INS1_16FlashAttnFwdSm90INS1_25CollectiveMainloopFwdSm90ILi2EN4cute5tupleIJNS5_1CILi1EEES8_S8_EEENS6_IJNS7_ILi64EEESA_SA_EEELi512ENS_10bfloat16_tEfNS_4arch4Sm90ELb0ELb1ELb1ELb0ELb0ELb0ELb1ELb0ELb0ELb1ELb1ELb0EEENS1_21CollectiveEpilogueFwdINS6_IJSA_NS7_ILi512EEESA_EEES9_SC_SE_Li256ELb0ELb1ELb1ELb0EEENS1_19SingleTileSchedulerILb0ELb1ELb1ELi64EEEEEEEEEvNT_6ParamsE)
        /*02e4*/ 	.word	0x000000a8


	//----- nvinfo : EIATTR_FRAME_SIZE
	.align		4
.L_159:
        /*02e8*/ 	.byte	0x04, 0x11
        /*02ea*/ 	.short	(.L_161 - .L_160)
	.align		4
.L_160:
        /*02ec*/ 	.word	index@($_ZN7cutlass13device_kernelIN5flash11enable_sm90INS1_16FlashAttnFwdSm90INS1_25CollectiveMainloopFwdSm90ILi2EN4cute5tupleIJNS5_1CILi1EEES8_S8_EEENS6_IJNS7_ILi64EEESA_SA_EEELi512ENS_10bfloat16_tEfNS_4arch4Sm90ELb0ELb1ELb1ELb0ELb0ELb0ELb1ELb0ELb0ELb1ELb1ELb0EEENS1_21CollectiveEpilogueFwdINS6_IJSA_NS7_ILi512EEESA_EEES9_SC_SE_Li256ELb0ELb1ELb1ELb0EEENS1_19SingleTileSchedulerILb0ELb1ELb1ELi64EEEEEEEEEvNT_6ParamsE$_ZZN5flash25CollectiveMainloopFwdSm90ILi2EN4cute5tupleIJNS1_1CILi1EEES4_S4_EEENS2_IJNS3_ILi64EEES6_S6_EEELi512EN7cutlass10bfloat16_tEfNS8_4arch4Sm90ELb0ELb1ELb1ELb0ELb0ELb0ELb1ELb0ELb0ELb1ELb1ELb0EE3mmaINS_16FlashAttnFwdSm90ISC_NS_21CollectiveEpilogueFwdINS2_IJS6_NS3_ILi512EEES6_EEES5_S9_SB_Li256ELb0ELb1ELb1ELb0EEENS_19SingleTileSchedulerILb0ELb1ELb1ELi64EEEE13SharedStorageENS1_6TensorINS1_11ArrayEngineIfLm128EEENS1_6LayoutINS2_IJNS2_IJNS3_ILi2EEESR_NS3_ILi32EEEEEES4_S4_EEENS2_IJNS2_IJS4_SR_NS3_ILi4EEEEEENS3_ILi0EEESX_EEEEEEENS_7SoftmaxILi2ELi0EEEEEbRKNSC_6ParamsENS8_25PipelineTmaAsyncNoClusterILi2ENS8_16PipelineTmaAsyncILi2EEEEES19_RNS8_13PipelineStateILj2EEERT0_RT1_iRiRKNS_16SeqlenInfoQKNewKILb0ELb0EEENS2_IJiiiiEEERT_ENKUliT_T0_T1_E_clIZSD_ISM_S10_S12_EbS15_S19_S19_S1C_S1E_S1G_iS1H_S1L_S1M_S1O_EUlRS1P_iE1_NS3_ILb0EEENS3_ILb1EEEEEDaiS1P_S1Q_S1R_)
        /*02f0*/ 	.word	0x00000480


	//----- nvinfo : EIATTR_FRAME_SIZE
	.align		4
.L_161:
        /*02f4*/ 	.byte	0x04, 0x11
        /*02f6*/ 	.short	(.L_163 - .L_162)
	.align		4
.L_162:
        /*02f8*/ 	.word	index@(_ZN7cutlass13device_kernelIN5flash11enable_sm90INS1_16FlashAttnFwdSm90INS1_25CollectiveMainloopFwdSm90ILi2EN4cute5tupleIJNS5_1CILi1EEES8_S8_EEENS6_IJNS7_ILi64EEESA_SA_EEELi512ENS_10bfloat16_tEfNS_4arch4Sm90ELb0ELb1ELb1ELb0ELb0ELb0ELb1ELb0ELb0ELb1ELb1ELb0EEENS1_21CollectiveEpilogueFwdINS6_IJSA_NS7_ILi512EEESA_EEES9_SC_SE_Li256ELb0ELb1ELb1ELb0EEENS1_19SingleTileSchedulerILb0ELb1ELb1ELi64EEEEEEEEEvNT_6ParamsE)
        /*02fc*/ 	.word	0x00000480


	//----- nvinfo : EIATTR_REGCOUNT
	.align		4
.L_163:
        /*0300*/ 	.byte	0x04, 0x2f
        /*0302*/ 	.short	(.L_165 - .L_164)
	.align		4
.L_164:
        /*0304*/ 	.word	index@(_ZN7cutlass13device_kernelIN5flash11enable_sm90INS1_16FlashAttnFwdSm90INS1_25CollectiveMainloopFwdSm90ILi2EN4cute5tupleIJNS5_1CILi1EEES8_S8_EEENS6_IJNS7_ILi64EEESA_SA_EEELi512ENS_10bfloat16_tEfNS_4arch4Sm90ELb0ELb1ELb1ELb0ELb0ELb0ELb0ELb0ELb0ELb1ELb1ELb0EEENS1_21CollectiveEpilogueFwdINS6_IJSA_NS7_ILi512EEESA_EEES9_SC_SE_Li256ELb0ELb1ELb1ELb0EEENS1_19SingleTileSchedulerILb0ELb1ELb1ELi64EEEEEEEEEvNT_6ParamsE)
        /*0308*/ 	.word	0x000000a8


	//----- nvinfo : EIATTR_FRAME_SIZE
	.align		4
.L_165:
        /*030c*/ 	.byte	0x04, 0x11
        /*030e*/ 	.short	(.L_167 - .L_166)
	.align		4
.L_166:
        /*0310*/ 	.word	index@(_ZN7cutlass13device_kernelIN5flash11enable_sm90INS1_16FlashAttnFwdSm90INS1_25CollectiveMainloopFwdSm90ILi2EN4cute5tupleIJNS5_1CILi1EEES8_S8_EEENS6_IJNS7_ILi64EEESA_SA_EEELi512ENS_10bfloat16_tEfNS_4arch4Sm90ELb0ELb1ELb1ELb0ELb0ELb0ELb0ELb0ELb0ELb1ELb1ELb0EEENS1_21CollectiveEpilogueFwdINS6_IJSA_NS7_ILi512EEESA_EEES9_SC_SE_Li256ELb0ELb1ELb1ELb0EEENS1_19SingleTileSchedulerILb0ELb1ELb1ELi64EEEEEEEEEvNT_6ParamsE)
        /*0314*/ 	.word	0x00000010


	//----- nvinfo : EIATTR_REGCOUNT
	.align		4
.L_167:
        /*0318*/ 	.byte	0x04, 0x2f
        /*031a*/ 	.short	(.L_169 - .L_168)
	.align		4
.L_168:
        /*031c*/ 	.word	index@(_ZN7cutlass13device_kernelIN5flash11enable_sm90INS1_16FlashAttnFwdSm90INS1_25CollectiveMainloopFwdSm90ILi2EN4cute5tupleIJNS5_1CILi1EEES8_S8_EEENS6_IJNS7_ILi64EEESA_SA_EEELi512ENS_10bfloat16_tEfNS_4arch4Sm90ELb0ELb0ELb1ELb1ELb0ELb1ELb1ELb0ELb0ELb1ELb1ELb0EEENS1_21CollectiveEpilogueFwdINS6_IJSA_NS7_ILi512EEESA_EEES9_SC_SE_Li256ELb1ELb1ELb1ELb0EEENS1_36VarlenDynamicPersistentTileSchedulerILi64ELi64ELi256ELi128ELb1ELb1ELb1ELb0ELb1ELb1EEEEEEEEEvNT_6ParamsE)
        /*0320*/ 	.word	0x000000a8


	//----- nvinfo : EIATTR_FRAME_SIZE
	.align		4
.L_169:
        /*0324*/ 	.byte	0x04, 0x11
        /*0326*/ 	.short	(.L_171 - .L_170)
	.align		4
.L_170:
        /*0328*/ 	.word	index@(_ZN7cutlass13device_kernelIN5flash11enable_sm90INS1_16FlashAttnFwdSm90INS1_25CollectiveMainloopFwdSm90ILi2EN4cute5tupleIJNS5_1CILi1EEES8_S8_EEENS6_IJNS7_ILi64EEESA_SA_EEELi512ENS_10bfloat16_tEfNS_4arch4Sm90ELb0ELb0ELb1ELb1ELb0ELb1ELb1ELb0ELb0ELb1ELb1ELb0EEENS1_21CollectiveEpilogueFwdINS6_IJSA_NS7_ILi512EEESA_EEES9_SC_SE_Li256ELb1ELb1ELb1ELb0EEENS1_36VarlenDynamicPersistentTileSchedulerILi64ELi64ELi256ELi128ELb1ELb1ELb1ELb0ELb1ELb1EEEEEEEEEvNT_6ParamsE)
        /*032c*/ 	.word	0x00000098


	//----- nvinfo : EIATTR_REGCOUNT
	.align		4
.L_171:
        /*0330*/ 	.byte	0x04, 0x2f
        /*0332*/ 	.short	(.L_173 - .L_172)
	.align		4
.L_172:
        /*0334*/ 	.word	index@(_ZN7cutlass13device_kernelIN5flash11enable_sm90INS1_16FlashAttnFwdSm90INS1_25CollectiveMainloopFwdSm90ILi2EN4cute5tupleIJNS5_1CILi1EEES8_S8_EEENS6_IJNS7_ILi64EEESA_SA_EEELi512ENS_10bfloat16_tEfNS_4arch4Sm90ELb0ELb0ELb1ELb1ELb0ELb0ELb1ELb0ELb0ELb1ELb1ELb0EEENS1_21CollectiveEpilogueFwdINS6_IJSA_NS7_ILi512EEESA_EEES9_SC_SE_Li256ELb1ELb1ELb1ELb0EEENS1_36VarlenDynamicPersistentTileSchedulerILi64ELi64ELi256ELi128ELb1ELb1ELb1ELb0ELb1ELb1EEEEEEEEEvNT_6ParamsE)
        /*0338*/ 	.word	0x000000a8


	//----- nvinfo : EIATTR_FRAME_SIZE
	.align		4
.L_173:
        /*033c*/ 	.byte	0x04, 0x11
        /*033e*/ 	.short	(.L_175 - .L_174)
	.align		4
.L_174:
        /*0340*/ 	.word	index@(_ZN7cutlass13device_kernelIN5flash11enable_sm90INS1_16FlashAttnFwdSm90INS1_25CollectiveMainloopFwdSm90ILi2EN4cute5tupleIJNS5_1CILi1EEES8_S8_EEENS6_IJNS7_ILi64EEESA_SA_EEELi512ENS_10bfloat16_tEfNS_4arch4Sm90ELb0ELb0ELb1ELb1ELb0ELb0ELb1ELb0ELb0ELb1ELb1ELb0EEENS1_21CollectiveEpilogueFwdINS6_IJSA_NS7_ILi512EEESA_EEES9_SC_SE_Li256ELb1ELb1ELb1ELb0EEENS1_36VarlenDynamicPersistentTileSchedulerILi64ELi64ELi256ELi128ELb1ELb1ELb1ELb0ELb1ELb1EEEEEEEEEvNT_6ParamsE)
        /*0344*/ 	.word	0x00000078


	//----- nvinfo : EIATTR_REGCOUNT
	.align		4
.L_175:
        /*0348*/ 	.byte	0x04, 0x2f
        /*034a*/ 	.short	(.L_177 - .L_176)
	.align		4
.L_176:
        /*034c*/ 	.word	index@(_ZN7cutlass13device_kernelIN5flash11enable_sm90INS1_16FlashAttnFwdSm90INS1_25CollectiveMainloopFwdSm90ILi2EN4cute5tupleIJNS5_1CILi1EEES8_S8_EEENS6_IJNS7_ILi64EEESA_SA_EEELi512ENS_10bfloat16_tEfNS_4arch4Sm90ELb0ELb0ELb1ELb1ELb0ELb1ELb0ELb0ELb0ELb1ELb1ELb0EEENS1_21CollectiveEpilogueFwdINS6_IJSA_NS7_ILi512EEESA_EEES9_SC_SE_Li256ELb1ELb1ELb1ELb0EEENS1_36VarlenDynamicPersistentTileSchedulerILi64ELi64ELi256ELi128ELb1ELb1ELb1ELb0ELb1ELb1EEEEEEEEEvNT_6ParamsE)
        /*0350*/ 	.word	0x000000a8


	//----- nvinfo : EIATTR_FRAME_SIZE
	.align		4
.L_177:
        /*0354*/ 	.byte	0x04, 0x11
        /*0356*/ 	.short	(.L_179 - .L_178)
	.align		4
.L_178:
        /*0358*/ 	.word	index@(_ZN7cutlass13device_kernelIN5flash11enable_sm90INS1_16FlashAttnFwdSm90INS1_25CollectiveMainloopFwdSm90ILi2EN4cute5tupleIJNS5_1CILi1EEES8_S8_EEENS6_IJNS7_ILi64EEESA_SA_EEELi512ENS_10bfloat16_tEfNS_4arch4Sm90ELb0ELb0ELb1ELb1ELb0ELb1ELb0ELb0ELb0ELb1ELb1ELb0EEENS1_21CollectiveEpilogueFwdINS6_IJSA_NS7_ILi512EEESA_EEES9_SC_SE_Li256ELb1ELb1ELb1ELb0EEENS1_36VarlenDynamicPersistentTileSchedulerILi64ELi64ELi256ELi128ELb1ELb1ELb1ELb0ELb1ELb1EEEEEEEEEvNT_6ParamsE)
        /*035c*/ 	.word	0x00000080


	//----- nvinfo : EIATTR_REGCOUNT
	.align		4
.L_179:
        /*0360*/ 	.byte	0x04, 0x2f
        /*0362*/ 	.short	(.L_181 - .L_180)
	.align		4
.L_180:
        /*0364*/ 	.word	index@(_ZN7cutlass13device_kernelIN5flash11enable_sm90INS1_16FlashAttnFwdSm90INS1_25CollectiveMainloopFwdSm90ILi2EN4cute5tupleIJNS5_1CILi1EEES8_S8_EEENS6_IJNS7_ILi64EEESA_SA_EEELi512ENS_10bfloat16_tEfNS_4arch4Sm90ELb0ELb0ELb1ELb1ELb0ELb0ELb0ELb0ELb0ELb1ELb1ELb0EEENS1_21CollectiveEpilogueFwdINS6_IJSA_NS7_ILi512EEESA_EEES9_SC_SE_Li256ELb1ELb1ELb1ELb0EEENS1_36VarlenDynamicPersistentTileSchedulerILi64ELi64ELi256ELi128ELb1ELb1ELb1ELb0ELb1ELb1EEEEEEEEEvNT_6ParamsE)
        /*0368*/ 	.word	0x000000a8


	//----- nvinfo : EIATTR_FRAME_SIZE
	.align		4
.L_181:
        /*036c*/ 	.byte	0x04, 0x11
        /*036e*/ 	.short	(.L_183 - .L_182)
	.align		4
.L_182:
        /*0370*/ 	.word	index@(_ZN7cutlass13device_kernelIN5flash11enable_sm90INS1_16FlashAttnFwdSm90INS1_25CollectiveMainloopFwdSm90ILi2EN4cute5tupleIJNS5_1CILi1EEES8_S8_EEENS6_IJNS7_ILi64EEESA_SA_EEELi512ENS_10bfloat16_tEfNS_4arch4Sm90ELb0ELb0ELb1ELb1ELb0ELb0ELb0ELb0ELb0ELb1ELb1ELb0EEENS1_21CollectiveEpilogueFwdINS6_IJSA_NS7_ILi512EEESA_EEES9_SC_SE_Li256ELb1ELb1ELb1ELb0EEENS1_36VarlenDynamicPersistentTileSchedulerILi64ELi64ELi256ELi128ELb1ELb1ELb1ELb0ELb1ELb1EEEEEEEEEvNT_6ParamsE)
        /*0374*/ 	.word	0x00000060


	//----- nvinfo : EIATTR_REGCOUNT
	.align		4
.L_183:
        /*0378*/ 	.byte	0x04, 0x2f
        /*037a*/ 	.short	(.L_185 - .L_184)
	.align		4
.L_184:
        /*037c*/ 	.word	index@(_ZN7cutlass13device_kernelIN5flash11enable_sm90INS1_16FlashAttnFwdSm90INS1_25CollectiveMainloopFwdSm90ILi2EN4cute5tupleIJNS5_1CILi1EEES8_S8_EEENS6_IJNS7_ILi64EEESA_SA_EEELi512ENS_10bfloat16_tEfNS_4arch4Sm90ELb0ELb0ELb1ELb0ELb0ELb0ELb1ELb0ELb0ELb1ELb1ELb0EEENS1_21CollectiveEpilogueFwdINS6_IJSA_NS7_ILi512EEESA_EEES9_SC_SE_Li256ELb0ELb1ELb1ELb0EEENS1_19SingleTileSchedulerILb0ELb1ELb1ELi64EEEEEEEEEvNT_6ParamsE)
        /*0380*/ 	.word	0x000000a8


	//----- nvinfo : EIATTR_FRAME_SIZE
	.align		4
.L_185:
        /*0384*/ 	.byte	0x04, 0x11
        /*0386*/ 	.short	(.L_187 - .L_186)
	.align		4
.L_186:
        /*0388*/ 	.word	index@(_ZN7cutlass13device_kernelIN5flash11enable_sm90INS1_16FlashAttnFwdSm90INS1_25CollectiveMainloopFwdSm90ILi2EN4cute5tupleIJNS5_1CILi1EEES8_S8_EEENS6_IJNS7_ILi64EEESA_SA_EEELi512ENS_10bfloat16_tEfNS_4arch4Sm90ELb0ELb0ELb1ELb0ELb0ELb0ELb1ELb0ELb0ELb1ELb1ELb0EEENS1_21CollectiveEpilogueFwdINS6_IJSA_NS7_ILi512EEESA_EEES9_SC_SE_Li256ELb0ELb1ELb1ELb0EEENS1_19SingleTileSchedulerILb0ELb1ELb1ELi64EEEEEEEEEvNT_6ParamsE)
        /*038c*/ 	.word	0x00000030


	//----- nvinfo : EIATTR_REGCOUNT
	.align		4
.L_187:
        /*0390*/ 	.byte	0x04, 0x2f
        /*0392*/ 	.short	(.L_189 - .L_188)
	.align		4
.L_188:
        /*0394*/ 	.word	index@(_ZN7cutlass13device_kernelIN5flash11enable_sm90INS1_16FlashAttnFwdSm90INS1_25CollectiveMainloopFwdSm90ILi2EN4cute5tupleIJNS5_1CILi1EEES8_S8_EEENS6_IJNS7_ILi64EEESA_SA_EEELi512ENS_10bfloat16_tEfNS_4arch4Sm90ELb0ELb0ELb1ELb0ELb0ELb0ELb0ELb0ELb0ELb1ELb1ELb0EEENS1_21CollectiveEpilogueFwdINS6_IJSA_NS7_ILi512EEESA_EEES9_SC_SE_Li256ELb0ELb1ELb1ELb0EEENS1_19SingleTileSchedulerILb0ELb1ELb1ELi64EEEEEEEEEvNT_6ParamsE)
        /*0398*/ 	.word	0x000000a8


	//----- nvinfo : EIATTR_FRAME_SIZE
	.align		4
.L_189:
        /*039c*/ 	.byte	0x04, 0x11
        /*039e*/ 	.short	(.L_191 - .L_190)
	.align		4
.L_190:
        /*03a0*/ 	.word	index@(_ZN7cutlass13device_kernelIN5flash11enable_sm90INS1_16FlashAttnFwdSm90INS1_25CollectiveMainloopFwdSm90ILi2EN4cute5tupleIJNS5_1CILi1EEES8_S8_EEENS6_IJNS7_ILi64EEESA_SA_EEELi512ENS_10bfloat16_tEfNS_4arch4Sm90ELb0ELb0ELb1ELb0ELb0ELb0ELb0ELb0ELb0ELb1ELb1ELb0EEENS1_21CollectiveEpilogueFwdINS6_IJSA_NS7_ILi512EEESA_EEES9_SC_SE_Li256ELb0ELb1ELb1ELb0EEENS1_19SingleTileSchedulerILb0ELb1ELb1ELi64EEEEEEEEEvNT_6ParamsE)
        /*03a4*/ 	.word	0x00000018


	//----- nvinfo : EIATTR_REGCOUNT
	.align		4
.L_191:
        /*03a8*/ 	.byte	0x04, 0x2f
        /*03aa*/ 	.short	(.L_193 - .L_192)
	.align		4
.L_192:
        /*03ac*/ 	.word	index@(_ZN7cutlass13device_kernelIN5flash11enable_sm90INS1_16FlashAttnFwdSm90INS1_25CollectiveMainloopFwdSm90ILi2EN4cute5tupleIJNS5_1CILi1EEES8_S8_EEENS6_IJNS7_ILi128EEESA_NS7_ILi192EEEEEELi128ENS_10bfloat16_tEfNS_4arch4Sm90ELb1ELb0ELb1ELb1ELb0ELb1ELb0ELb1ELb1ELb1ELb1ELb0EEENS1_21CollectiveEpilogueFwdINS6_IJSA_SA_SA_EEES9_SD_SF_Li256ELb1ELb1ELb1ELb0EEENS1_36VarlenDynamicPersistentTileSchedulerILi128ELi128ELi256ELi128ELb1ELb1ELb1ELb1ELb1ELb1EEEEEEEEEvNT_6ParamsE)
        /*03b0*/ 	.word	0x000000a8


	//----- nvinfo : EIATTR_FRAME_SIZE
	.align		4
.L_193:
        /*03b4*/ 	.byte	0x04, 0x11
        /*03b6*/ 	.short	(.L_195 - .L_194)
	.align		4
.L_194:
        /*03b8*/ 	.word	index@(_ZN7cutlass13device_kernelIN5flash11enable_sm90INS1_16FlashAttnFwdSm90INS1_25CollectiveMainloopFwdSm90ILi2EN4cute5tupleIJNS5_1CILi1EEES8_S8_EEENS6_IJNS7_ILi128EEESA_NS7_ILi192EEEEEELi128ENS_10bfloat16_tEfNS_4arch4Sm90ELb1ELb0ELb1ELb1ELb0ELb1ELb0ELb1ELb1ELb1ELb1ELb0EEENS1_21CollectiveEpilogueFwdINS6_IJSA_SA_SA_EEES9_SD_SF_Li256ELb1ELb1ELb1ELb0EEENS1_36VarlenDynamicPersistentTileSchedulerILi128ELi128ELi256ELi128ELb1ELb1ELb1ELb1ELb1ELb1EEEEEEEEEvNT_6ParamsE)
        /*03bc*/ 	.word	0x000000b0


	//----- nvinfo : EIATTR_REGCOUNT
	.align		4
.L_195:
        /*03c0*/ 	.byte	0x04, 0x2f
        /*03c2*/ 	.short	(.L_197 - .L_196)
	.align		4
.L_196:
        /*03c4*/ 	.word	index@(_ZN7cutlass13device_kernelIN5flash11enable_sm90INS1_16FlashAttnFwdSm90INS1_25CollectiveMainloopFwdSm90ILi2EN4cute5tupleIJNS5_1CILi1EEES8_S8_EEENS6_IJNS7_ILi128EEESA_NS7_ILi192EEEEEELi128ENS_10bfloat16_tEfNS_4arch4Sm90ELb1ELb0ELb1ELb1ELb0ELb0ELb0ELb1ELb1ELb1ELb1ELb0EEENS1_21CollectiveEpilogueFwdINS6_IJSA_SA_SA_EEES9_SD_SF_Li256ELb1ELb1ELb1ELb0EEENS1_36VarlenDynamicPersistentTileSchedulerILi128ELi128ELi256ELi128ELb1ELb1ELb1ELb1ELb1ELb1EEEEEEEEEvNT_6ParamsE)
        /*03c8*/ 	.word	0x000000a8


	//----- nvinfo : EIATTR_FRAME_SIZE
	.align		4
.L_197:
        /*03cc*/ 	.byte	0x04, 0x11
        /*03ce*/ 	.short	(.L_199 - .L_198)
	.align		4
.L_198:
        /*03d0*/ 	.word	index@(_ZN7cutlass13device_kernelIN5flash11enable_sm90INS1_16FlashAttnFwdSm90INS1_25CollectiveMainloopFwdSm90ILi2EN4cute5tupleIJNS5_1CILi1EEES8_S8_EEENS6_IJNS7_ILi128EEESA_NS7_ILi192EEEEEELi128ENS_10bfloat16_tEfNS_4arch4Sm90ELb1ELb0ELb1ELb1ELb0ELb0ELb0ELb1ELb1ELb1ELb1ELb0EEENS1_21CollectiveEpilogueFwdINS6_IJSA_SA_SA_EEES9_SD_SF_Li256ELb1ELb1ELb1ELb0EEENS1_36VarlenDynamicPersistentTileSchedulerILi128ELi128ELi256ELi128ELb1ELb1ELb1ELb1ELb1ELb1EEEEEEEEEvNT_6ParamsE)
        /*03d4*/ 	.word	0x00000068


	//----- nvinfo : EIATTR_REGCOUNT
	.align		4
.L_199:
        /*03d8*/ 	.byte	0x04, 0x2f
        /*03da*/ 	.short	(.L_201 - .L_200)
	.align		4
.L_200:
        /*03dc*/ 	.word	index@(_ZN7cutlass13device_kernelIN5flash11enable_sm90INS1_16FlashAttnFwdSm90INS1_25CollectiveMainloopFwdSm90ILi2EN4cute5tupleIJNS5_1CILi1EEES8_S8_EEENS6_IJNS7_ILi128EEESA_NS7_ILi192EEEEEELi128ENS_10bfloat16_tEfNS_4arch4Sm90ELb1ELb0ELb1ELb0ELb0ELb0ELb0ELb1ELb1ELb1ELb1ELb0EEENS1_21CollectiveEpilogueFwdINS6_IJSA_SA_SA_EEES9_SD_SF_Li256ELb0ELb1ELb1ELb0EEENS1_19SingleTileSchedulerILb0ELb1ELb1ELi128EEEEEEEEEvNT_6ParamsE)
        /*03e0*/ 	.word	0x000000a8


	//----- nvinfo : EIATTR_FRAME_SIZE
	.align		4
.L_201:
        /*03e4*/ 	.byte	0x04, 0x11
        /*03e6*/ 	.short	(.L_203 - .L_202)
	.align		4
.L_202:
        /*03e8*/ 	.word	index@(_ZN7cutlass13device_kernelIN5flash11enable_sm90INS1_16FlashAttnFwdSm90INS1_25CollectiveMainloopFwdSm90ILi2EN4cute5tupleIJNS5_1CILi1EEES8_S8_EEENS6_IJNS7_ILi128EEESA_NS7_ILi192EEEEEELi128ENS_10bfloat16_tEfNS_4arch4Sm90ELb1ELb0ELb1ELb0ELb0ELb0ELb0ELb1ELb1ELb1ELb1ELb0EEENS1_21CollectiveEpilogueFwdINS6_IJSA_SA_SA_EEES9_SD_SF_Li256ELb0ELb1ELb1ELb0EEENS1_19SingleTileSchedulerILb0ELb1ELb1ELi128EEEEEEEEEvNT_6ParamsE)
        /*03ec*/ 	.word	0x00000018


	//----- nvinfo : EIATTR_REGCOUNT
	.align		4
.L_203:
        /*03f0*/ 	.byte	0x04, 0x2f
        /*03f2*/ 	.short	(.L_205 - .L_204)
	.align		4
.L_204:
        /*03f4*/ 	.word	index@(_ZN7cutlass13device_kernelIN5flash11enable_sm90INS1_16FlashAttnFwdSm90INS1_25CollectiveMainloopFwdSm90ILi2EN4cute5tupleIJNS5_1CILi1EEES8_S8_EEENS6_IJNS7_ILi128EEENS7_ILi96EEENS7_ILi192EEEEEELi128ENS_10bfloat16_tEfNS_4arch4Sm90ELb0ELb1ELb1ELb1ELb0ELb1ELb0ELb1ELb1ELb1ELb1ELb0EEENS1_21CollectiveEpilogueFwdINS6_IJSA_SA_SB_EEES9_SE_SG_Li256ELb1ELb1ELb1ELb0EEENS1_36VarlenDynamicPersistentTileSchedulerILi128ELi96ELi256ELi128ELb1ELb1ELb1ELb1ELb0ELb1EEEEEEEEEvNT_6ParamsE)
        /*03f8*/ 	.word	0x000000a8


	//----- nvinfo : EIATTR_FRAME_SIZE
	.align		4
.L_205:
        /*03fc*/ 	.byte	0x04, 0x11
        /*03fe*/ 	.short	(.L_207 - .L_206)
	.align		4
.L_206:
        /*0400*/ 	.word	index@(_ZN7cutlass13device_kernelIN5flash11enable_sm90INS1_16FlashAttnFwdSm90INS1_25CollectiveMainloopFwdSm90ILi2EN4cute5tupleIJNS5_1CILi1EEES8_S8_EEENS6_IJNS7_ILi128EEENS7_ILi96EEENS7_ILi192EEEEEELi128ENS_10bfloat16_tEfNS_4arch4Sm90ELb0ELb1ELb1ELb1ELb0ELb1ELb0ELb1ELb1ELb1ELb1ELb0EEENS1_21CollectiveEpilogueFwdINS6_IJSA_SA_SB_EEES9_SE_SG_Li256ELb1ELb1ELb1ELb0EEENS1_36VarlenDynamicPersistentTileSchedulerILi128ELi96ELi256ELi128ELb1ELb1ELb1ELb1ELb0ELb1EEEEEEEEEvNT_6ParamsE)
        /*0404*/ 	.word	0x00000098


	//----- nvinfo : EIATTR_REGCOUNT
	.align		4
.L_207:
        /*0408*/ 	.byte	0x04, 0x2f
        /*040a*/ 	.short	(.L_209 - .L_208)
	.align		4
.L_208:
        /*040c*/ 	.word	index@(_ZN7cutlass13device_kernelIN5flash11enable_sm90INS1_16FlashAttnFwdSm90INS1_25CollectiveMainloopFwdSm90ILi2EN4cute5tupleIJNS5_1CILi1EEES8_S8_EEENS6_IJNS7_ILi128EEENS7_ILi96EEENS7_ILi192EEEEEELi128ENS_10bfloat16_tEfNS_4arch4Sm90ELb0ELb1ELb1ELb1ELb0ELb0ELb0ELb1ELb1ELb1ELb1ELb0EEENS1_21CollectiveEpilogueFwdINS6_IJSA_SA_SB_EEES9_SE_SG_Li256ELb1ELb1ELb1ELb0EEENS1_36VarlenDynamicPersistentTileSchedulerILi128ELi96ELi256ELi128ELb1ELb1ELb1ELb1ELb0ELb1EEEEEEEEEvNT_6ParamsE)
        /*0410*/ 	.word	0x000000a8


	//----- nvinfo : EIATTR_FRAME_SIZE
	.align		4
.L_209:
        /*0414*/ 	.byte	0x04, 0x11
        /*0416*/ 	.short	(.L_211 - .L_210)
	.align		4
.L_210:
        /*0418*/ 	.word	index@(_ZN7cutlass13device_kernelIN5flash11enable_sm90INS1_16FlashAttnFwdSm90INS1_25CollectiveMainloopFwdSm90ILi2EN4cute5tupleIJNS5_1CILi1EEES8_S8_EEENS6_IJNS7_ILi128EEENS7_ILi96EEENS7_ILi192EEEEEELi128ENS_10bfloat16_tEfNS_4arch4Sm90ELb0ELb1ELb1ELb1ELb0ELb0ELb0ELb1ELb1ELb1ELb1ELb0EEENS1_21CollectiveEpilogueFwdINS6_IJSA_SA_SB_EEES9_SE_SG_Li256ELb1ELb1ELb1ELb0EEENS1_36VarlenDynamicPersistentTileSchedulerILi128ELi96ELi256ELi128ELb1ELb1ELb1ELb1ELb0ELb1EEEEEEEEEvNT_6ParamsE)
        /*041c*/ 	.word	0x00000060


	//----- nvinfo : EIATTR_REGCOUNT
	.align		4
.L_211:
        /*0420*/ 	.byte	0x04, 0x2f
        /*0422*/ 	.short	(.L_213 - .L_212)
	.align		4
.L_212:
        /*0424*/ 	.word	index@(_ZN7cutlass13device_kernelIN5flash11enable_sm90INS1_16FlashAttnFwdSm90INS1_25CollectiveMainloopFwdSm90ILi2EN4cute5tupleIJNS5_1CILi1EEES8_S8_EEENS6_IJNS7_ILi128EEENS7_ILi96EEENS7_ILi192EEEEEELi128ENS_10bfloat16_tEfNS_4arch4Sm90ELb0ELb1ELb1ELb0ELb0ELb0ELb0ELb1ELb1ELb1ELb1ELb0EEENS1_21CollectiveEpilogueFwdINS6_IJSA_SA_SB_EEES9_SE_SG_Li256ELb0ELb1ELb1ELb0EEENS1_19SingleTileSchedulerILb0ELb1ELb1ELi128EEEEEEEEEvNT_6ParamsE)
        /*0428*/ 	.word	0x000000a8


	//----- nvinfo : EIATTR_FRAME_SIZE
	.align		4
.L_213:
        /*042c*/ 	.byte	0x04, 0x11
        /*042e*/ 	.short	(.L_215 - .L_214)
	.align		4
.L_214:
        /*0430*/ 	.word	index@(_ZN7cutlass13device_kernelIN5flash11enable_sm90INS1_16FlashAttnFwdSm90INS1_25CollectiveMainloopFwdSm90ILi2EN4cute5tupleIJNS5_1CILi1EEES8_S8_EEENS6_IJNS7_ILi128EEENS7_ILi96EEENS7_ILi192EEEEEELi128ENS_10bfloat16_tEfNS_4arch4Sm90ELb0ELb1ELb1ELb0ELb0ELb0ELb0ELb1ELb1ELb1ELb1ELb0EEENS1_21CollectiveEpilogueFwdINS6_IJSA_SA_SB_EEES9_SE_SG_Li256ELb0ELb1ELb1ELb0EEENS1_19SingleTileSchedulerILb0ELb1ELb1ELi128EEEEEEEEEvNT_6ParamsE)
        /*0434*/ 	.word	0x00000018


	//----- nvinfo : EIATTR_REGCOUNT
	.align		4
.L_215:
        /*0438*/ 	.byte	0x04, 0x2f
        /*043a*/ 	.short	(.L_217 - .L_216)
	.align		4
.L_216:
        /*043c*/ 	.word	index@(_ZN7cutlass13device_kernelIN5flash11enable_sm90INS1_16FlashAttnFwdSm90INS1_25CollectiveMainloopFwdSm90ILi2EN4cute5tupleIJNS5_1CILi1EEES8_S8_EEENS6_IJNS7_ILi128EEESA_NS7_ILi192EEEEEELi128ENS_10bfloat16_tEfNS_4arch4Sm90ELb0ELb0ELb1ELb1ELb0ELb1ELb0ELb1ELb1ELb1ELb1ELb0EEENS1_21CollectiveEpilogueFwdINS6_IJSA_SA_SA_EEES9_SD_SF_Li256ELb1ELb1ELb1ELb0EEENS1_36VarlenDynamicPersistentTileSchedulerILi128ELi128ELi256ELi128ELb1ELb1ELb1ELb0ELb1ELb1EEEEEEEEEvNT_6ParamsE)
        /*0440*/ 	.word	0x000000a8


	//----- nvinfo : EIATTR_FRAME_SIZE
	.align		4
.L_217:
        /*0444*/ 	.byte	0x04, 0x11
        /*0446*/ 	.short	(.L_219 - .L_218)
	.align		4
.L_218:
        /*0448*/ 	.word	index@(_ZN7cutlass13device_kernelIN5flash11enable_sm90INS1_16FlashAttnFwdSm90INS1_25CollectiveMainloopFwdSm90ILi2EN4cute5tupleIJNS5_1CILi1EEES8_S8_EEENS6_IJNS7_ILi128EEESA_NS7_ILi192EEEEEELi128ENS_10bfloat16_tEfNS_4arch4Sm90ELb0ELb0ELb1ELb1ELb0ELb1ELb0ELb1ELb1ELb1ELb1ELb0EEENS1_21CollectiveEpilogueFwdINS6_IJSA_SA_SA_EEES9_SD_SF_Li256ELb1ELb1ELb1ELb0EEENS1_36VarlenDynamicPersistentTileSchedulerILi128ELi128ELi256ELi128ELb1ELb1ELb1ELb0ELb1ELb1EEEEEEEEEvNT_6ParamsE)
        /*044c*/ 	.word	0x000000a8


	//----- nvinfo : EIATTR_REGCOUNT
	.align		4
.L_219:
        /*0450*/ 	.byte	0x04, 0x2f
        /*0452*/ 	.short	(.L_221 - .L_220)
	.align		4
.L_220:
        /*0454*/ 	.word	index@(_ZN7cutlass13device_kernelIN5flash11enable_sm90INS1_16FlashAttnFwdSm90INS1_25CollectiveMainloopFwdSm90ILi2EN4cute5tupleIJNS5_1CILi1EEES8_S8_EEENS6_IJNS7_ILi128EEESA_NS7_ILi192EEEEEELi128ENS_10bfloat16_tEfNS_4arch4Sm90ELb0ELb0ELb1ELb1ELb0ELb0ELb0ELb1ELb1ELb1ELb1ELb0EEENS1_21CollectiveEpilogueFwdINS6_IJSA_SA_SA_EEES9_SD_SF_Li256ELb1ELb1ELb1ELb0EEENS1_36VarlenDynamicPersistentTileSchedulerILi128ELi128ELi256ELi128ELb1ELb1ELb1ELb0ELb1ELb1EEEEEEEEEvNT_6ParamsE)
        /*0458*/ 	.word	0x000000a8


	//----- nvinfo : EIATTR_FRAME_SIZE
	.align		4
.L_221:
        /*045c*/ 	.byte	0x04, 0x11
        /*045e*/ 	.short	(.L_223 - .L_222)
	.align		4
.L_222:
        /*0460*/ 	.word	index@(_ZN7cutlass13device_kernelIN5flash11enable_sm90INS1_16FlashAttnFwdSm90INS1_25CollectiveMainloopFwdSm90ILi2EN4cute5tupleIJNS5_1CILi1EEES8_S8_EEENS6_IJNS7_ILi128EEESA_NS7_ILi192EEEEEELi128ENS_10bfloat16_tEfNS_4arch4Sm90ELb0ELb0ELb1ELb1ELb0ELb0ELb0ELb1ELb1ELb1ELb1ELb0EEENS1_21CollectiveEpilogueFwdINS6_IJSA_SA_SA_EEES9_SD_SF_Li256ELb1ELb1ELb1ELb0EEENS1_36VarlenDynamicPersistentTileSchedulerILi128ELi128ELi256ELi128ELb1ELb1ELb1ELb0ELb1ELb1EEEEEEEEEvNT_6ParamsE)
        /*0464*/ 	.word	0x00000068


	//----- nvinfo : EIATTR_REGCOUNT
	.align		4
.L_223:
        /*0468*/ 	.byte	0x04, 0x2f
        /*046a*/ 	.short	(.L_225 - .L_224)
	.align		4
.L_224:
        /*046c*/ 	.word	index@(_ZN7cutlass13device_kernelIN5flash11enable_sm90INS1_16FlashAttnFwdSm90INS1_25CollectiveMainloopFwdSm90ILi2EN4cute5tupleIJNS5_1CILi1EEES8_S8_EEENS6_IJNS7_ILi128EEESA_NS7_ILi192EEEEEELi128ENS_10bfloat16_tEfNS_4arch4Sm90ELb0ELb0ELb1ELb0ELb0ELb0ELb0ELb1ELb1ELb1ELb1ELb0EEENS1_21CollectiveEpilogueFwdINS6_IJSA_SA_SA_EEES9_SD_SF_Li256ELb0ELb1ELb1ELb0EEENS1_19SingleTileSchedulerILb0ELb1ELb1ELi128EEEEEEEEEvNT_6ParamsE)
        /*0470*/ 	.word	0x000000a8


	//----- nvinfo : EIATTR_FRAME_SIZE
	.align		4
.L_225:
        /*0474*/ 	.byte	0x04, 0x11
        /*0476*/ 	.short	(.L_227 - .L_226)
	.align		4
.L_226:
        /*0478*/ 	.word	index@(_ZN7cutlass13device_kernelIN5flash11enable_sm90INS1_16FlashAttnFwdSm90INS1_25CollectiveMainloopFwdSm90ILi2EN4cute5tupleIJNS5_1CILi1EEES8_S8_EEENS6_IJNS7_ILi128EEESA_NS7_ILi192EEEEEELi128ENS_10bfloat16_tEfNS_4arch4Sm90ELb0ELb0ELb1ELb0ELb0ELb0ELb0ELb1ELb1ELb1ELb1ELb0EEENS1_21CollectiveEpilogueFwdINS6_IJSA_SA_SA_EEES9_SD_SF_Li256ELb0ELb1ELb1ELb0EEENS1_19SingleTileSchedulerILb0ELb1ELb1ELi128EEEEEEEEEvNT_6ParamsE)
        /*047c*/ 	.word	0x00000018


	//----- nvinfo : EIATTR_MIN_STACK_SIZE
	.align		4
.L_227:
        /*0480*/ 	.byte	0x04, 0x12
        /*0482*/ 	.short	(.L_229 - .L_228)
	.align		4
.L_228:
        /*0484*/ 	.word	index@(_ZN7cutlass13device_kernelIN5flash11enable_sm90INS1_16FlashAttnFwdSm90INS1_25CollectiveMainloopFwdSm90ILi2EN4cute5tupleIJNS5_1CILi1EEES8_S8_EEENS6_IJNS7_ILi128EEESA_NS7_ILi192EEEEEELi128ENS_10bfloat16_tEfNS_4arch4Sm90ELb0ELb0ELb1ELb0ELb0ELb0ELb0ELb1ELb1ELb1ELb1ELb0EEENS1_21CollectiveEpilogueFwdINS6_IJSA_SA_SA_EEES9_SD_SF_Li256ELb0ELb1ELb1ELb0EEENS1_19SingleTileSchedulerILb0ELb1ELb1ELi128EEEEEEEEEvNT_6ParamsE)
        /*0488*/ 	.word	0x00000018


	//----- nvinfo : EIATTR_MIN_STACK_SIZE
	.align		4
.L_229:
        /*048c*/ 	.byte	0x04, 0x12
        /*048e*/ 	.short	(.L_231 - .L_230)
	.align		4
.L_230:
        /*0490*/ 	.word	index@(_ZN7cutlass13device_kernelIN5flash11enable_sm90INS1_16FlashAttnFwdSm90INS1_25CollectiveMainloopFwdSm90ILi2EN4cute5tupleIJNS5_1CILi1EEES8_S8_EEENS6_IJNS7_ILi128EEESA_NS7_ILi192EEEEEELi128ENS_10bfloat16_tEfNS_4arch4Sm90ELb0ELb0ELb1ELb1ELb0ELb0ELb0ELb1ELb1ELb1ELb1ELb0EEENS1_21CollectiveEpilogueFwdINS6_IJSA_SA_SA_EEES9_SD_SF_Li256ELb1ELb1ELb1ELb0EEENS1_36VarlenDynamicPersistentTileSchedulerILi128ELi128ELi256ELi128ELb1ELb1ELb1ELb0ELb1ELb1EEEEEEEEEvNT_6ParamsE)
        /*0494*/ 	.word	0x00000068


	//----- nvinfo : EIATTR_MIN_STACK_SIZE
	.align		4
.L_231:
        /*0498*/ 	.byte	0x04, 0x12
        /*049a*/ 	.short	(.L_233 - .L_232)
	.align		4
.L_232:
        /*049c*/ 	.word	index@(_ZN7cutlass13device_kernelIN5flash11enable_sm90INS1_16FlashAttnFwdSm90INS1_25CollectiveMainloopFwdSm90ILi2EN4cute5tupleIJNS5_1CILi1EEES8_S8_EEENS6_IJNS7_ILi128EEESA_NS7_ILi192EEEEEELi128ENS_10bfloat16_tEfNS_4arch4Sm90ELb0ELb0ELb1ELb1ELb0ELb1ELb0ELb1ELb1ELb1ELb1ELb0EEENS1_21CollectiveEpilogueFwdINS6_IJSA_SA_SA_EEES9_SD_SF_Li256ELb1ELb1ELb1ELb0EEENS1_36VarlenDynamicPersistentTileSchedulerILi128ELi128ELi256ELi128ELb1ELb1ELb1ELb0ELb1ELb1EEEEEEEEEvNT_6ParamsE)
        /*04a0*/ 	.word	0x000000a8


	//----- nvinfo : EIATTR_MIN_STACK_SIZE
	.align		4
.L_233:
        /*04a4*/ 	.byte	0x04, 0x12
        /*04a6*/ 	.short	(.L_235 - .L_234)
	.align		4
.L_234:
        /*04a8*/ 	.word	index@(_ZN7cutlass13device_kernelIN5flash11enable_sm90INS1_16FlashAttnFwdSm90INS1_25CollectiveMainloopFwdSm90ILi2EN4cute5tupleIJNS5_1CILi1EEES8_S8_EEENS6_IJNS7_ILi128EEENS7_ILi96EEENS7_ILi192EEEEEELi128ENS_10bfloat16_tEfNS_4arch4Sm90ELb0ELb1ELb1ELb0ELb0ELb0ELb0ELb1ELb1ELb1ELb1ELb0EEENS1_21CollectiveEpilogueFwdINS6_IJSA_SA_SB_EEES9_SE_SG_Li256ELb0ELb1ELb1ELb0EEENS1_19SingleTileSchedulerILb0ELb1ELb1ELi128EEEEEEEEEvNT_6ParamsE)
        /*04ac*/ 	.word	0x00000018


	//----- nvinfo : EIATTR_MIN_STACK_SIZE
	.align		4
.L_235:
        /*04b0*/ 	.byte	0x04, 0x12
        /*04b2*/ 	.short	(.L_237 - .L_236)
	.align		4
.L_236:
        /*04b4*/ 	.word	index@(_ZN7cutlass13device_kernelIN5flash11enable_sm90INS1_16FlashAttnFwdSm90INS1_25CollectiveMainloopFwdSm90ILi2EN4cute5tupleIJNS5_1CILi1EEES8_S8_EEENS6_IJNS7_ILi128EEENS7_ILi96EEENS7_ILi192EEEEEELi128ENS_10bfloat16_tEfNS_4arch4Sm90ELb0ELb1ELb1ELb1ELb0ELb0ELb0ELb1ELb1ELb1ELb1ELb0EEENS1_21CollectiveEpilogueFwdINS6_IJSA_SA_SB_EEES9_SE_SG_Li256ELb1ELb1ELb1ELb0EEENS1_36VarlenDynamicPersistentTileSchedulerILi128ELi96ELi256ELi128ELb1ELb1ELb1ELb1ELb0ELb1EEEEEEEEEvNT_6ParamsE)
        /*04b8*/ 	.word	0x00000060


	//----- nvinfo : EIATTR_MIN_STACK_SIZE
	.align		4
.L_237:
        /*04bc*/ 	.byte	0x04, 0x12
        /*04be*/ 	.short	(.L_239 - .L_238)
	.align		4
.L_238:
        /*04c0*/ 	.word	index@(_ZN7cutlass13device_kernelIN5flash11enable_sm90INS1_16FlashAttnFwdSm90INS1_25CollectiveMainloopFwdSm90ILi2EN4cute5tupleIJNS5_1CILi1EEES8_S8_EEENS6_IJNS7_ILi128EEENS7_ILi96EEENS7_ILi192EEEEEELi128ENS_10bfloat16_tEfNS_4arch4Sm90ELb0ELb1ELb1ELb1ELb0ELb1ELb0ELb1ELb1ELb1ELb1ELb0EEENS1_21CollectiveEpilogueFwdINS6_IJSA_SA_SB_EEES9_SE_SG_Li256ELb1ELb1ELb1ELb0EEENS1_36VarlenDynamicPersistentTileSchedulerILi128ELi96ELi256ELi128ELb1ELb1ELb1ELb1ELb0ELb1EEEEEEEEEvNT_6ParamsE)
        /*04c4*/ 	.word	0x00000098


	//----- nvinfo : EIATTR_MIN_STACK_SIZE
	.align		4
.L_239:
        /*04c8*/ 	.byte	0x04, 0x12
        /*04ca*/ 	.short	(.L_241 - .L_240)
	.align		4
.L_240:
        /*04cc*/ 	.word	index@(_ZN7cutlass13device_kernelIN5flash11enable_sm90INS1_16FlashAttnFwdSm90INS1_25CollectiveMainloopFwdSm90ILi2EN4cute5tupleIJNS5_1CILi1EEES8_S8_EEENS6_IJNS7_ILi128EEESA_NS7_ILi192EEEEEELi128ENS_10bfloat16_tEfNS_4arch4Sm90ELb1ELb0ELb1ELb0ELb0ELb0ELb0ELb1ELb1ELb1ELb1ELb0EEENS1_21CollectiveEpilogueFwdINS6_IJSA_SA_SA_EEES9_SD_SF_Li256ELb0ELb1ELb1ELb0EEENS1_19SingleTileSchedulerILb0ELb1ELb1ELi128EEEEEEEEEvNT_6ParamsE)
        /*04d0*/ 	.word	0x00000018


	//----- nvinfo : EIATTR_MIN_STACK_SIZE
	.align		4
.L_241:
        /*04d4*/ 	.byte	0x04, 0x12
        /*04d6*/ 	.short	(.L_243 - .L_242)
	.align		4
.L_242:
        /*04d8*/ 	.word	index@(_ZN7cutlass13device_kernelIN5flash11enable_sm90INS1_16FlashAttnFwdSm90INS1_25CollectiveMainloopFwdSm90ILi2EN4cute5tupleIJNS5_1CILi1EEES8_S8_EEENS6_IJNS7_ILi128EEESA_NS7_ILi192EEEEEELi128ENS_10bfloat16_tEfNS_4arch4Sm90ELb1ELb0ELb1ELb1ELb0ELb0ELb0ELb1ELb1ELb1ELb1ELb0EEENS1_21CollectiveEpilogueFwdINS6_IJSA_SA_SA_EEES9_SD_SF_Li256ELb1ELb1ELb1ELb0EEENS1_36VarlenDynamicPersistentTileSchedulerILi128ELi128ELi256ELi128ELb1ELb1ELb1ELb1ELb1ELb1EEEEEEEEEvNT_6ParamsE)
        /*04dc*/ 	.word	0x00000068


	//----- nvinfo : EIATTR_MIN_STACK_SIZE
	.align		4
.L_243:
        /*04e0*/ 	.byte	0x04, 0x12
        /*04e2*/ 	.short	(.L_245 - .L_244)
	.align		4
.L_244:
        /*04e4*/ 	.word	index@(_ZN7cutlass13device_kernelIN5flash11enable_sm90INS1_16FlashAttnFwdSm90INS1_25CollectiveMainloopFwdSm90ILi2EN4cute5tupleIJNS5_1CILi1EEES8_S8_EEENS6_IJNS7_ILi128EEESA_NS7_ILi192EEEEEELi128ENS_10bfloat16_tEfNS_4arch4Sm90ELb1ELb0ELb1ELb1ELb0ELb1ELb0ELb1ELb1ELb1ELb1ELb0EEENS1_21CollectiveEpilogueFwdINS6_IJSA_SA_SA_EEES9_SD_SF_Li256ELb1ELb1ELb1ELb0EEENS1_36VarlenDynamicPersistentTileSchedulerILi128ELi128ELi256ELi128ELb1ELb1ELb1ELb1ELb1ELb1EEEEEEEEEvNT_6ParamsE)
        /*04e8*/ 	.word	0x000000b0


	//----- nvinfo : EIATTR_MIN_STACK_SIZE
	.align		4
.L_245:
        /*04ec*/ 	.byte	0x04, 0x12
        /*04ee*/ 	.short	(.L_247 - .L_246)
	.align		4
.L_246:
        /*04f0*/ 	.word	index@(_ZN7cutlass13device_kernelIN5flash11enable_sm90INS1_16FlashAttnFwdSm90INS1_25CollectiveMainloopFwdSm90ILi2EN4cute5tupleIJNS5_1CILi1EEES8_S8_EEENS6_IJNS7_ILi64EEESA_SA_EEELi512ENS_10bfloat16_tEfNS_4arch4Sm90ELb0ELb0ELb1ELb0ELb0ELb0ELb0ELb0ELb0ELb1ELb1ELb0EEENS1_21CollectiveEpilogueFwdINS6_IJSA_NS7_ILi512EEESA_EEES9_SC_SE_Li256ELb0ELb1ELb1ELb0EEENS1_19SingleTileSchedulerILb0ELb1ELb1ELi64EEEEEEEEEvNT_6ParamsE)
        /*04f4*/ 	.word	0x00000018


	//----- nvinfo : EIATTR_MIN_STACK_SIZE
	.align		4
.L_247:
        /*04f8*/ 	.byte	0x04, 0x12
        /*04fa*/ 	.short	(.L_249 - .L_248)
	.align		4
.L_248:
        /*04fc*/ 	.word	index@(_ZN7cutlass13device_kernelIN5flash11enable_sm90INS1_16FlashAttnFwdSm90INS1_25CollectiveMainloopFwdSm90ILi2EN4cute5tupleIJNS5_1CILi1EEES8_S8_EEENS6_IJNS7_ILi64EEESA_SA_EEELi512ENS_10bfloat16_tEfNS_4arch4Sm90ELb0ELb0ELb1ELb0ELb0ELb0ELb1ELb0ELb0ELb1ELb1ELb0EEENS1_21CollectiveEpilogueFwdINS6_IJSA_NS7_ILi512EEESA_EEES9_SC_SE_Li256ELb0ELb1ELb1ELb0EEENS1_19SingleTileSchedulerILb0ELb1ELb1ELi64EEEEEEEEEvNT_6ParamsE)
        /*0500*/ 	.word	0x00000030


	//----- nvinfo : EIATTR_MIN_STACK_SIZE
	.align		4
.L_249:
        /*0504*/ 	.byte	0x04, 0x12
        /*0506*/ 	.short	(.L_251 - .L_250)
	.align		4
.L_250:
        /*0508*/ 	.word	index@(_ZN7cutlass13device_kernelIN5flash11enable_sm90INS1_16FlashAttnFwdSm90INS1_25CollectiveMainloopFwdSm90ILi2EN4cute5tupleIJNS5_1CILi1EEES8_S8_EEENS6_IJNS7_ILi64EEESA_SA_EEELi512ENS_10bfloat16_tEfNS_4arch4Sm90ELb0ELb0ELb1ELb1ELb0ELb0ELb0ELb0ELb0ELb1ELb1ELb0EEENS1_21CollectiveEpilogueFwdINS6_IJSA_NS7_ILi512EEESA_EEES9_SC_SE_Li256ELb1ELb1ELb1ELb0EEENS1_36VarlenDynamicPersistentTileSchedulerILi64ELi64ELi256ELi128ELb1ELb1ELb1ELb0ELb1ELb1EEEEEEEEEvNT_6ParamsE)
        /*050c*/ 	.word	0x00000060


	//----- nvinfo : EIATTR_MIN_STACK_SIZE
	.align		4
.L_251:
        /*0510*/ 	.byte	0x04, 0x12
        /*0512*/ 	.short	(.L_253 - .L_252)
	.align		4
.L_252:
        /*0514*/ 	.word	index@(_ZN7cutlass13device_kernelIN5flash11enable_sm90INS1_16FlashAttnFwdSm90INS1_25CollectiveMainloopFwdSm90ILi2EN4cute5tupleIJNS5_1CILi1EEES8_S8_EEENS6_IJNS7_ILi64EEESA_SA_EEELi512ENS_10bfloat16_tEfNS_4arch4Sm90ELb0ELb0ELb1ELb1ELb0ELb1ELb0ELb0ELb0ELb1ELb1ELb0EEENS1_21CollectiveEpilogueFwdINS6_IJSA_NS7_ILi512EEESA_EEES9_SC_SE_Li256ELb1ELb1ELb1ELb0EEENS1_36VarlenDynamicPersistentTileSchedulerILi64ELi64ELi256ELi128ELb1ELb1ELb1ELb0ELb1ELb1EEEEEEEEEvNT_6ParamsE)
        /*0518*/ 	.word	0x00000080


	//----- nvinfo : EIATTR_MIN_STACK_SIZE
	.align		4
.L_253:
        /*051c*/ 	.byte	0x04, 0x12
        /*051e*/ 	.short	(.L_255 - .L_254)
	.align		4
.L_254:
        /*0520*/ 	.word	index@(_ZN7cutlass13device_kernelIN5flash11enable_sm90INS1_16FlashAttnFwdSm90INS1_25CollectiveMainloopFwdSm90ILi2EN4cute5tupleIJNS5_1CILi1EEES8_S8_EEENS6_IJNS7_ILi64EEESA_SA_EEELi512ENS_10bfloat16_tEfNS_4arch4Sm90ELb0ELb0ELb1ELb1ELb0ELb0ELb1ELb0ELb0ELb1ELb1ELb0EEENS1_21CollectiveEpilogueFwdINS6_IJSA_NS7_ILi512EEESA_EEES9_SC_SE_Li256ELb1ELb1ELb1ELb0EEENS1_36VarlenDynamicPersistentTileSchedulerILi64ELi64ELi256ELi128ELb1ELb1ELb1ELb0ELb1ELb1EEEEEEEEEvNT_6ParamsE)
        /*0524*/ 	.word	0x00000078


	//----- nvinfo : EIATTR_MIN_STACK_SIZE
	.align		4
.L_255:
        /*0528*/ 	.byte	0x04, 0x12
        /*052a*/ 	.short	(.L_257 - .L_256)
	.align		4
.L_256:
        /*052c*/ 	.word	index@(_ZN7cutlass13device_kernelIN5flash11enable_sm90INS1_16FlashAttnFwdSm90INS1_25CollectiveMainloopFwdSm90ILi2EN4cute5tupleIJNS5_1CILi1EEES8_S8_EEENS6_IJNS7_ILi64EEESA_SA_EEELi512ENS_10bfloat16_tEfNS_4arch4Sm90ELb0ELb0ELb1ELb1ELb0ELb1ELb1ELb0ELb0ELb1ELb1ELb0EEENS1_21CollectiveEpilogueFwdINS6_IJSA_NS7_ILi512EEESA_EEES9_SC_SE_Li256ELb1ELb1ELb1ELb0EEENS1_36VarlenDynamicPersistentTileSchedulerILi64ELi64ELi256ELi128ELb1ELb1ELb1ELb0ELb1ELb1EEEEEEEEEvNT_6ParamsE)
        /*0530*/ 	.word	0x00000098


	//----- nvinfo : EIATTR_MIN_STACK_SIZE
	.align		4
.L_257:
        /*0534*/ 	.byte	0x04, 0x12
        /*0536*/ 	.short	(.L_259 - .L_258)
	.align		4
.L_258:
        /*0538*/ 	.word	index@(_ZN7cutlass13device_kernelIN5flash11enable_sm90INS1_16FlashAttnFwdSm90INS1_25CollectiveMainloopFwdSm90ILi2EN4cute5tupleIJNS5_1CILi1EEES8_S8_EEENS6_IJNS7_ILi64EEESA_SA_EEELi512ENS_10bfloat16_tEfNS_4arch4Sm90ELb0ELb1ELb1ELb0ELb0ELb0ELb0ELb0ELb0ELb1ELb1ELb0EEENS1_21CollectiveEpilogueFwdINS6_IJSA_NS7_ILi512EEESA_EEES9_SC_SE_Li256ELb0ELb1ELb1ELb0EEENS1_19SingleTileSchedulerILb0ELb1ELb1ELi64EEEEEEEEEvNT_6ParamsE)
        /*053c*/ 	.word	0x00000010


	//----- nvinfo : EIATTR_MIN_STACK_SIZE
	.align		4
.L_259:
        /*0540*/ 	.byte	0x04, 0x12
        /*0542*/ 	.short	(.L_261 - .L_260)
	.align		4
.L_260:
        /*0544*/ 	.word	index@(_ZN7cutlass13device_kernelIN5flash11enable_sm90INS1_16FlashAttnFwdSm90INS1_25CollectiveMainloopFwdSm90ILi2EN4cute5tupleIJNS5_1CILi1EEES8_S8_EEENS6_IJNS7_ILi64EEESA_SA_EEELi512ENS_10bfloat16_tEfNS_4arch4Sm90ELb0ELb1ELb1ELb0ELb0ELb0ELb1ELb0ELb0ELb1ELb1ELb0EEENS1_21CollectiveEpilogueFwdINS6_IJSA_NS7_ILi512EEESA_EEES9_SC_SE_Li256ELb0ELb1ELb1ELb0EEENS1_19SingleTileSchedulerILb0ELb1ELb1ELi64EEEEEEEEEvNT_6ParamsE)
        /*0548*/ 	.word	0x00000480


	//----- nvinfo : EIATTR_MIN_STACK_SIZE
	.align		4
.L_261:
        /*054c*/ 	.byte	0x04, 0x12
        /*054e*/ 	.short	(.L_263 - .L_262)
	.align		4
.L_262:
        /*0550*/ 	.word	index@(_ZN7cutlass13device_kernelIN5flash11enable_sm90INS1_16FlashAttnFwdSm90INS1_25CollectiveMainloopFwdSm90ILi2EN4cute5tupleIJNS5_1CILi1EEES8_S8_EEENS6_IJNS7_ILi64EEESA_SA_EEELi512ENS_10bfloat16_tEfNS_4arch4Sm90ELb0ELb1ELb1ELb1ELb0ELb0ELb0ELb0ELb0ELb1ELb1ELb0EEENS1_21CollectiveEpilogueFwdINS6_IJSA_NS7_ILi512EEESA_EEES9_SC_SE_Li256ELb1ELb1ELb1ELb0EEENS1_36VarlenDynamicPersistentTileSchedulerILi64ELi64ELi256ELi128ELb1ELb1ELb1ELb1ELb0ELb1EEEEEEEEEvNT_6ParamsE)
        /*0554*/ 	.word	0x00000060


	//----- nvinfo : EIATTR_MIN_STACK_SIZE
	.align		4
.L_263:
        /*0558*/ 	.byte	0x04, 0x12
        /*055a*/ 	.short	(.L_265 - .L_264)
	.align		4
.L_264:
        /*055c*/ 	.word	index@(_ZN7cutlass13device_kernelIN5flash11enable_sm90INS1_16FlashAttnFwdSm90INS1_25CollectiveMainloopFwdSm90ILi2EN4cute5tupleIJNS5_1CILi1EEES8_S8_EEENS6_IJNS7_ILi64EEESA_SA_EEELi512ENS_10bfloat16_tEfNS_4arch4Sm90ELb0ELb1ELb1ELb1ELb0ELb1ELb0ELb0ELb0ELb1ELb1ELb0EEENS1_21CollectiveEpilogueFwdINS6_IJSA_NS7_ILi512EEESA_EEES9_SC_SE_Li256ELb1ELb1ELb1ELb0EEENS1_36VarlenDynamicPersistentTileSchedulerILi64ELi64ELi256ELi128ELb1ELb1ELb1ELb1ELb0ELb1EEEEEEEEEvNT_6ParamsE)
        /*0560*/ 	.word	0x00000070


	//----- nvinfo : EIATTR_MIN_STACK_SIZE
	.align		4
.L_265:
        /*0564*/ 	.byte	0x04, 0x12
        /*0566*/ 	.short	(.L_267 - .L_266)
	.align		4
.L_266:
        /*0568*/ 	.word	index@(_ZN7cutlass13device_kernelIN5flash11enable_sm90INS1_16FlashAttnFwdSm90INS1_25CollectiveMainloopFwdSm90ILi2EN4cute5tupleIJNS5_1CILi1EEES8_S8_EEENS6_IJNS7_ILi64EEESA_SA_EEELi512ENS_10bfloat16_tEfNS_4arch4Sm90ELb0ELb1ELb1ELb1ELb0ELb0ELb1ELb0ELb0ELb1ELb1ELb0EEENS1_21CollectiveEpilogueFwdINS6_IJSA_NS7_ILi512EEESA_EEES9_SC_SE_Li256ELb1ELb1ELb1ELb0EEENS1_36VarlenDynamicPersistentTileSchedulerILi64ELi64ELi256ELi128ELb1ELb1ELb1ELb1ELb0ELb1EEEEEEEEEvNT_6ParamsE)
        /*056c*/ 	.word	0x000004c0


	//----- nvinfo : EIATTR_MIN_STACK_SIZE
	.align		4
.L_267:
        /*0570*/ 	.byte	0x04, 0x12
        /*0572*/ 	.short	(.L_269 - .L_268)
	.align		4
.L_268:
        /*0574*/ 	.word	index@(_ZN7cutlass13device_kernelIN5flash11enable_sm90INS1_16FlashAttnFwdSm90INS1_25CollectiveMainloopFwdSm90ILi2EN4cute5tupleIJNS5_1CILi1EEES8_S8_EEENS6_IJNS7_ILi64EEESA_SA_EEELi512ENS_10bfloat16_tEfNS_4arch4Sm90ELb0ELb1ELb1ELb1ELb0ELb1ELb1ELb0ELb0ELb1ELb1ELb0EEENS1_21CollectiveEpilogueFwdINS6_IJSA_NS7_ILi512EEESA_EEES9_SC_SE_Li256ELb1ELb1ELb1ELb0EEENS1_36VarlenDynamicPersistentTileSchedulerILi64ELi64ELi256ELi128ELb1ELb1ELb1ELb1ELb0ELb1EEEEEEEEEvNT_6ParamsE)
        /*0578*/ 	.word	0x000004f0


	//----- nvinfo : EIATTR_MIN_STACK_SIZE
	.align		4
.L_269:
        /*057c*/ 	.byte	0x04, 0x12
        /*057e*/ 	.short	(.L_271 - .L_270)
	.align		4
.L_270:
        /*0580*/ 	.word	index@(_ZN7cutlass13device_kernelIN5flash11enable_sm90INS1_16FlashAttnFwdSm90INS1_25CollectiveMainloopFwdSm90ILi2EN4cute5tupleIJNS5_1CILi1EEES8_S8_EEENS6_IJNS7_ILi64EEESA_SA_EEELi512ENS_10bfloat16_tEfNS_4arch4Sm90ELb1ELb0ELb1ELb0ELb0ELb0ELb0ELb0ELb0ELb1ELb1ELb0EEENS1_21CollectiveEpilogueFwdINS6_IJSA_NS7_ILi512EEESA_EEES9_SC_SE_Li256ELb0ELb1ELb1ELb0EEENS1_19SingleTileSchedulerILb0ELb1ELb1ELi64EEEEEEEEEvNT_6ParamsE)
        /*0584*/ 	.word	0x00000010


	//----- nvinfo : EIATTR_MIN_STACK_SIZE
	.align		4
.L_271:
        /*0588*/ 	.byte	0x04, 0x12
        /*058a*/ 	.short	(.L_273 - .L_272)
	.align		4
.L_272:
        /*058c*/ 	.word	index@(_ZN7cutlass13device_kernelIN5flash11enable_sm90INS1_16FlashAttnFwdSm90INS1_25CollectiveMainloopFwdSm90ILi2EN4cute5tupleIJNS5_1CILi1EEES8_S8_EEENS6_IJNS7_ILi64EEESA_SA_EEELi512ENS_10bfloat16_tEfNS_4arch4Sm90ELb1ELb0ELb1ELb0ELb0ELb0ELb1ELb0ELb0ELb1ELb1ELb0EEENS1_21CollectiveEpilogueFwdINS6_IJSA_NS7_ILi512EEESA_EEES9_SC_SE_Li256ELb0ELb1ELb1ELb0EEENS1_19SingleTileSchedulerILb0ELb1ELb1ELi64EEEEEEEEEvNT_6ParamsE)
        /*0590*/ 	.word	0x00000038


	//----- nvinfo : EIATTR_MIN_STACK_SIZE
	.align		4
.L_273:
        /*0594*/ 	.byte	0x04, 0x12
        /*0596*/ 	.short	(.L_275 - .L_274)
	.align		4
.L_274:
        /*0598*/ 	.word	index@(_ZN7cutlass13device_kernelIN5flash11enable_sm90INS1_16FlashAttnFwdSm90INS1_25CollectiveMainloopFwdSm90ILi2EN4cute5tupleIJNS5_1CILi1EEES8_S8_EEENS6_IJNS7_ILi64EEESA_SA_EEELi512ENS_10bfloat16_tEfNS_4arch4Sm90ELb1ELb0ELb1ELb1ELb0ELb0ELb0ELb0ELb0ELb1ELb1ELb0EEENS1_21CollectiveEpilogueFwdINS6_IJSA_NS7_ILi512EEESA_EEES9_SC_SE_Li256ELb1ELb1ELb1ELb0EEENS1_36VarlenDynamicPersistentTileSchedulerILi64ELi64ELi256ELi128ELb1ELb1ELb1ELb1ELb1ELb1EEEEEEEEEvNT_6ParamsE)
        /*059c*/ 	.word	0x00000060


	//----- nvinfo : EIATTR_MIN_STACK_SIZE
	.align		4
.L_275:
        /*05a0*/ 	.byte	0x04, 0x12
        /*05a2*/ 	.short	(.L_277 - .L_276)
	.align		4
.L_276:
        /*05a4*/ 	.word	index@(_ZN7cutlass13device_kernelIN5flash11enable_sm90INS1_16FlashAttnFwdSm90INS1_25CollectiveMainloopFwdSm90ILi2EN4cute5tupleIJNS5_1CILi1EEES8_S8_EEENS6_IJNS7_ILi64EEESA_SA_EEELi512ENS_10bfloat16_tEfNS_4arch4Sm90ELb1ELb0ELb1ELb1ELb0ELb1ELb0ELb0ELb0ELb1ELb1ELb0EEENS1_21CollectiveEpilogueFwdINS6_IJSA_NS7_ILi512EEESA_EEES9_SC_SE_Li256ELb1ELb1ELb1ELb0EEENS1_36VarlenDynamicPersistentTileSchedulerILi64ELi64ELi256ELi128ELb1ELb1ELb1ELb1ELb1ELb1EEEEEEEEEvNT_6ParamsE)
        /*05a8*/ 	.word	0x00000070


	//----- nvinfo : EIATTR_MIN_STACK_SIZE
	.align		4
.L_277:
        /*05ac*/ 	.byte	0x04, 0x12
        /*05ae*/ 	.short	(.L_279 - .L_278)
	.align		4
.L_278:
        /*05b0*/ 	.word	index@(_ZN7cutlass13device_kernelIN5flash11enable_sm90INS1_16FlashAttnFwdSm90INS1_25CollectiveMainloopFwdSm90ILi2EN4cute5tupleIJNS5_1CILi1EEES8_S8_EEENS6_IJNS7_ILi64EEESA_SA_EEELi512ENS_10bfloat16_tEfNS_4arch4Sm90ELb1ELb0ELb1ELb1ELb0ELb0ELb1ELb0ELb0ELb1ELb1ELb0EEENS1_21CollectiveEpilogueFwdINS6_IJSA_NS7_ILi512EEESA_EEES9_SC_SE_Li256ELb1ELb1ELb1ELb0EEENS1_36VarlenDynamicPersistentTileSchedulerILi64ELi64ELi256ELi128ELb1ELb1ELb1ELb1ELb1ELb1EEEEEEEEEvNT_6ParamsE)
        /*05b4*/ 	.word	0x00000078


	//----- nvinfo : EIATTR_MIN_STACK_SIZE
	.align		4
.L_279:
        /*05b8*/ 	.byte	0x04, 0x12
        /*05ba*/ 	.short	(.L_281 - .L_280)
	.align		4
.L_280:
        /*05bc*/ 	.word	index@(_ZN7cutlass13device_kernelIN5flash11enable_sm90INS1_16FlashAttnFwdSm90INS1_25CollectiveMainloopFwdSm90ILi2EN4cute5tupleIJNS5_1CILi1EEES8_S8_EEENS6_IJNS7_ILi64EEESA_SA_EEELi512ENS_10bfloat16_tEfNS_4arch4Sm90ELb1ELb0ELb1ELb1ELb0ELb1ELb1ELb0ELb0ELb1ELb1ELb0EEENS1_21CollectiveEpilogueFwdINS6_IJSA_NS7_ILi512EEESA_EEES9_SC_SE_Li256ELb1ELb1ELb1ELb0EEENS1_36VarlenDynamicPersistentTileSchedulerILi64ELi64ELi256ELi128ELb1ELb1ELb1ELb1ELb1ELb1EEEEEEEEEvNT_6ParamsE)
        /*05c0*/ 	.word	0x00000088


	//----- nvinfo : EIATTR_MIN_STACK_SIZE
	.align		4
.L_281:
        /*05c4*/ 	.byte	0x04, 0x12
        /*05c6*/ 	.short	(.L_283 - .L_282)
	.align		4
.L_282:
        /*05c8*/ 	.word	index@(_ZN7cutlass13device_kernelIN5flash11enable_sm90INS1_16FlashAttnFwdSm90INS1_25CollectiveMainloopFwdSm90ILi2EN4cute5tupleIJNS5_1CILi1EEES8_S8_EEENS6_IJNS7_ILi128EEENS7_ILi96EEENS7_ILi64EEEEEELi256ENS_10bfloat16_tEfNS_4arch4Sm90ELb0ELb0ELb1ELb0ELb0ELb0ELb0ELb1ELb0ELb1ELb1ELb0EEENS1_21CollectiveEpilogueFwdINS6_IJSA_NS7_ILi256EEESB_EEES9_SE_SG_Li256ELb0ELb1ELb1ELb0EEENS1_19SingleTileSchedulerILb0ELb1ELb1ELi128EEEEEEEEEvNT_6ParamsE)
        /*05cc*/ 	.word	0x00000010


	//----- nvinfo : EIATTR_MIN_STACK_SIZE
	.align		4
.L_283:
        /*05d0*/ 	.byte	0x04, 0x12
        /*05d2*/ 	.short	(.L_285 - .L_284)
	.align		4
.L_284:
        /*05d4*/ 	.word	index@(_ZN7cutlass13device_kernelIN5flash11enable_sm90INS1_16FlashAttnFwdSm90INS1_25CollectiveMainloopFwdSm90ILi2EN4cute5tupleIJNS5_1CILi1EEES8_S8_EEENS6_IJNS7_ILi128EEENS7_ILi96EEENS7_ILi64EEEEEELi256ENS_10bfloat16_tEfNS_4arch4Sm90ELb0ELb0ELb1ELb0ELb0ELb0ELb1ELb1ELb0ELb1ELb1ELb0EEENS1_21CollectiveEpilogueFwdINS6_IJSA_NS7_ILi256EEESB_EEES9_SE_SG_Li256ELb0ELb1ELb1ELb0EEENS1_19SingleTileSchedulerILb0ELb1ELb1ELi128EEEEEEEEEvNT_6ParamsE)
        /*05d8*/ 	.word	0x00000038


	//----- nvinfo : EIATTR_MIN_STACK_SIZE
	.align		4
.L_285:
        /*05dc*/ 	.byte	0x04, 0x12
        /*05de*/ 	.short	(.L_287 - .L_286)
	.align		4
.L_286:
        /*05e0*/ 	.word	index@(_ZN7cutlass13device_kernelIN5flash11enable_sm90INS1_16FlashAttnFwdSm90INS1_25CollectiveMainloopFwdSm90ILi2EN4cute5tupleIJNS5_1CILi1EEES8_S8_EEENS6_IJNS7_ILi128EEENS7_ILi96EEENS7_ILi64EEEEEELi256ENS_10bfloat16_tEfNS_4arch4Sm90ELb0ELb0ELb1ELb1ELb0ELb0ELb0ELb1ELb0ELb1ELb1ELb0EEENS1_21CollectiveEpilogueFwdINS6_IJSA_NS7_ILi256EEESB_EEES9_SE_SG_Li256ELb1ELb1ELb1ELb0EEENS1_36VarlenDynamicPersistentTileSchedulerILi128ELi96ELi256ELi128ELb1ELb1ELb1ELb0ELb1ELb1EEEEEEEEEvNT_6ParamsE)
        /*05e4*/ 	.word	0x00000060


	//----- nvinfo : EIATTR_MIN_STACK_SIZE
	.align		4
.L_287:
        /*05e8*/ 	.byte	0x04, 0x12
        /*05ea*/ 	.short	(.L_289 - .L_288)
	.align		4
.L_288:
        /*05ec*/ 	.word	index@(_ZN7cutlass13device_kernelIN5flash11enable_sm90INS1_16FlashAttnFwdSm90INS1_25CollectiveMainloopFwdSm90ILi2EN4cute5tupleIJNS5_1CILi1EEES8_S8_EEENS6_IJNS7_ILi128EEENS7_ILi96EEENS7_ILi64EEEEEELi256ENS_10bfloat16_tEfNS_4arch4Sm90ELb0ELb0ELb1ELb1ELb0ELb1ELb0ELb1ELb0ELb1ELb1ELb0EEENS1_21CollectiveEpilogueFwdINS6_IJSA_NS7_ILi256EEESB_EEES9_SE_SG_Li256ELb1ELb1ELb1ELb0EEENS1_36VarlenDynamicPersistentTileSchedulerILi128ELi96ELi256ELi128ELb1ELb1ELb1ELb0ELb1ELb1EEEEEEEEEvNT_6ParamsE)
        /*05f0*/ 	.word	0x00000078


	//----- nvinfo : EIATTR_MIN_STACK_SIZE
	.align		4
.L_289:
        /*05f4*/ 	.byte	0x04, 0x12
        /*05f6*/ 	.short	(.L_291 - .L_290)
	.align		4
.L_290:
        /*05f8*/ 	.word	index@(_ZN7cutlass13device_kernelIN5flash11enable_sm90INS1_16FlashAttnFwdSm90INS1_25CollectiveMainloopFwdSm90ILi2EN4cute5tupleIJNS5_1CILi1EEES8_S8_EEENS6_IJNS7_ILi128EEENS7_ILi96EEENS7_ILi64EEEEEELi256ENS_10bfloat16_tEfNS_4arch4Sm90ELb0ELb0ELb1ELb1ELb0ELb0ELb1ELb1ELb0ELb1ELb1ELb0EEENS1_21CollectiveEpilogueFwdINS6_IJSA_NS7_ILi256EEESB_EEES9_SE_SG_Li256ELb1ELb1ELb1ELb0EEENS1_36VarlenDynamicPersistentTileSchedulerILi128ELi96ELi256ELi128ELb1ELb1ELb1ELb0ELb1ELb1EEEEEEEEEvNT_6ParamsE)
        /*05fc*/ 	.word	0x00000088


	//----- nvinfo : EIATTR_MIN_STACK_SIZE
	.align		4
.L_291:
        /*0600*/ 	.byte	0x04, 0x12
        /*0602*/ 	.short	(.L_293 - .L_292)
	.align		4
.L_292:
        /*0604*/ 	.word	index@(_ZN7cutlass13device_kernelIN5flash11enable_sm90INS1_16FlashAttnFwdSm90INS1_25CollectiveMainloopFwdSm90ILi2EN4cute5tupleIJNS5_1CILi1EEES8_S8_EEENS6_IJNS7_ILi128EEENS7_ILi96EEENS7_ILi64EEEEEELi256ENS_10bfloat16_tEfNS_4arch4Sm90ELb0ELb0ELb1ELb1ELb0ELb1ELb1ELb1ELb0ELb1ELb1ELb0EEENS1_21CollectiveEpilogueFwdINS6_IJSA_NS7_ILi256EEESB_EEES9_SE_SG_Li256ELb1ELb1ELb1ELb0EEENS1_36VarlenDynamicPersistentTileSchedulerILi128ELi96ELi256ELi128ELb1ELb1ELb1ELb0ELb1ELb1EEEEEEEEEvNT_6ParamsE)
        /*0608*/ 	.word	0x000000b0


	//----- nvinfo : EIATTR_MIN_STACK_SIZE
	.align		4
.L_293:
        /*060c*/ 	.byte	0x04, 0x12
        /*060e*/ 	.short	(.L_295 - .L_294)
	.align		4
.L_294:
        /*0610*/ 	.word	index@(_ZN7cutlass13device_kernelIN5flash11enable_sm90INS1_16FlashAttnFwdSm90INS1_25CollectiveMainloopFwdSm90ILi2EN4cute5tupleIJNS5_1CILi1EEES8_S8_EEENS6_IJNS7_ILi128EEENS7_ILi96EEENS7_ILi64EEEEEELi256ENS_10bfloat16_tEfNS_4arch4Sm90ELb0ELb1ELb1ELb0ELb0ELb0ELb0ELb1ELb0ELb1ELb1ELb0EEENS1_21CollectiveEpilogueFwdINS6_IJSA_NS7_ILi256EEESB_EEES9_SE_SG_Li256ELb0ELb1ELb1ELb0EEENS1_19SingleTileSchedulerILb0ELb1ELb1ELi128EEEEEEEEEvNT_6ParamsE)
        /*0614*/ 	.word	0x00000008


	//----- nvinfo : EIATTR_MIN_STACK_SIZE
	.align		4
.L_295:
        /*0618*/ 	.byte	0x04, 0x12
        /*061a*/ 	.short	(.L_297 - .L_296)
	.align		4
.L_296:
        /*061c*/ 	.word	index@(_ZN7cutlass13device_kernelIN5flash11enable_sm90INS1_16FlashAttnFwdSm90INS1_25CollectiveMainloopFwdSm90ILi2EN4cute5tupleIJNS5_1CILi1EEES8_S8_EEENS6_IJNS7_ILi128EEENS7_ILi96EEENS7_ILi64EEEEEELi256ENS_10bfloat16_tEfNS_4arch4Sm90ELb0ELb1ELb1ELb0ELb0ELb0ELb1ELb1ELb0ELb1ELb1ELb0EEENS1_21CollectiveEpilogueFwdINS6_IJSA_NS7_ILi256EEESB_EEES9_SE_SG_Li256ELb0ELb1ELb1ELb0EEENS1_19SingleTileSchedulerILb0ELb1ELb1ELi128EEEEEEEEEvNT_6ParamsE)
        /*0620*/ 	.word	0x00003440


	//----- nvinfo : EIATTR_MIN_STACK_SIZE
	.align		4
.L_297:
        /*0624*/ 	.byte	0x04, 0x12
        /*0626*/ 	.short	(.L_299 - .L_298)
	.align		4
.L_298:
        /*0628*/ 	.word	index@(_ZN7cutlass13device_kernelIN5flash11enable_sm90INS1_16FlashAttnFwdSm90INS1_25CollectiveMainloopFwdSm90ILi2EN4cute5tupleIJNS5_1CILi1EEES8_S8_EEENS6_IJNS7_ILi128EEENS7_ILi96EEENS7_ILi64EEEEEELi256ENS_10bfloat16_tEfNS_4arch4Sm90ELb0ELb1ELb1ELb1ELb0ELb0ELb0ELb1ELb0ELb1ELb1ELb0EEENS1_21CollectiveEpilogueFwdINS6_IJSA_NS7_ILi256EEESB_EEES9_SE_SG_Li256ELb1ELb1ELb1ELb0EEENS1_36VarlenDynamicPersistentTileSchedulerILi128ELi96ELi256ELi128ELb1ELb1ELb1ELb1ELb0ELb1EEEEEEEEEvNT_6ParamsE)
        /*062c*/ 	.word	0x00000068


	//----- nvinfo : EIATTR_MIN_STACK_SIZE
	.align		4
.L_299:
        /*0630*/ 	.byte	0x04, 0x12
        /*0632*/ 	.short	(.L_301 - .L_300)
	.align		4
.L_300:
        /*0634*/ 	.word	index@(_ZN7cutlass13device_kernelIN5flash11enable_sm90INS1_16FlashAttnFwdSm90INS1_25CollectiveMainloopFwdSm90ILi2EN4cute5tupleIJNS5_1CILi1EEES8_S8_EEENS6_IJNS7_ILi128EEENS7_ILi96EEENS7_ILi64EEEEEELi256ENS_10bfloat16_tEfNS_4arch4Sm90ELb0ELb1ELb1ELb1ELb0ELb1ELb0ELb1ELb0ELb1ELb1ELb0EEENS1_21CollectiveEpilogueFwdINS6_IJSA_NS7_ILi256EEESB_EEES9_SE_SG_Li256ELb1ELb1ELb1ELb0EEENS1_36VarlenDynamicPersistentTileSchedulerILi128ELi96ELi256ELi128ELb1ELb1ELb1ELb1ELb0ELb1EEEEEEEEEvNT_6ParamsE)
        /*0638*/ 	.word	0x00000078


	//----- nvinfo : EIATTR_MIN_STACK_SIZE
	.align		4
.L_301:
        /*063c*/ 	.byte	0x04, 0x12
        /*063e*/ 	.short	(.L_303 - .L_302)
	.align		4
.L_302:
        /*0640*/ 	.word	index@(_ZN7cutlass13device_kernelIN5flash11enable_sm90INS1_16FlashAttnFwdSm90INS1_25CollectiveMainloopFwdSm90ILi2EN4cute5tupleIJNS5_1CILi1EEES8_S8_EEENS6_IJNS7_ILi128EEENS7_ILi96EEENS7_ILi64EEEEEELi256ENS_10bfloat16_tEfNS_4arch4Sm90ELb0ELb1ELb1ELb1ELb0ELb0ELb1ELb1ELb0ELb1ELb1ELb0EEENS1_21CollectiveEpilogueFwdINS6_IJSA_NS7_ILi256EEESB_EEES9_SE_SG_Li256ELb1ELb1ELb1ELb0EEENS1_36VarlenDynamicPersistentTileSchedulerILi128ELi96ELi256ELi128ELb1ELb1ELb1ELb1ELb0ELb1EEEEEEEEEvNT_6ParamsE)
        /*0644*/ 	.word	0x00000500


	//----- nvinfo : EIATTR_MIN_STACK_SIZE
	.align		4
.L_303:
        /*0648*/ 	.byte	0x04, 0x12
        /*064a*/ 	.short	(.L_305 - .L_304)
	.align		4
.L_304:
        /*064c*/ 	.word	index@(_ZN7cutlass13device_kernelIN5flash11enable_sm90INS1_16FlashAttnFwdSm90INS1_25CollectiveMainloopFwdSm90ILi2EN4cute5tupleIJNS5_1CILi1EEES8_S8_EEENS6_IJNS7_ILi128EEENS7_ILi96EEENS7_ILi64EEEEEELi256ENS_10bfloat16_tEfNS_4arch4Sm90ELb0ELb1ELb1ELb1ELb0ELb1ELb1ELb1ELb0ELb1ELb1ELb0EEENS1_21CollectiveEpilogueFwdINS6_IJSA_NS7_ILi256EEESB_EEES9_SE_SG_Li256ELb1ELb1ELb1ELb0EEENS1_36VarlenDynamicPersistentTileSchedulerILi128ELi96ELi256ELi128ELb1ELb1ELb1ELb1ELb0ELb1EEEEEEEEEvNT_6ParamsE)
        /*0650*/ 	.word	0x00000530


	//----- nvinfo : EIATTR_MIN_STACK_SIZE
	.align		4
.L_305:
        /*0654*/ 	.byte	0x04, 0x12
        /*0656*/ 	.short	(.L_307 - .L_306)
	.align		4
.L_306:
        /*0658*/ 	.word	index@(_ZN7cutlass13device_kernelIN5flash11enable_sm90INS1_16FlashAttnFwdSm90INS1_25CollectiveMainloopFwdSm90ILi2EN4cute5tupleIJNS5_1CILi1EEES8_S8_EEENS6_IJNS7_ILi128EEENS7_ILi96EEENS7_ILi64EEEEEELi256ENS_10bfloat16_tEfNS_4arch4Sm90ELb1ELb0ELb1ELb0ELb0ELb0ELb0ELb1ELb0ELb1ELb1ELb0EEENS1_21CollectiveEpilogueFwdINS6_IJSA_NS7_ILi256EEESB_EEES9_SE_SG_Li256ELb0ELb1ELb1ELb0EEENS1_19SingleTileSchedulerILb0ELb1ELb1ELi128EEEEEEEEEvNT_6ParamsE)
        /*065c*/ 	.word	0x00000010


	//----- nvinfo : EIATTR_MIN_STACK_SIZE
	.align		4
.L_307:
        /*0660*/ 	.byte	0x04, 0x12
        /*0662*/ 	.short	(.L_309 - .L_308)
	.align		4
.L_308:
        /*0664*/ 	.word	index@(_ZN7cutlass13device_kernelIN5flash11enable_sm90INS1_16FlashAttnFwdSm90INS1_25CollectiveMainloopFwdSm90ILi2EN4cute5tupleIJNS5_1CILi1EEES8_S8_EEENS6_IJNS7_ILi128EEENS7_ILi96EEENS7_ILi64EEEEEELi256ENS_10bfloat16_tEfNS_4arch4Sm90ELb1ELb0ELb1ELb0ELb0ELb0ELb1ELb1ELb0ELb1ELb1ELb0EEENS1_21CollectiveEpilogueFwdINS6_IJSA_NS7_ILi256EEESB_EEES9_SE_SG_Li256ELb0ELb1ELb1ELb0EEENS1_19SingleTileSchedulerILb0ELb1ELb1ELi128EEEEEEEEEvNT_6ParamsE)
        /*0668*/ 	.word	0x00000048


	//----- nvinfo : EIATTR_MIN_STACK_SIZE
	.align		4
.L_309:
        /*066c*/ 	.byte	0x04, 0x12
        /*066e*/ 	.short	(.L_311 - .L_310)
	.align		4
.L_310:
        /*0670*/ 	.word	index@(_ZN7cutlass13device_kernelIN5flash11enable_sm90INS1_16FlashAttnFwdSm90INS1_25CollectiveMainloopFwdSm90ILi2EN4cute5tupleIJNS5_1CILi1EEES8_S8_EEENS6_IJNS7_ILi128EEENS7_ILi96EEENS7_ILi64EEEEEELi256ENS_10bfloat16_tEfNS_4arch4Sm90ELb1ELb0ELb1ELb1ELb0ELb0ELb0ELb1ELb0ELb1ELb1ELb0EEENS1_21CollectiveEpilogueFwdINS6_IJSA_NS7_ILi256EEESB_EEES9_SE_SG_Li256ELb1ELb1ELb1ELb0EEENS1_36VarlenDynamicPersistentTileSchedulerILi128ELi96ELi256ELi128ELb1ELb1ELb1ELb1ELb1ELb1EEEEEEEEEvNT_6ParamsE)
        /*0674*/ 	.word	0x00000060


	//----- nvinfo : EIATTR_MIN_STACK_SIZE
	.align		4
.L_311:
        /*0678*/ 	.byte	0x04, 0x12
        /*067a*/ 	.short	(.L_313 - .L_312)
	.align		4
.L_312:
        /*067c*/ 	.word	index@(_ZN7cutlass13device_kernelIN5flash11enable_sm90INS1_16FlashAttnFwdSm90INS1_25CollectiveMainloopFwdSm90ILi2EN4cute5tupleIJNS5_1CILi1EEES8_S8_EEENS6_IJNS7_ILi128EEENS7_ILi96EEENS7_ILi64EEEEEELi256ENS_10bfloat16_tEfNS_4arch4Sm90ELb1ELb0ELb1ELb1ELb0ELb1ELb0ELb1ELb0ELb1ELb1ELb0EEENS1_21CollectiveEpilogueFwdINS6_IJSA_NS7_ILi256EEESB_EEES9_SE_SG_Li256ELb1ELb1ELb1ELb0EEENS1_36VarlenDynamicPersistentTileSchedulerILi128ELi96ELi256ELi128ELb1ELb1ELb1ELb1ELb1ELb1EEEEEEEEEvNT_6ParamsE)
        /*0680*/ 	.word	0x00000078


	//----- nvinfo : EIATTR_MIN_STACK_SIZE
	.align		4
.L_313:
        /*0684*/ 	.byte	0x04, 0x12
        /*0686*/ 	.short	(.L_315 - .L_314)
	.align		4
.L_314:
        /*0688*/ 	.word	index@(_ZN7cutlass13device_kernelIN5flash11enable_sm90INS1_16FlashAttnFwdSm90INS1_25CollectiveMainloopFwdSm90ILi2EN4cute5tupleIJNS5_1CILi1EEES8_S8_EEENS6_IJNS7_ILi128EEENS7_ILi96EEENS7_ILi64EEEEEELi256ENS_10bfloat16_tEfNS_4arch4Sm90ELb1ELb0ELb1ELb1ELb0ELb0ELb1ELb1ELb0ELb1ELb1ELb0EEENS1_21CollectiveEpilogueFwdINS6_IJSA_NS7_ILi256EEESB_EEES9_SE_SG_Li256ELb1ELb1ELb1ELb0EEENS1_36VarlenDynamicPersistentTileSchedulerILi128ELi96ELi256ELi128ELb1ELb1ELb1ELb1ELb1ELb1EEEEEEEEEvNT_6ParamsE)
        /*068c*/ 	.word	0x00000088


	//----- nvinfo : EIATTR_MIN_STACK_SIZE
	.align		4
.L_315:
        /*0690*/ 	.byte	0x04, 0x12
        /*0692*/ 	.short	(.L_317 - .L_316)
	.align		4
.L_316:
        /*0694*/ 	.word	index@(_ZN7cutlass13device_kernelIN5flash11enable_sm90INS1_16FlashAttnFwdSm90INS1_25CollectiveMainloopFwdSm90ILi2EN4cute5tupleIJNS5_1CILi1EEES8_S8_EEENS6_IJNS7_ILi128EEENS7_ILi96EEENS7_ILi64EEEEEELi256ENS_10bfloat16_tEfNS_4arch4Sm90ELb1ELb0ELb1ELb1ELb0ELb1ELb1ELb1ELb0ELb1ELb1ELb0EEENS1_21CollectiveEpilogueFwdINS6_IJSA_NS7_ILi256EEESB_EEES9_SE_SG_Li256ELb1ELb1ELb1ELb0EEENS1_36VarlenDynamicPersistentTileSchedulerILi128ELi96ELi256ELi128ELb1ELb1ELb1ELb1ELb1ELb1EEEEEEEEEvNT_6ParamsE)
        /*0698*/ 	.word	0x000001b8
.L_317:


//--------------------- .nv.compat                --------------------------
	.section	.nv.compat,"",@"SHT_CUDA_COMPAT_INFO"
	.align	4
        /*0000*/ 	.byte	0x02, 0x09, 0x01, 0x00, 0x02, 0x02, 0x04, 0x00, 0x02, 0x05, 0x05, 0x00, 0x03, 0x07, 0x01, 0x01
        /*0010*/ 	.byte	0x02, 0x03, 0x01, 0x00, 0x02, 0x06, 0x01, 0x00, 0x04, 0x0b, 0x08, 0x00, 0x00, 0x00, 0x00, 0x00
        /*0020*/ 	.byte	0x00, 0x00, 0x00, 0x00


//--------------------- .nv.info._ZN7cutlass13device_kernelIN5flash11enable_sm90INS1_16FlashAttnFwdSm90INS1_25CollectiveMainloopFwdSm90ILi2EN4cute5tupleIJNS5_1CILi1EEES8_S8_EEENS6_IJNS7_ILi128EEESA_NS7_ILi192EEEEEELi128ENS_10bfloat16_tEfNS_4arch4Sm90ELb0ELb0ELb1ELb0ELb0ELb0ELb0ELb1ELb1ELb1ELb1ELb0EEENS1_21CollectiveEpilogueFwdINS6_IJSA_SA_SA_EEES9_SD_SF_Li256ELb0ELb1ELb1ELb0EEENS1_19SingleTileSchedulerILb0ELb1ELb1ELi128EEEEEEEEEvNT_6ParamsE --------------------------
	.section	.nv.info._ZN7cutlass13device_kernelIN5flash11enable_sm90INS1_16FlashAttnFwdSm90INS1_25CollectiveMainloopFwdSm90ILi2EN4cute5tupleIJNS5_1CILi1EEES8_S8_EEENS6_IJNS7_ILi128EEESA_NS7_ILi192EEEEEELi128ENS_10bfloat16_tEfNS_4arch4Sm90ELb0ELb0ELb1ELb0ELb0ELb0ELb0ELb1ELb1ELb1ELb1ELb0EEENS1_21CollectiveEpilogueFwdINS6_IJSA_SA_SA_EEES9_SD_SF_Li256ELb0ELb1ELb1ELb0EEENS1_19SingleTileSchedulerILb0ELb1ELb1ELi128EEEEEEEEEvNT_6ParamsE,"",@"SHT_CUDA_INFO"
	.sectionflags	@""
	.align	4


	//----- nvinfo : EIATTR_CUDA_API_VERSION
	.align		4
        /*0000*/ 	.byte	0x04, 0x37
        /*0002*/ 	.short	(.L_319 - .L_318)
.L_318:
        /*0004*/ 	.word	0x00000082


	//----- nvinfo : EIATTR_KPARAM_INFO
	.align		4
.L_319:
        /*0008*/ 	.byte	0x04, 0x17
        /*000a*/ 	.short	(.L_321 - .L_320)
.L_320:
        /*000c*/ 	.word	0x00000000
        /*0010*/ 	.short	0x0000
        /*0012*/ 	.short	0x0070
        /*0014*/ 	.byte	0x00, 0xf0, 0x01, 0x28


	//----- nvinfo : EIATTR_SPARSE_MMA_MASK
	.align		4
.L_321:
        /*0018*/ 	.byte	0x03, 0x50
        /*001a*/ 	.short	0x0000


	//----- nvinfo : EIATTR_MAXREG_COUNT
	.align		4
        /*001c*/ 	.byte	0x03, 0x1b
        /*001e*/ 	.short	0x00a8


	//----- nvinfo : EIATTR_NUM_BARRIERS
	.align		4
        /*0020*/ 	.byte	0x02, 0x4c
        /*0022*/ 	.byte	0x09
	.zero		1


	//----- nvinfo : EIATTR_EXTERNS
	.align		4
        /*0024*/ 	.byte	0x04, 0x0f
        /*0026*/ 	.short	(.L_323 - .L_322)


	//   ....[0]....
	.align		4
.L_322:
        /*0028*/ 	.word	index@(__assertfail)


	//----- nvinfo : EIATTR_ANNOTATIONS
	.align		4
.L_323:
        /*002c*/ 	.byte	0x04, 0x55
        /*002e*/ 	.short	(.L_325 - .L_324)


	//   ....[0]....
.L_324:
        /*0030*/ 	.word	0x00000001
        /*0034*/ 	.byte	0x40, 0x09, 0x00, 0x00, 0x01, 0x00, 0x00, 0x00, 0x10, 0x12, 0x00, 0x00, 0x01, 0x00, 0x00, 0x00
        /* <DEDUP_REMOVED lines=9> */
        /*00d4*/ 	.byte	0xa0, 0xc6, 0x00, 0x00, 0x01, 0x00, 0x00, 0x00, 0xb0, 0xcb, 0x00, 0x00


	//----- nvinfo : EIATTR_MERCURY_ISA_VERSION
	.align		4
.L_325:
        /*00e0*/ 	.byte	0x03, 0x5f
        /*00e2*/ 	.short	0x0101


	//----- nvinfo : EIATTR_INT_WARP_WIDE_INSTR_OFFSETS
	.align		4
        /*00e4*/ 	.byte	0x04, 0x31
        /*00e6*/ 	.short	(.L_327 - .L_326)


	//   ....[0]....
.L_326:
        /*00e8*/ 	.word	0x00000120


	//   ....[1]....
        /*00ec*/ 	.word	0x00000160


	//   ....[2]....
        /*00f0*/ 	.word	0x00000220


	//----- nvinfo : EIATTR_COOP_GROUP_MASK_REGIDS
	.align		4
.L_327:
        /*00f4*/ 	.byte	0x04, 0x29
        /*00f6*/ 	.short	(.L_329 - .L_328)


	//   ....[0]....
.L_328:
        /*00f8*/ 	.word	0xffffffff


	//   ....[1]....
        /*00fc*/ 	.word	0xffffffff


	//   ....[2]....
        /*0100*/ 	.word	0xffffffff


	//   ....[3]....
        /*0104*/ 	.word	0xffffffff


	//   ....[4]....
        /*0108*/ 	.word	0xffffffff


	//   ....[5]....
        /*010c*/ 	.word	0xffffffff


	//   ....[6]....
        /*0110*/ 	.word	0xffffffff


	//   ....[7]....
        /*0114*/ 	.word	0xffffffff


	//   ....[8]....
        /*0118*/ 	.word	0xffffffff


	//   ....[9]....
        /*011c*/ 	.word	0xffffffff


	//   ....[10]....
        /*0120*/ 	.word	0xffffffff


	//   ....[11]....
        /*0124*/ 	.word	0xffffffff


	//   ....[12]....
        /*0128*/ 	.word	0xffffffff


	//   ....[13]....
        /*012c*/ 	.word	0xffffffff


	//   ....[14]....
        /*0130*/ 	.word	0xffffffff


	//   ....[15]....
        /*0134*/ 	.word	0xffffffff


	//   ....[16]....
        /*0138*/ 	.word	0xffffffff


	//   ....[17]....
        /*013c*/ 	.word	0xffffffff


	//   ....[18]....
        /*0140*/ 	.word	0xffffffff


	//   ....[19]....
        /*0144*/ 	.word	0xffffffff


	//   ....[20]....
        /*0148*/ 	.word	0xffffffff


	//   ....[21]....
        /*014c*/ 	.word	0xffffffff


	//   ....[22]....
        /*0150*/ 	.word	0xffffffff


	//   ....[23]....
        /*0154*/ 	.word	0xffffffff


	//   ....[24]....
        /*0158*/ 	.word	0xffffffff


	//   ....[25]....
        /*015c*/ 	.word	0xffffffff


	//   ....[26]....
        /*0160*/ 	.word	0xffffffff


	//   ....[27]....
        /*0164*/ 	.word	0xffffffff


	//   ....[28]....
        /*0168*/ 	.word	0xffffffff


	//   ....[29]....
        /*016c*/ 	.word	0xffffffff


	//   ....[30]....
        /*0170*/ 	.word	0xffffffff


	//   ....[31]....
        /*0174*/ 	.word	0xffffffff


	//   ....[32]....
        /*0178*/ 	.word	0xffffffff


	//   ....[33]....
        /*017c*/ 	.word	0xffffffff


	//   ....[34]....
        /*0180*/ 	.word	0xffffffff


	//   ....[35]....
        /*0184*/ 	.word	0xffffffff


	//   ....[36]....
        /*0188*/ 	.word	0xffffffff


	//   ....[37]....
        /*018c*/ 	.word	0xffffffff


	//   ....[38]....
        /*0190*/ 	.word	0xffffffff


	//   ....[39]....
        /*0194*/ 	.word	0xffffffff


	//   ....[40]....
        /*0198*/ 	.word	0xffffffff


	//   ....[41]....
        /*019c*/ 	.word	0xffffffff


	//   ....[42]....
        /*01a0*/ 	.word	0xffffffff


	//   ....[43]....
        /*01a4*/ 	.word	0xffffffff


	//   ....[44]....
        /*01a8*/ 	.word	0xffffffff


	//   ....[45]....
        /*01ac*/ 	.word	0xffffffff


	//   ....[46]....
        /*01b0*/ 	.word	0xffffffff


	//   ....[47]....
        /*01b4*/ 	.word	0x0500000f


	//   ....[48]....
        /*01b8*/ 	.word	0x0500000f


	//   ....[49]....
        /*01bc*/ 	.word	0x0500000f


	//   ....[50]....
        /*01c0*/ 	.word	0x0500000f


	//   ....[51]....
        /*01c4*/ 	.word	0x0500000f


	//   ....[52]....
        /*01c8*/ 	.word	0x0500000f


	//   ....[53]....
        /*01cc*/ 	.word	0x0500000f


	//   ....[54]....
        /*01d0*/ 	.word	0x0500000f


	//   ....[55]....
        /*01d4*/ 	.word	0x0500000f


	//   ....[56]....
        /*01d8*/ 	.word	0x0500000f


	//   ....[57]....
        /*01dc*/ 	.word	0x0500000f


	//   ....[58]....
        /*01e0*/ 	.word	0x0500000f


	//   ....[59]....
        /*01e4*/ 	.word	0x0500000f


	//   ....[60]....
        /*01e8*/ 	.word	0x0500000f


	//   ....[61]....
        /*01ec*/ 	.word	0x0500000f


	//   ....[62]....
        /*01f0*/ 	.word	0x0500000f


	//   ....[63]....
        /*01f4*/ 	.word	0x0500000f


	//   ....[64]....
        /*01f8*/ 	.word	0x0500000f


	//----- nvinfo : EIATTR_COOP_GROUP_INSTR_OFFSETS
	.align		4
.L_329:
        /*01fc*/ 	.byte	0x04, 0x28
        /*01fe*/ 	.short	(.L_331 - .L_330)


	//   ....[0]....
.L_330:
        /*0200*/ 	.word	0x00000060


	//   ....[1]....
        /*0204*/ 	.word	0x00000130


	//   ....[2]....
        /*0208*/ 	.word	0x00000230


	//   ....[3]....
        /*020c*/ 	.word	0x000003a0


	//   ....[4]....
        /*0210*/ 	.word	0x00000500


	//   ....[5]....
        /*0214*/ 	.word	0x00000620


	//   ....[6]....
        /*0218*/ 	.word	0x00000780


	//   ....[7]....
        /*021c*/ 	.word	0x00001040


	//   ....[8]....
        /*0220*/ 	.word	0x00002bc0


	//   ....[9]....
        /*0224*/ 	.word	0x00002c40


	//   ....[10]....
        /*0228*/ 	.word	0x00003200


	//   ....[11]....
        /*022c*/ 	.word	0x00003260


	//   ....[12]....
        /*0230*/ 	.word	0x00005820


	//   ....[13]....
        /*0234*/ 	.word	0x00005850


	//   ....[14]....
        /*0238*/ 	.word	0x00005c20


	//   ....[15]....
        /*023c*/ 	.word	0x00005c90


	//   ....[16]....
        /*0240*/ 	.word	0x00006f20


	//   ....[17]....
        /*0244*/ 	.word	0x00006f60


	//   ....[18]....
        /*0248*/ 	.word	0x00007000


	//   ....[19]....
        /*024c*/ 	.word	0x00007010


	//   ....[20]....
        /*0250*/ 	.word	0x00007f00


	//   ....[21]....
        /*0254*/ 	.word	0x00007f40


	//   ....[22]....
        /*0258*/ 	.word	0x00007f80


	//   ....[23]....
        /*025c*/ 	.word	0x00007fb0


	//   ....[24]....
        /*0260*/ 	.word	0x00007fd0


	//   ....[25]....
        /*0264*/ 	.word	0x00007ff0


	//   ....[26]....
        /*0268*/ 	.word	0x00008630


	//   ....[27]....
        /*026c*/ 	.word	0x00008640


	//   ....[28]....
        /*0270*/ 	.word	0x00009040


	//   ....[29]....
        /*0274*/ 	.word	0x00009a40


	//   ....[30]....
        /*0278*/ 	.word	0x0000a410


	//   ....[31]....
        /*027c*/ 	.word	0x0000a420


	//   ....[32]....
        /*0280*/ 	.word	0x0000a430


	//   ....[33]....
        /*0284*/ 	.word	0x0000a450


	//   ....[34]....
        /*0288*/ 	.word	0x0000a530


	//   ....[35]....
        /*028c*/ 	.word	0x0000a540


	//   ....[36]....
        /*0290*/ 	.word	0x0000a5e0


	//   ....[37]....
        /*0294*/ 	.word	0x0000a610


	//   ....[38]....
        /*0298*/ 	.word	0x0000a690


	//   ....[39]....
        /*029c*/ 	.word	0x0000a6c0


	//   ....[40]....
        /*02a0*/ 	.word	0x0000a740


	//   ....[41]....
        /*02a4*/ 	.word	0x0000a780


	//   ....[42]....
        /*02a8*/ 	.word	0x0000a7f0


	//   ....[43]....
        /*02ac*/ 	.word	0x0000a820


	//   ....[44]....
        /*02b0*/ 	.word	0x0000a8a0


	//   ....[45]....
        /*02b4*/ 	.word	0x0000a8d0


	//   ....[46]....
        /*02b8*/ 	.word	0x0000cb40


	//   ....[47]....
        /*02bc*/ 	.word	0x0000cfd0


	//   ....[48]....
        /*02c0*/ 	.word	0x0000d140


	//   ....[49]....
        /*02c4*/ 	.word	0x0000d1a0


	//   ....[50]....
        /*02c8*/ 	.word	0x0000d240


	//   ....[51]....
        /*02cc*/ 	.word	0x0000d320


	//   ....[52]....
        /*02d0*/ 	.word	0x0000d400


	//   ....[53]....
        /*02d4*/ 	.word	0x0000d4d0


	//   ....[54]....
        /*02d8*/ 	.word	0x0000d560


	//   ....[55]....
        /*02dc*/ 	.word	0x0000d630


	//   ....[56]....
        /*02e0*/ 	.word	0x0000d6c0


	//   ....[57]....
        /*02e4*/ 	.word	0x0000d790


	//   ....[58]....
        /*02e8*/ 	.word	0x0000d820


	//   ....[59]....
        /*02ec*/ 	.word	0x0000d8f0


	//   ....[60]....
        /*02f0*/ 	.word	0x0000d980


	//   ....[61]....
        /*02f4*/ 	.word	0x0000da50


	//   ....[62]....
        /*02f8*/ 	.word	0x0000dad0


	//   ....[63]....
        /*02fc*/ 	.word	0x0000db90


	//   ....[64]....
        /*0300*/ 	.word	0x0000df90


	//----- nvinfo : EIATTR_REG_RECONFIG
	.align		4
.L_331:
        /*0304*/ 	.byte	0x01, 0x54
	.zero		2


	//----- nvinfo : EIATTR_SYSCALL_OFFSETS
	.align		4
        /*0308*/ 	.byte	0x04, 0x46
        /*030a*/ 	.short	(.L_333 - .L_332)


	//   ....[0]....
.L_332:
        /*030c*/ 	.word	0x00001200


	//   ....[1]....
        /*0310*/ 	.word	0x000096d0


	//   ....[2]....
        /*0314*/ 	.word	0x00009810


	//   ....[3]....
        /*0318*/ 	.word	0x00009900


	//   ....[4]....
        /*031c*/ 	.word	0x0000a020


	//----- nvinfo : EIATTR_MBARRIER_INSTR_OFFSETS
	.align		4
.L_333:
        /*0320*/ 	.byte	0x04, 0x39
        /*0322*/ 	.short	(.L_335 - .L_334)


	//   ....[0]....
.L_334:
        /*0324*/ 	.word	0x00000250
        /*0328*/ 	.word	0x000000ff
        /*032c*/ 	.word	0x00034800
        /*0330*/ 	.short	0x0100
        /*0332*/ 	.byte	0x08
	.zero		1


	//   ....[1]....
        /*0334*/ 	.word	0x00000260
        /*0338*/ 	.word	0x000000ff
        /*033c*/ 	.word	0x00034820
        /*0340*/ 	.short	0x0100
        /*0342*/ 	.byte	0x08
	.zero		1


	//   ....[2]....
        /*0344*/ 	.word	0x00000350
        /*0348*/ 	.word	0x000000ff
        /*034c*/ 	.word	0x00034830
        /*0350*/ 	.short	0x0100
        /*0352*/ 	.byte	0x08
	.zero		1


	//   ....[3]....
        /*0354*/ 	.word	0x00000360
        /*0358*/ 	.word	0x000000ff
        /*035c*/ 	.word	0x00034840
        /*0360*/ 	.short	0x0100
        /*0362*/ 	.byte	0x08
	.zero		1


	//   ....[4]....
        /*0364*/ 	.word	0x00000370
        /*0368*/ 	.word	0x000000ff
        /*036c*/ 	.word	0x00034838
        /*0370*/ 	.short	0x0100
        /*0372*/ 	.byte	0x08
	.zero		1


	//   ....[5]....
        /*0374*/ 	.word	0x00000380
        /*0378*/ 	.word	0x000000ff
        /*037c*/ 	.word	0x00034848
        /*0380*/ 	.short	0x0100
        /*0382*/ 	.byte	0x08
	.zero		1


	//   ....[6]....
        /*0384*/ 	.word	0x000004b0
        /*0388*/ 	.word	0x000000ff
        /*038c*/ 	.word	0x00034850
        /*0390*/ 	.short	0x0100
        /*0392*/ 	.byte	0x08
	.zero		1


	//   ....[7]....
        /*0394*/ 	.word	0x000004c0
        /*0398*/ 	.word	0x000000ff
        /*039c*/ 	.word	0x00034860
        /*03a0*/ 	.short	0x0100
        /*03a2*/ 	.byte	0x08
	.zero		1


	//   ....[8]....
        /*03a4*/ 	.word	0x000004d0
        /*03a8*/ 	.word	0x000000ff
        /*03ac*/ 	.word	0x00034858
        /*03b0*/ 	.short	0x0100
        /*03b2*/ 	.byte	0x08
	.zero		1


	//   ....[9]....
        /*03b4*/ 	.word	0x000004e0
        /*03b8*/ 	.word	0x000000ff
        /*03bc*/ 	.word	0x00034868
        /*03c0*/ 	.short	0x0100
        /*03c2*/ 	.byte	0x08
	.zero		1


	//   ....[10]....
        /*03c4*/ 	.word	0x000005d0
        /*03c8*/ 	.word	0x000000ff
        /*03cc*/ 	.word	0x00034870
        /*03d0*/ 	.short	0x0100
        /*03d2*/ 	.byte	0x06
	.zero		1


	//   ....[11]....
        /*03d4*/ 	.word	0x000005e0
        /*03d8*/ 	.word	0x000000ff
        /*03dc*/ 	.word	0x00034880
        /*03e0*/ 	.short	0x0100
        /*03e2*/ 	.byte	0x06
	.zero		1


	//   ....[12]....
        /*03e4*/ 	.word	0x000005f0
        /*03e8*/ 	.word	0x000000ff
        /*03ec*/ 	.word	0x00034878
        /*03f0*/ 	.short	0x0100
        /*03f2*/ 	.byte	0x06
	.zero		1


	//   ....[13]....
        /*03f4*/ 	.word	0x00000600
        /*03f8*/ 	.word	0x000000ff
        /*03fc*/ 	.word	0x00034888
        /*0400*/ 	.short	0x0100
        /*0402*/ 	.byte	0x06
	.zero		1


	//   ....[14]....
        /*0404*/ 	.word	0x00000730
        /*0408*/ 	.word	0x000000ff
        /*040c*/ 	.word	0x00034890
        /*0410*/ 	.short	0x0100
        /*0412*/ 	.byte	0x08
	.zero		1


	//   ....[15]....
        /*0414*/ 	.word	0x00000740
        /*0418*/ 	.word	0x000000ff
        /*041c*/ 	.word	0x000348a0
        /*0420*/ 	.short	0x0100
        /*0422*/ 	.byte	0x08
	.zero		1


	//   ....[16]....
        /*0424*/ 	.word	0x00000750
        /*0428*/ 	.word	0x000000ff
        /*042c*/ 	.word	0x00034898
        /*0430*/ 	.short	0x0100
        /*0432*/ 	.byte	0x08
	.zero		1


	//   ....[17]....
        /*0434*/ 	.word	0x00000760
        /*0438*/ 	.word	0x000000ff
        /*043c*/ 	.word	0x000348a8
        /*0440*/ 	.short	0x0100
        /*0442*/ 	.byte	0x08
	.zero		1


	//   ....[18]....
        /*0444*/ 	.word	0x00000890
        /*0448*/ 	.word	0x000000ff
        /*044c*/ 	.word	0x000348b0
        /*0450*/ 	.short	0x0100
        /*0452*/ 	.byte	0x08
	.zero		1


	//   ....[19]....
        /*0454*/ 	.word	0x000008a0
        /*0458*/ 	.word	0x000000ff
        /*045c*/ 	.word	0x000348c0
        /*0460*/ 	.short	0x0100
        /*0462*/ 	.byte	0x08
	.zero		1


	//   ....[20]....
        /*0464*/ 	.word	0x000008b0
        /*0468*/ 	.word	0x000000ff
        /*046c*/ 	.word	0x000348b8
        /*0470*/ 	.short	0x0100
        /*0472*/ 	.byte	0x08
	.zero		1


	//   ....[21]....
        /*0474*/ 	.word	0x000008c0
        /*0478*/ 	.word	0x000000ff
        /*047c*/ 	.word	0x000348c8
        /*0480*/ 	.short	0x0100
        /*0482*/ 	.byte	0x08
	.zero		1


	//   ....[22]....
        /*0484*/ 	.word	0x00001230
        /*0488*/ 	.word	0x000000ff
        /*048c*/ 	.word	0x00034800
        /*0490*/ 	.short	0x010a
        /*0492*/ 	.byte	0x24
	.zero		1


	//   ....[23]....
        /*0494*/ 	.word	0x00001290
        /*0498*/ 	.word	0x000000ff
        /*049c*/ 	.word	0x00034830
        /*04a0*/ 	.short	0x010a
        /*04a2*/ 	.byte	0x24
	.zero		1


	//   ....[24]....
        /*04a4*/ 	.word	0x00001310
        /*04a8*/ 	.word	0x000000ff
        /*04ac*/ 	.word	0x00034830
        /*04b0*/ 	.short	0x010a
        /*04b2*/ 	.byte	0x24
	.zero		1


	//   ....[25]....
        /*04b4*/ 	.word	0x000037b0
        /*04b8*/ 	.word	0x00000003
        /*04bc*/ 	.word	0x00000000
        /*04c0*/ 	.short	0x0101
        /*04c2*/ 	.byte	0x3f
	.zero		1


	//   ....[26]....
        /*04c4*/ 	.word	0x00004250
        /*04c8*/ 	.word	0x000000ff
        /*04cc*/ 	.word	0x00034830
        /*04d0*/ 	.short	0x010a
        /*04d2*/ 	.byte	0x27
	.zero		1


	//   ....[27]....
        /*04d4*/ 	.word	0x00004290
        /*04d8*/ 	.word	0x000000ff
        /*04dc*/ 	.word	0x00034830
        /*04e0*/ 	.short	0x010a
        /*04e2*/ 	.byte	0x27
	.zero		1


	//   ....[28]....
        /*04e4*/ 	.word	0x00004ae0
        /*04e8*/ 	.word	0x000000ff
        /*04ec*/ 	.word	0x00034850
        /*04f0*/ 	.short	0x010a
        /*04f2*/ 	.byte	0x07
	.zero		1


	//   ....[29]....
        /*04f4*/ 	.word	0x00004b20
        /*04f8*/ 	.word	0x000000ff
        /*04fc*/ 	.word	0x00034850
        /*0500*/ 	.short	0x010a
        /*0502*/ 	.byte	0x07
	.zero		1


	//   ....[30]....
        /*0504*/ 	.word	0x00006520
        /*0508*/ 	.word	0x0000000f
        /*050c*/ 	.word	0x00000000
        /*0510*/ 	.short	0x0101
        /*0512*/ 	.byte	0x3f
	.zero		1


	//   ....[31]....
        /*0514*/ 	.word	0x000065a0
        /*0518*/ 	.word	0x00000014
        /*051c*/ 	.word	0x00000000
        /*0520*/ 	.short	0x0101
        /*0522*/ 	.byte	0x3f
	.zero		1


	//   ....[32]....
        /*0524*/ 	.word	0x00006e70
        /*0528*/ 	.word	0x0000000e
        /*052c*/ 	.word	0x00034850
        /*0530*/ 	.short	0x010a
        /*0532*/ 	.byte	0x3f
	.zero		1


	//   ....[33]....
        /*0534*/ 	.word	0x00006eb0
        /*0538*/ 	.word	0x0000000e
        /*053c*/ 	.word	0x00034850
        /*0540*/ 	.short	0x010a
        /*0542*/ 	.byte	0x3f
	.zero		1


	//   ....[34]....
        /*0544*/ 	.word	0x00007370
        /*0548*/ 	.word	0x0000000b
        /*054c*/ 	.word	0x00000000
        /*0550*/ 	.short	0x0101
        /*0552*/ 	.byte	0x3f
	.zero		1


	//   ....[35]....
        /*0554*/ 	.word	0x00007fe0
        /*0558*/ 	.word	0x000000ff
        /*055c*/ 	.word	0x00000000
        /*0560*/ 	.short	0x0101
        /*0562*/ 	.byte	0x04
	.zero		1


	//   ....[36]....
        /*0564*/ 	.word	0x00009c40
        /*0568*/ 	.word	0x000000ff
        /*056c*/ 	.word	0x00034840
        /*0570*/ 	.short	0x010a
        /*0572*/ 	.byte	0x26
	.zero		1


	//   ....[37]....
        /*0574*/ 	.word	0x0000aa00
        /*0578*/ 	.word	0x000000ff
        /*057c*/ 	.word	0x00034800
        /*0580*/ 	.short	0x0107
        /*0582*/ 	.byte	0x26
	.zero		1


	//   ....[38]....
        /*0584*/ 	.word	0x0000aa70
        /*0588*/ 	.word	0x000000ff
        /*058c*/ 	.word	0x00034800
        /*0590*/ 	.short	0x0101
        /*0592*/ 	.byte	0x26
	.zero		1


	//   ....[39]....
        /*0594*/ 	.word	0x0000aa90
        /*0598*/ 	.word	0x000000ff
        /*059c*/ 	.word	0x00034820
        /*05a0*/ 	.short	0x010a
        /*05a2*/ 	.byte	0x26
	.zero		1


	//   ....[40]....
        /*05a4*/ 	.word	0x0000ae70
        /*05a8*/ 	.word	0x000000ff
        /*05ac*/ 	.word	0x00034848
        /*05b0*/ 	.short	0x010a
        /*05b2*/ 	.byte	0x26
	.zero		1


	//   ....[41]....
        /*05b4*/ 	.word	0x0000b210
        /*05b8*/ 	.word	0x000000ff
        /*05bc*/ 	.word	0x00034860
        /*05c0*/ 	.short	0x010a
        /*05c2*/ 	.byte	0x26
	.zero		1


	//   ....[42]....
        /*05c4*/ 	.word	0x0000b710
        /*05c8*/ 	.word	0x000000ff
        /*05cc*/ 	.word	0x00034840
        /*05d0*/ 	.short	0x010a
        /*05d2*/ 	.byte	0x26
	.zero		1


	//   ....[43]....
        /*05d4*/ 	.word	0x0000bac0
        /*05d8*/ 	.word	0x000000ff
        /*05dc*/ 	.word	0x00034868
        /*05e0*/ 	.short	0x010a
        /*05e2*/ 	.byte	0x26
	.zero		1


	//   ....[44]....
        /*05e4*/ 	.word	0x0000c010
        /*05e8*/ 	.word	0x000000ff
        /*05ec*/ 	.word	0x00034848
        /*05f0*/ 	.short	0x010a
        /*05f2*/ 	.byte	0x26
	.zero		1


	//   ....[45]....
        /*05f4*/ 	.word	0x0000c3a0
        /*05f8*/ 	.word	0x000000ff
        /*05fc*/ 	.word	0x00034860
        /*0600*/ 	.short	0x010a
        /*0602*/ 	.byte	0x26
	.zero		1


	//   ....[46]....
        /*0604*/ 	.word	0x0000c740
        /*0608*/ 	.word	0x00000003
        /*060c*/ 	.word	0x00034860
        /*0610*/ 	.short	0x010a
        /*0612*/ 	.byte	0x3f
	.zero		1


	//   ....[47]....
        /*0614*/ 	.word	0x0000cad0
        /*0618*/ 	.word	0x00000002
        /*061c*/ 	.word	0x00034820
        /*0620*/ 	.short	0x010a
        /*0622*/ 	.byte	0x3f
	.zero		1


	//   ....[48]....
        /*0624*/ 	.word	0x0000cc50
        /*0628*/ 	.word	0x00000006
        /*062c*/ 	.word	0x00000000
        /*0630*/ 	.short	0x010a
        /*0632*/ 	.byte	0x3f
	.zero		1


	//   ....[49]....
        /*0634*/ 	.word	0x0000ccc0
        /*0638*/ 	.word	0x00000003
        /*063c*/ 	.word	0x00000000
        /*0640*/ 	.short	0x010a
        /*0642*/ 	.byte	0x3f
	.zero		1


	//   ....[50]....
        /*0644*/ 	.word	0x0000cd20
        /*0648*/ 	.word	0x00000000
        /*064c*/ 	.word	0x00000000
        /*0650*/ 	.short	0x010a
        /*0652*/ 	.byte	0x3f
	.zero		1


	//   ....[51]....
        /*0654*/ 	.word	0x0000cd50
        /*0658*/ 	.word	0x00000003
        /*065c*/ 	.word	0x00000000
        /*0660*/ 	.short	0x010a
        /*0662*/ 	.byte	0x3f
	.zero		1


	//   ....[52]....
        /*0664*/ 	.word	0x0000cdc0
        /*0668*/ 	.word	0x00000000
        /*066c*/ 	.word	0x00034800
        /*0670*/ 	.short	0x010a
        /*0672*/ 	.byte	0x3f
	.zero		1


	//   ....[53]....
        /*0674*/ 	.word	0x0000ce20
        /*0678*/ 	.word	0x00000000
        /*067c*/ 	.word	0x00034830
        /*0680*/ 	.short	0x010a
        /*0682*/ 	.byte	0x3f
	.zero		1


	//   ....[54]....
        /*0684*/ 	.word	0x0000ce80
        /*0688*/ 	.word	0x0000000a
        /*068c*/ 	.word	0x00034830
        /*0690*/ 	.short	0x010a
        /*0692*/ 	.byte	0x3f
	.zero		1


	//   ....[55]....
        /*0694*/ 	.word	0x0000cee0
        /*0698*/ 	.word	0x00000009
        /*069c*/ 	.word	0x00034850
        /*06a0*/ 	.short	0x010a
        /*06a2*/ 	.byte	0x3f
	.zero		1


	//   ....[56]....
        /*06a4*/ 	.word	0x0000cf30
        /*06a8*/ 	.word	0x0000000e
        /*06ac*/ 	.word	0x00034850
        /*06b0*/ 	.short	0x010a
        /*06b2*/ 	.byte	0x3f
	.zero		1


	//   ....[57]....
        /*06b4*/ 	.word	0x0000d090
        /*06b8*/ 	.word	0x00000003
        /*06bc*/ 	.word	0x00034840
        /*06c0*/ 	.short	0x010a
        /*06c2*/ 	.byte	0x3f
	.zero		1


	//   ....[58]....
        /*06c4*/ 	.word	0x0000dbd0
        /*06c8*/ 	.word	0x00000003
        /*06cc*/ 	.word	0x00034820
        /*06d0*/ 	.short	0x010a
        /*06d2*/ 	.byte	0x3f
	.zero		1


	//   ....[59]....
        /*06d4*/ 	.word	0x0000dc30
        /*06d8*/ 	.word	0x00000003
        /*06dc*/ 	.word	0x00034848
        /*06e0*/ 	.short	0x010a
        /*06e2*/ 	.byte	0x3f
	.zero		1


	//   ....[60]....
        /*06e4*/ 	.word	0x0000dc90
        /*06e8*/ 	.word	0x00000003
        /*06ec*/ 	.word	0x00034860
        /*06f0*/ 	.short	0x010a
        /*06f2*/ 	.byte	0x3f
	.zero		1


	//   ....[61]....
        /*06f4*/ 	.word	0x0000dcf0
        /*06f8*/ 	.word	0x00000003
        /*06fc*/ 	.word	0x00034840
        /*0700*/ 	.short	0x010a
        /*0702*/ 	.byte	0x3f
	.zero		1


	//   ....[62]....
        /*0704*/ 	.word	0x0000dd50
        /*0708*/ 	.word	0x00000003
        /*070c*/ 	.word	0x00034868
        /*0710*/ 	.short	0x010a
        /*0712*/ 	.byte	0x3f
	.zero		1


	//   ....[63]....
        /*0714*/ 	.word	0x0000ddb0
        /*0718*/ 	.word	0x00000003
        /*071c*/ 	.word	0x00034848
        /*0720*/ 	.short	0x010a
        /*0722*/ 	.byte	0x3f
	.zero		1


	//   ....[64]....
        /*0724*/ 	.word	0x0000de10
        /*0728*/ 	.word	0x00000003
        /*072c*/ 	.word	0x00034860
        /*0730*/ 	.short	0x010a
        /*0732*/ 	.byte	0x3f
	.zero		1


	//   ....[65]....
        /*0734*/ 	.word	0x0000de60
        /*0738*/ 	.word	0x00000003
        /*073c*/ 	.word	0x00034860
        /*0740*/ 	.short	0x010a
        /*0742*/ 	.byte	0x3f
	.zero		1


	//   ....[66]....
        /*0744*/ 	.word	0x0000deb0
        /*0748*/ 	.word	0x00000002
        /*074c*/ 	.word	0x00034820
        /*0750*/ 	.short	0x010a
        /*0752*/ 	.byte	0x3f
	.zero		1


	//   ....[67]....
        /*0754*/ 	.word	0x0000e050
        /*0758*/ 	.word	0x00000006
        /*075c*/ 	.word	0x00000000
        /*0760*/ 	.short	0x010a
        /*0762*/ 	.byte	0x3f
	.zero		1


	//   ....[68]....
        /*0764*/ 	.word	0x0000e0a0
        /*0768*/ 	.word	0x00000003
        /*076c*/ 	.word	0x00000000
        /*0770*/ 	.short	0x010a
        /*0772*/ 	.byte	0x3f
	.zero		1


	//   ....[69]....
        /*0774*/ 	.word	0x0000e0f0
        /*0778*/ 	.word	0x00000000
        /*077c*/ 	.word	0x00000000
        /*0780*/ 	.short	0x010a
        /*0782*/ 	.byte	0x3f
	.zero		1


	//----- nvinfo : EIATTR_NUM_MBARRIERS
	.align		4
.L_335:
        /*0784*/ 	.byte	0x03, 0x38
        /*0786*/ 	.short	0x0016


	//----- nvinfo : EIATTR_EXIT_INSTR_OFFSETS
	.align		4
        /*0788*/ 	.byte	0x04, 0x1c
        /*078a*/ 	.short	(.L_337 - .L_336)


	//   ....[0]....
.L_336:
        /*078c*/ 	.word	0x0000cda0


	//----- nvinfo : EIATTR_MAX_THREADS
	.align		4
.L_337:
        /*0790*/ 	.byte	0x04, 0x05
        /*0792*/ 	.short	(.L_339 - .L_338)
.L_338:
        /*0794*/ 	.word	0x00000180
        /*0798*/ 	.word	0x00000001
        /*079c*/ 	.word	0x00000001


	//----- nvinfo : EIATTR_CRS_STACK_SIZE
	.align		4
.L_339:
        /*07a0*/ 	.byte	0x04, 0x1e
        /*07a2*/ 	.short	(.L_341 - .L_340)
.L_340:
        /*07a4*/ 	.word	0x00000000


	//----- nvinfo : EIATTR_CBANK_PARAM_SIZE
	.align		4
.L_341:
        /*07a8*/ 	.byte	0x03, 0x19
        /*07aa*/ 	.short	0x0a70


	//----- nvinfo : EIATTR_PARAM_CBANK
	.align		4
        /*07ac*/ 	.byte	0x04, 0x0a
        /*07ae*/ 	.short	(.L_343 - .L_342)
	.align		4
.L_342:
        /*07b0*/ 	.word	index@(.nv.constant0._ZN7cutlass13device_kernelIN5flash11enable_sm90INS1_16FlashAttnFwdSm90INS1_25CollectiveMainloopFwdSm90ILi2EN4cute5tupleIJNS5_1CILi1EEES8_S8_EEENS6_IJNS7_ILi128EEESA_NS7_ILi192EEEEEELi128ENS_10bfloat16_tEfNS_4arch4Sm90ELb0ELb0ELb1ELb0ELb0ELb0ELb0ELb1ELb1ELb1ELb1ELb0EEENS1_21CollectiveEpilogueFwdINS6_IJSA_SA_SA_EEES9_SD_SF_Li256ELb0ELb1ELb1ELb0EEENS1_19SingleTileSchedulerILb0ELb1ELb1ELi128EEEEEEEEEvNT_6ParamsE)
        /*07b4*/ 	.short	0x0210
        /*07b6*/ 	.short	0x0a70


	//----- nvinfo : EIATTR_SW_WAR
	.align		4
.L_343:
        /*07b8*/ 	.byte	0x04, 0x36
        /*07ba*/ 	.short	(.L_345 - .L_344)
.L_344:
        /*07bc*/ 	.word	0x00000008
.L_345:


//--------------------- .nv.info._ZN7cutlass13device_kernelIN5flash11enable_sm90INS1_16FlashAttnFwdSm90INS1_25CollectiveMainloopFwdSm90ILi2EN4cute5tupleIJNS5_1CILi1EEES8_S8_EEENS6_IJNS7_ILi128EEESA_NS7_ILi192EEEEEELi128ENS_10bfloat16_tEfNS_4arch4Sm90ELb0ELb0ELb1ELb1ELb0ELb0ELb0ELb1ELb1ELb1ELb1ELb0EEENS1_21CollectiveEpilogueFwdINS6_IJSA_SA_SA_EEES9_SD_SF_Li256ELb1ELb1ELb1ELb0EEENS1_36VarlenDynamicPersistentTileSchedulerILi128ELi128ELi256ELi128ELb1ELb1ELb1ELb0ELb1ELb1EEEEEEEEEvNT_6ParamsE --------------------------
	.section	.nv.info._ZN7cutlass13device_kernelIN5flash11enable_sm90INS1_16FlashAttnFwdSm90INS1_25CollectiveMainloopFwdSm90ILi2EN4cute5tupleIJNS5_1CILi1EEES8_S8_EEENS6_IJNS7_ILi128EEESA_NS7_ILi192EEEEEELi128ENS_10bfloat16_tEfNS_4arch4Sm90ELb0ELb0ELb1ELb1ELb0ELb0ELb0ELb1ELb1ELb1ELb1ELb0EEENS1_21CollectiveEpilogueFwdINS6_IJSA_SA_SA_EEES9_SD_SF_Li256ELb1ELb1ELb1ELb0EEENS1_36VarlenDynamicPersistentTileSchedulerILi128ELi128ELi256ELi128ELb1ELb1ELb1ELb0ELb1ELb1EEEEEEEEEvNT_6ParamsE,"",@"SHT_CUDA_INFO"
	.sectionflags	@""
	.align	4


	//----- nvinfo : EIATTR_CUDA_API_VERSION
	.align		4
        /*0000*/ 	.byte	0x04, 0x37
        /*0002*/ 	.short	(.L_347 - .L_346)
.L_346:
        /*0004*/ 	.word	0x00000082


	//----- nvinfo : EIATTR_KPARAM_INFO
	.align		4
.L_347:
        /*0008*/ 	.byte	0x04, 0x17
        /*000a*/ 	.short	(.L_349 - .L_348)
.L_348:
        /*000c*/ 	.word	0x00000000
        /*0010*/ 	.short	0x0000
        /*0012*/ 	.short	0x0070
        /*0014*/ 	.byte	0x00, 0xf0, 0x01, 0x2a


	//----- nvinfo : EIATTR_SPARSE_MMA_MASK
	.align		4
.L_349:
        /*0018*/ 	.byte	0x03, 0x50
        /*001a*/ 	.short	0x0000


	//----- nvinfo : EIATTR_MAXREG_COUNT
	.align		4
        /*001c*/ 	.byte	0x03, 0x1b
        /*001e*/ 	.short	0x00a8


	//----- nvinfo : EIATTR_NUM_BARRIERS
	.align		4
        /*0020*/ 	.byte	0x02, 0x4c
        /*0022*/ 	.byte	0x09
	.zero		1


	//----- nvinfo : EIATTR_EXTERNS
	.align		4
        /*0024*/ 	.byte	0x04, 0x0f
        /*0026*/ 	.short	(.L_351 - .L_350)


	//   ....[0]....
	.align		4
.L_350:
        /*0028*/ 	.word	index@(__assertfail)


	//----- nvinfo : EIATTR_ANNOTATIONS
	.align		4
.L_351:
        /*002c*/ 	.byte	0x04, 0x55
        /*002e*/ 	.short	(.L_353 - .L_352)


	//   ....[0]....
.L_352:
        /* <DEDUP_REMOVED lines=69> */


	//----- nvinfo : EIATTR_MERCURY_ISA_VERSION
	.align		4
.L_353:
        /*0470*/ 	.byte	0x03, 0x5f
        /*0472*/ 	.short	0x0101


	//----- nvinfo : EIATTR_UNUSED_LOAD_BYTE_OFFSET
	.align		4
        /*0474*/ 	.byte	0x04, 0x44
        /*0476*/ 	.short	(.L_355 - .L_354)


	//   ....[0]....
.L_354:
        /*0478*/ 	.word	0x000009f0
        /*047c*/ 	.word	0x0000fff0


	//   ....[1]....
        /*0480*/ 	.word	0x00007fb0
        /*0484*/ 	.word	0x0000fff0


	//----- nvinfo : EIATTR_INT_WARP_WIDE_INSTR_OFFSETS
	.align		4
.L_355:
        /*0488*/ 	.byte	0x04, 0x31
        /*048a*/ 	.short	(.L_357 - .L_356)


	//   ....[0]....
.L_356:
        /*048c*/ 	.word	0x00000120


	//   ....[1]....
        /*0490*/ 	.word	0x00000160


	//   ....[2]....
        /*0494*/ 	.word	0x00000220


	//   ....[3]....
        /*0498*/ 	.word	0x0000c280


	//   ....[4]....
        /*049c*/ 	.word	0x0000c310


	//   ....[5]....
        /*04a0*/ 	.word	0x0000fd50


	//   ....[6]....
        /*04a4*/ 	.word	0x0000fdb0


	//----- nvinfo : EIATTR_COOP_GROUP_MASK_REGIDS
	.align		4
.L_357:
        /*04a8*/ 	.byte	0x04, 0x29
        /*04aa*/ 	.short	(.L_359 - .L_358)


	//   ....[0]....
.L_358:
        /*04ac*/ 	.word	0xffffffff


	//   ....[1]....
        /*04b0*/ 	.word	0xffffffff


	//   ....[2]....
        /*04b4*/ 	.word	0xffffffff


	//   ....[3]....
        /*04b8*/ 	.word	0xffffffff


	//   ....[4]....
        /*04bc*/ 	.word	0xffffffff


	//   ....[5]....
        /*04c0*/ 	.word	0xffffffff


	//   ....[6]....
        /*04c4*/ 	.word	0xffffffff


	//   ....[7]....
        /*04c8*/ 	.word	0xffffffff


	//   ....[8]....
        /*04cc*/ 	.word	0xffffffff


	//   ....[9]....
        /*04d0*/ 	.word	0xffffffff


	//   ....[10]....
        /*04d4*/ 	.word	0xffffffff


	//   ....[11]....
        /*04d8*/ 	.word	0xffffffff


	//   ....[12]....
        /*04dc*/ 	.word	0xffffffff


	//   ....[13]....
        /*04e0*/ 	.word	0xffffffff


	//   ....[14]....
        /*04e4*/ 	.word	0xffffffff


	//   ....[15]....
        /*04e8*/ 	.word	0xffffffff


	//   ....[16]....
        /*04ec*/ 	.word	0xffffffff


	//   ....[17]....
        /*04f0*/ 	.word	0xffffffff


	//   ....[18]....
        /*04f4*/ 	.word	0xffffffff


	//   ....[19]....
        /*04f8*/ 	.word	0xffffffff


	//   ....[20]....
        /*04fc*/ 	.word	0xffffffff


	//   ....[21]....
        /*0500*/ 	.word	0xffffffff


	//   ....[22]....
        /*0504*/ 	.word	0xffffffff


	//   ....[23]....
        /*0508*/ 	.word	0xffffffff


	//   ....[24]....
        /*050c*/ 	.word	0xffffffff


	//   ....[25]....
        /*0510*/ 	.word	0xffffffff


	//   ....[26]....
        /*0514*/ 	.word	0xffffffff


	//   ....[27]....
        /*0518*/ 	.word	0xffffffff


	//   ....[28]....
        /*051c*/ 	.word	0xffffffff


	//   ....[29]....
        /*0520*/ 	.word	0xffffffff


	//   ....[30]....
        /*0524*/ 	.word	0xffffffff


	//   ....[31]....
        /*0528*/ 	.word	0xffffffff


	//   ....[32]....
        /*052c*/ 	.word	0xffffffff


	//   ....[33]....
        /*0530*/ 	.word	0xffffffff


	//   ....[34]....
        /*0534*/ 	.word	0xffffffff


	//   ....[35]....
        /*0538*/ 	.word	0xffffffff


	//   ....[36]....
        /*053c*/ 	.word	0xffffffff


	//   ....[37]....
        /*0540*/ 	.word	0xffffffff


	//   ....[38]....
        /*0544*/ 	.word	0xffffffff


	//   ....[39]....
        /*0548*/ 	.word	0xffffffff


	//   ....[40]....
        /*054c*/ 	.word	0xffffffff


	//   ....[41]....
        /*0550*/ 	.word	0xffffffff


	//   ....[42]....
        /*0554*/ 	.word	0xffffffff


	//   ....[43]....
        /*0558*/ 	.word	0xffffffff


	//   ....[44]....
        /*055c*/ 	.word	0xffffffff


	//   ....[45]....
        /*0560*/ 	.word	0xffffffff


	//   ....[46]....
        /*0564*/ 	.word	0xffffffff


	//   ....[47]....
        /*0568*/ 	.word	0xffffffff


	//   ....[48]....
        /*056c*/ 	.word	0xffffffff


	//   ....[49]....
        /*0570*/ 	.word	0xffffffff


	//   ....[50]....
        /*0574*/ 	.word	0xffffffff


	//   ....[51]....
        /*0578*/ 	.word	0xffffffff


	//   ....[52]....
        /*057c*/ 	.word	0xffffffff


	//   ....[53]....
        /*0580*/ 	.word	0xffffffff


	//   ....[54]....
        /*0584*/ 	.word	0xffffffff


	//   ....[55]....
        /*0588*/ 	.word	0xffffffff


	//   ....[56]....
        /*058c*/ 	.word	0xffffffff


	//   ....[57]....
        /*0590*/ 	.word	0xffffffff


	//   ....[58]....
        /*0594*/ 	.word	0xffffffff


	//   ....[59]....
        /*0598*/ 	.word	0xffffffff


	//   ....[60]....
        /*059c*/ 	.word	0xffffffff


	//   ....[61]....
        /*05a0*/ 	.word	0xffffffff


	//   ....[62]....
        /*05a4*/ 	.word	0xffffffff


	//   ....[63]....
        /*05a8*/ 	.word	0xffffffff


	//   ....[64]....
        /*05ac*/ 	.word	0xffffffff


	//   ....[65]....
        /*05b0*/ 	.word	0xffffffff


	//   ....[66]....
        /*05b4*/ 	.word	0xffffffff


	//   ....[67]....
        /*05b8*/ 	.word	0xffffffff


	//   ....[68]....
        /*05bc*/ 	.word	0xffffffff


	//   ....[69]....
        /*05c0*/ 	.word	0xffffffff


	//   ....[70]....
        /*05c4*/ 	.word	0xffffffff


	//   ....[71]....
        /*05c8*/ 	.word	0xffffffff


	//   ....[72]....
        /*05cc*/ 	.word	0xffffffff


	//   ....[73]....
        /*05d0*/ 	.word	0xffffffff


	//   ....[74]....
        /*05d4*/ 	.word	0xffffffff


	//   ....[75]....
        /*05d8*/ 	.word	0xffffffff


	//   ....[76]....
        /*05dc*/ 	.word	0xffffffff


	//   ....[77]....
        /*05e0*/ 	.word	0xffffffff


	//   ....[78]....
        /*05e4*/ 	.word	0xffffffff


	//   ....[79]....
        /*05e8*/ 	.word	0xffffffff


	//   ....[80]....
        /*05ec*/ 	.word	0xffffffff


	//   ....[81]....
        /*05f0*/ 	.word	0xffffffff


	//   ....[82]....
        /*05f4*/ 	.word	0xffffffff


	//   ....[83]....
        /*05f8*/ 	.word	0xffffffff


	//   ....[84]....
        /*05fc*/ 	.word	0xffffffff


	//   ....[85]....
        /*0600*/ 	.word	0xffffffff


	//   ....[86]....
        /*0604*/ 	.word	0xffffffff


	//   ....[87]....
        /*0608*/ 	.word	0xffffffff


	//   ....[88]....
        /*060c*/ 	.word	0xffffffff


	//   ....[89]....
        /*0610*/ 	.word	0xffffffff


	//   ....[90]....
        /*0614*/ 	.word	0xffffffff


	//   ....[91]....
        /*0618*/ 	.word	0xffffffff


	//   ....[92]....
        /*061c*/ 	.word	0xffffffff


	//   ....[93]....
        /*0620*/ 	.word	0xffffffff


	//   ....[94]....
        /*0624*/ 	.word	0xffffffff


	//   ....[95]....
        /*0628*/ 	.word	0xffffffff


	//   ....[96]....
        /*062c*/ 	.word	0xffffffff


	//   ....[97]....
        /*0630*/ 	.word	0x0500000f


	//   ....[98]....
        /*0634*/ 	.word	0x0500000f


	//   ....[99]....
        /*0638*/ 	.word	0x0500000f


	//   ....[100]....
        /*063c*/ 	.word	0x0500000f


	//   ....[101]....
        /*0640*/ 	.word	0x0500000f


	//   ....[102]....
        /*0644*/ 	.word	0x0500000f


	//   ....[103]....
        /*0648*/ 	.word	0x0500000f


	//   ....[104]....
        /*064c*/ 	.word	0x0500000f


	//   ....[105]....
        /*0650*/ 	.word	0x0500000f


	//   ....[106]....
        /*0654*/ 	.word	0x0500000f


	//   ....[107]....
        /*0658*/ 	.word	0x0500000f


	//   ....[108]....
        /*065c*/ 	.word	0x0500000f


	//   ....[109]....
        /*0660*/ 	.word	0x0500000f


	//   ....[110]....
        /*0664*/ 	.word	0x0500000f


	//   ....[111]....
        /*0668*/ 	.word	0x0500000f


	//   ....[112]....
        /*066c*/ 	.word	0x0500000f


	//   ....[113]....
        /*0670*/ 	.word	0x0500000f


	//   ....[114]....
        /*0674*/ 	.word	0x0500000f


	//   ....[115]....
        /*0678*/ 	.word	0x0500000f


	//   ....[116]....
        /*067c*/ 	.word	0x0500000f


	//   ....[117]....
        /*0680*/ 	.word	0x0500000f


	//   ....[118]....
        /*0684*/ 	.word	0x0500000f


	//   ....[119]....
        /*0688*/ 	.word	0x0500000f


	//   ....[120]....
        /*068c*/ 	.word	0x0500000f


	//   ....[121]....
        /*0690*/ 	.word	0x0500000f


	//   ....[122]....
        /*0694*/ 	.word	0x0500000f


	//   ....[123]....
        /*0698*/ 	.word	0x0500000f


	//   ....[124]....
        /*069c*/ 	.word	0x0500000f


	//   ....[125]....
        /*06a0*/ 	.word	0x0500000f


	//   ....[126]....
        /*06a4*/ 	.word	0x0500000f


	//   ....[127]....
        /*06a8*/ 	.word	0x0500000f


	//   ....[128]....
        /*06ac*/ 	.word	0x0500000f


	//   ....[129]....
        /*06b0*/ 	.word	0x0500000f


	//   ....[130]....
        /*06b4*/ 	.word	0x0500000f


	//   ....[131]....
        /*06b8*/ 	.word	0x0500000f


	//   ....[132]....
        /*06bc*/ 	.word	0x0500000f


	//----- nvinfo : EIATTR_COOP_GROUP_INSTR_OFFSETS
	.align		4
.L_359:
        /*06c0*/ 	.byte	0x04, 0x28
        /*06c2*/ 	.short	(.L_361 - .L_360)


	//   ....[0]....
.L_360:
        /*06c4*/ 	.word	0x00000060


	//   ....[1]....
        /*06c8*/ 	.word	0x00000130


	//   ....[2]....
        /*06cc*/ 	.word	0x00000230


	//   ....[3]....
        /*06d0*/ 	.word	0x000003a0


	//   ....[4]....
        /*06d4*/ 	.word	0x00000500


	//   ....[5]....
        /*06d8*/ 	.word	0x00000620


	//   ....[6]....
        /*06dc*/ 	.word	0x00000780


	//   ....[7]....
        /*06e0*/ 	.word	0x00001730


	//   ....[8]....
        /*06e4*/ 	.word	0x000032e0


	//   ....[9]....
        /*06e8*/ 	.word	0x00003300


	//   ....[10]....
        /*06ec*/ 	.word	0x00003970


	//   ....[11]....
        /*06f0*/ 	.word	0x000039d0


	//   ....[12]....
        /*06f4*/ 	.word	0x00005db0


	//   ....[13]....
        /*06f8*/ 	.word	0x00005de0


	//   ....[14]....
        /*06fc*/ 	.word	0x000062f0


	//   ....[15]....
        /*0700*/ 	.word	0x00006350


	//   ....[16]....
        /*0704*/ 	.word	0x000075b0


	//   ....[17]....
        /*0708*/ 	.word	0x00007600


	//   ....[18]....
        /*070c*/ 	.word	0x00007980


	//   ....[19]....
        /*0710*/ 	.word	0x000079a0


	//   ....[20]....
        /*0714*/ 	.word	0x00008a30


	//   ....[21]....
        /*0718*/ 	.word	0x00008a70


	//   ....[22]....
        /*071c*/ 	.word	0x00008a90


	//   ....[23]....
        /*0720*/ 	.word	0x00008ac0


	//   ....[24]....
        /*0724*/ 	.word	0x00009130


	//   ....[25]....
        /*0728*/ 	.word	0x00009170


	//   ....[26]....
        /*072c*/ 	.word	0x00009230


	//   ....[27]....
        /*0730*/ 	.word	0x00009250


	//   ....[28]....
        /*0734*/ 	.word	0x00009310


	//   ....[29]....
        /*0738*/ 	.word	0x00009330


	//   ....[30]....
        /*073c*/ 	.word	0x00009400


	//   ....[31]....
        /*0740*/ 	.word	0x00009420


	//   ....[32]....
        /*0744*/ 	.word	0x000097b0


	//   ....[33]....
        /*0748*/ 	.word	0x000097c0


	//   ....[34]....
        /*074c*/ 	.word	0x00009c00


	//   ....[35]....
        /*0750*/ 	.word	0x00009c10


	//   ....[36]....
        /*0754*/ 	.word	0x0000a820


	//   ....[37]....
        /*0758*/ 	.word	0x0000a850


	//   ....[38]....
        /*075c*/ 	.word	0x0000a920


	//   ....[39]....
        /*0760*/ 	.word	0x0000a940


	//   ....[40]....
        /*0764*/ 	.word	0x0000aa00


	//   ....[41]....
        /*0768*/ 	.word	0x0000aa20


	//   ....[42]....
        /*076c*/ 	.word	0x0000aaf0


	//   ....[43]....
        /*0770*/ 	.word	0x0000ab10


	//   ....[44]....
        /*0774*/ 	.word	0x0000ac50


	//   ....[45]....
        /*0778*/ 	.word	0x0000ae80


	//   ....[46]....
        /*077c*/ 	.word	0x0000aeb0


	//   ....[47]....
        /*0780*/ 	.word	0x0000aee0


	//   ....[48]....
        /*0784*/ 	.word	0x0000af10


	//   ....[49]....
        /*0788*/ 	.word	0x0000af40


	//   ....[50]....
        /*078c*/ 	.word	0x0000af70


	//   ....[51]....
        /*0790*/ 	.word	0x0000b110


	//   ....[52]....
        /*0794*/ 	.word	0x0000b140


	//   ....[53]....
        /*0798*/ 	.word	0x0000b170


	//   ....[54]....
        /*079c*/ 	.word	0x0000b1a0


	//   ....[55]....
        /*07a0*/ 	.word	0x0000b1d0


	//   ....[56]....
        /*07a4*/ 	.word	0x0000b200


	//   ....[57]....
        /*07a8*/ 	.word	0x0000b290


	//   ....[58]....
        /*07ac*/ 	.word	0x0000b2c0


	//   ....[59]....
        /*07b0*/ 	.word	0x0000b2d0


	//   ....[60]....
        /*07b4*/ 	.word	0x0000b380


	//   ....[61]....
        /*07b8*/ 	.word	0x0000c860


	//   ....[62]....
        /*07bc*/ 	.word	0x0000d420


	//   ....[63]....
        /*07c0*/ 	.word	0x0000d440


	//   ....[64]....
        /*07c4*/ 	.word	0x0000d470


	//   ....[65]....
        /*07c8*/ 	.word	0x0000d4a0


	//   ....[66]....
        /*07cc*/ 	.word	0x0000d5c0


	//   ....[67]....
        /*07d0*/ 	.word	0x0000d5d0


	//   ....[68]....
        /*07d4*/ 	.word	0x0000d670


	//   ....[69]....
        /*07d8*/ 	.word	0x0000d680


	//   ....[70]....
        /*07dc*/ 	.word	0x0000d720


	//   ....[71]....
        /*07e0*/ 	.word	0x0000d730


	//   ....[72]....
        /*07e4*/ 	.word	0x0000d7d0


	//   ....[73]....
        /*07e8*/ 	.word	0x0000d7e0


	//   ....[74]....
        /*07ec*/ 	.word	0x0000d860


	//   ....[75]....
        /*07f0*/ 	.word	0x0000d890


	//   ....[76]....
        /*07f4*/ 	.word	0x0000d8e0


	//   ....[77]....
        /*07f8*/ 	.word	0x0000d920


	//   ....[78]....
        /*07fc*/ 	.word	0x00010480


	//   ....[79]....
        /*0800*/ 	.word	0x000104b0


	//   ....[80]....
        /*0804*/ 	.word	0x00010520


	//   ....[81]....
        /*0808*/ 	.word	0x00010550


	//   ....[82]....
        /*080c*/ 	.word	0x00010580


	//   ....[83]....
        /*0810*/ 	.word	0x000105b0


	//   ....[84]....
        /*0814*/ 	.word	0x000105e0


	//   ....[85]....
        /*0818*/ 	.word	0x00010610


	//   ....[86]....
        /*081c*/ 	.word	0x000107d0


	//   ....[87]....
        /*0820*/ 	.word	0x00010800


	//   ....[88]....
        /*0824*/ 	.word	0x00010830


	//   ....[89]....
        /*0828*/ 	.word	0x00010860


	//   ....[90]....
        /*082c*/ 	.word	0x00010890


	//   ....[91]....
        /*0830*/ 	.word	0x000108c0


	//   ....[92]....
        /*0834*/ 	.word	0x00010980


	//   ....[93]....
        /*0838*/ 	.word	0x000109a0


	//   ....[94]....
        /*083c*/ 	.word	0x000109b0


	//   ....[95]....
        /*0840*/ 	.word	0x00010a10


	//   ....[96]....
        /*0844*/ 	.word	0x00011130


	//   ....[97]....
        /*0848*/ 	.word	0x000115e0


	//   ....[98]....
        /*084c*/ 	.word	0x00011760


	//   ....[99]....
        /*0850*/ 	.word	0x000117b0


	//   ....[100]....
        /*0854*/ 	.word	0x00011840


	//   ....[101]....
        /*0858*/ 	.word	0x000118d0


	//   ....[102]....
        /*085c*/ 	.word	0x00011a10


	//   ....[103]....
        /*0860*/ 	.word	0x00011b00


	//   ....[104]....
        /*0864*/ 	.word	0x00011be0


	//   ....[105]....
        /*0868*/ 	.word	0x00011cf0


	//   ....[106]....
        /*086c*/ 	.word	0x00011d50


	//   ....[107]....
        /*0870*/ 	.word	0x00011e60


	//   ....[108]....
        /*0874*/ 	.word	0x00011ec0


	//   ....[109]....
        /*0878*/ 	.word	0x00011fd0


	//   ....[110]....
        /*087c*/ 	.word	0x00012030


	//   ....[111]....
        /*0880*/ 	.word	0x00012130


	//   ....[112]....
        /*0884*/ 	.word	0x000121a0


	//   ....[113]....
        /*0888*/ 	.word	0x00012280


	//   ....[114]....
        /*088c*/ 	.word	0x000125f0


	//   ....[115]....
        /*0890*/ 	.word	0x00012690


	//   ....[116]....
        /*0894*/ 	.word	0x00012830


	//   ....[117]....
        /*0898*/ 	.word	0x000128b0


	//   ....[118]....
        /*089c*/ 	.word	0x00012930


	//   ....[119]....
        /*08a0*/ 	.word	0x000129b0


	//   ....[120]....
        /*08a4*/ 	.word	0x00012a30


	//   ....[121]....
        /*08a8*/ 	.word	0x00012ac0


	//   ....[122]....
        /*08ac*/ 	.word	0x00012b60


	//   ....[123]....
        /*08b0*/ 	.word	0x00012c10


	//   ....[124]....
        /*08b4*/ 	.word	0x00012c90


	//   ....[125]....
        /*08b8*/ 	.word	0x00012d10


	//   ....[126]....
        /*08bc*/ 	.word	0x00012d90


	//   ....[127]....
        /*08c0*/ 	.word	0x00012e20


	//   ....[128]....
        /*08c4*/ 	.word	0x00012ea0


	//   ....[129]....
        /*08c8*/ 	.word	0x00012f40


	//   ....[130]....
        /*08cc*/ 	.word	0x00012f90


	//   ....[131]....
        /*08d0*/ 	.word	0x00013020


	//   ....[132]....
        /*08d4*/ 	.word	0x00013150


	//----- nvinfo : EIATTR_REG_RECONFIG
	.align		4
.L_361:
        /*08d8*/ 	.byte	0x01, 0x54
	.zero		2


	//----- nvinfo : EIATTR_SYSCALL_OFFSETS
	.align		4
        /*08dc*/ 	.byte	0x04, 0x46
        /*08de*/ 	.short	(.L_363 - .L_362)


	//   ....[0]....
.L_362:
        /*08e0*/ 	.word	0x00001910


	//   ....[1]....
        /*08e4*/ 	.word	0x0000c480


	//   ....[2]....
        /*08e8*/ 	.word	0x0000c5d0


	//   ....[3]....
        /*08ec*/ 	.word	0x0000c6d0


	//   ....[4]....
        /*08f0*/ 	.word	0x0000d000


	//----- nvinfo : EIATTR_MBARRIER_INSTR_OFFSETS
	.align		4
.L_363:
        /*08f4*/ 	.byte	0x04, 0x39
        /*08f6*/ 	.short	(.L_365 - .L_364)


	//   ....[0]....
.L_364:
        /*08f8*/ 	.word	0x00000250
        /*08fc*/ 	.word	0x000000ff
        /*0900*/ 	.word	0x00034800
        /*0904*/ 	.short	0x0100
        /*0906*/ 	.byte	0x08
	.zero		1


	//   ....[1]....
        /*0908*/ 	.word	0x00000260
        /*090c*/ 	.word	0x000000ff
        /*0910*/ 	.word	0x00034820
        /*0914*/ 	.short	0x0100
        /*0916*/ 	.byte	0x08
	.zero		1


	//   ....[2]....
        /*0918*/ 	.word	0x00000350
        /*091c*/ 	.word	0x000000ff
        /*0920*/ 	.word	0x00034830
        /*0924*/ 	.short	0x0100
        /*0926*/ 	.byte	0x08
	.zero		1


	//   ....[3]....
        /*0928*/ 	.word	0x00000360
        /*092c*/ 	.word	0x000000ff
        /*0930*/ 	.word	0x00034840
        /*0934*/ 	.short	0x0100
        /*0936*/ 	.byte	0x08
	.zero		1


	//   ....[4]....
        /*0938*/ 	.word	0x00000370
        /*093c*/ 	.word	0x000000ff
        /*0940*/ 	.word	0x00034838
        /*0944*/ 	.short	0x0100
        /*0946*/ 	.byte	0x08
	.zero		1


	//   ....[5]....
        /*0948*/ 	.word	0x00000380
        /*094c*/ 	.word	0x000000ff
        /*0950*/ 	.word	0x00034848
        /*0954*/ 	.short	0x0100
        /*0956*/ 	.byte	0x08
	.zero		1


	//   ....[6]....
        /*0958*/ 	.word	0x000004b0
        /*095c*/ 	.word	0x000000ff
        /*0960*/ 	.word	0x00034850
        /*0964*/ 	.short	0x0100
        /*0966*/ 	.byte	0x08
	.zero		1


	//   ....[7]....
        /*0968*/ 	.word	0x000004c0
        /*096c*/ 	.word	0x000000ff
        /*0970*/ 	.word	0x00034860
        /*0974*/ 	.short	0x0100
        /*0976*/ 	.byte	0x08
	.zero		1


	//   ....[8]....
        /*0978*/ 	.word	0x000004d0
        /*097c*/ 	.word	0x000000ff
        /*0980*/ 	.word	0x00034858
        /*0984*/ 	.short	0x0100
        /*0986*/ 	.byte	0x08
	.zero		1


	//   ....[9]....
        /*0988*/ 	.word	0x000004e0
        /*098c*/ 	.word	0x000000ff
        /*0990*/ 	.word	0x00034868
        /*0994*/ 	.short	0x0100
        /*0996*/ 	.byte	0x08
	.zero		1


	//   ....[10]....
        /*0998*/ 	.word	0x000005d0
        /*099c*/ 	.word	0x000000ff
        /*09a0*/ 	.word	0x00034870
        /*09a4*/ 	.short	0x0100
        /*09a6*/ 	.byte	0x06
	.zero		1


	//   ....[11]....
        /*09a8*/ 	.word	0x000005e0
        /*09ac*/ 	.word	0x000000ff
        /*09b0*/ 	.word	0x00034880
        /*09b4*/ 	.short	0x0100
        /*09b6*/ 	.byte	0x06
	.zero		1


	//   ....[12]....
        /*09b8*/ 	.word	0x000005f0
        /*09bc*/ 	.word	0x000000ff
        /*09c0*/ 	.word	0x00034878
        /*09c4*/ 	.short	0x0100
        /*09c6*/ 	.byte	0x06
	.zero		1


	//   ....[13]....
        /*09c8*/ 	.word	0x00000600
        /*09cc*/ 	.word	0x000000ff
        /*09d0*/ 	.word	0x00034888
        /*09d4*/ 	.short	0x0100
        /*09d6*/ 	.byte	0x06
	.zero		1


	//   ....[14]....
        /*09d8*/ 	.word	0x00000730
        /*09dc*/ 	.word	0x000000ff
        /*09e0*/ 	.word	0x00034890
        /*09e4*/ 	.short	0x0100
        /*09e6*/ 	.byte	0x08
	.zero		1


	//   ....[15]....
        /*09e8*/ 	.word	0x00000740
        /*09ec*/ 	.word	0x000000ff
        /*09f0*/ 	.word	0x000348a0
        /*09f4*/ 	.short	0x0100
        /*09f6*/ 	.byte	0x08
	.zero		1


	//   ....[16]....
        /*09f8*/ 	.word	0x00000750
        /*09fc*/ 	.word	0x000000ff
        /*0a00*/ 	.word	0x00034898
        /*0a04*/ 	.short	0x0100
        /*0a06*/ 	.byte	0x08
	.zero		1


	//   ....[17]....
        /*0a08*/ 	.word	0x00000760
        /*0a0c*/ 	.word	0x000000ff
        /*0a10*/ 	.word	0x000348a8
        /*0a14*/ 	.short	0x0100
        /*0a16*/ 	.byte	0x08
	.zero		1


	//   ....[18]....
        /*0a18*/ 	.word	0x00000890
        /*0a1c*/ 	.word	0x000000ff
        /*0a20*/ 	.word	0x000348b0
        /*0a24*/ 	.short	0x0100
        /*0a26*/ 	.byte	0x08
	.zero		1


	//   ....[19]....
        /*0a28*/ 	.word	0x000008a0
        /*0a2c*/ 	.word	0x000000ff
        /*0a30*/ 	.word	0x000348c0
        /*0a34*/ 	.short	0x0100
        /*0a36*/ 	.byte	0x08
	.zero		1


	//   ....[20]....
        /*0a38*/ 	.word	0x000008b0
        /*0a3c*/ 	.word	0x000000ff
        /*0a40*/ 	.word	0x000348b8
        /*0a44*/ 	.short	0x0100
        /*0a46*/ 	.byte	0x08
	.zero		1


	//   ....[21]....
        /*0a48*/ 	.word	0x000008c0
        /*0a4c*/ 	.word	0x000000ff
        /*0a50*/ 	.word	0x000348c8
        /*0a54*/ 	.short	0x0100
        /*0a56*/ 	.byte	0x08
	.zero		1


	//   ....[22]....
        /*0a58*/ 	.word	0x000019c0
        /*0a5c*/ 	.word	0x00000000
        /*0a60*/ 	.word	0x00034800
        /*0a64*/ 	.short	0x010a
        /*0a66*/ 	.byte	0x3f
	.zero		1


	//   ....[23]....
        /*0a68*/ 	.word	0x00001a30
        /*0a6c*/ 	.word	0x00000003
        /*0a70*/ 	.word	0x00034830
        /*0a74*/ 	.short	0x010a
        /*0a76*/ 	.byte	0x3f
	.zero		1


	//   ....[24]....
        /*0a78*/ 	.word	0x00001aa0
        /*0a7c*/ 	.word	0x00000003
        /*0a80*/ 	.word	0x00034830
        /*0a84*/ 	.short	0x010a
        /*0a86*/ 	.byte	0x3f
	.zero		1


	//   ....[25]....
        /*0a88*/ 	.word	0x000028f0
        /*0a8c*/ 	.word	0x00000003
        /*0a90*/ 	.word	0x00000000
        /*0a94*/ 	.short	0x0101
        /*0a96*/ 	.byte	0x3f
	.zero		1


	//   ....[26]....
        /*0a98*/ 	.word	0x00004930
        /*0a9c*/ 	.word	0x0000000d
        /*0aa0*/ 	.word	0x00034830
        /*0aa4*/ 	.short	0x010a
        /*0aa6*/ 	.byte	0x3f
	.zero		1


	//   ....[27]....
        /*0aa8*/ 	.word	0x00004980
        /*0aac*/ 	.word	0x0000000d
        /*0ab0*/ 	.word	0x00034830
        /*0ab4*/ 	.short	0x010a
        /*0ab6*/ 	.byte	0x3f
	.zero		1


	//   ....[28]....
        /*0ab8*/ 	.word	0x000051b0
        /*0abc*/ 	.word	0x0000000b
        /*0ac0*/ 	.word	0x00034850
        /*0ac4*/ 	.short	0x010a
        /*0ac6*/ 	.byte	0x3f
	.zero		1


	//   ....[29]....
        /*0ac8*/ 	.word	0x000051f0
        /*0acc*/ 	.word	0x0000000b
        /*0ad0*/ 	.word	0x00034850
        /*0ad4*/ 	.short	0x010a
        /*0ad6*/ 	.byte	0x3f
	.zero		1


	//   ....[30]....
        /*0ad8*/ 	.word	0x000069d0
        /*0adc*/ 	.word	0x00000021
        /*0ae0*/ 	.word	0x00000000
        /*0ae4*/ 	.short	0x0101
        /*0ae6*/ 	.byte	0x3f
	.zero		1


	//   ....[31]....
        /*0ae8*/ 	.word	0x00006a20
        /*0aec*/ 	.word	0x00000023
        /*0af0*/ 	.word	0x00000000
        /*0af4*/ 	.short	0x0101
        /*0af6*/ 	.byte	0x3f
	.zero		1


	//   ....[32]....
        /*0af8*/ 	.word	0x00007510
        /*0afc*/ 	.word	0x0000000c
        /*0b00*/ 	.word	0x00034850
        /*0b04*/ 	.short	0x010a
        /*0b06*/ 	.byte	0x3f
	.zero		1


	//   ....[33]....
        /*0b08*/ 	.word	0x00007550
        /*0b0c*/ 	.word	0x0000000c
        /*0b10*/ 	.word	0x00034850
        /*0b14*/ 	.short	0x010a
        /*0b16*/ 	.byte	0x3f
	.zero		1


	//   ....[34]....
        /*0b18*/ 	.word	0x00007b40
        /*0b1c*/ 	.word	0x00000006
        /*0b20*/ 	.word	0x00000000
        /*0b24*/ 	.short	0x0101
        /*0b26*/ 	.byte	0x3f
	.zero		1


	//   ....[35]....
        /*0b28*/ 	.word	0x00009160
        /*0b2c*/ 	.word	0x00000011
        /*0b30*/ 	.word	0x00000000
        /*0b34*/ 	.short	0x0101
        /*0b36*/ 	.byte	0x3f
	.zero		1


	//   ....[36]....
        /*0b38*/ 	.word	0x00009620
        /*0b3c*/ 	.word	0x00000011
        /*0b40*/ 	.word	0x00000000
        /*0b44*/ 	.short	0x0101
        /*0b46*/ 	.byte	0x3f
	.zero		1


	//   ....[37]....
        /*0b48*/ 	.word	0x0000cab0
        /*0b4c*/ 	.word	0x00000000
        /*0b50*/ 	.word	0x00034840
        /*0b54*/ 	.short	0x010a
        /*0b56*/ 	.byte	0x3f
	.zero		1


	//   ....[38]....
        /*0b58*/ 	.word	0x0000da30
        /*0b5c*/ 	.word	0x00000012
        /*0b60*/ 	.word	0x00034800
        /*0b64*/ 	.short	0x0107
        /*0b66*/ 	.byte	0x3f
	.zero		1


	//   ....[39]....
        /*0b68*/ 	.word	0x0000db40
        /*0b6c*/ 	.word	0x00000012
        /*0b70*/ 	.word	0x00034800
        /*0b74*/ 	.short	0x0101
        /*0b76*/ 	.byte	0x3f
	.zero		1


	//   ....[40]....
        /*0b78*/ 	.word	0x0000db60
        /*0b7c*/ 	.word	0x00000012
        /*0b80*/ 	.word	0x00034820
        /*0b84*/ 	.short	0x010a
        /*0b86*/ 	.byte	0x3f
	.zero		1


	//   ....[41]....
        /*0b88*/ 	.word	0x0000df20
        /*0b8c*/ 	.word	0x00000003
        /*0b90*/ 	.word	0x00034840
        /*0b94*/ 	.short	0x010a
        /*0b96*/ 	.byte	0x3f
	.zero		1


	//   ....[42]....
        /*0b98*/ 	.word	0x0000e3b0
        /*0b9c*/ 	.word	0x00000003
        /*0ba0*/ 	.word	0x00000060
        /*0ba4*/ 	.short	0x010a
        /*0ba6*/ 	.byte	0x3f
	.zero		1


	//   ....[43]....
        /*0ba8*/ 	.word	0x0000ea40
        /*0bac*/ 	.word	0x00000003
        /*0bb0*/ 	.word	0x00034840
        /*0bb4*/ 	.short	0x010a
        /*0bb6*/ 	.byte	0x3f
	.zero		1


	//   ....[44]....
        /*0bb8*/ 	.word	0x0000eed0
        /*0bbc*/ 	.word	0x00000002
        /*0bc0*/ 	.word	0x00000060
        /*0bc4*/ 	.short	0x010a
        /*0bc6*/ 	.byte	0x3f
	.zero		1


	//   ....[45]....
        /*0bc8*/ 	.word	0x0000f4a0
        /*0bcc*/ 	.word	0x00000002
        /*0bd0*/ 	.word	0x00034840
        /*0bd4*/ 	.short	0x010a
        /*0bd6*/ 	.byte	0x3f
	.zero		1


	//   ....[46]....
        /*0bd8*/ 	.word	0x0000f930
        /*0bdc*/ 	.word	0x00000002
        /*0be0*/ 	.word	0x00000060
        /*0be4*/ 	.short	0x010a
        /*0be6*/ 	.byte	0x3f
	.zero		1


	//   ....[47]....
        /*0be8*/ 	.word	0x0000feb0
        /*0bec*/ 	.word	0x00000000
        /*0bf0*/ 	.word	0x00034860
        /*0bf4*/ 	.short	0x010a
        /*0bf6*/ 	.byte	0x3f
	.zero		1


	//   ....[48]....
        /*0bf8*/ 	.word	0x000110b0
        /*0bfc*/ 	.word	0x00000000
        /*0c00*/ 	.word	0x00034820
        /*0c04*/ 	.short	0x010a
        /*0c06*/ 	.byte	0x3f
	.zero		1


	//   ....[49]....
        /*0c08*/ 	.word	0x000112a0
        /*0c0c*/ 	.word	0x00000006
        /*0c10*/ 	.word	0x00000000
        /*0c14*/ 	.short	0x010a
        /*0c16*/ 	.byte	0x3f
	.zero		1


	//   ....[50]....
        /*0c18*/ 	.word	0x000112d0
        /*0c1c*/ 	.word	0x00000007
        /*0c20*/ 	.word	0x00000000
        /*0c24*/ 	.short	0x010a
        /*0c26*/ 	.byte	0x3f
	.zero		1


	//   ....[51]....
        /*0c28*/ 	.word	0x00011330
        /*0c2c*/ 	.word	0x00000004
        /*0c30*/ 	.word	0x00000000
        /*0c34*/ 	.short	0x010a
        /*0c36*/ 	.byte	0x3f
	.zero		1


	//   ....[52]....
        /*0c38*/ 	.word	0x00011360
        /*0c3c*/ 	.word	0x00000003
        /*0c40*/ 	.word	0x00000000
        /*0c44*/ 	.short	0x010a
        /*0c46*/ 	.byte	0x3f
	.zero		1


	//   ....[53]....
        /*0c48*/ 	.word	0x000113c0
        /*0c4c*/ 	.word	0x00000000
        /*0c50*/ 	.word	0x00034800
        /*0c54*/ 	.short	0x010a
        /*0c56*/ 	.byte	0x3f
	.zero		1


	//   ....[54]....
        /*0c58*/ 	.word	0x00011410
        /*0c5c*/ 	.word	0x00000003
        /*0c60*/ 	.word	0x00034830
        /*0c64*/ 	.short	0x010a
        /*0c66*/ 	.byte	0x3f
	.zero		1


	//   ....[55]....
        /*0c68*/ 	.word	0x00011460
        /*0c6c*/ 	.word	0x0000000d
        /*0c70*/ 	.word	0x00034830
        /*0c74*/ 	.short	0x010a
        /*0c76*/ 	.byte	0x3f
	.zero		1


	//   ....[56]....
        /*0c78*/ 	.word	0x000114b0
        /*0c7c*/ 	.word	0x0000000b
        /*0c80*/ 	.word	0x00034850
        /*0c84*/ 	.short	0x010a
        /*0c86*/ 	.byte	0x3f
	.zero		1


	//   ....[57]....
        /*0c88*/ 	.word	0x00011500
        /*0c8c*/ 	.word	0x0000000c
        /*0c90*/ 	.word	0x00034850
        /*0c94*/ 	.short	0x010a
        /*0c96*/ 	.byte	0x3f
	.zero		1


	//   ....[58]....
        /*0c98*/ 	.word	0x000116a0
        /*0c9c*/ 	.word	0x00000000
        /*0ca0*/ 	.word	0x00034840
        /*0ca4*/ 	.short	0x010a
        /*0ca6*/ 	.byte	0x3f
	.zero		1


	//   ....[59]....
        /*0ca8*/ 	.word	0x00012300
        /*0cac*/ 	.word	0x00000012
        /*0cb0*/ 	.word	0x00034820
        /*0cb4*/ 	.short	0x010a
        /*0cb6*/ 	.byte	0x3f
	.zero		1


	//   ....[60]....
        /*0cb8*/ 	.word	0x00012350
        /*0cbc*/ 	.word	0x00000003
        /*0cc0*/ 	.word	0x00034840
        /*0cc4*/ 	.short	0x010a
        /*0cc6*/ 	.byte	0x3f
	.zero		1


	//   ....[61]....
        /*0cc8*/ 	.word	0x000123a0
        /*0ccc*/ 	.word	0x00000003
        /*0cd0*/ 	.word	0x00000060
        /*0cd4*/ 	.short	0x010a
        /*0cd6*/ 	.byte	0x3f
	.zero		1


	//   ....[62]....
        /*0cd8*/ 	.word	0x000123f0
        /*0cdc*/ 	.word	0x00000003
        /*0ce0*/ 	.word	0x00034840
        /*0ce4*/ 	.short	0x010a
        /*0ce6*/ 	.byte	0x3f
	.zero		1


	//   ....[63]....
        /*0ce8*/ 	.word	0x00012440
        /*0cec*/ 	.word	0x00000002
        /*0cf0*/ 	.word	0x00000060
        /*0cf4*/ 	.short	0x010a
        /*0cf6*/ 	.byte	0x3f
	.zero		1


	//   ....[64]....
        /*0cf8*/ 	.word	0x00012490
        /*0cfc*/ 	.word	0x00000002
        /*0d00*/ 	.word	0x00034840
        /*0d04*/ 	.short	0x010a
        /*0d06*/ 	.byte	0x3f
	.zero		1


	//   ....[65]....
        /*0d08*/ 	.word	0x000124e0
        /*0d0c*/ 	.word	0x00000002
        /*0d10*/ 	.word	0x00000060
        /*0d14*/ 	.short	0x010a
        /*0d16*/ 	.byte	0x3f
	.zero		1


	//   ....[66]....
        /*0d18*/ 	.word	0x00012530
        /*0d1c*/ 	.word	0x00000000
        /*0d20*/ 	.word	0x00034860
        /*0d24*/ 	.short	0x010a
        /*0d26*/ 	.byte	0x3f
	.zero		1


	//   ....[67]....
        /*0d28*/ 	.word	0x00013070
        /*0d2c*/ 	.word	0x00000000
        /*0d30*/ 	.word	0x00034820
        /*0d34*/ 	.short	0x010a
        /*0d36*/ 	.byte	0x3f
	.zero		1


	//   ....[68]....
        /*0d38*/ 	.word	0x00013210
        /*0d3c*/ 	.word	0x00000006
        /*0d40*/ 	.word	0x00000000
        /*0d44*/ 	.short	0x010a
        /*0d46*/ 	.byte	0x3f
	.zero		1


	//   ....[69]....
        /*0d48*/ 	.word	0x00013260
        /*0d4c*/ 	.word	0x00000007
        /*0d50*/ 	.word	0x00000000
        /*0d54*/ 	.short	0x010a
        /*0d56*/ 	.byte	0x3f
	.zero		1


	//   ....[70]....
        /*0d58*/ 	.word	0x000132b0
        /*0d5c*/ 	.word	0x00000004
        /*0d60*/ 	.word	0x00000000
        /*0d64*/ 	.short	0x010a
        /*0d66*/ 	.byte	0x3f
	.zero		1


	//----- nvinfo : EIATTR_NUM_MBARRIERS
	.align		4
.L_365:
        /*0d68*/ 	.byte	0x03, 0x38
        /*0d6a*/ 	.short	0x0016


	//----- nvinfo : EIATTR_EXIT_INSTR_OFFSETS
	.align		4
        /*0d6c*/ 	.byte	0x04, 0x1c
        /*0d6e*/ 	.short	(.L_367 - .L_366)


	//   ....[0]....
.L_366:
        /*0d70*/ 	.word	0x00000a30


	//   ....[1]....
        /*0d74*/ 	.word	0x0000ac00


	//   ....[2]....
        /*0d78*/ 	.word	0x000113b0


	//----- nvinfo : EIATTR_MAX_THREADS
	.align		4
.L_367:
        /*0d7c*/ 	.byte	0x04, 0x05
        /*0d7e*/ 	.short	(.L_369 - .L_368)
.L_368:
        /*0d80*/ 	.word	0x00000180
        /*0d84*/ 	.word	0x00000001
        /*0d88*/ 	.word	0x00000001


	//----- nvinfo : EIATTR_CRS_STACK_SIZE
	.align		4
.L_369:
        /*0d8c*/ 	.byte	0x04, 0x1e
        /*0d8e*/ 	.short	(.L_371 - .L_370)
.L_370:
        /*0d90*/ 	.word	0x00000000


	//----- nvinfo : EIATTR_CBANK_PARAM_SIZE
	.align		4
.L_371:
        /*0d94*/ 	.byte	0x03, 0x19
        /*0d96*/ 	.short	0x0af0


	//----- nvinfo : EIATTR_PARAM_CBANK
	.align		4
        /*0d98*/ 	.byte	0x04, 0x0a
        /*0d9a*/ 	.short	(.L_373 - .L_372)
	.align		4
.L_372:
        /*0d9c*/ 	.word	index@(.nv.constant0._ZN7cutlass13device_kernelIN5flash11enable_sm90INS1_16FlashAttnFwdSm90INS1_25CollectiveMainloopFwdSm90ILi2EN4cute5tupleIJNS5_1CILi1EEES8_S8_EEENS6_IJNS7_ILi128EEESA_NS7_ILi192EEEEEELi128ENS_10bfloat16_tEfNS_4arch4Sm90ELb0ELb0ELb1ELb1ELb0ELb0ELb0ELb1ELb1ELb1ELb1ELb0EEENS1_21CollectiveEpilogueFwdINS6_IJSA_SA_SA_EEES9_SD_SF_Li256ELb1ELb1ELb1ELb0EEENS1_36VarlenDynamicPersistentTileSchedulerILi128ELi128ELi256ELi128ELb1ELb1ELb1ELb0ELb1ELb1EEEEEEEEEvNT_6ParamsE)
        /*0da0*/ 	.short	0x0210
        /*0da2*/ 	.short	0x0af0


	//----- nvinfo : EIATTR_SW_WAR
	.align		4
.L_373:
        /*0da4*/ 	.byte	0x04, 0x36
        /*0da6*/ 	.short	(.L_375 - .L_374)
.L_374:
        /*0da8*/ 	.word	0x00000008
.L_375:


//--------------------- .nv.info._ZN7cutlass13device_kernelIN5flash11enable_sm90INS1_16FlashAttnFwdSm90INS1_25CollectiveMainloopFwdSm90ILi2EN4cute5tupleIJNS5_1CILi1EEES8_S8_EEENS6_IJNS7_ILi128EEESA_NS7_ILi192EEEEEELi128ENS_10bfloat16_tEfNS_4arch4Sm90ELb0ELb0ELb1ELb1ELb0ELb1ELb0ELb1ELb1ELb1ELb1ELb0EEENS1_21CollectiveEpilogueFwdINS6_IJSA_SA_SA_EEES9_SD_SF_Li256ELb1ELb1ELb1ELb0EEENS1_36VarlenDynamicPersistentTileSchedulerILi128ELi128ELi256ELi128ELb1ELb1ELb1ELb0ELb1ELb1EEEEEEEEEvNT_6ParamsE --------------------------
	.section	.nv.info._ZN7cutlass13device_kernelIN5flash11enable_sm90INS1_16FlashAttnFwdSm90INS1_25CollectiveMainloopFwdSm90ILi2EN4cute5tupleIJNS5_1CILi1EEES8_S8_EEENS6_IJNS7_ILi128EEESA_NS7_ILi192EEEEEELi128ENS_10bfloat16_tEfNS_4arch4Sm90ELb0ELb0ELb1ELb1ELb0ELb1ELb0ELb1ELb1ELb1ELb1ELb0EEENS1_21CollectiveEpilogueFwdINS6_IJSA_SA_SA_EEES9_SD_SF_Li256ELb1ELb1ELb1ELb0EEENS1_36VarlenDynamicPersistentTileSchedulerILi128ELi128ELi256ELi128ELb1ELb1ELb1ELb0ELb1ELb1EEEEEEEEEvNT_6ParamsE,"",@"SHT_CUDA_INFO"
	.sectionflags	@""
	.align	4


	//----- nvinfo : EIATTR_CUDA_API_VERSION
	.align		4
        /*0000*/ 	.byte	0x04, 0x37
        /*0002*/ 	.short	(.L_377 - .L_376)
.L_376:
        /*0004*/ 	.word	0x00000082


	//----- nvinfo : EIATTR_KPARAM_INFO
	.align		4
.L_377:
        /*0008*/ 	.byte	0x04, 0x17
        /*000a*/ 	.short	(.L_379 - .L_378)
.L_378:
        /*000c*/ 	.word	0x00000000
        /*0010*/ 	.short	0x0000
        /*0012*/ 	.short	0x0070
        /*0014*/ 	.byte	0x00, 0xf0, 0x01, 0x2a


	//----- nvinfo : EIATTR_SPARSE_MMA_MASK
	.align		4
.L_379:
        /*0018*/ 	.byte	0x03, 0x50
        /*001a*/ 	.short	0x0000


	//----- nvinfo : EIATTR_MAXREG_COUNT
	.align		4
        /*001c*/ 	.byte	0x03, 0x1b
        /*001e*/ 	.short	0x00a8


	//----- nvinfo : EIATTR_NUM_BARRIERS
	.align		4
        /*0020*/ 	.byte	0x02, 0x4c
        /*0022*/ 	.byte	0x10
	.zero		1


	//----- nvinfo : EIATTR_EXTERNS
	.align		4
        /*0024*/ 	.byte	0x04, 0x0f
        /*0026*/ 	.short	(.L_381 - .L_380)


	//   ....[0]....
	.align		4
.L_380:
        /*0028*/ 	.word	index@(__assertfail)


	//----- nvinfo : EIATTR_ANNOTATIONS
	.align		4
.L_381:
        /*002c*/ 	.byte	0x04, 0x55
        /*002e*/ 	.short	(.L_383 - .L_382)


	//   ....[0]....
.L_382:
        /* <DEDUP_REMOVED lines=125> */


	//----- nvinfo : EIATTR_MERCURY_ISA_VERSION
	.align		4
.L_383:
        /*07f0*/ 	.byte	0x03, 0x5f
        /*07f2*/ 	.short	0x0101


	//----- nvinfo : EIATTR_UNUSED_LOAD_BYTE_OFFSET
	.align		4
        /*07f4*/ 	.byte	0x04, 0x44
        /*07f6*/ 	.short	(.L_385 - .L_384)


	//   ....[0]....
.L_384:
        /*07f8*/ 	.word	0x00000ab0
        /*07fc*/ 	.word	0x0000fff0


	//   ....[1]....
        /*0800*/ 	.word	0x00017df0
        /*0804*/ 	.word	0x0000fff0


	//----- nvinfo : EIATTR_INT_WARP_WIDE_INSTR_OFFSETS
	.align		4
.L_385:
        /*0808*/ 	.byte	0x04, 0x31
        /*080a*/ 	.short	(.L_387 - .L_386)


	//   ....[0]....
.L_386:
        /*080c*/ 	.word	0x00000190


	//   ....[1]....
        /*0810*/ 	.word	0x000001d0


	//   ....[2]....
        /*0814*/ 	.word	0x00000240


	//   ....[3]....
        /*0818*/ 	.word	0x0001dad0


	//   ....[4]....
        /*081c*/ 	.word	0x0001db60


	//   ....[5]....
        /*0820*/ 	.word	0x00021610


	//   ....[6]....
        /*0824*/ 	.word	0x00021670


	//----- nvinfo : EIATTR_COOP_GROUP_MASK_REGIDS
	.align		4
.L_387:
        /*0828*/ 	.byte	0x04, 0x29
        /*082a*/ 	.short	(.L_389 - .L_388)


	//   ....[0]....
.L_388:
        /*082c*/ 	.word	0xffffffff


	//   ....[1]....
        /*0830*/ 	.word	0xffffffff


	//   ....[2]....
        /*0834*/ 	.word	0xffffffff


	//   ....[3]....
        /*0838*/ 	.word	0xffffffff


	//   ....[4]....
        /*083c*/ 	.word	0xffffffff


	//   ....[5]....
        /*0840*/ 	.word	0xffffffff


	//   ....[6]....
        /*0844*/ 	.word	0xffffffff


	//   ....[7]....
        /*0848*/ 	.word	0xffffffff


	//   ....[8]....
        /*084c*/ 	.word	0xffffffff


	//   ....[9]....
        /*0850*/ 	.word	0xffffffff


	//   ....[10]....
        /*0854*/ 	.word	0xffffffff


	//   ....[11]....
        /*0858*/ 	.word	0xffffffff


	//   ....[12]....
        /*085c*/ 	.word	0xffffffff


	//   ....[13]....
        /*0860*/ 	.word	0xffffffff


	//   ....[14]....
        /*0864*/ 	.word	0xffffffff


	//   ....[15]....
        /*0868*/ 	.word	0xffffffff


	//   ....[16]....
        /*086c*/ 	.word	0xffffffff


	//   ....[17]....
        /*0870*/ 	.word	0xffffffff


	//   ....[18]....
        /*0874*/ 	.word	0xffffffff


	//   ....[19]....
        /*0878*/ 	.word	0xffffffff


	//   ....[20]....
        /*087c*/ 	.word	0xffffffff


	//   ....[21]....
        /*0880*/ 	.word	0xffffffff


	//   ....[22]....
        /*0884*/ 	.word	0xffffffff


	//   ....[23]....
        /*0888*/ 	.word	0xffffffff


	//   ....[24]....
        /*088c*/ 	.word	0xffffffff


	//   ....[25]....
        /*0890*/ 	.word	0xffffffff


	//   ....[26]....
        /*0894*/ 	.word	0xffffffff


	//   ....[27]....
        /*0898*/ 	.word	0xffffffff


	//   ....[28]....
        /*089c*/ 	.word	0xffffffff


	//   ....[29]....
        /*08a0*/ 	.word	0xffffffff


	//   ....[30]....
        /*08a4*/ 	.word	0xffffffff


	//   ....[31]....
        /*08a8*/ 	.word	0xffffffff


	//   ....[32]....
        /*08ac*/ 	.word	0xffffffff


	//   ....[33]....
        /*08b0*/ 	.word	0xffffffff


	//   ....[34]....
        /*08b4*/ 	.word	0xffffffff


	//   ....[35]....
        /*08b8*/ 	.word	0xffffffff


	//   ....[36]....
        /*08bc*/ 	.word	0xffffffff


	//   ....[37]....
        /*08c0*/ 	.word	0xffffffff


	//   ....[38]....
        /*08c4*/ 	.word	0xffffffff


	//   ....[39]....
        /*08c8*/ 	.word	0xffffffff


	//   ....[40]....
        /*08cc*/ 	.word	0xffffffff


	//   ....[41]....
        /*08d0*/ 	.word	0xffffffff


	//   ....[42]....
        /*08d4*/ 	.word	0xffffffff


	//   ....[43]....
        /*08d8*/ 	.word	0xffffffff


	//   ....[44]....
        /*08dc*/ 	.word	0xffffffff


	//   ....[45]....
        /*08e0*/ 	.word	0xffffffff


	//   ....[46]....
        /*08e4*/ 	.word	0xffffffff


	//   ....[47]....
        /*08e8*/ 	.word	0xffffffff


	//   ....[48]....
        /*08ec*/ 	.word	0xffffffff


	//   ....[49]....
        /*08f0*/ 	.word	0xffffffff


	//   ....[50]....
        /*08f4*/ 	.word	0xffffffff


	//   ....[51]....
        /*08f8*/ 	.word	0xffffffff


	//   ....[52]....
        /*08fc*/ 	.word	0xffffffff


	//   ....[53]....
        /*0900*/ 	.word	0xffffffff


	//   ....[54]....
        /*0904*/ 	.word	0xffffffff


	//   ....[55]....
        /*0908*/ 	.word	0xffffffff


	//   ....[56]....
        /*090c*/ 	.word	0xffffffff


	//   ....[57]....
        /*0910*/ 	.word	0xffffffff


	//   ....[58]....
        /*0914*/ 	.word	0xffffffff


	//   ....[59]....
        /*0918*/ 	.word	0xffffffff


	//   ....[60]....
        /*091c*/ 	.word	0xffffffff


	//   ....[61]....
        /*0920*/ 	.word	0xffffffff


	//   ....[62]....
        /*0924*/ 	.word	0xffffffff


	//   ....[63]....
        /*0928*/ 	.word	0xffffffff


	//   ....[64]....
        /*092c*/ 	.word	0xffffffff


	//   ....[65]....
        /*0930*/ 	.word	0xffffffff


	//   ....[66]....
        /*0934*/ 	.word	0xffffffff


	//   ....[67]....
        /*0938*/ 	.word	0xffffffff


	//   ....[68]....
        /*093c*/ 	.word	0xffffffff


	//   ....[69]....
        /*0940*/ 	.word	0xffffffff


	//   ....[70]....
        /*0944*/ 	.word	0xffffffff


	//   ....[71]....
        /*0948*/ 	.word	0xffffffff


	//   ....[72]....
        /*094c*/ 	.word	0xffffffff


	//   ....[73]....
        /*0950*/ 	.word	0xffffffff


	//   ....[74]....
        /*0954*/ 	.word	0xffffffff


	//   ....[75]....
        /*0958*/ 	.word	0xffffffff


	//   ....[76]....
        /*095c*/ 	.word	0xffffffff


	//   ....[77]....
        /*0960*/ 	.word	0xffffffff


	//   ....[78]....
        /*0964*/ 	.word	0xffffffff


	//   ....[79]....
        /*0968*/ 	.word	0xffffffff


	//   ....[80]....
        /*096c*/ 	.word	0xffffffff


	//   ....[81]....
        /*0970*/ 	.word	0xffffffff


	//   ....[82]....
        /*0974*/ 	.word	0xffffffff


	//   ....[83]....
        /*0978*/ 	.word	0xffffffff


	//   ....[84]....
        /*097c*/ 	.word	0xffffffff


	//   ....[85]....
        /*0980*/ 	.word	0xffffffff


	//   ....[86]....
        /*0984*/ 	.word	0xffffffff


	//   ....[87]....
        /*0988*/ 	.word	0xffffffff


	//   ....[88]....
        /*098c*/ 	.word	0xffffffff


	//   ....[89]....
        /*0990*/ 	.word	0xffffffff


	//   ....[90]....
        /*0994*/ 	.word	0xffffffff


	//   ....[91]....
        /*0998*/ 	.word	0xffffffff


	//   ....[92]....
        /*099c*/ 	.word	0xffffffff


	//   ....[93]....
        /*09a0*/ 	.word	0xffffffff


	//   ....[94]....
        /*09a4*/ 	.word	0xffffffff


	//   ....[95]....
        /*09a8*/ 	.word	0xffffffff


	//   ....[96]....
        /*09ac*/ 	.word	0xffffffff


	//   ....[97]....
        /*09b0*/ 	.word	0xffffffff


	//   ....[98]....
        /*09b4*/ 	.word	0xffffffff


	//   ....[99]....
        /*09b8*/ 	.word	0xffffffff


	//   ....[100]....
        /*09bc*/ 	.word	0xffffffff


	//   ....[101]....
        /*09c0*/ 	.word	0xffffffff


	//   ....[102]....
        /*09c4*/ 	.word	0xffffffff


	//   ....[103]....
        /*09c8*/ 	.word	0xffffffff


	//   ....[104]....
        /*09cc*/ 	.word	0xffffffff


	//   ....[105]....
        /*09d0*/ 	.word	0xffffffff


	//   ....[106]....
        /*09d4*/ 	.word	0x0500000f


	//   ....[107]....
        /*09d8*/ 	.word	0x0500000f


	//   ....[108]....
        /*09dc*/ 	.word	0x0500000f


	//   ....[109]....
        /*09e0*/ 	.word	0x0500000f


	//   ....[110]....
        /*09e4*/ 	.word	0x0500000f


	//   ....[111]....
        /*09e8*/ 	.word	0x0500000f


	//   ....[112]....
        /*09ec*/ 	.word	0x0500000f


	//   ....[113]....
        /*09f0*/ 	.word	0x0500000f


	//   ....[114]....
        /*09f4*/ 	.word	0x0500000f


	//   ....[115]....
        /*09f8*/ 	.word	0x0500000f


	//   ....[116]....
        /*09fc*/ 	.word	0x0500000f


	//   ....[117]....
        /*0a00*/ 	.word	0x0500000f


	//   ....[118]....
        /*0a04*/ 	.word	0x0500000f


	//   ....[119]....
        /*0a08*/ 	.word	0x0500000f


	//   ....[120]....
        /*0a0c*/ 	.word	0x0500000f


	//   ....[121]....
        /*0a10*/ 	.word	0x0500000f


	//   ....[122]....
        /*0a14*/ 	.word	0x0500000f


	//   ....[123]....
        /*0a18*/ 	.word	0x0500000f


	//   ....[124]....
        /*0a1c*/ 	.word	0x0500000f


	//   ....[125]....
        /*0a20*/ 	.word	0x0500000f


	//   ....[126]....
        /*0a24*/ 	.word	0x0500000f


	//   ....[127]....
        /*0a28*/ 	.word	0x0500000f


	//   ....[128]....
        /*0a2c*/ 	.word	0x0500000f


	//   ....[129]....
        /*0a30*/ 	.word	0x0500000f


	//   ....[130]....
        /*0a34*/ 	.word	0x0500000f


	//   ....[131]....
        /*0a38*/ 	.word	0x0500000f


	//   ....[132]....
        /*0a3c*/ 	.word	0x0500000f


	//   ....[133]....
        /*0a40*/ 	.word	0x0500000f


	//   ....[134]....
        /*0a44*/ 	.word	0x0500000f


	//   ....[135]....
        /*0a48*/ 	.word	0x0500000f


	//   ....[136]....
        /*0a4c*/ 	.word	0x0500000f


	//   ....[137]....
        /*0a50*/ 	.word	0x0500000f


	//   ....[138]....
        /*0a54*/ 	.word	0x0500000f


	//   ....[139]....
        /*0a58*/ 	.word	0x0500000f


	//   ....[140]....
        /*0a5c*/ 	.word	0x0500000f


	//   ....[141]....
        /*0a60*/ 	.word	0x0500000f


	//   ....[142]....
        /*0a64*/ 	.word	0x0500000f


	//   ....[143]....
        /*0a68*/ 	.word	0x0500000f


	//   ....[144]....
        /*0a6c*/ 	.word	0x0500000f


	//   ....[145]....
        /*0a70*/ 	.word	0x0500000f


	//   ....[146]....
        /*0a74*/ 	.word	0x0500000f


	//   ....[147]....
        /*0a78*/ 	.word	0x0500000f


	//   ....[148]....
        /*0a7c*/ 	.word	0x0500000f


	//   ....[149]....
        /*0a80*/ 	.word	0x0500000f


	//   ....[150]....
        /*0a84*/ 	.word	0x0500000f


	//----- nvinfo : EIATTR_COOP_GROUP_INSTR_OFFSETS
	.align		4
.L_389:
        /*0a88*/ 	.byte	0x04, 0x28
        /*0a8a*/ 	.short	(.L_391 - .L_390)


	//   ....[0]....
.L_390:
        /*0a8c*/ 	.word	0x00000060


	//   ....[1]....
        /*0a90*/ 	.word	0x000001a0


	//   ....[2]....
        /*0a94*/ 	.word	0x000001f0


	//   ....[3]....
        /*0a98*/ 	.word	0x00000420


	//   ....[4]....
        /*0a9c*/ 	.word	0x00000580


	//   ....[5]....
        /*0aa0*/ 	.word	0x000006a0


	//   ....[6]....
        /*0aa4*/ 	.word	0x00000800


	//   ....[7]....
        /*0aa8*/ 	.word	0x0000b410


	//   ....[8]....
        /*0aac*/ 	.word	0x0000b990


	//   ....[9]....
        /*0ab0*/ 	.word	0x0000b9a0


	//   ....[10]....
        /*0ab4*/ 	.word	0x0000b9b0


	//   ....[11]....
        /*0ab8*/ 	.word	0x0000b9c0


	//   ....[12]....
        /*0abc*/ 	.word	0x0000e460


	//   ....[13]....
        /*0ac0*/ 	.word	0x0000e470


	//   ....[14]....
        /*0ac4*/ 	.word	0x0000e480


	//   ....[15]....
        /*0ac8*/ 	.word	0x0000e490


	//   ....[16]....
        /*0acc*/ 	.word	0x00012cf0


	//   ....[17]....
        /*0ad0*/ 	.word	0x00012d20


	//   ....[18]....
        /*0ad4*/ 	.word	0x000133a0


	//   ....[19]....
        /*0ad8*/ 	.word	0x00013400


	//   ....[20]....
        /*0adc*/ 	.word	0x00015c10


	//   ....[21]....
        /*0ae0*/ 	.word	0x00015c40


	//   ....[22]....
        /*0ae4*/ 	.word	0x000161d0


	//   ....[23]....
        /*0ae8*/ 	.word	0x00016240


	//   ....[24]....
        /*0aec*/ 	.word	0x00017740


	//   ....[25]....
        /*0af0*/ 	.word	0x000177e0


	//   ....[26]....
        /*0af4*/ 	.word	0x00017810


	//   ....[27]....
        /*0af8*/ 	.word	0x00017820


	//   ....[28]....
        /*0afc*/ 	.word	0x000188a0


	//   ....[29]....
        /*0b00*/ 	.word	0x000188b0


	//   ....[30]....
        /*0b04*/ 	.word	0x000188c0


	//   ....[31]....
        /*0b08*/ 	.word	0x000188d0


	//   ....[32]....
        /*0b0c*/ 	.word	0x00018f80


	//   ....[33]....
        /*0b10*/ 	.word	0x00018fb0


	//   ....[34]....
        /*0b14*/ 	.word	0x000190a0


	//   ....[35]....
        /*0b18*/ 	.word	0x000190c0


	//   ....[36]....
        /*0b1c*/ 	.word	0x00019180


	//   ....[37]....
        /*0b20*/ 	.word	0x000191a0


	//   ....[38]....
        /*0b24*/ 	.word	0x00019270


	//   ....[39]....
        /*0b28*/ 	.word	0x00019290


	//   ....[40]....
        /*0b2c*/ 	.word	0x00019700


	//   ....[41]....
        /*0b30*/ 	.word	0x00019720


	//   ....[42]....
        /*0b34*/ 	.word	0x00019b60


	//   ....[43]....
        /*0b38*/ 	.word	0x00019b70


	//   ....[44]....
        /*0b3c*/ 	.word	0x0001a7e0


	//   ....[45]....
        /*0b40*/ 	.word	0x0001a800


	//   ....[46]....
        /*0b44*/ 	.word	0x0001a8c0


	//   ....[47]....
        /*0b48*/ 	.word	0x0001a8e0


	//   ....[48]....
        /*0b4c*/ 	.word	0x0001a9a0


	//   ....[49]....
        /*0b50*/ 	.word	0x0001a9c0


	//   ....[50]....
        /*0b54*/ 	.word	0x0001aa90


	//   ....[51]....
        /*0b58*/ 	.word	0x0001aab0


	//   ....[52]....
        /*0b5c*/ 	.word	0x0001ac00


	//   ....[53]....
        /*0b60*/ 	.word	0x0001ae30


	//   ....[54]....
        /*0b64*/ 	.word	0x0001ae60


	//   ....[55]....
        /*0b68*/ 	.word	0x0001ae90


	//   ....[56]....
        /*0b6c*/ 	.word	0x0001aec0


	//   ....[57]....
        /*0b70*/ 	.word	0x0001aef0


	//   ....[58]....
        /*0b74*/ 	.word	0x0001af20


	//   ....[59]....
        /*0b78*/ 	.word	0x0001b0c0


	//   ....[60]....
        /*0b7c*/ 	.word	0x0001b0f0


	//   ....[61]....
        /*0b80*/ 	.word	0x0001b120


	//   ....[62]....
        /*0b84*/ 	.word	0x0001b150


	//   ....[63]....
        /*0b88*/ 	.word	0x0001b180


	//   ....[64]....
        /*0b8c*/ 	.word	0x0001b1b0


	//   ....[65]....
        /*0b90*/ 	.word	0x0001b240


	//   ....[66]....
        /*0b94*/ 	.word	0x0001b270


	//   ....[67]....
        /*0b98*/ 	.word	0x0001b280


	//   ....[68]....
        /*0b9c*/ 	.word	0x0001b330


	//   ....[69]....
        /*0ba0*/ 	.word	0x0001c4c0


	//   ....[70]....
        /*0ba4*/ 	.word	0x0001e0b0


	//   ....[71]....
        /*0ba8*/ 	.word	0x0001eca0


	//   ....[72]....
        /*0bac*/ 	.word	0x0001ece0


	//   ....[73]....
        /*0bb0*/ 	.word	0x0001eda0


	//   ....[74]....
        /*0bb4*/ 	.word	0x0001edb0


	//   ....[75]....
        /*0bb8*/ 	.word	0x0001ee50


	//   ....[76]....
        /*0bbc*/ 	.word	0x0001ee60


	//   ....[77]....
        /*0bc0*/ 	.word	0x0001ef00


	//   ....[78]....
        /*0bc4*/ 	.word	0x0001ef10


	//   ....[79]....
        /*0bc8*/ 	.word	0x0001efb0


	//   ....[80]....
        /*0bcc*/ 	.word	0x0001efc0


	//   ....[81]....
        /*0bd0*/ 	.word	0x0001f060


	//   ....[82]....
        /*0bd4*/ 	.word	0x0001f070


	//   ....[83]....
        /*0bd8*/ 	.word	0x0001f110


	//   ....[84]....
        /*0bdc*/ 	.word	0x0001f120


	//   ....[85]....
        /*0be0*/ 	.word	0x0001f170


	//   ....[86]....
        /*0be4*/ 	.word	0x0001f1b0


	//   ....[87]....
        /*0be8*/ 	.word	0x00021da0


	//   ....[88]....
        /*0bec*/ 	.word	0x00021dd0


	//   ....[89]....
        /*0bf0*/ 	.word	0x00021e20


	//   ....[90]....
        /*0bf4*/ 	.word	0x00021e50


	//   ....[91]....
        /*0bf8*/ 	.word	0x00021e80


	//   ....[92]....
        /*0bfc*/ 	.word	0x00021eb0


	//   ....[93]....
        /*0c00*/ 	.word	0x00021ee0


	//   ....[94]....
        /*0c04*/ 	.word	0x00021f10


	//   ....[95]....
        /*0c08*/ 	.word	0x000220e0


	//   ....[96]....
        /*0c0c*/ 	.word	0x00022110


	//   ....[97]....
        /*0c10*/ 	.word	0x00022140


	//   ....[98]....
        /*0c14*/ 	.word	0x00022170


	//   ....[99]....
        /*0c18*/ 	.word	0x000221a0


	//   ....[100]....
        /*0c1c*/ 	.word	0x000221d0


	//   ....[101]....
        /*0c20*/ 	.word	0x00022290


	//   ....[102]....
        /*0c24*/ 	.word	0x000222b0


	//   ....[103]....
        /*0c28*/ 	.word	0x000222c0


	//   ....[104]....
        /*0c2c*/ 	.word	0x00022320


	//   ....[105]....
        /*0c30*/ 	.word	0x00022a30


	//   ....[106]....
        /*0c34*/ 	.word	0x00022e70


	//   ....[107]....
        /*0c38*/ 	.word	0x00022f00


	//   ....[108]....
        /*0c3c*/ 	.word	0x00022f50


	//   ....[109]....
        /*0c40*/ 	.word	0x00022fa0


	//   ....[110]....
        /*0c44*/ 	.word	0x00023090


	//   ....[111]....
        /*0c48*/ 	.word	0x00023120


	//   ....[112]....
        /*0c4c*/ 	.word	0x00023170


	//   ....[113]....
        /*0c50*/ 	.word	0x000231c0


	//   ....[114]....
        /*0c54*/ 	.word	0x00023420


	//   ....[115]....
        /*0c58*/ 	.word	0x00023710


	//   ....[116]....
        /*0c5c*/ 	.word	0x00023890


	//   ....[117]....
        /*0c60*/ 	.word	0x000238e0


	//   ....[118]....
        /*0c64*/ 	.word	0x000239b0


	//   ....[119]....
        /*0c68*/ 	.word	0x00023ac0


	//   ....[120]....
        /*0c6c*/ 	.word	0x00023b20


	//   ....[121]....
        /*0c70*/ 	.word	0x00023c30


	//   ....[122]....
        /*0c74*/ 	.word	0x00023c90


	//   ....[123]....
        /*0c78*/ 	.word	0x00023da0


	//   ....[124]....
        /*0c7c*/ 	.word	0x00023e00


	//   ....[125]....
        /*0c80*/ 	.word	0x00023f10


	//   ....[126]....
        /*0c84*/ 	.word	0x00023f70


	//   ....[127]....
        /*0c88*/ 	.word	0x00024080


	//   ....[128]....
        /*0c8c*/ 	.word	0x000240e0


	//   ....[129]....
        /*0c90*/ 	.word	0x000241f0


	//   ....[130]....
        /*0c94*/ 	.word	0x00024250


	//   ....[131]....
        /*0c98*/ 	.word	0x00024330


	//   ....[132]....
        /*0c9c*/ 	.word	0x000246a0


	//   ....[133]....
        /*0ca0*/ 	.word	0x00024750


	//   ....[134]....
        /*0ca4*/ 	.word	0x000248c0


	//   ....[135]....
        /*0ca8*/ 	.word	0x00024950


	//   ....[136]....
        /*0cac*/ 	.word	0x000249d0


	//   ....[137]....
        /*0cb0*/ 	.word	0x00024a50


	//   ....[138]....
        /*0cb4*/ 	.word	0x00024ad0


	//   ....[139]....
        /*0cb8*/ 	.word	0x00024b60


	//   ....[140]....
        /*0cbc*/ 	.word	0x00024c00


	//   ....[141]....
        /*0cc0*/ 	.word	0x00024cd0


	//   ....[142]....
        /*0cc4*/ 	.word	0x00024d50


	//   ....[143]....
        /*0cc8*/ 	.word	0x00024dd0


	//   ....[144]....
        /*0ccc*/ 	.word	0x00024e50


	//   ....[145]....
        /*0cd0*/ 	.word	0x00024ee0


	//   ....[146]....
        /*0cd4*/ 	.word	0x00024f60


	//   ....[147]....
        /*0cd8*/ 	.word	0x00025000


	//   ....[148]....
        /*0cdc*/ 	.word	0x00025050


	//   ....[149]....
        /*0ce0*/ 	.word	0x000250e0


	//   ....[150]....
        /*0ce4*/ 	.word	0x00025210


	//----- nvinfo : EIATTR_REG_RECONFIG
	.align		4
.L_391:
        /*0ce8*/ 	.byte	0x01, 0x54
	.zero		2


	//----- nvinfo : EIATTR_SYSCALL_OFFSETS
	.align		4
        /*0cec*/ 	.byte	0x04, 0x46
        /*0cee*/ 	.short	(.L_393 - .L_392)


	//   ....[0]....
.L_392:
        /*0cf0*/ 	.word	0x00002020


	//   ....[1]....
        /*0cf4*/ 	.word	0x00002170


	//   ....[2]....
        /*0cf8*/ 	.word	0x0000b5c0


	//   ....[3]....
        /*0cfc*/ 	.word	0x0000b910


	//   ....[4]....
        /*0d00*/ 	.word	0x0001dcd0


	//   ....[5]....
        /*0d04*/ 	.word	0x0001de20


	//   ....[6]....
        /*0d08*/ 	.word	0x0001df10


	//   ....[7]....
        /*0d0c*/ 	.word	0x0001e870


	//----- nvinfo : EIATTR_MBARRIER_INSTR_OFFSETS
	.align		4
.L_393:
        /*0d10*/ 	.byte	0x04, 0x39
        /*0d12*/ 	.short	(.L_395 - .L_394)


	//   ....[0]....
.L_394:
        /*0d14*/ 	.word	0x000002d0
        /*0d18*/ 	.word	0x000000ff
        /*0d1c*/ 	.word	0x00034800
        /*0d20*/ 	.short	0x0100
        /*0d22*/ 	.byte	0x08
	.zero		1


	//   ....[1]....
        /*0d24*/ 	.word	0x000002e0
        /*0d28*/ 	.word	0x000000ff
        /*0d2c*/ 	.word	0x00034820
        /*0d30*/ 	.short	0x0100
        /*0d32*/ 	.byte	0x08
	.zero		1


	//   ....[2]....
        /*0d34*/ 	.word	0x000003d0
        /*0d38*/ 	.word	0x000000ff
        /*0d3c*/ 	.word	0x00034830
        /*0d40*/ 	.short	0x0100
        /*0d42*/ 	.byte	0x08
	.zero		1


	//   ....[3]....
        /*0d44*/ 	.word	0x000003e0
        /*0d48*/ 	.word	0x000000ff
        /*0d4c*/ 	.word	0x00034840
        /*0d50*/ 	.short	0x0100
        /*0d52*/ 	.byte	0x08
	.zero		1


	//   ....[4]....
        /*0d54*/ 	.word	0x000003f0
        /*0d58*/ 	.word	0x000000ff
        /*0d5c*/ 	.word	0x00034838
        /*0d60*/ 	.short	0x0100
        /*0d62*/ 	.byte	0x08
	.zero		1


	//   ....[5]....
        /*0d64*/ 	.word	0x00000400
        /*0d68*/ 	.word	0x000000ff
        /*0d6c*/ 	.word	0x00034848
        /*0d70*/ 	.short	0x0100
        /*0d72*/ 	.byte	0x08
	.zero		1


	//   ....[6]....
        /*0d74*/ 	.word	0x00000530
        /*0d78*/ 	.word	0x000000ff
        /*0d7c*/ 	.word	0x00034850
        /*0d80*/ 	.short	0x0100
        /*0d82*/ 	.byte	0x08
	.zero		1


	//   ....[7]....
        /*0d84*/ 	.word	0x00000540
        /*0d88*/ 	.word	0x000000ff
        /*0d8c*/ 	.word	0x00034860
        /*0d90*/ 	.short	0x0100
        /*0d92*/ 	.byte	0x08
	.zero		1


	//   ....[8]....
        /*0d94*/ 	.word	0x00000550
        /*0d98*/ 	.word	0x000000ff
        /*0d9c*/ 	.word	0x00034858
        /*0da0*/ 	.short	0x0100
        /*0da2*/ 	.byte	0x08
	.zero		1


	//   ....[9]....
        /*0da4*/ 	.word	0x00000560
        /*0da8*/ 	.word	0x000000ff
        /*0dac*/ 	.word	0x00034868
        /*0db0*/ 	.short	0x0100
        /*0db2*/ 	.byte	0x08
	.zero		1


	//   ....[10]....
        /*0db4*/ 	.word	0x00000650
        /*0db8*/ 	.word	0x000000ff
        /*0dbc*/ 	.word	0x00034870
        /*0dc0*/ 	.short	0x0100
        /*0dc2*/ 	.byte	0x06
	.zero		1


	//   ....[11]....
        /*0dc4*/ 	.word	0x00000660
        /*0dc8*/ 	.word	0x000000ff
        /*0dcc*/ 	.word	0x00034880
        /*0dd0*/ 	.short	0x0100
        /*0dd2*/ 	.byte	0x06
	.zero		1


	//   ....[12]....
        /*0dd4*/ 	.word	0x00000670
        /*0dd8*/ 	.word	0x000000ff
        /*0ddc*/ 	.word	0x00034878
        /*0de0*/ 	.short	0x0100
        /*0de2*/ 	.byte	0x06
	.zero		1


	//   ....[13]....
        /*0de4*/ 	.word	0x00000680
        /*0de8*/ 	.word	0x000000ff
        /*0dec*/ 	.word	0x00034888
        /*0df0*/ 	.short	0x0100
        /*0df2*/ 	.byte	0x06
	.zero		1


	//   ....[14]....
        /*0df4*/ 	.word	0x000007b0
        /*0df8*/ 	.word	0x000000ff
        /*0dfc*/ 	.word	0x00034890
        /*0e00*/ 	.short	0x0100
        /*0e02*/ 	.byte	0x08
	.zero		1


	//   ....[15]....
        /*0e04*/ 	.word	0x000007c0
        /*0e08*/ 	.word	0x000000ff
        /*0e0c*/ 	.word	0x000348a0
        /*0e10*/ 	.short	0x0100
        /*0e12*/ 	.byte	0x08
	.zero		1


	//   ....[16]....
        /*0e14*/ 	.word	0x000007d0
        /*0e18*/ 	.word	0x000000ff
        /*0e1c*/ 	.word	0x00034898
        /*0e20*/ 	.short	0x0100
        /*0e22*/ 	.byte	0x08
	.zero		1


	//   ....[17]....
        /*0e24*/ 	.word	0x000007e0
        /*0e28*/ 	.word	0x000000ff
        /*0e2c*/ 	.word	0x000348a8
        /*0e30*/ 	.short	0x0100
        /*0e32*/ 	.byte	0x08
	.zero		1


	//   ....[18]....
        /*0e34*/ 	.word	0x00000910
        /*0e38*/ 	.word	0x000000ff
        /*0e3c*/ 	.word	0x000348b0
        /*0e40*/ 	.short	0x0100
        /*0e42*/ 	.byte	0x08
	.zero		1


	//   ....[19]....
        /*0e44*/ 	.word	0x00000920
        /*0e48*/ 	.word	0x000000ff
        /*0e4c*/ 	.word	0x000348c0
        /*0e50*/ 	.short	0x0100
        /*0e52*/ 	.byte	0x08
	.zero		1


	//   ....[20]....
        /*0e54*/ 	.word	0x00000930
        /*0e58*/ 	.word	0x000000ff
        /*0e5c*/ 	.word	0x000348b8
        /*0e60*/ 	.short	0x0100
        /*0e62*/ 	.byte	0x08
	.zero		1


	//   ....[21]....
        /*0e64*/ 	.word	0x00000940
        /*0e68*/ 	.word	0x000000ff
        /*0e6c*/ 	.word	0x000348c8
        /*0e70*/ 	.short	0x0100
        /*0e72*/ 	.byte	0x08
	.zero		1


	//   ....[22]....
        /*0e74*/ 	.word	0x00003c90
        /*0e78*/ 	.word	0x00000065
        /*0e7c*/ 	.word	0x00034890
        /*0e80*/ 	.short	0x010a
        /*0e82*/ 	.byte	0x3f
	.zero		1


	//   ....[23]....
        /*0e84*/ 	.word	0x00007250
        /*0e88*/ 	.word	0x00000065
        /*0e8c*/ 	.word	0x00034890
        /*0e90*/ 	.short	0x010a
        /*0e92*/ 	.byte	0x3f
	.zero		1


	//   ....[24]....
        /*0e94*/ 	.word	0x0000a5a0
        /*0e98*/ 	.word	0x00000065
        /*0e9c*/ 	.word	0x00034890
        /*0ea0*/ 	.short	0x010a
        /*0ea2*/ 	.byte	0x3f
	.zero		1


	//   ....[25]....
        /*0ea4*/ 	.word	0x0000a970
        /*0ea8*/ 	.word	0x00000028
        /*0eac*/ 	.word	0x00000000
        /*0eb0*/ 	.short	0x0101
        /*0eb2*/ 	.byte	0x3f
	.zero		1


	//   ....[26]....
        /*0eb4*/ 	.word	0x0000a9b0
        /*0eb8*/ 	.word	0x00000065
        /*0ebc*/ 	.word	0x000348b0
        /*0ec0*/ 	.short	0x010a
        /*0ec2*/ 	.byte	0x3f
	.zero		1


	//   ....[27]....
        /*0ec4*/ 	.word	0x0000ae50
        /*0ec8*/ 	.word	0x00000065
        /*0ecc*/ 	.word	0x00000000
        /*0ed0*/ 	.short	0x0101
        /*0ed2*/ 	.byte	0x3f
	.zero		1


	//   ....[28]....
        /*0ed4*/ 	.word	0x0000b640
        /*0ed8*/ 	.word	0x00000002
        /*0edc*/ 	.word	0x00034800
        /*0ee0*/ 	.short	0x010a
        /*0ee2*/ 	.byte	0x3f
	.zero		1


	//   ....[29]....
        /*0ee4*/ 	.word	0x0000b690
        /*0ee8*/ 	.word	0x00000002
        /*0eec*/ 	.word	0x00034800
        /*0ef0*/ 	.short	0x010a
        /*0ef2*/ 	.byte	0x3f
	.zero		1


	//   ....[30]....
        /*0ef4*/ 	.word	0x0000c0e0
        /*0ef8*/ 	.word	0x00000002
        /*0efc*/ 	.word	0x00034800
        /*0f00*/ 	.short	0x010a
        /*0f02*/ 	.byte	0x3f
	.zero		1


	//   ....[31]....
        /*0f04*/ 	.word	0x0000e8f0
        /*0f08*/ 	.word	0x00000002
        /*0f0c*/ 	.word	0x00034800
        /*0f10*/ 	.short	0x010a
        /*0f12*/ 	.byte	0x3f
	.zero		1


	//   ....[32]....
        /*0f14*/ 	.word	0x000110e0
        /*0f18*/ 	.word	0x00000000
        /*0f1c*/ 	.word	0x00034830
        /*0f20*/ 	.short	0x010a
        /*0f22*/ 	.byte	0x3f
	.zero		1


	//   ....[33]....
        /*0f24*/ 	.word	0x00011160
        /*0f28*/ 	.word	0x00000000
        /*0f2c*/ 	.word	0x00034830
        /*0f30*/ 	.short	0x010a
        /*0f32*/ 	.byte	0x3f
	.zero		1


	//   ....[34]....
        /*0f34*/ 	.word	0x00013940
        /*0f38*/ 	.word	0x00000003
        /*0f3c*/ 	.word	0x00000000
        /*0f40*/ 	.short	0x0101
        /*0f42*/ 	.byte	0x3f
	.zero		1


	//   ....[35]....
        /*0f44*/ 	.word	0x00014330
        /*0f48*/ 	.word	0x0000000c
        /*0f4c*/ 	.word	0x00034830
        /*0f50*/ 	.short	0x010a
        /*0f52*/ 	.byte	0x3f
	.zero		1


	//   ....[36]....
        /*0f54*/ 	.word	0x000143b0
        /*0f58*/ 	.word	0x0000000c
        /*0f5c*/ 	.word	0x00034830
        /*0f60*/ 	.short	0x010a
        /*0f62*/ 	.byte	0x3f
	.zero		1


	//   ....[37]....
        /*0f64*/ 	.word	0x00014ea0
        /*0f68*/ 	.word	0x0000000d
        /*0f6c*/ 	.word	0x00034850
        /*0f70*/ 	.short	0x010a
        /*0f72*/ 	.byte	0x3f
	.zero		1


	//   ....[38]....
        /*0f74*/ 	.word	0x00014ef0
        /*0f78*/ 	.word	0x0000000d
        /*0f7c*/ 	.word	0x00034850
        /*0f80*/ 	.short	0x010a
        /*0f82*/ 	.byte	0x3f
	.zero		1


	//   ....[39]....
        /*0f84*/ 	.word	0x000168e0
        /*0f88*/ 	.word	0x0000000c
        /*0f8c*/ 	.word	0x00000000
        /*0f90*/ 	.short	0x0101
        /*0f92*/ 	.byte	0x3f
	.zero		1


	//   ....[40]....
        /*0f94*/ 	.word	0x00016920
        /*0f98*/ 	.word	0x0000000d
        /*0f9c*/ 	.word	0x00000000
        /*0fa0*/ 	.short	0x0101
        /*0fa2*/ 	.byte	0x3f
	.zero		1


	//   ....[41]....
        /*0fa4*/ 	.word	0x00017320
        /*0fa8*/ 	.word	0x00000006
        /*0fac*/ 	.word	0x00034850
        /*0fb0*/ 	.short	0x010a
        /*0fb2*/ 	.byte	0x3f
	.zero		1


	//   ....[42]....
        /*0fb4*/ 	.word	0x000173c0
        /*0fb8*/ 	.word	0x00000006
        /*0fbc*/ 	.word	0x00034850
        /*0fc0*/ 	.short	0x010a
        /*0fc2*/ 	.byte	0x3f
	.zero		1


	//   ....[43]....
        /*0fc4*/ 	.word	0x00017980
        /*0fc8*/ 	.word	0x00000006
        /*0fcc*/ 	.word	0x00000000
        /*0fd0*/ 	.short	0x0101
        /*0fd2*/ 	.byte	0x3f
	.zero		1


	//   ....[44]....
        /*0fd4*/ 	.word	0x00018fa0
        /*0fd8*/ 	.word	0x00000000
        /*0fdc*/ 	.word	0x00000000
        /*0fe0*/ 	.short	0x0101
        /*0fe2*/ 	.byte	0x3f
	.zero		1


	//   ....[45]....
        /*0fe4*/ 	.word	0x00019710
        /*0fe8*/ 	.word	0x00000006
        /*0fec*/ 	.word	0x00000000
        /*0ff0*/ 	.short	0x0101
        /*0ff2*/ 	.byte	0x3f
	.zero		1


	//   ....[46]....
        /*0ff4*/ 	.word	0x0001c5a0
        /*0ff8*/ 	.word	0x00000012
        /*0ffc*/ 	.word	0x00034820
        /*1000*/ 	.short	0x010a
        /*1002*/ 	.byte	0x3f
	.zero		1


	//   ....[47]....
        /*1004*/ 	.word	0x0001c670
        /*1008*/ 	.word	0x00000005
        /*100c*/ 	.word	0x000348a0
        /*1010*/ 	.short	0x010a
        /*1012*/ 	.byte	0x3f
	.zero		1


	//   ....[48]....
        /*1014*/ 	.word	0x0001ca90
        /*1018*/ 	.word	0x00000005
        /*101c*/ 	.word	0x000348c0
        /*1020*/ 	.short	0x010a
        /*1022*/ 	.byte	0x3f
	.zero		1


	//   ....[49]....
        /*1024*/ 	.word	0x0001cf50
        /*1028*/ 	.word	0x00000006
        /*102c*/ 	.word	0x000348a0
        /*1030*/ 	.short	0x010a
        /*1032*/ 	.byte	0x3f
	.zero		1


	//   ....[50]....
        /*1034*/ 	.word	0x0001d390
        /*1038*/ 	.word	0x00000006
        /*103c*/ 	.word	0x000348c0
        /*1040*/ 	.short	0x010a
        /*1042*/ 	.byte	0x3f
	.zero		1


	//   ....[51]....
        /*1044*/ 	.word	0x0001e320
        /*1048*/ 	.word	0x00000000
        /*104c*/ 	.word	0x00034840
        /*1050*/ 	.short	0x010a
        /*1052*/ 	.byte	0x3f
	.zero		1


	//   ....[52]....
        /*1054*/ 	.word	0x0001f2a0
        /*1058*/ 	.word	0x00000012
        /*105c*/ 	.word	0x00034800
        /*1060*/ 	.short	0x0107
        /*1062*/ 	.byte	0x3f
	.zero		1


	//   ....[53]....
        /*1064*/ 	.word	0x0001f3a0
        /*1068*/ 	.word	0x00000012
        /*106c*/ 	.word	0x00034800
        /*1070*/ 	.short	0x0101
        /*1072*/ 	.byte	0x3f
	.zero		1


	//   ....[54]....
        /*1074*/ 	.word	0x0001f3c0
        /*1078*/ 	.word	0x00000012
        /*107c*/ 	.word	0x00034820
        /*1080*/ 	.short	0x010a
        /*1082*/ 	.byte	0x3f
	.zero		1


	//   ....[55]....
        /*1084*/ 	.word	0x0001f780
        /*1088*/ 	.word	0x00000003
        /*108c*/ 	.word	0x00034840
        /*1090*/ 	.short	0x010a
        /*1092*/ 	.byte	0x3f
	.zero		1


	//   ....[56]....
        /*1094*/ 	.word	0x0001fc00
        /*1098*/ 	.word	0x00000002
        /*109c*/ 	.word	0x00034860
        /*10a0*/ 	.short	0x010a
        /*10a2*/ 	.byte	0x3f
	.zero		1


	//   ....[57]....
        /*10a4*/ 	.word	0x000202b0
        /*10a8*/ 	.word	0x00000003
        /*10ac*/ 	.word	0x00034840
        /*10b0*/ 	.short	0x010a
        /*10b2*/ 	.byte	0x3f
	.zero		1


	//   ....[58]....
        /*10b4*/ 	.word	0x00020730
        /*10b8*/ 	.word	0x00000002
        /*10bc*/ 	.word	0x00034860
        /*10c0*/ 	.short	0x010a
        /*10c2*/ 	.byte	0x3f
	.zero		1


	//   ....[59]....
        /*10c4*/ 	.word	0x00020d40
        /*10c8*/ 	.word	0x00000003
        /*10cc*/ 	.word	0x00034840
        /*10d0*/ 	.short	0x010a
        /*10d2*/ 	.byte	0x3f
	.zero		1


	//   ....[60]....
        /*10d4*/ 	.word	0x000211b0
        /*10d8*/ 	.word	0x00000002
        /*10dc*/ 	.word	0x00034860
        /*10e0*/ 	.short	0x010a
        /*10e2*/ 	.byte	0x3f
	.zero		1


	//   ....[61]....
        /*10e4*/ 	.word	0x00021760
        /*10e8*/ 	.word	0x00000000
        /*10ec*/ 	.word	0x00034860
        /*10f0*/ 	.short	0x010a
        /*10f2*/ 	.byte	0x3f
	.zero		1


	//   ....[62]....
        /*10f4*/ 	.word	0x000229b0
        /*10f8*/ 	.word	0x00000000
        /*10fc*/ 	.word	0x00034820
        /*1100*/ 	.short	0x010a
        /*1102*/ 	.byte	0x3f
	.zero		1


	//   ....[63]....
        /*1104*/ 	.word	0x00022bb0
        /*1108*/ 	.word	0x00000006
        /*110c*/ 	.word	0x00000000
        /*1110*/ 	.short	0x010a
        /*1112*/ 	.byte	0x3f
	.zero		1


	//   ....[64]....
        /*1114*/ 	.word	0x00022be0
        /*1118*/ 	.word	0x00000007
        /*111c*/ 	.word	0x00000000
        /*1120*/ 	.short	0x010a
        /*1122*/ 	.byte	0x3f
	.zero		1


	//   ....[65]....
        /*1124*/ 	.word	0x00022c40
        /*1128*/ 	.word	0x00000004
        /*112c*/ 	.word	0x00000000
        /*1130*/ 	.short	0x010a
        /*1132*/ 	.byte	0x3f
	.zero		1


	//   ....[66]....
        /*1134*/ 	.word	0x00022c70
        /*1138*/ 	.word	0x00000003
        /*113c*/ 	.word	0x00000000
        /*1140*/ 	.short	0x010a
        /*1142*/ 	.byte	0x3f
	.zero		1


	//   ....[67]....
        /*1144*/ 	.word	0x00022cd0
        /*1148*/ 	.word	0x00000065
        /*114c*/ 	.word	0x00034890
        /*1150*/ 	.short	0x010a
        /*1152*/ 	.byte	0x3f
	.zero		1


	//   ....[68]....
        /*1154*/ 	.word	0x00022d20
        /*1158*/ 	.word	0x00000065
        /*115c*/ 	.word	0x00034890
        /*1160*/ 	.short	0x010a
        /*1162*/ 	.byte	0x3f
	.zero		1


	//   ....[69]....
        /*1164*/ 	.word	0x00022d70
        /*1168*/ 	.word	0x00000065
        /*116c*/ 	.word	0x00034890
        /*1170*/ 	.short	0x010a
        /*1172*/ 	.byte	0x3f
	.zero		1


	//   ....[70]....
        /*1174*/ 	.word	0x00022dc0
        /*1178*/ 	.word	0x00000065
        /*117c*/ 	.word	0x000348b0
        /*1180*/ 	.short	0x010a
        /*1182*/ 	.byte	0x3f
	.zero		1


	//   ....[71]....
        /*1184*/ 	.word	0x00022fe0
        /*1188*/ 	.word	0x00000002
        /*118c*/ 	.word	0x00034800
        /*1190*/ 	.short	0x010a
        /*1192*/ 	.byte	0x3f
	.zero		1


	//   ....[72]....
        /*1194*/ 	.word	0x00023200
        /*1198*/ 	.word	0x00000002
        /*119c*/ 	.word	0x00034800
        /*11a0*/ 	.short	0x010a
        /*11a2*/ 	.byte	0x3f
	.zero		1


	//   ....[73]....
        /*11a4*/ 	.word	0x00023250
        /*11a8*/ 	.word	0x00000000
        /*11ac*/ 	.word	0x00034830
        /*11b0*/ 	.short	0x010a
        /*11b2*/ 	.byte	0x3f
	.zero		1


	//   ....[74]....
        /*11b4*/ 	.word	0x000232a0
        /*11b8*/ 	.word	0x0000000c
        /*11bc*/ 	.word	0x00034830
        /*11c0*/ 	.short	0x010a
        /*11c2*/ 	.byte	0x3f
	.zero		1


	//   ....[75]....
        /*11c4*/ 	.word	0x000232f0
        /*11c8*/ 	.word	0x0000000d
        /*11cc*/ 	.word	0x00034850
        /*11d0*/ 	.short	0x010a
        /*11d2*/ 	.byte	0x3f
	.zero		1


	//   ....[76]....
        /*11d4*/ 	.word	0x00023340
        /*11d8*/ 	.word	0x00000006
        /*11dc*/ 	.word	0x00034850
        /*11e0*/ 	.short	0x010a
        /*11e2*/ 	.byte	0x3f
	.zero		1


	//   ....[77]....
        /*11e4*/ 	.word	0x000234f0
        /*11e8*/ 	.word	0x00000012
        /*11ec*/ 	.word	0x00034820
        /*11f0*/ 	.short	0x010a
        /*11f2*/ 	.byte	0x3f
	.zero		1


	//   ....[78]....
        /*11f4*/ 	.word	0x00023540
        /*11f8*/ 	.word	0x00000005
        /*11fc*/ 	.word	0x000348a0
        /*1200*/ 	.short	0x010a
        /*1202*/ 	.byte	0x3f
	.zero		1


	//   ....[79]....
        /*1204*/ 	.word	0x00023590
        /*1208*/ 	.word	0x00000005
        /*120c*/ 	.word	0x000348c0
        /*1210*/ 	.short	0x010a
        /*1212*/ 	.byte	0x3f
	.zero		1


	//   ....[80]....
        /*1214*/ 	.word	0x000235e0
        /*1218*/ 	.word	0x00000006
        /*121c*/ 	.word	0x000348a0
        /*1220*/ 	.short	0x010a
        /*1222*/ 	.byte	0x3f
	.zero		1


	//   ....[81]....
        /*1224*/ 	.word	0x00023630
        /*1228*/ 	.word	0x00000006
        /*122c*/ 	.word	0x000348c0
        /*1230*/ 	.short	0x010a
        /*1232*/ 	.byte	0x3f
	.zero		1


	//   ....[82]....
        /*1234*/ 	.word	0x000237d0
        /*1238*/ 	.word	0x00000000
        /*123c*/ 	.word	0x00034840
        /*1240*/ 	.short	0x010a
        /*1242*/ 	.byte	0x3f
	.zero		1


	//   ....[83]....
        /*1244*/ 	.word	0x000243b0
        /*1248*/ 	.word	0x00000012
        /*124c*/ 	.word	0x00034820
        /*1250*/ 	.short	0x010a
        /*1252*/ 	.byte	0x3f
	.zero		1


	//   ....[84]....
        /*1254*/ 	.word	0x00024400
        /*1258*/ 	.word	0x00000003
        /*125c*/ 	.word	0x00034840
        /*1260*/ 	.short	0x010a
        /*1262*/ 	.byte	0x3f
	.zero		1


	//   ....[85]....
        /*1264*/ 	.word	0x00024450
        /*1268*/ 	.word	0x00000002
        /*126c*/ 	.word	0x00034860
        /*1270*/ 	.short	0x010a
        /*1272*/ 	.byte	0x3f
	.zero		1


	//   ....[86]....
        /*1274*/ 	.word	0x000244a0
        /*1278*/ 	.word	0x00000003
        /*127c*/ 	.word	0x00034840
        /*1280*/ 	.short	0x010a
        /*1282*/ 	.byte	0x3f
	.zero		1


	//   ....[87]....
        /*1284*/ 	.word	0x000244f0
        /*1288*/ 	.word	0x00000002
        /*128c*/ 	.word	0x00034860
        /*1290*/ 	.short	0x010a
        /*1292*/ 	.byte	0x3f
	.zero		1


	//   ....[88]....
        /*1294*/ 	.word	0x00024540
        /*1298*/ 	.word	0x00000003
        /*129c*/ 	.word	0x00034840
        /*12a0*/ 	.short	0x010a
        /*12a2*/ 	.byte	0x3f
	.zero		1


	//   ....[89]....
        /*12a4*/ 	.word	0x00024590
        /*12a8*/ 	.word	0x00000002
        /*12ac*/ 	.word	0x00034860
        /*12b0*/ 	.short	0x010a
        /*12b2*/ 	.byte	0x3f
	.zero		1


	//   ....[90]....
        /*12b4*/ 	.word	0x000245e0
        /*12b8*/ 	.word	0x00000000
        /*12bc*/ 	.word	0x00034860
        /*12c0*/ 	.short	0x010a
        /*12c2*/ 	.byte	0x3f
	.zero		1


	//   ....[91]....
        /*12c4*/ 	.word	0x00025130
        /*12c8*/ 	.word	0x00000000
        /*12cc*/ 	.word	0x00034820
        /*12d0*/ 	.short	0x010a
        /*12d2*/ 	.byte	0x3f
	.zero		1


	//   ....[92]....
        /*12d4*/ 	.word	0x000252d0
        /*12d8*/ 	.word	0x00000006
        /*12dc*/ 	.word	0x00000000
        /*12e0*/ 	.short	0x010a
        /*12e2*/ 	.byte	0x3f
	.zero		1


	//   ....[93]....
        /*12e4*/ 	.word	0x00025320
        /*12e8*/ 	.word	0x00000007
        /*12ec*/ 	.word	0x00000000
        /*12f0*/ 	.short	0x010a
        /*12f2*/ 	.byte	0x3f
	.zero		1


	//   ....[94]....
        /*12f4*/ 	.word	0x00025370
        /*12f8*/ 	.word	0x00000004
        /*12fc*/ 	.word	0x00000000
        /*1300*/ 	.short	0x010a
        /*1302*/ 	.byte	0x3f
	.zero		1


	//----- nvinfo : EIATTR_NUM_MBARRIERS
	.align		4
.L_395:
        /*1304*/ 	.byte	0x03, 0x38
        /*1306*/ 	.short	0x0016


	//----- nvinfo : EIATTR_EXIT_INSTR_OFFSETS
	.align		4
        /*1308*/ 	.byte	0x04, 0x1c
        /*130a*/ 	.short	(.L_397 - .L_396)


	//   ....[0]....
.L_396:
        /*130c*/ 	.word	0x00022cc0


	//----- nvinfo : EIATTR_MAX_THREADS
	.align		4
.L_397:
        /*1310*/ 	.byte	0x04, 0x05
        /*1312*/ 	.short	(.L_399 - .L_398)
.L_398:
        /*1314*/ 	.word	0x00000180
        /*1318*/ 	.word	0x00000001
        /*131c*/ 	.word	0x00000001


	//----- nvinfo : EIATTR_CRS_STACK_SIZE
	.align		4
.L_399:
        /*1320*/ 	.byte	0x04, 0x1e
        /*1322*/ 	.short	(.L_401 - .L_400)
.L_400:
        /*1324*/ 	.word	0x00000000


	//----- nvinfo : EIATTR_CBANK_PARAM_SIZE
	.align		4
.L_401:
        /*1328*/ 	.byte	0x03, 0x19
        /*132a*/ 	.short	0x0af0


	//----- nvinfo : EIATTR_PARAM_CBANK
	.align		4
        /*132c*/ 	.byte	0x04, 0x0a
        /*132e*/ 	.short	(.L_403 - .L_402)
	.align		4
.L_402:
        /*1330*/ 	.word	index@(.nv.constant0._ZN7cutlass13device_kernelIN5flash11enable_sm90INS1_16FlashAttnFwdSm90INS1_25CollectiveMainloopFwdSm90ILi2EN4cute5tupleIJNS5_1CILi1EEES8_S8_EEENS6_IJNS7_ILi128EEESA_NS7_ILi192EEEEEELi128ENS_10bfloat16_tEfNS_4arch4Sm90ELb0ELb0ELb1ELb1ELb0ELb1ELb0ELb1ELb1ELb1ELb1ELb0EEENS1_21CollectiveEpilogueFwdINS6_IJSA_SA_SA_EEES9_SD_SF_Li256ELb1ELb1ELb1ELb0EEENS1_36VarlenDynamicPersistentTileSchedulerILi128ELi128ELi256ELi128ELb1ELb1ELb1ELb0ELb1ELb1EEEEEEEEEvNT_6ParamsE)
        /*1334*/ 	.short	0x0210
        /*1336*/ 	.short	0x0af0


	//----- nvinfo : EIATTR_SW_WAR
	.align		4
.L_403:
        /*1338*/ 	.byte	0x04, 0x36
        /*133a*/ 	.short	(.L_405 - .L_404)
.L_404:
        /*133c*/ 	.word	0x00000008
.L_405:


//--------------------- .nv.info._ZN7cutlass13device_kernelIN5flash11enable_sm90INS1_16FlashAttnFwdSm90INS1_25CollectiveMainloopFwdSm90ILi2EN4cute5tupleIJNS5_1CILi1EEES8_S8_EEENS6_IJNS7_ILi128EEENS7_ILi96EEENS7_ILi192EEEEEELi128ENS_10bfloat16_tEfNS_4arch4Sm90ELb0ELb1ELb1ELb0ELb0ELb0ELb0ELb1ELb1ELb1ELb1ELb0EEENS1_21CollectiveEpilogueFwdINS6_IJSA_SA_SB_EEES9_SE_SG_Li256ELb0ELb1ELb1ELb0EEENS1_19SingleTileSchedulerILb0ELb1ELb1ELi128EEEEEEEEEvNT_6ParamsE --------------------------
	.section	.nv.info._ZN7cutlass13device_kernelIN5flash11enable_sm90INS1_16FlashAttnFwdSm90INS1_25CollectiveMainloopFwdSm90ILi2EN4cute5tupleIJNS5_1CILi1EEES8_S8_EEENS6_IJNS7_ILi128EEENS7_ILi96EEENS7_ILi192EEEEEELi128ENS_10bfloat16_tEfNS_4arch4Sm90ELb0ELb1ELb1ELb0ELb0ELb0ELb0ELb1ELb1ELb1ELb1ELb0EEENS1_21CollectiveEpilogueFwdINS6_IJSA_SA_SB_EEES9_SE_SG_Li256ELb0ELb1ELb1ELb0EEENS1_19SingleTileSchedulerILb0ELb1ELb1ELi128EEEEEEEEEvNT_6ParamsE,"",@"SHT_CUDA_INFO"
	.sectionflags	@""
	.align	4


	//----- nvinfo : EIATTR_CUDA_API_VERSION
	.align		4
        /*0000*/ 	.byte	0x04, 0x37
        /*0002*/ 	.short	(.L_407 - .L_406)
.L_406:
        /*0004*/ 	.word	0x00000082


	//----- nvinfo : EIATTR_KPARAM_INFO
	.align		4
.L_407:
        /*0008*/ 	.byte	0x04, 0x17
        /*000a*/ 	.short	(.L_409 - .L_408)
.L_408:
        /*000c*/ 	.word	0x00000000
        /*0010*/ 	.short	0x0000
        /*0012*/ 	.short	0x0070
        /*0014*/ 	.byte	0x00, 0xf0, 0x01, 0x28


	//----- nvinfo : EIATTR_SPARSE_MMA_MASK
	.align		4
.L_409:
        /*0018*/ 	.byte	0x03, 0x50
        /*001a*/ 	.short	0x0000


	//----- nvinfo : EIATTR_MAXREG_COUNT
	.align		4
        /*001c*/ 	.byte	0x03, 0x1b
        /*001e*/ 	.short	0x00a8


	//----- nvinfo : EIATTR_NUM_BARRIERS
	.align		4
        /*0020*/ 	.byte	0x02, 0x4c
        /*0022*/ 	.byte	0x09
	.zero		1


	//----- nvinfo : EIATTR_EXTERNS
	.align		4
        /*0024*/ 	.byte	0x04, 0x0f
        /*0026*/ 	.short	(.L_411 - .L_410)


	//   ....[0]....
	.align		4
.L_410:
        /*0028*/ 	.word	index@(__assertfail)


	//----- nvinfo : EIATTR_ANNOTATIONS
	.align		4
.L_411:
        /*002c*/ 	.byte	0x04, 0x55
        /*002e*/ 	.short	(.L_413 - .L_412)


	//   ....[0]....
.L_412:
        /* <DEDUP_REMOVED lines=10> */


	//----- nvinfo : EIATTR_MERCURY_ISA_VERSION
	.align		4
.L_413:
        /*00c0*/ 	.byte	0x03, 0x5f
        /*00c2*/ 	.short	0x0101


	//----- nvinfo : EIATTR_INT_WARP_WIDE_INSTR_OFFSETS
	.align		4
        /*00c4*/ 	.byte	0x04, 0x31
        /*00c6*/ 	.short	(.L_415 - .L_414)


	//   ....[0]....
.L_414:
        /*00c8*/ 	.word	0x00000120


	//   ....[1]....
        /*00cc*/ 	.word	0x00000160


	//   ....[2]....
        /*00d0*/ 	.word	0x00000220


	//----- nvinfo : EIATTR_COOP_GROUP_MASK_REGIDS
	.align		4
.L_415:
        /*00d4*/ 	.byte	0x04, 0x29
        /*00d6*/ 	.short	(.L_417 - .L_416)


	//   ....[0]....
.L_416:
        /*00d8*/ 	.word	0xffffffff


	//   ....[1]....
        /*00dc*/ 	.word	0xffffffff


	//   ....[2]....
        /*00e0*/ 	.word	0xffffffff


	//   ....[3]....
        /*00e4*/ 	.word	0xffffffff


	//   ....[4]....
        /*00e8*/ 	.word	0xffffffff


	//   ....[5]....
        /*00ec*/ 	.word	0xffffffff


	//   ....[6]....
        /*00f0*/ 	.word	0xffffffff


	//   ....[7]....
        /*00f4*/ 	.word	0xffffffff


	//   ....[8]....
        /*00f8*/ 	.word	0xffffffff


	//   ....[9]....
        /*00fc*/ 	.word	0xffffffff


	//   ....[10]....
        /*0100*/ 	.word	0xffffffff


	//   ....[11]....
        /*0104*/ 	.word	0xffffffff


	//   ....[12]....
        /*0108*/ 	.word	0xffffffff


	//   ....[13]....
        /*010c*/ 	.word	0xffffffff


	//   ....[14]....
        /*0110*/ 	.word	0xffffffff


	//   ....[15]....
        /*0114*/ 	.word	0xffffffff


	//   ....[16]....
        /*0118*/ 	.word	0xffffffff


	//   ....[17]....
        /*011c*/ 	.word	0xffffffff


	//   ....[18]....
        /*0120*/ 	.word	0xffffffff


	//   ....[19]....
        /*0124*/ 	.word	0xffffffff


	//   ....[20]....
        /*0128*/ 	.word	0xffffffff


	//   ....[21]....
        /*012c*/ 	.word	0xffffffff


	//   ....[22]....
        /*0130*/ 	.word	0xffffffff


	//   ....[23]....
        /*0134*/ 	.word	0xffffffff


	//   ....[24]....
        /*0138*/ 	.word	0xffffffff


	//   ....[25]....
        /*013c*/ 	.word	0xffffffff


	//   ....[26]....
        /*0140*/ 	.word	0xffffffff


	//   ....[27]....
        /*0144*/ 	.word	0xffffffff


	//   ....[28]....
        /*0148*/ 	.word	0xffffffff


	//   ....[29]....
        /*014c*/ 	.word	0xffffffff


	//   ....[30]....
        /*0150*/ 	.word	0xffffffff


	//   ....[31]....
        /*0154*/ 	.word	0xffffffff


	//   ....[32]....
        /*0158*/ 	.word	0xffffffff


	//   ....[33]....
        /*015c*/ 	.word	0xffffffff


	//   ....[34]....
        /*0160*/ 	.word	0xffffffff


	//   ....[35]....
        /*0164*/ 	.word	0xffffffff


	//   ....[36]....
        /*0168*/ 	.word	0xffffffff


	//   ....[37]....
        /*016c*/ 	.word	0xffffffff


	//   ....[38]....
        /*0170*/ 	.word	0xffffffff


	//   ....[39]....
        /*0174*/ 	.word	0xffffffff


	//   ....[40]....
        /*0178*/ 	.word	0xffffffff


	//   ....[41]....
        /*017c*/ 	.word	0xffffffff


	//   ....[42]....
        /*0180*/ 	.word	0xffffffff


	//   ....[43]....
        /*0184*/ 	.word	0xffffffff


	//   ....[44]....
        /*0188*/ 	.word	0xffffffff


	//   ....[45]....
        /*018c*/ 	.word	0xffffffff


	//   ....[46]....
        /*0190*/ 	.word	0xffffffff


	//   ....[47]....
        /*0194*/ 	.word	0xffffffff


	//   ....[48]....
        /*0198*/ 	.word	0xffffffff


	//   ....[49]....
        /*019c*/ 	.word	0xffffffff


	//   ....[50]....
        /*01a0*/ 	.word	0xffffffff


	//   ....[51]....
        /*01a4*/ 	.word	0xffffffff


	//   ....[52]....
        /*01a8*/ 	.word	0xffffffff


	//   ....[53]....
        /*01ac*/ 	.word	0xffffffff


	//   ....[54]....
        /*01b0*/ 	.word	0xffffffff


	//   ....[55]....
        /*01b4*/ 	.word	0xffffffff


	//   ....[56]....
        /*01b8*/ 	.word	0xffffffff


	//   ....[57]....
        /*01bc*/ 	.word	0xffffffff


	//   ....[58]....
        /*01c0*/ 	.word	0xffffffff


	//   ....[59]....
        /*01c4*/ 	.word	0xffffffff


	//   ....[60]....
        /*01c8*/ 	.word	0xffffffff


	//   ....[61]....
        /*01cc*/ 	.word	0x0500000f


	//   ....[62]....
        /*01d0*/ 	.word	0x0500000f


	//   ....[63]....
        /*01d4*/ 	.word	0x0500000f


	//   ....[64]....
        /*01d8*/ 	.word	0x0500000f


	//   ....[65]....
        /*01dc*/ 	.word	0x0500000f


	//   ....[66]....
        /*01e0*/ 	.word	0x0500000f


	//   ....[67]....
        /*01e4*/ 	.word	0x0500000f


	//   ....[68]....
        /*01e8*/ 	.word	0x0500000f


	//   ....[69]....
        /*01ec*/ 	.word	0x0500000f


	//   ....[70]....
        /*01f0*/ 	.word	0x0500000f


	//   ....[71]....
        /*01f4*/ 	.word	0x0500000f


	//   ....[72]....
        /*01f8*/ 	.word	0x0500000f


	//   ....[73]....
        /*01fc*/ 	.word	0x0500000f


	//   ....[74]....
        /*0200*/ 	.word	0x0500000f


	//   ....[75]....
        /*0204*/ 	.word	0x0500000f


	//   ....[76]....
        /*0208*/ 	.word	0x0500000f


	//   ....[77]....
        /*020c*/ 	.word	0x0500000f


	//   ....[78]....
        /*0210*/ 	.word	0x0500000f


	//----- nvinfo : EIATTR_COOP_GROUP_INSTR_OFFSETS
	.align		4
.L_417:
        /*0214*/ 	.byte	0x04, 0x28
        /*0216*/ 	.short	(.L_419 - .L_418)


	//   ....[0]....
.L_418:
        /*0218*/ 	.word	0x00000060


	//   ....[1]....
        /*021c*/ 	.word	0x00000130


	//   ....[2]....
        /*0220*/ 	.word	0x00000230


	//   ....[3]....
        /*0224*/ 	.word	0x000003a0


	//   ....[4]....
        /*0228*/ 	.word	0x00000500


	//   ....[5]....
        /*022c*/ 	.word	0x00000620


	//   ....[6]....
        /*0230*/ 	.word	0x00000780


	//   ....[7]....
        /*0234*/ 	.word	0x00001480


	//   ....[8]....
        /*0238*/ 	.word	0x00002160


	//   ....[9]....
        /*023c*/ 	.word	0x00002810


	//   ....[10]....
        /*0240*/ 	.word	0x00003520


	//   ....[11]....
        /*0244*/ 	.word	0x00003630


	//   ....[12]....
        /*0248*/ 	.word	0x00003b80


	//   ....[13]....
        /*024c*/ 	.word	0x00003bf0


	//   ....[14]....
        /*0250*/ 	.word	0x00005b90


	//   ....[15]....
        /*0254*/ 	.word	0x00006520


	//   ....[16]....
        /*0258*/ 	.word	0x00006bb0


	//   ....[17]....
        /*025c*/ 	.word	0x00006cc0


	//   ....[18]....
        /*0260*/ 	.word	0x00007270


	//   ....[19]....
        /*0264*/ 	.word	0x000072f0


	//   ....[20]....
        /*0268*/ 	.word	0x000092e0


	//   ....[21]....
        /*026c*/ 	.word	0x00009300


	//   ....[22]....
        /*0270*/ 	.word	0x00009660


	//   ....[23]....
        /*0274*/ 	.word	0x000096e0


	//   ....[24]....
        /*0278*/ 	.word	0x0000b370


	//   ....[25]....
        /*027c*/ 	.word	0x0000b620


	//   ....[26]....
        /*0280*/ 	.word	0x0000c3b0


	//   ....[27]....
        /*0284*/ 	.word	0x0000c4c0


	//   ....[28]....
        /*0288*/ 	.word	0x0000ca80


	//   ....[29]....
        /*028c*/ 	.word	0x0000cb00


	//   ....[30]....
        /*0290*/ 	.word	0x0000d950


	//   ....[31]....
        /*0294*/ 	.word	0x0000d980


	//   ....[32]....
        /*0298*/ 	.word	0x0000da70


	//   ....[33]....
        /*029c*/ 	.word	0x0000da80


	//   ....[34]....
        /*02a0*/ 	.word	0x0000e8b0


	//   ....[35]....
        /*02a4*/ 	.word	0x0000e8f0


	//   ....[36]....
        /*02a8*/ 	.word	0x0000e920


	//   ....[37]....
        /*02ac*/ 	.word	0x0000e950


	//   ....[38]....
        /*02b0*/ 	.word	0x0000e960


	//   ....[39]....
        /*02b4*/ 	.word	0x0000e990


	//   ....[40]....
        /*02b8*/ 	.word	0x0000f000


	//   ....[41]....
        /*02bc*/ 	.word	0x0000f010


	//   ....[42]....
        /*02c0*/ 	.word	0x0000fa40


	//   ....[43]....
        /*02c4*/ 	.word	0x000108e0


	//   ....[44]....
        /*02c8*/ 	.word	0x00011290


	//   ....[45]....
        /*02cc*/ 	.word	0x000112d0


	//   ....[46]....
        /*02d0*/ 	.word	0x00011300


	//   ....[47]....
        /*02d4*/ 	.word	0x000113b0


	//   ....[48]....
        /*02d8*/ 	.word	0x00011400


	//   ....[49]....
        /*02dc*/ 	.word	0x00011460


	//   ....[50]....
        /*02e0*/ 	.word	0x000114b0


	//   ....[51]....
        /*02e4*/ 	.word	0x00011510


	//   ....[52]....
        /*02e8*/ 	.word	0x00011560


	//   ....[53]....
        /*02ec*/ 	.word	0x000115c0


	//   ....[54]....
        /*02f0*/ 	.word	0x00011610


	//   ....[55]....
        /*02f4*/ 	.word	0x00011670


	//   ....[56]....
        /*02f8*/ 	.word	0x000116c0


	//   ....[57]....
        /*02fc*/ 	.word	0x00011720


	//   ....[58]....
        /*0300*/ 	.word	0x00011730


	//   ....[59]....
        /*0304*/ 	.word	0x00011770


	//   ....[60]....
        /*0308*/ 	.word	0x00013a30


	//   ....[61]....
        /*030c*/ 	.word	0x00014050


	//   ....[62]....
        /*0310*/ 	.word	0x000141c0


	//   ....[63]....
        /*0314*/ 	.word	0x00014210


	//   ....[64]....
        /*0318*/ 	.word	0x00014380


	//   ....[65]....
        /*031c*/ 	.word	0x000143f0


	//   ....[66]....
        /*0320*/ 	.word	0x000144f0


	//   ....[67]....
        /*0324*/ 	.word	0x00014560


	//   ....[68]....
        /*0328*/ 	.word	0x00014660


	//   ....[69]....
        /*032c*/ 	.word	0x000146d0


	//   ....[70]....
        /*0330*/ 	.word	0x000147d0


	//   ....[71]....
        /*0334*/ 	.word	0x00014840


	//   ....[72]....
        /*0338*/ 	.word	0x00014940


	//   ....[73]....
        /*033c*/ 	.word	0x000149b0


	//   ....[74]....
        /*0340*/ 	.word	0x00014ab0


	//   ....[75]....
        /*0344*/ 	.word	0x00014b10


	//   ....[76]....
        /*0348*/ 	.word	0x00014c00


	//   ....[77]....
        /*034c*/ 	.word	0x00014c50


	//   ....[78]....
        /*0350*/ 	.word	0x00015050


	//----- nvinfo : EIATTR_REG_RECONFIG
	.align		4
.L_419:
        /*0354*/ 	.byte	0x01, 0x54
	.zero		2


	//----- nvinfo : EIATTR_SYSCALL_OFFSETS
	.align		4
        /*0358*/ 	.byte	0x04, 0x46
        /*035a*/ 	.short	(.L_421 - .L_420)


	//   ....[0]....
.L_420:
        /*035c*/ 	.word	0x00001640


	//   ....[1]....
        /*0360*/ 	.word	0x00010550


	//   ....[2]....
        /*0364*/ 	.word	0x00010690


	//   ....[3]....
        /*0368*/ 	.word	0x00010780


	//   ....[4]....
        /*036c*/ 	.word	0x00010ee0


	//----- nvinfo : EIATTR_MBARRIER_INSTR_OFFSETS
	.align		4
.L_421:
        /*0370*/ 	.byte	0x04, 0x39
        /*0372*/ 	.short	(.L_423 - .L_422)


	//   ....[0]....
.L_422:
        /*0374*/ 	.word	0x00000250
        /*0378*/ 	.word	0x000000ff
        /*037c*/ 	.word	0x0002a800
        /*0380*/ 	.short	0x0100
        /*0382*/ 	.byte	0x08
	.zero		1


	//   ....[1]....
        /*0384*/ 	.word	0x00000260
        /*0388*/ 	.word	0x000000ff
        /*038c*/ 	.word	0x0002a820
        /*0390*/ 	.short	0x0100
        /*0392*/ 	.byte	0x08
	.zero		1


	//   ....[2]....
        /*0394*/ 	.word	0x00000350
        /*0398*/ 	.word	0x000000ff
        /*039c*/ 	.word	0x0002a830
        /*03a0*/ 	.short	0x0100
        /*03a2*/ 	.byte	0x08
	.zero		1


	//   ....[3]....
        /*03a4*/ 	.word	0x00000360
        /*03a8*/ 	.word	0x000000ff
        /*03ac*/ 	.word	0x0002a840
        /*03b0*/ 	.short	0x0100
        /*03b2*/ 	.byte	0x08
	.zero		1


	//   ....[4]....
        /*03b4*/ 	.word	0x00000370
        /*03b8*/ 	.word	0x000000ff
        /*03bc*/ 	.word	0x0002a838
        /*03c0*/ 	.short	0x0100
        /*03c2*/ 	.byte	0x08
	.zero		1


	//   ....[5]....
        /*03c4*/ 	.word	0x00000380
        /*03c8*/ 	.word	0x000000ff
        /*03cc*/ 	.word	0x0002a848
        /*03d0*/ 	.short	0x0100
        /*03d2*/ 	.byte	0x08
	.zero		1


	//   ....[6]....
        /*03d4*/ 	.word	0x000004b0
        /*03d8*/ 	.word	0x000000ff
        /*03dc*/ 	.word	0x0002a850
        /*03e0*/ 	.short	0x0100
        /*03e2*/ 	.byte	0x08
	.zero		1


	//   ....[7]....
        /*03e4*/ 	.word	0x000004c0
        /*03e8*/ 	.word	0x000000ff
        /*03ec*/ 	.word	0x0002a860
        /*03f0*/ 	.short	0x0100
        /*03f2*/ 	.byte	0x08
	.zero		1


	//   ....[8]....
        /*03f4*/ 	.word	0x000004d0
        /*03f8*/ 	.word	0x000000ff
        /*03fc*/ 	.word	0x0002a858
        /*0400*/ 	.short	0x0100
        /*0402*/ 	.byte	0x08
	.zero		1


	//   ....[9]....
        /*0404*/ 	.word	0x000004e0
        /*0408*/ 	.word	0x000000ff
        /*040c*/ 	.word	0x0002a868
        /*0410*/ 	.short	0x0100
        /*0412*/ 	.byte	0x08
	.zero		1


	//   ....[10]....
        /*0414*/ 	.word	0x000005d0
        /*0418*/ 	.word	0x000000ff
        /*041c*/ 	.word	0x0002a870
        /*0420*/ 	.short	0x0100
        /*0422*/ 	.byte	0x06
	.zero		1


	//   ....[11]....
        /*0424*/ 	.word	0x000005e0
        /*0428*/ 	.word	0x000000ff
        /*042c*/ 	.word	0x0002a880
        /*0430*/ 	.short	0x0100
        /*0432*/ 	.byte	0x06
	.zero		1


	//   ....[12]....
        /*0434*/ 	.word	0x000005f0
        /*0438*/ 	.word	0x000000ff
        /*043c*/ 	.word	0x0002a878
        /*0440*/ 	.short	0x0100
        /*0442*/ 	.byte	0x06
	.zero		1


	//   ....[13]....
        /*0444*/ 	.word	0x00000600
        /*0448*/ 	.word	0x000000ff
        /*044c*/ 	.word	0x0002a888
        /*0450*/ 	.short	0x0100
        /*0452*/ 	.byte	0x06
	.zero		1


	//   ....[14]....
        /*0454*/ 	.word	0x00000730
        /*0458*/ 	.word	0x000000ff
        /*045c*/ 	.word	0x0002a890
        /*0460*/ 	.short	0x0100
        /*0462*/ 	.byte	0x08
	.zero		1


	//   ....[15]....
        /*0464*/ 	.word	0x00000740
        /*0468*/ 	.word	0x000000ff
        /*046c*/ 	.word	0x0002a8a0
        /*0470*/ 	.short	0x0100
        /*0472*/ 	.byte	0x08
	.zero		1


	//   ....[16]....
        /*0474*/ 	.word	0x00000750
        /*0478*/ 	.word	0x000000ff
        /*047c*/ 	.word	0x0002a898
        /*0480*/ 	.short	0x0100
        /*0482*/ 	.byte	0x08
	.zero		1


	//   ....[17]....
        /*0484*/ 	.word	0x00000760
        /*0488*/ 	.word	0x000000ff
        /*048c*/ 	.word	0x0002a8a8
        /*0490*/ 	.short	0x0100
        /*0492*/ 	.byte	0x08
	.zero		1


	//   ....[18]....
        /*0494*/ 	.word	0x00000890
        /*0498*/ 	.word	0x000000ff
        /*049c*/ 	.word	0x0002a8b0
        /*04a0*/ 	.short	0x0100
        /*04a2*/ 	.byte	0x08
	.zero		1


	//   ....[19]....
        /*04a4*/ 	.word	0x000008a0
        /*04a8*/ 	.word	0x000000ff
        /*04ac*/ 	.word	0x0002a8c0
        /*04b0*/ 	.short	0x0100
        /*04b2*/ 	.byte	0x08
	.zero		1


	//   ....[20]....
        /*04b4*/ 	.word	0x000008b0
        /*04b8*/ 	.word	0x000000ff
        /*04bc*/ 	.word	0x0002a8b8
        /*04c0*/ 	.short	0x0100
        /*04c2*/ 	.byte	0x08
	.zero		1


	//   ....[21]....
        /*04c4*/ 	.word	0x000008c0
        /*04c8*/ 	.word	0x000000ff
        /*04cc*/ 	.word	0x0002a8c8
        /*04d0*/ 	.short	0x0100
        /*04d2*/ 	.byte	0x08
	.zero		1


	//   ....[22]....
        /*04d4*/ 	.word	0x00001670
        /*04d8*/ 	.word	0x000000ff
        /*04dc*/ 	.word	0x0002a800
        /*04e0*/ 	.short	0x010a
        /*04e2*/ 	.byte	0x39
	.zero		1


	//   ....[23]....
        /*04e4*/ 	.word	0x000016d0
        /*04e8*/ 	.word	0x000000ff
        /*04ec*/ 	.word	0x0002a830
        /*04f0*/ 	.short	0x010a
        /*04f2*/ 	.byte	0x39
	.zero		1


	//   ....[24]....
        /*04f4*/ 	.word	0x00001760
        /*04f8*/ 	.word	0x000000ff
        /*04fc*/ 	.word	0x0002a830
        /*0500*/ 	.short	0x010a
        /*0502*/ 	.byte	0x39
	.zero		1


	//   ....[25]....
        /*0504*/ 	.word	0x00002330
        /*0508*/ 	.word	0x0000001a
        /*050c*/ 	.word	0x00000000
        /*0510*/ 	.short	0x0101
        /*0512*/ 	.byte	0x3f
	.zero		1


	//   ....[26]....
        /*0514*/ 	.word	0x00004a10
        /*0518*/ 	.word	0x000000ff
        /*051c*/ 	.word	0x0002a830
        /*0520*/ 	.short	0x010a
        /*0522*/ 	.byte	0x3b
	.zero		1


	//   ....[27]....
        /*0524*/ 	.word	0x00004a50
        /*0528*/ 	.word	0x000000ff
        /*052c*/ 	.word	0x0002a830
        /*0530*/ 	.short	0x010a
        /*0532*/ 	.byte	0x3b
	.zero		1


	//   ....[28]....
        /*0534*/ 	.word	0x000052a0
        /*0538*/ 	.word	0x000000ff
        /*053c*/ 	.word	0x0002a850
        /*0540*/ 	.short	0x010a
        /*0542*/ 	.byte	0x0b
	.zero		1


	//   ....[29]....
        /*0544*/ 	.word	0x000052e0
        /*0548*/ 	.word	0x000000ff
        /*054c*/ 	.word	0x0002a850
        /*0550*/ 	.short	0x010a
        /*0552*/ 	.byte	0x0b
	.zero		1


	//   ....[30]....
        /*0554*/ 	.word	0x00005c80
        /*0558*/ 	.word	0x0000005a
        /*055c*/ 	.word	0x00000000
        /*0560*/ 	.short	0x0101
        /*0562*/ 	.byte	0x3f
	.zero		1


	//   ....[31]....
        /*0564*/ 	.word	0x000075e0
        /*0568*/ 	.word	0x00000014
        /*056c*/ 	.word	0x00000000
        /*0570*/ 	.short	0x0101
        /*0572*/ 	.byte	0x3f
	.zero		1


	//   ....[32]....
        /*0574*/ 	.word	0x00007ff0
        /*0578*/ 	.word	0x000000ff
        /*057c*/ 	.word	0x0002a830
        /*0580*/ 	.short	0x010a
        /*0582*/ 	.byte	0x38
	.zero		1


	//   ....[33]....
        /*0584*/ 	.word	0x00008030
        /*0588*/ 	.word	0x000000ff
        /*058c*/ 	.word	0x0002a830
        /*0590*/ 	.short	0x010a
        /*0592*/ 	.byte	0x38
	.zero		1


	//   ....[34]....
        /*0594*/ 	.word	0x00008880
        /*0598*/ 	.word	0x000000ff
        /*059c*/ 	.word	0x0002a850
        /*05a0*/ 	.short	0x010a
        /*05a2*/ 	.byte	0x0b
	.zero		1


	//   ....[35]....
        /*05a4*/ 	.word	0x000088c0
        /*05a8*/ 	.word	0x000000ff
        /*05ac*/ 	.word	0x0002a850
        /*05b0*/ 	.short	0x010a
        /*05b2*/ 	.byte	0x0b
	.zero		1


	//   ....[36]....
        /*05b4*/ 	.word	0x00009d90
        /*05b8*/ 	.word	0x00000014
        /*05bc*/ 	.word	0x00000000
        /*05c0*/ 	.short	0x0101
        /*05c2*/ 	.byte	0x3f
	.zero		1


	//   ....[37]....
        /*05c4*/ 	.word	0x00009de0
        /*05c8*/ 	.word	0x00000016
        /*05cc*/ 	.word	0x00000000
        /*05d0*/ 	.short	0x0101
        /*05d2*/ 	.byte	0x3f
	.zero		1


	//   ....[38]....
        /*05d4*/ 	.word	0x0000a1e0
        /*05d8*/ 	.word	0x000000ff
        /*05dc*/ 	.word	0x0002a830
        /*05e0*/ 	.short	0x010a
        /*05e2*/ 	.byte	0x38
	.zero		1


	//   ....[39]....
        /*05e4*/ 	.word	0x0000a220
        /*05e8*/ 	.word	0x000000ff
        /*05ec*/ 	.word	0x0002a830
        /*05f0*/ 	.short	0x010a
        /*05f2*/ 	.byte	0x38
	.zero		1


	//   ....[40]....
        /*05f4*/ 	.word	0x0000aa70
        /*05f8*/ 	.word	0x000000ff
        /*05fc*/ 	.word	0x0002a850
        /*0600*/ 	.short	0x010a
        /*0602*/ 	.byte	0x0b
	.zero		1


	//   ....[41]....
        /*0604*/ 	.word	0x0000aab0
        /*0608*/ 	.word	0x000000ff
        /*060c*/ 	.word	0x0002a850
        /*0610*/ 	.short	0x010a
        /*0612*/ 	.byte	0x0b
	.zero		1


	//   ....[42]....
        /*0614*/ 	.word	0x0000b460
        /*0618*/ 	.word	0x0000005a
        /*061c*/ 	.word	0x00000000
        /*0620*/ 	.short	0x0101
        /*0622*/ 	.byte	0x3f
	.zero		1


	//   ....[43]....
        /*0624*/ 	.word	0x0000ce00
        /*0628*/ 	.word	0x0000000f
        /*062c*/ 	.word	0x00000000
        /*0630*/ 	.short	0x0101
        /*0632*/ 	.byte	0x3f
	.zero		1


	//   ....[44]....
        /*0634*/ 	.word	0x0000d8c0
        /*0638*/ 	.word	0x000000ff
        /*063c*/ 	.word	0x0002a850
        /*0640*/ 	.short	0x010a
        /*0642*/ 	.byte	0x05
	.zero		1


	//   ....[45]....
        /*0644*/ 	.word	0x0000d900
        /*0648*/ 	.word	0x000000ff
        /*064c*/ 	.word	0x0002a850
        /*0650*/ 	.short	0x010a
        /*0652*/ 	.byte	0x05
	.zero		1


	//   ....[46]....
        /*0654*/ 	.word	0x0000dd20
        /*0658*/ 	.word	0x00000008
        /*065c*/ 	.word	0x00000000
        /*0660*/ 	.short	0x0101
        /*0662*/ 	.byte	0x3f
	.zero		1


	//   ....[47]....
        /*0664*/ 	.word	0x0000e970
        /*0668*/ 	.word	0x000000ff
        /*066c*/ 	.word	0x00000000
        /*0670*/ 	.short	0x0101
        /*0672*/ 	.byte	0x04
	.zero		1


	//   ....[48]....
        /*0674*/ 	.word	0x00010af0
        /*0678*/ 	.word	0x000000ff
        /*067c*/ 	.word	0x0002a840
        /*0680*/ 	.short	0x010a
        /*0682*/ 	.byte	0x26
	.zero		1


	//   ....[49]....
        /*0684*/ 	.word	0x000118c0
        /*0688*/ 	.word	0x000000ff
        /*068c*/ 	.word	0x0002a800
        /*0690*/ 	.short	0x0107
        /*0692*/ 	.byte	0x26
	.zero		1


	//   ....[50]....
        /*0694*/ 	.word	0x00011930
        /*0698*/ 	.word	0x000000ff
        /*069c*/ 	.word	0x0002a800
        /*06a0*/ 	.short	0x0101
        /*06a2*/ 	.byte	0x26
	.zero		1


	//   ....[51]....
        /*06a4*/ 	.word	0x00011950
        /*06a8*/ 	.word	0x000000ff
        /*06ac*/ 	.word	0x0002a820
        /*06b0*/ 	.short	0x010a
        /*06b2*/ 	.byte	0x26
	.zero		1


	//   ....[52]....
        /*06b4*/ 	.word	0x00011d70
        /*06b8*/ 	.word	0x000000ff
        /*06bc*/ 	.word	0x0002a848
        /*06c0*/ 	.short	0x010a
        /*06c2*/ 	.byte	0x26
	.zero		1


	//   ....[53]....
        /*06c4*/ 	.word	0x00012110
        /*06c8*/ 	.word	0x000000ff
        /*06cc*/ 	.word	0x0002a860
        /*06d0*/ 	.short	0x010a
        /*06d2*/ 	.byte	0x26
	.zero		1


	//   ....[54]....
        /*06d4*/ 	.word	0x00012610
        /*06d8*/ 	.word	0x000000ff
        /*06dc*/ 	.word	0x0002a840
        /*06e0*/ 	.short	0x010a
        /*06e2*/ 	.byte	0x26
	.zero		1


	//   ....[55]....
        /*06e4*/ 	.word	0x000129c0
        /*06e8*/ 	.word	0x000000ff
        /*06ec*/ 	.word	0x0002a868
        /*06f0*/ 	.short	0x010a
        /*06f2*/ 	.byte	0x26
	.zero		1


	//   ....[56]....
        /*06f4*/ 	.word	0x00012f10
        /*06f8*/ 	.word	0x000000ff
        /*06fc*/ 	.word	0x0002a848
        /*0700*/ 	.short	0x010a
        /*0702*/ 	.byte	0x26
	.zero		1


	//   ....[57]....
        /*0704*/ 	.word	0x000132a0
        /*0708*/ 	.word	0x000000ff
        /*070c*/ 	.word	0x0002a860
        /*0710*/ 	.short	0x010a
        /*0712*/ 	.byte	0x26
	.zero		1


	//   ....[58]....
        /*0714*/ 	.word	0x00013630
        /*0718*/ 	.word	0x00000003
        /*071c*/ 	.word	0x0002a860
        /*0720*/ 	.short	0x010a
        /*0722*/ 	.byte	0x3f
	.zero		1


	//   ....[59]....
        /*0724*/ 	.word	0x000139c0
        /*0728*/ 	.word	0x00000002
        /*072c*/ 	.word	0x0002a820
        /*0730*/ 	.short	0x010a
        /*0732*/ 	.byte	0x3f
	.zero		1


	//   ....[60]....
        /*0734*/ 	.word	0x00013b40
        /*0738*/ 	.word	0x00000006
        /*073c*/ 	.word	0x00000000
        /*0740*/ 	.short	0x010a
        /*0742*/ 	.byte	0x3f
	.zero		1


	//   ....[61]....
        /*0744*/ 	.word	0x00013bb0
        /*0748*/ 	.word	0x00000003
        /*074c*/ 	.word	0x00000000
        /*0750*/ 	.short	0x010a
        /*0752*/ 	.byte	0x3f
	.zero		1


	//   ....[62]....
        /*0754*/ 	.word	0x00013c10
        /*0758*/ 	.word	0x00000000
        /*075c*/ 	.word	0x00000000
        /*0760*/ 	.short	0x010a
        /*0762*/ 	.byte	0x3f
	.zero		1


	//   ....[63]....
        /*0764*/ 	.word	0x00013c40
        /*0768*/ 	.word	0x00000003
        /*076c*/ 	.word	0x00000000
        /*0770*/ 	.short	0x010a
        /*0772*/ 	.byte	0x3f
	.zero		1


	//   ....[64]....
        /*0774*/ 	.word	0x00013cb0
        /*0778*/ 	.word	0x00000003
        /*077c*/ 	.word	0x0002a800
        /*0780*/ 	.short	0x010a
        /*0782*/ 	.byte	0x3f
	.zero		1


	//   ....[65]....
        /*0784*/ 	.word	0x00013d10
        /*0788*/ 	.word	0x00000003
        /*078c*/ 	.word	0x0002a830
        /*0790*/ 	.short	0x010a
        /*0792*/ 	.byte	0x3f
	.zero		1


	//   ....[66]....
        /*0794*/ 	.word	0x00013d70
        /*0798*/ 	.word	0x00000016
        /*079c*/ 	.word	0x0002a830
        /*07a0*/ 	.short	0x010a
        /*07a2*/ 	.byte	0x3f
	.zero		1


	//   ....[67]....
        /*07a4*/ 	.word	0x00013dd0
        /*07a8*/ 	.word	0x0000000d
        /*07ac*/ 	.word	0x0002a850
        /*07b0*/ 	.short	0x010a
        /*07b2*/ 	.byte	0x3f
	.zero		1


	//   ....[68]....
        /*07b4*/ 	.word	0x00013e30
        /*07b8*/ 	.word	0x0000000b
        /*07bc*/ 	.word	0x0002a830
        /*07c0*/ 	.short	0x010a
        /*07c2*/ 	.byte	0x3f
	.zero		1


	//   ....[69]....
        /*07c4*/ 	.word	0x00013e90
        /*07c8*/ 	.word	0x0000000b
        /*07cc*/ 	.word	0x0002a850
        /*07d0*/ 	.short	0x010a
        /*07d2*/ 	.byte	0x3f
	.zero		1


	//   ....[70]....
        /*07d4*/ 	.word	0x00013ef0
        /*07d8*/ 	.word	0x0000000b
        /*07dc*/ 	.word	0x0002a830
        /*07e0*/ 	.short	0x010a
        /*07e2*/ 	.byte	0x3f
	.zero		1


	//   ....[71]....
        /*07e4*/ 	.word	0x00013f50
        /*07e8*/ 	.word	0x0000000b
        /*07ec*/ 	.word	0x0002a850
        /*07f0*/ 	.short	0x010a
        /*07f2*/ 	.byte	0x3f
	.zero		1


	//   ....[72]....
        /*07f4*/ 	.word	0x00013fb0
        /*07f8*/ 	.word	0x00000000
        /*07fc*/ 	.word	0x0002a850
        /*0800*/ 	.short	0x010a
        /*0802*/ 	.byte	0x3f
	.zero		1


	//   ....[73]....
        /*0804*/ 	.word	0x00014110
        /*0808*/ 	.word	0x00000003
        /*080c*/ 	.word	0x0002a840
        /*0810*/ 	.short	0x010a
        /*0812*/ 	.byte	0x3f
	.zero		1


	//   ....[74]....
        /*0814*/ 	.word	0x00014c90
        /*0818*/ 	.word	0x00000003
        /*081c*/ 	.word	0x0002a820
        /*0820*/ 	.short	0x010a
        /*0822*/ 	.byte	0x3f
	.zero		1


	//   ....[75]....
        /*0824*/ 	.word	0x00014cf0
        /*0828*/ 	.word	0x00000003
        /*082c*/ 	.word	0x0002a848
        /*0830*/ 	.short	0x010a
        /*0832*/ 	.byte	0x3f
	.zero		1


	//   ....[76]....
        /*0834*/ 	.word	0x00014d50
        /*0838*/ 	.word	0x00000003
        /*083c*/ 	.word	0x0002a860
        /*0840*/ 	.short	0x010a
        /*0842*/ 	.byte	0x3f
	.zero		1


	//   ....[77]....
        /*0844*/ 	.word	0x00014db0
        /*0848*/ 	.word	0x00000003
        /*084c*/ 	.word	0x0002a840
        /*0850*/ 	.short	0x010a
        /*0852*/ 	.byte	0x3f
	.zero		1


	//   ....[78]....
        /*0854*/ 	.word	0x00014e10
        /*0858*/ 	.word	0x00000003
        /*085c*/ 	.word	0x0002a868
        /*0860*/ 	.short	0x010a
        /*0862*/ 	.byte	0x3f
	.zero		1


	//   ....[79]....
        /*0864*/ 	.word	0x00014e70
        /*0868*/ 	.word	0x00000003
        /*086c*/ 	.word	0x0002a848
        /*0870*/ 	.short	0x010a
        /*0872*/ 	.byte	0x3f
	.zero		1


	//   ....[80]....
        /*0874*/ 	.word	0x00014ed0
        /*0878*/ 	.word	0x00000003
        /*087c*/ 	.word	0x0002a860
        /*0880*/ 	.short	0x010a
        /*0882*/ 	.byte	0x3f
	.zero		1


	//   ....[81]....
        /*0884*/ 	.word	0x00014f20
        /*0888*/ 	.word	0x00000003
        /*088c*/ 	.word	0x0002a860
        /*0890*/ 	.short	0x010a
        /*0892*/ 	.byte	0x3f
	.zero		1


	//   ....[82]....
        /*0894*/ 	.word	0x00014f70
        /*0898*/ 	.word	0x00000002
        /*089c*/ 	.word	0x0002a820
        /*08a0*/ 	.short	0x010a
        /*08a2*/ 	.byte	0x3f
	.zero		1


	//   ....[83]....
        /*08a4*/ 	.word	0x00015110
        /*08a8*/ 	.word	0x00000006
        /*08ac*/ 	.word	0x00000000
        /*08b0*/ 	.short	0x010a
        /*08b2*/ 	.byte	0x3f
	.zero		1


	//   ....[84]....
        /*08b4*/ 	.word	0x00015160
        /*08b8*/ 	.word	0x00000003
        /*08bc*/ 	.word	0x00000000
        /*08c0*/ 	.short	0x010a
        /*08c2*/ 	.byte	0x3f
	.zero		1


	//   ....[85]....
        /*08c4*/ 	.word	0x000151b0
        /*08c8*/ 	.word	0x00000000
        /*08cc*/ 	.word	0x00000000
        /*08d0*/ 	.short	0x010a
        /*08d2*/ 	.byte	0x3f
	.zero		1


	//----- nvinfo : EIATTR_NUM_MBARRIERS
	.align		4
.L_423:
        /*08d4*/ 	.byte	0x03, 0x38
        /*08d6*/ 	.short	0x0016


	//----- nvinfo : EIATTR_EXIT_INSTR_OFFSETS
	.align		4
        /*08d8*/ 	.byte	0x04, 0x1c
        /*08da*/ 	.short	(.L_425 - .L_424)


	//   ....[0]....
.L_424:
        /*08dc*/ 	.word	0x00013c90


	//----- nvinfo : EIATTR_MAX_THREADS
	.align		4
.L_425:
        /*08e0*/ 	.byte	0x04, 0x05
        /*08e2*/ 	.short	(.L_427 - .L_426)
.L_426:
        /*08e4*/ 	.word	0x00000180
        /*08e8*/ 	.word	0x00000001
        /*08ec*/ 	.word	0x00000001


	//----- nvinfo : EIATTR_CRS_STACK_SIZE
	.align		4
.L_427:
        /*08f0*/ 	.byte	0x04, 0x1e
        /*08f2*/ 	.short	(.L_429 - .L_428)
.L_428:
        /*08f4*/ 	.word	0x00000000


	//----- nvinfo : EIATTR_CBANK_PARAM_SIZE
	.align		4
.L_429:
        /*08f8*/ 	.byte	0x03, 0x19
        /*08fa*/ 	.short	0x0a70


	//----- nvinfo : EIATTR_PARAM_CBANK
	.align		4
        /*08fc*/ 	.byte	0x04, 0x0a
        /*08fe*/ 	.short	(.L_431 - .L_430)
	.align		4
.L_430:
        /*0900*/ 	.word	index@(.nv.constant0._ZN7cutlass13device_kernelIN5flash11enable_sm90INS1_16FlashAttnFwdSm90INS1_25CollectiveMainloopFwdSm90ILi2EN4cute5tupleIJNS5_1CILi1EEES8_S8_EEENS6_IJNS7_ILi128EEENS7_ILi96EEENS7_ILi192EEEEEELi128ENS_10bfloat16_tEfNS_4arch4Sm90ELb0ELb1ELb1ELb0ELb0ELb0ELb0ELb1ELb1ELb1ELb1ELb0EEENS1_21CollectiveEpilogueFwdINS6_IJSA_SA_SB_EEES9_SE_SG_Li256ELb0ELb1ELb1ELb0EEENS1_19SingleTileSchedulerILb0ELb1ELb1ELi128EEEEEEEEEvNT_6ParamsE)
        /*0904*/ 	.short	0x0210
        /*0906*/ 	.short	0x0a70


	//----- nvinfo : EIATTR_SW_WAR
	.align		4
.L_431:
        /*0908*/ 	.byte	0x04, 0x36
        /*090a*/ 	.short	(.L_433 - .L_432)
.L_432:
        /*090c*/ 	.word	0x00000008
.L_433:


//--------------------- .nv.info._ZN7cutlass13device_kernelIN5flash11enable_sm90INS1_16FlashAttnFwdSm90INS1_25CollectiveMainloopFwdSm90ILi2EN4cute5tupleIJNS5_1CILi1EEES8_S8_EEENS6_IJNS7_ILi128EEENS7_ILi96EEENS7_ILi192EEEEEELi128ENS_10bfloat16_tEfNS_4arch4Sm90ELb0ELb1ELb1ELb1ELb0ELb0ELb0ELb1ELb1ELb1ELb1ELb0EEENS1_21CollectiveEpilogueFwdINS6_IJSA_SA_SB_EEES9_SE_SG_Li256ELb1ELb1ELb1ELb0EEENS1_36VarlenDynamicPersistentTileSchedulerILi128ELi96ELi256ELi128ELb1ELb1ELb1ELb1ELb0ELb1EEEEEEEEEvNT_6ParamsE --------------------------
	.section	.nv.info._ZN7cutlass13device_kernelIN5flash11enable_sm90INS1_16FlashAttnFwdSm90INS1_25CollectiveMainloopFwdSm90ILi2EN4cute5tupleIJNS5_1CILi1EEES8_S8_EEENS6_IJNS7_ILi128EEENS7_ILi96EEENS7_ILi192EEEEEELi128ENS_10bfloat16_tEfNS_4arch4Sm90ELb0ELb1ELb1ELb1ELb0ELb0ELb0ELb1ELb1ELb1ELb1ELb0EEENS1_21CollectiveEpilogueFwdINS6_IJSA_SA_SB_EEES9_SE_SG_Li256ELb1ELb1ELb1ELb0EEENS1_36VarlenDynamicPersistentTileSchedulerILi128ELi96ELi256ELi128ELb1ELb1ELb1ELb1ELb0ELb1EEEEEEEEEvNT_6ParamsE,"",@"SHT_CUDA_INFO"
	.sectionflags	@""
	.align	4


	//----- nvinfo : EIATTR_CUDA_API_VERSION
	.align		4
        /*0000*/ 	.byte	0x04, 0x37
        /*0002*/ 	.short	(.L_435 - .L_434)
.L_434:
        /*0004*/ 	.word	0x00000082


	//----- nvinfo : EIATTR_KPARAM_INFO
	.align		4
.L_435:
        /*0008*/ 	.byte	0x04, 0x17
        /*000a*/ 	.short	(.L_437 - .L_436)
.L_436:
        /*000c*/ 	.word	0x00000000
        /*0010*/ 	.short	0x0000
        /*0012*/ 	.short	0x0070
        /*0014*/ 	.byte	0x00, 0xf0, 0x01, 0x2a


	//----- nvinfo : EIATTR_SPARSE_MMA_MASK
	.align		4
.L_437:
        /*0018*/ 	.byte	0x03, 0x50
        /*001a*/ 	.short	0x0000


	//----- nvinfo : EIATTR_MAXREG_COUNT
	.align		4
        /*001c*/ 	.byte	0x03, 0x1b
        /*001e*/ 	.short	0x00a8


	//----- nvinfo : EIATTR_NUM_BARRIERS
	.align		4
        /*0020*/ 	.byte	0x02, 0x4c
        /*0022*/ 	.byte	0x09
	.zero		1


	//----- nvinfo : EIATTR_EXTERNS
	.align		4
        /*0024*/ 	.byte	0x04, 0x0f
        /*0026*/ 	.short	(.L_439 - .L_438)


	//   ....[0]....
	.align		4
.L_438:
        /*0028*/ 	.word	index@(__assertfail)


	//----- nvinfo : EIATTR_ANNOTATIONS
	.align		4
.L_439:
        /*002c*/ 	.byte	0x04, 0x55
        /*002e*/ 	.short	(.L_441 - .L_440)


	//   ....[0]....
.L_440:
        /* <DEDUP_REMOVED lines=71> */
        /*0494*/ 	.byte	0x30, 0xb1, 0x01, 0x00


	//----- nvinfo : EIATTR_MERCURY_ISA_VERSION
	.align		4
.L_441:
        /*0498*/ 	.byte	0x03, 0x5f
        /*049a*/ 	.short	0x0101


	//----- nvinfo : EIATTR_UNUSED_LOAD_BYTE_OFFSET
	.align		4
        /*049c*/ 	.byte	0x04, 0x44
        /*049e*/ 	.short	(.L_443 - .L_442)


	//   ....[0]....
.L_442:
        /*04a0*/ 	.word	0x00000a10
        /*04a4*/ 	.word	0x0000fff0


	//   ....[1]....
        /*04a8*/ 	.word	0x0000ec60
        /*04ac*/ 	.word	0x0000fff0


	//----- nvinfo : EIATTR_INT_WARP_WIDE_INSTR_OFFSETS
	.align		4
.L_443:
        /*04b0*/ 	.byte	0x04, 0x31
        /*04b2*/ 	.short	(.L_445 - .L_444)


	//   ....[0]....
.L_444:
        /*04b4*/ 	.word	0x00000130


	//   ....[1]....
        /*04b8*/ 	.word	0x00000170


	//   ....[2]....
        /*04bc*/ 	.word	0x000001e0


	//   ....[3]....
        /*04c0*/ 	.word	0x00013c90


	//   ....[4]....
        /*04c4*/ 	.word	0x00013d30


	//   ....[5]....
        /*04c8*/ 	.word	0x00017860


	//   ....[6]....
        /*04cc*/ 	.word	0x000178d0


	//----- nvinfo : EIATTR_COOP_GROUP_MASK_REGIDS
	.align		4
.L_445:
        /*04d0*/ 	.byte	0x04, 0x29
        /*04d2*/ 	.short	(.L_447 - .L_446)


	//   ....[0]....
.L_446:
        /*04d4*/ 	.word	0xffffffff


	//   ....[1]....
        /*04d8*/ 	.word	0xffffffff


	//   ....[2]....
        /*04dc*/ 	.word	0xffffffff


	//   ....[3]....
        /*04e0*/ 	.word	0xffffffff


	//   ....[4]....
        /*04e4*/ 	.word	0xffffffff


	//   ....[5]....
        /*04e8*/ 	.word	0xffffffff


	//   ....[6]....
        /*04ec*/ 	.word	0xffffffff


	//   ....[7]....
        /*04f0*/ 	.word	0xffffffff


	//   ....[8]....
        /*04f4*/ 	.word	0xffffffff


	//   ....[9]....
        /*04f8*/ 	.word	0xffffffff


	//   ....[10]....
        /*04fc*/ 	.word	0xffffffff


	//   ....[11]....
        /*0500*/ 	.word	0xffffffff


	//   ....[12]....
        /*0504*/ 	.word	0xffffffff


	//   ....[13]....
        /*0508*/ 	.word	0xffffffff


	//   ....[14]....
        /*050c*/ 	.word	0xffffffff


	//   ....[15]....
        /*0510*/ 	.word	0xffffffff


	//   ....[16]....
        /*0514*/ 	.word	0xffffffff


	//   ....[17]....
        /*0518*/ 	.word	0xffffffff


	//   ....[18]....
        /*051c*/ 	.word	0xffffffff


	//   ....[19]....
        /*0520*/ 	.word	0xffffffff


	//   ....[20]....
        /*0524*/ 	.word	0xffffffff


	//   ....[21]....
        /*0528*/ 	.word	0xffffffff


	//   ....[22]....
        /*052c*/ 	.word	0xffffffff


	//   ....[23]....
        /*0530*/ 	.word	0xffffffff


	//   ....[24]....
        /*0534*/ 	.word	0xffffffff


	//   ....[25]....
        /*0538*/ 	.word	0xffffffff


	//   ....[26]....
        /*053c*/ 	.word	0xffffffff


	//   ....[27]....
        /*0540*/ 	.word	0xffffffff


	//   ....[28]....
        /*0544*/ 	.word	0xffffffff


	//   ....[29]....
        /*0548*/ 	.word	0xffffffff


	//   ....[30]....
        /*054c*/ 	.word	0xffffffff


	//   ....[31]....
        /*0550*/ 	.word	0xffffffff


	//   ....[32]....
        /*0554*/ 	.word	0xffffffff


	//   ....[33]....
        /*0558*/ 	.word	0xffffffff


	//   ....[34]....
        /*055c*/ 	.word	0xffffffff


	//   ....[35]....
        /*0560*/ 	.word	0xffffffff


	//   ....[36]....
        /*0564*/ 	.word	0xffffffff


	//   ....[37]....
        /*0568*/ 	.word	0xffffffff


	//   ....[38]....
        /*056c*/ 	.word	0xffffffff


	//   ....[39]....
        /*0570*/ 	.word	0xffffffff


	//   ....[40]....
        /*0574*/ 	.word	0xffffffff


	//   ....[41]....
        /*0578*/ 	.word	0xffffffff


	//   ....[42]....
        /*057c*/ 	.word	0xffffffff


	//   ....[43]....
        /*0580*/ 	.word	0xffffffff


	//   ....[44]....
        /*0584*/ 	.word	0xffffffff


	//   ....[45]....
        /*0588*/ 	.word	0xffffffff


	//   ....[46]....
        /*058c*/ 	.word	0xffffffff


	//   ....[47]....
        /*0590*/ 	.word	0xffffffff


	//   ....[48]....
        /*0594*/ 	.word	0xffffffff


	//   ....[49]....
        /*0598*/ 	.word	0xffffffff


	//   ....[50]....
        /*059c*/ 	.word	0xffffffff


	//   ....[51]....
        /*05a0*/ 	.word	0xffffffff


	//   ....[52]....
        /*05a4*/ 	.word	0xffffffff


	//   ....[53]....
        /*05a8*/ 	.word	0xffffffff


	//   ....[54]....
        /*05ac*/ 	.word	0xffffffff


	//   ....[55]....
        /*05b0*/ 	.word	0xffffffff


	//   ....[56]....
        /*05b4*/ 	.word	0xffffffff


	//   ....[57]....
        /*05b8*/ 	.word	0xffffffff


	//   ....[58]....
        /*05bc*/ 	.word	0xffffffff


	//   ....[59]....
        /*05c0*/ 	.word	0xffffffff


	//   ....[60]....
        /*05c4*/ 	.word	0xffffffff


	//   ....[61]....
        /*05c8*/ 	.word	0xffffffff


	//   ....[62]....
        /*05cc*/ 	.word	0xffffffff


	//   ....[63]....
        /*05d0*/ 	.word	0xffffffff


	//   ....[64]....
        /*05d4*/ 	.word	0xffffffff


	//   ....[65]....
        /*05d8*/ 	.word	0xffffffff


	//   ....[66]....
        /*05dc*/ 	.word	0xffffffff


	//   ....[67]....
        /*05e0*/ 	.word	0xffffffff


	//   ....[68]....
        /*05e4*/ 	.word	0xffffffff


	//   ....[69]....
        /*05e8*/ 	.word	0xffffffff


	//   ....[70]....
        /*05ec*/ 	.word	0xffffffff


	//   ....[71]....
        /*05f0*/ 	.word	0xffffffff


	//   ....[72]....
        /*05f4*/ 	.word	0xffffffff


	//   ....[73]....
        /*05f8*/ 	.word	0xffffffff


	//   ....[74]....
        /*05fc*/ 	.word	0xffffffff


	//   ....[75]....
        /*0600*/ 	.word	0xffffffff


	//   ....[76]....
        /*0604*/ 	.word	0xffffffff


	//   ....[77]....
        /*0608*/ 	.word	0xffffffff


	//   ....[78]....
        /*060c*/ 	.word	0xffffffff


	//   ....[79]....
        /*0610*/ 	.word	0xffffffff


	//   ....[80]....
        /*0614*/ 	.word	0xffffffff


	//   ....[81]....
        /*0618*/ 	.word	0xffffffff


	//   ....[82]....
        /*061c*/ 	.word	0xffffffff


	//   ....[83]....
        /*0620*/ 	.word	0xffffffff


	//   ....[84]....
        /*0624*/ 	.word	0xffffffff


	//   ....[85]....
        /*0628*/ 	.word	0xffffffff


	//   ....[86]....
        /*062c*/ 	.word	0xffffffff


	//   ....[87]....
        /*0630*/ 	.word	0xffffffff


	//   ....[88]....
        /*0634*/ 	.word	0xffffffff


	//   ....[89]....
        /*0638*/ 	.word	0xffffffff


	//   ....[90]....
        /*063c*/ 	.word	0xffffffff


	//   ....[91]....
        /*0640*/ 	.word	0xffffffff


	//   ....[92]....
        /*0644*/ 	.word	0xffffffff


	//   ....[93]....
        /*0648*/ 	.word	0xffffffff


	//   ....[94]....
        /*064c*/ 	.word	0xffffffff


	//   ....[95]....
        /*0650*/ 	.word	0xffffffff


	//   ....[96]....
        /*0654*/ 	.word	0xffffffff


	//   ....[97]....
        /*0658*/ 	.word	0xffffffff


	//   ....[98]....
        /*065c*/ 	.word	0xffffffff


	//   ....[99]....
        /*0660*/ 	.word	0xffffffff


	//   ....[100]....
        /*0664*/ 	.word	0xffffffff


	//   ....[101]....
        /*0668*/ 	.word	0xffffffff


	//   ....[102]....
        /*066c*/ 	.word	0xffffffff


	//   ....[103]....
        /*0670*/ 	.word	0xffffffff


	//   ....[104]....
        /*0674*/ 	.word	0xffffffff


	//   ....[105]....
        /*0678*/ 	.word	0xffffffff


	//   ....[106]....
        /*067c*/ 	.word	0xffffffff


	//   ....[107]....
        /*0680*/ 	.word	0xffffffff


	//   ....[108]....
        /*0684*/ 	.word	0xffffffff


	//   ....[109]....
        /*0688*/ 	.word	0xffffffff


	//   ....[110]....
        /*068c*/ 	.word	0xffffffff


	//   ....[111]....
        /*0690*/ 	.word	0x0500000f


	//   ....[112]....
        /*0694*/ 	.word	0x0500000f


	//   ....[113]....
        /*0698*/ 	.word	0x0500000f


	//   ....[114]....
        /*069c*/ 	.word	0x0500000f


	//   ....[115]....
        /*06a0*/ 	.word	0x0500000f


	//   ....[116]....
        /*06a4*/ 	.word	0x0500000f


	//   ....[117]....
        /*06a8*/ 	.word	0x0500000f


	//   ....[118]....
        /*06ac*/ 	.word	0x0500000f


	//   ....[119]....
        /*06b0*/ 	.word	0x0500000f


	//   ....[120]....
        /*06b4*/ 	.word	0x0500000f


	//   ....[121]....
        /*06b8*/ 	.word	0x0500000f


	//   ....[122]....
        /*06bc*/ 	.word	0x0500000f


	//   ....[123]....
        /*06c0*/ 	.word	0x0500000f


	//   ....[124]....
        /*06c4*/ 	.word	0x0500000f


	//   ....[125]....
        /*06c8*/ 	.word	0x0500000f


	//   ....[126]....
        /*06cc*/ 	.word	0x0500000f


	//   ....[127]....
        /*06d0*/ 	.word	0x0500000f


	//   ....[128]....
        /*06d4*/ 	.word	0x0500000f


	//   ....[129]....
        /*06d8*/ 	.word	0x0500000f


	//   ....[130]....
        /*06dc*/ 	.word	0x0500000f


	//   ....[131]....
        /*06e0*/ 	.word	0x0500000f


	//   ....[132]....
        /*06e4*/ 	.word	0x0500000f


	//   ....[133]....
        /*06e8*/ 	.word	0x0500000f


	//   ....[134]....
        /*06ec*/ 	.word	0x0500000f


	//   ....[135]....
        /*06f0*/ 	.word	0x0500000f


	//   ....[136]....
        /*06f4*/ 	.word	0x0500000f


	//   ....[137]....
        /*06f8*/ 	.word	0x0500000f


	//   ....[138]....
        /*06fc*/ 	.word	0x0500000f


	//   ....[139]....
        /*0700*/ 	.word	0x0500000f


	//   ....[140]....
        /*0704*/ 	.word	0x0500000f


	//   ....[141]....
        /*0708*/ 	.word	0x0500000f


	//   ....[142]....
        /*070c*/ 	.word	0x0500000f


	//   ....[143]....
        /*0710*/ 	.word	0x0500000f


	//   ....[144]....
        /*0714*/ 	.word	0x0500000f


	//   ....[145]....
        /*0718*/ 	.word	0x0500000f


	//   ....[146]....
        /*071c*/ 	.word	0x0500000f


	//----- nvinfo : EIATTR_COOP_GROUP_INSTR_OFFSETS
	.align		4
.L_447:
        /*0720*/ 	.byte	0x04, 0x28
        /*0722*/ 	.short	(.L_449 - .L_448)


	//   ....[0]....
.L_448:
        /*0724*/ 	.word	0x00000060


	//   ....[1]....
        /*0728*/ 	.word	0x00000140


	//   ....[2]....
        /*072c*/ 	.word	0x00000190


	//   ....[3]....
        /*0730*/ 	.word	0x000003c0


	//   ....[4]....
        /*0734*/ 	.word	0x00000520


	//   ....[5]....
        /*0738*/ 	.word	0x00000640


	//   ....[6]....
        /*073c*/ 	.word	0x000007a0


	//   ....[7]....
        /*0740*/ 	.word	0x00001e50


	//   ....[8]....
        /*0744*/ 	.word	0x00002a20


	//   ....[9]....
        /*0748*/ 	.word	0x00003120


	//   ....[10]....
        /*074c*/ 	.word	0x00003e80


	//   ....[11]....
        /*0750*/ 	.word	0x00003f90


	//   ....[12]....
        /*0754*/ 	.word	0x00004640


	//   ....[13]....
        /*0758*/ 	.word	0x000046b0


	//   ....[14]....
        /*075c*/ 	.word	0x00006580


	//   ....[15]....
        /*0760*/ 	.word	0x00006ea0


	//   ....[16]....
        /*0764*/ 	.word	0x00007530


	//   ....[17]....
        /*0768*/ 	.word	0x00007640


	//   ....[18]....
        /*076c*/ 	.word	0x00007c50


	//   ....[19]....
        /*0770*/ 	.word	0x00007ca0


	//   ....[20]....
        /*0774*/ 	.word	0x00009d30


	//   ....[21]....
        /*0778*/ 	.word	0x00009d80


	//   ....[22]....
        /*077c*/ 	.word	0x00009fe0


	//   ....[23]....
        /*0780*/ 	.word	0x0000a030


	//   ....[24]....
        /*0784*/ 	.word	0x0000bcb0


	//   ....[25]....
        /*0788*/ 	.word	0x0000c770


	//   ....[26]....
        /*078c*/ 	.word	0x0000cdf0


	//   ....[27]....
        /*0790*/ 	.word	0x0000cf10


	//   ....[28]....
        /*0794*/ 	.word	0x0000d4d0


	//   ....[29]....
        /*0798*/ 	.word	0x0000d520


	//   ....[30]....
        /*079c*/ 	.word	0x0000e3b0


	//   ....[31]....
        /*07a0*/ 	.word	0x0000e3f0


	//   ....[32]....
        /*07a4*/ 	.word	0x0000e4f0


	//   ....[33]....
        /*07a8*/ 	.word	0x0000e500


	//   ....[34]....
        /*07ac*/ 	.word	0x0000f810


	//   ....[35]....
        /*07b0*/ 	.word	0x0000f850


	//   ....[36]....
        /*07b4*/ 	.word	0x0000f880


	//   ....[37]....
        /*07b8*/ 	.word	0x0000f8b0


	//   ....[38]....
        /*07bc*/ 	.word	0x0000ff90


	//   ....[39]....
        /*07c0*/ 	.word	0x0000ffb0


	//   ....[40]....
        /*07c4*/ 	.word	0x00010090


	//   ....[41]....
        /*07c8*/ 	.word	0x000100b0


	//   ....[42]....
        /*07cc*/ 	.word	0x00010180


	//   ....[43]....
        /*07d0*/ 	.word	0x000101a0


	//   ....[44]....
        /*07d4*/ 	.word	0x00010280


	//   ....[45]....
        /*07d8*/ 	.word	0x000102a0


	//   ....[46]....
        /*07dc*/ 	.word	0x000106a0


	//   ....[47]....
        /*07e0*/ 	.word	0x000106b0


	//   ....[48]....
        /*07e4*/ 	.word	0x00010b00


	//   ....[49]....
        /*07e8*/ 	.word	0x00010b10


	//   ....[50]....
        /*07ec*/ 	.word	0x00011970


	//   ....[51]....
        /*07f0*/ 	.word	0x000119a0


	//   ....[52]....
        /*07f4*/ 	.word	0x00011a80


	//   ....[53]....
        /*07f8*/ 	.word	0x00011aa0


	//   ....[54]....
        /*07fc*/ 	.word	0x00011b70


	//   ....[55]....
        /*0800*/ 	.word	0x00011b90


	//   ....[56]....
        /*0804*/ 	.word	0x00011c70


	//   ....[57]....
        /*0808*/ 	.word	0x00011c90


	//   ....[58]....
        /*080c*/ 	.word	0x00011e00


	//   ....[59]....
        /*0810*/ 	.word	0x00012040


	//   ....[60]....
        /*0814*/ 	.word	0x00012070


	//   ....[61]....
        /*0818*/ 	.word	0x000120a0


	//   ....[62]....
        /*081c*/ 	.word	0x000120d0


	//   ....[63]....
        /*0820*/ 	.word	0x00012100


	//   ....[64]....
        /*0824*/ 	.word	0x00012130


	//   ....[65]....
        /*0828*/ 	.word	0x000122e0


	//   ....[66]....
        /*082c*/ 	.word	0x00012310


	//   ....[67]....
        /*0830*/ 	.word	0x00012340


	//   ....[68]....
        /*0834*/ 	.word	0x00012370


	//   ....[69]....
        /*0838*/ 	.word	0x000123a0


	//   ....[70]....
        /*083c*/ 	.word	0x000123d0


	//   ....[71]....
        /*0840*/ 	.word	0x00012470


	//   ....[72]....
        /*0844*/ 	.word	0x000124a0


	//   ....[73]....
        /*0848*/ 	.word	0x000124b0


	//   ....[74]....
        /*084c*/ 	.word	0x000124e0


	//   ....[75]....
        /*0850*/ 	.word	0x00014280


	//   ....[76]....
        /*0854*/ 	.word	0x00014ec0


	//   ....[77]....
        /*0858*/ 	.word	0x00014ee0


	//   ....[78]....
        /*085c*/ 	.word	0x00014ef0


	//   ....[79]....
        /*0860*/ 	.word	0x00014f20


	//   ....[80]....
        /*0864*/ 	.word	0x00015040


	//   ....[81]....
        /*0868*/ 	.word	0x00015050


	//   ....[82]....
        /*086c*/ 	.word	0x000150f0


	//   ....[83]....
        /*0870*/ 	.word	0x00015100


	//   ....[84]....
        /*0874*/ 	.word	0x000151a0


	//   ....[85]....
        /*0878*/ 	.word	0x000151b0


	//   ....[86]....
        /*087c*/ 	.word	0x00015250


	//   ....[87]....
        /*0880*/ 	.word	0x00015260


	//   ....[88]....
        /*0884*/ 	.word	0x000152e0


	//   ....[89]....
        /*0888*/ 	.word	0x00015310


	//   ....[90]....
        /*088c*/ 	.word	0x00015360


	//   ....[91]....
        /*0890*/ 	.word	0x000153a0


	//   ....[92]....
        /*0894*/ 	.word	0x00017fb0


	//   ....[93]....
        /*0898*/ 	.word	0x00018030


	//   ....[94]....
        /*089c*/ 	.word	0x00018060


	//   ....[95]....
        /*08a0*/ 	.word	0x00018070


	//   ....[96]....
        /*08a4*/ 	.word	0x000180a0


	//   ....[97]....
        /*08a8*/ 	.word	0x000180d0


	//   ....[98]....
        /*08ac*/ 	.word	0x00018100


	//   ....[99]....
        /*08b0*/ 	.word	0x00018130


	//   ....[100]....
        /*08b4*/ 	.word	0x00018300


	//   ....[101]....
        /*08b8*/ 	.word	0x00018330


	//   ....[102]....
        /*08bc*/ 	.word	0x00018360


	//   ....[103]....
        /*08c0*/ 	.word	0x00018390


	//   ....[104]....
        /*08c4*/ 	.word	0x000183c0


	//   ....[105]....
        /*08c8*/ 	.word	0x000183f0


	//   ....[106]....
        /*08cc*/ 	.word	0x000184c0


	//   ....[107]....
        /*08d0*/ 	.word	0x000184e0


	//   ....[108]....
        /*08d4*/ 	.word	0x000184f0


	//   ....[109]....
        /*08d8*/ 	.word	0x00018570


	//   ....[110]....
        /*08dc*/ 	.word	0x000190c0


	//   ....[111]....
        /*08e0*/ 	.word	0x00019750


	//   ....[112]....
        /*08e4*/ 	.word	0x00019930


	//   ....[113]....
        /*08e8*/ 	.word	0x00019980


	//   ....[114]....
        /*08ec*/ 	.word	0x00019ab0


	//   ....[115]....
        /*08f0*/ 	.word	0x00019b00


	//   ....[116]....
        /*08f4*/ 	.word	0x00019c40


	//   ....[117]....
        /*08f8*/ 	.word	0x00019cb0


	//   ....[118]....
        /*08fc*/ 	.word	0x00019de0


	//   ....[119]....
        /*0900*/ 	.word	0x00019e30


	//   ....[120]....
        /*0904*/ 	.word	0x00019f60


	//   ....[121]....
        /*0908*/ 	.word	0x00019fb0


	//   ....[122]....
        /*090c*/ 	.word	0x0001a0e0


	//   ....[123]....
        /*0910*/ 	.word	0x0001a130


	//   ....[124]....
        /*0914*/ 	.word	0x0001a240


	//   ....[125]....
        /*0918*/ 	.word	0x0001a2b0


	//   ....[126]....
        /*091c*/ 	.word	0x0001a3c0


	//   ....[127]....
        /*0920*/ 	.word	0x0001a410


	//   ....[128]....
        /*0924*/ 	.word	0x0001a740


	//   ....[129]....
        /*0928*/ 	.word	0x0001a7e0


	//   ....[130]....
        /*092c*/ 	.word	0x0001a980


	//   ....[131]....
        /*0930*/ 	.word	0x0001aa00


	//   ....[132]....
        /*0934*/ 	.word	0x0001aa80


	//   ....[133]....
        /*0938*/ 	.word	0x0001ab00


	//   ....[134]....
        /*093c*/ 	.word	0x0001ab80


	//   ....[135]....
        /*0940*/ 	.word	0x0001ac10


	//   ....[136]....
        /*0944*/ 	.word	0x0001acb0


	//   ....[137]....
        /*0948*/ 	.word	0x0001ad60


	//   ....[138]....
        /*094c*/ 	.word	0x0001ade0


	//   ....[139]....
        /*0950*/ 	.word	0x0001ae60


	//   ....[140]....
        /*0954*/ 	.word	0x0001aee0


	//   ....[141]....
        /*0958*/ 	.word	0x0001af70


	//   ....[142]....
        /*095c*/ 	.word	0x0001aff0


	//   ....[143]....
        /*0960*/ 	.word	0x0001b0a0


	//   ....[144]....
        /*0964*/ 	.word	0x0001b0f0


	//   ....[145]....
        /*0968*/ 	.word	0x0001b1b0


	//   ....[146]....
        /*096c*/ 	.word	0x0001b2e0


	//----- nvinfo : EIATTR_REG_RECONFIG
	.align		4
.L_449:
        /*0970*/ 	.byte	0x01, 0x54
	.zero		2


	//----- nvinfo : EIATTR_SYSCALL_OFFSETS
	.align		4
        /*0974*/ 	.byte	0x04, 0x46
        /*0976*/ 	.short	(.L_451 - .L_450)


	//   ....[0]....
.L_450:
        /*0978*/ 	.word	0x00002030


	//   ....[1]....
        /*097c*/ 	.word	0x00013ea0


	//   ....[2]....
        /*0980*/ 	.word	0x00013ff0


	//   ....[3]....
        /*0984*/ 	.word	0x000140e0


	//   ....[4]....
        /*0988*/ 	.word	0x000149e0


	//----- nvinfo : EIATTR_MBARRIER_INSTR_OFFSETS
	.align		4
.L_451:
        /*098c*/ 	.byte	0x04, 0x39
        /*098e*/ 	.short	(.L_453 - .L_452)


	//   ....[0]....
.L_452:
        /*0990*/ 	.word	0x00000270
        /*0994*/ 	.word	0x000000ff
        /*0998*/ 	.word	0x0002a800
        /*099c*/ 	.short	0x0100
        /*099e*/ 	.byte	0x08
	.zero		1


	//   ....[1]....
        /*09a0*/ 	.word	0x00000280
        /*09a4*/ 	.word	0x000000ff
        /*09a8*/ 	.word	0x0002a820
        /*09ac*/ 	.short	0x0100
        /*09ae*/ 	.byte	0x08
	.zero		1


	//   ....[2]....
        /*09b0*/ 	.word	0x00000370
        /*09b4*/ 	.word	0x000000ff
        /*09b8*/ 	.word	0x0002a830
        /*09bc*/ 	.short	0x0100
        /*09be*/ 	.byte	0x08
	.zero		1


	//   ....[3]....
        /*09c0*/ 	.word	0x00000380
        /*09c4*/ 	.word	0x000000ff
        /*09c8*/ 	.word	0x0002a840
        /*09cc*/ 	.short	0x0100
        /*09ce*/ 	.byte	0x08
	.zero		1


	//   ....[4]....
        /*09d0*/ 	.word	0x00000390
        /*09d4*/ 	.word	0x000000ff
        /*09d8*/ 	.word	0x0002a838
        /*09dc*/ 	.short	0x0100
        /*09de*/ 	.byte	0x08
	.zero		1


	//   ....[5]....
        /*09e0*/ 	.word	0x000003a0
        /*09e4*/ 	.word	0x000000ff
        /*09e8*/ 	.word	0x0002a848
        /*09ec*/ 	.short	0x0100
        /*09ee*/ 	.byte	0x08
	.zero		1


	//   ....[6]....
        /*09f0*/ 	.word	0x000004d0
        /*09f4*/ 	.word	0x000000ff
        /*09f8*/ 	.word	0x0002a850
        /*09fc*/ 	.short	0x0100
        /*09fe*/ 	.byte	0x08
	.zero		1


	//   ....[7]....
        /*0a00*/ 	.word	0x000004e0
        /*0a04*/ 	.word	0x000000ff
        /*0a08*/ 	.word	0x0002a860
        /*0a0c*/ 	.short	0x0100
        /*0a0e*/ 	.byte	0x08
	.zero		1


	//   ....[8]....
        /*0a10*/ 	.word	0x000004f0
        /*0a14*/ 	.word	0x000000ff
        /*0a18*/ 	.word	0x0002a858
        /*0a1c*/ 	.short	0x0100
        /*0a1e*/ 	.byte	0x08
	.zero		1


	//   ....[9]....
        /*0a20*/ 	.word	0x00000500
        /*0a24*/ 	.word	0x000000ff
        /*0a28*/ 	.word	0x0002a868
        /*0a2c*/ 	.short	0x0100
        /*0a2e*/ 	.byte	0x08
	.zero		1


	//   ....[10]....
        /*0a30*/ 	.word	0x000005f0
        /*0a34*/ 	.word	0x000000ff
        /*0a38*/ 	.word	0x0002a870
        /*0a3c*/ 	.short	0x0100
        /*0a3e*/ 	.byte	0x06
	.zero		1


	//   ....[11]....
        /*0a40*/ 	.word	0x00000600
        /*0a44*/ 	.word	0x000000ff
        /*0a48*/ 	.word	0x0002a880
        /*0a4c*/ 	.short	0x0100
        /*0a4e*/ 	.byte	0x06
	.zero		1


	//   ....[12]....
        /*0a50*/ 	.word	0x00000610
        /*0a54*/ 	.word	0x000000ff
        /*0a58*/ 	.word	0x0002a878
        /*0a5c*/ 	.short	0x0100
        /*0a5e*/ 	.byte	0x06
	.zero		1


	//   ....[13]....
        /*0a60*/ 	.word	0x00000620
        /*0a64*/ 	.word	0x000000ff
        /*0a68*/ 	.word	0x0002a888
        /*0a6c*/ 	.short	0x0100
        /*0a6e*/ 	.byte	0x06
	.zero		1


	//   ....[14]....
        /*0a70*/ 	.word	0x00000750
        /*0a74*/ 	.word	0x000000ff
        /*0a78*/ 	.word	0x0002a890
        /*0a7c*/ 	.short	0x0100
        /*0a7e*/ 	.byte	0x08
	.zero		1


	//   ....[15]....
        /*0a80*/ 	.word	0x00000760
        /*0a84*/ 	.word	0x000000ff
        /*0a88*/ 	.word	0x0002a8a0
        /*0a8c*/ 	.short	0x0100
        /*0a8e*/ 	.byte	0x08
	.zero		1


	//   ....[16]....
        /*0a90*/ 	.word	0x00000770
        /*0a94*/ 	.word	0x000000ff
        /*0a98*/ 	.word	0x0002a898
        /*0a9c*/ 	.short	0x0100
        /*0a9e*/ 	.byte	0x08
	.zero		1


	//   ....[17]....
        /*0aa0*/ 	.word	0x00000780
        /*0aa4*/ 	.word	0x000000ff
        /*0aa8*/ 	.word	0x0002a8a8
        /*0aac*/ 	.short	0x0100
        /*0aae*/ 	.byte	0x08
	.zero		1


	//   ....[18]....
        /*0ab0*/ 	.word	0x000008b0
        /*0ab4*/ 	.word	0x000000ff
        /*0ab8*/ 	.word	0x0002a8b0
        /*0abc*/ 	.short	0x0100
        /*0abe*/ 	.byte	0x08
	.zero		1


	//   ....[19]....
        /*0ac0*/ 	.word	0x000008c0
        /*0ac4*/ 	.word	0x000000ff
        /*0ac8*/ 	.word	0x0002a8c0
        /*0acc*/ 	.short	0x0100
        /*0ace*/ 	.byte	0x08
	.zero		1


	//   ....[20]....
        /*0ad0*/ 	.word	0x000008d0
        /*0ad4*/ 	.word	0x000000ff
        /*0ad8*/ 	.word	0x0002a8b8
        /*0adc*/ 	.short	0x0100
        /*0ade*/ 	.byte	0x08
	.zero		1


	//   ....[21]....
        /*0ae0*/ 	.word	0x000008e0
        /*0ae4*/ 	.word	0x000000ff
        /*0ae8*/ 	.word	0x0002a8c8
        /*0aec*/ 	.short	0x0100
        /*0aee*/ 	.byte	0x08
	.zero		1


	//   ....[22]....
        /*0af0*/ 	.word	0x000020d0
        /*0af4*/ 	.word	0x000000ff
        /*0af8*/ 	.word	0x0002a800
        /*0afc*/ 	.short	0x010a
        /*0afe*/ 	.byte	0x26
	.zero		1


	//   ....[23]....
        /*0b00*/ 	.word	0x00002150
        /*0b04*/ 	.word	0x00000015
        /*0b08*/ 	.word	0x0002a830
        /*0b0c*/ 	.short	0x010a
        /*0b0e*/ 	.byte	0x3f
	.zero		1


	//   ....[24]....
        /*0b10*/ 	.word	0x000021c0
        /*0b14*/ 	.word	0x00000015
        /*0b18*/ 	.word	0x0002a830
        /*0b1c*/ 	.short	0x010a
        /*0b1e*/ 	.byte	0x3f
	.zero		1


	//   ....[25]....
        /*0b20*/ 	.word	0x000029c0
        /*0b24*/ 	.word	0x0000000c
        /*0b28*/ 	.word	0x00000000
        /*0b2c*/ 	.short	0x0101
        /*0b2e*/ 	.byte	0x3f
	.zero		1


	//   ....[26]....
        /*0b30*/ 	.word	0x00005360
        /*0b34*/ 	.word	0x000000ff
        /*0b38*/ 	.word	0x0002a830
        /*0b3c*/ 	.short	0x010a
        /*0b3e*/ 	.byte	0x07
	.zero		1


	//   ....[27]....
        /*0b40*/ 	.word	0x000053a0
        /*0b44*/ 	.word	0x000000ff
        /*0b48*/ 	.word	0x0002a830
        /*0b4c*/ 	.short	0x010a
        /*0b4e*/ 	.byte	0x07
	.zero		1


	//   ....[28]....
        /*0b50*/ 	.word	0x00005c60
        /*0b54*/ 	.word	0x000000ff
        /*0b58*/ 	.word	0x0002a850
        /*0b5c*/ 	.short	0x010a
        /*0b5e*/ 	.byte	0x06
	.zero		1


	//   ....[29]....
        /*0b60*/ 	.word	0x00005ca0
        /*0b64*/ 	.word	0x000000ff
        /*0b68*/ 	.word	0x0002a850
        /*0b6c*/ 	.short	0x010a
        /*0b6e*/ 	.byte	0x06
	.zero		1


	//   ....[30]....
        /*0b70*/ 	.word	0x000065d0
        /*0b74*/ 	.word	0x0000000a
        /*0b78*/ 	.word	0x00000000
        /*0b7c*/ 	.short	0x0101
        /*0b7e*/ 	.byte	0x3f
	.zero		1


	//   ....[31]....
        /*0b80*/ 	.word	0x00007fe0
        /*0b84*/ 	.word	0x00000059
        /*0b88*/ 	.word	0x00000000
        /*0b8c*/ 	.short	0x0101
        /*0b8e*/ 	.byte	0x3f
	.zero		1


	//   ....[32]....
        /*0b90*/ 	.word	0x000089c0
        /*0b94*/ 	.word	0x000000ff
        /*0b98*/ 	.word	0x0002a830
        /*0b9c*/ 	.short	0x010a
        /*0b9e*/ 	.byte	0x06
	.zero		1


	//   ....[33]....
        /*0ba0*/ 	.word	0x00008a00
        /*0ba4*/ 	.word	0x000000ff
        /*0ba8*/ 	.word	0x0002a830
        /*0bac*/ 	.short	0x010a
        /*0bae*/ 	.byte	0x06
	.zero		1


	//   ....[34]....
        /*0bb0*/ 	.word	0x000092c0
        /*0bb4*/ 	.word	0x000000ff
        /*0bb8*/ 	.word	0x0002a850
        /*0bbc*/ 	.short	0x010a
        /*0bbe*/ 	.byte	0x0a
	.zero		1


	//   ....[35]....
        /*0bc0*/ 	.word	0x00009300
        /*0bc4*/ 	.word	0x000000ff
        /*0bc8*/ 	.word	0x0002a850
        /*0bcc*/ 	.short	0x010a
        /*0bce*/ 	.byte	0x0a
	.zero		1


	//   ....[36]....
        /*0bd0*/ 	.word	0x0000a630
        /*0bd4*/ 	.word	0x0000005f
        /*0bd8*/ 	.word	0x00000000
        /*0bdc*/ 	.short	0x0101
        /*0bde*/ 	.byte	0x3f
	.zero		1


	//   ....[37]....
        /*0be0*/ 	.word	0x0000a690
        /*0be4*/ 	.word	0x00000063
        /*0be8*/ 	.word	0x00000000
        /*0bec*/ 	.short	0x0101
        /*0bee*/ 	.byte	0x3f
	.zero		1


	//   ....[38]....
        /*0bf0*/ 	.word	0x0000ac20
        /*0bf4*/ 	.word	0x000000ff
        /*0bf8*/ 	.word	0x0002a830
        /*0bfc*/ 	.short	0x010a
        /*0bfe*/ 	.byte	0x06
	.zero		1


	//   ....[39]....
        /*0c00*/ 	.word	0x0000ac60
        /*0c04*/ 	.word	0x000000ff
        /*0c08*/ 	.word	0x0002a830
        /*0c0c*/ 	.short	0x010a
        /*0c0e*/ 	.byte	0x06
	.zero		1


	//   ....[40]....
        /*0c10*/ 	.word	0x0000b520
        /*0c14*/ 	.word	0x000000ff
        /*0c18*/ 	.word	0x0002a850
        /*0c1c*/ 	.short	0x010a
        /*0c1e*/ 	.byte	0x0a
	.zero		1


	//   ....[41]....
        /*0c20*/ 	.word	0x0000b560
        /*0c24*/ 	.word	0x000000ff
        /*0c28*/ 	.word	0x0002a850
        /*0c2c*/ 	.short	0x010a
        /*0c2e*/ 	.byte	0x0a
	.zero		1


	//   ....[42]....
        /*0c30*/ 	.word	0x0000bea0
        /*0c34*/ 	.word	0x0000000a
        /*0c38*/ 	.word	0x00000000
        /*0c3c*/ 	.short	0x0101
        /*0c3e*/ 	.byte	0x3f
	.zero		1


	//   ....[43]....
        /*0c40*/ 	.word	0x0000d850
        /*0c44*/ 	.word	0x00000015
        /*0c48*/ 	.word	0x00000000
        /*0c4c*/ 	.short	0x0101
        /*0c4e*/ 	.byte	0x3f
	.zero		1


	//   ....[44]....
        /*0c50*/ 	.word	0x0000e320
        /*0c54*/ 	.word	0x000000ff
        /*0c58*/ 	.word	0x0002a850
        /*0c5c*/ 	.short	0x010a
        /*0c5e*/ 	.byte	0x05
	.zero		1


	//   ....[45]....
        /*0c60*/ 	.word	0x0000e360
        /*0c64*/ 	.word	0x000000ff
        /*0c68*/ 	.word	0x0002a850
        /*0c6c*/ 	.short	0x010a
        /*0c6e*/ 	.byte	0x05
	.zero		1


	//   ....[46]....
        /*0c70*/ 	.word	0x0000e800
        /*0c74*/ 	.word	0x00000005
        /*0c78*/ 	.word	0x00000000
        /*0c7c*/ 	.short	0x0101
        /*0c7e*/ 	.byte	0x3f
	.zero		1


	//   ....[47]....
        /*0c80*/ 	.word	0x0000ff80
        /*0c84*/ 	.word	0x00000010
        /*0c88*/ 	.word	0x00000000
        /*0c8c*/ 	.short	0x0101
        /*0c8e*/ 	.byte	0x3f
	.zero		1


	//   ....[48]....
        /*0c90*/ 	.word	0x000104d0
        /*0c94*/ 	.word	0x00000006
        /*0c98*/ 	.word	0x00000000
        /*0c9c*/ 	.short	0x0101
        /*0c9e*/ 	.byte	0x3f
	.zero		1


	//   ....[49]....
        /*0ca0*/ 	.word	0x00014500
        /*0ca4*/ 	.word	0x00000000
        /*0ca8*/ 	.word	0x0002a840
        /*0cac*/ 	.short	0x010a
        /*0cae*/ 	.byte	0x3f
	.zero		1


	//   ....[50]....
        /*0cb0*/ 	.word	0x000154c0
        /*0cb4*/ 	.word	0x00000012
        /*0cb8*/ 	.word	0x0002a800
        /*0cbc*/ 	.short	0x0107
        /*0cbe*/ 	.byte	0x3f
	.zero		1


	//   ....[51]....
        /*0cc0*/ 	.word	0x000155d0
        /*0cc4*/ 	.word	0x00000012
        /*0cc8*/ 	.word	0x0002a800
        /*0ccc*/ 	.short	0x0101
        /*0cce*/ 	.byte	0x3f
	.zero		1


	//   ....[52]....
        /*0cd0*/ 	.word	0x000155f0
        /*0cd4*/ 	.word	0x00000012
        /*0cd8*/ 	.word	0x0002a820
        /*0cdc*/ 	.short	0x010a
        /*0cde*/ 	.byte	0x3f
	.zero		1


	//   ....[53]....
        /*0ce0*/ 	.word	0x00015a20
        /*0ce4*/ 	.word	0x00000003
        /*0ce8*/ 	.word	0x0002a840
        /*0cec*/ 	.short	0x010a
        /*0cee*/ 	.byte	0x3f
	.zero		1


	//   ....[54]....
        /*0cf0*/ 	.word	0x00015eb0
        /*0cf4*/ 	.word	0x00000003
        /*0cf8*/ 	.word	0x00000060
        /*0cfc*/ 	.short	0x010a
        /*0cfe*/ 	.byte	0x3f
	.zero		1


	//   ....[55]....
        /*0d00*/ 	.word	0x00016540
        /*0d04*/ 	.word	0x00000003
        /*0d08*/ 	.word	0x0002a840
        /*0d0c*/ 	.short	0x010a
        /*0d0e*/ 	.byte	0x3f
	.zero		1


	//   ....[56]....
        /*0d10*/ 	.word	0x000169d0
        /*0d14*/ 	.word	0x00000002
        /*0d18*/ 	.word	0x00000060
        /*0d1c*/ 	.short	0x010a
        /*0d1e*/ 	.byte	0x3f
	.zero		1


	//   ....[57]....
        /*0d20*/ 	.word	0x00016fb0
        /*0d24*/ 	.word	0x00000002
        /*0d28*/ 	.word	0x0002a840
        /*0d2c*/ 	.short	0x010a
        /*0d2e*/ 	.byte	0x3f
	.zero		1


	//   ....[58]....
        /*0d30*/ 	.word	0x00017440
        /*0d34*/ 	.word	0x00000002
        /*0d38*/ 	.word	0x00000060
        /*0d3c*/ 	.short	0x010a
        /*0d3e*/ 	.byte	0x3f
	.zero		1


	//   ....[59]....
        /*0d40*/ 	.word	0x000179d0
        /*0d44*/ 	.word	0x00000000
        /*0d48*/ 	.word	0x0002a860
        /*0d4c*/ 	.short	0x010a
        /*0d4e*/ 	.byte	0x3f
	.zero		1


	//   ....[60]....
        /*0d50*/ 	.word	0x00019040
        /*0d54*/ 	.word	0x00000000
        /*0d58*/ 	.word	0x0002a820
        /*0d5c*/ 	.short	0x010a
        /*0d5e*/ 	.byte	0x3f
	.zero		1


	//   ....[61]....
        /*0d60*/ 	.word	0x00019250
        /*0d64*/ 	.word	0x00000006
        /*0d68*/ 	.word	0x00000000
        /*0d6c*/ 	.short	0x010a
        /*0d6e*/ 	.byte	0x3f
	.zero		1


	//   ....[62]....
        /*0d70*/ 	.word	0x00019280
        /*0d74*/ 	.word	0x00000007
        /*0d78*/ 	.word	0x00000000
        /*0d7c*/ 	.short	0x010a
        /*0d7e*/ 	.byte	0x3f
	.zero		1


	//   ....[63]....
        /*0d80*/ 	.word	0x000192e0
        /*0d84*/ 	.word	0x00000004
        /*0d88*/ 	.word	0x00000000
        /*0d8c*/ 	.short	0x010a
        /*0d8e*/ 	.byte	0x3f
	.zero		1


	//   ....[64]....
        /*0d90*/ 	.word	0x00019310
        /*0d94*/ 	.word	0x00000003
        /*0d98*/ 	.word	0x00000000
        /*0d9c*/ 	.short	0x010a
        /*0d9e*/ 	.byte	0x3f
	.zero		1


	//   ....[65]....
        /*0da0*/ 	.word	0x00019380
        /*0da4*/ 	.word	0x00000003
        /*0da8*/ 	.word	0x0002a800
        /*0dac*/ 	.short	0x010a
        /*0dae*/ 	.byte	0x3f
	.zero		1


	//   ....[66]....
        /*0db0*/ 	.word	0x000193d0
        /*0db4*/ 	.word	0x00000015
        /*0db8*/ 	.word	0x0002a830
        /*0dbc*/ 	.short	0x010a
        /*0dbe*/ 	.byte	0x3f
	.zero		1


	//   ....[67]....
        /*0dc0*/ 	.word	0x00019430
        /*0dc4*/ 	.word	0x0000000b
        /*0dc8*/ 	.word	0x0002a830
        /*0dcc*/ 	.short	0x010a
        /*0dce*/ 	.byte	0x3f
	.zero		1


	//   ....[68]....
        /*0dd0*/ 	.word	0x00019490
        /*0dd4*/ 	.word	0x0000000b
        /*0dd8*/ 	.word	0x0002a850
        /*0ddc*/ 	.short	0x010a
        /*0dde*/ 	.byte	0x3f
	.zero		1


	//   ....[69]....
        /*0de0*/ 	.word	0x000194f0
        /*0de4*/ 	.word	0x00000008
        /*0de8*/ 	.word	0x0002a830
        /*0dec*/ 	.short	0x010a
        /*0dee*/ 	.byte	0x3f
	.zero		1


	//   ....[70]....
        /*0df0*/ 	.word	0x00019550
        /*0df4*/ 	.word	0x00000007
        /*0df8*/ 	.word	0x0002a850
        /*0dfc*/ 	.short	0x010a
        /*0dfe*/ 	.byte	0x3f
	.zero		1


	//   ....[71]....
        /*0e00*/ 	.word	0x000195b0
        /*0e04*/ 	.word	0x00000008
        /*0e08*/ 	.word	0x0002a830
        /*0e0c*/ 	.short	0x010a
        /*0e0e*/ 	.byte	0x3f
	.zero		1


	//   ....[72]....
        /*0e10*/ 	.word	0x00019610
        /*0e14*/ 	.word	0x00000007
        /*0e18*/ 	.word	0x0002a850
        /*0e1c*/ 	.short	0x010a
        /*0e1e*/ 	.byte	0x3f
	.zero		1


	//   ....[73]....
        /*0e20*/ 	.word	0x00019670
        /*0e24*/ 	.word	0x00000005
        /*0e28*/ 	.word	0x0002a850
        /*0e2c*/ 	.short	0x010a
        /*0e2e*/ 	.byte	0x3f
	.zero		1


	//   ....[74]....
        /*0e30*/ 	.word	0x00019810
        /*0e34*/ 	.word	0x00000000
        /*0e38*/ 	.word	0x0002a840
        /*0e3c*/ 	.short	0x010a
        /*0e3e*/ 	.byte	0x3f
	.zero		1


	//   ....[75]....
        /*0e40*/ 	.word	0x0001a450
        /*0e44*/ 	.word	0x00000012
        /*0e48*/ 	.word	0x0002a820
        /*0e4c*/ 	.short	0x010a
        /*0e4e*/ 	.byte	0x3f
	.zero		1


	//   ....[76]....
        /*0e50*/ 	.word	0x0001a4a0
        /*0e54*/ 	.word	0x00000003
        /*0e58*/ 	.word	0x0002a840
        /*0e5c*/ 	.short	0x010a
        /*0e5e*/ 	.byte	0x3f
	.zero		1


	//   ....[77]....
        /*0e60*/ 	.word	0x0001a4f0
        /*0e64*/ 	.word	0x00000003
        /*0e68*/ 	.word	0x00000060
        /*0e6c*/ 	.short	0x010a
        /*0e6e*/ 	.byte	0x3f
	.zero		1


	//   ....[78]....
        /*0e70*/ 	.word	0x0001a540
        /*0e74*/ 	.word	0x00000003
        /*0e78*/ 	.word	0x0002a840
        /*0e7c*/ 	.short	0x010a
        /*0e7e*/ 	.byte	0x3f
	.zero		1


	//   ....[79]....
        /*0e80*/ 	.word	0x0001a590
        /*0e84*/ 	.word	0x00000002
        /*0e88*/ 	.word	0x00000060
        /*0e8c*/ 	.short	0x010a
        /*0e8e*/ 	.byte	0x3f
	.zero		1


	//   ....[80]....
        /*0e90*/ 	.word	0x0001a5e0
        /*0e94*/ 	.word	0x00000002
        /*0e98*/ 	.word	0x0002a840
        /*0e9c*/ 	.short	0x010a
        /*0e9e*/ 	.byte	0x3f
	.zero		1


	//   ....[81]....
        /*0ea0*/ 	.word	0x0001a630
        /*0ea4*/ 	.word	0x00000002
        /*0ea8*/ 	.word	0x00000060
        /*0eac*/ 	.short	0x010a
        /*0eae*/ 	.byte	0x3f
	.zero		1


	//   ....[82]....
        /*0eb0*/ 	.word	0x0001a680
        /*0eb4*/ 	.word	0x00000000
        /*0eb8*/ 	.word	0x0002a860
        /*0ebc*/ 	.short	0x010a
        /*0ebe*/ 	.byte	0x3f
	.zero		1


	//   ....[83]....
        /*0ec0*/ 	.word	0x0001b200
        /*0ec4*/ 	.word	0x00000000
        /*0ec8*/ 	.word	0x0002a820
        /*0ecc*/ 	.short	0x010a
        /*0ece*/ 	.byte	0x3f
	.zero		1


	//   ....[84]....
        /*0ed0*/ 	.word	0x0001b3a0
        /*0ed4*/ 	.word	0x00000006
        /*0ed8*/ 	.word	0x00000000
        /*0edc*/ 	.short	0x010a
        /*0ede*/ 	.byte	0x3f
	.zero		1


	//   ....[85]....
        /*0ee0*/ 	.word	0x0001b3f0
        /*0ee4*/ 	.word	0x00000007
        /*0ee8*/ 	.word	0x00000000
        /*0eec*/ 	.short	0x010a
        /*0eee*/ 	.byte	0x3f
	.zero		1


	//   ....[86]....
        /*0ef0*/ 	.word	0x0001b440
        /*0ef4*/ 	.word	0x00000004
        /*0ef8*/ 	.word	0x00000000
        /*0efc*/ 	.short	0x010a
        /*0efe*/ 	.byte	0x3f
	.zero		1


	//----- nvinfo : EIATTR_NUM_MBARRIERS
	.align		4
.L_453:
        /*0f00*/ 	.byte	0x03, 0x38
        /*0f02*/ 	.short	0x0016


	//----- nvinfo : EIATTR_EXIT_INSTR_OFFSETS
	.align		4
        /*0f04*/ 	.byte	0x04, 0x1c
        /*0f06*/ 	.short	(.L_455 - .L_454)


	//   ....[0]....
.L_454:
        /*0f08*/ 	.word	0x00000a50


	//   ....[1]....
        /*0f0c*/ 	.word	0x00011da0


	//   ....[2]....
        /*0f10*/ 	.word	0x00019360


	//----- nvinfo : EIATTR_MAX_THREADS
	.align		4
.L_455:
        /*0f14*/ 	.byte	0x04, 0x05
        /*0f16*/ 	.short	(.L_457 - .L_456)
.L_456:
        /*0f18*/ 	.word	0x00000180
        /*0f1c*/ 	.word	0x00000001
        /*0f20*/ 	.word	0x00000001


	//----- nvinfo : EIATTR_CRS_STACK_SIZE
	.align		4
.L_457:
        /*0f24*/ 	.byte	0x04, 0x1e
        /*0f26*/ 	.short	(.L_459 - .L_458)
.L_458:
        /*0f28*/ 	.word	0x00000000


	//----- nvinfo : EIATTR_CBANK_PARAM_SIZE
	.align		4
.L_459:
        /*0f2c*/ 	.byte	0x03, 0x19
        /*0f2e*/ 	.short	0x0af0


	//----- nvinfo : EIATTR_PARAM_CBANK
	.align		4
        /*0f30*/ 	.byte	0x04, 0x0a
        /*0f32*/ 	.short	(.L_461 - .L_460)
	.align		4
.L_460:
        /*0f34*/ 	.word	index@(.nv.constant0._ZN7cutlass13device_kernelIN5flash11enable_sm90INS1_16FlashAttnFwdSm90INS1_25CollectiveMainloopFwdSm90ILi2EN4cute5tupleIJNS5_1CILi1EEES8_S8_EEENS6_IJNS7_ILi128EEENS7_ILi96EEENS7_ILi192EEEEEELi128ENS_10bfloat16_tEfNS_4arch4Sm90ELb0ELb1ELb1ELb1ELb0ELb0ELb0ELb1ELb1ELb1ELb1ELb0EEENS1_21CollectiveEpilogueFwdINS6_IJSA_SA_SB_EEES9_SE_SG_Li256ELb1ELb1ELb1ELb0EEENS1_36VarlenDynamicPersistentTileSchedulerILi128ELi96ELi256ELi128ELb1ELb1ELb1ELb1ELb0ELb1EEEEEEEEEvNT_6ParamsE)
        /*0f38*/ 	.short	0x0210
        /*0f3a*/ 	.short	0x0af0


	//----- nvinfo : EIATTR_SW_WAR
	.align		4
.L_461:
        /*0f3c*/ 	.byte	0x04, 0x36
        /*0f3e*/ 	.short	(.L_463 - .L_462)
.L_462:
        /*0f40*/ 	.word	0x00000008
.L_463:


//--------------------- .nv.info._ZN7cutlass13device_kernelIN5flash11enable_sm90INS1_16FlashAttnFwdSm90INS1_25CollectiveMainloopFwdSm90ILi2EN4cute5tupleIJNS5_1CILi1EEES8_S8_EEENS6_IJNS7_ILi128EEENS7_ILi96EEENS7_ILi192EEEEEELi128ENS_10bfloat16_tEfNS_4arch4Sm90ELb0ELb1ELb1ELb1ELb0ELb1ELb0ELb1ELb1ELb1ELb1ELb0EEENS1_21CollectiveEpilogueFwdINS6_IJSA_SA_SB_EEES9_SE_SG_Li256ELb1ELb1ELb1ELb0EEENS1_36VarlenDynamicPersistentTileSchedulerILi128ELi96ELi256ELi128ELb1ELb1ELb1ELb1ELb0ELb1EEEEEEEEEvNT_6ParamsE --------------------------
	.section	.nv.info._ZN7cutlass13device_kernelIN5flash11enable_sm90INS1_16FlashAttnFwdSm90INS1_25CollectiveMainloopFwdSm90ILi2EN4cute5tupleIJNS5_1CILi1EEES8_S8_EEENS6_IJNS7_ILi128EEENS7_ILi96EEENS7_ILi192EEEEEELi128ENS_10bfloat16_tEfNS_4arch4Sm90ELb0ELb1ELb1ELb1ELb0ELb1ELb0ELb1ELb1ELb1ELb1ELb0EEENS1_21CollectiveEpilogueFwdINS6_IJSA_SA_SB_EEES9_SE_SG_Li256ELb1ELb1ELb1ELb0EEENS1_36VarlenDynamicPersistentTileSchedulerILi128ELi96ELi256ELi128ELb1ELb1ELb1ELb1ELb0ELb1EEEEEEEEEvNT_6ParamsE,"",@"SHT_CUDA_INFO"
	.sectionflags	@""
	.align	4


	//----- nvinfo : EIATTR_CUDA_API_VERSION
	.align		4
        /*0000*/ 	.byte	0x04, 0x37
        /*0002*/ 	.short	(.L_465 - .L_464)
.L_464:
        /*0004*/ 	.word	0x00000082


	//----- nvinfo : EIATTR_KPARAM_INFO
	.align		4
.L_465:
        /*0008*/ 	.byte	0x04, 0x17
        /*000a*/ 	.short	(.L_467 - .L_466)
.L_466:
        /*000c*/ 	.word	0x00000000
        /*0010*/ 	.short	0x0000
        /*0012*/ 	.short	0x0070
        /*0014*/ 	.byte	0x00, 0xf0, 0x01, 0x2a


	//----- nvinfo : EIATTR_SPARSE_MMA_MASK
	.align		4
.L_467:
        /*0018*/ 	.byte	0x03, 0x50
        /*001a*/ 	.short	0x0000


	//----- nvinfo : EIATTR_MAXREG_COUNT
	.align		4
        /*001c*/ 	.byte	0x03, 0x1b
        /*001e*/ 	.short	0x00a8


	//----- nvinfo : EIATTR_NUM_BARRIERS
	.align		4
        /*0020*/ 	.byte	0x02, 0x4c
        /*0022*/ 	.byte	0x10
	.zero		1


	//----- nvinfo : EIATTR_EXTERNS
	.align		4
        /*0024*/ 	.byte	0x04, 0x0f
        /*0026*/ 	.short	(.L_469 - .L_468)


	//   ....[0]....
	.align		4
.L_468:
        /*0028*/ 	.word	index@(__assertfail)


	//----- nvinfo : EIATTR_ANNOTATIONS
	.align		4
.L_469:
        /*002c*/ 	.byte	0x04, 0x55
        /*002e*/ 	.short	(.L_471 - .L_470)


	//   ....[0]....
.L_470:
        /* <DEDUP_REMOVED lines=127> */


	//----- nvinfo : EIATTR_MERCURY_ISA_VERSION
	.align		4
.L_471:
        /*0808*/ 	.byte	0x03, 0x5f
        /*080a*/ 	.short	0x0101


	//----- nvinfo : EIATTR_UNUSED_LOAD_BYTE_OFFSET
	.align		4
        /*080c*/ 	.byte	0x04, 0x44
        /*080e*/ 	.short	(.L_473 - .L_472)


	//   ....[0]....
.L_472:
        /*0810*/ 	.word	0x00000ab0
        /*0814*/ 	.word	0x0000fff0


	//   ....[1]....
        /*0818*/ 	.word	0x00020d30
        /*081c*/ 	.word	0x0000fff0


	//----- nvinfo : EIATTR_INT_WARP_WIDE_INSTR_OFFSETS
	.align		4
.L_473:
        /*0820*/ 	.byte	0x04, 0x31
        /*0822*/ 	.short	(.L_475 - .L_474)


	//   ....[0]....
.L_474:
        /*0824*/ 	.word	0x00000190


	//   ....[1]....
        /*0828*/ 	.word	0x000001d0


	//   ....[2]....
        /*082c*/ 	.word	0x00000240


	//   ....[3]....
        /*0830*/ 	.word	0x000274d0


	//   ....[4]....
        /*0834*/ 	.word	0x00027560


	//   ....[5]....
        /*0838*/ 	.word	0x0002afe0


	//   ....[6]....
        /*083c*/ 	.word	0x0002b040


	//----- nvinfo : EIATTR_COOP_GROUP_MASK_REGIDS
	.align		4
.L_475:
        /*0840*/ 	.byte	0x04, 0x29
        /*0842*/ 	.short	(.L_477 - .L_476)


	//   ....[0]....
.L_476:
        /*0844*/ 	.word	0xffffffff


	//   ....[1]....
        /*0848*/ 	.word	0xffffffff


	//   ....[2]....
        /*084c*/ 	.word	0xffffffff


	//   ....[3]....
        /*0850*/ 	.word	0xffffffff


	//   ....[4]....
        /*0854*/ 	.word	0xffffffff


	//   ....[5]....
        /*0858*/ 	.word	0xffffffff


	//   ....[6]....
        /*085c*/ 	.word	0xffffffff


	//   ....[7]....
        /*0860*/ 	.word	0xffffffff


	//   ....[8]....
        /*0864*/ 	.word	0xffffffff


	//   ....[9]....
        /*0868*/ 	.word	0xffffffff


	//   ....[10]....
        /*086c*/ 	.word	0xffffffff


	//   ....[11]....
        /*0870*/ 	.word	0xffffffff


	//   ....[12]....
        /*0874*/ 	.word	0xffffffff


	//   ....[13]....
        /*0878*/ 	.word	0xffffffff


	//   ....[14]....
        /*087c*/ 	.word	0xffffffff


	//   ....[15]....
        /*0880*/ 	.word	0xffffffff


	//   ....[16]....
        /*0884*/ 	.word	0xffffffff


	//   ....[17]....
        /*0888*/ 	.word	0xffffffff


	//   ....[18]....
        /*088c*/ 	.word	0xffffffff


	//   ....[19]....
        /*0890*/ 	.word	0xffffffff


	//   ....[20]....
        /*0894*/ 	.word	0xffffffff


	//   ....[21]....
        /*0898*/ 	.word	0xffffffff


	//   ....[22]....
        /*089c*/ 	.word	0xffffffff


	//   ....[23]....
        /*08a0*/ 	.word	0xffffffff


	//   ....[24]....
        /*08a4*/ 	.word	0xffffffff


	//   ....[25]....
        /*08a8*/ 	.word	0xffffffff


	//   ....[26]....
        /*08ac*/ 	.word	0xffffffff


	//   ....[27]....
        /*08b0*/ 	.word	0xffffffff


	//   ....[28]....
        /*08b4*/ 	.word	0xffffffff


	//   ....[29]....
        /*08b8*/ 	.word	0xffffffff


	//   ....[30]....
        /*08bc*/ 	.word	0xffffffff


	//   ....[31]....
        /*08c0*/ 	.word	0xffffffff


	//   ....[32]....
        /*08c4*/ 	.word	0xffffffff


	//   ....[33]....
        /*08c8*/ 	.word	0xffffffff


	//   ....[34]....
        /*08cc*/ 	.word	0xffffffff


	//   ....[35]....
        /*08d0*/ 	.word	0xffffffff


	//   ....[36]....
        /*08d4*/ 	.word	0xffffffff


	//   ....[37]....
        /*08d8*/ 	.word	0xffffffff


	//   ....[38]....
        /*08dc*/ 	.word	0xffffffff


	//   ....[39]....
        /*08e0*/ 	.word	0xffffffff


	//   ....[40]....
        /*08e4*/ 	.word	0xffffffff


	//   ....[41]....
        /*08e8*/ 	.word	0xffffffff


	//   ....[42]....
        /*08ec*/ 	.word	0xffffffff


	//   ....[43]....
        /*08f0*/ 	.word	0xffffffff


	//   ....[44]....
        /*08f4*/ 	.word	0xffffffff


	//   ....[45]....
        /*08f8*/ 	.word	0xffffffff


	//   ....[46]....
        /*08fc*/ 	.word	0xffffffff


	//   ....[47]....
        /*0900*/ 	.word	0xffffffff


	//   ....[48]....
        /*0904*/ 	.word	0xffffffff


	//   ....[49]....
        /*0908*/ 	.word	0xffffffff


	//   ....[50]....
        /*090c*/ 	.word	0xffffffff


	//   ....[51]....
        /*0910*/ 	.word	0xffffffff


	//   ....[52]....
        /*0914*/ 	.word	0xffffffff


	//   ....[53]....
        /*0918*/ 	.word	0xffffffff


	//   ....[54]....
        /*091c*/ 	.word	0xffffffff


	//   ....[55]....
        /*0920*/ 	.word	0xffffffff


	//   ....[56]....
        /*0924*/ 	.word	0xffffffff


	//   ....[57]....
        /*0928*/ 	.word	0xffffffff


	//   ....[58]....
        /*092c*/ 	.word	0xffffffff


	//   ....[59]....
        /*0930*/ 	.word	0xffffffff


	//   ....[60]....
        /*0934*/ 	.word	0xffffffff


	//   ....[61]....
        /*0938*/ 	.word	0xffffffff


	//   ....[62]....
        /*093c*/ 	.word	0xffffffff


	//   ....[63]....
        /*0940*/ 	.word	0xffffffff


	//   ....[64]....
        /*0944*/ 	.word	0xffffffff


	//   ....[65]....
        /*0948*/ 	.word	0xffffffff


	//   ....[66]....
        /*094c*/ 	.word	0xffffffff


	//   ....[67]....
        /*0950*/ 	.word	0xffffffff


	//   ....[68]....
        /*0954*/ 	.word	0xffffffff


	//   ....[69]....
        /*0958*/ 	.word	0xffffffff


	//   ....[70]....
        /*095c*/ 	.word	0xffffffff


	//   ....[71]....
        /*0960*/ 	.word	0xffffffff


	//   ....[72]....
        /*0964*/ 	.word	0xffffffff


	//   ....[73]....
        /*0968*/ 	.word	0xffffffff


	//   ....[74]....
        /*096c*/ 	.word	0xffffffff


	//   ....[75]....
        /*0970*/ 	.word	0xffffffff


	//   ....[76]....
        /*0974*/ 	.word	0xffffffff


	//   ....[77]....
        /*0978*/ 	.word	0xffffffff


	//   ....[78]....
        /*097c*/ 	.word	0xffffffff


	//   ....[79]....
        /*0980*/ 	.word	0xffffffff


	//   ....[80]....
        /*0984*/ 	.word	0xffffffff


	//   ....[81]....
        /*0988*/ 	.word	0xffffffff


	//   ....[82]....
        /*098c*/ 	.word	0xffffffff


	//   ....[83]....
        /*0990*/ 	.word	0xffffffff


	//   ....[84]....
        /*0994*/ 	.word	0xffffffff


	//   ....[85]....
        /*0998*/ 	.word	0xffffffff


	//   ....[86]....
        /*099c*/ 	.word	0xffffffff


	//   ....[87]....
        /*09a0*/ 	.word	0xffffffff


	//   ....[88]....
        /*09a4*/ 	.word	0xffffffff


	//   ....[89]....
        /*09a8*/ 	.word	0xffffffff


	//   ....[90]....
        /*09ac*/ 	.word	0xffffffff


	//   ....[91]....
        /*09b0*/ 	.word	0xffffffff


	//   ....[92]....
        /*09b4*/ 	.word	0xffffffff


	//   ....[93]....
        /*09b8*/ 	.word	0xffffffff


	//   ....[94]....
        /*09bc*/ 	.word	0xffffffff


	//   ....[95]....
        /*09c0*/ 	.word	0xffffffff


	//   ....[96]....
        /*09c4*/ 	.word	0xffffffff


	//   ....[97]....
        /*09c8*/ 	.word	0xffffffff


	//   ....[98]....
        /*09cc*/ 	.word	0xffffffff


	//   ....[99]....
        /*09d0*/ 	.word	0xffffffff


	//   ....[100]....
        /*09d4*/ 	.word	0xffffffff


	//   ....[101]....
        /*09d8*/ 	.word	0xffffffff


	//   ....[102]....
        /*09dc*/ 	.word	0xffffffff


	//   ....[103]....
        /*09e0*/ 	.word	0xffffffff


	//   ....[104]....
        /*09e4*/ 	.word	0xffffffff


	//   ....[105]....
        /*09e8*/ 	.word	0xffffffff


	//   ....[106]....
        /*09ec*/ 	.word	0xffffffff


	//   ....[107]....
        /*09f0*/ 	.word	0xffffffff


	//   ....[108]....
        /*09f4*/ 	.word	0xffffffff


	//   ....[109]....
        /*09f8*/ 	.word	0xffffffff


	//   ....[110]....
        /*09fc*/ 	.word	0xffffffff


	//   ....[111]....
        /*0a00*/ 	.word	0xffffffff


	//   ....[112]....
        /*0a04*/ 	.word	0xffffffff


	//   ....[113]....
        /*0a08*/ 	.word	0xffffffff


	//   ....[114]....
        /*0a0c*/ 	.word	0xffffffff


	//   ....[115]....
        /*0a10*/ 	.word	0xffffffff


	//   ....[116]....
        /*0a14*/ 	.word	0xffffffff


	//   ....[117]....
        /*0a18*/ 	.word	0xffffffff


	//   ....[118]....
        /*0a1c*/ 	.word	0xffffffff


	//   ....[119]....
        /*0a20*/ 	.word	0xffffffff


	//   ....[120]....
        /*0a24*/ 	.word	0xffffffff


	//   ....[121]....
        /*0a28*/ 	.word	0xffffffff


	//   ....[122]....
        /*0a2c*/ 	.word	0xffffffff


	//   ....[123]....
        /*0a30*/ 	.word	0xffffffff


	//   ....[124]....
        /*0a34*/ 	.word	0xffffffff


	//   ....[125]....
        /*0a38*/ 	.word	0xffffffff


	//   ....[126]....
        /*0a3c*/ 	.word	0xffffffff


	//   ....[127]....
        /*0a40*/ 	.word	0xffffffff


	//   ....[128]....
        /*0a44*/ 	.word	0x0500000f


	//   ....[129]....
        /*0a48*/ 	.word	0x0500000f


	//   ....[130]....
        /*0a4c*/ 	.word	0x0500000f


	//   ....[131]....
        /*0a50*/ 	.word	0x0500000f


	//   ....[132]....
        /*0a54*/ 	.word	0x0500000f


	//   ....[133]....
        /*0a58*/ 	.word	0x0500000f


	//   ....[134]....
        /*0a5c*/ 	.word	0x0500000f


	//   ....[135]....
        /*0a60*/ 	.word	0x0500000f


	//   ....[136]....
        /*0a64*/ 	.word	0x0500000f


	//   ....[137]....
        /*0a68*/ 	.word	0x0500000f


	//   ....[138]....
        /*0a6c*/ 	.word	0x0500000f


	//   ....[139]....
        /*0a70*/ 	.word	0x0500000f


	//   ....[140]....
        /*0a74*/ 	.word	0x0500000f


	//   ....[141]....
        /*0a78*/ 	.word	0x0500000f


	//   ....[142]....
        /*0a7c*/ 	.word	0x0500000f


	//   ....[143]....
        /*0a80*/ 	.word	0x0500000f


	//   ....[144]....
        /*0a84*/ 	.word	0x0500000f


	//   ....[145]....
        /*0a88*/ 	.word	0x0500000f


	//   ....[146]....
        /*0a8c*/ 	.word	0x0500000f


	//   ....[147]....
        /*0a90*/ 	.word	0x0500000f


	//   ....[148]....
        /*0a94*/ 	.word	0x0500000f


	//   ....[149]....
        /*0a98*/ 	.word	0x0500000f


	//   ....[150]....
        /*0a9c*/ 	.word	0x0500000f


	//   ....[151]....
        /*0aa0*/ 	.word	0x0500000f


	//   ....[152]....
        /*0aa4*/ 	.word	0x0500000f


	//   ....[153]....
        /*0aa8*/ 	.word	0x0500000f


	//   ....[154]....
        /*0aac*/ 	.word	0x0500000f


	//   ....[155]....
        /*0ab0*/ 	.word	0x0500000f


	//   ....[156]....
        /*0ab4*/ 	.word	0x0500000f


	//   ....[157]....
        /*0ab8*/ 	.word	0x0500000f


	//   ....[158]....
        /*0abc*/ 	.word	0x0500000f


	//   ....[159]....
        /*0ac0*/ 	.word	0x0500000f


	//   ....[160]....
        /*0ac4*/ 	.word	0x0500000f


	//   ....[161]....
        /*0ac8*/ 	.word	0x0500000f


	//   ....[162]....
        /*0acc*/ 	.word	0x0500000f


	//   ....[163]....
        /*0ad0*/ 	.word	0x0500000f


	//   ....[164]....
        /*0ad4*/ 	.word	0x0500000f


	//   ....[165]....
        /*0ad8*/ 	.word	0x0500000f


	//   ....[166]....
        /*0adc*/ 	.word	0x0500000f


	//   ....[167]....
        /*0ae0*/ 	.word	0x0500000f


	//   ....[168]....
        /*0ae4*/ 	.word	0x0500000f


	//   ....[169]....
        /*0ae8*/ 	.word	0x0500000f


	//   ....[170]....
        /*0aec*/ 	.word	0x0500000f


	//   ....[171]....
        /*0af0*/ 	.word	0x0500000f


	//   ....[172]....
        /*0af4*/ 	.word	0x0500000f


	//   ....[173]....
        /*0af8*/ 	.word	0x0500000f


	//   ....[174]....
        /*0afc*/ 	.word	0x0500000f


	//   ....[175]....
        /*0b00*/ 	.word	0x0500000f


	//   ....[176]....
        /*0b04*/ 	.word	0x0500000f


	//   ....[177]....
        /*0b08*/ 	.word	0x0500000f


	//   ....[178]....
        /*0b0c*/ 	.word	0x0500000f


	//   ....[179]....
        /*0b10*/ 	.word	0x0500000f


	//   ....[180]....
        /*0b14*/ 	.word	0x0500000f


	//----- nvinfo : EIATTR_COOP_GROUP_INSTR_OFFSETS
	.align		4
.L_477:
        /*0b18*/ 	.byte	0x04, 0x28
        /*0b1a*/ 	.short	(.L_479 - .L_478)


	//   ....[0]....
.L_478:
        /*0b1c*/ 	.word	0x00000060


	//   ....[1]....
        /*0b20*/ 	.word	0x000001a0


	//   ....[2]....
        /*0b24*/ 	.word	0x000001f0


	//   ....[3]....
        /*0b28*/ 	.word	0x00000420


	//   ....[4]....
        /*0b2c*/ 	.word	0x00000580


	//   ....[5]....
        /*0b30*/ 	.word	0x000006a0


	//   ....[6]....
        /*0b34*/ 	.word	0x00000800


	//   ....[7]....
        /*0b38*/ 	.word	0x0000bb10


	//   ....[8]....
        /*0b3c*/ 	.word	0x0000c210


	//   ....[9]....
        /*0b40*/ 	.word	0x0000c220


	//   ....[10]....
        /*0b44*/ 	.word	0x0000c230


	//   ....[11]....
        /*0b48*/ 	.word	0x0000c240


	//   ....[12]....
        /*0b4c*/ 	.word	0x0000caa0


	//   ....[13]....
        /*0b50*/ 	.word	0x0000cab0


	//   ....[14]....
        /*0b54*/ 	.word	0x0000cac0


	//   ....[15]....
        /*0b58*/ 	.word	0x0000cad0


	//   ....[16]....
        /*0b5c*/ 	.word	0x0000fbc0


	//   ....[17]....
        /*0b60*/ 	.word	0x0000fbd0


	//   ....[18]....
        /*0b64*/ 	.word	0x0000fbe0


	//   ....[19]....
        /*0b68*/ 	.word	0x0000fbf0


	//   ....[20]....
        /*0b6c*/ 	.word	0x00010240


	//   ....[21]....
        /*0b70*/ 	.word	0x00010250


	//   ....[22]....
        /*0b74*/ 	.word	0x00010260


	//   ....[23]....
        /*0b78*/ 	.word	0x00010270


	//   ....[24]....
        /*0b7c*/ 	.word	0x00014040


	//   ....[25]....
        /*0b80*/ 	.word	0x00014580


	//   ....[26]....
        /*0b84*/ 	.word	0x000152b0


	//   ....[27]....
        /*0b88*/ 	.word	0x000153c0


	//   ....[28]....
        /*0b8c*/ 	.word	0x000158e0


	//   ....[29]....
        /*0b90*/ 	.word	0x00015990


	//   ....[30]....
        /*0b94*/ 	.word	0x00017d10


	//   ....[31]....
        /*0b98*/ 	.word	0x00017ef0


	//   ....[32]....
        /*0b9c*/ 	.word	0x00018db0


	//   ....[33]....
        /*0ba0*/ 	.word	0x00018ec0


	//   ....[34]....
        /*0ba4*/ 	.word	0x000194e0


	//   ....[35]....
        /*0ba8*/ 	.word	0x00019530


	//   ....[36]....
        /*0bac*/ 	.word	0x0001b850


	//   ....[37]....
        /*0bb0*/ 	.word	0x0001b870


	//   ....[38]....
        /*0bb4*/ 	.word	0x0001bc80


	//   ....[39]....
        /*0bb8*/ 	.word	0x0001bcf0


	//   ....[40]....
        /*0bbc*/ 	.word	0x0001dd40


	//   ....[41]....
        /*0bc0*/ 	.word	0x0001df50


	//   ....[42]....
        /*0bc4*/ 	.word	0x0001ee30


	//   ....[43]....
        /*0bc8*/ 	.word	0x0001ef40


	//   ....[44]....
        /*0bcc*/ 	.word	0x0001f550


	//   ....[45]....
        /*0bd0*/ 	.word	0x0001f5a0


	//   ....[46]....
        /*0bd4*/ 	.word	0x00020680


	//   ....[47]....
        /*0bd8*/ 	.word	0x00020700


	//   ....[48]....
        /*0bdc*/ 	.word	0x00020730


	//   ....[49]....
        /*0be0*/ 	.word	0x00020750


	//   ....[50]....
        /*0be4*/ 	.word	0x000217e0


	//   ....[51]....
        /*0be8*/ 	.word	0x000217f0


	//   ....[52]....
        /*0bec*/ 	.word	0x00021800


	//   ....[53]....
        /*0bf0*/ 	.word	0x00021810


	//   ....[54]....
        /*0bf4*/ 	.word	0x00021ec0


	//   ....[55]....
        /*0bf8*/ 	.word	0x00021f00


	//   ....[56]....
        /*0bfc*/ 	.word	0x00021fe0


	//   ....[57]....
        /*0c00*/ 	.word	0x00022000


	//   ....[58]....
        /*0c04*/ 	.word	0x000220c0


	//   ....[59]....
        /*0c08*/ 	.word	0x000220e0


	//   ....[60]....
        /*0c0c*/ 	.word	0x000221b0


	//   ....[61]....
        /*0c10*/ 	.word	0x000221d0


	//   ....[62]....
        /*0c14*/ 	.word	0x000225d0


	//   ....[63]....
        /*0c18*/ 	.word	0x000225f0


	//   ....[64]....
        /*0c1c*/ 	.word	0x00022a30


	//   ....[65]....
        /*0c20*/ 	.word	0x00022a40


	//   ....[66]....
        /*0c24*/ 	.word	0x000236a0


	//   ....[67]....
        /*0c28*/ 	.word	0x000236c0


	//   ....[68]....
        /*0c2c*/ 	.word	0x00023780


	//   ....[69]....
        /*0c30*/ 	.word	0x000237a0


	//   ....[70]....
        /*0c34*/ 	.word	0x00023860


	//   ....[71]....
        /*0c38*/ 	.word	0x00023880


	//   ....[72]....
        /*0c3c*/ 	.word	0x00023950


	//   ....[73]....
        /*0c40*/ 	.word	0x00023970


	//   ....[74]....
        /*0c44*/ 	.word	0x00023ac0


	//   ....[75]....
        /*0c48*/ 	.word	0x00023cd0


	//   ....[76]....
        /*0c4c*/ 	.word	0x00023d00


	//   ....[77]....
        /*0c50*/ 	.word	0x00023d30


	//   ....[78]....
        /*0c54*/ 	.word	0x00023d60


	//   ....[79]....
        /*0c58*/ 	.word	0x00023d90


	//   ....[80]....
        /*0c5c*/ 	.word	0x00023dc0


	//   ....[81]....
        /*0c60*/ 	.word	0x00023f60


	//   ....[82]....
        /*0c64*/ 	.word	0x00023f90


	//   ....[83]....
        /*0c68*/ 	.word	0x00023fc0


	//   ....[84]....
        /*0c6c*/ 	.word	0x00023ff0


	//   ....[85]....
        /*0c70*/ 	.word	0x00024020


	//   ....[86]....
        /*0c74*/ 	.word	0x00024050


	//   ....[87]....
        /*0c78*/ 	.word	0x000240f0


	//   ....[88]....
        /*0c7c*/ 	.word	0x00024120


	//   ....[89]....
        /*0c80*/ 	.word	0x00024130


	//   ....[90]....
        /*0c84*/ 	.word	0x00024160


	//   ....[91]....
        /*0c88*/ 	.word	0x00025b00


	//   ....[92]....
        /*0c8c*/ 	.word	0x00027aa0


	//   ....[93]....
        /*0c90*/ 	.word	0x00028640


	//   ....[94]....
        /*0c94*/ 	.word	0x00028660


	//   ....[95]....
        /*0c98*/ 	.word	0x00028730


	//   ....[96]....
        /*0c9c*/ 	.word	0x00028740


	//   ....[97]....
        /*0ca0*/ 	.word	0x000287e0


	//   ....[98]....
        /*0ca4*/ 	.word	0x000287f0


	//   ....[99]....
        /*0ca8*/ 	.word	0x00028890


	//   ....[100]....
        /*0cac*/ 	.word	0x000288a0


	//   ....[101]....
        /*0cb0*/ 	.word	0x00028940


	//   ....[102]....
        /*0cb4*/ 	.word	0x00028950


	//   ....[103]....
        /*0cb8*/ 	.word	0x000289f0


	//   ....[104]....
        /*0cbc*/ 	.word	0x00028a00


	//   ....[105]....
        /*0cc0*/ 	.word	0x00028aa0


	//   ....[106]....
        /*0cc4*/ 	.word	0x00028ab0


	//   ....[107]....
        /*0cc8*/ 	.word	0x00028b00


	//   ....[108]....
        /*0ccc*/ 	.word	0x00028b40


	//   ....[109]....
        /*0cd0*/ 	.word	0x0002b780


	//   ....[110]....
        /*0cd4*/ 	.word	0x0002b7a0


	//   ....[111]....
        /*0cd8*/ 	.word	0x0002b800


	//   ....[112]....
        /*0cdc*/ 	.word	0x0002b830


	//   ....[113]....
        /*0ce0*/ 	.word	0x0002b860


	//   ....[114]....
        /*0ce4*/ 	.word	0x0002b890


	//   ....[115]....
        /*0ce8*/ 	.word	0x0002b8c0


	//   ....[116]....
        /*0cec*/ 	.word	0x0002b8f0


	//   ....[117]....
        /*0cf0*/ 	.word	0x0002baa0


	//   ....[118]....
        /*0cf4*/ 	.word	0x0002bae0


	//   ....[119]....
        /*0cf8*/ 	.word	0x0002bb10


	//   ....[120]....
        /*0cfc*/ 	.word	0x0002bb40


	//   ....[121]....
        /*0d00*/ 	.word	0x0002bb70


	//   ....[122]....
        /*0d04*/ 	.word	0x0002bba0


	//   ....[123]....
        /*0d08*/ 	.word	0x0002bc70


	//   ....[124]....
        /*0d0c*/ 	.word	0x0002bc90


	//   ....[125]....
        /*0d10*/ 	.word	0x0002bca0


	//   ....[126]....
        /*0d14*/ 	.word	0x0002bd20


	//   ....[127]....
        /*0d18*/ 	.word	0x0002c850


	//   ....[128]....
        /*0d1c*/ 	.word	0x0002ccb0


	//   ....[129]....
        /*0d20*/ 	.word	0x0002cd40


	//   ....[130]....
        /*0d24*/ 	.word	0x0002cd90


	//   ....[131]....
        /*0d28*/ 	.word	0x0002cde0


	//   ....[132]....
        /*0d2c*/ 	.word	0x0002ce80


	//   ....[133]....
        /*0d30*/ 	.word	0x0002cf10


	//   ....[134]....
        /*0d34*/ 	.word	0x0002cf60


	//   ....[135]....
        /*0d38*/ 	.word	0x0002cfb0


	//   ....[136]....
        /*0d3c*/ 	.word	0x0002d0a0


	//   ....[137]....
        /*0d40*/ 	.word	0x0002d130


	//   ....[138]....
        /*0d44*/ 	.word	0x0002d180


	//   ....[139]....
        /*0d48*/ 	.word	0x0002d1d0


	//   ....[140]....
        /*0d4c*/ 	.word	0x0002d260


	//   ....[141]....
        /*0d50*/ 	.word	0x0002d2f0


	//   ....[142]....
        /*0d54*/ 	.word	0x0002d340


	//   ....[143]....
        /*0d58*/ 	.word	0x0002d390


	//   ....[144]....
        /*0d5c*/ 	.word	0x0002d730


	//   ....[145]....
        /*0d60*/ 	.word	0x0002da20


	//   ....[146]....
        /*0d64*/ 	.word	0x0002dba0


	//   ....[147]....
        /*0d68*/ 	.word	0x0002dbf0


	//   ....[148]....
        /*0d6c*/ 	.word	0x0002dca0


	//   ....[149]....
        /*0d70*/ 	.word	0x0002ddb0


	//   ....[150]....
        /*0d74*/ 	.word	0x0002de10


	//   ....[151]....
        /*0d78*/ 	.word	0x0002df20


	//   ....[152]....
        /*0d7c*/ 	.word	0x0002df80


	//   ....[153]....
        /*0d80*/ 	.word	0x0002e090


	//   ....[154]....
        /*0d84*/ 	.word	0x0002e0f0


	//   ....[155]....
        /*0d88*/ 	.word	0x0002e200


	//   ....[156]....
        /*0d8c*/ 	.word	0x0002e260


	//   ....[157]....
        /*0d90*/ 	.word	0x0002e370


	//   ....[158]....
        /*0d94*/ 	.word	0x0002e3d0


	//   ....[159]....
        /*0d98*/ 	.word	0x0002e4e0


	//   ....[160]....
        /*0d9c*/ 	.word	0x0002e540


	//   ....[161]....
        /*0da0*/ 	.word	0x0002e620


	//   ....[162]....
        /*0da4*/ 	.word	0x0002e990


	//   ....[163]....
        /*0da8*/ 	.word	0x0002ea40


	//   ....[164]....
        /*0dac*/ 	.word	0x0002ebc0


	//   ....[165]....
        /*0db0*/ 	.word	0x0002ec50


	//   ....[166]....
        /*0db4*/ 	.word	0x0002ecd0


	//   ....[167]....
        /*0db8*/ 	.word	0x0002ed50


	//   ....[168]....
        /*0dbc*/ 	.word	0x0002edd0


	//   ....[169]....
        /*0dc0*/ 	.word	0x0002ee60


	//   ....[170]....
        /*0dc4*/ 	.word	0x0002ef00


	//   ....[171]....
        /*0dc8*/ 	.word	0x0002efc0


	//   ....[172]....
        /*0dcc*/ 	.word	0x0002f040


	//   ....[173]....
        /*0dd0*/ 	.word	0x0002f0c0


	//   ....[174]....
        /*0dd4*/ 	.word	0x0002f140


	//   ....[175]....
        /*0dd8*/ 	.word	0x0002f1d0


	//   ....[176]....
        /*0ddc*/ 	.word	0x0002f250


	//   ....[177]....
        /*0de0*/ 	.word	0x0002f300


	//   ....[178]....
        /*0de4*/ 	.word	0x0002f350


	//   ....[179]....
        /*0de8*/ 	.word	0x0002f410


	//   ....[180]....
        /*0dec*/ 	.word	0x0002f540


	//----- nvinfo : EIATTR_REG_RECONFIG
	.align		4
.L_479:
        /*0df0*/ 	.byte	0x01, 0x54
	.zero		2


	//----- nvinfo : EIATTR_SYSCALL_OFFSETS
	.align		4
        /*0df4*/ 	.byte	0x04, 0x46
        /*0df6*/ 	.short	(.L_481 - .L_480)


	//   ....[0]....
.L_480:
        /*0df8*/ 	.word	0x00002310


	//   ....[1]....
        /*0dfc*/ 	.word	0x00002460


	//   ....[2]....
        /*0e00*/ 	.word	0x0000bcb0


	//   ....[3]....
        /*0e04*/ 	.word	0x0000bfd0


	//   ....[4]....
        /*0e08*/ 	.word	0x000276d0


	//   ....[5]....
        /*0e0c*/ 	.word	0x00027820


	//   ....[6]....
        /*0e10*/ 	.word	0x00027910


	//   ....[7]....
        /*0e14*/ 	.word	0x000281b0


	//----- nvinfo : EIATTR_MBARRIER_INSTR_OFFSETS
	.align		4
.L_481:
        /*0e18*/ 	.byte	0x04, 0x39
        /*0e1a*/ 	.short	(.L_483 - .L_482)


	//   ....[0]....
.L_482:
        /*0e1c*/ 	.word	0x000002d0
        /*0e20*/ 	.word	0x000000ff
        /*0e24*/ 	.word	0x0002a800
        /*0e28*/ 	.short	0x0100
        /*0e2a*/ 	.byte	0x08
	.zero		1


	//   ....[1]....
        /*0e2c*/ 	.word	0x000002e0
        /*0e30*/ 	.word	0x000000ff
        /*0e34*/ 	.word	0x0002a820
        /*0e38*/ 	.short	0x0100
        /*0e3a*/ 	.byte	0x08
	.zero		1


	//   ....[2]....
        /*0e3c*/ 	.word	0x000003d0
        /*0e40*/ 	.word	0x000000ff
        /*0e44*/ 	.word	0x0002a830
        /*0e48*/ 	.short	0x0100
        /*0e4a*/ 	.byte	0x08
	.zero		1


	//   ....[3]....
        /*0e4c*/ 	.word	0x000003e0
        /*0e50*/ 	.word	0x000000ff
        /*0e54*/ 	.word	0x0002a840
        /*0e58*/ 	.short	0x0100
        /*0e5a*/ 	.byte	0x08
	.zero		1


	//   ....[4]....
        /*0e5c*/ 	.word	0x000003f0
        /*0e60*/ 	.word	0x000000ff
        /*0e64*/ 	.word	0x0002a838
        /*0e68*/ 	.short	0x0100
        /*0e6a*/ 	.byte	0x08
	.zero		1


	//   ....[5]....
        /*0e6c*/ 	.word	0x00000400
        /*0e70*/ 	.word	0x000000ff
        /*0e74*/ 	.word	0x0002a848
        /*0e78*/ 	.short	0x0100
        /*0e7a*/ 	.byte	0x08
	.zero		1


	//   ....[6]....
        /*0e7c*/ 	.word	0x00000530
        /*0e80*/ 	.word	0x000000ff
        /*0e84*/ 	.word	0x0002a850
        /*0e88*/ 	.short	0x0100
        /*0e8a*/ 	.byte	0x08
	.zero		1


	//   ....[7]....
        /*0e8c*/ 	.word	0x00000540
        /*0e90*/ 	.word	0x000000ff
        /*0e94*/ 	.word	0x0002a860
        /*0e98*/ 	.short	0x0100
        /*0e9a*/ 	.byte	0x08
	.zero		1


	//   ....[8]....
        /*0e9c*/ 	.word	0x00000550
        /*0ea0*/ 	.word	0x000000ff
        /*0ea4*/ 	.word	0x0002a858
        /*0ea8*/ 	.short	0x0100
        /*0eaa*/ 	.byte	0x08
	.zero		1


	//   ....[9]....
        /*0eac*/ 	.word	0x00000560
        /*0eb0*/ 	.word	0x000000ff
        /*0eb4*/ 	.word	0x0002a868
        /*0eb8*/ 	.short	0x0100
        /*0eba*/ 	.byte	0x08
	.zero		1


	//   ....[10]....
        /*0ebc*/ 	.word	0x00000650
        /*0ec0*/ 	.word	0x000000ff
        /*0ec4*/ 	.word	0x0002a870
        /*0ec8*/ 	.short	0x0100
        /*0eca*/ 	.byte	0x06
	.zero		1


	//   ....[11]....
        /*0ecc*/ 	.word	0x00000660
        /*0ed0*/ 	.word	0x000000ff
        /*0ed4*/ 	.word	0x0002a880
        /*0ed8*/ 	.short	0x0100
        /*0eda*/ 	.byte	0x06
	.zero		1


	//   ....[12]....
        /*0edc*/ 	.word	0x00000670
        /*0ee0*/ 	.word	0x000000ff
        /*0ee4*/ 	.word	0x0002a878
        /*0ee8*/ 	.short	0x0100
        /*0eea*/ 	.byte	0x06
	.zero		1


	//   ....[13]....
        /*0eec*/ 	.word	0x00000680
        /*0ef0*/ 	.word	0x000000ff
        /*0ef4*/ 	.word	0x0002a888
        /*0ef8*/ 	.short	0x0100
        /*0efa*/ 	.byte	0x06
	.zero		1


	//   ....[14]....
        /*0efc*/ 	.word	0x000007b0
        /*0f00*/ 	.word	0x000000ff
        /*0f04*/ 	.word	0x0002a890
        /*0f08*/ 	.short	0x0100
        /*0f0a*/ 	.byte	0x08
	.zero		1


	//   ....[15]....
        /*0f0c*/ 	.word	0x000007c0
        /*0f10*/ 	.word	0x000000ff
        /*0f14*/ 	.word	0x0002a8a0
        /*0f18*/ 	.short	0x0100
        /*0f1a*/ 	.byte	0x08
	.zero		1


	//   ....[16]....
        /*0f1c*/ 	.word	0x000007d0
        /*0f20*/ 	.word	0x000000ff
        /*0f24*/ 	.word	0x0002a898
        /*0f28*/ 	.short	0x0100
        /*0f2a*/ 	.byte	0x08
	.zero		1


	//   ....[17]....
        /*0f2c*/ 	.word	0x000007e0
        /*0f30*/ 	.word	0x000000ff
        /*0f34*/ 	.word	0x0002a8a8
        /*0f38*/ 	.short	0x0100
        /*0f3a*/ 	.byte	0x08
	.zero		1


	//   ....[18]....
        /*0f3c*/ 	.word	0x00000910
        /*0f40*/ 	.word	0x000000ff
        /*0f44*/ 	.word	0x0002a8b0
        /*0f48*/ 	.short	0x0100
        /*0f4a*/ 	.byte	0x08
	.zero		1


	//   ....[19]....
        /*0f4c*/ 	.word	0x00000920
        /*0f50*/ 	.word	0x000000ff
        /*0f54*/ 	.word	0x0002a8c0
        /*0f58*/ 	.short	0x0100
        /*0f5a*/ 	.byte	0x08
	.zero		1


	//   ....[20]....
        /*0f5c*/ 	.word	0x00000930
        /*0f60*/ 	.word	0x000000ff
        /*0f64*/ 	.word	0x0002a8b8
        /*0f68*/ 	.short	0x0100
        /*0f6a*/ 	.byte	0x08
	.zero		1


	//   ....[21]....
        /*0f6c*/ 	.word	0x00000940
        /*0f70*/ 	.word	0x000000ff
        /*0f74*/ 	.word	0x0002a8c8
        /*0f78*/ 	.short	0x0100
        /*0f7a*/ 	.byte	0x08
	.zero		1


	//   ....[22]....
        /*0f7c*/ 	.word	0x00003f40
        /*0f80*/ 	.word	0x00000003
        /*0f84*/ 	.word	0x0002a890
        /*0f88*/ 	.short	0x010a
        /*0f8a*/ 	.byte	0x3f
	.zero		1


	//   ....[23]....
        /*0f8c*/ 	.word	0x00007540
        /*0f90*/ 	.word	0x00000003
        /*0f94*/ 	.word	0x0002a890
        /*0f98*/ 	.short	0x010a
        /*0f9a*/ 	.byte	0x3f
	.zero		1


	//   ....[24]....
        /*0f9c*/ 	.word	0x0000a8d0
        /*0fa0*/ 	.word	0x00000003
        /*0fa4*/ 	.word	0x0002a890
        /*0fa8*/ 	.short	0x010a
        /*0faa*/ 	.byte	0x3f
	.zero		1


	//   ....[25]....
        /*0fac*/ 	.word	0x0000aca0
        /*0fb0*/ 	.word	0x0000001c
        /*0fb4*/ 	.word	0x00000000
        /*0fb8*/ 	.short	0x0101
        /*0fba*/ 	.byte	0x3f
	.zero		1


	//   ....[26]....
        /*0fbc*/ 	.word	0x0000ace0
        /*0fc0*/ 	.word	0x00000003
        /*0fc4*/ 	.word	0x0002a8b0
        /*0fc8*/ 	.short	0x010a
        /*0fca*/ 	.byte	0x3f
	.zero		1


	//   ....[27]....
        /*0fcc*/ 	.word	0x0000b180
        /*0fd0*/ 	.word	0x00000003
        /*0fd4*/ 	.word	0x00000000
        /*0fd8*/ 	.short	0x0101
        /*0fda*/ 	.byte	0x3f
	.zero		1


	//   ....[28]....
        /*0fdc*/ 	.word	0x0000bd30
        /*0fe0*/ 	.word	0x00000002
        /*0fe4*/ 	.word	0x0002a800
        /*0fe8*/ 	.short	0x010a
        /*0fea*/ 	.byte	0x3f
	.zero		1


	//   ....[29]....
        /*0fec*/ 	.word	0x0000bd80
        /*0ff0*/ 	.word	0x00000002
        /*0ff4*/ 	.word	0x0002a800
        /*0ff8*/ 	.short	0x010a
        /*0ffa*/ 	.byte	0x3f
	.zero		1


	//   ....[30]....
        /*0ffc*/ 	.word	0x0000d1b0
        /*1000*/ 	.word	0x00000002
        /*1004*/ 	.word	0x0002a800
        /*1008*/ 	.short	0x010a
        /*100a*/ 	.byte	0x3f
	.zero		1


	//   ....[31]....
        /*100c*/ 	.word	0x000106b0
        /*1010*/ 	.word	0x00000002
        /*1014*/ 	.word	0x0002a800
        /*1018*/ 	.short	0x010a
        /*101a*/ 	.byte	0x3f
	.zero		1


	//   ....[32]....
        /*101c*/ 	.word	0x000132a0
        /*1020*/ 	.word	0x0000000e
        /*1024*/ 	.word	0x0002a830
        /*1028*/ 	.short	0x010a
        /*102a*/ 	.byte	0x3f
	.zero		1


	//   ....[33]....
        /*102c*/ 	.word	0x00013310
        /*1030*/ 	.word	0x0000000e
        /*1034*/ 	.word	0x0002a830
        /*1038*/ 	.short	0x010a
        /*103a*/ 	.byte	0x3f
	.zero		1


	//   ....[34]....
        /*103c*/ 	.word	0x00014020
        /*1040*/ 	.word	0x00000004
        /*1044*/ 	.word	0x00000000
        /*1048*/ 	.short	0x0101
        /*104a*/ 	.byte	0x3f
	.zero		1


	//   ....[35]....
        /*104c*/ 	.word	0x00016770
        /*1050*/ 	.word	0x000000cd
        /*1054*/ 	.word	0x0002a830
        /*1058*/ 	.short	0x010a
        /*105a*/ 	.byte	0x3f
	.zero		1


	//   ....[36]....
        /*105c*/ 	.word	0x000167f0
        /*1060*/ 	.word	0x000000cd
        /*1064*/ 	.word	0x0002a830
        /*1068*/ 	.short	0x010a
        /*106a*/ 	.byte	0x3f
	.zero		1


	//   ....[37]....
        /*106c*/ 	.word	0x00017290
        /*1070*/ 	.word	0x00000014
        /*1074*/ 	.word	0x0002a850
        /*1078*/ 	.short	0x010a
        /*107a*/ 	.byte	0x3f
	.zero		1


	//   ....[38]....
        /*107c*/ 	.word	0x000172e0
        /*1080*/ 	.word	0x00000014
        /*1084*/ 	.word	0x0002a850
        /*1088*/ 	.short	0x010a
        /*108a*/ 	.byte	0x3f
	.zero		1


	//   ....[39]....
        /*108c*/ 	.word	0x00017d30
        /*1090*/ 	.word	0x000000cd
        /*1094*/ 	.word	0x00000000
        /*1098*/ 	.short	0x0101
        /*109a*/ 	.byte	0x3f
	.zero		1


	//   ....[40]....
        /*109c*/ 	.word	0x00019930
        /*10a0*/ 	.word	0x00000066
        /*10a4*/ 	.word	0x00000000
        /*10a8*/ 	.short	0x0101
        /*10aa*/ 	.byte	0x3f
	.zero		1


	//   ....[41]....
        /*10ac*/ 	.word	0x0001a290
        /*10b0*/ 	.word	0x00000004
        /*10b4*/ 	.word	0x0002a830
        /*10b8*/ 	.short	0x010a
        /*10ba*/ 	.byte	0x3f
	.zero		1


	//   ....[42]....
        /*10bc*/ 	.word	0x0001a310
        /*10c0*/ 	.word	0x00000004
        /*10c4*/ 	.word	0x0002a830
        /*10c8*/ 	.short	0x010a
        /*10ca*/ 	.byte	0x3f
	.zero		1


	//   ....[43]....
        /*10cc*/ 	.word	0x0001adb0
        /*10d0*/ 	.word	0x00000014
        /*10d4*/ 	.word	0x0002a850
        /*10d8*/ 	.short	0x010a
        /*10da*/ 	.byte	0x3f
	.zero		1


	//   ....[44]....
        /*10dc*/ 	.word	0x0001ae00
        /*10e0*/ 	.word	0x00000014
        /*10e4*/ 	.word	0x0002a850
        /*10e8*/ 	.short	0x010a
        /*10ea*/ 	.byte	0x3f
	.zero		1


	//   ....[45]....
        /*10ec*/ 	.word	0x0001c160
        /*10f0*/ 	.word	0x00000009
        /*10f4*/ 	.word	0x00000000
        /*10f8*/ 	.short	0x0101
        /*10fa*/ 	.byte	0x3f
	.zero		1


	//   ....[46]....
        /*10fc*/ 	.word	0x0001c190
        /*1100*/ 	.word	0x00000014
        /*1104*/ 	.word	0x00000000
        /*1108*/ 	.short	0x0101
        /*110a*/ 	.byte	0x3f
	.zero		1


	//   ....[47]....
        /*110c*/ 	.word	0x0001c7d0
        /*1110*/ 	.word	0x00000004
        /*1114*/ 	.word	0x0002a830
        /*1118*/ 	.short	0x010a
        /*111a*/ 	.byte	0x3f
	.zero		1


	//   ....[48]....
        /*111c*/ 	.word	0x0001c850
        /*1120*/ 	.word	0x00000004
        /*1124*/ 	.word	0x0002a830
        /*1128*/ 	.short	0x010a
        /*112a*/ 	.byte	0x3f
	.zero		1


	//   ....[49]....
        /*112c*/ 	.word	0x0001d2f0
        /*1130*/ 	.word	0x0000000e
        /*1134*/ 	.word	0x0002a850
        /*1138*/ 	.short	0x010a
        /*113a*/ 	.byte	0x3f
	.zero		1


	//   ....[50]....
        /*113c*/ 	.word	0x0001d340
        /*1140*/ 	.word	0x0000000e
        /*1144*/ 	.word	0x0002a850
        /*1148*/ 	.short	0x010a
        /*114a*/ 	.byte	0x3f
	.zero		1


	//   ....[51]....
        /*114c*/ 	.word	0x0001dd50
        /*1150*/ 	.word	0x00000004
        /*1154*/ 	.word	0x00000000
        /*1158*/ 	.short	0x0101
        /*115a*/ 	.byte	0x3f
	.zero		1


	//   ....[52]....
        /*115c*/ 	.word	0x0001f9d0
        /*1160*/ 	.word	0x00000063
        /*1164*/ 	.word	0x00000000
        /*1168*/ 	.short	0x0101
        /*116a*/ 	.byte	0x3f
	.zero		1


	//   ....[53]....
        /*116c*/ 	.word	0x00020340
        /*1170*/ 	.word	0x0000000d
        /*1174*/ 	.word	0x0002a850
        /*1178*/ 	.short	0x010a
        /*117a*/ 	.byte	0x3f
	.zero		1


	//   ....[54]....
        /*117c*/ 	.word	0x000203e0
        /*1180*/ 	.word	0x0000000d
        /*1184*/ 	.word	0x0002a850
        /*1188*/ 	.short	0x010a
        /*118a*/ 	.byte	0x3f
	.zero		1


	//   ....[55]....
        /*118c*/ 	.word	0x000208c0
        /*1190*/ 	.word	0x0000000c
        /*1194*/ 	.word	0x00000000
        /*1198*/ 	.short	0x0101
        /*119a*/ 	.byte	0x3f
	.zero		1


	//   ....[56]....
        /*119c*/ 	.word	0x00021ef0
        /*11a0*/ 	.word	0x00000000
        /*11a4*/ 	.word	0x00000000
        /*11a8*/ 	.short	0x0101
        /*11aa*/ 	.byte	0x3f
	.zero		1


	//   ....[57]....
        /*11ac*/ 	.word	0x000225e0
        /*11b0*/ 	.word	0x00000006
        /*11b4*/ 	.word	0x00000000
        /*11b8*/ 	.short	0x0101
        /*11ba*/ 	.byte	0x3f
	.zero		1


	//   ....[58]....
        /*11bc*/ 	.word	0x00025be0
        /*11c0*/ 	.word	0x00000013
        /*11c4*/ 	.word	0x0002a820
        /*11c8*/ 	.short	0x010a
        /*11ca*/ 	.byte	0x3f
	.zero		1


	//   ....[59]....
        /*11cc*/ 	.word	0x00025cb0
        /*11d0*/ 	.word	0x00000006
        /*11d4*/ 	.word	0x0002a8a0
        /*11d8*/ 	.short	0x010a
        /*11da*/ 	.byte	0x3f
	.zero		1


	//   ....[60]....
        /*11dc*/ 	.word	0x000260c0
        /*11e0*/ 	.word	0x00000006
        /*11e4*/ 	.word	0x0002a8c0
        /*11e8*/ 	.short	0x010a
        /*11ea*/ 	.byte	0x3f
	.zero		1


	//   ....[61]....
        /*11ec*/ 	.word	0x00026560
        /*11f0*/ 	.word	0x00000008
        /*11f4*/ 	.word	0x0002a8a0
        /*11f8*/ 	.short	0x010a
        /*11fa*/ 	.byte	0x3f
	.zero		1


	//   ....[62]....
        /*11fc*/ 	.word	0x00026960
        /*1200*/ 	.word	0x00000008
        /*1204*/ 	.word	0x0002a8c0
        /*1208*/ 	.short	0x010a
        /*120a*/ 	.byte	0x3f
	.zero		1


	//   ....[63]....
        /*120c*/ 	.word	0x00027d00
        /*1210*/ 	.word	0x00000000
        /*1214*/ 	.word	0x0002a840
        /*1218*/ 	.short	0x010a
        /*121a*/ 	.byte	0x3f
	.zero		1


	//   ....[64]....
        /*121c*/ 	.word	0x00028c30
        /*1220*/ 	.word	0x00000013
        /*1224*/ 	.word	0x0002a800
        /*1228*/ 	.short	0x0107
        /*122a*/ 	.byte	0x3f
	.zero		1


	//   ....[65]....
        /*122c*/ 	.word	0x00028d30
        /*1230*/ 	.word	0x00000013
        /*1234*/ 	.word	0x0002a800
        /*1238*/ 	.short	0x0101
        /*123a*/ 	.byte	0x3f
	.zero		1


	//   ....[66]....
        /*123c*/ 	.word	0x00028d50
        /*1240*/ 	.word	0x00000013
        /*1244*/ 	.word	0x0002a820
        /*1248*/ 	.short	0x010a
        /*124a*/ 	.byte	0x3f
	.zero		1


	//   ....[67]....
        /*124c*/ 	.word	0x00029170
        /*1250*/ 	.word	0x00000003
        /*1254*/ 	.word	0x0002a840
        /*1258*/ 	.short	0x010a
        /*125a*/ 	.byte	0x3f
	.zero		1


	//   ....[68]....
        /*125c*/ 	.word	0x000295f0
        /*1260*/ 	.word	0x00000002
        /*1264*/ 	.word	0x0002a860
        /*1268*/ 	.short	0x010a
        /*126a*/ 	.byte	0x3f
	.zero		1


	//   ....[69]....
        /*126c*/ 	.word	0x00029c90
        /*1270*/ 	.word	0x00000003
        /*1274*/ 	.word	0x0002a840
        /*1278*/ 	.short	0x010a
        /*127a*/ 	.byte	0x3f
	.zero		1


	//   ....[70]....
        /*127c*/ 	.word	0x0002a110
        /*1280*/ 	.word	0x00000002
        /*1284*/ 	.word	0x0002a860
        /*1288*/ 	.short	0x010a
        /*128a*/ 	.byte	0x3f
	.zero		1


	//   ....[71]....
        /*128c*/ 	.word	0x0002a720
        /*1290*/ 	.word	0x00000003
        /*1294*/ 	.word	0x0002a840
        /*1298*/ 	.short	0x010a
        /*129a*/ 	.byte	0x3f
	.zero		1


	//   ....[72]....
        /*129c*/ 	.word	0x0002ab90
        /*12a0*/ 	.word	0x00000002
        /*12a4*/ 	.word	0x0002a860
        /*12a8*/ 	.short	0x010a
        /*12aa*/ 	.byte	0x3f
	.zero		1


	//   ....[73]....
        /*12ac*/ 	.word	0x0002b130
        /*12b0*/ 	.word	0x00000000
        /*12b4*/ 	.word	0x0002a860
        /*12b8*/ 	.short	0x010a
        /*12ba*/ 	.byte	0x3f
	.zero		1


	//   ....[74]....
        /*12bc*/ 	.word	0x0002c7d0
        /*12c0*/ 	.word	0x00000000
        /*12c4*/ 	.word	0x0002a820
        /*12c8*/ 	.short	0x010a
        /*12ca*/ 	.byte	0x3f
	.zero		1


	//   ....[75]....
        /*12cc*/ 	.word	0x0002c9a0
        /*12d0*/ 	.word	0x00000006
        /*12d4*/ 	.word	0x00000000
        /*12d8*/ 	.short	0x010a
        /*12da*/ 	.byte	0x3f
	.zero		1


	//   ....[76]....
        /*12dc*/ 	.word	0x0002ca10
        /*12e0*/ 	.word	0x00000007
        /*12e4*/ 	.word	0x00000000
        /*12e8*/ 	.short	0x010a
        /*12ea*/ 	.byte	0x3f
	.zero		1


	//   ....[77]....
        /*12ec*/ 	.word	0x0002ca80
        /*12f0*/ 	.word	0x00000004
        /*12f4*/ 	.word	0x00000000
        /*12f8*/ 	.short	0x010a
        /*12fa*/ 	.byte	0x3f
	.zero		1


	//   ....[78]....
        /*12fc*/ 	.word	0x0002cab0
        /*1300*/ 	.word	0x00000003
        /*1304*/ 	.word	0x00000000
        /*1308*/ 	.short	0x010a
        /*130a*/ 	.byte	0x3f
	.zero		1


	//   ....[79]....
        /*130c*/ 	.word	0x0002cb10
        /*1310*/ 	.word	0x00000003
        /*1314*/ 	.word	0x0002a890
        /*1318*/ 	.short	0x010a
        /*131a*/ 	.byte	0x3f
	.zero		1


	//   ....[80]....
        /*131c*/ 	.word	0x0002cb60
        /*1320*/ 	.word	0x00000003
        /*1324*/ 	.word	0x0002a890
        /*1328*/ 	.short	0x010a
        /*132a*/ 	.byte	0x3f
	.zero		1


	//   ....[81]....
        /*132c*/ 	.word	0x0002cbb0
        /*1330*/ 	.word	0x00000003
        /*1334*/ 	.word	0x0002a890
        /*1338*/ 	.short	0x010a
        /*133a*/ 	.byte	0x3f
	.zero		1


	//   ....[82]....
        /*133c*/ 	.word	0x0002cc00
        /*1340*/ 	.word	0x00000003
        /*1344*/ 	.word	0x0002a8b0
        /*1348*/ 	.short	0x010a
        /*134a*/ 	.byte	0x3f
	.zero		1


	//   ....[83]....
        /*134c*/ 	.word	0x0002cff0
        /*1350*/ 	.word	0x00000002
        /*1354*/ 	.word	0x0002a800
        /*1358*/ 	.short	0x010a
        /*135a*/ 	.byte	0x3f
	.zero		1


	//   ....[84]....
        /*135c*/ 	.word	0x0002d3d0
        /*1360*/ 	.word	0x00000002
        /*1364*/ 	.word	0x0002a800
        /*1368*/ 	.short	0x010a
        /*136a*/ 	.byte	0x3f
	.zero		1


	//   ....[85]....
        /*136c*/ 	.word	0x0002d420
        /*1370*/ 	.word	0x0000000e
        /*1374*/ 	.word	0x0002a830
        /*1378*/ 	.short	0x010a
        /*137a*/ 	.byte	0x3f
	.zero		1


	//   ....[86]....
        /*137c*/ 	.word	0x0002d470
        /*1380*/ 	.word	0x000000cd
        /*1384*/ 	.word	0x0002a830
        /*1388*/ 	.short	0x010a
        /*138a*/ 	.byte	0x3f
	.zero		1


	//   ....[87]....
        /*138c*/ 	.word	0x0002d4c0
        /*1390*/ 	.word	0x00000014
        /*1394*/ 	.word	0x0002a850
        /*1398*/ 	.short	0x010a
        /*139a*/ 	.byte	0x3f
	.zero		1


	//   ....[88]....
        /*139c*/ 	.word	0x0002d510
        /*13a0*/ 	.word	0x00000004
        /*13a4*/ 	.word	0x0002a830
        /*13a8*/ 	.short	0x010a
        /*13aa*/ 	.byte	0x3f
	.zero		1


	//   ....[89]....
        /*13ac*/ 	.word	0x0002d560
        /*13b0*/ 	.word	0x00000014
        /*13b4*/ 	.word	0x0002a850
        /*13b8*/ 	.short	0x010a
        /*13ba*/ 	.byte	0x3f
	.zero		1


	//   ....[90]....
        /*13bc*/ 	.word	0x0002d5b0
        /*13c0*/ 	.word	0x00000004
        /*13c4*/ 	.word	0x0002a830
        /*13c8*/ 	.short	0x010a
        /*13ca*/ 	.byte	0x3f
	.zero		1


	//   ....[91]....
        /*13cc*/ 	.word	0x0002d600
        /*13d0*/ 	.word	0x0000000e
        /*13d4*/ 	.word	0x0002a850
        /*13d8*/ 	.short	0x010a
        /*13da*/ 	.byte	0x3f
	.zero		1


	//   ....[92]....
        /*13dc*/ 	.word	0x0002d650
        /*13e0*/ 	.word	0x0000000d
        /*13e4*/ 	.word	0x0002a850
        /*13e8*/ 	.short	0x010a
        /*13ea*/ 	.byte	0x3f
	.zero		1


	//   ....[93]....
        /*13ec*/ 	.word	0x0002d800
        /*13f0*/ 	.word	0x00000013
        /*13f4*/ 	.word	0x0002a820
        /*13f8*/ 	.short	0x010a
        /*13fa*/ 	.byte	0x3f
	.zero		1


	//   ....[94]....
        /*13fc*/ 	.word	0x0002d850
        /*1400*/ 	.word	0x00000006
        /*1404*/ 	.word	0x0002a8a0
        /*1408*/ 	.short	0x010a
        /*140a*/ 	.byte	0x3f
	.zero		1


	//   ....[95]....
        /*140c*/ 	.word	0x0002d8a0
        /*1410*/ 	.word	0x00000006
        /*1414*/ 	.word	0x0002a8c0
        /*1418*/ 	.short	0x010a
        /*141a*/ 	.byte	0x3f
	.zero		1


	//   ....[96]....
        /*141c*/ 	.word	0x0002d8f0
        /*1420*/ 	.word	0x00000008
        /*1424*/ 	.word	0x0002a8a0
        /*1428*/ 	.short	0x010a
        /*142a*/ 	.byte	0x3f
	.zero		1


	//   ....[97]....
        /*142c*/ 	.word	0x0002d940
        /*1430*/ 	.word	0x00000008
        /*1434*/ 	.word	0x0002a8c0
        /*1438*/ 	.short	0x010a
        /*143a*/ 	.byte	0x3f
	.zero		1


	//   ....[98]....
        /*143c*/ 	.word	0x0002dae0
        /*1440*/ 	.word	0x00000000
        /*1444*/ 	.word	0x0002a840
        /*1448*/ 	.short	0x010a
        /*144a*/ 	.byte	0x3f
	.zero		1


	//   ....[99]....
        /*144c*/ 	.word	0x0002e6a0
        /*1450*/ 	.word	0x00000013
        /*1454*/ 	.word	0x0002a820
        /*1458*/ 	.short	0x010a
        /*145a*/ 	.byte	0x3f
	.zero		1


	//   ....[100]....
        /*145c*/ 	.word	0x0002e6f0
        /*1460*/ 	.word	0x00000003
        /*1464*/ 	.word	0x0002a840
        /*1468*/ 	.short	0x010a
        /*146a*/ 	.byte	0x3f
	.zero		1


	//   ....[101]....
        /*146c*/ 	.word	0x0002e740
        /*1470*/ 	.word	0x00000002
        /*1474*/ 	.word	0x0002a860
        /*1478*/ 	.short	0x010a
        /*147a*/ 	.byte	0x3f
	.zero		1


	//   ....[102]....
        /*147c*/ 	.word	0x0002e790
        /*1480*/ 	.word	0x00000003
        /*1484*/ 	.word	0x0002a840
        /*1488*/ 	.short	0x010a
        /*148a*/ 	.byte	0x3f
	.zero		1


	//   ....[103]....
        /*148c*/ 	.word	0x0002e7e0
        /*1490*/ 	.word	0x00000002
        /*1494*/ 	.word	0x0002a860
        /*1498*/ 	.short	0x010a
        /*149a*/ 	.byte	0x3f
	.zero		1


	//   ....[104]....
        /*149c*/ 	.word	0x0002e830
        /*14a0*/ 	.word	0x00000003
        /*14a4*/ 	.word	0x0002a840
        /*14a8*/ 	.short	0x010a
        /*14aa*/ 	.byte	0x3f
	.zero		1


	//   ....[105]....
        /*14ac*/ 	.word	0x0002e880
        /*14b0*/ 	.word	0x00000002
        /*14b4*/ 	.word	0x0002a860
        /*14b8*/ 	.short	0x010a
        /*14ba*/ 	.byte	0x3f
	.zero		1


	//   ....[106]....
        /*14bc*/ 	.word	0x0002e8d0
        /*14c0*/ 	.word	0x00000000
        /*14c4*/ 	.word	0x0002a860
        /*14c8*/ 	.short	0x010a
        /*14ca*/ 	.byte	0x3f
	.zero		1


	//   ....[107]....
        /*14cc*/ 	.word	0x0002f460
        /*14d0*/ 	.word	0x00000000
        /*14d4*/ 	.word	0x0002a820
        /*14d8*/ 	.short	0x010a
        /*14da*/ 	.byte	0x3f
	.zero		1


	//   ....[108]....
        /*14dc*/ 	.word	0x0002f600
        /*14e0*/ 	.word	0x00000006
        /*14e4*/ 	.word	0x00000000
        /*14e8*/ 	.short	0x010a
        /*14ea*/ 	.byte	0x3f
	.zero		1


	//   ....[109]....
        /*14ec*/ 	.word	0x0002f650
        /*14f0*/ 	.word	0x00000007
        /*14f4*/ 	.word	0x00000000
        /*14f8*/ 	.short	0x010a
        /*14fa*/ 	.byte	0x3f
	.zero		1


	//   ....[110]....
        /*14fc*/ 	.word	0x0002f6a0
        /*1500*/ 	.word	0x00000004
        /*1504*/ 	.word	0x00000000
        /*1508*/ 	.short	0x010a
        /*150a*/ 	.byte	0x3f
	.zero		1


	//----- nvinfo : EIATTR_NUM_MBARRIERS
	.align		4
.L_483:
        /*150c*/ 	.byte	0x03, 0x38
        /*150e*/ 	.short	0x0016


	//----- nvinfo : EIATTR_EXIT_INSTR_OFFSETS
	.align		4
        /*1510*/ 	.byte	0x04, 0x1c
        /*1512*/ 	.short	(.L_485 - .L_484)


	//   ....[0]....
.L_484:
        /*1514*/ 	.word	0x0002cb00


	//----- nvinfo : EIATTR_MAX_THREADS
	.align		4
.L_485:
        /*1518*/ 	.byte	0x04, 0x05
        /*151a*/ 	.short	(.L_487 - .L_486)
.L_486:
        /*151c*/ 	.word	0x00000180
        /*1520*/ 	.word	0x00000001
        /*1524*/ 	.word	0x00000001


	//----- nvinfo : EIATTR_CRS_STACK_SIZE
	.align		4
.L_487:
        /*1528*/ 	.byte	0x04, 0x1e
        /*152a*/ 	.short	(.L_489 - .L_488)
.L_488:
        /*152c*/ 	.word	0x00000000


	//----- nvinfo : EIATTR_CBANK_PARAM_SIZE
	.align		4
.L_489:
        /*1530*/ 	.byte	0x03, 0x19
        /*1532*/ 	.short	0x0af0


	//----- nvinfo : EIATTR_PARAM_CBANK
	.align		4
        /*1534*/ 	.byte	0x04, 0x0a
        /*1536*/ 	.short	(.L_491 - .L_490)
	.align		4
.L_490:
        /*1538*/ 	.word	index@(.nv.constant0._ZN7cutlass13device_kernelIN5flash11enable_sm90INS1_16FlashAttnFwdSm90INS1_25CollectiveMainloopFwdSm90ILi2EN4cute5tupleIJNS5_1CILi1EEES8_S8_EEENS6_IJNS7_ILi128EEENS7_ILi96EEENS7_ILi192EEEEEELi128ENS_10bfloat16_tEfNS_4arch4Sm90ELb0ELb1ELb1ELb1ELb0ELb1ELb0ELb1ELb1ELb1ELb1ELb0EEENS1_21CollectiveEpilogueFwdINS6_IJSA_SA_SB_EEES9_SE_SG_Li256ELb1ELb1ELb1ELb0EEENS1_36VarlenDynamicPersistentTileSchedulerILi128ELi96ELi256ELi128ELb1ELb1ELb1ELb1ELb0ELb1EEEEEEEEEvNT_6ParamsE)
        /*153c*/ 	.short	0x0210
        /*153e*/ 	.short	0x0af0


	//----- nvinfo : EIATTR_SW_WAR
	.align		4
.L_491:
        /*1540*/ 	.byte	0x04, 0x36
        /*1542*/ 	.short	(.L_493 - .L_492)
.L_492:
        /*1544*/ 	.word	0x00000008
.L_493:


//--------------------- .nv.info._ZN7cutlass13device_kernelIN5flash11enable_sm90INS1_16FlashAttnFwdSm90INS1_25CollectiveMainloopFwdSm90ILi2EN4cute5tupleIJNS5_1CILi1EEES8_S8_EEENS6_IJNS7_ILi128EEESA_NS7_ILi192EEEEEELi128ENS_10bfloat16_tEfNS_4arch4Sm90ELb1ELb0ELb1ELb0ELb0ELb0ELb0ELb1ELb1ELb1ELb1ELb0EEENS1_21CollectiveEpilogueFwdINS6_IJSA_SA_SA_EEES9_SD_SF_Li256ELb0ELb1ELb1ELb0EEENS1_19SingleTileSchedulerILb0ELb1ELb1ELi128EEEEEEEEEvNT_6ParamsE --------------------------
	.section	.nv.info._ZN7cutlass13device_kernelIN5flash11enable_sm90INS1_16FlashAttnFwdSm90INS1_25CollectiveMainloopFwdSm90ILi2EN4cute5tupleIJNS5_1CILi1EEES8_S8_EEENS6_IJNS7_ILi128EEESA_NS7_ILi192EEEEEELi128ENS_10bfloat16_tEfNS_4arch4Sm90ELb1ELb0ELb1ELb0ELb0ELb0ELb0ELb1ELb1ELb1ELb1ELb0EEENS1_21CollectiveEpilogueFwdINS6_IJSA_SA_SA_EEES9_SD_SF_Li256ELb0ELb1ELb1ELb0EEENS1_19SingleTileSchedulerILb0ELb1ELb1ELi128EEEEEEEEEvNT_6ParamsE,"",@"SHT_CUDA_INFO"
	.sectionflags	@""
	.align	4


	//----- nvinfo : EIATTR_CUDA_API_VERSION
	.align		4
        /*0000*/ 	.byte	0x04, 0x37
        /*0002*/ 	.short	(.L_495 - .L_494)
.L_494:
        /*0004*/ 	.word	0x00000082


	//----- nvinfo : EIATTR_KPARAM_INFO
	.align		4
.L_495:
        /*0008*/ 	.byte	0x04, 0x17
        /*000a*/ 	.short	(.L_497 - .L_496)
.L_496:
        /*000c*/ 	.word	0x00000000
        /*0010*/ 	.short	0x0000
        /*0012*/ 	.short	0x0070
        /*0014*/ 	.byte	0x00, 0xf0, 0x01, 0x28


	//----- nvinfo : EIATTR_SPARSE_MMA_MASK
	.align		4
.L_497:
        /*0018*/ 	.byte	0x03, 0x50
        /*001a*/ 	.short	0x0000


	//----- nvinfo : EIATTR_MAXREG_COUNT
	.align		4
        /*001c*/ 	.byte	0x03, 0x1b
        /*001e*/ 	.short	0x00a8


	//----- nvinfo : EIATTR_NUM_BARRIERS
	.align		4
        /*0020*/ 	.byte	0x02, 0x4c
        /*0022*/ 	.byte	0x09
	.zero		1


	//----- nvinfo : EIATTR_EXTERNS
	.align		4
        /*0024*/ 	.byte	0x04, 0x0f
        /*0026*/ 	.short	(.L_499 - .L_498)


	//   ....[0]....
	.align		4
.L_498:
        /*0028*/ 	.word	index@(__assertfail)


	//----- nvinfo : EIATTR_ANNOTATIONS
	.align		4
.L_499:
        /*002c*/ 	.byte	0x04, 0x55
        /*002e*/ 	.short	(.L_501 - .L_500)


	//   ....[0]....
.L_500:
        /* <DEDUP_REMOVED lines=12> */


	//----- nvinfo : EIATTR_MERCURY_ISA_VERSION
	.align		4
.L_501:
        /*00e0*/ 	.byte	0x03, 0x5f
        /*00e2*/ 	.short	0x0101


	//----- nvinfo : EIATTR_INT_WARP_WIDE_INSTR_OFFSETS
	.align		4
        /*00e4*/ 	.byte	0x04, 0x31
        /*00e6*/ 	.short	(.L_503 - .L_502)


	//   ....[0]....
.L_502:
        /*00e8*/ 	.word	0x00000120


	//   ....[1]....
        /*00ec*/ 	.word	0x00000160


	//   ....[2]....
        /*00f0*/ 	.word	0x00000220


	//----- nvinfo : EIATTR_COOP_GROUP_MASK_REGIDS
	.align		4
.L_503:
        /*00f4*/ 	.byte	0x04, 0x29
        /*00f6*/ 	.short	(.L_505 - .L_504)


	//   ....[0]....
.L_504:
        /*00f8*/ 	.word	0xffffffff


	//   ....[1]....
        /*00fc*/ 	.word	0xffffffff


	//   ....[2]....
        /*0100*/ 	.word	0xffffffff


	//   ....[3]....
        /*0104*/ 	.word	0xffffffff


	//   ....[4]....
        /*0108*/ 	.word	0xffffffff


	//   ....[5]....
        /*010c*/ 	.word	0xffffffff


	//   ....[6]....
        /*0110*/ 	.word	0xffffffff


	//   ....[7]....
        /*0114*/ 	.word	0xffffffff


	//   ....[8]....
        /*0118*/ 	.word	0xffffffff


	//   ....[9]....
        /*011c*/ 	.word	0xffffffff


	//   ....[10]....
        /*0120*/ 	.word	0xffffffff


	//   ....[11]....
        /*0124*/ 	.word	0xffffffff


	//   ....[12]....
        /*0128*/ 	.word	0xffffffff


	//   ....[13]....
        /*012c*/ 	.word	0xffffffff


	//   ....[14]....
        /*0130*/ 	.word	0xffffffff


	//   ....[15]....
        /*0134*/ 	.word	0xffffffff


	//   ....[16]....
        /*0138*/ 	.word	0xffffffff


	//   ....[17]....
        /*013c*/ 	.word	0xffffffff


	//   ....[18]....
        /*0140*/ 	.word	0xffffffff


	//   ....[19]....
        /*0144*/ 	.word	0xffffffff


	//   ....[20]....
        /*0148*/ 	.word	0xffffffff


	//   ....[21]....
        /*014c*/ 	.word	0xffffffff


	//   ....[22]....
        /*0150*/ 	.word	0xffffffff


	//   ....[23]....
        /*0154*/ 	.word	0xffffffff


	//   ....[24]....
        /*0158*/ 	.word	0xffffffff


	//   ....[25]....
        /*015c*/ 	.word	0xffffffff


	//   ....[26]....
        /*0160*/ 	.word	0xffffffff


	//   ....[27]....
        /*0164*/ 	.word	0xffffffff


	//   ....[28]....
        /*0168*/ 	.word	0xffffffff


	//   ....[29]....
        /*016c*/ 	.word	0xffffffff


	//   ....[30]....
        /*0170*/ 	.word	0xffffffff


	//   ....[31]....
        /*0174*/ 	.word	0xffffffff


	//   ....[32]....
        /*0178*/ 	.word	0xffffffff


	//   ....[33]....
        /*017c*/ 	.word	0xffffffff


	//   ....[34]....
        /*0180*/ 	.word	0xffffffff


	//   ....[35]....
        /*0184*/ 	.word	0xffffffff


	//   ....[36]....
        /*0188*/ 	.word	0xffffffff


	//   ....[37]....
        /*018c*/ 	.word	0xffffffff


	//   ....[38]....
        /*0190*/ 	.word	0xffffffff


	//   ....[39]....
        /*0194*/ 	.word	0xffffffff


	//   ....[40]....
        /*0198*/ 	.word	0xffffffff


	//   ....[41]....
        /*019c*/ 	.word	0xffffffff


	//   ....[42]....
        /*01a0*/ 	.word	0xffffffff


	//   ....[43]....
        /*01a4*/ 	.word	0xffffffff


	//   ....[44]....
        /*01a8*/ 	.word	0xffffffff


	//   ....[45]....
        /*01ac*/ 	.word	0xffffffff


	//   ....[46]....
        /*01b0*/ 	.word	0xffffffff


	//   ....[47]....
        /*01b4*/ 	.word	0xffffffff


	//   ....[48]....
        /*01b8*/ 	.word	0xffffffff


	//   ....[49]....
        /*01bc*/ 	.word	0xffffffff


	//   ....[50]....
        /*01c0*/ 	.word	0xffffffff


	//   ....[51]....
        /*01c4*/ 	.word	0xffffffff


	//   ....[52]....
        /*01c8*/ 	.word	0xffffffff


	//   ....[53]....
        /*01cc*/ 	.word	0xffffffff


	//   ....[54]....
        /*01d0*/ 	.word	0xffffffff


	//   ....[55]....
        /*01d4*/ 	.word	0x0500000f


	//   ....[56]....
        /*01d8*/ 	.word	0x0500000f


	//   ....[57]....
        /*01dc*/ 	.word	0x0500000f


	//   ....[58]....
        /*01e0*/ 	.word	0x0500000f


	//   ....[59]....
        /*01e4*/ 	.word	0x0500000f


	//   ....[60]....
        /*01e8*/ 	.word	0x0500000f


	//   ....[61]....
        /*01ec*/ 	.word	0x0500000f


	//   ....[62]....
        /*01f0*/ 	.word	0x0500000f


	//   ....[63]....
        /*01f4*/ 	.word	0x0500000f


	//   ....[64]....
        /*01f8*/ 	.word	0x0500000f


	//   ....[65]....
        /*01fc*/ 	.word	0x0500000f


	//   ....[66]....
        /*0200*/ 	.word	0x0500000f


	//   ....[67]....
        /*0204*/ 	.word	0x0500000f


	//   ....[68]....
        /*0208*/ 	.word	0x0500000f


	//   ....[69]....
        /*020c*/ 	.word	0x0500000f


	//   ....[70]....
        /*0210*/ 	.word	0x0500000f


	//   ....[71]....
        /*0214*/ 	.word	0x0500000f


	//   ....[72]....
        /*0218*/ 	.word	0x0500000f


	//----- nvinfo : EIATTR_COOP_GROUP_INSTR_OFFSETS
	.align		4
.L_505:
        /*021c*/ 	.byte	0x04, 0x28
        /*021e*/ 	.short	(.L_507 - .L_506)


	//   ....[0]....
.L_506:
        /*0220*/ 	.word	0x00000060


	//   ....[1]....
        /*0224*/ 	.word	0x00000130


	//   ....[2]....
        /*0228*/ 	.word	0x00000230


	//   ....[3]....
        /*022c*/ 	.word	0x000003a0


	//   ....[4]....
        /*0230*/ 	.word	0x00000500


	//   ....[5]....
        /*0234*/ 	.word	0x00000620


	//   ....[6]....
        /*0238*/ 	.word	0x00000780


	//   ....[7]....
        /*023c*/ 	.word	0x00001150


	//   ....[8]....
        /*0240*/ 	.word	0x00002050


	//   ....[9]....
        /*0244*/ 	.word	0x00002180


	//   ....[10]....
        /*0248*/ 	.word	0x00002ab0


	//   ....[11]....
        /*024c*/ 	.word	0x00002b60


	//   ....[12]....
        /*0250*/ 	.word	0x000035b0


	//   ....[13]....
        /*0254*/ 	.word	0x00003610


	//   ....[14]....
        /*0258*/ 	.word	0x00004fb0


	//   ....[15]....
        /*025c*/ 	.word	0x00005260


	//   ....[16]....
        /*0260*/ 	.word	0x00005e30


	//   ....[17]....
        /*0264*/ 	.word	0x00005f40


	//   ....[18]....
        /*0268*/ 	.word	0x00006830


	//   ....[19]....
        /*026c*/ 	.word	0x00006880


	//   ....[20]....
        /*0270*/ 	.word	0x00008ac0


	//   ....[21]....
        /*0274*/ 	.word	0x00008ae0


	//   ....[22]....
        /*0278*/ 	.word	0x00008fe0


	//   ....[23]....
        /*027c*/ 	.word	0x00009040


	//   ....[24]....
        /*0280*/ 	.word	0x0000a2e0


	//   ....[25]....
        /*0284*/ 	.word	0x0000a310


	//   ....[26]....
        /*0288*/ 	.word	0x0000a3f0


	//   ....[27]....
        /*028c*/ 	.word	0x0000a400


	//   ....[28]....
        /*0290*/ 	.word	0x0000b2e0


	//   ....[29]....
        /*0294*/ 	.word	0x0000b320


	//   ....[30]....
        /*0298*/ 	.word	0x0000b360


	//   ....[31]....
        /*029c*/ 	.word	0x0000b390


	//   ....[32]....
        /*02a0*/ 	.word	0x0000b3b0


	//   ....[33]....
        /*02a4*/ 	.word	0x0000b3d0


	//   ....[34]....
        /*02a8*/ 	.word	0x0000ba10


	//   ....[35]....
        /*02ac*/ 	.word	0x0000ba20


	//   ....[36]....
        /*02b0*/ 	.word	0x0000c420


	//   ....[37]....
        /*02b4*/ 	.word	0x0000cf30


	//   ....[38]....
        /*02b8*/ 	.word	0x0000d8e0


	//   ....[39]....
        /*02bc*/ 	.word	0x0000d910


	//   ....[40]....
        /*02c0*/ 	.word	0x0000d940


	//   ....[41]....
        /*02c4*/ 	.word	0x0000d960


	//   ....[42]....
        /*02c8*/ 	.word	0x0000da20


	//   ....[43]....
        /*02cc*/ 	.word	0x0000da30


	//   ....[44]....
        /*02d0*/ 	.word	0x0000dad0


	//   ....[45]....
        /*02d4*/ 	.word	0x0000db10


	//   ....[46]....
        /*02d8*/ 	.word	0x0000db80


	//   ....[47]....
        /*02dc*/ 	.word	0x0000dbb0


	//   ....[48]....
        /*02e0*/ 	.word	0x0000dc30


	//   ....[49]....
        /*02e4*/ 	.word	0x0000dc70


	//   ....[50]....
        /*02e8*/ 	.word	0x0000dce0


	//   ....[51]....
        /*02ec*/ 	.word	0x0000dd10


	//   ....[52]....
        /*02f0*/ 	.word	0x0000dd90


	//   ....[53]....
        /*02f4*/ 	.word	0x0000ddc0


	//   ....[54]....
        /*02f8*/ 	.word	0x00010030


	//   ....[55]....
        /*02fc*/ 	.word	0x00010590


	//   ....[56]....
        /*0300*/ 	.word	0x00010700


	//   ....[57]....
        /*0304*/ 	.word	0x00010760


	//   ....[58]....
        /*0308*/ 	.word	0x00010800


	//   ....[59]....
        /*030c*/ 	.word	0x000108e0


	//   ....[60]....
        /*0310*/ 	.word	0x000109c0


	//   ....[61]....
        /*0314*/ 	.word	0x00010a90


	//   ....[62]....
        /*0318*/ 	.word	0x00010b20


	//   ....[63]....
        /*031c*/ 	.word	0x00010bf0


	//   ....[64]....
        /*0320*/ 	.word	0x00010c80


	//   ....[65]....
        /*0324*/ 	.word	0x00010d50


	//   ....[66]....
        /*0328*/ 	.word	0x00010de0


	//   ....[67]....
        /*032c*/ 	.word	0x00010eb0


	//   ....[68]....
        /*0330*/ 	.word	0x00010f40


	//   ....[69]....
        /*0334*/ 	.word	0x00011010


	//   ....[70]....
        /*0338*/ 	.word	0x00011090


	//   ....[71]....
        /*033c*/ 	.word	0x00011150


	//   ....[72]....
        /*0340*/ 	.word	0x00011550


	//----- nvinfo : EIATTR_REG_RECONFIG
	.align		4
.L_507:
        /*0344*/ 	.byte	0x01, 0x54
	.zero		2


	//----- nvinfo : EIATTR_SYSCALL_OFFSETS
	.align		4
        /*0348*/ 	.byte	0x04, 0x46
        /*034a*/ 	.short	(.L_509 - .L_508)


	//   ....[0]....
.L_508:
        /*034c*/ 	.word	0x00001310


	//   ....[1]....
        /*0350*/ 	.word	0x0000cbc0


	//   ....[2]....
        /*0354*/ 	.word	0x0000cd00


	//   ....[3]....
        /*0358*/ 	.word	0x0000cdf0


	//   ....[4]....
        /*035c*/ 	.word	0x0000d520


	//----- nvinfo : EIATTR_MBARRIER_INSTR_OFFSETS
	.align		4
.L_509:
        /*0360*/ 	.byte	0x04, 0x39
        /*0362*/ 	.short	(.L_511 - .L_510)


	//   ....[0]....
.L_510:
        /*0364*/ 	.word	0x00000250
        /*0368*/ 	.word	0x000000ff
        /*036c*/ 	.word	0x00034800
        /*0370*/ 	.short	0x0100
        /*0372*/ 	.byte	0x08
	.zero		1


	//   ....[1]....
        /*0374*/ 	.word	0x00000260
        /*0378*/ 	.word	0x000000ff
        /*037c*/ 	.word	0x00034820
        /*0380*/ 	.short	0x0100
        /*0382*/ 	.byte	0x08
	.zero		1


	//   ....[2]....
        /*0384*/ 	.word	0x00000350
        /*0388*/ 	.word	0x000000ff
        /*038c*/ 	.word	0x00034830
        /*0390*/ 	.short	0x0100
        /*0392*/ 	.byte	0x08
	.zero		1


	//   ....[3]....
        /*0394*/ 	.word	0x00000360
        /*0398*/ 	.word	0x000000ff
        /*039c*/ 	.word	0x00034840
        /*03a0*/ 	.short	0x0100
        /*03a2*/ 	.byte	0x08
	.zero		1


	//   ....[4]....
        /*03a4*/ 	.word	0x00000370
        /*03a8*/ 	.word	0x000000ff
        /*03ac*/ 	.word	0x00034838
        /*03b0*/ 	.short	0x0100
        /*03b2*/ 	.byte	0x08
	.zero		1


	//   ....[5]....
        /*03b4*/ 	.word	0x00000380
        /*03b8*/ 	.word	0x000000ff
        /*03bc*/ 	.word	0x00034848
        /*03c0*/ 	.short	0x0100
        /*03c2*/ 	.byte	0x08
	.zero		1


	//   ....[6]....
        /*03c4*/ 	.word	0x000004b0
        /*03c8*/ 	.word	0x000000ff
        /*03cc*/ 	.word	0x00034850
        /*03d0*/ 	.short	0x0100
        /*03d2*/ 	.byte	0x08
	.zero		1


	//   ....[7]....
        /*03d4*/ 	.word	0x000004c0
        /*03d8*/ 	.word	0x000000ff
        /*03dc*/ 	.word	0x00034860
        /*03e0*/ 	.short	0x0100
        /*03e2*/ 	.byte	0x08
	.zero		1


	//   ....[8]....
        /*03e4*/ 	.word	0x000004d0
        /*03e8*/ 	.word	0x000000ff
        /*03ec*/ 	.word	0x00034858
        /*03f0*/ 	.short	0x0100
        /*03f2*/ 	.byte	0x08
	.zero		1


	//   ....[9]....
        /*03f4*/ 	.word	0x000004e0
        /*03f8*/ 	.word	0x000000ff
        /*03fc*/ 	.word	0x00034868
        /*0400*/ 	.short	0x0100
        /*0402*/ 	.byte	0x08
	.zero		1


	//   ....[10]....
        /*0404*/ 	.word	0x000005d0
        /*0408*/ 	.word	0x000000ff
        /*040c*/ 	.word	0x00034870
        /*0410*/ 	.short	0x0100
        /*0412*/ 	.byte	0x06
	.zero		1


	//   ....[11]....
        /*0414*/ 	.word	0x000005e0
        /*0418*/ 	.word	0x000000ff
        /*041c*/ 	.word	0x00034880
        /*0420*/ 	.short	0x0100
        /*0422*/ 	.byte	0x06
	.zero		1


	//   ....[12]....
        /*0424*/ 	.word	0x000005f0
        /*0428*/ 	.word	0x000000ff
        /*042c*/ 	.word	0x00034878
        /*0430*/ 	.short	0x0100
        /*0432*/ 	.byte	0x06
	.zero		1


	//   ....[13]....
        /*0434*/ 	.word	0x00000600
        /*0438*/ 	.word	0x000000ff
        /*043c*/ 	.word	0x00034888
        /*0440*/ 	.short	0x0100
        /*0442*/ 	.byte	0x06
	.zero		1


	//   ....[14]....
        /*0444*/ 	.word	0x00000730
        /*0448*/ 	.word	0x000000ff
        /*044c*/ 	.word	0x00034890
        /*0450*/ 	.short	0x0100
        /*0452*/ 	.byte	0x08
	.zero		1


	//   ....[15]....
        /*0454*/ 	.word	0x00000740
        /*0458*/ 	.word	0x000000ff
        /*045c*/ 	.word	0x000348a0
        /*0460*/ 	.short	0x0100
        /*0462*/ 	.byte	0x08
	.zero		1


	//   ....[16]....
        /*0464*/ 	.word	0x00000750
        /*0468*/ 	.word	0x000000ff
        /*046c*/ 	.word	0x00034898
        /*0470*/ 	.short	0x0100
        /*0472*/ 	.byte	0x08
	.zero		1


	//   ....[17]....
        /*0474*/ 	.word	0x00000760
        /*0478*/ 	.word	0x000000ff
        /*047c*/ 	.word	0x000348a8
        /*0480*/ 	.short	0x0100
        /*0482*/ 	.byte	0x08
	.zero		1


	//   ....[18]....
        /*0484*/ 	.word	0x00000890
        /*0488*/ 	.word	0x000000ff
        /*048c*/ 	.word	0x000348b0
        /*0490*/ 	.short	0x0100
        /*0492*/ 	.byte	0x08
	.zero		1


	//   ....[19]....
        /*0494*/ 	.word	0x000008a0
        /*0498*/ 	.word	0x000000ff
        /*049c*/ 	.word	0x000348c0
        /*04a0*/ 	.short	0x0100
        /*04a2*/ 	.byte	0x08
	.zero		1


	//   ....[20]....
        /*04a4*/ 	.word	0x000008b0
        /*04a8*/ 	.word	0x000000ff
        /*04ac*/ 	.word	0x000348b8
        /*04b0*/ 	.short	0x0100
        /*04b2*/ 	.byte	0x08
	.zero		1


	//   ....[21]....
        /*04b4*/ 	.word	0x000008c0
        /*04b8*/ 	.word	0x000000ff
        /*04bc*/ 	.word	0x000348c8
        /*04c0*/ 	.short	0x0100
        /*04c2*/ 	.byte	0x08
	.zero		1


	//   ....[22]....
        /*04c4*/ 	.word	0x00001340
        /*04c8*/ 	.word	0x000000ff
        /*04cc*/ 	.word	0x00034800
        /*04d0*/ 	.short	0x010a
        /*04d2*/ 	.byte	0x24
	.zero		1


	//   ....[23]....
        /*04d4*/ 	.word	0x000013a0
        /*04d8*/ 	.word	0x000000ff
        /*04dc*/ 	.word	0x00034830
        /*04e0*/ 	.short	0x010a
        /*04e2*/ 	.byte	0x24
	.zero		1


	//   ....[24]....
        /*04e4*/ 	.word	0x00001430
        /*04e8*/ 	.word	0x000000ff
        /*04ec*/ 	.word	0x00034830
        /*04f0*/ 	.short	0x010a
        /*04f2*/ 	.byte	0x24
	.zero		1


	//   ....[25]....
        /*04f4*/ 	.word	0x00003a20
        /*04f8*/ 	.word	0x00000003
        /*04fc*/ 	.word	0x00000000
        /*0500*/ 	.short	0x0101
        /*0502*/ 	.byte	0x3f
	.zero		1


	//   ....[26]....
        /*0504*/ 	.word	0x00004450
        /*0508*/ 	.word	0x000000ff
        /*050c*/ 	.word	0x00034830
        /*0510*/ 	.short	0x010a
        /*0512*/ 	.byte	0x3d
	.zero		1


	//   ....[27]....
        /*0514*/ 	.word	0x00004490
        /*0518*/ 	.word	0x000000ff
        /*051c*/ 	.word	0x00034830
        /*0520*/ 	.short	0x010a
        /*0522*/ 	.byte	0x3d
	.zero		1


	//   ....[28]....
        /*0524*/ 	.word	0x00004cd0
        /*0528*/ 	.word	0x000000ff
        /*052c*/ 	.word	0x00034850
        /*0530*/ 	.short	0x010a
        /*0532*/ 	.byte	0x07
	.zero		1


	//   ....[29]....
        /*0534*/ 	.word	0x00004d10
        /*0538*/ 	.word	0x000000ff
        /*053c*/ 	.word	0x00034850
        /*0540*/ 	.short	0x010a
        /*0542*/ 	.byte	0x07
	.zero		1


	//   ....[30]....
        /*0544*/ 	.word	0x00006e10
        /*0548*/ 	.word	0x0000000c
        /*054c*/ 	.word	0x00000000
        /*0550*/ 	.short	0x0101
        /*0552*/ 	.byte	0x3f
	.zero		1


	//   ....[31]....
        /*0554*/ 	.word	0x00006e50
        /*0558*/ 	.word	0x00000029
        /*055c*/ 	.word	0x00000000
        /*0560*/ 	.short	0x0101
        /*0562*/ 	.byte	0x3f
	.zero		1


	//   ....[32]....
        /*0564*/ 	.word	0x00007640
        /*0568*/ 	.word	0x000000ff
        /*056c*/ 	.word	0x00034830
        /*0570*/ 	.short	0x010a
        /*0572*/ 	.byte	0x28
	.zero		1


	//   ....[33]....
        /*0574*/ 	.word	0x00007680
        /*0578*/ 	.word	0x000000ff
        /*057c*/ 	.word	0x00034830
        /*0580*/ 	.short	0x010a
        /*0582*/ 	.byte	0x28
	.zero		1


	//   ....[34]....
        /*0584*/ 	.word	0x00007ec0
        /*0588*/ 	.word	0x000000ff
        /*058c*/ 	.word	0x00034850
        /*0590*/ 	.short	0x010a
        /*0592*/ 	.byte	0x07
	.zero		1


	//   ....[35]....
        /*0594*/ 	.word	0x00007f00
        /*0598*/ 	.word	0x000000ff
        /*059c*/ 	.word	0x00034850
        /*05a0*/ 	.short	0x010a
        /*05a2*/ 	.byte	0x07
	.zero		1


	//   ....[36]....
        /*05a4*/ 	.word	0x00009b00
        /*05a8*/ 	.word	0x00000015
        /*05ac*/ 	.word	0x00000000
        /*05b0*/ 	.short	0x0101
        /*05b2*/ 	.byte	0x3f
	.zero		1


	//   ....[37]....
        /*05b4*/ 	.word	0x00009b80
        /*05b8*/ 	.word	0x00000015
        /*05bc*/ 	.word	0x00000000
        /*05c0*/ 	.short	0x0101
        /*05c2*/ 	.byte	0x3f
	.zero		1


	//   ....[38]....
        /*05c4*/ 	.word	0x0000a250
        /*05c8*/ 	.word	0x000000ff
        /*05cc*/ 	.word	0x00034850
        /*05d0*/ 	.short	0x010a
        /*05d2*/ 	.byte	0x05
	.zero		1


	//   ....[39]....
        /*05d4*/ 	.word	0x0000a290
        /*05d8*/ 	.word	0x000000ff
        /*05dc*/ 	.word	0x00034850
        /*05e0*/ 	.short	0x010a
        /*05e2*/ 	.byte	0x05
	.zero		1


	//   ....[40]....
        /*05e4*/ 	.word	0x0000a750
        /*05e8*/ 	.word	0x00000009
        /*05ec*/ 	.word	0x00000000
        /*05f0*/ 	.short	0x0101
        /*05f2*/ 	.byte	0x3f
	.zero		1


	//   ....[41]....
        /*05f4*/ 	.word	0x0000b3c0
        /*05f8*/ 	.word	0x000000ff
        /*05fc*/ 	.word	0x00000000
        /*0600*/ 	.short	0x0101
        /*0602*/ 	.byte	0x04
	.zero		1


	//   ....[42]....
        /*0604*/ 	.word	0x0000d140
        /*0608*/ 	.word	0x000000ff
        /*060c*/ 	.word	0x00034840
        /*0610*/ 	.short	0x010a
        /*0612*/ 	.byte	0x26
	.zero		1


	//   ....[43]....
        /*0614*/ 	.word	0x0000def0
        /*0618*/ 	.word	0x000000ff
        /*061c*/ 	.word	0x00034800
        /*0620*/ 	.short	0x0107
        /*0622*/ 	.byte	0x26
	.zero		1


	//   ....[44]....
        /*0624*/ 	.word	0x0000df60
        /*0628*/ 	.word	0x000000ff
        /*062c*/ 	.word	0x00034800
        /*0630*/ 	.short	0x0101
        /*0632*/ 	.byte	0x26
	.zero		1


	//   ....[45]....
        /*0634*/ 	.word	0x0000df80
        /*0638*/ 	.word	0x000000ff
        /*063c*/ 	.word	0x00034820
        /*0640*/ 	.short	0x010a
        /*0642*/ 	.byte	0x26
	.zero		1


	//   ....[46]....
        /*0644*/ 	.word	0x0000e360
        /*0648*/ 	.word	0x000000ff
        /*064c*/ 	.word	0x00034848
        /*0650*/ 	.short	0x010a
        /*0652*/ 	.byte	0x26
	.zero		1


	//   ....[47]....
        /*0654*/ 	.word	0x0000e700
        /*0658*/ 	.word	0x000000ff
        /*065c*/ 	.word	0x00034860
        /*0660*/ 	.short	0x010a
        /*0662*/ 	.byte	0x26
	.zero		1


	//   ....[48]....
        /*0664*/ 	.word	0x0000ec00
        /*0668*/ 	.word	0x000000ff
        /*066c*/ 	.word	0x00034840
        /*0670*/ 	.short	0x010a
        /*0672*/ 	.byte	0x26
	.zero		1


	//   ....[49]....
        /*0674*/ 	.word	0x0000efb0
        /*0678*/ 	.word	0x000000ff
        /*067c*/ 	.word	0x00034868
        /*0680*/ 	.short	0x010a
        /*0682*/ 	.byte	0x26
	.zero		1


	//   ....[50]....
        /*0684*/ 	.word	0x0000f500
        /*0688*/ 	.word	0x000000ff
        /*068c*/ 	.word	0x00034848
        /*0690*/ 	.short	0x010a
        /*0692*/ 	.byte	0x26
	.zero		1


	//   ....[51]....
        /*0694*/ 	.word	0x0000f890
        /*0698*/ 	.word	0x000000ff
        /*069c*/ 	.word	0x00034860
        /*06a0*/ 	.short	0x010a
        /*06a2*/ 	.byte	0x26
	.zero		1


	//   ....[52]....
        /*06a4*/ 	.word	0x0000fc30
        /*06a8*/ 	.word	0x00000003
        /*06ac*/ 	.word	0x00034860
        /*06b0*/ 	.short	0x010a
        /*06b2*/ 	.byte	0x3f
	.zero		1


	//   ....[53]....
        /*06b4*/ 	.word	0x0000ffc0
        /*06b8*/ 	.word	0x00000002
        /*06bc*/ 	.word	0x00034820
        /*06c0*/ 	.short	0x010a
        /*06c2*/ 	.byte	0x3f
	.zero		1


	//   ....[54]....
        /*06c4*/ 	.word	0x00010140
        /*06c8*/ 	.word	0x00000006
        /*06cc*/ 	.word	0x00000000
        /*06d0*/ 	.short	0x010a
        /*06d2*/ 	.byte	0x3f
	.zero		1


	//   ....[55]....
        /*06d4*/ 	.word	0x000101b0
        /*06d8*/ 	.word	0x00000003
        /*06dc*/ 	.word	0x00000000
        /*06e0*/ 	.short	0x010a
        /*06e2*/ 	.byte	0x3f
	.zero		1


	//   ....[56]....
        /*06e4*/ 	.word	0x00010210
        /*06e8*/ 	.word	0x00000000
        /*06ec*/ 	.word	0x00000000
        /*06f0*/ 	.short	0x010a
        /*06f2*/ 	.byte	0x3f
	.zero		1


	//   ....[57]....
        /*06f4*/ 	.word	0x00010240
        /*06f8*/ 	.word	0x00000003
        /*06fc*/ 	.word	0x00000000
        /*0700*/ 	.short	0x010a
        /*0702*/ 	.byte	0x3f
	.zero		1


	//   ....[58]....
        /*0704*/ 	.word	0x000102b0
        /*0708*/ 	.word	0x00000003
        /*070c*/ 	.word	0x00034800
        /*0710*/ 	.short	0x010a
        /*0712*/ 	.byte	0x3f
	.zero		1


	//   ....[59]....
        /*0714*/ 	.word	0x00010310
        /*0718*/ 	.word	0x00000003
        /*071c*/ 	.word	0x00034830
        /*0720*/ 	.short	0x010a
        /*0722*/ 	.byte	0x3f
	.zero		1


	//   ....[60]....
        /*0724*/ 	.word	0x00010370
        /*0728*/ 	.word	0x0000000b
        /*072c*/ 	.word	0x00034830
        /*0730*/ 	.short	0x010a
        /*0732*/ 	.byte	0x3f
	.zero		1


	//   ....[61]....
        /*0734*/ 	.word	0x000103d0
        /*0738*/ 	.word	0x0000000b
        /*073c*/ 	.word	0x00034850
        /*0740*/ 	.short	0x010a
        /*0742*/ 	.byte	0x3f
	.zero		1


	//   ....[62]....
        /*0744*/ 	.word	0x00010430
        /*0748*/ 	.word	0x0000000b
        /*074c*/ 	.word	0x00034830
        /*0750*/ 	.short	0x010a
        /*0752*/ 	.byte	0x3f
	.zero		1


	//   ....[63]....
        /*0754*/ 	.word	0x00010490
        /*0758*/ 	.word	0x00000009
        /*075c*/ 	.word	0x00034850
        /*0760*/ 	.short	0x010a
        /*0762*/ 	.byte	0x3f
	.zero		1


	//   ....[64]....
        /*0764*/ 	.word	0x000104f0
        /*0768*/ 	.word	0x00000000
        /*076c*/ 	.word	0x00034850
        /*0770*/ 	.short	0x010a
        /*0772*/ 	.byte	0x3f
	.zero		1


	//   ....[65]....
        /*0774*/ 	.word	0x00010650
        /*0778*/ 	.word	0x00000003
        /*077c*/ 	.word	0x00034840
        /*0780*/ 	.short	0x010a
        /*0782*/ 	.byte	0x3f
	.zero		1


	//   ....[66]....
        /*0784*/ 	.word	0x00011190
        /*0788*/ 	.word	0x00000003
        /*078c*/ 	.word	0x00034820
        /*0790*/ 	.short	0x010a
        /*0792*/ 	.byte	0x3f
	.zero		1


	//   ....[67]....
        /*0794*/ 	.word	0x000111f0
        /*0798*/ 	.word	0x00000003
        /*079c*/ 	.word	0x00034848
        /*07a0*/ 	.short	0x010a
        /*07a2*/ 	.byte	0x3f
	.zero		1


	//   ....[68]....
        /*07a4*/ 	.word	0x00011250
        /*07a8*/ 	.word	0x00000003
        /*07ac*/ 	.word	0x00034860
        /*07b0*/ 	.short	0x010a
        /*07b2*/ 	.byte	0x3f
	.zero		1


	//   ....[69]....
        /*07b4*/ 	.word	0x000112b0
        /*07b8*/ 	.word	0x00000003
        /*07bc*/ 	.word	0x00034840
        /*07c0*/ 	.short	0x010a
        /*07c2*/ 	.byte	0x3f
	.zero		1


	//   ....[70]....
        /*07c4*/ 	.word	0x00011310
        /*07c8*/ 	.word	0x00000003
        /*07cc*/ 	.word	0x00034868
        /*07d0*/ 	.short	0x010a
        /*07d2*/ 	.byte	0x3f
	.zero		1


	//   ....[71]....
        /*07d4*/ 	.word	0x00011370
        /*07d8*/ 	.word	0x00000003
        /*07dc*/ 	.word	0x00034848
        /*07e0*/ 	.short	0x010a
        /*07e2*/ 	.byte	0x3f
	.zero		1


	//   ....[72]....
        /*07e4*/ 	.word	0x000113d0
        /*07e8*/ 	.word	0x00000003
        /*07ec*/ 	.word	0x00034860
        /*07f0*/ 	.short	0x010a
        /*07f2*/ 	.byte	0x3f
	.zero		1


	//   ....[73]....
        /*07f4*/ 	.word	0x00011420
        /*07f8*/ 	.word	0x00000003
        /*07fc*/ 	.word	0x00034860
        /*0800*/ 	.short	0x010a
        /*0802*/ 	.byte	0x3f
	.zero		1


	//   ....[74]....
        /*0804*/ 	.word	0x00011470
        /*0808*/ 	.word	0x00000002
        /*080c*/ 	.word	0x00034820
        /*0810*/ 	.short	0x010a
        /*0812*/ 	.byte	0x3f
	.zero		1


	//   ....[75]....
        /*0814*/ 	.word	0x00011610
        /*0818*/ 	.word	0x00000006
        /*081c*/ 	.word	0x00000000
        /*0820*/ 	.short	0x010a
        /*0822*/ 	.byte	0x3f
	.zero		1


	//   ....[76]....
        /*0824*/ 	.word	0x00011660
        /*0828*/ 	.word	0x00000003
        /*082c*/ 	.word	0x00000000
        /*0830*/ 	.short	0x010a
        /*0832*/ 	.byte	0x3f
	.zero		1


	//   ....[77]....
        /*0834*/ 	.word	0x000116b0
        /*0838*/ 	.word	0x00000000
        /*083c*/ 	.word	0x00000000
        /*0840*/ 	.short	0x010a
        /*0842*/ 	.byte	0x3f
	.zero		1


	//----- nvinfo : EIATTR_NUM_MBARRIERS
	.align		4
.L_511:
        /*0844*/ 	.byte	0x03, 0x38
        /*0846*/ 	.short	0x0016


	//----- nvinfo : EIATTR_EXIT_INSTR_OFFSETS
	.align		4
        /*0848*/ 	.byte	0x04, 0x1c
        /*084a*/ 	.short	(.L_513 - .L_512)


	//   ....[0]....
.L_512:
        /*084c*/ 	.word	0x00010290


	//----- nvinfo : EIATTR_MAX_THREADS
	.align		4
.L_513:
        /*0850*/ 	.byte	0x04, 0x05
        /*0852*/ 	.short	(.L_515 - .L_514)
.L_514:
        /*0854*/ 	.word	0x00000180
        /*0858*/ 	.word	0x00000001
        /*085c*/ 	.word	0x00000001


	//----- nvinfo : EIATTR_CRS_STACK_SIZE
	.align		4
.L_515:
        /*0860*/ 	.byte	0x04, 0x1e
        /*0862*/ 	.short	(.L_517 - .L_516)
.L_516:
        /*0864*/ 	.word	0x00000000


	//----- nvinfo : EIATTR_CBANK_PARAM_SIZE
	.align		4
.L_517:
        /*0868*/ 	.byte	0x03, 0x19
        /*086a*/ 	.short	0x0a70


	//----- nvinfo : EIATTR_PARAM_CBANK
	.align		4
        /*086c*/ 	.byte	0x04, 0x0a
        /*086e*/ 	.short	(.L_519 - .L_518)
	.align		4
.L_518:
        /*0870*/ 	.word	index@(.nv.constant0._ZN7cutlass13device_kernelIN5flash11enable_sm90INS1_16FlashAttnFwdSm90INS1_25CollectiveMainloopFwdSm90ILi2EN4cute5tupleIJNS5_1CILi1EEES8_S8_EEENS6_IJNS7_ILi128EEESA_NS7_ILi192EEEEEELi128ENS_10bfloat16_tEfNS_4arch4Sm90ELb1ELb0ELb1ELb0ELb0ELb0ELb0ELb1ELb1ELb1ELb1ELb0EEENS1_21CollectiveEpilogueFwdINS6_IJSA_SA_SA_EEES9_SD_SF_Li256ELb0ELb1ELb1ELb0EEENS1_19SingleTileSchedulerILb0ELb1ELb1ELi128EEEEEEEEEvNT_6ParamsE)
        /*0874*/ 	.short	0x0210
        /*0876*/ 	.short	0x0a70


	//----- nvinfo : EIATTR_SW_WAR
	.align		4
.L_519:
        /*0878*/ 	.byte	0x04, 0x36
        /*087a*/ 	.short	(.L_521 - .L_520)
.L_520:
        /*087c*/ 	.word	0x00000008
.L_521:


//--------------------- .nv.info._ZN7cutlass13device_kernelIN5flash11enable_sm90INS1_16FlashAttnFwdSm90INS1_25CollectiveMainloopFwdSm90ILi2EN4cute5tupleIJNS5_1CILi1EEES8_S8_EEENS6_IJNS7_ILi128EEESA_NS7_ILi192EEEEEELi128ENS_10bfloat16_tEfNS_4arch4Sm90ELb1ELb0ELb1ELb1ELb0ELb0ELb0ELb1ELb1ELb1ELb1ELb0EEENS1_21CollectiveEpilogueFwdINS6_IJSA_SA_SA_EEES9_SD_SF_Li256ELb1ELb1ELb1ELb0EEENS1_36VarlenDynamicPersistentTileSchedulerILi128ELi128ELi256ELi128ELb1ELb1ELb1ELb1ELb1ELb1EEEEEEEEEvNT_6ParamsE --------------------------
	.section	.nv.info._ZN7cutlass13device_kernelIN5flash11enable_sm90INS1_16FlashAttnFwdSm90INS1_25CollectiveMainloopFwdSm90ILi2EN4cute5tupleIJNS5_1CILi1EEES8_S8_EEENS6_IJNS7_ILi128EEESA_NS7_ILi192EEEEEELi128ENS_10bfloat16_tEfNS_4arch4Sm90ELb1ELb0ELb1ELb1ELb0ELb0ELb0ELb1ELb1ELb1ELb1ELb0EEENS1_21CollectiveEpilogueFwdINS6_IJSA_SA_SA_EEES9_SD_SF_Li256ELb1ELb1ELb1ELb0EEENS1_36VarlenDynamicPersistentTileSchedulerILi128ELi128ELi256ELi128ELb1ELb1ELb1ELb1ELb1ELb1EEEEEEEEEvNT_6ParamsE,"",@"SHT_CUDA_INFO"
	.sectionflags	@""
	.align	4


	//----- nvinfo : EIATTR_CUDA_API_VERSION
	.align		4
        /*0000*/ 	.byte	0x04, 0x37
        /*0002*/ 	.short	(.L_523 - .L_522)
.L_522:
        /*0004*/ 	.word	0x00000082


	//----- nvinfo : EIATTR_KPARAM_INFO
	.align		4
.L_523:
        /*0008*/ 	.byte	0x04, 0x17
        /*000a*/ 	.short	(.L_525 - .L_524)
.L_524:
        /*000c*/ 	.word	0x00000000
        /*0010*/ 	.short	0x0000
        /*0012*/ 	.short	0x0070
        /*0014*/ 	.byte	0x00, 0xf0, 0x01, 0x2a


	//----- nvinfo : EIATTR_SPARSE_MMA_MASK
	.align		4
.L_525:
        /*0018*/ 	.byte	0x03, 0x50
        /*001a*/ 	.short	0x0000


	//----- nvinfo : EIATTR_MAXREG_COUNT
	.align		4
        /*001c*/ 	.byte	0x03, 0x1b
        /*001e*/ 	.short	0x00a8


	//----- nvinfo : EIATTR_NUM_BARRIERS
	.align		4
        /*0020*/ 	.byte	0x02, 0x4c
        /*0022*/ 	.byte	0x09
	.zero		1


	//----- nvinfo : EIATTR_EXTERNS
	.align		4
        /*0024*/ 	.byte	0x04, 0x0f
        /*0026*/ 	.short	(.L_527 - .L_526)


	//   ....[0]....
	.align		4
.L_526:
        /*0028*/ 	.word	index@(__assertfail)


	//----- nvinfo : EIATTR_ANNOTATIONS
	.align		4
.L_527:
        /*002c*/ 	.byte	0x04, 0x55
        /*002e*/ 	.short	(.L_529 - .L_528)


	//   ....[0]....
.L_528:
        /* <DEDUP_REMOVED lines=73> */


	//----- nvinfo : EIATTR_MERCURY_ISA_VERSION
	.align		4
.L_529:
        /*04a8*/ 	.byte	0x03, 0x5f
        /*04aa*/ 	.short	0x0101


	//----- nvinfo : EIATTR_UNUSED_LOAD_BYTE_OFFSET
	.align		4
        /*04ac*/ 	.byte	0x04, 0x44
        /*04ae*/ 	.short	(.L_531 - .L_530)


	//   ....[0]....
.L_530:
        /*04b0*/ 	.word	0x000009f0
        /*04b4*/ 	.word	0x0000fff0


	//   ....[1]....
        /*04b8*/ 	.word	0x0000b180
        /*04bc*/ 	.word	0x0000fff0


	//----- nvinfo : EIATTR_INT_WARP_WIDE_INSTR_OFFSETS
	.align		4
.L_531:
        /*04c0*/ 	.byte	0x04, 0x31
        /*04c2*/ 	.short	(.L_533 - .L_532)


	//   ....[0]....
.L_532:
        /*04c4*/ 	.word	0x00000120


	//   ....[1]....
        /*04c8*/ 	.word	0x00000160


	//   ....[2]....
        /*04cc*/ 	.word	0x00000220


	//   ....[3]....
        /*04d0*/ 	.word	0x0000f940


	//   ....[4]....
        /*04d4*/ 	.word	0x0000f9d0


	//   ....[5]....
        /*04d8*/ 	.word	0x00013450


	//   ....[6]....
        /*04dc*/ 	.word	0x000134b0


	//----- nvinfo : EIATTR_COOP_GROUP_MASK_REGIDS
	.align		4
.L_533:
        /*04e0*/ 	.byte	0x04, 0x29
        /*04e2*/ 	.short	(.L_535 - .L_534)


	//   ....[0]....
.L_534:
        /*04e4*/ 	.word	0xffffffff


	//   ....[1]....
        /*04e8*/ 	.word	0xffffffff


	//   ....[2]....
        /*04ec*/ 	.word	0xffffffff


	//   ....[3]....
        /*04f0*/ 	.word	0xffffffff


	//   ....[4]....
        /*04f4*/ 	.word	0xffffffff


	//   ....[5]....
        /*04f8*/ 	.word	0xffffffff


	//   ....[6]....
        /*04fc*/ 	.word	0xffffffff


	//   ....[7]....
        /*0500*/ 	.word	0xffffffff


	//   ....[8]....
        /*0504*/ 	.word	0xffffffff


	//   ....[9]....
        /*0508*/ 	.word	0xffffffff


	//   ....[10]....
        /*050c*/ 	.word	0xffffffff


	//   ....[11]....
        /*0510*/ 	.word	0xffffffff


	//   ....[12]....
        /*0514*/ 	.word	0xffffffff


	//   ....[13]....
        /*0518*/ 	.word	0xffffffff


	//   ....[14]....
        /*051c*/ 	.word	0xffffffff


	//   ....[15]....
        /*0520*/ 	.word	0xffffffff


	//   ....[16]....
        /*0524*/ 	.word	0xffffffff


	//   ....[17]....
        /*0528*/ 	.word	0xffffffff


	//   ....[18]....
        /*052c*/ 	.word	0xffffffff


	//   ....[19]....
        /*0530*/ 	.word	0xffffffff


	//   ....[20]....
        /*0534*/ 	.word	0xffffffff


	//   ....[21]....
        /*0538*/ 	.word	0xffffffff


	//   ....[22]....
        /*053c*/ 	.word	0xffffffff


	//   ....[23]....
        /*0540*/ 	.word	0xffffffff


	//   ....[24]....
        /*0544*/ 	.word	0xffffffff


	//   ....[25]....
        /*0548*/ 	.word	0xffffffff


	//   ....[26]....
        /*054c*/ 	.word	0xffffffff


	//   ....[27]....
        /*0550*/ 	.word	0xffffffff


	//   ....[28]....
        /*0554*/ 	.word	0xffffffff


	//   ....[29]....
        /*0558*/ 	.word	0xffffffff


	//   ....[30]....
        /*055c*/ 	.word	0xffffffff


	//   ....[31]....
        /*0560*/ 	.word	0xffffffff


	//   ....[32]....
        /*0564*/ 	.word	0xffffffff


	//   ....[33]....
        /*0568*/ 	.word	0xffffffff


	//   ....[34]....
        /*056c*/ 	.word	0xffffffff


	//   ....[35]....
        /*0570*/ 	.word	0xffffffff


	//   ....[36]....
        /*0574*/ 	.word	0xffffffff


	//   ....[37]....
        /*0578*/ 	.word	0xffffffff


	//   ....[38]....
        /*057c*/ 	.word	0xffffffff


	//   ....[39]....
        /*0580*/ 	.word	0xffffffff


	//   ....[40]....
        /*0584*/ 	.word	0xffffffff


	//   ....[41]....
        /*0588*/ 	.word	0xffffffff


	//   ....[42]....
        /*058c*/ 	.word	0xffffffff


	//   ....[43]....
        /*0590*/ 	.word	0xffffffff


	//   ....[44]....
        /*0594*/ 	.word	0xffffffff


	//   ....[45]....
        /*0598*/ 	.word	0xffffffff


	//   ....[46]....
        /*059c*/ 	.word	0xffffffff


	//   ....[47]....
        /*05a0*/ 	.word	0xffffffff


	//   ....[48]....
        /*05a4*/ 	.word	0xffffffff


	//   ....[49]....
        /*05a8*/ 	.word	0xffffffff


	//   ....[50]....
        /*05ac*/ 	.word	0xffffffff


	//   ....[51]....
        /*05b0*/ 	.word	0xffffffff


	//   ....[52]....
        /*05b4*/ 	.word	0xffffffff


	//   ....[53]....
        /*05b8*/ 	.word	0xffffffff


	//   ....[54]....
        /*05bc*/ 	.word	0xffffffff


	//   ....[55]....
        /*05c0*/ 	.word	0xffffffff


	//   ....[56]....
        /*05c4*/ 	.word	0xffffffff


	//   ....[57]....
        /*05c8*/ 	.word	0xffffffff


	//   ....[58]....
        /*05cc*/ 	.word	0xffffffff


	//   ....[59]....
        /*05d0*/ 	.word	0xffffffff


	//   ....[60]....
        /*05d4*/ 	.word	0xffffffff


	//   ....[61]....
        /*05d8*/ 	.word	0xffffffff


	//   ....[62]....
        /*05dc*/ 	.word	0xffffffff


	//   ....[63]....
        /*05e0*/ 	.word	0xffffffff


	//   ....[64]....
        /*05e4*/ 	.word	0xffffffff


	//   ....[65]....
        /*05e8*/ 	.word	0xffffffff


	//   ....[66]....
        /*05ec*/ 	.word	0xffffffff


	//   ....[67]....
        /*05f0*/ 	.word	0xffffffff


	//   ....[68]....
        /*05f4*/ 	.word	0xffffffff


	//   ....[69]....
        /*05f8*/ 	.word	0xffffffff


	//   ....[70]....
        /*05fc*/ 	.word	0xffffffff


	//   ....[71]....
        /*0600*/ 	.word	0xffffffff


	//   ....[72]....
        /*0604*/ 	.word	0xffffffff


	//   ....[73]....
        /*0608*/ 	.word	0xffffffff


	//   ....[74]....
        /*060c*/ 	.word	0xffffffff


	//   ....[75]....
        /*0610*/ 	.word	0xffffffff


	//   ....[76]....
        /*0614*/ 	.word	0xffffffff


	//   ....[77]....
        /*0618*/ 	.word	0xffffffff


	//   ....[78]....
        /*061c*/ 	.word	0xffffffff


	//   ....[79]....
        /*0620*/ 	.word	0xffffffff


	//   ....[80]....
        /*0624*/ 	.word	0xffffffff


	//   ....[81]....
        /*0628*/ 	.word	0xffffffff


	//   ....[82]....
        /*062c*/ 	.word	0xffffffff


	//   ....[83]....
        /*0630*/ 	.word	0xffffffff


	//   ....[84]....
        /*0634*/ 	.word	0xffffffff


	//   ....[85]....
        /*0638*/ 	.word	0xffffffff


	//   ....[86]....
        /*063c*/ 	.word	0xffffffff


	//   ....[87]....
        /*0640*/ 	.word	0xffffffff


	//   ....[88]....
        /*0644*/ 	.word	0xffffffff


	//   ....[89]....
        /*0648*/ 	.word	0xffffffff


	//   ....[90]....
        /*064c*/ 	.word	0xffffffff


	//   ....[91]....
        /*0650*/ 	.word	0xffffffff


	//   ....[92]....
        /*0654*/ 	.word	0xffffffff


	//   ....[93]....
        /*0658*/ 	.word	0xffffffff


	//   ....[94]....
        /*065c*/ 	.word	0xffffffff


	//   ....[95]....
        /*0660*/ 	.word	0xffffffff


	//   ....[96]....
        /*0664*/ 	.word	0xffffffff


	//   ....[97]....
        /*0668*/ 	.word	0xffffffff


	//   ....[98]....
        /*066c*/ 	.word	0xffffffff


	//   ....[99]....
        /*0670*/ 	.word	0xffffffff


	//   ....[100]....
        /*0674*/ 	.word	0xffffffff


	//   ....[101]....
        /*0678*/ 	.word	0xffffffff


	//   ....[102]....
        /*067c*/ 	.word	0xffffffff


	//   ....[103]....
        /*0680*/ 	.word	0xffffffff


	//   ....[104]....
        /*0684*/ 	.word	0xffffffff


	//   ....[105]....
        /*0688*/ 	.word	0x0500000f


	//   ....[106]....
        /*068c*/ 	.word	0x0500000f


	//   ....[107]....
        /*0690*/ 	.word	0x0500000f


	//   ....[108]....
        /*0694*/ 	.word	0x0500000f


	//   ....[109]....
        /*0698*/ 	.word	0x0500000f


	//   ....[110]....
        /*069c*/ 	.word	0x0500000f


	//   ....[111]....
        /*06a0*/ 	.word	0x0500000f


	//   ....[112]....
        /*06a4*/ 	.word	0x0500000f


	//   ....[113]....
        /*06a8*/ 	.word	0x0500000f


	//   ....[114]....
        /*06ac*/ 	.word	0x0500000f


	//   ....[115]....
        /*06b0*/ 	.word	0x0500000f


	//   ....[116]....
        /*06b4*/ 	.word	0x0500000f


	//   ....[117]....
        /*06b8*/ 	.word	0x0500000f


	//   ....[118]....
        /*06bc*/ 	.word	0x0500000f


	//   ....[119]....
        /*06c0*/ 	.word	0x0500000f


	//   ....[120]....
        /*06c4*/ 	.word	0x0500000f


	//   ....[121]....
        /*06c8*/ 	.word	0x0500000f


	//   ....[122]....
        /*06cc*/ 	.word	0x0500000f


	//   ....[123]....
        /*06d0*/ 	.word	0x0500000f


	//   ....[124]....
        /*06d4*/ 	.word	0x0500000f


	//   ....[125]....
        /*06d8*/ 	.word	0x0500000f


	//   ....[126]....
        /*06dc*/ 	.word	0x0500000f


	//   ....[127]....
        /*06e0*/ 	.word	0x0500000f


	//   ....[128]....
        /*06e4*/ 	.word	0x0500000f


	//   ....[129]....
        /*06e8*/ 	.word	0x0500000f


	//   ....[130]....
        /*06ec*/ 	.word	0x0500000f


	//   ....[131]....
        /*06f0*/ 	.word	0x0500000f


	//   ....[132]....
        /*06f4*/ 	.word	0x0500000f


	//   ....[133]....
        /*06f8*/ 	.word	0x0500000f


	//   ....[134]....
        /*06fc*/ 	.word	0x0500000f


	//   ....[135]....
        /*0700*/ 	.word	0x0500000f


	//   ....[136]....
        /*0704*/ 	.word	0x0500000f


	//   ....[137]....
        /*0708*/ 	.word	0x0500000f


	//   ....[138]....
        /*070c*/ 	.word	0x0500000f


	//   ....[139]....
        /*0710*/ 	.word	0x0500000f


	//   ....[140]....
        /*0714*/ 	.word	0x0500000f


	//----- nvinfo : EIATTR_COOP_GROUP_INSTR_OFFSETS
	.align		4
.L_535:
        /*0718*/ 	.byte	0x04, 0x28
        /*071a*/ 	.short	(.L_537 - .L_536)


	//   ....[0]....
.L_536:
        /*071c*/ 	.word	0x00000060


	//   ....[1]....
        /*0720*/ 	.word	0x00000130


	//   ....[2]....
        /*0724*/ 	.word	0x00000230


	//   ....[3]....
        /*0728*/ 	.word	0x000003a0


	//   ....[4]....
        /*072c*/ 	.word	0x00000500


	//   ....[5]....
        /*0730*/ 	.word	0x00000620


	//   ....[6]....
        /*0734*/ 	.word	0x00000780


	//   ....[7]....
        /*0738*/ 	.word	0x00001900


	//   ....[8]....
        /*073c*/ 	.word	0x00002510


	//   ....[9]....
        /*0740*/ 	.word	0x000026e0


	//   ....[10]....
        /*0744*/ 	.word	0x00003040


	//   ....[11]....
        /*0748*/ 	.word	0x000030c0


	//   ....[12]....
        /*074c*/ 	.word	0x00003b20


	//   ....[13]....
        /*0750*/ 	.word	0x00003b80


	//   ....[14]....
        /*0754*/ 	.word	0x00005a50


	//   ....[15]....
        /*0758*/ 	.word	0x00006270


	//   ....[16]....
        /*075c*/ 	.word	0x00006400


	//   ....[17]....
        /*0760*/ 	.word	0x00006500


	//   ....[18]....
        /*0764*/ 	.word	0x00006d90


	//   ....[19]....
        /*0768*/ 	.word	0x00006e00


	//   ....[20]....
        /*076c*/ 	.word	0x00009140


	//   ....[21]....
        /*0770*/ 	.word	0x00009170


	//   ....[22]....
        /*0774*/ 	.word	0x00009520


	//   ....[23]....
        /*0778*/ 	.word	0x000095a0


	//   ....[24]....
        /*077c*/ 	.word	0x0000a850


	//   ....[25]....
        /*0780*/ 	.word	0x0000a880


	//   ....[26]....
        /*0784*/ 	.word	0x0000a970


	//   ....[27]....
        /*0788*/ 	.word	0x0000a990


	//   ....[28]....
        /*078c*/ 	.word	0x0000bbe0


	//   ....[29]....
        /*0790*/ 	.word	0x0000bc20


	//   ....[30]....
        /*0794*/ 	.word	0x0000bc40


	//   ....[31]....
        /*0798*/ 	.word	0x0000bc70


	//   ....[32]....
        /*079c*/ 	.word	0x0000c2f0


	//   ....[33]....
        /*07a0*/ 	.word	0x0000c310


	//   ....[34]....
        /*07a4*/ 	.word	0x0000c3e0


	//   ....[35]....
        /*07a8*/ 	.word	0x0000c400


	//   ....[36]....
        /*07ac*/ 	.word	0x0000c4c0


	//   ....[37]....
        /*07b0*/ 	.word	0x0000c4e0


	//   ....[38]....
        /*07b4*/ 	.word	0x0000c5b0


	//   ....[39]....
        /*07b8*/ 	.word	0x0000c5d0


	//   ....[40]....
        /*07bc*/ 	.word	0x0000c960


	//   ....[41]....
        /*07c0*/ 	.word	0x0000c970


	//   ....[42]....
        /*07c4*/ 	.word	0x0000cdb0


	//   ....[43]....
        /*07c8*/ 	.word	0x0000cdc0


	//   ....[44]....
        /*07cc*/ 	.word	0x0000d9f0


	//   ....[45]....
        /*07d0*/ 	.word	0x0000da00


	//   ....[46]....
        /*07d4*/ 	.word	0x0000dac0


	//   ....[47]....
        /*07d8*/ 	.word	0x0000dae0


	//   ....[48]....
        /*07dc*/ 	.word	0x0000dba0


	//   ....[49]....
        /*07e0*/ 	.word	0x0000dbc0


	//   ....[50]....
        /*07e4*/ 	.word	0x0000dc90


	//   ....[51]....
        /*07e8*/ 	.word	0x0000dcb0


	//   ....[52]....
        /*07ec*/ 	.word	0x0000ddf0


	//   ....[53]....
        /*07f0*/ 	.word	0x0000e020


	//   ....[54]....
        /*07f4*/ 	.word	0x0000e050


	//   ....[55]....
        /*07f8*/ 	.word	0x0000e080


	//   ....[56]....
        /*07fc*/ 	.word	0x0000e0b0


	//   ....[57]....
        /*0800*/ 	.word	0x0000e0e0


	//   ....[58]....
        /*0804*/ 	.word	0x0000e110


	//   ....[59]....
        /*0808*/ 	.word	0x0000e2b0


	//   ....[60]....
        /*080c*/ 	.word	0x0000e2e0


	//   ....[61]....
        /*0810*/ 	.word	0x0000e310


	//   ....[62]....
        /*0814*/ 	.word	0x0000e340


	//   ....[63]....
        /*0818*/ 	.word	0x0000e370


	//   ....[64]....
        /*081c*/ 	.word	0x0000e3a0


	//   ....[65]....
        /*0820*/ 	.word	0x0000e440


	//   ....[66]....
        /*0824*/ 	.word	0x0000e470


	//   ....[67]....
        /*0828*/ 	.word	0x0000e480


	//   ....[68]....
        /*082c*/ 	.word	0x0000e4b0


	//   ....[69]....
        /*0830*/ 	.word	0x0000ff20


	//   ....[70]....
        /*0834*/ 	.word	0x00010b20


	//   ....[71]....
        /*0838*/ 	.word	0x00010b50


	//   ....[72]....
        /*083c*/ 	.word	0x00010b70


	//   ....[73]....
        /*0840*/ 	.word	0x00010b90


	//   ....[74]....
        /*0844*/ 	.word	0x00010c80


	//   ....[75]....
        /*0848*/ 	.word	0x00010cd0


	//   ....[76]....
        /*084c*/ 	.word	0x00010d70


	//   ....[77]....
        /*0850*/ 	.word	0x00010d80


	//   ....[78]....
        /*0854*/ 	.word	0x00010e20


	//   ....[79]....
        /*0858*/ 	.word	0x00010e30


	//   ....[80]....
        /*085c*/ 	.word	0x00010ed0


	//   ....[81]....
        /*0860*/ 	.word	0x00010ee0


	//   ....[82]....
        /*0864*/ 	.word	0x00010f60


	//   ....[83]....
        /*0868*/ 	.word	0x00010f90


	//   ....[84]....
        /*086c*/ 	.word	0x00010fe0


	//   ....[85]....
        /*0870*/ 	.word	0x00011020


	//   ....[86]....
        /*0874*/ 	.word	0x00013b80


	//   ....[87]....
        /*0878*/ 	.word	0x00013bb0


	//   ....[88]....
        /*087c*/ 	.word	0x00013c00


	//   ....[89]....
        /*0880*/ 	.word	0x00013c40


	//   ....[90]....
        /*0884*/ 	.word	0x00013c70


	//   ....[91]....
        /*0888*/ 	.word	0x00013ca0


	//   ....[92]....
        /*088c*/ 	.word	0x00013cd0


	//   ....[93]....
        /*0890*/ 	.word	0x00013d00


	//   ....[94]....
        /*0894*/ 	.word	0x00013ec0


	//   ....[95]....
        /*0898*/ 	.word	0x00013ef0


	//   ....[96]....
        /*089c*/ 	.word	0x00013f20


	//   ....[97]....
        /*08a0*/ 	.word	0x00013f50


	//   ....[98]....
        /*08a4*/ 	.word	0x00013f80


	//   ....[99]....
        /*08a8*/ 	.word	0x00013fb0


	//   ....[100]....
        /*08ac*/ 	.word	0x00014080


	//   ....[101]....
        /*08b0*/ 	.word	0x000140a0


	//   ....[102]....
        /*08b4*/ 	.word	0x000140b0


	//   ....[103]....
        /*08b8*/ 	.word	0x00014130


	//   ....[104]....
        /*08bc*/ 	.word	0x00014c70


	//   ....[105]....
        /*08c0*/ 	.word	0x00015220


	//   ....[106]....
        /*08c4*/ 	.word	0x000153f0


	//   ....[107]....
        /*08c8*/ 	.word	0x00015440


	//   ....[108]....
        /*08cc*/ 	.word	0x000154a0


	//   ....[109]....
        /*08d0*/ 	.word	0x00015540


	//   ....[110]....
        /*08d4*/ 	.word	0x00015610


	//   ....[111]....
        /*08d8*/ 	.word	0x00015710


	//   ....[112]....
        /*08dc*/ 	.word	0x000157e0


	//   ....[113]....
        /*08e0*/ 	.word	0x000158f0


	//   ....[114]....
        /*08e4*/ 	.word	0x00015950


	//   ....[115]....
        /*08e8*/ 	.word	0x00015a60


	//   ....[116]....
        /*08ec*/ 	.word	0x00015ac0


	//   ....[117]....
        /*08f0*/ 	.word	0x00015bd0


	//   ....[118]....
        /*08f4*/ 	.word	0x00015c30


	//   ....[119]....
        /*08f8*/ 	.word	0x00015d20


	//   ....[120]....
        /*08fc*/ 	.word	0x00015da0


	//   ....[121]....
        /*0900*/ 	.word	0x00015e80


	//   ....[122]....
        /*0904*/ 	.word	0x000161f0


	//   ....[123]....
        /*0908*/ 	.word	0x00016290


	//   ....[124]....
        /*090c*/ 	.word	0x00016420


	//   ....[125]....
        /*0910*/ 	.word	0x000164a0


	//   ....[126]....
        /*0914*/ 	.word	0x00016520


	//   ....[127]....
        /*0918*/ 	.word	0x000165a0


	//   ....[128]....
        /*091c*/ 	.word	0x00016620


	//   ....[129]....
        /*0920*/ 	.word	0x000166b0


	//   ....[130]....
        /*0924*/ 	.word	0x00016750


	//   ....[131]....
        /*0928*/ 	.word	0x00016800


	//   ....[132]....
        /*092c*/ 	.word	0x00016880


	//   ....[133]....
        /*0930*/ 	.word	0x00016900


	//   ....[134]....
        /*0934*/ 	.word	0x00016980


	//   ....[135]....
        /*0938*/ 	.word	0x00016a10


	//   ....[136]....
        /*093c*/ 	.word	0x00016a90


	//   ....[137]....
        /*0940*/ 	.word	0x00016b40


	//   ....[138]....
        /*0944*/ 	.word	0x00016b90


	//   ....[139]....
        /*0948*/ 	.word	0x00016c50


	//   ....[140]....
        /*094c*/ 	.word	0x00016d80


	//----- nvinfo : EIATTR_REG_RECONFIG
	.align		4
.L_537:
        /*0950*/ 	.byte	0x01, 0x54
	.zero		2


	//----- nvinfo : EIATTR_SYSCALL_OFFSETS
	.align		4
        /*0954*/ 	.byte	0x04, 0x46
        /*0956*/ 	.short	(.L_539 - .L_538)


	//   ....[0]....
.L_538:
        /*0958*/ 	.word	0x00001ae0


	//   ....[1]....
        /*095c*/ 	.word	0x0000fb40


	//   ....[2]....
        /*0960*/ 	.word	0x0000fc90


	//   ....[3]....
        /*0964*/ 	.word	0x0000fd90


	//   ....[4]....
        /*0968*/ 	.word	0x000106c0


	//----- nvinfo : EIATTR_MBARRIER_INSTR_OFFSETS
	.align		4
.L_539:
        /*096c*/ 	.byte	0x04, 0x39
        /*096e*/ 	.short	(.L_541 - .L_540)


	//   ....[0]....
.L_540:
        /*0970*/ 	.word	0x00000250
        /*0974*/ 	.word	0x000000ff
        /*0978*/ 	.word	0x00034800
        /*097c*/ 	.short	0x0100
        /*097e*/ 	.byte	0x08
	.zero		1


	//   ....[1]....
        /*0980*/ 	.word	0x00000260
        /*0984*/ 	.word	0x000000ff
        /*0988*/ 	.word	0x00034820
        /*098c*/ 	.short	0x0100
        /*098e*/ 	.byte	0x08
	.zero		1


	//   ....[2]....
        /*0990*/ 	.word	0x00000350
        /*0994*/ 	.word	0x000000ff
        /*0998*/ 	.word	0x00034830
        /*099c*/ 	.short	0x0100
        /*099e*/ 	.byte	0x08
	.zero		1


	//   ....[3]....
        /*09a0*/ 	.word	0x00000360
        /*09a4*/ 	.word	0x000000ff
        /*09a8*/ 	.word	0x00034840
        /*09ac*/ 	.short	0x0100
        /*09ae*/ 	.byte	0x08
	.zero		1


	//   ....[4]....
        /*09b0*/ 	.word	0x00000370
        /*09b4*/ 	.word	0x000000ff
        /*09b8*/ 	.word	0x00034838
        /*09bc*/ 	.short	0x0100
        /*09be*/ 	.byte	0x08
	.zero		1


	//   ....[5]....
        /*09c0*/ 	.word	0x00000380
        /*09c4*/ 	.word	0x000000ff
        /*09c8*/ 	.word	0x00034848
        /*09cc*/ 	.short	0x0100
        /*09ce*/ 	.byte	0x08
	.zero		1


	//   ....[6]....
        /*09d0*/ 	.word	0x000004b0
        /*09d4*/ 	.word	0x000000ff
        /*09d8*/ 	.word	0x00034850
        /*09dc*/ 	.short	0x0100
        /*09de*/ 	.byte	0x08
	.zero		1


	//   ....[7]....
        /*09e0*/ 	.word	0x000004c0
        /*09e4*/ 	.word	0x000000ff
        /*09e8*/ 	.word	0x00034860
        /*09ec*/ 	.short	0x0100
        /*09ee*/ 	.byte	0x08
	.zero		1


	//   ....[8]....
        /*09f0*/ 	.word	0x000004d0
        /*09f4*/ 	.word	0x000000ff
        /*09f8*/ 	.word	0x00034858
        /*09fc*/ 	.short	0x0100
        /*09fe*/ 	.byte	0x08
	.zero		1


	//   ....[9]....
        /*0a00*/ 	.word	0x000004e0
        /*0a04*/ 	.word	0x000000ff
        /*0a08*/ 	.word	0x00034868
        /*0a0c*/ 	.short	0x0100
        /*0a0e*/ 	.byte	0x08
	.zero		1


	//   ....[10]....
        /*0a10*/ 	.word	0x000005d0
        /*0a14*/ 	.word	0x000000ff
        /*0a18*/ 	.word	0x00034870
        /*0a1c*/ 	.short	0x0100
        /*0a1e*/ 	.byte	0x06
	.zero		1


	//   ....[11]....
        /*0a20*/ 	.word	0x000005e0
        /*0a24*/ 	.word	0x000000ff
        /*0a28*/ 	.word	0x00034880
        /*0a2c*/ 	.short	0x0100
        /*0a2e*/ 	.byte	0x06
	.zero		1


	//   ....[12]....
        /*0a30*/ 	.word	0x000005f0
        /*0a34*/ 	.word	0x000000ff
        /*0a38*/ 	.word	0x00034878
        /*0a3c*/ 	.short	0x0100
        /*0a3e*/ 	.byte	0x06
	.zero		1


	//   ....[13]....
        /*0a40*/ 	.word	0x00000600
        /*0a44*/ 	.word	0x000000ff
        /*0a48*/ 	.word	0x00034888
        /*0a4c*/ 	.short	0x0100
        /*0a4e*/ 	.byte	0x06
	.zero		1


	//   ....[14]....
        /*0a50*/ 	.word	0x00000730
        /*0a54*/ 	.word	0x000000ff
        /*0a58*/ 	.word	0x00034890
        /*0a5c*/ 	.short	0x0100
        /*0a5e*/ 	.byte	0x08
	.zero		1


	//   ....[15]....
        /*0a60*/ 	.word	0x00000740
        /*0a64*/ 	.word	0x000000ff
        /*0a68*/ 	.word	0x000348a0
        /*0a6c*/ 	.short	0x0100
        /*0a6e*/ 	.byte	0x08
	.zero		1


	//   ....[16]....
        /*0a70*/ 	.word	0x00000750
        /*0a74*/ 	.word	0x000000ff
        /*0a78*/ 	.word	0x00034898
        /*0a7c*/ 	.short	0x0100
        /*0a7e*/ 	.byte	0x08
	.zero		1


	//   ....[17]....
        /*0a80*/ 	.word	0x00000760
        /*0a84*/ 	.word	0x000000ff
        /*0a88*/ 	.word	0x000348a8
        /*0a8c*/ 	.short	0x0100
        /*0a8e*/ 	.byte	0x08
	.zero		1


	//   ....[18]....
        /*0a90*/ 	.word	0x00000890
        /*0a94*/ 	.word	0x000000ff
        /*0a98*/ 	.word	0x000348b0
        /*0a9c*/ 	.short	0x0100
        /*0a9e*/ 	.byte	0x08
	.zero		1


	//   ....[19]....
        /*0aa0*/ 	.word	0x000008a0
        /*0aa4*/ 	.word	0x000000ff
        /*0aa8*/ 	.word	0x000348c0
        /*0aac*/ 	.short	0x0100
        /*0aae*/ 	.byte	0x08
	.zero		1


	//   ....[20]....
        /*0ab0*/ 	.word	0x000008b0
        /*0ab4*/ 	.word	0x000000ff
        /*0ab8*/ 	.word	0x000348b8
        /*0abc*/ 	.short	0x0100
        /*0abe*/ 	.byte	0x08
	.zero		1


	//   ....[21]....
        /*0ac0*/ 	.word	0x000008c0
        /*0ac4*/ 	.word	0x000000ff
        /*0ac8*/ 	.word	0x000348c8
        /*0acc*/ 	.short	0x0100
        /*0ace*/ 	.byte	0x08
	.zero		1


	//   ....[22]....
        /*0ad0*/ 	.word	0x00001b40
        /*0ad4*/ 	.word	0x000000ff
        /*0ad8*/ 	.word	0x00034800
        /*0adc*/ 	.short	0x010a
        /*0ade*/ 	.byte	0x25
	.zero		1


	//   ....[23]....
        /*0ae0*/ 	.word	0x00001bc0
        /*0ae4*/ 	.word	0x00000000
        /*0ae8*/ 	.word	0x00034830
        /*0aec*/ 	.short	0x010a
        /*0aee*/ 	.byte	0x3f
	.zero		1


	//   ....[24]....
        /*0af0*/ 	.word	0x00001c20
        /*0af4*/ 	.word	0x00000000
        /*0af8*/ 	.word	0x00034830
        /*0afc*/ 	.short	0x010a
        /*0afe*/ 	.byte	0x3f
	.zero		1


	//   ....[25]....
        /*0b00*/ 	.word	0x00002ac0
        /*0b04*/ 	.word	0x00000000
        /*0b08*/ 	.word	0x00000000
        /*0b0c*/ 	.short	0x0101
        /*0b0e*/ 	.byte	0x3f
	.zero		1


	//   ....[26]....
        /*0b10*/ 	.word	0x000049d0
        /*0b14*/ 	.word	0x000000ff
        /*0b18*/ 	.word	0x00034830
        /*0b1c*/ 	.short	0x010a
        /*0b1e*/ 	.byte	0x3b
	.zero		1


	//   ....[27]....
        /*0b20*/ 	.word	0x00004a10
        /*0b24*/ 	.word	0x000000ff
        /*0b28*/ 	.word	0x00034830
        /*0b2c*/ 	.short	0x010a
        /*0b2e*/ 	.byte	0x3b
	.zero		1


	//   ....[28]....
        /*0b30*/ 	.word	0x00005240
        /*0b34*/ 	.word	0x000000ff
        /*0b38*/ 	.word	0x00034850
        /*0b3c*/ 	.short	0x010a
        /*0b3e*/ 	.byte	0x07
	.zero		1


	//   ....[29]....
        /*0b40*/ 	.word	0x00005280
        /*0b44*/ 	.word	0x000000ff
        /*0b48*/ 	.word	0x00034850
        /*0b4c*/ 	.short	0x010a
        /*0b4e*/ 	.byte	0x07
	.zero		1


	//   ....[30]....
        /*0b50*/ 	.word	0x00007330
        /*0b54*/ 	.word	0x00000008
        /*0b58*/ 	.word	0x00000000
        /*0b5c*/ 	.short	0x0101
        /*0b5e*/ 	.byte	0x3f
	.zero		1


	//   ....[31]....
        /*0b60*/ 	.word	0x00007390
        /*0b64*/ 	.word	0x00000014
        /*0b68*/ 	.word	0x00000000
        /*0b6c*/ 	.short	0x0101
        /*0b6e*/ 	.byte	0x3f
	.zero		1


	//   ....[32]....
        /*0b70*/ 	.word	0x00007bb0
        /*0b74*/ 	.word	0x000000ff
        /*0b78*/ 	.word	0x00034830
        /*0b7c*/ 	.short	0x010a
        /*0b7e*/ 	.byte	0x06
	.zero		1


	//   ....[33]....
        /*0b80*/ 	.word	0x00007bf0
        /*0b84*/ 	.word	0x000000ff
        /*0b88*/ 	.word	0x00034830
        /*0b8c*/ 	.short	0x010a
        /*0b8e*/ 	.byte	0x06
	.zero		1


	//   ....[34]....
        /*0b90*/ 	.word	0x00008420
        /*0b94*/ 	.word	0x000000ff
        /*0b98*/ 	.word	0x00034850
        /*0b9c*/ 	.short	0x010a
        /*0b9e*/ 	.byte	0x07
	.zero		1


	//   ....[35]....
        /*0ba0*/ 	.word	0x00008460
        /*0ba4*/ 	.word	0x000000ff
        /*0ba8*/ 	.word	0x00034850
        /*0bac*/ 	.short	0x010a
        /*0bae*/ 	.byte	0x07
	.zero		1


	//   ....[36]....
        /*0bb0*/ 	.word	0x00009d70
        /*0bb4*/ 	.word	0x00000021
        /*0bb8*/ 	.word	0x00000000
        /*0bbc*/ 	.short	0x0101
        /*0bbe*/ 	.byte	0x3f
	.zero		1


	//   ....[37]....
        /*0bc0*/ 	.word	0x00009e00
        /*0bc4*/ 	.word	0x00000023
        /*0bc8*/ 	.word	0x00000000
        /*0bcc*/ 	.short	0x0101
        /*0bce*/ 	.byte	0x3f
	.zero		1


	//   ....[38]....
        /*0bd0*/ 	.word	0x0000a7c0
        /*0bd4*/ 	.word	0x000000ff
        /*0bd8*/ 	.word	0x00034850
        /*0bdc*/ 	.short	0x010a
        /*0bde*/ 	.byte	0x05
	.zero		1


	//   ....[39]....
        /*0be0*/ 	.word	0x0000a800
        /*0be4*/ 	.word	0x000000ff
        /*0be8*/ 	.word	0x00034850
        /*0bec*/ 	.short	0x010a
        /*0bee*/ 	.byte	0x05
	.zero		1


	//   ....[40]....
        /*0bf0*/ 	.word	0x0000ad20
        /*0bf4*/ 	.word	0x00000002
        /*0bf8*/ 	.word	0x00000000
        /*0bfc*/ 	.short	0x0101
        /*0bfe*/ 	.byte	0x3f
	.zero		1


	//   ....[41]....
        /*0c00*/ 	.word	0x0000c2e0
        /*0c04*/ 	.word	0x00000016
        /*0c08*/ 	.word	0x00000000
        /*0c0c*/ 	.short	0x0101
        /*0c0e*/ 	.byte	0x3f
	.zero		1


	//   ....[42]....
        /*0c10*/ 	.word	0x0000c790
        /*0c14*/ 	.word	0x00000016
        /*0c18*/ 	.word	0x00000000
        /*0c1c*/ 	.short	0x0101
        /*0c1e*/ 	.byte	0x3f
	.zero		1


	//   ....[43]....
        /*0c20*/ 	.word	0x00010170
        /*0c24*/ 	.word	0x00000000
        /*0c28*/ 	.word	0x00034840
        /*0c2c*/ 	.short	0x010a
        /*0c2e*/ 	.byte	0x3f
	.zero		1


	//   ....[44]....
        /*0c30*/ 	.word	0x00011130
        /*0c34*/ 	.word	0x00000012
        /*0c38*/ 	.word	0x00034800
        /*0c3c*/ 	.short	0x0107
        /*0c3e*/ 	.byte	0x3f
	.zero		1


	//   ....[45]....
        /*0c40*/ 	.word	0x00011240
        /*0c44*/ 	.word	0x00000012
        /*0c48*/ 	.word	0x00034800
        /*0c4c*/ 	.short	0x0101
        /*0c4e*/ 	.byte	0x3f
	.zero		1


	//   ....[46]....
        /*0c50*/ 	.word	0x00011260
        /*0c54*/ 	.word	0x00000012
        /*0c58*/ 	.word	0x00034820
        /*0c5c*/ 	.short	0x010a
        /*0c5e*/ 	.byte	0x3f
	.zero		1


	//   ....[47]....
        /*0c60*/ 	.word	0x00011620
        /*0c64*/ 	.word	0x00000003
        /*0c68*/ 	.word	0x00034840
        /*0c6c*/ 	.short	0x010a
        /*0c6e*/ 	.byte	0x3f
	.zero		1


	//   ....[48]....
        /*0c70*/ 	.word	0x00011ab0
        /*0c74*/ 	.word	0x00000003
        /*0c78*/ 	.word	0x00000060
        /*0c7c*/ 	.short	0x010a
        /*0c7e*/ 	.byte	0x3f
	.zero		1


	//   ....[49]....
        /*0c80*/ 	.word	0x00012140
        /*0c84*/ 	.word	0x00000003
        /*0c88*/ 	.word	0x00034840
        /*0c8c*/ 	.short	0x010a
        /*0c8e*/ 	.byte	0x3f
	.zero		1


	//   ....[50]....
        /*0c90*/ 	.word	0x000125d0
        /*0c94*/ 	.word	0x00000002
        /*0c98*/ 	.word	0x00000060
        /*0c9c*/ 	.short	0x010a
        /*0c9e*/ 	.byte	0x3f
	.zero		1


	//   ....[51]....
        /*0ca0*/ 	.word	0x00012ba0
        /*0ca4*/ 	.word	0x00000002
        /*0ca8*/ 	.word	0x00034840
        /*0cac*/ 	.short	0x010a
        /*0cae*/ 	.byte	0x3f
	.zero		1


	//   ....[52]....
        /*0cb0*/ 	.word	0x00013030
        /*0cb4*/ 	.word	0x00000002
        /*0cb8*/ 	.word	0x00000060
        /*0cbc*/ 	.short	0x010a
        /*0cbe*/ 	.byte	0x3f
	.zero		1


	//   ....[53]....
        /*0cc0*/ 	.word	0x000135b0
        /*0cc4*/ 	.word	0x00000000
        /*0cc8*/ 	.word	0x00034860
        /*0ccc*/ 	.short	0x010a
        /*0cce*/ 	.byte	0x3f
	.zero		1


	//   ....[54]....
        /*0cd0*/ 	.word	0x00014bf0
        /*0cd4*/ 	.word	0x00000000
        /*0cd8*/ 	.word	0x00034820
        /*0cdc*/ 	.short	0x010a
        /*0cde*/ 	.byte	0x3f
	.zero		1


	//   ....[55]....
        /*0ce0*/ 	.word	0x00014de0
        /*0ce4*/ 	.word	0x00000006
        /*0ce8*/ 	.word	0x00000000
        /*0cec*/ 	.short	0x010a
        /*0cee*/ 	.byte	0x3f
	.zero		1


	//   ....[56]....
        /*0cf0*/ 	.word	0x00014e10
        /*0cf4*/ 	.word	0x00000007
        /*0cf8*/ 	.word	0x00000000
        /*0cfc*/ 	.short	0x010a
        /*0cfe*/ 	.byte	0x3f
	.zero		1


	//   ....[57]....
        /*0d00*/ 	.word	0x00014e70
        /*0d04*/ 	.word	0x00000004
        /*0d08*/ 	.word	0x00000000
        /*0d0c*/ 	.short	0x010a
        /*0d0e*/ 	.byte	0x3f
	.zero		1


	//   ....[58]....
        /*0d10*/ 	.word	0x00014ea0
        /*0d14*/ 	.word	0x00000003
        /*0d18*/ 	.word	0x00000000
        /*0d1c*/ 	.short	0x010a
        /*0d1e*/ 	.byte	0x3f
	.zero		1


	//   ....[59]....
        /*0d20*/ 	.word	0x00014f10
        /*0d24*/ 	.word	0x00000003
        /*0d28*/ 	.word	0x00034800
        /*0d2c*/ 	.short	0x010a
        /*0d2e*/ 	.byte	0x3f
	.zero		1


	//   ....[60]....
        /*0d30*/ 	.word	0x00014f60
        /*0d34*/ 	.word	0x00000000
        /*0d38*/ 	.word	0x00034830
        /*0d3c*/ 	.short	0x010a
        /*0d3e*/ 	.byte	0x3f
	.zero		1


	//   ....[61]....
        /*0d40*/ 	.word	0x00014fc0
        /*0d44*/ 	.word	0x00000006
        /*0d48*/ 	.word	0x00034830
        /*0d4c*/ 	.short	0x010a
        /*0d4e*/ 	.byte	0x3f
	.zero		1


	//   ....[62]....
        /*0d50*/ 	.word	0x00015020
        /*0d54*/ 	.word	0x00000005
        /*0d58*/ 	.word	0x00034850
        /*0d5c*/ 	.short	0x010a
        /*0d5e*/ 	.byte	0x3f
	.zero		1


	//   ....[63]....
        /*0d60*/ 	.word	0x00015080
        /*0d64*/ 	.word	0x00000006
        /*0d68*/ 	.word	0x00034830
        /*0d6c*/ 	.short	0x010a
        /*0d6e*/ 	.byte	0x3f
	.zero		1


	//   ....[64]....
        /*0d70*/ 	.word	0x000150e0
        /*0d74*/ 	.word	0x00000005
        /*0d78*/ 	.word	0x00034850
        /*0d7c*/ 	.short	0x010a
        /*0d7e*/ 	.byte	0x3f
	.zero		1


	//   ....[65]....
        /*0d80*/ 	.word	0x00015140
        /*0d84*/ 	.word	0x00000007
        /*0d88*/ 	.word	0x00034850
        /*0d8c*/ 	.short	0x010a
        /*0d8e*/ 	.byte	0x3f
	.zero		1


	//   ....[66]....
        /*0d90*/ 	.word	0x000152e0
        /*0d94*/ 	.word	0x00000000
        /*0d98*/ 	.word	0x00034840
        /*0d9c*/ 	.short	0x010a
        /*0d9e*/ 	.byte	0x3f
	.zero		1


	//   ....[67]....
        /*0da0*/ 	.word	0x00015f00
        /*0da4*/ 	.word	0x00000012
        /*0da8*/ 	.word	0x00034820
        /*0dac*/ 	.short	0x010a
        /*0dae*/ 	.byte	0x3f
	.zero		1


	//   ....[68]....
        /*0db0*/ 	.word	0x00015f50
        /*0db4*/ 	.word	0x00000003
        /*0db8*/ 	.word	0x00034840
        /*0dbc*/ 	.short	0x010a
        /*0dbe*/ 	.byte	0x3f
	.zero		1


	//   ....[69]....
        /*0dc0*/ 	.word	0x00015fa0
        /*0dc4*/ 	.word	0x00000003
        /*0dc8*/ 	.word	0x00000060
        /*0dcc*/ 	.short	0x010a
        /*0dce*/ 	.byte	0x3f
	.zero		1


	//   ....[70]....
        /*0dd0*/ 	.word	0x00015ff0
        /*0dd4*/ 	.word	0x00000003
        /*0dd8*/ 	.word	0x00034840
        /*0ddc*/ 	.short	0x010a
        /*0dde*/ 	.byte	0x3f
	.zero		1


	//   ....[71]....
        /*0de0*/ 	.word	0x00016040
        /*0de4*/ 	.word	0x00000002
        /*0de8*/ 	.word	0x00000060
        /*0dec*/ 	.short	0x010a
        /*0dee*/ 	.byte	0x3f
	.zero		1


	//   ....[72]....
        /*0df0*/ 	.word	0x00016090
        /*0df4*/ 	.word	0x00000002
        /*0df8*/ 	.word	0x00034840
        /*0dfc*/ 	.short	0x010a
        /*0dfe*/ 	.byte	0x3f
	.zero		1


	//   ....[73]....
        /*0e00*/ 	.word	0x000160e0
        /*0e04*/ 	.word	0x00000002
        /*0e08*/ 	.word	0x00000060
        /*0e0c*/ 	.short	0x010a
        /*0e0e*/ 	.byte	0x3f
	.zero		1


	//   ....[74]....
        /*0e10*/ 	.word	0x00016130
        /*0e14*/ 	.word	0x00000000
        /*0e18*/ 	.word	0x00034860
        /*0e1c*/ 	.short	0x010a
        /*0e1e*/ 	.byte	0x3f
	.zero		1


	//   ....[75]....
        /*0e20*/ 	.word	0x00016ca0
        /*0e24*/ 	.word	0x00000000
        /*0e28*/ 	.word	0x00034820
        /*0e2c*/ 	.short	0x010a
        /*0e2e*/ 	.byte	0x3f
	.zero		1


	//   ....[76]....
        /*0e30*/ 	.word	0x00016e40
        /*0e34*/ 	.word	0x00000006
        /*0e38*/ 	.word	0x00000000
        /*0e3c*/ 	.short	0x010a
        /*0e3e*/ 	.byte	0x3f
	.zero		1


	//   ....[77]....
        /*0e40*/ 	.word	0x00016e90
        /*0e44*/ 	.word	0x00000007
        /*0e48*/ 	.word	0x00000000
        /*0e4c*/ 	.short	0x010a
        /*0e4e*/ 	.byte	0x3f
	.zero		1


	//   ....[78]....
        /*0e50*/ 	.word	0x00016ee0
        /*0e54*/ 	.word	0x00000004
        /*0e58*/ 	.word	0x00000000
        /*0e5c*/ 	.short	0x010a
        /*0e5e*/ 	.byte	0x3f
	.zero		1


	//----- nvinfo : EIATTR_NUM_MBARRIERS
	.align		4
.L_541:
        /*0e60*/ 	.byte	0x03, 0x38
        /*0e62*/ 	.short	0x0016


	//----- nvinfo : EIATTR_EXIT_INSTR_OFFSETS
	.align		4
        /*0e64*/ 	.byte	0x04, 0x1c
        /*0e66*/ 	.short	(.L_543 - .L_542)


	//   ....[0]....
.L_542:
        /*0e68*/ 	.word	0x00000a30


	//   ....[1]....
        /*0e6c*/ 	.word	0x0000dda0


	//   ....[2]....
        /*0e70*/ 	.word	0x00014ef0


	//----- nvinfo : EIATTR_MAX_THREADS
	.align		4
.L_543:
        /*0e74*/ 	.byte	0x04, 0x05
        /*0e76*/ 	.short	(.L_545 - .L_544)
.L_544:
        /*0e78*/ 	.word	0x00000180
        /*0e7c*/ 	.word	0x00000001
        /*0e80*/ 	.word	0x00000001


	//----- nvinfo : EIATTR_CRS_STACK_SIZE
	.align		4
.L_545:
        /*0e84*/ 	.byte	0x04, 0x1e
        /*0e86*/ 	.short	(.L_547 - .L_546)
.L_546:
        /*0e88*/ 	.word	0x00000000


	//----- nvinfo : EIATTR_CBANK_PARAM_SIZE
	.align		4
.L_547:
        /*0e8c*/ 	.byte	0x03, 0x19
        /*0e8e*/ 	.short	0x0af0


	//----- nvinfo : EIATTR_PARAM_CBANK
	.align		4
        /*0e90*/ 	.byte	0x04, 0x0a
        /*0e92*/ 	.short	(.L_549 - .L_548)
	.align		4
.L_548:
        /*0e94*/ 	.word	index@(.nv.constant0._ZN7cutlass13device_kernelIN5flash11enable_sm90INS1_16FlashAttnFwdSm90INS1_25CollectiveMainloopFwdSm90ILi2EN4cute5tupleIJNS5_1CILi1EEES8_S8_EEENS6_IJNS7_ILi128EEESA_NS7_ILi192EEEEEELi128ENS_10bfloat16_tEfNS_4arch4Sm90ELb1ELb0ELb1ELb1ELb0ELb0ELb0ELb1ELb1ELb1ELb1ELb0EEENS1_21CollectiveEpilogueFwdINS6_IJSA_SA_SA_EEES9_SD_SF_Li256ELb1ELb1ELb1ELb0EEENS1_36VarlenDynamicPersistentTileSchedulerILi128ELi128ELi256ELi128ELb1ELb1ELb1ELb1ELb1ELb1EEEEEEEEEvNT_6ParamsE)
        /*0e98*/ 	.short	0x0210
        /*0e9a*/ 	.short	0x0af0


	//----- nvinfo : EIATTR_SW_WAR
	.align		4
.L_549:
        /*0e9c*/ 	.byte	0x04, 0x36
        /*0e9e*/ 	.short	(.L_551 - .L_550)
.L_550:
        /*0ea0*/ 	.word	0x00000008
.L_551:


//--------------------- .nv.info._ZN7cutlass13device_kernelIN5flash11enable_sm90INS1_16FlashAttnFwdSm90INS1_25CollectiveMainloopFwdSm90ILi2EN4cute5tupleIJNS5_1CILi1EEES8_S8_EEENS6_IJNS7_ILi128EEESA_NS7_ILi192EEEEEELi128ENS_10bfloat16_tEfNS_4arch4Sm90ELb1ELb0ELb1ELb1ELb0ELb1ELb0ELb1ELb1ELb1ELb1ELb0EEENS1_21CollectiveEpilogueFwdINS6_IJSA_SA_SA_EEES9_SD_SF_Li256ELb1ELb1ELb1ELb0EEENS1_36VarlenDynamicPersistentTileSchedulerILi128ELi128ELi256ELi128ELb1ELb1ELb1ELb1ELb1ELb1EEEEEEEEEvNT_6ParamsE --------------------------
	.section	.nv.info._ZN7cutlass13device_kernelIN5flash11enable_sm90INS1_16FlashAttnFwdSm90INS1_25CollectiveMainloopFwdSm90ILi2EN4cute5tupleIJNS5_1CILi1EEES8_S8_EEENS6_IJNS7_ILi128EEESA_NS7_ILi192EEEEEELi128ENS_10bfloat16_tEfNS_4arch4Sm90ELb1ELb0ELb1ELb1ELb0ELb1ELb0ELb1ELb1ELb1ELb1ELb0EEENS1_21CollectiveEpilogueFwdINS6_IJSA_SA_SA_EEES9_SD_SF_Li256ELb1ELb1ELb1ELb0EEENS1_36VarlenDynamicPersistentTileSchedulerILi128ELi128ELi256ELi128ELb1ELb1ELb1ELb1ELb1ELb1EEEEEEEEEvNT_6ParamsE,"",@"SHT_CUDA_INFO"
	.sectionflags	@""
	.align	4


	//----- nvinfo : EIATTR_CUDA_API_VERSION
	.align		4
        /*0000*/ 	.byte	0x04, 0x37
        /*0002*/ 	.short	(.L_553 - .L_552)
.L_552:
        /*0004*/ 	.word	0x00000082


	//----- nvinfo : EIATTR_KPARAM_INFO
	.align		4
.L_553:
        /*0008*/ 	.byte	0x04, 0x17
        /*000a*/ 	.short	(.L_555 - .L_554)
.L_554:
        /*000c*/ 	.word	0x00000000
        /*0010*/ 	.short	0x0000
        /*0012*/ 	.short	0x0070
        /*0014*/ 	.byte	0x00, 0xf0, 0x01, 0x2a


	//----- nvinfo : EIATTR_SPARSE_MMA_MASK
	.align		4
.L_555:
        /*0018*/ 	.byte	0x03, 0x50
        /*001a*/ 	.short	0x0000


	//----- nvinfo : EIATTR_MAXREG_COUNT
	.align		4
        /*001c*/ 	.byte	0x03, 0x1b
        /*001e*/ 	.short	0x00a8


	//----- nvinfo : EIATTR_NUM_BARRIERS
	.align		4
        /*0020*/ 	.byte	0x02, 0x4c
        /*0022*/ 	.byte	0x10
	.zero		1


	//----- nvinfo : EIATTR_EXTERNS
	.align		4
        /*0024*/ 	.byte	0x04, 0x0f
        /*0026*/ 	.short	(.L_557 - .L_556)


	//   ....[0]....
	.align		4
.L_556:
        /*0028*/ 	.word	index@(__assertfail)


	//----- nvinfo : EIATTR_ANNOTATIONS
	.align		4
.L_557:
        /*002c*/ 	.byte	0x04, 0x55
        /*002e*/ 	.short	(.L_559 - .L_558)


	//   ....[0]....
.L_558:
        /* <DEDUP_REMOVED lines=133> */


	//----- nvinfo : EIATTR_MERCURY_ISA_VERSION
	.align		4
.L_559:
        /*0868*/ 	.byte	0x03, 0x5f
        /*086a*/ 	.short	0x0101


	//----- nvinfo : EIATTR_UNUSED_LOAD_BYTE_OFFSET
	.align		4
        /*086c*/ 	.byte	0x04, 0x44
        /*086e*/ 	.short	(.L_561 - .L_560)


	//   ....[0]....
.L_560:
        /*0870*/ 	.word	0x00000ab0
        /*0874*/ 	.word	0x0000fff0


	//   ....[1]....
        /*0878*/ 	.word	0x0001cfb0
        /*087c*/ 	.word	0x0000fff0


	//----- nvinfo : EIATTR_INT_WARP_WIDE_INSTR_OFFSETS
	.align		4
.L_561:
        /*0880*/ 	.byte	0x04, 0x31
        /*0882*/ 	.short	(.L_563 - .L_562)


	//   ....[0]....
.L_562:
        /*0884*/ 	.word	0x00000190


	//   ....[1]....
        /*0888*/ 	.word	0x000001d0


	//   ....[2]....
        /*088c*/ 	.word	0x00000240


	//   ....[3]....
        /*0890*/ 	.word	0x00023270


	//   ....[4]....
        /*0894*/ 	.word	0x00023300


	//   ....[5]....
        /*0898*/ 	.word	0x00026da0


	//   ....[6]....
        /*089c*/ 	.word	0x00026e00


	//----- nvinfo : EIATTR_COOP_GROUP_MASK_REGIDS
	.align		4
.L_563:
        /*08a0*/ 	.byte	0x04, 0x29
        /*08a2*/ 	.short	(.L_565 - .L_564)


	//   ....[0]....
.L_564:
        /*08a4*/ 	.word	0xffffffff


	//   ....[1]....
        /*08a8*/ 	.word	0xffffffff


	//   ....[2]....
        /*08ac*/ 	.word	0xffffffff


	//   ....[3]....
        /*08b0*/ 	.word	0xffffffff


	//   ....[4]....
        /*08b4*/ 	.word	0xffffffff


	//   ....[5]....
        /*08b8*/ 	.word	0xffffffff


	//   ....[6]....
        /*08bc*/ 	.word	0xffffffff


	//   ....[7]....
        /*08c0*/ 	.word	0xffffffff


	//   ....[8]....
        /*08c4*/ 	.word	0xffffffff


	//   ....[9]....
        /*08c8*/ 	.word	0xffffffff


	//   ....[10]....
        /*08cc*/ 	.word	0xffffffff


	//   ....[11]....
        /*08d0*/ 	.word	0xffffffff


	//   ....[12]....
        /*08d4*/ 	.word	0xffffffff


	//   ....[13]....
        /*08d8*/ 	.word	0xffffffff


	//   ....[14]....
        /*08dc*/ 	.word	0xffffffff


	//   ....[15]....
        /*08e0*/ 	.word	0xffffffff


	//   ....[16]....
        /*08e4*/ 	.word	0xffffffff


	//   ....[17]....
        /*08e8*/ 	.word	0xffffffff


	//   ....[18]....
        /*08ec*/ 	.word	0xffffffff


	//   ....[19]....
        /*08f0*/ 	.word	0xffffffff


	//   ....[20]....
        /*08f4*/ 	.word	0xffffffff


	//   ....[21]....
        /*08f8*/ 	.word	0xffffffff


	//   ....[22]....
        /*08fc*/ 	.word	0xffffffff


	//   ....[23]....
        /*0900*/ 	.word	0xffffffff


	//   ....[24]....
        /*0904*/ 	.word	0xffffffff


	//   ....[25]....
        /*0908*/ 	.word	0xffffffff


	//   ....[26]....
        /*090c*/ 	.word	0xffffffff


	//   ....[27]....
        /*0910*/ 	.word	0xffffffff


	//   ....[28]....
        /*0914*/ 	.word	0xffffffff


	//   ....[29]....
        /*0918*/ 	.word	0xffffffff


	//   ....[30]....
        /*091c*/ 	.word	0xffffffff


	//   ....[31]....
        /*0920*/ 	.word	0xffffffff


	//   ....[32]....
        /*0924*/ 	.word	0xffffffff


	//   ....[33]....
        /*0928*/ 	.word	0xffffffff


	//   ....[34]....
        /*092c*/ 	.word	0xffffffff


	//   ....[35]....
        /*0930*/ 	.word	0xffffffff


	//   ....[36]....
        /*0934*/ 	.word	0xffffffff


	//   ....[37]....
        /*0938*/ 	.word	0xffffffff


	//   ....[38]....
        /*093c*/ 	.word	0xffffffff


	//   ....[39]....
        /*0940*/ 	.word	0xffffffff


	//   ....[40]....
        /*0944*/ 	.word	0xffffffff


	//   ....[41]....
        /*0948*/ 	.word	0xffffffff


	//   ....[42]....
        /*094c*/ 	.word	0xffffffff


	//   ....[43]....
        /*0950*/ 	.word	0xffffffff


	//   ....[44]....
        /*0954*/ 	.word	0xffffffff


	//   ....[45]....
        /*0958*/ 	.word	0xffffffff


	//   ....[46]....
        /*095c*/ 	.word	0xffffffff


	//   ....[47]....
        /*0960*/ 	.word	0xffffffff


	//   ....[48]....
        /*0964*/ 	.word	0xffffffff


	//   ....[49]....
        /*0968*/ 	.word	0xffffffff


	//   ....[50]....
        /*096c*/ 	.word	0xffffffff


	//   ....[51]....
        /*0970*/ 	.word	0xffffffff


	//   ....[52]....
        /*0974*/ 	.word	0xffffffff


	//   ....[53]....
        /*0978*/ 	.word	0xffffffff


	//   ....[54]....
        /*097c*/ 	.word	0xffffffff


	//   ....[55]....
        /*0980*/ 	.word	0xffffffff


	//   ....[56]....
        /*0984*/ 	.word	0xffffffff


	//   ....[57]....
        /*0988*/ 	.word	0xffffffff


	//   ....[58]....
        /*098c*/ 	.word	0xffffffff


	//   ....[59]....
        /*0990*/ 	.word	0xffffffff


	//   ....[60]....
        /*0994*/ 	.word	0xffffffff


	//   ....[61]....
        /*0998*/ 	.word	0xffffffff


	//   ....[62]....
        /*099c*/ 	.word	0xffffffff


	//   ....[63]....
        /*09a0*/ 	.word	0xffffffff


	//   ....[64]....
        /*09a4*/ 	.word	0xffffffff


	//   ....[65]....
        /*09a8*/ 	.word	0xffffffff


	//   ....[66]....
        /*09ac*/ 	.word	0xffffffff


	//   ....[67]....
        /*09b0*/ 	.word	0xffffffff


	//   ....[68]....
        /*09b4*/ 	.word	0xffffffff


	//   ....[69]....
        /*09b8*/ 	.word	0xffffffff


	//   ....[70]....
        /*09bc*/ 	.word	0xffffffff


	//   ....[71]....
        /*09c0*/ 	.word	0xffffffff


	//   ....[72]....
        /*09c4*/ 	.word	0xffffffff


	//   ....[73]....
        /*09c8*/ 	.word	0xffffffff


	//   ....[74]....
        /*09cc*/ 	.word	0xffffffff


	//   ....[75]....
        /*09d0*/ 	.word	0xffffffff


	//   ....[76]....
        /*09d4*/ 	.word	0xffffffff


	//   ....[77]....
        /*09d8*/ 	.word	0xffffffff


	//   ....[78]....
        /*09dc*/ 	.word	0xffffffff


	//   ....[79]....
        /*09e0*/ 	.word	0xffffffff


	//   ....[80]....
        /*09e4*/ 	.word	0xffffffff


	//   ....[81]....
        /*09e8*/ 	.word	0xffffffff


	//   ....[82]....
        /*09ec*/ 	.word	0xffffffff


	//   ....[83]....
        /*09f0*/ 	.word	0xffffffff


	//   ....[84]....
        /*09f4*/ 	.word	0xffffffff


	//   ....[85]....
        /*09f8*/ 	.word	0xffffffff


	//   ....[86]....
        /*09fc*/ 	.word	0xffffffff


	//   ....[87]....
        /*0a00*/ 	.word	0xffffffff


	//   ....[88]....
        /*0a04*/ 	.word	0xffffffff


	//   ....[89]....
        /*0a08*/ 	.word	0xffffffff


	//   ....[90]....
        /*0a0c*/ 	.word	0xffffffff


	//   ....[91]....
        /*0a10*/ 	.word	0xffffffff


	//   ....[92]....
        /*0a14*/ 	.word	0xffffffff


	//   ....[93]....
        /*0a18*/ 	.word	0xffffffff


	//   ....[94]....
        /*0a1c*/ 	.word	0xffffffff


	//   ....[95]....
        /*0a20*/ 	.word	0xffffffff


	//   ....[96]....
        /*0a24*/ 	.word	0xffffffff


	//   ....[97]....
        /*0a28*/ 	.word	0xffffffff


	//   ....[98]....
        /*0a2c*/ 	.word	0xffffffff


	//   ....[99]....
        /*0a30*/ 	.word	0xffffffff


	//   ....[100]....
        /*0a34*/ 	.word	0xffffffff


	//   ....[101]....
        /*0a38*/ 	.word	0xffffffff


	//   ....[102]....
        /*0a3c*/ 	.word	0xffffffff


	//   ....[103]....
        /*0a40*/ 	.word	0xffffffff


	//   ....[104]....
        /*0a44*/ 	.word	0xffffffff


	//   ....[105]....
        /*0a48*/ 	.word	0xffffffff


	//   ....[106]....
        /*0a4c*/ 	.word	0xffffffff


	//   ....[107]....
        /*0a50*/ 	.word	0xffffffff


	//   ....[108]....
        /*0a54*/ 	.word	0xffffffff


	//   ....[109]....
        /*0a58*/ 	.word	0xffffffff


	//   ....[110]....
        /*0a5c*/ 	.word	0xffffffff


	//   ....[111]....
        /*0a60*/ 	.word	0xffffffff


	//   ....[112]....
        /*0a64*/ 	.word	0xffffffff


	//   ....[113]....
        /*0a68*/ 	.word	0xffffffff


	//   ....[114]....
        /*0a6c*/ 	.word	0xffffffff


	//   ....[115]....
        /*0a70*/ 	.word	0xffffffff


	//   ....[116]....
        /*0a74*/ 	.word	0xffffffff


	//   ....[117]....
        /*0a78*/ 	.word	0xffffffff


	//   ....[118]....
        /*0a7c*/ 	.word	0xffffffff


	//   ....[119]....
        /*0a80*/ 	.word	0xffffffff


	//   ....[120]....
        /*0a84*/ 	.word	0xffffffff


	//   ....[121]....
        /*0a88*/ 	.word	0xffffffff


	//   ....[122]....
        /*0a8c*/ 	.word	0x0500000f


	//   ....[123]....
        /*0a90*/ 	.word	0x0500000f


	//   ....[124]....
        /*0a94*/ 	.word	0x0500000f


	//   ....[125]....
        /*0a98*/ 	.word	0x0500000f


	//   ....[126]....
        /*0a9c*/ 	.word	0x0500000f


	//   ....[127]....
        /*0aa0*/ 	.word	0x0500000f


	//   ....[128]....
        /*0aa4*/ 	.word	0x0500000f


	//   ....[129]....
        /*0aa8*/ 	.word	0x0500000f


	//   ....[130]....
        /*0aac*/ 	.word	0x0500000f


	//   ....[131]....
        /*0ab0*/ 	.word	0x0500000f


	//   ....[132]....
        /*0ab4*/ 	.word	0x0500000f


	//   ....[133]....
        /*0ab8*/ 	.word	0x0500000f


	//   ....[134]....
        /*0abc*/ 	.word	0x0500000f


	//   ....[135]....
        /*0ac0*/ 	.word	0x0500000f


	//   ....[136]....
        /*0ac4*/ 	.word	0x0500000f


	//   ....[137]....
        /*0ac8*/ 	.word	0x0500000f


	//   ....[138]....
        /*0acc*/ 	.word	0x0500000f


	//   ....[139]....
        /*0ad0*/ 	.word	0x0500000f


	//   ....[140]....
        /*0ad4*/ 	.word	0x0500000f


	//   ....[141]....
        /*0ad8*/ 	.word	0x0500000f


	//   ....[142]....
        /*0adc*/ 	.word	0x0500000f


	//   ....[143]....
        /*0ae0*/ 	.word	0x0500000f


	//   ....[144]....
        /*0ae4*/ 	.word	0x0500000f


	//   ....[145]....
        /*0ae8*/ 	.word	0x0500000f


	//   ....[146]....
        /*0aec*/ 	.word	0x0500000f


	//   ....[147]....
        /*0af0*/ 	.word	0x0500000f


	//   ....[148]....
        /*0af4*/ 	.word	0x0500000f


	//   ....[149]....
        /*0af8*/ 	.word	0x0500000f


	//   ....[150]....
        /*0afc*/ 	.word	0x0500000f


	//   ....[151]....
        /*0b00*/ 	.word	0x0500000f


	//   ....[152]....
        /*0b04*/ 	.word	0x0500000f


	//   ....[153]....
        /*0b08*/ 	.word	0x0500000f


	//   ....[154]....
        /*0b0c*/ 	.word	0x0500000f


	//   ....[155]....
        /*0b10*/ 	.word	0x0500000f


	//   ....[156]....
        /*0b14*/ 	.word	0x0500000f


	//   ....[157]....
        /*0b18*/ 	.word	0x0500000f


	//   ....[158]....
        /*0b1c*/ 	.word	0x0500000f


	//   ....[159]....
        /*0b20*/ 	.word	0x0500000f


	//   ....[160]....
        /*0b24*/ 	.word	0x0500000f


	//   ....[161]....
        /*0b28*/ 	.word	0x0500000f


	//   ....[162]....
        /*0b2c*/ 	.word	0x0500000f


	//   ....[163]....
        /*0b30*/ 	.word	0x0500000f


	//   ....[164]....
        /*0b34*/ 	.word	0x0500000f


	//   ....[165]....
        /*0b38*/ 	.word	0x0500000f


	//   ....[166]....
        /*0b3c*/ 	.word	0x0500000f


	//   ....[167]....
        /*0b40*/ 	.word	0x0500000f


	//   ....[168]....
        /*0b44*/ 	.word	0x0500000f


	//   ....[169]....
        /*0b48*/ 	.word	0x0500000f


	//   ....[170]....
        /*0b4c*/ 	.word	0x0500000f


	//   ....[171]....
        /*0b50*/ 	.word	0x0500000f


	//   ....[172]....
        /*0b54*/ 	.word	0x0500000f


	//   ....[173]....
        /*0b58*/ 	.word	0x0500000f


	//   ....[174]....
        /*0b5c*/ 	.word	0x0500000f


	//----- nvinfo : EIATTR_COOP_GROUP_INSTR_OFFSETS
	.align		4
.L_565:
        /*0b60*/ 	.byte	0x04, 0x28
        /*0b62*/ 	.short	(.L_567 - .L_566)


	//   ....[0]....
.L_566:
        /*0b64*/ 	.word	0x00000060


	//   ....[1]....
        /*0b68*/ 	.word	0x000001a0


	//   ....[2]....
        /*0b6c*/ 	.word	0x000001f0


	//   ....[3]....
        /*0b70*/ 	.word	0x00000420


	//   ....[4]....
        /*0b74*/ 	.word	0x00000580


	//   ....[5]....
        /*0b78*/ 	.word	0x000006a0


	//   ....[6]....
        /*0b7c*/ 	.word	0x00000800


	//   ....[7]....
        /*0b80*/ 	.word	0x0000b510


	//   ....[8]....
        /*0b84*/ 	.word	0x0000bc10


	//   ....[9]....
        /*0b88*/ 	.word	0x0000bc20


	//   ....[10]....
        /*0b8c*/ 	.word	0x0000bc30


	//   ....[11]....
        /*0b90*/ 	.word	0x0000bc40


	//   ....[12]....
        /*0b94*/ 	.word	0x0000c4b0


	//   ....[13]....
        /*0b98*/ 	.word	0x0000c4c0


	//   ....[14]....
        /*0b9c*/ 	.word	0x0000c4d0


	//   ....[15]....
        /*0ba0*/ 	.word	0x0000c4e0


	//   ....[16]....
        /*0ba4*/ 	.word	0x0000f600


	//   ....[17]....
        /*0ba8*/ 	.word	0x0000f610


	//   ....[18]....
        /*0bac*/ 	.word	0x0000f620


	//   ....[19]....
        /*0bb0*/ 	.word	0x0000f630


	//   ....[20]....
        /*0bb4*/ 	.word	0x0000fca0


	//   ....[21]....
        /*0bb8*/ 	.word	0x0000fcb0


	//   ....[22]....
        /*0bbc*/ 	.word	0x0000fcc0


	//   ....[23]....
        /*0bc0*/ 	.word	0x0000fcd0


	//   ....[24]....
        /*0bc4*/ 	.word	0x00013a50


	//   ....[25]....
        /*0bc8*/ 	.word	0x00013c80


	//   ....[26]....
        /*0bcc*/ 	.word	0x00014580


	//   ....[27]....
        /*0bd0*/ 	.word	0x00014600


	//   ....[28]....
        /*0bd4*/ 	.word	0x00015030


	//   ....[29]....
        /*0bd8*/ 	.word	0x000150d0


	//   ....[30]....
        /*0bdc*/ 	.word	0x000174b0


	//   ....[31]....
        /*0be0*/ 	.word	0x00017ae0


	//   ....[32]....
        /*0be4*/ 	.word	0x00017d60


	//   ....[33]....
        /*0be8*/ 	.word	0x00017e20


	//   ....[34]....
        /*0bec*/ 	.word	0x00018670


	//   ....[35]....
        /*0bf0*/ 	.word	0x000186d0


	//   ....[36]....
        /*0bf4*/ 	.word	0x0001ade0


	//   ....[37]....
        /*0bf8*/ 	.word	0x0001ae00


	//   ....[38]....
        /*0bfc*/ 	.word	0x0001b350


	//   ....[39]....
        /*0c00*/ 	.word	0x0001b3b0


	//   ....[40]....
        /*0c04*/ 	.word	0x0001c900


	//   ....[41]....
        /*0c08*/ 	.word	0x0001c980


	//   ....[42]....
        /*0c0c*/ 	.word	0x0001c9b0


	//   ....[43]....
        /*0c10*/ 	.word	0x0001c9d0


	//   ....[44]....
        /*0c14*/ 	.word	0x0001da50


	//   ....[45]....
        /*0c18*/ 	.word	0x0001da60


	//   ....[46]....
        /*0c1c*/ 	.word	0x0001da70


	//   ....[47]....
        /*0c20*/ 	.word	0x0001da80


	//   ....[48]....
        /*0c24*/ 	.word	0x0001e1a0


	//   ....[49]....
        /*0c28*/ 	.word	0x0001e1e0


	//   ....[50]....
        /*0c2c*/ 	.word	0x0001e2b0


	//   ....[51]....
        /*0c30*/ 	.word	0x0001e2d0


	//   ....[52]....
        /*0c34*/ 	.word	0x0001e390


	//   ....[53]....
        /*0c38*/ 	.word	0x0001e3b0


	//   ....[54]....
        /*0c3c*/ 	.word	0x0001e480


	//   ....[55]....
        /*0c40*/ 	.word	0x0001e4a0


	//   ....[56]....
        /*0c44*/ 	.word	0x0001e920


	//   ....[57]....
        /*0c48*/ 	.word	0x0001e930


	//   ....[58]....
        /*0c4c*/ 	.word	0x0001ed70


	//   ....[59]....
        /*0c50*/ 	.word	0x0001ed80


	//   ....[60]....
        /*0c54*/ 	.word	0x0001f9e0


	//   ....[61]....
        /*0c58*/ 	.word	0x0001fa00


	//   ....[62]....
        /*0c5c*/ 	.word	0x0001fac0


	//   ....[63]....
        /*0c60*/ 	.word	0x0001fae0


	//   ....[64]....
        /*0c64*/ 	.word	0x0001fba0


	//   ....[65]....
        /*0c68*/ 	.word	0x0001fbc0


	//   ....[66]....
        /*0c6c*/ 	.word	0x0001fc90


	//   ....[67]....
        /*0c70*/ 	.word	0x0001fcb0


	//   ....[68]....
        /*0c74*/ 	.word	0x0001fe00


	//   ....[69]....
        /*0c78*/ 	.word	0x00020030


	//   ....[70]....
        /*0c7c*/ 	.word	0x00020060


	//   ....[71]....
        /*0c80*/ 	.word	0x00020090


	//   ....[72]....
        /*0c84*/ 	.word	0x000200c0


	//   ....[73]....
        /*0c88*/ 	.word	0x000200f0


	//   ....[74]....
        /*0c8c*/ 	.word	0x00020120


	//   ....[75]....
        /*0c90*/ 	.word	0x000202c0


	//   ....[76]....
        /*0c94*/ 	.word	0x000202f0


	//   ....[77]....
        /*0c98*/ 	.word	0x00020320


	//   ....[78]....
        /*0c9c*/ 	.word	0x00020350


	//   ....[79]....
        /*0ca0*/ 	.word	0x00020380


	//   ....[80]....
        /*0ca4*/ 	.word	0x000203b0


	//   ....[81]....
        /*0ca8*/ 	.word	0x00020450


	//   ....[82]....
        /*0cac*/ 	.word	0x00020480


	//   ....[83]....
        /*0cb0*/ 	.word	0x00020490


	//   ....[84]....
        /*0cb4*/ 	.word	0x000204c0


	//   ....[85]....
        /*0cb8*/ 	.word	0x00021ba0


	//   ....[86]....
        /*0cbc*/ 	.word	0x00023850


	//   ....[87]....
        /*0cc0*/ 	.word	0x00024460


	//   ....[88]....
        /*0cc4*/ 	.word	0x00024470


	//   ....[89]....
        /*0cc8*/ 	.word	0x00024530


	//   ....[90]....
        /*0ccc*/ 	.word	0x00024540


	//   ....[91]....
        /*0cd0*/ 	.word	0x000245e0


	//   ....[92]....
        /*0cd4*/ 	.word	0x000245f0


	//   ....[93]....
        /*0cd8*/ 	.word	0x00024690


	//   ....[94]....
        /*0cdc*/ 	.word	0x000246a0


	//   ....[95]....
        /*0ce0*/ 	.word	0x00024740


	//   ....[96]....
        /*0ce4*/ 	.word	0x00024750


	//   ....[97]....
        /*0ce8*/ 	.word	0x000247f0


	//   ....[98]....
        /*0cec*/ 	.word	0x00024800


	//   ....[99]....
        /*0cf0*/ 	.word	0x000248a0


	//   ....[100]....
        /*0cf4*/ 	.word	0x000248b0


	//   ....[101]....
        /*0cf8*/ 	.word	0x00024900


	//   ....[102]....
        /*0cfc*/ 	.word	0x00024940


	//   ....[103]....
        /*0d00*/ 	.word	0x00027530


	//   ....[104]....
        /*0d04*/ 	.word	0x00027550


	//   ....[105]....
        /*0d08*/ 	.word	0x000275b0


	//   ....[106]....
        /*0d0c*/ 	.word	0x000275e0


	//   ....[107]....
        /*0d10*/ 	.word	0x00027610


	//   ....[108]....
        /*0d14*/ 	.word	0x00027640


	//   ....[109]....
        /*0d18*/ 	.word	0x00027670


	//   ....[110]....
        /*0d1c*/ 	.word	0x000276a0


	//   ....[111]....
        /*0d20*/ 	.word	0x00027870


	//   ....[112]....
        /*0d24*/ 	.word	0x000278a0


	//   ....[113]....
        /*0d28*/ 	.word	0x000278d0


	//   ....[114]....
        /*0d2c*/ 	.word	0x00027900


	//   ....[115]....
        /*0d30*/ 	.word	0x00027930


	//   ....[116]....
        /*0d34*/ 	.word	0x00027960


	//   ....[117]....
        /*0d38*/ 	.word	0x00027a30


	//   ....[118]....
        /*0d3c*/ 	.word	0x00027a50


	//   ....[119]....
        /*0d40*/ 	.word	0x00027a60


	//   ....[120]....
        /*0d44*/ 	.word	0x00027ae0


	//   ....[121]....
        /*0d48*/ 	.word	0x00028610


	//   ....[122]....
        /*0d4c*/ 	.word	0x00028a50


	//   ....[123]....
        /*0d50*/ 	.word	0x00028ae0


	//   ....[124]....
        /*0d54*/ 	.word	0x00028b30


	//   ....[125]....
        /*0d58*/ 	.word	0x00028b80


	//   ....[126]....
        /*0d5c*/ 	.word	0x00028c20


	//   ....[127]....
        /*0d60*/ 	.word	0x00028cb0


	//   ....[128]....
        /*0d64*/ 	.word	0x00028d00


	//   ....[129]....
        /*0d68*/ 	.word	0x00028d50


	//   ....[130]....
        /*0d6c*/ 	.word	0x00028e40


	//   ....[131]....
        /*0d70*/ 	.word	0x00028ed0


	//   ....[132]....
        /*0d74*/ 	.word	0x00028f30


	//   ....[133]....
        /*0d78*/ 	.word	0x00028f90


	//   ....[134]....
        /*0d7c*/ 	.word	0x00029020


	//   ....[135]....
        /*0d80*/ 	.word	0x000290b0


	//   ....[136]....
        /*0d84*/ 	.word	0x00029100


	//   ....[137]....
        /*0d88*/ 	.word	0x00029150


	//   ....[138]....
        /*0d8c*/ 	.word	0x00029450


	//   ....[139]....
        /*0d90*/ 	.word	0x00029740


	//   ....[140]....
        /*0d94*/ 	.word	0x000298c0


	//   ....[141]....
        /*0d98*/ 	.word	0x00029910


	//   ....[142]....
        /*0d9c*/ 	.word	0x000299e0


	//   ....[143]....
        /*0da0*/ 	.word	0x00029af0


	//   ....[144]....
        /*0da4*/ 	.word	0x00029b50


	//   ....[145]....
        /*0da8*/ 	.word	0x00029c60


	//   ....[146]....
        /*0dac*/ 	.word	0x00029cc0


	//   ....[147]....
        /*0db0*/ 	.word	0x00029dd0


	//   ....[148]....
        /*0db4*/ 	.word	0x00029e30


	//   ....[149]....
        /*0db8*/ 	.word	0x00029f40


	//   ....[150]....
        /*0dbc*/ 	.word	0x00029fa0


	//   ....[151]....
        /*0dc0*/ 	.word	0x0002a0b0


	//   ....[152]....
        /*0dc4*/ 	.word	0x0002a110


	//   ....[153]....
        /*0dc8*/ 	.word	0x0002a220


	//   ....[154]....
        /*0dcc*/ 	.word	0x0002a280


	//   ....[155]....
        /*0dd0*/ 	.word	0x0002a360


	//   ....[156]....
        /*0dd4*/ 	.word	0x0002a6d0


	//   ....[157]....
        /*0dd8*/ 	.word	0x0002a780


	//   ....[158]....
        /*0ddc*/ 	.word	0x0002a900


	//   ....[159]....
        /*0de0*/ 	.word	0x0002a990


	//   ....[160]....
        /*0de4*/ 	.word	0x0002aa10


	//   ....[161]....
        /*0de8*/ 	.word	0x0002aa90


	//   ....[162]....
        /*0dec*/ 	.word	0x0002ab10


	//   ....[163]....
        /*0df0*/ 	.word	0x0002aba0


	//   ....[164]....
        /*0df4*/ 	.word	0x0002ac40


	//   ....[165]....
        /*0df8*/ 	.word	0x0002ad10


	//   ....[166]....
        /*0dfc*/ 	.word	0x0002ad90


	//   ....[167]....
        /*0e00*/ 	.word	0x0002ae10


	//   ....[168]....
        /*0e04*/ 	.word	0x0002ae90


	//   ....[169]....
        /*0e08*/ 	.word	0x0002af20


	//   ....[170]....
        /*0e0c*/ 	.word	0x0002afa0


	//   ....[171]....
        /*0e10*/ 	.word	0x0002b050


	//   ....[172]....
        /*0e14*/ 	.word	0x0002b0a0


	//   ....[173]....
        /*0e18*/ 	.word	0x0002b160


	//   ....[174]....
        /*0e1c*/ 	.word	0x0002b290


	//----- nvinfo : EIATTR_REG_RECONFIG
	.align		4
.L_567:
        /*0e20*/ 	.byte	0x01, 0x54
	.zero		2


	//----- nvinfo : EIATTR_SYSCALL_OFFSETS
	.align		4
        /*0e24*/ 	.byte	0x04, 0x46
        /*0e26*/ 	.short	(.L_569 - .L_568)


	//   ....[0]....
.L_568:
        /*0e28*/ 	.word	0x00002010


	//   ....[1]....
        /*0e2c*/ 	.word	0x00002160


	//   ....[2]....
        /*0e30*/ 	.word	0x0000b6c0


	//   ....[3]....
        /*0e34*/ 	.word	0x0000b9b0


	//   ....[4]....
        /*0e38*/ 	.word	0x00023470


	//   ....[5]....
        /*0e3c*/ 	.word	0x000235c0


	//   ....[6]....
        /*0e40*/ 	.word	0x000236b0


	//   ....[7]....
        /*0e44*/ 	.word	0x00024010


	//----- nvinfo : EIATTR_MBARRIER_INSTR_OFFSETS
	.align		4
.L_569:
        /*0e48*/ 	.byte	0x04, 0x39
        /*0e4a*/ 	.short	(.L_571 - .L_570)


	//   ....[0]....
.L_570:
        /*0e4c*/ 	.word	0x000002d0
        /*0e50*/ 	.word	0x000000ff
        /*0e54*/ 	.word	0x00034800
        /*0e58*/ 	.short	0x0100
        /*0e5a*/ 	.byte	0x08
	.zero		1


	//   ....[1]....
        /*0e5c*/ 	.word	0x000002e0
        /*0e60*/ 	.word	0x000000ff
        /*0e64*/ 	.word	0x00034820
        /*0e68*/ 	.short	0x0100
        /*0e6a*/ 	.byte	0x08
	.zero		1


	//   ....[2]....
        /*0e6c*/ 	.word	0x000003d0
        /*0e70*/ 	.word	0x000000ff
        /*0e74*/ 	.word	0x00034830
        /*0e78*/ 	.short	0x0100
        /*0e7a*/ 	.byte	0x08
	.zero		1


	//   ....[3]....
        /*0e7c*/ 	.word	0x000003e0
        /*0e80*/ 	.word	0x000000ff
        /*0e84*/ 	.word	0x00034840
        /*0e88*/ 	.short	0x0100
        /*0e8a*/ 	.byte	0x08
	.zero		1


	//   ....[4]....
        /*0e8c*/ 	.word	0x000003f0
        /*0e90*/ 	.word	0x000000ff
        /*0e94*/ 	.word	0x00034838
        /*0e98*/ 	.short	0x0100
        /*0e9a*/ 	.byte	0x08
	.zero		1


	//   ....[5]....
        /*0e9c*/ 	.word	0x00000400
        /*0ea0*/ 	.word	0x000000ff
        /*0ea4*/ 	.word	0x00034848
        /*0ea8*/ 	.short	0x0100
        /*0eaa*/ 	.byte	0x08
	.zero		1


	//   ....[6]....
        /*0eac*/ 	.word	0x00000530
        /*0eb0*/ 	.word	0x000000ff
        /*0eb4*/ 	.word	0x00034850
        /*0eb8*/ 	.short	0x0100
        /*0eba*/ 	.byte	0x08
	.zero		1


	//   ....[7]....
        /*0ebc*/ 	.word	0x00000540
        /*0ec0*/ 	.word	0x000000ff
        /*0ec4*/ 	.word	0x00034860
        /*0ec8*/ 	.short	0x0100
        /*0eca*/ 	.byte	0x08
	.zero		1


	//   ....[8]....
        /*0ecc*/ 	.word	0x00000550
        /*0ed0*/ 	.word	0x000000ff
        /*0ed4*/ 	.word	0x00034858
        /*0ed8*/ 	.short	0x0100
        /*0eda*/ 	.byte	0x08
	.zero		1


	//   ....[9]....
        /*0edc*/ 	.word	0x00000560
        /*0ee0*/ 	.word	0x000000ff
        /*0ee4*/ 	.word	0x00034868
        /*0ee8*/ 	.short	0x0100
        /*0eea*/ 	.byte	0x08
	.zero		1


	//   ....[10]....
        /*0eec*/ 	.word	0x00000650
        /*0ef0*/ 	.word	0x000000ff
        /*0ef4*/ 	.word	0x00034870
        /*0ef8*/ 	.short	0x0100
        /*0efa*/ 	.byte	0x06
	.zero		1


	//   ....[11]....
        /*0efc*/ 	.word	0x00000660
        /*0f00*/ 	.word	0x000000ff
        /*0f04*/ 	.word	0x00034880
        /*0f08*/ 	.short	0x0100
        /*0f0a*/ 	.byte	0x06
	.zero		1


	//   ....[12]....
        /*0f0c*/ 	.word	0x00000670
        /*0f10*/ 	.word	0x000000ff
        /*0f14*/ 	.word	0x00034878
        /*0f18*/ 	.short	0x0100
        /*0f1a*/ 	.byte	0x06
	.zero		1


	//   ....[13]....
        /*0f1c*/ 	.word	0x00000680
        /*0f20*/ 	.word	0x000000ff
        /*0f24*/ 	.word	0x00034888
        /*0f28*/ 	.short	0x0100
        /*0f2a*/ 	.byte	0x06
	.zero		1


	//   ....[14]....
        /*0f2c*/ 	.word	0x000007b0
        /*0f30*/ 	.word	0x000000ff
        /*0f34*/ 	.word	0x00034890
        /*0f38*/ 	.short	0x0100
        /*0f3a*/ 	.byte	0x08
	.zero		1


	//   ....[15]....
        /*0f3c*/ 	.word	0x000007c0
        /*0f40*/ 	.word	0x000000ff
        /*0f44*/ 	.word	0x000348a0
        /*0f48*/ 	.short	0x0100
        /*0f4a*/ 	.byte	0x08
	.zero		1


	//   ....[16]....
        /*0f4c*/ 	.word	0x000007d0
        /*0f50*/ 	.word	0x000000ff
        /*0f54*/ 	.word	0x00034898
        /*0f58*/ 	.short	0x0100
        /*0f5a*/ 	.byte	0x08
	.zero		1


	//   ....[17]....
        /*0f5c*/ 	.word	0x000007e0
        /*0f60*/ 	.word	0x000000ff
        /*0f64*/ 	.word	0x000348a8
        /*0f68*/ 	.short	0x0100
        /*0f6a*/ 	.byte	0x08
	.zero		1


	//   ....[18]....
        /*0f6c*/ 	.word	0x00000910
        /*0f70*/ 	.word	0x000000ff
        /*0f74*/ 	.word	0x000348b0
        /*0f78*/ 	.short	0x0100
        /*0f7a*/ 	.byte	0x08
	.zero		1


	//   ....[19]....
        /*0f7c*/ 	.word	0x00000920
        /*0f80*/ 	.word	0x000000ff
        /*0f84*/ 	.word	0x000348c0
        /*0f88*/ 	.short	0x0100
        /*0f8a*/ 	.byte	0x08
	.zero		1


	//   ....[20]....
        /*0f8c*/ 	.word	0x00000930
        /*0f90*/ 	.word	0x000000ff
        /*0f94*/ 	.word	0x000348b8
        /*0f98*/ 	.short	0x0100
        /*0f9a*/ 	.byte	0x08
	.zero		1


	//   ....[21]....
        /*0f9c*/ 	.word	0x00000940
        /*0fa0*/ 	.word	0x000000ff
        /*0fa4*/ 	.word	0x000348c8
        /*0fa8*/ 	.short	0x0100
        /*0faa*/ 	.byte	0x08
	.zero		1


	//   ....[22]....
        /*0fac*/ 	.word	0x00003ca0
        /*0fb0*/ 	.word	0x00000003
        /*0fb4*/ 	.word	0x00034890
        /*0fb8*/ 	.short	0x010a
        /*0fba*/ 	.byte	0x3f
	.zero		1


	//   ....[23]....
        /*0fbc*/ 	.word	0x00007280
        /*0fc0*/ 	.word	0x00000003
        /*0fc4*/ 	.word	0x00034890
        /*0fc8*/ 	.short	0x010a
        /*0fca*/ 	.byte	0x3f
	.zero		1


	//   ....[24]....
        /*0fcc*/ 	.word	0x0000a5f0
        /*0fd0*/ 	.word	0x00000003
        /*0fd4*/ 	.word	0x00034890
        /*0fd8*/ 	.short	0x010a
        /*0fda*/ 	.byte	0x3f
	.zero		1


	//   ....[25]....
        /*0fdc*/ 	.word	0x0000a9c0
        /*0fe0*/ 	.word	0x00000020
        /*0fe4*/ 	.word	0x00000000
        /*0fe8*/ 	.short	0x0101
        /*0fea*/ 	.byte	0x3f
	.zero		1


	//   ....[26]....
        /*0fec*/ 	.word	0x0000aa00
        /*0ff0*/ 	.word	0x00000003
        /*0ff4*/ 	.word	0x000348b0
        /*0ff8*/ 	.short	0x010a
        /*0ffa*/ 	.byte	0x3f
	.zero		1


	//   ....[27]....
        /*0ffc*/ 	.word	0x0000aea0
        /*1000*/ 	.word	0x00000003
        /*1004*/ 	.word	0x00000000
        /*1008*/ 	.short	0x0101
        /*100a*/ 	.byte	0x3f
	.zero		1


	//   ....[28]....
        /*100c*/ 	.word	0x0000b740
        /*1010*/ 	.word	0x00000002
        /*1014*/ 	.word	0x00034800
        /*1018*/ 	.short	0x010a
        /*101a*/ 	.byte	0x3f
	.zero		1


	//   ....[29]....
        /*101c*/ 	.word	0x0000b790
        /*1020*/ 	.word	0x00000002
        /*1024*/ 	.word	0x00034800
        /*1028*/ 	.short	0x010a
        /*102a*/ 	.byte	0x3f
	.zero		1


	//   ....[30]....
        /*102c*/ 	.word	0x0000cba0
        /*1030*/ 	.word	0x00000002
        /*1034*/ 	.word	0x00034800
        /*1038*/ 	.short	0x010a
        /*103a*/ 	.byte	0x3f
	.zero		1


	//   ....[31]....
        /*103c*/ 	.word	0x000100e0
        /*1040*/ 	.word	0x00000002
        /*1044*/ 	.word	0x00034800
        /*1048*/ 	.short	0x010a
        /*104a*/ 	.byte	0x3f
	.zero		1


	//   ....[32]....
        /*104c*/ 	.word	0x00012d30
        /*1050*/ 	.word	0x00000000
        /*1054*/ 	.word	0x00034830
        /*1058*/ 	.short	0x010a
        /*105a*/ 	.byte	0x3f
	.zero		1


	//   ....[33]....
        /*105c*/ 	.word	0x00012da0
        /*1060*/ 	.word	0x00000000
        /*1064*/ 	.word	0x00034830
        /*1068*/ 	.short	0x010a
        /*106a*/ 	.byte	0x3f
	.zero		1


	//   ....[34]....
        /*106c*/ 	.word	0x00013f80
        /*1070*/ 	.word	0x00000000
        /*1074*/ 	.word	0x00000000
        /*1078*/ 	.short	0x0101
        /*107a*/ 	.byte	0x3f
	.zero		1


	//   ....[35]....
        /*107c*/ 	.word	0x00015ec0
        /*1080*/ 	.word	0x0000000d
        /*1084*/ 	.word	0x00034830
        /*1088*/ 	.short	0x010a
        /*108a*/ 	.byte	0x3f
	.zero		1


	//   ....[36]....
        /*108c*/ 	.word	0x00015f40
        /*1090*/ 	.word	0x0000000d
        /*1094*/ 	.word	0x00034830
        /*1098*/ 	.short	0x010a
        /*109a*/ 	.byte	0x3f
	.zero		1


	//   ....[37]....
        /*109c*/ 	.word	0x00016a50
        /*10a0*/ 	.word	0x0000000e
        /*10a4*/ 	.word	0x00034850
        /*10a8*/ 	.short	0x010a
        /*10aa*/ 	.byte	0x3f
	.zero		1


	//   ....[38]....
        /*10ac*/ 	.word	0x00016aa0
        /*10b0*/ 	.word	0x0000000e
        /*10b4*/ 	.word	0x00034850
        /*10b8*/ 	.short	0x010a
        /*10ba*/ 	.byte	0x3f
	.zero		1


	//   ....[39]....
        /*10bc*/ 	.word	0x00018f90
        /*10c0*/ 	.word	0x0000000d
        /*10c4*/ 	.word	0x00000000
        /*10c8*/ 	.short	0x0101
        /*10ca*/ 	.byte	0x3f
	.zero		1


	//   ....[40]....
        /*10cc*/ 	.word	0x00018fd0
        /*10d0*/ 	.word	0x0000000e
        /*10d4*/ 	.word	0x00000000
        /*10d8*/ 	.short	0x0101
        /*10da*/ 	.byte	0x3f
	.zero		1


	//   ....[41]....
        /*10dc*/ 	.word	0x000194e0
        /*10e0*/ 	.word	0x00000008
        /*10e4*/ 	.word	0x00034830
        /*10e8*/ 	.short	0x010a
        /*10ea*/ 	.byte	0x3f
	.zero		1


	//   ....[42]....
        /*10ec*/ 	.word	0x00019560
        /*10f0*/ 	.word	0x00000008
        /*10f4*/ 	.word	0x00034830
        /*10f8*/ 	.short	0x010a
        /*10fa*/ 	.byte	0x3f
	.zero		1


	//   ....[43]....
        /*10fc*/ 	.word	0x0001a040
        /*1100*/ 	.word	0x0000000b
        /*1104*/ 	.word	0x00034850
        /*1108*/ 	.short	0x010a
        /*110a*/ 	.byte	0x3f
	.zero		1


	//   ....[44]....
        /*110c*/ 	.word	0x0001a090
        /*1110*/ 	.word	0x0000000b
        /*1114*/ 	.word	0x00034850
        /*1118*/ 	.short	0x010a
        /*111a*/ 	.byte	0x3f
	.zero		1


	//   ....[45]....
        /*111c*/ 	.word	0x0001bc30
        /*1120*/ 	.word	0x0000000e
        /*1124*/ 	.word	0x00000000
        /*1128*/ 	.short	0x0101
        /*112a*/ 	.byte	0x3f
	.zero		1


	//   ....[46]....
        /*112c*/ 	.word	0x0001bc80
        /*1130*/ 	.word	0x0000000b
        /*1134*/ 	.word	0x00000000
        /*1138*/ 	.short	0x0101
        /*113a*/ 	.byte	0x3f
	.zero		1


	//   ....[47]....
        /*113c*/ 	.word	0x0001c4e0
        /*1140*/ 	.word	0x00000006
        /*1144*/ 	.word	0x00034850
        /*1148*/ 	.short	0x010a
        /*114a*/ 	.byte	0x3f
	.zero		1


	//   ....[48]....
        /*114c*/ 	.word	0x0001c580
        /*1150*/ 	.word	0x00000006
        /*1154*/ 	.word	0x00034850
        /*1158*/ 	.short	0x010a
        /*115a*/ 	.byte	0x3f
	.zero		1


	//   ....[49]....
        /*115c*/ 	.word	0x0001cb40
        /*1160*/ 	.word	0x00000006
        /*1164*/ 	.word	0x00000000
        /*1168*/ 	.short	0x0101
        /*116a*/ 	.byte	0x3f
	.zero		1


	//   ....[50]....
        /*116c*/ 	.word	0x0001e190
        /*1170*/ 	.word	0x00000000
        /*1174*/ 	.word	0x00000000
        /*1178*/ 	.short	0x0101
        /*117a*/ 	.byte	0x3f
	.zero		1


	//   ....[51]....
        /*117c*/ 	.word	0x0001e690
        /*1180*/ 	.word	0x00000004
        /*1184*/ 	.word	0x00000000
        /*1188*/ 	.short	0x0101
        /*118a*/ 	.byte	0x3f
	.zero		1


	//   ....[52]....
        /*118c*/ 	.word	0x00021c80
        /*1190*/ 	.word	0x00000012
        /*1194*/ 	.word	0x00034820
        /*1198*/ 	.short	0x010a
        /*119a*/ 	.byte	0x3f
	.zero		1


	//   ....[53]....
        /*119c*/ 	.word	0x00021d50
        /*11a0*/ 	.word	0x00000005
        /*11a4*/ 	.word	0x000348a0
        /*11a8*/ 	.short	0x010a
        /*11aa*/ 	.byte	0x3f
	.zero		1


	//   ....[54]....
        /*11ac*/ 	.word	0x00022170
        /*11b0*/ 	.word	0x00000005
        /*11b4*/ 	.word	0x000348c0
        /*11b8*/ 	.short	0x010a
        /*11ba*/ 	.byte	0x3f
	.zero		1


	//   ....[55]....
        /*11bc*/ 	.word	0x00022660
        /*11c0*/ 	.word	0x00000006
        /*11c4*/ 	.word	0x000348a0
        /*11c8*/ 	.short	0x010a
        /*11ca*/ 	.byte	0x3f
	.zero		1


	//   ....[56]....
        /*11cc*/ 	.word	0x00022a70
        /*11d0*/ 	.word	0x00000006
        /*11d4*/ 	.word	0x000348c0
        /*11d8*/ 	.short	0x010a
        /*11da*/ 	.byte	0x3f
	.zero		1


	//   ....[57]....
        /*11dc*/ 	.word	0x00023ac0
        /*11e0*/ 	.word	0x00000000
        /*11e4*/ 	.word	0x00034840
        /*11e8*/ 	.short	0x010a
        /*11ea*/ 	.byte	0x3f
	.zero		1


	//   ....[58]....
        /*11ec*/ 	.word	0x00024a30
        /*11f0*/ 	.word	0x00000012
        /*11f4*/ 	.word	0x00034800
        /*11f8*/ 	.short	0x0107
        /*11fa*/ 	.byte	0x3f
	.zero		1


	//   ....[59]....
        /*11fc*/ 	.word	0x00024b30
        /*1200*/ 	.word	0x00000012
        /*1204*/ 	.word	0x00034800
        /*1208*/ 	.short	0x0101
        /*120a*/ 	.byte	0x3f
	.zero		1


	//   ....[60]....
        /*120c*/ 	.word	0x00024b50
        /*1210*/ 	.word	0x00000012
        /*1214*/ 	.word	0x00034820
        /*1218*/ 	.short	0x010a
        /*121a*/ 	.byte	0x3f
	.zero		1


	//   ....[61]....
        /*121c*/ 	.word	0x00024f10
        /*1220*/ 	.word	0x00000003
        /*1224*/ 	.word	0x00034840
        /*1228*/ 	.short	0x010a
        /*122a*/ 	.byte	0x3f
	.zero		1


	//   ....[62]....
        /*122c*/ 	.word	0x00025390
        /*1230*/ 	.word	0x00000002
        /*1234*/ 	.word	0x00034860
        /*1238*/ 	.short	0x010a
        /*123a*/ 	.byte	0x3f
	.zero		1


	//   ....[63]....
        /*123c*/ 	.word	0x00025a40
        /*1240*/ 	.word	0x00000003
        /*1244*/ 	.word	0x00034840
        /*1248*/ 	.short	0x010a
        /*124a*/ 	.byte	0x3f
	.zero		1


	//   ....[64]....
        /*124c*/ 	.word	0x00025ec0
        /*1250*/ 	.word	0x00000002
        /*1254*/ 	.word	0x00034860
        /*1258*/ 	.short	0x010a
        /*125a*/ 	.byte	0x3f
	.zero		1


	//   ....[65]....
        /*125c*/ 	.word	0x000264d0
        /*1260*/ 	.word	0x00000003
        /*1264*/ 	.word	0x00034840
        /*1268*/ 	.short	0x010a
        /*126a*/ 	.byte	0x3f
	.zero		1


	//   ....[66]....
        /*126c*/ 	.word	0x00026940
        /*1270*/ 	.word	0x00000002
        /*1274*/ 	.word	0x00034860
        /*1278*/ 	.short	0x010a
        /*127a*/ 	.byte	0x3f
	.zero		1


	//   ....[67]....
        /*127c*/ 	.word	0x00026ef0
        /*1280*/ 	.word	0x00000000
        /*1284*/ 	.word	0x00034860
        /*1288*/ 	.short	0x010a
        /*128a*/ 	.byte	0x3f
	.zero		1


	//   ....[68]....
        /*128c*/ 	.word	0x00028590
        /*1290*/ 	.word	0x00000000
        /*1294*/ 	.word	0x00034820
        /*1298*/ 	.short	0x010a
        /*129a*/ 	.byte	0x3f
	.zero		1


	//   ....[69]....
        /*129c*/ 	.word	0x00028790
        /*12a0*/ 	.word	0x00000006
        /*12a4*/ 	.word	0x00000000
        /*12a8*/ 	.short	0x010a
        /*12aa*/ 	.byte	0x3f
	.zero		1


	//   ....[70]....
        /*12ac*/ 	.word	0x000287c0
        /*12b0*/ 	.word	0x00000007
        /*12b4*/ 	.word	0x00000000
        /*12b8*/ 	.short	0x010a
        /*12ba*/ 	.byte	0x3f
	.zero		1


	//   ....[71]....
        /*12bc*/ 	.word	0x00028820
        /*12c0*/ 	.word	0x00000004
        /*12c4*/ 	.word	0x00000000
        /*12c8*/ 	.short	0x010a
        /*12ca*/ 	.byte	0x3f
	.zero		1


	//   ....[72]....
        /*12cc*/ 	.word	0x00028850
        /*12d0*/ 	.word	0x00000003
        /*12d4*/ 	.word	0x00000000
        /*12d8*/ 	.short	0x010a
        /*12da*/ 	.byte	0x3f
	.zero		1


	//   ....[73]....
        /*12dc*/ 	.word	0x000288b0
        /*12e0*/ 	.word	0x00000003
        /*12e4*/ 	.word	0x00034890
        /*12e8*/ 	.short	0x010a
        /*12ea*/ 	.byte	0x3f
	.zero		1


	//   ....[74]....
        /*12ec*/ 	.word	0x00028900
        /*12f0*/ 	.word	0x00000003
        /*12f4*/ 	.word	0x00034890
        /*12f8*/ 	.short	0x010a
        /*12fa*/ 	.byte	0x3f
	.zero		1


	//   ....[75]....
        /*12fc*/ 	.word	0x00028950
        /*1300*/ 	.word	0x00000003
        /*1304*/ 	.word	0x00034890
        /*1308*/ 	.short	0x010a
        /*130a*/ 	.byte	0x3f
	.zero		1


	//   ....[76]....
        /*130c*/ 	.word	0x000289a0
        /*1310*/ 	.word	0x00000003
        /*1314*/ 	.word	0x000348b0
        /*1318*/ 	.short	0x010a
        /*131a*/ 	.byte	0x3f
	.zero		1


	//   ....[77]....
        /*131c*/ 	.word	0x00028d90
        /*1320*/ 	.word	0x00000002
        /*1324*/ 	.word	0x00034800
        /*1328*/ 	.short	0x010a
        /*132a*/ 	.byte	0x3f
	.zero		1


	//   ....[78]....
        /*132c*/ 	.word	0x00029190
        /*1330*/ 	.word	0x00000002
        /*1334*/ 	.word	0x00034800
        /*1338*/ 	.short	0x010a
        /*133a*/ 	.byte	0x3f
	.zero		1


	//   ....[79]....
        /*133c*/ 	.word	0x000291e0
        /*1340*/ 	.word	0x00000000
        /*1344*/ 	.word	0x00034830
        /*1348*/ 	.short	0x010a
        /*134a*/ 	.byte	0x3f
	.zero		1


	//   ....[80]....
        /*134c*/ 	.word	0x00029230
        /*1350*/ 	.word	0x0000000d
        /*1354*/ 	.word	0x00034830
        /*1358*/ 	.short	0x010a
        /*135a*/ 	.byte	0x3f
	.zero		1


	//   ....[81]....
        /*135c*/ 	.word	0x00029280
        /*1360*/ 	.word	0x0000000e
        /*1364*/ 	.word	0x00034850
        /*1368*/ 	.short	0x010a
        /*136a*/ 	.byte	0x3f
	.zero		1


	//   ....[82]....
        /*136c*/ 	.word	0x000292d0
        /*1370*/ 	.word	0x00000008
        /*1374*/ 	.word	0x00034830
        /*1378*/ 	.short	0x010a
        /*137a*/ 	.byte	0x3f
	.zero		1


	//   ....[83]....
        /*137c*/ 	.word	0x00029320
        /*1380*/ 	.word	0x0000000b
        /*1384*/ 	.word	0x00034850
        /*1388*/ 	.short	0x010a
        /*138a*/ 	.byte	0x3f
	.zero		1


	//   ....[84]....
        /*138c*/ 	.word	0x00029370
        /*1390*/ 	.word	0x00000006
        /*1394*/ 	.word	0x00034850
        /*1398*/ 	.short	0x010a
        /*139a*/ 	.byte	0x3f
	.zero		1


	//   ....[85]....
        /*139c*/ 	.word	0x00029520
        /*13a0*/ 	.word	0x00000012
        /*13a4*/ 	.word	0x00034820
        /*13a8*/ 	.short	0x010a
        /*13aa*/ 	.byte	0x3f
	.zero		1


	//   ....[86]....
        /*13ac*/ 	.word	0x00029570
        /*13b0*/ 	.word	0x00000005
        /*13b4*/ 	.word	0x000348a0
        /*13b8*/ 	.short	0x010a
        /*13ba*/ 	.byte	0x3f
	.zero		1


	//   ....[87]....
        /*13bc*/ 	.word	0x000295c0
        /*13c0*/ 	.word	0x00000005
        /*13c4*/ 	.word	0x000348c0
        /*13c8*/ 	.short	0x010a
        /*13ca*/ 	.byte	0x3f
	.zero		1


	//   ....[88]....
        /*13cc*/ 	.word	0x00029610
        /*13d0*/ 	.word	0x00000006
        /*13d4*/ 	.word	0x000348a0
        /*13d8*/ 	.short	0x010a
        /*13da*/ 	.byte	0x3f
	.zero		1


	//   ....[89]....
        /*13dc*/ 	.word	0x00029660
        /*13e0*/ 	.word	0x00000006
        /*13e4*/ 	.word	0x000348c0
        /*13e8*/ 	.short	0x010a
        /*13ea*/ 	.byte	0x3f
	.zero		1


	//   ....[90]....
        /*13ec*/ 	.word	0x00029800
        /*13f0*/ 	.word	0x00000000
        /*13f4*/ 	.word	0x00034840
        /*13f8*/ 	.short	0x010a
        /*13fa*/ 	.byte	0x3f
	.zero		1


	//   ....[91]....
        /*13fc*/ 	.word	0x0002a3e0
        /*1400*/ 	.word	0x00000012
        /*1404*/ 	.word	0x00034820
        /*1408*/ 	.short	0x010a
        /*140a*/ 	.byte	0x3f
	.zero		1


	//   ....[92]....
        /*140c*/ 	.word	0x0002a430
        /*1410*/ 	.word	0x00000003
        /*1414*/ 	.word	0x00034840
        /*1418*/ 	.short	0x010a
        /*141a*/ 	.byte	0x3f
	.zero		1


	//   ....[93]....
        /*141c*/ 	.word	0x0002a480
        /*1420*/ 	.word	0x00000002
        /*1424*/ 	.word	0x00034860
        /*1428*/ 	.short	0x010a
        /*142a*/ 	.byte	0x3f
	.zero		1


	//   ....[94]....
        /*142c*/ 	.word	0x0002a4d0
        /*1430*/ 	.word	0x00000003
        /*1434*/ 	.word	0x00034840
        /*1438*/ 	.short	0x010a
        /*143a*/ 	.byte	0x3f
	.zero		1


	//   ....[95]....
        /*143c*/ 	.word	0x0002a520
        /*1440*/ 	.word	0x00000002
        /*1444*/ 	.word	0x00034860
        /*1448*/ 	.short	0x010a
        /*144a*/ 	.byte	0x3f
	.zero		1


	//   ....[96]....
        /*144c*/ 	.word	0x0002a570
        /*1450*/ 	.word	0x00000003
        /*1454*/ 	.word	0x00034840
        /*1458*/ 	.short	0x010a
        /*145a*/ 	.byte	0x3f
	.zero		1


	//   ....[97]....
        /*145c*/ 	.word	0x0002a5c0
        /*1460*/ 	.word	0x00000002
        /*1464*/ 	.word	0x00034860
        /*1468*/ 	.short	0x010a
        /*146a*/ 	.byte	0x3f
	.zero		1


	//   ....[98]....
        /*146c*/ 	.word	0x0002a610
        /*1470*/ 	.word	0x00000000
        /*1474*/ 	.word	0x00034860
        /*1478*/ 	.short	0x010a
        /*147a*/ 	.byte	0x3f
	.zero		1


	//   ....[99]....
        /*147c*/ 	.word	0x0002b1b0
        /*1480*/ 	.word	0x00000000
        /*1484*/ 	.word	0x00034820
        /*1488*/ 	.short	0x010a
        /*148a*/ 	.byte	0x3f
	.zero		1


	//   ....[100]....
        /*148c*/ 	.word	0x0002b350
        /*1490*/ 	.word	0x00000006
        /*1494*/ 	.word	0x00000000
        /*1498*/ 	.short	0x010a
        /*149a*/ 	.byte	0x3f
	.zero		1


	//   ....[101]....
        /*149c*/ 	.word	0x0002b3a0
        /*14a0*/ 	.word	0x00000007
        /*14a4*/ 	.word	0x00000000
        /*14a8*/ 	.short	0x010a
        /*14aa*/ 	.byte	0x3f
	.zero		1


	//   ....[102]....
        /*14ac*/ 	.word	0x0002b3f0
        /*14b0*/ 	.word	0x00000004
        /*14b4*/ 	.word	0x00000000
        /*14b8*/ 	.short	0x010a
        /*14ba*/ 	.byte	0x3f
	.zero		1


	//----- nvinfo : EIATTR_NUM_MBARRIERS
	.align		4
.L_571:
        /*14bc*/ 	.byte	0x03, 0x38
        /*14be*/ 	.short	0x0016


	//----- nvinfo : EIATTR_EXIT_INSTR_OFFSETS
	.align		4
        /*14c0*/ 	.byte	0x04, 0x1c
        /*14c2*/ 	.short	(.L_573 - .L_572)


	//   ....[0]....
.L_572:
        /*14c4*/ 	.word	0x000288a0


	//----- nvinfo : EIATTR_MAX_THREADS
	.align		4
.L_573:
        /*14c8*/ 	.byte	0x04, 0x05
        /*14ca*/ 	.short	(.L_575 - .L_574)
.L_574:
        /*14cc*/ 	.word	0x00000180
        /*14d0*/ 	.word	0x00000001
        /*14d4*/ 	.word	0x00000001


	//----- nvinfo : EIATTR_CRS_STACK_SIZE
	.align		4
.L_575:
        /*14d8*/ 	.byte	0x04, 0x1e
        /*14da*/ 	.short	(.L_577 - .L_576)
.L_576:
        /*14dc*/ 	.word	0x00000000


	//----- nvinfo : EIATTR_CBANK_PARAM_SIZE
	.align		4
.L_577:
        /*14e0*/ 	.byte	0x03, 0x19
        /*14e2*/ 	.short	0x0af0


	//----- nvinfo : EIATTR_PARAM_CBANK
	.align		4
        /*14e4*/ 	.byte	0x04, 0x0a
        /*14e6*/ 	.short	(.L_579 - .L_578)
	.align		4
.L_578:
        /*14e8*/ 	.word	index@(.nv.constant0._ZN7cutlass13device_kernelIN5flash11enable_sm90INS1_16FlashAttnFwdSm90INS1_25CollectiveMainloopFwdSm90ILi2EN4cute5tupleIJNS5_1CILi1EEES8_S8_EEENS6_IJNS7_ILi128EEESA_NS7_ILi192EEEEEELi128ENS_10bfloat16_tEfNS_4arch4Sm90ELb1ELb0ELb1ELb1ELb0ELb1ELb0ELb1ELb1ELb1ELb1ELb0EEENS1_21CollectiveEpilogueFwdINS6_IJSA_SA_SA_EEES9_SD_SF_Li256ELb1ELb1ELb1ELb0EEENS1_36VarlenDynamicPersistentTileSchedulerILi128ELi128ELi256ELi128ELb1ELb1ELb1ELb1ELb1ELb1EEEEEEEEEvNT_6ParamsE)
        /*14ec*/ 	.short	0x0210
        /*14ee*/ 	.short	0x0af0


	//----- nvinfo : EIATTR_SW_WAR
	.align		4
.L_579:
        /*14f0*/ 	.byte	0x04, 0x36
        /*14f2*/ 	.short	(.L_581 - .L_580)
.L_580:
        /*14f4*/ 	.word	0x00000008
.L_581:


//--------------------- .nv.info._ZN7cutlass13device_kernelIN5flash11enable_sm90INS1_16FlashAttnFwdSm90INS1_25CollectiveMainloopFwdSm90ILi2EN4cute5tupleIJNS5_1CILi1EEES8_S8_EEENS6_IJNS7_ILi64EEESA_SA_EEELi512ENS_10bfloat16_tEfNS_4arch4Sm90ELb0ELb0ELb1ELb0ELb0ELb0ELb0ELb0ELb0ELb1ELb1ELb0EEENS1_21CollectiveEpilogueFwdINS6_IJSA_NS7_ILi512EEESA_EEES9_SC_SE_Li256ELb0ELb1ELb1ELb0EEENS1_19SingleTileSchedulerILb0ELb1ELb1ELi64EEEEEEEEEvNT_6ParamsE --------------------------
	.section	.nv.info._ZN7cutlass13device_kernelIN5flash11enable_sm90INS1_16FlashAttnFwdSm90INS1_25CollectiveMainloopFwdSm90ILi2EN4cute5tupleIJNS5_1CILi1EEES8_S8_EEENS6_IJNS7_ILi64EEESA_SA_EEELi512ENS_10bfloat16_tEfNS_4arch4Sm90ELb0ELb0ELb1ELb0ELb0ELb0ELb0ELb0ELb0ELb1ELb1ELb0EEENS1_21CollectiveEpilogueFwdINS6_IJSA_NS7_ILi512EEESA_EEES9_SC_SE_Li256ELb0ELb1ELb1ELb0EEENS1_19SingleTileSchedulerILb0ELb1ELb1ELi64EEEEEEEEEvNT_6ParamsE,"",@"SHT_CUDA_INFO"
	.sectionflags	@""
	.align	4


	//----- nvinfo : EIATTR_CUDA_API_VERSION
	.align		4
        /*0000*/ 	.byte	0x04, 0x37
        /*0002*/ 	.short	(.L_583 - .L_582)
.L_582:
        /*0004*/ 	.word	0x00000082


	//----- nvinfo : EIATTR_KPARAM_INFO
	.align		4
.L_583:
        /*0008*/ 	.byte	0x04, 0x17
        /*000a*/ 	.short	(.L_585 - .L_584)
.L_584:
        /*000c*/ 	.word	0x00000000
        /*0010*/ 	.short	0x0000
        /*0012*/ 	.short	0x0070
        /*0014*/ 	.byte	0x00, 0xf0, 0x01, 0x28


	//----- nvinfo : EIATTR_SPARSE_MMA_MASK
	.align		4
.L_585:
        /*0018*/ 	.byte	0x03, 0x50
        /*001a*/ 	.short	0x0000


	//----- nvinfo : EIATTR_MAXREG_COUNT
	.align		4
        /*001c*/ 	.byte	0x03, 0x1b
        /*001e*/ 	.short	0x00a8


	//----- nvinfo : EIATTR_NUM_BARRIERS
	.align		4
        /*0020*/ 	.byte	0x02, 0x4c
        /*0022*/ 	.byte	0x10
	.zero		1


	//----- nvinfo : EIATTR_EXTERNS
	.align		4
        /*0024*/ 	.byte	0x04, 0x0f
        /*0026*/ 	.short	(.L_587 - .L_586)


	//   ....[0]....
	.align		4
.L_586:
        /*0028*/ 	.word	index@(__assertfail)


	//----- nvinfo : EIATTR_ANNOTATIONS
	.align		4
.L_587:
        /*002c*/ 	.byte	0x04, 0x55
        /*002e*/ 	.short	(.L_589 - .L_588)


	//   ....[0]....
.L_588:
        /* <DEDUP_REMOVED lines=11> */


	//----- nvinfo : EIATTR_MERCURY_ISA_VERSION
	.align		4
.L_589:
        /*00d0*/ 	.byte	0x03, 0x5f
        /*00d2*/ 	.short	0x0101


	//----- nvinfo : EIATTR_INT_WARP_WIDE_INSTR_OFFSETS
	.align		4
        /*00d4*/ 	.byte	0x04, 0x31
        /*00d6*/ 	.short	(.L_591 - .L_590)


	//   ....[0]....
.L_590:
        /*00d8*/ 	.word	0x00000120


	//   ....[1]....
        /*00dc*/ 	.word	0x00000160


	//   ....[2]....
        /*00e0*/ 	.word	0x00000230


	//----- nvinfo : EIATTR_COOP_GROUP_MASK_REGIDS
	.align		4
.L_591:
        /*00e4*/ 	.byte	0x04, 0x29
        /*00e6*/ 	.short	(.L_593 - .L_592)


	//   ....[0]....
.L_592:
        /*00e8*/ 	.word	0xffffffff


	//   ....[1]....
        /*00ec*/ 	.word	0xffffffff


	//   ....[2]....
        /*00f0*/ 	.word	0xffffffff


	//   ....[3]....
        /*00f4*/ 	.word	0xffffffff


	//   ....[4]....
        /*00f8*/ 	.word	0xffffffff


	//   ....[5]....
        /*00fc*/ 	.word	0xffffffff


	//   ....[6]....
        /*0100*/ 	.word	0xffffffff


	//   ....[7]....
        /*0104*/ 	.word	0xffffffff


	//   ....[8]....
        /*0108*/ 	.word	0xffffffff


	//   ....[9]....
        /*010c*/ 	.word	0xffffffff


	//   ....[10]....
        /*0110*/ 	.word	0xffffffff


	//   ....[11]....
        /*0114*/ 	.word	0xffffffff


	//   ....[12]....
        /*0118*/ 	.word	0xffffffff


	//   ....[13]....
        /*011c*/ 	.word	0xffffffff


	//   ....[14]....
        /*0120*/ 	.word	0xffffffff


	//   ....[15]....
        /*0124*/ 	.word	0xffffffff


	//   ....[16]....
        /*0128*/ 	.word	0xffffffff


	//   ....[17]....
        /*012c*/ 	.word	0xffffffff


	//   ....[18]....
        /*0130*/ 	.word	0xffffffff


	//   ....[19]....
        /*0134*/ 	.word	0xffffffff


	//   ....[20]....
        /*0138*/ 	.word	0xffffffff


	//   ....[21]....
        /*013c*/ 	.word	0xffffffff


	//   ....[22]....
        /*0140*/ 	.word	0xffffffff


	//   ....[23]....
        /*0144*/ 	.word	0xffffffff


	//   ....[24]....
        /*0148*/ 	.word	0xffffffff


	//   ....[25]....
        /*014c*/ 	.word	0xffffffff


	//   ....[26]....
        /*0150*/ 	.word	0xffffffff


	//   ....[27]....
        /*0154*/ 	.word	0xffffffff


	//   ....[28]....
        /*0158*/ 	.word	0xffffffff


	//   ....[29]....
        /*015c*/ 	.word	0xffffffff


	//   ....[30]....
        /*0160*/ 	.word	0xffffffff


	//   ....[31]....
        /*0164*/ 	.word	0xffffffff


	//   ....[32]....
        /*0168*/ 	.word	0xffffffff


	//   ....[33]....
        /*016c*/ 	.word	0xffffffff


	//   ....[34]....
        /*0170*/ 	.word	0xffffffff


	//   ....[35]....
        /*0174*/ 	.word	0xffffffff


	//   ....[36]....
        /*0178*/ 	.word	0xffffffff


	//   ....[37]....
        /*017c*/ 	.word	0xffffffff


	//   ....[38]....
        /*0180*/ 	.word	0xffffffff


	//   ....[39]....
        /*0184*/ 	.word	0xffffffff


	//   ....[40]....
        /*0188*/ 	.word	0xffffffff


	//   ....[41]....
        /*018c*/ 	.word	0xffffffff


	//   ....[42]....
        /*0190*/ 	.word	0xffffffff


	//   ....[43]....
        /*0194*/ 	.word	0x0500000f


	//   ....[44]....
        /*0198*/ 	.word	0x0500000f


	//   ....[45]....
        /*019c*/ 	.word	0x0500000f


	//   ....[46]....
        /*01a0*/ 	.word	0x0500000f


	//   ....[47]....
        /*01a4*/ 	.word	0x0500000f


	//   ....[48]....
        /*01a8*/ 	.word	0x0500000f


	//   ....[49]....
        /*01ac*/ 	.word	0x0500000f


	//   ....[50]....
        /*01b0*/ 	.word	0x0500000f


	//   ....[51]....
        /*01b4*/ 	.word	0x0500000f


	//   ....[52]....
        /*01b8*/ 	.word	0x0500000f


	//----- nvinfo : EIATTR_COOP_GROUP_INSTR_OFFSETS
	.align		4
.L_593:
        /*01bc*/ 	.byte	0x04, 0x28
        /*01be*/ 	.short	(.L_595 - .L_594)


	//   ....[0]....
.L_594:
        /*01c0*/ 	.word	0x00000060


	//   ....[1]....
        /*01c4*/ 	.word	0x00000130


	//   ....[2]....
        /*01c8*/ 	.word	0x00000220


	//   ....[3]....
        /*01cc*/ 	.word	0x00000360


	//   ....[4]....
        /*01d0*/ 	.word	0x000004c0


	//   ....[5]....
        /*01d4*/ 	.word	0x000005e0


	//   ....[6]....
        /*01d8*/ 	.word	0x00000740


	//   ....[7]....
        /*01dc*/ 	.word	0x00001260


	//   ....[8]....
        /*01e0*/ 	.word	0x000031a0


	//   ....[9]....
        /*01e4*/ 	.word	0x00004030


	//   ....[10]....
        /*01e8*/ 	.word	0x00004110


	//   ....[11]....
        /*01ec*/ 	.word	0x00004290


	//   ....[12]....
        /*01f0*/ 	.word	0x00004330


	//   ....[13]....
        /*01f4*/ 	.word	0x00004e50


	//   ....[14]....
        /*01f8*/ 	.word	0x00005550


	//   ....[15]....
        /*01fc*/ 	.word	0x00005610


	//   ....[16]....
        /*0200*/ 	.word	0x000058c0


	//   ....[17]....
        /*0204*/ 	.word	0x00005a80


	//   ....[18]....
        /*0208*/ 	.word	0x00006ad0


	//   ....[19]....
        /*020c*/ 	.word	0x00006b40


	//   ....[20]....
        /*0210*/ 	.word	0x00006b90


	//   ....[21]....
        /*0214*/ 	.word	0x00006bb0


	//   ....[22]....
        /*0218*/ 	.word	0x00006bd0


	//   ....[23]....
        /*021c*/ 	.word	0x000076a0


	//   ....[24]....
        /*0220*/ 	.word	0x00007b00


	//   ....[25]....
        /*0224*/ 	.word	0x00007b30


	//   ....[26]....
        /*0228*/ 	.word	0x00007b60


	//   ....[27]....
        /*022c*/ 	.word	0x00007b90


	//   ....[28]....
        /*0230*/ 	.word	0x00008010


	//   ....[29]....
        /*0234*/ 	.word	0x00008030


	//   ....[30]....
        /*0238*/ 	.word	0x00008c80


	//   ....[31]....
        /*023c*/ 	.word	0x00008ca0


	//   ....[32]....
        /*0240*/ 	.word	0x00009cd0


	//   ....[33]....
        /*0244*/ 	.word	0x0000a6a0


	//   ....[34]....
        /*0248*/ 	.word	0x0000af40


	//   ....[35]....
        /*024c*/ 	.word	0x0000af70


	//   ....[36]....
        /*0250*/ 	.word	0x0000afa0


	//   ....[37]....
        /*0254*/ 	.word	0x0000b050


	//   ....[38]....
        /*0258*/ 	.word	0x0000b080


	//   ....[39]....
        /*025c*/ 	.word	0x0000b0f0


	//   ....[40]....
        /*0260*/ 	.word	0x0000b120


	//   ....[41]....
        /*0264*/ 	.word	0x0000b130


	//   ....[42]....
        /*0268*/ 	.word	0x0000e020


	//   ....[43]....
        /*026c*/ 	.word	0x0000e560


	//   ....[44]....
        /*0270*/ 	.word	0x0000e6d0


	//   ....[45]....
        /*0274*/ 	.word	0x0000e730


	//   ....[46]....
        /*0278*/ 	.word	0x0000e7d0


	//   ....[47]....
        /*027c*/ 	.word	0x0000e8d0


	//   ....[48]....
        /*0280*/ 	.word	0x0000e940


	//   ....[49]....
        /*0284*/ 	.word	0x0000ea20


	//   ....[50]....
        /*0288*/ 	.word	0x0000ea90


	//   ....[51]....
        /*028c*/ 	.word	0x0000eb60


	//   ....[52]....
        /*0290*/ 	.word	0x0000ef70


	//----- nvinfo : EIATTR_REG_RECONFIG
	.align		4
.L_595:
        /*0294*/ 	.byte	0x01, 0x54
	.zero		2


	//----- nvinfo : EIATTR_SYSCALL_OFFSETS
	.align		4
        /*0298*/ 	.byte	0x04, 0x46
        /*029a*/ 	.short	(.L_597 - .L_596)


	//   ....[0]....
.L_596:
        /*029c*/ 	.word	0x00003370


	//   ....[1]....
        /*02a0*/ 	.word	0x0000a360


	//   ....[2]....
        /*02a4*/ 	.word	0x0000a4a0


	//   ....[3]....
        /*02a8*/ 	.word	0x0000a590


	//   ....[4]....
        /*02ac*/ 	.word	0x0000abd0


	//----- nvinfo : EIATTR_MBARRIER_INSTR_OFFSETS
	.align		4
.L_597:
        /*02b0*/ 	.byte	0x04, 0x39
        /*02b2*/ 	.short	(.L_599 - .L_598)


	//   ....[0]....
.L_598:
        /*02b4*/ 	.word	0x00000250
        /*02b8*/ 	.word	0x000000ff
        /*02bc*/ 	.word	0x00028c00
        /*02c0*/ 	.short	0x0100
        /*02c2*/ 	.byte	0x08
	.zero		1


	//   ....[1]....
        /*02c4*/ 	.word	0x00000260
        /*02c8*/ 	.word	0x000000ff
        /*02cc*/ 	.word	0x00028c20
        /*02d0*/ 	.short	0x0100
        /*02d2*/ 	.byte	0x08
	.zero		1


	//   ....[2]....
        /*02d4*/ 	.word	0x00000310
        /*02d8*/ 	.word	0x000000ff
        /*02dc*/ 	.word	0x00028c30
        /*02e0*/ 	.short	0x0100
        /*02e2*/ 	.byte	0x06
	.zero		1


	//   ....[3]....
        /*02e4*/ 	.word	0x00000320
        /*02e8*/ 	.word	0x000000ff
        /*02ec*/ 	.word	0x00028c40
        /*02f0*/ 	.short	0x0100
        /*02f2*/ 	.byte	0x06
	.zero		1


	//   ....[4]....
        /*02f4*/ 	.word	0x00000330
        /*02f8*/ 	.word	0x000000ff
        /*02fc*/ 	.word	0x00028c38
        /*0300*/ 	.short	0x0100
        /*0302*/ 	.byte	0x06
	.zero		1


	//   ....[5]....
        /*0304*/ 	.word	0x00000340
        /*0308*/ 	.word	0x000000ff
        /*030c*/ 	.word	0x00028c48
        /*0310*/ 	.short	0x0100
        /*0312*/ 	.byte	0x06
	.zero		1


	//   ....[6]....
        /*0314*/ 	.word	0x00000470
        /*0318*/ 	.word	0x000000ff
        /*031c*/ 	.word	0x00028c50
        /*0320*/ 	.short	0x0100
        /*0322*/ 	.byte	0x08
	.zero		1


	//   ....[7]....
        /*0324*/ 	.word	0x00000480
        /*0328*/ 	.word	0x000000ff
        /*032c*/ 	.word	0x00028c60
        /*0330*/ 	.short	0x0100
        /*0332*/ 	.byte	0x08
	.zero		1


	//   ....[8]....
        /*0334*/ 	.word	0x00000490
        /*0338*/ 	.word	0x000000ff
        /*033c*/ 	.word	0x00028c58
        /*0340*/ 	.short	0x0100
        /*0342*/ 	.byte	0x08
	.zero		1


	//   ....[9]....
        /*0344*/ 	.word	0x000004a0
        /*0348*/ 	.word	0x000000ff
        /*034c*/ 	.word	0x00028c68
        /*0350*/ 	.short	0x0100
        /*0352*/ 	.byte	0x08
	.zero		1


	//   ....[10]....
        /*0354*/ 	.word	0x00000590
        /*0358*/ 	.word	0x000000ff
        /*035c*/ 	.word	0x00028c70
        /*0360*/ 	.short	0x0100
        /*0362*/ 	.byte	0x06
	.zero		1


	//   ....[11]....
        /*0364*/ 	.word	0x000005a0
        /*0368*/ 	.word	0x000000ff
        /*036c*/ 	.word	0x00028c80
        /*0370*/ 	.short	0x0100
        /*0372*/ 	.byte	0x06
	.zero		1


	//   ....[12]....
        /*0374*/ 	.word	0x000005b0
        /*0378*/ 	.word	0x000000ff
        /*037c*/ 	.word	0x00028c78
        /*0380*/ 	.short	0x0100
        /*0382*/ 	.byte	0x06
	.zero		1


	//   ....[13]....
        /*0384*/ 	.word	0x000005c0
        /*0388*/ 	.word	0x000000ff
        /*038c*/ 	.word	0x00028c88
        /*0390*/ 	.short	0x0100
        /*0392*/ 	.byte	0x06
	.zero		1


	//   ....[14]....
        /*0394*/ 	.word	0x000006f0
        /*0398*/ 	.word	0x000000ff
        /*039c*/ 	.word	0x00028c90
        /*03a0*/ 	.short	0x0100
        /*03a2*/ 	.byte	0x08
	.zero		1


	//   ....[15]....
        /*03a4*/ 	.word	0x00000700
        /*03a8*/ 	.word	0x000000ff
        /*03ac*/ 	.word	0x00028ca0
        /*03b0*/ 	.short	0x0100
        /*03b2*/ 	.byte	0x08
	.zero		1


	//   ....[16]....
        /*03b4*/ 	.word	0x00000710
        /*03b8*/ 	.word	0x000000ff
        /*03bc*/ 	.word	0x00028c98
        /*03c0*/ 	.short	0x0100
        /*03c2*/ 	.byte	0x08
	.zero		1


	//   ....[17]....
        /*03c4*/ 	.word	0x00000720
        /*03c8*/ 	.word	0x000000ff
        /*03cc*/ 	.word	0x00028ca8
        /*03d0*/ 	.short	0x0100
        /*03d2*/ 	.byte	0x08
	.zero		1


	//   ....[18]....
        /*03d4*/ 	.word	0x00000850
        /*03d8*/ 	.word	0x000000ff
        /*03dc*/ 	.word	0x00028cb0
        /*03e0*/ 	.short	0x0100
        /*03e2*/ 	.byte	0x08
	.zero		1


	//   ....[19]....
        /*03e4*/ 	.word	0x00000860
        /*03e8*/ 	.word	0x000000ff
        /*03ec*/ 	.word	0x00028cc0
        /*03f0*/ 	.short	0x0100
        /*03f2*/ 	.byte	0x08
	.zero		1


	//   ....[20]....
        /*03f4*/ 	.word	0x00000870
        /*03f8*/ 	.word	0x000000ff
        /*03fc*/ 	.word	0x00028cb8
        /*0400*/ 	.short	0x0100
        /*0402*/ 	.byte	0x08
	.zero		1


	//   ....[21]....
        /*0404*/ 	.word	0x00000880
        /*0408*/ 	.word	0x000000ff
        /*040c*/ 	.word	0x00028cc8
        /*0410*/ 	.short	0x0100
        /*0412*/ 	.byte	0x08
	.zero		1


	//   ....[22]....
        /*0414*/ 	.word	0x00001410
        /*0418*/ 	.word	0x000000ff
        /*041c*/ 	.word	0x00028c50
        /*0420*/ 	.short	0x010a
        /*0422*/ 	.byte	0x05
	.zero		1


	//   ....[23]....
        /*0424*/ 	.word	0x00001700
        /*0428*/ 	.word	0x00000005
        /*042c*/ 	.word	0x00000000
        /*0430*/ 	.short	0x0101
        /*0432*/ 	.byte	0x3f
	.zero		1


	//   ....[24]....
        /*0434*/ 	.word	0x00002050
        /*0438*/ 	.word	0x000000ff
        /*043c*/ 	.word	0x00028c50
        /*0440*/ 	.short	0x010a
        /*0442*/ 	.byte	0x07
	.zero		1


	//   ....[25]....
        /*0444*/ 	.word	0x00002090
        /*0448*/ 	.word	0x000000ff
        /*044c*/ 	.word	0x00028c50
        /*0450*/ 	.short	0x010a
        /*0452*/ 	.byte	0x07
	.zero		1


	//   ....[26]....
        /*0454*/ 	.word	0x00002260
        /*0458*/ 	.word	0x00000005
        /*045c*/ 	.word	0x00000000
        /*0460*/ 	.short	0x0101
        /*0462*/ 	.byte	0x3f
	.zero		1


	//   ....[27]....
        /*0464*/ 	.word	0x000033b0
        /*0468*/ 	.word	0x000000ff
        /*046c*/ 	.word	0x00028c00
        /*0470*/ 	.short	0x010a
        /*0472*/ 	.byte	0x24
	.zero		1


	//   ....[28]....
        /*0474*/ 	.word	0x00003530
        /*0478*/ 	.word	0x000000ff
        /*047c*/ 	.word	0x00028c30
        /*0480*/ 	.short	0x010a
        /*0482*/ 	.byte	0x24
	.zero		1


	//   ....[29]....
        /*0484*/ 	.word	0x000035a0
        /*0488*/ 	.word	0x000000ff
        /*048c*/ 	.word	0x00028c30
        /*0490*/ 	.short	0x010a
        /*0492*/ 	.byte	0x24
	.zero		1


	//   ....[30]....
        /*0494*/ 	.word	0x00004750
        /*0498*/ 	.word	0x00000007
        /*049c*/ 	.word	0x00000000
        /*04a0*/ 	.short	0x0101
        /*04a2*/ 	.byte	0x3f
	.zero		1


	//   ....[31]....
        /*04a4*/ 	.word	0x00004b90
        /*04a8*/ 	.word	0x000000ff
        /*04ac*/ 	.word	0x00028c50
        /*04b0*/ 	.short	0x010a
        /*04b2*/ 	.byte	0x24
	.zero		1


	//   ....[32]....
        /*04b4*/ 	.word	0x00004be0
        /*04b8*/ 	.word	0x000000ff
        /*04bc*/ 	.word	0x00028c50
        /*04c0*/ 	.short	0x010a
        /*04c2*/ 	.byte	0x24
	.zero		1


	//   ....[33]....
        /*04c4*/ 	.word	0x00004e70
        /*04c8*/ 	.word	0x0000000e
        /*04cc*/ 	.word	0x00000000
        /*04d0*/ 	.short	0x0101
        /*04d2*/ 	.byte	0x3f
	.zero		1


	//   ....[34]....
        /*04d4*/ 	.word	0x00004f70
        /*04d8*/ 	.word	0x000000ff
        /*04dc*/ 	.word	0x00028c30
        /*04e0*/ 	.short	0x010a
        /*04e2*/ 	.byte	0x07
	.zero		1


	//   ....[35]....
        /*04e4*/ 	.word	0x00004fb0
        /*04e8*/ 	.word	0x000000ff
        /*04ec*/ 	.word	0x00028c30
        /*04f0*/ 	.short	0x010a
        /*04f2*/ 	.byte	0x07
	.zero		1


	//   ....[36]....
        /*04f4*/ 	.word	0x00005dc0
        /*04f8*/ 	.word	0x00000098
        /*04fc*/ 	.word	0x00000000
        /*0500*/ 	.short	0x0101
        /*0502*/ 	.byte	0x3f
	.zero		1


	//   ....[37]....
        /*0504*/ 	.word	0x00006830
        /*0508*/ 	.word	0x000000ff
        /*050c*/ 	.word	0x00028c50
        /*0510*/ 	.short	0x010a
        /*0512*/ 	.byte	0x07
	.zero		1


	//   ....[38]....
        /*0514*/ 	.word	0x00006870
        /*0518*/ 	.word	0x000000ff
        /*051c*/ 	.word	0x00028c50
        /*0520*/ 	.short	0x010a
        /*0522*/ 	.byte	0x07
	.zero		1


	//   ....[39]....
        /*0524*/ 	.word	0x00006af0
        /*0528*/ 	.word	0x000000ab
        /*052c*/ 	.word	0x00000000
        /*0530*/ 	.short	0x0101
        /*0532*/ 	.byte	0x3f
	.zero		1


	//   ....[40]....
        /*0534*/ 	.word	0x00007660
        /*0538*/ 	.word	0x000000ff
        /*053c*/ 	.word	0x00000000
        /*0540*/ 	.short	0x0101
        /*0542*/ 	.byte	0x04
	.zero		1


	//   ....[41]....
        /*0544*/ 	.word	0x0000a8c0
        /*0548*/ 	.word	0x000000ff
        /*054c*/ 	.word	0x00028c40
        /*0550*/ 	.short	0x010a
        /*0552*/ 	.byte	0x26
	.zero		1


	//   ....[42]....
        /*0554*/ 	.word	0x0000b240
        /*0558*/ 	.word	0x000000ff
        /*055c*/ 	.word	0x00028c00
        /*0560*/ 	.short	0x0107
        /*0562*/ 	.byte	0x26
	.zero		1


	//   ....[43]....
        /*0564*/ 	.word	0x0000b280
        /*0568*/ 	.word	0x000000ff
        /*056c*/ 	.word	0x00028c00
        /*0570*/ 	.short	0x0101
        /*0572*/ 	.byte	0x26
	.zero		1


	//   ....[44]....
        /*0574*/ 	.word	0x0000b290
        /*0578*/ 	.word	0x000000ff
        /*057c*/ 	.word	0x00028c20
        /*0580*/ 	.short	0x010a
        /*0582*/ 	.byte	0x26
	.zero		1


	//   ....[45]....
        /*0584*/ 	.word	0x0000b2f0
        /*0588*/ 	.word	0x000000ff
        /*058c*/ 	.word	0x00028c60
        /*0590*/ 	.short	0x010a
        /*0592*/ 	.byte	0x26
	.zero		1


	//   ....[46]....
        /*0594*/ 	.word	0x0000be80
        /*0598*/ 	.word	0x000000ff
        /*059c*/ 	.word	0x00028c48
        /*05a0*/ 	.short	0x010a
        /*05a2*/ 	.byte	0x26
	.zero		1


	//   ....[47]....
        /*05a4*/ 	.word	0x0000c050
        /*05a8*/ 	.word	0x000000ff
        /*05ac*/ 	.word	0x00028c68
        /*05b0*/ 	.short	0x010a
        /*05b2*/ 	.byte	0x26
	.zero		1


	//   ....[48]....
        /*05b4*/ 	.word	0x0000c9f0
        /*05b8*/ 	.word	0x000000ff
        /*05bc*/ 	.word	0x00028c40
        /*05c0*/ 	.short	0x010a
        /*05c2*/ 	.byte	0x26
	.zero		1


	//   ....[49]....
        /*05c4*/ 	.word	0x0000cbd0
        /*05c8*/ 	.word	0x000000ff
        /*05cc*/ 	.word	0x00028c60
        /*05d0*/ 	.short	0x010a
        /*05d2*/ 	.byte	0x26
	.zero		1


	//   ....[50]....
        /*05d4*/ 	.word	0x0000d5b0
        /*05d8*/ 	.word	0x000000ff
        /*05dc*/ 	.word	0x00028c48
        /*05e0*/ 	.short	0x010a
        /*05e2*/ 	.byte	0x26
	.zero		1


	//   ....[51]....
        /*05e4*/ 	.word	0x0000d790
        /*05e8*/ 	.word	0x000000ff
        /*05ec*/ 	.word	0x00028c68
        /*05f0*/ 	.short	0x010a
        /*05f2*/ 	.byte	0x26
	.zero		1


	//   ....[52]....
        /*05f4*/ 	.word	0x0000dfb0
        /*05f8*/ 	.word	0x00000002
        /*05fc*/ 	.word	0x00028c20
        /*0600*/ 	.short	0x010a
        /*0602*/ 	.byte	0x3f
	.zero		1


	//   ....[53]....
        /*0604*/ 	.word	0x0000e130
        /*0608*/ 	.word	0x00000007
        /*060c*/ 	.word	0x00000000
        /*0610*/ 	.short	0x010a
        /*0612*/ 	.byte	0x3f
	.zero		1


	//   ....[54]....
        /*0614*/ 	.word	0x0000e1a0
        /*0618*/ 	.word	0x00000005
        /*061c*/ 	.word	0x00000000
        /*0620*/ 	.short	0x010a
        /*0622*/ 	.byte	0x3f
	.zero		1


	//   ....[55]....
        /*0624*/ 	.word	0x0000e200
        /*0628*/ 	.word	0x00000005
        /*062c*/ 	.word	0x00000000
        /*0630*/ 	.short	0x010a
        /*0632*/ 	.byte	0x3f
	.zero		1


	//   ....[56]....
        /*0634*/ 	.word	0x0000e230
        /*0638*/ 	.word	0x00000003
        /*063c*/ 	.word	0x00000000
        /*0640*/ 	.short	0x010a
        /*0642*/ 	.byte	0x3f
	.zero		1


	//   ....[57]....
        /*0644*/ 	.word	0x0000e2a0
        /*0648*/ 	.word	0x00000006
        /*064c*/ 	.word	0x00028c50
        /*0650*/ 	.short	0x010a
        /*0652*/ 	.byte	0x3f
	.zero		1


	//   ....[58]....
        /*0654*/ 	.word	0x0000e300
        /*0658*/ 	.word	0x00000006
        /*065c*/ 	.word	0x00028c50
        /*0660*/ 	.short	0x010a
        /*0662*/ 	.byte	0x3f
	.zero		1


	//   ....[59]....
        /*0664*/ 	.word	0x0000e360
        /*0668*/ 	.word	0x00000006
        /*066c*/ 	.word	0x00028c00
        /*0670*/ 	.short	0x010a
        /*0672*/ 	.byte	0x3f
	.zero		1


	//   ....[60]....
        /*0674*/ 	.word	0x0000e3c0
        /*0678*/ 	.word	0x00000008
        /*067c*/ 	.word	0x00028c30
        /*0680*/ 	.short	0x010a
        /*0682*/ 	.byte	0x3f
	.zero		1


	//   ....[61]....
        /*0684*/ 	.word	0x0000e410
        /*0688*/ 	.word	0x0000000e
        /*068c*/ 	.word	0x00028c50
        /*0690*/ 	.short	0x010a
        /*0692*/ 	.byte	0x3f
	.zero		1


	//   ....[62]....
        /*0694*/ 	.word	0x0000e470
        /*0698*/ 	.word	0x00000005
        /*069c*/ 	.word	0x00028c30
        /*06a0*/ 	.short	0x010a
        /*06a2*/ 	.byte	0x3f
	.zero		1


	//   ....[63]....
        /*06a4*/ 	.word	0x0000e4c0
        /*06a8*/ 	.word	0x000000ab
        /*06ac*/ 	.word	0x00028c50
        /*06b0*/ 	.short	0x010a
        /*06b2*/ 	.byte	0x3f
	.zero		1


	//   ....[64]....
        /*06b4*/ 	.word	0x0000e620
        /*06b8*/ 	.word	0x00000003
        /*06bc*/ 	.word	0x00028c40
        /*06c0*/ 	.short	0x010a
        /*06c2*/ 	.byte	0x3f
	.zero		1


	//   ....[65]....
        /*06c4*/ 	.word	0x0000eba0
        /*06c8*/ 	.word	0x00000003
        /*06cc*/ 	.word	0x00028c20
        /*06d0*/ 	.short	0x010a
        /*06d2*/ 	.byte	0x3f
	.zero		1


	//   ....[66]....
        /*06d4*/ 	.word	0x0000ec00
        /*06d8*/ 	.word	0x00000003
        /*06dc*/ 	.word	0x00028c60
        /*06e0*/ 	.short	0x010a
        /*06e2*/ 	.byte	0x3f
	.zero		1


	//   ....[67]....
        /*06e4*/ 	.word	0x0000ec60
        /*06e8*/ 	.word	0x00000003
        /*06ec*/ 	.word	0x00028c48
        /*06f0*/ 	.short	0x010a
        /*06f2*/ 	.byte	0x3f
	.zero		1


	//   ....[68]....
        /*06f4*/ 	.word	0x0000ecc0
        /*06f8*/ 	.word	0x00000003
        /*06fc*/ 	.word	0x00028c68
        /*0700*/ 	.short	0x010a
        /*0702*/ 	.byte	0x3f
	.zero		1


	//   ....[69]....
        /*0704*/ 	.word	0x0000ed20
        /*0708*/ 	.word	0x00000003
        /*070c*/ 	.word	0x00028c40
        /*0710*/ 	.short	0x010a
        /*0712*/ 	.byte	0x3f
	.zero		1


	//   ....[70]....
        /*0714*/ 	.word	0x0000ed80
        /*0718*/ 	.word	0x00000003
        /*071c*/ 	.word	0x00028c60
        /*0720*/ 	.short	0x010a
        /*0722*/ 	.byte	0x3f
	.zero		1


	//   ....[71]....
        /*0724*/ 	.word	0x0000ede0
        /*0728*/ 	.word	0x00000003
        /*072c*/ 	.word	0x00028c48
        /*0730*/ 	.short	0x010a
        /*0732*/ 	.byte	0x3f
	.zero		1


	//   ....[72]....
        /*0734*/ 	.word	0x0000ee40
        /*0738*/ 	.word	0x00000003
        /*073c*/ 	.word	0x00028c68
        /*0740*/ 	.short	0x010a
        /*0742*/ 	.byte	0x3f
	.zero		1


	//   ....[73]....
        /*0744*/ 	.word	0x0000ee90
        /*0748*/ 	.word	0x00000002
        /*074c*/ 	.word	0x00028c20
        /*0750*/ 	.short	0x010a
        /*0752*/ 	.byte	0x3f
	.zero		1


	//   ....[74]....
        /*0754*/ 	.word	0x0000f030
        /*0758*/ 	.word	0x00000007
        /*075c*/ 	.word	0x00000000
        /*0760*/ 	.short	0x010a
        /*0762*/ 	.byte	0x3f
	.zero		1


	//   ....[75]....
        /*0764*/ 	.word	0x0000f080
        /*0768*/ 	.word	0x00000005
        /*076c*/ 	.word	0x00000000
        /*0770*/ 	.short	0x010a
        /*0772*/ 	.byte	0x3f
	.zero		1


	//   ....[76]....
        /*0774*/ 	.word	0x0000f0d0
        /*0778*/ 	.word	0x00000005
        /*077c*/ 	.word	0x00000000
        /*0780*/ 	.short	0x010a
        /*0782*/ 	.byte	0x3f
	.zero		1


	//----- nvinfo : EIATTR_NUM_MBARRIERS
	.align		4
.L_599:
        /*0784*/ 	.byte	0x03, 0x38
        /*0786*/ 	.short	0x0016


	//----- nvinfo : EIATTR_EXIT_INSTR_OFFSETS
	.align		4
        /*0788*/ 	.byte	0x04, 0x1c
        /*078a*/ 	.short	(.L_601 - .L_600)


	//   ....[0]....
.L_600:
        /*078c*/ 	.word	0x0000e280


	//----- nvinfo : EIATTR_MAX_THREADS
	.align		4
.L_601:
        /*0790*/ 	.byte	0x04, 0x05
        /*0792*/ 	.short	(.L_603 - .L_602)
.L_602:
        /*0794*/ 	.word	0x00000180
        /*0798*/ 	.word	0x00000001
        /*079c*/ 	.word	0x00000001


	//----- nvinfo : EIATTR_CRS_STACK_SIZE
	.align		4
.L_603:
        /*07a0*/ 	.byte	0x04, 0x1e
        /*07a2*/ 	.short	(.L_605 - .L_604)
.L_604:
        /*07a4*/ 	.word	0x00000000


	//----- nvinfo : EIATTR_CBANK_PARAM_SIZE
	.align		4
.L_605:
        /*07a8*/ 	.byte	0x03, 0x19
        /*07aa*/ 	.short	0x0a70


	//----- nvinfo : EIATTR_PARAM_CBANK
	.align		4
        /*07ac*/ 	.byte	0x04, 0x0a
        /*07ae*/ 	.short	(.L_607 - .L_606)
	.align		4
.L_606:
        /*07b0*/ 	.word	index@(.nv.constant0._ZN7cutlass13device_kernelIN5flash11enable_sm90INS1_16FlashAttnFwdSm90INS1_25CollectiveMainloopFwdSm90ILi2EN4cute5tupleIJNS5_1CILi1EEES8_S8_EEENS6_IJNS7_ILi64EEESA_SA_EEELi512ENS_10bfloat16_tEfNS_4arch4Sm90ELb0ELb0ELb1ELb0ELb0ELb0ELb0ELb0ELb0ELb1ELb1ELb0EEENS1_21CollectiveEpilogueFwdINS6_IJSA_NS7_ILi512EEESA_EEES9_SC_SE_Li256ELb0ELb1ELb1ELb0EEENS1_19SingleTileSchedulerILb0ELb1ELb1ELi64EEEEEEEEEvNT_6ParamsE)
        /*07b4*/ 	.short	0x0210
        /*07b6*/ 	.short	0x0a70


	//----- nvinfo : EIATTR_SW_WAR
	.align		4
.L_607:
        /*07b8*/ 	.byte	0x04, 0x36
        /*07ba*/ 	.short	(.L_609 - .L_608)
.L_608:
        /*07bc*/ 	.word	0x00000008
.L_609:


//--------------------- .nv.info._ZN7cutlass13device_kernelIN5flash11enable_sm90INS1_16FlashAttnFwdSm90INS1_25CollectiveMainloopFwdSm90ILi2EN4cute5tupleIJNS5_1CILi1EEES8_S8_EEENS6_IJNS7_ILi64EEESA_SA_EEELi512ENS_10bfloat16_tEfNS_4arch4Sm90ELb0ELb0ELb1ELb0ELb0ELb0ELb1ELb0ELb0ELb1ELb1ELb0EEENS1_21CollectiveEpilogueFwdINS6_IJSA_NS7_ILi512EEESA_EEES9_SC_SE_Li256ELb0ELb1ELb1ELb0EEENS1_19SingleTileSchedulerILb0ELb1ELb1ELi64EEEEEEEEEvNT_6ParamsE --------------------------
	.section	.nv.info._ZN7cutlass13device_kernelIN5flash11enable_sm90INS1_16FlashAttnFwdSm90INS1_25CollectiveMainloopFwdSm90ILi2EN4cute5tupleIJNS5_1CILi1EEES8_S8_EEENS6_IJNS7_ILi64EEESA_SA_EEELi512ENS_10bfloat16_tEfNS_4arch4Sm90ELb0ELb0ELb1ELb0ELb0ELb0ELb1ELb0ELb0ELb1ELb1ELb0EEENS1_21CollectiveEpilogueFwdINS6_IJSA_NS7_ILi512EEESA_EEES9_SC_SE_Li256ELb0ELb1ELb1ELb0EEENS1_19SingleTileSchedulerILb0ELb1ELb1ELi64EEEEEEEEEvNT_6ParamsE,"",@"SHT_CUDA_INFO"
	.sectionflags	@""
	.align	4


	//----- nvinfo : EIATTR_CUDA_API_VERSION
	.align		4
        /*0000*/ 	.byte	0x04, 0x37
        /*0002*/ 	.short	(.L_611 - .L_610)
.L_610:
        /*0004*/ 	.word	0x00000082


	//----- nvinfo : EIATTR_KPARAM_INFO
	.align		4
.L_611:
        /*0008*/ 	.byte	0x04, 0x17
        /*000a*/ 	.short	(.L_613 - .L_612)
.L_612:
        /*000c*/ 	.word	0x00000000
        /*0010*/ 	.short	0x0000
        /*0012*/ 	.short	0x0070
        /*0014*/ 	.byte	0x00, 0xf0, 0x01, 0x2c


	//----- nvinfo : EIATTR_SPARSE_MMA_MASK
	.align		4
.L_613:
        /*0018*/ 	.byte	0x03, 0x50
        /*001a*/ 	.short	0x0000


	//----- nvinfo : EIATTR_MAXREG_COUNT
	.align		4
        /*001c*/ 	.byte	0x03, 0x1b
        /*001e*/ 	.short	0x00a8


	//----- nvinfo : EIATTR_NUM_BARRIERS
	.align		4
        /*0020*/ 	.byte	0x02, 0x4c
        /*0022*/ 	.byte	0x10
	.zero		1


	//----- nvinfo : EIATTR_EXTERNS
	.align		4
        /*0024*/ 	.byte	0x04, 0x0f
        /*0026*/ 	.short	(.L_615 - .L_614)


	//   ....[0]....
	.align		4
.L_614:
        /*0028*/ 	.word	index@(__assertfail)


	//----- nvinfo : EIATTR_ANNOTATIONS
	.align		4
.L_615:
        /*002c*/ 	.byte	0x04, 0x55
        /*002e*/ 	.short	(.L_617 - .L_616)


	//   ....[0]....
.L_616:
        /* <DEDUP_REMOVED lines=17> */


	//----- nvinfo : EIATTR_MERCURY_ISA_VERSION
	.align		4
.L_617:
        /*0128*/ 	.byte	0x03, 0x5f
        /*012a*/ 	.short	0x0101


	//----- nvinfo : EIATTR_INT_WARP_WIDE_INSTR_OFFSETS
	.align		4
        /*012c*/ 	.byte	0x04, 0x31
        /*012e*/ 	.short	(.L_619 - .L_618)


	//   ....[0]....
.L_618:
        /*0130*/ 	.word	0x00000130


	//   ....[1]....
        /*0134*/ 	.word	0x00000170


	//   ....[2]....
        /*0138*/ 	.word	0x000001e0


	//   ....[3]....
        /*013c*/ 	.word	0x000001f0


	//----- nvinfo : EIATTR_COOP_GROUP_MASK_REGIDS
	.align		4
.L_619:
        /*0140*/ 	.byte	0x04, 0x29
        /*0142*/ 	.short	(.L_621 - .L_620)


	//   ....[0]....
.L_620:
        /*0144*/ 	.word	0xffffffff


	//   ....[1]....
        /*0148*/ 	.word	0xffffffff


	//   ....[2]....
        /*014c*/ 	.word	0xffffffff


	//   ....[3]....
        /*0150*/ 	.word	0xffffffff


	//   ....[4]....
        /*0154*/ 	.word	0xffffffff


	//   ....[5]....
        /*0158*/ 	.word	0xffffffff


	//   ....[6]....
        /*015c*/ 	.word	0xffffffff


	//   ....[7]....
        /*0160*/ 	.word	0xffffffff


	//   ....[8]....
        /*0164*/ 	.word	0xffffffff


	//   ....[9]....
        /*0168*/ 	.word	0xffffffff


	//   ....[10]....
        /*016c*/ 	.word	0xffffffff


	//   ....[11]....
        /*0170*/ 	.word	0xffffffff


	//   ....[12]....
        /*0174*/ 	.word	0xffffffff


	//   ....[13]....
        /*0178*/ 	.word	0xffffffff


	//   ....[14]....
        /*017c*/ 	.word	0xffffffff


	//   ....[15]....
        /*0180*/ 	.word	0xffffffff


	//   ....[16]....
        /*0184*/ 	.word	0xffffffff


	//   ....[17]....
        /*0188*/ 	.word	0xffffffff


	//   ....[18]....
        /*018c*/ 	.word	0xffffffff


	//   ....[19]....
        /*0190*/ 	.word	0xffffffff


	//   ....[20]....
        /*0194*/ 	.word	0xffffffff


	//   ....[21]....
        /*0198*/ 	.word	0xffffffff


	//   ....[22]....
        /*019c*/ 	.word	0xffffffff


	//   ....[23]....
        /*01a0*/ 	.word	0xffffffff


	//   ....[24]....
        /*01a4*/ 	.word	0xffffffff


	//   ....[25]....
        /*01a8*/ 	.word	0xffffffff


	//   ....[26]....
        /*01ac*/ 	.word	0xffffffff


	//   ....[27]....
        /*01b0*/ 	.word	0xffffffff


	//   ....[28]....
        /*01b4*/ 	.word	0xffffffff


	//   ....[29]....
        /*01b8*/ 	.word	0xffffffff


	//   ....[30]....
        /*01bc*/ 	.word	0xffffffff


	//   ....[31]....
        /*01c0*/ 	.word	0xffffffff


	//   ....[32]....
        /*01c4*/ 	.word	0xffffffff


	//   ....[33]....
        /*01c8*/ 	.word	0xffffffff


	//   ....[34]....
        /*01cc*/ 	.word	0xffffffff


	//   ....[35]....
        /*01d0*/ 	.word	0xffffffff


	//   ....[36]....
        /*01d4*/ 	.word	0xffffffff


	//   ....[37]....
        /*01d8*/ 	.word	0xffffffff


	//   ....[38]....
        /*01dc*/ 	.word	0xffffffff


	//   ....[39]....
        /*01e0*/ 	.word	0xffffffff


	//   ....[40]....
        /*01e4*/ 	.word	0xffffffff


	//   ....[41]....
        /*01e8*/ 	.word	0xffffffff


	//   ....[42]....
        /*01ec*/ 	.word	0xffffffff


	//   ....[43]....
        /*01f0*/ 	.word	0xffffffff


	//   ....[44]....
        /*01f4*/ 	.word	0xffffffff


	//   ....[45]....
        /*01f8*/ 	.word	0xffffffff


	//   ....[46]....
        /*01fc*/ 	.word	0xffffffff


	//   ....[47]....
        /*0200*/ 	.word	0xffffffff


	//   ....[48]....
        /*0204*/ 	.word	0xffffffff


	//   ....[49]....
        /*0208*/ 	.word	0xffffffff


	//   ....[50]....
        /*020c*/ 	.word	0xffffffff


	//   ....[51]....
        /*0210*/ 	.word	0xffffffff


	//   ....[52]....
        /*0214*/ 	.word	0xffffffff


	//   ....[53]....
        /*0218*/ 	.word	0x0500000f


	//   ....[54]....
        /*021c*/ 	.word	0x0500000f


	//   ....[55]....
        /*0220*/ 	.word	0x0500000f


	//   ....[56]....
        /*0224*/ 	.word	0x0500000f


	//   ....[57]....
        /*0228*/ 	.word	0x0500000f


	//   ....[58]....
        /*022c*/ 	.word	0x0500000f


	//   ....[59]....
        /*0230*/ 	.word	0x0500000f


	//   ....[60]....
        /*0234*/ 	.word	0x0500000f


	//   ....[61]....
        /*0238*/ 	.word	0x0500000f


	//   ....[62]....
        /*023c*/ 	.word	0x0500000f


	//   ....[63]....
        /*0240*/ 	.word	0x0500000f


	//   ....[64]....
        /*0244*/ 	.word	0x0500000f


	//   ....[65]....
        /*0248*/ 	.word	0x0500000f


	//   ....[66]....
        /*024c*/ 	.word	0x0500000f


	//   ....[67]....
        /*0250*/ 	.word	0x0500000f


	//   ....[68]....
        /*0254*/ 	.word	0x0500000f


	//   ....[69]....
        /*0258*/ 	.word	0x0500000f


	//   ....[70]....
        /*025c*/ 	.word	0x0500000f


	//----- nvinfo : EIATTR_COOP_GROUP_INSTR_OFFSETS
	.align		4
.L_621:
        /*0260*/ 	.byte	0x04, 0x28
        /*0262*/ 	.short	(.L_623 - .L_622)


	//   ....[0]....
.L_622:
        /*0264*/ 	.word	0x00000070


	//   ....[1]....
        /*0268*/ 	.word	0x00000140


	//   ....[2]....
        /*026c*/ 	.word	0x00000190


	//   ....[3]....
        /*0270*/ 	.word	0x000003a0


	//   ....[4]....
        /*0274*/ 	.word	0x00000500


	//   ....[5]....
        /*0278*/ 	.word	0x00000620


	//   ....[6]....
        /*027c*/ 	.word	0x00000780


	//   ....[7]....
        /*0280*/ 	.word	0x00001380


	//   ....[8]....
        /*0284*/ 	.word	0x000031d0


	//   ....[9]....
        /*0288*/ 	.word	0x00004310


	//   ....[10]....
        /*028c*/ 	.word	0x00005880


	//   ....[11]....
        /*0290*/ 	.word	0x00005910


	//   ....[12]....
        /*0294*/ 	.word	0x00005b40


	//   ....[13]....
        /*0298*/ 	.word	0x00005bc0


	//   ....[14]....
        /*029c*/ 	.word	0x00006600


	//   ....[15]....
        /*02a0*/ 	.word	0x00007030


	//   ....[16]....
        /*02a4*/ 	.word	0x00008220


	//   ....[17]....
        /*02a8*/ 	.word	0x000082f0


	//   ....[18]....
        /*02ac*/ 	.word	0x000085c0


	//   ....[19]....
        /*02b0*/ 	.word	0x00008790


	//   ....[20]....
        /*02b4*/ 	.word	0x00009720


	//   ....[21]....
        /*02b8*/ 	.word	0x00009790


	//   ....[22]....
        /*02bc*/ 	.word	0x000097f0


	//   ....[23]....
        /*02c0*/ 	.word	0x00009820


	//   ....[24]....
        /*02c4*/ 	.word	0x00009840


	//   ....[25]....
        /*02c8*/ 	.word	0x0000a2e0


	//   ....[26]....
        /*02cc*/ 	.word	0x0000a800


	//   ....[27]....
        /*02d0*/ 	.word	0x0000a830


	//   ....[28]....
        /*02d4*/ 	.word	0x0000a860


	//   ....[29]....
        /*02d8*/ 	.word	0x0000a870


	//   ....[30]....
        /*02dc*/ 	.word	0x0000ad10


	//   ....[31]....
        /*02e0*/ 	.word	0x0000ad40


	//   ....[32]....
        /*02e4*/ 	.word	0x0000b9b0


	//   ....[33]....
        /*02e8*/ 	.word	0x0000b9d0


	//   ....[34]....
        /*02ec*/ 	.word	0x0000ca60


	//   ....[35]....
        /*02f0*/ 	.word	0x0000d510


	//   ....[36]....
        /*02f4*/ 	.word	0x0000de60


	//   ....[37]....
        /*02f8*/ 	.word	0x0000de80


	//   ....[38]....
        /*02fc*/ 	.word	0x0000df10


	//   ....[39]....
        /*0300*/ 	.word	0x0000df40


	//   ....[40]....
        /*0304*/ 	.word	0x0000df90


	//   ....[41]....
        /*0308*/ 	.word	0x0000dfe0


	//   ....[42]....
        /*030c*/ 	.word	0x0000e010


	//   ....[43]....
        /*0310*/ 	.word	0x0000e020


	//   ....[44]....
        /*0314*/ 	.word	0x0000e9c0


	//   ....[45]....
        /*0318*/ 	.word	0x0000e9e0


	//   ....[46]....
        /*031c*/ 	.word	0x0000ea00


	//   ....[47]....
        /*0320*/ 	.word	0x0000eb20


	//   ....[48]....
        /*0324*/ 	.word	0x0000ecd0


	//   ....[49]....
        /*0328*/ 	.word	0x0000ed00


	//   ....[50]....
        /*032c*/ 	.word	0x0000ee50


	//   ....[51]....
        /*0330*/ 	.word	0x0000ee60


	//   ....[52]....
        /*0334*/ 	.word	0x00011f20


	//   ....[53]....
        /*0338*/ 	.word	0x000123e0


	//   ....[54]....
        /*033c*/ 	.word	0x00012560


	//   ....[55]....
        /*0340*/ 	.word	0x000125b0


	//   ....[56]....
        /*0344*/ 	.word	0x000126c0


	//   ....[57]....
        /*0348*/ 	.word	0x00012770


	//   ....[58]....
        /*034c*/ 	.word	0x00012860


	//   ....[59]....
        /*0350*/ 	.word	0x000128c0


	//   ....[60]....
        /*0354*/ 	.word	0x000129b0


	//   ....[61]....
        /*0358*/ 	.word	0x00012a00


	//   ....[62]....
        /*035c*/ 	.word	0x00012a90


	//   ....[63]....
        /*0360*/ 	.word	0x00012bb0


	//   ....[64]....
        /*0364*/ 	.word	0x00012ec0


	//   ....[65]....
        /*0368*/ 	.word	0x00012f10


	//   ....[66]....
        /*036c*/ 	.word	0x00013100


	//   ....[67]....
        /*0370*/ 	.word	0x00013150


	//   ....[68]....
        /*0374*/ 	.word	0x00013380


	//   ....[69]....
        /*0378*/ 	.word	0x000133d0


	//   ....[70]....
        /*037c*/ 	.word	0x000137e0


	//----- nvinfo : EIATTR_REG_RECONFIG
	.align		4
.L_623:
        /*0380*/ 	.byte	0x01, 0x54
	.zero		2


	//----- nvinfo : EIATTR_SYSCALL_OFFSETS
	.align		4
        /*0384*/ 	.byte	0x04, 0x46
        /*0386*/ 	.short	(.L_625 - .L_624)


	//   ....[0]....
.L_624:
        /*0388*/ 	.word	0x00003380


	//   ....[1]....
        /*038c*/ 	.word	0x0000d150


	//   ....[2]....
        /*0390*/ 	.word	0x0000d290


	//   ....[3]....
        /*0394*/ 	.word	0x0000d380


	//   ....[4]....
        /*0398*/ 	.word	0x0000daa0


	//   ....[5]....
        /*039c*/ 	.word	0x0000e330


	//----- nvinfo : EIATTR_MBARRIER_INSTR_OFFSETS
	.align		4
.L_625:
        /*03a0*/ 	.byte	0x04, 0x39
        /*03a2*/ 	.short	(.L_627 - .L_626)


	//   ....[0]....
.L_626:
        /*03a4*/ 	.word	0x00000280
        /*03a8*/ 	.word	0x000000ff
        /*03ac*/ 	.word	0x00038800
        /*03b0*/ 	.short	0x0100
        /*03b2*/ 	.byte	0x08
	.zero		1


	//   ....[1]....
        /*03b4*/ 	.word	0x00000290
        /*03b8*/ 	.word	0x000000ff
        /*03bc*/ 	.word	0x00038810
        /*03c0*/ 	.short	0x0100
        /*03c2*/ 	.byte	0x08
	.zero		1


	//   ....[2]....
        /*03c4*/ 	.word	0x000002a0
        /*03c8*/ 	.word	0x000000ff
        /*03cc*/ 	.word	0x00038820
        /*03d0*/ 	.short	0x0100
        /*03d2*/ 	.byte	0x08
	.zero		1


	//   ....[3]....
        /*03d4*/ 	.word	0x00000350
        /*03d8*/ 	.word	0x000000ff
        /*03dc*/ 	.word	0x00038830
        /*03e0*/ 	.short	0x0100
        /*03e2*/ 	.byte	0x06
	.zero		1


	//   ....[4]....
        /*03e4*/ 	.word	0x00000360
        /*03e8*/ 	.word	0x000000ff
        /*03ec*/ 	.word	0x00038840
        /*03f0*/ 	.short	0x0100
        /*03f2*/ 	.byte	0x06
	.zero		1


	//   ....[5]....
        /*03f4*/ 	.word	0x00000370
        /*03f8*/ 	.word	0x000000ff
        /*03fc*/ 	.word	0x00038838
        /*0400*/ 	.short	0x0100
        /*0402*/ 	.byte	0x06
	.zero		1


	//   ....[6]....
        /*0404*/ 	.word	0x00000380
        /*0408*/ 	.word	0x000000ff
        /*040c*/ 	.word	0x00038848
        /*0410*/ 	.short	0x0100
        /*0412*/ 	.byte	0x06
	.zero		1


	//   ....[7]....
        /*0414*/ 	.word	0x000004b0
        /*0418*/ 	.word	0x000000ff
        /*041c*/ 	.word	0x00038850
        /*0420*/ 	.short	0x0100
        /*0422*/ 	.byte	0x08
	.zero		1


	//   ....[8]....
        /*0424*/ 	.word	0x000004c0
        /*0428*/ 	.word	0x000000ff
        /*042c*/ 	.word	0x00038860
        /*0430*/ 	.short	0x0100
        /*0432*/ 	.byte	0x08
	.zero		1


	//   ....[9]....
        /*0434*/ 	.word	0x000004d0
        /*0438*/ 	.word	0x000000ff
        /*043c*/ 	.word	0x00038858
        /*0440*/ 	.short	0x0100
        /*0442*/ 	.byte	0x08
	.zero		1


	//   ....[10]....
        /*0444*/ 	.word	0x000004e0
        /*0448*/ 	.word	0x000000ff
        /*044c*/ 	.word	0x00038868
        /*0450*/ 	.short	0x0100
        /*0452*/ 	.byte	0x08
	.zero		1


	//   ....[11]....
        /*0454*/ 	.word	0x000005d0
        /*0458*/ 	.word	0x000000ff
        /*045c*/ 	.word	0x00038870
        /*0460*/ 	.short	0x0100
        /*0462*/ 	.byte	0x06
	.zero		1


	//   ....[12]....
        /*0464*/ 	.word	0x000005e0
        /*0468*/ 	.word	0x000000ff
        /*046c*/ 	.word	0x00038880
        /*0470*/ 	.short	0x0100
        /*0472*/ 	.byte	0x06
	.zero		1


	//   ....[13]....
        /*0474*/ 	.word	0x000005f0
        /*0478*/ 	.word	0x000000ff
        /*047c*/ 	.word	0x00038878
        /*0480*/ 	.short	0x0100
        /*0482*/ 	.byte	0x06
	.zero		1


	//   ....[14]....
        /*0484*/ 	.word	0x00000600
        /*0488*/ 	.word	0x000000ff
        /*048c*/ 	.word	0x00038888
        /*0490*/ 	.short	0x0100
        /*0492*/ 	.byte	0x06
	.zero		1


	//   ....[15]....
        /*0494*/ 	.word	0x00000730
        /*0498*/ 	.word	0x000000ff
        /*049c*/ 	.word	0x00038890
        /*04a0*/ 	.short	0x0100
        /*04a2*/ 	.byte	0x08
	.zero		1


	//   ....[16]....
        /*04a4*/ 	.word	0x00000740
        /*04a8*/ 	.word	0x000000ff
        /*04ac*/ 	.word	0x000388a0
        /*04b0*/ 	.short	0x0100
        /*04b2*/ 	.byte	0x08
	.zero		1


	//   ....[17]....
        /*04b4*/ 	.word	0x00000750
        /*04b8*/ 	.word	0x000000ff
        /*04bc*/ 	.word	0x00038898
        /*04c0*/ 	.short	0x0100
        /*04c2*/ 	.byte	0x08
	.zero		1


	//   ....[18]....
        /*04c4*/ 	.word	0x00000760
        /*04c8*/ 	.word	0x000000ff
        /*04cc*/ 	.word	0x000388a8
        /*04d0*/ 	.short	0x0100
        /*04d2*/ 	.byte	0x08
	.zero		1


	//   ....[19]....
        /*04d4*/ 	.word	0x00000890
        /*04d8*/ 	.word	0x000000ff
        /*04dc*/ 	.word	0x000388b0
        /*04e0*/ 	.short	0x0100
        /*04e2*/ 	.byte	0x08
	.zero		1


	//   ....[20]....
        /*04e4*/ 	.word	0x000008a0
        /*04e8*/ 	.word	0x000000ff
        /*04ec*/ 	.word	0x000388c0
        /*04f0*/ 	.short	0x0100
        /*04f2*/ 	.byte	0x08
	.zero		1


	//   ....[21]....
        /*04f4*/ 	.word	0x000008b0
        /*04f8*/ 	.word	0x000000ff
        /*04fc*/ 	.word	0x000388b8
        /*0500*/ 	.short	0x0100
        /*0502*/ 	.byte	0x08
	.zero		1


	//   ....[22]....
        /*0504*/ 	.word	0x000008c0
        /*0508*/ 	.word	0x000000ff
        /*050c*/ 	.word	0x000388c8
        /*0510*/ 	.short	0x0100
        /*0512*/ 	.byte	0x08
	.zero		1


	//   ....[23]....
        /*0514*/ 	.word	0x00001720
        /*0518*/ 	.word	0x00000008
        /*051c*/ 	.word	0x00000000
        /*0520*/ 	.short	0x0101
        /*0522*/ 	.byte	0x3f
	.zero		1


	//   ....[24]....
        /*0524*/ 	.word	0x000021c0
        /*0528*/ 	.word	0x00000004
        /*052c*/ 	.word	0x00000000
        /*0530*/ 	.short	0x0101
        /*0532*/ 	.byte	0x3f
	.zero		1


	//   ....[25]....
        /*0534*/ 	.word	0x000033b0
        /*0538*/ 	.word	0x000000b8
        /*053c*/ 	.word	0x00038800
        /*0540*/ 	.short	0x010a
        /*0542*/ 	.byte	0x3f
	.zero		1


	//   ....[26]....
        /*0544*/ 	.word	0x00003560
        /*0548*/ 	.word	0x000000b8
        /*054c*/ 	.word	0x00038830
        /*0550*/ 	.short	0x010a
        /*0552*/ 	.byte	0x3f
	.zero		1


	//   ....[27]....
        /*0554*/ 	.word	0x000035a0
        /*0558*/ 	.word	0x000000b8
        /*055c*/ 	.word	0x00038830
        /*0560*/ 	.short	0x010a
        /*0562*/ 	.byte	0x3f
	.zero		1


	//   ....[28]....
        /*0564*/ 	.word	0x000039b0
        /*0568*/ 	.word	0x000000b8
        /*056c*/ 	.word	0x00038810
        /*0570*/ 	.short	0x010a
        /*0572*/ 	.byte	0x3f
	.zero		1


	//   ....[29]....
        /*0574*/ 	.word	0x000039f0
        /*0578*/ 	.word	0x000000b8
        /*057c*/ 	.word	0x00038850
        /*0580*/ 	.short	0x010a
        /*0582*/ 	.byte	0x3f
	.zero		1


	//   ....[30]....
        /*0584*/ 	.word	0x00003ab0
        /*0588*/ 	.word	0x000000b8
        /*058c*/ 	.word	0x00038850
        /*0590*/ 	.short	0x010a
        /*0592*/ 	.byte	0x3f
	.zero		1


	//   ....[31]....
        /*0594*/ 	.word	0x00005fd0
        /*0598*/ 	.word	0x00000018
        /*059c*/ 	.word	0x00000000
        /*05a0*/ 	.short	0x0101
        /*05a2*/ 	.byte	0x3f
	.zero		1


	//   ....[32]....
        /*05a4*/ 	.word	0x00006620
        /*05a8*/ 	.word	0x00000098
        /*05ac*/ 	.word	0x00000000
        /*05b0*/ 	.short	0x0101
        /*05b2*/ 	.byte	0x3f
	.zero		1


	//   ....[33]....
        /*05b4*/ 	.word	0x000067a0
        /*05b8*/ 	.word	0x000000c3
        /*05bc*/ 	.word	0x00038830
        /*05c0*/ 	.short	0x010a
        /*05c2*/ 	.byte	0x3f
	.zero		1


	//   ....[34]....
        /*05c4*/ 	.word	0x000067f0
        /*05c8*/ 	.word	0x000000c3
        /*05cc*/ 	.word	0x00038830
        /*05d0*/ 	.short	0x010a
        /*05d2*/ 	.byte	0x3f
	.zero		1


	//   ....[35]....
        /*05d4*/ 	.word	0x00006b20
        /*05d8*/ 	.word	0x000000c3
        /*05dc*/ 	.word	0x00038850
        /*05e0*/ 	.short	0x010a
        /*05e2*/ 	.byte	0x3f
	.zero		1


	//   ....[36]....
        /*05e4*/ 	.word	0x00006b60
        /*05e8*/ 	.word	0x000000c3
        /*05ec*/ 	.word	0x00038850
        /*05f0*/ 	.short	0x010a
        /*05f2*/ 	.byte	0x3f
	.zero		1


	//   ....[37]....
        /*05f4*/ 	.word	0x00008af0
        /*05f8*/ 	.word	0x00000098
        /*05fc*/ 	.word	0x00000000
        /*0600*/ 	.short	0x0101
        /*0602*/ 	.byte	0x3f
	.zero		1


	//   ....[38]....
        /*0604*/ 	.word	0x00009740
        /*0608*/ 	.word	0x000000c3
        /*060c*/ 	.word	0x00000000
        /*0610*/ 	.short	0x0101
        /*0612*/ 	.byte	0x3f
	.zero		1


	//   ....[39]....
        /*0614*/ 	.word	0x0000a300
        /*0618*/ 	.word	0x000000ff
        /*061c*/ 	.word	0x00000000
        /*0620*/ 	.short	0x0101
        /*0622*/ 	.byte	0x04
	.zero		1


	//   ....[40]....
        /*0624*/ 	.word	0x0000d760
        /*0628*/ 	.word	0x000000ff
        /*062c*/ 	.word	0x00038840
        /*0630*/ 	.short	0x010a
        /*0632*/ 	.byte	0x26
	.zero		1


	//   ....[41]....
        /*0634*/ 	.word	0x0000e140
        /*0638*/ 	.word	0x000000ff
        /*063c*/ 	.word	0x00038800
        /*0640*/ 	.short	0x0107
        /*0642*/ 	.byte	0x26
	.zero		1


	//   ....[42]....
        /*0644*/ 	.word	0x0000e1c0
        /*0648*/ 	.word	0x000000ff
        /*064c*/ 	.word	0x00038800
        /*0650*/ 	.short	0x0101
        /*0652*/ 	.byte	0x26
	.zero		1


	//   ....[43]....
        /*0654*/ 	.word	0x0000f0f0
        /*0658*/ 	.word	0x000000ff
        /*065c*/ 	.word	0x00038810
        /*0660*/ 	.short	0x0107
        /*0662*/ 	.byte	0x26
	.zero		1


	//   ....[44]....
        /*0664*/ 	.word	0x0000f150
        /*0668*/ 	.word	0x000000ff
        /*066c*/ 	.word	0x00038810
        /*0670*/ 	.short	0x0101
        /*0672*/ 	.byte	0x26
	.zero		1


	//   ....[45]....
        /*0674*/ 	.word	0x0000f160
        /*0678*/ 	.word	0x000000ff
        /*067c*/ 	.word	0x00038820
        /*0680*/ 	.short	0x010a
        /*0682*/ 	.byte	0x26
	.zero		1


	//   ....[46]....
        /*0684*/ 	.word	0x0000f1c0
        /*0688*/ 	.word	0x000000ff
        /*068c*/ 	.word	0x00038860
        /*0690*/ 	.short	0x010a
        /*0692*/ 	.byte	0x26
	.zero		1


	//   ....[47]....
        /*0694*/ 	.word	0x0000fd80
        /*0698*/ 	.word	0x000000ff
        /*069c*/ 	.word	0x00038848
        /*06a0*/ 	.short	0x010a
        /*06a2*/ 	.byte	0x26
	.zero		1


	//   ....[48]....
        /*06a4*/ 	.word	0x0000ff50
        /*06a8*/ 	.word	0x000000ff
        /*06ac*/ 	.word	0x00038868
        /*06b0*/ 	.short	0x010a
        /*06b2*/ 	.byte	0x26
	.zero		1


	//   ....[49]....
        /*06b4*/ 	.word	0x00010900
        /*06b8*/ 	.word	0x000000ff
        /*06bc*/ 	.word	0x00038840
        /*06c0*/ 	.short	0x010a
        /*06c2*/ 	.byte	0x26
	.zero		1


	//   ....[50]....
        /*06c4*/ 	.word	0x00010ae0
        /*06c8*/ 	.word	0x000000ff
        /*06cc*/ 	.word	0x00038860
        /*06d0*/ 	.short	0x010a
        /*06d2*/ 	.byte	0x26
	.zero		1


	//   ....[51]....
        /*06d4*/ 	.word	0x000114b0
        /*06d8*/ 	.word	0x000000ff
        /*06dc*/ 	.word	0x00038848
        /*06e0*/ 	.short	0x010a
        /*06e2*/ 	.byte	0x26
	.zero		1


	//   ....[52]....
        /*06e4*/ 	.word	0x00011690
        /*06e8*/ 	.word	0x000000ff
        /*06ec*/ 	.word	0x00038868
        /*06f0*/ 	.short	0x010a
        /*06f2*/ 	.byte	0x26
	.zero		1


	//   ....[53]....
        /*06f4*/ 	.word	0x00011eb0
        /*06f8*/ 	.word	0x00000002
        /*06fc*/ 	.word	0x00038820
        /*0700*/ 	.short	0x010a
        /*0702*/ 	.byte	0x3f
	.zero		1


	//   ....[54]....
        /*0704*/ 	.word	0x00012050
        /*0708*/ 	.word	0x00000007
        /*070c*/ 	.word	0x00000000
        /*0710*/ 	.short	0x010a
        /*0712*/ 	.byte	0x3f
	.zero		1


	//   ....[55]....
        /*0714*/ 	.word	0x000120c0
        /*0718*/ 	.word	0x00000005
        /*071c*/ 	.word	0x00000000
        /*0720*/ 	.short	0x010a
        /*0722*/ 	.byte	0x3f
	.zero		1


	//   ....[56]....
        /*0724*/ 	.word	0x00012120
        /*0728*/ 	.word	0x00000005
        /*072c*/ 	.word	0x00000000
        /*0730*/ 	.short	0x010a
        /*0732*/ 	.byte	0x3f
	.zero		1


	//   ....[57]....
        /*0734*/ 	.word	0x00012150
        /*0738*/ 	.word	0x00000003
        /*073c*/ 	.word	0x00000000
        /*0740*/ 	.short	0x010a
        /*0742*/ 	.byte	0x3f
	.zero		1


	//   ....[58]....
        /*0744*/ 	.word	0x000121b0
        /*0748*/ 	.word	0x000000b8
        /*074c*/ 	.word	0x00038800
        /*0750*/ 	.short	0x010a
        /*0752*/ 	.byte	0x3f
	.zero		1


	//   ....[59]....
        /*0754*/ 	.word	0x00012200
        /*0758*/ 	.word	0x000000b8
        /*075c*/ 	.word	0x00038830
        /*0760*/ 	.short	0x010a
        /*0762*/ 	.byte	0x3f
	.zero		1


	//   ....[60]....
        /*0764*/ 	.word	0x00012250
        /*0768*/ 	.word	0x000000b8
        /*076c*/ 	.word	0x00038810
        /*0770*/ 	.short	0x010a
        /*0772*/ 	.byte	0x3f
	.zero		1


	//   ....[61]....
        /*0774*/ 	.word	0x000122a0
        /*0778*/ 	.word	0x000000b8
        /*077c*/ 	.word	0x00038850
        /*0780*/ 	.short	0x010a
        /*0782*/ 	.byte	0x3f
	.zero		1


	//   ....[62]....
        /*0784*/ 	.word	0x000122f0
        /*0788*/ 	.word	0x000000c3
        /*078c*/ 	.word	0x00038830
        /*0790*/ 	.short	0x010a
        /*0792*/ 	.byte	0x3f
	.zero		1


	//   ....[63]....
        /*0794*/ 	.word	0x00012340
        /*0798*/ 	.word	0x000000c3
        /*079c*/ 	.word	0x00038850
        /*07a0*/ 	.short	0x010a
        /*07a2*/ 	.byte	0x3f
	.zero		1


	//   ....[64]....
        /*07a4*/ 	.word	0x000124a0
        /*07a8*/ 	.word	0x00000003
        /*07ac*/ 	.word	0x00038840
        /*07b0*/ 	.short	0x010a
        /*07b2*/ 	.byte	0x3f
	.zero		1


	//   ....[65]....
        /*07b4*/ 	.word	0x00013410
        /*07b8*/ 	.word	0x00000003
        /*07bc*/ 	.word	0x00038820
        /*07c0*/ 	.short	0x010a
        /*07c2*/ 	.byte	0x3f
	.zero		1


	//   ....[66]....
        /*07c4*/ 	.word	0x00013470
        /*07c8*/ 	.word	0x00000003
        /*07cc*/ 	.word	0x00038860
        /*07d0*/ 	.short	0x010a
        /*07d2*/ 	.byte	0x3f
	.zero		1


	//   ....[67]....
        /*07d4*/ 	.word	0x000134d0
        /*07d8*/ 	.word	0x00000003
        /*07dc*/ 	.word	0x00038848
        /*07e0*/ 	.short	0x010a
        /*07e2*/ 	.byte	0x3f
	.zero		1


	//   ....[68]....
        /*07e4*/ 	.word	0x00013530
        /*07e8*/ 	.word	0x00000003
        /*07ec*/ 	.word	0x00038868
        /*07f0*/ 	.short	0x010a
        /*07f2*/ 	.byte	0x3f
	.zero		1


	//   ....[69]....
        /*07f4*/ 	.word	0x00013590
        /*07f8*/ 	.word	0x00000003
        /*07fc*/ 	.word	0x00038840
        /*0800*/ 	.short	0x010a
        /*0802*/ 	.byte	0x3f
	.zero		1


	//   ....[70]....
        /*0804*/ 	.word	0x000135f0
        /*0808*/ 	.word	0x00000003
        /*080c*/ 	.word	0x00038860
        /*0810*/ 	.short	0x010a
        /*0812*/ 	.byte	0x3f
	.zero		1


	//   ....[71]....
        /*0814*/ 	.word	0x00013650
        /*0818*/ 	.word	0x00000003
        /*081c*/ 	.word	0x00038848
        /*0820*/ 	.short	0x010a
        /*0822*/ 	.byte	0x3f
	.zero		1


	//   ....[72]....
        /*0824*/ 	.word	0x000136b0
        /*0828*/ 	.word	0x00000003
        /*082c*/ 	.word	0x00038868
        /*0830*/ 	.short	0x010a
        /*0832*/ 	.byte	0x3f
	.zero		1


	//   ....[73]....
        /*0834*/ 	.word	0x00013700
        /*0838*/ 	.word	0x00000002
        /*083c*/ 	.word	0x00038820
        /*0840*/ 	.short	0x010a
        /*0842*/ 	.byte	0x3f
	.zero		1


	//   ....[74]....
        /*0844*/ 	.word	0x000138a0
        /*0848*/ 	.word	0x00000007
        /*084c*/ 	.word	0x00000000
        /*0850*/ 	.short	0x010a
        /*0852*/ 	.byte	0x3f
	.zero		1


	//   ....[75]....
        /*0854*/ 	.word	0x000138f0
        /*0858*/ 	.word	0x00000005
        /*085c*/ 	.word	0x00000000
        /*0860*/ 	.short	0x010a
        /*0862*/ 	.byte	0x3f
	.zero		1


	//   ....[76]....
        /*0864*/ 	.word	0x00013940
        /*0868*/ 	.word	0x00000005
        /*086c*/ 	.word	0x00000000
        /*0870*/ 	.short	0x010a
        /*0872*/ 	.byte	0x3f
	.zero		1


	//----- nvinfo : EIATTR_NUM_MBARRIERS
	.align		4
.L_627:
        /*0874*/ 	.byte	0x03, 0x38
        /*0876*/ 	.short	0x0017


	//----- nvinfo : EIATTR_EXIT_INSTR_OFFSETS
	.align		4
        /*0878*/ 	.byte	0x04, 0x1c
        /*087a*/ 	.short	(.L_629 - .L_628)


	//   ....[0]....
.L_628:
        /*087c*/ 	.word	0x000121a0


	//----- nvinfo : EIATTR_MAX_THREADS
	.align		4
.L_629:
        /*0880*/ 	.byte	0x04, 0x05
        /*0882*/ 	.short	(.L_631 - .L_630)
.L_630:
        /*0884*/ 	.word	0x00000180
        /*0888*/ 	.word	0x00000001
        /*088c*/ 	.word	0x00000001


	//----- nvinfo : EIATTR_CRS_STACK_SIZE
	.align		4
.L_631:
        /*0890*/ 	.byte	0x04, 0x1e
        /*0892*/ 	.short	(.L_633 - .L_632)
.L_632:
        /*0894*/ 	.word	0x00000000


	//----- nvinfo : EIATTR_CBANK_PARAM_SIZE
	.align		4
.L_633:
        /*0898*/ 	.byte	0x03, 0x19
        /*089a*/ 	.short	0x0b70


	//----- nvinfo : EIATTR_PARAM_CBANK
	.align		4
        /*089c*/ 	.byte	0x04, 0x0a
        /*089e*/ 	.short	(.L_635 - .L_634)
	.align		4
.L_634:
        /*08a0*/ 	.word	index@(.nv.constant0._ZN7cutlass13device_kernelIN5flash11enable_sm90INS1_16FlashAttnFwdSm90INS1_25CollectiveMainloopFwdSm90ILi2EN4cute5tupleIJNS5_1CILi1EEES8_S8_EEENS6_IJNS7_ILi64EEESA_SA_EEELi512ENS_10bfloat16_tEfNS_4arch4Sm90ELb0ELb0ELb1ELb0ELb0ELb0ELb1ELb0ELb0ELb1ELb1ELb0EEENS1_21CollectiveEpilogueFwdINS6_IJSA_NS7_ILi512EEESA_EEES9_SC_SE_Li256ELb0ELb1ELb1ELb0EEENS1_19SingleTileSchedulerILb0ELb1ELb1ELi64EEEEEEEEEvNT_6ParamsE)
        /*08a4*/ 	.short	0x0210
        /*08a6*/ 	.short	0x0b70


	//----- nvinfo : EIATTR_SW_WAR
	.align		4
.L_635:
        /*08a8*/ 	.byte	0x04, 0x36
        /*08aa*/ 	.short	(.L_637 - .L_636)
.L_636:
        /*08ac*/ 	.word	0x00000008
.L_637:


//--------------------- .nv.info._ZN7cutlass13device_kernelIN5flash11enable_sm90INS1_16FlashAttnFwdSm90INS1_25CollectiveMainloopFwdSm90ILi2EN4cute5tupleIJNS5_1CILi1EEES8_S8_EEENS6_IJNS7_ILi64EEESA_SA_EEELi512ENS_10bfloat16_tEfNS_4arch4Sm90ELb0ELb0ELb1ELb1ELb0ELb0ELb0ELb0ELb0ELb1ELb1ELb0EEENS1_21CollectiveEpilogueFwdINS6_IJSA_NS7_ILi512EEESA_EEES9_SC_SE_Li256ELb1ELb1ELb1ELb0EEENS1_36VarlenDynamicPersistentTileSchedulerILi64ELi64ELi256ELi128ELb1ELb1ELb1ELb0ELb1ELb1EEEEEEEEEvNT_6ParamsE --------------------------
	.section	.nv.info._ZN7cutlass13device_kernelIN5flash11enable_sm90INS1_16FlashAttnFwdSm90INS1_25CollectiveMainloopFwdSm90ILi2EN4cute5tupleIJNS5_1CILi1EEES8_S8_EEENS6_IJNS7_ILi64EEESA_SA_EEELi512ENS_10bfloat16_tEfNS_4arch4Sm90ELb0ELb0ELb1ELb1ELb0ELb0ELb0ELb0ELb0ELb1ELb1ELb0EEENS1_21CollectiveEpilogueFwdINS6_IJSA_NS7_ILi512EEESA_EEES9_SC_SE_Li256ELb1ELb1ELb1ELb0EEENS1_36VarlenDynamicPersistentTileSchedulerILi64ELi64ELi256ELi128ELb1ELb1ELb1ELb0ELb1ELb1EEEEEEEEEvNT_6ParamsE,"",@"SHT_CUDA_INFO"
	.sectionflags	@""
	.align	4


	//----- nvinfo : EIATTR_CUDA_API_VERSION
	.align		4
        /*0000*/ 	.byte	0x04, 0x37
        /*0002*/ 	.short	(.L_639 - .L_638)
.L_638:
        /*0004*/ 	.word	0x00000082


	//----- nvinfo : EIATTR_KPARAM_INFO
	.align		4
.L_639:
        /*0008*/ 	.byte	0x04, 0x17
        /*000a*/ 	.short	(.L_641 - .L_640)
.L_640:
        /*000c*/ 	.word	0x00000000
        /*0010*/ 	.short	0x0000
        /*0012*/ 	.short	0x0070
        /*0014*/ 	.byte	0x00, 0xf0, 0x01, 0x2a


	//----- nvinfo : EIATTR_SPARSE_MMA_MASK
	.align		4
.L_641:
        /*0018*/ 	.byte	0x03, 0x50
        /*001a*/ 	.short	0x0000


	//----- nvinfo : EIATTR_MAXREG_COUNT
	.align		4
        /*001c*/ 	.byte	0x03, 0x1b
        /*001e*/ 	.short	0x00a8


	//----- nvinfo : EIATTR_NUM_BARRIERS
	.align		4
        /*0020*/ 	.byte	0x02, 0x4c
        /*0022*/ 	.byte	0x10
	.zero		1


	//----- nvinfo : EIATTR_EXTERNS
	.align		4
        /*0024*/ 	.byte	0x04, 0x0f
        /*0026*/ 	.short	(.L_643 - .L_642)


	//   ....[0]....
	.align		4
.L_642:
        /*0028*/ 	.word	index@(__assertfail)


	//----- nvinfo : EIATTR_ANNOTATIONS
	.align		4
.L_643:
        /*002c*/ 	.byte	0x04, 0x55
        /*002e*/ 	.short	(.L_645 - .L_644)


	//   ....[0]....
.L_644:
        /* <DEDUP_REMOVED lines=66> */


	//----- nvinfo : EIATTR_MERCURY_ISA_VERSION
	.align		4
.L_645:
        /*0438*/ 	.byte	0x03, 0x5f
        /*043a*/ 	.short	0x0101


	//----- nvinfo : EIATTR_UNUSED_LOAD_BYTE_OFFSET
	.align		4
        /*043c*/ 	.byte	0x04, 0x44
        /*043e*/ 	.short	(.L_647 - .L_646)


	//   ....[0]....
.L_646:
        /*0440*/ 	.word	0x00000a10
        /*0444*/ 	.word	0x0000fff0


	//   ....[1]....
        /*0448*/ 	.word	0x000081a0
        /*044c*/ 	.word	0x0000fff0


	//----- nvinfo : EIATTR_INT_WARP_WIDE_INSTR_OFFSETS
	.align		4
.L_647:
        /*0450*/ 	.byte	0x04, 0x31
        /*0452*/ 	.short	(.L_649 - .L_648)


	//   ....[0]....
.L_648:
        /*0454*/ 	.word	0x00000130


	//   ....[1]....
        /*0458*/ 	.word	0x00000170


	//   ....[2]....
        /*045c*/ 	.word	0x000001e0


	//   ....[3]....
        /*0460*/ 	.word	0x0000e180


	//   ....[4]....
        /*0464*/ 	.word	0x0000e210


	//   ....[5]....
        /*0468*/ 	.word	0x00012ab0


	//   ....[6]....
        /*046c*/ 	.word	0x00012b40


	//----- nvinfo : EIATTR_COOP_GROUP_MASK_REGIDS
	.align		4
.L_649:
        /*0470*/ 	.byte	0x04, 0x29
        /*0472*/ 	.short	(.L_651 - .L_650)


	//   ....[0]....
.L_650:
        /*0474*/ 	.word	0xffffffff


	//   ....[1]....
        /*0478*/ 	.word	0xffffffff


	//   ....[2]....
        /*047c*/ 	.word	0xffffffff


	//   ....[3]....
        /*0480*/ 	.word	0xffffffff


	//   ....[4]....
        /*0484*/ 	.word	0xffffffff


	//   ....[5]....
        /*0488*/ 	.word	0xffffffff


	//   ....[6]....
        /*048c*/ 	.word	0xffffffff


	//   ....[7]....
        /*0490*/ 	.word	0xffffffff


	//   ....[8]....
        /*0494*/ 	.word	0xffffffff


	//   ....[9]....
        /*0498*/ 	.word	0xffffffff


	//   ....[10]....
        /*049c*/ 	.word	0xffffffff


	//   ....[11]....
        /*04a0*/ 	.word	0xffffffff


	//   ....[12]....
        /*04a4*/ 	.word	0xffffffff


	//   ....[13]....
        /*04a8*/ 	.word	0xffffffff


	//   ....[14]....
        /*04ac*/ 	.word	0xffffffff


	//   ....[15]....
        /*04b0*/ 	.word	0xffffffff


	//   ....[16]....
        /*04b4*/ 	.word	0xffffffff


	//   ....[17]....
        /*04b8*/ 	.word	0xffffffff


	//   ....[18]....
        /*04bc*/ 	.word	0xffffffff


	//   ....[19]....
        /*04c0*/ 	.word	0xffffffff


	//   ....[20]....
        /*04c4*/ 	.word	0xffffffff


	//   ....[21]....
        /*04c8*/ 	.word	0xffffffff


	//   ....[22]....
        /*04cc*/ 	.word	0xffffffff


	//   ....[23]....
        /*04d0*/ 	.word	0xffffffff


	//   ....[24]....
        /*04d4*/ 	.word	0xffffffff


	//   ....[25]....
        /*04d8*/ 	.word	0xffffffff


	//   ....[26]....
        /*04dc*/ 	.word	0xffffffff


	//   ....[27]....
        /*04e0*/ 	.word	0xffffffff


	//   ....[28]....
        /*04e4*/ 	.word	0xffffffff


	//   ....[29]....
        /*04e8*/ 	.word	0xffffffff


	//   ....[30]....
        /*04ec*/ 	.word	0xffffffff


	//   ....[31]....
        /*04f0*/ 	.word	0xffffffff


	//   ....[32]....
        /*04f4*/ 	.word	0xffffffff


	//   ....[33]....
        /*04f8*/ 	.word	0xffffffff


	//   ....[34]....
        /*04fc*/ 	.word	0xffffffff


	//   ....[35]....
        /*0500*/ 	.word	0xffffffff


	//   ....[36]....
        /*0504*/ 	.word	0xffffffff


	//   ....[37]....
        /*0508*/ 	.word	0xffffffff


	//   ....[38]....
        /*050c*/ 	.word	0xffffffff


	//   ....[39]....
        /*0510*/ 	.word	0xffffffff


	//   ....[40]....
        /*0514*/ 	.word	0xffffffff


	//   ....[41]....
        /*0518*/ 	.word	0xffffffff


	//   ....[42]....
        /*051c*/ 	.word	0xffffffff


	//   ....[43]....
        /*0520*/ 	.word	0xffffffff


	//   ....[44]....
        /*0524*/ 	.word	0xffffffff


	//   ....[45]....
        /*0528*/ 	.word	0xffffffff


	//   ....[46]....
        /*052c*/ 	.word	0xffffffff


	//   ....[47]....
        /*0530*/ 	.word	0xffffffff


	//   ....[48]....
        /*0534*/ 	.word	0xffffffff


	//   ....[49]....
        /*0538*/ 	.word	0xffffffff


	//   ....[50]....
        /*053c*/ 	.word	0xffffffff


	//   ....[51]....
        /*0540*/ 	.word	0xffffffff


	//   ....[52]....
        /*0544*/ 	.word	0xffffffff


	//   ....[53]....
        /*0548*/ 	.word	0xffffffff


	//   ....[54]....
        /*054c*/ 	.word	0xffffffff


	//   ....[55]....
        /*0550*/ 	.word	0xffffffff


	//   ....[56]....
        /*0554*/ 	.word	0xffffffff


	//   ....[57]....
        /*0558*/ 	.word	0xffffffff


	//   ....[58]....
        /*055c*/ 	.word	0xffffffff


	//   ....[59]....
        /*0560*/ 	.word	0xffffffff


	//   ....[60]....
        /*0564*/ 	.word	0xffffffff


	//   ....[61]....
        /*0568*/ 	.word	0xffffffff


	//   ....[62]....
        /*056c*/ 	.word	0xffffffff


	//   ....[63]....
        /*0570*/ 	.word	0xffffffff


	//   ....[64]....
        /*0574*/ 	.word	0xffffffff


	//   ....[65]....
        /*0578*/ 	.word	0xffffffff


	//   ....[66]....
        /*057c*/ 	.word	0xffffffff


	//   ....[67]....
        /*0580*/ 	.word	0xffffffff


	//   ....[68]....
        /*0584*/ 	.word	0xffffffff


	//   ....[69]....
        /*0588*/ 	.word	0xffffffff


	//   ....[70]....
        /*058c*/ 	.word	0xffffffff


	//   ....[71]....
        /*0590*/ 	.word	0xffffffff


	//   ....[72]....
        /*0594*/ 	.word	0xffffffff


	//   ....[73]....
        /*0598*/ 	.word	0xffffffff


	//   ....[74]....
        /*059c*/ 	.word	0xffffffff


	//   ....[75]....
        /*05a0*/ 	.word	0xffffffff


	//   ....[76]....
        /*05a4*/ 	.word	0xffffffff


	//   ....[77]....
        /*05a8*/ 	.word	0xffffffff


	//   ....[78]....
        /*05ac*/ 	.word	0xffffffff


	//   ....[79]....
        /*05b0*/ 	.word	0xffffffff


	//   ....[80]....
        /*05b4*/ 	.word	0xffffffff


	//   ....[81]....
        /*05b8*/ 	.word	0xffffffff


	//   ....[82]....
        /*05bc*/ 	.word	0xffffffff


	//   ....[83]....
        /*05c0*/ 	.word	0xffffffff


	//   ....[84]....
        /*05c4*/ 	.word	0xffffffff


	//   ....[85]....
        /*05c8*/ 	.word	0x0500000f


	//   ....[86]....
        /*05cc*/ 	.word	0x0500000f


	//   ....[87]....
        /*05d0*/ 	.word	0x0500000f


	//   ....[88]....
        /*05d4*/ 	.word	0x0500000f


	//   ....[89]....
        /*05d8*/ 	.word	0x0500000f


	//   ....[90]....
        /*05dc*/ 	.word	0x0500000f


	//   ....[91]....
        /*05e0*/ 	.word	0x0500000f


	//   ....[92]....
        /*05e4*/ 	.word	0x0500000f


	//   ....[93]....
        /*05e8*/ 	.word	0x0500000f


	//   ....[94]....
        /*05ec*/ 	.word	0x0500000f


	//   ....[95]....
        /*05f0*/ 	.word	0x0500000f


	//   ....[96]....
        /*05f4*/ 	.word	0x0500000f


	//   ....[97]....
        /*05f8*/ 	.word	0x0500000f


	//   ....[98]....
        /*05fc*/ 	.word	0x0500000f


	//   ....[99]....
        /*0600*/ 	.word	0x0500000f


	//   ....[100]....
        /*0604*/ 	.word	0x0500000f


	//   ....[101]....
        /*0608*/ 	.word	0x0500000f


	//   ....[102]....
        /*060c*/ 	.word	0x0500000f


	//   ....[103]....
        /*0610*/ 	.word	0x0500000f


	//   ....[104]....
        /*0614*/ 	.word	0x0500000f


	//   ....[105]....
        /*0618*/ 	.word	0x0500000f


	//   ....[106]....
        /*061c*/ 	.word	0x0500000f


	//   ....[107]....
        /*0620*/ 	.word	0x0500000f


	//   ....[108]....
        /*0624*/ 	.word	0x0500000f


	//   ....[109]....
        /*0628*/ 	.word	0x0500000f


	//   ....[110]....
        /*062c*/ 	.word	0x0500000f


	//   ....[111]....
        /*0630*/ 	.word	0x0500000f


	//   ....[112]....
        /*0634*/ 	.word	0x0500000f


	//----- nvinfo : EIATTR_COOP_GROUP_INSTR_OFFSETS
	.align		4
.L_651:
        /*0638*/ 	.byte	0x04, 0x28
        /*063a*/ 	.short	(.L_653 - .L_652)


	//   ....[0]....
.L_652:
        /*063c*/ 	.word	0x00000060


	//   ....[1]....
        /*0640*/ 	.word	0x00000140


	//   ....[2]....
        /*0644*/ 	.word	0x00000190


	//   ....[3]....
        /*0648*/ 	.word	0x00000380


	//   ....[4]....
        /*064c*/ 	.word	0x000004e0


	//   ....[5]....
        /*0650*/ 	.word	0x00000600


	//   ....[6]....
        /*0654*/ 	.word	0x00000760


	//   ....[7]....
        /*0658*/ 	.word	0x00001f30


	//   ....[8]....
        /*065c*/ 	.word	0x00003f60


	//   ....[9]....
        /*0660*/ 	.word	0x00004d20


	//   ....[10]....
        /*0664*/ 	.word	0x00004da0


	//   ....[11]....
        /*0668*/ 	.word	0x00004f80


	//   ....[12]....
        /*066c*/ 	.word	0x00005050


	//   ....[13]....
        /*0670*/ 	.word	0x00005960


	//   ....[14]....
        /*0674*/ 	.word	0x00006020


	//   ....[15]....
        /*0678*/ 	.word	0x00006050


	//   ....[16]....
        /*067c*/ 	.word	0x00006980


	//   ....[17]....
        /*0680*/ 	.word	0x00006a00


	//   ....[18]....
        /*0684*/ 	.word	0x00007660


	//   ....[19]....
        /*0688*/ 	.word	0x000076b0


	//   ....[20]....
        /*068c*/ 	.word	0x00007720


	//   ....[21]....
        /*0690*/ 	.word	0x00007750


	//   ....[22]....
        /*0694*/ 	.word	0x00007780


	//   ....[23]....
        /*0698*/ 	.word	0x00008f70


	//   ....[24]....
        /*069c*/ 	.word	0x00009380


	//   ....[25]....
        /*06a0*/ 	.word	0x000093b0


	//   ....[26]....
        /*06a4*/ 	.word	0x000093d0


	//   ....[27]....
        /*06a8*/ 	.word	0x000093e0


	//   ....[28]....
        /*06ac*/ 	.word	0x0000a020


	//   ....[29]....
        /*06b0*/ 	.word	0x0000a040


	//   ....[30]....
        /*06b4*/ 	.word	0x0000a2f0


	//   ....[31]....
        /*06b8*/ 	.word	0x0000a310


	//   ....[32]....
        /*06bc*/ 	.word	0x0000aa40


	//   ....[33]....
        /*06c0*/ 	.word	0x0000aa50


	//   ....[34]....
        /*06c4*/ 	.word	0x0000b2a0


	//   ....[35]....
        /*06c8*/ 	.word	0x0000b2c0


	//   ....[36]....
        /*06cc*/ 	.word	0x0000c670


	//   ....[37]....
        /*06d0*/ 	.word	0x0000c6a0


	//   ....[38]....
        /*06d4*/ 	.word	0x0000c8d0


	//   ....[39]....
        /*06d8*/ 	.word	0x0000c8f0


	//   ....[40]....
        /*06dc*/ 	.word	0x0000cba0


	//   ....[41]....
        /*06e0*/ 	.word	0x0000cdc0


	//   ....[42]....
        /*06e4*/ 	.word	0x0000cdf0


	//   ....[43]....
        /*06e8*/ 	.word	0x0000ce20


	//   ....[44]....
        /*06ec*/ 	.word	0x0000ce50


	//   ....[45]....
        /*06f0*/ 	.word	0x0000ce80


	//   ....[46]....
        /*06f4*/ 	.word	0x0000ceb0


	//   ....[47]....
        /*06f8*/ 	.word	0x0000d050


	//   ....[48]....
        /*06fc*/ 	.word	0x0000d080


	//   ....[49]....
        /*0700*/ 	.word	0x0000d0b0


	//   ....[50]....
        /*0704*/ 	.word	0x0000d0e0


	//   ....[51]....
        /*0708*/ 	.word	0x0000d110


	//   ....[52]....
        /*070c*/ 	.word	0x0000d140


	//   ....[53]....
        /*0710*/ 	.word	0x0000d1d0


	//   ....[54]....
        /*0714*/ 	.word	0x0000d200


	//   ....[55]....
        /*0718*/ 	.word	0x0000d210


	//   ....[56]....
        /*071c*/ 	.word	0x0000d2c0


	//   ....[57]....
        /*0720*/ 	.word	0x0000e760


	//   ....[58]....
        /*0724*/ 	.word	0x0000f230


	//   ....[59]....
        /*0728*/ 	.word	0x0000f240


	//   ....[60]....
        /*072c*/ 	.word	0x0000f2e0


	//   ....[61]....
        /*0730*/ 	.word	0x0000f2f0


	//   ....[62]....
        /*0734*/ 	.word	0x0000f370


	//   ....[63]....
        /*0738*/ 	.word	0x0000f380


	//   ....[64]....
        /*073c*/ 	.word	0x0000f3d0


	//   ....[65]....
        /*0740*/ 	.word	0x0000f3f0


	//   ....[66]....
        /*0744*/ 	.word	0x00012dc0


	//   ....[67]....
        /*0748*/ 	.word	0x00012df0


	//   ....[68]....
        /*074c*/ 	.word	0x00012e60


	//   ....[69]....
        /*0750*/ 	.word	0x00012e90


	//   ....[70]....
        /*0754*/ 	.word	0x00012ec0


	//   ....[71]....
        /*0758*/ 	.word	0x00012ef0


	//   ....[72]....
        /*075c*/ 	.word	0x00012f20


	//   ....[73]....
        /*0760*/ 	.word	0x00012f50


	//   ....[74]....
        /*0764*/ 	.word	0x00013110


	//   ....[75]....
        /*0768*/ 	.word	0x00013140


	//   ....[76]....
        /*076c*/ 	.word	0x00013170


	//   ....[77]....
        /*0770*/ 	.word	0x000131a0


	//   ....[78]....
        /*0774*/ 	.word	0x000131d0


	//   ....[79]....
        /*0778*/ 	.word	0x00013200


	//   ....[80]....
        /*077c*/ 	.word	0x000132c0


	//   ....[81]....
        /*0780*/ 	.word	0x000132e0


	//   ....[82]....
        /*0784*/ 	.word	0x000132f0


	//   ....[83]....
        /*0788*/ 	.word	0x00013350


	//   ....[84]....
        /*078c*/ 	.word	0x00013a60


	//   ....[85]....
        /*0790*/ 	.word	0x00013ff0


	//   ....[86]....
        /*0794*/ 	.word	0x000141d0


	//   ....[87]....
        /*0798*/ 	.word	0x00014220


	//   ....[88]....
        /*079c*/ 	.word	0x00014280


	//   ....[89]....
        /*07a0*/ 	.word	0x00014370


	//   ....[90]....
        /*07a4*/ 	.word	0x000143d0


	//   ....[91]....
        /*07a8*/ 	.word	0x000144c0


	//   ....[92]....
        /*07ac*/ 	.word	0x00014520


	//   ....[93]....
        /*07b0*/ 	.word	0x000145f0


	//   ....[94]....
        /*07b4*/ 	.word	0x00014920


	//   ....[95]....
        /*07b8*/ 	.word	0x000149c0


	//   ....[96]....
        /*07bc*/ 	.word	0x00014b60


	//   ....[97]....
        /*07c0*/ 	.word	0x00014bd0


	//   ....[98]....
        /*07c4*/ 	.word	0x00014c40


	//   ....[99]....
        /*07c8*/ 	.word	0x00014cb0


	//   ....[100]....
        /*07cc*/ 	.word	0x00014d20


	//   ....[101]....
        /*07d0*/ 	.word	0x00014da0


	//   ....[102]....
        /*07d4*/ 	.word	0x00014e30


	//   ....[103]....
        /*07d8*/ 	.word	0x00014ed0


	//   ....[104]....
        /*07dc*/ 	.word	0x00014f40


	//   ....[105]....
        /*07e0*/ 	.word	0x00014fb0


	//   ....[106]....
        /*07e4*/ 	.word	0x00015020


	//   ....[107]....
        /*07e8*/ 	.word	0x000150a0


	//   ....[108]....
        /*07ec*/ 	.word	0x00015110


	//   ....[109]....
        /*07f0*/ 	.word	0x000151b0


	//   ....[110]....
        /*07f4*/ 	.word	0x00015200


	//   ....[111]....
        /*07f8*/ 	.word	0x00015290


	//   ....[112]....
        /*07fc*/ 	.word	0x000153c0


	//----- nvinfo : EIATTR_REG_RECONFIG
	.align		4
.L_653:
        /*0800*/ 	.byte	0x01, 0x54
	.zero		2


	//----- nvinfo : EIATTR_SYSCALL_OFFSETS
	.align		4
        /*0804*/ 	.byte	0x04, 0x46
        /*0806*/ 	.short	(.L_655 - .L_654)


	//   ....[0]....
.L_654:
        /*0808*/ 	.word	0x00004120


	//   ....[1]....
        /*080c*/ 	.word	0x0000e380


	//   ....[2]....
        /*0810*/ 	.word	0x0000e4d0


	//   ....[3]....
        /*0814*/ 	.word	0x0000e5d0


	//   ....[4]....
        /*0818*/ 	.word	0x0000ee50


	//----- nvinfo : EIATTR_MBARRIER_INSTR_OFFSETS
	.align		4
.L_655:
        /*081c*/ 	.byte	0x04, 0x39
        /*081e*/ 	.short	(.L_657 - .L_656)


	//   ....[0]....
.L_656:
        /*0820*/ 	.word	0x00000270
        /*0824*/ 	.word	0x000000ff
        /*0828*/ 	.word	0x00028c00
        /*082c*/ 	.short	0x0100
        /*082e*/ 	.byte	0x08
	.zero		1


	//   ....[1]....
        /*0830*/ 	.word	0x00000280
        /*0834*/ 	.word	0x000000ff
        /*0838*/ 	.word	0x00028c20
        /*083c*/ 	.short	0x0100
        /*083e*/ 	.byte	0x08
	.zero		1


	//   ....[2]....
        /*0840*/ 	.word	0x00000330
        /*0844*/ 	.word	0x000000ff
        /*0848*/ 	.word	0x00028c30
        /*084c*/ 	.short	0x0100
        /*084e*/ 	.byte	0x06
	.zero		1


	//   ....[3]....
        /*0850*/ 	.word	0x00000340
        /*0854*/ 	.word	0x000000ff
        /*0858*/ 	.word	0x00028c40
        /*085c*/ 	.short	0x0100
        /*085e*/ 	.byte	0x06
	.zero		1


	//   ....[4]....
        /*0860*/ 	.word	0x00000350
        /*0864*/ 	.word	0x000000ff
        /*0868*/ 	.word	0x00028c38
        /*086c*/ 	.short	0x0100
        /*086e*/ 	.byte	0x06
	.zero		1


	//   ....[5]....
        /*0870*/ 	.word	0x00000360
        /*0874*/ 	.word	0x000000ff
        /*0878*/ 	.word	0x00028c48
        /*087c*/ 	.short	0x0100
        /*087e*/ 	.byte	0x06
	.zero		1


	//   ....[6]....
        /*0880*/ 	.word	0x00000490
        /*0884*/ 	.word	0x000000ff
        /*0888*/ 	.word	0x00028c50
        /*088c*/ 	.short	0x0100
        /*088e*/ 	.byte	0x08
	.zero		1


	//   ....[7]....
        /*0890*/ 	.word	0x000004a0
        /*0894*/ 	.word	0x000000ff
        /*0898*/ 	.word	0x00028c60
        /*089c*/ 	.short	0x0100
        /*089e*/ 	.byte	0x08
	.zero		1


	//   ....[8]....
        /*08a0*/ 	.word	0x000004b0
        /*08a4*/ 	.word	0x000000ff
        /*08a8*/ 	.word	0x00028c58
        /*08ac*/ 	.short	0x0100
        /*08ae*/ 	.byte	0x08
	.zero		1


	//   ....[9]....
        /*08b0*/ 	.word	0x000004c0
        /*08b4*/ 	.word	0x000000ff
        /*08b8*/ 	.word	0x00028c68
        /*08bc*/ 	.short	0x0100
        /*08be*/ 	.byte	0x08
	.zero		1


	//   ....[10]....
        /*08c0*/ 	.word	0x000005b0
        /*08c4*/ 	.word	0x000000ff
        /*08c8*/ 	.word	0x00028c70
        /*08cc*/ 	.short	0x0100
        /*08ce*/ 	.byte	0x06
	.zero		1


	//   ....[11]....
        /*08d0*/ 	.word	0x000005c0
        /*08d4*/ 	.word	0x000000ff
        /*08d8*/ 	.word	0x00028c80
        /*08dc*/ 	.short	0x0100
        /*08de*/ 	.byte	0x06
	.zero		1


	//   ....[12]....
        /*08e0*/ 	.word	0x000005d0
        /*08e4*/ 	.word	0x000000ff
        /*08e8*/ 	.word	0x00028c78
        /*08ec*/ 	.short	0x0100
        /*08ee*/ 	.byte	0x06
	.zero		1


	//   ....[13]....
        /*08f0*/ 	.word	0x000005e0
        /*08f4*/ 	.word	0x000000ff
        /*08f8*/ 	.word	0x00028c88
        /*08fc*/ 	.short	0x0100
        /*08fe*/ 	.byte	0x06
	.zero		1


	//   ....[14]....
        /*0900*/ 	.word	0x00000710
        /*0904*/ 	.word	0x000000ff
        /*0908*/ 	.word	0x00028c90
        /*090c*/ 	.short	0x0100
        /*090e*/ 	.byte	0x08
	.zero		1


	//   ....[15]....
        /*0910*/ 	.word	0x00000720
        /*0914*/ 	.word	0x000000ff
        /*0918*/ 	.word	0x00028ca0
        /*091c*/ 	.short	0x0100
        /*091e*/ 	.byte	0x08
	.zero		1


	//   ....[16]....
        /*0920*/ 	.word	0x00000730
        /*0924*/ 	.word	0x000000ff
        /*0928*/ 	.word	0x00028c98
        /*092c*/ 	.short	0x0100
        /*092e*/ 	.byte	0x08
	.zero		1


	//   ....[17]....
        /*0930*/ 	.word	0x00000740
        /*0934*/ 	.word	0x000000ff
        /*0938*/ 	.word	0x00028ca8
        /*093c*/ 	.short	0x0100
        /*093e*/ 	.byte	0x08
	.zero		1


	//   ....[18]....
        /*0940*/ 	.word	0x00000870
        /*0944*/ 	.word	0x000000ff
        /*0948*/ 	.word	0x00028cb0
        /*094c*/ 	.short	0x0100
        /*094e*/ 	.byte	0x08
	.zero		1


	//   ....[19]....
        /*0950*/ 	.word	0x00000880
        /*0954*/ 	.word	0x000000ff
        /*0958*/ 	.word	0x00028cc0
        /*095c*/ 	.short	0x0100
        /*095e*/ 	.byte	0x08
	.zero		1


	//   ....[20]....
        /*0960*/ 	.word	0x00000890
        /*0964*/ 	.word	0x000000ff
        /*0968*/ 	.word	0x00028cb8
        /*096c*/ 	.short	0x0100
        /*096e*/ 	.byte	0x08
	.zero		1


	//   ....[21]....
        /*0970*/ 	.word	0x000008a0
        /*0974*/ 	.word	0x000000ff
        /*0978*/ 	.word	0x00028cc8
        /*097c*/ 	.short	0x0100
        /*097e*/ 	.byte	0x08
	.zero		1


	//   ....[22]....
        /*0980*/ 	.word	0x00002040
        /*0984*/ 	.word	0x000000ff
        /*0988*/ 	.word	0x00028c50
        /*098c*/ 	.short	0x010a
        /*098e*/ 	.byte	0x11
	.zero		1


	//   ....[23]....
        /*0990*/ 	.word	0x00002330
        /*0994*/ 	.word	0x00000000
        /*0998*/ 	.word	0x00000000
        /*099c*/ 	.short	0x0101
        /*099e*/ 	.byte	0x3f
	.zero		1


	//   ....[24]....
        /*09a0*/ 	.word	0x00002cc0
        /*09a4*/ 	.word	0x000000ff
        /*09a8*/ 	.word	0x00028c50
        /*09ac*/ 	.short	0x010a
        /*09ae*/ 	.byte	0x06
	.zero		1


	//   ....[25]....
        /*09b0*/ 	.word	0x00002d00
        /*09b4*/ 	.word	0x000000ff
        /*09b8*/ 	.word	0x00028c50
        /*09bc*/ 	.short	0x010a
        /*09be*/ 	.byte	0x06
	.zero		1


	//   ....[26]....
        /*09c0*/ 	.word	0x00002f50
        /*09c4*/ 	.word	0x00000000
        /*09c8*/ 	.word	0x00000000
        /*09cc*/ 	.short	0x0101
        /*09ce*/ 	.byte	0x3f
	.zero		1


	//   ....[27]....
        /*09d0*/ 	.word	0x000041a0
        /*09d4*/ 	.word	0x000000ff
        /*09d8*/ 	.word	0x00028c00
        /*09dc*/ 	.short	0x010a
        /*09de*/ 	.byte	0x26
	.zero		1


	//   ....[28]....
        /*09e0*/ 	.word	0x00004220
        /*09e4*/ 	.word	0x00000007
        /*09e8*/ 	.word	0x00028c30
        /*09ec*/ 	.short	0x010a
        /*09ee*/ 	.byte	0x3f
	.zero		1


	//   ....[29]....
        /*09f0*/ 	.word	0x00004260
        /*09f4*/ 	.word	0x00000007
        /*09f8*/ 	.word	0x00028c30
        /*09fc*/ 	.short	0x010a
        /*09fe*/ 	.byte	0x3f
	.zero		1


	//   ....[30]....
        /*0a00*/ 	.word	0x00005280
        /*0a04*/ 	.word	0x00000004
        /*0a08*/ 	.word	0x00000000
        /*0a0c*/ 	.short	0x0101
        /*0a0e*/ 	.byte	0x3f
	.zero		1


	//   ....[31]....
        /*0a10*/ 	.word	0x000056c0
        /*0a14*/ 	.word	0x00000007
        /*0a18*/ 	.word	0x00028c50
        /*0a1c*/ 	.short	0x010a
        /*0a1e*/ 	.byte	0x3f
	.zero		1


	//   ....[32]....
        /*0a20*/ 	.word	0x00005710
        /*0a24*/ 	.word	0x00000007
        /*0a28*/ 	.word	0x00028c50
        /*0a2c*/ 	.short	0x010a
        /*0a2e*/ 	.byte	0x3f
	.zero		1


	//   ....[33]....
        /*0a30*/ 	.word	0x00005980
        /*0a34*/ 	.word	0x00000007
        /*0a38*/ 	.word	0x00000000
        /*0a3c*/ 	.short	0x0101
        /*0a3e*/ 	.byte	0x3f
	.zero		1


	//   ....[34]....
        /*0a40*/ 	.word	0x00005ac0
        /*0a44*/ 	.word	0x000000ff
        /*0a48*/ 	.word	0x00028c30
        /*0a4c*/ 	.short	0x010a
        /*0a4e*/ 	.byte	0x18
	.zero		1


	//   ....[35]....
        /*0a50*/ 	.word	0x00005b00
        /*0a54*/ 	.word	0x000000ff
        /*0a58*/ 	.word	0x00028c30
        /*0a5c*/ 	.short	0x010a
        /*0a5e*/ 	.byte	0x18
	.zero		1


	//   ....[36]....
        /*0a60*/ 	.word	0x00006db0
        /*0a64*/ 	.word	0x000000a0
        /*0a68*/ 	.word	0x00000000
        /*0a6c*/ 	.short	0x0101
        /*0a6e*/ 	.byte	0x3f
	.zero		1


	//   ....[37]....
        /*0a70*/ 	.word	0x000073d0
        /*0a74*/ 	.word	0x000000ff
        /*0a78*/ 	.word	0x00028c50
        /*0a7c*/ 	.short	0x010a
        /*0a7e*/ 	.byte	0x18
	.zero		1


	//   ....[38]....
        /*0a80*/ 	.word	0x00007410
        /*0a84*/ 	.word	0x000000ff
        /*0a88*/ 	.word	0x00028c50
        /*0a8c*/ 	.short	0x010a
        /*0a8e*/ 	.byte	0x18
	.zero		1


	//   ....[39]....
        /*0a90*/ 	.word	0x00007680
        /*0a94*/ 	.word	0x00000009
        /*0a98*/ 	.word	0x00000000
        /*0a9c*/ 	.short	0x0101
        /*0a9e*/ 	.byte	0x3f
	.zero		1


	//   ....[40]....
        /*0aa0*/ 	.word	0x0000a030
        /*0aa4*/ 	.word	0x000000ff
        /*0aa8*/ 	.word	0x00000000
        /*0aac*/ 	.short	0x0101
        /*0aae*/ 	.byte	0x04
	.zero		1


	//   ....[41]....
        /*0ab0*/ 	.word	0x0000a970
        /*0ab4*/ 	.word	0x000000ff
        /*0ab8*/ 	.word	0x00000000
        /*0abc*/ 	.short	0x0101
        /*0abe*/ 	.byte	0x04
	.zero		1


	//   ....[42]....
        /*0ac0*/ 	.word	0x0000e9b0
        /*0ac4*/ 	.word	0x00000000
        /*0ac8*/ 	.word	0x00028c40
        /*0acc*/ 	.short	0x010a
        /*0ace*/ 	.byte	0x3f
	.zero		1


	//   ....[43]....
        /*0ad0*/ 	.word	0x0000f490
        /*0ad4*/ 	.word	0x00000012
        /*0ad8*/ 	.word	0x00028c00
        /*0adc*/ 	.short	0x0107
        /*0ade*/ 	.byte	0x3f
	.zero		1


	//   ....[44]....
        /*0ae0*/ 	.word	0x0000f580
        /*0ae4*/ 	.word	0x00000012
        /*0ae8*/ 	.word	0x00028c00
        /*0aec*/ 	.short	0x0101
        /*0aee*/ 	.byte	0x3f
	.zero		1


	//   ....[45]....
        /*0af0*/ 	.word	0x0000f5a0
        /*0af4*/ 	.word	0x00000012
        /*0af8*/ 	.word	0x00028c20
        /*0afc*/ 	.short	0x010a
        /*0afe*/ 	.byte	0x3f
	.zero		1


	//   ....[46]....
        /*0b00*/ 	.word	0x0000f680
        /*0b04*/ 	.word	0x00000000
        /*0b08*/ 	.word	0x00028c60
        /*0b0c*/ 	.short	0x010a
        /*0b0e*/ 	.byte	0x3f
	.zero		1


	//   ....[47]....
        /*0b10*/ 	.word	0x000102f0
        /*0b14*/ 	.word	0x00000003
        /*0b18*/ 	.word	0x00028c40
        /*0b1c*/ 	.short	0x010a
        /*0b1e*/ 	.byte	0x3f
	.zero		1


	//   ....[48]....
        /*0b20*/ 	.word	0x00010540
        /*0b24*/ 	.word	0x00000003
        /*0b28*/ 	.word	0x00028c60
        /*0b2c*/ 	.short	0x010a
        /*0b2e*/ 	.byte	0x3f
	.zero		1


	//   ....[49]....
        /*0b30*/ 	.word	0x000110f0
        /*0b34*/ 	.word	0x00000004
        /*0b38*/ 	.word	0x00028c40
        /*0b3c*/ 	.short	0x010a
        /*0b3e*/ 	.byte	0x3f
	.zero		1


	//   ....[50]....
        /*0b40*/ 	.word	0x00011340
        /*0b44*/ 	.word	0x00000004
        /*0b48*/ 	.word	0x00028c60
        /*0b4c*/ 	.short	0x010a
        /*0b4e*/ 	.byte	0x3f
	.zero		1


	//   ....[51]....
        /*0b50*/ 	.word	0x00011e80
        /*0b54*/ 	.word	0x00000004
        /*0b58*/ 	.word	0x00028c40
        /*0b5c*/ 	.short	0x010a
        /*0b5e*/ 	.byte	0x3f
	.zero		1


	//   ....[52]....
        /*0b60*/ 	.word	0x000120d0
        /*0b64*/ 	.word	0x00000004
        /*0b68*/ 	.word	0x00028c60
        /*0b6c*/ 	.short	0x010a
        /*0b6e*/ 	.byte	0x3f
	.zero		1


	//   ....[53]....
        /*0b70*/ 	.word	0x000139e0
        /*0b74*/ 	.word	0x00000000
        /*0b78*/ 	.word	0x00028c20
        /*0b7c*/ 	.short	0x010a
        /*0b7e*/ 	.byte	0x3f
	.zero		1


	//   ....[54]....
        /*0b80*/ 	.word	0x00013bd0
        /*0b84*/ 	.word	0x00000006
        /*0b88*/ 	.word	0x00000000
        /*0b8c*/ 	.short	0x010a
        /*0b8e*/ 	.byte	0x3f
	.zero		1


	//   ....[55]....
        /*0b90*/ 	.word	0x00013c00
        /*0b94*/ 	.word	0x00000007
        /*0b98*/ 	.word	0x00000000
        /*0b9c*/ 	.short	0x010a
        /*0b9e*/ 	.byte	0x3f
	.zero		1


	//   ....[56]....
        /*0ba0*/ 	.word	0x00013c60
        /*0ba4*/ 	.word	0x00000004
        /*0ba8*/ 	.word	0x00000000
        /*0bac*/ 	.short	0x010a
        /*0bae*/ 	.byte	0x3f
	.zero		1


	//   ....[57]....
        /*0bb0*/ 	.word	0x00013c90
        /*0bb4*/ 	.word	0x00000003
        /*0bb8*/ 	.word	0x00000000
        /*0bbc*/ 	.short	0x010a
        /*0bbe*/ 	.byte	0x3f
	.zero		1


	//   ....[58]....
        /*0bc0*/ 	.word	0x00013d00
        /*0bc4*/ 	.word	0x00000003
        /*0bc8*/ 	.word	0x00028c50
        /*0bcc*/ 	.short	0x010a
        /*0bce*/ 	.byte	0x3f
	.zero		1


	//   ....[59]....
        /*0bd0*/ 	.word	0x00013d60
        /*0bd4*/ 	.word	0x00000003
        /*0bd8*/ 	.word	0x00028c50
        /*0bdc*/ 	.short	0x010a
        /*0bde*/ 	.byte	0x3f
	.zero		1


	//   ....[60]....
        /*0be0*/ 	.word	0x00013dc0
        /*0be4*/ 	.word	0x00000003
        /*0be8*/ 	.word	0x00028c00
        /*0bec*/ 	.short	0x010a
        /*0bee*/ 	.byte	0x3f
	.zero		1


	//   ....[61]....
        /*0bf0*/ 	.word	0x00013e10
        /*0bf4*/ 	.word	0x00000007
        /*0bf8*/ 	.word	0x00028c30
        /*0bfc*/ 	.short	0x010a
        /*0bfe*/ 	.byte	0x3f
	.zero		1


	//   ....[62]....
        /*0c00*/ 	.word	0x00013e60
        /*0c04*/ 	.word	0x00000007
        /*0c08*/ 	.word	0x00028c50
        /*0c0c*/ 	.short	0x010a
        /*0c0e*/ 	.byte	0x3f
	.zero		1


	//   ....[63]....
        /*0c10*/ 	.word	0x00013ec0
        /*0c14*/ 	.word	0x00000000
        /*0c18*/ 	.word	0x00028c30
        /*0c1c*/ 	.short	0x010a
        /*0c1e*/ 	.byte	0x3f
	.zero		1


	//   ....[64]....
        /*0c20*/ 	.word	0x00013f10
        /*0c24*/ 	.word	0x00000009
        /*0c28*/ 	.word	0x00028c50
        /*0c2c*/ 	.short	0x010a
        /*0c2e*/ 	.byte	0x3f
	.zero		1


	//   ....[65]....
        /*0c30*/ 	.word	0x000140b0
        /*0c34*/ 	.word	0x00000000
        /*0c38*/ 	.word	0x00028c40
        /*0c3c*/ 	.short	0x010a
        /*0c3e*/ 	.byte	0x3f
	.zero		1


	//   ....[66]....
        /*0c40*/ 	.word	0x00014630
        /*0c44*/ 	.word	0x00000012
        /*0c48*/ 	.word	0x00028c20
        /*0c4c*/ 	.short	0x010a
        /*0c4e*/ 	.byte	0x3f
	.zero		1


	//   ....[67]....
        /*0c50*/ 	.word	0x00014680
        /*0c54*/ 	.word	0x00000000
        /*0c58*/ 	.word	0x00028c60
        /*0c5c*/ 	.short	0x010a
        /*0c5e*/ 	.byte	0x3f
	.zero		1


	//   ....[68]....
        /*0c60*/ 	.word	0x000146d0
        /*0c64*/ 	.word	0x00000003
        /*0c68*/ 	.word	0x00028c40
        /*0c6c*/ 	.short	0x010a
        /*0c6e*/ 	.byte	0x3f
	.zero		1


	//   ....[69]....
        /*0c70*/ 	.word	0x00014720
        /*0c74*/ 	.word	0x00000003
        /*0c78*/ 	.word	0x00028c60
        /*0c7c*/ 	.short	0x010a
        /*0c7e*/ 	.byte	0x3f
	.zero		1


	//   ....[70]....
        /*0c80*/ 	.word	0x00014770
        /*0c84*/ 	.word	0x00000004
        /*0c88*/ 	.word	0x00028c40
        /*0c8c*/ 	.short	0x010a
        /*0c8e*/ 	.byte	0x3f
	.zero		1


	//   ....[71]....
        /*0c90*/ 	.word	0x000147c0
        /*0c94*/ 	.word	0x00000004
        /*0c98*/ 	.word	0x00028c60
        /*0c9c*/ 	.short	0x010a
        /*0c9e*/ 	.byte	0x3f
	.zero		1


	//   ....[72]....
        /*0ca0*/ 	.word	0x00014810
        /*0ca4*/ 	.word	0x00000004
        /*0ca8*/ 	.word	0x00028c40
        /*0cac*/ 	.short	0x010a
        /*0cae*/ 	.byte	0x3f
	.zero		1


	//   ....[73]....
        /*0cb0*/ 	.word	0x00014860
        /*0cb4*/ 	.word	0x00000004
        /*0cb8*/ 	.word	0x00028c60
        /*0cbc*/ 	.short	0x010a
        /*0cbe*/ 	.byte	0x3f
	.zero		1


	//   ....[74]....
        /*0cc0*/ 	.word	0x000152e0
        /*0cc4*/ 	.word	0x00000000
        /*0cc8*/ 	.word	0x00028c20
        /*0ccc*/ 	.short	0x010a
        /*0cce*/ 	.byte	0x3f
	.zero		1


	//   ....[75]....
        /*0cd0*/ 	.word	0x00015480
        /*0cd4*/ 	.word	0x00000006
        /*0cd8*/ 	.word	0x00000000
        /*0cdc*/ 	.short	0x010a
        /*0cde*/ 	.byte	0x3f
	.zero		1


	//   ....[76]....
        /*0ce0*/ 	.word	0x000154d0
        /*0ce4*/ 	.word	0x00000007
        /*0ce8*/ 	.word	0x00000000
        /*0cec*/ 	.short	0x010a
        /*0cee*/ 	.byte	0x3f
	.zero		1


	//   ....[77]....
        /*0cf0*/ 	.word	0x00015520
        /*0cf4*/ 	.word	0x00000004
        /*0cf8*/ 	.word	0x00000000
        /*0cfc*/ 	.short	0x010a
        /*0cfe*/ 	.byte	0x3f
	.zero		1


	//----- nvinfo : EIATTR_NUM_MBARRIERS
	.align		4
.L_657:
        /*0d00*/ 	.byte	0x03, 0x38
        /*0d02*/ 	.short	0x0016


	//----- nvinfo : EIATTR_EXIT_INSTR_OFFSETS
	.align		4
        /*0d04*/ 	.byte	0x04, 0x1c
        /*0d06*/ 	.short	(.L_659 - .L_658)


	//   ....[0]....
.L_658:
        /*0d08*/ 	.word	0x00000a40


	//   ....[1]....
        /*0d0c*/ 	.word	0x0000cb50


	//   ....[2]....
        /*0d10*/ 	.word	0x00013ce0


	//----- nvinfo : EIATTR_MAX_THREADS
	.align		4
.L_659:
        /*0d14*/ 	.byte	0x04, 0x05
        /*0d16*/ 	.short	(.L_661 - .L_660)
.L_660:
        /*0d18*/ 	.word	0x00000180
        /*0d1c*/ 	.word	0x00000001
        /*0d20*/ 	.word	0x00000001


	//----- nvinfo : EIATTR_CRS_STACK_SIZE
	.align		4
.L_661:
        /*0d24*/ 	.byte	0x04, 0x1e
        /*0d26*/ 	.short	(.L_663 - .L_662)
.L_662:
        /*0d28*/ 	.word	0x00000000


	//----- nvinfo : EIATTR_CBANK_PARAM_SIZE
	.align		4
.L_663:
        /*0d2c*/ 	.byte	0x03, 0x19
        /*0d2e*/ 	.short	0x0af0


	//----- nvinfo : EIATTR_PARAM_CBANK
	.align		4
        /*0d30*/ 	.byte	0x04, 0x0a
        /*0d32*/ 	.short	(.L_665 - .L_664)
	.align		4
.L_664:
        /*0d34*/ 	.word	index@(.nv.constant0._ZN7cutlass13device_kernelIN5flash11enable_sm90INS1_16FlashAttnFwdSm90INS1_25CollectiveMainloopFwdSm90ILi2EN4cute5tupleIJNS5_1CILi1EEES8_S8_EEENS6_IJNS7_ILi64EEESA_SA_EEELi512ENS_10bfloat16_tEfNS_4arch4Sm90ELb0ELb0ELb1ELb1ELb0ELb0ELb0ELb0ELb0ELb1ELb1ELb0EEENS1_21CollectiveEpilogueFwdINS6_IJSA_NS7_ILi512EEESA_EEES9_SC_SE_Li256ELb1ELb1ELb1ELb0EEENS1_36VarlenDynamicPersistentTileSchedulerILi64ELi64ELi256ELi128ELb1ELb1ELb1ELb0ELb1ELb1EEEEEEEEEvNT_6ParamsE)
        /*0d38*/ 	.short	0x0210
        /*0d3a*/ 	.short	0x0af0


	//----- nvinfo : EIATTR_SW_WAR
	.align		4
.L_665:
        /*0d3c*/ 	.byte	0x04, 0x36
        /*0d3e*/ 	.short	(.L_667 - .L_666)
.L_666:
        /*0d40*/ 	.word	0x00000008
.L_667:


//--------------------- .nv.info._ZN7cutlass13device_kernelIN5flash11enable_sm90INS1_16FlashAttnFwdSm90INS1_25CollectiveMainloopFwdSm90ILi2EN4cute5tupleIJNS5_1CILi1EEES8_S8_EEENS6_IJNS7_ILi64EEESA_SA_EEELi512ENS_10bfloat16_tEfNS_4arch4Sm90ELb0ELb0ELb1ELb1ELb0ELb1ELb0ELb0ELb0ELb1ELb1ELb0EEENS1_21CollectiveEpilogueFwdINS6_IJSA_NS7_ILi512EEESA_EEES9_SC_SE_Li256ELb1ELb1ELb1ELb0EEENS1_36VarlenDynamicPersistentTileSchedulerILi64ELi64ELi256ELi128ELb1ELb1ELb1ELb0ELb1ELb1EEEEEEEEEvNT_6ParamsE --------------------------
	.section	.nv.info._ZN7cutlass13device_kernelIN5flash11enable_sm90INS1_16FlashAttnFwdSm90INS1_25CollectiveMainloopFwdSm90ILi2EN4cute5tupleIJNS5_1CILi1EEES8_S8_EEENS6_IJNS7_ILi64EEESA_SA_EEELi512ENS_10bfloat16_tEfNS_4arch4Sm90ELb0ELb0ELb1ELb1ELb0ELb1ELb0ELb0ELb0ELb1ELb1ELb0EEENS1_21CollectiveEpilogueFwdINS6_IJSA_NS7_ILi512EEESA_EEES9_SC_SE_Li256ELb1ELb1ELb1ELb0EEENS1_36VarlenDynamicPersistentTileSchedulerILi64ELi64ELi256ELi128ELb1ELb1ELb1ELb0ELb1ELb1EEEEEEEEEvNT_6ParamsE,"",@"SHT_CUDA_INFO"
	.sectionflags	@""
	.align	4


	//----- nvinfo : EIATTR_CUDA_API_VERSION
	.align		4
        /*0000*/ 	.byte	0x04, 0x37
        /*0002*/ 	.short	(.L_669 - .L_668)
.L_668:
        /*0004*/ 	.word	0x00000082


	//----- nvinfo : EIATTR_KPARAM_INFO
	.align		4
.L_669:
        /*0008*/ 	.byte	0x04, 0x17
        /*000a*/ 	.short	(.L_671 - .L_670)
.L_670:
        /*000c*/ 	.word	0x00000000
        /*0010*/ 	.short	0x0000
        /*0012*/ 	.short	0x0070
        /*0014*/ 	.byte	0x00, 0xf0, 0x01, 0x2a


	//----- nvinfo : EIATTR_SPARSE_MMA_MASK
	.align		4
.L_671:
        /*0018*/ 	.byte	0x03, 0x50
        /*001a*/ 	.short	0x0000


	//----- nvinfo : EIATTR_MAXREG_COUNT
	.align		4
        /*001c*/ 	.byte	0x03, 0x1b
        /*001e*/ 	.short	0x00a8


	//----- nvinfo : EIATTR_NUM_BARRIERS
	.align		4
        /*0020*/ 	.byte	0x02, 0x4c
        /*0022*/ 	.byte	0x10
	.zero		1


	//----- nvinfo : EIATTR_EXTERNS
	.align		4
        /*0024*/ 	.byte	0x04, 0x0f
        /*0026*/ 	.short	(.L_673 - .L_672)


	//   ....[0]....
	.align		4
.L_672:
        /*0028*/ 	.word	index@(__assertfail)


	//----- nvinfo : EIATTR_ANNOTATIONS
	.align		4
.L_673:
        /*002c*/ 	.byte	0x04, 0x55
        /*002e*/ 	.short	(.L_675 - .L_674)


	//   ....[0]....
.L_674:
        /* <DEDUP_REMOVED lines=89> */


	//----- nvinfo : EIATTR_MERCURY_ISA_VERSION
	.align		4
.L_675:
        /*05a8*/ 	.byte	0x03, 0x5f
        /*05aa*/ 	.short	0x0101


	//----- nvinfo : EIATTR_UNUSED_LOAD_BYTE_OFFSET
	.align		4
        /*05ac*/ 	.byte	0x04, 0x44
        /*05ae*/ 	.short	(.L_677 - .L_676)


	//   ....[0]....
.L_676:
        /*05b0*/ 	.word	0x00000a80
        /*05b4*/ 	.word	0x0000fff0


	//   ....[1]....
        /*05b8*/ 	.word	0x0000da50
        /*05bc*/ 	.word	0x0000fff0


	//----- nvinfo : EIATTR_INT_WARP_WIDE_INSTR_OFFSETS
	.align		4
.L_677:
        /*05c0*/ 	.byte	0x04, 0x31
        /*05c2*/ 	.short	(.L_679 - .L_678)


	//   ....[0]....
.L_678:
        /*05c4*/ 	.word	0x00000190


	//   ....[1]....
        /*05c8*/ 	.word	0x000001c0


	//   ....[2]....
        /*05cc*/ 	.word	0x00000290


	//   ....[3]....
        /*05d0*/ 	.word	0x00015830


	//   ....[4]....
        /*05d4*/ 	.word	0x000158c0


	//   ....[5]....
        /*05d8*/ 	.word	0x0001a1a0


	//   ....[6]....
        /*05dc*/ 	.word	0x0001a230


	//----- nvinfo : EIATTR_COOP_GROUP_MASK_REGIDS
	.align		4
.L_679:
        /*05e0*/ 	.byte	0x04, 0x29
        /*05e2*/ 	.short	(.L_681 - .L_680)


	//   ....[0]....
.L_680:
        /*05e4*/ 	.word	0xffffffff


	//   ....[1]....
        /*05e8*/ 	.word	0xffffffff


	//   ....[2]....
        /*05ec*/ 	.word	0xffffffff


	//   ....[3]....
        /*05f0*/ 	.word	0xffffffff


	//   ....[4]....
        /*05f4*/ 	.word	0xffffffff


	//   ....[5]....
        /*05f8*/ 	.word	0xffffffff


	//   ....[6]....
        /*05fc*/ 	.word	0xffffffff


	//   ....[7]....
        /*0600*/ 	.word	0xffffffff


	//   ....[8]....
        /*0604*/ 	.word	0xffffffff


	//   ....[9]....
        /*0608*/ 	.word	0xffffffff


	//   ....[10]....
        /*060c*/ 	.word	0xffffffff


	//   ....[11]....
        /*0610*/ 	.word	0xffffffff


	//   ....[12]....
        /*0614*/ 	.word	0xffffffff


	//   ....[13]....
        /*0618*/ 	.word	0xffffffff


	//   ....[14]....
        /*061c*/ 	.word	0xffffffff


	//   ....[15]....
        /*0620*/ 	.word	0xffffffff


	//   ....[16]....
        /*0624*/ 	.word	0xffffffff


	//   ....[17]....
        /*0628*/ 	.word	0xffffffff


	//   ....[18]....
        /*062c*/ 	.word	0xffffffff


	//   ....[19]....
        /*0630*/ 	.word	0xffffffff


	//   ....[20]....
        /*0634*/ 	.word	0xffffffff


	//   ....[21]....
        /*0638*/ 	.word	0xffffffff


	//   ....[22]....
        /*063c*/ 	.word	0xffffffff


	//   ....[23]....
        /*0640*/ 	.word	0xffffffff


	//   ....[24]....
        /*0644*/ 	.word	0xffffffff


	//   ....[25]....
        /*0648*/ 	.word	0xffffffff


	//   ....[26]....
        /*064c*/ 	.word	0xffffffff


	//   ....[27]....
        /*0650*/ 	.word	0xffffffff


	//   ....[28]....
        /*0654*/ 	.word	0xffffffff


	//   ....[29]....
        /*0658*/ 	.word	0xffffffff


	//   ....[30]....
        /*065c*/ 	.word	0xffffffff


	//   ....[31]....
        /*0660*/ 	.word	0xffffffff


	//   ....[32]....
        /*0664*/ 	.word	0xffffffff


	//   ....[33]....
        /*0668*/ 	.word	0xffffffff


	//   ....[34]....
        /*066c*/ 	.word	0xffffffff


	//   ....[35]....
        /*0670*/ 	.word	0xffffffff


	//   ....[36]....
        /*0674*/ 	.word	0xffffffff


	//   ....[37]....
        /*0678*/ 	.word	0xffffffff


	//   ....[38]....
        /*067c*/ 	.word	0xffffffff


	//   ....[39]....
        /*0680*/ 	.word	0xffffffff


	//   ....[40]....
        /*0684*/ 	.word	0xffffffff


	//   ....[41]....
        /*0688*/ 	.word	0xffffffff


	//   ....[42]....
        /*068c*/ 	.word	0xffffffff


	//   ....[43]....
        /*0690*/ 	.word	0xffffffff


	//   ....[44]....
        /*0694*/ 	.word	0xffffffff


	//   ....[45]....
        /*0698*/ 	.word	0xffffffff


	//   ....[46]....
        /*069c*/ 	.word	0xffffffff


	//   ....[47]....
        /*06a0*/ 	.word	0xffffffff


	//   ....[48]....
        /*06a4*/ 	.word	0xffffffff


	//   ....[49]....
        /*06a8*/ 	.word	0xffffffff


	//   ....[50]....
        /*06ac*/ 	.word	0xffffffff


	//   ....[51]....
        /*06b0*/ 	.word	0xffffffff


	//   ....[52]....
        /*06b4*/ 	.word	0xffffffff


	//   ....[53]....
        /*06b8*/ 	.word	0xffffffff


	//   ....[54]....
        /*06bc*/ 	.word	0xffffffff


	//   ....[55]....
        /*06c0*/ 	.word	0xffffffff


	//   ....[56]....
        /*06c4*/ 	.word	0xffffffff


	//   ....[57]....
        /*06c8*/ 	.word	0xffffffff


	//   ....[58]....
        /*06cc*/ 	.word	0xffffffff


	//   ....[59]....
        /*06d0*/ 	.word	0xffffffff


	//   ....[60]....
        /*06d4*/ 	.word	0xffffffff


	//   ....[61]....
        /*06d8*/ 	.word	0xffffffff


	//   ....[62]....
        /*06dc*/ 	.word	0xffffffff


	//   ....[63]....
        /*06e0*/ 	.word	0xffffffff


	//   ....[64]....
        /*06e4*/ 	.word	0xffffffff


	//   ....[65]....
        /*06e8*/ 	.word	0xffffffff


	//   ....[66]....
        /*06ec*/ 	.word	0xffffffff


	//   ....[67]....
        /*06f0*/ 	.word	0xffffffff


	//   ....[68]....
        /*06f4*/ 	.word	0xffffffff


	//   ....[69]....
        /*06f8*/ 	.word	0xffffffff


	//   ....[70]....
        /*06fc*/ 	.word	0xffffffff


	//   ....[71]....
        /*0700*/ 	.word	0xffffffff


	//   ....[72]....
        /*0704*/ 	.word	0xffffffff


	//   ....[73]....
        /*0708*/ 	.word	0xffffffff


	//   ....[74]....
        /*070c*/ 	.word	0xffffffff


	//   ....[75]....
        /*0710*/ 	.word	0xffffffff


	//   ....[76]....
        /*0714*/ 	.word	0xffffffff


	//   ....[77]....
        /*0718*/ 	.word	0xffffffff


	//   ....[78]....
        /*071c*/ 	.word	0xffffffff


	//   ....[79]....
        /*0720*/ 	.word	0xffffffff


	//   ....[80]....
        /*0724*/ 	.word	0xffffffff


	//   ....[81]....
        /*0728*/ 	.word	0xffffffff


	//   ....[82]....
        /*072c*/ 	.word	0xffffffff


	//   ....[83]....
        /*0730*/ 	.word	0xffffffff


	//   ....[84]....
        /*0734*/ 	.word	0xffffffff


	//   ....[85]....
        /*0738*/ 	.word	0xffffffff


	//   ....[86]....
        /*073c*/ 	.word	0xffffffff


	//   ....[87]....
        /*0740*/ 	.word	0xffffffff


	//   ....[88]....
        /*0744*/ 	.word	0xffffffff


	//   ....[89]....
        /*0748*/ 	.word	0xffffffff


	//   ....[90]....
        /*074c*/ 	.word	0xffffffff


	//   ....[91]....
        /*0750*/ 	.word	0xffffffff


	//   ....[92]....
        /*0754*/ 	.word	0xffffffff


	//   ....[93]....
        /*0758*/ 	.word	0xffffffff


	//   ....[94]....
        /*075c*/ 	.word	0x0500000f


	//   ....[95]....
        /*0760*/ 	.word	0x0500000f


	//   ....[96]....
        /*0764*/ 	.word	0x0500000f


	//   ....[97]....
        /*0768*/ 	.word	0x0500000f


	//   ....[98]....
        /*076c*/ 	.word	0x0500000f


	//   ....[99]....
        /*0770*/ 	.word	0x0500000f


	//   ....[100]....
        /*0774*/ 	.word	0x0500000f


	//   ....[101]....
        /*0778*/ 	.word	0x0500000f


	//   ....[102]....
        /*077c*/ 	.word	0x0500000f


	//   ....[103]....
        /*0780*/ 	.word	0x0500000f


	//   ....[104]....
        /*0784*/ 	.word	0x0500000f


	//   ....[105]....
        /*0788*/ 	.word	0x0500000f


	//   ....[106]....
        /*078c*/ 	.word	0x0500000f


	//   ....[107]....
        /*0790*/ 	.word	0x0500000f


	//   ....[108]....
        /*0794*/ 	.word	0x0500000f


	//   ....[109]....
        /*0798*/ 	.word	0x0500000f


	//   ....[110]....
        /*079c*/ 	.word	0x0500000f


	//   ....[111]....
        /*07a0*/ 	.word	0x0500000f


	//   ....[112]....
        /*07a4*/ 	.word	0x0500000f


	//   ....[113]....
        /*07a8*/ 	.word	0x0500000f


	//   ....[114]....
        /*07ac*/ 	.word	0x0500000f


	//   ....[115]....
        /*07b0*/ 	.word	0x0500000f


	//   ....[116]....
        /*07b4*/ 	.word	0x0500000f


	//   ....[117]....
        /*07b8*/ 	.word	0x0500000f


	//   ....[118]....
        /*07bc*/ 	.word	0x0500000f


	//   ....[119]....
        /*07c0*/ 	.word	0x0500000f


	//   ....[120]....
        /*07c4*/ 	.word	0x0500000f


	//   ....[121]....
        /*07c8*/ 	.word	0x0500000f


	//   ....[122]....
        /*07cc*/ 	.word	0x0500000f


	//   ....[123]....
        /*07d0*/ 	.word	0x0500000f


	//   ....[124]....
        /*07d4*/ 	.word	0x0500000f


	//   ....[125]....
        /*07d8*/ 	.word	0x0500000f


	//   ....[126]....
        /*07dc*/ 	.word	0x0500000f


	//   ....[127]....
        /*07e0*/ 	.word	0x0500000f


	//   ....[128]....
        /*07e4*/ 	.word	0x0500000f


	//   ....[129]....
        /*07e8*/ 	.word	0x0500000f


	//   ....[130]....
        /*07ec*/ 	.word	0x0500000f


	//----- nvinfo : EIATTR_COOP_GROUP_INSTR_OFFSETS
	.align		4
.L_681:
        /*07f0*/ 	.byte	0x04, 0x28
        /*07f2*/ 	.short	(.L_683 - .L_682)


	//   ....[0]....
.L_682:
        /*07f4*/ 	.word	0x00000060


	//   ....[1]....
        /*07f8*/ 	.word	0x00000180


	//   ....[2]....
        /*07fc*/ 	.word	0x00000250


	//   ....[3]....
        /*0800*/ 	.word	0x000003d0


	//   ....[4]....
        /*0804*/ 	.word	0x00000530


	//   ....[5]....
        /*0808*/ 	.word	0x00000650


	//   ....[6]....
        /*080c*/ 	.word	0x000007b0


	//   ....[7]....
        /*0810*/ 	.word	0x000050a0


	//   ....[8]....
        /*0814*/ 	.word	0x00007220


	//   ....[9]....
        /*0818*/ 	.word	0x000077e0


	//   ....[10]....
        /*081c*/ 	.word	0x000077f0


	//   ....[11]....
        /*0820*/ 	.word	0x00007800


	//   ....[12]....
        /*0824*/ 	.word	0x00007810


	//   ....[13]....
        /*0828*/ 	.word	0x000087e0


	//   ....[14]....
        /*082c*/ 	.word	0x000087f0


	//   ....[15]....
        /*0830*/ 	.word	0x00008800


	//   ....[16]....
        /*0834*/ 	.word	0x00008810


	//   ....[17]....
        /*0838*/ 	.word	0x0000a3c0


	//   ....[18]....
        /*083c*/ 	.word	0x0000a4c0


	//   ....[19]....
        /*0840*/ 	.word	0x0000a5a0


	//   ....[20]....
        /*0844*/ 	.word	0x0000a6c0


	//   ....[21]....
        /*0848*/ 	.word	0x0000b0c0


	//   ....[22]....
        /*084c*/ 	.word	0x0000b8d0


	//   ....[23]....
        /*0850*/ 	.word	0x0000b930


	//   ....[24]....
        /*0854*/ 	.word	0x0000c190


	//   ....[25]....
        /*0858*/ 	.word	0x0000c1f0


	//   ....[26]....
        /*085c*/ 	.word	0x0000cf20


	//   ....[27]....
        /*0860*/ 	.word	0x0000cf70


	//   ....[28]....
        /*0864*/ 	.word	0x0000cfd0


	//   ....[29]....
        /*0868*/ 	.word	0x0000d060


	//   ....[30]....
        /*086c*/ 	.word	0x0000d220


	//   ....[31]....
        /*0870*/ 	.word	0x0000e760


	//   ....[32]....
        /*0874*/ 	.word	0x0000eb00


	//   ....[33]....
        /*0878*/ 	.word	0x0000eb10


	//   ....[34]....
        /*087c*/ 	.word	0x0000eb20


	//   ....[35]....
        /*0880*/ 	.word	0x0000eb30


	//   ....[36]....
        /*0884*/ 	.word	0x0000f7b0


	//   ....[37]....
        /*0888*/ 	.word	0x0000f7d0


	//   ....[38]....
        /*088c*/ 	.word	0x0000fa60


	//   ....[39]....
        /*0890*/ 	.word	0x0000fa80


	//   ....[40]....
        /*0894*/ 	.word	0x000102e0


	//   ....[41]....
        /*0898*/ 	.word	0x00010320


	//   ....[42]....
        /*089c*/ 	.word	0x00010b90


	//   ....[43]....
        /*08a0*/ 	.word	0x00010bb0


	//   ....[44]....
        /*08a4*/ 	.word	0x00011ea0


	//   ....[45]....
        /*08a8*/ 	.word	0x00011eb0


	//   ....[46]....
        /*08ac*/ 	.word	0x000120e0


	//   ....[47]....
        /*08b0*/ 	.word	0x00012100


	//   ....[48]....
        /*08b4*/ 	.word	0x000123b0


	//   ....[49]....
        /*08b8*/ 	.word	0x000125e0


	//   ....[50]....
        /*08bc*/ 	.word	0x00012610


	//   ....[51]....
        /*08c0*/ 	.word	0x00012640


	//   ....[52]....
        /*08c4*/ 	.word	0x00012670


	//   ....[53]....
        /*08c8*/ 	.word	0x000126a0


	//   ....[54]....
        /*08cc*/ 	.word	0x000126d0


	//   ....[55]....
        /*08d0*/ 	.word	0x00012870


	//   ....[56]....
        /*08d4*/ 	.word	0x000128a0


	//   ....[57]....
        /*08d8*/ 	.word	0x000128d0


	//   ....[58]....
        /*08dc*/ 	.word	0x00012900


	//   ....[59]....
        /*08e0*/ 	.word	0x00012930


	//   ....[60]....
        /*08e4*/ 	.word	0x00012960


	//   ....[61]....
        /*08e8*/ 	.word	0x000129f0


	//   ....[62]....
        /*08ec*/ 	.word	0x00012a20


	//   ....[63]....
        /*08f0*/ 	.word	0x00012a30


	//   ....[64]....
        /*08f4*/ 	.word	0x00012ae0


	//   ....[65]....
        /*08f8*/ 	.word	0x00013ae0


	//   ....[66]....
        /*08fc*/ 	.word	0x00015e10


	//   ....[67]....
        /*0900*/ 	.word	0x00016920


	//   ....[68]....
        /*0904*/ 	.word	0x00016930


	//   ....[69]....
        /*0908*/ 	.word	0x000169d0


	//   ....[70]....
        /*090c*/ 	.word	0x000169e0


	//   ....[71]....
        /*0910*/ 	.word	0x00016a60


	//   ....[72]....
        /*0914*/ 	.word	0x00016a70


	//   ....[73]....
        /*0918*/ 	.word	0x00016ac0


	//   ....[74]....
        /*091c*/ 	.word	0x00016ae0


	//   ....[75]....
        /*0920*/ 	.word	0x0001a4c0


	//   ....[76]....
        /*0924*/ 	.word	0x0001a540


	//   ....[77]....
        /*0928*/ 	.word	0x0001a570


	//   ....[78]....
        /*092c*/ 	.word	0x0001a580


	//   ....[79]....
        /*0930*/ 	.word	0x0001a5b0


	//   ....[80]....
        /*0934*/ 	.word	0x0001a5e0


	//   ....[81]....
        /*0938*/ 	.word	0x0001a610


	//   ....[82]....
        /*093c*/ 	.word	0x0001a640


	//   ....[83]....
        /*0940*/ 	.word	0x0001a810


	//   ....[84]....
        /*0944*/ 	.word	0x0001a840


	//   ....[85]....
        /*0948*/ 	.word	0x0001a870


	//   ....[86]....
        /*094c*/ 	.word	0x0001a8a0


	//   ....[87]....
        /*0950*/ 	.word	0x0001a8d0


	//   ....[88]....
        /*0954*/ 	.word	0x0001a900


	//   ....[89]....
        /*0958*/ 	.word	0x0001a9c0


	//   ....[90]....
        /*095c*/ 	.word	0x0001a9e0


	//   ....[91]....
        /*0960*/ 	.word	0x0001a9f0


	//   ....[92]....
        /*0964*/ 	.word	0x0001aa50


	//   ....[93]....
        /*0968*/ 	.word	0x0001b170


	//   ....[94]....
        /*096c*/ 	.word	0x0001b630


	//   ....[95]....
        /*0970*/ 	.word	0x0001b6c0


	//   ....[96]....
        /*0974*/ 	.word	0x0001b710


	//   ....[97]....
        /*0978*/ 	.word	0x0001b760


	//   ....[98]....
        /*097c*/ 	.word	0x0001b850


	//   ....[99]....
        /*0980*/ 	.word	0x0001b8e0


	//   ....[100]....
        /*0984*/ 	.word	0x0001b930


	//   ....[101]....
        /*0988*/ 	.word	0x0001b980


	//   ....[102]....
        /*098c*/ 	.word	0x0001bbf0


	//   ....[103]....
        /*0990*/ 	.word	0x0001bed0


	//   ....[104]....
        /*0994*/ 	.word	0x0001c0b0


	//   ....[105]....
        /*0998*/ 	.word	0x0001c100


	//   ....[106]....
        /*099c*/ 	.word	0x0001c160


	//   ....[107]....
        /*09a0*/ 	.word	0x0001c250


	//   ....[108]....
        /*09a4*/ 	.word	0x0001c2b0


	//   ....[109]....
        /*09a8*/ 	.word	0x0001c3a0


	//   ....[110]....
        /*09ac*/ 	.word	0x0001c400


	//   ....[111]....
        /*09b0*/ 	.word	0x0001c4d0


	//   ....[112]....
        /*09b4*/ 	.word	0x0001c800


	//   ....[113]....
        /*09b8*/ 	.word	0x0001c8a0


	//   ....[114]....
        /*09bc*/ 	.word	0x0001ca40


	//   ....[115]....
        /*09c0*/ 	.word	0x0001cac0


	//   ....[116]....
        /*09c4*/ 	.word	0x0001cb40


	//   ....[117]....
        /*09c8*/ 	.word	0x0001cbc0


	//   ....[118]....
        /*09cc*/ 	.word	0x0001cc40


	//   ....[119]....
        /*09d0*/ 	.word	0x0001ccd0


	//   ....[120]....
        /*09d4*/ 	.word	0x0001cd70


	//   ....[121]....
        /*09d8*/ 	.word	0x0001ce20


	//   ....[122]....
        /*09dc*/ 	.word	0x0001cea0


	//   ....[123]....
        /*09e0*/ 	.word	0x0001cf20


	//   ....[124]....
        /*09e4*/ 	.word	0x0001cfa0


	//   ....[125]....
        /*09e8*/ 	.word	0x0001d030


	//   ....[126]....
        /*09ec*/ 	.word	0x0001d0b0


	//   ....[127]....
        /*09f0*/ 	.word	0x0001d150


	//   ....[128]....
        /*09f4*/ 	.word	0x0001d1a0


	//   ....[129]....
        /*09f8*/ 	.word	0x0001d230


	//   ....[130]....
        /*09fc*/ 	.word	0x0001d360


	//----- nvinfo : EIATTR_REG_RECONFIG
	.align		4
.L_683:
        /*0a00*/ 	.byte	0x01, 0x54
	.zero		2


	//----- nvinfo : EIATTR_SYSCALL_OFFSETS
	.align		4
        /*0a04*/ 	.byte	0x04, 0x46
        /*0a06*/ 	.short	(.L_685 - .L_684)


	//   ....[0]....
.L_684:
        /*0a08*/ 	.word	0x00002010


	//   ....[1]....
        /*0a0c*/ 	.word	0x00002160


	//   ....[2]....
        /*0a10*/ 	.word	0x000073c0


	//   ....[3]....
        /*0a14*/ 	.word	0x00007740


	//   ....[4]....
        /*0a18*/ 	.word	0x00015a30


	//   ....[5]....
        /*0a1c*/ 	.word	0x00015b80


	//   ....[6]....
        /*0a20*/ 	.word	0x00015c80


	//   ....[7]....
        /*0a24*/ 	.word	0x00016540


	//----- nvinfo : EIATTR_MBARRIER_INSTR_OFFSETS
	.align		4
.L_685:
        /*0a28*/ 	.byte	0x04, 0x39
        /*0a2a*/ 	.short	(.L_687 - .L_686)


	//   ....[0]....
.L_686:
        /*0a2c*/ 	.word	0x000002b0
        /*0a30*/ 	.word	0x000000ff
        /*0a34*/ 	.word	0x00028c00
        /*0a38*/ 	.short	0x0100
        /*0a3a*/ 	.byte	0x08
	.zero		1


	//   ....[1]....
        /*0a3c*/ 	.word	0x000002d0
        /*0a40*/ 	.word	0x000000ff
        /*0a44*/ 	.word	0x00028c20
        /*0a48*/ 	.short	0x0100
        /*0a4a*/ 	.byte	0x08
	.zero		1


	//   ....[2]....
        /*0a4c*/ 	.word	0x00000380
        /*0a50*/ 	.word	0x000000ff
        /*0a54*/ 	.word	0x00028c30
        /*0a58*/ 	.short	0x0100
        /*0a5a*/ 	.byte	0x06
	.zero		1


	//   ....[3]....
        /*0a5c*/ 	.word	0x00000390
        /*0a60*/ 	.word	0x000000ff
        /*0a64*/ 	.word	0x00028c40
        /*0a68*/ 	.short	0x0100
        /*0a6a*/ 	.byte	0x06
	.zero		1


	//   ....[4]....
        /*0a6c*/ 	.word	0x000003a0
        /*0a70*/ 	.word	0x000000ff
        /*0a74*/ 	.word	0x00028c38
        /*0a78*/ 	.short	0x0100
        /*0a7a*/ 	.byte	0x06
	.zero		1


	//   ....[5]....
        /*0a7c*/ 	.word	0x000003b0
        /*0a80*/ 	.word	0x000000ff
        /*0a84*/ 	.word	0x00028c48
        /*0a88*/ 	.short	0x0100
        /*0a8a*/ 	.byte	0x06
	.zero		1


	//   ....[6]....
        /*0a8c*/ 	.word	0x000004e0
        /*0a90*/ 	.word	0x000000ff
        /*0a94*/ 	.word	0x00028c50
        /*0a98*/ 	.short	0x0100
        /*0a9a*/ 	.byte	0x08
	.zero		1


	//   ....[7]....
        /*0a9c*/ 	.word	0x000004f0
        /*0aa0*/ 	.word	0x000000ff
        /*0aa4*/ 	.word	0x00028c60
        /*0aa8*/ 	.short	0x0100
        /*0aaa*/ 	.byte	0x08
	.zero		1


	//   ....[8]....
        /*0aac*/ 	.word	0x00000500
        /*0ab0*/ 	.word	0x000000ff
        /*0ab4*/ 	.word	0x00028c58
        /*0ab8*/ 	.short	0x0100
        /*0aba*/ 	.byte	0x08
	.zero		1


	//   ....[9]....
        /*0abc*/ 	.word	0x00000510
        /*0ac0*/ 	.word	0x000000ff
        /*0ac4*/ 	.word	0x00028c68
        /*0ac8*/ 	.short	0x0100
        /*0aca*/ 	.byte	0x08
	.zero		1


	//   ....[10]....
        /*0acc*/ 	.word	0x00000600
        /*0ad0*/ 	.word	0x000000ff
        /*0ad4*/ 	.word	0x00028c70
        /*0ad8*/ 	.short	0x0100
        /*0ada*/ 	.byte	0x06
	.zero		1


	//   ....[11]....
        /*0adc*/ 	.word	0x00000610
        /*0ae0*/ 	.word	0x000000ff
        /*0ae4*/ 	.word	0x00028c80
        /*0ae8*/ 	.short	0x0100
        /*0aea*/ 	.byte	0x06
	.zero		1


	//   ....[12]....
        /*0aec*/ 	.word	0x00000620
        /*0af0*/ 	.word	0x000000ff
        /*0af4*/ 	.word	0x00028c78
        /*0af8*/ 	.short	0x0100
        /*0afa*/ 	.byte	0x06
	.zero		1


	//   ....[13]....
        /*0afc*/ 	.word	0x00000630
        /*0b00*/ 	.word	0x000000ff
        /*0b04*/ 	.word	0x00028c88
        /*0b08*/ 	.short	0x0100
        /*0b0a*/ 	.byte	0x06
	.zero		1


	//   ....[14]....
        /*0b0c*/ 	.word	0x00000760
        /*0b10*/ 	.word	0x000000ff
        /*0b14*/ 	.word	0x00028c90
        /*0b18*/ 	.short	0x0100
        /*0b1a*/ 	.byte	0x08
	.zero		1


	//   ....[15]....
        /*0b1c*/ 	.word	0x00000770
        /*0b20*/ 	.word	0x000000ff
        /*0b24*/ 	.word	0x00028ca0
        /*0b28*/ 	.short	0x0100
        /*0b2a*/ 	.byte	0x08
	.zero		1


	//   ....[16]....
        /*0b2c*/ 	.word	0x00000780
        /*0b30*/ 	.word	0x000000ff
        /*0b34*/ 	.word	0x00028c98
        /*0b38*/ 	.short	0x0100
        /*0b3a*/ 	.byte	0x08
	.zero		1


	//   ....[17]....
        /*0b3c*/ 	.word	0x00000790
        /*0b40*/ 	.word	0x000000ff
        /*0b44*/ 	.word	0x00028ca8
        /*0b48*/ 	.short	0x0100
        /*0b4a*/ 	.byte	0x08
	.zero		1


	//   ....[18]....
        /*0b4c*/ 	.word	0x000008c0
        /*0b50*/ 	.word	0x000000ff
        /*0b54*/ 	.word	0x00028cb0
        /*0b58*/ 	.short	0x0100
        /*0b5a*/ 	.byte	0x08
	.zero		1


	//   ....[19]....
        /*0b5c*/ 	.word	0x000008d0
        /*0b60*/ 	.word	0x000000ff
        /*0b64*/ 	.word	0x00028cc0
        /*0b68*/ 	.short	0x0100
        /*0b6a*/ 	.byte	0x08
	.zero		1


	//   ....[20]....
        /*0b6c*/ 	.word	0x000008e0
        /*0b70*/ 	.word	0x000000ff
        /*0b74*/ 	.word	0x00028cb8
        /*0b78*/ 	.short	0x0100
        /*0b7a*/ 	.byte	0x08
	.zero		1


	//   ....[21]....
        /*0b7c*/ 	.word	0x000008f0
        /*0b80*/ 	.word	0x000000ff
        /*0b84*/ 	.word	0x00028cc8
        /*0b88*/ 	.short	0x0100
        /*0b8a*/ 	.byte	0x08
	.zero		1


	//   ....[22]....
        /*0b8c*/ 	.word	0x00002d10
        /*0b90*/ 	.word	0x00000049
        /*0b94*/ 	.word	0x00028c90
        /*0b98*/ 	.short	0x010a
        /*0b9a*/ 	.byte	0x3f
	.zero		1


	//   ....[23]....
        /*0b9c*/ 	.word	0x00003780
        /*0ba0*/ 	.word	0x00000049
        /*0ba4*/ 	.word	0x00028c90
        /*0ba8*/ 	.short	0x010a
        /*0baa*/ 	.byte	0x3f
	.zero		1


	//   ....[24]....
        /*0bac*/ 	.word	0x00004090
        /*0bb0*/ 	.word	0x00000049
        /*0bb4*/ 	.word	0x00028c90
        /*0bb8*/ 	.short	0x010a
        /*0bba*/ 	.byte	0x3f
	.zero		1


	//   ....[25]....
        /*0bbc*/ 	.word	0x00004290
        /*0bc0*/ 	.word	0x00000004
        /*0bc4*/ 	.word	0x00000000
        /*0bc8*/ 	.short	0x0101
        /*0bca*/ 	.byte	0x3f
	.zero		1


	//   ....[26]....
        /*0bcc*/ 	.word	0x000042d0
        /*0bd0*/ 	.word	0x00000049
        /*0bd4*/ 	.word	0x00028cb0
        /*0bd8*/ 	.short	0x010a
        /*0bda*/ 	.byte	0x3f
	.zero		1


	//   ....[27]....
        /*0bdc*/ 	.word	0x00004930
        /*0be0*/ 	.word	0x00000049
        /*0be4*/ 	.word	0x00000000
        /*0be8*/ 	.short	0x0101
        /*0bea*/ 	.byte	0x3f
	.zero		1


	//   ....[28]....
        /*0bec*/ 	.word	0x00005190
        /*0bf0*/ 	.word	0x00000005
        /*0bf4*/ 	.word	0x00028c50
        /*0bf8*/ 	.short	0x010a
        /*0bfa*/ 	.byte	0x3f
	.zero		1


	//   ....[29]....
        /*0bfc*/ 	.word	0x00005550
        /*0c00*/ 	.word	0x00000005
        /*0c04*/ 	.word	0x00000000
        /*0c08*/ 	.short	0x0101
        /*0c0a*/ 	.byte	0x3f
	.zero		1


	//   ....[30]....
        /*0c0c*/ 	.word	0x00005ec0
        /*0c10*/ 	.word	0x00000004
        /*0c14*/ 	.word	0x00028c50
        /*0c18*/ 	.short	0x010a
        /*0c1a*/ 	.byte	0x3f
	.zero		1


	//   ....[31]....
        /*0c1c*/ 	.word	0x00005f10
        /*0c20*/ 	.word	0x00000004
        /*0c24*/ 	.word	0x00028c50
        /*0c28*/ 	.short	0x010a
        /*0c2a*/ 	.byte	0x3f
	.zero		1


	//   ....[32]....
        /*0c2c*/ 	.word	0x00006260
        /*0c30*/ 	.word	0x00000004
        /*0c34*/ 	.word	0x00000000
        /*0c38*/ 	.short	0x0101
        /*0c3a*/ 	.byte	0x3f
	.zero		1


	//   ....[33]....
        /*0c3c*/ 	.word	0x00007450
        /*0c40*/ 	.word	0x00000002
        /*0c44*/ 	.word	0x00028c00
        /*0c48*/ 	.short	0x010a
        /*0c4a*/ 	.byte	0x3f
	.zero		1


	//   ....[34]....
        /*0c4c*/ 	.word	0x000074a0
        /*0c50*/ 	.word	0x00000002
        /*0c54*/ 	.word	0x00028c00
        /*0c58*/ 	.short	0x010a
        /*0c5a*/ 	.byte	0x3f
	.zero		1


	//   ....[35]....
        /*0c5c*/ 	.word	0x00007a80
        /*0c60*/ 	.word	0x00000002
        /*0c64*/ 	.word	0x00028c00
        /*0c68*/ 	.short	0x010a
        /*0c6a*/ 	.byte	0x3f
	.zero		1


	//   ....[36]....
        /*0c6c*/ 	.word	0x000089c0
        /*0c70*/ 	.word	0x00000002
        /*0c74*/ 	.word	0x00028c00
        /*0c78*/ 	.short	0x010a
        /*0c7a*/ 	.byte	0x3f
	.zero		1


	//   ....[37]....
        /*0c7c*/ 	.word	0x00009800
        /*0c80*/ 	.word	0x0000000c
        /*0c84*/ 	.word	0x00028c30
        /*0c88*/ 	.short	0x010a
        /*0c8a*/ 	.byte	0x3f
	.zero		1


	//   ....[38]....
        /*0c8c*/ 	.word	0x000098b0
        /*0c90*/ 	.word	0x0000000c
        /*0c94*/ 	.word	0x00028c30
        /*0c98*/ 	.short	0x010a
        /*0c9a*/ 	.byte	0x3f
	.zero		1


	//   ....[39]....
        /*0c9c*/ 	.word	0x0000a9c0
        /*0ca0*/ 	.word	0x00000003
        /*0ca4*/ 	.word	0x00000000
        /*0ca8*/ 	.short	0x0101
        /*0caa*/ 	.byte	0x3f
	.zero		1


	//   ....[40]....
        /*0cac*/ 	.word	0x0000ad70
        /*0cb0*/ 	.word	0x0000000c
        /*0cb4*/ 	.word	0x00028c50
        /*0cb8*/ 	.short	0x010a
        /*0cba*/ 	.byte	0x3f
	.zero		1


	//   ....[41]....
        /*0cbc*/ 	.word	0x0000ae10
        /*0cc0*/ 	.word	0x0000000c
        /*0cc4*/ 	.word	0x00028c50
        /*0cc8*/ 	.short	0x010a
        /*0cca*/ 	.byte	0x3f
	.zero		1


	//   ....[42]....
        /*0ccc*/ 	.word	0x0000b0e0
        /*0cd0*/ 	.word	0x0000000c
        /*0cd4*/ 	.word	0x00000000
        /*0cd8*/ 	.short	0x0101
        /*0cda*/ 	.byte	0x3f
	.zero		1


	//   ....[43]....
        /*0cdc*/ 	.word	0x0000b200
        /*0ce0*/ 	.word	0x000000da
        /*0ce4*/ 	.word	0x00028c30
        /*0ce8*/ 	.short	0x010a
        /*0cea*/ 	.byte	0x3f
	.zero		1


	//   ....[44]....
        /*0cec*/ 	.word	0x0000b2b0
        /*0cf0*/ 	.word	0x000000da
        /*0cf4*/ 	.word	0x00028c30
        /*0cf8*/ 	.short	0x010a
        /*0cfa*/ 	.byte	0x3f
	.zero		1


	//   ....[45]....
        /*0cfc*/ 	.word	0x0000bca0
        /*0d00*/ 	.word	0x000000a7
        /*0d04*/ 	.word	0x00000000
        /*0d08*/ 	.short	0x0101
        /*0d0a*/ 	.byte	0x3f
	.zero		1


	//   ....[46]....
        /*0d0c*/ 	.word	0x0000cc00
        /*0d10*/ 	.word	0x000000da
        /*0d14*/ 	.word	0x00028c50
        /*0d18*/ 	.short	0x010a
        /*0d1a*/ 	.byte	0x3f
	.zero		1


	//   ....[47]....
        /*0d1c*/ 	.word	0x0000cc50
        /*0d20*/ 	.word	0x000000da
        /*0d24*/ 	.word	0x00028c50
        /*0d28*/ 	.short	0x010a
        /*0d2a*/ 	.byte	0x3f
	.zero		1


	//   ....[48]....
        /*0d2c*/ 	.word	0x0000cf40
        /*0d30*/ 	.word	0x000000da
        /*0d34*/ 	.word	0x00000000
        /*0d38*/ 	.short	0x0101
        /*0d3a*/ 	.byte	0x3f
	.zero		1


	//   ....[49]....
        /*0d3c*/ 	.word	0x0000f780
        /*0d40*/ 	.word	0x00000004
        /*0d44*/ 	.word	0x00000000
        /*0d48*/ 	.short	0x0101
        /*0d4a*/ 	.byte	0x3f
	.zero		1


	//   ....[50]....
        /*0d4c*/ 	.word	0x00010340
        /*0d50*/ 	.word	0x00000004
        /*0d54*/ 	.word	0x00000000
        /*0d58*/ 	.short	0x0101
        /*0d5a*/ 	.byte	0x3f
	.zero		1


	//   ....[51]....
        /*0d5c*/ 	.word	0x00013bc0
        /*0d60*/ 	.word	0x00000012
        /*0d64*/ 	.word	0x00028c20
        /*0d68*/ 	.short	0x010a
        /*0d6a*/ 	.byte	0x3f
	.zero		1


	//   ....[52]....
        /*0d6c*/ 	.word	0x00013c90
        /*0d70*/ 	.word	0x00000005
        /*0d74*/ 	.word	0x00028ca0
        /*0d78*/ 	.short	0x010a
        /*0d7a*/ 	.byte	0x3f
	.zero		1


	//   ....[53]....
        /*0d7c*/ 	.word	0x00013ed0
        /*0d80*/ 	.word	0x00000005
        /*0d84*/ 	.word	0x00028cc0
        /*0d88*/ 	.short	0x010a
        /*0d8a*/ 	.byte	0x3f
	.zero		1


	//   ....[54]....
        /*0d8c*/ 	.word	0x00014930
        /*0d90*/ 	.word	0x00000005
        /*0d94*/ 	.word	0x00028ca0
        /*0d98*/ 	.short	0x010a
        /*0d9a*/ 	.byte	0x3f
	.zero		1


	//   ....[55]....
        /*0d9c*/ 	.word	0x00014b60
        /*0da0*/ 	.word	0x00000005
        /*0da4*/ 	.word	0x00028cc0
        /*0da8*/ 	.short	0x010a
        /*0daa*/ 	.byte	0x3f
	.zero		1


	//   ....[56]....
        /*0dac*/ 	.word	0x00016080
        /*0db0*/ 	.word	0x00000000
        /*0db4*/ 	.word	0x00028c40
        /*0db8*/ 	.short	0x010a
        /*0dba*/ 	.byte	0x3f
	.zero		1


	//   ....[57]....
        /*0dbc*/ 	.word	0x00016b80
        /*0dc0*/ 	.word	0x00000012
        /*0dc4*/ 	.word	0x00028c00
        /*0dc8*/ 	.short	0x0107
        /*0dca*/ 	.byte	0x3f
	.zero		1


	//   ....[58]....
        /*0dcc*/ 	.word	0x00016c70
        /*0dd0*/ 	.word	0x00000012
        /*0dd4*/ 	.word	0x00028c00
        /*0dd8*/ 	.short	0x0101
        /*0dda*/ 	.byte	0x3f
	.zero		1


	//   ....[59]....
        /*0ddc*/ 	.word	0x00016c90
        /*0de0*/ 	.word	0x00000012
        /*0de4*/ 	.word	0x00028c20
        /*0de8*/ 	.short	0x010a
        /*0dea*/ 	.byte	0x3f
	.zero		1


	//   ....[60]....
        /*0dec*/ 	.word	0x00016d70
        /*0df0*/ 	.word	0x00000000
        /*0df4*/ 	.word	0x00028c60
        /*0df8*/ 	.short	0x010a
        /*0dfa*/ 	.byte	0x3f
	.zero		1


	//   ....[61]....
        /*0dfc*/ 	.word	0x000179e0
        /*0e00*/ 	.word	0x00000002
        /*0e04*/ 	.word	0x00028c40
        /*0e08*/ 	.short	0x010a
        /*0e0a*/ 	.byte	0x3f
	.zero		1


	//   ....[62]....
        /*0e0c*/ 	.word	0x00017c30
        /*0e10*/ 	.word	0x00000002
        /*0e14*/ 	.word	0x00028c60
        /*0e18*/ 	.short	0x010a
        /*0e1a*/ 	.byte	0x3f
	.zero		1


	//   ....[63]....
        /*0e1c*/ 	.word	0x000187e0
        /*0e20*/ 	.word	0x00000002
        /*0e24*/ 	.word	0x00028c40
        /*0e28*/ 	.short	0x010a
        /*0e2a*/ 	.byte	0x3f
	.zero		1


	//   ....[64]....
        /*0e2c*/ 	.word	0x00018a30
        /*0e30*/ 	.word	0x00000002
        /*0e34*/ 	.word	0x00028c60
        /*0e38*/ 	.short	0x010a
        /*0e3a*/ 	.byte	0x3f
	.zero		1


	//   ....[65]....
        /*0e3c*/ 	.word	0x00019570
        /*0e40*/ 	.word	0x00000003
        /*0e44*/ 	.word	0x00028c40
        /*0e48*/ 	.short	0x010a
        /*0e4a*/ 	.byte	0x3f
	.zero		1


	//   ....[66]....
        /*0e4c*/ 	.word	0x000197c0
        /*0e50*/ 	.word	0x00000003
        /*0e54*/ 	.word	0x00028c60
        /*0e58*/ 	.short	0x010a
        /*0e5a*/ 	.byte	0x3f
	.zero		1


	//   ....[67]....
        /*0e5c*/ 	.word	0x0001b0f0
        /*0e60*/ 	.word	0x00000000
        /*0e64*/ 	.word	0x00028c20
        /*0e68*/ 	.short	0x010a
        /*0e6a*/ 	.byte	0x3f
	.zero		1


	//   ....[68]....
        /*0e6c*/ 	.word	0x0001b2d0
        /*0e70*/ 	.word	0x00000006
        /*0e74*/ 	.word	0x00000000
        /*0e78*/ 	.short	0x010a
        /*0e7a*/ 	.byte	0x3f
	.zero		1


	//   ....[69]....
        /*0e7c*/ 	.word	0x0001b300
        /*0e80*/ 	.word	0x00000007
        /*0e84*/ 	.word	0x00000000
        /*0e88*/ 	.short	0x010a
        /*0e8a*/ 	.byte	0x3f
	.zero		1


	//   ....[70]....
        /*0e8c*/ 	.word	0x0001b360
        /*0e90*/ 	.word	0x00000004
        /*0e94*/ 	.word	0x00000000
        /*0e98*/ 	.short	0x010a
        /*0e9a*/ 	.byte	0x3f
	.zero		1


	//   ....[71]....
        /*0e9c*/ 	.word	0x0001b390
        /*0ea0*/ 	.word	0x00000003
        /*0ea4*/ 	.word	0x00000000
        /*0ea8*/ 	.short	0x010a
        /*0eaa*/ 	.byte	0x3f
	.zero		1


	//   ....[72]....
        /*0eac*/ 	.word	0x0001b3f0
        /*0eb0*/ 	.word	0x00000049
        /*0eb4*/ 	.word	0x00028c90
        /*0eb8*/ 	.short	0x010a
        /*0eba*/ 	.byte	0x3f
	.zero		1


	//   ....[73]....
        /*0ebc*/ 	.word	0x0001b440
        /*0ec0*/ 	.word	0x00000049
        /*0ec4*/ 	.word	0x00028c90
        /*0ec8*/ 	.short	0x010a
        /*0eca*/ 	.byte	0x3f
	.zero		1


	//   ....[74]....
        /*0ecc*/ 	.word	0x0001b490
        /*0ed0*/ 	.word	0x00000049
        /*0ed4*/ 	.word	0x00028c90
        /*0ed8*/ 	.short	0x010a
        /*0eda*/ 	.byte	0x3f
	.zero		1


	//   ....[75]....
        /*0edc*/ 	.word	0x0001b4e0
        /*0ee0*/ 	.word	0x00000049
        /*0ee4*/ 	.word	0x00028cb0
        /*0ee8*/ 	.short	0x010a
        /*0eea*/ 	.byte	0x3f
	.zero		1


	//   ....[76]....
        /*0eec*/ 	.word	0x0001b530
        /*0ef0*/ 	.word	0x00000005
        /*0ef4*/ 	.word	0x00028c50
        /*0ef8*/ 	.short	0x010a
        /*0efa*/ 	.byte	0x3f
	.zero		1


	//   ....[77]....
        /*0efc*/ 	.word	0x0001b580
        /*0f00*/ 	.word	0x00000004
        /*0f04*/ 	.word	0x00028c50
        /*0f08*/ 	.short	0x010a
        /*0f0a*/ 	.byte	0x3f
	.zero		1


	//   ....[78]....
        /*0f0c*/ 	.word	0x0001b7a0
        /*0f10*/ 	.word	0x00000002
        /*0f14*/ 	.word	0x00028c00
        /*0f18*/ 	.short	0x010a
        /*0f1a*/ 	.byte	0x3f
	.zero		1


	//   ....[79]....
        /*0f1c*/ 	.word	0x0001b9d0
        /*0f20*/ 	.word	0x00000002
        /*0f24*/ 	.word	0x00028c00
        /*0f28*/ 	.short	0x010a
        /*0f2a*/ 	.byte	0x3f
	.zero		1


	//   ....[80]....
        /*0f2c*/ 	.word	0x0001ba20
        /*0f30*/ 	.word	0x0000000c
        /*0f34*/ 	.word	0x00028c30
        /*0f38*/ 	.short	0x010a
        /*0f3a*/ 	.byte	0x3f
	.zero		1


	//   ....[81]....
        /*0f3c*/ 	.word	0x0001ba70
        /*0f40*/ 	.word	0x0000000c
        /*0f44*/ 	.word	0x00028c50
        /*0f48*/ 	.short	0x010a
        /*0f4a*/ 	.byte	0x3f
	.zero		1


	//   ....[82]....
        /*0f4c*/ 	.word	0x0001bac0
        /*0f50*/ 	.word	0x000000da
        /*0f54*/ 	.word	0x00028c30
        /*0f58*/ 	.short	0x010a
        /*0f5a*/ 	.byte	0x3f
	.zero		1


	//   ....[83]....
        /*0f5c*/ 	.word	0x0001bb10
        /*0f60*/ 	.word	0x000000da
        /*0f64*/ 	.word	0x00028c50
        /*0f68*/ 	.short	0x010a
        /*0f6a*/ 	.byte	0x3f
	.zero		1


	//   ....[84]....
        /*0f6c*/ 	.word	0x0001bcb0
        /*0f70*/ 	.word	0x00000012
        /*0f74*/ 	.word	0x00028c20
        /*0f78*/ 	.short	0x010a
        /*0f7a*/ 	.byte	0x3f
	.zero		1


	//   ....[85]....
        /*0f7c*/ 	.word	0x0001bd00
        /*0f80*/ 	.word	0x00000005
        /*0f84*/ 	.word	0x00028ca0
        /*0f88*/ 	.short	0x010a
        /*0f8a*/ 	.byte	0x3f
	.zero		1


	//   ....[86]....
        /*0f8c*/ 	.word	0x0001bd50
        /*0f90*/ 	.word	0x00000005
        /*0f94*/ 	.word	0x00028cc0
        /*0f98*/ 	.short	0x010a
        /*0f9a*/ 	.byte	0x3f
	.zero		1


	//   ....[87]....
        /*0f9c*/ 	.word	0x0001bda0
        /*0fa0*/ 	.word	0x00000005
        /*0fa4*/ 	.word	0x00028ca0
        /*0fa8*/ 	.short	0x010a
        /*0faa*/ 	.byte	0x3f
	.zero		1


	//   ....[88]....
        /*0fac*/ 	.word	0x0001bdf0
        /*0fb0*/ 	.word	0x00000005
        /*0fb4*/ 	.word	0x00028cc0
        /*0fb8*/ 	.short	0x010a
        /*0fba*/ 	.byte	0x3f
	.zero		1


	//   ....[89]....
        /*0fbc*/ 	.word	0x0001bf90
        /*0fc0*/ 	.word	0x00000000
        /*0fc4*/ 	.word	0x00028c40
        /*0fc8*/ 	.short	0x010a
        /*0fca*/ 	.byte	0x3f
	.zero		1


	//   ....[90]....
        /*0fcc*/ 	.word	0x0001c510
        /*0fd0*/ 	.word	0x00000012
        /*0fd4*/ 	.word	0x00028c20
        /*0fd8*/ 	.short	0x010a
        /*0fda*/ 	.byte	0x3f
	.zero		1


	//   ....[91]....
        /*0fdc*/ 	.word	0x0001c560
        /*0fe0*/ 	.word	0x00000000
        /*0fe4*/ 	.word	0x00028c60
        /*0fe8*/ 	.short	0x010a
        /*0fea*/ 	.byte	0x3f
	.zero		1


	//   ....[92]....
        /*0fec*/ 	.word	0x0001c5b0
        /*0ff0*/ 	.word	0x00000002
        /*0ff4*/ 	.word	0x00028c40
        /*0ff8*/ 	.short	0x010a
        /*0ffa*/ 	.byte	0x3f
	.zero		1


	//   ....[93]....
        /*0ffc*/ 	.word	0x0001c600
        /*1000*/ 	.word	0x00000002
        /*1004*/ 	.word	0x00028c60
        /*1008*/ 	.short	0x010a
        /*100a*/ 	.byte	0x3f
	.zero		1


	//   ....[94]....
        /*100c*/ 	.word	0x0001c650
        /*1010*/ 	.word	0x00000002
        /*1014*/ 	.word	0x00028c40
        /*1018*/ 	.short	0x010a
        /*101a*/ 	.byte	0x3f
	.zero		1


	//   ....[95]....
        /*101c*/ 	.word	0x0001c6a0
        /*1020*/ 	.word	0x00000002
        /*1024*/ 	.word	0x00028c60
        /*1028*/ 	.short	0x010a
        /*102a*/ 	.byte	0x3f
	.zero		1


	//   ....[96]....
        /*102c*/ 	.word	0x0001c6f0
        /*1030*/ 	.word	0x00000003
        /*1034*/ 	.word	0x00028c40
        /*1038*/ 	.short	0x010a
        /*103a*/ 	.byte	0x3f
	.zero		1


	//   ....[97]....
        /*103c*/ 	.word	0x0001c740
        /*1040*/ 	.word	0x00000003
        /*1044*/ 	.word	0x00028c60
        /*1048*/ 	.short	0x010a
        /*104a*/ 	.byte	0x3f
	.zero		1


	//   ....[98]....
        /*104c*/ 	.word	0x0001d280
        /*1050*/ 	.word	0x00000000
        /*1054*/ 	.word	0x00028c20
        /*1058*/ 	.short	0x010a
        /*105a*/ 	.byte	0x3f
	.zero		1


	//   ....[99]....
        /*105c*/ 	.word	0x0001d420
        /*1060*/ 	.word	0x00000006
        /*1064*/ 	.word	0x00000000
        /*1068*/ 	.short	0x010a
        /*106a*/ 	.byte	0x3f
	.zero		1


	//   ....[100]....
        /*106c*/ 	.word	0x0001d470
        /*1070*/ 	.word	0x00000007
        /*1074*/ 	.word	0x00000000
        /*1078*/ 	.short	0x010a
        /*107a*/ 	.byte	0x3f
	.zero		1


	//   ....[101]....
        /*107c*/ 	.word	0x0001d4c0
        /*1080*/ 	.word	0x00000004
        /*1084*/ 	.word	0x00000000
        /*1088*/ 	.short	0x010a
        /*108a*/ 	.byte	0x3f
	.zero		1


	//----- nvinfo : EIATTR_NUM_MBARRIERS
	.align		4
.L_687:
        /*108c*/ 	.byte	0x03, 0x38
        /*108e*/ 	.short	0x0016


	//----- nvinfo : EIATTR_EXIT_INSTR_OFFSETS
	.align		4
        /*1090*/ 	.byte	0x04, 0x1c
        /*1092*/ 	.short	(.L_689 - .L_688)


	//   ....[0]....
.L_688:
        /*1094*/ 	.word	0x0001b3e0


	//----- nvinfo : EIATTR_MAX_THREADS
	.align		4
.L_689:
        /*1098*/ 	.byte	0x04, 0x05
        /*109a*/ 	.short	(.L_691 - .L_690)
.L_690:
        /*109c*/ 	.word	0x00000180
        /*10a0*/ 	.word	0x00000001
        /*10a4*/ 	.word	0x00000001


	//----- nvinfo : EIATTR_CRS_STACK_SIZE
	.align		4
.L_691:
        /*10a8*/ 	.byte	0x04, 0x1e
        /*10aa*/ 	.short	(.L_693 - .L_692)
.L_692:
        /*10ac*/ 	.word	0x00000000


	//----- nvinfo : EIATTR_CBANK_PARAM_SIZE
	.align		4
.L_693:
        /*10b0*/ 	.byte	0x03, 0x19
        /*10b2*/ 	.short	0x0af0


	//----- nvinfo : EIATTR_PARAM_CBANK
	.align		4
        /*10b4*/ 	.byte	0x04, 0x0a
        /*10b6*/ 	.short	(.L_695 - .L_694)
	.align		4
.L_694:
        /*10b8*/ 	.word	index@(.nv.constant0._ZN7cutlass13device_kernelIN5flash11enable_sm90INS1_16FlashAttnFwdSm90INS1_25CollectiveMainloopFwdSm90ILi2EN4cute5tupleIJNS5_1CILi1EEES8_S8_EEENS6_IJNS7_ILi64EEESA_SA_EEELi512ENS_10bfloat16_tEfNS_4arch4Sm90ELb0ELb0ELb1ELb1ELb0ELb1ELb0ELb0ELb0ELb1ELb1ELb0EEENS1_21CollectiveEpilogueFwdINS6_IJSA_NS7_ILi512EEESA_EEES9_SC_SE_Li256ELb1ELb1ELb1ELb0EEENS1_36VarlenDynamicPersistentTileSchedulerILi64ELi64ELi256ELi128ELb1ELb1ELb1ELb0ELb1ELb1EEEEEEEEEvNT_6ParamsE)
        /*10bc*/ 	.short	0x0210
        /*10be*/ 	.short	0x0af0


	//----- nvinfo : EIATTR_SW_WAR
	.align		4
.L_695:
        /*10c0*/ 	.byte	0x04, 0x36
        /*10c2*/ 	.short	(.L_697 - .L_696)
.L_696:
        /*10c4*/ 	.word	0x00000008
.L_697:


//--------------------- .nv.info._ZN7cutlass13device_kernelIN5flash11enable_sm90INS1_16FlashAttnFwdSm90INS1_25CollectiveMainloopFwdSm90ILi2EN4cute5tupleIJNS5_1CILi1EEES8_S8_EEENS6_IJNS7_ILi64EEESA_SA_EEELi512ENS_10bfloat16_tEfNS_4arch4Sm90ELb0ELb0ELb1ELb1ELb0ELb0ELb1ELb0ELb0ELb1ELb1ELb0EEENS1_21CollectiveEpilogueFwdINS6_IJSA_NS7_ILi512EEESA_EEES9_SC_SE_Li256ELb1ELb1ELb1ELb0EEENS1_36VarlenDynamicPersistentTileSchedulerILi64ELi64ELi256ELi128ELb1ELb1ELb1ELb0ELb1ELb1EEEEEEEEEvNT_6ParamsE --------------------------
	.section	.nv.info._ZN7cutlass13device_kernelIN5flash11enable_sm90INS1_16FlashAttnFwdSm90INS1_25CollectiveMainloopFwdSm90ILi2EN4cute5tupleIJNS5_1CILi1EEES8_S8_EEENS6_IJNS7_ILi64EEESA_SA_EEELi512ENS_10bfloat16_tEfNS_4arch4Sm90ELb0ELb0ELb1ELb1ELb0ELb0ELb1ELb0ELb0ELb1ELb1ELb0EEENS1_21CollectiveEpilogueFwdINS6_IJSA_NS7_ILi512EEESA_EEES9_SC_SE_Li256ELb1ELb1ELb1ELb0EEENS1_36VarlenDynamicPersistentTileSchedulerILi64ELi64ELi256ELi128ELb1ELb1ELb1ELb0ELb1ELb1EEEEEEEEEvNT_6ParamsE,"",@"SHT_CUDA_INFO"
	.sectionflags	@""
	.align	4


	//----- nvinfo : EIATTR_CUDA_API_VERSION
	.align		4
        /*0000*/ 	.byte	0x04, 0x37
        /*0002*/ 	.short	(.L_699 - .L_698)
.L_698:
        /*0004*/ 	.word	0x00000082


	//----- nvinfo : EIATTR_KPARAM_INFO
	.align		4
.L_699:
        /*0008*/ 	.byte	0x04, 0x17
        /*000a*/ 	.short	(.L_701 - .L_700)
.L_700:
        /*000c*/ 	.word	0x00000000
        /*0010*/ 	.short	0x0000
        /*0012*/ 	.short	0x0070
        /*0014*/ 	.byte	0x00, 0xf0, 0x01, 0x2e


	//----- nvinfo : EIATTR_SPARSE_MMA_MASK
	.align		4
.L_701:
        /*0018*/ 	.byte	0x03, 0x50
        /*001a*/ 	.short	0x0000


	//----- nvinfo : EIATTR_MAXREG_COUNT
	.align		4
        /*001c*/ 	.byte	0x03, 0x1b
        /*001e*/ 	.short	0x00a8


	//----- nvinfo : EIATTR_NUM_BARRIERS
	.align		4
        /*0020*/ 	.byte	0x02, 0x4c
        /*0022*/ 	.byte	0x10
	.zero		1


	//----- nvinfo : EIATTR_EXTERNS
	.align		4
        /*0024*/ 	.byte	0x04, 0x0f
        /*0026*/ 	.short	(.L_703 - .L_702)


	//   ....[0]....
	.align		4
.L_702:
        /*0028*/ 	.word	index@(__assertfail)


	//----- nvinfo : EIATTR_ANNOTATIONS
	.align		4
.L_703:
        /*002c*/ 	.byte	0x04, 0x55
        /*002e*/ 	.short	(.L_705 - .L_704)


	//   ....[0]....
.L_704:
        /* <DEDUP_REMOVED lines=88> */


	//----- nvinfo : EIATTR_MERCURY_ISA_VERSION
	.align		4
.L_705:
        /*0598*/ 	.byte	0x03, 0x5f
        /*059a*/ 	.short	0x0101


	//----- nvinfo : EIATTR_UNUSED_LOAD_BYTE_OFFSET
	.align		4
        /*059c*/ 	.byte	0x04, 0x44
        /*059e*/ 	.short	(.L_707 - .L_706)


	//   ....[0]....
.L_706:
        /*05a0*/ 	.word	0x00000a00
        /*05a4*/ 	.word	0x0000fff0


	//   ....[1]....
        /*05a8*/ 	.word	0x0000a050
        /*05ac*/ 	.word	0x0000fff0


	//----- nvinfo : EIATTR_INT_WARP_WIDE_INSTR_OFFSETS
	.align		4
.L_707:
        /*05b0*/ 	.byte	0x04, 0x31
        /*05b2*/ 	.short	(.L_709 - .L_708)


	//   ....[0]....
.L_708:
        /*05b4*/ 	.word	0x00000130


	//   ....[1]....
        /*05b8*/ 	.word	0x00000170


	//   ....[2]....
        /*05bc*/ 	.word	0x000001e0


	//   ....[3]....
        /*05c0*/ 	.word	0x00000250


	//   ....[4]....
        /*05c4*/ 	.word	0x0000ff30


	//   ....[5]....
        /*05c8*/ 	.word	0x0000ff90


	//   ....[6]....
        /*05cc*/ 	.word	0x00015920


	//   ....[7]....
        /*05d0*/ 	.word	0x000159b0


	//----- nvinfo : EIATTR_COOP_GROUP_MASK_REGIDS
	.align		4
.L_709:
        /*05d4*/ 	.byte	0x04, 0x29
        /*05d6*/ 	.short	(.L_711 - .L_710)


	//   ....[0]....
.L_710:
        /*05d8*/ 	.word	0xffffffff


	//   ....[1]....
        /*05dc*/ 	.word	0xffffffff


	//   ....[2]....
        /*05e0*/ 	.word	0xffffffff


	//   ....[3]....
        /*05e4*/ 	.word	0xffffffff


	//   ....[4]....
        /*05e8*/ 	.word	0xffffffff


	//   ....[5]....
        /*05ec*/ 	.word	0xffffffff


	//   ....[6]....
        /*05f0*/ 	.word	0xffffffff


	//   ....[7]....
        /*05f4*/ 	.word	0xffffffff


	//   ....[8]....
        /*05f8*/ 	.word	0xffffffff


	//   ....[9]....
        /*05fc*/ 	.word	0xffffffff


	//   ....[10]....
        /*0600*/ 	.word	0xffffffff


	//   ....[11]....
        /*0604*/ 	.word	0xffffffff


	//   ....[12]....
        /*0608*/ 	.word	0xffffffff


	//   ....[13]....
        /*060c*/ 	.word	0xffffffff


	//   ....[14]....
        /*0610*/ 	.word	0xffffffff


	//   ....[15]....
        /*0614*/ 	.word	0xffffffff


	//   ....[16]....
        /*0618*/ 	.word	0xffffffff


	//   ....[17]....
        /*061c*/ 	.word	0xffffffff


	//   ....[18]....
        /*0620*/ 	.word	0xffffffff


	//   ....[19]....
        /*0624*/ 	.word	0xffffffff


	//   ....[20]....
        /*0628*/ 	.word	0xffffffff


	//   ....[21]....
        /*062c*/ 	.word	0xffffffff


	//   ....[22]....
        /*0630*/ 	.word	0xffffffff


	//   ....[23]....
        /*0634*/ 	.word	0xffffffff


	//   ....[24]....
        /*0638*/ 	.word	0xffffffff


	//   ....[25]....
        /*063c*/ 	.word	0xffffffff


	//   ....[26]....
        /*0640*/ 	.word	0xffffffff


	//   ....[27]....
        /*0644*/ 	.word	0xffffffff


	//   ....[28]....
        /*0648*/ 	.word	0xffffffff


	//   ....[29]....
        /*064c*/ 	.word	0xffffffff


	//   ....[30]....
        /*0650*/ 	.word	0xffffffff


	//   ....[31]....
        /*0654*/ 	.word	0xffffffff


	//   ....[32]....
        /*0658*/ 	.word	0xffffffff


	//   ....[33]....
        /*065c*/ 	.word	0xffffffff


	//   ....[34]....
        /*0660*/ 	.word	0xffffffff


	//   ....[35]....
        /*0664*/ 	.word	0xffffffff


	//   ....[36]....
        /*0668*/ 	.word	0xffffffff


	//   ....[37]....
        /*066c*/ 	.word	0xffffffff


	//   ....[38]....
        /*0670*/ 	.word	0xffffffff


	//   ....[39]....
        /*0674*/ 	.word	0xffffffff


	//   ....[40]....
        /*0678*/ 	.word	0xffffffff


	//   ....[41]....
        /*067c*/ 	.word	0xffffffff


	//   ....[42]....
        /*0680*/ 	.word	0xffffffff


	//   ....[43]....
        /*0684*/ 	.word	0xffffffff


	//   ....[44]....
        /*0688*/ 	.word	0xffffffff


	//   ....[45]....
        /*068c*/ 	.word	0xffffffff


	//   ....[46]....
        /*0690*/ 	.word	0xffffffff


	//   ....[47]....
        /*0694*/ 	.word	0xffffffff


	//   ....[48]....
        /*0698*/ 	.word	0xffffffff


	//   ....[49]....
        /*069c*/ 	.word	0xffffffff


	//   ....[50]....
        /*06a0*/ 	.word	0xffffffff


	//   ....[51]....
        /*06a4*/ 	.word	0xffffffff


	//   ....[52]....
        /*06a8*/ 	.word	0xffffffff


	//   ....[53]....
        /*06ac*/ 	.word	0xffffffff


	//   ....[54]....
        /*06b0*/ 	.word	0xffffffff


	//   ....[55]....
        /*06b4*/ 	.word	0xffffffff


	//   ....[56]....
        /*06b8*/ 	.word	0xffffffff


	//   ....[57]....
        /*06bc*/ 	.word	0xffffffff


	//   ....[58]....
        /*06c0*/ 	.word	0xffffffff


	//   ....[59]....
        /*06c4*/ 	.word	0xffffffff


	//   ....[60]....
        /*06c8*/ 	.word	0xffffffff


	//   ....[61]....
        /*06cc*/ 	.word	0xffffffff


	//   ....[62]....
        /*06d0*/ 	.word	0xffffffff


	//   ....[63]....
        /*06d4*/ 	.word	0xffffffff


	//   ....[64]....
        /*06d8*/ 	.word	0xffffffff


	//   ....[65]....
        /*06dc*/ 	.word	0xffffffff


	//   ....[66]....
        /*06e0*/ 	.word	0xffffffff


	//   ....[67]....
        /*06e4*/ 	.word	0xffffffff


	//   ....[68]....
        /*06e8*/ 	.word	0xffffffff


	//   ....[69]....
        /*06ec*/ 	.word	0xffffffff


	//   ....[70]....
        /*06f0*/ 	.word	0xffffffff


	//   ....[71]....
        /*06f4*/ 	.word	0xffffffff


	//   ....[72]....
        /*06f8*/ 	.word	0xffffffff


	//   ....[73]....
        /*06fc*/ 	.word	0xffffffff


	//   ....[74]....
        /*0700*/ 	.word	0xffffffff


	//   ....[75]....
        /*0704*/ 	.word	0xffffffff


	//   ....[76]....
        /*0708*/ 	.word	0xffffffff


	//   ....[77]....
        /*070c*/ 	.word	0xffffffff


	//   ....[78]....
        /*0710*/ 	.word	0xffffffff


	//   ....[79]....
        /*0714*/ 	.word	0xffffffff


	//   ....[80]....
        /*0718*/ 	.word	0xffffffff


	//   ....[81]....
        /*071c*/ 	.word	0xffffffff


	//   ....[82]....
        /*0720*/ 	.word	0xffffffff


	//   ....[83]....
        /*0724*/ 	.word	0xffffffff


	//   ....[84]....
        /*0728*/ 	.word	0xffffffff


	//   ....[85]....
        /*072c*/ 	.word	0xffffffff


	//   ....[86]....
        /*0730*/ 	.word	0xffffffff


	//   ....[87]....
        /*0734*/ 	.word	0xffffffff


	//   ....[88]....
        /*0738*/ 	.word	0xffffffff


	//   ....[89]....
        /*073c*/ 	.word	0xffffffff


	//   ....[90]....
        /*0740*/ 	.word	0xffffffff


	//   ....[91]....
        /*0744*/ 	.word	0xffffffff


	//   ....[92]....
        /*0748*/ 	.word	0xffffffff


	//   ....[93]....
        /*074c*/ 	.word	0xffffffff


	//   ....[94]....
        /*0750*/ 	.word	0xffffffff


	//   ....[95]....
        /*0754*/ 	.word	0x0500000f


	//   ....[96]....
        /*0758*/ 	.word	0x0500000f


	//   ....[97]....
        /*075c*/ 	.word	0x0500000f


	//   ....[98]....
        /*0760*/ 	.word	0x0500000f


	//   ....[99]....
        /*0764*/ 	.word	0x0500000f


	//   ....[100]....
        /*0768*/ 	.word	0x0500000f


	//   ....[101]....
        /*076c*/ 	.word	0x0500000f


	//   ....[102]....
        /*0770*/ 	.word	0x0500000f


	//   ....[103]....
        /*0774*/ 	.word	0x0500000f


	//   ....[104]....
        /*0778*/ 	.word	0x0500000f


	//   ....[105]....
        /*077c*/ 	.word	0x0500000f


	//   ....[106]....
        /*0780*/ 	.word	0x0500000f


	//   ....[107]....
        /*0784*/ 	.word	0x0500000f


	//   ....[108]....
        /*0788*/ 	.word	0x0500000f


	//   ....[109]....
        /*078c*/ 	.word	0x0500000f


	//   ....[110]....
        /*0790*/ 	.word	0x0500000f


	//   ....[111]....
        /*0794*/ 	.word	0x0500000f


	//   ....[112]....
        /*0798*/ 	.word	0x0500000f


	//   ....[113]....
        /*079c*/ 	.word	0x0500000f


	//   ....[114]....
        /*07a0*/ 	.word	0x0500000f


	//   ....[115]....
        /*07a4*/ 	.word	0x0500000f


	//   ....[116]....
        /*07a8*/ 	.word	0x0500000f


	//   ....[117]....
        /*07ac*/ 	.word	0x0500000f


	//   ....[118]....
        /*07b0*/ 	.word	0x0500000f


	//   ....[119]....
        /*07b4*/ 	.word	0x0500000f


	//   ....[120]....
        /*07b8*/ 	.word	0x0500000f


	//   ....[121]....
        /*07bc*/ 	.word	0x0500000f


	//   ....[122]....
        /*07c0*/ 	.word	0x0500000f


	//   ....[123]....
        /*07c4*/ 	.word	0x0500000f


	//   ....[124]....
        /*07c8*/ 	.word	0x0500000f


	//   ....[125]....
        /*07cc*/ 	.word	0x0500000f


	//   ....[126]....
        /*07d0*/ 	.word	0x0500000f


	//   ....[127]....
        /*07d4*/ 	.word	0x0500000f


	//   ....[128]....
        /*07d8*/ 	.word	0x0500000f


	//   ....[129]....
        /*07dc*/ 	.word	0x0500000f


	//   ....[130]....
        /*07e0*/ 	.word	0x0500000f


	//----- nvinfo : EIATTR_COOP_GROUP_INSTR_OFFSETS
	.align		4
.L_711:
        /*07e4*/ 	.byte	0x04, 0x28
        /*07e6*/ 	.short	(.L_713 - .L_712)


	//   ....[0]....
.L_712:
        /*07e8*/ 	.word	0x00000060


	//   ....[1]....
        /*07ec*/ 	.word	0x00000140


	//   ....[2]....
        /*07f0*/ 	.word	0x00000180


	//   ....[3]....
        /*07f4*/ 	.word	0x00000390


	//   ....[4]....
        /*07f8*/ 	.word	0x000004f0


	//   ....[5]....
        /*07fc*/ 	.word	0x00000610


	//   ....[6]....
        /*0800*/ 	.word	0x00000770


	//   ....[7]....
        /*0804*/ 	.word	0x00001da0


	//   ....[8]....
        /*0808*/ 	.word	0x00003b40


	//   ....[9]....
        /*080c*/ 	.word	0x00004390


	//   ....[10]....
        /*0810*/ 	.word	0x00005ae0


	//   ....[11]....
        /*0814*/ 	.word	0x00005b90


	//   ....[12]....
        /*0818*/ 	.word	0x00005d40


	//   ....[13]....
        /*081c*/ 	.word	0x00005e40


	//   ....[14]....
        /*0820*/ 	.word	0x00006650


	//   ....[15]....
        /*0824*/ 	.word	0x00006bb0


	//   ....[16]....
        /*0828*/ 	.word	0x00008000


	//   ....[17]....
        /*082c*/ 	.word	0x00008060


	//   ....[18]....
        /*0830*/ 	.word	0x00008880


	//   ....[19]....
        /*0834*/ 	.word	0x000089c0


	//   ....[20]....
        /*0838*/ 	.word	0x00009520


	//   ....[21]....
        /*083c*/ 	.word	0x00009560


	//   ....[22]....
        /*0840*/ 	.word	0x00009590


	//   ....[23]....
        /*0844*/ 	.word	0x000095f0


	//   ....[24]....
        /*0848*/ 	.word	0x00009600


	//   ....[25]....
        /*084c*/ 	.word	0x0000add0


	//   ....[26]....
        /*0850*/ 	.word	0x0000b140


	//   ....[27]....
        /*0854*/ 	.word	0x0000b180


	//   ....[28]....
        /*0858*/ 	.word	0x0000b1a0


	//   ....[29]....
        /*085c*/ 	.word	0x0000b1b0


	//   ....[30]....
        /*0860*/ 	.word	0x0000bde0


	//   ....[31]....
        /*0864*/ 	.word	0x0000be10


	//   ....[32]....
        /*0868*/ 	.word	0x0000c0c0


	//   ....[33]....
        /*086c*/ 	.word	0x0000c0e0


	//   ....[34]....
        /*0870*/ 	.word	0x0000c840


	//   ....[35]....
        /*0874*/ 	.word	0x0000c860


	//   ....[36]....
        /*0878*/ 	.word	0x0000d0b0


	//   ....[37]....
        /*087c*/ 	.word	0x0000d0d0


	//   ....[38]....
        /*0880*/ 	.word	0x0000e390


	//   ....[39]....
        /*0884*/ 	.word	0x0000e3c0


	//   ....[40]....
        /*0888*/ 	.word	0x0000e600


	//   ....[41]....
        /*088c*/ 	.word	0x0000e620


	//   ....[42]....
        /*0890*/ 	.word	0x0000e8e0


	//   ....[43]....
        /*0894*/ 	.word	0x0000eaf0


	//   ....[44]....
        /*0898*/ 	.word	0x0000eb20


	//   ....[45]....
        /*089c*/ 	.word	0x0000eb50


	//   ....[46]....
        /*08a0*/ 	.word	0x0000eb80


	//   ....[47]....
        /*08a4*/ 	.word	0x0000ebb0


	//   ....[48]....
        /*08a8*/ 	.word	0x0000ebe0


	//   ....[49]....
        /*08ac*/ 	.word	0x0000ed80


	//   ....[50]....
        /*08b0*/ 	.word	0x0000edb0


	//   ....[51]....
        /*08b4*/ 	.word	0x0000ede0


	//   ....[52]....
        /*08b8*/ 	.word	0x0000ee10


	//   ....[53]....
        /*08bc*/ 	.word	0x0000ee40


	//   ....[54]....
        /*08c0*/ 	.word	0x0000ee70


	//   ....[55]....
        /*08c4*/ 	.word	0x0000ef00


	//   ....[56]....
        /*08c8*/ 	.word	0x0000ef30


	//   ....[57]....
        /*08cc*/ 	.word	0x0000ef40


	//   ....[58]....
        /*08d0*/ 	.word	0x0000eff0


	//   ....[59]....
        /*08d4*/ 	.word	0x00010510


	//   ....[60]....
        /*08d8*/ 	.word	0x00010fa0


	//   ....[61]....
        /*08dc*/ 	.word	0x00010fd0


	//   ....[62]....
        /*08e0*/ 	.word	0x00010ff0


	//   ....[63]....
        /*08e4*/ 	.word	0x000110a0


	//   ....[64]....
        /*08e8*/ 	.word	0x00011130


	//   ....[65]....
        /*08ec*/ 	.word	0x00011150


	//   ....[66]....
        /*08f0*/ 	.word	0x000111e0


	//   ....[67]....
        /*08f4*/ 	.word	0x000111f0


	//   ....[68]....
        /*08f8*/ 	.word	0x00011b80


	//   ....[69]....
        /*08fc*/ 	.word	0x00011c10


	//   ....[70]....
        /*0900*/ 	.word	0x00011c60


	//   ....[71]....
        /*0904*/ 	.word	0x00011d90


	//   ....[72]....
        /*0908*/ 	.word	0x00011f00


	//   ....[73]....
        /*090c*/ 	.word	0x00011f10


	//   ....[74]....
        /*0910*/ 	.word	0x00012070


	//   ....[75]....
        /*0914*/ 	.word	0x00012080


	//   ....[76]....
        /*0918*/ 	.word	0x00015c30


	//   ....[77]....
        /*091c*/ 	.word	0x00015c60


	//   ....[78]....
        /*0920*/ 	.word	0x00015cc0


	//   ....[79]....
        /*0924*/ 	.word	0x00015cf0


	//   ....[80]....
        /*0928*/ 	.word	0x00015d20


	//   ....[81]....
        /*092c*/ 	.word	0x00015d50


	//   ....[82]....
        /*0930*/ 	.word	0x00015d80


	//   ....[83]....
        /*0934*/ 	.word	0x00015db0


	//   ....[84]....
        /*0938*/ 	.word	0x00015f70


	//   ....[85]....
        /*093c*/ 	.word	0x00015fa0


	//   ....[86]....
        /*0940*/ 	.word	0x00015fd0


	//   ....[87]....
        /*0944*/ 	.word	0x00016000


	//   ....[88]....
        /*0948*/ 	.word	0x00016030


	//   ....[89]....
        /*094c*/ 	.word	0x00016060


	//   ....[90]....
        /*0950*/ 	.word	0x00016120


	//   ....[91]....
        /*0954*/ 	.word	0x00016140


	//   ....[92]....
        /*0958*/ 	.word	0x00016150


	//   ....[93]....
        /*095c*/ 	.word	0x000161b0


	//   ....[94]....
        /*0960*/ 	.word	0x000168d0


	//   ....[95]....
        /*0964*/ 	.word	0x00016dc0


	//   ....[96]....
        /*0968*/ 	.word	0x00016f40


	//   ....[97]....
        /*096c*/ 	.word	0x00016fa0


	//   ....[98]....
        /*0970*/ 	.word	0x00017030


	//   ....[99]....
        /*0974*/ 	.word	0x00017080


	//   ....[100]....
        /*0978*/ 	.word	0x000171e0


	//   ....[101]....
        /*097c*/ 	.word	0x00017280


	//   ....[102]....
        /*0980*/ 	.word	0x00017330


	//   ....[103]....
        /*0984*/ 	.word	0x00017410


	//   ....[104]....
        /*0988*/ 	.word	0x000175d0


	//   ....[105]....
        /*098c*/ 	.word	0x000176b0


	//   ....[106]....
        /*0990*/ 	.word	0x00017940


	//   ....[107]....
        /*0994*/ 	.word	0x00017a40


	//   ....[108]....
        /*0998*/ 	.word	0x00017c10


	//   ....[109]....
        /*099c*/ 	.word	0x00017cd0


	//   ....[110]....
        /*09a0*/ 	.word	0x00017ef0


	//   ....[111]....
        /*09a4*/ 	.word	0x00017f40


	//   ....[112]....
        /*09a8*/ 	.word	0x00018270


	//   ....[113]....
        /*09ac*/ 	.word	0x00018310


	//   ....[114]....
        /*09b0*/ 	.word	0x000184a0


	//   ....[115]....
        /*09b4*/ 	.word	0x00018520


	//   ....[116]....
        /*09b8*/ 	.word	0x000185a0


	//   ....[117]....
        /*09bc*/ 	.word	0x00018620


	//   ....[118]....
        /*09c0*/ 	.word	0x000186a0


	//   ....[119]....
        /*09c4*/ 	.word	0x00018730


	//   ....[120]....
        /*09c8*/ 	.word	0x000187d0


	//   ....[121]....
        /*09cc*/ 	.word	0x00018880


	//   ....[122]....
        /*09d0*/ 	.word	0x00018900


	//   ....[123]....
        /*09d4*/ 	.word	0x00018980


	//   ....[124]....
        /*09d8*/ 	.word	0x00018a00


	//   ....[125]....
        /*09dc*/ 	.word	0x00018a90


	//   ....[126]....
        /*09e0*/ 	.word	0x00018b10


	//   ....[127]....
        /*09e4*/ 	.word	0x00018bb0


	//   ....[128]....
        /*09e8*/ 	.word	0x00018c00


	//   ....[129]....
        /*09ec*/ 	.word	0x00018c90


	//   ....[130]....
        /*09f0*/ 	.word	0x00018dc0


	//----- nvinfo : EIATTR_REG_RECONFIG
	.align		4
.L_713:
        /*09f4*/ 	.byte	0x01, 0x54
	.zero		2


	//----- nvinfo : EIATTR_SYSCALL_OFFSETS
	.align		4
        /*09f8*/ 	.byte	0x04, 0x46
        /*09fa*/ 	.short	(.L_715 - .L_714)


	//   ....[0]....
.L_714:
        /*09fc*/ 	.word	0x00003d00


	//   ....[1]....
        /*0a00*/ 	.word	0x00010130


	//   ....[2]....
        /*0a04*/ 	.word	0x00010280


	//   ....[3]....
        /*0a08*/ 	.word	0x00010380


	//   ....[4]....
        /*0a0c*/ 	.word	0x00010bc0


	//   ....[5]....
        /*0a10*/ 	.word	0x00011500


	//----- nvinfo : EIATTR_MBARRIER_INSTR_OFFSETS
	.align		4
.L_715:
        /*0a14*/ 	.byte	0x04, 0x39
        /*0a16*/ 	.short	(.L_717 - .L_716)


	//   ....[0]....
.L_716:
        /*0a18*/ 	.word	0x00000270
        /*0a1c*/ 	.word	0x000000ff
        /*0a20*/ 	.word	0x00038800
        /*0a24*/ 	.short	0x0100
        /*0a26*/ 	.byte	0x08
	.zero		1


	//   ....[1]....
        /*0a28*/ 	.word	0x00000280
        /*0a2c*/ 	.word	0x000000ff
        /*0a30*/ 	.word	0x00038810
        /*0a34*/ 	.short	0x0100
        /*0a36*/ 	.byte	0x08
	.zero		1


	//   ....[2]....
        /*0a38*/ 	.word	0x00000290
        /*0a3c*/ 	.word	0x000000ff
        /*0a40*/ 	.word	0x00038820
        /*0a44*/ 	.short	0x0100
        /*0a46*/ 	.byte	0x08
	.zero		1


	//   ....[3]....
        /*0a48*/ 	.word	0x00000340
        /*0a4c*/ 	.word	0x000000ff
        /*0a50*/ 	.word	0x00038830
        /*0a54*/ 	.short	0x0100
        /*0a56*/ 	.byte	0x06
	.zero		1


	//   ....[4]....
        /*0a58*/ 	.word	0x00000350
        /*0a5c*/ 	.word	0x000000ff
        /*0a60*/ 	.word	0x00038840
        /*0a64*/ 	.short	0x0100
        /*0a66*/ 	.byte	0x06
	.zero		1


	//   ....[5]....
        /*0a68*/ 	.word	0x00000360
        /*0a6c*/ 	.word	0x000000ff
        /*0a70*/ 	.word	0x00038838
        /*0a74*/ 	.short	0x0100
        /*0a76*/ 	.byte	0x06
	.zero		1


	//   ....[6]....
        /*0a78*/ 	.word	0x00000370
        /*0a7c*/ 	.word	0x000000ff
        /*0a80*/ 	.word	0x00038848
        /*0a84*/ 	.short	0x0100
        /*0a86*/ 	.byte	0x06
	.zero		1


	//   ....[7]....
        /*0a88*/ 	.word	0x000004a0
        /*0a8c*/ 	.word	0x000000ff
        /*0a90*/ 	.word	0x00038850
        /*0a94*/ 	.short	0x0100
        /*0a96*/ 	.byte	0x08
	.zero		1


	//   ....[8]....
        /*0a98*/ 	.word	0x000004b0
        /*0a9c*/ 	.word	0x000000ff
        /*0aa0*/ 	.word	0x00038860
        /*0aa4*/ 	.short	0x0100
        /*0aa6*/ 	.byte	0x08
	.zero		1


	//   ....[9]....
        /*0aa8*/ 	.word	0x000004c0
        /*0aac*/ 	.word	0x000000ff
        /*0ab0*/ 	.word	0x00038858
        /*0ab4*/ 	.short	0x0100
        /*0ab6*/ 	.byte	0x08
	.zero		1


	//   ....[10]....
        /*0ab8*/ 	.word	0x000004d0
        /*0abc*/ 	.word	0x000000ff
        /*0ac0*/ 	.word	0x00038868
        /*0ac4*/ 	.short	0x0100
        /*0ac6*/ 	.byte	0x08
	.zero		1


	//   ....[11]....
        /*0ac8*/ 	.word	0x000005c0
        /*0acc*/ 	.word	0x000000ff
        /*0ad0*/ 	.word	0x00038870
        /*0ad4*/ 	.short	0x0100
        /*0ad6*/ 	.byte	0x06
	.zero		1


	//   ....[12]....
        /*0ad8*/ 	.word	0x000005d0
        /*0adc*/ 	.word	0x000000ff
        /*0ae0*/ 	.word	0x00038880
        /*0ae4*/ 	.short	0x0100
        /*0ae6*/ 	.byte	0x06
	.zero		1


	//   ....[13]....
        /*0ae8*/ 	.word	0x000005e0
        /*0aec*/ 	.word	0x000000ff
        /*0af0*/ 	.word	0x00038878
        /*0af4*/ 	.short	0x0100
        /*0af6*/ 	.byte	0x06
	.zero		1


	//   ....[14]....
        /*0af8*/ 	.word	0x000005f0
        /*0afc*/ 	.word	0x000000ff
        /*0b00*/ 	.word	0x00038888
        /*0b04*/ 	.short	0x0100
        /*0b06*/ 	.byte	0x06
	.zero		1


	//   ....[15]....
        /*0b08*/ 	.word	0x00000720
        /*0b0c*/ 	.word	0x000000ff
        /*0b10*/ 	.word	0x00038890
        /*0b14*/ 	.short	0x0100
        /*0b16*/ 	.byte	0x08
	.zero		1


	//   ....[16]....
        /*0b18*/ 	.word	0x00000730
        /*0b1c*/ 	.word	0x000000ff
        /*0b20*/ 	.word	0x000388a0
        /*0b24*/ 	.short	0x0100
        /*0b26*/ 	.byte	0x08
	.zero		1


	//   ....[17]....
        /*0b28*/ 	.word	0x00000740
        /*0b2c*/ 	.word	0x000000ff
        /*0b30*/ 	.word	0x00038898
        /*0b34*/ 	.short	0x0100
        /*0b36*/ 	.byte	0x08
	.zero		1


	//   ....[18]....
        /*0b38*/ 	.word	0x00000750
        /*0b3c*/ 	.word	0x000000ff
        /*0b40*/ 	.word	0x000388a8
        /*0b44*/ 	.short	0x0100
        /*0b46*/ 	.byte	0x08
	.zero		1


	//   ....[19]....
        /*0b48*/ 	.word	0x00000880
        /*0b4c*/ 	.word	0x000000ff
        /*0b50*/ 	.word	0x000388b0
        /*0b54*/ 	.short	0x0100
        /*0b56*/ 	.byte	0x08
	.zero		1


	//   ....[20]....
        /*0b58*/ 	.word	0x00000890
        /*0b5c*/ 	.word	0x000000ff
        /*0b60*/ 	.word	0x000388c0
        /*0b64*/ 	.short	0x0100
        /*0b66*/ 	.byte	0x08
	.zero		1


	//   ....[21]....
        /*0b68*/ 	.word	0x000008a0
        /*0b6c*/ 	.word	0x000000ff
        /*0b70*/ 	.word	0x000388b8
        /*0b74*/ 	.short	0x0100
        /*0b76*/ 	.byte	0x08
	.zero		1


	//   ....[22]....
        /*0b78*/ 	.word	0x000008b0
        /*0b7c*/ 	.word	0x000000ff
        /*0b80*/ 	.word	0x000388c8
        /*0b84*/ 	.short	0x0100
        /*0b86*/ 	.byte	0x08
	.zero		1


	//   ....[23]....
        /*0b88*/ 	.word	0x00002110
        /*0b8c*/ 	.word	0x00000003
        /*0b90*/ 	.word	0x00000000
        /*0b94*/ 	.short	0x0101
        /*0b96*/ 	.byte	0x3f
	.zero		1


	//   ....[24]....
        /*0b98*/ 	.word	0x00002be0
        /*0b9c*/ 	.word	0x00000003
        /*0ba0*/ 	.word	0x00000000
        /*0ba4*/ 	.short	0x0101
        /*0ba6*/ 	.byte	0x3f
	.zero		1


	//   ....[25]....
        /*0ba8*/ 	.word	0x00003d70
        /*0bac*/ 	.word	0x000000ff
        /*0bb0*/ 	.word	0x00038800
        /*0bb4*/ 	.short	0x010a
        /*0bb6*/ 	.byte	0x29
	.zero		1


	//   ....[26]....
        /*0bb8*/ 	.word	0x00003e00
        /*0bbc*/ 	.word	0x00000004
        /*0bc0*/ 	.word	0x00038830
        /*0bc4*/ 	.short	0x010a
        /*0bc6*/ 	.byte	0x3f
	.zero		1


	//   ....[27]....
        /*0bc8*/ 	.word	0x00003e40
        /*0bcc*/ 	.word	0x00000004
        /*0bd0*/ 	.word	0x00038830
        /*0bd4*/ 	.short	0x010a
        /*0bd6*/ 	.byte	0x3f
	.zero		1


	//   ....[28]....
        /*0bd8*/ 	.word	0x000040c0
        /*0bdc*/ 	.word	0x000000ff
        /*0be0*/ 	.word	0x00038810
        /*0be4*/ 	.short	0x010a
        /*0be6*/ 	.byte	0x29
	.zero		1


	//   ....[29]....
        /*0be8*/ 	.word	0x00004100
        /*0bec*/ 	.word	0x00000004
        /*0bf0*/ 	.word	0x00038850
        /*0bf4*/ 	.short	0x010a
        /*0bf6*/ 	.byte	0x3f
	.zero		1


	//   ....[30]....
        /*0bf8*/ 	.word	0x00004140
        /*0bfc*/ 	.word	0x00000004
        /*0c00*/ 	.word	0x00038850
        /*0c04*/ 	.short	0x010a
        /*0c06*/ 	.byte	0x3f
	.zero		1


	//   ....[31]....
        /*0c08*/ 	.word	0x00006070
        /*0c0c*/ 	.word	0x00000003
        /*0c10*/ 	.word	0x00000000
        /*0c14*/ 	.short	0x0101
        /*0c16*/ 	.byte	0x3f
	.zero		1


	//   ....[32]....
        /*0c18*/ 	.word	0x00006670
        /*0c1c*/ 	.word	0x00000004
        /*0c20*/ 	.word	0x00000000
        /*0c24*/ 	.short	0x0101
        /*0c26*/ 	.byte	0x3f
	.zero		1


	//   ....[33]....
        /*0c28*/ 	.word	0x000067a0
        /*0c2c*/ 	.word	0x000000ff
        /*0c30*/ 	.word	0x00038830
        /*0c34*/ 	.short	0x010a
        /*0c36*/ 	.byte	0x05
	.zero		1


	//   ....[34]....
        /*0c38*/ 	.word	0x000067e0
        /*0c3c*/ 	.word	0x000000ff
        /*0c40*/ 	.word	0x00038830
        /*0c44*/ 	.short	0x010a
        /*0c46*/ 	.byte	0x05
	.zero		1


	//   ....[35]....
        /*0c48*/ 	.word	0x000069f0
        /*0c4c*/ 	.word	0x000000ff
        /*0c50*/ 	.word	0x00038850
        /*0c54*/ 	.short	0x010a
        /*0c56*/ 	.byte	0x05
	.zero		1


	//   ....[36]....
        /*0c58*/ 	.word	0x00006a30
        /*0c5c*/ 	.word	0x000000ff
        /*0c60*/ 	.word	0x00038850
        /*0c64*/ 	.short	0x010a
        /*0c66*/ 	.byte	0x05
	.zero		1


	//   ....[37]....
        /*0c68*/ 	.word	0x000083f0
        /*0c6c*/ 	.word	0x00000007
        /*0c70*/ 	.word	0x00000000
        /*0c74*/ 	.short	0x0101
        /*0c76*/ 	.byte	0x3f
	.zero		1


	//   ....[38]....
        /*0c78*/ 	.word	0x00009540
        /*0c7c*/ 	.word	0x0000000f
        /*0c80*/ 	.word	0x00000000
        /*0c84*/ 	.short	0x0101
        /*0c86*/ 	.byte	0x3f
	.zero		1


	//   ....[39]....
        /*0c88*/ 	.word	0x0000be00
        /*0c8c*/ 	.word	0x000000ff
        /*0c90*/ 	.word	0x00000000
        /*0c94*/ 	.short	0x0101
        /*0c96*/ 	.byte	0x07
	.zero		1


	//   ....[40]....
        /*0c98*/ 	.word	0x0000c7c0
        /*0c9c*/ 	.word	0x000000ff
        /*0ca0*/ 	.word	0x00000000
        /*0ca4*/ 	.short	0x0101
        /*0ca6*/ 	.byte	0x07
	.zero		1


	//   ....[41]....
        /*0ca8*/ 	.word	0x00010770
        /*0cac*/ 	.word	0x00000000
        /*0cb0*/ 	.word	0x00038840
        /*0cb4*/ 	.short	0x010a
        /*0cb6*/ 	.byte	0x3f
	.zero		1


	//   ....[42]....
        /*0cb8*/ 	.word	0x000112b0
        /*0cbc*/ 	.word	0x00000012
        /*0cc0*/ 	.word	0x00038800
        /*0cc4*/ 	.short	0x0107
        /*0cc6*/ 	.byte	0x3f
	.zero		1


	//   ....[43]....
        /*0cc8*/ 	.word	0x00011350
        /*0ccc*/ 	.word	0x00000012
        /*0cd0*/ 	.word	0x00038800
        /*0cd4*/ 	.short	0x0101
        /*0cd6*/ 	.byte	0x3f
	.zero		1


	//   ....[44]....
        /*0cd8*/ 	.word	0x00012280
        /*0cdc*/ 	.word	0x00000012
        /*0ce0*/ 	.word	0x00038810
        /*0ce4*/ 	.short	0x0107
        /*0ce6*/ 	.byte	0x3f
	.zero		1


	//   ....[45]....
        /*0ce8*/ 	.word	0x00012380
        /*0cec*/ 	.word	0x00000012
        /*0cf0*/ 	.word	0x00038810
        /*0cf4*/ 	.short	0x0101
        /*0cf6*/ 	.byte	0x3f
	.zero		1


	//   ....[46]....
        /*0cf8*/ 	.word	0x000123a0
        /*0cfc*/ 	.word	0x00000012
        /*0d00*/ 	.word	0x00038820
        /*0d04*/ 	.short	0x010a
        /*0d06*/ 	.byte	0x3f
	.zero		1


	//   ....[47]....
        /*0d08*/ 	.word	0x00012480
        /*0d0c*/ 	.word	0x00000000
        /*0d10*/ 	.word	0x00038860
        /*0d14*/ 	.short	0x010a
        /*0d16*/ 	.byte	0x3f
	.zero		1


	//   ....[48]....
        /*0d18*/ 	.word	0x00013110
        /*0d1c*/ 	.word	0x00000003
        /*0d20*/ 	.word	0x00038840
        /*0d24*/ 	.short	0x010a
        /*0d26*/ 	.byte	0x3f
	.zero		1


	//   ....[49]....
        /*0d28*/ 	.word	0x00013370
        /*0d2c*/ 	.word	0x00000003
        /*0d30*/ 	.word	0x00038860
        /*0d34*/ 	.short	0x010a
        /*0d36*/ 	.byte	0x3f
	.zero		1


	//   ....[50]....
        /*0d38*/ 	.word	0x00013f30
        /*0d3c*/ 	.word	0x00000004
        /*0d40*/ 	.word	0x00038840
        /*0d44*/ 	.short	0x010a
        /*0d46*/ 	.byte	0x3f
	.zero		1


	//   ....[51]....
        /*0d48*/ 	.word	0x00014180
        /*0d4c*/ 	.word	0x00000004
        /*0d50*/ 	.word	0x00038860
        /*0d54*/ 	.short	0x010a
        /*0d56*/ 	.byte	0x3f
	.zero		1


	//   ....[52]....
        /*0d58*/ 	.word	0x00014cc0
        /*0d5c*/ 	.word	0x00000004
        /*0d60*/ 	.word	0x00038840
        /*0d64*/ 	.short	0x010a
        /*0d66*/ 	.byte	0x3f
	.zero		1


	//   ....[53]....
        /*0d68*/ 	.word	0x00014f20
        /*0d6c*/ 	.word	0x00000004
        /*0d70*/ 	.word	0x00038860
        /*0d74*/ 	.short	0x010a
        /*0d76*/ 	.byte	0x3f
	.zero		1


	//   ....[54]....
        /*0d78*/ 	.word	0x00016850
        /*0d7c*/ 	.word	0x00000009
        /*0d80*/ 	.word	0x00038820
        /*0d84*/ 	.short	0x010a
        /*0d86*/ 	.byte	0x3f
	.zero		1


	//   ....[55]....
        /*0d88*/ 	.word	0x000169c0
        /*0d8c*/ 	.word	0x00000005
        /*0d90*/ 	.word	0x00000000
        /*0d94*/ 	.short	0x010a
        /*0d96*/ 	.byte	0x3f
	.zero		1


	//   ....[56]....
        /*0d98*/ 	.word	0x00016a40
        /*0d9c*/ 	.word	0x00000007
        /*0da0*/ 	.word	0x00000000
        /*0da4*/ 	.short	0x010a
        /*0da6*/ 	.byte	0x3f
	.zero		1


	//   ....[57]....
        /*0da8*/ 	.word	0x00016a80
        /*0dac*/ 	.word	0x00000005
        /*0db0*/ 	.word	0x00000000
        /*0db4*/ 	.short	0x010a
        /*0db6*/ 	.byte	0x3f
	.zero		1


	//   ....[58]....
        /*0db8*/ 	.word	0x00016ab0
        /*0dbc*/ 	.word	0x00000003
        /*0dc0*/ 	.word	0x00000000
        /*0dc4*/ 	.short	0x010a
        /*0dc6*/ 	.byte	0x3f
	.zero		1


	//   ....[59]....
        /*0dc8*/ 	.word	0x00016b20
        /*0dcc*/ 	.word	0x00000000
        /*0dd0*/ 	.word	0x00038800
        /*0dd4*/ 	.short	0x010a
        /*0dd6*/ 	.byte	0x3f
	.zero		1


	//   ....[60]....
        /*0dd8*/ 	.word	0x00016b70
        /*0ddc*/ 	.word	0x00000004
        /*0de0*/ 	.word	0x00038830
        /*0de4*/ 	.short	0x010a
        /*0de6*/ 	.byte	0x3f
	.zero		1


	//   ....[61]....
        /*0de8*/ 	.word	0x00016bd0
        /*0dec*/ 	.word	0x00000006
        /*0df0*/ 	.word	0x00038810
        /*0df4*/ 	.short	0x010a
        /*0df6*/ 	.byte	0x3f
	.zero		1


	//   ....[62]....
        /*0df8*/ 	.word	0x00016c20
        /*0dfc*/ 	.word	0x00000004
        /*0e00*/ 	.word	0x00038850
        /*0e04*/ 	.short	0x010a
        /*0e06*/ 	.byte	0x3f
	.zero		1


	//   ....[63]....
        /*0e08*/ 	.word	0x00016c80
        /*0e0c*/ 	.word	0x00000007
        /*0e10*/ 	.word	0x00038830
        /*0e14*/ 	.short	0x010a
        /*0e16*/ 	.byte	0x3f
	.zero		1


	//   ....[64]....
        /*0e18*/ 	.word	0x00016ce0
        /*0e1c*/ 	.word	0x00000007
        /*0e20*/ 	.word	0x00038850
        /*0e24*/ 	.short	0x010a
        /*0e26*/ 	.byte	0x3f
	.zero		1


	//   ....[65]....
        /*0e28*/ 	.word	0x00016e80
        /*0e2c*/ 	.word	0x00000000
        /*0e30*/ 	.word	0x00038840
        /*0e34*/ 	.short	0x010a
        /*0e36*/ 	.byte	0x3f
	.zero		1


	//   ....[66]....
        /*0e38*/ 	.word	0x00017f80
        /*0e3c*/ 	.word	0x00000012
        /*0e40*/ 	.word	0x00038820
        /*0e44*/ 	.short	0x010a
        /*0e46*/ 	.byte	0x3f
	.zero		1


	//   ....[67]....
        /*0e48*/ 	.word	0x00017fd0
        /*0e4c*/ 	.word	0x00000000
        /*0e50*/ 	.word	0x00038860
        /*0e54*/ 	.short	0x010a
        /*0e56*/ 	.byte	0x3f
	.zero		1


	//   ....[68]....
        /*0e58*/ 	.word	0x00018020
        /*0e5c*/ 	.word	0x00000003
        /*0e60*/ 	.word	0x00038840
        /*0e64*/ 	.short	0x010a
        /*0e66*/ 	.byte	0x3f
	.zero		1


	//   ....[69]....
        /*0e68*/ 	.word	0x00018070
        /*0e6c*/ 	.word	0x00000003
        /*0e70*/ 	.word	0x00038860
        /*0e74*/ 	.short	0x010a
        /*0e76*/ 	.byte	0x3f
	.zero		1


	//   ....[70]....
        /*0e78*/ 	.word	0x000180c0
        /*0e7c*/ 	.word	0x00000004
        /*0e80*/ 	.word	0x00038840
        /*0e84*/ 	.short	0x010a
        /*0e86*/ 	.byte	0x3f
	.zero		1


	//   ....[71]....
        /*0e88*/ 	.word	0x00018110
        /*0e8c*/ 	.word	0x00000004
        /*0e90*/ 	.word	0x00038860
        /*0e94*/ 	.short	0x010a
        /*0e96*/ 	.byte	0x3f
	.zero		1


	//   ....[72]....
        /*0e98*/ 	.word	0x00018160
        /*0e9c*/ 	.word	0x00000004
        /*0ea0*/ 	.word	0x00038840
        /*0ea4*/ 	.short	0x010a
        /*0ea6*/ 	.byte	0x3f
	.zero		1


	//   ....[73]....
        /*0ea8*/ 	.word	0x000181b0
        /*0eac*/ 	.word	0x00000004
        /*0eb0*/ 	.word	0x00038860
        /*0eb4*/ 	.short	0x010a
        /*0eb6*/ 	.byte	0x3f
	.zero		1


	//   ....[74]....
        /*0eb8*/ 	.word	0x00018ce0
        /*0ebc*/ 	.word	0x00000009
        /*0ec0*/ 	.word	0x00038820
        /*0ec4*/ 	.short	0x010a
        /*0ec6*/ 	.byte	0x3f
	.zero		1


	//   ....[75]....
        /*0ec8*/ 	.word	0x00018e80
        /*0ecc*/ 	.word	0x00000005
        /*0ed0*/ 	.word	0x00000000
        /*0ed4*/ 	.short	0x010a
        /*0ed6*/ 	.byte	0x3f
	.zero		1


	//   ....[76]....
        /*0ed8*/ 	.word	0x00018ed0
        /*0edc*/ 	.word	0x00000007
        /*0ee0*/ 	.word	0x00000000
        /*0ee4*/ 	.short	0x010a
        /*0ee6*/ 	.byte	0x3f
	.zero		1


	//   ....[77]....
        /*0ee8*/ 	.word	0x00018f20
        /*0eec*/ 	.word	0x00000005
        /*0ef0*/ 	.word	0x00000000
        /*0ef4*/ 	.short	0x010a
        /*0ef6*/ 	.byte	0x3f
	.zero		1


	//----- nvinfo : EIATTR_NUM_MBARRIERS
	.align		4
.L_717:
        /*0ef8*/ 	.byte	0x03, 0x38
        /*0efa*/ 	.short	0x0017


	//----- nvinfo : EIATTR_EXIT_INSTR_OFFSETS
	.align		4
        /*0efc*/ 	.byte	0x04, 0x1c
        /*0efe*/ 	.short	(.L_719 - .L_718)


	//   ....[0]....
.L_718:
        /*0f00*/ 	.word	0x00000a30


	//   ....[1]....
        /*0f04*/ 	.word	0x0000e880


	//   ....[2]....
        /*0f08*/ 	.word	0x00016b00


	//----- nvinfo : EIATTR_MAX_THREADS
	.align		4
.L_719:
        /*0f0c*/ 	.byte	0x04, 0x05
        /*0f0e*/ 	.short	(.L_721 - .L_720)
.L_720:
        /*0f10*/ 	.word	0x00000180
        /*0f14*/ 	.word	0x00000001
        /*0f18*/ 	.word	0x00000001


	//----- nvinfo : EIATTR_CRS_STACK_SIZE
	.align		4
.L_721:
        /*0f1c*/ 	.byte	0x04, 0x1e
        /*0f1e*/ 	.short	(.L_723 - .L_722)
.L_722:
        /*0f20*/ 	.word	0x00000000


	//----- nvinfo : EIATTR_CBANK_PARAM_SIZE
	.align		4
.L_723:
        /*0f24*/ 	.byte	0x03, 0x19
        /*0f26*/ 	.short	0x0bf0


	//----- nvinfo : EIATTR_PARAM_CBANK
	.align		4
        /*0f28*/ 	.byte	0x04, 0x0a
        /*0f2a*/ 	.short	(.L_725 - .L_724)
	.align		4
.L_724:
        /*0f2c*/ 	.word	index@(.nv.constant0._ZN7cutlass13device_kernelIN5flash11enable_sm90INS1_16FlashAttnFwdSm90INS1_25CollectiveMainloopFwdSm90ILi2EN4cute5tupleIJNS5_1CILi1EEES8_S8_EEENS6_IJNS7_ILi64EEESA_SA_EEELi512ENS_10bfloat16_tEfNS_4arch4Sm90ELb0ELb0ELb1ELb1ELb0ELb0ELb1ELb0ELb0ELb1ELb1ELb0EEENS1_21CollectiveEpilogueFwdINS6_IJSA_NS7_ILi512EEESA_EEES9_SC_SE_Li256ELb1ELb1ELb1ELb0EEENS1_36VarlenDynamicPersistentTileSchedulerILi64ELi64ELi256ELi128ELb1ELb1ELb1ELb0ELb1ELb1EEEEEEEEEvNT_6ParamsE)
        /*0f30*/ 	.short	0x0210
        /*0f32*/ 	.short	0x0bf0


	//----- nvinfo : EIATTR_SW_WAR
	.align		4
.L_725:
        /*0f34*/ 	.byte	0x04, 0x36
        /*0f36*/ 	.short	(.L_727 - .L_726)
.L_726:
        /*0f38*/ 	.word	0x00000008
.L_727:


//--------------------- .nv.info._ZN7cutlass13device_kernelIN5flash11enable_sm90INS1_16FlashAttnFwdSm90INS1_25CollectiveMainloopFwdSm90ILi2EN4cute5tupleIJNS5_1CILi1EEES8_S8_EEENS6_IJNS7_ILi64EEESA_SA_EEELi512ENS_10bfloat16_tEfNS_4arch4Sm90ELb0ELb0ELb1ELb1ELb0ELb1ELb1ELb0ELb0ELb1ELb1ELb0EEENS1_21CollectiveEpilogueFwdINS6_IJSA_NS7_ILi512EEESA_EEES9_SC_SE_Li256ELb1ELb1ELb1ELb0EEENS1_36VarlenDynamicPersistentTileSchedulerILi64ELi64ELi256ELi128ELb1ELb1ELb1ELb0ELb1ELb1EEEEEEEEEvNT_6ParamsE --------------------------
	.section	.nv.info._ZN7cutlass13device_kernelIN5flash11enable_sm90INS1_16FlashAttnFwdSm90INS1_25CollectiveMainloopFwdSm90ILi2EN4cute5tupleIJNS5_1CILi1EEES8_S8_EEENS6_IJNS7_ILi64EEESA_SA_EEELi512ENS_10bfloat16_tEfNS_4arch4Sm90ELb0ELb0ELb1ELb1ELb0ELb1ELb1ELb0ELb0ELb1ELb1ELb0EEENS1_21CollectiveEpilogueFwdINS6_IJSA_NS7_ILi512EEESA_EEES9_SC_SE_Li256ELb1ELb1ELb1ELb0EEENS1_36VarlenDynamicPersistentTileSchedulerILi64ELi64ELi256ELi128ELb1ELb1ELb1ELb0ELb1ELb1EEEEEEEEEvNT_6ParamsE,"",@"SHT_CUDA_INFO"
	.sectionflags	@""
	.align	4


	//----- nvinfo : EIATTR_CUDA_API_VERSION
	.align		4
        /*0000*/ 	.byte	0x04, 0x37
        /*0002*/ 	.short	(.L_729 - .L_728)
.L_728:
        /*0004*/ 	.word	0x00000082


	//----- nvinfo : EIATTR_KPARAM_INFO
	.align		4
.L_729:
        /*0008*/ 	.byte	0x04, 0x17
        /*000a*/ 	.short	(.L_731 - .L_730)
.L_730:
        /*000c*/ 	.word	0x00000000
        /*0010*/ 	.short	0x0000
        /*0012*/ 	.short	0x0070
        /*0014*/ 	.byte	0x00, 0xf0, 0x01, 0x2e


	//----- nvinfo : EIATTR_SPARSE_MMA_MASK
	.align		4
.L_731:
        /*0018*/ 	.byte	0x03, 0x50
        /*001a*/ 	.short	0x0000


	//----- nvinfo : EIATTR_MAXREG_COUNT
	.align		4
        /*001c*/ 	.byte	0x03, 0x1b
        /*001e*/ 	.short	0x00a8


	//----- nvinfo : EIATTR_NUM_BARRIERS
	.align		4
        /*0020*/ 	.byte	0x02, 0x4c
        /*0022*/ 	.byte	0x10
	.zero		1


	//----- nvinfo : EIATTR_EXTERNS
	.align		4
        /*0024*/ 	.byte	0x04, 0x0f
        /*0026*/ 	.short	(.L_733 - .L_732)


	//   ....[0]....
	.align		4
.L_732:
        /*0028*/ 	.word	index@(__assertfail)


	//----- nvinfo : EIATTR_ANNOTATIONS
	.align		4
.L_733:
        /*002c*/ 	.byte	0x04, 0x55
        /*002e*/ 	.short	(.L_735 - .L_734)


	//   ....[0]....
.L_734:
        /* <DEDUP_REMOVED lines=110> */


	//----- nvinfo : EIATTR_MERCURY_ISA_VERSION
	.align		4
.L_735:
        /*06f8*/ 	.byte	0x03, 0x5f
        /*06fa*/ 	.short	0x0101


	//----- nvinfo : EIATTR_UNUSED_LOAD_BYTE_OFFSET
	.align		4
        /*06fc*/ 	.byte	0x04, 0x44
        /*06fe*/ 	.short	(.L_737 - .L_736)


	//   ....[0]....
.L_736:
        /*0700*/ 	.word	0x00000ab0
        /*0704*/ 	.word	0x0000fff0


	//   ....[1]....
        /*0708*/ 	.word	0x00010a70
        /*070c*/ 	.word	0x0000fff0


	//----- nvinfo : EIATTR_INT_WARP_WIDE_INSTR_OFFSETS
	.align		4
.L_737:
        /*0710*/ 	.byte	0x04, 0x31
        /*0712*/ 	.short	(.L_739 - .L_738)


	//   ....[0]....
.L_738:
        /*0714*/ 	.word	0x00000190


	//   ....[1]....
        /*0718*/ 	.word	0x000001d0


	//   ....[2]....
        /*071c*/ 	.word	0x00000240


	//   ....[3]....
        /*0720*/ 	.word	0x000002b0


	//   ....[4]....
        /*0724*/ 	.word	0x00018970


	//   ....[5]....
        /*0728*/ 	.word	0x000189d0


	//   ....[6]....
        /*072c*/ 	.word	0x0001e360


	//   ....[7]....
        /*0730*/ 	.word	0x0001e3c0


	//----- nvinfo : EIATTR_COOP_GROUP_MASK_REGIDS
	.align		4
.L_739:
        /*0734*/ 	.byte	0x04, 0x29
        /*0736*/ 	.short	(.L_741 - .L_740)


	//   ....[0]....
.L_740:
        /*0738*/ 	.word	0xffffffff


	//   ....[1]....
        /*073c*/ 	.word	0xffffffff


	//   ....[2]....
        /*0740*/ 	.word	0xffffffff


	//   ....[3]....
        /*0744*/ 	.word	0xffffffff


	//   ....[4]....
        /*0748*/ 	.word	0xffffffff


	//   ....[5]....
        /*074c*/ 	.word	0xffffffff


	//   ....[6]....
        /*0750*/ 	.word	0xffffffff


	//   ....[7]....
        /*0754*/ 	.word	0xffffffff


	//   ....[8]....
        /*0758*/ 	.word	0xffffffff


	//   ....[9]....
        /*075c*/ 	.word	0xffffffff


	//   ....[10]....
        /*0760*/ 	.word	0xffffffff


	//   ....[11]....
        /*0764*/ 	.word	0xffffffff


	//   ....[12]....
        /*0768*/ 	.word	0xffffffff


	//   ....[13]....
        /*076c*/ 	.word	0xffffffff


	//   ....[14]....
        /*0770*/ 	.word	0xffffffff


	//   ....[15]....
        /*0774*/ 	.word	0xffffffff


	//   ....[16]....
        /*0778*/ 	.word	0xffffffff


	//   ....[17]....
        /*077c*/ 	.word	0xffffffff


	//   ....[18]....
        /*0780*/ 	.word	0xffffffff


	//   ....[19]....
        /*0784*/ 	.word	0xffffffff


	//   ....[20]....
        /*0788*/ 	.word	0xffffffff


	//   ....[21]....
        /*078c*/ 	.word	0xffffffff


	//   ....[22]....
        /*0790*/ 	.word	0xffffffff


	//   ....[23]....
        /*0794*/ 	.word	0xffffffff


	//   ....[24]....
        /*0798*/ 	.word	0xffffffff


	//   ....[25]....
        /*079c*/ 	.word	0xffffffff


	//   ....[26]....
        /*07a0*/ 	.word	0xffffffff


	//   ....[27]....
        /*07a4*/ 	.word	0xffffffff


	//   ....[28]....
        /*07a8*/ 	.word	0xffffffff


	//   ....[29]....
        /*07ac*/ 	.word	0xffffffff


	//   ....[30]....
        /*07b0*/ 	.word	0xffffffff


	//   ....[31]....
        /*07b4*/ 	.word	0xffffffff


	//   ....[32]....
        /*07b8*/ 	.word	0xffffffff


	//   ....[33]....
        /*07bc*/ 	.word	0xffffffff


	//   ....[34]....
        /*07c0*/ 	.word	0xffffffff


	//   ....[35]....
        /*07c4*/ 	.word	0xffffffff


	//   ....[36]....
        /*07c8*/ 	.word	0xffffffff


	//   ....[37]....
        /*07cc*/ 	.word	0xffffffff


	//   ....[38]....
        /*07d0*/ 	.word	0xffffffff


	//   ....[39]....
        /*07d4*/ 	.word	0xffffffff


	//   ....[40]....
        /*07d8*/ 	.word	0xffffffff


	//   ....[41]....
        /*07dc*/ 	.word	0xffffffff


	//   ....[42]....
        /*07e0*/ 	.word	0xffffffff


	//   ....[43]....
        /*07e4*/ 	.word	0xffffffff


	//   ....[44]....
        /*07e8*/ 	.word	0xffffffff


	//   ....[45]....
        /*07ec*/ 	.word	0xffffffff


	//   ....[46]....
        /*07f0*/ 	.word	0xffffffff


	//   ....[47]....
        /*07f4*/ 	.word	0xffffffff


	//   ....[48]....
        /*07f8*/ 	.word	0xffffffff


	//   ....[49]....
        /*07fc*/ 	.word	0xffffffff


	//   ....[50]....
        /*0800*/ 	.word	0xffffffff


	//   ....[51]....
        /*0804*/ 	.word	0xffffffff


	//   ....[52]....
        /*0808*/ 	.word	0xffffffff


	//   ....[53]....
        /*080c*/ 	.word	0xffffffff


	//   ....[54]....
        /*0810*/ 	.word	0xffffffff


	//   ....[55]....
        /*0814*/ 	.word	0xffffffff


	//   ....[56]....
        /*0818*/ 	.word	0xffffffff


	//   ....[57]....
        /*081c*/ 	.word	0xffffffff


	//   ....[58]....
        /*0820*/ 	.word	0xffffffff


	//   ....[59]....
        /*0824*/ 	.word	0xffffffff


	//   ....[60]....
        /*0828*/ 	.word	0xffffffff


	//   ....[61]....
        /*082c*/ 	.word	0xffffffff


	//   ....[62]....
        /*0830*/ 	.word	0xffffffff


	//   ....[63]....
        /*0834*/ 	.word	0xffffffff


	//   ....[64]....
        /*0838*/ 	.word	0xffffffff


	//   ....[65]....
        /*083c*/ 	.word	0xffffffff


	//   ....[66]....
        /*0840*/ 	.word	0xffffffff


	//   ....[67]....
        /*0844*/ 	.word	0xffffffff


	//   ....[68]....
        /*0848*/ 	.word	0xffffffff


	//   ....[69]....
        /*084c*/ 	.word	0xffffffff


	//   ....[70]....
        /*0850*/ 	.word	0xffffffff


	//   ....[71]....
        /*0854*/ 	.word	0xffffffff


	//   ....[72]....
        /*0858*/ 	.word	0xffffffff


	//   ....[73]....
        /*085c*/ 	.word	0xffffffff


	//   ....[74]....
        /*0860*/ 	.word	0xffffffff


	//   ....[75]....
        /*0864*/ 	.word	0xffffffff


	//   ....[76]....
        /*0868*/ 	.word	0xffffffff


	//   ....[77]....
        /*086c*/ 	.word	0xffffffff


	//   ....[78]....
        /*0870*/ 	.word	0xffffffff


	//   ....[79]....
        /*0874*/ 	.word	0xffffffff


	//   ....[80]....
        /*0878*/ 	.word	0xffffffff


	//   ....[81]....
        /*087c*/ 	.word	0xffffffff


	//   ....[82]....
        /*0880*/ 	.word	0xffffffff


	//   ....[83]....
        /*0884*/ 	.word	0xffffffff


	//   ....[84]....
        /*0888*/ 	.word	0xffffffff


	//   ....[85]....
        /*088c*/ 	.word	0xffffffff


	//   ....[86]....
        /*0890*/ 	.word	0xffffffff


	//   ....[87]....
        /*0894*/ 	.word	0xffffffff


	//   ....[88]....
        /*0898*/ 	.word	0xffffffff


	//   ....[89]....
        /*089c*/ 	.word	0xffffffff


	//   ....[90]....
        /*08a0*/ 	.word	0xffffffff


	//   ....[91]....
        /*08a4*/ 	.word	0xffffffff


	//   ....[92]....
        /*08a8*/ 	.word	0xffffffff


	//   ....[93]....
        /*08ac*/ 	.word	0xffffffff


	//   ....[94]....
        /*08b0*/ 	.word	0xffffffff


	//   ....[95]....
        /*08b4*/ 	.word	0xffffffff


	//   ....[96]....
        /*08b8*/ 	.word	0xffffffff


	//   ....[97]....
        /*08bc*/ 	.word	0xffffffff


	//   ....[98]....
        /*08c0*/ 	.word	0xffffffff


	//   ....[99]....
        /*08c4*/ 	.word	0xffffffff


	//   ....[100]....
        /*08c8*/ 	.word	0xffffffff


	//   ....[101]....
        /*08cc*/ 	.word	0xffffffff


	//   ....[102]....
        /*08d0*/ 	.word	0xffffffff


	//   ....[103]....
        /*08d4*/ 	.word	0xffffffff


	//   ....[104]....
        /*08d8*/ 	.word	0x0500000f


	//   ....[105]....
        /*08dc*/ 	.word	0x0500000f


	//   ....[106]....
        /*08e0*/ 	.word	0x0500000f


	//   ....[107]....
        /*08e4*/ 	.word	0x0500000f


	//   ....[108]....
        /*08e8*/ 	.word	0x0500000f


	//   ....[109]....
        /*08ec*/ 	.word	0x0500000f


	//   ....[110]....
        /*08f0*/ 	.word	0x0500000f


	//   ....[111]....
        /*08f4*/ 	.word	0x0500000f


	//   ....[112]....
        /*08f8*/ 	.word	0x0500000f


	//   ....[113]....
        /*08fc*/ 	.word	0x0500000f


	//   ....[114]....
        /*0900*/ 	.word	0x0500000f


	//   ....[115]....
        /*0904*/ 	.word	0x0500000f


	//   ....[116]....
        /*0908*/ 	.word	0x0500000f


	//   ....[117]....
        /*090c*/ 	.word	0x0500000f


	//   ....[118]....
        /*0910*/ 	.word	0x0500000f


	//   ....[119]....
        /*0914*/ 	.word	0x0500000f


	//   ....[120]....
        /*0918*/ 	.word	0x0500000f


	//   ....[121]....
        /*091c*/ 	.word	0x0500000f


	//   ....[122]....
        /*0920*/ 	.word	0x0500000f


	//   ....[123]....
        /*0924*/ 	.word	0x0500000f


	//   ....[124]....
        /*0928*/ 	.word	0x0500000f


	//   ....[125]....
        /*092c*/ 	.word	0x0500000f


	//   ....[126]....
        /*0930*/ 	.word	0x0500000f


	//   ....[127]....
        /*0934*/ 	.word	0x0500000f


	//   ....[128]....
        /*0938*/ 	.word	0x0500000f


	//   ....[129]....
        /*093c*/ 	.word	0x0500000f


	//   ....[130]....
        /*0940*/ 	.word	0x0500000f


	//   ....[131]....
        /*0944*/ 	.word	0x0500000f


	//   ....[132]....
        /*0948*/ 	.word	0x0500000f


	//   ....[133]....
        /*094c*/ 	.word	0x0500000f


	//   ....[134]....
        /*0950*/ 	.word	0x0500000f


	//   ....[135]....
        /*0954*/ 	.word	0x0500000f


	//   ....[136]....
        /*0958*/ 	.word	0x0500000f


	//   ....[137]....
        /*095c*/ 	.word	0x0500000f


	//   ....[138]....
        /*0960*/ 	.word	0x0500000f


	//   ....[139]....
        /*0964*/ 	.word	0x0500000f


	//   ....[140]....
        /*0968*/ 	.word	0x0500000f


	//   ....[141]....
        /*096c*/ 	.word	0x0500000f


	//   ....[142]....
        /*0970*/ 	.word	0x0500000f


	//   ....[143]....
        /*0974*/ 	.word	0x0500000f


	//   ....[144]....
        /*0978*/ 	.word	0x0500000f


	//   ....[145]....
        /*097c*/ 	.word	0x0500000f


	//   ....[146]....
        /*0980*/ 	.word	0x0500000f


	//   ....[147]....
        /*0984*/ 	.word	0x0500000f


	//   ....[148]....
        /*0988*/ 	.word	0x0500000f


	//----- nvinfo : EIATTR_COOP_GROUP_INSTR_OFFSETS
	.align		4
.L_741:
        /*098c*/ 	.byte	0x04, 0x28
        /*098e*/ 	.short	(.L_743 - .L_742)


	//   ....[0]....
.L_742:
        /*0990*/ 	.word	0x00000060


	//   ....[1]....
        /*0994*/ 	.word	0x000001a0


	//   ....[2]....
        /*0998*/ 	.word	0x000001e0


	//   ....[3]....
        /*099c*/ 	.word	0x000003f0


	//   ....[4]....
        /*09a0*/ 	.word	0x00000550


	//   ....[5]....
        /*09a4*/ 	.word	0x00000670


	//   ....[6]....
        /*09a8*/ 	.word	0x000007d0


	//   ....[7]....
        /*09ac*/ 	.word	0x000051e0


	//   ....[8]....
        /*09b0*/ 	.word	0x00007060


	//   ....[9]....
        /*09b4*/ 	.word	0x00007610


	//   ....[10]....
        /*09b8*/ 	.word	0x00007620


	//   ....[11]....
        /*09bc*/ 	.word	0x00007630


	//   ....[12]....
        /*09c0*/ 	.word	0x00007640


	//   ....[13]....
        /*09c4*/ 	.word	0x00008620


	//   ....[14]....
        /*09c8*/ 	.word	0x00008630


	//   ....[15]....
        /*09cc*/ 	.word	0x00008640


	//   ....[16]....
        /*09d0*/ 	.word	0x00008650


	//   ....[17]....
        /*09d4*/ 	.word	0x00009cf0


	//   ....[18]....
        /*09d8*/ 	.word	0x0000bb10


	//   ....[19]....
        /*09dc*/ 	.word	0x0000bba0


	//   ....[20]....
        /*09e0*/ 	.word	0x0000bd60


	//   ....[21]....
        /*09e4*/ 	.word	0x0000bdd0


	//   ....[22]....
        /*09e8*/ 	.word	0x0000c830


	//   ....[23]....
        /*09ec*/ 	.word	0x0000d850


	//   ....[24]....
        /*09f0*/ 	.word	0x0000ea20


	//   ....[25]....
        /*09f4*/ 	.word	0x0000eae0


	//   ....[26]....
        /*09f8*/ 	.word	0x0000ed90


	//   ....[27]....
        /*09fc*/ 	.word	0x0000ef50


	//   ....[28]....
        /*0a00*/ 	.word	0x0000ff40


	//   ....[29]....
        /*0a04*/ 	.word	0x0000ff90


	//   ....[30]....
        /*0a08*/ 	.word	0x00010000


	//   ....[31]....
        /*0a0c*/ 	.word	0x00010080


	//   ....[32]....
        /*0a10*/ 	.word	0x00010250


	//   ....[33]....
        /*0a14*/ 	.word	0x00011780


	//   ....[34]....
        /*0a18*/ 	.word	0x00011b20


	//   ....[35]....
        /*0a1c*/ 	.word	0x00011b30


	//   ....[36]....
        /*0a20*/ 	.word	0x00011b40


	//   ....[37]....
        /*0a24*/ 	.word	0x00011b50


	//   ....[38]....
        /*0a28*/ 	.word	0x000127d0


	//   ....[39]....
        /*0a2c*/ 	.word	0x000127f0


	//   ....[40]....
        /*0a30*/ 	.word	0x00012a80


	//   ....[41]....
        /*0a34*/ 	.word	0x00012aa0


	//   ....[42]....
        /*0a38*/ 	.word	0x000133a0


	//   ....[43]....
        /*0a3c*/ 	.word	0x000133e0


	//   ....[44]....
        /*0a40*/ 	.word	0x00013c50


	//   ....[45]....
        /*0a44*/ 	.word	0x00013c70


	//   ....[46]....
        /*0a48*/ 	.word	0x00014f60


	//   ....[47]....
        /*0a4c*/ 	.word	0x00014f70


	//   ....[48]....
        /*0a50*/ 	.word	0x000151a0


	//   ....[49]....
        /*0a54*/ 	.word	0x000151c0


	//   ....[50]....
        /*0a58*/ 	.word	0x00015470


	//   ....[51]....
        /*0a5c*/ 	.word	0x000156a0


	//   ....[52]....
        /*0a60*/ 	.word	0x000156d0


	//   ....[53]....
        /*0a64*/ 	.word	0x00015700


	//   ....[54]....
        /*0a68*/ 	.word	0x00015730


	//   ....[55]....
        /*0a6c*/ 	.word	0x00015760


	//   ....[56]....
        /*0a70*/ 	.word	0x00015790


	//   ....[57]....
        /*0a74*/ 	.word	0x00015930


	//   ....[58]....
        /*0a78*/ 	.word	0x00015960


	//   ....[59]....
        /*0a7c*/ 	.word	0x00015990


	//   ....[60]....
        /*0a80*/ 	.word	0x000159c0


	//   ....[61]....
        /*0a84*/ 	.word	0x000159f0


	//   ....[62]....
        /*0a88*/ 	.word	0x00015a20


	//   ....[63]....
        /*0a8c*/ 	.word	0x00015ab0


	//   ....[64]....
        /*0a90*/ 	.word	0x00015ae0


	//   ....[65]....
        /*0a94*/ 	.word	0x00015af0


	//   ....[66]....
        /*0a98*/ 	.word	0x00015ba0


	//   ....[67]....
        /*0a9c*/ 	.word	0x00016c20


	//   ....[68]....
        /*0aa0*/ 	.word	0x00018f50


	//   ....[69]....
        /*0aa4*/ 	.word	0x00019a00


	//   ....[70]....
        /*0aa8*/ 	.word	0x00019a30


	//   ....[71]....
        /*0aac*/ 	.word	0x00019a50


	//   ....[72]....
        /*0ab0*/ 	.word	0x00019b00


	//   ....[73]....
        /*0ab4*/ 	.word	0x00019b90


	//   ....[74]....
        /*0ab8*/ 	.word	0x00019bb0


	//   ....[75]....
        /*0abc*/ 	.word	0x00019c40


	//   ....[76]....
        /*0ac0*/ 	.word	0x00019c50


	//   ....[77]....
        /*0ac4*/ 	.word	0x0001a5c0


	//   ....[78]....
        /*0ac8*/ 	.word	0x0001a5d0


	//   ....[79]....
        /*0acc*/ 	.word	0x0001a6f0


	//   ....[80]....
        /*0ad0*/ 	.word	0x0001a700


	//   ....[81]....
        /*0ad4*/ 	.word	0x0001a990


	//   ....[82]....
        /*0ad8*/ 	.word	0x0001a9a0


	//   ....[83]....
        /*0adc*/ 	.word	0x0001ab10


	//   ....[84]....
        /*0ae0*/ 	.word	0x0001ab20


	//   ....[85]....
        /*0ae4*/ 	.word	0x0001e680


	//   ....[86]....
        /*0ae8*/ 	.word	0x0001e6b0


	//   ....[87]....
        /*0aec*/ 	.word	0x0001e710


	//   ....[88]....
        /*0af0*/ 	.word	0x0001e740


	//   ....[89]....
        /*0af4*/ 	.word	0x0001e770


	//   ....[90]....
        /*0af8*/ 	.word	0x0001e7a0


	//   ....[91]....
        /*0afc*/ 	.word	0x0001e7d0


	//   ....[92]....
        /*0b00*/ 	.word	0x0001e800


	//   ....[93]....
        /*0b04*/ 	.word	0x0001e9c0


	//   ....[94]....
        /*0b08*/ 	.word	0x0001e9f0


	//   ....[95]....
        /*0b0c*/ 	.word	0x0001ea20


	//   ....[96]....
        /*0b10*/ 	.word	0x0001ea50


	//   ....[97]....
        /*0b14*/ 	.word	0x0001ea80


	//   ....[98]....
        /*0b18*/ 	.word	0x0001eab0


	//   ....[99]....
        /*0b1c*/ 	.word	0x0001eb70


	//   ....[100]....
        /*0b20*/ 	.word	0x0001eb90


	//   ....[101]....
        /*0b24*/ 	.word	0x0001eba0


	//   ....[102]....
        /*0b28*/ 	.word	0x0001ec00


	//   ....[103]....
        /*0b2c*/ 	.word	0x0001f330


	//   ....[104]....
        /*0b30*/ 	.word	0x0001f750


	//   ....[105]....
        /*0b34*/ 	.word	0x0001f7e0


	//   ....[106]....
        /*0b38*/ 	.word	0x0001f830


	//   ....[107]....
        /*0b3c*/ 	.word	0x0001f880


	//   ....[108]....
        /*0b40*/ 	.word	0x0001f970


	//   ....[109]....
        /*0b44*/ 	.word	0x0001fa00


	//   ....[110]....
        /*0b48*/ 	.word	0x0001fa50


	//   ....[111]....
        /*0b4c*/ 	.word	0x0001faa0


	//   ....[112]....
        /*0b50*/ 	.word	0x0001fd60


	//   ....[113]....
        /*0b54*/ 	.word	0x00020040


	//   ....[114]....
        /*0b58*/ 	.word	0x000201c0


	//   ....[115]....
        /*0b5c*/ 	.word	0x00020220


	//   ....[116]....
        /*0b60*/ 	.word	0x000202b0


	//   ....[117]....
        /*0b64*/ 	.word	0x00020300


	//   ....[118]....
        /*0b68*/ 	.word	0x00020460


	//   ....[119]....
        /*0b6c*/ 	.word	0x00020500


	//   ....[120]....
        /*0b70*/ 	.word	0x000205b0


	//   ....[121]....
        /*0b74*/ 	.word	0x00020690


	//   ....[122]....
        /*0b78*/ 	.word	0x00020870


	//   ....[123]....
        /*0b7c*/ 	.word	0x00020940


	//   ....[124]....
        /*0b80*/ 	.word	0x00020bf0


	//   ....[125]....
        /*0b84*/ 	.word	0x00020d00


	//   ....[126]....
        /*0b88*/ 	.word	0x00020ed0


	//   ....[127]....
        /*0b8c*/ 	.word	0x00020fa0


	//   ....[128]....
        /*0b90*/ 	.word	0x000211d0


	//   ....[129]....
        /*0b94*/ 	.word	0x00021220


	//   ....[130]....
        /*0b98*/ 	.word	0x00021550


	//   ....[131]....
        /*0b9c*/ 	.word	0x000215f0


	//   ....[132]....
        /*0ba0*/ 	.word	0x00021790


	//   ....[133]....
        /*0ba4*/ 	.word	0x00021810


	//   ....[134]....
        /*0ba8*/ 	.word	0x00021890


	//   ....[135]....
        /*0bac*/ 	.word	0x00021910


	//   ....[136]....
        /*0bb0*/ 	.word	0x00021990


	//   ....[137]....
        /*0bb4*/ 	.word	0x00021a20


	//   ....[138]....
        /*0bb8*/ 	.word	0x00021ac0


	//   ....[139]....
        /*0bbc*/ 	.word	0x00021b70


	//   ....[140]....
        /*0bc0*/ 	.word	0x00021bf0


	//   ....[141]....
        /*0bc4*/ 	.word	0x00021c70


	//   ....[142]....
        /*0bc8*/ 	.word	0x00021cf0


	//   ....[143]....
        /*0bcc*/ 	.word	0x00021d80


	//   ....[144]....
        /*0bd0*/ 	.word	0x00021e00


	//   ....[145]....
        /*0bd4*/ 	.word	0x00021ea0


	//   ....[146]....
        /*0bd8*/ 	.word	0x00021ef0


	//   ....[147]....
        /*0bdc*/ 	.word	0x00021f80


	//   ....[148]....
        /*0be0*/ 	.word	0x000220b0


	//----- nvinfo : EIATTR_REG_RECONFIG
	.align		4
.L_743:
        /*0be4*/ 	.byte	0x01, 0x54
	.zero		2


	//----- nvinfo : EIATTR_SYSCALL_OFFSETS
	.align		4
        /*0be8*/ 	.byte	0x04, 0x46
        /*0bea*/ 	.short	(.L_745 - .L_744)


	//   ....[0]....
.L_744:
        /*0bec*/ 	.word	0x00002040


	//   ....[1]....
        /*0bf0*/ 	.word	0x00002190


	//   ....[2]....
        /*0bf4*/ 	.word	0x00007200


	//   ....[3]....
        /*0bf8*/ 	.word	0x00007580


	//   ....[4]....
        /*0bfc*/ 	.word	0x00018b70


	//   ....[5]....
        /*0c00*/ 	.word	0x00018cc0


	//   ....[6]....
        /*0c04*/ 	.word	0x00018dc0


	//   ....[7]....
        /*0c08*/ 	.word	0x00019620


	//   ....[8]....
        /*0c0c*/ 	.word	0x00019f60


	//----- nvinfo : EIATTR_MBARRIER_INSTR_OFFSETS
	.align		4
.L_745:
        /*0c10*/ 	.byte	0x04, 0x39
        /*0c12*/ 	.short	(.L_747 - .L_746)


	//   ....[0]....
.L_746:
        /*0c14*/ 	.word	0x000002d0
        /*0c18*/ 	.word	0x000000ff
        /*0c1c*/ 	.word	0x00038800
        /*0c20*/ 	.short	0x0100
        /*0c22*/ 	.byte	0x08
	.zero		1


	//   ....[1]....
        /*0c24*/ 	.word	0x000002e0
        /*0c28*/ 	.word	0x000000ff
        /*0c2c*/ 	.word	0x00038810
        /*0c30*/ 	.short	0x0100
        /*0c32*/ 	.byte	0x08
	.zero		1


	//   ....[2]....
        /*0c34*/ 	.word	0x000002f0
        /*0c38*/ 	.word	0x000000ff
        /*0c3c*/ 	.word	0x00038820
        /*0c40*/ 	.short	0x0100
        /*0c42*/ 	.byte	0x08
	.zero		1


	//   ....[3]....
        /*0c44*/ 	.word	0x000003a0
        /*0c48*/ 	.word	0x000000ff
        /*0c4c*/ 	.word	0x00038830
        /*0c50*/ 	.short	0x0100
        /*0c52*/ 	.byte	0x06
	.zero		1


	//   ....[4]....
        /*0c54*/ 	.word	0x000003b0
        /*0c58*/ 	.word	0x000000ff
        /*0c5c*/ 	.word	0x00038840
        /*0c60*/ 	.short	0x0100
        /*0c62*/ 	.byte	0x06
	.zero		1


	//   ....[5]....
        /*0c64*/ 	.word	0x000003c0
        /*0c68*/ 	.word	0x000000ff
        /*0c6c*/ 	.word	0x00038838
        /*0c70*/ 	.short	0x0100
        /*0c72*/ 	.byte	0x06
	.zero		1


	//   ....[6]....
        /*0c74*/ 	.word	0x000003d0
        /*0c78*/ 	.word	0x000000ff
        /*0c7c*/ 	.word	0x00038848
        /*0c80*/ 	.short	0x0100
        /*0c82*/ 	.byte	0x06
	.zero		1


	//   ....[7]....
        /*0c84*/ 	.word	0x00000500
        /*0c88*/ 	.word	0x000000ff
        /*0c8c*/ 	.word	0x00038850
        /*0c90*/ 	.short	0x0100
        /*0c92*/ 	.byte	0x08
	.zero		1


	//   ....[8]....
        /*0c94*/ 	.word	0x00000510
        /*0c98*/ 	.word	0x000000ff
        /*0c9c*/ 	.word	0x00038860
        /*0ca0*/ 	.short	0x0100
        /*0ca2*/ 	.byte	0x08
	.zero		1


	//   ....[9]....
        /*0ca4*/ 	.word	0x00000520
        /*0ca8*/ 	.word	0x000000ff
        /*0cac*/ 	.word	0x00038858
        /*0cb0*/ 	.short	0x0100
        /*0cb2*/ 	.byte	0x08
	.zero		1


	//   ....[10]....
        /*0cb4*/ 	.word	0x00000530
        /*0cb8*/ 	.word	0x000000ff
        /*0cbc*/ 	.word	0x00038868
        /*0cc0*/ 	.short	0x0100
        /*0cc2*/ 	.byte	0x08
	.zero		1


	//   ....[11]....
        /*0cc4*/ 	.word	0x00000620
        /*0cc8*/ 	.word	0x000000ff
        /*0ccc*/ 	.word	0x00038870
        /*0cd0*/ 	.short	0x0100
        /*0cd2*/ 	.byte	0x06
	.zero		1


	//   ....[12]....
        /*0cd4*/ 	.word	0x00000630
        /*0cd8*/ 	.word	0x000000ff
        /*0cdc*/ 	.word	0x00038880
        /*0ce0*/ 	.short	0x0100
        /*0ce2*/ 	.byte	0x06
	.zero		1


	//   ....[13]....
        /*0ce4*/ 	.word	0x00000640
        /*0ce8*/ 	.word	0x000000ff
        /*0cec*/ 	.word	0x00038878
        /*0cf0*/ 	.short	0x0100
        /*0cf2*/ 	.byte	0x06
	.zero		1


	//   ....[14]....
        /*0cf4*/ 	.word	0x00000650
        /*0cf8*/ 	.word	0x000000ff
        /*0cfc*/ 	.word	0x00038888
        /*0d00*/ 	.short	0x0100
        /*0d02*/ 	.byte	0x06
	.zero		1


	//   ....[15]....
        /*0d04*/ 	.word	0x00000780
        /*0d08*/ 	.word	0x000000ff
        /*0d0c*/ 	.word	0x00038890
        /*0d10*/ 	.short	0x0100
        /*0d12*/ 	.byte	0x08
	.zero		1


	//   ....[16]....
        /*0d14*/ 	.word	0x00000790
        /*0d18*/ 	.word	0x000000ff
        /*0d1c*/ 	.word	0x000388a0
        /*0d20*/ 	.short	0x0100
        /*0d22*/ 	.byte	0x08
	.zero		1


	//   ....[17]....
        /*0d24*/ 	.word	0x000007a0
        /*0d28*/ 	.word	0x000000ff
        /*0d2c*/ 	.word	0x00038898
        /*0d30*/ 	.short	0x0100
        /*0d32*/ 	.byte	0x08
	.zero		1


	//   ....[18]....
        /*0d34*/ 	.word	0x000007b0
        /*0d38*/ 	.word	0x000000ff
        /*0d3c*/ 	.word	0x000388a8
        /*0d40*/ 	.short	0x0100
        /*0d42*/ 	.byte	0x08
	.zero		1


	//   ....[19]....
        /*0d44*/ 	.word	0x000008e0
        /*0d48*/ 	.word	0x000000ff
        /*0d4c*/ 	.word	0x000388b0
        /*0d50*/ 	.short	0x0100
        /*0d52*/ 	.byte	0x08
	.zero		1


	//   ....[20]....
        /*0d54*/ 	.word	0x000008f0
        /*0d58*/ 	.word	0x000000ff
        /*0d5c*/ 	.word	0x000388c0
        /*0d60*/ 	.short	0x0100
        /*0d62*/ 	.byte	0x08
	.zero		1


	//   ....[21]....
        /*0d64*/ 	.word	0x00000900
        /*0d68*/ 	.word	0x000000ff
        /*0d6c*/ 	.word	0x000388b8
        /*0d70*/ 	.short	0x0100
        /*0d72*/ 	.byte	0x08
	.zero		1


	//   ....[22]....
        /*0d74*/ 	.word	0x00000910
        /*0d78*/ 	.word	0x000000ff
        /*0d7c*/ 	.word	0x000388c8
        /*0d80*/ 	.short	0x0100
        /*0d82*/ 	.byte	0x08
	.zero		1


	//   ....[23]....
        /*0d84*/ 	.word	0x00002d50
        /*0d88*/ 	.word	0x00000049
        /*0d8c*/ 	.word	0x00038890
        /*0d90*/ 	.short	0x010a
        /*0d92*/ 	.byte	0x3f
	.zero		1


	//   ....[24]....
        /*0d94*/ 	.word	0x000037c0
        /*0d98*/ 	.word	0x00000049
        /*0d9c*/ 	.word	0x00038890
        /*0da0*/ 	.short	0x010a
        /*0da2*/ 	.byte	0x3f
	.zero		1


	//   ....[25]....
        /*0da4*/ 	.word	0x000040d0
        /*0da8*/ 	.word	0x00000049
        /*0dac*/ 	.word	0x00038890
        /*0db0*/ 	.short	0x010a
        /*0db2*/ 	.byte	0x3f
	.zero		1


	//   ....[26]....
        /*0db4*/ 	.word	0x000042d0
        /*0db8*/ 	.word	0x00000004
        /*0dbc*/ 	.word	0x00000000
        /*0dc0*/ 	.short	0x0101
        /*0dc2*/ 	.byte	0x3f
	.zero		1


	//   ....[27]....
        /*0dc4*/ 	.word	0x00004310
        /*0dc8*/ 	.word	0x00000049
        /*0dcc*/ 	.word	0x000388b0
        /*0dd0*/ 	.short	0x010a
        /*0dd2*/ 	.byte	0x3f
	.zero		1


	//   ....[28]....
        /*0dd4*/ 	.word	0x00004970
        /*0dd8*/ 	.word	0x00000049
        /*0ddc*/ 	.word	0x00000000
        /*0de0*/ 	.short	0x0101
        /*0de2*/ 	.byte	0x3f
	.zero		1


	//   ....[29]....
        /*0de4*/ 	.word	0x00005510
        /*0de8*/ 	.word	0x00000005
        /*0dec*/ 	.word	0x00000000
        /*0df0*/ 	.short	0x0101
        /*0df2*/ 	.byte	0x3f
	.zero		1


	//   ....[30]....
        /*0df4*/ 	.word	0x000060b0
        /*0df8*/ 	.word	0x00000004
        /*0dfc*/ 	.word	0x00000000
        /*0e00*/ 	.short	0x0101
        /*0e02*/ 	.byte	0x3f
	.zero		1


	//   ....[31]....
        /*0e04*/ 	.word	0x00007290
        /*0e08*/ 	.word	0x00000002
        /*0e0c*/ 	.word	0x00038800
        /*0e10*/ 	.short	0x010a
        /*0e12*/ 	.byte	0x3f
	.zero		1


	//   ....[32]....
        /*0e14*/ 	.word	0x000072e0
        /*0e18*/ 	.word	0x00000002
        /*0e1c*/ 	.word	0x00038800
        /*0e20*/ 	.short	0x010a
        /*0e22*/ 	.byte	0x3f
	.zero		1


	//   ....[33]....
        /*0e24*/ 	.word	0x000078b0
        /*0e28*/ 	.word	0x00000002
        /*0e2c*/ 	.word	0x00038800
        /*0e30*/ 	.short	0x010a
        /*0e32*/ 	.byte	0x3f
	.zero		1


	//   ....[34]....
        /*0e34*/ 	.word	0x00008800
        /*0e38*/ 	.word	0x00000002
        /*0e3c*/ 	.word	0x00038800
        /*0e40*/ 	.short	0x010a
        /*0e42*/ 	.byte	0x3f
	.zero		1


	//   ....[35]....
        /*0e44*/ 	.word	0x00009650
        /*0e48*/ 	.word	0x0000000e
        /*0e4c*/ 	.word	0x00038830
        /*0e50*/ 	.short	0x010a
        /*0e52*/ 	.byte	0x3f
	.zero		1


	//   ....[36]....
        /*0e54*/ 	.word	0x00009700
        /*0e58*/ 	.word	0x0000000e
        /*0e5c*/ 	.word	0x00038830
        /*0e60*/ 	.short	0x010a
        /*0e62*/ 	.byte	0x3f
	.zero		1


	//   ....[37]....
        /*0e64*/ 	.word	0x00009a10
        /*0e68*/ 	.word	0x00000002
        /*0e6c*/ 	.word	0x00038810
        /*0e70*/ 	.short	0x010a
        /*0e72*/ 	.byte	0x3f
	.zero		1


	//   ....[38]....
        /*0e74*/ 	.word	0x00009a60
        /*0e78*/ 	.word	0x0000000e
        /*0e7c*/ 	.word	0x00038850
        /*0e80*/ 	.short	0x010a
        /*0e82*/ 	.byte	0x3f
	.zero		1


	//   ....[39]....
        /*0e84*/ 	.word	0x00009b20
        /*0e88*/ 	.word	0x0000000e
        /*0e8c*/ 	.word	0x00038850
        /*0e90*/ 	.short	0x010a
        /*0e92*/ 	.byte	0x3f
	.zero		1


	//   ....[40]....
        /*0e94*/ 	.word	0x0000c1d0
        /*0e98*/ 	.word	0x0000000b
        /*0e9c*/ 	.word	0x00000000
        /*0ea0*/ 	.short	0x0101
        /*0ea2*/ 	.byte	0x3f
	.zero		1


	//   ....[41]....
        /*0ea4*/ 	.word	0x0000c850
        /*0ea8*/ 	.word	0x0000000e
        /*0eac*/ 	.word	0x00000000
        /*0eb0*/ 	.short	0x0101
        /*0eb2*/ 	.byte	0x3f
	.zero		1


	//   ....[42]....
        /*0eb4*/ 	.word	0x0000c950
        /*0eb8*/ 	.word	0x0000000e
        /*0ebc*/ 	.word	0x00038830
        /*0ec0*/ 	.short	0x010a
        /*0ec2*/ 	.byte	0x3f
	.zero		1


	//   ....[43]....
        /*0ec4*/ 	.word	0x0000ca00
        /*0ec8*/ 	.word	0x0000000e
        /*0ecc*/ 	.word	0x00038830
        /*0ed0*/ 	.short	0x010a
        /*0ed2*/ 	.byte	0x3f
	.zero		1


	//   ....[44]....
        /*0ed4*/ 	.word	0x0000cc70
        /*0ed8*/ 	.word	0x0000000e
        /*0edc*/ 	.word	0x00038850
        /*0ee0*/ 	.short	0x010a
        /*0ee2*/ 	.byte	0x3f
	.zero		1


	//   ....[45]....
        /*0ee4*/ 	.word	0x0000ccc0
        /*0ee8*/ 	.word	0x0000000e
        /*0eec*/ 	.word	0x00038850
        /*0ef0*/ 	.short	0x010a
        /*0ef2*/ 	.byte	0x3f
	.zero		1


	//   ....[46]....
        /*0ef4*/ 	.word	0x0000f290
        /*0ef8*/ 	.word	0x000000a3
        /*0efc*/ 	.word	0x00000000
        /*0f00*/ 	.short	0x0101
        /*0f02*/ 	.byte	0x3f
	.zero		1


	//   ....[47]....
        /*0f04*/ 	.word	0x0000ff60
        /*0f08*/ 	.word	0x0000000e
        /*0f0c*/ 	.word	0x00000000
        /*0f10*/ 	.short	0x0101
        /*0f12*/ 	.byte	0x3f
	.zero		1


	//   ....[48]....
        /*0f14*/ 	.word	0x000127a0
        /*0f18*/ 	.word	0x00000004
        /*0f1c*/ 	.word	0x00000000
        /*0f20*/ 	.short	0x0101
        /*0f22*/ 	.byte	0x3f
	.zero		1


	//   ....[49]....
        /*0f24*/ 	.word	0x00013400
        /*0f28*/ 	.word	0x00000004
        /*0f2c*/ 	.word	0x00000000
        /*0f30*/ 	.short	0x0101
        /*0f32*/ 	.byte	0x3f
	.zero		1


	//   ....[50]....
        /*0f34*/ 	.word	0x00016d00
        /*0f38*/ 	.word	0x00000012
        /*0f3c*/ 	.word	0x00038820
        /*0f40*/ 	.short	0x010a
        /*0f42*/ 	.byte	0x3f
	.zero		1


	//   ....[51]....
        /*0f44*/ 	.word	0x00016dd0
        /*0f48*/ 	.word	0x00000004
        /*0f4c*/ 	.word	0x000388a0
        /*0f50*/ 	.short	0x010a
        /*0f52*/ 	.byte	0x3f
	.zero		1


	//   ....[52]....
        /*0f54*/ 	.word	0x00017010
        /*0f58*/ 	.word	0x00000004
        /*0f5c*/ 	.word	0x000388c0
        /*0f60*/ 	.short	0x010a
        /*0f62*/ 	.byte	0x3f
	.zero		1


	//   ....[53]....
        /*0f64*/ 	.word	0x00017a70
        /*0f68*/ 	.word	0x00000004
        /*0f6c*/ 	.word	0x000388a0
        /*0f70*/ 	.short	0x010a
        /*0f72*/ 	.byte	0x3f
	.zero		1


	//   ....[54]....
        /*0f74*/ 	.word	0x00017ca0
        /*0f78*/ 	.word	0x00000004
        /*0f7c*/ 	.word	0x000388c0
        /*0f80*/ 	.short	0x010a
        /*0f82*/ 	.byte	0x3f
	.zero		1


	//   ....[55]....
        /*0f84*/ 	.word	0x000191c0
        /*0f88*/ 	.word	0x00000000
        /*0f8c*/ 	.word	0x00038840
        /*0f90*/ 	.short	0x010a
        /*0f92*/ 	.byte	0x3f
	.zero		1


	//   ....[56]....
        /*0f94*/ 	.word	0x00019d10
        /*0f98*/ 	.word	0x00000012
        /*0f9c*/ 	.word	0x00038800
        /*0fa0*/ 	.short	0x0107
        /*0fa2*/ 	.byte	0x3f
	.zero		1


	//   ....[57]....
        /*0fa4*/ 	.word	0x00019db0
        /*0fa8*/ 	.word	0x00000012
        /*0fac*/ 	.word	0x00038800
        /*0fb0*/ 	.short	0x0101
        /*0fb2*/ 	.byte	0x3f
	.zero		1


	//   ....[58]....
        /*0fb4*/ 	.word	0x0001ad30
        /*0fb8*/ 	.word	0x00000012
        /*0fbc*/ 	.word	0x00038810
        /*0fc0*/ 	.short	0x0107
        /*0fc2*/ 	.byte	0x3f
	.zero		1


	//   ....[59]....
        /*0fc4*/ 	.word	0x0001ae30
        /*0fc8*/ 	.word	0x00000012
        /*0fcc*/ 	.word	0x00038810
        /*0fd0*/ 	.short	0x0101
        /*0fd2*/ 	.byte	0x3f
	.zero		1


	//   ....[60]....
        /*0fd4*/ 	.word	0x0001ae50
        /*0fd8*/ 	.word	0x00000012
        /*0fdc*/ 	.word	0x00038820
        /*0fe0*/ 	.short	0x010a
        /*0fe2*/ 	.byte	0x3f
	.zero		1


	//   ....[61]....
        /*0fe4*/ 	.word	0x0001af30
        /*0fe8*/ 	.word	0x00000000
        /*0fec*/ 	.word	0x00038860
        /*0ff0*/ 	.short	0x010a
        /*0ff2*/ 	.byte	0x3f
	.zero		1


	//   ....[62]....
        /*0ff4*/ 	.word	0x0001bba0
        /*0ff8*/ 	.word	0x00000002
        /*0ffc*/ 	.word	0x00038840
        /*1000*/ 	.short	0x010a
        /*1002*/ 	.byte	0x3f
	.zero		1


	//   ....[63]....
        /*1004*/ 	.word	0x0001bdf0
        /*1008*/ 	.word	0x00000002
        /*100c*/ 	.word	0x00038860
        /*1010*/ 	.short	0x010a
        /*1012*/ 	.byte	0x3f
	.zero		1


	//   ....[64]....
        /*1014*/ 	.word	0x0001c9a0
        /*1018*/ 	.word	0x00000003
        /*101c*/ 	.word	0x00038840
        /*1020*/ 	.short	0x010a
        /*1022*/ 	.byte	0x3f
	.zero		1


	//   ....[65]....
        /*1024*/ 	.word	0x0001cbf0
        /*1028*/ 	.word	0x00000003
        /*102c*/ 	.word	0x00038860
        /*1030*/ 	.short	0x010a
        /*1032*/ 	.byte	0x3f
	.zero		1


	//   ....[66]....
        /*1034*/ 	.word	0x0001d730
        /*1038*/ 	.word	0x00000003
        /*103c*/ 	.word	0x00038840
        /*1040*/ 	.short	0x010a
        /*1042*/ 	.byte	0x3f
	.zero		1


	//   ....[67]....
        /*1044*/ 	.word	0x0001d980
        /*1048*/ 	.word	0x00000003
        /*104c*/ 	.word	0x00038860
        /*1050*/ 	.short	0x010a
        /*1052*/ 	.byte	0x3f
	.zero		1


	//   ....[68]....
        /*1054*/ 	.word	0x0001f2b0
        /*1058*/ 	.word	0x00000000
        /*105c*/ 	.word	0x00038820
        /*1060*/ 	.short	0x010a
        /*1062*/ 	.byte	0x3f
	.zero		1


	//   ....[69]....
        /*1064*/ 	.word	0x0001f490
        /*1068*/ 	.word	0x00000006
        /*106c*/ 	.word	0x00000000
        /*1070*/ 	.short	0x010a
        /*1072*/ 	.byte	0x3f
	.zero		1


	//   ....[70]....
        /*1074*/ 	.word	0x0001f4c0
        /*1078*/ 	.word	0x00000007
        /*107c*/ 	.word	0x00000000
        /*1080*/ 	.short	0x010a
        /*1082*/ 	.byte	0x3f
	.zero		1


	//   ....[71]....
        /*1084*/ 	.word	0x0001f520
        /*1088*/ 	.word	0x00000004
        /*108c*/ 	.word	0x00000000
        /*1090*/ 	.short	0x010a
        /*1092*/ 	.byte	0x3f
	.zero		1


	//   ....[72]....
        /*1094*/ 	.word	0x0001f550
        /*1098*/ 	.word	0x00000003
        /*109c*/ 	.word	0x00000000
        /*10a0*/ 	.short	0x010a
        /*10a2*/ 	.byte	0x3f
	.zero		1


	//   ....[73]....
        /*10a4*/ 	.word	0x0001f5b0
        /*10a8*/ 	.word	0x00000049
        /*10ac*/ 	.word	0x00038890
        /*10b0*/ 	.short	0x010a
        /*10b2*/ 	.byte	0x3f
	.zero		1


	//   ....[74]....
        /*10b4*/ 	.word	0x0001f600
        /*10b8*/ 	.word	0x00000049
        /*10bc*/ 	.word	0x00038890
        /*10c0*/ 	.short	0x010a
        /*10c2*/ 	.byte	0x3f
	.zero		1


	//   ....[75]....
        /*10c4*/ 	.word	0x0001f650
        /*10c8*/ 	.word	0x00000049
        /*10cc*/ 	.word	0x00038890
        /*10d0*/ 	.short	0x010a
        /*10d2*/ 	.byte	0x3f
	.zero		1


	//   ....[76]....
        /*10d4*/ 	.word	0x0001f6a0
        /*10d8*/ 	.word	0x00000049
        /*10dc*/ 	.word	0x000388b0
        /*10e0*/ 	.short	0x010a
        /*10e2*/ 	.byte	0x3f
	.zero		1


	//   ....[77]....
        /*10e4*/ 	.word	0x0001f8c0
        /*10e8*/ 	.word	0x00000002
        /*10ec*/ 	.word	0x00038800
        /*10f0*/ 	.short	0x010a
        /*10f2*/ 	.byte	0x3f
	.zero		1


	//   ....[78]....
        /*10f4*/ 	.word	0x0001faf0
        /*10f8*/ 	.word	0x00000002
        /*10fc*/ 	.word	0x00038800
        /*1100*/ 	.short	0x010a
        /*1102*/ 	.byte	0x3f
	.zero		1


	//   ....[79]....
        /*1104*/ 	.word	0x0001fb40
        /*1108*/ 	.word	0x0000000e
        /*110c*/ 	.word	0x00038830
        /*1110*/ 	.short	0x010a
        /*1112*/ 	.byte	0x3f
	.zero		1


	//   ....[80]....
        /*1114*/ 	.word	0x0001fb90
        /*1118*/ 	.word	0x00000002
        /*111c*/ 	.word	0x00038810
        /*1120*/ 	.short	0x010a
        /*1122*/ 	.byte	0x3f
	.zero		1


	//   ....[81]....
        /*1124*/ 	.word	0x0001fbe0
        /*1128*/ 	.word	0x0000000e
        /*112c*/ 	.word	0x00038850
        /*1130*/ 	.short	0x010a
        /*1132*/ 	.byte	0x3f
	.zero		1


	//   ....[82]....
        /*1134*/ 	.word	0x0001fc30
        /*1138*/ 	.word	0x0000000e
        /*113c*/ 	.word	0x00038830
        /*1140*/ 	.short	0x010a
        /*1142*/ 	.byte	0x3f
	.zero		1


	//   ....[83]....
        /*1144*/ 	.word	0x0001fc80
        /*1148*/ 	.word	0x0000000e
        /*114c*/ 	.word	0x00038850
        /*1150*/ 	.short	0x010a
        /*1152*/ 	.byte	0x3f
	.zero		1


	//   ....[84]....
        /*1154*/ 	.word	0x0001fe20
        /*1158*/ 	.word	0x00000012
        /*115c*/ 	.word	0x00038820
        /*1160*/ 	.short	0x010a
        /*1162*/ 	.byte	0x3f
	.zero		1


	//   ....[85]....
        /*1164*/ 	.word	0x0001fe70
        /*1168*/ 	.word	0x00000004
        /*116c*/ 	.word	0x000388a0
        /*1170*/ 	.short	0x010a
        /*1172*/ 	.byte	0x3f
	.zero		1


	//   ....[86]....
        /*1174*/ 	.word	0x0001fec0
        /*1178*/ 	.word	0x00000004
        /*117c*/ 	.word	0x000388c0
        /*1180*/ 	.short	0x010a
        /*1182*/ 	.byte	0x3f
	.zero		1


	//   ....[87]....
        /*1184*/ 	.word	0x0001ff10
        /*1188*/ 	.word	0x00000004
        /*118c*/ 	.word	0x000388a0
        /*1190*/ 	.short	0x010a
        /*1192*/ 	.byte	0x3f
	.zero		1


	//   ....[88]....
        /*1194*/ 	.word	0x0001ff60
        /*1198*/ 	.word	0x00000004
        /*119c*/ 	.word	0x000388c0
        /*11a0*/ 	.short	0x010a
        /*11a2*/ 	.byte	0x3f
	.zero		1


	//   ....[89]....
        /*11a4*/ 	.word	0x00020100
        /*11a8*/ 	.word	0x00000000
        /*11ac*/ 	.word	0x00038840
        /*11b0*/ 	.short	0x010a
        /*11b2*/ 	.byte	0x3f
	.zero		1


	//   ....[90]....
        /*11b4*/ 	.word	0x00021260
        /*11b8*/ 	.word	0x00000012
        /*11bc*/ 	.word	0x00038820
        /*11c0*/ 	.short	0x010a
        /*11c2*/ 	.byte	0x3f
	.zero		1


	//   ....[91]....
        /*11c4*/ 	.word	0x000212b0
        /*11c8*/ 	.word	0x00000000
        /*11cc*/ 	.word	0x00038860
        /*11d0*/ 	.short	0x010a
        /*11d2*/ 	.byte	0x3f
	.zero		1


	//   ....[92]....
        /*11d4*/ 	.word	0x00021300
        /*11d8*/ 	.word	0x00000002
        /*11dc*/ 	.word	0x00038840
        /*11e0*/ 	.short	0x010a
        /*11e2*/ 	.byte	0x3f
	.zero		1


	//   ....[93]....
        /*11e4*/ 	.word	0x00021350
        /*11e8*/ 	.word	0x00000002
        /*11ec*/ 	.word	0x00038860
        /*11f0*/ 	.short	0x010a
        /*11f2*/ 	.byte	0x3f
	.zero		1


	//   ....[94]....
        /*11f4*/ 	.word	0x000213a0
        /*11f8*/ 	.word	0x00000003
        /*11fc*/ 	.word	0x00038840
        /*1200*/ 	.short	0x010a
        /*1202*/ 	.byte	0x3f
	.zero		1


	//   ....[95]....
        /*1204*/ 	.word	0x000213f0
        /*1208*/ 	.word	0x00000003
        /*120c*/ 	.word	0x00038860
        /*1210*/ 	.short	0x010a
        /*1212*/ 	.byte	0x3f
	.zero		1


	//   ....[96]....
        /*1214*/ 	.word	0x00021440
        /*1218*/ 	.word	0x00000003
        /*121c*/ 	.word	0x00038840
        /*1220*/ 	.short	0x010a
        /*1222*/ 	.byte	0x3f
	.zero		1


	//   ....[97]....
        /*1224*/ 	.word	0x00021490
        /*1228*/ 	.word	0x00000003
        /*122c*/ 	.word	0x00038860
        /*1230*/ 	.short	0x010a
        /*1232*/ 	.byte	0x3f
	.zero		1


	//   ....[98]....
        /*1234*/ 	.word	0x00021fd0
        /*1238*/ 	.word	0x00000000
        /*123c*/ 	.word	0x00038820
        /*1240*/ 	.short	0x010a
        /*1242*/ 	.byte	0x3f
	.zero		1


	//   ....[99]....
        /*1244*/ 	.word	0x00022170
        /*1248*/ 	.word	0x00000006
        /*124c*/ 	.word	0x00000000
        /*1250*/ 	.short	0x010a
        /*1252*/ 	.byte	0x3f
	.zero		1


	//   ....[100]....
        /*1254*/ 	.word	0x000221c0
        /*1258*/ 	.word	0x00000007
        /*125c*/ 	.word	0x00000000
        /*1260*/ 	.short	0x010a
        /*1262*/ 	.byte	0x3f
	.zero		1


	//   ....[101]....
        /*1264*/ 	.word	0x00022210
        /*1268*/ 	.word	0x00000004
        /*126c*/ 	.word	0x00000000
        /*1270*/ 	.short	0x010a
        /*1272*/ 	.byte	0x3f
	.zero		1


	//----- nvinfo : EIATTR_NUM_MBARRIERS
	.align		4
.L_747:
        /*1274*/ 	.byte	0x03, 0x38
        /*1276*/ 	.short	0x0017


	//----- nvinfo : EIATTR_EXIT_INSTR_OFFSETS
	.align		4
        /*1278*/ 	.byte	0x04, 0x1c
        /*127a*/ 	.short	(.L_749 - .L_748)


	//   ....[0]....
.L_748:
        /*127c*/ 	.word	0x0001f5a0


	//----- nvinfo : EIATTR_MAX_THREADS
	.align		4
.L_749:
        /*1280*/ 	.byte	0x04, 0x05
        /*1282*/ 	.short	(.L_751 - .L_750)
.L_750:
        /*1284*/ 	.word	0x00000180
        /*1288*/ 	.word	0x00000001
        /*128c*/ 	.word	0x00000001


	//----- nvinfo : EIATTR_CRS_STACK_SIZE
	.align		4
.L_751:
        /*1290*/ 	.byte	0x04, 0x1e
        /*1292*/ 	.short	(.L_753 - .L_752)
.L_752:
        /*1294*/ 	.word	0x00000000


	//----- nvinfo : EIATTR_CBANK_PARAM_SIZE
	.align		4
.L_753:
        /*1298*/ 	.byte	0x03, 0x19
        /*129a*/ 	.short	0x0bf0


	//----- nvinfo : EIATTR_PARAM_CBANK
	.align		4
        /*129c*/ 	.byte	0x04, 0x0a
        /*129e*/ 	.short	(.L_755 - .L_754)
	.align		4
.L_754:
        /*12a0*/ 	.word	index@(.nv.constant0._ZN7cutlass13device_kernelIN5flash11enable_sm90INS1_16FlashAttnFwdSm90INS1_25CollectiveMainloopFwdSm90ILi2EN4cute5tupleIJNS5_1CILi1EEES8_S8_EEENS6_IJNS7_ILi64EEESA_SA_EEELi512ENS_10bfloat16_tEfNS_4arch4Sm90ELb0ELb0ELb1ELb1ELb0ELb1ELb1ELb0ELb0ELb1ELb1ELb0EEENS1_21CollectiveEpilogueFwdINS6_IJSA_NS7_ILi512EEESA_EEES9_SC_SE_Li256ELb1ELb1ELb1ELb0EEENS1_36VarlenDynamicPersistentTileSchedulerILi64ELi64ELi256ELi128ELb1ELb1ELb1ELb0ELb1ELb1EEEEEEEEEvNT_6ParamsE)
        /*12a4*/ 	.short	0x0210
        /*12a6*/ 	.short	0x0bf0


	//----- nvinfo : EIATTR_SW_WAR
	.align		4
.L_755:
        /*12a8*/ 	.byte	0x04, 0x36
        /*12aa*/ 	.short	(.L_757 - .L_756)
.L_756:
        /*12ac*/ 	.word	0x00000008
.L_757:


//--------------------- .nv.info._ZN7cutlass13device_kernelIN5flash11enable_sm90INS1_16FlashAttnFwdSm90INS1_25CollectiveMainloopFwdSm90ILi2EN4cute5tupleIJNS5_1CILi1EEES8_S8_EEENS6_IJNS7_ILi64EEESA_SA_EEELi512ENS_10bfloat16_tEfNS_4arch4Sm90ELb0ELb1ELb1ELb0ELb0ELb0ELb0ELb0ELb0ELb1ELb1ELb0EEENS1_21CollectiveEpilogueFwdINS6_IJSA_NS7_ILi512EEESA_EEES9_SC_SE_Li256ELb0ELb1ELb1ELb0EEENS1_19SingleTileSchedulerILb0ELb1ELb1ELi64EEEEEEEEEvNT_6ParamsE --------------------------
	.section	.nv.info._ZN7cutlass13device_kernelIN5flash11enable_sm90INS1_16FlashAttnFwdSm90INS1_25CollectiveMainloopFwdSm90ILi2EN4cute5tupleIJNS5_1CILi1EEES8_S8_EEENS6_IJNS7_ILi64EEESA_SA_EEELi512ENS_10bfloat16_tEfNS_4arch4Sm90ELb0ELb1ELb1ELb0ELb0ELb0ELb0ELb0ELb0ELb1ELb1ELb0EEENS1_21CollectiveEpilogueFwdINS6_IJSA_NS7_ILi512EEESA_EEES9_SC_SE_Li256ELb0ELb1ELb1ELb0EEENS1_19SingleTileSchedulerILb0ELb1ELb1ELi64EEEEEEEEEvNT_6ParamsE,"",@"SHT_CUDA_INFO"
	.sectionflags	@""
	.align	4


	//----- nvinfo : EIATTR_CUDA_API_VERSION
	.align		4
        /*0000*/ 	.byte	0x04, 0x37
        /*0002*/ 	.short	(.L_759 - .L_758)
.L_758:
        /*0004*/ 	.word	0x00000082


	//----- nvinfo : EIATTR_KPARAM_INFO
	.align		4
.L_759:
        /*0008*/ 	.byte	0x04, 0x17
        /*000a*/ 	.short	(.L_761 - .L_760)
.L_760:
        /*000c*/ 	.word	0x00000000
        /*0010*/ 	.short	0x0000
        /*0012*/ 	.short	0x0070
        /*0014*/ 	.byte	0x00, 0xf0, 0x01, 0x28


	//----- nvinfo : EIATTR_SPARSE_MMA_MASK
	.align		4
.L_761:
        /*0018*/ 	.byte	0x03, 0x50
        /*001a*/ 	.short	0x0000


	//----- nvinfo : EIATTR_MAXREG_COUNT
	.align		4
        /*001c*/ 	.byte	0x03, 0x1b
        /*001e*/ 	.short	0x00a8


	//----- nvinfo : EIATTR_NUM_BARRIERS
	.align		4
        /*0020*/ 	.byte	0x02, 0x4c
        /*0022*/ 	.byte	0x10
	.zero		1


	//----- nvinfo : EIATTR_EXTERNS
	.align		4
        /*0024*/ 	.byte	0x04, 0x0f
        /*0026*/ 	.short	(.L_763 - .L_762)


	//   ....[0]....
	.align		4
.L_762:
        /*0028*/ 	.word	index@(__assertfail)


	//----- nvinfo : EIATTR_ANNOTATIONS
	.align		4
.L_763:
        /*002c*/ 	.byte	0x04, 0x55
        /*002e*/ 	.short	(.L_765 - .L_764)


	//   ....[0]....
.L_764:
        /*0030*/ 	.word	0x00000001
        /*0034*/ 	.byte	0x80, 0x12, 0x01, 0x00, 0x01, 0x00, 0x00, 0x00, 0x00, 0x17, 0x01, 0x00, 0x01, 0x00, 0x00, 0x00
        /*0044*/ 	.byte	0x50, 0x17, 0x01, 0x00, 0x01, 0x00, 0x00, 0x00, 0x30, 0x19, 0x01, 0x00, 0x01, 0x00, 0x00, 0x00
        /*0054*/ 	.byte	0x20, 0x1a, 0x01, 0x00, 0x01, 0x00, 0x00, 0x00, 0x10, 0x24, 0x01, 0x00, 0x01, 0x00, 0x00, 0x00
        /*0064*/ 	.byte	0x00, 0x2b, 0x01, 0x00, 0x01, 0x00, 0x00, 0x00, 0x30, 0x2d, 0x01, 0x00, 0x01, 0x00, 0x00, 0x00
        /*0074*/ 	.byte	0xb0, 0x38, 0x01, 0x00, 0x01, 0x00, 0x00, 0x00, 0x80, 0x44, 0x01, 0x00


	//----- nvinfo : EIATTR_MERCURY_ISA_VERSION
	.align		4
.L_765:
        /*0080*/ 	.byte	0x03, 0x5f
        /*0082*/ 	.short	0x0101


	//----- nvinfo : EIATTR_INT_WARP_WIDE_INSTR_OFFSETS
	.align		4
        /*0084*/ 	.byte	0x04, 0x31
        /*0086*/ 	.short	(.L_767 - .L_766)


	//   ....[0]....
.L_766:
        /*0088*/ 	.word	0x00000130


	//   ....[1]....
        /*008c*/ 	.word	0x00000170


	//   ....[2]....
        /*0090*/ 	.word	0x000001e0


	//----- nvinfo : EIATTR_COOP_GROUP_MASK_REGIDS
	.align		4
.L_767:
        /*0094*/ 	.byte	0x04, 0x29
        /*0096*/ 	.short	(.L_769 - .L_768)


	//   ....[0]....
.L_768:
        /*0098*/ 	.word	0xffffffff


	//   ....[1]....
        /*009c*/ 	.word	0xffffffff


	//   ....[2]....
        /*00a0*/ 	.word	0xffffffff


	//   ....[3]....
        /*00a4*/ 	.word	0xffffffff


	//   ....[4]....
        /*00a8*/ 	.word	0xffffffff


	//   ....[5]....
        /*00ac*/ 	.word	0xffffffff


	//   ....[6]....
        /*00b0*/ 	.word	0xffffffff


	//   ....[7]....
        /*00b4*/ 	.word	0xffffffff


	//   ....[8]....
        /*00b8*/ 	.word	0xffffffff


	//   ....[9]....
        /*00bc*/ 	.word	0xffffffff


	//   ....[10]....
        /*00c0*/ 	.word	0xffffffff


	//   ....[11]....
        /*00c4*/ 	.word	0xffffffff


	//   ....[12]....
        /*00c8*/ 	.word	0xffffffff


	//   ....[13]....
        /*00cc*/ 	.word	0xffffffff


	//   ....[14]....
        /*00d0*/ 	.word	0xffffffff


	//   ....[15]....
        /*00d4*/ 	.word	0xffffffff


	//   ....[16]....
        /*00d8*/ 	.word	0xffffffff


	//   ....[17]....
        /*00dc*/ 	.word	0xffffffff


	//   ....[18]....
        /*00e0*/ 	.word	0xffffffff


	//   ....[19]....
        /*00e4*/ 	.word	0xffffffff


	//   ....[20]....
        /*00e8*/ 	.word	0xffffffff


	//   ....[21]....
        /*00ec*/ 	.word	0xffffffff


	//   ....[22]....
        /*00f0*/ 	.word	0xffffffff


	//   ....[23]....
        /*00f4*/ 	.word	0xffffffff


	//   ....[24]....
        /*00f8*/ 	.word	0xffffffff


	//   ....[25]....
        /*00fc*/ 	.word	0xffffffff


	//   ....[26]....
        /*0100*/ 	.word	0xffffffff


	//   ....[27]....
        /*0104*/ 	.word	0xffffffff


	//   ....[28]....
        /*0108*/ 	.word	0xffffffff


	//   ....[29]....
        /*010c*/ 	.word	0xffffffff


	//   ....[30]....
        /*0110*/ 	.word	0xffffffff


	//   ....[31]....
        /*0114*/ 	.word	0xffffffff


	//   ....[32]....
        /*0118*/ 	.word	0xffffffff


	//   ....[33]....
        /*011c*/ 	.word	0xffffffff


	//   ....[34]....
        /*0120*/ 	.word	0xffffffff


	//   ....[35]....
        /*0124*/ 	.word	0xffffffff


	//   ....[36]....
        /*0128*/ 	.word	0xffffffff


	//   ....[37]....
        /*012c*/ 	.word	0xffffffff


	//   ....[38]....
        /*0130*/ 	.word	0xffffffff


	//   ....[39]....
        /*0134*/ 	.word	0xffffffff


	//   ....[40]....
        /*0138*/ 	.word	0xffffffff


	//   ....[41]....
        /*013c*/ 	.word	0xffffffff


	//   ....[42]....
        /*0140*/ 	.word	0xffffffff


	//   ....[43]....
        /*0144*/ 	.word	0xffffffff


	//   ....[44]....
        /*0148*/ 	.word	0xffffffff


	//   ....[45]....
        /*014c*/ 	.word	0xffffffff


	//   ....[46]....
        /*0150*/ 	.word	0xffffffff


	//   ....[47]....
        /*0154*/ 	.word	0xffffffff


	//   ....[48]....
        /*0158*/ 	.word	0xffffffff


	//   ....[49]....
        /*015c*/ 	.word	0xffffffff


	//   ....[50]....
        /*0160*/ 	.word	0xffffffff


	//   ....[51]....
        /*0164*/ 	.word	0xffffffff


	//   ....[52]....
        /*0168*/ 	.word	0xffffffff


	//   ....[53]....
        /*016c*/ 	.word	0xffffffff


	//   ....[54]....
        /*0170*/ 	.word	0xffffffff


	//   ....[55]....
        /*0174*/ 	.word	0xffffffff


	//   ....[56]....
        /*0178*/ 	.word	0xffffffff


	//   ....[57]....
        /*017c*/ 	.word	0xffffffff


	//   ....[58]....
        /*0180*/ 	.word	0xffffffff


	//   ....[59]....
        /*0184*/ 	.word	0x0500000f


	//   ....[60]....
        /*0188*/ 	.word	0x0500000f


	//   ....[61]....
        /*018c*/ 	.word	0x0500000f


	//   ....[62]....
        /*0190*/ 	.word	0x0500000f


	//   ....[63]....
        /*0194*/ 	.word	0x0500000f


	//   ....[64]....
        /*0198*/ 	.word	0x0500000f


	//   ....[65]....
        /*019c*/ 	.word	0x0500000f


	//   ....[66]....
        /*01a0*/ 	.word	0x0500000f


	//   ....[67]....
        /*01a4*/ 	.word	0x0500000f


	//   ....[68]....
        /*01a8*/ 	.word	0x0500000f


	//----- nvinfo : EIATTR_COOP_GROUP_INSTR_OFFSETS
	.align		4
.L_769:
        /*01ac*/ 	.byte	0x04, 0x28
        /*01ae*/ 	.short	(.L_771 - .L_770)


	//   ....[0]....
.L_770:
        /*01b0*/ 	.word	0x00000060


	//   ....[1]....
        /*01b4*/ 	.word	0x00000140


	//   ....[2]....
        /*01b8*/ 	.word	0x00000190


	//   ....[3]....
        /*01bc*/ 	.word	0x00000380


	//   ....[4]....
        /*01c0*/ 	.word	0x000004e0


	//   ....[5]....
        /*01c4*/ 	.word	0x00000600


	//   ....[6]....
        /*01c8*/ 	.word	0x00000760


	//   ....[7]....
        /*01cc*/ 	.word	0x00001720


	//   ....[8]....
        /*01d0*/ 	.word	0x00003c10


	//   ....[9]....
        /*01d4*/ 	.word	0x00004350


	//   ....[10]....
        /*01d8*/ 	.word	0x00004ad0


	//   ....[11]....
        /*01dc*/ 	.word	0x00005570


	//   ....[12]....
        /*01e0*/ 	.word	0x000055b0


	//   ....[13]....
        /*01e4*/ 	.word	0x00005990


	//   ....[14]....
        /*01e8*/ 	.word	0x00005a10


	//   ....[15]....
        /*01ec*/ 	.word	0x000064e0


	//   ....[16]....
        /*01f0*/ 	.word	0x00006af0


	//   ....[17]....
        /*01f4*/ 	.word	0x000070c0


	//   ....[18]....
        /*01f8*/ 	.word	0x000077c0


	//   ....[19]....
        /*01fc*/ 	.word	0x000078c0


	//   ....[20]....
        /*0200*/ 	.word	0x00007c90


	//   ....[21]....
        /*0204*/ 	.word	0x00007e30


	//   ....[22]....
        /*0208*/ 	.word	0x00008ea0


	//   ....[23]....
        /*020c*/ 	.word	0x000098b0


	//   ....[24]....
        /*0210*/ 	.word	0x00009930


	//   ....[25]....
        /*0214*/ 	.word	0x00009c30


	//   ....[26]....
        /*0218*/ 	.word	0x00009db0


	//   ....[27]....
        /*021c*/ 	.word	0x0000ae30


	//   ....[28]....
        /*0220*/ 	.word	0x0000b2a0


	//   ....[29]....
        /*0224*/ 	.word	0x0000b860


	//   ....[30]....
        /*0228*/ 	.word	0x0000bf40


	//   ....[31]....
        /*022c*/ 	.word	0x0000c010


	//   ....[32]....
        /*0230*/ 	.word	0x0000c3d0


	//   ....[33]....
        /*0234*/ 	.word	0x0000c480


	//   ....[34]....
        /*0238*/ 	.word	0x0000d620


	//   ....[35]....
        /*023c*/ 	.word	0x0000d660


	//   ....[36]....
        /*0240*/ 	.word	0x0000d6b0


	//   ....[37]....
        /*0244*/ 	.word	0x0000d6e0


	//   ....[38]....
        /*0248*/ 	.word	0x0000d700


	//   ....[39]....
        /*024c*/ 	.word	0x0000e1e0


	//   ....[40]....
        /*0250*/ 	.word	0x0000e6b0


	//   ....[41]....
        /*0254*/ 	.word	0x0000e6e0


	//   ....[42]....
        /*0258*/ 	.word	0x0000e700


	//   ....[43]....
        /*025c*/ 	.word	0x0000e720


	//   ....[44]....
        /*0260*/ 	.word	0x0000ebc0


	//   ....[45]....
        /*0264*/ 	.word	0x0000ebe0


	//   ....[46]....
        /*0268*/ 	.word	0x0000f830


	//   ....[47]....
        /*026c*/ 	.word	0x0000f850


	//   ....[48]....
        /*0270*/ 	.word	0x000108a0


	//   ....[49]....
        /*0274*/ 	.word	0x00011740


	//   ....[50]....
        /*0278*/ 	.word	0x00011fe0


	//   ....[51]....
        /*027c*/ 	.word	0x00012020


	//   ....[52]....
        /*0280*/ 	.word	0x00012090


	//   ....[53]....
        /*0284*/ 	.word	0x000120c0


	//   ....[54]....
        /*0288*/ 	.word	0x00012120


	//   ....[55]....
        /*028c*/ 	.word	0x00012150


	//   ....[56]....
        /*0290*/ 	.word	0x00012170


	//   ....[57]....
        /*0294*/ 	.word	0x000121b0


	//   ....[58]....
        /*0298*/ 	.word	0x000150a0


	//   ....[59]....
        /*029c*/ 	.word	0x00015740


	//   ....[60]....
        /*02a0*/ 	.word	0x000158b0


	//   ....[61]....
        /*02a4*/ 	.word	0x00015900


	//   ....[62]....
        /*02a8*/ 	.word	0x00015a30


	//   ....[63]....
        /*02ac*/ 	.word	0x00015aa0


	//   ....[64]....
        /*02b0*/ 	.word	0x00015b20


	//   ....[65]....
        /*02b4*/ 	.word	0x00015bd0


	//   ....[66]....
        /*02b8*/ 	.word	0x00015c50


	//   ....[67]....
        /*02bc*/ 	.word	0x00015ce0


	//   ....[68]....
        /*02c0*/ 	.word	0x000160f0


	//----- nvinfo : EIATTR_REG_RECONFIG
	.align		4
.L_771:
        /*02c4*/ 	.byte	0x01, 0x54
	.zero		2


	//----- nvinfo : EIATTR_SYSCALL_OFFSETS
	.align		4
        /*02c8*/ 	.byte	0x04, 0x46
        /*02ca*/ 	.short	(.L_773 - .L_772)


	//   ....[0]....
.L_772:
        /*02cc*/ 	.word	0x00003df0


	//   ....[1]....
        /*02d0*/ 	.word	0x00011400


	//   ....[2]....
        /*02d4*/ 	.word	0x00011540


	//   ....[3]....
        /*02d8*/ 	.word	0x00011630


	//   ....[4]....
        /*02dc*/ 	.word	0x00011c80


	//----- nvinfo : EIATTR_MBARRIER_INSTR_OFFSETS
	.align		4
.L_773:
        /*02e0*/ 	.byte	0x04, 0x39
        /*02e2*/ 	.short	(.L_775 - .L_774)


	//   ....[0]....
.L_774:
        /*02e4*/ 	.word	0x00000270
        /*02e8*/ 	.word	0x000000ff
        /*02ec*/ 	.word	0x00028c00
        /*02f0*/ 	.short	0x0100
        /*02f2*/ 	.byte	0x08
	.zero		1


	//   ....[1]....
        /*02f4*/ 	.word	0x00000280
        /*02f8*/ 	.word	0x000000ff
        /*02fc*/ 	.word	0x00028c20
        /*0300*/ 	.short	0x0100
        /*0302*/ 	.byte	0x08
	.zero		1


	//   ....[2]....
        /*0304*/ 	.word	0x00000330
        /*0308*/ 	.word	0x000000ff
        /*030c*/ 	.word	0x00028c30
        /*0310*/ 	.short	0x0100
        /*0312*/ 	.byte	0x06
	.zero		1


	//   ....[3]....
        /*0314*/ 	.word	0x00000340
        /*0318*/ 	.word	0x000000ff
        /*031c*/ 	.word	0x00028c40
        /*0320*/ 	.short	0x0100
        /*0322*/ 	.byte	0x06
	.zero		1


	//   ....[4]....
        /*0324*/ 	.word	0x00000350
        /*0328*/ 	.word	0x000000ff
        /*032c*/ 	.word	0x00028c38
        /*0330*/ 	.short	0x0100
        /*0332*/ 	.byte	0x06
	.zero		1


	//   ....[5]....
        /*0334*/ 	.word	0x00000360
        /*0338*/ 	.word	0x000000ff
        /*033c*/ 	.word	0x00028c48
        /*0340*/ 	.short	0x0100
        /*0342*/ 	.byte	0x06
	.zero		1


	//   ....[6]....
        /*0344*/ 	.word	0x00000490
        /*0348*/ 	.word	0x000000ff
        /*034c*/ 	.word	0x00028c50
        /*0350*/ 	.short	0x0100
        /*0352*/ 	.byte	0x08
	.zero		1


	//   ....[7]....
        /*0354*/ 	.word	0x000004a0
        /*0358*/ 	.word	0x000000ff
        /*035c*/ 	.word	0x00028c60
        /*0360*/ 	.short	0x0100
        /*0362*/ 	.byte	0x08
	.zero		1


	//   ....[8]....
        /*0364*/ 	.word	0x000004b0
        /*0368*/ 	.word	0x000000ff
        /*036c*/ 	.word	0x00028c58
        /*0370*/ 	.short	0x0100
        /*0372*/ 	.byte	0x08
	.zero		1


	//   ....[9]....
        /*0374*/ 	.word	0x000004c0
        /*0378*/ 	.word	0x000000ff
        /*037c*/ 	.word	0x00028c68
        /*0380*/ 	.short	0x0100
        /*0382*/ 	.byte	0x08
	.zero		1


	//   ....[10]....
        /*0384*/ 	.word	0x000005b0
        /*0388*/ 	.word	0x000000ff
        /*038c*/ 	.word	0x00028c70
        /*0390*/ 	.short	0x0100
        /*0392*/ 	.byte	0x06
	.zero		1


	//   ....[11]....
        /*0394*/ 	.word	0x000005c0
        /*0398*/ 	.word	0x000000ff
        /*039c*/ 	.word	0x00028c80
        /*03a0*/ 	.short	0x0100
        /*03a2*/ 	.byte	0x06
	.zero		1


	//   ....[12]....
        /*03a4*/ 	.word	0x000005d0
        /*03a8*/ 	.word	0x000000ff
        /*03ac*/ 	.word	0x00028c78
        /*03b0*/ 	.short	0x0100
        /*03b2*/ 	.byte	0x06
	.zero		1


	//   ....[13]....
        /*03b4*/ 	.word	0x000005e0
        /*03b8*/ 	.word	0x000000ff
        /*03bc*/ 	.word	0x00028c88
        /*03c0*/ 	.short	0x0100
        /*03c2*/ 	.byte	0x06
	.zero		1


	//   ....[14]....
        /*03c4*/ 	.word	0x00000710
        /*03c8*/ 	.word	0x000000ff
        /*03cc*/ 	.word	0x00028c90
        /*03d0*/ 	.short	0x0100
        /*03d2*/ 	.byte	0x08
	.zero		1


	//   ....[15]....
        /*03d4*/ 	.word	0x00000720
        /*03d8*/ 	.word	0x000000ff
        /*03dc*/ 	.word	0x00028ca0
        /*03e0*/ 	.short	0x0100
        /*03e2*/ 	.byte	0x08
	.zero		1


	//   ....[16]....
        /*03e4*/ 	.word	0x00000730
        /*03e8*/ 	.word	0x000000ff
        /*03ec*/ 	.word	0x00028c98
        /*03f0*/ 	.short	0x0100
        /*03f2*/ 	.byte	0x08
	.zero		1


	//   ....[17]....
        /*03f4*/ 	.word	0x00000740
        /*03f8*/ 	.word	0x000000ff
        /*03fc*/ 	.word	0x00028ca8
        /*0400*/ 	.short	0x0100
        /*0402*/ 	.byte	0x08
	.zero		1


	//   ....[18]....
        /*0404*/ 	.word	0x00000870
        /*0408*/ 	.word	0x000000ff
        /*040c*/ 	.word	0x00028cb0
        /*0410*/ 	.short	0x0100
        /*0412*/ 	.byte	0x08
	.zero		1


	//   ....[19]....
        /*0414*/ 	.word	0x00000880
        /*0418*/ 	.word	0x000000ff
        /*041c*/ 	.word	0x00028cc0
        /*0420*/ 	.short	0x0100
        /*0422*/ 	.byte	0x08
	.zero		1


	//   ....[20]....
        /*0424*/ 	.word	0x00000890
        /*0428*/ 	.word	0x000000ff
        /*042c*/ 	.word	0x00028cb8
        /*0430*/ 	.short	0x0100
        /*0432*/ 	.byte	0x08
	.zero		1


	//   ....[21]....
        /*0434*/ 	.word	0x000008a0
        /*0438*/ 	.word	0x000000ff
        /*043c*/ 	.word	0x00028cc8
        /*0440*/ 	.short	0x0100
        /*0442*/ 	.byte	0x08
	.zero		1


	//   ....[22]....
        /*0444*/ 	.word	0x000018e0
        /*0448*/ 	.word	0x000000ff
        /*044c*/ 	.word	0x00028c50
        /*0450*/ 	.short	0x010a
        /*0452*/ 	.byte	0x05
	.zero		1


	//   ....[23]....
        /*0454*/ 	.word	0x00001bd0
        /*0458*/ 	.word	0x00000002
        /*045c*/ 	.word	0x00000000
        /*0460*/ 	.short	0x0101
        /*0462*/ 	.byte	0x3f
	.zero		1


	//   ....[24]....
        /*0464*/ 	.word	0x00002520
        /*0468*/ 	.word	0x000000ff
        /*046c*/ 	.word	0x00028c50
        /*0470*/ 	.short	0x010a
        /*0472*/ 	.byte	0x07
	.zero		1


	//   ....[25]....
        /*0474*/ 	.word	0x00002560
        /*0478*/ 	.word	0x000000ff
        /*047c*/ 	.word	0x00028c50
        /*0480*/ 	.short	0x010a
        /*0482*/ 	.byte	0x07
	.zero		1


	//   ....[26]....
        /*0484*/ 	.word	0x00002730
        /*0488*/ 	.word	0x00000002
        /*048c*/ 	.word	0x00000000
        /*0490*/ 	.short	0x0101
        /*0492*/ 	.byte	0x3f
	.zero		1


	//   ....[27]....
        /*0494*/ 	.word	0x00003e20
        /*0498*/ 	.word	0x000000ff
        /*049c*/ 	.word	0x00028c00
        /*04a0*/ 	.short	0x010a
        /*04a2*/ 	.byte	0x25
	.zero		1


	//   ....[28]....
        /*04a4*/ 	.word	0x00003fb0
        /*04a8*/ 	.word	0x000000ff
        /*04ac*/ 	.word	0x00028c30
        /*04b0*/ 	.short	0x010a
        /*04b2*/ 	.byte	0x25
	.zero		1


	//   ....[29]....
        /*04b4*/ 	.word	0x00004020
        /*04b8*/ 	.word	0x000000ff
        /*04bc*/ 	.word	0x00028c30
        /*04c0*/ 	.short	0x010a
        /*04c2*/ 	.byte	0x25
	.zero		1


	//   ....[30]....
        /*04c4*/ 	.word	0x00004690
        /*04c8*/ 	.word	0x00000005
        /*04cc*/ 	.word	0x00000000
        /*04d0*/ 	.short	0x0101
        /*04d2*/ 	.byte	0x3f
	.zero		1


	//   ....[31]....
        /*04d4*/ 	.word	0x000061e0
        /*04d8*/ 	.word	0x000000ff
        /*04dc*/ 	.word	0x00028c50
        /*04e0*/ 	.short	0x010a
        /*04e2*/ 	.byte	0x25
	.zero		1


	//   ....[32]....
        /*04e4*/ 	.word	0x00006220
        /*04e8*/ 	.word	0x000000ff
        /*04ec*/ 	.word	0x00028c50
        /*04f0*/ 	.short	0x010a
        /*04f2*/ 	.byte	0x25
	.zero		1


	//   ....[33]....
        /*04f4*/ 	.word	0x00006500
        /*04f8*/ 	.word	0x0000000d
        /*04fc*/ 	.word	0x00000000
        /*0500*/ 	.short	0x0101
        /*0502*/ 	.byte	0x3f
	.zero		1


	//   ....[34]....
        /*0504*/ 	.word	0x000067f0
        /*0508*/ 	.word	0x000000ff
        /*050c*/ 	.word	0x00028c30
        /*0510*/ 	.short	0x010a
        /*0512*/ 	.byte	0x20
	.zero		1


	//   ....[35]....
        /*0514*/ 	.word	0x00006830
        /*0518*/ 	.word	0x000000ff
        /*051c*/ 	.word	0x00028c30
        /*0520*/ 	.short	0x010a
        /*0522*/ 	.byte	0x20
	.zero		1


	//   ....[36]....
        /*0524*/ 	.word	0x00006bd0
        /*0528*/ 	.word	0x000000a2
        /*052c*/ 	.word	0x00000000
        /*0530*/ 	.short	0x0101
        /*0532*/ 	.byte	0x3f
	.zero		1


	//   ....[37]....
        /*0534*/ 	.word	0x00008be0
        /*0538*/ 	.word	0x000000ff
        /*053c*/ 	.word	0x00028c50
        /*0540*/ 	.short	0x010a
        /*0542*/ 	.byte	0x20
	.zero		1


	//   ....[38]....
        /*0544*/ 	.word	0x00008c20
        /*0548*/ 	.word	0x000000ff
        /*054c*/ 	.word	0x00028c50
        /*0550*/ 	.short	0x010a
        /*0552*/ 	.byte	0x20
	.zero		1


	//   ....[39]....
        /*0554*/ 	.word	0x00008ec0
        /*0558*/ 	.word	0x0000000e
        /*055c*/ 	.word	0x00000000
        /*0560*/ 	.short	0x0101
        /*0562*/ 	.byte	0x3f
	.zero		1


	//   ....[40]....
        /*0564*/ 	.word	0x000092e0
        /*0568*/ 	.word	0x000000ff
        /*056c*/ 	.word	0x00028c30
        /*0570*/ 	.short	0x010a
        /*0572*/ 	.byte	0x1d
	.zero		1


	//   ....[41]....
        /*0574*/ 	.word	0x00009320
        /*0578*/ 	.word	0x000000ff
        /*057c*/ 	.word	0x00028c30
        /*0580*/ 	.short	0x010a
        /*0582*/ 	.byte	0x1d
	.zero		1


	//   ....[42]....
        /*0584*/ 	.word	0x0000a100
        /*0588*/ 	.word	0x00000098
        /*058c*/ 	.word	0x00000000
        /*0590*/ 	.short	0x0101
        /*0592*/ 	.byte	0x3f
	.zero		1


	//   ....[43]....
        /*0594*/ 	.word	0x0000aba0
        /*0598*/ 	.word	0x000000ff
        /*059c*/ 	.word	0x00028c50
        /*05a0*/ 	.short	0x010a
        /*05a2*/ 	.byte	0x1d
	.zero		1


	//   ....[44]....
        /*05a4*/ 	.word	0x0000abe0
        /*05a8*/ 	.word	0x000000ff
        /*05ac*/ 	.word	0x00028c50
        /*05b0*/ 	.short	0x010a
        /*05b2*/ 	.byte	0x1d
	.zero		1


	//   ....[45]....
        /*05b4*/ 	.word	0x0000ae50
        /*05b8*/ 	.word	0x0000000d
        /*05bc*/ 	.word	0x00000000
        /*05c0*/ 	.short	0x0101
        /*05c2*/ 	.byte	0x3f
	.zero		1


	//   ....[46]....
        /*05c4*/ 	.word	0x0000afe0
        /*05c8*/ 	.word	0x000000ff
        /*05cc*/ 	.word	0x00028c30
        /*05d0*/ 	.short	0x010a
        /*05d2*/ 	.byte	0x1f
	.zero		1


	//   ....[47]....
        /*05d4*/ 	.word	0x0000b020
        /*05d8*/ 	.word	0x000000ff
        /*05dc*/ 	.word	0x00028c30
        /*05e0*/ 	.short	0x010a
        /*05e2*/ 	.byte	0x1f
	.zero		1


	//   ....[48]....
        /*05e4*/ 	.word	0x0000b350
        /*05e8*/ 	.word	0x000000a2
        /*05ec*/ 	.word	0x00000000
        /*05f0*/ 	.short	0x0101
        /*05f2*/ 	.byte	0x3f
	.zero		1


	//   ....[49]....
        /*05f4*/ 	.word	0x0000d360
        /*05f8*/ 	.word	0x000000ff
        /*05fc*/ 	.word	0x00028c50
        /*0600*/ 	.short	0x010a
        /*0602*/ 	.byte	0x1f
	.zero		1


	//   ....[50]....
        /*0604*/ 	.word	0x0000d3a0
        /*0608*/ 	.word	0x000000ff
        /*060c*/ 	.word	0x00028c50
        /*0610*/ 	.short	0x010a
        /*0612*/ 	.byte	0x1f
	.zero		1


	//   ....[51]....
        /*0614*/ 	.word	0x0000d640
        /*0618*/ 	.word	0x00000010
        /*061c*/ 	.word	0x00000000
        /*0620*/ 	.short	0x0101
        /*0622*/ 	.byte	0x3f
	.zero		1


	//   ....[52]....
        /*0624*/ 	.word	0x0000e1b0
        /*0628*/ 	.word	0x000000ff
        /*062c*/ 	.word	0x00000000
        /*0630*/ 	.short	0x0101
        /*0632*/ 	.byte	0x04
	.zero		1


	//   ....[53]....
        /*0634*/ 	.word	0x00011970
        /*0638*/ 	.word	0x000000ff
        /*063c*/ 	.word	0x00028c40
        /*0640*/ 	.short	0x010a
        /*0642*/ 	.byte	0x26
	.zero		1


	//   ....[54]....
        /*0644*/ 	.word	0x00012280
        /*0648*/ 	.word	0x000000ff
        /*064c*/ 	.word	0x00028c00
        /*0650*/ 	.short	0x0107
        /*0652*/ 	.byte	0x26
	.zero		1


	//   ....[55]....
        /*0654*/ 	.word	0x000122c0
        /*0658*/ 	.word	0x000000ff
        /*065c*/ 	.word	0x00028c00
        /*0660*/ 	.short	0x0101
        /*0662*/ 	.byte	0x26
	.zero		1


	//   ....[56]....
        /*0664*/ 	.word	0x000122d0
        /*0668*/ 	.word	0x000000ff
        /*066c*/ 	.word	0x00028c20
        /*0670*/ 	.short	0x010a
        /*0672*/ 	.byte	0x26
	.zero		1


	//   ....[57]....
        /*0674*/ 	.word	0x00012330
        /*0678*/ 	.word	0x000000ff
        /*067c*/ 	.word	0x00028c60
        /*0680*/ 	.short	0x010a
        /*0682*/ 	.byte	0x26
	.zero		1


	//   ....[58]....
        /*0684*/ 	.word	0x00012ef0
        /*0688*/ 	.word	0x000000ff
        /*068c*/ 	.word	0x00028c48
        /*0690*/ 	.short	0x010a
        /*0692*/ 	.byte	0x26
	.zero		1


	//   ....[59]....
        /*0694*/ 	.word	0x000130c0
        /*0698*/ 	.word	0x000000ff
        /*069c*/ 	.word	0x00028c68
        /*06a0*/ 	.short	0x010a
        /*06a2*/ 	.byte	0x26
	.zero		1


	//   ....[60]....
        /*06a4*/ 	.word	0x00013a70
        /*06a8*/ 	.word	0x000000ff
        /*06ac*/ 	.word	0x00028c40
        /*06b0*/ 	.short	0x010a
        /*06b2*/ 	.byte	0x26
	.zero		1


	//   ....[61]....
        /*06b4*/ 	.word	0x00013c50
        /*06b8*/ 	.word	0x000000ff
        /*06bc*/ 	.word	0x00028c60
        /*06c0*/ 	.short	0x010a
        /*06c2*/ 	.byte	0x26
	.zero		1


	//   ....[62]....
        /*06c4*/ 	.word	0x00014630
        /*06c8*/ 	.word	0x000000ff
        /*06cc*/ 	.word	0x00028c48
        /*06d0*/ 	.short	0x010a
        /*06d2*/ 	.byte	0x26
	.zero		1


	//   ....[63]....
        /*06d4*/ 	.word	0x00014810
        /*06d8*/ 	.word	0x000000ff
        /*06dc*/ 	.word	0x00028c68
        /*06e0*/ 	.short	0x010a
        /*06e2*/ 	.byte	0x26
	.zero		1


	//   ....[64]....
        /*06e4*/ 	.word	0x00015030
        /*06e8*/ 	.word	0x00000002
        /*06ec*/ 	.word	0x00028c20
        /*06f0*/ 	.short	0x010a
        /*06f2*/ 	.byte	0x3f
	.zero		1


	//   ....[65]....
        /*06f4*/ 	.word	0x000151b0
        /*06f8*/ 	.word	0x00000007
        /*06fc*/ 	.word	0x00000000
        /*0700*/ 	.short	0x010a
        /*0702*/ 	.byte	0x3f
	.zero		1


	//   ....[66]....
        /*0704*/ 	.word	0x00015220
        /*0708*/ 	.word	0x00000005
        /*070c*/ 	.word	0x00000000
        /*0710*/ 	.short	0x010a
        /*0712*/ 	.byte	0x3f
	.zero		1


	//   ....[67]....
        /*0714*/ 	.word	0x00015280
        /*0718*/ 	.word	0x00000005
        /*071c*/ 	.word	0x00000000
        /*0720*/ 	.short	0x010a
        /*0722*/ 	.byte	0x3f
	.zero		1


	//   ....[68]....
        /*0724*/ 	.word	0x000152b0
        /*0728*/ 	.word	0x00000003
        /*072c*/ 	.word	0x00000000
        /*0730*/ 	.short	0x010a
        /*0732*/ 	.byte	0x3f
	.zero		1


	//   ....[69]....
        /*0734*/ 	.word	0x00015320
        /*0738*/ 	.word	0x00000005
        /*073c*/ 	.word	0x00028c50
        /*0740*/ 	.short	0x010a
        /*0742*/ 	.byte	0x3f
	.zero		1


	//   ....[70]....
        /*0744*/ 	.word	0x00015380
        /*0748*/ 	.word	0x00000005
        /*074c*/ 	.word	0x00028c50
        /*0750*/ 	.short	0x010a
        /*0752*/ 	.byte	0x3f
	.zero		1


	//   ....[71]....
        /*0754*/ 	.word	0x000153e0
        /*0758*/ 	.word	0x00000009
        /*075c*/ 	.word	0x00028c00
        /*0760*/ 	.short	0x010a
        /*0762*/ 	.byte	0x3f
	.zero		1


	//   ....[72]....
        /*0764*/ 	.word	0x00015440
        /*0768*/ 	.word	0x00000005
        /*076c*/ 	.word	0x00028c30
        /*0770*/ 	.short	0x010a
        /*0772*/ 	.byte	0x3f
	.zero		1


	//   ....[73]....
        /*0774*/ 	.word	0x00015490
        /*0778*/ 	.word	0x0000000d
        /*077c*/ 	.word	0x00028c50
        /*0780*/ 	.short	0x010a
        /*0782*/ 	.byte	0x3f
	.zero		1


	//   ....[74]....
        /*0784*/ 	.word	0x000154f0
        /*0788*/ 	.word	0x0000000e
        /*078c*/ 	.word	0x00028c30
        /*0790*/ 	.short	0x010a
        /*0792*/ 	.byte	0x3f
	.zero		1


	//   ....[75]....
        /*0794*/ 	.word	0x00015540
        /*0798*/ 	.word	0x0000000e
        /*079c*/ 	.word	0x00028c50
        /*07a0*/ 	.short	0x010a
        /*07a2*/ 	.byte	0x3f
	.zero		1


	//   ....[76]....
        /*07a4*/ 	.word	0x000155a0
        /*07a8*/ 	.word	0x00000006
        /*07ac*/ 	.word	0x00028c30
        /*07b0*/ 	.short	0x010a
        /*07b2*/ 	.byte	0x3f
	.zero		1


	//   ....[77]....
        /*07b4*/ 	.word	0x000155f0
        /*07b8*/ 	.word	0x000000c0
        /*07bc*/ 	.word	0x00028c50
        /*07c0*/ 	.short	0x010a
        /*07c2*/ 	.byte	0x3f
	.zero		1


	//   ....[78]....
        /*07c4*/ 	.word	0x00015650
        /*07c8*/ 	.word	0x00000006
        /*07cc*/ 	.word	0x00028c30
        /*07d0*/ 	.short	0x010a
        /*07d2*/ 	.byte	0x3f
	.zero		1


	//   ....[79]....
        /*07d4*/ 	.word	0x000156a0
        /*07d8*/ 	.word	0x00000010
        /*07dc*/ 	.word	0x00028c50
        /*07e0*/ 	.short	0x010a
        /*07e2*/ 	.byte	0x3f
	.zero		1


	//   ....[80]....
        /*07e4*/ 	.word	0x00015800
        /*07e8*/ 	.word	0x00000003
        /*07ec*/ 	.word	0x00028c40
        /*07f0*/ 	.short	0x010a
        /*07f2*/ 	.byte	0x3f
	.zero		1


	//   ....[81]....
        /*07f4*/ 	.word	0x00015d20
        /*07f8*/ 	.word	0x00000003
        /*07fc*/ 	.word	0x00028c20
        /*0800*/ 	.short	0x010a
        /*0802*/ 	.byte	0x3f
	.zero		1


	//   ....[82]....
        /*0804*/ 	.word	0x00015d80
        /*0808*/ 	.word	0x00000003
        /*080c*/ 	.word	0x00028c60
        /*0810*/ 	.short	0x010a
        /*0812*/ 	.byte	0x3f
	.zero		1


	//   ....[83]....
        /*0814*/ 	.word	0x00015de0
        /*0818*/ 	.word	0x00000003
        /*081c*/ 	.word	0x00028c48
        /*0820*/ 	.short	0x010a
        /*0822*/ 	.byte	0x3f
	.zero		1


	//   ....[84]....
        /*0824*/ 	.word	0x00015e40
        /*0828*/ 	.word	0x00000003
        /*082c*/ 	.word	0x00028c68
        /*0830*/ 	.short	0x010a
        /*0832*/ 	.byte	0x3f
	.zero		1


	//   ....[85]....
        /*0834*/ 	.word	0x00015ea0
        /*0838*/ 	.word	0x00000003
        /*083c*/ 	.word	0x00028c40
        /*0840*/ 	.short	0x010a
        /*0842*/ 	.byte	0x3f
	.zero		1


	//   ....[86]....
        /*0844*/ 	.word	0x00015f00
        /*0848*/ 	.word	0x00000003
        /*084c*/ 	.word	0x00028c60
        /*0850*/ 	.short	0x010a
        /*0852*/ 	.byte	0x3f
	.zero		1


	//   ....[87]....
        /*0854*/ 	.word	0x00015f60
        /*0858*/ 	.word	0x00000003
        /*085c*/ 	.word	0x00028c48
        /*0860*/ 	.short	0x010a
        /*0862*/ 	.byte	0x3f
	.zero		1


	//   ....[88]....
        /*0864*/ 	.word	0x00015fc0
        /*0868*/ 	.word	0x00000003
        /*086c*/ 	.word	0x00028c68
        /*0870*/ 	.short	0x010a
        /*0872*/ 	.byte	0x3f
	.zero		1


	//   ....[89]....
        /*0874*/ 	.word	0x00016010
        /*0878*/ 	.word	0x00000002
        /*087c*/ 	.word	0x00028c20
        /*0880*/ 	.short	0x010a
        /*0882*/ 	.byte	0x3f
	.zero		1


	//   ....[90]....
        /*0884*/ 	.word	0x000161b0
        /*0888*/ 	.word	0x00000007
        /*088c*/ 	.word	0x00000000
        /*0890*/ 	.short	0x010a
        /*0892*/ 	.byte	0x3f
	.zero		1


	//   ....[91]....
        /*0894*/ 	.word	0x00016200
        /*0898*/ 	.word	0x00000005
        /*089c*/ 	.word	0x00000000
        /*08a0*/ 	.short	0x010a
        /*08a2*/ 	.byte	0x3f
	.zero		1


	//   ....[92]....
        /*08a4*/ 	.word	0x00016250
        /*08a8*/ 	.word	0x00000005
        /*08ac*/ 	.word	0x00000000
        /*08b0*/ 	.short	0x010a
        /*08b2*/ 	.byte	0x3f
	.zero		1


	//----- nvinfo : EIATTR_NUM_MBARRIERS
	.align		4
.L_775:
        /*08b4*/ 	.byte	0x03, 0x38
        /*08b6*/ 	.short	0x0016


	//----- nvinfo : EIATTR_EXIT_INSTR_OFFSETS
	.align		4
        /*08b8*/ 	.byte	0x04, 0x1c
        /*08ba*/ 	.short	(.L_777 - .L_776)


	//   ....[0]....
.L_776:
        /*08bc*/ 	.word	0x00015300


	//----- nvinfo : EIATTR_MAX_THREADS
	.align		4
.L_777:
        /*08c0*/ 	.byte	0x04, 0x05
        /*08c2*/ 	.short	(.L_779 - .L_778)
.L_778:
        /*08c4*/ 	.word	0x00000180
        /*08c8*/ 	.word	0x00000001
        /*08cc*/ 	.word	0x00000001


	//----- nvinfo : EIATTR_CRS_STACK_SIZE
	.align		4
.L_779:
        /*08d0*/ 	.byte	0x04, 0x1e
        /*08d2*/ 	.short	(.L_781 - .L_780)
.L_780:
        /*08d4*/ 	.word	0x00000000


	//----- nvinfo : EIATTR_CBANK_PARAM_SIZE
	.align		4
.L_781:
        /*08d8*/ 	.byte	0x03, 0x19
        /*08da*/ 	.short	0x0a70


	//----- nvinfo : EIATTR_PARAM_CBANK
	.align		4
        /*08dc*/ 	.byte	0x04, 0x0a
        /*08de*/ 	.short	(.L_783 - .L_782)
	.align		4
.L_782:
        /*08e0*/ 	.word	index@(.nv.constant0._ZN7cutlass13device_kernelIN5flash11enable_sm90INS1_16FlashAttnFwdSm90INS1_25CollectiveMainloopFwdSm90ILi2EN4cute5tupleIJNS5_1CILi1EEES8_S8_EEENS6_IJNS7_ILi64EEESA_SA_EEELi512ENS_10bfloat16_tEfNS_4arch4Sm90ELb0ELb1ELb1ELb0ELb0ELb0ELb0ELb0ELb0ELb1ELb1ELb0EEENS1_21CollectiveEpilogueFwdINS6_IJSA_NS7_ILi512EEESA_EEES9_SC_SE_Li256ELb0ELb1ELb1ELb0EEENS1_19SingleTileSchedulerILb0ELb1ELb1ELi64EEEEEEEEEvNT_6ParamsE)
        /*08e4*/ 	.short	0x0210
        /*08e6*/ 	.short	0x0a70


	//----- nvinfo : EIATTR_SW_WAR
	.align		4
.L_783:
        /*08e8*/ 	.byte	0x04, 0x36
        /*08ea*/ 	.short	(.L_785 - .L_784)
.L_784:
        /*08ec*/ 	.word	0x00000008
.L_785:


//--------------------- .nv.info._ZN7cutlass13device_kernelIN5flash11enable_sm90INS1_16FlashAttnFwdSm90INS1_25CollectiveMainloopFwdSm90ILi2EN4cute5tupleIJNS5_1CILi1EEES8_S8_EEENS6_IJNS7_ILi64EEESA_SA_EEELi512ENS_10bfloat16_tEfNS_4arch4Sm90ELb0ELb1ELb1ELb0ELb0ELb0ELb1ELb0ELb0ELb1ELb1ELb0EEENS1_21CollectiveEpilogueFwdINS6_IJSA_NS7_ILi512EEESA_EEES9_SC_SE_Li256ELb0ELb1ELb1ELb0EEENS1_19SingleTileSchedulerILb0ELb1ELb1ELi64EEEEEEEEEvNT_6ParamsE --------------------------
	.section	.nv.info._ZN7cutlass13device_kernelIN5flash11enable_sm90INS1_16FlashAttnFwdSm90INS1_25CollectiveMainloopFwdSm90ILi2EN4cute5tupleIJNS5_1CILi1EEES8_S8_EEENS6_IJNS7_ILi64EEESA_SA_EEELi512ENS_10bfloat16_tEfNS_4arch4Sm90ELb0ELb1ELb1ELb0ELb0ELb0ELb1ELb0ELb0ELb1ELb1ELb0EEENS1_21CollectiveEpilogueFwdINS6_IJSA_NS7_ILi512EEESA_EEES9_SC_SE_Li256ELb0ELb1ELb1ELb0EEENS1_19SingleTileSchedulerILb0ELb1ELb1ELi64EEEEEEEEEvNT_6ParamsE,"",@"SHT_CUDA_INFO"
	.sectionflags	@""
	.align	4


	//----- nvinfo : EIATTR_CUDA_API_VERSION
	.align		4
        /*0000*/ 	.byte	0x04, 0x37
        /*0002*/ 	.short	(.L_787 - .L_786)
.L_786:
        /*0004*/ 	.word	0x00000082


	//----- nvinfo : EIATTR_KPARAM_INFO
	.align		4
.L_787:
        /*0008*/ 	.byte	0x04, 0x17
        /*000a*/ 	.short	(.L_789 - .L_788)
.L_788:
        /*000c*/ 	.word	0x00000000
        /*0010*/ 	.short	0x0000
        /*0012*/ 	.short	0x0070
        /*0014*/ 	.byte	0x00, 0xf0, 0x01, 0x2c


	//----- nvinfo : EIATTR_SPARSE_MMA_MASK
	.align		4
.L_789:
        /*0018*/ 	.byte	0x03, 0x50
        /*001a*/ 	.short	0x0000


	//----- nvinfo : EIATTR_MAXREG_COUNT
	.align		4
        /*001c*/ 	.byte	0x03, 0x1b
        /*001e*/ 	.short	0x00a8


	//----- nvinfo : EIATTR_NUM_BARRIERS
	.align		4
        /*0020*/ 	.byte	0x02, 0x4c
        /*0022*/ 	.byte	0x10
	.zero		1


	//----- nvinfo : EIATTR_EXTERNS
	.align		4
        /*0024*/ 	.byte	0x04, 0x0f
        /*0026*/ 	.short	(.L_791 - .L_790)


	//   ....[0]....
	.align		4
.L_790:
        /*0028*/ 	.word	index@(__assertfail)


	//----- nvinfo : EIATTR_ANNOTATIONS
	.align		4
.L_791:
        /*002c*/ 	.byte	0x04, 0x55
        /*002e*/ 	.short	(.L_793 - .L_792)


	//   ....[0]....
.L_792:
        /* <DEDUP_REMOVED lines=19> */


	//----- nvinfo : EIATTR_MERCURY_ISA_VERSION
	.align		4
.L_793:
        /*0150*/ 	.byte	0x03, 0x5f
        /*0152*/ 	.short	0x0101


	//----- nvinfo : EIATTR_INT_WARP_WIDE_INSTR_OFFSETS
	.align		4
        /*0154*/ 	.byte	0x04, 0x31
        /*0156*/ 	.short	(.L_795 - .L_794)


	//   ....[0]....
.L_794:
        /*0158*/ 	.word	0x00000160


	//   ....[1]....
        /*015c*/ 	.word	0x000001a0


	//   ....[2]....
        /*0160*/ 	.word	0x00000210


	//   ....[3]....
        /*0164*/ 	.word	0x00000280


	//----- nvinfo : EIATTR_COOP_GROUP_MASK_REGIDS
	.align		4
.L_795:
        /*0168*/ 	.byte	0x04, 0x29
        /*016a*/ 	.short	(.L_797 - .L_796)


	//   ....[0]....
.L_796:
        /*016c*/ 	.word	0xffffffff


	//   ....[1]....
        /*0170*/ 	.word	0xffffffff


	//   ....[2]....
        /*0174*/ 	.word	0xffffffff


	//   ....[3]....
        /*0178*/ 	.word	0xffffffff


	//   ....[4]....
        /*017c*/ 	.word	0xffffffff


	//   ....[5]....
        /*0180*/ 	.word	0xffffffff


	//   ....[6]....
        /*0184*/ 	.word	0xffffffff


	//   ....[7]....
        /*0188*/ 	.word	0xffffffff


	//   ....[8]....
        /*018c*/ 	.word	0xffffffff


	//   ....[9]....
        /*0190*/ 	.word	0xffffffff


	//   ....[10]....
        /*0194*/ 	.word	0xffffffff


	//   ....[11]....
        /*0198*/ 	.word	0xffffffff


	//   ....[12]....
        /*019c*/ 	.word	0xffffffff


	//   ....[13]....
        /*01a0*/ 	.word	0xffffffff


	//   ....[14]....
        /*01a4*/ 	.word	0xffffffff


	//   ....[15]....
        /*01a8*/ 	.word	0xffffffff


	//   ....[16]....
        /*01ac*/ 	.word	0xffffffff


	//   ....[17]....
        /*01b0*/ 	.word	0xffffffff


	//   ....[18]....
        /*01b4*/ 	.word	0xffffffff


	//   ....[19]....
        /*01b8*/ 	.word	0xffffffff


	//   ....[20]....
        /*01bc*/ 	.word	0xffffffff


	//   ....[21]....
        /*01c0*/ 	.word	0xffffffff


	//   ....[22]....
        /*01c4*/ 	.word	0xffffffff


	//   ....[23]....
        /*01c8*/ 	.word	0xffffffff


	//   ....[24]....
        /*01cc*/ 	.word	0xffffffff


	//   ....[25]....
        /*01d0*/ 	.word	0xffffffff


	//   ....[26]....
        /*01d4*/ 	.word	0xffffffff


	//   ....[27]....
        /*01d8*/ 	.word	0xffffffff


	//   ....[28]....
        /*01dc*/ 	.word	0xffffffff


	//   ....[29]....
        /*01e0*/ 	.word	0xffffffff


	//   ....[30]....
        /*01e4*/ 	.word	0xffffffff


	//   ....[31]....
        /*01e8*/ 	.word	0xffffffff


	//   ....[32]....
        /*01ec*/ 	.word	0xffffffff


	//   ....[33]....
        /*01f0*/ 	.word	0xffffffff


	//   ....[34]....
        /*01f4*/ 	.word	0xffffffff


	//   ....[35]....
        /*01f8*/ 	.word	0xffffffff


	//   ....[36]....
        /*01fc*/ 	.word	0xffffffff


	//   ....[37]....
        /*0200*/ 	.word	0xffffffff


	//   ....[38]....
        /*0204*/ 	.word	0xffffffff


	//   ....[39]....
        /*0208*/ 	.word	0xffffffff


	//   ....[40]....
        /*020c*/ 	.word	0xffffffff


	//   ....[41]....
        /*0210*/ 	.word	0xffffffff


	//   ....[42]....
        /*0214*/ 	.word	0xffffffff


	//   ....[43]....
        /*0218*/ 	.word	0xffffffff


	//   ....[44]....
        /*021c*/ 	.word	0xffffffff


	//   ....[45]....
        /*0220*/ 	.word	0xffffffff


	//   ....[46]....
        /*0224*/ 	.word	0xffffffff


	//   ....[47]....
        /*0228*/ 	.word	0xffffffff


	//   ....[48]....
        /*022c*/ 	.word	0xffffffff


	//   ....[49]....
        /*0230*/ 	.word	0xffffffff


	//   ....[50]....
        /*0234*/ 	.word	0xffffffff


	//   ....[51]....
        /*0238*/ 	.word	0xffffffff


	//   ....[52]....
        /*023c*/ 	.word	0xffffffff


	//   ....[53]....
        /*0240*/ 	.word	0xffffffff


	//   ....[54]....
        /*0244*/ 	.word	0xffffffff


	//   ....[55]....
        /*0248*/ 	.word	0xffffffff


	//   ....[56]....
        /*024c*/ 	.word	0xffffffff


	//   ....[57]....
        /*0250*/ 	.word	0xffffffff


	//   ....[58]....
        /*0254*/ 	.word	0xffffffff


	//   ....[59]....
        /*0258*/ 	.word	0xffffffff


	//   ....[60]....
        /*025c*/ 	.word	0xffffffff


	//   ....[61]....
        /*0260*/ 	.word	0xffffffff


	//   ....[62]....
        /*0264*/ 	.word	0xffffffff


	//   ....[63]....
        /*0268*/ 	.word	0x0500000f


	//   ....[64]....
        /*026c*/ 	.word	0x0500000f


	//   ....[65]....
        /*0270*/ 	.word	0x0500000f


	//   ....[66]....
        /*0274*/ 	.word	0x0500000f


	//   ....[67]....
        /*0278*/ 	.word	0x0500000f


	//   ....[68]....
        /*027c*/ 	.word	0x0500000f


	//   ....[69]....
        /*0280*/ 	.word	0x0500000f


	//   ....[70]....
        /*0284*/ 	.word	0x0500000f


	//   ....[71]....
        /*0288*/ 	.word	0x0500000f


	//   ....[72]....
        /*028c*/ 	.word	0x0500000f


	//   ....[73]....
        /*0290*/ 	.word	0x0500000f


	//   ....[74]....
        /*0294*/ 	.word	0x0500000f


	//   ....[75]....
        /*0298*/ 	.word	0x0500000f


	//   ....[76]....
        /*029c*/ 	.word	0x0500000f


	//   ....[77]....
        /*02a0*/ 	.word	0x0500000f


	//   ....[78]....
        /*02a4*/ 	.word	0x0500000f


	//   ....[79]....
        /*02a8*/ 	.word	0x0500000f


	//   ....[80]....
        /*02ac*/ 	.word	0x0500000f


	//   ....[81]....
        /*02b0*/ 	.word	0xffffffff


	//   ....[82]....
        /*02b4*/ 	.word	0xffffffff


	//   ....[83]....
        /*02b8*/ 	.word	0xffffffff


	//   ....[84]....
        /*02bc*/ 	.word	0xffffffff


	//   ....[85]....
        /*02c0*/ 	.word	0xffffffff


	//   ....[86]....
        /*02c4*/ 	.word	0xffffffff


	//   ....[87]....
        /*02c8*/ 	.word	0xffffffff


	//   ....[88]....
        /*02cc*/ 	.word	0xffffffff


	//----- nvinfo : EIATTR_COOP_GROUP_INSTR_OFFSETS
	.align		4
.L_797:
        /*02d0*/ 	.byte	0x04, 0x28
        /*02d2*/ 	.short	(.L_799 - .L_798)


	//   ....[0]....
.L_798:
        /*02d4*/ 	.word	0x000000a0


	//   ....[1]....
        /*02d8*/ 	.word	0x00000170


	//   ....[2]....
        /*02dc*/ 	.word	0x00000220


	//   ....[3]....
        /*02e0*/ 	.word	0x000003c0


	//   ....[4]....
        /*02e4*/ 	.word	0x00000520


	//   ....[5]....
        /*02e8*/ 	.word	0x00000640


	//   ....[6]....
        /*02ec*/ 	.word	0x000007a0


	//   ....[7]....
        /*02f0*/ 	.word	0x00002080


	//   ....[8]....
        /*02f4*/ 	.word	0x00009e90


	//   ....[9]....
        /*02f8*/ 	.word	0x0000bc80


	//   ....[10]....
        /*02fc*/ 	.word	0x0000cf10


	//   ....[11]....
        /*0300*/ 	.word	0x0000d4b0


	//   ....[12]....
        /*0304*/ 	.word	0x0000df60


	//   ....[13]....
        /*0308*/ 	.word	0x0000e340


	//   ....[14]....
        /*030c*/ 	.word	0x0000e750


	//   ....[15]....
        /*0310*/ 	.word	0x0000e770


	//   ....[16]....
        /*0314*/ 	.word	0x00011380


	//   ....[17]....
        /*0318*/ 	.word	0x00012bd0


	//   ....[18]....
        /*031c*/ 	.word	0x000141d0


	//   ....[19]....
        /*0320*/ 	.word	0x00014210


	//   ....[20]....
        /*0324*/ 	.word	0x00014250


	//   ....[21]....
        /*0328*/ 	.word	0x00014270


	//   ....[22]....
        /*032c*/ 	.word	0x00018900


	//   ....[23]....
        /*0330*/ 	.word	0x00019f40


	//   ....[24]....
        /*0334*/ 	.word	0x0001b190


	//   ....[25]....
        /*0338*/ 	.word	0x0001b710


	//   ....[26]....
        /*033c*/ 	.word	0x0001c240


	//   ....[27]....
        /*0340*/ 	.word	0x0001c2d0


	//   ....[28]....
        /*0344*/ 	.word	0x0001c390


	//   ....[29]....
        /*0348*/ 	.word	0x0001c3b0


	//   ....[30]....
        /*034c*/ 	.word	0x00023170


	//   ....[31]....
        /*0350*/ 	.word	0x000232b0


	//   ....[32]....
        /*0354*/ 	.word	0x000232d0


	//   ....[33]....
        /*0358*/ 	.word	0x00023310


	//   ....[34]....
        /*035c*/ 	.word	0x00023330


	//   ....[35]....
        /*0360*/ 	.word	0x00024840


	//   ....[36]....
        /*0364*/ 	.word	0x00024d80


	//   ....[37]....
        /*0368*/ 	.word	0x00024da0


	//   ....[38]....
        /*036c*/ 	.word	0x00024db0


	//   ....[39]....
        /*0370*/ 	.word	0x00024dc0


	//   ....[40]....
        /*0374*/ 	.word	0x00025140


	//   ....[41]....
        /*0378*/ 	.word	0x00025190


	//   ....[42]....
        /*037c*/ 	.word	0x00026000


	//   ....[43]....
        /*0380*/ 	.word	0x00026020


	//   ....[44]....
        /*0384*/ 	.word	0x00027200


	//   ....[45]....
        /*0388*/ 	.word	0x00028080


	//   ....[46]....
        /*038c*/ 	.word	0x00028940


	//   ....[47]....
        /*0390*/ 	.word	0x00028970


	//   ....[48]....
        /*0394*/ 	.word	0x00028a80


	//   ....[49]....
        /*0398*/ 	.word	0x00028aa0


	//   ....[50]....
        /*039c*/ 	.word	0x00028b20


	//   ....[51]....
        /*03a0*/ 	.word	0x00028b40


	//   ....[52]....
        /*03a4*/ 	.word	0x00028b50


	//   ....[53]....
        /*03a8*/ 	.word	0x00028b60


	//   ....[54]....
        /*03ac*/ 	.word	0x00029430


	//   ....[55]....
        /*03b0*/ 	.word	0x000294f0


	//   ....[56]....
        /*03b4*/ 	.word	0x00029510


	//   ....[57]....
        /*03b8*/ 	.word	0x00029630


	//   ....[58]....
        /*03bc*/ 	.word	0x00029800


	//   ....[59]....
        /*03c0*/ 	.word	0x00029810


	//   ....[60]....
        /*03c4*/ 	.word	0x00029960


	//   ....[61]....
        /*03c8*/ 	.word	0x00029970


	//   ....[62]....
        /*03cc*/ 	.word	0x0002c9e0


	//   ....[63]....
        /*03d0*/ 	.word	0x0002cf20


	//   ....[64]....
        /*03d4*/ 	.word	0x0002d090


	//   ....[65]....
        /*03d8*/ 	.word	0x0002d0f0


	//   ....[66]....
        /*03dc*/ 	.word	0x0002d1b0


	//   ....[67]....
        /*03e0*/ 	.word	0x0002d2c0


	//   ....[68]....
        /*03e4*/ 	.word	0x0002d330


	//   ....[69]....
        /*03e8*/ 	.word	0x0002d420


	//   ....[70]....
        /*03ec*/ 	.word	0x0002d490


	//   ....[71]....
        /*03f0*/ 	.word	0x0002d530


	//   ....[72]....
        /*03f4*/ 	.word	0x0002d610


	//   ....[73]....
        /*03f8*/ 	.word	0x0002d6d0


	//   ....[74]....
        /*03fc*/ 	.word	0x0002da30


	//   ....[75]....
        /*0400*/ 	.word	0x0002da80


	//   ....[76]....
        /*0404*/ 	.word	0x0002dbd0


	//   ....[77]....
        /*0408*/ 	.word	0x0002dce0


	//   ....[78]....
        /*040c*/ 	.word	0x0002de80


	//   ....[79]....
        /*0410*/ 	.word	0x0002df80


	//   ....[80]....
        /*0414*/ 	.word	0x0002e3d0


	//   ....[81]....
        /*0418*/ 	.word	0x000303d0


	//   ....[82]....
        /*041c*/ 	.word	0x00031b00


	//   ....[83]....
        /*0420*/ 	.word	0x00032660


	//   ....[84]....
        /*0424*/ 	.word	0x00032f40


	//   ....[85]....
        /*0428*/ 	.word	0x00032f80


	//   ....[86]....
        /*042c*/ 	.word	0x00032ff0


	//   ....[87]....
        /*0430*/ 	.word	0x00033010


	//   ....[88]....
        /*0434*/ 	.word	0x000401b0


	//----- nvinfo : EIATTR_REG_RECONFIG
	.align		4
.L_799:
        /*0438*/ 	.byte	0x01, 0x54
	.zero		2


	//----- nvinfo : EIATTR_SYSCALL_OFFSETS
	.align		4
        /*043c*/ 	.byte	0x04, 0x46
        /*043e*/ 	.short	(.L_801 - .L_800)


	//   ....[0]....
.L_800:
        /*0440*/ 	.word	0x0000a1b0


	//   ....[1]....
        /*0444*/ 	.word	0x00027d10


	//   ....[2]....
        /*0448*/ 	.word	0x00027e50


	//   ....[3]....
        /*044c*/ 	.word	0x00027f40


	//   ....[4]....
        /*0450*/ 	.word	0x000285e0


	//   ....[5]....
        /*0454*/ 	.word	0x00028e70


	//----- nvinfo : EIATTR_MBARRIER_INSTR_OFFSETS
	.align		4
.L_801:
        /*0458*/ 	.byte	0x04, 0x39
        /*045a*/ 	.short	(.L_803 - .L_802)


	//   ....[0]....
.L_802:
        /*045c*/ 	.word	0x000002a0
        /*0460*/ 	.word	0x000000ff
        /*0464*/ 	.word	0x00038800
        /*0468*/ 	.short	0x0100
        /*046a*/ 	.byte	0x08
	.zero		1


	//   ....[1]....
        /*046c*/ 	.word	0x000002b0
        /*0470*/ 	.word	0x000000ff
        /*0474*/ 	.word	0x00038810
        /*0478*/ 	.short	0x0100
        /*047a*/ 	.byte	0x08
	.zero		1


	//   ....[2]....
        /*047c*/ 	.word	0x000002c0
        /*0480*/ 	.word	0x000000ff
        /*0484*/ 	.word	0x00038820
        /*0488*/ 	.short	0x0100
        /*048a*/ 	.byte	0x08
	.zero		1


	//   ....[3]....
        /*048c*/ 	.word	0x00000370
        /*0490*/ 	.word	0x000000ff
        /*0494*/ 	.word	0x00038830
        /*0498*/ 	.short	0x0100
        /*049a*/ 	.byte	0x06
	.zero		1


	//   ....[4]....
        /*049c*/ 	.word	0x00000380
        /*04a0*/ 	.word	0x000000ff
        /*04a4*/ 	.word	0x00038840
        /*04a8*/ 	.short	0x0100
        /*04aa*/ 	.byte	0x06
	.zero		1


	//   ....[5]....
        /*04ac*/ 	.word	0x00000390
        /*04b0*/ 	.word	0x000000ff
        /*04b4*/ 	.word	0x00038838
        /*04b8*/ 	.short	0x0100
        /*04ba*/ 	.byte	0x06
	.zero		1


	//   ....[6]....
        /*04bc*/ 	.word	0x000003a0
        /*04c0*/ 	.word	0x000000ff
        /*04c4*/ 	.word	0x00038848
        /*04c8*/ 	.short	0x0100
        /*04ca*/ 	.byte	0x06
	.zero		1


	//   ....[7]....
        /*04cc*/ 	.word	0x000004d0
        /*04d0*/ 	.word	0x000000ff
        /*04d4*/ 	.word	0x00038850
        /*04d8*/ 	.short	0x0100
        /*04da*/ 	.byte	0x08
	.zero		1


	//   ....[8]....
        /*04dc*/ 	.word	0x000004e0
        /*04e0*/ 	.word	0x000000ff
        /*04e4*/ 	.word	0x00038860
        /*04e8*/ 	.short	0x0100
        /*04ea*/ 	.byte	0x08
	.zero		1


	//   ....[9]....
        /*04ec*/ 	.word	0x000004f0
        /*04f0*/ 	.word	0x000000ff
        /*04f4*/ 	.word	0x00038858
        /*04f8*/ 	.short	0x0100
        /*04fa*/ 	.byte	0x08
	.zero		1


	//   ....[10]....
        /*04fc*/ 	.word	0x00000500
        /*0500*/ 	.word	0x000000ff
        /*0504*/ 	.word	0x00038868
        /*0508*/ 	.short	0x0100
        /*050a*/ 	.byte	0x08
	.zero		1


	//   ....[11]....
        /*050c*/ 	.word	0x000005f0
        /*0510*/ 	.word	0x000000ff
        /*0514*/ 	.word	0x00038870
        /*0518*/ 	.short	0x0100
        /*051a*/ 	.byte	0x06
	.zero		1


	//   ....[12]....
        /*051c*/ 	.word	0x00000600
        /*0520*/ 	.word	0x000000ff
        /*0524*/ 	.word	0x00038880
        /*0528*/ 	.short	0x0100
        /*052a*/ 	.byte	0x06
	.zero		1


	//   ....[13]....
        /*052c*/ 	.word	0x00000610
        /*0530*/ 	.word	0x000000ff
        /*0534*/ 	.word	0x00038878
        /*0538*/ 	.short	0x0100
        /*053a*/ 	.byte	0x06
	.zero		1


	//   ....[14]....
        /*053c*/ 	.word	0x00000620
        /*0540*/ 	.word	0x000000ff
        /*0544*/ 	.word	0x00038888
        /*0548*/ 	.short	0x0100
        /*054a*/ 	.byte	0x06
	.zero		1


	//   ....[15]....
        /*054c*/ 	.word	0x00000750
        /*0550*/ 	.word	0x000000ff
        /*0554*/ 	.word	0x00038890
        /*0558*/ 	.short	0x0100
        /*055a*/ 	.byte	0x08
	.zero		1


	//   ....[16]....
        /*055c*/ 	.word	0x00000760
        /*0560*/ 	.word	0x000000ff
        /*0564*/ 	.word	0x000388a0
        /*0568*/ 	.short	0x0100
        /*056a*/ 	.byte	0x08
	.zero		1


	//   ....[17]....
        /*056c*/ 	.word	0x00000770
        /*0570*/ 	.word	0x000000ff
        /*0574*/ 	.word	0x00038898
        /*0578*/ 	.short	0x0100
        /*057a*/ 	.byte	0x08
	.zero		1


	//   ....[18]....
        /*057c*/ 	.word	0x00000780
        /*0580*/ 	.word	0x000000ff
        /*0584*/ 	.word	0x000388a8
        /*0588*/ 	.short	0x0100
        /*058a*/ 	.byte	0x08
	.zero		1


	//   ....[19]....
        /*058c*/ 	.word	0x000008b0
        /*0590*/ 	.word	0x000000ff
        /*0594*/ 	.word	0x000388b0
        /*0598*/ 	.short	0x0100
        /*059a*/ 	.byte	0x08
	.zero		1


	//   ....[20]....
        /*059c*/ 	.word	0x000008c0
        /*05a0*/ 	.word	0x000000ff
        /*05a4*/ 	.word	0x000388c0
        /*05a8*/ 	.short	0x0100
        /*05aa*/ 	.byte	0x08
	.zero		1


	//   ....[21]....
        /*05ac*/ 	.word	0x000008d0
        /*05b0*/ 	.word	0x000000ff
        /*05b4*/ 	.word	0x000388b8
        /*05b8*/ 	.short	0x0100
        /*05ba*/ 	.byte	0x08
	.zero		1


	//   ....[22]....
        /*05bc*/ 	.word	0x000008e0
        /*05c0*/ 	.word	0x000000ff
        /*05c4*/ 	.word	0x000388c8
        /*05c8*/ 	.short	0x0100
        /*05ca*/ 	.byte	0x08
	.zero		1


	//   ....[23]....
        /*05cc*/ 	.word	0x00004550
        /*05d0*/ 	.word	0x00000004
        /*05d4*/ 	.word	0x00000000
        /*05d8*/ 	.short	0x0101
        /*05da*/ 	.byte	0x3f
	.zero		1


	//   ....[24]....
        /*05dc*/ 	.word	0x000082d0
        /*05e0*/ 	.word	0x00000002
        /*05e4*/ 	.word	0x00000000
        /*05e8*/ 	.short	0x0101
        /*05ea*/ 	.byte	0x3f
	.zero		1


	//   ....[25]....
        /*05ec*/ 	.word	0x0000a770
        /*05f0*/ 	.word	0x00000038
        /*05f4*/ 	.word	0x00038800
        /*05f8*/ 	.short	0x010a
        /*05fa*/ 	.byte	0x3f
	.zero		1


	//   ....[26]....
        /*05fc*/ 	.word	0x0000ab20
        /*0600*/ 	.word	0x00000008
        /*0604*/ 	.word	0x00000000
        /*0608*/ 	.short	0x010a
        /*060a*/ 	.byte	0x3f
	.zero		1


	//   ....[27]....
        /*060c*/ 	.word	0x0000ab80
        /*0610*/ 	.word	0x00000008
        /*0614*/ 	.word	0x00000000
        /*0618*/ 	.short	0x010a
        /*061a*/ 	.byte	0x3f
	.zero		1


	//   ....[28]....
        /*061c*/ 	.word	0x0000af30
        /*0620*/ 	.word	0x00000038
        /*0624*/ 	.word	0x00038810
        /*0628*/ 	.short	0x010a
        /*062a*/ 	.byte	0x3f
	.zero		1


	//   ....[29]....
        /*062c*/ 	.word	0x0000b030
        /*0630*/ 	.word	0x00000008
        /*0634*/ 	.word	0x00000000
        /*0638*/ 	.short	0x010a
        /*063a*/ 	.byte	0x3f
	.zero		1


	//   ....[30]....
        /*063c*/ 	.word	0x0000b090
        /*0640*/ 	.word	0x00000008
        /*0644*/ 	.word	0x00000000
        /*0648*/ 	.short	0x010a
        /*064a*/ 	.byte	0x3f
	.zero		1


	//   ....[31]....
        /*064c*/ 	.word	0x0000cc10
        /*0650*/ 	.word	0x00000003
        /*0654*/ 	.word	0x00000000
        /*0658*/ 	.short	0x0101
        /*065a*/ 	.byte	0x3f
	.zero		1


	//   ....[32]....
        /*065c*/ 	.word	0x000113f0
        /*0660*/ 	.word	0x00000000
        /*0664*/ 	.word	0x00000000
        /*0668*/ 	.short	0x0101
        /*066a*/ 	.byte	0x3f
	.zero		1


	//   ....[33]....
        /*066c*/ 	.word	0x00011af0
        /*0670*/ 	.word	0x00000004
        /*0674*/ 	.word	0x00000000
        /*0678*/ 	.short	0x010a
        /*067a*/ 	.byte	0x3f
	.zero		1


	//   ....[34]....
        /*067c*/ 	.word	0x00011b90
        /*0680*/ 	.word	0x00000006
        /*0684*/ 	.word	0x00000000
        /*0688*/ 	.short	0x010a
        /*068a*/ 	.byte	0x3f
	.zero		1


	//   ....[35]....
        /*068c*/ 	.word	0x00011fb0
        /*0690*/ 	.word	0x0000000c
        /*0694*/ 	.word	0x00000000
        /*0698*/ 	.short	0x010a
        /*069a*/ 	.byte	0x3f
	.zero		1


	//   ....[36]....
        /*069c*/ 	.word	0x00012010
        /*06a0*/ 	.word	0x0000000c
        /*06a4*/ 	.word	0x00000000
        /*06a8*/ 	.short	0x010a
        /*06aa*/ 	.byte	0x3f
	.zero		1


	//   ....[37]....
        /*06ac*/ 	.word	0x00013b60
        /*06b0*/ 	.word	0x00000002
        /*06b4*/ 	.word	0x00000000
        /*06b8*/ 	.short	0x0101
        /*06ba*/ 	.byte	0x3f
	.zero		1


	//   ....[38]....
        /*06bc*/ 	.word	0x00018980
        /*06c0*/ 	.word	0x00000002
        /*06c4*/ 	.word	0x00000000
        /*06c8*/ 	.short	0x0101
        /*06ca*/ 	.byte	0x3f
	.zero		1


	//   ....[39]....
        /*06cc*/ 	.word	0x00018b60
        /*06d0*/ 	.word	0x00000005
        /*06d4*/ 	.word	0x00000000
        /*06d8*/ 	.short	0x010a
        /*06da*/ 	.byte	0x3f
	.zero		1


	//   ....[40]....
        /*06dc*/ 	.word	0x00018c60
        /*06e0*/ 	.word	0x00000004
        /*06e4*/ 	.word	0x00000000
        /*06e8*/ 	.short	0x010a
        /*06ea*/ 	.byte	0x3f
	.zero		1


	//   ....[41]....
        /*06ec*/ 	.word	0x000190a0
        /*06f0*/ 	.word	0x0000000c
        /*06f4*/ 	.word	0x00000000
        /*06f8*/ 	.short	0x010a
        /*06fa*/ 	.byte	0x3f
	.zero		1


	//   ....[42]....
        /*06fc*/ 	.word	0x000191a0
        /*0700*/ 	.word	0x00000004
        /*0704*/ 	.word	0x00000000
        /*0708*/ 	.short	0x010a
        /*070a*/ 	.byte	0x3f
	.zero		1


	//   ....[43]....
        /*070c*/ 	.word	0x0001aeb0
        /*0710*/ 	.word	0x0000000c
        /*0714*/ 	.word	0x00000000
        /*0718*/ 	.short	0x0101
        /*071a*/ 	.byte	0x3f
	.zero		1


	//   ....[44]....
        /*071c*/ 	.word	0x000231f0
        /*0720*/ 	.word	0x00000004
        /*0724*/ 	.word	0x00000000
        /*0728*/ 	.short	0x0101
        /*072a*/ 	.byte	0x3f
	.zero		1


	//   ....[45]....
        /*072c*/ 	.word	0x00024810
        /*0730*/ 	.word	0x000000ff
        /*0734*/ 	.word	0x00000000
        /*0738*/ 	.short	0x0101
        /*073a*/ 	.byte	0x04
	.zero		1


	//   ....[46]....
        /*073c*/ 	.word	0x000282b0
        /*0740*/ 	.word	0x000000ff
        /*0744*/ 	.word	0x00038840
        /*0748*/ 	.short	0x010a
        /*074a*/ 	.byte	0x26
	.zero		1


	//   ....[47]....
        /*074c*/ 	.word	0x00028c80
        /*0750*/ 	.word	0x000000ff
        /*0754*/ 	.word	0x00038800
        /*0758*/ 	.short	0x0107
        /*075a*/ 	.byte	0x26
	.zero		1


	//   ....[48]....
        /*075c*/ 	.word	0x00028d00
        /*0760*/ 	.word	0x000000ff
        /*0764*/ 	.word	0x00038800
        /*0768*/ 	.short	0x0101
        /*076a*/ 	.byte	0x26
	.zero		1


	//   ....[49]....
        /*076c*/ 	.word	0x00029bf0
        /*0770*/ 	.word	0x000000ff
        /*0774*/ 	.word	0x00038810
        /*0778*/ 	.short	0x0107
        /*077a*/ 	.byte	0x26
	.zero		1


	//   ....[50]....
        /*077c*/ 	.word	0x00029c50
        /*0780*/ 	.word	0x000000ff
        /*0784*/ 	.word	0x00038810
        /*0788*/ 	.short	0x0101
        /*078a*/ 	.byte	0x26
	.zero		1


	//   ....[51]....
        /*078c*/ 	.word	0x00029c60
        /*0790*/ 	.word	0x000000ff
        /*0794*/ 	.word	0x00038820
        /*0798*/ 	.short	0x010a
        /*079a*/ 	.byte	0x26
	.zero		1


	//   ....[52]....
        /*079c*/ 	.word	0x00029cc0
        /*07a0*/ 	.word	0x000000ff
        /*07a4*/ 	.word	0x00038860
        /*07a8*/ 	.short	0x010a
        /*07aa*/ 	.byte	0x26
	.zero		1


	//   ....[53]....
        /*07ac*/ 	.word	0x0002a880
        /*07b0*/ 	.word	0x000000ff
        /*07b4*/ 	.word	0x00038848
        /*07b8*/ 	.short	0x010a
        /*07ba*/ 	.byte	0x26
	.zero		1


	//   ....[54]....
        /*07bc*/ 	.word	0x0002aa50
        /*07c0*/ 	.word	0x000000ff
        /*07c4*/ 	.word	0x00038868
        /*07c8*/ 	.short	0x010a
        /*07ca*/ 	.byte	0x26
	.zero		1


	//   ....[55]....
        /*07cc*/ 	.word	0x0002b3e0
        /*07d0*/ 	.word	0x000000ff
        /*07d4*/ 	.word	0x00038840
        /*07d8*/ 	.short	0x010a
        /*07da*/ 	.byte	0x26
	.zero		1


	//   ....[56]....
        /*07dc*/ 	.word	0x0002b5c0
        /*07e0*/ 	.word	0x000000ff
        /*07e4*/ 	.word	0x00038860
        /*07e8*/ 	.short	0x010a
        /*07ea*/ 	.byte	0x26
	.zero		1


	//   ....[57]....
        /*07ec*/ 	.word	0x0002bf80
        /*07f0*/ 	.word	0x000000ff
        /*07f4*/ 	.word	0x00038848
        /*07f8*/ 	.short	0x010a
        /*07fa*/ 	.byte	0x26
	.zero		1


	//   ....[58]....
        /*07fc*/ 	.word	0x0002c160
        /*0800*/ 	.word	0x000000ff
        /*0804*/ 	.word	0x00038868
        /*0808*/ 	.short	0x010a
        /*080a*/ 	.byte	0x26
	.zero		1


	//   ....[59]....
        /*080c*/ 	.word	0x0002c970
        /*0810*/ 	.word	0x00000002
        /*0814*/ 	.word	0x00038820
        /*0818*/ 	.short	0x010a
        /*081a*/ 	.byte	0x3f
	.zero		1


	//   ....[60]....
        /*081c*/ 	.word	0x0002caf0
        /*0820*/ 	.word	0x00000008
        /*0824*/ 	.word	0x00000000
        /*0828*/ 	.short	0x010a
        /*082a*/ 	.byte	0x3f
	.zero		1


	//   ....[61]....
        /*082c*/ 	.word	0x0002cb60
        /*0830*/ 	.word	0x00000003
        /*0834*/ 	.word	0x00000000
        /*0838*/ 	.short	0x010a
        /*083a*/ 	.byte	0x3f
	.zero		1


	//   ....[62]....
        /*083c*/ 	.word	0x0002cbc0
        /*0840*/ 	.word	0x00000006
        /*0844*/ 	.word	0x00000000
        /*0848*/ 	.short	0x010a
        /*084a*/ 	.byte	0x3f
	.zero		1


	//   ....[63]....
        /*084c*/ 	.word	0x0002cbf0
        /*0850*/ 	.word	0x00000003
        /*0854*/ 	.word	0x00000000
        /*0858*/ 	.short	0x010a
        /*085a*/ 	.byte	0x3f
	.zero		1


	//   ....[64]....
        /*085c*/ 	.word	0x0002cc50
        /*0860*/ 	.word	0x00000038
        /*0864*/ 	.word	0x00038800
        /*0868*/ 	.short	0x010a
        /*086a*/ 	.byte	0x3f
	.zero		1


	//   ....[65]....
        /*086c*/ 	.word	0x0002cca0
        /*0870*/ 	.word	0x00000008
        /*0874*/ 	.word	0x00000000
        /*0878*/ 	.short	0x010a
        /*087a*/ 	.byte	0x3f
	.zero		1


	//   ....[66]....
        /*087c*/ 	.word	0x0002ccf0
        /*0880*/ 	.word	0x00000038
        /*0884*/ 	.word	0x00038810
        /*0888*/ 	.short	0x010a
        /*088a*/ 	.byte	0x3f
	.zero		1


	//   ....[67]....
        /*088c*/ 	.word	0x0002cd40
        /*0890*/ 	.word	0x00000008
        /*0894*/ 	.word	0x00000000
        /*0898*/ 	.short	0x010a
        /*089a*/ 	.byte	0x3f
	.zero		1


	//   ....[68]....
        /*089c*/ 	.word	0x0002cd90
        /*08a0*/ 	.word	0x00000006
        /*08a4*/ 	.word	0x00000000
        /*08a8*/ 	.short	0x010a
        /*08aa*/ 	.byte	0x3f
	.zero		1


	//   ....[69]....
        /*08ac*/ 	.word	0x0002cde0
        /*08b0*/ 	.word	0x0000000c
        /*08b4*/ 	.word	0x00000000
        /*08b8*/ 	.short	0x010a
        /*08ba*/ 	.byte	0x3f
	.zero		1


	//   ....[70]....
        /*08bc*/ 	.word	0x0002ce30
        /*08c0*/ 	.word	0x00000004
        /*08c4*/ 	.word	0x00000000
        /*08c8*/ 	.short	0x010a
        /*08ca*/ 	.byte	0x3f
	.zero		1


	//   ....[71]....
        /*08cc*/ 	.word	0x0002ce80
        /*08d0*/ 	.word	0x00000004
        /*08d4*/ 	.word	0x00000000
        /*08d8*/ 	.short	0x010a
        /*08da*/ 	.byte	0x3f
	.zero		1


	//   ....[72]....
        /*08dc*/ 	.word	0x0002cfe0
        /*08e0*/ 	.word	0x00000003
        /*08e4*/ 	.word	0x00038840
        /*08e8*/ 	.short	0x010a
        /*08ea*/ 	.byte	0x3f
	.zero		1


	//   ....[73]....
        /*08ec*/ 	.word	0x0002e000
        /*08f0*/ 	.word	0x00000003
        /*08f4*/ 	.word	0x00038820
        /*08f8*/ 	.short	0x010a
        /*08fa*/ 	.byte	0x3f
	.zero		1


	//   ....[74]....
        /*08fc*/ 	.word	0x0002e060
        /*0900*/ 	.word	0x00000003
        /*0904*/ 	.word	0x00038860
        /*0908*/ 	.short	0x010a
        /*090a*/ 	.byte	0x3f
	.zero		1


	//   ....[75]....
        /*090c*/ 	.word	0x0002e0c0
        /*0910*/ 	.word	0x00000003
        /*0914*/ 	.word	0x00038848
        /*0918*/ 	.short	0x010a
        /*091a*/ 	.byte	0x3f
	.zero		1


	//   ....[76]....
        /*091c*/ 	.word	0x0002e120
        /*0920*/ 	.word	0x00000003
        /*0924*/ 	.word	0x00038868
        /*0928*/ 	.short	0x010a
        /*092a*/ 	.byte	0x3f
	.zero		1


	//   ....[77]....
        /*092c*/ 	.word	0x0002e180
        /*0930*/ 	.word	0x00000003
        /*0934*/ 	.word	0x00038840
        /*0938*/ 	.short	0x010a
        /*093a*/ 	.byte	0x3f
	.zero		1


	//   ....[78]....
        /*093c*/ 	.word	0x0002e1e0
        /*0940*/ 	.word	0x00000003
        /*0944*/ 	.word	0x00038860
        /*0948*/ 	.short	0x010a
        /*094a*/ 	.byte	0x3f
	.zero		1


	//   ....[79]....
        /*094c*/ 	.word	0x0002e240
        /*0950*/ 	.word	0x00000003
        /*0954*/ 	.word	0x00038848
        /*0958*/ 	.short	0x010a
        /*095a*/ 	.byte	0x3f
	.zero		1


	//   ....[80]....
        /*095c*/ 	.word	0x0002e2a0
        /*0960*/ 	.word	0x00000003
        /*0964*/ 	.word	0x00038868
        /*0968*/ 	.short	0x010a
        /*096a*/ 	.byte	0x3f
	.zero		1


	//   ....[81]....
        /*096c*/ 	.word	0x0002e2f0
        /*0970*/ 	.word	0x00000002
        /*0974*/ 	.word	0x00038820
        /*0978*/ 	.short	0x010a
        /*097a*/ 	.byte	0x3f
	.zero		1


	//   ....[82]....
        /*097c*/ 	.word	0x0002e490
        /*0980*/ 	.word	0x00000008
        /*0984*/ 	.word	0x00000000
        /*0988*/ 	.short	0x010a
        /*098a*/ 	.byte	0x3f
	.zero		1


	//   ....[83]....
        /*098c*/ 	.word	0x0002e4e0
        /*0990*/ 	.word	0x00000003
        /*0994*/ 	.word	0x00000000
        /*0998*/ 	.short	0x010a
        /*099a*/ 	.byte	0x3f
	.zero		1


	//   ....[84]....
        /*099c*/ 	.word	0x0002e530
        /*09a0*/ 	.word	0x00000006
        /*09a4*/ 	.word	0x00000000
        /*09a8*/ 	.short	0x010a
        /*09aa*/ 	.byte	0x3f
	.zero		1


	//   ....[85]....
        /*09ac*/ 	.word	0x0002e8f0
        /*09b0*/ 	.word	0x00000014
        /*09b4*/ 	.word	0x00000000
        /*09b8*/ 	.short	0x010a
        /*09ba*/ 	.byte	0x3f
	.zero		1


	//   ....[86]....
        /*09bc*/ 	.word	0x0002ea30
        /*09c0*/ 	.word	0x0000000b
        /*09c4*/ 	.word	0x00000000
        /*09c8*/ 	.short	0x010a
        /*09ca*/ 	.byte	0x3f
	.zero		1


	//   ....[87]....
        /*09cc*/ 	.word	0x0002f090
        /*09d0*/ 	.word	0x00000038
        /*09d4*/ 	.word	0x00000000
        /*09d8*/ 	.short	0x010a
        /*09da*/ 	.byte	0x3f
	.zero		1


	//   ....[88]....
        /*09dc*/ 	.word	0x0002f1d0
        /*09e0*/ 	.word	0x00000012
        /*09e4*/ 	.word	0x00000000
        /*09e8*/ 	.short	0x010a
        /*09ea*/ 	.byte	0x3f
	.zero		1


	//   ....[89]....
        /*09ec*/ 	.word	0x00031640
        /*09f0*/ 	.word	0x00000014
        /*09f4*/ 	.word	0x00000000
        /*09f8*/ 	.short	0x0101
        /*09fa*/ 	.byte	0x3f
	.zero		1


	//   ....[90]....
        /*09fc*/ 	.word	0x00040290
        /*0a00*/ 	.word	0x00000004
        /*0a04*/ 	.word	0x00000000
        /*0a08*/ 	.short	0x0101
        /*0a0a*/ 	.byte	0x3f
	.zero		1


	//   ....[91]....
        /*0a0c*/ 	.word	0x000402c0
        /*0a10*/ 	.word	0x0000000b
        /*0a14*/ 	.word	0x00000000
        /*0a18*/ 	.short	0x010a
        /*0a1a*/ 	.byte	0x3f
	.zero		1


	//   ....[92]....
        /*0a1c*/ 	.word	0x00040310
        /*0a20*/ 	.word	0x00000012
        /*0a24*/ 	.word	0x00000000
        /*0a28*/ 	.short	0x010a
        /*0a2a*/ 	.byte	0x3f
	.zero		1


	//----- nvinfo : EIATTR_NUM_MBARRIERS
	.align		4
.L_803:
        /*0a2c*/ 	.byte	0x03, 0x38
        /*0a2e*/ 	.short	0x0017


	//----- nvinfo : EIATTR_EXIT_INSTR_OFFSETS
	.align		4
        /*0a30*/ 	.byte	0x04, 0x1c
        /*0a32*/ 	.short	(.L_805 - .L_804)


	//   ....[0]....
.L_804:
        /*0a34*/ 	.word	0x0002cc40


	//----- nvinfo : EIATTR_MAX_THREADS
	.align		4
.L_805:
        /*0a38*/ 	.byte	0x04, 0x05
        /*0a3a*/ 	.short	(.L_807 - .L_806)
.L_806:
        /*0a3c*/ 	.word	0x00000180
        /*0a40*/ 	.word	0x00000001
        /*0a44*/ 	.word	0x00000001


	//----- nvinfo : EIATTR_CRS_STACK_SIZE
	.align		4
.L_807:
        /*0a48*/ 	.byte	0x04, 0x1e
        /*0a4a*/ 	.short	(.L_809 - .L_808)
.L_808:
        /*0a4c*/ 	.word	0x00000000


	//----- nvinfo : EIATTR_CBANK_PARAM_SIZE
	.align		4
.L_809:
        /*0a50*/ 	.byte	0x03, 0x19
        /*0a52*/ 	.short	0x0b70


	//----- nvinfo : EIATTR_PARAM_CBANK
	.align		4
        /*0a54*/ 	.byte	0x04, 0x0a
        /*0a56*/ 	.short	(.L_811 - .L_810)
	.align		4
.L_810:
        /*0a58*/ 	.word	index@(.nv.constant0._ZN7cutlass13device_kernelIN5flash11enable_sm90INS1_16FlashAttnFwdSm90INS1_25CollectiveMainloopFwdSm90ILi2EN4cute5tupleIJNS5_1CILi1EEES8_S8_EEENS6_IJNS7_ILi64EEESA_SA_EEELi512ENS_10bfloat16_tEfNS_4arch4Sm90ELb0ELb1ELb1ELb0ELb0ELb0ELb1ELb0ELb0ELb1ELb1ELb0EEENS1_21CollectiveEpilogueFwdINS6_IJSA_NS7_ILi512EEESA_EEES9_SC_SE_Li256ELb0ELb1ELb1ELb0EEENS1_19SingleTileSchedulerILb0ELb1ELb1ELi64EEEEEEEEEvNT_6ParamsE)
        /*0a5c*/ 	.short	0x0210
        /*0a5e*/ 	.short	0x0b70


	//----- nvinfo : EIATTR_SW_WAR
	.align		4
.L_811:
        /*0a60*/ 	.byte	0x04, 0x36
        /*0a62*/ 	.short	(.L_813 - .L_812)
.L_812:
        /*0a64*/ 	.word	0x00000008
.L_813:


//--------------------- .nv.info._ZN7cutlass13device_kernelIN5flash11enable_sm90INS1_16FlashAttnFwdSm90INS1_25CollectiveMainloopFwdSm90ILi2EN4cute5tupleIJNS5_1CILi1EEES8_S8_EEENS6_IJNS7_ILi64EEESA_SA_EEELi512ENS_10bfloat16_tEfNS_4arch4Sm90ELb0ELb1ELb1ELb1ELb0ELb0ELb0ELb0ELb0ELb1ELb1ELb0EEENS1_21CollectiveEpilogueFwdINS6_IJSA_NS7_ILi512EEESA_EEES9_SC_SE_Li256ELb1ELb1ELb1ELb0EEENS1_36VarlenDynamicPersistentTileSchedulerILi64ELi64ELi256ELi128ELb1ELb1ELb1ELb1ELb0ELb1EEEEEEEEEvNT_6ParamsE --------------------------
	.section	.nv.info._ZN7cutlass13device_kernelIN5flash11enable_sm90INS1_16FlashAttnFwdSm90INS1_25CollectiveMainloopFwdSm90ILi2EN4cute5tupleIJNS5_1CILi1EEES8_S8_EEENS6_IJNS7_ILi64EEESA_SA_EEELi512ENS_10bfloat16_tEfNS_4arch4Sm90ELb0ELb1ELb1ELb1ELb0ELb0ELb0ELb0ELb0ELb1ELb1ELb0EEENS1_21CollectiveEpilogueFwdINS6_IJSA_NS7_ILi512EEESA_EEES9_SC_SE_Li256ELb1ELb1ELb1ELb0EEENS1_36VarlenDynamicPersistentTileSchedulerILi64ELi64ELi256ELi128ELb1ELb1ELb1ELb1ELb0ELb1EEEEEEEEEvNT_6ParamsE,"",@"SHT_CUDA_INFO"
	.sectionflags	@""
	.align	4


	//----- nvinfo : EIATTR_CUDA_API_VERSION
	.align		4
        /*0000*/ 	.byte	0x04, 0x37
        /*0002*/ 	.short	(.L_815 - .L_814)
.L_814:
        /*0004*/ 	.word	0x00000082


	//----- nvinfo : EIATTR_KPARAM_INFO
	.align		4
.L_815:
        /*0008*/ 	.byte	0x04, 0x17
        /*000a*/ 	.short	(.L_817 - .L_816)
.L_816:
        /*000c*/ 	.word	0x00000000
        /*0010*/ 	.short	0x0000
        /*0012*/ 	.short	0x0070
        /*0014*/ 	.byte	0x00, 0xf0, 0x01, 0x2a


	//----- nvinfo : EIATTR_SPARSE_MMA_MASK
	.align		4
.L_817:
        /*0018*/ 	.byte	0x03, 0x50
        /*001a*/ 	.short	0x0000


	//----- nvinfo : EIATTR_MAXREG_COUNT
	.align		4
        /*001c*/ 	.byte	0x03, 0x1b
        /*001e*/ 	.short	0x00a8


	//----- nvinfo : EIATTR_NUM_BARRIERS
	.align		4
        /*0020*/ 	.byte	0x02, 0x4c
        /*0022*/ 	.byte	0x10
	.zero		1


	//----- nvinfo : EIATTR_EXTERNS
	.align		4
        /*0024*/ 	.byte	0x04, 0x0f
        /*0026*/ 	.short	(.L_819 - .L_818)


	//   ....[0]....
	.align		4
.L_818:
        /*0028*/ 	.word	index@(__assertfail)


	//----- nvinfo : EIATTR_ANNOTATIONS
	.align		4
.L_819:
        /*002c*/ 	.byte	0x04, 0x55
        /*002e*/ 	.short	(.L_821 - .L_820)


	//   ....[0]....
.L_820:
        /* <DEDUP_REMOVED lines=70> */


	//----- nvinfo : EIATTR_MERCURY_ISA_VERSION
	.align		4
.L_821:
        /*0480*/ 	.byte	0x03, 0x5f
        /*0482*/ 	.short	0x0101


	//----- nvinfo : EIATTR_UNUSED_LOAD_BYTE_OFFSET
	.align		4
        /*0484*/ 	.byte	0x04, 0x44
        /*0486*/ 	.short	(.L_823 - .L_822)


	//   ....[0]....
.L_822:
        /*0488*/ 	.word	0x00000a10
        /*048c*/ 	.word	0x0000fff0


	//   ....[1]....
        /*0490*/ 	.word	0x0000eaf0
        /*0494*/ 	.word	0x0000fff0


	//----- nvinfo : EIATTR_INT_WARP_WIDE_INSTR_OFFSETS
	.align		4
.L_823:
        /*0498*/ 	.byte	0x04, 0x31
        /*049a*/ 	.short	(.L_825 - .L_824)


	//   ....[0]....
.L_824:
        /*049c*/ 	.word	0x00000130


	//   ....[1]....
        /*04a0*/ 	.word	0x00000170


	//   ....[2]....
        /*04a4*/ 	.word	0x000001e0


	//   ....[3]....
        /*04a8*/ 	.word	0x00015250


	//   ....[4]....
        /*04ac*/ 	.word	0x000152e0


	//   ....[5]....
        /*04b0*/ 	.word	0x00019c20


	//   ....[6]....
        /*04b4*/ 	.word	0x00019cb0


	//----- nvinfo : EIATTR_COOP_GROUP_MASK_REGIDS
	.align		4
.L_825:
        /*04b8*/ 	.byte	0x04, 0x29
        /*04ba*/ 	.short	(.L_827 - .L_826)


	//   ....[0]....
.L_826:
        /*04bc*/ 	.word	0xffffffff


	//   ....[1]....
        /*04c0*/ 	.word	0xffffffff


	//   ....[2]....
        /*04c4*/ 	.word	0xffffffff


	//   ....[3]....
        /*04c8*/ 	.word	0xffffffff


	//   ....[4]....
        /*04cc*/ 	.word	0xffffffff


	//   ....[5]....
        /*04d0*/ 	.word	0xffffffff


	//   ....[6]....
        /*04d4*/ 	.word	0xffffffff


	//   ....[7]....
        /*04d8*/ 	.word	0xffffffff


	//   ....[8]....
        /*04dc*/ 	.word	0xffffffff


	//   ....[9]....
        /*04e0*/ 	.word	0xffffffff


	//   ....[10]....
        /*04e4*/ 	.word	0xffffffff


	//   ....[11]....
        /*04e8*/ 	.word	0xffffffff


	//   ....[12]....
        /*04ec*/ 	.word	0xffffffff


	//   ....[13]....
        /*04f0*/ 	.word	0xffffffff


	//   ....[14]....
        /*04f4*/ 	.word	0xffffffff


	//   ....[15]....
        /*04f8*/ 	.word	0xffffffff


	//   ....[16]....
        /*04fc*/ 	.word	0xffffffff


	//   ....[17]....
        /*0500*/ 	.word	0xffffffff


	//   ....[18]....
        /*0504*/ 	.word	0xffffffff


	//   ....[19]....
        /*0508*/ 	.word	0xffffffff


	//   ....[20]....
        /*050c*/ 	.word	0xffffffff


	//   ....[21]....
        /*0510*/ 	.word	0xffffffff


	//   ....[22]....
        /*0514*/ 	.word	0xffffffff


	//   ....[23]....
        /*0518*/ 	.word	0xffffffff


	//   ....[24]....
        /*051c*/ 	.word	0xffffffff


	//   ....[25]....
        /*0520*/ 	.word	0xffffffff


	//   ....[26]....
        /*0524*/ 	.word	0xffffffff


	//   ....[27]....
        /*0528*/ 	.word	0xffffffff


	//   ....[28]....
        /*052c*/ 	.word	0xffffffff


	//   ....[29]....
        /*0530*/ 	.word	0xffffffff


	//   ....[30]....
        /*0534*/ 	.word	0xffffffff


	//   ....[31]....
        /*0538*/ 	.word	0xffffffff


	//   ....[32]....
        /*053c*/ 	.word	0xffffffff


	//   ....[33]....
        /*0540*/ 	.word	0xffffffff


	//   ....[34]....
        /*0544*/ 	.word	0xffffffff


	//   ....[35]....
        /*0548*/ 	.word	0xffffffff


	//   ....[36]....
        /*054c*/ 	.word	0xffffffff


	//   ....[37]....
        /*0550*/ 	.word	0xffffffff


	//   ....[38]....
        /*0554*/ 	.word	0xffffffff


	//   ....[39]....
        /*0558*/ 	.word	0xffffffff


	//   ....[40]....
        /*055c*/ 	.word	0xffffffff


	//   ....[41]....
        /*0560*/ 	.word	0xffffffff


	//   ....[42]....
        /*0564*/ 	.word	0xffffffff


	//   ....[43]....
        /*0568*/ 	.word	0xffffffff


	//   ....[44]....
        /*056c*/ 	.word	0xffffffff


	//   ....[45]....
        /*0570*/ 	.word	0xffffffff


	//   ....[46]....
        /*0574*/ 	.word	0xffffffff


	//   ....[47]....
        /*0578*/ 	.word	0xffffffff


	//   ....[48]....
        /*057c*/ 	.word	0xffffffff


	//   ....[49]....
        /*0580*/ 	.word	0xffffffff


	//   ....[50]....
        /*0584*/ 	.word	0xffffffff


	//   ....[51]....
        /*0588*/ 	.word	0xffffffff


	//   ....[52]....
        /*058c*/ 	.word	0xffffffff


	//   ....[53]....
        /*0590*/ 	.word	0xffffffff


	//   ....[54]....
        /*0594*/ 	.word	0xffffffff


	//   ....[55]....
        /*0598*/ 	.word	0xffffffff


	//   ....[56]....
        /*059c*/ 	.word	0xffffffff


	//   ....[57]....
        /*05a0*/ 	.word	0xffffffff


	//   ....[58]....
        /*05a4*/ 	.word	0xffffffff


	//   ....[59]....
        /*05a8*/ 	.word	0xffffffff


	//   ....[60]....
        /*05ac*/ 	.word	0xffffffff


	//   ....[61]....
        /*05b0*/ 	.word	0xffffffff


	//   ....[62]....
        /*05b4*/ 	.word	0xffffffff


	//   ....[63]....
        /*05b8*/ 	.word	0xffffffff


	//   ....[64]....
        /*05bc*/ 	.word	0xffffffff


	//   ....[65]....
        /*05c0*/ 	.word	0xffffffff


	//   ....[66]....
        /*05c4*/ 	.word	0xffffffff


	//   ....[67]....
        /*05c8*/ 	.word	0xffffffff


	//   ....[68]....
        /*05cc*/ 	.word	0xffffffff


	//   ....[69]....
        /*05d0*/ 	.word	0xffffffff


	//   ....[70]....
        /*05d4*/ 	.word	0xffffffff


	//   ....[71]....
        /*05d8*/ 	.word	0xffffffff


	//   ....[72]....
        /*05dc*/ 	.word	0xffffffff


	//   ....[73]....
        /*05e0*/ 	.word	0xffffffff


	//   ....[74]....
        /*05e4*/ 	.word	0xffffffff


	//   ....[75]....
        /*05e8*/ 	.word	0xffffffff


	//   ....[76]....
        /*05ec*/ 	.word	0xffffffff


	//   ....[77]....
        /*05f0*/ 	.word	0xffffffff


	//   ....[78]....
        /*05f4*/ 	.word	0xffffffff


	//   ....[79]....
        /*05f8*/ 	.word	0xffffffff


	//   ....[80]....
        /*05fc*/ 	.word	0xffffffff


	//   ....[81]....
        /*0600*/ 	.word	0xffffffff


	//   ....[82]....
        /*0604*/ 	.word	0xffffffff


	//   ....[83]....
        /*0608*/ 	.word	0xffffffff


	//   ....[84]....
        /*060c*/ 	.word	0xffffffff


	//   ....[85]....
        /*0610*/ 	.word	0xffffffff


	//   ....[86]....
        /*0614*/ 	.word	0xffffffff


	//   ....[87]....
        /*0618*/ 	.word	0xffffffff


	//   ....[88]....
        /*061c*/ 	.word	0xffffffff


	//   ....[89]....
        /*0620*/ 	.word	0xffffffff


	//   ....[90]....
        /*0624*/ 	.word	0xffffffff


	//   ....[91]....
        /*0628*/ 	.word	0xffffffff


	//   ....[92]....
        /*062c*/ 	.word	0xffffffff


	//   ....[93]....
        /*0630*/ 	.word	0xffffffff


	//   ....[94]....
        /*0634*/ 	.word	0xffffffff


	//   ....[95]....
        /*0638*/ 	.word	0xffffffff


	//   ....[96]....
        /*063c*/ 	.word	0xffffffff


	//   ....[97]....
        /*0640*/ 	.word	0xffffffff


	//   ....[98]....
        /*0644*/ 	.word	0xffffffff


	//   ....[99]....
        /*0648*/ 	.word	0xffffffff


	//   ....[100]....
        /*064c*/ 	.word	0xffffffff


	//   ....[101]....
        /*0650*/ 	.word	0x0500000f


	//   ....[102]....
        /*0654*/ 	.word	0x0500000f


	//   ....[103]....
        /*0658*/ 	.word	0x0500000f


	//   ....[104]....
        /*065c*/ 	.word	0x0500000f


	//   ....[105]....
        /*0660*/ 	.word	0x0500000f


	//   ....[106]....
        /*0664*/ 	.word	0x0500000f


	//   ....[107]....
        /*0668*/ 	.word	0x0500000f


	//   ....[108]....
        /*066c*/ 	.word	0x0500000f


	//   ....[109]....
        /*0670*/ 	.word	0x0500000f


	//   ....[110]....
        /*0674*/ 	.word	0x0500000f


	//   ....[111]....
        /*0678*/ 	.word	0x0500000f


	//   ....[112]....
        /*067c*/ 	.word	0x0500000f


	//   ....[113]....
        /*0680*/ 	.word	0x0500000f


	//   ....[114]....
        /*0684*/ 	.word	0x0500000f


	//   ....[115]....
        /*0688*/ 	.word	0x0500000f


	//   ....[116]....
        /*068c*/ 	.word	0x0500000f


	//   ....[117]....
        /*0690*/ 	.word	0x0500000f


	//   ....[118]....
        /*0694*/ 	.word	0x0500000f


	//   ....[119]....
        /*0698*/ 	.word	0x0500000f


	//   ....[120]....
        /*069c*/ 	.word	0x0500000f


	//   ....[121]....
        /*06a0*/ 	.word	0x0500000f


	//   ....[122]....
        /*06a4*/ 	.word	0x0500000f


	//   ....[123]....
        /*06a8*/ 	.word	0x0500000f


	//   ....[124]....
        /*06ac*/ 	.word	0x0500000f


	//   ....[125]....
        /*06b0*/ 	.word	0x0500000f


	//   ....[126]....
        /*06b4*/ 	.word	0x0500000f


	//   ....[127]....
        /*06b8*/ 	.word	0x0500000f


	//   ....[128]....
        /*06bc*/ 	.word	0x0500000f


	//----- nvinfo : EIATTR_COOP_GROUP_INSTR_OFFSETS
	.align		4
.L_827:
        /*06c0*/ 	.byte	0x04, 0x28
        /*06c2*/ 	.short	(.L_829 - .L_828)


	//   ....[0]....
.L_828:
        /*06c4*/ 	.word	0x00000060


	//   ....[1]....
        /*06c8*/ 	.word	0x00000140


	//   ....[2]....
        /*06cc*/ 	.word	0x00000190


	//   ....[3]....
        /*06d0*/ 	.word	0x00000380


	//   ....[4]....
        /*06d4*/ 	.word	0x000004e0


	//   ....[5]....
        /*06d8*/ 	.word	0x00000600


	//   ....[6]....
        /*06dc*/ 	.word	0x00000760


	//   ....[7]....
        /*06e0*/ 	.word	0x00002440


	//   ....[8]....
        /*06e4*/ 	.word	0x00004860


	//   ....[9]....
        /*06e8*/ 	.word	0x00005060


	//   ....[10]....
        /*06ec*/ 	.word	0x00005a40


	//   ....[11]....
        /*06f0*/ 	.word	0x00005ef0


	//   ....[12]....
        /*06f4*/ 	.word	0x00006000


	//   ....[13]....
        /*06f8*/ 	.word	0x00006370


	//   ....[14]....
        /*06fc*/ 	.word	0x000063e0


	//   ....[15]....
        /*0700*/ 	.word	0x00006d40


	//   ....[16]....
        /*0704*/ 	.word	0x00007480


	//   ....[17]....
        /*0708*/ 	.word	0x00007890


	//   ....[18]....
        /*070c*/ 	.word	0x00007fe0


	//   ....[19]....
        /*0710*/ 	.word	0x00008130


	//   ....[20]....
        /*0714*/ 	.word	0x00008680


	//   ....[21]....
        /*0718*/ 	.word	0x000086e0


	//   ....[22]....
        /*071c*/ 	.word	0x00009840


	//   ....[23]....
        /*0720*/ 	.word	0x0000a190


	//   ....[24]....
        /*0724*/ 	.word	0x0000a1c0


	//   ....[25]....
        /*0728*/ 	.word	0x0000aaf0


	//   ....[26]....
        /*072c*/ 	.word	0x0000ab70


	//   ....[27]....
        /*0730*/ 	.word	0x0000b7d0


	//   ....[28]....
        /*0734*/ 	.word	0x0000bc80


	//   ....[29]....
        /*0738*/ 	.word	0x0000c1f0


	//   ....[30]....
        /*073c*/ 	.word	0x0000c8c0


	//   ....[31]....
        /*0740*/ 	.word	0x0000c970


	//   ....[32]....
        /*0744*/ 	.word	0x0000d0c0


	//   ....[33]....
        /*0748*/ 	.word	0x0000d290


	//   ....[34]....
        /*074c*/ 	.word	0x0000dfb0


	//   ....[35]....
        /*0750*/ 	.word	0x0000dff0


	//   ....[36]....
        /*0754*/ 	.word	0x0000e080


	//   ....[37]....
        /*0758*/ 	.word	0x0000e0e0


	//   ....[38]....
        /*075c*/ 	.word	0x0000e110


	//   ....[39]....
        /*0760*/ 	.word	0x0000f8f0


	//   ....[40]....
        /*0764*/ 	.word	0x0000fcd0


	//   ....[41]....
        /*0768*/ 	.word	0x0000fcf0


	//   ....[42]....
        /*076c*/ 	.word	0x0000fd00


	//   ....[43]....
        /*0770*/ 	.word	0x0000fd10


	//   ....[44]....
        /*0774*/ 	.word	0x00010940


	//   ....[45]....
        /*0778*/ 	.word	0x00010970


	//   ....[46]....
        /*077c*/ 	.word	0x00010c20


	//   ....[47]....
        /*0780*/ 	.word	0x00010c40


	//   ....[48]....
        /*0784*/ 	.word	0x00011320


	//   ....[49]....
        /*0788*/ 	.word	0x00011330


	//   ....[50]....
        /*078c*/ 	.word	0x00011b80


	//   ....[51]....
        /*0790*/ 	.word	0x00011ba0


	//   ....[52]....
        /*0794*/ 	.word	0x00012f20


	//   ....[53]....
        /*0798*/ 	.word	0x00012f60


	//   ....[54]....
        /*079c*/ 	.word	0x000131a0


	//   ....[55]....
        /*07a0*/ 	.word	0x000131c0


	//   ....[56]....
        /*07a4*/ 	.word	0x00013480


	//   ....[57]....
        /*07a8*/ 	.word	0x00013690


	//   ....[58]....
        /*07ac*/ 	.word	0x000136c0


	//   ....[59]....
        /*07b0*/ 	.word	0x000136f0


	//   ....[60]....
        /*07b4*/ 	.word	0x00013720


	//   ....[61]....
        /*07b8*/ 	.word	0x00013750


	//   ....[62]....
        /*07bc*/ 	.word	0x00013780


	//   ....[63]....
        /*07c0*/ 	.word	0x00013920


	//   ....[64]....
        /*07c4*/ 	.word	0x00013950


	//   ....[65]....
        /*07c8*/ 	.word	0x00013980


	//   ....[66]....
        /*07cc*/ 	.word	0x000139b0


	//   ....[67]....
        /*07d0*/ 	.word	0x000139e0


	//   ....[68]....
        /*07d4*/ 	.word	0x00013a10


	//   ....[69]....
        /*07d8*/ 	.word	0x00013ab0


	//   ....[70]....
        /*07dc*/ 	.word	0x00013ae0


	//   ....[71]....
        /*07e0*/ 	.word	0x00013af0


	//   ....[72]....
        /*07e4*/ 	.word	0x00013b20


	//   ....[73]....
        /*07e8*/ 	.word	0x00015820


	//   ....[74]....
        /*07ec*/ 	.word	0x000162c0


	//   ....[75]....
        /*07f0*/ 	.word	0x000162e0


	//   ....[76]....
        /*07f4*/ 	.word	0x00016390


	//   ....[77]....
        /*07f8*/ 	.word	0x000163a0


	//   ....[78]....
        /*07fc*/ 	.word	0x00016420


	//   ....[79]....
        /*0800*/ 	.word	0x00016430


	//   ....[80]....
        /*0804*/ 	.word	0x00016440


	//   ....[81]....
        /*0808*/ 	.word	0x00016450


	//   ....[82]....
        /*080c*/ 	.word	0x00019f40


	//   ....[83]....
        /*0810*/ 	.word	0x00019f70


	//   ....[84]....
        /*0814*/ 	.word	0x00019fd0


	//   ....[85]....
        /*0818*/ 	.word	0x0001a000


	//   ....[86]....
        /*081c*/ 	.word	0x0001a030


	//   ....[87]....
        /*0820*/ 	.word	0x0001a060


	//   ....[88]....
        /*0824*/ 	.word	0x0001a090


	//   ....[89]....
        /*0828*/ 	.word	0x0001a0c0


	//   ....[90]....
        /*082c*/ 	.word	0x0001a280


	//   ....[91]....
        /*0830*/ 	.word	0x0001a2b0


	//   ....[92]....
        /*0834*/ 	.word	0x0001a2e0


	//   ....[93]....
        /*0838*/ 	.word	0x0001a310


	//   ....[94]....
        /*083c*/ 	.word	0x0001a340


	//   ....[95]....
        /*0840*/ 	.word	0x0001a370


	//   ....[96]....
        /*0844*/ 	.word	0x0001a440


	//   ....[97]....
        /*0848*/ 	.word	0x0001a460


	//   ....[98]....
        /*084c*/ 	.word	0x0001a470


	//   ....[99]....
        /*0850*/ 	.word	0x0001a4f0


	//   ....[100]....
        /*0854*/ 	.word	0x0001b020


	//   ....[101]....
        /*0858*/ 	.word	0x0001b730


	//   ....[102]....
        /*085c*/ 	.word	0x0001b8f0


	//   ....[103]....
        /*0860*/ 	.word	0x0001b940


	//   ....[104]....
        /*0864*/ 	.word	0x0001b9a0


	//   ....[105]....
        /*0868*/ 	.word	0x0001ba90


	//   ....[106]....
        /*086c*/ 	.word	0x0001baf0


	//   ....[107]....
        /*0870*/ 	.word	0x0001bbe0


	//   ....[108]....
        /*0874*/ 	.word	0x0001bc40


	//   ....[109]....
        /*0878*/ 	.word	0x0001bd10


	//   ....[110]....
        /*087c*/ 	.word	0x0001c040


	//   ....[111]....
        /*0880*/ 	.word	0x0001c0e0


	//   ....[112]....
        /*0884*/ 	.word	0x0001c280


	//   ....[113]....
        /*0888*/ 	.word	0x0001c2f0


	//   ....[114]....
        /*088c*/ 	.word	0x0001c360


	//   ....[115]....
        /*0890*/ 	.word	0x0001c3d0


	//   ....[116]....
        /*0894*/ 	.word	0x0001c440


	//   ....[117]....
        /*0898*/ 	.word	0x0001c4c0


	//   ....[118]....
        /*089c*/ 	.word	0x0001c550


	//   ....[119]....
        /*08a0*/ 	.word	0x0001c5f0


	//   ....[120]....
        /*08a4*/ 	.word	0x0001c660


	//   ....[121]....
        /*08a8*/ 	.word	0x0001c6d0


	//   ....[122]....
        /*08ac*/ 	.word	0x0001c740


	//   ....[123]....
        /*08b0*/ 	.word	0x0001c7c0


	//   ....[124]....
        /*08b4*/ 	.word	0x0001c830


	//   ....[125]....
        /*08b8*/ 	.word	0x0001c8e0


	//   ....[126]....
        /*08bc*/ 	.word	0x0001c930


	//   ....[127]....
        /*08c0*/ 	.word	0x0001c9e0


	//   ....[128]....
        /*08c4*/ 	.word	0x0001cb10


	//----- nvinfo : EIATTR_REG_RECONFIG
	.align		4
.L_829:
        /*08c8*/ 	.byte	0x01, 0x54
	.zero		2


	//----- nvinfo : EIATTR_SYSCALL_OFFSETS
	.align		4
        /*08cc*/ 	.byte	0x04, 0x46
        /*08ce*/ 	.short	(.L_831 - .L_830)


	//   ....[0]....
.L_830:
        /*08d0*/ 	.word	0x00004a30


	//   ....[1]....
        /*08d4*/ 	.word	0x00015450


	//   ....[2]....
        /*08d8*/ 	.word	0x000155a0


	//   ....[3]....
        /*08dc*/ 	.word	0x00015690


	//   ....[4]....
        /*08e0*/ 	.word	0x00015ea0


	//----- nvinfo : EIATTR_MBARRIER_INSTR_OFFSETS
	.align		4
.L_831:
        /*08e4*/ 	.byte	0x04, 0x39
        /*08e6*/ 	.short	(.L_833 - .L_832)


	//   ....[0]....
.L_832:
        /*08e8*/ 	.word	0x00000270
        /*08ec*/ 	.word	0x000000ff
        /*08f0*/ 	.word	0x00028c00
        /*08f4*/ 	.short	0x0100
        /*08f6*/ 	.byte	0x08
	.zero		1


	//   ....[1]....
        /*08f8*/ 	.word	0x00000280
        /*08fc*/ 	.word	0x000000ff
        /*0900*/ 	.word	0x00028c20
        /*0904*/ 	.short	0x0100
        /*0906*/ 	.byte	0x08
	.zero		1


	//   ....[2]....
        /*0908*/ 	.word	0x00000330
        /*090c*/ 	.word	0x000000ff
        /*0910*/ 	.word	0x00028c30
        /*0914*/ 	.short	0x0100
        /*0916*/ 	.byte	0x06
	.zero		1


	//   ....[3]....
        /*0918*/ 	.word	0x00000340
        /*091c*/ 	.word	0x000000ff
        /*0920*/ 	.word	0x00028c40
        /*0924*/ 	.short	0x0100
        /*0926*/ 	.byte	0x06
	.zero		1


	//   ....[4]....
        /*0928*/ 	.word	0x00000350
        /*092c*/ 	.word	0x000000ff
        /*0930*/ 	.word	0x00028c38
        /*0934*/ 	.short	0x0100
        /*0936*/ 	.byte	0x06
	.zero		1


	//   ....[5]....
        /*0938*/ 	.word	0x00000360
        /*093c*/ 	.word	0x000000ff
        /*0940*/ 	.word	0x00028c48
        /*0944*/ 	.short	0x0100
        /*0946*/ 	.byte	0x06
	.zero		1


	//   ....[6]....
        /*0948*/ 	.word	0x00000490
        /*094c*/ 	.word	0x000000ff
        /*0950*/ 	.word	0x00028c50
        /*0954*/ 	.short	0x0100
        /*0956*/ 	.byte	0x08
	.zero		1


	//   ....[7]....
        /*0958*/ 	.word	0x000004a0
        /*095c*/ 	.word	0x000000ff
        /*0960*/ 	.word	0x00028c60
        /*0964*/ 	.short	0x0100
        /*0966*/ 	.byte	0x08
	.zero		1


	//   ....[8]....
        /*0968*/ 	.word	0x000004b0
        /*096c*/ 	.word	0x000000ff
        /*0970*/ 	.word	0x00028c58
        /*0974*/ 	.short	0x0100
        /*0976*/ 	.byte	0x08
	.zero		1


	//   ....[9]....
        /*0978*/ 	.word	0x000004c0
        /*097c*/ 	.word	0x000000ff
        /*0980*/ 	.word	0x00028c68
        /*0984*/ 	.short	0x0100
        /*0986*/ 	.byte	0x08
	.zero		1


	//   ....[10]....
        /*0988*/ 	.word	0x000005b0
        /*098c*/ 	.word	0x000000ff
        /*0990*/ 	.word	0x00028c70
        /*0994*/ 	.short	0x0100
        /*0996*/ 	.byte	0x06
	.zero		1


	//   ....[11]....
        /*0998*/ 	.word	0x000005c0
        /*099c*/ 	.word	0x000000ff
        /*09a0*/ 	.word	0x00028c80
        /*09a4*/ 	.short	0x0100
        /*09a6*/ 	.byte	0x06
	.zero		1


	//   ....[12]....
        /*09a8*/ 	.word	0x000005d0
        /*09ac*/ 	.word	0x000000ff
        /*09b0*/ 	.word	0x00028c78
        /*09b4*/ 	.short	0x0100
        /*09b6*/ 	.byte	0x06
	.zero		1


	//   ....[13]....
        /*09b8*/ 	.word	0x000005e0
        /*09bc*/ 	.word	0x000000ff
        /*09c0*/ 	.word	0x00028c88
        /*09c4*/ 	.short	0x0100
        /*09c6*/ 	.byte	0x06
	.zero		1


	//   ....[14]....
        /*09c8*/ 	.word	0x00000710
        /*09cc*/ 	.word	0x000000ff
        /*09d0*/ 	.word	0x00028c90
        /*09d4*/ 	.short	0x0100
        /*09d6*/ 	.byte	0x08
	.zero		1


	//   ....[15]....
        /*09d8*/ 	.word	0x00000720
        /*09dc*/ 	.word	0x000000ff
        /*09e0*/ 	.word	0x00028ca0
        /*09e4*/ 	.short	0x0100
        /*09e6*/ 	.byte	0x08
	.zero		1


	//   ....[16]....
        /*09e8*/ 	.word	0x00000730
        /*09ec*/ 	.word	0x000000ff
        /*09f0*/ 	.word	0x00028c98
        /*09f4*/ 	.short	0x0100
        /*09f6*/ 	.byte	0x08
	.zero		1


	//   ....[17]....
        /*09f8*/ 	.word	0x00000740
        /*09fc*/ 	.word	0x000000ff
        /*0a00*/ 	.word	0x00028ca8
        /*0a04*/ 	.short	0x0100
        /*0a06*/ 	.byte	0x08
	.zero		1


	//   ....[18]....
        /*0a08*/ 	.word	0x00000870
        /*0a0c*/ 	.word	0x000000ff
        /*0a10*/ 	.word	0x00028cb0
        /*0a14*/ 	.short	0x0100
        /*0a16*/ 	.byte	0x08
	.zero		1


	//   ....[19]....
        /*0a18*/ 	.word	0x00000880
        /*0a1c*/ 	.word	0x000000ff
        /*0a20*/ 	.word	0x00028cc0
        /*0a24*/ 	.short	0x0100
        /*0a26*/ 	.byte	0x08
	.zero		1


	//   ....[20]....
        /*0a28*/ 	.word	0x00000890
        /*0a2c*/ 	.word	0x000000ff
        /*0a30*/ 	.word	0x00028cb8
        /*0a34*/ 	.short	0x0100
        /*0a36*/ 	.byte	0x08
	.zero		1


	//   ....[21]....
        /*0a38*/ 	.word	0x000008a0
        /*0a3c*/ 	.word	0x000000ff
        /*0a40*/ 	.word	0x00028cc8
        /*0a44*/ 	.short	0x0100
        /*0a46*/ 	.byte	0x08
	.zero		1


	//   ....[22]....
        /*0a48*/ 	.word	0x00002580
        /*0a4c*/ 	.word	0x000000ff
        /*0a50*/ 	.word	0x00028c50
        /*0a54*/ 	.short	0x010a
        /*0a56*/ 	.byte	0x17
	.zero		1


	//   ....[23]....
        /*0a58*/ 	.word	0x00002850
        /*0a5c*/ 	.word	0x00000000
        /*0a60*/ 	.word	0x00000000
        /*0a64*/ 	.short	0x0101
        /*0a66*/ 	.byte	0x3f
	.zero		1


	//   ....[24]....
        /*0a68*/ 	.word	0x000031b0
        /*0a6c*/ 	.word	0x000000ff
        /*0a70*/ 	.word	0x00028c50
        /*0a74*/ 	.short	0x010a
        /*0a76*/ 	.byte	0x17
	.zero		1


	//   ....[25]....
        /*0a78*/ 	.word	0x000031f0
        /*0a7c*/ 	.word	0x000000ff
        /*0a80*/ 	.word	0x00028c50
        /*0a84*/ 	.short	0x010a
        /*0a86*/ 	.byte	0x17
	.zero		1


	//   ....[26]....
        /*0a88*/ 	.word	0x000033d0
        /*0a8c*/ 	.word	0x00000000
        /*0a90*/ 	.word	0x00000000
        /*0a94*/ 	.short	0x0101
        /*0a96*/ 	.byte	0x3f
	.zero		1


	//   ....[27]....
        /*0a98*/ 	.word	0x00004ae0
        /*0a9c*/ 	.word	0x000000ff
        /*0aa0*/ 	.word	0x00028c00
        /*0aa4*/ 	.short	0x010a
        /*0aa6*/ 	.byte	0x2e
	.zero		1


	//   ....[28]....
        /*0aa8*/ 	.word	0x00004b60
        /*0aac*/ 	.word	0x00000007
        /*0ab0*/ 	.word	0x00028c30
        /*0ab4*/ 	.short	0x010a
        /*0ab6*/ 	.byte	0x3f
	.zero		1


	//   ....[29]....
        /*0ab8*/ 	.word	0x00004ba0
        /*0abc*/ 	.word	0x00000007
        /*0ac0*/ 	.word	0x00028c30
        /*0ac4*/ 	.short	0x010a
        /*0ac6*/ 	.byte	0x3f
	.zero		1


	//   ....[30]....
        /*0ac8*/ 	.word	0x00005170
        /*0acc*/ 	.word	0x00000004
        /*0ad0*/ 	.word	0x00000000
        /*0ad4*/ 	.short	0x0101
        /*0ad6*/ 	.byte	0x3f
	.zero		1


	//   ....[31]....
        /*0ad8*/ 	.word	0x00006a40
        /*0adc*/ 	.word	0x00000007
        /*0ae0*/ 	.word	0x00028c50
        /*0ae4*/ 	.short	0x010a
        /*0ae6*/ 	.byte	0x3f
	.zero		1


	//   ....[32]....
        /*0ae8*/ 	.word	0x00006a80
        /*0aec*/ 	.word	0x00000007
        /*0af0*/ 	.word	0x00028c50
        /*0af4*/ 	.short	0x010a
        /*0af6*/ 	.byte	0x3f
	.zero		1


	//   ....[33]....
        /*0af8*/ 	.word	0x00006d60
        /*0afc*/ 	.word	0x00000007
        /*0b00*/ 	.word	0x00000000
        /*0b04*/ 	.short	0x0101
        /*0b06*/ 	.byte	0x3f
	.zero		1


	//   ....[34]....
        /*0b08*/ 	.word	0x00006ff0
        /*0b0c*/ 	.word	0x000000ff
        /*0b10*/ 	.word	0x00028c30
        /*0b14*/ 	.short	0x010a
        /*0b16*/ 	.byte	0x1c
	.zero		1


	//   ....[35]....
        /*0b18*/ 	.word	0x00007030
        /*0b1c*/ 	.word	0x000000ff
        /*0b20*/ 	.word	0x00028c30
        /*0b24*/ 	.short	0x010a
        /*0b26*/ 	.byte	0x1c
	.zero		1


	//   ....[36]....
        /*0b28*/ 	.word	0x00007350
        /*0b2c*/ 	.word	0x00000008
        /*0b30*/ 	.word	0x00000000
        /*0b34*/ 	.short	0x0101
        /*0b36*/ 	.byte	0x3f
	.zero		1


	//   ....[37]....
        /*0b38*/ 	.word	0x00009580
        /*0b3c*/ 	.word	0x000000ff
        /*0b40*/ 	.word	0x00028c50
        /*0b44*/ 	.short	0x010a
        /*0b46*/ 	.byte	0x1c
	.zero		1


	//   ....[38]....
        /*0b48*/ 	.word	0x000095c0
        /*0b4c*/ 	.word	0x000000ff
        /*0b50*/ 	.word	0x00028c50
        /*0b54*/ 	.short	0x010a
        /*0b56*/ 	.byte	0x1c
	.zero		1


	//   ....[39]....
        /*0b58*/ 	.word	0x00009860
        /*0b5c*/ 	.word	0x000000a8
        /*0b60*/ 	.word	0x00000000
        /*0b64*/ 	.short	0x0101
        /*0b66*/ 	.byte	0x3f
	.zero		1


	//   ....[40]....
        /*0b68*/ 	.word	0x00009c70
        /*0b6c*/ 	.word	0x000000ff
        /*0b70*/ 	.word	0x00028c30
        /*0b74*/ 	.short	0x010a
        /*0b76*/ 	.byte	0x1a
	.zero		1


	//   ....[41]....
        /*0b78*/ 	.word	0x00009cb0
        /*0b7c*/ 	.word	0x000000ff
        /*0b80*/ 	.word	0x00028c30
        /*0b84*/ 	.short	0x010a
        /*0b86*/ 	.byte	0x1a
	.zero		1


	//   ....[42]....
        /*0b88*/ 	.word	0x0000af20
        /*0b8c*/ 	.word	0x000000a0
        /*0b90*/ 	.word	0x00000000
        /*0b94*/ 	.short	0x0101
        /*0b96*/ 	.byte	0x3f
	.zero		1


	//   ....[43]....
        /*0b98*/ 	.word	0x0000b540
        /*0b9c*/ 	.word	0x000000ff
        /*0ba0*/ 	.word	0x00028c50
        /*0ba4*/ 	.short	0x010a
        /*0ba6*/ 	.byte	0x1a
	.zero		1


	//   ....[44]....
        /*0ba8*/ 	.word	0x0000b580
        /*0bac*/ 	.word	0x000000ff
        /*0bb0*/ 	.word	0x00028c50
        /*0bb4*/ 	.short	0x010a
        /*0bb6*/ 	.byte	0x1a
	.zero		1


	//   ....[45]....
        /*0bb8*/ 	.word	0x0000b7f0
        /*0bbc*/ 	.word	0x00000009
        /*0bc0*/ 	.word	0x00000000
        /*0bc4*/ 	.short	0x0101
        /*0bc6*/ 	.byte	0x3f
	.zero		1


	//   ....[46]....
        /*0bc8*/ 	.word	0x0000b970
        /*0bcc*/ 	.word	0x000000ff
        /*0bd0*/ 	.word	0x00028c30
        /*0bd4*/ 	.short	0x010a
        /*0bd6*/ 	.byte	0x1b
	.zero		1


	//   ....[47]....
        /*0bd8*/ 	.word	0x0000b9b0
        /*0bdc*/ 	.word	0x000000ff
        /*0be0*/ 	.word	0x00028c30
        /*0be4*/ 	.short	0x010a
        /*0be6*/ 	.byte	0x1b
	.zero		1


	//   ....[48]....
        /*0be8*/ 	.word	0x0000bd90
        /*0bec*/ 	.word	0x00000008
        /*0bf0*/ 	.word	0x00000000
        /*0bf4*/ 	.short	0x0101
        /*0bf6*/ 	.byte	0x3f
	.zero		1


	//   ....[49]....
        /*0bf8*/ 	.word	0x0000dcf0
        /*0bfc*/ 	.word	0x000000ff
        /*0c00*/ 	.word	0x00028c50
        /*0c04*/ 	.short	0x010a
        /*0c06*/ 	.byte	0x1b
	.zero		1


	//   ....[50]....
        /*0c08*/ 	.word	0x0000dd30
        /*0c0c*/ 	.word	0x000000ff
        /*0c10*/ 	.word	0x00028c50
        /*0c14*/ 	.short	0x010a
        /*0c16*/ 	.byte	0x1b
	.zero		1


	//   ....[51]....
        /*0c18*/ 	.word	0x0000dfd0
        /*0c1c*/ 	.word	0x00000014
        /*0c20*/ 	.word	0x00000000
        /*0c24*/ 	.short	0x0101
        /*0c26*/ 	.byte	0x3f
	.zero		1


	//   ....[52]....
        /*0c28*/ 	.word	0x00010920
        /*0c2c*/ 	.word	0x000000ff
        /*0c30*/ 	.word	0x00000000
        /*0c34*/ 	.short	0x0101
        /*0c36*/ 	.byte	0x04
	.zero		1


	//   ....[53]....
        /*0c38*/ 	.word	0x00011280
        /*0c3c*/ 	.word	0x000000ff
        /*0c40*/ 	.word	0x00000000
        /*0c44*/ 	.short	0x0101
        /*0c46*/ 	.byte	0x04
	.zero		1


	//   ....[54]....
        /*0c48*/ 	.word	0x00015a80
        /*0c4c*/ 	.word	0x00000000
        /*0c50*/ 	.word	0x00028c40
        /*0c54*/ 	.short	0x010a
        /*0c56*/ 	.byte	0x3f
	.zero		1


	//   ....[55]....
        /*0c58*/ 	.word	0x00016540
        /*0c5c*/ 	.word	0x00000013
        /*0c60*/ 	.word	0x00028c00
        /*0c64*/ 	.short	0x0107
        /*0c66*/ 	.byte	0x3f
	.zero		1


	//   ....[56]....
        /*0c68*/ 	.word	0x00016630
        /*0c6c*/ 	.word	0x00000013
        /*0c70*/ 	.word	0x00028c00
        /*0c74*/ 	.short	0x0101
        /*0c76*/ 	.byte	0x3f
	.zero		1


	//   ....[57]....
        /*0c78*/ 	.word	0x00016650
        /*0c7c*/ 	.word	0x00000013
        /*0c80*/ 	.word	0x00028c20
        /*0c84*/ 	.short	0x010a
        /*0c86*/ 	.byte	0x3f
	.zero		1


	//   ....[58]....
        /*0c88*/ 	.word	0x00016730
        /*0c8c*/ 	.word	0x00000000
        /*0c90*/ 	.word	0x00028c60
        /*0c94*/ 	.short	0x010a
        /*0c96*/ 	.byte	0x3f
	.zero		1


	//   ....[59]....
        /*0c98*/ 	.word	0x00017420
        /*0c9c*/ 	.word	0x00000003
        /*0ca0*/ 	.word	0x00028c40
        /*0ca4*/ 	.short	0x010a
        /*0ca6*/ 	.byte	0x3f
	.zero		1


	//   ....[60]....
        /*0ca8*/ 	.word	0x00017680
        /*0cac*/ 	.word	0x00000003
        /*0cb0*/ 	.word	0x00028c60
        /*0cb4*/ 	.short	0x010a
        /*0cb6*/ 	.byte	0x3f
	.zero		1


	//   ....[61]....
        /*0cb8*/ 	.word	0x00018230
        /*0cbc*/ 	.word	0x00000004
        /*0cc0*/ 	.word	0x00028c40
        /*0cc4*/ 	.short	0x010a
        /*0cc6*/ 	.byte	0x3f
	.zero		1


	//   ....[62]....
        /*0cc8*/ 	.word	0x00018480
        /*0ccc*/ 	.word	0x00000004
        /*0cd0*/ 	.word	0x00028c60
        /*0cd4*/ 	.short	0x010a
        /*0cd6*/ 	.byte	0x3f
	.zero		1


	//   ....[63]....
        /*0cd8*/ 	.word	0x00018fc0
        /*0cdc*/ 	.word	0x00000004
        /*0ce0*/ 	.word	0x00028c40
        /*0ce4*/ 	.short	0x010a
        /*0ce6*/ 	.byte	0x3f
	.zero		1


	//   ....[64]....
        /*0ce8*/ 	.word	0x00019220
        /*0cec*/ 	.word	0x00000004
        /*0cf0*/ 	.word	0x00028c60
        /*0cf4*/ 	.short	0x010a
        /*0cf6*/ 	.byte	0x3f
	.zero		1


	//   ....[65]....
        /*0cf8*/ 	.word	0x0001afa0
        /*0cfc*/ 	.word	0x00000000
        /*0d00*/ 	.word	0x00028c20
        /*0d04*/ 	.short	0x010a
        /*0d06*/ 	.byte	0x3f
	.zero		1


	//   ....[66]....
        /*0d08*/ 	.word	0x0001b160
        /*0d0c*/ 	.word	0x00000006
        /*0d10*/ 	.word	0x00000000
        /*0d14*/ 	.short	0x010a
        /*0d16*/ 	.byte	0x3f
	.zero		1


	//   ....[67]....
        /*0d18*/ 	.word	0x0001b1d0
        /*0d1c*/ 	.word	0x00000007
        /*0d20*/ 	.word	0x00000000
        /*0d24*/ 	.short	0x010a
        /*0d26*/ 	.byte	0x3f
	.zero		1


	//   ....[68]....
        /*0d28*/ 	.word	0x0001b240
        /*0d2c*/ 	.word	0x00000004
        /*0d30*/ 	.word	0x00000000
        /*0d34*/ 	.short	0x010a
        /*0d36*/ 	.byte	0x3f
	.zero		1


	//   ....[69]....
        /*0d38*/ 	.word	0x0001b270
        /*0d3c*/ 	.word	0x00000003
        /*0d40*/ 	.word	0x00000000
        /*0d44*/ 	.short	0x010a
        /*0d46*/ 	.byte	0x3f
	.zero		1


	//   ....[70]....
        /*0d48*/ 	.word	0x0001b2e0
        /*0d4c*/ 	.word	0x00000003
        /*0d50*/ 	.word	0x00028c50
        /*0d54*/ 	.short	0x010a
        /*0d56*/ 	.byte	0x3f
	.zero		1


	//   ....[71]....
        /*0d58*/ 	.word	0x0001b340
        /*0d5c*/ 	.word	0x00000003
        /*0d60*/ 	.word	0x00028c50
        /*0d64*/ 	.short	0x010a
        /*0d66*/ 	.byte	0x3f
	.zero		1


	//   ....[72]....
        /*0d68*/ 	.word	0x0001b3a0
        /*0d6c*/ 	.word	0x00000003
        /*0d70*/ 	.word	0x00028c00
        /*0d74*/ 	.short	0x010a
        /*0d76*/ 	.byte	0x3f
	.zero		1


	//   ....[73]....
        /*0d78*/ 	.word	0x0001b3f0
        /*0d7c*/ 	.word	0x00000007
        /*0d80*/ 	.word	0x00028c30
        /*0d84*/ 	.short	0x010a
        /*0d86*/ 	.byte	0x3f
	.zero		1


	//   ....[74]....
        /*0d88*/ 	.word	0x0001b440
        /*0d8c*/ 	.word	0x00000007
        /*0d90*/ 	.word	0x00028c50
        /*0d94*/ 	.short	0x010a
        /*0d96*/ 	.byte	0x3f
	.zero		1


	//   ....[75]....
        /*0d98*/ 	.word	0x0001b4a0
        /*0d9c*/ 	.word	0x00000008
        /*0da0*/ 	.word	0x00028c30
        /*0da4*/ 	.short	0x010a
        /*0da6*/ 	.byte	0x3f
	.zero		1


	//   ....[76]....
        /*0da8*/ 	.word	0x0001b4f0
        /*0dac*/ 	.word	0x000000a8
        /*0db0*/ 	.word	0x00028c50
        /*0db4*/ 	.short	0x010a
        /*0db6*/ 	.byte	0x3f
	.zero		1


	//   ....[77]....
        /*0db8*/ 	.word	0x0001b550
        /*0dbc*/ 	.word	0x00000006
        /*0dc0*/ 	.word	0x00028c30
        /*0dc4*/ 	.short	0x010a
        /*0dc6*/ 	.byte	0x3f
	.zero		1


	//   ....[78]....
        /*0dc8*/ 	.word	0x0001b5a0
        /*0dcc*/ 	.word	0x00000009
        /*0dd0*/ 	.word	0x00028c50
        /*0dd4*/ 	.short	0x010a
        /*0dd6*/ 	.byte	0x3f
	.zero		1


	//   ....[79]....
        /*0dd8*/ 	.word	0x0001b600
        /*0ddc*/ 	.word	0x00000006
        /*0de0*/ 	.word	0x00028c30
        /*0de4*/ 	.short	0x010a
        /*0de6*/ 	.byte	0x3f
	.zero		1


	//   ....[80]....
        /*0de8*/ 	.word	0x0001b650
        /*0dec*/ 	.word	0x00000014
        /*0df0*/ 	.word	0x00028c50
        /*0df4*/ 	.short	0x010a
        /*0df6*/ 	.byte	0x3f
	.zero		1


	//   ....[81]....
        /*0df8*/ 	.word	0x0001b7f0
        /*0dfc*/ 	.word	0x00000000
        /*0e00*/ 	.word	0x00028c40
        /*0e04*/ 	.short	0x010a
        /*0e06*/ 	.byte	0x3f
	.zero		1


	//   ....[82]....
        /*0e08*/ 	.word	0x0001bd50
        /*0e0c*/ 	.word	0x00000013
        /*0e10*/ 	.word	0x00028c20
        /*0e14*/ 	.short	0x010a
        /*0e16*/ 	.byte	0x3f
	.zero		1


	//   ....[83]....
        /*0e18*/ 	.word	0x0001bda0
        /*0e1c*/ 	.word	0x00000000
        /*0e20*/ 	.word	0x00028c60
        /*0e24*/ 	.short	0x010a
        /*0e26*/ 	.byte	0x3f
	.zero		1


	//   ....[84]....
        /*0e28*/ 	.word	0x0001bdf0
        /*0e2c*/ 	.word	0x00000003
        /*0e30*/ 	.word	0x00028c40
        /*0e34*/ 	.short	0x010a
        /*0e36*/ 	.byte	0x3f
	.zero		1


	//   ....[85]....
        /*0e38*/ 	.word	0x0001be40
        /*0e3c*/ 	.word	0x00000003
        /*0e40*/ 	.word	0x00028c60
        /*0e44*/ 	.short	0x010a
        /*0e46*/ 	.byte	0x3f
	.zero		1


	//   ....[86]....
        /*0e48*/ 	.word	0x0001be90
        /*0e4c*/ 	.word	0x00000004
        /*0e50*/ 	.word	0x00028c40
        /*0e54*/ 	.short	0x010a
        /*0e56*/ 	.byte	0x3f
	.zero		1


	//   ....[87]....
        /*0e58*/ 	.word	0x0001bee0
        /*0e5c*/ 	.word	0x00000004
        /*0e60*/ 	.word	0x00028c60
        /*0e64*/ 	.short	0x010a
        /*0e66*/ 	.byte	0x3f
	.zero		1


	//   ....[88]....
        /*0e68*/ 	.word	0x0001bf30
        /*0e6c*/ 	.word	0x00000004
        /*0e70*/ 	.word	0x00028c40
        /*0e74*/ 	.short	0x010a
        /*0e76*/ 	.byte	0x3f
	.zero		1


	//   ....[89]....
        /*0e78*/ 	.word	0x0001bf80
        /*0e7c*/ 	.word	0x00000004
        /*0e80*/ 	.word	0x00028c60
        /*0e84*/ 	.short	0x010a
        /*0e86*/ 	.byte	0x3f
	.zero		1


	//   ....[90]....
        /*0e88*/ 	.word	0x0001ca30
        /*0e8c*/ 	.word	0x00000000
        /*0e90*/ 	.word	0x00028c20
        /*0e94*/ 	.short	0x010a
        /*0e96*/ 	.byte	0x3f
	.zero		1


	//   ....[91]....
        /*0e98*/ 	.word	0x0001cbd0
        /*0e9c*/ 	.word	0x00000006
        /*0ea0*/ 	.word	0x00000000
        /*0ea4*/ 	.short	0x010a
        /*0ea6*/ 	.byte	0x3f
	.zero		1


	//   ....[92]....
        /*0ea8*/ 	.word	0x0001cc20
        /*0eac*/ 	.word	0x00000007
        /*0eb0*/ 	.word	0x00000000
        /*0eb4*/ 	.short	0x010a
        /*0eb6*/ 	.byte	0x3f
	.zero		1


	//   ....[93]....
        /*0eb8*/ 	.word	0x0001cc70
        /*0ebc*/ 	.word	0x00000004
        /*0ec0*/ 	.word	0x00000000
        /*0ec4*/ 	.short	0x010a
        /*0ec6*/ 	.byte	0x3f
	.zero		1


	//----- nvinfo : EIATTR_NUM_MBARRIERS
	.align		4
.L_833:
        /*0ec8*/ 	.byte	0x03, 0x38
        /*0eca*/ 	.short	0x0016


	//----- nvinfo : EIATTR_EXIT_INSTR_OFFSETS
	.align		4
        /*0ecc*/ 	.byte	0x04, 0x1c
        /*0ece*/ 	.short	(.L_835 - .L_834)


	//   ....[0]....
.L_834:
        /*0ed0*/ 	.word	0x00000a40


	//   ....[1]....
        /*0ed4*/ 	.word	0x00013420


	//   ....[2]....
        /*0ed8*/ 	.word	0x0001b2c0


	//----- nvinfo : EIATTR_MAX_THREADS
	.align		4
.L_835:
        /*0edc*/ 	.byte	0x04, 0x05
        /*0ede*/ 	.short	(.L_837 - .L_836)
.L_836:
        /*0ee0*/ 	.word	0x00000180
        /*0ee4*/ 	.word	0x00000001
        /*0ee8*/ 	.word	0x00000001


	//----- nvinfo : EIATTR_CRS_STACK_SIZE
	.align		4
.L_837:
        /*0eec*/ 	.byte	0x04, 0x1e
        /*0eee*/ 	.short	(.L_839 - .L_838)
.L_838:
        /*0ef0*/ 	.word	0x00000000


	//----- nvinfo : EIATTR_CBANK_PARAM_SIZE
	.align		4
.L_839:
        /*0ef4*/ 	.byte	0x03, 0x19
        /*0ef6*/ 	.short	0x0af0


	//----- nvinfo : EIATTR_PARAM_CBANK
	.align		4
        /*0ef8*/ 	.byte	0x04, 0x0a
        /*0efa*/ 	.short	(.L_841 - .L_840)
	.align		4
.L_840:
        /*0efc*/ 	.word	index@(.nv.constant0._ZN7cutlass13device_kernelIN5flash11enable_sm90INS1_16FlashAttnFwdSm90INS1_25CollectiveMainloopFwdSm90ILi2EN4cute5tupleIJNS5_1CILi1EEES8_S8_EEENS6_IJNS7_ILi64EEESA_SA_EEELi512ENS_10bfloat16_tEfNS_4arch4Sm90ELb0ELb1ELb1ELb1ELb0ELb0ELb0ELb0ELb0ELb1ELb1ELb0EEENS1_21CollectiveEpilogueFwdINS6_IJSA_NS7_ILi512EEESA_EEES9_SC_SE_Li256ELb1ELb1ELb1ELb0EEENS1_36VarlenDynamicPersistentTileSchedulerILi64ELi64ELi256ELi128ELb1ELb1ELb1ELb1ELb0ELb1EEEEEEEEEvNT_6ParamsE)
        /*0f00*/ 	.short	0x0210
        /*0f02*/ 	.short	0x0af0


	//----- nvinfo : EIATTR_SW_WAR
	.align		4
.L_841:
        /*0f04*/ 	.byte	0x04, 0x36
        /*0f06*/ 	.short	(.L_843 - .L_842)
.L_842:
        /*0f08*/ 	.word	0x00000008
.L_843:


//--------------------- .nv.info._ZN7cutlass13device_kernelIN5flash11enable_sm90INS1_16FlashAttnFwdSm90INS1_25CollectiveMainloopFwdSm90ILi2EN4cute5tupleIJNS5_1CILi1EEES8_S8_EEENS6_IJNS7_ILi64EEESA_SA_EEELi512ENS_10bfloat16_tEfNS_4arch4Sm90ELb0ELb1ELb1ELb1ELb0ELb1ELb0ELb0ELb0ELb1ELb1ELb0EEENS1_21CollectiveEpilogueFwdINS6_IJSA_NS7_ILi512EEESA_EEES9_SC_SE_Li256ELb1ELb1ELb1ELb0EEENS1_36VarlenDynamicPersistentTileSchedulerILi64ELi64ELi256ELi128ELb1ELb1ELb1ELb1ELb0ELb1EEEEEEEEEvNT_6ParamsE --------------------------
	.section	.nv.info._ZN7cutlass13device_kernelIN5flash11enable_sm90INS1_16FlashAttnFwdSm90INS1_25CollectiveMainloopFwdSm90ILi2EN4cute5tupleIJNS5_1CILi1EEES8_S8_EEENS6_IJNS7_ILi64EEESA_SA_EEELi512ENS_10bfloat16_tEfNS_4arch4Sm90ELb0ELb1ELb1ELb1ELb0ELb1ELb0ELb0ELb0ELb1ELb1ELb0EEENS1_21CollectiveEpilogueFwdINS6_IJSA_NS7_ILi512EEESA_EEES9_SC_SE_Li256ELb1ELb1ELb1ELb0EEENS1_36VarlenDynamicPersistentTileSchedulerILi64ELi64ELi256ELi128ELb1ELb1ELb1ELb1ELb0ELb1EEEEEEEEEvNT_6ParamsE,"",@"SHT_CUDA_INFO"
	.sectionflags	@""
	.align	4


	//----- nvinfo : EIATTR_CUDA_API_VERSION
	.align		4
        /*0000*/ 	.byte	0x04, 0x37
        /*0002*/ 	.short	(.L_845 - .L_844)
.L_844:
        /*0004*/ 	.word	0x00000082


	//----- nvinfo : EIATTR_KPARAM_INFO
	.align		4
.L_845:
        /*0008*/ 	.byte	0x04, 0x17
        /*000a*/ 	.short	(.L_847 - .L_846)
.L_846:
        /*000c*/ 	.word	0x00000000
        /*0010*/ 	.short	0x0000
        /*0012*/ 	.short	0x0070
        /*0014*/ 	.byte	0x00, 0xf0, 0x01, 0x2a


	//----- nvinfo : EIATTR_SPARSE_MMA_MASK
	.align		4
.L_847:
        /*0018*/ 	.byte	0x03, 0x50
        /*001a*/ 	.short	0x0000


	//----- nvinfo : EIATTR_MAXREG_COUNT
	.align		4
        /*001c*/ 	.byte	0x03, 0x1b
        /*001e*/ 	.short	0x00a8


	//----- nvinfo : EIATTR_NUM_BARRIERS
	.align		4
        /*0020*/ 	.byte	0x02, 0x4c
        /*0022*/ 	.byte	0x10
	.zero		1


	//----- nvinfo : EIATTR_EXTERNS
	.align		4
        /*0024*/ 	.byte	0x04, 0x0f
        /*0026*/ 	.short	(.L_849 - .L_848)


	//   ....[0]....
	.align		4
.L_848:
        /*0028*/ 	.word	index@(__assertfail)


	//----- nvinfo : EIATTR_ANNOTATIONS
	.align		4
.L_849:
        /*002c*/ 	.byte	0x04, 0x55
        /*002e*/ 	.short	(.L_851 - .L_850)


	//   ....[0]....
.L_850:
        /* <DEDUP_REMOVED lines=82> */


	//----- nvinfo : EIATTR_MERCURY_ISA_VERSION
	.align		4
.L_851:
        /*0538*/ 	.byte	0x03, 0x5f
        /*053a*/ 	.short	0x0101


	//----- nvinfo : EIATTR_UNUSED_LOAD_BYTE_OFFSET
	.align		4
        /*053c*/ 	.byte	0x04, 0x44
        /*053e*/ 	.short	(.L_853 - .L_852)


	//   ....[0]....
.L_852:
        /*0540*/ 	.word	0x00000a80
        /*0544*/ 	.word	0x0000fff0


	//   ....[1]....
        /*0548*/ 	.word	0x00015230
        /*054c*/ 	.word	0x0000fff0


	//----- nvinfo : EIATTR_INT_WARP_WIDE_INSTR_OFFSETS
	.align		4
.L_853:
        /*0550*/ 	.byte	0x04, 0x31
        /*0552*/ 	.short	(.L_855 - .L_854)


	//   ....[0]....
.L_854:
        /*0554*/ 	.word	0x00000190


	//   ....[1]....
        /*0558*/ 	.word	0x000001d0


	//   ....[2]....
        /*055c*/ 	.word	0x00000240


	//   ....[3]....
        /*0560*/ 	.word	0x0001dd60


	//   ....[4]....
        /*0564*/ 	.word	0x0001ddf0


	//   ....[5]....
        /*0568*/ 	.word	0x000226e0


	//   ....[6]....
        /*056c*/ 	.word	0x00022770


	//----- nvinfo : EIATTR_COOP_GROUP_MASK_REGIDS
	.align		4
.L_855:
        /*0570*/ 	.byte	0x04, 0x29
        /*0572*/ 	.short	(.L_857 - .L_856)


	//   ....[0]....
.L_856:
        /*0574*/ 	.word	0xffffffff


	//   ....[1]....
        /*0578*/ 	.word	0xffffffff


	//   ....[2]....
        /*057c*/ 	.word	0xffffffff


	//   ....[3]....
        /*0580*/ 	.word	0xffffffff


	//   ....[4]....
        /*0584*/ 	.word	0xffffffff


	//   ....[5]....
        /*0588*/ 	.word	0xffffffff


	//   ....[6]....
        /*058c*/ 	.word	0xffffffff


	//   ....[7]....
        /*0590*/ 	.word	0xffffffff


	//   ....[8]....
        /*0594*/ 	.word	0xffffffff


	//   ....[9]....
        /*0598*/ 	.word	0xffffffff


	//   ....[10]....
        /*059c*/ 	.word	0xffffffff


	//   ....[11]....
        /*05a0*/ 	.word	0xffffffff


	//   ....[12]....
        /*05a4*/ 	.word	0xffffffff


	//   ....[13]....
        /*05a8*/ 	.word	0xffffffff


	//   ....[14]....
        /*05ac*/ 	.word	0xffffffff


	//   ....[15]....
        /*05b0*/ 	.word	0xffffffff


	//   ....[16]....
        /*05b4*/ 	.word	0xffffffff


	//   ....[17]....
        /*05b8*/ 	.word	0xffffffff


	//   ....[18]....
        /*05bc*/ 	.word	0xffffffff


	//   ....[19]....
        /*05c0*/ 	.word	0xffffffff


	//   ....[20]....
        /*05c4*/ 	.word	0xffffffff


	//   ....[21]....
        /*05c8*/ 	.word	0xffffffff


	//   ....[22]....
        /*05cc*/ 	.word	0xffffffff


	//   ....[23]....
        /*05d0*/ 	.word	0xffffffff


	//   ....[24]....
        /*05d4*/ 	.word	0xffffffff


	//   ....[25]....
        /*05d8*/ 	.word	0xffffffff


	//   ....[26]....
        /*05dc*/ 	.word	0xffffffff


	//   ....[27]....
        /*05e0*/ 	.word	0xffffffff


	//   ....[28]....
        /*05e4*/ 	.word	0xffffffff


	//   ....[29]....
        /*05e8*/ 	.word	0xffffffff


	//   ....[30]....
        /*05ec*/ 	.word	0xffffffff


	//   ....[31]....
        /*05f0*/ 	.word	0xffffffff


	//   ....[32]....
        /*05f4*/ 	.word	0xffffffff


	//   ....[33]....
        /*05f8*/ 	.word	0xffffffff


	//   ....[34]....
        /*05fc*/ 	.word	0xffffffff


	//   ....[35]....
        /*0600*/ 	.word	0xffffffff


	//   ....[36]....
        /*0604*/ 	.word	0xffffffff


	//   ....[37]....
        /*0608*/ 	.word	0xffffffff


	//   ....[38]....
        /*060c*/ 	.word	0xffffffff


	//   ....[39]....
        /*0610*/ 	.word	0xffffffff


	//   ....[40]....
        /*0614*/ 	.word	0xffffffff


	//   ....[41]....
        /*0618*/ 	.word	0xffffffff


	//   ....[42]....
        /*061c*/ 	.word	0xffffffff


	//   ....[43]....
        /*0620*/ 	.word	0xffffffff


	//   ....[44]....
        /*0624*/ 	.word	0xffffffff


	//   ....[45]....
        /*0628*/ 	.word	0xffffffff


	//   ....[46]....
        /*062c*/ 	.word	0xffffffff


	//   ....[47]....
        /*0630*/ 	.word	0xffffffff


	//   ....[48]....
        /*0634*/ 	.word	0xffffffff


	//   ....[49]....
        /*0638*/ 	.word	0xffffffff


	//   ....[50]....
        /*063c*/ 	.word	0xffffffff


	//   ....[51]....
        /*0640*/ 	.word	0xffffffff


	//   ....[52]....
        /*0644*/ 	.word	0xffffffff


	//   ....[53]....
        /*0648*/ 	.word	0xffffffff


	//   ....[54]....
        /*064c*/ 	.word	0xffffffff


	//   ....[55]....
        /*0650*/ 	.word	0xffffffff


	//   ....[56]....
        /*0654*/ 	.word	0xffffffff


	//   ....[57]....
        /*0658*/ 	.word	0xffffffff


	//   ....[58]....
        /*065c*/ 	.word	0xffffffff


	//   ....[59]....
        /*0660*/ 	.word	0xffffffff


	//   ....[60]....
        /*0664*/ 	.word	0xffffffff


	//   ....[61]....
        /*0668*/ 	.word	0xffffffff


	//   ....[62]....
        /*066c*/ 	.word	0xffffffff


	//   ....[63]....
        /*0670*/ 	.word	0xffffffff


	//   ....[64]....
        /*0674*/ 	.word	0xffffffff


	//   ....[65]....
        /*0678*/ 	.word	0xffffffff


	//   ....[66]....
        /*067c*/ 	.word	0xffffffff


	//   ....[67]....
        /*0680*/ 	.word	0xffffffff


	//   ....[68]....
        /*0684*/ 	.word	0xffffffff


	//   ....[69]....
        /*0688*/ 	.word	0xffffffff


	//   ....[70]....
        /*068c*/ 	.word	0xffffffff


	//   ....[71]....
        /*0690*/ 	.word	0xffffffff


	//   ....[72]....
        /*0694*/ 	.word	0xffffffff


	//   ....[73]....
        /*0698*/ 	.word	0xffffffff


	//   ....[74]....
        /*069c*/ 	.word	0xffffffff


	//   ....[75]....
        /*06a0*/ 	.word	0xffffffff


	//   ....[76]....
        /*06a4*/ 	.word	0xffffffff


	//   ....[77]....
        /*06a8*/ 	.word	0xffffffff


	//   ....[78]....
        /*06ac*/ 	.word	0xffffffff


	//   ....[79]....
        /*06b0*/ 	.word	0xffffffff


	//   ....[80]....
        /*06b4*/ 	.word	0xffffffff


	//   ....[81]....
        /*06b8*/ 	.word	0xffffffff


	//   ....[82]....
        /*06bc*/ 	.word	0xffffffff


	//   ....[83]....
        /*06c0*/ 	.word	0xffffffff


	//   ....[84]....
        /*06c4*/ 	.word	0xffffffff


	//   ....[85]....
        /*06c8*/ 	.word	0xffffffff


	//   ....[86]....
        /*06cc*/ 	.word	0xffffffff


	//   ....[87]....
        /*06d0*/ 	.word	0xffffffff


	//   ....[88]....
        /*06d4*/ 	.word	0xffffffff


	//   ....[89]....
        /*06d8*/ 	.word	0xffffffff


	//   ....[90]....
        /*06dc*/ 	.word	0xffffffff


	//   ....[91]....
        /*06e0*/ 	.word	0xffffffff


	//   ....[92]....
        /*06e4*/ 	.word	0xffffffff


	//   ....[93]....
        /*06e8*/ 	.word	0xffffffff


	//   ....[94]....
        /*06ec*/ 	.word	0xffffffff


	//   ....[95]....
        /*06f0*/ 	.word	0xffffffff


	//   ....[96]....
        /*06f4*/ 	.word	0xffffffff


	//   ....[97]....
        /*06f8*/ 	.word	0xffffffff


	//   ....[98]....
        /*06fc*/ 	.word	0xffffffff


	//   ....[99]....
        /*0700*/ 	.word	0xffffffff


	//   ....[100]....
        /*0704*/ 	.word	0xffffffff


	//   ....[101]....
        /*0708*/ 	.word	0xffffffff


	//   ....[102]....
        /*070c*/ 	.word	0xffffffff


	//   ....[103]....
        /*0710*/ 	.word	0xffffffff


	//   ....[104]....
        /*0714*/ 	.word	0xffffffff


	//   ....[105]....
        /*0718*/ 	.word	0xffffffff


	//   ....[106]....
        /*071c*/ 	.word	0xffffffff


	//   ....[107]....
        /*0720*/ 	.word	0xffffffff


	//   ....[108]....
        /*0724*/ 	.word	0xffffffff


	//   ....[109]....
        /*0728*/ 	.word	0xffffffff


	//   ....[110]....
        /*072c*/ 	.word	0xffffffff


	//   ....[111]....
        /*0730*/ 	.word	0xffffffff


	//   ....[112]....
        /*0734*/ 	.word	0xffffffff


	//   ....[113]....
        /*0738*/ 	.word	0xffffffff


	//   ....[114]....
        /*073c*/ 	.word	0xffffffff


	//   ....[115]....
        /*0740*/ 	.word	0xffffffff


	//   ....[116]....
        /*0744*/ 	.word	0xffffffff


	//   ....[117]....
        /*0748*/ 	.word	0xffffffff


	//   ....[118]....
        /*074c*/ 	.word	0x0500000f


	//   ....[119]....
        /*0750*/ 	.word	0x0500000f


	//   ....[120]....
        /*0754*/ 	.word	0x0500000f


	//   ....[121]....
        /*0758*/ 	.word	0x0500000f


	//   ....[122]....
        /*075c*/ 	.word	0x0500000f


	//   ....[123]....
        /*0760*/ 	.word	0x0500000f


	//   ....[124]....
        /*0764*/ 	.word	0x0500000f


	//   ....[125]....
        /*0768*/ 	.word	0x0500000f


	//   ....[126]....
        /*076c*/ 	.word	0x0500000f


	//   ....[127]....
        /*0770*/ 	.word	0x0500000f


	//   ....[128]....
        /*0774*/ 	.word	0x0500000f


	//   ....[129]....
        /*0778*/ 	.word	0x0500000f


	//   ....[130]....
        /*077c*/ 	.word	0x0500000f


	//   ....[131]....
        /*0780*/ 	.word	0x0500000f


	//   ....[132]....
        /*0784*/ 	.word	0x0500000f


	//   ....[133]....
        /*0788*/ 	.word	0x0500000f


	//   ....[134]....
        /*078c*/ 	.word	0x0500000f


	//   ....[135]....
        /*0790*/ 	.word	0x0500000f


	//   ....[136]....
        /*0794*/ 	.word	0x0500000f


	//   ....[137]....
        /*0798*/ 	.word	0x0500000f


	//   ....[138]....
        /*079c*/ 	.word	0x0500000f


	//   ....[139]....
        /*07a0*/ 	.word	0x0500000f


	//   ....[140]....
        /*07a4*/ 	.word	0x0500000f


	//   ....[141]....
        /*07a8*/ 	.word	0x0500000f


	//   ....[142]....
        /*07ac*/ 	.word	0x0500000f


	//   ....[143]....
        /*07b0*/ 	.word	0x0500000f


	//   ....[144]....
        /*07b4*/ 	.word	0x0500000f


	//   ....[145]....
        /*07b8*/ 	.word	0x0500000f


	//   ....[146]....
        /*07bc*/ 	.word	0x0500000f


	//   ....[147]....
        /*07c0*/ 	.word	0x0500000f


	//   ....[148]....
        /*07c4*/ 	.word	0x0500000f


	//   ....[149]....
        /*07c8*/ 	.word	0x0500000f


	//   ....[150]....
        /*07cc*/ 	.word	0x0500000f


	//   ....[151]....
        /*07d0*/ 	.word	0x0500000f


	//   ....[152]....
        /*07d4*/ 	.word	0x0500000f


	//   ....[153]....
        /*07d8*/ 	.word	0x0500000f


	//   ....[154]....
        /*07dc*/ 	.word	0x0500000f


	//   ....[155]....
        /*07e0*/ 	.word	0x0500000f


	//   ....[156]....
        /*07e4*/ 	.word	0x0500000f


	//   ....[157]....
        /*07e8*/ 	.word	0x0500000f


	//   ....[158]....
        /*07ec*/ 	.word	0x0500000f


	//   ....[159]....
        /*07f0*/ 	.word	0x0500000f


	//   ....[160]....
        /*07f4*/ 	.word	0x0500000f


	//   ....[161]....
        /*07f8*/ 	.word	0x0500000f


	//   ....[162]....
        /*07fc*/ 	.word	0x0500000f


	//----- nvinfo : EIATTR_COOP_GROUP_INSTR_OFFSETS
	.align		4
.L_857:
        /*0800*/ 	.byte	0x04, 0x28
        /*0802*/ 	.short	(.L_859 - .L_858)


	//   ....[0]....
.L_858:
        /*0804*/ 	.word	0x00000060


	//   ....[1]....
        /*0808*/ 	.word	0x000001a0


	//   ....[2]....
        /*080c*/ 	.word	0x000001f0


	//   ....[3]....
        /*0810*/ 	.word	0x000003e0


	//   ....[4]....
        /*0814*/ 	.word	0x00000540


	//   ....[5]....
        /*0818*/ 	.word	0x00000660


	//   ....[6]....
        /*081c*/ 	.word	0x000007c0


	//   ....[7]....
        /*0820*/ 	.word	0x000057e0


	//   ....[8]....
        /*0824*/ 	.word	0x00007d20


	//   ....[9]....
        /*0828*/ 	.word	0x000084c0


	//   ....[10]....
        /*082c*/ 	.word	0x000084d0


	//   ....[11]....
        /*0830*/ 	.word	0x000084e0


	//   ....[12]....
        /*0834*/ 	.word	0x000084f0


	//   ....[13]....
        /*0838*/ 	.word	0x00008810


	//   ....[14]....
        /*083c*/ 	.word	0x00008820


	//   ....[15]....
        /*0840*/ 	.word	0x00008830


	//   ....[16]....
        /*0844*/ 	.word	0x00008840


	//   ....[17]....
        /*0848*/ 	.word	0x00009b10


	//   ....[18]....
        /*084c*/ 	.word	0x00009b20


	//   ....[19]....
        /*0850*/ 	.word	0x00009b30


	//   ....[20]....
        /*0854*/ 	.word	0x00009b40


	//   ....[21]....
        /*0858*/ 	.word	0x00009da0


	//   ....[22]....
        /*085c*/ 	.word	0x00009db0


	//   ....[23]....
        /*0860*/ 	.word	0x00009dc0


	//   ....[24]....
        /*0864*/ 	.word	0x00009dd0


	//   ....[25]....
        /*0868*/ 	.word	0x0000b6b0


	//   ....[26]....
        /*086c*/ 	.word	0x0000bee0


	//   ....[27]....
        /*0870*/ 	.word	0x0000c4d0


	//   ....[28]....
        /*0874*/ 	.word	0x0000c5a0


	//   ....[29]....
        /*0878*/ 	.word	0x0000c8e0


	//   ....[30]....
        /*087c*/ 	.word	0x0000c940


	//   ....[31]....
        /*0880*/ 	.word	0x0000d2b0


	//   ....[32]....
        /*0884*/ 	.word	0x0000d860


	//   ....[33]....
        /*0888*/ 	.word	0x0000dec0


	//   ....[34]....
        /*088c*/ 	.word	0x0000e590


	//   ....[35]....
        /*0890*/ 	.word	0x0000e660


	//   ....[36]....
        /*0894*/ 	.word	0x0000ecc0


	//   ....[37]....
        /*0898*/ 	.word	0x0000ee90


	//   ....[38]....
        /*089c*/ 	.word	0x0000fce0


	//   ....[39]....
        /*08a0*/ 	.word	0x00010820


	//   ....[40]....
        /*08a4*/ 	.word	0x00010880


	//   ....[41]....
        /*08a8*/ 	.word	0x000110b0


	//   ....[42]....
        /*08ac*/ 	.word	0x00011150


	//   ....[43]....
        /*08b0*/ 	.word	0x00011df0


	//   ....[44]....
        /*08b4*/ 	.word	0x00012230


	//   ....[45]....
        /*08b8*/ 	.word	0x000128d0


	//   ....[46]....
        /*08bc*/ 	.word	0x00012eb0


	//   ....[47]....
        /*08c0*/ 	.word	0x00012ed0


	//   ....[48]....
        /*08c4*/ 	.word	0x00013720


	//   ....[49]....
        /*08c8*/ 	.word	0x000138f0


	//   ....[50]....
        /*08cc*/ 	.word	0x00014700


	//   ....[51]....
        /*08d0*/ 	.word	0x00014750


	//   ....[52]....
        /*08d4*/ 	.word	0x000147b0


	//   ....[53]....
        /*08d8*/ 	.word	0x00014900


	//   ....[54]....
        /*08dc*/ 	.word	0x00014ad0


	//   ....[55]....
        /*08e0*/ 	.word	0x00015f40


	//   ....[56]....
        /*08e4*/ 	.word	0x000162a0


	//   ....[57]....
        /*08e8*/ 	.word	0x000162b0


	//   ....[58]....
        /*08ec*/ 	.word	0x000162e0


	//   ....[59]....
        /*08f0*/ 	.word	0x000162f0


	//   ....[60]....
        /*08f4*/ 	.word	0x00016f70


	//   ....[61]....
        /*08f8*/ 	.word	0x00016f90


	//   ....[62]....
        /*08fc*/ 	.word	0x00017220


	//   ....[63]....
        /*0900*/ 	.word	0x00017240


	//   ....[64]....
        /*0904*/ 	.word	0x00017bb0


	//   ....[65]....
        /*0908*/ 	.word	0x00017bf0


	//   ....[66]....
        /*090c*/ 	.word	0x00018450


	//   ....[67]....
        /*0910*/ 	.word	0x00018470


	//   ....[68]....
        /*0914*/ 	.word	0x00019710


	//   ....[69]....
        /*0918*/ 	.word	0x00019770


	//   ....[70]....
        /*091c*/ 	.word	0x000199b0


	//   ....[71]....
        /*0920*/ 	.word	0x000199d0


	//   ....[72]....
        /*0924*/ 	.word	0x00019c80


	//   ....[73]....
        /*0928*/ 	.word	0x00019eb0


	//   ....[74]....
        /*092c*/ 	.word	0x00019ee0


	//   ....[75]....
        /*0930*/ 	.word	0x00019f10


	//   ....[76]....
        /*0934*/ 	.word	0x00019f40


	//   ....[77]....
        /*0938*/ 	.word	0x00019f70


	//   ....[78]....
        /*093c*/ 	.word	0x00019fa0


	//   ....[79]....
        /*0940*/ 	.word	0x0001a140


	//   ....[80]....
        /*0944*/ 	.word	0x0001a170


	//   ....[81]....
        /*0948*/ 	.word	0x0001a1a0


	//   ....[82]....
        /*094c*/ 	.word	0x0001a1d0


	//   ....[83]....
        /*0950*/ 	.word	0x0001a200


	//   ....[84]....
        /*0954*/ 	.word	0x0001a230


	//   ....[85]....
        /*0958*/ 	.word	0x0001a2d0


	//   ....[86]....
        /*095c*/ 	.word	0x0001a300


	//   ....[87]....
        /*0960*/ 	.word	0x0001a310


	//   ....[88]....
        /*0964*/ 	.word	0x0001a340


	//   ....[89]....
        /*0968*/ 	.word	0x0001bbc0


	//   ....[90]....
        /*096c*/ 	.word	0x0001e330


	//   ....[91]....
        /*0970*/ 	.word	0x0001edf0


	//   ....[92]....
        /*0974*/ 	.word	0x0001ee10


	//   ....[93]....
        /*0978*/ 	.word	0x0001eec0


	//   ....[94]....
        /*097c*/ 	.word	0x0001eed0


	//   ....[95]....
        /*0980*/ 	.word	0x0001ef50


	//   ....[96]....
        /*0984*/ 	.word	0x0001ef60


	//   ....[97]....
        /*0988*/ 	.word	0x0001efb0


	//   ....[98]....
        /*098c*/ 	.word	0x0001efd0


	//   ....[99]....
        /*0990*/ 	.word	0x00022a00


	//   ....[100]....
        /*0994*/ 	.word	0x00022a80


	//   ....[101]....
        /*0998*/ 	.word	0x00022ab0


	//   ....[102]....
        /*099c*/ 	.word	0x00022ac0


	//   ....[103]....
        /*09a0*/ 	.word	0x00022af0


	//   ....[104]....
        /*09a4*/ 	.word	0x00022b20


	//   ....[105]....
        /*09a8*/ 	.word	0x00022b50


	//   ....[106]....
        /*09ac*/ 	.word	0x00022b80


	//   ....[107]....
        /*09b0*/ 	.word	0x00022d40


	//   ....[108]....
        /*09b4*/ 	.word	0x00022d70


	//   ....[109]....
        /*09b8*/ 	.word	0x00022da0


	//   ....[110]....
        /*09bc*/ 	.word	0x00022dd0


	//   ....[111]....
        /*09c0*/ 	.word	0x00022e00


	//   ....[112]....
        /*09c4*/ 	.word	0x00022e30


	//   ....[113]....
        /*09c8*/ 	.word	0x00022f00


	//   ....[114]....
        /*09cc*/ 	.word	0x00022f20


	//   ....[115]....
        /*09d0*/ 	.word	0x00022f30


	//   ....[116]....
        /*09d4*/ 	.word	0x00022fb0


	//   ....[117]....
        /*09d8*/ 	.word	0x00023ae0


	//   ....[118]....
        /*09dc*/ 	.word	0x00023fa0


	//   ....[119]....
        /*09e0*/ 	.word	0x00024030


	//   ....[120]....
        /*09e4*/ 	.word	0x00024080


	//   ....[121]....
        /*09e8*/ 	.word	0x000240d0


	//   ....[122]....
        /*09ec*/ 	.word	0x00024160


	//   ....[123]....
        /*09f0*/ 	.word	0x000241f0


	//   ....[124]....
        /*09f4*/ 	.word	0x00024240


	//   ....[125]....
        /*09f8*/ 	.word	0x00024290


	//   ....[126]....
        /*09fc*/ 	.word	0x00024380


	//   ....[127]....
        /*0a00*/ 	.word	0x00024410


	//   ....[128]....
        /*0a04*/ 	.word	0x00024460


	//   ....[129]....
        /*0a08*/ 	.word	0x000244c0


	//   ....[130]....
        /*0a0c*/ 	.word	0x00024560


	//   ....[131]....
        /*0a10*/ 	.word	0x000245f0


	//   ....[132]....
        /*0a14*/ 	.word	0x00024640


	//   ....[133]....
        /*0a18*/ 	.word	0x00024690


	//   ....[134]....
        /*0a1c*/ 	.word	0x00024a40


	//   ....[135]....
        /*0a20*/ 	.word	0x00024d20


	//   ....[136]....
        /*0a24*/ 	.word	0x00024ee0


	//   ....[137]....
        /*0a28*/ 	.word	0x00024f30


	//   ....[138]....
        /*0a2c*/ 	.word	0x00024f90


	//   ....[139]....
        /*0a30*/ 	.word	0x00025080


	//   ....[140]....
        /*0a34*/ 	.word	0x000250e0


	//   ....[141]....
        /*0a38*/ 	.word	0x000251d0


	//   ....[142]....
        /*0a3c*/ 	.word	0x00025230


	//   ....[143]....
        /*0a40*/ 	.word	0x00025300


	//   ....[144]....
        /*0a44*/ 	.word	0x00025630


	//   ....[145]....
        /*0a48*/ 	.word	0x000256d0


	//   ....[146]....
        /*0a4c*/ 	.word	0x00025870


	//   ....[147]....
        /*0a50*/ 	.word	0x000258f0


	//   ....[148]....
        /*0a54*/ 	.word	0x00025970


	//   ....[149]....
        /*0a58*/ 	.word	0x000259f0


	//   ....[150]....
        /*0a5c*/ 	.word	0x00025a70


	//   ....[151]....
        /*0a60*/ 	.word	0x00025b00


	//   ....[152]....
        /*0a64*/ 	.word	0x00025ba0


	//   ....[153]....
        /*0a68*/ 	.word	0x00025c50


	//   ....[154]....
        /*0a6c*/ 	.word	0x00025cd0


	//   ....[155]....
        /*0a70*/ 	.word	0x00025d50


	//   ....[156]....
        /*0a74*/ 	.word	0x00025dd0


	//   ....[157]....
        /*0a78*/ 	.word	0x00025e60


	//   ....[158]....
        /*0a7c*/ 	.word	0x00025ee0


	//   ....[159]....
        /*0a80*/ 	.word	0x00025f90


	//   ....[160]....
        /*0a84*/ 	.word	0x00025fe0


	//   ....[161]....
        /*0a88*/ 	.word	0x000260a0


	//   ....[162]....
        /*0a8c*/ 	.word	0x000261d0


	//----- nvinfo : EIATTR_REG_RECONFIG
	.align		4
.L_859:
        /*0a90*/ 	.byte	0x01, 0x54
	.zero		2


	//----- nvinfo : EIATTR_SYSCALL_OFFSETS
	.align		4
        /*0a94*/ 	.byte	0x04, 0x46
        /*0a96*/ 	.short	(.L_861 - .L_860)


	//   ....[0]....
.L_860:
        /*0a98*/ 	.word	0x00002370


	//   ....[1]....
        /*0a9c*/ 	.word	0x000024c0


	//   ....[2]....
        /*0aa0*/ 	.word	0x00007ed0


	//   ....[3]....
        /*0aa4*/ 	.word	0x000081f0


	//   ....[4]....
        /*0aa8*/ 	.word	0x0001df60


	//   ....[5]....
        /*0aac*/ 	.word	0x0001e0b0


	//   ....[6]....
        /*0ab0*/ 	.word	0x0001e1a0


	//   ....[7]....
        /*0ab4*/ 	.word	0x0001e9d0


	//----- nvinfo : EIATTR_MBARRIER_INSTR_OFFSETS
	.align		4
.L_861:
        /*0ab8*/ 	.byte	0x04, 0x39
        /*0aba*/ 	.short	(.L_863 - .L_862)


	//   ....[0]....
.L_862:
        /*0abc*/ 	.word	0x000002d0
        /*0ac0*/ 	.word	0x000000ff
        /*0ac4*/ 	.word	0x00028c00
        /*0ac8*/ 	.short	0x0100
        /*0aca*/ 	.byte	0x08
	.zero		1


	//   ....[1]....
        /*0acc*/ 	.word	0x000002e0
        /*0ad0*/ 	.word	0x000000ff
        /*0ad4*/ 	.word	0x00028c20
        /*0ad8*/ 	.short	0x0100
        /*0ada*/ 	.byte	0x08
	.zero		1


	//   ....[2]....
        /*0adc*/ 	.word	0x00000390
        /*0ae0*/ 	.word	0x000000ff
        /*0ae4*/ 	.word	0x00028c30
        /*0ae8*/ 	.short	0x0100
        /*0aea*/ 	.byte	0x06
	.zero		1


	//   ....[3]....
        /*0aec*/ 	.word	0x000003a0
        /*0af0*/ 	.word	0x000000ff
        /*0af4*/ 	.word	0x00028c40
        /*0af8*/ 	.short	0x0100
        /*0afa*/ 	.byte	0x06
	.zero		1


	//   ....[4]....
        /*0afc*/ 	.word	0x000003b0
        /*0b00*/ 	.word	0x000000ff
        /*0b04*/ 	.word	0x00028c38
        /*0b08*/ 	.short	0x0100
        /*0b0a*/ 	.byte	0x06
	.zero		1


	//   ....[5]....
        /*0b0c*/ 	.word	0x000003c0
        /*0b10*/ 	.word	0x000000ff
        /*0b14*/ 	.word	0x00028c48
        /*0b18*/ 	.short	0x0100
        /*0b1a*/ 	.byte	0x06
	.zero		1


	//   ....[6]....
        /*0b1c*/ 	.word	0x000004f0
        /*0b20*/ 	.word	0x000000ff
        /*0b24*/ 	.word	0x00028c50
        /*0b28*/ 	.short	0x0100
        /*0b2a*/ 	.byte	0x08
	.zero		1


	//   ....[7]....
        /*0b2c*/ 	.word	0x00000500
        /*0b30*/ 	.word	0x000000ff
        /*0b34*/ 	.word	0x00028c60
        /*0b38*/ 	.short	0x0100
        /*0b3a*/ 	.byte	0x08
	.zero		1


	//   ....[8]....
        /*0b3c*/ 	.word	0x00000510
        /*0b40*/ 	.word	0x000000ff
        /*0b44*/ 	.word	0x00028c58
        /*0b48*/ 	.short	0x0100
        /*0b4a*/ 	.byte	0x08
	.zero		1


	//   ....[9]....
        /*0b4c*/ 	.word	0x00000520
        /*0b50*/ 	.word	0x000000ff
        /*0b54*/ 	.word	0x00028c68
        /*0b58*/ 	.short	0x0100
        /*0b5a*/ 	.byte	0x08
	.zero		1


	//   ....[10]....
        /*0b5c*/ 	.word	0x00000610
        /*0b60*/ 	.word	0x000000ff
        /*0b64*/ 	.word	0x00028c70
        /*0b68*/ 	.short	0x0100
        /*0b6a*/ 	.byte	0x06
	.zero		1


	//   ....[11]....
        /*0b6c*/ 	.word	0x00000620
        /*0b70*/ 	.word	0x000000ff
        /*0b74*/ 	.word	0x00028c80
        /*0b78*/ 	.short	0x0100
        /*0b7a*/ 	.byte	0x06
	.zero		1


	//   ....[12]....
        /*0b7c*/ 	.word	0x00000630
        /*0b80*/ 	.word	0x000000ff
        /*0b84*/ 	.word	0x00028c78
        /*0b88*/ 	.short	0x0100
        /*0b8a*/ 	.byte	0x06
	.zero		1


	//   ....[13]....
        /*0b8c*/ 	.word	0x00000640
        /*0b90*/ 	.word	0x000000ff
        /*0b94*/ 	.word	0x00028c88
        /*0b98*/ 	.short	0x0100
        /*0b9a*/ 	.byte	0x06
	.zero		1


	//   ....[14]....
        /*0b9c*/ 	.word	0x00000770
        /*0ba0*/ 	.word	0x000000ff
        /*0ba4*/ 	.word	0x00028c90
        /*0ba8*/ 	.short	0x0100
        /*0baa*/ 	.byte	0x08
	.zero		1


	//   ....[15]....
        /*0bac*/ 	.word	0x00000780
        /*0bb0*/ 	.word	0x000000ff
        /*0bb4*/ 	.word	0x00028ca0
        /*0bb8*/ 	.short	0x0100
        /*0bba*/ 	.byte	0x08
	.zero		1


	//   ....[16]....
        /*0bbc*/ 	.word	0x00000790
        /*0bc0*/ 	.word	0x000000ff
        /*0bc4*/ 	.word	0x00028c98
        /*0bc8*/ 	.short	0x0100
        /*0bca*/ 	.byte	0x08
	.zero		1


	//   ....[17]....
        /*0bcc*/ 	.word	0x000007a0
        /*0bd0*/ 	.word	0x000000ff
        /*0bd4*/ 	.word	0x00028ca8
        /*0bd8*/ 	.short	0x0100
        /*0bda*/ 	.byte	0x08
	.zero		1


	//   ....[18]....
        /*0bdc*/ 	.word	0x000008d0
        /*0be0*/ 	.word	0x000000ff
        /*0be4*/ 	.word	0x00028cb0
        /*0be8*/ 	.short	0x0100
        /*0bea*/ 	.byte	0x08
	.zero		1


	//   ....[19]....
        /*0bec*/ 	.word	0x000008e0
        /*0bf0*/ 	.word	0x000000ff
        /*0bf4*/ 	.word	0x00028cc0
        /*0bf8*/ 	.short	0x0100
        /*0bfa*/ 	.byte	0x08
	.zero		1


	//   ....[20]....
        /*0bfc*/ 	.word	0x000008f0
        /*0c00*/ 	.word	0x000000ff
        /*0c04*/ 	.word	0x00028cb8
        /*0c08*/ 	.short	0x0100
        /*0c0a*/ 	.byte	0x08
	.zero		1


	//   ....[21]....
        /*0c0c*/ 	.word	0x00000900
        /*0c10*/ 	.word	0x000000ff
        /*0c14*/ 	.word	0x00028cc8
        /*0c18*/ 	.short	0x0100
        /*0c1a*/ 	.byte	0x08
	.zero		1


	//   ....[22]....
        /*0c1c*/ 	.word	0x00003050
        /*0c20*/ 	.word	0x0000004a
        /*0c24*/ 	.word	0x00028c90
        /*0c28*/ 	.short	0x010a
        /*0c2a*/ 	.byte	0x3f
	.zero		1


	//   ....[23]....
        /*0c2c*/ 	.word	0x00003ab0
        /*0c30*/ 	.word	0x0000004a
        /*0c34*/ 	.word	0x00028c90
        /*0c38*/ 	.short	0x010a
        /*0c3a*/ 	.byte	0x3f
	.zero		1


	//   ....[24]....
        /*0c3c*/ 	.word	0x000043c0
        /*0c40*/ 	.word	0x0000004a
        /*0c44*/ 	.word	0x00028c90
        /*0c48*/ 	.short	0x010a
        /*0c4a*/ 	.byte	0x3f
	.zero		1


	//   ....[25]....
        /*0c4c*/ 	.word	0x000045c0
        /*0c50*/ 	.word	0x00000004
        /*0c54*/ 	.word	0x00000000
        /*0c58*/ 	.short	0x0101
        /*0c5a*/ 	.byte	0x3f
	.zero		1


	//   ....[26]....
        /*0c5c*/ 	.word	0x00004600
        /*0c60*/ 	.word	0x0000004a
        /*0c64*/ 	.word	0x00028cb0
        /*0c68*/ 	.short	0x010a
        /*0c6a*/ 	.byte	0x3f
	.zero		1


	//   ....[27]....
        /*0c6c*/ 	.word	0x00004c60
        /*0c70*/ 	.word	0x0000004a
        /*0c74*/ 	.word	0x00000000
        /*0c78*/ 	.short	0x0101
        /*0c7a*/ 	.byte	0x3f
	.zero		1


	//   ....[28]....
        /*0c7c*/ 	.word	0x00005900
        /*0c80*/ 	.word	0x00000009
        /*0c84*/ 	.word	0x00028c50
        /*0c88*/ 	.short	0x010a
        /*0c8a*/ 	.byte	0x3f
	.zero		1


	//   ....[29]....
        /*0c8c*/ 	.word	0x00005cc0
        /*0c90*/ 	.word	0x00000009
        /*0c94*/ 	.word	0x00000000
        /*0c98*/ 	.short	0x0101
        /*0c9a*/ 	.byte	0x3f
	.zero		1


	//   ....[30]....
        /*0c9c*/ 	.word	0x00006600
        /*0ca0*/ 	.word	0x00000015
        /*0ca4*/ 	.word	0x00028c50
        /*0ca8*/ 	.short	0x010a
        /*0caa*/ 	.byte	0x3f
	.zero		1


	//   ....[31]....
        /*0cac*/ 	.word	0x00006650
        /*0cb0*/ 	.word	0x00000015
        /*0cb4*/ 	.word	0x00028c50
        /*0cb8*/ 	.short	0x010a
        /*0cba*/ 	.byte	0x3f
	.zero		1


	//   ....[32]....
        /*0cbc*/ 	.word	0x00006920
        /*0cc0*/ 	.word	0x00000015
        /*0cc4*/ 	.word	0x00000000
        /*0cc8*/ 	.short	0x0101
        /*0cca*/ 	.byte	0x3f
	.zero		1


	//   ....[33]....
        /*0ccc*/ 	.word	0x00007f60
        /*0cd0*/ 	.word	0x00000002
        /*0cd4*/ 	.word	0x00028c00
        /*0cd8*/ 	.short	0x010a
        /*0cda*/ 	.byte	0x3f
	.zero		1


	//   ....[34]....
        /*0cdc*/ 	.word	0x00007fb0
        /*0ce0*/ 	.word	0x00000002
        /*0ce4*/ 	.word	0x00028c00
        /*0ce8*/ 	.short	0x010a
        /*0cea*/ 	.byte	0x3f
	.zero		1


	//   ....[35]....
        /*0cec*/ 	.word	0x00008a80
        /*0cf0*/ 	.word	0x00000002
        /*0cf4*/ 	.word	0x00028c00
        /*0cf8*/ 	.short	0x010a
        /*0cfa*/ 	.byte	0x3f
	.zero		1


	//   ....[36]....
        /*0cfc*/ 	.word	0x00009f80
        /*0d00*/ 	.word	0x00000002
        /*0d04*/ 	.word	0x00028c00
        /*0d08*/ 	.short	0x010a
        /*0d0a*/ 	.byte	0x3f
	.zero		1


	//   ....[37]....
        /*0d0c*/ 	.word	0x0000af20
        /*0d10*/ 	.word	0x0000000c
        /*0d14*/ 	.word	0x00028c30
        /*0d18*/ 	.short	0x010a
        /*0d1a*/ 	.byte	0x3f
	.zero		1


	//   ....[38]....
        /*0d1c*/ 	.word	0x0000afb0
        /*0d20*/ 	.word	0x0000000c
        /*0d24*/ 	.word	0x00028c30
        /*0d28*/ 	.short	0x010a
        /*0d2a*/ 	.byte	0x3f
	.zero		1


	//   ....[39]....
        /*0d2c*/ 	.word	0x0000b6d0
        /*0d30*/ 	.word	0x00000003
        /*0d34*/ 	.word	0x00000000
        /*0d38*/ 	.short	0x0101
        /*0d3a*/ 	.byte	0x3f
	.zero		1


	//   ....[40]....
        /*0d3c*/ 	.word	0x0000cef0
        /*0d40*/ 	.word	0x0000000c
        /*0d44*/ 	.word	0x00028c50
        /*0d48*/ 	.short	0x010a
        /*0d4a*/ 	.byte	0x3f
	.zero		1


	//   ....[41]....
        /*0d4c*/ 	.word	0x0000cfb0
        /*0d50*/ 	.word	0x0000000c
        /*0d54*/ 	.word	0x00028c50
        /*0d58*/ 	.short	0x010a
        /*0d5a*/ 	.byte	0x3f
	.zero		1


	//   ....[42]....
        /*0d5c*/ 	.word	0x0000d2d0
        /*0d60*/ 	.word	0x0000000c
        /*0d64*/ 	.word	0x00000000
        /*0d68*/ 	.short	0x0101
        /*0d6a*/ 	.byte	0x3f
	.zero		1


	//   ....[43]....
        /*0d6c*/ 	.word	0x0000d560
        /*0d70*/ 	.word	0x000000d7
        /*0d74*/ 	.word	0x00028c30
        /*0d78*/ 	.short	0x010a
        /*0d7a*/ 	.byte	0x3f
	.zero		1


	//   ....[44]....
        /*0d7c*/ 	.word	0x0000d5d0
        /*0d80*/ 	.word	0x000000d7
        /*0d84*/ 	.word	0x00028c30
        /*0d88*/ 	.short	0x010a
        /*0d8a*/ 	.byte	0x3f
	.zero		1


	//   ....[45]....
        /*0d8c*/ 	.word	0x0000daf0
        /*0d90*/ 	.word	0x00000014
        /*0d94*/ 	.word	0x00000000
        /*0d98*/ 	.short	0x0101
        /*0d9a*/ 	.byte	0x3f
	.zero		1


	//   ....[46]....
        /*0d9c*/ 	.word	0x0000f9b0
        /*0da0*/ 	.word	0x000000d7
        /*0da4*/ 	.word	0x00028c50
        /*0da8*/ 	.short	0x010a
        /*0daa*/ 	.byte	0x3f
	.zero		1


	//   ....[47]....
        /*0dac*/ 	.word	0x0000fa00
        /*0db0*/ 	.word	0x000000d7
        /*0db4*/ 	.word	0x00028c50
        /*0db8*/ 	.short	0x010a
        /*0dba*/ 	.byte	0x3f
	.zero		1


	//   ....[48]....
        /*0dbc*/ 	.word	0x0000fd00
        /*0dc0*/ 	.word	0x000000d7
        /*0dc4*/ 	.word	0x00000000
        /*0dc8*/ 	.short	0x0101
        /*0dca*/ 	.byte	0x3f
	.zero		1


	//   ....[49]....
        /*0dcc*/ 	.word	0x00010100
        /*0dd0*/ 	.word	0x0000000c
        /*0dd4*/ 	.word	0x00028c30
        /*0dd8*/ 	.short	0x010a
        /*0dda*/ 	.byte	0x3f
	.zero		1


	//   ....[50]....
        /*0ddc*/ 	.word	0x00010170
        /*0de0*/ 	.word	0x0000000c
        /*0de4*/ 	.word	0x00028c30
        /*0de8*/ 	.short	0x010a
        /*0dea*/ 	.byte	0x3f
	.zero		1


	//   ....[51]....
        /*0dec*/ 	.word	0x00010c80
        /*0df0*/ 	.word	0x0000000f
        /*0df4*/ 	.word	0x00000000
        /*0df8*/ 	.short	0x0101
        /*0dfa*/ 	.byte	0x3f
	.zero		1


	//   ....[52]....
        /*0dfc*/ 	.word	0x00011ae0
        /*0e00*/ 	.word	0x0000000c
        /*0e04*/ 	.word	0x00028c50
        /*0e08*/ 	.short	0x010a
        /*0e0a*/ 	.byte	0x3f
	.zero		1


	//   ....[53]....
        /*0e0c*/ 	.word	0x00011b30
        /*0e10*/ 	.word	0x0000000c
        /*0e14*/ 	.word	0x00028c50
        /*0e18*/ 	.short	0x010a
        /*0e1a*/ 	.byte	0x3f
	.zero		1


	//   ....[54]....
        /*0e1c*/ 	.word	0x00011e10
        /*0e20*/ 	.word	0x0000000c
        /*0e24*/ 	.word	0x00000000
        /*0e28*/ 	.short	0x0101
        /*0e2a*/ 	.byte	0x3f
	.zero		1


	//   ....[55]....
        /*0e2c*/ 	.word	0x00011f50
        /*0e30*/ 	.word	0x000000ce
        /*0e34*/ 	.word	0x00028c30
        /*0e38*/ 	.short	0x010a
        /*0e3a*/ 	.byte	0x3f
	.zero		1


	//   ....[56]....
        /*0e3c*/ 	.word	0x00011fc0
        /*0e40*/ 	.word	0x000000ce
        /*0e44*/ 	.word	0x00028c30
        /*0e48*/ 	.short	0x010a
        /*0e4a*/ 	.byte	0x3f
	.zero		1


	//   ....[57]....
        /*0e4c*/ 	.word	0x000124e0
        /*0e50*/ 	.word	0x0000000e
        /*0e54*/ 	.word	0x00000000
        /*0e58*/ 	.short	0x0101
        /*0e5a*/ 	.byte	0x3f
	.zero		1


	//   ....[58]....
        /*0e5c*/ 	.word	0x000143d0
        /*0e60*/ 	.word	0x000000ce
        /*0e64*/ 	.word	0x00028c50
        /*0e68*/ 	.short	0x010a
        /*0e6a*/ 	.byte	0x3f
	.zero		1


	//   ....[59]....
        /*0e6c*/ 	.word	0x00014420
        /*0e70*/ 	.word	0x000000ce
        /*0e74*/ 	.word	0x00028c50
        /*0e78*/ 	.short	0x010a
        /*0e7a*/ 	.byte	0x3f
	.zero		1


	//   ....[60]....
        /*0e7c*/ 	.word	0x00014720
        /*0e80*/ 	.word	0x000000ce
        /*0e84*/ 	.word	0x00000000
        /*0e88*/ 	.short	0x0101
        /*0e8a*/ 	.byte	0x3f
	.zero		1


	//   ....[61]....
        /*0e8c*/ 	.word	0x00016f40
        /*0e90*/ 	.word	0x00000008
        /*0e94*/ 	.word	0x00000000
        /*0e98*/ 	.short	0x0101
        /*0e9a*/ 	.byte	0x3f
	.zero		1


	//   ....[62]....
        /*0e9c*/ 	.word	0x00017c00
        /*0ea0*/ 	.word	0x00000008
        /*0ea4*/ 	.word	0x00000000
        /*0ea8*/ 	.short	0x0101
        /*0eaa*/ 	.byte	0x3f
	.zero		1


	//   ....[63]....
        /*0eac*/ 	.word	0x0001bca0
        /*0eb0*/ 	.word	0x00000012
        /*0eb4*/ 	.word	0x00028c20
        /*0eb8*/ 	.short	0x010a
        /*0eba*/ 	.byte	0x3f
	.zero		1


	//   ....[64]....
        /*0ebc*/ 	.word	0x0001bd70
        /*0ec0*/ 	.word	0x00000007
        /*0ec4*/ 	.word	0x00028ca0
        /*0ec8*/ 	.short	0x010a
        /*0eca*/ 	.byte	0x3f
	.zero		1


	//   ....[65]....
        /*0ecc*/ 	.word	0x0001bfb0
        /*0ed0*/ 	.word	0x00000007
        /*0ed4*/ 	.word	0x00028cc0
        /*0ed8*/ 	.short	0x010a
        /*0eda*/ 	.byte	0x3f
	.zero		1


	//   ....[66]....
        /*0edc*/ 	.word	0x0001ca10
        /*0ee0*/ 	.word	0x00000006
        /*0ee4*/ 	.word	0x00028ca0
        /*0ee8*/ 	.short	0x010a
        /*0eea*/ 	.byte	0x3f
	.zero		1


	//   ....[67]....
        /*0eec*/ 	.word	0x0001cc40
        /*0ef0*/ 	.word	0x00000006
        /*0ef4*/ 	.word	0x00028cc0
        /*0ef8*/ 	.short	0x010a
        /*0efa*/ 	.byte	0x3f
	.zero		1


	//   ....[68]....
        /*0efc*/ 	.word	0x0001e5a0
        /*0f00*/ 	.word	0x00000000
        /*0f04*/ 	.word	0x00028c40
        /*0f08*/ 	.short	0x010a
        /*0f0a*/ 	.byte	0x3f
	.zero		1


	//   ....[69]....
        /*0f0c*/ 	.word	0x0001f070
        /*0f10*/ 	.word	0x00000012
        /*0f14*/ 	.word	0x00028c00
        /*0f18*/ 	.short	0x0107
        /*0f1a*/ 	.byte	0x3f
	.zero		1


	//   ....[70]....
        /*0f1c*/ 	.word	0x0001f160
        /*0f20*/ 	.word	0x00000012
        /*0f24*/ 	.word	0x00028c00
        /*0f28*/ 	.short	0x0101
        /*0f2a*/ 	.byte	0x3f
	.zero		1


	//   ....[71]....
        /*0f2c*/ 	.word	0x0001f180
        /*0f30*/ 	.word	0x00000012
        /*0f34*/ 	.word	0x00028c20
        /*0f38*/ 	.short	0x010a
        /*0f3a*/ 	.byte	0x3f
	.zero		1


	//   ....[72]....
        /*0f3c*/ 	.word	0x0001f260
        /*0f40*/ 	.word	0x00000000
        /*0f44*/ 	.word	0x00028c60
        /*0f48*/ 	.short	0x010a
        /*0f4a*/ 	.byte	0x3f
	.zero		1


	//   ....[73]....
        /*0f4c*/ 	.word	0x0001ff30
        /*0f50*/ 	.word	0x00000002
        /*0f54*/ 	.word	0x00028c40
        /*0f58*/ 	.short	0x010a
        /*0f5a*/ 	.byte	0x3f
	.zero		1


	//   ....[74]....
        /*0f5c*/ 	.word	0x00020180
        /*0f60*/ 	.word	0x00000002
        /*0f64*/ 	.word	0x00028c60
        /*0f68*/ 	.short	0x010a
        /*0f6a*/ 	.byte	0x3f
	.zero		1


	//   ....[75]....
        /*0f6c*/ 	.word	0x00020d20
        /*0f70*/ 	.word	0x00000002
        /*0f74*/ 	.word	0x00028c40
        /*0f78*/ 	.short	0x010a
        /*0f7a*/ 	.byte	0x3f
	.zero		1


	//   ....[76]....
        /*0f7c*/ 	.word	0x00020f70
        /*0f80*/ 	.word	0x00000002
        /*0f84*/ 	.word	0x00028c60
        /*0f88*/ 	.short	0x010a
        /*0f8a*/ 	.byte	0x3f
	.zero		1


	//   ....[77]....
        /*0f8c*/ 	.word	0x00021ab0
        /*0f90*/ 	.word	0x00000003
        /*0f94*/ 	.word	0x00028c40
        /*0f98*/ 	.short	0x010a
        /*0f9a*/ 	.byte	0x3f
	.zero		1


	//   ....[78]....
        /*0f9c*/ 	.word	0x00021d00
        /*0fa0*/ 	.word	0x00000003
        /*0fa4*/ 	.word	0x00028c60
        /*0fa8*/ 	.short	0x010a
        /*0faa*/ 	.byte	0x3f
	.zero		1


	//   ....[79]....
        /*0fac*/ 	.word	0x00023a60
        /*0fb0*/ 	.word	0x00000000
        /*0fb4*/ 	.word	0x00028c20
        /*0fb8*/ 	.short	0x010a
        /*0fba*/ 	.byte	0x3f
	.zero		1


	//   ....[80]....
        /*0fbc*/ 	.word	0x00023c40
        /*0fc0*/ 	.word	0x00000006
        /*0fc4*/ 	.word	0x00000000
        /*0fc8*/ 	.short	0x010a
        /*0fca*/ 	.byte	0x3f
	.zero		1


	//   ....[81]....
        /*0fcc*/ 	.word	0x00023c70
        /*0fd0*/ 	.word	0x00000007
        /*0fd4*/ 	.word	0x00000000
        /*0fd8*/ 	.short	0x010a
        /*0fda*/ 	.byte	0x3f
	.zero		1


	//   ....[82]....
        /*0fdc*/ 	.word	0x00023cd0
        /*0fe0*/ 	.word	0x00000004
        /*0fe4*/ 	.word	0x00000000
        /*0fe8*/ 	.short	0x010a
        /*0fea*/ 	.byte	0x3f
	.zero		1


	//   ....[83]....
        /*0fec*/ 	.word	0x00023d00
        /*0ff0*/ 	.word	0x00000003
        /*0ff4*/ 	.word	0x00000000
        /*0ff8*/ 	.short	0x010a
        /*0ffa*/ 	.byte	0x3f
	.zero		1


	//   ....[84]....
        /*0ffc*/ 	.word	0x00023d60
        /*1000*/ 	.word	0x0000004a
        /*1004*/ 	.word	0x00028c90
        /*1008*/ 	.short	0x010a
        /*100a*/ 	.byte	0x3f
	.zero		1


	//   ....[85]....
        /*100c*/ 	.word	0x00023db0
        /*1010*/ 	.word	0x0000004a
        /*1014*/ 	.word	0x00028c90
        /*1018*/ 	.short	0x010a
        /*101a*/ 	.byte	0x3f
	.zero		1


	//   ....[86]....
        /*101c*/ 	.word	0x00023e00
        /*1020*/ 	.word	0x0000004a
        /*1024*/ 	.word	0x00028c90
        /*1028*/ 	.short	0x010a
        /*102a*/ 	.byte	0x3f
	.zero		1


	//   ....[87]....
        /*102c*/ 	.word	0x00023e50
        /*1030*/ 	.word	0x0000004a
        /*1034*/ 	.word	0x00028cb0
        /*1038*/ 	.short	0x010a
        /*103a*/ 	.byte	0x3f
	.zero		1


	//   ....[88]....
        /*103c*/ 	.word	0x00023ea0
        /*1040*/ 	.word	0x00000009
        /*1044*/ 	.word	0x00028c50
        /*1048*/ 	.short	0x010a
        /*104a*/ 	.byte	0x3f
	.zero		1


	//   ....[89]....
        /*104c*/ 	.word	0x00023ef0
        /*1050*/ 	.word	0x00000015
        /*1054*/ 	.word	0x00028c50
        /*1058*/ 	.short	0x010a
        /*105a*/ 	.byte	0x3f
	.zero		1


	//   ....[90]....
        /*105c*/ 	.word	0x000242d0
        /*1060*/ 	.word	0x00000002
        /*1064*/ 	.word	0x00028c00
        /*1068*/ 	.short	0x010a
        /*106a*/ 	.byte	0x3f
	.zero		1


	//   ....[91]....
        /*106c*/ 	.word	0x000246e0
        /*1070*/ 	.word	0x00000002
        /*1074*/ 	.word	0x00028c00
        /*1078*/ 	.short	0x010a
        /*107a*/ 	.byte	0x3f
	.zero		1


	//   ....[92]....
        /*107c*/ 	.word	0x00024730
        /*1080*/ 	.word	0x0000000c
        /*1084*/ 	.word	0x00028c30
        /*1088*/ 	.short	0x010a
        /*108a*/ 	.byte	0x3f
	.zero		1


	//   ....[93]....
        /*108c*/ 	.word	0x00024780
        /*1090*/ 	.word	0x0000000c
        /*1094*/ 	.word	0x00028c50
        /*1098*/ 	.short	0x010a
        /*109a*/ 	.byte	0x3f
	.zero		1


	//   ....[94]....
        /*109c*/ 	.word	0x000247d0
        /*10a0*/ 	.word	0x000000d7
        /*10a4*/ 	.word	0x00028c30
        /*10a8*/ 	.short	0x010a
        /*10aa*/ 	.byte	0x3f
	.zero		1


	//   ....[95]....
        /*10ac*/ 	.word	0x00024820
        /*10b0*/ 	.word	0x000000d7
        /*10b4*/ 	.word	0x00028c50
        /*10b8*/ 	.short	0x010a
        /*10ba*/ 	.byte	0x3f
	.zero		1


	//   ....[96]....
        /*10bc*/ 	.word	0x00024870
        /*10c0*/ 	.word	0x0000000c
        /*10c4*/ 	.word	0x00028c30
        /*10c8*/ 	.short	0x010a
        /*10ca*/ 	.byte	0x3f
	.zero		1


	//   ....[97]....
        /*10cc*/ 	.word	0x000248c0
        /*10d0*/ 	.word	0x0000000c
        /*10d4*/ 	.word	0x00028c50
        /*10d8*/ 	.short	0x010a
        /*10da*/ 	.byte	0x3f
	.zero		1


	//   ....[98]....
        /*10dc*/ 	.word	0x00024910
        /*10e0*/ 	.word	0x000000ce
        /*10e4*/ 	.word	0x00028c30
        /*10e8*/ 	.short	0x010a
        /*10ea*/ 	.byte	0x3f
	.zero		1


	//   ....[99]....
        /*10ec*/ 	.word	0x00024960
        /*10f0*/ 	.word	0x000000ce
        /*10f4*/ 	.word	0x00028c50
        /*10f8*/ 	.short	0x010a
        /*10fa*/ 	.byte	0x3f
	.zero		1


	//   ....[100]....
        /*10fc*/ 	.word	0x00024b00
        /*1100*/ 	.word	0x00000012
        /*1104*/ 	.word	0x00028c20
        /*1108*/ 	.short	0x010a
        /*110a*/ 	.byte	0x3f
	.zero		1


	//   ....[101]....
        /*110c*/ 	.word	0x00024b50
        /*1110*/ 	.word	0x00000007
        /*1114*/ 	.word	0x00028ca0
        /*1118*/ 	.short	0x010a
        /*111a*/ 	.byte	0x3f
	.zero		1


	//   ....[102]....
        /*111c*/ 	.word	0x00024ba0
        /*1120*/ 	.word	0x00000007
        /*1124*/ 	.word	0x00028cc0
        /*1128*/ 	.short	0x010a
        /*112a*/ 	.byte	0x3f
	.zero		1


	//   ....[103]....
        /*112c*/ 	.word	0x00024bf0
        /*1130*/ 	.word	0x00000006
        /*1134*/ 	.word	0x00028ca0
        /*1138*/ 	.short	0x010a
        /*113a*/ 	.byte	0x3f
	.zero		1


	//   ....[104]....
        /*113c*/ 	.word	0x00024c40
        /*1140*/ 	.word	0x00000006
        /*1144*/ 	.word	0x00028cc0
        /*1148*/ 	.short	0x010a
        /*114a*/ 	.byte	0x3f
	.zero		1


	//   ....[105]....
        /*114c*/ 	.word	0x00024de0
        /*1150*/ 	.word	0x00000000
        /*1154*/ 	.word	0x00028c40
        /*1158*/ 	.short	0x010a
        /*115a*/ 	.byte	0x3f
	.zero		1


	//   ....[106]....
        /*115c*/ 	.word	0x00025340
        /*1160*/ 	.word	0x00000012
        /*1164*/ 	.word	0x00028c20
        /*1168*/ 	.short	0x010a
        /*116a*/ 	.byte	0x3f
	.zero		1


	//   ....[107]....
        /*116c*/ 	.word	0x00025390
        /*1170*/ 	.word	0x00000000
        /*1174*/ 	.word	0x00028c60
        /*1178*/ 	.short	0x010a
        /*117a*/ 	.byte	0x3f
	.zero		1


	//   ....[108]....
        /*117c*/ 	.word	0x000253e0
        /*1180*/ 	.word	0x00000002
        /*1184*/ 	.word	0x00028c40
        /*1188*/ 	.short	0x010a
        /*118a*/ 	.byte	0x3f
	.zero		1


	//   ....[109]....
        /*118c*/ 	.word	0x00025430
        /*1190*/ 	.word	0x00000002
        /*1194*/ 	.word	0x00028c60
        /*1198*/ 	.short	0x010a
        /*119a*/ 	.byte	0x3f
	.zero		1


	//   ....[110]....
        /*119c*/ 	.word	0x00025480
        /*11a0*/ 	.word	0x00000002
        /*11a4*/ 	.word	0x00028c40
        /*11a8*/ 	.short	0x010a
        /*11aa*/ 	.byte	0x3f
	.zero		1


	//   ....[111]....
        /*11ac*/ 	.word	0x000254d0
        /*11b0*/ 	.word	0x00000002
        /*11b4*/ 	.word	0x00028c60
        /*11b8*/ 	.short	0x010a
        /*11ba*/ 	.byte	0x3f
	.zero		1


	//   ....[112]....
        /*11bc*/ 	.word	0x00025520
        /*11c0*/ 	.word	0x00000003
        /*11c4*/ 	.word	0x00028c40
        /*11c8*/ 	.short	0x010a
        /*11ca*/ 	.byte	0x3f
	.zero		1


	//   ....[113]....
        /*11cc*/ 	.word	0x00025570
        /*11d0*/ 	.word	0x00000003
        /*11d4*/ 	.word	0x00028c60
        /*11d8*/ 	.short	0x010a
        /*11da*/ 	.byte	0x3f
	.zero		1


	//   ....[114]....
        /*11dc*/ 	.word	0x000260f0
        /*11e0*/ 	.word	0x00000000
        /*11e4*/ 	.word	0x00028c20
        /*11e8*/ 	.short	0x010a
        /*11ea*/ 	.byte	0x3f
	.zero		1


	//   ....[115]....
        /*11ec*/ 	.word	0x00026290
        /*11f0*/ 	.word	0x00000006
        /*11f4*/ 	.word	0x00000000
        /*11f8*/ 	.short	0x010a
        /*11fa*/ 	.byte	0x3f
	.zero		1


	//   ....[116]....
        /*11fc*/ 	.word	0x000262e0
        /*1200*/ 	.word	0x00000007
        /*1204*/ 	.word	0x00000000
        /*1208*/ 	.short	0x010a
        /*120a*/ 	.byte	0x3f
	.zero		1


	//   ....[117]....
        /*120c*/ 	.word	0x00026330
        /*1210*/ 	.word	0x00000004
        /*1214*/ 	.word	0x00000000
        /*1218*/ 	.short	0x010a
        /*121a*/ 	.byte	0x3f
	.zero		1


	//----- nvinfo : EIATTR_NUM_MBARRIERS
	.align		4
.L_863:
        /*121c*/ 	.byte	0x03, 0x38
        /*121e*/ 	.short	0x0016


	//----- nvinfo : EIATTR_EXIT_INSTR_OFFSETS
	.align		4
        /*1220*/ 	.byte	0x04, 0x1c
        /*1222*/ 	.short	(.L_865 - .L_864)


	//   ....[0]....
.L_864:
        /*1224*/ 	.word	0x00023d50


	//----- nvinfo : EIATTR_MAX_THREADS
	.align		4
.L_865:
        /*1228*/ 	.byte	0x04, 0x05
        /*122a*/ 	.short	(.L_867 - .L_866)
.L_866:
        /*122c*/ 	.word	0x00000180
        /*1230*/ 	.word	0x00000001
        /*1234*/ 	.word	0x00000001


	//----- nvinfo : EIATTR_CRS_STACK_SIZE
	.align		4
.L_867:
        /*1238*/ 	.byte	0x04, 0x1e
        /*123a*/ 	.short	(.L_869 - .L_868)
.L_868:
        /*123c*/ 	.word	0x00000000


	//----- nvinfo : EIATTR_CBANK_PARAM_SIZE
	.align		4
.L_869:
        /*1240*/ 	.byte	0x03, 0x19
        /*1242*/ 	.short	0x0af0


	//----- nvinfo : EIATTR_PARAM_CBANK
	.align		4
        /*1244*/ 	.byte	0x04, 0x0a
        /*1246*/ 	.short	(.L_871 - .L_870)
	.align		4
.L_870:
        /*1248*/ 	.word	index@(.nv.constant0._ZN7cutlass13device_kernelIN5flash11enable_sm90INS1_16FlashAttnFwdSm90INS1_25CollectiveMainloopFwdSm90ILi2EN4cute5tupleIJNS5_1CILi1EEES8_S8_EEENS6_IJNS7_ILi64EEESA_SA_EEELi512ENS_10bfloat16_tEfNS_4arch4Sm90ELb0ELb1ELb1ELb1ELb0ELb1ELb0ELb0ELb0ELb1ELb1ELb0EEENS1_21CollectiveEpilogueFwdINS6_IJSA_NS7_ILi512EEESA_EEES9_SC_SE_Li256ELb1ELb1ELb1ELb0EEENS1_36VarlenDynamicPersistentTileSchedulerILi64ELi64ELi256ELi128ELb1ELb1ELb1ELb1ELb0ELb1EEEEEEEEEvNT_6ParamsE)
        /*124c*/ 	.short	0x0210
        /*124e*/ 	.short	0x0af0


	//----- nvinfo : EIATTR_SW_WAR
	.align		4
.L_871:
        /*1250*/ 	.byte	0x04, 0x36
        /*1252*/ 	.short	(.L_873 - .L_872)
.L_872:
        /*1254*/ 	.word	0x00000008
.L_873:


//--------------------- .nv.info._ZN7cutlass13device_kernelIN5flash11enable_sm90INS1_16FlashAttnFwdSm90INS1_25CollectiveMainloopFwdSm90ILi2EN4cute5tupleIJNS5_1CILi1EEES8_S8_EEENS6_IJNS7_ILi64EEESA_SA_EEELi512ENS_10bfloat16_tEfNS_4arch4Sm90ELb0ELb1ELb1ELb1ELb0ELb0ELb1ELb0ELb0ELb1ELb1ELb0EEENS1_21CollectiveEpilogueFwdINS6_IJSA_NS7_ILi512EEESA_EEES9_SC_SE_Li256ELb1ELb1ELb1ELb0EEENS1_36VarlenDynamicPersistentTileSchedulerILi64ELi64ELi256ELi128ELb1ELb1ELb1ELb1ELb0ELb1EEEEEEEEEvNT_6ParamsE --------------------------
	.section	.nv.info._ZN7cutlass13device_kernelIN5flash11enable_sm90INS1_16FlashAttnFwdSm90INS1_25CollectiveMainloopFwdSm90ILi2EN4cute5tupleIJNS5_1CILi1EEES8_S8_EEENS6_IJNS7_ILi64EEESA_SA_EEELi512ENS_10bfloat16_tEfNS_4arch4Sm90ELb0ELb1ELb1ELb1ELb0ELb0ELb1ELb0ELb0ELb1ELb1ELb0EEENS1_21CollectiveEpilogueFwdINS6_IJSA_NS7_ILi512EEESA_EEES9_SC_SE_Li256ELb1ELb1ELb1ELb0EEENS1_36VarlenDynamicPersistentTileSchedulerILi64ELi64ELi256ELi128ELb1ELb1ELb1ELb1ELb0ELb1EEEEEEEEEvNT_6ParamsE,"",@"SHT_CUDA_INFO"
	.sectionflags	@""
	.align	4


	//----- nvinfo : EIATTR_CUDA_API_VERSION
	.align		4
        /*0000*/ 	.byte	0x04, 0x37
        /*0002*/ 	.short	(.L_875 - .L_874)
.L_874:
        /*0004*/ 	.word	0x00000082


	//----- nvinfo : EIATTR_KPARAM_INFO
	.align		4
.L_875:
        /*0008*/ 	.byte	0x04, 0x17
        /*000a*/ 	.short	(.L_877 - .L_876)
.L_876:
        /*000c*/ 	.word	0x00000000
        /*0010*/ 	.short	0x0000
        /*0012*/ 	.short	0x0070
        /*0014*/ 	.byte	0x00, 0xf0, 0x01, 0x2e


	//----- nvinfo : EIATTR_SPARSE_MMA_MASK
	.align		4
.L_877:
        /*0018*/ 	.byte	0x03, 0x50
        /*001a*/ 	.short	0x0000


	//----- nvinfo : EIATTR_MAXREG_COUNT
	.align		4
        /*001c*/ 	.byte	0x03, 0x1b
        /*001e*/ 	.short	0x00a8


	//----- nvinfo : EIATTR_NUM_BARRIERS
	.align		4
        /*0020*/ 	.byte	0x02, 0x4c
        /*0022*/ 	.byte	0x10
	.zero		1


	//----- nvinfo : EIATTR_EXTERNS
	.align		4
        /*0024*/ 	.byte	0x04, 0x0f
        /*0026*/ 	.short	(.L_879 - .L_878)


	//   ....[0]....
	.align		4
.L_878:
        /*0028*/ 	.word	index@(__assertfail)


	//----- nvinfo : EIATTR_ANNOTATIONS
	.align		4
.L_879:
        /*002c*/ 	.byte	0x04, 0x55
        /*002e*/ 	.short	(.L_881 - .L_880)


	//   ....[0]....
.L_880:
        /* <DEDUP_REMOVED lines=110> */


	//----- nvinfo : EIATTR_MERCURY_ISA_VERSION
	.align		4
.L_881:
        /*0700*/ 	.byte	0x03, 0x5f
        /*0702*/ 	.short	0x0101


	//----- nvinfo : EIATTR_UNUSED_LOAD_BYTE_OFFSET
	.align		4
        /*0704*/ 	.byte	0x04, 0x44
        /*0706*/ 	.short	(.L_883 - .L_882)


	//   ....[0]....
.L_882:
        /*0708*/ 	.word	0x00000b30
        /*070c*/ 	.word	0x0000fff0


	//   ....[1]....
        /*0710*/ 	.word	0x00027c20
        /*0714*/ 	.word	0x0000fff0


	//----- nvinfo : EIATTR_INT_WARP_WIDE_INSTR_OFFSETS
	.align		4
.L_883:
        /*0718*/ 	.byte	0x04, 0x31
        /*071a*/ 	.short	(.L_885 - .L_884)


	//   ....[0]....
.L_884:
        /*071c*/ 	.word	0x00000160


	//   ....[1]....
        /*0720*/ 	.word	0x00000200


	//   ....[2]....
        /*0724*/ 	.word	0x00000210


	//   ....[3]....
        /*0728*/ 	.word	0x00000280


	//   ....[4]....
        /*072c*/ 	.word	0x0002e8a0


	//   ....[5]....
        /*0730*/ 	.word	0x0002e900


	//   ....[6]....
        /*0734*/ 	.word	0x000342c0


	//   ....[7]....
        /*0738*/ 	.word	0x00034350


	//----- nvinfo : EIATTR_COOP_GROUP_MASK_REGIDS
	.align		4
.L_885:
        /*073c*/ 	.byte	0x04, 0x29
        /*073e*/ 	.short	(.L_887 - .L_886)


	//   ....[0]....
.L_886:
        /*0740*/ 	.word	0xffffffff


	//   ....[1]....
        /*0744*/ 	.word	0xffffffff


	//   ....[2]....
        /*0748*/ 	.word	0xffffffff


	//   ....[3]....
        /*074c*/ 	.word	0xffffffff


	//   ....[4]....
        /*0750*/ 	.word	0xffffffff


	//   ....[5]....
        /*0754*/ 	.word	0xffffffff


	//   ....[6]....
        /*0758*/ 	.word	0xffffffff


	//   ....[7]....
        /*075c*/ 	.word	0xffffffff


	//   ....[8]....
        /*0760*/ 	.word	0xffffffff


	//   ....[9]....
        /*0764*/ 	.word	0xffffffff


	//   ....[10]....
        /*0768*/ 	.word	0xffffffff


	//   ....[11]....
        /*076c*/ 	.word	0xffffffff


	//   ....[12]....
        /*0770*/ 	.word	0xffffffff


	//   ....[13]....
        /*0774*/ 	.word	0xffffffff


	//   ....[14]....
        /*0778*/ 	.word	0xffffffff


	//   ....[15]....
        /*077c*/ 	.word	0xffffffff


	//   ....[16]....
        /*0780*/ 	.word	0xffffffff


	//   ....[17]....
        /*0784*/ 	.word	0xffffffff


	//   ....[18]....
        /*0788*/ 	.word	0xffffffff


	//   ....[19]....
        /*078c*/ 	.word	0xffffffff


	//   ....[20]....
        /*0790*/ 	.word	0xffffffff


	//   ....[21]....
        /*0794*/ 	.word	0xffffffff


	//   ....[22]....
        /*0798*/ 	.word	0xffffffff


	//   ....[23]....
        /*079c*/ 	.word	0xffffffff


	//   ....[24]....
        /*07a0*/ 	.word	0xffffffff


	//   ....[25]....
        /*07a4*/ 	.word	0xffffffff


	//   ....[26]....
        /*07a8*/ 	.word	0xffffffff


	//   ....[27]....
        /*07ac*/ 	.word	0xffffffff


	//   ....[28]....
        /*07b0*/ 	.word	0xffffffff


	//   ....[29]....
        /*07b4*/ 	.word	0xffffffff


	//   ....[30]....
        /*07b8*/ 	.word	0xffffffff


	//   ....[31]....
        /*07bc*/ 	.word	0xffffffff


	//   ....[32]....
        /*07c0*/ 	.word	0xffffffff


	//   ....[33]....
        /*07c4*/ 	.word	0xffffffff


	//   ....[34]....
        /*07c8*/ 	.word	0xffffffff


	//   ....[35]....
        /*07cc*/ 	.word	0xffffffff


	//   ....[36]....
        /*07d0*/ 	.word	0xffffffff


	//   ....[37]....
        /*07d4*/ 	.word	0xffffffff


	//   ....[38]....
        /*07d8*/ 	.word	0xffffffff


	//   ....[39]....
        /*07dc*/ 	.word	0xffffffff


	//   ....[40]....
        /*07e0*/ 	.word	0xffffffff


	//   ....[41]....
        /*07e4*/ 	.word	0xffffffff


	//   ....[42]....
        /*07e8*/ 	.word	0xffffffff


	//   ....[43]....
        /*07ec*/ 	.word	0xffffffff


	//   ....[44]....
        /*07f0*/ 	.word	0xffffffff


	//   ....[45]....
        /*07f4*/ 	.word	0xffffffff


	//   ....[46]....
        /*07f8*/ 	.word	0xffffffff


	//   ....[47]....
        /*07fc*/ 	.word	0xffffffff


	//   ....[48]....
        /*0800*/ 	.word	0xffffffff


	//   ....[49]....
        /*0804*/ 	.word	0xffffffff


	//   ....[50]....
        /*0808*/ 	.word	0xffffffff


	//   ....[51]....
        /*080c*/ 	.word	0xffffffff


	//   ....[52]....
        /*0810*/ 	.word	0xffffffff


	//   ....[53]....
        /*0814*/ 	.word	0xffffffff


	//   ....[54]....
        /*0818*/ 	.word	0xffffffff


	//   ....[55]....
        /*081c*/ 	.word	0xffffffff


	//   ....[56]....
        /*0820*/ 	.word	0xffffffff


	//   ....[57]....
        /*0824*/ 	.word	0xffffffff


	//   ....[58]....
        /*0828*/ 	.word	0xffffffff


	//   ....[59]....
        /*082c*/ 	.word	0xffffffff


	//   ....[60]....
        /*0830*/ 	.word	0xffffffff


	//   ....[61]....
        /*0834*/ 	.word	0xffffffff


	//   ....[62]....
        /*0838*/ 	.word	0xffffffff


	//   ....[63]....
        /*083c*/ 	.word	0xffffffff


	//   ....[64]....
        /*0840*/ 	.word	0xffffffff


	//   ....[65]....
        /*0844*/ 	.word	0xffffffff


	//   ....[66]....
        /*0848*/ 	.word	0xffffffff


	//   ....[67]....
        /*084c*/ 	.word	0xffffffff


	//   ....[68]....
        /*0850*/ 	.word	0xffffffff


	//   ....[69]....
        /*0854*/ 	.word	0xffffffff


	//   ....[70]....
        /*0858*/ 	.word	0xffffffff


	//   ....[71]....
        /*085c*/ 	.word	0xffffffff


	//   ....[72]....
        /*0860*/ 	.word	0xffffffff


	//   ....[73]....
        /*0864*/ 	.word	0xffffffff


	//   ....[74]....
        /*0868*/ 	.word	0xffffffff


	//   ....[75]....
        /*086c*/ 	.word	0xffffffff


	//   ....[76]....
        /*0870*/ 	.word	0xffffffff


	//   ....[77]....
        /*0874*/ 	.word	0xffffffff


	//   ....[78]....
        /*0878*/ 	.word	0xffffffff


	//   ....[79]....
        /*087c*/ 	.word	0xffffffff


	//   ....[80]....
        /*0880*/ 	.word	0xffffffff


	//   ....[81]....
        /*0884*/ 	.word	0xffffffff


	//   ....[82]....
        /*0888*/ 	.word	0xffffffff


	//   ....[83]....
        /*088c*/ 	.word	0xffffffff


	//   ....[84]....
        /*0890*/ 	.word	0xffffffff


	//   ....[85]....
        /*0894*/ 	.word	0xffffffff


	//   ....[86]....
        /*0898*/ 	.word	0xffffffff


	//   ....[87]....
        /*089c*/ 	.word	0xffffffff


	//   ....[88]....
        /*08a0*/ 	.word	0xffffffff


	//   ....[89]....
        /*08a4*/ 	.word	0xffffffff


	//   ....[90]....
        /*08a8*/ 	.word	0xffffffff


	//   ....[91]....
        /*08ac*/ 	.word	0xffffffff


	//   ....[92]....
        /*08b0*/ 	.word	0xffffffff


	//   ....[93]....
        /*08b4*/ 	.word	0xffffffff


	//   ....[94]....
        /*08b8*/ 	.word	0xffffffff


	//   ....[95]....
        /*08bc*/ 	.word	0xffffffff


	//   ....[96]....
        /*08c0*/ 	.word	0xffffffff


	//   ....[97]....
        /*08c4*/ 	.word	0xffffffff


	//   ....[98]....
        /*08c8*/ 	.word	0xffffffff


	//   ....[99]....
        /*08cc*/ 	.word	0xffffffff


	//   ....[100]....
        /*08d0*/ 	.word	0xffffffff


	//   ....[101]....
        /*08d4*/ 	.word	0xffffffff


	//   ....[102]....
        /*08d8*/ 	.word	0xffffffff


	//   ....[103]....
        /*08dc*/ 	.word	0xffffffff


	//   ....[104]....
        /*08e0*/ 	.word	0xffffffff


	//   ....[105]....
        /*08e4*/ 	.word	0x0500000f


	//   ....[106]....
        /*08e8*/ 	.word	0x0500000f


	//   ....[107]....
        /*08ec*/ 	.word	0x0500000f


	//   ....[108]....
        /*08f0*/ 	.word	0x0500000f


	//   ....[109]....
        /*08f4*/ 	.word	0x0500000f


	//   ....[110]....
        /*08f8*/ 	.word	0x0500000f


	//   ....[111]....
        /*08fc*/ 	.word	0x0500000f


	//   ....[112]....
        /*0900*/ 	.word	0x0500000f


	//   ....[113]....
        /*0904*/ 	.word	0x0500000f


	//   ....[114]....
        /*0908*/ 	.word	0x0500000f


	//   ....[115]....
        /*090c*/ 	.word	0x0500000f


	//   ....[116]....
        /*0910*/ 	.word	0x0500000f


	//   ....[117]....
        /*0914*/ 	.word	0x0500000f


	//   ....[118]....
        /*0918*/ 	.word	0x0500000f


	//   ....[119]....
        /*091c*/ 	.word	0x0500000f


	//   ....[120]....
        /*0920*/ 	.word	0x0500000f


	//   ....[121]....
        /*0924*/ 	.word	0x0500000f


	//   ....[122]....
        /*0928*/ 	.word	0x0500000f


	//   ....[123]....
        /*092c*/ 	.word	0x0500000f


	//   ....[124]....
        /*0930*/ 	.word	0x0500000f


	//   ....[125]....
        /*0934*/ 	.word	0x0500000f


	//   ....[126]....
        /*0938*/ 	.word	0x0500000f


	//   ....[127]....
        /*093c*/ 	.word	0x0500000f


	//   ....[128]....
        /*0940*/ 	.word	0x0500000f


	//   ....[129]....
        /*0944*/ 	.word	0x0500000f


	//   ....[130]....
        /*0948*/ 	.word	0x0500000f


	//   ....[131]....
        /*094c*/ 	.word	0x0500000f


	//   ....[132]....
        /*0950*/ 	.word	0x0500000f


	//   ....[133]....
        /*0954*/ 	.word	0x0500000f


	//   ....[134]....
        /*0958*/ 	.word	0x0500000f


	//   ....[135]....
        /*095c*/ 	.word	0x0500000f


	//   ....[136]....
        /*0960*/ 	.word	0x0500000f


	//   ....[137]....
        /*0964*/ 	.word	0x0500000f


	//   ....[138]....
        /*0968*/ 	.word	0x0500000f


	//   ....[139]....
        /*096c*/ 	.word	0x0500000f


	//   ....[140]....
        /*0970*/ 	.word	0x0500000f


	//   ....[141]....
        /*0974*/ 	.word	0xffffffff


	//   ....[142]....
        /*0978*/ 	.word	0xffffffff


	//   ....[143]....
        /*097c*/ 	.word	0xffffffff


	//   ....[144]....
        /*0980*/ 	.word	0xffffffff


	//   ....[145]....
        /*0984*/ 	.word	0xffffffff


	//   ....[146]....
        /*0988*/ 	.word	0xffffffff


	//   ....[147]....
        /*098c*/ 	.word	0xffffffff


	//   ....[148]....
        /*0990*/ 	.word	0xffffffff


	//----- nvinfo : EIATTR_COOP_GROUP_INSTR_OFFSETS
	.align		4
.L_887:
        /*0994*/ 	.byte	0x04, 0x28
        /*0996*/ 	.short	(.L_889 - .L_888)


	//   ....[0]....
.L_888:
        /*0998*/ 	.word	0x00000070


	//   ....[1]....
        /*099c*/ 	.word	0x00000170


	//   ....[2]....
        /*09a0*/ 	.word	0x00000220


	//   ....[3]....
        /*09a4*/ 	.word	0x000003c0


	//   ....[4]....
        /*09a8*/ 	.word	0x00000520


	//   ....[5]....
        /*09ac*/ 	.word	0x00000640


	//   ....[6]....
        /*09b0*/ 	.word	0x000007a0


	//   ....[7]....
        /*09b4*/ 	.word	0x00002b30


	//   ....[8]....
        /*09b8*/ 	.word	0x0000aae0


	//   ....[9]....
        /*09bc*/ 	.word	0x0000cb70


	//   ....[10]....
        /*09c0*/ 	.word	0x0000dec0


	//   ....[11]....
        /*09c4*/ 	.word	0x0000e360


	//   ....[12]....
        /*09c8*/ 	.word	0x0000ee10


	//   ....[13]....
        /*09cc*/ 	.word	0x0000f1f0


	//   ....[14]....
        /*09d0*/ 	.word	0x0000f500


	//   ....[15]....
        /*09d4*/ 	.word	0x0000f520


	//   ....[16]....
        /*09d8*/ 	.word	0x00012230


	//   ....[17]....
        /*09dc*/ 	.word	0x00013cc0


	//   ....[18]....
        /*09e0*/ 	.word	0x00014fc0


	//   ....[19]....
        /*09e4*/ 	.word	0x00015070


	//   ....[20]....
        /*09e8*/ 	.word	0x00015220


	//   ....[21]....
        /*09ec*/ 	.word	0x00015240


	//   ....[22]....
        /*09f0*/ 	.word	0x0001bfa0


	//   ....[23]....
        /*09f4*/ 	.word	0x0001d4d0


	//   ....[24]....
        /*09f8*/ 	.word	0x0001e6b0


	//   ....[25]....
        /*09fc*/ 	.word	0x0001eb90


	//   ....[26]....
        /*0a00*/ 	.word	0x0001f6b0


	//   ....[27]....
        /*0a04*/ 	.word	0x0001f740


	//   ....[28]....
        /*0a08*/ 	.word	0x0001f830


	//   ....[29]....
        /*0a0c*/ 	.word	0x0001f850


	//   ....[30]....
        /*0a10*/ 	.word	0x00026630


	//   ....[31]....
        /*0a14*/ 	.word	0x00026760


	//   ....[32]....
        /*0a18*/ 	.word	0x00026780


	//   ....[33]....
        /*0a1c*/ 	.word	0x000267c0


	//   ....[34]....
        /*0a20*/ 	.word	0x000267e0


	//   ....[35]....
        /*0a24*/ 	.word	0x00028b60


	//   ....[36]....
        /*0a28*/ 	.word	0x00028fd0


	//   ....[37]....
        /*0a2c*/ 	.word	0x00028fe0


	//   ....[38]....
        /*0a30*/ 	.word	0x00028ff0


	//   ....[39]....
        /*0a34*/ 	.word	0x00029000


	//   ....[40]....
        /*0a38*/ 	.word	0x00029c20


	//   ....[41]....
        /*0a3c*/ 	.word	0x00029c50


	//   ....[42]....
        /*0a40*/ 	.word	0x00029e90


	//   ....[43]....
        /*0a44*/ 	.word	0x00029eb0


	//   ....[44]....
        /*0a48*/ 	.word	0x0002a550


	//   ....[45]....
        /*0a4c*/ 	.word	0x0002a560


	//   ....[46]....
        /*0a50*/ 	.word	0x0002afb0


	//   ....[47]....
        /*0a54*/ 	.word	0x0002afd0


	//   ....[48]....
        /*0a58*/ 	.word	0x0002c4e0


	//   ....[49]....
        /*0a5c*/ 	.word	0x0002c520


	//   ....[50]....
        /*0a60*/ 	.word	0x0002c760


	//   ....[51]....
        /*0a64*/ 	.word	0x0002c780


	//   ....[52]....
        /*0a68*/ 	.word	0x0002ca40


	//   ....[53]....
        /*0a6c*/ 	.word	0x0002cc50


	//   ....[54]....
        /*0a70*/ 	.word	0x0002cc80


	//   ....[55]....
        /*0a74*/ 	.word	0x0002ccb0


	//   ....[56]....
        /*0a78*/ 	.word	0x0002cce0


	//   ....[57]....
        /*0a7c*/ 	.word	0x0002cd10


	//   ....[58]....
        /*0a80*/ 	.word	0x0002cd40


	//   ....[59]....
        /*0a84*/ 	.word	0x0002cee0


	//   ....[60]....
        /*0a88*/ 	.word	0x0002cf10


	//   ....[61]....
        /*0a8c*/ 	.word	0x0002cf40


	//   ....[62]....
        /*0a90*/ 	.word	0x0002cf70


	//   ....[63]....
        /*0a94*/ 	.word	0x0002cfa0


	//   ....[64]....
        /*0a98*/ 	.word	0x0002cfd0


	//   ....[65]....
        /*0a9c*/ 	.word	0x0002d070


	//   ....[66]....
        /*0aa0*/ 	.word	0x0002d0a0


	//   ....[67]....
        /*0aa4*/ 	.word	0x0002d0b0


	//   ....[68]....
        /*0aa8*/ 	.word	0x0002d0e0


	//   ....[69]....
        /*0aac*/ 	.word	0x0002ee70


	//   ....[70]....
        /*0ab0*/ 	.word	0x0002f920


	//   ....[71]....
        /*0ab4*/ 	.word	0x0002f930


	//   ....[72]....
        /*0ab8*/ 	.word	0x0002f960


	//   ....[73]....
        /*0abc*/ 	.word	0x0002fa40


	//   ....[74]....
        /*0ac0*/ 	.word	0x0002fa70


	//   ....[75]....
        /*0ac4*/ 	.word	0x0002fad0


	//   ....[76]....
        /*0ac8*/ 	.word	0x0002fae0


	//   ....[77]....
        /*0acc*/ 	.word	0x0002fb50


	//   ....[78]....
        /*0ad0*/ 	.word	0x00030490


	//   ....[79]....
        /*0ad4*/ 	.word	0x00030570


	//   ....[80]....
        /*0ad8*/ 	.word	0x000305a0


	//   ....[81]....
        /*0adc*/ 	.word	0x000306d0


	//   ....[82]....
        /*0ae0*/ 	.word	0x00030840


	//   ....[83]....
        /*0ae4*/ 	.word	0x00030850


	//   ....[84]....
        /*0ae8*/ 	.word	0x000309b0


	//   ....[85]....
        /*0aec*/ 	.word	0x000309c0


	//   ....[86]....
        /*0af0*/ 	.word	0x000345e0


	//   ....[87]....
        /*0af4*/ 	.word	0x000345f0


	//   ....[88]....
        /*0af8*/ 	.word	0x00034640


	//   ....[89]....
        /*0afc*/ 	.word	0x00034680


	//   ....[90]....
        /*0b00*/ 	.word	0x000346b0


	//   ....[91]....
        /*0b04*/ 	.word	0x000346e0


	//   ....[92]....
        /*0b08*/ 	.word	0x00034710


	//   ....[93]....
        /*0b0c*/ 	.word	0x00034740


	//   ....[94]....
        /*0b10*/ 	.word	0x00034900


	//   ....[95]....
        /*0b14*/ 	.word	0x00034930


	//   ....[96]....
        /*0b18*/ 	.word	0x00034960


	//   ....[97]....
        /*0b1c*/ 	.word	0x00034990


	//   ....[98]....
        /*0b20*/ 	.word	0x000349c0


	//   ....[99]....
        /*0b24*/ 	.word	0x000349f0


	//   ....[100]....
        /*0b28*/ 	.word	0x00034ac0


	//   ....[101]....
        /*0b2c*/ 	.word	0x00034ae0


	//   ....[102]....
        /*0b30*/ 	.word	0x00034af0


	//   ....[103]....
        /*0b34*/ 	.word	0x00034b70


	//   ....[104]....
        /*0b38*/ 	.word	0x000356b0


	//   ....[105]....
        /*0b3c*/ 	.word	0x00035c20


	//   ....[106]....
        /*0b40*/ 	.word	0x00035db0


	//   ....[107]....
        /*0b44*/ 	.word	0x00035e10


	//   ....[108]....
        /*0b48*/ 	.word	0x00035e70


	//   ....[109]....
        /*0b4c*/ 	.word	0x00035ec0


	//   ....[110]....
        /*0b50*/ 	.word	0x00036020


	//   ....[111]....
        /*0b54*/ 	.word	0x000360c0


	//   ....[112]....
        /*0b58*/ 	.word	0x00036170


	//   ....[113]....
        /*0b5c*/ 	.word	0x00036250


	//   ....[114]....
        /*0b60*/ 	.word	0x00036410


	//   ....[115]....
        /*0b64*/ 	.word	0x000364f0


	//   ....[116]....
        /*0b68*/ 	.word	0x00036780


	//   ....[117]....
        /*0b6c*/ 	.word	0x00036880


	//   ....[118]....
        /*0b70*/ 	.word	0x00036a60


	//   ....[119]....
        /*0b74*/ 	.word	0x00036b20


	//   ....[120]....
        /*0b78*/ 	.word	0x00036d30


	//   ....[121]....
        /*0b7c*/ 	.word	0x00036d80


	//   ....[122]....
        /*0b80*/ 	.word	0x000370b0


	//   ....[123]....
        /*0b84*/ 	.word	0x00037150


	//   ....[124]....
        /*0b88*/ 	.word	0x000372e0


	//   ....[125]....
        /*0b8c*/ 	.word	0x00037360


	//   ....[126]....
        /*0b90*/ 	.word	0x000373e0


	//   ....[127]....
        /*0b94*/ 	.word	0x00037460


	//   ....[128]....
        /*0b98*/ 	.word	0x000374e0


	//   ....[129]....
        /*0b9c*/ 	.word	0x00037570


	//   ....[130]....
        /*0ba0*/ 	.word	0x00037610


	//   ....[131]....
        /*0ba4*/ 	.word	0x000376c0


	//   ....[132]....
        /*0ba8*/ 	.word	0x00037740


	//   ....[133]....
        /*0bac*/ 	.word	0x000377c0


	//   ....[134]....
        /*0bb0*/ 	.word	0x00037840


	//   ....[135]....
        /*0bb4*/ 	.word	0x000378d0


	//   ....[136]....
        /*0bb8*/ 	.word	0x00037950


	//   ....[137]....
        /*0bbc*/ 	.word	0x00037a00


	//   ....[138]....
        /*0bc0*/ 	.word	0x00037a50


	//   ....[139]....
        /*0bc4*/ 	.word	0x00037b10


	//   ....[140]....
        /*0bc8*/ 	.word	0x00037c40


	//   ....[141]....
        /*0bcc*/ 	.word	0x00039c40


	//   ....[142]....
        /*0bd0*/ 	.word	0x0003b430


	//   ....[143]....
        /*0bd4*/ 	.word	0x0003be50


	//   ....[144]....
        /*0bd8*/ 	.word	0x0003c750


	//   ....[145]....
        /*0bdc*/ 	.word	0x0003c790


	//   ....[146]....
        /*0be0*/ 	.word	0x0003c800


	//   ....[147]....
        /*0be4*/ 	.word	0x0003c820


	//   ....[148]....
        /*0be8*/ 	.word	0x00049940


	//----- nvinfo : EIATTR_REG_RECONFIG
	.align		4
.L_889:
        /*0bec*/ 	.byte	0x01, 0x54
	.zero		2


	//----- nvinfo : EIATTR_SYSCALL_OFFSETS
	.align		4
        /*0bf0*/ 	.byte	0x04, 0x46
        /*0bf2*/ 	.short	(.L_891 - .L_890)


	//   ....[0]....
.L_890:
        /*0bf4*/ 	.word	0x0000b070


	//   ....[1]....
        /*0bf8*/ 	.word	0x0002eaa0


	//   ....[2]....
        /*0bfc*/ 	.word	0x0002ebf0


	//   ....[3]....
        /*0c00*/ 	.word	0x0002ece0


	//   ....[4]....
        /*0c04*/ 	.word	0x0002f520


	//   ....[5]....
        /*0c08*/ 	.word	0x0002fe60


	//----- nvinfo : EIATTR_MBARRIER_INSTR_OFFSETS
	.align		4
.L_891:
        /*0c0c*/ 	.byte	0x04, 0x39
        /*0c0e*/ 	.short	(.L_893 - .L_892)


	//   ....[0]....
.L_892:
        /*0c10*/ 	.word	0x000002a0
        /*0c14*/ 	.word	0x000000ff
        /*0c18*/ 	.word	0x00038800
        /*0c1c*/ 	.short	0x0100
        /*0c1e*/ 	.byte	0x08
	.zero		1


	//   ....[1]....
        /*0c20*/ 	.word	0x000002b0
        /*0c24*/ 	.word	0x000000ff
        /*0c28*/ 	.word	0x00038810
        /*0c2c*/ 	.short	0x0100
        /*0c2e*/ 	.byte	0x08
	.zero		1


	//   ....[2]....
        /*0c30*/ 	.word	0x000002c0
        /*0c34*/ 	.word	0x000000ff
        /*0c38*/ 	.word	0x00038820
        /*0c3c*/ 	.short	0x0100
        /*0c3e*/ 	.byte	0x08
	.zero		1


	//   ....[3]....
        /*0c40*/ 	.word	0x00000370
        /*0c44*/ 	.word	0x000000ff
        /*0c48*/ 	.word	0x00038830
        /*0c4c*/ 	.short	0x0100
        /*0c4e*/ 	.byte	0x06
	.zero		1


	//   ....[4]....
        /*0c50*/ 	.word	0x00000380
        /*0c54*/ 	.word	0x000000ff
        /*0c58*/ 	.word	0x00038840
        /*0c5c*/ 	.short	0x0100
        /*0c5e*/ 	.byte	0x06
	.zero		1


	//   ....[5]....
        /*0c60*/ 	.word	0x00000390
        /*0c64*/ 	.word	0x000000ff
        /*0c68*/ 	.word	0x00038838
        /*0c6c*/ 	.short	0x0100
        /*0c6e*/ 	.byte	0x06
	.zero		1


	//   ....[6]....
        /*0c70*/ 	.word	0x000003a0
        /*0c74*/ 	.word	0x000000ff
        /*0c78*/ 	.word	0x00038848
        /*0c7c*/ 	.short	0x0100
        /*0c7e*/ 	.byte	0x06
	.zero		1


	//   ....[7]....
        /*0c80*/ 	.word	0x000004d0
        /*0c84*/ 	.word	0x000000ff
        /*0c88*/ 	.word	0x00038850
        /*0c8c*/ 	.short	0x0100
        /*0c8e*/ 	.byte	0x08
	.zero		1


	//   ....[8]....
        /*0c90*/ 	.word	0x000004e0
        /*0c94*/ 	.word	0x000000ff
        /*0c98*/ 	.word	0x00038860
        /*0c9c*/ 	.short	0x0100
        /*0c9e*/ 	.byte	0x08
	.zero		1


	//   ....[9]....
        /*0ca0*/ 	.word	0x000004f0
        /*0ca4*/ 	.word	0x000000ff
        /*0ca8*/ 	.word	0x00038858
        /*0cac*/ 	.short	0x0100
        /*0cae*/ 	.byte	0x08
	.zero		1


	//   ....[10]....
        /*0cb0*/ 	.word	0x00000500
        /*0cb4*/ 	.word	0x000000ff
        /*0cb8*/ 	.word	0x00038868
        /*0cbc*/ 	.short	0x0100
        /*0cbe*/ 	.byte	0x08
	.zero		1


	//   ....[11]....
        /*0cc0*/ 	.word	0x000005f0
        /*0cc4*/ 	.word	0x000000ff
        /*0cc8*/ 	.word	0x00038870
        /*0ccc*/ 	.short	0x0100
        /*0cce*/ 	.byte	0x06
	.zero		1


	//   ....[12]....
        /*0cd0*/ 	.word	0x00000600
        /*0cd4*/ 	.word	0x000000ff
        /*0cd8*/ 	.word	0x00038880
        /*0cdc*/ 	.short	0x0100
        /*0cde*/ 	.byte	0x06
	.zero		1


	//   ....[13]....
        /*0ce0*/ 	.word	0x00000610
        /*0ce4*/ 	.word	0x000000ff
        /*0ce8*/ 	.word	0x00038878
        /*0cec*/ 	.short	0x0100
        /*0cee*/ 	.byte	0x06
	.zero		1


	//   ....[14]....
        /*0cf0*/ 	.word	0x00000620
        /*0cf4*/ 	.word	0x000000ff
        /*0cf8*/ 	.word	0x00038888
        /*0cfc*/ 	.short	0x0100
        /*0cfe*/ 	.byte	0x06
	.zero		1


	//   ....[15]....
        /*0d00*/ 	.word	0x00000750
        /*0d04*/ 	.word	0x000000ff
        /*0d08*/ 	.word	0x00038890
        /*0d0c*/ 	.short	0x0100
        /*0d0e*/ 	.byte	0x08
	.zero		1


	//   ....[16]....
        /*0d10*/ 	.word	0x00000760
        /*0d14*/ 	.word	0x000000ff
        /*0d18*/ 	.word	0x000388a0
        /*0d1c*/ 	.short	0x0100
        /*0d1e*/ 	.byte	0x08
	.zero		1


	//   ....[17]....
        /*0d20*/ 	.word	0x00000770
        /*0d24*/ 	.word	0x000000ff
        /*0d28*/ 	.word	0x00038898
        /*0d2c*/ 	.short	0x0100
        /*0d2e*/ 	.byte	0x08
	.zero		1


	//   ....[18]....
        /*0d30*/ 	.word	0x00000780
        /*0d34*/ 	.word	0x000000ff
        /*0d38*/ 	.word	0x000388a8
        /*0d3c*/ 	.short	0x0100
        /*0d3e*/ 	.byte	0x08
	.zero		1


	//   ....[19]....
        /*0d40*/ 	.word	0x000008c0
        /*0d44*/ 	.word	0x000000ff
        /*0d48*/ 	.word	0x000388b0
        /*0d4c*/ 	.short	0x0100
        /*0d4e*/ 	.byte	0x08
	.zero		1


	//   ....[20]....
        /*0d50*/ 	.word	0x000008d0
        /*0d54*/ 	.word	0x000000ff
        /*0d58*/ 	.word	0x000388c0
        /*0d5c*/ 	.short	0x0100
        /*0d5e*/ 	.byte	0x08
	.zero		1


	//   ....[21]....
        /*0d60*/ 	.word	0x000008e0
        /*0d64*/ 	.word	0x000000ff
        /*0d68*/ 	.word	0x000388b8
        /*0d6c*/ 	.short	0x0100
        /*0d6e*/ 	.byte	0x08
	.zero		1


	//   ....[22]....
        /*0d70*/ 	.word	0x000008f0
        /*0d74*/ 	.word	0x000000ff
        /*0d78*/ 	.word	0x000388c8
        /*0d7c*/ 	.short	0x0100
        /*0d7e*/ 	.byte	0x08
	.zero		1


	//   ....[23]....
        /*0d80*/ 	.word	0x00005070
        /*0d84*/ 	.word	0x00000000
        /*0d88*/ 	.word	0x00000000
        /*0d8c*/ 	.short	0x0101
        /*0d8e*/ 	.byte	0x3f
	.zero		1


	//   ....[24]....
        /*0d90*/ 	.word	0x00008e40
        /*0d94*/ 	.word	0x00000000
        /*0d98*/ 	.word	0x00000000
        /*0d9c*/ 	.short	0x0101
        /*0d9e*/ 	.byte	0x3f
	.zero		1


	//   ....[25]....
        /*0da0*/ 	.word	0x0000b5b0
        /*0da4*/ 	.word	0x000000ff
        /*0da8*/ 	.word	0x00038800
        /*0dac*/ 	.short	0x010a
        /*0dae*/ 	.byte	0x2f
	.zero		1


	//   ....[26]....
        /*0db0*/ 	.word	0x0000ba10
        /*0db4*/ 	.word	0x00000014
        /*0db8*/ 	.word	0x00000000
        /*0dbc*/ 	.short	0x010a
        /*0dbe*/ 	.byte	0x3f
	.zero		1


	//   ....[27]....
        /*0dc0*/ 	.word	0x0000ba70
        /*0dc4*/ 	.word	0x00000014
        /*0dc8*/ 	.word	0x00000000
        /*0dcc*/ 	.short	0x010a
        /*0dce*/ 	.byte	0x3f
	.zero		1


	//   ....[28]....
        /*0dd0*/ 	.word	0x0000be20
        /*0dd4*/ 	.word	0x000000ff
        /*0dd8*/ 	.word	0x00038810
        /*0ddc*/ 	.short	0x010a
        /*0dde*/ 	.byte	0x2f
	.zero		1


	//   ....[29]....
        /*0de0*/ 	.word	0x0000bf20
        /*0de4*/ 	.word	0x0000000c
        /*0de8*/ 	.word	0x00000000
        /*0dec*/ 	.short	0x010a
        /*0dee*/ 	.byte	0x3f
	.zero		1


	//   ....[30]....
        /*0df0*/ 	.word	0x0000bf80
        /*0df4*/ 	.word	0x0000000c
        /*0df8*/ 	.word	0x00000000
        /*0dfc*/ 	.short	0x010a
        /*0dfe*/ 	.byte	0x3f
	.zero		1


	//   ....[31]....
        /*0e00*/ 	.word	0x0000dac0
        /*0e04*/ 	.word	0x00000003
        /*0e08*/ 	.word	0x00000000
        /*0e0c*/ 	.short	0x0101
        /*0e0e*/ 	.byte	0x3f
	.zero		1


	//   ....[32]....
        /*0e10*/ 	.word	0x000122a0
        /*0e14*/ 	.word	0x00000000
        /*0e18*/ 	.word	0x00000000
        /*0e1c*/ 	.short	0x0101
        /*0e1e*/ 	.byte	0x3f
	.zero		1


	//   ....[33]....
        /*0e20*/ 	.word	0x00012a00
        /*0e24*/ 	.word	0x00000009
        /*0e28*/ 	.word	0x00000000
        /*0e2c*/ 	.short	0x010a
        /*0e2e*/ 	.byte	0x3f
	.zero		1


	//   ....[34]....
        /*0e30*/ 	.word	0x00012b00
        /*0e34*/ 	.word	0x00000005
        /*0e38*/ 	.word	0x00000000
        /*0e3c*/ 	.short	0x010a
        /*0e3e*/ 	.byte	0x3f
	.zero		1


	//   ....[35]....
        /*0e40*/ 	.word	0x00012f20
        /*0e44*/ 	.word	0x00000014
        /*0e48*/ 	.word	0x00000000
        /*0e4c*/ 	.short	0x010a
        /*0e4e*/ 	.byte	0x3f
	.zero		1


	//   ....[36]....
        /*0e50*/ 	.word	0x00013020
        /*0e54*/ 	.word	0x00000008
        /*0e58*/ 	.word	0x00000000
        /*0e5c*/ 	.short	0x010a
        /*0e5e*/ 	.byte	0x3f
	.zero		1


	//   ....[37]....
        /*0e60*/ 	.word	0x00014b30
        /*0e64*/ 	.word	0x0000003c
        /*0e68*/ 	.word	0x00000000
        /*0e6c*/ 	.short	0x0101
        /*0e6e*/ 	.byte	0x3f
	.zero		1


	//   ....[38]....
        /*0e70*/ 	.word	0x0001c020
        /*0e74*/ 	.word	0x00000006
        /*0e78*/ 	.word	0x00000000
        /*0e7c*/ 	.short	0x0101
        /*0e7e*/ 	.byte	0x3f
	.zero		1


	//   ....[39]....
        /*0e80*/ 	.word	0x0001c200
        /*0e84*/ 	.word	0x00000007
        /*0e88*/ 	.word	0x00000000
        /*0e8c*/ 	.short	0x010a
        /*0e8e*/ 	.byte	0x3f
	.zero		1


	//   ....[40]....
        /*0e90*/ 	.word	0x0001c300
        /*0e94*/ 	.word	0x00000006
        /*0e98*/ 	.word	0x00000000
        /*0e9c*/ 	.short	0x010a
        /*0e9e*/ 	.byte	0x3f
	.zero		1


	//   ....[41]....
        /*0ea0*/ 	.word	0x0001c720
        /*0ea4*/ 	.word	0x0000000e
        /*0ea8*/ 	.word	0x00000000
        /*0eac*/ 	.short	0x010a
        /*0eae*/ 	.byte	0x3f
	.zero		1


	//   ....[42]....
        /*0eb0*/ 	.word	0x0001c820
        /*0eb4*/ 	.word	0x00000005
        /*0eb8*/ 	.word	0x00000000
        /*0ebc*/ 	.short	0x010a
        /*0ebe*/ 	.byte	0x3f
	.zero		1


	//   ....[43]....
        /*0ec0*/ 	.word	0x0001e330
        /*0ec4*/ 	.word	0x0000003c
        /*0ec8*/ 	.word	0x00000000
        /*0ecc*/ 	.short	0x0101
        /*0ece*/ 	.byte	0x3f
	.zero		1


	//   ....[44]....
        /*0ed0*/ 	.word	0x000266b0
        /*0ed4*/ 	.word	0x00000003
        /*0ed8*/ 	.word	0x00000000
        /*0edc*/ 	.short	0x0101
        /*0ede*/ 	.byte	0x3f
	.zero		1


	//   ....[45]....
        /*0ee0*/ 	.word	0x00029c40
        /*0ee4*/ 	.word	0x000000ff
        /*0ee8*/ 	.word	0x00000000
        /*0eec*/ 	.short	0x0101
        /*0eee*/ 	.byte	0x04
	.zero		1


	//   ....[46]....
        /*0ef0*/ 	.word	0x0002a390
        /*0ef4*/ 	.word	0x000000ff
        /*0ef8*/ 	.word	0x00000000
        /*0efc*/ 	.short	0x0101
        /*0efe*/ 	.byte	0x04
	.zero		1


	//   ....[47]....
        /*0f00*/ 	.word	0x0002f0d0
        /*0f04*/ 	.word	0x00000000
        /*0f08*/ 	.word	0x00038840
        /*0f0c*/ 	.short	0x010a
        /*0f0e*/ 	.byte	0x3f
	.zero		1


	//   ....[48]....
        /*0f10*/ 	.word	0x0002fc10
        /*0f14*/ 	.word	0x00000012
        /*0f18*/ 	.word	0x00038800
        /*0f1c*/ 	.short	0x0107
        /*0f1e*/ 	.byte	0x3f
	.zero		1


	//   ....[49]....
        /*0f20*/ 	.word	0x0002fcb0
        /*0f24*/ 	.word	0x00000012
        /*0f28*/ 	.word	0x00038800
        /*0f2c*/ 	.short	0x0101
        /*0f2e*/ 	.byte	0x3f
	.zero		1


	//   ....[50]....
        /*0f30*/ 	.word	0x00030bd0
        /*0f34*/ 	.word	0x00000012
        /*0f38*/ 	.word	0x00038810
        /*0f3c*/ 	.short	0x0107
        /*0f3e*/ 	.byte	0x3f
	.zero		1


	//   ....[51]....
        /*0f40*/ 	.word	0x00030cd0
        /*0f44*/ 	.word	0x00000012
        /*0f48*/ 	.word	0x00038810
        /*0f4c*/ 	.short	0x0101
        /*0f4e*/ 	.byte	0x3f
	.zero		1


	//   ....[52]....
        /*0f50*/ 	.word	0x00030cf0
        /*0f54*/ 	.word	0x00000012
        /*0f58*/ 	.word	0x00038820
        /*0f5c*/ 	.short	0x010a
        /*0f5e*/ 	.byte	0x3f
	.zero		1


	//   ....[53]....
        /*0f60*/ 	.word	0x00030dd0
        /*0f64*/ 	.word	0x00000000
        /*0f68*/ 	.word	0x00038860
        /*0f6c*/ 	.short	0x010a
        /*0f6e*/ 	.byte	0x3f
	.zero		1


	//   ....[54]....
        /*0f70*/ 	.word	0x00031ae0
        /*0f74*/ 	.word	0x00000003
        /*0f78*/ 	.word	0x00038840
        /*0f7c*/ 	.short	0x010a
        /*0f7e*/ 	.byte	0x3f
	.zero		1


	//   ....[55]....
        /*0f80*/ 	.word	0x00031d20
        /*0f84*/ 	.word	0x00000003
        /*0f88*/ 	.word	0x00038860
        /*0f8c*/ 	.short	0x010a
        /*0f8e*/ 	.byte	0x3f
	.zero		1


	//   ....[56]....
        /*0f90*/ 	.word	0x000328f0
        /*0f94*/ 	.word	0x00000004
        /*0f98*/ 	.word	0x00038840
        /*0f9c*/ 	.short	0x010a
        /*0f9e*/ 	.byte	0x3f
	.zero		1


	//   ....[57]....
        /*0fa0*/ 	.word	0x00032b20
        /*0fa4*/ 	.word	0x00000004
        /*0fa8*/ 	.word	0x00038860
        /*0fac*/ 	.short	0x010a
        /*0fae*/ 	.byte	0x3f
	.zero		1


	//   ....[58]....
        /*0fb0*/ 	.word	0x00033680
        /*0fb4*/ 	.word	0x00000004
        /*0fb8*/ 	.word	0x00038840
        /*0fbc*/ 	.short	0x010a
        /*0fbe*/ 	.byte	0x3f
	.zero		1


	//   ....[59]....
        /*0fc0*/ 	.word	0x000338c0
        /*0fc4*/ 	.word	0x00000004
        /*0fc8*/ 	.word	0x00038860
        /*0fcc*/ 	.short	0x010a
        /*0fce*/ 	.byte	0x3f
	.zero		1


	//   ....[60]....
        /*0fd0*/ 	.word	0x00035630
        /*0fd4*/ 	.word	0x00000009
        /*0fd8*/ 	.word	0x00038820
        /*0fdc*/ 	.short	0x010a
        /*0fde*/ 	.byte	0x3f
	.zero		1


	//   ....[61]....
        /*0fe0*/ 	.word	0x000357a0
        /*0fe4*/ 	.word	0x00000005
        /*0fe8*/ 	.word	0x00000000
        /*0fec*/ 	.short	0x010a
        /*0fee*/ 	.byte	0x3f
	.zero		1


	//   ....[62]....
        /*0ff0*/ 	.word	0x00035820
        /*0ff4*/ 	.word	0x00000007
        /*0ff8*/ 	.word	0x00000000
        /*0ffc*/ 	.short	0x010a
        /*0ffe*/ 	.byte	0x3f
	.zero		1


	//   ....[63]....
        /*1000*/ 	.word	0x00035860
        /*1004*/ 	.word	0x00000005
        /*1008*/ 	.word	0x00000000
        /*100c*/ 	.short	0x010a
        /*100e*/ 	.byte	0x3f
	.zero		1


	//   ....[64]....
        /*1010*/ 	.word	0x00035890
        /*1014*/ 	.word	0x00000003
        /*1018*/ 	.word	0x00000000
        /*101c*/ 	.short	0x010a
        /*101e*/ 	.byte	0x3f
	.zero		1


	//   ....[65]....
        /*1020*/ 	.word	0x00035900
        /*1024*/ 	.word	0x00000003
        /*1028*/ 	.word	0x00038800
        /*102c*/ 	.short	0x010a
        /*102e*/ 	.byte	0x3f
	.zero		1


	//   ....[66]....
        /*1030*/ 	.word	0x00035950
        /*1034*/ 	.word	0x00000014
        /*1038*/ 	.word	0x00000000
        /*103c*/ 	.short	0x010a
        /*103e*/ 	.byte	0x3f
	.zero		1


	//   ....[67]....
        /*1040*/ 	.word	0x000359b0
        /*1044*/ 	.word	0x0000000c
        /*1048*/ 	.word	0x00038810
        /*104c*/ 	.short	0x010a
        /*104e*/ 	.byte	0x3f
	.zero		1


	//   ....[68]....
        /*1050*/ 	.word	0x00035a00
        /*1054*/ 	.word	0x0000000c
        /*1058*/ 	.word	0x00000000
        /*105c*/ 	.short	0x010a
        /*105e*/ 	.byte	0x3f
	.zero		1


	//   ....[69]....
        /*1060*/ 	.word	0x00035a50
        /*1064*/ 	.word	0x00000005
        /*1068*/ 	.word	0x00000000
        /*106c*/ 	.short	0x010a
        /*106e*/ 	.byte	0x3f
	.zero		1


	//   ....[70]....
        /*1070*/ 	.word	0x00035aa0
        /*1074*/ 	.word	0x00000008
        /*1078*/ 	.word	0x00000000
        /*107c*/ 	.short	0x010a
        /*107e*/ 	.byte	0x3f
	.zero		1


	//   ....[71]....
        /*1080*/ 	.word	0x00035af0
        /*1084*/ 	.word	0x00000006
        /*1088*/ 	.word	0x00000000
        /*108c*/ 	.short	0x010a
        /*108e*/ 	.byte	0x3f
	.zero		1


	//   ....[72]....
        /*1090*/ 	.word	0x00035b40
        /*1094*/ 	.word	0x00000005
        /*1098*/ 	.word	0x00000000
        /*109c*/ 	.short	0x010a
        /*109e*/ 	.byte	0x3f
	.zero		1


	//   ....[73]....
        /*10a0*/ 	.word	0x00035ce0
        /*10a4*/ 	.word	0x00000000
        /*10a8*/ 	.word	0x00038840
        /*10ac*/ 	.short	0x010a
        /*10ae*/ 	.byte	0x3f
	.zero		1


	//   ....[74]....
        /*10b0*/ 	.word	0x00036dc0
        /*10b4*/ 	.word	0x00000012
        /*10b8*/ 	.word	0x00038820
        /*10bc*/ 	.short	0x010a
        /*10be*/ 	.byte	0x3f
	.zero		1


	//   ....[75]....
        /*10c0*/ 	.word	0x00036e10
        /*10c4*/ 	.word	0x00000000
        /*10c8*/ 	.word	0x00038860
        /*10cc*/ 	.short	0x010a
        /*10ce*/ 	.byte	0x3f
	.zero		1


	//   ....[76]....
        /*10d0*/ 	.word	0x00036e60
        /*10d4*/ 	.word	0x00000003
        /*10d8*/ 	.word	0x00038840
        /*10dc*/ 	.short	0x010a
        /*10de*/ 	.byte	0x3f
	.zero		1


	//   ....[77]....
        /*10e0*/ 	.word	0x00036eb0
        /*10e4*/ 	.word	0x00000003
        /*10e8*/ 	.word	0x00038860
        /*10ec*/ 	.short	0x010a
        /*10ee*/ 	.byte	0x3f
	.zero		1


	//   ....[78]....
        /*10f0*/ 	.word	0x00036f00
        /*10f4*/ 	.word	0x00000004
        /*10f8*/ 	.word	0x00038840
        /*10fc*/ 	.short	0x010a
        /*10fe*/ 	.byte	0x3f
	.zero		1


	//   ....[79]....
        /*1100*/ 	.word	0x00036f50
        /*1104*/ 	.word	0x00000004
        /*1108*/ 	.word	0x00038860
        /*110c*/ 	.short	0x010a
        /*110e*/ 	.byte	0x3f
	.zero		1


	//   ....[80]....
        /*1110*/ 	.word	0x00036fa0
        /*1114*/ 	.word	0x00000004
        /*1118*/ 	.word	0x00038840
        /*111c*/ 	.short	0x010a
        /*111e*/ 	.byte	0x3f
	.zero		1


	//   ....[81]....
        /*1120*/ 	.word	0x00036ff0
        /*1124*/ 	.word	0x00000004
        /*1128*/ 	.word	0x00038860
        /*112c*/ 	.short	0x010a
        /*112e*/ 	.byte	0x3f
	.zero		1


	//   ....[82]....
        /*1130*/ 	.word	0x00037b60
        /*1134*/ 	.word	0x00000009
        /*1138*/ 	.word	0x00038820
        /*113c*/ 	.short	0x010a
        /*113e*/ 	.byte	0x3f
	.zero		1


	//   ....[83]....
        /*1140*/ 	.word	0x00037d00
        /*1144*/ 	.word	0x00000005
        /*1148*/ 	.word	0x00000000
        /*114c*/ 	.short	0x010a
        /*114e*/ 	.byte	0x3f
	.zero		1


	//   ....[84]....
        /*1150*/ 	.word	0x00037d50
        /*1154*/ 	.word	0x00000007
        /*1158*/ 	.word	0x00000000
        /*115c*/ 	.short	0x010a
        /*115e*/ 	.byte	0x3f
	.zero		1


	//   ....[85]....
        /*1160*/ 	.word	0x00037da0
        /*1164*/ 	.word	0x00000005
        /*1168*/ 	.word	0x00000000
        /*116c*/ 	.short	0x010a
        /*116e*/ 	.byte	0x3f
	.zero		1


	//   ....[86]....
        /*1170*/ 	.word	0x00038160
        /*1174*/ 	.word	0x0000001a
        /*1178*/ 	.word	0x00000000
        /*117c*/ 	.short	0x010a
        /*117e*/ 	.byte	0x3f
	.zero		1


	//   ....[87]....
        /*1180*/ 	.word	0x000382a0
        /*1184*/ 	.word	0x00000009
        /*1188*/ 	.word	0x00000000
        /*118c*/ 	.short	0x010a
        /*118e*/ 	.byte	0x3f
	.zero		1


	//   ....[88]....
        /*1190*/ 	.word	0x00038900
        /*1194*/ 	.word	0x0000003a
        /*1198*/ 	.word	0x00000000
        /*119c*/ 	.short	0x010a
        /*119e*/ 	.byte	0x3f
	.zero		1


	//   ....[89]....
        /*11a0*/ 	.word	0x00038a40
        /*11a4*/ 	.word	0x00000038
        /*11a8*/ 	.word	0x00000000
        /*11ac*/ 	.short	0x010a
        /*11ae*/ 	.byte	0x3f
	.zero		1


	//   ....[90]....
        /*11b0*/ 	.word	0x0003ae60
        /*11b4*/ 	.word	0x00000038
        /*11b8*/ 	.word	0x00000000
        /*11bc*/ 	.short	0x0101
        /*11be*/ 	.byte	0x3f
	.zero		1


	//   ....[91]....
        /*11c0*/ 	.word	0x00049a20
        /*11c4*/ 	.word	0x00000004
        /*11c8*/ 	.word	0x00000000
        /*11cc*/ 	.short	0x0101
        /*11ce*/ 	.byte	0x3f
	.zero		1


	//   ....[92]....
        /*11d0*/ 	.word	0x00049a60
        /*11d4*/ 	.word	0x00000009
        /*11d8*/ 	.word	0x00000000
        /*11dc*/ 	.short	0x010a
        /*11de*/ 	.byte	0x3f
	.zero		1


	//   ....[93]....
        /*11e0*/ 	.word	0x00049ab0
        /*11e4*/ 	.word	0x00000038
        /*11e8*/ 	.word	0x00000000
        /*11ec*/ 	.short	0x010a
        /*11ee*/ 	.byte	0x3f
	.zero		1


	//----- nvinfo : EIATTR_NUM_MBARRIERS
	.align		4
.L_893:
        /*11f0*/ 	.byte	0x03, 0x38
        /*11f2*/ 	.short	0x0017


	//----- nvinfo : EIATTR_EXIT_INSTR_OFFSETS
	.align		4
        /*11f4*/ 	.byte	0x04, 0x1c
        /*11f6*/ 	.short	(.L_895 - .L_894)


	//   ....[0]....
.L_894:
        /*11f8*/ 	.word	0x00000b60


	//   ....[1]....
        /*11fc*/ 	.word	0x0002c9e0


	//   ....[2]....
        /*1200*/ 	.word	0x000358e0


	//----- nvinfo : EIATTR_MAX_THREADS
	.align		4
.L_895:
        /*1204*/ 	.byte	0x04, 0x05
        /*1206*/ 	.short	(.L_897 - .L_896)
.L_896:
        /*1208*/ 	.word	0x00000180
        /*120c*/ 	.word	0x00000001
        /*1210*/ 	.word	0x00000001


	//----- nvinfo : EIATTR_CRS_STACK_SIZE
	.align		4
.L_897:
        /*1214*/ 	.byte	0x04, 0x1e
        /*1216*/ 	.short	(.L_899 - .L_898)
.L_898:
        /*1218*/ 	.word	0x00000000


	//----- nvinfo : EIATTR_CBANK_PARAM_SIZE
	.align		4
.L_899:
        /*121c*/ 	.byte	0x03, 0x19
        /*121e*/ 	.short	0x0bf0


	//----- nvinfo : EIATTR_PARAM_CBANK
	.align		4
        /*1220*/ 	.byte	0x04, 0x0a
        /*1222*/ 	.short	(.L_901 - .L_900)
	.align		4
.L_900:
        /*1224*/ 	.word	index@(.nv.constant0._ZN7cutlass13device_kernelIN5flash11enable_sm90INS1_16FlashAttnFwdSm90INS1_25CollectiveMainloopFwdSm90ILi2EN4cute5tupleIJNS5_1CILi1EEES8_S8_EEENS6_IJNS7_ILi64EEESA_SA_EEELi512ENS_10bfloat16_tEfNS_4arch4Sm90ELb0ELb1ELb1ELb1ELb0ELb0ELb1ELb0ELb0ELb1ELb1ELb0EEENS1_21CollectiveEpilogueFwdINS6_IJSA_NS7_ILi512EEESA_EEES9_SC_SE_Li256ELb1ELb1ELb1ELb0EEENS1_36VarlenDynamicPersistentTileSchedulerILi64ELi64ELi256ELi128ELb1ELb1ELb1ELb1ELb0ELb1EEEEEEEEEvNT_6ParamsE)
        /*1228*/ 	.short	0x0210
        /*122a*/ 	.short	0x0bf0


	//----- nvinfo : EIATTR_SW_WAR
	.align		4
.L_901:
        /*122c*/ 	.byte	0x04, 0x36
        /*122e*/ 	.short	(.L_903 - .L_902)
.L_902:
        /*1230*/ 	.word	0x00000008
.L_903:


//--------------------- .nv.info._ZN7cutlass13device_kernelIN5flash11enable_sm90INS1_16FlashAttnFwdSm90INS1_25CollectiveMainloopFwdSm90ILi2EN4cute5tupleIJNS5_1CILi1EEES8_S8_EEENS6_IJNS7_ILi64EEESA_SA_EEELi512ENS_10bfloat16_tEfNS_4arch4Sm90ELb0ELb1ELb1ELb1ELb0ELb1ELb1ELb0ELb0ELb1ELb1ELb0EEENS1_21CollectiveEpilogueFwdINS6_IJSA_NS7_ILi512EEESA_EEES9_SC_SE_Li256ELb1ELb1ELb1ELb0EEENS1_36VarlenDynamicPersistentTileSchedulerILi64ELi64ELi256ELi128ELb1ELb1ELb1ELb1ELb0ELb1EEEEEEEEEvNT_6ParamsE --------------------------
	.section	.nv.info._ZN7cutlass13device_kernelIN5flash11enable_sm90INS1_16FlashAttnFwdSm90INS1_25CollectiveMainloopFwdSm90ILi2EN4cute5tupleIJNS5_1CILi1EEES8_S8_EEENS6_IJNS7_ILi64EEESA_SA_EEELi512ENS_10bfloat16_tEfNS_4arch4Sm90ELb0ELb1ELb1ELb1ELb0ELb1ELb1ELb0ELb0ELb1ELb1ELb0EEENS1_21CollectiveEpilogueFwdINS6_IJSA_NS7_ILi512EEESA_EEES9_SC_SE_Li256ELb1ELb1ELb1ELb0EEENS1_36VarlenDynamicPersistentTileSchedulerILi64ELi64ELi256ELi128ELb1ELb1ELb1ELb1ELb0ELb1EEEEEEEEEvNT_6ParamsE,"",@"SHT_CUDA_INFO"
	.sectionflags	@""
	.align	4


	//----- nvinfo : EIATTR_CUDA_API_VERSION
	.align		4
        /*0000*/ 	.byte	0x04, 0x37
        /*0002*/ 	.short	(.L_905 - .L_904)
.L_904:
        /*0004*/ 	.word	0x00000082


	//----- nvinfo : EIATTR_KPARAM_INFO
	.align		4
.L_905:
        /*0008*/ 	.byte	0x04, 0x17
        /*000a*/ 	.short	(.L_907 - .L_906)
.L_906:
        /*000c*/ 	.word	0x00000000
        /*0010*/ 	.short	0x0000
        /*0012*/ 	.short	0x0070
        /*0014*/ 	.byte	0x00, 0xf0, 0x01, 0x2e


	//----- nvinfo : EIATTR_SPARSE_MMA_MASK
	.align		4
.L_907:
        /*0018*/ 	.byte	0x03, 0x50
        /*001a*/ 	.short	0x0000


	//----- nvinfo : EIATTR_MAXREG_COUNT
	.align		4
        /*001c*/ 	.byte	0x03, 0x1b
        /*001e*/ 	.short	0x00a8


	//----- nvinfo : EIATTR_NUM_BARRIERS
	.align		4
        /*0020*/ 	.byte	0x02, 0x4c
        /*0022*/ 	.byte	0x10
	.zero		1


	//----- nvinfo : EIATTR_EXTERNS
	.align		4
        /*0024*/ 	.byte	0x04, 0x0f
        /*0026*/ 	.short	(.L_909 - .L_908)


	//   ....[0]....
	.align		4
.L_908:
        /*0028*/ 	.word	index@(__assertfail)


	//----- nvinfo : EIATTR_ANNOTATIONS
	.align		4
.L_909:
        /*002c*/ 	.byte	0x04, 0x55
        /*002e*/ 	.short	(.L_911 - .L_910)


	//   ....[0]....
.L_910:
        /* <DEDUP_REMOVED lines=145> */


	//----- nvinfo : EIATTR_MERCURY_ISA_VERSION
	.align		4
.L_911:
        /*0928*/ 	.byte	0x03, 0x5f
        /*092a*/ 	.short	0x0101


	//----- nvinfo : EIATTR_UNUSED_LOAD_BYTE_OFFSET
	.align		4
        /*092c*/ 	.byte	0x04, 0x44
        /*092e*/ 	.short	(.L_913 - .L_912)


	//   ....[0]....
.L_912:
        /*0930*/ 	.word	0x00000b60
        /*0934*/ 	.word	0x0000fff0


	//   ....[1]....
        /*0938*/ 	.word	0x000321e0
        /*093c*/ 	.word	0x0000fff0


	//----- nvinfo : EIATTR_INT_WARP_WIDE_INSTR_OFFSETS
	.align		4
.L_913:
        /*0940*/ 	.byte	0x04, 0x31
        /*0942*/ 	.short	(.L_915 - .L_914)


	//   ....[0]....
.L_914:
        /*0944*/ 	.word	0x000001d0


	//   ....[1]....
        /*0948*/ 	.word	0x00000270


	//   ....[2]....
        /*094c*/ 	.word	0x00000280


	//   ....[3]....
        /*0950*/ 	.word	0x000002f0


	//   ....[4]....
        /*0954*/ 	.word	0x0003af80


	//   ....[5]....
        /*0958*/ 	.word	0x0003afe0


	//   ....[6]....
        /*095c*/ 	.word	0x000409a0


	//   ....[7]....
        /*0960*/ 	.word	0x00040a00


	//----- nvinfo : EIATTR_COOP_GROUP_MASK_REGIDS
	.align		4
.L_915:
        /*0964*/ 	.byte	0x04, 0x29
        /*0966*/ 	.short	(.L_917 - .L_916)


	//   ....[0]....
.L_916:
        /*0968*/ 	.word	0xffffffff


	//   ....[1]....
        /*096c*/ 	.word	0xffffffff


	//   ....[2]....
        /*0970*/ 	.word	0xffffffff


	//   ....[3]....
        /*0974*/ 	.word	0xffffffff


	//   ....[4]....
        /*0978*/ 	.word	0xffffffff


	//   ....[5]....
        /*097c*/ 	.word	0xffffffff


	//   ....[6]....
        /*0980*/ 	.word	0xffffffff


	//   ....[7]....
        /*0984*/ 	.word	0xffffffff


	//   ....[8]....
        /*0988*/ 	.word	0xffffffff


	//   ....[9]....
        /*098c*/ 	.word	0xffffffff


	//   ....[10]....
        /*0990*/ 	.word	0xffffffff


	//   ....[11]....
        /*0994*/ 	.word	0xffffffff


	//   ....[12]....
        /*0998*/ 	.word	0xffffffff


	//   ....[13]....
        /*099c*/ 	.word	0xffffffff


	//   ....[14]....
        /*09a0*/ 	.word	0xffffffff


	//   ....[15]....
        /*09a4*/ 	.word	0xffffffff


	//   ....[16]....
        /*09a8*/ 	.word	0xffffffff


	//   ....[17]....
        /*09ac*/ 	.word	0xffffffff


	//   ....[18]....
        /*09b0*/ 	.word	0xffffffff


	//   ....[19]....
        /*09b4*/ 	.word	0xffffffff


	//   ....[20]....
        /*09b8*/ 	.word	0xffffffff


	//   ....[21]....
        /*09bc*/ 	.word	0xffffffff


	//   ....[22]....
        /*09c0*/ 	.word	0xffffffff


	//   ....[23]....
        /*09c4*/ 	.word	0xffffffff


	//   ....[24]....
        /*09c8*/ 	.word	0xffffffff


	//   ....[25]....
        /*09cc*/ 	.word	0xffffffff


	//   ....[26]....
        /*09d0*/ 	.word	0xffffffff


	//   ....[27]....
        /*09d4*/ 	.word	0xffffffff


	//   ....[28]....
        /*09d8*/ 	.word	0xffffffff


	//   ....[29]....
        /*09dc*/ 	.word	0xffffffff


	//   ....[30]....
        /*09e0*/ 	.word	0xffffffff


	//   ....[31]....
        /*09e4*/ 	.word	0xffffffff


	//   ....[32]....
        /*09e8*/ 	.word	0xffffffff


	//   ....[33]....
        /*09ec*/ 	.word	0xffffffff


	//   ....[34]....
        /*09f0*/ 	.word	0xffffffff


	//   ....[35]....
        /*09f4*/ 	.word	0xffffffff


	//   ....[36]....
        /*09f8*/ 	.word	0xffffffff


	//   ....[37]....
        /*09fc*/ 	.word	0xffffffff


	//   ....[38]....
        /*0a00*/ 	.word	0xffffffff


	//   ....[39]....
        /*0a04*/ 	.word	0xffffffff


	//   ....[40]....
        /*0a08*/ 	.word	0xffffffff


	//   ....[41]....
        /*0a0c*/ 	.word	0xffffffff


	//   ....[42]....
        /*0a10*/ 	.word	0xffffffff


	//   ....[43]....
        /*0a14*/ 	.word	0xffffffff


	//   ....[44]....
        /*0a18*/ 	.word	0xffffffff


	//   ....[45]....
        /*0a1c*/ 	.word	0xffffffff


	//   ....[46]....
        /*0a20*/ 	.word	0xffffffff


	//   ....[47]....
        /*0a24*/ 	.word	0xffffffff


	//   ....[48]....
        /*0a28*/ 	.word	0xffffffff


	//   ....[49]....
        /*0a2c*/ 	.word	0xffffffff


	//   ....[50]....
        /*0a30*/ 	.word	0xffffffff


	//   ....[51]....
        /*0a34*/ 	.word	0xffffffff


	//   ....[52]....
        /*0a38*/ 	.word	0xffffffff


	//   ....[53]....
        /*0a3c*/ 	.word	0xffffffff


	//   ....[54]....
        /*0a40*/ 	.word	0xffffffff


	//   ....[55]....
        /*0a44*/ 	.word	0xffffffff


	//   ....[56]....
        /*0a48*/ 	.word	0xffffffff


	//   ....[57]....
        /*0a4c*/ 	.word	0xffffffff


	//   ....[58]....
        /*0a50*/ 	.word	0xffffffff


	//   ....[59]....
        /*0a54*/ 	.word	0xffffffff


	//   ....[60]....
        /*0a58*/ 	.word	0xffffffff


	//   ....[61]....
        /*0a5c*/ 	.word	0xffffffff


	//   ....[62]....
        /*0a60*/ 	.word	0xffffffff


	//   ....[63]....
        /*0a64*/ 	.word	0xffffffff


	//   ....[64]....
        /*0a68*/ 	.word	0xffffffff


	//   ....[65]....
        /*0a6c*/ 	.word	0xffffffff


	//   ....[66]....
        /*0a70*/ 	.word	0xffffffff


	//   ....[67]....
        /*0a74*/ 	.word	0xffffffff


	//   ....[68]....
        /*0a78*/ 	.word	0xffffffff


	//   ....[69]....
        /*0a7c*/ 	.word	0xffffffff


	//   ....[70]....
        /*0a80*/ 	.word	0xffffffff


	//   ....[71]....
        /*0a84*/ 	.word	0xffffffff


	//   ....[72]....
        /*0a88*/ 	.word	0xffffffff


	//   ....[73]....
        /*0a8c*/ 	.word	0xffffffff


	//   ....[74]....
        /*0a90*/ 	.word	0xffffffff


	//   ....[75]....
        /*0a94*/ 	.word	0xffffffff


	//   ....[76]....
        /*0a98*/ 	.word	0xffffffff


	//   ....[77]....
        /*0a9c*/ 	.word	0xffffffff


	//   ....[78]....
        /*0aa0*/ 	.word	0xffffffff


	//   ....[79]....
        /*0aa4*/ 	.word	0xffffffff


	//   ....[80]....
        /*0aa8*/ 	.word	0xffffffff


	//   ....[81]....
        /*0aac*/ 	.word	0xffffffff


	//   ....[82]....
        /*0ab0*/ 	.word	0xffffffff


	//   ....[83]....
        /*0ab4*/ 	.word	0xffffffff


	//   ....[84]....
        /*0ab8*/ 	.word	0xffffffff


	//   ....[85]....
        /*0abc*/ 	.word	0xffffffff


	//   ....[86]....
        /*0ac0*/ 	.word	0xffffffff


	//   ....[87]....
        /*0ac4*/ 	.word	0xffffffff


	//   ....[88]....
        /*0ac8*/ 	.word	0xffffffff


	//   ....[89]....
        /*0acc*/ 	.word	0xffffffff


	//   ....[90]....
        /*0ad0*/ 	.word	0xffffffff


	//   ....[91]....
        /*0ad4*/ 	.word	0xffffffff


	//   ....[92]....
        /*0ad8*/ 	.word	0xffffffff


	//   ....[93]....
        /*0adc*/ 	.word	0xffffffff


	//   ....[94]....
        /*0ae0*/ 	.word	0xffffffff


	//   ....[95]....
        /*0ae4*/ 	.word	0xffffffff


	//   ....[96]....
        /*0ae8*/ 	.word	0xffffffff


	//   ....[97]....
        /*0aec*/ 	.word	0xffffffff


	//   ....[98]....
        /*0af0*/ 	.word	0xffffffff


	//   ....[99]....
        /*0af4*/ 	.word	0xffffffff


	//   ....[100]....
        /*0af8*/ 	.word	0xffffffff


	//   ....[101]....
        /*0afc*/ 	.word	0xffffffff


	//   ....[102]....
        /*0b00*/ 	.word	0xffffffff


	//   ....[103]....
        /*0b04*/ 	.word	0xffffffff


	//   ....[104]....
        /*0b08*/ 	.word	0xffffffff


	//   ....[105]....
        /*0b0c*/ 	.word	0xffffffff


	//   ....[106]....
        /*0b10*/ 	.word	0xffffffff


	//   ....[107]....
        /*0b14*/ 	.word	0xffffffff


	//   ....[108]....
        /*0b18*/ 	.word	0xffffffff


	//   ....[109]....
        /*0b1c*/ 	.word	0xffffffff


	//   ....[110]....
        /*0b20*/ 	.word	0xffffffff


	//   ....[111]....
        /*0b24*/ 	.word	0xffffffff


	//   ....[112]....
        /*0b28*/ 	.word	0xffffffff


	//   ....[113]....
        /*0b2c*/ 	.word	0xffffffff


	//   ....[114]....
        /*0b30*/ 	.word	0xffffffff


	//   ....[115]....
        /*0b34*/ 	.word	0xffffffff


	//   ....[116]....
        /*0b38*/ 	.word	0xffffffff


	//   ....[117]....
        /*0b3c*/ 	.word	0xffffffff


	//   ....[118]....
        /*0b40*/ 	.word	0xffffffff


	//   ....[119]....
        /*0b44*/ 	.word	0xffffffff


	//   ....[120]....
        /*0b48*/ 	.word	0xffffffff


	//   ....[121]....
        /*0b4c*/ 	.word	0xffffffff


	//   ....[122]....
        /*0b50*/ 	.word	0x0500000f


	//   ....[123]....
        /*0b54*/ 	.word	0x0500000f


	//   ....[124]....
        /*0b58*/ 	.word	0x0500000f


	//   ....[125]....
        /*0b5c*/ 	.word	0x0500000f


	//   ....[126]....
        /*0b60*/ 	.word	0x0500000f


	//   ....[127]....
        /*0b64*/ 	.word	0x0500000f


	//   ....[128]....
        /*0b68*/ 	.word	0x0500000f


	//   ....[129]....
        /*0b6c*/ 	.word	0x0500000f


	//   ....[130]....
        /*0b70*/ 	.word	0x0500000f


	//   ....[131]....
        /*0b74*/ 	.word	0x0500000f


	//   ....[132]....
        /*0b78*/ 	.word	0x0500000f


	//   ....[133]....
        /*0b7c*/ 	.word	0x0500000f


	//   ....[134]....
        /*0b80*/ 	.word	0x0500000f


	//   ....[135]....
        /*0b84*/ 	.word	0x0500000f


	//   ....[136]....
        /*0b88*/ 	.word	0x0500000f


	//   ....[137]....
        /*0b8c*/ 	.word	0x0500000f


	//   ....[138]....
        /*0b90*/ 	.word	0x0500000f


	//   ....[139]....
        /*0b94*/ 	.word	0x0500000f


	//   ....[140]....
        /*0b98*/ 	.word	0x0500000f


	//   ....[141]....
        /*0b9c*/ 	.word	0x0500000f


	//   ....[142]....
        /*0ba0*/ 	.word	0x0500000f


	//   ....[143]....
        /*0ba4*/ 	.word	0x0500000f


	//   ....[144]....
        /*0ba8*/ 	.word	0x0500000f


	//   ....[145]....
        /*0bac*/ 	.word	0x0500000f


	//   ....[146]....
        /*0bb0*/ 	.word	0x0500000f


	//   ....[147]....
        /*0bb4*/ 	.word	0x0500000f


	//   ....[148]....
        /*0bb8*/ 	.word	0x0500000f


	//   ....[149]....
        /*0bbc*/ 	.word	0x0500000f


	//   ....[150]....
        /*0bc0*/ 	.word	0x0500000f


	//   ....[151]....
        /*0bc4*/ 	.word	0x0500000f


	//   ....[152]....
        /*0bc8*/ 	.word	0x0500000f


	//   ....[153]....
        /*0bcc*/ 	.word	0x0500000f


	//   ....[154]....
        /*0bd0*/ 	.word	0x0500000f


	//   ....[155]....
        /*0bd4*/ 	.word	0x0500000f


	//   ....[156]....
        /*0bd8*/ 	.word	0x0500000f


	//   ....[157]....
        /*0bdc*/ 	.word	0x0500000f


	//   ....[158]....
        /*0be0*/ 	.word	0x0500000f


	//   ....[159]....
        /*0be4*/ 	.word	0x0500000f


	//   ....[160]....
        /*0be8*/ 	.word	0x0500000f


	//   ....[161]....
        /*0bec*/ 	.word	0x0500000f


	//   ....[162]....
        /*0bf0*/ 	.word	0x0500000f


	//   ....[163]....
        /*0bf4*/ 	.word	0x0500000f


	//   ....[164]....
        /*0bf8*/ 	.word	0x0500000f


	//   ....[165]....
        /*0bfc*/ 	.word	0x0500000f


	//   ....[166]....
        /*0c00*/ 	.word	0x0500000f


	//   ....[167]....
        /*0c04*/ 	.word	0x0500000f


	//   ....[168]....
        /*0c08*/ 	.word	0x0500000f


	//   ....[169]....
        /*0c0c*/ 	.word	0x0500000f


	//   ....[170]....
        /*0c10*/ 	.word	0x0500000f


	//   ....[171]....
        /*0c14*/ 	.word	0x0500000f


	//   ....[172]....
        /*0c18*/ 	.word	0x0500000f


	//   ....[173]....
        /*0c1c*/ 	.word	0x0500000f


	//   ....[174]....
        /*0c20*/ 	.word	0x0500000f


	//   ....[175]....
        /*0c24*/ 	.word	0xffffffff


	//   ....[176]....
        /*0c28*/ 	.word	0xffffffff


	//   ....[177]....
        /*0c2c*/ 	.word	0xffffffff


	//   ....[178]....
        /*0c30*/ 	.word	0xffffffff


	//   ....[179]....
        /*0c34*/ 	.word	0xffffffff


	//   ....[180]....
        /*0c38*/ 	.word	0xffffffff


	//   ....[181]....
        /*0c3c*/ 	.word	0xffffffff


	//   ....[182]....
        /*0c40*/ 	.word	0xffffffff


	//----- nvinfo : EIATTR_COOP_GROUP_INSTR_OFFSETS
	.align		4
.L_917:
        /*0c44*/ 	.byte	0x04, 0x28
        /*0c46*/ 	.short	(.L_919 - .L_918)


	//   ....[0]....
.L_918:
        /*0c48*/ 	.word	0x000000b0


	//   ....[1]....
        /*0c4c*/ 	.word	0x000001e0


	//   ....[2]....
        /*0c50*/ 	.word	0x00000290


	//   ....[3]....
        /*0c54*/ 	.word	0x00000430


	//   ....[4]....
        /*0c58*/ 	.word	0x00000590


	//   ....[5]....
        /*0c5c*/ 	.word	0x000006b0


	//   ....[6]....
        /*0c60*/ 	.word	0x00000810


	//   ....[7]....
        /*0c64*/ 	.word	0x000061b0


	//   ....[8]....
        /*0c68*/ 	.word	0x0000e090


	//   ....[9]....
        /*0c6c*/ 	.word	0x0000f1d0


	//   ....[10]....
        /*0c70*/ 	.word	0x0000f1e0


	//   ....[11]....
        /*0c74*/ 	.word	0x0000f1f0


	//   ....[12]....
        /*0c78*/ 	.word	0x0000f200


	//   ....[13]....
        /*0c7c*/ 	.word	0x0000f530


	//   ....[14]....
        /*0c80*/ 	.word	0x0000f540


	//   ....[15]....
        /*0c84*/ 	.word	0x0000f550


	//   ....[16]....
        /*0c88*/ 	.word	0x0000f560


	//   ....[17]....
        /*0c8c*/ 	.word	0x00010880


	//   ....[18]....
        /*0c90*/ 	.word	0x00010890


	//   ....[19]....
        /*0c94*/ 	.word	0x000108a0


	//   ....[20]....
        /*0c98*/ 	.word	0x000108b0


	//   ....[21]....
        /*0c9c*/ 	.word	0x00010af0


	//   ....[22]....
        /*0ca0*/ 	.word	0x00010b00


	//   ....[23]....
        /*0ca4*/ 	.word	0x00010b10


	//   ....[24]....
        /*0ca8*/ 	.word	0x00010b20


	//   ....[25]....
        /*0cac*/ 	.word	0x000136a0


	//   ....[26]....
        /*0cb0*/ 	.word	0x00014910


	//   ....[27]....
        /*0cb4*/ 	.word	0x00015180


	//   ....[28]....
        /*0cb8*/ 	.word	0x000158e0


	//   ....[29]....
        /*0cbc*/ 	.word	0x00015970


	//   ....[30]....
        /*0cc0*/ 	.word	0x00015a50


	//   ....[31]....
        /*0cc4*/ 	.word	0x00015a70


	//   ....[32]....
        /*0cc8*/ 	.word	0x0001c890


	//   ....[33]....
        /*0ccc*/ 	.word	0x0001e090


	//   ....[34]....
        /*0cd0*/ 	.word	0x0001f3a0


	//   ....[35]....
        /*0cd4*/ 	.word	0x0001f450


	//   ....[36]....
        /*0cd8*/ 	.word	0x0001f600


	//   ....[37]....
        /*0cdc*/ 	.word	0x0001f620


	//   ....[38]....
        /*0ce0*/ 	.word	0x000263c0


	//   ....[39]....
        /*0ce4*/ 	.word	0x000278f0


	//   ....[40]....
        /*0ce8*/ 	.word	0x00028b80


	//   ....[41]....
        /*0cec*/ 	.word	0x00029470


	//   ....[42]....
        /*0cf0*/ 	.word	0x00029b30


	//   ....[43]....
        /*0cf4*/ 	.word	0x00029bc0


	//   ....[44]....
        /*0cf8*/ 	.word	0x00029ca0


	//   ....[45]....
        /*0cfc*/ 	.word	0x00029cc0


	//   ....[46]....
        /*0d00*/ 	.word	0x00030be0


	//   ....[47]....
        /*0d04*/ 	.word	0x00030d20


	//   ....[48]....
        /*0d08*/ 	.word	0x00030d40


	//   ....[49]....
        /*0d0c*/ 	.word	0x00030d80


	//   ....[50]....
        /*0d10*/ 	.word	0x00030da0


	//   ....[51]....
        /*0d14*/ 	.word	0x00033090


	//   ....[52]....
        /*0d18*/ 	.word	0x000334b0


	//   ....[53]....
        /*0d1c*/ 	.word	0x000334c0


	//   ....[54]....
        /*0d20*/ 	.word	0x000334e0


	//   ....[55]....
        /*0d24*/ 	.word	0x000334f0


	//   ....[56]....
        /*0d28*/ 	.word	0x000340a0


	//   ....[57]....
        /*0d2c*/ 	.word	0x000340c0


	//   ....[58]....
        /*0d30*/ 	.word	0x000342f0


	//   ....[59]....
        /*0d34*/ 	.word	0x00034310


	//   ....[60]....
        /*0d38*/ 	.word	0x00034a40


	//   ....[61]....
        /*0d3c*/ 	.word	0x00034a60


	//   ....[62]....
        /*0d40*/ 	.word	0x000354c0


	//   ....[63]....
        /*0d44*/ 	.word	0x000354e0


	//   ....[64]....
        /*0d48*/ 	.word	0x00036910


	//   ....[65]....
        /*0d4c*/ 	.word	0x00036920


	//   ....[66]....
        /*0d50*/ 	.word	0x00036b50


	//   ....[67]....
        /*0d54*/ 	.word	0x00036b70


	//   ....[68]....
        /*0d58*/ 	.word	0x00036e20


	//   ....[69]....
        /*0d5c*/ 	.word	0x00037030


	//   ....[70]....
        /*0d60*/ 	.word	0x00037060


	//   ....[71]....
        /*0d64*/ 	.word	0x00037090


	//   ....[72]....
        /*0d68*/ 	.word	0x000370c0


	//   ....[73]....
        /*0d6c*/ 	.word	0x000370f0


	//   ....[74]....
        /*0d70*/ 	.word	0x00037120


	//   ....[75]....
        /*0d74*/ 	.word	0x000372c0


	//   ....[76]....
        /*0d78*/ 	.word	0x000372f0


	//   ....[77]....
        /*0d7c*/ 	.word	0x00037320


	//   ....[78]....
        /*0d80*/ 	.word	0x00037350


	//   ....[79]....
        /*0d84*/ 	.word	0x00037380


	//   ....[80]....
        /*0d88*/ 	.word	0x000373b0


	//   ....[81]....
        /*0d8c*/ 	.word	0x00037450


	//   ....[82]....
        /*0d90*/ 	.word	0x00037480


	//   ....[83]....
        /*0d94*/ 	.word	0x00037490


	//   ....[84]....
        /*0d98*/ 	.word	0x000374c0


	//   ....[85]....
        /*0d9c*/ 	.word	0x00038dd0


	//   ....[86]....
        /*0da0*/ 	.word	0x0003b550


	//   ....[87]....
        /*0da4*/ 	.word	0x0003c000


	//   ....[88]....
        /*0da8*/ 	.word	0x0003c010


	//   ....[89]....
        /*0dac*/ 	.word	0x0003c040


	//   ....[90]....
        /*0db0*/ 	.word	0x0003c120


	//   ....[91]....
        /*0db4*/ 	.word	0x0003c150


	//   ....[92]....
        /*0db8*/ 	.word	0x0003c1b0


	//   ....[93]....
        /*0dbc*/ 	.word	0x0003c1c0


	//   ....[94]....
        /*0dc0*/ 	.word	0x0003c230


	//   ....[95]....
        /*0dc4*/ 	.word	0x0003cb70


	//   ....[96]....
        /*0dc8*/ 	.word	0x0003cb80


	//   ....[97]....
        /*0dcc*/ 	.word	0x0003cc40


	//   ....[98]....
        /*0dd0*/ 	.word	0x0003cc80


	//   ....[99]....
        /*0dd4*/ 	.word	0x0003cf20


	//   ....[100]....
        /*0dd8*/ 	.word	0x0003cf30


	//   ....[101]....
        /*0ddc*/ 	.word	0x0003d090


	//   ....[102]....
        /*0de0*/ 	.word	0x0003d0a0


	//   ....[103]....
        /*0de4*/ 	.word	0x00040cd0


	//   ....[104]....
        /*0de8*/ 	.word	0x00040ce0


	//   ....[105]....
        /*0dec*/ 	.word	0x00040d20


	//   ....[106]....
        /*0df0*/ 	.word	0x00040d60


	//   ....[107]....
        /*0df4*/ 	.word	0x00040d90


	//   ....[108]....
        /*0df8*/ 	.word	0x00040dc0


	//   ....[109]....
        /*0dfc*/ 	.word	0x00040df0


	//   ....[110]....
        /*0e00*/ 	.word	0x00040e20


	//   ....[111]....
        /*0e04*/ 	.word	0x00040ff0


	//   ....[112]....
        /*0e08*/ 	.word	0x00041020


	//   ....[113]....
        /*0e0c*/ 	.word	0x00041050


	//   ....[114]....
        /*0e10*/ 	.word	0x00041080


	//   ....[115]....
        /*0e14*/ 	.word	0x000410b0


	//   ....[116]....
        /*0e18*/ 	.word	0x000410e0


	//   ....[117]....
        /*0e1c*/ 	.word	0x000411b0


	//   ....[118]....
        /*0e20*/ 	.word	0x000411d0


	//   ....[119]....
        /*0e24*/ 	.word	0x000411e0


	//   ....[120]....
        /*0e28*/ 	.word	0x00041260


	//   ....[121]....
        /*0e2c*/ 	.word	0x00041da0


	//   ....[122]....
        /*0e30*/ 	.word	0x00042170


	//   ....[123]....
        /*0e34*/ 	.word	0x00042200


	//   ....[124]....
        /*0e38*/ 	.word	0x00042250


	//   ....[125]....
        /*0e3c*/ 	.word	0x000422a0


	//   ....[126]....
        /*0e40*/ 	.word	0x00042340


	//   ....[127]....
        /*0e44*/ 	.word	0x000423d0


	//   ....[128]....
        /*0e48*/ 	.word	0x00042420


	//   ....[129]....
        /*0e4c*/ 	.word	0x00042470


	//   ....[130]....
        /*0e50*/ 	.word	0x00042550


	//   ....[131]....
        /*0e54*/ 	.word	0x000425e0


	//   ....[132]....
        /*0e58*/ 	.word	0x00042630


	//   ....[133]....
        /*0e5c*/ 	.word	0x00042680


	//   ....[134]....
        /*0e60*/ 	.word	0x00042720


	//   ....[135]....
        /*0e64*/ 	.word	0x000427b0


	//   ....[136]....
        /*0e68*/ 	.word	0x00042800


	//   ....[137]....
        /*0e6c*/ 	.word	0x00042850


	//   ....[138]....
        /*0e70*/ 	.word	0x00042b60


	//   ....[139]....
        /*0e74*/ 	.word	0x00042e40


	//   ....[140]....
        /*0e78*/ 	.word	0x00042fd0


	//   ....[141]....
        /*0e7c*/ 	.word	0x00043030


	//   ....[142]....
        /*0e80*/ 	.word	0x00043090


	//   ....[143]....
        /*0e84*/ 	.word	0x000430e0


	//   ....[144]....
        /*0e88*/ 	.word	0x00043240


	//   ....[145]....
        /*0e8c*/ 	.word	0x000432e0


	//   ....[146]....
        /*0e90*/ 	.word	0x00043390


	//   ....[147]....
        /*0e94*/ 	.word	0x00043470


	//   ....[148]....
        /*0e98*/ 	.word	0x00043630


	//   ....[149]....
        /*0e9c*/ 	.word	0x00043710


	//   ....[150]....
        /*0ea0*/ 	.word	0x00043990


	//   ....[151]....
        /*0ea4*/ 	.word	0x00043ab0


	//   ....[152]....
        /*0ea8*/ 	.word	0x00043c80


	//   ....[153]....
        /*0eac*/ 	.word	0x00043d40


	//   ....[154]....
        /*0eb0*/ 	.word	0x00043f50


	//   ....[155]....
        /*0eb4*/ 	.word	0x00043fa0


	//   ....[156]....
        /*0eb8*/ 	.word	0x000442d0


	//   ....[157]....
        /*0ebc*/ 	.word	0x00044370


	//   ....[158]....
        /*0ec0*/ 	.word	0x00044510


	//   ....[159]....
        /*0ec4*/ 	.word	0x00044590


	//   ....[160]....
        /*0ec8*/ 	.word	0x00044610


	//   ....[161]....
        /*0ecc*/ 	.word	0x00044690


	//   ....[162]....
        /*0ed0*/ 	.word	0x00044710


	//   ....[163]....
        /*0ed4*/ 	.word	0x000447a0


	//   ....[164]....
        /*0ed8*/ 	.word	0x00044840


	//   ....[165]....
        /*0edc*/ 	.word	0x000448f0


	//   ....[166]....
        /*0ee0*/ 	.word	0x00044970


	//   ....[167]....
        /*0ee4*/ 	.word	0x000449f0


	//   ....[168]....
        /*0ee8*/ 	.word	0x00044a70


	//   ....[169]....
        /*0eec*/ 	.word	0x00044b00


	//   ....[170]....
        /*0ef0*/ 	.word	0x00044b80


	//   ....[171]....
        /*0ef4*/ 	.word	0x00044c30


	//   ....[172]....
        /*0ef8*/ 	.word	0x00044c80


	//   ....[173]....
        /*0efc*/ 	.word	0x00044d40


	//   ....[174]....
        /*0f00*/ 	.word	0x00044e70


	//   ....[175]....
        /*0f04*/ 	.word	0x00046d90


	//   ....[176]....
        /*0f08*/ 	.word	0x000485a0


	//   ....[177]....
        /*0f0c*/ 	.word	0x00048fd0


	//   ....[178]....
        /*0f10*/ 	.word	0x00049860


	//   ....[179]....
        /*0f14*/ 	.word	0x000498b0


	//   ....[180]....
        /*0f18*/ 	.word	0x000498d0


	//   ....[181]....
        /*0f1c*/ 	.word	0x000498e0


	//   ....[182]....
        /*0f20*/ 	.word	0x00054530


	//----- nvinfo : EIATTR_REG_RECONFIG
	.align		4
.L_919:
        /*0f24*/ 	.byte	0x01, 0x54
	.zero		2


	//----- nvinfo : EIATTR_SYSCALL_OFFSETS
	.align		4
        /*0f28*/ 	.byte	0x04, 0x46
        /*0f2a*/ 	.short	(.L_921 - .L_920)


	//   ....[0]....
.L_920:
        /*0f2c*/ 	.word	0x00002680


	//   ....[1]....
        /*0f30*/ 	.word	0x000027d0


	//   ....[2]....
        /*0f34*/ 	.word	0x0000e630


	//   ....[3]....
        /*0f38*/ 	.word	0x0000ef80


	//   ....[4]....
        /*0f3c*/ 	.word	0x0003b180


	//   ....[5]....
        /*0f40*/ 	.word	0x0003b2d0


	//   ....[6]....
        /*0f44*/ 	.word	0x0003b3c0


	//   ....[7]....
        /*0f48*/ 	.word	0x0003bc00


	//   ....[8]....
        /*0f4c*/ 	.word	0x0003c540


	//----- nvinfo : EIATTR_MBARRIER_INSTR_OFFSETS
	.align		4
.L_921:
        /*0f50*/ 	.byte	0x04, 0x39
        /*0f52*/ 	.short	(.L_923 - .L_922)


	//   ....[0]....
.L_922:
        /*0f54*/ 	.word	0x00000310
        /*0f58*/ 	.word	0x000000ff
        /*0f5c*/ 	.word	0x00038800
        /*0f60*/ 	.short	0x0100
        /*0f62*/ 	.byte	0x08
	.zero		1


	//   ....[1]....
        /*0f64*/ 	.word	0x00000320
        /*0f68*/ 	.word	0x000000ff
        /*0f6c*/ 	.word	0x00038810
        /*0f70*/ 	.short	0x0100
        /*0f72*/ 	.byte	0x08
	.zero		1


	//   ....[2]....
        /*0f74*/ 	.word	0x00000330
        /*0f78*/ 	.word	0x000000ff
        /*0f7c*/ 	.word	0x00038820
        /*0f80*/ 	.short	0x0100
        /*0f82*/ 	.byte	0x08
	.zero		1


	//   ....[3]....
        /*0f84*/ 	.word	0x000003e0
        /*0f88*/ 	.word	0x000000ff
        /*0f8c*/ 	.word	0x00038830
        /*0f90*/ 	.short	0x0100
        /*0f92*/ 	.byte	0x06
	.zero		1


	//   ....[4]....
        /*0f94*/ 	.word	0x000003f0
        /*0f98*/ 	.word	0x000000ff
        /*0f9c*/ 	.word	0x00038840
        /*0fa0*/ 	.short	0x0100
        /*0fa2*/ 	.byte	0x06
	.zero		1


	//   ....[5]....
        /*0fa4*/ 	.word	0x00000400
        /*0fa8*/ 	.word	0x000000ff
        /*0fac*/ 	.word	0x00038838
        /*0fb0*/ 	.short	0x0100
        /*0fb2*/ 	.byte	0x06
	.zero		1


	//   ....[6]....
        /*0fb4*/ 	.word	0x00000410
        /*0fb8*/ 	.word	0x000000ff
        /*0fbc*/ 	.word	0x00038848
        /*0fc0*/ 	.short	0x0100
        /*0fc2*/ 	.byte	0x06
	.zero		1


	//   ....[7]....
        /*0fc4*/ 	.word	0x00000540
        /*0fc8*/ 	.word	0x000000ff
        /*0fcc*/ 	.word	0x00038850
        /*0fd0*/ 	.short	0x0100
        /*0fd2*/ 	.byte	0x08
	.zero		1


	//   ....[8]....
        /*0fd4*/ 	.word	0x00000550
        /*0fd8*/ 	.word	0x000000ff
        /*0fdc*/ 	.word	0x00038860
        /*0fe0*/ 	.short	0x0100
        /*0fe2*/ 	.byte	0x08
	.zero		1


	//   ....[9]....
        /*0fe4*/ 	.word	0x00000560
        /*0fe8*/ 	.word	0x000000ff
        /*0fec*/ 	.word	0x00038858
        /*0ff0*/ 	.short	0x0100
        /*0ff2*/ 	.byte	0x08
	.zero		1


	//   ....[10]....
        /*0ff4*/ 	.word	0x00000570
        /*0ff8*/ 	.word	0x000000ff
        /*0ffc*/ 	.word	0x00038868
        /*1000*/ 	.short	0x0100
        /*1002*/ 	.byte	0x08
	.zero		1


	//   ....[11]....
        /*1004*/ 	.word	0x00000660
        /*1008*/ 	.word	0x000000ff
        /*100c*/ 	.word	0x00038870
        /*1010*/ 	.short	0x0100
        /*1012*/ 	.byte	0x06
	.zero		1


	//   ....[12]....
        /*1014*/ 	.word	0x00000670
        /*1018*/ 	.word	0x000000ff
        /*101c*/ 	.word	0x00038880
        /*1020*/ 	.short	0x0100
        /*1022*/ 	.byte	0x06
	.zero		1


	//   ....[13]....
        /*1024*/ 	.word	0x00000680
        /*1028*/ 	.word	0x000000ff
        /*102c*/ 	.word	0x00038878
        /*1030*/ 	.short	0x0100
        /*1032*/ 	.byte	0x06
	.zero		1


	//   ....[14]....
        /*1034*/ 	.word	0x00000690
        /*1038*/ 	.word	0x000000ff
        /*103c*/ 	.word	0x00038888
        /*1040*/ 	.short	0x0100
        /*1042*/ 	.byte	0x06
	.zero		1


	//   ....[15]....
        /*1044*/ 	.word	0x000007c0
        /*1048*/ 	.word	0x000000ff
        /*104c*/ 	.word	0x00038890
        /*1050*/ 	.short	0x0100
        /*1052*/ 	.byte	0x08
	.zero		1


	//   ....[16]....
        /*1054*/ 	.word	0x000007d0
        /*1058*/ 	.word	0x000000ff
        /*105c*/ 	.word	0x000388a0
        /*1060*/ 	.short	0x0100
        /*1062*/ 	.byte	0x08
	.zero		1


	//   ....[17]....
        /*1064*/ 	.word	0x000007e0
        /*1068*/ 	.word	0x000000ff
        /*106c*/ 	.word	0x00038898
        /*1070*/ 	.short	0x0100
        /*1072*/ 	.byte	0x08
	.zero		1


	//   ....[18]....
        /*1074*/ 	.word	0x000007f0
        /*1078*/ 	.word	0x000000ff
        /*107c*/ 	.word	0x000388a8
        /*1080*/ 	.short	0x0100
        /*1082*/ 	.byte	0x08
	.zero		1


	//   ....[19]....
        /*1084*/ 	.word	0x00000930
        /*1088*/ 	.word	0x000000ff
        /*108c*/ 	.word	0x000388b0
        /*1090*/ 	.short	0x0100
        /*1092*/ 	.byte	0x08
	.zero		1


	//   ....[20]....
        /*1094*/ 	.word	0x00000940
        /*1098*/ 	.word	0x000000ff
        /*109c*/ 	.word	0x000388c0
        /*10a0*/ 	.short	0x0100
        /*10a2*/ 	.byte	0x08
	.zero		1


	//   ....[21]....
        /*10a4*/ 	.word	0x00000950
        /*10a8*/ 	.word	0x000000ff
        /*10ac*/ 	.word	0x000388b8
        /*10b0*/ 	.short	0x0100
        /*10b2*/ 	.byte	0x08
	.zero		1


	//   ....[22]....
        /*10b4*/ 	.word	0x00000960
        /*10b8*/ 	.word	0x000000ff
        /*10bc*/ 	.word	0x000388c8
        /*10c0*/ 	.short	0x0100
        /*10c2*/ 	.byte	0x08
	.zero		1


	//   ....[23]....
        /*10c4*/ 	.word	0x00003260
        /*10c8*/ 	.word	0x0000002d
        /*10cc*/ 	.word	0x00038890
        /*10d0*/ 	.short	0x010a
        /*10d2*/ 	.byte	0x3f
	.zero		1


	//   ....[24]....
        /*10d4*/ 	.word	0x00003e40
        /*10d8*/ 	.word	0x0000002d
        /*10dc*/ 	.word	0x00038890
        /*10e0*/ 	.short	0x010a
        /*10e2*/ 	.byte	0x3f
	.zero		1


	//   ....[25]....
        /*10e4*/ 	.word	0x00004750
        /*10e8*/ 	.word	0x0000002d
        /*10ec*/ 	.word	0x00038890
        /*10f0*/ 	.short	0x010a
        /*10f2*/ 	.byte	0x3f
	.zero		1


	//   ....[26]....
        /*10f4*/ 	.word	0x000049b0
        /*10f8*/ 	.word	0x00000004
        /*10fc*/ 	.word	0x00000000
        /*1100*/ 	.short	0x0101
        /*1102*/ 	.byte	0x3f
	.zero		1


	//   ....[27]....
        /*1104*/ 	.word	0x000049f0
        /*1108*/ 	.word	0x0000002d
        /*110c*/ 	.word	0x000388b0
        /*1110*/ 	.short	0x010a
        /*1112*/ 	.byte	0x3f
	.zero		1


	//   ....[28]....
        /*1114*/ 	.word	0x00005050
        /*1118*/ 	.word	0x0000002d
        /*111c*/ 	.word	0x00000000
        /*1120*/ 	.short	0x0101
        /*1122*/ 	.byte	0x3f
	.zero		1


	//   ....[29]....
        /*1124*/ 	.word	0x000086b0
        /*1128*/ 	.word	0x0000000c
        /*112c*/ 	.word	0x00000000
        /*1130*/ 	.short	0x0101
        /*1132*/ 	.byte	0x3f
	.zero		1


	//   ....[30]....
        /*1134*/ 	.word	0x0000c4b0
        /*1138*/ 	.word	0x0000000c
        /*113c*/ 	.word	0x00000000
        /*1140*/ 	.short	0x0101
        /*1142*/ 	.byte	0x3f
	.zero		1


	//   ....[31]....
        /*1144*/ 	.word	0x0000ed00
        /*1148*/ 	.word	0x00000002
        /*114c*/ 	.word	0x00038800
        /*1150*/ 	.short	0x010a
        /*1152*/ 	.byte	0x3f
	.zero		1


	//   ....[32]....
        /*1154*/ 	.word	0x0000ed50
        /*1158*/ 	.word	0x00000002
        /*115c*/ 	.word	0x00038800
        /*1160*/ 	.short	0x010a
        /*1162*/ 	.byte	0x3f
	.zero		1


	//   ....[33]....
        /*1164*/ 	.word	0x0000f7c0
        /*1168*/ 	.word	0x00000002
        /*116c*/ 	.word	0x00038800
        /*1170*/ 	.short	0x010a
        /*1172*/ 	.byte	0x3f
	.zero		1


	//   ....[34]....
        /*1174*/ 	.word	0x00010cd0
        /*1178*/ 	.word	0x00000002
        /*117c*/ 	.word	0x00038800
        /*1180*/ 	.short	0x010a
        /*1182*/ 	.byte	0x3f
	.zero		1


	//   ....[35]....
        /*1184*/ 	.word	0x000123d0
        /*1188*/ 	.word	0x00000007
        /*118c*/ 	.word	0x00000000
        /*1190*/ 	.short	0x010a
        /*1192*/ 	.byte	0x3f
	.zero		1


	//   ....[36]....
        /*1194*/ 	.word	0x000124d0
        /*1198*/ 	.word	0x00000003
        /*119c*/ 	.word	0x00000000
        /*11a0*/ 	.short	0x010a
        /*11a2*/ 	.byte	0x3f
	.zero		1


	//   ....[37]....
        /*11a4*/ 	.word	0x000128f0
        /*11a8*/ 	.word	0x0000000d
        /*11ac*/ 	.word	0x00000000
        /*11b0*/ 	.short	0x010a
        /*11b2*/ 	.byte	0x3f
	.zero		1


	//   ....[38]....
        /*11b4*/ 	.word	0x000129f0
        /*11b8*/ 	.word	0x00000006
        /*11bc*/ 	.word	0x00000000
        /*11c0*/ 	.short	0x010a
        /*11c2*/ 	.byte	0x3f
	.zero		1


	//   ....[39]....
        /*11c4*/ 	.word	0x00014530
        /*11c8*/ 	.word	0x0000003b
        /*11cc*/ 	.word	0x00000000
        /*11d0*/ 	.short	0x0101
        /*11d2*/ 	.byte	0x3f
	.zero		1


	//   ....[40]....
        /*11d4*/ 	.word	0x0001c910
        /*11d8*/ 	.word	0x00000004
        /*11dc*/ 	.word	0x00000000
        /*11e0*/ 	.short	0x0101
        /*11e2*/ 	.byte	0x3f
	.zero		1


	//   ....[41]....
        /*11e4*/ 	.word	0x0001cd90
        /*11e8*/ 	.word	0x00000007
        /*11ec*/ 	.word	0x00000000
        /*11f0*/ 	.short	0x010a
        /*11f2*/ 	.byte	0x3f
	.zero		1


	//   ....[42]....
        /*11f4*/ 	.word	0x0001ce90
        /*11f8*/ 	.word	0x00000003
        /*11fc*/ 	.word	0x00000000
        /*1200*/ 	.short	0x010a
        /*1202*/ 	.byte	0x3f
	.zero		1


	//   ....[43]....
        /*1204*/ 	.word	0x0001d2b0
        /*1208*/ 	.word	0x0000000b
        /*120c*/ 	.word	0x00000000
        /*1210*/ 	.short	0x010a
        /*1212*/ 	.byte	0x3f
	.zero		1


	//   ....[44]....
        /*1214*/ 	.word	0x0001d3b0
        /*1218*/ 	.word	0x00000006
        /*121c*/ 	.word	0x00000000
        /*1220*/ 	.short	0x010a
        /*1222*/ 	.byte	0x3f
	.zero		1


	//   ....[45]....
        /*1224*/ 	.word	0x0001eef0
        /*1228*/ 	.word	0x0000003b
        /*122c*/ 	.word	0x00000000
        /*1230*/ 	.short	0x0101
        /*1232*/ 	.byte	0x3f
	.zero		1


	//   ....[46]....
        /*1234*/ 	.word	0x00026440
        /*1238*/ 	.word	0x00000004
        /*123c*/ 	.word	0x00000000
        /*1240*/ 	.short	0x0101
        /*1242*/ 	.byte	0x3f
	.zero		1


	//   ....[47]....
        /*1244*/ 	.word	0x00026620
        /*1248*/ 	.word	0x00000007
        /*124c*/ 	.word	0x00000000
        /*1250*/ 	.short	0x010a
        /*1252*/ 	.byte	0x3f
	.zero		1


	//   ....[48]....
        /*1254*/ 	.word	0x00026720
        /*1258*/ 	.word	0x00000003
        /*125c*/ 	.word	0x00000000
        /*1260*/ 	.short	0x010a
        /*1262*/ 	.byte	0x3f
	.zero		1


	//   ....[49]....
        /*1264*/ 	.word	0x00026b40
        /*1268*/ 	.word	0x0000000e
        /*126c*/ 	.word	0x00000000
        /*1270*/ 	.short	0x010a
        /*1272*/ 	.byte	0x3f
	.zero		1


	//   ....[50]....
        /*1274*/ 	.word	0x00026c40
        /*1278*/ 	.word	0x00000006
        /*127c*/ 	.word	0x00000000
        /*1280*/ 	.short	0x010a
        /*1282*/ 	.byte	0x3f
	.zero		1


	//   ....[51]....
        /*1284*/ 	.word	0x00028780
        /*1288*/ 	.word	0x0000003a
        /*128c*/ 	.word	0x00000000
        /*1290*/ 	.short	0x0101
        /*1292*/ 	.byte	0x3f
	.zero		1


	//   ....[52]....
        /*1294*/ 	.word	0x00030c60
        /*1298*/ 	.word	0x00000004
        /*129c*/ 	.word	0x00000000
        /*12a0*/ 	.short	0x0101
        /*12a2*/ 	.byte	0x3f
	.zero		1


	//   ....[53]....
        /*12a4*/ 	.word	0x00034090
        /*12a8*/ 	.word	0x00000000
        /*12ac*/ 	.word	0x00000000
        /*12b0*/ 	.short	0x0101
        /*12b2*/ 	.byte	0x3f
	.zero		1


	//   ....[54]....
        /*12b4*/ 	.word	0x00034a50
        /*12b8*/ 	.word	0x00000004
        /*12bc*/ 	.word	0x00000000
        /*12c0*/ 	.short	0x0101
        /*12c2*/ 	.byte	0x3f
	.zero		1


	//   ....[55]....
        /*12c4*/ 	.word	0x00038eb0
        /*12c8*/ 	.word	0x00000012
        /*12cc*/ 	.word	0x00038820
        /*12d0*/ 	.short	0x010a
        /*12d2*/ 	.byte	0x3f
	.zero		1


	//   ....[56]....
        /*12d4*/ 	.word	0x00038f80
        /*12d8*/ 	.word	0x00000006
        /*12dc*/ 	.word	0x000388a0
        /*12e0*/ 	.short	0x010a
        /*12e2*/ 	.byte	0x3f
	.zero		1


	//   ....[57]....
        /*12e4*/ 	.word	0x000391c0
        /*12e8*/ 	.word	0x00000006
        /*12ec*/ 	.word	0x000388c0
        /*12f0*/ 	.short	0x010a
        /*12f2*/ 	.byte	0x3f
	.zero		1


	//   ....[58]....
        /*12f4*/ 	.word	0x00039c20
        /*12f8*/ 	.word	0x00000006
        /*12fc*/ 	.word	0x000388a0
        /*1300*/ 	.short	0x010a
        /*1302*/ 	.byte	0x3f
	.zero		1


	//   ....[59]....
        /*1304*/ 	.word	0x00039e50
        /*1308*/ 	.word	0x00000006
        /*130c*/ 	.word	0x000388c0
        /*1310*/ 	.short	0x010a
        /*1312*/ 	.byte	0x3f
	.zero		1


	//   ....[60]....
        /*1314*/ 	.word	0x0003b7b0
        /*1318*/ 	.word	0x00000000
        /*131c*/ 	.word	0x00038840
        /*1320*/ 	.short	0x010a
        /*1322*/ 	.byte	0x3f
	.zero		1


	//   ....[61]....
        /*1324*/ 	.word	0x0003c2f0
        /*1328*/ 	.word	0x00000012
        /*132c*/ 	.word	0x00038800
        /*1330*/ 	.short	0x0107
        /*1332*/ 	.byte	0x3f
	.zero		1


	//   ....[62]....
        /*1334*/ 	.word	0x0003c390
        /*1338*/ 	.word	0x00000012
        /*133c*/ 	.word	0x00038800
        /*1340*/ 	.short	0x0101
        /*1342*/ 	.byte	0x3f
	.zero		1


	//   ....[63]....
        /*1344*/ 	.word	0x0003d2b0
        /*1348*/ 	.word	0x00000012
        /*134c*/ 	.word	0x00038810
        /*1350*/ 	.short	0x0107
        /*1352*/ 	.byte	0x3f
	.zero		1


	//   ....[64]....
        /*1354*/ 	.word	0x0003d3b0
        /*1358*/ 	.word	0x00000012
        /*135c*/ 	.word	0x00038810
        /*1360*/ 	.short	0x0101
        /*1362*/ 	.byte	0x3f
	.zero		1


	//   ....[65]....
        /*1364*/ 	.word	0x0003d3d0
        /*1368*/ 	.word	0x00000012
        /*136c*/ 	.word	0x00038820
        /*1370*/ 	.short	0x010a
        /*1372*/ 	.byte	0x3f
	.zero		1


	//   ....[66]....
        /*1374*/ 	.word	0x0003d4b0
        /*1378*/ 	.word	0x00000000
        /*137c*/ 	.word	0x00038860
        /*1380*/ 	.short	0x010a
        /*1382*/ 	.byte	0x3f
	.zero		1


	//   ....[67]....
        /*1384*/ 	.word	0x0003e1c0
        /*1388*/ 	.word	0x00000002
        /*138c*/ 	.word	0x00038840
        /*1390*/ 	.short	0x010a
        /*1392*/ 	.byte	0x3f
	.zero		1


	//   ....[68]....
        /*1394*/ 	.word	0x0003e400
        /*1398*/ 	.word	0x00000002
        /*139c*/ 	.word	0x00038860
        /*13a0*/ 	.short	0x010a
        /*13a2*/ 	.byte	0x3f
	.zero		1


	//   ....[69]....
        /*13a4*/ 	.word	0x0003efd0
        /*13a8*/ 	.word	0x00000003
        /*13ac*/ 	.word	0x00038840
        /*13b0*/ 	.short	0x010a
        /*13b2*/ 	.byte	0x3f
	.zero		1


	//   ....[70]....
        /*13b4*/ 	.word	0x0003f200
        /*13b8*/ 	.word	0x00000003
        /*13bc*/ 	.word	0x00038860
        /*13c0*/ 	.short	0x010a
        /*13c2*/ 	.byte	0x3f
	.zero		1


	//   ....[71]....
        /*13c4*/ 	.word	0x0003fd60
        /*13c8*/ 	.word	0x00000003
        /*13cc*/ 	.word	0x00038840
        /*13d0*/ 	.short	0x010a
        /*13d2*/ 	.byte	0x3f
	.zero		1


	//   ....[72]....
        /*13d4*/ 	.word	0x0003ffa0
        /*13d8*/ 	.word	0x00000003
        /*13dc*/ 	.word	0x00038860
        /*13e0*/ 	.short	0x010a
        /*13e2*/ 	.byte	0x3f
	.zero		1


	//   ....[73]....
        /*13e4*/ 	.word	0x00041d20
        /*13e8*/ 	.word	0x00000009
        /*13ec*/ 	.word	0x00038820
        /*13f0*/ 	.short	0x010a
        /*13f2*/ 	.byte	0x3f
	.zero		1


	//   ....[74]....
        /*13f4*/ 	.word	0x00041e80
        /*13f8*/ 	.word	0x00000005
        /*13fc*/ 	.word	0x00000000
        /*1400*/ 	.short	0x010a
        /*1402*/ 	.byte	0x3f
	.zero		1


	//   ....[75]....
        /*1404*/ 	.word	0x00041f00
        /*1408*/ 	.word	0x00000007
        /*140c*/ 	.word	0x00000000
        /*1410*/ 	.short	0x010a
        /*1412*/ 	.byte	0x3f
	.zero		1


	//   ....[76]....
        /*1414*/ 	.word	0x00041f40
        /*1418*/ 	.word	0x00000005
        /*141c*/ 	.word	0x00000000
        /*1420*/ 	.short	0x010a
        /*1422*/ 	.byte	0x3f
	.zero		1


	//   ....[77]....
        /*1424*/ 	.word	0x00041f70
        /*1428*/ 	.word	0x00000003
        /*142c*/ 	.word	0x00000000
        /*1430*/ 	.short	0x010a
        /*1432*/ 	.byte	0x3f
	.zero		1


	//   ....[78]....
        /*1434*/ 	.word	0x00041fd0
        /*1438*/ 	.word	0x0000002d
        /*143c*/ 	.word	0x00038890
        /*1440*/ 	.short	0x010a
        /*1442*/ 	.byte	0x3f
	.zero		1


	//   ....[79]....
        /*1444*/ 	.word	0x00042020
        /*1448*/ 	.word	0x0000002d
        /*144c*/ 	.word	0x00038890
        /*1450*/ 	.short	0x010a
        /*1452*/ 	.byte	0x3f
	.zero		1


	//   ....[80]....
        /*1454*/ 	.word	0x00042070
        /*1458*/ 	.word	0x0000002d
        /*145c*/ 	.word	0x00038890
        /*1460*/ 	.short	0x010a
        /*1462*/ 	.byte	0x3f
	.zero		1


	//   ....[81]....
        /*1464*/ 	.word	0x000420c0
        /*1468*/ 	.word	0x0000002d
        /*146c*/ 	.word	0x000388b0
        /*1470*/ 	.short	0x010a
        /*1472*/ 	.byte	0x3f
	.zero		1


	//   ....[82]....
        /*1474*/ 	.word	0x000424a0
        /*1478*/ 	.word	0x00000002
        /*147c*/ 	.word	0x00038800
        /*1480*/ 	.short	0x010a
        /*1482*/ 	.byte	0x3f
	.zero		1


	//   ....[83]....
        /*1484*/ 	.word	0x000428a0
        /*1488*/ 	.word	0x00000002
        /*148c*/ 	.word	0x00038800
        /*1490*/ 	.short	0x010a
        /*1492*/ 	.byte	0x3f
	.zero		1


	//   ....[84]....
        /*1494*/ 	.word	0x000428f0
        /*1498*/ 	.word	0x00000003
        /*149c*/ 	.word	0x00000000
        /*14a0*/ 	.short	0x010a
        /*14a2*/ 	.byte	0x3f
	.zero		1


	//   ....[85]....
        /*14a4*/ 	.word	0x00042940
        /*14a8*/ 	.word	0x00000006
        /*14ac*/ 	.word	0x00000000
        /*14b0*/ 	.short	0x010a
        /*14b2*/ 	.byte	0x3f
	.zero		1


	//   ....[86]....
        /*14b4*/ 	.word	0x00042990
        /*14b8*/ 	.word	0x00000003
        /*14bc*/ 	.word	0x00000000
        /*14c0*/ 	.short	0x010a
        /*14c2*/ 	.byte	0x3f
	.zero		1


	//   ....[87]....
        /*14c4*/ 	.word	0x000429e0
        /*14c8*/ 	.word	0x00000006
        /*14cc*/ 	.word	0x00000000
        /*14d0*/ 	.short	0x010a
        /*14d2*/ 	.byte	0x3f
	.zero		1


	//   ....[88]....
        /*14d4*/ 	.word	0x00042a30
        /*14d8*/ 	.word	0x00000003
        /*14dc*/ 	.word	0x00000000
        /*14e0*/ 	.short	0x010a
        /*14e2*/ 	.byte	0x3f
	.zero		1


	//   ....[89]....
        /*14e4*/ 	.word	0x00042a80
        /*14e8*/ 	.word	0x00000006
        /*14ec*/ 	.word	0x00000000
        /*14f0*/ 	.short	0x010a
        /*14f2*/ 	.byte	0x3f
	.zero		1


	//   ....[90]....
        /*14f4*/ 	.word	0x00042c20
        /*14f8*/ 	.word	0x00000012
        /*14fc*/ 	.word	0x00038820
        /*1500*/ 	.short	0x010a
        /*1502*/ 	.byte	0x3f
	.zero		1


	//   ....[91]....
        /*1504*/ 	.word	0x00042c70
        /*1508*/ 	.word	0x00000006
        /*150c*/ 	.word	0x000388a0
        /*1510*/ 	.short	0x010a
        /*1512*/ 	.byte	0x3f
	.zero		1


	//   ....[92]....
        /*1514*/ 	.word	0x00042cc0
        /*1518*/ 	.word	0x00000006
        /*151c*/ 	.word	0x000388c0
        /*1520*/ 	.short	0x010a
        /*1522*/ 	.byte	0x3f
	.zero		1


	//   ....[93]....
        /*1524*/ 	.word	0x00042d10
        /*1528*/ 	.word	0x00000006
        /*152c*/ 	.word	0x000388a0
        /*1530*/ 	.short	0x010a
        /*1532*/ 	.byte	0x3f
	.zero		1


	//   ....[94]....
        /*1534*/ 	.word	0x00042d60
        /*1538*/ 	.word	0x00000006
        /*153c*/ 	.word	0x000388c0
        /*1540*/ 	.short	0x010a
        /*1542*/ 	.byte	0x3f
	.zero		1


	//   ....[95]....
        /*1544*/ 	.word	0x00042f00
        /*1548*/ 	.word	0x00000000
        /*154c*/ 	.word	0x00038840
        /*1550*/ 	.short	0x010a
        /*1552*/ 	.byte	0x3f
	.zero		1


	//   ....[96]....
        /*1554*/ 	.word	0x00043fe0
        /*1558*/ 	.word	0x00000012
        /*155c*/ 	.word	0x00038820
        /*1560*/ 	.short	0x010a
        /*1562*/ 	.byte	0x3f
	.zero		1


	//   ....[97]....
        /*1564*/ 	.word	0x00044030
        /*1568*/ 	.word	0x00000000
        /*156c*/ 	.word	0x00038860
        /*1570*/ 	.short	0x010a
        /*1572*/ 	.byte	0x3f
	.zero		1


	//   ....[98]....
        /*1574*/ 	.word	0x00044080
        /*1578*/ 	.word	0x00000002
        /*157c*/ 	.word	0x00038840
        /*1580*/ 	.short	0x010a
        /*1582*/ 	.byte	0x3f
	.zero		1


	//   ....[99]....
        /*1584*/ 	.word	0x000440d0
        /*1588*/ 	.word	0x00000002
        /*158c*/ 	.word	0x00038860
        /*1590*/ 	.short	0x010a
        /*1592*/ 	.byte	0x3f
	.zero		1


	//   ....[100]....
        /*1594*/ 	.word	0x00044120
        /*1598*/ 	.word	0x00000003
        /*159c*/ 	.word	0x00038840
        /*15a0*/ 	.short	0x010a
        /*15a2*/ 	.byte	0x3f
	.zero		1


	//   ....[101]....
        /*15a4*/ 	.word	0x00044170
        /*15a8*/ 	.word	0x00000003
        /*15ac*/ 	.word	0x00038860
        /*15b0*/ 	.short	0x010a
        /*15b2*/ 	.byte	0x3f
	.zero		1


	//   ....[102]....
        /*15b4*/ 	.word	0x000441c0
        /*15b8*/ 	.word	0x00000003
        /*15bc*/ 	.word	0x00038840
        /*15c0*/ 	.short	0x010a
        /*15c2*/ 	.byte	0x3f
	.zero		1


	//   ....[103]....
        /*15c4*/ 	.word	0x00044210
        /*15c8*/ 	.word	0x00000003
        /*15cc*/ 	.word	0x00038860
        /*15d0*/ 	.short	0x010a
        /*15d2*/ 	.byte	0x3f
	.zero		1


	//   ....[104]....
        /*15d4*/ 	.word	0x00044d90
        /*15d8*/ 	.word	0x00000009
        /*15dc*/ 	.word	0x00038820
        /*15e0*/ 	.short	0x010a
        /*15e2*/ 	.byte	0x3f
	.zero		1


	//   ....[105]....
        /*15e4*/ 	.word	0x00044f30
        /*15e8*/ 	.word	0x00000005
        /*15ec*/ 	.word	0x00000000
        /*15f0*/ 	.short	0x010a
        /*15f2*/ 	.byte	0x3f
	.zero		1


	//   ....[106]....
        /*15f4*/ 	.word	0x00044f80
        /*15f8*/ 	.word	0x00000007
        /*15fc*/ 	.word	0x00000000
        /*1600*/ 	.short	0x010a
        /*1602*/ 	.byte	0x3f
	.zero		1


	//   ....[107]....
        /*1604*/ 	.word	0x00044fd0
        /*1608*/ 	.word	0x00000005
        /*160c*/ 	.word	0x00000000
        /*1610*/ 	.short	0x010a
        /*1612*/ 	.byte	0x3f
	.zero		1


	//   ....[108]....
        /*1614*/ 	.word	0x000451f0
        /*1618*/ 	.word	0x00000005
        /*161c*/ 	.word	0x00000000
        /*1620*/ 	.short	0x010a
        /*1622*/ 	.byte	0x3f
	.zero		1


	//   ....[109]....
        /*1624*/ 	.word	0x00045330
        /*1628*/ 	.word	0x0000000c
        /*162c*/ 	.word	0x00000000
        /*1630*/ 	.short	0x010a
        /*1632*/ 	.byte	0x3f
	.zero		1


	//   ....[110]....
        /*1634*/ 	.word	0x000458d0
        /*1638*/ 	.word	0x0000000c
        /*163c*/ 	.word	0x00038810
        /*1640*/ 	.short	0x010a
        /*1642*/ 	.byte	0x3f
	.zero		1


	//   ....[111]....
        /*1644*/ 	.word	0x00045a50
        /*1648*/ 	.word	0x0000000e
        /*164c*/ 	.word	0x00000000
        /*1650*/ 	.short	0x010a
        /*1652*/ 	.byte	0x3f
	.zero		1


	//   ....[112]....
        /*1654*/ 	.word	0x00045b90
        /*1658*/ 	.word	0x0000000c
        /*165c*/ 	.word	0x00000000
        /*1660*/ 	.short	0x010a
        /*1662*/ 	.byte	0x3f
	.zero		1


	//   ....[113]....
        /*1664*/ 	.word	0x00047fb0
        /*1668*/ 	.word	0x0000000c
        /*166c*/ 	.word	0x00000000
        /*1670*/ 	.short	0x0101
        /*1672*/ 	.byte	0x3f
	.zero		1


	//   ....[114]....
        /*1674*/ 	.word	0x00054610
        /*1678*/ 	.word	0x00000002
        /*167c*/ 	.word	0x00000000
        /*1680*/ 	.short	0x0101
        /*1682*/ 	.byte	0x3f
	.zero		1


	//   ....[115]....
        /*1684*/ 	.word	0x00054660
        /*1688*/ 	.word	0x0000000c
        /*168c*/ 	.word	0x00000000
        /*1690*/ 	.short	0x010a
        /*1692*/ 	.byte	0x3f
	.zero		1


	//   ....[116]....
        /*1694*/ 	.word	0x000546b0
        /*1698*/ 	.word	0x0000000c
        /*169c*/ 	.word	0x00038810
        /*16a0*/ 	.short	0x010a
        /*16a2*/ 	.byte	0x3f
	.zero		1


	//   ....[117]....
        /*16a4*/ 	.word	0x00054700
        /*16a8*/ 	.word	0x0000000c
        /*16ac*/ 	.word	0x00000000
        /*16b0*/ 	.short	0x010a
        /*16b2*/ 	.byte	0x3f
	.zero		1


	//----- nvinfo : EIATTR_NUM_MBARRIERS
	.align		4
.L_923:
        /*16b4*/ 	.byte	0x03, 0x38
        /*16b6*/ 	.short	0x0017


	//----- nvinfo : EIATTR_EXIT_INSTR_OFFSETS
	.align		4
        /*16b8*/ 	.byte	0x04, 0x1c
        /*16ba*/ 	.short	(.L_925 - .L_924)


	//   ....[0]....
.L_924:
        /*16bc*/ 	.word	0x00041fc0


	//----- nvinfo : EIATTR_MAX_THREADS
	.align		4
.L_925:
        /*16c0*/ 	.byte	0x04, 0x05
        /*16c2*/ 	.short	(.L_927 - .L_926)
.L_926:
        /*16c4*/ 	.word	0x00000180
        /*16c8*/ 	.word	0x00000001
        /*16cc*/ 	.word	0x00000001


	//----- nvinfo : EIATTR_CRS_STACK_SIZE
	.align		4
.L_927:
        /*16d0*/ 	.byte	0x04, 0x1e
        /*16d2*/ 	.short	(.L_929 - .L_928)
.L_928:
        /*16d4*/ 	.word	0x00000000


	//----- nvinfo : EIATTR_CBANK_PARAM_SIZE
	.align		4
.L_929:
        /*16d8*/ 	.byte	0x03, 0x19
        /*16da*/ 	.short	0x0bf0


	//----- nvinfo : EIATTR_PARAM_CBANK
	.align		4
        /*16dc*/ 	.byte	0x04, 0x0a
        /*16de*/ 	.short	(.L_931 - .L_930)
	.align		4
.L_930:
        /*16e0*/ 	.word	index@(.nv.constant0._ZN7cutlass13device_kernelIN5flash11enable_sm90INS1_16FlashAttnFwdSm90INS1_25CollectiveMainloopFwdSm90ILi2EN4cute5tupleIJNS5_1CILi1EEES8_S8_EEENS6_IJNS7_ILi64EEESA_SA_EEELi512ENS_10bfloat16_tEfNS_4arch4Sm90ELb0ELb1ELb1ELb1ELb0ELb1ELb1ELb0ELb0ELb1ELb1ELb0EEENS1_21CollectiveEpilogueFwdINS6_IJSA_NS7_ILi512EEESA_EEES9_SC_SE_Li256ELb1ELb1ELb1ELb0EEENS1_36VarlenDynamicPersistentTileSchedulerILi64ELi64ELi256ELi128ELb1ELb1ELb1ELb1ELb0ELb1EEEEEEEEEvNT_6ParamsE)
        /*16e4*/ 	.short	0x0210
        /*16e6*/ 	.short	0x0bf0


	//----- nvinfo : EIATTR_SW_WAR
	.align		4
.L_931:
        /*16e8*/ 	.byte	0x04, 0x36
        /*16ea*/ 	.short	(.L_933 - .L_932)
.L_932:
        /*16ec*/ 	.word	0x00000008
.L_933:


//--------------------- .nv.info._ZN7cutlass13device_kernelIN5flash11enable_sm90INS1_16FlashAttnFwdSm90INS1_25CollectiveMainloopFwdSm90ILi2EN4cute5tupleIJNS5_1CILi1EEES8_S8_EEENS6_IJNS7_ILi64EEESA_SA_EEELi512ENS_10bfloat16_tEfNS_4arch4Sm90ELb1ELb0ELb1ELb0ELb0ELb0ELb0ELb0ELb0ELb1ELb1ELb0EEENS1_21CollectiveEpilogueFwdINS6_IJSA_NS7_ILi512EEESA_EEES9_SC_SE_Li256ELb0ELb1ELb1ELb0EEENS1_19SingleTileSchedulerILb0ELb1ELb1ELi64EEEEEEEEEvNT_6ParamsE --------------------------
	.section	.nv.info._ZN7cutlass13device_kernelIN5flash11enable_sm90INS1_16FlashAttnFwdSm90INS1_25CollectiveMainloopFwdSm90ILi2EN4cute5tupleIJNS5_1CILi1EEES8_S8_EEENS6_IJNS7_ILi64EEESA_SA_EEELi512ENS_10bfloat16_tEfNS_4arch4Sm90ELb1ELb0ELb1ELb0ELb0ELb0ELb0ELb0ELb0ELb1ELb1ELb0EEENS1_21CollectiveEpilogueFwdINS6_IJSA_NS7_ILi512EEESA_EEES9_SC_SE_Li256ELb0ELb1ELb1ELb0EEENS1_19SingleTileSchedulerILb0ELb1ELb1ELi64EEEEEEEEEvNT_6ParamsE,"",@"SHT_CUDA_INFO"
	.sectionflags	@""
	.align	4


	//----- nvinfo : EIATTR_CUDA_API_VERSION
	.align		4
        /*0000*/ 	.byte	0x04, 0x37
        /*0002*/ 	.short	(.L_935 - .L_934)
.L_934:
        /*0004*/ 	.word	0x00000082


	//----- nvinfo : EIATTR_KPARAM_INFO
	.align		4
.L_935:
        /*0008*/ 	.byte	0x04, 0x17
        /*000a*/ 	.short	(.L_937 - .L_936)
.L_936:
        /*000c*/ 	.word	0x00000000
        /*0010*/ 	.short	0x0000
        /*0012*/ 	.short	0x0070
        /*0014*/ 	.byte	0x00, 0xf0, 0x01, 0x28


	//----- nvinfo : EIATTR_SPARSE_MMA_MASK
	.align		4
.L_937:
        /*0018*/ 	.byte	0x03, 0x50
        /*001a*/ 	.short	0x0000


	//----- nvinfo : EIATTR_MAXREG_COUNT
	.align		4
        /*001c*/ 	.byte	0x03, 0x1b
        /*001e*/ 	.short	0x00a8


	//----- nvinfo : EIATTR_NUM_BARRIERS
	.align		4
        /*0020*/ 	.byte	0x02, 0x4c
        /*0022*/ 	.byte	0x10
	.zero		1


	//----- nvinfo : EIATTR_EXTERNS
	.align		4
        /*0024*/ 	.byte	0x04, 0x0f
        /*0026*/ 	.short	(.L_939 - .L_938)


	//   ....[0]....
	.align		4
.L_938:
        /*0028*/ 	.word	index@(__assertfail)


	//----- nvinfo : EIATTR_ANNOTATIONS
	.align		4
.L_939:
        /*002c*/ 	.byte	0x04, 0x55
        /*002e*/ 	.short	(.L_941 - .L_940)


	//   ....[0]....
.L_940:
        /*0030*/ 	.word	0x00000001
        /*0034*/ 	.byte	0x80, 0xcd, 0x00, 0x00, 0x01, 0x00, 0x00, 0x00, 0x00, 0xd2, 0x00, 0x00, 0x01, 0x00, 0x00, 0x00
        /*0044*/ 	.byte	0x50, 0xd2, 0x00, 0x00, 0x01, 0x00, 0x00, 0x00, 0x30, 0xd4, 0x00, 0x00, 0x01, 0x00, 0x00, 0x00
        /*0054*/ 	.byte	0x20, 0xd5, 0x00, 0x00, 0x01, 0x00, 0x00, 0x00, 0x20, 0xdf, 0x00, 0x00, 0x01, 0x00, 0x00, 0x00
        /*0064*/ 	.byte	0x10, 0xe6, 0x00, 0x00, 0x01, 0x00, 0x00, 0x00, 0x40, 0xe8, 0x00, 0x00, 0x01, 0x00, 0x00, 0x00
        /*0074*/ 	.byte	0xc0, 0xf3, 0x00, 0x00, 0x01, 0x00, 0x00, 0x00, 0x90, 0xff, 0x00, 0x00


	//----- nvinfo : EIATTR_MERCURY_ISA_VERSION
	.align		4
.L_941:
        /*0080*/ 	.byte	0x03, 0x5f
        /*0082*/ 	.short	0x0101


	//----- nvinfo : EIATTR_INT_WARP_WIDE_INSTR_OFFSETS
	.align		4
        /*0084*/ 	.byte	0x04, 0x31
        /*0086*/ 	.short	(.L_943 - .L_942)


	//   ....[0]....
.L_942:
        /*0088*/ 	.word	0x00000130


	//   ....[1]....
        /*008c*/ 	.word	0x00000170


	//   ....[2]....
        /*0090*/ 	.word	0x000001e0


	//----- nvinfo : EIATTR_COOP_GROUP_MASK_REGIDS
	.align		4
.L_943:
        /*0094*/ 	.byte	0x04, 0x29
        /*0096*/ 	.short	(.L_945 - .L_944)


	//   ....[0]....
.L_944:
        /*0098*/ 	.word	0xffffffff


	//   ....[1]....
        /*009c*/ 	.word	0xffffffff


	//   ....[2]....
        /*00a0*/ 	.word	0xffffffff


	//   ....[3]....
        /*00a4*/ 	.word	0xffffffff


	//   ....[4]....
        /*00a8*/ 	.word	0xffffffff


	//   ....[5]....
        /*00ac*/ 	.word	0xffffffff


	//   ....[6]....
        /*00b0*/ 	.word	0xffffffff


	//   ....[7]....
        /*00b4*/ 	.word	0xffffffff


	//   ....[8]....
        /*00b8*/ 	.word	0xffffffff


	//   ....[9]....
        /*00bc*/ 	.word	0xffffffff


	//   ....[10]....
        /*00c0*/ 	.word	0xffffffff


	//   ....[11]....
        /*00c4*/ 	.word	0xffffffff


	//   ....[12]....
        /*00c8*/ 	.word	0xffffffff


	//   ....[13]....
        /*00cc*/ 	.word	0xffffffff


	//   ....[14]....
        /*00d0*/ 	.word	0xffffffff


	//   ....[15]....
        /*00d4*/ 	.word	0xffffffff


	//   ....[16]....
        /*00d8*/ 	.word	0xffffffff


	//   ....[17]....
        /*00dc*/ 	.word	0xffffffff


	//   ....[18]....
        /*00e0*/ 	.word	0xffffffff


	//   ....[19]....
        /*00e4*/ 	.word	0xffffffff


	//   ....[20]....
        /*00e8*/ 	.word	0xffffffff


	//   ....[21]....
        /*00ec*/ 	.word	0xffffffff


	//   ....[22]....
        /*00f0*/ 	.word	0xffffffff


	//   ....[23]....
        /*00f4*/ 	.word	0xffffffff


	//   ....[24]....
        /*00f8*/ 	.word	0xffffffff


	//   ....[25]....
        /*00fc*/ 	.word	0xffffffff


	//   ....[26]....
        /*0100*/ 	.word	0xffffffff


	//   ....[27]....
        /*0104*/ 	.word	0xffffffff


	//   ....[28]....
        /*0108*/ 	.word	0xffffffff


	//   ....[29]....
        /*010c*/ 	.word	0xffffffff


	//   ....[30]....
        /*0110*/ 	.word	0xffffffff


	//   ....[31]....
        /*0114*/ 	.word	0xffffffff


	//   ....[32]....
        /*0118*/ 	.word	0xffffffff


	//   ....[33]....
        /*011c*/ 	.word	0xffffffff


	//   ....[34]....
        /*0120*/ 	.word	0xffffffff


	//   ....[35]....
        /*0124*/ 	.word	0xffffffff


	//   ....[36]....
        /*0128*/ 	.word	0xffffffff


	//   ....[37]....
        /*012c*/ 	.word	0xffffffff


	//   ....[38]....
        /*0130*/ 	.word	0xffffffff


	//   ....[39]....
        /*0134*/ 	.word	0xffffffff


	//   ....[40]....
        /*0138*/ 	.word	0xffffffff


	//   ....[41]....
        /*013c*/ 	.word	0xffffffff


	//   ....[42]....
        /*0140*/ 	.word	0xffffffff


	//   ....[43]....
        /*0144*/ 	.word	0xffffffff


	//   ....[44]....
        /*0148*/ 	.word	0xffffffff


	//   ....[45]....
        /*014c*/ 	.word	0xffffffff


	//   ....[46]....
        /*0150*/ 	.word	0xffffffff


	//   ....[47]....
        /*0154*/ 	.word	0xffffffff


	//   ....[48]....
        /*0158*/ 	.word	0xffffffff


	//   ....[49]....
        /*015c*/ 	.word	0xffffffff


	//   ....[50]....
        /*0160*/ 	.word	0xffffffff


	//   ....[51]....
        /*0164*/ 	.word	0xffffffff


	//   ....[52]....
        /*0168*/ 	.word	0x0500000f


	//   ....[53]....
        /*016c*/ 	.word	0x0500000f


	//   ....[54]....
        /*0170*/ 	.word	0x0500000f


	//   ....[55]....
        /*0174*/ 	.word	0x0500000f


	//   ....[56]....
        /*0178*/ 	.word	0x0500000f


	//   ....[57]....
        /*017c*/ 	.word	0x0500000f


	//   ....[58]....
        /*0180*/ 	.word	0x0500000f


	//   ....[59]....
        /*0184*/ 	.word	0x0500000f


	//   ....[60]....
        /*0188*/ 	.word	0x0500000f


	//   ....[61]....
        /*018c*/ 	.word	0x0500000f


	//----- nvinfo : EIATTR_COOP_GROUP_INSTR_OFFSETS
	.align		4
.L_945:
        /*0190*/ 	.byte	0x04, 0x28
        /*0192*/ 	.short	(.L_947 - .L_946)


	//   ....[0]....
.L_946:
        /*0194*/ 	.word	0x00000060


	//   ....[1]....
        /*0198*/ 	.word	0x00000140


	//   ....[2]....
        /*019c*/ 	.word	0x00000190


	//   ....[3]....
        /*01a0*/ 	.word	0x00000380


	//   ....[4]....
        /*01a4*/ 	.word	0x000004e0


	//   ....[5]....
        /*01a8*/ 	.word	0x00000600


	//   ....[6]....
        /*01ac*/ 	.word	0x00000760


	//   ....[7]....
        /*01b0*/ 	.word	0x000013c0


	//   ....[8]....
        /*01b4*/ 	.word	0x00003530


	//   ....[9]....
        /*01b8*/ 	.word	0x00003c80


	//   ....[10]....
        /*01bc*/ 	.word	0x00003cb0


	//   ....[11]....
        /*01c0*/ 	.word	0x00004420


	//   ....[12]....
        /*01c4*/ 	.word	0x00004490


	//   ....[13]....
        /*01c8*/ 	.word	0x00004930


	//   ....[14]....
        /*01cc*/ 	.word	0x000049a0


	//   ....[15]....
        /*01d0*/ 	.word	0x00005590


	//   ....[16]....
        /*01d4*/ 	.word	0x00005870


	//   ....[17]....
        /*01d8*/ 	.word	0x00005f70


	//   ....[18]....
        /*01dc*/ 	.word	0x00005fa0


	//   ....[19]....
        /*01e0*/ 	.word	0x00006040


	//   ....[20]....
        /*01e4*/ 	.word	0x00006500


	//   ....[21]....
        /*01e8*/ 	.word	0x00006570


	//   ....[22]....
        /*01ec*/ 	.word	0x000077b0


	//   ....[23]....
        /*01f0*/ 	.word	0x00007ef0


	//   ....[24]....
        /*01f4*/ 	.word	0x00007f70


	//   ....[25]....
        /*01f8*/ 	.word	0x000082a0


	//   ....[26]....
        /*01fc*/ 	.word	0x00008460


	//   ....[27]....
        /*0200*/ 	.word	0x000094a0


	//   ....[28]....
        /*0204*/ 	.word	0x000094e0


	//   ....[29]....
        /*0208*/ 	.word	0x00009530


	//   ....[30]....
        /*020c*/ 	.word	0x00009560


	//   ....[31]....
        /*0210*/ 	.word	0x000095c0


	//   ....[32]....
        /*0214*/ 	.word	0x0000a070


	//   ....[33]....
        /*0218*/ 	.word	0x0000a530


	//   ....[34]....
        /*021c*/ 	.word	0x0000a560


	//   ....[35]....
        /*0220*/ 	.word	0x0000a580


	//   ....[36]....
        /*0224*/ 	.word	0x0000a5b0


	//   ....[37]....
        /*0228*/ 	.word	0x0000aa40


	//   ....[38]....
        /*022c*/ 	.word	0x0000aa60


	//   ....[39]....
        /*0230*/ 	.word	0x0000b6b0


	//   ....[40]....
        /*0234*/ 	.word	0x0000b6d0


	//   ....[41]....
        /*0238*/ 	.word	0x0000c720


	//   ....[42]....
        /*023c*/ 	.word	0x0000d240


	//   ....[43]....
        /*0240*/ 	.word	0x0000daf0


	//   ....[44]....
        /*0244*/ 	.word	0x0000db20


	//   ....[45]....
        /*0248*/ 	.word	0x0000dba0


	//   ....[46]....
        /*024c*/ 	.word	0x0000dbd0


	//   ....[47]....
        /*0250*/ 	.word	0x0000dc30


	//   ....[48]....
        /*0254*/ 	.word	0x0000dc60


	//   ....[49]....
        /*0258*/ 	.word	0x0000dc80


	//   ....[50]....
        /*025c*/ 	.word	0x0000dcc0


	//   ....[51]....
        /*0260*/ 	.word	0x00010bb0


	//   ....[52]....
        /*0264*/ 	.word	0x000111a0


	//   ....[53]....
        /*0268*/ 	.word	0x00011310


	//   ....[54]....
        /*026c*/ 	.word	0x00011370


	//   ....[55]....
        /*0270*/ 	.word	0x00011430


	//   ....[56]....
        /*0274*/ 	.word	0x000114f0


	//   ....[57]....
        /*0278*/ 	.word	0x00011570


	//   ....[58]....
        /*027c*/ 	.word	0x00011620


	//   ....[59]....
        /*0280*/ 	.word	0x000116a0


	//   ....[60]....
        /*0284*/ 	.word	0x00011730


	//   ....[61]....
        /*0288*/ 	.word	0x00011b40


	//----- nvinfo : EIATTR_REG_RECONFIG
	.align		4
.L_947:
        /*028c*/ 	.byte	0x01, 0x54
	.zero		2


	//----- nvinfo : EIATTR_SYSCALL_OFFSETS
	.align		4
        /*0290*/ 	.byte	0x04, 0x46
        /*0292*/ 	.short	(.L_949 - .L_948)


	//   ....[0]....
.L_948:
        /*0294*/ 	.word	0x00003710


	//   ....[1]....
        /*0298*/ 	.word	0x0000cf00


	//   ....[2]....
        /*029c*/ 	.word	0x0000d040


	//   ....[3]....
        /*02a0*/ 	.word	0x0000d130


	//   ....[4]....
        /*02a4*/ 	.word	0x0000d780


	//----- nvinfo : EIATTR_MBARRIER_INSTR_OFFSETS
	.align		4
.L_949:
        /*02a8*/ 	.byte	0x04, 0x39
        /*02aa*/ 	.short	(.L_951 - .L_950)


	//   ....[0]....
.L_950:
        /*02ac*/ 	.word	0x00000270
        /*02b0*/ 	.word	0x000000ff
        /*02b4*/ 	.word	0x00028c00
        /*02b8*/ 	.short	0x0100
        /*02ba*/ 	.byte	0x08
	.zero		1


	//   ....[1]....
        /*02bc*/ 	.word	0x00000280
        /*02c0*/ 	.word	0x000000ff
        /*02c4*/ 	.word	0x00028c20
        /*02c8*/ 	.short	0x0100
        /*02ca*/ 	.byte	0x08
	.zero		1


	//   ....[2]....
        /*02cc*/ 	.word	0x00000330
        /*02d0*/ 	.word	0x000000ff
        /*02d4*/ 	.word	0x00028c30
        /*02d8*/ 	.short	0x0100
        /*02da*/ 	.byte	0x06
	.zero		1


	//   ....[3]....
        /*02dc*/ 	.word	0x00000340
        /*02e0*/ 	.word	0x000000ff
        /*02e4*/ 	.word	0x00028c40
        /*02e8*/ 	.short	0x0100
        /*02ea*/ 	.byte	0x06
	.zero		1


	//   ....[4]....
        /*02ec*/ 	.word	0x00000350
        /*02f0*/ 	.word	0x000000ff
        /*02f4*/ 	.word	0x00028c38
        /*02f8*/ 	.short	0x0100
        /*02fa*/ 	.byte	0x06
	.zero		1


	//   ....[5]....
        /*02fc*/ 	.word	0x00000360
        /*0300*/ 	.word	0x000000ff
        /*0304*/ 	.word	0x00028c48
        /*0308*/ 	.short	0x0100
        /*030a*/ 	.byte	0x06
	.zero		1


	//   ....[6]....
        /*030c*/ 	.word	0x00000490
        /*0310*/ 	.word	0x000000ff
        /*0314*/ 	.word	0x00028c50
        /*0318*/ 	.short	0x0100
        /*031a*/ 	.byte	0x08
	.zero		1


	//   ....[7]....
        /*031c*/ 	.word	0x000004a0
        /*0320*/ 	.word	0x000000ff
        /*0324*/ 	.word	0x00028c60
        /*0328*/ 	.short	0x0100
        /*032a*/ 	.byte	0x08
	.zero		1


	//   ....[8]....
        /*032c*/ 	.word	0x000004b0
        /*0330*/ 	.word	0x000000ff
        /*0334*/ 	.word	0x00028c58
        /*0338*/ 	.short	0x0100
        /*033a*/ 	.byte	0x08
	.zero		1


	//   ....[9]....
        /*033c*/ 	.word	0x000004c0
        /*0340*/ 	.word	0x000000ff
        /*0344*/ 	.word	0x00028c68
        /*0348*/ 	.short	0x0100
        /*034a*/ 	.byte	0x08
	.zero		1


	//   ....[10]....
        /*034c*/ 	.word	0x000005b0
        /*0350*/ 	.word	0x000000ff
        /*0354*/ 	.word	0x00028c70
        /*0358*/ 	.short	0x0100
        /*035a*/ 	.byte	0x06
	.zero		1


	//   ....[11]....
        /*035c*/ 	.word	0x000005c0
        /*0360*/ 	.word	0x000000ff
        /*0364*/ 	.word	0x00028c80
        /*0368*/ 	.short	0x0100
        /*036a*/ 	.byte	0x06
	.zero		1


	//   ....[12]....
        /*036c*/ 	.word	0x000005d0
        /*0370*/ 	.word	0x000000ff
        /*0374*/ 	.word	0x00028c78
        /*0378*/ 	.short	0x0100
        /*037a*/ 	.byte	0x06
	.zero		1


	//   ....[13]....
        /*037c*/ 	.word	0x000005e0
        /*0380*/ 	.word	0x000000ff
        /*0384*/ 	.word	0x00028c88
        /*0388*/ 	.short	0x0100
        /*038a*/ 	.byte	0x06
	.zero		1


	//   ....[14]....
        /*038c*/ 	.word	0x00000710
        /*0390*/ 	.word	0x000000ff
        /*0394*/ 	.word	0x00028c90
        /*0398*/ 	.short	0x0100
        /*039a*/ 	.byte	0x08
	.zero		1


	//   ....[15]....
        /*039c*/ 	.word	0x00000720
        /*03a0*/ 	.word	0x000000ff
        /*03a4*/ 	.word	0x00028ca0
        /*03a8*/ 	.short	0x0100
        /*03aa*/ 	.byte	0x08
	.zero		1


	//   ....[16]....
        /*03ac*/ 	.word	0x00000730
        /*03b0*/ 	.word	0x000000ff
        /*03b4*/ 	.word	0x00028c98
        /*03b8*/ 	.short	0x0100
        /*03ba*/ 	.byte	0x08
	.zero		1


	//   ....[17]....
        /*03bc*/ 	.word	0x00000740
        /*03c0*/ 	.word	0x000000ff
        /*03c4*/ 	.word	0x00028ca8
        /*03c8*/ 	.short	0x0100
        /*03ca*/ 	.byte	0x08
	.zero		1


	//   ....[18]....
        /*03cc*/ 	.word	0x00000870
        /*03d0*/ 	.word	0x000000ff
        /*03d4*/ 	.word	0x00028cb0
        /*03d8*/ 	.short	0x0100
        /*03da*/ 	.byte	0x08
	.zero		1


	//   ....[19]....
        /*03dc*/ 	.word	0x00000880
        /*03e0*/ 	.word	0x000000ff
        /*03e4*/ 	.word	0x00028cc0
        /*03e8*/ 	.short	0x0100
        /*03ea*/ 	.byte	0x08
	.zero		1


	//   ....[20]....
        /*03ec*/ 	.word	0x00000890
        /*03f0*/ 	.word	0x000000ff
        /*03f4*/ 	.word	0x00028cb8
        /*03f8*/ 	.short	0x0100
        /*03fa*/ 	.byte	0x08
	.zero		1


	//   ....[21]....
        /*03fc*/ 	.word	0x000008a0
        /*0400*/ 	.word	0x000000ff
        /*0404*/ 	.word	0x00028cc8
        /*0408*/ 	.short	0x0100
        /*040a*/ 	.byte	0x08
	.zero		1


	//   ....[22]....
        /*040c*/ 	.word	0x00001580
        /*0410*/ 	.word	0x000000ff
        /*0414*/ 	.word	0x00028c50
        /*0418*/ 	.short	0x010a
        /*041a*/ 	.byte	0x05
	.zero		1


	//   ....[23]....
        /*041c*/ 	.word	0x00001870
        /*0420*/ 	.word	0x00000002
        /*0424*/ 	.word	0x00000000
        /*0428*/ 	.short	0x0101
        /*042a*/ 	.byte	0x3f
	.zero		1


	//   ....[24]....
        /*042c*/ 	.word	0x000021c0
        /*0430*/ 	.word	0x000000ff
        /*0434*/ 	.word	0x00028c50
        /*0438*/ 	.short	0x010a
        /*043a*/ 	.byte	0x07
	.zero		1


	//   ....[25]....
        /*043c*/ 	.word	0x00002200
        /*0440*/ 	.word	0x000000ff
        /*0444*/ 	.word	0x00028c50
        /*0448*/ 	.short	0x010a
        /*044a*/ 	.byte	0x07
	.zero		1


	//   ....[26]....
        /*044c*/ 	.word	0x000023d0
        /*0450*/ 	.word	0x00000002
        /*0454*/ 	.word	0x00000000
        /*0458*/ 	.short	0x0101
        /*045a*/ 	.byte	0x3f
	.zero		1


	//   ....[27]....
        /*045c*/ 	.word	0x00003740
        /*0460*/ 	.word	0x000000ff
        /*0464*/ 	.word	0x00028c00
        /*0468*/ 	.short	0x010a
        /*046a*/ 	.byte	0x27
	.zero		1


	//   ....[28]....
        /*046c*/ 	.word	0x000038d0
        /*0470*/ 	.word	0x000000ff
        /*0474*/ 	.word	0x00028c30
        /*0478*/ 	.short	0x010a
        /*047a*/ 	.byte	0x27
	.zero		1


	//   ....[29]....
        /*047c*/ 	.word	0x00003940
        /*0480*/ 	.word	0x000000ff
        /*0484*/ 	.word	0x00028c30
        /*0488*/ 	.short	0x010a
        /*048a*/ 	.byte	0x27
	.zero		1


	//   ....[30]....
        /*048c*/ 	.word	0x00004e10
        /*0490*/ 	.word	0x00000005
        /*0494*/ 	.word	0x00000000
        /*0498*/ 	.short	0x0101
        /*049a*/ 	.byte	0x3f
	.zero		1


	//   ....[31]....
        /*049c*/ 	.word	0x000051f0
        /*04a0*/ 	.word	0x000000ff
        /*04a4*/ 	.word	0x00028c50
        /*04a8*/ 	.short	0x010a
        /*04aa*/ 	.byte	0x27
	.zero		1


	//   ....[32]....
        /*04ac*/ 	.word	0x00005230
        /*04b0*/ 	.word	0x000000ff
        /*04b4*/ 	.word	0x00028c50
        /*04b8*/ 	.short	0x010a
        /*04ba*/ 	.byte	0x27
	.zero		1


	//   ....[33]....
        /*04bc*/ 	.word	0x000055b0
        /*04c0*/ 	.word	0x0000000e
        /*04c4*/ 	.word	0x00000000
        /*04c8*/ 	.short	0x0101
        /*04ca*/ 	.byte	0x3f
	.zero		1


	//   ....[34]....
        /*04cc*/ 	.word	0x000056f0
        /*04d0*/ 	.word	0x000000ff
        /*04d4*/ 	.word	0x00028c30
        /*04d8*/ 	.short	0x010a
        /*04da*/ 	.byte	0x1e
	.zero		1


	//   ....[35]....
        /*04dc*/ 	.word	0x00005730
        /*04e0*/ 	.word	0x000000ff
        /*04e4*/ 	.word	0x00028c30
        /*04e8*/ 	.short	0x010a
        /*04ea*/ 	.byte	0x1e
	.zero		1


	//   ....[36]....
        /*04ec*/ 	.word	0x00006770
        /*04f0*/ 	.word	0x00000098
        /*04f4*/ 	.word	0x00000000
        /*04f8*/ 	.short	0x0101
        /*04fa*/ 	.byte	0x3f
	.zero		1


	//   ....[37]....
        /*04fc*/ 	.word	0x000074f0
        /*0500*/ 	.word	0x000000ff
        /*0504*/ 	.word	0x00028c50
        /*0508*/ 	.short	0x010a
        /*050a*/ 	.byte	0x1e
	.zero		1


	//   ....[38]....
        /*050c*/ 	.word	0x00007530
        /*0510*/ 	.word	0x000000ff
        /*0514*/ 	.word	0x00028c50
        /*0518*/ 	.short	0x010a
        /*051a*/ 	.byte	0x1e
	.zero		1


	//   ....[39]....
        /*051c*/ 	.word	0x000077d0
        /*0520*/ 	.word	0x0000000e
        /*0524*/ 	.word	0x00000000
        /*0528*/ 	.short	0x0101
        /*052a*/ 	.byte	0x3f
	.zero		1


	//   ....[40]....
        /*052c*/ 	.word	0x00007920
        /*0530*/ 	.word	0x000000ff
        /*0534*/ 	.word	0x00028c30
        /*0538*/ 	.short	0x010a
        /*053a*/ 	.byte	0x1a
	.zero		1


	//   ....[41]....
        /*053c*/ 	.word	0x00007960
        /*0540*/ 	.word	0x000000ff
        /*0544*/ 	.word	0x00028c30
        /*0548*/ 	.short	0x010a
        /*054a*/ 	.byte	0x1a
	.zero		1


	//   ....[42]....
        /*054c*/ 	.word	0x000086d0
        /*0550*/ 	.word	0x00000098
        /*0554*/ 	.word	0x00000000
        /*0558*/ 	.short	0x0101
        /*055a*/ 	.byte	0x3f
	.zero		1


	//   ....[43]....
        /*055c*/ 	.word	0x000091d0
        /*0560*/ 	.word	0x000000ff
        /*0564*/ 	.word	0x00028c50
        /*0568*/ 	.short	0x010a
        /*056a*/ 	.byte	0x1a
	.zero		1


	//   ....[44]....
        /*056c*/ 	.word	0x00009210
        /*0570*/ 	.word	0x000000ff
        /*0574*/ 	.word	0x00028c50
        /*0578*/ 	.short	0x010a
        /*057a*/ 	.byte	0x1a
	.zero		1


	//   ....[45]....
        /*057c*/ 	.word	0x000094c0
        /*0580*/ 	.word	0x0000000b
        /*0584*/ 	.word	0x00000000
        /*0588*/ 	.short	0x0101
        /*058a*/ 	.byte	0x3f
	.zero		1


	//   ....[46]....
        /*058c*/ 	.word	0x0000a030
        /*0590*/ 	.word	0x000000ff
        /*0594*/ 	.word	0x00000000
        /*0598*/ 	.short	0x0101
        /*059a*/ 	.byte	0x04
	.zero		1


	//   ....[47]....
        /*059c*/ 	.word	0x0000d470
        /*05a0*/ 	.word	0x000000ff
        /*05a4*/ 	.word	0x00028c40
        /*05a8*/ 	.short	0x010a
        /*05aa*/ 	.byte	0x26
	.zero		1


	//   ....[48]....
        /*05ac*/ 	.word	0x0000dd90
        /*05b0*/ 	.word	0x000000ff
        /*05b4*/ 	.word	0x00028c00
        /*05b8*/ 	.short	0x0107
        /*05ba*/ 	.byte	0x26
	.zero		1


	//   ....[49]....
        /*05bc*/ 	.word	0x0000ddd0
        /*05c0*/ 	.word	0x000000ff
        /*05c4*/ 	.word	0x00028c00
        /*05c8*/ 	.short	0x0101
        /*05ca*/ 	.byte	0x26
	.zero		1


	//   ....[50]....
        /*05cc*/ 	.word	0x0000dde0
        /*05d0*/ 	.word	0x000000ff
        /*05d4*/ 	.word	0x00028c20
        /*05d8*/ 	.short	0x010a
        /*05da*/ 	.byte	0x26
	.zero		1


	//   ....[51]....
        /*05dc*/ 	.word	0x0000de40
        /*05e0*/ 	.word	0x000000ff
        /*05e4*/ 	.word	0x00028c60
        /*05e8*/ 	.short	0x010a
        /*05ea*/ 	.byte	0x26
	.zero		1


	//   ....[52]....
        /*05ec*/ 	.word	0x0000ea00
        /*05f0*/ 	.word	0x000000ff
        /*05f4*/ 	.word	0x00028c48
        /*05f8*/ 	.short	0x010a
        /*05fa*/ 	.byte	0x26
	.zero		1


	//   ....[53]....
        /*05fc*/ 	.word	0x0000ebd0
        /*0600*/ 	.word	0x000000ff
        /*0604*/ 	.word	0x00028c68
        /*0608*/ 	.short	0x010a
        /*060a*/ 	.byte	0x26
	.zero		1


	//   ....[54]....
        /*060c*/ 	.word	0x0000f580
        /*0610*/ 	.word	0x000000ff
        /*0614*/ 	.word	0x00028c40
        /*0618*/ 	.short	0x010a
        /*061a*/ 	.byte	0x26
	.zero		1


	//   ....[55]....
        /*061c*/ 	.word	0x0000f760
        /*0620*/ 	.word	0x000000ff
        /*0624*/ 	.word	0x00028c60
        /*0628*/ 	.short	0x010a
        /*062a*/ 	.byte	0x26
	.zero		1


	//   ....[56]....
        /*062c*/ 	.word	0x00010140
        /*0630*/ 	.word	0x000000ff
        /*0634*/ 	.word	0x00028c48
        /*0638*/ 	.short	0x010a
        /*063a*/ 	.byte	0x26
	.zero		1


	//   ....[57]....
        /*063c*/ 	.word	0x00010320
        /*0640*/ 	.word	0x000000ff
        /*0644*/ 	.word	0x00028c68
        /*0648*/ 	.short	0x010a
        /*064a*/ 	.byte	0x26
	.zero		1


	//   ....[58]....
        /*064c*/ 	.word	0x00010b40
        /*0650*/ 	.word	0x00000002
        /*0654*/ 	.word	0x00028c20
        /*0658*/ 	.short	0x010a
        /*065a*/ 	.byte	0x3f
	.zero		1


	//   ....[59]....
        /*065c*/ 	.word	0x00010cc0
        /*0660*/ 	.word	0x00000007
        /*0664*/ 	.word	0x00000000
        /*0668*/ 	.short	0x010a
        /*066a*/ 	.byte	0x3f
	.zero		1


	//   ....[60]....
        /*066c*/ 	.word	0x00010d30
        /*0670*/ 	.word	0x00000005
        /*0674*/ 	.word	0x00000000
        /*0678*/ 	.short	0x010a
        /*067a*/ 	.byte	0x3f
	.zero		1


	//   ....[61]....
        /*067c*/ 	.word	0x00010d90
        /*0680*/ 	.word	0x00000005
        /*0684*/ 	.word	0x00000000
        /*0688*/ 	.short	0x010a
        /*068a*/ 	.byte	0x3f
	.zero		1


	//   ....[62]....
        /*068c*/ 	.word	0x00010dc0
        /*0690*/ 	.word	0x00000003
        /*0694*/ 	.word	0x00000000
        /*0698*/ 	.short	0x010a
        /*069a*/ 	.byte	0x3f
	.zero		1


	//   ....[63]....
        /*069c*/ 	.word	0x00010e30
        /*06a0*/ 	.word	0x00000005
        /*06a4*/ 	.word	0x00028c50
        /*06a8*/ 	.short	0x010a
        /*06aa*/ 	.byte	0x3f
	.zero		1


	//   ....[64]....
        /*06ac*/ 	.word	0x00010e90
        /*06b0*/ 	.word	0x00000005
        /*06b4*/ 	.word	0x00028c50
        /*06b8*/ 	.short	0x010a
        /*06ba*/ 	.byte	0x3f
	.zero		1


	//   ....[65]....
        /*06bc*/ 	.word	0x00010ef0
        /*06c0*/ 	.word	0x00000000
        /*06c4*/ 	.word	0x00028c00
        /*06c8*/ 	.short	0x010a
        /*06ca*/ 	.byte	0x3f
	.zero		1


	//   ....[66]....
        /*06cc*/ 	.word	0x00010f50
        /*06d0*/ 	.word	0x00000004
        /*06d4*/ 	.word	0x00028c30
        /*06d8*/ 	.short	0x010a
        /*06da*/ 	.byte	0x3f
	.zero		1


	//   ....[67]....
        /*06dc*/ 	.word	0x00010fa0
        /*06e0*/ 	.word	0x0000000e
        /*06e4*/ 	.word	0x00028c50
        /*06e8*/ 	.short	0x010a
        /*06ea*/ 	.byte	0x3f
	.zero		1


	//   ....[68]....
        /*06ec*/ 	.word	0x00011000
        /*06f0*/ 	.word	0x00000004
        /*06f4*/ 	.word	0x00028c30
        /*06f8*/ 	.short	0x010a
        /*06fa*/ 	.byte	0x3f
	.zero		1


	//   ....[69]....
        /*06fc*/ 	.word	0x00011050
        /*0700*/ 	.word	0x0000000e
        /*0704*/ 	.word	0x00028c50
        /*0708*/ 	.short	0x010a
        /*070a*/ 	.byte	0x3f
	.zero		1


	//   ....[70]....
        /*070c*/ 	.word	0x000110b0
        /*0710*/ 	.word	0x00000004
        /*0714*/ 	.word	0x00028c30
        /*0718*/ 	.short	0x010a
        /*071a*/ 	.byte	0x3f
	.zero		1


	//   ....[71]....
        /*071c*/ 	.word	0x00011100
        /*0720*/ 	.word	0x000000be
        /*0724*/ 	.word	0x00028c50
        /*0728*/ 	.short	0x010a
        /*072a*/ 	.byte	0x3f
	.zero		1


	//   ....[72]....
        /*072c*/ 	.word	0x00011260
        /*0730*/ 	.word	0x00000003
        /*0734*/ 	.word	0x00028c40
        /*0738*/ 	.short	0x010a
        /*073a*/ 	.byte	0x3f
	.zero		1


	//   ....[73]....
        /*073c*/ 	.word	0x00011770
        /*0740*/ 	.word	0x00000003
        /*0744*/ 	.word	0x00028c20
        /*0748*/ 	.short	0x010a
        /*074a*/ 	.byte	0x3f
	.zero		1


	//   ....[74]....
        /*074c*/ 	.word	0x000117d0
        /*0750*/ 	.word	0x00000003
        /*0754*/ 	.word	0x00028c60
        /*0758*/ 	.short	0x010a
        /*075a*/ 	.byte	0x3f
	.zero		1


	//   ....[75]....
        /*075c*/ 	.word	0x00011830
        /*0760*/ 	.word	0x00000003
        /*0764*/ 	.word	0x00028c48
        /*0768*/ 	.short	0x010a
        /*076a*/ 	.byte	0x3f
	.zero		1


	//   ....[76]....
        /*076c*/ 	.word	0x00011890
        /*0770*/ 	.word	0x00000003
        /*0774*/ 	.word	0x00028c68
        /*0778*/ 	.short	0x010a
        /*077a*/ 	.byte	0x3f
	.zero		1


	//   ....[77]....
        /*077c*/ 	.word	0x000118f0
        /*0780*/ 	.word	0x00000003
        /*0784*/ 	.word	0x00028c40
        /*0788*/ 	.short	0x010a
        /*078a*/ 	.byte	0x3f
	.zero		1


	//   ....[78]....
        /*078c*/ 	.word	0x00011950
        /*0790*/ 	.word	0x00000003
        /*0794*/ 	.word	0x00028c60
        /*0798*/ 	.short	0x010a
        /*079a*/ 	.byte	0x3f
	.zero		1


	//   ....[79]....
        /*079c*/ 	.word	0x000119b0
        /*07a0*/ 	.word	0x00000003
        /*07a4*/ 	.word	0x00028c48
        /*07a8*/ 	.short	0x010a
        /*07aa*/ 	.byte	0x3f
	.zero		1


	//   ....[80]....
        /*07ac*/ 	.word	0x00011a10
        /*07b0*/ 	.word	0x00000003
        /*07b4*/ 	.word	0x00028c68
        /*07b8*/ 	.short	0x010a
        /*07ba*/ 	.byte	0x3f
	.zero		1


	//   ....[81]....
        /*07bc*/ 	.word	0x00011a60
        /*07c0*/ 	.word	0x00000002
        /*07c4*/ 	.word	0x00028c20
        /*07c8*/ 	.short	0x010a
        /*07ca*/ 	.byte	0x3f
	.zero		1


	//   ....[82]....
        /*07cc*/ 	.word	0x00011c00
        /*07d0*/ 	.word	0x00000007
        /*07d4*/ 	.word	0x00000000
        /*07d8*/ 	.short	0x010a
        /*07da*/ 	.byte	0x3f
	.zero		1


	//   ....[83]....
        /*07dc*/ 	.word	0x00011c50
        /*07e0*/ 	.word	0x00000005
        /*07e4*/ 	.word	0x00000000
        /*07e8*/ 	.short	0x010a
        /*07ea*/ 	.byte	0x3f
	.zero		1


	//   ....[84]....
        /*07ec*/ 	.word	0x00011ca0
        /*07f0*/ 	.word	0x00000005
        /*07f4*/ 	.word	0x00000000
        /*07f8*/ 	.short	0x010a
        /*07fa*/ 	.byte	0x3f
	.zero		1


	//----- nvinfo : EIATTR_NUM_MBARRIERS
	.align		4
.L_951:
        /*07fc*/ 	.byte	0x03, 0x38
        /*07fe*/ 	.short	0x0016


	//----- nvinfo : EIATTR_EXIT_INSTR_OFFSETS
	.align		4
        /*0800*/ 	.byte	0x04, 0x1c
        /*0802*/ 	.short	(.L_953 - .L_952)


	//   ....[0]....
.L_952:
        /*0804*/ 	.word	0x00010e10


	//----- nvinfo : EIATTR_MAX_THREADS
	.align		4
.L_953:
        /*0808*/ 	.byte	0x04, 0x05
        /*080a*/ 	.short	(.L_955 - .L_954)
.L_954:
        /*080c*/ 	.word	0x00000180
        /*0810*/ 	.word	0x00000001
        /*0814*/ 	.word	0x00000001


	//----- nvinfo : EIATTR_CRS_STACK_SIZE
	.align		4
.L_955:
        /*0818*/ 	.byte	0x04, 0x1e
        /*081a*/ 	.short	(.L_957 - .L_956)
.L_956:
        /*081c*/ 	.word	0x00000000


	//----- nvinfo : EIATTR_CBANK_PARAM_SIZE
	.align		4
.L_957:
        /*0820*/ 	.byte	0x03, 0x19
        /*0822*/ 	.short	0x0a70


	//----- nvinfo : EIATTR_PARAM_CBANK
	.align		4
        /*0824*/ 	.byte	0x04, 0x0a
        /*0826*/ 	.short	(.L_959 - .L_958)
	.align		4
.L_958:
        /*0828*/ 	.word	index@(.nv.constant0._ZN7cutlass13device_kernelIN5flash11enable_sm90INS1_16FlashAttnFwdSm90INS1_25CollectiveMainloopFwdSm90ILi2EN4cute5tupleIJNS5_1CILi1EEES8_S8_EEENS6_IJNS7_ILi64EEESA_SA_EEELi512ENS_10bfloat16_tEfNS_4arch4Sm90ELb1ELb0ELb1ELb0ELb0ELb0ELb0ELb0ELb0ELb1ELb1ELb0EEENS1_21CollectiveEpilogueFwdINS6_IJSA_NS7_ILi512EEESA_EEES9_SC_SE_Li256ELb0ELb1ELb1ELb0EEENS1_19SingleTileSchedulerILb0ELb1ELb1ELi64EEEEEEEEEvNT_6ParamsE)
        /*082c*/ 	.short	0x0210
        /*082e*/ 	.short	0x0a70


	//----- nvinfo : EIATTR_SW_WAR
	.align		4
.L_959:
        /*0830*/ 	.byte	0x04, 0x36
        /*0832*/ 	.short	(.L_961 - .L_960)
.L_960:
        /*0834*/ 	.word	0x00000008
.L_961:


//--------------------- .nv.info._ZN7cutlass13device_kernelIN5flash11enable_sm90INS1_16FlashAttnFwdSm90INS1_25CollectiveMainloopFwdSm90ILi2EN4cute5tupleIJNS5_1CILi1EEES8_S8_EEENS6_IJNS7_ILi64EEESA_SA_EEELi512ENS_10bfloat16_tEfNS_4arch4Sm90ELb1ELb0ELb1ELb0ELb0ELb0ELb1ELb0ELb0ELb1ELb1ELb0EEENS1_21CollectiveEpilogueFwdINS6_IJSA_NS7_ILi512EEESA_EEES9_SC_SE_Li256ELb0ELb1ELb1ELb0EEENS1_19SingleTileSchedulerILb0ELb1ELb1ELi64EEEEEEEEEvNT_6ParamsE --------------------------
	.section	.nv.info._ZN7cutlass13device_kernelIN5flash11enable_sm90INS1_16FlashAttnFwdSm90INS1_25CollectiveMainloopFwdSm90ILi2EN4cute5tupleIJNS5_1CILi1EEES8_S8_EEENS6_IJNS7_ILi64EEESA_SA_EEELi512ENS_10bfloat16_tEfNS_4arch4Sm90ELb1ELb0ELb1ELb0ELb0ELb0ELb1ELb0ELb0ELb1ELb1ELb0EEENS1_21CollectiveEpilogueFwdINS6_IJSA_NS7_ILi512EEESA_EEES9_SC_SE_Li256ELb0ELb1ELb1ELb0EEENS1_19SingleTileSchedulerILb0ELb1ELb1ELi64EEEEEEEEEvNT_6ParamsE,"",@"SHT_CUDA_INFO"
	.sectionflags	@""
	.align	4


	//----- nvinfo : EIATTR_CUDA_API_VERSION
	.align		4
        /*0000*/ 	.byte	0x04, 0x37
        /*0002*/ 	.short	(.L_963 - .L_962)
.L_962:
        /*0004*/ 	.word	0x00000082


	//----- nvinfo : EIATTR_KPARAM_INFO
	.align		4
.L_963:
        /*0008*/ 	.byte	0x04, 0x17
        /*000a*/ 	.short	(.L_965 - .L_964)
.L_964:
        /*000c*/ 	.word	0x00000000
        /*0010*/ 	.short	0x0000
        /*0012*/ 	.short	0x0070
        /*0014*/ 	.byte	0x00, 0xf0, 0x01, 0x2c


	//----- nvinfo : EIATTR_SPARSE_MMA_MASK
	.align		4
.L_965:
        /*0018*/ 	.byte	0x03, 0x50
        /*001a*/ 	.short	0x0000


	//----- nvinfo : EIATTR_MAXREG_COUNT
	.align		4
        /*001c*/ 	.byte	0x03, 0x1b
        /*001e*/ 	.short	0x00a8


	//----- nvinfo : EIATTR_NUM_BARRIERS
	.align		4
        /*0020*/ 	.byte	0x02, 0x4c
        /*0022*/ 	.byte	0x10
	.zero		1


	//----- nvinfo : EIATTR_EXTERNS
	.align		4
        /*0024*/ 	.byte	0x04, 0x0f
        /*0026*/ 	.short	(.L_967 - .L_966)


	//   ....[0]....
	.align		4
.L_966:
        /*0028*/ 	.word	index@(__assertfail)


	//----- nvinfo : EIATTR_ANNOTATIONS
	.align		4
.L_967:
        /*002c*/ 	.byte	0x04, 0x55
        /*002e*/ 	.short	(.L_969 - .L_968)


	//   ....[0]....
.L_968:
        /* <DEDUP_REMOVED lines=18> */


	//----- nvinfo : EIATTR_MERCURY_ISA_VERSION
	.align		4
.L_969:
        /*0138*/ 	.byte	0x03, 0x5f
        /*013a*/ 	.short	0x0101


	//----- nvinfo : EIATTR_INT_WARP_WIDE_INSTR_OFFSETS
	.align		4
        /*013c*/ 	.byte	0x04, 0x31
        /*013e*/ 	.short	(.L_971 - .L_970)


	//   ....[0]....
.L_970:
        /*0140*/ 	.word	0x00000130


	//   ....[1]....
        /*0144*/ 	.word	0x00000170


	//   ....[2]....
        /*0148*/ 	.word	0x000001e0


	//   ....[3]....
        /*014c*/ 	.word	0x000001f0


	//----- nvinfo : EIATTR_COOP_GROUP_MASK_REGIDS
	.align		4
.L_971:
        /*0150*/ 	.byte	0x04, 0x29
        /*0152*/ 	.short	(.L_973 - .L_972)


	//   ....[0]....
.L_972:
        /*0154*/ 	.word	0xffffffff


	//   ....[1]....
        /*0158*/ 	.word	0xffffffff


	//   ....[2]....
        /*015c*/ 	.word	0xffffffff


	//   ....[3]....
        /*0160*/ 	.word	0xffffffff


	//   ....[4]....
        /*0164*/ 	.word	0xffffffff


	//   ....[5]....
        /*0168*/ 	.word	0xffffffff


	//   ....[6]....
        /*016c*/ 	.word	0xffffffff


	//   ....[7]....
        /*0170*/ 	.word	0xffffffff


	//   ....[8]....
        /*0174*/ 	.word	0xffffffff


	//   ....[9]....
        /*0178*/ 	.word	0xffffffff


	//   ....[10]....
        /*017c*/ 	.word	0xffffffff


	//   ....[11]....
        /*0180*/ 	.word	0xffffffff


	//   ....[12]....
        /*0184*/ 	.word	0xffffffff


	//   ....[13]....
        /*0188*/ 	.word	0xffffffff


	//   ....[14]....
        /*018c*/ 	.word	0xffffffff


	//   ....[15]....
        /*0190*/ 	.word	0xffffffff


	//   ....[16]....
        /*0194*/ 	.word	0xffffffff


	//   ....[17]....
        /*0198*/ 	.word	0xffffffff


	//   ....[18]....
        /*019c*/ 	.word	0xffffffff


	//   ....[19]....
        /*01a0*/ 	.word	0xffffffff


	//   ....[20]....
        /*01a4*/ 	.word	0xffffffff


	//   ....[21]....
        /*01a8*/ 	.word	0xffffffff


	//   ....[22]....
        /*01ac*/ 	.word	0xffffffff


	//   ....[23]....
        /*01b0*/ 	.word	0xffffffff


	//   ....[24]....
        /*01b4*/ 	.word	0xffffffff


	//   ....[25]....
        /*01b8*/ 	.word	0xffffffff


	//   ....[26]....
        /*01bc*/ 	.word	0xffffffff


	//   ....[27]....
        /*01c0*/ 	.word	0xffffffff


	//   ....[28]....
        /*01c4*/ 	.word	0xffffffff


	//   ....[29]....
        /*01c8*/ 	.word	0xffffffff


	//   ....[30]....
        /*01cc*/ 	.word	0xffffffff


	//   ....[31]....
        /*01d0*/ 	.word	0xffffffff


	//   ....[32]....
        /*01d4*/ 	.word	0xffffffff


	//   ....[33]....
        /*01d8*/ 	.word	0xffffffff


	//   ....[34]....
        /*01dc*/ 	.word	0xffffffff


	//   ....[35]....
        /*01e0*/ 	.word	0xffffffff


	//   ....[36]....
        /*01e4*/ 	.word	0xffffffff


	//   ....[37]....
        /*01e8*/ 	.word	0xffffffff


	//   ....[38]....
        /*01ec*/ 	.word	0xffffffff


	//   ....[39]....
        /*01f0*/ 	.word	0xffffffff


	//   ....[40]....
        /*01f4*/ 	.word	0xffffffff


	//   ....[41]....
        /*01f8*/ 	.word	0xffffffff


	//   ....[42]....
        /*01fc*/ 	.word	0xffffffff


	//   ....[43]....
        /*0200*/ 	.word	0xffffffff


	//   ....[44]....
        /*0204*/ 	.word	0xffffffff


	//   ....[45]....
        /*0208*/ 	.word	0xffffffff


	//   ....[46]....
        /*020c*/ 	.word	0xffffffff


	//   ....[47]....
        /*0210*/ 	.word	0xffffffff


	//   ....[48]....
        /*0214*/ 	.word	0xffffffff


	//   ....[49]....
        /*0218*/ 	.word	0xffffffff


	//   ....[50]....
        /*021c*/ 	.word	0xffffffff


	//   ....[51]....
        /*0220*/ 	.word	0xffffffff


	//   ....[52]....
        /*0224*/ 	.word	0xffffffff


	//   ....[53]....
        /*0228*/ 	.word	0xffffffff


	//   ....[54]....
        /*022c*/ 	.word	0xffffffff


	//   ....[55]....
        /*0230*/ 	.word	0xffffffff


	//   ....[56]....
        /*0234*/ 	.word	0xffffffff


	//   ....[57]....
        /*0238*/ 	.word	0xffffffff


	//   ....[58]....
        /*023c*/ 	.word	0xffffffff


	//   ....[59]....
        /*0240*/ 	.word	0xffffffff


	//   ....[60]....
        /*0244*/ 	.word	0xffffffff


	//   ....[61]....
        /*0248*/ 	.word	0xffffffff


	//   ....[62]....
        /*024c*/ 	.word	0xffffffff


	//   ....[63]....
        /*0250*/ 	.word	0x0500000f


	//   ....[64]....
        /*0254*/ 	.word	0x0500000f


	//   ....[65]....
        /*0258*/ 	.word	0x0500000f


	//   ....[66]....
        /*025c*/ 	.word	0x0500000f


	//   ....[67]....
        /*0260*/ 	.word	0x0500000f


	//   ....[68]....
        /*0264*/ 	.word	0x0500000f


	//   ....[69]....
        /*0268*/ 	.word	0x0500000f


	//   ....[70]....
        /*026c*/ 	.word	0x0500000f


	//   ....[71]....
        /*0270*/ 	.word	0x0500000f


	//   ....[72]....
        /*0274*/ 	.word	0x0500000f


	//   ....[73]....
        /*0278*/ 	.word	0x0500000f


	//   ....[74]....
        /*027c*/ 	.word	0x0500000f


	//   ....[75]....
        /*0280*/ 	.word	0x0500000f


	//   ....[76]....
        /*0284*/ 	.word	0x0500000f


	//   ....[77]....
        /*0288*/ 	.word	0x0500000f


	//   ....[78]....
        /*028c*/ 	.word	0x0500000f


	//   ....[79]....
        /*0290*/ 	.word	0x0500000f


	//   ....[80]....
        /*0294*/ 	.word	0x0500000f


	//----- nvinfo : EIATTR_COOP_GROUP_INSTR_OFFSETS
	.align		4
.L_973:
        /*0298*/ 	.byte	0x04, 0x28
        /*029a*/ 	.short	(.L_975 - .L_974)


	//   ....[0]....
.L_974:
        /*029c*/ 	.word	0x00000070


	//   ....[1]....
        /*02a0*/ 	.word	0x00000140


	//   ....[2]....
        /*02a4*/ 	.word	0x00000190


	//   ....[3]....
        /*02a8*/ 	.word	0x000003a0


	//   ....[4]....
        /*02ac*/ 	.word	0x00000500


	//   ....[5]....
        /*02b0*/ 	.word	0x00000620


	//   ....[6]....
        /*02b4*/ 	.word	0x00000780


	//   ....[7]....
        /*02b8*/ 	.word	0x000014c0


	//   ....[8]....
        /*02bc*/ 	.word	0x00003420


	//   ....[9]....
        /*02c0*/ 	.word	0x00004560


	//   ....[10]....
        /*02c4*/ 	.word	0x000053f0


	//   ....[11]....
        /*02c8*/ 	.word	0x00005400


	//   ....[12]....
        /*02cc*/ 	.word	0x00005b70


	//   ....[13]....
        /*02d0*/ 	.word	0x00005c80


	//   ....[14]....
        /*02d4*/ 	.word	0x00006070


	//   ....[15]....
        /*02d8*/ 	.word	0x000060f0


	//   ....[16]....
        /*02dc*/ 	.word	0x00006ba0


	//   ....[17]....
        /*02e0*/ 	.word	0x00007590


	//   ....[18]....
        /*02e4*/ 	.word	0x000083a0


	//   ....[19]....
        /*02e8*/ 	.word	0x00008970


	//   ....[20]....
        /*02ec*/ 	.word	0x00008ac0


	//   ....[21]....
        /*02f0*/ 	.word	0x00008c10


	//   ....[22]....
        /*02f4*/ 	.word	0x00008ff0


	//   ....[23]....
        /*02f8*/ 	.word	0x00009070


	//   ....[24]....
        /*02fc*/ 	.word	0x0000a1f0


	//   ....[25]....
        /*0300*/ 	.word	0x0000aa80


	//   ....[26]....
        /*0304*/ 	.word	0x0000bc50


	//   ....[27]....
        /*0308*/ 	.word	0x0000bd10


	//   ....[28]....
        /*030c*/ 	.word	0x0000c010


	//   ....[29]....
        /*0310*/ 	.word	0x0000c1e0


	//   ....[30]....
        /*0314*/ 	.word	0x0000d160


	//   ....[31]....
        /*0318*/ 	.word	0x0000d1a0


	//   ....[32]....
        /*031c*/ 	.word	0x0000d1f0


	//   ....[33]....
        /*0320*/ 	.word	0x0000d210


	//   ....[34]....
        /*0324*/ 	.word	0x0000d230


	//   ....[35]....
        /*0328*/ 	.word	0x0000dcf0


	//   ....[36]....
        /*032c*/ 	.word	0x0000e220


	//   ....[37]....
        /*0330*/ 	.word	0x0000e250


	//   ....[38]....
        /*0334*/ 	.word	0x0000e270


	//   ....[39]....
        /*0338*/ 	.word	0x0000e280


	//   ....[40]....
        /*033c*/ 	.word	0x0000e720


	//   ....[41]....
        /*0340*/ 	.word	0x0000e750


	//   ....[42]....
        /*0344*/ 	.word	0x0000f3c0


	//   ....[43]....
        /*0348*/ 	.word	0x0000f3e0


	//   ....[44]....
        /*034c*/ 	.word	0x00010470


	//   ....[45]....
        /*0350*/ 	.word	0x00011020


	//   ....[46]....
        /*0354*/ 	.word	0x00011990


	//   ....[47]....
        /*0358*/ 	.word	0x00011a30


	//   ....[48]....
        /*035c*/ 	.word	0x00011a80


	//   ....[49]....
        /*0360*/ 	.word	0x00011ab0


	//   ....[50]....
        /*0364*/ 	.word	0x00011ae0


	//   ....[51]....
        /*0368*/ 	.word	0x00011b30


	//   ....[52]....
        /*036c*/ 	.word	0x00011b60


	//   ....[53]....
        /*0370*/ 	.word	0x00011b70


	//   ....[54]....
        /*0374*/ 	.word	0x000124e0


	//   ....[55]....
        /*0378*/ 	.word	0x00012500


	//   ....[56]....
        /*037c*/ 	.word	0x00012520


	//   ....[57]....
        /*0380*/ 	.word	0x00012640


	//   ....[58]....
        /*0384*/ 	.word	0x000127f0


	//   ....[59]....
        /*0388*/ 	.word	0x00012820


	//   ....[60]....
        /*038c*/ 	.word	0x00012970


	//   ....[61]....
        /*0390*/ 	.word	0x00012980


	//   ....[62]....
        /*0394*/ 	.word	0x00015a40


	//   ....[63]....
        /*0398*/ 	.word	0x00015fa0


	//   ....[64]....
        /*039c*/ 	.word	0x00016120


	//   ....[65]....
        /*03a0*/ 	.word	0x00016190


	//   ....[66]....
        /*03a4*/ 	.word	0x000162a0


	//   ....[67]....
        /*03a8*/ 	.word	0x00016350


	//   ....[68]....
        /*03ac*/ 	.word	0x00016440


	//   ....[69]....
        /*03b0*/ 	.word	0x000164a0


	//   ....[70]....
        /*03b4*/ 	.word	0x00016590


	//   ....[71]....
        /*03b8*/ 	.word	0x000165e0


	//   ....[72]....
        /*03bc*/ 	.word	0x00016670


	//   ....[73]....
        /*03c0*/ 	.word	0x00016790


	//   ....[74]....
        /*03c4*/ 	.word	0x00016aa0


	//   ....[75]....
        /*03c8*/ 	.word	0x00016af0


	//   ....[76]....
        /*03cc*/ 	.word	0x00016ce0


	//   ....[77]....
        /*03d0*/ 	.word	0x00016d30


	//   ....[78]....
        /*03d4*/ 	.word	0x00016f60


	//   ....[79]....
        /*03d8*/ 	.word	0x00016fb0


	//   ....[80]....
        /*03dc*/ 	.word	0x000173c0


	//----- nvinfo : EIATTR_REG_RECONFIG
	.align		4
.L_975:
        /*03e0*/ 	.byte	0x01, 0x54
	.zero		2


	//----- nvinfo : EIATTR_SYSCALL_OFFSETS
	.align		4
        /*03e4*/ 	.byte	0x04, 0x46
        /*03e6*/ 	.short	(.L_977 - .L_976)


	//   ....[0]....
.L_976:
        /*03e8*/ 	.word	0x000035e0


	//   ....[1]....
        /*03ec*/ 	.word	0x00010c60


	//   ....[2]....
        /*03f0*/ 	.word	0x00010da0


	//   ....[3]....
        /*03f4*/ 	.word	0x00010e90


	//   ....[4]....
        /*03f8*/ 	.word	0x000115b0


	//   ....[5]....
        /*03fc*/ 	.word	0x00011eb0


	//----- nvinfo : EIATTR_MBARRIER_INSTR_OFFSETS
	.align		4
.L_977:
        /*0400*/ 	.byte	0x04, 0x39
        /*0402*/ 	.short	(.L_979 - .L_978)


	//   ....[0]....
.L_978:
        /*0404*/ 	.word	0x00000280
        /*0408*/ 	.word	0x000000ff
        /*040c*/ 	.word	0x00038800
        /*0410*/ 	.short	0x0100
        /*0412*/ 	.byte	0x08
	.zero		1


	//   ....[1]....
        /*0414*/ 	.word	0x00000290
        /*0418*/ 	.word	0x000000ff
        /*041c*/ 	.word	0x00038810
        /*0420*/ 	.short	0x0100
        /*0422*/ 	.byte	0x08
	.zero		1


	//   ....[2]....
        /*0424*/ 	.word	0x000002a0
        /*0428*/ 	.word	0x000000ff
        /*042c*/ 	.word	0x00038820
        /*0430*/ 	.short	0x0100
        /*0432*/ 	.byte	0x08
	.zero		1


	//   ....[3]....
        /*0434*/ 	.word	0x00000350
        /*0438*/ 	.word	0x000000ff
        /*043c*/ 	.word	0x00038830
        /*0440*/ 	.short	0x0100
        /*0442*/ 	.byte	0x06
	.zero		1


	//   ....[4]....
        /*0444*/ 	.word	0x00000360
        /*0448*/ 	.word	0x000000ff
        /*044c*/ 	.word	0x00038840
        /*0450*/ 	.short	0x0100
        /*0452*/ 	.byte	0x06
	.zero		1


	//   ....[5]....
        /*0454*/ 	.word	0x00000370
        /*0458*/ 	.word	0x000000ff
        /*045c*/ 	.word	0x00038838
        /*0460*/ 	.short	0x0100
        /*0462*/ 	.byte	0x06
	.zero		1


	//   ....[6]....
        /*0464*/ 	.word	0x00000380
        /*0468*/ 	.word	0x000000ff
        /*046c*/ 	.word	0x00038848
        /*0470*/ 	.short	0x0100
        /*0472*/ 	.byte	0x06
	.zero		1


	//   ....[7]....
        /*0474*/ 	.word	0x000004b0
        /*0478*/ 	.word	0x000000ff
        /*047c*/ 	.word	0x00038850
        /*0480*/ 	.short	0x0100
        /*0482*/ 	.byte	0x08
	.zero		1


	//   ....[8]....
        /*0484*/ 	.word	0x000004c0
        /*0488*/ 	.word	0x000000ff
        /*048c*/ 	.word	0x00038860
        /*0490*/ 	.short	0x0100
        /*0492*/ 	.byte	0x08
	.zero		1


	//   ....[9]....
        /*0494*/ 	.word	0x000004d0
        /*0498*/ 	.word	0x000000ff
        /*049c*/ 	.word	0x00038858
        /*04a0*/ 	.short	0x0100
        /*04a2*/ 	.byte	0x08
	.zero		1


	//   ....[10]....
        /*04a4*/ 	.word	0x000004e0
        /*04a8*/ 	.word	0x000000ff
        /*04ac*/ 	.word	0x00038868
        /*04b0*/ 	.short	0x0100
        /*04b2*/ 	.byte	0x08
	.zero		1


	//   ....[11]....
        /*04b4*/ 	.word	0x000005d0
        /*04b8*/ 	.word	0x000000ff
        /*04bc*/ 	.word	0x00038870
        /*04c0*/ 	.short	0x0100
        /*04c2*/ 	.byte	0x06
	.zero		1


	//   ....[12]....
        /*04c4*/ 	.word	0x000005e0
        /*04c8*/ 	.word	0x000000ff
        /*04cc*/ 	.word	0x00038880
        /*04d0*/ 	.short	0x0100
        /*04d2*/ 	.byte	0x06
	.zero		1


	//   ....[13]....
        /*04d4*/ 	.word	0x000005f0
        /*04d8*/ 	.word	0x000000ff
        /*04dc*/ 	.word	0x00038878
        /*04e0*/ 	.short	0x0100
        /*04e2*/ 	.byte	0x06
	.zero		1


	//   ....[14]....
        /*04e4*/ 	.word	0x00000600
        /*04e8*/ 	.word	0x000000ff
        /*04ec*/ 	.word	0x00038888
        /*04f0*/ 	.short	0x0100
        /*04f2*/ 	.byte	0x06
	.zero		1


	//   ....[15]....
        /*04f4*/ 	.word	0x00000730
        /*04f8*/ 	.word	0x000000ff
        /*04fc*/ 	.word	0x00038890
        /*0500*/ 	.short	0x0100
        /*0502*/ 	.byte	0x08
	.zero		1


	//   ....[16]....
        /*0504*/ 	.word	0x00000740
        /*0508*/ 	.word	0x000000ff
        /*050c*/ 	.word	0x000388a0
        /*0510*/ 	.short	0x0100
        /*0512*/ 	.byte	0x08
	.zero		1


	//   ....[17]....
        /*0514*/ 	.word	0x00000750
        /*0518*/ 	.word	0x000000ff
        /*051c*/ 	.word	0x00038898
        /*0520*/ 	.short	0x0100
        /*0522*/ 	.byte	0x08
	.zero		1


	//   ....[18]....
        /*0524*/ 	.word	0x00000760
        /*0528*/ 	.word	0x000000ff
        /*052c*/ 	.word	0x000388a8
        /*0530*/ 	.short	0x0100
        /*0532*/ 	.byte	0x08
	.zero		1


	//   ....[19]....
        /*0534*/ 	.word	0x00000890
        /*0538*/ 	.word	0x000000ff
        /*053c*/ 	.word	0x000388b0
        /*0540*/ 	.short	0x0100
        /*0542*/ 	.byte	0x08
	.zero		1


	//   ....[20]....
        /*0544*/ 	.word	0x000008a0
        /*0548*/ 	.word	0x000000ff
        /*054c*/ 	.word	0x000388c0
        /*0550*/ 	.short	0x0100
        /*0552*/ 	.byte	0x08
	.zero		1


	//   ....[21]....
        /*0554*/ 	.word	0x000008b0
        /*0558*/ 	.word	0x000000ff
        /*055c*/ 	.word	0x000388b8
        /*0560*/ 	.short	0x0100
        /*0562*/ 	.byte	0x08
	.zero		1


	//   ....[22]....
        /*0564*/ 	.word	0x000008c0
        /*0568*/ 	.word	0x000000ff
        /*056c*/ 	.word	0x000388c8
        /*0570*/ 	.short	0x0100
        /*0572*/ 	.byte	0x08
	.zero		1


	//   ....[23]....
        /*0574*/ 	.word	0x00001860
        /*0578*/ 	.word	0x00000008
        /*057c*/ 	.word	0x00000000
        /*0580*/ 	.short	0x0101
        /*0582*/ 	.byte	0x3f
	.zero		1


	//   ....[24]....
        /*0584*/ 	.word	0x00002300
        /*0588*/ 	.word	0x00000004
        /*058c*/ 	.word	0x00000000
        /*0590*/ 	.short	0x0101
        /*0592*/ 	.byte	0x3f
	.zero		1


	//   ....[25]....
        /*0594*/ 	.word	0x00003610
        /*0598*/ 	.word	0x000000c3
        /*059c*/ 	.word	0x00038800
        /*05a0*/ 	.short	0x010a
        /*05a2*/ 	.byte	0x3f
	.zero		1


	//   ....[26]....
        /*05a4*/ 	.word	0x000037c0
        /*05a8*/ 	.word	0x000000c3
        /*05ac*/ 	.word	0x00038830
        /*05b0*/ 	.short	0x010a
        /*05b2*/ 	.byte	0x3f
	.zero		1


	//   ....[27]....
        /*05b4*/ 	.word	0x00003800
        /*05b8*/ 	.word	0x000000c3
        /*05bc*/ 	.word	0x00038830
        /*05c0*/ 	.short	0x010a
        /*05c2*/ 	.byte	0x3f
	.zero		1


	//   ....[28]....
        /*05c4*/ 	.word	0x00003c10
        /*05c8*/ 	.word	0x000000c3
        /*05cc*/ 	.word	0x00038810
        /*05d0*/ 	.short	0x010a
        /*05d2*/ 	.byte	0x3f
	.zero		1


	//   ....[29]....
        /*05d4*/ 	.word	0x00003c50
        /*05d8*/ 	.word	0x000000c3
        /*05dc*/ 	.word	0x00038850
        /*05e0*/ 	.short	0x010a
        /*05e2*/ 	.byte	0x3f
	.zero		1


	//   ....[30]....
        /*05e4*/ 	.word	0x00003d10
        /*05e8*/ 	.word	0x000000c3
        /*05ec*/ 	.word	0x00038850
        /*05f0*/ 	.short	0x010a
        /*05f2*/ 	.byte	0x3f
	.zero		1


	//   ....[31]....
        /*05f4*/ 	.word	0x00006570
        /*05f8*/ 	.word	0x00000018
        /*05fc*/ 	.word	0x00000000
        /*0600*/ 	.short	0x0101
        /*0602*/ 	.byte	0x3f
	.zero		1


	//   ....[32]....
        /*0604*/ 	.word	0x00006bc0
        /*0608*/ 	.word	0x00000015
        /*060c*/ 	.word	0x00000000
        /*0610*/ 	.short	0x0101
        /*0612*/ 	.byte	0x3f
	.zero		1


	//   ....[33]....
        /*0614*/ 	.word	0x00006d00
        /*0618*/ 	.word	0x000000c5
        /*061c*/ 	.word	0x00038830
        /*0620*/ 	.short	0x010a
        /*0622*/ 	.byte	0x3f
	.zero		1


	//   ....[34]....
        /*0624*/ 	.word	0x00006d50
        /*0628*/ 	.word	0x000000c5
        /*062c*/ 	.word	0x00038830
        /*0630*/ 	.short	0x010a
        /*0632*/ 	.byte	0x3f
	.zero		1


	//   ....[35]....
        /*0634*/ 	.word	0x00007080
        /*0638*/ 	.word	0x000000c5
        /*063c*/ 	.word	0x00038850
        /*0640*/ 	.short	0x010a
        /*0642*/ 	.byte	0x3f
	.zero		1


	//   ....[36]....
        /*0644*/ 	.word	0x000070c0
        /*0648*/ 	.word	0x000000c5
        /*064c*/ 	.word	0x00038850
        /*0650*/ 	.short	0x010a
        /*0652*/ 	.byte	0x3f
	.zero		1


	//   ....[37]....
        /*0654*/ 	.word	0x00009290
        /*0658*/ 	.word	0x00000099
        /*065c*/ 	.word	0x00000000
        /*0660*/ 	.short	0x0101
        /*0662*/ 	.byte	0x3f
	.zero		1


	//   ....[38]....
        /*0664*/ 	.word	0x0000a210
        /*0668*/ 	.word	0x000000c5
        /*066c*/ 	.word	0x00000000
        /*0670*/ 	.short	0x0101
        /*0672*/ 	.byte	0x3f
	.zero		1


	//   ....[39]....
        /*0674*/ 	.word	0x0000a360
        /*0678*/ 	.word	0x000000ba
        /*067c*/ 	.word	0x00038830
        /*0680*/ 	.short	0x010a
        /*0682*/ 	.byte	0x3f
	.zero		1


	//   ....[40]....
        /*0684*/ 	.word	0x0000a3b0
        /*0688*/ 	.word	0x000000ba
        /*068c*/ 	.word	0x00038830
        /*0690*/ 	.short	0x010a
        /*0692*/ 	.byte	0x3f
	.zero		1


	//   ....[41]....
        /*0694*/ 	.word	0x0000a5e0
        /*0698*/ 	.word	0x000000ba
        /*069c*/ 	.word	0x00038850
        /*06a0*/ 	.short	0x010a
        /*06a2*/ 	.byte	0x3f
	.zero		1


	//   ....[42]....
        /*06a4*/ 	.word	0x0000a620
        /*06a8*/ 	.word	0x000000ba
        /*06ac*/ 	.word	0x00038850
        /*06b0*/ 	.short	0x010a
        /*06b2*/ 	.byte	0x3f
	.zero		1


	//   ....[43]....
        /*06b4*/ 	.word	0x0000c540
        /*06b8*/ 	.word	0x00000098
        /*06bc*/ 	.word	0x00000000
        /*06c0*/ 	.short	0x0101
        /*06c2*/ 	.byte	0x3f
	.zero		1


	//   ....[44]....
        /*06c4*/ 	.word	0x0000d180
        /*06c8*/ 	.word	0x000000ba
        /*06cc*/ 	.word	0x00000000
        /*06d0*/ 	.short	0x0101
        /*06d2*/ 	.byte	0x3f
	.zero		1


	//   ....[45]....
        /*06d4*/ 	.word	0x0000dd10
        /*06d8*/ 	.word	0x000000ff
        /*06dc*/ 	.word	0x00000000
        /*06e0*/ 	.short	0x0101
        /*06e2*/ 	.byte	0x04
	.zero		1


	//   ....[46]....
        /*06e4*/ 	.word	0x00011270
        /*06e8*/ 	.word	0x000000ff
        /*06ec*/ 	.word	0x00038840
        /*06f0*/ 	.short	0x010a
        /*06f2*/ 	.byte	0x26
	.zero		1


	//   ....[47]....
        /*06f4*/ 	.word	0x00011cc0
        /*06f8*/ 	.word	0x000000ff
        /*06fc*/ 	.word	0x00038800
        /*0700*/ 	.short	0x0107
        /*0702*/ 	.byte	0x26
	.zero		1


	//   ....[48]....
        /*0704*/ 	.word	0x00011d40
        /*0708*/ 	.word	0x000000ff
        /*070c*/ 	.word	0x00038800
        /*0710*/ 	.short	0x0101
        /*0712*/ 	.byte	0x26
	.zero		1


	//   ....[49]....
        /*0714*/ 	.word	0x00012c10
        /*0718*/ 	.word	0x000000ff
        /*071c*/ 	.word	0x00038810
        /*0720*/ 	.short	0x0107
        /*0722*/ 	.byte	0x26
	.zero		1


	//   ....[50]....
        /*0724*/ 	.word	0x00012c70
        /*0728*/ 	.word	0x000000ff
        /*072c*/ 	.word	0x00038810
        /*0730*/ 	.short	0x0101
        /*0732*/ 	.byte	0x26
	.zero		1


	//   ....[51]....
        /*0734*/ 	.word	0x00012c80
        /*0738*/ 	.word	0x000000ff
        /*073c*/ 	.word	0x00038820
        /*0740*/ 	.short	0x010a
        /*0742*/ 	.byte	0x26
	.zero		1


	//   ....[52]....
        /*0744*/ 	.word	0x00012ce0
        /*0748*/ 	.word	0x000000ff
        /*074c*/ 	.word	0x00038860
        /*0750*/ 	.short	0x010a
        /*0752*/ 	.byte	0x26
	.zero		1


	//   ....[53]....
        /*0754*/ 	.word	0x000138a0
        /*0758*/ 	.word	0x000000ff
        /*075c*/ 	.word	0x00038848
        /*0760*/ 	.short	0x010a
        /*0762*/ 	.byte	0x26
	.zero		1


	//   ....[54]....
        /*0764*/ 	.word	0x00013a70
        /*0768*/ 	.word	0x000000ff
        /*076c*/ 	.word	0x00038868
        /*0770*/ 	.short	0x010a
        /*0772*/ 	.byte	0x26
	.zero		1


	//   ....[55]....
        /*0774*/ 	.word	0x00014420
        /*0778*/ 	.word	0x000000ff
        /*077c*/ 	.word	0x00038840
        /*0780*/ 	.short	0x010a
        /*0782*/ 	.byte	0x26
	.zero		1


	//   ....[56]....
        /*0784*/ 	.word	0x00014600
        /*0788*/ 	.word	0x000000ff
        /*078c*/ 	.word	0x00038860
        /*0790*/ 	.short	0x010a
        /*0792*/ 	.byte	0x26
	.zero		1


	//   ....[57]....
        /*0794*/ 	.word	0x00014fd0
        /*0798*/ 	.word	0x000000ff
        /*079c*/ 	.word	0x00038848
        /*07a0*/ 	.short	0x010a
        /*07a2*/ 	.byte	0x26
	.zero		1


	//   ....[58]....
        /*07a4*/ 	.word	0x000151b0
        /*07a8*/ 	.word	0x000000ff
        /*07ac*/ 	.word	0x00038868
        /*07b0*/ 	.short	0x010a
        /*07b2*/ 	.byte	0x26
	.zero		1


	//   ....[59]....
        /*07b4*/ 	.word	0x000159d0
        /*07b8*/ 	.word	0x00000002
        /*07bc*/ 	.word	0x00038820
        /*07c0*/ 	.short	0x010a
        /*07c2*/ 	.byte	0x3f
	.zero		1


	//   ....[60]....
        /*07c4*/ 	.word	0x00015b70
        /*07c8*/ 	.word	0x00000007
        /*07cc*/ 	.word	0x00000000
        /*07d0*/ 	.short	0x010a
        /*07d2*/ 	.byte	0x3f
	.zero		1


	//   ....[61]....
        /*07d4*/ 	.word	0x00015be0
        /*07d8*/ 	.word	0x00000005
        /*07dc*/ 	.word	0x00000000
        /*07e0*/ 	.short	0x010a
        /*07e2*/ 	.byte	0x3f
	.zero		1


	//   ....[62]....
        /*07e4*/ 	.word	0x00015c40
        /*07e8*/ 	.word	0x00000005
        /*07ec*/ 	.word	0x00000000
        /*07f0*/ 	.short	0x010a
        /*07f2*/ 	.byte	0x3f
	.zero		1


	//   ....[63]....
        /*07f4*/ 	.word	0x00015c70
        /*07f8*/ 	.word	0x00000003
        /*07fc*/ 	.word	0x00000000
        /*0800*/ 	.short	0x010a
        /*0802*/ 	.byte	0x3f
	.zero		1


	//   ....[64]....
        /*0804*/ 	.word	0x00015cd0
        /*0808*/ 	.word	0x000000c3
        /*080c*/ 	.word	0x00038800
        /*0810*/ 	.short	0x010a
        /*0812*/ 	.byte	0x3f
	.zero		1


	//   ....[65]....
        /*0814*/ 	.word	0x00015d20
        /*0818*/ 	.word	0x000000c3
        /*081c*/ 	.word	0x00038830
        /*0820*/ 	.short	0x010a
        /*0822*/ 	.byte	0x3f
	.zero		1


	//   ....[66]....
        /*0824*/ 	.word	0x00015d70
        /*0828*/ 	.word	0x000000c3
        /*082c*/ 	.word	0x00038810
        /*0830*/ 	.short	0x010a
        /*0832*/ 	.byte	0x3f
	.zero		1


	//   ....[67]....
        /*0834*/ 	.word	0x00015dc0
        /*0838*/ 	.word	0x000000c3
        /*083c*/ 	.word	0x00038850
        /*0840*/ 	.short	0x010a
        /*0842*/ 	.byte	0x3f
	.zero		1


	//   ....[68]....
        /*0844*/ 	.word	0x00015e10
        /*0848*/ 	.word	0x000000c5
        /*084c*/ 	.word	0x00038830
        /*0850*/ 	.short	0x010a
        /*0852*/ 	.byte	0x3f
	.zero		1


	//   ....[69]....
        /*0854*/ 	.word	0x00015e60
        /*0858*/ 	.word	0x000000c5
        /*085c*/ 	.word	0x00038850
        /*0860*/ 	.short	0x010a
        /*0862*/ 	.byte	0x3f
	.zero		1


	//   ....[70]....
        /*0864*/ 	.word	0x00015eb0
        /*0868*/ 	.word	0x000000ba
        /*086c*/ 	.word	0x00038830
        /*0870*/ 	.short	0x010a
        /*0872*/ 	.byte	0x3f
	.zero		1


	//   ....[71]....
        /*0874*/ 	.word	0x00015f00
        /*0878*/ 	.word	0x000000ba
        /*087c*/ 	.word	0x00038850
        /*0880*/ 	.short	0x010a
        /*0882*/ 	.byte	0x3f
	.zero		1


	//   ....[72]....
        /*0884*/ 	.word	0x00016060
        /*0888*/ 	.word	0x00000003
        /*088c*/ 	.word	0x00038840
        /*0890*/ 	.short	0x010a
        /*0892*/ 	.byte	0x3f
	.zero		1


	//   ....[73]....
        /*0894*/ 	.word	0x00016ff0
        /*0898*/ 	.word	0x00000003
        /*089c*/ 	.word	0x00038820
        /*08a0*/ 	.short	0x010a
        /*08a2*/ 	.byte	0x3f
	.zero		1


	//   ....[74]....
        /*08a4*/ 	.word	0x00017050
        /*08a8*/ 	.word	0x00000003
        /*08ac*/ 	.word	0x00038860
        /*08b0*/ 	.short	0x010a
        /*08b2*/ 	.byte	0x3f
	.zero		1


	//   ....[75]....
        /*08b4*/ 	.word	0x000170b0
        /*08b8*/ 	.word	0x00000003
        /*08bc*/ 	.word	0x00038848
        /*08c0*/ 	.short	0x010a
        /*08c2*/ 	.byte	0x3f
	.zero		1


	//   ....[76]....
        /*08c4*/ 	.word	0x00017110
        /*08c8*/ 	.word	0x00000003
        /*08cc*/ 	.word	0x00038868
        /*08d0*/ 	.short	0x010a
        /*08d2*/ 	.byte	0x3f
	.zero		1


	//   ....[77]....
        /*08d4*/ 	.word	0x00017170
        /*08d8*/ 	.word	0x00000003
        /*08dc*/ 	.word	0x00038840
        /*08e0*/ 	.short	0x010a
        /*08e2*/ 	.byte	0x3f
	.zero		1


	//   ....[78]....
        /*08e4*/ 	.word	0x000171d0
        /*08e8*/ 	.word	0x00000003
        /*08ec*/ 	.word	0x00038860
        /*08f0*/ 	.short	0x010a
        /*08f2*/ 	.byte	0x3f
	.zero		1


	//   ....[79]....
        /*08f4*/ 	.word	0x00017230
        /*08f8*/ 	.word	0x00000003
        /*08fc*/ 	.word	0x00038848
        /*0900*/ 	.short	0x010a
        /*0902*/ 	.byte	0x3f
	.zero		1


	//   ....[80]....
        /*0904*/ 	.word	0x00017290
        /*0908*/ 	.word	0x00000003
        /*090c*/ 	.word	0x00038868
        /*0910*/ 	.short	0x010a
        /*0912*/ 	.byte	0x3f
	.zero		1


	//   ....[81]....
        /*0914*/ 	.word	0x000172e0
        /*0918*/ 	.word	0x00000002
        /*091c*/ 	.word	0x00038820
        /*0920*/ 	.short	0x010a
        /*0922*/ 	.byte	0x3f
	.zero		1


	//   ....[82]....
        /*0924*/ 	.word	0x00017480
        /*0928*/ 	.word	0x00000007
        /*092c*/ 	.word	0x00000000
        /*0930*/ 	.short	0x010a
        /*0932*/ 	.byte	0x3f
	.zero		1


	//   ....[83]....
        /*0934*/ 	.word	0x000174d0
        /*0938*/ 	.word	0x00000005
        /*093c*/ 	.word	0x00000000
        /*0940*/ 	.short	0x010a
        /*0942*/ 	.byte	0x3f
	.zero		1


	//   ....[84]....
        /*0944*/ 	.word	0x00017520
        /*0948*/ 	.word	0x00000005
        /*094c*/ 	.word	0x00000000
        /*0950*/ 	.short	0x010a
        /*0952*/ 	.byte	0x3f
	.zero		1


	//----- nvinfo : EIATTR_NUM_MBARRIERS
	.align		4
.L_979:
        /*0954*/ 	.byte	0x03, 0x38
        /*0956*/ 	.short	0x0017


	//----- nvinfo : EIATTR_EXIT_INSTR_OFFSETS
	.align		4
        /*0958*/ 	.byte	0x04, 0x1c
        /*095a*/ 	.short	(.L_981 - .L_980)


	//   ....[0]....
.L_980:
        /*095c*/ 	.word	0x00015cc0


	//----- nvinfo : EIATTR_MAX_THREADS
	.align		4
.L_981:
        /*0960*/ 	.byte	0x04, 0x05
        /*0962*/ 	.short	(.L_983 - .L_982)
.L_982:
        /*0964*/ 	.word	0x00000180
        /*0968*/ 	.word	0x00000001
        /*096c*/ 	.word	0x00000001


	//----- nvinfo : EIATTR_CRS_STACK_SIZE
	.align		4
.L_983:
        /*0970*/ 	.byte	0x04, 0x1e
        /*0972*/ 	.short	(.L_985 - .L_984)
.L_984:
        /*0974*/ 	.word	0x00000000


	//----- nvinfo : EIATTR_CBANK_PARAM_SIZE
	.align		4
.L_985:
        /*0978*/ 	.byte	0x03, 0x19
        /*097a*/ 	.short	0x0b70


	//----- nvinfo : EIATTR_PARAM_CBANK
	.align		4
        /*097c*/ 	.byte	0x04, 0x0a
        /*097e*/ 	.short	(.L_987 - .L_986)
	.align		4
.L_986:
        /*0980*/ 	.word	index@(.nv.constant0._ZN7cutlass13device_kernelIN5flash11enable_sm90INS1_16FlashAttnFwdSm90INS1_25CollectiveMainloopFwdSm90ILi2EN4cute5tupleIJNS5_1CILi1EEES8_S8_EEENS6_IJNS7_ILi64EEESA_SA_EEELi512ENS_10bfloat16_tEfNS_4arch4Sm90ELb1ELb0ELb1ELb0ELb0ELb0ELb1ELb0ELb0ELb1ELb1ELb0EEENS1_21CollectiveEpilogueFwdINS6_IJSA_NS7_ILi512EEESA_EEES9_SC_SE_Li256ELb0ELb1ELb1ELb0EEENS1_19SingleTileSchedulerILb0ELb1ELb1ELi64EEEEEEEEEvNT_6ParamsE)
        /*0984*/ 	.short	0x0210
        /*0986*/ 	.short	0x0b70


	//----- nvinfo : EIATTR_SW_WAR
	.align		4
.L_987:
        /*0988*/ 	.byte	0x04, 0x36
        /*098a*/ 	.short	(.L_989 - .L_988)
.L_988:
        /*098c*/ 	.word	0x00000008
.L_989:


//--------------------- .nv.info._ZN7cutlass13device_kernelIN5flash11enable_sm90INS1_16FlashAttnFwdSm90INS1_25CollectiveMainloopFwdSm90ILi2EN4cute5tupleIJNS5_1CILi1EEES8_S8_EEENS6_IJNS7_ILi64EEESA_SA_EEELi512ENS_10bfloat16_tEfNS_4arch4Sm90ELb1ELb0ELb1ELb1ELb0ELb0ELb0ELb0ELb0ELb1ELb1ELb0EEENS1_21CollectiveEpilogueFwdINS6_IJSA_NS7_ILi512EEESA_EEES9_SC_SE_Li256ELb1ELb1ELb1ELb0EEENS1_36VarlenDynamicPersistentTileSchedulerILi64ELi64ELi256ELi128ELb1ELb1ELb1ELb1ELb1ELb1EEEEEEEEEvNT_6ParamsE --------------------------
	.section	.nv.info._ZN7cutlass13device_kernelIN5flash11enable_sm90INS1_16FlashAttnFwdSm90INS1_25CollectiveMainloopFwdSm90ILi2EN4cute5tupleIJNS5_1CILi1EEES8_S8_EEENS6_IJNS7_ILi64EEESA_SA_EEELi512ENS_10bfloat16_tEfNS_4arch4Sm90ELb1ELb0ELb1ELb1ELb0ELb0ELb0ELb0ELb0ELb1ELb1ELb0EEENS1_21CollectiveEpilogueFwdINS6_IJSA_NS7_ILi512EEESA_EEES9_SC_SE_Li256ELb1ELb1ELb1ELb0EEENS1_36VarlenDynamicPersistentTileSchedulerILi64ELi64ELi256ELi128ELb1ELb1ELb1ELb1ELb1ELb1EEEEEEEEEvNT_6ParamsE,"",@"SHT_CUDA_INFO"
	.sectionflags	@""
	.align	4


	//----- nvinfo : EIATTR_CUDA_API_VERSION
	.align		4
        /*0000*/ 	.byte	0x04, 0x37
        /*0002*/ 	.short	(.L_991 - .L_990)
.L_990:
        /*0004*/ 	.word	0x00000082


	//----- nvinfo : EIATTR_KPARAM_INFO
	.align		4
.L_991:
        /*0008*/ 	.byte	0x04, 0x17
        /*000a*/ 	.short	(.L_993 - .L_992)
.L_992:
        /*000c*/ 	.word	0x00000000
        /*0010*/ 	.short	0x0000
        /*0012*/ 	.short	0x0070
        /*0014*/ 	.byte	0x00, 0xf0, 0x01, 0x2a


	//----- nvinfo : EIATTR_SPARSE_MMA_MASK
	.align		4
.L_993:
        /*0018*/ 	.byte	0x03, 0x50
        /*001a*/ 	.short	0x0000


	//----- nvinfo : EIATTR_MAXREG_COUNT
	.align		4
        /*001c*/ 	.byte	0x03, 0x1b
        /*001e*/ 	.short	0x00a8


	//----- nvinfo : EIATTR_NUM_BARRIERS
	.align		4
        /*0020*/ 	.byte	0x02, 0x4c
        /*0022*/ 	.byte	0x10
	.zero		1


	//----- nvinfo : EIATTR_EXTERNS
	.align		4
        /*0024*/ 	.byte	0x04, 0x0f
        /*0026*/ 	.short	(.L_995 - .L_994)


	//   ....[0]....
	.align		4
.L_994:
        /*0028*/ 	.word	index@(__assertfail)


	//----- nvinfo : EIATTR_ANNOTATIONS
	.align		4
.L_995:
        /*002c*/ 	.byte	0x04, 0x55
        /*002e*/ 	.short	(.L_997 - .L_996)


	//   ....[0]....
.L_996:
        /* <DEDUP_REMOVED lines=72> */


	//----- nvinfo : EIATTR_MERCURY_ISA_VERSION
	.align		4
.L_997:
        /*04a0*/ 	.byte	0x03, 0x5f
        /*04a2*/ 	.short	0x0101


	//----- nvinfo : EIATTR_UNUSED_LOAD_BYTE_OFFSET
	.align		4
        /*04a4*/ 	.byte	0x04, 0x44
        /*04a6*/ 	.short	(.L_999 - .L_998)


	//   ....[0]....
.L_998:
        /*04a8*/ 	.word	0x00000a10
        /*04ac*/ 	.word	0x0000fff0


	//   ....[1]....
        /*04b0*/ 	.word	0x0000aa00
        /*04b4*/ 	.word	0x0000fff0


	//----- nvinfo : EIATTR_INT_WARP_WIDE_INSTR_OFFSETS
	.align		4
.L_999:
        /*04b8*/ 	.byte	0x04, 0x31
        /*04ba*/ 	.short	(.L_1001 - .L_1000)


	//   ....[0]....
.L_1000:
        /*04bc*/ 	.word	0x00000130


	//   ....[1]....
        /*04c0*/ 	.word	0x00000170


	//   ....[2]....
        /*04c4*/ 	.word	0x000001e0


	//   ....[3]....
        /*04c8*/ 	.word	0x00010eb0


	//   ....[4]....
        /*04cc*/ 	.word	0x00010f40


	//   ....[5]....
        /*04d0*/ 	.word	0x00015870


	//   ....[6]....
        /*04d4*/ 	.word	0x00015900


	//----- nvinfo : EIATTR_COOP_GROUP_MASK_REGIDS
	.align		4
.L_1001:
        /*04d8*/ 	.byte	0x04, 0x29
        /*04da*/ 	.short	(.L_1003 - .L_1002)


	//   ....[0]....
.L_1002:
        /*04dc*/ 	.word	0xffffffff


	//   ....[1]....
        /*04e0*/ 	.word	0xffffffff


	//   ....[2]....
        /*04e4*/ 	.word	0xffffffff


	//   ....[3]....
        /*04e8*/ 	.word	0xffffffff


	//   ....[4]....
        /*04ec*/ 	.word	0xffffffff


	//   ....[5]....
        /*04f0*/ 	.word	0xffffffff


	//   ....[6]....
        /*04f4*/ 	.word	0xffffffff


	//   ....[7]....
        /*04f8*/ 	.word	0xffffffff


	//   ....[8]....
        /*04fc*/ 	.word	0xffffffff


	//   ....[9]....
        /*0500*/ 	.word	0xffffffff


	//   ....[10]....
        /*0504*/ 	.word	0xffffffff


	//   ....[11]....
        /*0508*/ 	.word	0xffffffff


	//   ....[12]....
        /*050c*/ 	.word	0xffffffff


	//   ....[13]....
        /*0510*/ 	.word	0xffffffff


	//   ....[14]....
        /*0514*/ 	.word	0xffffffff


	//   ....[15]....
        /*0518*/ 	.word	0xffffffff


	//   ....[16]....
        /*051c*/ 	.word	0xffffffff


	//   ....[17]....
        /*0520*/ 	.word	0xffffffff


	//   ....[18]....
        /*0524*/ 	.word	0xffffffff


	//   ....[19]....
        /*0528*/ 	.word	0xffffffff


	//   ....[20]....
        /*052c*/ 	.word	0xffffffff


	//   ....[21]....
        /*0530*/ 	.word	0xffffffff


	//   ....[22]....
        /*0534*/ 	.word	0xffffffff


	//   ....[23]....
        /*0538*/ 	.word	0xffffffff


	//   ....[24]....
        /*053c*/ 	.word	0xffffffff


	//   ....[25]....
        /*0540*/ 	.word	0xffffffff


	//   ....[26]....
        /*0544*/ 	.word	0xffffffff


	//   ....[27]....
        /*0548*/ 	.word	0xffffffff


	//   ....[28]....
        /*054c*/ 	.word	0xffffffff


	//   ....[29]....
        /*0550*/ 	.word	0xffffffff


	//   ....[30]....
        /*0554*/ 	.word	0xffffffff


	//   ....[31]....
        /*0558*/ 	.word	0xffffffff


	//   ....[32]....
        /*055c*/ 	.word	0xffffffff


	//   ....[33]....
        /*0560*/ 	.word	0xffffffff


	//   ....[34]....
        /*0564*/ 	.word	0xffffffff


	//   ....[35]....
        /*0568*/ 	.word	0xffffffff


	//   ....[36]....
        /*056c*/ 	.word	0xffffffff


	//   ....[37]....
        /*0570*/ 	.word	0xffffffff


	//   ....[38]....
        /*0574*/ 	.word	0xffffffff


	//   ....[39]....
        /*0578*/ 	.word	0xffffffff


	//   ....[40]....
        /*057c*/ 	.word	0xffffffff


	//   ....[41]....
        /*0580*/ 	.word	0xffffffff


	//   ....[42]....
        /*0584*/ 	.word	0xffffffff


	//   ....[43]....
        /*0588*/ 	.word	0xffffffff


	//   ....[44]....
        /*058c*/ 	.word	0xffffffff


	//   ....[45]....
        /*0590*/ 	.word	0xffffffff


	//   ....[46]....
        /*0594*/ 	.word	0xffffffff


	//   ....[47]....
        /*0598*/ 	.word	0xffffffff


	//   ....[48]....
        /*059c*/ 	.word	0xffffffff


	//   ....[49]....
        /*05a0*/ 	.word	0xffffffff


	//   ....[50]....
        /*05a4*/ 	.word	0xffffffff


	//   ....[51]....
        /*05a8*/ 	.word	0xffffffff


	//   ....[52]....
        /*05ac*/ 	.word	0xffffffff


	//   ....[53]....
        /*05b0*/ 	.word	0xffffffff


	//   ....[54]....
        /*05b4*/ 	.word	0xffffffff


	//   ....[55]....
        /*05b8*/ 	.word	0xffffffff


	//   ....[56]....
        /*05bc*/ 	.word	0xffffffff


	//   ....[57]....
        /*05c0*/ 	.word	0xffffffff


	//   ....[58]....
        /*05c4*/ 	.word	0xffffffff


	//   ....[59]....
        /*05c8*/ 	.word	0xffffffff


	//   ....[60]....
        /*05cc*/ 	.word	0xffffffff


	//   ....[61]....
        /*05d0*/ 	.word	0xffffffff


	//   ....[62]....
        /*05d4*/ 	.word	0xffffffff


	//   ....[63]....
        /*05d8*/ 	.word	0xffffffff


	//   ....[64]....
        /*05dc*/ 	.word	0xffffffff


	//   ....[65]....
        /*05e0*/ 	.word	0xffffffff


	//   ....[66]....
        /*05e4*/ 	.word	0xffffffff


	//   ....[67]....
        /*05e8*/ 	.word	0xffffffff


	//   ....[68]....
        /*05ec*/ 	.word	0xffffffff


	//   ....[69]....
        /*05f0*/ 	.word	0xffffffff


	//   ....[70]....
        /*05f4*/ 	.word	0xffffffff


	//   ....[71]....
        /*05f8*/ 	.word	0xffffffff


	//   ....[72]....
        /*05fc*/ 	.word	0xffffffff


	//   ....[73]....
        /*0600*/ 	.word	0xffffffff


	//   ....[74]....
        /*0604*/ 	.word	0xffffffff


	//   ....[75]....
        /*0608*/ 	.word	0xffffffff


	//   ....[76]....
        /*060c*/ 	.word	0xffffffff


	//   ....[77]....
        /*0610*/ 	.word	0xffffffff


	//   ....[78]....
        /*0614*/ 	.word	0xffffffff


	//   ....[79]....
        /*0618*/ 	.word	0xffffffff


	//   ....[80]....
        /*061c*/ 	.word	0xffffffff


	//   ....[81]....
        /*0620*/ 	.word	0xffffffff


	//   ....[82]....
        /*0624*/ 	.word	0xffffffff


	//   ....[83]....
        /*0628*/ 	.word	0xffffffff


	//   ....[84]....
        /*062c*/ 	.word	0xffffffff


	//   ....[85]....
        /*0630*/ 	.word	0xffffffff


	//   ....[86]....
        /*0634*/ 	.word	0xffffffff


	//   ....[87]....
        /*0638*/ 	.word	0xffffffff


	//   ....[88]....
        /*063c*/ 	.word	0xffffffff


	//   ....[89]....
        /*0640*/ 	.word	0xffffffff


	//   ....[90]....
        /*0644*/ 	.word	0xffffffff


	//   ....[91]....
        /*0648*/ 	.word	0xffffffff


	//   ....[92]....
        /*064c*/ 	.word	0xffffffff


	//   ....[93]....
        /*0650*/ 	.word	0xffffffff


	//   ....[94]....
        /*0654*/ 	.word	0x0500000f


	//   ....[95]....
        /*0658*/ 	.word	0x0500000f


	//   ....[96]....
        /*065c*/ 	.word	0x0500000f


	//   ....[97]....
        /*0660*/ 	.word	0x0500000f


	//   ....[98]....
        /*0664*/ 	.word	0x0500000f


	//   ....[99]....
        /*0668*/ 	.word	0x0500000f


	//   ....[100]....
        /*066c*/ 	.word	0x0500000f


	//   ....[101]....
        /*0670*/ 	.word	0x0500000f


	//   ....[102]....
        /*0674*/ 	.word	0x0500000f


	//   ....[103]....
        /*0678*/ 	.word	0x0500000f


	//   ....[104]....
        /*067c*/ 	.word	0x0500000f


	//   ....[105]....
        /*0680*/ 	.word	0x0500000f


	//   ....[106]....
        /*0684*/ 	.word	0x0500000f


	//   ....[107]....
        /*0688*/ 	.word	0x0500000f


	//   ....[108]....
        /*068c*/ 	.word	0x0500000f


	//   ....[109]....
        /*0690*/ 	.word	0x0500000f


	//   ....[110]....
        /*0694*/ 	.word	0x0500000f


	//   ....[111]....
        /*0698*/ 	.word	0x0500000f


	//   ....[112]....
        /*069c*/ 	.word	0x0500000f


	//   ....[113]....
        /*06a0*/ 	.word	0x0500000f


	//   ....[114]....
        /*06a4*/ 	.word	0x0500000f


	//   ....[115]....
        /*06a8*/ 	.word	0x0500000f


	//   ....[116]....
        /*06ac*/ 	.word	0x0500000f


	//   ....[117]....
        /*06b0*/ 	.word	0x0500000f


	//   ....[118]....
        /*06b4*/ 	.word	0x0500000f


	//   ....[119]....
        /*06b8*/ 	.word	0x0500000f


	//   ....[120]....
        /*06bc*/ 	.word	0x0500000f


	//   ....[121]....
        /*06c0*/ 	.word	0x0500000f


	//----- nvinfo : EIATTR_COOP_GROUP_INSTR_OFFSETS
	.align		4
.L_1003:
        /*06c4*/ 	.byte	0x04, 0x28
        /*06c6*/ 	.short	(.L_1005 - .L_1004)


	//   ....[0]....
.L_1004:
        /*06c8*/ 	.word	0x00000060


	//   ....[1]....
        /*06cc*/ 	.word	0x00000140


	//   ....[2]....
        /*06d0*/ 	.word	0x00000190


	//   ....[3]....
        /*06d4*/ 	.word	0x00000380


	//   ....[4]....
        /*06d8*/ 	.word	0x000004e0


	//   ....[5]....
        /*06dc*/ 	.word	0x00000600


	//   ....[6]....
        /*06e0*/ 	.word	0x00000760


	//   ....[7]....
        /*06e4*/ 	.word	0x00002170


	//   ....[8]....
        /*06e8*/ 	.word	0x00004220


	//   ....[9]....
        /*06ec*/ 	.word	0x00004860


	//   ....[10]....
        /*06f0*/ 	.word	0x00004890


	//   ....[11]....
        /*06f4*/ 	.word	0x00004ff0


	//   ....[12]....
        /*06f8*/ 	.word	0x00005090


	//   ....[13]....
        /*06fc*/ 	.word	0x00005500


	//   ....[14]....
        /*0700*/ 	.word	0x00005560


	//   ....[15]....
        /*0704*/ 	.word	0x00005f00


	//   ....[16]....
        /*0708*/ 	.word	0x000061f0


	//   ....[17]....
        /*070c*/ 	.word	0x00006210


	//   ....[18]....
        /*0710*/ 	.word	0x00006b40


	//   ....[19]....
        /*0714*/ 	.word	0x00006c00


	//   ....[20]....
        /*0718*/ 	.word	0x000073b0


	//   ....[21]....
        /*071c*/ 	.word	0x00007520


	//   ....[22]....
        /*0720*/ 	.word	0x000081d0


	//   ....[23]....
        /*0724*/ 	.word	0x00008850


	//   ....[24]....
        /*0728*/ 	.word	0x00008880


	//   ....[25]....
        /*072c*/ 	.word	0x000091b0


	//   ....[26]....
        /*0730*/ 	.word	0x00009230


	//   ....[27]....
        /*0734*/ 	.word	0x00009eb0


	//   ....[28]....
        /*0738*/ 	.word	0x00009f00


	//   ....[29]....
        /*073c*/ 	.word	0x00009f70


	//   ....[30]....
        /*0740*/ 	.word	0x00009fa0


	//   ....[31]....
        /*0744*/ 	.word	0x00009fd0


	//   ....[32]....
        /*0748*/ 	.word	0x0000b800


	//   ....[33]....
        /*074c*/ 	.word	0x0000bbf0


	//   ....[34]....
        /*0750*/ 	.word	0x0000bc00


	//   ....[35]....
        /*0754*/ 	.word	0x0000bc10


	//   ....[36]....
        /*0758*/ 	.word	0x0000bc40


	//   ....[37]....
        /*075c*/ 	.word	0x0000c860


	//   ....[38]....
        /*0760*/ 	.word	0x0000c880


	//   ....[39]....
        /*0764*/ 	.word	0x0000cb30


	//   ....[40]....
        /*0768*/ 	.word	0x0000cb50


	//   ....[41]....
        /*076c*/ 	.word	0x0000d270


	//   ....[42]....
        /*0770*/ 	.word	0x0000d280


	//   ....[43]....
        /*0774*/ 	.word	0x0000dad0


	//   ....[44]....
        /*0778*/ 	.word	0x0000daf0


	//   ....[45]....
        /*077c*/ 	.word	0x0000ee60


	//   ....[46]....
        /*0780*/ 	.word	0x0000eea0


	//   ....[47]....
        /*0784*/ 	.word	0x0000f0e0


	//   ....[48]....
        /*0788*/ 	.word	0x0000f100


	//   ....[49]....
        /*078c*/ 	.word	0x0000f3c0


	//   ....[50]....
        /*0790*/ 	.word	0x0000f5d0


	//   ....[51]....
        /*0794*/ 	.word	0x0000f600


	//   ....[52]....
        /*0798*/ 	.word	0x0000f630


	//   ....[53]....
        /*079c*/ 	.word	0x0000f660


	//   ....[54]....
        /*07a0*/ 	.word	0x0000f690


	//   ....[55]....
        /*07a4*/ 	.word	0x0000f6c0


	//   ....[56]....
        /*07a8*/ 	.word	0x0000f860


	//   ....[57]....
        /*07ac*/ 	.word	0x0000f890


	//   ....[58]....
        /*07b0*/ 	.word	0x0000f8c0


	//   ....[59]....
        /*07b4*/ 	.word	0x0000f8f0


	//   ....[60]....
        /*07b8*/ 	.word	0x0000f920


	//   ....[61]....
        /*07bc*/ 	.word	0x0000f950


	//   ....[62]....
        /*07c0*/ 	.word	0x0000f9f0


	//   ....[63]....
        /*07c4*/ 	.word	0x0000fa20


	//   ....[64]....
        /*07c8*/ 	.word	0x0000fa30


	//   ....[65]....
        /*07cc*/ 	.word	0x0000fa60


	//   ....[66]....
        /*07d0*/ 	.word	0x00011490


	//   ....[67]....
        /*07d4*/ 	.word	0x00011f80


	//   ....[68]....
        /*07d8*/ 	.word	0x00011f90


	//   ....[69]....
        /*07dc*/ 	.word	0x00012030


	//   ....[70]....
        /*07e0*/ 	.word	0x00012040


	//   ....[71]....
        /*07e4*/ 	.word	0x000120c0


	//   ....[72]....
        /*07e8*/ 	.word	0x000120d0


	//   ....[73]....
        /*07ec*/ 	.word	0x00012120


	//   ....[74]....
        /*07f0*/ 	.word	0x00012140


	//   ....[75]....
        /*07f4*/ 	.word	0x00015b90


	//   ....[76]....
        /*07f8*/ 	.word	0x00015bc0


	//   ....[77]....
        /*07fc*/ 	.word	0x00015c20


	//   ....[78]....
        /*0800*/ 	.word	0x00015c50


	//   ....[79]....
        /*0804*/ 	.word	0x00015c80


	//   ....[80]....
        /*0808*/ 	.word	0x00015cb0


	//   ....[81]....
        /*080c*/ 	.word	0x00015ce0


	//   ....[82]....
        /*0810*/ 	.word	0x00015d10


	//   ....[83]....
        /*0814*/ 	.word	0x00015ed0


	//   ....[84]....
        /*0818*/ 	.word	0x00015f00


	//   ....[85]....
        /*081c*/ 	.word	0x00015f30


	//   ....[86]....
        /*0820*/ 	.word	0x00015f60


	//   ....[87]....
        /*0824*/ 	.word	0x00015f90


	//   ....[88]....
        /*0828*/ 	.word	0x00015fc0


	//   ....[89]....
        /*082c*/ 	.word	0x00016090


	//   ....[90]....
        /*0830*/ 	.word	0x000160b0


	//   ....[91]....
        /*0834*/ 	.word	0x000160c0


	//   ....[92]....
        /*0838*/ 	.word	0x00016140


	//   ....[93]....
        /*083c*/ 	.word	0x00016c70


	//   ....[94]....
        /*0840*/ 	.word	0x000172d0


	//   ....[95]....
        /*0844*/ 	.word	0x000174b0


	//   ....[96]....
        /*0848*/ 	.word	0x00017500


	//   ....[97]....
        /*084c*/ 	.word	0x00017560


	//   ....[98]....
        /*0850*/ 	.word	0x00017650


	//   ....[99]....
        /*0854*/ 	.word	0x000176b0


	//   ....[100]....
        /*0858*/ 	.word	0x000177a0


	//   ....[101]....
        /*085c*/ 	.word	0x00017800


	//   ....[102]....
        /*0860*/ 	.word	0x000178d0


	//   ....[103]....
        /*0864*/ 	.word	0x00017c00


	//   ....[104]....
        /*0868*/ 	.word	0x00017ca0


	//   ....[105]....
        /*086c*/ 	.word	0x00017e40


	//   ....[106]....
        /*0870*/ 	.word	0x00017eb0


	//   ....[107]....
        /*0874*/ 	.word	0x00017f20


	//   ....[108]....
        /*0878*/ 	.word	0x00017f90


	//   ....[109]....
        /*087c*/ 	.word	0x00018000


	//   ....[110]....
        /*0880*/ 	.word	0x00018080


	//   ....[111]....
        /*0884*/ 	.word	0x00018110


	//   ....[112]....
        /*0888*/ 	.word	0x000181b0


	//   ....[113]....
        /*088c*/ 	.word	0x00018220


	//   ....[114]....
        /*0890*/ 	.word	0x00018290


	//   ....[115]....
        /*0894*/ 	.word	0x00018300


	//   ....[116]....
        /*0898*/ 	.word	0x00018380


	//   ....[117]....
        /*089c*/ 	.word	0x000183f0


	//   ....[118]....
        /*08a0*/ 	.word	0x000184a0


	//   ....[119]....
        /*08a4*/ 	.word	0x000184f0


	//   ....[120]....
        /*08a8*/ 	.word	0x000185a0


	//   ....[121]....
        /*08ac*/ 	.word	0x000186d0


	//----- nvinfo : EIATTR_REG_RECONFIG
	.align		4
.L_1005:
        /*08b0*/ 	.byte	0x01, 0x54
	.zero		2


	//----- nvinfo : EIATTR_SYSCALL_OFFSETS
	.align		4
        /*08b4*/ 	.byte	0x04, 0x46
        /*08b6*/ 	.short	(.L_1007 - .L_1006)


	//   ....[0]....
.L_1006:
        /*08b8*/ 	.word	0x000043f0


	//   ....[1]....
        /*08bc*/ 	.word	0x000110b0


	//   ....[2]....
        /*08c0*/ 	.word	0x00011200


	//   ....[3]....
        /*08c4*/ 	.word	0x00011300


	//   ....[4]....
        /*08c8*/ 	.word	0x00011ba0


	//----- nvinfo : EIATTR_MBARRIER_INSTR_OFFSETS
	.align		4
.L_1007:
        /*08cc*/ 	.byte	0x04, 0x39
        /*08ce*/ 	.short	(.L_1009 - .L_1008)


	//   ....[0]....
.L_1008:
        /*08d0*/ 	.word	0x00000270
        /*08d4*/ 	.word	0x000000ff
        /*08d8*/ 	.word	0x00028c00
        /*08dc*/ 	.short	0x0100
        /*08de*/ 	.byte	0x08
	.zero		1


	//   ....[1]....
        /*08e0*/ 	.word	0x00000280
        /*08e4*/ 	.word	0x000000ff
        /*08e8*/ 	.word	0x00028c20
        /*08ec*/ 	.short	0x0100
        /*08ee*/ 	.byte	0x08
	.zero		1


	//   ....[2]....
        /*08f0*/ 	.word	0x00000330
        /*08f4*/ 	.word	0x000000ff
        /*08f8*/ 	.word	0x00028c30
        /*08fc*/ 	.short	0x0100
        /*08fe*/ 	.byte	0x06
	.zero		1


	//   ....[3]....
        /*0900*/ 	.word	0x00000340
        /*0904*/ 	.word	0x000000ff
        /*0908*/ 	.word	0x00028c40
        /*090c*/ 	.short	0x0100
        /*090e*/ 	.byte	0x06
	.zero		1


	//   ....[4]....
        /*0910*/ 	.word	0x00000350
        /*0914*/ 	.word	0x000000ff
        /*0918*/ 	.word	0x00028c38
        /*091c*/ 	.short	0x0100
        /*091e*/ 	.byte	0x06
	.zero		1


	//   ....[5]....
        /*0920*/ 	.word	0x00000360
        /*0924*/ 	.word	0x000000ff
        /*0928*/ 	.word	0x00028c48
        /*092c*/ 	.short	0x0100
        /*092e*/ 	.byte	0x06
	.zero		1


	//   ....[6]....
        /*0930*/ 	.word	0x00000490
        /*0934*/ 	.word	0x000000ff
        /*0938*/ 	.word	0x00028c50
        /*093c*/ 	.short	0x0100
        /*093e*/ 	.byte	0x08
	.zero		1


	//   ....[7]....
        /*0940*/ 	.word	0x000004a0
        /*0944*/ 	.word	0x000000ff
        /*0948*/ 	.word	0x00028c60
        /*094c*/ 	.short	0x0100
        /*094e*/ 	.byte	0x08
	.zero		1


	//   ....[8]....
        /*0950*/ 	.word	0x000004b0
        /*0954*/ 	.word	0x000000ff
        /*0958*/ 	.word	0x00028c58
        /*095c*/ 	.short	0x0100
        /*095e*/ 	.byte	0x08
	.zero		1


	//   ....[9]....
        /*0960*/ 	.word	0x000004c0
        /*0964*/ 	.word	0x000000ff
        /*0968*/ 	.word	0x00028c68
        /*096c*/ 	.short	0x0100
        /*096e*/ 	.byte	0x08
	.zero		1


	//   ....[10]....
        /*0970*/ 	.word	0x000005b0
        /*0974*/ 	.word	0x000000ff
        /*0978*/ 	.word	0x00028c70
        /*097c*/ 	.short	0x0100
        /*097e*/ 	.byte	0x06
	.zero		1


	//   ....[11]....
        /*0980*/ 	.word	0x000005c0
        /*0984*/ 	.word	0x000000ff
        /*0988*/ 	.word	0x00028c80
        /*098c*/ 	.short	0x0100
        /*098e*/ 	.byte	0x06
	.zero		1


	//   ....[12]....
        /*0990*/ 	.word	0x000005d0
        /*0994*/ 	.word	0x000000ff
        /*0998*/ 	.word	0x00028c78
        /*099c*/ 	.short	0x0100
        /*099e*/ 	.byte	0x06
	.zero		1


	//   ....[13]....
        /*09a0*/ 	.word	0x000005e0
        /*09a4*/ 	.word	0x000000ff
        /*09a8*/ 	.word	0x00028c88
        /*09ac*/ 	.short	0x0100
        /*09ae*/ 	.byte	0x06
	.zero		1


	//   ....[14]....
        /*09b0*/ 	.word	0x00000710
        /*09b4*/ 	.word	0x000000ff
        /*09b8*/ 	.word	0x00028c90
        /*09bc*/ 	.short	0x0100
        /*09be*/ 	.byte	0x08
	.zero		1


	//   ....[15]....
        /*09c0*/ 	.word	0x00000720
        /*09c4*/ 	.word	0x000000ff
        /*09c8*/ 	.word	0x00028ca0
        /*09cc*/ 	.short	0x0100
        /*09ce*/ 	.byte	0x08
	.zero		1


	//   ....[16]....
        /*09d0*/ 	.word	0x00000730
        /*09d4*/ 	.word	0x000000ff
        /*09d8*/ 	.word	0x00028c98
        /*09dc*/ 	.short	0x0100
        /*09de*/ 	.byte	0x08
	.zero		1


	//   ....[17]....
        /*09e0*/ 	.word	0x00000740
        /*09e4*/ 	.word	0x000000ff
        /*09e8*/ 	.word	0x00028ca8
        /*09ec*/ 	.short	0x0100
        /*09ee*/ 	.byte	0x08
	.zero		1


	//   ....[18]....
        /*09f0*/ 	.word	0x00000870
        /*09f4*/ 	.word	0x000000ff
        /*09f8*/ 	.word	0x00028cb0
        /*09fc*/ 	.short	0x0100
        /*09fe*/ 	.byte	0x08
	.zero		1


	//   ....[19]....
        /*0a00*/ 	.word	0x00000880
        /*0a04*/ 	.word	0x000000ff
        /*0a08*/ 	.word	0x00028cc0
        /*0a0c*/ 	.short	0x0100
        /*0a0e*/ 	.byte	0x08
	.zero		1


	//   ....[20]....
        /*0a10*/ 	.word	0x00000890
        /*0a14*/ 	.word	0x000000ff
        /*0a18*/ 	.word	0x00028cb8
        /*0a1c*/ 	.short	0x0100
        /*0a1e*/ 	.byte	0x08
	.zero		1


	//   ....[21]....
        /*0a20*/ 	.word	0x000008a0
        /*0a24*/ 	.word	0x000000ff
        /*0a28*/ 	.word	0x00028cc8
        /*0a2c*/ 	.short	0x0100
        /*0a2e*/ 	.byte	0x08
	.zero		1


	//   ....[22]....
        /*0a30*/ 	.word	0x000022b0
        /*0a34*/ 	.word	0x000000ff
        /*0a38*/ 	.word	0x00028c50
        /*0a3c*/ 	.short	0x010a
        /*0a3e*/ 	.byte	0x17
	.zero		1


	//   ....[23]....
        /*0a40*/ 	.word	0x00002580
        /*0a44*/ 	.word	0x00000000
        /*0a48*/ 	.word	0x00000000
        /*0a4c*/ 	.short	0x0101
        /*0a4e*/ 	.byte	0x3f
	.zero		1


	//   ....[24]....
        /*0a50*/ 	.word	0x00002ee0
        /*0a54*/ 	.word	0x000000ff
        /*0a58*/ 	.word	0x00028c50
        /*0a5c*/ 	.short	0x010a
        /*0a5e*/ 	.byte	0x17
	.zero		1


	//   ....[25]....
        /*0a60*/ 	.word	0x00002f20
        /*0a64*/ 	.word	0x000000ff
        /*0a68*/ 	.word	0x00028c50
        /*0a6c*/ 	.short	0x010a
        /*0a6e*/ 	.byte	0x17
	.zero		1


	//   ....[26]....
        /*0a70*/ 	.word	0x00003100
        /*0a74*/ 	.word	0x00000000
        /*0a78*/ 	.word	0x00000000
        /*0a7c*/ 	.short	0x0101
        /*0a7e*/ 	.byte	0x3f
	.zero		1


	//   ....[27]....
        /*0a80*/ 	.word	0x000044a0
        /*0a84*/ 	.word	0x000000ff
        /*0a88*/ 	.word	0x00028c00
        /*0a8c*/ 	.short	0x010a
        /*0a8e*/ 	.byte	0x2e
	.zero		1


	//   ....[28]....
        /*0a90*/ 	.word	0x00004520
        /*0a94*/ 	.word	0x00000007
        /*0a98*/ 	.word	0x00028c30
        /*0a9c*/ 	.short	0x010a
        /*0a9e*/ 	.byte	0x3f
	.zero		1


	//   ....[29]....
        /*0aa0*/ 	.word	0x00004560
        /*0aa4*/ 	.word	0x00000007
        /*0aa8*/ 	.word	0x00028c30
        /*0aac*/ 	.short	0x010a
        /*0aae*/ 	.byte	0x3f
	.zero		1


	//   ....[30]....
        /*0ab0*/ 	.word	0x00005840
        /*0ab4*/ 	.word	0x00000004
        /*0ab8*/ 	.word	0x00000000
        /*0abc*/ 	.short	0x0101
        /*0abe*/ 	.byte	0x3f
	.zero		1


	//   ....[31]....
        /*0ac0*/ 	.word	0x00005bc0
        /*0ac4*/ 	.word	0x00000007
        /*0ac8*/ 	.word	0x00028c50
        /*0acc*/ 	.short	0x010a
        /*0ace*/ 	.byte	0x3f
	.zero		1


	//   ....[32]....
        /*0ad0*/ 	.word	0x00005c00
        /*0ad4*/ 	.word	0x00000007
        /*0ad8*/ 	.word	0x00028c50
        /*0adc*/ 	.short	0x010a
        /*0ade*/ 	.byte	0x3f
	.zero		1


	//   ....[33]....
        /*0ae0*/ 	.word	0x00005f20
        /*0ae4*/ 	.word	0x00000007
        /*0ae8*/ 	.word	0x00000000
        /*0aec*/ 	.short	0x0101
        /*0aee*/ 	.byte	0x3f
	.zero		1


	//   ....[34]....
        /*0af0*/ 	.word	0x00006030
        /*0af4*/ 	.word	0x000000ff
        /*0af8*/ 	.word	0x00028c30
        /*0afc*/ 	.short	0x010a
        /*0afe*/ 	.byte	0x19
	.zero		1


	//   ....[35]....
        /*0b00*/ 	.word	0x00006080
        /*0b04*/ 	.word	0x000000ff
        /*0b08*/ 	.word	0x00028c30
        /*0b0c*/ 	.short	0x010a
        /*0b0e*/ 	.byte	0x19
	.zero		1


	//   ....[36]....
        /*0b10*/ 	.word	0x00006f20
        /*0b14*/ 	.word	0x00000000
        /*0b18*/ 	.word	0x00000000
        /*0b1c*/ 	.short	0x0101
        /*0b1e*/ 	.byte	0x3f
	.zero		1


	//   ....[37]....
        /*0b20*/ 	.word	0x00007f10
        /*0b24*/ 	.word	0x000000ff
        /*0b28*/ 	.word	0x00028c50
        /*0b2c*/ 	.short	0x010a
        /*0b2e*/ 	.byte	0x19
	.zero		1


	//   ....[38]....
        /*0b30*/ 	.word	0x00007f50
        /*0b34*/ 	.word	0x000000ff
        /*0b38*/ 	.word	0x00028c50
        /*0b3c*/ 	.short	0x010a
        /*0b3e*/ 	.byte	0x19
	.zero		1


	//   ....[39]....
        /*0b40*/ 	.word	0x000081f0
        /*0b44*/ 	.word	0x0000000b
        /*0b48*/ 	.word	0x00000000
        /*0b4c*/ 	.short	0x0101
        /*0b4e*/ 	.byte	0x3f
	.zero		1


	//   ....[40]....
        /*0b50*/ 	.word	0x00008330
        /*0b54*/ 	.word	0x000000ff
        /*0b58*/ 	.word	0x00028c30
        /*0b5c*/ 	.short	0x010a
        /*0b5e*/ 	.byte	0x18
	.zero		1


	//   ....[41]....
        /*0b60*/ 	.word	0x00008370
        /*0b64*/ 	.word	0x000000ff
        /*0b68*/ 	.word	0x00028c30
        /*0b6c*/ 	.short	0x010a
        /*0b6e*/ 	.byte	0x18
	.zero		1


	//   ....[42]....
        /*0b70*/ 	.word	0x000095e0
        /*0b74*/ 	.word	0x000000a0
        /*0b78*/ 	.word	0x00000000
        /*0b7c*/ 	.short	0x0101
        /*0b7e*/ 	.byte	0x3f
	.zero		1


	//   ....[43]....
        /*0b80*/ 	.word	0x00009c00
        /*0b84*/ 	.word	0x000000ff
        /*0b88*/ 	.word	0x00028c50
        /*0b8c*/ 	.short	0x010a
        /*0b8e*/ 	.byte	0x18
	.zero		1


	//   ....[44]....
        /*0b90*/ 	.word	0x00009c40
        /*0b94*/ 	.word	0x000000ff
        /*0b98*/ 	.word	0x00028c50
        /*0b9c*/ 	.short	0x010a
        /*0b9e*/ 	.byte	0x18
	.zero		1


	//   ....[45]....
        /*0ba0*/ 	.word	0x00009ed0
        /*0ba4*/ 	.word	0x00000009
        /*0ba8*/ 	.word	0x00000000
        /*0bac*/ 	.short	0x0101
        /*0bae*/ 	.byte	0x3f
	.zero		1


	//   ....[46]....
        /*0bb0*/ 	.word	0x0000c870
        /*0bb4*/ 	.word	0x000000ff
        /*0bb8*/ 	.word	0x00000000
        /*0bbc*/ 	.short	0x0101
        /*0bbe*/ 	.byte	0x04
	.zero		1


	//   ....[47]....
        /*0bc0*/ 	.word	0x0000d190
        /*0bc4*/ 	.word	0x000000ff
        /*0bc8*/ 	.word	0x00000000
        /*0bcc*/ 	.short	0x0101
        /*0bce*/ 	.byte	0x04
	.zero		1


	//   ....[48]....
        /*0bd0*/ 	.word	0x000116f0
        /*0bd4*/ 	.word	0x00000000
        /*0bd8*/ 	.word	0x00028c40
        /*0bdc*/ 	.short	0x010a
        /*0bde*/ 	.byte	0x3f
	.zero		1


	//   ....[49]....
        /*0be0*/ 	.word	0x000121e0
        /*0be4*/ 	.word	0x00000013
        /*0be8*/ 	.word	0x00028c00
        /*0bec*/ 	.short	0x0107
        /*0bee*/ 	.byte	0x3f
	.zero		1


	//   ....[50]....
        /*0bf0*/ 	.word	0x000122d0
        /*0bf4*/ 	.word	0x00000013
        /*0bf8*/ 	.word	0x00028c00
        /*0bfc*/ 	.short	0x0101
        /*0bfe*/ 	.byte	0x3f
	.zero		1


	//   ....[51]....
        /*0c00*/ 	.word	0x000122f0
        /*0c04*/ 	.word	0x00000013
        /*0c08*/ 	.word	0x00028c20
        /*0c0c*/ 	.short	0x010a
        /*0c0e*/ 	.byte	0x3f
	.zero		1


	//   ....[52]....
        /*0c10*/ 	.word	0x000123d0
        /*0c14*/ 	.word	0x00000000
        /*0c18*/ 	.word	0x00028c60
        /*0c1c*/ 	.short	0x010a
        /*0c1e*/ 	.byte	0x3f
	.zero		1


	//   ....[53]....
        /*0c20*/ 	.word	0x00013060
        /*0c24*/ 	.word	0x00000003
        /*0c28*/ 	.word	0x00028c40
        /*0c2c*/ 	.short	0x010a
        /*0c2e*/ 	.byte	0x3f
	.zero		1


	//   ....[54]....
        /*0c30*/ 	.word	0x000132c0
        /*0c34*/ 	.word	0x00000003
        /*0c38*/ 	.word	0x00028c60
        /*0c3c*/ 	.short	0x010a
        /*0c3e*/ 	.byte	0x3f
	.zero		1


	//   ....[55]....
        /*0c40*/ 	.word	0x00013e80
        /*0c44*/ 	.word	0x00000004
        /*0c48*/ 	.word	0x00028c40
        /*0c4c*/ 	.short	0x010a
        /*0c4e*/ 	.byte	0x3f
	.zero		1


	//   ....[56]....
        /*0c50*/ 	.word	0x000140d0
        /*0c54*/ 	.word	0x00000004
        /*0c58*/ 	.word	0x00028c60
        /*0c5c*/ 	.short	0x010a
        /*0c5e*/ 	.byte	0x3f
	.zero		1


	//   ....[57]....
        /*0c60*/ 	.word	0x00014c10
        /*0c64*/ 	.word	0x00000004
        /*0c68*/ 	.word	0x00028c40
        /*0c6c*/ 	.short	0x010a
        /*0c6e*/ 	.byte	0x3f
	.zero		1


	//   ....[58]....
        /*0c70*/ 	.word	0x00014e70
        /*0c74*/ 	.word	0x00000004
        /*0c78*/ 	.word	0x00028c60
        /*0c7c*/ 	.short	0x010a
        /*0c7e*/ 	.byte	0x3f
	.zero		1


	//   ....[59]....
        /*0c80*/ 	.word	0x00016bf0
        /*0c84*/ 	.word	0x00000000
        /*0c88*/ 	.word	0x00028c20
        /*0c8c*/ 	.short	0x010a
        /*0c8e*/ 	.byte	0x3f
	.zero		1


	//   ....[60]....
        /*0c90*/ 	.word	0x00016db0
        /*0c94*/ 	.word	0x00000006
        /*0c98*/ 	.word	0x00000000
        /*0c9c*/ 	.short	0x010a
        /*0c9e*/ 	.byte	0x3f
	.zero		1


	//   ....[61]....
        /*0ca0*/ 	.word	0x00016e20
        /*0ca4*/ 	.word	0x00000007
        /*0ca8*/ 	.word	0x00000000
        /*0cac*/ 	.short	0x010a
        /*0cae*/ 	.byte	0x3f
	.zero		1


	//   ....[62]....
        /*0cb0*/ 	.word	0x00016e90
        /*0cb4*/ 	.word	0x00000004
        /*0cb8*/ 	.word	0x00000000
        /*0cbc*/ 	.short	0x010a
        /*0cbe*/ 	.byte	0x3f
	.zero		1


	//   ....[63]....
        /*0cc0*/ 	.word	0x00016ec0
        /*0cc4*/ 	.word	0x00000003
        /*0cc8*/ 	.word	0x00000000
        /*0ccc*/ 	.short	0x010a
        /*0cce*/ 	.byte	0x3f
	.zero		1


	//   ....[64]....
        /*0cd0*/ 	.word	0x00016f30
        /*0cd4*/ 	.word	0x00000003
        /*0cd8*/ 	.word	0x00028c50
        /*0cdc*/ 	.short	0x010a
        /*0cde*/ 	.byte	0x3f
	.zero		1


	//   ....[65]....
        /*0ce0*/ 	.word	0x00016f90
        /*0ce4*/ 	.word	0x00000003
        /*0ce8*/ 	.word	0x00028c50
        /*0cec*/ 	.short	0x010a
        /*0cee*/ 	.byte	0x3f
	.zero		1


	//   ....[66]....
        /*0cf0*/ 	.word	0x00016ff0
        /*0cf4*/ 	.word	0x00000003
        /*0cf8*/ 	.word	0x00028c00
        /*0cfc*/ 	.short	0x010a
        /*0cfe*/ 	.byte	0x3f
	.zero		1


	//   ....[67]....
        /*0d00*/ 	.word	0x00017040
        /*0d04*/ 	.word	0x00000007
        /*0d08*/ 	.word	0x00028c30
        /*0d0c*/ 	.short	0x010a
        /*0d0e*/ 	.byte	0x3f
	.zero		1


	//   ....[68]....
        /*0d10*/ 	.word	0x00017090
        /*0d14*/ 	.word	0x00000007
        /*0d18*/ 	.word	0x00028c50
        /*0d1c*/ 	.short	0x010a
        /*0d1e*/ 	.byte	0x3f
	.zero		1


	//   ....[69]....
        /*0d20*/ 	.word	0x000170f0
        /*0d24*/ 	.word	0x00000000
        /*0d28*/ 	.word	0x00028c30
        /*0d2c*/ 	.short	0x010a
        /*0d2e*/ 	.byte	0x3f
	.zero		1


	//   ....[70]....
        /*0d30*/ 	.word	0x00017140
        /*0d34*/ 	.word	0x0000000b
        /*0d38*/ 	.word	0x00028c50
        /*0d3c*/ 	.short	0x010a
        /*0d3e*/ 	.byte	0x3f
	.zero		1


	//   ....[71]....
        /*0d40*/ 	.word	0x000171a0
        /*0d44*/ 	.word	0x00000000
        /*0d48*/ 	.word	0x00028c30
        /*0d4c*/ 	.short	0x010a
        /*0d4e*/ 	.byte	0x3f
	.zero		1


	//   ....[72]....
        /*0d50*/ 	.word	0x000171f0
        /*0d54*/ 	.word	0x00000009
        /*0d58*/ 	.word	0x00028c50
        /*0d5c*/ 	.short	0x010a
        /*0d5e*/ 	.byte	0x3f
	.zero		1


	//   ....[73]....
        /*0d60*/ 	.word	0x00017390
        /*0d64*/ 	.word	0x00000000
        /*0d68*/ 	.word	0x00028c40
        /*0d6c*/ 	.short	0x010a
        /*0d6e*/ 	.byte	0x3f
	.zero		1


	//   ....[74]....
        /*0d70*/ 	.word	0x00017910
        /*0d74*/ 	.word	0x00000013
        /*0d78*/ 	.word	0x00028c20
        /*0d7c*/ 	.short	0x010a
        /*0d7e*/ 	.byte	0x3f
	.zero		1


	//   ....[75]....
        /*0d80*/ 	.word	0x00017960
        /*0d84*/ 	.word	0x00000000
        /*0d88*/ 	.word	0x00028c60
        /*0d8c*/ 	.short	0x010a
        /*0d8e*/ 	.byte	0x3f
	.zero		1


	//   ....[76]....
        /*0d90*/ 	.word	0x000179b0
        /*0d94*/ 	.word	0x00000003
        /*0d98*/ 	.word	0x00028c40
        /*0d9c*/ 	.short	0x010a
        /*0d9e*/ 	.byte	0x3f
	.zero		1


	//   ....[77]....
        /*0da0*/ 	.word	0x00017a00
        /*0da4*/ 	.word	0x00000003
        /*0da8*/ 	.word	0x00028c60
        /*0dac*/ 	.short	0x010a
        /*0dae*/ 	.byte	0x3f
	.zero		1


	//   ....[78]....
        /*0db0*/ 	.word	0x00017a50
        /*0db4*/ 	.word	0x00000004
        /*0db8*/ 	.word	0x00028c40
        /*0dbc*/ 	.short	0x010a
        /*0dbe*/ 	.byte	0x3f
	.zero		1


	//   ....[79]....
        /*0dc0*/ 	.word	0x00017aa0
        /*0dc4*/ 	.word	0x00000004
        /*0dc8*/ 	.word	0x00028c60
        /*0dcc*/ 	.short	0x010a
        /*0dce*/ 	.byte	0x3f
	.zero		1


	//   ....[80]....
        /*0dd0*/ 	.word	0x00017af0
        /*0dd4*/ 	.word	0x00000004
        /*0dd8*/ 	.word	0x00028c40
        /*0ddc*/ 	.short	0x010a
        /*0dde*/ 	.byte	0x3f
	.zero		1


	//   ....[81]....
        /*0de0*/ 	.word	0x00017b40
        /*0de4*/ 	.word	0x00000004
        /*0de8*/ 	.word	0x00028c60
        /*0dec*/ 	.short	0x010a
        /*0dee*/ 	.byte	0x3f
	.zero		1


	//   ....[82]....
        /*0df0*/ 	.word	0x000185f0
        /*0df4*/ 	.word	0x00000000
        /*0df8*/ 	.word	0x00028c20
        /*0dfc*/ 	.short	0x010a
        /*0dfe*/ 	.byte	0x3f
	.zero		1


	//   ....[83]....
        /*0e00*/ 	.word	0x00018790
        /*0e04*/ 	.word	0x00000006
        /*0e08*/ 	.word	0x00000000
        /*0e0c*/ 	.short	0x010a
        /*0e0e*/ 	.byte	0x3f
	.zero		1


	//   ....[84]....
        /*0e10*/ 	.word	0x000187e0
        /*0e14*/ 	.word	0x00000007
        /*0e18*/ 	.word	0x00000000
        /*0e1c*/ 	.short	0x010a
        /*0e1e*/ 	.byte	0x3f
	.zero		1


	//   ....[85]....
        /*0e20*/ 	.word	0x00018830
        /*0e24*/ 	.word	0x00000004
        /*0e28*/ 	.word	0x00000000
        /*0e2c*/ 	.short	0x010a
        /*0e2e*/ 	.byte	0x3f
	.zero		1


	//----- nvinfo : EIATTR_NUM_MBARRIERS
	.align		4
.L_1009:
        /*0e30*/ 	.byte	0x03, 0x38
        /*0e32*/ 	.short	0x0016


	//----- nvinfo : EIATTR_EXIT_INSTR_OFFSETS
	.align		4
        /*0e34*/ 	.byte	0x04, 0x1c
        /*0e36*/ 	.short	(.L_1011 - .L_1010)


	//   ....[0]....
.L_1010:
        /*0e38*/ 	.word	0x00000a40


	//   ....[1]....
        /*0e3c*/ 	.word	0x0000f360


	//   ....[2]....
        /*0e40*/ 	.word	0x00016f10


	//----- nvinfo : EIATTR_MAX_THREADS
	.align		4
.L_1011:
        /*0e44*/ 	.byte	0x04, 0x05
        /*0e46*/ 	.short	(.L_1013 - .L_1012)
.L_1012:
        /*0e48*/ 	.word	0x00000180
        /*0e4c*/ 	.word	0x00000001
        /*0e50*/ 	.word	0x00000001


	//----- nvinfo : EIATTR_CRS_STACK_SIZE
	.align		4
.L_1013:
        /*0e54*/ 	.byte	0x04, 0x1e
        /*0e56*/ 	.short	(.L_1015 - .L_1014)
.L_1014:
        /*0e58*/ 	.word	0x00000000


	//----- nvinfo : EIATTR_CBANK_PARAM_SIZE
	.align		4
.L_1015:
        /*0e5c*/ 	.byte	0x03, 0x19
        /*0e5e*/ 	.short	0x0af0


	//----- nvinfo : EIATTR_PARAM_CBANK
	.align		4
        /*0e60*/ 	.byte	0x04, 0x0a
        /*0e62*/ 	.short	(.L_1017 - .L_1016)
	.align		4
.L_1016:
        /*0e64*/ 	.word	index@(.nv.constant0._ZN7cutlass13device_kernelIN5flash11enable_sm90INS1_16FlashAttnFwdSm90INS1_25CollectiveMainloopFwdSm90ILi2EN4cute5tupleIJNS5_1CILi1EEES8_S8_EEENS6_IJNS7_ILi64EEESA_SA_EEELi512ENS_10bfloat16_tEfNS_4arch4Sm90ELb1ELb0ELb1ELb1ELb0ELb0ELb0ELb0ELb0ELb1ELb1ELb0EEENS1_21CollectiveEpilogueFwdINS6_IJSA_NS7_ILi512EEESA_EEES9_SC_SE_Li256ELb1ELb1ELb1ELb0EEENS1_36VarlenDynamicPersistentTileSchedulerILi64ELi64ELi256ELi128ELb1ELb1ELb1ELb1ELb1ELb1EEEEEEEEEvNT_6ParamsE)
        /*0e68*/ 	.short	0x0210
        /*0e6a*/ 	.short	0x0af0


	//----- nvinfo : EIATTR_SW_WAR
	.align		4
.L_1017:
        /*0e6c*/ 	.byte	0x04, 0x36
        /*0e6e*/ 	.short	(.L_1019 - .L_1018)
.L_1018:
        /*0e70*/ 	.word	0x00000008
.L_1019:


//--------------------- .nv.info._ZN7cutlass13device_kernelIN5flash11enable_sm90INS1_16FlashAttnFwdSm90INS1_25CollectiveMainloopFwdSm90ILi2EN4cute5tupleIJNS5_1CILi1EEES8_S8_EEENS6_IJNS7_ILi64EEESA_SA_EEELi512ENS_10bfloat16_tEfNS_4arch4Sm90ELb1ELb0ELb1ELb1ELb0ELb1ELb0ELb0ELb0ELb1ELb1ELb0EEENS1_21CollectiveEpilogueFwdINS6_IJSA_NS7_ILi512EEESA_EEES9_SC_SE_Li256ELb1ELb1ELb1ELb0EEENS1_36VarlenDynamicPersistentTileSchedulerILi64ELi64ELi256ELi128ELb1ELb1ELb1ELb1ELb1ELb1EEEEEEEEEvNT_6ParamsE --------------------------
	.section	.nv.info._ZN7cutlass13device_kernelIN5flash11enable_sm90INS1_16FlashAttnFwdSm90INS1_25CollectiveMainloopFwdSm90ILi2EN4cute5tupleIJNS5_1CILi1EEES8_S8_EEENS6_IJNS7_ILi64EEESA_SA_EEELi512ENS_10bfloat16_tEfNS_4arch4Sm90ELb1ELb0ELb1ELb1ELb0ELb1ELb0ELb0ELb0ELb1ELb1ELb0EEENS1_21CollectiveEpilogueFwdINS6_IJSA_NS7_ILi512EEESA_EEES9_SC_SE_Li256ELb1ELb1ELb1ELb0EEENS1_36VarlenDynamicPersistentTileSchedulerILi64ELi64ELi256ELi128ELb1ELb1ELb1ELb1ELb1ELb1EEEEEEEEEvNT_6ParamsE,"",@"SHT_CUDA_INFO"
	.sectionflags	@""
	.align	4


	//----- nvinfo : EIATTR_CUDA_API_VERSION
	.align		4
        /*0000*/ 	.byte	0x04, 0x37
        /*0002*/ 	.short	(.L_1021 - .L_1020)
.L_1020:
        /*0004*/ 	.word	0x00000082


	//----- nvinfo : EIATTR_KPARAM_INFO
	.align		4
.L_1021:
        /*0008*/ 	.byte	0x04, 0x17
        /*000a*/ 	.short	(.L_1023 - .L_1022)
.L_1022:
        /*000c*/ 	.word	0x00000000
        /*0010*/ 	.short	0x0000
        /*0012*/ 	.short	0x0070
        /*0014*/ 	.byte	0x00, 0xf0, 0x01, 0x2a


	//----- nvinfo : EIATTR_SPARSE_MMA_MASK
	.align		4
.L_1023:
        /*0018*/ 	.byte	0x03, 0x50
        /*001a*/ 	.short	0x0000


	//----- nvinfo : EIATTR_MAXREG_COUNT
	.align		4
        /*001c*/ 	.byte	0x03, 0x1b
        /*001e*/ 	.short	0x00a8


	//----- nvinfo : EIATTR_NUM_BARRIERS
	.align		4
        /*0020*/ 	.byte	0x02, 0x4c
        /*0022*/ 	.byte	0x10
	.zero		1


	//----- nvinfo : EIATTR_EXTERNS
	.align		4
        /*0024*/ 	.byte	0x04, 0x0f
        /*0026*/ 	.short	(.L_1025 - .L_1024)


	//   ....[0]....
	.align		4
.L_1024:
        /*0028*/ 	.word	index@(__assertfail)


	//----- nvinfo : EIATTR_ANNOTATIONS
	.align		4
.L_1025:
        /*002c*/ 	.byte	0x04, 0x55
        /*002e*/ 	.short	(.L_1027 - .L_1026)


	//   ....[0]....
.L_1026:
        /* <DEDUP_REMOVED lines=88> */


	//----- nvinfo : EIATTR_MERCURY_ISA_VERSION
	.align		4
.L_1027:
        /*05a0*/ 	.byte	0x03, 0x5f
        /*05a2*/ 	.short	0x0101


	//----- nvinfo : EIATTR_UNUSED_LOAD_BYTE_OFFSET
	.align		4
        /*05a4*/ 	.byte	0x04, 0x44
        /*05a6*/ 	.short	(.L_1029 - .L_1028)


	//   ....[0]....
.L_1028:
        /*05a8*/ 	.word	0x00000a80
        /*05ac*/ 	.word	0x0000fff0


	//   ....[1]....
        /*05b0*/ 	.word	0x00010e70
        /*05b4*/ 	.word	0x0000fff0


	//----- nvinfo : EIATTR_INT_WARP_WIDE_INSTR_OFFSETS
	.align		4
.L_1029:
        /*05b8*/ 	.byte	0x04, 0x31
        /*05ba*/ 	.short	(.L_1031 - .L_1030)


	//   ....[0]....
.L_1030:
        /*05bc*/ 	.word	0x00000190


	//   ....[1]....
        /*05c0*/ 	.word	0x000001d0


	//   ....[2]....
        /*05c4*/ 	.word	0x00000240


	//   ....[3]....
        /*05c8*/ 	.word	0x000192d0


	//   ....[4]....
        /*05cc*/ 	.word	0x00019360


	//   ....[5]....
        /*05d0*/ 	.word	0x0001dc90


	//   ....[6]....
        /*05d4*/ 	.word	0x0001dd20


	//----- nvinfo : EIATTR_COOP_GROUP_MASK_REGIDS
	.align		4
.L_1031:
        /*05d8*/ 	.byte	0x04, 0x29
        /*05da*/ 	.short	(.L_1033 - .L_1032)


	//   ....[0]....
.L_1032:
        /*05dc*/ 	.word	0xffffffff


	//   ....[1]....
        /*05e0*/ 	.word	0xffffffff


	//   ....[2]....
        /*05e4*/ 	.word	0xffffffff


	//   ....[3]....
        /*05e8*/ 	.word	0xffffffff


	//   ....[4]....
        /*05ec*/ 	.word	0xffffffff


	//   ....[5]....
        /*05f0*/ 	.word	0xffffffff


	//   ....[6]....
        /*05f4*/ 	.word	0xffffffff


	//   ....[7]....
        /*05f8*/ 	.word	0xffffffff


	//   ....[8]....
        /*05fc*/ 	.word	0xffffffff


	//   ....[9]....
        /*0600*/ 	.word	0xffffffff


	//   ....[10]....
        /*0604*/ 	.word	0xffffffff


	//   ....[11]....
        /*0608*/ 	.word	0xffffffff


	//   ....[12]....
        /*060c*/ 	.word	0xffffffff


	//   ....[13]....
        /*0610*/ 	.word	0xffffffff


	//   ....[14]....
        /*0614*/ 	.word	0xffffffff


	//   ....[15]....
        /*0618*/ 	.word	0xffffffff


	//   ....[16]....
        /*061c*/ 	.word	0xffffffff


	//   ....[17]....
        /*0620*/ 	.word	0xffffffff


	//   ....[18]....
        /*0624*/ 	.word	0xffffffff


	//   ....[19]....
        /*0628*/ 	.word	0xffffffff


	//   ....[20]....
        /*062c*/ 	.word	0xffffffff


	//   ....[21]....
        /*0630*/ 	.word	0xffffffff


	//   ....[22]....
        /*0634*/ 	.word	0xffffffff


	//   ....[23]....
        /*0638*/ 	.word	0xffffffff


	//   ....[24]....
        /*063c*/ 	.word	0xffffffff


	//   ....[25]....
        /*0640*/ 	.word	0xffffffff


	//   ....[26]....
        /*0644*/ 	.word	0xffffffff


	//   ....[27]....
        /*0648*/ 	.word	0xffffffff


	//   ....[28]....
        /*064c*/ 	.word	0xffffffff


	//   ....[29]....
        /*0650*/ 	.word	0xffffffff


	//   ....[30]....
        /*0654*/ 	.word	0xffffffff


	//   ....[31]....
        /*0658*/ 	.word	0xffffffff


	//   ....[32]....
        /*065c*/ 	.word	0xffffffff


	//   ....[33]....
        /*0660*/ 	.word	0xffffffff


	//   ....[34]....
        /*0664*/ 	.word	0xffffffff


	//   ....[35]....
        /*0668*/ 	.word	0xffffffff


	//   ....[36]....
        /*066c*/ 	.word	0xffffffff


	//   ....[37]....
        /*0670*/ 	.word	0xffffffff


	//   ....[38]....
        /*0674*/ 	.word	0xffffffff


	//   ....[39]....
        /*0678*/ 	.word	0xffffffff


	//   ....[40]....
        /*067c*/ 	.word	0xffffffff


	//   ....[41]....
        /*0680*/ 	.word	0xffffffff


	//   ....[42]....
        /*0684*/ 	.word	0xffffffff


	//   ....[43]....
        /*0688*/ 	.word	0xffffffff


	//   ....[44]....
        /*068c*/ 	.word	0xffffffff


	//   ....[45]....
        /*0690*/ 	.word	0xffffffff


	//   ....[46]....
        /*0694*/ 	.word	0xffffffff


	//   ....[47]....
        /*0698*/ 	.word	0xffffffff


	//   ....[48]....
        /*069c*/ 	.word	0xffffffff


	//   ....[49]....
        /*06a0*/ 	.word	0xffffffff


	//   ....[50]....
        /*06a4*/ 	.word	0xffffffff


	//   ....[51]....
        /*06a8*/ 	.word	0xffffffff


	//   ....[52]....
        /*06ac*/ 	.word	0xffffffff


	//   ....[53]....
        /*06b0*/ 	.word	0xffffffff


	//   ....[54]....
        /*06b4*/ 	.word	0xffffffff


	//   ....[55]....
        /*06b8*/ 	.word	0xffffffff


	//   ....[56]....
        /*06bc*/ 	.word	0xffffffff


	//   ....[57]....
        /*06c0*/ 	.word	0xffffffff


	//   ....[58]....
        /*06c4*/ 	.word	0xffffffff


	//   ....[59]....
        /*06c8*/ 	.word	0xffffffff


	//   ....[60]....
        /*06cc*/ 	.word	0xffffffff


	//   ....[61]....
        /*06d0*/ 	.word	0xffffffff


	//   ....[62]....
        /*06d4*/ 	.word	0xffffffff


	//   ....[63]....
        /*06d8*/ 	.word	0xffffffff


	//   ....[64]....
        /*06dc*/ 	.word	0xffffffff


	//   ....[65]....
        /*06e0*/ 	.word	0xffffffff


	//   ....[66]....
        /*06e4*/ 	.word	0xffffffff


	//   ....[67]....
        /*06e8*/ 	.word	0xffffffff


	//   ....[68]....
        /*06ec*/ 	.word	0xffffffff


	//   ....[69]....
        /*06f0*/ 	.word	0xffffffff


	//   ....[70]....
        /*06f4*/ 	.word	0xffffffff


	//   ....[71]....
        /*06f8*/ 	.word	0xffffffff


	//   ....[72]....
        /*06fc*/ 	.word	0xffffffff


	//   ....[73]....
        /*0700*/ 	.word	0xffffffff


	//   ....[74]....
        /*0704*/ 	.word	0xffffffff


	//   ....[75]....
        /*0708*/ 	.word	0xffffffff


	//   ....[76]....
        /*070c*/ 	.word	0xffffffff


	//   ....[77]....
        /*0710*/ 	.word	0xffffffff


	//   ....[78]....
        /*0714*/ 	.word	0xffffffff


	//   ....[79]....
        /*0718*/ 	.word	0xffffffff


	//   ....[80]....
        /*071c*/ 	.word	0xffffffff


	//   ....[81]....
        /*0720*/ 	.word	0xffffffff


	//   ....[82]....
        /*0724*/ 	.word	0xffffffff


	//   ....[83]....
        /*0728*/ 	.word	0xffffffff


	//   ....[84]....
        /*072c*/ 	.word	0xffffffff


	//   ....[85]....
        /*0730*/ 	.word	0xffffffff


	//   ....[86]....
        /*0734*/ 	.word	0xffffffff


	//   ....[87]....
        /*0738*/ 	.word	0xffffffff


	//   ....[88]....
        /*073c*/ 	.word	0xffffffff


	//   ....[89]....
        /*0740*/ 	.word	0xffffffff


	//   ....[90]....
        /*0744*/ 	.word	0xffffffff


	//   ....[91]....
        /*0748*/ 	.word	0xffffffff


	//   ....[92]....
        /*074c*/ 	.word	0xffffffff


	//   ....[93]....
        /*0750*/ 	.word	0xffffffff


	//   ....[94]....
        /*0754*/ 	.word	0xffffffff


	//   ....[95]....
        /*0758*/ 	.word	0xffffffff


	//   ....[96]....
        /*075c*/ 	.word	0xffffffff


	//   ....[97]....
        /*0760*/ 	.word	0xffffffff


	//   ....[98]....
        /*0764*/ 	.word	0xffffffff


	//   ....[99]....
        /*0768*/ 	.word	0xffffffff


	//   ....[100]....
        /*076c*/ 	.word	0xffffffff


	//   ....[101]....
        /*0770*/ 	.word	0xffffffff


	//   ....[102]....
        /*0774*/ 	.word	0xffffffff


	//   ....[103]....
        /*0778*/ 	.word	0xffffffff


	//   ....[104]....
        /*077c*/ 	.word	0xffffffff


	//   ....[105]....
        /*0780*/ 	.word	0xffffffff


	//   ....[106]....
        /*0784*/ 	.word	0xffffffff


	//   ....[107]....
        /*0788*/ 	.word	0xffffffff


	//   ....[108]....
        /*078c*/ 	.word	0xffffffff


	//   ....[109]....
        /*0790*/ 	.word	0xffffffff


	//   ....[110]....
        /*0794*/ 	.word	0xffffffff


	//   ....[111]....
        /*0798*/ 	.word	0x0500000f


	//   ....[112]....
        /*079c*/ 	.word	0x0500000f


	//   ....[113]....
        /*07a0*/ 	.word	0x0500000f


	//   ....[114]....
        /*07a4*/ 	.word	0x0500000f


	//   ....[115]....
        /*07a8*/ 	.word	0x0500000f


	//   ....[116]....
        /*07ac*/ 	.word	0x0500000f


	//   ....[117]....
        /*07b0*/ 	.word	0x0500000f


	//   ....[118]....
        /*07b4*/ 	.word	0x0500000f


	//   ....[119]....
        /*07b8*/ 	.word	0x0500000f


	//   ....[120]....
        /*07bc*/ 	.word	0x0500000f


	//   ....[121]....
        /*07c0*/ 	.word	0x0500000f


	//   ....[122]....
        /*07c4*/ 	.word	0x0500000f


	//   ....[123]....
        /*07c8*/ 	.word	0x0500000f


	//   ....[124]....
        /*07cc*/ 	.word	0x0500000f


	//   ....[125]....
        /*07d0*/ 	.word	0x0500000f


	//   ....[126]....
        /*07d4*/ 	.word	0x0500000f


	//   ....[127]....
        /*07d8*/ 	.word	0x0500000f


	//   ....[128]....
        /*07dc*/ 	.word	0x0500000f


	//   ....[129]....
        /*07e0*/ 	.word	0x0500000f


	//   ....[130]....
        /*07e4*/ 	.word	0x0500000f


	//   ....[131]....
        /*07e8*/ 	.word	0x0500000f


	//   ....[132]....
        /*07ec*/ 	.word	0x0500000f


	//   ....[133]....
        /*07f0*/ 	.word	0x0500000f


	//   ....[134]....
        /*07f4*/ 	.word	0x0500000f


	//   ....[135]....
        /*07f8*/ 	.word	0x0500000f


	//   ....[136]....
        /*07fc*/ 	.word	0x0500000f


	//   ....[137]....
        /*0800*/ 	.word	0x0500000f


	//   ....[138]....
        /*0804*/ 	.word	0x0500000f


	//   ....[139]....
        /*0808*/ 	.word	0x0500000f


	//   ....[140]....
        /*080c*/ 	.word	0x0500000f


	//   ....[141]....
        /*0810*/ 	.word	0x0500000f


	//   ....[142]....
        /*0814*/ 	.word	0x0500000f


	//   ....[143]....
        /*0818*/ 	.word	0x0500000f


	//   ....[144]....
        /*081c*/ 	.word	0x0500000f


	//   ....[145]....
        /*0820*/ 	.word	0x0500000f


	//   ....[146]....
        /*0824*/ 	.word	0x0500000f


	//   ....[147]....
        /*0828*/ 	.word	0x0500000f


	//   ....[148]....
        /*082c*/ 	.word	0x0500000f


	//   ....[149]....
        /*0830*/ 	.word	0x0500000f


	//   ....[150]....
        /*0834*/ 	.word	0x0500000f


	//   ....[151]....
        /*0838*/ 	.word	0x0500000f


	//   ....[152]....
        /*083c*/ 	.word	0x0500000f


	//   ....[153]....
        /*0840*/ 	.word	0x0500000f


	//   ....[154]....
        /*0844*/ 	.word	0x0500000f


	//   ....[155]....
        /*0848*/ 	.word	0x0500000f


	//----- nvinfo : EIATTR_COOP_GROUP_INSTR_OFFSETS
	.align		4
.L_1033:
        /*084c*/ 	.byte	0x04, 0x28
        /*084e*/ 	.short	(.L_1035 - .L_1034)


	//   ....[0]....
.L_1034:
        /*0850*/ 	.word	0x00000060


	//   ....[1]....
        /*0854*/ 	.word	0x000001a0


	//   ....[2]....
        /*0858*/ 	.word	0x000001f0


	//   ....[3]....
        /*085c*/ 	.word	0x000003e0


	//   ....[4]....
        /*0860*/ 	.word	0x00000540


	//   ....[5]....
        /*0864*/ 	.word	0x00000660


	//   ....[6]....
        /*0868*/ 	.word	0x000007c0


	//   ....[7]....
        /*086c*/ 	.word	0x000051f0


	//   ....[8]....
        /*0870*/ 	.word	0x000073c0


	//   ....[9]....
        /*0874*/ 	.word	0x00007b40


	//   ....[10]....
        /*0878*/ 	.word	0x00007b50


	//   ....[11]....
        /*087c*/ 	.word	0x00007b60


	//   ....[12]....
        /*0880*/ 	.word	0x00007b70


	//   ....[13]....
        /*0884*/ 	.word	0x00007e60


	//   ....[14]....
        /*0888*/ 	.word	0x00007e70


	//   ....[15]....
        /*088c*/ 	.word	0x00007e80


	//   ....[16]....
        /*0890*/ 	.word	0x00007e90


	//   ....[17]....
        /*0894*/ 	.word	0x00009180


	//   ....[18]....
        /*0898*/ 	.word	0x00009190


	//   ....[19]....
        /*089c*/ 	.word	0x000091a0


	//   ....[20]....
        /*08a0*/ 	.word	0x000091b0


	//   ....[21]....
        /*08a4*/ 	.word	0x000093e0


	//   ....[22]....
        /*08a8*/ 	.word	0x000093f0


	//   ....[23]....
        /*08ac*/ 	.word	0x00009400


	//   ....[24]....
        /*08b0*/ 	.word	0x00009410


	//   ....[25]....
        /*08b4*/ 	.word	0x0000a9b0


	//   ....[26]....
        /*08b8*/ 	.word	0x0000a9d0


	//   ....[27]....
        /*08bc*/ 	.word	0x0000b090


	//   ....[28]....
        /*08c0*/ 	.word	0x0000b180


	//   ....[29]....
        /*08c4*/ 	.word	0x0000b520


	//   ....[30]....
        /*08c8*/ 	.word	0x0000b630


	//   ....[31]....
        /*08cc*/ 	.word	0x0000c100


	//   ....[32]....
        /*08d0*/ 	.word	0x0000c3c0


	//   ....[33]....
        /*08d4*/ 	.word	0x0000c440


	//   ....[34]....
        /*08d8*/ 	.word	0x0000ce80


	//   ....[35]....
        /*08dc*/ 	.word	0x0000ceb0


	//   ....[36]....
        /*08e0*/ 	.word	0x0000d670


	//   ....[37]....
        /*08e4*/ 	.word	0x0000d820


	//   ....[38]....
        /*08e8*/ 	.word	0x0000e500


	//   ....[39]....
        /*08ec*/ 	.word	0x0000ed40


	//   ....[40]....
        /*08f0*/ 	.word	0x0000eda0


	//   ....[41]....
        /*08f4*/ 	.word	0x0000f5f0


	//   ....[42]....
        /*08f8*/ 	.word	0x0000f6a0


	//   ....[43]....
        /*08fc*/ 	.word	0x00010340


	//   ....[44]....
        /*0900*/ 	.word	0x00010390


	//   ....[45]....
        /*0904*/ 	.word	0x000103f0


	//   ....[46]....
        /*0908*/ 	.word	0x00010540


	//   ....[47]....
        /*090c*/ 	.word	0x00010710


	//   ....[48]....
        /*0910*/ 	.word	0x00011b80


	//   ....[49]....
        /*0914*/ 	.word	0x00011f00


	//   ....[50]....
        /*0918*/ 	.word	0x00011f10


	//   ....[51]....
        /*091c*/ 	.word	0x00011f20


	//   ....[52]....
        /*0920*/ 	.word	0x00011f30


	//   ....[53]....
        /*0924*/ 	.word	0x00012b90


	//   ....[54]....
        /*0928*/ 	.word	0x00012bd0


	//   ....[55]....
        /*092c*/ 	.word	0x00012e60


	//   ....[56]....
        /*0930*/ 	.word	0x00012e80


	//   ....[57]....
        /*0934*/ 	.word	0x000136c0


	//   ....[58]....
        /*0938*/ 	.word	0x00013710


	//   ....[59]....
        /*093c*/ 	.word	0x00014060


	//   ....[60]....
        /*0940*/ 	.word	0x00014080


	//   ....[61]....
        /*0944*/ 	.word	0x00015360


	//   ....[62]....
        /*0948*/ 	.word	0x00015370


	//   ....[63]....
        /*094c*/ 	.word	0x000155a0


	//   ....[64]....
        /*0950*/ 	.word	0x000155c0


	//   ....[65]....
        /*0954*/ 	.word	0x00015870


	//   ....[66]....
        /*0958*/ 	.word	0x00015a80


	//   ....[67]....
        /*095c*/ 	.word	0x00015ab0


	//   ....[68]....
        /*0960*/ 	.word	0x00015ae0


	//   ....[69]....
        /*0964*/ 	.word	0x00015b10


	//   ....[70]....
        /*0968*/ 	.word	0x00015b40


	//   ....[71]....
        /*096c*/ 	.word	0x00015b70


	//   ....[72]....
        /*0970*/ 	.word	0x00015d10


	//   ....[73]....
        /*0974*/ 	.word	0x00015d40


	//   ....[74]....
        /*0978*/ 	.word	0x00015d70


	//   ....[75]....
        /*097c*/ 	.word	0x00015da0


	//   ....[76]....
        /*0980*/ 	.word	0x00015dd0


	//   ....[77]....
        /*0984*/ 	.word	0x00015e00


	//   ....[78]....
        /*0988*/ 	.word	0x00015ea0


	//   ....[79]....
        /*098c*/ 	.word	0x00015ed0


	//   ....[80]....
        /*0990*/ 	.word	0x00015ee0


	//   ....[81]....
        /*0994*/ 	.word	0x00015f10


	//   ....[82]....
        /*0998*/ 	.word	0x000174a0


	//   ....[83]....
        /*099c*/ 	.word	0x000198b0


	//   ....[84]....
        /*09a0*/ 	.word	0x0001a3a0


	//   ....[85]....
        /*09a4*/ 	.word	0x0001a3b0


	//   ....[86]....
        /*09a8*/ 	.word	0x0001a450


	//   ....[87]....
        /*09ac*/ 	.word	0x0001a460


	//   ....[88]....
        /*09b0*/ 	.word	0x0001a4e0


	//   ....[89]....
        /*09b4*/ 	.word	0x0001a4f0


	//   ....[90]....
        /*09b8*/ 	.word	0x0001a540


	//   ....[91]....
        /*09bc*/ 	.word	0x0001a560


	//   ....[92]....
        /*09c0*/ 	.word	0x0001dfb0


	//   ....[93]....
        /*09c4*/ 	.word	0x0001e030


	//   ....[94]....
        /*09c8*/ 	.word	0x0001e060


	//   ....[95]....
        /*09cc*/ 	.word	0x0001e070


	//   ....[96]....
        /*09d0*/ 	.word	0x0001e0a0


	//   ....[97]....
        /*09d4*/ 	.word	0x0001e0d0


	//   ....[98]....
        /*09d8*/ 	.word	0x0001e100


	//   ....[99]....
        /*09dc*/ 	.word	0x0001e130


	//   ....[100]....
        /*09e0*/ 	.word	0x0001e2f0


	//   ....[101]....
        /*09e4*/ 	.word	0x0001e320


	//   ....[102]....
        /*09e8*/ 	.word	0x0001e350


	//   ....[103]....
        /*09ec*/ 	.word	0x0001e380


	//   ....[104]....
        /*09f0*/ 	.word	0x0001e3b0


	//   ....[105]....
        /*09f4*/ 	.word	0x0001e3e0


	//   ....[106]....
        /*09f8*/ 	.word	0x0001e4b0


	//   ....[107]....
        /*09fc*/ 	.word	0x0001e4d0


	//   ....[108]....
        /*0a00*/ 	.word	0x0001e4e0


	//   ....[109]....
        /*0a04*/ 	.word	0x0001e560


	//   ....[110]....
        /*0a08*/ 	.word	0x0001f090


	//   ....[111]....
        /*0a0c*/ 	.word	0x0001f570


	//   ....[112]....
        /*0a10*/ 	.word	0x0001f600


	//   ....[113]....
        /*0a14*/ 	.word	0x0001f650


	//   ....[114]....
        /*0a18*/ 	.word	0x0001f6a0


	//   ....[115]....
        /*0a1c*/ 	.word	0x0001f740


	//   ....[116]....
        /*0a20*/ 	.word	0x0001f7d0


	//   ....[117]....
        /*0a24*/ 	.word	0x0001f820


	//   ....[118]....
        /*0a28*/ 	.word	0x0001f870


	//   ....[119]....
        /*0a2c*/ 	.word	0x0001f960


	//   ....[120]....
        /*0a30*/ 	.word	0x0001f9f0


	//   ....[121]....
        /*0a34*/ 	.word	0x0001fa40


	//   ....[122]....
        /*0a38*/ 	.word	0x0001fa90


	//   ....[123]....
        /*0a3c*/ 	.word	0x0001fb30


	//   ....[124]....
        /*0a40*/ 	.word	0x0001fbc0


	//   ....[125]....
        /*0a44*/ 	.word	0x0001fc10


	//   ....[126]....
        /*0a48*/ 	.word	0x0001fc60


	//   ....[127]....
        /*0a4c*/ 	.word	0x0001ff70


	//   ....[128]....
        /*0a50*/ 	.word	0x00020250


	//   ....[129]....
        /*0a54*/ 	.word	0x00020430


	//   ....[130]....
        /*0a58*/ 	.word	0x00020480


	//   ....[131]....
        /*0a5c*/ 	.word	0x000204e0


	//   ....[132]....
        /*0a60*/ 	.word	0x000205d0


	//   ....[133]....
        /*0a64*/ 	.word	0x00020630


	//   ....[134]....
        /*0a68*/ 	.word	0x00020720


	//   ....[135]....
        /*0a6c*/ 	.word	0x00020780


	//   ....[136]....
        /*0a70*/ 	.word	0x00020850


	//   ....[137]....
        /*0a74*/ 	.word	0x00020b80


	//   ....[138]....
        /*0a78*/ 	.word	0x00020c20


	//   ....[139]....
        /*0a7c*/ 	.word	0x00020dc0


	//   ....[140]....
        /*0a80*/ 	.word	0x00020e40


	//   ....[141]....
        /*0a84*/ 	.word	0x00020ec0


	//   ....[142]....
        /*0a88*/ 	.word	0x00020f40


	//   ....[143]....
        /*0a8c*/ 	.word	0x00020fc0


	//   ....[144]....
        /*0a90*/ 	.word	0x00021050


	//   ....[145]....
        /*0a94*/ 	.word	0x000210f0


	//   ....[146]....
        /*0a98*/ 	.word	0x000211a0


	//   ....[147]....
        /*0a9c*/ 	.word	0x00021220


	//   ....[148]....
        /*0aa0*/ 	.word	0x000212a0


	//   ....[149]....
        /*0aa4*/ 	.word	0x00021320


	//   ....[150]....
        /*0aa8*/ 	.word	0x000213b0


	//   ....[151]....
        /*0aac*/ 	.word	0x00021430


	//   ....[152]....
        /*0ab0*/ 	.word	0x000214e0


	//   ....[153]....
        /*0ab4*/ 	.word	0x00021530


	//   ....[154]....
        /*0ab8*/ 	.word	0x000215f0


	//   ....[155]....
        /*0abc*/ 	.word	0x00021720


	//----- nvinfo : EIATTR_REG_RECONFIG
	.align		4
.L_1035:
        /*0ac0*/ 	.byte	0x01, 0x54
	.zero		2


	//----- nvinfo : EIATTR_SYSCALL_OFFSETS
	.align		4
        /*0ac4*/ 	.byte	0x04, 0x46
        /*0ac6*/ 	.short	(.L_1037 - .L_1036)


	//   ....[0]....
.L_1036:
        /*0ac8*/ 	.word	0x000020a0


	//   ....[1]....
        /*0acc*/ 	.word	0x000021f0


	//   ....[2]....
        /*0ad0*/ 	.word	0x00007570


	//   ....[3]....
        /*0ad4*/ 	.word	0x00007890


	//   ....[4]....
        /*0ad8*/ 	.word	0x000194d0


	//   ....[5]....
        /*0adc*/ 	.word	0x00019620


	//   ....[6]....
        /*0ae0*/ 	.word	0x00019720


	//   ....[7]....
        /*0ae4*/ 	.word	0x00019fc0


	//----- nvinfo : EIATTR_MBARRIER_INSTR_OFFSETS
	.align		4
.L_1037:
        /*0ae8*/ 	.byte	0x04, 0x39
        /*0aea*/ 	.short	(.L_1039 - .L_1038)


	//   ....[0]....
.L_1038:
        /*0aec*/ 	.word	0x000002d0
        /*0af0*/ 	.word	0x000000ff
        /*0af4*/ 	.word	0x00028c00
        /*0af8*/ 	.short	0x0100
        /*0afa*/ 	.byte	0x08
	.zero		1


	//   ....[1]....
        /*0afc*/ 	.word	0x000002e0
        /*0b00*/ 	.word	0x000000ff
        /*0b04*/ 	.word	0x00028c20
        /*0b08*/ 	.short	0x0100
        /*0b0a*/ 	.byte	0x08
	.zero		1


	//   ....[2]....
        /*0b0c*/ 	.word	0x00000390
        /*0b10*/ 	.word	0x000000ff
        /*0b14*/ 	.word	0x00028c30
        /*0b18*/ 	.short	0x0100
        /*0b1a*/ 	.byte	0x06
	.zero		1


	//   ....[3]....
        /*0b1c*/ 	.word	0x000003a0
        /*0b20*/ 	.word	0x000000ff
        /*0b24*/ 	.word	0x00028c40
        /*0b28*/ 	.short	0x0100
        /*0b2a*/ 	.byte	0x06
	.zero		1


	//   ....[4]....
        /*0b2c*/ 	.word	0x000003b0
        /*0b30*/ 	.word	0x000000ff
        /*0b34*/ 	.word	0x00028c38
        /*0b38*/ 	.short	0x0100
        /*0b3a*/ 	.byte	0x06
	.zero		1


	//   ....[5]....
        /*0b3c*/ 	.word	0x000003c0
        /*0b40*/ 	.word	0x000000ff
        /*0b44*/ 	.word	0x00028c48
        /*0b48*/ 	.short	0x0100
        /*0b4a*/ 	.byte	0x06
	.zero		1


	//   ....[6]....
        /*0b4c*/ 	.word	0x000004f0
        /*0b50*/ 	.word	0x000000ff
        /*0b54*/ 	.word	0x00028c50
        /*0b58*/ 	.short	0x0100
        /*0b5a*/ 	.byte	0x08
	.zero		1


	//   ....[7]....
        /*0b5c*/ 	.word	0x00000500
        /*0b60*/ 	.word	0x000000ff
        /*0b64*/ 	.word	0x00028c60
        /*0b68*/ 	.short	0x0100
        /*0b6a*/ 	.byte	0x08
	.zero		1


	//   ....[8]....
        /*0b6c*/ 	.word	0x00000510
        /*0b70*/ 	.word	0x000000ff
        /*0b74*/ 	.word	0x00028c58
        /*0b78*/ 	.short	0x0100
        /*0b7a*/ 	.byte	0x08
	.zero		1


	//   ....[9]....
        /*0b7c*/ 	.word	0x00000520
        /*0b80*/ 	.word	0x000000ff
        /*0b84*/ 	.word	0x00028c68
        /*0b88*/ 	.short	0x0100
        /*0b8a*/ 	.byte	0x08
	.zero		1


	//   ....[10]....
        /*0b8c*/ 	.word	0x00000610
        /*0b90*/ 	.word	0x000000ff
        /*0b94*/ 	.word	0x00028c70
        /*0b98*/ 	.short	0x0100
        /*0b9a*/ 	.byte	0x06
	.zero		1


	//   ....[11]....
        /*0b9c*/ 	.word	0x00000620
        /*0ba0*/ 	.word	0x000000ff
        /*0ba4*/ 	.word	0x00028c80
        /*0ba8*/ 	.short	0x0100
        /*0baa*/ 	.byte	0x06
	.zero		1


	//   ....[12]....
        /*0bac*/ 	.word	0x00000630
        /*0bb0*/ 	.word	0x000000ff
        /*0bb4*/ 	.word	0x00028c78
        /*0bb8*/ 	.short	0x0100
        /*0bba*/ 	.byte	0x06
	.zero		1


	//   ....[13]....
        /*0bbc*/ 	.word	0x00000640
        /*0bc0*/ 	.word	0x000000ff
        /*0bc4*/ 	.word	0x00028c88
        /*0bc8*/ 	.short	0x0100
        /*0bca*/ 	.byte	0x06
	.zero		1


	//   ....[14]....
        /*0bcc*/ 	.word	0x00000770
        /*0bd0*/ 	.word	0x000000ff
        /*0bd4*/ 	.word	0x00028c90
        /*0bd8*/ 	.short	0x0100
        /*0bda*/ 	.byte	0x08
	.zero		1


	//   ....[15]....
        /*0bdc*/ 	.word	0x00000780
        /*0be0*/ 	.word	0x000000ff
        /*0be4*/ 	.word	0x00028ca0
        /*0be8*/ 	.short	0x0100
        /*0bea*/ 	.byte	0x08
	.zero		1


	//   ....[16]....
        /*0bec*/ 	.word	0x00000790
        /*0bf0*/ 	.word	0x000000ff
        /*0bf4*/ 	.word	0x00028c98
        /*0bf8*/ 	.short	0x0100
        /*0bfa*/ 	.byte	0x08
	.zero		1


	//   ....[17]....
        /*0bfc*/ 	.word	0x000007a0
        /*0c00*/ 	.word	0x000000ff
        /*0c04*/ 	.word	0x00028ca8
        /*0c08*/ 	.short	0x0100
        /*0c0a*/ 	.byte	0x08
	.zero		1


	//   ....[18]....
        /*0c0c*/ 	.word	0x000008d0
        /*0c10*/ 	.word	0x000000ff
        /*0c14*/ 	.word	0x00028cb0
        /*0c18*/ 	.short	0x0100
        /*0c1a*/ 	.byte	0x08
	.zero		1


	//   ....[19]....
        /*0c1c*/ 	.word	0x000008e0
        /*0c20*/ 	.word	0x000000ff
        /*0c24*/ 	.word	0x00028cc0
        /*0c28*/ 	.short	0x0100
        /*0c2a*/ 	.byte	0x08
	.zero		1


	//   ....[20]....
        /*0c2c*/ 	.word	0x000008f0
        /*0c30*/ 	.word	0x000000ff
        /*0c34*/ 	.word	0x00028cb8
        /*0c38*/ 	.short	0x0100
        /*0c3a*/ 	.byte	0x08
	.zero		1


	//   ....[21]....
        /*0c3c*/ 	.word	0x00000900
        /*0c40*/ 	.word	0x000000ff
        /*0c44*/ 	.word	0x00028cc8
        /*0c48*/ 	.short	0x0100
        /*0c4a*/ 	.byte	0x08
	.zero		1


	//   ....[22]....
        /*0c4c*/ 	.word	0x00002db0
        /*0c50*/ 	.word	0x0000004b
        /*0c54*/ 	.word	0x00028c90
        /*0c58*/ 	.short	0x010a
        /*0c5a*/ 	.byte	0x3f
	.zero		1


	//   ....[23]....
        /*0c5c*/ 	.word	0x00003810
        /*0c60*/ 	.word	0x0000004b
        /*0c64*/ 	.word	0x00028c90
        /*0c68*/ 	.short	0x010a
        /*0c6a*/ 	.byte	0x3f
	.zero		1


	//   ....[24]....
        /*0c6c*/ 	.word	0x00004140
        /*0c70*/ 	.word	0x0000004b
        /*0c74*/ 	.word	0x00028c90
        /*0c78*/ 	.short	0x010a
        /*0c7a*/ 	.byte	0x3f
	.zero		1


	//   ....[25]....
        /*0c7c*/ 	.word	0x00004340
        /*0c80*/ 	.word	0x00000004
        /*0c84*/ 	.word	0x00000000
        /*0c88*/ 	.short	0x0101
        /*0c8a*/ 	.byte	0x3f
	.zero		1


	//   ....[26]....
        /*0c8c*/ 	.word	0x00004380
        /*0c90*/ 	.word	0x0000004b
        /*0c94*/ 	.word	0x00028cb0
        /*0c98*/ 	.short	0x010a
        /*0c9a*/ 	.byte	0x3f
	.zero		1


	//   ....[27]....
        /*0c9c*/ 	.word	0x000049e0
        /*0ca0*/ 	.word	0x0000004b
        /*0ca4*/ 	.word	0x00000000
        /*0ca8*/ 	.short	0x0101
        /*0caa*/ 	.byte	0x3f
	.zero		1


	//   ....[28]....
        /*0cac*/ 	.word	0x00005310
        /*0cb0*/ 	.word	0x00000005
        /*0cb4*/ 	.word	0x00028c50
        /*0cb8*/ 	.short	0x010a
        /*0cba*/ 	.byte	0x3f
	.zero		1


	//   ....[29]....
        /*0cbc*/ 	.word	0x000056d0
        /*0cc0*/ 	.word	0x00000005
        /*0cc4*/ 	.word	0x00000000
        /*0cc8*/ 	.short	0x0101
        /*0cca*/ 	.byte	0x3f
	.zero		1


	//   ....[30]....
        /*0ccc*/ 	.word	0x00006010
        /*0cd0*/ 	.word	0x00000015
        /*0cd4*/ 	.word	0x00028c50
        /*0cd8*/ 	.short	0x010a
        /*0cda*/ 	.byte	0x3f
	.zero		1


	//   ....[31]....
        /*0cdc*/ 	.word	0x00006060
        /*0ce0*/ 	.word	0x00000015
        /*0ce4*/ 	.word	0x00028c50
        /*0ce8*/ 	.short	0x010a
        /*0cea*/ 	.byte	0x3f
	.zero		1


	//   ....[32]....
        /*0cec*/ 	.word	0x00006330
        /*0cf0*/ 	.word	0x00000015
        /*0cf4*/ 	.word	0x00000000
        /*0cf8*/ 	.short	0x0101
        /*0cfa*/ 	.byte	0x3f
	.zero		1


	//   ....[33]....
        /*0cfc*/ 	.word	0x00007600
        /*0d00*/ 	.word	0x00000002
        /*0d04*/ 	.word	0x00028c00
        /*0d08*/ 	.short	0x010a
        /*0d0a*/ 	.byte	0x3f
	.zero		1


	//   ....[34]....
        /*0d0c*/ 	.word	0x00007650
        /*0d10*/ 	.word	0x00000002
        /*0d14*/ 	.word	0x00028c00
        /*0d18*/ 	.short	0x010a
        /*0d1a*/ 	.byte	0x3f
	.zero		1


	//   ....[35]....
        /*0d1c*/ 	.word	0x000080e0
        /*0d20*/ 	.word	0x00000002
        /*0d24*/ 	.word	0x00028c00
        /*0d28*/ 	.short	0x010a
        /*0d2a*/ 	.byte	0x3f
	.zero		1


	//   ....[36]....
        /*0d2c*/ 	.word	0x000095c0
        /*0d30*/ 	.word	0x00000002
        /*0d34*/ 	.word	0x00028c00
        /*0d38*/ 	.short	0x010a
        /*0d3a*/ 	.byte	0x3f
	.zero		1


	//   ....[37]....
        /*0d3c*/ 	.word	0x0000a570
        /*0d40*/ 	.word	0x00000014
        /*0d44*/ 	.word	0x00028c30
        /*0d48*/ 	.short	0x010a
        /*0d4a*/ 	.byte	0x3f
	.zero		1


	//   ....[38]....
        /*0d4c*/ 	.word	0x0000a610
        /*0d50*/ 	.word	0x00000014
        /*0d54*/ 	.word	0x00028c30
        /*0d58*/ 	.short	0x010a
        /*0d5a*/ 	.byte	0x3f
	.zero		1


	//   ....[39]....
        /*0d5c*/ 	.word	0x0000b830
        /*0d60*/ 	.word	0x0000001d
        /*0d64*/ 	.word	0x00000000
        /*0d68*/ 	.short	0x0101
        /*0d6a*/ 	.byte	0x3f
	.zero		1


	//   ....[40]....
        /*0d6c*/ 	.word	0x0000bce0
        /*0d70*/ 	.word	0x00000014
        /*0d74*/ 	.word	0x00028c50
        /*0d78*/ 	.short	0x010a
        /*0d7a*/ 	.byte	0x3f
	.zero		1


	//   ....[41]....
        /*0d7c*/ 	.word	0x0000bda0
        /*0d80*/ 	.word	0x00000014
        /*0d84*/ 	.word	0x00028c50
        /*0d88*/ 	.short	0x010a
        /*0d8a*/ 	.byte	0x3f
	.zero		1


	//   ....[42]....
        /*0d8c*/ 	.word	0x0000c120
        /*0d90*/ 	.word	0x00000014
        /*0d94*/ 	.word	0x00000000
        /*0d98*/ 	.short	0x0101
        /*0d9a*/ 	.byte	0x3f
	.zero		1


	//   ....[43]....
        /*0d9c*/ 	.word	0x0000c210
        /*0da0*/ 	.word	0x000000d9
        /*0da4*/ 	.word	0x00028c30
        /*0da8*/ 	.short	0x010a
        /*0daa*/ 	.byte	0x3f
	.zero		1


	//   ....[44]....
        /*0dac*/ 	.word	0x0000c2d0
        /*0db0*/ 	.word	0x000000d9
        /*0db4*/ 	.word	0x00028c30
        /*0db8*/ 	.short	0x010a
        /*0dba*/ 	.byte	0x3f
	.zero		1


	//   ....[45]....
        /*0dbc*/ 	.word	0x0000d1e0
        /*0dc0*/ 	.word	0x0000000e
        /*0dc4*/ 	.word	0x00000000
        /*0dc8*/ 	.short	0x0101
        /*0dca*/ 	.byte	0x3f
	.zero		1


	//   ....[46]....
        /*0dcc*/ 	.word	0x0000e1d0
        /*0dd0*/ 	.word	0x000000d9
        /*0dd4*/ 	.word	0x00028c50
        /*0dd8*/ 	.short	0x010a
        /*0dda*/ 	.byte	0x3f
	.zero		1


	//   ....[47]....
        /*0ddc*/ 	.word	0x0000e220
        /*0de0*/ 	.word	0x000000d9
        /*0de4*/ 	.word	0x00028c50
        /*0de8*/ 	.short	0x010a
        /*0dea*/ 	.byte	0x3f
	.zero		1


	//   ....[48]....
        /*0dec*/ 	.word	0x0000e520
        /*0df0*/ 	.word	0x000000d9
        /*0df4*/ 	.word	0x00000000
        /*0df8*/ 	.short	0x0101
        /*0dfa*/ 	.byte	0x3f
	.zero		1


	//   ....[49]....
        /*0dfc*/ 	.word	0x0000e650
        /*0e00*/ 	.word	0x000000c2
        /*0e04*/ 	.word	0x00028c30
        /*0e08*/ 	.short	0x010a
        /*0e0a*/ 	.byte	0x3f
	.zero		1


	//   ....[50]....
        /*0e0c*/ 	.word	0x0000e6c0
        /*0e10*/ 	.word	0x000000c2
        /*0e14*/ 	.word	0x00028c30
        /*0e18*/ 	.short	0x010a
        /*0e1a*/ 	.byte	0x3f
	.zero		1


	//   ....[51]....
        /*0e1c*/ 	.word	0x0000f1a0
        /*0e20*/ 	.word	0x0000000f
        /*0e24*/ 	.word	0x00000000
        /*0e28*/ 	.short	0x0101
        /*0e2a*/ 	.byte	0x3f
	.zero		1


	//   ....[52]....
        /*0e2c*/ 	.word	0x00010010
        /*0e30*/ 	.word	0x000000c2
        /*0e34*/ 	.word	0x00028c50
        /*0e38*/ 	.short	0x010a
        /*0e3a*/ 	.byte	0x3f
	.zero		1


	//   ....[53]....
        /*0e3c*/ 	.word	0x00010060
        /*0e40*/ 	.word	0x000000c2
        /*0e44*/ 	.word	0x00028c50
        /*0e48*/ 	.short	0x010a
        /*0e4a*/ 	.byte	0x3f
	.zero		1


	//   ....[54]....
        /*0e4c*/ 	.word	0x00010360
        /*0e50*/ 	.word	0x000000c2
        /*0e54*/ 	.word	0x00000000
        /*0e58*/ 	.short	0x0101
        /*0e5a*/ 	.byte	0x3f
	.zero		1


	//   ....[55]....
        /*0e5c*/ 	.word	0x00012b80
        /*0e60*/ 	.word	0x00000004
        /*0e64*/ 	.word	0x00000000
        /*0e68*/ 	.short	0x0101
        /*0e6a*/ 	.byte	0x3f
	.zero		1


	//   ....[56]....
        /*0e6c*/ 	.word	0x00013750
        /*0e70*/ 	.word	0x00000008
        /*0e74*/ 	.word	0x00000000
        /*0e78*/ 	.short	0x0101
        /*0e7a*/ 	.byte	0x3f
	.zero		1


	//   ....[57]....
        /*0e7c*/ 	.word	0x00017580
        /*0e80*/ 	.word	0x00000012
        /*0e84*/ 	.word	0x00028c20
        /*0e88*/ 	.short	0x010a
        /*0e8a*/ 	.byte	0x3f
	.zero		1


	//   ....[58]....
        /*0e8c*/ 	.word	0x00017650
        /*0e90*/ 	.word	0x00000005
        /*0e94*/ 	.word	0x00028ca0
        /*0e98*/ 	.short	0x010a
        /*0e9a*/ 	.byte	0x3f
	.zero		1


	//   ....[59]....
        /*0e9c*/ 	.word	0x00017890
        /*0ea0*/ 	.word	0x00000005
        /*0ea4*/ 	.word	0x00028cc0
        /*0ea8*/ 	.short	0x010a
        /*0eaa*/ 	.byte	0x3f
	.zero		1


	//   ....[60]....
        /*0eac*/ 	.word	0x000182f0
        /*0eb0*/ 	.word	0x00000005
        /*0eb4*/ 	.word	0x00028ca0
        /*0eb8*/ 	.short	0x010a
        /*0eba*/ 	.byte	0x3f
	.zero		1


	//   ....[61]....
        /*0ebc*/ 	.word	0x00018520
        /*0ec0*/ 	.word	0x00000005
        /*0ec4*/ 	.word	0x00028cc0
        /*0ec8*/ 	.short	0x010a
        /*0eca*/ 	.byte	0x3f
	.zero		1


	//   ....[62]....
        /*0ecc*/ 	.word	0x00019b10
        /*0ed0*/ 	.word	0x00000000
        /*0ed4*/ 	.word	0x00028c40
        /*0ed8*/ 	.short	0x010a
        /*0eda*/ 	.byte	0x3f
	.zero		1


	//   ....[63]....
        /*0edc*/ 	.word	0x0001a600
        /*0ee0*/ 	.word	0x00000012
        /*0ee4*/ 	.word	0x00028c00
        /*0ee8*/ 	.short	0x0107
        /*0eea*/ 	.byte	0x3f
	.zero		1


	//   ....[64]....
        /*0eec*/ 	.word	0x0001a6f0
        /*0ef0*/ 	.word	0x00000012
        /*0ef4*/ 	.word	0x00028c00
        /*0ef8*/ 	.short	0x0101
        /*0efa*/ 	.byte	0x3f
	.zero		1


	//   ....[65]....
        /*0efc*/ 	.word	0x0001a710
        /*0f00*/ 	.word	0x00000012
        /*0f04*/ 	.word	0x00028c20
        /*0f08*/ 	.short	0x010a
        /*0f0a*/ 	.byte	0x3f
	.zero		1


	//   ....[66]....
        /*0f0c*/ 	.word	0x0001a7f0
        /*0f10*/ 	.word	0x00000000
        /*0f14*/ 	.word	0x00028c60
        /*0f18*/ 	.short	0x010a
        /*0f1a*/ 	.byte	0x3f
	.zero		1


	//   ....[67]....
        /*0f1c*/ 	.word	0x0001b480
        /*0f20*/ 	.word	0x00000002
        /*0f24*/ 	.word	0x00028c40
        /*0f28*/ 	.short	0x010a
        /*0f2a*/ 	.byte	0x3f
	.zero		1


	//   ....[68]....
        /*0f2c*/ 	.word	0x0001b6e0
        /*0f30*/ 	.word	0x00000002
        /*0f34*/ 	.word	0x00028c60
        /*0f38*/ 	.short	0x010a
        /*0f3a*/ 	.byte	0x3f
	.zero		1


	//   ....[69]....
        /*0f3c*/ 	.word	0x0001c2a0
        /*0f40*/ 	.word	0x00000002
        /*0f44*/ 	.word	0x00028c40
        /*0f48*/ 	.short	0x010a
        /*0f4a*/ 	.byte	0x3f
	.zero		1


	//   ....[70]....
        /*0f4c*/ 	.word	0x0001c4f0
        /*0f50*/ 	.word	0x00000002
        /*0f54*/ 	.word	0x00028c60
        /*0f58*/ 	.short	0x010a
        /*0f5a*/ 	.byte	0x3f
	.zero		1


	//   ....[71]....
        /*0f5c*/ 	.word	0x0001d030
        /*0f60*/ 	.word	0x00000003
        /*0f64*/ 	.word	0x00028c40
        /*0f68*/ 	.short	0x010a
        /*0f6a*/ 	.byte	0x3f
	.zero		1


	//   ....[72]....
        /*0f6c*/ 	.word	0x0001d290
        /*0f70*/ 	.word	0x00000003
        /*0f74*/ 	.word	0x00028c60
        /*0f78*/ 	.short	0x010a
        /*0f7a*/ 	.byte	0x3f
	.zero		1


	//   ....[73]....
        /*0f7c*/ 	.word	0x0001f010
        /*0f80*/ 	.word	0x00000000
        /*0f84*/ 	.word	0x00028c20
        /*0f88*/ 	.short	0x010a
        /*0f8a*/ 	.byte	0x3f
	.zero		1


	//   ....[74]....
        /*0f8c*/ 	.word	0x0001f1c0
        /*0f90*/ 	.word	0x00000006
        /*0f94*/ 	.word	0x00000000
        /*0f98*/ 	.short	0x010a
        /*0f9a*/ 	.byte	0x3f
	.zero		1


	//   ....[75]....
        /*0f9c*/ 	.word	0x0001f230
        /*0fa0*/ 	.word	0x00000007
        /*0fa4*/ 	.word	0x00000000
        /*0fa8*/ 	.short	0x010a
        /*0faa*/ 	.byte	0x3f
	.zero		1


	//   ....[76]....
        /*0fac*/ 	.word	0x0001f2a0
        /*0fb0*/ 	.word	0x00000004
        /*0fb4*/ 	.word	0x00000000
        /*0fb8*/ 	.short	0x010a
        /*0fba*/ 	.byte	0x3f
	.zero		1


	//   ....[77]....
        /*0fbc*/ 	.word	0x0001f2d0
        /*0fc0*/ 	.word	0x00000003
        /*0fc4*/ 	.word	0x00000000
        /*0fc8*/ 	.short	0x010a
        /*0fca*/ 	.byte	0x3f
	.zero		1


	//   ....[78]....
        /*0fcc*/ 	.word	0x0001f330
        /*0fd0*/ 	.word	0x0000004b
        /*0fd4*/ 	.word	0x00028c90
        /*0fd8*/ 	.short	0x010a
        /*0fda*/ 	.byte	0x3f
	.zero		1


	//   ....[79]....
        /*0fdc*/ 	.word	0x0001f380
        /*0fe0*/ 	.word	0x0000004b
        /*0fe4*/ 	.word	0x00028c90
        /*0fe8*/ 	.short	0x010a
        /*0fea*/ 	.byte	0x3f
	.zero		1


	//   ....[80]....
        /*0fec*/ 	.word	0x0001f3d0
        /*0ff0*/ 	.word	0x0000004b
        /*0ff4*/ 	.word	0x00028c90
        /*0ff8*/ 	.short	0x010a
        /*0ffa*/ 	.byte	0x3f
	.zero		1


	//   ....[81]....
        /*0ffc*/ 	.word	0x0001f420
        /*1000*/ 	.word	0x0000004b
        /*1004*/ 	.word	0x00028cb0
        /*1008*/ 	.short	0x010a
        /*100a*/ 	.byte	0x3f
	.zero		1


	//   ....[82]....
        /*100c*/ 	.word	0x0001f470
        /*1010*/ 	.word	0x00000005
        /*1014*/ 	.word	0x00028c50
        /*1018*/ 	.short	0x010a
        /*101a*/ 	.byte	0x3f
	.zero		1


	//   ....[83]....
        /*101c*/ 	.word	0x0001f4c0
        /*1020*/ 	.word	0x00000015
        /*1024*/ 	.word	0x00028c50
        /*1028*/ 	.short	0x010a
        /*102a*/ 	.byte	0x3f
	.zero		1


	//   ....[84]....
        /*102c*/ 	.word	0x0001f8b0
        /*1030*/ 	.word	0x00000002
        /*1034*/ 	.word	0x00028c00
        /*1038*/ 	.short	0x010a
        /*103a*/ 	.byte	0x3f
	.zero		1


	//   ....[85]....
        /*103c*/ 	.word	0x0001fcb0
        /*1040*/ 	.word	0x00000002
        /*1044*/ 	.word	0x00028c00
        /*1048*/ 	.short	0x010a
        /*104a*/ 	.byte	0x3f
	.zero		1


	//   ....[86]....
        /*104c*/ 	.word	0x0001fd00
        /*1050*/ 	.word	0x00000014
        /*1054*/ 	.word	0x00028c30
        /*1058*/ 	.short	0x010a
        /*105a*/ 	.byte	0x3f
	.zero		1


	//   ....[87]....
        /*105c*/ 	.word	0x0001fd50
        /*1060*/ 	.word	0x00000014
        /*1064*/ 	.word	0x00028c50
        /*1068*/ 	.short	0x010a
        /*106a*/ 	.byte	0x3f
	.zero		1


	//   ....[88]....
        /*106c*/ 	.word	0x0001fda0
        /*1070*/ 	.word	0x000000d9
        /*1074*/ 	.word	0x00028c30
        /*1078*/ 	.short	0x010a
        /*107a*/ 	.byte	0x3f
	.zero		1


	//   ....[89]....
        /*107c*/ 	.word	0x0001fdf0
        /*1080*/ 	.word	0x000000d9
        /*1084*/ 	.word	0x00028c50
        /*1088*/ 	.short	0x010a
        /*108a*/ 	.byte	0x3f
	.zero		1


	//   ....[90]....
        /*108c*/ 	.word	0x0001fe40
        /*1090*/ 	.word	0x000000c2
        /*1094*/ 	.word	0x00028c30
        /*1098*/ 	.short	0x010a
        /*109a*/ 	.byte	0x3f
	.zero		1


	//   ....[91]....
        /*109c*/ 	.word	0x0001fe90
        /*10a0*/ 	.word	0x000000c2
        /*10a4*/ 	.word	0x00028c50
        /*10a8*/ 	.short	0x010a
        /*10aa*/ 	.byte	0x3f
	.zero		1


	//   ....[92]....
        /*10ac*/ 	.word	0x00020030
        /*10b0*/ 	.word	0x00000012
        /*10b4*/ 	.word	0x00028c20
        /*10b8*/ 	.short	0x010a
        /*10ba*/ 	.byte	0x3f
	.zero		1


	//   ....[93]....
        /*10bc*/ 	.word	0x00020080
        /*10c0*/ 	.word	0x00000005
        /*10c4*/ 	.word	0x00028ca0
        /*10c8*/ 	.short	0x010a
        /*10ca*/ 	.byte	0x3f
	.zero		1


	//   ....[94]....
        /*10cc*/ 	.word	0x000200d0
        /*10d0*/ 	.word	0x00000005
        /*10d4*/ 	.word	0x00028cc0
        /*10d8*/ 	.short	0x010a
        /*10da*/ 	.byte	0x3f
	.zero		1


	//   ....[95]....
        /*10dc*/ 	.word	0x00020120
        /*10e0*/ 	.word	0x00000005
        /*10e4*/ 	.word	0x00028ca0
        /*10e8*/ 	.short	0x010a
        /*10ea*/ 	.byte	0x3f
	.zero		1


	//   ....[96]....
        /*10ec*/ 	.word	0x00020170
        /*10f0*/ 	.word	0x00000005
        /*10f4*/ 	.word	0x00028cc0
        /*10f8*/ 	.short	0x010a
        /*10fa*/ 	.byte	0x3f
	.zero		1


	//   ....[97]....
        /*10fc*/ 	.word	0x00020310
        /*1100*/ 	.word	0x00000000
        /*1104*/ 	.word	0x00028c40
        /*1108*/ 	.short	0x010a
        /*110a*/ 	.byte	0x3f
	.zero		1


	//   ....[98]....
        /*110c*/ 	.word	0x00020890
        /*1110*/ 	.word	0x00000012
        /*1114*/ 	.word	0x00028c20
        /*1118*/ 	.short	0x010a
        /*111a*/ 	.byte	0x3f
	.zero		1


	//   ....[99]....
        /*111c*/ 	.word	0x000208e0
        /*1120*/ 	.word	0x00000000
        /*1124*/ 	.word	0x00028c60
        /*1128*/ 	.short	0x010a
        /*112a*/ 	.byte	0x3f
	.zero		1


	//   ....[100]....
        /*112c*/ 	.word	0x00020930
        /*1130*/ 	.word	0x00000002
        /*1134*/ 	.word	0x00028c40
        /*1138*/ 	.short	0x010a
        /*113a*/ 	.byte	0x3f
	.zero		1


	//   ....[101]....
        /*113c*/ 	.word	0x00020980
        /*1140*/ 	.word	0x00000002
        /*1144*/ 	.word	0x00028c60
        /*1148*/ 	.short	0x010a
        /*114a*/ 	.byte	0x3f
	.zero		1


	//   ....[102]....
        /*114c*/ 	.word	0x000209d0
        /*1150*/ 	.word	0x00000002
        /*1154*/ 	.word	0x00028c40
        /*1158*/ 	.short	0x010a
        /*115a*/ 	.byte	0x3f
	.zero		1


	//   ....[103]....
        /*115c*/ 	.word	0x00020a20
        /*1160*/ 	.word	0x00000002
        /*1164*/ 	.word	0x00028c60
        /*1168*/ 	.short	0x010a
        /*116a*/ 	.byte	0x3f
	.zero		1


	//   ....[104]....
        /*116c*/ 	.word	0x00020a70
        /*1170*/ 	.word	0x00000003
        /*1174*/ 	.word	0x00028c40
        /*1178*/ 	.short	0x010a
        /*117a*/ 	.byte	0x3f
	.zero		1


	//   ....[105]....
        /*117c*/ 	.word	0x00020ac0
        /*1180*/ 	.word	0x00000003
        /*1184*/ 	.word	0x00028c60
        /*1188*/ 	.short	0x010a
        /*118a*/ 	.byte	0x3f
	.zero		1


	//   ....[106]....
        /*118c*/ 	.word	0x00021640
        /*1190*/ 	.word	0x00000000
        /*1194*/ 	.word	0x00028c20
        /*1198*/ 	.short	0x010a
        /*119a*/ 	.byte	0x3f
	.zero		1


	//   ....[107]....
        /*119c*/ 	.word	0x000217e0
        /*11a0*/ 	.word	0x00000006
        /*11a4*/ 	.word	0x00000000
        /*11a8*/ 	.short	0x010a
        /*11aa*/ 	.byte	0x3f
	.zero		1


	//   ....[108]....
        /*11ac*/ 	.word	0x00021830
        /*11b0*/ 	.word	0x00000007
        /*11b4*/ 	.word	0x00000000
        /*11b8*/ 	.short	0x010a
        /*11ba*/ 	.byte	0x3f
	.zero		1


	//   ....[109]....
        /*11bc*/ 	.word	0x00021880
        /*11c0*/ 	.word	0x00000004
        /*11c4*/ 	.word	0x00000000
        /*11c8*/ 	.short	0x010a
        /*11ca*/ 	.byte	0x3f
	.zero		1


	//----- nvinfo : EIATTR_NUM_MBARRIERS
	.align		4
.L_1039:
        /*11cc*/ 	.byte	0x03, 0x38
        /*11ce*/ 	.short	0x0016


	//----- nvinfo : EIATTR_EXIT_INSTR_OFFSETS
	.align		4
        /*11d0*/ 	.byte	0x04, 0x1c
        /*11d2*/ 	.short	(.L_1041 - .L_1040)


	//   ....[0]....
.L_1040:
        /*11d4*/ 	.word	0x0001f320


	//----- nvinfo : EIATTR_MAX_THREADS
	.align		4
.L_1041:
        /*11d8*/ 	.byte	0x04, 0x05
        /*11da*/ 	.short	(.L_1043 - .L_1042)
.L_1042:
        /*11dc*/ 	.word	0x00000180
        /*11e0*/ 	.word	0x00000001
        /*11e4*/ 	.word	0x00000001


	//----- nvinfo : EIATTR_CRS_STACK_SIZE
	.align		4
.L_1043:
        /*11e8*/ 	.byte	0x04, 0x1e
        /*11ea*/ 	.short	(.L_1045 - .L_1044)
.L_1044:
        /*11ec*/ 	.word	0x00000000


	//----- nvinfo : EIATTR_CBANK_PARAM_SIZE
	.align		4
.L_1045:
        /*11f0*/ 	.byte	0x03, 0x19
        /*11f2*/ 	.short	0x0af0


	//----- nvinfo : EIATTR_PARAM_CBANK
	.align		4
        /*11f4*/ 	.byte	0x04, 0x0a
        /*11f6*/ 	.short	(.L_1047 - .L_1046)
	.align		4
.L_1046:
        /*11f8*/ 	.word	index@(.nv.constant0._ZN7cutlass13device_kernelIN5flash11enable_sm90INS1_16FlashAttnFwdSm90INS1_25CollectiveMainloopFwdSm90ILi2EN4cute5tupleIJNS5_1CILi1EEES8_S8_EEENS6_IJNS7_ILi64EEESA_SA_EEELi512ENS_10bfloat16_tEfNS_4arch4Sm90ELb1ELb0ELb1ELb1ELb0ELb1ELb0ELb0ELb0ELb1ELb1ELb0EEENS1_21CollectiveEpilogueFwdINS6_IJSA_NS7_ILi512EEESA_EEES9_SC_SE_Li256ELb1ELb1ELb1ELb0EEENS1_36VarlenDynamicPersistentTileSchedulerILi64ELi64ELi256ELi128ELb1ELb1ELb1ELb1ELb1ELb1EEEEEEEEEvNT_6ParamsE)
        /*11fc*/ 	.short	0x0210
        /*11fe*/ 	.short	0x0af0


	//----- nvinfo : EIATTR_SW_WAR
	.align		4
.L_1047:
        /*1200*/ 	.byte	0x04, 0x36
        /*1202*/ 	.short	(.L_1049 - .L_1048)
.L_1048:
        /*1204*/ 	.word	0x00000008
.L_1049:


//--------------------- .nv.info._ZN7cutlass13device_kernelIN5flash11enable_sm90INS1_16FlashAttnFwdSm90INS1_25CollectiveMainloopFwdSm90ILi2EN4cute5tupleIJNS5_1CILi1EEES8_S8_EEENS6_IJNS7_ILi64EEESA_SA_EEELi512ENS_10bfloat16_tEfNS_4arch4Sm90ELb1ELb0ELb1ELb1ELb0ELb0ELb1ELb0ELb0ELb1ELb1ELb0EEENS1_21CollectiveEpilogueFwdINS6_IJSA_NS7_ILi512EEESA_EEES9_SC_SE_Li256ELb1ELb1ELb1ELb0EEENS1_36VarlenDynamicPersistentTileSchedulerILi64ELi64ELi256ELi128ELb1ELb1ELb1ELb1ELb1ELb1EEEEEEEEEvNT_6ParamsE --------------------------
	.section	.nv.info._ZN7cutlass13device_kernelIN5flash11enable_sm90INS1_16FlashAttnFwdSm90INS1_25CollectiveMainloopFwdSm90ILi2EN4cute5tupleIJNS5_1CILi1EEES8_S8_EEENS6_IJNS7_ILi64EEESA_SA_EEELi512ENS_10bfloat16_tEfNS_4arch4Sm90ELb1ELb0ELb1ELb1ELb0ELb0ELb1ELb0ELb0ELb1ELb1ELb0EEENS1_21CollectiveEpilogueFwdINS6_IJSA_NS7_ILi512EEESA_EEES9_SC_SE_Li256ELb1ELb1ELb1ELb0EEENS1_36VarlenDynamicPersistentTileSchedulerILi64ELi64ELi256ELi128ELb1ELb1ELb1ELb1ELb1ELb1EEEEEEEEEvNT_6ParamsE,"",@"SHT_CUDA_INFO"
	.sectionflags	@""
	.align	4


	//----- nvinfo : EIATTR_CUDA_API_VERSION
	.align		4
        /*0000*/ 	.byte	0x04, 0x37
        /*0002*/ 	.short	(.L_1051 - .L_1050)
.L_1050:
        /*0004*/ 	.word	0x00000082


	//----- nvinfo : EIATTR_KPARAM_INFO
	.align		4
.L_1051:
        /*0008*/ 	.byte	0x04, 0x17
        /*000a*/ 	.short	(.L_1053 - .L_1052)
.L_1052:
        /*000c*/ 	.word	0x00000000
        /*0010*/ 	.short	0x0000
        /*0012*/ 	.short	0x0070
        /*0014*/ 	.byte	0x00, 0xf0, 0x01, 0x2e


	//----- nvinfo : EIATTR_SPARSE_MMA_MASK
	.align		4
.L_1053:
        /*0018*/ 	.byte	0x03, 0x50
        /*001a*/ 	.short	0x0000


	//----- nvinfo : EIATTR_MAXREG_COUNT
	.align		4
        /*001c*/ 	.byte	0x03, 0x1b
        /*001e*/ 	.short	0x00a8


	//----- nvinfo : EIATTR_NUM_BARRIERS
	.align		4
        /*0020*/ 	.byte	0x02, 0x4c
        /*0022*/ 	.byte	0x10
	.zero		1


	//----- nvinfo : EIATTR_EXTERNS
	.align		4
        /*0024*/ 	.byte	0x04, 0x0f
        /*0026*/ 	.short	(.L_1055 - .L_1054)


	//   ....[0]....
	.align		4
.L_1054:
        /*0028*/ 	.word	index@(__assertfail)


	//----- nvinfo : EIATTR_ANNOTATIONS
	.align		4
.L_1055:
        /*002c*/ 	.byte	0x04, 0x55
        /*002e*/ 	.short	(.L_1057 - .L_1056)


	//   ....[0]....
.L_1056:
        /* <DEDUP_REMOVED lines=88> */


	//----- nvinfo : EIATTR_MERCURY_ISA_VERSION
	.align		4
.L_1057:
        /*0598*/ 	.byte	0x03, 0x5f
        /*059a*/ 	.short	0x0101


	//----- nvinfo : EIATTR_UNUSED_LOAD_BYTE_OFFSET
	.align		4
        /*059c*/ 	.byte	0x04, 0x44
        /*059e*/ 	.short	(.L_1059 - .L_1058)


	//   ....[0]....
.L_1058:
        /*05a0*/ 	.word	0x00000a40
        /*05a4*/ 	.word	0x0000fff0


	//   ....[1]....
        /*05a8*/ 	.word	0x0000e460
        /*05ac*/ 	.word	0x0000fff0


	//----- nvinfo : EIATTR_INT_WARP_WIDE_INSTR_OFFSETS
	.align		4
.L_1059:
        /*05b0*/ 	.byte	0x04, 0x31
        /*05b2*/ 	.short	(.L_1061 - .L_1060)


	//   ....[0]....
.L_1060:
        /*05b4*/ 	.word	0x00000130


	//   ....[1]....
        /*05b8*/ 	.word	0x00000170


	//   ....[2]....
        /*05bc*/ 	.word	0x000001e0


	//   ....[3]....
        /*05c0*/ 	.word	0x000001f0


	//   ....[4]....
        /*05c4*/ 	.word	0x00014860


	//   ....[5]....
        /*05c8*/ 	.word	0x000148c0


	//   ....[6]....
        /*05cc*/ 	.word	0x0001a250


	//   ....[7]....
        /*05d0*/ 	.word	0x0001a2e0


	//----- nvinfo : EIATTR_COOP_GROUP_MASK_REGIDS
	.align		4
.L_1061:
        /*05d4*/ 	.byte	0x04, 0x29
        /*05d6*/ 	.short	(.L_1063 - .L_1062)


	//   ....[0]....
.L_1062:
        /*05d8*/ 	.word	0xffffffff


	//   ....[1]....
        /*05dc*/ 	.word	0xffffffff


	//   ....[2]....
        /*05e0*/ 	.word	0xffffffff


	//   ....[3]....
        /*05e4*/ 	.word	0xffffffff


	//   ....[4]....
        /*05e8*/ 	.word	0xffffffff


	//   ....[5]....
        /*05ec*/ 	.word	0xffffffff


	//   ....[6]....
        /*05f0*/ 	.word	0xffffffff


	//   ....[7]....
        /*05f4*/ 	.word	0xffffffff


	//   ....[8]....
        /*05f8*/ 	.word	0xffffffff


	//   ....[9]....
        /*05fc*/ 	.word	0xffffffff


	//   ....[10]....
        /*0600*/ 	.word	0xffffffff


	//   ....[11]....
        /*0604*/ 	.word	0xffffffff


	//   ....[12]....
        /*0608*/ 	.word	0xffffffff


	//   ....[13]....
        /*060c*/ 	.word	0xffffffff


	//   ....[14]....
        /*0610*/ 	.word	0xffffffff


	//   ....[15]....
        /*0614*/ 	.word	0xffffffff


	//   ....[16]....
        /*0618*/ 	.word	0xffffffff


	//   ....[17]....
        /*061c*/ 	.word	0xffffffff


	//   ....[18]....
        /*0620*/ 	.word	0xffffffff


	//   ....[19]....
        /*0624*/ 	.word	0xffffffff


	//   ....[20]....
        /*0628*/ 	.word	0xffffffff


	//   ....[21]....
        /*062c*/ 	.word	0xffffffff


	//   ....[22]....
        /*0630*/ 	.word	0xffffffff


	//   ....[23]....
        /*0634*/ 	.word	0xffffffff


	//   ....[24]....
        /*0638*/ 	.word	0xffffffff


	//   ....[25]....
        /*063c*/ 	.word	0xffffffff


	//   ....[26]....
        /*0640*/ 	.word	0xffffffff


	//   ....[27]....
        /*0644*/ 	.word	0xffffffff


	//   ....[28]....
        /*0648*/ 	.word	0xffffffff


	//   ....[29]....
        /*064c*/ 	.word	0xffffffff


	//   ....[30]....
        /*0650*/ 	.word	0xffffffff


	//   ....[31]....
        /*0654*/ 	.word	0xffffffff


	//   ....[32]....
        /*0658*/ 	.word	0xffffffff


	//   ....[33]....
        /*065c*/ 	.word	0xffffffff


	//   ....[34]....
        /*0660*/ 	.word	0xffffffff


	//   ....[35]....
        /*0664*/ 	.word	0xffffffff


	//   ....[36]....
        /*0668*/ 	.word	0xffffffff


	//   ....[37]....
        /*066c*/ 	.word	0xffffffff


	//   ....[38]....
        /*0670*/ 	.word	0xffffffff


	//   ....[39]....
        /*0674*/ 	.word	0xffffffff


	//   ....[40]....
        /*0678*/ 	.word	0xffffffff


	//   ....[41]....
        /*067c*/ 	.word	0xffffffff


	//   ....[42]....
        /*0680*/ 	.word	0xffffffff


	//   ....[43]....
        /*0684*/ 	.word	0xffffffff


	//   ....[44]....
        /*0688*/ 	.word	0xffffffff


	//   ....[45]....
        /*068c*/ 	.word	0xffffffff


	//   ....[46]....
        /*0690*/ 	.word	0xffffffff


	//   ....[47]....
        /*0694*/ 	.word	0xffffffff


	//   ....[48]....
        /*0698*/ 	.word	0xffffffff


	//   ....[49]....
        /*069c*/ 	.word	0xffffffff


	//   ....[50]....
        /*06a0*/ 	.word	0xffffffff


	//   ....[51]....
        /*06a4*/ 	.word	0xffffffff


	//   ....[52]....
        /*06a8*/ 	.word	0xffffffff


	//   ....[53]....
        /*06ac*/ 	.word	0xffffffff


	//   ....[54]....
        /*06b0*/ 	.word	0xffffffff


	//   ....[55]....
        /*06b4*/ 	.word	0xffffffff


	//   ....[56]....
        /*06b8*/ 	.word	0xffffffff


	//   ....[57]....
        /*06bc*/ 	.word	0xffffffff


	//   ....[58]....
        /*06c0*/ 	.word	0xffffffff


	//   ....[59]....
        /*06c4*/ 	.word	0xffffffff


	//   ....[60]....
        /*06c8*/ 	.word	0xffffffff


	//   ....[61]....
        /*06cc*/ 	.word	0xffffffff


	//   ....[62]....
        /*06d0*/ 	.word	0xffffffff


	//   ....[63]....
        /*06d4*/ 	.word	0xffffffff


	//   ....[64]....
        /*06d8*/ 	.word	0xffffffff


	//   ....[65]....
        /*06dc*/ 	.word	0xffffffff


	//   ....[66]....
        /*06e0*/ 	.word	0xffffffff


	//   ....[67]....
        /*06e4*/ 	.word	0xffffffff


	//   ....[68]....
        /*06e8*/ 	.word	0xffffffff


	//   ....[69]....
        /*06ec*/ 	.word	0xffffffff


	//   ....[70]....
        /*06f0*/ 	.word	0xffffffff


	//   ....[71]....
        /*06f4*/ 	.word	0xffffffff


	//   ....[72]....
        /*06f8*/ 	.word	0xffffffff


	//   ....[73]....
        /*06fc*/ 	.word	0xffffffff


	//   ....[74]....
        /*0700*/ 	.word	0xffffffff


	//   ....[75]....
        /*0704*/ 	.word	0xffffffff


	//   ....[76]....
        /*0708*/ 	.word	0xffffffff


	//   ....[77]....
        /*070c*/ 	.word	0xffffffff


	//   ....[78]....
        /*0710*/ 	.word	0xffffffff


	//   ....[79]....
        /*0714*/ 	.word	0xffffffff


	//   ....[80]....
        /*0718*/ 	.word	0xffffffff


	//   ....[81]....
        /*071c*/ 	.word	0xffffffff


	//   ....[82]....
        /*0720*/ 	.word	0xffffffff


	//   ....[83]....
        /*0724*/ 	.word	0xffffffff


	//   ....[84]....
        /*0728*/ 	.word	0xffffffff


	//   ....[85]....
        /*072c*/ 	.word	0xffffffff


	//   ....[86]....
        /*0730*/ 	.word	0xffffffff


	//   ....[87]....
        /*0734*/ 	.word	0xffffffff


	//   ....[88]....
        /*0738*/ 	.word	0xffffffff


	//   ....[89]....
        /*073c*/ 	.word	0xffffffff


	//   ....[90]....
        /*0740*/ 	.word	0xffffffff


	//   ....[91]....
        /*0744*/ 	.word	0xffffffff


	//   ....[92]....
        /*0748*/ 	.word	0xffffffff


	//   ....[93]....
        /*074c*/ 	.word	0xffffffff


	//   ....[94]....
        /*0750*/ 	.word	0xffffffff


	//   ....[95]....
        /*0754*/ 	.word	0xffffffff


	//   ....[96]....
        /*0758*/ 	.word	0xffffffff


	//   ....[97]....
        /*075c*/ 	.word	0xffffffff


	//   ....[98]....
        /*0760*/ 	.word	0xffffffff


	//   ....[99]....
        /*0764*/ 	.word	0xffffffff


	//   ....[100]....
        /*0768*/ 	.word	0xffffffff


	//   ....[101]....
        /*076c*/ 	.word	0xffffffff


	//   ....[102]....
        /*0770*/ 	.word	0xffffffff


	//   ....[103]....
        /*0774*/ 	.word	0xffffffff


	//   ....[104]....
        /*0778*/ 	.word	0xffffffff


	//   ....[105]....
        /*077c*/ 	.word	0x0500000f


	//   ....[106]....
        /*0780*/ 	.word	0x0500000f


	//   ....[107]....
        /*0784*/ 	.word	0x0500000f


	//   ....[108]....
        /*0788*/ 	.word	0x0500000f


	//   ....[109]....
        /*078c*/ 	.word	0x0500000f


	//   ....[110]....
        /*0790*/ 	.word	0x0500000f


	//   ....[111]....
        /*0794*/ 	.word	0x0500000f


	//   ....[112]....
        /*0798*/ 	.word	0x0500000f


	//   ....[113]....
        /*079c*/ 	.word	0x0500000f


	//   ....[114]....
        /*07a0*/ 	.word	0x0500000f


	//   ....[115]....
        /*07a4*/ 	.word	0x0500000f


	//   ....[116]....
        /*07a8*/ 	.word	0x0500000f


	//   ....[117]....
        /*07ac*/ 	.word	0x0500000f


	//   ....[118]....
        /*07b0*/ 	.word	0x0500000f


	//   ....[119]....
        /*07b4*/ 	.word	0x0500000f


	//   ....[120]....
        /*07b8*/ 	.word	0x0500000f


	//   ....[121]....
        /*07bc*/ 	.word	0x0500000f


	//   ....[122]....
        /*07c0*/ 	.word	0x0500000f


	//   ....[123]....
        /*07c4*/ 	.word	0x0500000f


	//   ....[124]....
        /*07c8*/ 	.word	0x0500000f


	//   ....[125]....
        /*07cc*/ 	.word	0x0500000f


	//   ....[126]....
        /*07d0*/ 	.word	0x0500000f


	//   ....[127]....
        /*07d4*/ 	.word	0x0500000f


	//   ....[128]....
        /*07d8*/ 	.word	0x0500000f


	//   ....[129]....
        /*07dc*/ 	.word	0x0500000f


	//   ....[130]....
        /*07e0*/ 	.word	0x0500000f


	//   ....[131]....
        /*07e4*/ 	.word	0x0500000f


	//   ....[132]....
        /*07e8*/ 	.word	0x0500000f


	//   ....[133]....
        /*07ec*/ 	.word	0x0500000f


	//   ....[134]....
        /*07f0*/ 	.word	0x0500000f


	//   ....[135]....
        /*07f4*/ 	.word	0x0500000f


	//   ....[136]....
        /*07f8*/ 	.word	0x0500000f


	//   ....[137]....
        /*07fc*/ 	.word	0x0500000f


	//   ....[138]....
        /*0800*/ 	.word	0x0500000f


	//   ....[139]....
        /*0804*/ 	.word	0x0500000f


	//   ....[140]....
        /*0808*/ 	.word	0x0500000f


	//----- nvinfo : EIATTR_COOP_GROUP_INSTR_OFFSETS
	.align		4
.L_1063:
        /*080c*/ 	.byte	0x04, 0x28
        /*080e*/ 	.short	(.L_1065 - .L_1064)


	//   ....[0]....
.L_1064:
        /*0810*/ 	.word	0x00000070


	//   ....[1]....
        /*0814*/ 	.word	0x00000140


	//   ....[2]....
        /*0818*/ 	.word	0x00000190


	//   ....[3]....
        /*081c*/ 	.word	0x000003a0


	//   ....[4]....
        /*0820*/ 	.word	0x00000500


	//   ....[5]....
        /*0824*/ 	.word	0x00000620


	//   ....[6]....
        /*0828*/ 	.word	0x00000780


	//   ....[7]....
        /*082c*/ 	.word	0x00001f80


	//   ....[8]....
        /*0830*/ 	.word	0x00003f60


	//   ....[9]....
        /*0834*/ 	.word	0x00004f60


	//   ....[10]....
        /*0838*/ 	.word	0x00005b60


	//   ....[11]....
        /*083c*/ 	.word	0x00005ba0


	//   ....[12]....
        /*0840*/ 	.word	0x000062b0


	//   ....[13]....
        /*0844*/ 	.word	0x00006330


	//   ....[14]....
        /*0848*/ 	.word	0x000067c0


	//   ....[15]....
        /*084c*/ 	.word	0x00006840


	//   ....[16]....
        /*0850*/ 	.word	0x00007170


	//   ....[17]....
        /*0854*/ 	.word	0x00007e00


	//   ....[18]....
        /*0858*/ 	.word	0x00008a10


	//   ....[19]....
        /*085c*/ 	.word	0x00009010


	//   ....[20]....
        /*0860*/ 	.word	0x00009080


	//   ....[21]....
        /*0864*/ 	.word	0x00009230


	//   ....[22]....
        /*0868*/ 	.word	0x000095a0


	//   ....[23]....
        /*086c*/ 	.word	0x00009620


	//   ....[24]....
        /*0870*/ 	.word	0x0000a7b0


	//   ....[25]....
        /*0874*/ 	.word	0x0000b450


	//   ....[26]....
        /*0878*/ 	.word	0x0000c400


	//   ....[27]....
        /*087c*/ 	.word	0x0000c4a0


	//   ....[28]....
        /*0880*/ 	.word	0x0000c760


	//   ....[29]....
        /*0884*/ 	.word	0x0000c920


	//   ....[30]....
        /*0888*/ 	.word	0x0000d920


	//   ....[31]....
        /*088c*/ 	.word	0x0000d960


	//   ....[32]....
        /*0890*/ 	.word	0x0000d9d0


	//   ....[33]....
        /*0894*/ 	.word	0x0000d9f0


	//   ....[34]....
        /*0898*/ 	.word	0x0000da20


	//   ....[35]....
        /*089c*/ 	.word	0x0000f1a0


	//   ....[36]....
        /*08a0*/ 	.word	0x0000f510


	//   ....[37]....
        /*08a4*/ 	.word	0x0000f520


	//   ....[38]....
        /*08a8*/ 	.word	0x0000f530


	//   ....[39]....
        /*08ac*/ 	.word	0x0000f560


	//   ....[40]....
        /*08b0*/ 	.word	0x000101b0


	//   ....[41]....
        /*08b4*/ 	.word	0x000101f0


	//   ....[42]....
        /*08b8*/ 	.word	0x000104a0


	//   ....[43]....
        /*08bc*/ 	.word	0x000104c0


	//   ....[44]....
        /*08c0*/ 	.word	0x00010ba0


	//   ....[45]....
        /*08c4*/ 	.word	0x00010bd0


	//   ....[46]....
        /*08c8*/ 	.word	0x00011490


	//   ....[47]....
        /*08cc*/ 	.word	0x000114b0


	//   ....[48]....
        /*08d0*/ 	.word	0x00012790


	//   ....[49]....
        /*08d4*/ 	.word	0x000127d0


	//   ....[50]....
        /*08d8*/ 	.word	0x00012a10


	//   ....[51]....
        /*08dc*/ 	.word	0x00012a30


	//   ....[52]....
        /*08e0*/ 	.word	0x00012cf0


	//   ....[53]....
        /*08e4*/ 	.word	0x00012f00


	//   ....[54]....
        /*08e8*/ 	.word	0x00012f30


	//   ....[55]....
        /*08ec*/ 	.word	0x00012f60


	//   ....[56]....
        /*08f0*/ 	.word	0x00012f90


	//   ....[57]....
        /*08f4*/ 	.word	0x00012fc0


	//   ....[58]....
        /*08f8*/ 	.word	0x00012ff0


	//   ....[59]....
        /*08fc*/ 	.word	0x00013190


	//   ....[60]....
        /*0900*/ 	.word	0x000131c0


	//   ....[61]....
        /*0904*/ 	.word	0x000131f0


	//   ....[62]....
        /*0908*/ 	.word	0x00013220


	//   ....[63]....
        /*090c*/ 	.word	0x00013250


	//   ....[64]....
        /*0910*/ 	.word	0x00013280


	//   ....[65]....
        /*0914*/ 	.word	0x00013320


	//   ....[66]....
        /*0918*/ 	.word	0x00013350


	//   ....[67]....
        /*091c*/ 	.word	0x00013360


	//   ....[68]....
        /*0920*/ 	.word	0x00013390


	//   ....[69]....
        /*0924*/ 	.word	0x00014e40


	//   ....[70]....
        /*0928*/ 	.word	0x000158d0


	//   ....[71]....
        /*092c*/ 	.word	0x00015900


	//   ....[72]....
        /*0930*/ 	.word	0x00015920


	//   ....[73]....
        /*0934*/ 	.word	0x000159d0


	//   ....[74]....
        /*0938*/ 	.word	0x00015a60


	//   ....[75]....
        /*093c*/ 	.word	0x00015a80


	//   ....[76]....
        /*0940*/ 	.word	0x00015b10


	//   ....[77]....
        /*0944*/ 	.word	0x00015b20


	//   ....[78]....
        /*0948*/ 	.word	0x000164b0


	//   ....[79]....
        /*094c*/ 	.word	0x00016540


	//   ....[80]....
        /*0950*/ 	.word	0x00016590


	//   ....[81]....
        /*0954*/ 	.word	0x000166c0


	//   ....[82]....
        /*0958*/ 	.word	0x00016830


	//   ....[83]....
        /*095c*/ 	.word	0x00016840


	//   ....[84]....
        /*0960*/ 	.word	0x000169a0


	//   ....[85]....
        /*0964*/ 	.word	0x000169b0


	//   ....[86]....
        /*0968*/ 	.word	0x0001a560


	//   ....[87]....
        /*096c*/ 	.word	0x0001a590


	//   ....[88]....
        /*0970*/ 	.word	0x0001a5f0


	//   ....[89]....
        /*0974*/ 	.word	0x0001a620


	//   ....[90]....
        /*0978*/ 	.word	0x0001a650


	//   ....[91]....
        /*097c*/ 	.word	0x0001a680


	//   ....[92]....
        /*0980*/ 	.word	0x0001a6b0


	//   ....[93]....
        /*0984*/ 	.word	0x0001a6e0


	//   ....[94]....
        /*0988*/ 	.word	0x0001a8a0


	//   ....[95]....
        /*098c*/ 	.word	0x0001a8d0


	//   ....[96]....
        /*0990*/ 	.word	0x0001a900


	//   ....[97]....
        /*0994*/ 	.word	0x0001a930


	//   ....[98]....
        /*0998*/ 	.word	0x0001a960


	//   ....[99]....
        /*099c*/ 	.word	0x0001a990


	//   ....[100]....
        /*09a0*/ 	.word	0x0001aa60


	//   ....[101]....
        /*09a4*/ 	.word	0x0001aa80


	//   ....[102]....
        /*09a8*/ 	.word	0x0001aa90


	//   ....[103]....
        /*09ac*/ 	.word	0x0001ab10


	//   ....[104]....
        /*09b0*/ 	.word	0x0001b650


	//   ....[105]....
        /*09b4*/ 	.word	0x0001bc10


	//   ....[106]....
        /*09b8*/ 	.word	0x0001bd90


	//   ....[107]....
        /*09bc*/ 	.word	0x0001bdf0


	//   ....[108]....
        /*09c0*/ 	.word	0x0001be80


	//   ....[109]....
        /*09c4*/ 	.word	0x0001bed0


	//   ....[110]....
        /*09c8*/ 	.word	0x0001c030


	//   ....[111]....
        /*09cc*/ 	.word	0x0001c0d0


	//   ....[112]....
        /*09d0*/ 	.word	0x0001c180


	//   ....[113]....
        /*09d4*/ 	.word	0x0001c260


	//   ....[114]....
        /*09d8*/ 	.word	0x0001c420


	//   ....[115]....
        /*09dc*/ 	.word	0x0001c500


	//   ....[116]....
        /*09e0*/ 	.word	0x0001c790


	//   ....[117]....
        /*09e4*/ 	.word	0x0001c890


	//   ....[118]....
        /*09e8*/ 	.word	0x0001ca60


	//   ....[119]....
        /*09ec*/ 	.word	0x0001cb20


	//   ....[120]....
        /*09f0*/ 	.word	0x0001cd40


	//   ....[121]....
        /*09f4*/ 	.word	0x0001cd90


	//   ....[122]....
        /*09f8*/ 	.word	0x0001d0c0


	//   ....[123]....
        /*09fc*/ 	.word	0x0001d160


	//   ....[124]....
        /*0a00*/ 	.word	0x0001d2f0


	//   ....[125]....
        /*0a04*/ 	.word	0x0001d370


	//   ....[126]....
        /*0a08*/ 	.word	0x0001d3f0


	//   ....[127]....
        /*0a0c*/ 	.word	0x0001d470


	//   ....[128]....
        /*0a10*/ 	.word	0x0001d4f0


	//   ....[129]....
        /*0a14*/ 	.word	0x0001d580


	//   ....[130]....
        /*0a18*/ 	.word	0x0001d620


	//   ....[131]....
        /*0a1c*/ 	.word	0x0001d6d0


	//   ....[132]....
        /*0a20*/ 	.word	0x0001d750


	//   ....[133]....
        /*0a24*/ 	.word	0x0001d7d0


	//   ....[134]....
        /*0a28*/ 	.word	0x0001d850


	//   ....[135]....
        /*0a2c*/ 	.word	0x0001d8e0


	//   ....[136]....
        /*0a30*/ 	.word	0x0001d960


	//   ....[137]....
        /*0a34*/ 	.word	0x0001da10


	//   ....[138]....
        /*0a38*/ 	.word	0x0001da60


	//   ....[139]....
        /*0a3c*/ 	.word	0x0001db20


	//   ....[140]....
        /*0a40*/ 	.word	0x0001dc50


	//----- nvinfo : EIATTR_REG_RECONFIG
	.align		4
.L_1065:
        /*0a44*/ 	.byte	0x01, 0x54
	.zero		2


	//----- nvinfo : EIATTR_SYSCALL_OFFSETS
	.align		4
        /*0a48*/ 	.byte	0x04, 0x46
        /*0a4a*/ 	.short	(.L_1067 - .L_1066)


	//   ....[0]....
.L_1066:
        /*0a4c*/ 	.word	0x00004110


	//   ....[1]....
        /*0a50*/ 	.word	0x00014a60


	//   ....[2]....
        /*0a54*/ 	.word	0x00014bb0


	//   ....[3]....
        /*0a58*/ 	.word	0x00014cb0


	//   ....[4]....
        /*0a5c*/ 	.word	0x000154f0


	//   ....[5]....
        /*0a60*/ 	.word	0x00015e30


	//----- nvinfo : EIATTR_MBARRIER_INSTR_OFFSETS
	.align		4
.L_1067:
        /*0a64*/ 	.byte	0x04, 0x39
        /*0a66*/ 	.short	(.L_1069 - .L_1068)


	//   ....[0]....
.L_1068:
        /*0a68*/ 	.word	0x00000280
        /*0a6c*/ 	.word	0x000000ff
        /*0a70*/ 	.word	0x00038800
        /*0a74*/ 	.short	0x0100
        /*0a76*/ 	.byte	0x08
	.zero		1


	//   ....[1]....
        /*0a78*/ 	.word	0x00000290
        /*0a7c*/ 	.word	0x000000ff
        /*0a80*/ 	.word	0x00038810
        /*0a84*/ 	.short	0x0100
        /*0a86*/ 	.byte	0x08
	.zero		1


	//   ....[2]....
        /*0a88*/ 	.word	0x000002a0
        /*0a8c*/ 	.word	0x000000ff
        /*0a90*/ 	.word	0x00038820
        /*0a94*/ 	.short	0x0100
        /*0a96*/ 	.byte	0x08
	.zero		1


	//   ....[3]....
        /*0a98*/ 	.word	0x00000350
        /*0a9c*/ 	.word	0x000000ff
        /*0aa0*/ 	.word	0x00038830
        /*0aa4*/ 	.short	0x0100
        /*0aa6*/ 	.byte	0x06
	.zero		1


	//   ....[4]....
        /*0aa8*/ 	.word	0x00000360
        /*0aac*/ 	.word	0x000000ff
        /*0ab0*/ 	.word	0x00038840
        /*0ab4*/ 	.short	0x0100
        /*0ab6*/ 	.byte	0x06
	.zero		1


	//   ....[5]....
        /*0ab8*/ 	.word	0x00000370
        /*0abc*/ 	.word	0x000000ff
        /*0ac0*/ 	.word	0x00038838
        /*0ac4*/ 	.short	0x0100
        /*0ac6*/ 	.byte	0x06
	.zero		1


	//   ....[6]....
        /*0ac8*/ 	.word	0x00000380
        /*0acc*/ 	.word	0x000000ff
        /*0ad0*/ 	.word	0x00038848
        /*0ad4*/ 	.short	0x0100
        /*0ad6*/ 	.byte	0x06
	.zero		1


	//   ....[7]....
        /*0ad8*/ 	.word	0x000004b0
        /*0adc*/ 	.word	0x000000ff
        /*0ae0*/ 	.word	0x00038850
        /*0ae4*/ 	.short	0x0100
        /*0ae6*/ 	.byte	0x08
	.zero		1


	//   ....[8]....
        /*0ae8*/ 	.word	0x000004c0
        /*0aec*/ 	.word	0x000000ff
        /*0af0*/ 	.word	0x00038860
        /*0af4*/ 	.short	0x0100
        /*0af6*/ 	.byte	0x08
	.zero		1


	//   ....[9]....
        /*0af8*/ 	.word	0x000004d0
        /*0afc*/ 	.word	0x000000ff
        /*0b00*/ 	.word	0x00038858
        /*0b04*/ 	.short	0x0100
        /*0b06*/ 	.byte	0x08
	.zero		1


	//   ....[10]....
        /*0b08*/ 	.word	0x000004e0
        /*0b0c*/ 	.word	0x000000ff
        /*0b10*/ 	.word	0x00038868
        /*0b14*/ 	.short	0x0100
        /*0b16*/ 	.byte	0x08
	.zero		1


	//   ....[11]....
        /*0b18*/ 	.word	0x000005d0
        /*0b1c*/ 	.word	0x000000ff
        /*0b20*/ 	.word	0x00038870
        /*0b24*/ 	.short	0x0100
        /*0b26*/ 	.byte	0x06
	.zero		1


	//   ....[12]....
        /*0b28*/ 	.word	0x000005e0
        /*0b2c*/ 	.word	0x000000ff
        /*0b30*/ 	.word	0x00038880
        /*0b34*/ 	.short	0x0100
        /*0b36*/ 	.byte	0x06
	.zero		1


	//   ....[13]....
        /*0b38*/ 	.word	0x000005f0
        /*0b3c*/ 	.word	0x000000ff
        /*0b40*/ 	.word	0x00038878
        /*0b44*/ 	.short	0x0100
        /*0b46*/ 	.byte	0x06
	.zero		1


	//   ....[14]....
        /*0b48*/ 	.word	0x00000600
        /*0b4c*/ 	.word	0x000000ff
        /*0b50*/ 	.word	0x00038888
        /*0b54*/ 	.short	0x0100
        /*0b56*/ 	.byte	0x06
	.zero		1


	//   ....[15]....
        /*0b58*/ 	.word	0x00000730
        /*0b5c*/ 	.word	0x000000ff
        /*0b60*/ 	.word	0x00038890
        /*0b64*/ 	.short	0x0100
        /*0b66*/ 	.byte	0x08
	.zero		1


	//   ....[16]....
        /*0b68*/ 	.word	0x00000740
        /*0b6c*/ 	.word	0x000000ff
        /*0b70*/ 	.word	0x000388a0
        /*0b74*/ 	.short	0x0100
        /*0b76*/ 	.byte	0x08
	.zero		1


	//   ....[17]....
        /*0b78*/ 	.word	0x00000750
        /*0b7c*/ 	.word	0x000000ff
        /*0b80*/ 	.word	0x00038898
        /*0b84*/ 	.short	0x0100
        /*0b86*/ 	.byte	0x08
	.zero		1


	//   ....[18]....
        /*0b88*/ 	.word	0x00000760
        /*0b8c*/ 	.word	0x000000ff
        /*0b90*/ 	.word	0x000388a8
        /*0b94*/ 	.short	0x0100
        /*0b96*/ 	.byte	0x08
	.zero		1


	//   ....[19]....
        /*0b98*/ 	.word	0x00000890
        /*0b9c*/ 	.word	0x000000ff
        /*0ba0*/ 	.word	0x000388b0
        /*0ba4*/ 	.short	0x0100
        /*0ba6*/ 	.byte	0x08
	.zero		1


	//   ....[20]....
        /*0ba8*/ 	.word	0x000008a0
        /*0bac*/ 	.word	0x000000ff
        /*0bb0*/ 	.word	0x000388c0
        /*0bb4*/ 	.short	0x0100
        /*0bb6*/ 	.byte	0x08
	.zero		1


	//   ....[21]....
        /*0bb8*/ 	.word	0x000008b0
        /*0bbc*/ 	.word	0x000000ff
        /*0bc0*/ 	.word	0x000388b8
        /*0bc4*/ 	.short	0x0100
        /*0bc6*/ 	.byte	0x08
	.zero		1


	//   ....[22]....
        /*0bc8*/ 	.word	0x000008c0
        /*0bcc*/ 	.word	0x000000ff
        /*0bd0*/ 	.word	0x000388c8
        /*0bd4*/ 	.short	0x0100
        /*0bd6*/ 	.byte	0x08
	.zero		1


	//   ....[23]....
        /*0bd8*/ 	.word	0x00002350
        /*0bdc*/ 	.word	0x00000004
        /*0be0*/ 	.word	0x00000000
        /*0be4*/ 	.short	0x0101
        /*0be6*/ 	.byte	0x3f
	.zero		1


	//   ....[24]....
        /*0be8*/ 	.word	0x00002e40
        /*0bec*/ 	.word	0x00000004
        /*0bf0*/ 	.word	0x00000000
        /*0bf4*/ 	.short	0x0101
        /*0bf6*/ 	.byte	0x3f
	.zero		1


	//   ....[25]....
        /*0bf8*/ 	.word	0x000041c0
        /*0bfc*/ 	.word	0x00000010
        /*0c00*/ 	.word	0x00038800
        /*0c04*/ 	.short	0x010a
        /*0c06*/ 	.byte	0x3f
	.zero		1


	//   ....[26]....
        /*0c08*/ 	.word	0x00004230
        /*0c0c*/ 	.word	0x00000009
        /*0c10*/ 	.word	0x00038830
        /*0c14*/ 	.short	0x010a
        /*0c16*/ 	.byte	0x3f
	.zero		1


	//   ....[27]....
        /*0c18*/ 	.word	0x000042a0
        /*0c1c*/ 	.word	0x00000009
        /*0c20*/ 	.word	0x00038830
        /*0c24*/ 	.short	0x010a
        /*0c26*/ 	.byte	0x3f
	.zero		1


	//   ....[28]....
        /*0c28*/ 	.word	0x00004520
        /*0c2c*/ 	.word	0x00000010
        /*0c30*/ 	.word	0x00038810
        /*0c34*/ 	.short	0x010a
        /*0c36*/ 	.byte	0x3f
	.zero		1


	//   ....[29]....
        /*0c38*/ 	.word	0x00004560
        /*0c3c*/ 	.word	0x00000009
        /*0c40*/ 	.word	0x00038850
        /*0c44*/ 	.short	0x010a
        /*0c46*/ 	.byte	0x3f
	.zero		1


	//   ....[30]....
        /*0c48*/ 	.word	0x00004630
        /*0c4c*/ 	.word	0x00000009
        /*0c50*/ 	.word	0x00038850
        /*0c54*/ 	.short	0x010a
        /*0c56*/ 	.byte	0x3f
	.zero		1


	//   ....[31]....
        /*0c58*/ 	.word	0x00006a90
        /*0c5c*/ 	.word	0x00000006
        /*0c60*/ 	.word	0x00000000
        /*0c64*/ 	.short	0x0101
        /*0c66*/ 	.byte	0x3f
	.zero		1


	//   ....[32]....
        /*0c68*/ 	.word	0x00007190
        /*0c6c*/ 	.word	0x00000009
        /*0c70*/ 	.word	0x00000000
        /*0c74*/ 	.short	0x0101
        /*0c76*/ 	.byte	0x3f
	.zero		1


	//   ....[33]....
        /*0c78*/ 	.word	0x000072b0
        /*0c7c*/ 	.word	0x00000009
        /*0c80*/ 	.word	0x00038830
        /*0c84*/ 	.short	0x010a
        /*0c86*/ 	.byte	0x3f
	.zero		1


	//   ....[34]....
        /*0c88*/ 	.word	0x00007300
        /*0c8c*/ 	.word	0x00000009
        /*0c90*/ 	.word	0x00038830
        /*0c94*/ 	.short	0x010a
        /*0c96*/ 	.byte	0x3f
	.zero		1


	//   ....[35]....
        /*0c98*/ 	.word	0x00007480
        /*0c9c*/ 	.word	0x00000009
        /*0ca0*/ 	.word	0x00038850
        /*0ca4*/ 	.short	0x010a
        /*0ca6*/ 	.byte	0x3f
	.zero		1


	//   ....[36]....
        /*0ca8*/ 	.word	0x000074c0
        /*0cac*/ 	.word	0x00000009
        /*0cb0*/ 	.word	0x00038850
        /*0cb4*/ 	.short	0x010a
        /*0cb6*/ 	.byte	0x3f
	.zero		1


	//   ....[37]....
        /*0cb8*/ 	.word	0x00009800
        /*0cbc*/ 	.word	0x0000000b
        /*0cc0*/ 	.word	0x00000000
        /*0cc4*/ 	.short	0x0101
        /*0cc6*/ 	.byte	0x3f
	.zero		1


	//   ....[38]....
        /*0cc8*/ 	.word	0x0000a7d0
        /*0ccc*/ 	.word	0x00000009
        /*0cd0*/ 	.word	0x00000000
        /*0cd4*/ 	.short	0x0101
        /*0cd6*/ 	.byte	0x3f
	.zero		1


	//   ....[39]....
        /*0cd8*/ 	.word	0x0000a920
        /*0cdc*/ 	.word	0x00000009
        /*0ce0*/ 	.word	0x00038830
        /*0ce4*/ 	.short	0x010a
        /*0ce6*/ 	.byte	0x3f
	.zero		1


	//   ....[40]....
        /*0ce8*/ 	.word	0x0000a970
        /*0cec*/ 	.word	0x00000009
        /*0cf0*/ 	.word	0x00038830
        /*0cf4*/ 	.short	0x010a
        /*0cf6*/ 	.byte	0x3f
	.zero		1


	//   ....[41]....
        /*0cf8*/ 	.word	0x0000aaf0
        /*0cfc*/ 	.word	0x00000009
        /*0d00*/ 	.word	0x00038850
        /*0d04*/ 	.short	0x010a
        /*0d06*/ 	.byte	0x3f
	.zero		1


	//   ....[42]....
        /*0d08*/ 	.word	0x0000ab30
        /*0d0c*/ 	.word	0x00000009
        /*0d10*/ 	.word	0x00038850
        /*0d14*/ 	.short	0x010a
        /*0d16*/ 	.byte	0x3f
	.zero		1


	//   ....[43]....
        /*0d18*/ 	.word	0x0000cd10
        /*0d1c*/ 	.word	0x00000099
        /*0d20*/ 	.word	0x00000000
        /*0d24*/ 	.short	0x0101
        /*0d26*/ 	.byte	0x3f
	.zero		1


	//   ....[44]....
        /*0d28*/ 	.word	0x0000d940
        /*0d2c*/ 	.word	0x00000009
        /*0d30*/ 	.word	0x00000000
        /*0d34*/ 	.short	0x0101
        /*0d36*/ 	.byte	0x3f
	.zero		1


	//   ....[45]....
        /*0d38*/ 	.word	0x000101e0
        /*0d3c*/ 	.word	0x00000008
        /*0d40*/ 	.word	0x00000000
        /*0d44*/ 	.short	0x0101
        /*0d46*/ 	.byte	0x3f
	.zero		1


	//   ....[46]....
        /*0d48*/ 	.word	0x00010ad0
        /*0d4c*/ 	.word	0x00000008
        /*0d50*/ 	.word	0x00000000
        /*0d54*/ 	.short	0x0101
        /*0d56*/ 	.byte	0x3f
	.zero		1


	//   ....[47]....
        /*0d58*/ 	.word	0x000150a0
        /*0d5c*/ 	.word	0x00000000
        /*0d60*/ 	.word	0x00038840
        /*0d64*/ 	.short	0x010a
        /*0d66*/ 	.byte	0x3f
	.zero		1


	//   ....[48]....
        /*0d68*/ 	.word	0x00015be0
        /*0d6c*/ 	.word	0x00000012
        /*0d70*/ 	.word	0x00038800
        /*0d74*/ 	.short	0x0107
        /*0d76*/ 	.byte	0x3f
	.zero		1


	//   ....[49]....
        /*0d78*/ 	.word	0x00015c80
        /*0d7c*/ 	.word	0x00000012
        /*0d80*/ 	.word	0x00038800
        /*0d84*/ 	.short	0x0101
        /*0d86*/ 	.byte	0x3f
	.zero		1


	//   ....[50]....
        /*0d88*/ 	.word	0x00016bb0
        /*0d8c*/ 	.word	0x00000012
        /*0d90*/ 	.word	0x00038810
        /*0d94*/ 	.short	0x0107
        /*0d96*/ 	.byte	0x3f
	.zero		1


	//   ....[51]....
        /*0d98*/ 	.word	0x00016cb0
        /*0d9c*/ 	.word	0x00000012
        /*0da0*/ 	.word	0x00038810
        /*0da4*/ 	.short	0x0101
        /*0da6*/ 	.byte	0x3f
	.zero		1


	//   ....[52]....
        /*0da8*/ 	.word	0x00016cd0
        /*0dac*/ 	.word	0x00000012
        /*0db0*/ 	.word	0x00038820
        /*0db4*/ 	.short	0x010a
        /*0db6*/ 	.byte	0x3f
	.zero		1


	//   ....[53]....
        /*0db8*/ 	.word	0x00016db0
        /*0dbc*/ 	.word	0x00000000
        /*0dc0*/ 	.word	0x00038860
        /*0dc4*/ 	.short	0x010a
        /*0dc6*/ 	.byte	0x3f
	.zero		1


	//   ....[54]....
        /*0dc8*/ 	.word	0x00017a40
        /*0dcc*/ 	.word	0x00000003
        /*0dd0*/ 	.word	0x00038840
        /*0dd4*/ 	.short	0x010a
        /*0dd6*/ 	.byte	0x3f
	.zero		1


	//   ....[55]....
        /*0dd8*/ 	.word	0x00017ca0
        /*0ddc*/ 	.word	0x00000003
        /*0de0*/ 	.word	0x00038860
        /*0de4*/ 	.short	0x010a
        /*0de6*/ 	.byte	0x3f
	.zero		1


	//   ....[56]....
        /*0de8*/ 	.word	0x00018860
        /*0dec*/ 	.word	0x00000004
        /*0df0*/ 	.word	0x00038840
        /*0df4*/ 	.short	0x010a
        /*0df6*/ 	.byte	0x3f
	.zero		1


	//   ....[57]....
        /*0df8*/ 	.word	0x00018ab0
        /*0dfc*/ 	.word	0x00000004
        /*0e00*/ 	.word	0x00038860
        /*0e04*/ 	.short	0x010a
        /*0e06*/ 	.byte	0x3f
	.zero		1


	//   ....[58]....
        /*0e08*/ 	.word	0x000195f0
        /*0e0c*/ 	.word	0x00000004
        /*0e10*/ 	.word	0x00038840
        /*0e14*/ 	.short	0x010a
        /*0e16*/ 	.byte	0x3f
	.zero		1


	//   ....[59]....
        /*0e18*/ 	.word	0x00019850
        /*0e1c*/ 	.word	0x00000004
        /*0e20*/ 	.word	0x00038860
        /*0e24*/ 	.short	0x010a
        /*0e26*/ 	.byte	0x3f
	.zero		1


	//   ....[60]....
        /*0e28*/ 	.word	0x0001b5d0
        /*0e2c*/ 	.word	0x00000000
        /*0e30*/ 	.word	0x00038820
        /*0e34*/ 	.short	0x010a
        /*0e36*/ 	.byte	0x3f
	.zero		1


	//   ....[61]....
        /*0e38*/ 	.word	0x0001b790
        /*0e3c*/ 	.word	0x00000006
        /*0e40*/ 	.word	0x00000000
        /*0e44*/ 	.short	0x010a
        /*0e46*/ 	.byte	0x3f
	.zero		1


	//   ....[62]....
        /*0e48*/ 	.word	0x0001b800
        /*0e4c*/ 	.word	0x00000007
        /*0e50*/ 	.word	0x00000000
        /*0e54*/ 	.short	0x010a
        /*0e56*/ 	.byte	0x3f
	.zero		1


	//   ....[63]....
        /*0e58*/ 	.word	0x0001b870
        /*0e5c*/ 	.word	0x00000004
        /*0e60*/ 	.word	0x00000000
        /*0e64*/ 	.short	0x010a
        /*0e66*/ 	.byte	0x3f
	.zero		1


	//   ....[64]....
        /*0e68*/ 	.word	0x0001b8a0
        /*0e6c*/ 	.word	0x00000003
        /*0e70*/ 	.word	0x00000000
        /*0e74*/ 	.short	0x010a
        /*0e76*/ 	.byte	0x3f
	.zero		1


	//   ....[65]....
        /*0e78*/ 	.word	0x0001b900
        /*0e7c*/ 	.word	0x00000010
        /*0e80*/ 	.word	0x00038800
        /*0e84*/ 	.short	0x010a
        /*0e86*/ 	.byte	0x3f
	.zero		1


	//   ....[66]....
        /*0e88*/ 	.word	0x0001b950
        /*0e8c*/ 	.word	0x00000009
        /*0e90*/ 	.word	0x00038830
        /*0e94*/ 	.short	0x010a
        /*0e96*/ 	.byte	0x3f
	.zero		1


	//   ....[67]....
        /*0e98*/ 	.word	0x0001b9a0
        /*0e9c*/ 	.word	0x00000010
        /*0ea0*/ 	.word	0x00038810
        /*0ea4*/ 	.short	0x010a
        /*0ea6*/ 	.byte	0x3f
	.zero		1


	//   ....[68]....
        /*0ea8*/ 	.word	0x0001b9f0
        /*0eac*/ 	.word	0x00000009
        /*0eb0*/ 	.word	0x00038850
        /*0eb4*/ 	.short	0x010a
        /*0eb6*/ 	.byte	0x3f
	.zero		1


	//   ....[69]....
        /*0eb8*/ 	.word	0x0001ba40
        /*0ebc*/ 	.word	0x00000009
        /*0ec0*/ 	.word	0x00038830
        /*0ec4*/ 	.short	0x010a
        /*0ec6*/ 	.byte	0x3f
	.zero		1


	//   ....[70]....
        /*0ec8*/ 	.word	0x0001ba90
        /*0ecc*/ 	.word	0x00000009
        /*0ed0*/ 	.word	0x00038850
        /*0ed4*/ 	.short	0x010a
        /*0ed6*/ 	.byte	0x3f
	.zero		1


	//   ....[71]....
        /*0ed8*/ 	.word	0x0001bae0
        /*0edc*/ 	.word	0x00000009
        /*0ee0*/ 	.word	0x00038830
        /*0ee4*/ 	.short	0x010a
        /*0ee6*/ 	.byte	0x3f
	.zero		1


	//   ....[72]....
        /*0ee8*/ 	.word	0x0001bb30
        /*0eec*/ 	.word	0x00000009
        /*0ef0*/ 	.word	0x00038850
        /*0ef4*/ 	.short	0x010a
        /*0ef6*/ 	.byte	0x3f
	.zero		1


	//   ....[73]....
        /*0ef8*/ 	.word	0x0001bcd0
        /*0efc*/ 	.word	0x00000000
        /*0f00*/ 	.word	0x00038840
        /*0f04*/ 	.short	0x010a
        /*0f06*/ 	.byte	0x3f
	.zero		1


	//   ....[74]....
        /*0f08*/ 	.word	0x0001cdd0
        /*0f0c*/ 	.word	0x00000012
        /*0f10*/ 	.word	0x00038820
        /*0f14*/ 	.short	0x010a
        /*0f16*/ 	.byte	0x3f
	.zero		1


	//   ....[75]....
        /*0f18*/ 	.word	0x0001ce20
        /*0f1c*/ 	.word	0x00000000
        /*0f20*/ 	.word	0x00038860
        /*0f24*/ 	.short	0x010a
        /*0f26*/ 	.byte	0x3f
	.zero		1


	//   ....[76]....
        /*0f28*/ 	.word	0x0001ce70
        /*0f2c*/ 	.word	0x00000003
        /*0f30*/ 	.word	0x00038840
        /*0f34*/ 	.short	0x010a
        /*0f36*/ 	.byte	0x3f
	.zero		1


	//   ....[77]....
        /*0f38*/ 	.word	0x0001cec0
        /*0f3c*/ 	.word	0x00000003
        /*0f40*/ 	.word	0x00038860
        /*0f44*/ 	.short	0x010a
        /*0f46*/ 	.byte	0x3f
	.zero		1


	//   ....[78]....
        /*0f48*/ 	.word	0x0001cf10
        /*0f4c*/ 	.word	0x00000004
        /*0f50*/ 	.word	0x00038840
        /*0f54*/ 	.short	0x010a
        /*0f56*/ 	.byte	0x3f
	.zero		1


	//   ....[79]....
        /*0f58*/ 	.word	0x0001cf60
        /*0f5c*/ 	.word	0x00000004
        /*0f60*/ 	.word	0x00038860
        /*0f64*/ 	.short	0x010a
        /*0f66*/ 	.byte	0x3f
	.zero		1


	//   ....[80]....
        /*0f68*/ 	.word	0x0001cfb0
        /*0f6c*/ 	.word	0x00000004
        /*0f70*/ 	.word	0x00038840
        /*0f74*/ 	.short	0x010a
        /*0f76*/ 	.byte	0x3f
	.zero		1


	//   ....[81]....
        /*0f78*/ 	.word	0x0001d000
        /*0f7c*/ 	.word	0x00000004
        /*0f80*/ 	.word	0x00038860
        /*0f84*/ 	.short	0x010a
        /*0f86*/ 	.byte	0x3f
	.zero		1


	//   ....[82]....
        /*0f88*/ 	.word	0x0001db70
        /*0f8c*/ 	.word	0x00000000
        /*0f90*/ 	.word	0x00038820
        /*0f94*/ 	.short	0x010a
        /*0f96*/ 	.byte	0x3f
	.zero		1


	//   ....[83]....
        /*0f98*/ 	.word	0x0001dd10
        /*0f9c*/ 	.word	0x00000006
        /*0fa0*/ 	.word	0x00000000
        /*0fa4*/ 	.short	0x010a
        /*0fa6*/ 	.byte	0x3f
	.zero		1


	//   ....[84]....
        /*0fa8*/ 	.word	0x0001dd60
        /*0fac*/ 	.word	0x00000007
        /*0fb0*/ 	.word	0x00000000
        /*0fb4*/ 	.short	0x010a
        /*0fb6*/ 	.byte	0x3f
	.zero		1


	//   ....[85]....
        /*0fb8*/ 	.word	0x0001ddb0
        /*0fbc*/ 	.word	0x00000004
        /*0fc0*/ 	.word	0x00000000
        /*0fc4*/ 	.short	0x010a
        /*0fc6*/ 	.byte	0x3f
	.zero		1


	//----- nvinfo : EIATTR_NUM_MBARRIERS
	.align		4
.L_1069:
        /*0fc8*/ 	.byte	0x03, 0x38
        /*0fca*/ 	.short	0x0017


	//----- nvinfo : EIATTR_EXIT_INSTR_OFFSETS
	.align		4
        /*0fcc*/ 	.byte	0x04, 0x1c
        /*0fce*/ 	.short	(.L_1071 - .L_1070)


	//   ....[0]....
.L_1070:
        /*0fd0*/ 	.word	0x00000a70


	//   ....[1]....
        /*0fd4*/ 	.word	0x00012c90


	//   ....[2]....
        /*0fd8*/ 	.word	0x0001b8f0


	//----- nvinfo : EIATTR_MAX_THREADS
	.align		4
.L_1071:
        /*0fdc*/ 	.byte	0x04, 0x05
        /*0fde*/ 	.short	(.L_1073 - .L_1072)
.L_1072:
        /*0fe0*/ 	.word	0x00000180
        /*0fe4*/ 	.word	0x00000001
        /*0fe8*/ 	.word	0x00000001


	//----- nvinfo : EIATTR_CRS_STACK_SIZE
	.align		4
.L_1073:
        /*0fec*/ 	.byte	0x04, 0x1e
        /*0fee*/ 	.short	(.L_1075 - .L_1074)
.L_1074:
        /*0ff0*/ 	.word	0x00000000


	//----- nvinfo : EIATTR_CBANK_PARAM_SIZE
	.align		4
.L_1075:
        /*0ff4*/ 	.byte	0x03, 0x19
        /*0ff6*/ 	.short	0x0bf0


	//----- nvinfo : EIATTR_PARAM_CBANK
	.align		4
        /*0ff8*/ 	.byte	0x04, 0x0a
        /*0ffa*/ 	.short	(.L_1077 - .L_1076)
	.align		4
.L_1076:
        /*0ffc*/ 	.word	index@(.nv.constant0._ZN7cutlass13device_kernelIN5flash11enable_sm90INS1_16FlashAttnFwdSm90INS1_25CollectiveMainloopFwdSm90ILi2EN4cute5tupleIJNS5_1CILi1EEES8_S8_EEENS6_IJNS7_ILi64EEESA_SA_EEELi512ENS_10bfloat16_tEfNS_4arch4Sm90ELb1ELb0ELb1ELb1ELb0ELb0ELb1ELb0ELb0ELb1ELb1ELb0EEENS1_21CollectiveEpilogueFwdINS6_IJSA_NS7_ILi512EEESA_EEES9_SC_SE_Li256ELb1ELb1ELb1ELb0EEENS1_36VarlenDynamicPersistentTileSchedulerILi64ELi64ELi256ELi128ELb1ELb1ELb1ELb1ELb1ELb1EEEEEEEEEvNT_6ParamsE)
        /*1000*/ 	.short	0x0210
        /*1002*/ 	.short	0x0bf0


	//----- nvinfo : EIATTR_SW_WAR
	.align		4
.L_1077:
        /*1004*/ 	.byte	0x04, 0x36
        /*1006*/ 	.short	(.L_1079 - .L_1078)
.L_1078:
        /*1008*/ 	.word	0x00000008
.L_1079:


//--------------------- .nv.info._ZN7cutlass13device_kernelIN5flash11enable_sm90INS1_16FlashAttnFwdSm90INS1_25CollectiveMainloopFwdSm90ILi2EN4cute5tupleIJNS5_1CILi1EEES8_S8_EEENS6_IJNS7_ILi64EEESA_SA_EEELi512ENS_10bfloat16_tEfNS_4arch4Sm90ELb1ELb0ELb1ELb1ELb0ELb1ELb1ELb0ELb0ELb1ELb1ELb0EEENS1_21CollectiveEpilogueFwdINS6_IJSA_NS7_ILi512EEESA_EEES9_SC_SE_Li256ELb1ELb1ELb1ELb0EEENS1_36VarlenDynamicPersistentTileSchedulerILi64ELi64ELi256ELi128ELb1ELb1ELb1ELb1ELb1ELb1EEEEEEEEEvNT_6ParamsE --------------------------
	.section	.nv.info._ZN7cutlass13device_kernelIN5flash11enable_sm90INS1_16FlashAttnFwdSm90INS1_25CollectiveMainloopFwdSm90ILi2EN4cute5tupleIJNS5_1CILi1EEES8_S8_EEENS6_IJNS7_ILi64EEESA_SA_EEELi512ENS_10bfloat16_tEfNS_4arch4Sm90ELb1ELb0ELb1ELb1ELb0ELb1ELb1ELb0ELb0ELb1ELb1ELb0EEENS1_21CollectiveEpilogueFwdINS6_IJSA_NS7_ILi512EEESA_EEES9_SC_SE_Li256ELb1ELb1ELb1ELb0EEENS1_36VarlenDynamicPersistentTileSchedulerILi64ELi64ELi256ELi128ELb1ELb1ELb1ELb1ELb1ELb1EEEEEEEEEvNT_6ParamsE,"",@"SHT_CUDA_INFO"
	.sectionflags	@""
	.align	4


	//----- nvinfo : EIATTR_CUDA_API_VERSION
	.align		4
        /*0000*/ 	.byte	0x04, 0x37
        /*0002*/ 	.short	(.L_1081 - .L_1080)
.L_1080:
        /*0004*/ 	.word	0x00000082


	//----- nvinfo : EIATTR_KPARAM_INFO
	.align		4
.L_1081:
        /*0008*/ 	.byte	0x04, 0x17
        /*000a*/ 	.short	(.L_1083 - .L_1082)
.L_1082:
        /*000c*/ 	.word	0x00000000
        /*0010*/ 	.short	0x0000
        /*0012*/ 	.short	0x0070
        /*0014*/ 	.byte	0x00, 0xf0, 0x01, 0x2e


	//----- nvinfo : EIATTR_SPARSE_MMA_MASK
	.align		4
.L_1083:
        /*0018*/ 	.byte	0x03, 0x50
        /*001a*/ 	.short	0x0000


	//----- nvinfo : EIATTR_MAXREG_COUNT
	.align		4
        /*001c*/ 	.byte	0x03, 0x1b
        /*001e*/ 	.short	0x00a8


	//----- nvinfo : EIATTR_NUM_BARRIERS
	.align		4
        /*0020*/ 	.byte	0x02, 0x4c
        /*0022*/ 	.byte	0x10
	.zero		1


	//----- nvinfo : EIATTR_EXTERNS
	.align		4
        /*0024*/ 	.byte	0x04, 0x0f
        /*0026*/ 	.short	(.L_1085 - .L_1084)


	//   ....[0]....
	.align		4
.L_1084:
        /*0028*/ 	.word	index@(__assertfail)


	//----- nvinfo : EIATTR_ANNOTATIONS
	.align		4
.L_1085:
        /*002c*/ 	.byte	0x04, 0x55
        /*002e*/ 	.short	(.L_1087 - .L_1086)


	//   ....[0]....
.L_1086:
        /* <DEDUP_REMOVED lines=104> */


	//----- nvinfo : EIATTR_MERCURY_ISA_VERSION
	.align		4
.L_1087:
        /*0698*/ 	.byte	0x03, 0x5f
        /*069a*/ 	.short	0x0101


	//----- nvinfo : EIATTR_UNUSED_LOAD_BYTE_OFFSET
	.align		4
        /*069c*/ 	.byte	0x04, 0x44
        /*069e*/ 	.short	(.L_1089 - .L_1088)


	//   ....[0]....
.L_1088:
        /*06a0*/ 	.word	0x00000ab0
        /*06a4*/ 	.word	0x0000fff0


	//   ....[1]....
        /*06a8*/ 	.word	0x00015660
        /*06ac*/ 	.word	0x0000fff0


	//----- nvinfo : EIATTR_INT_WARP_WIDE_INSTR_OFFSETS
	.align		4
.L_1089:
        /*06b0*/ 	.byte	0x04, 0x31
        /*06b2*/ 	.short	(.L_1091 - .L_1090)


	//   ....[0]....
.L_1090:
        /*06b4*/ 	.word	0x00000190


	//   ....[1]....
        /*06b8*/ 	.word	0x000001d0


	//   ....[2]....
        /*06bc*/ 	.word	0x00000240


	//   ....[3]....
        /*06c0*/ 	.word	0x00000250


	//   ....[4]....
        /*06c4*/ 	.word	0x0001dc40


	//   ....[5]....
        /*06c8*/ 	.word	0x0001dca0


	//   ....[6]....
        /*06cc*/ 	.word	0x00023630


	//   ....[7]....
        /*06d0*/ 	.word	0x00023690


	//----- nvinfo : EIATTR_COOP_GROUP_MASK_REGIDS
	.align		4
.L_1091:
        /*06d4*/ 	.byte	0x04, 0x29
        /*06d6*/ 	.short	(.L_1093 - .L_1092)


	//   ....[0]....
.L_1092:
        /*06d8*/ 	.word	0xffffffff


	//   ....[1]....
        /*06dc*/ 	.word	0xffffffff


	//   ....[2]....
        /*06e0*/ 	.word	0xffffffff


	//   ....[3]....
        /*06e4*/ 	.word	0xffffffff


	//   ....[4]....
        /*06e8*/ 	.word	0xffffffff


	//   ....[5]....
        /*06ec*/ 	.word	0xffffffff


	//   ....[6]....
        /*06f0*/ 	.word	0xffffffff


	//   ....[7]....
        /*06f4*/ 	.word	0xffffffff


	//   ....[8]....
        /*06f8*/ 	.word	0xffffffff


	//   ....[9]....
        /*06fc*/ 	.word	0xffffffff


	//   ....[10]....
        /*0700*/ 	.word	0xffffffff


	//   ....[11]....
        /*0704*/ 	.word	0xffffffff


	//   ....[12]....
        /*0708*/ 	.word	0xffffffff


	//   ....[13]....
        /*070c*/ 	.word	0xffffffff


	//   ....[14]....
        /*0710*/ 	.word	0xffffffff


	//   ....[15]....
        /*0714*/ 	.word	0xffffffff


	//   ....[16]....
        /*0718*/ 	.word	0xffffffff


	//   ....[17]....
        /*071c*/ 	.word	0xffffffff


	//   ....[18]....
        /*0720*/ 	.word	0xffffffff


	//   ....[19]....
        /*0724*/ 	.word	0xffffffff


	//   ....[20]....
        /*0728*/ 	.word	0xffffffff


	//   ....[21]....
        /*072c*/ 	.word	0xffffffff


	//   ....[22]....
        /*0730*/ 	.word	0xffffffff


	//   ....[23]....
        /*0734*/ 	.word	0xffffffff


	//   ....[24]....
        /*0738*/ 	.word	0xffffffff


	//   ....[25]....
        /*073c*/ 	.word	0xffffffff


	//   ....[26]....
        /*0740*/ 	.word	0xffffffff


	//   ....[27]....
        /*0744*/ 	.word	0xffffffff


	//   ....[28]....
        /*0748*/ 	.word	0xffffffff


	//   ....[29]....
        /*074c*/ 	.word	0xffffffff


	//   ....[30]....
        /*0750*/ 	.word	0xffffffff


	//   ....[31]....
        /*0754*/ 	.word	0xffffffff


	//   ....[32]....
        /*0758*/ 	.word	0xffffffff


	//   ....[33]....
        /*075c*/ 	.word	0xffffffff


	//   ....[34]....
        /*0760*/ 	.word	0xffffffff


	//   ....[35]....
        /*0764*/ 	.word	0xffffffff


	//   ....[36]....
        /*0768*/ 	.word	0xffffffff


	//   ....[37]....
        /*076c*/ 	.word	0xffffffff


	//   ....[38]....
        /*0770*/ 	.word	0xffffffff


	//   ....[39]....
        /*0774*/ 	.word	0xffffffff


	//   ....[40]....
        /*0778*/ 	.word	0xffffffff


	//   ....[41]....
        /*077c*/ 	.word	0xffffffff


	//   ....[42]....
        /*0780*/ 	.word	0xffffffff


	//   ....[43]....
        /*0784*/ 	.word	0xffffffff


	//   ....[44]....
        /*0788*/ 	.word	0xffffffff


	//   ....[45]....
        /*078c*/ 	.word	0xffffffff


	//   ....[46]....
        /*0790*/ 	.word	0xffffffff


	//   ....[47]....
        /*0794*/ 	.word	0xffffffff


	//   ....[48]....
        /*0798*/ 	.word	0xffffffff


	//   ....[49]....
        /*079c*/ 	.word	0xffffffff


	//   ....[50]....
        /*07a0*/ 	.word	0xffffffff


	//   ....[51]....
        /*07a4*/ 	.word	0xffffffff


	//   ....[52]....
        /*07a8*/ 	.word	0xffffffff


	//   ....[53]....
        /*07ac*/ 	.word	0xffffffff


	//   ....[54]....
        /*07b0*/ 	.word	0xffffffff


	//   ....[55]....
        /*07b4*/ 	.word	0xffffffff


	//   ....[56]....
        /*07b8*/ 	.word	0xffffffff


	//   ....[57]....
        /*07bc*/ 	.word	0xffffffff


	//   ....[58]....
        /*07c0*/ 	.word	0xffffffff


	//   ....[59]....
        /*07c4*/ 	.word	0xffffffff


	//   ....[60]....
        /*07c8*/ 	.word	0xffffffff


	//   ....[61]....
        /*07cc*/ 	.word	0xffffffff


	//   ....[62]....
        /*07d0*/ 	.word	0xffffffff


	//   ....[63]....
        /*07d4*/ 	.word	0xffffffff


	//   ....[64]....
        /*07d8*/ 	.word	0xffffffff


	//   ....[65]....
        /*07dc*/ 	.word	0xffffffff


	//   ....[66]....
        /*07e0*/ 	.word	0xffffffff


	//   ....[67]....
        /*07e4*/ 	.word	0xffffffff


	//   ....[68]....
        /*07e8*/ 	.word	0xffffffff


	//   ....[69]....
        /*07ec*/ 	.word	0xffffffff


	//   ....[70]....
        /*07f0*/ 	.word	0xffffffff


	//   ....[71]....
        /*07f4*/ 	.word	0xffffffff


	//   ....[72]....
        /*07f8*/ 	.word	0xffffffff


	//   ....[73]....
        /*07fc*/ 	.word	0xffffffff


	//   ....[74]....
        /*0800*/ 	.word	0xffffffff


	//   ....[75]....
        /*0804*/ 	.word	0xffffffff


	//   ....[76]....
        /*0808*/ 	.word	0xffffffff


	//   ....[77]....
        /*080c*/ 	.word	0xffffffff


	//   ....[78]....
        /*0810*/ 	.word	0xffffffff


	//   ....[79]....
        /*0814*/ 	.word	0xffffffff


	//   ....[80]....
        /*0818*/ 	.word	0xffffffff


	//   ....[81]....
        /*081c*/ 	.word	0xffffffff


	//   ....[82]....
        /*0820*/ 	.word	0xffffffff


	//   ....[83]....
        /*0824*/ 	.word	0xffffffff


	//   ....[84]....
        /*0828*/ 	.word	0xffffffff


	//   ....[85]....
        /*082c*/ 	.word	0xffffffff


	//   ....[86]....
        /*0830*/ 	.word	0xffffffff


	//   ....[87]....
        /*0834*/ 	.word	0xffffffff


	//   ....[88]....
        /*0838*/ 	.word	0xffffffff


	//   ....[89]....
        /*083c*/ 	.word	0xffffffff


	//   ....[90]....
        /*0840*/ 	.word	0xffffffff


	//   ....[91]....
        /*0844*/ 	.word	0xffffffff


	//   ....[92]....
        /*0848*/ 	.word	0xffffffff


	//   ....[93]....
        /*084c*/ 	.word	0xffffffff


	//   ....[94]....
        /*0850*/ 	.word	0xffffffff


	//   ....[95]....
        /*0854*/ 	.word	0xffffffff


	//   ....[96]....
        /*0858*/ 	.word	0xffffffff


	//   ....[97]....
        /*085c*/ 	.word	0xffffffff


	//   ....[98]....
        /*0860*/ 	.word	0xffffffff


	//   ....[99]....
        /*0864*/ 	.word	0xffffffff


	//   ....[100]....
        /*0868*/ 	.word	0xffffffff


	//   ....[101]....
        /*086c*/ 	.word	0xffffffff


	//   ....[102]....
        /*0870*/ 	.word	0xffffffff


	//   ....[103]....
        /*0874*/ 	.word	0xffffffff


	//   ....[104]....
        /*0878*/ 	.word	0xffffffff


	//   ....[105]....
        /*087c*/ 	.word	0xffffffff


	//   ....[106]....
        /*0880*/ 	.word	0xffffffff


	//   ....[107]....
        /*0884*/ 	.word	0xffffffff


	//   ....[108]....
        /*0888*/ 	.word	0xffffffff


	//   ....[109]....
        /*088c*/ 	.word	0xffffffff


	//   ....[110]....
        /*0890*/ 	.word	0xffffffff


	//   ....[111]....
        /*0894*/ 	.word	0xffffffff


	//   ....[112]....
        /*0898*/ 	.word	0xffffffff


	//   ....[113]....
        /*089c*/ 	.word	0xffffffff


	//   ....[114]....
        /*08a0*/ 	.word	0xffffffff


	//   ....[115]....
        /*08a4*/ 	.word	0xffffffff


	//   ....[116]....
        /*08a8*/ 	.word	0xffffffff


	//   ....[117]....
        /*08ac*/ 	.word	0xffffffff


	//   ....[118]....
        /*08b0*/ 	.word	0xffffffff


	//   ....[119]....
        /*08b4*/ 	.word	0xffffffff


	//   ....[120]....
        /*08b8*/ 	.word	0xffffffff


	//   ....[121]....
        /*08bc*/ 	.word	0xffffffff


	//   ....[122]....
        /*08c0*/ 	.word	0x0500000f


	//   ....[123]....
        /*08c4*/ 	.word	0x0500000f


	//   ....[124]....
        /*08c8*/ 	.word	0x0500000f


	//   ....[125]....
        /*08cc*/ 	.word	0x0500000f


	//   ....[126]....
        /*08d0*/ 	.word	0x0500000f


	//   ....[127]....
        /*08d4*/ 	.word	0x0500000f


	//   ....[128]....
        /*08d8*/ 	.word	0x0500000f


	//   ....[129]....
        /*08dc*/ 	.word	0x0500000f


	//   ....[130]....
        /*08e0*/ 	.word	0x0500000f


	//   ....[131]....
        /*08e4*/ 	.word	0x0500000f


	//   ....[132]....
        /*08e8*/ 	.word	0x0500000f


	//   ....[133]....
        /*08ec*/ 	.word	0x0500000f


	//   ....[134]....
        /*08f0*/ 	.word	0x0500000f


	//   ....[135]....
        /*08f4*/ 	.word	0x0500000f


	//   ....[136]....
        /*08f8*/ 	.word	0x0500000f


	//   ....[137]....
        /*08fc*/ 	.word	0x0500000f


	//   ....[138]....
        /*0900*/ 	.word	0x0500000f


	//   ....[139]....
        /*0904*/ 	.word	0x0500000f


	//   ....[140]....
        /*0908*/ 	.word	0x0500000f


	//   ....[141]....
        /*090c*/ 	.word	0x0500000f


	//   ....[142]....
        /*0910*/ 	.word	0x0500000f


	//   ....[143]....
        /*0914*/ 	.word	0x0500000f


	//   ....[144]....
        /*0918*/ 	.word	0x0500000f


	//   ....[145]....
        /*091c*/ 	.word	0x0500000f


	//   ....[146]....
        /*0920*/ 	.word	0x0500000f


	//   ....[147]....
        /*0924*/ 	.word	0x0500000f


	//   ....[148]....
        /*0928*/ 	.word	0x0500000f


	//   ....[149]....
        /*092c*/ 	.word	0x0500000f


	//   ....[150]....
        /*0930*/ 	.word	0x0500000f


	//   ....[151]....
        /*0934*/ 	.word	0x0500000f


	//   ....[152]....
        /*0938*/ 	.word	0x0500000f


	//   ....[153]....
        /*093c*/ 	.word	0x0500000f


	//   ....[154]....
        /*0940*/ 	.word	0x0500000f


	//   ....[155]....
        /*0944*/ 	.word	0x0500000f


	//   ....[156]....
        /*0948*/ 	.word	0x0500000f


	//   ....[157]....
        /*094c*/ 	.word	0x0500000f


	//   ....[158]....
        /*0950*/ 	.word	0x0500000f


	//   ....[159]....
        /*0954*/ 	.word	0x0500000f


	//   ....[160]....
        /*0958*/ 	.word	0x0500000f


	//   ....[161]....
        /*095c*/ 	.word	0x0500000f


	//   ....[162]....
        /*0960*/ 	.word	0x0500000f


	//   ....[163]....
        /*0964*/ 	.word	0x0500000f


	//   ....[164]....
        /*0968*/ 	.word	0x0500000f


	//   ....[165]....
        /*096c*/ 	.word	0x0500000f


	//   ....[166]....
        /*0970*/ 	.word	0x0500000f


	//   ....[167]....
        /*0974*/ 	.word	0x0500000f


	//   ....[168]....
        /*0978*/ 	.word	0x0500000f


	//   ....[169]....
        /*097c*/ 	.word	0x0500000f


	//   ....[170]....
        /*0980*/ 	.word	0x0500000f


	//   ....[171]....
        /*0984*/ 	.word	0x0500000f


	//   ....[172]....
        /*0988*/ 	.word	0x0500000f


	//   ....[173]....
        /*098c*/ 	.word	0x0500000f


	//   ....[174]....
        /*0990*/ 	.word	0x0500000f


	//----- nvinfo : EIATTR_COOP_GROUP_INSTR_OFFSETS
	.align		4
.L_1093:
        /*0994*/ 	.byte	0x04, 0x28
        /*0996*/ 	.short	(.L_1095 - .L_1094)


	//   ....[0]....
.L_1094:
        /*0998*/ 	.word	0x00000070


	//   ....[1]....
        /*099c*/ 	.word	0x000001a0


	//   ....[2]....
        /*09a0*/ 	.word	0x000001f0


	//   ....[3]....
        /*09a4*/ 	.word	0x00000400


	//   ....[4]....
        /*09a8*/ 	.word	0x00000560


	//   ....[5]....
        /*09ac*/ 	.word	0x00000680


	//   ....[6]....
        /*09b0*/ 	.word	0x000007e0


	//   ....[7]....
        /*09b4*/ 	.word	0x00005350


	//   ....[8]....
        /*09b8*/ 	.word	0x000072b0


	//   ....[9]....
        /*09bc*/ 	.word	0x00007a30


	//   ....[10]....
        /*09c0*/ 	.word	0x00007a40


	//   ....[11]....
        /*09c4*/ 	.word	0x00007a50


	//   ....[12]....
        /*09c8*/ 	.word	0x00007a60


	//   ....[13]....
        /*09cc*/ 	.word	0x00007d40


	//   ....[14]....
        /*09d0*/ 	.word	0x00007d50


	//   ....[15]....
        /*09d4*/ 	.word	0x00007d60


	//   ....[16]....
        /*09d8*/ 	.word	0x00007d70


	//   ....[17]....
        /*09dc*/ 	.word	0x00009060


	//   ....[18]....
        /*09e0*/ 	.word	0x00009070


	//   ....[19]....
        /*09e4*/ 	.word	0x00009080


	//   ....[20]....
        /*09e8*/ 	.word	0x00009090


	//   ....[21]....
        /*09ec*/ 	.word	0x000092a0


	//   ....[22]....
        /*09f0*/ 	.word	0x000092b0


	//   ....[23]....
        /*09f4*/ 	.word	0x000092c0


	//   ....[24]....
        /*09f8*/ 	.word	0x000092d0


	//   ....[25]....
        /*09fc*/ 	.word	0x0000ab90


	//   ....[26]....
        /*0a00*/ 	.word	0x0000c2f0


	//   ....[27]....
        /*0a04*/ 	.word	0x0000c320


	//   ....[28]....
        /*0a08*/ 	.word	0x0000c9d0


	//   ....[29]....
        /*0a0c*/ 	.word	0x0000ca80


	//   ....[30]....
        /*0a10*/ 	.word	0x0000ce90


	//   ....[31]....
        /*0a14*/ 	.word	0x0000cf60


	//   ....[32]....
        /*0a18*/ 	.word	0x0000d8c0


	//   ....[33]....
        /*0a1c*/ 	.word	0x0000e830


	//   ....[34]....
        /*0a20*/ 	.word	0x0000f650


	//   ....[35]....
        /*0a24*/ 	.word	0x0000f7c0


	//   ....[36]....
        /*0a28*/ 	.word	0x0000fde0


	//   ....[37]....
        /*0a2c*/ 	.word	0x0000fe90


	//   ....[38]....
        /*0a30*/ 	.word	0x00010240


	//   ....[39]....
        /*0a34*/ 	.word	0x000102b0


	//   ....[40]....
        /*0a38*/ 	.word	0x00011440


	//   ....[41]....
        /*0a3c*/ 	.word	0x00012440


	//   ....[42]....
        /*0a40*/ 	.word	0x000136b0


	//   ....[43]....
        /*0a44*/ 	.word	0x00013750


	//   ....[44]....
        /*0a48*/ 	.word	0x00013920


	//   ....[45]....
        /*0a4c*/ 	.word	0x00013ab0


	//   ....[46]....
        /*0a50*/ 	.word	0x00014b10


	//   ....[47]....
        /*0a54*/ 	.word	0x00014b80


	//   ....[48]....
        /*0a58*/ 	.word	0x00014bf0


	//   ....[49]....
        /*0a5c*/ 	.word	0x00014c70


	//   ....[50]....
        /*0a60*/ 	.word	0x00014e40


	//   ....[51]....
        /*0a64*/ 	.word	0x00016370


	//   ....[52]....
        /*0a68*/ 	.word	0x000166f0


	//   ....[53]....
        /*0a6c*/ 	.word	0x00016700


	//   ....[54]....
        /*0a70*/ 	.word	0x00016710


	//   ....[55]....
        /*0a74*/ 	.word	0x00016720


	//   ....[56]....
        /*0a78*/ 	.word	0x00017380


	//   ....[57]....
        /*0a7c*/ 	.word	0x000173c0


	//   ....[58]....
        /*0a80*/ 	.word	0x00017650


	//   ....[59]....
        /*0a84*/ 	.word	0x00017670


	//   ....[60]....
        /*0a88*/ 	.word	0x00017f50


	//   ....[61]....
        /*0a8c*/ 	.word	0x00017fa0


	//   ....[62]....
        /*0a90*/ 	.word	0x00018950


	//   ....[63]....
        /*0a94*/ 	.word	0x00018970


	//   ....[64]....
        /*0a98*/ 	.word	0x00019c40


	//   ....[65]....
        /*0a9c*/ 	.word	0x00019c60


	//   ....[66]....
        /*0aa0*/ 	.word	0x00019e90


	//   ....[67]....
        /*0aa4*/ 	.word	0x00019eb0


	//   ....[68]....
        /*0aa8*/ 	.word	0x0001a160


	//   ....[69]....
        /*0aac*/ 	.word	0x0001a370


	//   ....[70]....
        /*0ab0*/ 	.word	0x0001a3a0


	//   ....[71]....
        /*0ab4*/ 	.word	0x0001a3d0


	//   ....[72]....
        /*0ab8*/ 	.word	0x0001a400


	//   ....[73]....
        /*0abc*/ 	.word	0x0001a430


	//   ....[74]....
        /*0ac0*/ 	.word	0x0001a460


	//   ....[75]....
        /*0ac4*/ 	.word	0x0001a600


	//   ....[76]....
        /*0ac8*/ 	.word	0x0001a630


	//   ....[77]....
        /*0acc*/ 	.word	0x0001a660


	//   ....[78]....
        /*0ad0*/ 	.word	0x0001a690


	//   ....[79]....
        /*0ad4*/ 	.word	0x0001a6c0


	//   ....[80]....
        /*0ad8*/ 	.word	0x0001a6f0


	//   ....[81]....
        /*0adc*/ 	.word	0x0001a790


	//   ....[82]....
        /*0ae0*/ 	.word	0x0001a7c0


	//   ....[83]....
        /*0ae4*/ 	.word	0x0001a7d0


	//   ....[84]....
        /*0ae8*/ 	.word	0x0001a800


	//   ....[85]....
        /*0aec*/ 	.word	0x0001be10


	//   ....[86]....
        /*0af0*/ 	.word	0x0001e220


	//   ....[87]....
        /*0af4*/ 	.word	0x0001ecb0


	//   ....[88]....
        /*0af8*/ 	.word	0x0001ece0


	//   ....[89]....
        /*0afc*/ 	.word	0x0001ed00


	//   ....[90]....
        /*0b00*/ 	.word	0x0001edb0


	//   ....[91]....
        /*0b04*/ 	.word	0x0001ee40


	//   ....[92]....
        /*0b08*/ 	.word	0x0001ee60


	//   ....[93]....
        /*0b0c*/ 	.word	0x0001eef0


	//   ....[94]....
        /*0b10*/ 	.word	0x0001ef00


	//   ....[95]....
        /*0b14*/ 	.word	0x0001f890


	//   ....[96]....
        /*0b18*/ 	.word	0x0001f8a0


	//   ....[97]....
        /*0b1c*/ 	.word	0x0001f970


	//   ....[98]....
        /*0b20*/ 	.word	0x0001f980


	//   ....[99]....
        /*0b24*/ 	.word	0x0001fc10


	//   ....[100]....
        /*0b28*/ 	.word	0x0001fc20


	//   ....[101]....
        /*0b2c*/ 	.word	0x0001fd80


	//   ....[102]....
        /*0b30*/ 	.word	0x0001fd90


	//   ....[103]....
        /*0b34*/ 	.word	0x00023950


	//   ....[104]....
        /*0b38*/ 	.word	0x00023980


	//   ....[105]....
        /*0b3c*/ 	.word	0x000239e0


	//   ....[106]....
        /*0b40*/ 	.word	0x00023a10


	//   ....[107]....
        /*0b44*/ 	.word	0x00023a40


	//   ....[108]....
        /*0b48*/ 	.word	0x00023a70


	//   ....[109]....
        /*0b4c*/ 	.word	0x00023aa0


	//   ....[110]....
        /*0b50*/ 	.word	0x00023ad0


	//   ....[111]....
        /*0b54*/ 	.word	0x00023c90


	//   ....[112]....
        /*0b58*/ 	.word	0x00023cc0


	//   ....[113]....
        /*0b5c*/ 	.word	0x00023cf0


	//   ....[114]....
        /*0b60*/ 	.word	0x00023d20


	//   ....[115]....
        /*0b64*/ 	.word	0x00023d50


	//   ....[116]....
        /*0b68*/ 	.word	0x00023d80


	//   ....[117]....
        /*0b6c*/ 	.word	0x00023e50


	//   ....[118]....
        /*0b70*/ 	.word	0x00023e70


	//   ....[119]....
        /*0b74*/ 	.word	0x00023e80


	//   ....[120]....
        /*0b78*/ 	.word	0x00023f00


	//   ....[121]....
        /*0b7c*/ 	.word	0x00024a40


	//   ....[122]....
        /*0b80*/ 	.word	0x00024e80


	//   ....[123]....
        /*0b84*/ 	.word	0x00024f10


	//   ....[124]....
        /*0b88*/ 	.word	0x00024f60


	//   ....[125]....
        /*0b8c*/ 	.word	0x00024fb0


	//   ....[126]....
        /*0b90*/ 	.word	0x00025050


	//   ....[127]....
        /*0b94*/ 	.word	0x000250e0


	//   ....[128]....
        /*0b98*/ 	.word	0x00025130


	//   ....[129]....
        /*0b9c*/ 	.word	0x00025180


	//   ....[130]....
        /*0ba0*/ 	.word	0x00025270


	//   ....[131]....
        /*0ba4*/ 	.word	0x00025300


	//   ....[132]....
        /*0ba8*/ 	.word	0x00025350


	//   ....[133]....
        /*0bac*/ 	.word	0x000253a0


	//   ....[134]....
        /*0bb0*/ 	.word	0x00025440


	//   ....[135]....
        /*0bb4*/ 	.word	0x000254d0


	//   ....[136]....
        /*0bb8*/ 	.word	0x00025520


	//   ....[137]....
        /*0bbc*/ 	.word	0x00025570


	//   ....[138]....
        /*0bc0*/ 	.word	0x000258d0


	//   ....[139]....
        /*0bc4*/ 	.word	0x00025bb0


	//   ....[140]....
        /*0bc8*/ 	.word	0x00025d30


	//   ....[141]....
        /*0bcc*/ 	.word	0x00025d90


	//   ....[142]....
        /*0bd0*/ 	.word	0x00025e20


	//   ....[143]....
        /*0bd4*/ 	.word	0x00025e70


	//   ....[144]....
        /*0bd8*/ 	.word	0x00025fd0


	//   ....[145]....
        /*0bdc*/ 	.word	0x00026070


	//   ....[146]....
        /*0be0*/ 	.word	0x00026120


	//   ....[147]....
        /*0be4*/ 	.word	0x00026200


	//   ....[148]....
        /*0be8*/ 	.word	0x000263c0


	//   ....[149]....
        /*0bec*/ 	.word	0x000264a0


	//   ....[150]....
        /*0bf0*/ 	.word	0x00026720


	//   ....[151]....
        /*0bf4*/ 	.word	0x00026830


	//   ....[152]....
        /*0bf8*/ 	.word	0x00026a00


	//   ....[153]....
        /*0bfc*/ 	.word	0x00026ac0


	//   ....[154]....
        /*0c00*/ 	.word	0x00026ce0


	//   ....[155]....
        /*0c04*/ 	.word	0x00026d30


	//   ....[156]....
        /*0c08*/ 	.word	0x00027060


	//   ....[157]....
        /*0c0c*/ 	.word	0x00027100


	//   ....[158]....
        /*0c10*/ 	.word	0x000272a0


	//   ....[159]....
        /*0c14*/ 	.word	0x00027320


	//   ....[160]....
        /*0c18*/ 	.word	0x000273a0


	//   ....[161]....
        /*0c1c*/ 	.word	0x00027420


	//   ....[162]....
        /*0c20*/ 	.word	0x000274a0


	//   ....[163]....
        /*0c24*/ 	.word	0x00027530


	//   ....[164]....
        /*0c28*/ 	.word	0x000275d0


	//   ....[165]....
        /*0c2c*/ 	.word	0x00027680


	//   ....[166]....
        /*0c30*/ 	.word	0x00027700


	//   ....[167]....
        /*0c34*/ 	.word	0x00027780


	//   ....[168]....
        /*0c38*/ 	.word	0x00027800


	//   ....[169]....
        /*0c3c*/ 	.word	0x00027890


	//   ....[170]....
        /*0c40*/ 	.word	0x00027910


	//   ....[171]....
        /*0c44*/ 	.word	0x000279c0


	//   ....[172]....
        /*0c48*/ 	.word	0x00027a10


	//   ....[173]....
        /*0c4c*/ 	.word	0x00027ad0


	//   ....[174]....
        /*0c50*/ 	.word	0x00027c00


	//----- nvinfo : EIATTR_REG_RECONFIG
	.align		4
.L_1095:
        /*0c54*/ 	.byte	0x01, 0x54
	.zero		2


	//----- nvinfo : EIATTR_SYSCALL_OFFSETS
	.align		4
        /*0c58*/ 	.byte	0x04, 0x46
        /*0c5a*/ 	.short	(.L_1097 - .L_1096)


	//   ....[0]....
.L_1096:
        /*0c5c*/ 	.word	0x000020d0


	//   ....[1]....
        /*0c60*/ 	.word	0x00002220


	//   ....[2]....
        /*0c64*/ 	.word	0x00007460


	//   ....[3]....
        /*0c68*/ 	.word	0x00007780


	//   ....[4]....
        /*0c6c*/ 	.word	0x0001de40


	//   ....[5]....
        /*0c70*/ 	.word	0x0001df90


	//   ....[6]....
        /*0c74*/ 	.word	0x0001e090


	//   ....[7]....
        /*0c78*/ 	.word	0x0001e8d0


	//   ....[8]....
        /*0c7c*/ 	.word	0x0001f210


	//----- nvinfo : EIATTR_MBARRIER_INSTR_OFFSETS
	.align		4
.L_1097:
        /*0c80*/ 	.byte	0x04, 0x39
        /*0c82*/ 	.short	(.L_1099 - .L_1098)


	//   ....[0]....
.L_1098:
        /*0c84*/ 	.word	0x000002e0
        /*0c88*/ 	.word	0x000000ff
        /*0c8c*/ 	.word	0x00038800
        /*0c90*/ 	.short	0x0100
        /*0c92*/ 	.byte	0x08
	.zero		1


	//   ....[1]....
        /*0c94*/ 	.word	0x000002f0
        /*0c98*/ 	.word	0x000000ff
        /*0c9c*/ 	.word	0x00038810
        /*0ca0*/ 	.short	0x0100
        /*0ca2*/ 	.byte	0x08
	.zero		1


	//   ....[2]....
        /*0ca4*/ 	.word	0x00000300
        /*0ca8*/ 	.word	0x000000ff
        /*0cac*/ 	.word	0x00038820
        /*0cb0*/ 	.short	0x0100
        /*0cb2*/ 	.byte	0x08
	.zero		1


	//   ....[3]....
        /*0cb4*/ 	.word	0x000003b0
        /*0cb8*/ 	.word	0x000000ff
        /*0cbc*/ 	.word	0x00038830
        /*0cc0*/ 	.short	0x0100
        /*0cc2*/ 	.byte	0x06
	.zero		1


	//   ....[4]....
        /*0cc4*/ 	.word	0x000003c0
        /*0cc8*/ 	.word	0x000000ff
        /*0ccc*/ 	.word	0x00038840
        /*0cd0*/ 	.short	0x0100
        /*0cd2*/ 	.byte	0x06
	.zero		1


	//   ....[5]....
        /*0cd4*/ 	.word	0x000003d0
        /*0cd8*/ 	.word	0x000000ff
        /*0cdc*/ 	.word	0x00038838
        /*0ce0*/ 	.short	0x0100
        /*0ce2*/ 	.byte	0x06
	.zero		1


	//   ....[6]....
        /*0ce4*/ 	.word	0x000003e0
        /*0ce8*/ 	.word	0x000000ff
        /*0cec*/ 	.word	0x00038848
        /*0cf0*/ 	.short	0x0100
        /*0cf2*/ 	.byte	0x06
	.zero		1


	//   ....[7]....
        /*0cf4*/ 	.word	0x00000510
        /*0cf8*/ 	.word	0x000000ff
        /*0cfc*/ 	.word	0x00038850
        /*0d00*/ 	.short	0x0100
        /*0d02*/ 	.byte	0x08
	.zero		1


	//   ....[8]....
        /*0d04*/ 	.word	0x00000520
        /*0d08*/ 	.word	0x000000ff
        /*0d0c*/ 	.word	0x00038860
        /*0d10*/ 	.short	0x0100
        /*0d12*/ 	.byte	0x08
	.zero		1


	//   ....[9]....
        /*0d14*/ 	.word	0x00000530
        /*0d18*/ 	.word	0x000000ff
        /*0d1c*/ 	.word	0x00038858
        /*0d20*/ 	.short	0x0100
        /*0d22*/ 	.byte	0x08
	.zero		1


	//   ....[10]....
        /*0d24*/ 	.word	0x00000540
        /*0d28*/ 	.word	0x000000ff
        /*0d2c*/ 	.word	0x00038868
        /*0d30*/ 	.short	0x0100
        /*0d32*/ 	.byte	0x08
	.zero		1


	//   ....[11]....
        /*0d34*/ 	.word	0x00000630
        /*0d38*/ 	.word	0x000000ff
        /*0d3c*/ 	.word	0x00038870
        /*0d40*/ 	.short	0x0100
        /*0d42*/ 	.byte	0x06
	.zero		1


	//   ....[12]....
        /*0d44*/ 	.word	0x00000640
        /*0d48*/ 	.word	0x000000ff
        /*0d4c*/ 	.word	0x00038880
        /*0d50*/ 	.short	0x0100
        /*0d52*/ 	.byte	0x06
	.zero		1


	//   ....[13]....
        /*0d54*/ 	.word	0x00000650
        /*0d58*/ 	.word	0x000000ff
        /*0d5c*/ 	.word	0x00038878
        /*0d60*/ 	.short	0x0100
        /*0d62*/ 	.byte	0x06
	.zero		1


	//   ....[14]....
        /*0d64*/ 	.word	0x00000660
        /*0d68*/ 	.word	0x000000ff
        /*0d6c*/ 	.word	0x00038888
        /*0d70*/ 	.short	0x0100
        /*0d72*/ 	.byte	0x06
	.zero		1


	//   ....[15]....
        /*0d74*/ 	.word	0x00000790
        /*0d78*/ 	.word	0x000000ff
        /*0d7c*/ 	.word	0x00038890
        /*0d80*/ 	.short	0x0100
        /*0d82*/ 	.byte	0x08
	.zero		1


	//   ....[16]....
        /*0d84*/ 	.word	0x000007a0
        /*0d88*/ 	.word	0x000000ff
        /*0d8c*/ 	.word	0x000388a0
        /*0d90*/ 	.short	0x0100
        /*0d92*/ 	.byte	0x08
	.zero		1


	//   ....[17]....
        /*0d94*/ 	.word	0x000007b0
        /*0d98*/ 	.word	0x000000ff
        /*0d9c*/ 	.word	0x00038898
        /*0da0*/ 	.short	0x0100
        /*0da2*/ 	.byte	0x08
	.zero		1


	//   ....[18]....
        /*0da4*/ 	.word	0x000007c0
        /*0da8*/ 	.word	0x000000ff
        /*0dac*/ 	.word	0x000388a8
        /*0db0*/ 	.short	0x0100
        /*0db2*/ 	.byte	0x08
	.zero		1


	//   ....[19]....
        /*0db4*/ 	.word	0x000008f0
        /*0db8*/ 	.word	0x000000ff
        /*0dbc*/ 	.word	0x000388b0
        /*0dc0*/ 	.short	0x0100
        /*0dc2*/ 	.byte	0x08
	.zero		1


	//   ....[20]....
        /*0dc4*/ 	.word	0x00000900
        /*0dc8*/ 	.word	0x000000ff
        /*0dcc*/ 	.word	0x000388c0
        /*0dd0*/ 	.short	0x0100
        /*0dd2*/ 	.byte	0x08
	.zero		1


	//   ....[21]....
        /*0dd4*/ 	.word	0x00000910
        /*0dd8*/ 	.word	0x000000ff
        /*0ddc*/ 	.word	0x000388b8
        /*0de0*/ 	.short	0x0100
        /*0de2*/ 	.byte	0x08
	.zero		1


	//   ....[22]....
        /*0de4*/ 	.word	0x00000920
        /*0de8*/ 	.word	0x000000ff
        /*0dec*/ 	.word	0x000388c8
        /*0df0*/ 	.short	0x0100
        /*0df2*/ 	.byte	0x08
	.zero		1


	//   ....[23]....
        /*0df4*/ 	.word	0x00002df0
        /*0df8*/ 	.word	0x0000004b
        /*0dfc*/ 	.word	0x00038890
        /*0e00*/ 	.short	0x010a
        /*0e02*/ 	.byte	0x3f
	.zero		1


	//   ....[24]....
        /*0e04*/ 	.word	0x00003850
        /*0e08*/ 	.word	0x0000004b
        /*0e0c*/ 	.word	0x00038890
        /*0e10*/ 	.short	0x010a
        /*0e12*/ 	.byte	0x3f
	.zero		1


	//   ....[25]....
        /*0e14*/ 	.word	0x00004180
        /*0e18*/ 	.word	0x0000004b
        /*0e1c*/ 	.word	0x00038890
        /*0e20*/ 	.short	0x010a
        /*0e22*/ 	.byte	0x3f
	.zero		1


	//   ....[26]....
        /*0e24*/ 	.word	0x00004380
        /*0e28*/ 	.word	0x00000004
        /*0e2c*/ 	.word	0x00000000
        /*0e30*/ 	.short	0x0101
        /*0e32*/ 	.byte	0x3f
	.zero		1


	//   ....[27]....
        /*0e34*/ 	.word	0x000043c0
        /*0e38*/ 	.word	0x0000004b
        /*0e3c*/ 	.word	0x000388b0
        /*0e40*/ 	.short	0x010a
        /*0e42*/ 	.byte	0x3f
	.zero		1


	//   ....[28]....
        /*0e44*/ 	.word	0x00004a20
        /*0e48*/ 	.word	0x0000004b
        /*0e4c*/ 	.word	0x00000000
        /*0e50*/ 	.short	0x0101
        /*0e52*/ 	.byte	0x3f
	.zero		1


	//   ....[29]....
        /*0e54*/ 	.word	0x00005680
        /*0e58*/ 	.word	0x00000005
        /*0e5c*/ 	.word	0x00000000
        /*0e60*/ 	.short	0x0101
        /*0e62*/ 	.byte	0x3f
	.zero		1


	//   ....[30]....
        /*0e64*/ 	.word	0x00006220
        /*0e68*/ 	.word	0x00000004
        /*0e6c*/ 	.word	0x00000000
        /*0e70*/ 	.short	0x0101
        /*0e72*/ 	.byte	0x3f
	.zero		1


	//   ....[31]....
        /*0e74*/ 	.word	0x000074f0
        /*0e78*/ 	.word	0x00000002
        /*0e7c*/ 	.word	0x00038800
        /*0e80*/ 	.short	0x010a
        /*0e82*/ 	.byte	0x3f
	.zero		1


	//   ....[32]....
        /*0e84*/ 	.word	0x00007540
        /*0e88*/ 	.word	0x00000002
        /*0e8c*/ 	.word	0x00038800
        /*0e90*/ 	.short	0x010a
        /*0e92*/ 	.byte	0x3f
	.zero		1


	//   ....[33]....
        /*0e94*/ 	.word	0x00007fc0
        /*0e98*/ 	.word	0x00000002
        /*0e9c*/ 	.word	0x00038800
        /*0ea0*/ 	.short	0x010a
        /*0ea2*/ 	.byte	0x3f
	.zero		1


	//   ....[34]....
        /*0ea4*/ 	.word	0x00009480
        /*0ea8*/ 	.word	0x00000002
        /*0eac*/ 	.word	0x00038800
        /*0eb0*/ 	.short	0x010a
        /*0eb2*/ 	.byte	0x3f
	.zero		1


	//   ....[35]....
        /*0eb4*/ 	.word	0x0000a440
        /*0eb8*/ 	.word	0x000000ac
        /*0ebc*/ 	.word	0x00038830
        /*0ec0*/ 	.short	0x010a
        /*0ec2*/ 	.byte	0x3f
	.zero		1


	//   ....[36]....
        /*0ec4*/ 	.word	0x0000a4f0
        /*0ec8*/ 	.word	0x000000ac
        /*0ecc*/ 	.word	0x00038830
        /*0ed0*/ 	.short	0x010a
        /*0ed2*/ 	.byte	0x3f
	.zero		1


	//   ....[37]....
        /*0ed4*/ 	.word	0x0000a800
        /*0ed8*/ 	.word	0x00000002
        /*0edc*/ 	.word	0x00038810
        /*0ee0*/ 	.short	0x010a
        /*0ee2*/ 	.byte	0x3f
	.zero		1


	//   ....[38]....
        /*0ee4*/ 	.word	0x0000a850
        /*0ee8*/ 	.word	0x000000ac
        /*0eec*/ 	.word	0x00038850
        /*0ef0*/ 	.short	0x010a
        /*0ef2*/ 	.byte	0x3f
	.zero		1


	//   ....[39]....
        /*0ef4*/ 	.word	0x0000a900
        /*0ef8*/ 	.word	0x000000ac
        /*0efc*/ 	.word	0x00038850
        /*0f00*/ 	.short	0x010a
        /*0f02*/ 	.byte	0x3f
	.zero		1


	//   ....[40]....
        /*0f04*/ 	.word	0x0000d0e0
        /*0f08*/ 	.word	0x0000000e
        /*0f0c*/ 	.word	0x00000000
        /*0f10*/ 	.short	0x0101
        /*0f12*/ 	.byte	0x3f
	.zero		1


	//   ....[41]....
        /*0f14*/ 	.word	0x0000d8e0
        /*0f18*/ 	.word	0x000000ac
        /*0f1c*/ 	.word	0x00000000
        /*0f20*/ 	.short	0x0101
        /*0f22*/ 	.byte	0x3f
	.zero		1


	//   ....[42]....
        /*0f24*/ 	.word	0x0000d9d0
        /*0f28*/ 	.word	0x00000015
        /*0f2c*/ 	.word	0x00038830
        /*0f30*/ 	.short	0x010a
        /*0f32*/ 	.byte	0x3f
	.zero		1


	//   ....[43]....
        /*0f34*/ 	.word	0x0000da40
        /*0f38*/ 	.word	0x00000015
        /*0f3c*/ 	.word	0x00038830
        /*0f40*/ 	.short	0x010a
        /*0f42*/ 	.byte	0x3f
	.zero		1


	//   ....[44]....
        /*0f44*/ 	.word	0x0000dcb0
        /*0f48*/ 	.word	0x00000015
        /*0f4c*/ 	.word	0x00038850
        /*0f50*/ 	.short	0x010a
        /*0f52*/ 	.byte	0x3f
	.zero		1


	//   ....[45]....
        /*0f54*/ 	.word	0x0000dd00
        /*0f58*/ 	.word	0x00000015
        /*0f5c*/ 	.word	0x00038850
        /*0f60*/ 	.short	0x010a
        /*0f62*/ 	.byte	0x3f
	.zero		1


	//   ....[46]....
        /*0f64*/ 	.word	0x00010490
        /*0f68*/ 	.word	0x000000a6
        /*0f6c*/ 	.word	0x00000000
        /*0f70*/ 	.short	0x0101
        /*0f72*/ 	.byte	0x3f
	.zero		1


	//   ....[47]....
        /*0f74*/ 	.word	0x00011460
        /*0f78*/ 	.word	0x00000015
        /*0f7c*/ 	.word	0x00000000
        /*0f80*/ 	.short	0x0101
        /*0f82*/ 	.byte	0x3f
	.zero		1


	//   ....[48]....
        /*0f84*/ 	.word	0x000115c0
        /*0f88*/ 	.word	0x00000015
        /*0f8c*/ 	.word	0x00038830
        /*0f90*/ 	.short	0x010a
        /*0f92*/ 	.byte	0x3f
	.zero		1


	//   ....[49]....
        /*0f94*/ 	.word	0x00011630
        /*0f98*/ 	.word	0x00000015
        /*0f9c*/ 	.word	0x00038830
        /*0fa0*/ 	.short	0x010a
        /*0fa2*/ 	.byte	0x3f
	.zero		1


	//   ....[50]....
        /*0fa4*/ 	.word	0x000118a0
        /*0fa8*/ 	.word	0x00000015
        /*0fac*/ 	.word	0x00038850
        /*0fb0*/ 	.short	0x010a
        /*0fb2*/ 	.byte	0x3f
	.zero		1


	//   ....[51]....
        /*0fb4*/ 	.word	0x000118f0
        /*0fb8*/ 	.word	0x00000015
        /*0fbc*/ 	.word	0x00038850
        /*0fc0*/ 	.short	0x010a
        /*0fc2*/ 	.byte	0x3f
	.zero		1


	//   ....[52]....
        /*0fc4*/ 	.word	0x00013db0
        /*0fc8*/ 	.word	0x000000a2
        /*0fcc*/ 	.word	0x00000000
        /*0fd0*/ 	.short	0x0101
        /*0fd2*/ 	.byte	0x3f
	.zero		1


	//   ....[53]....
        /*0fd4*/ 	.word	0x00014b30
        /*0fd8*/ 	.word	0x00000015
        /*0fdc*/ 	.word	0x00000000
        /*0fe0*/ 	.short	0x0101
        /*0fe2*/ 	.byte	0x3f
	.zero		1


	//   ....[54]....
        /*0fe4*/ 	.word	0x00017370
        /*0fe8*/ 	.word	0x00000004
        /*0fec*/ 	.word	0x00000000
        /*0ff0*/ 	.short	0x0101
        /*0ff2*/ 	.byte	0x3f
	.zero		1


	//   ....[55]....
        /*0ff4*/ 	.word	0x00017fe0
        /*0ff8*/ 	.word	0x00000008
        /*0ffc*/ 	.word	0x00000000
        /*1000*/ 	.short	0x0101
        /*1002*/ 	.byte	0x3f
	.zero		1


	//   ....[56]....
        /*1004*/ 	.word	0x0001bef0
        /*1008*/ 	.word	0x00000012
        /*100c*/ 	.word	0x00038820
        /*1010*/ 	.short	0x010a
        /*1012*/ 	.byte	0x3f
	.zero		1


	//   ....[57]....
        /*1014*/ 	.word	0x0001bfc0
        /*1018*/ 	.word	0x00000004
        /*101c*/ 	.word	0x000388a0
        /*1020*/ 	.short	0x010a
        /*1022*/ 	.byte	0x3f
	.zero		1


	//   ....[58]....
        /*1024*/ 	.word	0x0001c200
        /*1028*/ 	.word	0x00000004
        /*102c*/ 	.word	0x000388c0
        /*1030*/ 	.short	0x010a
        /*1032*/ 	.byte	0x3f
	.zero		1


	//   ....[59]....
        /*1034*/ 	.word	0x0001cc60
        /*1038*/ 	.word	0x00000004
        /*103c*/ 	.word	0x000388a0
        /*1040*/ 	.short	0x010a
        /*1042*/ 	.byte	0x3f
	.zero		1


	//   ....[60]....
        /*1044*/ 	.word	0x0001ce90
        /*1048*/ 	.word	0x00000004
        /*104c*/ 	.word	0x000388c0
        /*1050*/ 	.short	0x010a
        /*1052*/ 	.byte	0x3f
	.zero		1


	//   ....[61]....
        /*1054*/ 	.word	0x0001e480
        /*1058*/ 	.word	0x00000000
        /*105c*/ 	.word	0x00038840
        /*1060*/ 	.short	0x010a
        /*1062*/ 	.byte	0x3f
	.zero		1


	//   ....[62]....
        /*1064*/ 	.word	0x0001efc0
        /*1068*/ 	.word	0x00000012
        /*106c*/ 	.word	0x00038800
        /*1070*/ 	.short	0x0107
        /*1072*/ 	.byte	0x3f
	.zero		1


	//   ....[63]....
        /*1074*/ 	.word	0x0001f060
        /*1078*/ 	.word	0x00000012
        /*107c*/ 	.word	0x00038800
        /*1080*/ 	.short	0x0101
        /*1082*/ 	.byte	0x3f
	.zero		1


	//   ....[64]....
        /*1084*/ 	.word	0x0001ff90
        /*1088*/ 	.word	0x00000012
        /*108c*/ 	.word	0x00038810
        /*1090*/ 	.short	0x0107
        /*1092*/ 	.byte	0x3f
	.zero		1


	//   ....[65]....
        /*1094*/ 	.word	0x00020090
        /*1098*/ 	.word	0x00000012
        /*109c*/ 	.word	0x00038810
        /*10a0*/ 	.short	0x0101
        /*10a2*/ 	.byte	0x3f
	.zero		1


	//   ....[66]....
        /*10a4*/ 	.word	0x000200b0
        /*10a8*/ 	.word	0x00000012
        /*10ac*/ 	.word	0x00038820
        /*10b0*/ 	.short	0x010a
        /*10b2*/ 	.byte	0x3f
	.zero		1


	//   ....[67]....
        /*10b4*/ 	.word	0x00020190
        /*10b8*/ 	.word	0x00000000
        /*10bc*/ 	.word	0x00038860
        /*10c0*/ 	.short	0x010a
        /*10c2*/ 	.byte	0x3f
	.zero		1


	//   ....[68]....
        /*10c4*/ 	.word	0x00020e20
        /*10c8*/ 	.word	0x00000002
        /*10cc*/ 	.word	0x00038840
        /*10d0*/ 	.short	0x010a
        /*10d2*/ 	.byte	0x3f
	.zero		1


	//   ....[69]....
        /*10d4*/ 	.word	0x00021080
        /*10d8*/ 	.word	0x00000002
        /*10dc*/ 	.word	0x00038860
        /*10e0*/ 	.short	0x010a
        /*10e2*/ 	.byte	0x3f
	.zero		1


	//   ....[70]....
        /*10e4*/ 	.word	0x00021c40
        /*10e8*/ 	.word	0x00000003
        /*10ec*/ 	.word	0x00038840
        /*10f0*/ 	.short	0x010a
        /*10f2*/ 	.byte	0x3f
	.zero		1


	//   ....[71]....
        /*10f4*/ 	.word	0x00021e90
        /*10f8*/ 	.word	0x00000003
        /*10fc*/ 	.word	0x00038860
        /*1100*/ 	.short	0x010a
        /*1102*/ 	.byte	0x3f
	.zero		1


	//   ....[72]....
        /*1104*/ 	.word	0x000229d0
        /*1108*/ 	.word	0x00000003
        /*110c*/ 	.word	0x00038840
        /*1110*/ 	.short	0x010a
        /*1112*/ 	.byte	0x3f
	.zero		1


	//   ....[73]....
        /*1114*/ 	.word	0x00022c30
        /*1118*/ 	.word	0x00000003
        /*111c*/ 	.word	0x00038860
        /*1120*/ 	.short	0x010a
        /*1122*/ 	.byte	0x3f
	.zero		1


	//   ....[74]....
        /*1124*/ 	.word	0x000249c0
        /*1128*/ 	.word	0x00000000
        /*112c*/ 	.word	0x00038820
        /*1130*/ 	.short	0x010a
        /*1132*/ 	.byte	0x3f
	.zero		1


	//   ....[75]....
        /*1134*/ 	.word	0x00024b70
        /*1138*/ 	.word	0x00000006
        /*113c*/ 	.word	0x00000000
        /*1140*/ 	.short	0x010a
        /*1142*/ 	.byte	0x3f
	.zero		1


	//   ....[76]....
        /*1144*/ 	.word	0x00024be0
        /*1148*/ 	.word	0x00000007
        /*114c*/ 	.word	0x00000000
        /*1150*/ 	.short	0x010a
        /*1152*/ 	.byte	0x3f
	.zero		1


	//   ....[77]....
        /*1154*/ 	.word	0x00024c50
        /*1158*/ 	.word	0x00000004
        /*115c*/ 	.word	0x00000000
        /*1160*/ 	.short	0x010a
        /*1162*/ 	.byte	0x3f
	.zero		1


	//   ....[78]....
        /*1164*/ 	.word	0x00024c80
        /*1168*/ 	.word	0x00000003
        /*116c*/ 	.word	0x00000000
        /*1170*/ 	.short	0x010a
        /*1172*/ 	.byte	0x3f
	.zero		1


	//   ....[79]....
        /*1174*/ 	.word	0x00024ce0
        /*1178*/ 	.word	0x0000004b
        /*117c*/ 	.word	0x00038890
        /*1180*/ 	.short	0x010a
        /*1182*/ 	.byte	0x3f
	.zero		1


	//   ....[80]....
        /*1184*/ 	.word	0x00024d30
        /*1188*/ 	.word	0x0000004b
        /*118c*/ 	.word	0x00038890
        /*1190*/ 	.short	0x010a
        /*1192*/ 	.byte	0x3f
	.zero		1


	//   ....[81]....
        /*1194*/ 	.word	0x00024d80
        /*1198*/ 	.word	0x0000004b
        /*119c*/ 	.word	0x00038890
        /*11a0*/ 	.short	0x010a
        /*11a2*/ 	.byte	0x3f
	.zero		1


	//   ....[82]....
        /*11a4*/ 	.word	0x00024dd0
        /*11a8*/ 	.word	0x0000004b
        /*11ac*/ 	.word	0x000388b0
        /*11b0*/ 	.short	0x010a
        /*11b2*/ 	.byte	0x3f
	.zero		1


	//   ....[83]....
        /*11b4*/ 	.word	0x000251c0
        /*11b8*/ 	.word	0x00000002
        /*11bc*/ 	.word	0x00038800
        /*11c0*/ 	.short	0x010a
        /*11c2*/ 	.byte	0x3f
	.zero		1


	//   ....[84]....
        /*11c4*/ 	.word	0x000255c0
        /*11c8*/ 	.word	0x00000002
        /*11cc*/ 	.word	0x00038800
        /*11d0*/ 	.short	0x010a
        /*11d2*/ 	.byte	0x3f
	.zero		1


	//   ....[85]....
        /*11d4*/ 	.word	0x00025610
        /*11d8*/ 	.word	0x000000ac
        /*11dc*/ 	.word	0x00038830
        /*11e0*/ 	.short	0x010a
        /*11e2*/ 	.byte	0x3f
	.zero		1


	//   ....[86]....
        /*11e4*/ 	.word	0x00025660
        /*11e8*/ 	.word	0x00000002
        /*11ec*/ 	.word	0x00038810
        /*11f0*/ 	.short	0x010a
        /*11f2*/ 	.byte	0x3f
	.zero		1


	//   ....[87]....
        /*11f4*/ 	.word	0x000256b0
        /*11f8*/ 	.word	0x000000ac
        /*11fc*/ 	.word	0x00038850
        /*1200*/ 	.short	0x010a
        /*1202*/ 	.byte	0x3f
	.zero		1


	//   ....[88]....
        /*1204*/ 	.word	0x00025700
        /*1208*/ 	.word	0x00000015
        /*120c*/ 	.word	0x00038830
        /*1210*/ 	.short	0x010a
        /*1212*/ 	.byte	0x3f
	.zero		1


	//   ....[89]....
        /*1214*/ 	.word	0x00025750
        /*1218*/ 	.word	0x00000015
        /*121c*/ 	.word	0x00038850
        /*1220*/ 	.short	0x010a
        /*1222*/ 	.byte	0x3f
	.zero		1


	//   ....[90]....
        /*1224*/ 	.word	0x000257a0
        /*1228*/ 	.word	0x00000015
        /*122c*/ 	.word	0x00038830
        /*1230*/ 	.short	0x010a
        /*1232*/ 	.byte	0x3f
	.zero		1


	//   ....[91]....
        /*1234*/ 	.word	0x000257f0
        /*1238*/ 	.word	0x00000015
        /*123c*/ 	.word	0x00038850
        /*1240*/ 	.short	0x010a
        /*1242*/ 	.byte	0x3f
	.zero		1


	//   ....[92]....
        /*1244*/ 	.word	0x00025990
        /*1248*/ 	.word	0x00000012
        /*124c*/ 	.word	0x00038820
        /*1250*/ 	.short	0x010a
        /*1252*/ 	.byte	0x3f
	.zero		1


	//   ....[93]....
        /*1254*/ 	.word	0x000259e0
        /*1258*/ 	.word	0x00000004
        /*125c*/ 	.word	0x000388a0
        /*1260*/ 	.short	0x010a
        /*1262*/ 	.byte	0x3f
	.zero		1


	//   ....[94]....
        /*1264*/ 	.word	0x00025a30
        /*1268*/ 	.word	0x00000004
        /*126c*/ 	.word	0x000388c0
        /*1270*/ 	.short	0x010a
        /*1272*/ 	.byte	0x3f
	.zero		1


	//   ....[95]....
        /*1274*/ 	.word	0x00025a80
        /*1278*/ 	.word	0x00000004
        /*127c*/ 	.word	0x000388a0
        /*1280*/ 	.short	0x010a
        /*1282*/ 	.byte	0x3f
	.zero		1


	//   ....[96]....
        /*1284*/ 	.word	0x00025ad0
        /*1288*/ 	.word	0x00000004
        /*128c*/ 	.word	0x000388c0
        /*1290*/ 	.short	0x010a
        /*1292*/ 	.byte	0x3f
	.zero		1


	//   ....[97]....
        /*1294*/ 	.word	0x00025c70
        /*1298*/ 	.word	0x00000000
        /*129c*/ 	.word	0x00038840
        /*12a0*/ 	.short	0x010a
        /*12a2*/ 	.byte	0x3f
	.zero		1


	//   ....[98]....
        /*12a4*/ 	.word	0x00026d70
        /*12a8*/ 	.word	0x00000012
        /*12ac*/ 	.word	0x00038820
        /*12b0*/ 	.short	0x010a
        /*12b2*/ 	.byte	0x3f
	.zero		1


	//   ....[99]....
        /*12b4*/ 	.word	0x00026dc0
        /*12b8*/ 	.word	0x00000000
        /*12bc*/ 	.word	0x00038860
        /*12c0*/ 	.short	0x010a
        /*12c2*/ 	.byte	0x3f
	.zero		1


	//   ....[100]....
        /*12c4*/ 	.word	0x00026e10
        /*12c8*/ 	.word	0x00000002
        /*12cc*/ 	.word	0x00038840
        /*12d0*/ 	.short	0x010a
        /*12d2*/ 	.byte	0x3f
	.zero		1


	//   ....[101]....
        /*12d4*/ 	.word	0x00026e60
        /*12d8*/ 	.word	0x00000002
        /*12dc*/ 	.word	0x00038860
        /*12e0*/ 	.short	0x010a
        /*12e2*/ 	.byte	0x3f
	.zero		1


	//   ....[102]....
        /*12e4*/ 	.word	0x00026eb0
        /*12e8*/ 	.word	0x00000003
        /*12ec*/ 	.word	0x00038840
        /*12f0*/ 	.short	0x010a
        /*12f2*/ 	.byte	0x3f
	.zero		1


	//   ....[103]....
        /*12f4*/ 	.word	0x00026f00
        /*12f8*/ 	.word	0x00000003
        /*12fc*/ 	.word	0x00038860
        /*1300*/ 	.short	0x010a
        /*1302*/ 	.byte	0x3f
	.zero		1


	//   ....[104]....
        /*1304*/ 	.word	0x00026f50
        /*1308*/ 	.word	0x00000003
        /*130c*/ 	.word	0x00038840
        /*1310*/ 	.short	0x010a
        /*1312*/ 	.byte	0x3f
	.zero		1


	//   ....[105]....
        /*1314*/ 	.word	0x00026fa0
        /*1318*/ 	.word	0x00000003
        /*131c*/ 	.word	0x00038860
        /*1320*/ 	.short	0x010a
        /*1322*/ 	.byte	0x3f
	.zero		1


	//   ....[106]....
        /*1324*/ 	.word	0x00027b20
        /*1328*/ 	.word	0x00000000
        /*132c*/ 	.word	0x00038820
        /*1330*/ 	.short	0x010a
        /*1332*/ 	.byte	0x3f
	.zero		1


	//   ....[107]....
        /*1334*/ 	.word	0x00027cc0
        /*1338*/ 	.word	0x00000006
        /*133c*/ 	.word	0x00000000
        /*1340*/ 	.short	0x010a
        /*1342*/ 	.byte	0x3f
	.zero		1


	//   ....[108]....
        /*1344*/ 	.word	0x00027d10
        /*1348*/ 	.word	0x00000007
        /*134c*/ 	.word	0x00000000
        /*1350*/ 	.short	0x010a
        /*1352*/ 	.byte	0x3f
	.zero		1


	//   ....[109]....
        /*1354*/ 	.word	0x00027d60
        /*1358*/ 	.word	0x00000004
        /*135c*/ 	.word	0x00000000
        /*1360*/ 	.short	0x010a
        /*1362*/ 	.byte	0x3f
	.zero		1


	//----- nvinfo : EIATTR_NUM_MBARRIERS
	.align		4
.L_1099:
        /*1364*/ 	.byte	0x03, 0x38
        /*1366*/ 	.short	0x0017


	//----- nvinfo : EIATTR_EXIT_INSTR_OFFSETS
	.align		4
        /*1368*/ 	.byte	0x04, 0x1c
        /*136a*/ 	.short	(.L_1101 - .L_1100)


	//   ....[0]....
.L_1100:
        /*136c*/ 	.word	0x00024cd0


	//----- nvinfo : EIATTR_MAX_THREADS
	.align		4
.L_1101:
        /*1370*/ 	.byte	0x04, 0x05
        /*1372*/ 	.short	(.L_1103 - .L_1102)
.L_1102:
        /*1374*/ 	.word	0x00000180
        /*1378*/ 	.word	0x00000001
        /*137c*/ 	.word	0x00000001


	//----- nvinfo : EIATTR_CRS_STACK_SIZE
	.align		4
.L_1103:
        /*1380*/ 	.byte	0x04, 0x1e
        /*1382*/ 	.short	(.L_1105 - .L_1104)
.L_1104:
        /*1384*/ 	.word	0x00000000


	//----- nvinfo : EIATTR_CBANK_PARAM_SIZE
	.align		4
.L_1105:
        /*1388*/ 	.byte	0x03, 0x19
        /*138a*/ 	.short	0x0bf0


	//----- nvinfo : EIATTR_PARAM_CBANK
	.align		4
        /*138c*/ 	.byte	0x04, 0x0a
        /*138e*/ 	.short	(.L_1107 - .L_1106)
	.align		4
.L_1106:
        /*1390*/ 	.word	index@(.nv.constant0._ZN7cutlass13device_kernelIN5flash11enable_sm90INS1_16FlashAttnFwdSm90INS1_25CollectiveMainloopFwdSm90ILi2EN4cute5tupleIJNS5_1CILi1EEES8_S8_EEENS6_IJNS7_ILi64EEESA_SA_EEELi512ENS_10bfloat16_tEfNS_4arch4Sm90ELb1ELb0ELb1ELb1ELb0ELb1ELb1ELb0ELb0ELb1ELb1ELb0EEENS1_21CollectiveEpilogueFwdINS6_IJSA_NS7_ILi512EEESA_EEES9_SC_SE_Li256ELb1ELb1ELb1ELb0EEENS1_36VarlenDynamicPersistentTileSchedulerILi64ELi64ELi256ELi128ELb1ELb1ELb1ELb1ELb1ELb1EEEEEEEEEvNT_6ParamsE)
        /*1394*/ 	.short	0x0210
        /*1396*/ 	.short	0x0bf0


	//----- nvinfo : EIATTR_SW_WAR
	.align		4
.L_1107:
        /*1398*/ 	.byte	0x04, 0x36
        /*139a*/ 	.short	(.L_1109 - .L_1108)
.L_1108:
        /*139c*/ 	.word	0x00000008
.L_1109:


//--------------------- .nv.info._ZN7cutlass13device_kernelIN5flash11enable_sm90INS1_16FlashAttnFwdSm90INS1_25CollectiveMainloopFwdSm90ILi2EN4cute5tupleIJNS5_1CILi1EEES8_S8_EEENS6_IJNS7_ILi128EEENS7_ILi96EEENS7_ILi64EEEEEELi256ENS_10bfloat16_tEfNS_4arch4Sm90ELb0ELb0ELb1ELb0ELb0ELb0ELb0ELb1ELb0ELb1ELb1ELb0EEENS1_21CollectiveEpilogueFwdINS6_IJSA_NS7_ILi256EEESB_EEES9_SE_SG_Li256ELb0ELb1ELb1ELb0EEENS1_19SingleTileSchedulerILb0ELb1ELb1ELi128EEEEEEEEEvNT_6ParamsE --------------------------
	.section	.nv.info._ZN7cutlass13device_kernelIN5flash11enable_sm90INS1_16FlashAttnFwdSm90INS1_25CollectiveMainloopFwdSm90ILi2EN4cute5tupleIJNS5_1CILi1EEES8_S8_EEENS6_IJNS7_ILi128EEENS7_ILi96EEENS7_ILi64EEEEEELi256ENS_10bfloat16_tEfNS_4arch4Sm90ELb0ELb0ELb1ELb0ELb0ELb0ELb0ELb1ELb0ELb1ELb1ELb0EEENS1_21CollectiveEpilogueFwdINS6_IJSA_NS7_ILi256EEESB_EEES9_SE_SG_Li256ELb0ELb1ELb1ELb0EEENS1_19SingleTileSchedulerILb0ELb1ELb1ELi128EEEEEEEEEvNT_6ParamsE,"",@"SHT_CUDA_INFO"
	.sectionflags	@""
	.align	4


	//----- nvinfo : EIATTR_CUDA_API_VERSION
	.align		4
        /*0000*/ 	.byte	0x04, 0x37
        /*0002*/ 	.short	(.L_1111 - .L_1110)
.L_1110:
        /*0004*/ 	.word	0x00000082


	//----- nvinfo : EIATTR_KPARAM_INFO
	.align		4
.L_1111:
        /*0008*/ 	.byte	0x04, 0x17
        /*000a*/ 	.short	(.L_1113 - .L_1112)
.L_1112:
        /*000c*/ 	.word	0x00000000
        /*0010*/ 	.short	0x0000
        /*0012*/ 	.short	0x0070
        /*0014*/ 	.byte	0x00, 0xf0, 0x01, 0x28


	//----- nvinfo : EIATTR_SPARSE_MMA_MASK
	.align		4
.L_1113:
        /*0018*/ 	.byte	0x03, 0x50
        /*001a*/ 	.short	0x0000


	//----- nvinfo : EIATTR_MAXREG_COUNT
	.align		4
        /*001c*/ 	.byte	0x03, 0x1b
        /*001e*/ 	.short	0x00a8


	//----- nvinfo : EIATTR_NUM_BARRIERS
	.align		4
        /*0020*/ 	.byte	0x02, 0x4c
        /*0022*/ 	.byte	0x10
	.zero		1


	//----- nvinfo : EIATTR_EXTERNS
	.align		4
        /*0024*/ 	.byte	0x04, 0x0f
        /*0026*/ 	.short	(.L_1115 - .L_1114)


	//   ....[0]....
	.align		4
.L_1114:
        /*0028*/ 	.word	index@(__assertfail)


	//----- nvinfo : EIATTR_ANNOTATIONS
	.align		4
.L_1115:
        /*002c*/ 	.byte	0x04, 0x55
        /*002e*/ 	.short	(.L_1117 - .L_1116)


	//   ....[0]....
.L_1116:
        /*0030*/ 	.word	0x00000001
        /*0034*/ 	.byte	0x80, 0x8d, 0x00, 0x00, 0x01, 0x00, 0x00, 0x00, 0x00, 0x92, 0x00, 0x00, 0x01, 0x00, 0x00, 0x00
        /*0044*/ 	.byte	0x50, 0x92, 0x00, 0x00, 0x01, 0x00, 0x00, 0x00, 0x30, 0x94, 0x00, 0x00, 0x01, 0x00, 0x00, 0x00
        /*0054*/ 	.byte	0x20, 0x95, 0x00, 0x00, 0x01, 0x00, 0x00, 0x00, 0x60, 0xa1, 0x00, 0x00, 0x01, 0x00, 0x00, 0x00
        /*0064*/ 	.byte	0x10, 0xa5, 0x00, 0x00, 0x01, 0x00, 0x00, 0x00, 0x40, 0xa7, 0x00, 0x00, 0x01, 0x00, 0x00, 0x00
        /*0074*/ 	.byte	0x80, 0xaf, 0x00, 0x00, 0x01, 0x00, 0x00, 0x00, 0x10, 0xb8, 0x00, 0x00


	//----- nvinfo : EIATTR_MERCURY_ISA_VERSION
	.align		4
.L_1117:
        /*0080*/ 	.byte	0x03, 0x5f
        /*0082*/ 	.short	0x0101


	//----- nvinfo : EIATTR_INT_WARP_WIDE_INSTR_OFFSETS
	.align		4
        /*0084*/ 	.byte	0x04, 0x31
        /*0086*/ 	.short	(.L_1119 - .L_1118)


	//   ....[0]....
.L_1118:
        /*0088*/ 	.word	0x00000130


	//   ....[1]....
        /*008c*/ 	.word	0x00000170


	//   ....[2]....
        /*0090*/ 	.word	0x000001e0


	//----- nvinfo : EIATTR_COOP_GROUP_MASK_REGIDS
	.align		4
.L_1119:
        /*0094*/ 	.byte	0x04, 0x29
        /*0096*/ 	.short	(.L_1121 - .L_1120)


	//   ....[0]....
.L_1120:
        /*0098*/ 	.word	0xffffffff


	//   ....[1]....
        /*009c*/ 	.word	0xffffffff


	//   ....[2]....
        /*00a0*/ 	.word	0xffffffff


	//   ....[3]....
        /*00a4*/ 	.word	0xffffffff


	//   ....[4]....
        /*00a8*/ 	.word	0xffffffff


	//   ....[5]....
        /*00ac*/ 	.word	0xffffffff


	//   ....[6]....
        /*00b0*/ 	.word	0xffffffff


	//   ....[7]....
        /*00b4*/ 	.word	0xffffffff


	//   ....[8]....
        /*00b8*/ 	.word	0xffffffff


	//   ....[9]....
        /*00bc*/ 	.word	0xffffffff


	//   ....[10]....
        /*00c0*/ 	.word	0xffffffff


	//   ....[11]....
        /*00c4*/ 	.word	0xffffffff


	//   ....[12]....
        /*00c8*/ 	.word	0xffffffff


	//   ....[13]....
        /*00cc*/ 	.word	0xffffffff


	//   ....[14]....
        /*00d0*/ 	.word	0xffffffff


	//   ....[15]....
        /*00d4*/ 	.word	0xffffffff


	//   ....[16]....
        /*00d8*/ 	.word	0xffffffff


	//   ....[17]....
        /*00dc*/ 	.word	0xffffffff


	//   ....[18]....
        /*00e0*/ 	.word	0xffffffff


	//   ....[19]....
        /*00e4*/ 	.word	0xffffffff


	//   ....[20]....
        /*00e8*/ 	.word	0xffffffff


	//   ....[21]....
        /*00ec*/ 	.word	0xffffffff


	//   ....[22]....
        /*00f0*/ 	.word	0xffffffff


	//   ....[23]....
        /*00f4*/ 	.word	0xffffffff


	//   ....[24]....
        /*00f8*/ 	.word	0xffffffff


	//   ....[25]....
        /*00fc*/ 	.word	0xffffffff


	//   ....[26]....
        /*0100*/ 	.word	0xffffffff


	//   ....[27]....
        /*0104*/ 	.word	0xffffffff


	//   ....[28]....
        /*0108*/ 	.word	0xffffffff


	//   ....[29]....
        /*010c*/ 	.word	0xffffffff


	//   ....[30]....
        /*0110*/ 	.word	0xffffffff


	//   ....[31]....
        /*0114*/ 	.word	0xffffffff


	//   ....[32]....
        /*0118*/ 	.word	0xffffffff


	//   ....[33]....
        /*011c*/ 	.word	0xffffffff


	//   ....[34]....
        /*0120*/ 	.word	0xffffffff


	//   ....[35]....
        /*0124*/ 	.word	0xffffffff


	//   ....[36]....
        /*0128*/ 	.word	0xffffffff


	//   ....[37]....
        /*012c*/ 	.word	0xffffffff


	//   ....[38]....
        /*0130*/ 	.word	0xffffffff


	//   ....[39]....
        /*0134*/ 	.word	0xffffffff


	//   ....[40]....
        /*0138*/ 	.word	0xffffffff


	//   ....[41]....
        /*013c*/ 	.word	0xffffffff


	//   ....[42]....
        /*0140*/ 	.word	0xffffffff


	//   ....[43]....
        /*0144*/ 	.word	0xffffffff


	//   ....[44]....
        /*0148*/ 	.word	0xffffffff


	//   ....[45]....
        /*014c*/ 	.word	0xffffffff


	//   ....[46]....
        /*0150*/ 	.word	0xffffffff


	//   ....[47]....
        /*0154*/ 	.word	0x0500000f


	//   ....[48]....
        /*0158*/ 	.word	0x0500000f


	//   ....[49]....
        /*015c*/ 	.word	0x0500000f


	//   ....[50]....
        /*0160*/ 	.word	0x0500000f


	//   ....[51]....
        /*0164*/ 	.word	0x0500000f


	//   ....[52]....
        /*0168*/ 	.word	0x0500000f


	//   ....[53]....
        /*016c*/ 	.word	0x0500000f


	//   ....[54]....
        /*0170*/ 	.word	0x0500000f


	//   ....[55]....
        /*0174*/ 	.word	0x0500000f


	//   ....[56]....
        /*0178*/ 	.word	0x0500000f


	//   ....[57]....
        /*017c*/ 	.word	0x0500000f


	//   ....[58]....
        /*0180*/ 	.word	0x0500000f


	//   ....[59]....
        /*0184*/ 	.word	0x0500000f


	//   ....[60]....
        /*0188*/ 	.word	0x0500000f


	//   ....[61]....
        /*018c*/ 	.word	0x0500000f


	//   ....[62]....
        /*0190*/ 	.word	0x0500000f


	//   ....[63]....
        /*0194*/ 	.word	0x0500000f


	//   ....[64]....
        /*0198*/ 	.word	0x0500000f


	//----- nvinfo : EIATTR_COOP_GROUP_INSTR_OFFSETS
	.align		4
.L_1121:
        /*019c*/ 	.byte	0x04, 0x28
        /*019e*/ 	.short	(.L_1123 - .L_1122)


	//   ....[0]....
.L_1122:
        /*01a0*/ 	.word	0x00000060


	//   ....[1]....
        /*01a4*/ 	.word	0x00000140


	//   ....[2]....
        /*01a8*/ 	.word	0x00000190


	//   ....[3]....
        /*01ac*/ 	.word	0x000003c0


	//   ....[4]....
        /*01b0*/ 	.word	0x00000520


	//   ....[5]....
        /*01b4*/ 	.word	0x00000640


	//   ....[6]....
        /*01b8*/ 	.word	0x000007a0


	//   ....[7]....
        /*01bc*/ 	.word	0x00001320


	//   ....[8]....
        /*01c0*/ 	.word	0x00002470


	//   ....[9]....
        /*01c4*/ 	.word	0x000024f0


	//   ....[10]....
        /*01c8*/ 	.word	0x00002950


	//   ....[11]....
        /*01cc*/ 	.word	0x000029d0


	//   ....[12]....
        /*01d0*/ 	.word	0x00003ef0


	//   ....[13]....
        /*01d4*/ 	.word	0x00003f60


	//   ....[14]....
        /*01d8*/ 	.word	0x000043e0


	//   ....[15]....
        /*01dc*/ 	.word	0x000045b0


	//   ....[16]....
        /*01e0*/ 	.word	0x00005900


	//   ....[17]....
        /*01e4*/ 	.word	0x00005940


	//   ....[18]....
        /*01e8*/ 	.word	0x00005980


	//   ....[19]....
        /*01ec*/ 	.word	0x000059b0


	//   ....[20]....
        /*01f0*/ 	.word	0x00006a50


	//   ....[21]....
        /*01f4*/ 	.word	0x00006ab0


	//   ....[22]....
        /*01f8*/ 	.word	0x00006af0


	//   ....[23]....
        /*01fc*/ 	.word	0x00006b30


	//   ....[24]....
        /*0200*/ 	.word	0x00006b60


	//   ....[25]....
        /*0204*/ 	.word	0x00006b90


	//   ....[26]....
        /*0208*/ 	.word	0x000077e0


	//   ....[27]....
        /*020c*/ 	.word	0x000077f0


	//   ....[28]....
        /*0210*/ 	.word	0x00008820


	//   ....[29]....
        /*0214*/ 	.word	0x00009240


	//   ....[30]....
        /*0218*/ 	.word	0x00009af0


	//   ....[31]....
        /*021c*/ 	.word	0x00009b30


	//   ....[32]....
        /*0220*/ 	.word	0x00009ba0


	//   ....[33]....
        /*0224*/ 	.word	0x00009be0


	//   ....[34]....
        /*0228*/ 	.word	0x00009c40


	//   ....[35]....
        /*022c*/ 	.word	0x00009c70


	//   ....[36]....
        /*0230*/ 	.word	0x00009cc0


	//   ....[37]....
        /*0234*/ 	.word	0x00009d00


	//   ....[38]....
        /*0238*/ 	.word	0x00009d60


	//   ....[39]....
        /*023c*/ 	.word	0x00009d90


	//   ....[40]....
        /*0240*/ 	.word	0x00009de0


	//   ....[41]....
        /*0244*/ 	.word	0x00009e10


	//   ....[42]....
        /*0248*/ 	.word	0x00009e70


	//   ....[43]....
        /*024c*/ 	.word	0x00009ea0


	//   ....[44]....
        /*0250*/ 	.word	0x00009ec0


	//   ....[45]....
        /*0254*/ 	.word	0x00009f00


	//   ....[46]....
        /*0258*/ 	.word	0x0000c0f0


	//   ....[47]....
        /*025c*/ 	.word	0x0000c590


	//   ....[48]....
        /*0260*/ 	.word	0x0000c700


	//   ....[49]....
        /*0264*/ 	.word	0x0000c760


	//   ....[50]....
        /*0268*/ 	.word	0x0000c820


	//   ....[51]....
        /*026c*/ 	.word	0x0000c8e0


	//   ....[52]....
        /*0270*/ 	.word	0x0000c960


	//   ....[53]....
        /*0274*/ 	.word	0x0000ca20


	//   ....[54]....
        /*0278*/ 	.word	0x0000caa0


	//   ....[55]....
        /*027c*/ 	.word	0x0000cb60


	//   ....[56]....
        /*0280*/ 	.word	0x0000cbe0


	//   ....[57]....
        /*0284*/ 	.word	0x0000cca0


	//   ....[58]....
        /*0288*/ 	.word	0x0000cd20


	//   ....[59]....
        /*028c*/ 	.word	0x0000cdd0


	//   ....[60]....
        /*0290*/ 	.word	0x0000ce50


	//   ....[61]....
        /*0294*/ 	.word	0x0000cf00


	//   ....[62]....
        /*0298*/ 	.word	0x0000cf90


	//   ....[63]....
        /*029c*/ 	.word	0x0000d020


	//   ....[64]....
        /*02a0*/ 	.word	0x0000d430


	//----- nvinfo : EIATTR_REG_RECONFIG
	.align		4
.L_1123:
        /*02a4*/ 	.byte	0x01, 0x54
	.zero		2


	//----- nvinfo : EIATTR_SYSCALL_OFFSETS
	.align		4
        /*02a8*/ 	.byte	0x04, 0x46
        /*02aa*/ 	.short	(.L_1125 - .L_1124)


	//   ....[0]....
.L_1124:
        /*02ac*/ 	.word	0x000014e0


	//   ....[1]....
        /*02b0*/ 	.word	0x00008f00


	//   ....[2]....
        /*02b4*/ 	.word	0x00009040


	//   ....[3]....
        /*02b8*/ 	.word	0x00009130


	//   ....[4]....
        /*02bc*/ 	.word	0x00009780


	//----- nvinfo : EIATTR_MBARRIER_INSTR_OFFSETS
	.align		4
.L_1125:
        /*02c0*/ 	.byte	0x04, 0x39
        /*02c2*/ 	.short	(.L_1127 - .L_1126)


	//   ....[0]....
.L_1126:
        /*02c4*/ 	.word	0x00000270
        /*02c8*/ 	.word	0x000000ff
        /*02cc*/ 	.word	0x00022800
        /*02d0*/ 	.short	0x0100
        /*02d2*/ 	.byte	0x08
	.zero		1


	//   ....[1]....
        /*02d4*/ 	.word	0x00000280
        /*02d8*/ 	.word	0x000000ff
        /*02dc*/ 	.word	0x00022820
        /*02e0*/ 	.short	0x0100
        /*02e2*/ 	.byte	0x08
	.zero		1


	//   ....[2]....
        /*02e4*/ 	.word	0x00000370
        /*02e8*/ 	.word	0x000000ff
        /*02ec*/ 	.word	0x00022830
        /*02f0*/ 	.short	0x0100
        /*02f2*/ 	.byte	0x08
	.zero		1


	//   ....[3]....
        /*02f4*/ 	.word	0x00000380
        /*02f8*/ 	.word	0x000000ff
        /*02fc*/ 	.word	0x00022840
        /*0300*/ 	.short	0x0100
        /*0302*/ 	.byte	0x08
	.zero		1


	//   ....[4]....
        /*0304*/ 	.word	0x00000390
        /*0308*/ 	.word	0x000000ff
        /*030c*/ 	.word	0x00022838
        /*0310*/ 	.short	0x0100
        /*0312*/ 	.byte	0x08
	.zero		1


	//   ....[5]....
        /*0314*/ 	.word	0x000003a0
        /*0318*/ 	.word	0x000000ff
        /*031c*/ 	.word	0x00022848
        /*0320*/ 	.short	0x0100
        /*0322*/ 	.byte	0x08
	.zero		1


	//   ....[6]....
        /*0324*/ 	.word	0x000004d0
        /*0328*/ 	.word	0x000000ff
        /*032c*/ 	.word	0x00022850
        /*0330*/ 	.short	0x0100
        /*0332*/ 	.byte	0x08
	.zero		1


	//   ....[7]....
        /*0334*/ 	.word	0x000004e0
        /*0338*/ 	.word	0x000000ff
        /*033c*/ 	.word	0x00022860
        /*0340*/ 	.short	0x0100
        /*0342*/ 	.byte	0x08
	.zero		1


	//   ....[8]....
        /*0344*/ 	.word	0x000004f0
        /*0348*/ 	.word	0x000000ff
        /*034c*/ 	.word	0x00022858
        /*0350*/ 	.short	0x0100
        /*0352*/ 	.byte	0x08
	.zero		1


	//   ....[9]....
        /*0354*/ 	.word	0x00000500
        /*0358*/ 	.word	0x000000ff
        /*035c*/ 	.word	0x00022868
        /*0360*/ 	.short	0x0100
        /*0362*/ 	.byte	0x08
	.zero		1


	//   ....[10]....
        /*0364*/ 	.word	0x000005f0
        /*0368*/ 	.word	0x000000ff
        /*036c*/ 	.word	0x00022870
        /*0370*/ 	.short	0x0100
        /*0372*/ 	.byte	0x06
	.zero		1


	//   ....[11]....
        /*0374*/ 	.word	0x00000600
        /*0378*/ 	.word	0x000000ff
        /*037c*/ 	.word	0x00022880
        /*0380*/ 	.short	0x0100
        /*0382*/ 	.byte	0x06
	.zero		1


	//   ....[12]....
        /*0384*/ 	.word	0x00000610
        /*0388*/ 	.word	0x000000ff
        /*038c*/ 	.word	0x00022878
        /*0390*/ 	.short	0x0100
        /*0392*/ 	.byte	0x06
	.zero		1


	//   ....[13]....
        /*0394*/ 	.word	0x00000620
        /*0398*/ 	.word	0x000000ff
        /*039c*/ 	.word	0x00022888
        /*03a0*/ 	.short	0x0100
        /*03a2*/ 	.byte	0x06
	.zero		1


	//   ....[14]....
        /*03a4*/ 	.word	0x00000750
        /*03a8*/ 	.word	0x000000ff
        /*03ac*/ 	.word	0x00022890
        /*03b0*/ 	.short	0x0100
        /*03b2*/ 	.byte	0x08
	.zero		1


	//   ....[15]....
        /*03b4*/ 	.word	0x00000760
        /*03b8*/ 	.word	0x000000ff
        /*03bc*/ 	.word	0x000228a0
        /*03c0*/ 	.short	0x0100
        /*03c2*/ 	.byte	0x08
	.zero		1


	//   ....[16]....
        /*03c4*/ 	.word	0x00000770
        /*03c8*/ 	.word	0x000000ff
        /*03cc*/ 	.word	0x00022898
        /*03d0*/ 	.short	0x0100
        /*03d2*/ 	.byte	0x08
	.zero		1


	//   ....[17]....
        /*03d4*/ 	.word	0x00000780
        /*03d8*/ 	.word	0x000000ff
        /*03dc*/ 	.word	0x000228a8
        /*03e0*/ 	.short	0x0100
        /*03e2*/ 	.byte	0x08
	.zero		1


	//   ....[18]....
        /*03e4*/ 	.word	0x000008b0
        /*03e8*/ 	.word	0x000000ff
        /*03ec*/ 	.word	0x000228b0
        /*03f0*/ 	.short	0x0100
        /*03f2*/ 	.byte	0x08
	.zero		1


	//   ....[19]....
        /*03f4*/ 	.word	0x000008c0
        /*03f8*/ 	.word	0x000000ff
        /*03fc*/ 	.word	0x000228c0
        /*0400*/ 	.short	0x0100
        /*0402*/ 	.byte	0x08
	.zero		1


	//   ....[20]....
        /*0404*/ 	.word	0x000008d0
        /*0408*/ 	.word	0x000000ff
        /*040c*/ 	.word	0x000228b8
        /*0410*/ 	.short	0x0100
        /*0412*/ 	.byte	0x08
	.zero		1


	//   ....[21]....
        /*0414*/ 	.word	0x000008e0
        /*0418*/ 	.word	0x000000ff
        /*041c*/ 	.word	0x000228c8
        /*0420*/ 	.short	0x0100
        /*0422*/ 	.byte	0x08
	.zero		1


	//   ....[22]....
        /*0424*/ 	.word	0x00001510
        /*0428*/ 	.word	0x000000ff
        /*042c*/ 	.word	0x00022800
        /*0430*/ 	.short	0x010a
        /*0432*/ 	.byte	0x26
	.zero		1


	//   ....[23]....
        /*0434*/ 	.word	0x000015a0
        /*0438*/ 	.word	0x000000ff
        /*043c*/ 	.word	0x00022830
        /*0440*/ 	.short	0x010a
        /*0442*/ 	.byte	0x26
	.zero		1


	//   ....[24]....
        /*0444*/ 	.word	0x000015e0
        /*0448*/ 	.word	0x000000ff
        /*044c*/ 	.word	0x00022830
        /*0450*/ 	.short	0x010a
        /*0452*/ 	.byte	0x26
	.zero		1


	//   ....[25]....
        /*0454*/ 	.word	0x00002db0
        /*0458*/ 	.word	0x00000005
        /*045c*/ 	.word	0x00000000
        /*0460*/ 	.short	0x0101
        /*0462*/ 	.byte	0x3f
	.zero		1


	//   ....[26]....
        /*0464*/ 	.word	0x00003240
        /*0468*/ 	.word	0x000000ff
        /*046c*/ 	.word	0x00022850
        /*0470*/ 	.short	0x010a
        /*0472*/ 	.byte	0x26
	.zero		1


	//   ....[27]....
        /*0474*/ 	.word	0x00003280
        /*0478*/ 	.word	0x000000ff
        /*047c*/ 	.word	0x00022850
        /*0480*/ 	.short	0x010a
        /*0482*/ 	.byte	0x26
	.zero		1


	//   ....[28]....
        /*0484*/ 	.word	0x000035c0
        /*0488*/ 	.word	0x0000000a
        /*048c*/ 	.word	0x00000000
        /*0490*/ 	.short	0x0101
        /*0492*/ 	.byte	0x3f
	.zero		1


	//   ....[29]....
        /*0494*/ 	.word	0x00003730
        /*0498*/ 	.word	0x000000ff
        /*049c*/ 	.word	0x00022830
        /*04a0*/ 	.short	0x010a
        /*04a2*/ 	.byte	0x1a
	.zero		1


	//   ....[30]....
        /*04a4*/ 	.word	0x00003780
        /*04a8*/ 	.word	0x000000ff
        /*04ac*/ 	.word	0x00022830
        /*04b0*/ 	.short	0x010a
        /*04b2*/ 	.byte	0x1a
	.zero		1


	//   ....[31]....
        /*04b4*/ 	.word	0x00004aa0
        /*04b8*/ 	.word	0x00000098
        /*04bc*/ 	.word	0x00000000
        /*04c0*/ 	.short	0x0101
        /*04c2*/ 	.byte	0x3f
	.zero		1


	//   ....[32]....
        /*04c4*/ 	.word	0x000055f0
        /*04c8*/ 	.word	0x000000ff
        /*04cc*/ 	.word	0x00022850
        /*04d0*/ 	.short	0x010a
        /*04d2*/ 	.byte	0x1a
	.zero		1


	//   ....[33]....
        /*04d4*/ 	.word	0x00005640
        /*04d8*/ 	.word	0x000000ff
        /*04dc*/ 	.word	0x00022850
        /*04e0*/ 	.short	0x010a
        /*04e2*/ 	.byte	0x1a
	.zero		1


	//   ....[34]....
        /*04e4*/ 	.word	0x000058e0
        /*04e8*/ 	.word	0x000000b0
        /*04ec*/ 	.word	0x00000000
        /*04f0*/ 	.short	0x0101
        /*04f2*/ 	.byte	0x3f
	.zero		1


	//   ....[35]....
        /*04f4*/ 	.word	0x00006b70
        /*04f8*/ 	.word	0x000000ff
        /*04fc*/ 	.word	0x00000000
        /*0500*/ 	.short	0x0101
        /*0502*/ 	.byte	0x04
	.zero		1


	//   ....[36]....
        /*0504*/ 	.word	0x00009470
        /*0508*/ 	.word	0x000000ff
        /*050c*/ 	.word	0x00022840
        /*0510*/ 	.short	0x010a
        /*0512*/ 	.byte	0x26
	.zero		1


	//   ....[37]....
        /*0514*/ 	.word	0x00009fd0
        /*0518*/ 	.word	0x000000ff
        /*051c*/ 	.word	0x00022800
        /*0520*/ 	.short	0x0107
        /*0522*/ 	.byte	0x26
	.zero		1


	//   ....[38]....
        /*0524*/ 	.word	0x0000a010
        /*0528*/ 	.word	0x000000ff
        /*052c*/ 	.word	0x00022800
        /*0530*/ 	.short	0x0101
        /*0532*/ 	.byte	0x26
	.zero		1


	//   ....[39]....
        /*0534*/ 	.word	0x0000a020
        /*0538*/ 	.word	0x000000ff
        /*053c*/ 	.word	0x00022820
        /*0540*/ 	.short	0x010a
        /*0542*/ 	.byte	0x26
	.zero		1


	//   ....[40]....
        /*0544*/ 	.word	0x0000a080
        /*0548*/ 	.word	0x000000ff
        /*054c*/ 	.word	0x00022860
        /*0550*/ 	.short	0x010a
        /*0552*/ 	.byte	0x26
	.zero		1


	//   ....[41]....
        /*0554*/ 	.word	0x0000a900
        /*0558*/ 	.word	0x000000ff
        /*055c*/ 	.word	0x00022848
        /*0560*/ 	.short	0x010a
        /*0562*/ 	.byte	0x26
	.zero		1


	//   ....[42]....
        /*0564*/ 	.word	0x0000aad0
        /*0568*/ 	.word	0x000000ff
        /*056c*/ 	.word	0x00022868
        /*0570*/ 	.short	0x010a
        /*0572*/ 	.byte	0x26
	.zero		1


	//   ....[43]....
        /*0574*/ 	.word	0x0000b140
        /*0578*/ 	.word	0x000000ff
        /*057c*/ 	.word	0x00022840
        /*0580*/ 	.short	0x010a
        /*0582*/ 	.byte	0x26
	.zero		1


	//   ....[44]....
        /*0584*/ 	.word	0x0000b320
        /*0588*/ 	.word	0x000000ff
        /*058c*/ 	.word	0x00022860
        /*0590*/ 	.short	0x010a
        /*0592*/ 	.byte	0x26
	.zero		1


	//   ....[45]....
        /*0594*/ 	.word	0x0000b9c0
        /*0598*/ 	.word	0x000000ff
        /*059c*/ 	.word	0x00022848
        /*05a0*/ 	.short	0x010a
        /*05a2*/ 	.byte	0x26
	.zero		1


	//   ....[46]....
        /*05a4*/ 	.word	0x0000bba0
        /*05a8*/ 	.word	0x000000ff
        /*05ac*/ 	.word	0x00022868
        /*05b0*/ 	.short	0x010a
        /*05b2*/ 	.byte	0x26
	.zero		1


	//   ....[47]....
        /*05b4*/ 	.word	0x0000c080
        /*05b8*/ 	.word	0x00000002
        /*05bc*/ 	.word	0x00022820
        /*05c0*/ 	.short	0x010a
        /*05c2*/ 	.byte	0x3f
	.zero		1


	//   ....[48]....
        /*05c4*/ 	.word	0x0000c200
        /*05c8*/ 	.word	0x00000007
        /*05cc*/ 	.word	0x00000000
        /*05d0*/ 	.short	0x010a
        /*05d2*/ 	.byte	0x3f
	.zero		1


	//   ....[49]....
        /*05d4*/ 	.word	0x0000c270
        /*05d8*/ 	.word	0x00000005
        /*05dc*/ 	.word	0x00000000
        /*05e0*/ 	.short	0x010a
        /*05e2*/ 	.byte	0x3f
	.zero		1


	//   ....[50]....
        /*05e4*/ 	.word	0x0000c2d0
        /*05e8*/ 	.word	0x00000005
        /*05ec*/ 	.word	0x00000000
        /*05f0*/ 	.short	0x010a
        /*05f2*/ 	.byte	0x3f
	.zero		1


	//   ....[51]....
        /*05f4*/ 	.word	0x0000c300
        /*05f8*/ 	.word	0x00000003
        /*05fc*/ 	.word	0x00000000
        /*0600*/ 	.short	0x010a
        /*0602*/ 	.byte	0x3f
	.zero		1


	//   ....[52]....
        /*0604*/ 	.word	0x0000c370
        /*0608*/ 	.word	0x00000004
        /*060c*/ 	.word	0x00022800
        /*0610*/ 	.short	0x010a
        /*0612*/ 	.byte	0x3f
	.zero		1


	//   ....[53]....
        /*0614*/ 	.word	0x0000c3d0
        /*0618*/ 	.word	0x00000004
        /*061c*/ 	.word	0x00022830
        /*0620*/ 	.short	0x010a
        /*0622*/ 	.byte	0x3f
	.zero		1


	//   ....[54]....
        /*0624*/ 	.word	0x0000c420
        /*0628*/ 	.word	0x0000000a
        /*062c*/ 	.word	0x00022850
        /*0630*/ 	.short	0x010a
        /*0632*/ 	.byte	0x3f
	.zero		1


	//   ....[55]....
        /*0634*/ 	.word	0x0000c490
        /*0638*/ 	.word	0x00000003
        /*063c*/ 	.word	0x00022830
        /*0640*/ 	.short	0x010a
        /*0642*/ 	.byte	0x3f
	.zero		1


	//   ....[56]....
        /*0644*/ 	.word	0x0000c4f0
        /*0648*/ 	.word	0x000000b0
        /*064c*/ 	.word	0x00022850
        /*0650*/ 	.short	0x010a
        /*0652*/ 	.byte	0x3f
	.zero		1


	//   ....[57]....
        /*0654*/ 	.word	0x0000c650
        /*0658*/ 	.word	0x00000003
        /*065c*/ 	.word	0x00022840
        /*0660*/ 	.short	0x010a
        /*0662*/ 	.byte	0x3f
	.zero		1


	//   ....[58]....
        /*0664*/ 	.word	0x0000d060
        /*0668*/ 	.word	0x00000003
        /*066c*/ 	.word	0x00022820
        /*0670*/ 	.short	0x010a
        /*0672*/ 	.byte	0x3f
	.zero		1


	//   ....[59]....
        /*0674*/ 	.word	0x0000d0c0
        /*0678*/ 	.word	0x00000003
        /*067c*/ 	.word	0x00022860
        /*0680*/ 	.short	0x010a
        /*0682*/ 	.byte	0x3f
	.zero		1


	//   ....[60]....
        /*0684*/ 	.word	0x0000d120
        /*0688*/ 	.word	0x00000003
        /*068c*/ 	.word	0x00022848
        /*0690*/ 	.short	0x010a
        /*0692*/ 	.byte	0x3f
	.zero		1


	//   ....[61]....
        /*0694*/ 	.word	0x0000d180
        /*0698*/ 	.word	0x00000003
        /*069c*/ 	.word	0x00022868
        /*06a0*/ 	.short	0x010a
        /*06a2*/ 	.byte	0x3f
	.zero		1


	//   ....[62]....
        /*06a4*/ 	.word	0x0000d1e0
        /*06a8*/ 	.word	0x00000003
        /*06ac*/ 	.word	0x00022840
        /*06b0*/ 	.short	0x010a
        /*06b2*/ 	.byte	0x3f
	.zero		1


	//   ....[63]....
        /*06b4*/ 	.word	0x0000d240
        /*06b8*/ 	.word	0x00000003
        /*06bc*/ 	.word	0x00022860
        /*06c0*/ 	.short	0x010a
        /*06c2*/ 	.byte	0x3f
	.zero		1


	//   ....[64]....
        /*06c4*/ 	.word	0x0000d2a0
        /*06c8*/ 	.word	0x00000003
        /*06cc*/ 	.word	0x00022848
        /*06d0*/ 	.short	0x010a
        /*06d2*/ 	.byte	0x3f
	.zero		1


	//   ....[65]....
        /*06d4*/ 	.word	0x0000d300
        /*06d8*/ 	.word	0x00000003
        /*06dc*/ 	.word	0x00022868
        /*06e0*/ 	.short	0x010a
        /*06e2*/ 	.byte	0x3f
	.zero		1


	//   ....[66]....
        /*06e4*/ 	.word	0x0000d350
        /*06e8*/ 	.word	0x00000002
        /*06ec*/ 	.word	0x00022820
        /*06f0*/ 	.short	0x010a
        /*06f2*/ 	.byte	0x3f
	.zero		1


	//   ....[67]....
        /*06f4*/ 	.word	0x0000d4f0
        /*06f8*/ 	.word	0x00000007
        /*06fc*/ 	.word	0x00000000
        /*0700*/ 	.short	0x010a
        /*0702*/ 	.byte	0x3f
	.zero		1


	//   ....[68]....
        /*0704*/ 	.word	0x0000d540
        /*0708*/ 	.word	0x00000005
        /*070c*/ 	.word	0x00000000
        /*0710*/ 	.short	0x010a
        /*0712*/ 	.byte	0x3f
	.zero		1


	//   ....[69]....
        /*0714*/ 	.word	0x0000d590
        /*0718*/ 	.word	0x00000005
        /*071c*/ 	.word	0x00000000
        /*0720*/ 	.short	0x010a
        /*0722*/ 	.byte	0x3f
	.zero		1


	//----- nvinfo : EIATTR_NUM_MBARRIERS
	.align		4
.L_1127:
        /*0724*/ 	.byte	0x03, 0x38
        /*0726*/ 	.short	0x0016


	//----- nvinfo : EIATTR_EXIT_INSTR_OFFSETS
	.align		4
        /*0728*/ 	.byte	0x04, 0x1c
        /*072a*/ 	.short	(.L_1129 - .L_1128)


	//   ....[0]....
.L_1128:
        /*072c*/ 	.word	0x0000c350


	//----- nvinfo : EIATTR_MAX_THREADS
	.align		4
.L_1129:
        /*0730*/ 	.byte	0x04, 0x05
        /*0732*/ 	.short	(.L_1131 - .L_1130)
.L_1130:
        /*0734*/ 	.word	0x00000180
        /*0738*/ 	.word	0x00000001
        /*073c*/ 	.word	0x00000001


	//----- nvinfo : EIATTR_CRS_STACK_SIZE
	.align		4
.L_1131:
        /*0740*/ 	.byte	0x04, 0x1e
        /*0742*/ 	.short	(.L_1133 - .L_1132)
.L_1132:
        /*0744*/ 	.word	0x00000000


	//----- nvinfo : EIATTR_CBANK_PARAM_SIZE
	.align		4
.L_1133:
        /*0748*/ 	.byte	0x03, 0x19
        /*074a*/ 	.short	0x0a70


	//----- nvinfo : EIATTR_PARAM_CBANK
	.align		4
        /*074c*/ 	.byte	0x04, 0x0a
        /*074e*/ 	.short	(.L_1135 - .L_1134)
	.align		4
.L_1134:
        /*0750*/ 	.word	index@(.nv.constant0._ZN7cutlass13device_kernelIN5flash11enable_sm90INS1_16FlashAttnFwdSm90INS1_25CollectiveMainloopFwdSm90ILi2EN4cute5tupleIJNS5_1CILi1EEES8_S8_EEENS6_IJNS7_ILi128EEENS7_ILi96EEENS7_ILi64EEEEEELi256ENS_10bfloat16_tEfNS_4arch4Sm90ELb0ELb0ELb1ELb0ELb0ELb0ELb0ELb1ELb0ELb1ELb1ELb0EEENS1_21CollectiveEpilogueFwdINS6_IJSA_NS7_ILi256EEESB_EEES9_SE_SG_Li256ELb0ELb1ELb1ELb0EEENS1_19SingleTileSchedulerILb0ELb1ELb1ELi128EEEEEEEEEvNT_6ParamsE)
        /*0754*/ 	.short	0x0210
        /*0756*/ 	.short	0x0a70


	//----- nvinfo : EIATTR_SW_WAR
	.align		4
.L_1135:
        /*0758*/ 	.byte	0x04, 0x36
        /*075a*/ 	.short	(.L_1137 - .L_1136)
.L_1136:
        /*075c*/ 	.word	0x00000008
.L_1137:


//--------------------- .nv.info._ZN7cutlass13device_kernelIN5flash11enable_sm90INS1_16FlashAttnFwdSm90INS1_25CollectiveMainloopFwdSm90ILi2EN4cute5tupleIJNS5_1CILi1EEES8_S8_EEENS6_IJNS7_ILi128EEENS7_ILi96EEENS7_ILi64EEEEEELi256ENS_10bfloat16_tEfNS_4arch4Sm90ELb0ELb0ELb1ELb0ELb0ELb0ELb1ELb1ELb0ELb1ELb1ELb0EEENS1_21CollectiveEpilogueFwdINS6_IJSA_NS7_ILi256EEESB_EEES9_SE_SG_Li256ELb0ELb1ELb1ELb0EEENS1_19SingleTileSchedulerILb0ELb1ELb1ELi128EEEEEEEEEvNT_6ParamsE --------------------------
	.section	.nv.info._ZN7cutlass13device_kernelIN5flash11enable_sm90INS1_16FlashAttnFwdSm90INS1_25CollectiveMainloopFwdSm90ILi2EN4cute5tupleIJNS5_1CILi1EEES8_S8_EEENS6_IJNS7_ILi128EEENS7_ILi96EEENS7_ILi64EEEEEELi256ENS_10bfloat16_tEfNS_4arch4Sm90ELb0ELb0ELb1ELb0ELb0ELb0ELb1ELb1ELb0ELb1ELb1ELb0EEENS1_21CollectiveEpilogueFwdINS6_IJSA_NS7_ILi256EEESB_EEES9_SE_SG_Li256ELb0ELb1ELb1ELb0EEENS1_19SingleTileSchedulerILb0ELb1ELb1ELi128EEEEEEEEEvNT_6ParamsE,"",@"SHT_CUDA_INFO"
	.sectionflags	@""
	.align	4


	//----- nvinfo : EIATTR_CUDA_API_VERSION
	.align		4
        /*0000*/ 	.byte	0x04, 0x37
        /*0002*/ 	.short	(.L_1139 - .L_1138)
.L_1138:
        /*0004*/ 	.word	0x00000082


	//----- nvinfo : EIATTR_KPARAM_INFO
	.align		4
.L_1139:
        /*0008*/ 	.byte	0x04, 0x17
        /*000a*/ 	.short	(.L_1141 - .L_1140)
.L_1140:
        /*000c*/ 	.word	0x00000000
        /*0010*/ 	.short	0x0000
        /*0012*/ 	.short	0x0070
        /*0014*/ 	.byte	0x00, 0xf0, 0x01, 0x2c


	//----- nvinfo : EIATTR_SPARSE_MMA_MASK
	.align		4
.L_1141:
        /*0018*/ 	.byte	0x03, 0x50
        /*001a*/ 	.short	0x0000


	//----- nvinfo : EIATTR_MAXREG_COUNT
	.align		4
        /*001c*/ 	.byte	0x03, 0x1b
        /*001e*/ 	.short	0x00a8


	//----- nvinfo : EIATTR_NUM_BARRIERS
	.align		4
        /*0020*/ 	.byte	0x02, 0x4c
        /*0022*/ 	.byte	0x10
	.zero		1


	//----- nvinfo : EIATTR_EXTERNS
	.align		4
        /*0024*/ 	.byte	0x04, 0x0f
        /*0026*/ 	.short	(.L_1143 - .L_1142)


	//   ....[0]....
	.align		4
.L_1142:
        /*0028*/ 	.word	index@(__assertfail)


	//----- nvinfo : EIATTR_ANNOTATIONS
	.align		4
.L_1143:
        /*002c*/ 	.byte	0x04, 0x55
        /*002e*/ 	.short	(.L_1145 - .L_1144)


	//   ....[0]....
.L_1144:
        /* <DEDUP_REMOVED lines=23> */


	//----- nvinfo : EIATTR_MERCURY_ISA_VERSION
	.align		4
.L_1145:
        /*0190*/ 	.byte	0x03, 0x5f
        /*0192*/ 	.short	0x0101


	//----- nvinfo : EIATTR_INT_WARP_WIDE_INSTR_OFFSETS
	.align		4
        /*0194*/ 	.byte	0x04, 0x31
        /*0196*/ 	.short	(.L_1147 - .L_1146)


	//   ....[0]....
.L_1146:
        /*0198*/ 	.word	0x00000130


	//   ....[1]....
        /*019c*/ 	.word	0x00000170


	//   ....[2]....
        /*01a0*/ 	.word	0x000001e0


	//   ....[3]....
        /*01a4*/ 	.word	0x000001f0


	//----- nvinfo : EIATTR_COOP_GROUP_MASK_REGIDS
	.align		4
.L_1147:
        /*01a8*/ 	.byte	0x04, 0x29
        /*01aa*/ 	.short	(.L_1149 - .L_1148)


	//   ....[0]....
.L_1148:
        /*01ac*/ 	.word	0xffffffff


	//   ....[1]....
        /*01b0*/ 	.word	0xffffffff


	//   ....[2]....
        /*01b4*/ 	.word	0xffffffff


	//   ....[3]....
        /*01b8*/ 	.word	0xffffffff


	//   ....[4]....
        /*01bc*/ 	.word	0xffffffff


	//   ....[5]....
        /*01c0*/ 	.word	0xffffffff


	//   ....[6]....
        /*01c4*/ 	.word	0xffffffff


	//   ....[7]....
        /*01c8*/ 	.word	0xffffffff


	//   ....[8]....
        /*01cc*/ 	.word	0xffffffff


	//   ....[9]....
        /*01d0*/ 	.word	0xffffffff


	//   ....[10]....
        /*01d4*/ 	.word	0xffffffff


	//   ....[11]....
        /*01d8*/ 	.word	0xffffffff


	//   ....[12]....
        /*01dc*/ 	.word	0xffffffff


	//   ....[13]....
        /*01e0*/ 	.word	0xffffffff


	//   ....[14]....
        /*01e4*/ 	.word	0xffffffff


	//   ....[15]....
        /*01e8*/ 	.word	0xffffffff


	//   ....[16]....
        /*01ec*/ 	.word	0xffffffff


	//   ....[17]....
        /*01f0*/ 	.word	0xffffffff


	//   ....[18]....
        /*01f4*/ 	.word	0xffffffff


	//   ....[19]....
        /*01f8*/ 	.word	0xffffffff


	//   ....[20]....
        /*01fc*/ 	.word	0xffffffff


	//   ....[21]....
        /*0200*/ 	.word	0xffffffff


	//   ....[22]....
        /*0204*/ 	.word	0xffffffff


	//   ....[23]....
        /*0208*/ 	.word	0xffffffff


	//   ....[24]....
        /*020c*/ 	.word	0xffffffff


	//   ....[25]....
        /*0210*/ 	.word	0xffffffff


	//   ....[26]....
        /*0214*/ 	.word	0xffffffff


	//   ....[27]....
        /*0218*/ 	.word	0xffffffff


	//   ....[28]....
        /*021c*/ 	.word	0xffffffff


	//   ....[29]....
        /*0220*/ 	.word	0xffffffff


	//   ....[30]....
        /*0224*/ 	.word	0xffffffff


	//   ....[31]....
        /*0228*/ 	.word	0xffffffff


	//   ....[32]....
        /*022c*/ 	.word	0xffffffff


	//   ....[33]....
        /*0230*/ 	.word	0xffffffff


	//   ....[34]....
        /*0234*/ 	.word	0xffffffff


	//   ....[35]....
        /*0238*/ 	.word	0xffffffff


	//   ....[36]....
        /*023c*/ 	.word	0xffffffff


	//   ....[37]....
        /*0240*/ 	.word	0xffffffff


	//   ....[38]....
        /*0244*/ 	.word	0xffffffff


	//   ....[39]....
        /*0248*/ 	.word	0xffffffff


	//   ....[40]....
        /*024c*/ 	.word	0xffffffff


	//   ....[41]....
        /*0250*/ 	.word	0xffffffff


	//   ....[42]....
        /*0254*/ 	.word	0xffffffff


	//   ....[43]....
        /*0258*/ 	.word	0xffffffff


	//   ....[44]....
        /*025c*/ 	.word	0xffffffff


	//   ....[45]....
        /*0260*/ 	.word	0xffffffff


	//   ....[46]....
        /*0264*/ 	.word	0xffffffff


	//   ....[47]....
        /*0268*/ 	.word	0xffffffff


	//   ....[48]....
        /*026c*/ 	.word	0xffffffff


	//   ....[49]....
        /*0270*/ 	.word	0xffffffff


	//   ....[50]....
        /*0274*/ 	.word	0xffffffff


	//   ....[51]....
        /*0278*/ 	.word	0xffffffff


	//   ....[52]....
        /*027c*/ 	.word	0xffffffff


	//   ....[53]....
        /*0280*/ 	.word	0xffffffff


	//   ....[54]....
        /*0284*/ 	.word	0xffffffff


	//   ....[55]....
        /*0288*/ 	.word	0xffffffff


	//   ....[56]....
        /*028c*/ 	.word	0xffffffff


	//   ....[57]....
        /*0290*/ 	.word	0xffffffff


	//   ....[58]....
        /*0294*/ 	.word	0xffffffff


	//   ....[59]....
        /*0298*/ 	.word	0xffffffff


	//   ....[60]....
        /*029c*/ 	.word	0xffffffff


	//   ....[61]....
        /*02a0*/ 	.word	0xffffffff


	//   ....[62]....
        /*02a4*/ 	.word	0xffffffff


	//   ....[63]....
        /*02a8*/ 	.word	0x0500000f


	//   ....[64]....
        /*02ac*/ 	.word	0x0500000f


	//   ....[65]....
        /*02b0*/ 	.word	0x0500000f


	//   ....[66]....
        /*02b4*/ 	.word	0x0500000f


	//   ....[67]....
        /*02b8*/ 	.word	0x0500000f


	//   ....[68]....
        /*02bc*/ 	.word	0x0500000f


	//   ....[69]....
        /*02c0*/ 	.word	0x0500000f


	//   ....[70]....
        /*02c4*/ 	.word	0x0500000f


	//   ....[71]....
        /*02c8*/ 	.word	0x0500000f


	//   ....[72]....
        /*02cc*/ 	.word	0x0500000f


	//   ....[73]....
        /*02d0*/ 	.word	0x0500000f


	//   ....[74]....
        /*02d4*/ 	.word	0x0500000f


	//   ....[75]....
        /*02d8*/ 	.word	0x0500000f


	//   ....[76]....
        /*02dc*/ 	.word	0x0500000f


	//   ....[77]....
        /*02e0*/ 	.word	0x0500000f


	//   ....[78]....
        /*02e4*/ 	.word	0x0500000f


	//   ....[79]....
        /*02e8*/ 	.word	0x0500000f


	//   ....[80]....
        /*02ec*/ 	.word	0x0500000f


	//   ....[81]....
        /*02f0*/ 	.word	0x0500000f


	//   ....[82]....
        /*02f4*/ 	.word	0x0500000f


	//   ....[83]....
        /*02f8*/ 	.word	0x0500000f


	//   ....[84]....
        /*02fc*/ 	.word	0x0500000f


	//   ....[85]....
        /*0300*/ 	.word	0x0500000f


	//   ....[86]....
        /*0304*/ 	.word	0x0500000f


	//   ....[87]....
        /*0308*/ 	.word	0x0500000f


	//   ....[88]....
        /*030c*/ 	.word	0x0500000f


	//   ....[89]....
        /*0310*/ 	.word	0x0500000f


	//   ....[90]....
        /*0314*/ 	.word	0x0500000f


	//   ....[91]....
        /*0318*/ 	.word	0x0500000f


	//   ....[92]....
        /*031c*/ 	.word	0x0500000f


	//   ....[93]....
        /*0320*/ 	.word	0x0500000f


	//   ....[94]....
        /*0324*/ 	.word	0x0500000f


	//   ....[95]....
        /*0328*/ 	.word	0x0500000f


	//   ....[96]....
        /*032c*/ 	.word	0x0500000f


	//----- nvinfo : EIATTR_COOP_GROUP_INSTR_OFFSETS
	.align		4
.L_1149:
        /*0330*/ 	.byte	0x04, 0x28
        /*0332*/ 	.short	(.L_1151 - .L_1150)


	//   ....[0]....
.L_1150:
        /*0334*/ 	.word	0x00000070


	//   ....[1]....
        /*0338*/ 	.word	0x00000140


	//   ....[2]....
        /*033c*/ 	.word	0x00000190


	//   ....[3]....
        /*0340*/ 	.word	0x000003e0


	//   ....[4]....
        /*0344*/ 	.word	0x00000540


	//   ....[5]....
        /*0348*/ 	.word	0x00000660


	//   ....[6]....
        /*034c*/ 	.word	0x000007c0


	//   ....[7]....
        /*0350*/ 	.word	0x00001360


	//   ....[8]....
        /*0354*/ 	.word	0x00003150


	//   ....[9]....
        /*0358*/ 	.word	0x00003190


	//   ....[10]....
        /*035c*/ 	.word	0x000031b0


	//   ....[11]....
        /*0360*/ 	.word	0x000031d0


	//   ....[12]....
        /*0364*/ 	.word	0x00005430


	//   ....[13]....
        /*0368*/ 	.word	0x00005480


	//   ....[14]....
        /*036c*/ 	.word	0x000054a0


	//   ....[15]....
        /*0370*/ 	.word	0x000054c0


	//   ....[16]....
        /*0374*/ 	.word	0x00006a90


	//   ....[17]....
        /*0378*/ 	.word	0x00006ae0


	//   ....[18]....
        /*037c*/ 	.word	0x00006b00


	//   ....[19]....
        /*0380*/ 	.word	0x00006b20


	//   ....[20]....
        /*0384*/ 	.word	0x00007c00


	//   ....[21]....
        /*0388*/ 	.word	0x00007c60


	//   ....[22]....
        /*038c*/ 	.word	0x00007ca0


	//   ....[23]....
        /*0390*/ 	.word	0x00007cd0


	//   ....[24]....
        /*0394*/ 	.word	0x00007d00


	//   ....[25]....
        /*0398*/ 	.word	0x00007d20


	//   ....[26]....
        /*039c*/ 	.word	0x000089a0


	//   ....[27]....
        /*03a0*/ 	.word	0x000089b0


	//   ....[28]....
        /*03a4*/ 	.word	0x00009a10


	//   ....[29]....
        /*03a8*/ 	.word	0x0000a4e0


	//   ....[30]....
        /*03ac*/ 	.word	0x0000ae60


	//   ....[31]....
        /*03b0*/ 	.word	0x0000ae70


	//   ....[32]....
        /*03b4*/ 	.word	0x0000ae80


	//   ....[33]....
        /*03b8*/ 	.word	0x0000aea0


	//   ....[34]....
        /*03bc*/ 	.word	0x0000aed0


	//   ....[35]....
        /*03c0*/ 	.word	0x0000b050


	//   ....[36]....
        /*03c4*/ 	.word	0x0000b060


	//   ....[37]....
        /*03c8*/ 	.word	0x0000b0b0


	//   ....[38]....
        /*03cc*/ 	.word	0x0000b180


	//   ....[39]....
        /*03d0*/ 	.word	0x0000b1a0


	//   ....[40]....
        /*03d4*/ 	.word	0x0000b240


	//   ....[41]....
        /*03d8*/ 	.word	0x0000b260


	//   ....[42]....
        /*03dc*/ 	.word	0x0000b2e0


	//   ....[43]....
        /*03e0*/ 	.word	0x0000b300


	//   ....[44]....
        /*03e4*/ 	.word	0x0000b310


	//   ....[45]....
        /*03e8*/ 	.word	0x0000b320


	//   ....[46]....
        /*03ec*/ 	.word	0x0000bb10


	//   ....[47]....
        /*03f0*/ 	.word	0x0000bb40


	//   ....[48]....
        /*03f4*/ 	.word	0x0000bb60


	//   ....[49]....
        /*03f8*/ 	.word	0x0000bc10


	//   ....[50]....
        /*03fc*/ 	.word	0x0000bcb0


	//   ....[51]....
        /*0400*/ 	.word	0x0000bcc0


	//   ....[52]....
        /*0404*/ 	.word	0x0000bce0


	//   ....[53]....
        /*0408*/ 	.word	0x0000bd10


	//   ....[54]....
        /*040c*/ 	.word	0x0000bd80


	//   ....[55]....
        /*0410*/ 	.word	0x0000bdb0


	//   ....[56]....
        /*0414*/ 	.word	0x0000be30


	//   ....[57]....
        /*0418*/ 	.word	0x0000be70


	//   ....[58]....
        /*041c*/ 	.word	0x0000bf00


	//   ....[59]....
        /*0420*/ 	.word	0x0000bf30


	//   ....[60]....
        /*0424*/ 	.word	0x0000bfe0


	//   ....[61]....
        /*0428*/ 	.word	0x0000c030


	//   ....[62]....
        /*042c*/ 	.word	0x0000e310


	//   ....[63]....
        /*0430*/ 	.word	0x0000e890


	//   ....[64]....
        /*0434*/ 	.word	0x0000ea10


	//   ....[65]....
        /*0438*/ 	.word	0x0000ea60


	//   ....[66]....
        /*043c*/ 	.word	0x0000ebb0


	//   ....[67]....
        /*0440*/ 	.word	0x0000ec20


	//   ....[68]....
        /*0444*/ 	.word	0x0000ed70


	//   ....[69]....
        /*0448*/ 	.word	0x0000edf0


	//   ....[70]....
        /*044c*/ 	.word	0x0000eee0


	//   ....[71]....
        /*0450*/ 	.word	0x0000ef70


	//   ....[72]....
        /*0454*/ 	.word	0x0000f080


	//   ....[73]....
        /*0458*/ 	.word	0x0000f0f0


	//   ....[74]....
        /*045c*/ 	.word	0x0000f210


	//   ....[75]....
        /*0460*/ 	.word	0x0000f280


	//   ....[76]....
        /*0464*/ 	.word	0x0000f390


	//   ....[77]....
        /*0468*/ 	.word	0x0000f3f0


	//   ....[78]....
        /*046c*/ 	.word	0x0000f4f0


	//   ....[79]....
        /*0470*/ 	.word	0x0000f540


	//   ....[80]....
        /*0474*/ 	.word	0x0000f5e0


	//   ....[81]....
        /*0478*/ 	.word	0x0000f6a0


	//   ....[82]....
        /*047c*/ 	.word	0x0000f9b0


	//   ....[83]....
        /*0480*/ 	.word	0x0000fa20


	//   ....[84]....
        /*0484*/ 	.word	0x0000fb30


	//   ....[85]....
        /*0488*/ 	.word	0x0000fb90


	//   ....[86]....
        /*048c*/ 	.word	0x0000fca0


	//   ....[87]....
        /*0490*/ 	.word	0x0000fcf0


	//   ....[88]....
        /*0494*/ 	.word	0x0000fdf0


	//   ....[89]....
        /*0498*/ 	.word	0x0000fe50


	//   ....[90]....
        /*049c*/ 	.word	0x0000ffc0


	//   ....[91]....
        /*04a0*/ 	.word	0x00010010


	//   ....[92]....
        /*04a4*/ 	.word	0x00010130


	//   ....[93]....
        /*04a8*/ 	.word	0x00010180


	//   ....[94]....
        /*04ac*/ 	.word	0x00010290


	//   ....[95]....
        /*04b0*/ 	.word	0x000102e0


	//   ....[96]....
        /*04b4*/ 	.word	0x000106f0


	//----- nvinfo : EIATTR_REG_RECONFIG
	.align		4
.L_1151:
        /*04b8*/ 	.byte	0x01, 0x54
	.zero		2


	//----- nvinfo : EIATTR_SYSCALL_OFFSETS
	.align		4
        /*04bc*/ 	.byte	0x04, 0x46
        /*04be*/ 	.short	(.L_1153 - .L_1152)


	//   ....[0]....
.L_1152:
        /*04c0*/ 	.word	0x00001500


	//   ....[1]....
        /*04c4*/ 	.word	0x0000a110


	//   ....[2]....
        /*04c8*/ 	.word	0x0000a250


	//   ....[3]....
        /*04cc*/ 	.word	0x0000a340


	//   ....[4]....
        /*04d0*/ 	.word	0x0000aa70


	//   ....[5]....
        /*04d4*/ 	.word	0x0000b670


	//----- nvinfo : EIATTR_MBARRIER_INSTR_OFFSETS
	.align		4
.L_1153:
        /*04d8*/ 	.byte	0x04, 0x39
        /*04da*/ 	.short	(.L_1155 - .L_1154)


	//   ....[0]....
.L_1154:
        /*04dc*/ 	.word	0x00000280
        /*04e0*/ 	.word	0x000000ff
        /*04e4*/ 	.word	0x00032400
        /*04e8*/ 	.short	0x0100
        /*04ea*/ 	.byte	0x08
	.zero		1


	//   ....[1]....
        /*04ec*/ 	.word	0x00000290
        /*04f0*/ 	.word	0x000000ff
        /*04f4*/ 	.word	0x00032410
        /*04f8*/ 	.short	0x0100
        /*04fa*/ 	.byte	0x08
	.zero		1


	//   ....[2]....
        /*04fc*/ 	.word	0x000002a0
        /*0500*/ 	.word	0x000000ff
        /*0504*/ 	.word	0x00032420
        /*0508*/ 	.short	0x0100
        /*050a*/ 	.byte	0x08
	.zero		1


	//   ....[3]....
        /*050c*/ 	.word	0x00000390
        /*0510*/ 	.word	0x000000ff
        /*0514*/ 	.word	0x00032430
        /*0518*/ 	.short	0x0100
        /*051a*/ 	.byte	0x08
	.zero		1


	//   ....[4]....
        /*051c*/ 	.word	0x000003a0
        /*0520*/ 	.word	0x000000ff
        /*0524*/ 	.word	0x00032440
        /*0528*/ 	.short	0x0100
        /*052a*/ 	.byte	0x08
	.zero		1


	//   ....[5]....
        /*052c*/ 	.word	0x000003b0
        /*0530*/ 	.word	0x000000ff
        /*0534*/ 	.word	0x00032438
        /*0538*/ 	.short	0x0100
        /*053a*/ 	.byte	0x08
	.zero		1


	//   ....[6]....
        /*053c*/ 	.word	0x000003c0
        /*0540*/ 	.word	0x000000ff
        /*0544*/ 	.word	0x00032448
        /*0548*/ 	.short	0x0100
        /*054a*/ 	.byte	0x08
	.zero		1


	//   ....[7]....
        /*054c*/ 	.word	0x000004f0
        /*0550*/ 	.word	0x000000ff
        /*0554*/ 	.word	0x00032450
        /*0558*/ 	.short	0x0100
        /*055a*/ 	.byte	0x08
	.zero		1


	//   ....[8]....
        /*055c*/ 	.word	0x00000500
        /*0560*/ 	.word	0x000000ff
        /*0564*/ 	.word	0x00032460
        /*0568*/ 	.short	0x0100
        /*056a*/ 	.byte	0x08
	.zero		1


	//   ....[9]....
        /*056c*/ 	.word	0x00000510
        /*0570*/ 	.word	0x000000ff
        /*0574*/ 	.word	0x00032458
        /*0578*/ 	.short	0x0100
        /*057a*/ 	.byte	0x08
	.zero		1


	//   ....[10]....
        /*057c*/ 	.word	0x00000520
        /*0580*/ 	.word	0x000000ff
        /*0584*/ 	.word	0x00032468
        /*0588*/ 	.short	0x0100
        /*058a*/ 	.byte	0x08
	.zero		1


	//   ....[11]....
        /*058c*/ 	.word	0x00000610
        /*0590*/ 	.word	0x000000ff
        /*0594*/ 	.word	0x00032470
        /*0598*/ 	.short	0x0100
        /*059a*/ 	.byte	0x06
	.zero		1


	//   ....[12]....
        /*059c*/ 	.word	0x00000620
        /*05a0*/ 	.word	0x000000ff
        /*05a4*/ 	.word	0x00032480
        /*05a8*/ 	.short	0x0100
        /*05aa*/ 	.byte	0x06
	.zero		1


	//   ....[13]....
        /*05ac*/ 	.word	0x00000630
        /*05b0*/ 	.word	0x000000ff
        /*05b4*/ 	.word	0x00032478
        /*05b8*/ 	.short	0x0100
        /*05ba*/ 	.byte	0x06
	.zero		1


	//   ....[14]....
        /*05bc*/ 	.word	0x00000640
        /*05c0*/ 	.word	0x000000ff
        /*05c4*/ 	.word	0x00032488
        /*05c8*/ 	.short	0x0100
        /*05ca*/ 	.byte	0x06
	.zero		1


	//   ....[15]....
        /*05cc*/ 	.word	0x00000770
        /*05d0*/ 	.word	0x000000ff
        /*05d4*/ 	.word	0x00032490
        /*05d8*/ 	.short	0x0100
        /*05da*/ 	.byte	0x08
	.zero		1


	//   ....[16]....
        /*05dc*/ 	.word	0x00000780
        /*05e0*/ 	.word	0x000000ff
        /*05e4*/ 	.word	0x000324a0
        /*05e8*/ 	.short	0x0100
        /*05ea*/ 	.byte	0x08
	.zero		1


	//   ....[17]....
        /*05ec*/ 	.word	0x00000790
        /*05f0*/ 	.word	0x000000ff
        /*05f4*/ 	.word	0x00032498
        /*05f8*/ 	.short	0x0100
        /*05fa*/ 	.byte	0x08
	.zero		1


	//   ....[18]....
        /*05fc*/ 	.word	0x000007a0
        /*0600*/ 	.word	0x000000ff
        /*0604*/ 	.word	0x000324a8
        /*0608*/ 	.short	0x0100
        /*060a*/ 	.byte	0x08
	.zero		1


	//   ....[19]....
        /*060c*/ 	.word	0x000008d0
        /*0610*/ 	.word	0x000000ff
        /*0614*/ 	.word	0x000324b0
        /*0618*/ 	.short	0x0100
        /*061a*/ 	.byte	0x08
	.zero		1


	//   ....[20]....
        /*061c*/ 	.word	0x000008e0
        /*0620*/ 	.word	0x000000ff
        /*0624*/ 	.word	0x000324c0
        /*0628*/ 	.short	0x0100
        /*062a*/ 	.byte	0x08
	.zero		1


	//   ....[21]....
        /*062c*/ 	.word	0x000008f0
        /*0630*/ 	.word	0x000000ff
        /*0634*/ 	.word	0x000324b8
        /*0638*/ 	.short	0x0100
        /*063a*/ 	.byte	0x08
	.zero		1


	//   ....[22]....
        /*063c*/ 	.word	0x00000900
        /*0640*/ 	.word	0x000000ff
        /*0644*/ 	.word	0x000324c8
        /*0648*/ 	.short	0x0100
        /*064a*/ 	.byte	0x08
	.zero		1


	//   ....[23]....
        /*064c*/ 	.word	0x00001540
        /*0650*/ 	.word	0x000000ff
        /*0654*/ 	.word	0x00032400
        /*0658*/ 	.short	0x010a
        /*065a*/ 	.byte	0x04
	.zero		1


	//   ....[24]....
        /*065c*/ 	.word	0x00001600
        /*0660*/ 	.word	0x000000ff
        /*0664*/ 	.word	0x00032430
        /*0668*/ 	.short	0x010a
        /*066a*/ 	.byte	0x04
	.zero		1


	//   ....[25]....
        /*066c*/ 	.word	0x00001650
        /*0670*/ 	.word	0x000000ff
        /*0674*/ 	.word	0x00032430
        /*0678*/ 	.short	0x010a
        /*067a*/ 	.byte	0x04
	.zero		1


	//   ....[26]....
        /*067c*/ 	.word	0x000019d0
        /*0680*/ 	.word	0x000000ff
        /*0684*/ 	.word	0x00032410
        /*0688*/ 	.short	0x010a
        /*068a*/ 	.byte	0x09
	.zero		1


	//   ....[27]....
        /*068c*/ 	.word	0x00001a20
        /*0690*/ 	.word	0x000000ff
        /*0694*/ 	.word	0x00032450
        /*0698*/ 	.short	0x010a
        /*069a*/ 	.byte	0x04
	.zero		1


	//   ....[28]....
        /*069c*/ 	.word	0x00001a70
        /*06a0*/ 	.word	0x000000ff
        /*06a4*/ 	.word	0x00032450
        /*06a8*/ 	.short	0x010a
        /*06aa*/ 	.byte	0x04
	.zero		1


	//   ....[29]....
        /*06ac*/ 	.word	0x00003450
        /*06b0*/ 	.word	0x00000018
        /*06b4*/ 	.word	0x00000000
        /*06b8*/ 	.short	0x0101
        /*06ba*/ 	.byte	0x3f
	.zero		1


	//   ....[30]....
        /*06bc*/ 	.word	0x00003f30
        /*06c0*/ 	.word	0x000000a0
        /*06c4*/ 	.word	0x00000000
        /*06c8*/ 	.short	0x0101
        /*06ca*/ 	.byte	0x3f
	.zero		1


	//   ....[31]....
        /*06cc*/ 	.word	0x00004110
        /*06d0*/ 	.word	0x000000ff
        /*06d4*/ 	.word	0x00032430
        /*06d8*/ 	.short	0x010a
        /*06da*/ 	.byte	0x06
	.zero		1


	//   ....[32]....
        /*06dc*/ 	.word	0x00004160
        /*06e0*/ 	.word	0x000000ff
        /*06e4*/ 	.word	0x00032430
        /*06e8*/ 	.short	0x010a
        /*06ea*/ 	.byte	0x06
	.zero		1


	//   ....[33]....
        /*06ec*/ 	.word	0x000044c0
        /*06f0*/ 	.word	0x000000ff
        /*06f4*/ 	.word	0x00032450
        /*06f8*/ 	.short	0x010a
        /*06fa*/ 	.byte	0x06
	.zero		1


	//   ....[34]....
        /*06fc*/ 	.word	0x00004510
        /*0700*/ 	.word	0x000000ff
        /*0704*/ 	.word	0x00032450
        /*0708*/ 	.short	0x010a
        /*070a*/ 	.byte	0x06
	.zero		1


	//   ....[35]....
        /*070c*/ 	.word	0x000056b0
        /*0710*/ 	.word	0x00000098
        /*0714*/ 	.word	0x00000000
        /*0718*/ 	.short	0x0101
        /*071a*/ 	.byte	0x3f
	.zero		1


	//   ....[36]....
        /*071c*/ 	.word	0x00006a70
        /*0720*/ 	.word	0x000000c9
        /*0724*/ 	.word	0x00000000
        /*0728*/ 	.short	0x0101
        /*072a*/ 	.byte	0x3f
	.zero		1


	//   ....[37]....
        /*072c*/ 	.word	0x00007d30
        /*0730*/ 	.word	0x000000ff
        /*0734*/ 	.word	0x00000000
        /*0738*/ 	.short	0x0101
        /*073a*/ 	.byte	0x04
	.zero		1


	//   ....[38]....
        /*073c*/ 	.word	0x0000a730
        /*0740*/ 	.word	0x000000ff
        /*0744*/ 	.word	0x00032440
        /*0748*/ 	.short	0x010a
        /*074a*/ 	.byte	0x26
	.zero		1


	//   ....[39]....
        /*074c*/ 	.word	0x0000b480
        /*0750*/ 	.word	0x000000ff
        /*0754*/ 	.word	0x00032400
        /*0758*/ 	.short	0x0107
        /*075a*/ 	.byte	0x26
	.zero		1


	//   ....[40]....
        /*075c*/ 	.word	0x0000b500
        /*0760*/ 	.word	0x000000ff
        /*0764*/ 	.word	0x00032400
        /*0768*/ 	.short	0x0101
        /*076a*/ 	.byte	0x26
	.zero		1


	//   ....[41]....
        /*076c*/ 	.word	0x0000c1e0
        /*0770*/ 	.word	0x000000ff
        /*0774*/ 	.word	0x00032410
        /*0778*/ 	.short	0x0107
        /*077a*/ 	.byte	0x26
	.zero		1


	//   ....[42]....
        /*077c*/ 	.word	0x0000c240
        /*0780*/ 	.word	0x000000ff
        /*0784*/ 	.word	0x00032410
        /*0788*/ 	.short	0x0101
        /*078a*/ 	.byte	0x26
	.zero		1


	//   ....[43]....
        /*078c*/ 	.word	0x0000c250
        /*0790*/ 	.word	0x000000ff
        /*0794*/ 	.word	0x00032420
        /*0798*/ 	.short	0x010a
        /*079a*/ 	.byte	0x26
	.zero		1


	//   ....[44]....
        /*079c*/ 	.word	0x0000c2b0
        /*07a0*/ 	.word	0x000000ff
        /*07a4*/ 	.word	0x00032460
        /*07a8*/ 	.short	0x010a
        /*07aa*/ 	.byte	0x26
	.zero		1


	//   ....[45]....
        /*07ac*/ 	.word	0x0000cb40
        /*07b0*/ 	.word	0x000000ff
        /*07b4*/ 	.word	0x00032448
        /*07b8*/ 	.short	0x010a
        /*07ba*/ 	.byte	0x26
	.zero		1


	//   ....[46]....
        /*07bc*/ 	.word	0x0000cd10
        /*07c0*/ 	.word	0x000000ff
        /*07c4*/ 	.word	0x00032468
        /*07c8*/ 	.short	0x010a
        /*07ca*/ 	.byte	0x26
	.zero		1


	//   ....[47]....
        /*07cc*/ 	.word	0x0000d380
        /*07d0*/ 	.word	0x000000ff
        /*07d4*/ 	.word	0x00032440
        /*07d8*/ 	.short	0x010a
        /*07da*/ 	.byte	0x26
	.zero		1


	//   ....[48]....
        /*07dc*/ 	.word	0x0000d560
        /*07e0*/ 	.word	0x000000ff
        /*07e4*/ 	.word	0x00032460
        /*07e8*/ 	.short	0x010a
        /*07ea*/ 	.byte	0x26
	.zero		1


	//   ....[49]....
        /*07ec*/ 	.word	0x0000dbf0
        /*07f0*/ 	.word	0x000000ff
        /*07f4*/ 	.word	0x00032448
        /*07f8*/ 	.short	0x010a
        /*07fa*/ 	.byte	0x26
	.zero		1


	//   ....[50]....
        /*07fc*/ 	.word	0x0000ddd0
        /*0800*/ 	.word	0x000000ff
        /*0804*/ 	.word	0x00032468
        /*0808*/ 	.short	0x010a
        /*080a*/ 	.byte	0x26
	.zero		1


	//   ....[51]....
        /*080c*/ 	.word	0x0000e2a0
        /*0810*/ 	.word	0x00000002
        /*0814*/ 	.word	0x00032420
        /*0818*/ 	.short	0x010a
        /*081a*/ 	.byte	0x3f
	.zero		1


	//   ....[52]....
        /*081c*/ 	.word	0x0000e440
        /*0820*/ 	.word	0x00000007
        /*0824*/ 	.word	0x00000000
        /*0828*/ 	.short	0x010a
        /*082a*/ 	.byte	0x3f
	.zero		1


	//   ....[53]....
        /*082c*/ 	.word	0x0000e4b0
        /*0830*/ 	.word	0x00000005
        /*0834*/ 	.word	0x00000000
        /*0838*/ 	.short	0x010a
        /*083a*/ 	.byte	0x3f
	.zero		1


	//   ....[54]....
        /*083c*/ 	.word	0x0000e510
        /*0840*/ 	.word	0x00000005
        /*0844*/ 	.word	0x00000000
        /*0848*/ 	.short	0x010a
        /*084a*/ 	.byte	0x3f
	.zero		1


	//   ....[55]....
        /*084c*/ 	.word	0x0000e540
        /*0850*/ 	.word	0x00000003
        /*0854*/ 	.word	0x00000000
        /*0858*/ 	.short	0x010a
        /*085a*/ 	.byte	0x3f
	.zero		1


	//   ....[56]....
        /*085c*/ 	.word	0x0000e5c0
        /*0860*/ 	.word	0x00000003
        /*0864*/ 	.word	0x00032400
        /*0868*/ 	.short	0x010a
        /*086a*/ 	.byte	0x3f
	.zero		1


	//   ....[57]....
        /*086c*/ 	.word	0x0000e630
        /*0870*/ 	.word	0x00000003
        /*0874*/ 	.word	0x00032430
        /*0878*/ 	.short	0x010a
        /*087a*/ 	.byte	0x3f
	.zero		1


	//   ....[58]....
        /*087c*/ 	.word	0x0000e6a0
        /*0880*/ 	.word	0x0000000b
        /*0884*/ 	.word	0x00032410
        /*0888*/ 	.short	0x010a
        /*088a*/ 	.byte	0x3f
	.zero		1


	//   ....[59]....
        /*088c*/ 	.word	0x0000e710
        /*0890*/ 	.word	0x0000000b
        /*0894*/ 	.word	0x00032450
        /*0898*/ 	.short	0x010a
        /*089a*/ 	.byte	0x3f
	.zero		1


	//   ....[60]....
        /*089c*/ 	.word	0x0000e780
        /*08a0*/ 	.word	0x00000099
        /*08a4*/ 	.word	0x00032430
        /*08a8*/ 	.short	0x010a
        /*08aa*/ 	.byte	0x3f
	.zero		1


	//   ....[61]....
        /*08ac*/ 	.word	0x0000e7f0
        /*08b0*/ 	.word	0x000000c9
        /*08b4*/ 	.word	0x00032450
        /*08b8*/ 	.short	0x010a
        /*08ba*/ 	.byte	0x3f
	.zero		1


	//   ....[62]....
        /*08bc*/ 	.word	0x0000e950
        /*08c0*/ 	.word	0x00000003
        /*08c4*/ 	.word	0x00032440
        /*08c8*/ 	.short	0x010a
        /*08ca*/ 	.byte	0x3f
	.zero		1


	//   ....[63]....
        /*08cc*/ 	.word	0x00010320
        /*08d0*/ 	.word	0x00000003
        /*08d4*/ 	.word	0x00032420
        /*08d8*/ 	.short	0x010a
        /*08da*/ 	.byte	0x3f
	.zero		1


	//   ....[64]....
        /*08dc*/ 	.word	0x00010380
        /*08e0*/ 	.word	0x00000003
        /*08e4*/ 	.word	0x00032460
        /*08e8*/ 	.short	0x010a
        /*08ea*/ 	.byte	0x3f
	.zero		1


	//   ....[65]....
        /*08ec*/ 	.word	0x000103e0
        /*08f0*/ 	.word	0x00000003
        /*08f4*/ 	.word	0x00032448
        /*08f8*/ 	.short	0x010a
        /*08fa*/ 	.byte	0x3f
	.zero		1


	//   ....[66]....
        /*08fc*/ 	.word	0x00010440
        /*0900*/ 	.word	0x00000003
        /*0904*/ 	.word	0x00032468
        /*0908*/ 	.short	0x010a
        /*090a*/ 	.byte	0x3f
	.zero		1


	//   ....[67]....
        /*090c*/ 	.word	0x000104a0
        /*0910*/ 	.word	0x00000003
        /*0914*/ 	.word	0x00032440
        /*0918*/ 	.short	0x010a
        /*091a*/ 	.byte	0x3f
	.zero		1


	//   ....[68]....
        /*091c*/ 	.word	0x00010500
        /*0920*/ 	.word	0x00000003
        /*0924*/ 	.word	0x00032460
        /*0928*/ 	.short	0x010a
        /*092a*/ 	.byte	0x3f
	.zero		1


	//   ....[69]....
        /*092c*/ 	.word	0x00010560
        /*0930*/ 	.word	0x00000003
        /*0934*/ 	.word	0x00032448
        /*0938*/ 	.short	0x010a
        /*093a*/ 	.byte	0x3f
	.zero		1


	//   ....[70]....
        /*093c*/ 	.word	0x000105c0
        /*0940*/ 	.word	0x00000003
        /*0944*/ 	.word	0x00032468
        /*0948*/ 	.short	0x010a
        /*094a*/ 	.byte	0x3f
	.zero		1


	//   ....[71]....
        /*094c*/ 	.word	0x00010610
        /*0950*/ 	.word	0x00000002
        /*0954*/ 	.word	0x00032420
        /*0958*/ 	.short	0x010a
        /*095a*/ 	.byte	0x3f
	.zero		1


	//   ....[72]....
        /*095c*/ 	.word	0x000107b0
        /*0960*/ 	.word	0x00000007
        /*0964*/ 	.word	0x00000000
        /*0968*/ 	.short	0x010a
        /*096a*/ 	.byte	0x3f
	.zero		1


	//   ....[73]....
        /*096c*/ 	.word	0x00010800
        /*0970*/ 	.word	0x00000005
        /*0974*/ 	.word	0x00000000
        /*0978*/ 	.short	0x010a
        /*097a*/ 	.byte	0x3f
	.zero		1


	//   ....[74]....
        /*097c*/ 	.word	0x00010850
        /*0980*/ 	.word	0x00000005
        /*0984*/ 	.word	0x00000000
        /*0988*/ 	.short	0x010a
        /*098a*/ 	.byte	0x3f
	.zero		1


	//----- nvinfo : EIATTR_NUM_MBARRIERS
	.align		4
.L_1155:
        /*098c*/ 	.byte	0x03, 0x38
        /*098e*/ 	.short	0x0017


	//----- nvinfo : EIATTR_EXIT_INSTR_OFFSETS
	.align		4
        /*0990*/ 	.byte	0x04, 0x1c
        /*0992*/ 	.short	(.L_1157 - .L_1156)


	//   ....[0]....
.L_1156:
        /*0994*/ 	.word	0x0000e590


	//----- nvinfo : EIATTR_MAX_THREADS
	.align		4
.L_1157:
        /*0998*/ 	.byte	0x04, 0x05
        /*099a*/ 	.short	(.L_1159 - .L_1158)
.L_1158:
        /*099c*/ 	.word	0x00000180
        /*09a0*/ 	.word	0x00000001
        /*09a4*/ 	.word	0x00000001


	//----- nvinfo : EIATTR_CRS_STACK_SIZE
	.align		4
.L_1159:
        /*09a8*/ 	.byte	0x04, 0x1e
        /*09aa*/ 	.short	(.L_1161 - .L_1160)
.L_1160:
        /*09ac*/ 	.word	0x00000000


	//----- nvinfo : EIATTR_CBANK_PARAM_SIZE
	.align		4
.L_1161:
        /*09b0*/ 	.byte	0x03, 0x19
        /*09b2*/ 	.short	0x0b70


	//----- nvinfo : EIATTR_PARAM_CBANK
	.align		4
        /*09b4*/ 	.byte	0x04, 0x0a
        /*09b6*/ 	.short	(.L_1163 - .L_1162)
	.align		4
.L_1162:
        /*09b8*/ 	.word	index@(.nv.constant0._ZN7cutlass13device_kernelIN5flash11enable_sm90INS1_16FlashAttnFwdSm90INS1_25CollectiveMainloopFwdSm90ILi2EN4cute5tupleIJNS5_1CILi1EEES8_S8_EEENS6_IJNS7_ILi128EEENS7_ILi96EEENS7_ILi64EEEEEELi256ENS_10bfloat16_tEfNS_4arch4Sm90ELb0ELb0ELb1ELb0ELb0ELb0ELb1ELb1ELb0ELb1ELb1ELb0EEENS1_21CollectiveEpilogueFwdINS6_IJSA_NS7_ILi256EEESB_EEES9_SE_SG_Li256ELb0ELb1ELb1ELb0EEENS1_19SingleTileSchedulerILb0ELb1ELb1ELi128EEEEEEEEEvNT_6ParamsE)
        /*09bc*/ 	.short	0x0210
        /*09be*/ 	.short	0x0b70


	//----- nvinfo : EIATTR_SW_WAR
	.align		4
.L_1163:
        /*09c0*/ 	.byte	0x04, 0x36
        /*09c2*/ 	.short	(.L_1165 - .L_1164)
.L_1164:
        /*09c4*/ 	.word	0x00000008
.L_1165:


//--------------------- .nv.info._ZN7cutlass13device_kernelIN5flash11enable_sm90INS1_16FlashAttnFwdSm90INS1_25CollectiveMainloopFwdSm90ILi2EN4cute5tupleIJNS5_1CILi1EEES8_S8_EEENS6_IJNS7_ILi128EEENS7_ILi96EEENS7_ILi64EEEEEELi256ENS_10bfloat16_tEfNS_4arch4Sm90ELb0ELb0ELb1ELb1ELb0ELb0ELb0ELb1ELb0ELb1ELb1ELb0EEENS1_21CollectiveEpilogueFwdINS6_IJSA_NS7_ILi256EEESB_EEES9_SE_SG_Li256ELb1ELb1ELb1ELb0EEENS1_36VarlenDynamicPersistentTileSchedulerILi128ELi96ELi256ELi128ELb1ELb1ELb1ELb0ELb1ELb1EEEEEEEEEvNT_6ParamsE --------------------------
	.section	.nv.info._ZN7cutlass13device_kernelIN5flash11enable_sm90INS1_16FlashAttnFwdSm90INS1_25CollectiveMainloopFwdSm90ILi2EN4cute5tupleIJNS5_1CILi1EEES8_S8_EEENS6_IJNS7_ILi128EEENS7_ILi96EEENS7_ILi64EEEEEELi256ENS_10bfloat16_tEfNS_4arch4Sm90ELb0ELb0ELb1ELb1ELb0ELb0ELb0ELb1ELb0ELb1ELb1ELb0EEENS1_21CollectiveEpilogueFwdINS6_IJSA_NS7_ILi256EEESB_EEES9_SE_SG_Li256ELb1ELb1ELb1ELb0EEENS1_36VarlenDynamicPersistentTileSchedulerILi128ELi96ELi256ELi128ELb1ELb1ELb1ELb0ELb1ELb1EEEEEEEEEvNT_6ParamsE,"",@"SHT_CUDA_INFO"
	.sectionflags	@""
	.align	4


	//----- nvinfo : EIATTR_CUDA_API_VERSION
	.align		4
        /*0000*/ 	.byte	0x04, 0x37
        /*0002*/ 	.short	(.L_1167 - .L_1166)
.L_1166:
        /*0004*/ 	.word	0x00000082


	//----- nvinfo : EIATTR_KPARAM_INFO
	.align		4
.L_1167:
        /*0008*/ 	.byte	0x04, 0x17
        /*000a*/ 	.short	(.L_1169 - .L_1168)
.L_1168:
        /*000c*/ 	.word	0x00000000
        /*0010*/ 	.short	0x0000
        /*0012*/ 	.short	0x0070
        /*0014*/ 	.byte	0x00, 0xf0, 0x01, 0x2a


	//----- nvinfo : EIATTR_SPARSE_MMA_MASK
	.align		4
.L_1169:
        /*0018*/ 	.byte	0x03, 0x50
        /*001a*/ 	.short	0x0000


	//----- nvinfo : EIATTR_MAXREG_COUNT
	.align		4
        /*001c*/ 	.byte	0x03, 0x1b
        /*001e*/ 	.short	0x00a8


	//----- nvinfo : EIATTR_NUM_BARRIERS
	.align		4
        /*0020*/ 	.byte	0x02, 0x4c
        /*0022*/ 	.byte	0x10
	.zero		1


	//----- nvinfo : EIATTR_EXTERNS
	.align		4
        /*0024*/ 	.byte	0x04, 0x0f
        /*0026*/ 	.short	(.L_1171 - .L_1170)


	//   ....[0]....
	.align		4
.L_1170:
        /*0028*/ 	.word	index@(__assertfail)


	//----- nvinfo : EIATTR_ANNOTATIONS
	.align		4
.L_1171:
        /*002c*/ 	.byte	0x04, 0x55
        /*002e*/ 	.short	(.L_1173 - .L_1172)


	//   ....[0]....
.L_1172:
        /* <DEDUP_REMOVED lines=65> */


	//----- nvinfo : EIATTR_MERCURY_ISA_VERSION
	.align		4
.L_1173:
        /*0430*/ 	.byte	0x03, 0x5f
        /*0432*/ 	.short	0x0101


	//----- nvinfo : EIATTR_UNUSED_LOAD_BYTE_OFFSET
	.align		4
        /*0434*/ 	.byte	0x04, 0x44
        /*0436*/ 	.short	(.L_1175 - .L_1174)


	//   ....[0]....
.L_1174:
        /*0438*/ 	.word	0x00000a30
        /*043c*/ 	.word	0x0000fff0


	//   ....[1]....
        /*0440*/ 	.word	0x00006da0
        /*0444*/ 	.word	0x0000fff0


	//----- nvinfo : EIATTR_INT_WARP_WIDE_INSTR_OFFSETS
	.align		4
.L_1175:
        /*0448*/ 	.byte	0x04, 0x31
        /*044a*/ 	.short	(.L_1177 - .L_1176)


	//   ....[0]....
.L_1176:
        /*044c*/ 	.word	0x00000130


	//   ....[1]....
        /*0450*/ 	.word	0x00000170


	//   ....[2]....
        /*0454*/ 	.word	0x000001e0


	//   ....[3]....
        /*0458*/ 	.word	0x00003cd0


	//   ....[4]....
        /*045c*/ 	.word	0x0000cb30


	//   ....[5]....
        /*0460*/ 	.word	0x0000cbc0


	//   ....[6]....
        /*0464*/ 	.word	0x000107b0


	//   ....[7]....
        /*0468*/ 	.word	0x00010840


	//----- nvinfo : EIATTR_COOP_GROUP_MASK_REGIDS
	.align		4
.L_1177:
        /*046c*/ 	.byte	0x04, 0x29
        /*046e*/ 	.short	(.L_1179 - .L_1178)


	//   ....[0]....
.L_1178:
        /*0470*/ 	.word	0xffffffff


	//   ....[1]....
        /*0474*/ 	.word	0xffffffff


	//   ....[2]....
        /*0478*/ 	.word	0xffffffff


	//   ....[3]....
        /*047c*/ 	.word	0xffffffff


	//   ....[4]....
        /*0480*/ 	.word	0xffffffff


	//   ....[5]....
        /*0484*/ 	.word	0xffffffff


	//   ....[6]....
        /*0488*/ 	.word	0xffffffff


	//   ....[7]....
        /*048c*/ 	.word	0xffffffff


	//   ....[8]....
        /*0490*/ 	.word	0xffffffff


	//   ....[9]....
        /*0494*/ 	.word	0xffffffff


	//   ....[10]....
        /*0498*/ 	.word	0xffffffff


	//   ....[11]....
        /*049c*/ 	.word	0xffffffff


	//   ....[12]....
        /*04a0*/ 	.word	0xffffffff


	//   ....[13]....
        /*04a4*/ 	.word	0xffffffff


	//   ....[14]....
        /*04a8*/ 	.word	0xffffffff


	//   ....[15]....
        /*04ac*/ 	.word	0xffffffff


	//   ....[16]....
        /*04b0*/ 	.word	0xffffffff


	//   ....[17]....
        /*04b4*/ 	.word	0xffffffff


	//   ....[18]....
        /*04b8*/ 	.word	0xffffffff


	//   ....[19]....
        /*04bc*/ 	.word	0xffffffff


	//   ....[20]....
        /*04c0*/ 	.word	0xffffffff


	//   ....[21]....
        /*04c4*/ 	.word	0xffffffff


	//   ....[22]....
        /*04c8*/ 	.word	0xffffffff


	//   ....[23]....
        /*04cc*/ 	.word	0xffffffff


	//   ....[24]....
        /*04d0*/ 	.word	0xffffffff


	//   ....[25]....
        /*04d4*/ 	.word	0xffffffff


	//   ....[26]....
        /*04d8*/ 	.word	0xffffffff


	//   ....[27]....
        /*04dc*/ 	.word	0xffffffff


	//   ....[28]....
        /*04e0*/ 	.word	0xffffffff


	//   ....[29]....
        /*04e4*/ 	.word	0xffffffff


	//   ....[30]....
        /*04e8*/ 	.word	0xffffffff


	//   ....[31]....
        /*04ec*/ 	.word	0xffffffff


	//   ....[32]....
        /*04f0*/ 	.word	0xffffffff


	//   ....[33]....
        /*04f4*/ 	.word	0xffffffff


	//   ....[34]....
        /*04f8*/ 	.word	0xffffffff


	//   ....[35]....
        /*04fc*/ 	.word	0xffffffff


	//   ....[36]....
        /*0500*/ 	.word	0xffffffff


	//   ....[37]....
        /*0504*/ 	.word	0xffffffff


	//   ....[38]....
        /*0508*/ 	.word	0xffffffff


	//   ....[39]....
        /*050c*/ 	.word	0xffffffff


	//   ....[40]....
        /*0510*/ 	.word	0xffffffff


	//   ....[41]....
        /*0514*/ 	.word	0xffffffff


	//   ....[42]....
        /*0518*/ 	.word	0xffffffff


	//   ....[43]....
        /*051c*/ 	.word	0xffffffff


	//   ....[44]....
        /*0520*/ 	.word	0xffffffff


	//   ....[45]....
        /*0524*/ 	.word	0xffffffff


	//   ....[46]....
        /*0528*/ 	.word	0xffffffff


	//   ....[47]....
        /*052c*/ 	.word	0xffffffff


	//   ....[48]....
        /*0530*/ 	.word	0xffffffff


	//   ....[49]....
        /*0534*/ 	.word	0xffffffff


	//   ....[50]....
        /*0538*/ 	.word	0xffffffff


	//   ....[51]....
        /*053c*/ 	.word	0xffffffff


	//   ....[52]....
        /*0540*/ 	.word	0xffffffff


	//   ....[53]....
        /*0544*/ 	.word	0xffffffff


	//   ....[54]....
        /*0548*/ 	.word	0xffffffff


	//   ....[55]....
        /*054c*/ 	.word	0xffffffff


	//   ....[56]....
        /*0550*/ 	.word	0xffffffff


	//   ....[57]....
        /*0554*/ 	.word	0xffffffff


	//   ....[58]....
        /*0558*/ 	.word	0xffffffff


	//   ....[59]....
        /*055c*/ 	.word	0xffffffff


	//   ....[60]....
        /*0560*/ 	.word	0xffffffff


	//   ....[61]....
        /*0564*/ 	.word	0xffffffff


	//   ....[62]....
        /*0568*/ 	.word	0xffffffff


	//   ....[63]....
        /*056c*/ 	.word	0xffffffff


	//   ....[64]....
        /*0570*/ 	.word	0xffffffff


	//   ....[65]....
        /*0574*/ 	.word	0xffffffff


	//   ....[66]....
        /*0578*/ 	.word	0xffffffff


	//   ....[67]....
        /*057c*/ 	.word	0xffffffff


	//   ....[68]....
        /*0580*/ 	.word	0xffffffff


	//   ....[69]....
        /*0584*/ 	.word	0xffffffff


	//   ....[70]....
        /*0588*/ 	.word	0xffffffff


	//   ....[71]....
        /*058c*/ 	.word	0xffffffff


	//   ....[72]....
        /*0590*/ 	.word	0xffffffff


	//   ....[73]....
        /*0594*/ 	.word	0xffffffff


	//   ....[74]....
        /*0598*/ 	.word	0xffffffff


	//   ....[75]....
        /*059c*/ 	.word	0xffffffff


	//   ....[76]....
        /*05a0*/ 	.word	0xffffffff


	//   ....[77]....
        /*05a4*/ 	.word	0xffffffff


	//   ....[78]....
        /*05a8*/ 	.word	0xffffffff


	//   ....[79]....
        /*05ac*/ 	.word	0xffffffff


	//   ....[80]....
        /*05b0*/ 	.word	0xffffffff


	//   ....[81]....
        /*05b4*/ 	.word	0xffffffff


	//   ....[82]....
        /*05b8*/ 	.word	0xffffffff


	//   ....[83]....
        /*05bc*/ 	.word	0xffffffff


	//   ....[84]....
        /*05c0*/ 	.word	0xffffffff


	//   ....[85]....
        /*05c4*/ 	.word	0xffffffff


	//   ....[86]....
        /*05c8*/ 	.word	0xffffffff


	//   ....[87]....
        /*05cc*/ 	.word	0xffffffff


	//   ....[88]....
        /*05d0*/ 	.word	0xffffffff


	//   ....[89]....
        /*05d4*/ 	.word	0xffffffff


	//   ....[90]....
        /*05d8*/ 	.word	0xffffffff


	//   ....[91]....
        /*05dc*/ 	.word	0xffffffff


	//   ....[92]....
        /*05e0*/ 	.word	0xffffffff


	//   ....[93]....
        /*05e4*/ 	.word	0xffffffff


	//   ....[94]....
        /*05e8*/ 	.word	0xffffffff


	//   ....[95]....
        /*05ec*/ 	.word	0xffffffff


	//   ....[96]....
        /*05f0*/ 	.word	0xffffffff


	//   ....[97]....
        /*05f4*/ 	.word	0x0500000f


	//   ....[98]....
        /*05f8*/ 	.word	0x0500000f


	//   ....[99]....
        /*05fc*/ 	.word	0x0500000f


	//   ....[100]....
        /*0600*/ 	.word	0x0500000f


	//   ....[101]....
        /*0604*/ 	.word	0x0500000f


	//   ....[102]....
        /*0608*/ 	.word	0x0500000f


	//   ....[103]....
        /*060c*/ 	.word	0x0500000f


	//   ....[104]....
        /*0610*/ 	.word	0x0500000f


	//   ....[105]....
        /*0614*/ 	.word	0x0500000f


	//   ....[106]....
        /*0618*/ 	.word	0x0500000f


	//   ....[107]....
        /*061c*/ 	.word	0x0500000f


	//   ....[108]....
        /*0620*/ 	.word	0x0500000f


	//   ....[109]....
        /*0624*/ 	.word	0x0500000f


	//   ....[110]....
        /*0628*/ 	.word	0x0500000f


	//   ....[111]....
        /*062c*/ 	.word	0x0500000f


	//   ....[112]....
        /*0630*/ 	.word	0x0500000f


	//   ....[113]....
        /*0634*/ 	.word	0x0500000f


	//   ....[114]....
        /*0638*/ 	.word	0x0500000f


	//   ....[115]....
        /*063c*/ 	.word	0x0500000f


	//   ....[116]....
        /*0640*/ 	.word	0x0500000f


	//   ....[117]....
        /*0644*/ 	.word	0x0500000f


	//   ....[118]....
        /*0648*/ 	.word	0x0500000f


	//   ....[119]....
        /*064c*/ 	.word	0x0500000f


	//   ....[120]....
        /*0650*/ 	.word	0x0500000f


	//   ....[121]....
        /*0654*/ 	.word	0x0500000f


	//   ....[122]....
        /*0658*/ 	.word	0x0500000f


	//   ....[123]....
        /*065c*/ 	.word	0x0500000f


	//   ....[124]....
        /*0660*/ 	.word	0x0500000f


	//   ....[125]....
        /*0664*/ 	.word	0x0500000f


	//   ....[126]....
        /*0668*/ 	.word	0x0500000f


	//   ....[127]....
        /*066c*/ 	.word	0x0500000f


	//   ....[128]....
        /*0670*/ 	.word	0x0500000f


	//   ....[129]....
        /*0674*/ 	.word	0x0500000f


	//   ....[130]....
        /*0678*/ 	.word	0x0500000f


	//   ....[131]....
        /*067c*/ 	.word	0x0500000f


	//   ....[132]....
        /*0680*/ 	.word	0x0500000f


	//----- nvinfo : EIATTR_COOP_GROUP_INSTR_OFFSETS
	.align		4
.L_1179:
        /*0684*/ 	.byte	0x04, 0x28
        /*0686*/ 	.short	(.L_1181 - .L_1180)


	//   ....[0]....
.L_1180:
        /*0688*/ 	.word	0x00000070


	//   ....[1]....
        /*068c*/ 	.word	0x00000140


	//   ....[2]....
        /*0690*/ 	.word	0x00000190


	//   ....[3]....
        /*0694*/ 	.word	0x000003c0


	//   ....[4]....
        /*0698*/ 	.word	0x00000520


	//   ....[5]....
        /*069c*/ 	.word	0x00000640


	//   ....[6]....
        /*06a0*/ 	.word	0x000007a0


	//   ....[7]....
        /*06a4*/ 	.word	0x00001cf0


	//   ....[8]....
        /*06a8*/ 	.word	0x00002e50


	//   ....[9]....
        /*06ac*/ 	.word	0x00002ed0


	//   ....[10]....
        /*06b0*/ 	.word	0x00003300


	//   ....[11]....
        /*06b4*/ 	.word	0x00003360


	//   ....[12]....
        /*06b8*/ 	.word	0x00004810


	//   ....[13]....
        /*06bc*/ 	.word	0x00004870


	//   ....[14]....
        /*06c0*/ 	.word	0x00005290


	//   ....[15]....
        /*06c4*/ 	.word	0x000052f0


	//   ....[16]....
        /*06c8*/ 	.word	0x00006320


	//   ....[17]....
        /*06cc*/ 	.word	0x00006390


	//   ....[18]....
        /*06d0*/ 	.word	0x000063f0


	//   ....[19]....
        /*06d4*/ 	.word	0x00006410


	//   ....[20]....
        /*06d8*/ 	.word	0x00007f10


	//   ....[21]....
        /*06dc*/ 	.word	0x00007f20


	//   ....[22]....
        /*06e0*/ 	.word	0x00007f30


	//   ....[23]....
        /*06e4*/ 	.word	0x00007f40


	//   ....[24]....
        /*06e8*/ 	.word	0x00008a00


	//   ....[25]....
        /*06ec*/ 	.word	0x00008a20


	//   ....[26]....
        /*06f0*/ 	.word	0x00008bd0


	//   ....[27]....
        /*06f4*/ 	.word	0x00008bf0


	//   ....[28]....
        /*06f8*/ 	.word	0x00008d30


	//   ....[29]....
        /*06fc*/ 	.word	0x00008d50


	//   ....[30]....
        /*0700*/ 	.word	0x00008ea0


	//   ....[31]....
        /*0704*/ 	.word	0x00008ec0


	//   ....[32]....
        /*0708*/ 	.word	0x000093c0


	//   ....[33]....
        /*070c*/ 	.word	0x000093d0


	//   ....[34]....
        /*0710*/ 	.word	0x00009c80


	//   ....[35]....
        /*0714*/ 	.word	0x00009c90


	//   ....[36]....
        /*0718*/ 	.word	0x0000aef0


	//   ....[37]....
        /*071c*/ 	.word	0x0000af20


	//   ....[38]....
        /*0720*/ 	.word	0x0000b090


	//   ....[39]....
        /*0724*/ 	.word	0x0000b0b0


	//   ....[40]....
        /*0728*/ 	.word	0x0000b1f0


	//   ....[41]....
        /*072c*/ 	.word	0x0000b210


	//   ....[42]....
        /*0730*/ 	.word	0x0000b360


	//   ....[43]....
        /*0734*/ 	.word	0x0000b380


	//   ....[44]....
        /*0738*/ 	.word	0x0000b550


	//   ....[45]....
        /*073c*/ 	.word	0x0000b770


	//   ....[46]....
        /*0740*/ 	.word	0x0000b7a0


	//   ....[47]....
        /*0744*/ 	.word	0x0000b7d0


	//   ....[48]....
        /*0748*/ 	.word	0x0000b800


	//   ....[49]....
        /*074c*/ 	.word	0x0000b830


	//   ....[50]....
        /*0750*/ 	.word	0x0000b860


	//   ....[51]....
        /*0754*/ 	.word	0x0000ba00


	//   ....[52]....
        /*0758*/ 	.word	0x0000ba30


	//   ....[53]....
        /*075c*/ 	.word	0x0000ba60


	//   ....[54]....
        /*0760*/ 	.word	0x0000ba90


	//   ....[55]....
        /*0764*/ 	.word	0x0000bac0


	//   ....[56]....
        /*0768*/ 	.word	0x0000baf0


	//   ....[57]....
        /*076c*/ 	.word	0x0000bb80


	//   ....[58]....
        /*0770*/ 	.word	0x0000bbb0


	//   ....[59]....
        /*0774*/ 	.word	0x0000bbc0


	//   ....[60]....
        /*0778*/ 	.word	0x0000bc70


	//   ....[61]....
        /*077c*/ 	.word	0x0000d110


	//   ....[62]....
        /*0780*/ 	.word	0x0000dbc0


	//   ....[63]....
        /*0784*/ 	.word	0x0000dc00


	//   ....[64]....
        /*0788*/ 	.word	0x0000dca0


	//   ....[65]....
        /*078c*/ 	.word	0x0000dcb0


	//   ....[66]....
        /*0790*/ 	.word	0x0000dd30


	//   ....[67]....
        /*0794*/ 	.word	0x0000dd40


	//   ....[68]....
        /*0798*/ 	.word	0x0000ddc0


	//   ....[69]....
        /*079c*/ 	.word	0x0000ddd0


	//   ....[70]....
        /*07a0*/ 	.word	0x0000de50


	//   ....[71]....
        /*07a4*/ 	.word	0x0000de60


	//   ....[72]....
        /*07a8*/ 	.word	0x0000dee0


	//   ....[73]....
        /*07ac*/ 	.word	0x0000def0


	//   ....[74]....
        /*07b0*/ 	.word	0x0000df70


	//   ....[75]....
        /*07b4*/ 	.word	0x0000df80


	//   ....[76]....
        /*07b8*/ 	.word	0x0000dfd0


	//   ....[77]....
        /*07bc*/ 	.word	0x0000dff0


	//   ....[78]....
        /*07c0*/ 	.word	0x00010ac0


	//   ....[79]....
        /*07c4*/ 	.word	0x00010af0


	//   ....[80]....
        /*07c8*/ 	.word	0x00010b50


	//   ....[81]....
        /*07cc*/ 	.word	0x00010b80


	//   ....[82]....
        /*07d0*/ 	.word	0x00010bb0


	//   ....[83]....
        /*07d4*/ 	.word	0x00010be0


	//   ....[84]....
        /*07d8*/ 	.word	0x00010c10


	//   ....[85]....
        /*07dc*/ 	.word	0x00010c40


	//   ....[86]....
        /*07e0*/ 	.word	0x00010e00


	//   ....[87]....
        /*07e4*/ 	.word	0x00010e30


	//   ....[88]....
        /*07e8*/ 	.word	0x00010e60


	//   ....[89]....
        /*07ec*/ 	.word	0x00010e90


	//   ....[90]....
        /*07f0*/ 	.word	0x00010ec0


	//   ....[91]....
        /*07f4*/ 	.word	0x00010ef0


	//   ....[92]....
        /*07f8*/ 	.word	0x00010fb0


	//   ....[93]....
        /*07fc*/ 	.word	0x00010fd0


	//   ....[94]....
        /*0800*/ 	.word	0x00010fe0


	//   ....[95]....
        /*0804*/ 	.word	0x00011040


	//   ....[96]....
        /*0808*/ 	.word	0x00011750


	//   ....[97]....
        /*080c*/ 	.word	0x00011c30


	//   ....[98]....
        /*0810*/ 	.word	0x00011e10


	//   ....[99]....
        /*0814*/ 	.word	0x00011e60


	//   ....[100]....
        /*0818*/ 	.word	0x00011ec0


	//   ....[101]....
        /*081c*/ 	.word	0x00011fb0


	//   ....[102]....
        /*0820*/ 	.word	0x00012010


	//   ....[103]....
        /*0824*/ 	.word	0x00012100


	//   ....[104]....
        /*0828*/ 	.word	0x00012160


	//   ....[105]....
        /*082c*/ 	.word	0x00012250


	//   ....[106]....
        /*0830*/ 	.word	0x000122b0


	//   ....[107]....
        /*0834*/ 	.word	0x000123a0


	//   ....[108]....
        /*0838*/ 	.word	0x00012400


	//   ....[109]....
        /*083c*/ 	.word	0x000124f0


	//   ....[110]....
        /*0840*/ 	.word	0x00012550


	//   ....[111]....
        /*0844*/ 	.word	0x00012620


	//   ....[112]....
        /*0848*/ 	.word	0x000126a0


	//   ....[113]....
        /*084c*/ 	.word	0x00012770


	//   ....[114]....
        /*0850*/ 	.word	0x00012aa0


	//   ....[115]....
        /*0854*/ 	.word	0x00012b40


	//   ....[116]....
        /*0858*/ 	.word	0x00012cd0


	//   ....[117]....
        /*085c*/ 	.word	0x00012d40


	//   ....[118]....
        /*0860*/ 	.word	0x00012db0


	//   ....[119]....
        /*0864*/ 	.word	0x00012e20


	//   ....[120]....
        /*0868*/ 	.word	0x00012e90


	//   ....[121]....
        /*086c*/ 	.word	0x00012f10


	//   ....[122]....
        /*0870*/ 	.word	0x00012fa0


	//   ....[123]....
        /*0874*/ 	.word	0x00013040


	//   ....[124]....
        /*0878*/ 	.word	0x000130b0


	//   ....[125]....
        /*087c*/ 	.word	0x00013120


	//   ....[126]....
        /*0880*/ 	.word	0x00013190


	//   ....[127]....
        /*0884*/ 	.word	0x00013210


	//   ....[128]....
        /*0888*/ 	.word	0x00013280


	//   ....[129]....
        /*088c*/ 	.word	0x00013320


	//   ....[130]....
        /*0890*/ 	.word	0x00013370


	//   ....[131]....
        /*0894*/ 	.word	0x00013400


	//   ....[132]....
        /*0898*/ 	.word	0x00013530


	//----- nvinfo : EIATTR_REG_RECONFIG
	.align		4
.L_1181:
        /*089c*/ 	.byte	0x01, 0x54
	.zero		2


	//----- nvinfo : EIATTR_SYSCALL_OFFSETS
	.align		4
        /*08a0*/ 	.byte	0x04, 0x46
        /*08a2*/ 	.short	(.L_1183 - .L_1182)


	//   ....[0]....
.L_1182:
        /*08a4*/ 	.word	0x00001e70


	//   ....[1]....
        /*08a8*/ 	.word	0x0000cd30


	//   ....[2]....
        /*08ac*/ 	.word	0x0000ce80


	//   ....[3]....
        /*08b0*/ 	.word	0x0000cf80


	//   ....[4]....
        /*08b4*/ 	.word	0x0000d800


	//----- nvinfo : EIATTR_MBARRIER_INSTR_OFFSETS
	.align		4
.L_1183:
        /*08b8*/ 	.byte	0x04, 0x39
        /*08ba*/ 	.short	(.L_1185 - .L_1184)


	//   ....[0]....
.L_1184:
        /*08bc*/ 	.word	0x00000270
        /*08c0*/ 	.word	0x000000ff
        /*08c4*/ 	.word	0x00022800
        /*08c8*/ 	.short	0x0100
        /*08ca*/ 	.byte	0x08
	.zero		1


	//   ....[1]....
        /*08cc*/ 	.word	0x00000280
        /*08d0*/ 	.word	0x000000ff
        /*08d4*/ 	.word	0x00022820
        /*08d8*/ 	.short	0x0100
        /*08da*/ 	.byte	0x08
	.zero		1


	//   ....[2]....
        /*08dc*/ 	.word	0x00000370
        /*08e0*/ 	.word	0x000000ff
        /*08e4*/ 	.word	0x00022830
        /*08e8*/ 	.short	0x0100
        /*08ea*/ 	.byte	0x08
	.zero		1


	//   ....[3]....
        /*08ec*/ 	.word	0x00000380
        /*08f0*/ 	.word	0x000000ff
        /*08f4*/ 	.word	0x00022840
        /*08f8*/ 	.short	0x0100
        /*08fa*/ 	.byte	0x08
	.zero		1


	//   ....[4]....
        /*08fc*/ 	.word	0x00000390
        /*0900*/ 	.word	0x000000ff
        /*0904*/ 	.word	0x00022838
        /*0908*/ 	.short	0x0100
        /*090a*/ 	.byte	0x08
	.zero		1


	//   ....[5]....
        /*090c*/ 	.word	0x000003a0
        /*0910*/ 	.word	0x000000ff
        /*0914*/ 	.word	0x00022848
        /*0918*/ 	.short	0x0100
        /*091a*/ 	.byte	0x08
	.zero		1


	//   ....[6]....
        /*091c*/ 	.word	0x000004d0
        /*0920*/ 	.word	0x000000ff
        /*0924*/ 	.word	0x00022850
        /*0928*/ 	.short	0x0100
        /*092a*/ 	.byte	0x08
	.zero		1


	//   ....[7]....
        /*092c*/ 	.word	0x000004e0
        /*0930*/ 	.word	0x000000ff
        /*0934*/ 	.word	0x00022860
        /*0938*/ 	.short	0x0100
        /*093a*/ 	.byte	0x08
	.zero		1


	//   ....[8]....
        /*093c*/ 	.word	0x000004f0
        /*0940*/ 	.word	0x000000ff
        /*0944*/ 	.word	0x00022858
        /*0948*/ 	.short	0x0100
        /*094a*/ 	.byte	0x08
	.zero		1


	//   ....[9]....
        /*094c*/ 	.word	0x00000500
        /*0950*/ 	.word	0x000000ff
        /*0954*/ 	.word	0x00022868
        /*0958*/ 	.short	0x0100
        /*095a*/ 	.byte	0x08
	.zero		1


	//   ....[10]....
        /*095c*/ 	.word	0x000005f0
        /*0960*/ 	.word	0x000000ff
        /*0964*/ 	.word	0x00022870
        /*0968*/ 	.short	0x0100
        /*096a*/ 	.byte	0x06
	.zero		1


	//   ....[11]....
        /*096c*/ 	.word	0x00000600
        /*0970*/ 	.word	0x000000ff
        /*0974*/ 	.word	0x00022880
        /*0978*/ 	.short	0x0100
        /*097a*/ 	.byte	0x06
	.zero		1


	//   ....[12]....
        /*097c*/ 	.word	0x00000610
        /*0980*/ 	.word	0x000000ff
        /*0984*/ 	.word	0x00022878
        /*0988*/ 	.short	0x0100
        /*098a*/ 	.byte	0x06
	.zero		1


	//   ....[13]....
        /*098c*/ 	.word	0x00000620
        /*0990*/ 	.word	0x000000ff
        /*0994*/ 	.word	0x00022888
        /*0998*/ 	.short	0x0100
        /*099a*/ 	.byte	0x06
	.zero		1


	//   ....[14]....
        /*099c*/ 	.word	0x00000750
        /*09a0*/ 	.word	0x000000ff
        /*09a4*/ 	.word	0x00022890
        /*09a8*/ 	.short	0x0100
        /*09aa*/ 	.byte	0x08
	.zero		1


	//   ....[15]....
        /*09ac*/ 	.word	0x00000760
        /*09b0*/ 	.word	0x000000ff
        /*09b4*/ 	.word	0x000228a0
        /*09b8*/ 	.short	0x0100
        /*09ba*/ 	.byte	0x08
	.zero		1


	//   ....[16]....
        /*09bc*/ 	.word	0x00000770
        /*09c0*/ 	.word	0x000000ff
        /*09c4*/ 	.word	0x00022898
        /*09c8*/ 	.short	0x0100
        /*09ca*/ 	.byte	0x08
	.zero		1


	//   ....[17]....
        /*09cc*/ 	.word	0x00000780
        /*09d0*/ 	.word	0x000000ff
        /*09d4*/ 	.word	0x000228a8
        /*09d8*/ 	.short	0x0100
        /*09da*/ 	.byte	0x08
	.zero		1


	//   ....[18]....
        /*09dc*/ 	.word	0x000008b0
        /*09e0*/ 	.word	0x000000ff
        /*09e4*/ 	.word	0x000228b0
        /*09e8*/ 	.short	0x0100
        /*09ea*/ 	.byte	0x08
	.zero		1


	//   ....[19]....
        /*09ec*/ 	.word	0x000008c0
        /*09f0*/ 	.word	0x000000ff
        /*09f4*/ 	.word	0x000228c0
        /*09f8*/ 	.short	0x0100
        /*09fa*/ 	.byte	0x08
	.zero		1


	//   ....[20]....
        /*09fc*/ 	.word	0x000008d0
        /*0a00*/ 	.word	0x000000ff
        /*0a04*/ 	.word	0x000228b8
        /*0a08*/ 	.short	0x0100
        /*0a0a*/ 	.byte	0x08
	.zero		1


	//   ....[21]....
        /*0a0c*/ 	.word	0x000008e0
        /*0a10*/ 	.word	0x000000ff
        /*0a14*/ 	.word	0x000228c8
        /*0a18*/ 	.short	0x0100
        /*0a1a*/ 	.byte	0x08
	.zero		1


	//   ....[22]....
        /*0a1c*/ 	.word	0x00001f20
        /*0a20*/ 	.word	0x00000006
        /*0a24*/ 	.word	0x00022800
        /*0a28*/ 	.short	0x010a
        /*0a2a*/ 	.byte	0x3f
	.zero		1


	//   ....[23]....
        /*0a2c*/ 	.word	0x00001ff0
        /*0a30*/ 	.word	0x000000ff
        /*0a34*/ 	.word	0x00022830
        /*0a38*/ 	.short	0x010a
        /*0a3a*/ 	.byte	0x16
	.zero		1


	//   ....[24]....
        /*0a3c*/ 	.word	0x00002030
        /*0a40*/ 	.word	0x000000ff
        /*0a44*/ 	.word	0x00022830
        /*0a48*/ 	.short	0x010a
        /*0a4a*/ 	.byte	0x16
	.zero		1


	//   ....[25]....
        /*0a4c*/ 	.word	0x00003840
        /*0a50*/ 	.word	0x00000004
        /*0a54*/ 	.word	0x00000000
        /*0a58*/ 	.short	0x0101
        /*0a5a*/ 	.byte	0x3f
	.zero		1


	//   ....[26]....
        /*0a5c*/ 	.word	0x00003c40
        /*0a60*/ 	.word	0x000000ff
        /*0a64*/ 	.word	0x00022850
        /*0a68*/ 	.short	0x010a
        /*0a6a*/ 	.byte	0x16
	.zero		1


	//   ....[27]....
        /*0a6c*/ 	.word	0x00003c80
        /*0a70*/ 	.word	0x000000ff
        /*0a74*/ 	.word	0x00022850
        /*0a78*/ 	.short	0x010a
        /*0a7a*/ 	.byte	0x16
	.zero		1


	//   ....[28]....
        /*0a7c*/ 	.word	0x00003f70
        /*0a80*/ 	.word	0x000000ff
        /*0a84*/ 	.word	0x00000000
        /*0a88*/ 	.short	0x0101
        /*0a8a*/ 	.byte	0x16
	.zero		1


	//   ....[29]....
        /*0a8c*/ 	.word	0x00004100
        /*0a90*/ 	.word	0x000000ff
        /*0a94*/ 	.word	0x00022830
        /*0a98*/ 	.short	0x010a
        /*0a9a*/ 	.byte	0x19
	.zero		1


	//   ....[30]....
        /*0a9c*/ 	.word	0x00004140
        /*0aa0*/ 	.word	0x000000ff
        /*0aa4*/ 	.word	0x00022830
        /*0aa8*/ 	.short	0x010a
        /*0aaa*/ 	.byte	0x19
	.zero		1


	//   ....[31]....
        /*0aac*/ 	.word	0x00005b20
        /*0ab0*/ 	.word	0x0000000f
        /*0ab4*/ 	.word	0x00000000
        /*0ab8*/ 	.short	0x0101
        /*0aba*/ 	.byte	0x3f
	.zero		1


	//   ....[32]....
        /*0abc*/ 	.word	0x00005fd0
        /*0ac0*/ 	.word	0x000000ff
        /*0ac4*/ 	.word	0x00022850
        /*0ac8*/ 	.short	0x010a
        /*0aca*/ 	.byte	0x19
	.zero		1


	//   ....[33]....
        /*0acc*/ 	.word	0x00006010
        /*0ad0*/ 	.word	0x000000ff
        /*0ad4*/ 	.word	0x00022850
        /*0ad8*/ 	.short	0x010a
        /*0ada*/ 	.byte	0x19
	.zero		1


	//   ....[34]....
        /*0adc*/ 	.word	0x00006300
        /*0ae0*/ 	.word	0x00000009
        /*0ae4*/ 	.word	0x00000000
        /*0ae8*/ 	.short	0x0101
        /*0aea*/ 	.byte	0x3f
	.zero		1


	//   ....[35]....
        /*0aec*/ 	.word	0x00008a30
        /*0af0*/ 	.word	0x000000ff
        /*0af4*/ 	.word	0x00000000
        /*0af8*/ 	.short	0x0101
        /*0afa*/ 	.byte	0x08
	.zero		1


	//   ....[36]....
        /*0afc*/ 	.word	0x00009240
        /*0b00*/ 	.word	0x000000ff
        /*0b04*/ 	.word	0x00000000
        /*0b08*/ 	.short	0x0101
        /*0b0a*/ 	.byte	0x08
	.zero		1


	//   ....[37]....
        /*0b0c*/ 	.word	0x0000d360
        /*0b10*/ 	.word	0x00000000
        /*0b14*/ 	.word	0x00022840
        /*0b18*/ 	.short	0x010a
        /*0b1a*/ 	.byte	0x3f
	.zero		1


	//   ....[38]....
        /*0b1c*/ 	.word	0x0000e090
        /*0b20*/ 	.word	0x00000012
        /*0b24*/ 	.word	0x00022800
        /*0b28*/ 	.short	0x0107
        /*0b2a*/ 	.byte	0x3f
	.zero		1


	//   ....[39]....
        /*0b2c*/ 	.word	0x0000e180
        /*0b30*/ 	.word	0x00000012
        /*0b34*/ 	.word	0x00022800
        /*0b38*/ 	.short	0x0101
        /*0b3a*/ 	.byte	0x3f
	.zero		1


	//   ....[40]....
        /*0b3c*/ 	.word	0x0000e1a0
        /*0b40*/ 	.word	0x00000012
        /*0b44*/ 	.word	0x00022820
        /*0b48*/ 	.short	0x010a
        /*0b4a*/ 	.byte	0x3f
	.zero		1


	//   ....[41]....
        /*0b4c*/ 	.word	0x0000e280
        /*0b50*/ 	.word	0x00000002
        /*0b54*/ 	.word	0x00022860
        /*0b58*/ 	.short	0x010a
        /*0b5a*/ 	.byte	0x3f
	.zero		1


	//   ....[42]....
        /*0b5c*/ 	.word	0x0000eb30
        /*0b60*/ 	.word	0x00000003
        /*0b64*/ 	.word	0x00022840
        /*0b68*/ 	.short	0x010a
        /*0b6a*/ 	.byte	0x3f
	.zero		1


	//   ....[43]....
        /*0b6c*/ 	.word	0x0000ed80
        /*0b70*/ 	.word	0x00000003
        /*0b74*/ 	.word	0x00022860
        /*0b78*/ 	.short	0x010a
        /*0b7a*/ 	.byte	0x3f
	.zero		1


	//   ....[44]....
        /*0b7c*/ 	.word	0x0000f570
        /*0b80*/ 	.word	0x00000004
        /*0b84*/ 	.word	0x00022840
        /*0b88*/ 	.short	0x010a
        /*0b8a*/ 	.byte	0x3f
	.zero		1


	//   ....[45]....
        /*0b8c*/ 	.word	0x0000f7c0
        /*0b90*/ 	.word	0x00000004
        /*0b94*/ 	.word	0x00022860
        /*0b98*/ 	.short	0x010a
        /*0b9a*/ 	.byte	0x3f
	.zero		1


	//   ....[46]....
        /*0b9c*/ 	.word	0x0000ff40
        /*0ba0*/ 	.word	0x00000002
        /*0ba4*/ 	.word	0x00022840
        /*0ba8*/ 	.short	0x010a
        /*0baa*/ 	.byte	0x3f
	.zero		1


	//   ....[47]....
        /*0bac*/ 	.word	0x00010190
        /*0bb0*/ 	.word	0x00000002
        /*0bb4*/ 	.word	0x00022860
        /*0bb8*/ 	.short	0x010a
        /*0bba*/ 	.byte	0x3f
	.zero		1


	//   ....[48]....
        /*0bbc*/ 	.word	0x000116d0
        /*0bc0*/ 	.word	0x00000000
        /*0bc4*/ 	.word	0x00022820
        /*0bc8*/ 	.short	0x010a
        /*0bca*/ 	.byte	0x3f
	.zero		1


	//   ....[49]....
        /*0bcc*/ 	.word	0x000118c0
        /*0bd0*/ 	.word	0x00000006
        /*0bd4*/ 	.word	0x00000000
        /*0bd8*/ 	.short	0x010a
        /*0bda*/ 	.byte	0x3f
	.zero		1


	//   ....[50]....
        /*0bdc*/ 	.word	0x000118f0
        /*0be0*/ 	.word	0x00000007
        /*0be4*/ 	.word	0x00000000
        /*0be8*/ 	.short	0x010a
        /*0bea*/ 	.byte	0x3f
	.zero		1


	//   ....[51]....
        /*0bec*/ 	.word	0x00011950
        /*0bf0*/ 	.word	0x00000004
        /*0bf4*/ 	.word	0x00000000
        /*0bf8*/ 	.short	0x010a
        /*0bfa*/ 	.byte	0x3f
	.zero		1


	//   ....[52]....
        /*0bfc*/ 	.word	0x00011980
        /*0c00*/ 	.word	0x00000003
        /*0c04*/ 	.word	0x00000000
        /*0c08*/ 	.short	0x010a
        /*0c0a*/ 	.byte	0x3f
	.zero		1


	//   ....[53]....
        /*0c0c*/ 	.word	0x000119e0
        /*0c10*/ 	.word	0x00000006
        /*0c14*/ 	.word	0x00022800
        /*0c18*/ 	.short	0x010a
        /*0c1a*/ 	.byte	0x3f
	.zero		1


	//   ....[54]....
        /*0c1c*/ 	.word	0x00011a40
        /*0c20*/ 	.word	0x00000003
        /*0c24*/ 	.word	0x00022830
        /*0c28*/ 	.short	0x010a
        /*0c2a*/ 	.byte	0x3f
	.zero		1


	//   ....[55]....
        /*0c2c*/ 	.word	0x00011aa0
        /*0c30*/ 	.word	0x00000009
        /*0c34*/ 	.word	0x00022850
        /*0c38*/ 	.short	0x010a
        /*0c3a*/ 	.byte	0x3f
	.zero		1


	//   ....[56]....
        /*0c3c*/ 	.word	0x00011b00
        /*0c40*/ 	.word	0x00000003
        /*0c44*/ 	.word	0x00022830
        /*0c48*/ 	.short	0x010a
        /*0c4a*/ 	.byte	0x3f
	.zero		1


	//   ....[57]....
        /*0c4c*/ 	.word	0x00011b50
        /*0c50*/ 	.word	0x00000009
        /*0c54*/ 	.word	0x00022850
        /*0c58*/ 	.short	0x010a
        /*0c5a*/ 	.byte	0x3f
	.zero		1


	//   ....[58]....
        /*0c5c*/ 	.word	0x00011cf0
        /*0c60*/ 	.word	0x00000000
        /*0c64*/ 	.word	0x00022840
        /*0c68*/ 	.short	0x010a
        /*0c6a*/ 	.byte	0x3f
	.zero		1


	//   ....[59]....
        /*0c6c*/ 	.word	0x000127b0
        /*0c70*/ 	.word	0x00000012
        /*0c74*/ 	.word	0x00022820
        /*0c78*/ 	.short	0x010a
        /*0c7a*/ 	.byte	0x3f
	.zero		1


	//   ....[60]....
        /*0c7c*/ 	.word	0x00012800
        /*0c80*/ 	.word	0x00000002
        /*0c84*/ 	.word	0x00022860
        /*0c88*/ 	.short	0x010a
        /*0c8a*/ 	.byte	0x3f
	.zero		1


	//   ....[61]....
        /*0c8c*/ 	.word	0x00012850
        /*0c90*/ 	.word	0x00000003
        /*0c94*/ 	.word	0x00022840
        /*0c98*/ 	.short	0x010a
        /*0c9a*/ 	.byte	0x3f
	.zero		1


	//   ....[62]....
        /*0c9c*/ 	.word	0x000128a0
        /*0ca0*/ 	.word	0x00000003
        /*0ca4*/ 	.word	0x00022860
        /*0ca8*/ 	.short	0x010a
        /*0caa*/ 	.byte	0x3f
	.zero		1


	//   ....[63]....
        /*0cac*/ 	.word	0x000128f0
        /*0cb0*/ 	.word	0x00000004
        /*0cb4*/ 	.word	0x00022840
        /*0cb8*/ 	.short	0x010a
        /*0cba*/ 	.byte	0x3f
	.zero		1


	//   ....[64]....
        /*0cbc*/ 	.word	0x00012940
        /*0cc0*/ 	.word	0x00000004
        /*0cc4*/ 	.word	0x00022860
        /*0cc8*/ 	.short	0x010a
        /*0cca*/ 	.byte	0x3f
	.zero		1


	//   ....[65]....
        /*0ccc*/ 	.word	0x00012990
        /*0cd0*/ 	.word	0x00000002
        /*0cd4*/ 	.word	0x00022840
        /*0cd8*/ 	.short	0x010a
        /*0cda*/ 	.byte	0x3f
	.zero		1


	//   ....[66]....
        /*0cdc*/ 	.word	0x000129e0
        /*0ce0*/ 	.word	0x00000002
        /*0ce4*/ 	.word	0x00022860
        /*0ce8*/ 	.short	0x010a
        /*0cea*/ 	.byte	0x3f
	.zero		1


	//   ....[67]....
        /*0cec*/ 	.word	0x00013450
        /*0cf0*/ 	.word	0x00000000
        /*0cf4*/ 	.word	0x00022820
        /*0cf8*/ 	.short	0x010a
        /*0cfa*/ 	.byte	0x3f
	.zero		1


	//   ....[68]....
        /*0cfc*/ 	.word	0x000135f0
        /*0d00*/ 	.word	0x00000006
        /*0d04*/ 	.word	0x00000000
        /*0d08*/ 	.short	0x010a
        /*0d0a*/ 	.byte	0x3f
	.zero		1


	//   ....[69]....
        /*0d0c*/ 	.word	0x00013640
        /*0d10*/ 	.word	0x00000007
        /*0d14*/ 	.word	0x00000000
        /*0d18*/ 	.short	0x010a
        /*0d1a*/ 	.byte	0x3f
	.zero		1


	//   ....[70]....
        /*0d1c*/ 	.word	0x00013690
        /*0d20*/ 	.word	0x00000004
        /*0d24*/ 	.word	0x00000000
        /*0d28*/ 	.short	0x010a
        /*0d2a*/ 	.byte	0x3f
	.zero		1


	//----- nvinfo : EIATTR_NUM_MBARRIERS
	.align		4
.L_1185:
        /*0d2c*/ 	.byte	0x03, 0x38
        /*0d2e*/ 	.short	0x0016


	//----- nvinfo : EIATTR_EXIT_INSTR_OFFSETS
	.align		4
        /*0d30*/ 	.byte	0x04, 0x1c
        /*0d32*/ 	.short	(.L_1187 - .L_1186)


	//   ....[0]....
.L_1186:
        /*0d34*/ 	.word	0x00000a70


	//   ....[1]....
        /*0d38*/ 	.word	0x0000b500


	//   ....[2]....
        /*0d3c*/ 	.word	0x000119d0


	//----- nvinfo : EIATTR_MAX_THREADS
	.align		4
.L_1187:
        /*0d40*/ 	.byte	0x04, 0x05
        /*0d42*/ 	.short	(.L_1189 - .L_1188)
.L_1188:
        /*0d44*/ 	.word	0x00000180
        /*0d48*/ 	.word	0x00000001
        /*0d4c*/ 	.word	0x00000001


	//----- nvinfo : EIATTR_CRS_STACK_SIZE
	.align		4
.L_1189:
        /*0d50*/ 	.byte	0x04, 0x1e
        /*0d52*/ 	.short	(.L_1191 - .L_1190)
.L_1190:
        /*0d54*/ 	.word	0x00000000


	//----- nvinfo : EIATTR_CBANK_PARAM_SIZE
	.align		4
.L_1191:
        /*0d58*/ 	.byte	0x03, 0x19
        /*0d5a*/ 	.short	0x0af0


	//----- nvinfo : EIATTR_PARAM_CBANK
	.align		4
        /*0d5c*/ 	.byte	0x04, 0x0a
        /*0d5e*/ 	.short	(.L_1193 - .L_1192)
	.align		4
.L_1192:
        /*0d60*/ 	.word	index@(.nv.constant0._ZN7cutlass13device_kernelIN5flash11enable_sm90INS1_16FlashAttnFwdSm90INS1_25CollectiveMainloopFwdSm90ILi2EN4cute5tupleIJNS5_1CILi1EEES8_S8_EEENS6_IJNS7_ILi128EEENS7_ILi96EEENS7_ILi64EEEEEELi256ENS_10bfloat16_tEfNS_4arch4Sm90ELb0ELb0ELb1ELb1ELb0ELb0ELb0ELb1ELb0ELb1ELb1ELb0EEENS1_21CollectiveEpilogueFwdINS6_IJSA_NS7_ILi256EEESB_EEES9_SE_SG_Li256ELb1ELb1ELb1ELb0EEENS1_36VarlenDynamicPersistentTileSchedulerILi128ELi96ELi256ELi128ELb1ELb1ELb1ELb0ELb1ELb1EEEEEEEEEvNT_6ParamsE)
        /*0d64*/ 	.short	0x0210
        /*0d66*/ 	.short	0x0af0


	//----- nvinfo : EIATTR_SW_WAR
	.align		4
.L_1193:
        /*0d68*/ 	.byte	0x04, 0x36
        /*0d6a*/ 	.short	(.L_1195 - .L_1194)
.L_1194:
        /*0d6c*/ 	.word	0x00000008
.L_1195:


//--------------------- .nv.info._ZN7cutlass13device_kernelIN5flash11enable_sm90INS1_16FlashAttnFwdSm90INS1_25CollectiveMainloopFwdSm90ILi2EN4cute5tupleIJNS5_1CILi1EEES8_S8_EEENS6_IJNS7_ILi128EEENS7_ILi96EEENS7_ILi64EEEEEELi256ENS_10bfloat16_tEfNS_4arch4Sm90ELb0ELb0ELb1ELb1ELb0ELb1ELb0ELb1ELb0ELb1ELb1ELb0EEENS1_21CollectiveEpilogueFwdINS6_IJSA_NS7_ILi256EEESB_EEES9_SE_SG_Li256ELb1ELb1ELb1ELb0EEENS1_36VarlenDynamicPersistentTileSchedulerILi128ELi96ELi256ELi128ELb1ELb1ELb1ELb0ELb1ELb1EEEEEEEEEvNT_6ParamsE --------------------------
	.section	.nv.info._ZN7cutlass13device_kernelIN5flash11enable_sm90INS1_16FlashAttnFwdSm90INS1_25CollectiveMainloopFwdSm90ILi2EN4cute5tupleIJNS5_1CILi1EEES8_S8_EEENS6_IJNS7_ILi128EEENS7_ILi96EEENS7_ILi64EEEEEELi256ENS_10bfloat16_tEfNS_4arch4Sm90ELb0ELb0ELb1ELb1ELb0ELb1ELb0ELb1ELb0ELb1ELb1ELb0EEENS1_21CollectiveEpilogueFwdINS6_IJSA_NS7_ILi256EEESB_EEES9_SE_SG_Li256ELb1ELb1ELb1ELb0EEENS1_36VarlenDynamicPersistentTileSchedulerILi128ELi96ELi256ELi128ELb1ELb1ELb1ELb0ELb1ELb1EEEEEEEEEvNT_6ParamsE,"",@"SHT_CUDA_INFO"
	.sectionflags	@""
	.align	4


	//----- nvinfo : EIATTR_CUDA_API_VERSION
	.align		4
        /*0000*/ 	.byte	0x04, 0x37
        /*0002*/ 	.short	(.L_1197 - .L_1196)
.L_1196:
        /*0004*/ 	.word	0x00000082


	//----- nvinfo : EIATTR_KPARAM_INFO
	.align		4
.L_1197:
        /*0008*/ 	.byte	0x04, 0x17
        /*000a*/ 	.short	(.L_1199 - .L_1198)
.L_1198:
        /*000c*/ 	.word	0x00000000
        /*0010*/ 	.short	0x0000
        /*0012*/ 	.short	0x0070
        /*0014*/ 	.byte	0x00, 0xf0, 0x01, 0x2a


	//----- nvinfo : EIATTR_SPARSE_MMA_MASK
	.align		4
.L_1199:
        /*0018*/ 	.byte	0x03, 0x50
        /*001a*/ 	.short	0x0000


	//----- nvinfo : EIATTR_MAXREG_COUNT
	.align		4
        /*001c*/ 	.byte	0x03, 0x1b
        /*001e*/ 	.short	0x00a8


	//----- nvinfo : EIATTR_NUM_BARRIERS
	.align		4
        /*0020*/ 	.byte	0x02, 0x4c
        /*0022*/ 	.byte	0x10
	.zero		1


	//----- nvinfo : EIATTR_EXTERNS
	.align		4
        /*0024*/ 	.byte	0x04, 0x0f
        /*0026*/ 	.short	(.L_1201 - .L_1200)


	//   ....[0]....
	.align		4
.L_1200:
        /*0028*/ 	.word	index@(__assertfail)


	//----- nvinfo : EIATTR_ANNOTATIONS
	.align		4
.L_1201:
        /*002c*/ 	.byte	0x04, 0x55
        /*002e*/ 	.short	(.L_1203 - .L_1202)


	//   ....[0]....
.L_1202:
        /* <DEDUP_REMOVED lines=81> */


	//----- nvinfo : EIATTR_MERCURY_ISA_VERSION
	.align		4
.L_1203:
        /*0530*/ 	.byte	0x03, 0x5f
        /*0532*/ 	.short	0x0101


	//----- nvinfo : EIATTR_UNUSED_LOAD_BYTE_OFFSET
	.align		4
        /*0534*/ 	.byte	0x04, 0x44
        /*0536*/ 	.short	(.L_1205 - .L_1204)


	//   ....[0]....
.L_1204:
        /*0538*/ 	.word	0x00000ac0
        /*053c*/ 	.word	0x0000fff0


	//   ....[1]....
        /*0540*/ 	.word	0x0000dd00
        /*0544*/ 	.word	0x0000fff0


	//----- nvinfo : EIATTR_INT_WARP_WIDE_INSTR_OFFSETS
	.align		4
.L_1205:
        /*0548*/ 	.byte	0x04, 0x31
        /*054a*/ 	.short	(.L_1207 - .L_1206)


	//   ....[0]....
.L_1206:
        /*054c*/ 	.word	0x00000190


	//   ....[1]....
        /*0550*/ 	.word	0x000001d0


	//   ....[2]....
        /*0554*/ 	.word	0x00000240


	//   ....[3]....
        /*0558*/ 	.word	0x00015880


	//   ....[4]....
        /*055c*/ 	.word	0x00015910


	//   ....[5]....
        /*0560*/ 	.word	0x00019540


	//   ....[6]....
        /*0564*/ 	.word	0x000195d0


	//----- nvinfo : EIATTR_COOP_GROUP_MASK_REGIDS
	.align		4
.L_1207:
        /*0568*/ 	.byte	0x04, 0x29
        /*056a*/ 	.short	(.L_1209 - .L_1208)


	//   ....[0]....
.L_1208:
        /*056c*/ 	.word	0xffffffff


	//   ....[1]....
        /*0570*/ 	.word	0xffffffff


	//   ....[2]....
        /*0574*/ 	.word	0xffffffff


	//   ....[3]....
        /*0578*/ 	.word	0xffffffff


	//   ....[4]....
        /*057c*/ 	.word	0xffffffff


	//   ....[5]....
        /*0580*/ 	.word	0xffffffff


	//   ....[6]....
        /*0584*/ 	.word	0xffffffff


	//   ....[7]....
        /*0588*/ 	.word	0xffffffff


	//   ....[8]....
        /*058c*/ 	.word	0xffffffff


	//   ....[9]....
        /*0590*/ 	.word	0xffffffff


	//   ....[10]....
        /*0594*/ 	.word	0xffffffff


	//   ....[11]....
        /*0598*/ 	.word	0xffffffff


	//   ....[12]....
        /*059c*/ 	.word	0xffffffff


	//   ....[13]....
        /*05a0*/ 	.word	0xffffffff


	//   ....[14]....
        /*05a4*/ 	.word	0xffffffff


	//   ....[15]....
        /*05a8*/ 	.word	0xffffffff


	//   ....[16]....
        /*05ac*/ 	.word	0xffffffff


	//   ....[17]....
        /*05b0*/ 	.word	0xffffffff


	//   ....[18]....
        /*05b4*/ 	.word	0xffffffff


	//   ....[19]....
        /*05b8*/ 	.word	0xffffffff


	//   ....[20]....
        /*05bc*/ 	.word	0xffffffff


	//   ....[21]....
        /*05c0*/ 	.word	0xffffffff


	//   ....[22]....
        /*05c4*/ 	.word	0xffffffff


	//   ....[23]....
        /*05c8*/ 	.word	0xffffffff


	//   ....[24]....
        /*05cc*/ 	.word	0xffffffff


	//   ....[25]....
        /*05d0*/ 	.word	0xffffffff


	//   ....[26]....
        /*05d4*/ 	.word	0xffffffff


	//   ....[27]....
        /*05d8*/ 	.word	0xffffffff


	//   ....[28]....
        /*05dc*/ 	.word	0xffffffff


	//   ....[29]....
        /*05e0*/ 	.word	0xffffffff


	//   ....[30]....
        /*05e4*/ 	.word	0xffffffff


	//   ....[31]....
        /*05e8*/ 	.word	0xffffffff


	//   ....[32]....
        /*05ec*/ 	.word	0xffffffff


	//   ....[33]....
        /*05f0*/ 	.word	0xffffffff


	//   ....[34]....
        /*05f4*/ 	.word	0xffffffff


	//   ....[35]....
        /*05f8*/ 	.word	0xffffffff


	//   ....[36]....
        /*05fc*/ 	.word	0xffffffff


	//   ....[37]....
        /*0600*/ 	.word	0xffffffff


	//   ....[38]....
        /*0604*/ 	.word	0xffffffff


	//   ....[39]....
        /*0608*/ 	.word	0xffffffff


	//   ....[40]....
        /*060c*/ 	.word	0xffffffff


	//   ....[41]....
        /*0610*/ 	.word	0xffffffff


	//   ....[42]....
        /*0614*/ 	.word	0xffffffff


	//   ....[43]....
        /*0618*/ 	.word	0xffffffff


	//   ....[44]....
        /*061c*/ 	.word	0xffffffff


	//   ....[45]....
        /*0620*/ 	.word	0xffffffff


	//   ....[46]....
        /*0624*/ 	.word	0xffffffff


	//   ....[47]....
        /*0628*/ 	.word	0xffffffff


	//   ....[48]....
        /*062c*/ 	.word	0xffffffff


	//   ....[49]....
        /*0630*/ 	.word	0xffffffff


	//   ....[50]....
        /*0634*/ 	.word	0xffffffff


	//   ....[51]....
        /*0638*/ 	.word	0xffffffff


	//   ....[52]....
        /*063c*/ 	.word	0xffffffff


	//   ....[53]....
        /*0640*/ 	.word	0xffffffff


	//   ....[54]....
        /*0644*/ 	.word	0xffffffff


	//   ....[55]....
        /*0648*/ 	.word	0xffffffff


	//   ....[56]....
        /*064c*/ 	.word	0xffffffff


	//   ....[57]....
        /*0650*/ 	.word	0xffffffff


	//   ....[58]....
        /*0654*/ 	.word	0xffffffff


	//   ....[59]....
        /*0658*/ 	.word	0xffffffff


	//   ....[60]....
        /*065c*/ 	.word	0xffffffff


	//   ....[61]....
        /*0660*/ 	.word	0xffffffff


	//   ....[62]....
        /*0664*/ 	.word	0xffffffff


	//   ....[63]....
        /*0668*/ 	.word	0xffffffff


	//   ....[64]....
        /*066c*/ 	.word	0xffffffff


	//   ....[65]....
        /*0670*/ 	.word	0xffffffff


	//   ....[66]....
        /*0674*/ 	.word	0xffffffff


	//   ....[67]....
        /*0678*/ 	.word	0xffffffff


	//   ....[68]....
        /*067c*/ 	.word	0xffffffff


	//   ....[69]....
        /*0680*/ 	.word	0xffffffff


	//   ....[70]....
        /*0684*/ 	.word	0xffffffff


	//   ....[71]....
        /*0688*/ 	.word	0xffffffff


	//   ....[72]....
        /*068c*/ 	.word	0xffffffff


	//   ....[73]....
        /*0690*/ 	.word	0xffffffff


	//   ....[74]....
        /*0694*/ 	.word	0xffffffff


	//   ....[75]....
        /*0698*/ 	.word	0xffffffff


	//   ....[76]....
        /*069c*/ 	.word	0xffffffff


	//   ....[77]....
        /*06a0*/ 	.word	0xffffffff


	//   ....[78]....
        /*06a4*/ 	.word	0xffffffff


	//   ....[79]....
        /*06a8*/ 	.word	0xffffffff


	//   ....[80]....
        /*06ac*/ 	.word	0xffffffff


	//   ....[81]....
        /*06b0*/ 	.word	0xffffffff


	//   ....[82]....
        /*06b4*/ 	.word	0xffffffff


	//   ....[83]....
        /*06b8*/ 	.word	0xffffffff


	//   ....[84]....
        /*06bc*/ 	.word	0xffffffff


	//   ....[85]....
        /*06c0*/ 	.word	0xffffffff


	//   ....[86]....
        /*06c4*/ 	.word	0xffffffff


	//   ....[87]....
        /*06c8*/ 	.word	0xffffffff


	//   ....[88]....
        /*06cc*/ 	.word	0xffffffff


	//   ....[89]....
        /*06d0*/ 	.word	0xffffffff


	//   ....[90]....
        /*06d4*/ 	.word	0xffffffff


	//   ....[91]....
        /*06d8*/ 	.word	0xffffffff


	//   ....[92]....
        /*06dc*/ 	.word	0xffffffff


	//   ....[93]....
        /*06e0*/ 	.word	0xffffffff


	//   ....[94]....
        /*06e4*/ 	.word	0xffffffff


	//   ....[95]....
        /*06e8*/ 	.word	0xffffffff


	//   ....[96]....
        /*06ec*/ 	.word	0xffffffff


	//   ....[97]....
        /*06f0*/ 	.word	0xffffffff


	//   ....[98]....
        /*06f4*/ 	.word	0xffffffff


	//   ....[99]....
        /*06f8*/ 	.word	0xffffffff


	//   ....[100]....
        /*06fc*/ 	.word	0xffffffff


	//   ....[101]....
        /*0700*/ 	.word	0xffffffff


	//   ....[102]....
        /*0704*/ 	.word	0xffffffff


	//   ....[103]....
        /*0708*/ 	.word	0xffffffff


	//   ....[104]....
        /*070c*/ 	.word	0xffffffff


	//   ....[105]....
        /*0710*/ 	.word	0xffffffff


	//   ....[106]....
        /*0714*/ 	.word	0x0500000f


	//   ....[107]....
        /*0718*/ 	.word	0x0500000f


	//   ....[108]....
        /*071c*/ 	.word	0x0500000f


	//   ....[109]....
        /*0720*/ 	.word	0x0500000f


	//   ....[110]....
        /*0724*/ 	.word	0x0500000f


	//   ....[111]....
        /*0728*/ 	.word	0x0500000f


	//   ....[112]....
        /*072c*/ 	.word	0x0500000f


	//   ....[113]....
        /*0730*/ 	.word	0x0500000f


	//   ....[114]....
        /*0734*/ 	.word	0x0500000f


	//   ....[115]....
        /*0738*/ 	.word	0x0500000f


	//   ....[116]....
        /*073c*/ 	.word	0x0500000f


	//   ....[117]....
        /*0740*/ 	.word	0x0500000f


	//   ....[118]....
        /*0744*/ 	.word	0x0500000f


	//   ....[119]....
        /*0748*/ 	.word	0x0500000f


	//   ....[120]....
        /*074c*/ 	.word	0x0500000f


	//   ....[121]....
        /*0750*/ 	.word	0x0500000f


	//   ....[122]....
        /*0754*/ 	.word	0x0500000f


	//   ....[123]....
        /*0758*/ 	.word	0x0500000f


	//   ....[124]....
        /*075c*/ 	.word	0x0500000f


	//   ....[125]....
        /*0760*/ 	.word	0x0500000f


	//   ....[126]....
        /*0764*/ 	.word	0x0500000f


	//   ....[127]....
        /*0768*/ 	.word	0x0500000f


	//   ....[128]....
        /*076c*/ 	.word	0x0500000f


	//   ....[129]....
        /*0770*/ 	.word	0x0500000f


	//   ....[130]....
        /*0774*/ 	.word	0x0500000f


	//   ....[131]....
        /*0778*/ 	.word	0x0500000f


	//   ....[132]....
        /*077c*/ 	.word	0x0500000f


	//   ....[133]....
        /*0780*/ 	.word	0x0500000f


	//   ....[134]....
        /*0784*/ 	.word	0x0500000f


	//   ....[135]....
        /*0788*/ 	.word	0x0500000f


	//   ....[136]....
        /*078c*/ 	.word	0x0500000f


	//   ....[137]....
        /*0790*/ 	.word	0x0500000f


	//   ....[138]....
        /*0794*/ 	.word	0x0500000f


	//   ....[139]....
        /*0798*/ 	.word	0x0500000f


	//   ....[140]....
        /*079c*/ 	.word	0x0500000f


	//   ....[141]....
        /*07a0*/ 	.word	0x0500000f


	//   ....[142]....
        /*07a4*/ 	.word	0x0500000f


	//   ....[143]....
        /*07a8*/ 	.word	0x0500000f


	//   ....[144]....
        /*07ac*/ 	.word	0x0500000f


	//   ....[145]....
        /*07b0*/ 	.word	0x0500000f


	//   ....[146]....
        /*07b4*/ 	.word	0x0500000f


	//   ....[147]....
        /*07b8*/ 	.word	0x0500000f


	//   ....[148]....
        /*07bc*/ 	.word	0x0500000f


	//   ....[149]....
        /*07c0*/ 	.word	0x0500000f


	//   ....[150]....
        /*07c4*/ 	.word	0x0500000f


	//   ....[151]....
        /*07c8*/ 	.word	0x0500000f


	//   ....[152]....
        /*07cc*/ 	.word	0x0500000f


	//   ....[153]....
        /*07d0*/ 	.word	0x0500000f


	//   ....[154]....
        /*07d4*/ 	.word	0x0500000f


	//   ....[155]....
        /*07d8*/ 	.word	0x0500000f


	//   ....[156]....
        /*07dc*/ 	.word	0x0500000f


	//   ....[157]....
        /*07e0*/ 	.word	0x0500000f


	//   ....[158]....
        /*07e4*/ 	.word	0x0500000f


	//   ....[159]....
        /*07e8*/ 	.word	0x0500000f


	//   ....[160]....
        /*07ec*/ 	.word	0x0500000f


	//   ....[161]....
        /*07f0*/ 	.word	0x0500000f


	//   ....[162]....
        /*07f4*/ 	.word	0x0500000f


	//   ....[163]....
        /*07f8*/ 	.word	0x0500000f


	//   ....[164]....
        /*07fc*/ 	.word	0x0500000f


	//   ....[165]....
        /*0800*/ 	.word	0x0500000f


	//   ....[166]....
        /*0804*/ 	.word	0x0500000f


	//   ....[167]....
        /*0808*/ 	.word	0x0500000f


	//   ....[168]....
        /*080c*/ 	.word	0x0500000f


	//   ....[169]....
        /*0810*/ 	.word	0x0500000f


	//   ....[170]....
        /*0814*/ 	.word	0x0500000f


	//   ....[171]....
        /*0818*/ 	.word	0x0500000f


	//----- nvinfo : EIATTR_COOP_GROUP_INSTR_OFFSETS
	.align		4
.L_1209:
        /*081c*/ 	.byte	0x04, 0x28
        /*081e*/ 	.short	(.L_1211 - .L_1210)


	//   ....[0]....
.L_1210:
        /*0820*/ 	.word	0x00000070


	//   ....[1]....
        /*0824*/ 	.word	0x000001a0


	//   ....[2]....
        /*0828*/ 	.word	0x000001f0


	//   ....[3]....
        /*082c*/ 	.word	0x00000420


	//   ....[4]....
        /*0830*/ 	.word	0x00000580


	//   ....[5]....
        /*0834*/ 	.word	0x000006a0


	//   ....[6]....
        /*0838*/ 	.word	0x00000800


	//   ....[7]....
        /*083c*/ 	.word	0x00006610


	//   ....[8]....
        /*0840*/ 	.word	0x00006c00


	//   ....[9]....
        /*0844*/ 	.word	0x00006c10


	//   ....[10]....
        /*0848*/ 	.word	0x00006c20


	//   ....[11]....
        /*084c*/ 	.word	0x00006c30


	//   ....[12]....
        /*0850*/ 	.word	0x00007bf0


	//   ....[13]....
        /*0854*/ 	.word	0x00007c00


	//   ....[14]....
        /*0858*/ 	.word	0x00007c10


	//   ....[15]....
        /*085c*/ 	.word	0x00007c20


	//   ....[16]....
        /*0860*/ 	.word	0x00009c80


	//   ....[17]....
        /*0864*/ 	.word	0x00009cd0


	//   ....[18]....
        /*0868*/ 	.word	0x00009f50


	//   ....[19]....
        /*086c*/ 	.word	0x00009ff0


	//   ....[20]....
        /*0870*/ 	.word	0x0000b6e0


	//   ....[21]....
        /*0874*/ 	.word	0x0000b740


	//   ....[22]....
        /*0878*/ 	.word	0x0000c100


	//   ....[23]....
        /*087c*/ 	.word	0x0000c160


	//   ....[24]....
        /*0880*/ 	.word	0x0000d280


	//   ....[25]....
        /*0884*/ 	.word	0x0000d320


	//   ....[26]....
        /*0888*/ 	.word	0x0000d3a0


	//   ....[27]....
        /*088c*/ 	.word	0x0000d560


	//   ....[28]....
        /*0890*/ 	.word	0x0000ed70


	//   ....[29]....
        /*0894*/ 	.word	0x0000ed80


	//   ....[30]....
        /*0898*/ 	.word	0x0000ed90


	//   ....[31]....
        /*089c*/ 	.word	0x0000eda0


	//   ....[32]....
        /*08a0*/ 	.word	0x0000f7a0


	//   ....[33]....
        /*08a4*/ 	.word	0x0000f7b0


	//   ....[34]....
        /*08a8*/ 	.word	0x0000f9b0


	//   ....[35]....
        /*08ac*/ 	.word	0x0000f9c0


	//   ....[36]....
        /*08b0*/ 	.word	0x0000fb80


	//   ....[37]....
        /*08b4*/ 	.word	0x0000fb90


	//   ....[38]....
        /*08b8*/ 	.word	0x0000fd50


	//   ....[39]....
        /*08bc*/ 	.word	0x0000fd60


	//   ....[40]....
        /*08c0*/ 	.word	0x000101c0


	//   ....[41]....
        /*08c4*/ 	.word	0x000101d0


	//   ....[42]....
        /*08c8*/ 	.word	0x00010eb0


	//   ....[43]....
        /*08cc*/ 	.word	0x00010ec0


	//   ....[44]....
        /*08d0*/ 	.word	0x000123c0


	//   ....[45]....
        /*08d4*/ 	.word	0x000123d0


	//   ....[46]....
        /*08d8*/ 	.word	0x000125a0


	//   ....[47]....
        /*08dc*/ 	.word	0x000125b0


	//   ....[48]....
        /*08e0*/ 	.word	0x00012770


	//   ....[49]....
        /*08e4*/ 	.word	0x00012780


	//   ....[50]....
        /*08e8*/ 	.word	0x00012940


	//   ....[51]....
        /*08ec*/ 	.word	0x00012950


	//   ....[52]....
        /*08f0*/ 	.word	0x00012b70


	//   ....[53]....
        /*08f4*/ 	.word	0x00012da0


	//   ....[54]....
        /*08f8*/ 	.word	0x00012dd0


	//   ....[55]....
        /*08fc*/ 	.word	0x00012e00


	//   ....[56]....
        /*0900*/ 	.word	0x00012e30


	//   ....[57]....
        /*0904*/ 	.word	0x00012e60


	//   ....[58]....
        /*0908*/ 	.word	0x00012e90


	//   ....[59]....
        /*090c*/ 	.word	0x00013030


	//   ....[60]....
        /*0910*/ 	.word	0x00013060


	//   ....[61]....
        /*0914*/ 	.word	0x00013090


	//   ....[62]....
        /*0918*/ 	.word	0x000130c0


	//   ....[63]....
        /*091c*/ 	.word	0x000130f0


	//   ....[64]....
        /*0920*/ 	.word	0x00013120


	//   ....[65]....
        /*0924*/ 	.word	0x000131b0


	//   ....[66]....
        /*0928*/ 	.word	0x000131e0


	//   ....[67]....
        /*092c*/ 	.word	0x000131f0


	//   ....[68]....
        /*0930*/ 	.word	0x000132a0


	//   ....[69]....
        /*0934*/ 	.word	0x000142b0


	//   ....[70]....
        /*0938*/ 	.word	0x00015e60


	//   ....[71]....
        /*093c*/ 	.word	0x00016950


	//   ....[72]....
        /*0940*/ 	.word	0x00016990


	//   ....[73]....
        /*0944*/ 	.word	0x00016a30


	//   ....[74]....
        /*0948*/ 	.word	0x00016a40


	//   ....[75]....
        /*094c*/ 	.word	0x00016ac0


	//   ....[76]....
        /*0950*/ 	.word	0x00016ad0


	//   ....[77]....
        /*0954*/ 	.word	0x00016b50


	//   ....[78]....
        /*0958*/ 	.word	0x00016b60


	//   ....[79]....
        /*095c*/ 	.word	0x00016be0


	//   ....[80]....
        /*0960*/ 	.word	0x00016bf0


	//   ....[81]....
        /*0964*/ 	.word	0x00016c70


	//   ....[82]....
        /*0968*/ 	.word	0x00016c80


	//   ....[83]....
        /*096c*/ 	.word	0x00016d00


	//   ....[84]....
        /*0970*/ 	.word	0x00016d10


	//   ....[85]....
        /*0974*/ 	.word	0x00016d60


	//   ....[86]....
        /*0978*/ 	.word	0x00016d80


	//   ....[87]....
        /*097c*/ 	.word	0x00019860


	//   ....[88]....
        /*0980*/ 	.word	0x000198e0


	//   ....[89]....
        /*0984*/ 	.word	0x00019910


	//   ....[90]....
        /*0988*/ 	.word	0x00019920


	//   ....[91]....
        /*098c*/ 	.word	0x00019950


	//   ....[92]....
        /*0990*/ 	.word	0x00019980


	//   ....[93]....
        /*0994*/ 	.word	0x000199b0


	//   ....[94]....
        /*0998*/ 	.word	0x000199e0


	//   ....[95]....
        /*099c*/ 	.word	0x00019ba0


	//   ....[96]....
        /*09a0*/ 	.word	0x00019bd0


	//   ....[97]....
        /*09a4*/ 	.word	0x00019c00


	//   ....[98]....
        /*09a8*/ 	.word	0x00019c30


	//   ....[99]....
        /*09ac*/ 	.word	0x00019c60


	//   ....[100]....
        /*09b0*/ 	.word	0x00019c90


	//   ....[101]....
        /*09b4*/ 	.word	0x00019d50


	//   ....[102]....
        /*09b8*/ 	.word	0x00019d70


	//   ....[103]....
        /*09bc*/ 	.word	0x00019d80


	//   ....[104]....
        /*09c0*/ 	.word	0x00019de0


	//   ....[105]....
        /*09c4*/ 	.word	0x0001a500


	//   ....[106]....
        /*09c8*/ 	.word	0x0001a910


	//   ....[107]....
        /*09cc*/ 	.word	0x0001a9b0


	//   ....[108]....
        /*09d0*/ 	.word	0x0001aa40


	//   ....[109]....
        /*09d4*/ 	.word	0x0001aa90


	//   ....[110]....
        /*09d8*/ 	.word	0x0001aae0


	//   ....[111]....
        /*09dc*/ 	.word	0x0001abc0


	//   ....[112]....
        /*09e0*/ 	.word	0x0001ac50


	//   ....[113]....
        /*09e4*/ 	.word	0x0001aca0


	//   ....[114]....
        /*09e8*/ 	.word	0x0001acf0


	//   ....[115]....
        /*09ec*/ 	.word	0x0001af00


	//   ....[116]....
        /*09f0*/ 	.word	0x0001af50


	//   ....[117]....
        /*09f4*/ 	.word	0x0001afe0


	//   ....[118]....
        /*09f8*/ 	.word	0x0001b070


	//   ....[119]....
        /*09fc*/ 	.word	0x0001b100


	//   ....[120]....
        /*0a00*/ 	.word	0x0001b190


	//   ....[121]....
        /*0a04*/ 	.word	0x0001b220


	//   ....[122]....
        /*0a08*/ 	.word	0x0001b2b0


	//   ....[123]....
        /*0a0c*/ 	.word	0x0001b330


	//   ....[124]....
        /*0a10*/ 	.word	0x0001b380


	//   ....[125]....
        /*0a14*/ 	.word	0x0001b420


	//   ....[126]....
        /*0a18*/ 	.word	0x0001b4b0


	//   ....[127]....
        /*0a1c*/ 	.word	0x0001b530


	//   ....[128]....
        /*0a20*/ 	.word	0x0001b580


	//   ....[129]....
        /*0a24*/ 	.word	0x0001b610


	//   ....[130]....
        /*0a28*/ 	.word	0x0001b6a0


	//   ....[131]....
        /*0a2c*/ 	.word	0x0001b730


	//   ....[132]....
        /*0a30*/ 	.word	0x0001b7c0


	//   ....[133]....
        /*0a34*/ 	.word	0x0001b850


	//   ....[134]....
        /*0a38*/ 	.word	0x0001b8e0


	//   ....[135]....
        /*0a3c*/ 	.word	0x0001b9a0


	//   ....[136]....
        /*0a40*/ 	.word	0x0001bc80


	//   ....[137]....
        /*0a44*/ 	.word	0x0001be60


	//   ....[138]....
        /*0a48*/ 	.word	0x0001beb0


	//   ....[139]....
        /*0a4c*/ 	.word	0x0001bf10


	//   ....[140]....
        /*0a50*/ 	.word	0x0001c000


	//   ....[141]....
        /*0a54*/ 	.word	0x0001c060


	//   ....[142]....
        /*0a58*/ 	.word	0x0001c150


	//   ....[143]....
        /*0a5c*/ 	.word	0x0001c1b0


	//   ....[144]....
        /*0a60*/ 	.word	0x0001c2a0


	//   ....[145]....
        /*0a64*/ 	.word	0x0001c300


	//   ....[146]....
        /*0a68*/ 	.word	0x0001c3f0


	//   ....[147]....
        /*0a6c*/ 	.word	0x0001c450


	//   ....[148]....
        /*0a70*/ 	.word	0x0001c540


	//   ....[149]....
        /*0a74*/ 	.word	0x0001c5a0


	//   ....[150]....
        /*0a78*/ 	.word	0x0001c670


	//   ....[151]....
        /*0a7c*/ 	.word	0x0001c6f0


	//   ....[152]....
        /*0a80*/ 	.word	0x0001c7c0


	//   ....[153]....
        /*0a84*/ 	.word	0x0001caf0


	//   ....[154]....
        /*0a88*/ 	.word	0x0001cb90


	//   ....[155]....
        /*0a8c*/ 	.word	0x0001cd30


	//   ....[156]....
        /*0a90*/ 	.word	0x0001cdb0


	//   ....[157]....
        /*0a94*/ 	.word	0x0001ce30


	//   ....[158]....
        /*0a98*/ 	.word	0x0001ceb0


	//   ....[159]....
        /*0a9c*/ 	.word	0x0001cf30


	//   ....[160]....
        /*0aa0*/ 	.word	0x0001cfc0


	//   ....[161]....
        /*0aa4*/ 	.word	0x0001d060


	//   ....[162]....
        /*0aa8*/ 	.word	0x0001d110


	//   ....[163]....
        /*0aac*/ 	.word	0x0001d190


	//   ....[164]....
        /*0ab0*/ 	.word	0x0001d210


	//   ....[165]....
        /*0ab4*/ 	.word	0x0001d290


	//   ....[166]....
        /*0ab8*/ 	.word	0x0001d320


	//   ....[167]....
        /*0abc*/ 	.word	0x0001d3a0


	//   ....[168]....
        /*0ac0*/ 	.word	0x0001d440


	//   ....[169]....
        /*0ac4*/ 	.word	0x0001d490


	//   ....[170]....
        /*0ac8*/ 	.word	0x0001d520


	//   ....[171]....
        /*0acc*/ 	.word	0x0001d650


	//----- nvinfo : EIATTR_REG_RECONFIG
	.align		4
.L_1211:
        /*0ad0*/ 	.byte	0x01, 0x54
	.zero		2


	//----- nvinfo : EIATTR_SYSCALL_OFFSETS
	.align		4
        /*0ad4*/ 	.byte	0x04, 0x46
        /*0ad6*/ 	.short	(.L_1213 - .L_1212)


	//   ....[0]....
.L_1212:
        /*0ad8*/ 	.word	0x00001dd0


	//   ....[1]....
        /*0adc*/ 	.word	0x00001f20


	//   ....[2]....
        /*0ae0*/ 	.word	0x000067b0


	//   ....[3]....
        /*0ae4*/ 	.word	0x00006b20


	//   ....[4]....
        /*0ae8*/ 	.word	0x00015a80


	//   ....[5]....
        /*0aec*/ 	.word	0x00015bd0


	//   ....[6]....
        /*0af0*/ 	.word	0x00015cd0


	//   ....[7]....
        /*0af4*/ 	.word	0x00016590


	//----- nvinfo : EIATTR_MBARRIER_INSTR_OFFSETS
	.align		4
.L_1213:
        /*0af8*/ 	.byte	0x04, 0x39
        /*0afa*/ 	.short	(.L_1215 - .L_1214)


	//   ....[0]....
.L_1214:
        /*0afc*/ 	.word	0x000002d0
        /*0b00*/ 	.word	0x000000ff
        /*0b04*/ 	.word	0x00022800
        /*0b08*/ 	.short	0x0100
        /*0b0a*/ 	.byte	0x08
	.zero		1


	//   ....[1]....
        /*0b0c*/ 	.word	0x000002e0
        /*0b10*/ 	.word	0x000000ff
        /*0b14*/ 	.word	0x00022820
        /*0b18*/ 	.short	0x0100
        /*0b1a*/ 	.byte	0x08
	.zero		1


	//   ....[2]....
        /*0b1c*/ 	.word	0x000003d0
        /*0b20*/ 	.word	0x000000ff
        /*0b24*/ 	.word	0x00022830
        /*0b28*/ 	.short	0x0100
        /*0b2a*/ 	.byte	0x08
	.zero		1


	//   ....[3]....
        /*0b2c*/ 	.word	0x000003e0
        /*0b30*/ 	.word	0x000000ff
        /*0b34*/ 	.word	0x00022840
        /*0b38*/ 	.short	0x0100
        /*0b3a*/ 	.byte	0x08
	.zero		1


	//   ....[4]....
        /*0b3c*/ 	.word	0x000003f0
        /*0b40*/ 	.word	0x000000ff
        /*0b44*/ 	.word	0x00022838
        /*0b48*/ 	.short	0x0100
        /*0b4a*/ 	.byte	0x08
	.zero		1


	//   ....[5]....
        /*0b4c*/ 	.word	0x00000400
        /*0b50*/ 	.word	0x000000ff
        /*0b54*/ 	.word	0x00022848
        /*0b58*/ 	.short	0x0100
        /*0b5a*/ 	.byte	0x08
	.zero		1


	//   ....[6]....
        /*0b5c*/ 	.word	0x00000530
        /*0b60*/ 	.word	0x000000ff
        /*0b64*/ 	.word	0x00022850
        /*0b68*/ 	.short	0x0100
        /*0b6a*/ 	.byte	0x08
	.zero		1


	//   ....[7]....
        /*0b6c*/ 	.word	0x00000540
        /*0b70*/ 	.word	0x000000ff
        /*0b74*/ 	.word	0x00022860
        /*0b78*/ 	.short	0x0100
        /*0b7a*/ 	.byte	0x08
	.zero		1


	//   ....[8]....
        /*0b7c*/ 	.word	0x00000550
        /*0b80*/ 	.word	0x000000ff
        /*0b84*/ 	.word	0x00022858
        /*0b88*/ 	.short	0x0100
        /*0b8a*/ 	.byte	0x08
	.zero		1


	//   ....[9]....
        /*0b8c*/ 	.word	0x00000560
        /*0b90*/ 	.word	0x000000ff
        /*0b94*/ 	.word	0x00022868
        /*0b98*/ 	.short	0x0100
        /*0b9a*/ 	.byte	0x08
	.zero		1


	//   ....[10]....
        /*0b9c*/ 	.word	0x00000650
        /*0ba0*/ 	.word	0x000000ff
        /*0ba4*/ 	.word	0x00022870
        /*0ba8*/ 	.short	0x0100
        /*0baa*/ 	.byte	0x06
	.zero		1


	//   ....[11]....
        /*0bac*/ 	.word	0x00000660
        /*0bb0*/ 	.word	0x000000ff
        /*0bb4*/ 	.word	0x00022880
        /*0bb8*/ 	.short	0x0100
        /*0bba*/ 	.byte	0x06
	.zero		1


	//   ....[12]....
        /*0bbc*/ 	.word	0x00000670
        /*0bc0*/ 	.word	0x000000ff
        /*0bc4*/ 	.word	0x00022878
        /*0bc8*/ 	.short	0x0100
        /*0bca*/ 	.byte	0x06
	.zero		1


	//   ....[13]....
        /*0bcc*/ 	.word	0x00000680
        /*0bd0*/ 	.word	0x000000ff
        /*0bd4*/ 	.word	0x00022888
        /*0bd8*/ 	.short	0x0100
        /*0bda*/ 	.byte	0x06
	.zero		1


	//   ....[14]....
        /*0bdc*/ 	.word	0x000007b0
        /*0be0*/ 	.word	0x000000ff
        /*0be4*/ 	.word	0x00022890
        /*0be8*/ 	.short	0x0100
        /*0bea*/ 	.byte	0x08
	.zero		1


	//   ....[15]....
        /*0bec*/ 	.word	0x000007c0
        /*0bf0*/ 	.word	0x000000ff
        /*0bf4*/ 	.word	0x000228a0
        /*0bf8*/ 	.short	0x0100
        /*0bfa*/ 	.byte	0x08
	.zero		1


	//   ....[16]....
        /*0bfc*/ 	.word	0x000007d0
        /*0c00*/ 	.word	0x000000ff
        /*0c04*/ 	.word	0x00022898
        /*0c08*/ 	.short	0x0100
        /*0c0a*/ 	.byte	0x08
	.zero		1


	//   ....[17]....
        /*0c0c*/ 	.word	0x000007e0
        /*0c10*/ 	.word	0x000000ff
        /*0c14*/ 	.word	0x000228a8
        /*0c18*/ 	.short	0x0100
        /*0c1a*/ 	.byte	0x08
	.zero		1


	//   ....[18]....
        /*0c1c*/ 	.word	0x00000910
        /*0c20*/ 	.word	0x000000ff
        /*0c24*/ 	.word	0x000228b0
        /*0c28*/ 	.short	0x0100
        /*0c2a*/ 	.byte	0x08
	.zero		1


	//   ....[19]....
        /*0c2c*/ 	.word	0x00000920
        /*0c30*/ 	.word	0x000000ff
        /*0c34*/ 	.word	0x000228c0
        /*0c38*/ 	.short	0x0100
        /*0c3a*/ 	.byte	0x08
	.zero		1


	//   ....[20]....
        /*0c3c*/ 	.word	0x00000930
        /*0c40*/ 	.word	0x000000ff
        /*0c44*/ 	.word	0x000228b8
        /*0c48*/ 	.short	0x0100
        /*0c4a*/ 	.byte	0x08
	.zero		1


	//   ....[21]....
        /*0c4c*/ 	.word	0x00000940
        /*0c50*/ 	.word	0x000000ff
        /*0c54*/ 	.word	0x000228c8
        /*0c58*/ 	.short	0x0100
        /*0c5a*/ 	.byte	0x08
	.zero		1


	//   ....[22]....
        /*0c5c*/ 	.word	0x000031e0
        /*0c60*/ 	.word	0x0000005f
        /*0c64*/ 	.word	0x00022890
        /*0c68*/ 	.short	0x010a
        /*0c6a*/ 	.byte	0x3f
	.zero		1


	//   ....[23]....
        /*0c6c*/ 	.word	0x00004490
        /*0c70*/ 	.word	0x0000005f
        /*0c74*/ 	.word	0x00022890
        /*0c78*/ 	.short	0x010a
        /*0c7a*/ 	.byte	0x3f
	.zero		1


	//   ....[24]....
        /*0c7c*/ 	.word	0x000055c0
        /*0c80*/ 	.word	0x0000005f
        /*0c84*/ 	.word	0x00022890
        /*0c88*/ 	.short	0x010a
        /*0c8a*/ 	.byte	0x3f
	.zero		1


	//   ....[25]....
        /*0c8c*/ 	.word	0x000057d0
        /*0c90*/ 	.word	0x00000020
        /*0c94*/ 	.word	0x00000000
        /*0c98*/ 	.short	0x0101
        /*0c9a*/ 	.byte	0x3f
	.zero		1


	//   ....[26]....
        /*0c9c*/ 	.word	0x00005810
        /*0ca0*/ 	.word	0x0000005f
        /*0ca4*/ 	.word	0x000228b0
        /*0ca8*/ 	.short	0x010a
        /*0caa*/ 	.byte	0x3f
	.zero		1


	//   ....[27]....
        /*0cac*/ 	.word	0x00005e60
        /*0cb0*/ 	.word	0x0000005f
        /*0cb4*/ 	.word	0x00000000
        /*0cb8*/ 	.short	0x0101
        /*0cba*/ 	.byte	0x3f
	.zero		1


	//   ....[28]....
        /*0cbc*/ 	.word	0x00006840
        /*0cc0*/ 	.word	0x00000013
        /*0cc4*/ 	.word	0x00022800
        /*0cc8*/ 	.short	0x010a
        /*0cca*/ 	.byte	0x3f
	.zero		1


	//   ....[29]....
        /*0ccc*/ 	.word	0x00006890
        /*0cd0*/ 	.word	0x00000013
        /*0cd4*/ 	.word	0x00022800
        /*0cd8*/ 	.short	0x010a
        /*0cda*/ 	.byte	0x3f
	.zero		1


	//   ....[30]....
        /*0cdc*/ 	.word	0x00006e90
        /*0ce0*/ 	.word	0x00000013
        /*0ce4*/ 	.word	0x00022800
        /*0ce8*/ 	.short	0x010a
        /*0cea*/ 	.byte	0x3f
	.zero		1


	//   ....[31]....
        /*0cec*/ 	.word	0x00007df0
        /*0cf0*/ 	.word	0x00000013
        /*0cf4*/ 	.word	0x00022800
        /*0cf8*/ 	.short	0x010a
        /*0cfa*/ 	.byte	0x3f
	.zero		1


	//   ....[32]....
        /*0cfc*/ 	.word	0x00008c30
        /*0d00*/ 	.word	0x0000000d
        /*0d04*/ 	.word	0x00022830
        /*0d08*/ 	.short	0x010a
        /*0d0a*/ 	.byte	0x3f
	.zero		1


	//   ....[33]....
        /*0d0c*/ 	.word	0x00008cd0
        /*0d10*/ 	.word	0x0000000d
        /*0d14*/ 	.word	0x00022830
        /*0d18*/ 	.short	0x010a
        /*0d1a*/ 	.byte	0x3f
	.zero		1


	//   ....[34]....
        /*0d1c*/ 	.word	0x0000a430
        /*0d20*/ 	.word	0x00000003
        /*0d24*/ 	.word	0x00000000
        /*0d28*/ 	.short	0x0101
        /*0d2a*/ 	.byte	0x3f
	.zero		1


	//   ....[35]....
        /*0d2c*/ 	.word	0x0000a950
        /*0d30*/ 	.word	0x0000000d
        /*0d34*/ 	.word	0x00022850
        /*0d38*/ 	.short	0x010a
        /*0d3a*/ 	.byte	0x3f
	.zero		1


	//   ....[36]....
        /*0d3c*/ 	.word	0x0000a9a0
        /*0d40*/ 	.word	0x0000000d
        /*0d44*/ 	.word	0x00022850
        /*0d48*/ 	.short	0x010a
        /*0d4a*/ 	.byte	0x3f
	.zero		1


	//   ....[37]....
        /*0d4c*/ 	.word	0x0000ad60
        /*0d50*/ 	.word	0x0000000d
        /*0d54*/ 	.word	0x00000000
        /*0d58*/ 	.short	0x0101
        /*0d5a*/ 	.byte	0x3f
	.zero		1


	//   ....[38]....
        /*0d5c*/ 	.word	0x0000ae80
        /*0d60*/ 	.word	0x0000000e
        /*0d64*/ 	.word	0x00022830
        /*0d68*/ 	.short	0x010a
        /*0d6a*/ 	.byte	0x3f
	.zero		1


	//   ....[39]....
        /*0d6c*/ 	.word	0x0000aee0
        /*0d70*/ 	.word	0x0000000e
        /*0d74*/ 	.word	0x00022830
        /*0d78*/ 	.short	0x010a
        /*0d7a*/ 	.byte	0x3f
	.zero		1


	//   ....[40]....
        /*0d7c*/ 	.word	0x0000c5b0
        /*0d80*/ 	.word	0x000000a0
        /*0d84*/ 	.word	0x00000000
        /*0d88*/ 	.short	0x0101
        /*0d8a*/ 	.byte	0x3f
	.zero		1


	//   ....[41]....
        /*0d8c*/ 	.word	0x0000ce50
        /*0d90*/ 	.word	0x0000000e
        /*0d94*/ 	.word	0x00022850
        /*0d98*/ 	.short	0x010a
        /*0d9a*/ 	.byte	0x3f
	.zero		1


	//   ....[42]....
        /*0d9c*/ 	.word	0x0000cea0
        /*0da0*/ 	.word	0x0000000e
        /*0da4*/ 	.word	0x00022850
        /*0da8*/ 	.short	0x010a
        /*0daa*/ 	.byte	0x3f
	.zero		1


	//   ....[43]....
        /*0dac*/ 	.word	0x0000d250
        /*0db0*/ 	.word	0x0000000e
        /*0db4*/ 	.word	0x00000000
        /*0db8*/ 	.short	0x0101
        /*0dba*/ 	.byte	0x3f
	.zero		1


	//   ....[44]....
        /*0dbc*/ 	.word	0x0000f740
        /*0dc0*/ 	.word	0x00000003
        /*0dc4*/ 	.word	0x00000000
        /*0dc8*/ 	.short	0x0101
        /*0dca*/ 	.byte	0x3f
	.zero		1


	//   ....[45]....
        /*0dcc*/ 	.word	0x00010120
        /*0dd0*/ 	.word	0x00000003
        /*0dd4*/ 	.word	0x00000000
        /*0dd8*/ 	.short	0x0101
        /*0dda*/ 	.byte	0x3f
	.zero		1


	//   ....[46]....
        /*0ddc*/ 	.word	0x00014390
        /*0de0*/ 	.word	0x00000012
        /*0de4*/ 	.word	0x00022820
        /*0de8*/ 	.short	0x010a
        /*0dea*/ 	.byte	0x3f
	.zero		1


	//   ....[47]....
        /*0dec*/ 	.word	0x00014460
        /*0df0*/ 	.word	0x00000004
        /*0df4*/ 	.word	0x000228a0
        /*0df8*/ 	.short	0x010a
        /*0dfa*/ 	.byte	0x3f
	.zero		1


	//   ....[48]....
        /*0dfc*/ 	.word	0x000146a0
        /*0e00*/ 	.word	0x00000004
        /*0e04*/ 	.word	0x000228c0
        /*0e08*/ 	.short	0x010a
        /*0e0a*/ 	.byte	0x3f
	.zero		1


	//   ....[49]....
        /*0e0c*/ 	.word	0x00014d40
        /*0e10*/ 	.word	0x00000005
        /*0e14*/ 	.word	0x000228a0
        /*0e18*/ 	.short	0x010a
        /*0e1a*/ 	.byte	0x3f
	.zero		1


	//   ....[50]....
        /*0e1c*/ 	.word	0x00014f70
        /*0e20*/ 	.word	0x00000005
        /*0e24*/ 	.word	0x000228c0
        /*0e28*/ 	.short	0x010a
        /*0e2a*/ 	.byte	0x3f
	.zero		1


	//   ....[51]....
        /*0e2c*/ 	.word	0x000160d0
        /*0e30*/ 	.word	0x00000000
        /*0e34*/ 	.word	0x00022840
        /*0e38*/ 	.short	0x010a
        /*0e3a*/ 	.byte	0x3f
	.zero		1


	//   ....[52]....
        /*0e3c*/ 	.word	0x00016e20
        /*0e40*/ 	.word	0x00000012
        /*0e44*/ 	.word	0x00022800
        /*0e48*/ 	.short	0x0107
        /*0e4a*/ 	.byte	0x3f
	.zero		1


	//   ....[53]....
        /*0e4c*/ 	.word	0x00016f10
        /*0e50*/ 	.word	0x00000012
        /*0e54*/ 	.word	0x00022800
        /*0e58*/ 	.short	0x0101
        /*0e5a*/ 	.byte	0x3f
	.zero		1


	//   ....[54]....
        /*0e5c*/ 	.word	0x00016f30
        /*0e60*/ 	.word	0x00000012
        /*0e64*/ 	.word	0x00022820
        /*0e68*/ 	.short	0x010a
        /*0e6a*/ 	.byte	0x3f
	.zero		1


	//   ....[55]....
        /*0e6c*/ 	.word	0x00017010
        /*0e70*/ 	.word	0x00000002
        /*0e74*/ 	.word	0x00022860
        /*0e78*/ 	.short	0x010a
        /*0e7a*/ 	.byte	0x3f
	.zero		1


	//   ....[56]....
        /*0e7c*/ 	.word	0x000178c0
        /*0e80*/ 	.word	0x00000002
        /*0e84*/ 	.word	0x00022840
        /*0e88*/ 	.short	0x010a
        /*0e8a*/ 	.byte	0x3f
	.zero		1


	//   ....[57]....
        /*0e8c*/ 	.word	0x00017b10
        /*0e90*/ 	.word	0x00000002
        /*0e94*/ 	.word	0x00022860
        /*0e98*/ 	.short	0x010a
        /*0e9a*/ 	.byte	0x3f
	.zero		1


	//   ....[58]....
        /*0e9c*/ 	.word	0x00018300
        /*0ea0*/ 	.word	0x00000003
        /*0ea4*/ 	.word	0x00022840
        /*0ea8*/ 	.short	0x010a
        /*0eaa*/ 	.byte	0x3f
	.zero		1


	//   ....[59]....
        /*0eac*/ 	.word	0x00018550
        /*0eb0*/ 	.word	0x00000003
        /*0eb4*/ 	.word	0x00022860
        /*0eb8*/ 	.short	0x010a
        /*0eba*/ 	.byte	0x3f
	.zero		1


	//   ....[60]....
        /*0ebc*/ 	.word	0x00018cd0
        /*0ec0*/ 	.word	0x00000003
        /*0ec4*/ 	.word	0x00022840
        /*0ec8*/ 	.short	0x010a
        /*0eca*/ 	.byte	0x3f
	.zero		1


	//   ....[61]....
        /*0ecc*/ 	.word	0x00018f20
        /*0ed0*/ 	.word	0x00000003
        /*0ed4*/ 	.word	0x00022860
        /*0ed8*/ 	.short	0x010a
        /*0eda*/ 	.byte	0x3f
	.zero		1


	//   ....[62]....
        /*0edc*/ 	.word	0x0001a480
        /*0ee0*/ 	.word	0x00000000
        /*0ee4*/ 	.word	0x00022820
        /*0ee8*/ 	.short	0x010a
        /*0eea*/ 	.byte	0x3f
	.zero		1


	//   ....[63]....
        /*0eec*/ 	.word	0x0001a660
        /*0ef0*/ 	.word	0x00000006
        /*0ef4*/ 	.word	0x00000000
        /*0ef8*/ 	.short	0x010a
        /*0efa*/ 	.byte	0x3f
	.zero		1


	//   ....[64]....
        /*0efc*/ 	.word	0x0001a690
        /*0f00*/ 	.word	0x00000007
        /*0f04*/ 	.word	0x00000000
        /*0f08*/ 	.short	0x010a
        /*0f0a*/ 	.byte	0x3f
	.zero		1


	//   ....[65]....
        /*0f0c*/ 	.word	0x0001a6f0
        /*0f10*/ 	.word	0x00000004
        /*0f14*/ 	.word	0x00000000
        /*0f18*/ 	.short	0x010a
        /*0f1a*/ 	.byte	0x3f
	.zero		1


	//   ....[66]....
        /*0f1c*/ 	.word	0x0001a720
        /*0f20*/ 	.word	0x00000003
        /*0f24*/ 	.word	0x00000000
        /*0f28*/ 	.short	0x010a
        /*0f2a*/ 	.byte	0x3f
	.zero		1


	//   ....[67]....
        /*0f2c*/ 	.word	0x0001a780
        /*0f30*/ 	.word	0x0000005f
        /*0f34*/ 	.word	0x00022890
        /*0f38*/ 	.short	0x010a
        /*0f3a*/ 	.byte	0x3f
	.zero		1


	//   ....[68]....
        /*0f3c*/ 	.word	0x0001a7d0
        /*0f40*/ 	.word	0x0000005f
        /*0f44*/ 	.word	0x00022890
        /*0f48*/ 	.short	0x010a
        /*0f4a*/ 	.byte	0x3f
	.zero		1


	//   ....[69]....
        /*0f4c*/ 	.word	0x0001a820
        /*0f50*/ 	.word	0x0000005f
        /*0f54*/ 	.word	0x00022890
        /*0f58*/ 	.short	0x010a
        /*0f5a*/ 	.byte	0x3f
	.zero		1


	//   ....[70]....
        /*0f5c*/ 	.word	0x0001a870
        /*0f60*/ 	.word	0x0000005f
        /*0f64*/ 	.word	0x000228b0
        /*0f68*/ 	.short	0x010a
        /*0f6a*/ 	.byte	0x3f
	.zero		1


	//   ....[71]....
        /*0f6c*/ 	.word	0x0001ab10
        /*0f70*/ 	.word	0x00000013
        /*0f74*/ 	.word	0x00022800
        /*0f78*/ 	.short	0x010a
        /*0f7a*/ 	.byte	0x3f
	.zero		1


	//   ....[72]....
        /*0f7c*/ 	.word	0x0001ad20
        /*0f80*/ 	.word	0x00000013
        /*0f84*/ 	.word	0x00022800
        /*0f88*/ 	.short	0x010a
        /*0f8a*/ 	.byte	0x3f
	.zero		1


	//   ....[73]....
        /*0f8c*/ 	.word	0x0001ad70
        /*0f90*/ 	.word	0x0000000d
        /*0f94*/ 	.word	0x00022830
        /*0f98*/ 	.short	0x010a
        /*0f9a*/ 	.byte	0x3f
	.zero		1


	//   ....[74]....
        /*0f9c*/ 	.word	0x0001adc0
        /*0fa0*/ 	.word	0x0000000d
        /*0fa4*/ 	.word	0x00022850
        /*0fa8*/ 	.short	0x010a
        /*0faa*/ 	.byte	0x3f
	.zero		1


	//   ....[75]....
        /*0fac*/ 	.word	0x0001ae10
        /*0fb0*/ 	.word	0x0000000e
        /*0fb4*/ 	.word	0x00022830
        /*0fb8*/ 	.short	0x010a
        /*0fba*/ 	.byte	0x3f
	.zero		1


	//   ....[76]....
        /*0fbc*/ 	.word	0x0001ae60
        /*0fc0*/ 	.word	0x0000000e
        /*0fc4*/ 	.word	0x00022850
        /*0fc8*/ 	.short	0x010a
        /*0fca*/ 	.byte	0x3f
	.zero		1


	//   ....[77]....
        /*0fcc*/ 	.word	0x0001ba60
        /*0fd0*/ 	.word	0x00000012
        /*0fd4*/ 	.word	0x00022820
        /*0fd8*/ 	.short	0x010a
        /*0fda*/ 	.byte	0x3f
	.zero		1


	//   ....[78]....
        /*0fdc*/ 	.word	0x0001bab0
        /*0fe0*/ 	.word	0x00000004
        /*0fe4*/ 	.word	0x000228a0
        /*0fe8*/ 	.short	0x010a
        /*0fea*/ 	.byte	0x3f
	.zero		1


	//   ....[79]....
        /*0fec*/ 	.word	0x0001bb00
        /*0ff0*/ 	.word	0x00000004
        /*0ff4*/ 	.word	0x000228c0
        /*0ff8*/ 	.short	0x010a
        /*0ffa*/ 	.byte	0x3f
	.zero		1


	//   ....[80]....
        /*0ffc*/ 	.word	0x0001bb50
        /*1000*/ 	.word	0x00000005
        /*1004*/ 	.word	0x000228a0
        /*1008*/ 	.short	0x010a
        /*100a*/ 	.byte	0x3f
	.zero		1


	//   ....[81]....
        /*100c*/ 	.word	0x0001bba0
        /*1010*/ 	.word	0x00000005
        /*1014*/ 	.word	0x000228c0
        /*1018*/ 	.short	0x010a
        /*101a*/ 	.byte	0x3f
	.zero		1


	//   ....[82]....
        /*101c*/ 	.word	0x0001bd40
        /*1020*/ 	.word	0x00000000
        /*1024*/ 	.word	0x00022840
        /*1028*/ 	.short	0x010a
        /*102a*/ 	.byte	0x3f
	.zero		1


	//   ....[83]....
        /*102c*/ 	.word	0x0001c800
        /*1030*/ 	.word	0x00000012
        /*1034*/ 	.word	0x00022820
        /*1038*/ 	.short	0x010a
        /*103a*/ 	.byte	0x3f
	.zero		1


	//   ....[84]....
        /*103c*/ 	.word	0x0001c850
        /*1040*/ 	.word	0x00000002
        /*1044*/ 	.word	0x00022860
        /*1048*/ 	.short	0x010a
        /*104a*/ 	.byte	0x3f
	.zero		1


	//   ....[85]....
        /*104c*/ 	.word	0x0001c8a0
        /*1050*/ 	.word	0x00000002
        /*1054*/ 	.word	0x00022840
        /*1058*/ 	.short	0x010a
        /*105a*/ 	.byte	0x3f
	.zero		1


	//   ....[86]....
        /*105c*/ 	.word	0x0001c8f0
        /*1060*/ 	.word	0x00000002
        /*1064*/ 	.word	0x00022860
        /*1068*/ 	.short	0x010a
        /*106a*/ 	.byte	0x3f
	.zero		1


	//   ....[87]....
        /*106c*/ 	.word	0x0001c940
        /*1070*/ 	.word	0x00000003
        /*1074*/ 	.word	0x00022840
        /*1078*/ 	.short	0x010a
        /*107a*/ 	.byte	0x3f
	.zero		1


	//   ....[88]....
        /*107c*/ 	.word	0x0001c990
        /*1080*/ 	.word	0x00000003
        /*1084*/ 	.word	0x00022860
        /*1088*/ 	.short	0x010a
        /*108a*/ 	.byte	0x3f
	.zero		1


	//   ....[89]....
        /*108c*/ 	.word	0x0001c9e0
        /*1090*/ 	.word	0x00000003
        /*1094*/ 	.word	0x00022840
        /*1098*/ 	.short	0x010a
        /*109a*/ 	.byte	0x3f
	.zero		1


	//   ....[90]....
        /*109c*/ 	.word	0x0001ca30
        /*10a0*/ 	.word	0x00000003
        /*10a4*/ 	.word	0x00022860
        /*10a8*/ 	.short	0x010a
        /*10aa*/ 	.byte	0x3f
	.zero		1


	//   ....[91]....
        /*10ac*/ 	.word	0x0001d570
        /*10b0*/ 	.word	0x00000000
        /*10b4*/ 	.word	0x00022820
        /*10b8*/ 	.short	0x010a
        /*10ba*/ 	.byte	0x3f
	.zero		1


	//   ....[92]....
        /*10bc*/ 	.word	0x0001d710
        /*10c0*/ 	.word	0x00000006
        /*10c4*/ 	.word	0x00000000
        /*10c8*/ 	.short	0x010a
        /*10ca*/ 	.byte	0x3f
	.zero		1


	//   ....[93]....
        /*10cc*/ 	.word	0x0001d760
        /*10d0*/ 	.word	0x00000007
        /*10d4*/ 	.word	0x00000000
        /*10d8*/ 	.short	0x010a
        /*10da*/ 	.byte	0x3f
	.zero		1


	//   ....[94]....
        /*10dc*/ 	.word	0x0001d7b0
        /*10e0*/ 	.word	0x00000004
        /*10e4*/ 	.word	0x00000000
        /*10e8*/ 	.short	0x010a
        /*10ea*/ 	.byte	0x3f
	.zero		1


	//----- nvinfo : EIATTR_NUM_MBARRIERS
	.align		4
.L_1215:
        /*10ec*/ 	.byte	0x03, 0x38
        /*10ee*/ 	.short	0x0016


	//----- nvinfo : EIATTR_EXIT_INSTR_OFFSETS
	.align		4
        /*10f0*/ 	.byte	0x04, 0x1c
        /*10f2*/ 	.short	(.L_1217 - .L_1216)


	//   ....[0]....
.L_1216:
        /*10f4*/ 	.word	0x0001a770


	//----- nvinfo : EIATTR_MAX_THREADS
	.align		4
.L_1217:
        /*10f8*/ 	.byte	0x04, 0x05
        /*10fa*/ 	.short	(.L_1219 - .L_1218)
.L_1218:
        /*10fc*/ 	.word	0x00000180
        /*1100*/ 	.word	0x00000001
        /*1104*/ 	.word	0x00000001


	//----- nvinfo : EIATTR_CRS_STACK_SIZE
	.align		4
.L_1219:
        /*1108*/ 	.byte	0x04, 0x1e
        /*110a*/ 	.short	(.L_1221 - .L_1220)
.L_1220:
        /*110c*/ 	.word	0x00000000


	//----- nvinfo : EIATTR_CBANK_PARAM_SIZE
	.align		4
.L_1221:
        /*1110*/ 	.byte	0x03, 0x19
        /*1112*/ 	.short	0x0af0


	//----- nvinfo : EIATTR_PARAM_CBANK
	.align		4
        /*1114*/ 	.byte	0x04, 0x0a
        /*1116*/ 	.short	(.L_1223 - .L_1222)
	.align		4
.L_1222:
        /*1118*/ 	.word	index@(.nv.constant0._ZN7cutlass13device_kernelIN5flash11enable_sm90INS1_16FlashAttnFwdSm90INS1_25CollectiveMainloopFwdSm90ILi2EN4cute5tupleIJNS5_1CILi1EEES8_S8_EEENS6_IJNS7_ILi128EEENS7_ILi96EEENS7_ILi64EEEEEELi256ENS_10bfloat16_tEfNS_4arch4Sm90ELb0ELb0ELb1ELb1ELb0ELb1ELb0ELb1ELb0ELb1ELb1ELb0EEENS1_21CollectiveEpilogueFwdINS6_IJSA_NS7_ILi256EEESB_EEES9_SE_SG_Li256ELb1ELb1ELb1ELb0EEENS1_36VarlenDynamicPersistentTileSchedulerILi128ELi96ELi256ELi128ELb1ELb1ELb1ELb0ELb1ELb1EEEEEEEEEvNT_6ParamsE)
        /*111c*/ 	.short	0x0210
        /*111e*/ 	.short	0x0af0


	//----- nvinfo : EIATTR_SW_WAR
	.align		4
.L_1223:
        /*1120*/ 	.byte	0x04, 0x36
        /*1122*/ 	.short	(.L_1225 - .L_1224)
.L_1224:
        /*1124*/ 	.word	0x00000008
.L_1225:


//--------------------- .nv.info._ZN7cutlass13device_kernelIN5flash11enable_sm90INS1_16FlashAttnFwdSm90INS1_25CollectiveMainloopFwdSm90ILi2EN4cute5tupleIJNS5_1CILi1EEES8_S8_EEENS6_IJNS7_ILi128EEENS7_ILi96EEENS7_ILi64EEEEEELi256ENS_10bfloat16_tEfNS_4arch4Sm90ELb0ELb0ELb1ELb1ELb0ELb0ELb1ELb1ELb0ELb1ELb1ELb0EEENS1_21CollectiveEpilogueFwdINS6_IJSA_NS7_ILi256EEESB_EEES9_SE_SG_Li256ELb1ELb1ELb1ELb0EEENS1_36VarlenDynamicPersistentTileSchedulerILi128ELi96ELi256ELi128ELb1ELb1ELb1ELb0ELb1ELb1EEEEEEEEEvNT_6ParamsE --------------------------
	.section	.nv.info._ZN7cutlass13device_kernelIN5flash11enable_sm90INS1_16FlashAttnFwdSm90INS1_25CollectiveMainloopFwdSm90ILi2EN4cute5tupleIJNS5_1CILi1EEES8_S8_EEENS6_IJNS7_ILi128EEENS7_ILi96EEENS7_ILi64EEEEEELi256ENS_10bfloat16_tEfNS_4arch4Sm90ELb0ELb0ELb1ELb1ELb0ELb0ELb1ELb1ELb0ELb1ELb1ELb0EEENS1_21CollectiveEpilogueFwdINS6_IJSA_NS7_ILi256EEESB_EEES9_SE_SG_Li256ELb1ELb1ELb1ELb0EEENS1_36VarlenDynamicPersistentTileSchedulerILi128ELi96ELi256ELi128ELb1ELb1ELb1ELb0ELb1ELb1EEEEEEEEEvNT_6ParamsE,"",@"SHT_CUDA_INFO"
	.sectionflags	@""
	.align	4


	//----- nvinfo : EIATTR_CUDA_API_VERSION
	.align		4
        /*0000*/ 	.byte	0x04, 0x37
        /*0002*/ 	.short	(.L_1227 - .L_1226)
.L_1226:
        /*0004*/ 	.word	0x00000082


	//----- nvinfo : EIATTR_KPARAM_INFO
	.align		4
.L_1227:
        /*0008*/ 	.byte	0x04, 0x17
        /*000a*/ 	.short	(.L_1229 - .L_1228)
.L_1228:
        /*000c*/ 	.word	0x00000000
        /*0010*/ 	.short	0x0000
        /*0012*/ 	.short	0x0070
        /*0014*/ 	.byte	0x00, 0xf0, 0x01, 0x2e


	//----- nvinfo : EIATTR_SPARSE_MMA_MASK
	.align		4
.L_1229:
        /*0018*/ 	.byte	0x03, 0x50
        /*001a*/ 	.short	0x0000


	//----- nvinfo : EIATTR_MAXREG_COUNT
	.align		4
        /*001c*/ 	.byte	0x03, 0x1b
        /*001e*/ 	.short	0x00a8


	//----- nvinfo : EIATTR_NUM_BARRIERS
	.align		4
        /*0020*/ 	.byte	0x02, 0x4c
        /*0022*/ 	.byte	0x10
	.zero		1


	//----- nvinfo : EIATTR_EXTERNS
	.align		4
        /*0024*/ 	.byte	0x04, 0x0f
        /*0026*/ 	.short	(.L_1231 - .L_1230)


	//   ....[0]....
	.align		4
.L_1230:
        /*0028*/ 	.word	index@(__assertfail)


	//----- nvinfo : EIATTR_ANNOTATIONS
	.align		4
.L_1231:
        /*002c*/ 	.byte	0x04, 0x55
        /*002e*/ 	.short	(.L_1233 - .L_1232)


	//   ....[0]....
.L_1232:
        /* <DEDUP_REMOVED lines=96> */


	//----- nvinfo : EIATTR_MERCURY_ISA_VERSION
	.align		4
.L_1233:
        /*0620*/ 	.byte	0x03, 0x5f
        /*0622*/ 	.short	0x0101


	//----- nvinfo : EIATTR_UNUSED_LOAD_BYTE_OFFSET
	.align		4
        /*0624*/ 	.byte	0x04, 0x44
        /*0626*/ 	.short	(.L_1235 - .L_1234)


	//   ....[0]....
.L_1234:
        /*0628*/ 	.word	0x00000a50
        /*062c*/ 	.word	0x0000fff0


	//   ....[1]....
        /*0630*/ 	.word	0x00007b50
        /*0634*/ 	.word	0x0000fff0


	//----- nvinfo : EIATTR_INT_WARP_WIDE_INSTR_OFFSETS
	.align		4
.L_1235:
        /*0638*/ 	.byte	0x04, 0x31
        /*063a*/ 	.short	(.L_1237 - .L_1236)


	//   ....[0]....
.L_1236:
        /*063c*/ 	.word	0x00000120


	//   ....[1]....
        /*0640*/ 	.word	0x00000160


	//   ....[2]....
        /*0644*/ 	.word	0x000001d0


	//   ....[3]....
        /*0648*/ 	.word	0x00000240


	//   ....[4]....
        /*064c*/ 	.word	0x0000d870


	//   ....[5]....
        /*0650*/ 	.word	0x0000d900


	//   ....[6]....
        /*0654*/ 	.word	0x000121a0


	//   ....[7]....
        /*0658*/ 	.word	0x00012230


	//----- nvinfo : EIATTR_COOP_GROUP_MASK_REGIDS
	.align		4
.L_1237:
        /*065c*/ 	.byte	0x04, 0x29
        /*065e*/ 	.short	(.L_1239 - .L_1238)


	//   ....[0]....
.L_1238:
        /*0660*/ 	.word	0xffffffff


	//   ....[1]....
        /*0664*/ 	.word	0xffffffff


	//   ....[2]....
        /*0668*/ 	.word	0xffffffff


	//   ....[3]....
        /*066c*/ 	.word	0xffffffff


	//   ....[4]....
        /*0670*/ 	.word	0xffffffff


	//   ....[5]....
        /*0674*/ 	.word	0xffffffff


	//   ....[6]....
        /*0678*/ 	.word	0xffffffff


	//   ....[7]....
        /*067c*/ 	.word	0xffffffff


	//   ....[8]....
        /*0680*/ 	.word	0xffffffff


	//   ....[9]....
        /*0684*/ 	.word	0xffffffff


	//   ....[10]....
        /*0688*/ 	.word	0xffffffff


	//   ....[11]....
        /*068c*/ 	.word	0xffffffff


	//   ....[12]....
        /*0690*/ 	.word	0xffffffff


	//   ....[13]....
        /*0694*/ 	.word	0xffffffff


	//   ....[14]....
        /*0698*/ 	.word	0xffffffff


	//   ....[15]....
        /*069c*/ 	.word	0xffffffff


	//   ....[16]....
        /*06a0*/ 	.word	0xffffffff


	//   ....[17]....
        /*06a4*/ 	.word	0xffffffff


	//   ....[18]....
        /*06a8*/ 	.word	0xffffffff


	//   ....[19]....
        /*06ac*/ 	.word	0xffffffff


	//   ....[20]....
        /*06b0*/ 	.word	0xffffffff


	//   ....[21]....
        /*06b4*/ 	.word	0xffffffff


	//   ....[22]....
        /*06b8*/ 	.word	0xffffffff


	//   ....[23]....
        /*06bc*/ 	.word	0xffffffff


	//   ....[24]....
        /*06c0*/ 	.word	0xffffffff


	//   ....[25]....
        /*06c4*/ 	.word	0xffffffff


	//   ....[26]....
        /*06c8*/ 	.word	0xffffffff


	//   ....[27]....
        /*06cc*/ 	.word	0xffffffff


	//   ....[28]....
        /*06d0*/ 	.word	0xffffffff


	//   ....[29]....
        /*06d4*/ 	.word	0xffffffff


	//   ....[30]....
        /*06d8*/ 	.word	0xffffffff


	//   ....[31]....
        /*06dc*/ 	.word	0xffffffff


	//   ....[32]....
        /*06e0*/ 	.word	0xffffffff


	//   ....[33]....
        /*06e4*/ 	.word	0xffffffff


	//   ....[34]....
        /*06e8*/ 	.word	0xffffffff


	//   ....[35]....
        /*06ec*/ 	.word	0xffffffff


	//   ....[36]....
        /*06f0*/ 	.word	0xffffffff


	//   ....[37]....
        /*06f4*/ 	.word	0xffffffff


	//   ....[38]....
        /*06f8*/ 	.word	0xffffffff


	//   ....[39]....
        /*06fc*/ 	.word	0xffffffff


	//   ....[40]....
        /*0700*/ 	.word	0xffffffff


	//   ....[41]....
        /*0704*/ 	.word	0xffffffff


	//   ....[42]....
        /*0708*/ 	.word	0xffffffff


	//   ....[43]....
        /*070c*/ 	.word	0xffffffff


	//   ....[44]....
        /*0710*/ 	.word	0xffffffff


	//   ....[45]....
        /*0714*/ 	.word	0xffffffff


	//   ....[46]....
        /*0718*/ 	.word	0xffffffff


	//   ....[47]....
        /*071c*/ 	.word	0xffffffff


	//   ....[48]....
        /*0720*/ 	.word	0xffffffff


	//   ....[49]....
        /*0724*/ 	.word	0xffffffff


	//   ....[50]....
        /*0728*/ 	.word	0xffffffff


	//   ....[51]....
        /*072c*/ 	.word	0xffffffff


	//   ....[52]....
        /*0730*/ 	.word	0xffffffff


	//   ....[53]....
        /*0734*/ 	.word	0xffffffff


	//   ....[54]....
        /*0738*/ 	.word	0xffffffff


	//   ....[55]....
        /*073c*/ 	.word	0xffffffff


	//   ....[56]....
        /*0740*/ 	.word	0xffffffff


	//   ....[57]....
        /*0744*/ 	.word	0xffffffff


	//   ....[58]....
        /*0748*/ 	.word	0xffffffff


	//   ....[59]....
        /*074c*/ 	.word	0xffffffff


	//   ....[60]....
        /*0750*/ 	.word	0xffffffff


	//   ....[61]....
        /*0754*/ 	.word	0xffffffff


	//   ....[62]....
        /*0758*/ 	.word	0xffffffff


	//   ....[63]....
        /*075c*/ 	.word	0xffffffff


	//   ....[64]....
        /*0760*/ 	.word	0xffffffff


	//   ....[65]....
        /*0764*/ 	.word	0xffffffff


	//   ....[66]....
        /*0768*/ 	.word	0xffffffff


	//   ....[67]....
        /*076c*/ 	.word	0xffffffff


	//   ....[68]....
        /*0770*/ 	.word	0xffffffff


	//   ....[69]....
        /*0774*/ 	.word	0xffffffff


	//   ....[70]....
        /*0778*/ 	.word	0xffffffff


	//   ....[71]....
        /*077c*/ 	.word	0xffffffff


	//   ....[72]....
        /*0780*/ 	.word	0xffffffff


	//   ....[73]....
        /*0784*/ 	.word	0xffffffff


	//   ....[74]....
        /*0788*/ 	.word	0xffffffff


	//   ....[75]....
        /*078c*/ 	.word	0xffffffff


	//   ....[76]....
        /*0790*/ 	.word	0xffffffff


	//   ....[77]....
        /*0794*/ 	.word	0xffffffff


	//   ....[78]....
        /*0798*/ 	.word	0xffffffff


	//   ....[79]....
        /*079c*/ 	.word	0xffffffff


	//   ....[80]....
        /*07a0*/ 	.word	0xffffffff


	//   ....[81]....
        /*07a4*/ 	.word	0xffffffff


	//   ....[82]....
        /*07a8*/ 	.word	0xffffffff


	//   ....[83]....
        /*07ac*/ 	.word	0xffffffff


	//   ....[84]....
        /*07b0*/ 	.word	0xffffffff


	//   ....[85]....
        /*07b4*/ 	.word	0xffffffff


	//   ....[86]....
        /*07b8*/ 	.word	0xffffffff


	//   ....[87]....
        /*07bc*/ 	.word	0xffffffff


	//   ....[88]....
        /*07c0*/ 	.word	0xffffffff


	//   ....[89]....
        /*07c4*/ 	.word	0xffffffff


	//   ....[90]....
        /*07c8*/ 	.word	0xffffffff


	//   ....[91]....
        /*07cc*/ 	.word	0xffffffff


	//   ....[92]....
        /*07d0*/ 	.word	0xffffffff


	//   ....[93]....
        /*07d4*/ 	.word	0xffffffff


	//   ....[94]....
        /*07d8*/ 	.word	0xffffffff


	//   ....[95]....
        /*07dc*/ 	.word	0xffffffff


	//   ....[96]....
        /*07e0*/ 	.word	0xffffffff


	//   ....[97]....
        /*07e4*/ 	.word	0xffffffff


	//   ....[98]....
        /*07e8*/ 	.word	0xffffffff


	//   ....[99]....
        /*07ec*/ 	.word	0xffffffff


	//   ....[100]....
        /*07f0*/ 	.word	0xffffffff


	//   ....[101]....
        /*07f4*/ 	.word	0xffffffff


	//   ....[102]....
        /*07f8*/ 	.word	0xffffffff


	//   ....[103]....
        /*07fc*/ 	.word	0xffffffff


	//   ....[104]....
        /*0800*/ 	.word	0xffffffff


	//   ....[105]....
        /*0804*/ 	.word	0xffffffff


	//   ....[106]....
        /*0808*/ 	.word	0xffffffff


	//   ....[107]....
        /*080c*/ 	.word	0xffffffff


	//   ....[108]....
        /*0810*/ 	.word	0xffffffff


	//   ....[109]....
        /*0814*/ 	.word	0xffffffff


	//   ....[110]....
        /*0818*/ 	.word	0xffffffff


	//   ....[111]....
        /*081c*/ 	.word	0xffffffff


	//   ....[112]....
        /*0820*/ 	.word	0xffffffff


	//   ....[113]....
        /*0824*/ 	.word	0x0500000f


	//   ....[114]....
        /*0828*/ 	.word	0x0500000f


	//   ....[115]....
        /*082c*/ 	.word	0x0500000f


	//   ....[116]....
        /*0830*/ 	.word	0x0500000f


	//   ....[117]....
        /*0834*/ 	.word	0x0500000f


	//   ....[118]....
        /*0838*/ 	.word	0x0500000f


	//   ....[119]....
        /*083c*/ 	.word	0x0500000f


	//   ....[120]....
        /*0840*/ 	.word	0x0500000f


	//   ....[121]....
        /*0844*/ 	.word	0x0500000f


	//   ....[122]....
        /*0848*/ 	.word	0x0500000f


	//   ....[123]....
        /*084c*/ 	.word	0x0500000f


	//   ....[124]....
        /*0850*/ 	.word	0x0500000f


	//   ....[125]....
        /*0854*/ 	.word	0x0500000f


	//   ....[126]....
        /*0858*/ 	.word	0x0500000f


	//   ....[127]....
        /*085c*/ 	.word	0x0500000f


	//   ....[128]....
        /*0860*/ 	.word	0x0500000f


	//   ....[129]....
        /*0864*/ 	.word	0x0500000f


	//   ....[130]....
        /*0868*/ 	.word	0x0500000f


	//   ....[131]....
        /*086c*/ 	.word	0x0500000f


	//   ....[132]....
        /*0870*/ 	.word	0x0500000f


	//   ....[133]....
        /*0874*/ 	.word	0x0500000f


	//   ....[134]....
        /*0878*/ 	.word	0x0500000f


	//   ....[135]....
        /*087c*/ 	.word	0x0500000f


	//   ....[136]....
        /*0880*/ 	.word	0x0500000f


	//   ....[137]....
        /*0884*/ 	.word	0x0500000f


	//   ....[138]....
        /*0888*/ 	.word	0x0500000f


	//   ....[139]....
        /*088c*/ 	.word	0x0500000f


	//   ....[140]....
        /*0890*/ 	.word	0x0500000f


	//   ....[141]....
        /*0894*/ 	.word	0x0500000f


	//   ....[142]....
        /*0898*/ 	.word	0x0500000f


	//   ....[143]....
        /*089c*/ 	.word	0x0500000f


	//   ....[144]....
        /*08a0*/ 	.word	0x0500000f


	//   ....[145]....
        /*08a4*/ 	.word	0x0500000f


	//   ....[146]....
        /*08a8*/ 	.word	0x0500000f


	//   ....[147]....
        /*08ac*/ 	.word	0x0500000f


	//   ....[148]....
        /*08b0*/ 	.word	0x0500000f


	//   ....[149]....
        /*08b4*/ 	.word	0x0500000f


	//   ....[150]....
        /*08b8*/ 	.word	0x0500000f


	//   ....[151]....
        /*08bc*/ 	.word	0x0500000f


	//   ....[152]....
        /*08c0*/ 	.word	0x0500000f


	//   ....[153]....
        /*08c4*/ 	.word	0x0500000f


	//   ....[154]....
        /*08c8*/ 	.word	0x0500000f


	//   ....[155]....
        /*08cc*/ 	.word	0x0500000f


	//   ....[156]....
        /*08d0*/ 	.word	0x0500000f


	//   ....[157]....
        /*08d4*/ 	.word	0x0500000f


	//   ....[158]....
        /*08d8*/ 	.word	0x0500000f


	//   ....[159]....
        /*08dc*/ 	.word	0x0500000f


	//   ....[160]....
        /*08e0*/ 	.word	0x0500000f


	//   ....[161]....
        /*08e4*/ 	.word	0x0500000f


	//   ....[162]....
        /*08e8*/ 	.word	0x0500000f


	//   ....[163]....
        /*08ec*/ 	.word	0x0500000f


	//   ....[164]....
        /*08f0*/ 	.word	0x0500000f


	//----- nvinfo : EIATTR_COOP_GROUP_INSTR_OFFSETS
	.align		4
.L_1239:
        /*08f4*/ 	.byte	0x04, 0x28
        /*08f6*/ 	.short	(.L_1241 - .L_1240)


	//   ....[0]....
.L_1240:
        /*08f8*/ 	.word	0x00000060


	//   ....[1]....
        /*08fc*/ 	.word	0x00000130


	//   ....[2]....
        /*0900*/ 	.word	0x000001f0


	//   ....[3]....
        /*0904*/ 	.word	0x000003c0


	//   ....[4]....
        /*0908*/ 	.word	0x00000520


	//   ....[5]....
        /*090c*/ 	.word	0x00000640


	//   ....[6]....
        /*0910*/ 	.word	0x000007a0


	//   ....[7]....
        /*0914*/ 	.word	0x00001b90


	//   ....[8]....
        /*0918*/ 	.word	0x000037f0


	//   ....[9]....
        /*091c*/ 	.word	0x000038e0


	//   ....[10]....
        /*0920*/ 	.word	0x000039c0


	//   ....[11]....
        /*0924*/ 	.word	0x00003b20


	//   ....[12]....
        /*0928*/ 	.word	0x00005720


	//   ....[13]....
        /*092c*/ 	.word	0x00005780


	//   ....[14]....
        /*0930*/ 	.word	0x00006180


	//   ....[15]....
        /*0934*/ 	.word	0x000061e0


	//   ....[16]....
        /*0938*/ 	.word	0x00007140


	//   ....[17]....
        /*093c*/ 	.word	0x00007170


	//   ....[18]....
        /*0940*/ 	.word	0x000071a0


	//   ....[19]....
        /*0944*/ 	.word	0x000071b0


	//   ....[20]....
        /*0948*/ 	.word	0x00008bb0


	//   ....[21]....
        /*094c*/ 	.word	0x00008bc0


	//   ....[22]....
        /*0950*/ 	.word	0x00008bd0


	//   ....[23]....
        /*0954*/ 	.word	0x00008c20


	//   ....[24]....
        /*0958*/ 	.word	0x000096c0


	//   ....[25]....
        /*095c*/ 	.word	0x000096e0


	//   ....[26]....
        /*0960*/ 	.word	0x00009870


	//   ....[27]....
        /*0964*/ 	.word	0x00009890


	//   ....[28]....
        /*0968*/ 	.word	0x000099d0


	//   ....[29]....
        /*096c*/ 	.word	0x000099f0


	//   ....[30]....
        /*0970*/ 	.word	0x00009b40


	//   ....[31]....
        /*0974*/ 	.word	0x00009b60


	//   ....[32]....
        /*0978*/ 	.word	0x0000a160


	//   ....[33]....
        /*097c*/ 	.word	0x0000a1a0


	//   ....[34]....
        /*0980*/ 	.word	0x0000aa60


	//   ....[35]....
        /*0984*/ 	.word	0x0000aa70


	//   ....[36]....
        /*0988*/ 	.word	0x0000bbc0


	//   ....[37]....
        /*098c*/ 	.word	0x0000bbf0


	//   ....[38]....
        /*0990*/ 	.word	0x0000bd60


	//   ....[39]....
        /*0994*/ 	.word	0x0000bd80


	//   ....[40]....
        /*0998*/ 	.word	0x0000bec0


	//   ....[41]....
        /*099c*/ 	.word	0x0000bee0


	//   ....[42]....
        /*09a0*/ 	.word	0x0000c030


	//   ....[43]....
        /*09a4*/ 	.word	0x0000c050


	//   ....[44]....
        /*09a8*/ 	.word	0x0000c220


	//   ....[45]....
        /*09ac*/ 	.word	0x0000c460


	//   ....[46]....
        /*09b0*/ 	.word	0x0000c490


	//   ....[47]....
        /*09b4*/ 	.word	0x0000c4c0


	//   ....[48]....
        /*09b8*/ 	.word	0x0000c4f0


	//   ....[49]....
        /*09bc*/ 	.word	0x0000c520


	//   ....[50]....
        /*09c0*/ 	.word	0x0000c550


	//   ....[51]....
        /*09c4*/ 	.word	0x0000c6f0


	//   ....[52]....
        /*09c8*/ 	.word	0x0000c720


	//   ....[53]....
        /*09cc*/ 	.word	0x0000c750


	//   ....[54]....
        /*09d0*/ 	.word	0x0000c780


	//   ....[55]....
        /*09d4*/ 	.word	0x0000c7b0


	//   ....[56]....
        /*09d8*/ 	.word	0x0000c7e0


	//   ....[57]....
        /*09dc*/ 	.word	0x0000c870


	//   ....[58]....
        /*09e0*/ 	.word	0x0000c8a0


	//   ....[59]....
        /*09e4*/ 	.word	0x0000c8b0


	//   ....[60]....
        /*09e8*/ 	.word	0x0000c960


	//   ....[61]....
        /*09ec*/ 	.word	0x0000de50


	//   ....[62]....
        /*09f0*/ 	.word	0x0000e930


	//   ....[63]....
        /*09f4*/ 	.word	0x0000e950


	//   ....[64]....
        /*09f8*/ 	.word	0x0000e960


	//   ....[65]....
        /*09fc*/ 	.word	0x0000e990


	//   ....[66]....
        /*0a00*/ 	.word	0x0000ea70


	//   ....[67]....
        /*0a04*/ 	.word	0x0000eb00


	//   ....[68]....
        /*0a08*/ 	.word	0x0000eb30


	//   ....[69]....
        /*0a0c*/ 	.word	0x0000ebb0


	//   ....[70]....
        /*0a10*/ 	.word	0x0000ebe0


	//   ....[71]....
        /*0a14*/ 	.word	0x0000ec60


	//   ....[72]....
        /*0a18*/ 	.word	0x0000ec90


	//   ....[73]....
        /*0a1c*/ 	.word	0x0000ed10


	//   ....[74]....
        /*0a20*/ 	.word	0x0000ed40


	//   ....[75]....
        /*0a24*/ 	.word	0x0000ed60


	//   ....[76]....
        /*0a28*/ 	.word	0x0000edb0


	//   ....[77]....
        /*0a2c*/ 	.word	0x0000edc0


	//   ....[78]....
        /*0a30*/ 	.word	0x0000f4f0


	//   ....[79]....
        /*0a34*/ 	.word	0x0000f550


	//   ....[80]....
        /*0a38*/ 	.word	0x0000f560


	//   ....[81]....
        /*0a3c*/ 	.word	0x0000f600


	//   ....[82]....
        /*0a40*/ 	.word	0x0000f690


	//   ....[83]....
        /*0a44*/ 	.word	0x0000f6a0


	//   ....[84]....
        /*0a48*/ 	.word	0x0000f730


	//   ....[85]....
        /*0a4c*/ 	.word	0x0000f740


	//   ....[86]....
        /*0a50*/ 	.word	0x0000f7b0


	//   ....[87]....
        /*0a54*/ 	.word	0x0000f7c0


	//   ....[88]....
        /*0a58*/ 	.word	0x0000f840


	//   ....[89]....
        /*0a5c*/ 	.word	0x0000f850


	//   ....[90]....
        /*0a60*/ 	.word	0x0000f8d0


	//   ....[91]....
        /*0a64*/ 	.word	0x0000f8e0


	//   ....[92]....
        /*0a68*/ 	.word	0x0000f8f0


	//   ....[93]....
        /*0a6c*/ 	.word	0x0000f930


	//   ....[94]....
        /*0a70*/ 	.word	0x000124c0


	//   ....[95]....
        /*0a74*/ 	.word	0x000124f0


	//   ....[96]....
        /*0a78*/ 	.word	0x00012550


	//   ....[97]....
        /*0a7c*/ 	.word	0x00012580


	//   ....[98]....
        /*0a80*/ 	.word	0x000125b0


	//   ....[99]....
        /*0a84*/ 	.word	0x000125e0


	//   ....[100]....
        /*0a88*/ 	.word	0x00012610


	//   ....[101]....
        /*0a8c*/ 	.word	0x00012640


	//   ....[102]....
        /*0a90*/ 	.word	0x00012800


	//   ....[103]....
        /*0a94*/ 	.word	0x00012830


	//   ....[104]....
        /*0a98*/ 	.word	0x00012860


	//   ....[105]....
        /*0a9c*/ 	.word	0x00012890


	//   ....[106]....
        /*0aa0*/ 	.word	0x000128c0


	//   ....[107]....
        /*0aa4*/ 	.word	0x000128f0


	//   ....[108]....
        /*0aa8*/ 	.word	0x000129b0


	//   ....[109]....
        /*0aac*/ 	.word	0x000129d0


	//   ....[110]....
        /*0ab0*/ 	.word	0x000129e0


	//   ....[111]....
        /*0ab4*/ 	.word	0x00012a40


	//   ....[112]....
        /*0ab8*/ 	.word	0x00013160


	//   ....[113]....
        /*0abc*/ 	.word	0x00013680


	//   ....[114]....
        /*0ac0*/ 	.word	0x00013800


	//   ....[115]....
        /*0ac4*/ 	.word	0x00013860


	//   ....[116]....
        /*0ac8*/ 	.word	0x000138d0


	//   ....[117]....
        /*0acc*/ 	.word	0x00013940


	//   ....[118]....
        /*0ad0*/ 	.word	0x000139f0


	//   ....[119]....
        /*0ad4*/ 	.word	0x00013ae0


	//   ....[120]....
        /*0ad8*/ 	.word	0x00013c10


	//   ....[121]....
        /*0adc*/ 	.word	0x00013cb0


	//   ....[122]....
        /*0ae0*/ 	.word	0x00013d80


	//   ....[123]....
        /*0ae4*/ 	.word	0x00013e20


	//   ....[124]....
        /*0ae8*/ 	.word	0x00013ef0


	//   ....[125]....
        /*0aec*/ 	.word	0x00013f90


	//   ....[126]....
        /*0af0*/ 	.word	0x00014060


	//   ....[127]....
        /*0af4*/ 	.word	0x00014100


	//   ....[128]....
        /*0af8*/ 	.word	0x000141b0


	//   ....[129]....
        /*0afc*/ 	.word	0x00014250


	//   ....[130]....
        /*0b00*/ 	.word	0x000144f0


	//   ....[131]....
        /*0b04*/ 	.word	0x000145a0


	//   ....[132]....
        /*0b08*/ 	.word	0x000146a0


	//   ....[133]....
        /*0b0c*/ 	.word	0x00014790


	//   ....[134]....
        /*0b10*/ 	.word	0x00014850


	//   ....[135]....
        /*0b14*/ 	.word	0x00014910


	//   ....[136]....
        /*0b18*/ 	.word	0x000149d0


	//   ....[137]....
        /*0b1c*/ 	.word	0x00014a90


	//   ....[138]....
        /*0b20*/ 	.word	0x00014b50


	//   ....[139]....
        /*0b24*/ 	.word	0x00014c10


	//   ....[140]....
        /*0b28*/ 	.word	0x00014cd0


	//   ....[141]....
        /*0b2c*/ 	.word	0x00014d80


	//   ....[142]....
        /*0b30*/ 	.word	0x00014e80


	//   ....[143]....
        /*0b34*/ 	.word	0x00014ed0


	//   ....[144]....
        /*0b38*/ 	.word	0x00014f30


	//   ....[145]....
        /*0b3c*/ 	.word	0x00015010


	//   ....[146]....
        /*0b40*/ 	.word	0x00015340


	//   ....[147]....
        /*0b44*/ 	.word	0x000153e0


	//   ....[148]....
        /*0b48*/ 	.word	0x00015580


	//   ....[149]....
        /*0b4c*/ 	.word	0x00015600


	//   ....[150]....
        /*0b50*/ 	.word	0x00015680


	//   ....[151]....
        /*0b54*/ 	.word	0x00015700


	//   ....[152]....
        /*0b58*/ 	.word	0x00015780


	//   ....[153]....
        /*0b5c*/ 	.word	0x00015810


	//   ....[154]....
        /*0b60*/ 	.word	0x000158b0


	//   ....[155]....
        /*0b64*/ 	.word	0x00015960


	//   ....[156]....
        /*0b68*/ 	.word	0x000159e0


	//   ....[157]....
        /*0b6c*/ 	.word	0x00015a60


	//   ....[158]....
        /*0b70*/ 	.word	0x00015ae0


	//   ....[159]....
        /*0b74*/ 	.word	0x00015b70


	//   ....[160]....
        /*0b78*/ 	.word	0x00015bf0


	//   ....[161]....
        /*0b7c*/ 	.word	0x00015c90


	//   ....[162]....
        /*0b80*/ 	.word	0x00015ce0


	//   ....[163]....
        /*0b84*/ 	.word	0x00015d70


	//   ....[164]....
        /*0b88*/ 	.word	0x00015ea0


	//----- nvinfo : EIATTR_REG_RECONFIG
	.align		4
.L_1241:
        /*0b8c*/ 	.byte	0x01, 0x54
	.zero		2


	//----- nvinfo : EIATTR_SYSCALL_OFFSETS
	.align		4
        /*0b90*/ 	.byte	0x04, 0x46
        /*0b92*/ 	.short	(.L_1243 - .L_1242)


	//   ....[0]....
.L_1242:
        /*0b94*/ 	.word	0x00001d10


	//   ....[1]....
        /*0b98*/ 	.word	0x0000da70


	//   ....[2]....
        /*0b9c*/ 	.word	0x0000dbc0


	//   ....[3]....
        /*0ba0*/ 	.word	0x0000dcc0


	//   ....[4]....
        /*0ba4*/ 	.word	0x0000e520


	//   ....[5]....
        /*0ba8*/ 	.word	0x0000f130


	//----- nvinfo : EIATTR_MBARRIER_INSTR_OFFSETS
	.align		4
.L_1243:
        /*0bac*/ 	.byte	0x04, 0x39
        /*0bae*/ 	.short	(.L_1245 - .L_1244)


	//   ....[0]....
.L_1244:
        /*0bb0*/ 	.word	0x00000260
        /*0bb4*/ 	.word	0x000000ff
        /*0bb8*/ 	.word	0x00032400
        /*0bbc*/ 	.short	0x0100
        /*0bbe*/ 	.byte	0x08
	.zero		1


	//   ....[1]....
        /*0bc0*/ 	.word	0x00000270
        /*0bc4*/ 	.word	0x000000ff
        /*0bc8*/ 	.word	0x00032410
        /*0bcc*/ 	.short	0x0100
        /*0bce*/ 	.byte	0x08
	.zero		1


	//   ....[2]....
        /*0bd0*/ 	.word	0x00000280
        /*0bd4*/ 	.word	0x000000ff
        /*0bd8*/ 	.word	0x00032420
        /*0bdc*/ 	.short	0x0100
        /*0bde*/ 	.byte	0x08
	.zero		1


	//   ....[3]....
        /*0be0*/ 	.word	0x00000370
        /*0be4*/ 	.word	0x000000ff
        /*0be8*/ 	.word	0x00032430
        /*0bec*/ 	.short	0x0100
        /*0bee*/ 	.byte	0x08
	.zero		1


	//   ....[4]....
        /*0bf0*/ 	.word	0x00000380
        /*0bf4*/ 	.word	0x000000ff
        /*0bf8*/ 	.word	0x00032440
        /*0bfc*/ 	.short	0x0100
        /*0bfe*/ 	.byte	0x08
	.zero		1


	//   ....[5]....
        /*0c00*/ 	.word	0x00000390
        /*0c04*/ 	.word	0x000000ff
        /*0c08*/ 	.word	0x00032438
        /*0c0c*/ 	.short	0x0100
        /*0c0e*/ 	.byte	0x08
	.zero		1


	//   ....[6]....
        /*0c10*/ 	.word	0x000003a0
        /*0c14*/ 	.word	0x000000ff
        /*0c18*/ 	.word	0x00032448
        /*0c1c*/ 	.short	0x0100
        /*0c1e*/ 	.byte	0x08
	.zero		1


	//   ....[7]....
        /*0c20*/ 	.word	0x000004d0
        /*0c24*/ 	.word	0x000000ff
        /*0c28*/ 	.word	0x00032450
        /*0c2c*/ 	.short	0x0100
        /*0c2e*/ 	.byte	0x08
	.zero		1


	//   ....[8]....
        /*0c30*/ 	.word	0x000004e0
        /*0c34*/ 	.word	0x000000ff
        /*0c38*/ 	.word	0x00032460
        /*0c3c*/ 	.short	0x0100
        /*0c3e*/ 	.byte	0x08
	.zero		1


	//   ....[9]....
        /*0c40*/ 	.word	0x000004f0
        /*0c44*/ 	.word	0x000000ff
        /*0c48*/ 	.word	0x00032458
        /*0c4c*/ 	.short	0x0100
        /*0c4e*/ 	.byte	0x08
	.zero		1


	//   ....[10]....
        /*0c50*/ 	.word	0x00000500
        /*0c54*/ 	.word	0x000000ff
        /*0c58*/ 	.word	0x00032468
        /*0c5c*/ 	.short	0x0100
        /*0c5e*/ 	.byte	0x08
	.zero		1


	//   ....[11]....
        /*0c60*/ 	.word	0x000005f0
        /*0c64*/ 	.word	0x000000ff
        /*0c68*/ 	.word	0x00032470
        /*0c6c*/ 	.short	0x0100
        /*0c6e*/ 	.byte	0x06
	.zero		1


	//   ....[12]....
        /*0c70*/ 	.word	0x00000600
        /*0c74*/ 	.word	0x000000ff
        /*0c78*/ 	.word	0x00032480
        /*0c7c*/ 	.short	0x0100
        /*0c7e*/ 	.byte	0x06
	.zero		1


	//   ....[13]....
        /*0c80*/ 	.word	0x00000610
        /*0c84*/ 	.word	0x000000ff
        /*0c88*/ 	.word	0x00032478
        /*0c8c*/ 	.short	0x0100
        /*0c8e*/ 	.byte	0x06
	.zero		1


	//   ....[14]....
        /*0c90*/ 	.word	0x00000620
        /*0c94*/ 	.word	0x000000ff
        /*0c98*/ 	.word	0x00032488
        /*0c9c*/ 	.short	0x0100
        /*0c9e*/ 	.byte	0x06
	.zero		1


	//   ....[15]....
        /*0ca0*/ 	.word	0x00000750
        /*0ca4*/ 	.word	0x000000ff
        /*0ca8*/ 	.word	0x00032490
        /*0cac*/ 	.short	0x0100
        /*0cae*/ 	.byte	0x08
	.zero		1


	//   ....[16]....
        /*0cb0*/ 	.word	0x00000760
        /*0cb4*/ 	.word	0x000000ff
        /*0cb8*/ 	.word	0x000324a0
        /*0cbc*/ 	.short	0x0100
        /*0cbe*/ 	.byte	0x08
	.zero		1


	//   ....[17]....
        /*0cc0*/ 	.word	0x00000770
        /*0cc4*/ 	.word	0x000000ff
        /*0cc8*/ 	.word	0x00032498
        /*0ccc*/ 	.short	0x0100
        /*0cce*/ 	.byte	0x08
	.zero		1


	//   ....[18]....
        /*0cd0*/ 	.word	0x00000780
        /*0cd4*/ 	.word	0x000000ff
        /*0cd8*/ 	.word	0x000324a8
        /*0cdc*/ 	.short	0x0100
        /*0cde*/ 	.byte	0x08
	.zero		1


	//   ....[19]....
        /*0ce0*/ 	.word	0x000008b0
        /*0ce4*/ 	.word	0x000000ff
        /*0ce8*/ 	.word	0x000324b0
        /*0cec*/ 	.short	0x0100
        /*0cee*/ 	.byte	0x08
	.zero		1


	//   ....[20]....
        /*0cf0*/ 	.word	0x000008c0
        /*0cf4*/ 	.word	0x000000ff
        /*0cf8*/ 	.word	0x000324c0
        /*0cfc*/ 	.short	0x0100
        /*0cfe*/ 	.byte	0x08
	.zero		1


	//   ....[21]....
        /*0d00*/ 	.word	0x000008d0
        /*0d04*/ 	.word	0x000000ff
        /*0d08*/ 	.word	0x000324b8
        /*0d0c*/ 	.short	0x0100
        /*0d0e*/ 	.byte	0x08
	.zero		1


	//   ....[22]....
        /*0d10*/ 	.word	0x000008e0
        /*0d14*/ 	.word	0x000000ff
        /*0d18*/ 	.word	0x000324c8
        /*0d1c*/ 	.short	0x0100
        /*0d1e*/ 	.byte	0x08
	.zero		1


	//   ....[23]....
        /*0d20*/ 	.word	0x00001dd0
        /*0d24*/ 	.word	0x00000007
        /*0d28*/ 	.word	0x00032400
        /*0d2c*/ 	.short	0x010a
        /*0d2e*/ 	.byte	0x3f
	.zero		1


	//   ....[24]....
        /*0d30*/ 	.word	0x00001e80
        /*0d34*/ 	.word	0x00000000
        /*0d38*/ 	.word	0x00032430
        /*0d3c*/ 	.short	0x010a
        /*0d3e*/ 	.byte	0x3f
	.zero		1


	//   ....[25]....
        /*0d40*/ 	.word	0x00001ec0
        /*0d44*/ 	.word	0x00000000
        /*0d48*/ 	.word	0x00032430
        /*0d4c*/ 	.short	0x010a
        /*0d4e*/ 	.byte	0x3f
	.zero		1


	//   ....[26]....
        /*0d50*/ 	.word	0x000021f0
        /*0d54*/ 	.word	0x00000007
        /*0d58*/ 	.word	0x00032410
        /*0d5c*/ 	.short	0x010a
        /*0d5e*/ 	.byte	0x3f
	.zero		1


	//   ....[27]....
        /*0d60*/ 	.word	0x00002230
        /*0d64*/ 	.word	0x00000000
        /*0d68*/ 	.word	0x00032450
        /*0d6c*/ 	.short	0x010a
        /*0d6e*/ 	.byte	0x3f
	.zero		1


	//   ....[28]....
        /*0d70*/ 	.word	0x00002270
        /*0d74*/ 	.word	0x00000000
        /*0d78*/ 	.word	0x00032450
        /*0d7c*/ 	.short	0x010a
        /*0d7e*/ 	.byte	0x3f
	.zero		1


	//   ....[29]....
        /*0d80*/ 	.word	0x00003de0
        /*0d84*/ 	.word	0x00000018
        /*0d88*/ 	.word	0x00000000
        /*0d8c*/ 	.short	0x0101
        /*0d8e*/ 	.byte	0x3f
	.zero		1


	//   ....[30]....
        /*0d90*/ 	.word	0x00004760
        /*0d94*/ 	.word	0x00000000
        /*0d98*/ 	.word	0x00000000
        /*0d9c*/ 	.short	0x0101
        /*0d9e*/ 	.byte	0x3f
	.zero		1


	//   ....[31]....
        /*0da0*/ 	.word	0x000048c0
        /*0da4*/ 	.word	0x000000ff
        /*0da8*/ 	.word	0x00032430
        /*0dac*/ 	.short	0x010a
        /*0dae*/ 	.byte	0x05
	.zero		1


	//   ....[32]....
        /*0db0*/ 	.word	0x00004900
        /*0db4*/ 	.word	0x000000ff
        /*0db8*/ 	.word	0x00032430
        /*0dbc*/ 	.short	0x010a
        /*0dbe*/ 	.byte	0x05
	.zero		1


	//   ....[33]....
        /*0dc0*/ 	.word	0x00004b10
        /*0dc4*/ 	.word	0x000000ff
        /*0dc8*/ 	.word	0x00032450
        /*0dcc*/ 	.short	0x010a
        /*0dce*/ 	.byte	0x05
	.zero		1


	//   ....[34]....
        /*0dd0*/ 	.word	0x00004b50
        /*0dd4*/ 	.word	0x000000ff
        /*0dd8*/ 	.word	0x00032450
        /*0ddc*/ 	.short	0x010a
        /*0dde*/ 	.byte	0x05
	.zero		1


	//   ....[35]....
        /*0de0*/ 	.word	0x00006370
        /*0de4*/ 	.word	0x00000099
        /*0de8*/ 	.word	0x00000000
        /*0dec*/ 	.short	0x0101
        /*0dee*/ 	.byte	0x3f
	.zero		1


	//   ....[36]....
        /*0df0*/ 	.word	0x000070b0
        /*0df4*/ 	.word	0x000000aa
        /*0df8*/ 	.word	0x00000000
        /*0dfc*/ 	.short	0x0101
        /*0dfe*/ 	.byte	0x3f
	.zero		1


	//   ....[37]....
        /*0e00*/ 	.word	0x000096a0
        /*0e04*/ 	.word	0x00000000
        /*0e08*/ 	.word	0x00000000
        /*0e0c*/ 	.short	0x0101
        /*0e0e*/ 	.byte	0x3f
	.zero		1


	//   ....[38]....
        /*0e10*/ 	.word	0x0000a150
        /*0e14*/ 	.word	0x00000009
        /*0e18*/ 	.word	0x00000000
        /*0e1c*/ 	.short	0x0101
        /*0e1e*/ 	.byte	0x3f
	.zero		1


	//   ....[39]....
        /*0e20*/ 	.word	0x0000e0c0
        /*0e24*/ 	.word	0x00000000
        /*0e28*/ 	.word	0x00032440
        /*0e2c*/ 	.short	0x010a
        /*0e2e*/ 	.byte	0x3f
	.zero		1


	//   ....[40]....
        /*0e30*/ 	.word	0x0000eee0
        /*0e34*/ 	.word	0x00000012
        /*0e38*/ 	.word	0x00032400
        /*0e3c*/ 	.short	0x0107
        /*0e3e*/ 	.byte	0x3f
	.zero		1


	//   ....[41]....
        /*0e40*/ 	.word	0x0000ef80
        /*0e44*/ 	.word	0x00000012
        /*0e48*/ 	.word	0x00032400
        /*0e4c*/ 	.short	0x0101
        /*0e4e*/ 	.byte	0x3f
	.zero		1


	//   ....[42]....
        /*0e50*/ 	.word	0x0000fa70
        /*0e54*/ 	.word	0x00000012
        /*0e58*/ 	.word	0x00032410
        /*0e5c*/ 	.short	0x0107
        /*0e5e*/ 	.byte	0x3f
	.zero		1


	//   ....[43]....
        /*0e60*/ 	.word	0x0000fb70
        /*0e64*/ 	.word	0x00000012
        /*0e68*/ 	.word	0x00032410
        /*0e6c*/ 	.short	0x0101
        /*0e6e*/ 	.byte	0x3f
	.zero		1


	//   ....[44]....
        /*0e70*/ 	.word	0x0000fb90
        /*0e74*/ 	.word	0x00000012
        /*0e78*/ 	.word	0x00032420
        /*0e7c*/ 	.short	0x010a
        /*0e7e*/ 	.byte	0x3f
	.zero		1


	//   ....[45]....
        /*0e80*/ 	.word	0x0000fc70
        /*0e84*/ 	.word	0x00000002
        /*0e88*/ 	.word	0x00032460
        /*0e8c*/ 	.short	0x010a
        /*0e8e*/ 	.byte	0x3f
	.zero		1


	//   ....[46]....
        /*0e90*/ 	.word	0x00010540
        /*0e94*/ 	.word	0x00000002
        /*0e98*/ 	.word	0x00032440
        /*0e9c*/ 	.short	0x010a
        /*0e9e*/ 	.byte	0x3f
	.zero		1


	//   ....[47]....
        /*0ea0*/ 	.word	0x00010770
        /*0ea4*/ 	.word	0x00000002
        /*0ea8*/ 	.word	0x00032460
        /*0eac*/ 	.short	0x010a
        /*0eae*/ 	.byte	0x3f
	.zero		1


	//   ....[48]....
        /*0eb0*/ 	.word	0x00010f80
        /*0eb4*/ 	.word	0x00000002
        /*0eb8*/ 	.word	0x00032440
        /*0ebc*/ 	.short	0x010a
        /*0ebe*/ 	.byte	0x3f
	.zero		1


	//   ....[49]....
        /*0ec0*/ 	.word	0x000111b0
        /*0ec4*/ 	.word	0x00000002
        /*0ec8*/ 	.word	0x00032460
        /*0ecc*/ 	.short	0x010a
        /*0ece*/ 	.byte	0x3f
	.zero		1


	//   ....[50]....
        /*0ed0*/ 	.word	0x00011950
        /*0ed4*/ 	.word	0x00000003
        /*0ed8*/ 	.word	0x00032440
        /*0edc*/ 	.short	0x010a
        /*0ede*/ 	.byte	0x3f
	.zero		1


	//   ....[51]....
        /*0ee0*/ 	.word	0x00011b80
        /*0ee4*/ 	.word	0x00000003
        /*0ee8*/ 	.word	0x00032460
        /*0eec*/ 	.short	0x010a
        /*0eee*/ 	.byte	0x3f
	.zero		1


	//   ....[52]....
        /*0ef0*/ 	.word	0x000130e0
        /*0ef4*/ 	.word	0x00000000
        /*0ef8*/ 	.word	0x00032420
        /*0efc*/ 	.short	0x010a
        /*0efe*/ 	.byte	0x3f
	.zero		1


	//   ....[53]....
        /*0f00*/ 	.word	0x000132d0
        /*0f04*/ 	.word	0x00000006
        /*0f08*/ 	.word	0x00000000
        /*0f0c*/ 	.short	0x010a
        /*0f0e*/ 	.byte	0x3f
	.zero		1


	//   ....[54]....
        /*0f10*/ 	.word	0x00013300
        /*0f14*/ 	.word	0x00000007
        /*0f18*/ 	.word	0x00000000
        /*0f1c*/ 	.short	0x010a
        /*0f1e*/ 	.byte	0x3f
	.zero		1


	//   ....[55]....
        /*0f20*/ 	.word	0x00013360
        /*0f24*/ 	.word	0x00000004
        /*0f28*/ 	.word	0x00000000
        /*0f2c*/ 	.short	0x010a
        /*0f2e*/ 	.byte	0x3f
	.zero		1


	//   ....[56]....
        /*0f30*/ 	.word	0x00013390
        /*0f34*/ 	.word	0x00000003
        /*0f38*/ 	.word	0x00000000
        /*0f3c*/ 	.short	0x010a
        /*0f3e*/ 	.byte	0x3f
	.zero		1


	//   ....[57]....
        /*0f40*/ 	.word	0x000133f0
        /*0f44*/ 	.word	0x00000007
        /*0f48*/ 	.word	0x00032400
        /*0f4c*/ 	.short	0x010a
        /*0f4e*/ 	.byte	0x3f
	.zero		1


	//   ....[58]....
        /*0f50*/ 	.word	0x00013440
        /*0f54*/ 	.word	0x00000000
        /*0f58*/ 	.word	0x00032430
        /*0f5c*/ 	.short	0x010a
        /*0f5e*/ 	.byte	0x3f
	.zero		1


	//   ....[59]....
        /*0f60*/ 	.word	0x00013490
        /*0f64*/ 	.word	0x00000007
        /*0f68*/ 	.word	0x00032410
        /*0f6c*/ 	.short	0x010a
        /*0f6e*/ 	.byte	0x3f
	.zero		1


	//   ....[60]....
        /*0f70*/ 	.word	0x000134e0
        /*0f74*/ 	.word	0x00000000
        /*0f78*/ 	.word	0x00032450
        /*0f7c*/ 	.short	0x010a
        /*0f7e*/ 	.byte	0x3f
	.zero		1


	//   ....[61]....
        /*0f80*/ 	.word	0x00013540
        /*0f84*/ 	.word	0x00000015
        /*0f88*/ 	.word	0x00032430
        /*0f8c*/ 	.short	0x010a
        /*0f8e*/ 	.byte	0x3f
	.zero		1


	//   ....[62]....
        /*0f90*/ 	.word	0x000135a0
        /*0f94*/ 	.word	0x00000015
        /*0f98*/ 	.word	0x00032450
        /*0f9c*/ 	.short	0x010a
        /*0f9e*/ 	.byte	0x3f
	.zero		1


	//   ....[63]....
        /*0fa0*/ 	.word	0x00013740
        /*0fa4*/ 	.word	0x00000000
        /*0fa8*/ 	.word	0x00032440
        /*0fac*/ 	.short	0x010a
        /*0fae*/ 	.byte	0x3f
	.zero		1


	//   ....[64]....
        /*0fb0*/ 	.word	0x00015050
        /*0fb4*/ 	.word	0x00000012
        /*0fb8*/ 	.word	0x00032420
        /*0fbc*/ 	.short	0x010a
        /*0fbe*/ 	.byte	0x3f
	.zero		1


	//   ....[65]....
        /*0fc0*/ 	.word	0x000150a0
        /*0fc4*/ 	.word	0x00000002
        /*0fc8*/ 	.word	0x00032460
        /*0fcc*/ 	.short	0x010a
        /*0fce*/ 	.byte	0x3f
	.zero		1


	//   ....[66]....
        /*0fd0*/ 	.word	0x000150f0
        /*0fd4*/ 	.word	0x00000002
        /*0fd8*/ 	.word	0x00032440
        /*0fdc*/ 	.short	0x010a
        /*0fde*/ 	.byte	0x3f
	.zero		1


	//   ....[67]....
        /*0fe0*/ 	.word	0x00015140
        /*0fe4*/ 	.word	0x00000002
        /*0fe8*/ 	.word	0x00032460
        /*0fec*/ 	.short	0x010a
        /*0fee*/ 	.byte	0x3f
	.zero		1


	//   ....[68]....
        /*0ff0*/ 	.word	0x00015190
        /*0ff4*/ 	.word	0x00000002
        /*0ff8*/ 	.word	0x00032440
        /*0ffc*/ 	.short	0x010a
        /*0ffe*/ 	.byte	0x3f
	.zero		1


	//   ....[69]....
        /*1000*/ 	.word	0x000151e0
        /*1004*/ 	.word	0x00000002
        /*1008*/ 	.word	0x00032460
        /*100c*/ 	.short	0x010a
        /*100e*/ 	.byte	0x3f
	.zero		1


	//   ....[70]....
        /*1010*/ 	.word	0x00015230
        /*1014*/ 	.word	0x00000003
        /*1018*/ 	.word	0x00032440
        /*101c*/ 	.short	0x010a
        /*101e*/ 	.byte	0x3f
	.zero		1


	//   ....[71]....
        /*1020*/ 	.word	0x00015280
        /*1024*/ 	.word	0x00000003
        /*1028*/ 	.word	0x00032460
        /*102c*/ 	.short	0x010a
        /*102e*/ 	.byte	0x3f
	.zero		1


	//   ....[72]....
        /*1030*/ 	.word	0x00015dc0
        /*1034*/ 	.word	0x00000000
        /*1038*/ 	.word	0x00032420
        /*103c*/ 	.short	0x010a
        /*103e*/ 	.byte	0x3f
	.zero		1


	//   ....[73]....
        /*1040*/ 	.word	0x00015f60
        /*1044*/ 	.word	0x00000006
        /*1048*/ 	.word	0x00000000
        /*104c*/ 	.short	0x010a
        /*104e*/ 	.byte	0x3f
	.zero		1


	//   ....[74]....
        /*1050*/ 	.word	0x00015fb0
        /*1054*/ 	.word	0x00000007
        /*1058*/ 	.word	0x00000000
        /*105c*/ 	.short	0x010a
        /*105e*/ 	.byte	0x3f
	.zero		1


	//   ....[75]....
        /*1060*/ 	.word	0x00016000
        /*1064*/ 	.word	0x00000004
        /*1068*/ 	.word	0x00000000
        /*106c*/ 	.short	0x010a
        /*106e*/ 	.byte	0x3f
	.zero		1


	//----- nvinfo : EIATTR_NUM_MBARRIERS
	.align		4
.L_1245:
        /*1070*/ 	.byte	0x03, 0x38
        /*1072*/ 	.short	0x0017


	//----- nvinfo : EIATTR_EXIT_INSTR_OFFSETS
	.align		4
        /*1074*/ 	.byte	0x04, 0x1c
        /*1076*/ 	.short	(.L_1247 - .L_1246)


	//   ....[0]....
.L_1246:
        /*1078*/ 	.word	0x00000a90


	//   ....[1]....
        /*107c*/ 	.word	0x0000c1c0


	//   ....[2]....
        /*1080*/ 	.word	0x000133e0


	//----- nvinfo : EIATTR_MAX_THREADS
	.align		4
.L_1247:
        /*1084*/ 	.byte	0x04, 0x05
        /*1086*/ 	.short	(.L_1249 - .L_1248)
.L_1248:
        /*1088*/ 	.word	0x00000180
        /*108c*/ 	.word	0x00000001
        /*1090*/ 	.word	0x00000001


	//----- nvinfo : EIATTR_CRS_STACK_SIZE
	.align		4
.L_1249:
        /*1094*/ 	.byte	0x04, 0x1e
        /*1096*/ 	.short	(.L_1251 - .L_1250)
.L_1250:
        /*1098*/ 	.word	0x00000000


	//----- nvinfo : EIATTR_CBANK_PARAM_SIZE
	.align		4
.L_1251:
        /*109c*/ 	.byte	0x03, 0x19
        /*109e*/ 	.short	0x0bf0


	//----- nvinfo : EIATTR_PARAM_CBANK
	.align		4
        /*10a0*/ 	.byte	0x04, 0x0a
        /*10a2*/ 	.short	(.L_1253 - .L_1252)
	.align		4
.L_1252:
        /*10a4*/ 	.word	index@(.nv.constant0._ZN7cutlass13device_kernelIN5flash11enable_sm90INS1_16FlashAttnFwdSm90INS1_25CollectiveMainloopFwdSm90ILi2EN4cute5tupleIJNS5_1CILi1EEES8_S8_EEENS6_IJNS7_ILi128EEENS7_ILi96EEENS7_ILi64EEEEEELi256ENS_10bfloat16_tEfNS_4arch4Sm90ELb0ELb0ELb1ELb1ELb0ELb0ELb1ELb1ELb0ELb1ELb1ELb0EEENS1_21CollectiveEpilogueFwdINS6_IJSA_NS7_ILi256EEESB_EEES9_SE_SG_Li256ELb1ELb1ELb1ELb0EEENS1_36VarlenDynamicPersistentTileSchedulerILi128ELi96ELi256ELi128ELb1ELb1ELb1ELb0ELb1ELb1EEEEEEEEEvNT_6ParamsE)
        /*10a8*/ 	.short	0x0210
        /*10aa*/ 	.short	0x0bf0


	//----- nvinfo : EIATTR_SW_WAR
	.align		4
.L_1253:
        /*10ac*/ 	.byte	0x04, 0x36
        /*10ae*/ 	.short	(.L_1255 - .L_1254)
.L_1254:
        /*10b0*/ 	.word	0x00000008
.L_1255:


//--------------------- .nv.info._ZN7cutlass13device_kernelIN5flash11enable_sm90INS1_16FlashAttnFwdSm90INS1_25CollectiveMainloopFwdSm90ILi2EN4cute5tupleIJNS5_1CILi1EEES8_S8_EEENS6_IJNS7_ILi128EEENS7_ILi96EEENS7_ILi64EEEEEELi256ENS_10bfloat16_tEfNS_4arch4Sm90ELb0ELb0ELb1ELb1ELb0ELb1ELb1ELb1ELb0ELb1ELb1ELb0EEENS1_21CollectiveEpilogueFwdINS6_IJSA_NS7_ILi256EEESB_EEES9_SE_SG_Li256ELb1ELb1ELb1ELb0EEENS1_36VarlenDynamicPersistentTileSchedulerILi128ELi96ELi256ELi128ELb1ELb1ELb1ELb0ELb1ELb1EEEEEEEEEvNT_6ParamsE --------------------------
	.section	.nv.info._ZN7cutlass13device_kernelIN5flash11enable_sm90INS1_16FlashAttnFwdSm90INS1_25CollectiveMainloopFwdSm90ILi2EN4cute5tupleIJNS5_1CILi1EEES8_S8_EEENS6_IJNS7_ILi128EEENS7_ILi96EEENS7_ILi64EEEEEELi256ENS_10bfloat16_tEfNS_4arch4Sm90ELb0ELb0ELb1ELb1ELb0ELb1ELb1ELb1ELb0ELb1ELb1ELb0EEENS1_21CollectiveEpilogueFwdINS6_IJSA_NS7_ILi256EEESB_EEES9_SE_SG_Li256ELb1ELb1ELb1ELb0EEENS1_36VarlenDynamicPersistentTileSchedulerILi128ELi96ELi256ELi128ELb1ELb1ELb1ELb0ELb1ELb1EEEEEEEEEvNT_6ParamsE,"",@"SHT_CUDA_INFO"
	.sectionflags	@""
	.align	4


	//----- nvinfo : EIATTR_CUDA_API_VERSION
	.align		4
        /*0000*/ 	.byte	0x04, 0x37
        /*0002*/ 	.short	(.L_1257 - .L_1256)
.L_1256:
        /*0004*/ 	.word	0x00000082


	//----- nvinfo : EIATTR_KPARAM_INFO
	.align		4
.L_1257:
        /*0008*/ 	.byte	0x04, 0x17
        /*000a*/ 	.short	(.L_1259 - .L_1258)
.L_1258:
        /*000c*/ 	.word	0x00000000
        /*0010*/ 	.short	0x0000
        /*0012*/ 	.short	0x0070
        /*0014*/ 	.byte	0x00, 0xf0, 0x01, 0x2e


	//----- nvinfo : EIATTR_SPARSE_MMA_MASK
	.align		4
.L_1259:
        /*0018*/ 	.byte	0x03, 0x50
        /*001a*/ 	.short	0x0000


	//----- nvinfo : EIATTR_MAXREG_COUNT
	.align		4
        /*001c*/ 	.byte	0x03, 0x1b
        /*001e*/ 	.short	0x00a8


	//----- nvinfo : EIATTR_NUM_BARRIERS
	.align		4
        /*0020*/ 	.byte	0x02, 0x4c
        /*0022*/ 	.byte	0x10
	.zero		1


	//----- nvinfo : EIATTR_EXTERNS
	.align		4
        /*0024*/ 	.byte	0x04, 0x0f
        /*0026*/ 	.short	(.L_1261 - .L_1260)


	//   ....[0]....
	.align		4
.L_1260:
        /*0028*/ 	.word	index@(__assertfail)


	//----- nvinfo : EIATTR_ANNOTATIONS
	.align		4
.L_1261:
        /*002c*/ 	.byte	0x04, 0x55
        /*002e*/ 	.short	(.L_1263 - .L_1262)


	//   ....[0]....
.L_1262:
        /* <DEDUP_REMOVED lines=123> */


	//----- nvinfo : EIATTR_MERCURY_ISA_VERSION
	.align		4
.L_1263:
        /*07c8*/ 	.byte	0x03, 0x5f
        /*07ca*/ 	.short	0x0101


	//----- nvinfo : EIATTR_UNUSED_LOAD_BYTE_OFFSET
	.align		4
        /*07cc*/ 	.byte	0x04, 0x44
        /*07ce*/ 	.short	(.L_1265 - .L_1264)


	//   ....[0]....
.L_1264:
        /*07d0*/ 	.word	0x00000b00
        /*07d4*/ 	.word	0x0000fff0


	//   ....[1]....
        /*07d8*/ 	.word	0x0000f490
        /*07dc*/ 	.word	0x0000fff0


	//----- nvinfo : EIATTR_INT_WARP_WIDE_INSTR_OFFSETS
	.align		4
.L_1265:
        /*07e0*/ 	.byte	0x04, 0x31
        /*07e2*/ 	.short	(.L_1267 - .L_1266)


	//   ....[0]....
.L_1266:
        /*07e4*/ 	.word	0x00000190


	//   ....[1]....
        /*07e8*/ 	.word	0x000001d0


	//   ....[2]....
        /*07ec*/ 	.word	0x00000240


	//   ....[3]....
        /*07f0*/ 	.word	0x00000250


	//   ....[4]....
        /*07f4*/ 	.word	0x000171b0


	//   ....[5]....
        /*07f8*/ 	.word	0x00017240


	//   ....[6]....
        /*07fc*/ 	.word	0x0001bc20


	//   ....[7]....
        /*0800*/ 	.word	0x0001bcb0


	//----- nvinfo : EIATTR_COOP_GROUP_MASK_REGIDS
	.align		4
.L_1267:
        /*0804*/ 	.byte	0x04, 0x29
        /*0806*/ 	.short	(.L_1269 - .L_1268)


	//   ....[0]....
.L_1268:
        /*0808*/ 	.word	0xffffffff


	//   ....[1]....
        /*080c*/ 	.word	0xffffffff


	//   ....[2]....
        /*0810*/ 	.word	0xffffffff


	//   ....[3]....
        /*0814*/ 	.word	0xffffffff


	//   ....[4]....
        /*0818*/ 	.word	0xffffffff


	//   ....[5]....
        /*081c*/ 	.word	0xffffffff


	//   ....[6]....
        /*0820*/ 	.word	0xffffffff


	//   ....[7]....
        /*0824*/ 	.word	0xffffffff


	//   ....[8]....
        /*0828*/ 	.word	0xffffffff


	//   ....[9]....
        /*082c*/ 	.word	0xffffffff


	//   ....[10]....
        /*0830*/ 	.word	0xffffffff


	//   ....[11]....
        /*0834*/ 	.word	0xffffffff


	//   ....[12]....
        /*0838*/ 	.word	0xffffffff


	//   ....[13]....
        /*083c*/ 	.word	0xffffffff


	//   ....[14]....
        /*0840*/ 	.word	0xffffffff


	//   ....[15]....
        /*0844*/ 	.word	0xffffffff


	//   ....[16]....
        /*0848*/ 	.word	0xffffffff


	//   ....[17]....
        /*084c*/ 	.word	0xffffffff


	//   ....[18]....
        /*0850*/ 	.word	0xffffffff


	//   ....[19]....
        /*0854*/ 	.word	0xffffffff


	//   ....[20]....
        /*0858*/ 	.word	0xffffffff


	//   ....[21]....
        /*085c*/ 	.word	0xffffffff


	//   ....[22]....
        /*0860*/ 	.word	0xffffffff


	//   ....[23]....
        /*0864*/ 	.word	0xffffffff


	//   ....[24]....
        /*0868*/ 	.word	0xffffffff


	//   ....[25]....
        /*086c*/ 	.word	0xffffffff


	//   ....[26]....
        /*0870*/ 	.word	0xffffffff


	//   ....[27]....
        /*0874*/ 	.word	0xffffffff


	//   ....[28]....
        /*0878*/ 	.word	0xffffffff


	//   ....[29]....
        /*087c*/ 	.word	0xffffffff


	//   ....[30]....
        /*0880*/ 	.word	0xffffffff


	//   ....[31]....
        /*0884*/ 	.word	0xffffffff


	//   ....[32]....
        /*0888*/ 	.word	0xffffffff


	//   ....[33]....
        /*088c*/ 	.word	0xffffffff


	//   ....[34]....
        /*0890*/ 	.word	0xffffffff


	//   ....[35]....
        /*0894*/ 	.word	0xffffffff


	//   ....[36]....
        /*0898*/ 	.word	0xffffffff


	//   ....[37]....
        /*089c*/ 	.word	0xffffffff


	//   ....[38]....
        /*08a0*/ 	.word	0xffffffff


	//   ....[39]....
        /*08a4*/ 	.word	0xffffffff


	//   ....[40]....
        /*08a8*/ 	.word	0xffffffff


	//   ....[41]....
        /*08ac*/ 	.word	0xffffffff


	//   ....[42]....
        /*08b0*/ 	.word	0xffffffff


	//   ....[43]....
        /*08b4*/ 	.word	0xffffffff


	//   ....[44]....
        /*08b8*/ 	.word	0xffffffff


	//   ....[45]....
        /*08bc*/ 	.word	0xffffffff


	//   ....[46]....
        /*08c0*/ 	.word	0xffffffff


	//   ....[47]....
        /*08c4*/ 	.word	0xffffffff


	//   ....[48]....
        /*08c8*/ 	.word	0xffffffff


	//   ....[49]....
        /*08cc*/ 	.word	0xffffffff


	//   ....[50]....
        /*08d0*/ 	.word	0xffffffff


	//   ....[51]....
        /*08d4*/ 	.word	0xffffffff


	//   ....[52]....
        /*08d8*/ 	.word	0xffffffff


	//   ....[53]....
        /*08dc*/ 	.word	0xffffffff


	//   ....[54]....
        /*08e0*/ 	.word	0xffffffff


	//   ....[55]....
        /*08e4*/ 	.word	0xffffffff


	//   ....[56]....
        /*08e8*/ 	.word	0xffffffff


	//   ....[57]....
        /*08ec*/ 	.word	0xffffffff


	//   ....[58]....
        /*08f0*/ 	.word	0xffffffff


	//   ....[59]....
        /*08f4*/ 	.word	0xffffffff


	//   ....[60]....
        /*08f8*/ 	.word	0xffffffff


	//   ....[61]....
        /*08fc*/ 	.word	0xffffffff


	//   ....[62]....
        /*0900*/ 	.word	0xffffffff


	//   ....[63]....
        /*0904*/ 	.word	0xffffffff


	//   ....[64]....
        /*0908*/ 	.word	0xffffffff


	//   ....[65]....
        /*090c*/ 	.word	0xffffffff


	//   ....[66]....
        /*0910*/ 	.word	0xffffffff


	//   ....[67]....
        /*0914*/ 	.word	0xffffffff


	//   ....[68]....
        /*0918*/ 	.word	0xffffffff


	//   ....[69]....
        /*091c*/ 	.word	0xffffffff


	//   ....[70]....
        /*0920*/ 	.word	0xffffffff


	//   ....[71]....
        /*0924*/ 	.word	0xffffffff


	//   ....[72]....
        /*0928*/ 	.word	0xffffffff


	//   ....[73]....
        /*092c*/ 	.word	0xffffffff


	//   ....[74]....
        /*0930*/ 	.word	0xffffffff


	//   ....[75]....
        /*0934*/ 	.word	0xffffffff


	//   ....[76]....
        /*0938*/ 	.word	0xffffffff


	//   ....[77]....
        /*093c*/ 	.word	0xffffffff


	//   ....[78]....
        /*0940*/ 	.word	0xffffffff


	//   ....[79]....
        /*0944*/ 	.word	0xffffffff


	//   ....[80]....
        /*0948*/ 	.word	0xffffffff


	//   ....[81]....
        /*094c*/ 	.word	0xffffffff


	//   ....[82]....
        /*0950*/ 	.word	0xffffffff


	//   ....[83]....
        /*0954*/ 	.word	0xffffffff


	//   ....[84]....
        /*0958*/ 	.word	0xffffffff


	//   ....[85]....
        /*095c*/ 	.word	0xffffffff


	//   ....[86]....
        /*0960*/ 	.word	0xffffffff


	//   ....[87]....
        /*0964*/ 	.word	0xffffffff


	//   ....[88]....
        /*0968*/ 	.word	0xffffffff


	//   ....[89]....
        /*096c*/ 	.word	0xffffffff


	//   ....[90]....
        /*0970*/ 	.word	0xffffffff


	//   ....[91]....
        /*0974*/ 	.word	0xffffffff


	//   ....[92]....
        /*0978*/ 	.word	0xffffffff


	//   ....[93]....
        /*097c*/ 	.word	0xffffffff


	//   ....[94]....
        /*0980*/ 	.word	0xffffffff


	//   ....[95]....
        /*0984*/ 	.word	0xffffffff


	//   ....[96]....
        /*0988*/ 	.word	0xffffffff


	//   ....[97]....
        /*098c*/ 	.word	0xffffffff


	//   ....[98]....
        /*0990*/ 	.word	0xffffffff


	//   ....[99]....
        /*0994*/ 	.word	0xffffffff


	//   ....[100]....
        /*0998*/ 	.word	0xffffffff


	//   ....[101]....
        /*099c*/ 	.word	0xffffffff


	//   ....[102]....
        /*09a0*/ 	.word	0xffffffff


	//   ....[103]....
        /*09a4*/ 	.word	0xffffffff


	//   ....[104]....
        /*09a8*/ 	.word	0xffffffff


	//   ....[105]....
        /*09ac*/ 	.word	0xffffffff


	//   ....[106]....
        /*09b0*/ 	.word	0xffffffff


	//   ....[107]....
        /*09b4*/ 	.word	0xffffffff


	//   ....[108]....
        /*09b8*/ 	.word	0xffffffff


	//   ....[109]....
        /*09bc*/ 	.word	0xffffffff


	//   ....[110]....
        /*09c0*/ 	.word	0xffffffff


	//   ....[111]....
        /*09c4*/ 	.word	0xffffffff


	//   ....[112]....
        /*09c8*/ 	.word	0xffffffff


	//   ....[113]....
        /*09cc*/ 	.word	0xffffffff


	//   ....[114]....
        /*09d0*/ 	.word	0xffffffff


	//   ....[115]....
        /*09d4*/ 	.word	0xffffffff


	//   ....[116]....
        /*09d8*/ 	.word	0xffffffff


	//   ....[117]....
        /*09dc*/ 	.word	0xffffffff


	//   ....[118]....
        /*09e0*/ 	.word	0xffffffff


	//   ....[119]....
        /*09e4*/ 	.word	0xffffffff


	//   ....[120]....
        /*09e8*/ 	.word	0xffffffff


	//   ....[121]....
        /*09ec*/ 	.word	0xffffffff


	//   ....[122]....
        /*09f0*/ 	.word	0x0500000f


	//   ....[123]....
        /*09f4*/ 	.word	0x0500000f


	//   ....[124]....
        /*09f8*/ 	.word	0x0500000f


	//   ....[125]....
        /*09fc*/ 	.word	0x0500000f


	//   ....[126]....
        /*0a00*/ 	.word	0x0500000f


	//   ....[127]....
        /*0a04*/ 	.word	0x0500000f


	//   ....[128]....
        /*0a08*/ 	.word	0x0500000f


	//   ....[129]....
        /*0a0c*/ 	.word	0x0500000f


	//   ....[130]....
        /*0a10*/ 	.word	0x0500000f


	//   ....[131]....
        /*0a14*/ 	.word	0x0500000f


	//   ....[132]....
        /*0a18*/ 	.word	0x0500000f


	//   ....[133]....
        /*0a1c*/ 	.word	0x0500000f


	//   ....[134]....
        /*0a20*/ 	.word	0x0500000f


	//   ....[135]....
        /*0a24*/ 	.word	0x0500000f


	//   ....[136]....
        /*0a28*/ 	.word	0x0500000f


	//   ....[137]....
        /*0a2c*/ 	.word	0x0500000f


	//   ....[138]....
        /*0a30*/ 	.word	0x0500000f


	//   ....[139]....
        /*0a34*/ 	.word	0x0500000f


	//   ....[140]....
        /*0a38*/ 	.word	0x0500000f


	//   ....[141]....
        /*0a3c*/ 	.word	0x0500000f


	//   ....[142]....
        /*0a40*/ 	.word	0x0500000f


	//   ....[143]....
        /*0a44*/ 	.word	0x0500000f


	//   ....[144]....
        /*0a48*/ 	.word	0x0500000f


	//   ....[145]....
        /*0a4c*/ 	.word	0x0500000f


	//   ....[146]....
        /*0a50*/ 	.word	0x0500000f


	//   ....[147]....
        /*0a54*/ 	.word	0x0500000f


	//   ....[148]....
        /*0a58*/ 	.word	0x0500000f


	//   ....[149]....
        /*0a5c*/ 	.word	0x0500000f


	//   ....[150]....
        /*0a60*/ 	.word	0x0500000f


	//   ....[151]....
        /*0a64*/ 	.word	0x0500000f


	//   ....[152]....
        /*0a68*/ 	.word	0x0500000f


	//   ....[153]....
        /*0a6c*/ 	.word	0x0500000f


	//   ....[154]....
        /*0a70*/ 	.word	0x0500000f


	//   ....[155]....
        /*0a74*/ 	.word	0x0500000f


	//   ....[156]....
        /*0a78*/ 	.word	0x0500000f


	//   ....[157]....
        /*0a7c*/ 	.word	0x0500000f


	//   ....[158]....
        /*0a80*/ 	.word	0x0500000f


	//   ....[159]....
        /*0a84*/ 	.word	0x0500000f


	//   ....[160]....
        /*0a88*/ 	.word	0x0500000f


	//   ....[161]....
        /*0a8c*/ 	.word	0x0500000f


	//   ....[162]....
        /*0a90*/ 	.word	0x0500000f


	//   ....[163]....
        /*0a94*/ 	.word	0x0500000f


	//   ....[164]....
        /*0a98*/ 	.word	0x0500000f


	//   ....[165]....
        /*0a9c*/ 	.word	0x0500000f


	//   ....[166]....
        /*0aa0*/ 	.word	0x0500000f


	//   ....[167]....
        /*0aa4*/ 	.word	0x0500000f


	//   ....[168]....
        /*0aa8*/ 	.word	0x0500000f


	//   ....[169]....
        /*0aac*/ 	.word	0x0500000f


	//   ....[170]....
        /*0ab0*/ 	.word	0x0500000f


	//   ....[171]....
        /*0ab4*/ 	.word	0x0500000f


	//   ....[172]....
        /*0ab8*/ 	.word	0x0500000f


	//   ....[173]....
        /*0abc*/ 	.word	0x0500000f


	//   ....[174]....
        /*0ac0*/ 	.word	0x0500000f


	//   ....[175]....
        /*0ac4*/ 	.word	0x0500000f


	//   ....[176]....
        /*0ac8*/ 	.word	0x0500000f


	//   ....[177]....
        /*0acc*/ 	.word	0x0500000f


	//   ....[178]....
        /*0ad0*/ 	.word	0x0500000f


	//   ....[179]....
        /*0ad4*/ 	.word	0x0500000f


	//   ....[180]....
        /*0ad8*/ 	.word	0x0500000f


	//   ....[181]....
        /*0adc*/ 	.word	0x0500000f


	//   ....[182]....
        /*0ae0*/ 	.word	0x0500000f


	//   ....[183]....
        /*0ae4*/ 	.word	0x0500000f


	//   ....[184]....
        /*0ae8*/ 	.word	0x0500000f


	//   ....[185]....
        /*0aec*/ 	.word	0x0500000f


	//   ....[186]....
        /*0af0*/ 	.word	0x0500000f


	//   ....[187]....
        /*0af4*/ 	.word	0x0500000f


	//   ....[188]....
        /*0af8*/ 	.word	0x0500000f


	//   ....[189]....
        /*0afc*/ 	.word	0x0500000f


	//   ....[190]....
        /*0b00*/ 	.word	0x0500000f


	//   ....[191]....
        /*0b04*/ 	.word	0x0500000f


	//   ....[192]....
        /*0b08*/ 	.word	0x0500000f


	//   ....[193]....
        /*0b0c*/ 	.word	0x0500000f


	//   ....[194]....
        /*0b10*/ 	.word	0x0500000f


	//   ....[195]....
        /*0b14*/ 	.word	0x0500000f


	//   ....[196]....
        /*0b18*/ 	.word	0x0500000f


	//   ....[197]....
        /*0b1c*/ 	.word	0x0500000f


	//   ....[198]....
        /*0b20*/ 	.word	0x0500000f


	//   ....[199]....
        /*0b24*/ 	.word	0x0500000f


	//   ....[200]....
        /*0b28*/ 	.word	0x0500000f


	//   ....[201]....
        /*0b2c*/ 	.word	0x0500000f


	//   ....[202]....
        /*0b30*/ 	.word	0x0500000f


	//   ....[203]....
        /*0b34*/ 	.word	0x0500000f


	//----- nvinfo : EIATTR_COOP_GROUP_INSTR_OFFSETS
	.align		4
.L_1269:
        /*0b38*/ 	.byte	0x04, 0x28
        /*0b3a*/ 	.short	(.L_1271 - .L_1270)


	//   ....[0]....
.L_1270:
        /*0b3c*/ 	.word	0x00000070


	//   ....[1]....
        /*0b40*/ 	.word	0x000001a0


	//   ....[2]....
        /*0b44*/ 	.word	0x000001f0


	//   ....[3]....
        /*0b48*/ 	.word	0x00000440


	//   ....[4]....
        /*0b4c*/ 	.word	0x000005a0


	//   ....[5]....
        /*0b50*/ 	.word	0x000006c0


	//   ....[6]....
        /*0b54*/ 	.word	0x00000820


	//   ....[7]....
        /*0b58*/ 	.word	0x00006700


	//   ....[8]....
        /*0b5c*/ 	.word	0x00006cf0


	//   ....[9]....
        /*0b60*/ 	.word	0x00006d00


	//   ....[10]....
        /*0b64*/ 	.word	0x00006d10


	//   ....[11]....
        /*0b68*/ 	.word	0x00006d20


	//   ....[12]....
        /*0b6c*/ 	.word	0x00007cf0


	//   ....[13]....
        /*0b70*/ 	.word	0x00007d00


	//   ....[14]....
        /*0b74*/ 	.word	0x00007d10


	//   ....[15]....
        /*0b78*/ 	.word	0x00007d20


	//   ....[16]....
        /*0b7c*/ 	.word	0x0000aad0


	//   ....[17]....
        /*0b80*/ 	.word	0x0000ab10


	//   ....[18]....
        /*0b84*/ 	.word	0x0000aee0


	//   ....[19]....
        /*0b88*/ 	.word	0x0000af50


	//   ....[20]....
        /*0b8c*/ 	.word	0x0000ce40


	//   ....[21]....
        /*0b90*/ 	.word	0x0000ce70


	//   ....[22]....
        /*0b94*/ 	.word	0x0000d560


	//   ....[23]....
        /*0b98*/ 	.word	0x0000d580


	//   ....[24]....
        /*0b9c*/ 	.word	0x0000e9f0


	//   ....[25]....
        /*0ba0*/ 	.word	0x0000eaa0


	//   ....[26]....
        /*0ba4*/ 	.word	0x0000eb40


	//   ....[27]....
        /*0ba8*/ 	.word	0x0000ed10


	//   ....[28]....
        /*0bac*/ 	.word	0x000104f0


	//   ....[29]....
        /*0bb0*/ 	.word	0x00010510


	//   ....[30]....
        /*0bb4*/ 	.word	0x00010520


	//   ....[31]....
        /*0bb8*/ 	.word	0x00010530


	//   ....[32]....
        /*0bbc*/ 	.word	0x00010f40


	//   ....[33]....
        /*0bc0*/ 	.word	0x00010f50


	//   ....[34]....
        /*0bc4*/ 	.word	0x00011150


	//   ....[35]....
        /*0bc8*/ 	.word	0x00011160


	//   ....[36]....
        /*0bcc*/ 	.word	0x00011320


	//   ....[37]....
        /*0bd0*/ 	.word	0x00011330


	//   ....[38]....
        /*0bd4*/ 	.word	0x000114f0


	//   ....[39]....
        /*0bd8*/ 	.word	0x00011500


	//   ....[40]....
        /*0bdc*/ 	.word	0x00011960


	//   ....[41]....
        /*0be0*/ 	.word	0x00011970


	//   ....[42]....
        /*0be4*/ 	.word	0x000126f0


	//   ....[43]....
        /*0be8*/ 	.word	0x00012700


	//   ....[44]....
        /*0bec*/ 	.word	0x00013ca0


	//   ....[45]....
        /*0bf0*/ 	.word	0x00013cb0


	//   ....[46]....
        /*0bf4*/ 	.word	0x00013e80


	//   ....[47]....
        /*0bf8*/ 	.word	0x00013e90


	//   ....[48]....
        /*0bfc*/ 	.word	0x00014050


	//   ....[49]....
        /*0c00*/ 	.word	0x00014060


	//   ....[50]....
        /*0c04*/ 	.word	0x00014220


	//   ....[51]....
        /*0c08*/ 	.word	0x00014230


	//   ....[52]....
        /*0c0c*/ 	.word	0x00014450


	//   ....[53]....
        /*0c10*/ 	.word	0x00014680


	//   ....[54]....
        /*0c14*/ 	.word	0x000146b0


	//   ....[55]....
        /*0c18*/ 	.word	0x000146e0


	//   ....[56]....
        /*0c1c*/ 	.word	0x00014710


	//   ....[57]....
        /*0c20*/ 	.word	0x00014740


	//   ....[58]....
        /*0c24*/ 	.word	0x00014770


	//   ....[59]....
        /*0c28*/ 	.word	0x00014910


	//   ....[60]....
        /*0c2c*/ 	.word	0x00014940


	//   ....[61]....
        /*0c30*/ 	.word	0x00014970


	//   ....[62]....
        /*0c34*/ 	.word	0x000149a0


	//   ....[63]....
        /*0c38*/ 	.word	0x000149d0


	//   ....[64]....
        /*0c3c*/ 	.word	0x00014a00


	//   ....[65]....
        /*0c40*/ 	.word	0x00014a90


	//   ....[66]....
        /*0c44*/ 	.word	0x00014ac0


	//   ....[67]....
        /*0c48*/ 	.word	0x00014ad0


	//   ....[68]....
        /*0c4c*/ 	.word	0x00014b80


	//   ....[69]....
        /*0c50*/ 	.word	0x00015be0


	//   ....[70]....
        /*0c54*/ 	.word	0x00017790


	//   ....[71]....
        /*0c58*/ 	.word	0x00018250


	//   ....[72]....
        /*0c5c*/ 	.word	0x00018280


	//   ....[73]....
        /*0c60*/ 	.word	0x000182c0


	//   ....[74]....
        /*0c64*/ 	.word	0x000182e0


	//   ....[75]....
        /*0c68*/ 	.word	0x000183d0


	//   ....[76]....
        /*0c6c*/ 	.word	0x000183f0


	//   ....[77]....
        /*0c70*/ 	.word	0x00018490


	//   ....[78]....
        /*0c74*/ 	.word	0x000184a0


	//   ....[79]....
        /*0c78*/ 	.word	0x00018530


	//   ....[80]....
        /*0c7c*/ 	.word	0x00018550


	//   ....[81]....
        /*0c80*/ 	.word	0x000185f0


	//   ....[82]....
        /*0c84*/ 	.word	0x00018610


	//   ....[83]....
        /*0c88*/ 	.word	0x000186a0


	//   ....[84]....
        /*0c8c*/ 	.word	0x000186c0


	//   ....[85]....
        /*0c90*/ 	.word	0x00018750


	//   ....[86]....
        /*0c94*/ 	.word	0x00018760


	//   ....[87]....
        /*0c98*/ 	.word	0x00018e90


	//   ....[88]....
        /*0c9c*/ 	.word	0x00018ea0


	//   ....[89]....
        /*0ca0*/ 	.word	0x00018f50


	//   ....[90]....
        /*0ca4*/ 	.word	0x00018f60


	//   ....[91]....
        /*0ca8*/ 	.word	0x00019020


	//   ....[92]....
        /*0cac*/ 	.word	0x00019030


	//   ....[93]....
        /*0cb0*/ 	.word	0x000190f0


	//   ....[94]....
        /*0cb4*/ 	.word	0x00019100


	//   ....[95]....
        /*0cb8*/ 	.word	0x000191a0


	//   ....[96]....
        /*0cbc*/ 	.word	0x000191b0


	//   ....[97]....
        /*0cc0*/ 	.word	0x00019260


	//   ....[98]....
        /*0cc4*/ 	.word	0x00019270


	//   ....[99]....
        /*0cc8*/ 	.word	0x00019320


	//   ....[100]....
        /*0ccc*/ 	.word	0x00019330


	//   ....[101]....
        /*0cd0*/ 	.word	0x00019340


	//   ....[102]....
        /*0cd4*/ 	.word	0x000193b0


	//   ....[103]....
        /*0cd8*/ 	.word	0x0001bf40


	//   ....[104]....
        /*0cdc*/ 	.word	0x0001bf70


	//   ....[105]....
        /*0ce0*/ 	.word	0x0001bfd0


	//   ....[106]....
        /*0ce4*/ 	.word	0x0001c000


	//   ....[107]....
        /*0ce8*/ 	.word	0x0001c030


	//   ....[108]....
        /*0cec*/ 	.word	0x0001c060


	//   ....[109]....
        /*0cf0*/ 	.word	0x0001c090


	//   ....[110]....
        /*0cf4*/ 	.word	0x0001c0c0


	//   ....[111]....
        /*0cf8*/ 	.word	0x0001c280


	//   ....[112]....
        /*0cfc*/ 	.word	0x0001c2b0


	//   ....[113]....
        /*0d00*/ 	.word	0x0001c2e0


	//   ....[114]....
        /*0d04*/ 	.word	0x0001c310


	//   ....[115]....
        /*0d08*/ 	.word	0x0001c340


	//   ....[116]....
        /*0d0c*/ 	.word	0x0001c370


	//   ....[117]....
        /*0d10*/ 	.word	0x0001c430


	//   ....[118]....
        /*0d14*/ 	.word	0x0001c450


	//   ....[119]....
        /*0d18*/ 	.word	0x0001c460


	//   ....[120]....
        /*0d1c*/ 	.word	0x0001c4c0


	//   ....[121]....
        /*0d20*/ 	.word	0x0001cbf0


	//   ....[122]....
        /*0d24*/ 	.word	0x0001d020


	//   ....[123]....
        /*0d28*/ 	.word	0x0001d0c0


	//   ....[124]....
        /*0d2c*/ 	.word	0x0001d150


	//   ....[125]....
        /*0d30*/ 	.word	0x0001d1a0


	//   ....[126]....
        /*0d34*/ 	.word	0x0001d1f0


	//   ....[127]....
        /*0d38*/ 	.word	0x0001d2e0


	//   ....[128]....
        /*0d3c*/ 	.word	0x0001d370


	//   ....[129]....
        /*0d40*/ 	.word	0x0001d3c0


	//   ....[130]....
        /*0d44*/ 	.word	0x0001d410


	//   ....[131]....
        /*0d48*/ 	.word	0x0001d670


	//   ....[132]....
        /*0d4c*/ 	.word	0x0001d6c0


	//   ....[133]....
        /*0d50*/ 	.word	0x0001d750


	//   ....[134]....
        /*0d54*/ 	.word	0x0001d7e0


	//   ....[135]....
        /*0d58*/ 	.word	0x0001d870


	//   ....[136]....
        /*0d5c*/ 	.word	0x0001d900


	//   ....[137]....
        /*0d60*/ 	.word	0x0001d990


	//   ....[138]....
        /*0d64*/ 	.word	0x0001da20


	//   ....[139]....
        /*0d68*/ 	.word	0x0001daa0


	//   ....[140]....
        /*0d6c*/ 	.word	0x0001daf0


	//   ....[141]....
        /*0d70*/ 	.word	0x0001db90


	//   ....[142]....
        /*0d74*/ 	.word	0x0001dc20


	//   ....[143]....
        /*0d78*/ 	.word	0x0001dcb0


	//   ....[144]....
        /*0d7c*/ 	.word	0x0001dd00


	//   ....[145]....
        /*0d80*/ 	.word	0x0001dd90


	//   ....[146]....
        /*0d84*/ 	.word	0x0001de20


	//   ....[147]....
        /*0d88*/ 	.word	0x0001deb0


	//   ....[148]....
        /*0d8c*/ 	.word	0x0001df40


	//   ....[149]....
        /*0d90*/ 	.word	0x0001dfd0


	//   ....[150]....
        /*0d94*/ 	.word	0x0001e060


	//   ....[151]....
        /*0d98*/ 	.word	0x0001e120


	//   ....[152]....
        /*0d9c*/ 	.word	0x0001e400


	//   ....[153]....
        /*0da0*/ 	.word	0x0001e580


	//   ....[154]....
        /*0da4*/ 	.word	0x0001e5e0


	//   ....[155]....
        /*0da8*/ 	.word	0x0001e650


	//   ....[156]....
        /*0dac*/ 	.word	0x0001e6c0


	//   ....[157]....
        /*0db0*/ 	.word	0x0001e770


	//   ....[158]....
        /*0db4*/ 	.word	0x0001e860


	//   ....[159]....
        /*0db8*/ 	.word	0x0001e990


	//   ....[160]....
        /*0dbc*/ 	.word	0x0001ea30


	//   ....[161]....
        /*0dc0*/ 	.word	0x0001eb00


	//   ....[162]....
        /*0dc4*/ 	.word	0x0001eba0


	//   ....[163]....
        /*0dc8*/ 	.word	0x0001ec70


	//   ....[164]....
        /*0dcc*/ 	.word	0x0001ed10


	//   ....[165]....
        /*0dd0*/ 	.word	0x0001ede0


	//   ....[166]....
        /*0dd4*/ 	.word	0x0001ee80


	//   ....[167]....
        /*0dd8*/ 	.word	0x0001ef30


	//   ....[168]....
        /*0ddc*/ 	.word	0x0001f010


	//   ....[169]....
        /*0de0*/ 	.word	0x0001f270


	//   ....[170]....
        /*0de4*/ 	.word	0x0001f320


	//   ....[171]....
        /*0de8*/ 	.word	0x0001f420


	//   ....[172]....
        /*0dec*/ 	.word	0x0001f510


	//   ....[173]....
        /*0df0*/ 	.word	0x0001f5a0


	//   ....[174]....
        /*0df4*/ 	.word	0x0001f690


	//   ....[175]....
        /*0df8*/ 	.word	0x0001f720


	//   ....[176]....
        /*0dfc*/ 	.word	0x0001f810


	//   ....[177]....
        /*0e00*/ 	.word	0x0001f8a0


	//   ....[178]....
        /*0e04*/ 	.word	0x0001f990


	//   ....[179]....
        /*0e08*/ 	.word	0x0001fa20


	//   ....[180]....
        /*0e0c*/ 	.word	0x0001fb00


	//   ....[181]....
        /*0e10*/ 	.word	0x0001fc30


	//   ....[182]....
        /*0e14*/ 	.word	0x0001fc80


	//   ....[183]....
        /*0e18*/ 	.word	0x0001fce0


	//   ....[184]....
        /*0e1c*/ 	.word	0x0001fd80


	//   ....[185]....
        /*0e20*/ 	.word	0x00020120


	//   ....[186]....
        /*0e24*/ 	.word	0x000201c0


	//   ....[187]....
        /*0e28*/ 	.word	0x00020360


	//   ....[188]....
        /*0e2c*/ 	.word	0x000203e0


	//   ....[189]....
        /*0e30*/ 	.word	0x00020460


	//   ....[190]....
        /*0e34*/ 	.word	0x000204e0


	//   ....[191]....
        /*0e38*/ 	.word	0x00020560


	//   ....[192]....
        /*0e3c*/ 	.word	0x000205f0


	//   ....[193]....
        /*0e40*/ 	.word	0x00020690


	//   ....[194]....
        /*0e44*/ 	.word	0x00020740


	//   ....[195]....
        /*0e48*/ 	.word	0x000207c0


	//   ....[196]....
        /*0e4c*/ 	.word	0x00020840


	//   ....[197]....
        /*0e50*/ 	.word	0x000208c0


	//   ....[198]....
        /*0e54*/ 	.word	0x00020950


	//   ....[199]....
        /*0e58*/ 	.word	0x000209d0


	//   ....[200]....
        /*0e5c*/ 	.word	0x00020a70


	//   ....[201]....
        /*0e60*/ 	.word	0x00020ac0


	//   ....[202]....
        /*0e64*/ 	.word	0x00020b50


	//   ....[203]....
        /*0e68*/ 	.word	0x00020c80


	//----- nvinfo : EIATTR_REG_RECONFIG
	.align		4
.L_1271:
        /*0e6c*/ 	.byte	0x01, 0x54
	.zero		2


	//----- nvinfo : EIATTR_SYSCALL_OFFSETS
	.align		4
        /*0e70*/ 	.byte	0x04, 0x46
        /*0e72*/ 	.short	(.L_1273 - .L_1272)


	//   ....[0]....
.L_1272:
        /*0e74*/ 	.word	0x00001e50


	//   ....[1]....
        /*0e78*/ 	.word	0x00001fa0


	//   ....[2]....
        /*0e7c*/ 	.word	0x000068a0


	//   ....[3]....
        /*0e80*/ 	.word	0x00006c10


	//   ....[4]....
        /*0e84*/ 	.word	0x000173b0


	//   ....[5]....
        /*0e88*/ 	.word	0x00017500


	//   ....[6]....
        /*0e8c*/ 	.word	0x00017600


	//   ....[7]....
        /*0e90*/ 	.word	0x00017e60


	//   ....[8]....
        /*0e94*/ 	.word	0x00018a70


	//----- nvinfo : EIATTR_MBARRIER_INSTR_OFFSETS
	.align		4
.L_1273:
        /*0e98*/ 	.byte	0x04, 0x39
        /*0e9a*/ 	.short	(.L_1275 - .L_1274)


	//   ....[0]....
.L_1274:
        /*0e9c*/ 	.word	0x000002e0
        /*0ea0*/ 	.word	0x000000ff
        /*0ea4*/ 	.word	0x00032400
        /*0ea8*/ 	.short	0x0100
        /*0eaa*/ 	.byte	0x08
	.zero		1


	//   ....[1]....
        /*0eac*/ 	.word	0x000002f0
        /*0eb0*/ 	.word	0x000000ff
        /*0eb4*/ 	.word	0x00032410
        /*0eb8*/ 	.short	0x0100
        /*0eba*/ 	.byte	0x08
	.zero		1


	//   ....[2]....
        /*0ebc*/ 	.word	0x00000300
        /*0ec0*/ 	.word	0x000000ff
        /*0ec4*/ 	.word	0x00032420
        /*0ec8*/ 	.short	0x0100
        /*0eca*/ 	.byte	0x08
	.zero		1


	//   ....[3]....
        /*0ecc*/ 	.word	0x000003f0
        /*0ed0*/ 	.word	0x000000ff
        /*0ed4*/ 	.word	0x00032430
        /*0ed8*/ 	.short	0x0100
        /*0eda*/ 	.byte	0x08
	.zero		1


	//   ....[4]....
        /*0edc*/ 	.word	0x00000400
        /*0ee0*/ 	.word	0x000000ff
        /*0ee4*/ 	.word	0x00032440
        /*0ee8*/ 	.short	0x0100
        /*0eea*/ 	.byte	0x08
	.zero		1


	//   ....[5]....
        /*0eec*/ 	.word	0x00000410
        /*0ef0*/ 	.word	0x000000ff
        /*0ef4*/ 	.word	0x00032438
        /*0ef8*/ 	.short	0x0100
        /*0efa*/ 	.byte	0x08
	.zero		1


	//   ....[6]....
        /*0efc*/ 	.word	0x00000420
        /*0f00*/ 	.word	0x000000ff
        /*0f04*/ 	.word	0x00032448
        /*0f08*/ 	.short	0x0100
        /*0f0a*/ 	.byte	0x08
	.zero		1


	//   ....[7]....
        /*0f0c*/ 	.word	0x00000550
        /*0f10*/ 	.word	0x000000ff
        /*0f14*/ 	.word	0x00032450
        /*0f18*/ 	.short	0x0100
        /*0f1a*/ 	.byte	0x08
	.zero		1


	//   ....[8]....
        /*0f1c*/ 	.word	0x00000560
        /*0f20*/ 	.word	0x000000ff
        /*0f24*/ 	.word	0x00032460
        /*0f28*/ 	.short	0x0100
        /*0f2a*/ 	.byte	0x08
	.zero		1


	//   ....[9]....
        /*0f2c*/ 	.word	0x00000570
        /*0f30*/ 	.word	0x000000ff
        /*0f34*/ 	.word	0x00032458
        /*0f38*/ 	.short	0x0100
        /*0f3a*/ 	.byte	0x08
	.zero		1


	//   ....[10]....
        /*0f3c*/ 	.word	0x00000580
        /*0f40*/ 	.word	0x000000ff
        /*0f44*/ 	.word	0x00032468
        /*0f48*/ 	.short	0x0100
        /*0f4a*/ 	.byte	0x08
	.zero		1


	//   ....[11]....
        /*0f4c*/ 	.word	0x00000670
        /*0f50*/ 	.word	0x000000ff
        /*0f54*/ 	.word	0x00032470
        /*0f58*/ 	.short	0x0100
        /*0f5a*/ 	.byte	0x06
	.zero		1


	//   ....[12]....
        /*0f5c*/ 	.word	0x00000680
        /*0f60*/ 	.word	0x000000ff
        /*0f64*/ 	.word	0x00032480
        /*0f68*/ 	.short	0x0100
        /*0f6a*/ 	.byte	0x06
	.zero		1


	//   ....[13]....
        /*0f6c*/ 	.word	0x00000690
        /*0f70*/ 	.word	0x000000ff
        /*0f74*/ 	.word	0x00032478
        /*0f78*/ 	.short	0x0100
        /*0f7a*/ 	.byte	0x06
	.zero		1


	//   ....[14]....
        /*0f7c*/ 	.word	0x000006a0
        /*0f80*/ 	.word	0x000000ff
        /*0f84*/ 	.word	0x00032488
        /*0f88*/ 	.short	0x0100
        /*0f8a*/ 	.byte	0x06
	.zero		1


	//   ....[15]....
        /*0f8c*/ 	.word	0x000007d0
        /*0f90*/ 	.word	0x000000ff
        /*0f94*/ 	.word	0x00032490
        /*0f98*/ 	.short	0x0100
        /*0f9a*/ 	.byte	0x08
	.zero		1


	//   ....[16]....
        /*0f9c*/ 	.word	0x000007e0
        /*0fa0*/ 	.word	0x000000ff
        /*0fa4*/ 	.word	0x000324a0
        /*0fa8*/ 	.short	0x0100
        /*0faa*/ 	.byte	0x08
	.zero		1


	//   ....[17]....
        /*0fac*/ 	.word	0x000007f0
        /*0fb0*/ 	.word	0x000000ff
        /*0fb4*/ 	.word	0x00032498
        /*0fb8*/ 	.short	0x0100
        /*0fba*/ 	.byte	0x08
	.zero		1


	//   ....[18]....
        /*0fbc*/ 	.word	0x00000800
        /*0fc0*/ 	.word	0x000000ff
        /*0fc4*/ 	.word	0x000324a8
        /*0fc8*/ 	.short	0x0100
        /*0fca*/ 	.byte	0x08
	.zero		1


	//   ....[19]....
        /*0fcc*/ 	.word	0x00000930
        /*0fd0*/ 	.word	0x000000ff
        /*0fd4*/ 	.word	0x000324b0
        /*0fd8*/ 	.short	0x0100
        /*0fda*/ 	.byte	0x08
	.zero		1


	//   ....[20]....
        /*0fdc*/ 	.word	0x00000940
        /*0fe0*/ 	.word	0x000000ff
        /*0fe4*/ 	.word	0x000324c0
        /*0fe8*/ 	.short	0x0100
        /*0fea*/ 	.byte	0x08
	.zero		1


	//   ....[21]....
        /*0fec*/ 	.word	0x00000950
        /*0ff0*/ 	.word	0x000000ff
        /*0ff4*/ 	.word	0x000324b8
        /*0ff8*/ 	.short	0x0100
        /*0ffa*/ 	.byte	0x08
	.zero		1


	//   ....[22]....
        /*0ffc*/ 	.word	0x00000960
        /*1000*/ 	.word	0x000000ff
        /*1004*/ 	.word	0x000324c8
        /*1008*/ 	.short	0x0100
        /*100a*/ 	.byte	0x08
	.zero		1


	//   ....[23]....
        /*100c*/ 	.word	0x00003260
        /*1010*/ 	.word	0x00000061
        /*1014*/ 	.word	0x00032490
        /*1018*/ 	.short	0x010a
        /*101a*/ 	.byte	0x3f
	.zero		1


	//   ....[24]....
        /*101c*/ 	.word	0x00004520
        /*1020*/ 	.word	0x00000061
        /*1024*/ 	.word	0x00032490
        /*1028*/ 	.short	0x010a
        /*102a*/ 	.byte	0x3f
	.zero		1


	//   ....[25]....
        /*102c*/ 	.word	0x000056a0
        /*1030*/ 	.word	0x00000061
        /*1034*/ 	.word	0x00032490
        /*1038*/ 	.short	0x010a
        /*103a*/ 	.byte	0x3f
	.zero		1


	//   ....[26]....
        /*103c*/ 	.word	0x000058b0
        /*1040*/ 	.word	0x00000024
        /*1044*/ 	.word	0x00000000
        /*1048*/ 	.short	0x0101
        /*104a*/ 	.byte	0x3f
	.zero		1


	//   ....[27]....
        /*104c*/ 	.word	0x000058f0
        /*1050*/ 	.word	0x00000061
        /*1054*/ 	.word	0x000324b0
        /*1058*/ 	.short	0x010a
        /*105a*/ 	.byte	0x3f
	.zero		1


	//   ....[28]....
        /*105c*/ 	.word	0x00005f50
        /*1060*/ 	.word	0x00000061
        /*1064*/ 	.word	0x00000000
        /*1068*/ 	.short	0x0101
        /*106a*/ 	.byte	0x3f
	.zero		1


	//   ....[29]....
        /*106c*/ 	.word	0x00006930
        /*1070*/ 	.word	0x00000012
        /*1074*/ 	.word	0x00032400
        /*1078*/ 	.short	0x010a
        /*107a*/ 	.byte	0x3f
	.zero		1


	//   ....[30]....
        /*107c*/ 	.word	0x00006980
        /*1080*/ 	.word	0x00000012
        /*1084*/ 	.word	0x00032400
        /*1088*/ 	.short	0x010a
        /*108a*/ 	.byte	0x3f
	.zero		1


	//   ....[31]....
        /*108c*/ 	.word	0x00006f90
        /*1090*/ 	.word	0x00000012
        /*1094*/ 	.word	0x00032400
        /*1098*/ 	.short	0x010a
        /*109a*/ 	.byte	0x3f
	.zero		1


	//   ....[32]....
        /*109c*/ 	.word	0x00007ef0
        /*10a0*/ 	.word	0x00000012
        /*10a4*/ 	.word	0x00032400
        /*10a8*/ 	.short	0x010a
        /*10aa*/ 	.byte	0x3f
	.zero		1


	//   ....[33]....
        /*10ac*/ 	.word	0x00008d50
        /*10b0*/ 	.word	0x00000000
        /*10b4*/ 	.word	0x00032430
        /*10b8*/ 	.short	0x010a
        /*10ba*/ 	.byte	0x3f
	.zero		1


	//   ....[34]....
        /*10bc*/ 	.word	0x00008df0
        /*10c0*/ 	.word	0x00000000
        /*10c4*/ 	.word	0x00032430
        /*10c8*/ 	.short	0x010a
        /*10ca*/ 	.byte	0x3f
	.zero		1


	//   ....[35]....
        /*10cc*/ 	.word	0x000090e0
        /*10d0*/ 	.word	0x00000012
        /*10d4*/ 	.word	0x00032410
        /*10d8*/ 	.short	0x010a
        /*10da*/ 	.byte	0x3f
	.zero		1


	//   ....[36]....
        /*10dc*/ 	.word	0x00009130
        /*10e0*/ 	.word	0x00000000
        /*10e4*/ 	.word	0x00032450
        /*10e8*/ 	.short	0x010a
        /*10ea*/ 	.byte	0x3f
	.zero		1


	//   ....[37]....
        /*10ec*/ 	.word	0x000091b0
        /*10f0*/ 	.word	0x00000000
        /*10f4*/ 	.word	0x00032450
        /*10f8*/ 	.short	0x010a
        /*10fa*/ 	.byte	0x3f
	.zero		1


	//   ....[38]....
        /*10fc*/ 	.word	0x0000b0d0
        /*1100*/ 	.word	0x00000003
        /*1104*/ 	.word	0x00000000
        /*1108*/ 	.short	0x0101
        /*110a*/ 	.byte	0x3f
	.zero		1


	//   ....[39]....
        /*110c*/ 	.word	0x0000bb30
        /*1110*/ 	.word	0x00000000
        /*1114*/ 	.word	0x00000000
        /*1118*/ 	.short	0x0101
        /*111a*/ 	.byte	0x3f
	.zero		1


	//   ....[40]....
        /*111c*/ 	.word	0x0000bc50
        /*1120*/ 	.word	0x00000003
        /*1124*/ 	.word	0x00032430
        /*1128*/ 	.short	0x010a
        /*112a*/ 	.byte	0x3f
	.zero		1


	//   ....[41]....
        /*112c*/ 	.word	0x0000bcb0
        /*1130*/ 	.word	0x00000003
        /*1134*/ 	.word	0x00032430
        /*1138*/ 	.short	0x010a
        /*113a*/ 	.byte	0x3f
	.zero		1


	//   ....[42]....
        /*113c*/ 	.word	0x0000bf20
        /*1140*/ 	.word	0x00000003
        /*1144*/ 	.word	0x00032450
        /*1148*/ 	.short	0x010a
        /*114a*/ 	.byte	0x3f
	.zero		1


	//   ....[43]....
        /*114c*/ 	.word	0x0000bf70
        /*1150*/ 	.word	0x00000003
        /*1154*/ 	.word	0x00032450
        /*1158*/ 	.short	0x010a
        /*115a*/ 	.byte	0x3f
	.zero		1


	//   ....[44]....
        /*115c*/ 	.word	0x0000db40
        /*1160*/ 	.word	0x0000009d
        /*1164*/ 	.word	0x00000000
        /*1168*/ 	.short	0x0101
        /*116a*/ 	.byte	0x3f
	.zero		1


	//   ....[45]....
        /*116c*/ 	.word	0x0000e9c0
        /*1170*/ 	.word	0x00000003
        /*1174*/ 	.word	0x00000000
        /*1178*/ 	.short	0x0101
        /*117a*/ 	.byte	0x3f
	.zero		1


	//   ....[46]....
        /*117c*/ 	.word	0x00010ee0
        /*1180*/ 	.word	0x00000003
        /*1184*/ 	.word	0x00000000
        /*1188*/ 	.short	0x0101
        /*118a*/ 	.byte	0x3f
	.zero		1


	//   ....[47]....
        /*118c*/ 	.word	0x000118d0
        /*1190*/ 	.word	0x0000000a
        /*1194*/ 	.word	0x00000000
        /*1198*/ 	.short	0x0101
        /*119a*/ 	.byte	0x3f
	.zero		1


	//   ....[48]....
        /*119c*/ 	.word	0x00015cc0
        /*11a0*/ 	.word	0x00000012
        /*11a4*/ 	.word	0x00032420
        /*11a8*/ 	.short	0x010a
        /*11aa*/ 	.byte	0x3f
	.zero		1


	//   ....[49]....
        /*11ac*/ 	.word	0x00015d90
        /*11b0*/ 	.word	0x00000003
        /*11b4*/ 	.word	0x000324a0
        /*11b8*/ 	.short	0x010a
        /*11ba*/ 	.byte	0x3f
	.zero		1


	//   ....[50]....
        /*11bc*/ 	.word	0x00015fd0
        /*11c0*/ 	.word	0x00000003
        /*11c4*/ 	.word	0x000324c0
        /*11c8*/ 	.short	0x010a
        /*11ca*/ 	.byte	0x3f
	.zero		1


	//   ....[51]....
        /*11cc*/ 	.word	0x00016670
        /*11d0*/ 	.word	0x00000004
        /*11d4*/ 	.word	0x000324a0
        /*11d8*/ 	.short	0x010a
        /*11da*/ 	.byte	0x3f
	.zero		1


	//   ....[52]....
        /*11dc*/ 	.word	0x000168a0
        /*11e0*/ 	.word	0x00000004
        /*11e4*/ 	.word	0x000324c0
        /*11e8*/ 	.short	0x010a
        /*11ea*/ 	.byte	0x3f
	.zero		1


	//   ....[53]....
        /*11ec*/ 	.word	0x00017a00
        /*11f0*/ 	.word	0x00000000
        /*11f4*/ 	.word	0x00032440
        /*11f8*/ 	.short	0x010a
        /*11fa*/ 	.byte	0x3f
	.zero		1


	//   ....[54]....
        /*11fc*/ 	.word	0x00018820
        /*1200*/ 	.word	0x00000012
        /*1204*/ 	.word	0x00032400
        /*1208*/ 	.short	0x0107
        /*120a*/ 	.byte	0x3f
	.zero		1


	//   ....[55]....
        /*120c*/ 	.word	0x000188c0
        /*1210*/ 	.word	0x00000012
        /*1214*/ 	.word	0x00032400
        /*1218*/ 	.short	0x0101
        /*121a*/ 	.byte	0x3f
	.zero		1


	//   ....[56]....
        /*121c*/ 	.word	0x000194f0
        /*1220*/ 	.word	0x00000012
        /*1224*/ 	.word	0x00032410
        /*1228*/ 	.short	0x0107
        /*122a*/ 	.byte	0x3f
	.zero		1


	//   ....[57]....
        /*122c*/ 	.word	0x000195f0
        /*1230*/ 	.word	0x00000012
        /*1234*/ 	.word	0x00032410
        /*1238*/ 	.short	0x0101
        /*123a*/ 	.byte	0x3f
	.zero		1


	//   ....[58]....
        /*123c*/ 	.word	0x00019610
        /*1240*/ 	.word	0x00000012
        /*1244*/ 	.word	0x00032420
        /*1248*/ 	.short	0x010a
        /*124a*/ 	.byte	0x3f
	.zero		1


	//   ....[59]....
        /*124c*/ 	.word	0x000196f0
        /*1250*/ 	.word	0x00000002
        /*1254*/ 	.word	0x00032460
        /*1258*/ 	.short	0x010a
        /*125a*/ 	.byte	0x3f
	.zero		1


	//   ....[60]....
        /*125c*/ 	.word	0x00019fa0
        /*1260*/ 	.word	0x00000002
        /*1264*/ 	.word	0x00032440
        /*1268*/ 	.short	0x010a
        /*126a*/ 	.byte	0x3f
	.zero		1


	//   ....[61]....
        /*126c*/ 	.word	0x0001a1f0
        /*1270*/ 	.word	0x00000002
        /*1274*/ 	.word	0x00032460
        /*1278*/ 	.short	0x010a
        /*127a*/ 	.byte	0x3f
	.zero		1


	//   ....[62]....
        /*127c*/ 	.word	0x0001a9e0
        /*1280*/ 	.word	0x00000003
        /*1284*/ 	.word	0x00032440
        /*1288*/ 	.short	0x010a
        /*128a*/ 	.byte	0x3f
	.zero		1


	//   ....[63]....
        /*128c*/ 	.word	0x0001ac30
        /*1290*/ 	.word	0x00000003
        /*1294*/ 	.word	0x00032460
        /*1298*/ 	.short	0x010a
        /*129a*/ 	.byte	0x3f
	.zero		1


	//   ....[64]....
        /*129c*/ 	.word	0x0001b3b0
        /*12a0*/ 	.word	0x00000003
        /*12a4*/ 	.word	0x00032440
        /*12a8*/ 	.short	0x010a
        /*12aa*/ 	.byte	0x3f
	.zero		1


	//   ....[65]....
        /*12ac*/ 	.word	0x0001b600
        /*12b0*/ 	.word	0x00000003
        /*12b4*/ 	.word	0x00032460
        /*12b8*/ 	.short	0x010a
        /*12ba*/ 	.byte	0x3f
	.zero		1


	//   ....[66]....
        /*12bc*/ 	.word	0x0001cb70
        /*12c0*/ 	.word	0x00000000
        /*12c4*/ 	.word	0x00032420
        /*12c8*/ 	.short	0x010a
        /*12ca*/ 	.byte	0x3f
	.zero		1


	//   ....[67]....
        /*12cc*/ 	.word	0x0001cd70
        /*12d0*/ 	.word	0x00000006
        /*12d4*/ 	.word	0x00000000
        /*12d8*/ 	.short	0x010a
        /*12da*/ 	.byte	0x3f
	.zero		1


	//   ....[68]....
        /*12dc*/ 	.word	0x0001cda0
        /*12e0*/ 	.word	0x00000007
        /*12e4*/ 	.word	0x00000000
        /*12e8*/ 	.short	0x010a
        /*12ea*/ 	.byte	0x3f
	.zero		1


	//   ....[69]....
        /*12ec*/ 	.word	0x0001ce00
        /*12f0*/ 	.word	0x00000004
        /*12f4*/ 	.word	0x00000000
        /*12f8*/ 	.short	0x010a
        /*12fa*/ 	.byte	0x3f
	.zero		1


	//   ....[70]....
        /*12fc*/ 	.word	0x0001ce30
        /*1300*/ 	.word	0x00000003
        /*1304*/ 	.word	0x00000000
        /*1308*/ 	.short	0x010a
        /*130a*/ 	.byte	0x3f
	.zero		1


	//   ....[71]....
        /*130c*/ 	.word	0x0001ce90
        /*1310*/ 	.word	0x00000061
        /*1314*/ 	.word	0x00032490
        /*1318*/ 	.short	0x010a
        /*131a*/ 	.byte	0x3f
	.zero		1


	//   ....[72]....
        /*131c*/ 	.word	0x0001cee0
        /*1320*/ 	.word	0x00000061
        /*1324*/ 	.word	0x00032490
        /*1328*/ 	.short	0x010a
        /*132a*/ 	.byte	0x3f
	.zero		1


	//   ....[73]....
        /*132c*/ 	.word	0x0001cf30
        /*1330*/ 	.word	0x00000061
        /*1334*/ 	.word	0x00032490
        /*1338*/ 	.short	0x010a
        /*133a*/ 	.byte	0x3f
	.zero		1


	//   ....[74]....
        /*133c*/ 	.word	0x0001cf80
        /*1340*/ 	.word	0x00000061
        /*1344*/ 	.word	0x000324b0
        /*1348*/ 	.short	0x010a
        /*134a*/ 	.byte	0x3f
	.zero		1


	//   ....[75]....
        /*134c*/ 	.word	0x0001d230
        /*1350*/ 	.word	0x00000012
        /*1354*/ 	.word	0x00032400
        /*1358*/ 	.short	0x010a
        /*135a*/ 	.byte	0x3f
	.zero		1


	//   ....[76]....
        /*135c*/ 	.word	0x0001d440
        /*1360*/ 	.word	0x00000012
        /*1364*/ 	.word	0x00032400
        /*1368*/ 	.short	0x010a
        /*136a*/ 	.byte	0x3f
	.zero		1


	//   ....[77]....
        /*136c*/ 	.word	0x0001d490
        /*1370*/ 	.word	0x00000000
        /*1374*/ 	.word	0x00032430
        /*1378*/ 	.short	0x010a
        /*137a*/ 	.byte	0x3f
	.zero		1


	//   ....[78]....
        /*137c*/ 	.word	0x0001d4e0
        /*1380*/ 	.word	0x00000012
        /*1384*/ 	.word	0x00032410
        /*1388*/ 	.short	0x010a
        /*138a*/ 	.byte	0x3f
	.zero		1


	//   ....[79]....
        /*138c*/ 	.word	0x0001d530
        /*1390*/ 	.word	0x00000000
        /*1394*/ 	.word	0x00032450
        /*1398*/ 	.short	0x010a
        /*139a*/ 	.byte	0x3f
	.zero		1


	//   ....[80]....
        /*139c*/ 	.word	0x0001d580
        /*13a0*/ 	.word	0x00000003
        /*13a4*/ 	.word	0x00032430
        /*13a8*/ 	.short	0x010a
        /*13aa*/ 	.byte	0x3f
	.zero		1


	//   ....[81]....
        /*13ac*/ 	.word	0x0001d5d0
        /*13b0*/ 	.word	0x00000003
        /*13b4*/ 	.word	0x00032450
        /*13b8*/ 	.short	0x010a
        /*13ba*/ 	.byte	0x3f
	.zero		1


	//   ....[82]....
        /*13bc*/ 	.word	0x0001e1e0
        /*13c0*/ 	.word	0x00000012
        /*13c4*/ 	.word	0x00032420
        /*13c8*/ 	.short	0x010a
        /*13ca*/ 	.byte	0x3f
	.zero		1


	//   ....[83]....
        /*13cc*/ 	.word	0x0001e230
        /*13d0*/ 	.word	0x00000003
        /*13d4*/ 	.word	0x000324a0
        /*13d8*/ 	.short	0x010a
        /*13da*/ 	.byte	0x3f
	.zero		1


	//   ....[84]....
        /*13dc*/ 	.word	0x0001e280
        /*13e0*/ 	.word	0x00000003
        /*13e4*/ 	.word	0x000324c0
        /*13e8*/ 	.short	0x010a
        /*13ea*/ 	.byte	0x3f
	.zero		1


	//   ....[85]....
        /*13ec*/ 	.word	0x0001e2d0
        /*13f0*/ 	.word	0x00000004
        /*13f4*/ 	.word	0x000324a0
        /*13f8*/ 	.short	0x010a
        /*13fa*/ 	.byte	0x3f
	.zero		1


	//   ....[86]....
        /*13fc*/ 	.word	0x0001e320
        /*1400*/ 	.word	0x00000004
        /*1404*/ 	.word	0x000324c0
        /*1408*/ 	.short	0x010a
        /*140a*/ 	.byte	0x3f
	.zero		1


	//   ....[87]....
        /*140c*/ 	.word	0x0001e4c0
        /*1410*/ 	.word	0x00000000
        /*1414*/ 	.word	0x00032440
        /*1418*/ 	.short	0x010a
        /*141a*/ 	.byte	0x3f
	.zero		1


	//   ....[88]....
        /*141c*/ 	.word	0x0001fe30
        /*1420*/ 	.word	0x00000012
        /*1424*/ 	.word	0x00032420
        /*1428*/ 	.short	0x010a
        /*142a*/ 	.byte	0x3f
	.zero		1


	//   ....[89]....
        /*142c*/ 	.word	0x0001fe80
        /*1430*/ 	.word	0x00000002
        /*1434*/ 	.word	0x00032460
        /*1438*/ 	.short	0x010a
        /*143a*/ 	.byte	0x3f
	.zero		1


	//   ....[90]....
        /*143c*/ 	.word	0x0001fed0
        /*1440*/ 	.word	0x00000002
        /*1444*/ 	.word	0x00032440
        /*1448*/ 	.short	0x010a
        /*144a*/ 	.byte	0x3f
	.zero		1


	//   ....[91]....
        /*144c*/ 	.word	0x0001ff20
        /*1450*/ 	.word	0x00000002
        /*1454*/ 	.word	0x00032460
        /*1458*/ 	.short	0x010a
        /*145a*/ 	.byte	0x3f
	.zero		1


	//   ....[92]....
        /*145c*/ 	.word	0x0001ff70
        /*1460*/ 	.word	0x00000003
        /*1464*/ 	.word	0x00032440
        /*1468*/ 	.short	0x010a
        /*146a*/ 	.byte	0x3f
	.zero		1


	//   ....[93]....
        /*146c*/ 	.word	0x0001ffc0
        /*1470*/ 	.word	0x00000003
        /*1474*/ 	.word	0x00032460
        /*1478*/ 	.short	0x010a
        /*147a*/ 	.byte	0x3f
	.zero		1


	//   ....[94]....
        /*147c*/ 	.word	0x00020010
        /*1480*/ 	.word	0x00000003
        /*1484*/ 	.word	0x00032440
        /*1488*/ 	.short	0x010a
        /*148a*/ 	.byte	0x3f
	.zero		1


	//   ....[95]....
        /*148c*/ 	.word	0x00020060
        /*1490*/ 	.word	0x00000003
        /*1494*/ 	.word	0x00032460
        /*1498*/ 	.short	0x010a
        /*149a*/ 	.byte	0x3f
	.zero		1


	//   ....[96]....
        /*149c*/ 	.word	0x00020ba0
        /*14a0*/ 	.word	0x00000000
        /*14a4*/ 	.word	0x00032420
        /*14a8*/ 	.short	0x010a
        /*14aa*/ 	.byte	0x3f
	.zero		1


	//   ....[97]....
        /*14ac*/ 	.word	0x00020d40
        /*14b0*/ 	.word	0x00000006
        /*14b4*/ 	.word	0x00000000
        /*14b8*/ 	.short	0x010a
        /*14ba*/ 	.byte	0x3f
	.zero		1


	//   ....[98]....
        /*14bc*/ 	.word	0x00020d90
        /*14c0*/ 	.word	0x00000007
        /*14c4*/ 	.word	0x00000000
        /*14c8*/ 	.short	0x010a
        /*14ca*/ 	.byte	0x3f
	.zero		1


	//   ....[99]....
        /*14cc*/ 	.word	0x00020de0
        /*14d0*/ 	.word	0x00000004
        /*14d4*/ 	.word	0x00000000
        /*14d8*/ 	.short	0x010a
        /*14da*/ 	.byte	0x3f
	.zero		1


	//----- nvinfo : EIATTR_NUM_MBARRIERS
	.align		4
.L_1275:
        /*14dc*/ 	.byte	0x03, 0x38
        /*14de*/ 	.short	0x0017


	//----- nvinfo : EIATTR_EXIT_INSTR_OFFSETS
	.align		4
        /*14e0*/ 	.byte	0x04, 0x1c
        /*14e2*/ 	.short	(.L_1277 - .L_1276)


	//   ....[0]....
.L_1276:
        /*14e4*/ 	.word	0x0001ce80


	//----- nvinfo : EIATTR_MAX_THREADS
	.align		4
.L_1277:
        /*14e8*/ 	.byte	0x04, 0x05
        /*14ea*/ 	.short	(.L_1279 - .L_1278)
.L_1278:
        /*14ec*/ 	.word	0x00000180
        /*14f0*/ 	.word	0x00000001
        /*14f4*/ 	.word	0x00000001


	//----- nvinfo : EIATTR_CRS_STACK_SIZE
	.align		4
.L_1279:
        /*14f8*/ 	.byte	0x04, 0x1e
        /*14fa*/ 	.short	(.L_1281 - .L_1280)
.L_1280:
        /*14fc*/ 	.word	0x00000000


	//----- nvinfo : EIATTR_CBANK_PARAM_SIZE
	.align		4
.L_1281:
        /*1500*/ 	.byte	0x03, 0x19
        /*1502*/ 	.short	0x0bf0


	//----- nvinfo : EIATTR_PARAM_CBANK
	.align		4
        /*1504*/ 	.byte	0x04, 0x0a
        /*1506*/ 	.short	(.L_1283 - .L_1282)
	.align		4
.L_1282:
        /*1508*/ 	.word	index@(.nv.constant0._ZN7cutlass13device_kernelIN5flash11enable_sm90INS1_16FlashAttnFwdSm90INS1_25CollectiveMainloopFwdSm90ILi2EN4cute5tupleIJNS5_1CILi1EEES8_S8_EEENS6_IJNS7_ILi128EEENS7_ILi96EEENS7_ILi64EEEEEELi256ENS_10bfloat16_tEfNS_4arch4Sm90ELb0ELb0ELb1ELb1ELb0ELb1ELb1ELb1ELb0ELb1ELb1ELb0EEENS1_21CollectiveEpilogueFwdINS6_IJSA_NS7_ILi256EEESB_EEES9_SE_SG_Li256ELb1ELb1ELb1ELb0EEENS1_36VarlenDynamicPersistentTileSchedulerILi128ELi96ELi256ELi128ELb1ELb1ELb1ELb0ELb1ELb1EEEEEEEEEvNT_6ParamsE)
        /*150c*/ 	.short	0x0210
        /*150e*/ 	.short	0x0bf0


	//----- nvinfo : EIATTR_SW_WAR
	.align		4
.L_1283:
        /*1510*/ 	.byte	0x04, 0x36
        /*1512*/ 	.short	(.L_1285 - .L_1284)
.L_1284:
        /*1514*/ 	.word	0x00000008
.L_1285:


//--------------------- .nv.info._ZN7cutlass13device_kernelIN5flash11enable_sm90INS1_16FlashAttnFwdSm90INS1_25CollectiveMainloopFwdSm90ILi2EN4cute5tupleIJNS5_1CILi1EEES8_S8_EEENS6_IJNS7_ILi128EEENS7_ILi96EEENS7_ILi64EEEEEELi256ENS_10bfloat16_tEfNS_4arch4Sm90ELb0ELb1ELb1ELb0ELb0ELb0ELb0ELb1ELb0ELb1ELb1ELb0EEENS1_21CollectiveEpilogueFwdINS6_IJSA_NS7_ILi256EEESB_EEES9_SE_SG_Li256ELb0ELb1ELb1ELb0EEENS1_19SingleTileSchedulerILb0ELb1ELb1ELi128EEEEEEEEEvNT_6ParamsE --------------------------
	.section	.nv.info._ZN7cutlass13device_kernelIN5flash11enable_sm90INS1_16FlashAttnFwdSm90INS1_25CollectiveMainloopFwdSm90ILi2EN4cute5tupleIJNS5_1CILi1EEES8_S8_EEENS6_IJNS7_ILi128EEENS7_ILi96EEENS7_ILi64EEEEEELi256ENS_10bfloat16_tEfNS_4arch4Sm90ELb0ELb1ELb1ELb0ELb0ELb0ELb0ELb1ELb0ELb1ELb1ELb0EEENS1_21CollectiveEpilogueFwdINS6_IJSA_NS7_ILi256EEESB_EEES9_SE_SG_Li256ELb0ELb1ELb1ELb0EEENS1_19SingleTileSchedulerILb0ELb1ELb1ELi128EEEEEEEEEvNT_6ParamsE,"",@"SHT_CUDA_INFO"
	.sectionflags	@""
	.align	4


	//----- nvinfo : EIATTR_CUDA_API_VERSION
	.align		4
        /*0000*/ 	.byte	0x04, 0x37
        /*0002*/ 	.short	(.L_1287 - .L_1286)
.L_1286:
        /*0004*/ 	.word	0x00000082


	//----- nvinfo : EIATTR_KPARAM_INFO
	.align		4
.L_1287:
        /*0008*/ 	.byte	0x04, 0x17
        /*000a*/ 	.short	(.L_1289 - .L_1288)
.L_1288:
        /*000c*/ 	.word	0x00000000
        /*0010*/ 	.short	0x0000
        /*0012*/ 	.short	0x0070
        /*0014*/ 	.byte	0x00, 0xf0, 0x01, 0x28


	//----- nvinfo : EIATTR_SPARSE_MMA_MASK
	.align		4
.L_1289:
        /*0018*/ 	.byte	0x03, 0x50
        /*001a*/ 	.short	0x0000


	//----- nvinfo : EIATTR_MAXREG_COUNT
	.align		4
        /*001c*/ 	.byte	0x03, 0x1b
        /*001e*/ 	.short	0x00a8


	//----- nvinfo : EIATTR_NUM_BARRIERS
	.align		4
        /*0020*/ 	.byte	0x02, 0x4c
        /*0022*/ 	.byte	0x10
	.zero		1


	//----- nvinfo : EIATTR_EXTERNS
	.align		4
        /*0024*/ 	.byte	0x04, 0x0f
        /*0026*/ 	.short	(.L_1291 - .L_1290)


	//   ....[0]....
	.align		4
.L_1290:
        /*0028*/ 	.word	index@(__assertfail)


	//----- nvinfo : EIATTR_ANNOTATIONS
	.align		4
.L_1291:
        /*002c*/ 	.byte	0x04, 0x55
        /*002e*/ 	.short	(.L_1293 - .L_1292)


	//   ....[0]....
.L_1292:
        /*0030*/ 	.word	0x00000001
        /*0034*/ 	.byte	0xc0, 0x15, 0x01, 0x00, 0x01, 0x00, 0x00, 0x00, 0xc0, 0x1a, 0x01, 0x00, 0x01, 0x00, 0x00, 0x00
        /*0044*/ 	.byte	0xb0, 0x1c, 0x01, 0x00, 0x01, 0x00, 0x00, 0x00, 0xa0, 0x1d, 0x01, 0x00, 0x01, 0x00, 0x00, 0x00
        /*0054*/ 	.byte	0x80, 0x29, 0x01, 0x00, 0x01, 0x00, 0x00, 0x00, 0x30, 0x2d, 0x01, 0x00


	//----- nvinfo : EIATTR_MERCURY_ISA_VERSION
	.align		4
.L_1293:
        /*0060*/ 	.byte	0x03, 0x5f
        /*0062*/ 	.short	0x0101


	//----- nvinfo : EIATTR_INT_WARP_WIDE_INSTR_OFFSETS
	.align		4
        /*0064*/ 	.byte	0x04, 0x31
        /*0066*/ 	.short	(.L_1295 - .L_1294)


	//   ....[0]....
.L_1294:
        /*0068*/ 	.word	0x00000130


	//   ....[1]....
        /*006c*/ 	.word	0x00000170


	//   ....[2]....
        /*0070*/ 	.word	0x000001e0


	//----- nvinfo : EIATTR_COOP_GROUP_MASK_REGIDS
	.align		4
.L_1295:
        /*0074*/ 	.byte	0x04, 0x29
        /*0076*/ 	.short	(.L_1297 - .L_1296)


	//   ....[0]....
.L_1296:
        /*0078*/ 	.word	0xffffffff


	//   ....[1]....
        /*007c*/ 	.word	0xffffffff


	//   ....[2]....
        /*0080*/ 	.word	0xffffffff


	//   ....[3]....
        /*0084*/ 	.word	0xffffffff


	//   ....[4]....
        /*0088*/ 	.word	0xffffffff


	//   ....[5]....
        /*008c*/ 	.word	0xffffffff


	//   ....[6]....
        /*0090*/ 	.word	0xffffffff


	//   ....[7]....
        /*0094*/ 	.word	0xffffffff


	//   ....[8]....
        /*0098*/ 	.word	0xffffffff


	//   ....[9]....
        /*009c*/ 	.word	0xffffffff


	//   ....[10]....
        /*00a0*/ 	.word	0xffffffff


	//   ....[11]....
        /*00a4*/ 	.word	0xffffffff


	//   ....[12]....
        /*00a8*/ 	.word	0xffffffff


	//   ....[13]....
        /*00ac*/ 	.word	0xffffffff


	//   ....[14]....
        /*00b0*/ 	.word	0xffffffff


	//   ....[15]....
        /*00b4*/ 	.word	0xffffffff


	//   ....[16]....
        /*00b8*/ 	.word	0xffffffff


	//   ....[17]....
        /*00bc*/ 	.word	0xffffffff


	//   ....[18]....
        /*00c0*/ 	.word	0xffffffff


	//   ....[19]....
        /*00c4*/ 	.word	0xffffffff


	//   ....[20]....
        /*00c8*/ 	.word	0xffffffff


	//   ....[21]....
        /*00cc*/ 	.word	0xffffffff


	//   ....[22]....
        /*00d0*/ 	.word	0xffffffff


	//   ....[23]....
        /*00d4*/ 	.word	0xffffffff


	//   ....[24]....
        /*00d8*/ 	.word	0xffffffff


	//   ....[25]....
        /*00dc*/ 	.word	0xffffffff


	//   ....[26]....
        /*00e0*/ 	.word	0xffffffff


	//   ....[27]....
        /*00e4*/ 	.word	0xffffffff


	//   ....[28]....
        /*00e8*/ 	.word	0xffffffff


	//   ....[29]....
        /*00ec*/ 	.word	0xffffffff


	//   ....[30]....
        /*00f0*/ 	.word	0xffffffff


	//   ....[31]....
        /*00f4*/ 	.word	0xffffffff


	//   ....[32]....
        /*00f8*/ 	.word	0xffffffff


	//   ....[33]....
        /*00fc*/ 	.word	0xffffffff


	//   ....[34]....
        /*0100*/ 	.word	0xffffffff


	//   ....[35]....
        /*0104*/ 	.word	0xffffffff


	//   ....[36]....
        /*0108*/ 	.word	0xffffffff


	//   ....[37]....
        /*010c*/ 	.word	0xffffffff


	//   ....[38]....
        /*0110*/ 	.word	0xffffffff


	//   ....[39]....
        /*0114*/ 	.word	0xffffffff


	//   ....[40]....
        /*0118*/ 	.word	0xffffffff


	//   ....[41]....
        /*011c*/ 	.word	0xffffffff


	//   ....[42]....
        /*0120*/ 	.word	0xffffffff


	//   ....[43]....
        /*0124*/ 	.word	0xffffffff


	//   ....[44]....
        /*0128*/ 	.word	0xffffffff


	//   ....[45]....
        /*012c*/ 	.word	0xffffffff


	//   ....[46]....
        /*0130*/ 	.word	0xffffffff


	//   ....[47]....
        /*0134*/ 	.word	0xffffffff


	//   ....[48]....
        /*0138*/ 	.word	0xffffffff


	//   ....[49]....
        /*013c*/ 	.word	0xffffffff


	//   ....[50]....
        /*0140*/ 	.word	0xffffffff


	//   ....[51]....
        /*0144*/ 	.word	0xffffffff


	//   ....[52]....
        /*0148*/ 	.word	0xffffffff


	//   ....[53]....
        /*014c*/ 	.word	0xffffffff


	//   ....[54]....
        /*0150*/ 	.word	0xffffffff


	//   ....[55]....
        /*0154*/ 	.word	0xffffffff


	//   ....[56]....
        /*0158*/ 	.word	0xffffffff


	//   ....[57]....
        /*015c*/ 	.word	0xffffffff


	//   ....[58]....
        /*0160*/ 	.word	0xffffffff


	//   ....[59]....
        /*0164*/ 	.word	0xffffffff


	//   ....[60]....
        /*0168*/ 	.word	0xffffffff


	//   ....[61]....
        /*016c*/ 	.word	0x0500000f


	//   ....[62]....
        /*0170*/ 	.word	0x0500000f


	//   ....[63]....
        /*0174*/ 	.word	0x0500000f


	//   ....[64]....
        /*0178*/ 	.word	0x0500000f


	//   ....[65]....
        /*017c*/ 	.word	0x0500000f


	//   ....[66]....
        /*0180*/ 	.word	0x0500000f


	//   ....[67]....
        /*0184*/ 	.word	0x0500000f


	//   ....[68]....
        /*0188*/ 	.word	0x0500000f


	//   ....[69]....
        /*018c*/ 	.word	0x0500000f


	//   ....[70]....
        /*0190*/ 	.word	0x0500000f


	//   ....[71]....
        /*0194*/ 	.word	0x0500000f


	//   ....[72]....
        /*0198*/ 	.word	0x0500000f


	//   ....[73]....
        /*019c*/ 	.word	0x0500000f


	//   ....[74]....
        /*01a0*/ 	.word	0x0500000f


	//   ....[75]....
        /*01a4*/ 	.word	0x0500000f


	//   ....[76]....
        /*01a8*/ 	.word	0x0500000f


	//   ....[77]....
        /*01ac*/ 	.word	0x0500000f


	//   ....[78]....
        /*01b0*/ 	.word	0x0500000f


	//----- nvinfo : EIATTR_COOP_GROUP_INSTR_OFFSETS
	.align		4
.L_1297:
        /*01b4*/ 	.byte	0x04, 0x28
        /*01b6*/ 	.short	(.L_1299 - .L_1298)


	//   ....[0]....
.L_1298:
        /*01b8*/ 	.word	0x00000070


	//   ....[1]....
        /*01bc*/ 	.word	0x00000140


	//   ....[2]....
        /*01c0*/ 	.word	0x00000190


	//   ....[3]....
        /*01c4*/ 	.word	0x000003c0


	//   ....[4]....
        /*01c8*/ 	.word	0x00000520


	//   ....[5]....
        /*01cc*/ 	.word	0x00000640


	//   ....[6]....
        /*01d0*/ 	.word	0x000007a0


	//   ....[7]....
        /*01d4*/ 	.word	0x00001790


	//   ....[8]....
        /*01d8*/ 	.word	0x00002290


	//   ....[9]....
        /*01dc*/ 	.word	0x00002ee0


	//   ....[10]....
        /*01e0*/ 	.word	0x00003500


	//   ....[11]....
        /*01e4*/ 	.word	0x00003610


	//   ....[12]....
        /*01e8*/ 	.word	0x00003bc0


	//   ....[13]....
        /*01ec*/ 	.word	0x00003c40


	//   ....[14]....
        /*01f0*/ 	.word	0x00004e60


	//   ....[15]....
        /*01f4*/ 	.word	0x00005680


	//   ....[16]....
        /*01f8*/ 	.word	0x00006460


	//   ....[17]....
        /*01fc*/ 	.word	0x00006580


	//   ....[18]....
        /*0200*/ 	.word	0x00006bd0


	//   ....[19]....
        /*0204*/ 	.word	0x00006c50


	//   ....[20]....
        /*0208*/ 	.word	0x00008c90


	//   ....[21]....
        /*020c*/ 	.word	0x00008d00


	//   ....[22]....
        /*0210*/ 	.word	0x00009160


	//   ....[23]....
        /*0214*/ 	.word	0x00009320


	//   ....[24]....
        /*0218*/ 	.word	0x0000aae0


	//   ....[25]....
        /*021c*/ 	.word	0x0000b2a0


	//   ....[26]....
        /*0220*/ 	.word	0x0000c110


	//   ....[27]....
        /*0224*/ 	.word	0x0000c360


	//   ....[28]....
        /*0228*/ 	.word	0x0000c7f0


	//   ....[29]....
        /*022c*/ 	.word	0x0000c850


	//   ....[30]....
        /*0230*/ 	.word	0x0000dcb0


	//   ....[31]....
        /*0234*/ 	.word	0x0000dd00


	//   ....[32]....
        /*0238*/ 	.word	0x0000dd30


	//   ....[33]....
        /*023c*/ 	.word	0x0000dd60


	//   ....[34]....
        /*0240*/ 	.word	0x0000ee10


	//   ....[35]....
        /*0244*/ 	.word	0x0000ee70


	//   ....[36]....
        /*0248*/ 	.word	0x0000eeb0


	//   ....[37]....
        /*024c*/ 	.word	0x0000eee0


	//   ....[38]....
        /*0250*/ 	.word	0x0000ef10


	//   ....[39]....
        /*0254*/ 	.word	0x0000ef30


	//   ....[40]....
        /*0258*/ 	.word	0x0000fba0


	//   ....[41]....
        /*025c*/ 	.word	0x0000fbb0


	//   ....[42]....
        /*0260*/ 	.word	0x00010be0


	//   ....[43]....
        /*0264*/ 	.word	0x00011ab0


	//   ....[44]....
        /*0268*/ 	.word	0x00012370


	//   ....[45]....
        /*026c*/ 	.word	0x000123a0


	//   ....[46]....
        /*0270*/ 	.word	0x000123d0


	//   ....[47]....
        /*0274*/ 	.word	0x00012440


	//   ....[48]....
        /*0278*/ 	.word	0x00012490


	//   ....[49]....
        /*027c*/ 	.word	0x000124b0


	//   ....[50]....
        /*0280*/ 	.word	0x00012520


	//   ....[51]....
        /*0284*/ 	.word	0x00012540


	//   ....[52]....
        /*0288*/ 	.word	0x00012590


	//   ....[53]....
        /*028c*/ 	.word	0x000125b0


	//   ....[54]....
        /*0290*/ 	.word	0x00012620


	//   ....[55]....
        /*0294*/ 	.word	0x00012640


	//   ....[56]....
        /*0298*/ 	.word	0x00012690


	//   ....[57]....
        /*029c*/ 	.word	0x000126b0


	//   ....[58]....
        /*02a0*/ 	.word	0x000126e0


	//   ....[59]....
        /*02a4*/ 	.word	0x00012700


	//   ....[60]....
        /*02a8*/ 	.word	0x000148d0


	//   ....[61]....
        /*02ac*/ 	.word	0x00014eb0


	//   ....[62]....
        /*02b0*/ 	.word	0x00015020


	//   ....[63]....
        /*02b4*/ 	.word	0x00015080


	//   ....[64]....
        /*02b8*/ 	.word	0x00015140


	//   ....[65]....
        /*02bc*/ 	.word	0x000151f0


	//   ....[66]....
        /*02c0*/ 	.word	0x000152c0


	//   ....[67]....
        /*02c4*/ 	.word	0x00015330


	//   ....[68]....
        /*02c8*/ 	.word	0x00015390


	//   ....[69]....
        /*02cc*/ 	.word	0x00015450


	//   ....[70]....
        /*02d0*/ 	.word	0x00015520


	//   ....[71]....
        /*02d4*/ 	.word	0x00015590


	//   ....[72]....
        /*02d8*/ 	.word	0x000155f0


	//   ....[73]....
        /*02dc*/ 	.word	0x000156b0


	//   ....[74]....
        /*02e0*/ 	.word	0x00015710


	//   ....[75]....
        /*02e4*/ 	.word	0x000157d0


	//   ....[76]....
        /*02e8*/ 	.word	0x00015830


	//   ....[77]....
        /*02ec*/ 	.word	0x000158e0


	//   ....[78]....
        /*02f0*/ 	.word	0x00015cf0


	//----- nvinfo : EIATTR_REG_RECONFIG
	.align		4
.L_1299:
        /*02f4*/ 	.byte	0x01, 0x54
	.zero		2


	//----- nvinfo : EIATTR_SYSCALL_OFFSETS
	.align		4
        /*02f8*/ 	.byte	0x04, 0x46
        /*02fa*/ 	.short	(.L_1301 - .L_1300)


	//   ....[0]....
.L_1300:
        /*02fc*/ 	.word	0x00001950


	//   ....[1]....
        /*0300*/ 	.word	0x00011740


	//   ....[2]....
        /*0304*/ 	.word	0x00011880


	//   ....[3]....
        /*0308*/ 	.word	0x00011970


	//   ....[4]....
        /*030c*/ 	.word	0x00012010


	//----- nvinfo : EIATTR_MBARRIER_INSTR_OFFSETS
	.align		4
.L_1301:
        /*0310*/ 	.byte	0x04, 0x39
        /*0312*/ 	.short	(.L_1303 - .L_1302)


	//   ....[0]....
.L_1302:
        /*0314*/ 	.word	0x00000270
        /*0318*/ 	.word	0x000000ff
        /*031c*/ 	.word	0x00022800
        /*0320*/ 	.short	0x0100
        /*0322*/ 	.byte	0x08
	.zero		1


	//   ....[1]....
        /*0324*/ 	.word	0x00000280
        /*0328*/ 	.word	0x000000ff
        /*032c*/ 	.word	0x00022820
        /*0330*/ 	.short	0x0100
        /*0332*/ 	.byte	0x08
	.zero		1


	//   ....[2]....
        /*0334*/ 	.word	0x00000370
        /*0338*/ 	.word	0x000000ff
        /*033c*/ 	.word	0x00022830
        /*0340*/ 	.short	0x0100
        /*0342*/ 	.byte	0x08
	.zero		1


	//   ....[3]....
        /*0344*/ 	.word	0x00000380
        /*0348*/ 	.word	0x000000ff
        /*034c*/ 	.word	0x00022840
        /*0350*/ 	.short	0x0100
        /*0352*/ 	.byte	0x08
	.zero		1


	//   ....[4]....
        /*0354*/ 	.word	0x00000390
        /*0358*/ 	.word	0x000000ff
        /*035c*/ 	.word	0x00022838
        /*0360*/ 	.short	0x0100
        /*0362*/ 	.byte	0x08
	.zero		1


	//   ....[5]....
        /*0364*/ 	.word	0x000003a0
        /*0368*/ 	.word	0x000000ff
        /*036c*/ 	.word	0x00022848
        /*0370*/ 	.short	0x0100
        /*0372*/ 	.byte	0x08
	.zero		1


	//   ....[6]....
        /*0374*/ 	.word	0x000004d0
        /*0378*/ 	.word	0x000000ff
        /*037c*/ 	.word	0x00022850
        /*0380*/ 	.short	0x0100
        /*0382*/ 	.byte	0x08
	.zero		1


	//   ....[7]....
        /*0384*/ 	.word	0x000004e0
        /*0388*/ 	.word	0x000000ff
        /*038c*/ 	.word	0x00022860
        /*0390*/ 	.short	0x0100
        /*0392*/ 	.byte	0x08
	.zero		1


	//   ....[8]....
        /*0394*/ 	.word	0x000004f0
        /*0398*/ 	.word	0x000000ff
        /*039c*/ 	.word	0x00022858
        /*03a0*/ 	.short	0x0100
        /*03a2*/ 	.byte	0x08
	.zero		1


	//   ....[9]....
        /*03a4*/ 	.word	0x00000500
        /*03a8*/ 	.word	0x000000ff
        /*03ac*/ 	.word	0x00022868
        /*03b0*/ 	.short	0x0100
        /*03b2*/ 	.byte	0x08
	.zero		1


	//   ....[10]....
        /*03b4*/ 	.word	0x000005f0
        /*03b8*/ 	.word	0x000000ff
        /*03bc*/ 	.word	0x00022870
        /*03c0*/ 	.short	0x0100
        /*03c2*/ 	.byte	0x06
	.zero		1


	//   ....[11]....
        /*03c4*/ 	.word	0x00000600
        /*03c8*/ 	.word	0x000000ff
        /*03cc*/ 	.word	0x00022880
        /*03d0*/ 	.short	0x0100
        /*03d2*/ 	.byte	0x06
	.zero		1


	//   ....[12]....
        /*03d4*/ 	.word	0x00000610
        /*03d8*/ 	.word	0x000000ff
        /*03dc*/ 	.word	0x00022878
        /*03e0*/ 	.short	0x0100
        /*03e2*/ 	.byte	0x06
	.zero		1


	//   ....[13]....
        /*03e4*/ 	.word	0x00000620
        /*03e8*/ 	.word	0x000000ff
        /*03ec*/ 	.word	0x00022888
        /*03f0*/ 	.short	0x0100
        /*03f2*/ 	.byte	0x06
	.zero		1


	//   ....[14]....
        /*03f4*/ 	.word	0x00000750
        /*03f8*/ 	.word	0x000000ff
        /*03fc*/ 	.word	0x00022890
        /*0400*/ 	.short	0x0100
        /*0402*/ 	.byte	0x08
	.zero		1


	//   ....[15]....
        /*0404*/ 	.word	0x00000760
        /*0408*/ 	.word	0x000000ff
        /*040c*/ 	.word	0x000228a0
        /*0410*/ 	.short	0x0100
        /*0412*/ 	.byte	0x08
	.zero		1


	//   ....[16]....
        /*0414*/ 	.word	0x00000770
        /*0418*/ 	.word	0x000000ff
        /*041c*/ 	.word	0x00022898
        /*0420*/ 	.short	0x0100
        /*0422*/ 	.byte	0x08
	.zero		1


	//   ....[17]....
        /*0424*/ 	.word	0x00000780
        /*0428*/ 	.word	0x000000ff
        /*042c*/ 	.word	0x000228a8
        /*0430*/ 	.short	0x0100
        /*0432*/ 	.byte	0x08
	.zero		1


	//   ....[18]....
        /*0434*/ 	.word	0x000008b0
        /*0438*/ 	.word	0x000000ff
        /*043c*/ 	.word	0x000228b0
        /*0440*/ 	.short	0x0100
        /*0442*/ 	.byte	0x08
	.zero		1


	//   ....[19]....
        /*0444*/ 	.word	0x000008c0
        /*0448*/ 	.word	0x000000ff
        /*044c*/ 	.word	0x000228c0
        /*0450*/ 	.short	0x0100
        /*0452*/ 	.byte	0x08
	.zero		1


	//   ....[20]....
        /*0454*/ 	.word	0x000008d0
        /*0458*/ 	.word	0x000000ff
        /*045c*/ 	.word	0x000228b8
        /*0460*/ 	.short	0x0100
        /*0462*/ 	.byte	0x08
	.zero		1


	//   ....[21]....
        /*0464*/ 	.word	0x000008e0
        /*0468*/ 	.word	0x000000ff
        /*046c*/ 	.word	0x000228c8
        /*0470*/ 	.short	0x0100
        /*0472*/ 	.byte	0x08
	.zero		1


	//   ....[22]....
        /*0474*/ 	.word	0x00001980
        /*0478*/ 	.word	0x000000ff
        /*047c*/ 	.word	0x00022800
        /*0480*/ 	.short	0x010a
        /*0482*/ 	.byte	0x26
	.zero		1


	//   ....[23]....
        /*0484*/ 	.word	0x00001a20
        /*0488*/ 	.word	0x000000ff
        /*048c*/ 	.word	0x00022830
        /*0490*/ 	.short	0x010a
        /*0492*/ 	.byte	0x26
	.zero		1


	//   ....[24]....
        /*0494*/ 	.word	0x00001a60
        /*0498*/ 	.word	0x000000ff
        /*049c*/ 	.word	0x00022830
        /*04a0*/ 	.short	0x010a
        /*04a2*/ 	.byte	0x26
	.zero		1


	//   ....[25]....
        /*04a4*/ 	.word	0x000022f0
        /*04a8*/ 	.word	0x00000014
        /*04ac*/ 	.word	0x00000000
        /*04b0*/ 	.short	0x0101
        /*04b2*/ 	.byte	0x3f
	.zero		1


	//   ....[26]....
        /*04b4*/ 	.word	0x00004500
        /*04b8*/ 	.word	0x000000ff
        /*04bc*/ 	.word	0x00022850
        /*04c0*/ 	.short	0x010a
        /*04c2*/ 	.byte	0x26
	.zero		1


	//   ....[27]....
        /*04c4*/ 	.word	0x00004540
        /*04c8*/ 	.word	0x000000ff
        /*04cc*/ 	.word	0x00022850
        /*04d0*/ 	.short	0x010a
        /*04d2*/ 	.byte	0x26
	.zero		1


	//   ....[28]....
        /*04d4*/ 	.word	0x000048b0
        /*04d8*/ 	.word	0x00000006
        /*04dc*/ 	.word	0x00000000
        /*04e0*/ 	.short	0x0101
        /*04e2*/ 	.byte	0x3f
	.zero		1


	//   ....[29]....
        /*04e4*/ 	.word	0x00004bd0
        /*04e8*/ 	.word	0x000000ff
        /*04ec*/ 	.word	0x00022830
        /*04f0*/ 	.short	0x010a
        /*04f2*/ 	.byte	0x20
	.zero		1


	//   ....[30]....
        /*04f4*/ 	.word	0x00004c10
        /*04f8*/ 	.word	0x000000ff
        /*04fc*/ 	.word	0x00022830
        /*0500*/ 	.short	0x010a
        /*0502*/ 	.byte	0x20
	.zero		1


	//   ....[31]....
        /*0504*/ 	.word	0x000051e0
        /*0508*/ 	.word	0x00000016
        /*050c*/ 	.word	0x00000000
        /*0510*/ 	.short	0x0101
        /*0512*/ 	.byte	0x3f
	.zero		1


	//   ....[32]....
        /*0514*/ 	.word	0x00007d70
        /*0518*/ 	.word	0x000000ff
        /*051c*/ 	.word	0x00022850
        /*0520*/ 	.short	0x010a
        /*0522*/ 	.byte	0x20
	.zero		1


	//   ....[33]....
        /*0524*/ 	.word	0x00007db0
        /*0528*/ 	.word	0x000000ff
        /*052c*/ 	.word	0x00022850
        /*0530*/ 	.short	0x010a
        /*0532*/ 	.byte	0x20
	.zero		1


	//   ....[34]....
        /*0534*/ 	.word	0x00008080
        /*0538*/ 	.word	0x000000b1
        /*053c*/ 	.word	0x00000000
        /*0540*/ 	.short	0x0101
        /*0542*/ 	.byte	0x3f
	.zero		1


	//   ....[35]....
        /*0544*/ 	.word	0x000084c0
        /*0548*/ 	.word	0x000000ff
        /*054c*/ 	.word	0x00022830
        /*0550*/ 	.short	0x010a
        /*0552*/ 	.byte	0x1c
	.zero		1


	//   ....[36]....
        /*0554*/ 	.word	0x00008500
        /*0558*/ 	.word	0x000000ff
        /*055c*/ 	.word	0x00022830
        /*0560*/ 	.short	0x010a
        /*0562*/ 	.byte	0x1c
	.zero		1


	//   ....[37]....
        /*0564*/ 	.word	0x000099f0
        /*0568*/ 	.word	0x00000098
        /*056c*/ 	.word	0x00000000
        /*0570*/ 	.short	0x0101
        /*0572*/ 	.byte	0x3f
	.zero		1


	//   ....[38]....
        /*0574*/ 	.word	0x0000a390
        /*0578*/ 	.word	0x000000ff
        /*057c*/ 	.word	0x00022850
        /*0580*/ 	.short	0x010a
        /*0582*/ 	.byte	0x1c
	.zero		1


	//   ....[39]....
        /*0584*/ 	.word	0x0000a3d0
        /*0588*/ 	.word	0x000000ff
        /*058c*/ 	.word	0x00022850
        /*0590*/ 	.short	0x010a
        /*0592*/ 	.byte	0x1c
	.zero		1


	//   ....[40]....
        /*0594*/ 	.word	0x0000a680
        /*0598*/ 	.word	0x000000c9
        /*059c*/ 	.word	0x00000000
        /*05a0*/ 	.short	0x0101
        /*05a2*/ 	.byte	0x3f
	.zero		1


	//   ....[41]....
        /*05a4*/ 	.word	0x0000a810
        /*05a8*/ 	.word	0x000000ff
        /*05ac*/ 	.word	0x00022830
        /*05b0*/ 	.short	0x010a
        /*05b2*/ 	.byte	0x1f
	.zero		1


	//   ....[42]....
        /*05b4*/ 	.word	0x0000a850
        /*05b8*/ 	.word	0x000000ff
        /*05bc*/ 	.word	0x00022830
        /*05c0*/ 	.short	0x010a
        /*05c2*/ 	.byte	0x1f
	.zero		1


	//   ....[43]....
        /*05c4*/ 	.word	0x0000adc0
        /*05c8*/ 	.word	0x0000000e
        /*05cc*/ 	.word	0x00000000
        /*05d0*/ 	.short	0x0101
        /*05d2*/ 	.byte	0x3f
	.zero		1


	//   ....[44]....
        /*05d4*/ 	.word	0x0000d980
        /*05d8*/ 	.word	0x000000ff
        /*05dc*/ 	.word	0x00022850
        /*05e0*/ 	.short	0x010a
        /*05e2*/ 	.byte	0x1f
	.zero		1


	//   ....[45]....
        /*05e4*/ 	.word	0x0000d9c0
        /*05e8*/ 	.word	0x000000ff
        /*05ec*/ 	.word	0x00022850
        /*05f0*/ 	.short	0x010a
        /*05f2*/ 	.byte	0x1f
	.zero		1


	//   ....[46]....
        /*05f4*/ 	.word	0x0000dc90
        /*05f8*/ 	.word	0x000000b0
        /*05fc*/ 	.word	0x00000000
        /*0600*/ 	.short	0x0101
        /*0602*/ 	.byte	0x3f
	.zero		1


	//   ....[47]....
        /*0604*/ 	.word	0x0000ef40
        /*0608*/ 	.word	0x000000ff
        /*060c*/ 	.word	0x00000000
        /*0610*/ 	.short	0x0101
        /*0612*/ 	.byte	0x04
	.zero		1


	//   ....[48]....
        /*0614*/ 	.word	0x00011cf0
        /*0618*/ 	.word	0x000000ff
        /*061c*/ 	.word	0x00022840
        /*0620*/ 	.short	0x010a
        /*0622*/ 	.byte	0x26
	.zero		1


	//   ....[49]....
        /*0624*/ 	.word	0x000127f0
        /*0628*/ 	.word	0x000000ff
        /*062c*/ 	.word	0x00022800
        /*0630*/ 	.short	0x0107
        /*0632*/ 	.byte	0x26
	.zero		1


	//   ....[50]....
        /*0634*/ 	.word	0x00012830
        /*0638*/ 	.word	0x000000ff
        /*063c*/ 	.word	0x00022800
        /*0640*/ 	.short	0x0101
        /*0642*/ 	.byte	0x26
	.zero		1


	//   ....[51]....
        /*0644*/ 	.word	0x00012840
        /*0648*/ 	.word	0x000000ff
        /*064c*/ 	.word	0x00022820
        /*0650*/ 	.short	0x010a
        /*0652*/ 	.byte	0x26
	.zero		1


	//   ....[52]....
        /*0654*/ 	.word	0x000128a0
        /*0658*/ 	.word	0x000000ff
        /*065c*/ 	.word	0x00022860
        /*0660*/ 	.short	0x010a
        /*0662*/ 	.byte	0x26
	.zero		1


	//   ....[53]....
        /*0664*/ 	.word	0x00013110
        /*0668*/ 	.word	0x000000ff
        /*066c*/ 	.word	0x00022848
        /*0670*/ 	.short	0x010a
        /*0672*/ 	.byte	0x26
	.zero		1


	//   ....[54]....
        /*0674*/ 	.word	0x000132e0
        /*0678*/ 	.word	0x000000ff
        /*067c*/ 	.word	0x00022868
        /*0680*/ 	.short	0x010a
        /*0682*/ 	.byte	0x26
	.zero		1


	//   ....[55]....
        /*0684*/ 	.word	0x00013940
        /*0688*/ 	.word	0x000000ff
        /*068c*/ 	.word	0x00022840
        /*0690*/ 	.short	0x010a
        /*0692*/ 	.byte	0x26
	.zero		1


	//   ....[56]....
        /*0694*/ 	.word	0x00013b20
        /*0698*/ 	.word	0x000000ff
        /*069c*/ 	.word	0x00022860
        /*06a0*/ 	.short	0x010a
        /*06a2*/ 	.byte	0x26
	.zero		1


	//   ....[57]....
        /*06a4*/ 	.word	0x000141a0
        /*06a8*/ 	.word	0x000000ff
        /*06ac*/ 	.word	0x00022848
        /*06b0*/ 	.short	0x010a
        /*06b2*/ 	.byte	0x26
	.zero		1


	//   ....[58]....
        /*06b4*/ 	.word	0x00014380
        /*06b8*/ 	.word	0x000000ff
        /*06bc*/ 	.word	0x00022868
        /*06c0*/ 	.short	0x010a
        /*06c2*/ 	.byte	0x26
	.zero		1


	//   ....[59]....
        /*06c4*/ 	.word	0x00014860
        /*06c8*/ 	.word	0x00000002
        /*06cc*/ 	.word	0x00022820
        /*06d0*/ 	.short	0x010a
        /*06d2*/ 	.byte	0x3f
	.zero		1


	//   ....[60]....
        /*06d4*/ 	.word	0x000149e0
        /*06d8*/ 	.word	0x00000007
        /*06dc*/ 	.word	0x00000000
        /*06e0*/ 	.short	0x010a
        /*06e2*/ 	.byte	0x3f
	.zero		1


	//   ....[61]....
        /*06e4*/ 	.word	0x00014a50
        /*06e8*/ 	.word	0x00000005
        /*06ec*/ 	.word	0x00000000
        /*06f0*/ 	.short	0x010a
        /*06f2*/ 	.byte	0x3f
	.zero		1


	//   ....[62]....
        /*06f4*/ 	.word	0x00014ab0
        /*06f8*/ 	.word	0x00000005
        /*06fc*/ 	.word	0x00000000
        /*0700*/ 	.short	0x010a
        /*0702*/ 	.byte	0x3f
	.zero		1


	//   ....[63]....
        /*0704*/ 	.word	0x00014ae0
        /*0708*/ 	.word	0x00000003
        /*070c*/ 	.word	0x00000000
        /*0710*/ 	.short	0x010a
        /*0712*/ 	.byte	0x3f
	.zero		1


	//   ....[64]....
        /*0714*/ 	.word	0x00014b50
        /*0718*/ 	.word	0x00000000
        /*071c*/ 	.word	0x00022800
        /*0720*/ 	.short	0x010a
        /*0722*/ 	.byte	0x3f
	.zero		1


	//   ....[65]....
        /*0724*/ 	.word	0x00014bb0
        /*0728*/ 	.word	0x00000000
        /*072c*/ 	.word	0x00022830
        /*0730*/ 	.short	0x010a
        /*0732*/ 	.byte	0x3f
	.zero		1


	//   ....[66]....
        /*0734*/ 	.word	0x00014c00
        /*0738*/ 	.word	0x00000006
        /*073c*/ 	.word	0x00022850
        /*0740*/ 	.short	0x010a
        /*0742*/ 	.byte	0x3f
	.zero		1


	//   ....[67]....
        /*0744*/ 	.word	0x00014c60
        /*0748*/ 	.word	0x0000000d
        /*074c*/ 	.word	0x00022830
        /*0750*/ 	.short	0x010a
        /*0752*/ 	.byte	0x3f
	.zero		1


	//   ....[68]....
        /*0754*/ 	.word	0x00014cb0
        /*0758*/ 	.word	0x000000b1
        /*075c*/ 	.word	0x00022850
        /*0760*/ 	.short	0x010a
        /*0762*/ 	.byte	0x3f
	.zero		1


	//   ....[69]....
        /*0764*/ 	.word	0x00014d10
        /*0768*/ 	.word	0x00000009
        /*076c*/ 	.word	0x00022830
        /*0770*/ 	.short	0x010a
        /*0772*/ 	.byte	0x3f
	.zero		1


	//   ....[70]....
        /*0774*/ 	.word	0x00014d60
        /*0778*/ 	.word	0x000000c9
        /*077c*/ 	.word	0x00022850
        /*0780*/ 	.short	0x010a
        /*0782*/ 	.byte	0x3f
	.zero		1


	//   ....[71]....
        /*0784*/ 	.word	0x00014dc0
        /*0788*/ 	.word	0x0000000a
        /*078c*/ 	.word	0x00022830
        /*0790*/ 	.short	0x010a
        /*0792*/ 	.byte	0x3f
	.zero		1


	//   ....[72]....
        /*0794*/ 	.word	0x00014e10
        /*0798*/ 	.word	0x000000b0
        /*079c*/ 	.word	0x00022850
        /*07a0*/ 	.short	0x010a
        /*07a2*/ 	.byte	0x3f
	.zero		1


	//   ....[73]....
        /*07a4*/ 	.word	0x00014f70
        /*07a8*/ 	.word	0x00000003
        /*07ac*/ 	.word	0x00022840
        /*07b0*/ 	.short	0x010a
        /*07b2*/ 	.byte	0x3f
	.zero		1


	//   ....[74]....
        /*07b4*/ 	.word	0x00015920
        /*07b8*/ 	.word	0x00000003
        /*07bc*/ 	.word	0x00022820
        /*07c0*/ 	.short	0x010a
        /*07c2*/ 	.byte	0x3f
	.zero		1


	//   ....[75]....
        /*07c4*/ 	.word	0x00015980
        /*07c8*/ 	.word	0x00000003
        /*07cc*/ 	.word	0x00022860
        /*07d0*/ 	.short	0x010a
        /*07d2*/ 	.byte	0x3f
	.zero		1


	//   ....[76]....
        /*07d4*/ 	.word	0x000159e0
        /*07d8*/ 	.word	0x00000003
        /*07dc*/ 	.word	0x00022848
        /*07e0*/ 	.short	0x010a
        /*07e2*/ 	.byte	0x3f
	.zero		1


	//   ....[77]....
        /*07e4*/ 	.word	0x00015a40
        /*07e8*/ 	.word	0x00000003
        /*07ec*/ 	.word	0x00022868
        /*07f0*/ 	.short	0x010a
        /*07f2*/ 	.byte	0x3f
	.zero		1


	//   ....[78]....
        /*07f4*/ 	.word	0x00015aa0
        /*07f8*/ 	.word	0x00000003
        /*07fc*/ 	.word	0x00022840
        /*0800*/ 	.short	0x010a
        /*0802*/ 	.byte	0x3f
	.zero		1


	//   ....[79]....
        /*0804*/ 	.word	0x00015b00
        /*0808*/ 	.word	0x00000003
        /*080c*/ 	.word	0x00022860
        /*0810*/ 	.short	0x010a
        /*0812*/ 	.byte	0x3f
	.zero		1


	//   ....[80]....
        /*0814*/ 	.word	0x00015b60
        /*0818*/ 	.word	0x00000003
        /*081c*/ 	.word	0x00022848
        /*0820*/ 	.short	0x010a
        /*0822*/ 	.byte	0x3f
	.zero		1


	//   ....[81]....
        /*0824*/ 	.word	0x00015bc0
        /*0828*/ 	.word	0x00000003
        /*082c*/ 	.word	0x00022868
        /*0830*/ 	.short	0x010a
        /*0832*/ 	.byte	0x3f
	.zero		1


	//   ....[82]....
        /*0834*/ 	.word	0x00015c10
        /*0838*/ 	.word	0x00000002
        /*083c*/ 	.word	0x00022820
        /*0840*/ 	.short	0x010a
        /*0842*/ 	.byte	0x3f
	.zero		1


	//   ....[83]....
        /*0844*/ 	.word	0x00015db0
        /*0848*/ 	.word	0x00000007
        /*084c*/ 	.word	0x00000000
        /*0850*/ 	.short	0x010a
        /*0852*/ 	.byte	0x3f
	.zero		1


	//   ....[84]....
        /*0854*/ 	.word	0x00015e00
        /*0858*/ 	.word	0x00000005
        /*085c*/ 	.word	0x00000000
        /*0860*/ 	.short	0x010a
        /*0862*/ 	.byte	0x3f
	.zero		1


	//   ....[85]....
        /*0864*/ 	.word	0x00015e50
        /*0868*/ 	.word	0x00000005
        /*086c*/ 	.word	0x00000000
        /*0870*/ 	.short	0x010a
        /*0872*/ 	.byte	0x3f
	.zero		1


	//----- nvinfo : EIATTR_NUM_MBARRIERS
	.align		4
.L_1303:
        /*0874*/ 	.byte	0x03, 0x38
        /*0876*/ 	.short	0x0016


	//----- nvinfo : EIATTR_EXIT_INSTR_OFFSETS
	.align		4
        /*0878*/ 	.byte	0x04, 0x1c
        /*087a*/ 	.short	(.L_1305 - .L_1304)


	//   ....[0]....
.L_1304:
        /*087c*/ 	.word	0x00014b30


	//----- nvinfo : EIATTR_MAX_THREADS
	.align		4
.L_1305:
        /*0880*/ 	.byte	0x04, 0x05
        /*0882*/ 	.short	(.L_1307 - .L_1306)
.L_1306:
        /*0884*/ 	.word	0x00000180
        /*0888*/ 	.word	0x00000001
        /*088c*/ 	.word	0x00000001


	//----- nvinfo : EIATTR_CRS_STACK_SIZE
	.align		4
.L_1307:
        /*0890*/ 	.byte	0x04, 0x1e
        /*0892*/ 	.short	(.L_1309 - .L_1308)
.L_1308:
        /*0894*/ 	.word	0x00000000


	//----- nvinfo : EIATTR_CBANK_PARAM_SIZE
	.align		4
.L_1309:
        /*0898*/ 	.byte	0x03, 0x19
        /*089a*/ 	.short	0x0a70


	//----- nvinfo : EIATTR_PARAM_CBANK
	.align		4
        /*089c*/ 	.byte	0x04, 0x0a
        /*089e*/ 	.short	(.L_1311 - .L_1310)
	.align		4
.L_1310:
        /*08a0*/ 	.word	index@(.nv.constant0._ZN7cutlass13device_kernelIN5flash11enable_sm90INS1_16FlashAttnFwdSm90INS1_25CollectiveMainloopFwdSm90ILi2EN4cute5tupleIJNS5_1CILi1EEES8_S8_EEENS6_IJNS7_ILi128EEENS7_ILi96EEENS7_ILi64EEEEEELi256ENS_10bfloat16_tEfNS_4arch4Sm90ELb0ELb1ELb1ELb0ELb0ELb0ELb0ELb1ELb0ELb1ELb1ELb0EEENS1_21CollectiveEpilogueFwdINS6_IJSA_NS7_ILi256EEESB_EEES9_SE_SG_Li256ELb0ELb1ELb1ELb0EEENS1_19SingleTileSchedulerILb0ELb1ELb1ELi128EEEEEEEEEvNT_6ParamsE)
        /*08a4*/ 	.short	0x0210
        /*08a6*/ 	.short	0x0a70


	//----- nvinfo : EIATTR_SW_WAR
	.align		4
.L_1311:
        /*08a8*/ 	.byte	0x04, 0x36
        /*08aa*/ 	.short	(.L_1313 - .L_1312)
.L_1312:
        /*08ac*/ 	.word	0x00000008
.L_1313:


//--------------------- .nv.info._ZN7cutlass13device_kernelIN5flash11enable_sm90INS1_16FlashAttnFwdSm90INS1_25CollectiveMainloopFwdSm90ILi2EN4cute5tupleIJNS5_1CILi1EEES8_S8_EEENS6_IJNS7_ILi128EEENS7_ILi96EEENS7_ILi64EEEEEELi256ENS_10bfloat16_tEfNS_4arch4Sm90ELb0ELb1ELb1ELb0ELb0ELb0ELb1ELb1ELb0ELb1ELb1ELb0EEENS1_21CollectiveEpilogueFwdINS6_IJSA_NS7_ILi256EEESB_EEES9_SE_SG_Li256ELb0ELb1ELb1ELb0EEENS1_19SingleTileSchedulerILb0ELb1ELb1ELi128EEEEEEEEEvNT_6ParamsE --------------------------
	.section	.nv.info._ZN7cutlass13device_kernelIN5flash11enable_sm90INS1_16FlashAttnFwdSm90INS1_25CollectiveMainloopFwdSm90ILi2EN4cute5tupleIJNS5_1CILi1EEES8_S8_EEENS6_IJNS7_ILi128EEENS7_ILi96EEENS7_ILi64EEEEEELi256ENS_10bfloat16_tEfNS_4arch4Sm90ELb0ELb1ELb1ELb0ELb0ELb0ELb1ELb1ELb0ELb1ELb1ELb0EEENS1_21CollectiveEpilogueFwdINS6_IJSA_NS7_ILi256EEESB_EEES9_SE_SG_Li256ELb0ELb1ELb1ELb0EEENS1_19SingleTileSchedulerILb0ELb1ELb1ELi128EEEEEEEEEvNT_6ParamsE,"",@"SHT_CUDA_INFO"
	.sectionflags	@""
	.align	4


	//----- nvinfo : EIATTR_CUDA_API_VERSION
	.align		4
        /*0000*/ 	.byte	0x04, 0x37
        /*0002*/ 	.short	(.L_1315 - .L_1314)
.L_1314:
        /*0004*/ 	.word	0x00000082


	//----- nvinfo : EIATTR_KPARAM_INFO
	.align		4
.L_1315:
        /*0008*/ 	.byte	0x04, 0x17
        /*000a*/ 	.short	(.L_1317 - .L_1316)
.L_1316:
        /*000c*/ 	.word	0x00000000
        /*0010*/ 	.short	0x0000
        /*0012*/ 	.short	0x0070
        /*0014*/ 	.byte	0x00, 0xf0, 0x01, 0x2c


	//----- nvinfo : EIATTR_SPARSE_MMA_MASK
	.align		4
.L_1317:
        /*0018*/ 	.byte	0x03, 0x50
        /*001a*/ 	.short	0x0000


	//----- nvinfo : EIATTR_MAXREG_COUNT
	.align		4
        /*001c*/ 	.byte	0x03, 0x1b
        /*001e*/ 	.short	0x00a8


	//----- nvinfo : EIATTR_NUM_BARRIERS
	.align		4
        /*0020*/ 	.byte	0x02, 0x4c
        /*0022*/ 	.byte	0x10
	.zero		1


	//----- nvinfo : EIATTR_EXTERNS
	.align		4
        /*0024*/ 	.byte	0x04, 0x0f
        /*0026*/ 	.short	(.L_1319 - .L_1318)


	//   ....[0]....
	.align		4
.L_1318:
        /*0028*/ 	.word	index@(__assertfail)


	//----- nvinfo : EIATTR_ANNOTATIONS
	.align		4
.L_1319:
        /*002c*/ 	.byte	0x04, 0x55
        /*002e*/ 	.short	(.L_1321 - .L_1320)


	//   ....[0]....
.L_1320:
        /* <DEDUP_REMOVED lines=1238> */


	//----- nvinfo : EIATTR_MERCURY_ISA_VERSION
	.align		4
.L_1321:
        /*4d80*/ 	.byte	0x03, 0x5f
        /*4d82*/ 	.short	0x0101


	//----- nvinfo : EIATTR_INT_WARP_WIDE_INSTR_OFFSETS
	.align		4
        /*4d84*/ 	.byte	0x04, 0x31
        /*4d86*/ 	.short	(.L_1323 - .L_1322)


	//   ....[0]....
.L_1322:
        /*4d88*/ 	.word	0x00000160


	//   ....[1]....
        /*4d8c*/ 	.word	0x000001a0


	//   ....[2]....
        /*4d90*/ 	.word	0x00000210


	//   ....[3]....
        /*4d94*/ 	.word	0x00000280


	//----- nvinfo : EIATTR_COOP_GROUP_MASK_REGIDS
	.align		4
.L_1323:
        /*4d98*/ 	.byte	0x04, 0x29
        /*4d9a*/ 	.short	(.L_1325 - .L_1324)


	//   ....[0]....
.L_1324:
        /*4d9c*/ 	.word	0xffffffff


	//   ....[1]....
        /*4da0*/ 	.word	0xffffffff


	//   ....[2]....
        /*4da4*/ 	.word	0xffffffff


	//   ....[3]....
        /*4da8*/ 	.word	0xffffffff


	//   ....[4]....
        /*4dac*/ 	.word	0xffffffff


	//   ....[5]....
        /*4db0*/ 	.word	0xffffffff


	//   ....[6]....
        /*4db4*/ 	.word	0xffffffff


	//   ....[7]....
        /*4db8*/ 	.word	0xffffffff


	//   ....[8]....
        /*4dbc*/ 	.word	0xffffffff


	//   ....[9]....
        /*4dc0*/ 	.word	0xffffffff


	//   ....[10]....
        /*4dc4*/ 	.word	0xffffffff


	//   ....[11]....
        /*4dc8*/ 	.word	0xffffffff


	//   ....[12]....
        /*4dcc*/ 	.word	0xffffffff


	//   ....[13]....
        /*4dd0*/ 	.word	0xffffffff


	//   ....[14]....
        /*4dd4*/ 	.word	0xffffffff


	//   ....[15]....
        /*4dd8*/ 	.word	0xffffffff


	//   ....[16]....
        /*4ddc*/ 	.word	0xffffffff


	//   ....[17]....
        /*4de0*/ 	.word	0xffffffff


	//   ....[18]....
        /*4de4*/ 	.word	0xffffffff


	//   ....[19]....
        /*4de8*/ 	.word	0xffffffff


	//   ....[20]....
        /*4dec*/ 	.word	0xffffffff


	//   ....[21]....
        /*4df0*/ 	.word	0xffffffff


	//   ....[22]....
        /*4df4*/ 	.word	0xffffffff


	//   ....[23]....
        /*4df8*/ 	.word	0xffffffff


	//   ....[24]....
        /*4dfc*/ 	.word	0xffffffff


	//   ....[25]....
        /*4e00*/ 	.word	0xffffffff


	//   ....[26]....
        /*4e04*/ 	.word	0xffffffff


	//   ....[27]....
        /*4e08*/ 	.word	0xffffffff


	//   ....[28]....
        /*4e0c*/ 	.word	0xffffffff


	//   ....[29]....
        /*4e10*/ 	.word	0xffffffff


	//   ....[30]....
        /*4e14*/ 	.word	0xffffffff


	//   ....[31]....
        /*4e18*/ 	.word	0xffffffff


	//   ....[32]....
        /*4e1c*/ 	.word	0xffffffff


	//   ....[33]....
        /*4e20*/ 	.word	0xffffffff


	//   ....[34]....
        /*4e24*/ 	.word	0xffffffff


	//   ....[35]....
        /*4e28*/ 	.word	0xffffffff


	//   ....[36]....
        /*4e2c*/ 	.word	0xffffffff


	//   ....[37]....
        /*4e30*/ 	.word	0xffffffff


	//   ....[38]....
        /*4e34*/ 	.word	0xffffffff


	//   ....[39]....
        /*4e38*/ 	.word	0xffffffff


	//   ....[40]....
        /*4e3c*/ 	.word	0xffffffff


	//   ....[41]....
        /*4e40*/ 	.word	0xffffffff


	//   ....[42]....
        /*4e44*/ 	.word	0xffffffff


	//   ....[43]....
        /*4e48*/ 	.word	0xffffffff


	//   ....[44]....
        /*4e4c*/ 	.word	0xffffffff


	//   ....[45]....
        /*4e50*/ 	.word	0xffffffff


	//   ....[46]....
        /*4e54*/ 	.word	0xffffffff


	//   ....[47]....
        /*4e58*/ 	.word	0xffffffff


	//   ....[48]....
        /*4e5c*/ 	.word	0xffffffff


	//   ....[49]....
        /*4e60*/ 	.word	0xffffffff


	//   ....[50]....
        /*4e64*/ 	.word	0xffffffff


	//   ....[51]....
        /*4e68*/ 	.word	0xffffffff


	//   ....[52]....
        /*4e6c*/ 	.word	0xffffffff


	//   ....[53]....
        /*4e70*/ 	.word	0xffffffff


	//   ....[54]....
        /*4e74*/ 	.word	0xffffffff


	//   ....[55]....
        /*4e78*/ 	.word	0xffffffff


	//   ....[56]....
        /*4e7c*/ 	.word	0xffffffff


	//   ....[57]....
        /*4e80*/ 	.word	0xffffffff


	//   ....[58]....
        /*4e84*/ 	.word	0xffffffff


	//   ....[59]....
        /*4e88*/ 	.word	0xffffffff


	//   ....[60]....
        /*4e8c*/ 	.word	0xffffffff


	//   ....[61]....
        /*4e90*/ 	.word	0xffffffff


	//   ....[62]....
        /*4e94*/ 	.word	0xffffffff


	//   ....[63]....
        /*4e98*/ 	.word	0xffffffff


	//   ....[64]....
        /*4e9c*/ 	.word	0xffffffff


	//   ....[65]....
        /*4ea0*/ 	.word	0xffffffff


	//   ....[66]....
        /*4ea4*/ 	.word	0xffffffff


	//   ....[67]....
        /*4ea8*/ 	.word	0xffffffff


	//   ....[68]....
        /*4eac*/ 	.word	0xffffffff


	//   ....[69]....
        /*4eb0*/ 	.word	0xffffffff


	//   ....[70]....
        /*4eb4*/ 	.word	0xffffffff


	//   ....[71]....
        /*4eb8*/ 	.word	0x0500000f


	//   ....[72]....
        /*4ebc*/ 	.word	0x0500000f


	//   ....[73]....
        /*4ec0*/ 	.word	0x0500000f


	//   ....[74]....
        /*4ec4*/ 	.word	0x0500000f


	//   ....[75]....
        /*4ec8*/ 	.word	0x0500000f


	//   ....[76]....
        /*4ecc*/ 	.word	0x0500000f


	//   ....[77]....
        /*4ed0*/ 	.word	0x0500000f


	//   ....[78]....
        /*4ed4*/ 	.word	0x0500000f


	//   ....[79]....
        /*4ed8*/ 	.word	0x0500000f


	//   ....[80]....
        /*4edc*/ 	.word	0x0500000f


	//   ....[81]....
        /*4ee0*/ 	.word	0x0500000f


	//   ....[82]....
        /*4ee4*/ 	.word	0x0500000f


	//   ....[83]....
        /*4ee8*/ 	.word	0x0500000f


	//   ....[84]....
        /*4eec*/ 	.word	0x0500000f


	//   ....[85]....
        /*4ef0*/ 	.word	0x0500000f


	//   ....[86]....
        /*4ef4*/ 	.word	0x0500000f


	//   ....[87]....
        /*4ef8*/ 	.word	0x0500000f


	//   ....[88]....
        /*4efc*/ 	.word	0x0500000f


	//   ....[89]....
        /*4f00*/ 	.word	0x0500000f


	//   ....[90]....
        /*4f04*/ 	.word	0x0500000f


	//   ....[91]....
        /*4f08*/ 	.word	0x0500000f


	//   ....[92]....
        /*4f0c*/ 	.word	0x0500000f


	//   ....[93]....
        /*4f10*/ 	.word	0x0500000f


	//   ....[94]....
        /*4f14*/ 	.word	0x0500000f


	//   ....[95]....
        /*4f18*/ 	.word	0x0500000f


	//   ....[96]....
        /*4f1c*/ 	.word	0x0500000f


	//   ....[97]....
        /*4f20*/ 	.word	0x0500000f


	//   ....[98]....
        /*4f24*/ 	.word	0x0500000f


	//   ....[99]....
        /*4f28*/ 	.word	0x0500000f


	//   ....[100]....
        /*4f2c*/ 	.word	0x0500000f


	//   ....[101]....
        /*4f30*/ 	.word	0x0500000f


	//   ....[102]....
        /*4f34*/ 	.word	0x0500000f


	//   ....[103]....
        /*4f38*/ 	.word	0x0500000f


	//   ....[104]....
        /*4f3c*/ 	.word	0x0500000f


	//   ....[105]....
        /*4f40*/ 	.word	0xffffffff


	//   ....[106]....
        /*4f44*/ 	.word	0xffffffff


	//   ....[107]....
        /*4f48*/ 	.word	0xffffffff


	//   ....[108]....
        /*4f4c*/ 	.word	0xffffffff


	//   ....[109]....
        /*4f50*/ 	.word	0xffffffff


	//   ....[110]....
        /*4f54*/ 	.word	0xffffffff


	//----- nvinfo : EIATTR_COOP_GROUP_INSTR_OFFSETS
	.align		4
.L_1325:
        /*4f58*/ 	.byte	0x04, 0x28
        /*4f5a*/ 	.short	(.L_1327 - .L_1326)


	//   ....[0]....
.L_1326:
        /*4f5c*/ 	.word	0x000000a0


	//   ....[1]....
        /*4f60*/ 	.word	0x00000170


	//   ....[2]....
        /*4f64*/ 	.word	0x00000230


	//   ....[3]....
        /*4f68*/ 	.word	0x00000400


	//   ....[4]....
        /*4f6c*/ 	.word	0x00000560


	//   ....[5]....
        /*4f70*/ 	.word	0x00000680


	//   ....[6]....
        /*4f74*/ 	.word	0x000007e0


	//   ....[7]....
        /*4f78*/ 	.word	0x00001ba0


	//   ....[8]....
        /*4f7c*/ 	.word	0x00003b80


	//   ....[9]....
        /*4f80*/ 	.word	0x00004330


	//   ....[10]....
        /*4f84*/ 	.word	0x00005950


	//   ....[11]....
        /*4f88*/ 	.word	0x000059e0


	//   ....[12]....
        /*4f8c*/ 	.word	0x00005d50


	//   ....[13]....
        /*4f90*/ 	.word	0x00005d70


	//   ....[14]....
        /*4f94*/ 	.word	0x0000b600


	//   ....[15]....
        /*4f98*/ 	.word	0x0000b6a0


	//   ....[16]....
        /*4f9c*/ 	.word	0x0000b700


	//   ....[17]....
        /*4fa0*/ 	.word	0x0000b730


	//   ....[18]....
        /*4fa4*/ 	.word	0x00021a10


	//   ....[19]....
        /*4fa8*/ 	.word	0x000220b0


	//   ....[20]....
        /*4fac*/ 	.word	0x00023050


	//   ....[21]....
        /*4fb0*/ 	.word	0x00023110


	//   ....[22]....
        /*4fb4*/ 	.word	0x000232a0


	//   ....[23]....
        /*4fb8*/ 	.word	0x000232c0


	//   ....[24]....
        /*4fbc*/ 	.word	0x0002b740


	//   ....[25]....
        /*4fc0*/ 	.word	0x0002b760


	//   ....[26]....
        /*4fc4*/ 	.word	0x0002b7c0


	//   ....[27]....
        /*4fc8*/ 	.word	0x0002b800


	//   ....[28]....
        /*4fcc*/ 	.word	0x0002cbc0


	//   ....[29]....
        /*4fd0*/ 	.word	0x0002cbf0


	//   ....[30]....
        /*4fd4*/ 	.word	0x0002ce30


	//   ....[31]....
        /*4fd8*/ 	.word	0x0002ce80


	//   ....[32]....
        /*4fdc*/ 	.word	0x0002ceb0


	//   ....[33]....
        /*4fe0*/ 	.word	0x0002cec0


	//   ....[34]....
        /*4fe4*/ 	.word	0x0002dcf0


	//   ....[35]....
        /*4fe8*/ 	.word	0x0002dd00


	//   ....[36]....
        /*4fec*/ 	.word	0x0002eec0


	//   ....[37]....
        /*4ff0*/ 	.word	0x0002fd50


	//   ....[38]....
        /*4ff4*/ 	.word	0x00030610


	//   ....[39]....
        /*4ff8*/ 	.word	0x00030640


	//   ....[40]....
        /*4ffc*/ 	.word	0x00030670


	//   ....[41]....
        /*5000*/ 	.word	0x00030690


	//   ....[42]....
        /*5004*/ 	.word	0x000307d0


	//   ....[43]....
        /*5008*/ 	.word	0x000307f0


	//   ....[44]....
        /*500c*/ 	.word	0x00030890


	//   ....[45]....
        /*5010*/ 	.word	0x000308b0


	//   ....[46]....
        /*5014*/ 	.word	0x00030950


	//   ....[47]....
        /*5018*/ 	.word	0x00030960


	//   ....[48]....
        /*501c*/ 	.word	0x00030a10


	//   ....[49]....
        /*5020*/ 	.word	0x00030a20


	//   ....[50]....
        /*5024*/ 	.word	0x00030ab0


	//   ....[51]....
        /*5028*/ 	.word	0x00030ac0


	//   ....[52]....
        /*502c*/ 	.word	0x00030ad0


	//   ....[53]....
        /*5030*/ 	.word	0x00030ae0


	//   ....[54]....
        /*5034*/ 	.word	0x00031220


	//   ....[55]....
        /*5038*/ 	.word	0x00031240


	//   ....[56]....
        /*503c*/ 	.word	0x00031270


	//   ....[57]....
        /*5040*/ 	.word	0x00031340


	//   ....[58]....
        /*5044*/ 	.word	0x000313e0


	//   ....[59]....
        /*5048*/ 	.word	0x000313f0


	//   ....[60]....
        /*504c*/ 	.word	0x00031490


	//   ....[61]....
        /*5050*/ 	.word	0x000314a0


	//   ....[62]....
        /*5054*/ 	.word	0x00031520


	//   ....[63]....
        /*5058*/ 	.word	0x00031530


	//   ....[64]....
        /*505c*/ 	.word	0x000315c0


	//   ....[65]....
        /*5060*/ 	.word	0x000315d0


	//   ....[66]....
        /*5064*/ 	.word	0x000315e0


	//   ....[67]....
        /*5068*/ 	.word	0x00031670


	//   ....[68]....
        /*506c*/ 	.word	0x00031680


	//   ....[69]....
        /*5070*/ 	.word	0x000316d0


	//   ....[70]....
        /*5074*/ 	.word	0x00033970


	//   ....[71]....
        /*5078*/ 	.word	0x00033eb0


	//   ....[72]....
        /*507c*/ 	.word	0x00034020


	//   ....[73]....
        /*5080*/ 	.word	0x00034090


	//   ....[74]....
        /*5084*/ 	.word	0x00034130


	//   ....[75]....
        /*5088*/ 	.word	0x000341d0


	//   ....[76]....
        /*508c*/ 	.word	0x000342b0


	//   ....[77]....
        /*5090*/ 	.word	0x000343c0


	//   ....[78]....
        /*5094*/ 	.word	0x00034420


	//   ....[79]....
        /*5098*/ 	.word	0x00034530


	//   ....[80]....
        /*509c*/ 	.word	0x000345a0


	//   ....[81]....
        /*50a0*/ 	.word	0x000346b0


	//   ....[82]....
        /*50a4*/ 	.word	0x00034710


	//   ....[83]....
        /*50a8*/ 	.word	0x00034830


	//   ....[84]....
        /*50ac*/ 	.word	0x00034890


	//   ....[85]....
        /*50b0*/ 	.word	0x00034980


	//   ....[86]....
        /*50b4*/ 	.word	0x000349f0


	//   ....[87]....
        /*50b8*/ 	.word	0x00034aa0


	//   ....[88]....
        /*50bc*/ 	.word	0x00034b90


	//   ....[89]....
        /*50c0*/ 	.word	0x00034c40


	//   ....[90]....
        /*50c4*/ 	.word	0x00034ee0


	//   ....[91]....
        /*50c8*/ 	.word	0x00034f60


	//   ....[92]....
        /*50cc*/ 	.word	0x00035090


	//   ....[93]....
        /*50d0*/ 	.word	0x000350e0


	//   ....[94]....
        /*50d4*/ 	.word	0x00035200


	//   ....[95]....
        /*50d8*/ 	.word	0x00035250


	//   ....[96]....
        /*50dc*/ 	.word	0x00035370


	//   ....[97]....
        /*50e0*/ 	.word	0x000353c0


	//   ....[98]....
        /*50e4*/ 	.word	0x00035550


	//   ....[99]....
        /*50e8*/ 	.word	0x000355a0


	//   ....[100]....
        /*50ec*/ 	.word	0x00035630


	//   ....[101]....
        /*50f0*/ 	.word	0x00035680


	//   ....[102]....
        /*50f4*/ 	.word	0x000357a0


	//   ....[103]....
        /*50f8*/ 	.word	0x00035870


	//   ....[104]....
        /*50fc*/ 	.word	0x00035c80


	//   ....[105]....
        /*5100*/ 	.word	0x000381b0


	//   ....[106]....
        /*5104*/ 	.word	0x000389a0


	//   ....[107]....
        /*5108*/ 	.word	0x00039c70


	//   ....[108]....
        /*510c*/ 	.word	0x00039cc0


	//   ....[109]....
        /*5110*/ 	.word	0x00039d20


	//   ....[110]....
        /*5114*/ 	.word	0x00039d40


	//----- nvinfo : EIATTR_REG_RECONFIG
	.align		4
.L_1327:
        /*5118*/ 	.byte	0x01, 0x54
	.zero		2


	//----- nvinfo : EIATTR_SYSCALL_OFFSETS
	.align		4
        /*511c*/ 	.byte	0x04, 0x46
        /*511e*/ 	.short	(.L_1329 - .L_1328)


	//   ....[0]....
.L_1328:
        /*5120*/ 	.word	0x00001ee0


	//   ....[1]....
        /*5124*/ 	.word	0x0002f9e0


	//   ....[2]....
        /*5128*/ 	.word	0x0002fb20


	//   ....[3]....
        /*512c*/ 	.word	0x0002fc10


	//   ....[4]....
        /*5130*/ 	.word	0x000302b0


	//   ....[5]....
        /*5134*/ 	.word	0x00030e00


	//----- nvinfo : EIATTR_MBARRIER_INSTR_OFFSETS
	.align		4
.L_1329:
        /*5138*/ 	.byte	0x04, 0x39
        /*513a*/ 	.short	(.L_1331 - .L_1330)


	//   ....[0]....
.L_1330:
        /*513c*/ 	.word	0x000002a0
        /*5140*/ 	.word	0x000000ff
        /*5144*/ 	.word	0x00032400
        /*5148*/ 	.short	0x0100
        /*514a*/ 	.byte	0x08
	.zero		1


	//   ....[1]....
        /*514c*/ 	.word	0x000002b0
        /*5150*/ 	.word	0x000000ff
        /*5154*/ 	.word	0x00032410
        /*5158*/ 	.short	0x0100
        /*515a*/ 	.byte	0x08
	.zero		1


	//   ....[2]....
        /*515c*/ 	.word	0x000002c0
        /*5160*/ 	.word	0x000000ff
        /*5164*/ 	.word	0x00032420
        /*5168*/ 	.short	0x0100
        /*516a*/ 	.byte	0x08
	.zero		1


	//   ....[3]....
        /*516c*/ 	.word	0x000003b0
        /*5170*/ 	.word	0x000000ff
        /*5174*/ 	.word	0x00032430
        /*5178*/ 	.short	0x0100
        /*517a*/ 	.byte	0x08
	.zero		1


	//   ....[4]....
        /*517c*/ 	.word	0x000003c0
        /*5180*/ 	.word	0x000000ff
        /*5184*/ 	.word	0x00032440
        /*5188*/ 	.short	0x0100
        /*518a*/ 	.byte	0x08
	.zero		1


	//   ....[5]....
        /*518c*/ 	.word	0x000003d0
        /*5190*/ 	.word	0x000000ff
        /*5194*/ 	.word	0x00032438
        /*5198*/ 	.short	0x0100
        /*519a*/ 	.byte	0x08
	.zero		1


	//   ....[6]....
        /*519c*/ 	.word	0x000003e0
        /*51a0*/ 	.word	0x000000ff
        /*51a4*/ 	.word	0x00032448
        /*51a8*/ 	.short	0x0100
        /*51aa*/ 	.byte	0x08
	.zero		1


	//   ....[7]....
        /*51ac*/ 	.word	0x00000510
        /*51b0*/ 	.word	0x000000ff
        /*51b4*/ 	.word	0x00032450
        /*51b8*/ 	.short	0x0100
        /*51ba*/ 	.byte	0x08
	.zero		1


	//   ....[8]....
        /*51bc*/ 	.word	0x00000520
        /*51c0*/ 	.word	0x000000ff
        /*51c4*/ 	.word	0x00032460
        /*51c8*/ 	.short	0x0100
        /*51ca*/ 	.byte	0x08
	.zero		1


	//   ....[9]....
        /*51cc*/ 	.word	0x00000530
        /*51d0*/ 	.word	0x000000ff
        /*51d4*/ 	.word	0x00032458
        /*51d8*/ 	.short	0x0100
        /*51da*/ 	.byte	0x08
	.zero		1


	//   ....[10]....
        /*51dc*/ 	.word	0x00000540
        /*51e0*/ 	.word	0x000000ff
        /*51e4*/ 	.word	0x00032468
        /*51e8*/ 	.short	0x0100
        /*51ea*/ 	.byte	0x08
	.zero		1


	//   ....[11]....
        /*51ec*/ 	.word	0x00000630
        /*51f0*/ 	.word	0x000000ff
        /*51f4*/ 	.word	0x00032470
        /*51f8*/ 	.short	0x0100
        /*51fa*/ 	.byte	0x06
	.zero		1


	//   ....[12]....
        /*51fc*/ 	.word	0x00000640
        /*5200*/ 	.word	0x000000ff
        /*5204*/ 	.word	0x00032480
        /*5208*/ 	.short	0x0100
        /*520a*/ 	.byte	0x06
	.zero		1


	//   ....[13]....
        /*520c*/ 	.word	0x00000650
        /*5210*/ 	.word	0x000000ff
        /*5214*/ 	.word	0x00032478
        /*5218*/ 	.short	0x0100
        /*521a*/ 	.byte	0x06
	.zero		1


	//   ....[14]....
        /*521c*/ 	.word	0x00000660
        /*5220*/ 	.word	0x000000ff
        /*5224*/ 	.word	0x00032488
        /*5228*/ 	.short	0x0100
        /*522a*/ 	.byte	0x06
	.zero		1


	//   ....[15]....
        /*522c*/ 	.word	0x00000790
        /*5230*/ 	.word	0x000000ff
        /*5234*/ 	.word	0x00032490
        /*5238*/ 	.short	0x0100
        /*523a*/ 	.byte	0x08
	.zero		1


	//   ....[16]....
        /*523c*/ 	.word	0x000007a0
        /*5240*/ 	.word	0x000000ff
        /*5244*/ 	.word	0x000324a0
        /*5248*/ 	.short	0x0100
        /*524a*/ 	.byte	0x08
	.zero		1


	//   ....[17]....
        /*524c*/ 	.word	0x000007b0
        /*5250*/ 	.word	0x000000ff
        /*5254*/ 	.word	0x00032498
        /*5258*/ 	.short	0x0100
        /*525a*/ 	.byte	0x08
	.zero		1


	//   ....[18]....
        /*525c*/ 	.word	0x000007c0
        /*5260*/ 	.word	0x000000ff
        /*5264*/ 	.word	0x000324a8
        /*5268*/ 	.short	0x0100
        /*526a*/ 	.byte	0x08
	.zero		1


	//   ....[19]....
        /*526c*/ 	.word	0x000008f0
        /*5270*/ 	.word	0x000000ff
        /*5274*/ 	.word	0x000324b0
        /*5278*/ 	.short	0x0100
        /*527a*/ 	.byte	0x08
	.zero		1


	//   ....[20]....
        /*527c*/ 	.word	0x00000900
        /*5280*/ 	.word	0x000000ff
        /*5284*/ 	.word	0x000324c0
        /*5288*/ 	.short	0x0100
        /*528a*/ 	.byte	0x08
	.zero		1


	//   ....[21]....
        /*528c*/ 	.word	0x00000910
        /*5290*/ 	.word	0x000000ff
        /*5294*/ 	.word	0x000324b8
        /*5298*/ 	.short	0x0100
        /*529a*/ 	.byte	0x08
	.zero		1


	//   ....[22]....
        /*529c*/ 	.word	0x00000920
        /*52a0*/ 	.word	0x000000ff
        /*52a4*/ 	.word	0x000324c8
        /*52a8*/ 	.short	0x0100
        /*52aa*/ 	.byte	0x08
	.zero		1


	//   ....[23]....
        /*52ac*/ 	.word	0x000021f0
        /*52b0*/ 	.word	0x00000048
        /*52b4*/ 	.word	0x00032400
        /*52b8*/ 	.short	0x010a
        /*52ba*/ 	.byte	0x3f
	.zero		1


	//   ....[24]....
        /*52bc*/ 	.word	0x000025d0
        /*52c0*/ 	.word	0x0000000a
        /*52c4*/ 	.word	0x00000000
        /*52c8*/ 	.short	0x010a
        /*52ca*/ 	.byte	0x3f
	.zero		1


	//   ....[25]....
        /*52cc*/ 	.word	0x00002630
        /*52d0*/ 	.word	0x0000000a
        /*52d4*/ 	.word	0x00000000
        /*52d8*/ 	.short	0x010a
        /*52da*/ 	.byte	0x3f
	.zero		1


	//   ....[26]....
        /*52dc*/ 	.word	0x000029e0
        /*52e0*/ 	.word	0x00000048
        /*52e4*/ 	.word	0x00032410
        /*52e8*/ 	.short	0x010a
        /*52ea*/ 	.byte	0x3f
	.zero		1


	//   ....[27]....
        /*52ec*/ 	.word	0x00002ae0
        /*52f0*/ 	.word	0x0000000a
        /*52f4*/ 	.word	0x00000000
        /*52f8*/ 	.short	0x010a
        /*52fa*/ 	.byte	0x3f
	.zero		1


	//   ....[28]....
        /*52fc*/ 	.word	0x00002b40
        /*5300*/ 	.word	0x0000000a
        /*5304*/ 	.word	0x00000000
        /*5308*/ 	.short	0x010a
        /*530a*/ 	.byte	0x3f
	.zero		1


	//   ....[29]....
        /*530c*/ 	.word	0x00003840
        /*5310*/ 	.word	0x00000007
        /*5314*/ 	.word	0x00000000
        /*5318*/ 	.short	0x0101
        /*531a*/ 	.byte	0x3f
	.zero		1


	//   ....[30]....
        /*531c*/ 	.word	0x00008f80
        /*5320*/ 	.word	0x00000019
        /*5324*/ 	.word	0x00000000
        /*5328*/ 	.short	0x0101
        /*532a*/ 	.byte	0x3f
	.zero		1


	//   ....[31]....
        /*532c*/ 	.word	0x000096a0
        /*5330*/ 	.word	0x00000005
        /*5334*/ 	.word	0x00000000
        /*5338*/ 	.short	0x010a
        /*533a*/ 	.byte	0x3f
	.zero		1


	//   ....[32]....
        /*533c*/ 	.word	0x00009750
        /*5340*/ 	.word	0x00000000
        /*5344*/ 	.word	0x00000000
        /*5348*/ 	.short	0x010a
        /*534a*/ 	.byte	0x3f
	.zero		1


	//   ....[33]....
        /*534c*/ 	.word	0x00009b80
        /*5350*/ 	.word	0x00000000
        /*5354*/ 	.word	0x00000000
        /*5358*/ 	.short	0x010a
        /*535a*/ 	.byte	0x3f
	.zero		1


	//   ....[34]....
        /*535c*/ 	.word	0x00009c30
        /*5360*/ 	.word	0x00000004
        /*5364*/ 	.word	0x00000000
        /*5368*/ 	.short	0x010a
        /*536a*/ 	.byte	0x3f
	.zero		1


	//   ....[35]....
        /*536c*/ 	.word	0x0000a940
        /*5370*/ 	.word	0x00000000
        /*5374*/ 	.word	0x00000000
        /*5378*/ 	.short	0x0101
        /*537a*/ 	.byte	0x3f
	.zero		1


	//   ....[36]....
        /*537c*/ 	.word	0x00020140
        /*5380*/ 	.word	0x00000000
        /*5384*/ 	.word	0x00000000
        /*5388*/ 	.short	0x0101
        /*538a*/ 	.byte	0x3f
	.zero		1


	//   ....[37]....
        /*538c*/ 	.word	0x00020350
        /*5390*/ 	.word	0x00000003
        /*5394*/ 	.word	0x00000000
        /*5398*/ 	.short	0x010a
        /*539a*/ 	.byte	0x3f
	.zero		1


	//   ....[38]....
        /*539c*/ 	.word	0x00020450
        /*53a0*/ 	.word	0x00000000
        /*53a4*/ 	.word	0x00000000
        /*53a8*/ 	.short	0x010a
        /*53aa*/ 	.byte	0x3f
	.zero		1


	//   ....[39]....
        /*53ac*/ 	.word	0x00020880
        /*53b0*/ 	.word	0x00000000
        /*53b4*/ 	.word	0x00000000
        /*53b8*/ 	.short	0x010a
        /*53ba*/ 	.byte	0x3f
	.zero		1


	//   ....[40]....
        /*53bc*/ 	.word	0x00020930
        /*53c0*/ 	.word	0x00000002
        /*53c4*/ 	.word	0x00000000
        /*53c8*/ 	.short	0x010a
        /*53ca*/ 	.byte	0x3f
	.zero		1


	//   ....[41]....
        /*53cc*/ 	.word	0x00021600
        /*53d0*/ 	.word	0x00000000
        /*53d4*/ 	.word	0x00000000
        /*53d8*/ 	.short	0x0101
        /*53da*/ 	.byte	0x3f
	.zero		1


	//   ....[42]....
        /*53dc*/ 	.word	0x0002b2d0
        /*53e0*/ 	.word	0x00000000
        /*53e4*/ 	.word	0x00000000
        /*53e8*/ 	.short	0x0101
        /*53ea*/ 	.byte	0x3f
	.zero		1


	//   ....[43]....
        /*53ec*/ 	.word	0x0002c7a0
        /*53f0*/ 	.word	0x000000ff
        /*53f4*/ 	.word	0x00000000
        /*53f8*/ 	.short	0x0101
        /*53fa*/ 	.byte	0x04
	.zero		1


	//   ....[44]....
        /*53fc*/ 	.word	0x0002ff80
        /*5400*/ 	.word	0x000000ff
        /*5404*/ 	.word	0x00032440
        /*5408*/ 	.short	0x010a
        /*540a*/ 	.byte	0x26
	.zero		1


	//   ....[45]....
        /*540c*/ 	.word	0x00030c10
        /*5410*/ 	.word	0x000000ff
        /*5414*/ 	.word	0x00032400
        /*5418*/ 	.short	0x0107
        /*541a*/ 	.byte	0x26
	.zero		1


	//   ....[46]....
        /*541c*/ 	.word	0x00030c90
        /*5420*/ 	.word	0x000000ff
        /*5424*/ 	.word	0x00032400
        /*5428*/ 	.short	0x0101
        /*542a*/ 	.byte	0x26
	.zero		1


	//   ....[47]....
        /*542c*/ 	.word	0x00031880
        /*5430*/ 	.word	0x000000ff
        /*5434*/ 	.word	0x00032410
        /*5438*/ 	.short	0x0107
        /*543a*/ 	.byte	0x26
	.zero		1


	//   ....[48]....
        /*543c*/ 	.word	0x000318e0
        /*5440*/ 	.word	0x000000ff
        /*5444*/ 	.word	0x00032410
        /*5448*/ 	.short	0x0101
        /*544a*/ 	.byte	0x26
	.zero		1


	//   ....[49]....
        /*544c*/ 	.word	0x000318f0
        /*5450*/ 	.word	0x000000ff
        /*5454*/ 	.word	0x00032420
        /*5458*/ 	.short	0x010a
        /*545a*/ 	.byte	0x26
	.zero		1


	//   ....[50]....
        /*545c*/ 	.word	0x00031950
        /*5460*/ 	.word	0x000000ff
        /*5464*/ 	.word	0x00032460
        /*5468*/ 	.short	0x010a
        /*546a*/ 	.byte	0x26
	.zero		1


	//   ....[51]....
        /*546c*/ 	.word	0x000321d0
        /*5470*/ 	.word	0x000000ff
        /*5474*/ 	.word	0x00032448
        /*5478*/ 	.short	0x010a
        /*547a*/ 	.byte	0x26
	.zero		1


	//   ....[52]....
        /*547c*/ 	.word	0x000323a0
        /*5480*/ 	.word	0x000000ff
        /*5484*/ 	.word	0x00032468
        /*5488*/ 	.short	0x010a
        /*548a*/ 	.byte	0x26
	.zero		1


	//   ....[53]....
        /*548c*/ 	.word	0x000329f0
        /*5490*/ 	.word	0x000000ff
        /*5494*/ 	.word	0x00032440
        /*5498*/ 	.short	0x010a
        /*549a*/ 	.byte	0x26
	.zero		1


	//   ....[54]....
        /*549c*/ 	.word	0x00032bd0
        /*54a0*/ 	.word	0x000000ff
        /*54a4*/ 	.word	0x00032460
        /*54a8*/ 	.short	0x010a
        /*54aa*/ 	.byte	0x26
	.zero		1


	//   ....[55]....
        /*54ac*/ 	.word	0x00033250
        /*54b0*/ 	.word	0x000000ff
        /*54b4*/ 	.word	0x00032448
        /*54b8*/ 	.short	0x010a
        /*54ba*/ 	.byte	0x26
	.zero		1


	//   ....[56]....
        /*54bc*/ 	.word	0x00033430
        /*54c0*/ 	.word	0x000000ff
        /*54c4*/ 	.word	0x00032468
        /*54c8*/ 	.short	0x010a
        /*54ca*/ 	.byte	0x26
	.zero		1


	//   ....[57]....
        /*54cc*/ 	.word	0x00033900
        /*54d0*/ 	.word	0x00000002
        /*54d4*/ 	.word	0x00032420
        /*54d8*/ 	.short	0x010a
        /*54da*/ 	.byte	0x3f
	.zero		1


	//   ....[58]....
        /*54dc*/ 	.word	0x00033a80
        /*54e0*/ 	.word	0x00000008
        /*54e4*/ 	.word	0x00000000
        /*54e8*/ 	.short	0x010a
        /*54ea*/ 	.byte	0x3f
	.zero		1


	//   ....[59]....
        /*54ec*/ 	.word	0x00033af0
        /*54f0*/ 	.word	0x00000003
        /*54f4*/ 	.word	0x00000000
        /*54f8*/ 	.short	0x010a
        /*54fa*/ 	.byte	0x3f
	.zero		1


	//   ....[60]....
        /*54fc*/ 	.word	0x00033b50
        /*5500*/ 	.word	0x00000006
        /*5504*/ 	.word	0x00000000
        /*5508*/ 	.short	0x010a
        /*550a*/ 	.byte	0x3f
	.zero		1


	//   ....[61]....
        /*550c*/ 	.word	0x00033b80
        /*5510*/ 	.word	0x00000003
        /*5514*/ 	.word	0x00000000
        /*5518*/ 	.short	0x010a
        /*551a*/ 	.byte	0x3f
	.zero		1


	//   ....[62]....
        /*551c*/ 	.word	0x00033be0
        /*5520*/ 	.word	0x00000048
        /*5524*/ 	.word	0x00032400
        /*5528*/ 	.short	0x010a
        /*552a*/ 	.byte	0x3f
	.zero		1


	//   ....[63]....
        /*552c*/ 	.word	0x00033c30
        /*5530*/ 	.word	0x0000000a
        /*5534*/ 	.word	0x00000000
        /*5538*/ 	.short	0x010a
        /*553a*/ 	.byte	0x3f
	.zero		1


	//   ....[64]....
        /*553c*/ 	.word	0x00033c80
        /*5540*/ 	.word	0x00000048
        /*5544*/ 	.word	0x00032410
        /*5548*/ 	.short	0x010a
        /*554a*/ 	.byte	0x3f
	.zero		1


	//   ....[65]....
        /*554c*/ 	.word	0x00033cd0
        /*5550*/ 	.word	0x0000000a
        /*5554*/ 	.word	0x00000000
        /*5558*/ 	.short	0x010a
        /*555a*/ 	.byte	0x3f
	.zero		1


	//   ....[66]....
        /*555c*/ 	.word	0x00033d20
        /*5560*/ 	.word	0x00000000
        /*5564*/ 	.word	0x00000000
        /*5568*/ 	.short	0x010a
        /*556a*/ 	.byte	0x3f
	.zero		1


	//   ....[67]....
        /*556c*/ 	.word	0x00033d70
        /*5570*/ 	.word	0x00000004
        /*5574*/ 	.word	0x00000000
        /*5578*/ 	.short	0x010a
        /*557a*/ 	.byte	0x3f
	.zero		1


	//   ....[68]....
        /*557c*/ 	.word	0x00033dc0
        /*5580*/ 	.word	0x00000000
        /*5584*/ 	.word	0x00000000
        /*5588*/ 	.short	0x010a
        /*558a*/ 	.byte	0x3f
	.zero		1


	//   ....[69]....
        /*558c*/ 	.word	0x00033e10
        /*5590*/ 	.word	0x00000002
        /*5594*/ 	.word	0x00000000
        /*5598*/ 	.short	0x010a
        /*559a*/ 	.byte	0x3f
	.zero		1


	//   ....[70]....
        /*559c*/ 	.word	0x00033f70
        /*55a0*/ 	.word	0x00000003
        /*55a4*/ 	.word	0x00032440
        /*55a8*/ 	.short	0x010a
        /*55aa*/ 	.byte	0x3f
	.zero		1


	//   ....[71]....
        /*55ac*/ 	.word	0x000358b0
        /*55b0*/ 	.word	0x00000003
        /*55b4*/ 	.word	0x00032420
        /*55b8*/ 	.short	0x010a
        /*55ba*/ 	.byte	0x3f
	.zero		1


	//   ....[72]....
        /*55bc*/ 	.word	0x00035910
        /*55c0*/ 	.word	0x00000003
        /*55c4*/ 	.word	0x00032460
        /*55c8*/ 	.short	0x010a
        /*55ca*/ 	.byte	0x3f
	.zero		1


	//   ....[73]....
        /*55cc*/ 	.word	0x00035970
        /*55d0*/ 	.word	0x00000003
        /*55d4*/ 	.word	0x00032448
        /*55d8*/ 	.short	0x010a
        /*55da*/ 	.byte	0x3f
	.zero		1


	//   ....[74]....
        /*55dc*/ 	.word	0x000359d0
        /*55e0*/ 	.word	0x00000003
        /*55e4*/ 	.word	0x00032468
        /*55e8*/ 	.short	0x010a
        /*55ea*/ 	.byte	0x3f
	.zero		1


	//   ....[75]....
        /*55ec*/ 	.word	0x00035a30
        /*55f0*/ 	.word	0x00000003
        /*55f4*/ 	.word	0x00032440
        /*55f8*/ 	.short	0x010a
        /*55fa*/ 	.byte	0x3f
	.zero		1


	//   ....[76]....
        /*55fc*/ 	.word	0x00035a90
        /*5600*/ 	.word	0x00000003
        /*5604*/ 	.word	0x00032460
        /*5608*/ 	.short	0x010a
        /*560a*/ 	.byte	0x3f
	.zero		1


	//   ....[77]....
        /*560c*/ 	.word	0x00035af0
        /*5610*/ 	.word	0x00000003
        /*5614*/ 	.word	0x00032448
        /*5618*/ 	.short	0x010a
        /*561a*/ 	.byte	0x3f
	.zero		1


	//   ....[78]....
        /*561c*/ 	.word	0x00035b50
        /*5620*/ 	.word	0x00000003
        /*5624*/ 	.word	0x00032468
        /*5628*/ 	.short	0x010a
        /*562a*/ 	.byte	0x3f
	.zero		1


	//   ....[79]....
        /*562c*/ 	.word	0x00035ba0
        /*5630*/ 	.word	0x00000002
        /*5634*/ 	.word	0x00032420
        /*5638*/ 	.short	0x010a
        /*563a*/ 	.byte	0x3f
	.zero		1


	//   ....[80]....
        /*563c*/ 	.word	0x00035d40
        /*5640*/ 	.word	0x00000008
        /*5644*/ 	.word	0x00000000
        /*5648*/ 	.short	0x010a
        /*564a*/ 	.byte	0x3f
	.zero		1


	//   ....[81]....
        /*564c*/ 	.word	0x00035d90
        /*5650*/ 	.word	0x00000003
        /*5654*/ 	.word	0x00000000
        /*5658*/ 	.short	0x010a
        /*565a*/ 	.byte	0x3f
	.zero		1


	//   ....[82]....
        /*565c*/ 	.word	0x00035de0
        /*5660*/ 	.word	0x00000006
        /*5664*/ 	.word	0x00000000
        /*5668*/ 	.short	0x010a
        /*566a*/ 	.byte	0x3f
	.zero		1


	//   ....[83]....
        /*566c*/ 	.word	0x000361a0
        /*5670*/ 	.word	0x00000000
        /*5674*/ 	.word	0x00000000
        /*5678*/ 	.short	0x010a
        /*567a*/ 	.byte	0x3f
	.zero		1


	//   ....[84]....
        /*567c*/ 	.word	0x000362e0
        /*5680*/ 	.word	0x0000000a
        /*5684*/ 	.word	0x00000000
        /*5688*/ 	.short	0x010a
        /*568a*/ 	.byte	0x3f
	.zero		1


	//   ....[85]....
        /*568c*/ 	.word	0x00036940
        /*5690*/ 	.word	0x00000000
        /*5694*/ 	.word	0x00000000
        /*5698*/ 	.short	0x010a
        /*569a*/ 	.byte	0x3f
	.zero		1


	//   ....[86]....
        /*569c*/ 	.word	0x00036a80
        /*56a0*/ 	.word	0x0000000a
        /*56a4*/ 	.word	0x00000000
        /*56a8*/ 	.short	0x010a
        /*56aa*/ 	.byte	0x3f
	.zero		1


	//   ....[87]....
        /*56ac*/ 	.word	0x00037bd0
        /*56b0*/ 	.word	0x00000006
        /*56b4*/ 	.word	0x00000000
        /*56b8*/ 	.short	0x0101
        /*56ba*/ 	.byte	0x3f
	.zero		1


	//   ....[88]....
        /*56bc*/ 	.word	0x000519e0
        /*56c0*/ 	.word	0x00000000
        /*56c4*/ 	.word	0x00000000
        /*56c8*/ 	.short	0x0101
        /*56ca*/ 	.byte	0x3f
	.zero		1


	//   ....[89]....
        /*56cc*/ 	.word	0x00051a10
        /*56d0*/ 	.word	0x0000000a
        /*56d4*/ 	.word	0x00000000
        /*56d8*/ 	.short	0x010a
        /*56da*/ 	.byte	0x3f
	.zero		1


	//   ....[90]....
        /*56dc*/ 	.word	0x00051a60
        /*56e0*/ 	.word	0x0000000a
        /*56e4*/ 	.word	0x00000000
        /*56e8*/ 	.short	0x010a
        /*56ea*/ 	.byte	0x3f
	.zero		1


	//----- nvinfo : EIATTR_NUM_MBARRIERS
	.align		4
.L_1331:
        /*56ec*/ 	.byte	0x03, 0x38
        /*56ee*/ 	.short	0x0017


	//----- nvinfo : EIATTR_EXIT_INSTR_OFFSETS
	.align		4
        /*56f0*/ 	.byte	0x04, 0x1c
        /*56f2*/ 	.short	(.L_1333 - .L_1332)


	//   ....[0]....
.L_1332:
        /*56f4*/ 	.word	0x00033bd0


	//----- nvinfo : EIATTR_MAX_THREADS
	.align		4
.L_1333:
        /*56f8*/ 	.byte	0x04, 0x05
        /*56fa*/ 	.short	(.L_1335 - .L_1334)
.L_1334:
        /*56fc*/ 	.word	0x00000180
        /*5700*/ 	.word	0x00000001
        /*5704*/ 	.word	0x00000001


	//----- nvinfo : EIATTR_CRS_STACK_SIZE
	.align		4
.L_1335:
        /*5708*/ 	.byte	0x04, 0x1e
        /*570a*/ 	.short	(.L_1337 - .L_1336)
.L_1336:
        /*570c*/ 	.word	0x00000000


	//----- nvinfo : EIATTR_CBANK_PARAM_SIZE
	.align		4
.L_1337:
        /*5710*/ 	.byte	0x03, 0x19
        /*5712*/ 	.short	0x0b70


	//----- nvinfo : EIATTR_PARAM_CBANK
	.align		4
        /*5714*/ 	.byte	0x04, 0x0a
        /*5716*/ 	.short	(.L_1339 - .L_1338)
	.align		4
.L_1338:
        /*5718*/ 	.word	index@(.nv.constant0._ZN7cutlass13device_kernelIN5flash11enable_sm90INS1_16FlashAttnFwdSm90INS1_25CollectiveMainloopFwdSm90ILi2EN4cute5tupleIJNS5_1CILi1EEES8_S8_EEENS6_IJNS7_ILi128EEENS7_ILi96EEENS7_ILi64EEEEEELi256ENS_10bfloat16_tEfNS_4arch4Sm90ELb0ELb1ELb1ELb0ELb0ELb0ELb1ELb1ELb0ELb1ELb1ELb0EEENS1_21CollectiveEpilogueFwdINS6_IJSA_NS7_ILi256EEESB_EEES9_SE_SG_Li256ELb0ELb1ELb1ELb0EEENS1_19SingleTileSchedulerILb0ELb1ELb1ELi128EEEEEEEEEvNT_6ParamsE)
        /*571c*/ 	.short	0x0210
        /*571e*/ 	.short	0x0b70


	//----- nvinfo : EIATTR_SW_WAR
	.align		4
.L_1339:
        /*5720*/ 	.byte	0x04, 0x36
        /*5722*/ 	.short	(.L_1341 - .L_1340)
.L_1340:
        /*5724*/ 	.word	0x00000008
.L_1341:


//--------------------- .nv.info._ZN7cutlass13device_kernelIN5flash11enable_sm90INS1_16FlashAttnFwdSm90INS1_25CollectiveMainloopFwdSm90ILi2EN4cute5tupleIJNS5_1CILi1EEES8_S8_EEENS6_IJNS7_ILi128EEENS7_ILi96EEENS7_ILi64EEEEEELi256ENS_10bfloat16_tEfNS_4arch4Sm90ELb0ELb1ELb1ELb1ELb0ELb0ELb0ELb1ELb0ELb1ELb1ELb0EEENS1_21CollectiveEpilogueFwdINS6_IJSA_NS7_ILi256EEESB_EEES9_SE_SG_Li256ELb1ELb1ELb1ELb0EEENS1_36VarlenDynamicPersistentTileSchedulerILi128ELi96ELi256ELi128ELb1ELb1ELb1ELb1ELb0ELb1EEEEEEEEEvNT_6ParamsE --------------------------
	.section	.nv.info._ZN7cutlass13device_kernelIN5flash11enable_sm90INS1_16FlashAttnFwdSm90INS1_25CollectiveMainloopFwdSm90ILi2EN4cute5tupleIJNS5_1CILi1EEES8_S8_EEENS6_IJNS7_ILi128EEENS7_ILi96EEENS7_ILi64EEEEEELi256ENS_10bfloat16_tEfNS_4arch4Sm90ELb0ELb1ELb1ELb1ELb0ELb0ELb0ELb1ELb0ELb1ELb1ELb0EEENS1_21CollectiveEpilogueFwdINS6_IJSA_NS7_ILi256EEESB_EEES9_SE_SG_Li256ELb1ELb1ELb1ELb0EEENS1_36VarlenDynamicPersistentTileSchedulerILi128ELi96ELi256ELi128ELb1ELb1ELb1ELb1ELb0ELb1EEEEEEEEEvNT_6ParamsE,"",@"SHT_CUDA_INFO"
	.sectionflags	@""
	.align	4


	//----- nvinfo : EIATTR_CUDA_API_VERSION
	.align		4
        /*0000*/ 	.byte	0x04, 0x37
        /*0002*/ 	.short	(.L_1343 - .L_1342)
.L_1342:
        /*0004*/ 	.word	0x00000082


	//----- nvinfo : EIATTR_KPARAM_INFO
	.align		4
.L_1343:
        /*0008*/ 	.byte	0x04, 0x17
        /*000a*/ 	.short	(.L_1345 - .L_1344)
.L_1344:
        /*000c*/ 	.word	0x00000000
        /*0010*/ 	.short	0x0000
        /*0012*/ 	.short	0x0070
        /*0014*/ 	.byte	0x00, 0xf0, 0x01, 0x2a


	//----- nvinfo : EIATTR_SPARSE_MMA_MASK
	.align		4
.L_1345:
        /*0018*/ 	.byte	0x03, 0x50
        /*001a*/ 	.short	0x0000


	//----- nvinfo : EIATTR_MAXREG_COUNT
	.align		4
        /*001c*/ 	.byte	0x03, 0x1b
        /*001e*/ 	.short	0x00a8


	//----- nvinfo : EIATTR_NUM_BARRIERS
	.align		4
        /*0020*/ 	.byte	0x02, 0x4c
        /*0022*/ 	.byte	0x10
	.zero		1


	//----- nvinfo : EIATTR_EXTERNS
	.align		4
        /*0024*/ 	.byte	0x04, 0x0f
        /*0026*/ 	.short	(.L_1347 - .L_1346)


	//   ....[0]....
	.align		4
.L_1346:
        /*0028*/ 	.word	index@(__assertfail)


	//----- nvinfo : EIATTR_ANNOTATIONS
	.align		4
.L_1347:
        /*002c*/ 	.byte	0x04, 0x55
        /*002e*/ 	.short	(.L_1349 - .L_1348)


	//   ....[0]....
.L_1348:
        /* <DEDUP_REMOVED lines=70> */


	//----- nvinfo : EIATTR_MERCURY_ISA_VERSION
	.align		4
.L_1349:
        /*0480*/ 	.byte	0x03, 0x5f
        /*0482*/ 	.short	0x0101


	//----- nvinfo : EIATTR_UNUSED_LOAD_BYTE_OFFSET
	.align		4
        /*0484*/ 	.byte	0x04, 0x44
        /*0486*/ 	.short	(.L_1351 - .L_1350)


	//   ....[0]....
.L_1350:
        /*0488*/ 	.word	0x00000a30
        /*048c*/ 	.word	0x0000fff0


	//   ....[1]....
        /*0490*/ 	.word	0x0000f0a0
        /*0494*/ 	.word	0x0000fff0


	//----- nvinfo : EIATTR_INT_WARP_WIDE_INSTR_OFFSETS
	.align		4
.L_1351:
        /*0498*/ 	.byte	0x04, 0x31
        /*049a*/ 	.short	(.L_1353 - .L_1352)


	//   ....[0]....
.L_1352:
        /*049c*/ 	.word	0x00000130


	//   ....[1]....
        /*04a0*/ 	.word	0x00000170


	//   ....[2]....
        /*04a4*/ 	.word	0x000001e0


	//   ....[3]....
        /*04a8*/ 	.word	0x00004ea0


	//   ....[4]....
        /*04ac*/ 	.word	0x00015470


	//   ....[5]....
        /*04b0*/ 	.word	0x00015500


	//   ....[6]....
        /*04b4*/ 	.word	0x00019180


	//   ....[7]....
        /*04b8*/ 	.word	0x00019210


	//----- nvinfo : EIATTR_COOP_GROUP_MASK_REGIDS
	.align		4
.L_1353:
        /*04bc*/ 	.byte	0x04, 0x29
        /*04be*/ 	.short	(.L_1355 - .L_1354)


	//   ....[0]....
.L_1354:
        /*04c0*/ 	.word	0xffffffff


	//   ....[1]....
        /*04c4*/ 	.word	0xffffffff


	//   ....[2]....
        /*04c8*/ 	.word	0xffffffff


	//   ....[3]....
        /*04cc*/ 	.word	0xffffffff


	//   ....[4]....
        /*04d0*/ 	.word	0xffffffff


	//   ....[5]....
        /*04d4*/ 	.word	0xffffffff


	//   ....[6]....
        /*04d8*/ 	.word	0xffffffff


	//   ....[7]....
        /*04dc*/ 	.word	0xffffffff


	//   ....[8]....
        /*04e0*/ 	.word	0xffffffff


	//   ....[9]....
        /*04e4*/ 	.word	0xffffffff


	//   ....[10]....
        /*04e8*/ 	.word	0xffffffff


	//   ....[11]....
        /*04ec*/ 	.word	0xffffffff


	//   ....[12]....
        /*04f0*/ 	.word	0xffffffff


	//   ....[13]....
        /*04f4*/ 	.word	0xffffffff


	//   ....[14]....
        /*04f8*/ 	.word	0xffffffff


	//   ....[15]....
        /*04fc*/ 	.word	0xffffffff


	//   ....[16]....
        /*0500*/ 	.word	0xffffffff


	//   ....[17]....
        /*0504*/ 	.word	0xffffffff


	//   ....[18]....
        /*0508*/ 	.word	0xffffffff


	//   ....[19]....
        /*050c*/ 	.word	0xffffffff


	//   ....[20]....
        /*0510*/ 	.word	0xffffffff


	//   ....[21]....
        /*0514*/ 	.word	0xffffffff


	//   ....[22]....
        /*0518*/ 	.word	0xffffffff


	//   ....[23]....
        /*051c*/ 	.word	0xffffffff


	//   ....[24]....
        /*0520*/ 	.word	0xffffffff


	//   ....[25]....
        /*0524*/ 	.word	0xffffffff


	//   ....[26]....
        /*0528*/ 	.word	0xffffffff


	//   ....[27]....
        /*052c*/ 	.word	0xffffffff


	//   ....[28]....
        /*0530*/ 	.word	0xffffffff


	//   ....[29]....
        /*0534*/ 	.word	0xffffffff


	//   ....[30]....
        /*0538*/ 	.word	0xffffffff


	//   ....[31]....
        /*053c*/ 	.word	0xffffffff


	//   ....[32]....
        /*0540*/ 	.word	0xffffffff


	//   ....[33]....
        /*0544*/ 	.word	0xffffffff


	//   ....[34]....
        /*0548*/ 	.word	0xffffffff


	//   ....[35]....
        /*054c*/ 	.word	0xffffffff


	//   ....[36]....
        /*0550*/ 	.word	0xffffffff


	//   ....[37]....
        /*0554*/ 	.word	0xffffffff


	//   ....[38]....
        /*0558*/ 	.word	0xffffffff


	//   ....[39]....
        /*055c*/ 	.word	0xffffffff


	//   ....[40]....
        /*0560*/ 	.word	0xffffffff


	//   ....[41]....
        /*0564*/ 	.word	0xffffffff


	//   ....[42]....
        /*0568*/ 	.word	0xffffffff


	//   ....[43]....
        /*056c*/ 	.word	0xffffffff


	//   ....[44]....
        /*0570*/ 	.word	0xffffffff


	//   ....[45]....
        /*0574*/ 	.word	0xffffffff


	//   ....[46]....
        /*0578*/ 	.word	0xffffffff


	//   ....[47]....
        /*057c*/ 	.word	0xffffffff


	//   ....[48]....
        /*0580*/ 	.word	0xffffffff


	//   ....[49]....
        /*0584*/ 	.word	0xffffffff


	//   ....[50]....
        /*0588*/ 	.word	0xffffffff


	//   ....[51]....
        /*058c*/ 	.word	0xffffffff


	//   ....[52]....
        /*0590*/ 	.word	0xffffffff


	//   ....[53]....
        /*0594*/ 	.word	0xffffffff


	//   ....[54]....
        /*0598*/ 	.word	0xffffffff


	//   ....[55]....
        /*059c*/ 	.word	0xffffffff


	//   ....[56]....
        /*05a0*/ 	.word	0xffffffff


	//   ....[57]....
        /*05a4*/ 	.word	0xffffffff


	//   ....[58]....
        /*05a8*/ 	.word	0xffffffff


	//   ....[59]....
        /*05ac*/ 	.word	0xffffffff


	//   ....[60]....
        /*05b0*/ 	.word	0xffffffff


	//   ....[61]....
        /*05b4*/ 	.word	0xffffffff


	//   ....[62]....
        /*05b8*/ 	.word	0xffffffff


	//   ....[63]....
        /*05bc*/ 	.word	0xffffffff


	//   ....[64]....
        /*05c0*/ 	.word	0xffffffff


	//   ....[65]....
        /*05c4*/ 	.word	0xffffffff


	//   ....[66]....
        /*05c8*/ 	.word	0xffffffff


	//   ....[67]....
        /*05cc*/ 	.word	0xffffffff


	//   ....[68]....
        /*05d0*/ 	.word	0xffffffff


	//   ....[69]....
        /*05d4*/ 	.word	0xffffffff


	//   ....[70]....
        /*05d8*/ 	.word	0xffffffff


	//   ....[71]....
        /*05dc*/ 	.word	0xffffffff


	//   ....[72]....
        /*05e0*/ 	.word	0xffffffff


	//   ....[73]....
        /*05e4*/ 	.word	0xffffffff


	//   ....[74]....
        /*05e8*/ 	.word	0xffffffff


	//   ....[75]....
        /*05ec*/ 	.word	0xffffffff


	//   ....[76]....
        /*05f0*/ 	.word	0xffffffff


	//   ....[77]....
        /*05f4*/ 	.word	0xffffffff


	//   ....[78]....
        /*05f8*/ 	.word	0xffffffff


	//   ....[79]....
        /*05fc*/ 	.word	0xffffffff


	//   ....[80]....
        /*0600*/ 	.word	0xffffffff


	//   ....[81]....
        /*0604*/ 	.word	0xffffffff


	//   ....[82]....
        /*0608*/ 	.word	0xffffffff


	//   ....[83]....
        /*060c*/ 	.word	0xffffffff


	//   ....[84]....
        /*0610*/ 	.word	0xffffffff


	//   ....[85]....
        /*0614*/ 	.word	0xffffffff


	//   ....[86]....
        /*0618*/ 	.word	0xffffffff


	//   ....[87]....
        /*061c*/ 	.word	0xffffffff


	//   ....[88]....
        /*0620*/ 	.word	0xffffffff


	//   ....[89]....
        /*0624*/ 	.word	0xffffffff


	//   ....[90]....
        /*0628*/ 	.word	0xffffffff


	//   ....[91]....
        /*062c*/ 	.word	0xffffffff


	//   ....[92]....
        /*0630*/ 	.word	0xffffffff


	//   ....[93]....
        /*0634*/ 	.word	0xffffffff


	//   ....[94]....
        /*0638*/ 	.word	0xffffffff


	//   ....[95]....
        /*063c*/ 	.word	0xffffffff


	//   ....[96]....
        /*0640*/ 	.word	0xffffffff


	//   ....[97]....
        /*0644*/ 	.word	0xffffffff


	//   ....[98]....
        /*0648*/ 	.word	0xffffffff


	//   ....[99]....
        /*064c*/ 	.word	0xffffffff


	//   ....[100]....
        /*0650*/ 	.word	0xffffffff


	//   ....[101]....
        /*0654*/ 	.word	0xffffffff


	//   ....[102]....
        /*0658*/ 	.word	0xffffffff


	//   ....[103]....
        /*065c*/ 	.word	0xffffffff


	//   ....[104]....
        /*0660*/ 	.word	0xffffffff


	//   ....[105]....
        /*0664*/ 	.word	0xffffffff


	//   ....[106]....
        /*0668*/ 	.word	0xffffffff


	//   ....[107]....
        /*066c*/ 	.word	0xffffffff


	//   ....[108]....
        /*0670*/ 	.word	0xffffffff


	//   ....[109]....
        /*0674*/ 	.word	0xffffffff


	//   ....[110]....
        /*0678*/ 	.word	0xffffffff


	//   ....[111]....
        /*067c*/ 	.word	0x0500000f


	//   ....[112]....
        /*0680*/ 	.word	0x0500000f


	//   ....[113]....
        /*0684*/ 	.word	0x0500000f


	//   ....[114]....
        /*0688*/ 	.word	0x0500000f


	//   ....[115]....
        /*068c*/ 	.word	0x0500000f


	//   ....[116]....
        /*0690*/ 	.word	0x0500000f


	//   ....[117]....
        /*0694*/ 	.word	0x0500000f


	//   ....[118]....
        /*0698*/ 	.word	0x0500000f


	//   ....[119]....
        /*069c*/ 	.word	0x0500000f


	//   ....[120]....
        /*06a0*/ 	.word	0x0500000f


	//   ....[121]....
        /*06a4*/ 	.word	0x0500000f


	//   ....[122]....
        /*06a8*/ 	.word	0x0500000f


	//   ....[123]....
        /*06ac*/ 	.word	0x0500000f


	//   ....[124]....
        /*06b0*/ 	.word	0x0500000f


	//   ....[125]....
        /*06b4*/ 	.word	0x0500000f


	//   ....[126]....
        /*06b8*/ 	.word	0x0500000f


	//   ....[127]....
        /*06bc*/ 	.word	0x0500000f


	//   ....[128]....
        /*06c0*/ 	.word	0x0500000f


	//   ....[129]....
        /*06c4*/ 	.word	0x0500000f


	//   ....[130]....
        /*06c8*/ 	.word	0x0500000f


	//   ....[131]....
        /*06cc*/ 	.word	0x0500000f


	//   ....[132]....
        /*06d0*/ 	.word	0x0500000f


	//   ....[133]....
        /*06d4*/ 	.word	0x0500000f


	//   ....[134]....
        /*06d8*/ 	.word	0x0500000f


	//   ....[135]....
        /*06dc*/ 	.word	0x0500000f


	//   ....[136]....
        /*06e0*/ 	.word	0x0500000f


	//   ....[137]....
        /*06e4*/ 	.word	0x0500000f


	//   ....[138]....
        /*06e8*/ 	.word	0x0500000f


	//   ....[139]....
        /*06ec*/ 	.word	0x0500000f


	//   ....[140]....
        /*06f0*/ 	.word	0x0500000f


	//   ....[141]....
        /*06f4*/ 	.word	0x0500000f


	//   ....[142]....
        /*06f8*/ 	.word	0x0500000f


	//   ....[143]....
        /*06fc*/ 	.word	0x0500000f


	//   ....[144]....
        /*0700*/ 	.word	0x0500000f


	//   ....[145]....
        /*0704*/ 	.word	0x0500000f


	//   ....[146]....
        /*0708*/ 	.word	0x0500000f


	//----- nvinfo : EIATTR_COOP_GROUP_INSTR_OFFSETS
	.align		4
.L_1355:
        /*070c*/ 	.byte	0x04, 0x28
        /*070e*/ 	.short	(.L_1357 - .L_1356)


	//   ....[0]....
.L_1356:
        /*0710*/ 	.word	0x00000070


	//   ....[1]....
        /*0714*/ 	.word	0x00000140


	//   ....[2]....
        /*0718*/ 	.word	0x00000190


	//   ....[3]....
        /*071c*/ 	.word	0x000003c0


	//   ....[4]....
        /*0720*/ 	.word	0x00000520


	//   ....[5]....
        /*0724*/ 	.word	0x00000640


	//   ....[6]....
        /*0728*/ 	.word	0x000007a0


	//   ....[7]....
        /*072c*/ 	.word	0x000021a0


	//   ....[8]....
        /*0730*/ 	.word	0x000029a0


	//   ....[9]....
        /*0734*/ 	.word	0x000037e0


	//   ....[10]....
        /*0738*/ 	.word	0x00003e00


	//   ....[11]....
        /*073c*/ 	.word	0x000040a0


	//   ....[12]....
        /*0740*/ 	.word	0x00004530


	//   ....[13]....
        /*0744*/ 	.word	0x00004580


	//   ....[14]....
        /*0748*/ 	.word	0x00005660


	//   ....[15]....
        /*074c*/ 	.word	0x00005fa0


	//   ....[16]....
        /*0750*/ 	.word	0x00006d90


	//   ....[17]....
        /*0754*/ 	.word	0x00006eb0


	//   ....[18]....
        /*0758*/ 	.word	0x00007a10


	//   ....[19]....
        /*075c*/ 	.word	0x00007a70


	//   ....[20]....
        /*0760*/ 	.word	0x000094e0


	//   ....[21]....
        /*0764*/ 	.word	0x00009540


	//   ....[22]....
        /*0768*/ 	.word	0x00009f60


	//   ....[23]....
        /*076c*/ 	.word	0x00009fc0


	//   ....[24]....
        /*0770*/ 	.word	0x0000b480


	//   ....[25]....
        /*0774*/ 	.word	0x0000bc70


	//   ....[26]....
        /*0778*/ 	.word	0x0000c9c0


	//   ....[27]....
        /*077c*/ 	.word	0x0000cae0


	//   ....[28]....
        /*0780*/ 	.word	0x0000d3d0


	//   ....[29]....
        /*0784*/ 	.word	0x0000d5a0


	//   ....[30]....
        /*0788*/ 	.word	0x0000e620


	//   ....[31]....
        /*078c*/ 	.word	0x0000e690


	//   ....[32]....
        /*0790*/ 	.word	0x0000e6d0


	//   ....[33]....
        /*0794*/ 	.word	0x0000e700


	//   ....[34]....
        /*0798*/ 	.word	0x00010140


	//   ....[35]....
        /*079c*/ 	.word	0x00010150


	//   ....[36]....
        /*07a0*/ 	.word	0x00010160


	//   ....[37]....
        /*07a4*/ 	.word	0x00010170


	//   ....[38]....
        /*07a8*/ 	.word	0x00010bf0


	//   ....[39]....
        /*07ac*/ 	.word	0x00010c10


	//   ....[40]....
        /*07b0*/ 	.word	0x00010da0


	//   ....[41]....
        /*07b4*/ 	.word	0x00010dc0


	//   ....[42]....
        /*07b8*/ 	.word	0x00010f00


	//   ....[43]....
        /*07bc*/ 	.word	0x00010f20


	//   ....[44]....
        /*07c0*/ 	.word	0x00011070


	//   ....[45]....
        /*07c4*/ 	.word	0x00011090


	//   ....[46]....
        /*07c8*/ 	.word	0x000115c0


	//   ....[47]....
        /*07cc*/ 	.word	0x000115f0


	//   ....[48]....
        /*07d0*/ 	.word	0x00011ec0


	//   ....[49]....
        /*07d4*/ 	.word	0x00011ed0


	//   ....[50]....
        /*07d8*/ 	.word	0x00013030


	//   ....[51]....
        /*07dc*/ 	.word	0x00013060


	//   ....[52]....
        /*07e0*/ 	.word	0x000131d0


	//   ....[53]....
        /*07e4*/ 	.word	0x000131f0


	//   ....[54]....
        /*07e8*/ 	.word	0x00013330


	//   ....[55]....
        /*07ec*/ 	.word	0x00013350


	//   ....[56]....
        /*07f0*/ 	.word	0x000134a0


	//   ....[57]....
        /*07f4*/ 	.word	0x000134c0


	//   ....[58]....
        /*07f8*/ 	.word	0x000136a0


	//   ....[59]....
        /*07fc*/ 	.word	0x000138b0


	//   ....[60]....
        /*0800*/ 	.word	0x000138e0


	//   ....[61]....
        /*0804*/ 	.word	0x00013910


	//   ....[62]....
        /*0808*/ 	.word	0x00013940


	//   ....[63]....
        /*080c*/ 	.word	0x00013970


	//   ....[64]....
        /*0810*/ 	.word	0x000139a0


	//   ....[65]....
        /*0814*/ 	.word	0x00013b40


	//   ....[66]....
        /*0818*/ 	.word	0x00013b70


	//   ....[67]....
        /*081c*/ 	.word	0x00013ba0


	//   ....[68]....
        /*0820*/ 	.word	0x00013bd0


	//   ....[69]....
        /*0824*/ 	.word	0x00013c00


	//   ....[70]....
        /*0828*/ 	.word	0x00013c30


	//   ....[71]....
        /*082c*/ 	.word	0x00013cd0


	//   ....[72]....
        /*0830*/ 	.word	0x00013d00


	//   ....[73]....
        /*0834*/ 	.word	0x00013d10


	//   ....[74]....
        /*0838*/ 	.word	0x00013d40


	//   ....[75]....
        /*083c*/ 	.word	0x00015a40


	//   ....[76]....
        /*0840*/ 	.word	0x000164e0


	//   ....[77]....
        /*0844*/ 	.word	0x00016500


	//   ....[78]....
        /*0848*/ 	.word	0x000165b0


	//   ....[79]....
        /*084c*/ 	.word	0x000165c0


	//   ....[80]....
        /*0850*/ 	.word	0x00016640


	//   ....[81]....
        /*0854*/ 	.word	0x00016650


	//   ....[82]....
        /*0858*/ 	.word	0x000166d0


	//   ....[83]....
        /*085c*/ 	.word	0x000166e0


	//   ....[84]....
        /*0860*/ 	.word	0x00016760


	//   ....[85]....
        /*0864*/ 	.word	0x00016770


	//   ....[86]....
        /*0868*/ 	.word	0x000167f0


	//   ....[87]....
        /*086c*/ 	.word	0x00016800


	//   ....[88]....
        /*0870*/ 	.word	0x00016880


	//   ....[89]....
        /*0874*/ 	.word	0x00016890


	//   ....[90]....
        /*0878*/ 	.word	0x000168a0


	//   ....[91]....
        /*087c*/ 	.word	0x000168f0


	//   ....[92]....
        /*0880*/ 	.word	0x000194a0


	//   ....[93]....
        /*0884*/ 	.word	0x000194d0


	//   ....[94]....
        /*0888*/ 	.word	0x00019530


	//   ....[95]....
        /*088c*/ 	.word	0x00019560


	//   ....[96]....
        /*0890*/ 	.word	0x00019590


	//   ....[97]....
        /*0894*/ 	.word	0x000195c0


	//   ....[98]....
        /*0898*/ 	.word	0x000195f0


	//   ....[99]....
        /*089c*/ 	.word	0x00019620


	//   ....[100]....
        /*08a0*/ 	.word	0x000197e0


	//   ....[101]....
        /*08a4*/ 	.word	0x00019810


	//   ....[102]....
        /*08a8*/ 	.word	0x00019840


	//   ....[103]....
        /*08ac*/ 	.word	0x00019870


	//   ....[104]....
        /*08b0*/ 	.word	0x000198a0


	//   ....[105]....
        /*08b4*/ 	.word	0x000198d0


	//   ....[106]....
        /*08b8*/ 	.word	0x000199a0


	//   ....[107]....
        /*08bc*/ 	.word	0x000199c0


	//   ....[108]....
        /*08c0*/ 	.word	0x000199d0


	//   ....[109]....
        /*08c4*/ 	.word	0x00019a50


	//   ....[110]....
        /*08c8*/ 	.word	0x0001a580


	//   ....[111]....
        /*08cc*/ 	.word	0x0001abe0


	//   ....[112]....
        /*08d0*/ 	.word	0x0001ada0


	//   ....[113]....
        /*08d4*/ 	.word	0x0001adf0


	//   ....[114]....
        /*08d8*/ 	.word	0x0001ae50


	//   ....[115]....
        /*08dc*/ 	.word	0x0001af40


	//   ....[116]....
        /*08e0*/ 	.word	0x0001afa0


	//   ....[117]....
        /*08e4*/ 	.word	0x0001b090


	//   ....[118]....
        /*08e8*/ 	.word	0x0001b0f0


	//   ....[119]....
        /*08ec*/ 	.word	0x0001b1e0


	//   ....[120]....
        /*08f0*/ 	.word	0x0001b240


	//   ....[121]....
        /*08f4*/ 	.word	0x0001b330


	//   ....[122]....
        /*08f8*/ 	.word	0x0001b390


	//   ....[123]....
        /*08fc*/ 	.word	0x0001b480


	//   ....[124]....
        /*0900*/ 	.word	0x0001b4e0


	//   ....[125]....
        /*0904*/ 	.word	0x0001b5b0


	//   ....[126]....
        /*0908*/ 	.word	0x0001b630


	//   ....[127]....
        /*090c*/ 	.word	0x0001b700


	//   ....[128]....
        /*0910*/ 	.word	0x0001ba30


	//   ....[129]....
        /*0914*/ 	.word	0x0001bad0


	//   ....[130]....
        /*0918*/ 	.word	0x0001bc70


	//   ....[131]....
        /*091c*/ 	.word	0x0001bce0


	//   ....[132]....
        /*0920*/ 	.word	0x0001bd50


	//   ....[133]....
        /*0924*/ 	.word	0x0001bdc0


	//   ....[134]....
        /*0928*/ 	.word	0x0001be30


	//   ....[135]....
        /*092c*/ 	.word	0x0001beb0


	//   ....[136]....
        /*0930*/ 	.word	0x0001bf40


	//   ....[137]....
        /*0934*/ 	.word	0x0001bfe0


	//   ....[138]....
        /*0938*/ 	.word	0x0001c050


	//   ....[139]....
        /*093c*/ 	.word	0x0001c0c0


	//   ....[140]....
        /*0940*/ 	.word	0x0001c130


	//   ....[141]....
        /*0944*/ 	.word	0x0001c1b0


	//   ....[142]....
        /*0948*/ 	.word	0x0001c220


	//   ....[143]....
        /*094c*/ 	.word	0x0001c2d0


	//   ....[144]....
        /*0950*/ 	.word	0x0001c320


	//   ....[145]....
        /*0954*/ 	.word	0x0001c3d0


	//   ....[146]....
        /*0958*/ 	.word	0x0001c500


	//----- nvinfo : EIATTR_REG_RECONFIG
	.align		4
.L_1357:
        /*095c*/ 	.byte	0x01, 0x54
	.zero		2


	//----- nvinfo : EIATTR_SYSCALL_OFFSETS
	.align		4
        /*0960*/ 	.byte	0x04, 0x46
        /*0962*/ 	.short	(.L_1359 - .L_1358)


	//   ....[0]....
.L_1358:
        /*0964*/ 	.word	0x00002320


	//   ....[1]....
        /*0968*/ 	.word	0x00015670


	//   ....[2]....
        /*096c*/ 	.word	0x000157c0


	//   ....[3]....
        /*0970*/ 	.word	0x000158b0


	//   ....[4]....
        /*0974*/ 	.word	0x000160c0


	//----- nvinfo : EIATTR_MBARRIER_INSTR_OFFSETS
	.align		4
.L_1359:
        /*0978*/ 	.byte	0x04, 0x39
        /*097a*/ 	.short	(.L_1361 - .L_1360)


	//   ....[0]....
.L_1360:
        /*097c*/ 	.word	0x00000270
        /*0980*/ 	.word	0x000000ff
        /*0984*/ 	.word	0x00022800
        /*0988*/ 	.short	0x0100
        /*098a*/ 	.byte	0x08
	.zero		1


	//   ....[1]....
        /*098c*/ 	.word	0x00000280
        /*0990*/ 	.word	0x000000ff
        /*0994*/ 	.word	0x00022820
        /*0998*/ 	.short	0x0100
        /*099a*/ 	.byte	0x08
	.zero		1


	//   ....[2]....
        /*099c*/ 	.word	0x00000370
        /*09a0*/ 	.word	0x000000ff
        /*09a4*/ 	.word	0x00022830
        /*09a8*/ 	.short	0x0100
        /*09aa*/ 	.byte	0x08
	.zero		1


	//   ....[3]....
        /*09ac*/ 	.word	0x00000380
        /*09b0*/ 	.word	0x000000ff
        /*09b4*/ 	.word	0x00022840
        /*09b8*/ 	.short	0x0100
        /*09ba*/ 	.byte	0x08
	.zero		1


	//   ....[4]....
        /*09bc*/ 	.word	0x00000390
        /*09c0*/ 	.word	0x000000ff
        /*09c4*/ 	.word	0x00022838
        /*09c8*/ 	.short	0x0100
        /*09ca*/ 	.byte	0x08
	.zero		1


	//   ....[5]....
        /*09cc*/ 	.word	0x000003a0
        /*09d0*/ 	.word	0x000000ff
        /*09d4*/ 	.word	0x00022848
        /*09d8*/ 	.short	0x0100
        /*09da*/ 	.byte	0x08
	.zero		1


	//   ....[6]....
        /*09dc*/ 	.word	0x000004d0
        /*09e0*/ 	.word	0x000000ff
        /*09e4*/ 	.word	0x00022850
        /*09e8*/ 	.short	0x0100
        /*09ea*/ 	.byte	0x08
	.zero		1


	//   ....[7]....
        /*09ec*/ 	.word	0x000004e0
        /*09f0*/ 	.word	0x000000ff
        /*09f4*/ 	.word	0x00022860
        /*09f8*/ 	.short	0x0100
        /*09fa*/ 	.byte	0x08
	.zero		1


	//   ....[8]....
        /*09fc*/ 	.word	0x000004f0
        /*0a00*/ 	.word	0x000000ff
        /*0a04*/ 	.word	0x00022858
        /*0a08*/ 	.short	0x0100
        /*0a0a*/ 	.byte	0x08
	.zero		1


	//   ....[9]....
        /*0a0c*/ 	.word	0x00000500
        /*0a10*/ 	.word	0x000000ff
        /*0a14*/ 	.word	0x00022868
        /*0a18*/ 	.short	0x0100
        /*0a1a*/ 	.byte	0x08
	.zero		1


	//   ....[10]....
        /*0a1c*/ 	.word	0x000005f0
        /*0a20*/ 	.word	0x000000ff
        /*0a24*/ 	.word	0x00022870
        /*0a28*/ 	.short	0x0100
        /*0a2a*/ 	.byte	0x06
	.zero		1


	//   ....[11]....
        /*0a2c*/ 	.word	0x00000600
        /*0a30*/ 	.word	0x000000ff
        /*0a34*/ 	.word	0x00022880
        /*0a38*/ 	.short	0x0100
        /*0a3a*/ 	.byte	0x06
	.zero		1


	//   ....[12]....
        /*0a3c*/ 	.word	0x00000610
        /*0a40*/ 	.word	0x000000ff
        /*0a44*/ 	.word	0x00022878
        /*0a48*/ 	.short	0x0100
        /*0a4a*/ 	.byte	0x06
	.zero		1


	//   ....[13]....
        /*0a4c*/ 	.word	0x00000620
        /*0a50*/ 	.word	0x000000ff
        /*0a54*/ 	.word	0x00022888
        /*0a58*/ 	.short	0x0100
        /*0a5a*/ 	.byte	0x06
	.zero		1


	//   ....[14]....
        /*0a5c*/ 	.word	0x00000750
        /*0a60*/ 	.word	0x000000ff
        /*0a64*/ 	.word	0x00022890
        /*0a68*/ 	.short	0x0100
        /*0a6a*/ 	.byte	0x08
	.zero		1


	//   ....[15]....
        /*0a6c*/ 	.word	0x00000760
        /*0a70*/ 	.word	0x000000ff
        /*0a74*/ 	.word	0x000228a0
        /*0a78*/ 	.short	0x0100
        /*0a7a*/ 	.byte	0x08
	.zero		1


	//   ....[16]....
        /*0a7c*/ 	.word	0x00000770
        /*0a80*/ 	.word	0x000000ff
        /*0a84*/ 	.word	0x00022898
        /*0a88*/ 	.short	0x0100
        /*0a8a*/ 	.byte	0x08
	.zero		1


	//   ....[17]....
        /*0a8c*/ 	.word	0x00000780
        /*0a90*/ 	.word	0x000000ff
        /*0a94*/ 	.word	0x000228a8
        /*0a98*/ 	.short	0x0100
        /*0a9a*/ 	.byte	0x08
	.zero		1


	//   ....[18]....
        /*0a9c*/ 	.word	0x000008b0
        /*0aa0*/ 	.word	0x000000ff
        /*0aa4*/ 	.word	0x000228b0
        /*0aa8*/ 	.short	0x0100
        /*0aaa*/ 	.byte	0x08
	.zero		1


	//   ....[19]....
        /*0aac*/ 	.word	0x000008c0
        /*0ab0*/ 	.word	0x000000ff
        /*0ab4*/ 	.word	0x000228c0
        /*0ab8*/ 	.short	0x0100
        /*0aba*/ 	.byte	0x08
	.zero		1


	//   ....[20]....
        /*0abc*/ 	.word	0x000008d0
        /*0ac0*/ 	.word	0x000000ff
        /*0ac4*/ 	.word	0x000228b8
        /*0ac8*/ 	.short	0x0100
        /*0aca*/ 	.byte	0x08
	.zero		1


	//   ....[21]....
        /*0acc*/ 	.word	0x000008e0
        /*0ad0*/ 	.word	0x000000ff
        /*0ad4*/ 	.word	0x000228c8
        /*0ad8*/ 	.short	0x0100
        /*0ada*/ 	.byte	0x08
	.zero		1


	//   ....[22]....
        /*0adc*/ 	.word	0x000023d0
        /*0ae0*/ 	.word	0x00000003
        /*0ae4*/ 	.word	0x00022800
        /*0ae8*/ 	.short	0x010a
        /*0aea*/ 	.byte	0x3f
	.zero		1


	//   ....[23]....
        /*0aec*/ 	.word	0x000024a0
        /*0af0*/ 	.word	0x000000ff
        /*0af4*/ 	.word	0x00022830
        /*0af8*/ 	.short	0x010a
        /*0afa*/ 	.byte	0x05
	.zero		1


	//   ....[24]....
        /*0afc*/ 	.word	0x000024e0
        /*0b00*/ 	.word	0x000000ff
        /*0b04*/ 	.word	0x00022830
        /*0b08*/ 	.short	0x010a
        /*0b0a*/ 	.byte	0x05
	.zero		1


	//   ....[25]....
        /*0b0c*/ 	.word	0x000029e0
        /*0b10*/ 	.word	0x00000005
        /*0b14*/ 	.word	0x00000000
        /*0b18*/ 	.short	0x0101
        /*0b1a*/ 	.byte	0x3f
	.zero		1


	//   ....[26]....
        /*0b1c*/ 	.word	0x00004df0
        /*0b20*/ 	.word	0x000000ff
        /*0b24*/ 	.word	0x00022850
        /*0b28*/ 	.short	0x010a
        /*0b2a*/ 	.byte	0x05
	.zero		1


	//   ....[27]....
        /*0b2c*/ 	.word	0x00004e30
        /*0b30*/ 	.word	0x000000ff
        /*0b34*/ 	.word	0x00022850
        /*0b38*/ 	.short	0x010a
        /*0b3a*/ 	.byte	0x05
	.zero		1


	//   ....[28]....
        /*0b3c*/ 	.word	0x000051d0
        /*0b40*/ 	.word	0x000000ff
        /*0b44*/ 	.word	0x00000000
        /*0b48*/ 	.short	0x0101
        /*0b4a*/ 	.byte	0x05
	.zero		1


	//   ....[29]....
        /*0b4c*/ 	.word	0x00005490
        /*0b50*/ 	.word	0x000000ff
        /*0b54*/ 	.word	0x00022830
        /*0b58*/ 	.short	0x010a
        /*0b5a*/ 	.byte	0x17
	.zero		1


	//   ....[30]....
        /*0b5c*/ 	.word	0x000054d0
        /*0b60*/ 	.word	0x000000ff
        /*0b64*/ 	.word	0x00022830
        /*0b68*/ 	.short	0x010a
        /*0b6a*/ 	.byte	0x17
	.zero		1


	//   ....[31]....
        /*0b6c*/ 	.word	0x00005b20
        /*0b70*/ 	.word	0x00000015
        /*0b74*/ 	.word	0x00000000
        /*0b78*/ 	.short	0x0101
        /*0b7a*/ 	.byte	0x3f
	.zero		1


	//   ....[32]....
        /*0b7c*/ 	.word	0x00008690
        /*0b80*/ 	.word	0x000000ff
        /*0b84*/ 	.word	0x00022850
        /*0b88*/ 	.short	0x010a
        /*0b8a*/ 	.byte	0x17
	.zero		1


	//   ....[33]....
        /*0b8c*/ 	.word	0x000086d0
        /*0b90*/ 	.word	0x000000ff
        /*0b94*/ 	.word	0x00022850
        /*0b98*/ 	.short	0x010a
        /*0b9a*/ 	.byte	0x17
	.zero		1


	//   ....[34]....
        /*0b9c*/ 	.word	0x000089d0
        /*0ba0*/ 	.word	0x000000b0
        /*0ba4*/ 	.word	0x00000000
        /*0ba8*/ 	.short	0x0101
        /*0baa*/ 	.byte	0x3f
	.zero		1


	//   ....[35]....
        /*0bac*/ 	.word	0x00008de0
        /*0bb0*/ 	.word	0x000000ff
        /*0bb4*/ 	.word	0x00022830
        /*0bb8*/ 	.short	0x010a
        /*0bba*/ 	.byte	0x06
	.zero		1


	//   ....[36]....
        /*0bbc*/ 	.word	0x00008e20
        /*0bc0*/ 	.word	0x000000ff
        /*0bc4*/ 	.word	0x00022830
        /*0bc8*/ 	.short	0x010a
        /*0bca*/ 	.byte	0x06
	.zero		1


	//   ....[37]....
        /*0bcc*/ 	.word	0x0000a7a0
        /*0bd0*/ 	.word	0x0000000f
        /*0bd4*/ 	.word	0x00000000
        /*0bd8*/ 	.short	0x0101
        /*0bda*/ 	.byte	0x3f
	.zero		1


	//   ....[38]....
        /*0bdc*/ 	.word	0x0000aca0
        /*0be0*/ 	.word	0x000000ff
        /*0be4*/ 	.word	0x00022850
        /*0be8*/ 	.short	0x010a
        /*0bea*/ 	.byte	0x06
	.zero		1


	//   ....[39]....
        /*0bec*/ 	.word	0x0000ace0
        /*0bf0*/ 	.word	0x000000ff
        /*0bf4*/ 	.word	0x00022850
        /*0bf8*/ 	.short	0x010a
        /*0bfa*/ 	.byte	0x06
	.zero		1


	//   ....[40]....
        /*0bfc*/ 	.word	0x0000afc0
        /*0c00*/ 	.word	0x0000000c
        /*0c04*/ 	.word	0x00000000
        /*0c08*/ 	.short	0x0101
        /*0c0a*/ 	.byte	0x3f
	.zero		1


	//   ....[41]....
        /*0c0c*/ 	.word	0x0000b140
        /*0c10*/ 	.word	0x000000ff
        /*0c14*/ 	.word	0x00022830
        /*0c18*/ 	.short	0x010a
        /*0c1a*/ 	.byte	0x05
	.zero		1


	//   ....[42]....
        /*0c1c*/ 	.word	0x0000b180
        /*0c20*/ 	.word	0x000000ff
        /*0c24*/ 	.word	0x00022830
        /*0c28*/ 	.short	0x010a
        /*0c2a*/ 	.byte	0x05
	.zero		1


	//   ....[43]....
        /*0c2c*/ 	.word	0x0000b760
        /*0c30*/ 	.word	0x00000015
        /*0c34*/ 	.word	0x00000000
        /*0c38*/ 	.short	0x0101
        /*0c3a*/ 	.byte	0x3f
	.zero		1


	//   ....[44]....
        /*0c3c*/ 	.word	0x0000e2c0
        /*0c40*/ 	.word	0x000000ff
        /*0c44*/ 	.word	0x00022850
        /*0c48*/ 	.short	0x010a
        /*0c4a*/ 	.byte	0x05
	.zero		1


	//   ....[45]....
        /*0c4c*/ 	.word	0x0000e300
        /*0c50*/ 	.word	0x000000ff
        /*0c54*/ 	.word	0x00022850
        /*0c58*/ 	.short	0x010a
        /*0c5a*/ 	.byte	0x05
	.zero		1


	//   ....[46]....
        /*0c5c*/ 	.word	0x0000e600
        /*0c60*/ 	.word	0x000000b0
        /*0c64*/ 	.word	0x00000000
        /*0c68*/ 	.short	0x0101
        /*0c6a*/ 	.byte	0x3f
	.zero		1


	//   ....[47]....
        /*0c6c*/ 	.word	0x00010be0
        /*0c70*/ 	.word	0x000000ff
        /*0c74*/ 	.word	0x00000000
        /*0c78*/ 	.short	0x0101
        /*0c7a*/ 	.byte	0x06
	.zero		1


	//   ....[48]....
        /*0c7c*/ 	.word	0x000112e0
        /*0c80*/ 	.word	0x000000ff
        /*0c84*/ 	.word	0x00000000
        /*0c88*/ 	.short	0x0101
        /*0c8a*/ 	.byte	0x09
	.zero		1


	//   ....[49]....
        /*0c8c*/ 	.word	0x00015ca0
        /*0c90*/ 	.word	0x00000000
        /*0c94*/ 	.word	0x00022840
        /*0c98*/ 	.short	0x010a
        /*0c9a*/ 	.byte	0x3f
	.zero		1


	//   ....[50]....
        /*0c9c*/ 	.word	0x000169a0
        /*0ca0*/ 	.word	0x00000013
        /*0ca4*/ 	.word	0x00022800
        /*0ca8*/ 	.short	0x0107
        /*0caa*/ 	.byte	0x3f
	.zero		1


	//   ....[51]....
        /*0cac*/ 	.word	0x00016a90
        /*0cb0*/ 	.word	0x00000013
        /*0cb4*/ 	.word	0x00022800
        /*0cb8*/ 	.short	0x0101
        /*0cba*/ 	.byte	0x3f
	.zero		1


	//   ....[52]....
        /*0cbc*/ 	.word	0x00016ab0
        /*0cc0*/ 	.word	0x00000013
        /*0cc4*/ 	.word	0x00022820
        /*0cc8*/ 	.short	0x010a
        /*0cca*/ 	.byte	0x3f
	.zero		1


	//   ....[53]....
        /*0ccc*/ 	.word	0x00016b90
        /*0cd0*/ 	.word	0x00000002
        /*0cd4*/ 	.word	0x00022860
        /*0cd8*/ 	.short	0x010a
        /*0cda*/ 	.byte	0x3f
	.zero		1


	//   ....[54]....
        /*0cdc*/ 	.word	0x000174c0
        /*0ce0*/ 	.word	0x00000003
        /*0ce4*/ 	.word	0x00022840
        /*0ce8*/ 	.short	0x010a
        /*0cea*/ 	.byte	0x3f
	.zero		1


	//   ....[55]....
        /*0cec*/ 	.word	0x00017720
        /*0cf0*/ 	.word	0x00000003
        /*0cf4*/ 	.word	0x00022860
        /*0cf8*/ 	.short	0x010a
        /*0cfa*/ 	.byte	0x3f
	.zero		1


	//   ....[56]....
        /*0cfc*/ 	.word	0x00017f10
        /*0d00*/ 	.word	0x00000004
        /*0d04*/ 	.word	0x00022840
        /*0d08*/ 	.short	0x010a
        /*0d0a*/ 	.byte	0x3f
	.zero		1


	//   ....[57]....
        /*0d0c*/ 	.word	0x00018160
        /*0d10*/ 	.word	0x00000004
        /*0d14*/ 	.word	0x00022860
        /*0d18*/ 	.short	0x010a
        /*0d1a*/ 	.byte	0x3f
	.zero		1


	//   ....[58]....
        /*0d1c*/ 	.word	0x000188e0
        /*0d20*/ 	.word	0x00000002
        /*0d24*/ 	.word	0x00022840
        /*0d28*/ 	.short	0x010a
        /*0d2a*/ 	.byte	0x3f
	.zero		1


	//   ....[59]....
        /*0d2c*/ 	.word	0x00018b40
        /*0d30*/ 	.word	0x00000002
        /*0d34*/ 	.word	0x00022860
        /*0d38*/ 	.short	0x010a
        /*0d3a*/ 	.byte	0x3f
	.zero		1


	//   ....[60]....
        /*0d3c*/ 	.word	0x0001a500
        /*0d40*/ 	.word	0x00000000
        /*0d44*/ 	.word	0x00022820
        /*0d48*/ 	.short	0x010a
        /*0d4a*/ 	.byte	0x3f
	.zero		1


	//   ....[61]....
        /*0d4c*/ 	.word	0x0001a6c0
        /*0d50*/ 	.word	0x00000006
        /*0d54*/ 	.word	0x00000000
        /*0d58*/ 	.short	0x010a
        /*0d5a*/ 	.byte	0x3f
	.zero		1


	//   ....[62]....
        /*0d5c*/ 	.word	0x0001a730
        /*0d60*/ 	.word	0x00000007
        /*0d64*/ 	.word	0x00000000
        /*0d68*/ 	.short	0x010a
        /*0d6a*/ 	.byte	0x3f
	.zero		1


	//   ....[63]....
        /*0d6c*/ 	.word	0x0001a7a0
        /*0d70*/ 	.word	0x00000004
        /*0d74*/ 	.word	0x00000000
        /*0d78*/ 	.short	0x010a
        /*0d7a*/ 	.byte	0x3f
	.zero		1


	//   ....[64]....
        /*0d7c*/ 	.word	0x0001a7d0
        /*0d80*/ 	.word	0x00000003
        /*0d84*/ 	.word	0x00000000
        /*0d88*/ 	.short	0x010a
        /*0d8a*/ 	.byte	0x3f
	.zero		1


	//   ....[65]....
        /*0d8c*/ 	.word	0x0001a830
        /*0d90*/ 	.word	0x00000003
        /*0d94*/ 	.word	0x00022800
        /*0d98*/ 	.short	0x010a
        /*0d9a*/ 	.byte	0x3f
	.zero		1


	//   ....[66]....
        /*0d9c*/ 	.word	0x0001a890
        /*0da0*/ 	.word	0x00000005
        /*0da4*/ 	.word	0x00022830
        /*0da8*/ 	.short	0x010a
        /*0daa*/ 	.byte	0x3f
	.zero		1


	//   ....[67]....
        /*0dac*/ 	.word	0x0001a8f0
        /*0db0*/ 	.word	0x00000009
        /*0db4*/ 	.word	0x00022850
        /*0db8*/ 	.short	0x010a
        /*0dba*/ 	.byte	0x3f
	.zero		1


	//   ....[68]....
        /*0dbc*/ 	.word	0x0001a950
        /*0dc0*/ 	.word	0x00000006
        /*0dc4*/ 	.word	0x00022830
        /*0dc8*/ 	.short	0x010a
        /*0dca*/ 	.byte	0x3f
	.zero		1


	//   ....[69]....
        /*0dcc*/ 	.word	0x0001a9a0
        /*0dd0*/ 	.word	0x000000b0
        /*0dd4*/ 	.word	0x00022850
        /*0dd8*/ 	.short	0x010a
        /*0dda*/ 	.byte	0x3f
	.zero		1


	//   ....[70]....
        /*0ddc*/ 	.word	0x0001aa00
        /*0de0*/ 	.word	0x00000004
        /*0de4*/ 	.word	0x00022830
        /*0de8*/ 	.short	0x010a
        /*0dea*/ 	.byte	0x3f
	.zero		1


	//   ....[71]....
        /*0dec*/ 	.word	0x0001aa50
        /*0df0*/ 	.word	0x0000000c
        /*0df4*/ 	.word	0x00022850
        /*0df8*/ 	.short	0x010a
        /*0dfa*/ 	.byte	0x3f
	.zero		1


	//   ....[72]....
        /*0dfc*/ 	.word	0x0001aab0
        /*0e00*/ 	.word	0x00000004
        /*0e04*/ 	.word	0x00022830
        /*0e08*/ 	.short	0x010a
        /*0e0a*/ 	.byte	0x3f
	.zero		1


	//   ....[73]....
        /*0e0c*/ 	.word	0x0001ab00
        /*0e10*/ 	.word	0x000000b0
        /*0e14*/ 	.word	0x00022850
        /*0e18*/ 	.short	0x010a
        /*0e1a*/ 	.byte	0x3f
	.zero		1


	//   ....[74]....
        /*0e1c*/ 	.word	0x0001aca0
        /*0e20*/ 	.word	0x00000000
        /*0e24*/ 	.word	0x00022840
        /*0e28*/ 	.short	0x010a
        /*0e2a*/ 	.byte	0x3f
	.zero		1


	//   ....[75]....
        /*0e2c*/ 	.word	0x0001b740
        /*0e30*/ 	.word	0x00000013
        /*0e34*/ 	.word	0x00022820
        /*0e38*/ 	.short	0x010a
        /*0e3a*/ 	.byte	0x3f
	.zero		1


	//   ....[76]....
        /*0e3c*/ 	.word	0x0001b790
        /*0e40*/ 	.word	0x00000002
        /*0e44*/ 	.word	0x00022860
        /*0e48*/ 	.short	0x010a
        /*0e4a*/ 	.byte	0x3f
	.zero		1


	//   ....[77]....
        /*0e4c*/ 	.word	0x0001b7e0
        /*0e50*/ 	.word	0x00000003
        /*0e54*/ 	.word	0x00022840
        /*0e58*/ 	.short	0x010a
        /*0e5a*/ 	.byte	0x3f
	.zero		1


	//   ....[78]....
        /*0e5c*/ 	.word	0x0001b830
        /*0e60*/ 	.word	0x00000003
        /*0e64*/ 	.word	0x00022860
        /*0e68*/ 	.short	0x010a
        /*0e6a*/ 	.byte	0x3f
	.zero		1


	//   ....[79]....
        /*0e6c*/ 	.word	0x0001b880
        /*0e70*/ 	.word	0x00000004
        /*0e74*/ 	.word	0x00022840
        /*0e78*/ 	.short	0x010a
        /*0e7a*/ 	.byte	0x3f
	.zero		1


	//   ....[80]....
        /*0e7c*/ 	.word	0x0001b8d0
        /*0e80*/ 	.word	0x00000004
        /*0e84*/ 	.word	0x00022860
        /*0e88*/ 	.short	0x010a
        /*0e8a*/ 	.byte	0x3f
	.zero		1


	//   ....[81]....
        /*0e8c*/ 	.word	0x0001b920
        /*0e90*/ 	.word	0x00000002
        /*0e94*/ 	.word	0x00022840
        /*0e98*/ 	.short	0x010a
        /*0e9a*/ 	.byte	0x3f
	.zero		1


	//   ....[82]....
        /*0e9c*/ 	.word	0x0001b970
        /*0ea0*/ 	.word	0x00000002
        /*0ea4*/ 	.word	0x00022860
        /*0ea8*/ 	.short	0x010a
        /*0eaa*/ 	.byte	0x3f
	.zero		1


	//   ....[83]....
        /*0eac*/ 	.word	0x0001c420
        /*0eb0*/ 	.word	0x00000000
        /*0eb4*/ 	.word	0x00022820
        /*0eb8*/ 	.short	0x010a
        /*0eba*/ 	.byte	0x3f
	.zero		1


	//   ....[84]....
        /*0ebc*/ 	.word	0x0001c5c0
        /*0ec0*/ 	.word	0x00000006
        /*0ec4*/ 	.word	0x00000000
        /*0ec8*/ 	.short	0x010a
        /*0eca*/ 	.byte	0x3f
	.zero		1


	//   ....[85]....
        /*0ecc*/ 	.word	0x0001c610
        /*0ed0*/ 	.word	0x00000007
        /*0ed4*/ 	.word	0x00000000
        /*0ed8*/ 	.short	0x010a
        /*0eda*/ 	.byte	0x3f
	.zero		1


	//   ....[86]....
        /*0edc*/ 	.word	0x0001c660
        /*0ee0*/ 	.word	0x00000004
        /*0ee4*/ 	.word	0x00000000
        /*0ee8*/ 	.short	0x010a
        /*0eea*/ 	.byte	0x3f
	.zero		1


	//----- nvinfo : EIATTR_NUM_MBARRIERS
	.align		4
.L_1361:
        /*0eec*/ 	.byte	0x03, 0x38
        /*0eee*/ 	.short	0x0016


	//----- nvinfo : EIATTR_EXIT_INSTR_OFFSETS
	.align		4
        /*0ef0*/ 	.byte	0x04, 0x1c
        /*0ef2*/ 	.short	(.L_1363 - .L_1362)


	//   ....[0]....
.L_1362:
        /*0ef4*/ 	.word	0x00000a70


	//   ....[1]....
        /*0ef8*/ 	.word	0x00013640


	//   ....[2]....
        /*0efc*/ 	.word	0x0001a820


	//----- nvinfo : EIATTR_MAX_THREADS
	.align		4
.L_1363:
        /*0f00*/ 	.byte	0x04, 0x05
        /*0f02*/ 	.short	(.L_1365 - .L_1364)
.L_1364:
        /*0f04*/ 	.word	0x00000180
        /*0f08*/ 	.word	0x00000001
        /*0f0c*/ 	.word	0x00000001


	//----- nvinfo : EIATTR_CRS_STACK_SIZE
	.align		4
.L_1365:
        /*0f10*/ 	.byte	0x04, 0x1e
        /*0f12*/ 	.short	(.L_1367 - .L_1366)
.L_1366:
        /*0f14*/ 	.word	0x00000000


	//----- nvinfo : EIATTR_CBANK_PARAM_SIZE
	.align		4
.L_1367:
        /*0f18*/ 	.byte	0x03, 0x19
        /*0f1a*/ 	.short	0x0af0


	//----- nvinfo : EIATTR_PARAM_CBANK
	.align		4
        /*0f1c*/ 	.byte	0x04, 0x0a
        /*0f1e*/ 	.short	(.L_1369 - .L_1368)
	.align		4
.L_1368:
        /*0f20*/ 	.word	index@(.nv.constant0._ZN7cutlass13device_kernelIN5flash11enable_sm90INS1_16FlashAttnFwdSm90INS1_25CollectiveMainloopFwdSm90ILi2EN4cute5tupleIJNS5_1CILi1EEES8_S8_EEENS6_IJNS7_ILi128EEENS7_ILi96EEENS7_ILi64EEEEEELi256ENS_10bfloat16_tEfNS_4arch4Sm90ELb0ELb1ELb1ELb1ELb0ELb0ELb0ELb1ELb0ELb1ELb1ELb0EEENS1_21CollectiveEpilogueFwdINS6_IJSA_NS7_ILi256EEESB_EEES9_SE_SG_Li256ELb1ELb1ELb1ELb0EEENS1_36VarlenDynamicPersistentTileSchedulerILi128ELi96ELi256ELi128ELb1ELb1ELb1ELb1ELb0ELb1EEEEEEEEEvNT_6ParamsE)
        /*0f24*/ 	.short	0x0210
        /*0f26*/ 	.short	0x0af0


	//----- nvinfo : EIATTR_SW_WAR
	.align		4
.L_1369:
        /*0f28*/ 	.byte	0x04, 0x36
        /*0f2a*/ 	.short	(.L_1371 - .L_1370)
.L_1370:
        /*0f2c*/ 	.word	0x00000008
.L_1371:


//--------------------- .nv.info._ZN7cutlass13device_kernelIN5flash11enable_sm90INS1_16FlashAttnFwdSm90INS1_25CollectiveMainloopFwdSm90ILi2EN4cute5tupleIJNS5_1CILi1EEES8_S8_EEENS6_IJNS7_ILi128EEENS7_ILi96EEENS7_ILi64EEEEEELi256ENS_10bfloat16_tEfNS_4arch4Sm90ELb0ELb1ELb1ELb1ELb0ELb1ELb0ELb1ELb0ELb1ELb1ELb0EEENS1_21CollectiveEpilogueFwdINS6_IJSA_NS7_ILi256EEESB_EEES9_SE_SG_Li256ELb1ELb1ELb1ELb0EEENS1_36VarlenDynamicPersistentTileSchedulerILi128ELi96ELi256ELi128ELb1ELb1ELb1ELb1ELb0ELb1EEEEEEEEEvNT_6ParamsE --------------------------
	.section	.nv.info._ZN7cutlass13device_kernelIN5flash11enable_sm90INS1_16FlashAttnFwdSm90INS1_25CollectiveMainloopFwdSm90ILi2EN4cute5tupleIJNS5_1CILi1EEES8_S8_EEENS6_IJNS7_ILi128EEENS7_ILi96EEENS7_ILi64EEEEEELi256ENS_10bfloat16_tEfNS_4arch4Sm90ELb0ELb1ELb1ELb1ELb0ELb1ELb0ELb1ELb0ELb1ELb1ELb0EEENS1_21CollectiveEpilogueFwdINS6_IJSA_NS7_ILi256EEESB_EEES9_SE_SG_Li256ELb1ELb1ELb1ELb0EEENS1_36VarlenDynamicPersistentTileSchedulerILi128ELi96ELi256ELi128ELb1ELb1ELb1ELb1ELb0ELb1EEEEEEEEEvNT_6ParamsE,"",@"SHT_CUDA_INFO"
	.sectionflags	@""
	.align	4


	//----- nvinfo : EIATTR_CUDA_API_VERSION
	.align		4
        /*0000*/ 	.byte	0x04, 0x37
        /*0002*/ 	.short	(.L_1373 - .L_1372)
.L_1372:
        /*0004*/ 	.word	0x00000082


	//----- nvinfo : EIATTR_KPARAM_INFO
	.align		4
.L_1373:
        /*0008*/ 	.byte	0x04, 0x17
        /*000a*/ 	.short	(.L_1375 - .L_1374)
.L_1374:
        /*000c*/ 	.word	0x00000000
        /*0010*/ 	.short	0x0000
        /*0012*/ 	.short	0x0070
        /*0014*/ 	.byte	0x00, 0xf0, 0x01, 0x2a


	//----- nvinfo : EIATTR_SPARSE_MMA_MASK
	.align		4
.L_1375:
        /*0018*/ 	.byte	0x03, 0x50
        /*001a*/ 	.short	0x0000


	//----- nvinfo : EIATTR_MAXREG_COUNT
	.align		4
        /*001c*/ 	.byte	0x03, 0x1b
        /*001e*/ 	.short	0x00a8


	//----- nvinfo : EIATTR_NUM_BARRIERS
	.align		4
        /*0020*/ 	.byte	0x02, 0x4c
        /*0022*/ 	.byte	0x10
	.zero		1


	//----- nvinfo : EIATTR_EXTERNS
	.align		4
        /*0024*/ 	.byte	0x04, 0x0f
        /*0026*/ 	.short	(.L_1377 - .L_1376)


	//   ....[0]....
	.align		4
.L_1376:
        /*0028*/ 	.word	index@(__assertfail)


	//----- nvinfo : EIATTR_ANNOTATIONS
	.align		4
.L_1377:
        /*002c*/ 	.byte	0x04, 0x55
        /*002e*/ 	.short	(.L_1379 - .L_1378)


	//   ....[0]....
.L_1378:
        /* <DEDUP_REMOVED lines=84> */


	//----- nvinfo : EIATTR_MERCURY_ISA_VERSION
	.align		4
.L_1379:
        /*0560*/ 	.byte	0x03, 0x5f
        /*0562*/ 	.short	0x0101


	//----- nvinfo : EIATTR_UNUSED_LOAD_BYTE_OFFSET
	.align		4
        /*0564*/ 	.byte	0x04, 0x44
        /*0566*/ 	.short	(.L_1381 - .L_1380)


	//   ....[0]....
.L_1380:
        /*0568*/ 	.word	0x00000ae0
        /*056c*/ 	.word	0x0000fff0


	//   ....[1]....
        /*0570*/ 	.word	0x00017390
        /*0574*/ 	.word	0x0000fff0


	//----- nvinfo : EIATTR_INT_WARP_WIDE_INSTR_OFFSETS
	.align		4
.L_1381:
        /*0578*/ 	.byte	0x04, 0x31
        /*057a*/ 	.short	(.L_1383 - .L_1382)


	//   ....[0]....
.L_1382:
        /*057c*/ 	.word	0x00000190


	//   ....[1]....
        /*0580*/ 	.word	0x000001d0


	//   ....[2]....
        /*0584*/ 	.word	0x00000240


	//   ....[3]....
        /*0588*/ 	.word	0x0001fdd0


	//   ....[4]....
        /*058c*/ 	.word	0x0001fe60


	//   ....[5]....
        /*0590*/ 	.word	0x00023ae0


	//   ....[6]....
        /*0594*/ 	.word	0x00023b70


	//----- nvinfo : EIATTR_COOP_GROUP_MASK_REGIDS
	.align		4
.L_1383:
        /*0598*/ 	.byte	0x04, 0x29
        /*059a*/ 	.short	(.L_1385 - .L_1384)


	//   ....[0]....
.L_1384:
        /*059c*/ 	.word	0xffffffff


	//   ....[1]....
        /*05a0*/ 	.word	0xffffffff


	//   ....[2]....
        /*05a4*/ 	.word	0xffffffff


	//   ....[3]....
        /*05a8*/ 	.word	0xffffffff


	//   ....[4]....
        /*05ac*/ 	.word	0xffffffff


	//   ....[5]....
        /*05b0*/ 	.word	0xffffffff


	//   ....[6]....
        /*05b4*/ 	.word	0xffffffff


	//   ....[7]....
        /*05b8*/ 	.word	0xffffffff


	//   ....[8]....
        /*05bc*/ 	.word	0xffffffff


	//   ....[9]....
        /*05c0*/ 	.word	0xffffffff


	//   ....[10]....
        /*05c4*/ 	.word	0xffffffff


	//   ....[11]....
        /*05c8*/ 	.word	0xffffffff


	//   ....[12]....
        /*05cc*/ 	.word	0xffffffff


	//   ....[13]....
        /*05d0*/ 	.word	0xffffffff


	//   ....[14]....
        /*05d4*/ 	.word	0xffffffff


	//   ....[15]....
        /*05d8*/ 	.word	0xffffffff


	//   ....[16]....
        /*05dc*/ 	.word	0xffffffff


	//   ....[17]....
        /*05e0*/ 	.word	0xffffffff


	//   ....[18]....
        /*05e4*/ 	.word	0xffffffff


	//   ....[19]....
        /*05e8*/ 	.word	0xffffffff


	//   ....[20]....
        /*05ec*/ 	.word	0xffffffff


	//   ....[21]....
        /*05f0*/ 	.word	0xffffffff


	//   ....[22]....
        /*05f4*/ 	.word	0xffffffff


	//   ....[23]....
        /*05f8*/ 	.word	0xffffffff


	//   ....[24]....
        /*05fc*/ 	.word	0xffffffff


	//   ....[25]....
        /*0600*/ 	.word	0xffffffff


	//   ....[26]....
        /*0604*/ 	.word	0xffffffff


	//   ....[27]....
        /*0608*/ 	.word	0xffffffff


	//   ....[28]....
        /*060c*/ 	.word	0xffffffff


	//   ....[29]....
        /*0610*/ 	.word	0xffffffff


	//   ....[30]....
        /*0614*/ 	.word	0xffffffff


	//   ....[31]....
        /*0618*/ 	.word	0xffffffff


	//   ....[32]....
        /*061c*/ 	.word	0xffffffff


	//   ....[33]....
        /*0620*/ 	.word	0xffffffff


	//   ....[34]....
        /*0624*/ 	.word	0xffffffff


	//   ....[35]....
        /*0628*/ 	.word	0xffffffff


	//   ....[36]....
        /*062c*/ 	.word	0xffffffff


	//   ....[37]....
        /*0630*/ 	.word	0xffffffff


	//   ....[38]....
        /*0634*/ 	.word	0xffffffff


	//   ....[39]....
        /*0638*/ 	.word	0xffffffff


	//   ....[40]....
        /*063c*/ 	.word	0xffffffff


	//   ....[41]....
        /*0640*/ 	.word	0xffffffff


	//   ....[42]....
        /*0644*/ 	.word	0xffffffff


	//   ....[43]....
        /*0648*/ 	.word	0xffffffff


	//   ....[44]....
        /*064c*/ 	.word	0xffffffff


	//   ....[45]....
        /*0650*/ 	.word	0xffffffff


	//   ....[46]....
        /*0654*/ 	.word	0xffffffff


	//   ....[47]....
        /*0658*/ 	.word	0xffffffff


	//   ....[48]....
        /*065c*/ 	.word	0xffffffff


	//   ....[49]....
        /*0660*/ 	.word	0xffffffff


	//   ....[50]....
        /*0664*/ 	.word	0xffffffff


	//   ....[51]....
        /*0668*/ 	.word	0xffffffff


	//   ....[52]....
        /*066c*/ 	.word	0xffffffff


	//   ....[53]....
        /*0670*/ 	.word	0xffffffff


	//   ....[54]....
        /*0674*/ 	.word	0xffffffff


	//   ....[55]....
        /*0678*/ 	.word	0xffffffff


	//   ....[56]....
        /*067c*/ 	.word	0xffffffff


	//   ....[57]....
        /*0680*/ 	.word	0xffffffff


	//   ....[58]....
        /*0684*/ 	.word	0xffffffff


	//   ....[59]....
        /*0688*/ 	.word	0xffffffff


	//   ....[60]....
        /*068c*/ 	.word	0xffffffff


	//   ....[61]....
        /*0690*/ 	.word	0xffffffff


	//   ....[62]....
        /*0694*/ 	.word	0xffffffff


	//   ....[63]....
        /*0698*/ 	.word	0xffffffff


	//   ....[64]....
        /*069c*/ 	.word	0xffffffff


	//   ....[65]....
        /*06a0*/ 	.word	0xffffffff


	//   ....[66]....
        /*06a4*/ 	.word	0xffffffff


	//   ....[67]....
        /*06a8*/ 	.word	0xffffffff


	//   ....[68]....
        /*06ac*/ 	.word	0xffffffff


	//   ....[69]....
        /*06b0*/ 	.word	0xffffffff


	//   ....[70]....
        /*06b4*/ 	.word	0xffffffff


	//   ....[71]....
        /*06b8*/ 	.word	0xffffffff


	//   ....[72]....
        /*06bc*/ 	.word	0xffffffff


	//   ....[73]....
        /*06c0*/ 	.word	0xffffffff


	//   ....[74]....
        /*06c4*/ 	.word	0xffffffff


	//   ....[75]....
        /*06c8*/ 	.word	0xffffffff


	//   ....[76]....
        /*06cc*/ 	.word	0xffffffff


	//   ....[77]....
        /*06d0*/ 	.word	0xffffffff


	//   ....[78]....
        /*06d4*/ 	.word	0xffffffff


	//   ....[79]....
        /*06d8*/ 	.word	0xffffffff


	//   ....[80]....
        /*06dc*/ 	.word	0xffffffff


	//   ....[81]....
        /*06e0*/ 	.word	0xffffffff


	//   ....[82]....
        /*06e4*/ 	.word	0xffffffff


	//   ....[83]....
        /*06e8*/ 	.word	0xffffffff


	//   ....[84]....
        /*06ec*/ 	.word	0xffffffff


	//   ....[85]....
        /*06f0*/ 	.word	0xffffffff


	//   ....[86]....
        /*06f4*/ 	.word	0xffffffff


	//   ....[87]....
        /*06f8*/ 	.word	0xffffffff


	//   ....[88]....
        /*06fc*/ 	.word	0xffffffff


	//   ....[89]....
        /*0700*/ 	.word	0xffffffff


	//   ....[90]....
        /*0704*/ 	.word	0xffffffff


	//   ....[91]....
        /*0708*/ 	.word	0xffffffff


	//   ....[92]....
        /*070c*/ 	.word	0xffffffff


	//   ....[93]....
        /*0710*/ 	.word	0xffffffff


	//   ....[94]....
        /*0714*/ 	.word	0xffffffff


	//   ....[95]....
        /*0718*/ 	.word	0xffffffff


	//   ....[96]....
        /*071c*/ 	.word	0xffffffff


	//   ....[97]....
        /*0720*/ 	.word	0xffffffff


	//   ....[98]....
        /*0724*/ 	.word	0xffffffff


	//   ....[99]....
        /*0728*/ 	.word	0xffffffff


	//   ....[100]....
        /*072c*/ 	.word	0xffffffff


	//   ....[101]....
        /*0730*/ 	.word	0xffffffff


	//   ....[102]....
        /*0734*/ 	.word	0xffffffff


	//   ....[103]....
        /*0738*/ 	.word	0xffffffff


	//   ....[104]....
        /*073c*/ 	.word	0xffffffff


	//   ....[105]....
        /*0740*/ 	.word	0xffffffff


	//   ....[106]....
        /*0744*/ 	.word	0xffffffff


	//   ....[107]....
        /*0748*/ 	.word	0xffffffff


	//   ....[108]....
        /*074c*/ 	.word	0xffffffff


	//   ....[109]....
        /*0750*/ 	.word	0xffffffff


	//   ....[110]....
        /*0754*/ 	.word	0xffffffff


	//   ....[111]....
        /*0758*/ 	.word	0xffffffff


	//   ....[112]....
        /*075c*/ 	.word	0xffffffff


	//   ....[113]....
        /*0760*/ 	.word	0xffffffff


	//   ....[114]....
        /*0764*/ 	.word	0xffffffff


	//   ....[115]....
        /*0768*/ 	.word	0xffffffff


	//   ....[116]....
        /*076c*/ 	.word	0xffffffff


	//   ....[117]....
        /*0770*/ 	.word	0xffffffff


	//   ....[118]....
        /*0774*/ 	.word	0xffffffff


	//   ....[119]....
        /*0778*/ 	.word	0xffffffff


	//   ....[120]....
        /*077c*/ 	.word	0xffffffff


	//   ....[121]....
        /*0780*/ 	.word	0xffffffff


	//   ....[122]....
        /*0784*/ 	.word	0xffffffff


	//   ....[123]....
        /*0788*/ 	.word	0xffffffff


	//   ....[124]....
        /*078c*/ 	.word	0xffffffff


	//   ....[125]....
        /*0790*/ 	.word	0xffffffff


	//   ....[126]....
        /*0794*/ 	.word	0xffffffff


	//   ....[127]....
        /*0798*/ 	.word	0xffffffff


	//   ....[128]....
        /*079c*/ 	.word	0x0500000f


	//   ....[129]....
        /*07a0*/ 	.word	0x0500000f


	//   ....[130]....
        /*07a4*/ 	.word	0x0500000f


	//   ....[131]....
        /*07a8*/ 	.word	0x0500000f


	//   ....[132]....
        /*07ac*/ 	.word	0x0500000f


	//   ....[133]....
        /*07b0*/ 	.word	0x0500000f


	//   ....[134]....
        /*07b4*/ 	.word	0x0500000f


	//   ....[135]....
        /*07b8*/ 	.word	0x0500000f


	//   ....[136]....
        /*07bc*/ 	.word	0x0500000f


	//   ....[137]....
        /*07c0*/ 	.word	0x0500000f


	//   ....[138]....
        /*07c4*/ 	.word	0x0500000f


	//   ....[139]....
        /*07c8*/ 	.word	0x0500000f


	//   ....[140]....
        /*07cc*/ 	.word	0x0500000f


	//   ....[141]....
        /*07d0*/ 	.word	0x0500000f


	//   ....[142]....
        /*07d4*/ 	.word	0x0500000f


	//   ....[143]....
        /*07d8*/ 	.word	0x0500000f


	//   ....[144]....
        /*07dc*/ 	.word	0x0500000f


	//   ....[145]....
        /*07e0*/ 	.word	0x0500000f


	//   ....[146]....
        /*07e4*/ 	.word	0x0500000f


	//   ....[147]....
        /*07e8*/ 	.word	0x0500000f


	//   ....[148]....
        /*07ec*/ 	.word	0x0500000f


	//   ....[149]....
        /*07f0*/ 	.word	0x0500000f


	//   ....[150]....
        /*07f4*/ 	.word	0x0500000f


	//   ....[151]....
        /*07f8*/ 	.word	0x0500000f


	//   ....[152]....
        /*07fc*/ 	.word	0x0500000f


	//   ....[153]....
        /*0800*/ 	.word	0x0500000f


	//   ....[154]....
        /*0804*/ 	.word	0x0500000f


	//   ....[155]....
        /*0808*/ 	.word	0x0500000f


	//   ....[156]....
        /*080c*/ 	.word	0x0500000f


	//   ....[157]....
        /*0810*/ 	.word	0x0500000f


	//   ....[158]....
        /*0814*/ 	.word	0x0500000f


	//   ....[159]....
        /*0818*/ 	.word	0x0500000f


	//   ....[160]....
        /*081c*/ 	.word	0x0500000f


	//   ....[161]....
        /*0820*/ 	.word	0x0500000f


	//   ....[162]....
        /*0824*/ 	.word	0x0500000f


	//   ....[163]....
        /*0828*/ 	.word	0x0500000f


	//   ....[164]....
        /*082c*/ 	.word	0x0500000f


	//   ....[165]....
        /*0830*/ 	.word	0x0500000f


	//   ....[166]....
        /*0834*/ 	.word	0x0500000f


	//   ....[167]....
        /*0838*/ 	.word	0x0500000f


	//   ....[168]....
        /*083c*/ 	.word	0x0500000f


	//   ....[169]....
        /*0840*/ 	.word	0x0500000f


	//   ....[170]....
        /*0844*/ 	.word	0x0500000f


	//   ....[171]....
        /*0848*/ 	.word	0x0500000f


	//   ....[172]....
        /*084c*/ 	.word	0x0500000f


	//   ....[173]....
        /*0850*/ 	.word	0x0500000f


	//   ....[174]....
        /*0854*/ 	.word	0x0500000f


	//   ....[175]....
        /*0858*/ 	.word	0x0500000f


	//   ....[176]....
        /*085c*/ 	.word	0x0500000f


	//   ....[177]....
        /*0860*/ 	.word	0x0500000f


	//   ....[178]....
        /*0864*/ 	.word	0x0500000f


	//   ....[179]....
        /*0868*/ 	.word	0x0500000f


	//   ....[180]....
        /*086c*/ 	.word	0x0500000f


	//   ....[181]....
        /*0870*/ 	.word	0x0500000f


	//   ....[182]....
        /*0874*/ 	.word	0x0500000f


	//   ....[183]....
        /*0878*/ 	.word	0x0500000f


	//   ....[184]....
        /*087c*/ 	.word	0x0500000f


	//   ....[185]....
        /*0880*/ 	.word	0x0500000f


	//   ....[186]....
        /*0884*/ 	.word	0x0500000f


	//   ....[187]....
        /*0888*/ 	.word	0x0500000f


	//   ....[188]....
        /*088c*/ 	.word	0x0500000f


	//   ....[189]....
        /*0890*/ 	.word	0x0500000f


	//   ....[190]....
        /*0894*/ 	.word	0x0500000f


	//   ....[191]....
        /*0898*/ 	.word	0x0500000f


	//   ....[192]....
        /*089c*/ 	.word	0x0500000f


	//   ....[193]....
        /*08a0*/ 	.word	0x0500000f


	//   ....[194]....
        /*08a4*/ 	.word	0x0500000f


	//   ....[195]....
        /*08a8*/ 	.word	0x0500000f


	//   ....[196]....
        /*08ac*/ 	.word	0x0500000f


	//   ....[197]....
        /*08b0*/ 	.word	0x0500000f


	//   ....[198]....
        /*08b4*/ 	.word	0x0500000f


	//   ....[199]....
        /*08b8*/ 	.word	0x0500000f


	//   ....[200]....
        /*08bc*/ 	.word	0x0500000f


	//   ....[201]....
        /*08c0*/ 	.word	0x0500000f


	//----- nvinfo : EIATTR_COOP_GROUP_INSTR_OFFSETS
	.align		4
.L_1385:
        /*08c4*/ 	.byte	0x04, 0x28
        /*08c6*/ 	.short	(.L_1387 - .L_1386)


	//   ....[0]....
.L_1386:
        /*08c8*/ 	.word	0x00000070


	//   ....[1]....
        /*08cc*/ 	.word	0x000001a0


	//   ....[2]....
        /*08d0*/ 	.word	0x000001f0


	//   ....[3]....
        /*08d4*/ 	.word	0x00000420


	//   ....[4]....
        /*08d8*/ 	.word	0x00000580


	//   ....[5]....
        /*08dc*/ 	.word	0x000006a0


	//   ....[6]....
        /*08e0*/ 	.word	0x00000800


	//   ....[7]....
        /*08e4*/ 	.word	0x00006e30


	//   ....[8]....
        /*08e8*/ 	.word	0x000075b0


	//   ....[9]....
        /*08ec*/ 	.word	0x000075c0


	//   ....[10]....
        /*08f0*/ 	.word	0x000075d0


	//   ....[11]....
        /*08f4*/ 	.word	0x000075e0


	//   ....[12]....
        /*08f8*/ 	.word	0x000078e0


	//   ....[13]....
        /*08fc*/ 	.word	0x000078f0


	//   ....[14]....
        /*0900*/ 	.word	0x00007900


	//   ....[15]....
        /*0904*/ 	.word	0x00007910


	//   ....[16]....
        /*0908*/ 	.word	0x00008bf0


	//   ....[17]....
        /*090c*/ 	.word	0x00008c10


	//   ....[18]....
        /*0910*/ 	.word	0x00008c20


	//   ....[19]....
        /*0914*/ 	.word	0x00008c30


	//   ....[20]....
        /*0918*/ 	.word	0x00008d20


	//   ....[21]....
        /*091c*/ 	.word	0x00008d40


	//   ....[22]....
        /*0920*/ 	.word	0x00008dd0


	//   ....[23]....
        /*0924*/ 	.word	0x00008e00


	//   ....[24]....
        /*0928*/ 	.word	0x0000a670


	//   ....[25]....
        /*092c*/ 	.word	0x0000b120


	//   ....[26]....
        /*0930*/ 	.word	0x0000bab0


	//   ....[27]....
        /*0934*/ 	.word	0x0000bbc0


	//   ....[28]....
        /*0938*/ 	.word	0x0000c0e0


	//   ....[29]....
        /*093c*/ 	.word	0x0000c1b0


	//   ....[30]....
        /*0940*/ 	.word	0x0000d580


	//   ....[31]....
        /*0944*/ 	.word	0x0000de00


	//   ....[32]....
        /*0948*/ 	.word	0x0000ebe0


	//   ....[33]....
        /*094c*/ 	.word	0x0000ed40


	//   ....[34]....
        /*0950*/ 	.word	0x0000f670


	//   ....[35]....
        /*0954*/ 	.word	0x0000f840


	//   ....[36]....
        /*0958*/ 	.word	0x00011510


	//   ....[37]....
        /*095c*/ 	.word	0x00011570


	//   ....[38]....
        /*0960*/ 	.word	0x00011fc0


	//   ....[39]....
        /*0964*/ 	.word	0x00012020


	//   ....[40]....
        /*0968*/ 	.word	0x00013560


	//   ....[41]....
        /*096c*/ 	.word	0x00013de0


	//   ....[42]....
        /*0970*/ 	.word	0x00014bc0


	//   ....[43]....
        /*0974*/ 	.word	0x00014ce0


	//   ....[44]....
        /*0978*/ 	.word	0x000156a0


	//   ....[45]....
        /*097c*/ 	.word	0x00015870


	//   ....[46]....
        /*0980*/ 	.word	0x00016910


	//   ....[47]....
        /*0984*/ 	.word	0x00016940


	//   ....[48]....
        /*0988*/ 	.word	0x000169a0


	//   ....[49]....
        /*098c*/ 	.word	0x000169b0


	//   ....[50]....
        /*0990*/ 	.word	0x000183d0


	//   ....[51]....
        /*0994*/ 	.word	0x000183f0


	//   ....[52]....
        /*0998*/ 	.word	0x00018400


	//   ....[53]....
        /*099c*/ 	.word	0x00018410


	//   ....[54]....
        /*09a0*/ 	.word	0x00018e20


	//   ....[55]....
        /*09a4*/ 	.word	0x00018e30


	//   ....[56]....
        /*09a8*/ 	.word	0x00019030


	//   ....[57]....
        /*09ac*/ 	.word	0x00019040


	//   ....[58]....
        /*09b0*/ 	.word	0x00019200


	//   ....[59]....
        /*09b4*/ 	.word	0x00019210


	//   ....[60]....
        /*09b8*/ 	.word	0x000193d0


	//   ....[61]....
        /*09bc*/ 	.word	0x000193e0


	//   ....[62]....
        /*09c0*/ 	.word	0x00019840


	//   ....[63]....
        /*09c4*/ 	.word	0x00019850


	//   ....[64]....
        /*09c8*/ 	.word	0x0001a670


	//   ....[65]....
        /*09cc*/ 	.word	0x0001a680


	//   ....[66]....
        /*09d0*/ 	.word	0x0001bcc0


	//   ....[67]....
        /*09d4*/ 	.word	0x0001bcd0


	//   ....[68]....
        /*09d8*/ 	.word	0x0001bea0


	//   ....[69]....
        /*09dc*/ 	.word	0x0001beb0


	//   ....[70]....
        /*09e0*/ 	.word	0x0001c070


	//   ....[71]....
        /*09e4*/ 	.word	0x0001c080


	//   ....[72]....
        /*09e8*/ 	.word	0x0001c240


	//   ....[73]....
        /*09ec*/ 	.word	0x0001c250


	//   ....[74]....
        /*09f0*/ 	.word	0x0001c470


	//   ....[75]....
        /*09f4*/ 	.word	0x0001c680


	//   ....[76]....
        /*09f8*/ 	.word	0x0001c6b0


	//   ....[77]....
        /*09fc*/ 	.word	0x0001c6e0


	//   ....[78]....
        /*0a00*/ 	.word	0x0001c710


	//   ....[79]....
        /*0a04*/ 	.word	0x0001c740


	//   ....[80]....
        /*0a08*/ 	.word	0x0001c770


	//   ....[81]....
        /*0a0c*/ 	.word	0x0001c910


	//   ....[82]....
        /*0a10*/ 	.word	0x0001c940


	//   ....[83]....
        /*0a14*/ 	.word	0x0001c970


	//   ....[84]....
        /*0a18*/ 	.word	0x0001c9a0


	//   ....[85]....
        /*0a1c*/ 	.word	0x0001c9d0


	//   ....[86]....
        /*0a20*/ 	.word	0x0001ca00


	//   ....[87]....
        /*0a24*/ 	.word	0x0001caa0


	//   ....[88]....
        /*0a28*/ 	.word	0x0001cad0


	//   ....[89]....
        /*0a2c*/ 	.word	0x0001cae0


	//   ....[90]....
        /*0a30*/ 	.word	0x0001cb10


	//   ....[91]....
        /*0a34*/ 	.word	0x0001e3a0


	//   ....[92]....
        /*0a38*/ 	.word	0x000203a0


	//   ....[93]....
        /*0a3c*/ 	.word	0x00020e40


	//   ....[94]....
        /*0a40*/ 	.word	0x00020e60


	//   ....[95]....
        /*0a44*/ 	.word	0x00020f10


	//   ....[96]....
        /*0a48*/ 	.word	0x00020f20


	//   ....[97]....
        /*0a4c*/ 	.word	0x00020fa0


	//   ....[98]....
        /*0a50*/ 	.word	0x00020fb0


	//   ....[99]....
        /*0a54*/ 	.word	0x00021030


	//   ....[100]....
        /*0a58*/ 	.word	0x00021040


	//   ....[101]....
        /*0a5c*/ 	.word	0x000210c0


	//   ....[102]....
        /*0a60*/ 	.word	0x000210d0


	//   ....[103]....
        /*0a64*/ 	.word	0x00021150


	//   ....[104]....
        /*0a68*/ 	.word	0x00021160


	//   ....[105]....
        /*0a6c*/ 	.word	0x000211e0


	//   ....[106]....
        /*0a70*/ 	.word	0x000211f0


	//   ....[107]....
        /*0a74*/ 	.word	0x00021240


	//   ....[108]....
        /*0a78*/ 	.word	0x00021260


	//   ....[109]....
        /*0a7c*/ 	.word	0x00023e00


	//   ....[110]....
        /*0a80*/ 	.word	0x00023e80


	//   ....[111]....
        /*0a84*/ 	.word	0x00023eb0


	//   ....[112]....
        /*0a88*/ 	.word	0x00023ec0


	//   ....[113]....
        /*0a8c*/ 	.word	0x00023ef0


	//   ....[114]....
        /*0a90*/ 	.word	0x00023f20


	//   ....[115]....
        /*0a94*/ 	.word	0x00023f50


	//   ....[116]....
        /*0a98*/ 	.word	0x00023f80


	//   ....[117]....
        /*0a9c*/ 	.word	0x00024140


	//   ....[118]....
        /*0aa0*/ 	.word	0x00024170


	//   ....[119]....
        /*0aa4*/ 	.word	0x000241a0


	//   ....[120]....
        /*0aa8*/ 	.word	0x000241d0


	//   ....[121]....
        /*0aac*/ 	.word	0x00024200


	//   ....[122]....
        /*0ab0*/ 	.word	0x00024230


	//   ....[123]....
        /*0ab4*/ 	.word	0x00024300


	//   ....[124]....
        /*0ab8*/ 	.word	0x00024320


	//   ....[125]....
        /*0abc*/ 	.word	0x00024330


	//   ....[126]....
        /*0ac0*/ 	.word	0x000243b0


	//   ....[127]....
        /*0ac4*/ 	.word	0x00024ee0


	//   ....[128]....
        /*0ac8*/ 	.word	0x00025310


	//   ....[129]....
        /*0acc*/ 	.word	0x000253b0


	//   ....[130]....
        /*0ad0*/ 	.word	0x00025440


	//   ....[131]....
        /*0ad4*/ 	.word	0x00025490


	//   ....[132]....
        /*0ad8*/ 	.word	0x000254e0


	//   ....[133]....
        /*0adc*/ 	.word	0x00025570


	//   ....[134]....
        /*0ae0*/ 	.word	0x00025600


	//   ....[135]....
        /*0ae4*/ 	.word	0x00025650


	//   ....[136]....
        /*0ae8*/ 	.word	0x000256a0


	//   ....[137]....
        /*0aec*/ 	.word	0x000257a0


	//   ....[138]....
        /*0af0*/ 	.word	0x00025850


	//   ....[139]....
        /*0af4*/ 	.word	0x000258d0


	//   ....[140]....
        /*0af8*/ 	.word	0x00025940


	//   ....[141]....
        /*0afc*/ 	.word	0x00025a70


	//   ....[142]....
        /*0b00*/ 	.word	0x00025b90


	//   ....[143]....
        /*0b04*/ 	.word	0x00025c60


	//   ....[144]....
        /*0b08*/ 	.word	0x00025cb0


	//   ....[145]....
        /*0b0c*/ 	.word	0x00026000


	//   ....[146]....
        /*0b10*/ 	.word	0x00026050


	//   ....[147]....
        /*0b14*/ 	.word	0x000260e0


	//   ....[148]....
        /*0b18*/ 	.word	0x00026170


	//   ....[149]....
        /*0b1c*/ 	.word	0x00026200


	//   ....[150]....
        /*0b20*/ 	.word	0x00026290


	//   ....[151]....
        /*0b24*/ 	.word	0x00026320


	//   ....[152]....
        /*0b28*/ 	.word	0x000263b0


	//   ....[153]....
        /*0b2c*/ 	.word	0x00026430


	//   ....[154]....
        /*0b30*/ 	.word	0x00026480


	//   ....[155]....
        /*0b34*/ 	.word	0x00026520


	//   ....[156]....
        /*0b38*/ 	.word	0x000265b0


	//   ....[157]....
        /*0b3c*/ 	.word	0x00026630


	//   ....[158]....
        /*0b40*/ 	.word	0x00026680


	//   ....[159]....
        /*0b44*/ 	.word	0x00026710


	//   ....[160]....
        /*0b48*/ 	.word	0x000267a0


	//   ....[161]....
        /*0b4c*/ 	.word	0x00026830


	//   ....[162]....
        /*0b50*/ 	.word	0x000268c0


	//   ....[163]....
        /*0b54*/ 	.word	0x00026950


	//   ....[164]....
        /*0b58*/ 	.word	0x000269e0


	//   ....[165]....
        /*0b5c*/ 	.word	0x00026aa0


	//   ....[166]....
        /*0b60*/ 	.word	0x00026d80


	//   ....[167]....
        /*0b64*/ 	.word	0x00026f40


	//   ....[168]....
        /*0b68*/ 	.word	0x00026f90


	//   ....[169]....
        /*0b6c*/ 	.word	0x00026ff0


	//   ....[170]....
        /*0b70*/ 	.word	0x000270e0


	//   ....[171]....
        /*0b74*/ 	.word	0x00027140


	//   ....[172]....
        /*0b78*/ 	.word	0x00027230


	//   ....[173]....
        /*0b7c*/ 	.word	0x00027290


	//   ....[174]....
        /*0b80*/ 	.word	0x00027380


	//   ....[175]....
        /*0b84*/ 	.word	0x000273e0


	//   ....[176]....
        /*0b88*/ 	.word	0x000274d0


	//   ....[177]....
        /*0b8c*/ 	.word	0x00027530


	//   ....[178]....
        /*0b90*/ 	.word	0x00027620


	//   ....[179]....
        /*0b94*/ 	.word	0x00027680


	//   ....[180]....
        /*0b98*/ 	.word	0x00027750


	//   ....[181]....
        /*0b9c*/ 	.word	0x000277d0


	//   ....[182]....
        /*0ba0*/ 	.word	0x000278a0


	//   ....[183]....
        /*0ba4*/ 	.word	0x00027bd0


	//   ....[184]....
        /*0ba8*/ 	.word	0x00027c70


	//   ....[185]....
        /*0bac*/ 	.word	0x00027e10


	//   ....[186]....
        /*0bb0*/ 	.word	0x00027e90


	//   ....[187]....
        /*0bb4*/ 	.word	0x00027f10


	//   ....[188]....
        /*0bb8*/ 	.word	0x00027f90


	//   ....[189]....
        /*0bbc*/ 	.word	0x00028010


	//   ....[190]....
        /*0bc0*/ 	.word	0x000280a0


	//   ....[191]....
        /*0bc4*/ 	.word	0x00028140


	//   ....[192]....
        /*0bc8*/ 	.word	0x000281f0


	//   ....[193]....
        /*0bcc*/ 	.word	0x00028270


	//   ....[194]....
        /*0bd0*/ 	.word	0x000282f0


	//   ....[195]....
        /*0bd4*/ 	.word	0x00028370


	//   ....[196]....
        /*0bd8*/ 	.word	0x00028400


	//   ....[197]....
        /*0bdc*/ 	.word	0x00028480


	//   ....[198]....
        /*0be0*/ 	.word	0x00028530


	//   ....[199]....
        /*0be4*/ 	.word	0x00028580


	//   ....[200]....
        /*0be8*/ 	.word	0x00028640


	//   ....[201]....
        /*0bec*/ 	.word	0x00028770


	//----- nvinfo : EIATTR_REG_RECONFIG
	.align		4
.L_1387:
        /*0bf0*/ 	.byte	0x01, 0x54
	.zero		2


	//----- nvinfo : EIATTR_SYSCALL_OFFSETS
	.align		4
        /*0bf4*/ 	.byte	0x04, 0x46
        /*0bf6*/ 	.short	(.L_1389 - .L_1388)


	//   ....[0]....
.L_1388:
        /*0bf8*/ 	.word	0x000021c0


	//   ....[1]....
        /*0bfc*/ 	.word	0x00002310


	//   ....[2]....
        /*0c00*/ 	.word	0x00006fd0


	//   ....[3]....
        /*0c04*/ 	.word	0x000072e0


	//   ....[4]....
        /*0c08*/ 	.word	0x0001ffd0


	//   ....[5]....
        /*0c0c*/ 	.word	0x00020120


	//   ....[6]....
        /*0c10*/ 	.word	0x00020210


	//   ....[7]....
        /*0c14*/ 	.word	0x00020a20


	//----- nvinfo : EIATTR_MBARRIER_INSTR_OFFSETS
	.align		4
.L_1389:
        /*0c18*/ 	.byte	0x04, 0x39
        /*0c1a*/ 	.short	(.L_1391 - .L_1390)


	//   ....[0]....
.L_1390:
        /*0c1c*/ 	.word	0x000002d0
        /*0c20*/ 	.word	0x000000ff
        /*0c24*/ 	.word	0x00022800
        /*0c28*/ 	.short	0x0100
        /*0c2a*/ 	.byte	0x08
	.zero		1


	//   ....[1]....
        /*0c2c*/ 	.word	0x000002e0
        /*0c30*/ 	.word	0x000000ff
        /*0c34*/ 	.word	0x00022820
        /*0c38*/ 	.short	0x0100
        /*0c3a*/ 	.byte	0x08
	.zero		1


	//   ....[2]....
        /*0c3c*/ 	.word	0x000003d0
        /*0c40*/ 	.word	0x000000ff
        /*0c44*/ 	.word	0x00022830
        /*0c48*/ 	.short	0x0100
        /*0c4a*/ 	.byte	0x08
	.zero		1


	//   ....[3]....
        /*0c4c*/ 	.word	0x000003e0
        /*0c50*/ 	.word	0x000000ff
        /*0c54*/ 	.word	0x00022840
        /*0c58*/ 	.short	0x0100
        /*0c5a*/ 	.byte	0x08
	.zero		1


	//   ....[4]....
        /*0c5c*/ 	.word	0x000003f0
        /*0c60*/ 	.word	0x000000ff
        /*0c64*/ 	.word	0x00022838
        /*0c68*/ 	.short	0x0100
        /*0c6a*/ 	.byte	0x08
	.zero		1


	//   ....[5]....
        /*0c6c*/ 	.word	0x00000400
        /*0c70*/ 	.word	0x000000ff
        /*0c74*/ 	.word	0x00022848
        /*0c78*/ 	.short	0x0100
        /*0c7a*/ 	.byte	0x08
	.zero		1


	//   ....[6]....
        /*0c7c*/ 	.word	0x00000530
        /*0c80*/ 	.word	0x000000ff
        /*0c84*/ 	.word	0x00022850
        /*0c88*/ 	.short	0x0100
        /*0c8a*/ 	.byte	0x08
	.zero		1


	//   ....[7]....
        /*0c8c*/ 	.word	0x00000540
        /*0c90*/ 	.word	0x000000ff
        /*0c94*/ 	.word	0x00022860
        /*0c98*/ 	.short	0x0100
        /*0c9a*/ 	.byte	0x08
	.zero		1


	//   ....[8]....
        /*0c9c*/ 	.word	0x00000550
        /*0ca0*/ 	.word	0x000000ff
        /*0ca4*/ 	.word	0x00022858
        /*0ca8*/ 	.short	0x0100
        /*0caa*/ 	.byte	0x08
	.zero		1


	//   ....[9]....
        /*0cac*/ 	.word	0x00000560
        /*0cb0*/ 	.word	0x000000ff
        /*0cb4*/ 	.word	0x00022868
        /*0cb8*/ 	.short	0x0100
        /*0cba*/ 	.byte	0x08
	.zero		1


	//   ....[10]....
        /*0cbc*/ 	.word	0x00000650
        /*0cc0*/ 	.word	0x000000ff
        /*0cc4*/ 	.word	0x00022870
        /*0cc8*/ 	.short	0x0100
        /*0cca*/ 	.byte	0x06
	.zero		1


	//   ....[11]....
        /*0ccc*/ 	.word	0x00000660
        /*0cd0*/ 	.word	0x000000ff
        /*0cd4*/ 	.word	0x00022880
        /*0cd8*/ 	.short	0x0100
        /*0cda*/ 	.byte	0x06
	.zero		1


	//   ....[12]....
        /*0cdc*/ 	.word	0x00000670
        /*0ce0*/ 	.word	0x000000ff
        /*0ce4*/ 	.word	0x00022878
        /*0ce8*/ 	.short	0x0100
        /*0cea*/ 	.byte	0x06
	.zero		1


	//   ....[13]....
        /*0cec*/ 	.word	0x00000680
        /*0cf0*/ 	.word	0x000000ff
        /*0cf4*/ 	.word	0x00022888
        /*0cf8*/ 	.short	0x0100
        /*0cfa*/ 	.byte	0x06
	.zero		1


	//   ....[14]....
        /*0cfc*/ 	.word	0x000007b0
        /*0d00*/ 	.word	0x000000ff
        /*0d04*/ 	.word	0x00022890
        /*0d08*/ 	.short	0x0100
        /*0d0a*/ 	.byte	0x08
	.zero		1


	//   ....[15]....
        /*0d0c*/ 	.word	0x000007c0
        /*0d10*/ 	.word	0x000000ff
        /*0d14*/ 	.word	0x000228a0
        /*0d18*/ 	.short	0x0100
        /*0d1a*/ 	.byte	0x08
	.zero		1


	//   ....[16]....
        /*0d1c*/ 	.word	0x000007d0
        /*0d20*/ 	.word	0x000000ff
        /*0d24*/ 	.word	0x00022898
        /*0d28*/ 	.short	0x0100
        /*0d2a*/ 	.byte	0x08
	.zero		1


	//   ....[17]....
        /*0d2c*/ 	.word	0x000007e0
        /*0d30*/ 	.word	0x000000ff
        /*0d34*/ 	.word	0x000228a8
        /*0d38*/ 	.short	0x0100
        /*0d3a*/ 	.byte	0x08
	.zero		1


	//   ....[18]....
        /*0d3c*/ 	.word	0x00000910
        /*0d40*/ 	.word	0x000000ff
        /*0d44*/ 	.word	0x000228b0
        /*0d48*/ 	.short	0x0100
        /*0d4a*/ 	.byte	0x08
	.zero		1


	//   ....[19]....
        /*0d4c*/ 	.word	0x00000920
        /*0d50*/ 	.word	0x000000ff
        /*0d54*/ 	.word	0x000228c0
        /*0d58*/ 	.short	0x0100
        /*0d5a*/ 	.byte	0x08
	.zero		1


	//   ....[20]....
        /*0d5c*/ 	.word	0x00000930
        /*0d60*/ 	.word	0x000000ff
        /*0d64*/ 	.word	0x000228b8
        /*0d68*/ 	.short	0x0100
        /*0d6a*/ 	.byte	0x08
	.zero		1


	//   ....[21]....
        /*0d6c*/ 	.word	0x00000940
        /*0d70*/ 	.word	0x000000ff
        /*0d74*/ 	.word	0x000228c8
        /*0d78*/ 	.short	0x0100
        /*0d7a*/ 	.byte	0x08
	.zero		1


	//   ....[22]....
        /*0d7c*/ 	.word	0x000035c0
        /*0d80*/ 	.word	0x0000005f
        /*0d84*/ 	.word	0x00022890
        /*0d88*/ 	.short	0x010a
        /*0d8a*/ 	.byte	0x3f
	.zero		1


	//   ....[23]....
        /*0d8c*/ 	.word	0x00004890
        /*0d90*/ 	.word	0x0000005f
        /*0d94*/ 	.word	0x00022890
        /*0d98*/ 	.short	0x010a
        /*0d9a*/ 	.byte	0x3f
	.zero		1


	//   ....[24]....
        /*0d9c*/ 	.word	0x000059a0
        /*0da0*/ 	.word	0x0000005f
        /*0da4*/ 	.word	0x00022890
        /*0da8*/ 	.short	0x010a
        /*0daa*/ 	.byte	0x3f
	.zero		1


	//   ....[25]....
        /*0dac*/ 	.word	0x00005bb0
        /*0db0*/ 	.word	0x00000020
        /*0db4*/ 	.word	0x00000000
        /*0db8*/ 	.short	0x0101
        /*0dba*/ 	.byte	0x3f
	.zero		1


	//   ....[26]....
        /*0dbc*/ 	.word	0x00005bf0
        /*0dc0*/ 	.word	0x0000005f
        /*0dc4*/ 	.word	0x000228b0
        /*0dc8*/ 	.short	0x010a
        /*0dca*/ 	.byte	0x3f
	.zero		1


	//   ....[27]....
        /*0dcc*/ 	.word	0x00006240
        /*0dd0*/ 	.word	0x0000005f
        /*0dd4*/ 	.word	0x00000000
        /*0dd8*/ 	.short	0x0101
        /*0dda*/ 	.byte	0x3f
	.zero		1


	//   ....[28]....
        /*0ddc*/ 	.word	0x00007060
        /*0de0*/ 	.word	0x00000013
        /*0de4*/ 	.word	0x00022800
        /*0de8*/ 	.short	0x010a
        /*0dea*/ 	.byte	0x3f
	.zero		1


	//   ....[29]....
        /*0dec*/ 	.word	0x000070b0
        /*0df0*/ 	.word	0x00000013
        /*0df4*/ 	.word	0x00022800
        /*0df8*/ 	.short	0x010a
        /*0dfa*/ 	.byte	0x3f
	.zero		1


	//   ....[30]....
        /*0dfc*/ 	.word	0x00007b30
        /*0e00*/ 	.word	0x00000013
        /*0e04*/ 	.word	0x00022800
        /*0e08*/ 	.short	0x010a
        /*0e0a*/ 	.byte	0x3f
	.zero		1


	//   ....[31]....
        /*0e0c*/ 	.word	0x00009070
        /*0e10*/ 	.word	0x00000013
        /*0e14*/ 	.word	0x00022800
        /*0e18*/ 	.short	0x010a
        /*0e1a*/ 	.byte	0x3f
	.zero		1


	//   ....[32]....
        /*0e1c*/ 	.word	0x0000a010
        /*0e20*/ 	.word	0x00000004
        /*0e24*/ 	.word	0x00022830
        /*0e28*/ 	.short	0x010a
        /*0e2a*/ 	.byte	0x3f
	.zero		1


	//   ....[33]....
        /*0e2c*/ 	.word	0x0000a0b0
        /*0e30*/ 	.word	0x00000004
        /*0e34*/ 	.word	0x00022830
        /*0e38*/ 	.short	0x010a
        /*0e3a*/ 	.byte	0x3f
	.zero		1


	//   ....[34]....
        /*0e3c*/ 	.word	0x0000a840
        /*0e40*/ 	.word	0x00000031
        /*0e44*/ 	.word	0x00000000
        /*0e48*/ 	.short	0x0101
        /*0e4a*/ 	.byte	0x3f
	.zero		1


	//   ....[35]....
        /*0e4c*/ 	.word	0x0000ca70
        /*0e50*/ 	.word	0x00000004
        /*0e54*/ 	.word	0x00022850
        /*0e58*/ 	.short	0x010a
        /*0e5a*/ 	.byte	0x3f
	.zero		1


	//   ....[36]....
        /*0e5c*/ 	.word	0x0000cac0
        /*0e60*/ 	.word	0x00000004
        /*0e64*/ 	.word	0x00022850
        /*0e68*/ 	.short	0x010a
        /*0e6a*/ 	.byte	0x3f
	.zero		1


	//   ....[37]....
        /*0e6c*/ 	.word	0x0000cf10
        /*0e70*/ 	.word	0x00000004
        /*0e74*/ 	.word	0x00000000
        /*0e78*/ 	.short	0x0101
        /*0e7a*/ 	.byte	0x3f
	.zero		1


	//   ....[38]....
        /*0e7c*/ 	.word	0x0000d250
        /*0e80*/ 	.word	0x000000d4
        /*0e84*/ 	.word	0x00022830
        /*0e88*/ 	.short	0x010a
        /*0e8a*/ 	.byte	0x3f
	.zero		1


	//   ....[39]....
        /*0e8c*/ 	.word	0x0000d2b0
        /*0e90*/ 	.word	0x000000d4
        /*0e94*/ 	.word	0x00022830
        /*0e98*/ 	.short	0x010a
        /*0e9a*/ 	.byte	0x3f
	.zero		1


	//   ....[40]....
        /*0e9c*/ 	.word	0x0000d960
        /*0ea0*/ 	.word	0x000000a6
        /*0ea4*/ 	.word	0x00000000
        /*0ea8*/ 	.short	0x0101
        /*0eaa*/ 	.byte	0x3f
	.zero		1


	//   ....[41]....
        /*0eac*/ 	.word	0x000104f0
        /*0eb0*/ 	.word	0x000000d4
        /*0eb4*/ 	.word	0x00022850
        /*0eb8*/ 	.short	0x010a
        /*0eba*/ 	.byte	0x3f
	.zero		1


	//   ....[42]....
        /*0ebc*/ 	.word	0x00010540
        /*0ec0*/ 	.word	0x000000d4
        /*0ec4*/ 	.word	0x00022850
        /*0ec8*/ 	.short	0x010a
        /*0eca*/ 	.byte	0x3f
	.zero		1


	//   ....[43]....
        /*0ecc*/ 	.word	0x00010910
        /*0ed0*/ 	.word	0x000000d4
        /*0ed4*/ 	.word	0x00000000
        /*0ed8*/ 	.short	0x0101
        /*0eda*/ 	.byte	0x3f
	.zero		1


	//   ....[44]....
        /*0edc*/ 	.word	0x00010d20
        /*0ee0*/ 	.word	0x00000004
        /*0ee4*/ 	.word	0x00022830
        /*0ee8*/ 	.short	0x010a
        /*0eea*/ 	.byte	0x3f
	.zero		1


	//   ....[45]....
        /*0eec*/ 	.word	0x00010d80
        /*0ef0*/ 	.word	0x00000004
        /*0ef4*/ 	.word	0x00022830
        /*0ef8*/ 	.short	0x010a
        /*0efa*/ 	.byte	0x3f
	.zero		1


	//   ....[46]....
        /*0efc*/ 	.word	0x000123d0
        /*0f00*/ 	.word	0x0000009d
        /*0f04*/ 	.word	0x00000000
        /*0f08*/ 	.short	0x0101
        /*0f0a*/ 	.byte	0x3f
	.zero		1


	//   ....[47]....
        /*0f0c*/ 	.word	0x00012d10
        /*0f10*/ 	.word	0x00000004
        /*0f14*/ 	.word	0x00022850
        /*0f18*/ 	.short	0x010a
        /*0f1a*/ 	.byte	0x3f
	.zero		1


	//   ....[48]....
        /*0f1c*/ 	.word	0x00012d60
        /*0f20*/ 	.word	0x00000004
        /*0f24*/ 	.word	0x00022850
        /*0f28*/ 	.short	0x010a
        /*0f2a*/ 	.byte	0x3f
	.zero		1


	//   ....[49]....
        /*0f2c*/ 	.word	0x00013110
        /*0f30*/ 	.word	0x00000004
        /*0f34*/ 	.word	0x00000000
        /*0f38*/ 	.short	0x0101
        /*0f3a*/ 	.byte	0x3f
	.zero		1


	//   ....[50]....
        /*0f3c*/ 	.word	0x00013240
        /*0f40*/ 	.word	0x000000d3
        /*0f44*/ 	.word	0x00022830
        /*0f48*/ 	.short	0x010a
        /*0f4a*/ 	.byte	0x3f
	.zero		1


	//   ....[51]....
        /*0f4c*/ 	.word	0x000132a0
        /*0f50*/ 	.word	0x000000d3
        /*0f54*/ 	.word	0x00022830
        /*0f58*/ 	.short	0x010a
        /*0f5a*/ 	.byte	0x3f
	.zero		1


	//   ....[52]....
        /*0f5c*/ 	.word	0x000138f0
        /*0f60*/ 	.word	0x000000a4
        /*0f64*/ 	.word	0x00000000
        /*0f68*/ 	.short	0x0101
        /*0f6a*/ 	.byte	0x3f
	.zero		1


	//   ....[53]....
        /*0f6c*/ 	.word	0x000164c0
        /*0f70*/ 	.word	0x000000d3
        /*0f74*/ 	.word	0x00022850
        /*0f78*/ 	.short	0x010a
        /*0f7a*/ 	.byte	0x3f
	.zero		1


	//   ....[54]....
        /*0f7c*/ 	.word	0x00016510
        /*0f80*/ 	.word	0x000000d3
        /*0f84*/ 	.word	0x00022850
        /*0f88*/ 	.short	0x010a
        /*0f8a*/ 	.byte	0x3f
	.zero		1


	//   ....[55]....
        /*0f8c*/ 	.word	0x000168e0
        /*0f90*/ 	.word	0x000000d3
        /*0f94*/ 	.word	0x00000000
        /*0f98*/ 	.short	0x0101
        /*0f9a*/ 	.byte	0x3f
	.zero		1


	//   ....[56]....
        /*0f9c*/ 	.word	0x00018df0
        /*0fa0*/ 	.word	0x00000003
        /*0fa4*/ 	.word	0x00000000
        /*0fa8*/ 	.short	0x0101
        /*0faa*/ 	.byte	0x3f
	.zero		1


	//   ....[57]....
        /*0fac*/ 	.word	0x000197a0
        /*0fb0*/ 	.word	0x00000003
        /*0fb4*/ 	.word	0x00000000
        /*0fb8*/ 	.short	0x0101
        /*0fba*/ 	.byte	0x3f
	.zero		1


	//   ....[58]....
        /*0fbc*/ 	.word	0x0001e480
        /*0fc0*/ 	.word	0x00000013
        /*0fc4*/ 	.word	0x00022820
        /*0fc8*/ 	.short	0x010a
        /*0fca*/ 	.byte	0x3f
	.zero		1


	//   ....[59]....
        /*0fcc*/ 	.word	0x0001e550
        /*0fd0*/ 	.word	0x00000007
        /*0fd4*/ 	.word	0x000228a0
        /*0fd8*/ 	.short	0x010a
        /*0fda*/ 	.byte	0x3f
	.zero		1


	//   ....[60]....
        /*0fdc*/ 	.word	0x0001e790
        /*0fe0*/ 	.word	0x00000007
        /*0fe4*/ 	.word	0x000228c0
        /*0fe8*/ 	.short	0x010a
        /*0fea*/ 	.byte	0x3f
	.zero		1


	//   ....[61]....
        /*0fec*/ 	.word	0x0001ee30
        /*0ff0*/ 	.word	0x00000006
        /*0ff4*/ 	.word	0x000228a0
        /*0ff8*/ 	.short	0x010a
        /*0ffa*/ 	.byte	0x3f
	.zero		1


	//   ....[62]....
        /*0ffc*/ 	.word	0x0001f060
        /*1000*/ 	.word	0x00000006
        /*1004*/ 	.word	0x000228c0
        /*1008*/ 	.short	0x010a
        /*100a*/ 	.byte	0x3f
	.zero		1


	//   ....[63]....
        /*100c*/ 	.word	0x00020600
        /*1010*/ 	.word	0x00000000
        /*1014*/ 	.word	0x00022840
        /*1018*/ 	.short	0x010a
        /*101a*/ 	.byte	0x3f
	.zero		1


	//   ....[64]....
        /*101c*/ 	.word	0x00021300
        /*1020*/ 	.word	0x00000013
        /*1024*/ 	.word	0x00022800
        /*1028*/ 	.short	0x0107
        /*102a*/ 	.byte	0x3f
	.zero		1


	//   ....[65]....
        /*102c*/ 	.word	0x000213f0
        /*1030*/ 	.word	0x00000013
        /*1034*/ 	.word	0x00022800
        /*1038*/ 	.short	0x0101
        /*103a*/ 	.byte	0x3f
	.zero		1


	//   ....[66]....
        /*103c*/ 	.word	0x00021410
        /*1040*/ 	.word	0x00000013
        /*1044*/ 	.word	0x00022820
        /*1048*/ 	.short	0x010a
        /*104a*/ 	.byte	0x3f
	.zero		1


	//   ....[67]....
        /*104c*/ 	.word	0x000214f0
        /*1050*/ 	.word	0x00000002
        /*1054*/ 	.word	0x00022860
        /*1058*/ 	.short	0x010a
        /*105a*/ 	.byte	0x3f
	.zero		1


	//   ....[68]....
        /*105c*/ 	.word	0x00021e20
        /*1060*/ 	.word	0x00000002
        /*1064*/ 	.word	0x00022840
        /*1068*/ 	.short	0x010a
        /*106a*/ 	.byte	0x3f
	.zero		1


	//   ....[69]....
        /*106c*/ 	.word	0x00022080
        /*1070*/ 	.word	0x00000002
        /*1074*/ 	.word	0x00022860
        /*1078*/ 	.short	0x010a
        /*107a*/ 	.byte	0x3f
	.zero		1


	//   ....[70]....
        /*107c*/ 	.word	0x00022870
        /*1080*/ 	.word	0x00000003
        /*1084*/ 	.word	0x00022840
        /*1088*/ 	.short	0x010a
        /*108a*/ 	.byte	0x3f
	.zero		1


	//   ....[71]....
        /*108c*/ 	.word	0x00022ac0
        /*1090*/ 	.word	0x00000003
        /*1094*/ 	.word	0x00022860
        /*1098*/ 	.short	0x010a
        /*109a*/ 	.byte	0x3f
	.zero		1


	//   ....[72]....
        /*109c*/ 	.word	0x00023240
        /*10a0*/ 	.word	0x00000003
        /*10a4*/ 	.word	0x00022840
        /*10a8*/ 	.short	0x010a
        /*10aa*/ 	.byte	0x3f
	.zero		1


	//   ....[73]....
        /*10ac*/ 	.word	0x000234a0
        /*10b0*/ 	.word	0x00000003
        /*10b4*/ 	.word	0x00022860
        /*10b8*/ 	.short	0x010a
        /*10ba*/ 	.byte	0x3f
	.zero		1


	//   ....[74]....
        /*10bc*/ 	.word	0x00024e60
        /*10c0*/ 	.word	0x00000000
        /*10c4*/ 	.word	0x00022820
        /*10c8*/ 	.short	0x010a
        /*10ca*/ 	.byte	0x3f
	.zero		1


	//   ....[75]....
        /*10cc*/ 	.word	0x00025010
        /*10d0*/ 	.word	0x00000006
        /*10d4*/ 	.word	0x00000000
        /*10d8*/ 	.short	0x010a
        /*10da*/ 	.byte	0x3f
	.zero		1


	//   ....[76]....
        /*10dc*/ 	.word	0x00025080
        /*10e0*/ 	.word	0x00000007
        /*10e4*/ 	.word	0x00000000
        /*10e8*/ 	.short	0x010a
        /*10ea*/ 	.byte	0x3f
	.zero		1


	//   ....[77]....
        /*10ec*/ 	.word	0x000250f0
        /*10f0*/ 	.word	0x00000004
        /*10f4*/ 	.word	0x00000000
        /*10f8*/ 	.short	0x010a
        /*10fa*/ 	.byte	0x3f
	.zero		1


	//   ....[78]....
        /*10fc*/ 	.word	0x00025120
        /*1100*/ 	.word	0x00000003
        /*1104*/ 	.word	0x00000000
        /*1108*/ 	.short	0x010a
        /*110a*/ 	.byte	0x3f
	.zero		1


	//   ....[79]....
        /*110c*/ 	.word	0x00025180
        /*1110*/ 	.word	0x0000005f
        /*1114*/ 	.word	0x00022890
        /*1118*/ 	.short	0x010a
        /*111a*/ 	.byte	0x3f
	.zero		1


	//   ....[80]....
        /*111c*/ 	.word	0x000251d0
        /*1120*/ 	.word	0x0000005f
        /*1124*/ 	.word	0x00022890
        /*1128*/ 	.short	0x010a
        /*112a*/ 	.byte	0x3f
	.zero		1


	//   ....[81]....
        /*112c*/ 	.word	0x00025220
        /*1130*/ 	.word	0x0000005f
        /*1134*/ 	.word	0x00022890
        /*1138*/ 	.short	0x010a
        /*113a*/ 	.byte	0x3f
	.zero		1


	//   ....[82]....
        /*113c*/ 	.word	0x00025270
        /*1140*/ 	.word	0x0000005f
        /*1144*/ 	.word	0x000228b0
        /*1148*/ 	.short	0x010a
        /*114a*/ 	.byte	0x3f
	.zero		1


	//   ....[83]....
        /*114c*/ 	.word	0x000256e0
        /*1150*/ 	.word	0x00000013
        /*1154*/ 	.word	0x00022800
        /*1158*/ 	.short	0x010a
        /*115a*/ 	.byte	0x3f
	.zero		1


	//   ....[84]....
        /*115c*/ 	.word	0x00025ce0
        /*1160*/ 	.word	0x00000013
        /*1164*/ 	.word	0x00022800
        /*1168*/ 	.short	0x010a
        /*116a*/ 	.byte	0x3f
	.zero		1


	//   ....[85]....
        /*116c*/ 	.word	0x00025d30
        /*1170*/ 	.word	0x00000004
        /*1174*/ 	.word	0x00022830
        /*1178*/ 	.short	0x010a
        /*117a*/ 	.byte	0x3f
	.zero		1


	//   ....[86]....
        /*117c*/ 	.word	0x00025d80
        /*1180*/ 	.word	0x00000004
        /*1184*/ 	.word	0x00022850
        /*1188*/ 	.short	0x010a
        /*118a*/ 	.byte	0x3f
	.zero		1


	//   ....[87]....
        /*118c*/ 	.word	0x00025dd0
        /*1190*/ 	.word	0x000000d4
        /*1194*/ 	.word	0x00022830
        /*1198*/ 	.short	0x010a
        /*119a*/ 	.byte	0x3f
	.zero		1


	//   ....[88]....
        /*119c*/ 	.word	0x00025e20
        /*11a0*/ 	.word	0x000000d4
        /*11a4*/ 	.word	0x00022850
        /*11a8*/ 	.short	0x010a
        /*11aa*/ 	.byte	0x3f
	.zero		1


	//   ....[89]....
        /*11ac*/ 	.word	0x00025e70
        /*11b0*/ 	.word	0x00000004
        /*11b4*/ 	.word	0x00022830
        /*11b8*/ 	.short	0x010a
        /*11ba*/ 	.byte	0x3f
	.zero		1


	//   ....[90]....
        /*11bc*/ 	.word	0x00025ec0
        /*11c0*/ 	.word	0x00000004
        /*11c4*/ 	.word	0x00022850
        /*11c8*/ 	.short	0x010a
        /*11ca*/ 	.byte	0x3f
	.zero		1


	//   ....[91]....
        /*11cc*/ 	.word	0x00025f10
        /*11d0*/ 	.word	0x000000d3
        /*11d4*/ 	.word	0x00022830
        /*11d8*/ 	.short	0x010a
        /*11da*/ 	.byte	0x3f
	.zero		1


	//   ....[92]....
        /*11dc*/ 	.word	0x00025f60
        /*11e0*/ 	.word	0x000000d3
        /*11e4*/ 	.word	0x00022850
        /*11e8*/ 	.short	0x010a
        /*11ea*/ 	.byte	0x3f
	.zero		1


	//   ....[93]....
        /*11ec*/ 	.word	0x00026b60
        /*11f0*/ 	.word	0x00000013
        /*11f4*/ 	.word	0x00022820
        /*11f8*/ 	.short	0x010a
        /*11fa*/ 	.byte	0x3f
	.zero		1


	//   ....[94]....
        /*11fc*/ 	.word	0x00026bb0
        /*1200*/ 	.word	0x00000007
        /*1204*/ 	.word	0x000228a0
        /*1208*/ 	.short	0x010a
        /*120a*/ 	.byte	0x3f
	.zero		1


	//   ....[95]....
        /*120c*/ 	.word	0x00026c00
        /*1210*/ 	.word	0x00000007
        /*1214*/ 	.word	0x000228c0
        /*1218*/ 	.short	0x010a
        /*121a*/ 	.byte	0x3f
	.zero		1


	//   ....[96]....
        /*121c*/ 	.word	0x00026c50
        /*1220*/ 	.word	0x00000006
        /*1224*/ 	.word	0x000228a0
        /*1228*/ 	.short	0x010a
        /*122a*/ 	.byte	0x3f
	.zero		1


	//   ....[97]....
        /*122c*/ 	.word	0x00026ca0
        /*1230*/ 	.word	0x00000006
        /*1234*/ 	.word	0x000228c0
        /*1238*/ 	.short	0x010a
        /*123a*/ 	.byte	0x3f
	.zero		1


	//   ....[98]....
        /*123c*/ 	.word	0x00026e40
        /*1240*/ 	.word	0x00000000
        /*1244*/ 	.word	0x00022840
        /*1248*/ 	.short	0x010a
        /*124a*/ 	.byte	0x3f
	.zero		1


	//   ....[99]....
        /*124c*/ 	.word	0x000278e0
        /*1250*/ 	.word	0x00000013
        /*1254*/ 	.word	0x00022820
        /*1258*/ 	.short	0x010a
        /*125a*/ 	.byte	0x3f
	.zero		1


	//   ....[100]....
        /*125c*/ 	.word	0x00027930
        /*1260*/ 	.word	0x00000002
        /*1264*/ 	.word	0x00022860
        /*1268*/ 	.short	0x010a
        /*126a*/ 	.byte	0x3f
	.zero		1


	//   ....[101]....
        /*126c*/ 	.word	0x00027980
        /*1270*/ 	.word	0x00000002
        /*1274*/ 	.word	0x00022840
        /*1278*/ 	.short	0x010a
        /*127a*/ 	.byte	0x3f
	.zero		1


	//   ....[102]....
        /*127c*/ 	.word	0x000279d0
        /*1280*/ 	.word	0x00000002
        /*1284*/ 	.word	0x00022860
        /*1288*/ 	.short	0x010a
        /*128a*/ 	.byte	0x3f
	.zero		1


	//   ....[103]....
        /*128c*/ 	.word	0x00027a20
        /*1290*/ 	.word	0x00000003
        /*1294*/ 	.word	0x00022840
        /*1298*/ 	.short	0x010a
        /*129a*/ 	.byte	0x3f
	.zero		1


	//   ....[104]....
        /*129c*/ 	.word	0x00027a70
        /*12a0*/ 	.word	0x00000003
        /*12a4*/ 	.word	0x00022860
        /*12a8*/ 	.short	0x010a
        /*12aa*/ 	.byte	0x3f
	.zero		1


	//   ....[105]....
        /*12ac*/ 	.word	0x00027ac0
        /*12b0*/ 	.word	0x00000003
        /*12b4*/ 	.word	0x00022840
        /*12b8*/ 	.short	0x010a
        /*12ba*/ 	.byte	0x3f
	.zero		1


	//   ....[106]....
        /*12bc*/ 	.word	0x00027b10
        /*12c0*/ 	.word	0x00000003
        /*12c4*/ 	.word	0x00022860
        /*12c8*/ 	.short	0x010a
        /*12ca*/ 	.byte	0x3f
	.zero		1


	//   ....[107]....
        /*12cc*/ 	.word	0x00028690
        /*12d0*/ 	.word	0x00000000
        /*12d4*/ 	.word	0x00022820
        /*12d8*/ 	.short	0x010a
        /*12da*/ 	.byte	0x3f
	.zero		1


	//   ....[108]....
        /*12dc*/ 	.word	0x00028830
        /*12e0*/ 	.word	0x00000006
        /*12e4*/ 	.word	0x00000000
        /*12e8*/ 	.short	0x010a
        /*12ea*/ 	.byte	0x3f
	.zero		1


	//   ....[109]....
        /*12ec*/ 	.word	0x00028880
        /*12f0*/ 	.word	0x00000007
        /*12f4*/ 	.word	0x00000000
        /*12f8*/ 	.short	0x010a
        /*12fa*/ 	.byte	0x3f
	.zero		1


	//   ....[110]....
        /*12fc*/ 	.word	0x000288d0
        /*1300*/ 	.word	0x00000004
        /*1304*/ 	.word	0x00000000
        /*1308*/ 	.short	0x010a
        /*130a*/ 	.byte	0x3f
	.zero		1


	//----- nvinfo : EIATTR_NUM_MBARRIERS
	.align		4
.L_1391:
        /*130c*/ 	.byte	0x03, 0x38
        /*130e*/ 	.short	0x0016


	//----- nvinfo : EIATTR_EXIT_INSTR_OFFSETS
	.align		4
        /*1310*/ 	.byte	0x04, 0x1c
        /*1312*/ 	.short	(.L_1393 - .L_1392)


	//   ....[0]....
.L_1392:
        /*1314*/ 	.word	0x00025170


	//----- nvinfo : EIATTR_MAX_THREADS
	.align		4
.L_1393:
        /*1318*/ 	.byte	0x04, 0x05
        /*131a*/ 	.short	(.L_1395 - .L_1394)
.L_1394:
        /*131c*/ 	.word	0x00000180
        /*1320*/ 	.word	0x00000001
        /*1324*/ 	.word	0x00000001


	//----- nvinfo : EIATTR_CRS_STACK_SIZE
	.align		4
.L_1395:
        /*1328*/ 	.byte	0x04, 0x1e
        /*132a*/ 	.short	(.L_1397 - .L_1396)
.L_1396:
        /*132c*/ 	.word	0x00000000


	//----- nvinfo : EIATTR_CBANK_PARAM_SIZE
	.align		4
.L_1397:
        /*1330*/ 	.byte	0x03, 0x19
        /*1332*/ 	.short	0x0af0


	//----- nvinfo : EIATTR_PARAM_CBANK
	.align		4
        /*1334*/ 	.byte	0x04, 0x0a
        /*1336*/ 	.short	(.L_1399 - .L_1398)
	.align		4
.L_1398:
        /*1338*/ 	.word	index@(.nv.constant0._ZN7cutlass13device_kernelIN5flash11enable_sm90INS1_16FlashAttnFwdSm90INS1_25CollectiveMainloopFwdSm90ILi2EN4cute5tupleIJNS5_1CILi1EEES8_S8_EEENS6_IJNS7_ILi128EEENS7_ILi96EEENS7_ILi64EEEEEELi256ENS_10bfloat16_tEfNS_4arch4Sm90ELb0ELb1ELb1ELb1ELb0ELb1ELb0ELb1ELb0ELb1ELb1ELb0EEENS1_21CollectiveEpilogueFwdINS6_IJSA_NS7_ILi256EEESB_EEES9_SE_SG_Li256ELb1ELb1ELb1ELb0EEENS1_36VarlenDynamicPersistentTileSchedulerILi128ELi96ELi256ELi128ELb1ELb1ELb1ELb1ELb0ELb1EEEEEEEEEvNT_6ParamsE)
        /*133c*/ 	.short	0x0210
        /*133e*/ 	.short	0x0af0


	//----- nvinfo : EIATTR_SW_WAR
	.align		4
.L_1399:
        /*1340*/ 	.byte	0x04, 0x36
        /*1342*/ 	.short	(.L_1401 - .L_1400)
.L_1400:
        /*1344*/ 	.word	0x00000008
.L_1401:


//--------------------- .nv.info._ZN7cutlass13device_kernelIN5flash11enable_sm90INS1_16FlashAttnFwdSm90INS1_25CollectiveMainloopFwdSm90ILi2EN4cute5tupleIJNS5_1CILi1EEES8_S8_EEENS6_IJNS7_ILi128EEENS7_ILi96EEENS7_ILi64EEEEEELi256ENS_10bfloat16_tEfNS_4arch4Sm90ELb0ELb1ELb1ELb1ELb0ELb0ELb1ELb1ELb0ELb1ELb1ELb0EEENS1_21CollectiveEpilogueFwdINS6_IJSA_NS7_ILi256EEESB_EEES9_SE_SG_Li256ELb1ELb1ELb1ELb0EEENS1_36VarlenDynamicPersistentTileSchedulerILi128ELi96ELi256ELi128ELb1ELb1ELb1ELb1ELb0ELb1EEEEEEEEEvNT_6ParamsE --------------------------
	.section	.nv.info._ZN7cutlass13device_kernelIN5flash11enable_sm90INS1_16FlashAttnFwdSm90INS1_25CollectiveMainloopFwdSm90ILi2EN4cute5tupleIJNS5_1CILi1EEES8_S8_EEENS6_IJNS7_ILi128EEENS7_ILi96EEENS7_ILi64EEEEEELi256ENS_10bfloat16_tEfNS_4arch4Sm90ELb0ELb1ELb1ELb1ELb0ELb0ELb1ELb1ELb0ELb1ELb1ELb0EEENS1_21CollectiveEpilogueFwdINS6_IJSA_NS7_ILi256EEESB_EEES9_SE_SG_Li256ELb1ELb1ELb1ELb0EEENS1_36VarlenDynamicPersistentTileSchedulerILi128ELi96ELi256ELi128ELb1ELb1ELb1ELb1ELb0ELb1EEEEEEEEEvNT_6ParamsE,"",@"SHT_CUDA_INFO"
	.sectionflags	@""
	.align	4


	//----- nvinfo : EIATTR_CUDA_API_VERSION
	.align		4
        /*0000*/ 	.byte	0x04, 0x37
        /*0002*/ 	.short	(.L_1403 - .L_1402)
.L_1402:
        /*0004*/ 	.word	0x00000082


	//----- nvinfo : EIATTR_KPARAM_INFO
	.align		4
.L_1403:
        /*0008*/ 	.byte	0x04, 0x17
        /*000a*/ 	.short	(.L_1405 - .L_1404)
.L_1404:
        /*000c*/ 	.word	0x00000000
        /*0010*/ 	.short	0x0000
        /*0012*/ 	.short	0x0070
        /*0014*/ 	.byte	0x00, 0xf0, 0x01, 0x2e


	//----- nvinfo : EIATTR_SPARSE_MMA_MASK
	.align		4
.L_1405:
        /*0018*/ 	.byte	0x03, 0x50
        /*001a*/ 	.short	0x0000


	//----- nvinfo : EIATTR_MAXREG_COUNT
	.align		4
        /*001c*/ 	.byte	0x03, 0x1b
        /*001e*/ 	.short	0x00a8


	//----- nvinfo : EIATTR_NUM_BARRIERS
	.align		4
        /*0020*/ 	.byte	0x02, 0x4c
        /*0022*/ 	.byte	0x10
	.zero		1


	//----- nvinfo : EIATTR_EXTERNS
	.align		4
        /*0024*/ 	.byte	0x04, 0x0f
        /*0026*/ 	.short	(.L_1407 - .L_1406)


	//   ....[0]....
	.align		4
.L_1406:
        /*0028*/ 	.word	index@(__assertfail)


	//----- nvinfo : EIATTR_ANNOTATIONS
	.align		4
.L_1407:
        /*002c*/ 	.byte	0x04, 0x55
        /*002e*/ 	.short	(.L_1409 - .L_1408)


	//   ....[0]....
.L_1408:
        /* <DEDUP_REMOVED lines=116> */


	//----- nvinfo : EIATTR_MERCURY_ISA_VERSION
	.align		4
.L_1409:
        /*0760*/ 	.byte	0x03, 0x5f
        /*0762*/ 	.short	0x0101


	//----- nvinfo : EIATTR_UNUSED_LOAD_BYTE_OFFSET
	.align		4
        /*0764*/ 	.byte	0x04, 0x44
        /*0766*/ 	.short	(.L_1411 - .L_1410)


	//   ....[0]....
.L_1410:
        /*0768*/ 	.word	0x00000b40
        /*076c*/ 	.word	0x0000fff0


	//   ....[1]....
        /*0770*/ 	.word	0x00020670
        /*0774*/ 	.word	0x0000fff0


	//----- nvinfo : EIATTR_INT_WARP_WIDE_INSTR_OFFSETS
	.align		4
.L_1411:
        /*0778*/ 	.byte	0x04, 0x31
        /*077a*/ 	.short	(.L_1413 - .L_1412)


	//   ....[0]....
.L_1412:
        /*077c*/ 	.word	0x00000170


	//   ....[1]....
        /*0780*/ 	.word	0x000001b0


	//   ....[2]....
        /*0784*/ 	.word	0x00000220


	//   ....[3]....
        /*0788*/ 	.word	0x00000230


	//   ....[4]....
        /*078c*/ 	.word	0x00026fb0


	//   ....[5]....
        /*0790*/ 	.word	0x00027040


	//   ....[6]....
        /*0794*/ 	.word	0x0002b910


	//   ....[7]....
        /*0798*/ 	.word	0x0002b9a0


	//----- nvinfo : EIATTR_COOP_GROUP_MASK_REGIDS
	.align		4
.L_1413:
        /*079c*/ 	.byte	0x04, 0x29
        /*079e*/ 	.short	(.L_1415 - .L_1414)


	//   ....[0]....
.L_1414:
        /*07a0*/ 	.word	0xffffffff


	//   ....[1]....
        /*07a4*/ 	.word	0xffffffff


	//   ....[2]....
        /*07a8*/ 	.word	0xffffffff


	//   ....[3]....
        /*07ac*/ 	.word	0xffffffff


	//   ....[4]....
        /*07b0*/ 	.word	0xffffffff


	//   ....[5]....
        /*07b4*/ 	.word	0xffffffff


	//   ....[6]....
        /*07b8*/ 	.word	0xffffffff


	//   ....[7]....
        /*07bc*/ 	.word	0xffffffff


	//   ....[8]....
        /*07c0*/ 	.word	0xffffffff


	//   ....[9]....
        /*07c4*/ 	.word	0xffffffff


	//   ....[10]....
        /*07c8*/ 	.word	0xffffffff


	//   ....[11]....
        /*07cc*/ 	.word	0xffffffff


	//   ....[12]....
        /*07d0*/ 	.word	0xffffffff


	//   ....[13]....
        /*07d4*/ 	.word	0xffffffff


	//   ....[14]....
        /*07d8*/ 	.word	0xffffffff


	//   ....[15]....
        /*07dc*/ 	.word	0xffffffff


	//   ....[16]....
        /*07e0*/ 	.word	0xffffffff


	//   ....[17]....
        /*07e4*/ 	.word	0xffffffff


	//   ....[18]....
        /*07e8*/ 	.word	0xffffffff


	//   ....[19]....
        /*07ec*/ 	.word	0xffffffff


	//   ....[20]....
        /*07f0*/ 	.word	0xffffffff


	//   ....[21]....
        /*07f4*/ 	.word	0xffffffff


	//   ....[22]....
        /*07f8*/ 	.word	0xffffffff


	//   ....[23]....
        /*07fc*/ 	.word	0xffffffff


	//   ....[24]....
        /*0800*/ 	.word	0xffffffff


	//   ....[25]....
        /*0804*/ 	.word	0xffffffff


	//   ....[26]....
        /*0808*/ 	.word	0xffffffff


	//   ....[27]....
        /*080c*/ 	.word	0xffffffff


	//   ....[28]....
        /*0810*/ 	.word	0xffffffff


	//   ....[29]....
        /*0814*/ 	.word	0xffffffff


	//   ....[30]....
        /*0818*/ 	.word	0xffffffff


	//   ....[31]....
        /*081c*/ 	.word	0xffffffff


	//   ....[32]....
        /*0820*/ 	.word	0xffffffff


	//   ....[33]....
        /*0824*/ 	.word	0xffffffff


	//   ....[34]....
        /*0828*/ 	.word	0xffffffff


	//   ....[35]....
        /*082c*/ 	.word	0xffffffff


	//   ....[36]....
        /*0830*/ 	.word	0xffffffff


	//   ....[37]....
        /*0834*/ 	.word	0xffffffff


	//   ....[38]....
        /*0838*/ 	.word	0xffffffff


	//   ....[39]....
        /*083c*/ 	.word	0xffffffff


	//   ....[40]....
        /*0840*/ 	.word	0xffffffff


	//   ....[41]....
        /*0844*/ 	.word	0xffffffff


	//   ....[42]....
        /*0848*/ 	.word	0xffffffff


	//   ....[43]....
        /*084c*/ 	.word	0xffffffff


	//   ....[44]....
        /*0850*/ 	.word	0xffffffff


	//   ....[45]....
        /*0854*/ 	.word	0xffffffff


	//   ....[46]....
        /*0858*/ 	.word	0xffffffff


	//   ....[47]....
        /*085c*/ 	.word	0xffffffff


	//   ....[48]....
        /*0860*/ 	.word	0xffffffff


	//   ....[49]....
        /*0864*/ 	.word	0xffffffff


	//   ....[50]....
        /*0868*/ 	.word	0xffffffff


	//   ....[51]....
        /*086c*/ 	.word	0xffffffff


	//   ....[52]....
        /*0870*/ 	.word	0xffffffff


	//   ....[53]....
        /*0874*/ 	.word	0xffffffff


	//   ....[54]....
        /*0878*/ 	.word	0xffffffff


	//   ....[55]....
        /*087c*/ 	.word	0xffffffff


	//   ....[56]....
        /*0880*/ 	.word	0xffffffff


	//   ....[57]....
        /*0884*/ 	.word	0xffffffff


	//   ....[58]....
        /*0888*/ 	.word	0xffffffff


	//   ....[59]....
        /*088c*/ 	.word	0xffffffff


	//   ....[60]....
        /*0890*/ 	.word	0xffffffff


	//   ....[61]....
        /*0894*/ 	.word	0xffffffff


	//   ....[62]....
        /*0898*/ 	.word	0xffffffff


	//   ....[63]....
        /*089c*/ 	.word	0xffffffff


	//   ....[64]....
        /*08a0*/ 	.word	0xffffffff


	//   ....[65]....
        /*08a4*/ 	.word	0xffffffff


	//   ....[66]....
        /*08a8*/ 	.word	0xffffffff


	//   ....[67]....
        /*08ac*/ 	.word	0xffffffff


	//   ....[68]....
        /*08b0*/ 	.word	0xffffffff


	//   ....[69]....
        /*08b4*/ 	.word	0xffffffff


	//   ....[70]....
        /*08b8*/ 	.word	0xffffffff


	//   ....[71]....
        /*08bc*/ 	.word	0xffffffff


	//   ....[72]....
        /*08c0*/ 	.word	0xffffffff


	//   ....[73]....
        /*08c4*/ 	.word	0xffffffff


	//   ....[74]....
        /*08c8*/ 	.word	0xffffffff


	//   ....[75]....
        /*08cc*/ 	.word	0xffffffff


	//   ....[76]....
        /*08d0*/ 	.word	0xffffffff


	//   ....[77]....
        /*08d4*/ 	.word	0xffffffff


	//   ....[78]....
        /*08d8*/ 	.word	0xffffffff


	//   ....[79]....
        /*08dc*/ 	.word	0xffffffff


	//   ....[80]....
        /*08e0*/ 	.word	0xffffffff


	//   ....[81]....
        /*08e4*/ 	.word	0xffffffff


	//   ....[82]....
        /*08e8*/ 	.word	0xffffffff


	//   ....[83]....
        /*08ec*/ 	.word	0xffffffff


	//   ....[84]....
        /*08f0*/ 	.word	0xffffffff


	//   ....[85]....
        /*08f4*/ 	.word	0xffffffff


	//   ....[86]....
        /*08f8*/ 	.word	0xffffffff


	//   ....[87]....
        /*08fc*/ 	.word	0xffffffff


	//   ....[88]....
        /*0900*/ 	.word	0xffffffff


	//   ....[89]....
        /*0904*/ 	.word	0xffffffff


	//   ....[90]....
        /*0908*/ 	.word	0xffffffff


	//   ....[91]....
        /*090c*/ 	.word	0xffffffff


	//   ....[92]....
        /*0910*/ 	.word	0xffffffff


	//   ....[93]....
        /*0914*/ 	.word	0xffffffff


	//   ....[94]....
        /*0918*/ 	.word	0xffffffff


	//   ....[95]....
        /*091c*/ 	.word	0xffffffff


	//   ....[96]....
        /*0920*/ 	.word	0xffffffff


	//   ....[97]....
        /*0924*/ 	.word	0xffffffff


	//   ....[98]....
        /*0928*/ 	.word	0xffffffff


	//   ....[99]....
        /*092c*/ 	.word	0xffffffff


	//   ....[100]....
        /*0930*/ 	.word	0xffffffff


	//   ....[101]....
        /*0934*/ 	.word	0xffffffff


	//   ....[102]....
        /*0938*/ 	.word	0xffffffff


	//   ....[103]....
        /*093c*/ 	.word	0xffffffff


	//   ....[104]....
        /*0940*/ 	.word	0xffffffff


	//   ....[105]....
        /*0944*/ 	.word	0xffffffff


	//   ....[106]....
        /*0948*/ 	.word	0xffffffff


	//   ....[107]....
        /*094c*/ 	.word	0xffffffff


	//   ....[108]....
        /*0950*/ 	.word	0xffffffff


	//   ....[109]....
        /*0954*/ 	.word	0xffffffff


	//   ....[110]....
        /*0958*/ 	.word	0xffffffff


	//   ....[111]....
        /*095c*/ 	.word	0xffffffff


	//   ....[112]....
        /*0960*/ 	.word	0xffffffff


	//   ....[113]....
        /*0964*/ 	.word	0xffffffff


	//   ....[114]....
        /*0968*/ 	.word	0xffffffff


	//   ....[115]....
        /*096c*/ 	.word	0xffffffff


	//   ....[116]....
        /*0970*/ 	.word	0xffffffff


	//   ....[117]....
        /*0974*/ 	.word	0xffffffff


	//   ....[118]....
        /*0978*/ 	.word	0xffffffff


	//   ....[119]....
        /*097c*/ 	.word	0xffffffff


	//   ....[120]....
        /*0980*/ 	.word	0xffffffff


	//   ....[121]....
        /*0984*/ 	.word	0x0500000f


	//   ....[122]....
        /*0988*/ 	.word	0x0500000f


	//   ....[123]....
        /*098c*/ 	.word	0x0500000f


	//   ....[124]....
        /*0990*/ 	.word	0x0500000f


	//   ....[125]....
        /*0994*/ 	.word	0x0500000f


	//   ....[126]....
        /*0998*/ 	.word	0x0500000f


	//   ....[127]....
        /*099c*/ 	.word	0x0500000f


	//   ....[128]....
        /*09a0*/ 	.word	0x0500000f


	//   ....[129]....
        /*09a4*/ 	.word	0x0500000f


	//   ....[130]....
        /*09a8*/ 	.word	0x0500000f


	//   ....[131]....
        /*09ac*/ 	.word	0x0500000f


	//   ....[132]....
        /*09b0*/ 	.word	0x0500000f


	//   ....[133]....
        /*09b4*/ 	.word	0x0500000f


	//   ....[134]....
        /*09b8*/ 	.word	0x0500000f


	//   ....[135]....
        /*09bc*/ 	.word	0x0500000f


	//   ....[136]....
        /*09c0*/ 	.word	0x0500000f


	//   ....[137]....
        /*09c4*/ 	.word	0x0500000f


	//   ....[138]....
        /*09c8*/ 	.word	0x0500000f


	//   ....[139]....
        /*09cc*/ 	.word	0x0500000f


	//   ....[140]....
        /*09d0*/ 	.word	0x0500000f


	//   ....[141]....
        /*09d4*/ 	.word	0x0500000f


	//   ....[142]....
        /*09d8*/ 	.word	0x0500000f


	//   ....[143]....
        /*09dc*/ 	.word	0x0500000f


	//   ....[144]....
        /*09e0*/ 	.word	0x0500000f


	//   ....[145]....
        /*09e4*/ 	.word	0x0500000f


	//   ....[146]....
        /*09e8*/ 	.word	0x0500000f


	//   ....[147]....
        /*09ec*/ 	.word	0x0500000f


	//   ....[148]....
        /*09f0*/ 	.word	0x0500000f


	//   ....[149]....
        /*09f4*/ 	.word	0x0500000f


	//   ....[150]....
        /*09f8*/ 	.word	0x0500000f


	//   ....[151]....
        /*09fc*/ 	.word	0x0500000f


	//   ....[152]....
        /*0a00*/ 	.word	0x0500000f


	//   ....[153]....
        /*0a04*/ 	.word	0x0500000f


	//   ....[154]....
        /*0a08*/ 	.word	0x0500000f


	//   ....[155]....
        /*0a0c*/ 	.word	0x0500000f


	//   ....[156]....
        /*0a10*/ 	.word	0x0500000f


	//   ....[157]....
        /*0a14*/ 	.word	0x0500000f


	//   ....[158]....
        /*0a18*/ 	.word	0x0500000f


	//   ....[159]....
        /*0a1c*/ 	.word	0x0500000f


	//   ....[160]....
        /*0a20*/ 	.word	0x0500000f


	//   ....[161]....
        /*0a24*/ 	.word	0x0500000f


	//   ....[162]....
        /*0a28*/ 	.word	0x0500000f


	//   ....[163]....
        /*0a2c*/ 	.word	0x0500000f


	//   ....[164]....
        /*0a30*/ 	.word	0x0500000f


	//   ....[165]....
        /*0a34*/ 	.word	0x0500000f


	//   ....[166]....
        /*0a38*/ 	.word	0x0500000f


	//   ....[167]....
        /*0a3c*/ 	.word	0x0500000f


	//   ....[168]....
        /*0a40*/ 	.word	0x0500000f


	//   ....[169]....
        /*0a44*/ 	.word	0x0500000f


	//   ....[170]....
        /*0a48*/ 	.word	0x0500000f


	//   ....[171]....
        /*0a4c*/ 	.word	0x0500000f


	//   ....[172]....
        /*0a50*/ 	.word	0x0500000f


	//   ....[173]....
        /*0a54*/ 	.word	0xffffffff


	//   ....[174]....
        /*0a58*/ 	.word	0xffffffff


	//   ....[175]....
        /*0a5c*/ 	.word	0xffffffff


	//   ....[176]....
        /*0a60*/ 	.word	0xffffffff


	//   ....[177]....
        /*0a64*/ 	.word	0xffffffff


	//   ....[178]....
        /*0a68*/ 	.word	0xffffffff


	//----- nvinfo : EIATTR_COOP_GROUP_INSTR_OFFSETS
	.align		4
.L_1415:
        /*0a6c*/ 	.byte	0x04, 0x28
        /*0a6e*/ 	.short	(.L_1417 - .L_1416)


	//   ....[0]....
.L_1416:
        /*0a70*/ 	.word	0x000000b0


	//   ....[1]....
        /*0a74*/ 	.word	0x00000180


	//   ....[2]....
        /*0a78*/ 	.word	0x000001d0


	//   ....[3]....
        /*0a7c*/ 	.word	0x00000420


	//   ....[4]....
        /*0a80*/ 	.word	0x00000580


	//   ....[5]....
        /*0a84*/ 	.word	0x000006a0


	//   ....[6]....
        /*0a88*/ 	.word	0x00000800


	//   ....[7]....
        /*0a8c*/ 	.word	0x00002920


	//   ....[8]....
        /*0a90*/ 	.word	0x000048b0


	//   ....[9]....
        /*0a94*/ 	.word	0x00005010


	//   ....[10]....
        /*0a98*/ 	.word	0x00006120


	//   ....[11]....
        /*0a9c*/ 	.word	0x00006650


	//   ....[12]....
        /*0aa0*/ 	.word	0x00006990


	//   ....[13]....
        /*0aa4*/ 	.word	0x000069b0


	//   ....[14]....
        /*0aa8*/ 	.word	0x0000be00


	//   ....[15]....
        /*0aac*/ 	.word	0x0000bf60


	//   ....[16]....
        /*0ab0*/ 	.word	0x0000c0a0


	//   ....[17]....
        /*0ab4*/ 	.word	0x0000c0c0


	//   ....[18]....
        /*0ab8*/ 	.word	0x00015a40


	//   ....[19]....
        /*0abc*/ 	.word	0x00016000


	//   ....[20]....
        /*0ac0*/ 	.word	0x00016fa0


	//   ....[21]....
        /*0ac4*/ 	.word	0x00017060


	//   ....[22]....
        /*0ac8*/ 	.word	0x00017210


	//   ....[23]....
        /*0acc*/ 	.word	0x00017230


	//   ....[24]....
        /*0ad0*/ 	.word	0x0001f700


	//   ....[25]....
        /*0ad4*/ 	.word	0x0001f720


	//   ....[26]....
        /*0ad8*/ 	.word	0x0001f760


	//   ....[27]....
        /*0adc*/ 	.word	0x0001f7a0


	//   ....[28]....
        /*0ae0*/ 	.word	0x000219d0


	//   ....[29]....
        /*0ae4*/ 	.word	0x000219e0


	//   ....[30]....
        /*0ae8*/ 	.word	0x00021a10


	//   ....[31]....
        /*0aec*/ 	.word	0x00021a20


	//   ....[32]....
        /*0af0*/ 	.word	0x000223d0


	//   ....[33]....
        /*0af4*/ 	.word	0x00022400


	//   ....[34]....
        /*0af8*/ 	.word	0x00022540


	//   ....[35]....
        /*0afc*/ 	.word	0x00022560


	//   ....[36]....
        /*0b00*/ 	.word	0x000226a0


	//   ....[37]....
        /*0b04*/ 	.word	0x000226c0


	//   ....[38]....
        /*0b08*/ 	.word	0x00022810


	//   ....[39]....
        /*0b0c*/ 	.word	0x00022830


	//   ....[40]....
        /*0b10*/ 	.word	0x00022d70


	//   ....[41]....
        /*0b14*/ 	.word	0x00022da0


	//   ....[42]....
        /*0b18*/ 	.word	0x000237e0


	//   ....[43]....
        /*0b1c*/ 	.word	0x000237f0


	//   ....[44]....
        /*0b20*/ 	.word	0x00024b40


	//   ....[45]....
        /*0b24*/ 	.word	0x00024b60


	//   ....[46]....
        /*0b28*/ 	.word	0x00024ca0


	//   ....[47]....
        /*0b2c*/ 	.word	0x00024cc0


	//   ....[48]....
        /*0b30*/ 	.word	0x00024e00


	//   ....[49]....
        /*0b34*/ 	.word	0x00024e20


	//   ....[50]....
        /*0b38*/ 	.word	0x00024f70


	//   ....[51]....
        /*0b3c*/ 	.word	0x00024f90


	//   ....[52]....
        /*0b40*/ 	.word	0x00025170


	//   ....[53]....
        /*0b44*/ 	.word	0x000253a0


	//   ....[54]....
        /*0b48*/ 	.word	0x000253d0


	//   ....[55]....
        /*0b4c*/ 	.word	0x00025400


	//   ....[56]....
        /*0b50*/ 	.word	0x00025430


	//   ....[57]....
        /*0b54*/ 	.word	0x00025460


	//   ....[58]....
        /*0b58*/ 	.word	0x00025490


	//   ....[59]....
        /*0b5c*/ 	.word	0x00025630


	//   ....[60]....
        /*0b60*/ 	.word	0x00025660


	//   ....[61]....
        /*0b64*/ 	.word	0x00025690


	//   ....[62]....
        /*0b68*/ 	.word	0x000256c0


	//   ....[63]....
        /*0b6c*/ 	.word	0x000256f0


	//   ....[64]....
        /*0b70*/ 	.word	0x00025720


	//   ....[65]....
        /*0b74*/ 	.word	0x000257c0


	//   ....[66]....
        /*0b78*/ 	.word	0x000257f0


	//   ....[67]....
        /*0b7c*/ 	.word	0x00025800


	//   ....[68]....
        /*0b80*/ 	.word	0x00025830


	//   ....[69]....
        /*0b84*/ 	.word	0x00027580


	//   ....[70]....
        /*0b88*/ 	.word	0x00028050


	//   ....[71]....
        /*0b8c*/ 	.word	0x00028070


	//   ....[72]....
        /*0b90*/ 	.word	0x00028090


	//   ....[73]....
        /*0b94*/ 	.word	0x000280c0


	//   ....[74]....
        /*0b98*/ 	.word	0x00028190


	//   ....[75]....
        /*0b9c*/ 	.word	0x00028220


	//   ....[76]....
        /*0ba0*/ 	.word	0x00028250


	//   ....[77]....
        /*0ba4*/ 	.word	0x000282d0


	//   ....[78]....
        /*0ba8*/ 	.word	0x00028300


	//   ....[79]....
        /*0bac*/ 	.word	0x00028380


	//   ....[80]....
        /*0bb0*/ 	.word	0x000283b0


	//   ....[81]....
        /*0bb4*/ 	.word	0x00028430


	//   ....[82]....
        /*0bb8*/ 	.word	0x00028460


	//   ....[83]....
        /*0bbc*/ 	.word	0x00028480


	//   ....[84]....
        /*0bc0*/ 	.word	0x000284d0


	//   ....[85]....
        /*0bc4*/ 	.word	0x000284e0


	//   ....[86]....
        /*0bc8*/ 	.word	0x00028c20


	//   ....[87]....
        /*0bcc*/ 	.word	0x00028c60


	//   ....[88]....
        /*0bd0*/ 	.word	0x00028c80


	//   ....[89]....
        /*0bd4*/ 	.word	0x00028d20


	//   ....[90]....
        /*0bd8*/ 	.word	0x00028db0


	//   ....[91]....
        /*0bdc*/ 	.word	0x00028dc0


	//   ....[92]....
        /*0be0*/ 	.word	0x00028e50


	//   ....[93]....
        /*0be4*/ 	.word	0x00028e60


	//   ....[94]....
        /*0be8*/ 	.word	0x00028ed0


	//   ....[95]....
        /*0bec*/ 	.word	0x00028ee0


	//   ....[96]....
        /*0bf0*/ 	.word	0x00028f60


	//   ....[97]....
        /*0bf4*/ 	.word	0x00028f70


	//   ....[98]....
        /*0bf8*/ 	.word	0x00028ff0


	//   ....[99]....
        /*0bfc*/ 	.word	0x00029000


	//   ....[100]....
        /*0c00*/ 	.word	0x00029010


	//   ....[101]....
        /*0c04*/ 	.word	0x00029050


	//   ....[102]....
        /*0c08*/ 	.word	0x0002bc30


	//   ....[103]....
        /*0c0c*/ 	.word	0x0002bc40


	//   ....[104]....
        /*0c10*/ 	.word	0x0002bca0


	//   ....[105]....
        /*0c14*/ 	.word	0x0002bce0


	//   ....[106]....
        /*0c18*/ 	.word	0x0002bd10


	//   ....[107]....
        /*0c1c*/ 	.word	0x0002bd40


	//   ....[108]....
        /*0c20*/ 	.word	0x0002bd70


	//   ....[109]....
        /*0c24*/ 	.word	0x0002bda0


	//   ....[110]....
        /*0c28*/ 	.word	0x0002bf60


	//   ....[111]....
        /*0c2c*/ 	.word	0x0002bf90


	//   ....[112]....
        /*0c30*/ 	.word	0x0002bfc0


	//   ....[113]....
        /*0c34*/ 	.word	0x0002bff0


	//   ....[114]....
        /*0c38*/ 	.word	0x0002c020


	//   ....[115]....
        /*0c3c*/ 	.word	0x0002c050


	//   ....[116]....
        /*0c40*/ 	.word	0x0002c120


	//   ....[117]....
        /*0c44*/ 	.word	0x0002c140


	//   ....[118]....
        /*0c48*/ 	.word	0x0002c150


	//   ....[119]....
        /*0c4c*/ 	.word	0x0002c1d0


	//   ....[120]....
        /*0c50*/ 	.word	0x0002cd10


	//   ....[121]....
        /*0c54*/ 	.word	0x0002d2b0


	//   ....[122]....
        /*0c58*/ 	.word	0x0002d440


	//   ....[123]....
        /*0c5c*/ 	.word	0x0002d4a0


	//   ....[124]....
        /*0c60*/ 	.word	0x0002d500


	//   ....[125]....
        /*0c64*/ 	.word	0x0002d560


	//   ....[126]....
        /*0c68*/ 	.word	0x0002d600


	//   ....[127]....
        /*0c6c*/ 	.word	0x0002d6f0


	//   ....[128]....
        /*0c70*/ 	.word	0x0002d820


	//   ....[129]....
        /*0c74*/ 	.word	0x0002d8c0


	//   ....[130]....
        /*0c78*/ 	.word	0x0002d990


	//   ....[131]....
        /*0c7c*/ 	.word	0x0002da30


	//   ....[132]....
        /*0c80*/ 	.word	0x0002db00


	//   ....[133]....
        /*0c84*/ 	.word	0x0002dba0


	//   ....[134]....
        /*0c88*/ 	.word	0x0002dc70


	//   ....[135]....
        /*0c8c*/ 	.word	0x0002dd10


	//   ....[136]....
        /*0c90*/ 	.word	0x0002ddc0


	//   ....[137]....
        /*0c94*/ 	.word	0x0002de60


	//   ....[138]....
        /*0c98*/ 	.word	0x0002e100


	//   ....[139]....
        /*0c9c*/ 	.word	0x0002e1b0


	//   ....[140]....
        /*0ca0*/ 	.word	0x0002e2b0


	//   ....[141]....
        /*0ca4*/ 	.word	0x0002e3a0


	//   ....[142]....
        /*0ca8*/ 	.word	0x0002e460


	//   ....[143]....
        /*0cac*/ 	.word	0x0002e520


	//   ....[144]....
        /*0cb0*/ 	.word	0x0002e5e0


	//   ....[145]....
        /*0cb4*/ 	.word	0x0002e6a0


	//   ....[146]....
        /*0cb8*/ 	.word	0x0002e760


	//   ....[147]....
        /*0cbc*/ 	.word	0x0002e820


	//   ....[148]....
        /*0cc0*/ 	.word	0x0002e8e0


	//   ....[149]....
        /*0cc4*/ 	.word	0x0002e990


	//   ....[150]....
        /*0cc8*/ 	.word	0x0002ea90


	//   ....[151]....
        /*0ccc*/ 	.word	0x0002eae0


	//   ....[152]....
        /*0cd0*/ 	.word	0x0002eb40


	//   ....[153]....
        /*0cd4*/ 	.word	0x0002ec20


	//   ....[154]....
        /*0cd8*/ 	.word	0x0002ef50


	//   ....[155]....
        /*0cdc*/ 	.word	0x0002eff0


	//   ....[156]....
        /*0ce0*/ 	.word	0x0002f190


	//   ....[157]....
        /*0ce4*/ 	.word	0x0002f210


	//   ....[158]....
        /*0ce8*/ 	.word	0x0002f290


	//   ....[159]....
        /*0cec*/ 	.word	0x0002f310


	//   ....[160]....
        /*0cf0*/ 	.word	0x0002f390


	//   ....[161]....
        /*0cf4*/ 	.word	0x0002f420


	//   ....[162]....
        /*0cf8*/ 	.word	0x0002f4c0


	//   ....[163]....
        /*0cfc*/ 	.word	0x0002f570


	//   ....[164]....
        /*0d00*/ 	.word	0x0002f5f0


	//   ....[165]....
        /*0d04*/ 	.word	0x0002f670


	//   ....[166]....
        /*0d08*/ 	.word	0x0002f6f0


	//   ....[167]....
        /*0d0c*/ 	.word	0x0002f780


	//   ....[168]....
        /*0d10*/ 	.word	0x0002f800


	//   ....[169]....
        /*0d14*/ 	.word	0x0002f8b0


	//   ....[170]....
        /*0d18*/ 	.word	0x0002f900


	//   ....[171]....
        /*0d1c*/ 	.word	0x0002f9c0


	//   ....[172]....
        /*0d20*/ 	.word	0x0002faf0


	//   ....[173]....
        /*0d24*/ 	.word	0x000321d0


	//   ....[174]....
        /*0d28*/ 	.word	0x00032ff0


	//   ....[175]....
        /*0d2c*/ 	.word	0x00033bb0


	//   ....[176]....
        /*0d30*/ 	.word	0x00033bf0


	//   ....[177]....
        /*0d34*/ 	.word	0x00033c60


	//   ....[178]....
        /*0d38*/ 	.word	0x00033c80


	//----- nvinfo : EIATTR_REG_RECONFIG
	.align		4
.L_1417:
        /*0d3c*/ 	.byte	0x01, 0x54
	.zero		2


	//----- nvinfo : EIATTR_SYSCALL_OFFSETS
	.align		4
        /*0d40*/ 	.byte	0x04, 0x46
        /*0d42*/ 	.short	(.L_1419 - .L_1418)


	//   ....[0]....
.L_1418:
        /*0d44*/ 	.word	0x00002ba0


	//   ....[1]....
        /*0d48*/ 	.word	0x000271b0


	//   ....[2]....
        /*0d4c*/ 	.word	0x00027300


	//   ....[3]....
        /*0d50*/ 	.word	0x000273f0


	//   ....[4]....
        /*0d54*/ 	.word	0x00027c50


	//   ....[5]....
        /*0d58*/ 	.word	0x00028850


	//----- nvinfo : EIATTR_MBARRIER_INSTR_OFFSETS
	.align		4
.L_1419:
        /*0d5c*/ 	.byte	0x04, 0x39
        /*0d5e*/ 	.short	(.L_1421 - .L_1420)


	//   ....[0]....
.L_1420:
        /*0d60*/ 	.word	0x000002c0
        /*0d64*/ 	.word	0x000000ff
        /*0d68*/ 	.word	0x00032400
        /*0d6c*/ 	.short	0x0100
        /*0d6e*/ 	.byte	0x08
	.zero		1


	//   ....[1]....
        /*0d70*/ 	.word	0x000002d0
        /*0d74*/ 	.word	0x000000ff
        /*0d78*/ 	.word	0x00032410
        /*0d7c*/ 	.short	0x0100
        /*0d7e*/ 	.byte	0x08
	.zero		1


	//   ....[2]....
        /*0d80*/ 	.word	0x000002e0
        /*0d84*/ 	.word	0x000000ff
        /*0d88*/ 	.word	0x00032420
        /*0d8c*/ 	.short	0x0100
        /*0d8e*/ 	.byte	0x08
	.zero		1


	//   ....[3]....
        /*0d90*/ 	.word	0x000003d0
        /*0d94*/ 	.word	0x000000ff
        /*0d98*/ 	.word	0x00032430
        /*0d9c*/ 	.short	0x0100
        /*0d9e*/ 	.byte	0x08
	.zero		1


	//   ....[4]....
        /*0da0*/ 	.word	0x000003e0
        /*0da4*/ 	.word	0x000000ff
        /*0da8*/ 	.word	0x00032440
        /*0dac*/ 	.short	0x0100
        /*0dae*/ 	.byte	0x08
	.zero		1


	//   ....[5]....
        /*0db0*/ 	.word	0x000003f0
        /*0db4*/ 	.word	0x000000ff
        /*0db8*/ 	.word	0x00032438
        /*0dbc*/ 	.short	0x0100
        /*0dbe*/ 	.byte	0x08
	.zero		1


	//   ....[6]....
        /*0dc0*/ 	.word	0x00000400
        /*0dc4*/ 	.word	0x000000ff
        /*0dc8*/ 	.word	0x00032448
        /*0dcc*/ 	.short	0x0100
        /*0dce*/ 	.byte	0x08
	.zero		1


	//   ....[7]....
        /*0dd0*/ 	.word	0x00000530
        /*0dd4*/ 	.word	0x000000ff
        /*0dd8*/ 	.word	0x00032450
        /*0ddc*/ 	.short	0x0100
        /*0dde*/ 	.byte	0x08
	.zero		1


	//   ....[8]....
        /*0de0*/ 	.word	0x00000540
        /*0de4*/ 	.word	0x000000ff
        /*0de8*/ 	.word	0x00032460
        /*0dec*/ 	.short	0x0100
        /*0dee*/ 	.byte	0x08
	.zero		1


	//   ....[9]....
        /*0df0*/ 	.word	0x00000550
        /*0df4*/ 	.word	0x000000ff
        /*0df8*/ 	.word	0x00032458
        /*0dfc*/ 	.short	0x0100
        /*0dfe*/ 	.byte	0x08
	.zero		1


	//   ....[10]....
        /*0e00*/ 	.word	0x00000560
        /*0e04*/ 	.word	0x000000ff
        /*0e08*/ 	.word	0x00032468
        /*0e0c*/ 	.short	0x0100
        /*0e0e*/ 	.byte	0x08
	.zero		1


	//   ....[11]....
        /*0e10*/ 	.word	0x00000650
        /*0e14*/ 	.word	0x000000ff
        /*0e18*/ 	.word	0x00032470
        /*0e1c*/ 	.short	0x0100
        /*0e1e*/ 	.byte	0x06
	.zero		1


	//   ....[12]....
        /*0e20*/ 	.word	0x00000660
        /*0e24*/ 	.word	0x000000ff
        /*0e28*/ 	.word	0x00032480
        /*0e2c*/ 	.short	0x0100
        /*0e2e*/ 	.byte	0x06
	.zero		1


	//   ....[13]....
        /*0e30*/ 	.word	0x00000670
        /*0e34*/ 	.word	0x000000ff
        /*0e38*/ 	.word	0x00032478
        /*0e3c*/ 	.short	0x0100
        /*0e3e*/ 	.byte	0x06
	.zero		1


	//   ....[14]....
        /*0e40*/ 	.word	0x00000680
        /*0e44*/ 	.word	0x000000ff
        /*0e48*/ 	.word	0x00032488
        /*0e4c*/ 	.short	0x0100
        /*0e4e*/ 	.byte	0x06
	.zero		1


	//   ....[15]....
        /*0e50*/ 	.word	0x000007b0
        /*0e54*/ 	.word	0x000000ff
        /*0e58*/ 	.word	0x00032490
        /*0e5c*/ 	.short	0x0100
        /*0e5e*/ 	.byte	0x08
	.zero		1


	//   ....[16]....
        /*0e60*/ 	.word	0x000007c0
        /*0e64*/ 	.word	0x000000ff
        /*0e68*/ 	.word	0x000324a0
        /*0e6c*/ 	.short	0x0100
        /*0e6e*/ 	.byte	0x08
	.zero		1


	//   ....[17]....
        /*0e70*/ 	.word	0x000007d0
        /*0e74*/ 	.word	0x000000ff
        /*0e78*/ 	.word	0x00032498
        /*0e7c*/ 	.short	0x0100
        /*0e7e*/ 	.byte	0x08
	.zero		1


	//   ....[18]....
        /*0e80*/ 	.word	0x000007e0
        /*0e84*/ 	.word	0x000000ff
        /*0e88*/ 	.word	0x000324a8
        /*0e8c*/ 	.short	0x0100
        /*0e8e*/ 	.byte	0x08
	.zero		1


	//   ....[19]....
        /*0e90*/ 	.word	0x00000910
        /*0e94*/ 	.word	0x000000ff
        /*0e98*/ 	.word	0x000324b0
        /*0e9c*/ 	.short	0x0100
        /*0e9e*/ 	.byte	0x08
	.zero		1


	//   ....[20]....
        /*0ea0*/ 	.word	0x00000920
        /*0ea4*/ 	.word	0x000000ff
        /*0ea8*/ 	.word	0x000324c0
        /*0eac*/ 	.short	0x0100
        /*0eae*/ 	.byte	0x08
	.zero		1


	//   ....[21]....
        /*0eb0*/ 	.word	0x00000930
        /*0eb4*/ 	.word	0x000000ff
        /*0eb8*/ 	.word	0x000324b8
        /*0ebc*/ 	.short	0x0100
        /*0ebe*/ 	.byte	0x08
	.zero		1


	//   ....[22]....
        /*0ec0*/ 	.word	0x00000940
        /*0ec4*/ 	.word	0x000000ff
        /*0ec8*/ 	.word	0x000324c8
        /*0ecc*/ 	.short	0x0100
        /*0ece*/ 	.byte	0x08
	.zero		1


	//   ....[23]....
        /*0ed0*/ 	.word	0x00002de0
        /*0ed4*/ 	.word	0x00000048
        /*0ed8*/ 	.word	0x00032400
        /*0edc*/ 	.short	0x010a
        /*0ede*/ 	.byte	0x3f
	.zero		1


	//   ....[24]....
        /*0ee0*/ 	.word	0x00003270
        /*0ee4*/ 	.word	0x0000000a
        /*0ee8*/ 	.word	0x00000000
        /*0eec*/ 	.short	0x010a
        /*0eee*/ 	.byte	0x3f
	.zero		1


	//   ....[25]....
        /*0ef0*/ 	.word	0x000032d0
        /*0ef4*/ 	.word	0x0000000a
        /*0ef8*/ 	.word	0x00000000
        /*0efc*/ 	.short	0x010a
        /*0efe*/ 	.byte	0x3f
	.zero		1


	//   ....[26]....
        /*0f00*/ 	.word	0x00003680
        /*0f04*/ 	.word	0x00000048
        /*0f08*/ 	.word	0x00032410
        /*0f0c*/ 	.short	0x010a
        /*0f0e*/ 	.byte	0x3f
	.zero		1


	//   ....[27]....
        /*0f10*/ 	.word	0x00003780
        /*0f14*/ 	.word	0x0000000a
        /*0f18*/ 	.word	0x00000000
        /*0f1c*/ 	.short	0x010a
        /*0f1e*/ 	.byte	0x3f
	.zero		1


	//   ....[28]....
        /*0f20*/ 	.word	0x000037e0
        /*0f24*/ 	.word	0x0000000a
        /*0f28*/ 	.word	0x00000000
        /*0f2c*/ 	.short	0x010a
        /*0f2e*/ 	.byte	0x3f
	.zero		1


	//   ....[29]....
        /*0f30*/ 	.word	0x00004500
        /*0f34*/ 	.word	0x0000000a
        /*0f38*/ 	.word	0x00000000
        /*0f3c*/ 	.short	0x0101
        /*0f3e*/ 	.byte	0x3f
	.zero		1


	//   ....[30]....
        /*0f40*/ 	.word	0x00009c70
        /*0f44*/ 	.word	0x00000090
        /*0f48*/ 	.word	0x00000000
        /*0f4c*/ 	.short	0x0101
        /*0f4e*/ 	.byte	0x3f
	.zero		1


	//   ....[31]....
        /*0f50*/ 	.word	0x0000a3e0
        /*0f54*/ 	.word	0x00000003
        /*0f58*/ 	.word	0x00000000
        /*0f5c*/ 	.short	0x010a
        /*0f5e*/ 	.byte	0x3f
	.zero		1


	//   ....[32]....
        /*0f60*/ 	.word	0x0000a4e0
        /*0f64*/ 	.word	0x00000000
        /*0f68*/ 	.word	0x00000000
        /*0f6c*/ 	.short	0x010a
        /*0f6e*/ 	.byte	0x3f
	.zero		1


	//   ....[33]....
        /*0f70*/ 	.word	0x0000a910
        /*0f74*/ 	.word	0x00000003
        /*0f78*/ 	.word	0x00000000
        /*0f7c*/ 	.short	0x010a
        /*0f7e*/ 	.byte	0x3f
	.zero		1


	//   ....[34]....
        /*0f80*/ 	.word	0x0000a9c0
        /*0f84*/ 	.word	0x00000004
        /*0f88*/ 	.word	0x00000000
        /*0f8c*/ 	.short	0x010a
        /*0f8e*/ 	.byte	0x3f
	.zero		1


	//   ....[35]....
        /*0f90*/ 	.word	0x0000b6b0
        /*0f94*/ 	.word	0x00000003
        /*0f98*/ 	.word	0x00000000
        /*0f9c*/ 	.short	0x0101
        /*0f9e*/ 	.byte	0x3f
	.zero		1


	//   ....[36]....
        /*0fa0*/ 	.word	0x00014080
        /*0fa4*/ 	.word	0x00000000
        /*0fa8*/ 	.word	0x00000000
        /*0fac*/ 	.short	0x0101
        /*0fae*/ 	.byte	0x3f
	.zero		1


	//   ....[37]....
        /*0fb0*/ 	.word	0x00014280
        /*0fb4*/ 	.word	0x00000005
        /*0fb8*/ 	.word	0x00000000
        /*0fbc*/ 	.short	0x010a
        /*0fbe*/ 	.byte	0x3f
	.zero		1


	//   ....[38]....
        /*0fc0*/ 	.word	0x00014380
        /*0fc4*/ 	.word	0x00000000
        /*0fc8*/ 	.word	0x00000000
        /*0fcc*/ 	.short	0x010a
        /*0fce*/ 	.byte	0x3f
	.zero		1


	//   ....[39]....
        /*0fd0*/ 	.word	0x000147b0
        /*0fd4*/ 	.word	0x0000000b
        /*0fd8*/ 	.word	0x00000000
        /*0fdc*/ 	.short	0x010a
        /*0fde*/ 	.byte	0x3f
	.zero		1


	//   ....[40]....
        /*0fe0*/ 	.word	0x00014860
        /*0fe4*/ 	.word	0x00000004
        /*0fe8*/ 	.word	0x00000000
        /*0fec*/ 	.short	0x010a
        /*0fee*/ 	.byte	0x3f
	.zero		1


	//   ....[41]....
        /*0ff0*/ 	.word	0x00015550
        /*0ff4*/ 	.word	0x00000004
        /*0ff8*/ 	.word	0x00000000
        /*0ffc*/ 	.short	0x0101
        /*0ffe*/ 	.byte	0x3f
	.zero		1


	//   ....[42]....
        /*1000*/ 	.word	0x0001f250
        /*1004*/ 	.word	0x00000000
        /*1008*/ 	.word	0x00000000
        /*100c*/ 	.short	0x0101
        /*100e*/ 	.byte	0x3f
	.zero		1


	//   ....[43]....
        /*1010*/ 	.word	0x000223c0
        /*1014*/ 	.word	0x00000000
        /*1018*/ 	.word	0x00000000
        /*101c*/ 	.short	0x0101
        /*101e*/ 	.byte	0x3f
	.zero		1


	//   ....[44]....
        /*1020*/ 	.word	0x00022d90
        /*1024*/ 	.word	0x00000004
        /*1028*/ 	.word	0x00000000
        /*102c*/ 	.short	0x0101
        /*102e*/ 	.byte	0x3f
	.zero		1


	//   ....[45]....
        /*1030*/ 	.word	0x000277f0
        /*1034*/ 	.word	0x00000000
        /*1038*/ 	.word	0x00032440
        /*103c*/ 	.short	0x010a
        /*103e*/ 	.byte	0x3f
	.zero		1


	//   ....[46]....
        /*1040*/ 	.word	0x00028600
        /*1044*/ 	.word	0x00000012
        /*1048*/ 	.word	0x00032400
        /*104c*/ 	.short	0x0107
        /*104e*/ 	.byte	0x3f
	.zero		1


	//   ....[47]....
        /*1050*/ 	.word	0x000286c0
        /*1054*/ 	.word	0x00000012
        /*1058*/ 	.word	0x00032400
        /*105c*/ 	.short	0x0101
        /*105e*/ 	.byte	0x3f
	.zero		1


	//   ....[48]....
        /*1060*/ 	.word	0x00029190
        /*1064*/ 	.word	0x00000012
        /*1068*/ 	.word	0x00032410
        /*106c*/ 	.short	0x0107
        /*106e*/ 	.byte	0x3f
	.zero		1


	//   ....[49]....
        /*1070*/ 	.word	0x00029290
        /*1074*/ 	.word	0x00000012
        /*1078*/ 	.word	0x00032410
        /*107c*/ 	.short	0x0101
        /*107e*/ 	.byte	0x3f
	.zero		1


	//   ....[50]....
        /*1080*/ 	.word	0x000292b0
        /*1084*/ 	.word	0x00000012
        /*1088*/ 	.word	0x00032420
        /*108c*/ 	.short	0x010a
        /*108e*/ 	.byte	0x3f
	.zero		1


	//   ....[51]....
        /*1090*/ 	.word	0x00029390
        /*1094*/ 	.word	0x00000002
        /*1098*/ 	.word	0x00032460
        /*109c*/ 	.short	0x010a
        /*109e*/ 	.byte	0x3f
	.zero		1


	//   ....[52]....
        /*10a0*/ 	.word	0x00029cc0
        /*10a4*/ 	.word	0x00000002
        /*10a8*/ 	.word	0x00032440
        /*10ac*/ 	.short	0x010a
        /*10ae*/ 	.byte	0x3f
	.zero		1


	//   ....[53]....
        /*10b0*/ 	.word	0x00029ef0
        /*10b4*/ 	.word	0x00000002
        /*10b8*/ 	.word	0x00032460
        /*10bc*/ 	.short	0x010a
        /*10be*/ 	.byte	0x3f
	.zero		1


	//   ....[54]....
        /*10c0*/ 	.word	0x0002a6f0
        /*10c4*/ 	.word	0x00000002
        /*10c8*/ 	.word	0x00032440
        /*10cc*/ 	.short	0x010a
        /*10ce*/ 	.byte	0x3f
	.zero		1


	//   ....[55]....
        /*10d0*/ 	.word	0x0002a920
        /*10d4*/ 	.word	0x00000002
        /*10d8*/ 	.word	0x00032460
        /*10dc*/ 	.short	0x010a
        /*10de*/ 	.byte	0x3f
	.zero		1


	//   ....[56]....
        /*10e0*/ 	.word	0x0002b0c0
        /*10e4*/ 	.word	0x00000003
        /*10e8*/ 	.word	0x00032440
        /*10ec*/ 	.short	0x010a
        /*10ee*/ 	.byte	0x3f
	.zero		1


	//   ....[57]....
        /*10f0*/ 	.word	0x0002b2f0
        /*10f4*/ 	.word	0x00000003
        /*10f8*/ 	.word	0x00032460
        /*10fc*/ 	.short	0x010a
        /*10fe*/ 	.byte	0x3f
	.zero		1


	//   ....[58]....
        /*1100*/ 	.word	0x0002cc90
        /*1104*/ 	.word	0x00000000
        /*1108*/ 	.word	0x00032420
        /*110c*/ 	.short	0x010a
        /*110e*/ 	.byte	0x3f
	.zero		1


	//   ....[59]....
        /*1110*/ 	.word	0x0002ce80
        /*1114*/ 	.word	0x00000006
        /*1118*/ 	.word	0x00000000
        /*111c*/ 	.short	0x010a
        /*111e*/ 	.byte	0x3f
	.zero		1


	//   ....[60]....
        /*1120*/ 	.word	0x0002ceb0
        /*1124*/ 	.word	0x00000007
        /*1128*/ 	.word	0x00000000
        /*112c*/ 	.short	0x010a
        /*112e*/ 	.byte	0x3f
	.zero		1


	//   ....[61]....
        /*1130*/ 	.word	0x0002cf10
        /*1134*/ 	.word	0x00000004
        /*1138*/ 	.word	0x00000000
        /*113c*/ 	.short	0x010a
        /*113e*/ 	.byte	0x3f
	.zero		1


	//   ....[62]....
        /*1140*/ 	.word	0x0002cf40
        /*1144*/ 	.word	0x00000003
        /*1148*/ 	.word	0x00000000
        /*114c*/ 	.short	0x010a
        /*114e*/ 	.byte	0x3f
	.zero		1


	//   ....[63]....
        /*1150*/ 	.word	0x0002cfa0
        /*1154*/ 	.word	0x00000048
        /*1158*/ 	.word	0x00032400
        /*115c*/ 	.short	0x010a
        /*115e*/ 	.byte	0x3f
	.zero		1


	//   ....[64]....
        /*1160*/ 	.word	0x0002cff0
        /*1164*/ 	.word	0x0000000a
        /*1168*/ 	.word	0x00000000
        /*116c*/ 	.short	0x010a
        /*116e*/ 	.byte	0x3f
	.zero		1


	//   ....[65]....
        /*1170*/ 	.word	0x0002d040
        /*1174*/ 	.word	0x00000048
        /*1178*/ 	.word	0x00032410
        /*117c*/ 	.short	0x010a
        /*117e*/ 	.byte	0x3f
	.zero		1


	//   ....[66]....
        /*1180*/ 	.word	0x0002d090
        /*1184*/ 	.word	0x0000000a
        /*1188*/ 	.word	0x00000000
        /*118c*/ 	.short	0x010a
        /*118e*/ 	.byte	0x3f
	.zero		1


	//   ....[67]....
        /*1190*/ 	.word	0x0002d0e0
        /*1194*/ 	.word	0x00000000
        /*1198*/ 	.word	0x00000000
        /*119c*/ 	.short	0x010a
        /*119e*/ 	.byte	0x3f
	.zero		1


	//   ....[68]....
        /*11a0*/ 	.word	0x0002d130
        /*11a4*/ 	.word	0x00000004
        /*11a8*/ 	.word	0x00000000
        /*11ac*/ 	.short	0x010a
        /*11ae*/ 	.byte	0x3f
	.zero		1


	//   ....[69]....
        /*11b0*/ 	.word	0x0002d180
        /*11b4*/ 	.word	0x00000000
        /*11b8*/ 	.word	0x00000000
        /*11bc*/ 	.short	0x010a
        /*11be*/ 	.byte	0x3f
	.zero		1


	//   ....[70]....
        /*11c0*/ 	.word	0x0002d1d0
        /*11c4*/ 	.word	0x00000004
        /*11c8*/ 	.word	0x00000000
        /*11cc*/ 	.short	0x010a
        /*11ce*/ 	.byte	0x3f
	.zero		1


	//   ....[71]....
        /*11d0*/ 	.word	0x0002d370
        /*11d4*/ 	.word	0x00000000
        /*11d8*/ 	.word	0x00032440
        /*11dc*/ 	.short	0x010a
        /*11de*/ 	.byte	0x3f
	.zero		1


	//   ....[72]....
        /*11e0*/ 	.word	0x0002ec60
        /*11e4*/ 	.word	0x00000012
        /*11e8*/ 	.word	0x00032420
        /*11ec*/ 	.short	0x010a
        /*11ee*/ 	.byte	0x3f
	.zero		1


	//   ....[73]....
        /*11f0*/ 	.word	0x0002ecb0
        /*11f4*/ 	.word	0x00000002
        /*11f8*/ 	.word	0x00032460
        /*11fc*/ 	.short	0x010a
        /*11fe*/ 	.byte	0x3f
	.zero		1


	//   ....[74]....
        /*1200*/ 	.word	0x0002ed00
        /*1204*/ 	.word	0x00000002
        /*1208*/ 	.word	0x00032440
        /*120c*/ 	.short	0x010a
        /*120e*/ 	.byte	0x3f
	.zero		1


	//   ....[75]....
        /*1210*/ 	.word	0x0002ed50
        /*1214*/ 	.word	0x00000002
        /*1218*/ 	.word	0x00032460
        /*121c*/ 	.short	0x010a
        /*121e*/ 	.byte	0x3f
	.zero		1


	//   ....[76]....
        /*1220*/ 	.word	0x0002eda0
        /*1224*/ 	.word	0x00000002
        /*1228*/ 	.word	0x00032440
        /*122c*/ 	.short	0x010a
        /*122e*/ 	.byte	0x3f
	.zero		1


	//   ....[77]....
        /*1230*/ 	.word	0x0002edf0
        /*1234*/ 	.word	0x00000002
        /*1238*/ 	.word	0x00032460
        /*123c*/ 	.short	0x010a
        /*123e*/ 	.byte	0x3f
	.zero		1


	//   ....[78]....
        /*1240*/ 	.word	0x0002ee40
        /*1244*/ 	.word	0x00000003
        /*1248*/ 	.word	0x00032440
        /*124c*/ 	.short	0x010a
        /*124e*/ 	.byte	0x3f
	.zero		1


	//   ....[79]....
        /*1250*/ 	.word	0x0002ee90
        /*1254*/ 	.word	0x00000003
        /*1258*/ 	.word	0x00032460
        /*125c*/ 	.short	0x010a
        /*125e*/ 	.byte	0x3f
	.zero		1


	//   ....[80]....
        /*1260*/ 	.word	0x0002fa10
        /*1264*/ 	.word	0x00000000
        /*1268*/ 	.word	0x00032420
        /*126c*/ 	.short	0x010a
        /*126e*/ 	.byte	0x3f
	.zero		1


	//   ....[81]....
        /*1270*/ 	.word	0x0002fbb0
        /*1274*/ 	.word	0x00000006
        /*1278*/ 	.word	0x00000000
        /*127c*/ 	.short	0x010a
        /*127e*/ 	.byte	0x3f
	.zero		1


	//   ....[82]....
        /*1280*/ 	.word	0x0002fc00
        /*1284*/ 	.word	0x00000007
        /*1288*/ 	.word	0x00000000
        /*128c*/ 	.short	0x010a
        /*128e*/ 	.byte	0x3f
	.zero		1


	//   ....[83]....
        /*1290*/ 	.word	0x0002fc50
        /*1294*/ 	.word	0x00000004
        /*1298*/ 	.word	0x00000000
        /*129c*/ 	.short	0x010a
        /*129e*/ 	.byte	0x3f
	.zero		1


	//   ....[84]....
        /*12a0*/ 	.word	0x00030010
        /*12a4*/ 	.word	0x00000012
        /*12a8*/ 	.word	0x00000000
        /*12ac*/ 	.short	0x010a
        /*12ae*/ 	.byte	0x3f
	.zero		1


	//   ....[85]....
        /*12b0*/ 	.word	0x00030150
        /*12b4*/ 	.word	0x0000000e
        /*12b8*/ 	.word	0x00000000
        /*12bc*/ 	.short	0x010a
        /*12be*/ 	.byte	0x3f
	.zero		1


	//   ....[86]....
        /*12c0*/ 	.word	0x000307b0
        /*12c4*/ 	.word	0x0000000d
        /*12c8*/ 	.word	0x00000000
        /*12cc*/ 	.short	0x010a
        /*12ce*/ 	.byte	0x3f
	.zero		1


	//   ....[87]....
        /*12d0*/ 	.word	0x000308f0
        /*12d4*/ 	.word	0x00000012
        /*12d8*/ 	.word	0x00000000
        /*12dc*/ 	.short	0x010a
        /*12de*/ 	.byte	0x3f
	.zero		1


	//   ....[88]....
        /*12e0*/ 	.word	0x00031b00
        /*12e4*/ 	.word	0x00000013
        /*12e8*/ 	.word	0x00000000
        /*12ec*/ 	.short	0x0101
        /*12ee*/ 	.byte	0x3f
	.zero		1


	//   ....[89]....
        /*12f0*/ 	.word	0x0004b8c0
        /*12f4*/ 	.word	0x00000004
        /*12f8*/ 	.word	0x00000000
        /*12fc*/ 	.short	0x0101
        /*12fe*/ 	.byte	0x3f
	.zero		1


	//   ....[90]....
        /*1300*/ 	.word	0x0004b900
        /*1304*/ 	.word	0x0000000e
        /*1308*/ 	.word	0x00000000
        /*130c*/ 	.short	0x010a
        /*130e*/ 	.byte	0x3f
	.zero		1


	//   ....[91]....
        /*1310*/ 	.word	0x0004b950
        /*1314*/ 	.word	0x00000012
        /*1318*/ 	.word	0x00000000
        /*131c*/ 	.short	0x010a
        /*131e*/ 	.byte	0x3f
	.zero		1


	//----- nvinfo : EIATTR_NUM_MBARRIERS
	.align		4
.L_1421:
        /*1320*/ 	.byte	0x03, 0x38
        /*1322*/ 	.short	0x0017


	//----- nvinfo : EIATTR_EXIT_INSTR_OFFSETS
	.align		4
        /*1324*/ 	.byte	0x04, 0x1c
        /*1326*/ 	.short	(.L_1423 - .L_1422)


	//   ....[0]....
.L_1422:
        /*1328*/ 	.word	0x00000b80


	//   ....[1]....
        /*132c*/ 	.word	0x00025110


	//   ....[2]....
        /*1330*/ 	.word	0x0002cf90


	//----- nvinfo : EIATTR_MAX_THREADS
	.align		4
.L_1423:
        /*1334*/ 	.byte	0x04, 0x05
        /*1336*/ 	.short	(.L_1425 - .L_1424)
.L_1424:
        /*1338*/ 	.word	0x00000180
        /*133c*/ 	.word	0x00000001
        /*1340*/ 	.word	0x00000001


	//----- nvinfo : EIATTR_CRS_STACK_SIZE
	.align		4
.L_1425:
        /*1344*/ 	.byte	0x04, 0x1e
        /*1346*/ 	.short	(.L_1427 - .L_1426)
.L_1426:
        /*1348*/ 	.word	0x00000000


	//----- nvinfo : EIATTR_CBANK_PARAM_SIZE
	.align		4
.L_1427:
        /*134c*/ 	.byte	0x03, 0x19
        /*134e*/ 	.short	0x0bf0


	//----- nvinfo : EIATTR_PARAM_CBANK
	.align		4
        /*1350*/ 	.byte	0x04, 0x0a
        /*1352*/ 	.short	(.L_1429 - .L_1428)
	.align		4
.L_1428:
        /*1354*/ 	.word	index@(.nv.constant0._ZN7cutlass13device_kernelIN5flash11enable_sm90INS1_16FlashAttnFwdSm90INS1_25CollectiveMainloopFwdSm90ILi2EN4cute5tupleIJNS5_1CILi1EEES8_S8_EEENS6_IJNS7_ILi128EEENS7_ILi96EEENS7_ILi64EEEEEELi256ENS_10bfloat16_tEfNS_4arch4Sm90ELb0ELb1ELb1ELb1ELb0ELb0ELb1ELb1ELb0ELb1ELb1ELb0EEENS1_21CollectiveEpilogueFwdINS6_IJSA_NS7_ILi256EEESB_EEES9_SE_SG_Li256ELb1ELb1ELb1ELb0EEENS1_36VarlenDynamicPersistentTileSchedulerILi128ELi96ELi256ELi128ELb1ELb1ELb1ELb1ELb0ELb1EEEEEEEEEvNT_6ParamsE)
        /*1358*/ 	.short	0x0210
        /*135a*/ 	.short	0x0bf0


	//----- nvinfo : EIATTR_SW_WAR
	.align		4
.L_1429:
        /*135c*/ 	.byte	0x04, 0x36
        /*135e*/ 	.short	(.L_1431 - .L_1430)
.L_1430:
        /*1360*/ 	.word	0x00000008
.L_1431:


//--------------------- .nv.info._ZN7cutlass13device_kernelIN5flash11enable_sm90INS1_16FlashAttnFwdSm90INS1_25CollectiveMainloopFwdSm90ILi2EN4cute5tupleIJNS5_1CILi1EEES8_S8_EEENS6_IJNS7_ILi128EEENS7_ILi96EEENS7_ILi64EEEEEELi256ENS_10bfloat16_tEfNS_4arch4Sm90ELb0ELb1ELb1ELb1ELb0ELb1ELb1ELb1ELb0ELb1ELb1ELb0EEENS1_21CollectiveEpilogueFwdINS6_IJSA_NS7_ILi256EEESB_EEES9_SE_SG_Li256ELb1ELb1ELb1ELb0EEENS1_36VarlenDynamicPersistentTileSchedulerILi128ELi96ELi256ELi128ELb1ELb1ELb1ELb1ELb0ELb1EEEEEEEEEvNT_6ParamsE --------------------------
	.section	.nv.info._ZN7cutlass13device_kernelIN5flash11enable_sm90INS1_16FlashAttnFwdSm90INS1_25CollectiveMainloopFwdSm90ILi2EN4cute5tupleIJNS5_1CILi1EEES8_S8_EEENS6_IJNS7_ILi128EEENS7_ILi96EEENS7_ILi64EEEEEELi256ENS_10bfloat16_tEfNS_4arch4Sm90ELb0ELb1ELb1ELb1ELb0ELb1ELb1ELb1ELb0ELb1ELb1ELb0EEENS1_21CollectiveEpilogueFwdINS6_IJSA_NS7_ILi256EEESB_EEES9_SE_SG_Li256ELb1ELb1ELb1ELb0EEENS1_36VarlenDynamicPersistentTileSchedulerILi128ELi96ELi256ELi128ELb1ELb1ELb1ELb1ELb0ELb1EEEEEEEEEvNT_6ParamsE,"",@"SHT_CUDA_INFO"
	.sectionflags	@""
	.align	4


	//----- nvinfo : EIATTR_CUDA_API_VERSION
	.align		4
        /*0000*/ 	.byte	0x04, 0x37
        /*0002*/ 	.short	(.L_1433 - .L_1432)
.L_1432:
        /*0004*/ 	.word	0x00000082


	//----- nvinfo : EIATTR_KPARAM_INFO
	.align		4
.L_1433:
        /*0008*/ 	.byte	0x04, 0x17
        /*000a*/ 	.short	(.L_1435 - .L_1434)
.L_1434:
        /*000c*/ 	.word	0x00000000
        /*0010*/ 	.short	0x0000
        /*0012*/ 	.short	0x0070
        /*0014*/ 	.byte	0x00, 0xf0, 0x01, 0x2e


	//----- nvinfo : EIATTR_SPARSE_MMA_MASK
	.align		4
.L_1435:
        /*0018*/ 	.byte	0x03, 0x50
        /*001a*/ 	.short	0x0000


	//----- nvinfo : EIATTR_MAXREG_COUNT
	.align		4
        /*001c*/ 	.byte	0x03, 0x1b
        /*001e*/ 	.short	0x00a8


	//----- nvinfo : EIATTR_NUM_BARRIERS
	.align		4
        /*0020*/ 	.byte	0x02, 0x4c
        /*0022*/ 	.byte	0x10
	.zero		1


	//----- nvinfo : EIATTR_EXTERNS
	.align		4
        /*0024*/ 	.byte	0x04, 0x0f
        /*0026*/ 	.short	(.L_1437 - .L_1436)


	//   ....[0]....
	.align		4
.L_1436:
        /*0028*/ 	.word	index@(__assertfail)


	//----- nvinfo : EIATTR_ANNOTATIONS
	.align		4
.L_1437:
        /*002c*/ 	.byte	0x04, 0x55
        /*002e*/ 	.short	(.L_1439 - .L_1438)


	//   ....[0]....
.L_1438:
        /* <DEDUP_REMOVED lines=173> */


	//----- nvinfo : EIATTR_MERCURY_ISA_VERSION
	.align		4
.L_1439:
        /*0af0*/ 	.byte	0x03, 0x5f
        /*0af2*/ 	.short	0x0101


	//----- nvinfo : EIATTR_UNUSED_LOAD_BYTE_OFFSET
	.align		4
        /*0af4*/ 	.byte	0x04, 0x44
        /*0af6*/ 	.short	(.L_1441 - .L_1440)


	//   ....[0]....
.L_1440:
        /*0af8*/ 	.word	0x00000be0
        /*0afc*/ 	.word	0x0000fff0


	//   ....[1]....
        /*0b00*/ 	.word	0x0002cf00
        /*0b04*/ 	.word	0x0000fff0


	//----- nvinfo : EIATTR_INT_WARP_WIDE_INSTR_OFFSETS
	.align		4
.L_1441:
        /*0b08*/ 	.byte	0x04, 0x31
        /*0b0a*/ 	.short	(.L_1443 - .L_1442)


	//   ....[0]....
.L_1442:
        /*0b0c*/ 	.word	0x000001e0


	//   ....[1]....
        /*0b10*/ 	.word	0x00000220


	//   ....[2]....
        /*0b14*/ 	.word	0x00000290


	//   ....[3]....
        /*0b18*/ 	.word	0x000002a0


	//   ....[4]....
        /*0b1c*/ 	.word	0x000357a0


	//   ....[5]....
        /*0b20*/ 	.word	0x00035830


	//   ....[6]....
        /*0b24*/ 	.word	0x0003a220


	//   ....[7]....
        /*0b28*/ 	.word	0x0003a2b0


	//----- nvinfo : EIATTR_COOP_GROUP_MASK_REGIDS
	.align		4
.L_1443:
        /*0b2c*/ 	.byte	0x04, 0x29
        /*0b2e*/ 	.short	(.L_1445 - .L_1444)


	//   ....[0]....
.L_1444:
        /*0b30*/ 	.word	0xffffffff


	//   ....[1]....
        /*0b34*/ 	.word	0xffffffff


	//   ....[2]....
        /*0b38*/ 	.word	0xffffffff


	//   ....[3]....
        /*0b3c*/ 	.word	0xffffffff


	//   ....[4]....
        /*0b40*/ 	.word	0xffffffff


	//   ....[5]....
        /*0b44*/ 	.word	0xffffffff


	//   ....[6]....
        /*0b48*/ 	.word	0xffffffff


	//   ....[7]....
        /*0b4c*/ 	.word	0xffffffff


	//   ....[8]....
        /*0b50*/ 	.word	0xffffffff


	//   ....[9]....
        /*0b54*/ 	.word	0xffffffff


	//   ....[10]....
        /*0b58*/ 	.word	0xffffffff


	//   ....[11]....
        /*0b5c*/ 	.word	0xffffffff


	//   ....[12]....
        /*0b60*/ 	.word	0xffffffff


	//   ....[13]....
        /*0b64*/ 	.word	0xffffffff


	//   ....[14]....
        /*0b68*/ 	.word	0xffffffff


	//   ....[15]....
        /*0b6c*/ 	.word	0xffffffff


	//   ....[16]....
        /*0b70*/ 	.word	0xffffffff


	//   ....[17]....
        /*0b74*/ 	.word	0xffffffff


	//   ....[18]....
        /*0b78*/ 	.word	0xffffffff


	//   ....[19]....
        /*0b7c*/ 	.word	0xffffffff


	//   ....[20]....
        /*0b80*/ 	.word	0xffffffff


	//   ....[21]....
        /*0b84*/ 	.word	0xffffffff


	//   ....[22]....
        /*0b88*/ 	.word	0xffffffff


	//   ....[23]....
        /*0b8c*/ 	.word	0xffffffff


	//   ....[24]....
        /*0b90*/ 	.word	0xffffffff


	//   ....[25]....
        /*0b94*/ 	.word	0xffffffff


	//   ....[26]....
        /*0b98*/ 	.word	0xffffffff


	//   ....[27]....
        /*0b9c*/ 	.word	0xffffffff


	//   ....[28]....
        /*0ba0*/ 	.word	0xffffffff


	//   ....[29]....
        /*0ba4*/ 	.word	0xffffffff


	//   ....[30]....
        /*0ba8*/ 	.word	0xffffffff


	//   ....[31]....
        /*0bac*/ 	.word	0xffffffff


	//   ....[32]....
        /*0bb0*/ 	.word	0xffffffff


	//   ....[33]....
        /*0bb4*/ 	.word	0xffffffff


	//   ....[34]....
        /*0bb8*/ 	.word	0xffffffff


	//   ....[35]....
        /*0bbc*/ 	.word	0xffffffff


	//   ....[36]....
        /*0bc0*/ 	.word	0xffffffff


	//   ....[37]....
        /*0bc4*/ 	.word	0xffffffff


	//   ....[38]....
        /*0bc8*/ 	.word	0xffffffff


	//   ....[39]....
        /*0bcc*/ 	.word	0xffffffff


	//   ....[40]....
        /*0bd0*/ 	.word	0xffffffff


	//   ....[41]....
        /*0bd4*/ 	.word	0xffffffff


	//   ....[42]....
        /*0bd8*/ 	.word	0xffffffff


	//   ....[43]....
        /*0bdc*/ 	.word	0xffffffff


	//   ....[44]....
        /*0be0*/ 	.word	0xffffffff


	//   ....[45]....
        /*0be4*/ 	.word	0xffffffff


	//   ....[46]....
        /*0be8*/ 	.word	0xffffffff


	//   ....[47]....
        /*0bec*/ 	.word	0xffffffff


	//   ....[48]....
        /*0bf0*/ 	.word	0xffffffff


	//   ....[49]....
        /*0bf4*/ 	.word	0xffffffff


	//   ....[50]....
        /*0bf8*/ 	.word	0xffffffff


	//   ....[51]....
        /*0bfc*/ 	.word	0xffffffff


	//   ....[52]....
        /*0c00*/ 	.word	0xffffffff


	//   ....[53]....
        /*0c04*/ 	.word	0xffffffff


	//   ....[54]....
        /*0c08*/ 	.word	0xffffffff


	//   ....[55]....
        /*0c0c*/ 	.word	0xffffffff


	//   ....[56]....
        /*0c10*/ 	.word	0xffffffff


	//   ....[57]....
        /*0c14*/ 	.word	0xffffffff


	//   ....[58]....
        /*0c18*/ 	.word	0xffffffff


	//   ....[59]....
        /*0c1c*/ 	.word	0xffffffff


	//   ....[60]....
        /*0c20*/ 	.word	0xffffffff


	//   ....[61]....
        /*0c24*/ 	.word	0xffffffff


	//   ....[62]....
        /*0c28*/ 	.word	0xffffffff


	//   ....[63]....
        /*0c2c*/ 	.word	0xffffffff


	//   ....[64]....
        /*0c30*/ 	.word	0xffffffff


	//   ....[65]....
        /*0c34*/ 	.word	0xffffffff


	//   ....[66]....
        /*0c38*/ 	.word	0xffffffff


	//   ....[67]....
        /*0c3c*/ 	.word	0xffffffff


	//   ....[68]....
        /*0c40*/ 	.word	0xffffffff


	//   ....[69]....
        /*0c44*/ 	.word	0xffffffff


	//   ....[70]....
        /*0c48*/ 	.word	0xffffffff


	//   ....[71]....
        /*0c4c*/ 	.word	0xffffffff


	//   ....[72]....
        /*0c50*/ 	.word	0xffffffff


	//   ....[73]....
        /*0c54*/ 	.word	0xffffffff


	//   ....[74]....
        /*0c58*/ 	.word	0xffffffff


	//   ....[75]....
        /*0c5c*/ 	.word	0xffffffff


	//   ....[76]....
        /*0c60*/ 	.word	0xffffffff


	//   ....[77]....
        /*0c64*/ 	.word	0xffffffff


	//   ....[78]....
        /*0c68*/ 	.word	0xffffffff


	//   ....[79]....
        /*0c6c*/ 	.word	0xffffffff


	//   ....[80]....
        /*0c70*/ 	.word	0xffffffff


	//   ....[81]....
        /*0c74*/ 	.word	0xffffffff


	//   ....[82]....
        /*0c78*/ 	.word	0xffffffff


	//   ....[83]....
        /*0c7c*/ 	.word	0xffffffff


	//   ....[84]....
        /*0c80*/ 	.word	0xffffffff


	//   ....[85]....
        /*0c84*/ 	.word	0xffffffff


	//   ....[86]....
        /*0c88*/ 	.word	0xffffffff


	//   ....[87]....
        /*0c8c*/ 	.word	0xffffffff


	//   ....[88]....
        /*0c90*/ 	.word	0xffffffff


	//   ....[89]....
        /*0c94*/ 	.word	0xffffffff


	//   ....[90]....
        /*0c98*/ 	.word	0xffffffff


	//   ....[91]....
        /*0c9c*/ 	.word	0xffffffff


	//   ....[92]....
        /*0ca0*/ 	.word	0xffffffff


	//   ....[93]....
        /*0ca4*/ 	.word	0xffffffff


	//   ....[94]....
        /*0ca8*/ 	.word	0xffffffff


	//   ....[95]....
        /*0cac*/ 	.word	0xffffffff


	//   ....[96]....
        /*0cb0*/ 	.word	0xffffffff


	//   ....[97]....
        /*0cb4*/ 	.word	0xffffffff


	//   ....[98]....
        /*0cb8*/ 	.word	0xffffffff


	//   ....[99]....
        /*0cbc*/ 	.word	0xffffffff


	//   ....[100]....
        /*0cc0*/ 	.word	0xffffffff


	//   ....[101]....
        /*0cc4*/ 	.word	0xffffffff


	//   ....[102]....
        /*0cc8*/ 	.word	0xffffffff


	//   ....[103]....
        /*0ccc*/ 	.word	0xffffffff


	//   ....[104]....
        /*0cd0*/ 	.word	0xffffffff


	//   ....[105]....
        /*0cd4*/ 	.word	0xffffffff


	//   ....[106]....
        /*0cd8*/ 	.word	0xffffffff


	//   ....[107]....
        /*0cdc*/ 	.word	0xffffffff


	//   ....[108]....
        /*0ce0*/ 	.word	0xffffffff


	//   ....[109]....
        /*0ce4*/ 	.word	0xffffffff


	//   ....[110]....
        /*0ce8*/ 	.word	0xffffffff


	//   ....[111]....
        /*0cec*/ 	.word	0xffffffff


	//   ....[112]....
        /*0cf0*/ 	.word	0xffffffff


	//   ....[113]....
        /*0cf4*/ 	.word	0xffffffff


	//   ....[114]....
        /*0cf8*/ 	.word	0xffffffff


	//   ....[115]....
        /*0cfc*/ 	.word	0xffffffff


	//   ....[116]....
        /*0d00*/ 	.word	0xffffffff


	//   ....[117]....
        /*0d04*/ 	.word	0xffffffff


	//   ....[118]....
        /*0d08*/ 	.word	0xffffffff


	//   ....[119]....
        /*0d0c*/ 	.word	0xffffffff


	//   ....[120]....
        /*0d10*/ 	.word	0xffffffff


	//   ....[121]....
        /*0d14*/ 	.word	0xffffffff


	//   ....[122]....
        /*0d18*/ 	.word	0xffffffff


	//   ....[123]....
        /*0d1c*/ 	.word	0xffffffff


	//   ....[124]....
        /*0d20*/ 	.word	0xffffffff


	//   ....[125]....
        /*0d24*/ 	.word	0xffffffff


	//   ....[126]....
        /*0d28*/ 	.word	0xffffffff


	//   ....[127]....
        /*0d2c*/ 	.word	0xffffffff


	//   ....[128]....
        /*0d30*/ 	.word	0xffffffff


	//   ....[129]....
        /*0d34*/ 	.word	0xffffffff


	//   ....[130]....
        /*0d38*/ 	.word	0xffffffff


	//   ....[131]....
        /*0d3c*/ 	.word	0xffffffff


	//   ....[132]....
        /*0d40*/ 	.word	0xffffffff


	//   ....[133]....
        /*0d44*/ 	.word	0xffffffff


	//   ....[134]....
        /*0d48*/ 	.word	0xffffffff


	//   ....[135]....
        /*0d4c*/ 	.word	0xffffffff


	//   ....[136]....
        /*0d50*/ 	.word	0xffffffff


	//   ....[137]....
        /*0d54*/ 	.word	0xffffffff


	//   ....[138]....
        /*0d58*/ 	.word	0x0500000f


	//   ....[139]....
        /*0d5c*/ 	.word	0x0500000f


	//   ....[140]....
        /*0d60*/ 	.word	0x0500000f


	//   ....[141]....
        /*0d64*/ 	.word	0x0500000f


	//   ....[142]....
        /*0d68*/ 	.word	0x0500000f


	//   ....[143]....
        /*0d6c*/ 	.word	0x0500000f


	//   ....[144]....
        /*0d70*/ 	.word	0x0500000f


	//   ....[145]....
        /*0d74*/ 	.word	0x0500000f


	//   ....[146]....
        /*0d78*/ 	.word	0x0500000f


	//   ....[147]....
        /*0d7c*/ 	.word	0x0500000f


	//   ....[148]....
        /*0d80*/ 	.word	0x0500000f


	//   ....[149]....
        /*0d84*/ 	.word	0x0500000f


	//   ....[150]....
        /*0d88*/ 	.word	0x0500000f


	//   ....[151]....
        /*0d8c*/ 	.word	0x0500000f


	//   ....[152]....
        /*0d90*/ 	.word	0x0500000f


	//   ....[153]....
        /*0d94*/ 	.word	0x0500000f


	//   ....[154]....
        /*0d98*/ 	.word	0x0500000f


	//   ....[155]....
        /*0d9c*/ 	.word	0x0500000f


	//   ....[156]....
        /*0da0*/ 	.word	0x0500000f


	//   ....[157]....
        /*0da4*/ 	.word	0x0500000f


	//   ....[158]....
        /*0da8*/ 	.word	0x0500000f


	//   ....[159]....
        /*0dac*/ 	.word	0x0500000f


	//   ....[160]....
        /*0db0*/ 	.word	0x0500000f


	//   ....[161]....
        /*0db4*/ 	.word	0x0500000f


	//   ....[162]....
        /*0db8*/ 	.word	0x0500000f


	//   ....[163]....
        /*0dbc*/ 	.word	0x0500000f


	//   ....[164]....
        /*0dc0*/ 	.word	0x0500000f


	//   ....[165]....
        /*0dc4*/ 	.word	0x0500000f


	//   ....[166]....
        /*0dc8*/ 	.word	0x0500000f


	//   ....[167]....
        /*0dcc*/ 	.word	0x0500000f


	//   ....[168]....
        /*0dd0*/ 	.word	0x0500000f


	//   ....[169]....
        /*0dd4*/ 	.word	0x0500000f


	//   ....[170]....
        /*0dd8*/ 	.word	0x0500000f


	//   ....[171]....
        /*0ddc*/ 	.word	0x0500000f


	//   ....[172]....
        /*0de0*/ 	.word	0x0500000f


	//   ....[173]....
        /*0de4*/ 	.word	0x0500000f


	//   ....[174]....
        /*0de8*/ 	.word	0x0500000f


	//   ....[175]....
        /*0dec*/ 	.word	0x0500000f


	//   ....[176]....
        /*0df0*/ 	.word	0x0500000f


	//   ....[177]....
        /*0df4*/ 	.word	0x0500000f


	//   ....[178]....
        /*0df8*/ 	.word	0x0500000f


	//   ....[179]....
        /*0dfc*/ 	.word	0x0500000f


	//   ....[180]....
        /*0e00*/ 	.word	0x0500000f


	//   ....[181]....
        /*0e04*/ 	.word	0x0500000f


	//   ....[182]....
        /*0e08*/ 	.word	0x0500000f


	//   ....[183]....
        /*0e0c*/ 	.word	0x0500000f


	//   ....[184]....
        /*0e10*/ 	.word	0x0500000f


	//   ....[185]....
        /*0e14*/ 	.word	0x0500000f


	//   ....[186]....
        /*0e18*/ 	.word	0x0500000f


	//   ....[187]....
        /*0e1c*/ 	.word	0x0500000f


	//   ....[188]....
        /*0e20*/ 	.word	0x0500000f


	//   ....[189]....
        /*0e24*/ 	.word	0x0500000f


	//   ....[190]....
        /*0e28*/ 	.word	0x0500000f


	//   ....[191]....
        /*0e2c*/ 	.word	0x0500000f


	//   ....[192]....
        /*0e30*/ 	.word	0x0500000f


	//   ....[193]....
        /*0e34*/ 	.word	0x0500000f


	//   ....[194]....
        /*0e38*/ 	.word	0x0500000f


	//   ....[195]....
        /*0e3c*/ 	.word	0x0500000f


	//   ....[196]....
        /*0e40*/ 	.word	0x0500000f


	//   ....[197]....
        /*0e44*/ 	.word	0x0500000f


	//   ....[198]....
        /*0e48*/ 	.word	0x0500000f


	//   ....[199]....
        /*0e4c*/ 	.word	0x0500000f


	//   ....[200]....
        /*0e50*/ 	.word	0x0500000f


	//   ....[201]....
        /*0e54*/ 	.word	0x0500000f


	//   ....[202]....
        /*0e58*/ 	.word	0x0500000f


	//   ....[203]....
        /*0e5c*/ 	.word	0x0500000f


	//   ....[204]....
        /*0e60*/ 	.word	0x0500000f


	//   ....[205]....
        /*0e64*/ 	.word	0x0500000f


	//   ....[206]....
        /*0e68*/ 	.word	0x0500000f


	//   ....[207]....
        /*0e6c*/ 	.word	0x0500000f


	//   ....[208]....
        /*0e70*/ 	.word	0x0500000f


	//   ....[209]....
        /*0e74*/ 	.word	0x0500000f


	//   ....[210]....
        /*0e78*/ 	.word	0x0500000f


	//   ....[211]....
        /*0e7c*/ 	.word	0x0500000f


	//   ....[212]....
        /*0e80*/ 	.word	0x0500000f


	//   ....[213]....
        /*0e84*/ 	.word	0x0500000f


	//   ....[214]....
        /*0e88*/ 	.word	0x0500000f


	//   ....[215]....
        /*0e8c*/ 	.word	0x0500000f


	//   ....[216]....
        /*0e90*/ 	.word	0x0500000f


	//   ....[217]....
        /*0e94*/ 	.word	0x0500000f


	//   ....[218]....
        /*0e98*/ 	.word	0x0500000f


	//   ....[219]....
        /*0e9c*/ 	.word	0x0500000f


	//   ....[220]....
        /*0ea0*/ 	.word	0x0500000f


	//   ....[221]....
        /*0ea4*/ 	.word	0x0500000f


	//   ....[222]....
        /*0ea8*/ 	.word	0x0500000f


	//   ....[223]....
        /*0eac*/ 	.word	0x0500000f


	//   ....[224]....
        /*0eb0*/ 	.word	0x0500000f


	//   ....[225]....
        /*0eb4*/ 	.word	0x0500000f


	//   ....[226]....
        /*0eb8*/ 	.word	0x0500000f


	//   ....[227]....
        /*0ebc*/ 	.word	0x0500000f


	//   ....[228]....
        /*0ec0*/ 	.word	0xffffffff


	//   ....[229]....
        /*0ec4*/ 	.word	0xffffffff


	//   ....[230]....
        /*0ec8*/ 	.word	0xffffffff


	//   ....[231]....
        /*0ecc*/ 	.word	0xffffffff


	//   ....[232]....
        /*0ed0*/ 	.word	0xffffffff


	//   ....[233]....
        /*0ed4*/ 	.word	0xffffffff


	//----- nvinfo : EIATTR_COOP_GROUP_INSTR_OFFSETS
	.align		4
.L_1445:
        /*0ed8*/ 	.byte	0x04, 0x28
        /*0eda*/ 	.short	(.L_1447 - .L_1446)


	//   ....[0]....
.L_1446:
        /*0edc*/ 	.word	0x000000c0


	//   ....[1]....
        /*0ee0*/ 	.word	0x000001f0


	//   ....[2]....
        /*0ee4*/ 	.word	0x00000240


	//   ....[3]....
        /*0ee8*/ 	.word	0x00000490


	//   ....[4]....
        /*0eec*/ 	.word	0x000005f0


	//   ....[5]....
        /*0ef0*/ 	.word	0x00000710


	//   ....[6]....
        /*0ef4*/ 	.word	0x00000870


	//   ....[7]....
        /*0ef8*/ 	.word	0x00007710


	//   ....[8]....
        /*0efc*/ 	.word	0x00008480


	//   ....[9]....
        /*0f00*/ 	.word	0x00008490


	//   ....[10]....
        /*0f04*/ 	.word	0x000084a0


	//   ....[11]....
        /*0f08*/ 	.word	0x000084b0


	//   ....[12]....
        /*0f0c*/ 	.word	0x000087f0


	//   ....[13]....
        /*0f10*/ 	.word	0x00008800


	//   ....[14]....
        /*0f14*/ 	.word	0x00008810


	//   ....[15]....
        /*0f18*/ 	.word	0x00008820


	//   ....[16]....
        /*0f1c*/ 	.word	0x00009b50


	//   ....[17]....
        /*0f20*/ 	.word	0x00009b70


	//   ....[18]....
        /*0f24*/ 	.word	0x00009b80


	//   ....[19]....
        /*0f28*/ 	.word	0x00009b90


	//   ....[20]....
        /*0f2c*/ 	.word	0x00009c70


	//   ....[21]....
        /*0f30*/ 	.word	0x00009c90


	//   ....[22]....
        /*0f34*/ 	.word	0x00009ca0


	//   ....[23]....
        /*0f38*/ 	.word	0x00009cb0


	//   ....[24]....
        /*0f3c*/ 	.word	0x0000ce80


	//   ....[25]....
        /*0f40*/ 	.word	0x0000d470


	//   ....[26]....
        /*0f44*/ 	.word	0x0000e4b0


	//   ....[27]....
        /*0f48*/ 	.word	0x0000e620


	//   ....[28]....
        /*0f4c*/ 	.word	0x0000e670


	//   ....[29]....
        /*0f50*/ 	.word	0x0000e690


	//   ....[30]....
        /*0f54*/ 	.word	0x000185e0


	//   ....[31]....
        /*0f58*/ 	.word	0x00018730


	//   ....[32]....
        /*0f5c*/ 	.word	0x00018870


	//   ....[33]....
        /*0f60*/ 	.word	0x00018890


	//   ....[34]....
        /*0f64*/ 	.word	0x00022290


	//   ....[35]....
        /*0f68*/ 	.word	0x00022ef0


	//   ....[36]....
        /*0f6c*/ 	.word	0x00023760


	//   ....[37]....
        /*0f70*/ 	.word	0x000237c0


	//   ....[38]....
        /*0f74*/ 	.word	0x00023af0


	//   ....[39]....
        /*0f78*/ 	.word	0x00023b20


	//   ....[40]....
        /*0f7c*/ 	.word	0x0002bee0


	//   ....[41]....
        /*0f80*/ 	.word	0x0002bf00


	//   ....[42]....
        /*0f84*/ 	.word	0x0002bf40


	//   ....[43]....
        /*0f88*/ 	.word	0x0002bf70


	//   ....[44]....
        /*0f8c*/ 	.word	0x0002e1a0


	//   ....[45]....
        /*0f90*/ 	.word	0x0002e1c0


	//   ....[46]....
        /*0f94*/ 	.word	0x0002e1f0


	//   ....[47]....
        /*0f98*/ 	.word	0x0002e200


	//   ....[48]....
        /*0f9c*/ 	.word	0x0002eb70


	//   ....[49]....
        /*0fa0*/ 	.word	0x0002eb80


	//   ....[50]....
        /*0fa4*/ 	.word	0x0002ed10


	//   ....[51]....
        /*0fa8*/ 	.word	0x0002ed20


	//   ....[52]....
        /*0fac*/ 	.word	0x0002eeb0


	//   ....[53]....
        /*0fb0*/ 	.word	0x0002eec0


	//   ....[54]....
        /*0fb4*/ 	.word	0x0002f050


	//   ....[55]....
        /*0fb8*/ 	.word	0x0002f060


	//   ....[56]....
        /*0fbc*/ 	.word	0x0002f490


	//   ....[57]....
        /*0fc0*/ 	.word	0x0002f4a0


	//   ....[58]....
        /*0fc4*/ 	.word	0x00030160


	//   ....[59]....
        /*0fc8*/ 	.word	0x00030170


	//   ....[60]....
        /*0fcc*/ 	.word	0x000316d0


	//   ....[61]....
        /*0fd0*/ 	.word	0x000316e0


	//   ....[62]....
        /*0fd4*/ 	.word	0x00031880


	//   ....[63]....
        /*0fd8*/ 	.word	0x00031890


	//   ....[64]....
        /*0fdc*/ 	.word	0x00031a20


	//   ....[65]....
        /*0fe0*/ 	.word	0x00031a30


	//   ....[66]....
        /*0fe4*/ 	.word	0x00031bc0


	//   ....[67]....
        /*0fe8*/ 	.word	0x00031bd0


	//   ....[68]....
        /*0fec*/ 	.word	0x00031dc0


	//   ....[69]....
        /*0ff0*/ 	.word	0x00031ff0


	//   ....[70]....
        /*0ff4*/ 	.word	0x00032020


	//   ....[71]....
        /*0ff8*/ 	.word	0x00032050


	//   ....[72]....
        /*0ffc*/ 	.word	0x00032080


	//   ....[73]....
        /*1000*/ 	.word	0x000320b0


	//   ....[74]....
        /*1004*/ 	.word	0x000320e0


	//   ....[75]....
        /*1008*/ 	.word	0x00032280


	//   ....[76]....
        /*100c*/ 	.word	0x000322b0


	//   ....[77]....
        /*1010*/ 	.word	0x000322e0


	//   ....[78]....
        /*1014*/ 	.word	0x00032310


	//   ....[79]....
        /*1018*/ 	.word	0x00032340


	//   ....[80]....
        /*101c*/ 	.word	0x00032370


	//   ....[81]....
        /*1020*/ 	.word	0x00032410


	//   ....[82]....
        /*1024*/ 	.word	0x00032440


	//   ....[83]....
        /*1028*/ 	.word	0x00032450


	//   ....[84]....
        /*102c*/ 	.word	0x00032480


	//   ....[85]....
        /*1030*/ 	.word	0x00033d70


	//   ....[86]....
        /*1034*/ 	.word	0x00035d70


	//   ....[87]....
        /*1038*/ 	.word	0x00036840


	//   ....[88]....
        /*103c*/ 	.word	0x00036850


	//   ....[89]....
        /*1040*/ 	.word	0x00036870


	//   ....[90]....
        /*1044*/ 	.word	0x00036890


	//   ....[91]....
        /*1048*/ 	.word	0x00036980


	//   ....[92]....
        /*104c*/ 	.word	0x00036a10


	//   ....[93]....
        /*1050*/ 	.word	0x00036a40


	//   ....[94]....
        /*1054*/ 	.word	0x00036ac0


	//   ....[95]....
        /*1058*/ 	.word	0x00036af0


	//   ....[96]....
        /*105c*/ 	.word	0x00036b70


	//   ....[97]....
        /*1060*/ 	.word	0x00036ba0


	//   ....[98]....
        /*1064*/ 	.word	0x00036c20


	//   ....[99]....
        /*1068*/ 	.word	0x00036c50


	//   ....[100]....
        /*106c*/ 	.word	0x00036cb0


	//   ....[101]....
        /*1070*/ 	.word	0x00036cc0


	//   ....[102]....
        /*1074*/ 	.word	0x00036d30


	//   ....[103]....
        /*1078*/ 	.word	0x00037410


	//   ....[104]....
        /*107c*/ 	.word	0x00037450


	//   ....[105]....
        /*1080*/ 	.word	0x00037470


	//   ....[106]....
        /*1084*/ 	.word	0x00037510


	//   ....[107]....
        /*1088*/ 	.word	0x000375d0


	//   ....[108]....
        /*108c*/ 	.word	0x000375e0


	//   ....[109]....
        /*1090*/ 	.word	0x000376a0


	//   ....[110]....
        /*1094*/ 	.word	0x000376b0


	//   ....[111]....
        /*1098*/ 	.word	0x00037750


	//   ....[112]....
        /*109c*/ 	.word	0x00037760


	//   ....[113]....
        /*10a0*/ 	.word	0x00037810


	//   ....[114]....
        /*10a4*/ 	.word	0x00037820


	//   ....[115]....
        /*10a8*/ 	.word	0x000378d0


	//   ....[116]....
        /*10ac*/ 	.word	0x000378e0


	//   ....[117]....
        /*10b0*/ 	.word	0x000378f0


	//   ....[118]....
        /*10b4*/ 	.word	0x00037960


	//   ....[119]....
        /*10b8*/ 	.word	0x0003a550


	//   ....[120]....
        /*10bc*/ 	.word	0x0003a560


	//   ....[121]....
        /*10c0*/ 	.word	0x0003a5a0


	//   ....[122]....
        /*10c4*/ 	.word	0x0003a5e0


	//   ....[123]....
        /*10c8*/ 	.word	0x0003a610


	//   ....[124]....
        /*10cc*/ 	.word	0x0003a640


	//   ....[125]....
        /*10d0*/ 	.word	0x0003a670


	//   ....[126]....
        /*10d4*/ 	.word	0x0003a6a0


	//   ....[127]....
        /*10d8*/ 	.word	0x0003a870


	//   ....[128]....
        /*10dc*/ 	.word	0x0003a8a0


	//   ....[129]....
        /*10e0*/ 	.word	0x0003a8d0


	//   ....[130]....
        /*10e4*/ 	.word	0x0003a900


	//   ....[131]....
        /*10e8*/ 	.word	0x0003a930


	//   ....[132]....
        /*10ec*/ 	.word	0x0003a960


	//   ....[133]....
        /*10f0*/ 	.word	0x0003aa30


	//   ....[134]....
        /*10f4*/ 	.word	0x0003aa50


	//   ....[135]....
        /*10f8*/ 	.word	0x0003aa60


	//   ....[136]....
        /*10fc*/ 	.word	0x0003aae0


	//   ....[137]....
        /*1100*/ 	.word	0x0003b620


	//   ....[138]....
        /*1104*/ 	.word	0x0003ba40


	//   ....[139]....
        /*1108*/ 	.word	0x0003bae0


	//   ....[140]....
        /*110c*/ 	.word	0x0003bb70


	//   ....[141]....
        /*1110*/ 	.word	0x0003bbc0


	//   ....[142]....
        /*1114*/ 	.word	0x0003bc10


	//   ....[143]....
        /*1118*/ 	.word	0x0003bcb0


	//   ....[144]....
        /*111c*/ 	.word	0x0003bd40


	//   ....[145]....
        /*1120*/ 	.word	0x0003bd90


	//   ....[146]....
        /*1124*/ 	.word	0x0003bde0


	//   ....[147]....
        /*1128*/ 	.word	0x0003bed0


	//   ....[148]....
        /*112c*/ 	.word	0x0003bf80


	//   ....[149]....
        /*1130*/ 	.word	0x0003c000


	//   ....[150]....
        /*1134*/ 	.word	0x0003c070


	//   ....[151]....
        /*1138*/ 	.word	0x0003c1e0


	//   ....[152]....
        /*113c*/ 	.word	0x0003c310


	//   ....[153]....
        /*1140*/ 	.word	0x0003c370


	//   ....[154]....
        /*1144*/ 	.word	0x0003c3d0


	//   ....[155]....
        /*1148*/ 	.word	0x0003c680


	//   ....[156]....
        /*114c*/ 	.word	0x0003c6d0


	//   ....[157]....
        /*1150*/ 	.word	0x0003c760


	//   ....[158]....
        /*1154*/ 	.word	0x0003c7f0


	//   ....[159]....
        /*1158*/ 	.word	0x0003c880


	//   ....[160]....
        /*115c*/ 	.word	0x0003c910


	//   ....[161]....
        /*1160*/ 	.word	0x0003c9a0


	//   ....[162]....
        /*1164*/ 	.word	0x0003ca30


	//   ....[163]....
        /*1168*/ 	.word	0x0003cab0


	//   ....[164]....
        /*116c*/ 	.word	0x0003cb00


	//   ....[165]....
        /*1170*/ 	.word	0x0003cb90


	//   ....[166]....
        /*1174*/ 	.word	0x0003cc20


	//   ....[167]....
        /*1178*/ 	.word	0x0003cca0


	//   ....[168]....
        /*117c*/ 	.word	0x0003ccf0


	//   ....[169]....
        /*1180*/ 	.word	0x0003cd80


	//   ....[170]....
        /*1184*/ 	.word	0x0003ce10


	//   ....[171]....
        /*1188*/ 	.word	0x0003cea0


	//   ....[172]....
        /*118c*/ 	.word	0x0003cf30


	//   ....[173]....
        /*1190*/ 	.word	0x0003cfc0


	//   ....[174]....
        /*1194*/ 	.word	0x0003d050


	//   ....[175]....
        /*1198*/ 	.word	0x0003d110


	//   ....[176]....
        /*119c*/ 	.word	0x0003d3f0


	//   ....[177]....
        /*11a0*/ 	.word	0x0003d580


	//   ....[178]....
        /*11a4*/ 	.word	0x0003d5e0


	//   ....[179]....
        /*11a8*/ 	.word	0x0003d640


	//   ....[180]....
        /*11ac*/ 	.word	0x0003d6a0


	//   ....[181]....
        /*11b0*/ 	.word	0x0003d740


	//   ....[182]....
        /*11b4*/ 	.word	0x0003d830


	//   ....[183]....
        /*11b8*/ 	.word	0x0003d960


	//   ....[184]....
        /*11bc*/ 	.word	0x0003da00


	//   ....[185]....
        /*11c0*/ 	.word	0x0003dad0


	//   ....[186]....
        /*11c4*/ 	.word	0x0003db70


	//   ....[187]....
        /*11c8*/ 	.word	0x0003dc40


	//   ....[188]....
        /*11cc*/ 	.word	0x0003dce0


	//   ....[189]....
        /*11d0*/ 	.word	0x0003ddb0


	//   ....[190]....
        /*11d4*/ 	.word	0x0003de50


	//   ....[191]....
        /*11d8*/ 	.word	0x0003df00


	//   ....[192]....
        /*11dc*/ 	.word	0x0003dfe0


	//   ....[193]....
        /*11e0*/ 	.word	0x0003e240


	//   ....[194]....
        /*11e4*/ 	.word	0x0003e2f0


	//   ....[195]....
        /*11e8*/ 	.word	0x0003e3f0


	//   ....[196]....
        /*11ec*/ 	.word	0x0003e4e0


	//   ....[197]....
        /*11f0*/ 	.word	0x0003e570


	//   ....[198]....
        /*11f4*/ 	.word	0x0003e660


	//   ....[199]....
        /*11f8*/ 	.word	0x0003e6f0


	//   ....[200]....
        /*11fc*/ 	.word	0x0003e7e0


	//   ....[201]....
        /*1200*/ 	.word	0x0003e870


	//   ....[202]....
        /*1204*/ 	.word	0x0003e960


	//   ....[203]....
        /*1208*/ 	.word	0x0003e9f0


	//   ....[204]....
        /*120c*/ 	.word	0x0003ead0


	//   ....[205]....
        /*1210*/ 	.word	0x0003ec00


	//   ....[206]....
        /*1214*/ 	.word	0x0003ec50


	//   ....[207]....
        /*1218*/ 	.word	0x0003ecb0


	//   ....[208]....
        /*121c*/ 	.word	0x0003ed50


	//   ....[209]....
        /*1220*/ 	.word	0x0003f0f0


	//   ....[210]....
        /*1224*/ 	.word	0x0003f190


	//   ....[211]....
        /*1228*/ 	.word	0x0003f330


	//   ....[212]....
        /*122c*/ 	.word	0x0003f3b0


	//   ....[213]....
        /*1230*/ 	.word	0x0003f430


	//   ....[214]....
        /*1234*/ 	.word	0x0003f4b0


	//   ....[215]....
        /*1238*/ 	.word	0x0003f530


	//   ....[216]....
        /*123c*/ 	.word	0x0003f5c0


	//   ....[217]....
        /*1240*/ 	.word	0x0003f660


	//   ....[218]....
        /*1244*/ 	.word	0x0003f710


	//   ....[219]....
        /*1248*/ 	.word	0x0003f790


	//   ....[220]....
        /*124c*/ 	.word	0x0003f810


	//   ....[221]....
        /*1250*/ 	.word	0x0003f890


	//   ....[222]....
        /*1254*/ 	.word	0x0003f920


	//   ....[223]....
        /*1258*/ 	.word	0x0003f9a0


	//   ....[224]....
        /*125c*/ 	.word	0x0003fa50


	//   ....[225]....
        /*1260*/ 	.word	0x0003faa0


	//   ....[226]....
        /*1264*/ 	.word	0x0003fb60


	//   ....[227]....
        /*1268*/ 	.word	0x0003fc90


	//   ....[228]....
        /*126c*/ 	.word	0x000419a0


	//   ....[229]....
        /*1270*/ 	.word	0x00042010


	//   ....[230]....
        /*1274*/ 	.word	0x000431d0


	//   ....[231]....
        /*1278*/ 	.word	0x00043200


	//   ....[232]....
        /*127c*/ 	.word	0x00043220


	//   ....[233]....
        /*1280*/ 	.word	0x00043230


	//----- nvinfo : EIATTR_REG_RECONFIG
	.align		4
.L_1447:
        /*1284*/ 	.byte	0x01, 0x54
	.zero		2


	//----- nvinfo : EIATTR_SYSCALL_OFFSETS
	.align		4
        /*1288*/ 	.byte	0x04, 0x46
        /*128a*/ 	.short	(.L_1449 - .L_1448)


	//   ....[0]....
.L_1448:
        /*128c*/ 	.word	0x00002610


	//   ....[1]....
        /*1290*/ 	.word	0x00002760


	//   ....[2]....
        /*1294*/ 	.word	0x00007c50


	//   ....[3]....
        /*1298*/ 	.word	0x00008230


	//   ....[4]....
        /*129c*/ 	.word	0x000359a0


	//   ....[5]....
        /*12a0*/ 	.word	0x00035af0


	//   ....[6]....
        /*12a4*/ 	.word	0x00035be0


	//   ....[7]....
        /*12a8*/ 	.word	0x00036440


	//   ....[8]....
        /*12ac*/ 	.word	0x00037040


	//----- nvinfo : EIATTR_MBARRIER_INSTR_OFFSETS
	.align		4
.L_1449:
        /*12b0*/ 	.byte	0x04, 0x39
        /*12b2*/ 	.short	(.L_1451 - .L_1450)


	//   ....[0]....
.L_1450:
        /*12b4*/ 	.word	0x00000330
        /*12b8*/ 	.word	0x000000ff
        /*12bc*/ 	.word	0x00032400
        /*12c0*/ 	.short	0x0100
        /*12c2*/ 	.byte	0x08
	.zero		1


	//   ....[1]....
        /*12c4*/ 	.word	0x00000340
        /*12c8*/ 	.word	0x000000ff
        /*12cc*/ 	.word	0x00032410
        /*12d0*/ 	.short	0x0100
        /*12d2*/ 	.byte	0x08
	.zero		1


	//   ....[2]....
        /*12d4*/ 	.word	0x00000350
        /*12d8*/ 	.word	0x000000ff
        /*12dc*/ 	.word	0x00032420
        /*12e0*/ 	.short	0x0100
        /*12e2*/ 	.byte	0x08
	.zero		1


	//   ....[3]....
        /*12e4*/ 	.word	0x00000440
        /*12e8*/ 	.word	0x000000ff
        /*12ec*/ 	.word	0x00032430
        /*12f0*/ 	.short	0x0100
        /*12f2*/ 	.byte	0x08
	.zero		1


	//   ....[4]....
        /*12f4*/ 	.word	0x00000450
        /*12f8*/ 	.word	0x000000ff
        /*12fc*/ 	.word	0x00032440
        /*1300*/ 	.short	0x0100
        /*1302*/ 	.byte	0x08
	.zero		1


	//   ....[5]....
        /*1304*/ 	.word	0x00000460
        /*1308*/ 	.word	0x000000ff
        /*130c*/ 	.word	0x00032438
        /*1310*/ 	.short	0x0100
        /*1312*/ 	.byte	0x08
	.zero		1


	//   ....[6]....
        /*1314*/ 	.word	0x00000470
        /*1318*/ 	.word	0x000000ff
        /*131c*/ 	.word	0x00032448
        /*1320*/ 	.short	0x0100
        /*1322*/ 	.byte	0x08
	.zero		1


	//   ....[7]....
        /*1324*/ 	.word	0x000005a0
        /*1328*/ 	.word	0x000000ff
        /*132c*/ 	.word	0x00032450
        /*1330*/ 	.short	0x0100
        /*1332*/ 	.byte	0x08
	.zero		1


	//   ....[8]....
        /*1334*/ 	.word	0x000005b0
        /*1338*/ 	.word	0x000000ff
        /*133c*/ 	.word	0x00032460
        /*1340*/ 	.short	0x0100
        /*1342*/ 	.byte	0x08
	.zero		1


	//   ....[9]....
        /*1344*/ 	.word	0x000005c0
        /*1348*/ 	.word	0x000000ff
        /*134c*/ 	.word	0x00032458
        /*1350*/ 	.short	0x0100
        /*1352*/ 	.byte	0x08
	.zero		1


	//   ....[10]....
        /*1354*/ 	.word	0x000005d0
        /*1358*/ 	.word	0x000000ff
        /*135c*/ 	.word	0x00032468
        /*1360*/ 	.short	0x0100
        /*1362*/ 	.byte	0x08
	.zero		1


	//   ....[11]....
        /*1364*/ 	.word	0x000006c0
        /*1368*/ 	.word	0x000000ff
        /*136c*/ 	.word	0x00032470
        /*1370*/ 	.short	0x0100
        /*1372*/ 	.byte	0x06
	.zero		1


	//   ....[12]....
        /*1374*/ 	.word	0x000006d0
        /*1378*/ 	.word	0x000000ff
        /*137c*/ 	.word	0x00032480
        /*1380*/ 	.short	0x0100
        /*1382*/ 	.byte	0x06
	.zero		1


	//   ....[13]....
        /*1384*/ 	.word	0x000006e0
        /*1388*/ 	.word	0x000000ff
        /*138c*/ 	.word	0x00032478
        /*1390*/ 	.short	0x0100
        /*1392*/ 	.byte	0x06
	.zero		1


	//   ....[14]....
        /*1394*/ 	.word	0x000006f0
        /*1398*/ 	.word	0x000000ff
        /*139c*/ 	.word	0x00032488
        /*13a0*/ 	.short	0x0100
        /*13a2*/ 	.byte	0x06
	.zero		1


	//   ....[15]....
        /*13a4*/ 	.word	0x00000820
        /*13a8*/ 	.word	0x000000ff
        /*13ac*/ 	.word	0x00032490
        /*13b0*/ 	.short	0x0100
        /*13b2*/ 	.byte	0x08
	.zero		1


	//   ....[16]....
        /*13b4*/ 	.word	0x00000830
        /*13b8*/ 	.word	0x000000ff
        /*13bc*/ 	.word	0x000324a0
        /*13c0*/ 	.short	0x0100
        /*13c2*/ 	.byte	0x08
	.zero		1


	//   ....[17]....
        /*13c4*/ 	.word	0x00000840
        /*13c8*/ 	.word	0x000000ff
        /*13cc*/ 	.word	0x00032498
        /*13d0*/ 	.short	0x0100
        /*13d2*/ 	.byte	0x08
	.zero		1


	//   ....[18]....
        /*13d4*/ 	.word	0x00000850
        /*13d8*/ 	.word	0x000000ff
        /*13dc*/ 	.word	0x000324a8
        /*13e0*/ 	.short	0x0100
        /*13e2*/ 	.byte	0x08
	.zero		1


	//   ....[19]....
        /*13e4*/ 	.word	0x00000980
        /*13e8*/ 	.word	0x000000ff
        /*13ec*/ 	.word	0x000324b0
        /*13f0*/ 	.short	0x0100
        /*13f2*/ 	.byte	0x08
	.zero		1


	//   ....[20]....
        /*13f4*/ 	.word	0x00000990
        /*13f8*/ 	.word	0x000000ff
        /*13fc*/ 	.word	0x000324c0
        /*1400*/ 	.short	0x0100
        /*1402*/ 	.byte	0x08
	.zero		1


	//   ....[21]....
        /*1404*/ 	.word	0x000009a0
        /*1408*/ 	.word	0x000000ff
        /*140c*/ 	.word	0x000324b8
        /*1410*/ 	.short	0x0100
        /*1412*/ 	.byte	0x08
	.zero		1


	//   ....[22]....
        /*1414*/ 	.word	0x000009b0
        /*1418*/ 	.word	0x000000ff
        /*141c*/ 	.word	0x000324c8
        /*1420*/ 	.short	0x0100
        /*1422*/ 	.byte	0x08
	.zero		1


	//   ....[23]....
        /*1424*/ 	.word	0x00003910
        /*1428*/ 	.word	0x00000044
        /*142c*/ 	.word	0x00032490
        /*1430*/ 	.short	0x010a
        /*1432*/ 	.byte	0x3f
	.zero		1


	//   ....[24]....
        /*1434*/ 	.word	0x00004ef0
        /*1438*/ 	.word	0x00000044
        /*143c*/ 	.word	0x00032490
        /*1440*/ 	.short	0x010a
        /*1442*/ 	.byte	0x3f
	.zero		1


	//   ....[25]....
        /*1444*/ 	.word	0x000060b0
        /*1448*/ 	.word	0x00000044
        /*144c*/ 	.word	0x00032490
        /*1450*/ 	.short	0x010a
        /*1452*/ 	.byte	0x3f
	.zero		1


	//   ....[26]....
        /*1454*/ 	.word	0x000062e0
        /*1458*/ 	.word	0x00000004
        /*145c*/ 	.word	0x00000000
        /*1460*/ 	.short	0x0101
        /*1462*/ 	.byte	0x3f
	.zero		1


	//   ....[27]....
        /*1464*/ 	.word	0x00006320
        /*1468*/ 	.word	0x00000044
        /*146c*/ 	.word	0x000324b0
        /*1470*/ 	.short	0x010a
        /*1472*/ 	.byte	0x3f
	.zero		1


	//   ....[28]....
        /*1474*/ 	.word	0x00006970
        /*1478*/ 	.word	0x00000044
        /*147c*/ 	.word	0x00000000
        /*1480*/ 	.short	0x0101
        /*1482*/ 	.byte	0x3f
	.zero		1


	//   ....[29]....
        /*1484*/ 	.word	0x00007fb0
        /*1488*/ 	.word	0x00000002
        /*148c*/ 	.word	0x00032400
        /*1490*/ 	.short	0x010a
        /*1492*/ 	.byte	0x3f
	.zero		1


	//   ....[30]....
        /*1494*/ 	.word	0x00008000
        /*1498*/ 	.word	0x00000002
        /*149c*/ 	.word	0x00032400
        /*14a0*/ 	.short	0x010a
        /*14a2*/ 	.byte	0x3f
	.zero		1


	//   ....[31]....
        /*14a4*/ 	.word	0x00008a80
        /*14a8*/ 	.word	0x00000002
        /*14ac*/ 	.word	0x00032400
        /*14b0*/ 	.short	0x010a
        /*14b2*/ 	.byte	0x3f
	.zero		1


	//   ....[32]....
        /*14b4*/ 	.word	0x00009fe0
        /*14b8*/ 	.word	0x00000002
        /*14bc*/ 	.word	0x00032400
        /*14c0*/ 	.short	0x010a
        /*14c2*/ 	.byte	0x3f
	.zero		1


	//   ....[33]....
        /*14c4*/ 	.word	0x0000b6d0
        /*14c8*/ 	.word	0x00000005
        /*14cc*/ 	.word	0x00000000
        /*14d0*/ 	.short	0x010a
        /*14d2*/ 	.byte	0x3f
	.zero		1


	//   ....[34]....
        /*14d4*/ 	.word	0x0000b7d0
        /*14d8*/ 	.word	0x00000002
        /*14dc*/ 	.word	0x00000000
        /*14e0*/ 	.short	0x010a
        /*14e2*/ 	.byte	0x3f
	.zero		1


	//   ....[35]....
        /*14e4*/ 	.word	0x0000bc00
        /*14e8*/ 	.word	0x00000012
        /*14ec*/ 	.word	0x00000000
        /*14f0*/ 	.short	0x010a
        /*14f2*/ 	.byte	0x3f
	.zero		1


	//   ....[36]....
        /*14f4*/ 	.word	0x0000bcb0
        /*14f8*/ 	.word	0x00000004
        /*14fc*/ 	.word	0x00000000
        /*1500*/ 	.short	0x010a
        /*1502*/ 	.byte	0x3f
	.zero		1


	//   ....[37]....
        /*1504*/ 	.word	0x0000c9c0
        /*1508*/ 	.word	0x00000004
        /*150c*/ 	.word	0x00000000
        /*1510*/ 	.short	0x0101
        /*1512*/ 	.byte	0x3f
	.zero		1


	//   ....[38]....
        /*1514*/ 	.word	0x000166c0
        /*1518*/ 	.word	0x00000002
        /*151c*/ 	.word	0x00000000
        /*1520*/ 	.short	0x0101
        /*1522*/ 	.byte	0x3f
	.zero		1


	//   ....[39]....
        /*1524*/ 	.word	0x00016b70
        /*1528*/ 	.word	0x00000007
        /*152c*/ 	.word	0x00000000
        /*1530*/ 	.short	0x010a
        /*1532*/ 	.byte	0x3f
	.zero		1


	//   ....[40]....
        /*1534*/ 	.word	0x00016c70
        /*1538*/ 	.word	0x00000000
        /*153c*/ 	.word	0x00000000
        /*1540*/ 	.short	0x010a
        /*1542*/ 	.byte	0x3f
	.zero		1


	//   ....[41]....
        /*1544*/ 	.word	0x000170a0
        /*1548*/ 	.word	0x00000014
        /*154c*/ 	.word	0x00000000
        /*1550*/ 	.short	0x010a
        /*1552*/ 	.byte	0x3f
	.zero		1


	//   ....[42]....
        /*1554*/ 	.word	0x00017150
        /*1558*/ 	.word	0x00000006
        /*155c*/ 	.word	0x00000000
        /*1560*/ 	.short	0x010a
        /*1562*/ 	.byte	0x3f
	.zero		1


	//   ....[43]....
        /*1564*/ 	.word	0x00017e60
        /*1568*/ 	.word	0x00000006
        /*156c*/ 	.word	0x00000000
        /*1570*/ 	.short	0x0101
        /*1572*/ 	.byte	0x3f
	.zero		1


	//   ....[44]....
        /*1574*/ 	.word	0x00020890
        /*1578*/ 	.word	0x00000000
        /*157c*/ 	.word	0x00000000
        /*1580*/ 	.short	0x0101
        /*1582*/ 	.byte	0x3f
	.zero		1


	//   ....[45]....
        /*1584*/ 	.word	0x00020aa0
        /*1588*/ 	.word	0x00000005
        /*158c*/ 	.word	0x00000000
        /*1590*/ 	.short	0x010a
        /*1592*/ 	.byte	0x3f
	.zero		1


	//   ....[46]....
        /*1594*/ 	.word	0x00020ba0
        /*1598*/ 	.word	0x00000006
        /*159c*/ 	.word	0x00000000
        /*15a0*/ 	.short	0x010a
        /*15a2*/ 	.byte	0x3f
	.zero		1


	//   ....[47]....
        /*15a4*/ 	.word	0x00020fd0
        /*15a8*/ 	.word	0x00000005
        /*15ac*/ 	.word	0x00000000
        /*15b0*/ 	.short	0x010a
        /*15b2*/ 	.byte	0x3f
	.zero		1


	//   ....[48]....
        /*15b4*/ 	.word	0x00021080
        /*15b8*/ 	.word	0x00000006
        /*15bc*/ 	.word	0x00000000
        /*15c0*/ 	.short	0x010a
        /*15c2*/ 	.byte	0x3f
	.zero		1


	//   ....[49]....
        /*15c4*/ 	.word	0x00021d90
        /*15c8*/ 	.word	0x00000005
        /*15cc*/ 	.word	0x00000000
        /*15d0*/ 	.short	0x0101
        /*15d2*/ 	.byte	0x3f
	.zero		1


	//   ....[50]....
        /*15d4*/ 	.word	0x0002bac0
        /*15d8*/ 	.word	0x00000004
        /*15dc*/ 	.word	0x00000000
        /*15e0*/ 	.short	0x0101
        /*15e2*/ 	.byte	0x3f
	.zero		1


	//   ....[51]....
        /*15e4*/ 	.word	0x0002ea90
        /*15e8*/ 	.word	0x00000003
        /*15ec*/ 	.word	0x00000000
        /*15f0*/ 	.short	0x0101
        /*15f2*/ 	.byte	0x3f
	.zero		1


	//   ....[52]....
        /*15f4*/ 	.word	0x0002f390
        /*15f8*/ 	.word	0x00000008
        /*15fc*/ 	.word	0x00000000
        /*1600*/ 	.short	0x0101
        /*1602*/ 	.byte	0x3f
	.zero		1


	//   ....[53]....
        /*1604*/ 	.word	0x00033e50
        /*1608*/ 	.word	0x00000012
        /*160c*/ 	.word	0x00032420
        /*1610*/ 	.short	0x010a
        /*1612*/ 	.byte	0x3f
	.zero		1


	//   ....[54]....
        /*1614*/ 	.word	0x00033f20
        /*1618*/ 	.word	0x00000005
        /*161c*/ 	.word	0x000324a0
        /*1620*/ 	.short	0x010a
        /*1622*/ 	.byte	0x3f
	.zero		1


	//   ....[55]....
        /*1624*/ 	.word	0x00034160
        /*1628*/ 	.word	0x00000005
        /*162c*/ 	.word	0x000324c0
        /*1630*/ 	.short	0x010a
        /*1632*/ 	.byte	0x3f
	.zero		1


	//   ....[56]....
        /*1634*/ 	.word	0x00034800
        /*1638*/ 	.word	0x00000006
        /*163c*/ 	.word	0x000324a0
        /*1640*/ 	.short	0x010a
        /*1642*/ 	.byte	0x3f
	.zero		1


	//   ....[57]....
        /*1644*/ 	.word	0x00034a30
        /*1648*/ 	.word	0x00000006
        /*164c*/ 	.word	0x000324c0
        /*1650*/ 	.short	0x010a
        /*1652*/ 	.byte	0x3f
	.zero		1


	//   ....[58]....
        /*1654*/ 	.word	0x00035fe0
        /*1658*/ 	.word	0x00000000
        /*165c*/ 	.word	0x00032440
        /*1660*/ 	.short	0x010a
        /*1662*/ 	.byte	0x3f
	.zero		1


	//   ....[59]....
        /*1664*/ 	.word	0x00036df0
        /*1668*/ 	.word	0x00000012
        /*166c*/ 	.word	0x00032400
        /*1670*/ 	.short	0x0107
        /*1672*/ 	.byte	0x3f
	.zero		1


	//   ....[60]....
        /*1674*/ 	.word	0x00036eb0
        /*1678*/ 	.word	0x00000012
        /*167c*/ 	.word	0x00032400
        /*1680*/ 	.short	0x0101
        /*1682*/ 	.byte	0x3f
	.zero		1


	//   ....[61]....
        /*1684*/ 	.word	0x00037aa0
        /*1688*/ 	.word	0x00000012
        /*168c*/ 	.word	0x00032410
        /*1690*/ 	.short	0x0107
        /*1692*/ 	.byte	0x3f
	.zero		1


	//   ....[62]....
        /*1694*/ 	.word	0x00037ba0
        /*1698*/ 	.word	0x00000012
        /*169c*/ 	.word	0x00032410
        /*16a0*/ 	.short	0x0101
        /*16a2*/ 	.byte	0x3f
	.zero		1


	//   ....[63]....
        /*16a4*/ 	.word	0x00037bc0
        /*16a8*/ 	.word	0x00000012
        /*16ac*/ 	.word	0x00032420
        /*16b0*/ 	.short	0x010a
        /*16b2*/ 	.byte	0x3f
	.zero		1


	//   ....[64]....
        /*16b4*/ 	.word	0x00037ca0
        /*16b8*/ 	.word	0x00000002
        /*16bc*/ 	.word	0x00032460
        /*16c0*/ 	.short	0x010a
        /*16c2*/ 	.byte	0x3f
	.zero		1


	//   ....[65]....
        /*16c4*/ 	.word	0x000385d0
        /*16c8*/ 	.word	0x00000002
        /*16cc*/ 	.word	0x00032440
        /*16d0*/ 	.short	0x010a
        /*16d2*/ 	.byte	0x3f
	.zero		1


	//   ....[66]....
        /*16d4*/ 	.word	0x00038800
        /*16d8*/ 	.word	0x00000002
        /*16dc*/ 	.word	0x00032460
        /*16e0*/ 	.short	0x010a
        /*16e2*/ 	.byte	0x3f
	.zero		1


	//   ....[67]....
        /*16e4*/ 	.word	0x00039000
        /*16e8*/ 	.word	0x00000003
        /*16ec*/ 	.word	0x00032440
        /*16f0*/ 	.short	0x010a
        /*16f2*/ 	.byte	0x3f
	.zero		1


	//   ....[68]....
        /*16f4*/ 	.word	0x00039230
        /*16f8*/ 	.word	0x00000003
        /*16fc*/ 	.word	0x00032460
        /*1700*/ 	.short	0x010a
        /*1702*/ 	.byte	0x3f
	.zero		1


	//   ....[69]....
        /*1704*/ 	.word	0x000399d0
        /*1708*/ 	.word	0x00000003
        /*170c*/ 	.word	0x00032440
        /*1710*/ 	.short	0x010a
        /*1712*/ 	.byte	0x3f
	.zero		1


	//   ....[70]....
        /*1714*/ 	.word	0x00039c00
        /*1718*/ 	.word	0x00000003
        /*171c*/ 	.word	0x00032460
        /*1720*/ 	.short	0x010a
        /*1722*/ 	.byte	0x3f
	.zero		1


	//   ....[71]....
        /*1724*/ 	.word	0x0003b5a0
        /*1728*/ 	.word	0x00000000
        /*172c*/ 	.word	0x00032420
        /*1730*/ 	.short	0x010a
        /*1732*/ 	.byte	0x3f
	.zero		1


	//   ....[72]....
        /*1734*/ 	.word	0x0003b780
        /*1738*/ 	.word	0x00000006
        /*173c*/ 	.word	0x00000000
        /*1740*/ 	.short	0x010a
        /*1742*/ 	.byte	0x3f
	.zero		1


	//   ....[73]....
        /*1744*/ 	.word	0x0003b7b0
        /*1748*/ 	.word	0x00000007
        /*174c*/ 	.word	0x00000000
        /*1750*/ 	.short	0x010a
        /*1752*/ 	.byte	0x3f
	.zero		1


	//   ....[74]....
        /*1754*/ 	.word	0x0003b810
        /*1758*/ 	.word	0x00000004
        /*175c*/ 	.word	0x00000000
        /*1760*/ 	.short	0x010a
        /*1762*/ 	.byte	0x3f
	.zero		1


	//   ....[75]....
        /*1764*/ 	.word	0x0003b840
        /*1768*/ 	.word	0x00000003
        /*176c*/ 	.word	0x00000000
        /*1770*/ 	.short	0x010a
        /*1772*/ 	.byte	0x3f
	.zero		1


	//   ....[76]....
        /*1774*/ 	.word	0x0003b8a0
        /*1778*/ 	.word	0x00000044
        /*177c*/ 	.word	0x00032490
        /*1780*/ 	.short	0x010a
        /*1782*/ 	.byte	0x3f
	.zero		1


	//   ....[77]....
        /*1784*/ 	.word	0x0003b8f0
        /*1788*/ 	.word	0x00000044
        /*178c*/ 	.word	0x00032490
        /*1790*/ 	.short	0x010a
        /*1792*/ 	.byte	0x3f
	.zero		1


	//   ....[78]....
        /*1794*/ 	.word	0x0003b940
        /*1798*/ 	.word	0x00000044
        /*179c*/ 	.word	0x00032490
        /*17a0*/ 	.short	0x010a
        /*17a2*/ 	.byte	0x3f
	.zero		1


	//   ....[79]....
        /*17a4*/ 	.word	0x0003b990
        /*17a8*/ 	.word	0x00000044
        /*17ac*/ 	.word	0x000324b0
        /*17b0*/ 	.short	0x010a
        /*17b2*/ 	.byte	0x3f
	.zero		1


	//   ....[80]....
        /*17b4*/ 	.word	0x0003be10
        /*17b8*/ 	.word	0x00000002
        /*17bc*/ 	.word	0x00032400
        /*17c0*/ 	.short	0x010a
        /*17c2*/ 	.byte	0x3f
	.zero		1


	//   ....[81]....
        /*17c4*/ 	.word	0x0003c400
        /*17c8*/ 	.word	0x00000002
        /*17cc*/ 	.word	0x00032400
        /*17d0*/ 	.short	0x010a
        /*17d2*/ 	.byte	0x3f
	.zero		1


	//   ....[82]....
        /*17d4*/ 	.word	0x0003c450
        /*17d8*/ 	.word	0x00000002
        /*17dc*/ 	.word	0x00000000
        /*17e0*/ 	.short	0x010a
        /*17e2*/ 	.byte	0x3f
	.zero		1


	//   ....[83]....
        /*17e4*/ 	.word	0x0003c4a0
        /*17e8*/ 	.word	0x00000004
        /*17ec*/ 	.word	0x00000000
        /*17f0*/ 	.short	0x010a
        /*17f2*/ 	.byte	0x3f
	.zero		1


	//   ....[84]....
        /*17f4*/ 	.word	0x0003c4f0
        /*17f8*/ 	.word	0x00000000
        /*17fc*/ 	.word	0x00000000
        /*1800*/ 	.short	0x010a
        /*1802*/ 	.byte	0x3f
	.zero		1


	//   ....[85]....
        /*1804*/ 	.word	0x0003c540
        /*1808*/ 	.word	0x00000006
        /*180c*/ 	.word	0x00000000
        /*1810*/ 	.short	0x010a
        /*1812*/ 	.byte	0x3f
	.zero		1


	//   ....[86]....
        /*1814*/ 	.word	0x0003c590
        /*1818*/ 	.word	0x00000006
        /*181c*/ 	.word	0x00000000
        /*1820*/ 	.short	0x010a
        /*1822*/ 	.byte	0x3f
	.zero		1


	//   ....[87]....
        /*1824*/ 	.word	0x0003c5e0
        /*1828*/ 	.word	0x00000006
        /*182c*/ 	.word	0x00000000
        /*1830*/ 	.short	0x010a
        /*1832*/ 	.byte	0x3f
	.zero		1


	//   ....[88]....
        /*1834*/ 	.word	0x0003d1d0
        /*1838*/ 	.word	0x00000012
        /*183c*/ 	.word	0x00032420
        /*1840*/ 	.short	0x010a
        /*1842*/ 	.byte	0x3f
	.zero		1


	//   ....[89]....
        /*1844*/ 	.word	0x0003d220
        /*1848*/ 	.word	0x00000005
        /*184c*/ 	.word	0x000324a0
        /*1850*/ 	.short	0x010a
        /*1852*/ 	.byte	0x3f
	.zero		1


	//   ....[90]....
        /*1854*/ 	.word	0x0003d270
        /*1858*/ 	.word	0x00000005
        /*185c*/ 	.word	0x000324c0
        /*1860*/ 	.short	0x010a
        /*1862*/ 	.byte	0x3f
	.zero		1


	//   ....[91]....
        /*1864*/ 	.word	0x0003d2c0
        /*1868*/ 	.word	0x00000006
        /*186c*/ 	.word	0x000324a0
        /*1870*/ 	.short	0x010a
        /*1872*/ 	.byte	0x3f
	.zero		1


	//   ....[92]....
        /*1874*/ 	.word	0x0003d310
        /*1878*/ 	.word	0x00000006
        /*187c*/ 	.word	0x000324c0
        /*1880*/ 	.short	0x010a
        /*1882*/ 	.byte	0x3f
	.zero		1


	//   ....[93]....
        /*1884*/ 	.word	0x0003d4b0
        /*1888*/ 	.word	0x00000000
        /*188c*/ 	.word	0x00032440
        /*1890*/ 	.short	0x010a
        /*1892*/ 	.byte	0x3f
	.zero		1


	//   ....[94]....
        /*1894*/ 	.word	0x0003ee00
        /*1898*/ 	.word	0x00000012
        /*189c*/ 	.word	0x00032420
        /*18a0*/ 	.short	0x010a
        /*18a2*/ 	.byte	0x3f
	.zero		1


	//   ....[95]....
        /*18a4*/ 	.word	0x0003ee50
        /*18a8*/ 	.word	0x00000002
        /*18ac*/ 	.word	0x00032460
        /*18b0*/ 	.short	0x010a
        /*18b2*/ 	.byte	0x3f
	.zero		1


	//   ....[96]....
        /*18b4*/ 	.word	0x0003eea0
        /*18b8*/ 	.word	0x00000002
        /*18bc*/ 	.word	0x00032440
        /*18c0*/ 	.short	0x010a
        /*18c2*/ 	.byte	0x3f
	.zero		1


	//   ....[97]....
        /*18c4*/ 	.word	0x0003eef0
        /*18c8*/ 	.word	0x00000002
        /*18cc*/ 	.word	0x00032460
        /*18d0*/ 	.short	0x010a
        /*18d2*/ 	.byte	0x3f
	.zero		1


	//   ....[98]....
        /*18d4*/ 	.word	0x0003ef40
        /*18d8*/ 	.word	0x00000003
        /*18dc*/ 	.word	0x00032440
        /*18e0*/ 	.short	0x010a
        /*18e2*/ 	.byte	0x3f
	.zero		1


	//   ....[99]....
        /*18e4*/ 	.word	0x0003ef90
        /*18e8*/ 	.word	0x00000003
        /*18ec*/ 	.word	0x00032460
        /*18f0*/ 	.short	0x010a
        /*18f2*/ 	.byte	0x3f
	.zero		1


	//   ....[100]....
        /*18f4*/ 	.word	0x0003efe0
        /*18f8*/ 	.word	0x00000003
        /*18fc*/ 	.word	0x00032440
        /*1900*/ 	.short	0x010a
        /*1902*/ 	.byte	0x3f
	.zero		1


	//   ....[101]....
        /*1904*/ 	.word	0x0003f030
        /*1908*/ 	.word	0x00000003
        /*190c*/ 	.word	0x00032460
        /*1910*/ 	.short	0x010a
        /*1912*/ 	.byte	0x3f
	.zero		1


	//   ....[102]....
        /*1914*/ 	.word	0x0003fbb0
        /*1918*/ 	.word	0x00000000
        /*191c*/ 	.word	0x00032420
        /*1920*/ 	.short	0x010a
        /*1922*/ 	.byte	0x3f
	.zero		1


	//   ....[103]....
        /*1924*/ 	.word	0x0003fd50
        /*1928*/ 	.word	0x00000006
        /*192c*/ 	.word	0x00000000
        /*1930*/ 	.short	0x010a
        /*1932*/ 	.byte	0x3f
	.zero		1


	//   ....[104]....
        /*1934*/ 	.word	0x0003fda0
        /*1938*/ 	.word	0x00000007
        /*193c*/ 	.word	0x00000000
        /*1940*/ 	.short	0x010a
        /*1942*/ 	.byte	0x3f
	.zero		1


	//   ....[105]....
        /*1944*/ 	.word	0x0003fdf0
        /*1948*/ 	.word	0x00000004
        /*194c*/ 	.word	0x00000000
        /*1950*/ 	.short	0x010a
        /*1952*/ 	.byte	0x3f
	.zero		1


	//   ....[106]....
        /*1954*/ 	.word	0x0003ff80
        /*1958*/ 	.word	0x00000000
        /*195c*/ 	.word	0x00000000
        /*1960*/ 	.short	0x010a
        /*1962*/ 	.byte	0x3f
	.zero		1


	//   ....[107]....
        /*1964*/ 	.word	0x00040080
        /*1968*/ 	.word	0x00000003
        /*196c*/ 	.word	0x00000000
        /*1970*/ 	.short	0x010a
        /*1972*/ 	.byte	0x3f
	.zero		1


	//   ....[108]....
        /*1974*/ 	.word	0x000404a0
        /*1978*/ 	.word	0x00000003
        /*197c*/ 	.word	0x00032410
        /*1980*/ 	.short	0x010a
        /*1982*/ 	.byte	0x3f
	.zero		1


	//   ....[109]....
        /*1984*/ 	.word	0x000405c0
        /*1988*/ 	.word	0x00000003
        /*198c*/ 	.word	0x00000000
        /*1990*/ 	.short	0x010a
        /*1992*/ 	.byte	0x3f
	.zero		1


	//   ....[110]....
        /*1994*/ 	.word	0x000406c0
        /*1998*/ 	.word	0x0000000a
        /*199c*/ 	.word	0x00000000
        /*19a0*/ 	.short	0x010a
        /*19a2*/ 	.byte	0x3f
	.zero		1


	//   ....[111]....
        /*19a4*/ 	.word	0x00041430
        /*19a8*/ 	.word	0x0000000a
        /*19ac*/ 	.word	0x00000000
        /*19b0*/ 	.short	0x0101
        /*19b2*/ 	.byte	0x3f
	.zero		1


	//   ....[112]....
        /*19b4*/ 	.word	0x0004b9a0
        /*19b8*/ 	.word	0x00000000
        /*19bc*/ 	.word	0x00000000
        /*19c0*/ 	.short	0x0101
        /*19c2*/ 	.byte	0x3f
	.zero		1


	//   ....[113]....
        /*19c4*/ 	.word	0x0004b9d0
        /*19c8*/ 	.word	0x00000003
        /*19cc*/ 	.word	0x00000000
        /*19d0*/ 	.short	0x010a
        /*19d2*/ 	.byte	0x3f
	.zero		1


	//   ....[114]....
        /*19d4*/ 	.word	0x0004ba20
        /*19d8*/ 	.word	0x00000003
        /*19dc*/ 	.word	0x00032410
        /*19e0*/ 	.short	0x010a
        /*19e2*/ 	.byte	0x3f
	.zero		1


	//   ....[115]....
        /*19e4*/ 	.word	0x0004ba70
        /*19e8*/ 	.word	0x0000000a
        /*19ec*/ 	.word	0x00000000
        /*19f0*/ 	.short	0x010a
        /*19f2*/ 	.byte	0x3f
	.zero		1


	//----- nvinfo : EIATTR_NUM_MBARRIERS
	.align		4
.L_1451:
        /*19f4*/ 	.byte	0x03, 0x38
        /*19f6*/ 	.short	0x0017


	//----- nvinfo : EIATTR_EXIT_INSTR_OFFSETS
	.align		4
        /*19f8*/ 	.byte	0x04, 0x1c
        /*19fa*/ 	.short	(.L_1453 - .L_1452)


	//   ....[0]....
.L_1452:
        /*19fc*/ 	.word	0x0003b890


	//----- nvinfo : EIATTR_MAX_THREADS
	.align		4
.L_1453:
        /*1a00*/ 	.byte	0x04, 0x05
        /*1a02*/ 	.short	(.L_1455 - .L_1454)
.L_1454:
        /*1a04*/ 	.word	0x00000180
        /*1a08*/ 	.word	0x00000001
        /*1a0c*/ 	.word	0x00000001


	//----- nvinfo : EIATTR_CRS_STACK_SIZE
	.align		4
.L_1455:
        /*1a10*/ 	.byte	0x04, 0x1e
        /*1a12*/ 	.short	(.L_1457 - .L_1456)
.L_1456:
        /*1a14*/ 	.word	0x00000000


	//----- nvinfo : EIATTR_CBANK_PARAM_SIZE
	.align		4
.L_1457:
        /*1a18*/ 	.byte	0x03, 0x19
        /*1a1a*/ 	.short	0x0bf0


	//----- nvinfo : EIATTR_PARAM_CBANK
	.align		4
        /*1a1c*/ 	.byte	0x04, 0x0a
        /*1a1e*/ 	.short	(.L_1459 - .L_1458)
	.align		4
.L_1458:
        /*1a20*/ 	.word	index@(.nv.constant0._ZN7cutlass13device_kernelIN5flash11enable_sm90INS1_16FlashAttnFwdSm90INS1_25CollectiveMainloopFwdSm90ILi2EN4cute5tupleIJNS5_1CILi1EEES8_S8_EEENS6_IJNS7_ILi128EEENS7_ILi96EEENS7_ILi64EEEEEELi256ENS_10bfloat16_tEfNS_4arch4Sm90ELb0ELb1ELb1ELb1ELb0ELb1ELb1ELb1ELb0ELb1ELb1ELb0EEENS1_21CollectiveEpilogueFwdINS6_IJSA_NS7_ILi256EEESB_EEES9_SE_SG_Li256ELb1ELb1ELb1ELb0EEENS1_36VarlenDynamicPersistentTileSchedulerILi128ELi96ELi256ELi128ELb1ELb1ELb1ELb1ELb0ELb1EEEEEEEEEvNT_6ParamsE)
        /*1a24*/ 	.short	0x0210
        /*1a26*/ 	.short	0x0bf0


	//----- nvinfo : EIATTR_SW_WAR
	.align		4
.L_1459:
        /*1a28*/ 	.byte	0x04, 0x36
        /*1a2a*/ 	.short	(.L_1461 - .L_1460)
.L_1460:
        /*1a2c*/ 	.word	0x00000008
.L_1461:


//--------------------- .nv.info._ZN7cutlass13device_kernelIN5flash11enable_sm90INS1_16FlashAttnFwdSm90INS1_25CollectiveMainloopFwdSm90ILi2EN4cute5tupleIJNS5_1CILi1EEES8_S8_EEENS6_IJNS7_ILi128EEENS7_ILi96EEENS7_ILi64EEEEEELi256ENS_10bfloat16_tEfNS_4arch4Sm90ELb1ELb0ELb1ELb0ELb0ELb0ELb0ELb1ELb0ELb1ELb1ELb0EEENS1_21CollectiveEpilogueFwdINS6_IJSA_NS7_ILi256EEESB_EEES9_SE_SG_Li256ELb0ELb1ELb1ELb0EEENS1_19SingleTileSchedulerILb0ELb1ELb1ELi128EEEEEEEEEvNT_6ParamsE --------------------------
	.section	.nv.info._ZN7cutlass13device_kernelIN5flash11enable_sm90INS1_16FlashAttnFwdSm90INS1_25CollectiveMainloopFwdSm90ILi2EN4cute5tupleIJNS5_1CILi1EEES8_S8_EEENS6_IJNS7_ILi128EEENS7_ILi96EEENS7_ILi64EEEEEELi256ENS_10bfloat16_tEfNS_4arch4Sm90ELb1ELb0ELb1ELb0ELb0ELb0ELb0ELb1ELb0ELb1ELb1ELb0EEENS1_21CollectiveEpilogueFwdINS6_IJSA_NS7_ILi256EEESB_EEES9_SE_SG_Li256ELb0ELb1ELb1ELb0EEENS1_19SingleTileSchedulerILb0ELb1ELb1ELi128EEEEEEEEEvNT_6ParamsE,"",@"SHT_CUDA_INFO"
	.sectionflags	@""
	.align	4


	//----- nvinfo : EIATTR_CUDA_API_VERSION
	.align		4
        /*0000*/ 	.byte	0x04, 0x37
        /*0002*/ 	.short	(.L_1463 - .L_1462)
.L_1462:
        /*0004*/ 	.word	0x00000082


	//----- nvinfo : EIATTR_KPARAM_INFO
	.align		4
.L_1463:
        /*0008*/ 	.byte	0x04, 0x17
        /*000a*/ 	.short	(.L_1465 - .L_1464)
.L_1464:
        /*000c*/ 	.word	0x00000000
        /*0010*/ 	.short	0x0000
        /*0012*/ 	.short	0x0070
        /*0014*/ 	.byte	0x00, 0xf0, 0x01, 0x28


	//----- nvinfo : EIATTR_SPARSE_MMA_MASK
	.align		4
.L_1465:
        /*0018*/ 	.byte	0x03, 0x50
        /*001a*/ 	.short	0x0000


	//----- nvinfo : EIATTR_MAXREG_COUNT
	.align		4
        /*001c*/ 	.byte	0x03, 0x1b
        /*001e*/ 	.short	0x00a8


	//----- nvinfo : EIATTR_NUM_BARRIERS
	.align		4
        /*0020*/ 	.byte	0x02, 0x4c
        /*0022*/ 	.byte	0x10
	.zero		1


	//----- nvinfo : EIATTR_EXTERNS
	.align		4
        /*0024*/ 	.byte	0x04, 0x0f
        /*0026*/ 	.short	(.L_1467 - .L_1466)


	//   ....[0]....
	.align		4
.L_1466:
        /*0028*/ 	.word	index@(__assertfail)


	//----- nvinfo : EIATTR_ANNOTATIONS
	.align		4
.L_1467:
        /*002c*/ 	.byte	0x04, 0x55
        /*002e*/ 	.short	(.L_1469 - .L_1468)


	//   ....[0]....
.L_1468:
        /*0030*/ 	.word	0x00000001
        /*0034*/ 	.byte	0xf0, 0xbd, 0x00, 0x00, 0x01, 0x00, 0x00, 0x00, 0x70, 0xc2, 0x00, 0x00, 0x01, 0x00, 0x00, 0x00
        /*0044*/ 	.byte	0xc0, 0xc2, 0x00, 0x00, 0x01, 0x00, 0x00, 0x00, 0xa0, 0xc4, 0x00, 0x00, 0x01, 0x00, 0x00, 0x00
        /*0054*/ 	.byte	0x90, 0xc5, 0x00, 0x00, 0x01, 0x00, 0x00, 0x00, 0xd0, 0xd1, 0x00, 0x00, 0x01, 0x00, 0x00, 0x00
        /*0064*/ 	.byte	0x80, 0xd5, 0x00, 0x00, 0x01, 0x00, 0x00, 0x00, 0xb0, 0xd7, 0x00, 0x00, 0x01, 0x00, 0x00, 0x00
        /*0074*/ 	.byte	0xf0, 0xdf, 0x00, 0x00, 0x01, 0x00, 0x00, 0x00, 0x80, 0xe8, 0x00, 0x00


	//----- nvinfo : EIATTR_MERCURY_ISA_VERSION
	.align		4
.L_1469:
        /*0080*/ 	.byte	0x03, 0x5f
        /*0082*/ 	.short	0x0101


	//----- nvinfo : EIATTR_INT_WARP_WIDE_INSTR_OFFSETS
	.align		4
        /*0084*/ 	.byte	0x04, 0x31
        /*0086*/ 	.short	(.L_1471 - .L_1470)


	//   ....[0]....
.L_1470:
        /*0088*/ 	.word	0x00000130


	//   ....[1]....
        /*008c*/ 	.word	0x00000170


	//   ....[2]....
        /*0090*/ 	.word	0x000001e0


	//----- nvinfo : EIATTR_COOP_GROUP_MASK_REGIDS
	.align		4
.L_1471:
        /*0094*/ 	.byte	0x04, 0x29
        /*0096*/ 	.short	(.L_1473 - .L_1472)


	//   ....[0]....
.L_1472:
        /*0098*/ 	.word	0xffffffff


	//   ....[1]....
        /*009c*/ 	.word	0xffffffff


	//   ....[2]....
        /*00a0*/ 	.word	0xffffffff


	//   ....[3]....
        /*00a4*/ 	.word	0xffffffff


	//   ....[4]....
        /*00a8*/ 	.word	0xffffffff


	//   ....[5]....
        /*00ac*/ 	.word	0xffffffff


	//   ....[6]....
        /*00b0*/ 	.word	0xffffffff


	//   ....[7]....
        /*00b4*/ 	.word	0xffffffff


	//   ....[8]....
        /*00b8*/ 	.word	0xffffffff


	//   ....[9]....
        /*00bc*/ 	.word	0xffffffff


	//   ....[10]....
        /*00c0*/ 	.word	0xffffffff


	//   ....[11]....
        /*00c4*/ 	.word	0xffffffff


	//   ....[12]....
        /*00c8*/ 	.word	0xffffffff


	//   ....[13]....
        /*00cc*/ 	.word	0xffffffff


	//   ....[14]....
        /*00d0*/ 	.word	0xffffffff


	//   ....[15]....
        /*00d4*/ 	.word	0xffffffff


	//   ....[16]....
        /*00d8*/ 	.word	0xffffffff


	//   ....[17]....
        /*00dc*/ 	.word	0xffffffff


	//   ....[18]....
        /*00e0*/ 	.word	0xffffffff


	//   ....[19]....
        /*00e4*/ 	.word	0xffffffff


	//   ....[20]....
        /*00e8*/ 	.word	0xffffffff


	//   ....[21]....
        /*00ec*/ 	.word	0xffffffff


	//   ....[22]....
        /*00f0*/ 	.word	0xffffffff


	//   ....[23]....
        /*00f4*/ 	.word	0xffffffff


	//   ....[24]....
        /*00f8*/ 	.word	0xffffffff


	//   ....[25]....
        /*00fc*/ 	.word	0xffffffff


	//   ....[26]....
        /*0100*/ 	.word	0xffffffff


	//   ....[27]....
        /*0104*/ 	.word	0xffffffff


	//   ....[28]....
        /*0108*/ 	.word	0xffffffff


	//   ....[29]....
        /*010c*/ 	.word	0xffffffff


	//   ....[30]....
        /*0110*/ 	.word	0xffffffff


	//   ....[31]....
        /*0114*/ 	.word	0xffffffff


	//   ....[32]....
        /*0118*/ 	.word	0xffffffff


	//   ....[33]....
        /*011c*/ 	.word	0xffffffff


	//   ....[34]....
        /*0120*/ 	.word	0xffffffff


	//   ....[35]....
        /*0124*/ 	.word	0xffffffff


	//   ....[36]....
        /*0128*/ 	.word	0xffffffff


	//   ....[37]....
        /*012c*/ 	.word	0xffffffff


	//   ....[38]....
        /*0130*/ 	.word	0xffffffff


	//   ....[39]....
        /*0134*/ 	.word	0xffffffff


	//   ....[40]....
        /*0138*/ 	.word	0xffffffff


	//   ....[41]....
        /*013c*/ 	.word	0xffffffff


	//   ....[42]....
        /*0140*/ 	.word	0xffffffff


	//   ....[43]....
        /*0144*/ 	.word	0xffffffff


	//   ....[44]....
        /*0148*/ 	.word	0xffffffff


	//   ....[45]....
        /*014c*/ 	.word	0xffffffff


	//   ....[46]....
        /*0150*/ 	.word	0xffffffff


	//   ....[47]....
        /*0154*/ 	.word	0xffffffff


	//   ....[48]....
        /*0158*/ 	.word	0xffffffff


	//   ....[49]....
        /*015c*/ 	.word	0xffffffff


	//   ....[50]....
        /*0160*/ 	.word	0xffffffff


	//   ....[51]....
        /*0164*/ 	.word	0xffffffff


	//   ....[52]....
        /*0168*/ 	.word	0xffffffff


	//   ....[53]....
        /*016c*/ 	.word	0xffffffff


	//   ....[54]....
        /*0170*/ 	.word	0xffffffff


	//   ....[55]....
        /*0174*/ 	.word	0x0500000f


	//   ....[56]....
        /*0178*/ 	.word	0x0500000f


	//   ....[57]....
        /*017c*/ 	.word	0x0500000f


	//   ....[58]....
        /*0180*/ 	.word	0x0500000f


	//   ....[59]....
        /*0184*/ 	.word	0x0500000f


	//   ....[60]....
        /*0188*/ 	.word	0x0500000f


	//   ....[61]....
        /*018c*/ 	.word	0x0500000f


	//   ....[62]....
        /*0190*/ 	.word	0x0500000f


	//   ....[63]....
        /*0194*/ 	.word	0x0500000f


	//   ....[64]....
        /*0198*/ 	.word	0x0500000f


	//   ....[65]....
        /*019c*/ 	.word	0x0500000f


	//   ....[66]....
        /*01a0*/ 	.word	0x0500000f


	//   ....[67]....
        /*01a4*/ 	.word	0x0500000f


	//   ....[68]....
        /*01a8*/ 	.word	0x0500000f


	//   ....[69]....
        /*01ac*/ 	.word	0x0500000f


	//   ....[70]....
        /*01b0*/ 	.word	0x0500000f


	//   ....[71]....
        /*01b4*/ 	.word	0x0500000f


	//   ....[72]....
        /*01b8*/ 	.word	0x0500000f


	//----- nvinfo : EIATTR_COOP_GROUP_INSTR_OFFSETS
	.align		4
.L_1473:
        /*01bc*/ 	.byte	0x04, 0x28
        /*01be*/ 	.short	(.L_1475 - .L_1474)


	//   ....[0]....
.L_1474:
        /*01c0*/ 	.word	0x00000060


	//   ....[1]....
        /*01c4*/ 	.word	0x00000140


	//   ....[2]....
        /*01c8*/ 	.word	0x00000190


	//   ....[3]....
        /*01cc*/ 	.word	0x000003c0


	//   ....[4]....
        /*01d0*/ 	.word	0x00000520


	//   ....[5]....
        /*01d4*/ 	.word	0x00000640


	//   ....[6]....
        /*01d8*/ 	.word	0x000007a0


	//   ....[7]....
        /*01dc*/ 	.word	0x00001430


	//   ....[8]....
        /*01e0*/ 	.word	0x00001ad0


	//   ....[9]....
        /*01e4*/ 	.word	0x00001b10


	//   ....[10]....
        /*01e8*/ 	.word	0x000025e0


	//   ....[11]....
        /*01ec*/ 	.word	0x00002670


	//   ....[12]....
        /*01f0*/ 	.word	0x00002d90


	//   ....[13]....
        /*01f4*/ 	.word	0x00002de0


	//   ....[14]....
        /*01f8*/ 	.word	0x00003ec0


	//   ....[15]....
        /*01fc*/ 	.word	0x000045f0


	//   ....[16]....
        /*0200*/ 	.word	0x00004870


	//   ....[17]....
        /*0204*/ 	.word	0x00004910


	//   ....[18]....
        /*0208*/ 	.word	0x00005020


	//   ....[19]....
        /*020c*/ 	.word	0x000051f0


	//   ....[20]....
        /*0210*/ 	.word	0x00006e60


	//   ....[21]....
        /*0214*/ 	.word	0x00006ef0


	//   ....[22]....
        /*0218*/ 	.word	0x000072e0


	//   ....[23]....
        /*021c*/ 	.word	0x000074a0


	//   ....[24]....
        /*0220*/ 	.word	0x00008860


	//   ....[25]....
        /*0224*/ 	.word	0x000088b0


	//   ....[26]....
        /*0228*/ 	.word	0x000088e0


	//   ....[27]....
        /*022c*/ 	.word	0x00008910


	//   ....[28]....
        /*0230*/ 	.word	0x000099c0


	//   ....[29]....
        /*0234*/ 	.word	0x00009a20


	//   ....[30]....
        /*0238*/ 	.word	0x00009a60


	//   ....[31]....
        /*023c*/ 	.word	0x00009aa0


	//   ....[32]....
        /*0240*/ 	.word	0x00009ac0


	//   ....[33]....
        /*0244*/ 	.word	0x00009af0


	//   ....[34]....
        /*0248*/ 	.word	0x0000a750


	//   ....[35]....
        /*024c*/ 	.word	0x0000a760


	//   ....[36]....
        /*0250*/ 	.word	0x0000b790


	//   ....[37]....
        /*0254*/ 	.word	0x0000c2b0


	//   ....[38]....
        /*0258*/ 	.word	0x0000cb60


	//   ....[39]....
        /*025c*/ 	.word	0x0000cb90


	//   ....[40]....
        /*0260*/ 	.word	0x0000cc10


	//   ....[41]....
        /*0264*/ 	.word	0x0000cc50


	//   ....[42]....
        /*0268*/ 	.word	0x0000ccb0


	//   ....[43]....
        /*026c*/ 	.word	0x0000cce0


	//   ....[44]....
        /*0270*/ 	.word	0x0000cd30


	//   ....[45]....
        /*0274*/ 	.word	0x0000cd70


	//   ....[46]....
        /*0278*/ 	.word	0x0000cdd0


	//   ....[47]....
        /*027c*/ 	.word	0x0000ce00


	//   ....[48]....
        /*0280*/ 	.word	0x0000ce50


	//   ....[49]....
        /*0284*/ 	.word	0x0000ce80


	//   ....[50]....
        /*0288*/ 	.word	0x0000cee0


	//   ....[51]....
        /*028c*/ 	.word	0x0000cf10


	//   ....[52]....
        /*0290*/ 	.word	0x0000cf30


	//   ....[53]....
        /*0294*/ 	.word	0x0000cf70


	//   ....[54]....
        /*0298*/ 	.word	0x0000f160


	//   ....[55]....
        /*029c*/ 	.word	0x0000f690


	//   ....[56]....
        /*02a0*/ 	.word	0x0000f810


	//   ....[57]....
        /*02a4*/ 	.word	0x0000f860


	//   ....[58]....
        /*02a8*/ 	.word	0x0000f920


	//   ....[59]....
        /*02ac*/ 	.word	0x0000f9e0


	//   ....[60]....
        /*02b0*/ 	.word	0x0000fa60


	//   ....[61]....
        /*02b4*/ 	.word	0x0000fb20


	//   ....[62]....
        /*02b8*/ 	.word	0x0000fba0


	//   ....[63]....
        /*02bc*/ 	.word	0x0000fc60


	//   ....[64]....
        /*02c0*/ 	.word	0x0000fce0


	//   ....[65]....
        /*02c4*/ 	.word	0x0000fda0


	//   ....[66]....
        /*02c8*/ 	.word	0x0000fe20


	//   ....[67]....
        /*02cc*/ 	.word	0x0000fed0


	//   ....[68]....
        /*02d0*/ 	.word	0x0000ff50


	//   ....[69]....
        /*02d4*/ 	.word	0x00010000


	//   ....[70]....
        /*02d8*/ 	.word	0x00010090


	//   ....[71]....
        /*02dc*/ 	.word	0x00010120


	//   ....[72]....
        /*02e0*/ 	.word	0x00010530


	//----- nvinfo : EIATTR_REG_RECONFIG
	.align		4
.L_1475:
        /*02e4*/ 	.byte	0x01, 0x54
	.zero		2


	//----- nvinfo : EIATTR_SYSCALL_OFFSETS
	.align		4
        /*02e8*/ 	.byte	0x04, 0x46
        /*02ea*/ 	.short	(.L_1477 - .L_1476)


	//   ....[0]....
.L_1476:
        /*02ec*/ 	.word	0x000015f0


	//   ....[1]....
        /*02f0*/ 	.word	0x0000bf70


	//   ....[2]....
        /*02f4*/ 	.word	0x0000c0b0


	//   ....[3]....
        /*02f8*/ 	.word	0x0000c1a0


	//   ....[4]....
        /*02fc*/ 	.word	0x0000c7f0


	//----- nvinfo : EIATTR_MBARRIER_INSTR_OFFSETS
	.align		4
.L_1477:
        /*0300*/ 	.byte	0x04, 0x39
        /*0302*/ 	.short	(.L_1479 - .L_1478)


	//   ....[0]....
.L_1478:
        /*0304*/ 	.word	0x00000270
        /*0308*/ 	.word	0x000000ff
        /*030c*/ 	.word	0x00022800
        /*0310*/ 	.short	0x0100
        /*0312*/ 	.byte	0x08
	.zero		1


	//   ....[1]....
        /*0314*/ 	.word	0x00000280
        /*0318*/ 	.word	0x000000ff
        /*031c*/ 	.word	0x00022820
        /*0320*/ 	.short	0x0100
        /*0322*/ 	.byte	0x08
	.zero		1


	//   ....[2]....
        /*0324*/ 	.word	0x00000370
        /*0328*/ 	.word	0x000000ff
        /*032c*/ 	.word	0x00022830
        /*0330*/ 	.short	0x0100
        /*0332*/ 	.byte	0x08
	.zero		1


	//   ....[3]....
        /*0334*/ 	.word	0x00000380
        /*0338*/ 	.word	0x000000ff
        /*033c*/ 	.word	0x00022840
        /*0340*/ 	.short	0x0100
        /*0342*/ 	.byte	0x08
	.zero		1


	//   ....[4]....
        /*0344*/ 	.word	0x00000390
        /*0348*/ 	.word	0x000000ff
        /*034c*/ 	.word	0x00022838
        /*0350*/ 	.short	0x0100
        /*0352*/ 	.byte	0x08
	.zero		1


	//   ....[5]....
        /*0354*/ 	.word	0x000003a0
        /*0358*/ 	.word	0x000000ff
        /*035c*/ 	.word	0x00022848
        /*0360*/ 	.short	0x0100
        /*0362*/ 	.byte	0x08
	.zero		1


	//   ....[6]....
        /*0364*/ 	.word	0x000004d0
        /*0368*/ 	.word	0x000000ff
        /*036c*/ 	.word	0x00022850
        /*0370*/ 	.short	0x0100
        /*0372*/ 	.byte	0x08
	.zero		1


	//   ....[7]....
        /*0374*/ 	.word	0x000004e0
        /*0378*/ 	.word	0x000000ff
        /*037c*/ 	.word	0x00022860
        /*0380*/ 	.short	0x0100
        /*0382*/ 	.byte	0x08
	.zero		1


	//   ....[8]....
        /*0384*/ 	.word	0x000004f0
        /*0388*/ 	.word	0x000000ff
        /*038c*/ 	.word	0x00022858
        /*0390*/ 	.short	0x0100
        /*0392*/ 	.byte	0x08
	.zero		1


	//   ....[9]....
        /*0394*/ 	.word	0x00000500
        /*0398*/ 	.word	0x000000ff
        /*039c*/ 	.word	0x00022868
        /*03a0*/ 	.short	0x0100
        /*03a2*/ 	.byte	0x08
	.zero		1


	//   ....[10]....
        /*03a4*/ 	.word	0x000005f0
        /*03a8*/ 	.word	0x000000ff
        /*03ac*/ 	.word	0x00022870
        /*03b0*/ 	.short	0x0100
        /*03b2*/ 	.byte	0x06
	.zero		1


	//   ....[11]....
        /*03b4*/ 	.word	0x00000600
        /*03b8*/ 	.word	0x000000ff
        /*03bc*/ 	.word	0x00022880
        /*03c0*/ 	.short	0x0100
        /*03c2*/ 	.byte	0x06
	.zero		1


	//   ....[12]....
        /*03c4*/ 	.word	0x00000610
        /*03c8*/ 	.word	0x000000ff
        /*03cc*/ 	.word	0x00022878
        /*03d0*/ 	.short	0x0100
        /*03d2*/ 	.byte	0x06
	.zero		1


	//   ....[13]....
        /*03d4*/ 	.word	0x00000620
        /*03d8*/ 	.word	0x000000ff
        /*03dc*/ 	.word	0x00022888
        /*03e0*/ 	.short	0x0100
        /*03e2*/ 	.byte	0x06
	.zero		1


	//   ....[14]....
        /*03e4*/ 	.word	0x00000750
        /*03e8*/ 	.word	0x000000ff
        /*03ec*/ 	.word	0x00022890
        /*03f0*/ 	.short	0x0100
        /*03f2*/ 	.byte	0x08
	.zero		1


	//   ....[15]....
        /*03f4*/ 	.word	0x00000760
        /*03f8*/ 	.word	0x000000ff
        /*03fc*/ 	.word	0x000228a0
        /*0400*/ 	.short	0x0100
        /*0402*/ 	.byte	0x08
	.zero		1


	//   ....[16]....
        /*0404*/ 	.word	0x00000770
        /*0408*/ 	.word	0x000000ff
        /*040c*/ 	.word	0x00022898
        /*0410*/ 	.short	0x0100
        /*0412*/ 	.byte	0x08
	.zero		1


	//   ....[17]....
        /*0414*/ 	.word	0x00000780
        /*0418*/ 	.word	0x000000ff
        /*041c*/ 	.word	0x000228a8
        /*0420*/ 	.short	0x0100
        /*0422*/ 	.byte	0x08
	.zero		1


	//   ....[18]....
        /*0424*/ 	.word	0x000008b0
        /*0428*/ 	.word	0x000000ff
        /*042c*/ 	.word	0x000228b0
        /*0430*/ 	.short	0x0100
        /*0432*/ 	.byte	0x08
	.zero		1


	//   ....[19]....
        /*0434*/ 	.word	0x000008c0
        /*0438*/ 	.word	0x000000ff
        /*043c*/ 	.word	0x000228c0
        /*0440*/ 	.short	0x0100
        /*0442*/ 	.byte	0x08
	.zero		1


	//   ....[20]....
        /*0444*/ 	.word	0x000008d0
        /*0448*/ 	.word	0x000000ff
        /*044c*/ 	.word	0x000228b8
        /*0450*/ 	.short	0x0100
        /*0452*/ 	.byte	0x08
	.zero		1


	//   ....[21]....
        /*0454*/ 	.word	0x000008e0
        /*0458*/ 	.word	0x000000ff
        /*045c*/ 	.word	0x000228c8
        /*0460*/ 	.short	0x0100
        /*0462*/ 	.byte	0x08
	.zero		1


	//   ....[22]....
        /*0464*/ 	.word	0x00001620
        /*0468*/ 	.word	0x000000ff
        /*046c*/ 	.word	0x00022800
        /*0470*/ 	.short	0x010a
        /*0472*/ 	.byte	0x27
	.zero		1


	//   ....[23]....
        /*0474*/ 	.word	0x000016b0
        /*0478*/ 	.word	0x000000ff
        /*047c*/ 	.word	0x00022830
        /*0480*/ 	.short	0x010a
        /*0482*/ 	.byte	0x27
	.zero		1


	//   ....[24]....
        /*0484*/ 	.word	0x000016f0
        /*0488*/ 	.word	0x000000ff
        /*048c*/ 	.word	0x00022830
        /*0490*/ 	.short	0x010a
        /*0492*/ 	.byte	0x27
	.zero		1


	//   ....[25]....
        /*0494*/ 	.word	0x00003320
        /*0498*/ 	.word	0x00000003
        /*049c*/ 	.word	0x00000000
        /*04a0*/ 	.short	0x0101
        /*04a2*/ 	.byte	0x3f
	.zero		1


	//   ....[26]....
        /*04a4*/ 	.word	0x000036d0
        /*04a8*/ 	.word	0x000000ff
        /*04ac*/ 	.word	0x00022850
        /*04b0*/ 	.short	0x010a
        /*04b2*/ 	.byte	0x27
	.zero		1


	//   ....[27]....
        /*04b4*/ 	.word	0x00003710
        /*04b8*/ 	.word	0x000000ff
        /*04bc*/ 	.word	0x00022850
        /*04c0*/ 	.short	0x010a
        /*04c2*/ 	.byte	0x27
	.zero		1


	//   ....[28]....
        /*04c4*/ 	.word	0x00003b20
        /*04c8*/ 	.word	0x0000000c
        /*04cc*/ 	.word	0x00000000
        /*04d0*/ 	.short	0x0101
        /*04d2*/ 	.byte	0x3f
	.zero		1


	//   ....[29]....
        /*04d4*/ 	.word	0x00003c60
        /*04d8*/ 	.word	0x000000ff
        /*04dc*/ 	.word	0x00022830
        /*04e0*/ 	.short	0x010a
        /*04e2*/ 	.byte	0x1d
	.zero		1


	//   ....[30]....
        /*04e4*/ 	.word	0x00003ca0
        /*04e8*/ 	.word	0x000000ff
        /*04ec*/ 	.word	0x00022830
        /*04f0*/ 	.short	0x010a
        /*04f2*/ 	.byte	0x1d
	.zero		1


	//   ....[31]....
        /*04f4*/ 	.word	0x00005870
        /*04f8*/ 	.word	0x00000003
        /*04fc*/ 	.word	0x00000000
        /*0500*/ 	.short	0x0101
        /*0502*/ 	.byte	0x3f
	.zero		1


	//   ....[32]....
        /*0504*/ 	.word	0x00006250
        /*0508*/ 	.word	0x000000ff
        /*050c*/ 	.word	0x00022850
        /*0510*/ 	.short	0x010a
        /*0512*/ 	.byte	0x1d
	.zero		1


	//   ....[33]....
        /*0514*/ 	.word	0x00006290
        /*0518*/ 	.word	0x000000ff
        /*051c*/ 	.word	0x00022850
        /*0520*/ 	.short	0x010a
        /*0522*/ 	.byte	0x1d
	.zero		1


	//   ....[34]....
        /*0524*/ 	.word	0x00006570
        /*0528*/ 	.word	0x000000b0
        /*052c*/ 	.word	0x00000000
        /*0530*/ 	.short	0x0101
        /*0532*/ 	.byte	0x3f
	.zero		1


	//   ....[35]....
        /*0534*/ 	.word	0x000066a0
        /*0538*/ 	.word	0x000000ff
        /*053c*/ 	.word	0x00022830
        /*0540*/ 	.short	0x010a
        /*0542*/ 	.byte	0x1a
	.zero		1


	//   ....[36]....
        /*0544*/ 	.word	0x000066e0
        /*0548*/ 	.word	0x000000ff
        /*054c*/ 	.word	0x00022830
        /*0550*/ 	.short	0x010a
        /*0552*/ 	.byte	0x1a
	.zero		1


	//   ....[37]....
        /*0554*/ 	.word	0x00007910
        /*0558*/ 	.word	0x00000098
        /*055c*/ 	.word	0x00000000
        /*0560*/ 	.short	0x0101
        /*0562*/ 	.byte	0x3f
	.zero		1


	//   ....[38]....
        /*0564*/ 	.word	0x00008530
        /*0568*/ 	.word	0x000000ff
        /*056c*/ 	.word	0x00022850
        /*0570*/ 	.short	0x010a
        /*0572*/ 	.byte	0x1a
	.zero		1


	//   ....[39]....
        /*0574*/ 	.word	0x00008570
        /*0578*/ 	.word	0x000000ff
        /*057c*/ 	.word	0x00022850
        /*0580*/ 	.short	0x010a
        /*0582*/ 	.byte	0x1a
	.zero		1


	//   ....[40]....
        /*0584*/ 	.word	0x00008840
        /*0588*/ 	.word	0x000000c6
        /*058c*/ 	.word	0x00000000
        /*0590*/ 	.short	0x0101
        /*0592*/ 	.byte	0x3f
	.zero		1


	//   ....[41]....
        /*0594*/ 	.word	0x00009ad0
        /*0598*/ 	.word	0x000000ff
        /*059c*/ 	.word	0x00000000
        /*05a0*/ 	.short	0x0101
        /*05a2*/ 	.byte	0x04
	.zero		1


	//   ....[42]....
        /*05a4*/ 	.word	0x0000c4e0
        /*05a8*/ 	.word	0x000000ff
        /*05ac*/ 	.word	0x00022840
        /*05b0*/ 	.short	0x010a
        /*05b2*/ 	.byte	0x26
	.zero		1


	//   ....[43]....
        /*05b4*/ 	.word	0x0000d040
        /*05b8*/ 	.word	0x000000ff
        /*05bc*/ 	.word	0x00022800
        /*05c0*/ 	.short	0x0107
        /*05c2*/ 	.byte	0x26
	.zero		1


	//   ....[44]....
        /*05c4*/ 	.word	0x0000d080
        /*05c8*/ 	.word	0x000000ff
        /*05cc*/ 	.word	0x00022800
        /*05d0*/ 	.short	0x0101
        /*05d2*/ 	.byte	0x26
	.zero		1


	//   ....[45]....
        /*05d4*/ 	.word	0x0000d090
        /*05d8*/ 	.word	0x000000ff
        /*05dc*/ 	.word	0x00022820
        /*05e0*/ 	.short	0x010a
        /*05e2*/ 	.byte	0x26
	.zero		1


	//   ....[46]....
        /*05e4*/ 	.word	0x0000d0f0
        /*05e8*/ 	.word	0x000000ff
        /*05ec*/ 	.word	0x00022860
        /*05f0*/ 	.short	0x010a
        /*05f2*/ 	.byte	0x26
	.zero		1


	//   ....[47]....
        /*05f4*/ 	.word	0x0000d970
        /*05f8*/ 	.word	0x000000ff
        /*05fc*/ 	.word	0x00022848
        /*0600*/ 	.short	0x010a
        /*0602*/ 	.byte	0x26
	.zero		1


	//   ....[48]....
        /*0604*/ 	.word	0x0000db40
        /*0608*/ 	.word	0x000000ff
        /*060c*/ 	.word	0x00022868
        /*0610*/ 	.short	0x010a
        /*0612*/ 	.byte	0x26
	.zero		1


	//   ....[49]....
        /*0614*/ 	.word	0x0000e1b0
        /*0618*/ 	.word	0x000000ff
        /*061c*/ 	.word	0x00022840
        /*0620*/ 	.short	0x010a
        /*0622*/ 	.byte	0x26
	.zero		1


	//   ....[50]....
        /*0624*/ 	.word	0x0000e390
        /*0628*/ 	.word	0x000000ff
        /*062c*/ 	.word	0x00022860
        /*0630*/ 	.short	0x010a
        /*0632*/ 	.byte	0x26
	.zero		1


	//   ....[51]....
        /*0634*/ 	.word	0x0000ea30
        /*0638*/ 	.word	0x000000ff
        /*063c*/ 	.word	0x00022848
        /*0640*/ 	.short	0x010a
        /*0642*/ 	.byte	0x26
	.zero		1


	//   ....[52]....
        /*0644*/ 	.word	0x0000ec10
        /*0648*/ 	.word	0x000000ff
        /*064c*/ 	.word	0x00022868
        /*0650*/ 	.short	0x010a
        /*0652*/ 	.byte	0x26
	.zero		1


	//   ....[53]....
        /*0654*/ 	.word	0x0000f0f0
        /*0658*/ 	.word	0x00000002
        /*065c*/ 	.word	0x00022820
        /*0660*/ 	.short	0x010a
        /*0662*/ 	.byte	0x3f
	.zero		1


	//   ....[54]....
        /*0664*/ 	.word	0x0000f270
        /*0668*/ 	.word	0x00000007
        /*066c*/ 	.word	0x00000000
        /*0670*/ 	.short	0x010a
        /*0672*/ 	.byte	0x3f
	.zero		1


	//   ....[55]....
        /*0674*/ 	.word	0x0000f2e0
        /*0678*/ 	.word	0x00000005
        /*067c*/ 	.word	0x00000000
        /*0680*/ 	.short	0x010a
        /*0682*/ 	.byte	0x3f
	.zero		1


	//   ....[56]....
        /*0684*/ 	.word	0x0000f340
        /*0688*/ 	.word	0x00000005
        /*068c*/ 	.word	0x00000000
        /*0690*/ 	.short	0x010a
        /*0692*/ 	.byte	0x3f
	.zero		1


	//   ....[57]....
        /*0694*/ 	.word	0x0000f370
        /*0698*/ 	.word	0x00000003
        /*069c*/ 	.word	0x00000000
        /*06a0*/ 	.short	0x010a
        /*06a2*/ 	.byte	0x3f
	.zero		1


	//   ....[58]....
        /*06a4*/ 	.word	0x0000f3e0
        /*06a8*/ 	.word	0x00000004
        /*06ac*/ 	.word	0x00022800
        /*06b0*/ 	.short	0x010a
        /*06b2*/ 	.byte	0x3f
	.zero		1


	//   ....[59]....
        /*06b4*/ 	.word	0x0000f440
        /*06b8*/ 	.word	0x00000004
        /*06bc*/ 	.word	0x00022830
        /*06c0*/ 	.short	0x010a
        /*06c2*/ 	.byte	0x3f
	.zero		1


	//   ....[60]....
        /*06c4*/ 	.word	0x0000f490
        /*06c8*/ 	.word	0x0000000c
        /*06cc*/ 	.word	0x00022850
        /*06d0*/ 	.short	0x010a
        /*06d2*/ 	.byte	0x3f
	.zero		1


	//   ....[61]....
        /*06d4*/ 	.word	0x0000f4f0
        /*06d8*/ 	.word	0x00000008
        /*06dc*/ 	.word	0x00022830
        /*06e0*/ 	.short	0x010a
        /*06e2*/ 	.byte	0x3f
	.zero		1


	//   ....[62]....
        /*06e4*/ 	.word	0x0000f540
        /*06e8*/ 	.word	0x000000b0
        /*06ec*/ 	.word	0x00022850
        /*06f0*/ 	.short	0x010a
        /*06f2*/ 	.byte	0x3f
	.zero		1


	//   ....[63]....
        /*06f4*/ 	.word	0x0000f5a0
        /*06f8*/ 	.word	0x00000006
        /*06fc*/ 	.word	0x00022830
        /*0700*/ 	.short	0x010a
        /*0702*/ 	.byte	0x3f
	.zero		1


	//   ....[64]....
        /*0704*/ 	.word	0x0000f5f0
        /*0708*/ 	.word	0x000000c6
        /*070c*/ 	.word	0x00022850
        /*0710*/ 	.short	0x010a
        /*0712*/ 	.byte	0x3f
	.zero		1


	//   ....[65]....
        /*0714*/ 	.word	0x0000f750
        /*0718*/ 	.word	0x00000003
        /*071c*/ 	.word	0x00022840
        /*0720*/ 	.short	0x010a
        /*0722*/ 	.byte	0x3f
	.zero		1


	//   ....[66]....
        /*0724*/ 	.word	0x00010160
        /*0728*/ 	.word	0x00000003
        /*072c*/ 	.word	0x00022820
        /*0730*/ 	.short	0x010a
        /*0732*/ 	.byte	0x3f
	.zero		1


	//   ....[67]....
        /*0734*/ 	.word	0x000101c0
        /*0738*/ 	.word	0x00000003
        /*073c*/ 	.word	0x00022860
        /*0740*/ 	.short	0x010a
        /*0742*/ 	.byte	0x3f
	.zero		1


	//   ....[68]....
        /*0744*/ 	.word	0x00010220
        /*0748*/ 	.word	0x00000003
        /*074c*/ 	.word	0x00022848
        /*0750*/ 	.short	0x010a
        /*0752*/ 	.byte	0x3f
	.zero		1


	//   ....[69]....
        /*0754*/ 	.word	0x00010280
        /*0758*/ 	.word	0x00000003
        /*075c*/ 	.word	0x00022868
        /*0760*/ 	.short	0x010a
        /*0762*/ 	.byte	0x3f
	.zero		1


	//   ....[70]....
        /*0764*/ 	.word	0x000102e0
        /*0768*/ 	.word	0x00000003
        /*076c*/ 	.word	0x00022840
        /*0770*/ 	.short	0x010a
        /*0772*/ 	.byte	0x3f
	.zero		1


	//   ....[71]....
        /*0774*/ 	.word	0x00010340
        /*0778*/ 	.word	0x00000003
        /*077c*/ 	.word	0x00022860
        /*0780*/ 	.short	0x010a
        /*0782*/ 	.byte	0x3f
	.zero		1


	//   ....[72]....
        /*0784*/ 	.word	0x000103a0
        /*0788*/ 	.word	0x00000003
        /*078c*/ 	.word	0x00022848
        /*0790*/ 	.short	0x010a
        /*0792*/ 	.byte	0x3f
	.zero		1


	//   ....[73]....
        /*0794*/ 	.word	0x00010400
        /*0798*/ 	.word	0x00000003
        /*079c*/ 	.word	0x00022868
        /*07a0*/ 	.short	0x010a
        /*07a2*/ 	.byte	0x3f
	.zero		1


	//   ....[74]....
        /*07a4*/ 	.word	0x00010450
        /*07a8*/ 	.word	0x00000002
        /*07ac*/ 	.word	0x00022820
        /*07b0*/ 	.short	0x010a
        /*07b2*/ 	.byte	0x3f
	.zero		1


	//   ....[75]....
        /*07b4*/ 	.word	0x000105f0
        /*07b8*/ 	.word	0x00000007
        /*07bc*/ 	.word	0x00000000
        /*07c0*/ 	.short	0x010a
        /*07c2*/ 	.byte	0x3f
	.zero		1


	//   ....[76]....
        /*07c4*/ 	.word	0x00010640
        /*07c8*/ 	.word	0x00000005
        /*07cc*/ 	.word	0x00000000
        /*07d0*/ 	.short	0x010a
        /*07d2*/ 	.byte	0x3f
	.zero		1


	//   ....[77]....
        /*07d4*/ 	.word	0x00010690
        /*07d8*/ 	.word	0x00000005
        /*07dc*/ 	.word	0x00000000
        /*07e0*/ 	.short	0x010a
        /*07e2*/ 	.byte	0x3f
	.zero		1


	//----- nvinfo : EIATTR_NUM_MBARRIERS
	.align		4
.L_1479:
        /*07e4*/ 	.byte	0x03, 0x38
        /*07e6*/ 	.short	0x0016


	//----- nvinfo : EIATTR_EXIT_INSTR_OFFSETS
	.align		4
        /*07e8*/ 	.byte	0x04, 0x1c
        /*07ea*/ 	.short	(.L_1481 - .L_1480)


	//   ....[0]....
.L_1480:
        /*07ec*/ 	.word	0x0000f3c0


	//----- nvinfo : EIATTR_MAX_THREADS
	.align		4
.L_1481:
        /*07f0*/ 	.byte	0x04, 0x05
        /*07f2*/ 	.short	(.L_1483 - .L_1482)
.L_1482:
        /*07f4*/ 	.word	0x00000180
        /*07f8*/ 	.word	0x00000001
        /*07fc*/ 	.word	0x00000001


	//----- nvinfo : EIATTR_CRS_STACK_SIZE
	.align		4
.L_1483:
        /*0800*/ 	.byte	0x04, 0x1e
        /*0802*/ 	.short	(.L_1485 - .L_1484)
.L_1484:
        /*0804*/ 	.word	0x00000000


	//----- nvinfo : EIATTR_CBANK_PARAM_SIZE
	.align		4
.L_1485:
        /*0808*/ 	.byte	0x03, 0x19
        /*080a*/ 	.short	0x0a70


	//----- nvinfo : EIATTR_PARAM_CBANK
	.align		4
        /*080c*/ 	.byte	0x04, 0x0a
        /*080e*/ 	.short	(.L_1487 - .L_1486)
	.align		4
.L_1486:
        /*0810*/ 	.word	index@(.nv.constant0._ZN7cutlass13device_kernelIN5flash11enable_sm90INS1_16FlashAttnFwdSm90INS1_25CollectiveMainloopFwdSm90ILi2EN4cute5tupleIJNS5_1CILi1EEES8_S8_EEENS6_IJNS7_ILi128EEENS7_ILi96EEENS7_ILi64EEEEEELi256ENS_10bfloat16_tEfNS_4arch4Sm90ELb1ELb0ELb1ELb0ELb0ELb0ELb0ELb1ELb0ELb1ELb1ELb0EEENS1_21CollectiveEpilogueFwdINS6_IJSA_NS7_ILi256EEESB_EEES9_SE_SG_Li256ELb0ELb1ELb1ELb0EEENS1_19SingleTileSchedulerILb0ELb1ELb1ELi128EEEEEEEEEvNT_6ParamsE)
        /*0814*/ 	.short	0x0210
        /*0816*/ 	.short	0x0a70


	//----- nvinfo : EIATTR_SW_WAR
	.align		4
.L_1487:
        /*0818*/ 	.byte	0x04, 0x36
        /*081a*/ 	.short	(.L_1489 - .L_1488)
.L_1488:
        /*081c*/ 	.word	0x00000008
.L_1489:


//--------------------- .nv.info._ZN7cutlass13device_kernelIN5flash11enable_sm90INS1_16FlashAttnFwdSm90INS1_25CollectiveMainloopFwdSm90ILi2EN4cute5tupleIJNS5_1CILi1EEES8_S8_EEENS6_IJNS7_ILi128EEENS7_ILi96EEENS7_ILi64EEEEEELi256ENS_10bfloat16_tEfNS_4arch4Sm90ELb1ELb0ELb1ELb0ELb0ELb0ELb1ELb1ELb0ELb1ELb1ELb0EEENS1_21CollectiveEpilogueFwdINS6_IJSA_NS7_ILi256EEESB_EEES9_SE_SG_Li256ELb0ELb1ELb1ELb0EEENS1_19SingleTileSchedulerILb0ELb1ELb1ELi128EEEEEEEEEvNT_6ParamsE --------------------------
	.section	.nv.info._ZN7cutlass13device_kernelIN5flash11enable_sm90INS1_16FlashAttnFwdSm90INS1_25CollectiveMainloopFwdSm90ILi2EN4cute5tupleIJNS5_1CILi1EEES8_S8_EEENS6_IJNS7_ILi128EEENS7_ILi96EEENS7_ILi64EEEEEELi256ENS_10bfloat16_tEfNS_4arch4Sm90ELb1ELb0ELb1ELb0ELb0ELb0ELb1ELb1ELb0ELb1ELb1ELb0EEENS1_21CollectiveEpilogueFwdINS6_IJSA_NS7_ILi256EEESB_EEES9_SE_SG_Li256ELb0ELb1ELb1ELb0EEENS1_19SingleTileSchedulerILb0ELb1ELb1ELi128EEEEEEEEEvNT_6ParamsE,"",@"SHT_CUDA_INFO"
	.sectionflags	@""
	.align	4


	//----- nvinfo : EIATTR_CUDA_API_VERSION
	.align		4
        /*0000*/ 	.byte	0x04, 0x37
        /*0002*/ 	.short	(.L_1491 - .L_1490)
.L_1490:
        /*0004*/ 	.word	0x00000082


	//----- nvinfo : EIATTR_KPARAM_INFO
	.align		4
.L_1491:
        /*0008*/ 	.byte	0x04, 0x17
        /*000a*/ 	.short	(.L_1493 - .L_1492)
.L_1492:
        /*000c*/ 	.word	0x00000000
        /*0010*/ 	.short	0x0000
        /*0012*/ 	.short	0x0070
        /*0014*/ 	.byte	0x00, 0xf0, 0x01, 0x2c


	//----- nvinfo : EIATTR_SPARSE_MMA_MASK
	.align		4
.L_1493:
        /*0018*/ 	.byte	0x03, 0x50
        /*001a*/ 	.short	0x0000


	//----- nvinfo : EIATTR_MAXREG_COUNT
	.align		4
        /*001c*/ 	.byte	0x03, 0x1b
        /*001e*/ 	.short	0x00a8


	//----- nvinfo : EIATTR_NUM_BARRIERS
	.align		4
        /*0020*/ 	.byte	0x02, 0x4c
        /*0022*/ 	.byte	0x10
	.zero		1


	//----- nvinfo : EIATTR_EXTERNS
	.align		4
        /*0024*/ 	.byte	0x04, 0x0f
        /*0026*/ 	.short	(.L_1495 - .L_1494)


	//   ....[0]....
	.align		4
.L_1494:
        /*0028*/ 	.word	index@(__assertfail)


	//----- nvinfo : EIATTR_ANNOTATIONS
	.align		4
.L_1495:
        /*002c*/ 	.byte	0x04, 0x55
        /*002e*/ 	.short	(.L_1497 - .L_1496)


	//   ....[0]....
.L_1496:
        /* <DEDUP_REMOVED lines=27> */


	//----- nvinfo : EIATTR_MERCURY_ISA_VERSION
	.align		4
.L_1497:
        /*01c8*/ 	.byte	0x03, 0x5f
        /*01ca*/ 	.short	0x0101


	//----- nvinfo : EIATTR_INT_WARP_WIDE_INSTR_OFFSETS
	.align		4
        /*01cc*/ 	.byte	0x04, 0x31
        /*01ce*/ 	.short	(.L_1499 - .L_1498)


	//   ....[0]....
.L_1498:
        /*01d0*/ 	.word	0x00000120


	//   ....[1]....
        /*01d4*/ 	.word	0x00000160


	//   ....[2]....
        /*01d8*/ 	.word	0x000001d0


	//   ....[3]....
        /*01dc*/ 	.word	0x00000240


	//----- nvinfo : EIATTR_COOP_GROUP_MASK_REGIDS
	.align		4
.L_1499:
        /*01e0*/ 	.byte	0x04, 0x29
        /*01e2*/ 	.short	(.L_1501 - .L_1500)


	//   ....[0]....
.L_1500:
        /*01e4*/ 	.word	0xffffffff


	//   ....[1]....
        /*01e8*/ 	.word	0xffffffff


	//   ....[2]....
        /*01ec*/ 	.word	0xffffffff


	//   ....[3]....
        /*01f0*/ 	.word	0xffffffff


	//   ....[4]....
        /*01f4*/ 	.word	0xffffffff


	//   ....[5]....
        /*01f8*/ 	.word	0xffffffff


	//   ....[6]....
        /*01fc*/ 	.word	0xffffffff


	//   ....[7]....
        /*0200*/ 	.word	0xffffffff


	//   ....[8]....
        /*0204*/ 	.word	0xffffffff


	//   ....[9]....
        /*0208*/ 	.word	0xffffffff


	//   ....[10]....
        /*020c*/ 	.word	0xffffffff


	//   ....[11]....
        /*0210*/ 	.word	0xffffffff


	//   ....[12]....
        /*0214*/ 	.word	0xffffffff


	//   ....[13]....
        /*0218*/ 	.word	0xffffffff


	//   ....[14]....
        /*021c*/ 	.word	0xffffffff


	//   ....[15]....
        /*0220*/ 	.word	0xffffffff


	//   ....[16]....
        /*0224*/ 	.word	0xffffffff


	//   ....[17]....
        /*0228*/ 	.word	0xffffffff


	//   ....[18]....
        /*022c*/ 	.word	0xffffffff


	//   ....[19]....
        /*0230*/ 	.word	0xffffffff


	//   ....[20]....
        /*0234*/ 	.word	0xffffffff


	//   ....[21]....
        /*0238*/ 	.word	0xffffffff


	//   ....[22]....
        /*023c*/ 	.word	0xffffffff


	//   ....[23]....
        /*0240*/ 	.word	0xffffffff


	//   ....[24]....
        /*0244*/ 	.word	0xffffffff


	//   ....[25]....
        /*0248*/ 	.word	0xffffffff


	//   ....[26]....
        /*024c*/ 	.word	0xffffffff


	//   ....[27]....
        /*0250*/ 	.word	0xffffffff


	//   ....[28]....
        /*0254*/ 	.word	0xffffffff


	//   ....[29]....
        /*0258*/ 	.word	0xffffffff


	//   ....[30]....
        /*025c*/ 	.word	0xffffffff


	//   ....[31]....
        /*0260*/ 	.word	0xffffffff


	//   ....[32]....
        /*0264*/ 	.word	0xffffffff


	//   ....[33]....
        /*0268*/ 	.word	0xffffffff


	//   ....[34]....
        /*026c*/ 	.word	0xffffffff


	//   ....[35]....
        /*0270*/ 	.word	0xffffffff


	//   ....[36]....
        /*0274*/ 	.word	0xffffffff


	//   ....[37]....
        /*0278*/ 	.word	0xffffffff


	//   ....[38]....
        /*027c*/ 	.word	0xffffffff


	//   ....[39]....
        /*0280*/ 	.word	0xffffffff


	//   ....[40]....
        /*0284*/ 	.word	0xffffffff


	//   ....[41]....
        /*0288*/ 	.word	0xffffffff


	//   ....[42]....
        /*028c*/ 	.word	0xffffffff


	//   ....[43]....
        /*0290*/ 	.word	0xffffffff


	//   ....[44]....
        /*0294*/ 	.word	0xffffffff


	//   ....[45]....
        /*0298*/ 	.word	0xffffffff


	//   ....[46]....
        /*029c*/ 	.word	0xffffffff


	//   ....[47]....
        /*02a0*/ 	.word	0xffffffff


	//   ....[48]....
        /*02a4*/ 	.word	0xffffffff


	//   ....[49]....
        /*02a8*/ 	.word	0xffffffff


	//   ....[50]....
        /*02ac*/ 	.word	0xffffffff


	//   ....[51]....
        /*02b0*/ 	.word	0xffffffff


	//   ....[52]....
        /*02b4*/ 	.word	0xffffffff


	//   ....[53]....
        /*02b8*/ 	.word	0xffffffff


	//   ....[54]....
        /*02bc*/ 	.word	0xffffffff


	//   ....[55]....
        /*02c0*/ 	.word	0xffffffff


	//   ....[56]....
        /*02c4*/ 	.word	0xffffffff


	//   ....[57]....
        /*02c8*/ 	.word	0xffffffff


	//   ....[58]....
        /*02cc*/ 	.word	0xffffffff


	//   ....[59]....
        /*02d0*/ 	.word	0xffffffff


	//   ....[60]....
        /*02d4*/ 	.word	0xffffffff


	//   ....[61]....
        /*02d8*/ 	.word	0xffffffff


	//   ....[62]....
        /*02dc*/ 	.word	0xffffffff


	//   ....[63]....
        /*02e0*/ 	.word	0xffffffff


	//   ....[64]....
        /*02e4*/ 	.word	0xffffffff


	//   ....[65]....
        /*02e8*/ 	.word	0xffffffff


	//   ....[66]....
        /*02ec*/ 	.word	0xffffffff


	//   ....[67]....
        /*02f0*/ 	.word	0xffffffff


	//   ....[68]....
        /*02f4*/ 	.word	0xffffffff


	//   ....[69]....
        /*02f8*/ 	.word	0xffffffff


	//   ....[70]....
        /*02fc*/ 	.word	0xffffffff


	//   ....[71]....
        /*0300*/ 	.word	0x0500000f


	//   ....[72]....
        /*0304*/ 	.word	0x0500000f


	//   ....[73]....
        /*0308*/ 	.word	0x0500000f


	//   ....[74]....
        /*030c*/ 	.word	0x0500000f


	//   ....[75]....
        /*0310*/ 	.word	0x0500000f


	//   ....[76]....
        /*0314*/ 	.word	0x0500000f


	//   ....[77]....
        /*0318*/ 	.word	0x0500000f


	//   ....[78]....
        /*031c*/ 	.word	0x0500000f


	//   ....[79]....
        /*0320*/ 	.word	0x0500000f


	//   ....[80]....
        /*0324*/ 	.word	0x0500000f


	//   ....[81]....
        /*0328*/ 	.word	0x0500000f


	//   ....[82]....
        /*032c*/ 	.word	0x0500000f


	//   ....[83]....
        /*0330*/ 	.word	0x0500000f


	//   ....[84]....
        /*0334*/ 	.word	0x0500000f


	//   ....[85]....
        /*0338*/ 	.word	0x0500000f


	//   ....[86]....
        /*033c*/ 	.word	0x0500000f


	//   ....[87]....
        /*0340*/ 	.word	0x0500000f


	//   ....[88]....
        /*0344*/ 	.word	0x0500000f


	//   ....[89]....
        /*0348*/ 	.word	0x0500000f


	//   ....[90]....
        /*034c*/ 	.word	0x0500000f


	//   ....[91]....
        /*0350*/ 	.word	0x0500000f


	//   ....[92]....
        /*0354*/ 	.word	0x0500000f


	//   ....[93]....
        /*0358*/ 	.word	0x0500000f


	//   ....[94]....
        /*035c*/ 	.word	0x0500000f


	//   ....[95]....
        /*0360*/ 	.word	0x0500000f


	//   ....[96]....
        /*0364*/ 	.word	0x0500000f


	//   ....[97]....
        /*0368*/ 	.word	0x0500000f


	//   ....[98]....
        /*036c*/ 	.word	0x0500000f


	//   ....[99]....
        /*0370*/ 	.word	0x0500000f


	//   ....[100]....
        /*0374*/ 	.word	0x0500000f


	//   ....[101]....
        /*0378*/ 	.word	0x0500000f


	//   ....[102]....
        /*037c*/ 	.word	0x0500000f


	//   ....[103]....
        /*0380*/ 	.word	0x0500000f


	//   ....[104]....
        /*0384*/ 	.word	0x0500000f


	//----- nvinfo : EIATTR_COOP_GROUP_INSTR_OFFSETS
	.align		4
.L_1501:
        /*0388*/ 	.byte	0x04, 0x28
        /*038a*/ 	.short	(.L_1503 - .L_1502)


	//   ....[0]....
.L_1502:
        /*038c*/ 	.word	0x00000060


	//   ....[1]....
        /*0390*/ 	.word	0x00000130


	//   ....[2]....
        /*0394*/ 	.word	0x000001f0


	//   ....[3]....
        /*0398*/ 	.word	0x000003c0


	//   ....[4]....
        /*039c*/ 	.word	0x00000520


	//   ....[5]....
        /*03a0*/ 	.word	0x00000640


	//   ....[6]....
        /*03a4*/ 	.word	0x000007a0


	//   ....[7]....
        /*03a8*/ 	.word	0x00001480


	//   ....[8]....
        /*03ac*/ 	.word	0x00002b30


	//   ....[9]....
        /*03b0*/ 	.word	0x00002b70


	//   ....[10]....
        /*03b4*/ 	.word	0x000037f0


	//   ....[11]....
        /*03b8*/ 	.word	0x00003830


	//   ....[12]....
        /*03bc*/ 	.word	0x00003850


	//   ....[13]....
        /*03c0*/ 	.word	0x00003870


	//   ....[14]....
        /*03c4*/ 	.word	0x000053b0


	//   ....[15]....
        /*03c8*/ 	.word	0x000053f0


	//   ....[16]....
        /*03cc*/ 	.word	0x00006320


	//   ....[17]....
        /*03d0*/ 	.word	0x00006360


	//   ....[18]....
        /*03d4*/ 	.word	0x00006380


	//   ....[19]....
        /*03d8*/ 	.word	0x000063a0


	//   ....[20]....
        /*03dc*/ 	.word	0x00008be0


	//   ....[21]....
        /*03e0*/ 	.word	0x00008cc0


	//   ....[22]....
        /*03e4*/ 	.word	0x00008cd0


	//   ....[23]....
        /*03e8*/ 	.word	0x00008d20


	//   ....[24]....
        /*03ec*/ 	.word	0x0000a2e0


	//   ....[25]....
        /*03f0*/ 	.word	0x0000a300


	//   ....[26]....
        /*03f4*/ 	.word	0x0000a350


	//   ....[27]....
        /*03f8*/ 	.word	0x0000a360


	//   ....[28]....
        /*03fc*/ 	.word	0x0000b490


	//   ....[29]....
        /*0400*/ 	.word	0x0000b4f0


	//   ....[30]....
        /*0404*/ 	.word	0x0000b530


	//   ....[31]....
        /*0408*/ 	.word	0x0000b560


	//   ....[32]....
        /*040c*/ 	.word	0x0000b590


	//   ....[33]....
        /*0410*/ 	.word	0x0000b5b0


	//   ....[34]....
        /*0414*/ 	.word	0x0000c230


	//   ....[35]....
        /*0418*/ 	.word	0x0000c240


	//   ....[36]....
        /*041c*/ 	.word	0x0000d2b0


	//   ....[37]....
        /*0420*/ 	.word	0x0000de60


	//   ....[38]....
        /*0424*/ 	.word	0x0000e790


	//   ....[39]....
        /*0428*/ 	.word	0x0000e7d0


	//   ....[40]....
        /*042c*/ 	.word	0x0000e800


	//   ....[41]....
        /*0430*/ 	.word	0x0000e820


	//   ....[42]....
        /*0434*/ 	.word	0x0000e840


	//   ....[43]....
        /*0438*/ 	.word	0x0000e960


	//   ....[44]....
        /*043c*/ 	.word	0x0000ea20


	//   ....[45]....
        /*0440*/ 	.word	0x0000ea40


	//   ....[46]....
        /*0444*/ 	.word	0x0000eae0


	//   ....[47]....
        /*0448*/ 	.word	0x0000eb00


	//   ....[48]....
        /*044c*/ 	.word	0x0000eba0


	//   ....[49]....
        /*0450*/ 	.word	0x0000ebc0


	//   ....[50]....
        /*0454*/ 	.word	0x0000ec40


	//   ....[51]....
        /*0458*/ 	.word	0x0000ec60


	//   ....[52]....
        /*045c*/ 	.word	0x0000ec70


	//   ....[53]....
        /*0460*/ 	.word	0x0000ec80


	//   ....[54]....
        /*0464*/ 	.word	0x0000f350


	//   ....[55]....
        /*0468*/ 	.word	0x0000f400


	//   ....[56]....
        /*046c*/ 	.word	0x0000f420


	//   ....[57]....
        /*0470*/ 	.word	0x0000f4d0


	//   ....[58]....
        /*0474*/ 	.word	0x0000f560


	//   ....[59]....
        /*0478*/ 	.word	0x0000f580


	//   ....[60]....
        /*047c*/ 	.word	0x0000f620


	//   ....[61]....
        /*0480*/ 	.word	0x0000f630


	//   ....[62]....
        /*0484*/ 	.word	0x0000f660


	//   ....[63]....
        /*0488*/ 	.word	0x0000f680


	//   ....[64]....
        /*048c*/ 	.word	0x0000f700


	//   ....[65]....
        /*0490*/ 	.word	0x0000f740


	//   ....[66]....
        /*0494*/ 	.word	0x0000f7d0


	//   ....[67]....
        /*0498*/ 	.word	0x0000f800


	//   ....[68]....
        /*049c*/ 	.word	0x0000f8b0


	//   ....[69]....
        /*04a0*/ 	.word	0x0000f900


	//   ....[70]....
        /*04a4*/ 	.word	0x00011bd0


	//   ....[71]....
        /*04a8*/ 	.word	0x000121d0


	//   ....[72]....
        /*04ac*/ 	.word	0x00012340


	//   ....[73]....
        /*04b0*/ 	.word	0x000123a0


	//   ....[74]....
        /*04b4*/ 	.word	0x000124e0


	//   ....[75]....
        /*04b8*/ 	.word	0x00012570


	//   ....[76]....
        /*04bc*/ 	.word	0x00012670


	//   ....[77]....
        /*04c0*/ 	.word	0x00012700


	//   ....[78]....
        /*04c4*/ 	.word	0x00012810


	//   ....[79]....
        /*04c8*/ 	.word	0x00012880


	//   ....[80]....
        /*04cc*/ 	.word	0x000129a0


	//   ....[81]....
        /*04d0*/ 	.word	0x00012a10


	//   ....[82]....
        /*04d4*/ 	.word	0x00012b30


	//   ....[83]....
        /*04d8*/ 	.word	0x00012ba0


	//   ....[84]....
        /*04dc*/ 	.word	0x00012cb0


	//   ....[85]....
        /*04e0*/ 	.word	0x00012d10


	//   ....[86]....
        /*04e4*/ 	.word	0x00012e10


	//   ....[87]....
        /*04e8*/ 	.word	0x00012e60


	//   ....[88]....
        /*04ec*/ 	.word	0x00012f00


	//   ....[89]....
        /*04f0*/ 	.word	0x00012fc0


	//   ....[90]....
        /*04f4*/ 	.word	0x000132e0


	//   ....[91]....
        /*04f8*/ 	.word	0x00013350


	//   ....[92]....
        /*04fc*/ 	.word	0x00013460


	//   ....[93]....
        /*0500*/ 	.word	0x000134c0


	//   ....[94]....
        /*0504*/ 	.word	0x000135d0


	//   ....[95]....
        /*0508*/ 	.word	0x00013620


	//   ....[96]....
        /*050c*/ 	.word	0x00013720


	//   ....[97]....
        /*0510*/ 	.word	0x00013780


	//   ....[98]....
        /*0514*/ 	.word	0x000138f0


	//   ....[99]....
        /*0518*/ 	.word	0x00013940


	//   ....[100]....
        /*051c*/ 	.word	0x00013a60


	//   ....[101]....
        /*0520*/ 	.word	0x00013ab0


	//   ....[102]....
        /*0524*/ 	.word	0x00013bc0


	//   ....[103]....
        /*0528*/ 	.word	0x00013c10


	//   ....[104]....
        /*052c*/ 	.word	0x00014020


	//----- nvinfo : EIATTR_REG_RECONFIG
	.align		4
.L_1503:
        /*0530*/ 	.byte	0x01, 0x54
	.zero		2


	//----- nvinfo : EIATTR_SYSCALL_OFFSETS
	.align		4
        /*0534*/ 	.byte	0x04, 0x46
        /*0536*/ 	.short	(.L_1505 - .L_1504)


	//   ....[0]....
.L_1504:
        /*0538*/ 	.word	0x000016d0


	//   ....[1]....
        /*053c*/ 	.word	0x0000daa0


	//   ....[2]....
        /*0540*/ 	.word	0x0000dbe0


	//   ....[3]....
        /*0544*/ 	.word	0x0000dcd0


	//   ....[4]....
        /*0548*/ 	.word	0x0000e3f0


	//   ....[5]....
        /*054c*/ 	.word	0x0000efa0


	//----- nvinfo : EIATTR_MBARRIER_INSTR_OFFSETS
	.align		4
.L_1505:
        /*0550*/ 	.byte	0x04, 0x39
        /*0552*/ 	.short	(.L_1507 - .L_1506)


	//   ....[0]....
.L_1506:
        /*0554*/ 	.word	0x00000260
        /*0558*/ 	.word	0x000000ff
        /*055c*/ 	.word	0x00032400
        /*0560*/ 	.short	0x0100
        /*0562*/ 	.byte	0x08
	.zero		1


	//   ....[1]....
        /*0564*/ 	.word	0x00000270
        /*0568*/ 	.word	0x000000ff
        /*056c*/ 	.word	0x00032410
        /*0570*/ 	.short	0x0100
        /*0572*/ 	.byte	0x08
	.zero		1


	//   ....[2]....
        /*0574*/ 	.word	0x00000280
        /*0578*/ 	.word	0x000000ff
        /*057c*/ 	.word	0x00032420
        /*0580*/ 	.short	0x0100
        /*0582*/ 	.byte	0x08
	.zero		1


	//   ....[3]....
        /*0584*/ 	.word	0x00000370
        /*0588*/ 	.word	0x000000ff
        /*058c*/ 	.word	0x00032430
        /*0590*/ 	.short	0x0100
        /*0592*/ 	.byte	0x08
	.zero		1


	//   ....[4]....
        /*0594*/ 	.word	0x00000380
        /*0598*/ 	.word	0x000000ff
        /*059c*/ 	.word	0x00032440
        /*05a0*/ 	.short	0x0100
        /*05a2*/ 	.byte	0x08
	.zero		1


	//   ....[5]....
        /*05a4*/ 	.word	0x00000390
        /*05a8*/ 	.word	0x000000ff
        /*05ac*/ 	.word	0x00032438
        /*05b0*/ 	.short	0x0100
        /*05b2*/ 	.byte	0x08
	.zero		1


	//   ....[6]....
        /*05b4*/ 	.word	0x000003a0
        /*05b8*/ 	.word	0x000000ff
        /*05bc*/ 	.word	0x00032448
        /*05c0*/ 	.short	0x0100
        /*05c2*/ 	.byte	0x08
	.zero		1


	//   ....[7]....
        /*05c4*/ 	.word	0x000004d0
        /*05c8*/ 	.word	0x000000ff
        /*05cc*/ 	.word	0x00032450
        /*05d0*/ 	.short	0x0100
        /*05d2*/ 	.byte	0x08
	.zero		1


	//   ....[8]....
        /*05d4*/ 	.word	0x000004e0
        /*05d8*/ 	.word	0x000000ff
        /*05dc*/ 	.word	0x00032460
        /*05e0*/ 	.short	0x0100
        /*05e2*/ 	.byte	0x08
	.zero		1


	//   ....[9]....
        /*05e4*/ 	.word	0x000004f0
        /*05e8*/ 	.word	0x000000ff
        /*05ec*/ 	.word	0x00032458
        /*05f0*/ 	.short	0x0100
        /*05f2*/ 	.byte	0x08
	.zero		1


	//   ....[10]....
        /*05f4*/ 	.word	0x00000500
        /*05f8*/ 	.word	0x000000ff
        /*05fc*/ 	.word	0x00032468
        /*0600*/ 	.short	0x0100
        /*0602*/ 	.byte	0x08
	.zero		1


	//   ....[11]....
        /*0604*/ 	.word	0x000005f0
        /*0608*/ 	.word	0x000000ff
        /*060c*/ 	.word	0x00032470
        /*0610*/ 	.short	0x0100
        /*0612*/ 	.byte	0x06
	.zero		1


	//   ....[12]....
        /*0614*/ 	.word	0x00000600
        /*0618*/ 	.word	0x000000ff
        /*061c*/ 	.word	0x00032480
        /*0620*/ 	.short	0x0100
        /*0622*/ 	.byte	0x06
	.zero		1


	//   ....[13]....
        /*0624*/ 	.word	0x00000610
        /*0628*/ 	.word	0x000000ff
        /*062c*/ 	.word	0x00032478
        /*0630*/ 	.short	0x0100
        /*0632*/ 	.byte	0x06
	.zero		1


	//   ....[14]....
        /*0634*/ 	.word	0x00000620
        /*0638*/ 	.word	0x000000ff
        /*063c*/ 	.word	0x00032488
        /*0640*/ 	.short	0x0100
        /*0642*/ 	.byte	0x06
	.zero		1


	//   ....[15]....
        /*0644*/ 	.word	0x00000750
        /*0648*/ 	.word	0x000000ff
        /*064c*/ 	.word	0x00032490
        /*0650*/ 	.short	0x0100
        /*0652*/ 	.byte	0x08
	.zero		1


	//   ....[16]....
        /*0654*/ 	.word	0x00000760
        /*0658*/ 	.word	0x000000ff
        /*065c*/ 	.word	0x000324a0
        /*0660*/ 	.short	0x0100
        /*0662*/ 	.byte	0x08
	.zero		1


	//   ....[17]....
        /*0664*/ 	.word	0x00000770
        /*0668*/ 	.word	0x000000ff
        /*066c*/ 	.word	0x00032498
        /*0670*/ 	.short	0x0100
        /*0672*/ 	.byte	0x08
	.zero		1


	//   ....[18]....
        /*0674*/ 	.word	0x00000780
        /*0678*/ 	.word	0x000000ff
        /*067c*/ 	.word	0x000324a8
        /*0680*/ 	.short	0x0100
        /*0682*/ 	.byte	0x08
	.zero		1


	//   ....[19]....
        /*0684*/ 	.word	0x000008b0
        /*0688*/ 	.word	0x000000ff
        /*068c*/ 	.word	0x000324b0
        /*0690*/ 	.short	0x0100
        /*0692*/ 	.byte	0x08
	.zero		1


	//   ....[20]....
        /*0694*/ 	.word	0x000008c0
        /*0698*/ 	.word	0x000000ff
        /*069c*/ 	.word	0x000324c0
        /*06a0*/ 	.short	0x0100
        /*06a2*/ 	.byte	0x08
	.zero		1


	//   ....[21]....
        /*06a4*/ 	.word	0x000008d0
        /*06a8*/ 	.word	0x000000ff
        /*06ac*/ 	.word	0x000324b8
        /*06b0*/ 	.short	0x0100
        /*06b2*/ 	.byte	0x08
	.zero		1


	//   ....[22]....
        /*06b4*/ 	.word	0x000008e0
        /*06b8*/ 	.word	0x000000ff
        /*06bc*/ 	.word	0x000324c8
        /*06c0*/ 	.short	0x0100
        /*06c2*/ 	.byte	0x08
	.zero		1


	//   ....[23]....
        /*06c4*/ 	.word	0x00001710
        /*06c8*/ 	.word	0x000000ff
        /*06cc*/ 	.word	0x00032400
        /*06d0*/ 	.short	0x010a
        /*06d2*/ 	.byte	0x04
	.zero		1


	//   ....[24]....
        /*06d4*/ 	.word	0x000017b0
        /*06d8*/ 	.word	0x000000ff
        /*06dc*/ 	.word	0x00032430
        /*06e0*/ 	.short	0x010a
        /*06e2*/ 	.byte	0x04
	.zero		1


	//   ....[25]....
        /*06e4*/ 	.word	0x00001800
        /*06e8*/ 	.word	0x000000ff
        /*06ec*/ 	.word	0x00032430
        /*06f0*/ 	.short	0x010a
        /*06f2*/ 	.byte	0x04
	.zero		1


	//   ....[26]....
        /*06f4*/ 	.word	0x00001b10
        /*06f8*/ 	.word	0x000000ff
        /*06fc*/ 	.word	0x00032410
        /*0700*/ 	.short	0x010a
        /*0702*/ 	.byte	0x08
	.zero		1


	//   ....[27]....
        /*0704*/ 	.word	0x00001b60
        /*0708*/ 	.word	0x000000ff
        /*070c*/ 	.word	0x00032450
        /*0710*/ 	.short	0x010a
        /*0712*/ 	.byte	0x04
	.zero		1


	//   ....[28]....
        /*0714*/ 	.word	0x00001bb0
        /*0718*/ 	.word	0x000000ff
        /*071c*/ 	.word	0x00032450
        /*0720*/ 	.short	0x010a
        /*0722*/ 	.byte	0x04
	.zero		1


	//   ....[29]....
        /*0724*/ 	.word	0x00003c50
        /*0728*/ 	.word	0x0000000d
        /*072c*/ 	.word	0x00000000
        /*0730*/ 	.short	0x0101
        /*0732*/ 	.byte	0x3f
	.zero		1


	//   ....[30]....
        /*0734*/ 	.word	0x000046e0
        /*0738*/ 	.word	0x000000aa
        /*073c*/ 	.word	0x00000000
        /*0740*/ 	.short	0x0101
        /*0742*/ 	.byte	0x3f
	.zero		1


	//   ....[31]....
        /*0744*/ 	.word	0x00004800
        /*0748*/ 	.word	0x000000ff
        /*074c*/ 	.word	0x00032430
        /*0750*/ 	.short	0x010a
        /*0752*/ 	.byte	0x05
	.zero		1


	//   ....[32]....
        /*0754*/ 	.word	0x00004840
        /*0758*/ 	.word	0x000000ff
        /*075c*/ 	.word	0x00032430
        /*0760*/ 	.short	0x010a
        /*0762*/ 	.byte	0x05
	.zero		1


	//   ....[33]....
        /*0764*/ 	.word	0x00004b90
        /*0768*/ 	.word	0x000000ff
        /*076c*/ 	.word	0x00032450
        /*0770*/ 	.short	0x010a
        /*0772*/ 	.byte	0x05
	.zero		1


	//   ....[34]....
        /*0774*/ 	.word	0x00004bd0
        /*0778*/ 	.word	0x000000ff
        /*077c*/ 	.word	0x00032450
        /*0780*/ 	.short	0x010a
        /*0782*/ 	.byte	0x05
	.zero		1


	//   ....[35]....
        /*0784*/ 	.word	0x00006620
        /*0788*/ 	.word	0x00000098
        /*078c*/ 	.word	0x00000000
        /*0790*/ 	.short	0x0101
        /*0792*/ 	.byte	0x3f
	.zero		1


	//   ....[36]....
        /*0794*/ 	.word	0x000079a0
        /*0798*/ 	.word	0x000000b2
        /*079c*/ 	.word	0x00000000
        /*07a0*/ 	.short	0x0101
        /*07a2*/ 	.byte	0x3f
	.zero		1


	//   ....[37]....
        /*07a4*/ 	.word	0x00007af0
        /*07a8*/ 	.word	0x000000ff
        /*07ac*/ 	.word	0x00032430
        /*07b0*/ 	.short	0x010a
        /*07b2*/ 	.byte	0x07
	.zero		1


	//   ....[38]....
        /*07b4*/ 	.word	0x00007b30
        /*07b8*/ 	.word	0x000000ff
        /*07bc*/ 	.word	0x00032430
        /*07c0*/ 	.short	0x010a
        /*07c2*/ 	.byte	0x07
	.zero		1


	//   ....[39]....
        /*07c4*/ 	.word	0x00007d50
        /*07c8*/ 	.word	0x000000ff
        /*07cc*/ 	.word	0x00032450
        /*07d0*/ 	.short	0x010a
        /*07d2*/ 	.byte	0x07
	.zero		1


	//   ....[40]....
        /*07d4*/ 	.word	0x00007d90
        /*07d8*/ 	.word	0x000000ff
        /*07dc*/ 	.word	0x00032450
        /*07e0*/ 	.short	0x010a
        /*07e2*/ 	.byte	0x07
	.zero		1


	//   ....[41]....
        /*07e4*/ 	.word	0x00008f20
        /*07e8*/ 	.word	0x00000098
        /*07ec*/ 	.word	0x00000000
        /*07f0*/ 	.short	0x0101
        /*07f2*/ 	.byte	0x3f
	.zero		1


	//   ....[42]....
        /*07f4*/ 	.word	0x0000a2c0
        /*07f8*/ 	.word	0x000000d2
        /*07fc*/ 	.word	0x00000000
        /*0800*/ 	.short	0x0101
        /*0802*/ 	.byte	0x3f
	.zero		1


	//   ....[43]....
        /*0804*/ 	.word	0x0000b5c0
        /*0808*/ 	.word	0x000000ff
        /*080c*/ 	.word	0x00000000
        /*0810*/ 	.short	0x0101
        /*0812*/ 	.byte	0x04
	.zero		1


	//   ....[44]....
        /*0814*/ 	.word	0x0000e0b0
        /*0818*/ 	.word	0x000000ff
        /*081c*/ 	.word	0x00032440
        /*0820*/ 	.short	0x010a
        /*0822*/ 	.byte	0x26
	.zero		1


	//   ....[45]....
        /*0824*/ 	.word	0x0000edb0
        /*0828*/ 	.word	0x000000ff
        /*082c*/ 	.word	0x00032400
        /*0830*/ 	.short	0x0107
        /*0832*/ 	.byte	0x26
	.zero		1


	//   ....[46]....
        /*0834*/ 	.word	0x0000ee30
        /*0838*/ 	.word	0x000000ff
        /*083c*/ 	.word	0x00032400
        /*0840*/ 	.short	0x0101
        /*0842*/ 	.byte	0x26
	.zero		1


	//   ....[47]....
        /*0844*/ 	.word	0x0000fab0
        /*0848*/ 	.word	0x000000ff
        /*084c*/ 	.word	0x00032410
        /*0850*/ 	.short	0x0107
        /*0852*/ 	.byte	0x26
	.zero		1


	//   ....[48]....
        /*0854*/ 	.word	0x0000fb10
        /*0858*/ 	.word	0x000000ff
        /*085c*/ 	.word	0x00032410
        /*0860*/ 	.short	0x0101
        /*0862*/ 	.byte	0x26
	.zero		1


	//   ....[49]....
        /*0864*/ 	.word	0x0000fb20
        /*0868*/ 	.word	0x000000ff
        /*086c*/ 	.word	0x00032420
        /*0870*/ 	.short	0x010a
        /*0872*/ 	.byte	0x26
	.zero		1


	//   ....[50]....
        /*0874*/ 	.word	0x0000fb80
        /*0878*/ 	.word	0x000000ff
        /*087c*/ 	.word	0x00032460
        /*0880*/ 	.short	0x010a
        /*0882*/ 	.byte	0x26
	.zero		1


	//   ....[51]....
        /*0884*/ 	.word	0x00010400
        /*0888*/ 	.word	0x000000ff
        /*088c*/ 	.word	0x00032448
        /*0890*/ 	.short	0x010a
        /*0892*/ 	.byte	0x26
	.zero		1


	//   ....[52]....
        /*0894*/ 	.word	0x000105d0
        /*0898*/ 	.word	0x000000ff
        /*089c*/ 	.word	0x00032468
        /*08a0*/ 	.short	0x010a
        /*08a2*/ 	.byte	0x26
	.zero		1


	//   ....[53]....
        /*08a4*/ 	.word	0x00010c30
        /*08a8*/ 	.word	0x000000ff
        /*08ac*/ 	.word	0x00032440
        /*08b0*/ 	.short	0x010a
        /*08b2*/ 	.byte	0x26
	.zero		1


	//   ....[54]....
        /*08b4*/ 	.word	0x00010e10
        /*08b8*/ 	.word	0x000000ff
        /*08bc*/ 	.word	0x00032460
        /*08c0*/ 	.short	0x010a
        /*08c2*/ 	.byte	0x26
	.zero		1


	//   ....[55]....
        /*08c4*/ 	.word	0x000114a0
        /*08c8*/ 	.word	0x000000ff
        /*08cc*/ 	.word	0x00032448
        /*08d0*/ 	.short	0x010a
        /*08d2*/ 	.byte	0x26
	.zero		1


	//   ....[56]....
        /*08d4*/ 	.word	0x00011680
        /*08d8*/ 	.word	0x000000ff
        /*08dc*/ 	.word	0x00032468
        /*08e0*/ 	.short	0x010a
        /*08e2*/ 	.byte	0x26
	.zero		1


	//   ....[57]....
        /*08e4*/ 	.word	0x00011b60
        /*08e8*/ 	.word	0x00000002
        /*08ec*/ 	.word	0x00032420
        /*08f0*/ 	.short	0x010a
        /*08f2*/ 	.byte	0x3f
	.zero		1


	//   ....[58]....
        /*08f4*/ 	.word	0x00011ce0
        /*08f8*/ 	.word	0x00000007
        /*08fc*/ 	.word	0x00000000
        /*0900*/ 	.short	0x010a
        /*0902*/ 	.byte	0x3f
	.zero		1


	//   ....[59]....
        /*0904*/ 	.word	0x00011d50
        /*0908*/ 	.word	0x00000005
        /*090c*/ 	.word	0x00000000
        /*0910*/ 	.short	0x010a
        /*0912*/ 	.byte	0x3f
	.zero		1


	//   ....[60]....
        /*0914*/ 	.word	0x00011db0
        /*0918*/ 	.word	0x00000005
        /*091c*/ 	.word	0x00000000
        /*0920*/ 	.short	0x010a
        /*0922*/ 	.byte	0x3f
	.zero		1


	//   ....[61]....
        /*0924*/ 	.word	0x00011de0
        /*0928*/ 	.word	0x00000003
        /*092c*/ 	.word	0x00000000
        /*0930*/ 	.short	0x010a
        /*0932*/ 	.byte	0x3f
	.zero		1


	//   ....[62]....
        /*0934*/ 	.word	0x00011e60
        /*0938*/ 	.word	0x00000003
        /*093c*/ 	.word	0x00032400
        /*0940*/ 	.short	0x010a
        /*0942*/ 	.byte	0x3f
	.zero		1


	//   ....[63]....
        /*0944*/ 	.word	0x00011ed0
        /*0948*/ 	.word	0x00000003
        /*094c*/ 	.word	0x00032430
        /*0950*/ 	.short	0x010a
        /*0952*/ 	.byte	0x3f
	.zero		1


	//   ....[64]....
        /*0954*/ 	.word	0x00011f40
        /*0958*/ 	.word	0x00000003
        /*095c*/ 	.word	0x00032410
        /*0960*/ 	.short	0x010a
        /*0962*/ 	.byte	0x3f
	.zero		1


	//   ....[65]....
        /*0964*/ 	.word	0x00011fb0
        /*0968*/ 	.word	0x00000003
        /*096c*/ 	.word	0x00032450
        /*0970*/ 	.short	0x010a
        /*0972*/ 	.byte	0x3f
	.zero		1


	//   ....[66]....
        /*0974*/ 	.word	0x00012010
        /*0978*/ 	.word	0x00000098
        /*097c*/ 	.word	0x00032430
        /*0980*/ 	.short	0x010a
        /*0982*/ 	.byte	0x3f
	.zero		1


	//   ....[67]....
        /*0984*/ 	.word	0x00012070
        /*0988*/ 	.word	0x000000ce
        /*098c*/ 	.word	0x00032450
        /*0990*/ 	.short	0x010a
        /*0992*/ 	.byte	0x3f
	.zero		1


	//   ....[68]....
        /*0994*/ 	.word	0x000120d0
        /*0998*/ 	.word	0x00000099
        /*099c*/ 	.word	0x00032430
        /*09a0*/ 	.short	0x010a
        /*09a2*/ 	.byte	0x3f
	.zero		1


	//   ....[69]....
        /*09a4*/ 	.word	0x00012130
        /*09a8*/ 	.word	0x000000cd
        /*09ac*/ 	.word	0x00032450
        /*09b0*/ 	.short	0x010a
        /*09b2*/ 	.byte	0x3f
	.zero		1


	//   ....[70]....
        /*09b4*/ 	.word	0x00012290
        /*09b8*/ 	.word	0x00000003
        /*09bc*/ 	.word	0x00032440
        /*09c0*/ 	.short	0x010a
        /*09c2*/ 	.byte	0x3f
	.zero		1


	//   ....[71]....
        /*09c4*/ 	.word	0x00013c50
        /*09c8*/ 	.word	0x00000003
        /*09cc*/ 	.word	0x00032420
        /*09d0*/ 	.short	0x010a
        /*09d2*/ 	.byte	0x3f
	.zero		1


	//   ....[72]....
        /*09d4*/ 	.word	0x00013cb0
        /*09d8*/ 	.word	0x00000003
        /*09dc*/ 	.word	0x00032460
        /*09e0*/ 	.short	0x010a
        /*09e2*/ 	.byte	0x3f
	.zero		1


	//   ....[73]....
        /*09e4*/ 	.word	0x00013d10
        /*09e8*/ 	.word	0x00000003
        /*09ec*/ 	.word	0x00032448
        /*09f0*/ 	.short	0x010a
        /*09f2*/ 	.byte	0x3f
	.zero		1


	//   ....[74]....
        /*09f4*/ 	.word	0x00013d70
        /*09f8*/ 	.word	0x00000003
        /*09fc*/ 	.word	0x00032468
        /*0a00*/ 	.short	0x010a
        /*0a02*/ 	.byte	0x3f
	.zero		1


	//   ....[75]....
        /*0a04*/ 	.word	0x00013dd0
        /*0a08*/ 	.word	0x00000003
        /*0a0c*/ 	.word	0x00032440
        /*0a10*/ 	.short	0x010a
        /*0a12*/ 	.byte	0x3f
	.zero		1


	//   ....[76]....
        /*0a14*/ 	.word	0x00013e30
        /*0a18*/ 	.word	0x00000003
        /*0a1c*/ 	.word	0x00032460
        /*0a20*/ 	.short	0x010a
        /*0a22*/ 	.byte	0x3f
	.zero		1


	//   ....[77]....
        /*0a24*/ 	.word	0x00013e90
        /*0a28*/ 	.word	0x00000003
        /*0a2c*/ 	.word	0x00032448
        /*0a30*/ 	.short	0x010a
        /*0a32*/ 	.byte	0x3f
	.zero		1


	//   ....[78]....
        /*0a34*/ 	.word	0x00013ef0
        /*0a38*/ 	.word	0x00000003
        /*0a3c*/ 	.word	0x00032468
        /*0a40*/ 	.short	0x010a
        /*0a42*/ 	.byte	0x3f
	.zero		1


	//   ....[79]....
        /*0a44*/ 	.word	0x00013f40
        /*0a48*/ 	.word	0x00000002
        /*0a4c*/ 	.word	0x00032420
        /*0a50*/ 	.short	0x010a
        /*0a52*/ 	.byte	0x3f
	.zero		1


	//   ....[80]....
        /*0a54*/ 	.word	0x000140e0
        /*0a58*/ 	.word	0x00000007
        /*0a5c*/ 	.word	0x00000000
        /*0a60*/ 	.short	0x010a
        /*0a62*/ 	.byte	0x3f
	.zero		1


	//   ....[81]....
        /*0a64*/ 	.word	0x00014130
        /*0a68*/ 	.word	0x00000005
        /*0a6c*/ 	.word	0x00000000
        /*0a70*/ 	.short	0x010a
        /*0a72*/ 	.byte	0x3f
	.zero		1


	//   ....[82]....
        /*0a74*/ 	.word	0x00014180
        /*0a78*/ 	.word	0x00000005
        /*0a7c*/ 	.word	0x00000000
        /*0a80*/ 	.short	0x010a
        /*0a82*/ 	.byte	0x3f
	.zero		1


	//----- nvinfo : EIATTR_NUM_MBARRIERS
	.align		4
.L_1507:
        /*0a84*/ 	.byte	0x03, 0x38
        /*0a86*/ 	.short	0x0017


	//----- nvinfo : EIATTR_EXIT_INSTR_OFFSETS
	.align		4
        /*0a88*/ 	.byte	0x04, 0x1c
        /*0a8a*/ 	.short	(.L_1509 - .L_1508)


	//   ....[0]....
.L_1508:
        /*0a8c*/ 	.word	0x00011e30


	//----- nvinfo : EIATTR_MAX_THREADS
	.align		4
.L_1509:
        /*0a90*/ 	.byte	0x04, 0x05
        /*0a92*/ 	.short	(.L_1511 - .L_1510)
.L_1510:
        /*0a94*/ 	.word	0x00000180
        /*0a98*/ 	.word	0x00000001
        /*0a9c*/ 	.word	0x00000001


	//----- nvinfo : EIATTR_CRS_STACK_SIZE
	.align		4
.L_1511:
        /*0aa0*/ 	.byte	0x04, 0x1e
        /*0aa2*/ 	.short	(.L_1513 - .L_1512)
.L_1512:
        /*0aa4*/ 	.word	0x00000000


	//----- nvinfo : EIATTR_CBANK_PARAM_SIZE
	.align		4
.L_1513:
        /*0aa8*/ 	.byte	0x03, 0x19
        /*0aaa*/ 	.short	0x0b70


	//----- nvinfo : EIATTR_PARAM_CBANK
	.align		4
        /*0aac*/ 	.byte	0x04, 0x0a
        /*0aae*/ 	.short	(.L_1515 - .L_1514)
	.align		4
.L_1514:
        /*0ab0*/ 	.word	index@(.nv.constant0._ZN7cutlass13device_kernelIN5flash11enable_sm90INS1_16FlashAttnFwdSm90INS1_25CollectiveMainloopFwdSm90ILi2EN4cute5tupleIJNS5_1CILi1EEES8_S8_EEENS6_IJNS7_ILi128EEENS7_ILi96EEENS7_ILi64EEEEEELi256ENS_10bfloat16_tEfNS_4arch4Sm90ELb1ELb0ELb1ELb0ELb0ELb0ELb1ELb1ELb0ELb1ELb1ELb0EEENS1_21CollectiveEpilogueFwdINS6_IJSA_NS7_ILi256EEESB_EEES9_SE_SG_Li256ELb0ELb1ELb1ELb0EEENS1_19SingleTileSchedulerILb0ELb1ELb1ELi128EEEEEEEEEvNT_6ParamsE)
        /*0ab4*/ 	.short	0x0210
        /*0ab6*/ 	.short	0x0b70


	//----- nvinfo : EIATTR_SW_WAR
	.align		4
.L_1515:
        /*0ab8*/ 	.byte	0x04, 0x36
        /*0aba*/ 	.short	(.L_1517 - .L_1516)
.L_1516:
        /*0abc*/ 	.word	0x00000008
.L_1517:


//--------------------- .nv.info._ZN7cutlass13device_kernelIN5flash11enable_sm90INS1_16FlashAttnFwdSm90INS1_25CollectiveMainloopFwdSm90ILi2EN4cute5tupleIJNS5_1CILi1EEES8_S8_EEENS6_IJNS7_ILi128EEENS7_ILi96EEENS7_ILi64EEEEEELi256ENS_10bfloat16_tEfNS_4arch4Sm90ELb1ELb0ELb1ELb1ELb0ELb0ELb0ELb1ELb0ELb1ELb1ELb0EEENS1_21CollectiveEpilogueFwdINS6_IJSA_NS7_ILi256EEESB_EEES9_SE_SG_Li256ELb1ELb1ELb1ELb0EEENS1_36VarlenDynamicPersistentTileSchedulerILi128ELi96ELi256ELi128ELb1ELb1ELb1ELb1ELb1ELb1EEEEEEEEEvNT_6ParamsE --------------------------
	.section	.nv.info._ZN7cutlass13device_kernelIN5flash11enable_sm90INS1_16FlashAttnFwdSm90INS1_25CollectiveMainloopFwdSm90ILi2EN4cute5tupleIJNS5_1CILi1EEES8_S8_EEENS6_IJNS7_ILi128EEENS7_ILi96EEENS7_ILi64EEEEEELi256ENS_10bfloat16_tEfNS_4arch4Sm90ELb1ELb0ELb1ELb1ELb0ELb0ELb0ELb1ELb0ELb1ELb1ELb0EEENS1_21CollectiveEpilogueFwdINS6_IJSA_NS7_ILi256EEESB_EEES9_SE_SG_Li256ELb1ELb1ELb1ELb0EEENS1_36VarlenDynamicPersistentTileSchedulerILi128ELi96ELi256ELi128ELb1ELb1ELb1ELb1ELb1ELb1EEEEEEEEEvNT_6ParamsE,"",@"SHT_CUDA_INFO"
	.sectionflags	@""
	.align	4


	//----- nvinfo : EIATTR_CUDA_API_VERSION
	.align		4
        /*0000*/ 	.byte	0x04, 0x37
        /*0002*/ 	.short	(.L_1519 - .L_1518)
.L_1518:
        /*0004*/ 	.word	0x00000082


	//----- nvinfo : EIATTR_KPARAM_INFO
	.align		4
.L_1519:
        /*0008*/ 	.byte	0x04, 0x17
        /*000a*/ 	.short	(.L_1521 - .L_1520)
.L_1520:
        /*000c*/ 	.word	0x00000000
        /*0010*/ 	.short	0x0000
        /*0012*/ 	.short	0x0070
        /*0014*/ 	.byte	0x00, 0xf0, 0x01, 0x2a


	//----- nvinfo : EIATTR_SPARSE_MMA_MASK
	.align		4
.L_1521:
        /*0018*/ 	.byte	0x03, 0x50
        /*001a*/ 	.short	0x0000


	//----- nvinfo : EIATTR_MAXREG_COUNT
	.align		4
        /*001c*/ 	.byte	0x03, 0x1b
        /*001e*/ 	.short	0x00a8


	//----- nvinfo : EIATTR_NUM_BARRIERS
	.align		4
        /*0020*/ 	.byte	0x02, 0x4c
        /*0022*/ 	.byte	0x10
	.zero		1


	//----- nvinfo : EIATTR_EXTERNS
	.align		4
        /*0024*/ 	.byte	0x04, 0x0f
        /*0026*/ 	.short	(.L_1523 - .L_1522)


	//   ....[0]....
	.align		4
.L_1522:
        /*0028*/ 	.word	index@(__assertfail)


	//----- nvinfo : EIATTR_ANNOTATIONS
	.align		4
.L_1523:
        /*002c*/ 	.byte	0x04, 0x55
        /*002e*/ 	.short	(.L_1525 - .L_1524)


	//   ....[0]....
.L_1524:
        /* <DEDUP_REMOVED lines=69> */


	//----- nvinfo : EIATTR_MERCURY_ISA_VERSION
	.align		4
.L_1525:
        /*0470*/ 	.byte	0x03, 0x5f
        /*0472*/ 	.short	0x0101


	//----- nvinfo : EIATTR_UNUSED_LOAD_BYTE_OFFSET
	.align		4
        /*0474*/ 	.byte	0x04, 0x44
        /*0476*/ 	.short	(.L_1527 - .L_1526)


	//   ....[0]....
.L_1526:
        /*0478*/ 	.word	0x00000a30
        /*047c*/ 	.word	0x0000fff0


	//   ....[1]....
        /*0480*/ 	.word	0x00009e90
        /*0484*/ 	.word	0x0000fff0


	//----- nvinfo : EIATTR_INT_WARP_WIDE_INSTR_OFFSETS
	.align		4
.L_1527:
        /*0488*/ 	.byte	0x04, 0x31
        /*048a*/ 	.short	(.L_1529 - .L_1528)


	//   ....[0]....
.L_1528:
        /*048c*/ 	.word	0x00000130


	//   ....[1]....
        /*0490*/ 	.word	0x00000170


	//   ....[2]....
        /*0494*/ 	.word	0x000001e0


	//   ....[3]....
        /*0498*/ 	.word	0x00004190


	//   ....[4]....
        /*049c*/ 	.word	0x00010110


	//   ....[5]....
        /*04a0*/ 	.word	0x000101a0


	//   ....[6]....
        /*04a4*/ 	.word	0x00013dd0


	//   ....[7]....
        /*04a8*/ 	.word	0x00013e60


	//----- nvinfo : EIATTR_COOP_GROUP_MASK_REGIDS
	.align		4
.L_1529:
        /*04ac*/ 	.byte	0x04, 0x29
        /*04ae*/ 	.short	(.L_1531 - .L_1530)


	//   ....[0]....
.L_1530:
        /*04b0*/ 	.word	0xffffffff


	//   ....[1]....
        /*04b4*/ 	.word	0xffffffff


	//   ....[2]....
        /*04b8*/ 	.word	0xffffffff


	//   ....[3]....
        /*04bc*/ 	.word	0xffffffff


	//   ....[4]....
        /*04c0*/ 	.word	0xffffffff


	//   ....[5]....
        /*04c4*/ 	.word	0xffffffff


	//   ....[6]....
        /*04c8*/ 	.word	0xffffffff


	//   ....[7]....
        /*04cc*/ 	.word	0xffffffff


	//   ....[8]....
        /*04d0*/ 	.word	0xffffffff


	//   ....[9]....
        /*04d4*/ 	.word	0xffffffff


	//   ....[10]....
        /*04d8*/ 	.word	0xffffffff


	//   ....[11]....
        /*04dc*/ 	.word	0xffffffff


	//   ....[12]....
        /*04e0*/ 	.word	0xffffffff


	//   ....[13]....
        /*04e4*/ 	.word	0xffffffff


	//   ....[14]....
        /*04e8*/ 	.word	0xffffffff


	//   ....[15]....
        /*04ec*/ 	.word	0xffffffff


	//   ....[16]....
        /*04f0*/ 	.word	0xffffffff


	//   ....[17]....
        /*04f4*/ 	.word	0xffffffff


	//   ....[18]....
        /*04f8*/ 	.word	0xffffffff


	//   ....[19]....
        /*04fc*/ 	.word	0xffffffff


	//   ....[20]....
        /*0500*/ 	.word	0xffffffff


	//   ....[21]....
        /*0504*/ 	.word	0xffffffff


	//   ....[22]....
        /*0508*/ 	.word	0xffffffff


	//   ....[23]....
        /*050c*/ 	.word	0xffffffff


	//   ....[24]....
        /*0510*/ 	.word	0xffffffff


	//   ....[25]....
        /*0514*/ 	.word	0xffffffff


	//   ....[26]....
        /*0518*/ 	.word	0xffffffff


	//   ....[27]....
        /*051c*/ 	.word	0xffffffff


	//   ....[28]....
        /*0520*/ 	.word	0xffffffff


	//   ....[29]....
        /*0524*/ 	.word	0xffffffff


	//   ....[30]....
        /*0528*/ 	.word	0xffffffff


	//   ....[31]....
        /*052c*/ 	.word	0xffffffff


	//   ....[32]....
        /*0530*/ 	.word	0xffffffff


	//   ....[33]....
        /*0534*/ 	.word	0xffffffff


	//   ....[34]....
        /*0538*/ 	.word	0xffffffff


	//   ....[35]....
        /*053c*/ 	.word	0xffffffff


	//   ....[36]....
        /*0540*/ 	.word	0xffffffff


	//   ....[37]....
        /*0544*/ 	.word	0xffffffff


	//   ....[38]....
        /*0548*/ 	.word	0xffffffff


	//   ....[39]....
        /*054c*/ 	.word	0xffffffff


	//   ....[40]....
        /*0550*/ 	.word	0xffffffff


	//   ....[41]....
        /*0554*/ 	.word	0xffffffff


	//   ....[42]....
        /*0558*/ 	.word	0xffffffff


	//   ....[43]....
        /*055c*/ 	.word	0xffffffff


	//   ....[44]....
        /*0560*/ 	.word	0xffffffff


	//   ....[45]....
        /*0564*/ 	.word	0xffffffff


	//   ....[46]....
        /*0568*/ 	.word	0xffffffff


	//   ....[47]....
        /*056c*/ 	.word	0xffffffff


	//   ....[48]....
        /*0570*/ 	.word	0xffffffff


	//   ....[49]....
        /*0574*/ 	.word	0xffffffff


	//   ....[50]....
        /*0578*/ 	.word	0xffffffff


	//   ....[51]....
        /*057c*/ 	.word	0xffffffff


	//   ....[52]....
        /*0580*/ 	.word	0xffffffff


	//   ....[53]....
        /*0584*/ 	.word	0xffffffff


	//   ....[54]....
        /*0588*/ 	.word	0xffffffff


	//   ....[55]....
        /*058c*/ 	.word	0xffffffff


	//   ....[56]....
        /*0590*/ 	.word	0xffffffff


	//   ....[57]....
        /*0594*/ 	.word	0xffffffff


	//   ....[58]....
        /*0598*/ 	.word	0xffffffff


	//   ....[59]....
        /*059c*/ 	.word	0xffffffff


	//   ....[60]....
        /*05a0*/ 	.word	0xffffffff


	//   ....[61]....
        /*05a4*/ 	.word	0xffffffff


	//   ....[62]....
        /*05a8*/ 	.word	0xffffffff


	//   ....[63]....
        /*05ac*/ 	.word	0xffffffff


	//   ....[64]....
        /*05b0*/ 	.word	0xffffffff


	//   ....[65]....
        /*05b4*/ 	.word	0xffffffff


	//   ....[66]....
        /*05b8*/ 	.word	0xffffffff


	//   ....[67]....
        /*05bc*/ 	.word	0xffffffff


	//   ....[68]....
        /*05c0*/ 	.word	0xffffffff


	//   ....[69]....
        /*05c4*/ 	.word	0xffffffff


	//   ....[70]....
        /*05c8*/ 	.word	0xffffffff


	//   ....[71]....
        /*05cc*/ 	.word	0xffffffff


	//   ....[72]....
        /*05d0*/ 	.word	0xffffffff


	//   ....[73]....
        /*05d4*/ 	.word	0xffffffff


	//   ....[74]....
        /*05d8*/ 	.word	0xffffffff


	//   ....[75]....
        /*05dc*/ 	.word	0xffffffff


	//   ....[76]....
        /*05e0*/ 	.word	0xffffffff


	//   ....[77]....
        /*05e4*/ 	.word	0xffffffff


	//   ....[78]....
        /*05e8*/ 	.word	0xffffffff


	//   ....[79]....
        /*05ec*/ 	.word	0xffffffff


	//   ....[80]....
        /*05f0*/ 	.word	0xffffffff


	//   ....[81]....
        /*05f4*/ 	.word	0xffffffff


	//   ....[82]....
        /*05f8*/ 	.word	0xffffffff


	//   ....[83]....
        /*05fc*/ 	.word	0xffffffff


	//   ....[84]....
        /*0600*/ 	.word	0xffffffff


	//   ....[85]....
        /*0604*/ 	.word	0xffffffff


	//   ....[86]....
        /*0608*/ 	.word	0xffffffff


	//   ....[87]....
        /*060c*/ 	.word	0xffffffff


	//   ....[88]....
        /*0610*/ 	.word	0xffffffff


	//   ....[89]....
        /*0614*/ 	.word	0xffffffff


	//   ....[90]....
        /*0618*/ 	.word	0xffffffff


	//   ....[91]....
        /*061c*/ 	.word	0xffffffff


	//   ....[92]....
        /*0620*/ 	.word	0xffffffff


	//   ....[93]....
        /*0624*/ 	.word	0xffffffff


	//   ....[94]....
        /*0628*/ 	.word	0xffffffff


	//   ....[95]....
        /*062c*/ 	.word	0xffffffff


	//   ....[96]....
        /*0630*/ 	.word	0xffffffff


	//   ....[97]....
        /*0634*/ 	.word	0xffffffff


	//   ....[98]....
        /*0638*/ 	.word	0xffffffff


	//   ....[99]....
        /*063c*/ 	.word	0xffffffff


	//   ....[100]....
        /*0640*/ 	.word	0xffffffff


	//   ....[101]....
        /*0644*/ 	.word	0xffffffff


	//   ....[102]....
        /*0648*/ 	.word	0xffffffff


	//   ....[103]....
        /*064c*/ 	.word	0xffffffff


	//   ....[104]....
        /*0650*/ 	.word	0xffffffff


	//   ....[105]....
        /*0654*/ 	.word	0x0500000f


	//   ....[106]....
        /*0658*/ 	.word	0x0500000f


	//   ....[107]....
        /*065c*/ 	.word	0x0500000f


	//   ....[108]....
        /*0660*/ 	.word	0x0500000f


	//   ....[109]....
        /*0664*/ 	.word	0x0500000f


	//   ....[110]....
        /*0668*/ 	.word	0x0500000f


	//   ....[111]....
        /*066c*/ 	.word	0x0500000f


	//   ....[112]....
        /*0670*/ 	.word	0x0500000f


	//   ....[113]....
        /*0674*/ 	.word	0x0500000f


	//   ....[114]....
        /*0678*/ 	.word	0x0500000f


	//   ....[115]....
        /*067c*/ 	.word	0x0500000f


	//   ....[116]....
        /*0680*/ 	.word	0x0500000f


	//   ....[117]....
        /*0684*/ 	.word	0x0500000f


	//   ....[118]....
        /*0688*/ 	.word	0x0500000f


	//   ....[119]....
        /*068c*/ 	.word	0x0500000f


	//   ....[120]....
        /*0690*/ 	.word	0x0500000f


	//   ....[121]....
        /*0694*/ 	.word	0x0500000f


	//   ....[122]....
        /*0698*/ 	.word	0x0500000f


	//   ....[123]....
        /*069c*/ 	.word	0x0500000f


	//   ....[124]....
        /*06a0*/ 	.word	0x0500000f


	//   ....[125]....
        /*06a4*/ 	.word	0x0500000f


	//   ....[126]....
        /*06a8*/ 	.word	0x0500000f


	//   ....[127]....
        /*06ac*/ 	.word	0x0500000f


	//   ....[128]....
        /*06b0*/ 	.word	0x0500000f


	//   ....[129]....
        /*06b4*/ 	.word	0x0500000f


	//   ....[130]....
        /*06b8*/ 	.word	0x0500000f


	//   ....[131]....
        /*06bc*/ 	.word	0x0500000f


	//   ....[132]....
        /*06c0*/ 	.word	0x0500000f


	//   ....[133]....
        /*06c4*/ 	.word	0x0500000f


	//   ....[134]....
        /*06c8*/ 	.word	0x0500000f


	//   ....[135]....
        /*06cc*/ 	.word	0x0500000f


	//   ....[136]....
        /*06d0*/ 	.word	0x0500000f


	//   ....[137]....
        /*06d4*/ 	.word	0x0500000f


	//   ....[138]....
        /*06d8*/ 	.word	0x0500000f


	//   ....[139]....
        /*06dc*/ 	.word	0x0500000f


	//   ....[140]....
        /*06e0*/ 	.word	0x0500000f


	//----- nvinfo : EIATTR_COOP_GROUP_INSTR_OFFSETS
	.align		4
.L_1531:
        /*06e4*/ 	.byte	0x04, 0x28
        /*06e6*/ 	.short	(.L_1533 - .L_1532)


	//   ....[0]....
.L_1532:
        /*06e8*/ 	.word	0x00000070


	//   ....[1]....
        /*06ec*/ 	.word	0x00000140


	//   ....[2]....
        /*06f0*/ 	.word	0x00000190


	//   ....[3]....
        /*06f4*/ 	.word	0x000003c0


	//   ....[4]....
        /*06f8*/ 	.word	0x00000520


	//   ....[5]....
        /*06fc*/ 	.word	0x00000640


	//   ....[6]....
        /*0700*/ 	.word	0x000007a0


	//   ....[7]....
        /*0704*/ 	.word	0x00001f50


	//   ....[8]....
        /*0708*/ 	.word	0x00002510


	//   ....[9]....
        /*070c*/ 	.word	0x00002520


	//   ....[10]....
        /*0710*/ 	.word	0x00002fb0


	//   ....[11]....
        /*0714*/ 	.word	0x00003030


	//   ....[12]....
        /*0718*/ 	.word	0x00003730


	//   ....[13]....
        /*071c*/ 	.word	0x00003780


	//   ....[14]....
        /*0720*/ 	.word	0x00004780


	//   ....[15]....
        /*0724*/ 	.word	0x000047c0


	//   ....[16]....
        /*0728*/ 	.word	0x00005670


	//   ....[17]....
        /*072c*/ 	.word	0x00005690


	//   ....[18]....
        /*0730*/ 	.word	0x00005fe0


	//   ....[19]....
        /*0734*/ 	.word	0x00006110


	//   ....[20]....
        /*0738*/ 	.word	0x000078e0


	//   ....[21]....
        /*073c*/ 	.word	0x00007940


	//   ....[22]....
        /*0740*/ 	.word	0x00008360


	//   ....[23]....
        /*0744*/ 	.word	0x000083c0


	//   ....[24]....
        /*0748*/ 	.word	0x00009410


	//   ....[25]....
        /*074c*/ 	.word	0x00009480


	//   ....[26]....
        /*0750*/ 	.word	0x000094e0


	//   ....[27]....
        /*0754*/ 	.word	0x00009510


	//   ....[28]....
        /*0758*/ 	.word	0x0000aff0


	//   ....[29]....
        /*075c*/ 	.word	0x0000b000


	//   ....[30]....
        /*0760*/ 	.word	0x0000b010


	//   ....[31]....
        /*0764*/ 	.word	0x0000b020


	//   ....[32]....
        /*0768*/ 	.word	0x0000bac0


	//   ....[33]....
        /*076c*/ 	.word	0x0000bae0


	//   ....[34]....
        /*0770*/ 	.word	0x0000bc90


	//   ....[35]....
        /*0774*/ 	.word	0x0000bcb0


	//   ....[36]....
        /*0778*/ 	.word	0x0000bdf0


	//   ....[37]....
        /*077c*/ 	.word	0x0000be10


	//   ....[38]....
        /*0780*/ 	.word	0x0000bf60


	//   ....[39]....
        /*0784*/ 	.word	0x0000bf80


	//   ....[40]....
        /*0788*/ 	.word	0x0000c490


	//   ....[41]....
        /*078c*/ 	.word	0x0000c4a0


	//   ....[42]....
        /*0790*/ 	.word	0x0000cd50


	//   ....[43]....
        /*0794*/ 	.word	0x0000cd60


	//   ....[44]....
        /*0798*/ 	.word	0x0000df90


	//   ....[45]....
        /*079c*/ 	.word	0x0000dfc0


	//   ....[46]....
        /*07a0*/ 	.word	0x0000e130


	//   ....[47]....
        /*07a4*/ 	.word	0x0000e150


	//   ....[48]....
        /*07a8*/ 	.word	0x0000e290


	//   ....[49]....
        /*07ac*/ 	.word	0x0000e2b0


	//   ....[50]....
        /*07b0*/ 	.word	0x0000e400


	//   ....[51]....
        /*07b4*/ 	.word	0x0000e420


	//   ....[52]....
        /*07b8*/ 	.word	0x0000e600


	//   ....[53]....
        /*07bc*/ 	.word	0x0000e830


	//   ....[54]....
        /*07c0*/ 	.word	0x0000e860


	//   ....[55]....
        /*07c4*/ 	.word	0x0000e890


	//   ....[56]....
        /*07c8*/ 	.word	0x0000e8c0


	//   ....[57]....
        /*07cc*/ 	.word	0x0000e8f0


	//   ....[58]....
        /*07d0*/ 	.word	0x0000e920


	//   ....[59]....
        /*07d4*/ 	.word	0x0000eac0


	//   ....[60]....
        /*07d8*/ 	.word	0x0000eaf0


	//   ....[61]....
        /*07dc*/ 	.word	0x0000eb20


	//   ....[62]....
        /*07e0*/ 	.word	0x0000eb50


	//   ....[63]....
        /*07e4*/ 	.word	0x0000eb80


	//   ....[64]....
        /*07e8*/ 	.word	0x0000ebb0


	//   ....[65]....
        /*07ec*/ 	.word	0x0000ec50


	//   ....[66]....
        /*07f0*/ 	.word	0x0000ec80


	//   ....[67]....
        /*07f4*/ 	.word	0x0000ec90


	//   ....[68]....
        /*07f8*/ 	.word	0x0000ecc0


	//   ....[69]....
        /*07fc*/ 	.word	0x000106f0


	//   ....[70]....
        /*0800*/ 	.word	0x000111f0


	//   ....[71]....
        /*0804*/ 	.word	0x00011210


	//   ....[72]....
        /*0808*/ 	.word	0x000112c0


	//   ....[73]....
        /*080c*/ 	.word	0x000112d0


	//   ....[74]....
        /*0810*/ 	.word	0x00011350


	//   ....[75]....
        /*0814*/ 	.word	0x00011360


	//   ....[76]....
        /*0818*/ 	.word	0x000113e0


	//   ....[77]....
        /*081c*/ 	.word	0x000113f0


	//   ....[78]....
        /*0820*/ 	.word	0x00011470


	//   ....[79]....
        /*0824*/ 	.word	0x00011480


	//   ....[80]....
        /*0828*/ 	.word	0x00011500


	//   ....[81]....
        /*082c*/ 	.word	0x00011510


	//   ....[82]....
        /*0830*/ 	.word	0x00011590


	//   ....[83]....
        /*0834*/ 	.word	0x000115a0


	//   ....[84]....
        /*0838*/ 	.word	0x000115f0


	//   ....[85]....
        /*083c*/ 	.word	0x00011610


	//   ....[86]....
        /*0840*/ 	.word	0x000140f0


	//   ....[87]....
        /*0844*/ 	.word	0x00014120


	//   ....[88]....
        /*0848*/ 	.word	0x00014180


	//   ....[89]....
        /*084c*/ 	.word	0x000141b0


	//   ....[90]....
        /*0850*/ 	.word	0x000141e0


	//   ....[91]....
        /*0854*/ 	.word	0x00014210


	//   ....[92]....
        /*0858*/ 	.word	0x00014240


	//   ....[93]....
        /*085c*/ 	.word	0x00014270


	//   ....[94]....
        /*0860*/ 	.word	0x00014430


	//   ....[95]....
        /*0864*/ 	.word	0x00014460


	//   ....[96]....
        /*0868*/ 	.word	0x00014490


	//   ....[97]....
        /*086c*/ 	.word	0x000144c0


	//   ....[98]....
        /*0870*/ 	.word	0x000144f0


	//   ....[99]....
        /*0874*/ 	.word	0x00014520


	//   ....[100]....
        /*0878*/ 	.word	0x000145f0


	//   ....[101]....
        /*087c*/ 	.word	0x00014610


	//   ....[102]....
        /*0880*/ 	.word	0x00014620


	//   ....[103]....
        /*0884*/ 	.word	0x000146a0


	//   ....[104]....
        /*0888*/ 	.word	0x000151d0


	//   ....[105]....
        /*088c*/ 	.word	0x00015760


	//   ....[106]....
        /*0890*/ 	.word	0x00015950


	//   ....[107]....
        /*0894*/ 	.word	0x000159a0


	//   ....[108]....
        /*0898*/ 	.word	0x00015a00


	//   ....[109]....
        /*089c*/ 	.word	0x00015af0


	//   ....[110]....
        /*08a0*/ 	.word	0x00015b50


	//   ....[111]....
        /*08a4*/ 	.word	0x00015c40


	//   ....[112]....
        /*08a8*/ 	.word	0x00015ca0


	//   ....[113]....
        /*08ac*/ 	.word	0x00015d90


	//   ....[114]....
        /*08b0*/ 	.word	0x00015df0


	//   ....[115]....
        /*08b4*/ 	.word	0x00015ee0


	//   ....[116]....
        /*08b8*/ 	.word	0x00015f40


	//   ....[117]....
        /*08bc*/ 	.word	0x00016030


	//   ....[118]....
        /*08c0*/ 	.word	0x00016090


	//   ....[119]....
        /*08c4*/ 	.word	0x00016170


	//   ....[120]....
        /*08c8*/ 	.word	0x000161d0


	//   ....[121]....
        /*08cc*/ 	.word	0x000162a0


	//   ....[122]....
        /*08d0*/ 	.word	0x000165d0


	//   ....[123]....
        /*08d4*/ 	.word	0x00016670


	//   ....[124]....
        /*08d8*/ 	.word	0x00016810


	//   ....[125]....
        /*08dc*/ 	.word	0x00016880


	//   ....[126]....
        /*08e0*/ 	.word	0x000168f0


	//   ....[127]....
        /*08e4*/ 	.word	0x00016960


	//   ....[128]....
        /*08e8*/ 	.word	0x000169d0


	//   ....[129]....
        /*08ec*/ 	.word	0x00016a50


	//   ....[130]....
        /*08f0*/ 	.word	0x00016ae0


	//   ....[131]....
        /*08f4*/ 	.word	0x00016b80


	//   ....[132]....
        /*08f8*/ 	.word	0x00016bf0


	//   ....[133]....
        /*08fc*/ 	.word	0x00016c60


	//   ....[134]....
        /*0900*/ 	.word	0x00016cd0


	//   ....[135]....
        /*0904*/ 	.word	0x00016d50


	//   ....[136]....
        /*0908*/ 	.word	0x00016dc0


	//   ....[137]....
        /*090c*/ 	.word	0x00016e70


	//   ....[138]....
        /*0910*/ 	.word	0x00016ec0


	//   ....[139]....
        /*0914*/ 	.word	0x00016f70


	//   ....[140]....
        /*0918*/ 	.word	0x000170a0


	//----- nvinfo : EIATTR_REG_RECONFIG
	.align		4
.L_1533:
        /*091c*/ 	.byte	0x01, 0x54
	.zero		2


	//----- nvinfo : EIATTR_SYSCALL_OFFSETS
	.align		4
        /*0920*/ 	.byte	0x04, 0x46
        /*0922*/ 	.short	(.L_1535 - .L_1534)


	//   ....[0]....
.L_1534:
        /*0924*/ 	.word	0x000020d0


	//   ....[1]....
        /*0928*/ 	.word	0x00010310


	//   ....[2]....
        /*092c*/ 	.word	0x00010460


	//   ....[3]....
        /*0930*/ 	.word	0x00010560


	//   ....[4]....
        /*0934*/ 	.word	0x00010e20


	//----- nvinfo : EIATTR_MBARRIER_INSTR_OFFSETS
	.align		4
.L_1535:
        /*0938*/ 	.byte	0x04, 0x39
        /*093a*/ 	.short	(.L_1537 - .L_1536)


	//   ....[0]....
.L_1536:
        /*093c*/ 	.word	0x00000270
        /*0940*/ 	.word	0x000000ff
        /*0944*/ 	.word	0x00022800
        /*0948*/ 	.short	0x0100
        /*094a*/ 	.byte	0x08
	.zero		1


	//   ....[1]....
        /*094c*/ 	.word	0x00000280
        /*0950*/ 	.word	0x000000ff
        /*0954*/ 	.word	0x00022820
        /*0958*/ 	.short	0x0100
        /*095a*/ 	.byte	0x08
	.zero		1


	//   ....[2]....
        /*095c*/ 	.word	0x00000370
        /*0960*/ 	.word	0x000000ff
        /*0964*/ 	.word	0x00022830
        /*0968*/ 	.short	0x0100
        /*096a*/ 	.byte	0x08
	.zero		1


	//   ....[3]....
        /*096c*/ 	.word	0x00000380
        /*0970*/ 	.word	0x000000ff
        /*0974*/ 	.word	0x00022840
        /*0978*/ 	.short	0x0100
        /*097a*/ 	.byte	0x08
	.zero		1


	//   ....[4]....
        /*097c*/ 	.word	0x00000390
        /*0980*/ 	.word	0x000000ff
        /*0984*/ 	.word	0x00022838
        /*0988*/ 	.short	0x0100
        /*098a*/ 	.byte	0x08
	.zero		1


	//   ....[5]....
        /*098c*/ 	.word	0x000003a0
        /*0990*/ 	.word	0x000000ff
        /*0994*/ 	.word	0x00022848
        /*0998*/ 	.short	0x0100
        /*099a*/ 	.byte	0x08
	.zero		1


	//   ....[6]....
        /*099c*/ 	.word	0x000004d0
        /*09a0*/ 	.word	0x000000ff
        /*09a4*/ 	.word	0x00022850
        /*09a8*/ 	.short	0x0100
        /*09aa*/ 	.byte	0x08
	.zero		1


	//   ....[7]....
        /*09ac*/ 	.word	0x000004e0
        /*09b0*/ 	.word	0x000000ff
        /*09b4*/ 	.word	0x00022860
        /*09b8*/ 	.short	0x0100
        /*09ba*/ 	.byte	0x08
	.zero		1


	//   ....[8]....
        /*09bc*/ 	.word	0x000004f0
        /*09c0*/ 	.word	0x000000ff
        /*09c4*/ 	.word	0x00022858
        /*09c8*/ 	.short	0x0100
        /*09ca*/ 	.byte	0x08
	.zero		1


	//   ....[9]....
        /*09cc*/ 	.word	0x00000500
        /*09d0*/ 	.word	0x000000ff
        /*09d4*/ 	.word	0x00022868
        /*09d8*/ 	.short	0x0100
        /*09da*/ 	.byte	0x08
	.zero		1


	//   ....[10]....
        /*09dc*/ 	.word	0x000005f0
        /*09e0*/ 	.word	0x000000ff
        /*09e4*/ 	.word	0x00022870
        /*09e8*/ 	.short	0x0100
        /*09ea*/ 	.byte	0x06
	.zero		1


	//   ....[11]....
        /*09ec*/ 	.word	0x00000600
        /*09f0*/ 	.word	0x000000ff
        /*09f4*/ 	.word	0x00022880
        /*09f8*/ 	.short	0x0100
        /*09fa*/ 	.byte	0x06
	.zero		1


	//   ....[12]....
        /*09fc*/ 	.word	0x00000610
        /*0a00*/ 	.word	0x000000ff
        /*0a04*/ 	.word	0x00022878
        /*0a08*/ 	.short	0x0100
        /*0a0a*/ 	.byte	0x06
	.zero		1


	//   ....[13]....
        /*0a0c*/ 	.word	0x00000620
        /*0a10*/ 	.word	0x000000ff
        /*0a14*/ 	.word	0x00022888
        /*0a18*/ 	.short	0x0100
        /*0a1a*/ 	.byte	0x06
	.zero		1


	//   ....[14]....
        /*0a1c*/ 	.word	0x00000750
        /*0a20*/ 	.word	0x000000ff
        /*0a24*/ 	.word	0x00022890
        /*0a28*/ 	.short	0x0100
        /*0a2a*/ 	.byte	0x08
	.zero		1


	//   ....[15]....
        /*0a2c*/ 	.word	0x00000760
        /*0a30*/ 	.word	0x000000ff
        /*0a34*/ 	.word	0x000228a0
        /*0a38*/ 	.short	0x0100
        /*0a3a*/ 	.byte	0x08
	.zero		1


	//   ....[16]....
        /*0a3c*/ 	.word	0x00000770
        /*0a40*/ 	.word	0x000000ff
        /*0a44*/ 	.word	0x00022898
        /*0a48*/ 	.short	0x0100
        /*0a4a*/ 	.byte	0x08
	.zero		1


	//   ....[17]....
        /*0a4c*/ 	.word	0x00000780
        /*0a50*/ 	.word	0x000000ff
        /*0a54*/ 	.word	0x000228a8
        /*0a58*/ 	.short	0x0100
        /*0a5a*/ 	.byte	0x08
	.zero		1


	//   ....[18]....
        /*0a5c*/ 	.word	0x000008b0
        /*0a60*/ 	.word	0x000000ff
        /*0a64*/ 	.word	0x000228b0
        /*0a68*/ 	.short	0x0100
        /*0a6a*/ 	.byte	0x08
	.zero		1


	//   ....[19]....
        /*0a6c*/ 	.word	0x000008c0
        /*0a70*/ 	.word	0x000000ff
        /*0a74*/ 	.word	0x000228c0
        /*0a78*/ 	.short	0x0100
        /*0a7a*/ 	.byte	0x08
	.zero		1


	//   ....[20]....
        /*0a7c*/ 	.word	0x000008d0
        /*0a80*/ 	.word	0x000000ff
        /*0a84*/ 	.word	0x000228b8
        /*0a88*/ 	.short	0x0100
        /*0a8a*/ 	.byte	0x08
	.zero		1


	//   ....[21]....
        /*0a8c*/ 	.word	0x000008e0
        /*0a90*/ 	.word	0x000000ff
        /*0a94*/ 	.word	0x000228c8
        /*0a98*/ 	.short	0x0100
        /*0a9a*/ 	.byte	0x08
	.zero		1


	//   ....[22]....
        /*0a9c*/ 	.word	0x00002180
        /*0aa0*/ 	.word	0x00000006
        /*0aa4*/ 	.word	0x00022800
        /*0aa8*/ 	.short	0x010a
        /*0aaa*/ 	.byte	0x3f
	.zero		1


	//   ....[23]....
        /*0aac*/ 	.word	0x00002250
        /*0ab0*/ 	.word	0x000000ff
        /*0ab4*/ 	.word	0x00022830
        /*0ab8*/ 	.short	0x010a
        /*0aba*/ 	.byte	0x16
	.zero		1


	//   ....[24]....
        /*0abc*/ 	.word	0x00002290
        /*0ac0*/ 	.word	0x000000ff
        /*0ac4*/ 	.word	0x00022830
        /*0ac8*/ 	.short	0x010a
        /*0aca*/ 	.byte	0x16
	.zero		1


	//   ....[25]....
        /*0acc*/ 	.word	0x00003c00
        /*0ad0*/ 	.word	0x00000003
        /*0ad4*/ 	.word	0x00000000
        /*0ad8*/ 	.short	0x0101
        /*0ada*/ 	.byte	0x3f
	.zero		1


	//   ....[26]....
        /*0adc*/ 	.word	0x000040e0
        /*0ae0*/ 	.word	0x000000ff
        /*0ae4*/ 	.word	0x00022850
        /*0ae8*/ 	.short	0x010a
        /*0aea*/ 	.byte	0x16
	.zero		1


	//   ....[27]....
        /*0aec*/ 	.word	0x00004120
        /*0af0*/ 	.word	0x000000ff
        /*0af4*/ 	.word	0x00022850
        /*0af8*/ 	.short	0x010a
        /*0afa*/ 	.byte	0x16
	.zero		1


	//   ....[28]....
        /*0afc*/ 	.word	0x000044c0
        /*0b00*/ 	.word	0x000000ff
        /*0b04*/ 	.word	0x00000000
        /*0b08*/ 	.short	0x0101
        /*0b0a*/ 	.byte	0x16
	.zero		1


	//   ....[29]....
        /*0b0c*/ 	.word	0x00004620
        /*0b10*/ 	.word	0x000000ff
        /*0b14*/ 	.word	0x00022830
        /*0b18*/ 	.short	0x010a
        /*0b1a*/ 	.byte	0x1a
	.zero		1


	//   ....[30]....
        /*0b1c*/ 	.word	0x00004670
        /*0b20*/ 	.word	0x000000ff
        /*0b24*/ 	.word	0x00022830
        /*0b28*/ 	.short	0x010a
        /*0b2a*/ 	.byte	0x1a
	.zero		1


	//   ....[31]....
        /*0b2c*/ 	.word	0x000068d0
        /*0b30*/ 	.word	0x0000009c
        /*0b34*/ 	.word	0x00000000
        /*0b38*/ 	.short	0x0101
        /*0b3a*/ 	.byte	0x3f
	.zero		1


	//   ....[32]....
        /*0b3c*/ 	.word	0x00006d20
        /*0b40*/ 	.word	0x000000ff
        /*0b44*/ 	.word	0x00022850
        /*0b48*/ 	.short	0x010a
        /*0b4a*/ 	.byte	0x1a
	.zero		1


	//   ....[33]....
        /*0b4c*/ 	.word	0x00006d60
        /*0b50*/ 	.word	0x000000ff
        /*0b54*/ 	.word	0x00022850
        /*0b58*/ 	.short	0x010a
        /*0b5a*/ 	.byte	0x1a
	.zero		1


	//   ....[34]....
        /*0b5c*/ 	.word	0x00007060
        /*0b60*/ 	.word	0x00000007
        /*0b64*/ 	.word	0x00000000
        /*0b68*/ 	.short	0x0101
        /*0b6a*/ 	.byte	0x3f
	.zero		1


	//   ....[35]....
        /*0b6c*/ 	.word	0x000071d0
        /*0b70*/ 	.word	0x000000ff
        /*0b74*/ 	.word	0x00022830
        /*0b78*/ 	.short	0x010a
        /*0b7a*/ 	.byte	0x19
	.zero		1


	//   ....[36]....
        /*0b7c*/ 	.word	0x00007210
        /*0b80*/ 	.word	0x000000ff
        /*0b84*/ 	.word	0x00022830
        /*0b88*/ 	.short	0x010a
        /*0b8a*/ 	.byte	0x19
	.zero		1


	//   ....[37]....
        /*0b8c*/ 	.word	0x00008bb0
        /*0b90*/ 	.word	0x0000000f
        /*0b94*/ 	.word	0x00000000
        /*0b98*/ 	.short	0x0101
        /*0b9a*/ 	.byte	0x3f
	.zero		1


	//   ....[38]....
        /*0b9c*/ 	.word	0x000090a0
        /*0ba0*/ 	.word	0x000000ff
        /*0ba4*/ 	.word	0x00022850
        /*0ba8*/ 	.short	0x010a
        /*0baa*/ 	.byte	0x19
	.zero		1


	//   ....[39]....
        /*0bac*/ 	.word	0x000090e0
        /*0bb0*/ 	.word	0x000000ff
        /*0bb4*/ 	.word	0x00022850
        /*0bb8*/ 	.short	0x010a
        /*0bba*/ 	.byte	0x19
	.zero		1


	//   ....[40]....
        /*0bbc*/ 	.word	0x000093f0
        /*0bc0*/ 	.word	0x0000000c
        /*0bc4*/ 	.word	0x00000000
        /*0bc8*/ 	.short	0x0101
        /*0bca*/ 	.byte	0x3f
	.zero		1


	//   ....[41]....
        /*0bcc*/ 	.word	0x0000baf0
        /*0bd0*/ 	.word	0x000000ff
        /*0bd4*/ 	.word	0x00000000
        /*0bd8*/ 	.short	0x0101
        /*0bda*/ 	.byte	0x08
	.zero		1


	//   ....[42]....
        /*0bdc*/ 	.word	0x0000c300
        /*0be0*/ 	.word	0x000000ff
        /*0be4*/ 	.word	0x00000000
        /*0be8*/ 	.short	0x0101
        /*0bea*/ 	.byte	0x08
	.zero		1


	//   ....[43]....
        /*0bec*/ 	.word	0x00010960
        /*0bf0*/ 	.word	0x00000000
        /*0bf4*/ 	.word	0x00022840
        /*0bf8*/ 	.short	0x010a
        /*0bfa*/ 	.byte	0x3f
	.zero		1


	//   ....[44]....
        /*0bfc*/ 	.word	0x000116b0
        /*0c00*/ 	.word	0x00000012
        /*0c04*/ 	.word	0x00022800
        /*0c08*/ 	.short	0x0107
        /*0c0a*/ 	.byte	0x3f
	.zero		1


	//   ....[45]....
        /*0c0c*/ 	.word	0x000117a0
        /*0c10*/ 	.word	0x00000012
        /*0c14*/ 	.word	0x00022800
        /*0c18*/ 	.short	0x0101
        /*0c1a*/ 	.byte	0x3f
	.zero		1


	//   ....[46]....
        /*0c1c*/ 	.word	0x000117c0
        /*0c20*/ 	.word	0x00000012
        /*0c24*/ 	.word	0x00022820
        /*0c28*/ 	.short	0x010a
        /*0c2a*/ 	.byte	0x3f
	.zero		1


	//   ....[47]....
        /*0c2c*/ 	.word	0x000118a0
        /*0c30*/ 	.word	0x00000002
        /*0c34*/ 	.word	0x00022860
        /*0c38*/ 	.short	0x010a
        /*0c3a*/ 	.byte	0x3f
	.zero		1


	//   ....[48]....
        /*0c3c*/ 	.word	0x00012150
        /*0c40*/ 	.word	0x00000003
        /*0c44*/ 	.word	0x00022840
        /*0c48*/ 	.short	0x010a
        /*0c4a*/ 	.byte	0x3f
	.zero		1


	//   ....[49]....
        /*0c4c*/ 	.word	0x000123a0
        /*0c50*/ 	.word	0x00000003
        /*0c54*/ 	.word	0x00022860
        /*0c58*/ 	.short	0x010a
        /*0c5a*/ 	.byte	0x3f
	.zero		1


	//   ....[50]....
        /*0c5c*/ 	.word	0x00012b90
        /*0c60*/ 	.word	0x00000004
        /*0c64*/ 	.word	0x00022840
        /*0c68*/ 	.short	0x010a
        /*0c6a*/ 	.byte	0x3f
	.zero		1


	//   ....[51]....
        /*0c6c*/ 	.word	0x00012de0
        /*0c70*/ 	.word	0x00000004
        /*0c74*/ 	.word	0x00022860
        /*0c78*/ 	.short	0x010a
        /*0c7a*/ 	.byte	0x3f
	.zero		1


	//   ....[52]....
        /*0c7c*/ 	.word	0x00013560
        /*0c80*/ 	.word	0x00000002
        /*0c84*/ 	.word	0x00022840
        /*0c88*/ 	.short	0x010a
        /*0c8a*/ 	.byte	0x3f
	.zero		1


	//   ....[53]....
        /*0c8c*/ 	.word	0x000137b0
        /*0c90*/ 	.word	0x00000002
        /*0c94*/ 	.word	0x00022860
        /*0c98*/ 	.short	0x010a
        /*0c9a*/ 	.byte	0x3f
	.zero		1


	//   ....[54]....
        /*0c9c*/ 	.word	0x00015150
        /*0ca0*/ 	.word	0x00000000
        /*0ca4*/ 	.word	0x00022820
        /*0ca8*/ 	.short	0x010a
        /*0caa*/ 	.byte	0x3f
	.zero		1


	//   ....[55]....
        /*0cac*/ 	.word	0x00015340
        /*0cb0*/ 	.word	0x00000006
        /*0cb4*/ 	.word	0x00000000
        /*0cb8*/ 	.short	0x010a
        /*0cba*/ 	.byte	0x3f
	.zero		1


	//   ....[56]....
        /*0cbc*/ 	.word	0x00015370
        /*0cc0*/ 	.word	0x00000007
        /*0cc4*/ 	.word	0x00000000
        /*0cc8*/ 	.short	0x010a
        /*0cca*/ 	.byte	0x3f
	.zero		1


	//   ....[57]....
        /*0ccc*/ 	.word	0x000153d0
        /*0cd0*/ 	.word	0x00000004
        /*0cd4*/ 	.word	0x00000000
        /*0cd8*/ 	.short	0x010a
        /*0cda*/ 	.byte	0x3f
	.zero		1


	//   ....[58]....
        /*0cdc*/ 	.word	0x00015400
        /*0ce0*/ 	.word	0x00000003
        /*0ce4*/ 	.word	0x00000000
        /*0ce8*/ 	.short	0x010a
        /*0cea*/ 	.byte	0x3f
	.zero		1


	//   ....[59]....
        /*0cec*/ 	.word	0x00015460
        /*0cf0*/ 	.word	0x00000006
        /*0cf4*/ 	.word	0x00022800
        /*0cf8*/ 	.short	0x010a
        /*0cfa*/ 	.byte	0x3f
	.zero		1


	//   ....[60]....
        /*0cfc*/ 	.word	0x000154c0
        /*0d00*/ 	.word	0x00000000
        /*0d04*/ 	.word	0x00022830
        /*0d08*/ 	.short	0x010a
        /*0d0a*/ 	.byte	0x3f
	.zero		1


	//   ....[61]....
        /*0d0c*/ 	.word	0x00015520
        /*0d10*/ 	.word	0x0000000a
        /*0d14*/ 	.word	0x00022850
        /*0d18*/ 	.short	0x010a
        /*0d1a*/ 	.byte	0x3f
	.zero		1


	//   ....[62]....
        /*0d1c*/ 	.word	0x00015580
        /*0d20*/ 	.word	0x00000005
        /*0d24*/ 	.word	0x00022830
        /*0d28*/ 	.short	0x010a
        /*0d2a*/ 	.byte	0x3f
	.zero		1


	//   ....[63]....
        /*0d2c*/ 	.word	0x000155d0
        /*0d30*/ 	.word	0x00000007
        /*0d34*/ 	.word	0x00022850
        /*0d38*/ 	.short	0x010a
        /*0d3a*/ 	.byte	0x3f
	.zero		1


	//   ....[64]....
        /*0d3c*/ 	.word	0x00015630
        /*0d40*/ 	.word	0x00000005
        /*0d44*/ 	.word	0x00022830
        /*0d48*/ 	.short	0x010a
        /*0d4a*/ 	.byte	0x3f
	.zero		1


	//   ....[65]....
        /*0d4c*/ 	.word	0x00015680
        /*0d50*/ 	.word	0x0000000c
        /*0d54*/ 	.word	0x00022850
        /*0d58*/ 	.short	0x010a
        /*0d5a*/ 	.byte	0x3f
	.zero		1


	//   ....[66]....
        /*0d5c*/ 	.word	0x00015820
        /*0d60*/ 	.word	0x00000000
        /*0d64*/ 	.word	0x00022840
        /*0d68*/ 	.short	0x010a
        /*0d6a*/ 	.byte	0x3f
	.zero		1


	//   ....[67]....
        /*0d6c*/ 	.word	0x000162e0
        /*0d70*/ 	.word	0x00000012
        /*0d74*/ 	.word	0x00022820
        /*0d78*/ 	.short	0x010a
        /*0d7a*/ 	.byte	0x3f
	.zero		1


	//   ....[68]....
        /*0d7c*/ 	.word	0x00016330
        /*0d80*/ 	.word	0x00000002
        /*0d84*/ 	.word	0x00022860
        /*0d88*/ 	.short	0x010a
        /*0d8a*/ 	.byte	0x3f
	.zero		1


	//   ....[69]....
        /*0d8c*/ 	.word	0x00016380
        /*0d90*/ 	.word	0x00000003
        /*0d94*/ 	.word	0x00022840
        /*0d98*/ 	.short	0x010a
        /*0d9a*/ 	.byte	0x3f
	.zero		1


	//   ....[70]....
        /*0d9c*/ 	.word	0x000163d0
        /*0da0*/ 	.word	0x00000003
        /*0da4*/ 	.word	0x00022860
        /*0da8*/ 	.short	0x010a
        /*0daa*/ 	.byte	0x3f
	.zero		1


	//   ....[71]....
        /*0dac*/ 	.word	0x00016420
        /*0db0*/ 	.word	0x00000004
        /*0db4*/ 	.word	0x00022840
        /*0db8*/ 	.short	0x010a
        /*0dba*/ 	.byte	0x3f
	.zero		1


	//   ....[72]....
        /*0dbc*/ 	.word	0x00016470
        /*0dc0*/ 	.word	0x00000004
        /*0dc4*/ 	.word	0x00022860
        /*0dc8*/ 	.short	0x010a
        /*0dca*/ 	.byte	0x3f
	.zero		1


	//   ....[73]....
        /*0dcc*/ 	.word	0x000164c0
        /*0dd0*/ 	.word	0x00000002
        /*0dd4*/ 	.word	0x00022840
        /*0dd8*/ 	.short	0x010a
        /*0dda*/ 	.byte	0x3f
	.zero		1


	//   ....[74]....
        /*0ddc*/ 	.word	0x00016510
        /*0de0*/ 	.word	0x00000002
        /*0de4*/ 	.word	0x00022860
        /*0de8*/ 	.short	0x010a
        /*0dea*/ 	.byte	0x3f
	.zero		1


	//   ....[75]....
        /*0dec*/ 	.word	0x00016fc0
        /*0df0*/ 	.word	0x00000000
        /*0df4*/ 	.word	0x00022820
        /*0df8*/ 	.short	0x010a
        /*0dfa*/ 	.byte	0x3f
	.zero		1


	//   ....[76]....
        /*0dfc*/ 	.word	0x00017160
        /*0e00*/ 	.word	0x00000006
        /*0e04*/ 	.word	0x00000000
        /*0e08*/ 	.short	0x010a
        /*0e0a*/ 	.byte	0x3f
	.zero		1


	//   ....[77]....
        /*0e0c*/ 	.word	0x000171b0
        /*0e10*/ 	.word	0x00000007
        /*0e14*/ 	.word	0x00000000
        /*0e18*/ 	.short	0x010a
        /*0e1a*/ 	.byte	0x3f
	.zero		1


	//   ....[78]....
        /*0e1c*/ 	.word	0x00017200
        /*0e20*/ 	.word	0x00000004
        /*0e24*/ 	.word	0x00000000
        /*0e28*/ 	.short	0x010a
        /*0e2a*/ 	.byte	0x3f
	.zero		1


	//----- nvinfo : EIATTR_NUM_MBARRIERS
	.align		4
.L_1537:
        /*0e2c*/ 	.byte	0x03, 0x38
        /*0e2e*/ 	.short	0x0016


	//----- nvinfo : EIATTR_EXIT_INSTR_OFFSETS
	.align		4
        /*0e30*/ 	.byte	0x04, 0x1c
        /*0e32*/ 	.short	(.L_1539 - .L_1538)


	//   ....[0]....
.L_1538:
        /*0e34*/ 	.word	0x00000a70


	//   ....[1]....
        /*0e38*/ 	.word	0x0000e5a0


	//   ....[2]....
        /*0e3c*/ 	.word	0x00015450


	//----- nvinfo : EIATTR_MAX_THREADS
	.align		4
.L_1539:
        /*0e40*/ 	.byte	0x04, 0x05
        /*0e42*/ 	.short	(.L_1541 - .L_1540)
.L_1540:
        /*0e44*/ 	.word	0x00000180
        /*0e48*/ 	.word	0x00000001
        /*0e4c*/ 	.word	0x00000001


	//----- nvinfo : EIATTR_CRS_STACK_SIZE
	.align		4
.L_1541:
        /*0e50*/ 	.byte	0x04, 0x1e
        /*0e52*/ 	.short	(.L_1543 - .L_1542)
.L_1542:
        /*0e54*/ 	.word	0x00000000


	//----- nvinfo : EIATTR_CBANK_PARAM_SIZE
	.align		4
.L_1543:
        /*0e58*/ 	.byte	0x03, 0x19
        /*0e5a*/ 	.short	0x0af0


	//----- nvinfo : EIATTR_PARAM_CBANK
	.align		4
        /*0e5c*/ 	.byte	0x04, 0x0a
        /*0e5e*/ 	.short	(.L_1545 - .L_1544)
	.align		4
.L_1544:
        /*0e60*/ 	.word	index@(.nv.constant0._ZN7cutlass13device_kernelIN5flash11enable_sm90INS1_16FlashAttnFwdSm90INS1_25CollectiveMainloopFwdSm90ILi2EN4cute5tupleIJNS5_1CILi1EEES8_S8_EEENS6_IJNS7_ILi128EEENS7_ILi96EEENS7_ILi64EEEEEELi256ENS_10bfloat16_tEfNS_4arch4Sm90ELb1ELb0ELb1ELb1ELb0ELb0ELb0ELb1ELb0ELb1ELb1ELb0EEENS1_21CollectiveEpilogueFwdINS6_IJSA_NS7_ILi256EEESB_EEES9_SE_SG_Li256ELb1ELb1ELb1ELb0EEENS1_36VarlenDynamicPersistentTileSchedulerILi128ELi96ELi256ELi128ELb1ELb1ELb1ELb1ELb1ELb1EEEEEEEEEvNT_6ParamsE)
        /*0e64*/ 	.short	0x0210
        /*0e66*/ 	.short	0x0af0


	//----- nvinfo : EIATTR_SW_WAR
	.align		4
.L_1545:
        /*0e68*/ 	.byte	0x04, 0x36
        /*0e6a*/ 	.short	(.L_1547 - .L_1546)
.L_1546:
        /*0e6c*/ 	.word	0x00000008
.L_1547:


//--------------------- .nv.info._ZN7cutlass13device_kernelIN5flash11enable_sm90INS1_16FlashAttnFwdSm90INS1_25CollectiveMainloopFwdSm90ILi2EN4cute5tupleIJNS5_1CILi1EEES8_S8_EEENS6_IJNS7_ILi128EEENS7_ILi96EEENS7_ILi64EEEEEELi256ENS_10bfloat16_tEfNS_4arch4Sm90ELb1ELb0ELb1ELb1ELb0ELb1ELb0ELb1ELb0ELb1ELb1ELb0EEENS1_21CollectiveEpilogueFwdINS6_IJSA_NS7_ILi256EEESB_EEES9_SE_SG_Li256ELb1ELb1ELb1ELb0EEENS1_36VarlenDynamicPersistentTileSchedulerILi128ELi96ELi256ELi128ELb1ELb1ELb1ELb1ELb1ELb1EEEEEEEEEvNT_6ParamsE --------------------------
	.section	.nv.info._ZN7cutlass13device_kernelIN5flash11enable_sm90INS1_16FlashAttnFwdSm90INS1_25CollectiveMainloopFwdSm90ILi2EN4cute5tupleIJNS5_1CILi1EEES8_S8_EEENS6_IJNS7_ILi128EEENS7_ILi96EEENS7_ILi64EEEEEELi256ENS_10bfloat16_tEfNS_4arch4Sm90ELb1ELb0ELb1ELb1ELb0ELb1ELb0ELb1ELb0ELb1ELb1ELb0EEENS1_21CollectiveEpilogueFwdINS6_IJSA_NS7_ILi256EEESB_EEES9_SE_SG_Li256ELb1ELb1ELb1ELb0EEENS1_36VarlenDynamicPersistentTileSchedulerILi128ELi96ELi256ELi128ELb1ELb1ELb1ELb1ELb1ELb1EEEEEEEEEvNT_6ParamsE,"",@"SHT_CUDA_INFO"
	.sectionflags	@""
	.align	4


	//----- nvinfo : EIATTR_CUDA_API_VERSION
	.align		4
        /*0000*/ 	.byte	0x04, 0x37
        /*0002*/ 	.short	(.L_1549 - .L_1548)
.L_1548:
        /*0004*/ 	.word	0x00000082


	//----- nvinfo : EIATTR_KPARAM_INFO
	.align		4
.L_1549:
        /*0008*/ 	.byte	0x04, 0x17
        /*000a*/ 	.short	(.L_1551 - .L_1550)
.L_1550:
        /*000c*/ 	.word	0x00000000
        /*0010*/ 	.short	0x0000
        /*0012*/ 	.short	0x0070
        /*0014*/ 	.byte	0x00, 0xf0, 0x01, 0x2a


	//----- nvinfo : EIATTR_SPARSE_MMA_MASK
	.align		4
.L_1551:
        /*0018*/ 	.byte	0x03, 0x50
        /*001a*/ 	.short	0x0000


	//----- nvinfo : EIATTR_MAXREG_COUNT
	.align		4
        /*001c*/ 	.byte	0x03, 0x1b
        /*001e*/ 	.short	0x00a8


	//----- nvinfo : EIATTR_NUM_BARRIERS
	.align		4
        /*0020*/ 	.byte	0x02, 0x4c
        /*0022*/ 	.byte	0x10
	.zero		1


	//----- nvinfo : EIATTR_EXTERNS
	.align		4
        /*0024*/ 	.byte	0x04, 0x0f
        /*0026*/ 	.short	(.L_1553 - .L_1552)


	//   ....[0]....
	.align		4
.L_1552:
        /*0028*/ 	.word	index@(__assertfail)


	//----- nvinfo : EIATTR_ANNOTATIONS
	.align		4
.L_1553:
        /*002c*/ 	.byte	0x04, 0x55
        /*002e*/ 	.short	(.L_1555 - .L_1554)


	//   ....[0]....
.L_1554:
        /* <DEDUP_REMOVED lines=87> */


	//----- nvinfo : EIATTR_MERCURY_ISA_VERSION
	.align		4
.L_1555:
        /*0590*/ 	.byte	0x03, 0x5f
        /*0592*/ 	.short	0x0101


	//----- nvinfo : EIATTR_UNUSED_LOAD_BYTE_OFFSET
	.align		4
        /*0594*/ 	.byte	0x04, 0x44
        /*0596*/ 	.short	(.L_1557 - .L_1556)


	//   ....[0]....
.L_1556:
        /*0598*/ 	.word	0x00000ae0
        /*059c*/ 	.word	0x0000fff0


	//   ....[1]....
        /*05a0*/ 	.word	0x00011a80
        /*05a4*/ 	.word	0x0000fff0


	//----- nvinfo : EIATTR_INT_WARP_WIDE_INSTR_OFFSETS
	.align		4
.L_1557:
        /*05a8*/ 	.byte	0x04, 0x31
        /*05aa*/ 	.short	(.L_1559 - .L_1558)


	//   ....[0]....
.L_1558:
        /*05ac*/ 	.word	0x00000190


	//   ....[1]....
        /*05b0*/ 	.word	0x000001d0


	//   ....[2]....
        /*05b4*/ 	.word	0x00000240


	//   ....[3]....
        /*05b8*/ 	.word	0x00019d40


	//   ....[4]....
        /*05bc*/ 	.word	0x00019dd0


	//   ....[5]....
        /*05c0*/ 	.word	0x0001da40


	//   ....[6]....
        /*05c4*/ 	.word	0x0001dad0


	//----- nvinfo : EIATTR_COOP_GROUP_MASK_REGIDS
	.align		4
.L_1559:
        /*05c8*/ 	.byte	0x04, 0x29
        /*05ca*/ 	.short	(.L_1561 - .L_1560)


	//   ....[0]....
.L_1560:
        /*05cc*/ 	.word	0xffffffff


	//   ....[1]....
        /*05d0*/ 	.word	0xffffffff


	//   ....[2]....
        /*05d4*/ 	.word	0xffffffff


	//   ....[3]....
        /*05d8*/ 	.word	0xffffffff


	//   ....[4]....
        /*05dc*/ 	.word	0xffffffff


	//   ....[5]....
        /*05e0*/ 	.word	0xffffffff


	//   ....[6]....
        /*05e4*/ 	.word	0xffffffff


	//   ....[7]....
        /*05e8*/ 	.word	0xffffffff


	//   ....[8]....
        /*05ec*/ 	.word	0xffffffff


	//   ....[9]....
        /*05f0*/ 	.word	0xffffffff


	//   ....[10]....
        /*05f4*/ 	.word	0xffffffff


	//   ....[11]....
        /*05f8*/ 	.word	0xffffffff


	//   ....[12]....
        /*05fc*/ 	.word	0xffffffff


	//   ....[13]....
        /*0600*/ 	.word	0xffffffff


	//   ....[14]....
        /*0604*/ 	.word	0xffffffff


	//   ....[15]....
        /*0608*/ 	.word	0xffffffff


	//   ....[16]....
        /*060c*/ 	.word	0xffffffff


	//   ....[17]....
        /*0610*/ 	.word	0xffffffff


	//   ....[18]....
        /*0614*/ 	.word	0xffffffff


	//   ....[19]....
        /*0618*/ 	.word	0xffffffff


	//   ....[20]....
        /*061c*/ 	.word	0xffffffff


	//   ....[21]....
        /*0620*/ 	.word	0xffffffff


	//   ....[22]....
        /*0624*/ 	.word	0xffffffff


	//   ....[23]....
        /*0628*/ 	.word	0xffffffff


	//   ....[24]....
        /*062c*/ 	.word	0xffffffff


	//   ....[25]....
        /*0630*/ 	.word	0xffffffff


	//   ....[26]....
        /*0634*/ 	.word	0xffffffff


	//   ....[27]....
        /*0638*/ 	.word	0xffffffff


	//   ....[28]....
        /*063c*/ 	.word	0xffffffff


	//   ....[29]....
        /*0640*/ 	.word	0xffffffff


	//   ....[30]....
        /*0644*/ 	.word	0xffffffff


	//   ....[31]....
        /*0648*/ 	.word	0xffffffff


	//   ....[32]....
        /*064c*/ 	.word	0xffffffff


	//   ....[33]....
        /*0650*/ 	.word	0xffffffff


	//   ....[34]....
        /*0654*/ 	.word	0xffffffff


	//   ....[35]....
        /*0658*/ 	.word	0xffffffff


	//   ....[36]....
        /*065c*/ 	.word	0xffffffff


	//   ....[37]....
        /*0660*/ 	.word	0xffffffff


	//   ....[38]....
        /*0664*/ 	.word	0xffffffff


	//   ....[39]....
        /*0668*/ 	.word	0xffffffff


	//   ....[40]....
        /*066c*/ 	.word	0xffffffff


	//   ....[41]....
        /*0670*/ 	.word	0xffffffff


	//   ....[42]....
        /*0674*/ 	.word	0xffffffff


	//   ....[43]....
        /*0678*/ 	.word	0xffffffff


	//   ....[44]....
        /*067c*/ 	.word	0xffffffff


	//   ....[45]....
        /*0680*/ 	.word	0xffffffff


	//   ....[46]....
        /*0684*/ 	.word	0xffffffff


	//   ....[47]....
        /*0688*/ 	.word	0xffffffff


	//   ....[48]....
        /*068c*/ 	.word	0xffffffff


	//   ....[49]....
        /*0690*/ 	.word	0xffffffff


	//   ....[50]....
        /*0694*/ 	.word	0xffffffff


	//   ....[51]....
        /*0698*/ 	.word	0xffffffff


	//   ....[52]....
        /*069c*/ 	.word	0xffffffff


	//   ....[53]....
        /*06a0*/ 	.word	0xffffffff


	//   ....[54]....
        /*06a4*/ 	.word	0xffffffff


	//   ....[55]....
        /*06a8*/ 	.word	0xffffffff


	//   ....[56]....
        /*06ac*/ 	.word	0xffffffff


	//   ....[57]....
        /*06b0*/ 	.word	0xffffffff


	//   ....[58]....
        /*06b4*/ 	.word	0xffffffff


	//   ....[59]....
        /*06b8*/ 	.word	0xffffffff


	//   ....[60]....
        /*06bc*/ 	.word	0xffffffff


	//   ....[61]....
        /*06c0*/ 	.word	0xffffffff


	//   ....[62]....
        /*06c4*/ 	.word	0xffffffff


	//   ....[63]....
        /*06c8*/ 	.word	0xffffffff


	//   ....[64]....
        /*06cc*/ 	.word	0xffffffff


	//   ....[65]....
        /*06d0*/ 	.word	0xffffffff


	//   ....[66]....
        /*06d4*/ 	.word	0xffffffff


	//   ....[67]....
        /*06d8*/ 	.word	0xffffffff


	//   ....[68]....
        /*06dc*/ 	.word	0xffffffff


	//   ....[69]....
        /*06e0*/ 	.word	0xffffffff


	//   ....[70]....
        /*06e4*/ 	.word	0xffffffff


	//   ....[71]....
        /*06e8*/ 	.word	0xffffffff


	//   ....[72]....
        /*06ec*/ 	.word	0xffffffff


	//   ....[73]....
        /*06f0*/ 	.word	0xffffffff


	//   ....[74]....
        /*06f4*/ 	.word	0xffffffff


	//   ....[75]....
        /*06f8*/ 	.word	0xffffffff


	//   ....[76]....
        /*06fc*/ 	.word	0xffffffff


	//   ....[77]....
        /*0700*/ 	.word	0xffffffff


	//   ....[78]....
        /*0704*/ 	.word	0xffffffff


	//   ....[79]....
        /*0708*/ 	.word	0xffffffff


	//   ....[80]....
        /*070c*/ 	.word	0xffffffff


	//   ....[81]....
        /*0710*/ 	.word	0xffffffff


	//   ....[82]....
        /*0714*/ 	.word	0xffffffff


	//   ....[83]....
        /*0718*/ 	.word	0xffffffff


	//   ....[84]....
        /*071c*/ 	.word	0xffffffff


	//   ....[85]....
        /*0720*/ 	.word	0xffffffff


	//   ....[86]....
        /*0724*/ 	.word	0xffffffff


	//   ....[87]....
        /*0728*/ 	.word	0xffffffff


	//   ....[88]....
        /*072c*/ 	.word	0xffffffff


	//   ....[89]....
        /*0730*/ 	.word	0xffffffff


	//   ....[90]....
        /*0734*/ 	.word	0xffffffff


	//   ....[91]....
        /*0738*/ 	.word	0xffffffff


	//   ....[92]....
        /*073c*/ 	.word	0xffffffff


	//   ....[93]....
        /*0740*/ 	.word	0xffffffff


	//   ....[94]....
        /*0744*/ 	.word	0xffffffff


	//   ....[95]....
        /*0748*/ 	.word	0xffffffff


	//   ....[96]....
        /*074c*/ 	.word	0xffffffff


	//   ....[97]....
        /*0750*/ 	.word	0xffffffff


	//   ....[98]....
        /*0754*/ 	.word	0xffffffff


	//   ....[99]....
        /*0758*/ 	.word	0xffffffff


	//   ....[100]....
        /*075c*/ 	.word	0xffffffff


	//   ....[101]....
        /*0760*/ 	.word	0xffffffff


	//   ....[102]....
        /*0764*/ 	.word	0xffffffff


	//   ....[103]....
        /*0768*/ 	.word	0xffffffff


	//   ....[104]....
        /*076c*/ 	.word	0xffffffff


	//   ....[105]....
        /*0770*/ 	.word	0xffffffff


	//   ....[106]....
        /*0774*/ 	.word	0xffffffff


	//   ....[107]....
        /*0778*/ 	.word	0xffffffff


	//   ....[108]....
        /*077c*/ 	.word	0xffffffff


	//   ....[109]....
        /*0780*/ 	.word	0xffffffff


	//   ....[110]....
        /*0784*/ 	.word	0xffffffff


	//   ....[111]....
        /*0788*/ 	.word	0xffffffff


	//   ....[112]....
        /*078c*/ 	.word	0xffffffff


	//   ....[113]....
        /*0790*/ 	.word	0xffffffff


	//   ....[114]....
        /*0794*/ 	.word	0xffffffff


	//   ....[115]....
        /*0798*/ 	.word	0xffffffff


	//   ....[116]....
        /*079c*/ 	.word	0xffffffff


	//   ....[117]....
        /*07a0*/ 	.word	0xffffffff


	//   ....[118]....
        /*07a4*/ 	.word	0xffffffff


	//   ....[119]....
        /*07a8*/ 	.word	0xffffffff


	//   ....[120]....
        /*07ac*/ 	.word	0xffffffff


	//   ....[121]....
        /*07b0*/ 	.word	0xffffffff


	//   ....[122]....
        /*07b4*/ 	.word	0x0500000f


	//   ....[123]....
        /*07b8*/ 	.word	0x0500000f


	//   ....[124]....
        /*07bc*/ 	.word	0x0500000f


	//   ....[125]....
        /*07c0*/ 	.word	0x0500000f


	//   ....[126]....
        /*07c4*/ 	.word	0x0500000f


	//   ....[127]....
        /*07c8*/ 	.word	0x0500000f


	//   ....[128]....
        /*07cc*/ 	.word	0x0500000f


	//   ....[129]....
        /*07d0*/ 	.word	0x0500000f


	//   ....[130]....
        /*07d4*/ 	.word	0x0500000f


	//   ....[131]....
        /*07d8*/ 	.word	0x0500000f


	//   ....[132]....
        /*07dc*/ 	.word	0x0500000f


	//   ....[133]....
        /*07e0*/ 	.word	0x0500000f


	//   ....[134]....
        /*07e4*/ 	.word	0x0500000f


	//   ....[135]....
        /*07e8*/ 	.word	0x0500000f


	//   ....[136]....
        /*07ec*/ 	.word	0x0500000f


	//   ....[137]....
        /*07f0*/ 	.word	0x0500000f


	//   ....[138]....
        /*07f4*/ 	.word	0x0500000f


	//   ....[139]....
        /*07f8*/ 	.word	0x0500000f


	//   ....[140]....
        /*07fc*/ 	.word	0x0500000f


	//   ....[141]....
        /*0800*/ 	.word	0x0500000f


	//   ....[142]....
        /*0804*/ 	.word	0x0500000f


	//   ....[143]....
        /*0808*/ 	.word	0x0500000f


	//   ....[144]....
        /*080c*/ 	.word	0x0500000f


	//   ....[145]....
        /*0810*/ 	.word	0x0500000f


	//   ....[146]....
        /*0814*/ 	.word	0x0500000f


	//   ....[147]....
        /*0818*/ 	.word	0x0500000f


	//   ....[148]....
        /*081c*/ 	.word	0x0500000f


	//   ....[149]....
        /*0820*/ 	.word	0x0500000f


	//   ....[150]....
        /*0824*/ 	.word	0x0500000f


	//   ....[151]....
        /*0828*/ 	.word	0x0500000f


	//   ....[152]....
        /*082c*/ 	.word	0x0500000f


	//   ....[153]....
        /*0830*/ 	.word	0x0500000f


	//   ....[154]....
        /*0834*/ 	.word	0x0500000f


	//   ....[155]....
        /*0838*/ 	.word	0x0500000f


	//   ....[156]....
        /*083c*/ 	.word	0x0500000f


	//   ....[157]....
        /*0840*/ 	.word	0x0500000f


	//   ....[158]....
        /*0844*/ 	.word	0x0500000f


	//   ....[159]....
        /*0848*/ 	.word	0x0500000f


	//   ....[160]....
        /*084c*/ 	.word	0x0500000f


	//   ....[161]....
        /*0850*/ 	.word	0x0500000f


	//   ....[162]....
        /*0854*/ 	.word	0x0500000f


	//   ....[163]....
        /*0858*/ 	.word	0x0500000f


	//   ....[164]....
        /*085c*/ 	.word	0x0500000f


	//   ....[165]....
        /*0860*/ 	.word	0x0500000f


	//   ....[166]....
        /*0864*/ 	.word	0x0500000f


	//   ....[167]....
        /*0868*/ 	.word	0x0500000f


	//   ....[168]....
        /*086c*/ 	.word	0x0500000f


	//   ....[169]....
        /*0870*/ 	.word	0x0500000f


	//   ....[170]....
        /*0874*/ 	.word	0x0500000f


	//   ....[171]....
        /*0878*/ 	.word	0x0500000f


	//   ....[172]....
        /*087c*/ 	.word	0x0500000f


	//   ....[173]....
        /*0880*/ 	.word	0x0500000f


	//   ....[174]....
        /*0884*/ 	.word	0x0500000f


	//   ....[175]....
        /*0888*/ 	.word	0x0500000f


	//   ....[176]....
        /*088c*/ 	.word	0x0500000f


	//   ....[177]....
        /*0890*/ 	.word	0x0500000f


	//   ....[178]....
        /*0894*/ 	.word	0x0500000f


	//   ....[179]....
        /*0898*/ 	.word	0x0500000f


	//   ....[180]....
        /*089c*/ 	.word	0x0500000f


	//   ....[181]....
        /*08a0*/ 	.word	0x0500000f


	//   ....[182]....
        /*08a4*/ 	.word	0x0500000f


	//   ....[183]....
        /*08a8*/ 	.word	0x0500000f


	//   ....[184]....
        /*08ac*/ 	.word	0x0500000f


	//   ....[185]....
        /*08b0*/ 	.word	0x0500000f


	//   ....[186]....
        /*08b4*/ 	.word	0x0500000f


	//   ....[187]....
        /*08b8*/ 	.word	0x0500000f


	//   ....[188]....
        /*08bc*/ 	.word	0x0500000f


	//   ....[189]....
        /*08c0*/ 	.word	0x0500000f


	//   ....[190]....
        /*08c4*/ 	.word	0x0500000f


	//   ....[191]....
        /*08c8*/ 	.word	0x0500000f


	//   ....[192]....
        /*08cc*/ 	.word	0x0500000f


	//   ....[193]....
        /*08d0*/ 	.word	0x0500000f


	//   ....[194]....
        /*08d4*/ 	.word	0x0500000f


	//   ....[195]....
        /*08d8*/ 	.word	0x0500000f


	//----- nvinfo : EIATTR_COOP_GROUP_INSTR_OFFSETS
	.align		4
.L_1561:
        /*08dc*/ 	.byte	0x04, 0x28
        /*08de*/ 	.short	(.L_1563 - .L_1562)


	//   ....[0]....
.L_1562:
        /*08e0*/ 	.word	0x00000070


	//   ....[1]....
        /*08e4*/ 	.word	0x000001a0


	//   ....[2]....
        /*08e8*/ 	.word	0x000001f0


	//   ....[3]....
        /*08ec*/ 	.word	0x00000420


	//   ....[4]....
        /*08f0*/ 	.word	0x00000580


	//   ....[5]....
        /*08f4*/ 	.word	0x000006a0


	//   ....[6]....
        /*08f8*/ 	.word	0x00000800


	//   ....[7]....
        /*08fc*/ 	.word	0x000067a0


	//   ....[8]....
        /*0900*/ 	.word	0x00006f20


	//   ....[9]....
        /*0904*/ 	.word	0x00006f30


	//   ....[10]....
        /*0908*/ 	.word	0x00006f40


	//   ....[11]....
        /*090c*/ 	.word	0x00006f50


	//   ....[12]....
        /*0910*/ 	.word	0x00007250


	//   ....[13]....
        /*0914*/ 	.word	0x00007260


	//   ....[14]....
        /*0918*/ 	.word	0x00007270


	//   ....[15]....
        /*091c*/ 	.word	0x00007280


	//   ....[16]....
        /*0920*/ 	.word	0x00008560


	//   ....[17]....
        /*0924*/ 	.word	0x00008580


	//   ....[18]....
        /*0928*/ 	.word	0x00008590


	//   ....[19]....
        /*092c*/ 	.word	0x000085a0


	//   ....[20]....
        /*0930*/ 	.word	0x00008690


	//   ....[21]....
        /*0934*/ 	.word	0x000086b0


	//   ....[22]....
        /*0938*/ 	.word	0x00008740


	//   ....[23]....
        /*093c*/ 	.word	0x00008770


	//   ....[24]....
        /*0940*/ 	.word	0x0000a030


	//   ....[25]....
        /*0944*/ 	.word	0x0000a090


	//   ....[26]....
        /*0948*/ 	.word	0x0000a7f0


	//   ....[27]....
        /*094c*/ 	.word	0x0000a850


	//   ....[28]....
        /*0950*/ 	.word	0x0000af90


	//   ....[29]....
        /*0954*/ 	.word	0x0000b010


	//   ....[30]....
        /*0958*/ 	.word	0x0000c0b0


	//   ....[31]....
        /*095c*/ 	.word	0x0000c0f0


	//   ....[32]....
        /*0960*/ 	.word	0x0000ccc0


	//   ....[33]....
        /*0964*/ 	.word	0x0000cd60


	//   ....[34]....
        /*0968*/ 	.word	0x0000d700


	//   ....[35]....
        /*096c*/ 	.word	0x0000d900


	//   ....[36]....
        /*0970*/ 	.word	0x0000f460


	//   ....[37]....
        /*0974*/ 	.word	0x0000f4c0


	//   ....[38]....
        /*0978*/ 	.word	0x0000fe80


	//   ....[39]....
        /*097c*/ 	.word	0x0000fee0


	//   ....[40]....
        /*0980*/ 	.word	0x00011000


	//   ....[41]....
        /*0984*/ 	.word	0x000110a0


	//   ....[42]....
        /*0988*/ 	.word	0x00011130


	//   ....[43]....
        /*098c*/ 	.word	0x00011300


	//   ....[44]....
        /*0990*/ 	.word	0x00012ad0


	//   ....[45]....
        /*0994*/ 	.word	0x00012af0


	//   ....[46]....
        /*0998*/ 	.word	0x00012b00


	//   ....[47]....
        /*099c*/ 	.word	0x00012b10


	//   ....[48]....
        /*09a0*/ 	.word	0x00013510


	//   ....[49]....
        /*09a4*/ 	.word	0x00013520


	//   ....[50]....
        /*09a8*/ 	.word	0x00013720


	//   ....[51]....
        /*09ac*/ 	.word	0x00013730


	//   ....[52]....
        /*09b0*/ 	.word	0x000138f0


	//   ....[53]....
        /*09b4*/ 	.word	0x00013900


	//   ....[54]....
        /*09b8*/ 	.word	0x00013ac0


	//   ....[55]....
        /*09bc*/ 	.word	0x00013ad0


	//   ....[56]....
        /*09c0*/ 	.word	0x00013f30


	//   ....[57]....
        /*09c4*/ 	.word	0x00013f40


	//   ....[58]....
        /*09c8*/ 	.word	0x00014ce0


	//   ....[59]....
        /*09cc*/ 	.word	0x00014cf0


	//   ....[60]....
        /*09d0*/ 	.word	0x000162a0


	//   ....[61]....
        /*09d4*/ 	.word	0x000162b0


	//   ....[62]....
        /*09d8*/ 	.word	0x00016480


	//   ....[63]....
        /*09dc*/ 	.word	0x00016490


	//   ....[64]....
        /*09e0*/ 	.word	0x00016650


	//   ....[65]....
        /*09e4*/ 	.word	0x00016660


	//   ....[66]....
        /*09e8*/ 	.word	0x00016820


	//   ....[67]....
        /*09ec*/ 	.word	0x00016830


	//   ....[68]....
        /*09f0*/ 	.word	0x00016a50


	//   ....[69]....
        /*09f4*/ 	.word	0x00016c60


	//   ....[70]....
        /*09f8*/ 	.word	0x00016c90


	//   ....[71]....
        /*09fc*/ 	.word	0x00016cc0


	//   ....[72]....
        /*0a00*/ 	.word	0x00016cf0


	//   ....[73]....
        /*0a04*/ 	.word	0x00016d20


	//   ....[74]....
        /*0a08*/ 	.word	0x00016d50


	//   ....[75]....
        /*0a0c*/ 	.word	0x00016ef0


	//   ....[76]....
        /*0a10*/ 	.word	0x00016f20


	//   ....[77]....
        /*0a14*/ 	.word	0x00016f50


	//   ....[78]....
        /*0a18*/ 	.word	0x00016f80


	//   ....[79]....
        /*0a1c*/ 	.word	0x00016fb0


	//   ....[80]....
        /*0a20*/ 	.word	0x00016fe0


	//   ....[81]....
        /*0a24*/ 	.word	0x00017080


	//   ....[82]....
        /*0a28*/ 	.word	0x000170b0


	//   ....[83]....
        /*0a2c*/ 	.word	0x000170c0


	//   ....[84]....
        /*0a30*/ 	.word	0x000170f0


	//   ....[85]....
        /*0a34*/ 	.word	0x00018690


	//   ....[86]....
        /*0a38*/ 	.word	0x0001a320


	//   ....[87]....
        /*0a3c*/ 	.word	0x0001ae10


	//   ....[88]....
        /*0a40*/ 	.word	0x0001ae20


	//   ....[89]....
        /*0a44*/ 	.word	0x0001aec0


	//   ....[90]....
        /*0a48*/ 	.word	0x0001aed0


	//   ....[91]....
        /*0a4c*/ 	.word	0x0001af50


	//   ....[92]....
        /*0a50*/ 	.word	0x0001af60


	//   ....[93]....
        /*0a54*/ 	.word	0x0001afe0


	//   ....[94]....
        /*0a58*/ 	.word	0x0001aff0


	//   ....[95]....
        /*0a5c*/ 	.word	0x0001b070


	//   ....[96]....
        /*0a60*/ 	.word	0x0001b080


	//   ....[97]....
        /*0a64*/ 	.word	0x0001b100


	//   ....[98]....
        /*0a68*/ 	.word	0x0001b110


	//   ....[99]....
        /*0a6c*/ 	.word	0x0001b190


	//   ....[100]....
        /*0a70*/ 	.word	0x0001b1a0


	//   ....[101]....
        /*0a74*/ 	.word	0x0001b1f0


	//   ....[102]....
        /*0a78*/ 	.word	0x0001b210


	//   ....[103]....
        /*0a7c*/ 	.word	0x0001dd60


	//   ....[104]....
        /*0a80*/ 	.word	0x0001dde0


	//   ....[105]....
        /*0a84*/ 	.word	0x0001de10


	//   ....[106]....
        /*0a88*/ 	.word	0x0001de20


	//   ....[107]....
        /*0a8c*/ 	.word	0x0001de50


	//   ....[108]....
        /*0a90*/ 	.word	0x0001de80


	//   ....[109]....
        /*0a94*/ 	.word	0x0001deb0


	//   ....[110]....
        /*0a98*/ 	.word	0x0001dee0


	//   ....[111]....
        /*0a9c*/ 	.word	0x0001e0a0


	//   ....[112]....
        /*0aa0*/ 	.word	0x0001e0d0


	//   ....[113]....
        /*0aa4*/ 	.word	0x0001e100


	//   ....[114]....
        /*0aa8*/ 	.word	0x0001e130


	//   ....[115]....
        /*0aac*/ 	.word	0x0001e160


	//   ....[116]....
        /*0ab0*/ 	.word	0x0001e190


	//   ....[117]....
        /*0ab4*/ 	.word	0x0001e260


	//   ....[118]....
        /*0ab8*/ 	.word	0x0001e280


	//   ....[119]....
        /*0abc*/ 	.word	0x0001e290


	//   ....[120]....
        /*0ac0*/ 	.word	0x0001e310


	//   ....[121]....
        /*0ac4*/ 	.word	0x0001ee40


	//   ....[122]....
        /*0ac8*/ 	.word	0x0001f270


	//   ....[123]....
        /*0acc*/ 	.word	0x0001f310


	//   ....[124]....
        /*0ad0*/ 	.word	0x0001f3a0


	//   ....[125]....
        /*0ad4*/ 	.word	0x0001f3f0


	//   ....[126]....
        /*0ad8*/ 	.word	0x0001f440


	//   ....[127]....
        /*0adc*/ 	.word	0x0001f4d0


	//   ....[128]....
        /*0ae0*/ 	.word	0x0001f560


	//   ....[129]....
        /*0ae4*/ 	.word	0x0001f5b0


	//   ....[130]....
        /*0ae8*/ 	.word	0x0001f600


	//   ....[131]....
        /*0aec*/ 	.word	0x0001f700


	//   ....[132]....
        /*0af0*/ 	.word	0x0001f7b0


	//   ....[133]....
        /*0af4*/ 	.word	0x0001f830


	//   ....[134]....
        /*0af8*/ 	.word	0x0001f8a0


	//   ....[135]....
        /*0afc*/ 	.word	0x0001f9d0


	//   ....[136]....
        /*0b00*/ 	.word	0x0001faf0


	//   ....[137]....
        /*0b04*/ 	.word	0x0001fbc0


	//   ....[138]....
        /*0b08*/ 	.word	0x0001fc10


	//   ....[139]....
        /*0b0c*/ 	.word	0x0001fec0


	//   ....[140]....
        /*0b10*/ 	.word	0x0001ff10


	//   ....[141]....
        /*0b14*/ 	.word	0x0001ffa0


	//   ....[142]....
        /*0b18*/ 	.word	0x00020030


	//   ....[143]....
        /*0b1c*/ 	.word	0x000200c0


	//   ....[144]....
        /*0b20*/ 	.word	0x00020150


	//   ....[145]....
        /*0b24*/ 	.word	0x000201e0


	//   ....[146]....
        /*0b28*/ 	.word	0x00020270


	//   ....[147]....
        /*0b2c*/ 	.word	0x000202f0


	//   ....[148]....
        /*0b30*/ 	.word	0x00020340


	//   ....[149]....
        /*0b34*/ 	.word	0x000203e0


	//   ....[150]....
        /*0b38*/ 	.word	0x00020470


	//   ....[151]....
        /*0b3c*/ 	.word	0x00020500


	//   ....[152]....
        /*0b40*/ 	.word	0x00020550


	//   ....[153]....
        /*0b44*/ 	.word	0x000205e0


	//   ....[154]....
        /*0b48*/ 	.word	0x00020670


	//   ....[155]....
        /*0b4c*/ 	.word	0x00020700


	//   ....[156]....
        /*0b50*/ 	.word	0x00020790


	//   ....[157]....
        /*0b54*/ 	.word	0x00020820


	//   ....[158]....
        /*0b58*/ 	.word	0x000208b0


	//   ....[159]....
        /*0b5c*/ 	.word	0x00020970


	//   ....[160]....
        /*0b60*/ 	.word	0x00020c50


	//   ....[161]....
        /*0b64*/ 	.word	0x00020e30


	//   ....[162]....
        /*0b68*/ 	.word	0x00020e80


	//   ....[163]....
        /*0b6c*/ 	.word	0x00020ee0


	//   ....[164]....
        /*0b70*/ 	.word	0x00020fd0


	//   ....[165]....
        /*0b74*/ 	.word	0x00021030


	//   ....[166]....
        /*0b78*/ 	.word	0x00021120


	//   ....[167]....
        /*0b7c*/ 	.word	0x00021180


	//   ....[168]....
        /*0b80*/ 	.word	0x00021270


	//   ....[169]....
        /*0b84*/ 	.word	0x000212d0


	//   ....[170]....
        /*0b88*/ 	.word	0x000213c0


	//   ....[171]....
        /*0b8c*/ 	.word	0x00021420


	//   ....[172]....
        /*0b90*/ 	.word	0x00021510


	//   ....[173]....
        /*0b94*/ 	.word	0x00021570


	//   ....[174]....
        /*0b98*/ 	.word	0x00021640


	//   ....[175]....
        /*0b9c*/ 	.word	0x000216c0


	//   ....[176]....
        /*0ba0*/ 	.word	0x00021790


	//   ....[177]....
        /*0ba4*/ 	.word	0x00021ac0


	//   ....[178]....
        /*0ba8*/ 	.word	0x00021b60


	//   ....[179]....
        /*0bac*/ 	.word	0x00021d00


	//   ....[180]....
        /*0bb0*/ 	.word	0x00021d80


	//   ....[181]....
        /*0bb4*/ 	.word	0x00021e00


	//   ....[182]....
        /*0bb8*/ 	.word	0x00021e80


	//   ....[183]....
        /*0bbc*/ 	.word	0x00021f00


	//   ....[184]....
        /*0bc0*/ 	.word	0x00021f90


	//   ....[185]....
        /*0bc4*/ 	.word	0x00022030


	//   ....[186]....
        /*0bc8*/ 	.word	0x000220e0


	//   ....[187]....
        /*0bcc*/ 	.word	0x00022160


	//   ....[188]....
        /*0bd0*/ 	.word	0x000221e0


	//   ....[189]....
        /*0bd4*/ 	.word	0x00022260


	//   ....[190]....
        /*0bd8*/ 	.word	0x000222f0


	//   ....[191]....
        /*0bdc*/ 	.word	0x00022370


	//   ....[192]....
        /*0be0*/ 	.word	0x00022420


	//   ....[193]....
        /*0be4*/ 	.word	0x00022470


	//   ....[194]....
        /*0be8*/ 	.word	0x00022530


	//   ....[195]....
        /*0bec*/ 	.word	0x00022660


	//----- nvinfo : EIATTR_REG_RECONFIG
	.align		4
.L_1563:
        /*0bf0*/ 	.byte	0x01, 0x54
	.zero		2


	//----- nvinfo : EIATTR_SYSCALL_OFFSETS
	.align		4
        /*0bf4*/ 	.byte	0x04, 0x46
        /*0bf6*/ 	.short	(.L_1565 - .L_1564)


	//   ....[0]....
.L_1564:
        /*0bf8*/ 	.word	0x00001ed0


	//   ....[1]....
        /*0bfc*/ 	.word	0x00002020


	//   ....[2]....
        /*0c00*/ 	.word	0x00006940


	//   ....[3]....
        /*0c04*/ 	.word	0x00006c50


	//   ....[4]....
        /*0c08*/ 	.word	0x00019f40


	//   ....[5]....
        /*0c0c*/ 	.word	0x0001a090


	//   ....[6]....
        /*0c10*/ 	.word	0x0001a190


	//   ....[7]....
        /*0c14*/ 	.word	0x0001aa30


	//----- nvinfo : EIATTR_MBARRIER_INSTR_OFFSETS
	.align		4
.L_1565:
        /*0c18*/ 	.byte	0x04, 0x39
        /*0c1a*/ 	.short	(.L_1567 - .L_1566)


	//   ....[0]....
.L_1566:
        /*0c1c*/ 	.word	0x000002d0
        /*0c20*/ 	.word	0x000000ff
        /*0c24*/ 	.word	0x00022800
        /*0c28*/ 	.short	0x0100
        /*0c2a*/ 	.byte	0x08
	.zero		1


	//   ....[1]....
        /*0c2c*/ 	.word	0x000002e0
        /*0c30*/ 	.word	0x000000ff
        /*0c34*/ 	.word	0x00022820
        /*0c38*/ 	.short	0x0100
        /*0c3a*/ 	.byte	0x08
	.zero		1


	//   ....[2]....
        /*0c3c*/ 	.word	0x000003d0
        /*0c40*/ 	.word	0x000000ff
        /*0c44*/ 	.word	0x00022830
        /*0c48*/ 	.short	0x0100
        /*0c4a*/ 	.byte	0x08
	.zero		1


	//   ....[3]....
        /*0c4c*/ 	.word	0x000003e0
        /*0c50*/ 	.word	0x000000ff
        /*0c54*/ 	.word	0x00022840
        /*0c58*/ 	.short	0x0100
        /*0c5a*/ 	.byte	0x08
	.zero		1


	//   ....[4]....
        /*0c5c*/ 	.word	0x000003f0
        /*0c60*/ 	.word	0x000000ff
        /*0c64*/ 	.word	0x00022838
        /*0c68*/ 	.short	0x0100
        /*0c6a*/ 	.byte	0x08
	.zero		1


	//   ....[5]....
        /*0c6c*/ 	.word	0x00000400
        /*0c70*/ 	.word	0x000000ff
        /*0c74*/ 	.word	0x00022848
        /*0c78*/ 	.short	0x0100
        /*0c7a*/ 	.byte	0x08
	.zero		1


	//   ....[6]....
        /*0c7c*/ 	.word	0x00000530
        /*0c80*/ 	.word	0x000000ff
        /*0c84*/ 	.word	0x00022850
        /*0c88*/ 	.short	0x0100
        /*0c8a*/ 	.byte	0x08
	.zero		1


	//   ....[7]....
        /*0c8c*/ 	.word	0x00000540
        /*0c90*/ 	.word	0x000000ff
        /*0c94*/ 	.word	0x00022860
        /*0c98*/ 	.short	0x0100
        /*0c9a*/ 	.byte	0x08
	.zero		1


	//   ....[8]....
        /*0c9c*/ 	.word	0x00000550
        /*0ca0*/ 	.word	0x000000ff
        /*0ca4*/ 	.word	0x00022858
        /*0ca8*/ 	.short	0x0100
        /*0caa*/ 	.byte	0x08
	.zero		1


	//   ....[9]....
        /*0cac*/ 	.word	0x00000560
        /*0cb0*/ 	.word	0x000000ff
        /*0cb4*/ 	.word	0x00022868
        /*0cb8*/ 	.short	0x0100
        /*0cba*/ 	.byte	0x08
	.zero		1


	//   ....[10]....
        /*0cbc*/ 	.word	0x00000650
        /*0cc0*/ 	.word	0x000000ff
        /*0cc4*/ 	.word	0x00022870
        /*0cc8*/ 	.short	0x0100
        /*0cca*/ 	.byte	0x06
	.zero		1


	//   ....[11]....
        /*0ccc*/ 	.word	0x00000660
        /*0cd0*/ 	.word	0x000000ff
        /*0cd4*/ 	.word	0x00022880
        /*0cd8*/ 	.short	0x0100
        /*0cda*/ 	.byte	0x06
	.zero		1


	//   ....[12]....
        /*0cdc*/ 	.word	0x00000670
        /*0ce0*/ 	.word	0x000000ff
        /*0ce4*/ 	.word	0x00022878
        /*0ce8*/ 	.short	0x0100
        /*0cea*/ 	.byte	0x06
	.zero		1


	//   ....[13]....
        /*0cec*/ 	.word	0x00000680
        /*0cf0*/ 	.word	0x000000ff
        /*0cf4*/ 	.word	0x00022888
        /*0cf8*/ 	.short	0x0100
        /*0cfa*/ 	.byte	0x06
	.zero		1


	//   ....[14]....
        /*0cfc*/ 	.word	0x000007b0
        /*0d00*/ 	.word	0x000000ff
        /*0d04*/ 	.word	0x00022890
        /*0d08*/ 	.short	0x0100
        /*0d0a*/ 	.byte	0x08
	.zero		1


	//   ....[15]....
        /*0d0c*/ 	.word	0x000007c0
        /*0d10*/ 	.word	0x000000ff
        /*0d14*/ 	.word	0x000228a0
        /*0d18*/ 	.short	0x0100
        /*0d1a*/ 	.byte	0x08
	.zero		1


	//   ....[16]....
        /*0d1c*/ 	.word	0x000007d0
        /*0d20*/ 	.word	0x000000ff
        /*0d24*/ 	.word	0x00022898
        /*0d28*/ 	.short	0x0100
        /*0d2a*/ 	.byte	0x08
	.zero		1


	//   ....[17]....
        /*0d2c*/ 	.word	0x000007e0
        /*0d30*/ 	.word	0x000000ff
        /*0d34*/ 	.word	0x000228a8
        /*0d38*/ 	.short	0x0100
        /*0d3a*/ 	.byte	0x08
	.zero		1


	//   ....[18]....
        /*0d3c*/ 	.word	0x00000910
        /*0d40*/ 	.word	0x000000ff
        /*0d44*/ 	.word	0x000228b0
        /*0d48*/ 	.short	0x0100
        /*0d4a*/ 	.byte	0x08
	.zero		1


	//   ....[19]....
        /*0d4c*/ 	.word	0x00000920
        /*0d50*/ 	.word	0x000000ff
        /*0d54*/ 	.word	0x000228c0
        /*0d58*/ 	.short	0x0100
        /*0d5a*/ 	.byte	0x08
	.zero		1


	//   ....[20]....
        /*0d5c*/ 	.word	0x00000930
        /*0d60*/ 	.word	0x000000ff
        /*0d64*/ 	.word	0x000228b8
        /*0d68*/ 	.short	0x0100
        /*0d6a*/ 	.byte	0x08
	.zero		1


	//   ....[21]....
        /*0d6c*/ 	.word	0x00000940
        /*0d70*/ 	.word	0x000000ff
        /*0d74*/ 	.word	0x000228c8
        /*0d78*/ 	.short	0x0100
        /*0d7a*/ 	.byte	0x08
	.zero		1


	//   ....[22]....
        /*0d7c*/ 	.word	0x000032e0
        /*0d80*/ 	.word	0x00000060
        /*0d84*/ 	.word	0x00022890
        /*0d88*/ 	.short	0x010a
        /*0d8a*/ 	.byte	0x3f
	.zero		1


	//   ....[23]....
        /*0d8c*/ 	.word	0x00004590
        /*0d90*/ 	.word	0x00000060
        /*0d94*/ 	.word	0x00022890
        /*0d98*/ 	.short	0x010a
        /*0d9a*/ 	.byte	0x3f
	.zero		1


	//   ....[24]....
        /*0d9c*/ 	.word	0x00005690
        /*0da0*/ 	.word	0x00000060
        /*0da4*/ 	.word	0x00022890
        /*0da8*/ 	.short	0x010a
        /*0daa*/ 	.byte	0x3f
	.zero		1


	//   ....[25]....
        /*0dac*/ 	.word	0x000058a0
        /*0db0*/ 	.word	0x00000020
        /*0db4*/ 	.word	0x00000000
        /*0db8*/ 	.short	0x0101
        /*0dba*/ 	.byte	0x3f
	.zero		1


	//   ....[26]....
        /*0dbc*/ 	.word	0x000058e0
        /*0dc0*/ 	.word	0x00000060
        /*0dc4*/ 	.word	0x000228b0
        /*0dc8*/ 	.short	0x010a
        /*0dca*/ 	.byte	0x3f
	.zero		1


	//   ....[27]....
        /*0dcc*/ 	.word	0x00005f30
        /*0dd0*/ 	.word	0x00000060
        /*0dd4*/ 	.word	0x00000000
        /*0dd8*/ 	.short	0x0101
        /*0dda*/ 	.byte	0x3f
	.zero		1


	//   ....[28]....
        /*0ddc*/ 	.word	0x000069d0
        /*0de0*/ 	.word	0x00000012
        /*0de4*/ 	.word	0x00022800
        /*0de8*/ 	.short	0x010a
        /*0dea*/ 	.byte	0x3f
	.zero		1


	//   ....[29]....
        /*0dec*/ 	.word	0x00006a20
        /*0df0*/ 	.word	0x00000012
        /*0df4*/ 	.word	0x00022800
        /*0df8*/ 	.short	0x010a
        /*0dfa*/ 	.byte	0x3f
	.zero		1


	//   ....[30]....
        /*0dfc*/ 	.word	0x000074b0
        /*0e00*/ 	.word	0x00000012
        /*0e04*/ 	.word	0x00022800
        /*0e08*/ 	.short	0x010a
        /*0e0a*/ 	.byte	0x3f
	.zero		1


	//   ....[31]....
        /*0e0c*/ 	.word	0x000089e0
        /*0e10*/ 	.word	0x00000012
        /*0e14*/ 	.word	0x00022800
        /*0e18*/ 	.short	0x010a
        /*0e1a*/ 	.byte	0x3f
	.zero		1


	//   ....[32]....
        /*0e1c*/ 	.word	0x00009980
        /*0e20*/ 	.word	0x0000000f
        /*0e24*/ 	.word	0x00022830
        /*0e28*/ 	.short	0x010a
        /*0e2a*/ 	.byte	0x3f
	.zero		1


	//   ....[33]....
        /*0e2c*/ 	.word	0x00009a20
        /*0e30*/ 	.word	0x0000000f
        /*0e34*/ 	.word	0x00022830
        /*0e38*/ 	.short	0x010a
        /*0e3a*/ 	.byte	0x3f
	.zero		1


	//   ....[34]....
        /*0e3c*/ 	.word	0x0000b300
        /*0e40*/ 	.word	0x00000027
        /*0e44*/ 	.word	0x00000000
        /*0e48*/ 	.short	0x0101
        /*0e4a*/ 	.byte	0x3f
	.zero		1


	//   ....[35]....
        /*0e4c*/ 	.word	0x0000b910
        /*0e50*/ 	.word	0x0000000f
        /*0e54*/ 	.word	0x00022850
        /*0e58*/ 	.short	0x010a
        /*0e5a*/ 	.byte	0x3f
	.zero		1


	//   ....[36]....
        /*0e5c*/ 	.word	0x0000b960
        /*0e60*/ 	.word	0x0000000f
        /*0e64*/ 	.word	0x00022850
        /*0e68*/ 	.short	0x010a
        /*0e6a*/ 	.byte	0x3f
	.zero		1


	//   ....[37]....
        /*0e6c*/ 	.word	0x0000bdd0
        /*0e70*/ 	.word	0x0000000f
        /*0e74*/ 	.word	0x00000000
        /*0e78*/ 	.short	0x0101
        /*0e7a*/ 	.byte	0x3f
	.zero		1


	//   ....[38]....
        /*0e7c*/ 	.word	0x0000bf00
        /*0e80*/ 	.word	0x00000015
        /*0e84*/ 	.word	0x00022830
        /*0e88*/ 	.short	0x010a
        /*0e8a*/ 	.byte	0x3f
	.zero		1


	//   ....[39]....
        /*0e8c*/ 	.word	0x0000bfb0
        /*0e90*/ 	.word	0x00000015
        /*0e94*/ 	.word	0x00022830
        /*0e98*/ 	.short	0x010a
        /*0e9a*/ 	.byte	0x3f
	.zero		1


	//   ....[40]....
        /*0e9c*/ 	.word	0x0000dcb0
        /*0ea0*/ 	.word	0x0000009d
        /*0ea4*/ 	.word	0x00000000
        /*0ea8*/ 	.short	0x0101
        /*0eaa*/ 	.byte	0x3f
	.zero		1


	//   ....[41]....
        /*0eac*/ 	.word	0x0000e6c0
        /*0eb0*/ 	.word	0x00000015
        /*0eb4*/ 	.word	0x00022850
        /*0eb8*/ 	.short	0x010a
        /*0eba*/ 	.byte	0x3f
	.zero		1


	//   ....[42]....
        /*0ebc*/ 	.word	0x0000e710
        /*0ec0*/ 	.word	0x00000015
        /*0ec4*/ 	.word	0x00022850
        /*0ec8*/ 	.short	0x010a
        /*0eca*/ 	.byte	0x3f
	.zero		1


	//   ....[43]....
        /*0ecc*/ 	.word	0x0000eae0
        /*0ed0*/ 	.word	0x00000015
        /*0ed4*/ 	.word	0x00000000
        /*0ed8*/ 	.short	0x0101
        /*0eda*/ 	.byte	0x3f
	.zero		1


	//   ....[44]....
        /*0edc*/ 	.word	0x0000ebe0
        /*0ee0*/ 	.word	0x0000000f
        /*0ee4*/ 	.word	0x00022830
        /*0ee8*/ 	.short	0x010a
        /*0eea*/ 	.byte	0x3f
	.zero		1


	//   ....[45]....
        /*0eec*/ 	.word	0x0000ec40
        /*0ef0*/ 	.word	0x0000000f
        /*0ef4*/ 	.word	0x00022830
        /*0ef8*/ 	.short	0x010a
        /*0efa*/ 	.byte	0x3f
	.zero		1


	//   ....[46]....
        /*0efc*/ 	.word	0x000102c0
        /*0f00*/ 	.word	0x000000a0
        /*0f04*/ 	.word	0x00000000
        /*0f08*/ 	.short	0x0101
        /*0f0a*/ 	.byte	0x3f
	.zero		1


	//   ....[47]....
        /*0f0c*/ 	.word	0x00010bb0
        /*0f10*/ 	.word	0x0000000f
        /*0f14*/ 	.word	0x00022850
        /*0f18*/ 	.short	0x010a
        /*0f1a*/ 	.byte	0x3f
	.zero		1


	//   ....[48]....
        /*0f1c*/ 	.word	0x00010c00
        /*0f20*/ 	.word	0x0000000f
        /*0f24*/ 	.word	0x00022850
        /*0f28*/ 	.short	0x010a
        /*0f2a*/ 	.byte	0x3f
	.zero		1


	//   ....[49]....
        /*0f2c*/ 	.word	0x00010fd0
        /*0f30*/ 	.word	0x0000000f
        /*0f34*/ 	.word	0x00000000
        /*0f38*/ 	.short	0x0101
        /*0f3a*/ 	.byte	0x3f
	.zero		1


	//   ....[50]....
        /*0f3c*/ 	.word	0x000134b0
        /*0f40*/ 	.word	0x00000003
        /*0f44*/ 	.word	0x00000000
        /*0f48*/ 	.short	0x0101
        /*0f4a*/ 	.byte	0x3f
	.zero		1


	//   ....[51]....
        /*0f4c*/ 	.word	0x00013e90
        /*0f50*/ 	.word	0x00000003
        /*0f54*/ 	.word	0x00000000
        /*0f58*/ 	.short	0x0101
        /*0f5a*/ 	.byte	0x3f
	.zero		1


	//   ....[52]....
        /*0f5c*/ 	.word	0x00018770
        /*0f60*/ 	.word	0x00000012
        /*0f64*/ 	.word	0x00022820
        /*0f68*/ 	.short	0x010a
        /*0f6a*/ 	.byte	0x3f
	.zero		1


	//   ....[53]....
        /*0f6c*/ 	.word	0x00018840
        /*0f70*/ 	.word	0x00000004
        /*0f74*/ 	.word	0x000228a0
        /*0f78*/ 	.short	0x010a
        /*0f7a*/ 	.byte	0x3f
	.zero		1


	//   ....[54]....
        /*0f7c*/ 	.word	0x00018a80
        /*0f80*/ 	.word	0x00000004
        /*0f84*/ 	.word	0x000228c0
        /*0f88*/ 	.short	0x010a
        /*0f8a*/ 	.byte	0x3f
	.zero		1


	//   ....[55]....
        /*0f8c*/ 	.word	0x00019120
        /*0f90*/ 	.word	0x00000005
        /*0f94*/ 	.word	0x000228a0
        /*0f98*/ 	.short	0x010a
        /*0f9a*/ 	.byte	0x3f
	.zero		1


	//   ....[56]....
        /*0f9c*/ 	.word	0x00019350
        /*0fa0*/ 	.word	0x00000005
        /*0fa4*/ 	.word	0x000228c0
        /*0fa8*/ 	.short	0x010a
        /*0faa*/ 	.byte	0x3f
	.zero		1


	//   ....[57]....
        /*0fac*/ 	.word	0x0001a580
        /*0fb0*/ 	.word	0x00000000
        /*0fb4*/ 	.word	0x00022840
        /*0fb8*/ 	.short	0x010a
        /*0fba*/ 	.byte	0x3f
	.zero		1


	//   ....[58]....
        /*0fbc*/ 	.word	0x0001b2b0
        /*0fc0*/ 	.word	0x00000012
        /*0fc4*/ 	.word	0x00022800
        /*0fc8*/ 	.short	0x0107
        /*0fca*/ 	.byte	0x3f
	.zero		1


	//   ....[59]....
        /*0fcc*/ 	.word	0x0001b3a0
        /*0fd0*/ 	.word	0x00000012
        /*0fd4*/ 	.word	0x00022800
        /*0fd8*/ 	.short	0x0101
        /*0fda*/ 	.byte	0x3f
	.zero		1


	//   ....[60]....
        /*0fdc*/ 	.word	0x0001b3c0
        /*0fe0*/ 	.word	0x00000012
        /*0fe4*/ 	.word	0x00022820
        /*0fe8*/ 	.short	0x010a
        /*0fea*/ 	.byte	0x3f
	.zero		1


	//   ....[61]....
        /*0fec*/ 	.word	0x0001b4a0
        /*0ff0*/ 	.word	0x00000002
        /*0ff4*/ 	.word	0x00022860
        /*0ff8*/ 	.short	0x010a
        /*0ffa*/ 	.byte	0x3f
	.zero		1


	//   ....[62]....
        /*0ffc*/ 	.word	0x0001bd70
        /*1000*/ 	.word	0x00000002
        /*1004*/ 	.word	0x00022840
        /*1008*/ 	.short	0x010a
        /*100a*/ 	.byte	0x3f
	.zero		1


	//   ....[63]....
        /*100c*/ 	.word	0x0001bfd0
        /*1010*/ 	.word	0x00000002
        /*1014*/ 	.word	0x00022860
        /*1018*/ 	.short	0x010a
        /*101a*/ 	.byte	0x3f
	.zero		1


	//   ....[64]....
        /*101c*/ 	.word	0x0001c7d0
        /*1020*/ 	.word	0x00000003
        /*1024*/ 	.word	0x00022840
        /*1028*/ 	.short	0x010a
        /*102a*/ 	.byte	0x3f
	.zero		1


	//   ....[65]....
        /*102c*/ 	.word	0x0001ca20
        /*1030*/ 	.word	0x00000003
        /*1034*/ 	.word	0x00022860
        /*1038*/ 	.short	0x010a
        /*103a*/ 	.byte	0x3f
	.zero		1


	//   ....[66]....
        /*103c*/ 	.word	0x0001d1a0
        /*1040*/ 	.word	0x00000003
        /*1044*/ 	.word	0x00022840
        /*1048*/ 	.short	0x010a
        /*104a*/ 	.byte	0x3f
	.zero		1


	//   ....[67]....
        /*104c*/ 	.word	0x0001d400
        /*1050*/ 	.word	0x00000003
        /*1054*/ 	.word	0x00022860
        /*1058*/ 	.short	0x010a
        /*105a*/ 	.byte	0x3f
	.zero		1


	//   ....[68]....
        /*105c*/ 	.word	0x0001edc0
        /*1060*/ 	.word	0x00000000
        /*1064*/ 	.word	0x00022820
        /*1068*/ 	.short	0x010a
        /*106a*/ 	.byte	0x3f
	.zero		1


	//   ....[69]....
        /*106c*/ 	.word	0x0001ef70
        /*1070*/ 	.word	0x00000006
        /*1074*/ 	.word	0x00000000
        /*1078*/ 	.short	0x010a
        /*107a*/ 	.byte	0x3f
	.zero		1


	//   ....[70]....
        /*107c*/ 	.word	0x0001efe0
        /*1080*/ 	.word	0x00000007
        /*1084*/ 	.word	0x00000000
        /*1088*/ 	.short	0x010a
        /*108a*/ 	.byte	0x3f
	.zero		1


	//   ....[71]....
        /*108c*/ 	.word	0x0001f050
        /*1090*/ 	.word	0x00000004
        /*1094*/ 	.word	0x00000000
        /*1098*/ 	.short	0x010a
        /*109a*/ 	.byte	0x3f
	.zero		1


	//   ....[72]....
        /*109c*/ 	.word	0x0001f080
        /*10a0*/ 	.word	0x00000003
        /*10a4*/ 	.word	0x00000000
        /*10a8*/ 	.short	0x010a
        /*10aa*/ 	.byte	0x3f
	.zero		1


	//   ....[73]....
        /*10ac*/ 	.word	0x0001f0e0
        /*10b0*/ 	.word	0x00000060
        /*10b4*/ 	.word	0x00022890
        /*10b8*/ 	.short	0x010a
        /*10ba*/ 	.byte	0x3f
	.zero		1


	//   ....[74]....
        /*10bc*/ 	.word	0x0001f130
        /*10c0*/ 	.word	0x00000060
        /*10c4*/ 	.word	0x00022890
        /*10c8*/ 	.short	0x010a
        /*10ca*/ 	.byte	0x3f
	.zero		1


	//   ....[75]....
        /*10cc*/ 	.word	0x0001f180
        /*10d0*/ 	.word	0x00000060
        /*10d4*/ 	.word	0x00022890
        /*10d8*/ 	.short	0x010a
        /*10da*/ 	.byte	0x3f
	.zero		1


	//   ....[76]....
        /*10dc*/ 	.word	0x0001f1d0
        /*10e0*/ 	.word	0x00000060
        /*10e4*/ 	.word	0x000228b0
        /*10e8*/ 	.short	0x010a
        /*10ea*/ 	.byte	0x3f
	.zero		1


	//   ....[77]....
        /*10ec*/ 	.word	0x0001f640
        /*10f0*/ 	.word	0x00000012
        /*10f4*/ 	.word	0x00022800
        /*10f8*/ 	.short	0x010a
        /*10fa*/ 	.byte	0x3f
	.zero		1


	//   ....[78]....
        /*10fc*/ 	.word	0x0001fc40
        /*1100*/ 	.word	0x00000012
        /*1104*/ 	.word	0x00022800
        /*1108*/ 	.short	0x010a
        /*110a*/ 	.byte	0x3f
	.zero		1


	//   ....[79]....
        /*110c*/ 	.word	0x0001fc90
        /*1110*/ 	.word	0x0000000f
        /*1114*/ 	.word	0x00022830
        /*1118*/ 	.short	0x010a
        /*111a*/ 	.byte	0x3f
	.zero		1


	//   ....[80]....
        /*111c*/ 	.word	0x0001fce0
        /*1120*/ 	.word	0x0000000f
        /*1124*/ 	.word	0x00022850
        /*1128*/ 	.short	0x010a
        /*112a*/ 	.byte	0x3f
	.zero		1


	//   ....[81]....
        /*112c*/ 	.word	0x0001fd30
        /*1130*/ 	.word	0x00000015
        /*1134*/ 	.word	0x00022830
        /*1138*/ 	.short	0x010a
        /*113a*/ 	.byte	0x3f
	.zero		1


	//   ....[82]....
        /*113c*/ 	.word	0x0001fd80
        /*1140*/ 	.word	0x00000015
        /*1144*/ 	.word	0x00022850
        /*1148*/ 	.short	0x010a
        /*114a*/ 	.byte	0x3f
	.zero		1


	//   ....[83]....
        /*114c*/ 	.word	0x0001fdd0
        /*1150*/ 	.word	0x0000000f
        /*1154*/ 	.word	0x00022830
        /*1158*/ 	.short	0x010a
        /*115a*/ 	.byte	0x3f
	.zero		1


	//   ....[84]....
        /*115c*/ 	.word	0x0001fe20
        /*1160*/ 	.word	0x0000000f
        /*1164*/ 	.word	0x00022850
        /*1168*/ 	.short	0x010a
        /*116a*/ 	.byte	0x3f
	.zero		1


	//   ....[85]....
        /*116c*/ 	.word	0x00020a30
        /*1170*/ 	.word	0x00000012
        /*1174*/ 	.word	0x00022820
        /*1178*/ 	.short	0x010a
        /*117a*/ 	.byte	0x3f
	.zero		1


	//   ....[86]....
        /*117c*/ 	.word	0x00020a80
        /*1180*/ 	.word	0x00000004
        /*1184*/ 	.word	0x000228a0
        /*1188*/ 	.short	0x010a
        /*118a*/ 	.byte	0x3f
	.zero		1


	//   ....[87]....
        /*118c*/ 	.word	0x00020ad0
        /*1190*/ 	.word	0x00000004
        /*1194*/ 	.word	0x000228c0
        /*1198*/ 	.short	0x010a
        /*119a*/ 	.byte	0x3f
	.zero		1


	//   ....[88]....
        /*119c*/ 	.word	0x00020b20
        /*11a0*/ 	.word	0x00000005
        /*11a4*/ 	.word	0x000228a0
        /*11a8*/ 	.short	0x010a
        /*11aa*/ 	.byte	0x3f
	.zero		1


	//   ....[89]....
        /*11ac*/ 	.word	0x00020b70
        /*11b0*/ 	.word	0x00000005
        /*11b4*/ 	.word	0x000228c0
        /*11b8*/ 	.short	0x010a
        /*11ba*/ 	.byte	0x3f
	.zero		1


	//   ....[90]....
        /*11bc*/ 	.word	0x00020d10
        /*11c0*/ 	.word	0x00000000
        /*11c4*/ 	.word	0x00022840
        /*11c8*/ 	.short	0x010a
        /*11ca*/ 	.byte	0x3f
	.zero		1


	//   ....[91]....
        /*11cc*/ 	.word	0x000217d0
        /*11d0*/ 	.word	0x00000012
        /*11d4*/ 	.word	0x00022820
        /*11d8*/ 	.short	0x010a
        /*11da*/ 	.byte	0x3f
	.zero		1


	//   ....[92]....
        /*11dc*/ 	.word	0x00021820
        /*11e0*/ 	.word	0x00000002
        /*11e4*/ 	.word	0x00022860
        /*11e8*/ 	.short	0x010a
        /*11ea*/ 	.byte	0x3f
	.zero		1


	//   ....[93]....
        /*11ec*/ 	.word	0x00021870
        /*11f0*/ 	.word	0x00000002
        /*11f4*/ 	.word	0x00022840
        /*11f8*/ 	.short	0x010a
        /*11fa*/ 	.byte	0x3f
	.zero		1


	//   ....[94]....
        /*11fc*/ 	.word	0x000218c0
        /*1200*/ 	.word	0x00000002
        /*1204*/ 	.word	0x00022860
        /*1208*/ 	.short	0x010a
        /*120a*/ 	.byte	0x3f
	.zero		1


	//   ....[95]....
        /*120c*/ 	.word	0x00021910
        /*1210*/ 	.word	0x00000003
        /*1214*/ 	.word	0x00022840
        /*1218*/ 	.short	0x010a
        /*121a*/ 	.byte	0x3f
	.zero		1


	//   ....[96]....
        /*121c*/ 	.word	0x00021960
        /*1220*/ 	.word	0x00000003
        /*1224*/ 	.word	0x00022860
        /*1228*/ 	.short	0x010a
        /*122a*/ 	.byte	0x3f
	.zero		1


	//   ....[97]....
        /*122c*/ 	.word	0x000219b0
        /*1230*/ 	.word	0x00000003
        /*1234*/ 	.word	0x00022840
        /*1238*/ 	.short	0x010a
        /*123a*/ 	.byte	0x3f
	.zero		1


	//   ....[98]....
        /*123c*/ 	.word	0x00021a00
        /*1240*/ 	.word	0x00000003
        /*1244*/ 	.word	0x00022860
        /*1248*/ 	.short	0x010a
        /*124a*/ 	.byte	0x3f
	.zero		1


	//   ....[99]....
        /*124c*/ 	.word	0x00022580
        /*1250*/ 	.word	0x00000000
        /*1254*/ 	.word	0x00022820
        /*1258*/ 	.short	0x010a
        /*125a*/ 	.byte	0x3f
	.zero		1


	//   ....[100]....
        /*125c*/ 	.word	0x00022720
        /*1260*/ 	.word	0x00000006
        /*1264*/ 	.word	0x00000000
        /*1268*/ 	.short	0x010a
        /*126a*/ 	.byte	0x3f
	.zero		1


	//   ....[101]....
        /*126c*/ 	.word	0x00022770
        /*1270*/ 	.word	0x00000007
        /*1274*/ 	.word	0x00000000
        /*1278*/ 	.short	0x010a
        /*127a*/ 	.byte	0x3f
	.zero		1


	//   ....[102]....
        /*127c*/ 	.word	0x000227c0
        /*1280*/ 	.word	0x00000004
        /*1284*/ 	.word	0x00000000
        /*1288*/ 	.short	0x010a
        /*128a*/ 	.byte	0x3f
	.zero		1


	//----- nvinfo : EIATTR_NUM_MBARRIERS
	.align		4
.L_1567:
        /*128c*/ 	.byte	0x03, 0x38
        /*128e*/ 	.short	0x0016


	//----- nvinfo : EIATTR_EXIT_INSTR_OFFSETS
	.align		4
        /*1290*/ 	.byte	0x04, 0x1c
        /*1292*/ 	.short	(.L_1569 - .L_1568)


	//   ....[0]....
.L_1568:
        /*1294*/ 	.word	0x0001f0d0


	//----- nvinfo : EIATTR_MAX_THREADS
	.align		4
.L_1569:
        /*1298*/ 	.byte	0x04, 0x05
        /*129a*/ 	.short	(.L_1571 - .L_1570)
.L_1570:
        /*129c*/ 	.word	0x00000180
        /*12a0*/ 	.word	0x00000001
        /*12a4*/ 	.word	0x00000001


	//----- nvinfo : EIATTR_CRS_STACK_SIZE
	.align		4
.L_1571:
        /*12a8*/ 	.byte	0x04, 0x1e
        /*12aa*/ 	.short	(.L_1573 - .L_1572)
.L_1572:
        /*12ac*/ 	.word	0x00000000


	//----- nvinfo : EIATTR_CBANK_PARAM_SIZE
	.align		4
.L_1573:
        /*12b0*/ 	.byte	0x03, 0x19
        /*12b2*/ 	.short	0x0af0


	//----- nvinfo : EIATTR_PARAM_CBANK
	.align		4
        /*12b4*/ 	.byte	0x04, 0x0a
        /*12b6*/ 	.short	(.L_1575 - .L_1574)
	.align		4
.L_1574:
        /*12b8*/ 	.word	index@(.nv.constant0._ZN7cutlass13device_kernelIN5flash11enable_sm90INS1_16FlashAttnFwdSm90INS1_25CollectiveMainloopFwdSm90ILi2EN4cute5tupleIJNS5_1CILi1EEES8_S8_EEENS6_IJNS7_ILi128EEENS7_ILi96EEENS7_ILi64EEEEEELi256ENS_10bfloat16_tEfNS_4arch4Sm90ELb1ELb0ELb1ELb1ELb0ELb1ELb0ELb1ELb0ELb1ELb1ELb0EEENS1_21CollectiveEpilogueFwdINS6_IJSA_NS7_ILi256EEESB_EEES9_SE_SG_Li256ELb1ELb1ELb1ELb0EEENS1_36VarlenDynamicPersistentTileSchedulerILi128ELi96ELi256ELi128ELb1ELb1ELb1ELb1ELb1ELb1EEEEEEEEEvNT_6ParamsE)
        /*12bc*/ 	.short	0x0210
        /*12be*/ 	.short	0x0af0


	//----- nvinfo : EIATTR_SW_WAR
	.align		4
.L_1575:
        /*12c0*/ 	.byte	0x04, 0x36
        /*12c2*/ 	.short	(.L_1577 - .L_1576)
.L_1576:
        /*12c4*/ 	.word	0x00000008
.L_1577:


//--------------------- .nv.info._ZN7cutlass13device_kernelIN5flash11enable_sm90INS1_16FlashAttnFwdSm90INS1_25CollectiveMainloopFwdSm90ILi2EN4cute5tupleIJNS5_1CILi1EEES8_S8_EEENS6_IJNS7_ILi128EEENS7_ILi96EEENS7_ILi64EEEEEELi256ENS_10bfloat16_tEfNS_4arch4Sm90ELb1ELb0ELb1ELb1ELb0ELb0ELb1ELb1ELb0ELb1ELb1ELb0EEENS1_21CollectiveEpilogueFwdINS6_IJSA_NS7_ILi256EEESB_EEES9_SE_SG_Li256ELb1ELb1ELb1ELb0EEENS1_36VarlenDynamicPersistentTileSchedulerILi128ELi96ELi256ELi128ELb1ELb1ELb1ELb1ELb1ELb1EEEEEEEEEvNT_6ParamsE --------------------------
	.section	.nv.info._ZN7cutlass13device_kernelIN5flash11enable_sm90INS1_16FlashAttnFwdSm90INS1_25CollectiveMainloopFwdSm90ILi2EN4cute5tupleIJNS5_1CILi1EEES8_S8_EEENS6_IJNS7_ILi128EEENS7_ILi96EEENS7_ILi64EEEEEELi256ENS_10bfloat16_tEfNS_4arch4Sm90ELb1ELb0ELb1ELb1ELb0ELb0ELb1ELb1ELb0ELb1ELb1ELb0EEENS1_21CollectiveEpilogueFwdINS6_IJSA_NS7_ILi256EEESB_EEES9_SE_SG_Li256ELb1ELb1ELb1ELb0EEENS1_36VarlenDynamicPersistentTileSchedulerILi128ELi96ELi256ELi128ELb1ELb1ELb1ELb1ELb1ELb1EEEEEEEEEvNT_6ParamsE,"",@"SHT_CUDA_INFO"
	.sectionflags	@""
	.align	4


	//----- nvinfo : EIATTR_CUDA_API_VERSION
	.align		4
        /*0000*/ 	.byte	0x04, 0x37
        /*0002*/ 	.short	(.L_1579 - .L_1578)
.L_1578:
        /*0004*/ 	.word	0x00000082


	//----- nvinfo : EIATTR_KPARAM_INFO
	.align		4
.L_1579:
        /*0008*/ 	.byte	0x04, 0x17
        /*000a*/ 	.short	(.L_1581 - .L_1580)
.L_1580:
        /*000c*/ 	.word	0x00000000
        /*0010*/ 	.short	0x0000
        /*0012*/ 	.short	0x0070
        /*0014*/ 	.byte	0x00, 0xf0, 0x01, 0x2e


	//----- nvinfo : EIATTR_SPARSE_MMA_MASK
	.align		4
.L_1581:
        /*0018*/ 	.byte	0x03, 0x50
        /*001a*/ 	.short	0x0000


	//----- nvinfo : EIATTR_MAXREG_COUNT
	.align		4
        /*001c*/ 	.byte	0x03, 0x1b
        /*001e*/ 	.short	0x00a8


	//----- nvinfo : EIATTR_NUM_BARRIERS
	.align		4
        /*0020*/ 	.byte	0x02, 0x4c
        /*0022*/ 	.byte	0x10
	.zero		1


	//----- nvinfo : EIATTR_EXTERNS
	.align		4
        /*0024*/ 	.byte	0x04, 0x0f
        /*0026*/ 	.short	(.L_1583 - .L_1582)


	//   ....[0]....
	.align		4
.L_1582:
        /*0028*/ 	.word	index@(__assertfail)


	//----- nvinfo : EIATTR_ANNOTATIONS
	.align		4
.L_1583:
        /*002c*/ 	.byte	0x04, 0x55
        /*002e*/ 	.short	(.L_1585 - .L_1584)


	//   ....[0]....
.L_1584:
        /* <DEDUP_REMOVED lines=99> */


	//----- nvinfo : EIATTR_MERCURY_ISA_VERSION
	.align		4
.L_1585:
        /*0650*/ 	.byte	0x03, 0x5f
        /*0652*/ 	.short	0x0101


	//----- nvinfo : EIATTR_UNUSED_LOAD_BYTE_OFFSET
	.align		4
        /*0654*/ 	.byte	0x04, 0x44
        /*0656*/ 	.short	(.L_1587 - .L_1586)


	//   ....[0]....
.L_1586:
        /*0658*/ 	.word	0x00000a50
        /*065c*/ 	.word	0x0000fff0


	//   ....[1]....
        /*0660*/ 	.word	0x0000b110
        /*0664*/ 	.word	0x0000fff0


	//----- nvinfo : EIATTR_INT_WARP_WIDE_INSTR_OFFSETS
	.align		4
.L_1587:
        /*0668*/ 	.byte	0x04, 0x31
        /*066a*/ 	.short	(.L_1589 - .L_1588)


	//   ....[0]....
.L_1588:
        /*066c*/ 	.word	0x00000120


	//   ....[1]....
        /*0670*/ 	.word	0x00000160


	//   ....[2]....
        /*0674*/ 	.word	0x000001d0


	//   ....[3]....
        /*0678*/ 	.word	0x00000240


	//   ....[4]....
        /*067c*/ 	.word	0x00011490


	//   ....[5]....
        /*0680*/ 	.word	0x00011520


	//   ....[6]....
        /*0684*/ 	.word	0x00015db0


	//   ....[7]....
        /*0688*/ 	.word	0x00015e40


	//----- nvinfo : EIATTR_COOP_GROUP_MASK_REGIDS
	.align		4
.L_1589:
        /*068c*/ 	.byte	0x04, 0x29
        /*068e*/ 	.short	(.L_1591 - .L_1590)


	//   ....[0]....
.L_1590:
        /*0690*/ 	.word	0xffffffff


	//   ....[1]....
        /*0694*/ 	.word	0xffffffff


	//   ....[2]....
        /*0698*/ 	.word	0xffffffff


	//   ....[3]....
        /*069c*/ 	.word	0xffffffff


	//   ....[4]....
        /*06a0*/ 	.word	0xffffffff


	//   ....[5]....
        /*06a4*/ 	.word	0xffffffff


	//   ....[6]....
        /*06a8*/ 	.word	0xffffffff


	//   ....[7]....
        /*06ac*/ 	.word	0xffffffff


	//   ....[8]....
        /*06b0*/ 	.word	0xffffffff


	//   ....[9]....
        /*06b4*/ 	.word	0xffffffff


	//   ....[10]....
        /*06b8*/ 	.word	0xffffffff


	//   ....[11]....
        /*06bc*/ 	.word	0xffffffff


	//   ....[12]....
        /*06c0*/ 	.word	0xffffffff


	//   ....[13]....
        /*06c4*/ 	.word	0xffffffff


	//   ....[14]....
        /*06c8*/ 	.word	0xffffffff


	//   ....[15]....
        /*06cc*/ 	.word	0xffffffff


	//   ....[16]....
        /*06d0*/ 	.word	0xffffffff


	//   ....[17]....
        /*06d4*/ 	.word	0xffffffff


	//   ....[18]....
        /*06d8*/ 	.word	0xffffffff


	//   ....[19]....
        /*06dc*/ 	.word	0xffffffff


	//   ....[20]....
        /*06e0*/ 	.word	0xffffffff


	//   ....[21]....
        /*06e4*/ 	.word	0xffffffff


	//   ....[22]....
        /*06e8*/ 	.word	0xffffffff


	//   ....[23]....
        /*06ec*/ 	.word	0xffffffff


	//   ....[24]....
        /*06f0*/ 	.word	0xffffffff


	//   ....[25]....
        /*06f4*/ 	.word	0xffffffff


	//   ....[26]....
        /*06f8*/ 	.word	0xffffffff


	//   ....[27]....
        /*06fc*/ 	.word	0xffffffff


	//   ....[28]....
        /*0700*/ 	.word	0xffffffff


	//   ....[29]....
        /*0704*/ 	.word	0xffffffff


	//   ....[30]....
        /*0708*/ 	.word	0xffffffff


	//   ....[31]....
        /*070c*/ 	.word	0xffffffff


	//   ....[32]....
        /*0710*/ 	.word	0xffffffff


	//   ....[33]....
        /*0714*/ 	.word	0xffffffff


	//   ....[34]....
        /*0718*/ 	.word	0xffffffff


	//   ....[35]....
        /*071c*/ 	.word	0xffffffff


	//   ....[36]....
        /*0720*/ 	.word	0xffffffff


	//   ....[37]....
        /*0724*/ 	.word	0xffffffff


	//   ....[38]....
        /*0728*/ 	.word	0xffffffff


	//   ....[39]....
        /*072c*/ 	.word	0xffffffff


	//   ....[40]....
        /*0730*/ 	.word	0xffffffff


	//   ....[41]....
        /*0734*/ 	.word	0xffffffff


	//   ....[42]....
        /*0738*/ 	.word	0xffffffff


	//   ....[43]....
        /*073c*/ 	.word	0xffffffff


	//   ....[44]....
        /*0740*/ 	.word	0xffffffff


	//   ....[45]....
        /*0744*/ 	.word	0xffffffff


	//   ....[46]....
        /*0748*/ 	.word	0xffffffff


	//   ....[47]....
        /*074c*/ 	.word	0xffffffff


	//   ....[48]....
        /*0750*/ 	.word	0xffffffff


	//   ....[49]....
        /*0754*/ 	.word	0xffffffff


	//   ....[50]....
        /*0758*/ 	.word	0xffffffff


	//   ....[51]....
        /*075c*/ 	.word	0xffffffff


	//   ....[52]....
        /*0760*/ 	.word	0xffffffff


	//   ....[53]....
        /*0764*/ 	.word	0xffffffff


	//   ....[54]....
        /*0768*/ 	.word	0xffffffff


	//   ....[55]....
        /*076c*/ 	.word	0xffffffff


	//   ....[56]....
        /*0770*/ 	.word	0xffffffff


	//   ....[57]....
        /*0774*/ 	.word	0xffffffff


	//   ....[58]....
        /*0778*/ 	.word	0xffffffff


	//   ....[59]....
        /*077c*/ 	.word	0xffffffff


	//   ....[60]....
        /*0780*/ 	.word	0xffffffff


	//   ....[61]....
        /*0784*/ 	.word	0xffffffff


	//   ....[62]....
        /*0788*/ 	.word	0xffffffff


	//   ....[63]....
        /*078c*/ 	.word	0xffffffff


	//   ....[64]....
        /*0790*/ 	.word	0xffffffff


	//   ....[65]....
        /*0794*/ 	.word	0xffffffff


	//   ....[66]....
        /*0798*/ 	.word	0xffffffff


	//   ....[67]....
        /*079c*/ 	.word	0xffffffff


	//   ....[68]....
        /*07a0*/ 	.word	0xffffffff


	//   ....[69]....
        /*07a4*/ 	.word	0xffffffff


	//   ....[70]....
        /*07a8*/ 	.word	0xffffffff


	//   ....[71]....
        /*07ac*/ 	.word	0xffffffff


	//   ....[72]....
        /*07b0*/ 	.word	0xffffffff


	//   ....[73]....
        /*07b4*/ 	.word	0xffffffff


	//   ....[74]....
        /*07b8*/ 	.word	0xffffffff


	//   ....[75]....
        /*07bc*/ 	.word	0xffffffff


	//   ....[76]....
        /*07c0*/ 	.word	0xffffffff


	//   ....[77]....
        /*07c4*/ 	.word	0xffffffff


	//   ....[78]....
        /*07c8*/ 	.word	0xffffffff


	//   ....[79]....
        /*07cc*/ 	.word	0xffffffff


	//   ....[80]....
        /*07d0*/ 	.word	0xffffffff


	//   ....[81]....
        /*07d4*/ 	.word	0xffffffff


	//   ....[82]....
        /*07d8*/ 	.word	0xffffffff


	//   ....[83]....
        /*07dc*/ 	.word	0xffffffff


	//   ....[84]....
        /*07e0*/ 	.word	0xffffffff


	//   ....[85]....
        /*07e4*/ 	.word	0xffffffff


	//   ....[86]....
        /*07e8*/ 	.word	0xffffffff


	//   ....[87]....
        /*07ec*/ 	.word	0xffffffff


	//   ....[88]....
        /*07f0*/ 	.word	0xffffffff


	//   ....[89]....
        /*07f4*/ 	.word	0xffffffff


	//   ....[90]....
        /*07f8*/ 	.word	0xffffffff


	//   ....[91]....
        /*07fc*/ 	.word	0xffffffff


	//   ....[92]....
        /*0800*/ 	.word	0xffffffff


	//   ....[93]....
        /*0804*/ 	.word	0xffffffff


	//   ....[94]....
        /*0808*/ 	.word	0xffffffff


	//   ....[95]....
        /*080c*/ 	.word	0xffffffff


	//   ....[96]....
        /*0810*/ 	.word	0xffffffff


	//   ....[97]....
        /*0814*/ 	.word	0xffffffff


	//   ....[98]....
        /*0818*/ 	.word	0xffffffff


	//   ....[99]....
        /*081c*/ 	.word	0xffffffff


	//   ....[100]....
        /*0820*/ 	.word	0xffffffff


	//   ....[101]....
        /*0824*/ 	.word	0xffffffff


	//   ....[102]....
        /*0828*/ 	.word	0xffffffff


	//   ....[103]....
        /*082c*/ 	.word	0xffffffff


	//   ....[104]....
        /*0830*/ 	.word	0xffffffff


	//   ....[105]....
        /*0834*/ 	.word	0xffffffff


	//   ....[106]....
        /*0838*/ 	.word	0xffffffff


	//   ....[107]....
        /*083c*/ 	.word	0xffffffff


	//   ....[108]....
        /*0840*/ 	.word	0xffffffff


	//   ....[109]....
        /*0844*/ 	.word	0xffffffff


	//   ....[110]....
        /*0848*/ 	.word	0xffffffff


	//   ....[111]....
        /*084c*/ 	.word	0xffffffff


	//   ....[112]....
        /*0850*/ 	.word	0xffffffff


	//   ....[113]....
        /*0854*/ 	.word	0xffffffff


	//   ....[114]....
        /*0858*/ 	.word	0xffffffff


	//   ....[115]....
        /*085c*/ 	.word	0xffffffff


	//   ....[116]....
        /*0860*/ 	.word	0xffffffff


	//   ....[117]....
        /*0864*/ 	.word	0xffffffff


	//   ....[118]....
        /*0868*/ 	.word	0xffffffff


	//   ....[119]....
        /*086c*/ 	.word	0xffffffff


	//   ....[120]....
        /*0870*/ 	.word	0xffffffff


	//   ....[121]....
        /*0874*/ 	.word	0x0500000f


	//   ....[122]....
        /*0878*/ 	.word	0x0500000f


	//   ....[123]....
        /*087c*/ 	.word	0x0500000f


	//   ....[124]....
        /*0880*/ 	.word	0x0500000f


	//   ....[125]....
        /*0884*/ 	.word	0x0500000f


	//   ....[126]....
        /*0888*/ 	.word	0x0500000f


	//   ....[127]....
        /*088c*/ 	.word	0x0500000f


	//   ....[128]....
        /*0890*/ 	.word	0x0500000f


	//   ....[129]....
        /*0894*/ 	.word	0x0500000f


	//   ....[130]....
        /*0898*/ 	.word	0x0500000f


	//   ....[131]....
        /*089c*/ 	.word	0x0500000f


	//   ....[132]....
        /*08a0*/ 	.word	0x0500000f


	//   ....[133]....
        /*08a4*/ 	.word	0x0500000f


	//   ....[134]....
        /*08a8*/ 	.word	0x0500000f


	//   ....[135]....
        /*08ac*/ 	.word	0x0500000f


	//   ....[136]....
        /*08b0*/ 	.word	0x0500000f


	//   ....[137]....
        /*08b4*/ 	.word	0x0500000f


	//   ....[138]....
        /*08b8*/ 	.word	0x0500000f


	//   ....[139]....
        /*08bc*/ 	.word	0x0500000f


	//   ....[140]....
        /*08c0*/ 	.word	0x0500000f


	//   ....[141]....
        /*08c4*/ 	.word	0x0500000f


	//   ....[142]....
        /*08c8*/ 	.word	0x0500000f


	//   ....[143]....
        /*08cc*/ 	.word	0x0500000f


	//   ....[144]....
        /*08d0*/ 	.word	0x0500000f


	//   ....[145]....
        /*08d4*/ 	.word	0x0500000f


	//   ....[146]....
        /*08d8*/ 	.word	0x0500000f


	//   ....[147]....
        /*08dc*/ 	.word	0x0500000f


	//   ....[148]....
        /*08e0*/ 	.word	0x0500000f


	//   ....[149]....
        /*08e4*/ 	.word	0x0500000f


	//   ....[150]....
        /*08e8*/ 	.word	0x0500000f


	//   ....[151]....
        /*08ec*/ 	.word	0x0500000f


	//   ....[152]....
        /*08f0*/ 	.word	0x0500000f


	//   ....[153]....
        /*08f4*/ 	.word	0x0500000f


	//   ....[154]....
        /*08f8*/ 	.word	0x0500000f


	//   ....[155]....
        /*08fc*/ 	.word	0x0500000f


	//   ....[156]....
        /*0900*/ 	.word	0x0500000f


	//   ....[157]....
        /*0904*/ 	.word	0x0500000f


	//   ....[158]....
        /*0908*/ 	.word	0x0500000f


	//   ....[159]....
        /*090c*/ 	.word	0x0500000f


	//   ....[160]....
        /*0910*/ 	.word	0x0500000f


	//   ....[161]....
        /*0914*/ 	.word	0x0500000f


	//   ....[162]....
        /*0918*/ 	.word	0x0500000f


	//   ....[163]....
        /*091c*/ 	.word	0x0500000f


	//   ....[164]....
        /*0920*/ 	.word	0x0500000f


	//   ....[165]....
        /*0924*/ 	.word	0x0500000f


	//   ....[166]....
        /*0928*/ 	.word	0x0500000f


	//   ....[167]....
        /*092c*/ 	.word	0x0500000f


	//   ....[168]....
        /*0930*/ 	.word	0x0500000f


	//   ....[169]....
        /*0934*/ 	.word	0x0500000f


	//   ....[170]....
        /*0938*/ 	.word	0x0500000f


	//   ....[171]....
        /*093c*/ 	.word	0x0500000f


	//   ....[172]....
        /*0940*/ 	.word	0x0500000f


	//----- nvinfo : EIATTR_COOP_GROUP_INSTR_OFFSETS
	.align		4
.L_1591:
        /*0944*/ 	.byte	0x04, 0x28
        /*0946*/ 	.short	(.L_1593 - .L_1592)


	//   ....[0]....
.L_1592:
        /*0948*/ 	.word	0x00000060


	//   ....[1]....
        /*094c*/ 	.word	0x00000130


	//   ....[2]....
        /*0950*/ 	.word	0x000001f0


	//   ....[3]....
        /*0954*/ 	.word	0x000003c0


	//   ....[4]....
        /*0958*/ 	.word	0x00000520


	//   ....[5]....
        /*095c*/ 	.word	0x00000640


	//   ....[6]....
        /*0960*/ 	.word	0x000007a0


	//   ....[7]....
        /*0964*/ 	.word	0x00001d70


	//   ....[8]....
        /*0968*/ 	.word	0x00003180


	//   ....[9]....
        /*096c*/ 	.word	0x000031c0


	//   ....[10]....
        /*0970*/ 	.word	0x00003850


	//   ....[11]....
        /*0974*/ 	.word	0x00003a80


	//   ....[12]....
        /*0978*/ 	.word	0x00003f10


	//   ....[13]....
        /*097c*/ 	.word	0x00004090


	//   ....[14]....
        /*0980*/ 	.word	0x00005710


	//   ....[15]....
        /*0984*/ 	.word	0x000059b0


	//   ....[16]....
        /*0988*/ 	.word	0x000062f0


	//   ....[17]....
        /*098c*/ 	.word	0x000063d0


	//   ....[18]....
        /*0990*/ 	.word	0x00006d90


	//   ....[19]....
        /*0994*/ 	.word	0x00006df0


	//   ....[20]....
        /*0998*/ 	.word	0x00008c90


	//   ....[21]....
        /*099c*/ 	.word	0x00008cf0


	//   ....[22]....
        /*09a0*/ 	.word	0x00009740


	//   ....[23]....
        /*09a4*/ 	.word	0x000097a0


	//   ....[24]....
        /*09a8*/ 	.word	0x0000a700


	//   ....[25]....
        /*09ac*/ 	.word	0x0000a730


	//   ....[26]....
        /*09b0*/ 	.word	0x0000a770


	//   ....[27]....
        /*09b4*/ 	.word	0x0000a780


	//   ....[28]....
        /*09b8*/ 	.word	0x0000c140


	//   ....[29]....
        /*09bc*/ 	.word	0x0000c150


	//   ....[30]....
        /*09c0*/ 	.word	0x0000c160


	//   ....[31]....
        /*09c4*/ 	.word	0x0000c1b0


	//   ....[32]....
        /*09c8*/ 	.word	0x0000cc50


	//   ....[33]....
        /*09cc*/ 	.word	0x0000cc70


	//   ....[34]....
        /*09d0*/ 	.word	0x0000ce00


	//   ....[35]....
        /*09d4*/ 	.word	0x0000ce20


	//   ....[36]....
        /*09d8*/ 	.word	0x0000cf60


	//   ....[37]....
        /*09dc*/ 	.word	0x0000cf80


	//   ....[38]....
        /*09e0*/ 	.word	0x0000d0d0


	//   ....[39]....
        /*09e4*/ 	.word	0x0000d0f0


	//   ....[40]....
        /*09e8*/ 	.word	0x0000d630


	//   ....[41]....
        /*09ec*/ 	.word	0x0000d670


	//   ....[42]....
        /*09f0*/ 	.word	0x0000e170


	//   ....[43]....
        /*09f4*/ 	.word	0x0000e180


	//   ....[44]....
        /*09f8*/ 	.word	0x0000f2c0


	//   ....[45]....
        /*09fc*/ 	.word	0x0000f2f0


	//   ....[46]....
        /*0a00*/ 	.word	0x0000f460


	//   ....[47]....
        /*0a04*/ 	.word	0x0000f480


	//   ....[48]....
        /*0a08*/ 	.word	0x0000f5c0


	//   ....[49]....
        /*0a0c*/ 	.word	0x0000f5e0


	//   ....[50]....
        /*0a10*/ 	.word	0x0000f730


	//   ....[51]....
        /*0a14*/ 	.word	0x0000f750


	//   ....[52]....
        /*0a18*/ 	.word	0x0000f920


	//   ....[53]....
        /*0a1c*/ 	.word	0x0000fb60


	//   ....[54]....
        /*0a20*/ 	.word	0x0000fb90


	//   ....[55]....
        /*0a24*/ 	.word	0x0000fbc0


	//   ....[56]....
        /*0a28*/ 	.word	0x0000fbf0


	//   ....[57]....
        /*0a2c*/ 	.word	0x0000fc20


	//   ....[58]....
        /*0a30*/ 	.word	0x0000fc50


	//   ....[59]....
        /*0a34*/ 	.word	0x0000fdf0


	//   ....[60]....
        /*0a38*/ 	.word	0x0000fe20


	//   ....[61]....
        /*0a3c*/ 	.word	0x0000fe50


	//   ....[62]....
        /*0a40*/ 	.word	0x0000fe80


	//   ....[63]....
        /*0a44*/ 	.word	0x0000feb0


	//   ....[64]....
        /*0a48*/ 	.word	0x0000fee0


	//   ....[65]....
        /*0a4c*/ 	.word	0x0000ff80


	//   ....[66]....
        /*0a50*/ 	.word	0x0000ffb0


	//   ....[67]....
        /*0a54*/ 	.word	0x0000ffc0


	//   ....[68]....
        /*0a58*/ 	.word	0x0000fff0


	//   ....[69]....
        /*0a5c*/ 	.word	0x00011a70


	//   ....[70]....
        /*0a60*/ 	.word	0x00012520


	//   ....[71]....
        /*0a64*/ 	.word	0x00012550


	//   ....[72]....
        /*0a68*/ 	.word	0x00012570


	//   ....[73]....
        /*0a6c*/ 	.word	0x000125b0


	//   ....[74]....
        /*0a70*/ 	.word	0x000126b0


	//   ....[75]....
        /*0a74*/ 	.word	0x000126d0


	//   ....[76]....
        /*0a78*/ 	.word	0x00012760


	//   ....[77]....
        /*0a7c*/ 	.word	0x00012770


	//   ....[78]....
        /*0a80*/ 	.word	0x00012800


	//   ....[79]....
        /*0a84*/ 	.word	0x00012820


	//   ....[80]....
        /*0a88*/ 	.word	0x000128c0


	//   ....[81]....
        /*0a8c*/ 	.word	0x000128e0


	//   ....[82]....
        /*0a90*/ 	.word	0x00012970


	//   ....[83]....
        /*0a94*/ 	.word	0x00012990


	//   ....[84]....
        /*0a98*/ 	.word	0x00012a20


	//   ....[85]....
        /*0a9c*/ 	.word	0x00012a30


	//   ....[86]....
        /*0aa0*/ 	.word	0x00013100


	//   ....[87]....
        /*0aa4*/ 	.word	0x00013160


	//   ....[88]....
        /*0aa8*/ 	.word	0x00013170


	//   ....[89]....
        /*0aac*/ 	.word	0x00013210


	//   ....[90]....
        /*0ab0*/ 	.word	0x000132a0


	//   ....[91]....
        /*0ab4*/ 	.word	0x000132b0


	//   ....[92]....
        /*0ab8*/ 	.word	0x00013340


	//   ....[93]....
        /*0abc*/ 	.word	0x00013350


	//   ....[94]....
        /*0ac0*/ 	.word	0x000133c0


	//   ....[95]....
        /*0ac4*/ 	.word	0x000133d0


	//   ....[96]....
        /*0ac8*/ 	.word	0x00013450


	//   ....[97]....
        /*0acc*/ 	.word	0x00013460


	//   ....[98]....
        /*0ad0*/ 	.word	0x000134e0


	//   ....[99]....
        /*0ad4*/ 	.word	0x000134f0


	//   ....[100]....
        /*0ad8*/ 	.word	0x00013500


	//   ....[101]....
        /*0adc*/ 	.word	0x00013540


	//   ....[102]....
        /*0ae0*/ 	.word	0x000160d0


	//   ....[103]....
        /*0ae4*/ 	.word	0x00016100


	//   ....[104]....
        /*0ae8*/ 	.word	0x00016160


	//   ....[105]....
        /*0aec*/ 	.word	0x00016190


	//   ....[106]....
        /*0af0*/ 	.word	0x000161c0


	//   ....[107]....
        /*0af4*/ 	.word	0x000161f0


	//   ....[108]....
        /*0af8*/ 	.word	0x00016220


	//   ....[109]....
        /*0afc*/ 	.word	0x00016250


	//   ....[110]....
        /*0b00*/ 	.word	0x00016410


	//   ....[111]....
        /*0b04*/ 	.word	0x00016440


	//   ....[112]....
        /*0b08*/ 	.word	0x00016470


	//   ....[113]....
        /*0b0c*/ 	.word	0x000164a0


	//   ....[114]....
        /*0b10*/ 	.word	0x000164d0


	//   ....[115]....
        /*0b14*/ 	.word	0x00016500


	//   ....[116]....
        /*0b18*/ 	.word	0x000165d0


	//   ....[117]....
        /*0b1c*/ 	.word	0x000165f0


	//   ....[118]....
        /*0b20*/ 	.word	0x00016600


	//   ....[119]....
        /*0b24*/ 	.word	0x00016680


	//   ....[120]....
        /*0b28*/ 	.word	0x000171c0


	//   ....[121]....
        /*0b2c*/ 	.word	0x000177a0


	//   ....[122]....
        /*0b30*/ 	.word	0x00017920


	//   ....[123]....
        /*0b34*/ 	.word	0x00017980


	//   ....[124]....
        /*0b38*/ 	.word	0x00017a10


	//   ....[125]....
        /*0b3c*/ 	.word	0x00017a70


	//   ....[126]....
        /*0b40*/ 	.word	0x00017b10


	//   ....[127]....
        /*0b44*/ 	.word	0x00017c00


	//   ....[128]....
        /*0b48*/ 	.word	0x00017d30


	//   ....[129]....
        /*0b4c*/ 	.word	0x00017dd0


	//   ....[130]....
        /*0b50*/ 	.word	0x00017ea0


	//   ....[131]....
        /*0b54*/ 	.word	0x00017f40


	//   ....[132]....
        /*0b58*/ 	.word	0x00018010


	//   ....[133]....
        /*0b5c*/ 	.word	0x000180b0


	//   ....[134]....
        /*0b60*/ 	.word	0x00018180


	//   ....[135]....
        /*0b64*/ 	.word	0x00018220


	//   ....[136]....
        /*0b68*/ 	.word	0x000182d0


	//   ....[137]....
        /*0b6c*/ 	.word	0x000183b0


	//   ....[138]....
        /*0b70*/ 	.word	0x00018610


	//   ....[139]....
        /*0b74*/ 	.word	0x000186c0


	//   ....[140]....
        /*0b78*/ 	.word	0x000187c0


	//   ....[141]....
        /*0b7c*/ 	.word	0x000188b0


	//   ....[142]....
        /*0b80*/ 	.word	0x00018970


	//   ....[143]....
        /*0b84*/ 	.word	0x00018a30


	//   ....[144]....
        /*0b88*/ 	.word	0x00018af0


	//   ....[145]....
        /*0b8c*/ 	.word	0x00018bb0


	//   ....[146]....
        /*0b90*/ 	.word	0x00018c70


	//   ....[147]....
        /*0b94*/ 	.word	0x00018d30


	//   ....[148]....
        /*0b98*/ 	.word	0x00018df0


	//   ....[149]....
        /*0b9c*/ 	.word	0x00018ea0


	//   ....[150]....
        /*0ba0*/ 	.word	0x00018fa0


	//   ....[151]....
        /*0ba4*/ 	.word	0x00018ff0


	//   ....[152]....
        /*0ba8*/ 	.word	0x00019050


	//   ....[153]....
        /*0bac*/ 	.word	0x00019130


	//   ....[154]....
        /*0bb0*/ 	.word	0x00019460


	//   ....[155]....
        /*0bb4*/ 	.word	0x00019500


	//   ....[156]....
        /*0bb8*/ 	.word	0x000196a0


	//   ....[157]....
        /*0bbc*/ 	.word	0x00019720


	//   ....[158]....
        /*0bc0*/ 	.word	0x000197a0


	//   ....[159]....
        /*0bc4*/ 	.word	0x00019820


	//   ....[160]....
        /*0bc8*/ 	.word	0x000198a0


	//   ....[161]....
        /*0bcc*/ 	.word	0x00019930


	//   ....[162]....
        /*0bd0*/ 	.word	0x000199d0


	//   ....[163]....
        /*0bd4*/ 	.word	0x00019a80


	//   ....[164]....
        /*0bd8*/ 	.word	0x00019b00


	//   ....[165]....
        /*0bdc*/ 	.word	0x00019b80


	//   ....[166]....
        /*0be0*/ 	.word	0x00019c00


	//   ....[167]....
        /*0be4*/ 	.word	0x00019c90


	//   ....[168]....
        /*0be8*/ 	.word	0x00019d10


	//   ....[169]....
        /*0bec*/ 	.word	0x00019dc0


	//   ....[170]....
        /*0bf0*/ 	.word	0x00019e10


	//   ....[171]....
        /*0bf4*/ 	.word	0x00019ed0


	//   ....[172]....
        /*0bf8*/ 	.word	0x0001a000


	//----- nvinfo : EIATTR_REG_RECONFIG
	.align		4
.L_1593:
        /*0bfc*/ 	.byte	0x01, 0x54
	.zero		2


	//----- nvinfo : EIATTR_SYSCALL_OFFSETS
	.align		4
        /*0c00*/ 	.byte	0x04, 0x46
        /*0c02*/ 	.short	(.L_1595 - .L_1594)


	//   ....[0]....
.L_1594:
        /*0c04*/ 	.word	0x00001f70


	//   ....[1]....
        /*0c08*/ 	.word	0x00011690


	//   ....[2]....
        /*0c0c*/ 	.word	0x000117e0


	//   ....[3]....
        /*0c10*/ 	.word	0x000118e0


	//   ....[4]....
        /*0c14*/ 	.word	0x00012140


	//   ....[5]....
        /*0c18*/ 	.word	0x00012d40


	//----- nvinfo : EIATTR_MBARRIER_INSTR_OFFSETS
	.align		4
.L_1595:
        /*0c1c*/ 	.byte	0x04, 0x39
        /*0c1e*/ 	.short	(.L_1597 - .L_1596)


	//   ....[0]....
.L_1596:
        /*0c20*/ 	.word	0x00000260
        /*0c24*/ 	.word	0x000000ff
        /*0c28*/ 	.word	0x00032400
        /*0c2c*/ 	.short	0x0100
        /*0c2e*/ 	.byte	0x08
	.zero		1


	//   ....[1]....
        /*0c30*/ 	.word	0x00000270
        /*0c34*/ 	.word	0x000000ff
        /*0c38*/ 	.word	0x00032410
        /*0c3c*/ 	.short	0x0100
        /*0c3e*/ 	.byte	0x08
	.zero		1


	//   ....[2]....
        /*0c40*/ 	.word	0x00000280
        /*0c44*/ 	.word	0x000000ff
        /*0c48*/ 	.word	0x00032420
        /*0c4c*/ 	.short	0x0100
        /*0c4e*/ 	.byte	0x08
	.zero		1


	//   ....[3]....
        /*0c50*/ 	.word	0x00000370
        /*0c54*/ 	.word	0x000000ff
        /*0c58*/ 	.word	0x00032430
        /*0c5c*/ 	.short	0x0100
        /*0c5e*/ 	.byte	0x08
	.zero		1


	//   ....[4]....
        /*0c60*/ 	.word	0x00000380
        /*0c64*/ 	.word	0x000000ff
        /*0c68*/ 	.word	0x00032440
        /*0c6c*/ 	.short	0x0100
        /*0c6e*/ 	.byte	0x08
	.zero		1


	//   ....[5]....
        /*0c70*/ 	.word	0x00000390
        /*0c74*/ 	.word	0x000000ff
        /*0c78*/ 	.word	0x00032438
        /*0c7c*/ 	.short	0x0100
        /*0c7e*/ 	.byte	0x08
	.zero		1


	//   ....[6]....
        /*0c80*/ 	.word	0x000003a0
        /*0c84*/ 	.word	0x000000ff
        /*0c88*/ 	.word	0x00032448
        /*0c8c*/ 	.short	0x0100
        /*0c8e*/ 	.byte	0x08
	.zero		1


	//   ....[7]....
        /*0c90*/ 	.word	0x000004d0
        /*0c94*/ 	.word	0x000000ff
        /*0c98*/ 	.word	0x00032450
        /*0c9c*/ 	.short	0x0100
        /*0c9e*/ 	.byte	0x08
	.zero		1


	//   ....[8]....
        /*0ca0*/ 	.word	0x000004e0
        /*0ca4*/ 	.word	0x000000ff
        /*0ca8*/ 	.word	0x00032460
        /*0cac*/ 	.short	0x0100
        /*0cae*/ 	.byte	0x08
	.zero		1


	//   ....[9]....
        /*0cb0*/ 	.word	0x000004f0
        /*0cb4*/ 	.word	0x000000ff
        /*0cb8*/ 	.word	0x00032458
        /*0cbc*/ 	.short	0x0100
        /*0cbe*/ 	.byte	0x08
	.zero		1


	//   ....[10]....
        /*0cc0*/ 	.word	0x00000500
        /*0cc4*/ 	.word	0x000000ff
        /*0cc8*/ 	.word	0x00032468
        /*0ccc*/ 	.short	0x0100
        /*0cce*/ 	.byte	0x08
	.zero		1


	//   ....[11]....
        /*0cd0*/ 	.word	0x000005f0
        /*0cd4*/ 	.word	0x000000ff
        /*0cd8*/ 	.word	0x00032470
        /*0cdc*/ 	.short	0x0100
        /*0cde*/ 	.byte	0x06
	.zero		1


	//   ....[12]....
        /*0ce0*/ 	.word	0x00000600
        /*0ce4*/ 	.word	0x000000ff
        /*0ce8*/ 	.word	0x00032480
        /*0cec*/ 	.short	0x0100
        /*0cee*/ 	.byte	0x06
	.zero		1


	//   ....[13]....
        /*0cf0*/ 	.word	0x00000610
        /*0cf4*/ 	.word	0x000000ff
        /*0cf8*/ 	.word	0x00032478
        /*0cfc*/ 	.short	0x0100
        /*0cfe*/ 	.byte	0x06
	.zero		1


	//   ....[14]....
        /*0d00*/ 	.word	0x00000620
        /*0d04*/ 	.word	0x000000ff
        /*0d08*/ 	.word	0x00032488
        /*0d0c*/ 	.short	0x0100
        /*0d0e*/ 	.byte	0x06
	.zero		1


	//   ....[15]....
        /*0d10*/ 	.word	0x00000750
        /*0d14*/ 	.word	0x000000ff
        /*0d18*/ 	.word	0x00032490
        /*0d1c*/ 	.short	0x0100
        /*0d1e*/ 	.byte	0x08
	.zero		1


	//   ....[16]....
        /*0d20*/ 	.word	0x00000760
        /*0d24*/ 	.word	0x000000ff
        /*0d28*/ 	.word	0x000324a0
        /*0d2c*/ 	.short	0x0100
        /*0d2e*/ 	.byte	0x08
	.zero		1


	//   ....[17]....
        /*0d30*/ 	.word	0x00000770
        /*0d34*/ 	.word	0x000000ff
        /*0d38*/ 	.word	0x00032498
        /*0d3c*/ 	.short	0x0100
        /*0d3e*/ 	.byte	0x08
	.zero		1


	//   ....[18]....
        /*0d40*/ 	.word	0x00000780
        /*0d44*/ 	.word	0x000000ff
        /*0d48*/ 	.word	0x000324a8
        /*0d4c*/ 	.short	0x0100
        /*0d4e*/ 	.byte	0x08
	.zero		1


	//   ....[19]....
        /*0d50*/ 	.word	0x000008b0
        /*0d54*/ 	.word	0x000000ff
        /*0d58*/ 	.word	0x000324b0
        /*0d5c*/ 	.short	0x0100
        /*0d5e*/ 	.byte	0x08
	.zero		1


	//   ....[20]....
        /*0d60*/ 	.word	0x000008c0
        /*0d64*/ 	.word	0x000000ff
        /*0d68*/ 	.word	0x000324c0
        /*0d6c*/ 	.short	0x0100
        /*0d6e*/ 	.byte	0x08
	.zero		1


	//   ....[21]....
        /*0d70*/ 	.word	0x000008d0
        /*0d74*/ 	.word	0x000000ff
        /*0d78*/ 	.word	0x000324b8
        /*0d7c*/ 	.short	0x0100
        /*0d7e*/ 	.byte	0x08
	.zero		1


	//   ....[22]....
        /*0d80*/ 	.word	0x000008e0
        /*0d84*/ 	.word	0x000000ff
        /*0d88*/ 	.word	0x000324c8
        /*0d8c*/ 	.short	0x0100
        /*0d8e*/ 	.byte	0x08
	.zero		1


	//   ....[23]....
        /*0d90*/ 	.word	0x00002030
        /*0d94*/ 	.word	0x00000005
        /*0d98*/ 	.word	0x00032400
        /*0d9c*/ 	.short	0x010a
        /*0d9e*/ 	.byte	0x3f
	.zero		1


	//   ....[24]....
        /*0da0*/ 	.word	0x000020e0
        /*0da4*/ 	.word	0x00000000
        /*0da8*/ 	.word	0x00032430
        /*0dac*/ 	.short	0x010a
        /*0dae*/ 	.byte	0x3f
	.zero		1


	//   ....[25]....
        /*0db0*/ 	.word	0x00002120
        /*0db4*/ 	.word	0x00000000
        /*0db8*/ 	.word	0x00032430
        /*0dbc*/ 	.short	0x010a
        /*0dbe*/ 	.byte	0x3f
	.zero		1


	//   ....[26]....
        /*0dc0*/ 	.word	0x00002420
        /*0dc4*/ 	.word	0x00000005
        /*0dc8*/ 	.word	0x00032410
        /*0dcc*/ 	.short	0x010a
        /*0dce*/ 	.byte	0x3f
	.zero		1


	//   ....[27]....
        /*0dd0*/ 	.word	0x00002460
        /*0dd4*/ 	.word	0x00000000
        /*0dd8*/ 	.word	0x00032450
        /*0ddc*/ 	.short	0x010a
        /*0dde*/ 	.byte	0x3f
	.zero		1


	//   ....[28]....
        /*0de0*/ 	.word	0x000024a0
        /*0de4*/ 	.word	0x00000000
        /*0de8*/ 	.word	0x00032450
        /*0dec*/ 	.short	0x010a
        /*0dee*/ 	.byte	0x3f
	.zero		1


	//   ....[29]....
        /*0df0*/ 	.word	0x00004280
        /*0df4*/ 	.word	0x00000015
        /*0df8*/ 	.word	0x00000000
        /*0dfc*/ 	.short	0x0101
        /*0dfe*/ 	.byte	0x3f
	.zero		1


	//   ....[30]....
        /*0e00*/ 	.word	0x00004c90
        /*0e04*/ 	.word	0x00000000
        /*0e08*/ 	.word	0x00000000
        /*0e0c*/ 	.short	0x0101
        /*0e0e*/ 	.byte	0x3f
	.zero		1


	//   ....[31]....
        /*0e10*/ 	.word	0x00004dd0
        /*0e14*/ 	.word	0x000000ff
        /*0e18*/ 	.word	0x00032430
        /*0e1c*/ 	.short	0x010a
        /*0e1e*/ 	.byte	0x05
	.zero		1


	//   ....[32]....
        /*0e20*/ 	.word	0x00004e10
        /*0e24*/ 	.word	0x000000ff
        /*0e28*/ 	.word	0x00032430
        /*0e2c*/ 	.short	0x010a
        /*0e2e*/ 	.byte	0x05
	.zero		1


	//   ....[33]....
        /*0e30*/ 	.word	0x00005020
        /*0e34*/ 	.word	0x000000ff
        /*0e38*/ 	.word	0x00032450
        /*0e3c*/ 	.short	0x010a
        /*0e3e*/ 	.byte	0x05
	.zero		1


	//   ....[34]....
        /*0e40*/ 	.word	0x00005060
        /*0e44*/ 	.word	0x000000ff
        /*0e48*/ 	.word	0x00032450
        /*0e4c*/ 	.short	0x010a
        /*0e4e*/ 	.byte	0x05
	.zero		1


	//   ....[35]....
        /*0e50*/ 	.word	0x00007220
        /*0e54*/ 	.word	0x000000c5
        /*0e58*/ 	.word	0x00000000
        /*0e5c*/ 	.short	0x0101
        /*0e5e*/ 	.byte	0x3f
	.zero		1


	//   ....[36]....
        /*0e60*/ 	.word	0x00007d10
        /*0e64*/ 	.word	0x0000000c
        /*0e68*/ 	.word	0x00000000
        /*0e6c*/ 	.short	0x0101
        /*0e6e*/ 	.byte	0x3f
	.zero		1


	//   ....[37]....
        /*0e70*/ 	.word	0x00007e60
        /*0e74*/ 	.word	0x000000ff
        /*0e78*/ 	.word	0x00032430
        /*0e7c*/ 	.short	0x010a
        /*0e7e*/ 	.byte	0x05
	.zero		1


	//   ....[38]....
        /*0e80*/ 	.word	0x00007ea0
        /*0e84*/ 	.word	0x000000ff
        /*0e88*/ 	.word	0x00032430
        /*0e8c*/ 	.short	0x010a
        /*0e8e*/ 	.byte	0x05
	.zero		1


	//   ....[39]....
        /*0e90*/ 	.word	0x000080b0
        /*0e94*/ 	.word	0x000000ff
        /*0e98*/ 	.word	0x00032450
        /*0e9c*/ 	.short	0x010a
        /*0e9e*/ 	.byte	0x05
	.zero		1


	//   ....[40]....
        /*0ea0*/ 	.word	0x000080f0
        /*0ea4*/ 	.word	0x000000ff
        /*0ea8*/ 	.word	0x00032450
        /*0eac*/ 	.short	0x010a
        /*0eae*/ 	.byte	0x05
	.zero		1


	//   ....[41]....
        /*0eb0*/ 	.word	0x00009940
        /*0eb4*/ 	.word	0x00000099
        /*0eb8*/ 	.word	0x00000000
        /*0ebc*/ 	.short	0x0101
        /*0ebe*/ 	.byte	0x3f
	.zero		1


	//   ....[42]....
        /*0ec0*/ 	.word	0x0000a660
        /*0ec4*/ 	.word	0x00000015
        /*0ec8*/ 	.word	0x00000000
        /*0ecc*/ 	.short	0x0101
        /*0ece*/ 	.byte	0x3f
	.zero		1


	//   ....[43]....
        /*0ed0*/ 	.word	0x0000cc30
        /*0ed4*/ 	.word	0x00000000
        /*0ed8*/ 	.word	0x00000000
        /*0edc*/ 	.short	0x0101
        /*0ede*/ 	.byte	0x3f
	.zero		1


	//   ....[44]....
        /*0ee0*/ 	.word	0x0000d610
        /*0ee4*/ 	.word	0x00000009
        /*0ee8*/ 	.word	0x00000000
        /*0eec*/ 	.short	0x0101
        /*0eee*/ 	.byte	0x3f
	.zero		1


	//   ....[45]....
        /*0ef0*/ 	.word	0x00011ce0
        /*0ef4*/ 	.word	0x00000000
        /*0ef8*/ 	.word	0x00032440
        /*0efc*/ 	.short	0x010a
        /*0efe*/ 	.byte	0x3f
	.zero		1


	//   ....[46]....
        /*0f00*/ 	.word	0x00012af0
        /*0f04*/ 	.word	0x00000012
        /*0f08*/ 	.word	0x00032400
        /*0f0c*/ 	.short	0x0107
        /*0f0e*/ 	.byte	0x3f
	.zero		1


	//   ....[47]....
        /*0f10*/ 	.word	0x00012b90
        /*0f14*/ 	.word	0x00000012
        /*0f18*/ 	.word	0x00032400
        /*0f1c*/ 	.short	0x0101
        /*0f1e*/ 	.byte	0x3f
	.zero		1


	//   ....[48]....
        /*0f20*/ 	.word	0x00013680
        /*0f24*/ 	.word	0x00000012
        /*0f28*/ 	.word	0x00032410
        /*0f2c*/ 	.short	0x0107
        /*0f2e*/ 	.byte	0x3f
	.zero		1


	//   ....[49]....
        /*0f30*/ 	.word	0x00013780
        /*0f34*/ 	.word	0x00000012
        /*0f38*/ 	.word	0x00032410
        /*0f3c*/ 	.short	0x0101
        /*0f3e*/ 	.byte	0x3f
	.zero		1


	//   ....[50]....
        /*0f40*/ 	.word	0x000137a0
        /*0f44*/ 	.word	0x00000012
        /*0f48*/ 	.word	0x00032420
        /*0f4c*/ 	.short	0x010a
        /*0f4e*/ 	.byte	0x3f
	.zero		1


	//   ....[51]....
        /*0f50*/ 	.word	0x00013880
        /*0f54*/ 	.word	0x00000002
        /*0f58*/ 	.word	0x00032460
        /*0f5c*/ 	.short	0x010a
        /*0f5e*/ 	.byte	0x3f
	.zero		1


	//   ....[52]....
        /*0f60*/ 	.word	0x00014150
        /*0f64*/ 	.word	0x00000002
        /*0f68*/ 	.word	0x00032440
        /*0f6c*/ 	.short	0x010a
        /*0f6e*/ 	.byte	0x3f
	.zero		1


	//   ....[53]....
        /*0f70*/ 	.word	0x00014380
        /*0f74*/ 	.word	0x00000002
        /*0f78*/ 	.word	0x00032460
        /*0f7c*/ 	.short	0x010a
        /*0f7e*/ 	.byte	0x3f
	.zero		1


	//   ....[54]....
        /*0f80*/ 	.word	0x00014b90
        /*0f84*/ 	.word	0x00000002
        /*0f88*/ 	.word	0x00032440
        /*0f8c*/ 	.short	0x010a
        /*0f8e*/ 	.byte	0x3f
	.zero		1


	//   ....[55]....
        /*0f90*/ 	.word	0x00014dc0
        /*0f94*/ 	.word	0x00000002
        /*0f98*/ 	.word	0x00032460
        /*0f9c*/ 	.short	0x010a
        /*0f9e*/ 	.byte	0x3f
	.zero		1


	//   ....[56]....
        /*0fa0*/ 	.word	0x00015560
        /*0fa4*/ 	.word	0x00000003
        /*0fa8*/ 	.word	0x00032440
        /*0fac*/ 	.short	0x010a
        /*0fae*/ 	.byte	0x3f
	.zero		1


	//   ....[57]....
        /*0fb0*/ 	.word	0x00015790
        /*0fb4*/ 	.word	0x00000003
        /*0fb8*/ 	.word	0x00032460
        /*0fbc*/ 	.short	0x010a
        /*0fbe*/ 	.byte	0x3f
	.zero		1


	//   ....[58]....
        /*0fc0*/ 	.word	0x00017140
        /*0fc4*/ 	.word	0x00000000
        /*0fc8*/ 	.word	0x00032420
        /*0fcc*/ 	.short	0x010a
        /*0fce*/ 	.byte	0x3f
	.zero		1


	//   ....[59]....
        /*0fd0*/ 	.word	0x00017330
        /*0fd4*/ 	.word	0x00000006
        /*0fd8*/ 	.word	0x00000000
        /*0fdc*/ 	.short	0x010a
        /*0fde*/ 	.byte	0x3f
	.zero		1


	//   ....[60]....
        /*0fe0*/ 	.word	0x00017360
        /*0fe4*/ 	.word	0x00000007
        /*0fe8*/ 	.word	0x00000000
        /*0fec*/ 	.short	0x010a
        /*0fee*/ 	.byte	0x3f
	.zero		1


	//   ....[61]....
        /*0ff0*/ 	.word	0x000173c0
        /*0ff4*/ 	.word	0x00000004
        /*0ff8*/ 	.word	0x00000000
        /*0ffc*/ 	.short	0x010a
        /*0ffe*/ 	.byte	0x3f
	.zero		1


	//   ....[62]....
        /*1000*/ 	.word	0x000173f0
        /*1004*/ 	.word	0x00000003
        /*1008*/ 	.word	0x00000000
        /*100c*/ 	.short	0x010a
        /*100e*/ 	.byte	0x3f
	.zero		1


	//   ....[63]....
        /*1010*/ 	.word	0x00017450
        /*1014*/ 	.word	0x00000005
        /*1018*/ 	.word	0x00032400
        /*101c*/ 	.short	0x010a
        /*101e*/ 	.byte	0x3f
	.zero		1


	//   ....[64]....
        /*1020*/ 	.word	0x000174a0
        /*1024*/ 	.word	0x00000000
        /*1028*/ 	.word	0x00032430
        /*102c*/ 	.short	0x010a
        /*102e*/ 	.byte	0x3f
	.zero		1


	//   ....[65]....
        /*1030*/ 	.word	0x000174f0
        /*1034*/ 	.word	0x00000005
        /*1038*/ 	.word	0x00032410
        /*103c*/ 	.short	0x010a
        /*103e*/ 	.byte	0x3f
	.zero		1


	//   ....[66]....
        /*1040*/ 	.word	0x00017540
        /*1044*/ 	.word	0x00000000
        /*1048*/ 	.word	0x00032450
        /*104c*/ 	.short	0x010a
        /*104e*/ 	.byte	0x3f
	.zero		1


	//   ....[67]....
        /*1050*/ 	.word	0x000175a0
        /*1054*/ 	.word	0x00000014
        /*1058*/ 	.word	0x00032430
        /*105c*/ 	.short	0x010a
        /*105e*/ 	.byte	0x3f
	.zero		1


	//   ....[68]....
        /*1060*/ 	.word	0x00017600
        /*1064*/ 	.word	0x00000014
        /*1068*/ 	.word	0x00032450
        /*106c*/ 	.short	0x010a
        /*106e*/ 	.byte	0x3f
	.zero		1


	//   ....[69]....
        /*1070*/ 	.word	0x00017660
        /*1074*/ 	.word	0x00000014
        /*1078*/ 	.word	0x00032430
        /*107c*/ 	.short	0x010a
        /*107e*/ 	.byte	0x3f
	.zero		1


	//   ....[70]....
        /*1080*/ 	.word	0x000176c0
        /*1084*/ 	.word	0x00000014
        /*1088*/ 	.word	0x00032450
        /*108c*/ 	.short	0x010a
        /*108e*/ 	.byte	0x3f
	.zero		1


	//   ....[71]....
        /*1090*/ 	.word	0x00017860
        /*1094*/ 	.word	0x00000000
        /*1098*/ 	.word	0x00032440
        /*109c*/ 	.short	0x010a
        /*109e*/ 	.byte	0x3f
	.zero		1


	//   ....[72]....
        /*10a0*/ 	.word	0x00019170
        /*10a4*/ 	.word	0x00000012
        /*10a8*/ 	.word	0x00032420
        /*10ac*/ 	.short	0x010a
        /*10ae*/ 	.byte	0x3f
	.zero		1


	//   ....[73]....
        /*10b0*/ 	.word	0x000191c0
        /*10b4*/ 	.word	0x00000002
        /*10b8*/ 	.word	0x00032460
        /*10bc*/ 	.short	0x010a
        /*10be*/ 	.byte	0x3f
	.zero		1


	//   ....[74]....
        /*10c0*/ 	.word	0x00019210
        /*10c4*/ 	.word	0x00000002
        /*10c8*/ 	.word	0x00032440
        /*10cc*/ 	.short	0x010a
        /*10ce*/ 	.byte	0x3f
	.zero		1


	//   ....[75]....
        /*10d0*/ 	.word	0x00019260
        /*10d4*/ 	.word	0x00000002
        /*10d8*/ 	.word	0x00032460
        /*10dc*/ 	.short	0x010a
        /*10de*/ 	.byte	0x3f
	.zero		1


	//   ....[76]....
        /*10e0*/ 	.word	0x000192b0
        /*10e4*/ 	.word	0x00000002
        /*10e8*/ 	.word	0x00032440
        /*10ec*/ 	.short	0x010a
        /*10ee*/ 	.byte	0x3f
	.zero		1


	//   ....[77]....
        /*10f0*/ 	.word	0x00019300
        /*10f4*/ 	.word	0x00000002
        /*10f8*/ 	.word	0x00032460
        /*10fc*/ 	.short	0x010a
        /*10fe*/ 	.byte	0x3f
	.zero		1


	//   ....[78]....
        /*1100*/ 	.word	0x00019350
        /*1104*/ 	.word	0x00000003
        /*1108*/ 	.word	0x00032440
        /*110c*/ 	.short	0x010a
        /*110e*/ 	.byte	0x3f
	.zero		1


	//   ....[79]....
        /*1110*/ 	.word	0x000193a0
        /*1114*/ 	.word	0x00000003
        /*1118*/ 	.word	0x00032460
        /*111c*/ 	.short	0x010a
        /*111e*/ 	.byte	0x3f
	.zero		1


	//   ....[80]....
        /*1120*/ 	.word	0x00019f20
        /*1124*/ 	.word	0x00000000
        /*1128*/ 	.word	0x00032420
        /*112c*/ 	.short	0x010a
        /*112e*/ 	.byte	0x3f
	.zero		1


	//   ....[81]....
        /*1130*/ 	.word	0x0001a0c0
        /*1134*/ 	.word	0x00000006
        /*1138*/ 	.word	0x00000000
        /*113c*/ 	.short	0x010a
        /*113e*/ 	.byte	0x3f
	.zero		1


	//   ....[82]....
        /*1140*/ 	.word	0x0001a110
        /*1144*/ 	.word	0x00000007
        /*1148*/ 	.word	0x00000000
        /*114c*/ 	.short	0x010a
        /*114e*/ 	.byte	0x3f
	.zero		1


	//   ....[83]....
        /*1150*/ 	.word	0x0001a160
        /*1154*/ 	.word	0x00000004
        /*1158*/ 	.word	0x00000000
        /*115c*/ 	.short	0x010a
        /*115e*/ 	.byte	0x3f
	.zero		1


	//----- nvinfo : EIATTR_NUM_MBARRIERS
	.align		4
.L_1597:
        /*1160*/ 	.byte	0x03, 0x38
        /*1162*/ 	.short	0x0017


	//----- nvinfo : EIATTR_EXIT_INSTR_OFFSETS
	.align		4
        /*1164*/ 	.byte	0x04, 0x1c
        /*1166*/ 	.short	(.L_1599 - .L_1598)


	//   ....[0]....
.L_1598:
        /*1168*/ 	.word	0x00000a90


	//   ....[1]....
        /*116c*/ 	.word	0x0000f8c0


	//   ....[2]....
        /*1170*/ 	.word	0x00017440


	//----- nvinfo : EIATTR_MAX_THREADS
	.align		4
.L_1599:
        /*1174*/ 	.byte	0x04, 0x05
        /*1176*/ 	.short	(.L_1601 - .L_1600)
.L_1600:
        /*1178*/ 	.word	0x00000180
        /*117c*/ 	.word	0x00000001
        /*1180*/ 	.word	0x00000001


	//----- nvinfo : EIATTR_CRS_STACK_SIZE
	.align		4
.L_1601:
        /*1184*/ 	.byte	0x04, 0x1e
        /*1186*/ 	.short	(.L_1603 - .L_1602)
.L_1602:
        /*1188*/ 	.word	0x00000000


	//----- nvinfo : EIATTR_CBANK_PARAM_SIZE
	.align		4
.L_1603:
        /*118c*/ 	.byte	0x03, 0x19
        /*118e*/ 	.short	0x0bf0


	//----- nvinfo : EIATTR_PARAM_CBANK
	.align		4
        /*1190*/ 	.byte	0x04, 0x0a
        /*1192*/ 	.short	(.L_1605 - .L_1604)
	.align		4
.L_1604:
        /*1194*/ 	.word	index@(.nv.constant0._ZN7cutlass13device_kernelIN5flash11enable_sm90INS1_16FlashAttnFwdSm90INS1_25CollectiveMainloopFwdSm90ILi2EN4cute5tupleIJNS5_1CILi1EEES8_S8_EEENS6_IJNS7_ILi128EEENS7_ILi96EEENS7_ILi64EEEEEELi256ENS_10bfloat16_tEfNS_4arch4Sm90ELb1ELb0ELb1ELb1ELb0ELb0ELb1ELb1ELb0ELb1ELb1ELb0EEENS1_21CollectiveEpilogueFwdINS6_IJSA_NS7_ILi256EEESB_EEES9_SE_SG_Li256ELb1ELb1ELb1ELb0EEENS1_36VarlenDynamicPersistentTileSchedulerILi128ELi96ELi256ELi128ELb1ELb1ELb1ELb1ELb1ELb1EEEEEEEEEvNT_6ParamsE)
        /*1198*/ 	.short	0x0210
        /*119a*/ 	.short	0x0bf0


	//----- nvinfo : EIATTR_SW_WAR
	.align		4
.L_1605:
        /*119c*/ 	.byte	0x04, 0x36
        /*119e*/ 	.short	(.L_1607 - .L_1606)
.L_1606:
        /*11a0*/ 	.word	0x00000008
.L_1607:


//--------------------- .nv.info._ZN7cutlass13device_kernelIN5flash11enable_sm90INS1_16FlashAttnFwdSm90INS1_25CollectiveMainloopFwdSm90ILi2EN4cute5tupleIJNS5_1CILi1EEES8_S8_EEENS6_IJNS7_ILi128EEENS7_ILi96EEENS7_ILi64EEEEEELi256ENS_10bfloat16_tEfNS_4arch4Sm90ELb1ELb0ELb1ELb1ELb0ELb1ELb1ELb1ELb0ELb1ELb1ELb0EEENS1_21CollectiveEpilogueFwdINS6_IJSA_NS7_ILi256EEESB_EEES9_SE_SG_Li256ELb1ELb1ELb1ELb0EEENS1_36VarlenDynamicPersistentTileSchedulerILi128ELi96ELi256ELi128ELb1ELb1ELb1ELb1ELb1ELb1EEEEEEEEEvNT_6ParamsE --------------------------
	.section	.nv.info._ZN7cutlass13device_kernelIN5flash11enable_sm90INS1_16FlashAttnFwdSm90INS1_25CollectiveMainloopFwdSm90ILi2EN4cute5tupleIJNS5_1CILi1EEES8_S8_EEENS6_IJNS7_ILi128EEENS7_ILi96EEENS7_ILi64EEEEEELi256ENS_10bfloat16_tEfNS_4arch4Sm90ELb1ELb0ELb1ELb1ELb0ELb1ELb1ELb1ELb0ELb1ELb1ELb0EEENS1_21CollectiveEpilogueFwdINS6_IJSA_NS7_ILi256EEESB_EEES9_SE_SG_Li256ELb1ELb1ELb1ELb0EEENS1_36VarlenDynamicPersistentTileSchedulerILi128ELi96ELi256ELi128ELb1ELb1ELb1ELb1ELb1ELb1EEEEEEEEEvNT_6ParamsE,"",@"SHT_CUDA_INFO"
	.sectionflags	@""
	.align	4


	//----- nvinfo : EIATTR_CUDA_API_VERSION
	.align		4
        /*0000*/ 	.byte	0x04, 0x37
        /*0002*/ 	.short	(.L_1609 - .L_1608)
.L_1608:
        /*0004*/ 	.word	0x00000082


	//----- nvinfo : EIATTR_KPARAM_INFO
	.align		4
.L_1609:
        /*0008*/ 	.byte	0x04, 0x17
        /*000a*/ 	.short	(.L_1611 - .L_1610)
.L_1610:
        /*000c*/ 	.word	0x00000000
        /*0010*/ 	.short	0x0000
        /*0012*/ 	.short	0x0070
        /*0014*/ 	.byte	0x00, 0xf0, 0x01, 0x2e


	//----- nvinfo : EIATTR_SPARSE_MMA_MASK
	.align		4
.L_1611:
        /*0018*/ 	.byte	0x03, 0x50
        /*001a*/ 	.short	0x0000


	//----- nvinfo : EIATTR_MAXREG_COUNT
	.align		4
        /*001c*/ 	.byte	0x03, 0x1b
        /*001e*/ 	.short	0x00a8


	//----- nvinfo : EIATTR_NUM_BARRIERS
	.align		4
        /*0020*/ 	.byte	0x02, 0x4c
        /*0022*/ 	.byte	0x10
	.zero		1


	//----- nvinfo : EIATTR_EXTERNS
	.align		4
        /*0024*/ 	.byte	0x04, 0x0f
        /*0026*/ 	.short	(.L_1613 - .L_1612)


	//   ....[0]....
	.align		4
.L_1612:
        /*0028*/ 	.word	index@(__assertfail)


	//----- nvinfo : EIATTR_ANNOTATIONS
	.align		4
.L_1613:
        /*002c*/ 	.byte	0x04, 0x55
        /*002e*/ 	.short	(.L_1615 - .L_1614)


	//   ....[0]....
.L_1614:
        /* <DEDUP_REMOVED lines=250> */


	//----- nvinfo : EIATTR_MERCURY_ISA_VERSION
	.align		4
.L_1615:
        /*0fc0*/ 	.byte	0x03, 0x5f
        /*0fc2*/ 	.short	0x0101


	//----- nvinfo : EIATTR_UNUSED_LOAD_BYTE_OFFSET
	.align		4
        /*0fc4*/ 	.byte	0x04, 0x44
        /*0fc6*/ 	.short	(.L_1617 - .L_1616)


	//   ....[0]....
.L_1616:
        /*0fc8*/ 	.word	0x00000af0
        /*0fcc*/ 	.word	0x0000fff0


	//   ....[1]....
        /*0fd0*/ 	.word	0x00014230
        /*0fd4*/ 	.word	0x0000fff0


	//----- nvinfo : EIATTR_INT_WARP_WIDE_INSTR_OFFSETS
	.align		4
.L_1617:
        /*0fd8*/ 	.byte	0x04, 0x31
        /*0fda*/ 	.short	(.L_1619 - .L_1618)


	//   ....[0]....
.L_1618:
        /*0fdc*/ 	.word	0x00000190


	//   ....[1]....
        /*0fe0*/ 	.word	0x000001d0


	//   ....[2]....
        /*0fe4*/ 	.word	0x00000240


	//   ....[3]....
        /*0fe8*/ 	.word	0x00000250


	//   ....[4]....
        /*0fec*/ 	.word	0x0001d360


	//   ....[5]....
        /*0ff0*/ 	.word	0x0001d3f0


	//   ....[6]....
        /*0ff4*/ 	.word	0x00021dc0


	//   ....[7]....
        /*0ff8*/ 	.word	0x00021e50


	//----- nvinfo : EIATTR_COOP_GROUP_MASK_REGIDS
	.align		4
.L_1619:
        /*0ffc*/ 	.byte	0x04, 0x29
        /*0ffe*/ 	.short	(.L_1621 - .L_1620)


	//   ....[0]....
.L_1620:
        /*1000*/ 	.word	0xffffffff


	//   ....[1]....
        /*1004*/ 	.word	0xffffffff


	//   ....[2]....
        /*1008*/ 	.word	0xffffffff


	//   ....[3]....
        /*100c*/ 	.word	0xffffffff


	//   ....[4]....
        /*1010*/ 	.word	0xffffffff


	//   ....[5]....
        /*1014*/ 	.word	0xffffffff


	//   ....[6]....
        /*1018*/ 	.word	0xffffffff


	//   ....[7]....
        /*101c*/ 	.word	0xffffffff


	//   ....[8]....
        /*1020*/ 	.word	0xffffffff


	//   ....[9]....
        /*1024*/ 	.word	0xffffffff


	//   ....[10]....
        /*1028*/ 	.word	0xffffffff


	//   ....[11]....
        /*102c*/ 	.word	0xffffffff


	//   ....[12]....
        /*1030*/ 	.word	0xffffffff


	//   ....[13]....
        /*1034*/ 	.word	0xffffffff


	//   ....[14]....
        /*1038*/ 	.word	0xffffffff


	//   ....[15]....
        /*103c*/ 	.word	0xffffffff


	//   ....[16]....
        /*1040*/ 	.word	0xffffffff


	//   ....[17]....
        /*1044*/ 	.word	0xffffffff


	//   ....[18]....
        /*1048*/ 	.word	0xffffffff


	//   ....[19]....
        /*104c*/ 	.word	0xffffffff


	//   ....[20]....
        /*1050*/ 	.word	0xffffffff


	//   ....[21]....
        /*1054*/ 	.word	0xffffffff


	//   ....[22]....
        /*1058*/ 	.word	0xffffffff


	//   ....[23]....
        /*105c*/ 	.word	0xffffffff


	//   ....[24]....
        /*1060*/ 	.word	0xffffffff


	//   ....[25]....
        /*1064*/ 	.word	0xffffffff


	//   ....[26]....
        /*1068*/ 	.word	0xffffffff


	//   ....[27]....
        /*106c*/ 	.word	0xffffffff


	//   ....[28]....
        /*1070*/ 	.word	0xffffffff


	//   ....[29]....
        /*1074*/ 	.word	0xffffffff


	//   ....[30]....
        /*1078*/ 	.word	0xffffffff


	//   ....[31]....
        /*107c*/ 	.word	0xffffffff


	//   ....[32]....
        /*1080*/ 	.word	0xffffffff


	//   ....[33]....
        /*1084*/ 	.word	0xffffffff


	//   ....[34]....
        /*1088*/ 	.word	0xffffffff


	//   ....[35]....
        /*108c*/ 	.word	0xffffffff


	//   ....[36]....
        /*1090*/ 	.word	0xffffffff


	//   ....[37]....
        /*1094*/ 	.word	0xffffffff


	//   ....[38]....
        /*1098*/ 	.word	0xffffffff


	//   ....[39]....
        /*109c*/ 	.word	0xffffffff


	//   ....[40]....
        /*10a0*/ 	.word	0xffffffff


	//   ....[41]....
        /*10a4*/ 	.word	0xffffffff


	//   ....[42]....
        /*10a8*/ 	.word	0xffffffff


	//   ....[43]....
        /*10ac*/ 	.word	0xffffffff


	//   ....[44]....
        /*10b0*/ 	.word	0xffffffff


	//   ....[45]....
        /*10b4*/ 	.word	0xffffffff


	//   ....[46]....
        /*10b8*/ 	.word	0xffffffff


	//   ....[47]....
        /*10bc*/ 	.word	0xffffffff


	//   ....[48]....
        /*10c0*/ 	.word	0xffffffff


	//   ....[49]....
        /*10c4*/ 	.word	0xffffffff


	//   ....[50]....
        /*10c8*/ 	.word	0xffffffff


	//   ....[51]....
        /*10cc*/ 	.word	0xffffffff


	//   ....[52]....
        /*10d0*/ 	.word	0xffffffff


	//   ....[53]....
        /*10d4*/ 	.word	0xffffffff


	//   ....[54]....
        /*10d8*/ 	.word	0xffffffff


	//   ....[55]....
        /*10dc*/ 	.word	0xffffffff


	//   ....[56]....
        /*10e0*/ 	.word	0xffffffff


	//   ....[57]....
        /*10e4*/ 	.word	0xffffffff


	//   ....[58]....
        /*10e8*/ 	.word	0xffffffff


	//   ....[59]....
        /*10ec*/ 	.word	0xffffffff


	//   ....[60]....
        /*10f0*/ 	.word	0xffffffff


	//   ....[61]....
        /*10f4*/ 	.word	0xffffffff


	//   ....[62]....
        /*10f8*/ 	.word	0xffffffff


	//   ....[63]....
        /*10fc*/ 	.word	0xffffffff


	//   ....[64]....
        /*1100*/ 	.word	0xffffffff


	//   ....[65]....
        /*1104*/ 	.word	0xffffffff


	//   ....[66]....
        /*1108*/ 	.word	0xffffffff


	//   ....[67]....
        /*110c*/ 	.word	0xffffffff


	//   ....[68]....
        /*1110*/ 	.word	0xffffffff


	//   ....[69]....
        /*1114*/ 	.word	0xffffffff


	//   ....[70]....
        /*1118*/ 	.word	0xffffffff


	//   ....[71]....
        /*111c*/ 	.word	0xffffffff


	//   ....[72]....
        /*1120*/ 	.word	0xffffffff


	//   ....[73]....
        /*1124*/ 	.word	0xffffffff


	//   ....[74]....
        /*1128*/ 	.word	0xffffffff


	//   ....[75]....
        /*112c*/ 	.word	0xffffffff


	//   ....[76]....
        /*1130*/ 	.word	0xffffffff


	//   ....[77]....
        /*1134*/ 	.word	0xffffffff


	//   ....[78]....
        /*1138*/ 	.word	0xffffffff


	//   ....[79]....
        /*113c*/ 	.word	0xffffffff


	//   ....[80]....
        /*1140*/ 	.word	0xffffffff


	//   ....[81]....
        /*1144*/ 	.word	0xffffffff


	//   ....[82]....
        /*1148*/ 	.word	0xffffffff


	//   ....[83]....
        /*114c*/ 	.word	0xffffffff


	//   ....[84]....
        /*1150*/ 	.word	0xffffffff


	//   ....[85]....
        /*1154*/ 	.word	0xffffffff


	//   ....[86]....
        /*1158*/ 	.word	0xffffffff


	//   ....[87]....
        /*115c*/ 	.word	0xffffffff


	//   ....[88]....
        /*1160*/ 	.word	0xffffffff


	//   ....[89]....
        /*1164*/ 	.word	0xffffffff


	//   ....[90]....
        /*1168*/ 	.word	0xffffffff


	//   ....[91]....
        /*116c*/ 	.word	0xffffffff


	//   ....[92]....
        /*1170*/ 	.word	0xffffffff


	//   ....[93]....
        /*1174*/ 	.word	0xffffffff


	//   ....[94]....
        /*1178*/ 	.word	0xffffffff


	//   ....[95]....
        /*117c*/ 	.word	0xffffffff


	//   ....[96]....
        /*1180*/ 	.word	0xffffffff


	//   ....[97]....
        /*1184*/ 	.word	0xffffffff


	//   ....[98]....
        /*1188*/ 	.word	0xffffffff


	//   ....[99]....
        /*118c*/ 	.word	0xffffffff


	//   ....[100]....
        /*1190*/ 	.word	0xffffffff


	//   ....[101]....
        /*1194*/ 	.word	0xffffffff


	//   ....[102]....
        /*1198*/ 	.word	0xffffffff


	//   ....[103]....
        /*119c*/ 	.word	0xffffffff


	//   ....[104]....
        /*11a0*/ 	.word	0xffffffff


	//   ....[105]....
        /*11a4*/ 	.word	0xffffffff


	//   ....[106]....
        /*11a8*/ 	.word	0xffffffff


	//   ....[107]....
        /*11ac*/ 	.word	0xffffffff


	//   ....[108]....
        /*11b0*/ 	.word	0xffffffff


	//   ....[109]....
        /*11b4*/ 	.word	0xffffffff


	//   ....[110]....
        /*11b8*/ 	.word	0xffffffff


	//   ....[111]....
        /*11bc*/ 	.word	0xffffffff


	//   ....[112]....
        /*11c0*/ 	.word	0xffffffff


	//   ....[113]....
        /*11c4*/ 	.word	0xffffffff


	//   ....[114]....
        /*11c8*/ 	.word	0xffffffff


	//   ....[115]....
        /*11cc*/ 	.word	0xffffffff


	//   ....[116]....
        /*11d0*/ 	.word	0xffffffff


	//   ....[117]....
        /*11d4*/ 	.word	0xffffffff


	//   ....[118]....
        /*11d8*/ 	.word	0xffffffff


	//   ....[119]....
        /*11dc*/ 	.word	0xffffffff


	//   ....[120]....
        /*11e0*/ 	.word	0xffffffff


	//   ....[121]....
        /*11e4*/ 	.word	0xffffffff


	//   ....[122]....
        /*11e8*/ 	.word	0xffffffff


	//   ....[123]....
        /*11ec*/ 	.word	0xffffffff


	//   ....[124]....
        /*11f0*/ 	.word	0xffffffff


	//   ....[125]....
        /*11f4*/ 	.word	0xffffffff


	//   ....[126]....
        /*11f8*/ 	.word	0xffffffff


	//   ....[127]....
        /*11fc*/ 	.word	0xffffffff


	//   ....[128]....
        /*1200*/ 	.word	0xffffffff


	//   ....[129]....
        /*1204*/ 	.word	0xffffffff


	//   ....[130]....
        /*1208*/ 	.word	0xffffffff


	//   ....[131]....
        /*120c*/ 	.word	0xffffffff


	//   ....[132]....
        /*1210*/ 	.word	0xffffffff


	//   ....[133]....
        /*1214*/ 	.word	0xffffffff


	//   ....[134]....
        /*1218*/ 	.word	0xffffffff


	//   ....[135]....
        /*121c*/ 	.word	0xffffffff


	//   ....[136]....
        /*1220*/ 	.word	0xffffffff


	//   ....[137]....
        /*1224*/ 	.word	0xffffffff


	//   ....[138]....
        /*1228*/ 	.word	0x0500000f


	//   ....[139]....
        /*122c*/ 	.word	0x0500000f


	//   ....[140]....
        /*1230*/ 	.word	0x0500000f


	//   ....[141]....
        /*1234*/ 	.word	0x0500000f


	//   ....[142]....
        /*1238*/ 	.word	0x0500000f


	//   ....[143]....
        /*123c*/ 	.word	0x0500000f


	//   ....[144]....
        /*1240*/ 	.word	0x0500000f


	//   ....[145]....
        /*1244*/ 	.word	0x0500000f


	//   ....[146]....
        /*1248*/ 	.word	0x0500000f


	//   ....[147]....
        /*124c*/ 	.word	0x0500000f


	//   ....[148]....
        /*1250*/ 	.word	0x0500000f


	//   ....[149]....
        /*1254*/ 	.word	0x0500000f


	//   ....[150]....
        /*1258*/ 	.word	0x0500000f


	//   ....[151]....
        /*125c*/ 	.word	0x0500000f


	//   ....[152]....
        /*1260*/ 	.word	0x0500000f


	//   ....[153]....
        /*1264*/ 	.word	0x0500000f


	//   ....[154]....
        /*1268*/ 	.word	0x0500000f


	//   ....[155]....
        /*126c*/ 	.word	0x0500000f


	//   ....[156]....
        /*1270*/ 	.word	0x0500000f


	//   ....[157]....
        /*1274*/ 	.word	0x0500000f


	//   ....[158]....
        /*1278*/ 	.word	0x0500000f


	//   ....[159]....
        /*127c*/ 	.word	0x0500000f


	//   ....[160]....
        /*1280*/ 	.word	0x0500000f


	//   ....[161]....
        /*1284*/ 	.word	0x0500000f


	//   ....[162]....
        /*1288*/ 	.word	0x0500000f


	//   ....[163]....
        /*128c*/ 	.word	0x0500000f


	//   ....[164]....
        /*1290*/ 	.word	0x0500000f


	//   ....[165]....
        /*1294*/ 	.word	0x0500000f


	//   ....[166]....
        /*1298*/ 	.word	0x0500000f


	//   ....[167]....
        /*129c*/ 	.word	0x0500000f


	//   ....[168]....
        /*12a0*/ 	.word	0x0500000f


	//   ....[169]....
        /*12a4*/ 	.word	0x0500000f


	//   ....[170]....
        /*12a8*/ 	.word	0x0500000f


	//   ....[171]....
        /*12ac*/ 	.word	0x0500000f


	//   ....[172]....
        /*12b0*/ 	.word	0x0500000f


	//   ....[173]....
        /*12b4*/ 	.word	0x0500000f


	//   ....[174]....
        /*12b8*/ 	.word	0x0500000f


	//   ....[175]....
        /*12bc*/ 	.word	0x0500000f


	//   ....[176]....
        /*12c0*/ 	.word	0x0500000f


	//   ....[177]....
        /*12c4*/ 	.word	0x0500000f


	//   ....[178]....
        /*12c8*/ 	.word	0x0500000f


	//   ....[179]....
        /*12cc*/ 	.word	0x0500000f


	//   ....[180]....
        /*12d0*/ 	.word	0x0500000f


	//   ....[181]....
        /*12d4*/ 	.word	0x0500000f


	//   ....[182]....
        /*12d8*/ 	.word	0x0500000f


	//   ....[183]....
        /*12dc*/ 	.word	0x0500000f


	//   ....[184]....
        /*12e0*/ 	.word	0x0500000f


	//   ....[185]....
        /*12e4*/ 	.word	0x0500000f


	//   ....[186]....
        /*12e8*/ 	.word	0x0500000f


	//   ....[187]....
        /*12ec*/ 	.word	0x0500000f


	//   ....[188]....
        /*12f0*/ 	.word	0x0500000f


	//   ....[189]....
        /*12f4*/ 	.word	0x0500000f


	//   ....[190]....
        /*12f8*/ 	.word	0x0500000f


	//   ....[191]....
        /*12fc*/ 	.word	0x0500000f


	//   ....[192]....
        /*1300*/ 	.word	0x0500000f


	//   ....[193]....
        /*1304*/ 	.word	0x0500000f


	//   ....[194]....
        /*1308*/ 	.word	0x0500000f


	//   ....[195]....
        /*130c*/ 	.word	0x0500000f


	//   ....[196]....
        /*1310*/ 	.word	0x0500000f


	//   ....[197]....
        /*1314*/ 	.word	0x0500000f


	//   ....[198]....
        /*1318*/ 	.word	0x0500000f


	//   ....[199]....
        /*131c*/ 	.word	0x0500000f


	//   ....[200]....
        /*1320*/ 	.word	0x0500000f


	//   ....[201]....
        /*1324*/ 	.word	0x0500000f


	//   ....[202]....
        /*1328*/ 	.word	0x0500000f


	//   ....[203]....
        /*132c*/ 	.word	0x0500000f


	//   ....[204]....
        /*1330*/ 	.word	0x0500000f


	//   ....[205]....
        /*1334*/ 	.word	0x0500000f


	//   ....[206]....
        /*1338*/ 	.word	0x0500000f


	//   ....[207]....
        /*133c*/ 	.word	0x0500000f


	//   ....[208]....
        /*1340*/ 	.word	0x0500000f


	//   ....[209]....
        /*1344*/ 	.word	0x0500000f


	//   ....[210]....
        /*1348*/ 	.word	0x0500000f


	//   ....[211]....
        /*134c*/ 	.word	0x0500000f


	//   ....[212]....
        /*1350*/ 	.word	0x0500000f


	//   ....[213]....
        /*1354*/ 	.word	0x0500000f


	//   ....[214]....
        /*1358*/ 	.word	0x0500000f


	//   ....[215]....
        /*135c*/ 	.word	0x0500000f


	//   ....[216]....
        /*1360*/ 	.word	0x0500000f


	//   ....[217]....
        /*1364*/ 	.word	0x0500000f


	//   ....[218]....
        /*1368*/ 	.word	0x0500000f


	//   ....[219]....
        /*136c*/ 	.word	0x0500000f


	//   ....[220]....
        /*1370*/ 	.word	0x0500000f


	//   ....[221]....
        /*1374*/ 	.word	0x0500000f


	//   ....[222]....
        /*1378*/ 	.word	0x0500000f


	//   ....[223]....
        /*137c*/ 	.word	0x0500000f


	//   ....[224]....
        /*1380*/ 	.word	0x0500000f


	//   ....[225]....
        /*1384*/ 	.word	0x0500000f


	//   ....[226]....
        /*1388*/ 	.word	0x0500000f


	//   ....[227]....
        /*138c*/ 	.word	0x0500000f


	//----- nvinfo : EIATTR_COOP_GROUP_INSTR_OFFSETS
	.align		4
.L_1621:
        /*1390*/ 	.byte	0x04, 0x28
        /*1392*/ 	.short	(.L_1623 - .L_1622)


	//   ....[0]....
.L_1622:
        /*1394*/ 	.word	0x00000070


	//   ....[1]....
        /*1398*/ 	.word	0x000001a0


	//   ....[2]....
        /*139c*/ 	.word	0x000001f0


	//   ....[3]....
        /*13a0*/ 	.word	0x00000440


	//   ....[4]....
        /*13a4*/ 	.word	0x000005a0


	//   ....[5]....
        /*13a8*/ 	.word	0x000006c0


	//   ....[6]....
        /*13ac*/ 	.word	0x00000820


	//   ....[7]....
        /*13b0*/ 	.word	0x00006ea0


	//   ....[8]....
        /*13b4*/ 	.word	0x00007690


	//   ....[9]....
        /*13b8*/ 	.word	0x000076a0


	//   ....[10]....
        /*13bc*/ 	.word	0x000076b0


	//   ....[11]....
        /*13c0*/ 	.word	0x000076c0


	//   ....[12]....
        /*13c4*/ 	.word	0x000079c0


	//   ....[13]....
        /*13c8*/ 	.word	0x000079d0


	//   ....[14]....
        /*13cc*/ 	.word	0x000079e0


	//   ....[15]....
        /*13d0*/ 	.word	0x000079f0


	//   ....[16]....
        /*13d4*/ 	.word	0x00008d10


	//   ....[17]....
        /*13d8*/ 	.word	0x00008d20


	//   ....[18]....
        /*13dc*/ 	.word	0x00008d30


	//   ....[19]....
        /*13e0*/ 	.word	0x00008d60


	//   ....[20]....
        /*13e4*/ 	.word	0x00008e40


	//   ....[21]....
        /*13e8*/ 	.word	0x00008e60


	//   ....[22]....
        /*13ec*/ 	.word	0x00008e70


	//   ....[23]....
        /*13f0*/ 	.word	0x00008ef0


	//   ....[24]....
        /*13f4*/ 	.word	0x0000b520


	//   ....[25]....
        /*13f8*/ 	.word	0x0000b750


	//   ....[26]....
        /*13fc*/ 	.word	0x0000bcd0


	//   ....[27]....
        /*1400*/ 	.word	0x0000bd40


	//   ....[28]....
        /*1404*/ 	.word	0x0000c400


	//   ....[29]....
        /*1408*/ 	.word	0x0000c450


	//   ....[30]....
        /*140c*/ 	.word	0x0000e1a0


	//   ....[31]....
        /*1410*/ 	.word	0x0000e1f0


	//   ....[32]....
        /*1414*/ 	.word	0x0000e930


	//   ....[33]....
        /*1418*/ 	.word	0x0000e990


	//   ....[34]....
        /*141c*/ 	.word	0x0000f1b0


	//   ....[35]....
        /*1420*/ 	.word	0x0000f1e0


	//   ....[36]....
        /*1424*/ 	.word	0x00011bb0


	//   ....[37]....
        /*1428*/ 	.word	0x00011c20


	//   ....[38]....
        /*142c*/ 	.word	0x00012230


	//   ....[39]....
        /*1430*/ 	.word	0x00012280


	//   ....[40]....
        /*1434*/ 	.word	0x00013780


	//   ....[41]....
        /*1438*/ 	.word	0x00013810


	//   ....[42]....
        /*143c*/ 	.word	0x00013820


	//   ....[43]....
        /*1440*/ 	.word	0x00013880


	//   ....[44]....
        /*1444*/ 	.word	0x000152f0


	//   ....[45]....
        /*1448*/ 	.word	0x00015310


	//   ....[46]....
        /*144c*/ 	.word	0x00015320


	//   ....[47]....
        /*1450*/ 	.word	0x00015330


	//   ....[48]....
        /*1454*/ 	.word	0x00015d40


	//   ....[49]....
        /*1458*/ 	.word	0x00015d50


	//   ....[50]....
        /*145c*/ 	.word	0x00015f90


	//   ....[51]....
        /*1460*/ 	.word	0x00015fa0


	//   ....[52]....
        /*1464*/ 	.word	0x000161a0


	//   ....[53]....
        /*1468*/ 	.word	0x000161b0


	//   ....[54]....
        /*146c*/ 	.word	0x000163b0


	//   ....[55]....
        /*1470*/ 	.word	0x000163c0


	//   ....[56]....
        /*1474*/ 	.word	0x00016860


	//   ....[57]....
        /*1478*/ 	.word	0x00016870


	//   ....[58]....
        /*147c*/ 	.word	0x000174f0


	//   ....[59]....
        /*1480*/ 	.word	0x00017500


	//   ....[60]....
        /*1484*/ 	.word	0x00019750


	//   ....[61]....
        /*1488*/ 	.word	0x00019760


	//   ....[62]....
        /*148c*/ 	.word	0x00019970


	//   ....[63]....
        /*1490*/ 	.word	0x00019980


	//   ....[64]....
        /*1494*/ 	.word	0x00019b80


	//   ....[65]....
        /*1498*/ 	.word	0x00019b90


	//   ....[66]....
        /*149c*/ 	.word	0x00019d90


	//   ....[67]....
        /*14a0*/ 	.word	0x00019da0


	//   ....[68]....
        /*14a4*/ 	.word	0x0001a000


	//   ....[69]....
        /*14a8*/ 	.word	0x0001a230


	//   ....[70]....
        /*14ac*/ 	.word	0x0001a260


	//   ....[71]....
        /*14b0*/ 	.word	0x0001a290


	//   ....[72]....
        /*14b4*/ 	.word	0x0001a2c0


	//   ....[73]....
        /*14b8*/ 	.word	0x0001a2f0


	//   ....[74]....
        /*14bc*/ 	.word	0x0001a320


	//   ....[75]....
        /*14c0*/ 	.word	0x0001a4c0


	//   ....[76]....
        /*14c4*/ 	.word	0x0001a4f0


	//   ....[77]....
        /*14c8*/ 	.word	0x0001a520


	//   ....[78]....
        /*14cc*/ 	.word	0x0001a550


	//   ....[79]....
        /*14d0*/ 	.word	0x0001a580


	//   ....[80]....
        /*14d4*/ 	.word	0x0001a5b0


	//   ....[81]....
        /*14d8*/ 	.word	0x0001a650


	//   ....[82]....
        /*14dc*/ 	.word	0x0001a680


	//   ....[83]....
        /*14e0*/ 	.word	0x0001a690


	//   ....[84]....
        /*14e4*/ 	.word	0x0001a6c0


	//   ....[85]....
        /*14e8*/ 	.word	0x0001bcb0


	//   ....[86]....
        /*14ec*/ 	.word	0x0001d940


	//   ....[87]....
        /*14f0*/ 	.word	0x0001e3f0


	//   ....[88]....
        /*14f4*/ 	.word	0x0001e420


	//   ....[89]....
        /*14f8*/ 	.word	0x0001e440


	//   ....[90]....
        /*14fc*/ 	.word	0x0001e480


	//   ....[91]....
        /*1500*/ 	.word	0x0001e580


	//   ....[92]....
        /*1504*/ 	.word	0x0001e5a0


	//   ....[93]....
        /*1508*/ 	.word	0x0001e630


	//   ....[94]....
        /*150c*/ 	.word	0x0001e640


	//   ....[95]....
        /*1510*/ 	.word	0x0001e6d0


	//   ....[96]....
        /*1514*/ 	.word	0x0001e6f0


	//   ....[97]....
        /*1518*/ 	.word	0x0001e790


	//   ....[98]....
        /*151c*/ 	.word	0x0001e7b0


	//   ....[99]....
        /*1520*/ 	.word	0x0001e840


	//   ....[100]....
        /*1524*/ 	.word	0x0001e860


	//   ....[101]....
        /*1528*/ 	.word	0x0001e8f0


	//   ....[102]....
        /*152c*/ 	.word	0x0001e900


	//   ....[103]....
        /*1530*/ 	.word	0x0001f030


	//   ....[104]....
        /*1534*/ 	.word	0x0001f040


	//   ....[105]....
        /*1538*/ 	.word	0x0001f0f0


	//   ....[106]....
        /*153c*/ 	.word	0x0001f100


	//   ....[107]....
        /*1540*/ 	.word	0x0001f1c0


	//   ....[108]....
        /*1544*/ 	.word	0x0001f1d0


	//   ....[109]....
        /*1548*/ 	.word	0x0001f290


	//   ....[110]....
        /*154c*/ 	.word	0x0001f2a0


	//   ....[111]....
        /*1550*/ 	.word	0x0001f340


	//   ....[112]....
        /*1554*/ 	.word	0x0001f350


	//   ....[113]....
        /*1558*/ 	.word	0x0001f400


	//   ....[114]....
        /*155c*/ 	.word	0x0001f410


	//   ....[115]....
        /*1560*/ 	.word	0x0001f4c0


	//   ....[116]....
        /*1564*/ 	.word	0x0001f4d0


	//   ....[117]....
        /*1568*/ 	.word	0x0001f4e0


	//   ....[118]....
        /*156c*/ 	.word	0x0001f550


	//   ....[119]....
        /*1570*/ 	.word	0x000220e0


	//   ....[120]....
        /*1574*/ 	.word	0x00022110


	//   ....[121]....
        /*1578*/ 	.word	0x00022170


	//   ....[122]....
        /*157c*/ 	.word	0x000221a0


	//   ....[123]....
        /*1580*/ 	.word	0x000221d0


	//   ....[124]....
        /*1584*/ 	.word	0x00022200


	//   ....[125]....
        /*1588*/ 	.word	0x00022230


	//   ....[126]....
        /*158c*/ 	.word	0x00022260


	//   ....[127]....
        /*1590*/ 	.word	0x00022420


	//   ....[128]....
        /*1594*/ 	.word	0x00022450


	//   ....[129]....
        /*1598*/ 	.word	0x00022480


	//   ....[130]....
        /*159c*/ 	.word	0x000224b0


	//   ....[131]....
        /*15a0*/ 	.word	0x000224e0


	//   ....[132]....
        /*15a4*/ 	.word	0x00022510


	//   ....[133]....
        /*15a8*/ 	.word	0x000225e0


	//   ....[134]....
        /*15ac*/ 	.word	0x00022600


	//   ....[135]....
        /*15b0*/ 	.word	0x00022610


	//   ....[136]....
        /*15b4*/ 	.word	0x00022690


	//   ....[137]....
        /*15b8*/ 	.word	0x000231d0


	//   ....[138]....
        /*15bc*/ 	.word	0x000235e0


	//   ....[139]....
        /*15c0*/ 	.word	0x00023680


	//   ....[140]....
        /*15c4*/ 	.word	0x00023710


	//   ....[141]....
        /*15c8*/ 	.word	0x00023760


	//   ....[142]....
        /*15cc*/ 	.word	0x000237b0


	//   ....[143]....
        /*15d0*/ 	.word	0x00023840


	//   ....[144]....
        /*15d4*/ 	.word	0x000238d0


	//   ....[145]....
        /*15d8*/ 	.word	0x00023920


	//   ....[146]....
        /*15dc*/ 	.word	0x00023970


	//   ....[147]....
        /*15e0*/ 	.word	0x00023a70


	//   ....[148]....
        /*15e4*/ 	.word	0x00023b20


	//   ....[149]....
        /*15e8*/ 	.word	0x00023b70


	//   ....[150]....
        /*15ec*/ 	.word	0x00023bc0


	//   ....[151]....
        /*15f0*/ 	.word	0x00023d40


	//   ....[152]....
        /*15f4*/ 	.word	0x00023e80


	//   ....[153]....
        /*15f8*/ 	.word	0x00023f30


	//   ....[154]....
        /*15fc*/ 	.word	0x00023f80


	//   ....[155]....
        /*1600*/ 	.word	0x00024280


	//   ....[156]....
        /*1604*/ 	.word	0x000242d0


	//   ....[157]....
        /*1608*/ 	.word	0x00024360


	//   ....[158]....
        /*160c*/ 	.word	0x000243f0


	//   ....[159]....
        /*1610*/ 	.word	0x00024480


	//   ....[160]....
        /*1614*/ 	.word	0x00024510


	//   ....[161]....
        /*1618*/ 	.word	0x000245a0


	//   ....[162]....
        /*161c*/ 	.word	0x00024630


	//   ....[163]....
        /*1620*/ 	.word	0x000246b0


	//   ....[164]....
        /*1624*/ 	.word	0x00024700


	//   ....[165]....
        /*1628*/ 	.word	0x000247a0


	//   ....[166]....
        /*162c*/ 	.word	0x00024830


	//   ....[167]....
        /*1630*/ 	.word	0x000248c0


	//   ....[168]....
        /*1634*/ 	.word	0x00024910


	//   ....[169]....
        /*1638*/ 	.word	0x000249a0


	//   ....[170]....
        /*163c*/ 	.word	0x00024a30


	//   ....[171]....
        /*1640*/ 	.word	0x00024ac0


	//   ....[172]....
        /*1644*/ 	.word	0x00024b50


	//   ....[173]....
        /*1648*/ 	.word	0x00024be0


	//   ....[174]....
        /*164c*/ 	.word	0x00024c70


	//   ....[175]....
        /*1650*/ 	.word	0x00024d30


	//   ....[176]....
        /*1654*/ 	.word	0x00025010


	//   ....[177]....
        /*1658*/ 	.word	0x00025190


	//   ....[178]....
        /*165c*/ 	.word	0x000251f0


	//   ....[179]....
        /*1660*/ 	.word	0x00025280


	//   ....[180]....
        /*1664*/ 	.word	0x000252e0


	//   ....[181]....
        /*1668*/ 	.word	0x00025380


	//   ....[182]....
        /*166c*/ 	.word	0x00025470


	//   ....[183]....
        /*1670*/ 	.word	0x000255a0


	//   ....[184]....
        /*1674*/ 	.word	0x00025640


	//   ....[185]....
        /*1678*/ 	.word	0x00025710


	//   ....[186]....
        /*167c*/ 	.word	0x000257b0


	//   ....[187]....
        /*1680*/ 	.word	0x00025880


	//   ....[188]....
        /*1684*/ 	.word	0x00025920


	//   ....[189]....
        /*1688*/ 	.word	0x000259f0


	//   ....[190]....
        /*168c*/ 	.word	0x00025a90


	//   ....[191]....
        /*1690*/ 	.word	0x00025b40


	//   ....[192]....
        /*1694*/ 	.word	0x00025c20


	//   ....[193]....
        /*1698*/ 	.word	0x00025e80


	//   ....[194]....
        /*169c*/ 	.word	0x00025f30


	//   ....[195]....
        /*16a0*/ 	.word	0x00026030


	//   ....[196]....
        /*16a4*/ 	.word	0x00026120


	//   ....[197]....
        /*16a8*/ 	.word	0x000261b0


	//   ....[198]....
        /*16ac*/ 	.word	0x000262a0


	//   ....[199]....
        /*16b0*/ 	.word	0x00026330


	//   ....[200]....
        /*16b4*/ 	.word	0x00026420


	//   ....[201]....
        /*16b8*/ 	.word	0x000264b0


	//   ....[202]....
        /*16bc*/ 	.word	0x000265a0


	//   ....[203]....
        /*16c0*/ 	.word	0x00026630


	//   ....[204]....
        /*16c4*/ 	.word	0x00026710


	//   ....[205]....
        /*16c8*/ 	.word	0x00026840


	//   ....[206]....
        /*16cc*/ 	.word	0x00026890


	//   ....[207]....
        /*16d0*/ 	.word	0x000268f0


	//   ....[208]....
        /*16d4*/ 	.word	0x00026990


	//   ....[209]....
        /*16d8*/ 	.word	0x00026d30


	//   ....[210]....
        /*16dc*/ 	.word	0x00026dd0


	//   ....[211]....
        /*16e0*/ 	.word	0x00026f70


	//   ....[212]....
        /*16e4*/ 	.word	0x00026ff0


	//   ....[213]....
        /*16e8*/ 	.word	0x00027070


	//   ....[214]....
        /*16ec*/ 	.word	0x000270f0


	//   ....[215]....
        /*16f0*/ 	.word	0x00027170


	//   ....[216]....
        /*16f4*/ 	.word	0x00027200


	//   ....[217]....
        /*16f8*/ 	.word	0x000272a0


	//   ....[218]....
        /*16fc*/ 	.word	0x00027350


	//   ....[219]....
        /*1700*/ 	.word	0x000273d0


	//   ....[220]....
        /*1704*/ 	.word	0x00027450


	//   ....[221]....
        /*1708*/ 	.word	0x000274d0


	//   ....[222]....
        /*170c*/ 	.word	0x00027560


	//   ....[223]....
        /*1710*/ 	.word	0x000275e0


	//   ....[224]....
        /*1714*/ 	.word	0x00027690


	//   ....[225]....
        /*1718*/ 	.word	0x000276e0


	//   ....[226]....
        /*171c*/ 	.word	0x000277a0


	//   ....[227]....
        /*1720*/ 	.word	0x000278d0


	//----- nvinfo : EIATTR_REG_RECONFIG
	.align		4
.L_1623:
        /*1724*/ 	.byte	0x01, 0x54
	.zero		2


	//----- nvinfo : EIATTR_SYSCALL_OFFSETS
	.align		4
        /*1728*/ 	.byte	0x04, 0x46
        /*172a*/ 	.short	(.L_1625 - .L_1624)


	//   ....[0]....
.L_1624:
        /*172c*/ 	.word	0x000023f0


	//   ....[1]....
        /*1730*/ 	.word	0x00002540


	//   ....[2]....
        /*1734*/ 	.word	0x00007090


	//   ....[3]....
        /*1738*/ 	.word	0x000073b0


	//   ....[4]....
        /*173c*/ 	.word	0x0001d560


	//   ....[5]....
        /*1740*/ 	.word	0x0001d6b0


	//   ....[6]....
        /*1744*/ 	.word	0x0001d7b0


	//   ....[7]....
        /*1748*/ 	.word	0x0001e010


	//   ....[8]....
        /*174c*/ 	.word	0x0001ec10


	//----- nvinfo : EIATTR_MBARRIER_INSTR_OFFSETS
	.align		4
.L_1625:
        /*1750*/ 	.byte	0x04, 0x39
        /*1752*/ 	.short	(.L_1627 - .L_1626)


	//   ....[0]....
.L_1626:
        /*1754*/ 	.word	0x000002e0
        /*1758*/ 	.word	0x000000ff
        /*175c*/ 	.word	0x00032400
        /*1760*/ 	.short	0x0100
        /*1762*/ 	.byte	0x08
	.zero		1


	//   ....[1]....
        /*1764*/ 	.word	0x000002f0
        /*1768*/ 	.word	0x000000ff
        /*176c*/ 	.word	0x00032410
        /*1770*/ 	.short	0x0100
        /*1772*/ 	.byte	0x08
	.zero		1


	//   ....[2]....
        /*1774*/ 	.word	0x00000300
        /*1778*/ 	.word	0x000000ff
        /*177c*/ 	.word	0x00032420
        /*1780*/ 	.short	0x0100
        /*1782*/ 	.byte	0x08
	.zero		1


	//   ....[3]....
        /*1784*/ 	.word	0x000003f0
        /*1788*/ 	.word	0x000000ff
        /*178c*/ 	.word	0x00032430
        /*1790*/ 	.short	0x0100
        /*1792*/ 	.byte	0x08
	.zero		1


	//   ....[4]....
        /*1794*/ 	.word	0x00000400
        /*1798*/ 	.word	0x000000ff
        /*179c*/ 	.word	0x00032440
        /*17a0*/ 	.short	0x0100
        /*17a2*/ 	.byte	0x08
	.zero		1


	//   ....[5]....
        /*17a4*/ 	.word	0x00000410
        /*17a8*/ 	.word	0x000000ff
        /*17ac*/ 	.word	0x00032438
        /*17b0*/ 	.short	0x0100
        /*17b2*/ 	.byte	0x08
	.zero		1


	//   ....[6]....
        /*17b4*/ 	.word	0x00000420
        /*17b8*/ 	.word	0x000000ff
        /*17bc*/ 	.word	0x00032448
        /*17c0*/ 	.short	0x0100
        /*17c2*/ 	.byte	0x08
	.zero		1


	//   ....[7]....
        /*17c4*/ 	.word	0x00000550
        /*17c8*/ 	.word	0x000000ff
        /*17cc*/ 	.word	0x00032450
        /*17d0*/ 	.short	0x0100
        /*17d2*/ 	.byte	0x08
	.zero		1


	//   ....[8]....
        /*17d4*/ 	.word	0x00000560
        /*17d8*/ 	.word	0x000000ff
        /*17dc*/ 	.word	0x00032460
        /*17e0*/ 	.short	0x0100
        /*17e2*/ 	.byte	0x08
	.zero		1


	//   ....[9]....
        /*17e4*/ 	.word	0x00000570
        /*17e8*/ 	.word	0x000000ff
        /*17ec*/ 	.word	0x00032458
        /*17f0*/ 	.short	0x0100
        /*17f2*/ 	.byte	0x08
	.zero		1


	//   ....[10]....
        /*17f4*/ 	.word	0x00000580
        /*17f8*/ 	.word	0x000000ff
        /*17fc*/ 	.word	0x00032468
        /*1800*/ 	.short	0x0100
        /*1802*/ 	.byte	0x08
	.zero		1


	//   ....[11]....
        /*1804*/ 	.word	0x00000670
        /*1808*/ 	.word	0x000000ff
        /*180c*/ 	.word	0x00032470
        /*1810*/ 	.short	0x0100
        /*1812*/ 	.byte	0x06
	.zero		1


	//   ....[12]....
        /*1814*/ 	.word	0x00000680
        /*1818*/ 	.word	0x000000ff
        /*181c*/ 	.word	0x00032480
        /*1820*/ 	.short	0x0100
        /*1822*/ 	.byte	0x06
	.zero		1


	//   ....[13]....
        /*1824*/ 	.word	0x00000690
        /*1828*/ 	.word	0x000000ff
        /*182c*/ 	.word	0x00032478
        /*1830*/ 	.short	0x0100
        /*1832*/ 	.byte	0x06
	.zero		1


	//   ....[14]....
        /*1834*/ 	.word	0x000006a0
        /*1838*/ 	.word	0x000000ff
        /*183c*/ 	.word	0x00032488
        /*1840*/ 	.short	0x0100
        /*1842*/ 	.byte	0x06
	.zero		1


	//   ....[15]....
        /*1844*/ 	.word	0x000007d0
        /*1848*/ 	.word	0x000000ff
        /*184c*/ 	.word	0x00032490
        /*1850*/ 	.short	0x0100
        /*1852*/ 	.byte	0x08
	.zero		1


	//   ....[16]....
        /*1854*/ 	.word	0x000007e0
        /*1858*/ 	.word	0x000000ff
        /*185c*/ 	.word	0x000324a0
        /*1860*/ 	.short	0x0100
        /*1862*/ 	.byte	0x08
	.zero		1


	//   ....[17]....
        /*1864*/ 	.word	0x000007f0
        /*1868*/ 	.word	0x000000ff
        /*186c*/ 	.word	0x00032498
        /*1870*/ 	.short	0x0100
        /*1872*/ 	.byte	0x08
	.zero		1


	//   ....[18]....
        /*1874*/ 	.word	0x00000800
        /*1878*/ 	.word	0x000000ff
        /*187c*/ 	.word	0x000324a8
        /*1880*/ 	.short	0x0100
        /*1882*/ 	.byte	0x08
	.zero		1


	//   ....[19]....
        /*1884*/ 	.word	0x00000930
        /*1888*/ 	.word	0x000000ff
        /*188c*/ 	.word	0x000324b0
        /*1890*/ 	.short	0x0100
        /*1892*/ 	.byte	0x08
	.zero		1


	//   ....[20]....
        /*1894*/ 	.word	0x00000940
        /*1898*/ 	.word	0x000000ff
        /*189c*/ 	.word	0x000324c0
        /*18a0*/ 	.short	0x0100
        /*18a2*/ 	.byte	0x08
	.zero		1


	//   ....[21]....
        /*18a4*/ 	.word	0x00000950
        /*18a8*/ 	.word	0x000000ff
        /*18ac*/ 	.word	0x000324b8
        /*18b0*/ 	.short	0x0100
        /*18b2*/ 	.byte	0x08
	.zero		1


	//   ....[22]....
        /*18b4*/ 	.word	0x00000960
        /*18b8*/ 	.word	0x000000ff
        /*18bc*/ 	.word	0x000324c8
        /*18c0*/ 	.short	0x0100
        /*18c2*/ 	.byte	0x08
	.zero		1


	//   ....[23]....
        /*18c4*/ 	.word	0x00003880
        /*18c8*/ 	.word	0x00000060
        /*18cc*/ 	.word	0x00032490
        /*18d0*/ 	.short	0x010a
        /*18d2*/ 	.byte	0x3f
	.zero		1


	//   ....[24]....
        /*18d4*/ 	.word	0x00004b40
        /*18d8*/ 	.word	0x00000060
        /*18dc*/ 	.word	0x00032490
        /*18e0*/ 	.short	0x010a
        /*18e2*/ 	.byte	0x3f
	.zero		1


	//   ....[25]....
        /*18e4*/ 	.word	0x00005d30
        /*18e8*/ 	.word	0x00000060
        /*18ec*/ 	.word	0x00032490
        /*18f0*/ 	.short	0x010a
        /*18f2*/ 	.byte	0x3f
	.zero		1


	//   ....[26]....
        /*18f4*/ 	.word	0x00005f50
        /*18f8*/ 	.word	0x00000020
        /*18fc*/ 	.word	0x00000000
        /*1900*/ 	.short	0x0101
        /*1902*/ 	.byte	0x3f
	.zero		1


	//   ....[27]....
        /*1904*/ 	.word	0x00005f90
        /*1908*/ 	.word	0x00000060
        /*190c*/ 	.word	0x000324b0
        /*1910*/ 	.short	0x010a
        /*1912*/ 	.byte	0x3f
	.zero		1


	//   ....[28]....
        /*1914*/ 	.word	0x000065f0
        /*1918*/ 	.word	0x00000060
        /*191c*/ 	.word	0x00000000
        /*1920*/ 	.short	0x0101
        /*1922*/ 	.byte	0x3f
	.zero		1


	//   ....[29]....
        /*1924*/ 	.word	0x00007130
        /*1928*/ 	.word	0x00000013
        /*192c*/ 	.word	0x00032400
        /*1930*/ 	.short	0x010a
        /*1932*/ 	.byte	0x3f
	.zero		1


	//   ....[30]....
        /*1934*/ 	.word	0x00007180
        /*1938*/ 	.word	0x00000013
        /*193c*/ 	.word	0x00032400
        /*1940*/ 	.short	0x010a
        /*1942*/ 	.byte	0x3f
	.zero		1


	//   ....[31]....
        /*1944*/ 	.word	0x00007c40
        /*1948*/ 	.word	0x00000013
        /*194c*/ 	.word	0x00032400
        /*1950*/ 	.short	0x010a
        /*1952*/ 	.byte	0x3f
	.zero		1


	//   ....[32]....
        /*1954*/ 	.word	0x000091b0
        /*1958*/ 	.word	0x00000013
        /*195c*/ 	.word	0x00032400
        /*1960*/ 	.short	0x010a
        /*1962*/ 	.byte	0x3f
	.zero		1


	//   ....[33]....
        /*1964*/ 	.word	0x0000a1d0
        /*1968*/ 	.word	0x000000b3
        /*196c*/ 	.word	0x00032430
        /*1970*/ 	.short	0x010a
        /*1972*/ 	.byte	0x3f
	.zero		1


	//   ....[34]....
        /*1974*/ 	.word	0x0000a260
        /*1978*/ 	.word	0x000000b3
        /*197c*/ 	.word	0x00032430
        /*1980*/ 	.short	0x010a
        /*1982*/ 	.byte	0x3f
	.zero		1


	//   ....[35]....
        /*1984*/ 	.word	0x0000a590
        /*1988*/ 	.word	0x00000013
        /*198c*/ 	.word	0x00032410
        /*1990*/ 	.short	0x010a
        /*1992*/ 	.byte	0x3f
	.zero		1


	//   ....[36]....
        /*1994*/ 	.word	0x0000a5e0
        /*1998*/ 	.word	0x000000b3
        /*199c*/ 	.word	0x00032450
        /*19a0*/ 	.short	0x010a
        /*19a2*/ 	.byte	0x3f
	.zero		1


	//   ....[37]....
        /*19a4*/ 	.word	0x0000a660
        /*19a8*/ 	.word	0x000000b3
        /*19ac*/ 	.word	0x00032450
        /*19b0*/ 	.short	0x010a
        /*19b2*/ 	.byte	0x3f
	.zero		1


	//   ....[38]....
        /*19b4*/ 	.word	0x0000c630
        /*19b8*/ 	.word	0x00000018
        /*19bc*/ 	.word	0x00000000
        /*19c0*/ 	.short	0x0101
        /*19c2*/ 	.byte	0x3f
	.zero		1


	//   ....[39]....
        /*19c4*/ 	.word	0x0000d280
        /*19c8*/ 	.word	0x000000b3
        /*19cc*/ 	.word	0x00000000
        /*19d0*/ 	.short	0x0101
        /*19d2*/ 	.byte	0x3f
	.zero		1


	//   ....[40]....
        /*19d4*/ 	.word	0x0000d360
        /*19d8*/ 	.word	0x000000d3
        /*19dc*/ 	.word	0x00032430
        /*19e0*/ 	.short	0x010a
        /*19e2*/ 	.byte	0x3f
	.zero		1


	//   ....[41]....
        /*19e4*/ 	.word	0x0000d3d0
        /*19e8*/ 	.word	0x000000d3
        /*19ec*/ 	.word	0x00032430
        /*19f0*/ 	.short	0x010a
        /*19f2*/ 	.byte	0x3f
	.zero		1


	//   ....[42]....
        /*19f4*/ 	.word	0x0000d670
        /*19f8*/ 	.word	0x000000d3
        /*19fc*/ 	.word	0x00032450
        /*1a00*/ 	.short	0x010a
        /*1a02*/ 	.byte	0x3f
	.zero		1


	//   ....[43]....
        /*1a04*/ 	.word	0x0000d6c0
        /*1a08*/ 	.word	0x000000d3
        /*1a0c*/ 	.word	0x00032450
        /*1a10*/ 	.short	0x010a
        /*1a12*/ 	.byte	0x3f
	.zero		1


	//   ....[44]....
        /*1a14*/ 	.word	0x0000f6c0
        /*1a18*/ 	.word	0x00000003
        /*1a1c*/ 	.word	0x00000000
        /*1a20*/ 	.short	0x0101
        /*1a22*/ 	.byte	0x3f
	.zero		1


	//   ....[45]....
        /*1a24*/ 	.word	0x00010820
        /*1a28*/ 	.word	0x000000d3
        /*1a2c*/ 	.word	0x00000000
        /*1a30*/ 	.short	0x0101
        /*1a32*/ 	.byte	0x3f
	.zero		1


	//   ....[46]....
        /*1a34*/ 	.word	0x00010930
        /*1a38*/ 	.word	0x000000d3
        /*1a3c*/ 	.word	0x00032430
        /*1a40*/ 	.short	0x010a
        /*1a42*/ 	.byte	0x3f
	.zero		1


	//   ....[47]....
        /*1a44*/ 	.word	0x000109a0
        /*1a48*/ 	.word	0x000000d3
        /*1a4c*/ 	.word	0x00032430
        /*1a50*/ 	.short	0x010a
        /*1a52*/ 	.byte	0x3f
	.zero		1


	//   ....[48]....
        /*1a54*/ 	.word	0x00010c40
        /*1a58*/ 	.word	0x000000d3
        /*1a5c*/ 	.word	0x00032450
        /*1a60*/ 	.short	0x010a
        /*1a62*/ 	.byte	0x3f
	.zero		1


	//   ....[49]....
        /*1a64*/ 	.word	0x00010c90
        /*1a68*/ 	.word	0x000000d3
        /*1a6c*/ 	.word	0x00032450
        /*1a70*/ 	.short	0x010a
        /*1a72*/ 	.byte	0x3f
	.zero		1


	//   ....[50]....
        /*1a74*/ 	.word	0x000124e0
        /*1a78*/ 	.word	0x00000003
        /*1a7c*/ 	.word	0x00000000
        /*1a80*/ 	.short	0x0101
        /*1a82*/ 	.byte	0x3f
	.zero		1


	//   ....[51]....
        /*1a84*/ 	.word	0x00013740
        /*1a88*/ 	.word	0x000000d3
        /*1a8c*/ 	.word	0x00000000
        /*1a90*/ 	.short	0x0101
        /*1a92*/ 	.byte	0x3f
	.zero		1


	//   ....[52]....
        /*1a94*/ 	.word	0x00015cb0
        /*1a98*/ 	.word	0x00000003
        /*1a9c*/ 	.word	0x00000000
        /*1aa0*/ 	.short	0x0101
        /*1aa2*/ 	.byte	0x3f
	.zero		1


	//   ....[53]....
        /*1aa4*/ 	.word	0x000167c0
        /*1aa8*/ 	.word	0x00000003
        /*1aac*/ 	.word	0x00000000
        /*1ab0*/ 	.short	0x0101
        /*1ab2*/ 	.byte	0x3f
	.zero		1


	//   ....[54]....
        /*1ab4*/ 	.word	0x0001bd90
        /*1ab8*/ 	.word	0x00000012
        /*1abc*/ 	.word	0x00032420
        /*1ac0*/ 	.short	0x010a
        /*1ac2*/ 	.byte	0x3f
	.zero		1


	//   ....[55]....
        /*1ac4*/ 	.word	0x0001be60
        /*1ac8*/ 	.word	0x00000004
        /*1acc*/ 	.word	0x000324a0
        /*1ad0*/ 	.short	0x010a
        /*1ad2*/ 	.byte	0x3f
	.zero		1


	//   ....[56]....
        /*1ad4*/ 	.word	0x0001c0a0
        /*1ad8*/ 	.word	0x00000004
        /*1adc*/ 	.word	0x000324c0
        /*1ae0*/ 	.short	0x010a
        /*1ae2*/ 	.byte	0x3f
	.zero		1


	//   ....[57]....
        /*1ae4*/ 	.word	0x0001c740
        /*1ae8*/ 	.word	0x00000005
        /*1aec*/ 	.word	0x000324a0
        /*1af0*/ 	.short	0x010a
        /*1af2*/ 	.byte	0x3f
	.zero		1


	//   ....[58]....
        /*1af4*/ 	.word	0x0001c970
        /*1af8*/ 	.word	0x00000005
        /*1afc*/ 	.word	0x000324c0
        /*1b00*/ 	.short	0x010a
        /*1b02*/ 	.byte	0x3f
	.zero		1


	//   ....[59]....
        /*1b04*/ 	.word	0x0001dbb0
        /*1b08*/ 	.word	0x00000000
        /*1b0c*/ 	.word	0x00032440
        /*1b10*/ 	.short	0x010a
        /*1b12*/ 	.byte	0x3f
	.zero		1


	//   ....[60]....
        /*1b14*/ 	.word	0x0001e9c0
        /*1b18*/ 	.word	0x00000012
        /*1b1c*/ 	.word	0x00032400
        /*1b20*/ 	.short	0x0107
        /*1b22*/ 	.byte	0x3f
	.zero		1


	//   ....[61]....
        /*1b24*/ 	.word	0x0001ea60
        /*1b28*/ 	.word	0x00000012
        /*1b2c*/ 	.word	0x00032400
        /*1b30*/ 	.short	0x0101
        /*1b32*/ 	.byte	0x3f
	.zero		1


	//   ....[62]....
        /*1b34*/ 	.word	0x0001f690
        /*1b38*/ 	.word	0x00000012
        /*1b3c*/ 	.word	0x00032410
        /*1b40*/ 	.short	0x0107
        /*1b42*/ 	.byte	0x3f
	.zero		1


	//   ....[63]....
        /*1b44*/ 	.word	0x0001f790
        /*1b48*/ 	.word	0x00000012
        /*1b4c*/ 	.word	0x00032410
        /*1b50*/ 	.short	0x0101
        /*1b52*/ 	.byte	0x3f
	.zero		1


	//   ....[64]....
        /*1b54*/ 	.word	0x0001f7b0
        /*1b58*/ 	.word	0x00000012
        /*1b5c*/ 	.word	0x00032420
        /*1b60*/ 	.short	0x010a
        /*1b62*/ 	.byte	0x3f
	.zero		1


	//   ....[65]....
        /*1b64*/ 	.word	0x0001f890
        /*1b68*/ 	.word	0x00000002
        /*1b6c*/ 	.word	0x00032460
        /*1b70*/ 	.short	0x010a
        /*1b72*/ 	.byte	0x3f
	.zero		1


	//   ....[66]....
        /*1b74*/ 	.word	0x00020140
        /*1b78*/ 	.word	0x00000002
        /*1b7c*/ 	.word	0x00032440
        /*1b80*/ 	.short	0x010a
        /*1b82*/ 	.byte	0x3f
	.zero		1


	//   ....[67]....
        /*1b84*/ 	.word	0x00020390
        /*1b88*/ 	.word	0x00000002
        /*1b8c*/ 	.word	0x00032460
        /*1b90*/ 	.short	0x010a
        /*1b92*/ 	.byte	0x3f
	.zero		1


	//   ....[68]....
        /*1b94*/ 	.word	0x00020b80
        /*1b98*/ 	.word	0x00000003
        /*1b9c*/ 	.word	0x00032440
        /*1ba0*/ 	.short	0x010a
        /*1ba2*/ 	.byte	0x3f
	.zero		1


	//   ....[69]....
        /*1ba4*/ 	.word	0x00020dd0
        /*1ba8*/ 	.word	0x00000003
        /*1bac*/ 	.word	0x00032460
        /*1bb0*/ 	.short	0x010a
        /*1bb2*/ 	.byte	0x3f
	.zero		1


	//   ....[70]....
        /*1bb4*/ 	.word	0x00021550
        /*1bb8*/ 	.word	0x00000003
        /*1bbc*/ 	.word	0x00032440
        /*1bc0*/ 	.short	0x010a
        /*1bc2*/ 	.byte	0x3f
	.zero		1


	//   ....[71]....
        /*1bc4*/ 	.word	0x000217a0
        /*1bc8*/ 	.word	0x00000003
        /*1bcc*/ 	.word	0x00032460
        /*1bd0*/ 	.short	0x010a
        /*1bd2*/ 	.byte	0x3f
	.zero		1


	//   ....[72]....
        /*1bd4*/ 	.word	0x00023150
        /*1bd8*/ 	.word	0x00000000
        /*1bdc*/ 	.word	0x00032420
        /*1be0*/ 	.short	0x010a
        /*1be2*/ 	.byte	0x3f
	.zero		1


	//   ....[73]....
        /*1be4*/ 	.word	0x00023330
        /*1be8*/ 	.word	0x00000006
        /*1bec*/ 	.word	0x00000000
        /*1bf0*/ 	.short	0x010a
        /*1bf2*/ 	.byte	0x3f
	.zero		1


	//   ....[74]....
        /*1bf4*/ 	.word	0x00023360
        /*1bf8*/ 	.word	0x00000007
        /*1bfc*/ 	.word	0x00000000
        /*1c00*/ 	.short	0x010a
        /*1c02*/ 	.byte	0x3f
	.zero		1


	//   ....[75]....
        /*1c04*/ 	.word	0x000233c0
        /*1c08*/ 	.word	0x00000004
        /*1c0c*/ 	.word	0x00000000
        /*1c10*/ 	.short	0x010a
        /*1c12*/ 	.byte	0x3f
	.zero		1


	//   ....[76]....
        /*1c14*/ 	.word	0x000233f0
        /*1c18*/ 	.word	0x00000003
        /*1c1c*/ 	.word	0x00000000
        /*1c20*/ 	.short	0x010a
        /*1c22*/ 	.byte	0x3f
	.zero		1


	//   ....[77]....
        /*1c24*/ 	.word	0x00023450
        /*1c28*/ 	.word	0x00000060
        /*1c2c*/ 	.word	0x00032490
        /*1c30*/ 	.short	0x010a
        /*1c32*/ 	.byte	0x3f
	.zero		1


	//   ....[78]....
        /*1c34*/ 	.word	0x000234a0
        /*1c38*/ 	.word	0x00000060
        /*1c3c*/ 	.word	0x00032490
        /*1c40*/ 	.short	0x010a
        /*1c42*/ 	.byte	0x3f
	.zero		1


	//   ....[79]....
        /*1c44*/ 	.word	0x000234f0
        /*1c48*/ 	.word	0x00000060
        /*1c4c*/ 	.word	0x00032490
        /*1c50*/ 	.short	0x010a
        /*1c52*/ 	.byte	0x3f
	.zero		1


	//   ....[80]....
        /*1c54*/ 	.word	0x00023540
        /*1c58*/ 	.word	0x00000060
        /*1c5c*/ 	.word	0x000324b0
        /*1c60*/ 	.short	0x010a
        /*1c62*/ 	.byte	0x3f
	.zero		1


	//   ....[81]....
        /*1c64*/ 	.word	0x000239b0
        /*1c68*/ 	.word	0x00000013
        /*1c6c*/ 	.word	0x00032400
        /*1c70*/ 	.short	0x010a
        /*1c72*/ 	.byte	0x3f
	.zero		1


	//   ....[82]....
        /*1c74*/ 	.word	0x00023fb0
        /*1c78*/ 	.word	0x00000013
        /*1c7c*/ 	.word	0x00032400
        /*1c80*/ 	.short	0x010a
        /*1c82*/ 	.byte	0x3f
	.zero		1


	//   ....[83]....
        /*1c84*/ 	.word	0x00024000
        /*1c88*/ 	.word	0x000000b3
        /*1c8c*/ 	.word	0x00032430
        /*1c90*/ 	.short	0x010a
        /*1c92*/ 	.byte	0x3f
	.zero		1


	//   ....[84]....
        /*1c94*/ 	.word	0x00024050
        /*1c98*/ 	.word	0x00000013
        /*1c9c*/ 	.word	0x00032410
        /*1ca0*/ 	.short	0x010a
        /*1ca2*/ 	.byte	0x3f
	.zero		1


	//   ....[85]....
        /*1ca4*/ 	.word	0x000240a0
        /*1ca8*/ 	.word	0x000000b3
        /*1cac*/ 	.word	0x00032450
        /*1cb0*/ 	.short	0x010a
        /*1cb2*/ 	.byte	0x3f
	.zero		1


	//   ....[86]....
        /*1cb4*/ 	.word	0x000240f0
        /*1cb8*/ 	.word	0x000000d3
        /*1cbc*/ 	.word	0x00032430
        /*1cc0*/ 	.short	0x010a
        /*1cc2*/ 	.byte	0x3f
	.zero		1


	//   ....[87]....
        /*1cc4*/ 	.word	0x00024140
        /*1cc8*/ 	.word	0x000000d3
        /*1ccc*/ 	.word	0x00032450
        /*1cd0*/ 	.short	0x010a
        /*1cd2*/ 	.byte	0x3f
	.zero		1


	//   ....[88]....
        /*1cd4*/ 	.word	0x00024190
        /*1cd8*/ 	.word	0x000000d3
        /*1cdc*/ 	.word	0x00032430
        /*1ce0*/ 	.short	0x010a
        /*1ce2*/ 	.byte	0x3f
	.zero		1


	//   ....[89]....
        /*1ce4*/ 	.word	0x000241e0
        /*1ce8*/ 	.word	0x000000d3
        /*1cec*/ 	.word	0x00032450
        /*1cf0*/ 	.short	0x010a
        /*1cf2*/ 	.byte	0x3f
	.zero		1


	//   ....[90]....
        /*1cf4*/ 	.word	0x00024df0
        /*1cf8*/ 	.word	0x00000012
        /*1cfc*/ 	.word	0x00032420
        /*1d00*/ 	.short	0x010a
        /*1d02*/ 	.byte	0x3f
	.zero		1


	//   ....[91]....
        /*1d04*/ 	.word	0x00024e40
        /*1d08*/ 	.word	0x00000004
        /*1d0c*/ 	.word	0x000324a0
        /*1d10*/ 	.short	0x010a
        /*1d12*/ 	.byte	0x3f
	.zero		1


	//   ....[92]....
        /*1d14*/ 	.word	0x00024e90
        /*1d18*/ 	.word	0x00000004
        /*1d1c*/ 	.word	0x000324c0
        /*1d20*/ 	.short	0x010a
        /*1d22*/ 	.byte	0x3f
	.zero		1


	//   ....[93]....
        /*1d24*/ 	.word	0x00024ee0
        /*1d28*/ 	.word	0x00000005
        /*1d2c*/ 	.word	0x000324a0
        /*1d30*/ 	.short	0x010a
        /*1d32*/ 	.byte	0x3f
	.zero		1


	//   ....[94]....
        /*1d34*/ 	.word	0x00024f30
        /*1d38*/ 	.word	0x00000005
        /*1d3c*/ 	.word	0x000324c0
        /*1d40*/ 	.short	0x010a
        /*1d42*/ 	.byte	0x3f
	.zero		1


	//   ....[95]....
        /*1d44*/ 	.word	0x000250d0
        /*1d48*/ 	.word	0x00000000
        /*1d4c*/ 	.word	0x00032440
        /*1d50*/ 	.short	0x010a
        /*1d52*/ 	.byte	0x3f
	.zero		1


	//   ....[96]....
        /*1d54*/ 	.word	0x00026a40
        /*1d58*/ 	.word	0x00000012
        /*1d5c*/ 	.word	0x00032420
        /*1d60*/ 	.short	0x010a
        /*1d62*/ 	.byte	0x3f
	.zero		1


	//   ....[97]....
        /*1d64*/ 	.word	0x00026a90
        /*1d68*/ 	.word	0x00000002
        /*1d6c*/ 	.word	0x00032460
        /*1d70*/ 	.short	0x010a
        /*1d72*/ 	.byte	0x3f
	.zero		1


	//   ....[98]....
        /*1d74*/ 	.word	0x00026ae0
        /*1d78*/ 	.word	0x00000002
        /*1d7c*/ 	.word	0x00032440
        /*1d80*/ 	.short	0x010a
        /*1d82*/ 	.byte	0x3f
	.zero		1


	//   ....[99]....
        /*1d84*/ 	.word	0x00026b30
        /*1d88*/ 	.word	0x00000002
        /*1d8c*/ 	.word	0x00032460
        /*1d90*/ 	.short	0x010a
        /*1d92*/ 	.byte	0x3f
	.zero		1


	//   ....[100]....
        /*1d94*/ 	.word	0x00026b80
        /*1d98*/ 	.word	0x00000003
        /*1d9c*/ 	.word	0x00032440
        /*1da0*/ 	.short	0x010a
        /*1da2*/ 	.byte	0x3f
	.zero		1


	//   ....[101]....
        /*1da4*/ 	.word	0x00026bd0
        /*1da8*/ 	.word	0x00000003
        /*1dac*/ 	.word	0x00032460
        /*1db0*/ 	.short	0x010a
        /*1db2*/ 	.byte	0x3f
	.zero		1


	//   ....[102]....
        /*1db4*/ 	.word	0x00026c20
        /*1db8*/ 	.word	0x00000003
        /*1dbc*/ 	.word	0x00032440
        /*1dc0*/ 	.short	0x010a
        /*1dc2*/ 	.byte	0x3f
	.zero		1


	//   ....[103]....
        /*1dc4*/ 	.word	0x00026c70
        /*1dc8*/ 	.word	0x00000003
        /*1dcc*/ 	.word	0x00032460
        /*1dd0*/ 	.short	0x010a
        /*1dd2*/ 	.byte	0x3f
	.zero		1


	//   ....[104]....
        /*1dd4*/ 	.word	0x000277f0
        /*1dd8*/ 	.word	0x00000000
        /*1ddc*/ 	.word	0x00032420
        /*1de0*/ 	.short	0x010a
        /*1de2*/ 	.byte	0x3f
	.zero		1


	//   ....[105]....
        /*1de4*/ 	.word	0x00027990
        /*1de8*/ 	.word	0x00000006
        /*1dec*/ 	.word	0x00000000
        /*1df0*/ 	.short	0x010a
        /*1df2*/ 	.byte	0x3f
	.zero		1


	//   ....[106]....
        /*1df4*/ 	.word	0x000279e0
        /*1df8*/ 	.word	0x00000007
        /*1dfc*/ 	.word	0x00000000
        /*1e00*/ 	.short	0x010a
        /*1e02*/ 	.byte	0x3f
	.zero		1


	//   ....[107]....
        /*1e04*/ 	.word	0x00027a30
        /*1e08*/ 	.word	0x00000004
        /*1e0c*/ 	.word	0x00000000
        /*1e10*/ 	.short	0x010a
        /*1e12*/ 	.byte	0x3f
	.zero		1


	//----- nvinfo : EIATTR_NUM_MBARRIERS
	.align		4
.L_1627:
        /*1e14*/ 	.byte	0x03, 0x38
        /*1e16*/ 	.short	0x0017


	//----- nvinfo : EIATTR_EXIT_INSTR_OFFSETS
	.align		4
        /*1e18*/ 	.byte	0x04, 0x1c
        /*1e1a*/ 	.short	(.L_1629 - .L_1628)


	//   ....[0]....
.L_1628:
        /*1e1c*/ 	.word	0x00023440


	//----- nvinfo : EIATTR_MAX_THREADS
	.align		4
.L_1629:
        /*1e20*/ 	.byte	0x04, 0x05
        /*1e22*/ 	.short	(.L_1631 - .L_1630)
.L_1630:
        /*1e24*/ 	.word	0x00000180
        /*1e28*/ 	.word	0x00000001
        /*1e2c*/ 	.word	0x00000001


	//----- nvinfo : EIATTR_CRS_STACK_SIZE
	.align		4
.L_1631:
        /*1e30*/ 	.byte	0x04, 0x1e
        /*1e32*/ 	.short	(.L_1633 - .L_1632)
.L_1632:
        /*1e34*/ 	.word	0x00000000


	//----- nvinfo : EIATTR_CBANK_PARAM_SIZE
	.align		4
.L_1633:
        /*1e38*/ 	.byte	0x03, 0x19
        /*1e3a*/ 	.short	0x0bf0


	//----- nvinfo : EIATTR_PARAM_CBANK
	.align		4
        /*1e3c*/ 	.byte	0x04, 0x0a
        /*1e3e*/ 	.short	(.L_1635 - .L_1634)
	.align		4
.L_1634:
        /*1e40*/ 	.word	index@(.nv.constant0._ZN7cutlass13device_kernelIN5flash11enable_sm90INS1_16FlashAttnFwdSm90INS1_25CollectiveMainloopFwdSm90ILi2EN4cute5tupleIJNS5_1CILi1EEES8_S8_EEENS6_IJNS7_ILi128EEENS7_ILi96EEENS7_ILi64EEEEEELi256ENS_10bfloat16_tEfNS_4arch4Sm90ELb1ELb0ELb1ELb1ELb0ELb1ELb1ELb1ELb0ELb1ELb1ELb0EEENS1_21CollectiveEpilogueFwdINS6_IJSA_NS7_ILi256EEESB_EEES9_SE_SG_Li256ELb1ELb1ELb1ELb0EEENS1_36VarlenDynamicPersistentTileSchedulerILi128ELi96ELi256ELi128ELb1ELb1ELb1ELb1ELb1ELb1EEEEEEEEEvNT_6ParamsE)
        /*1e44*/ 	.short	0x0210
        /*1e46*/ 	.short	0x0bf0


	//----- nvinfo : EIATTR_SW_WAR
	.align		4
.L_1635:
        /*1e48*/ 	.byte	0x04, 0x36
        /*1e4a*/ 	.short	(.L_1637 - .L_1636)
.L_1636:
        /*1e4c*/ 	.word	0x00000008
.L_1637:


//--------------------- .nv.callgraph             --------------------------
	.section	.nv.callgraph,"",@"SHT_CUDA_CALLGRAPH"
	.align	4
	.sectionentsize	8
	.align		4
        /*0000*/ 	.word	0x00000000
	.align		4
        /*0004*/ 	.word	0xffffffff
	.align		4
        /*0008*/ 	.word	index@(_ZN7cutlass13device_kernelIN5flash11enable_sm90INS1_16FlashAttnFwdSm90INS1_25CollectiveMainloopFwdSm90ILi2EN4cute5tupleIJNS5_1CILi1EEES8_S8_EEENS6_IJNS7_ILi128EEESA_NS7_ILi192EEEEEELi128ENS_10bfloat16_tEfNS_4arch4Sm90ELb0ELb0ELb1ELb0ELb0ELb0ELb0ELb1ELb1ELb1ELb1ELb0EEENS1_21CollectiveEpilogueFwdINS6_IJSA_SA_SA_EEES9_SD_SF_Li256ELb0ELb1ELb1ELb0EEENS1_19SingleTileSchedulerILb0ELb1ELb1ELi128EEEEEEEEEvNT_6ParamsE)
	.align		4
        /*000c*/ 	.word	index@(__assertfail)
	.align		4
        /*0010*/ 	.word	index@(_ZN7cutlass13device_kernelIN5flash11enable_sm90INS1_16FlashAttnFwdSm90INS1_25CollectiveMainloopFwdSm90ILi2EN4cute5tupleIJNS5_1CILi1EEES8_S8_EEENS6_IJNS7_ILi128EEESA_NS7_ILi192EEEEEELi128ENS_10bfloat16_tEfNS_4arch4Sm90ELb0ELb0ELb1ELb1ELb0ELb0ELb0ELb1ELb1ELb1ELb1ELb0EEENS1_21CollectiveEpilogueFwdINS6_IJSA_SA_SA_EEES9_SD_SF_Li256ELb1ELb1ELb1ELb0EEENS1_36VarlenDynamicPersistentTileSchedulerILi128ELi128ELi256ELi128ELb1ELb1ELb1ELb0ELb1ELb1EEEEEEEEEvNT_6ParamsE)
	.align		4
        /*0014*/ 	.word	index@(__assertfail)
	.align		4
        /*0018*/ 	.word	index@(_ZN7cutlass13device_kernelIN5flash11enable_sm90INS1_16FlashAttnFwdSm90INS1_25CollectiveMainloopFwdSm90ILi2EN4cute5tupleIJNS5_1CILi1EEES8_S8_EEENS6_IJNS7_ILi128EEESA_NS7_ILi192EEEEEELi128ENS_10bfloat16_tEfNS_4arch4Sm90ELb0ELb0ELb1ELb1ELb0ELb1ELb0ELb1ELb1ELb1ELb1ELb0EEENS1_21CollectiveEpilogueFwdINS6_IJSA_SA_SA_EEES9_SD_SF_Li256ELb1ELb1ELb1ELb0EEENS1_36VarlenDynamicPersistentTileSchedulerILi128ELi128ELi256ELi128ELb1ELb1ELb1ELb0ELb1ELb1EEEEEEEEEvNT_6ParamsE)
	.align		4
        /*001c*/ 	.word	index@(__assertfail)
	.align		4
        /*0020*/ 	.word	index@(_ZN7cutlass13device_kernelIN5flash11enable_sm90INS1_16FlashAttnFwdSm90INS1_25CollectiveMainloopFwdSm90ILi2EN4cute5tupleIJNS5_1CILi1EEES8_S8_EEENS6_IJNS7_ILi128EEENS7_ILi96EEENS7_ILi192EEEEEELi128ENS_10bfloat16_tEfNS_4arch4Sm90ELb0ELb1ELb1ELb0ELb0ELb0ELb0ELb1ELb1ELb1ELb1ELb0EEENS1_21CollectiveEpilogueFwdINS6_IJSA_SA_SB_EEES9_SE_SG_Li256ELb0ELb1ELb1ELb0EEENS1_19SingleTileSchedulerILb0ELb1ELb1ELi128EEEEEEEEEvNT_6ParamsE)
	.align		4
        /*0024*/ 	.word	index@(__assertfail)
	.align		4
        /*0028*/ 	.word	index@(_ZN7cutlass13device_kernelIN5flash11enable_sm90INS1_16FlashAttnFwdSm90INS1_25CollectiveMainloopFwdSm90ILi2EN4cute5tupleIJNS5_1CILi1EEES8_S8_EEENS6_IJNS7_ILi128EEENS7_ILi96EEENS7_ILi192EEEEEELi128ENS_10bfloat16_tEfNS_4arch4Sm90ELb0ELb1ELb1ELb1ELb0ELb0ELb0ELb1ELb1ELb1ELb1ELb0EEENS1_21CollectiveEpilogueFwdINS6_IJSA_SA_SB_EEES9_SE_SG_Li256ELb1ELb1ELb1ELb0EEENS1_36VarlenDynamicPersistentTileSchedulerILi128ELi96ELi256ELi128ELb1ELb1ELb1ELb1ELb0ELb1EEEEEEEEEvNT_6ParamsE)
	.align		4
        /*002c*/ 	.word	index@(__assertfail)
	.align		4
        /*0030*/ 	.word	index@(_ZN7cutlass13device_kernelIN5flash11enable_sm90INS1_16FlashAttnFwdSm90INS1_25CollectiveMainloopFwdSm90ILi2EN4cute5tupleIJNS5_1CILi1EEES8_S8_EEENS6_IJNS7_ILi128EEENS7_ILi96EEENS7_ILi192EEEEEELi128ENS_10bfloat16_tEfNS_4arch4Sm90ELb0ELb1ELb1ELb1ELb0ELb1ELb0ELb1ELb1ELb1ELb1ELb0EEENS1_21CollectiveEpilogueFwdINS6_IJSA_SA_SB_EEES9_SE_SG_Li256ELb1ELb1ELb1ELb0EEENS1_36VarlenDynamicPersistentTileSchedulerILi128ELi96ELi256ELi128ELb1ELb1ELb1ELb1ELb0ELb1EEEEEEEEEvNT_6ParamsE)
	.align		4
        /*0034*/ 	.word	index@(__assertfail)
	.align		4
        /*0038*/ 	.word	index@(_ZN7cutlass13device_kernelIN5flash11enable_sm90INS1_16FlashAttnFwdSm90INS1_25CollectiveMainloopFwdSm90ILi2EN4cute5tupleIJNS5_1CILi1EEES8_S8_EEENS6_IJNS7_ILi128EEESA_NS7_ILi192EEEEEELi128ENS_10bfloat16_tEfNS_4arch4Sm90ELb1ELb0ELb1ELb0ELb0ELb0ELb0ELb1ELb1ELb1ELb1ELb0EEENS1_21CollectiveEpilogueFwdINS6_IJSA_SA_SA_EEES9_SD_SF_Li256ELb0ELb1ELb1ELb0EEENS1_19SingleTileSchedulerILb0ELb1ELb1ELi128EEEEEEEEEvNT_6ParamsE)
	.align		4
        /*003c*/ 	.word	index@(__assertfail)
	.align		4
        /*0040*/ 	.word	index@(_ZN7cutlass13device_kernelIN5flash11enable_sm90INS1_16FlashAttnFwdSm90INS1_25CollectiveMainloopFwdSm90ILi2EN4cute5tupleIJNS5_1CILi1EEES8_S8_EEENS6_IJNS7_ILi128EEESA_NS7_ILi192EEEEEELi128ENS_10bfloat16_tEfNS_4arch4Sm90ELb1ELb0ELb1ELb1ELb0ELb0ELb0ELb1ELb1ELb1ELb1ELb0EEENS1_21CollectiveEpilogueFwdINS6_IJSA_SA_SA_EEES9_SD_SF_Li256ELb1ELb1ELb1ELb0EEENS1_36VarlenDynamicPersistentTileSchedulerILi128ELi128ELi256ELi128ELb1ELb1ELb1ELb1ELb1ELb1EEEEEEEEEvNT_6ParamsE)
	.align		4
        /*0044*/ 	.word	index@(__assertfail)
	.align		4
        /*0048*/ 	.word	index@(_ZN7cutlass13device_kernelIN5flash11enable_sm90INS1_16FlashAttnFwdSm90INS1_25CollectiveMainloopFwdSm90ILi2EN4cute5tupleIJNS5_1CILi1EEES8_S8_EEENS6_IJNS7_ILi128EEESA_NS7_ILi192EEEEEELi128ENS_10bfloat16_tEfNS_4arch4Sm90ELb1ELb0ELb1ELb1ELb0ELb1ELb0ELb1ELb1ELb1ELb1ELb0EEENS1_21CollectiveEpilogueFwdINS6_IJSA_SA_SA_EEES9_SD_SF_Li256ELb1ELb1ELb1ELb0EEENS1_36VarlenDynamicPersistentTileSchedulerILi128ELi128ELi256ELi128ELb1ELb1ELb1ELb1ELb1ELb1EEEEEEEEEvNT_6ParamsE)
	.align		4
        /*004c*/ 	.word	index@(__assertfail)
	.align		4
        /*0050*/ 	.word	index@(_ZN7cutlass13device_kernelIN5flash11enable_sm90INS1_16FlashAttnFwdSm90INS1_25CollectiveMainloopFwdSm90ILi2EN4cute5tupleIJNS5_1CILi1EEES8_S8_EEENS6_IJNS7_ILi64EEESA_SA_EEELi512ENS_10bfloat16_tEfNS_4arch4Sm90ELb0ELb0ELb1ELb0ELb0ELb0ELb0ELb0ELb0ELb1ELb1ELb0EEENS1_21CollectiveEpilogueFwdINS6_IJSA_NS7_ILi512EEESA_EEES9_SC_SE_Li256ELb0ELb1ELb1ELb0EEENS1_19SingleTileSchedulerILb0ELb1ELb1ELi64EEEEEEEEEvNT_6ParamsE)
	.align		4
        /*0054*/ 	.word	index@(__assertfail)
	.align		4
        /*0058*/ 	.word	index@(_ZN7cutlass13device_kernelIN5flash11enable_sm90INS1_16FlashAttnFwdSm90INS1_25CollectiveMainloopFwdSm90ILi2EN4cute5tupleIJNS5_1CILi1EEES8_S8_EEENS6_IJNS7_ILi64EEESA_SA_EEELi512ENS_10bfloat16_tEfNS_4arch4Sm90ELb0ELb0ELb1ELb0ELb0ELb0ELb1ELb0ELb0ELb1ELb1ELb0EEENS1_21CollectiveEpilogueFwdINS6_IJSA_NS7_ILi512EEESA_EEES9_SC_SE_Li256ELb0ELb1ELb1ELb0EEENS1_19SingleTileSchedulerILb0ELb1ELb1ELi64EEEEEEEEEvNT_6ParamsE)
	.align		4
        /*005c*/ 	.word	index@(__assertfail)
	.align		4
        /*0060*/ 	.word	index@(_ZN7cutlass13device_kernelIN5flash11enable_sm90INS1_16FlashAttnFwdSm90INS1_25CollectiveMainloopFwdSm90ILi2EN4cute5tupleIJNS5_1CILi1EEES8_S8_EEENS6_IJNS7_ILi64EEESA_SA_EEELi512ENS_10bfloat16_tEfNS_4arch4Sm90ELb0ELb0ELb1ELb1ELb0ELb0ELb0ELb0ELb0ELb1ELb1ELb0EEENS1_21CollectiveEpilogueFwdINS6_IJSA_NS7_ILi512EEESA_EEES9_SC_SE_Li256ELb1ELb1ELb1ELb0EEENS1_36VarlenDynamicPersistentTileSchedulerILi64ELi64ELi256ELi128ELb1ELb1ELb1ELb0ELb1ELb1EEEEEEEEEvNT_6ParamsE)
	.align		4
        /*0064*/ 	.word	index@(__assertfail)
	.align		4
        /*0068*/ 	.word	index@(_ZN7cutlass13device_kernelIN5flash11enable_sm90INS1_16FlashAttnFwdSm90INS1_25CollectiveMainloopFwdSm90ILi2EN4cute5tupleIJNS5_1CILi1EEES8_S8_EEENS6_IJNS7_ILi64EEESA_SA_EEELi512ENS_10bfloat16_tEfNS_4arch4Sm90ELb0ELb0ELb1ELb1ELb0ELb1ELb0ELb0ELb0ELb1ELb1ELb0EEENS1_21CollectiveEpilogueFwdINS6_IJSA_NS7_ILi512EEESA_EEES9_SC_SE_Li256ELb1ELb1ELb1ELb0EEENS1_36VarlenDynamicPersistentTileSchedulerILi64ELi64ELi256ELi128ELb1ELb1ELb1ELb0ELb1ELb1EEEEEEEEEvNT_6ParamsE)
	.align		4
        /*006c*/ 	.word	index@(__assertfail)
	.align		4
        /*0070*/ 	.word	index@(_ZN7cutlass13device_kernelIN5flash11enable_sm90INS1_16FlashAttnFwdSm90INS1_25CollectiveMainloopFwdSm90ILi2EN4cute5tupleIJNS5_1CILi1EEES8_S8_EEENS6_IJNS7_ILi64EEESA_SA_EEELi512ENS_10bfloat16_tEfNS_4arch4Sm90ELb0ELb0ELb1ELb1ELb0ELb0ELb1ELb0ELb0ELb1ELb1ELb0EEENS1_21CollectiveEpilogueFwdINS6_IJSA_NS7_ILi512EEESA_EEES9_SC_SE_Li256ELb1ELb1ELb1ELb0EEENS1_36VarlenDynamicPersistentTileSchedulerILi64ELi64ELi256ELi128ELb1ELb1ELb1ELb0ELb1ELb1EEEEEEEEEvNT_6ParamsE)
	.align		4
        /*0074*/ 	.word	index@(__assertfail)
	.align		4
        /*0078*/ 	.word	index@(_ZN7cutlass13device_kernelIN5flash11enable_sm90INS1_16FlashAttnFwdSm90INS1_25CollectiveMainloopFwdSm90ILi2EN4cute5tupleIJNS5_1CILi1EEES8_S8_EEENS6_IJNS7_ILi64EEESA_SA_EEELi512ENS_10bfloat16_tEfNS_4arch4Sm90ELb0ELb0ELb1ELb1ELb0ELb1ELb1ELb0ELb0ELb1ELb1ELb0EEENS1_21CollectiveEpilogueFwdINS6_IJSA_NS7_ILi512EEESA_EEES9_SC_SE_Li256ELb1ELb1ELb1ELb0EEENS1_36VarlenDynamicPersistentTileSchedulerILi64ELi64ELi256ELi128ELb1ELb1ELb1ELb0ELb1ELb1EEEEEEEEEvNT_6ParamsE)
	.align		4
        /*007c*/ 	.word	index@(__assertfail)
	.align		4
        /*0080*/ 	.word	index@(_ZN7cutlass13device_kernelIN5flash11enable_sm90INS1_16FlashAttnFwdSm90INS1_25CollectiveMainloopFwdSm90ILi2EN4cute5tupleIJNS5_1CILi1EEES8_S8_EEENS6_IJNS7_ILi64EEESA_SA_EEELi512ENS_10bfloat16_tEfNS_4arch4Sm90ELb0ELb1ELb1ELb0ELb0ELb0ELb0ELb0ELb0ELb1ELb1ELb0EEENS1_21CollectiveEpilogueFwdINS6_IJSA_NS7_ILi512EEESA_EEES9_SC_SE_Li256ELb0ELb1ELb1ELb0EEENS1_19SingleTileSchedulerILb0ELb1ELb1ELi64EEEEEEEEEvNT_6ParamsE)
	.align		4
        /*0084*/ 	.word	index@(__assertfail)
	.align		4
        /*0088*/ 	.word	index@(_ZN7cutlass13device_kernelIN5flash11enable_sm90INS1_16FlashAttnFwdSm90INS1_25CollectiveMainloopFwdSm90ILi2EN4cute5tupleIJNS5_1CILi1EEES8_S8_EEENS6_IJNS7_ILi64EEESA_SA_EEELi512ENS_10bfloat16_tEfNS_4arch4Sm90ELb0ELb1ELb1ELb0ELb0ELb0ELb1ELb0ELb0ELb1ELb1ELb0EEENS1_21CollectiveEpilogueFwdINS6_IJSA_NS7_ILi512EEESA_EEES9_SC_SE_Li256ELb0ELb1ELb1ELb0EEENS1_19SingleTileSchedulerILb0ELb1ELb1ELi64EEEEEEEEEvNT_6ParamsE)
	.align		4
        /*008c*/ 	.word	index@(__assertfail)
	.align		4
        /*0090*/ 	.word	index@(_ZN7cutlass13device_kernelIN5flash11enable_sm90INS1_16FlashAttnFwdSm90INS1_25CollectiveMainloopFwdSm90ILi2EN4cute5tupleIJNS5_1CILi1EEES8_S8_EEENS6_IJNS7_ILi64EEESA_SA_EEELi512ENS_10bfloat16_tEfNS_4arch4Sm90ELb0ELb1ELb1ELb1ELb0ELb0ELb0ELb0ELb0ELb1ELb1ELb0EEENS1_21CollectiveEpilogueFwdINS6_IJSA_NS7_ILi512EEESA_EEES9_SC_SE_Li256ELb1ELb1ELb1ELb0EEENS1_36VarlenDynamicPersistentTileSchedulerILi64ELi64ELi256ELi128ELb1ELb1ELb1ELb1ELb0ELb1EEEEEEEEEvNT_6ParamsE)
	.align		4
        /*0094*/ 	.word	index@(__assertfail)
	.align		4
        /*0098*/ 	.word	index@(_ZN7cutlass13device_kernelIN5flash11enable_sm90INS1_16FlashAttnFwdSm90INS1_25CollectiveMainloopFwdSm90ILi2EN4cute5tupleIJNS5_1CILi1EEES8_S8_EEENS6_IJNS7_ILi64EEESA_SA_EEELi512ENS_10bfloat16_tEfNS_4arch4Sm90ELb0ELb1ELb1ELb1ELb0ELb1ELb0ELb0ELb0ELb1ELb1ELb0EEENS1_21CollectiveEpilogueFwdINS6_IJSA_NS7_ILi512EEESA_EEES9_SC_SE_Li256ELb1ELb1ELb1ELb0EEENS1_36VarlenDynamicPersistentTileSchedulerILi64ELi64ELi256ELi128ELb1ELb1ELb1ELb1ELb0ELb1EEEEEEEEEvNT_6ParamsE)
	.align		4
        /*009c*/ 	.word	index@(__assertfail)
	.align		4
        /*00a0*/ 	.word	index@(_ZN7cutlass13device_kernelIN5flash11enable_sm90INS1_16FlashAttnFwdSm90INS1_25CollectiveMainloopFwdSm90ILi2EN4cute5tupleIJNS5_1CILi1EEES8_S8_EEENS6_IJNS7_ILi64EEESA_SA_EEELi512ENS_10bfloat16_tEfNS_4arch4Sm90ELb0ELb1ELb1ELb1ELb0ELb0ELb1ELb0ELb0ELb1ELb1ELb0EEENS1_21CollectiveEpilogueFwdINS6_IJSA_NS7_ILi512EEESA_EEES9_SC_SE_Li256ELb1ELb1ELb1ELb0EEENS1_36VarlenDynamicPersistentTileSchedulerILi64ELi64ELi256ELi128ELb1ELb1ELb1ELb1ELb0ELb1EEEEEEEEEvNT_6ParamsE)
	.align		4
        /*00a4*/ 	.word	index@(__assertfail)
	.align		4
        /*00a8*/ 	.word	index@(_ZN7cutlass13device_kernelIN5flash11enable_sm90INS1_16FlashAttnFwdSm90INS1_25CollectiveMainloopFwdSm90ILi2EN4cute5tupleIJNS5_1CILi1EEES8_S8_EEENS6_IJNS7_ILi64EEESA_SA_EEELi512ENS_10bfloat16_tEfNS_4arch4Sm90ELb0ELb1ELb1ELb1ELb0ELb1ELb1ELb0ELb0ELb1ELb1ELb0EEENS1_21CollectiveEpilogueFwdINS6_IJSA_NS7_ILi512EEESA_EEES9_SC_SE_Li256ELb1ELb1ELb1ELb0EEENS1_36VarlenDynamicPersistentTileSchedulerILi64ELi64ELi256ELi128ELb1ELb1ELb1ELb1ELb0ELb1EEEEEEEEEvNT_6ParamsE)
	.align		4
        /*00ac*/ 	.word	index@(__assertfail)
	.align		4
        /*00b0*/ 	.word	index@(_ZN7cutlass13device_kernelIN5flash11enable_sm90INS1_16FlashAttnFwdSm90INS1_25CollectiveMainloopFwdSm90ILi2EN4cute5tupleIJNS5_1CILi1EEES8_S8_EEENS6_IJNS7_ILi64EEESA_SA_EEELi512ENS_10bfloat16_tEfNS_4arch4Sm90ELb1ELb0ELb1ELb0ELb0ELb0ELb0ELb0ELb0ELb1ELb1ELb0EEENS1_21CollectiveEpilogueFwdINS6_IJSA_NS7_ILi512EEESA_EEES9_SC_SE_Li256ELb0ELb1ELb1ELb0EEENS1_19SingleTileSchedulerILb0ELb1ELb1ELi64EEEEEEEEEvNT_6ParamsE)
	.align		4
        /*00b4*/ 	.word	index@(__assertfail)
	.align		4
        /*00b8*/ 	.word	index@(_ZN7cutlass13device_kernelIN5flash11enable_sm90INS1_16FlashAttnFwdSm90INS1_25CollectiveMainloopFwdSm90ILi2EN4cute5tupleIJNS5_1CILi1EEES8_S8_EEENS6_IJNS7_ILi64EEESA_SA_EEELi512ENS_10bfloat16_tEfNS_4arch4Sm90ELb1ELb0ELb1ELb0ELb0ELb0ELb1ELb0ELb0ELb1ELb1ELb0EEENS1_21CollectiveEpilogueFwdINS6_IJSA_NS7_ILi512EEESA_EEES9_SC_SE_Li256ELb0ELb1ELb1ELb0EEENS1_19SingleTileSchedulerILb0ELb1ELb1ELi64EEEEEEEEEvNT_6ParamsE)
	.align		4
        /*00bc*/ 	.word	index@(__assertfail)
	.align		4
        /*00c0*/ 	.word	index@(_ZN7cutlass13device_kernelIN5flash11enable_sm90INS1_16FlashAttnFwdSm90INS1_25CollectiveMainloopFwdSm90ILi2EN4cute5tupleIJNS5_1CILi1EEES8_S8_EEENS6_IJNS7_ILi64EEESA_SA_EEELi512ENS_10bfloat16_tEfNS_4arch4Sm90ELb1ELb0ELb1ELb1ELb0ELb0ELb0ELb0ELb0ELb1ELb1ELb0EEENS1_21CollectiveEpilogueFwdINS6_IJSA_NS7_ILi512EEESA_EEES9_SC_SE_Li256ELb1ELb1ELb1ELb0EEENS1_36VarlenDynamicPersistentTileSchedulerILi64ELi64ELi256ELi128ELb1ELb1ELb1ELb1ELb1ELb1EEEEEEEEEvNT_6ParamsE)
	.align		4
        /*00c4*/ 	.word	index@(__assertfail)
	.align		4
        /*00c8*/ 	.word	index@(_ZN7cutlass13device_kernelIN5flash11enable_sm90INS1_16FlashAttnFwdSm90INS1_25CollectiveMainloopFwdSm90ILi2EN4cute5tupleIJNS5_1CILi1EEES8_S8_EEENS6_IJNS7_ILi64EEESA_SA_EEELi512ENS_10bfloat16_tEfNS_4arch4Sm90ELb1ELb0ELb1ELb1ELb0ELb1ELb0ELb0ELb0ELb1ELb1ELb0EEENS1_21CollectiveEpilogueFwdINS6_IJSA_NS7_ILi512EEESA_EEES9_SC_SE_Li256ELb1ELb1ELb1ELb0EEENS1_36VarlenDynamicPersistentTileSchedulerILi64ELi64ELi256ELi128ELb1ELb1ELb1ELb1ELb1ELb1EEEEEEEEEvNT_6ParamsE)
	.align		4
        /*00cc*/ 	.word	index@(__assertfail)
	.align		4
        /*00d0*/ 	.word	index@(_ZN7cutlass13device_kernelIN5flash11enable_sm90INS1_16FlashAttnFwdSm90INS1_25CollectiveMainloopFwdSm90ILi2EN4cute5tupleIJNS5_1CILi1EEES8_S8_EEENS6_IJNS7_ILi64EEESA_SA_EEELi512ENS_10bfloat16_tEfNS_4arch4Sm90ELb1ELb0ELb1ELb1ELb0ELb0ELb1ELb0ELb0ELb1ELb1ELb0EEENS1_21CollectiveEpilogueFwdINS6_IJSA_NS7_ILi512EEESA_EEES9_SC_SE_Li256ELb1ELb1ELb1ELb0EEENS1_36VarlenDynamicPersistentTileSchedulerILi64ELi64ELi256ELi128ELb1ELb1ELb1ELb1ELb1ELb1EEEEEEEEEvNT_6ParamsE)
	.align		4
        /*00d4*/ 	.word	index@(__assertfail)
	.align		4
        /*00d8*/ 	.word	index@(_ZN7cutlass13device_kernelIN5flash11enable_sm90INS1_16FlashAttnFwdSm90INS1_25CollectiveMainloopFwdSm90ILi2EN4cute5tupleIJNS5_1CILi1EEES8_S8_EEENS6_IJNS7_ILi64EEESA_SA_EEELi512ENS_10bfloat16_tEfNS_4arch4Sm90ELb1ELb0ELb1ELb1ELb0ELb1ELb1ELb0ELb0ELb1ELb1ELb0EEENS1_21CollectiveEpilogueFwdINS6_IJSA_NS7_ILi512EEESA_EEES9_SC_SE_Li256ELb1ELb1ELb1ELb0EEENS1_36VarlenDynamicPersistentTileSchedulerILi64ELi64ELi256ELi128ELb1ELb1ELb1ELb1ELb1ELb1EEEEEEEEEvNT_6ParamsE)
	.align		4
        /*00dc*/ 	.word	index@(__assertfail)
	.align		4
        /*00e0*/ 	.word	index@(_ZN7cutlass13device_kernelIN5flash11enable_sm90INS1_16FlashAttnFwdSm90INS1_25CollectiveMainloopFwdSm90ILi2EN4cute5tupleIJNS5_1CILi1EEES8_S8_EEENS6_IJNS7_ILi128EEENS7_ILi96EEENS7_ILi64EEEEEELi256ENS_10bfloat16_tEfNS_4arch4Sm90ELb0ELb0ELb1ELb0ELb0ELb0ELb0ELb1ELb0ELb1ELb1ELb0EEENS1_21CollectiveEpilogueFwdINS6_IJSA_NS7_ILi256EEESB_EEES9_SE_SG_Li256ELb0ELb1ELb1ELb0EEENS1_19SingleTileSchedulerILb0ELb1ELb1ELi128EEEEEEEEEvNT_6ParamsE)
	.align		4
        /*00e4*/ 	.word	index@(__assertfail)
	.align		4
        /*00e8*/ 	.word	index@(_ZN7cutlass13device_kernelIN5flash11enable_sm90INS1_16FlashAttnFwdSm90INS1_25CollectiveMainloopFwdSm90ILi2EN4cute5tupleIJNS5_1CILi1EEES8_S8_EEENS6_IJNS7_ILi128EEENS7_ILi96EEENS7_ILi64EEEEEELi256ENS_10bfloat16_tEfNS_4arch4Sm90ELb0ELb0ELb1ELb0ELb0ELb0ELb1ELb1ELb0ELb1ELb1ELb0EEENS1_21CollectiveEpilogueFwdINS6_IJSA_NS7_ILi256EEESB_EEES9_SE_SG_Li256ELb0ELb1ELb1ELb0EEENS1_19SingleTileSchedulerILb0ELb1ELb1ELi128EEEEEEEEEvNT_6ParamsE)
	.align		4
        /*00ec*/ 	.word	index@(__assertfail)
	.align		4
        /*00f0*/ 	.word	index@(_ZN7cutlass13device_kernelIN5flash11enable_sm90INS1_16FlashAttnFwdSm90INS1_25CollectiveMainloopFwdSm90ILi2EN4cute5tupleIJNS5_1CILi1EEES8_S8_EEENS6_IJNS7_ILi128EEENS7_ILi96EEENS7_ILi64EEEEEELi256ENS_10bfloat16_tEfNS_4arch4Sm90ELb0ELb0ELb1ELb1ELb0ELb0ELb0ELb1ELb0ELb1ELb1ELb0EEENS1_21CollectiveEpilogueFwdINS6_IJSA_NS7_ILi256EEESB_EEES9_SE_SG_Li256ELb1ELb1ELb1ELb0EEENS1_36VarlenDynamicPersistentTileSchedulerILi128ELi96ELi256ELi128ELb1ELb1ELb1ELb0ELb1ELb1EEEEEEEEEvNT_6ParamsE)
	.align		4
        /*00f4*/ 	.word	index@(__assertfail)
	.align		4
        /*00f8*/ 	.word	index@(_ZN7cutlass13device_kernelIN5flash11enable_sm90INS1_16FlashAttnFwdSm90INS1_25CollectiveMainloopFwdSm90ILi2EN4cute5tupleIJNS5_1CILi1EEES8_S8_EEENS6_IJNS7_ILi128EEENS7_ILi96EEENS7_ILi64EEEEEELi256ENS_10bfloat16_tEfNS_4arch4Sm90ELb0ELb0ELb1ELb1ELb0ELb1ELb0ELb1ELb0ELb1ELb1ELb0EEENS1_21CollectiveEpilogueFwdINS6_IJSA_NS7_ILi256EEESB_EEES9_SE_SG_Li256ELb1ELb1ELb1ELb0EEENS1_36VarlenDynamicPersistentTileSchedulerILi128ELi96ELi256ELi128ELb1ELb1ELb1ELb0ELb1ELb1EEEEEEEEEvNT_6ParamsE)
	.align		4
        /*00fc*/ 	.word	index@(__assertfail)
	.align		4
        /*0100*/ 	.word	index@(_ZN7cutlass13device_kernelIN5flash11enable_sm90INS1_16FlashAttnFwdSm90INS1_25CollectiveMainloopFwdSm90ILi2EN4cute5tupleIJNS5_1CILi1EEES8_S8_EEENS6_IJNS7_ILi128EEENS7_ILi96EEENS7_ILi64EEEEEELi256ENS_10bfloat16_tEfNS_4arch4Sm90ELb0ELb0ELb1ELb1ELb0ELb0ELb1ELb1ELb0ELb1ELb1ELb0EEENS1_21CollectiveEpilogueFwdINS6_IJSA_NS7_ILi256EEESB_EEES9_SE_SG_Li256ELb1ELb1ELb1ELb0EEENS1_36VarlenDynamicPersistentTileSchedulerILi128ELi96ELi256ELi128ELb1ELb1ELb1ELb0ELb1ELb1EEEEEEEEEvNT_6ParamsE)
	.align		4
        /*0104*/ 	.word	index@(__assertfail)
	.align		4
        /*0108*/ 	.word	index@(_ZN7cutlass13device_kernelIN5flash11enable_sm90INS1_16FlashAttnFwdSm90INS1_25CollectiveMainloopFwdSm90ILi2EN4cute5tupleIJNS5_1CILi1EEES8_S8_EEENS6_IJNS7_ILi128EEENS7_ILi96EEENS7_ILi64EEEEEELi256ENS_10bfloat16_tEfNS_4arch4Sm90ELb0ELb0ELb1ELb1ELb0ELb1ELb1ELb1ELb0ELb1ELb1ELb0EEENS1_21CollectiveEpilogueFwdINS6_IJSA_NS7_ILi256EEESB_EEES9_SE_SG_Li256ELb1ELb1ELb1ELb0EEENS1_36VarlenDynamicPersistentTileSchedulerILi128ELi96ELi256ELi128ELb1ELb1ELb1ELb0ELb1ELb1EEEEEEEEEvNT_6ParamsE)
	.align		4
        /*010c*/ 	.word	index@(__assertfail)
	.align		4
        /*0110*/ 	.word	index@(_ZN7cutlass13device_kernelIN5flash11enable_sm90INS1_16FlashAttnFwdSm90INS1_25CollectiveMainloopFwdSm90ILi2EN4cute5tupleIJNS5_1CILi1EEES8_S8_EEENS6_IJNS7_ILi128EEENS7_ILi96EEENS7_ILi64EEEEEELi256ENS_10bfloat16_tEfNS_4arch4Sm90ELb0ELb1ELb1ELb0ELb0ELb0ELb0ELb1ELb0ELb1ELb1ELb0EEENS1_21CollectiveEpilogueFwdINS6_IJSA_NS7_ILi256EEESB_EEES9_SE_SG_Li256ELb0ELb1ELb1ELb0EEENS1_19SingleTileSchedulerILb0ELb1ELb1ELi128EEEEEEEEEvNT_6ParamsE)
	.align		4
        /*0114*/ 	.word	index@(__assertfail)
	.align		4
        /*0118*/ 	.word	index@(_ZN7cutlass13device_kernelIN5flash11enable_sm90INS1_16FlashAttnFwdSm90INS1_25CollectiveMainloopFwdSm90ILi2EN4cute5tupleIJNS5_1CILi1EEES8_S8_EEENS6_IJNS7_ILi128EEENS7_ILi96EEENS7_ILi64EEEEEELi256ENS_10bfloat16_tEfNS_4arch4Sm90ELb0ELb1ELb1ELb0ELb0ELb0ELb1ELb1ELb0ELb1ELb1ELb0EEENS1_21CollectiveEpilogueFwdINS6_IJSA_NS7_ILi256EEESB_EEES9_SE_SG_Li256ELb0ELb1ELb1ELb0EEENS1_19SingleTileSchedulerILb0ELb1ELb1ELi128EEEEEEEEEvNT_6ParamsE)
	.align		4
        /*011c*/ 	.word	index@(__assertfail)
	.align		4
        /*0120*/ 	.word	index@(_ZN7cutlass13device_kernelIN5flash11enable_sm90INS1_16FlashAttnFwdSm90INS1_25CollectiveMainloopFwdSm90ILi2EN4cute5tupleIJNS5_1CILi1EEES8_S8_EEENS6_IJNS7_ILi128EEENS7_ILi96EEENS7_ILi64EEEEEELi256ENS_10bfloat16_tEfNS_4arch4Sm90ELb0ELb1ELb1ELb1ELb0ELb0ELb0ELb1ELb0ELb1ELb1ELb0EEENS1_21CollectiveEpilogueFwdINS6_IJSA_NS7_ILi256EEESB_EEES9_SE_SG_Li256ELb1ELb1ELb1ELb0EEENS1_36VarlenDynamicPersistentTileSchedulerILi128ELi96ELi256ELi128ELb1ELb1ELb1ELb1ELb0ELb1EEEEEEEEEvNT_6ParamsE)
	.align		4
        /*0124*/ 	.word	index@(__assertfail)
	.align		4
        /*0128*/ 	.word	index@(_ZN7cutlass13device_kernelIN5flash11enable_sm90INS1_16FlashAttnFwdSm90INS1_25CollectiveMainloopFwdSm90ILi2EN4cute5tupleIJNS5_1CILi1EEES8_S8_EEENS6_IJNS7_ILi128EEENS7_ILi96EEENS7_ILi64EEEEEELi256ENS_10bfloat16_tEfNS_4arch4Sm90ELb0ELb1ELb1ELb1ELb0ELb1ELb0ELb1ELb0ELb1ELb1ELb0EEENS1_21CollectiveEpilogueFwdINS6_IJSA_NS7_ILi256EEESB_EEES9_SE_SG_Li256ELb1ELb1ELb1ELb0EEENS1_36VarlenDynamicPersistentTileSchedulerILi128ELi96ELi256ELi128ELb1ELb1ELb1ELb1ELb0ELb1EEEEEEEEEvNT_6ParamsE)
	.align		4
        /*012c*/ 	.word	index@(__assertfail)
	.align		4
        /*0130*/ 	.word	index@(_ZN7cutlass13device_kernelIN5flash11enable_sm90INS1_16FlashAttnFwdSm90INS1_25CollectiveMainloopFwdSm90ILi2EN4cute5tupleIJNS5_1CILi1EEES8_S8_EEENS6_IJNS7_ILi128EEENS7_ILi96EEENS7_ILi64EEEEEELi256ENS_10bfloat16_tEfNS_4arch4Sm90ELb0ELb1ELb1ELb1ELb0ELb0ELb1ELb1ELb0ELb1ELb1ELb0EEENS1_21CollectiveEpilogueFwdINS6_IJSA_NS7_ILi256EEESB_EEES9_SE_SG_Li256ELb1ELb1ELb1ELb0EEENS1_36VarlenDynamicPersistentTileSchedulerILi128ELi96ELi256ELi128ELb1ELb1ELb1ELb1ELb0ELb1EEEEEEEEEvNT_6ParamsE)
	.align		4
        /*0134*/ 	.word	index@(__assertfail)
	.align		4
        /*0138*/ 	.word	index@(_ZN7cutlass13device_kernelIN5flash11enable_sm90INS1_16FlashAttnFwdSm90INS1_25CollectiveMainloopFwdSm90ILi2EN4cute5tupleIJNS5_1CILi1EEES8_S8_EEENS6_IJNS7_ILi128EEENS7_ILi96EEENS7_ILi64EEEEEELi256ENS_10bfloat16_tEfNS_4arch4Sm90ELb0ELb1ELb1ELb1ELb0ELb1ELb1ELb1ELb0ELb1ELb1ELb0EEENS1_21CollectiveEpilogueFwdINS6_IJSA_NS7_ILi256EEESB_EEES9_SE_SG_Li256ELb1ELb1ELb1ELb0EEENS1_36VarlenDynamicPersistentTileSchedulerILi128ELi96ELi256ELi128ELb1ELb1ELb1ELb1ELb0ELb1EEEEEEEEEvNT_6ParamsE)
	.align		4
        /*013c*/ 	.word	index@(__assertfail)
	.align		4
        /*0140*/ 	.word	index@(_ZN7cutlass13device_kernelIN5flash11enable_sm90INS1_16FlashAttnFwdSm90INS1_25CollectiveMainloopFwdSm90ILi2EN4cute5tupleIJNS5_1CILi1EEES8_S8_EEENS6_IJNS7_ILi128EEENS7_ILi96EEENS7_ILi64EEEEEELi256ENS_10bfloat16_tEfNS_4arch4Sm90ELb1ELb0ELb1ELb0ELb0ELb0ELb0ELb1ELb0ELb1ELb1ELb0EEENS1_21CollectiveEpilogueFwdINS6_IJSA_NS7_ILi256EEESB_EEES9_SE_SG_Li256ELb0ELb1ELb1ELb0EEENS1_19SingleTileSchedulerILb0ELb1ELb1ELi128EEEEEEEEEvNT_6ParamsE)
	.align		4
        /*0144*/ 	.word	index@(__assertfail)
	.align		4
        /*0148*/ 	.word	index@(_ZN7cutlass13device_kernelIN5flash11enable_sm90INS1_16FlashAttnFwdSm90INS1_25CollectiveMainloopFwdSm90ILi2EN4cute5tupleIJNS5_1CILi1EEES8_S8_EEENS6_IJNS7_ILi128EEENS7_ILi96EEENS7_ILi64EEEEEELi256ENS_10bfloat16_tEfNS_4arch4Sm90ELb1ELb0ELb1ELb0ELb0ELb0ELb1ELb1ELb0ELb1ELb1ELb0EEENS1_21CollectiveEpilogueFwdINS6_IJSA_NS7_ILi256EEESB_EEES9_SE_SG_Li256ELb0ELb1ELb1ELb0EEENS1_19SingleTileSchedulerILb0ELb1ELb1ELi128EEEEEEEEEvNT_6ParamsE)
	.align		4
        /*014c*/ 	.word	index@(__assertfail)
	.align		4
        /*0150*/ 	.word	index@(_ZN7cutlass13device_kernelIN5flash11enable_sm90INS1_16FlashAttnFwdSm90INS1_25CollectiveMainloopFwdSm90ILi2EN4cute5tupleIJNS5_1CILi1EEES8_S8_EEENS6_IJNS7_ILi128EEENS7_ILi96EEENS7_ILi64EEEEEELi256ENS_10bfloat16_tEfNS_4arch4Sm90ELb1ELb0ELb1ELb1ELb0ELb0ELb0ELb1ELb0ELb1ELb1ELb0EEENS1_21CollectiveEpilogueFwdINS6_IJSA_NS7_ILi256EEESB_EEES9_SE_SG_Li256ELb1ELb1ELb1ELb0EEENS1_36VarlenDynamicPersistentTileSchedulerILi128ELi96ELi256ELi128ELb1ELb1ELb1ELb1ELb1ELb1EEEEEEEEEvNT_6ParamsE)
	.align		4
        /*0154*/ 	.word	index@(__assertfail)
	.align		4
        /*0158*/ 	.word	index@(_ZN7cutlass13device_kernelIN5flash11enable_sm90INS1_16FlashAttnFwdSm90INS1_25CollectiveMainloopFwdSm90ILi2EN4cute5tupleIJNS5_1CILi1EEES8_S8_EEENS6_IJNS7_ILi128EEENS7_ILi96EEENS7_ILi64EEEEEELi256ENS_10bfloat16_tEfNS_4arch4Sm90ELb1ELb0ELb1ELb1ELb0ELb1ELb0ELb1ELb0ELb1ELb1ELb0EEENS1_21CollectiveEpilogueFwdINS6_IJSA_NS7_ILi256EEESB_EEES9_SE_SG_Li256ELb1ELb1ELb1ELb0EEENS1_36VarlenDynamicPersistentTileSchedulerILi128ELi96ELi256ELi128ELb1ELb1ELb1ELb1ELb1ELb1EEEEEEEEEvNT_6ParamsE)
	.align		4
        /*015c*/ 	.word	index@(__assertfail)
	.align		4
        /*0160*/ 	.word	index@(_ZN7cutlass13device_kernelIN5flash11enable_sm90INS1_16FlashAttnFwdSm90INS1_25CollectiveMainloopFwdSm90ILi2EN4cute5tupleIJNS5_1CILi1EEES8_S8_EEENS6_IJNS7_ILi128EEENS7_ILi96EEENS7_ILi64EEEEEELi256ENS_10bfloat16_tEfNS_4arch4Sm90ELb1ELb0ELb1ELb1ELb0ELb0ELb1ELb1ELb0ELb1ELb1ELb0EEENS1_21CollectiveEpilogueFwdINS6_IJSA_NS7_ILi256EEESB_EEES9_SE_SG_Li256ELb1ELb1ELb1ELb0EEENS1_36VarlenDynamicPersistentTileSchedulerILi128ELi96ELi256ELi128ELb1ELb1ELb1ELb1ELb1ELb1EEEEEEEEEvNT_6ParamsE)
	.align		4
        /*0164*/ 	.word	index@(__assertfail)
	.align		4
        /*0168*/ 	.word	index@(_ZN7cutlass13device_kernelIN5flash11enable_sm90INS1_16FlashAttnFwdSm90INS1_25CollectiveMainloopFwdSm90ILi2EN4cute5tupleIJNS5_1CILi1EEES8_S8_EEENS6_IJNS7_ILi128EEENS7_ILi96EEENS7_ILi64EEEEEELi256ENS_10bfloat16_tEfNS_4arch4Sm90ELb1ELb0ELb1ELb1ELb0ELb1ELb1ELb1ELb0ELb1ELb1ELb0EEENS1_21CollectiveEpilogueFwdINS6_IJSA_NS7_ILi256EEESB_EEES9_SE_SG_Li256ELb1ELb1ELb1ELb0EEENS1_36VarlenDynamicPersistentTileSchedulerILi128ELi96ELi256ELi128ELb1ELb1ELb1ELb1ELb1ELb1EEEEEEEEEvNT_6ParamsE)
	.align		4
        /*016c*/ 	.word	index@(__assertfail)
	.align		4
        /*0170*/ 	.word	0x00000000
	.align		4
        /*0174*/ 	.word	0xfffffffe
	.align		4
        /*0178*/ 	.word	0x00000000
	.align		4
        /*017c*/ 	.word	0xfffffffd
	.align		4
        /*0180*/ 	.word	0x00000000
	.align		4
        /*0184*/ 	.word	0xfffffffc


//--------------------- .nv.constant4             --------------------------
	.section	.nv.constant4,"a",@progbits
	.align	8
	.align		8
.nv.constant4:
        /*0000*/ 	.dword	__assertfail
	.align		8
        /*0008*/ 	.dword	__unnamed_1
	.align		8
        /*0010*/ 	.dword	__unnamed_2
	.align		8
        /*0018*/ 	.dword	__unnamed_3
	.align		8
        /*0020*/ 	.dword	__unnamed_4
	.align		8
        /*0028*/ 	.dword	__unnamed_5
	.align		8
        /*0030*/ 	.dword	__unnamed_6
	.align		8
        /*0038*/ 	.dword	__unnamed_7
	.align		8
        /*0040*/ 	.dword	__unnamed_8
	.align		8
        /*0048*/ 	.dword	__unnamed_9
	.align		8
        /*0050*/ 	.dword	__unnamed_10
	.align		8
        /*0058*/ 	.dword	__unnamed_11
	.align		8
        /*0060*/ 	.dword	__unnamed_12
	.align		8
        /*0068*/ 	.dword	__unnamed_13
	.align		8
        /*0070*/ 	.dword	__unnamed_14
	.align		8
        /*0078*/ 	.dword	__unnamed_15
	.align		8
        /*0080*/ 	.dword	__unnamed_16
	.align		8
        /*0088*/ 	.dword	__unnamed_17
	.align		8
        /*0090*/ 	.dword	__unnamed_18
	.align		8
        /*0098*/ 	.dword	__unnamed_19
	.align		8
        /*00a0*/ 	.dword	__unnamed_20
	.align		8
        /*00a8*/ 	.dword	__unnamed_21
	.align		8
        /*00b0*/ 	.dword	__unnamed_22
	.align		8
        /*00b8*/ 	.dword	__unnamed_23
	.align		8
        /*00c0*/ 	.dword	_ZN81_INTERNAL_3289248a_45_flash_fwd_hdimdiff_bf16_split_softcap_sm90_cu_60c5005d_33284cuda3std3__45__cpo5beginE
	.align		8
        /*00c8*/ 	.dword	_ZN81_INTERNAL_3289248a_45_flash_fwd_hdimdiff_bf16_split_softcap_sm90_cu_60c5005d_33284cuda3std3__45__cpo3endE
	.align		8
        /*00d0*/ 	.dword	_ZN81_INTERNAL_3289248a_45_flash_fwd_hdimdiff_bf16_split_softcap_sm90_cu_60c5005d_33284cuda3std3__45__cpo6cbeginE
	.align		8
        /*00d8*/ 	.dword	_ZN81_INTERNAL_3289248a_45_flash_fwd_hdimdiff_bf16_split_softcap_sm90_cu_60c5005d_33284cuda3std3__45__cpo4cendE
	.align		8
        /*00e0*/ 	.dword	_ZN81_INTERNAL_3289248a_45_flash_fwd_hdimdiff_bf16_split_softcap_sm90_cu_60c5005d_33284cuda3std3__483_GLOBAL__N__3289248a_45_flash_fwd_hdimdiff_bf16_split_softcap_sm90_cu_60c5005d_33286ignoreE
	.align		8
        /*00e8*/ 	.dword	_ZN81_INTERNAL_3289248a_45_flash_fwd_hdimdiff_bf16_split_softcap_sm90_cu_60c5005d_33284cuda3std3__419piecewise_constructE
	.align		8
        /*00f0*/ 	.dword	_ZN81_INTERNAL_3289248a_45_flash_fwd_hdimdiff_bf16_split_softcap_sm90_cu_60c5005d_33284cuda3std3__48in_placeE
	.align		8
        /*00f8*/ 	.dword	_ZN81_INTERNAL_3289248a_45_flash_fwd_hdimdiff_bf16_split_softcap_sm90_cu_60c5005d_33284cuda3std6ranges3__45__cpo4swapE
	.align		8
        /*0100*/ 	.dword	_ZN81_INTERNAL_3289248a_45_flash_fwd_hdimdiff_bf16_split_softcap_sm90_cu_60c5005d_33284cuda3std6ranges3__45__cpo9iter_moveE
	.align		8
        /*0108*/ 	.dword	_ZN81_INTERNAL_3289248a_45_flash_fwd_hdimdiff_bf16_split_softcap_sm90_cu_60c5005d_33284cute7productE
	.align		8
        /*0110*/ 	.dword	_ZN81_INTERNAL_3289248a_45_flash_fwd_hdimdiff_bf16_split_softcap_sm90_cu_60c5005d_33284cute1_E
	.align		8
        /*0118*/ 	.dword	$str$20
	.align		8
        /*0120*/ 	.dword	$str$21


//--------------------- .text._ZN7cutlass13device_kernelIN5flash11enable_sm90INS1_16FlashAttnFwdSm90INS1_25CollectiveMainloopFwdSm90ILi2EN4cute5tupleIJNS5_1CILi1EEES8_S8_EEENS6_IJNS7_ILi128EEESA_NS7_ILi192EEEEEELi128ENS_10bfloat16_tEfNS_4arch4Sm90ELb0ELb0ELb1ELb0ELb0ELb0ELb0ELb1ELb1ELb1ELb1ELb0EEENS1_21CollectiveEpilogueFwdINS6_IJSA_SA_SA_EEES9_SD_SF_Li256ELb0ELb1ELb1ELb0EEENS1_19SingleTileSchedulerILb0ELb1ELb1ELi128EEEEEEEEEvNT_6ParamsE --------------------------
	.section	.text._ZN7cutlass13device_kernelIN5flash11enable_sm90INS1_16FlashAttnFwdSm90INS1_25CollectiveMainloopFwdSm90ILi2EN4cute5tupleIJNS5_1CILi1EEES8_S8_EEENS6_IJNS7_ILi128EEESA_NS7_ILi192EEEEEELi128ENS_10bfloat16_tEfNS_4arch4Sm90ELb0ELb0ELb1ELb0ELb0ELb0ELb0ELb1ELb1ELb1ELb1ELb0EEENS1_21CollectiveEpilogueFwdINS6_IJSA_SA_SA_EEES9_SD_SF_Li256ELb0ELb1ELb1ELb0EEENS1_19SingleTileSchedulerILb0ELb1ELb1ELi128EEEEEEEEEvNT_6ParamsE,"ax",@progbits
	.align	128
.text._ZN7cutlass13device_kernelIN5flash11enable_sm90INS1_16FlashAttnFwdSm90INS1_25CollectiveMainloopFwdSm90ILi2EN4cute5tupleIJNS5_1CILi1EEES8_S8_EEENS6_IJNS7_ILi128EEESA_NS7_ILi192EEEEEELi128ENS_10bfloat16_tEfNS_4arch4Sm90ELb0ELb0ELb1ELb0ELb0ELb0ELb0ELb1ELb1ELb1ELb1ELb0EEENS1_21CollectiveEpilogueFwdINS6_IJSA_SA_SA_EEES9_SD_SF_Li256ELb0ELb1ELb1ELb0EEENS1_19SingleTileSchedulerILb0ELb1ELb1ELi128EEEEEEEEEvNT_6ParamsE:
        .type           _ZN7cutlass13device_kernelIN5flash11enable_sm90INS1_16FlashAttnFwdSm90INS1_25CollectiveMainloopFwdSm90ILi2EN4cute5tupleIJNS5_1CILi1EEES8_S8_EEENS6_IJNS7_ILi128EEESA_NS7_ILi192EEEEEELi128ENS_10bfloat16_tEfNS_4arch4Sm90ELb0ELb0ELb1ELb0ELb0ELb0ELb0ELb1ELb1ELb1ELb1ELb0EEENS1_21CollectiveEpilogueFwdINS6_IJSA_SA_SA_EEES9_SD_SF_Li256ELb0ELb1ELb1ELb0EEENS1_19SingleTileSchedulerILb0ELb1ELb1ELi128EEEEEEEEEvNT_6ParamsE,@function
        .size           _ZN7cutlass13device_kernelIN5flash11enable_sm90INS1_16FlashAttnFwdSm90INS1_25CollectiveMainloopFwdSm90ILi2EN4cute5tupleIJNS5_1CILi1EEES8_S8_EEENS6_IJNS7_ILi128EEESA_NS7_ILi192EEEEEELi128ENS_10bfloat16_tEfNS_4arch4Sm90ELb0ELb0ELb1ELb0ELb0ELb0ELb0ELb1ELb1ELb1ELb1ELb0EEENS1_21CollectiveEpilogueFwdINS6_IJSA_SA_SA_EEES9_SD_SF_Li256ELb0ELb1ELb1ELb0EEENS1_19SingleTileSchedulerILb0ELb1ELb1ELi128EEEEEEEEEvNT_6ParamsE,(.L_x_15158 - _ZN7cutlass13device_kernelIN5flash11enable_sm90INS1_16FlashAttnFwdSm90INS1_25CollectiveMainloopFwdSm90ILi2EN4cute5tupleIJNS5_1CILi1EEES8_S8_EEENS6_IJNS7_ILi128EEESA_NS7_ILi192EEEEEELi128ENS_10bfloat16_tEfNS_4arch4Sm90ELb0ELb0ELb1ELb0ELb0ELb0ELb0ELb1ELb1ELb1ELb1ELb0EEENS1_21CollectiveEpilogueFwdINS6_IJSA_SA_SA_EEES9_SD_SF_Li256ELb0ELb1ELb1ELb0EEENS1_19SingleTileSchedulerILb0ELb1ELb1ELi128EEEEEEEEEvNT_6ParamsE)
        .other          _ZN7cutlass13device_kernelIN5flash11enable_sm90INS1_16FlashAttnFwdSm90INS1_25CollectiveMainloopFwdSm90ILi2EN4cute5tupleIJNS5_1CILi1EEES8_S8_EEENS6_IJNS7_ILi128EEESA_NS7_ILi192EEEEEELi128ENS_10bfloat16_tEfNS_4arch4Sm90ELb0ELb0ELb1ELb0ELb0ELb0ELb0ELb1ELb1ELb1ELb1ELb0EEENS1_21CollectiveEpilogueFwdINS6_IJSA_SA_SA_EEES9_SD_SF_Li256ELb0ELb1ELb1ELb0EEENS1_19SingleTileSchedulerILb0ELb1ELb1ELi128EEEEEEEEEvNT_6ParamsE,@"STO_CUDA_ENTRY STV_DEFAULT"
_ZN7cutlass13device_kernelIN5flash11enable_sm90INS1_16FlashAttnFwdSm90INS1_25CollectiveMainloopFwdSm90ILi2EN4cute5tupleIJNS5_1CILi1EEES8_S8_EEENS6_IJNS7_ILi128EEESA_NS7_ILi192EEEEEELi128ENS_10bfloat16_tEfNS_4arch4Sm90ELb0ELb0ELb1ELb0ELb0ELb0ELb0ELb1ELb1ELb1ELb1ELb0EEENS1_21CollectiveEpilogueFwdINS6_IJSA_SA_SA_EEES9_SD_SF_Li256ELb0ELb1ELb1ELb0EEENS1_19SingleTileSchedulerILb0ELb1ELb1ELi128EEEEEEEEEvNT_6ParamsE:
[----:B------:R-:W0:Y:S02]  /*0000*/  LDC R1, c[0x0][0x28] ;  /* 0x00000a00ff017b82 */ /* 0x000e240000000800 */
[----:B0-----:R-:W-:Y:S01]  /*0010*/  VIADD R1, R1, 0xffffffe8 ;  /* 0xffffffe801017836 */ /* 0x001fe20000000000 */
[----:B------:R-:W0:Y:S01]  /*0020*/  S2R R3, SR_TID.X ;  /* 0x0000000000037919 */ /* 0x000e220000002100 */
[----:B------:R-:W-:Y:S01]  /*0030*/  ELECT P0, URZ, PT ;  /* 0x00000000003f782f */ /* 0x000fe20003800000 */
[----:B------:R-:W-:Y:S01]  /*0040*/  BSSY B0, `(.L_x_0) ;  /* 0x000000d000007945 */ /* 0x000fe20003800000 */
[----:B0-----:R-:W-:-:S05]  /*0050*/  SHF.R.U32.HI R0, RZ, 0x5, R3 ;  /* 0x00000005ff007819 */ /* 0x001fca0000011603 */
[----:B------:R-:W0:Y:S02]  /*0060*/  SHFL.IDX PT, R2, R0, RZ, 0x1f ;  /* 0x00001fff00027589 */ /* 0x000e2400000e0000 */
[----:B0-----:R-:W-:-:S13]  /*0070*/  ISETP.EQ.AND P0, PT, R2, RZ, P0 ;  /* 0x000000ff0200720c */ /* 0x001fda0000702270 */
[----:B------:R-:W-:Y:S05]  /*0080*/  @!P0 BRA `(.L_x_1) ;  /* 0x0000000000208947 */ /* 0x000fea0003800000 */
[----:B------:R-:W-:Y:S02]  /*0090*/  ULDC.64 UR4, c[0x0][0x198] ;  /* 0x0000660000047ab9 */ /* 0x000fe40000000a00 */
[----:B------:R-:W-:Y:S02]  /*00a0*/  UIADD3 UR6, UP0, UR4, 0x370, URZ ;  /* 0x0000037004067890 */ /* 0x000fe4000ff1e03f */
[----:B------:R-:W-:Y:S02]  /*00b0*/  UIADD3 UR4, UP1, UR4, 0x470, URZ ;  /* 0x0000047004047890 */ /* 0x000fe4000ff3e03f */
[----:B------:R-:W-:Y:S02]  /*00c0*/  UIADD3.X UR7, URZ, UR5, URZ, UP0, !UPT ;  /* 0x000000053f077290 */ /* 0x000fe400087fe43f */
[----:B------:R-:W-:-:S07]  /*00d0*/  UIADD3.X UR5, URZ, UR5, URZ, UP1, !UPT ;  /* 0x000000053f057290 */ /* 0x000fce0008ffe43f */
[----:B------:R0:W-:Y:S02]  /*00e0*/  UTMACCTL.PF [UR6] ;  /* 0x00000000060079b9 */ /* 0x0001e40008040000 */
[----:B------:R0:W-:Y:S02]  /*00f0*/  UTMACCTL.PF [UR4] ;  /* 0x00000000040079b9 */ /* 0x0001e40008040000 */
[----:B0-----:R-:W-:Y:S01]  /*0100*/  NOP ;  /* 0x0000000000007918 */ /* 0x001fe20000000000 */
.L_x_1:
[----:B------:R-:W-:Y:S05]  /*0110*/  BSYNC B0 ;  /* 0x0000000000007941 */ /* 0x000fea0003800000 */
.L_x_0:
[----:B------:R-:W-:Y:S01]  /*0120*/  VOTEU.ANY UP0, P0 ;  /* 0x00000000003f7886 */ /* 0x000fe20000000100 */
[----:B------:R-:W0:Y:S01]  /*0130*/  SHFL.IDX PT, R2, R0, RZ, 0x1f ;  /* 0x00001fff00027589 */ /* 0x000e2200000e0000 */
[----:B------:R-:W-:Y:S01]  /*0140*/  UMOV UR4, 0x80 ;  /* 0x0000008000047882 */ /* 0x000fe20000000000 */
[----:B------:R-:W-:Y:S01]  /*0150*/  UMOV UR7, 0x100 ;  /* 0x0000010000077882 */ /* 0x000fe20000000000 */
[----:B------:R-:W-:Y:S01]  /*0160*/  VOTEU.ANY UP1, P0 ;  /* 0x00000000003f7886 */ /* 0x000fe20000020100 */
[----:B------:R-:W1:Y:S01]  /*0170*/  @UP0 S2UR UR8, SR_CgaCtaId ;  /* 0x00000000000809c3 */ /* 0x000e620000008800 */
[----:B------:R-:W-:Y:S01]  /*0180*/  @UP0 UMOV UR6, 0x400 ;  /* 0x0000040000060882 */ /* 0x000fe20000000000 */
[----:B------:R-:W-:-:S04]  /*0190*/  @UP0 UIADD3 UR4, -UR4, 0x100000, URZ ;  /* 0x0010000004040890 */ /* 0x000fc8000fffe13f */
[----:B------:R-:W-:Y:S02]  /*01a0*/  @UP0 USHF.L.U32 UR5, UR4, 0xb, URZ ;  /* 0x0000000b04050899 */ /* 0x000fe4000800063f */
[----:B------:R-:W-:Y:S01]  /*01b0*/  @UP0 USHF.L.U32 UR4, UR4, 0x1, URZ ;  /* 0x0000000104040899 */ /* 0x000fe2000800063f */
[----:B0-----:R-:W-:Y:S02]  /*01c0*/  ISETP.NE.AND P1, PT, R2, RZ, PT ;  /* 0x000000ff0200720c */ /* 0x001fe40003f25270 */
[----:B------:R-:W-:Y:S01]  /*01d0*/  SHF.R.U32.HI R2, RZ, 0x7, R3 ;  /* 0x00000007ff027819 */ /* 0x000fe20000011603 */
[----:B-1----:R-:W-:Y:S02]  /*01e0*/  @UP0 ULEA UR8, UR8, UR6, 0x18 ;  /* 0x0000000608080291 */ /* 0x002fe4000f8ec03f */
[----:B------:R-:W-:-:S04]  /*01f0*/  @UP0 UIADD3 UR6, -UR7, 0x100000, URZ ;  /* 0x0010000007060890 */ /* 0x000fc8000fffe13f */
[----:B------:R-:W-:Y:S02]  /*0200*/  @UP0 USHF.L.U32 UR7, UR6, 0xb, URZ ;  /* 0x0000000b06070899 */ /* 0x000fe4000800063f */
[----:B------:R-:W-:Y:S01]  /*0210*/  @UP0 USHF.L.U32 UR6, UR6, 0x1, URZ ;  /* 0x0000000106060899 */ /* 0x000fe2000800063f */
[----:B------:R-:W-:Y:S01]  /*0220*/  VOTEU.ANY UP0, P0 ;  /* 0x00000000003f7886 */ /* 0x000fe20000000100 */
[----:B------:R-:W0:Y:S04]  /*0230*/  SHFL.IDX PT, R2, R2, RZ, 0x1f ;  /* 0x00001fff02027589 */ /* 0x000e2800000e0000 */
[----:B------:R-:W1:Y:S02]  /*0240*/  FENCE.VIEW.ASYNC.S ;  /* 0x00000000000073c6 */ /* 0x000e640000000000 */
[----:B-1----:R1:W2:Y:S04]  /*0250*/  @UP0 SYNCS.EXCH.64 URZ, [UR8+0x34800], UR4 ;  /* 0x03480004083f05b2 */ /* 0x0022a80008000100 */
[----:B------:R1:W3:Y:S01]  /*0260*/  @UP1 SYNCS.EXCH.64 URZ, [UR8+0x34820], UR6 ;  /* 0x03482006083f15b2 */ /* 0x0002e20008000100 */
[----:B------:R-:W-:Y:S05]  /*0270*/  @P1 BRA `(.L_x_2) ;  /* 0x0000000000481947 */ /* 0x000fea0003800000 */
[----:B-1----:R-:W1:Y:S01]  /*0280*/  S2UR UR5, SR_CgaCtaId ;  /* 0x00000000000579c3 */ /* 0x002e620000008800 */
[----:B------:R-:W-:Y:S01]  /*0290*/  UMOV UR4, 0x400 ;  /* 0x0000040000047882 */ /* 0x000fe20000000000 */
[----:B------:R-:W-:Y:S01]  /*02a0*/  UMOV UR6, 0x1 ;  /* 0x0000000100067882 */ /* 0x000fe20000000000 */
[----:B------:R-:W-:Y:S01]  /*02b0*/  UMOV UR7, 0x2 ;  /* 0x0000000200077882 */ /* 0x000fe20000000000 */
[----:B------:R-:W-:Y:S01]  /*02c0*/  ELECT P0, URZ, PT ;  /* 0x00000000003f782f */ /* 0x000fe20003800000 */
[----:B-1----:R-:W-:Y:S02]  /*02d0*/  ULEA UR8, UR5, UR4, 0x18 ;  /* 0x0000000405087291 */ /* 0x002fe4000f8ec03f */
[----:B------:R-:W-:-:S04]  /*02e0*/  UIADD3 UR4, -UR6, 0x100000, URZ ;  /* 0x0010000006047890 */ /* 0x000fc8000fffe13f */
[----:B------:R-:W-:Y:S02]  /*02f0*/  USHF.L.U32 UR5, UR4, 0xb, URZ ;  /* 0x0000000b04057899 */ /* 0x000fe4000800063f */
[----:B------:R-:W-:Y:S02]  /*0300*/  USHF.L.U32 UR4, UR4, 0x1, URZ ;  /* 0x0000000104047899 */ /* 0x000fe4000800063f */
[----:B------:R-:W-:-:S04]  /*0310*/  UIADD3 UR6, -UR7, 0x100000, URZ ;  /* 0x0010000007067890 */ /* 0x000fc8000fffe13f */
[----:B------:R-:W-:Y:S02]  /*0320*/  USHF.L.U32 UR7, UR6, 0xb, URZ ;  /* 0x0000000b06077899 */ /* 0x000fe4000800063f */
[----:B------:R-:W-:Y:S01]  /*0330*/  USHF.L.U32 UR6, UR6, 0x1, URZ ;  /* 0x0000000106067899 */ /* 0x000fe2000800063f */
[----:B------:R-:W1:Y:S03]  /*0340*/  FENCE.VIEW.ASYNC.S ;  /* 0x00000000000073c6 */ /* 0x000e660000000000 */
[----:B-1----:R4:W1:Y:S08]  /*0350*/  SYNCS.EXCH.64 URZ, [UR8+0x34830], UR4 ;  /* 0x03483004083f75b2 */ /* 0x0028700008000100 */
[----:B------:R4:W0:Y:S01]  /*0360*/  SYNCS.EXCH.64 URZ, [UR8+0x34840], UR6 ;  /* 0x03484006083f75b2 */ /* 0x0008220008000100 */
[----:B------:R4:W0:Y:S01]  /*0370*/  SYNCS.EXCH.64 URZ, [UR8+0x34838], UR4 ;  /* 0x03483804083f75b2 */ /* 0x0008220008000100 */
[----:B------:R4:W0:Y:S02]  /*0380*/  SYNCS.EXCH.64 URZ, [UR8+0x34848], UR6 ;  /* 0x03484806083f75b2 */ /* 0x0008240008000100 */
[----:B----4-:R-:W-:Y:S01]  /*0390*/  NOP ;  /* 0x0000000000007918 */ /* 0x010fe20000000000 */
.L_x_2:
[----:B------:R-:W4:Y:S01]  /*03a0*/  SHFL.IDX PT, R3, R0, RZ, 0x1f ;  /* 0x00001fff00037589 */ /* 0x000f2200000e0000 */
[----:B------:R-:W-:Y:S01]  /*03b0*/  NOP ;  /* 0x0000000000007918 */ /* 0x000fe20000000000 */
[----:B----4-:R-:W-:-:S13]  /*03c0*/  ISETP.NE.AND P0, PT, R3, RZ, PT ;  /* 0x000000ff0300720c */ /* 0x010fda0003f05270 */
        /* <DEDUP_REMOVED lines=19> */
.L_x_3:
[----:B------:R-:W4:Y:S01]  /*0500*/  SHFL.IDX PT, R3, R0, RZ, 0x1f ;  /* 0x00001fff00037589 */ /* 0x000f2200000e0000 */
[----:B------:R-:W-:Y:S01]  /*0510*/  NOP ;  /* 0x0000000000007918 */ /* 0x000fe20000000000 */
[----:B----4-:R-:W-:-:S13]  /*0520*/  ISETP.NE.AND P0, PT, R3, RZ, PT ;  /* 0x000000ff0300720c */ /* 0x010fda0003f05270 */
[----:B------:R-:W-:Y:S05]  /*0530*/  @P0 BRA `(.L_x_4) ;  /* 0x0000000000380947 */ /* 0x000fea0003800000 */
[----:B-1----:R-:W1:Y:S01]  /*0540*/  S2UR UR5, SR_CgaCtaId ;  /* 0x00000000000579c3 */ /* 0x002e620000008800 */
[----:B------:R-:W-:Y:S01]  /*0550*/  UMOV UR4, 0x400 ;  /* 0x0000040000047882 */ /* 0x000fe20000000000 */
[----:B------:R-:W-:Y:S01]  /*0560*/  UMOV UR7, 0x1 ;  /* 0x0000000100077882 */ /* 0x000fe20000000000 */
[----:B------:R-:W-:Y:S01]  /*0570*/  ELECT P0, URZ, PT ;  /* 0x00000000003f782f */ /* 0x000fe20003800000 */
[----:B-1----:R-:W-:Y:S02]  /*0580*/  ULEA UR6, UR5, UR4, 0x18 ;  /* 0x0000000405067291 */ /* 0x002fe4000f8ec03f */
[----:B------:R-:W-:-:S04]  /*0590*/  UIADD3 UR4, -UR7, 0x100000, URZ ;  /* 0x0010000007047890 */ /* 0x000fc8000fffe13f */
[----:B------:R-:W-:Y:S02]  /*05a0*/  USHF.L.U32 UR5, UR4, 0xb, URZ ;  /* 0x0000000b04057899 */ /* 0x000fe4000800063f */
[----:B------:R-:W-:Y:S01]  /*05b0*/  USHF.L.U32 UR4, UR4, 0x1, URZ ;  /* 0x0000000104047899 */ /* 0x000fe2000800063f */
[----:B------:R-:W1:Y:S11]  /*05c0*/  FENCE.VIEW.ASYNC.S ;  /* 0x00000000000073c6 */ /* 0x000e760000000000 */
[----:B-1----:R4:W1:Y:S01]  /*05d0*/  SYNCS.EXCH.64 URZ, [UR6+0x34870], UR4 ;  /* 0x03487004063f75b2 */ /* 0x0028620008000100 */
[----:B------:R4:W0:Y:S01]  /*05e0*/  SYNCS.EXCH.64 URZ, [UR6+0x34880], UR4 ;  /* 0x03488004063f75b2 */ /* 0x0008220008000100 */
[----:B------:R4:W0:Y:S01]  /*05f0*/  SYNCS.EXCH.64 URZ, [UR6+0x34878], UR4 ;  /* 0x03487804063f75b2 */ /* 0x0008220008000100 */
[----:B------:R4:W0:Y:S02]  /*0600*/  SYNCS.EXCH.64 URZ, [UR6+0x34888], UR4 ;  /* 0x03488804063f75b2 */ /* 0x0008240008000100 */
[----:B----4-:R-:W-:Y:S01]  /*0610*/  NOP ;  /* 0x0000000000007918 */ /* 0x010fe20000000000 */
.L_x_4:
        /* <DEDUP_REMOVED lines=22> */
.L_x_5:
        /* <DEDUP_REMOVED lines=22> */
.L_x_6:
[----:B0-----:R-:W-:Y:S01]  /*08e0*/  ISETP.NE.AND P0, PT, R2, RZ, PT ;  /* 0x000000ff0200720c */ /* 0x001fe20003f05270 */
[----:B------:R-:W-:Y:S01]  /*08f0*/  IMAD.MOV.U32 R2, RZ, RZ, 0x1 ;  /* 0x00000001ff027424 */ /* 0x000fe200078e00ff */
[----:B------:R-:W-:Y:S01]  /*0900*/  NOP ;  /* 0x0000000000007918 */ /* 0x000fe20000000000 */
[----:B------:R-:W-:Y:S01]  /*0910*/  ULDC.64 UR42, c[0x0][0x208] ;  /* 0x00008200002a7ab9 */ /* 0x000fe20000000a00 */
[----:B------:R-:W-:Y:S02]  /*0920*/  BSSY B6, `(.L_x_7) ;  /* 0x0000c47000067945 */ /* 0x000fe40003800000 */
[----:B------:R-:W-:-:S05]  /*0930*/  SEL R2, R2, 0x2, !P0 ;  /* 0x0000000202027807 */ /* 0x000fca0004000000 */
[----:B------:R0:W-:Y:S01]  /*0940*/  STL [R1+0x14], R2 ;  /* 0x0000140201007387 */ /* 0x0001e20000100800 */
[----:B-123--:R-:W-:Y:S06]  /*0950*/  BAR.SYNC.DEFER_BLOCKING 0x0 ;  /* 0x0000000000007b1d */ /* 0x00efec0000010000 */
[----:B------:R-:W-:Y:S05]  /*0960*/  @!P0 BRA `(.L_x_8) ;  /* 0x0000008400a08947 */ /* 0x000fea0003800000 */
.L_x_9:
[----:B------:R-:W-:-:S08]  /*0970*/  NOP ;  /* 0x0000000000007918 */ /* 0x000fd00000000000 */
[----:B------:R-:W1:Y:S02]  /*0980*/  USETMAXREG.TRY_ALLOC.CTAPOOL UP0, 0xf0 ;  /* 0x000000f0000079c8 */ /* 0x000e640008000600 */
[----:B-1----:R-:W-:-:S13]  /*0990*/  PLOP3.LUT P0, PT, PT, PT, UP0, 0x80, 0x0 ;  /* 0x000000000000781c */ /* 0x002fda0003f0f008 */
[----:B------:R-:W-:Y:S05]  /*09a0*/  @!P0 BRA `(.L_x_9) ;  /* 0xfffffffc00f08947 */ /* 0x000fea000383ffff */
[----:B0-----:R-:W0:Y:S08]  /*09b0*/  LDC R2, c[0x0][0xc50] ;  /* 0x00031400ff027b82 */ /* 0x001e300000000800 */
[----:B------:R-:W1:Y:S08]  /*09c0*/  S2UR UR4, SR_CTAID.Y ;  /* 0x00000000000479c3 */ /* 0x000e700000002600 */
[----:B------:R-:W2:Y:S08]  /*09d0*/  S2UR UR5, SR_CTAID.Z ;  /* 0x00000000000579c3 */ /* 0x000eb00000002700 */
[----:B------:R-:W-:Y:S06]  /*09e0*/  BAR.ARV 0x8, 0x180 ;  /* 0x0206000000007b1d */ /* 0x000fec0000002000 */
[----:B0-----:R-:W-:Y:S01]  /*09f0*/  ISETP.NE.AND P0, PT, R2, 0x1, PT ;  /* 0x000000010200780c */ /* 0x001fe20003f05270 */
[----:B-1----:R-:W-:-:S12]  /*0a00*/  IMAD.U32 R16, RZ, RZ, UR4 ;  /* 0x00000004ff107e24 */ /* 0x002fd8000f8e00ff */
[----:B------:R-:W0:Y:S08]  /*0a10*/  @P0 LDC R0, c[0x0][0xc54] ;  /* 0x00031500ff000b82 */ /* 0x000e300000000800 */
[----:B------:R-:W1:Y:S01]  /*0a20*/  @P0 LDC R3, c[0x0][0xc58] ;  /* 0x00031600ff030b82 */ /* 0x000e620000000800 */
[----:B0-----:R-:W-:-:S05]  /*0a30*/  @P0 IMAD.HI.U32 R0, R0, UR4, RZ ;  /* 0x0000000400000c27 */ /* 0x001fca000f8e00ff */
[----:B-1----:R-:W-:Y:S02]  /*0a40*/  @P0 SHF.R.U32.HI R16, RZ, R3, R0 ;  /* 0x00000003ff100219 */ /* 0x002fe40000011600 */
[----:B--2---:R-:W-:Y:S02]  /*0a50*/  ISETP.LE.AND P0, PT, RZ, UR5, PT ;  /* 0x00000005ff007c0c */ /* 0x004fe4000bf03270 */
[----:B------:R-:W-:-:S05]  /*0a60*/  IADD3 R3, -R16, RZ, RZ ;  /* 0x000000ff10037210 */ /* 0x000fca0007ffe1ff */
[----:B------:R-:W-:-:S06]  /*0a70*/  IMAD R2, R2, R3, UR4 ;  /* 0x0000000402027e24 */ /* 0x000fcc000f8e0203 */
[----:B------:R-:W-:Y:S05]  /*0a80*/  @!P0 BRA `(.L_x_10) ;  /* 0x000000c000c08947 */ /* 0x000fea0003800000 */
[----:B------:R-:W0:Y:S01]  /*0a90*/  LDC.64 R4, c[0x0][0x418] ;  /* 0x00010600ff047b82 */ /* 0x000e220000000a00 */
[----:B------:R-:W-:-:S07]  /*0aa0*/  LOP3.LUT R7, R2, 0xffff, RZ, 0xc0, !PT ;  /* 0x0000ffff02077812 */ /* 0x000fce00078ec0ff */
[----:B------:R-:W1:Y:S08]  /*0ab0*/  LDC R18, c[0x0][0x424] ;  /* 0x00010900ff127b82 */ /* 0x000e700000000800 */
[----:B------:R-:W2:Y:S01]  /*0ac0*/  LDC R3, c[0x0][0x2f0] ;  /* 0x0000bc00ff037b82 */ /* 0x000ea20000000800 */
[----:B0-----:R-:W-:-:S04]  /*0ad0*/  ISETP.NE.U32.AND P0, PT, R4, RZ, PT ;  /* 0x000000ff0400720c */ /* 0x001fc80003f05070 */
[----:B------:R-:W-:-:S04]  /*0ae0*/  ISETP.NE.AND.EX P0, PT, R5, RZ, PT, P0 ;  /* 0x000000ff0500720c */ /* 0x000fc80003f05300 */
[----:B-1----:R-:W-:-:S05]  /*0af0*/  SEL R18, R18, 0x1, P0 ;  /* 0x0000000112127807 */ /* 0x002fca0000000000 */
[----:B--2---:R-:W-:-:S04]  /*0b00*/  IMAD R18, R18, R3, RZ ;  /* 0x0000000312127224 */ /* 0x004fc800078e02ff */
[C---:B------:R-:W-:Y:S01]  /*0b10*/  VIADD R0, R18.reuse, 0x7f ;  /* 0x0000007f12007836 */ /* 0x040fe20000000000 */
[----:B------:R-:W-:-:S04]  /*0b20*/  ISETP.GE.AND P0, PT, R18, 0x1, PT ;  /* 0x000000011200780c */ /* 0x000fc80003f06270 */
[----:B------:R-:W-:-:S04]  /*0b30*/  SHF.R.S32.HI R3, RZ, 0x1f, R0 ;  /* 0x0000001fff037819 */ /* 0x000fc80000011400 */
[----:B------:R-:W-:Y:S01]  /*0b40*/  LEA.HI R3, R3, R0, RZ, 0x7 ;  /* 0x0000000003037211 */ /* 0x000fe200078f38ff */
[----:B------:R-:W-:-:S03]  /*0b50*/  IMAD.MOV.U32 R0, RZ, RZ, RZ ;  /* 0x000000ffff007224 */ /* 0x000fc600078e00ff */
[----:B------:R-:W-:Y:S01]  /*0b60*/  SHF.R.S32.HI R17, RZ, 0x7, R3 ;  /* 0x00000007ff117819 */ /* 0x000fe20000011403 */
[----:B------:R-:W-:Y:S06]  /*0b70*/  @!P0 BRA `(.L_x_11) ;  /* 0x0000000000788947 */ /* 0x000fec0003800000 */
[----:B------:R-:W-:-:S04]  /*0b80*/  SHF.R.U32.HI R0, RZ, 0x10, R2 ;  /* 0x00000010ff007819 */ /* 0x000fc80000011602 */
[----:B------:R-:W-:-:S13]  /*0b90*/  ISETP.NE.AND P0, PT, R0, RZ, PT ;  /* 0x000000ff0000720c */ /* 0x000fda0003f05270 */
[----:B------:R-:W0:Y:S02]  /*0ba0*/  @!P0 LDC R0, c[0x0][0x9f0] ;  /* 0x00027c00ff008b82 */ /* 0x000e240000000800 */
[-C--:B0-----:R-:W-:Y:S02]  /*0bb0*/  IABS R9, R0.reuse ;  /* 0x0000000000097213 */ /* 0x081fe40000000000 */
[----:B------:R-:W-:Y:S02]  /*0bc0*/  IADD3 R5, R17, -0x1, R0 ;  /* 0xffffffff11057810 */ /* 0x000fe40007ffe000 */
[----:B------:R-:W0:Y:S01]  /*0bd0*/  I2F.RP R4, R9 ;  /* 0x0000000900047306 */ /* 0x000e220000209400 */
[----:B------:R-:W-:-:S05]  /*0be0*/  IABS R8, R0 ;  /* 0x0000000000087213 */ /* 0x000fca0000000000 */
[----:B------:R-:W-:Y:S02]  /*0bf0*/  IMAD.MOV R8, RZ, RZ, -R8 ;  /* 0x000000ffff087224 */ /* 0x000fe400078e0a08 */
[----:B0-----:R-:W0:Y:S02]  /*0c00*/  MUFU.RCP R4, R4 ;  /* 0x0000000400047308 */ /* 0x001e240000001000 */
[----:B0-----:R-:W-:Y:S01]  /*0c10*/  VIADD R2, R4, 0xffffffe ;  /* 0x0ffffffe04027836 */ /* 0x001fe20000000000 */
[----:B------:R-:W-:Y:S02]  /*0c20*/  IABS R4, R5 ;  /* 0x0000000500047213 */ /* 0x000fe40000000000 */
[----:B------:R-:W-:-:S03]  /*0c30*/  LOP3.LUT R5, R5, R0, RZ, 0x3c, !PT ;  /* 0x0000000005057212 */ /* 0x000fc600078e3cff */
[----:B------:R0:W1:Y:S01]  /*0c40*/  F2I.FTZ.U32.TRUNC.NTZ R3, R2 ;  /* 0x0000000200037305 */ /* 0x000062000021f000 */
[----:B------:R-:W-:Y:S01]  /*0c50*/  ISETP.GE.AND P2, PT, R5, RZ, PT ;  /* 0x000000ff0500720c */ /* 0x000fe20003f46270 */
[----:B0-----:R-:W-:Y:S01]  /*0c60*/  IMAD.MOV.U32 R2, RZ, RZ, RZ ;  /* 0x000000ffff027224 */ /* 0x001fe200078e00ff */
[----:B-1----:R-:W-:-:S05]  /*0c70*/  IADD3 R6, RZ, -R3, RZ ;  /* 0x80000003ff067210 */ /* 0x002fca0007ffe0ff */
[----:B------:R-:W-:-:S04]  /*0c80*/  IMAD R11, R6, R9, RZ ;  /* 0x00000009060b7224 */ /* 0x000fc800078e02ff */
[----:B------:R-:W-:-:S04]  /*0c90*/  IMAD.HI.U32 R3, R3, R11, R2 ;  /* 0x0000000b03037227 */ /* 0x000fc800078e0002 */
[----:B------:R-:W-:Y:S02]  /*0ca0*/  IMAD.MOV.U32 R2, RZ, RZ, R8 ;  /* 0x000000ffff027224 */ /* 0x000fe400078e0008 */
[----:B------:R-:W-:-:S04]  /*0cb0*/  IMAD.HI.U32 R3, R3, R4, RZ ;  /* 0x0000000403037227 */ /* 0x000fc800078e00ff */
[----:B------:R-:W-:-:S05]  /*0cc0*/  IMAD R2, R3, R2, R4 ;  /* 0x0000000203027224 */ /* 0x000fca00078e0204 */
[----:B------:R-:W-:-:S13]  /*0cd0*/  ISETP.GT.U32.AND P1, PT, R9, R2, PT ;  /* 0x000000020900720c */ /* 0x000fda0003f24070 */
[-C--:B------:R-:W-:Y:S01]  /*0ce0*/  @!P1 IADD3 R2, R2, -R9.reuse, RZ ;  /* 0x8000000902029210 */ /* 0x080fe20007ffe0ff */
[----:B------:R-:W-:Y:S01]  /*0cf0*/  @!P1 VIADD R3, R3, 0x1 ;  /* 0x0000000103039836 */ /* 0x000fe20000000000 */
[----:B------:R-:W-:Y:S02]  /*0d00*/  ISETP.NE.AND P1, PT, R0, RZ, PT ;  /* 0x000000ff0000720c */ /* 0x000fe40003f25270 */
[----:B------:R-:W-:-:S13]  /*0d10*/  ISETP.GE.U32.AND P0, PT, R2, R9, PT ;  /* 0x000000090200720c */ /* 0x000fda0003f06070 */
[----:B------:R-:W-:-:S04]  /*0d20*/  @P0 VIADD R3, R3, 0x1 ;  /* 0x0000000103030836 */ /* 0x000fc80000000000 */
[----:B------:R-:W-:Y:S01]  /*0d30*/  @!P2 IMAD.MOV R3, RZ, RZ, -R3 ;  /* 0x000000ffff03a224 */ /* 0x000fe200078e0a03 */
[----:B------:R-:W-:-:S04]  /*0d40*/  @!P1 LOP3.LUT R3, RZ, R0, RZ, 0x33, !PT ;  /* 0x00000000ff039212 */ /* 0x000fc800078e33ff */
[----:B------:R-:W-:-:S07]  /*0d50*/  MOV R0, R3 ;  /* 0x0000000300007202 */ /* 0x000fce0000000f00 */
.L_x_11:
[----:B------:R-:W0:Y:S01]  /*0d60*/  S2R R3, SR_TID.X ;  /* 0x0000000000037919 */ /* 0x000e220000002100 */
[-C--:B------:R-:W-:Y:S01]  /*0d70*/  IMAD R2, R7, R0.reuse, RZ ;  /* 0x0000000007027224 */ /* 0x080fe200078e02ff */
[----:B------:R-:W-:Y:S02]  /*0d80*/  PLOP3.LUT P0, PT, PT, PT, PT, 0x80, 0x0 ;  /* 0x000000000000781c */ /* 0x000fe40003f0f070 */
[----:B------:R-:W-:Y:S02]  /*0d90*/  CS2R R86, SRZ ;  /* 0x0000000000567805 */ /* 0x000fe4000001ff00 */
[----:B------:R-:W-:Y:S02]  /*0da0*/  CS2R R84, SRZ ;  /* 0x0000000000547805 */ /* 0x000fe4000001ff00 */
[----:B------:R-:W-:Y:S02]  /*0db0*/  CS2R R82, SRZ ;  /* 0x0000000000527805 */ /* 0x000fe4000001ff00 */
[----:B------:R-:W-:Y:S01]  /*0dc0*/  VIADDMNMX R17, R2, R0, R17, PT ;  /* 0x0000000002117246 */ /* 0x000fe20003800111 */
[----:B------:R-:W-:Y:S01]  /*0dd0*/  IMAD.MOV.U32 R0, RZ, RZ, RZ ;  /* 0x000000ffff007224 */ /* 0x000fe200078e00ff */
[----:B------:R-:W-:-:S02]  /*0de0*/  CS2R R80, SRZ ;  /* 0x0000000000507805 */ /* 0x000fc4000001ff00 */
[----:B------:R-:W-:Y:S02]  /*0df0*/  CS2R R78, SRZ ;  /* 0x00000000004e7805 */ /* 0x000fe4000001ff00 */
[----:B------:R-:W-:Y:S02]  /*0e00*/  ISETP.GT.AND P1, PT, R17, R2, PT ;  /* 0x000000021100720c */ /* 0x000fe40003f24270 */
[----:B------:R-:W-:Y:S02]  /*0e10*/  CS2R R76, SRZ ;  /* 0x00000000004c7805 */ /* 0x000fe4000001ff00 */
[----:B------:R-:W-:Y:S02]  /*0e20*/  CS2R R74, SRZ ;  /* 0x00000000004a7805 */ /* 0x000fe4000001ff00 */
[----:B------:R-:W-:Y:S02]  /*0e30*/  CS2R R72, SRZ ;  /* 0x0000000000487805 */ /* 0x000fe4000001ff00 */
[----:B------:R-:W-:-:S02]  /*0e40*/  CS2R R70, SRZ ;  /* 0x0000000000467805 */ /* 0x000fc4000001ff00 */
[----:B------:R-:W-:Y:S02]  /*0e50*/  CS2R R68, SRZ ;  /* 0x0000000000447805 */ /* 0x000fe4000001ff00 */
[----:B------:R-:W-:Y:S02]  /*0e60*/  CS2R R66, SRZ ;  /* 0x0000000000427805 */ /* 0x000fe4000001ff00 */
        /* <DEDUP_REMOVED lines=14> */
[----:B------:R-:W-:Y:S01]  /*0f50*/  CS2R R36, SRZ ;  /* 0x0000000000247805 */ /* 0x000fe2000001ff00 */
[----:B0-----:R-:W-:Y:S01]  /*0f60*/  VIADD R19, R3, 0xffffff80 ;  /* 0xffffff8003137836 */ /* 0x001fe20000000000 */
[----:B------:R-:W-:Y:S01]  /*0f70*/  CS2R R34, SRZ ;  /* 0x0000000000227805 */ /* 0x000fe2000001ff00 */
[----:B------:R-:W-:Y:S01]  /*0f80*/  IMAD.MOV.U32 R3, RZ, RZ, RZ ;  /* 0x000000ffff037224 */ /* 0x000fe200078e00ff */
[----:B------:R-:W-:-:S02]  /*0f90*/  CS2R R32, SRZ ;  /* 0x0000000000207805 */ /* 0x000fc4000001ff00 */
[----:B------:R-:W-:Y:S02]  /*0fa0*/  CS2R R30, SRZ ;  /* 0x00000000001e7805 */ /* 0x000fe4000001ff00 */
[----:B------:R-:W-:Y:S02]  /*0fb0*/  CS2R R28, SRZ ;  /* 0x00000000001c7805 */ /* 0x000fe4000001ff00 */
[----:B------:R-:W-:Y:S02]  /*0fc0*/  CS2R R26, SRZ ;  /* 0x00000000001a7805 */ /* 0x000fe4000001ff00 */
[----:B------:R-:W-:Y:S01]  /*0fd0*/  CS2R R24, SRZ ;  /* 0x0000000000187805 */ /* 0x000fe2000001ff00 */
[----:B------:R-:W-:Y:S06]  /*0fe0*/  @!P1 BRA `(.L_x_12) ;  /* 0x0000006400e49947 */ /* 0x000fec0003800000 */
[----:B------:R-:W-:Y:S01]  /*0ff0*/  SHF.R.S32.HI R0, RZ, 0x1f, R19 ;  /* 0x0000001fff007819 */ /* 0x000fe20000011413 */
[----:B------:R-:W0:Y:S01]  /*1000*/  S2UR UR6, SR_CgaCtaId ;  /* 0x00000000000679c3 */ /* 0x000e220000008800 */
[----:B------:R-:W-:Y:S02]  /*1010*/  UMOV UR36, 0x400 ;  /* 0x0000040000247882 */ /* 0x000fe40000000000 */
[----:B------:R-:W-:-:S04]  /*1020*/  LEA.HI R22, R0, R19, RZ, 0x7 ;  /* 0x0000001300167211 */ /* 0x000fc800078f38ff */
[----:B------:R-:W-:-:S06]  /*1030*/  SHF.R.S32.HI R0, RZ, 0x7, R22 ;  /* 0x00000007ff007819 */ /* 0x000fcc0000011416 */
[----:B------:R-:W1:Y:S01]  /*1040*/  SHFL.IDX PT, R0, R0, RZ, 0x1f ;  /* 0x00001fff00007589 */ /* 0x000e6200000e0000 */
[----:B0-----:R-:W-:-:S04]  /*1050*/  ULEA UR36, UR6, UR36, 0x18 ;  /* 0x0000002406247291 */ /* 0x001fc8000f8ec03f */
[----:B------:R-:W-:-:S04]  /*1060*/  UIADD3 UR6, UR36, 0x10400, URZ ;  /* 0x0001040024067890 */ /* 0x000fc8000fffe03f */
[----:B------:R-:W-:Y:S01]  /*1070*/  ULOP3.LUT UP0, URZ, UR6, 0x3ff, URZ, 0xc0, !UPT ;  /* 0x000003ff063f7892 */ /* 0x000fe2000f80c03f */
[----:B-1----:R-:W-:-:S05]  /*1080*/  R2UR UR4, R0 ;  /* 0x00000000000472ca */ /* 0x002fca00000e0000 */
[----:B------:R-:W-:-:S08]  /*1090*/  PLOP3.LUT P0, PT, PT, PT, UP0, 0x80, 0x0 ;  /* 0x000000000000781c */ /* 0x000fd00003f0f008 */
[----:B------:R-:W-:-:S04]  /*10a0*/  ULEA.HI UR5, UR4, UR4, URZ, 0x1 ;  /* 0x0000000404057291 */ /* 0x000fc8000f8f083f */
[----:B------:R-:W-:-:S04]  /*10b0*/  ULOP3.LUT UR5, UR5, 0x1e, URZ, 0xc0, !UPT ;  /* 0x0000001e05057892 */ /* 0x000fc8000f8ec03f */
[----:B------:R-:W-:-:S04]  /*10c0*/  UIADD3 UR5, UR4, -UR5, URZ ;  /* 0x8000000504057290 */ /* 0x000fc8000fffe03f */
[----:B------:R-:W-:-:S04]  /*10d0*/  ULEA UR5, UR5, UR6, 0xd ;  /* 0x0000000605057291 */ /* 0x000fc8000f8e683f */
[----:B------:R-:W-:-:S04]  /*10e0*/  USHF.R.U32.HI UR5, URZ, 0x4, UR5 ;  /* 0x000000043f057899 */ /* 0x000fc80008011605 */
[----:B------:R-:W-:Y:S01]  /*10f0*/  ULOP3.LUT UR37, UR5, 0x3fff, URZ, 0xc0, !UPT ;  /* 0x00003fff05257892 */ /* 0x000fe2000f8ec03f */
[----:B------:R-:W-:Y:S11]  /*1100*/  @!P0 BRA `(.L_x_13) ;  /* 0x0000000000408947 */ /* 0x000ff60003800000 */
[----:B------:R-:W-:Y:S01]  /*1110*/  MOV R0, 0x0 ;  /* 0x0000000000007802 */ /* 0x000fe20000000f00 */
[----:B------:R-:W-:Y:S01]  /*1120*/  ULDC.64 UR4, c[0x4][0x118] ;  /* 0x0100460000047ab9 */ /* 0x000fe20000000a00 */
[----:B------:R-:W-:Y:S01]  /*1130*/  ULDC.64 UR6, c[0x4][0x98] ;  /* 0x0100260000067ab9 */ /* 0x000fe20000000a00 */
[----:B------:R-:W-:Y:S01]  /*1140*/  MOV R4, UR4 ;  /* 0x0000000400047c02 */ /* 0x000fe20008000f00 */
[----:B------:R0:W1:Y:S01]  /*1150*/  LDC.64 R14, c[0x4][R0] ;  /* 0x01000000000e7b82 */ /* 0x0000620000000a00 */
[----:B------:R-:W-:Y:S01]  /*1160*/  IMAD.U32 R5, RZ, RZ, UR5 ;  /* 0x00000005ff057e24 */ /* 0x000fe2000f8e00ff */
[----:B------:R-:W-:Y:S01]  /*1170*/  ULDC.64 UR4, c[0x4][0x120] ;  /* 0x0100480000047ab9 */ /* 0x000fe20000000a00 */
[----:B------:R-:W-:Y:S01]  /*1180*/  MOV R10, UR6 ;  /* 0x00000006000a7c02 */ /* 0x000fe20008000f00 */
[----:B------:R-:W-:Y:S01]  /*1190*/  IMAD.U32 R6, RZ, RZ, UR4 ;  /* 0x00000004ff067e24 */ /* 0x000fe2000f8e00ff */
[----:B------:R-:W-:Y:S01]  /*11a0*/  MOV R13, RZ ;  /* 0x000000ff000d7202 */ /* 0x000fe20000000f00 */
[----:B------:R-:W-:-:S02]  /*11b0*/  IMAD.U32 R7, RZ, RZ, UR5 ;  /* 0x00000005ff077e24 */ /* 0x000fc4000f8e00ff */
[----:B------:R-:W-:Y:S02]  /*11c0*/  IMAD.U32 R11, RZ, RZ, UR7 ;  /* 0x00000007ff0b7e24 */ /* 0x000fe4000f8e00ff */
[----:B------:R-:W-:Y:S02]  /*11d0*/  IMAD.MOV.U32 R8, RZ, RZ, 0x70 ;  /* 0x00000070ff087424 */ /* 0x000fe400078e00ff */
[----:B0-----:R-:W-:-:S07]  /*11e0*/  IMAD.MOV.U32 R12, RZ, RZ, 0x1 ;  /* 0x00000001ff0c7424 */ /* 0x001fce00078e00ff */
[----:B------:R-:W-:-:S07]  /*11f0*/  LEPC R20, `(.L_x_13) ;  /* 0x000000001014794e */ /* 0x000fce0000000000 */
[----:B-1----:R-:W-:Y:S05]  /*1200*/  CALL.ABS.NOINC R14 ;  /* 0x000000000e007343 */ /* 0x002fea0003c00000 */
.L_x_13:
[----:B------:R-:W2:Y:S01]  /*1210*/  LDL.LU R20, [R1+0x14] ;  /* 0x0000140001147983 */ /* 0x000ea20000300800 */
[----:B------:R-:W-:-:S04]  /*1220*/  SHF.L.U32 R3, RZ, 0x1f, RZ ;  /* 0x0000001fff037819 */ /* 0x000fc800000006ff */
[----:B------:R-:W0:Y:S01]  /*1230*/  SYNCS.PHASECHK.TRANS64.TRYWAIT P1, [UR36+0x34800], R3 ;  /* 0x03480003ff0075a7 */ /* 0x000e220008020164 */
[----:B--2---:R-:W-:-:S04]  /*1240*/  LOP3.LUT R0, R20, 0x1, RZ, 0xfc, !PT ;  /* 0x0000000114007812 */ /* 0x004fc800078efcff */
[----:B------:R-:W-:Y:S01]  /*1250*/  ISETP.NE.AND P0, PT, R0, 0x3, PT ;  /* 0x000000030000780c */ /* 0x000fe20003f05270 */
[----:B0-----:R-:W-:-:S12]  /*1260*/  @!P1 BRA `(.L_x_14) ;  /* 0x000000b800d09947 */ /* 0x001fd80003800000 */
.L_x_121:
[----:B------:R-:W-:Y:S05]  /*1270*/  @!P0 BRA `(.L_x_15) ;  /* 0x0000000000048947 */ /* 0x000fea0003800000 */
[----:B------:R-:W-:Y:S01]  /*1280*/  BPT.TRAP 0x1 ;  /* 0x000000040000795c */ /* 0x000fe20000300000 */
.L_x_15:
[----:B------:R1:W2:Y:S01]  /*1290*/  SYNCS.PHASECHK.TRANS64.TRYWAIT P2, [UR36+0x34830], R3 ;  /* 0x03483003ff0075a7 */ /* 0x0002a20008040164 */
[----:B------:R-:W-:Y:S05]  /*12a0*/  @!P0 BRA `(.L_x_16) ;  /* 0x0000000000048947 */ /* 0x000fea0003800000 */
[----:B------:R-:W-:Y:S01]  /*12b0*/  BPT.TRAP 0x1 ;  /* 0x000000040000795c */ /* 0x000fe20000300000 */
.L_x_16:
[----:B0-----:R-:W0:Y:S01]  /*12c0*/  S2R R0, SR_TID.X ;  /* 0x0000000000007919 */ /* 0x001e220000002100 */
[----:B------:R-:W-:Y:S01]  /*12d0*/  IMAD.U32 R4, RZ, RZ, UR37 ;  /* 0x00000025ff047e24 */ /* 0x000fe2000f8e00ff */
[----:B0-----:R-:W-:-:S04]  /*12e0*/  LOP3.LUT R0, R0, 0x7f, RZ, 0xc0, !PT ;  /* 0x0000007f00007812 */ /* 0x001fc800078ec0ff */
[----:B------:R-:W-:Y:S01]  /*12f0*/  ISETP.NE.AND P1, PT, R0, RZ, PT ;  /* 0x000000ff0000720c */ /* 0x000fe20003f25270 */
[----:B--2---:R-:W-:-:S12]  /*1300*/  @P2 BRA `(.L_x_17) ;  /* 0x0000000000082947 */ /* 0x004fd80003800000 */
[----:B------:R-:W0:Y:S02]  /*1310*/  SYNCS.PHASECHK.TRANS64.TRYWAIT P2, [UR36+0x34830], R3 ;  /* 0x03483003ff0075a7 */ /* 0x000e240008040164 */
[----:B0-----:R-:W-:Y:S05]  /*1320*/  @!P2 BRA `(.L_x_18) ;  /* 0x000000b800b8a947 */ /* 0x001fea0003800000 */
.L_x_17:
[----:B------:R-:W-:Y:S05]  /*1330*/  WARPSYNC.ALL ;  /* 0x0000000000007948 */ /* 0x000fea0003800000 */
[----:B0-----:R-:W-:Y:S01]  /*1340*/  IMAD.MOV.U32 R0, RZ, RZ, RZ ;  /* 0x000000ffff007224 */ /* 0x001fe200078e00ff */
[----:B------:R-:W-:Y:S01]  /*1350*/  LOP3.LUT R4, R4, 0x10000, RZ, 0xfc, !PT ;  /* 0x0001000004047812 */ /* 0x000fe200078efcff */
[----:B------:R-:W-:Y:S01]  /*1360*/  IMAD.MOV.U32 R151, RZ, RZ, RZ ;  /* 0x000000ffff977224 */ /* 0x000fe200078e00ff */
[----:B------:R-:W-:Y:S01]  /*1370*/  MOV R5, 0x40000040 ;  /* 0x4000004000057802 */ /* 0x000fe20000000f00 */
[----:B------:R-:W-:Y:S01]  /*1380*/  UIADD3 UR4, UR36, 0x1c400, URZ ;  /* 0x0001c40024047890 */ /* 0x000fe2000fffe03f */
[C---:B------:R-:W-:Y:S01]  /*1390*/  R2UR UR8, R4.reuse ;  /* 0x00000000040872ca */ /* 0x040fe200000e0000 */
[----:B------:R-:W-:Y:S01]  /*13a0*/  WARPGROUP.ARRIVE ;  /* 0x00000000000079c5 */ /* 0x000fe20000000000 */
[----:B------:R-:W-:Y:S01]  /*13b0*/  R2UR UR9, R5 ;  /* 0x00000000050972ca */ /* 0x000fe200000e0000 */
[----:B------:R-:W-:Y:S01]  /*13c0*/  USHF.R.U32.HI UR4, URZ, 0x4, UR4 ;  /* 0x000000043f047899 */ /* 0x000fe20008011604 */
[----:B------:R-:W-:Y:S01]  /*13d0*/  R2UR UR6, R4 ;  /* 0x00000000040672ca */ /* 0x000fe200000e0000 */
[----:B------:R-:W-:Y:S01]  /*13e0*/  UMOV UR11, 0x40000040 ;  /* 0x40000040000b7882 */ /* 0x000fe20000000000 */
[----:B------:R-:W-:Y:S01]  /*13f0*/  UMOV UR5, 0x40000040 ;  /* 0x4000004000057882 */ /* 0x000fe20000000000 */
[----:B------:R-:W-:Y:S01]  /*1400*/  ULOP3.LUT UR4, UR4, 0x3fff, URZ, 0xc0, !UPT ;  /* 0x00003fff04047892 */ /* 0x000fe2000f8ec03f */
[----:B------:R-:W-:Y:S01]  /*1410*/  LOP3.LUT R22, R22, 0xffffff80, RZ, 0xc0, !PT ;  /* 0xffffff8016167812 */ /* 0x000fe200078ec0ff */
[----:B------:R-:W-:Y:S01]  /*1420*/  UMOV UR13, 0x40000040 ;  /* 0x40000040000d7882 */ /* 0x000fe20000000000 */
[----:B------:R-:W-:Y:S01]  /*1430*/  UMOV UR15, 0x40000040 ;  /* 0x40000040000f7882 */ /* 0x000fe20000000000 */
[----:B------:R-:W-:Y:S01]  /*1440*/  ULOP3.LUT UR38, UR4, 0x10000, URZ, 0xfc, !UPT ;  /* 0x0001000004267892 */ /* 0x000fe2000f8efc3f */
[----:B------:R-:W-:Y:S01]  /*1450*/  IMAD.MOV.U32 R10, RZ, RZ, -0x2 ;  /* 0xfffffffeff0a7424 */ /* 0x000fe200078e00ff */
[----:B------:R-:W-:Y:S01]  /*1460*/  UMOV UR17, 0x40000040 ;  /* 0x4000004000117882 */ /* 0x000fe20000000000 */
[----:B------:R-:W-:Y:S01]  /*1470*/  UMOV UR19, 0x40000040 ;  /* 0x4000004000137882 */ /* 0x000fe20000000000 */
[----:B------:R-:W-:Y:S01]  /*1480*/  UIADD3 UR14, UR38, 0x6, URZ ;  /* 0x00000006260e7890 */ /* 0x000fe2000fffe03f */
[----:B------:R-:W-:Y:S01]  /*1490*/  IMAD.IADD R22, R19, 0x1, -R22 ;  /* 0x0000000113167824 */ /* 0x000fe200078e0a16 */
[----:B------:R-:W-:Y:S01]  /*14a0*/  UIADD3 UR4, UR6, 0x2, URZ ;  /* 0x0000000206047890 */ /* 0x000fe2000fffe03f */
[----:B------:R-:W-:Y:S01]  /*14b0*/  P2R R11, PR, RZ, 0x1 ;  /* 0x00000001ff0b7803 */ /* 0x000fe20000000000 */
[----:B------:R-:W-:Y:S01]  /*14c0*/  UMOV UR10, UR38 ;  /* 0x00000026000a7c82 */ /* 0x000fe20008000000 */
[----:B------:R-:W-:Y:S01]  /*14d0*/  UIADD3 UR12, UR6, 0x6, URZ ;  /* 0x00000006060c7890 */ /* 0x000fe2000fffe03f */
[----:B------:R-:W-:Y:S01]  /*14e0*/  HGMMA.64x128x16.F32.BF16 R24, gdesc[UR8], RZ, !UPT, gsb0 ;  /* 0x01e00000081879f0 */ /* 0x000fe2000c0018ff */
[----:B------:R-:W-:Y:S01]  /*14f0*/  UIADD3 UR10, UR38, 0x2, URZ ;  /* 0x00000002260a7890 */ /* 0x000fe2000fffe03f */
[----:B------:R-:W-:Y:S01]  /*1500*/  SHF.R.S32.HI R7, RZ, 0x1f, R22 ;  /* 0x0000001fff077819 */ /* 0x000fe20000011416 */
[----:B------:R-:W-:Y:S01]  /*1510*/  UMOV UR8, UR4 ;  /* 0x0000000400087c82 */ /* 0x000fe20008000000 */
[----:B------:R-:W-:Y:S01]  /*1520*/  UMOV UR9, UR5 ;  /* 0x0000000500097c82 */ /* 0x000fe20008000000 */
[----:B------:R-:W-:Y:S01]  /*1530*/  UMOV UR11, 0x40000040 ;  /* 0x40000040000b7882 */ /* 0x000fe20000000000 */
[----:B------:R-:W-:Y:S01]  /*1540*/  UIADD3 UR16, UR6, 0x400, URZ ;  /* 0x0000040006107890 */ /* 0x000fe2000fffe03f */
[----:B------:R-:W-:Y:S01]  /*1550*/  LEA.HI R7, R7, R22, RZ, 0x2 ;  /* 0x0000001607077211 */ /* 0x000fe200078f10ff */
[----:B------:R-:W-:Y:S01]  /*1560*/  UIADD3 UR18, UR38, 0x400, URZ ;  /* 0x0000040026127890 */ /* 0x000fe2000fffe03f */
[----:B------:R-:W-:Y:S01]  /*1570*/  MOV R150, R151 ;  /* 0x0000009700967202 */ /* 0x000fe20000000f00 */
[----:B------:R-:W-:Y:S01]  /*1580*/  UIADD3 UR20, UR6, 0x402, URZ ;  /* 0x0000040206147890 */ /* 0x000fe2000fffe03f */
[----:B------:R-:W-:Y:S01]  /*1590*/  LOP3.LUT R7, R7, 0x7ffffffc, RZ, 0xc0, !PT ;  /* 0x7ffffffc07077812 */ /* 0x000fe200078ec0ff */
[----:B------:R-:W-:Y:S01]  /*15a0*/  UIADD3 UR22, UR38, 0x402, URZ ;  /* 0x0000040226167890 */ /* 0x000fe2000fffe03f */
[----:B------:R-:W-:Y:S01]  /*15b0*/  IMAD.MOV.U32 R149, RZ, RZ, R151 ;  /* 0x000000ffff957224 */ /* 0x000fe200078e0097 */
[----:B------:R-:W-:Y:S01]  /*15c0*/  UMOV UR21, 0x40000040 ;  /* 0x4000004000157882 */ /* 0x000fe20000000000 */
[----:B------:R-:W-:Y:S01]  /*15d0*/  UMOV UR23, 0x40000040 ;  /* 0x4000004000177882 */ /* 0x000fe20000000000 */
[----:B------:R-:W-:Y:S01]  /*15e0*/  UIADD3 UR24, UR6, 0x404, URZ ;  /* 0x0000040406187890 */ /* 0x000fe2000fffe03f */
[----:B------:R-:W-:Y:S01]  /*15f0*/  IMAD.IADD R7, R22, 0x1, -R7 ;  /* 0x0000000116077824 */ /* 0x000fe200078e0a07 */
[----:B------:R-:W-:Y:S01]  /*1600*/  UIADD3 UR26, UR38, 0x404, URZ ;  /* 0x00000404261a7890 */ /* 0x000fe2000fffe03f */
[--C-:B------:R-:W-:Y:S01]  /*1610*/  IMAD.MOV.U32 R148, RZ, RZ, R151.reuse ;  /* 0x000000ffff947224 */ /* 0x100fe200078e0097 */
[----:B------:R-:W-:Y:S01]  /*1620*/  UMOV UR25, 0x40000040 ;  /* 0x4000004000197882 */ /* 0x000fe20000000000 */
[----:B------:R-:W-:Y:S01]  /*1630*/  UMOV UR27, 0x40000040 ;  /* 0x40000040001b7882 */ /* 0x000fe20000000000 */
[----:B------:R-:W-:Y:S01]  /*1640*/  UIADD3 UR28, UR6, 0x406, URZ ;  /* 0x00000406061c7890 */ /* 0x000fe2000fffe03f */
[----:B------:R-:W-:Y:S01]  /*1650*/  IMAD R7, R7, R10, 0x80 ;  /* 0x0000008007077424 */ /* 0x000fe200078e020a */
[----:B------:R-:W-:Y:S01]  /*1660*/  UIADD3 UR30, UR38, 0x406, URZ ;  /* 0x00000406261e7890 */ /* 0x000fe2000fffe03f */
[--C-:B------:R-:W-:Y:S01]  /*1670*/  IMAD.MOV.U32 R147, RZ, RZ, R151.reuse ;  /* 0x000000ffff937224 */ /* 0x100fe200078e0097 */
[----:B------:R-:W-:Y:S01]  /*1680*/  UMOV UR29, 0x40000040 ;  /* 0x40000040001d7882 */ /* 0x000fe20000000000 */
[----:B------:R-:W-:Y:S01]  /*1690*/  UMOV UR31, 0x40000040 ;  /* 0x40000040001f7882 */ /* 0x000fe20000000000 */
[----:B------:R-:W-:Y:S01]  /*16a0*/  UIADD3 UR32, UR6, 0x800, URZ ;  /* 0x0000080006207890 */ /* 0x000fe2000fffe03f */
[----:B------:R-:W-:Y:S01]  /*16b0*/  IADD3 R18, R18, R7, RZ ;  /* 0x0000000712127210 */ /* 0x000fe20007ffe0ff */
[----:B------:R-:W-:Y:S01]  /*16c0*/  UIADD3 UR34, UR38, 0x800, URZ ;  /* 0x0000080026227890 */ /* 0x000fe2000fffe03f */
[----:B------:R-:W-:Y:S01]  /*16d0*/  MOV R146, R151 ;  /* 0x0000009700927202 */ /* 0x000fe20000000f00 */
[----:B------:R-:W-:Y:S01]  /*16e0*/  UMOV UR33, 0x40000040 ;  /* 0x4000004000217882 */ /* 0x000fe20000000000 */
[----:B------:R-:W-:Y:S01]  /*16f0*/  UMOV UR35, 0x40000040 ;  /* 0x4000004000237882 */ /* 0x000fe20000000000 */
[----:B------:R-:W-:Y:S01]  /*1700*/  UIADD3 UR44, UR6, 0x802, URZ ;  /* 0x00000802062c7890 */ /* 0x000fe2000fffe03f */
[----:B------:R-:W-:Y:S01]  /*1710*/  IMAD R7, R17, -0x80, R18 ;  /* 0xffffff8011077824 */ /* 0x000fe200078e0212 */
[----:B------:R-:W-:Y:S01]  /*1720*/  UIADD3 UR46, UR38, 0x802, URZ ;  /* 0x00000802262e7890 */ /* 0x000fe2000fffe03f */
[--C-:B------:R-:W-:Y:S01]  /*1730*/  IMAD.MOV.U32 R145, RZ, RZ, R151.reuse ;  /* 0x000000ffff917224 */ /* 0x100fe200078e0097 */
[----:B------:R-:W-:Y:S01]  /*1740*/  UMOV UR45, 0x40000040 ;  /* 0x40000040002d7882 */ /* 0x000fe20000000000 */
[----:B------:R-:W-:Y:S01]  /*1750*/  UMOV UR47, 0x40000040 ;  /* 0x40000040002f7882 */ /* 0x000fe20000000000 */
[----:B------:R-:W-:Y:S01]  /*1760*/  UIADD3 UR48, UR6, 0x804, URZ ;  /* 0x0000080406307890 */ /* 0x000fe2000fffe03f */
[C---:B------:R-:W-:Y:S01]  /*1770*/  ISETP.GT.AND P2, PT, R7.reuse, RZ, PT ;  /* 0x000000ff0700720c */ /* 0x040fe20003f44270 */
[----:B------:R-:W-:Y:S01]  /*1780*/  UIADD3 UR50, UR38, 0x804, URZ ;  /* 0x0000080426327890 */ /* 0x000fe2000fffe03f */
[C---:B------:R-:W-:Y:S01]  /*1790*/  ISETP.GT.AND P3, PT, R7.reuse, 0x1, PT ;  /* 0x000000010700780c */ /* 0x040fe20003f64270 */
[----:B------:R-:W-:Y:S01]  /*17a0*/  UMOV UR49, 0x40000040 ;  /* 0x4000004000317882 */ /* 0x000fe20000000000 */
[----:B------:R-:W-:Y:S01]  /*17b0*/  UMOV UR51, 0x40000040 ;  /* 0x4000004000337882 */ /* 0x000fe20000000000 */
[----:B------:R-:W-:Y:S01]  /*17c0*/  UIADD3 UR52, UR6, 0x806, URZ ;  /* 0x0000080606347890 */ /* 0x000fe2000fffe03f */
[C---:B------:R-:W-:Y:S01]  /*17d0*/  ISETP.GT.AND P6, PT, R7.reuse, 0x8, PT ;  /* 0x000000080700780c */ /* 0x040fe20003fc4270 */
[----:B------:R-:W-:Y:S01]  /*17e0*/  UIADD3 UR54, UR38, 0x806, URZ ;  /* 0x0000080626367890 */ /* 0x000fe2000fffe03f */
[C---:B------:R-:W-:Y:S01]  /*17f0*/  ISETP.GT.AND P5, PT, R7.reuse, 0x9, PT ;  /* 0x000000090700780c */ /* 0x040fe20003fa4270 */
[----:B------:R-:W-:Y:S01]  /*1800*/  UMOV UR53, 0x40000040 ;  /* 0x4000004000357882 */ /* 0x000fe20000000000 */
[----:B------:R-:W-:Y:S01]  /*1810*/  UMOV UR55, 0x40000040 ;  /* 0x4000004000377882 */ /* 0x000fe20000000000 */
[----:B------:R-:W-:Y:S01]  /*1820*/  ISETP.GT.AND P4, PT, R7, 0x10, PT ;  /* 0x000000100700780c */ /* 0x000fe20003f84270 */
[----:B------:R-:W-:Y:S01]  /*1830*/  ULDC UR7, c[0x0][0x988] ;  /* 0x0002620000077ab9 */ /* 0x000fe20000000800 */
[----:B------:R-:W-:-:S02]  /*1840*/  IMAD.MOV.U32 R143, RZ, RZ, R151 ;  /* 0x000000ffff8f7224 */ /* 0x000fc400078e0097 */
[--C-:B------:R-:W-:Y:S02]  /*1850*/  IMAD.MOV.U32 R141, RZ, RZ, R151.reuse ;  /* 0x000000ffff8d7224 */ /* 0x100fe400078e0097 */
[--C-:B------:R-:W-:Y:S02]  /*1860*/  IMAD.MOV.U32 R139, RZ, RZ, R151.reuse ;  /* 0x000000ffff8b7224 */ /* 0x100fe400078e0097 */
[--C-:B------:R-:W-:Y:S02]  /*1870*/  IMAD.MOV.U32 R137, RZ, RZ, R151.reuse ;  /* 0x000000ffff897224 */ /* 0x100fe400078e0097 */
[--C-:B------:R-:W-:Y:S02]  /*1880*/  IMAD.MOV.U32 R135, RZ, RZ, R151.reuse ;  /* 0x000000ffff877224 */ /* 0x100fe400078e0097 */
[--C-:B------:R-:W-:Y:S02]  /*1890*/  IMAD.MOV.U32 R133, RZ, RZ, R151.reuse ;  /* 0x000000ffff857224 */ /* 0x100fe400078e0097 */
        /* <DEDUP_REMOVED lines=21> */
[----:B------:R-:W-:Y:S01]  /*19f0*/  IMAD.MOV.U32 R89, RZ, RZ, R151 ;  /* 0x000000ffff597224 */ /* 0x000fe200078e0097 */
[----:B------:R-:W-:Y:S02]  /*1a00*/  WARPGROUP.DEPBAR.LE gsb0, 0x0 ;  /* 0x00008000000079c5 */ /* 0x000fe40000010000 */
[----:B------:R-:W-:-:S06]  /*1a10*/  WARPGROUP.ARRIVE ;  /* 0x00000000000079c5 */ /* 0x000fcc0000000000 */
[----:B------:R-:W-:Y:S01]  /*1a20*/  HGMMA.64x128x16.F32.BF16 R24, gdesc[UR8], R24, gsb0 ;  /* 0x01e00000081879f0 */ /* 0x000fe20008001818 */
[----:B------:R-:W-:Y:S02]  /*1a30*/  UIADD3 UR8, UR6, 0x4, URZ ;  /* 0x0000000406087890 */ /* 0x000fe4000fffe03f */
[----:B------:R-:W-:Y:S01]  /*1a40*/  UIADD3 UR10, UR38, 0x4, URZ ;  /* 0x00000004260a7890 */ /* 0x000fe2000fffe03f */
[----:B------:R-:W-:Y:S01]  /*1a50*/  UMOV UR9, 0x40000040 ;  /* 0x4000004000097882 */ /* 0x000fe20000000000 */
[----:B------:R-:W-:Y:S01]  /*1a60*/  UMOV UR11, 0x40000040 ;  /* 0x40000040000b7882 */ /* 0x000fe20000000000 */
[----:B------:R-:W-:Y:S01]  /*1a70*/  ULDC UR6, c[0x0][0x9d8] ;  /* 0x0002760000067ab9 */ /* 0x000fe20000000800 */
[----:B------:R-:W-:Y:S02]  /*1a80*/  WARPGROUP.DEPBAR.LE gsb0, 0x0 ;  /* 0x00008000000079c5 */ /* 0x000fe40000010000 */
[----:B------:R-:W-:-:S06]  /*1a90*/  WARPGROUP.ARRIVE ;  /* 0x00000000000079c5 */ /* 0x000fcc0000000000 */
[----:B------:R-:W-:Y:S03]  /*1aa0*/  HGMMA.64x128x16.F32.BF16 R24, gdesc[UR8], R24, gsb0 ;  /* 0x01e00000081879f0 */ /* 0x000fe60008001818 */
[----:B------:R-:W-:Y:S02]  /*1ab0*/  WARPGROUP.DEPBAR.LE gsb0, 0x0 ;  /* 0x00008000000079c5 */ /* 0x000fe40000010000 */
[----:B------:R-:W-:-:S07]  /*1ac0*/  WARPGROUP.ARRIVE ;  /* 0x00000000000079c5 */ /* 0x000fce0000000000 */
        /* <DEDUP_REMOVED lines=26> */
[----:B------:R-:W-:Y:S01]  /*1c70*/  FMUL.FTZ R26, R26, UR6 ;  /* 0x000000061a1a7c20 */ /* 0x000fe20008410000 */
[----:B------:R-:W-:Y:S01]  /*1c80*/  FMUL.FTZ R27, R27, UR6 ;  /* 0x000000061b1b7c20 */ /* 0x000fe20008410000 */
[----:B------:R-:W-:Y:S01]  /*1c90*/  FMUL.FTZ R30, R30, UR6 ;  /* 0x000000061e1e7c20 */ /* 0x000fe20008410000 */
[----:B------:R-:W-:Y:S01]  /*1ca0*/  FMUL.FTZ R31, R31, UR6 ;  /* 0x000000061f1f7c20 */ /* 0x000fe20008410000 */
[----:B------:R-:W-:Y:S01]  /*1cb0*/  FMUL.FTZ R34, R34, UR6 ;  /* 0x0000000622227c20 */ /* 0x000fe20008410000 */
[----:B------:R-:W-:Y:S01]  /*1cc0*/  FMUL.FTZ R24, R24, UR6 ;  /* 0x0000000618187c20 */ /* 0x000fe20008410000 */
[----:B------:R-:W0:Y:S01]  /*1cd0*/  MUFU.TANH R26, R26 ;  /* 0x0000001a001a7308 */ /* 0x000e220000002400 */
[----:B------:R-:W-:Y:S01]  /*1ce0*/  FMUL.FTZ R35, R35, UR6 ;  /* 0x0000000623237c20 */ /* 0x000fe20008410000 */
[----:B------:R-:W-:Y:S01]  /*1cf0*/  FMUL.FTZ R25, R25, UR6 ;  /* 0x0000000619197c20 */ /* 0x000fe20008410000 */
[----:B------:R-:W-:Y:S01]  /*1d00*/  FMUL.FTZ R38, R38, UR6 ;  /* 0x0000000626267c20 */ /* 0x000fe20008410000 */
[----:B------:R-:W-:Y:S01]  /*1d10*/  FMUL.FTZ R28, R28, UR6 ;  /* 0x000000061c1c7c20 */ /* 0x000fe20008410000 */
[----:B------:R-:W-:Y:S01]  /*1d20*/  FMUL.FTZ R39, R39, UR6 ;  /* 0x0000000627277c20 */ /* 0x000fe20008410000 */
[----:B------:R-:W-:Y:S01]  /*1d30*/  FMUL.FTZ R29, R29, UR6 ;  /* 0x000000061d1d7c20 */ /* 0x000fe20008410000 */
[----:B------:R-:W-:Y:S01]  /*1d40*/  FMUL.FTZ R32, R32, UR6 ;  /* 0x0000000620207c20 */ /* 0x000fe20008410000 */
[----:B------:R-:W2:Y:S01]  /*1d50*/  MUFU.TANH R27, R27 ;  /* 0x0000001b001b7308 */ /* 0x000ea20000002400 */
[----:B------:R-:W-:Y:S01]  /*1d60*/  FMUL.FTZ R42, R42, UR6 ;  /* 0x000000062a2a7c20 */ /* 0x000fe20008410000 */
[----:B------:R-:W-:Y:S01]  /*1d70*/  FMUL.FTZ R43, R43, UR6 ;  /* 0x000000062b2b7c20 */ /* 0x000fe20008410000 */
[----:B------:R-:W-:Y:S01]  /*1d80*/  FMUL.FTZ R33, R33, UR6 ;  /* 0x0000000621217c20 */ /* 0x000fe20008410000 */
[----:B------:R-:W-:Y:S01]  /*1d90*/  FMUL.FTZ R36, R36, UR6 ;  /* 0x0000000624247c20 */ /* 0x000fe20008410000 */
[----:B------:R-:W-:Y:S01]  /*1da0*/  FMUL.FTZ R46, R46, UR6 ;  /* 0x000000062e2e7c20 */ /* 0x000fe20008410000 */
[----:B------:R-:W-:Y:S01]  /*1db0*/  FMUL.FTZ R47, R47, UR6 ;  /* 0x000000062f2f7c20 */ /* 0x000fe20008410000 */
[----:B------:R-:W-:Y:S01]  /*1dc0*/  FMUL.FTZ R37, R37, UR6 ;  /* 0x0000000625257c20 */ /* 0x000fe20008410000 */
[----:B------:R-:W3:Y:S01]  /*1dd0*/  MUFU.TANH R30, R30 ;  /* 0x0000001e001e7308 */ /* 0x000ee20000002400 */
[----:B0-----:R-:W-:Y:S01]  /*1de0*/  FSEL R12, R26, -INF , P2 ;  /* 0xff8000001a0c7808 */ /* 0x001fe20001000000 */
[----:B------:R-:W-:Y:S01]  /*1df0*/  FMUL.FTZ R40, R40, UR6 ;  /* 0x0000000628287c20 */ /* 0x000fe20008410000 */
[----:B------:R-:W-:Y:S01]  /*1e00*/  FMUL.FTZ R50, R50, UR6 ;  /* 0x0000000632327c20 */ /* 0x000fe20008410000 */
[----:B------:R-:W-:Y:S01]  /*1e10*/  FMUL.FTZ R51, R51, UR6 ;  /* 0x0000000633337c20 */ /* 0x000fe20008410000 */
[----:B------:R-:W-:Y:S01]  /*1e20*/  FMUL.FTZ R41, R41, UR6 ;  /* 0x0000000629297c20 */ /* 0x000fe20008410000 */
[----:B------:R-:W-:Y:S01]  /*1e30*/  FMUL.FTZ R44, R44, UR6 ;  /* 0x000000062c2c7c20 */ /* 0x000fe20008410000 */
[----:B------:R-:W-:Y:S01]  /*1e40*/  FMUL.FTZ R54, R54, UR6 ;  /* 0x0000000636367c20 */ /* 0x000fe20008410000 */
[----:B------:R-:W0:Y:S01]  /*1e50*/  MUFU.TANH R31, R31 ;  /* 0x0000001f001f7308 */ /* 0x000e220000002400 */
[----:B--2---:R-:W-:Y:S01]  /*1e60*/  FSEL R27, R27, -INF , P3 ;  /* 0xff8000001b1b7808 */ /* 0x004fe20001800000 */
[----:B------:R-:W-:Y:S01]  /*1e70*/  FMUL.FTZ R45, R45, UR6 ;  /* 0x000000062d2d7c20 */ /* 0x000fe20008410000 */
[----:B------:R-:W-:Y:S01]  /*1e80*/  FMUL.FTZ R55, R55, UR6 ;  /* 0x0000000637377c20 */ /* 0x000fe20008410000 */
[----:B------:R-:W-:Y:S01]  /*1e90*/  FMUL.FTZ R48, R48, UR6 ;  /* 0x0000000630307c20 */ /* 0x000fe20008410000 */
[----:B------:R-:W-:Y:S01]  /*1ea0*/  FMNMX.FTZ R9, R12, R27, !PT ;  /* 0x0000001b0c097209 */ /* 0x000fe20007810000 */
[----:B------:R-:W-:Y:S01]  /*1eb0*/  FMUL.FTZ R58, R58, UR6 ;  /* 0x000000063a3a7c20 */ /* 0x000fe20008410000 */
[----:B------:R-:W-:Y:S01]  /*1ec0*/  FMUL.FTZ R49, R49, UR6 ;  /* 0x0000000631317c20 */ /* 0x000fe20008410000 */
[----:B------:R-:W2:Y:S01]  /*1ed0*/  MUFU.TANH R6, R24 ;  /* 0x0000001800067308 */ /* 0x000ea20000002400 */
[----:B---3--:R-:W-:Y:S01]  /*1ee0*/  FSEL R88, R30, -INF , P6 ;  /* 0xff8000001e587808 */ /* 0x008fe20003000000 */
[----:B------:R-:W-:Y:S01]  /*1ef0*/  FMUL.FTZ R59, R59, UR6 ;  /* 0x000000063b3b7c20 */ /* 0x000fe20008410000 */
[----:B------:R-:W-:Y:S01]  /*1f00*/  FMUL.FTZ R52, R52, UR6 ;  /* 0x0000000634347c20 */ /* 0x000fe20008410000 */
[----:B------:R-:W-:Y:S01]  /*1f10*/  FMUL.FTZ R62, R62, UR6 ;  /* 0x000000063e3e7c20 */ /* 0x000fe20008410000 */
[----:B------:R-:W-:Y:S01]  /*1f20*/  FMNMX.FTZ R9, R88, R9, !PT ;  /* 0x0000000958097209 */ /* 0x000fe20007810000 */
[----:B------:R-:W-:Y:S01]  /*1f30*/  FMUL.FTZ R53, R53, UR6 ;  /* 0x0000000635357c20 */ /* 0x000fe20008410000 */
[----:B------:R-:W-:Y:S01]  /*1f40*/  FMUL.FTZ R63, R63, UR6 ;  /* 0x000000063f3f7c20 */ /* 0x000fe20008410000 */
[----:B------:R-:W3:Y:S01]  /*1f50*/  MUFU.TANH R34, R34 ;  /* 0x0000002200227308 */ /* 0x000ee20000002400 */
[----:B0-----:R-:W-:Y:S01]  /*1f60*/  FSEL R90, R31, -INF , P5 ;  /* 0xff8000001f5a7808 */ /* 0x001fe20002800000 */
[----:B------:R-:W-:Y:S01]  /*1f70*/  FMUL.FTZ R56, R56, UR6 ;  /* 0x0000000638387c20 */ /* 0x000fe20008410000 */
[----:B------:R-:W-:Y:S01]  /*1f80*/  FMUL.FTZ R66, R66, UR6 ;  /* 0x0000000642427c20 */ /* 0x000fe20008410000 */
[----:B------:R-:W-:Y:S01]  /*1f90*/  FMUL.FTZ R57, R57, UR6 ;  /* 0x0000000639397c20 */ /* 0x000fe20008410000 */
[----:B------:R-:W-:Y:S01]  /*1fa0*/  FMNMX.FTZ R9, R90, R9, !PT ;  /* 0x000000095a097209 */ /* 0x000fe20007810000 */
[----:B------:R-:W-:Y:S01]  /*1fb0*/  FMUL.FTZ R67, R67, UR6 ;  /* 0x0000000643437c20 */ /* 0x000fe20008410000 */
[----:B------:R-:W-:Y:S01]  /*1fc0*/  FMUL.FTZ R60, R60, UR6 ;  /* 0x000000063c3c7c20 */ /* 0x000fe20008410000 */
[----:B-1----:R-:W0:Y:S01]  /*1fd0*/  MUFU.TANH R3, R25 ;  /* 0x0000001900037308 */ /* 0x002e220000002400 */
[----:B--2---:R-:W-:Y:S01]  /*1fe0*/  FSEL R6, R6, -INF , P2 ;  /* 0xff80000006067808 */ /* 0x004fe20001000000 */
[----:B------:R-:W-:Y:S01]  /*1ff0*/  FMUL.FTZ R70, R70, UR6 ;  /* 0x0000000646467c20 */ /* 0x000fe20008410000 */
[----:B------:R-:W-:Y:S01]  /*2000*/  ISETP.GT.AND P2, PT, R7, 0x11, PT ;  /* 0x000000110700780c */ /* 0x000fe20003f44270 */
[----:B------:R-:W-:Y:S01]  /*2010*/  FMUL.FTZ R61, R61, UR6 ;  /* 0x000000063d3d7c20 */ /* 0x000fe20008410000 */
[----:B------:R-:W-:Y:S01]  /*2020*/  FMUL.FTZ R71, R71, UR6 ;  /* 0x0000000647477c20 */ /* 0x000fe20008410000 */
[----:B------:R-:W-:Y:S01]  /*2030*/  FMUL.FTZ R65, R65, UR6 ;  /* 0x0000000641417c20 */ /* 0x000fe20008410000 */
[----:B------:R-:W-:Y:S01]  /*2040*/  FMUL.FTZ R74, R74, UR6 ;  /* 0x000000064a4a7c20 */ /* 0x000fe20008410000 */
[----:B------:R-:W1:Y:S01]  /*2050*/  MUFU.TANH R35, R35 ;  /* 0x0000002300237308 */ /* 0x000e620000002400 */
[----:B---3--:R-:W-:Y:S01]  /*2060*/  FSEL R92, R34, -INF , P4 ;  /* 0xff800000225c7808 */ /* 0x008fe20002000000 */
[----:B------:R-:W-:Y:S01]  /*2070*/  FMUL.FTZ R64, R64, UR6 ;  /* 0x0000000640407c20 */ /* 0x000fe20008410000 */
[----:B------:R-:W-:Y:S01]  /*2080*/  FMUL.FTZ R75, R75, UR6 ;  /* 0x000000064b4b7c20 */ /* 0x000fe20008410000 */
[----:B------:R-:W-:Y:S01]  /*2090*/  FMUL.FTZ R68, R68, UR6 ;  /* 0x0000000644447c20 */ /* 0x000fe20008410000 */
[----:B------:R-:W-:Y:S01]  /*20a0*/  FMNMX.FTZ R9, R92, R9, !PT ;  /* 0x000000095c097209 */ /* 0x000fe20007810000 */
[----:B------:R-:W-:Y:S01]  /*20b0*/  FMUL.FTZ R78, R78, UR6 ;  /* 0x000000064e4e7c20 */ /* 0x000fe20008410000 */
[----:B------:R-:W-:Y:S01]  /*20c0*/  FMUL.FTZ R69, R69, UR6 ;  /* 0x0000000645457c20 */ /* 0x000fe20008410000 */
[----:B------:R-:W2:Y:S01]  /*20d0*/  MUFU.TANH R8, R28 ;  /* 0x0000001c00087308 */ /* 0x000ea20000002400 */
[----:B0-----:R-:W-:Y:S01]  /*20e0*/  FSEL R3, R3, -INF , P3 ;  /* 0xff80000003037808 */ /* 0x001fe20001800000 */
[----:B------:R-:W-:Y:S01]  /*20f0*/  FMUL.FTZ R79, R79, UR6 ;  /* 0x000000064f4f7c20 */ /* 0x000fe20008410000 */
[----:B------:R-:W-:Y:S01]  /*2100*/  ISETP.GT.AND P3, PT, R7, 0x18, PT ;  /* 0x000000180700780c */ /* 0x000fe20003f64270 */
[----:B------:R-:W-:Y:S01]  /*2110*/  FMUL.FTZ R72, R72, UR6 ;  /* 0x0000000648487c20 */ /* 0x000fe20008410000 */
[----:B------:R-:W-:Y:S01]  /*2120*/  FMUL.FTZ R82, R82, UR6 ;  /* 0x0000000652527c20 */ /* 0x000fe20008410000 */
[----:B------:R-:W-:Y:S01]  /*2130*/  FMUL.FTZ R73, R73, UR6 ;  /* 0x0000000649497c20 */ /* 0x000fe20008410000 */
[----:B------:R-:W-:Y:S01]  /*2140*/  FMUL.FTZ R83, R83, UR6 ;  /* 0x0000000653537c20 */ /* 0x000fe20008410000 */
[----:B------:R-:W0:Y:S01]  /*2150*/  MUFU.TANH R38, R38 ;  /* 0x0000002600267308 */ /* 0x000e220000002400 */
[----:B-1----:R-:W-:Y:S01]  /*2160*/  FSEL R94, R35, -INF , P2 ;  /* 0xff800000235e7808 */ /* 0x002fe20001000000 */
[----:B------:R-:W-:Y:S01]  /*2170*/  FMUL.FTZ R76, R76, UR6 ;  /* 0x000000064c4c7c20 */ /* 0x000fe20008410000 */
[----:B------:R-:W-:Y:S01]  /*2180*/  FMUL.FTZ R86, R86, UR6 ;  /* 0x0000000656567c20 */ /* 0x000fe20008410000 */
[----:B------:R-:W-:Y:S01]  /*2190*/  FMUL.FTZ R87, R87, UR6 ;  /* 0x0000000657577c20 */ /* 0x000fe20008410000 */
[----:B------:R-:W-:Y:S01]  /*21a0*/  FMNMX.FTZ R9, R94, R9, !PT ;  /* 0x000000095e097209 */ /* 0x000fe20007810000 */
[----:B------:R-:W-:Y:S01]  /*21b0*/  FMUL.FTZ R77, R77, UR6 ;  /* 0x000000064d4d7c20 */ /* 0x000fe20008410000 */
[----:B------:R-:W-:Y:S01]  /*21c0*/  FMUL.FTZ R80, R80, UR6 ;  /* 0x0000000650507c20 */ /* 0x000fe20008410000 */
[----:B------:R-:W1:Y:S01]  /*21d0*/  MUFU.TANH R14, R29 ;  /* 0x0000001d000e7308 */ /* 0x000e620000002400 */
[----:B--2---:R-:W-:Y:S01]  /*21e0*/  FSEL R8, R8, -INF , P6 ;  /* 0xff80000008087808 */ /* 0x004fe20003000000 */
[----:B------:R-:W-:Y:S01]  /*21f0*/  FMUL.FTZ R81, R81, UR6 ;  /* 0x0000000651517c20 */ /* 0x000fe20008410000 */
[----:B------:R-:W-:Y:S01]  /*2200*/  ISETP.GT.AND P6, PT, R7, 0x19, PT ;  /* 0x000000190700780c */ /* 0x000fe20003fc4270 */
[----:B------:R-:W-:Y:S01]  /*2210*/  FMUL.FTZ R84, R84, UR6 ;  /* 0x0000000654547c20 */ /* 0x000fe20008410000 */
[----:B------:R-:W-:-:S03]  /*2220*/  FMUL.FTZ R85, R85, UR6 ;  /* 0x0000000655557c20 */ /* 0x000fc60008410000 */
[----:B------:R-:W2:Y:S01]  /*2230*/  MUFU.TANH R39, R39 ;  /* 0x0000002700277308 */ /* 0x000ea20000002400 */
[----:B0-----:R-:W-:-:S04]  /*2240*/  FSEL R96, R38, -INF , P3 ;  /* 0xff80000026607808 */ /* 0x001fc80001800000 */
[----:B------:R-:W-:-:S03]  /*2250*/  FMNMX.FTZ R9, R96, R9, !PT ;  /* 0x0000000960097209 */ /* 0x000fc60007810000 */
[----:B------:R-:W0:Y:S01]  /*2260*/  MUFU.TANH R32, R32 ;  /* 0x0000002000207308 */ /* 0x000e220000002400 */
[----:B-1----:R-:W-:Y:S02]  /*2270*/  FSEL R14, R14, -INF , P5 ;  /* 0xff8000000e0e7808 */ /* 0x002fe40002800000 */
[----:B------:R-:W-:-:S05]  /*2280*/  ISETP.GT.AND P5, PT, R7, 0x20, PT ;  /* 0x000000200700780c */ /* 0x000fca0003fa4270 */
[----:B------:R-:W1:Y:S01]  /*2290*/  MUFU.TANH R42, R42 ;  /* 0x0000002a002a7308 */ /* 0x000e620000002400 */
[----:B--2---:R-:W-:-:S04]  /*22a0*/  FSEL R98, R39, -INF , P6 ;  /* 0xff80000027627808 */ /* 0x004fc80003000000 */
[----:B------:R-:W-:-:S03]  /*22b0*/  FMNMX.FTZ R9, R98, R9, !PT ;  /* 0x0000000962097209 */ /* 0x000fc60007810000 */
[----:B------:R-:W2:Y:S01]  /*22c0*/  MUFU.TANH R20, R33 ;  /* 0x0000002100147308 */ /* 0x000ea20000002400 */
[----:B0-----:R-:W-:Y:S02]  /*22d0*/  FSEL R18, R32, -INF , P4 ;  /* 0xff80000020127808 */ /* 0x001fe40002000000 */
[----:B------:R-:W-:-:S05]  /*22e0*/  ISETP.GT.AND P4, PT, R7, 0x21, PT ;  /* 0x000000210700780c */ /* 0x000fca0003f84270 */
[----:B------:R-:W0:Y:S01]  /*22f0*/  MUFU.TANH R43, R43 ;  /* 0x0000002b002b7308 */ /* 0x000e220000002400 */
[----:B-1----:R-:W-:-:S04]  /*2300*/  FSEL R100, R42, -INF , P5 ;  /* 0xff8000002a647808 */ /* 0x002fc80002800000 */
[----:B------:R-:W-:-:S03]  /*2310*/  FMNMX.FTZ R9, R100, R9, !PT ;  /* 0x0000000964097209 */ /* 0x000fc60007810000 */
[----:B------:R-:W1:Y:S01]  /*2320*/  MUFU.TANH R36, R36 ;  /* 0x0000002400247308 */ /* 0x000e620000002400 */
[----:B--2---:R-:W-:Y:S02]  /*2330*/  FSEL R20, R20, -INF , P2 ;  /* 0xff80000014147808 */ /* 0x004fe40001000000 */
[----:B------:R-:W-:-:S05]  /*2340*/  ISETP.GT.AND P2, PT, R7, 0x28, PT ;  /* 0x000000280700780c */ /* 0x000fca0003f44270 */
        /* <DEDUP_REMOVED lines=130> */
[----:B-1----:R-:W-:-:S04]  /*2b70*/  FSEL R144, R87, -INF , P2 ;  /* 0xff80000057907808 */ /* 0x002fc80001000000 */
[----:B------:R-:W-:Y:S01]  /*2b80*/  FMNMX.FTZ R7, R144, R9, !PT ;  /* 0x0000000990077209 */ /* 0x000fe20007810000 */
[----:B------:R-:W-:Y:S02]  /*2b90*/  IMAD.U32 R9, RZ, RZ, UR7 ;  /* 0x00000007ff097e24 */ /* 0x000fe4000f8e00ff */
[----:B------:R-:W1:Y:S01]  /*2ba0*/  MUFU.TANH R81, R81 ;  /* 0x0000005100517308 */ /* 0x000e620000002400 */
[----:B--2---:R-:W-:Y:S01]  /*2bb0*/  FSEL R82, R77, -INF , P6 ;  /* 0xff8000004d527808 */ /* 0x004fe20003000000 */
[----:B------:R-:W2:Y:S06]  /*2bc0*/  SHFL.BFLY PT, R10, R7, 0x2, 0x1f ;  /* 0x0c401f00070a7f89 */ /* 0x000eac00000e0000 */
[----:B------:R-:W3:Y:S01]  /*2bd0*/  MUFU.TANH R84, R84 ;  /* 0x0000005400547308 */ /* 0x000ee20000002400 */
[----:B0-----:R-:W-:-:S07]  /*2be0*/  FSEL R80, R80, -INF , P5 ;  /* 0xff80000050507808 */ /* 0x001fce0002800000 */
[----:B------:R-:W0:Y:S01]  /*2bf0*/  MUFU.TANH R85, R85 ;  /* 0x0000005500557308 */ /* 0x000e220000002400 */
[----:B-1----:R-:W-:Y:S02]  /*2c00*/  FSEL R86, R81, -INF , P4 ;  /* 0xff80000051567808 */ /* 0x002fe40002000000 */
[----:B---3--:R-:W-:Y:S02]  /*2c10*/  FSEL R84, R84, -INF , P3 ;  /* 0xff80000054547808 */ /* 0x008fe40001800000 */
[----:B--2---:R-:W-:Y:S02]  /*2c20*/  FMNMX.FTZ R13, R7, R10, !PT ;  /* 0x0000000a070d7209 */ /* 0x004fe40007810000 */
[----:B------:R-:W-:-:S03]  /*2c30*/  FMNMX.FTZ R7, R6, R3, !PT ;  /* 0x0000000306077209 */ /* 0x000fc60007810000 */
[----:B------:R-:W1:Y:S01]  /*2c40*/  SHFL.BFLY PT, R10, R13, 0x1, 0x1f ;  /* 0x0c201f000d0a7f89 */ /* 0x000e6200000e0000 */
[----:B------:R-:W-:-:S04]  /*2c50*/  FMNMX.FTZ R7, R8, R7, !PT ;  /* 0x0000000708077209 */ /* 0x000fc80007810000 */
[----:B------:R-:W-:-:S04]  /*2c60*/  FMNMX.FTZ R7, R14, R7, !PT ;  /* 0x000000070e077209 */ /* 0x000fc80007810000 */
[----:B------:R-:W-:-:S04]  /*2c70*/  FMNMX.FTZ R7, R18, R7, !PT ;  /* 0x0000000712077209 */ /* 0x000fc80007810000 */
[----:B------:R-:W-:-:S04]  /*2c80*/  FMNMX.FTZ R7, R20, R7, !PT ;  /* 0x0000000714077209 */ /* 0x000fc80007810000 */
[----:B------:R-:W-:-:S04]  /*2c90*/  FMNMX.FTZ R7, R22, R7, !PT ;  /* 0x0000000716077209 */ /* 0x000fc80007810000 */
[----:B------:R-:W-:Y:S02]  /*2ca0*/  FMNMX.FTZ R7, R24, R7, !PT ;  /* 0x0000000718077209 */ /* 0x000fe40007810000 */
[----:B-1----:R-:W-:Y:S02]  /*2cb0*/  FMNMX.FTZ R10, R13, R10, !PT ;  /* 0x0000000a0d0a7209 */ /* 0x002fe40007810000 */
[----:B------:R-:W-:Y:S02]  /*2cc0*/  FMNMX.FTZ R7, R26, R7, !PT ;  /* 0x000000071a077209 */ /* 0x000fe40007810000 */
[C---:B------:R-:W-:Y:S01]  /*2cd0*/  FSETP.NEU.FTZ.AND P0, PT, R10.reuse, -INF , PT ;  /* 0xff8000000a00780b */ /* 0x040fe20003f1d000 */
[----:B------:R-:W-:Y:S01]  /*2ce0*/  FMUL.FTZ R15, R10, R9 ;  /* 0x000000090a0f7220 */ /* 0x000fe20000410000 */
[----:B------:R-:W-:-:S04]  /*2cf0*/  FMNMX.FTZ R7, R28, R7, !PT ;  /* 0x000000071c077209 */ /* 0x000fc80007810000 */
[----:B------:R-:W-:Y:S02]  /*2d00*/  FMNMX.FTZ R7, R30, R7, !PT ;  /* 0x000000071e077209 */ /* 0x000fe40007810000 */
[----:B------:R-:W-:Y:S02]  /*2d10*/  FSEL R15, R15, RZ, P0 ;  /* 0x000000ff0f0f7208 */ /* 0x000fe40000000000 */
[----:B------:R-:W-:Y:S02]  /*2d20*/  FMNMX.FTZ R7, R32, R7, !PT ;  /* 0x0000000720077209 */ /* 0x000fe40007810000 */
[----:B------:R-:W-:Y:S01]  /*2d30*/  ISETP.NE.AND P0, PT, R11, RZ, PT ;  /* 0x000000ff0b00720c */ /* 0x000fe20003f05270 */
[--C-:B------:R-:W-:Y:S01]  /*2d40*/  FFMA.FTZ R183, R88, R9, -R15.reuse ;  /* 0x0000000958b77223 */ /* 0x100fe2000001080f */
[----:B------:R-:W-:Y:S01]  /*2d50*/  FMNMX.FTZ R7, R34, R7, !PT ;  /* 0x0000000722077209 */ /* 0x000fe20007810000 */
[-CC-:B------:R-:W-:Y:S01]  /*2d60*/  FFMA.FTZ R181, R12, R9.reuse, -R15.reuse ;  /* 0x000000090cb57223 */ /* 0x180fe2000001080f */
[----:B0-----:R-:W-:Y:S01]  /*2d70*/  FSEL R88, R85, -INF , P2 ;  /* 0xff80000055587808 */ /* 0x001fe20001000000 */
[--C-:B------:R-:W-:Y:S01]  /*2d80*/  FFMA.FTZ R64, R27, R9, -R15.reuse ;  /* 0x000000091b407223 */ /* 0x100fe2000001080f */
[----:B------:R-:W-:Y:S01]  /*2d90*/  FMNMX.FTZ R7, R36, R7, !PT ;  /* 0x0000000724077209 */ /* 0x000fe20007810000 */
[-CC-:B------:R-:W-:Y:S01]  /*2da0*/  FFMA.FTZ R66, R90, R9.reuse, -R15.reuse ;  /* 0x000000095a427223 */ /* 0x180fe2000001080f */
[----:B------:R-:W-:Y:S01]  /*2db0*/  MUFU.EX2 R183, R183 ;  /* 0x000000b700b77308 */ /* 0x000fe20000000800 */
[--C-:B------:R-:W-:Y:S01]  /*2dc0*/  FFMA.FTZ R177, R92, R9, -R15.reuse ;  /* 0x000000095cb17223 */ /* 0x100fe2000001080f */
[----:B------:R-:W-:Y:S01]  /*2dd0*/  FMNMX.FTZ R7, R38, R7, !PT ;  /* 0x0000000726077209 */ /* 0x000fe20007810000 */
[-CC-:B------:R-:W-:Y:S01]  /*2de0*/  FFMA.FTZ R68, R94, R9.reuse, -R15.reuse ;  /* 0x000000095e447223 */ /* 0x180fe2000001080f */
[-CC-:B------:R-:W-:Y:S01]  /*2df0*/  FFMA.FTZ R179, R96, R9.reuse, -R15.reuse ;  /* 0x0000000960b37223 */ /* 0x180fe2000001080f */
        /* <DEDUP_REMOVED lines=11> */
[----:B------:R-:W0:Y:S01]  /*2eb0*/  MUFU.EX2 R64, R64 ;  /* 0x0000004000407308 */ /* 0x000e220000000800 */
[--C-:B------:R-:W-:Y:S01]  /*2ec0*/  FFMA.FTZ R171, R112, R9, -R15.reuse ;  /* 0x0000000970ab7223 */ /* 0x100fe2000001080f */
[----:B------:R-:W-:Y:S01]  /*2ed0*/  FMNMX.FTZ R7, R46, R7, !PT ;  /* 0x000000072e077209 */ /* 0x000fe20007810000 */
[-CC-:B------:R-:W-:Y:S01]  /*2ee0*/  FFMA.FTZ R114, R114, R9.reuse, -R15.reuse ;  /* 0x0000000972727223 */ /* 0x180fe2000001080f */
[-CC-:B------:R-:W-:Y:S01]  /*2ef0*/  FFMA.FTZ R116, R116, R9.reuse, -R15.reuse ;  /* 0x0000000974747223 */ /* 0x180fe2000001080f */
[--C-:B------:R-:W-:Y:S01]  /*2f00*/  FFMA.FTZ R118, R118, R9, -R15.reuse ;  /* 0x0000000976767223 */ /* 0x100fe2000001080f */
[----:B------:R-:W-:Y:S01]  /*2f10*/  FMNMX.FTZ R7, R48, R7, !PT ;  /* 0x0000000730077209 */ /* 0x000fe20007810000 */
[-CC-:B------:R-:W-:Y:S01]  /*2f20*/  FFMA.FTZ R120, R120, R9.reuse, -R15.reuse ;  /* 0x0000000978787223 */ /* 0x180fe2000001080f */
[----:B------:R-:W1:Y:S01]  /*2f30*/  MUFU.EX2 R66, R66 ;  /* 0x0000004200427308 */ /* 0x000e620000000800 */
[--C-:B------:R-:W-:Y:S01]  /*2f40*/  FFMA.FTZ R122, R122, R9, -R15.reuse ;  /* 0x000000097a7a7223 */ /* 0x100fe2000001080f */
[----:B------:R-:W-:Y:S01]  /*2f50*/  FMNMX.FTZ R7, R50, R7, !PT ;  /* 0x0000000732077209 */ /* 0x000fe20007810000 */
[-CC-:B------:R-:W-:Y:S01]  /*2f60*/  FFMA.FTZ R124, R124, R9.reuse, -R15.reuse ;  /* 0x000000097c7c7223 */ /* 0x180fe2000001080f */
[-CC-:B------:R-:W-:Y:S01]  /*2f70*/  FFMA.FTZ R126, R126, R9.reuse, -R15.reuse ;  /* 0x000000097e7e7223 */ /* 0x180fe2000001080f */
[--C-:B------:R-:W-:Y:S01]  /*2f80*/  FFMA.FTZ R128, R128, R9, -R15.reuse ;  /* 0x0000000980807223 */ /* 0x100fe2000001080f */
[----:B------:R-:W-:Y:S01]  /*2f90*/  FMNMX.FTZ R7, R52, R7, !PT ;  /* 0x0000000734077209 */ /* 0x000fe20007810000 */
[-CC-:B------:R-:W-:Y:S01]  /*2fa0*/  FFMA.FTZ R130, R130, R9.reuse, -R15.reuse ;  /* 0x0000000982827223 */ /* 0x180fe2000001080f */
[----:B------:R-:W2:Y:S01]  /*2fb0*/  MUFU.EX2 R177, R177 ;  /* 0x000000b100b17308 */ /* 0x000ea20000000800 */
[--C-:B------:R-:W-:Y:S01]  /*2fc0*/  FFMA.FTZ R132, R132, R9, -R15.reuse ;  /* 0x0000000984847223 */ /* 0x100fe2000001080f */
[----:B------:R-:W-:Y:S01]  /*2fd0*/  FMNMX.FTZ R7, R54, R7, !PT ;  /* 0x0000000736077209 */ /* 0x000fe20007810000 */
[-CC-:B------:R-:W-:Y:S01]  /*2fe0*/  FFMA.FTZ R134, R134, R9.reuse, -R15.reuse ;  /* 0x0000000986867223 */ /* 0x180fe2000001080f */
[-CC-:B------:R-:W-:Y:S01]  /*2ff0*/  FFMA.FTZ R78, R78, R9.reuse, -R15.reuse ;  /* 0x000000094e4e7223 */ /* 0x180fe2000001080f */
[--C-:B------:R-:W-:Y:S01]  /*3000*/  FFMA.FTZ R136, R136, R9, -R15.reuse ;  /* 0x0000000988887223 */ /* 0x100fe2000001080f */
[----:B------:R-:W-:Y:S01]  /*3010*/  FMNMX.FTZ R7, R56, R7, !PT ;  /* 0x0000000738077209 */ /* 0x000fe20007810000 */
[-CC-:B------:R-:W-:Y:S01]  /*3020*/  FFMA.FTZ R138, R138, R9.reuse, -R15.reuse ;  /* 0x000000098a8a7223 */ /* 0x180fe2000001080f */
[----:B------:R-:W3:Y:S01]  /*3030*/  MUFU.EX2 R68, R68 ;  /* 0x0000004400447308 */ /* 0x000ee20000000800 */
[--C-:B------:R-:W-:Y:S01]  /*3040*/  FFMA.FTZ R140, R140, R9, -R15.reuse ;  /* 0x000000098c8c7223 */ /* 0x100fe2000001080f */
[----:B------:R-:W-:Y:S01]  /*3050*/  FMNMX.FTZ R7, R58, R7, !PT ;  /* 0x000000073a077209 */ /* 0x000fe20007810000 */
[-CC-:B------:R-:W-:Y:S01]  /*3060*/  FFMA.FTZ R142, R142, R9.reuse, -R15.reuse ;  /* 0x000000098e8e7223 */ /* 0x180fe2000001080f */
[----:B------:R-:W-:Y:S01]  /*3070*/  FFMA.FTZ R15, R144, R9, -R15 ;  /* 0x00000009900f7223 */ /* 0x000fe2000001080f */
[--C-:B------:R-:W-:Y:S01]  /*3080*/  IMAD.MOV.U32 R144, RZ, RZ, R151.reuse ;  /* 0x000000ffff907224 */ /* 0x100fe200078e0097 */
[----:B------:R-:W-:Y:S01]  /*3090*/  FMNMX.FTZ R7, R60, R7, !PT ;  /* 0x000000073c077209 */ /* 0x000fe20007810000 */
[--C-:B------:R-:W-:Y:S01]  /*30a0*/  IMAD.MOV.U32 R112, RZ, RZ, R151.reuse ;  /* 0x000000ffff707224 */ /* 0x100fe200078e0097 */
[----:B------:R-:W4:Y:S01]  /*30b0*/  MUFU.EX2 R179, R179 ;  /* 0x000000b300b37308 */ /* 0x000f220000000800 */
[----:B------:R-:W-:Y:S01]  /*30c0*/  MOV R110, R151 ;  /* 0x00000097006e7202 */ /* 0x000fe20000000f00 */
[--C-:B------:R-:W-:Y:S01]  /*30d0*/  IMAD.MOV.U32 R108, RZ, RZ, R151.reuse ;  /* 0x000000ffff6c7224 */ /* 0x100fe200078e0097 */
[----:B------:R-:W-:Y:S01]  /*30e0*/  FMNMX.FTZ R7, R62, R7, !PT ;  /* 0x000000073e077209 */ /* 0x000fe20007810000 */
[--C-:B------:R-:W-:Y:S01]  /*30f0*/  IMAD.MOV.U32 R104, RZ, RZ, R151.reuse ;  /* 0x000000ffff687224 */ /* 0x100fe200078e0097 */
[----:B------:R-:W-:Y:S01]  /*3100*/  MOV R106, R151 ;  /* 0x00000097006a7202 */ /* 0x000fe20000000f00 */
[--C-:B------:R-:W-:Y:S01]  /*3110*/  IMAD.MOV.U32 R100, RZ, RZ, R151.reuse ;  /* 0x000000ffff647224 */ /* 0x100fe200078e0097 */
[----:B------:R-:W-:Y:S01]  /*3120*/  FMNMX.FTZ R7, R82, R7, !PT ;  /* 0x0000000752077209 */ /* 0x000fe20007810000 */
[----:B------:R-:W-:Y:S01]  /*3130*/  MUFU.EX2 R70, R70 ;  /* 0x0000004600467308 */ /* 0x000fe20000000800 */
[----:B------:R-:W-:Y:S01]  /*3140*/  MOV R102, R151 ;  /* 0x0000009700667202 */ /* 0x000fe20000000f00 */
[--C-:B------:R-:W-:Y:S01]  /*3150*/  IMAD.MOV.U32 R96, RZ, RZ, R151.reuse ;  /* 0x000000ffff607224 */ /* 0x100fe200078e0097 */
[----:B------:R-:W-:Y:S01]  /*3160*/  FMNMX.FTZ R7, R80, R7, !PT ;  /* 0x0000000750077209 */ /* 0x000fe20007810000 */
[----:B------:R-:W-:Y:S01]  /*3170*/  IMAD.MOV.U32 R92, RZ, RZ, R151 ;  /* 0x000000ffff5c7224 */ /* 0x000fe200078e0097 */
[----:B------:R-:W-:-:S02]  /*3180*/  MOV R98, R151 ;  /* 0x0000009700627202 */ /* 0x000fc40000000f00 */
[----:B------:R-:W-:Y:S01]  /*3190*/  FMNMX.FTZ R7, R86, R7, !PT ;  /* 0x0000000756077209 */ /* 0x000fe20007810000 */
[----:B------:R-:W-:Y:S01]  /*31a0*/  MUFU.EX2 R173, R173 ;  /* 0x000000ad00ad7308 */ /* 0x000fe20000000800 */
[----:B------:R-:W-:Y:S02]  /*31b0*/  MOV R94, R151 ;  /* 0x00000097005e7202 */ /* 0x000fe40000000f00 */
[----:B------:R-:W-:Y:S02]  /*31c0*/  FMNMX.FTZ R7, R84, R7, !PT ;  /* 0x0000000754077209 */ /* 0x000fe40007810000 */
[----:B------:R-:W-:Y:S02]  /*31d0*/  MOV R90, R151 ;  /* 0x00000097005a7202 */ /* 0x000fe40000000f00 */
[----:B------:R-:W-:Y:S01]  /*31e0*/  FMNMX.FTZ R7, R88, R7, !PT ;  /* 0x0000000758077209 */ /* 0x000fe20007810000 */
[----:B------:R-:W-:Y:S04]  /*31f0*/  MUFU.EX2 R72, R72 ;  /* 0x0000004800487308 */ /* 0x000fe80000000800 */
[----:B------:R-:W5:Y:S04]  /*3200*/  SHFL.BFLY PT, R12, R7, 0x2, 0x1f ;  /* 0x0c401f00070c7f89 */ /* 0x000f6800000e0000 */
[----:B------:R-:W-:Y:S08]  /*3210*/  MUFU.EX2 R175, R175 ;  /* 0x000000af00af7308 */ /* 0x000ff00000000800 */
[----:B------:R-:W-:Y:S08]  /*3220*/  MUFU.EX2 R167, R15 ;  /* 0x0000000f00a77308 */ /* 0x000ff00000000800 */
[----:B------:R-:W-:Y:S01]  /*3230*/  MUFU.EX2 R74, R74 ;  /* 0x0000004a004a7308 */ /* 0x000fe20000000800 */
[----:B-----5:R-:W-:-:S07]  /*3240*/  FMNMX.FTZ R11, R7, R12, !PT ;  /* 0x0000000c070b7209 */ /* 0x020fce0007810000 */
[----:B------:R-:W-:Y:S01]  /*3250*/  MUFU.EX2 R169, R169 ;  /* 0x000000a900a97308 */ /* 0x000fe20000000800 */
[----:B------:R-:W5:Y:S07]  /*3260*/  SHFL.BFLY PT, R12, R11, 0x1, 0x1f ;  /* 0x0c201f000b0c7f89 */ /* 0x000f6e00000e0000 */
[----:B------:R-:W-:Y:S08]  /*3270*/  MUFU.EX2 R76, R76 ;  /* 0x0000004c004c7308 */ /* 0x000ff00000000800 */
[----:B------:R-:W-:Y:S08]  /*3280*/  MUFU.EX2 R171, R171 ;  /* 0x000000ab00ab7308 */ /* 0x000ff00000000800 */
[----:B------:R-:W-:Y:S01]  /*3290*/  MUFU.EX2 R114, R114 ;  /* 0x0000007200727308 */ /* 0x000fe20000000800 */
[----:B-----5:R-:W-:-:S04]  /*32a0*/  FMNMX.FTZ R12, R11, R12, !PT ;  /* 0x0000000c0b0c7209 */ /* 0x020fc80007810000 */
[C---:B------:R-:W-:Y:S01]  /*32b0*/  FSETP.NEU.FTZ.AND P2, PT, R12.reuse, -INF , PT ;  /* 0xff8000000c00780b */ /* 0x040fe20003f5d000 */
[----:B------:R-:W-:Y:S02]  /*32c0*/  FMUL.FTZ R7, R12, R9 ;  /* 0x000000090c077220 */ /* 0x000fe40000410000 */
[----:B------:R-:W-:Y:S03]  /*32d0*/  MUFU.EX2 R116, R116 ;  /* 0x0000007400747308 */ /* 0x000fe60000000800 */
[----:B------:R-:W-:-:S05]  /*32e0*/  FSEL R7, R7, RZ, P2 ;  /* 0x000000ff07077208 */ /* 0x000fca0001000000 */
[-CC-:B------:R-:W-:Y:S01]  /*32f0*/  FFMA.FTZ R14, R14, R9.reuse, -R7.reuse ;  /* 0x000000090e0e7223 */ /* 0x180fe20000010807 */
[-CC-:B------:R-:W-:Y:S01]  /*3300*/  FFMA.FTZ R6, R6, R9.reuse, -R7.reuse ;  /* 0x0000000906067223 */ /* 0x180fe20000010807 */
[-CC-:B------:R-:W-:Y:S01]  /*3310*/  FFMA.FTZ R3, R3, R9.reuse, -R7.reuse ;  /* 0x0000000903037223 */ /* 0x180fe20000010807 */
[-CC-:B------:R-:W-:Y:S01]  /*3320*/  FFMA.FTZ R8, R8, R9.reuse, -R7.reuse ;  /* 0x0000000908087223 */ /* 0x180fe20000010807 */
[----:B------:R0:W-:Y:S01]  /*3330*/  MUFU.EX2 R13, R14 ;  /* 0x0000000e000d7308 */ /* 0x0001e20000000800 */
[-CC-:B------:R-:W-:Y:S01]  /*3340*/  FFMA.FTZ R18, R18, R9.reuse, -R7.reuse ;  /* 0x0000000912127223 */ /* 0x180fe20000010807 */
[-CC-:B------:R-:W-:Y:S01]  /*3350*/  FFMA.FTZ R20, R20, R9.reuse, -R7.reuse ;  /* 0x0000000914147223 */ /* 0x180fe20000010807 */
[-CC-:B------:R-:W-:Y:S01]  /*3360*/  FFMA.FTZ R22, R22, R9.reuse, -R7.reuse ;  /* 0x0000000916167223 */ /* 0x180fe20000010807 */
[-CC-:B------:R-:W-:Y:S01]  /*3370*/  FFMA.FTZ R24, R24, R9.reuse, -R7.reuse ;  /* 0x0000000918187223 */ /* 0x180fe20000010807 */
[-CC-:B------:R-:W-:Y:S01]  /*3380*/  FFMA.FTZ R26, R26, R9.reuse, -R7.reuse ;  /* 0x000000091a1a7223 */ /* 0x180fe20000010807 */
[-CC-:B------:R-:W-:Y:S01]  /*3390*/  FFMA.FTZ R28, R28, R9.reuse, -R7.reuse ;  /* 0x000000091c1c7223 */ /* 0x180fe20000010807 */
[-CC-:B------:R-:W-:Y:S01]  /*33a0*/  FFMA.FTZ R30, R30, R9.reuse, -R7.reuse ;  /* 0x000000091e1e7223 */ /* 0x180fe20000010807 */
[----:B------:R5:W-:Y:S01]  /*33b0*/  MUFU.EX2 R11, R3 ;  /* 0x00000003000b7308 */ /* 0x000be20000000800 */
[----:B0-----:R-:W-:Y:S01]  /*33c0*/  FADD.FTZ R14, R181, R64 ;  /* 0x00000040b50e7221 */ /* 0x001fe20000010000 */
[-CC-:B------:R-:W-:Y:S01]  /*33d0*/  FFMA.FTZ R32, R32, R9.reuse, -R7.reuse ;  /* 0x0000000920207223 */ /* 0x180fe20000010807 */
[-CC-:B------:R-:W-:Y:S01]  /*33e0*/  FFMA.FTZ R34, R34, R9.reuse, -R7.reuse ;  /* 0x0000000922227223 */ /* 0x180fe20000010807 */
[-CC-:B------:R-:W-:Y:S01]  /*33f0*/  FFMA.FTZ R36, R36, R9.reuse, -R7.reuse ;  /* 0x0000000924247223 */ /* 0x180fe20000010807 */
[-CC-:B------:R-:W-:Y:S01]  /*3400*/  FFMA.FTZ R38, R38, R9.reuse, -R7.reuse ;  /* 0x0000000926267223 */ /* 0x180fe20000010807 */
[-CC-:B------:R-:W-:Y:S01]  /*3410*/  FFMA.FTZ R40, R40, R9.reuse, -R7.reuse ;  /* 0x0000000928287223 */ /* 0x180fe20000010807 */
[-CC-:B------:R-:W-:Y:S01]  /*3420*/  FFMA.FTZ R42, R42, R9.reuse, -R7.reuse ;  /* 0x000000092a2a7223 */ /* 0x180fe20000010807 */
[----:B------:R-:W0:Y:S01]  /*3430*/  MUFU.EX2 R6, R6 ;  /* 0x0000000600067308 */ /* 0x000e220000000800 */
[----:B-----5:R-:W-:Y:S01]  /*3440*/  FADD.FTZ R3, R183, R14 ;  /* 0x0000000eb7037221 */ /* 0x020fe20000010000 */
[-CC-:B------:R-:W-:Y:S01]  /*3450*/  FFMA.FTZ R44, R44, R9.reuse, -R7.reuse ;  /* 0x000000092c2c7223 */ /* 0x180fe20000010807 */
[-CC-:B------:R-:W-:Y:S01]  /*3460*/  FFMA.FTZ R46, R46, R9.reuse, -R7.reuse ;  /* 0x000000092e2e7223 */ /* 0x180fe20000010807 */
[-C--:B------:R-:W-:Y:S01]  /*3470*/  FFMA.FTZ R48, R48, R9.reuse, -R7 ;  /* 0x0000000930307223 */ /* 0x080fe20000010807 */
[----:B-1----:R-:W-:Y:S01]  /*3480*/  FADD.FTZ R14, R66, R3 ;  /* 0x00000003420e7221 */ /* 0x002fe20000010000 */
[-CC-:B------:R-:W-:Y:S01]  /*3490*/  FFMA.FTZ R50, R50, R9.reuse, -R7.reuse ;  /* 0x0000000932327223 */ /* 0x180fe20000010807 */
[-CC-:B------:R-:W-:Y:S01]  /*34a0*/  FFMA.FTZ R52, R52, R9.reuse, -R7.reuse ;  /* 0x0000000934347223 */ /* 0x180fe20000010807 */
[----:B------:R-:W1:Y:S01]  /*34b0*/  MUFU.EX2 R8, R8 ;  /* 0x0000000800087308 */ /* 0x000e620000000800 */
[----:B--2---:R-:W-:Y:S01]  /*34c0*/  FADD.FTZ R3, R177, R14 ;  /* 0x0000000eb1037221 */ /* 0x004fe20000010000 */
[-CC-:B------:R-:W-:Y:S01]  /*34d0*/  FFMA.FTZ R54, R54, R9.reuse, -R7.reuse ;  /* 0x0000000936367223 */ /* 0x180fe20000010807 */
[-CC-:B------:R-:W-:Y:S01]  /*34e0*/  FFMA.FTZ R56, R56, R9.reuse, -R7.reuse ;  /* 0x0000000938387223 */ /* 0x180fe20000010807 */
[-C--:B------:R-:W-:Y:S01]  /*34f0*/  FFMA.FTZ R58, R58, R9.reuse, -R7 ;  /* 0x000000093a3a7223 */ /* 0x080fe20000010807 */
[----:B---3--:R-:W-:Y:S01]  /*3500*/  FADD.FTZ R14, R68, R3 ;  /* 0x00000003440e7221 */ /* 0x008fe20000010000 */
[-CC-:B------:R-:W-:Y:S01]  /*3510*/  FFMA.FTZ R60, R60, R9.reuse, -R7.reuse ;  /* 0x000000093c3c7223 */ /* 0x180fe20000010807 */
[-C--:B------:R-:W-:Y:S01]  /*3520*/  FFMA.FTZ R62, R62, R9.reuse, -R7 ;  /* 0x000000093e3e7223 */ /* 0x080fe20000010807 */
[----:B------:R-:W2:Y:S01]  /*3530*/  MUFU.EX2 R18, R18 ;  /* 0x0000001200127308 */ /* 0x000ea20000000800 */
[----:B----4-:R-:W-:Y:S01]  /*3540*/  FADD.FTZ R31, R179, R14 ;  /* 0x0000000eb31f7221 */ /* 0x010fe20000010000 */
[----:B0-----:R-:W-:Y:S01]  /*3550*/  FADD.FTZ R3, R6, R11 ;  /* 0x0000000b06037221 */ /* 0x001fe20000010000 */
[-CC-:B------:R-:W-:Y:S01]  /*3560*/  FFMA.FTZ R82, R82, R9.reuse, -R7.reuse ;  /* 0x0000000952527223 */ /* 0x180fe20000010807 */
[-CC-:B------:R-:W-:Y:S01]  /*3570*/  FFMA.FTZ R80, R80, R9.reuse, -R7.reuse ;  /* 0x0000000950507223 */ /* 0x180fe20000010807 */
[-CC-:B------:R-:W-:Y:S01]  /*3580*/  FFMA.FTZ R86, R86, R9.reuse, -R7.reuse ;  /* 0x0000000956567223 */ /* 0x180fe20000010807 */
[-CC-:B------:R-:W-:Y:S01]  /*3590*/  FFMA.FTZ R84, R84, R9.reuse, -R7.reuse ;  /* 0x0000000954547223 */ /* 0x180fe20000010807 */
[----:B------:R-:W-:Y:S01]  /*35a0*/  FFMA.FTZ R88, R88, R9, -R7 ;  /* 0x0000000958587223 */ /* 0x000fe20000010807 */
[----:B------:R0:W3:Y:S01]  /*35b0*/  MUFU.EX2 R15, R20 ;  /* 0x00000014000f7308 */ /* 0x0000e20000000800 */
[----:B-1----:R-:W-:Y:S01]  /*35c0*/  FADD.FTZ R14, R8, R3 ;  /* 0x00000003080e7221 */ /* 0x002fe20000010000 */
[----:B------:R-:W-:-:S02]  /*35d0*/  F2FP.BF16.F32.PACK_AB R180, R11, R6 ;  /* 0x000000060bb4723e */ /* 0x000fc400000010ff */
[C---:B------:R-:W-:Y:S01]  /*35e0*/  F2FP.BF16.F32.PACK_AB R182, R13.reuse, R8 ;  /* 0x000000080db6723e */ /* 0x040fe200000010ff */
[----:B------:R-:W-:Y:S01]  /*35f0*/  FADD.FTZ R3, R13, R14 ;  /* 0x0000000e0d037221 */ /* 0x000fe20000010000 */
[----:B------:R-:W-:Y:S01]  /*3600*/  F2FP.BF16.F32.PACK_AB R181, R64, R181 ;  /* 0x000000b540b5723e */ /* 0x000fe200000010ff */
[----:B------:R-:W-:Y:S01]  /*3610*/  IMAD.MOV.U32 R8, RZ, RZ, 0x3f800000 ;  /* 0x3f800000ff087424 */ /* 0x000fe200078e00ff */
[----:B------:R-:W1:Y:S01]  /*3620*/  MUFU.EX2 R22, R22 ;  /* 0x0000001600167308 */ /* 0x000e620000000800 */
[----:B0-----:R-:W-:Y:S01]  /*3630*/  FADD.FTZ R20, R70, R31 ;  /* 0x0000001f46147221 */ /* 0x001fe20000010000 */
[----:B--2---:R-:W-:Y:S01]  /*3640*/  FADD.FTZ R14, R18, R3 ;  /* 0x00000003120e7221 */ /* 0x004fe20000010000 */
[----:B------:R-:W-:Y:S02]  /*3650*/  F2FP.BF16.F32.PACK_AB R183, R66, R183 ;  /* 0x000000b742b7723e */ /* 0x000fe400000010ff */
[----:B------:R-:W-:Y:S01]  /*3660*/  FADD.FTZ R33, R173, R20 ;  /* 0x00000014ad217221 */ /* 0x000fe20000010000 */
[----:B------:R-:W-:-:S02]  /*3670*/  F2FP.BF16.F32.PACK_AB R177, R68, R177 ;  /* 0x000000b144b1723e */ /* 0x000fc400000010ff */
[----:B------:R0:W2:Y:S01]  /*3680*/  MUFU.EX2 R19, R24 ;  /* 0x0000001800137308 */ /* 0x0000a20000000800 */
[----:B------:R-:W-:Y:S01]  /*3690*/  FADD.FTZ R20, R72, R33 ;  /* 0x0000002148147221 */ /* 0x000fe20000010000 */
[----:B---3--:R-:W-:Y:S01]  /*36a0*/  FADD.FTZ R3, R15, R14 ;  /* 0x0000000e0f037221 */ /* 0x008fe20000010000 */
[----:B------:R-:W-:Y:S02]  /*36b0*/  F2FP.BF16.F32.PACK_AB R179, R70, R179 ;  /* 0x000000b346b3723e */ /* 0x000fe400000010ff */
[----:B------:R-:W-:Y:S01]  /*36c0*/  FADD.FTZ R33, R175, R20 ;  /* 0x00000014af217221 */ /* 0x000fe20000010000 */
[----:B------:R-:W-:Y:S02]  /*36d0*/  F2FP.BF16.F32.PACK_AB R173, R72, R173 ;  /* 0x000000ad48ad723e */ /* 0x000fe400000010ff */
[----:B------:R-:W3:Y:S01]  /*36e0*/  MUFU.EX2 R26, R26 ;  /* 0x0000001a001a7308 */ /* 0x000ee20000000800 */
[----:B0-----:R-:W-:Y:S02]  /*36f0*/  IMAD.U32 R24, RZ, RZ, UR36 ;  /* 0x00000024ff187e24 */ /* 0x001fe4000f8e00ff */
[----:B------:R-:W-:Y:S01]  /*3700*/  FADD.FTZ R20, R74, R33 ;  /* 0x000000214a147221 */ /* 0x000fe20000010000 */
[----:B-1----:R-:W-:Y:S01]  /*3710*/  FADD.FTZ R14, R22, R3 ;  /* 0x00000003160e7221 */ /* 0x002fe20000010000 */
[----:B------:R-:W-:Y:S01]  /*3720*/  F2FP.BF16.F32.PACK_AB R175, R74, R175 ;  /* 0x000000af4aaf723e */ /* 0x000fe200000010ff */
[----:B------:R-:W-:-:S02]  /*3730*/  @!P1 VIADD R3, R24, 0x34840 ;  /* 0x0003484018039836 */ /* 0x000fc40000000000 */
[----:B------:R-:W-:Y:S01]  /*3740*/  FADD.FTZ R37, R169, R20 ;  /* 0x00000014a9257221 */ /* 0x000fe20000010000 */
[C---:B------:R-:W-:Y:S01]  /*3750*/  F2FP.BF16.F32.PACK_AB R169, R76.reuse, R169 ;  /* 0x000000a94ca9723e */ /* 0x040fe200000010ff */
[----:B------:R-:W0:Y:S01]  /*3760*/  MUFU.EX2 R21, R28 ;  /* 0x0000001c00157308 */ /* 0x000e220000000800 */
[----:B--2---:R-:W-:Y:S01]  /*3770*/  FADD.FTZ R35, R19, R14 ;  /* 0x0000000e13237221 */ /* 0x004fe20000010000 */
[----:B------:R-:W-:Y:S01]  /*3780*/  FADD.FTZ R20, R76, R37 ;  /* 0x000000254c147221 */ /* 0x000fe20000010000 */
[----:B------:R-:W-:Y:S02]  /*3790*/  @!P1 PRMT R3, RZ, 0x654, R3 ;  /* 0x00000654ff039816 */ /* 0x000fe40000000003 */
[----:B------:R-:W-:Y:S02]  /*37a0*/  F2FP.BF16.F32.PACK_AB R176, R15, R18 ;  /* 0x000000120fb0723e */ /* 0x000fe400000010ff */
[----:B------:R0:W-:Y:S01]  /*37b0*/  @!P1 SYNCS.ARRIVE.TRANS64.RED.A1T0 RZ, [R3+URZ], RZ ;  /* 0x000000ff03ff99a7 */ /* 0x0001e2000810043f */
[----:B------:R-:W1:Y:S01]  /*37c0*/  MUFU.EX2 R30, R30 ;  /* 0x0000001e001e7308 */ /* 0x000e620000000800 */
[----:B---3--:R-:W-:Y:S01]  /*37d0*/  FADD.FTZ R14, R26, R35 ;  /* 0x000000231a0e7221 */ /* 0x008fe20000010000 */
[----:B------:R-:W-:Y:S01]  /*37e0*/  FADD.FTZ R35, R171, R20 ;  /* 0x00000014ab237221 */ /* 0x000fe20000010000 */
[----:B------:R-:W-:-:S02]  /*37f0*/  F2FP.BF16.F32.PACK_AB R171, R114, R171 ;  /* 0x000000ab72ab723e */ /* 0x000fc400000010ff */
[----:B------:R-:W-:Y:S01]  /*3800*/  F2FP.BF16.F32.PACK_AB R178, R19, R22 ;  /* 0x0000001613b2723e */ /* 0x000fe200000010ff */
[----:B------:R-:W-:Y:S01]  /*3810*/  FADD.FTZ R35, R114, R35 ;  /* 0x0000002372237221 */ /* 0x000fe20000010000 */
[----:B------:R-:W-:Y:S01]  /*3820*/  MOV R114, R151 ;  /* 0x0000009700727202 */ /* 0x000fe20000000f00 */
[----:B------:R-:W2:Y:S01]  /*3830*/  MUFU.EX2 R23, R32 ;  /* 0x0000002000177308 */ /* 0x000ea20000000800 */
[C---:B0-----:R-:W-:Y:S01]  /*3840*/  FADD.FTZ R3, R21.reuse, R14 ;  /* 0x0000000e15037221 */ /* 0x041fe20000010000 */
[----:B------:R-:W-:Y:S01]  /*3850*/  FADD.FTZ R20, R116, R35 ;  /* 0x0000002374147221 */ /* 0x000fe20000010000 */
[----:B------:R-:W-:-:S05]  /*3860*/  F2FP.BF16.F32.PACK_AB R172, R21, R26 ;  /* 0x0000001a15ac723e */ /* 0x000fca00000010ff */
[----:B------:R0:W3:Y:S01]  /*3870*/  MUFU.EX2 R153, R118 ;  /* 0x0000007600997308 */ /* 0x0000e20000000800 */
[----:B-1----:R-:W-:-:S07]  /*3880*/  FADD.FTZ R14, R30, R3 ;  /* 0x000000031e0e7221 */ /* 0x002fce0000010000 */
[----:B------:R-:W1:Y:S01]  /*3890*/  MUFU.EX2 R34, R34 ;  /* 0x0000002200227308 */ /* 0x000e620000000800 */
[C---:B--2---:R-:W-:Y:S01]  /*38a0*/  FADD.FTZ R35, R23.reuse, R14 ;  /* 0x0000000e17237221 */ /* 0x044fe20000010000 */
[----:B------:R-:W-:Y:S02]  /*38b0*/  F2FP.BF16.F32.PACK_AB R174, R23, R30 ;  /* 0x0000001e17ae723e */ /* 0x000fe400000010ff */
[----:B0-----:R-:W-:-:S04]  /*38c0*/  MOV R118, R151 ;  /* 0x0000009700767202 */ /* 0x001fc80000000f00 */
[----:B------:R-:W0:Y:S01]  /*38d0*/  MUFU.EX2 R120, R120 ;  /* 0x0000007800787308 */ /* 0x000e220000000800 */
[C---:B---3--:R-:W-:Y:S01]  /*38e0*/  FADD.FTZ R37, R153.reuse, R20 ;  /* 0x0000001499257221 */ /* 0x048fe20000010000 */
[----:B------:R-:W-:Y:S01]  /*38f0*/  F2FP.BF16.F32.PACK_AB R153, R153, R116 ;  /* 0x000000749999723e */ /* 0x000fe200000010ff */
[----:B------:R-:W-:-:S05]  /*3900*/  IMAD.MOV.U32 R116, RZ, RZ, R151 ;  /* 0x000000ffff747224 */ /* 0x000fca00078e0097 */
[----:B------:R-:W2:Y:S01]  /*3910*/  MUFU.EX2 R25, R36 ;  /* 0x0000002400197308 */ /* 0x000ea20000000800 */
[----:B-1----:R-:W-:-:S07]  /*3920*/  FADD.FTZ R14, R34, R35 ;  /* 0x00000023220e7221 */ /* 0x002fce0000010000 */
[----:B------:R1:W3:Y:S01]  /*3930*/  MUFU.EX2 R155, R122 ;  /* 0x0000007a009b7308 */ /* 0x0002e20000000800 */
[----:B0-----:R-:W-:-:S07]  /*3940*/  FADD.FTZ R20, R120, R37 ;  /* 0x0000002578147221 */ /* 0x001fce0000010000 */
[----:B------:R-:W0:Y:S01]  /*3950*/  MUFU.EX2 R38, R38 ;  /* 0x0000002600267308 */ /* 0x000e220000000800 */
[C---:B--2---:R-:W-:Y:S01]  /*3960*/  FADD.FTZ R35, R25.reuse, R14 ;  /* 0x0000000e19237221 */ /* 0x044fe20000010000 */
[----:B------:R-:W-:Y:S02]  /*3970*/  F2FP.BF16.F32.PACK_AB R168, R25, R34 ;  /* 0x0000002219a8723e */ /* 0x000fe400000010ff */
[----:B-1----:R-:W-:-:S04]  /*3980*/  MOV R122, R151 ;  /* 0x00000097007a7202 */ /* 0x002fc80000000f00 */
[----:B------:R-:W1:Y:S01]  /*3990*/  MUFU.EX2 R124, R124 ;  /* 0x0000007c007c7308 */ /* 0x000e620000000800 */
[C---:B---3--:R-:W-:Y:S01]  /*39a0*/  FADD.FTZ R37, R155.reuse, R20 ;  /* 0x000000149b257221 */ /* 0x048fe20000010000 */
[----:B------:R-:W-:Y:S01]  /*39b0*/  F2FP.BF16.F32.PACK_AB R155, R155, R120 ;  /* 0x000000789b9b723e */ /* 0x000fe200000010ff */
[----:B------:R-:W-:-:S05]  /*39c0*/  IMAD.MOV.U32 R120, RZ, RZ, R151 ;  /* 0x000000ffff787224 */ /* 0x000fca00078e0097 */
[----:B------:R-:W2:Y:S01]  /*39d0*/  MUFU.EX2 R27, R40 ;  /* 0x00000028001b7308 */ /* 0x000ea20000000800 */
[----:B0-----:R-:W-:-:S07]  /*39e0*/  FADD.FTZ R14, R38, R35 ;  /* 0x00000023260e7221 */ /* 0x001fce0000010000 */
        /* <DEDUP_REMOVED lines=40> */
[----:B------:R-:W-:Y:S01]  /*3c70*/  F2FP.BF16.F32.PACK_AB R156, R33, R50 ;  /* 0x00000032219c723e */ /* 0x000fe200000010ff */
[----:B-1----:R-:W-:-:S05]  /*3c80*/  IMAD.MOV.U32 R136, RZ, RZ, R151 ;  /* 0x000000ffff887224 */ /* 0x002fca00078e0097 */
[----:B------:R-:W1:Y:S01]  /*3c90*/  MUFU.EX2 R138, R138 ;  /* 0x0000008a008a7308 */ /* 0x000e620000000800 */
[C---:B---3--:R-:W-:Y:S01]  /*3ca0*/  FADD.FTZ R39, R163.reuse, R20 ;  /* 0x00000014a3277221 */ /* 0x048fe20000010000 */
[----:B------:R-:W-:-:S06]  /*3cb0*/  F2FP.BF16.F32.PACK_AB R163, R163, R78 ;  /* 0x0000004ea3a3723e */ /* 0x000fcc00000010ff */
[----:B------:R-:W2:Y:S01]  /*3cc0*/  MUFU.EX2 R3, R56 ;  /* 0x0000003800037308 */ /* 0x000ea20000000800 */
[----:B0-----:R-:W-:-:S07]  /*3cd0*/  FADD.FTZ R14, R54, R7 ;  /* 0x00000007360e7221 */ /* 0x001fce0000010000 */
[----:B------:R0:W3:Y:S01]  /*3ce0*/  MUFU.EX2 R165, R140 ;  /* 0x0000008c00a57308 */ /* 0x0000e20000000800 */
[----:B-1----:R-:W-:-:S07]  /*3cf0*/  FADD.FTZ R20, R138, R39 ;  /* 0x000000278a147221 */ /* 0x002fce0000010000 */
[----:B------:R-:W1:Y:S01]  /*3d00*/  MUFU.EX2 R58, R58 ;  /* 0x0000003a003a7308 */ /* 0x000e620000000800 */
[C---:B--2---:R-:W-:Y:S01]  /*3d10*/  FADD.FTZ R7, R3.reuse, R14 ;  /* 0x0000000e03077221 */ /* 0x044fe20000010000 */
[----:B------:R-:W-:Y:S01]  /*3d20*/  F2FP.BF16.F32.PACK_AB R158, R3, R54 ;  /* 0x00000036039e723e */ /* 0x000fe200000010ff */
[----:B------:R-:W-:Y:S02]  /*3d30*/  IMAD.MOV.U32 R3, RZ, RZ, RZ ;  /* 0x000000ffff037224 */ /* 0x000fe400078e00ff */
[----:B0-----:R-:W-:-:S03]  /*3d40*/  IMAD.MOV.U32 R140, RZ, RZ, R151 ;  /* 0x000000ffff8c7224 */ /* 0x001fc600078e0097 */
[----:B------:R-:W0:Y:S01]  /*3d50*/  MUFU.EX2 R142, R142 ;  /* 0x0000008e008e7308 */ /* 0x000e220000000800 */
[C---:B---3--:R-:W-:Y:S01]  /*3d60*/  FADD.FTZ R41, R165.reuse, R20 ;  /* 0x00000014a5297221 */ /* 0x048fe20000010000 */
[----:B------:R-:W-:Y:S02]  /*3d70*/  F2FP.BF16.F32.PACK_AB R165, R165, R138 ;  /* 0x0000008aa5a5723e */ /* 0x000fe400000010ff */
[----:B------:R-:W-:-:S04]  /*3d80*/  MOV R138, R151 ;  /* 0x00000097008a7202 */ /* 0x000fc80000000f00 */
[----:B------:R-:W2:Y:S01]  /*3d90*/  MUFU.EX2 R35, R60 ;  /* 0x0000003c00237308 */ /* 0x000ea20000000800 */
[----:B-1----:R-:W-:-:S07]  /*3da0*/  FADD.FTZ R14, R58, R7 ;  /* 0x000000073a0e7221 */ /* 0x002fce0000010000 */
[----:B------:R-:W1:Y:S01]  /*3db0*/  MUFU.EX2 R62, R62 ;  /* 0x0000003e003e7308 */ /* 0x000e620000000800 */
[----:B0-----:R-:W-:-:S04]  /*3dc0*/  FADD.FTZ R20, R142, R41 ;  /* 0x000000298e147221 */ /* 0x001fc80000010000 */
[C---:B------:R-:W-:Y:S01]  /*3dd0*/  FADD.FTZ R7, R167.reuse, R20 ;  /* 0x00000014a7077221 */ /* 0x040fe20000010000 */
[----:B------:R-:W-:Y:S02]  /*3de0*/  F2FP.BF16.F32.PACK_AB R167, R167, R142 ;  /* 0x0000008ea7a7723e */ /* 0x000fe400000010ff */
[----:B------:R-:W0:Y:S01]  /*3df0*/  MUFU.EX2 R37, R82 ;  /* 0x0000005200257308 */ /* 0x000e220000000800 */
[C---:B--2---:R-:W-:Y:S01]  /*3e00*/  FADD.FTZ R41, R35.reuse, R14 ;  /* 0x0000000e23297221 */ /* 0x044fe20000010000 */
[----:B------:R-:W-:Y:S02]  /*3e10*/  F2FP.BF16.F32.PACK_AB R160, R35, R58 ;  /* 0x0000003a23a0723e */ /* 0x000fe400000010ff */
[----:B------:R-:W-:-:S04]  /*3e20*/  MOV R142, R151 ;  /* 0x00000097008e7202 */ /* 0x000fc80000000f00 */
[----:B------:R-:W2:Y:S01]  /*3e30*/  MUFU.EX2 R80, R80 ;  /* 0x0000005000507308 */ /* 0x000ea20000000800 */
[----:B-1----:R-:W-:-:S07]  /*3e40*/  FADD.FTZ R6, R62, R41 ;  /* 0x000000293e067221 */ /* 0x002fce0000010000 */
[----:B------:R-:W1:Y:S01]  /*3e50*/  MUFU.EX2 R39, R86 ;  /* 0x0000005600277308 */ /* 0x000e620000000800 */
[C---:B0-----:R-:W-:Y:S01]  /*3e60*/  FADD.FTZ R13, R37.reuse, R6 ;  /* 0x00000006250d7221 */ /* 0x041fe20000010000 */
[----:B------:R-:W-:-:S06]  /*3e70*/  F2FP.BF16.F32.PACK_AB R162, R37, R62 ;  /* 0x0000003e25a2723e */ /* 0x000fcc00000010ff */
[----:B------:R-:W0:Y:S01]  /*3e80*/  MUFU.EX2 R84, R84 ;  /* 0x0000005400547308 */ /* 0x000e220000000800 */
[----:B--2---:R-:W-:-:S07]  /*3e90*/  FADD.FTZ R6, R80, R13 ;  /* 0x0000000d50067221 */ /* 0x004fce0000010000 */
[----:B------:R2:W3:Y:S01]  /*3ea0*/  MUFU.EX2 R11, R88 ;  /* 0x00000058000b7308 */ /* 0x0004e20000000800 */
[C---:B-1----:R-:W-:Y:S01]  /*3eb0*/  FADD.FTZ R13, R39.reuse, R6 ;  /* 0x00000006270d7221 */ /* 0x042fe20000010000 */
[----:B------:R-:W-:-:S03]  /*3ec0*/  F2FP.BF16.F32.PACK_AB R164, R39, R80 ;  /* 0x0000005027a4723e */ /* 0x000fc600000010ff */
[----:B0-----:R-:W-:Y:S01]  /*3ed0*/  FADD.FTZ R6, R84, R13 ;  /* 0x0000000d54067221 */ /* 0x001fe20000010000 */
[----:B------:R-:W-:Y:S01]  /*3ee0*/  IADD3 R13, R17, -0x2, RZ ;  /* 0xfffffffe110d7810 */ /* 0x000fe20007ffe0ff */
[----:B--2---:R-:W-:-:S03]  /*3ef0*/  IMAD.MOV.U32 R88, RZ, RZ, R151 ;  /* 0x000000ffff587224 */ /* 0x004fc600078e0097 */
[----:B------:R-:W-:Y:S01]  /*3f00*/  ISETP.GE.AND P2, PT, R13, R2, PT ;  /* 0x000000020d00720c */ /* 0x000fe20003f46270 */
[C---:B---3--:R-:W-:Y:S01]  /*3f10*/  FADD.FTZ R6, R11.reuse, R6 ;  /* 0x000000060b067221 */ /* 0x048fe20000010000 */
[----:B------:R-:W-:Y:S01]  /*3f20*/  F2FP.BF16.F32.PACK_AB R166, R11, R84 ;  /* 0x000000540ba6723e */ /* 0x000fe200000010ff */
[----:B------:R-:W-:-:S10]  /*3f30*/  IMAD.MOV.U32 R11, RZ, RZ, 0x3f800000 ;  /* 0x3f800000ff0b7424 */ /* 0x000fd400078e00ff */
[----:B------:R-:W-:Y:S05]  /*3f40*/  @!P2 BRA `(.L_x_19) ;  /* 0x0000002800b4a947 */ /* 0x000fea0003800000 */
[----:B------:R-:W-:Y:S01]  /*3f50*/  IMAD.MOV.U32 R15, RZ, RZ, R10 ;  /* 0x000000ffff0f7224 */ /* 0x000fe200078e000a */
[----:B------:R-:W-:Y:S01]  /*3f60*/  MOV R17, R12 ;  /* 0x0000000c00117202 */ /* 0x000fe20000000f00 */
[----:B------:R-:W-:Y:S01]  /*3f70*/  IMAD.MOV.U32 R14, RZ, RZ, RZ ;  /* 0x000000ffff0e7224 */ /* 0x000fe200078e00ff */
[----:B------:R-:W-:Y:S01]  /*3f80*/  CS2R R150, SRZ ;  /* 0x0000000000967805 */ /* 0x000fe2000001ff00 */
[----:B------:R-:W-:Y:S01]  /*3f90*/  IMAD.MOV.U32 R8, RZ, RZ, 0x3f800000 ;  /* 0x3f800000ff087424 */ /* 0x000fe200078e00ff */
        /* <DEDUP_REMOVED lines=30> */
[----:B------:R-:W-:Y:S01]  /*4180*/  CS2R R88, SRZ ;  /* 0x0000000000587805 */ /* 0x000fe2000001ff00 */
[----:B------:R-:W-:Y:S01]  /*4190*/  UMOV UR37, URZ ;  /* 0x0000003f00257c82 */ /* 0x000fe20008000000 */
[----:B------:R-:W-:-:S05]  /*41a0*/  ULDC UR40, c[0x0][0x9d8] ;  /* 0x0002760000287ab9 */ /* 0x000fca0000000800 */
.L_x_28:
[----:B------:R-:W-:-:S04]  /*41b0*/  UIADD3 UR6, UR37, 0x1, URZ ;  /* 0x0000000125067890 */ /* 0x000fc8000fffe03f */
[----:B------:R-:W-:-:S04]  /*41c0*/  UISETP.NE.AND UP0, UPT, UR6, 0x2, UPT ;  /* 0x000000020600788c */ /* 0x000fc8000bf05270 */
[----:B------:R-:W-:Y:S02]  /*41d0*/  USEL UR7, URZ, 0x1, UP0 ;  /* 0x000000013f077887 */ /* 0x000fe40008000000 */
[----:B------:R-:W-:-:S04]  /*41e0*/  USEL UR6, UR6, URZ, UP0 ;  /* 0x0000003f06067287 */ /* 0x000fc80008000000 */
[----:B------:R-:W-:Y:S02]  /*41f0*/  LOP3.LUT R3, R14, UR7, RZ, 0x3c, !PT ;  /* 0x000000070e037c12 */ /* 0x000fe4000f8e3cff */
[----:B------:R-:W-:Y:S01]  /*4200*/  IMAD.U32 R0, RZ, RZ, UR6 ;  /* 0x00000006ff007e24 */ /* 0x000fe2000f8e00ff */
[----:B------:R-:W-:Y:S06]  /*4210*/  @!P0 BRA `(.L_x_20) ;  /* 0x0000000000048947 */ /* 0x000fec0003800000 */
[----:B------:R-:W-:Y:S01]  /*4220*/  BPT.TRAP 0x1 ;  /* 0x000000040000795c */ /* 0x000fe20000300000 */
.L_x_20:
[----:B------:R-:W-:Y:S01]  /*4230*/  ULEA UR39, UR6, UR36, 0x3 ;  /* 0x0000002406277291 */ /* 0x000fe2000f8e183f */
[----:B------:R-:W-:-:S08]  /*4240*/  SHF.L.U32 R9, R3, 0x1f, RZ ;  /* 0x0000001f03097819 */ /* 0x000fd000000006ff */
[----:B------:R0:W1:Y:S01]  /*4250*/  SYNCS.PHASECHK.TRANS64.TRYWAIT P2, [UR39+0x34830], R9 ;  /* 0x03483009ff0075a7 */ /* 0x0000620008040167 */
[----:B------:R-:W-:Y:S05]  /*4260*/  @!P0 BRA `(.L_x_21) ;  /* 0x0000000000048947 */ /* 0x000fea0003800000 */
[----:B------:R-:W-:Y:S01]  /*4270*/  BPT.TRAP 0x1 ;  /* 0x000000040000795c */ /* 0x000fe20000300000 */
.L_x_21:
[----:B-1----:R-:W-:Y:S05]  /*4280*/  @P2 BRA `(.L_x_22) ;  /* 0x0000000000082947 */ /* 0x002fea0003800000 */
[----:B------:R-:W1:Y:S02]  /*4290*/  SYNCS.PHASECHK.TRANS64.TRYWAIT P2, [UR39+0x34830], R9 ;  /* 0x03483009ff0075a7 */ /* 0x000e640008040167 */
[----:B-1----:R-:W-:Y:S05]  /*42a0*/  @!P2 BRA `(.L_x_23) ;  /* 0x0000008800f0a947 */ /* 0x002fea0003800000 */
.L_x_22:
[----:B------:R-:W-:Y:S01]  /*42b0*/  R2UR UR58, R0 ;  /* 0x00000000003a72ca */ /* 0x000fe200000e0000 */
[----:B------:R-:W-:Y:S01]  /*42c0*/  WARPGROUP.ARRIVE ;  /* 0x00000000000079c5 */ /* 0x000fe20000000000 */
[----:B------:R-:W-:Y:S01]  /*42d0*/  R2UR UR56, R4 ;  /* 0x00000000043872ca */ /* 0x000fe200000e0000 */
[----:B------:R-:W-:Y:S01]  /*42e0*/  UMOV UR59, 0x40000040 ;  /* 0x40000040003b7882 */ /* 0x000fe20000000000 */
[----:B------:R-:W-:Y:S01]  /*42f0*/  R2UR UR57, R5 ;  /* 0x00000000053972ca */ /* 0x000fe200000e0000 */
[----:B------:R-:W-:Y:S01]  /*4300*/  UMOV UR7, 0x40000040 ;  /* 0x4000004000077882 */ /* 0x000fe20000000000 */
[----:B------:R-:W-:Y:S01]  /*4310*/  UMOV UR11, 0x40000040 ;  /* 0x40000040000b7882 */ /* 0x000fe20000000000 */
[----:B------:R-:W-:Y:S01]  /*4320*/  UMOV UR15, 0x40000040 ;  /* 0x40000040000f7882 */ /* 0x000fe20000000000 */
[----:B------:R-:W-:Y:S01]  /*4330*/  UMOV UR19, 0x40000040 ;  /* 0x4000004000137882 */ /* 0x000fe20000000000 */
[----:B------:R-:W-:Y:S01]  /*4340*/  UMOV UR23, 0x40000040 ;  /* 0x4000004000177882 */ /* 0x000fe20000000000 */
[----:B------:R-:W-:Y:S01]  /*4350*/  UMOV UR27, 0x40000040 ;  /* 0x40000040001b7882 */ /* 0x000fe20000000000 */
[----:B------:R-:W-:Y:S01]  /*4360*/  UMOV UR31, 0x40000040 ;  /* 0x40000040001f7882 */ /* 0x000fe20000000000 */
[----:B------:R-:W-:Y:S01]  /*4370*/  UMOV UR35, 0x40000040 ;  /* 0x4000004000237882 */ /* 0x000fe20000000000 */
[----:B------:R-:W-:Y:S01]  /*4380*/  UIMAD UR58, UR58, 0xc00, UR38 ;  /* 0x00000c003a3a78a4 */ /* 0x000fe2000f8e0226 */
[-C--:B------:R-:W-:Y:S01]  /*4390*/  FMUL.FTZ R88, R88, R11.reuse ;  /* 0x0000000b58587220 */ /* 0x080fe20000410000 */
[----:B------:R-:W-:Y:S01]  /*43a0*/  UMOV UR47, 0x40000040 ;  /* 0x40000040002f7882 */ /* 0x000fe20000000000 */
[----:B------:R-:W-:Y:S01]  /*43b0*/  UMOV UR51, 0x40000040 ;  /* 0x4000004000337882 */ /* 0x000fe20000000000 */
[----:B------:R-:W-:Y:S01]  /*43c0*/  UIADD3 UR6, UR58, 0x2, URZ ;  /* 0x000000023a067890 */ /* 0x000fe2000fffe03f */
[-C--:B------:R-:W-:Y:S01]  /*43d0*/  FMUL.FTZ R89, R89, R11.reuse ;  /* 0x0000000b59597220 */ /* 0x080fe20000410000 */
[----:B------:R-:W-:Y:S01]  /*43e0*/  UIADD3 UR10, UR58, 0x4, URZ ;  /* 0x000000043a0a7890 */ /* 0x000fe2000fffe03f */
[----:B------:R-:W-:Y:S01]  /*43f0*/  FMUL.FTZ R92, R92, R11 ;  /* 0x0000000b5c5c7220 */ /* 0x000fe20000410000 */
[----:B------:R-:W-:-:S02]  /*4400*/  UIADD3 UR14, UR58, 0x6, URZ ;  /* 0x000000063a0e7890 */ /* 0x000fc4000fffe03f */
[----:B------:R-:W-:Y:S01]  /*4410*/  HGMMA.64x128x16.F32.BF16 R24, gdesc[UR56], RZ, !UPT, gsb0 ;  /* 0x01e00000381879f0 */ /* 0x000fe2000c0018ff */
[----:B------:R-:W-:Y:S01]  /*4420*/  UIADD3 UR18, UR58, 0x400, URZ ;  /* 0x000004003a127890 */ /* 0x000fe2000fffe03f */
[-C--:B------:R-:W-:Y:S01]  /*4430*/  FMUL.FTZ R93, R93, R11.reuse ;  /* 0x0000000b5d5d7220 */ /* 0x080fe20000410000 */
        /* <DEDUP_REMOVED lines=14> */
[----:B------:R-:W-:Y:S01]  /*4520*/  UMOV UR55, 0x40000040 ;  /* 0x4000004000377882 */ /* 0x000fe20000000000 */
[-C--:B------:R-:W-:Y:S01]  /*4530*/  FMUL.FTZ R109, R109, R11.reuse ;  /* 0x0000000b6d6d7220 */ /* 0x080fe20000410000 */
        /* <DEDUP_REMOVED lines=19> */
[----:B------:R-:W-:Y:S01]  /*4670*/  FMUL.FTZ R149, R149, R11 ;  /* 0x0000000b95957220 */ /* 0x000fe20000410000 */
        /* <DEDUP_REMOVED lines=32> */
[----:B------:R-:W-:-:S02]  /*4880*/  WARPGROUP.DEPBAR.LE gsb0, 0x0 ;  /* 0x00008000000079c5 */ /* 0x000fc40000010000 */
        /* <DEDUP_REMOVED lines=33> */
[----:B------:R-:W-:Y:S05]  /*4aa0*/  @!P0 BRA `(.L_x_24) ;  /* 0x0000000000048947 */ /* 0x000fea0003800000 */
[----:B------:R-:W-:Y:S01]  /*4ab0*/  BPT.TRAP 0x1 ;  /* 0x000000040000795c */ /* 0x000fe20000300000 */
.L_x_24:
[----:B------:R-:W-:Y:S01]  /*4ac0*/  ULEA UR7, UR37, UR36, 0x3 ;  /* 0x0000002425077291 */ /* 0x000fe2000f8e183f */
[----:B------:R-:W-:-:S08]  /*4ad0*/  SHF.L.U32 R8, R14, 0x1f, RZ ;  /* 0x0000001f0e087819 */ /* 0x000fd000000006ff */
[----:B------:R2:W3:Y:S01]  /*4ae0*/  SYNCS.PHASECHK.TRANS64.TRYWAIT P2, [UR7+0x34850], R8 ;  /* 0x03485008ff0075a7 */ /* 0x0004e20008040147 */
[----:B------:R-:W-:Y:S05]  /*4af0*/  @!P0 BRA `(.L_x_25) ;  /* 0x0000000000048947 */ /* 0x000fea0003800000 */
[----:B------:R-:W-:Y:S01]  /*4b00*/  BPT.TRAP 0x1 ;  /* 0x000000040000795c */ /* 0x000fe20000300000 */
.L_x_25:
[----:B---3--:R-:W-:Y:S05]  /*4b10*/  @P2 BRA `(.L_x_26) ;  /* 0x0000000000082947 */ /* 0x008fea0003800000 */
[----:B------:R-:W3:Y:S02]  /*4b20*/  SYNCS.PHASECHK.TRANS64.TRYWAIT P2, [UR7+0x34850], R8 ;  /* 0x03485008ff0075a7 */ /* 0x000ee40008040147 */
[----:B---3--:R-:W-:Y:S05]  /*4b30*/  @!P2 BRA `(.L_x_27) ;  /* 0x0000008000e4a947 */ /* 0x008fea0003800000 */
.L_x_26:
[----:B------:R-:W-:Y:S01]  /*4b40*/  UIADD3 UR6, UR36, 0x400, URZ ;  /* 0x0000040024067890 */ /* 0x000fe2000fffe03f */
[----:B------:R-:W-:Y:S01]  /*4b50*/  WARPGROUP.ARRIVE ;  /* 0x00000000000079c5 */ /* 0x000fe20000000000 */
[----:B------:R-:W-:Y:S01]  /*4b60*/  UMOV UR11, 0x40000040 ;  /* 0x40000040000b7882 */ /* 0x000fe20000000000 */
[----:B0-2---:R-:W-:Y:S01]  /*4b70*/  FMUL.FTZ R8, R24, UR40 ;  /* 0x0000002818087c20 */ /* 0x005fe20008410000 */
[----:B------:R-:W-:Y:S01]  /*4b80*/  USHF.R.U32.HI UR6, URZ, 0x4, UR6 ;  /* 0x000000043f067899 */ /* 0x000fe20008011606 */
[----:B-1----:R-:W-:Y:S01]  /*4b90*/  FMUL.FTZ R10, R25, UR40 ;  /* 0x00000028190a7c20 */ /* 0x002fe20008410000 */
[----:B------:R-:W-:Y:S01]  /*4ba0*/  FMUL.FTZ R184, R32, UR40 ;  /* 0x0000002820b87c20 */ /* 0x000fe20008410000 */
[----:B------:R-:W-:Y:S01]  /*4bb0*/  FMUL.FTZ R186, R33, UR40 ;  /* 0x0000002821ba7c20 */ /* 0x000fe20008410000 */
[----:B------:R-:W-:Y:S01]  /*4bc0*/  ULOP3.LUT UR6, UR6, 0x3fff, URZ, 0xc0, !UPT ;  /* 0x00003fff06067892 */ /* 0x000fe2000f8ec03f */
[----:B------:R-:W0:Y:S01]  /*4bd0*/  MUFU.TANH R8, R8 ;  /* 0x0000000800087308 */ /* 0x000e220000002400 */
[----:B------:R-:W-:Y:S01]  /*4be0*/  FMUL.FTZ R188, R36, UR40 ;  /* 0x0000002824bc7c20 */ /* 0x000fe20008410000 */
[----:B------:R-:W-:Y:S01]  /*4bf0*/  FMUL.FTZ R190, R37, UR40 ;  /* 0x0000002825be7c20 */ /* 0x000fe20008410000 */
[----:B------:R-:W-:Y:S01]  /*4c00*/  ULOP3.LUT UR6, UR6, 0x4000000, URZ, 0xfc, !UPT ;  /* 0x0400000006067892 */ /* 0x000fe2000f8efc3f */
[----:B------:R-:W-:Y:S01]  /*4c10*/  FMUL.FTZ R192, R40, UR40 ;  /* 0x0000002828c07c20 */ /* 0x000fe20008410000 */
[----:B------:R-:W-:Y:S01]  /*4c20*/  FMUL.FTZ R194, R41, UR40 ;  /* 0x0000002829c27c20 */ /* 0x000fe20008410000 */
[----:B------:R-:W-:Y:S01]  /*4c30*/  FMUL.FTZ R196, R44, UR40 ;  /* 0x000000282cc47c20 */ /* 0x000fe20008410000 */
[----:B------:R-:W-:Y:S01]  /*4c40*/  ULEA UR6, UR37, UR6, 0xb ;  /* 0x0000000625067291 */ /* 0x000fe2000f8e583f */
[----:B------:R-:W1:Y:S01]  /*4c50*/  MUFU.TANH R10, R10 ;  /* 0x0000000a000a7308 */ /* 0x000e620000002400 */
[----:B------:R-:W-:Y:S01]  /*4c60*/  FMUL.FTZ R198, R49, UR40 ;  /* 0x0000002831c67c20 */ /* 0x000fe20008410000 */
[----:B------:R-:W-:Y:S01]  /*4c70*/  FMUL.FTZ R200, R52, UR40 ;  /* 0x0000002834c87c20 */ /* 0x000fe20008410000 */
[----:B------:R-:W-:Y:S01]  /*4c80*/  FMUL.FTZ R202, R53, UR40 ;  /* 0x0000002835ca7c20 */ /* 0x000fe20008410000 */
[----:B------:R-:W-:Y:S01]  /*4c90*/  FMUL.FTZ R44, R54, UR40 ;  /* 0x00000028362c7c20 */ /* 0x000fe20008410000 */
[----:B------:R-:W-:Y:S01]  /*4ca0*/  FMUL.FTZ R54, R56, UR40 ;  /* 0x0000002838367c20 */ /* 0x000fe20008410000 */
[----:B------:R-:W-:Y:S01]  /*4cb0*/  UMOV UR10, UR6 ;  /* 0x00000006000a7c82 */ /* 0x000fe20008000000 */
[----:B------:R-:W-:Y:S01]  /*4cc0*/  FMUL.FTZ R56, R57, UR40 ;  /* 0x0000002839387c20 */ /* 0x000fe20008410000 */
[----:B------:R-:W-:Y:S01]  /*4cd0*/  HGMMA.64x128x16.F32.BF16 R88, R180, gdesc[UR8].tnspB, R88, gsb0 ;  /* 0x41e00008b4587df0 */ /* 0x000fe20008001858 */
[----:B------:R-:W-:Y:S01]  /*4ce0*/  UIADD3 UR10, UR6, 0x80, URZ ;  /* 0x00000080060a7890 */ /* 0x000fe2000fffe03f */
[----:B------:R-:W-:Y:S01]  /*4cf0*/  MUFU.TANH R184, R184 ;  /* 0x000000b800b87308 */ /* 0x000fe20000002400 */
[----:B------:R-:W-:Y:S01]  /*4d00*/  UMOV UR11, 0x40000040 ;  /* 0x40000040000b7882 */ /* 0x000fe20000000000 */
[----:B0-----:R-:W-:Y:S01]  /*4d10*/  FMNMX.FTZ R9, R8, R17, !PT ;  /* 0x0000001108097209 */ /* 0x001fe20007810000 */
[----:B------:R-:W-:Y:S01]  /*4d20*/  FMUL.FTZ R40, R50, UR40 ;  /* 0x0000002832287c20 */ /* 0x000fe20008410000 */
[----:B------:R-:W-:Y:S01]  /*4d30*/  FMUL.FTZ R50, R58, UR40 ;  /* 0x000000283a327c20 */ /* 0x000fe20008410000 */
[----:B------:R-:W-:Y:S01]  /*4d40*/  FMUL.FTZ R58, R60, UR40 ;  /* 0x000000283c3a7c20 */ /* 0x000fe20008410000 */
[----:B------:R-:W-:Y:S01]  /*4d50*/  FMUL.FTZ R14, R26, UR40 ;  /* 0x000000281a0e7c20 */ /* 0x000fe20008410000 */
[----:B-1----:R-:W-:Y:S01]  /*4d60*/  FMNMX.FTZ R9, R10, R9, !PT ;  /* 0x000000090a097209 */ /* 0x002fe20007810000 */
[----:B------:R-:W-:Y:S01]  /*4d70*/  MUFU.TANH R186, R186 ;  /* 0x000000ba00ba7308 */ /* 0x000fe20000002400 */
[----:B------:R-:W-:Y:S01]  /*4d80*/  FMUL.FTZ R60, R61, UR40 ;  /* 0x000000283d3c7c20 */ /* 0x000fe20008410000 */
[----:B------:R-:W-:Y:S01]  /*4d90*/  FMUL.FTZ R18, R27, UR40 ;  /* 0x000000281b127c20 */ /* 0x000fe20008410000 */
[----:B------:R-:W-:Y:S01]  /*4da0*/  FMUL.FTZ R52, R62, UR40 ;  /* 0x000000283e347c20 */ /* 0x000fe20008410000 */
[----:B------:R-:W-:Y:S01]  /*4db0*/  FMUL.FTZ R62, R64, UR40 ;  /* 0x00000028403e7c20 */ /* 0x000fe20008410000 */
[----:B------:R-:W-:Y:S01]  /*4dc0*/  FMUL.FTZ R20, R30, UR40 ;  /* 0x000000281e147c20 */ /* 0x000fe20008410000 */
[----:B------:R-:W-:Y:S01]  /*4dd0*/  FMUL.FTZ R64, R65, UR40 ;  /* 0x0000002841407c20 */ /* 0x000fe20008410000 */
[----:B------:R-:W-:Y:S01]  /*4de0*/  FMUL.FTZ R22, R31, UR40 ;  /* 0x000000281f167c20 */ /* 0x000fe20008410000 */
        /* <DEDUP_REMOVED lines=31> */
[C---:B------:R-:W-:Y:S01]  /*4fe0*/  ISETP.GT.AND P2, PT, R13.reuse, R2, PT ;  /* 0x000000020d00720c */ /* 0x040fe20003f44270 */
[----:B------:R-:W-:Y:S01]  /*4ff0*/  MUFU.TANH R196, R196 ;  /* 0x000000c400c47308 */ /* 0x000fe20000002400 */
[----:B------:R-:W-:Y:S01]  /*5000*/  R2UR UR37, R0 ;  /* 0x00000000002572ca */ /* 0x000fe200000e0000 */
[----:B------:R-:W-:-:S06]  /*5010*/  VIADD R13, R13, 0xffffffff ;  /* 0xffffffff0d0d7836 */ /* 0x000fcc0000000000 */
[----:B------:R-:W-:Y:S08]  /*5020*/  MUFU.TANH R198, R198 ;  /* 0x000000c600c67308 */ /* 0x000ff00000002400 */
[----:B------:R-:W-:Y:S08]  /*5030*/  MUFU.TANH R200, R200 ;  /* 0x000000c800c87308 */ /* 0x000ff00000002400 */
[----:B------:R-:W-:Y:S08]  /*5040*/  MUFU.TANH R202, R202 ;  /* 0x000000ca00ca7308 */ /* 0x000ff00000002400 */
[----:B------:R-:W-:Y:S08]  /*5050*/  MUFU.TANH R54, R54 ;  /* 0x0000003600367308 */ /* 0x000ff00000002400 */
[----:B------:R-:W-:Y:S08]  /*5060*/  MUFU.TANH R56, R56 ;  /* 0x0000003800387308 */ /* 0x000ff00000002400 */
[----:B------:R-:W-:Y:S08]  /*5070*/  MUFU.TANH R58, R58 ;  /* 0x0000003a003a7308 */ /* 0x000ff00000002400 */
[----:B------:R-:W0:Y:S08]  /*5080*/  MUFU.TANH R14, R14 ;  /* 0x0000000e000e7308 */ /* 0x000e300000002400 */
[----:B------:R-:W-:Y:S08]  /*5090*/  MUFU.TANH R60, R60 ;  /* 0x0000003c003c7308 */ /* 0x000ff00000002400 */
[----:B------:R-:W1:Y:S01]  /*50a0*/  MUFU.TANH R18, R18 ;  /* 0x0000001200127308 */ /* 0x000e620000002400 */
[----:B0-----:R-:W-:-:S07]  /*50b0*/  FMNMX.FTZ R23, R14, R15, !PT ;  /* 0x0000000f0e177209 */ /* 0x001fce0007810000 */
[----:B------:R-:W-:Y:S08]  /*50c0*/  MUFU.TANH R62, R62 ;  /* 0x0000003e003e7308 */ /* 0x000ff00000002400 */
[----:B------:R-:W0:Y:S01]  /*50d0*/  MUFU.TANH R20, R20 ;  /* 0x0000001400147308 */ /* 0x000e220000002400 */
[----:B-1----:R-:W-:Y:S01]  /*50e0*/  FMNMX.FTZ R25, R18, R23, !PT ;  /* 0x0000001712197209 */ /* 0x002fe20007810000 */
[----:B------:R-:W-:-:S02]  /*50f0*/  WARPGROUP.DEPBAR.LE gsb0, 0x0 ;  /* 0x00008000000079c5 */ /* 0x000fc40000010000 */
[----:B------:R-:W-:Y:S01]  /*5100*/  WARPGROUP.ARRIVE ;  /* 0x00000000000079c5 */ /* 0x000fe20000000000 */
[----:B------:R-:W-:Y:S01]  /*5110*/  FMUL.FTZ R180, R28, UR40 ;  /* 0x000000281cb47c20 */ /* 0x000fe20008410000 */
[----:B------:R-:W-:Y:S02]  /*5120*/  FMUL.FTZ R182, R29, UR40 ;  /* 0x000000281db67c20 */ /* 0x000fe40008410000 */
[----:B------:R-:W-:Y:S01]  /*5130*/  MUFU.TANH R64, R64 ;  /* 0x0000004000407308 */ /* 0x000fe20000002400 */
[----:B------:R-:W-:Y:S01]  /*5140*/  FMUL.FTZ R28, R38, UR40 ;  /* 0x00000028261c7c20 */ /* 0x000fe20008410000 */
[----:B------:R-:W-:Y:S01]  /*5150*/  FMUL.FTZ R38, R47, UR40 ;  /* 0x000000282f267c20 */ /* 0x000fe20008410000 */
[----:B------:R-:W-:Y:S01]  /*5160*/  HGMMA.64x128x16.F32.BF16 R88, R176, gdesc[UR8].tnspB, R88, gsb0 ;  /* 0x41e00008b0587df0 */ /* 0x000fe20008001858 */
[----:B------:R-:W-:Y:S01]  /*5170*/  UIADD3 UR10, UR6, 0x100, URZ ;  /* 0x00000100060a7890 */ /* 0x000fe2000fffe03f */
[----:B------:R-:W-:-:S03]  /*5180*/  UMOV UR11, 0x40000040 ;  /* 0x40000040000b7882 */ /* 0x000fc60000000000 */
[----:B------:R-:W1:Y:S01]  /*5190*/  MUFU.TANH R180, R180 ;  /* 0x000000b400b47308 */ /* 0x000e620000002400 */
[----:B0-----:R-:W-:-:S07]  /*51a0*/  FMNMX.FTZ R25, R20, R25, !PT ;  /* 0x0000001914197209 */ /* 0x001fce0007810000 */
[----:B------:R-:W0:Y:S08]  /*51b0*/  MUFU.TANH R182, R182 ;  /* 0x000000b600b67308 */ /* 0x000e300000002400 */
[----:B------:R-:W2:Y:S01]  /*51c0*/  MUFU.TANH R22, R22 ;  /* 0x0000001600167308 */ /* 0x000ea20000002400 */
[----:B-1----:R-:W-:-:S07]  /*51d0*/  FMNMX.FTZ R9, R180, R9, !PT ;  /* 0x00000009b4097209 */ /* 0x002fce0007810000 */
[----:B------:R-:W-:Y:S01]  /*51e0*/  MUFU.TANH R68, R68 ;  /* 0x0000004400447308 */ /* 0x000fe20000002400 */
[----:B0-----:R-:W-:-:S04]  /*51f0*/  FMNMX.FTZ R9, R182, R9, !PT ;  /* 0x00000009b6097209 */ /* 0x001fc80007810000 */
[----:B------:R-:W-:-:S03]  /*5200*/  FMNMX.FTZ R9, R184, R9, !PT ;  /* 0x00000009b8097209 */ /* 0x000fc60007810000 */
[----:B------:R-:W0:Y:S01]  /*5210*/  MUFU.TANH R24, R24 ;  /* 0x0000001800187308 */ /* 0x000e220000002400 */
[----:B------:R-:W-:Y:S02]  /*5220*/  FMNMX.FTZ R9, R186, R9, !PT ;  /* 0x00000009ba097209 */ /* 0x000fe40007810000 */
[----:B--2---:R-:W-:Y:S02]  /*5230*/  FMNMX.FTZ R25, R22, R25, !PT ;  /* 0x0000001916197209 */ /* 0x004fe40007810000 */
[----:B------:R-:W-:-:S03]  /*5240*/  FMNMX.FTZ R9, R188, R9, !PT ;  /* 0x00000009bc097209 */ /* 0x000fc60007810000 */
[----:B------:R-:W1:Y:S01]  /*5250*/  MUFU.TANH R26, R26 ;  /* 0x0000001a001a7308 */ /* 0x000e620000002400 */
[----:B------:R-:W-:-:S04]  /*5260*/  FMNMX.FTZ R9, R190, R9, !PT ;  /* 0x00000009be097209 */ /* 0x000fc80007810000 */
[----:B------:R-:W-:-:S03]  /*5270*/  FMNMX.FTZ R9, R192, R9, !PT ;  /* 0x00000009c0097209 */ /* 0x000fc60007810000 */
[----:B------:R-:W-:Y:S01]  /*5280*/  MUFU.TANH R72, R72 ;  /* 0x0000004800487308 */ /* 0x000fe20000002400 */
[----:B------:R-:W-:Y:S02]  /*5290*/  FMNMX.FTZ R9, R194, R9, !PT ;  /* 0x00000009c2097209 */ /* 0x000fe40007810000 */
[----:B0-----:R-:W-:Y:S02]  /*52a0*/  FMNMX.FTZ R25, R24, R25, !PT ;  /* 0x0000001918197209 */ /* 0x001fe40007810000 */
[----:B------:R-:W-:-:S03]  /*52b0*/  FMNMX.FTZ R9, R196, R9, !PT ;  /* 0x00000009c4097209 */ /* 0x000fc60007810000 */
[----:B------:R-:W0:Y:S01]  /*52c0*/  MUFU.TANH R28, R28 ;  /* 0x0000001c001c7308 */ /* 0x000e220000002400 */
[----:B-1----:R-:W-:-:S07]  /*52d0*/  FMNMX.FTZ R27, R26, R25, !PT ;  /* 0x000000191a1b7209 */ /* 0x002fce0007810000 */
[----:B------:R-:W1:Y:S08]  /*52e0*/  MUFU.TANH R30, R30 ;  /* 0x0000001e001e7308 */ /* 0x000e700000002400 */
[----:B------:R-:W-:Y:S01]  /*52f0*/  MUFU.TANH R76, R76 ;  /* 0x0000004c004c7308 */ /* 0x000fe20000002400 */
[----:B0-----:R-:W-:-:S07]  /*5300*/  FMNMX.FTZ R27, R28, R27, !PT ;  /* 0x0000001b1c1b7209 */ /* 0x001fce0007810000 */
[----:B------:R-:W0:Y:S01]  /*5310*/  MUFU.TANH R32, R32 ;  /* 0x0000002000207308 */ /* 0x000e220000002400 */
[----:B-1----:R-:W-:-:S07]  /*5320*/  FMNMX.FTZ R27, R30, R27, !PT ;  /* 0x0000001b1e1b7209 */ /* 0x002fce0007810000 */
[----:B------:R-:W-:Y:S08]  /*5330*/  MUFU.TANH R204, R204 ;  /* 0x000000cc00cc7308 */ /* 0x000ff00000002400 */
[----:B------:R-:W1:Y:S01]  /*5340*/  MUFU.TANH R34, R34 ;  /* 0x0000002200227308 */ /* 0x000e620000002400 */
[----:B0-----:R-:W-:-:S07]  /*5350*/  FMNMX.FTZ R27, R32, R27, !PT ;  /* 0x0000001b201b7209 */ /* 0x001fce0007810000 */
[----:B------:R-:W-:Y:S08]  /*5360*/  MUFU.TANH R206, R206 ;  /* 0x000000ce00ce7308 */ /* 0x000ff00000002400 */
[----:B------:R-:W0:Y:S01]  /*5370*/  MUFU.TANH R36, R36 ;  /* 0x0000002400247308 */ /* 0x000e220000002400 */
[----:B-1----:R-:W-:-:S07]  /*5380*/  FMNMX.FTZ R29, R34, R27, !PT ;  /* 0x0000001b221d7209 */ /* 0x002fce0007810000 */
[----:B------:R-:W-:Y:S08]  /*5390*/  MUFU.TANH R208, R208 ;  /* 0x000000d000d07308 */ /* 0x000ff00000002400 */
[----:B------:R-:W1:Y:S01]  /*53a0*/  MUFU.TANH R38, R38 ;  /* 0x0000002600267308 */ /* 0x000e620000002400 */
[----:B0-----:R-:W-:-:S07]  /*53b0*/  FMNMX.FTZ R29, R36, R29, !PT ;  /* 0x0000001d241d7209 */ /* 0x001fce0007810000 */
[----:B------:R-:W-:Y:S01]  /*53c0*/  MUFU.TANH R84, R84 ;  /* 0x0000005400547308 */ /* 0x000fe20000002400 */
[----:B------:R-:W-:Y:S02]  /*53d0*/  WARPGROUP.DEPBAR.LE gsb0, 0x0 ;  /* 0x00008000000079c5 */ /* 0x000fe40000010000 */
[----:B------:R-:W-:Y:S01]  /*53e0*/  WARPGROUP.ARRIVE ;  /* 0x00000000000079c5 */ /* 0x000fe20000000000 */
[----:B------:R-:W-:Y:S01]  /*53f0*/  FMUL.FTZ R176, R45, UR40 ;  /* 0x000000282db07c20 */ /* 0x000fe20008410000 */
[----:B------:R-:W-:Y:S01]  /*5400*/  FMUL.FTZ R178, R48, UR40 ;  /* 0x0000002830b27c20 */ /* 0x000fe20008410000 */
[----:B------:R-:W-:Y:S02]  /*5410*/  FMUL.FTZ R48, R59, UR40 ;  /* 0x000000283b307c20 */ /* 0x000fe40008410000 */
[----:B------:R-:W0:Y:S01]  /*5420*/  MUFU.TANH R40, R40 ;  /* 0x0000002800287308 */ /* 0x000e220000002400 */
[----:B------:R-:W-:Y:S01]  /*5430*/  HGMMA.64x128x16.F32.BF16 R88, R172, gdesc[UR8].tnspB, R88, gsb0 ;  /* 0x41e00008ac587df0 */ /* 0x000fe20008001858 */
[----:B------:R-:W-:Y:S01]  /*5440*/  UIADD3 UR10, UR6, 0x180, URZ ;  /* 0x00000180060a7890 */ /* 0x000fe2000fffe03f */
[----:B-1----:R-:W-:Y:S01]  /*5450*/  FMNMX.FTZ R29, R38, R29, !PT ;  /* 0x0000001d261d7209 */ /* 0x002fe20007810000 */
[----:B------:R-:W-:-:S04]  /*5460*/  UMOV UR11, 0x40000040 ;  /* 0x40000040000b7882 */ /* 0x000fc80000000000 */
[----:B------:R-:W1:Y:S08]  /*5470*/  MUFU.TANH R176, R176 ;  /* 0x000000b000b07308 */ /* 0x000e700000002400 */
[----:B------:R-:W2:Y:S01]  /*5480*/  MUFU.TANH R178, R178 ;  /* 0x000000b200b27308 */ /* 0x000ea20000002400 */
[----:B0-----:R-:W-:-:S07]  /*5490*/  FMNMX.FTZ R29, R40, R29, !PT ;  /* 0x0000001d281d7209 */ /* 0x001fce0007810000 */
[----:B------:R-:W-:Y:S01]  /*54a0*/  MUFU.TANH R210, R210 ;  /* 0x000000d200d27308 */ /* 0x000fe20000002400 */
[----:B-1----:R-:W-:-:S07]  /*54b0*/  FMNMX.FTZ R9, R176, R9, !PT ;  /* 0x00000009b0097209 */ /* 0x002fce0007810000 */
[----:B------:R-:W0:Y:S01]  /*54c0*/  MUFU.TANH R42, R42 ;  /* 0x0000002a002a7308 */ /* 0x000e220000002400 */
[----:B--2---:R-:W-:-:S04]  /*54d0*/  FMNMX.FTZ R9, R178, R9, !PT ;  /* 0x00000009b2097209 */ /* 0x004fc80007810000 */
[----:B------:R-:W-:-:S03]  /*54e0*/  FMNMX.FTZ R9, R198, R9, !PT ;  /* 0x00000009c6097209 */ /* 0x000fc60007810000 */
[----:B------:R-:W1:Y:S01]  /*54f0*/  MUFU.TANH R44, R44 ;  /* 0x0000002c002c7308 */ /* 0x000e620000002400 */
[----:B------:R-:W-:-:S04]  /*5500*/  FMNMX.FTZ R9, R200, R9, !PT ;  /* 0x00000009c8097209 */ /* 0x000fc80007810000 */
[----:B------:R-:W-:-:S03]  /*5510*/  FMNMX.FTZ R9, R202, R9, !PT ;  /* 0x00000009ca097209 */ /* 0x000fc60007810000 */
[----:B------:R-:W2:Y:S01]  /*5520*/  MUFU.TANH R46, R46 ;  /* 0x0000002e002e7308 */ /* 0x000ea20000002400 */
[----:B------:R-:W-:Y:S02]  /*5530*/  FMNMX.FTZ R9, R54, R9, !PT ;  /* 0x0000000936097209 */ /* 0x000fe40007810000 */
[----:B0-----:R-:W-:Y:S02]  /*5540*/  FMNMX.FTZ R31, R42, R29, !PT ;  /* 0x0000001d2a1f7209 */ /* 0x001fe40007810000 */
[----:B------:R-:W-:-:S03]  /*5550*/  FMNMX.FTZ R9, R56, R9, !PT ;  /* 0x0000000938097209 */ /* 0x000fc60007810000 */
[----:B------:R-:W0:Y:S01]  /*5560*/  MUFU.TANH R50, R50 ;  /* 0x0000003200327308 */ /* 0x000e220000002400 */
[----:B------:R-:W-:Y:S02]  /*5570*/  FMNMX.FTZ R9, R58, R9, !PT ;  /* 0x000000093a097209 */ /* 0x000fe40007810000 */
[----:B-1----:R-:W-:Y:S02]  /*5580*/  FMNMX.FTZ R31, R44, R31, !PT ;  /* 0x0000001f2c1f7209 */ /* 0x002fe40007810000 */
[----:B------:R-:W-:-:S03]  /*5590*/  FMNMX.FTZ R9, R60, R9, !PT ;  /* 0x000000093c097209 */ /* 0x000fc60007810000 */
[----:B------:R-:W1:Y:S01]  /*55a0*/  MUFU.TANH R48, R48 ;  /* 0x0000003000307308 */ /* 0x000e620000002400 */
[----:B------:R-:W-:Y:S02]  /*55b0*/  FMNMX.FTZ R9, R62, R9, !PT ;  /* 0x000000093e097209 */ /* 0x000fe40007810000 */
[----:B--2---:R-:W-:Y:S02]  /*55c0*/  FMNMX.FTZ R31, R46, R31, !PT ;  /* 0x0000001f2e1f7209 */ /* 0x004fe40007810000 */
[----:B------:R-:W-:-:S03]  /*55d0*/  FMNMX.FTZ R9, R64, R9, !PT ;  /* 0x0000000940097209 */ /* 0x000fc60007810000 */
[----:B------:R-:W2:Y:S01]  /*55e0*/  MUFU.TANH R52, R52 ;  /* 0x0000003400347308 */ /* 0x000ea20000002400 */
[----:B------:R-:W-:Y:S02]  /*55f0*/  FMNMX.FTZ R9, R68, R9, !PT ;  /* 0x0000000944097209 */ /* 0x000fe40007810000 */
[----:B0-----:R-:W-:-:S05]  /*5600*/  FMNMX.FTZ R31, R50, R31, !PT ;  /* 0x0000001f321f7209 */ /* 0x001fca0007810000 */
[----:B------:R-:W0:Y:S01]  /*5610*/  MUFU.TANH R80, R80 ;  /* 0x0000005000507308 */ /* 0x000e220000002400 */
[----:B-1----:R-:W-:-:S07]  /*5620*/  FMNMX.FTZ R33, R48, R31, !PT ;  /* 0x0000001f30217209 */ /* 0x002fce0007810000 */
[----:B------:R-:W1:Y:S01]  /*5630*/  MUFU.TANH R66, R66 ;  /* 0x0000004200427308 */ /* 0x000e620000002400 */
[----:B--2---:R-:W-:-:S07]  /*5640*/  FMNMX.FTZ R33, R52, R33, !PT ;  /* 0x0000002134217209 */ /* 0x004fce0007810000 */
[----:B------:R-:W-:Y:S01]  /*5650*/  MUFU.TANH R70, R70 ;  /* 0x0000004600467308 */ /* 0x000fe20000002400 */
[----:B0-----:R-:W-:-:S07]  /*5660*/  FMNMX.FTZ R33, R80, R33, !PT ;  /* 0x0000002150217209 */ /* 0x001fce0007810000 */
[----:B------:R-:W-:Y:S01]  /*5670*/  MUFU.TANH R74, R74 ;  /* 0x0000004a004a7308 */ /* 0x000fe20000002400 */
[----:B-1----:R-:W-:-:S07]  /*5680*/  FMNMX.FTZ R33, R66, R33, !PT ;  /* 0x0000002142217209 */ /* 0x002fce0007810000 */
[----:B------:R-:W-:Y:S08]  /*5690*/  MUFU.TANH R212, R212 ;  /* 0x000000d400d47308 */ /* 0x000ff00000002400 */
[----:B------:R-:W-:Y:S08]  /*56a0*/  MUFU.TANH R78, R78 ;  /* 0x0000004e004e7308 */ /* 0x000ff00000002400 */
[----:B------:R-:W-:Y:S08]  /*56b0*/  MUFU.TANH R214, R214 ;  /* 0x000000d600d67308 */ /* 0x000ff00000002400 */
[----:B------:R-:W-:Y:S01]  /*56c0*/  MUFU.TANH R82, R82 ;  /* 0x0000005200527308 */ /* 0x000fe20000002400 */
[----:B------:R-:W-:-:S02]  /*56d0*/  WARPGROUP.DEPBAR.LE gsb0, 0x0 ;  /* 0x00008000000079c5 */ /* 0x000fc40000010000 */
[----:B------:R-:W-:Y:S01]  /*56e0*/  WARPGROUP.ARRIVE ;  /* 0x00000000000079c5 */ /* 0x000fe20000000000 */
[----:B------:R-:W-:Y:S01]  /*56f0*/  FMUL.FTZ R172, R69, UR40 ;  /* 0x0000002845ac7c20 */ /* 0x000fe20008410000 */
[----:B------:R-:W-:-:S03]  /*5700*/  FMUL.FTZ R174, R73, UR40 ;  /* 0x0000002849ae7c20 */ /* 0x000fc60008410000 */
[----:B------:R-:W-:Y:S01]  /*5710*/  MUFU.TANH R216, R216 ;  /* 0x000000d800d87308 */ /* 0x000fe20000002400 */
[----:B------:R-:W-:Y:S01]  /*5720*/  HGMMA.64x128x16.F32.BF16 R88, R168, gdesc[UR8].tnspB, R88, gsb0 ;  /* 0x41e00008a8587df0 */ /* 0x000fe20008001858 */
[----:B------:R-:W-:Y:S01]  /*5730*/  UIADD3 UR10, UR6, 0x200, URZ ;  /* 0x00000200060a7890 */ /* 0x000fe2000fffe03f */
[----:B------:R-:W-:-:S05]  /*5740*/  UMOV UR11, 0x40000040 ;  /* 0x40000040000b7882 */ /* 0x000fca0000000000 */
[----:B------:R-:W0:Y:S08]  /*5750*/  MUFU.TANH R172, R172 ;  /* 0x000000ac00ac7308 */ /* 0x000e300000002400 */
[----:B------:R-:W1:Y:S08]  /*5760*/  MUFU.TANH R174, R174 ;  /* 0x000000ae00ae7308 */ /* 0x000e700000002400 */
[----:B------:R-:W-:Y:S01]  /*5770*/  MUFU.TANH R86, R86 ;  /* 0x0000005600567308 */ /* 0x000fe20000002400 */
[----:B0-----:R-:W-:-:S04]  /*5780*/  FMNMX.FTZ R9, R172, R9, !PT ;  /* 0x00000009ac097209 */ /* 0x001fc80007810000 */
[----:B------:R-:W-:-:S03]  /*5790*/  FMNMX.FTZ R9, R72, R9, !PT ;  /* 0x0000000948097209 */ /* 0x000fc60007810000 */
[----:B------:R-:W-:Y:S01]  /*57a0*/  MUFU.TANH R218, R218 ;  /* 0x000000da00da7308 */ /* 0x000fe20000002400 */
[----:B-1----:R-:W-:-:S04]  /*57b0*/  FMNMX.FTZ R9, R174, R9, !PT ;  /* 0x00000009ae097209 */ /* 0x002fc80007810000 */
[----:B------:R-:W-:-:S04]  /*57c0*/  FMNMX.FTZ R9, R76, R9, !PT ;  /* 0x000000094c097209 */ /* 0x000fc80007810000 */
[----:B------:R-:W-:-:S04]  /*57d0*/  FMNMX.FTZ R9, R204, R9, !PT ;  /* 0x00000009cc097209 */ /* 0x000fc80007810000 */
[----:B------:R-:W-:-:S04]  /*57e0*/  FMNMX.FTZ R9, R206, R9, !PT ;  /* 0x00000009ce097209 */ /* 0x000fc80007810000 */
[----:B------:R-:W-:-:S04]  /*57f0*/  FMNMX.FTZ R9, R208, R9, !PT ;  /* 0x00000009d0097209 */ /* 0x000fc80007810000 */
[----:B------:R-:W-:-:S04]  /*5800*/  FMNMX.FTZ R9, R84, R9, !PT ;  /* 0x0000000954097209 */ /* 0x000fc80007810000 */
[----:B------:R-:W-:-:S05]  /*5810*/  FMNMX.FTZ R9, R210, R9, !PT ;  /* 0x00000009d2097209 */ /* 0x000fca0007810000 */
[----:B------:R-:W0:Y:S02]  /*5820*/  SHFL.BFLY PT, R12, R9, 0x2, 0x1f ;  /* 0x0c401f00090c7f89 */ /* 0x000e2400000e0000 */
[----:B0-----:R-:W-:Y:S02]  /*5830*/  FMNMX.FTZ R12, R9, R12, !PT ;  /* 0x0000000c090c7209 */ /* 0x001fe40007810000 */
[----:B------:R-:W0:Y:S03]  /*5840*/  LDC R9, c[0x0][0x988] ;  /* 0x00026200ff097b82 */ /* 0x000e260000000800 */
[----:B------:R-:W1:Y:S02]  /*5850*/  SHFL.BFLY PT, R11, R12, 0x1, 0x1f ;  /* 0x0c201f000c0b7f89 */ /* 0x000e6400000e0000 */
[----:B-1----:R-:W-:-:S05]  /*5860*/  FMNMX.FTZ R12, R12, R11, !PT ;  /* 0x0000000b0c0c7209 */ /* 0x002fca0007810000 */
[C---:B------:R-:W-:Y:S01]  /*5870*/  FADD.FTZ R220, -R12.reuse, R17 ;  /* 0x000000110cdc7221 */ /* 0x040fe20000010100 */
[----:B0-----:R-:W-:-:S03]  /*5880*/  FMUL.FTZ R21, R12, R9 ;  /* 0x000000090c157220 */ /* 0x001fc60000410000 */
[-C--:B------:R-:W-:Y:S01]  /*5890*/  FMUL.FTZ R11, R220, R9.reuse ;  /* 0x00000009dc0b7220 */ /* 0x080fe20000410000 */
[-CC-:B------:R-:W-:Y:S01]  /*58a0*/  FFMA.FTZ R220, R8, R9.reuse, -R21.reuse ;  /* 0x0000000908dc7223 */ /* 0x180fe20000010815 */
        /* <DEDUP_REMOVED lines=16> */
[-CC-:B0-----:R-:W-:Y:S01]  /*59b0*/  FFMA.FTZ R184, R194, R9.reuse, -R21.reuse ;  /* 0x00000009c2b87223 */ /* 0x181fe20000010815 */
[-CC-:B------:R-:W-:Y:S01]  /*59c0*/  FFMA.FTZ R41, R172, R9.reuse, -R21.reuse ;  /* 0x00000009ac297223 */ /* 0x180fe20000010815 */
[----:B------:R-:W-:Y:S01]  /*59d0*/  FFMA.FTZ R43, R72, R9, -R21 ;  /* 0x00000009482b7223 */ /* 0x000fe20000010815 */
[----:B------:R-:W-:-:S02]  /*59e0*/  WARPGROUP.DEPBAR.LE gsb0, 0x0 ;  /* 0x00008000000079c5 */ /* 0x000fc40000010000 */
[----:B------:R-:W-:Y:S01]  /*59f0*/  WARPGROUP.ARRIVE ;  /* 0x00000000000079c5 */ /* 0x000fe20000000000 */
[----:B------:R-:W-:Y:S01]  /*5a00*/  FMUL.FTZ R168, R67, UR40 ;  /* 0x0000002843a87c20 */ /* 0x000fe20008410000 */
[----:B------:R-:W-:Y:S01]  /*5a10*/  FMUL.FTZ R170, R71, UR40 ;  /* 0x0000002847aa7c20 */ /* 0x000fe20008410000 */
[-CC-:B-1----:R-:W-:Y:S01]  /*5a20*/  FFMA.FTZ R188, R198, R9.reuse, -R21.reuse ;  /* 0x00000009c6bc7223 */ /* 0x182fe20000010815 */
[-CC-:B------:R-:W-:Y:S01]  /*5a30*/  FFMA.FTZ R60, R174, R9.reuse, -R21.reuse ;  /* 0x00000009ae3c7223 */ /* 0x180fe20000010815 */
[-CC-:B------:R-:W-:Y:S01]  /*5a40*/  FFMA.FTZ R47, R206, R9.reuse, -R21.reuse ;  /* 0x00000009ce2f7223 */ /* 0x180fe20000010815 */
[----:B------:R-:W-:Y:S01]  /*5a50*/  HGMMA.64x128x16.F32.BF16 R88, R152, gdesc[UR8].tnspB, R88, gsb0 ;  /* 0x41e0000898587df0 */ /* 0x000fe20008001858 */
[----:B------:R-:W-:Y:S01]  /*5a60*/  UIADD3 UR10, UR6, 0x280, URZ ;  /* 0x00000280060a7890 */ /* 0x000fe2000fffe03f */
[----:B------:R-:W0:Y:S01]  /*5a70*/  MUFU.TANH R168, R168 ;  /* 0x000000a800a87308 */ /* 0x000e220000002400 */
[----:B------:R-:W-:Y:S01]  /*5a80*/  UMOV UR11, 0x40000040 ;  /* 0x40000040000b7882 */ /* 0x000fe20000000000 */
[-CC-:B------:R-:W-:Y:S01]  /*5a90*/  FFMA.FTZ R64, R208, R9.reuse, -R21.reuse ;  /* 0x00000009d0407223 */ /* 0x180fe20000010815 */
[----:B------:R-:W-:-:S05]  /*5aa0*/  FFMA.FTZ R84, R84, R9, -R21 ;  /* 0x0000000954547223 */ /* 0x000fca0000010815 */
[----:B------:R-:W1:Y:S08]  /*5ab0*/  MUFU.TANH R170, R170 ;  /* 0x000000aa00aa7308 */ /* 0x000e700000002400 */
[----:B------:R-:W-:Y:S01]  /*5ac0*/  MUFU.EX2 R11, R11 ;  /* 0x0000000b000b7308 */ /* 0x000fe20000000800 */
[----:B0-----:R-:W-:-:S04]  /*5ad0*/  FMNMX.FTZ R35, R168, R33, !PT ;  /* 0x00000021a8237209 */ /* 0x001fc80007810000 */
[----:B------:R-:W-:-:S03]  /*5ae0*/  FMNMX.FTZ R35, R70, R35, !PT ;  /* 0x0000002346237209 */ /* 0x000fc60007810000 */
[----:B------:R-:W0:Y:S01]  /*5af0*/  MUFU.EX2 R220, R220 ;  /* 0x000000dc00dc7308 */ /* 0x000e220000000800 */
[----:B-1----:R-:W-:-:S04]  /*5b00*/  FMNMX.FTZ R35, R170, R35, !PT ;  /* 0x00000023aa237209 */ /* 0x002fc80007810000 */
[----:B------:R-:W-:-:S03]  /*5b10*/  FMNMX.FTZ R35, R74, R35, !PT ;  /* 0x000000234a237209 */ /* 0x000fc60007810000 */
[----:B------:R-:W1:Y:S01]  /*5b20*/  MUFU.EX2 R17, R17 ;  /* 0x0000001100117308 */ /* 0x000e620000000800 */
[----:B------:R-:W-:-:S04]  /*5b30*/  FMNMX.FTZ R37, R212, R35, !PT ;  /* 0x00000023d4257209 */ /* 0x000fc80007810000 */
[----:B------:R-:W-:-:S03]  /*5b40*/  FMNMX.FTZ R37, R78, R37, !PT ;  /* 0x000000254e257209 */ /* 0x000fc60007810000 */
[----:B------:R2:W-:Y:S01]  /*5b50*/  MUFU.EX2 R35, R8 ;  /* 0x0000000800237308 */ /* 0x0005e20000000800 */
[----:B------:R-:W-:Y:S01]  /*5b60*/  FMNMX.FTZ R37, R214, R37, !PT ;  /* 0x00000025d6257209 */ /* 0x000fe20007810000 */
[----:B0-----:R-:W-:-:S03]  /*5b70*/  FFMA.FTZ R6, R11, R6, R220 ;  /* 0x000000060b067223 */ /* 0x001fc600000100dc */
[----:B------:R-:W-:-:S03]  /*5b80*/  FMNMX.FTZ R37, R82, R37, !PT ;  /* 0x0000002552257209 */ /* 0x000fc60007810000 */
[----:B------:R-:W-:Y:S01]  /*5b90*/  MUFU.EX2 R19, R19 ;  /* 0x0000001300137308 */ /* 0x000fe20000000800 */
[----:B------:R-:W-:Y:S01]  /*5ba0*/  FMNMX.FTZ R39, R216, R37, !PT ;  /* 0x00000025d8277209 */ /* 0x000fe20007810000 */
[C---:B-1----:R-:W-:Y:S01]  /*5bb0*/  FADD.FTZ R6, R17.reuse, R6 ;  /* 0x0000000611067221 */ /* 0x042fe20000010000 */
[----:B------:R-:W-:Y:S02]  /*5bc0*/  F2FP.BF16.F32.PACK_AB R180, R17, R220 ;  /* 0x000000dc11b4723e */ /* 0x000fe400000010ff */
[----:B------:R-:W-:-:S03]  /*5bd0*/  FMNMX.FTZ R39, R86, R39, !PT ;  /* 0x0000002756277209 */ /* 0x000fc60007810000 */
[----:B------:R0:W-:Y:S01]  /*5be0*/  MUFU.EX2 R37, R10 ;  /* 0x0000000a00257308 */ /* 0x0001e20000000800 */
[----:B--2---:R-:W-:Y:S01]  /*5bf0*/  FMNMX.FTZ R8, R218, R39, !PT ;  /* 0x00000027da087209 */ /* 0x004fe20007810000 */
[-CC-:B------:R-:W-:Y:S01]  /*5c00*/  FFMA.FTZ R39, R62, R9.reuse, -R21.reuse ;  /* 0x000000093e277223 */ /* 0x180fe20000010815 */
[----:B------:R-:W-:-:S03]  /*5c10*/  FFMA.FTZ R62, R204, R9, -R21 ;  /* 0x00000009cc3e7223 */ /* 0x000fc60000010815 */
[----:B------:R-:W0:Y:S02]  /*5c20*/  SHFL.BFLY PT, R45, R8, 0x2, 0x1f ;  /* 0x0c401f00082d7f89 */ /* 0x000e2400000e0000 */
[----:B------:R-:W-:Y:S08]  /*5c30*/  MUFU.EX2 R182, R182 ;  /* 0x000000b600b67308 */ /* 0x000ff00000000800 */
[----:B------:R-:W-:Y:S08]  /*5c40*/  MUFU.EX2 R27, R192 ;  /* 0x000000c0001b7308 */ /* 0x000ff00000000800 */
[----:B------:R-:W1:Y:S01]  /*5c50*/  MUFU.EX2 R184, R184 ;  /* 0x000000b800b87308 */ /* 0x000e620000000800 */
[----:B0-----:R-:W-:Y:S01]  /*5c60*/  FMNMX.FTZ R10, R8, R45, !PT ;  /* 0x0000002d080a7209 */ /* 0x001fe20007810000 */
[----:B------:R-:W-:-:S06]  /*5c70*/  FFMA.FTZ R45, R76, R9, -R21 ;  /* 0x000000094c2d7223 */ /* 0x000fcc0000010815 */
[----:B------:R-:W-:Y:S01]  /*5c80*/  MUFU.EX2 R29, R196 ;  /* 0x000000c4001d7308 */ /* 0x000fe20000000800 */
[----:B------:R-:W0:Y:S07]  /*5c90*/  SHFL.BFLY PT, R49, R10, 0x1, 0x1f ;  /* 0x0c201f000a317f89 */ /* 0x000e2e00000e0000 */
[----:B------:R-:W-:Y:S01]  /*5ca0*/  MUFU.EX2 R31, R178 ;  /* 0x000000b2001f7308 */ /* 0x000fe20000000800 */
[----:B-1----:R-:W-:-:S07]  /*5cb0*/  F2FP.BF16.F32.PACK_AB R172, R184, R27 ;  /* 0x0000001bb8ac723e */ /* 0x002fce00000010ff */
[----:B------:R-:W-:Y:S08]  /*5cc0*/  MUFU.EX2 R188, R188 ;  /* 0x000000bc00bc7308 */ /* 0x000ff00000000800 */
[----:B------:R-:W-:Y:S01]  /*5cd0*/  MUFU.EX2 R33, R200 ;  /* 0x000000c800217308 */ /* 0x000fe20000000800 */
[----:B0-----:R-:W-:-:S05]  /*5ce0*/  FMNMX.FTZ R10, R10, R49, !PT ;  /* 0x000000310a0a7209 */ /* 0x001fca0007810000 */
[----:B------:R-:W-:Y:S01]  /*5cf0*/  FADD.FTZ R8, -R10, R15 ;  /* 0x0000000f0a087221 */ /* 0x000fe20000010100 */
[----:B------:R-:W-:Y:S01]  /*5d00*/  MOV R15, UR39 ;  /* 0x00000027000f7c02 */ /* 0x000fe20008000f00 */
[----:B------:R-:W-:Y:S02]  /*5d10*/  MUFU.EX2 R54, R54 ;  /* 0x0000003600367308 */ /* 0x000fe40000000800 */
[----:B------:R-:W-:Y:S02]  /*5d20*/  FMUL.FTZ R8, R8, R9 ;  /* 0x0000000908087220 */ /* 0x000fe40000410000 */
[----:B------:R-:W-:-:S04]  /*5d30*/  @!P1 VIADD R15, R15, 0x34840 ;  /* 0x000348400f0f9836 */ /* 0x000fc80000000000 */
[----:B------:R-:W-:Y:S01]  /*5d40*/  MUFU.EX2 R8, R8 ;  /* 0x0000000800087308 */ /* 0x000fe20000000800 */
[----:B------:R-:W-:-:S07]  /*5d50*/  @!P1 PRMT R15, RZ, 0x654, R15 ;  /* 0x00000654ff0f9816 */ /* 0x000fce000000000f */
[----:B------:R-:W-:Y:S01]  /*5d60*/  MUFU.EX2 R56, R56 ;  /* 0x0000003800387308 */ /* 0x000fe20000000800 */
[----:B------:R-:W-:Y:S02]  /*5d70*/  WARPGROUP.DEPBAR.LE gsb0, 0x0 ;  /* 0x00008000000079c5 */ /* 0x000fe40000010000 */
[----:B------:R-:W-:Y:S01]  /*5d80*/  WARPGROUP.ARRIVE ;  /* 0x00000000000079c5 */ /* 0x000fe20000000000 */
[-CC-:B------:R-:W-:Y:S01]  /*5d90*/  FFMA.FTZ R152, R186, R9.reuse, -R21.reuse ;  /* 0x00000009ba987223 */ /* 0x180fe20000010815 */
[-CC-:B------:R-:W-:Y:S01]  /*5da0*/  FFMA.FTZ R154, R190, R9.reuse, -R21.reuse ;  /* 0x00000009be9a7223 */ /* 0x180fe20000010815 */
[----:B------:R-:W-:Y:S02]  /*5db0*/  FFMA.FTZ R186, R176, R9, -R21 ;  /* 0x00000009b0ba7223 */ /* 0x000fe40000010815 */
[----:B------:R-:W-:Y:S01]  /*5dc0*/  MUFU.EX2 R39, R39 ;  /* 0x0000002700277308 */ /* 0x000fe20000000800 */
[----:B------:R-:W-:Y:S01]  /*5dd0*/  HGMMA.64x128x16.F32.BF16 R88, R156, gdesc[UR8].tnspB, R88, gsb0 ;  /* 0x41e000089c587df0 */ /* 0x000fe20008001858 */
[----:B------:R-:W-:Y:S01]  /*5de0*/  UIADD3 UR10, UR6, 0x300, URZ ;  /* 0x00000300060a7890 */ /* 0x000fe2000fffe03f */
[----:B------:R-:W-:Y:S01]  /*5df0*/  UMOV UR11, 0x40000040 ;  /* 0x40000040000b7882 */ /* 0x000fe20000000000 */
[----:B------:R-:W-:-:S04]  /*5e00*/  UIADD3 UR6, UR6, 0x380, URZ ;  /* 0x0000038006067890 */ /* 0x000fc8000fffe03f */
[----:B------:R-:W0:Y:S08]  /*5e10*/  MUFU.EX2 R152, R152 ;  /* 0x0000009800987308 */ /* 0x000e300000000800 */
[----:B------:R-:W1:Y:S08]  /*5e20*/  MUFU.EX2 R154, R154 ;  /* 0x0000009a009a7308 */ /* 0x000e700000000800 */
[----:B------:R-:W2:Y:S01]  /*5e30*/  MUFU.EX2 R186, R186 ;  /* 0x000000ba00ba7308 */ /* 0x000ea20000000800 */
[----:B0-----:R-:W-:-:S07]  /*5e40*/  F2FP.BF16.F32.PACK_AB R176, R152, R23 ;  /* 0x0000001798b0723e */ /* 0x001fce00000010ff */
[----:B------:R-:W-:Y:S01]  /*5e50*/  MUFU.EX2 R58, R58 ;  /* 0x0000003a003a7308 */ /* 0x000fe20000000800 */
[----:B-1----:R-:W-:-:S07]  /*5e60*/  F2FP.BF16.F32.PACK_AB R178, R154, R25 ;  /* 0x000000199ab2723e */ /* 0x002fce00000010ff */
[----:B------:R-:W-:Y:S01]  /*5e70*/  MUFU.EX2 R41, R41 ;  /* 0x0000002900297308 */ /* 0x000fe20000000800 */
[----:B--2---:R-:W-:-:S07]  /*5e80*/  F2FP.BF16.F32.PACK_AB R174, R186, R29 ;  /* 0x0000001dbaae723e */ /* 0x004fce00000010ff */
[----:B------:R-:W-:Y:S08]  /*5e90*/  MUFU.EX2 R43, R43 ;  /* 0x0000002b002b7308 */ /* 0x000ff00000000800 */
[----:B------:R-:W-:Y:S08]  /*5ea0*/  MUFU.EX2 R60, R60 ;  /* 0x0000003c003c7308 */ /* 0x000ff00000000800 */
[----:B------:R-:W-:Y:S08]  /*5eb0*/  MUFU.EX2 R45, R45 ;  /* 0x0000002d002d7308 */ /* 0x000ff00000000800 */
[----:B------:R-:W-:Y:S08]  /*5ec0*/  MUFU.EX2 R62, R62 ;  /* 0x0000003e003e7308 */ /* 0x000ff00000000800 */
[----:B------:R-:W-:Y:S08]  /*5ed0*/  MUFU.EX2 R47, R47 ;  /* 0x0000002f002f7308 */ /* 0x000ff00000000800 */
[----:B------:R-:W-:Y:S08]  /*5ee0*/  MUFU.EX2 R64, R64 ;  /* 0x0000004000407308 */ /* 0x000ff00000000800 */
[----:B------:R-:W-:Y:S01]  /*5ef0*/  MUFU.EX2 R49, R84 ;  /* 0x0000005400317308 */ /* 0x000fe20000000800 */
[----:B------:R-:W-:-:S02]  /*5f00*/  WARPGROUP.DEPBAR.LE gsb0, 0x0 ;  /* 0x00008000000079c5 */ /* 0x000fc40000010000 */
[----:B------:R-:W-:Y:S01]  /*5f10*/  WARPGROUP.ARRIVE ;  /* 0x00000000000079c5 */ /* 0x000fe20000000000 */
[-CC-:B------:R-:W-:Y:S01]  /*5f20*/  FFMA.FTZ R158, R68, R9.reuse, -R21.reuse ;  /* 0x00000009449e7223 */ /* 0x180fe20000010815 */
[-CC-:B------:R-:W-:Y:S01]  /*5f30*/  FFMA.FTZ R156, R202, R9.reuse, -R21.reuse ;  /* 0x00000009ca9c7223 */ /* 0x180fe20000010815 */
[-C--:B------:R-:W-:Y:S01]  /*5f40*/  FFMA.FTZ R68, R210, R9.reuse, -R21 ;  /* 0x00000009d2447223 */ /* 0x080fe20000010815 */
[-C--:B------:R-:W-:Y:S02]  /*5f50*/  FMUL.FTZ R21, R10, R9.reuse ;  /* 0x000000090a157220 */ /* 0x080fe40000410000 */
[----:B------:R-:W-:Y:S01]  /*5f60*/  HGMMA.64x128x16.F32.BF16 R88, R160, gdesc[UR8].tnspB, R88, gsb0 ;  /* 0x41e00008a0587df0 */ /* 0x000fe20008001858 */
[----:B------:R-:W-:Y:S01]  /*5f70*/  UMOV UR10, UR6 ;  /* 0x00000006000a7c82 */ /* 0x000fe20008000000 */
[----:B------:R-:W-:Y:S01]  /*5f80*/  UMOV UR11, 0x40000040 ;  /* 0x40000040000b7882 */ /* 0x000fe20000000000 */
[-CC-:B------:R-:W-:Y:S01]  /*5f90*/  FFMA.FTZ R14, R14, R9.reuse, -R21.reuse ;  /* 0x000000090e0e7223 */ /* 0x180fe20000010815 */
[-CC-:B------:R-:W-:Y:S01]  /*5fa0*/  FFMA.FTZ R18, R18, R9.reuse, -R21.reuse ;  /* 0x0000000912127223 */ /* 0x180fe20000010815 */
[-CC-:B------:R-:W-:Y:S01]  /*5fb0*/  FFMA.FTZ R20, R20, R9.reuse, -R21.reuse ;  /* 0x0000000914147223 */ /* 0x180fe20000010815 */
[-CC-:B------:R-:W-:Y:S01]  /*5fc0*/  FFMA.FTZ R22, R22, R9.reuse, -R21.reuse ;  /* 0x0000000916167223 */ /* 0x180fe20000010815 */
[----:B------:R0:W1:Y:S01]  /*5fd0*/  MUFU.EX2 R181, R14 ;  /* 0x0000000e00b57308 */ /* 0x0000620000000800 */
[-CC-:B------:R-:W-:Y:S01]  /*5fe0*/  FFMA.FTZ R24, R24, R9.reuse, -R21.reuse ;  /* 0x0000000918187223 */ /* 0x180fe20000010815 */
[-CC-:B------:R-:W-:Y:S01]  /*5ff0*/  FFMA.FTZ R26, R26, R9.reuse, -R21.reuse ;  /* 0x000000091a1a7223 */ /* 0x180fe20000010815 */
[-CC-:B------:R-:W-:Y:S01]  /*6000*/  FFMA.FTZ R28, R28, R9.reuse, -R21.reuse ;  /* 0x000000091c1c7223 */ /* 0x180fe20000010815 */
[-CC-:B------:R-:W-:Y:S01]  /*6010*/  FFMA.FTZ R30, R30, R9.reuse, -R21.reuse ;  /* 0x000000091e1e7223 */ /* 0x180fe20000010815 */
[-CC-:B------:R-:W-:Y:S01]  /*6020*/  FFMA.FTZ R32, R32, R9.reuse, -R21.reuse ;  /* 0x0000000920207223 */ /* 0x180fe20000010815 */
[-CC-:B------:R-:W-:Y:S01]  /*6030*/  FFMA.FTZ R34, R34, R9.reuse, -R21.reuse ;  /* 0x0000000922227223 */ /* 0x180fe20000010815 */
[-CC-:B------:R-:W-:Y:S01]  /*6040*/  FFMA.FTZ R175, R36, R9.reuse, -R21.reuse ;  /* 0x0000000924af7223 */ /* 0x180fe20000010815 */
[----:B------:R2:W3:Y:S01]  /*6050*/  MUFU.EX2 R72, R18 ;  /* 0x0000001200487308 */ /* 0x0004e20000000800 */
[-CC-:B------:R-:W-:Y:S01]  /*6060*/  FFMA.FTZ R38, R38, R9.reuse, -R21.reuse ;  /* 0x0000000926267223 */ /* 0x180fe20000010815 */
[-CC-:B------:R-:W-:Y:S01]  /*6070*/  FFMA.FTZ R169, R40, R9.reuse, -R21.reuse ;  /* 0x0000000928a97223 */ /* 0x180fe20000010815 */
[-CC-:B0-----:R-:W-:Y:S01]  /*6080*/  FFMA.FTZ R14, R42, R9.reuse, -R21.reuse ;  /* 0x000000092a0e7223 */ /* 0x181fe20000010815 */
[-CC-:B------:R-:W-:Y:S01]  /*6090*/  FFMA.FTZ R171, R44, R9.reuse, -R21.reuse ;  /* 0x000000092cab7223 */ /* 0x180fe20000010815 */
[-CC-:B------:R-:W-:Y:S01]  /*60a0*/  FFMA.FTZ R153, R50, R9.reuse, -R21.reuse ;  /* 0x0000000932997223 */ /* 0x180fe20000010815 */
[-CC-:B------:R-:W-:Y:S01]  /*60b0*/  FFMA.FTZ R48, R48, R9.reuse, -R21.reuse ;  /* 0x0000000930307223 */ /* 0x180fe20000010815 */
[----:B------:R-:W-:Y:S01]  /*60c0*/  FFMA.FTZ R52, R52, R9, -R21 ;  /* 0x0000000934347223 */ /* 0x000fe20000010815 */
[----:B------:R0:W4:Y:S01]  /*60d0*/  MUFU.EX2 R76, R20 ;  /* 0x00000014004c7308 */ /* 0x0001220000000800 */
[----:B-1----:R-:W-:Y:S01]  /*60e0*/  FFMA.FTZ R7, R8, R7, R181 ;  /* 0x0000000708077223 */ /* 0x002fe200000100b5 */
[-CC-:B--2---:R-:W-:Y:S01]  /*60f0*/  FFMA.FTZ R18, R46, R9.reuse, -R21.reuse ;  /* 0x000000092e127223 */ /* 0x184fe20000010815 */
[-CC-:B------:R-:W-:Y:S01]  /*6100*/  FFMA.FTZ R80, R80, R9.reuse, -R21.reuse ;  /* 0x0000000950507223 */ /* 0x180fe20000010815 */
[-CC-:B------:R-:W-:Y:S01]  /*6110*/  FFMA.FTZ R66, R66, R9.reuse, -R21.reuse ;  /* 0x0000000942427223 */ /* 0x180fe20000010815 */
[-CC-:B------:R-:W-:Y:S01]  /*6120*/  FFMA.FTZ R168, R168, R9.reuse, -R21.reuse ;  /* 0x00000009a8a87223 */ /* 0x180fe20000010815 */
[-CC-:B------:R-:W-:Y:S01]  /*6130*/  FFMA.FTZ R70, R70, R9.reuse, -R21.reuse ;  /* 0x0000000946467223 */ /* 0x180fe20000010815 */
[----:B------:R-:W-:Y:S01]  /*6140*/  FFMA.FTZ R170, R170, R9, -R21 ;  /* 0x00000009aaaa7223 */ /* 0x000fe20000010815 */
[----:B------:R-:W1:Y:S01]  /*6150*/  MUFU.EX2 R22, R22 ;  /* 0x0000001600167308 */ /* 0x000e620000000800 */
[----:B0-----:R-:W-:-:S02]  /*6160*/  IMAD.U32 R20, RZ, RZ, UR7 ;  /* 0x00000007ff147e24 */ /* 0x001fc4000f8e00ff */
[----:B---3--:R-:W-:Y:S01]  /*6170*/  FADD.FTZ R7, R72, R7 ;  /* 0x0000000748077221 */ /* 0x008fe20000010000 */
[-CC-:B------:R-:W-:Y:S01]  /*6180*/  FFMA.FTZ R74, R74, R9.reuse, -R21.reuse ;  /* 0x000000094a4a7223 */ /* 0x180fe20000010815 */
[-CC-:B------:R-:W-:Y:S01]  /*6190*/  FFMA.FTZ R212, R212, R9.reuse, -R21.reuse ;  /* 0x00000009d4d47223 */ /* 0x180fe20000010815 */
[-CC-:B------:R-:W-:Y:S01]  /*61a0*/  FFMA.FTZ R78, R78, R9.reuse, -R21.reuse ;  /* 0x000000094e4e7223 */ /* 0x180fe20000010815 */
[-CC-:B------:R-:W-:Y:S01]  /*61b0*/  FFMA.FTZ R214, R214, R9.reuse, -R21.reuse ;  /* 0x00000009d6d67223 */ /* 0x180fe20000010815 */
[-C--:B------:R-:W-:Y:S01]  /*61c0*/  FFMA.FTZ R82, R82, R9.reuse, -R21 ;  /* 0x0000000952527223 */ /* 0x080fe20000010815 */
[----:B------:R-:W0:Y:S01]  /*61d0*/  MUFU.EX2 R24, R24 ;  /* 0x0000001800187308 */ /* 0x000e220000000800 */
[----:B----4-:R-:W-:Y:S01]  /*61e0*/  FADD.FTZ R7, R76, R7 ;  /* 0x000000074c077221 */ /* 0x010fe20000010000 */
[-CC-:B------:R-:W-:Y:S01]  /*61f0*/  FFMA.FTZ R216, R216, R9.reuse, -R21.reuse ;  /* 0x00000009d8d87223 */ /* 0x180fe20000010815 */
[-CC-:B------:R-:W-:Y:S01]  /*6200*/  FFMA.FTZ R86, R86, R9.reuse, -R21.reuse ;  /* 0x0000000956567223 */ /* 0x180fe20000010815 */
[----:B------:R-:W-:Y:S01]  /*6210*/  FFMA.FTZ R21, R218, R9, -R21 ;  /* 0x00000009da157223 */ /* 0x000fe20000010815 */
[----:B------:R-:W-:-:S03]  /*6220*/  F2FP.BF16.F32.PACK_AB R181, R72, R181 ;  /* 0x000000b548b5723e */ /* 0x000fc600000010ff */
[----:B------:R-:W2:Y:S01]  /*6230*/  MUFU.EX2 R26, R26 ;  /* 0x0000001a001a7308 */ /* 0x000ea20000000800 */
[C---:B-1----:R-:W-:Y:S01]  /*6240*/  FADD.FTZ R7, R22.reuse, R7 ;  /* 0x0000000716077221 */ /* 0x042fe20000010000 */
[----:B------:R-:W-:-:S06]  /*6250*/  F2FP.BF16.F32.PACK_AB R183, R22, R76 ;  /* 0x0000004c16b7723e */ /* 0x000fcc00000010ff */
[----:B------:R-:W1:Y:S01]  /*6260*/  MUFU.EX2 R28, R28 ;  /* 0x0000001c001c7308 */ /* 0x000e620000000800 */
[----:B0-----:R-:W-:-:S07]  /*6270*/  FADD.FTZ R7, R24, R7 ;  /* 0x0000000718077221 */ /* 0x001fce0000010000 */
[----:B------:R-:W0:Y:S01]  /*6280*/  MUFU.EX2 R30, R30 ;  /* 0x0000001e001e7308 */ /* 0x000e220000000800 */
[C---:B--2---:R-:W-:Y:S01]  /*6290*/  FADD.FTZ R7, R26.reuse, R7 ;  /* 0x000000071a077221 */ /* 0x044fe20000010000 */
[----:B------:R-:W-:-:S06]  /*62a0*/  F2FP.BF16.F32.PACK_AB R177, R26, R24 ;  /* 0x000000181ab1723e */ /* 0x000fcc00000010ff */
[----:B------:R-:W2:Y:S01]  /*62b0*/  MUFU.EX2 R32, R32 ;  /* 0x0000002000207308 */ /* 0x000ea20000000800 */
[----:B-1----:R-:W-:-:S07]  /*62c0*/  FADD.FTZ R7, R28, R7 ;  /* 0x000000071c077221 */ /* 0x002fce0000010000 */
[----:B------:R-:W1:Y:S01]  /*62d0*/  MUFU.EX2 R34, R34 ;  /* 0x0000002200227308 */ /* 0x000e620000000800 */
[C---:B0-----:R-:W-:Y:S01]  /*62e0*/  FADD.FTZ R7, R30.reuse, R7 ;  /* 0x000000071e077221 */ /* 0x041fe20000010000 */
[----:B------:R-:W-:-:S06]  /*62f0*/  F2FP.BF16.F32.PACK_AB R179, R30, R28 ;  /* 0x0000001c1eb3723e */ /* 0x000fcc00000010ff */
[----:B------:R-:W-:Y:S01]  /*6300*/  MUFU.EX2 R175, R175 ;  /* 0x000000af00af7308 */ /* 0x000fe20000000800 */
[----:B--2---:R-:W-:-:S07]  /*6310*/  FADD.FTZ R7, R32, R7 ;  /* 0x0000000720077221 */ /* 0x004fce0000010000 */
[----:B------:R-:W-:Y:S01]  /*6320*/  MUFU.EX2 R38, R38 ;  /* 0x0000002600267308 */ /* 0x000fe20000000800 */
[----:B-1----:R-:W-:-:S07]  /*6330*/  F2FP.BF16.F32.PACK_AB R173, R34, R32 ;  /* 0x0000002022ad723e */ /* 0x002fce00000010ff */
[----:B------:R-:W-:Y:S08]  /*6340*/  MUFU.EX2 R169, R169 ;  /* 0x000000a900a97308 */ /* 0x000ff00000000800 */
[----:B------:R-:W-:Y:S08]  /*6350*/  MUFU.EX2 R14, R14 ;  /* 0x0000000e000e7308 */ /* 0x000ff00000000800 */
[----:B------:R-:W-:Y:S08]  /*6360*/  MUFU.EX2 R171, R171 ;  /* 0x000000ab00ab7308 */ /* 0x000ff00000000800 */
[----:B------:R-:W0:Y:S08]  /*6370*/  MUFU.EX2 R156, R156 ;  /* 0x0000009c009c7308 */ /* 0x000e300000000800 */
[----:B------:R-:W-:Y:S01]  /*6380*/  MUFU.EX2 R18, R18 ;  /* 0x0000001200127308 */ /* 0x000fe20000000800 */
[----:B------:R-:W-:-:S02]  /*6390*/  WARPGROUP.DEPBAR.LE gsb0, 0x0 ;  /* 0x00008000000079c5 */ /* 0x000fc40000010000 */
[----:B------:R-:W-:-:S05]  /*63a0*/  WARPGROUP.ARRIVE ;  /* 0x00000000000079c5 */ /* 0x000fca0000000000 */
[----:B------:R-:W-:Y:S01]  /*63b0*/  MUFU.EX2 R153, R153 ;  /* 0x0000009900997308 */ /* 0x000fe20000000800 */
[----:B------:R-:W-:Y:S02]  /*63c0*/  F2FP.BF16.F32.PACK_AB R160, R60, R43 ;  /* 0x0000002b3ca0723e */ /* 0x000fe400000010ff */
[----:B------:R-:W-:Y:S01]  /*63d0*/  F2FP.BF16.F32.PACK_AB R162, R62, R45 ;  /* 0x0000002d3ea2723e */ /* 0x000fe200000010ff */
[----:B------:R-:W-:Y:S04]  /*63e0*/  HGMMA.64x128x16.F32.BF16 R88, R164, gdesc[UR8].tnspB, R88, gsb0 ;  /* 0x41e00008a4587df0 */ /* 0x000fe80008001858 */
[----:B------:R-:W-:Y:S08]  /*63f0*/  MUFU.EX2 R48, R48 ;  /* 0x0000003000307308 */ /* 0x000ff00000000800 */
[----:B------:R-:W-:Y:S08]  /*6400*/  MUFU.EX2 R155, R52 ;  /* 0x00000034009b7308 */ /* 0x000ff00000000800 */
[----:B------:R-:W-:Y:S08]  /*6410*/  MUFU.EX2 R80, R80 ;  /* 0x0000005000507308 */ /* 0x000ff00000000800 */
[----:B------:R-:W-:Y:S08]  /*6420*/  MUFU.EX2 R157, R66 ;  /* 0x00000042009d7308 */ /* 0x000ff00000000800 */
[----:B------:R1:W-:Y:S08]  /*6430*/  MUFU.EX2 R36, R168 ;  /* 0x000000a800247308 */ /* 0x0003f00000000800 */
[----:B------:R-:W-:Y:S01]  /*6440*/  MUFU.EX2 R158, R158 ;  /* 0x0000009e009e7308 */ /* 0x000fe20000000800 */
[----:B-1----:R-:W-:-:S07]  /*6450*/  F2FP.BF16.F32.PACK_AB R168, R188, R31 ;  /* 0x0000001fbca8723e */ /* 0x002fce00000010ff */
[----:B------:R-:W-:Y:S08]  /*6460*/  MUFU.EX2 R159, R70 ;  /* 0x00000046009f7308 */ /* 0x000ff00000000800 */
[----:B------:R0:W-:Y:S08]  /*6470*/  MUFU.EX2 R17, R170 ;  /* 0x000000aa00117308 */ /* 0x0001f00000000800 */
[----:B------:R-:W-:Y:S01]  /*6480*/  MUFU.EX2 R161, R74 ;  /* 0x0000004a00a17308 */ /* 0x000fe20000000800 */
[----:B0-----:R-:W-:-:S07]  /*6490*/  F2FP.BF16.F32.PACK_AB R170, R156, R33 ;  /* 0x000000219caa723e */ /* 0x001fce00000010ff */
[----:B------:R-:W-:Y:S08]  /*64a0*/  MUFU.EX2 R212, R212 ;  /* 0x000000d400d47308 */ /* 0x000ff00000000800 */
[----:B------:R-:W-:Y:S08]  /*64b0*/  MUFU.EX2 R163, R78 ;  /* 0x0000004e00a37308 */ /* 0x000ff00000000800 */
[----:B------:R-:W-:Y:S08]  /*64c0*/  MUFU.EX2 R214, R214 ;  /* 0x000000d600d67308 */ /* 0x000ff00000000800 */
[----:B------:R-:W-:Y:S08]  /*64d0*/  MUFU.EX2 R216, R216 ;  /* 0x000000d800d87308 */ /* 0x000ff00000000800 */
[----:B------:R-:W-:Y:S08]  /*64e0*/  MUFU.EX2 R86, R86 ;  /* 0x0000005600567308 */ /* 0x000ff00000000800 */
[----:B------:R-:W0:Y:S08]  /*64f0*/  MUFU.EX2 R68, R68 ;  /* 0x0000004400447308 */ /* 0x000e300000000800 */
[----:B------:R-:W1:Y:S01]  /*6500*/  MUFU.EX2 R21, R21 ;  /* 0x0000001500157308 */ /* 0x000e620000000800 */
[----:B------:R-:W-:-:S02]  /*6510*/  WARPGROUP.DEPBAR.LE gsb0, 0x0 ;  /* 0x00008000000079c5 */ /* 0x000fc40000010000 */
[----:B------:R2:W-:Y:S05]  /*6520*/  @!P1 SYNCS.ARRIVE.TRANS64.RED.A1T0 RZ, [R15+URZ], RZ ;  /* 0x000000ff0fff99a7 */ /* 0x0005ea000810043f */
[----:B------:R-:W3:Y:S01]  /*6530*/  MUFU.EX2 R165, R82 ;  /* 0x0000005200a57308 */ /* 0x000ee20000000800 */
[----:B------:R-:W-:Y:S02]  /*6540*/  F2FP.BF16.F32.PACK_AB R164, R64, R47 ;  /* 0x0000002f40a4723e */ /* 0x000fe400000010ff */
[----:B0-----:R-:W-:Y:S02]  /*6550*/  F2FP.BF16.F32.PACK_AB R166, R68, R49 ;  /* 0x0000003144a6723e */ /* 0x001fe400000010ff */
[----:B-1----:R-:W-:-:S02]  /*6560*/  F2FP.BF16.F32.PACK_AB R167, R21, R86 ;  /* 0x0000005615a7723e */ /* 0x002fc400000010ff */
[----:B--2---:R-:W-:-:S04]  /*6570*/  @!P1 IADD3 R15, R20, 0x34860, RZ ;  /* 0x00034860140f9810 */ /* 0x004fc80007ffe0ff */
[----:B------:R-:W-:Y:S01]  /*6580*/  @!P1 PRMT R20, RZ, 0x654, R15 ;  /* 0x00000654ff149816 */ /* 0x000fe2000000000f */
[----:B------:R-:W-:-:S03]  /*6590*/  FADD.FTZ R15, R19, R6 ;  /* 0x00000006130f7221 */ /* 0x000fc60000010000 */
[----:B------:R0:W-:Y:S01]  /*65a0*/  @!P1 SYNCS.ARRIVE.TRANS64.RED.A1T0 RZ, [R20+URZ], RZ ;  /* 0x000000ff14ff99a7 */ /* 0x0001e2000810043f */
[C---:B------:R-:W-:Y:S01]  /*65b0*/  FADD.FTZ R6, R182.reuse, R15 ;  /* 0x0000000fb6067221 */ /* 0x040fe20000010000 */
[----:B------:R-:W-:-:S03]  /*65c0*/  F2FP.BF16.F32.PACK_AB R182, R182, R19 ;  /* 0x00000013b6b6723e */ /* 0x000fc600000010ff */
[----:B------:R-:W-:-:S04]  /*65d0*/  FADD.FTZ R15, R23, R6 ;  /* 0x00000006170f7221 */ /* 0x000fc80000010000 */
[----:B------:R-:W-:Y:S01]  /*65e0*/  FADD.FTZ R6, R152, R15 ;  /* 0x0000000f98067221 */ /* 0x000fe20000010000 */
[----:B------:R-:W-:-:S03]  /*65f0*/  F2FP.BF16.F32.PACK_AB R152, R54, R35 ;  /* 0x000000233698723e */ /* 0x000fc600000010ff */
[----:B------:R-:W-:-:S04]  /*6600*/  FADD.FTZ R15, R25, R6 ;  /* 0x00000006190f7221 */ /* 0x000fc80000010000 */
[----:B------:R-:W-:Y:S01]  /*6610*/  FADD.FTZ R6, R154, R15 ;  /* 0x0000000f9a067221 */ /* 0x000fe20000010000 */
[----:B------:R-:W-:-:S03]  /*6620*/  F2FP.BF16.F32.PACK_AB R154, R56, R37 ;  /* 0x00000025389a723e */ /* 0x000fc600000010ff */
[----:B------:R-:W-:-:S04]  /*6630*/  FADD.FTZ R15, R27, R6 ;  /* 0x000000061b0f7221 */ /* 0x000fc80000010000 */
[----:B------:R-:W-:-:S04]  /*6640*/  FADD.FTZ R6, R184, R15 ;  /* 0x0000000fb8067221 */ /* 0x000fc80000010000 */
[----:B------:R-:W-:Y:S01]  /*6650*/  FADD.FTZ R15, R29, R6 ;  /* 0x000000061d0f7221 */ /* 0x000fe20000010000 */
[----:B------:R-:W-:-:S03]  /*6660*/  FADD.FTZ R6, R34, R7 ;  /* 0x0000000722067221 */ /* 0x000fc60000010000 */
[----:B0-----:R-:W-:Y:S01]  /*6670*/  FADD.FTZ R20, R186, R15 ;  /* 0x0000000fba147221 */ /* 0x001fe20000010000 */
[----:B------:R-:W-:Y:S01]  /*6680*/  FADD.FTZ R6, R175, R6 ;  /* 0x00000006af067221 */ /* 0x000fe20000010000 */
[C---:B------:R-:W-:Y:S02]  /*6690*/  F2FP.BF16.F32.PACK_AB R175, R38.reuse, R175 ;  /* 0x000000af26af723e */ /* 0x040fe400000010ff */
[----:B------:R-:W-:Y:S01]  /*66a0*/  FADD.FTZ R7, R31, R20 ;  /* 0x000000141f077221 */ /* 0x000fe20000010000 */
[----:B------:R-:W-:-:S03]  /*66b0*/  FADD.FTZ R6, R38, R6 ;  /* 0x0000000626067221 */ /* 0x000fc60000010000 */
[----:B------:R-:W-:Y:S01]  /*66c0*/  FADD.FTZ R20, R188, R7 ;  /* 0x00000007bc147221 */ /* 0x000fe20000010000 */
        /* <DEDUP_REMOVED lines=8> */
[----:B------:R-:W-:Y:S01]  /*6750*/  FADD.FTZ R6, R18, R7 ;  /* 0x0000000712067221 */ /* 0x000fe20000010000 */
[----:B------:R-:W-:Y:S02]  /*6760*/  F2FP.BF16.F32.PACK_AB R156, R58, R39 ;  /* 0x000000273a9c723e */ /* 0x000fe400000010ff */
[----:B------:R-:W-:Y:S01]  /*6770*/  FADD.FTZ R20, R54, R15 ;  /* 0x0000000f36147221 */ /* 0x000fe20000010000 */
[----:B------:R-:W-:Y:S01]  /*6780*/  FADD.FTZ R6, R153, R6 ;  /* 0x0000000699067221 */ /* 0x000fe20000010000 */
[----:B------:R-:W-:-:S02]  /*6790*/  F2FP.BF16.F32.PACK_AB R153, R48, R153 ;  /* 0x000000993099723e */ /* 0x000fc400000010ff */
        /* <DEDUP_REMOVED lines=9> */
[----:B------:R-:W-:Y:S02]  /*6830*/  F2FP.BF16.F32.PACK_AB R157, R36, R157 ;  /* 0x0000009d249d723e */ /* 0x000fe400000010ff */
[----:B------:R-:W-:Y:S01]  /*6840*/  FADD.FTZ R14, R158, R7 ;  /* 0x000000079e0e7221 */ /* 0x000fe20000010000 */
[----:B------:R-:W-:Y:S01]  /*6850*/  FADD.FTZ R6, R36, R6 ;  /* 0x0000000624067221 */ /* 0x000fe20000010000 */
[C---:B------:R-:W-:Y:S02]  /*6860*/  F2FP.BF16.F32.PACK_AB R158, R41.reuse, R158 ;  /* 0x0000009e299e723e */ /* 0x040fe400000010ff */
[----:B------:R-:W-:Y:S01]  /*6870*/  FADD.FTZ R14, R41, R14 ;  /* 0x0000000e290e7221 */ /* 0x000fe20000010000 */
[----:B------:R-:W-:Y:S01]  /*6880*/  FADD.FTZ R6, R159, R6 ;  /* 0x000000069f067221 */ /* 0x000fe20000010000 */
[----:B------:R-:W-:-:S02]  /*6890*/  F2FP.BF16.F32.PACK_AB R159, R17, R159 ;  /* 0x0000009f119f723e */ /* 0x000fc400000010ff */
[----:B------:R-:W-:Y:S01]  /*68a0*/  FADD.FTZ R7, R43, R14 ;  /* 0x0000000e2b077221 */ /* 0x000fe20000010000 */
[----:B------:R-:W-:Y:S01]  /*68b0*/  FADD.FTZ R6, R17, R6 ;  /* 0x0000000611067221 */ /* 0x000fe20000010000 */
[----:B------:R-:W-:Y:S02]  /*68c0*/  IMAD.MOV.U32 R17, RZ, RZ, R12 ;  /* 0x000000ffff117224 */ /* 0x000fe400078e000c */
        /* <DEDUP_REMOVED lines=11> */
[----:B---3--:R-:W-:Y:S01]  /*6980*/  FADD.FTZ R6, R165, R6 ;  /* 0x00000006a5067221 */ /* 0x008fe20000010000 */
[C---:B------:R-:W-:Y:S02]  /*6990*/  F2FP.BF16.F32.PACK_AB R165, R216.reuse, R165 ;  /* 0x000000a5d8a5723e */ /* 0x040fe400000010ff */
[----:B------:R-:W-:Y:S01]  /*69a0*/  FADD.FTZ R15, R49, R14 ;  /* 0x0000000e310f7221 */ /* 0x000fe20000010000 */
[----:B------:R-:W-:Y:S01]  /*69b0*/  FADD.FTZ R7, R216, R6 ;  /* 0x00000006d8077221 */ /* 0x000fe20000010000 */
[----:B------:R-:W-:Y:S02]  /*69c0*/  IMAD.MOV.U32 R14, RZ, RZ, R3 ;  /* 0x000000ffff0e7224 */ /* 0x000fe400078e0003 */
[----:B------:R-:W-:Y:S01]  /*69d0*/  FADD.FTZ R6, R68, R15 ;  /* 0x0000000f44067221 */ /* 0x000fe20000010000 */
[----:B------:R-:W-:Y:S01]  /*69e0*/  FADD.FTZ R7, R86, R7 ;  /* 0x0000000756077221 */ /* 0x000fe20000010000 */
[----:B------:R-:W-:-:S03]  /*69f0*/  MOV R15, R10 ;  /* 0x0000000a000f7202 */ /* 0x000fc60000000f00 */
[----:B------:R-:W-:Y:S01]  /*6a00*/  FADD.FTZ R7, R21, R7 ;  /* 0x0000000715077221 */ /* 0x000fe20000010000 */
[----:B------:R-:W-:Y:S06]  /*6a10*/  @P2 BRA `(.L_x_28) ;  /* 0xffffffd400e42947 */ /* 0x000fec000383ffff */
.L_x_19:
[----:B------:R-:W-:Y:S06]  /*6a20*/  BAR.ARV 0x8, 0x180 ;  /* 0x0206000000007b1d */ /* 0x000fec0000002000 */
        /* <DEDUP_REMOVED lines=64> */
[----:B------:R-:W-:Y:S06]  /*6e30*/  @!P0 BRA `(.L_x_29) ;  /* 0x0000000000048947 */ /* 0x000fec0003800000 */
[----:B------:R-:W-:Y:S01]  /*6e40*/  BPT.TRAP 0x1 ;  /* 0x000000040000795c */ /* 0x000fe20000300000 */
.L_x_29:
[----:B------:R-:W-:Y:S02]  /*6e50*/  SHF.L.U32 R3, R3, 0x1f, RZ ;  /* 0x0000001f03037819 */ /* 0x000fe400000006ff */
[----:B------:R-:W-:-:S04]  /*6e60*/  LEA R14, R0, UR36, 0x3 ;  /* 0x00000024000e7c11 */ /* 0x000fc8000f8e18ff */
[----:B------:R0:W1:Y:S01]  /*6e70*/  SYNCS.PHASECHK.TRANS64.TRYWAIT P2, [R14+URZ+0x34850], R3 ;  /* 0x034850030e0075a7 */ /* 0x000062000804017f */
[----:B------:R-:W-:Y:S05]  /*6e80*/  @!P0 BRA `(.L_x_30) ;  /* 0x0000000000048947 */ /* 0x000fea0003800000 */
[----:B------:R-:W-:Y:S01]  /*6e90*/  BPT.TRAP 0x1 ;  /* 0x000000040000795c */ /* 0x000fe20000300000 */
.L_x_30:
[----:B-1----:R-:W-:Y:S05]  /*6ea0*/  @P2 BRA `(.L_x_31) ;  /* 0x0000000000082947 */ /* 0x002fea0003800000 */
[----:B------:R-:W1:Y:S02]  /*6eb0*/  SYNCS.PHASECHK.TRANS64.TRYWAIT P0, [R14+URZ+0x34850], R3 ;  /* 0x034850030e0075a7 */ /* 0x000e64000800017f */
[----:B-1----:R-:W-:Y:S05]  /*6ec0*/  @!P0 BRA `(.L_x_32) ;  /* 0x0000006000188947 */ /* 0x002fea0003800000 */
.L_x_31:
[----:B------:R-:W-:Y:S01]  /*6ed0*/  UIADD3 UR36, UR36, 0x400, URZ ;  /* 0x0000040024247890 */ /* 0x000fe2000fffe03f */
[----:B------:R-:W-:Y:S01]  /*6ee0*/  R2UR UR5, R0 ;  /* 0x00000000000572ca */ /* 0x000fe200000e0000 */
[----:B------:R-:W-:Y:S01]  /*6ef0*/  WARPGROUP.ARRIVE ;  /* 0x00000000000079c5 */ /* 0x000fe20000000000 */
[----:B------:R-:W-:Y:S01]  /*6f00*/  UMOV UR7, 0x40000040 ;  /* 0x4000004000077882 */ /* 0x000fe20000000000 */
[----:B------:R-:W-:Y:S01]  /*6f10*/  USHF.R.U32.HI UR36, URZ, 0x4, UR36 ;  /* 0x000000043f247899 */ /* 0x000fe20008011624 */
[----:B01----:R-:W0:Y:S01]  /*6f20*/  SHFL.BFLY PT, R3, R6, 0x2, 0x1f ;  /* 0x0c401f0006037f89 */ /* 0x003e2200000e0000 */
[----:B------:R-:W-:Y:S01]  /*6f30*/  @!P1 IADD3 R11, R14, 0x34860, RZ ;  /* 0x000348600e0b9810 */ /* 0x000fe20007ffe0ff */
[----:B------:R-:W-:Y:S01]  /*6f40*/  IMAD.MOV.U32 R4, RZ, RZ, RZ ;  /* 0x000000ffff047224 */ /* 0x000fe200078e00ff */
[----:B------:R-:W-:Y:S01]  /*6f50*/  ULOP3.LUT UR36, UR36, 0x3fff, URZ, 0xc0, !UPT ;  /* 0x00003fff24247892 */ /* 0x000fe2000f8ec03f */
[----:B------:R-:W1:Y:S01]  /*6f60*/  SHFL.BFLY PT, R0, R7, 0x2, 0x1f ;  /* 0x0c401f0007007f89 */ /* 0x000e6200000e0000 */
[----:B------:R-:W-:-:S02]  /*6f70*/  @!P1 PRMT R11, RZ, 0x654, R11 ;  /* 0x00000654ff0b9816 */ /* 0x000fc4000000000b */
[----:B------:R-:W-:-:S04]  /*6f80*/  ULOP3.LUT UR4, UR36, 0x4000000, URZ, 0xfc, !UPT ;  /* 0x0400000024047892 */ /* 0x000fc8000f8efc3f */
[----:B------:R-:W-:-:S07]  /*6f90*/  ULEA UR4, UR5, UR4, 0xb ;  /* 0x0000000405047291 */ /* 0x000fce000f8e583f */
[----:B------:R-:W-:Y:S02]  /*6fa0*/  UMOV UR6, UR4 ;  /* 0x0000000400067c82 */ /* 0x000fe40008000000 */
[----:B------:R-:W-:Y:S01]  /*6fb0*/  HGMMA.64x128x16.F32.BF16 R24, R180, gdesc[UR4].tnspB, R24, gsb0 ;  /* 0x41e00004b4187df0 */ /* 0x000fe20008001818 */
[----:B------:R-:W-:Y:S01]  /*6fc0*/  UIADD3 UR6, UR4, 0x80, URZ ;  /* 0x0000008004067890 */ /* 0x000fe2000fffe03f */
[----:B------:R-:W-:Y:S01]  /*6fd0*/  UMOV UR7, 0x40000040 ;  /* 0x4000004000077882 */ /* 0x000fe20000000000 */
[----:B0-----:R-:W-:Y:S01]  /*6fe0*/  FADD.FTZ R3, R3, R6 ;  /* 0x0000000603037221 */ /* 0x001fe20000010000 */
[----:B-1----:R-:W-:-:S04]  /*6ff0*/  FADD.FTZ R2, R0, R7 ;  /* 0x0000000700027221 */ /* 0x002fc80000010000 */
[----:B------:R-:W0:Y:S04]  /*7000*/  SHFL.BFLY PT, R0, R3, 0x1, 0x1f ;  /* 0x0c201f0003007f89 */ /* 0x000e2800000e0000 */
[----:B------:R-:W1:Y:S01]  /*7010*/  SHFL.BFLY PT, R5, R2, 0x1, 0x1f ;  /* 0x0c201f0002057f89 */ /* 0x000e6200000e0000 */
[----:B0-----:R-:W-:Y:S01]  /*7020*/  FADD.FTZ R13, R3, R0 ;  /* 0x00000000030d7221 */ /* 0x001fe20000010000 */
[----:B------:R-:W-:Y:S01]  /*7030*/  IMAD.MOV.U32 R3, RZ, RZ, -0x800000 ;  /* 0xff800000ff037424 */ /* 0x000fe200078e00ff */
[----:B------:R-:W-:Y:S01]  /*7040*/  MOV R0, 0xff800000 ;  /* 0xff80000000007802 */ /* 0x000fe20000000f00 */
[----:B-1----:R-:W-:Y:S02]  /*7050*/  FADD.FTZ R15, R2, R5 ;  /* 0x00000005020f7221 */ /* 0x002fe40000010000 */
[----:B------:R-:W-:Y:S01]  /*7060*/  FSETP.NE.FTZ.AND P0, PT, R13, RZ, PT ;  /* 0x000000ff0d00720b */ /* 0x000fe20003f15000 */
[----:B------:R-:W-:-:S02]  /*7070*/  IMAD.MOV.U32 R2, RZ, RZ, RZ ;  /* 0x000000ffff027224 */ /* 0x000fc400078e00ff */
[----:B------:R-:W-:-:S10]  /*7080*/  FSETP.NE.FTZ.AND P2, PT, R15, RZ, PT ;  /* 0x000000ff0f00720b */ /* 0x000fd40003f55000 */
[----:B------:R-:W0:Y:S01]  /*7090*/  @P0 MUFU.LG2 R8, R13 ;  /* 0x0000000d00080308 */ /* 0x000e220000000c00 */
[C---:B------:R-:W-:Y:S02]  /*70a0*/  @P0 FMUL.FTZ R5, R9.reuse, 0.69314718246459960938 ;  /* 0x3f31721809050820 */ /* 0x040fe40000410000 */
[----:B------:R-:W-:-:S05]  /*70b0*/  @P2 FMUL.FTZ R14, R9, 0.69314718246459960938 ;  /* 0x3f317218090e2820 */ /* 0x000fca0000410000 */
[----:B------:R-:W1:Y:S08]  /*70c0*/  @P2 MUFU.LG2 R6, R15 ;  /* 0x0000000f00062308 */ /* 0x000e700000000c00 */
[----:B------:R-:W2:Y:S01]  /*70d0*/  @P0 MUFU.RCP R4, R13 ;  /* 0x0000000d00040308 */ /* 0x000ea20000001000 */
[----:B0-----:R-:W-:-:S04]  /*70e0*/  @P0 FMUL.FTZ R8, R8, 0.69314718246459960938 ;  /* 0x3f31721808080820 */ /* 0x001fc80000410000 */
[----:B------:R-:W-:Y:S01]  /*70f0*/  @P0 FFMA.FTZ R3, R5, R12, R8 ;  /* 0x0000000c05030223 */ /* 0x000fe20000010008 */
[----:B------:R-:W-:Y:S02]  /*7100*/  PLOP3.LUT P0, PT, PT, PT, PT, 0x8, 0x0 ;  /* 0x000000000000781c */ /* 0x000fe40003f0e170 */
[----:B------:R-:W0:Y:S01]  /*7110*/  @P2 MUFU.RCP R2, R15 ;  /* 0x0000000f00022308 */ /* 0x000e220000001000 */
[----:B-1----:R-:W-:-:S04]  /*7120*/  @P2 FMUL.FTZ R7, R6, 0.69314718246459960938 ;  /* 0x3f31721806072820 */ /* 0x002fc80000410000 */
[----:B------:R-:W-:Y:S01]  /*7130*/  @P2 FFMA.FTZ R0, R14, R10, R7 ;  /* 0x0000000a0e002223 */ /* 0x000fe20000010007 */
[----:B------:R-:W-:Y:S02]  /*7140*/  WARPGROUP.DEPBAR.LE gsb0, 0x0 ;  /* 0x00008000000079c5 */ /* 0x000fe40000010000 */
[----:B------:R-:W-:-:S06]  /*7150*/  WARPGROUP.ARRIVE ;  /* 0x00000000000079c5 */ /* 0x000fcc0000000000 */
[----:B------:R-:W-:Y:S01]  /*7160*/  HGMMA.64x128x16.F32.BF16 R24, R176, gdesc[UR4].tnspB, R24, gsb0 ;  /* 0x41e00004b0187df0 */ /* 0x000fe20008001818 */
[----:B------:R-:W-:Y:S01]  /*7170*/  UIADD3 UR6, UR4, 0x100, URZ ;  /* 0x0000010004067890 */ /* 0x000fe2000fffe03f */
[----:B------:R-:W-:Y:S01]  /*7180*/  UMOV UR7, 0x40000040 ;  /* 0x4000004000077882 */ /* 0x000fe20000000000 */
[----:B------:R-:W-:Y:S02]  /*7190*/  WARPGROUP.DEPBAR.LE gsb0, 0x0 ;  /* 0x00008000000079c5 */ /* 0x000fe40000010000 */
[----:B------:R-:W-:-:S07]  /*71a0*/  WARPGROUP.ARRIVE ;  /* 0x00000000000079c5 */ /* 0x000fce0000000000 */
        /* <DEDUP_REMOVED lines=18> */
[----:B------:R-:W-:Y:S01]  /*72d0*/  UIADD3 UR4, UR4, 0x380, URZ ;  /* 0x0000038004047890 */ /* 0x000fe2000fffe03f */
[----:B------:R-:W-:Y:S02]  /*72e0*/  WARPGROUP.DEPBAR.LE gsb0, 0x0 ;  /* 0x00008000000079c5 */ /* 0x000fe40000010000 */
[----:B------:R-:W-:-:S06]  /*72f0*/  WARPGROUP.ARRIVE ;  /* 0x00000000000079c5 */ /* 0x000fcc0000000000 */
[----:B------:R-:W-:Y:S01]  /*7300*/  HGMMA.64x128x16.F32.BF16 R24, R160, gdesc[UR4].tnspB, R24, gsb0 ;  /* 0x41e00004a0187df0 */ /* 0x000fe20008001818 */
[----:B------:R-:W-:Y:S01]  /*7310*/  UMOV UR6, UR4 ;  /* 0x0000000400067c82 */ /* 0x000fe20008000000 */
[----:B------:R-:W-:Y:S01]  /*7320*/  UMOV UR7, 0x40000040 ;  /* 0x4000004000077882 */ /* 0x000fe20000000000 */
[----:B------:R-:W-:Y:S02]  /*7330*/  WARPGROUP.DEPBAR.LE gsb0, 0x0 ;  /* 0x00008000000079c5 */ /* 0x000fe40000010000 */
[----:B------:R-:W-:-:S07]  /*7340*/  WARPGROUP.ARRIVE ;  /* 0x00000000000079c5 */ /* 0x000fce0000000000 */
[----:B------:R-:W-:Y:S03]  /*7350*/  HGMMA.64x128x16.F32.BF16 R24, R164, gdesc[UR4].tnspB, R24, gsb0 ;  /* 0x41e00004a4187df0 */ /* 0x000fe60008001818 */
[----:B------:R-:W-:Y:S02]  /*7360*/  WARPGROUP.DEPBAR.LE gsb0, 0x0 ;  /* 0x00008000000079c5 */ /* 0x000fe40000010000 */
[----:B------:R1:W-:Y:S01]  /*7370*/  @!P1 SYNCS.ARRIVE.TRANS64.RED.A1T0 RZ, [R11+URZ], RZ ;  /* 0x000000ff0bff99a7 */ /* 0x0003e2000810043f */
[-C--:B--2---:R-:W-:Y:S01]  /*7380*/  FMUL.FTZ R24, R24, R4.reuse ;  /* 0x0000000418187220 */ /* 0x084fe20000410000 */
        /* <DEDUP_REMOVED lines=31> */
[-C--:B0-----:R-:W-:Y:S01]  /*7580*/  FMUL.FTZ R26, R26, R2.reuse ;  /* 0x000000021a1a7220 */ /* 0x081fe20000410000 */
        /* <DEDUP_REMOVED lines=30> */
[----:B-1----:R-:W-:-:S07]  /*7770*/  FMUL.FTZ R87, R87, R2 ;  /* 0x0000000257577220 */ /* 0x002fce0000410000 */
.L_x_12:
[----:B------:R-:W-:Y:S05]  /*7780*/  @P0 BRA `(.L_x_33) ;  /* 0x0000001400340947 */ /* 0x000fea0003800000 */
[----:B------:R-:W0:Y:S01]  /*7790*/  S2R R2, SR_TID.X ;  /* 0x0000000000027919 */ /* 0x000e220000002100 */
[----:B------:R-:W1:Y:S01]  /*77a0*/  LDC R18, c[0x0][0xbe8] ;  /* 0x0002fa00ff127b82 */ /* 0x000e620000000800 */
[----:B------:R-:W-:Y:S01]  /*77b0*/  SHF.R.S32.HI R13, RZ, 0x1f, R16 ;  /* 0x0000001fff0d7819 */ /* 0x000fe20000011410 */
[----:B------:R-:W-:Y:S01]  /*77c0*/  ULDC.64 UR4, c[0x0][0xbd0] ;  /* 0x0002f40000047ab9 */ /* 0x000fe20000000a00 */
[----:B------:R-:W2:Y:S01]  /*77d0*/  S2R R10, SR_CTAID.X ;  /* 0x00000000000a7919 */ /* 0x000ea20000002500 */
[----:B------:R-:W-:Y:S01]  /*77e0*/  ULDC.64 UR6, c[0x0][0xb38] ;  /* 0x0002ce0000067ab9 */ /* 0x000fe20000000a00 */
[----:B------:R-:W-:Y:S03]  /*77f0*/  BSSY B0, `(.L_x_34) ;  /* 0x00000e2000007945 */ /* 0x000fe60003800000 */
[----:B------:R-:W3:Y:S08]  /*7800*/  S2UR UR9, SR_CTAID.Z ;  /* 0x00000000000979c3 */ /* 0x000ef00000002700 */
[----:B------:R-:W4:Y:S08]  /*7810*/  LDC.64 R20, c[0x0][0xbd8] ;  /* 0x0002f600ff147b82 */ /* 0x000f300000000a00 */
[----:B------:R-:W-:Y:S01]  /*7820*/  BAR.SYNC.DEFER_BLOCKING 0x1, 0x100 ;  /* 0x0044000000007b1d */ /* 0x000fe20000010000 */
[----:B-1----:R-:W-:-:S07]  /*7830*/  ISETP.NE.AND P0, PT, R18, 0x1, PT ;  /* 0x000000011200780c */ /* 0x002fce0003f05270 */
[----:B------:R-:W1:Y:S01]  /*7840*/  S2UR UR8, SR_CTAID.Y ;  /* 0x00000000000879c3 */ /* 0x000e620000002600 */
[----:B0-----:R-:W-:-:S07]  /*7850*/  VIADD R7, R2, 0xffffff80 ;  /* 0xffffff8002077836 */ /* 0x001fce0000000000 */
[----:B------:R-:W1:Y:S01]  /*7860*/  LDC R17, c[0x0][0xc50] ;  /* 0x00031400ff117b82 */ /* 0x000e620000000800 */
[----:B------:R-:W-:-:S04]  /*7870*/  SHF.R.S32.HI R4, RZ, 0x1f, R7 ;  /* 0x0000001fff047819 */ /* 0x000fc80000011407 */
[----:B------:R-:W-:-:S03]  /*7880*/  LEA.HI R8, R4, R7, RZ, 0x7 ;  /* 0x0000000704087211 */ /* 0x000fc600078f38ff */
[----:B------:R-:W0:Y:S01]  /*7890*/  @P0 LDC R12, c[0x0][0xbec] ;  /* 0x0002fb00ff0c0b82 */ /* 0x000e220000000800 */
[----:B------:R-:W-:Y:S02]  /*78a0*/  LEA.HI R4, R4, R7, RZ, 0x2 ;  /* 0x0000000704047211 */ /* 0x000fe400078f10ff */
[----:B------:R-:W-:Y:S02]  /*78b0*/  LOP3.LUT R2, R8, 0xffffff80, RZ, 0xc0, !PT ;  /* 0xffffff8008027812 */ /* 0x000fe400078ec0ff */
[----:B------:R-:W-:Y:S02]  /*78c0*/  LOP3.LUT R4, R4, 0xfffffffc, RZ, 0xc0, !PT ;  /* 0xfffffffc04047812 */ /* 0x000fe400078ec0ff */
[----:B------:R-:W-:Y:S01]  /*78d0*/  SHF.R.S32.HI R9, RZ, 0x7, R8 ;  /* 0x00000007ff097819 */ /* 0x000fe20000011408 */
[C---:B------:R-:W-:Y:S01]  /*78e0*/  IMAD.IADD R88, R7.reuse, 0x1, -R2 ;  /* 0x0000000107587824 */ /* 0x040fe200078e0a02 */
[----:B------:R-:W-:Y:S01]  /*78f0*/  IADD3 R6, R7, -R4, RZ ;  /* 0x8000000407067210 */ /* 0x000fe20007ffe0ff */
[----:B------:R-:W5:Y:S03]  /*7900*/  LDC.64 R22, c[0x0][0xb40] ;  /* 0x0002d000ff167b82 */ /* 0x000f660000000a00 */
[----:B------:R-:W-:-:S02]  /*7910*/  SHF.R.S32.HI R11, RZ, 0x1f, R88 ;  /* 0x0000001fff0b7819 */ /* 0x000fc40000011458 */
[----:B------:R-:W-:Y:S02]  /*7920*/  LEA.HI R7, R6, R6, RZ, 0x1 ;  /* 0x0000000606077211 */ /* 0x000fe400078f08ff */
[CC--:B------:R-:W-:Y:S01]  /*7930*/  LEA.HI R89, R11.reuse, R88.reuse, RZ, 0x2 ;  /* 0x000000580b597211 */ /* 0x0c0fe200078f10ff */
[----:B------:R-:W5:Y:S01]  /*7940*/  @P0 LDC R90, c[0x0][0xbec] ;  /* 0x0002fb00ff5a0b82 */ /* 0x000f620000000800 */
[----:B------:R-:W-:Y:S02]  /*7950*/  LEA.HI R4, R11, R88, RZ, 0x5 ;  /* 0x000000580b047211 */ /* 0x000fe400078f28ff */
[--C-:B------:R-:W-:Y:S02]  /*7960*/  SHF.R.S32.HI R2, RZ, 0x2, R89.reuse ;  /* 0x00000002ff027819 */ /* 0x100fe40000011459 */
[----:B------:R-:W-:Y:S02]  /*7970*/  SHF.R.S32.HI R5, RZ, 0x1f, R89 ;  /* 0x0000001fff057819 */ /* 0x000fe40000011459 */
[----:B------:R-:W-:Y:S01]  /*7980*/  SHF.R.S32.HI R4, RZ, 0x5, R4 ;  /* 0x00000005ff047819 */ /* 0x000fe20000011404 */
[----:B------:R-:W5:Y:S01]  /*7990*/  @P0 LDC R15, c[0x0][0xbf0] ;  /* 0x0002fc00ff0f0b82 */ /* 0x000f620000000800 */
[----:B------:R-:W-:-:S02]  /*79a0*/  LEA.HI R5, R5, R2, RZ, 0x3 ;  /* 0x0000000205057211 */ /* 0x000fc400078f18ff */
[----:B------:R-:W-:Y:S02]  /*79b0*/  LOP3.LUT R7, R7, 0x1ffffffe, RZ, 0xc0, !PT ;  /* 0x1ffffffe07077812 */ /* 0x000fe400078ec0ff */
[----:B------:R-:W-:Y:S02]  /*79c0*/  LOP3.LUT R5, R5, 0xfffffff8, RZ, 0xc0, !PT ;  /* 0xfffffff805057812 */ /* 0x000fe400078ec0ff */
[----:B------:R-:W-:Y:S01]  /*79d0*/  LOP3.LUT R89, R89, 0x7ffffffc, RZ, 0xc0, !PT ;  /* 0x7ffffffc59597812 */ /* 0x000fe200078ec0ff */
[----:B------:R-:W5:Y:S02]  /*79e0*/  @P0 LDC R91, c[0x0][0xbf0] ;  /* 0x0002fc00ff5b0b82 */ /* 0x000f640000000800 */
[----:B------:R-:W-:Y:S01]  /*79f0*/  IMAD.IADD R5, R2, 0x1, -R5 ;  /* 0x0000000102057824 */ /* 0x000fe200078e0a05 */
[----:B------:R-:W-:-:S04]  /*7a00*/  LEA.HI R2, R8, R9, RZ, 0x1 ;  /* 0x0000000908027211 */ /* 0x000fc800078f08ff */
[----:B------:R-:W-:Y:S02]  /*7a10*/  LOP3.LUT R2, R2, 0x3fffffe, RZ, 0xc0, !PT ;  /* 0x03fffffe02027812 */ /* 0x000fe400078ec0ff */
[----:B------:R-:W-:-:S03]  /*7a20*/  LEA R5, R4, R5, 0x4 ;  /* 0x0000000504057211 */ /* 0x000fc600078e20ff */
[----:B------:R-:W-:Y:S02]  /*7a30*/  IMAD.IADD R2, R9, 0x1, -R2 ;  /* 0x0000000109027824 */ /* 0x000fe400078e0a02 */
[----:B------:R-:W-:Y:S02]  /*7a40*/  IMAD.IADD R9, R6, 0x1, -R7 ;  /* 0x0000000106097824 */ /* 0x000fe400078e0a07 */
[----:B------:R-:W-:Y:S02]  /*7a50*/  IMAD R7, R13, UR4, RZ ;  /* 0x000000040d077c24 */ /* 0x000fe4000f8e02ff */
[----:B------:R-:W-:Y:S02]  /*7a60*/  IMAD R2, R2, 0x40, R5 ;  /* 0x0000004002027824 */ /* 0x000fe400078e0205 */
[----:B------:R-:W-:Y:S01]  /*7a70*/  IMAD.WIDE.U32 R4, R16, UR4, RZ ;  /* 0x0000000410047c25 */ /* 0x000fe2000f8e00ff */
[----:B---3--:R-:W-:-:S03]  /*7a80*/  USHF.R.S32.HI UR4, URZ, 0x1f, UR9 ;  /* 0x0000001f3f047899 */ /* 0x008fc60008011409 */
[C---:B------:R-:W-:Y:S02]  /*7a90*/  IMAD R11, R16.reuse, UR5, R7 ;  /* 0x00000005100b7c24 */ /* 0x040fe4000f8e0207 */
[----:B------:R-:W-:Y:S02]  /*7aa0*/  IMAD R13, R13, UR6, RZ ;  /* 0x000000060d0d7c24 */ /* 0x000fe4000f8e02ff */
[----:B------:R-:W-:Y:S01]  /*7ab0*/  IMAD.WIDE.U32 R6, R16, UR6, RZ ;  /* 0x0000000610067c25 */ /* 0x000fe2000f8e00ff */
[----:B------:R-:W-:-:S03]  /*7ac0*/  IADD3 R5, R5, R11, RZ ;  /* 0x0000000b05057210 */ /* 0x000fc60007ffe0ff */
[----:B------:R-:W-:Y:S01]  /*7ad0*/  IMAD R11, R16, UR7, R13 ;  /* 0x00000007100b7c24 */ /* 0x000fe2000f8e020d */
[----:B------:R-:W-:Y:S01]  /*7ae0*/  ULDC.64 UR6, c[0x0][0xb48] ;  /* 0x0002d20000067ab9 */ /* 0x000fe20000000a00 */
[----:B------:R-:W-:Y:S01]  /*7af0*/  IMAD R9, R9, 0x8, R2 ;  /* 0x0000000809097824 */ /* 0x000fe200078e0202 */
[----:B--2---:R-:W-:Y:S01]  /*7b00*/  LEA R2, R10, R2, 0x7 ;  /* 0x000000020a027211 */ /* 0x004fe200078e38ff */
[----:B----4-:R-:W-:Y:S01]  /*7b10*/  IMAD R8, R20, UR4, RZ ;  /* 0x0000000414087c24 */ /* 0x010fe2000f8e02ff */
[----:B------:R-:W-:Y:S01]  /*7b20*/  IADD3 R7, R7, R11, RZ ;  /* 0x0000000b07077210 */ /* 0x000fe20007ffe0ff */
[----:B------:R-:W-:Y:S02]  /*7b30*/  IMAD.MOV R16, RZ, RZ, -R16 ;  /* 0x000000ffff107224 */ /* 0x000fe400078e0a10 */
[----:B------:R-:W-:Y:S02]  /*7b40*/  IMAD R9, R10, 0x80, R9 ;  /* 0x000000800a097824 */ /* 0x000fe400078e0209 */
[----:B------:R-:W-:-:S02]  /*7b50*/  IMAD R13, R21, UR9, R8 ;  /* 0x00000009150d7c24 */ /* 0x000fc4000f8e0208 */
[----:B------:R-:W-:-:S04]  /*7b60*/  IMAD.WIDE.U32 R4, R20, UR9, R4 ;  /* 0x0000000914047c25 */ /* 0x000fc8000f8e0004 */
[----:B-1----:R-:W-:Y:S01]  /*7b70*/  IMAD R19, R17, R16, UR8 ;  /* 0x0000000811137e24 */ /* 0x002fe2000f8e0210 */
[----:B------:R-:W-:Y:S01]  /*7b80*/  IADD3 R5, R5, R13, RZ ;  /* 0x0000000d05057210 */ /* 0x000fe20007ffe0ff */
[----:B0-----:R-:W-:-:S03]  /*7b90*/  @P0 IMAD.HI.U32 R8, R9, R12, RZ ;  /* 0x0000000c09080227 */ /* 0x001fc600078e00ff */
[----:B------:R-:W-:Y:S01]  /*7ba0*/  SHF.R.S32.HI R14, RZ, 0x1f, R19 ;  /* 0x0000001fff0e7819 */ /* 0x000fe20000011413 */
[----:B-----5:R-:W-:Y:S01]  /*7bb0*/  IMAD R12, R22, UR4, RZ ;  /* 0x00000004160c7c24 */ /* 0x020fe2000f8e02ff */
[----:B------:R-:W-:Y:S01]  /*7bc0*/  ULDC.64 UR4, c[0x0][0xbe0] ;  /* 0x0002f80000047ab9 */ /* 0x000fe20000000a00 */
[----:B------:R-:W-:-:S04]  /*7bd0*/  @P0 IMAD.HI.U32 R90, R9, R90, RZ ;  /* 0x0000005a095a0227 */ /* 0x000fc800078e00ff */
[----:B------:R-:W-:Y:S01]  /*7be0*/  IMAD.MOV.U32 R11, RZ, RZ, R9 ;  /* 0x000000ffff0b7224 */ /* 0x000fe200078e0009 */
[----:B------:R-:W-:Y:S01]  /*7bf0*/  @P0 SHF.R.U32.HI R11, RZ, R15, R8 ;  /* 0x0000000fff0b0219 */ /* 0x000fe20000011608 */
[----:B------:R-:W-:Y:S02]  /*7c00*/  IMAD R15, R23, UR9, R12 ;  /* 0x00000009170f7c24 */ /* 0x000fe4000f8e020c */
[----:B------:R-:W-:Y:S01]  /*7c10*/  IMAD.WIDE.U32 R6, R22, UR9, R6 ;  /* 0x0000000916067c25 */ /* 0x000fe2000f8e0006 */
[----:B------:R-:W-:-:S03]  /*7c20*/  ULDC.64 UR8, c[0x0][0xb28] ;  /* 0x0002ca0000087ab9 */ /* 0x000fc60000000a00 */
[----:B------:R-:W-:-:S04]  /*7c30*/  IMAD.WIDE.U32 R4, R19, UR4, R4 ;  /* 0x0000000413047c25 */ /* 0x000fc8000f8e0004 */
[----:B------:R-:W-:Y:S01]  /*7c40*/  IMAD.MOV.U32 R13, RZ, RZ, R9 ;  /* 0x000000ffff0d7224 */ /* 0x000fe200078e0009 */
[----:B------:R-:W-:Y:S01]  /*7c50*/  @P0 SHF.R.U32.HI R13, RZ, R91, R90 ;  /* 0x0000005bff0d0219 */ /* 0x000fe2000001165a */
[C---:B------:R-:W-:Y:S01]  /*7c60*/  IMAD R8, R14.reuse, UR4, RZ ;  /* 0x000000040e087c24 */ /* 0x040fe2000f8e02ff */
[----:B------:R-:W-:Y:S01]  /*7c70*/  IADD3 R4, P0, R11, R4, RZ ;  /* 0x000000040b047210 */ /* 0x000fe20007f1e0ff */
[----:B------:R-:W-:Y:S01]  /*7c80*/  IMAD.IADD R7, R7, 0x1, R15 ;  /* 0x0000000107077824 */ /* 0x000fe200078e020f */
[----:B------:R-:W-:Y:S01]  /*7c90*/  SHF.R.S32.HI R15, RZ, 0x1f, R11 ;  /* 0x0000001fff0f7819 */ /* 0x000fe2000001140b */
[----:B------:R-:W-:Y:S01]  /*7ca0*/  IMAD R14, R14, UR6, RZ ;  /* 0x000000060e0e7c24 */ /* 0x000fe2000f8e02ff */
[----:B------:R-:W-:Y:S01]  /*7cb0*/  IADD3 R11, -R11, RZ, RZ ;  /* 0x000000ff0b0b7210 */ /* 0x000fe20007ffe1ff */
[C---:B------:R-:W-:Y:S01]  /*7cc0*/  IMAD R12, R19.reuse, UR5, R8 ;  /* 0x00000005130c7c24 */ /* 0x040fe2000f8e0208 */
[----:B------:R-:W-:Y:S01]  /*7cd0*/  SHF.R.S32.HI R8, RZ, 0x1f, R13 ;  /* 0x0000001fff087819 */ /* 0x000fe2000001140d */
[C---:B------:R-:W-:Y:S01]  /*7ce0*/  IMAD R17, R19.reuse, UR7, R14 ;  /* 0x0000000713117c24 */ /* 0x040fe2000f8e020e */
[----:B------:R-:W-:Y:S01]  /*7cf0*/  ULDC.64 UR4, c[0x0][0xb30] ;  /* 0x0002cc0000047ab9 */ /* 0x000fe20000000a00 */
[----:B------:R-:W-:Y:S01]  /*7d00*/  IMAD.WIDE.U32 R6, R19, UR6, R6 ;  /* 0x0000000613067c25 */ /* 0x000fe2000f8e0006 */
[----:B------:R-:W-:Y:S01]  /*7d10*/  IADD3.X R5, R15, R5, R12, P0, !PT ;  /* 0x000000050f057210 */ /* 0x000fe200007fe40c */
[----:B------:R-:W-:-:S02]  /*7d20*/  ULDC.64 UR6, c[0x0][0xbc8] ;  /* 0x0002f20000067ab9 */ /* 0x000fc40000000a00 */
[----:B------:R-:W-:Y:S02]  /*7d30*/  IMAD.MOV R14, RZ, RZ, -R13 ;  /* 0x000000ffff0e7224 */ /* 0x000fe400078e0a0d */
[----:B------:R-:W-:Y:S02]  /*7d40*/  IMAD R8, R8, UR4, RZ ;  /* 0x0000000408087c24 */ /* 0x000fe4000f8e02ff */
[C---:B------:R-:W-:Y:S02]  /*7d50*/  IMAD R11, R18.reuse, R11, R9 ;  /* 0x0000000b120b7224 */ /* 0x040fe400078e0209 */
[----:B------:R-:W-:Y:S02]  /*7d60*/  IMAD.IADD R7, R7, 0x1, R17 ;  /* 0x0000000107077824 */ /* 0x000fe400078e0211 */
[----:B------:R-:W-:Y:S02]  /*7d70*/  IMAD R9, R18, R14, R9 ;  /* 0x0000000e12097224 */ /* 0x000fe400078e0209 */
[C---:B------:R-:W-:Y:S01]  /*7d80*/  IMAD R15, R13.reuse, UR5, R8 ;  /* 0x000000050d0f7c24 */ /* 0x040fe2000f8e0208 */
[----:B------:R-:W-:Y:S01]  /*7d90*/  SHF.R.S32.HI R8, RZ, 0x1f, R11 ;  /* 0x0000001fff087819 */ /* 0x000fe2000001140b */
[----:B------:R-:W-:Y:S01]  /*7da0*/  IMAD.WIDE.U32 R6, R13, UR4, R6 ;  /* 0x000000040d067c25 */ /* 0x000fe2000f8e0006 */
[----:B------:R-:W-:Y:S01]  /*7db0*/  SHF.R.S32.HI R12, RZ, 0x1f, R9 ;  /* 0x0000001fff0c7819 */ /* 0x000fe20000011409 */
[----:B------:R-:W0:Y:S01]  /*7dc0*/  S2UR UR5, SR_CgaCtaId ;  /* 0x00000000000579c3 */ /* 0x000e220000008800 */
[----:B------:R-:W-:Y:S01]  /*7dd0*/  UMOV UR4, 0x400 ;  /* 0x0000040000047882 */ /* 0x000fe20000000000 */
[----:B------:R-:W-:Y:S01]  /*7de0*/  IMAD R8, R8, UR6, RZ ;  /* 0x0000000608087c24 */ /* 0x000fe2000f8e02ff */
[----:B------:R-:W-:Y:S01]  /*7df0*/  IADD3 R7, R7, R15, RZ ;  /* 0x0000000f07077210 */ /* 0x000fe20007ffe0ff */
[----:B------:R-:W-:-:S02]  /*7e00*/  IMAD R12, R12, UR8, RZ ;  /* 0x000000080c0c7c24 */ /* 0x000fc4000f8e02ff */
[C---:B------:R-:W-:Y:S02]  /*7e10*/  IMAD R13, R11.reuse, UR7, R8 ;  /* 0x000000070b0d7c24 */ /* 0x040fe4000f8e0208 */
[----:B------:R-:W-:Y:S01]  /*7e20*/  IMAD.WIDE.U32 R4, R11, UR6, R4 ;  /* 0x000000060b047c25 */ /* 0x000fe2000f8e0004 */
[----:B------:R-:W-:-:S03]  /*7e30*/  ULDC.64 UR6, c[0x0][0xba8] ;  /* 0x0002ea0000067ab9 */ /* 0x000fc60000000a00 */
[C---:B------:R-:W-:Y:S01]  /*7e40*/  IMAD R11, R9.reuse, UR9, R12 ;  /* 0x00000009090b7c24 */ /* 0x040fe2000f8e020c */
[----:B------:R-:W-:Y:S01]  /*7e50*/  LEA R8, P0, R4, UR6, 0x2 ;  /* 0x0000000604087c11 */ /* 0x000fe2000f8010ff */
[----:B------:R-:W-:Y:S01]  /*7e60*/  IMAD.WIDE.U32 R6, R9, UR8, R6 ;  /* 0x0000000809067c25 */ /* 0x000fe2000f8e0006 */
[----:B------:R-:W-:Y:S01]  /*7e70*/  ULDC.64 UR8, c[0x0][0xb00] ;  /* 0x0002c00000087ab9 */ /* 0x000fe20000000a00 */
[----:B------:R-:W-:Y:S02]  /*7e80*/  ULDC UR6, c[0x0][0xa88] ;  /* 0x0002a20000067ab9 */ /* 0x000fe40000000800 */
[----:B------:R-:W-:Y:S01]  /*7e90*/  IMAD.IADD R9, R5, 0x1, R13 ;  /* 0x0000000105097824 */ /* 0x000fe200078e020d */
[----:B------:R-:W-:Y:S01]  /*7ea0*/  LEA R20, P1, R6, UR8, 0x2 ;  /* 0x0000000806147c11 */ /* 0x000fe2000f8210ff */
[----:B------:R-:W-:Y:S02]  /*7eb0*/  IMAD.IADD R5, R7, 0x1, R11 ;  /* 0x0000000107057824 */ /* 0x000fe400078e020b */
[----:B------:R-:W-:Y:S01]  /*7ec0*/  IMAD R17, R18, UR6, RZ ;  /* 0x0000000612117c24 */ /* 0x000fe2000f8e02ff */
[----:B------:R-:W-:Y:S01]  /*7ed0*/  LEA.HI.X R9, R4, UR7, R9, 0x2, P0 ;  /* 0x0000000704097c11 */ /* 0x000fe200080f1409 */
[----:B0-----:R-:W-:Y:S01]  /*7ee0*/  ULEA UR4, UR5, UR4, 0x18 ;  /* 0x0000000405047291 */ /* 0x001fe2000f8ec03f */
[----:B------:R-:W-:Y:S01]  /*7ef0*/  LEA.HI.X R22, R6, UR9, R5, 0x2, P1 ;  /* 0x0000000906167c11 */ /* 0x000fe200088f1405 */
[----:B------:R-:W-:Y:S01]  /*7f00*/  SHFL.IDX PT, R4, R8, RZ, 0x1c1f ;  /* 0x001c1fff08047589 */ /* 0x000fe200000e0000 */
[----:B------:R-:W-:Y:S01]  /*7f10*/  LOP3.LUT P0, RZ, R88, 0x3, RZ, 0xc0, !PT ;  /* 0x0000000358ff7812 */ /* 0x000fe2000780c0ff */
[C---:B------:R-:W-:Y:S01]  /*7f20*/  VIADD R16, R2.reuse, 0x8 ;  /* 0x0000000802107836 */ /* 0x040fe20000000000 */
[----:B------:R-:W-:Y:S01]  /*7f30*/  UIADD3 UR4, UR4, 0x34820, URZ ;  /* 0x0003482004047890 */ /* 0x000fe2000fffe03f */
[----:B------:R-:W0:Y:S01]  /*7f40*/  SHFL.IDX PT, R5, R9, RZ, 0x1c1f ;  /* 0x001c1fff09057589 */ /* 0x000e2200000e0000 */
[-C--:B------:R-:W-:Y:S01]  /*7f50*/  ISETP.GE.OR P1, PT, R2, R17.reuse, P0 ;  /* 0x000000110200720c */ /* 0x080fe20000726670 */
[----:B------:R-:W-:Y:S01]  /*7f60*/  IMAD.IADD R19, R88, 0x1, -R89 ;  /* 0x0000000158137824 */ /* 0x000fe200078e0a59 */
[-C--:B------:R-:W-:Y:S01]  /*7f70*/  ISETP.GE.OR P0, PT, R16, R17.reuse, P0 ;  /* 0x000000111000720c */ /* 0x080fe20000706670 */
[----:B------:R-:W-:Y:S01]  /*7f80*/  SHFL.IDX PT, R6, R8, 0x1, 0x1c1f ;  /* 0x003c1f0008067f89 */ /* 0x000fe200000e0000 */
[----:B------:R-:W-:Y:S01]  /*7f90*/  UPRMT UR4, URZ, 0x654, UR4 ;  /* 0x000006543f047896 */ /* 0x000fe20008000004 */
[----:B------:R-:W-:-:S02]  /*7fa0*/  ISETP.GE.AND P2, PT, R2, R17, PT ;  /* 0x000000110200720c */ /* 0x000fc40003f46270 */
[----:B------:R-:W1:Y:S01]  /*7fb0*/  SHFL.IDX PT, R7, R9, 0x1, 0x1c1f ;  /* 0x003c1f0009077f89 */ /* 0x000e6200000e0000 */
[----:B------:R-:W-:-:S03]  /*7fc0*/  SHF.L.U32 R19, R19, 0x1, RZ ;  /* 0x0000000113137819 */ /* 0x000fc600000006ff */
[----:B------:R2:W3:Y:S02]  /*7fd0*/  SHFL.IDX PT, R14, R20, RZ, 0x1c1f ;  /* 0x001c1fff140e7589 */ /* 0x0004e400000e0000 */
[----:B------:R-:W-:Y:S02]  /*7fe0*/  SYNCS.ARRIVE.TRANS64.RED.A1T0 RZ, [UR4], RZ ;  /* 0x000000ffffff79a7 */ /* 0x000fe40008100404 */
[----:B------:R2:W4:Y:S04]  /*7ff0*/  SHFL.IDX PT, R15, R22, RZ, 0x1c1f ;  /* 0x001c1fff160f7589 */ /* 0x00052800000e0000 */
[----:B0-----:R2:W-:Y:S04]  /*8000*/  @!P1 ST.E desc[UR42][R4.64], R3 ;  /* 0x0000000304009985 */ /* 0x0015e8000c10192a */
[----:B-1----:R2:W-:Y:S01]  /*8010*/  @!P0 ST.E desc[UR42][R6.64], R0 ;  /* 0x0000000006008985 */ /* 0x0025e2000c10192a */
[----:B------:R-:W-:Y:S05]  /*8020*/  @P2 BRA `(.L_x_35) ;  /* 0x0000000400782947 */ /* 0x000fea0003800000 */
[C---:B--2---:R-:W-:Y:S01]  /*8030*/  VIADD R0, R19.reuse, 0x8 ;  /* 0x0000000813007836 */ /* 0x044fe20000000000 */
[----:B------:R-:W-:Y:S01]  /*8040*/  ULDC UR4, c[0x0][0xac8] ;  /* 0x0002b20000047ab9 */ /* 0x000fe20000000800 */
[C---:B------:R-:W-:Y:S01]  /*8050*/  VIADD R6, R19.reuse, 0x10 ;  /* 0x0000001013067836 */ /* 0x040fe20000000000 */
[C---:B------:R-:W-:Y:S01]  /*8060*/  ISETP.GE.AND P2, PT, R19.reuse, UR4, PT ;  /* 0x0000000413007c0c */ /* 0x040fe2000bf46270 */
[C---:B------:R-:W-:Y:S01]  /*8070*/  VIADD R8, R19.reuse, 0x28 ;  /* 0x0000002813087836 */ /* 0x040fe20000000000 */
[----:B------:R-:W-:Y:S01]  /*8080*/  ISETP.GE.AND P3, PT, R0, UR4, PT ;  /* 0x0000000400007c0c */ /* 0x000fe2000bf66270 */
[C---:B------:R-:W-:Y:S01]  /*8090*/  VIADD R10, R19.reuse, 0x38 ;  /* 0x00000038130a7836 */ /* 0x040fe20000000000 */
[C---:B------:R-:W-:Y:S01]  /*80a0*/  IADD3 R7, R19.reuse, 0x18, RZ ;  /* 0x0000001813077810 */ /* 0x040fe20007ffe0ff */
[C---:B------:R-:W-:Y:S01]  /*80b0*/  VIADD R11, R19.reuse, 0x40 ;  /* 0x00000040130b7836 */ /* 0x040fe20000000000 */
[----:B------:R-:W-:Y:S01]  /*80c0*/  ISETP.GE.AND P0, PT, R6, UR4, PT ;  /* 0x0000000406007c0c */ /* 0x000fe2000bf06270 */
[----:B------:R-:W-:Y:S01]  /*80d0*/  VIADD R12, R19, 0x50 ;  /* 0x00000050130c7836 */ /* 0x000fe20000000000 */
[----:B------:R-:W-:-:S02]  /*80e0*/  ISETP.GE.AND P1, PT, R7, UR4, PT ;  /* 0x0000000407007c0c */ /* 0x000fc4000bf26270 */
[C---:B------:R-:W-:Y:S02]  /*80f0*/  IADD3 R9, R19.reuse, 0x30, RZ ;  /* 0x0000003013097810 */ /* 0x040fe40007ffe0ff */
[----:B------:R-:W-:Y:S01]  /*8100*/  ISETP.GE.AND P5, PT, R10, UR4, PT ;  /* 0x000000040a007c0c */ /* 0x000fe2000bfa6270 */
[----:B---34-:R-:W-:Y:S01]  /*8110*/  @!P2 IMAD.WIDE R2, R19, 0x4, R14 ;  /* 0x000000041302a825 */ /* 0x018fe200078e020e */
[----:B------:R-:W-:Y:S02]  /*8120*/  ISETP.GE.AND P4, PT, R9, UR4, PT ;  /* 0x0000000409007c0c */ /* 0x000fe4000bf86270 */
[----:B------:R-:W-:Y:S02]  /*8130*/  @!P3 LEA.HI R0, R0, R0, RZ, 0x1 ;  /* 0x000000000000b211 */ /* 0x000fe400078f08ff */
[----:B------:R0:W-:Y:S01]  /*8140*/  @!P2 ST.E.64 desc[UR42][R2.64], R24 ;  /* 0x000000180200a985 */ /* 0x0001e2000c101b2a */
[----:B------:R-:W-:Y:S02]  /*8150*/  ISETP.GE.AND P6, PT, R11, UR4, PT ;  /* 0x000000040b007c0c */ /* 0x000fe4000bfc6270 */
[----:B------:R-:W-:Y:S01]  /*8160*/  @!P3 LOP3.LUT R5, R0, 0xfffffffe, RZ, 0xc0, !PT ;  /* 0xfffffffe0005b812 */ /* 0x000fe200078ec0ff */
[----:B------:R-:W-:Y:S01]  /*8170*/  VIADD R0, R19, 0x20 ;  /* 0x0000002013007836 */ /* 0x000fe20000000000 */
[----:B------:R-:W-:-:S02]  /*8180*/  @!P0 LEA.HI R6, R6, R6, RZ, 0x1 ;  /* 0x0000000606068211 */ /* 0x000fc400078f08ff */
[----:B------:R-:W-:Y:S01]  /*8190*/  @!P1 LEA.HI R7, R7, R7, RZ, 0x1 ;  /* 0x0000000707079211 */ /* 0x000fe200078f08ff */
[----:B------:R-:W-:Y:S01]  /*81a0*/  @!P3 IMAD.WIDE R4, R5, 0x4, R14 ;  /* 0x000000040504b825 */ /* 0x000fe200078e020e */
[----:B------:R-:W-:Y:S02]  /*81b0*/  ISETP.GE.AND P2, PT, R0, UR4, PT ;  /* 0x0000000400007c0c */ /* 0x000fe4000bf46270 */
[----:B------:R-:W-:Y:S02]  /*81c0*/  @!P5 LEA.HI R10, R10, R10, RZ, 0x1 ;  /* 0x0000000a0a0ad211 */ /* 0x000fe400078f08ff */
[----:B------:R1:W-:Y:S01]  /*81d0*/  @!P3 ST.E.64 desc[UR42][R4.64], R28 ;  /* 0x0000001c0400b985 */ /* 0x0003e2000c101b2a */
[----:B------:R-:W-:Y:S02]  /*81e0*/  ISETP.GE.AND P3, PT, R8, UR4, PT ;  /* 0x0000000408007c0c */ /* 0x000fe4000bf66270 */
[----:B0-----:R-:W-:Y:S02]  /*81f0*/  @!P0 LOP3.LUT R3, R6, 0xfffffffe, RZ, 0xc0, !PT ;  /* 0xfffffffe06038812 */ /* 0x001fe400078ec0ff */
[----:B------:R-:W-:-:S02]  /*8200*/  @!P4 LEA.HI R6, R9, R9, RZ, 0x1 ;  /* 0x000000090906c211 */ /* 0x000fc400078f08ff */
[----:B------:R-:W-:Y:S01]  /*8210*/  @!P5 LOP3.LUT R13, R10, 0xfffffffe, RZ, 0xc0, !PT ;  /* 0xfffffffe0a0dd812 */ /* 0x000fe200078ec0ff */
[--C-:B------:R-:W-:Y:S01]  /*8220*/  @!P0 IMAD.WIDE R2, R3, 0x4, R14.reuse ;  /* 0x0000000403028825 */ /* 0x100fe200078e020e */
[----:B------:R-:W-:Y:S02]  /*8230*/  @!P2 LEA.HI R0, R0, R0, RZ, 0x1 ;  /* 0x000000000000a211 */ /* 0x000fe400078f08ff */
[----:B------:R-:W-:Y:S02]  /*8240*/  IADD3 R18, R19, 0x60, RZ ;  /* 0x0000006013127810 */ /* 0x000fe40007ffe0ff */
[----:B------:R0:W-:Y:S01]  /*8250*/  @!P0 ST.E.64 desc[UR42][R2.64], R32 ;  /* 0x0000002002008985 */ /* 0x0001e2000c101b2a */
[----:B-1----:R-:W-:Y:S02]  /*8260*/  @!P1 LOP3.LUT R5, R7, 0xfffffffe, RZ, 0xc0, !PT ;  /* 0xfffffffe07059812 */ /* 0x002fe400078ec0ff */
[----:B------:R-:W-:Y:S02]  /*8270*/  @!P3 LEA.HI R8, R8, R8, RZ, 0x1 ;  /* 0x000000080808b211 */ /* 0x000fe400078f08ff */
[----:B------:R-:W-:Y:S01]  /*8280*/  @!P2 LOP3.LUT R7, R0, 0xfffffffe, RZ, 0xc0, !PT ;  /* 0xfffffffe0007a812 */ /* 0x000fe200078ec0ff */
[----:B------:R-:W-:Y:S01]  /*8290*/  @!P1 IMAD.WIDE R4, R5, 0x4, R14 ;  /* 0x0000000405049825 */ /* 0x000fe200078e020e */
[----:B------:R-:W-:-:S02]  /*82a0*/  @!P3 LOP3.LUT R9, R8, 0xfffffffe, RZ, 0xc0, !PT ;  /* 0xfffffffe0809b812 */ /* 0x000fc400078ec0ff */
[----:B------:R-:W-:Y:S02]  /*82b0*/  @!P6 LEA.HI R0, R11, R11, RZ, 0x1 ;  /* 0x0000000b0b00e211 */ /* 0x000fe400078f08ff */
[----:B------:R-:W-:Y:S01]  /*82c0*/  @!P4 LOP3.LUT R11, R6, 0xfffffffe, RZ, 0xc0, !PT ;  /* 0xfffffffe060bc812 */ /* 0x000fe200078ec0ff */
[--C-:B------:R-:W-:Y:S01]  /*82d0*/  @!P2 IMAD.WIDE R6, R7, 0x4, R14.reuse ;  /* 0x000000040706a825 */ /* 0x100fe200078e020e */
[----:B------:R-:W-:Y:S01]  /*82e0*/  @!P6 LOP3.LUT R21, R0, 0xfffffffe, RZ, 0xc0, !PT ;  /* 0xfffffffe0015e812 */ /* 0x000fe200078ec0ff */
[----:B------:R1:W-:Y:S01]  /*82f0*/  @!P1 ST.E.64 desc[UR42][R4.64], R36 ;  /* 0x0000002404009985 */ /* 0x0003e2000c101b2a */
[----:B------:R-:W-:Y:S01]  /*8300*/  IADD3 R0, R19, 0x48, RZ ;  /* 0x0000004813007810 */ /* 0x000fe20007ffe0ff */
[--C-:B0-----:R-:W-:Y:S01]  /*8310*/  @!P3 IMAD.WIDE R2, R9, 0x4, R14.reuse ;  /* 0x000000040902b825 */ /* 0x101fe200078e020e */
[----:B------:R-:W-:Y:S01]  /*8320*/  ISETP.GE.AND P1, PT, R12, UR4, PT ;  /* 0x000000040c007c0c */ /* 0x000fe2000bf26270 */
[----:B------:R0:W-:Y:S01]  /*8330*/  @!P2 ST.E.64 desc[UR42][R6.64], R40 ;  /* 0x000000280600a985 */ /* 0x0001e2000c101b2a */
[----:B------:R-:W-:Y:S01]  /*8340*/  ISETP.GE.AND P0, PT, R0, UR4, PT ;  /* 0x0000000400007c0c */ /* 0x000fe2000bf06270 */
[----:B------:R-:W-:-:S02]  /*8350*/  @!P5 IMAD.WIDE R8, R13, 0x4, R14 ;  /* 0x000000040d08d825 */ /* 0x000fc400078e020e */
[----:B------:R2:W-:Y:S01]  /*8360*/  @!P3 ST.E.64 desc[UR42][R2.64], R44 ;  /* 0x0000002c0200b985 */ /* 0x0005e2000c101b2a */
[----:B------:R-:W-:Y:S01]  /*8370*/  ISETP.GE.AND P3, PT, R18, UR4, PT ;  /* 0x0000000412007c0c */ /* 0x000fe2000bf66270 */
[----:B------:R-:W-:Y:S02]  /*8380*/  VIADD R13, R19, 0x58 ;  /* 0x00000058130d7836 */ /* 0x000fe40000000000 */
[----:B-1----:R-:W-:-:S03]  /*8390*/  @!P4 IMAD.WIDE R4, R11, 0x4, R14 ;  /* 0x000000040b04c825 */ /* 0x002fc600078e020e */
[----:B------:R-:W-:Y:S02]  /*83a0*/  ISETP.GE.AND P2, PT, R13, UR4, PT ;  /* 0x000000040d007c0c */ /* 0x000fe4000bf46270 */
[----:B------:R-:W-:Y:S01]  /*83b0*/  @!P1 LEA.HI R12, R12, R12, RZ, 0x1 ;  /* 0x0000000c0c0c9211 */ /* 0x000fe200078f08ff */
[----:B------:R-:W-:Y:S01]  /*83c0*/  @!P6 IMAD.WIDE R10, R21, 0x4, R14 ;  /* 0x00000004150ae825 */ /* 0x000fe200078e020e */
[----:B------:R1:W-:Y:S01]  /*83d0*/  @!P4 ST.E.64 desc[UR42][R4.64], R48 ;  /* 0x000000300400c985 */ /* 0x0003e2000c101b2a */
[----:B------:R-:W-:Y:S02]  /*83e0*/  @!P0 LEA.HI R0, R0, R0, RZ, 0x1 ;  /* 0x0000000000008211 */ /* 0x000fe400078f08ff */
[C---:B0-----:R-:W-:Y:S01]  /*83f0*/  VIADD R6, R19.reuse, 0x68 ;  /* 0x0000006813067836 */ /* 0x041fe20000000000 */
[C---:B--2---:R-:W-:Y:S01]  /*8400*/  IADD3 R3, R19.reuse, 0x78, RZ ;  /* 0x0000007813037810 */ /* 0x044fe20007ffe0ff */
[----:B------:R-:W-:Y:S01]  /*8410*/  VIADD R7, R19, 0x70 ;  /* 0x0000007013077836 */ /* 0x000fe20000000000 */
[----:B------:R0:W-:Y:S01]  /*8420*/  @!P5 ST.E.64 desc[UR42][R8.64], R52 ;  /* 0x000000340800d985 */ /* 0x0001e2000c101b2a */
[----:B------:R-:W-:-:S02]  /*8430*/  @!P3 LEA.HI R18, R18, R18, RZ, 0x1 ;  /* 0x000000121212b211 */ /* 0x000fc400078f08ff */
[----:B------:R-:W-:Y:S01]  /*8440*/  ISETP.GE.AND P4, PT, R6, UR4, PT ;  /* 0x0000000406007c0c */ /* 0x000fe2000bf86270 */
[----:B------:R2:W-:Y:S01]  /*8450*/  @!P6 ST.E.64 desc[UR42][R10.64], R56 ;  /* 0x000000380a00e985 */ /* 0x0005e2000c101b2a */
[----:B------:R-:W-:Y:S02]  /*8460*/  ISETP.GE.AND P6, PT, R3, UR4, PT ;  /* 0x0000000403007c0c */ /* 0x000fe4000bfc6270 */
[----:B------:R-:W-:Y:S02]  /*8470*/  ISETP.GE.AND P5, PT, R7, UR4, PT ;  /* 0x0000000407007c0c */ /* 0x000fe4000bfa6270 */
[----:B------:R-:W-:Y:S02]  /*8480*/  @!P2 LEA.HI R13, R13, R13, RZ, 0x1 ;  /* 0x0000000d0d0da211 */ /* 0x000fe400078f08ff */
[----:B-1----:R-:W-:Y:S02]  /*8490*/  @!P1 LOP3.LUT R5, R12, 0xfffffffe, RZ, 0xc0, !PT ;  /* 0xfffffffe0c059812 */ /* 0x002fe400078ec0ff */
[----:B0-----:R-:W-:-:S03]  /*84a0*/  @!P3 LOP3.LUT R9, R18, 0xfffffffe, RZ, 0xc0, !PT ;  /* 0xfffffffe1209b812 */ /* 0x001fc600078ec0ff */
[----:B------:R-:W-:Y:S02]  /*84b0*/  @!P4 LEA.HI R6, R6, R6, RZ, 0x1 ;  /* 0x000000060606c211 */ /* 0x000fe400078f08ff */
[----:B------:R-:W-:Y:S01]  /*84c0*/  @!P6 LEA.HI R4, R3, R3, RZ, 0x1 ;  /* 0x000000030304e211 */ /* 0x000fe200078f08ff */
[----:B------:R-:W-:Y:S01]  /*84d0*/  @!P3 IMAD.WIDE R8, R9, 0x4, R14 ;  /* 0x000000040908b825 */ /* 0x000fe200078e020e */
[----:B------:R-:W-:Y:S02]  /*84e0*/  @!P5 LEA.HI R2, R7, R7, RZ, 0x1 ;  /* 0x000000070702d211 */ /* 0x000fe400078f08ff */
[----:B------:R-:W-:Y:S02]  /*84f0*/  @!P0 LOP3.LUT R3, R0, 0xfffffffe, RZ, 0xc0, !PT ;  /* 0xfffffffe00038812 */ /* 0x000fe400078ec0ff */
[----:B------:R-:W-:Y:S02]  /*8500*/  @!P2 LOP3.LUT R7, R13, 0xfffffffe, RZ, 0xc0, !PT ;  /* 0xfffffffe0d07a812 */ /* 0x000fe400078ec0ff */
[----:B--2---:R-:W-:-:S02]  /*8510*/  @!P4 LOP3.LUT R11, R6, 0xfffffffe, RZ, 0xc0, !PT ;  /* 0xfffffffe060bc812 */ /* 0x004fc400078ec0ff */
[----:B------:R-:W-:Y:S01]  /*8520*/  @!P5 LOP3.LUT R13, R2, 0xfffffffe, RZ, 0xc0, !PT ;  /* 0xfffffffe020dd812 */ /* 0x000fe200078ec0ff */
[----:B------:R-:W-:Y:S01]  /*8530*/  @!P0 IMAD.WIDE R2, R3, 0x4, R14 ;  /* 0x0000000403028825 */ /* 0x000fe200078e020e */
[----:B------:R-:W-:-:S03]  /*8540*/  @!P6 LOP3.LUT R21, R4, 0xfffffffe, RZ, 0xc0, !PT ;  /* 0xfffffffe0415e812 */ /* 0x000fc600078ec0ff */
[--C-:B------:R-:W-:Y:S01]  /*8550*/  @!P1 IMAD.WIDE R4, R5, 0x4, R14.reuse ;  /* 0x0000000405049825 */ /* 0x100fe200078e020e */
[----:B------:R0:W-:Y:S03]  /*8560*/  @!P0 ST.E.64 desc[UR42][R2.64], R60 ;  /* 0x0000003c02008985 */ /* 0x0001e6000c101b2a */
[--C-:B------:R-:W-:Y:S01]  /*8570*/  @!P2 IMAD.WIDE R6, R7, 0x4, R14.reuse ;  /* 0x000000040706a825 */ /* 0x100fe200078e020e */
[----:B------:R0:W-:Y:S03]  /*8580*/  @!P1 ST.E.64 desc[UR42][R4.64], R64 ;  /* 0x0000004004009985 */ /* 0x0001e6000c101b2a */
[--C-:B------:R-:W-:Y:S01]  /*8590*/  @!P4 IMAD.WIDE R10, R11, 0x4, R14.reuse ;  /* 0x000000040b0ac825 */ /* 0x100fe200078e020e */
[----:B------:R0:W-:Y:S03]  /*85a0*/  @!P2 ST.E.64 desc[UR42][R6.64], R68 ;  /* 0x000000440600a985 */ /* 0x0001e6000c101b2a */
[--C-:B------:R-:W-:Y:S01]  /*85b0*/  @!P5 IMAD.WIDE R12, R13, 0x4, R14.reuse ;  /* 0x000000040d0cd825 */ /* 0x100fe200078e020e */
[----:B------:R0:W-:Y:S03]  /*85c0*/  @!P3 ST.E.64 desc[UR42][R8.64], R72 ;  /* 0x000000480800b985 */ /* 0x0001e6000c101b2a */
[----:B------:R-:W-:Y:S01]  /*85d0*/  @!P6 IMAD.WIDE R14, R21, 0x4, R14 ;  /* 0x00000004150ee825 */ /* 0x000fe200078e020e */
[----:B------:R0:W-:Y:S04]  /*85e0*/  @!P4 ST.E.64 desc[UR42][R10.64], R76 ;  /* 0x0000004c0a00c985 */ /* 0x0001e8000c101b2a */
[----:B------:R0:W-:Y:S04]  /*85f0*/  @!P5 ST.E.64 desc[UR42][R12.64], R80 ;  /* 0x000000500c00d985 */ /* 0x0001e8000c101b2a */
[----:B------:R0:W-:Y:S02]  /*8600*/  @!P6 ST.E.64 desc[UR42][R14.64], R84 ;  /* 0x000000540e00e985 */ /* 0x0001e4000c101b2a */
.L_x_35:
[----:B------:R-:W-:Y:S05]  /*8610*/  BSYNC B0 ;  /* 0x0000000000007941 */ /* 0x000fea0003800000 */
.L_x_34:
[----:B------:R-:W-:Y:S01]  /*8620*/  ISETP.GE.AND P0, PT, R16, R17, PT ;  /* 0x000000111000720c */ /* 0x000fe20003f06270 */
[----:B0-----:R0:W1:Y:S04]  /*8630*/  SHFL.IDX PT, R13, R22, 0x1, 0x1c1f ;  /* 0x003c1f00160d7f89 */ /* 0x00106800000e0000 */
[----:B------:R0:W0:Y:S08]  /*8640*/  SHFL.IDX PT, R12, R20, 0x1, 0x1c1f ;  /* 0x003c1f00140c7f89 */ /* 0x00003000000e0000 */
[----:B------:R-:W-:Y:S05]  /*8650*/  @P0 BRA `(.L_x_10) ;  /* 0x0000004400cc0947 */ /* 0x000fea0003800000 */
[----:B------:R-:W-:Y:S01]  /*8660*/  ULDC UR4, c[0x0][0xac8] ;  /* 0x0002b20000047ab9 */ /* 0x000fe20000000800 */
[C---:B--2---:R-:W-:Y:S01]  /*8670*/  VIADD R0, R19.reuse, 0x8 ;  /* 0x0000000813007836 */ /* 0x044fe20000000000 */
[C---:B------:R-:W-:Y:S01]  /*8680*/  ISETP.GE.AND P0, PT, R19.reuse, UR4, PT ;  /* 0x0000000413007c0c */ /* 0x040fe2000bf06270 */
[C---:B------:R-:W-:Y:S01]  /*8690*/  VIADD R4, R19.reuse, 0x10 ;  /* 0x0000001013047836 */ /* 0x040fe20000000000 */
[C---:B------:R-:W-:Y:S01]  /*86a0*/  IADD3 R6, R19.reuse, 0x18, RZ ;  /* 0x0000001813067810 */ /* 0x040fe20007ffe0ff */
[C---:B------:R-:W-:Y:S01]  /*86b0*/  VIADD R8, R19.reuse, 0x20 ;  /* 0x0000002013087836 */ /* 0x040fe20000000000 */
[----:B------:R-:W-:Y:S01]  /*86c0*/  ISETP.GE.AND P5, PT, R0, UR4, PT ;  /* 0x0000000400007c0c */ /* 0x000fe2000bfa6270 */
[C---:B------:R-:W-:Y:S01]  /*86d0*/  VIADD R9, R19.reuse, 0x28 ;  /* 0x0000002813097836 */ /* 0x040fe20000000000 */
[----:B------:R-:W-:Y:S01]  /*86e0*/  ISETP.GE.AND P6, PT, R4, UR4, PT ;  /* 0x0000000404007c0c */ /* 0x000fe2000bfc6270 */
[C---:B------:R-:W-:Y:S01]  /*86f0*/  VIADD R11, R19.reuse, 0x38 ;  /* 0x00000038130b7836 */ /* 0x040fe20000000000 */
[C---:B------:R-:W-:Y:S01]  /*8700*/  IADD3 R10, R19.reuse, 0x30, RZ ;  /* 0x00000030130a7810 */ /* 0x040fe20007ffe0ff */
[C---:B------:R-:W-:Y:S01]  /*8710*/  VIADD R16, R19.reuse, 0x40 ;  /* 0x0000004013107836 */ /* 0x040fe20000000000 */
[----:B------:R-:W-:Y:S01]  /*8720*/  ISETP.GE.AND P4, PT, R8, UR4, PT ;  /* 0x0000000408007c0c */ /* 0x000fe2000bf86270 */
[----:B0-----:R-:W-:Y:S01]  /*8730*/  VIADD R20, R19, 0x70 ;  /* 0x0000007013147836 */ /* 0x001fe20000000000 */
[----:B------:R-:W-:Y:S01]  /*8740*/  ISETP.GE.AND P3, PT, R9, UR4, PT ;  /* 0x0000000409007c0c */ /* 0x000fe2000bf66270 */
[----:B-1----:R-:W-:Y:S01]  /*8750*/  @!P0 IMAD.WIDE R2, R19, 0x4, R12 ;  /* 0x0000000413028825 */ /* 0x002fe200078e020c */
[----:B------:R-:W-:-:S02]  /*8760*/  ISETP.GE.AND P2, PT, R10, UR4, PT ;  /* 0x000000040a007c0c */ /* 0x000fc4000bf46270 */
[----:B------:R-:W-:Y:S02]  /*8770*/  ISETP.GE.AND P1, PT, R11, UR4, PT ;  /* 0x000000040b007c0c */ /* 0x000fe4000bf26270 */
[----:B------:R0:W-:Y:S01]  /*8780*/  @!P0 ST.E.64 desc[UR42][R2.64], R26 ;  /* 0x0000001a02008985 */ /* 0x0001e2000c101b2a */
[----:B------:R-:W-:Y:S02]  /*8790*/  ISETP.GE.AND P0, PT, R6, UR4, PT ;  /* 0x0000000406007c0c */ /* 0x000fe4000bf06270 */
[----:B------:R-:W-:Y:S02]  /*87a0*/  @!P5 LEA.HI R0, R0, R0, RZ, 0x1 ;  /* 0x000000000000d211 */ /* 0x000fe400078f08ff */
[----:B------:R-:W-:Y:S02]  /*87b0*/  @!P6 LEA.HI R4, R4, R4, RZ, 0x1 ;  /* 0x000000040404e211 */ /* 0x000fe400078f08ff */
[----:B------:R-:W-:Y:S02]  /*87c0*/  @!P5 LOP3.LUT R5, R0, 0xfffffffe, RZ, 0xc0, !PT ;  /* 0xfffffffe0005d812 */ /* 0x000fe400078ec0ff */
[----:B------:R-:W-:-:S02]  /*87d0*/  @!P6 LOP3.LUT R7, R4, 0xfffffffe, RZ, 0xc0, !PT ;  /* 0xfffffffe0407e812 */ /* 0x000fc400078ec0ff */
[----:B------:R-:W-:Y:S02]  /*87e0*/  @!P4 LEA.HI R8, R8, R8, RZ, 0x1 ;  /* 0x000000080808c211 */ /* 0x000fe400078f08ff */
[----:B------:R-:W-:Y:S01]  /*87f0*/  @!P3 LEA.HI R0, R9, R9, RZ, 0x1 ;  /* 0x000000090900b211 */ /* 0x000fe200078f08ff */
[--C-:B0-----:R-:W-:Y:S01]  /*8800*/  @!P5 IMAD.WIDE R2, R5, 0x4, R12.reuse ;  /* 0x000000040502d825 */ /* 0x101fe200078e020c */
[----:B------:R-:W-:Y:S02]  /*8810*/  @!P0 LEA.HI R6, R6, R6, RZ, 0x1 ;  /* 0x0000000606068211 */ /* 0x000fe400078f08ff */
[----:B------:R-:W-:Y:S01]  /*8820*/  @!P2 LEA.HI R10, R10, R10, RZ, 0x1 ;  /* 0x0000000a0a0aa211 */ /* 0x000fe200078f08ff */
[----:B------:R-:W-:Y:S01]  /*8830*/  @!P6 IMAD.WIDE R4, R7, 0x4, R12 ;  /* 0x000000040704e825 */ /* 0x000fe200078e020c */
[----:B---3--:R-:W-:Y:S01]  /*8840*/  @!P1 LEA.HI R14, R11, R11, RZ, 0x1 ;  /* 0x0000000b0b0e9211 */ /* 0x008fe200078f08ff */
[----:B------:R0:W-:Y:S01]  /*8850*/  @!P5 ST.E.64 desc[UR42][R2.64], R30 ;  /* 0x0000001e0200d985 */ /* 0x0001e2000c101b2a */
[----:B------:R-:W-:-:S02]  /*8860*/  @!P0 LOP3.LUT R7, R6, 0xfffffffe, RZ, 0xc0, !PT ;  /* 0xfffffffe06078812 */ /* 0x000fc400078ec0ff */
[----:B------:R-:W-:Y:S01]  /*8870*/  @!P4 LOP3.LUT R9, R8, 0xfffffffe, RZ, 0xc0, !PT ;  /* 0xfffffffe0809c812 */ /* 0x000fe200078ec0ff */
[----:B------:R1:W-:Y:S01]  /*8880*/  @!P6 ST.E.64 desc[UR42][R4.64], R34 ;  /* 0x000000220400e985 */ /* 0x0003e2000c101b2a */
[----:B------:R-:W-:Y:S01]  /*8890*/  @!P3 LOP3.LUT R11, R0, 0xfffffffe, RZ, 0xc0, !PT ;  /* 0xfffffffe000bb812 */ /* 0x000fe200078ec0ff */
[C---:B------:R-:W-:Y:S01]  /*88a0*/  VIADD R0, R19.reuse, 0x50 ;  /* 0x0000005013007836 */ /* 0x040fe20000000000 */
[----:B----4-:R-:W-:Y:S02]  /*88b0*/  @!P2 LOP3.LUT R15, R10, 0xfffffffe, RZ, 0xc0, !PT ;  /* 0xfffffffe0a0fa812 */ /* 0x010fe400078ec0ff */
[----:B------:R-:W-:Y:S01]  /*88c0*/  @!P1 LOP3.LUT R17, R14, 0xfffffffe, RZ, 0xc0, !PT ;  /* 0xfffffffe0e119812 */ /* 0x000fe200078ec0ff */
[C---:B------:R-:W-:Y:S01]  /*88d0*/  VIADD R14, R19.reuse, 0x58 ;  /* 0x00000058130e7836 */ /* 0x040fe20000000000 */
[----:B------:R-:W-:Y:S02]  /*88e0*/  IADD3 R18, R19, 0x48, RZ ;  /* 0x0000004813127810 */ /* 0x000fe40007ffe0ff */
[----:B------:R-:W-:Y:S01]  /*88f0*/  ISETP.GE.AND P5, PT, R16, UR4, PT ;  /* 0x0000000410007c0c */ /* 0x000fe2000bfa6270 */
[----:B0-----:R-:W-:Y:S01]  /*8900*/  @!P0 IMAD.WIDE R2, R7, 0x4, R12 ;  /* 0x0000000407028825 */ /* 0x001fe200078e020c */
[----:B------:R-:W-:-:S03]  /*8910*/  ISETP.GE.AND P6, PT, R18, UR4, PT ;  /* 0x0000000412007c0c */ /* 0x000fc6000bfc6270 */
[--C-:B-1----:R-:W-:Y:S01]  /*8920*/  @!P4 IMAD.WIDE R4, R9, 0x4, R12.reuse ;  /* 0x000000040904c825 */ /* 0x102fe200078e020c */
[----:B------:R0:W-:Y:S01]  /*8930*/  @!P0 ST.E.64 desc[UR42][R2.64], R38 ;  /* 0x0000002602008985 */ /* 0x0001e2000c101b2a */
[----:B------:R-:W-:Y:S02]  /*8940*/  ISETP.GE.AND P0, PT, R0, UR4, PT ;  /* 0x0000000400007c0c */ /* 0x000fe4000bf06270 */
[--C-:B------:R-:W-:Y:S01]  /*8950*/  @!P3 IMAD.WIDE R6, R11, 0x4, R12.reuse ;  /* 0x000000040b06b825 */ /* 0x100fe200078e020c */
[----:B------:R1:W-:Y:S01]  /*8960*/  @!P4 ST.E.64 desc[UR42][R4.64], R42 ;  /* 0x0000002a0400c985 */ /* 0x0003e2000c101b2a */
[----:B------:R-:W-:Y:S02]  /*8970*/  ISETP.GE.AND P4, PT, R20, UR4, PT ;  /* 0x0000000414007c0c */ /* 0x000fe4000bf86270 */
[----:B------:R-:W-:Y:S01]  /*8980*/  @!P2 IMAD.WIDE R8, R15, 0x4, R12 ;  /* 0x000000040f08a825 */ /* 0x000fe200078e020c */
[----:B------:R2:W-:Y:S01]  /*8990*/  @!P3 ST.E.64 desc[UR42][R6.64], R46 ;  /* 0x0000002e0600b985 */ /* 0x0005e2000c101b2a */
[----:B------:R-:W-:-:S02]  /*89a0*/  IADD3 R15, R19, 0x60, RZ ;  /* 0x00000060130f7810 */ /* 0x000fc40007ffe0ff */
[----:B------:R-:W-:Y:S01]  /*89b0*/  @!P1 IMAD.WIDE R10, R17, 0x4, R12 ;  /* 0x00000004110a9825 */ /* 0x000fe200078e020c */
[----:B------:R3:W-:Y:S01]  /*89c0*/  @!P2 ST.E.64 desc[UR42][R8.64], R50 ;  /* 0x000000320800a985 */ /* 0x0007e2000c101b2a */
[----:B------:R-:W-:Y:S02]  /*89d0*/  ISETP.GE.AND P2, PT, R15, UR4, PT ;  /* 0x000000040f007c0c */ /* 0x000fe4000bf46270 */
[----:B------:R-:W-:Y:S01]  /*89e0*/  VIADD R17, R19, 0x68 ;  /* 0x0000006813117836 */ /* 0x000fe20000000000 */
[----:B------:R4:W-:Y:S01]  /*89f0*/  @!P1 ST.E.64 desc[UR42][R10.64], R54 ;  /* 0x000000360a009985 */ /* 0x0009e2000c101b2a */
[----:B------:R-:W-:Y:S02]  /*8a00*/  ISETP.GE.AND P1, PT, R14, UR4, PT ;  /* 0x000000040e007c0c */ /* 0x000fe4000bf26270 */
[----:B------:R-:W-:Y:S02]  /*8a10*/  @!P5 LEA.HI R16, R16, R16, RZ, 0x1 ;  /* 0x000000101010d211 */ /* 0x000fe400078f08ff */
[----:B------:R-:W-:-:S02]  /*8a20*/  ISETP.GE.AND P3, PT, R17, UR4, PT ;  /* 0x0000000411007c0c */ /* 0x000fc4000bf66270 */
[----:B------:R-:W-:Y:S02]  /*8a30*/  @!P6 LEA.HI R18, R18, R18, RZ, 0x1 ;  /* 0x000000121212e211 */ /* 0x000fe400078f08ff */
[----:B0-----:R-:W-:Y:S02]  /*8a40*/  @!P5 LOP3.LUT R3, R16, 0xfffffffe, RZ, 0xc0, !PT ;  /* 0xfffffffe1003d812 */ /* 0x001fe400078ec0ff */
[----:B-1----:R-:W-:Y:S02]  /*8a50*/  @!P6 LOP3.LUT R5, R18, 0xfffffffe, RZ, 0xc0, !PT ;  /* 0xfffffffe1205e812 */ /* 0x002fe400078ec0ff */
[----:B------:R-:W-:Y:S01]  /*8a60*/  @!P0 LEA.HI R0, R0, R0, RZ, 0x1 ;  /* 0x0000000000008211 */ /* 0x000fe200078f08ff */
[--C-:B------:R-:W-:Y:S01]  /*8a70*/  @!P5 IMAD.WIDE R2, R3, 0x4, R12.reuse ;  /* 0x000000040302d825 */ /* 0x100fe200078e020c */
[----:B------:R-:W-:Y:S02]  /*8a80*/  @!P1 LEA.HI R14, R14, R14, RZ, 0x1 ;  /* 0x0000000e0e0e9211 */ /* 0x000fe400078f08ff */
[----:B------:R-:W-:Y:S01]  /*8a90*/  @!P2 LEA.HI R15, R15, R15, RZ, 0x1 ;  /* 0x0000000f0f0fa211 */ /* 0x000fe200078f08ff */
[----:B------:R-:W-:Y:S01]  /*8aa0*/  @!P6 IMAD.WIDE R4, R5, 0x4, R12 ;  /* 0x000000040504e825 */ /* 0x000fe200078e020c */
[----:B------:R-:W-:Y:S01]  /*8ab0*/  @!P3 LEA.HI R17, R17, R17, RZ, 0x1 ;  /* 0x000000111111b211 */ /* 0x000fe200078f08ff */
[----:B------:R0:W-:Y:S01]  /*8ac0*/  @!P5 ST.E.64 desc[UR42][R2.64], R58 ;  /* 0x0000003a0200d985 */ /* 0x0001e2000c101b2a */
[----:B------:R-:W-:-:S02]  /*8ad0*/  @!P4 LEA.HI R20, R20, R20, RZ, 0x1 ;  /* 0x000000141414c211 */ /* 0x000fc400078f08ff */
[----:B--2---:R-:W-:Y:S01]  /*8ae0*/  @!P0 LOP3.LUT R7, R0, 0xfffffffe, RZ, 0xc0, !PT ;  /* 0xfffffffe00078812 */ /* 0x004fe200078ec0ff */
[----:B------:R1:W-:Y:S01]  /*8af0*/  @!P6 ST.E.64 desc[UR42][R4.64], R62 ;  /* 0x0000003e0400e985 */ /* 0x0003e2000c101b2a */
[----:B---3--:R-:W-:Y:S02]  /*8b00*/  @!P1 LOP3.LUT R9, R14, 0xfffffffe, RZ, 0xc0, !PT ;  /* 0xfffffffe0e099812 */ /* 0x008fe400078ec0ff */
[----:B------:R-:W-:Y:S02]  /*8b10*/  @!P2 LOP3.LUT R15, R15, 0xfffffffe, RZ, 0xc0, !PT ;  /* 0xfffffffe0f0fa812 */ /* 0x000fe400078ec0ff */
[----:B------:R-:W-:Y:S02]  /*8b20*/  @!P3 LOP3.LUT R17, R17, 0xfffffffe, RZ, 0xc0, !PT ;  /* 0xfffffffe1111b812 */ /* 0x000fe400078ec0ff */
[----:B----4-:R-:W-:Y:S02]  /*8b30*/  @!P4 LOP3.LUT R11, R20, 0xfffffffe, RZ, 0xc0, !PT ;  /* 0xfffffffe140bc812 */ /* 0x010fe400078ec0ff */
[----:B------:R-:W-:Y:S01]  /*8b40*/  IADD3 R19, R19, 0x78, RZ ;  /* 0x0000007813137810 */ /* 0x000fe20007ffe0ff */
[----:B0-----:R-:W-:-:S04]  /*8b50*/  @!P0 IMAD.WIDE R2, R7, 0x4, R12 ;  /* 0x0000000407028825 */ /* 0x001fc800078e020c */
[--C-:B-1----:R-:W-:Y:S01]  /*8b60*/  @!P1 IMAD.WIDE R4, R9, 0x4, R12.reuse ;  /* 0x0000000409049825 */ /* 0x102fe200078e020c */
[----:B------:R0:W-:Y:S01]  /*8b70*/  @!P0 ST.E.64 desc[UR42][R2.64], R66 ;  /* 0x0000004202008985 */ /* 0x0001e2000c101b2a */
[----:B------:R-:W-:Y:S02]  /*8b80*/  ISETP.GE.AND P0, PT, R19, UR4, PT ;  /* 0x0000000413007c0c */ /* 0x000fe4000bf06270 */
[--C-:B------:R-:W-:Y:S01]  /*8b90*/  @!P2 IMAD.WIDE R6, R15, 0x4, R12.reuse ;  /* 0x000000040f06a825 */ /* 0x100fe200078e020c */
[----:B------:R0:W-:Y:S03]  /*8ba0*/  @!P1 ST.E.64 desc[UR42][R4.64], R70 ;  /* 0x0000004604009985 */ /* 0x0001e6000c101b2a */
[--C-:B------:R-:W-:Y:S01]  /*8bb0*/  @!P3 IMAD.WIDE R8, R17, 0x4, R12.reuse ;  /* 0x000000041108b825 */ /* 0x100fe200078e020c */
[----:B------:R0:W-:Y:S03]  /*8bc0*/  @!P2 ST.E.64 desc[UR42][R6.64], R74 ;  /* 0x0000004a0600a985 */ /* 0x0001e6000c101b2a */
[----:B------:R-:W-:Y:S01]  /*8bd0*/  @!P4 IMAD.WIDE R10, R11, 0x4, R12 ;  /* 0x000000040b0ac825 */ /* 0x000fe200078e020c */
[----:B------:R0:W-:Y:S04]  /*8be0*/  @!P3 ST.E.64 desc[UR42][R8.64], R78 ;  /* 0x0000004e0800b985 */ /* 0x0001e8000c101b2a */
[----:B------:R0:W-:Y:S01]  /*8bf0*/  @!P4 ST.E.64 desc[UR42][R10.64], R82 ;  /* 0x000000520a00c985 */ /* 0x0001e2000c101b2a */
[----:B------:R-:W-:Y:S05]  /*8c00*/  @P0 BRA `(.L_x_10) ;  /* 0x0000004000600947 */ /* 0x000fea0003800000 */
[----:B------:R-:W-:-:S04]  /*8c10*/  LEA.HI R19, R19, R19, RZ, 0x1 ;  /* 0x0000001313137211 */ /* 0x000fc800078f08ff */
[----:B0-----:R-:W-:-:S05]  /*8c20*/  LOP3.LUT R3, R19, 0xfffffffe, RZ, 0xc0, !PT ;  /* 0xfffffffe13037812 */ /* 0x001fca00078ec0ff */
[----:B------:R-:W-:-:S05]  /*8c30*/  IMAD.WIDE R2, R3, 0x4, R12 ;  /* 0x0000000403027825 */ /* 0x000fca00078e020c */
[----:B------:R0:W-:Y:S01]  /*8c40*/  ST.E.64 desc[UR42][R2.64], R86 ;  /* 0x0000005602007985 */ /* 0x0001e2000c101b2a */
[----:B------:R-:W-:Y:S05]  /*8c50*/  BRA `(.L_x_10) ;  /* 0x00000040004c7947 */ /* 0x000fea0003800000 */
.L_x_33:
[----:B------:R-:W0:Y:S02]  /*8c60*/  S2R R0, SR_TID.X ;  /* 0x0000000000007919 */ /* 0x000e240000002100 */
[----:B0-----:R-:W-:-:S05]  /*8c70*/  VIADD R2, R0, 0xffffff80 ;  /* 0xffffff8000027836 */ /* 0x001fca0000000000 */
[----:B------:R-:W-:-:S13]  /*8c80*/  ISETP.GT.AND P0, PT, R2, 0x7f, PT ;  /* 0x0000007f0200780c */ /* 0x000fda0003f04270 */
[----:B------:R-:W-:Y:S05]  /*8c90*/  @P0 BRA `(.L_x_10) ;  /* 0x00000040003c0947 */ /* 0x000fea0003800000 */
[----:B------:R-:W0:Y:S01]  /*8ca0*/  S2R R3, SR_CTAID.X ;  /* 0x0000000000037919 */ /* 0x000e220000002500 */
[----:B------:R-:W1:Y:S01]  /*8cb0*/  LDC R6, c[0x0][0xbe8] ;  /* 0x0002fa00ff067b82 */ /* 0x000e620000000800 */
[----:B------:R-:W-:Y:S01]  /*8cc0*/  ULDC UR4, c[0x0][0xa88] ;  /* 0x0002a20000047ab9 */ /* 0x000fe20000000800 */
[----:B0-----:R-:W-:Y:S02]  /*8cd0*/  IMAD R0, R3, 0x80, R0 ;  /* 0x0000008003007824 */ /* 0x001fe400078e0200 */
[----:B-1----:R-:W-:-:S03]  /*8ce0*/  IMAD R3, R6, UR4, RZ ;  /* 0x0000000406037c24 */ /* 0x002fc6000f8e02ff */
[----:B------:R-:W-:-:S04]  /*8cf0*/  IADD3 R0, R0, -0x80, RZ ;  /* 0xffffff8000007810 */ /* 0x000fc80007ffe0ff */
[----:B------:R-:W-:-:S13]  /*8d00*/  ISETP.GE.AND P0, PT, R0, R3, PT ;  /* 0x000000030000720c */ /* 0x000fda0003f06270 */
[----:B------:R-:W-:Y:S05]  /*8d10*/  @P0 BRA `(.L_x_10) ;  /* 0x00000040001c0947 */ /* 0x000fea0003800000 */
[----:B------:R-:W-:Y:S01]  /*8d20*/  ISETP.NE.AND P0, PT, R6, 0x1, PT ;  /* 0x000000010600780c */ /* 0x000fe20003f05270 */
[----:B------:R-:W0:Y:S01]  /*8d30*/  S2UR UR4, SR_CTAID.Z ;  /* 0x00000000000479c3 */ /* 0x000e220000002700 */
[----:B------:R-:W-:Y:S01]  /*8d40*/  SHF.R.S32.HI R5, RZ, 0x1f, R16 ;  /* 0x0000001fff057819 */ /* 0x000fe20000011410 */
[----:B------:R-:W-:Y:S02]  /*8d50*/  ULDC.64 UR6, c[0x0][0xbd0] ;  /* 0x0002f40000067ab9 */ /* 0x000fe40000000a00 */
[----:B------:R-:W-:-:S04]  /*8d60*/  IMAD.WIDE.U32 R2, R16, UR6, RZ ;  /* 0x0000000610027c25 */ /* 0x000fc8000f8e00ff */
[----:B------:R-:W1:Y:S01]  /*8d70*/  LDC.64 R12, c[0x0][0xbd8] ;  /* 0x0002f600ff0c7b82 */ /* 0x000e620000000a00 */
[----:B------:R-:W-:-:S04]  /*8d80*/  IMAD R5, R5, UR6, RZ ;  /* 0x0000000605057c24 */ /* 0x000fc8000f8e02ff */
[----:B------:R-:W-:Y:S02]  /*8d90*/  IMAD R5, R16, UR7, R5 ;  /* 0x0000000710057c24 */ /* 0x000fe4000f8e0205 */
[----:B------:R-:W-:Y:S01]  /*8da0*/  IMAD.MOV R16, RZ, RZ, -R16 ;  /* 0x000000ffff107224 */ /* 0x000fe200078e0a10 */
[----:B------:R-:W2:Y:S01]  /*8db0*/  @P0 LDC R9, c[0x0][0xbec] ;  /* 0x0002fb00ff090b82 */ /* 0x000ea20000000800 */
[----:B------:R-:W-:Y:S01]  /*8dc0*/  IMAD.IADD R3, R3, 0x1, R5 ;  /* 0x0000000103037824 */ /* 0x000fe200078e0205 */
[----:B------:R-:W-:-:S06]  /*8dd0*/  MOV R5, R0 ;  /* 0x0000000000057202 */ /* 0x000fcc0000000f00 */
[----:B------:R-:W3:Y:S01]  /*8de0*/  S2UR UR8, SR_CTAID.Y ;  /* 0x00000000000879c3 */ /* 0x000ee20000002600 */
[----:B0-----:R-:W-:-:S07]  /*8df0*/  USHF.R.S32.HI UR5, URZ, 0x1f, UR4 ;  /* 0x0000001f3f057899 */ /* 0x001fce0008011404 */
[----:B------:R-:W3:Y:S01]  /*8e00*/  LDC R7, c[0x0][0xc50] ;  /* 0x00031400ff077b82 */ /* 0x000ee20000000800 */
[C---:B-1----:R-:W-:Y:S02]  /*8e10*/  IMAD R8, R12.reuse, UR5, RZ ;  /* 0x000000050c087c24 */ /* 0x042fe4000f8e02ff */
[----:B------:R-:W-:-:S04]  /*8e20*/  IMAD.WIDE.U32 R2, R12, UR4, R2 ;  /* 0x000000040c027c25 */ /* 0x000fc8000f8e0002 */
[----:B------:R-:W-:Y:S01]  /*8e30*/  IMAD R13, R13, UR4, R8 ;  /* 0x000000040d0d7c24 */ /* 0x000fe2000f8e0208 */
[----:B------:R-:W0:Y:S01]  /*8e40*/  @P0 LDC R11, c[0x0][0xbf0] ;  /* 0x0002fc00ff0b0b82 */ /* 0x000e220000000800 */
[----:B--2---:R-:W-:Y:S01]  /*8e50*/  @P0 IMAD.HI.U32 R4, R0, R9, RZ ;  /* 0x0000000900040227 */ /* 0x004fe200078e00ff */
[----:B------:R-:W-:-:S03]  /*8e60*/  ULDC.64 UR4, c[0x0][0xbe0] ;  /* 0x0002f80000047ab9 */ /* 0x000fc60000000a00 */
[----:B------:R-:W-:Y:S02]  /*8e70*/  IMAD.IADD R3, R13, 0x1, R3 ;  /* 0x000000010d037824 */ /* 0x000fe400078e0203 */
[----:B---3--:R-:W-:-:S04]  /*8e80*/  IMAD R9, R7, R16, UR8 ;  /* 0x0000000807097e24 */ /* 0x008fc8000f8e0210 */
[----:B------:R-:W-:Y:S01]  /*8e90*/  IMAD.WIDE.U32 R2, R9, UR4, R2 ;  /* 0x0000000409027c25 */ /* 0x000fe2000f8e0002 */
[----:B0-----:R-:W-:Y:S02]  /*8ea0*/  @P0 SHF.R.U32.HI R5, RZ, R11, R4 ;  /* 0x0000000bff050219 */ /* 0x001fe40000011604 */
[----:B------:R-:W-:Y:S02]  /*8eb0*/  SHF.R.S32.HI R4, RZ, 0x1f, R9 ;  /* 0x0000001fff047819 */ /* 0x000fe40000011409 */
[----:B------:R-:W-:Y:S01]  /*8ec0*/  IADD3 R2, P0, R5, R2, RZ ;  /* 0x0000000205027210 */ /* 0x000fe20007f1e0ff */
[----:B------:R-:W-:Y:S02]  /*8ed0*/  IMAD.MOV R7, RZ, RZ, -R5 ;  /* 0x000000ffff077224 */ /* 0x000fe400078e0a05 */
[----:B------:R-:W-:Y:S02]  /*8ee0*/  IMAD R4, R4, UR4, RZ ;  /* 0x0000000404047c24 */ /* 0x000fe4000f8e02ff */
[----:B------:R-:W-:-:S02]  /*8ef0*/  IMAD R7, R6, R7, R0 ;  /* 0x0000000706077224 */ /* 0x000fc400078e0200 */
[----:B------:R-:W-:Y:S01]  /*8f00*/  IMAD R4, R9, UR5, R4 ;  /* 0x0000000509047c24 */ /* 0x000fe2000f8e0204 */
[----:B------:R-:W-:Y:S01]  /*8f10*/  SHF.R.S32.HI R9, RZ, 0x1f, R5 ;  /* 0x0000001fff097819 */ /* 0x000fe20000011405 */
[----:B------:R-:W-:Y:S01]  /*8f20*/  ULDC.64 UR4, c[0x0][0xbc8] ;  /* 0x0002f20000047ab9 */ /* 0x000fe20000000a00 */
[----:B------:R-:W-:Y:S02]  /*8f30*/  SHF.R.S32.HI R0, RZ, 0x1f, R7 ;  /* 0x0000001fff007819 */ /* 0x000fe40000011407 */
[----:B------:R-:W-:-:S03]  /*8f40*/  IADD3.X R3, R9, R3, R4, P0, !PT ;  /* 0x0000000309037210 */ /* 0x000fc600007fe404 */
[----:B------:R-:W-:Y:S02]  /*8f50*/  IMAD R0, R0, UR4, RZ ;  /* 0x0000000400007c24 */ /* 0x000fe4000f8e02ff */
[----:B------:R-:W-:-:S04]  /*8f60*/  IMAD.WIDE.U32 R2, R7, UR4, R2 ;  /* 0x0000000407027c25 */ /* 0x000fc8000f8e0002 */
[----:B------:R-:W-:Y:S01]  /*8f70*/  IMAD R5, R7, UR5, R0 ;  /* 0x0000000507057c24 */ /* 0x000fe2000f8e0200 */
[----:B------:R-:W-:Y:S02]  /*8f80*/  ULDC.64 UR4, c[0x0][0xba8] ;  /* 0x0002ea0000047ab9 */ /* 0x000fe40000000a00 */
[----:B------:R-:W-:Y:S02]  /*8f90*/  LEA R4, P0, R2, UR4, 0x2 ;  /* 0x0000000402047c11 */ /* 0x000fe4000f8010ff */
[----:B------:R-:W-:-:S04]  /*8fa0*/  IADD3 R3, R3, R5, RZ ;  /* 0x0000000503037210 */ /* 0x000fc80007ffe0ff */
[----:B------:R-:W-:Y:S01]  /*8fb0*/  LEA.HI.X R5, R2, UR5, R3, 0x2, P0 ;  /* 0x0000000502057c11 */ /* 0x000fe200080f1403 */
[----:B------:R-:W-:-:S05]  /*8fc0*/  IMAD.MOV.U32 R3, RZ, RZ, -0x800000 ;  /* 0xff800000ff037424 */ /* 0x000fca00078e00ff */
[----:B------:R3:W-:Y:S01]  /*8fd0*/  STG.E desc[UR42][R4.64], R3 ;  /* 0x0000000304007986 */ /* 0x0007e2000c10192a */
[----:B------:R-:W-:Y:S05]  /*8fe0*/  BRA `(.L_x_10) ;  /* 0x0000003c00687947 */ /* 0x000fea0003800000 */
.L_x_8:
[----:B------:R-:W-:-:S08]  /*8ff0*/  NOP ;  /* 0x0000000000007918 */ /* 0x000fd00000000000 */
[----:B0-----:R-:W0:-:S00]  /*9000*/  USETMAXREG.DEALLOC.CTAPOOL 0x18 ;  /* 0x00000018000079c8 */ /* 0x001e0000080e0500 */
[----:B0-----:R-:W-:Y:S01]  /*9010*/  LOP3.LUT R0, R0, 0x3, RZ, 0xc0, !PT ;  /* 0x0000000300007812 */ /* 0x001fe200078ec0ff */
[----:B------:R-:W0:Y:S05]  /*9020*/  S2R R18, SR_CTAID.Z ;  /* 0x0000000000127919 */ /* 0x000e2a0000002700 */
[----:B------:R-:W1:Y:S01]  /*9030*/  S2UR UR6, SR_CTAID.Y ;  /* 0x00000000000679c3 */ /* 0x000e620000002600 */
[----:B------:R-:W2:Y:S02]  /*9040*/  SHFL.IDX PT, R0, R0, RZ, 0x1f ;  /* 0x00001fff00007589 */ /* 0x000ea400000e0000 */
[----:B--2---:R-:W-:-:S13]  /*9050*/  ISETP.NE.AND P0, PT, R0, RZ, PT ;  /* 0x000000ff0000720c */ /* 0x004fda0003f05270 */
[----:B01----:R-:W-:Y:S05]  /*9060*/  @!P0 BRA `(.L_x_36) ;  /* 0x0000000000288947 */ /* 0x003fea0003800000 */
[----:B------:R-:W-:Y:S01]  /*9070*/  ULDC UR7, c[0x0][0xc50] ;  /* 0x0003140000077ab9 */ /* 0x000fe20000000800 */
[----:B------:R-:W-:Y:S01]  /*9080*/  UMOV UR36, UR6 ;  /* 0x0000000600247c82 */ /* 0x000fe20008000000 */
[----:B------:R-:W-:-:S06]  /*9090*/  UISETP.NE.AND UP0, UPT, UR7, 0x1, UPT ;  /* 0x000000010700788c */ /* 0x000fcc000bf05270 */
[----:B------:R-:W-:-:S13]  /*90a0*/  PLOP3.LUT P0, PT, PT, PT, UP0, 0x80, 0x0 ;  /* 0x000000000000781c */ /* 0x000fda0003f0f008 */
[----:B------:R-:W-:Y:S05]  /*90b0*/  @!P0 BRA `(.L_x_37) ;  /* 0x0000000000308947 */ /* 0x000fea0003800000 */
[----:B------:R-:W-:Y:S01]  /*90c0*/  ULDC UR4, c[0x0][0xc54] ;  /* 0x0003150000047ab9 */ /* 0x000fe20000000800 */
[----:B------:R-:W-:Y:S01]  /*90d0*/  ULDC UR36, c[0x0][0xc58] ;  /* 0x0003160000247ab9 */ /* 0x000fe20000000800 */
[----:B------:R-:W-:-:S04]  /*90e0*/  UIMAD.WIDE.U32 UR4, UR6, UR4, URZ ;  /* 0x00000004060472a5 */ /* 0x000fc8000f8e003f */
[----:B------:R-:W-:Y:S01]  /*90f0*/  USHF.R.U32.HI UR36, URZ, UR36, UR5 ;  /* 0x000000243f247299 */ /* 0x000fe20008011605 */
[----:B------:R-:W-:Y:S11]  /*9100*/  BRA `(.L_x_37) ;  /* 0x00000000001c7947 */ /* 0x000ff60003800000 */
.L_x_36:
[----:B------:R-:W-:Y:S01]  /*9110*/  ULDC UR7, c[0x0][0xc50] ;  /* 0x0003140000077ab9 */ /* 0x000fe20000000800 */
[----:B------:R-:W-:Y:S01]  /*9120*/  UMOV UR36, UR6 ;  /* 0x0000000600247c82 */ /* 0x000fe20008000000 */
[----:B------:R-:W-:-:S11]  /*9130*/  UISETP.NE.AND UP0, UPT, UR7, 0x1, UPT ;  /* 0x000000010700788c */ /* 0x000fd6000bf05270 */
[----:B------:R-:W-:Y:S01]  /*9140*/  @UP0 ULDC UR4, c[0x0][0xc54] ;  /* 0x0003150000040ab9 */ /* 0x000fe20000000800 */
[----:B------:R-:W-:Y:S01]  /*9150*/  @UP0 ULDC UR8, c[0x0][0xc58] ;  /* 0x0003160000080ab9 */ /* 0x000fe20000000800 */
[----:B------:R-:W-:-:S04]  /*9160*/  UIMAD.WIDE.U32 UR4, UR6, UR4, URZ ;  /* 0x00000004060472a5 */ /* 0x000fc8000f8e003f */
[----:B------:R-:W-:-:S12]  /*9170*/  @UP0 USHF.R.U32.HI UR36, URZ, UR8, UR5 ;  /* 0x000000083f240299 */ /* 0x000fd80008011605 */
.L_x_37:
[----:B------:R-:W-:Y:S01]  /*9180*/  ISETP.GE.AND P0, PT, R18, RZ, PT ;  /* 0x000000ff1200720c */ /* 0x000fe20003f06270 */
[----:B------:R-:W-:Y:S01]  /*9190*/  UIADD3 UR4, -UR36, URZ, URZ ;  /* 0x0000003f24047290 */ /* 0x000fe2000fffe13f */
[----:B------:R-:W-:Y:S01]  /*91a0*/  IMAD.MOV.U32 R9, RZ, RZ, 0x1 ;  /* 0x00000001ff097424 */ /* 0x000fe200078e00ff */
[----:B------:R-:W-:Y:S01]  /*91b0*/  MOV R0, RZ ;  /* 0x000000ff00007202 */ /* 0x000fe20000000f00 */
[----:B------:R-:W-:Y:S01]  /*91c0*/  IMAD.MOV.U32 R3, RZ, RZ, 0x1 ;  /* 0x00000001ff037424 */ /* 0x000fe200078e00ff */
[----:B------:R-:W-:-:S08]  /*91d0*/  UIMAD UR4, UR7, UR4, UR6 ;  /* 0x00000004070472a4 */ /* 0x000fd0000f8e0206 */
[----:B------:R-:W-:Y:S05]  /*91e0*/  @!P0 BRA `(.L_x_38) ;  /* 0x0000003800288947 */ /* 0x000fea0003800000 */
[----:B------:R-:W-:Y:S01]  /*91f0*/  ULDC.64 UR6, c[0x0][0x418] ;  /* 0x0001060000067ab9 */ /* 0x000fe20000000a00 */
[----:B------:R-:W-:Y:S01]  /*9200*/  ULDC UR5, c[0x0][0x424] ;  /* 0x0001090000057ab9 */ /* 0x000fe20000000800 */
[----:B------:R-:W-:Y:S01]  /*9210*/  UISETP.NE.U32.AND UP0, UPT, UR6, URZ, UPT ;  /* 0x0000003f0600728c */ /* 0x000fe2000bf05070 */
[----:B------:R0:W-:Y:S01]  /*9220*/  STL [R1+0xc], RZ ;  /* 0x00000cff01007387 */ /* 0x0001e20000100800 */
[----:B------:R-:W-:Y:S02]  /*9230*/  ULOP3.LUT UR40, UR4, 0xffff, URZ, 0xc0, !UPT ;  /* 0x0000ffff04287892 */ /* 0x000fe4000f8ec03f */
[----:B------:R-:W-:Y:S01]  /*9240*/  UISETP.NE.AND.EX UP0, UPT, UR7, URZ, UPT, UP0 ;  /* 0x0000003f0700728c */ /* 0x000fe2000bf05300 */
[----:B------:R-:W-:-:S03]  /*9250*/  ULDC UR6, c[0x0][0x2f0] ;  /* 0x0000bc0000067ab9 */ /* 0x000fc60000000800 */
[----:B------:R-:W-:-:S04]  /*9260*/  USEL UR5, UR5, 0x1, UP0 ;  /* 0x0000000105057887 */ /* 0x000fc80008000000 */
[----:B------:R-:W-:-:S04]  /*9270*/  UIMAD UR5, UR5, UR6, URZ ;  /* 0x00000006050572a4 */ /* 0x000fc8000f8e023f */
[----:B------:R-:W-:Y:S02]  /*9280*/  UISETP.GE.AND UP0, UPT, UR5, 0x1, UPT ;  /* 0x000000010500788c */ /* 0x000fe4000bf06270 */
[----:B------:R-:W-:-:S04]  /*9290*/  UIADD3 UR5, UR5, 0x7f, URZ ;  /* 0x0000007f05057890 */ /* 0x000fc8000fffe03f */
[----:B------:R-:W-:Y:S01]  /*92a0*/  PLOP3.LUT P0, PT, PT, PT, UP0, 0x80, 0x0 ;  /* 0x000000000000781c */ /* 0x000fe20003f0f008 */
[----:B------:R-:W-:-:S04]  /*92b0*/  USHF.R.S32.HI UR6, URZ, 0x1f, UR5 ;  /* 0x0000001f3f067899 */ /* 0x000fc80008011405 */
[----:B------:R-:W-:-:S04]  /*92c0*/  ULEA.HI UR6, UR6, UR5, URZ, 0x7 ;  /* 0x0000000506067291 */ /* 0x000fc8000f8f383f */
[----:B------:R-:W-:-:S04]  /*92d0*/  USHF.R.S32.HI UR39, URZ, 0x7, UR6 ;  /* 0x000000073f277899 */ /* 0x000fc80008011406 */
[----:B0-----:R-:W-:Y:S08]  /*92e0*/  @!P0 BRA `(.L_x_39) ;  /* 0x00000000007c8947 */ /* 0x001ff00003800000 */
[----:B------:R-:W-:-:S04]  /*92f0*/  USHF.R.U32.HI UR4, URZ, 0x10, UR4 ;  /* 0x000000103f047899 */ /* 0x000fc80008011604 */
[----:B------:R-:W-:-:S11]  /*9300*/  UISETP.NE.AND UP0, UPT, UR4, URZ, UPT ;  /* 0x0000003f0400728c */ /* 0x000fd6000bf05270 */
[----:B------:R-:W-:Y:S02]  /*9310*/  @!UP0 ULDC UR4, c[0x0][0x9f0] ;  /* 0x00027c0000048ab9 */ /* 0x000fe40000000800 */
[----:B------:R-:W-:Y:S01]  /*9320*/  IMAD.U32 R6, RZ, RZ, UR4 ;  /* 0x00000004ff067e24 */ /* 0x000fe2000f8e00ff */
[----:B------:R-:W-:-:S04]  /*9330*/  UIADD3 UR5, UR39, -0x1, UR4 ;  /* 0xffffffff27057890 */ /* 0x000fc8000fffe004 */
[-C--:B------:R-:W-:Y:S02]  /*9340*/  IABS R0, R6.reuse ;  /* 0x0000000600007213 */ /* 0x080fe40000000000 */
[----:B------:R-:W-:Y:S02]  /*9350*/  IABS R6, R6 ;  /* 0x0000000600067213 */ /* 0x000fe40000000000 */
[----:B------:R-:W0:Y:S08]  /*9360*/  I2F.RP R4, R0 ;  /* 0x0000000000047306 */ /* 0x000e300000209400 */
[----:B0-----:R-:W0:Y:S02]  /*9370*/  MUFU.RCP R4, R4 ;  /* 0x0000000400047308 */ /* 0x001e240000001000 */
[----:B0-----:R-:W-:-:S06]  /*9380*/  IADD3 R2, R4, 0xffffffe, RZ ;  /* 0x0ffffffe04027810 */ /* 0x001fcc0007ffe0ff */
[----:B------:R0:W1:Y:S02]  /*9390*/  F2I.FTZ.U32.TRUNC.NTZ R3, R2 ;  /* 0x0000000200037305 */ /* 0x000064000021f000 */
[----:B0-----:R-:W-:Y:S02]  /*93a0*/  IMAD.MOV.U32 R2, RZ, RZ, RZ ;  /* 0x000000ffff027224 */ /* 0x001fe400078e00ff */
[----:B-1----:R-:W-:-:S04]  /*93b0*/  IMAD.MOV R5, RZ, RZ, -R3 ;  /* 0x000000ffff057224 */ /* 0x002fc800078e0a03 */
[----:B------:R-:W-:-:S04]  /*93c0*/  IMAD R5, R5, R0, RZ ;  /* 0x0000000005057224 */ /* 0x000fc800078e02ff */
[----:B------:R-:W-:Y:S01]  /*93d0*/  IMAD.HI.U32 R3, R3, R5, R2 ;  /* 0x0000000503037227 */ /* 0x000fe200078e0002 */
[----:B------:R-:W-:Y:S01]  /*93e0*/  MOV R5, UR5 ;  /* 0x0000000500057c02 */ /* 0x000fe20008000f00 */
[----:B------:R-:W-:-:S03]  /*93f0*/  ULOP3.LUT UR5, UR5, UR4, URZ, 0x3c, !UPT ;  /* 0x0000000405057292 */ /* 0x000fc6000f8e3c3f */
[----:B------:R-:W-:Y:S01]  /*9400*/  IABS R2, R5 ;  /* 0x0000000500027213 */ /* 0x000fe20000000000 */
[----:B------:R-:W-:Y:S02]  /*9410*/  IMAD.MOV R5, RZ, RZ, -R6 ;  /* 0x000000ffff057224 */ /* 0x000fe400078e0a06 */
[----:B------:R-:W-:Y:S02]  /*9420*/  ISETP.LE.AND P2, PT, RZ, UR5, PT ;  /* 0x00000005ff007c0c */ /* 0x000fe4000bf43270 */
[----:B------:R-:W-:-:S04]  /*9430*/  IMAD.HI.U32 R3, R3, R2, RZ ;  /* 0x0000000203037227 */ /* 0x000fc800078e00ff */
[----:B------:R-:W-:-:S05]  /*9440*/  IMAD R5, R3, R5, R2 ;  /* 0x0000000503057224 */ /* 0x000fca00078e0202 */
[----:B------:R-:W-:-:S13]  /*9450*/  ISETP.GT.U32.AND P1, PT, R0, R5, PT ;  /* 0x000000050000720c */ /* 0x000fda0003f24070 */
[----:B------:R-:W-:Y:S01]  /*9460*/  @!P1 IMAD.IADD R5, R5, 0x1, -R0 ;  /* 0x0000000105059824 */ /* 0x000fe200078e0a00 */
[----:B------:R-:W-:Y:S02]  /*9470*/  @!P1 IADD3 R3, R3, 0x1, RZ ;  /* 0x0000000103039810 */ /* 0x000fe40007ffe0ff */
[----:B------:R-:W-:Y:S02]  /*9480*/  ISETP.NE.AND P1, PT, RZ, UR4, PT ;  /* 0x00000004ff007c0c */ /* 0x000fe4000bf25270 */
[----:B------:R-:W-:-:S13]  /*9490*/  ISETP.GE.U32.AND P0, PT, R5, R0, PT ;  /* 0x000000000500720c */ /* 0x000fda0003f06070 */
[----:B------:R-:W-:-:S04]  /*94a0*/  @P0 VIADD R3, R3, 0x1 ;  /* 0x0000000103030836 */ /* 0x000fc80000000000 */
[----:B------:R-:W-:Y:S01]  /*94b0*/  @!P2 IMAD.MOV R3, RZ, RZ, -R3 ;  /* 0x000000ffff03a224 */ /* 0x000fe200078e0a03 */
[----:B------:R-:W-:-:S05]  /*94c0*/  @!P1 LOP3.LUT R3, RZ, UR4, RZ, 0x33, !PT ;  /* 0x00000004ff039c12 */ /* 0x000fca000f8e33ff */
[----:B------:R0:W-:Y:S02]  /*94d0*/  STL [R1+0xc], R3 ;  /* 0x00000c0301007387 */ /* 0x0001e40000100800 */
.L_x_39:
[----:B------:R-:W2:Y:S01]  /*94e0*/  LDL R2, [R1+0xc] ;  /* 0x00000c0001027983 */ /* 0x000ea20000100800 */
[----:B0-----:R-:W-:Y:S02]  /*94f0*/  IMAD.MOV.U32 R3, RZ, RZ, 0x1 ;  /* 0x00000001ff037424 */ /* 0x001fe400078e00ff */
[----:B--2---:R-:W-:-:S05]  /*9500*/  IMAD R0, R2, UR40, RZ ;  /* 0x0000002802007c24 */ /* 0x004fca000f8e02ff */
[----:B------:R-:W-:Y:S01]  /*9510*/  VIADDMNMX R17, R0, R2, UR39, PT ;  /* 0x0000002700117e46 */ /* 0x000fe2000b800102 */
[----:B------:R0:W-:Y:S03]  /*9520*/  STL [R1+0x8], R0 ;  /* 0x0000080001007387 */ /* 0x0001e60000100800 */
[----:B------:R-:W-:Y:S01]  /*9530*/  ISETP.GT.AND P0, PT, R17, R0, PT ;  /* 0x000000001100720c */ /* 0x000fe20003f04270 */
[----:B------:R1:W-:Y:S01]  /*9540*/  STL [R1+0x10], R17 ;  /* 0x0000101101007387 */ /* 0x0003e20000100800 */
[----:B0-----:R-:W-:-:S11]  /*9550*/  MOV R0, RZ ;  /* 0x000000ff00007202 */ /* 0x001fd60000000f00 */
[----:B-1----:R-:W-:Y:S05]  /*9560*/  @!P0 BRA `(.L_x_38) ;  /* 0x0000003400488947 */ /* 0x002fea0003800000 */
[----:B------:R-:W0:Y:S01]  /*9570*/  S2UR UR4, SR_CgaCtaId ;  /* 0x00000000000479c3 */ /* 0x000e220000008800 */
[----:B------:R-:W-:Y:S02]  /*9580*/  UMOV UR38, 0x400 ;  /* 0x0000040000267882 */ /* 0x000fe40000000000 */
[----:B0-----:R-:W-:-:S04]  /*9590*/  ULEA UR38, UR4, UR38, 0x18 ;  /* 0x0000002604267291 */ /* 0x001fc8000f8ec03f */
[----:B------:R-:W-:-:S04]  /*95a0*/  UIADD3 UR4, UR38, 0x1c400, URZ ;  /* 0x0001c40026047890 */ /* 0x000fc8000fffe03f */
[----:B------:R-:W-:-:S06]  /*95b0*/  ULOP3.LUT UP0, URZ, UR4, 0x3ff, URZ, 0xc0, !UPT ;  /* 0x000003ff043f7892 */ /* 0x000fcc000f80c03f */
[----:B------:R-:W-:-:S13]  /*95c0*/  PLOP3.LUT P0, PT, PT, PT, UP0, 0x80, 0x0 ;  /* 0x000000000000781c */ /* 0x000fda0003f0f008 */
[----:B------:R-:W-:Y:S05]  /*95d0*/  @!P0 BRA `(.L_x_40) ;  /* 0x0000000000408947 */ /* 0x000fea0003800000 */
[----:B------:R-:W-:Y:S01]  /*95e0*/  MOV R2, 0x0 ;  /* 0x0000000000027802 */ /* 0x000fe20000000f00 */
[----:B------:R-:W-:Y:S01]  /*95f0*/  ULDC.64 UR6, c[0x4][0x118] ;  /* 0x0100460000067ab9 */ /* 0x000fe20000000a00 */
[----:B------:R-:W-:Y:S01]  /*9600*/  ULDC.64 UR8, c[0x4][0x120] ;  /* 0x0100480000087ab9 */ /* 0x000fe20000000a00 */
[----:B------:R-:W-:Y:S01]  /*9610*/  ULDC.64 UR4, c[0x4][0x70] ;  /* 0x01001c0000047ab9 */ /* 0x000fe20000000a00 */
[----:B------:R-:W-:Y:S01]  /*9620*/  IMAD.U32 R4, RZ, RZ, UR6 ;  /* 0x00000006ff047e24 */ /* 0x000fe2000f8e00ff */
[----:B------:R-:W-:Y:S01]  /*9630*/  MOV R5, UR7 ;  /* 0x0000000700057c02 */ /* 0x000fe20008000f00 */
[----:B------:R-:W0:Y:S01]  /*9640*/  LDC.64 R2, c[0x4][R2] ;  /* 0x0100000002027b82 */ /* 0x000e220000000a00 */
[----:B------:R-:W-:Y:S01]  /*9650*/  IMAD.U32 R6, RZ, RZ, UR8 ;  /* 0x00000008ff067e24 */ /* 0x000fe2000f8e00ff */
[----:B------:R-:W-:Y:S01]  /*9660*/  MOV R10, UR4 ;  /* 0x00000004000a7c02 */ /* 0x000fe20008000f00 */
[----:B------:R-:W-:Y:S01]  /*9670*/  IMAD.U32 R7, RZ, RZ, UR9 ;  /* 0x00000009ff077e24 */ /* 0x000fe2000f8e00ff */
[----:B------:R-:W-:Y:S01]  /*9680*/  MOV R12, 0x1 ;  /* 0x00000001000c7802 */ /* 0x000fe20000000f00 */
[----:B------:R-:W-:-:S02]  /*9690*/  IMAD.U32 R11, RZ, RZ, UR5 ;  /* 0x00000005ff0b7e24 */ /* 0x000fc4000f8e00ff */
[----:B------:R-:W-:Y:S02]  /*96a0*/  IMAD.MOV.U32 R8, RZ, RZ, 0x70 ;  /* 0x00000070ff087424 */ /* 0x000fe400078e00ff */
[----:B------:R-:W-:-:S07]  /*96b0*/  IMAD.MOV.U32 R13, RZ, RZ, RZ ;  /* 0x000000ffff0d7224 */ /* 0x000fce00078e00ff */
[----:B------:R-:W-:-:S07]  /*96c0*/  LEPC R20, `(.L_x_40) ;  /* 0x000000001014794e */ /* 0x000fce0000000000 */
[----:B0-----:R-:W-:Y:S05]  /*96d0*/  CALL.ABS.NOINC R2 ;  /* 0x0000000002007343 */ /* 0x001fea0003c00000 */
.L_x_40:
        /* <DEDUP_REMOVED lines=8> */
[----:B------:R0:W1:Y:S01]  /*9760*/  LDC.64 R2, c[0x4][R16] ;  /* 0x0100000010027b82 */ /* 0x0000620000000a00 */
[----:B------:R-:W-:Y:S01]  /*9770*/  IMAD.U32 R4, RZ, RZ, UR6 ;  /* 0x00000006ff047e24 */ /* 0x000fe2000f8e00ff */
[----:B------:R-:W-:Y:S01]  /*9780*/  MOV R5, UR7 ;  /* 0x0000000700057c02 */ /* 0x000fe20008000f00 */
[----:B------:R-:W-:Y:S01]  /*9790*/  IMAD.U32 R6, RZ, RZ, UR8 ;  /* 0x00000008ff067e24 */ /* 0x000fe2000f8e00ff */
[----:B------:R-:W-:Y:S01]  /*97a0*/  MOV R10, UR4 ;  /* 0x00000004000a7c02 */ /* 0x000fe20008000f00 */
[----:B------:R-:W-:Y:S01]  /*97b0*/  IMAD.U32 R7, RZ, RZ, UR9 ;  /* 0x00000009ff077e24 */ /* 0x000fe2000f8e00ff */
[----:B------:R-:W-:Y:S01]  /*97c0*/  MOV R12, 0x1 ;  /* 0x00000001000c7802 */ /* 0x000fe20000000f00 */
[----:B------:R-:W-:-:S02]  /*97d0*/  IMAD.U32 R11, RZ, RZ, UR5 ;  /* 0x00000005ff0b7e24 */ /* 0x000fc4000f8e00ff */
[----:B------:R-:W-:Y:S02]  /*97e0*/  IMAD.MOV.U32 R8, RZ, RZ, 0x70 ;  /* 0x00000070ff087424 */ /* 0x000fe400078e00ff */
[----:B0-----:R-:W-:-:S07]  /*97f0*/  IMAD.MOV.U32 R13, RZ, RZ, RZ ;  /* 0x000000ffff0d7224 */ /* 0x001fce00078e00ff */
[----:B------:R-:W-:-:S07]  /*9800*/  LEPC R20, `(.L_x_42) ;  /* 0x000000001014794e */ /* 0x000fce0000000000 */
[----:B-1----:R-:W-:Y:S05]  /*9810*/  CALL.ABS.NOINC R2 ;  /* 0x0000000002007343 */ /* 0x002fea0003c00000 */
.L_x_42:
[----:B------:R0:W1:Y:S01]  /*9820*/  LDC.64 R2, c[0x4][R16] ;  /* 0x0100000010027b82 */ /* 0x0000620000000a00 */
[----:B------:R-:W-:Y:S01]  /*9830*/  ULDC.64 UR6, c[0x4][0x118] ;  /* 0x0100460000067ab9 */ /* 0x000fe20000000a00 */
[----:B------:R-:W-:Y:S01]  /*9840*/  ULDC.64 UR8, c[0x4][0x120] ;  /* 0x0100480000087ab9 */ /* 0x000fe20000000a00 */
[----:B------:R-:W-:Y:S01]  /*9850*/  ULDC.64 UR4, c[0x4][0x80] ;  /* 0x0100200000047ab9 */ /* 0x000fe20000000a00 */
        /* <DEDUP_REMOVED lines=11> */
.L_x_41:
[----:B------:R-:W0:Y:S02]  /*9910*/  LDC.64 R2, c[0x0][0x9f8] ;  /* 0x00027e00ff027b82 */ /* 0x000e240000000a00 */
[----:B0-----:R-:W-:-:S04]  /*9920*/  ISETP.NE.U32.AND P0, PT, R2, RZ, PT ;  /* 0x000000ff0200720c */ /* 0x001fc80003f05070 */
[----:B------:R-:W-:-:S13]  /*9930*/  ISETP.NE.AND.EX P0, PT, R3, RZ, PT, P0 ;  /* 0x000000ff0300720c */ /* 0x000fda0003f05300 */
[----:B------:R-:W0:Y:S02]  /*9940*/  @P0 LDC.64 R2, c[0x0][0x9f8] ;  /* 0x00027e00ff020b82 */ /* 0x000e240000000a00 */
[----:B0-----:R-:W-:-:S05]  /*9950*/  @P0 IMAD.WIDE R2, R18, 0x4, R2 ;  /* 0x0000000412020825 */ /* 0x001fca00078e0202 */
[----:B------:R0:W2:Y:S01]  /*9960*/  @P0 LDG.E R18, desc[UR42][R2.64] ;  /* 0x0000002a02120981 */ /* 0x0000a2000c1e1900 */
[----:B------:R-:W-:Y:S01]  /*9970*/  UMOV UR4, 0xffffffff ;  /* 0xffffffff00047882 */ /* 0x000fe20000000000 */
[----:B------:R-:W-:Y:S01]  /*9980*/  VIADD R17, R17, 0xffffffff ;  /* 0xffffffff11117836 */ /* 0x000fe20000000000 */
[----:B------:R-:W1:Y:S01]  /*9990*/  S2R R16, SR_TID.X ;  /* 0x0000000000107919 */ /* 0x000e620000002100 */
[----:B0-----:R-:W0:Y:S02]  /*99a0*/  LDC.64 R2, c[0x0][0x418] ;  /* 0x00010600ff027b82 */ /* 0x001e240000000a00 */
[----:B0-----:R-:W-:Y:S02]  /*99b0*/  ISETP.NE.U32.AND P0, PT, R2, RZ, PT ;  /* 0x000000ff0200720c */ /* 0x001fe40003f05070 */
[----:B-1----:R-:W-:Y:S02]  /*99c0*/  SHF.R.U32.HI R0, RZ, 0x5, R16 ;  /* 0x00000005ff007819 */ /* 0x002fe40000011610 */
[----:B------:R-:W-:-:S02]  /*99d0*/  ISETP.NE.AND.EX P1, PT, R3, RZ, PT, P0 ;  /* 0x000000ff0300720c */ /* 0x000fc40003f25300 */
[----:B------:R-:W-:Y:S02]  /*99e0*/  LOP3.LUT R0, R0, 0x3, RZ, 0xc0, !PT ;  /* 0x0000000300007812 */ /* 0x000fe400078ec0ff */
[----:B------:R-:W-:-:S05]  /*99f0*/  P2R R4, PR, RZ, 0x2 ;  /* 0x00000002ff047803 */ /* 0x000fca0000000000 */
[----:B------:R0:W-:Y:S01]  /*9a00*/  STL [R1+0x4], R4 ;  /* 0x0000040401007387 */ /* 0x0001e20000100800 */
[----:B--2---:R-:W-:Y:S02]  /*9a10*/  SHF.R.S32.HI R19, RZ, 0x1f, R18 ;  /* 0x0000001fff137819 */ /* 0x004fe40000011412 */
[----:B------:R-:W-:Y:S01]  /*9a20*/  SEL R16, R18, RZ, !P1 ;  /* 0x000000ff12107207 */ /* 0x000fe20004800000 */
[----:B0-----:R-:W-:Y:S06]  /*9a30*/  BRA.DIV UR4, `(.L_x_43) ;  /* 0x0000003604507947 */ /* 0x001fec000b800000 */
[----:B------:R0:W1:Y:S02]  /*9a40*/  SHFL.IDX PT, R14, R0, RZ, 0x1f ;  /* 0x00001fff000e7589 */ /* 0x00006400000e0000 */
.L_x_123:
[----:B------:R-:W-:Y:S02]  /*9a50*/  PLOP3.LUT P2, PT, PT, PT, PT, 0x8, 0x0 ;  /* 0x000000000000781c */ /* 0x000fe40003f4e170 */
[----:B-1----:R-:W-:Y:S02]  /*9a60*/  ISETP.NE.AND P0, PT, R14, RZ, PT ;  /* 0x000000ff0e00720c */ /* 0x002fe40003f05270 */
[----:B0-----:R-:W-:-:S05]  /*9a70*/  P2R R0, PR, RZ, 0x4 ;  /* 0x00000004ff007803 */ /* 0x001fca0000000000 */
[----:B------:R0:W-:Y:S06]  /*9a80*/  STL [R1], R0 ;  /* 0x0000000001007387 */ /* 0x0001ec0000100800 */
[----:B------:R-:W-:Y:S05]  /*9a90*/  @P0 BRA `(.L_x_44) ;  /* 0x00000004000c0947 */ /* 0x000fea0003800000 */
[----:B------:R-:W-:-:S03]  /*9aa0*/  UMOV UR4, 0xffffffff ;  /* 0xffffffff00047882 */ /* 0x000fc60000000000 */
[----:B------:R-:W-:Y:S05]  /*9ab0*/  BRA.DIV UR4, `(.L_x_45) ;  /* 0x0000003604507947 */ /* 0x000fea000b800000 */
[----:B------:R-:W-:-:S13]  /*9ac0*/  ELECT P6, URZ, PT ;  /* 0x00000000003f782f */ /* 0x000fda00038c0000 */
.L_x_126:
[----:B------:R-:W-:Y:S05]  /*9ad0*/  @!P6 BRA `(.L_x_44) ;  /* 0x0000000000fce947 */ /* 0x000fea0003800000 */
[----:B------:R-:W-:Y:S01]  /*9ae0*/  MOV R16, R18 ;  /* 0x0000001200107202 */ /* 0x000fe20000000f00 */
[----:B------:R-:W-:Y:S06]  /*9af0*/  @!P1 BRA `(.L_x_46) ;  /* 0x0000000000449947 */ /* 0x000fec0003800000 */
[----:B------:R-:W1:Y:S01]  /*9b00*/  LDC R6, c[0x0][0x43c] ;  /* 0x00010f00ff067b82 */ /* 0x000e620000000800 */
[----:B------:R-:W-:Y:S02]  /*9b10*/  ULDC.64 UR4, c[0x0][0x428] ;  /* 0x00010a0000047ab9 */ /* 0x000fe40000000a00 */
[----:B------:R-:W-:-:S04]  /*9b20*/  IMAD R7, R19, UR4, RZ ;  /* 0x0000000413077c24 */ /* 0x000fc8000f8e02ff */
[----:B------:R-:W-:Y:S01]  /*9b30*/  IMAD R7, R18, UR5, R7 ;  /* 0x0000000512077c24 */ /* 0x000fe2000f8e0207 */
[----:B-1----:R-:W-:-:S13]  /*9b40*/  ISETP.NE.AND P0, PT, R6, 0x1, PT ;  /* 0x000000010600780c */ /* 0x002fda0003f05270 */
[----:B------:R-:W0:Y:S02]  /*9b50*/  @P0 LDC.64 R4, c[0x0][0x440] ;  /* 0x00011000ff040b82 */ /* 0x000e240000000a00 */
[----:B0-----:R-:W-:-:S04]  /*9b60*/  @P0 IMAD.HI.U32 R0, R17, R4, RZ ;  /* 0x0000000411000227 */ /* 0x001fc800078e00ff */
[----:B------:R-:W-:Y:S01]  /*9b70*/  IMAD.MOV.U32 R4, RZ, RZ, R17 ;  /* 0x000000ffff047224 */ /* 0x000fe200078e0011 */
[----:B------:R-:W-:-:S04]  /*9b80*/  @P0 SHF.R.U32.HI R4, RZ, R5, R0 ;  /* 0x00000005ff040219 */ /* 0x000fc80000011600 */
[--C-:B------:R-:W-:Y:S01]  /*9b90*/  SHF.R.S32.HI R5, RZ, 0x1f, R4.reuse ;  /* 0x0000001fff057819 */ /* 0x100fe20000011404 */
[--C-:B------:R-:W-:Y:S02]  /*9ba0*/  IMAD.MOV R0, RZ, RZ, -R4.reuse ;  /* 0x000000ffff007224 */ /* 0x100fe400078e0a04 */
[----:B------:R-:W-:-:S04]  /*9bb0*/  IMAD.WIDE.U32 R4, R18, UR4, R4 ;  /* 0x0000000412047c25 */ /* 0x000fc8000f8e0004 */
[----:B------:R-:W-:Y:S01]  /*9bc0*/  IMAD R17, R6, R0, R17 ;  /* 0x0000000006117224 */ /* 0x000fe200078e0211 */
[----:B------:R-:W-:Y:S02]  /*9bd0*/  LEA R2, P0, R4, R2, 0x2 ;  /* 0x0000000204027211 */ /* 0x000fe400078010ff */
[----:B------:R-:W-:-:S04]  /*9be0*/  IADD3 R0, R5, R7, RZ ;  /* 0x0000000705007210 */ /* 0x000fc80007ffe0ff */
[----:B------:R-:W-:-:S05]  /*9bf0*/  LEA.HI.X R3, R4, R3, R0, 0x2, P0 ;  /* 0x0000000304037211 */ /* 0x000fca00000f1400 */
[----:B------:R1:W5:Y:S02]  /*9c00*/  LDG.E R16, desc[UR42][R2.64] ;  /* 0x0000002a02107981 */ /* 0x000364000c1e1900 */
.L_x_46:
[----:B0-----:R-:W-:Y:S01]  /*9c10*/  IMAD.MOV.U32 R0, RZ, RZ, 0x1 ;  /* 0x00000001ff007424 */ /* 0x001fe200078e00ff */
[----:B------:R-:W1:Y:S04]  /*9c20*/  S2R R8, SR_TID.X ;  /* 0x0000000000087919 */ /* 0x000e680000002100 */
[----:B------:R-:W-:-:S04]  /*9c30*/  SHF.L.U32 R0, R0, 0x1f, RZ ;  /* 0x0000001f00007819 */ /* 0x000fc800000006ff */
[----:B------:R-:W0:Y:S01]  /*9c40*/  SYNCS.PHASECHK.TRANS64.TRYWAIT P0, [UR38+0x34840], R0 ;  /* 0x03484000ff0075a7 */ /* 0x000e220008000166 */
[----:B-1----:R-:W-:-:S04]  /*9c50*/  LOP3.LUT R2, R8, 0x7f, RZ, 0xc0, !PT ;  /* 0x0000007f08027812 */ /* 0x002fc800078ec0ff */
[----:B------:R-:W-:Y:S01]  /*9c60*/  ISETP.NE.AND P1, PT, R2, RZ, PT ;  /* 0x000000ff0200720c */ /* 0x000fe20003f25270 */
[----:B0-----:R-:W-:-:S12]  /*9c70*/  @!P0 BRA `(.L_x_47) ;  /* 0x0000003400008947 */ /* 0x001fd80003800000 */
.L_x_127:
[----:B------:R-:W-:Y:S05]  /*9c80*/  @P1 BRA `(.L_x_48) ;  /* 0x0000000000181947 */ /* 0x000fea0003800000 */
[----:B------:R-:W1:Y:S01]  /*9c90*/  S2R R2, SR_TID.X ;  /* 0x0000000000027919 */ /* 0x000e620000002100 */
[----:B0-----:R-:W-:-:S04]  /*9ca0*/  IMAD.MOV.U32 R0, RZ, RZ, 0xc000 ;  /* 0x0000c000ff007424 */ /* 0x001fc800078e00ff */
[----:B------:R2:W-:Y:S01]  /*9cb0*/  SYNCS.ARRIVE.TRANS64 RZ, [UR38+0x34830], R0 ;  /* 0x03483000ffff79a7 */ /* 0x0005e20008000026 */
[----:B-1----:R-:W-:-:S13]  /*9cc0*/  LOP3.LUT P0, RZ, R2, 0x1f, RZ, 0xc0, !PT ;  /* 0x0000001f02ff7812 */ /* 0x002fda000780c0ff */
[----:B--2---:R-:W-:Y:S05]  /*9cd0*/  @!P0 BRA `(.L_x_48) ;  /* 0x0000000000048947 */ /* 0x004fea0003800000 */
[----:B------:R-:W-:Y:S01]  /*9ce0*/  BPT.TRAP 0x1 ;  /* 0x000000040000795c */ /* 0x000fe20000300000 */
.L_x_48:
[----:B------:R-:W-:Y:S01]  /*9cf0*/  R2UR UR11, R17 ;  /* 0x00000000110b72ca */ /* 0x000fe200000e0000 */
[----:B------:R-:W-:Y:S01]  /*9d00*/  ULDC.64 UR4, c[0x0][0x198] ;  /* 0x0000660000047ab9 */ /* 0x000fe20000000a00 */
[----:B-----5:R-:W-:Y:S01]  /*9d10*/  R2UR UR13, R16 ;  /* 0x00000000100d72ca */ /* 0x020fe200000e0000 */
[----:B------:R-:W-:Y:S01]  /*9d20*/  UIADD3 UR4, UP0, UR4, 0x370, URZ ;  /* 0x0000037004047890 */ /* 0x000fe2000ff1e03f */
[----:B------:R-:W-:Y:S01]  /*9d30*/  PLOP3.LUT P0, PT, PT, PT, PT, 0x80, 0x0 ;  /* 0x000000000000781c */ /* 0x000fe20003f0f070 */
[----:B------:R-:W-:Y:S02]  /*9d40*/  UIADD3 UR8, UR38, 0x1c400, URZ ;  /* 0x0001c40026087890 */ /* 0x000fe4000fffe03f */
[----:B------:R-:W-:Y:S01]  /*9d50*/  UIADD3 UR9, UR38, 0x34830, URZ ;  /* 0x0003483026097890 */ /* 0x000fe2000fffe03f */
[----:B0-----:R-:W-:Y:S01]  /*9d60*/  P2R R0, PR, RZ, 0x1 ;  /* 0x00000001ff007803 */ /* 0x001fe20000000000 */
[----:B------:R-:W-:Y:S02]  /*9d70*/  UIADD3.X UR5, URZ, UR5, URZ, UP0, !UPT ;  /* 0x000000053f057290 */ /* 0x000fe400087fe43f */
[----:B------:R-:W-:-:S02]  /*9d80*/  UIADD3 UR16, UR38, 0x20400, URZ ;  /* 0x0002040026107890 */ /* 0x000fc4000fffe03f */
[----:B------:R-:W-:Y:S01]  /*9d90*/  USHF.L.U32 UR11, UR11, 0x7, URZ ;  /* 0x000000070b0b7899 */ /* 0x000fe2000800063f */
[----:B------:R1:W-:Y:S01]  /*9da0*/  STL [R1], R0 ;  /* 0x0000000001007387 */ /* 0x0003e20000100800 */
[----:B------:R-:W-:Y:S01]  /*9db0*/  UIADD3 UR32, UR38, 0x24400, URZ ;  /* 0x0002440026207890 */ /* 0x000fe2000fffe03f */
[----:B------:R-:W-:Y:S01]  /*9dc0*/  UMOV UR6, 0x0 ;  /* 0x0000000000067882 */ /* 0x000fe20000000000 */
[----:B------:R-:W-:Y:S01]  /*9dd0*/  UMOV UR7, 0x14f00000 ;  /* 0x14f0000000077882 */ /* 0x000fe20000000000 */
[----:B------:R-:W-:Y:S01]  /*9de0*/  UMOV UR10, URZ ;  /* 0x0000003f000a7c82 */ /* 0x000fe20008000000 */
[----:B------:R-:W-:Y:S01]  /*9df0*/  UMOV UR12, UR36 ;  /* 0x00000024000c7c82 */ /* 0x000fe20008000000 */
[----:B------:R-:W-:Y:S01]  /*9e00*/  UMOV UR18, 0x40 ;  /* 0x0000004000127882 */ /* 0x000fe20000000000 */
[----:B------:R-:W-:Y:S01]  /*9e10*/  UMOV UR20, UR36 ;  /* 0x0000002400147c82 */ /* 0x000fe20008000000 */
[----:B------:R-:W-:Y:S01]  /*9e20*/  UMOV UR17, UR9 ;  /* 0x0000000900117c82 */ /* 0x000fe20008000000 */
[----:B------:R-:W-:Y:S01]  /*9e30*/  UMOV UR21, UR13 ;  /* 0x0000000d00157c82 */ /* 0x000fe20008000000 */
[----:B------:R-:W-:Y:S01]  /*9e40*/  UMOV UR19, UR11 ;  /* 0x0000000b00137c82 */ /* 0x000fe20008000000 */
[----:B------:R-:W-:Y:S01]  /*9e50*/  UMOV UR34, 0x80 ;  /* 0x0000008000227882 */ /* 0x000fe20000000000 */
[----:B------:R-:W-:Y:S01]  /*9e60*/  UMOV UR33, UR9 ;  /* 0x0000000900217c82 */ /* 0x000fe20008000000 */
[----:B------:R-:W-:Y:S01]  /*9e70*/  UMOV UR37, UR13 ;  /* 0x0000000d00257c82 */ /* 0x000fe20008000000 */
[----:B------:R1:W-:Y:S01]  /*9e80*/  UTMALDG.4D [UR8], [UR4], desc[UR6] ;  /* 0x00000608040075b4 */ /* 0x0003e20008019000 */
[----:B------:R-:W-:Y:S01]  /*9e90*/  UMOV UR35, UR11 ;  /* 0x0000000b00237c82 */ /* 0x000fe20008000000 */
[----:B------:R1:W-:Y:S01]  /*9ea0*/  UTMALDG.4D [UR16], [UR4], desc[UR6] ;  /* 0x00000610040075b4 */ /* 0x0003e20008019000 */
[----:B------:R1:W-:Y:S02]  /*9eb0*/  UTMALDG.4D [UR32], [UR4], desc[UR6] ;  /* 0x00000620040075b4 */ /* 0x0003e40008019000 */
[----:B-1----:R-:W-:Y:S01]  /*9ec0*/  NOP ;  /* 0x0000000000007918 */ /* 0x002fe20000000000 */
.L_x_44:
[----:B------:R-:W-:Y:S05]  /*9ed0*/  WARPSYNC.ALL ;  /* 0x0000000000007948 */ /* 0x000fea0003800000 */
[----:B------:R-:W-:Y:S01]  /*9ee0*/  UIADD3 UR4, UR38, 0x10400, URZ ;  /* 0x0001040026047890 */ /* 0x000fe2000fffe03f */
[----:B------:R-:W-:Y:S03]  /*9ef0*/  BAR.SYNC.DEFER_BLOCKING 0x8, 0x180 ;  /* 0x0206000000007b1d */ /* 0x000fe60000010000 */
[----:B------:R-:W-:-:S06]  /*9f00*/  ULOP3.LUT UP0, URZ, UR4, 0x3ff, URZ, 0xc0, !UPT ;  /* 0x000003ff043f7892 */ /* 0x000fcc000f80c03f */
[----:B------:R-:W-:-:S13]  /*9f10*/  PLOP3.LUT P0, PT, PT, PT, UP0, 0x80, 0x0 ;  /* 0x000000000000781c */ /* 0x000fda0003f0f008 */
[----:B------:R-:W-:Y:S05]  /*9f20*/  @!P0 BRA `(.L_x_49) ;  /* 0x0000000000408947 */ /* 0x000fea0003800000 */
[----:B------:R-:W-:Y:S01]  /*9f30*/  MOV R2, 0x0 ;  /* 0x0000000000027802 */ /* 0x000fe20000000f00 */
[----:B------:R-:W-:Y:S01]  /*9f40*/  ULDC.64 UR6, c[0x4][0x118] ;  /* 0x0100460000067ab9 */ /* 0x000fe20000000a00 */
[----:B------:R-:W-:Y:S01]  /*9f50*/  ULDC.64 UR8, c[0x4][0x120] ;  /* 0x0100480000087ab9 */ /* 0x000fe20000000a00 */
[----:B------:R-:W-:Y:S01]  /*9f60*/  ULDC.64 UR4, c[0x4][0x88] ;  /* 0x0100220000047ab9 */ /* 0x000fe20000000a00 */
[----:B------:R-:W-:Y:S01]  /*9f70*/  MOV R4, UR6 ;  /* 0x0000000600047c02 */ /* 0x000fe20008000f00 */
[----:B------:R-:W-:Y:S01]  /*9f80*/  IMAD.U32 R5, RZ, RZ, UR7 ;  /* 0x00000007ff057e24 */ /* 0x000fe2000f8e00ff */
[----:B------:R-:W1:Y:S01]  /*9f90*/  LDC.64 R2, c[0x4][R2] ;  /* 0x0100000002027b82 */ /* 0x000e620000000a00 */
        /* <DEDUP_REMOVED lines=8> */
[----:B01----:R-:W-:Y:S05]  /*a020*/  CALL.ABS.NOINC R2 ;  /* 0x0000000002007343 */ /* 0x003fea0003c00000 */
.L_x_49:
[----:B------:R-:W1:Y:S01]  /*a030*/  S2R R4, SR_CTAID.Z ;  /* 0x0000000000047919 */ /* 0x000e620000002700 */
[----:B------:R-:W2:Y:S01]  /*a040*/  LDC R8, c[0x0][0x448] ;  /* 0x00011200ff087b82 */ /* 0x000ea20000000800 */
[----:B------:R-:W-:Y:S01]  /*a050*/  USHF.R.S32.HI UR4, URZ, 0x1f, UR36 ;  /* 0x0000001f3f047899 */ /* 0x000fe20008011424 */
[----:B------:R-:W3:Y:S01]  /*a060*/  S2R R12, SR_TID.X ;  /* 0x00000000000c7919 */ /* 0x000ee20000002100 */
[----:B------:R-:W-:Y:S02]  /*a070*/  ULDC.64 UR8, c[0x0][0x2d8] ;  /* 0x0000b60000087ab9 */ /* 0x000fe40000000a00 */
[----:B------:R-:W-:Y:S01]  /*a080*/  UIMAD UR6, UR4, UR8, URZ ;  /* 0x00000008040672a4 */ /* 0x000fe2000f8e023f */
[----:B------:R-:W4:Y:S02]  /*a090*/  S2R R9, SR_CTAID.X ;  /* 0x0000000000097919 */ /* 0x000f240000002500 */
[----:B------:R-:W0:Y:S01]  /*a0a0*/  LDC.64 R2, c[0x0][0x2e0] ;  /* 0x0000b800ff027b82 */ /* 0x000e220000000a00 */
[----:B------:R-:W-:-:S02]  /*a0b0*/  UIMAD.WIDE.U32 UR4, UR36, UR8, URZ ;  /* 0x00000008240472a5 */ /* 0x000fc4000f8e003f */
[----:B------:R-:W-:-:S04]  /*a0c0*/  UIMAD UR6, UR36, UR9, UR6 ;  /* 0x00000009240672a4 */ /* 0x000fc8000f8e0206 */
[----:B------:R-:W-:Y:S01]  /*a0d0*/  UIADD3 UR5, UR5, UR6, URZ ;  /* 0x0000000605057290 */ /* 0x000fe2000fffe03f */
[----:B--2---:R-:W-:Y:S02]  /*a0e0*/  ISETP.NE.AND P0, PT, R8, 0x1, PT ;  /* 0x000000010800780c */ /* 0x004fe40003f05270 */
[----:B-1----:R-:W-:Y:S02]  /*a0f0*/  SHF.R.S32.HI R5, RZ, 0x1f, R4 ;  /* 0x0000001fff057819 */ /* 0x002fe40000011404 */
[----:B---3--:R-:W-:-:S03]  /*a100*/  LOP3.LUT R11, R12, 0x7f, RZ, 0xc0, !PT ;  /* 0x0000007f0c0b7812 */ /* 0x008fc600078ec0ff */
[----:B0-----:R-:W-:Y:S01]  /*a110*/  IMAD R0, R5, R2, RZ ;  /* 0x0000000205007224 */ /* 0x001fe200078e02ff */
[----:B------:R-:W-:-:S03]  /*a120*/  SHF.R.U32.HI R6, RZ, 0x3, R11 ;  /* 0x00000003ff067819 */ /* 0x000fc6000001160b */
[C---:B------:R-:W-:Y:S02]  /*a130*/  IMAD R5, R4.reuse, R3, R0 ;  /* 0x0000000304057224 */ /* 0x040fe400078e0200 */
[----:B------:R-:W-:Y:S01]  /*a140*/  IMAD.WIDE.U32 R2, R4, R2, UR4 ;  /* 0x0000000404027e25 */ /* 0x000fe2000f8e0002 */
[----:B------:R-:W0:Y:S01]  /*a150*/  @P0 LDC R0, c[0x0][0x450] ;  /* 0x00011400ff000b82 */ /* 0x000e220000000800 */
[----:B------:R-:W-:-:S03]  /*a160*/  ULDC.64 UR4, c[0x0][0x2d0] ;  /* 0x0000b40000047ab9 */ /* 0x000fc60000000a00 */
[----:B------:R-:W-:Y:S01]  /*a170*/  IADD3 R3, R3, R5, RZ ;  /* 0x0000000503037210 */ /* 0x000fe20007ffe0ff */
[----:B------:R-:W-:-:S03]  /*a180*/  IMAD.SHL.U32 R5, R12, 0x10, RZ ;  /* 0x000000100c057824 */ /* 0x000fc600078e00ff */
[----:B------:R-:W1:Y:S02]  /*a190*/  @P0 LDC R4, c[0x0][0x44c] ;  /* 0x00011300ff040b82 */ /* 0x000e640000000800 */
[----:B------:R-:W-:-:S05]  /*a1a0*/  LOP3.LUT R5, R6, 0x70, R5, 0xf8, !PT ;  /* 0x0000007006057812 */ /* 0x000fca00078ef805 */
[----:B----4-:R-:W-:-:S04]  /*a1b0*/  IMAD R5, R9, 0x80, R5 ;  /* 0x0000008009057824 */ /* 0x010fc800078e0205 */
[----:B-1----:R-:W-:Y:S01]  /*a1c0*/  @P0 IMAD.HI.U32 R7, R5, R4, RZ ;  /* 0x0000000405070227 */ /* 0x002fe200078e00ff */
[----:B------:R-:W-:-:S04]  /*a1d0*/  MOV R4, R5 ;  /* 0x0000000500047202 */ /* 0x000fc80000000f00 */
[----:B0-----:R-:W-:Y:S01]  /*a1e0*/  @P0 SHF.R.U32.HI R4, RZ, R0, R7 ;  /* 0x00000000ff040219 */ /* 0x001fe20000011607 */
[----:B------:R-:W-:-:S04]  /*a1f0*/  IMAD.SHL.U32 R7, R11, 0x8, RZ ;  /* 0x000000080b077824 */ /* 0x000fc800078e00ff */
[----:B------:R-:W-:Y:S02]  /*a200*/  IMAD.MOV R0, RZ, RZ, -R4 ;  /* 0x000000ffff007224 */ /* 0x000fe400078e0a04 */
[----:B------:R-:W-:-:S04]  /*a210*/  IMAD.WIDE.U32 R2, R4, UR4, R2 ;  /* 0x0000000404027c25 */ /* 0x000fc8000f8e0002 */
[----:B------:R-:W-:Y:S01]  /*a220*/  IMAD R0, R8, R0, R5 ;  /* 0x0000000008007224 */ /* 0x000fe200078e0205 */
[----:B------:R-:W-:-:S05]  /*a230*/  SHF.R.S32.HI R5, RZ, 0x1f, R4 ;  /* 0x0000001fff057819 */ /* 0x000fca0000011404 */
[----:B------:R-:W-:-:S04]  /*a240*/  IMAD R5, R5, UR4, RZ ;  /* 0x0000000405057c24 */ /* 0x000fc8000f8e02ff */
[----:B------:R-:W-:Y:S01]  /*a250*/  IMAD R5, R4, UR5, R5 ;  /* 0x0000000504057c24 */ /* 0x000fe2000f8e0205 */
[----:B------:R-:W-:Y:S01]  /*a260*/  SHF.R.S32.HI R4, RZ, 0x1f, R0 ;  /* 0x0000001fff047819 */ /* 0x000fe20000011400 */
[----:B------:R-:W-:Y:S02]  /*a270*/  ULDC.64 UR4, c[0x0][0x2c8] ;  /* 0x0000b20000047ab9 */ /* 0x000fe40000000a00 */
[----:B------:R-:W-:Y:S02]  /*a280*/  IMAD.IADD R3, R3, 0x1, R5 ;  /* 0x0000000103037824 */ /* 0x000fe400078e0205 */
[----:B------:R-:W-:Y:S02]  /*a290*/  IMAD R5, R4, UR4, RZ ;  /* 0x0000000404057c24 */ /* 0x000fe4000f8e02ff */
[----:B------:R-:W-:-:S04]  /*a2a0*/  IMAD.WIDE.U32 R2, R0, UR4, R2 ;  /* 0x0000000400027c25 */ /* 0x000fc8000f8e0002 */
[----:B------:R-:W-:Y:S01]  /*a2b0*/  IMAD R4, R0, UR5, R5 ;  /* 0x0000000500047c24 */ /* 0x000fe2000f8e0205 */
[----:B------:R-:W-:Y:S02]  /*a2c0*/  ULDC.64 UR4, c[0x0][0x280] ;  /* 0x0000a00000047ab9 */ /* 0x000fe40000000a00 */
[----:B------:R-:W-:Y:S01]  /*a2d0*/  LEA R0, P0, R2, UR4, 0x1 ;  /* 0x0000000402007c11 */ /* 0x000fe2000f8008ff */
[----:B------:R-:W-:Y:S01]  /*a2e0*/  ULDC UR4, c[0x0][0x2b8] ;  /* 0x0000ae0000047ab9 */ /* 0x000fe20000000800 */
[----:B------:R-:W-:-:S04]  /*a2f0*/  IADD3 R5, R3, R4, RZ ;  /* 0x0000000403057210 */ /* 0x000fc80007ffe0ff */
[----:B------:R-:W-:Y:S01]  /*a300*/  LEA.HI.X R5, R2, UR5, R5, 0x1, P0 ;  /* 0x0000000502057c11 */ /* 0x000fe200080f0c05 */
[----:B------:R-:W-:-:S05]  /*a310*/  IMAD.SHL.U32 R2, R12, 0x8, RZ ;  /* 0x000000080c027824 */ /* 0x000fca00078e00ff */
[----:B------:R-:W-:-:S04]  /*a320*/  LOP3.LUT R10, R2, 0x38, RZ, 0xc0, !PT ;  /* 0x00000038020a7812 */ /* 0x000fc800078ec0ff */
[C---:B------:R-:W-:Y:S02]  /*a330*/  LOP3.LUT R3, R10.reuse, 0x40, RZ, 0xfc, !PT ;  /* 0x000000400a037812 */ /* 0x040fe400078efcff */
[C---:B------:R-:W-:Y:S02]  /*a340*/  ISETP.GE.AND P2, PT, R10.reuse, UR4, PT ;  /* 0x000000040a007c0c */ /* 0x040fe4000bf46270 */
[----:B------:R-:W-:Y:S02]  /*a350*/  ISETP.GE.AND P0, PT, R3, UR4, PT ;  /* 0x0000000403007c0c */ /* 0x000fe4000bf06270 */
[----:B------:R-:W-:-:S04]  /*a360*/  LOP3.LUT R3, R10, 0x80, RZ, 0xfc, !PT ;  /* 0x000000800a037812 */ /* 0x000fc800078efcff */
[----:B------:R-:W-:Y:S01]  /*a370*/  ISETP.GE.AND P1, PT, R3, UR4, PT ;  /* 0x0000000403007c0c */ /* 0x000fe2000bf26270 */
[----:B------:R-:W-:Y:S01]  /*a380*/  UMOV UR4, 0xffffffff ;  /* 0xffffffff00047882 */ /* 0x000fe20000000000 */
[----:B------:R-:W-:-:S04]  /*a390*/  LOP3.LUT R3, R2, 0x1c0, RZ, 0xc0, !PT ;  /* 0x000001c002037812 */ /* 0x000fc800078ec0ff */
[----:B------:R-:W-:-:S04]  /*a3a0*/  LOP3.LUT R3, R3, 0x38, R2, 0xf8, !PT ;  /* 0x0000003803037812 */ /* 0x000fc800078ef802 */
[----:B------:R-:W-:-:S04]  /*a3b0*/  LOP3.LUT R2, R3, 0x38, R12, 0x78, !PT ;  /* 0x0000003803027812 */ /* 0x000fc800078e780c */
[----:B------:R-:W-:Y:S01]  /*a3c0*/  LOP3.LUT R7, R2, 0x200, R7, 0xf8, !PT ;  /* 0x0000020002077812 */ /* 0x000fe200078ef807 */
[----:B------:R-:W-:Y:S06]  /*a3d0*/  BRA.DIV UR4, `(.L_x_50) ;  /* 0x0000002e04407947 */ /* 0x000fec000b800000 */
[----:B------:R-:W0:Y:S01]  /*a3e0*/  S2R R2, SR_CTAID.X ;  /* 0x0000000000027919 */ /* 0x000e220000002500 */
[----:B------:R-:W-:Y:S02]  /*a3f0*/  ULDC UR4, c[0x0][0x288] ;  /* 0x0000a20000047ab9 */ /* 0x000fe40000000800 */
[----:B------:R-:W-:Y:S01]  /*a400*/  IMAD R4, R8, UR4, RZ ;  /* 0x0000000408047c24 */ /* 0x000fe2000f8e02ff */
[----:B------:R-:W-:Y:S04]  /*a410*/  SHFL.IDX PT, R3, R0, RZ, 0x181f ;  /* 0x00181fff00037589 */ /* 0x000fe800000e0000 */
[----:B------:R-:W-:Y:S04]  /*a420*/  SHFL.IDX PT, R8, R5, 0x1, 0x181f ;  /* 0x00381f0005087f89 */ /* 0x000fe800000e0000 */
[----:B------:R-:W-:Y:S01]  /*a430*/  SHFL.IDX PT, R14, R0, 0x1, 0x181f ;  /* 0x00381f00000e7f89 */ /* 0x000fe200000e0000 */
[----:B0-----:R-:W-:-:S03]  /*a440*/  LEA R6, R2, R6, 0x7 ;  /* 0x0000000602067211 */ /* 0x001fc600078e38ff */
[----:B------:R-:W0:Y:S01]  /*a450*/  SHFL.IDX PT, R2, R5, RZ, 0x181f ;  /* 0x00181fff05027589 */ /* 0x000e2200000e0000 */
[C---:B------:R-:W-:Y:S01]  /*a460*/  ISETP.GE.AND P3, PT, R6.reuse, R4, PT ;  /* 0x000000040600720c */ /* 0x040fe20003f66270 */
[----:B------:R-:W-:-:S12]  /*a470*/  VIADD R9, R6, 0x10 ;  /* 0x0000001006097836 */ /* 0x000fd80000000000 */
[----:B------:R-:W-:Y:S02]  /*a480*/  @!P3 LEA R21, R7, UR38, 0x1 ;  /* 0x000000260715bc11 */ /* 0x000fe4000f8e08ff */
[----:B0-----:R-:W-:-:S04]  /*a490*/  LOP3.LUT R3, R3, R2, RZ, 0x3c, !PT ;  /* 0x0000000203037212 */ /* 0x001fc800078e3cff */
[----:B------:R-:W-:-:S04]  /*a4a0*/  LOP3.LUT R2, R3, R2, RZ, 0x3c, !PT ;  /* 0x0000000203027212 */ /* 0x000fc800078e3cff */
[----:B------:R-:W-:-:S03]  /*a4b0*/  LOP3.LUT R3, R3, R2, RZ, 0x3c, !PT ;  /* 0x0000000203037212 */ /* 0x000fc600078e3cff */
[----:B------:R-:W-:-:S05]  /*a4c0*/  @!P3 IMAD.WIDE.U32 R2, R10, 0x2, R2 ;  /* 0x000000020a02b825 */ /* 0x000fca00078e0002 */
[----:B------:R-:W-:Y:S04]  /*a4d0*/  @!P3 LDGSTS.E.BYPASS.LTC128B.128 [R21+0x10400], desc[UR42][R2.64], !P2 ;  /* 0x104000000215bfae */ /* 0x000fe8000d101d6a */
[----:B------:R-:W-:Y:S04]  /*a4e0*/  @!P3 LDGSTS.E.BYPASS.LTC128B.128 [R21+0x14400], desc[UR42][R2.64+0x80], !P0 ;  /* 0x144000800215bfae */ /* 0x000fe8000c101d6a */
[----:B------:R0:W-:Y:S01]  /*a4f0*/  @!P3 LDGSTS.E.BYPASS.LTC128B.128 [R21+0x18400], desc[UR42][R2.64+0x100], !P1 ;  /* 0x184001000215bfae */ /* 0x0001e2000c901d6a */
[----:B------:R-:W-:Y:S01]  /*a500*/  ISETP.GE.AND P3, PT, R9, R4, PT ;  /* 0x000000040900720c */ /* 0x000fe20003f66270 */
[----:B------:R-:W-:Y:S01]  /*a510*/  IMAD.MOV.U32 R9, RZ, RZ, R8 ;  /* 0x000000ffff097224 */ /* 0x000fe200078e0008 */
[----:B------:R-:W-:-:S02]  /*a520*/  MOV R8, R14 ;  /* 0x0000000e00087202 */ /* 0x000fc40000000f00 */
[----:B------:R-:W-:Y:S04]  /*a530*/  SHFL.IDX PT, R14, R0, 0x2, 0x181f ;  /* 0x00581f00000e7f89 */ /* 0x000fe800000e0000 */
[----:B0-----:R-:W0:Y:S01]  /*a540*/  SHFL.IDX PT, R2, R5, 0x2, 0x181f ;  /* 0x00581f0005027f89 */ /* 0x001e2200000e0000 */
[----:B------:R-:W-:-:S04]  /*a550*/  VIADD R3, R6, 0x20 ;  /* 0x0000002006037836 */ /* 0x000fc80000000000 */
[----:B------:R-:W-:Y:S01]  /*a560*/  @!P3 LEA R20, R7, UR38, 0x1 ;  /* 0x000000260714bc11 */ /* 0x000fe2000f8e08ff */
[----:B------:R-:W-:-:S05]  /*a570*/  @!P3 IMAD.WIDE.U32 R8, R10, 0x2, R8 ;  /* 0x000000020a08b825 */ /* 0x000fca00078e0008 */
[----:B------:R-:W-:Y:S04]  /*a580*/  @!P3 LDGSTS.E.BYPASS.LTC128B.128 [R20+0x10c00], desc[UR42][R8.64], !P2 ;  /* 0x10c000000814bfae */ /* 0x000fe8000d101d6a */
[----:B------:R-:W-:Y:S04]  /*a590*/  @!P3 LDGSTS.E.BYPASS.LTC128B.128 [R20+0x14c00], desc[UR42][R8.64+0x80], !P0 ;  /* 0x14c000800814bfae */ /* 0x000fe8000c101d6a */
[----:B------:R1:W-:Y:S01]  /*a5a0*/  @!P3 LDGSTS.E.BYPASS.LTC128B.128 [R20+0x18c00], desc[UR42][R8.64+0x100], !P1 ;  /* 0x18c001000814bfae */ /* 0x0003e2000c901d6a */
[----:B------:R-:W-:Y:S01]  /*a5b0*/  ISETP.GE.AND P3, PT, R3, R4, PT ;  /* 0x000000040300720c */ /* 0x000fe20003f66270 */
[----:B0-----:R-:W-:Y:S01]  /*a5c0*/  IMAD.MOV.U32 R3, RZ, RZ, R2 ;  /* 0x000000ffff037224 */ /* 0x001fe200078e0002 */
[----:B------:R-:W-:-:S02]  /*a5d0*/  MOV R2, R14 ;  /* 0x0000000e00027202 */ /* 0x000fc40000000f00 */
[----:B------:R-:W-:Y:S01]  /*a5e0*/  SHFL.IDX PT, R14, R0, 0x3, 0x181f ;  /* 0x00781f00000e7f89 */ /* 0x000fe200000e0000 */
[----:B-1----:R-:W-:-:S08]  /*a5f0*/  VIADD R9, R6, 0x30 ;  /* 0x0000003006097836 */ /* 0x002fd00000000000 */
[----:B------:R-:W-:Y:S01]  /*a600*/  @!P3 IMAD.WIDE.U32 R2, R10, 0x2, R2 ;  /* 0x000000020a02b825 */ /* 0x000fe200078e0002 */
[----:B------:R-:W0:Y:S01]  /*a610*/  SHFL.IDX PT, R8, R5, 0x3, 0x181f ;  /* 0x00781f0005087f89 */ /* 0x000e2200000e0000 */
[----:B------:R-:W-:-:S05]  /*a620*/  @!P3 LEA R21, R7, UR38, 0x1 ;  /* 0x000000260715bc11 */ /* 0x000fca000f8e08ff */
[----:B------:R-:W-:Y:S04]  /*a630*/  @!P3 LDGSTS.E.BYPASS.LTC128B.128 [R21+0x11400], desc[UR42][R2.64], !P2 ;  /* 0x114000000215bfae */ /* 0x000fe8000d101d6a */
[----:B------:R-:W-:Y:S04]  /*a640*/  @!P3 LDGSTS.E.BYPASS.LTC128B.128 [R21+0x15400], desc[UR42][R2.64+0x80], !P0 ;  /* 0x154000800215bfae */ /* 0x000fe8000c101d6a */
[----:B------:R1:W-:Y:S01]  /*a650*/  @!P3 LDGSTS.E.BYPASS.LTC128B.128 [R21+0x19400], desc[UR42][R2.64+0x100], !P1 ;  /* 0x194001000215bfae */ /* 0x0003e2000c901d6a */
[----:B------:R-:W-:Y:S01]  /*a660*/  ISETP.GE.AND P3, PT, R9, R4, PT ;  /* 0x000000040900720c */ /* 0x000fe20003f66270 */
[----:B0-----:R-:W-:Y:S01]  /*a670*/  IMAD.MOV.U32 R9, RZ, RZ, R8 ;  /* 0x000000ffff097224 */ /* 0x001fe200078e0008 */
[----:B------:R-:W-:Y:S01]  /*a680*/  MOV R8, R14 ;  /* 0x0000000e00087202 */ /* 0x000fe20000000f00 */
[----:B-1----:R-:W0:Y:S01]  /*a690*/  SHFL.IDX PT, R2, R5, 0x4, 0x181f ;  /* 0x00981f0005027f89 */ /* 0x002e2200000e0000 */
[----:B------:R-:W-:-:S09]  /*a6a0*/  VIADD R3, R6, 0x40 ;  /* 0x0000004006037836 */ /* 0x000fd20000000000 */
[----:B------:R-:W-:Y:S01]  /*a6b0*/  @!P3 LEA R20, R7, UR38, 0x1 ;  /* 0x000000260714bc11 */ /* 0x000fe2000f8e08ff */
[----:B------:R-:W1:Y:S01]  /*a6c0*/  SHFL.IDX PT, R14, R0, 0x4, 0x181f ;  /* 0x00981f00000e7f89 */ /* 0x000e6200000e0000 */
[----:B------:R-:W-:-:S05]  /*a6d0*/  @!P3 IMAD.WIDE.U32 R8, R10, 0x2, R8 ;  /* 0x000000020a08b825 */ /* 0x000fca00078e0008 */
[----:B------:R-:W-:Y:S04]  /*a6e0*/  @!P3 LDGSTS.E.BYPASS.LTC128B.128 [R20+0x11c00], desc[UR42][R8.64], !P2 ;  /* 0x11c000000814bfae */ /* 0x000fe8000d101d6a */
[----:B------:R-:W-:Y:S04]  /*a6f0*/  @!P3 LDGSTS.E.BYPASS.LTC128B.128 [R20+0x15c00], desc[UR42][R8.64+0x80], !P0 ;  /* 0x15c000800814bfae */ /* 0x000fe8000c101d6a */
[----:B------:R2:W-:Y:S01]  /*a700*/  @!P3 LDGSTS.E.BYPASS.LTC128B.128 [R20+0x19c00], desc[UR42][R8.64+0x100], !P1 ;  /* 0x19c001000814bfae */ /* 0x0005e2000c901d6a */
[----:B------:R-:W-:Y:S01]  /*a710*/  ISETP.GE.AND P3, PT, R3, R4, PT ;  /* 0x000000040300720c */ /* 0x000fe20003f66270 */
[----:B0-----:R-:W-:Y:S01]  /*a720*/  IMAD.MOV.U32 R3, RZ, RZ, R2 ;  /* 0x000000ffff037224 */ /* 0x001fe200078e0002 */
[----:B-1----:R-:W-:Y:S01]  /*a730*/  MOV R2, R14 ;  /* 0x0000000e00027202 */ /* 0x002fe20000000f00 */
[----:B--2---:R-:W0:Y:S01]  /*a740*/  SHFL.IDX PT, R8, R5, 0x5, 0x181f ;  /* 0x00b81f0005087f89 */ /* 0x004e2200000e0000 */
[----:B------:R-:W-:-:S09]  /*a750*/  VIADD R9, R6, 0x50 ;  /* 0x0000005006097836 */ /* 0x000fd20000000000 */
[----:B------:R-:W-:Y:S01]  /*a760*/  @!P3 LEA R21, R7, UR38, 0x1 ;  /* 0x000000260715bc11 */ /* 0x000fe2000f8e08ff */
[----:B------:R-:W-:Y:S01]  /*a770*/  @!P3 IMAD.WIDE.U32 R2, R10, 0x2, R2 ;  /* 0x000000020a02b825 */ /* 0x000fe200078e0002 */
[----:B------:R-:W1:Y:S04]  /*a780*/  SHFL.IDX PT, R14, R0, 0x5, 0x181f ;  /* 0x00b81f00000e7f89 */ /* 0x000e6800000e0000 */
[----:B------:R-:W-:Y:S04]  /*a790*/  @!P3 LDGSTS.E.BYPASS.LTC128B.128 [R21+0x12400], desc[UR42][R2.64], !P2 ;  /* 0x124000000215bfae */ /* 0x000fe8000d101d6a */
[----:B------:R-:W-:Y:S04]  /*a7a0*/  @!P3 LDGSTS.E.BYPASS.LTC128B.128 [R21+0x16400], desc[UR42][R2.64+0x80], !P0 ;  /* 0x164000800215bfae */ /* 0x000fe8000c101d6a */
[----:B------:R2:W-:Y:S01]  /*a7b0*/  @!P3 LDGSTS.E.BYPASS.LTC128B.128 [R21+0x1a400], desc[UR42][R2.64+0x100], !P1 ;  /* 0x1a4001000215bfae */ /* 0x0005e2000c901d6a */
[----:B------:R-:W-:Y:S01]  /*a7c0*/  ISETP.GE.AND P3, PT, R9, R4, PT ;  /* 0x000000040900720c */ /* 0x000fe20003f66270 */
[----:B0-----:R-:W-:Y:S01]  /*a7d0*/  IMAD.MOV.U32 R9, RZ, RZ, R8 ;  /* 0x000000ffff097224 */ /* 0x001fe200078e0008 */
[----:B-1----:R-:W-:Y:S01]  /*a7e0*/  MOV R8, R14 ;  /* 0x0000000e00087202 */ /* 0x002fe20000000f00 */
[----:B--2---:R-:W0:Y:S10]  /*a7f0*/  SHFL.IDX PT, R2, R5, 0x6, 0x181f ;  /* 0x00d81f0005027f89 */ /* 0x004e3400000e0000 */
[----:B------:R-:W-:Y:S01]  /*a800*/  @!P3 LEA R20, R7, UR38, 0x1 ;  /* 0x000000260714bc11 */ /* 0x000fe2000f8e08ff */
[----:B------:R-:W-:Y:S01]  /*a810*/  VIADD R3, R6, 0x60 ;  /* 0x0000006006037836 */ /* 0x000fe20000000000 */
        /* <DEDUP_REMOVED lines=8> */
[----:B--2---:R0:W1:Y:S10]  /*a8a0*/  SHFL.IDX PT, R8, R5, 0x7, 0x181f ;  /* 0x00f81f0005087f89 */ /* 0x00407400000e0000 */
[----:B------:R-:W-:Y:S01]  /*a8b0*/  @!P3 LEA R21, R7, UR38, 0x1 ;  /* 0x000000260715bc11 */ /* 0x000fe2000f8e08ff */
[----:B------:R-:W-:Y:S01]  /*a8c0*/  @!P3 IMAD.WIDE.U32 R2, R10, 0x2, R2 ;  /* 0x000000020a02b825 */ /* 0x000fe200078e0002 */
[----:B------:R0:W2:Y:S04]  /*a8d0*/  SHFL.IDX PT, R14, R0, 0x7, 0x181f ;  /* 0x00f81f00000e7f89 */ /* 0x0000a800000e0000 */
[----:B------:R0:W-:Y:S04]  /*a8e0*/  @!P3 LDGSTS.E.BYPASS.LTC128B.128 [R21+0x13400], desc[UR42][R2.64], !P2 ;  /* 0x134000000215bfae */ /* 0x0001e8000d101d6a */
[----:B------:R0:W-:Y:S04]  /*a8f0*/  @!P3 LDGSTS.E.BYPASS.LTC128B.128 [R21+0x17400], desc[UR42][R2.64+0x80], !P0 ;  /* 0x174000800215bfae */ /* 0x0001e8000c101d6a */
[----:B------:R0:W-:Y:S02]  /*a900*/  @!P3 LDGSTS.E.BYPASS.LTC128B.128 [R21+0x1b400], desc[UR42][R2.64+0x100], !P1 ;  /* 0x1b4001000215bfae */ /* 0x0001e4000c901d6a */
.L_x_144:
[----:B0-----:R-:W-:Y:S01]  /*a910*/  VIADD R3, R6, 0x70 ;  /* 0x0000007006037836 */ /* 0x001fe20000000000 */
[----:B------:R-:W-:Y:S01]  /*a920*/  BSSY B0, `(.L_x_51) ;  /* 0x000000d000007945 */ /* 0x000fe20003800000 */
[----:B--2---:R-:W-:-:S03]  /*a930*/  IMAD.MOV.U32 R2, RZ, RZ, R14 ;  /* 0x000000ffff027224 */ /* 0x004fc600078e000e */
[----:B------:R-:W-:Y:S02]  /*a940*/  ISETP.GE.AND P3, PT, R3, R4, PT ;  /* 0x000000040300720c */ /* 0x000fe40003f66270 */
[----:B-1----:R-:W-:-:S11]  /*a950*/  MOV R3, R8 ;  /* 0x0000000800037202 */ /* 0x002fd60000000f00 */
[----:B------:R-:W-:Y:S05]  /*a960*/  @P3 BRA `(.L_x_52) ;  /* 0x0000000000203947 */ /* 0x000fea0003800000 */
[----:B------:R-:W-:Y:S01]  /*a970*/  IMAD.WIDE.U32 R10, R10, 0x2, R2 ;  /* 0x000000020a0a7825 */ /* 0x000fe200078e0002 */
[----:B------:R-:W-:-:S05]  /*a980*/  LEA R7, R7, UR38, 0x1 ;  /* 0x0000002607077c11 */ /* 0x000fca000f8e08ff */
[----:B------:R-:W-:Y:S01]  /*a990*/  @!PT LDS RZ, [RZ] ;  /* 0x00000000fffff984 */ /* 0x000fe20000000800 */
[----:B------:R-:W-:Y:S01]  /*a9a0*/  @!PT LDS RZ, [RZ] ;  /* 0x00000000fffff984 */ /* 0x000fe20000000800 */
[----:B------:R-:W-:Y:S01]  /*a9b0*/  @!PT LDS RZ, [RZ] ;  /* 0x00000000fffff984 */ /* 0x000fe20000000800 */
[----:B------:R0:W-:Y:S04]  /*a9c0*/  LDGSTS.E.BYPASS.LTC128B.128 [R7+0x13c00], desc[UR42][R10.64], !P2 ;  /* 0x13c000000a077fae */ /* 0x0001e8000d101d6a */
[----:B------:R0:W-:Y:S04]  /*a9d0*/  LDGSTS.E.BYPASS.LTC128B.128 [R7+0x17c00], desc[UR42][R10.64+0x80], !P0 ;  /* 0x17c000800a077fae */ /* 0x0001e8000c101d6a */
[----:B------:R0:W-:Y:S02]  /*a9e0*/  LDGSTS.E.BYPASS.LTC128B.128 [R7+0x1bc00], desc[UR42][R10.64+0x100], !P1 ;  /* 0x1bc001000a077fae */ /* 0x0001e4000c901d6a */
.L_x_52:
[----:B------:R-:W-:Y:S05]  /*a9f0*/  BSYNC B0 ;  /* 0x0000000000007941 */ /* 0x000fea0003800000 */
.L_x_51:
[----:B------:R-:W-:Y:S01]  /*aa00*/  NOP ;  /* 0x0000000000007918 */ /* 0x000fe20000000000 */
[----:B------:R-:W-:Y:S01]  /*aa10*/  SYNCS.ARRIVE.TRANS64.RED.A0T1 RZ, [UR38+0x34800], RZ ;  /* 0x034800ffffff79a7 */ /* 0x000fe20008200426 */
[----:B------:R-:W-:Y:S01]  /*aa20*/  IMAD.MOV.U32 R2, RZ, RZ, 0x1 ;  /* 0x00000001ff027424 */ /* 0x000fe200078e00ff */
[----:B------:R-:W-:Y:S04]  /*aa30*/  ARRIVES.LDGSTSBAR.64.TRANSCNT [UR38+0x34800] ;  /* 0x03480000ff0079b0 */ /* 0x000fe80008000aa6 */
[----:B------:R-:W-:Y:S01]  /*aa40*/  SHF.L.U32 R2, R2, 0x1f, RZ ;  /* 0x0000001f02027819 */ /* 0x000fe200000006ff */
[----:B------:R-:W-:Y:S01]  /*aa50*/  NOP ;  /* 0x0000000000007918 */ /* 0x000fe20000000000 */
[----:B------:R-:W2:Y:S01]  /*aa60*/  LDL.LU R4, [R1+0x10] ;  /* 0x0000100001047983 */ /* 0x000ea20000300800 */
[----:B------:R-:W-:Y:S03]  /*aa70*/  SYNCS.ARRIVE.TRANS64.A1T0 RZ, [UR38+0x34800], RZ ;  /* 0x034800ffffff79a7 */ /* 0x000fe60008100026 */
[----:B------:R-:W3:Y:S01]  /*aa80*/  LDL R3, [R1+0x8] ;  /* 0x0000080001037983 */ /* 0x000ee20000100800 */
[----:B------:R-:W1:Y:S01]  /*aa90*/  SYNCS.PHASECHK.TRANS64.TRYWAIT P0, [UR38+0x34820], R2 ;  /* 0x03482002ff0075a7 */ /* 0x000e620008000166 */
[----:B--2---:R-:W-:-:S05]  /*aaa0*/  VIADD R0, R4, 0xfffffffe ;  /* 0xfffffffe04007836 */ /* 0x004fca0000000000 */
[----:B---3--:R-:W-:Y:S01]  /*aab0*/  ISETP.GE.AND P1, PT, R0, R3, PT ;  /* 0x000000030000720c */ /* 0x008fe20003f26270 */
[----:B-1----:R-:W-:-:S12]  /*aac0*/  @!P0 BRA `(.L_x_53) ;  /* 0x00000030003c8947 */ /* 0x002fd80003800000 */
.L_x_145:
[----:B------:R-:W-:Y:S01]  /*aad0*/  MOV R9, 0x1 ;  /* 0x0000000100097802 */ /* 0x000fe20000000f00 */
[----:B------:R-:W-:Y:S01]  /*aae0*/  IMAD.MOV.U32 R8, RZ, RZ, RZ ;  /* 0x000000ffff087224 */ /* 0x000fe200078e00ff */
[----:B------:R-:W-:Y:S06]  /*aaf0*/  @!P1 BRA `(.L_x_54) ;  /* 0x0000001800e89947 */ /* 0x000fec0003800000 */
[----:B------:R-:W2:Y:S04]  /*ab00*/  LDL.LU R4, [R1+0xc] ;  /* 0x00000c0001047983 */ /* 0x000ea80000300800 */
[----:B-1----:R-:W3:Y:S01]  /*ab10*/  LDL.LU R3, [R1+0x8] ;  /* 0x0000080001037983 */ /* 0x002ee20000300800 */
[----:B------:R-:W-:Y:S01]  /*ab20*/  UIADD3 UR4, UR40, 0x1, URZ ;  /* 0x0000000128047890 */ /* 0x000fe2000fffe03f */
[----:B------:R-:W-:Y:S01]  /*ab30*/  IMAD.MOV.U32 R9, RZ, RZ, 0x1 ;  /* 0x00000001ff097424 */ /* 0x000fe200078e00ff */
[----:B------:R-:W0:Y:S02]  /*ab40*/  S2R R6, SR_TID.X ;  /* 0x0000000000067919 */ /* 0x000e240000002100 */
[----:B0-----:R-:W-:Y:S02]  /*ab50*/  LOP3.LUT R10, R6, 0x1f, RZ, 0xc0, !PT ;  /* 0x0000001f060a7812 */ /* 0x001fe400078ec0ff */
[----:B--2---:R-:W-:Y:S01]  /*ab60*/  IMAD R2, R4, UR4, RZ ;  /* 0x0000000404027c24 */ /* 0x004fe2000f8e02ff */
[----:B---3--:R-:W-:-:S04]  /*ab70*/  LOP3.LUT R3, RZ, R3, RZ, 0x33, !PT ;  /* 0x00000003ff037212 */ /* 0x008fc800078e33ff */
[----:B------:R-:W-:-:S05]  /*ab80*/  VIMNMX R2, R2, UR39, PT ;  /* 0x0000002702027c48 */ /* 0x000fca000bfe0100 */
[----:B------:R-:W-:-:S05]  /*ab90*/  IMAD.MOV R4, RZ, RZ, -R2 ;  /* 0x000000ffff047224 */ /* 0x000fca00078e0a02 */
[----:B------:R-:W-:Y:S02]  /*aba0*/  VIADDMNMX R5, R4, 0x1, R3, !PT ;  /* 0x0000000104057846 */ /* 0x000fe40007800103 */
[----:B------:R-:W-:Y:S02]  /*abb0*/  LOP3.LUT R3, RZ, R2, RZ, 0x33, !PT ;  /* 0x00000002ff037212 */ /* 0x000fe400078e33ff */
[----:B------:R-:W-:Y:S01]  /*abc0*/  IADD3 R4, R5, -0x2, RZ ;  /* 0xfffffffe05047810 */ /* 0x000fe20007ffe0ff */
[----:B------:R-:W-:-:S03]  /*abd0*/  IMAD.IADD R5, R2, 0x1, R5 ;  /* 0x0000000102057824 */ /* 0x000fc600078e0205 */
[----:B------:R-:W-:Y:S02]  /*abe0*/  ISETP.NE.AND P0, PT, R4, R3, PT ;  /* 0x000000030400720c */ /* 0x000fe40003f05270 */
[----:B------:R-:W-:Y:S02]  /*abf0*/  MOV R4, R16 ;  /* 0x0000001000047202 */ /* 0x000fe40000000f00 */
[----:B------:R-:W-:-:S09]  /*ac00*/  LOP3.LUT R12, R5, 0x1, RZ, 0xc0, !PT ;  /* 0x00000001050c7812 */ /* 0x000fd200078ec0ff */
[----:B------:R-:W-:Y:S05]  /*ac10*/  @!P0 BRA `(.L_x_55) ;  /* 0x0000001000748947 */ /* 0x000fea0003800000 */
[----:B------:R-:W-:Y:S01]  /*ac20*/  BSSY B0, `(.L_x_55) ;  /* 0x000011c000007945 */ /* 0x000fe20003800000 */
[----:B------:R-:W-:Y:S01]  /*ac30*/  IMAD.IADD R6, R5, 0x1, -R12 ;  /* 0x0000000105067824 */ /* 0x000fe200078e0a0c */
[----:B------:R-:W-:Y:S01]  /*ac40*/  MOV R4, R16 ;  /* 0x0000001000047202 */ /* 0x000fe20000000f00 */
[----:B------:R-:W-:-:S07]  /*ac50*/  IMAD.MOV.U32 R7, RZ, RZ, 0x1 ;  /* 0x00000001ff077424 */ /* 0x000fce00078e00ff */
.L_x_88:
[----:B------:R-:W2:Y:S01]  /*ac60*/  LDL R2, [R1] ;  /* 0x0000000001027983 */ /* 0x000ea20000100800 */
[----:B------:R-:W-:Y:S01]  /*ac70*/  VIADD R6, R6, 0xfffffffe ;  /* 0xfffffffe06067836 */ /* 0x000fe20000000000 */
[----:B------:R-:W-:Y:S04]  /*ac80*/  BSSY B1, `(.L_x_56) ;  /* 0x0000088000017945 */ /* 0x000fe80003800000 */
[----:B------:R-:W-:Y:S02]  /*ac90*/  ISETP.NE.AND P1, PT, R6, RZ, PT ;  /* 0x000000ff0600720c */ /* 0x000fe40003f25270 */
[----:B--2---:R-:W-:-:S13]  /*aca0*/  ISETP.NE.AND P0, PT, R2, RZ, PT ;  /* 0x000000ff0200720c */ /* 0x004fda0003f05270 */
[----:B0-----:R-:W-:Y:S05]  /*acb0*/  @!P0 BRA `(.L_x_57) ;  /* 0x0000000800108947 */ /* 0x001fea0003800000 */
[----:B------:R-:W2:Y:S01]  /*acc0*/  LDL R2, [R1+0x4] ;  /* 0x0000040001027983 */ /* 0x000ea20000100800 */
[----:B------:R-:W-:Y:S01]  /*acd0*/  IMAD.MOV.U32 R9, RZ, RZ, R0 ;  /* 0x000000ffff097224 */ /* 0x000fe200078e0000 */
[----:B--2---:R-:W-:-:S13]  /*ace0*/  ISETP.NE.AND P0, PT, R2, RZ, PT ;  /* 0x000000ff0200720c */ /* 0x004fda0003f05270 */
[----:B------:R-:W-:Y:S05]  /*acf0*/  @!P0 BRA `(.L_x_58) ;  /* 0x0000000000488947 */ /* 0x000fea0003800000 */
[----:B------:R-:W0:Y:S01]  /*ad00*/  LDC R9, c[0x0][0x43c] ;  /* 0x00010f00ff097b82 */ /* 0x000e220000000800 */
[----:B------:R-:W-:Y:S02]  /*ad10*/  ULDC.64 UR4, c[0x0][0x428] ;  /* 0x00010a0000047ab9 */ /* 0x000fe40000000a00 */
[----:B------:R-:W-:Y:S01]  /*ad20*/  IMAD R5, R19, UR4, RZ ;  /* 0x0000000413057c24 */ /* 0x000fe2000f8e02ff */
[----:B0-----:R-:W-:-:S13]  /*ad30*/  ISETP.NE.AND P0, PT, R9, 0x1, PT ;  /* 0x000000010900780c */ /* 0x001fda0003f05270 */
[----:B------:R-:W0:Y:S02]  /*ad40*/  @P0 LDC.64 R2, c[0x0][0x440] ;  /* 0x00011000ff020b82 */ /* 0x000e240000000a00 */
[----:B0-----:R-:W-:Y:S01]  /*ad50*/  @P0 IMAD.HI.U32 R4, R0, R2, RZ ;  /* 0x0000000200040227 */ /* 0x001fe200078e00ff */
[----:B------:R-:W-:-:S04]  /*ad60*/  MOV R2, R0 ;  /* 0x0000000000027202 */ /* 0x000fc80000000f00 */
[----:B------:R-:W-:Y:S01]  /*ad70*/  @P0 SHF.R.U32.HI R2, RZ, R3, R4 ;  /* 0x00000003ff020219 */ /* 0x000fe20000011604 */
[----:B------:R-:W-:-:S04]  /*ad80*/  IMAD R4, R18, UR5, R5 ;  /* 0x0000000512047c24 */ /* 0x000fc8000f8e0205 */
[----:B------:R-:W-:-:S04]  /*ad90*/  IMAD.MOV R3, RZ, RZ, -R2 ;  /* 0x000000ffff037224 */ /* 0x000fc800078e0a02 */
[----:B------:R-:W-:Y:S01]  /*ada0*/  IMAD R9, R9, R3, R0 ;  /* 0x0000000309097224 */ /* 0x000fe200078e0200 */
[----:B------:R-:W-:-:S03]  /*adb0*/  SHF.R.S32.HI R3, RZ, 0x1f, R2 ;  /* 0x0000001fff037819 */ /* 0x000fc60000011402 */
[----:B------:R-:W-:Y:S01]  /*adc0*/  IMAD.WIDE.U32 R2, R18, UR4, R2 ;  /* 0x0000000412027c25 */ /* 0x000fe2000f8e0002 */
[----:B------:R-:W-:-:S03]  /*add0*/  ULDC.64 UR4, c[0x0][0x418] ;  /* 0x0001060000047ab9 */ /* 0x000fc60000000a00 */
[----:B------:R-:W-:Y:S01]  /*ade0*/  IMAD.IADD R3, R4, 0x1, R3 ;  /* 0x0000000104037824 */ /* 0x000fe200078e0203 */
[----:B------:R-:W-:-:S04]  /*adf0*/  LEA R4, P0, R2, UR4, 0x2 ;  /* 0x0000000402047c11 */ /* 0x000fc8000f8010ff */
[----:B------:R-:W-:-:S05]  /*ae00*/  LEA.HI.X R5, R2, UR5, R3, 0x2, P0 ;  /* 0x0000000502057c11 */ /* 0x000fca00080f1403 */
[----:B------:R0:W5:Y:S04]  /*ae10*/  LDG.E R4, desc[UR42][R4.64] ;  /* 0x0000002a04047981 */ /* 0x000168000c1e1900 */
.L_x_58:
[----:B------:R-:W1:Y:S01]  /*ae20*/  S2R R2, SR_TID.X ;  /* 0x0000000000027919 */ /* 0x000e620000002100 */
[----:B------:R-:W-:Y:S01]  /*ae30*/  BSSY B2, `(.L_x_59) ;  /* 0x0000006000027945 */ /* 0x000fe20003800000 */
[----:B-1----:R-:W-:Y:S02]  /*ae40*/  LOP3.LUT R3, R2, 0x7f, RZ, 0xc0, !PT ;  /* 0x0000007f02037812 */ /* 0x002fe400078ec0ff */
[----:B------:R-:W-:Y:S02]  /*ae50*/  SHF.L.U32 R2, R7, 0x1f, RZ ;  /* 0x0000001f07027819 */ /* 0x000fe400000006ff */
[----:B------:R-:W-:Y:S02]  /*ae60*/  ISETP.NE.AND P2, PT, R3, RZ, PT ;  /* 0x000000ff0300720c */ /* 0x000fe40003f45270 */
[----:B------:R-:W1:Y:S02]  /*ae70*/  SYNCS.PHASECHK.TRANS64.TRYWAIT P0, [UR38+0x34848], R2 ;  /* 0x03484802ff0075a7 */ /* 0x000e640008000166 */
[----:B-1----:R-:W-:Y:S09]  /*ae80*/  @!P0 BRA `(.L_x_60) ;  /* 0x0000002c00648947 */ /* 0x002ff20003800000 */
.L_x_146:
[----:B------:R-:W-:Y:S05]  /*ae90*/  BSYNC B2 ;  /* 0x0000000000027941 */ /* 0x000fea0003800000 */
.L_x_59:
[----:B------:R-:W-:Y:S04]  /*aea0*/  BSSY B2, `(.L_x_61) ;  /* 0x0000007000027945 */ /* 0x000fe80003800000 */
[----:B------:R-:W-:Y:S05]  /*aeb0*/  @P2 BRA `(.L_x_62) ;  /* 0x0000000000142947 */ /* 0x000fea0003800000 */
[----:B------:R-:W-:Y:S02]  /*aec0*/  ISETP.NE.AND P0, PT, R10, RZ, PT ;  /* 0x000000ff0a00720c */ /* 0x000fe40003f05270 */
[----:B-1----:R-:W-:-:S04]  /*aed0*/  MOV R3, 0xc000 ;  /* 0x0000c00000037802 */ /* 0x002fc80000000f00 */
[----:B------:R2:W-:Y:S07]  /*aee0*/  SYNCS.ARRIVE.TRANS64 RZ, [UR38+0x34838], R3 ;  /* 0x03483803ffff79a7 */ /* 0x0005ee0008000026 */
[----:B------:R-:W-:Y:S05]  /*aef0*/  @!P0 BRA `(.L_x_62) ;  /* 0x0000000000048947 */ /* 0x000fea0003800000 */
[----:B------:R-:W-:Y:S01]  /*af00*/  BPT.TRAP 0x1 ;  /* 0x000000040000795c */ /* 0x000fe20000300000 */
.L_x_62:
[----:B------:R-:W-:Y:S05]  /*af10*/  BSYNC B2 ;  /* 0x0000000000027941 */ /* 0x000fea0003800000 */
.L_x_61:
[----:B0-----:R-:W-:Y:S01]  /*af20*/  IMAD.MOV.U32 R5, RZ, RZ, RZ ;  /* 0x000000ffff057224 */ /* 0x001fe200078e00ff */
[----:B------:R-:W-:Y:S01]  /*af30*/  ULDC.64 UR4, c[0x0][0x198] ;  /* 0x0000660000047ab9 */ /* 0x000fe20000000a00 */
[----:B------:R-:W-:Y:S01]  /*af40*/  PLOP3.LUT P0, PT, PT, PT, PT, 0x80, 0x0 ;  /* 0x000000000000781c */ /* 0x000fe20003f0f070 */
[----:B------:R-:W-:Y:S01]  /*af50*/  UIADD3 UR4, UP0, UR4, 0x370, URZ ;  /* 0x0000037004047890 */ /* 0x000fe2000ff1e03f */
[----:B-12---:R-:W-:Y:S01]  /*af60*/  IMAD.SHL.U32 R3, R9, 0x80, RZ ;  /* 0x0000008009037824 */ /* 0x006fe200078e00ff */
[----:B------:R-:W-:Y:S01]  /*af70*/  R2UR UR34, R5 ;  /* 0x00000000052272ca */ /* 0x000fe200000e0000 */
[----:B------:R-:W-:Y:S02]  /*af80*/  UIADD3 UR32, UR38, 0x28400, URZ ;  /* 0x0002840026207890 */ /* 0x000fe4000fffe03f */
[----:B------:R-:W-:Y:S02]  /*af90*/  UIADD3 UR33, UR38, 0x34838, URZ ;  /* 0x0003483826217890 */ /* 0x000fe4000fffe03f */
[----:B------:R-:W-:Y:S01]  /*afa0*/  UIADD3.X UR5, URZ, UR5, URZ, UP0, !UPT ;  /* 0x000000053f057290 */ /* 0x000fe200087fe43f */
[----:B------:R-:W-:Y:S01]  /*afb0*/  UMOV UR6, 0x0 ;  /* 0x0000000000067882 */ /* 0x000fe20000000000 */
[----:B------:R-:W-:-:S10]  /*afc0*/  UMOV UR7, 0x14f00000 ;  /* 0x14f0000000077882 */ /* 0x000fd40000000000 */
.L_x_63:
[----:B------:R-:W-:-:S13]  /*afd0*/  @P0 ELECT P3, URZ, PT ;  /* 0x00000000003f082f */ /* 0x000fda0003860000 */
[----:B-----5:R-:W-:Y:S02]  /*afe0*/  @P3 R2UR UR37, R4 ;  /* 0x00000000042532ca */ /* 0x020fe400000e0000 */
[----:B------:R-:W-:Y:S02]  /*aff0*/  @P3 R2UR UR35, R3 ;  /* 0x00000000032332ca */ /* 0x000fe400000e0000 */
[----:B------:R-:W-:Y:S02]  /*b000*/  @P3 PLOP3.LUT P0, PT, P3, PT, PT, 0x8, 0x0 ;  /* 0x000000000000381c */ /* 0x000fe40001f0e170 */
[----:B------:R-:W-:-:S09]  /*b010*/  PLOP3.LUT P3, PT, PT, PT, PT, 0x8, 0x0 ;  /* 0x000000000000781c */ /* 0x000fd20003f6e170 */
[----:B------:R0:W-:Y:S02]  /*b020*/  UTMALDG.4D [UR32], [UR4], desc[UR6] ;  /* 0x00000620040075b4 */ /* 0x0001e40008019000 */
[----:B0-----:R-:W-:Y:S05]  /*b030*/  @P0 BRA.U.ANY `(.L_x_63) ;  /* 0xfffffffd00e40947 */ /* 0x001fea000393ffff */
[----:B------:R-:W-:Y:S01]  /*b040*/  MOV R11, 0x40 ;  /* 0x00000040000b7802 */ /* 0x000fe20000000f00 */
[----:B------:R-:W-:Y:S01]  /*b050*/  UIADD3 UR8, UR38, 0x2c400, URZ ;  /* 0x0002c40026087890 */ /* 0x000fe2000fffe03f */
[----:B------:R-:W-:Y:S01]  /*b060*/  PLOP3.LUT P0, PT, PT, PT, PT, 0x80, 0x0 ;  /* 0x000000000000781c */ /* 0x000fe20003f0f070 */
[----:B------:R-:W-:Y:S01]  /*b070*/  UMOV UR6, 0x0 ;  /* 0x0000000000067882 */ /* 0x000fe20000000000 */
[----:B------:R-:W-:Y:S01]  /*b080*/  R2UR UR10, R11 ;  /* 0x000000000b0a72ca */ /* 0x000fe200000e0000 */
[----:B------:R-:W-:-:S14]  /*b090*/  UMOV UR7, 0x14f00000 ;  /* 0x14f0000000077882 */ /* 0x000fdc0000000000 */
.L_x_64:
[----:B------:R-:W-:-:S13]  /*b0a0*/  @P0 ELECT P3, URZ, PT ;  /* 0x00000000003f082f */ /* 0x000fda0003860000 */
[----:B------:R-:W-:Y:S01]  /*b0b0*/  @P3 R2UR UR13, R4 ;  /* 0x00000000040d32ca */ /* 0x000fe200000e0000 */
[----:B------:R-:W-:Y:S01]  /*b0c0*/  UMOV UR9, UR33 ;  /* 0x0000002100097c82 */ /* 0x000fe20008000000 */
[----:B------:R-:W-:Y:S01]  /*b0d0*/  @P3 R2UR UR11, R3 ;  /* 0x00000000030b32ca */ /* 0x000fe200000e0000 */
[----:B------:R-:W-:Y:S01]  /*b0e0*/  UMOV UR12, UR36 ;  /* 0x00000024000c7c82 */ /* 0x000fe20008000000 */
[----:B------:R-:W-:Y:S02]  /*b0f0*/  @P3 PLOP3.LUT P0, PT, P3, PT, PT, 0x8, 0x0 ;  /* 0x000000000000381c */ /* 0x000fe40001f0e170 */
[----:B------:R-:W-:-:S09]  /*b100*/  PLOP3.LUT P3, PT, PT, PT, PT, 0x8, 0x0 ;  /* 0x000000000000781c */ /* 0x000fd20003f6e170 */
[----:B------:R0:W-:Y:S02]  /*b110*/  UTMALDG.4D [UR8], [UR4], desc[UR6] ;  /* 0x00000608040075b4 */ /* 0x0001e40008019000 */
[----:B0-----:R-:W-:Y:S05]  /*b120*/  @P0 BRA.U.ANY `(.L_x_64) ;  /* 0xfffffffd00dc0947 */ /* 0x001fea000393ffff */
[----:B------:R-:W-:Y:S01]  /*b130*/  PLOP3.LUT P0, PT, PT, PT, PT, 0x80, 0x0 ;  /* 0x000000000000781c */ /* 0x000fe20003f0f070 */
[----:B------:R-:W-:Y:S01]  /*b140*/  UIADD3 UR8, UR38, 0x30400, URZ ;  /* 0x0003040026087890 */ /* 0x000fe2000fffe03f */
[----:B------:R-:W-:Y:S01]  /*b150*/  UMOV UR6, 0x0 ;  /* 0x0000000000067882 */ /* 0x000fe20000000000 */
[----:B------:R-:W-:Y:S01]  /*b160*/  UMOV UR7, 0x14f00000 ;  /* 0x14f0000000077882 */ /* 0x000fe20000000000 */
[----:B------:R-:W-:-:S09]  /*b170*/  UMOV UR10, 0x80 ;  /* 0x00000080000a7882 */ /* 0x000fd20000000000 */
.L_x_65:
        /* <DEDUP_REMOVED lines=9> */
[----:B------:R-:W0:Y:S01]  /*b210*/  SYNCS.PHASECHK.TRANS64.TRYWAIT P0, [UR38+0x34860], R2 ;  /* 0x03486002ff0075a7 */ /* 0x000e220008000166 */
[----:B------:R-:W-:Y:S04]  /*b220*/  BSSY B2, `(.L_x_66) ;  /* 0x0000002000027945 */ /* 0x000fe80003800000 */
[----:B0-----:R-:W-:Y:S05]  /*b230*/  @!P0 BRA `(.L_x_67) ;  /* 0x0000002800908947 */ /* 0x001fea0003800000 */
.L_x_147:
[----:B------:R-:W-:Y:S05]  /*b240*/  BSYNC B2 ;  /* 0x0000000000027941 */ /* 0x000fea0003800000 */
.L_x_66:
[----:B------:R-:W-:Y:S01]  /*b250*/  BSSY B2, `(.L_x_68) ;  /* 0x0000009000027945 */ /* 0x000fe20003800000 */
[----:B0-----:R-:W-:Y:S02]  /*b260*/  IMAD.MOV.U32 R2, RZ, RZ, 0x0 ;  /* 0x00000000ff027424 */ /* 0x001fe400078e00ff */
[----:B------:R-:W-:Y:S01]  /*b270*/  IMAD.MOV.U32 R3, RZ, RZ, 0x14f00000 ;  /* 0x14f00000ff037424 */ /* 0x000fe200078e00ff */
[----:B------:R-:W-:Y:S06]  /*b280*/  @P2 BRA `(.L_x_69) ;  /* 0x0000000000142947 */ /* 0x000fec0003800000 */
[----:B------:R-:W-:Y:S02]  /*b290*/  ISETP.NE.AND P0, PT, R10, RZ, PT ;  /* 0x000000ff0a00720c */ /* 0x000fe40003f05270 */
[----:B------:R-:W-:-:S04]  /*b2a0*/  MOV R13, 0x8000 ;  /* 0x00008000000d7802 */ /* 0x000fc80000000f00 */
[----:B------:R0:W-:Y:S07]  /*b2b0*/  SYNCS.ARRIVE.TRANS64 RZ, [UR38+0x34850], R13 ;  /* 0x0348500dffff79a7 */ /* 0x0001ee0008000026 */
[----:B------:R-:W-:Y:S05]  /*b2c0*/  @!P0 BRA `(.L_x_69) ;  /* 0x0000000000048947 */ /* 0x000fea0003800000 */
[----:B------:R-:W-:Y:S01]  /*b2d0*/  BPT.TRAP 0x1 ;  /* 0x000000040000795c */ /* 0x000fe20000300000 */
.L_x_69:
[----:B------:R-:W-:Y:S05]  /*b2e0*/  BSYNC B2 ;  /* 0x0000000000027941 */ /* 0x000fea0003800000 */
.L_x_68:
[----:B------:R-:W-:Y:S01]  /*b2f0*/  R2UR UR6, R2 ;  /* 0x00000000020672ca */ /* 0x000fe200000e0000 */
[----:B------:R-:W-:Y:S01]  /*b300*/  ULDC.64 UR4, c[0x0][0x198] ;  /* 0x0000660000047ab9 */ /* 0x000fe20000000a00 */
[----:B------:R-:W-:Y:S01]  /*b310*/  R2UR UR7, R3 ;  /* 0x00000000030772ca */ /* 0x000fe200000e0000 */
[----:B------:R-:W-:Y:S01]  /*b320*/  UIADD3 UR4, UP0, UR4, 0x470, URZ ;  /* 0x0000047004047890 */ /* 0x000fe2000ff1e03f */
[----:B------:R-:W-:Y:S01]  /*b330*/  R2UR UR10, R5 ;  /* 0x00000000050a72ca */ /* 0x000fe200000e0000 */
[----:B------:R-:W-:Y:S01]  /*b340*/  IMAD.SHL.U32 R5, R17, 0x80, RZ ;  /* 0x0000008011057824 */ /* 0x000fe200078e00ff */
[----:B------:R-:W-:Y:S01]  /*b350*/  PLOP3.LUT P0, PT, PT, PT, PT, 0x80, 0x0 ;  /* 0x000000000000781c */ /* 0x000fe20003f0f070 */
[----:B------:R-:W-:Y:S02]  /*b360*/  UIADD3 UR8, UR38, 0x400, URZ ;  /* 0x0000040026087890 */ /* 0x000fe4000fffe03f */
[----:B------:R-:W-:Y:S02]  /*b370*/  UIADD3 UR9, UR38, 0x34850, URZ ;  /* 0x0003485026097890 */ /* 0x000fe4000fffe03f */
[----:B------:R-:W-:-:S12]  /*b380*/  UIADD3.X UR5, URZ, UR5, URZ, UP0, !UPT ;  /* 0x000000053f057290 */ /* 0x000fd800087fe43f */
.L_x_70:
[----:B------:R-:W-:-:S13]  /*b390*/  @P0 ELECT P2, URZ, PT ;  /* 0x00000000003f082f */ /* 0x000fda0003840000 */
[----:B------:R-:W-:Y:S01]  /*b3a0*/  @P2 R2UR UR13, R16 ;  /* 0x00000000100d22ca */ /* 0x000fe200000e0000 */
[----:B------:R-:W-:Y:S01]  /*b3b0*/  UMOV UR12, UR36 ;  /* 0x00000024000c7c82 */ /* 0x000fe20008000000 */
[----:B------:R-:W-:Y:S02]  /*b3c0*/  @P2 R2UR UR11, R5 ;  /* 0x00000000050b22ca */ /* 0x000fe400000e0000 */
[----:B------:R-:W-:Y:S02]  /*b3d0*/  @P2 PLOP3.LUT P0, PT, P2, PT, PT, 0x8, 0x0 ;  /* 0x000000000000281c */ /* 0x000fe4000170e170 */
[----:B------:R-:W-:-:S09]  /*b3e0*/  PLOP3.LUT P2, PT, PT, PT, PT, 0x8, 0x0 ;  /* 0x000000000000781c */ /* 0x000fd20003f4e170 */
[----:B------:R1:W-:Y:S02]  /*b3f0*/  UTMALDG.4D [UR8], [UR4], desc[UR6] ;  /* 0x00000608040075b4 */ /* 0x0003e40008019000 */
[----:B-1----:R-:W-:Y:S05]  /*b400*/  @P0 BRA.U.ANY `(.L_x_70) ;  /* 0xfffffffd00e00947 */ /* 0x002fea000393ffff */
[----:B------:R-:W-:Y:S01]  /*b410*/  R2UR UR6, R2 ;  /* 0x00000000020672ca */ /* 0x000fe200000e0000 */
[----:B------:R-:W-:Y:S01]  /*b420*/  UIADD3 UR8, UR38, 0x4400, URZ ;  /* 0x0000440026087890 */ /* 0x000fe2000fffe03f */
[----:B------:R-:W-:Y:S02]  /*b430*/  R2UR UR7, R3 ;  /* 0x00000000030772ca */ /* 0x000fe400000e0000 */
[----:B------:R-:W-:Y:S02]  /*b440*/  R2UR UR10, R11 ;  /* 0x000000000b0a72ca */ /* 0x000fe400000e0000 */
[----:B------:R-:W-:-:S13]  /*b450*/  PLOP3.LUT P0, PT, PT, PT, PT, 0x80, 0x0 ;  /* 0x000000000000781c */ /* 0x000fda0003f0f070 */
.L_x_71:
        /* <DEDUP_REMOVED lines=8> */
[----:B------:R-:W-:Y:S01]  /*b4e0*/  IMAD.MOV.U32 R17, RZ, RZ, R9 ;  /* 0x000000ffff117224 */ /* 0x000fe200078e0009 */
[----:B------:R-:W-:-:S07]  /*b4f0*/  MOV R16, R4 ;  /* 0x0000000400107202 */ /* 0x000fce0000000f00 */
.L_x_57:
[----:B------:R-:W-:Y:S05]  /*b500*/  BSYNC B1 ;  /* 0x0000000000017941 */ /* 0x000fea0003800000 */
.L_x_56:
[----:B------:R-:W2:Y:S01]  /*b510*/  LDL R2, [R1] ;  /* 0x0000000001027983 */ /* 0x000ea20000100800 */
[----:B------:R-:W-:Y:S01]  /*b520*/  BSSY B1, `(.L_x_72) ;  /* 0x0000088000017945 */ /* 0x000fe20003800000 */
[----:B------:R-:W-:Y:S02]  /*b530*/  LOP3.LUT R9, R7, 0x1, RZ, 0x3c, !PT ;  /* 0x0000000107097812 */ /* 0x000fe400078e3cff */
[----:B--2---:R-:W-:-:S13]  /*b540*/  ISETP.NE.AND P0, PT, R2, RZ, PT ;  /* 0x000000ff0200720c */ /* 0x004fda0003f05270 */
[----:B------:R-:W-:Y:S05]  /*b550*/  @!P0 BRA `(.L_x_73) ;  /* 0x0000000800108947 */ /* 0x000fea0003800000 */
[----:B------:R-:W2:Y:S01]  /*b560*/  LDL R2, [R1+0x4] ;  /* 0x0000040001027983 */ /* 0x000ea20000100800 */
[----:B------:R-:W-:Y:S01]  /*b570*/  VIADD R11, R0, 0xffffffff ;  /* 0xffffffff000b7836 */ /* 0x000fe20000000000 */
[----:B--2---:R-:W-:-:S13]  /*b580*/  ISETP.NE.AND P0, PT, R2, RZ, PT ;  /* 0x000000ff0200720c */ /* 0x004fda0003f05270 */
[----:B------:R-:W-:Y:S05]  /*b590*/  @!P0 BRA `(.L_x_74) ;  /* 0x0000000000488947 */ /* 0x000fea0003800000 */
[----:B------:R-:W1:Y:S01]  /*b5a0*/  LDC R4, c[0x0][0x43c] ;  /* 0x00010f00ff047b82 */ /* 0x000e620000000800 */
[----:B------:R-:W-:Y:S01]  /*b5b0*/  ULDC.64 UR4, c[0x0][0x428] ;  /* 0x00010a0000047ab9 */ /* 0x000fe20000000a00 */
[----:B-1----:R-:W-:-:S13]  /*b5c0*/  ISETP.NE.AND P0, PT, R4, 0x1, PT ;  /* 0x000000010400780c */ /* 0x002fda0003f05270 */
[----:B------:R-:W1:Y:S02]  /*b5d0*/  @P0 LDC.64 R2, c[0x0][0x440] ;  /* 0x00011000ff020b82 */ /* 0x000e640000000a00 */
[----:B-1----:R-:W-:-:S04]  /*b5e0*/  @P0 IMAD.HI.U32 R5, R11, R2, RZ ;  /* 0x000000020b050227 */ /* 0x002fc800078e00ff */
[----:B------:R-:W-:Y:S01]  /*b5f0*/  IMAD.MOV.U32 R2, RZ, RZ, R11 ;  /* 0x000000ffff027224 */ /* 0x000fe200078e000b */
[----:B------:R-:W-:-:S04]  /*b600*/  @P0 SHF.R.U32.HI R2, RZ, R3, R5 ;  /* 0x00000003ff020219 */ /* 0x000fc80000011605 */
[----:B------:R-:W-:-:S05]  /*b610*/  IADD3 R3, -R2, RZ, RZ ;  /* 0x000000ff02037210 */ /* 0x000fca0007ffe1ff */
[----:B------:R-:W-:Y:S01]  /*b620*/  IMAD R11, R4, R3, R11 ;  /* 0x00000003040b7224 */ /* 0x000fe200078e020b */
[----:B------:R-:W-:Y:S01]  /*b630*/  SHF.R.S32.HI R3, RZ, 0x1f, R2 ;  /* 0x0000001fff037819 */ /* 0x000fe20000011402 */
[----:B------:R-:W-:-:S04]  /*b640*/  IMAD R4, R19, UR4, RZ ;  /* 0x0000000413047c24 */ /* 0x000fc8000f8e02ff */
[C---:B------:R-:W-:Y:S02]  /*b650*/  IMAD R4, R18.reuse, UR5, R4 ;  /* 0x0000000512047c24 */ /* 0x040fe4000f8e0204 */
[----:B------:R-:W-:Y:S01]  /*b660*/  IMAD.WIDE.U32 R2, R18, UR4, R2 ;  /* 0x0000000412027c25 */ /* 0x000fe2000f8e0002 */
[----:B------:R-:W-:-:S03]  /*b670*/  ULDC.64 UR4, c[0x0][0x418] ;  /* 0x0001060000047ab9 */ /* 0x000fc60000000a00 */
[----:B------:R-:W-:Y:S01]  /*b680*/  IMAD.IADD R3, R4, 0x1, R3 ;  /* 0x0000000104037824 */ /* 0x000fe200078e0203 */
[----:B------:R-:W-:-:S04]  /*b690*/  LEA R4, P0, R2, UR4, 0x2 ;  /* 0x0000000402047c11 */ /* 0x000fc8000f8010ff */
[----:B------:R-:W-:-:S05]  /*b6a0*/  LEA.HI.X R5, R2, UR5, R3, 0x2, P0 ;  /* 0x0000000502057c11 */ /* 0x000fca00080f1403 */
[----:B------:R1:W5:Y:S04]  /*b6b0*/  LDG.E R4, desc[UR42][R4.64] ;  /* 0x0000002a04047981 */ /* 0x000368000c1e1900 */
.L_x_74:
[----:B------:R-:W2:Y:S01]  /*b6c0*/  S2R R2, SR_TID.X ;  /* 0x0000000000027919 */ /* 0x000ea20000002100 */
[----:B------:R-:W-:Y:S01]  /*b6d0*/  BSSY B2, `(.L_x_75) ;  /* 0x0000006000027945 */ /* 0x000fe20003800000 */
[----:B--2---:R-:W-:Y:S02]  /*b6e0*/  LOP3.LUT R3, R2, 0x7f, RZ, 0xc0, !PT ;  /* 0x0000007f02037812 */ /* 0x004fe400078ec0ff */
[----:B------:R-:W-:Y:S02]  /*b6f0*/  SHF.L.U32 R2, R9, 0x1f, RZ ;  /* 0x0000001f09027819 */ /* 0x000fe400000006ff */
[----:B------:R-:W-:Y:S02]  /*b700*/  ISETP.NE.AND P2, PT, R3, RZ, PT ;  /* 0x000000ff0300720c */ /* 0x000fe40003f45270 */
[----:B------:R-:W2:Y:S02]  /*b710*/  SYNCS.PHASECHK.TRANS64.TRYWAIT P0, [UR38+0x34840], R2 ;  /* 0x03484002ff0075a7 */ /* 0x000ea40008000166 */
[----:B--2---:R-:W-:Y:S09]  /*b720*/  @!P0 BRA `(.L_x_76) ;  /* 0x00000024006c8947 */ /* 0x004ff20003800000 */
.L_x_148:
[----:B------:R-:W-:Y:S05]  /*b730*/  BSYNC B2 ;  /* 0x0000000000027941 */ /* 0x000fea0003800000 */
.L_x_75:
[----:B------:R-:W-:Y:S04]  /*b740*/  BSSY B2, `(.L_x_77) ;  /* 0x0000007000027945 */ /* 0x000fe80003800000 */
[----:B------:R-:W-:Y:S05]  /*b750*/  @P2 BRA `(.L_x_78) ;  /* 0x0000000000142947 */ /* 0x000fea0003800000 */
[----:B------:R-:W-:Y:S01]  /*b760*/  ISETP.NE.AND P0, PT, R10, RZ, PT ;  /* 0x000000ff0a00720c */ /* 0x000fe20003f05270 */
[----:B--2---:R-:W-:-:S04]  /*b770*/  IMAD.MOV.U32 R2, RZ, RZ, 0xc000 ;  /* 0x0000c000ff027424 */ /* 0x004fc800078e00ff */
[----:B------:R3:W-:Y:S08]  /*b780*/  SYNCS.ARRIVE.TRANS64 RZ, [UR38+0x34830], R2 ;  /* 0x03483002ffff79a7 */ /* 0x0007f00008000026 */
[----:B---3--:R-:W-:Y:S05]  /*b790*/  @!P0 BRA `(.L_x_78) ;  /* 0x0000000000048947 */ /* 0x008fea0003800000 */
[----:B------:R-:W-:Y:S01]  /*b7a0*/  BPT.TRAP 0x1 ;  /* 0x000000040000795c */ /* 0x000fe20000300000 */
.L_x_78:
[----:B------:R-:W-:Y:S05]  /*b7b0*/  BSYNC B2 ;  /* 0x0000000000027941 */ /* 0x000fea0003800000 */
.L_x_77:
[----:B-1----:R-:W-:Y:S01]  /*b7c0*/  MOV R5, RZ ;  /* 0x000000ff00057202 */ /* 0x002fe20000000f00 */
[----:B------:R-:W-:Y:S01]  /*b7d0*/  ULDC.64 UR4, c[0x0][0x198] ;  /* 0x0000660000047ab9 */ /* 0x000fe20000000a00 */
[----:B------:R-:W-:Y:S01]  /*b7e0*/  PLOP3.LUT P0, PT, PT, PT, PT, 0x80, 0x0 ;  /* 0x000000000000781c */ /* 0x000fe20003f0f070 */
[----:B------:R-:W-:Y:S01]  /*b7f0*/  UIADD3 UR4, UP0, UR4, 0x370, URZ ;  /* 0x0000037004047890 */ /* 0x000fe2000ff1e03f */
[----:B------:R-:W-:Y:S01]  /*b800*/  R2UR UR10, R5 ;  /* 0x00000000050a72ca */ /* 0x000fe200000e0000 */
[----:B--2---:R-:W-:Y:S01]  /*b810*/  IMAD.SHL.U32 R2, R11, 0x80, RZ ;  /* 0x000000800b027824 */ /* 0x004fe200078e00ff */
[----:B------:R-:W-:Y:S02]  /*b820*/  UIADD3 UR8, UR38, 0x1c400, URZ ;  /* 0x0001c40026087890 */ /* 0x000fe4000fffe03f */
[----:B------:R-:W-:Y:S02]  /*b830*/  UIADD3 UR9, UR38, 0x34830, URZ ;  /* 0x0003483026097890 */ /* 0x000fe4000fffe03f */
[----:B------:R-:W-:Y:S01]  /*b840*/  UIADD3.X UR5, URZ, UR5, URZ, UP0, !UPT ;  /* 0x000000053f057290 */ /* 0x000fe200087fe43f */
[----:B------:R-:W-:Y:S01]  /*b850*/  UMOV UR6, 0x0 ;  /* 0x0000000000067882 */ /* 0x000fe20000000000 */
[----:B------:R-:W-:-:S10]  /*b860*/  UMOV UR7, 0x14f00000 ;  /* 0x14f0000000077882 */ /* 0x000fd40000000000 */
.L_x_79:
[----:B------:R-:W-:-:S13]  /*b870*/  @P0 ELECT P3, URZ, PT ;  /* 0x00000000003f082f */ /* 0x000fda0003860000 */
[----:B-----5:R-:W-:Y:S01]  /*b880*/  @P3 R2UR UR13, R4 ;  /* 0x00000000040d32ca */ /* 0x020fe200000e0000 */
[----:B------:R-:W-:Y:S01]  /*b890*/  UMOV UR12, UR36 ;  /* 0x00000024000c7c82 */ /* 0x000fe20008000000 */
[----:B------:R-:W-:Y:S02]  /*b8a0*/  @P3 R2UR UR11, R2 ;  /* 0x00000000020b32ca */ /* 0x000fe400000e0000 */
[----:B------:R-:W-:Y:S02]  /*b8b0*/  @P3 PLOP3.LUT P0, PT, P3, PT, PT, 0x8, 0x0 ;  /* 0x000000000000381c */ /* 0x000fe40001f0e170 */
[----:B------:R-:W-:-:S09]  /*b8c0*/  PLOP3.LUT P3, PT, PT, PT, PT, 0x8, 0x0 ;  /* 0x000000000000781c */ /* 0x000fd20003f6e170 */
[----:B------:R1:W-:Y:S02]  /*b8d0*/  UTMALDG.4D [UR8], [UR4], desc[UR6] ;  /* 0x00000608040075b4 */ /* 0x0003e40008019000 */
[----:B-1----:R-:W-:Y:S05]  /*b8e0*/  @P0 BRA.U.ANY `(.L_x_79) ;  /* 0xfffffffd00e00947 */ /* 0x002fea000393ffff */
[----:B0-----:R-:W-:Y:S01]  /*b8f0*/  IMAD.MOV.U32 R13, RZ, RZ, 0x40 ;  /* 0x00000040ff0d7424 */ /* 0x001fe200078e00ff */
[----:B------:R-:W-:Y:S01]  /*b900*/  PLOP3.LUT P0, PT, PT, PT, PT, 0x80, 0x0 ;  /* 0x000000000000781c */ /* 0x000fe20003f0f070 */
[----:B------:R-:W-:Y:S01]  /*b910*/  UIADD3 UR8, UR38, 0x20400, URZ ;  /* 0x0002040026087890 */ /* 0x000fe2000fffe03f */
[----:B------:R-:W-:Y:S02]  /*b920*/  UMOV UR6, 0x0 ;  /* 0x0000000000067882 */ /* 0x000fe40000000000 */
[----:B------:R-:W-:Y:S01]  /*b930*/  R2UR UR10, R13 ;  /* 0x000000000d0a72ca */ /* 0x000fe200000e0000 */
[----:B------:R-:W-:-:S14]  /*b940*/  UMOV UR7, 0x14f00000 ;  /* 0x14f0000000077882 */ /* 0x000fdc0000000000 */
.L_x_80:
[----:B------:R-:W-:-:S13]  /*b950*/  @P0 ELECT P3, URZ, PT ;  /* 0x00000000003f082f */ /* 0x000fda0003860000 */
[----:B------:R-:W-:Y:S01]  /*b960*/  @P3 R2UR UR13, R4 ;  /* 0x00000000040d32ca */ /* 0x000fe200000e0000 */
[----:B------:R-:W-:Y:S01]  /*b970*/  UMOV UR12, UR36 ;  /* 0x00000024000c7c82 */ /* 0x000fe20008000000 */
[----:B------:R-:W-:Y:S02]  /*b980*/  @P3 R2UR UR11, R2 ;  /* 0x00000000020b32ca */ /* 0x000fe400000e0000 */
        /* <DEDUP_REMOVED lines=9> */
.L_x_81:
        /* <DEDUP_REMOVED lines=8> */
[----:B------:R-:W-:Y:S01]  /*baa0*/  SHF.L.U32 R2, R7, 0x1f, RZ ;  /* 0x0000001f07027819 */ /* 0x000fe200000006ff */
[----:B------:R-:W-:Y:S03]  /*bab0*/  BSSY B2, `(.L_x_82) ;  /* 0x0000003000027945 */ /* 0x000fe60003800000 */
[----:B------:R-:W0:Y:S02]  /*bac0*/  SYNCS.PHASECHK.TRANS64.TRYWAIT P0, [UR38+0x34868], R2 ;  /* 0x03486802ff0075a7 */ /* 0x000e240008000166 */
[----:B0-----:R-:W-:Y:S05]  /*bad0*/  @!P0 BRA `(.L_x_83) ;  /* 0x0000002000988947 */ /* 0x001fea0003800000 */
.L_x_149:
[----:B------:R-:W-:Y:S05]  /*bae0*/  BSYNC B2 ;  /* 0x0000000000027941 */ /* 0x000fea0003800000 */
.L_x_82:
[----:B------:R-:W-:Y:S01]  /*baf0*/  BSSY B2, `(.L_x_84) ;  /* 0x0000009000027945 */ /* 0x000fe20003800000 */
[----:B0-----:R-:W-:Y:S01]  /*bb00*/  MOV R2, 0x0 ;  /* 0x0000000000027802 */ /* 0x001fe20000000f00 */
[----:B------:R-:W-:Y:S02]  /*bb10*/  IMAD.MOV.U32 R3, RZ, RZ, 0x14f00000 ;  /* 0x14f00000ff037424 */ /* 0x000fe400078e00ff */
[----:B------:R-:W-:Y:S05]  /*bb20*/  @P2 BRA `(.L_x_85) ;  /* 0x0000000000142947 */ /* 0x000fea0003800000 */
[----:B------:R-:W-:Y:S01]  /*bb30*/  ISETP.NE.AND P0, PT, R10, RZ, PT ;  /* 0x000000ff0a00720c */ /* 0x000fe20003f05270 */
[----:B------:R-:W-:-:S04]  /*bb40*/  IMAD.MOV.U32 R7, RZ, RZ, 0x8000 ;  /* 0x00008000ff077424 */ /* 0x000fc800078e00ff */
[----:B------:R0:W-:Y:S08]  /*bb50*/  SYNCS.ARRIVE.TRANS64 RZ, [UR38+0x34858], R7 ;  /* 0x03485807ffff79a7 */ /* 0x0001f00008000026 */
[----:B0-----:R-:W-:Y:S05]  /*bb60*/  @!P0 BRA `(.L_x_85) ;  /* 0x0000000000048947 */ /* 0x001fea0003800000 */
[----:B------:R-:W-:Y:S01]  /*bb70*/  BPT.TRAP 0x1 ;  /* 0x000000040000795c */ /* 0x000fe20000300000 */
.L_x_85:
[----:B------:R-:W-:Y:S05]  /*bb80*/  BSYNC B2 ;  /* 0x0000000000027941 */ /* 0x000fea0003800000 */
.L_x_84:
[----:B------:R-:W-:Y:S01]  /*bb90*/  R2UR UR6, R2 ;  /* 0x00000000020672ca */ /* 0x000fe200000e0000 */
[----:B------:R-:W-:Y:S01]  /*bba0*/  ULDC.64 UR4, c[0x0][0x198] ;  /* 0x0000660000047ab9 */ /* 0x000fe20000000a00 */
[----:B------:R-:W-:Y:S01]  /*bbb0*/  R2UR UR7, R3 ;  /* 0x00000000030772ca */ /* 0x000fe200000e0000 */
[----:B------:R-:W-:Y:S01]  /*bbc0*/  UIADD3 UR4, UP0, UR4, 0x470, URZ ;  /* 0x0000047004047890 */ /* 0x000fe2000ff1e03f */
[----:B------:R-:W-:Y:S01]  /*bbd0*/  R2UR UR10, R5 ;  /* 0x00000000050a72ca */ /* 0x000fe200000e0000 */
[----:B------:R-:W-:Y:S01]  /*bbe0*/  UIADD3 UR8, UR38, 0x8400, URZ ;  /* 0x0000840026087890 */ /* 0x000fe2000fffe03f */
[----:B------:R-:W-:Y:S01]  /*bbf0*/  PLOP3.LUT P0, PT, PT, PT, PT, 0x80, 0x0 ;  /* 0x000000000000781c */ /* 0x000fe20003f0f070 */
[----:B------:R-:W-:Y:S01]  /*bc00*/  UIADD3 UR9, UR38, 0x34858, URZ ;  /* 0x0003485826097890 */ /* 0x000fe2000fffe03f */
[----:B------:R-:W-:Y:S01]  /*bc10*/  SHF.L.U32 R5, R17, 0x7, RZ ;  /* 0x0000000711057819 */ /* 0x000fe200000006ff */
[----:B------:R-:W-:-:S12]  /*bc20*/  UIADD3.X UR5, URZ, UR5, URZ, UP0, !UPT ;  /* 0x000000053f057290 */ /* 0x000fd800087fe43f */
.L_x_86:
        /* <DEDUP_REMOVED lines=8> */
[----:B------:R-:W-:Y:S01]  /*bcb0*/  R2UR UR6, R2 ;  /* 0x00000000020672ca */ /* 0x000fe200000e0000 */
[----:B------:R-:W-:Y:S01]  /*bcc0*/  UIADD3 UR8, UR38, 0xc400, URZ ;  /* 0x0000c40026087890 */ /* 0x000fe2000fffe03f */
[----:B------:R-:W-:Y:S02]  /*bcd0*/  R2UR UR7, R3 ;  /* 0x00000000030772ca */ /* 0x000fe400000e0000 */
[----:B------:R-:W-:Y:S02]  /*bce0*/  R2UR UR10, R13 ;  /* 0x000000000d0a72ca */ /* 0x000fe400000e0000 */
[----:B------:R-:W-:-:S13]  /*bcf0*/  PLOP3.LUT P0, PT, PT, PT, PT, 0x80, 0x0 ;  /* 0x000000000000781c */ /* 0x000fda0003f0f070 */
.L_x_87:
        /* <DEDUP_REMOVED lines=8> */
[----:B------:R-:W-:Y:S02]  /*bd80*/  IMAD.MOV.U32 R17, RZ, RZ, R11 ;  /* 0x000000ffff117224 */ /* 0x000fe400078e000b */
[----:B------:R-:W-:-:S07]  /*bd90*/  IMAD.MOV.U32 R16, RZ, RZ, R4 ;  /* 0x000000ffff107224 */ /* 0x000fce00078e0004 */
.L_x_73:
[----:B------:R-:W-:Y:S05]  /*bda0*/  BSYNC B1 ;  /* 0x0000000000017941 */ /* 0x000fea0003800000 */
.L_x_72:
[----:B------:R-:W-:Y:S01]  /*bdb0*/  IADD3 R0, R0, -0x2, RZ ;  /* 0xfffffffe00007810 */ /* 0x000fe20007ffe0ff */
[----:B------:R-:W-:Y:S01]  /*bdc0*/  IMAD.MOV.U32 R7, RZ, RZ, R9 ;  /* 0x000000ffff077224 */ /* 0x000fe200078e0009 */
[----:B------:R-:W-:Y:S06]  /*bdd0*/  @P1 BRA `(.L_x_88) ;  /* 0xffffffec00a01947 */ /* 0x000fec000383ffff */
[----:B------:R-:W-:Y:S05]  /*bde0*/  BSYNC B0 ;  /* 0x0000000000007941 */ /* 0x000fea0003800000 */
.L_x_55:
[----:B------:R-:W-:Y:S01]  /*bdf0*/  ISETP.NE.AND P0, PT, R12, RZ, PT ;  /* 0x000000ff0c00720c */ /* 0x000fe20003f05270 */
[----:B------:R-:W-:-:S12]  /*be00*/  BSSY B0, `(.L_x_54) ;  /* 0x0000089000007945 */ /* 0x000fd80003800000 */
[----:B------:R-:W-:Y:S05]  /*be10*/  @!P0 BRA `(.L_x_89) ;  /* 0x00000008001c8947 */ /* 0x000fea0003800000 */
[----:B------:R-:W2:Y:S01]  /*be20*/  LDL R2, [R1] ;  /* 0x0000000001027983 */ /* 0x000ea20000100800 */
[----:B------:R-:W-:Y:S01]  /*be30*/  IMAD.MOV.U32 R8, RZ, RZ, 0x1 ;  /* 0x00000001ff087424 */ /* 0x000fe200078e00ff */
[----:B--2---:R-:W-:-:S13]  /*be40*/  ISETP.NE.AND P1, PT, R2, RZ, PT ;  /* 0x000000ff0200720c */ /* 0x004fda0003f25270 */
[----:B------:R-:W-:Y:S05]  /*be50*/  @!P1 BRA `(.L_x_89) ;  /* 0x00000008000c9947 */ /* 0x000fea0003800000 */
[----:B------:R-:W2:Y:S02]  /*be60*/  LDL.LU R2, [R1+0x4] ;  /* 0x0000040001027983 */ /* 0x000ea40000300800 */
[----:B--2---:R-:W-:-:S13]  /*be70*/  ISETP.NE.AND P1, PT, R2, RZ, PT ;  /* 0x000000ff0200720c */ /* 0x004fda0003f25270 */
[----:B------:R-:W-:Y:S05]  /*be80*/  @!P1 BRA `(.L_x_90) ;  /* 0x00000000004c9947 */ /* 0x000fea0003800000 */
[----:B------:R-:W1:Y:S01]  /*be90*/  LDC R7, c[0x0][0x43c] ;  /* 0x00010f00ff077b82 */ /* 0x000e620000000800 */
[----:B------:R-:W-:Y:S01]  /*bea0*/  MOV R6, R0 ;  /* 0x0000000000067202 */ /* 0x000fe20000000f00 */
[----:B------:R-:W-:Y:S02]  /*beb0*/  ULDC.64 UR4, c[0x0][0x428] ;  /* 0x00010a0000047ab9 */ /* 0x000fe40000000a00 */
[----:B------:R-:W-:-:S04]  /*bec0*/  IMAD R19, R19, UR4, RZ ;  /* 0x0000000413137c24 */ /* 0x000fc8000f8e02ff */
[----:B------:R-:W-:Y:S01]  /*bed0*/  IMAD R19, R18, UR5, R19 ;  /* 0x0000000512137c24 */ /* 0x000fe2000f8e0213 */
[----:B-1----:R-:W-:-:S13]  /*bee0*/  ISETP.NE.AND P0, PT, R7, 0x1, PT ;  /* 0x000000010700780c */ /* 0x002fda0003f05270 */
[----:B------:R-:W1:Y:S02]  /*bef0*/  @P0 LDC.64 R2, c[0x0][0x440] ;  /* 0x00011000ff020b82 */ /* 0x000e640000000a00 */
[----:B-1----:R-:W-:-:S05]  /*bf00*/  @P0 IMAD.HI.U32 R2, R0, R2, RZ ;  /* 0x0000000200020227 */ /* 0x002fca00078e00ff */
[----:B------:R-:W-:-:S04]  /*bf10*/  @P0 SHF.R.U32.HI R6, RZ, R3, R2 ;  /* 0x00000003ff060219 */ /* 0x000fc80000011602 */
[--C-:B------:R-:W-:Y:S01]  /*bf20*/  SHF.R.S32.HI R3, RZ, 0x1f, R6.reuse ;  /* 0x0000001fff037819 */ /* 0x100fe20000011406 */
[----:B------:R-:W-:-:S04]  /*bf30*/  IMAD.MOV.U32 R2, RZ, RZ, R6 ;  /* 0x000000ffff027224 */ /* 0x000fc800078e0006 */
[----:B------:R-:W-:Y:S01]  /*bf40*/  IMAD.WIDE.U32 R2, R18, UR4, R2 ;  /* 0x0000000412027c25 */ /* 0x000fe2000f8e0002 */
[----:B------:R-:W-:-:S03]  /*bf50*/  ULDC.64 UR4, c[0x0][0x418] ;  /* 0x0001060000047ab9 */ /* 0x000fc60000000a00 */
[----:B------:R-:W-:Y:S01]  /*bf60*/  IMAD.IADD R3, R19, 0x1, R3 ;  /* 0x0000000113037824 */ /* 0x000fe200078e0203 */
[----:B------:R-:W-:-:S04]  /*bf70*/  LEA R4, P0, R2, UR4, 0x2 ;  /* 0x0000000402047c11 */ /* 0x000fc8000f8010ff */
[----:B------:R-:W-:-:S05]  /*bf80*/  LEA.HI.X R5, R2, UR5, R3, 0x2, P0 ;  /* 0x0000000502057c11 */ /* 0x000fca00080f1403 */
[----:B------:R1:W5:Y:S01]  /*bf90*/  LDG.E R4, desc[UR42][R4.64] ;  /* 0x0000002a04047981 */ /* 0x000362000c1e1900 */
[----:B------:R-:W-:-:S05]  /*bfa0*/  IADD3 R2, -R6, RZ, RZ ;  /* 0x000000ff06027210 */ /* 0x000fca0007ffe1ff */
[----:B------:R-:W-:-:S07]  /*bfb0*/  IMAD R0, R7, R2, R0 ;  /* 0x0000000207007224 */ /* 0x000fce00078e0200 */
.L_x_90:
[----:B------:R-:W2:Y:S01]  /*bfc0*/  S2R R2, SR_TID.X ;  /* 0x0000000000027919 */ /* 0x000ea20000002100 */
[----:B------:R-:W-:Y:S01]  /*bfd0*/  BSSY B1, `(.L_x_91) ;  /* 0x0000006000017945 */ /* 0x000fe20003800000 */
[----:B--2---:R-:W-:Y:S02]  /*bfe0*/  LOP3.LUT R3, R2, 0x7f, RZ, 0xc0, !PT ;  /* 0x0000007f02037812 */ /* 0x004fe400078ec0ff */
[----:B------:R-:W-:Y:S02]  /*bff0*/  SHF.L.U32 R2, R9, 0x1f, RZ ;  /* 0x0000001f09027819 */ /* 0x000fe400000006ff */
[----:B------:R-:W-:Y:S02]  /*c000*/  ISETP.NE.AND P1, PT, R3, RZ, PT ;  /* 0x000000ff0300720c */ /* 0x000fe40003f25270 */
[----:B------:R-:W2:Y:S02]  /*c010*/  SYNCS.PHASECHK.TRANS64.TRYWAIT P0, [UR38+0x34848], R2 ;  /* 0x03484802ff0075a7 */ /* 0x000ea40008000166 */
[----:B--2---:R-:W-:Y:S09]  /*c020*/  @!P0 BRA `(.L_x_92) ;  /* 0x0000001c005c8947 */ /* 0x004ff20003800000 */
.L_x_150:
[----:B------:R-:W-:Y:S05]  /*c030*/  BSYNC B1 ;  /* 0x0000000000017941 */ /* 0x000fea0003800000 */
.L_x_91:
[----:B------:R-:W-:Y:S04]  /*c040*/  BSSY B1, `(.L_x_93) ;  /* 0x0000007000017945 */ /* 0x000fe80003800000 */
[----:B------:R-:W-:Y:S05]  /*c050*/  @P1 BRA `(.L_x_94) ;  /* 0x0000000000141947 */ /* 0x000fea0003800000 */
[----:B------:R-:W-:Y:S01]  /*c060*/  ISETP.NE.AND P0, PT, R10, RZ, PT ;  /* 0x000000ff0a00720c */ /* 0x000fe20003f05270 */
[----:B--2---:R-:W-:-:S04]  /*c070*/  IMAD.MOV.U32 R3, RZ, RZ, 0xc000 ;  /* 0x0000c000ff037424 */ /* 0x004fc800078e00ff */
[----:B------:R3:W-:Y:S08]  /*c080*/  SYNCS.ARRIVE.TRANS64 RZ, [UR38+0x34838], R3 ;  /* 0x03483803ffff79a7 */ /* 0x0007f00008000026 */
[----:B---3--:R-:W-:Y:S05]  /*c090*/  @!P0 BRA `(.L_x_94) ;  /* 0x0000000000048947 */ /* 0x008fea0003800000 */
[----:B------:R-:W-:Y:S01]  /*c0a0*/  BPT.TRAP 0x1 ;  /* 0x000000040000795c */ /* 0x000fe20000300000 */
.L_x_94:
[----:B------:R-:W-:Y:S05]  /*c0b0*/  BSYNC B1 ;  /* 0x0000000000017941 */ /* 0x000fea0003800000 */
.L_x_93:
[----:B-1----:R-:W-:Y:S01]  /*c0c0*/  IMAD.MOV.U32 R5, RZ, RZ, RZ ;  /* 0x000000ffff057224 */ /* 0x002fe200078e00ff */
[----:B------:R-:W-:Y:S01]  /*c0d0*/  ULDC.64 UR4, c[0x0][0x198] ;  /* 0x0000660000047ab9 */ /* 0x000fe20000000a00 */
[----:B------:R-:W-:Y:S01]  /*c0e0*/  PLOP3.LUT P0, PT, PT, PT, PT, 0x80, 0x0 ;  /* 0x000000000000781c */ /* 0x000fe20003f0f070 */
[----:B------:R-:W-:Y:S01]  /*c0f0*/  UIADD3 UR4, UP0, UR4, 0x370, URZ ;  /* 0x0000037004047890 */ /* 0x000fe2000ff1e03f */
[----:B--2---:R-:W-:Y:S01]  /*c100*/  SHF.L.U32 R3, R0, 0x7, RZ ;  /* 0x0000000700037819 */ /* 0x004fe200000006ff */
[----:B------:R-:W-:Y:S01]  /*c110*/  UIADD3 UR8, UR38, 0x28400, URZ ;  /* 0x0002840026087890 */ /* 0x000fe2000fffe03f */
[----:B------:R-:W-:Y:S01]  /*c120*/  R2UR UR10, R5 ;  /* 0x00000000050a72ca */ /* 0x000fe200000e0000 */
[----:B------:R-:W-:Y:S02]  /*c130*/  UIADD3 UR9, UR38, 0x34838, URZ ;  /* 0x0003483826097890 */ /* 0x000fe4000fffe03f */
[----:B------:R-:W-:Y:S01]  /*c140*/  UIADD3.X UR5, URZ, UR5, URZ, UP0, !UPT ;  /* 0x000000053f057290 */ /* 0x000fe200087fe43f */
[----:B------:R-:W-:Y:S01]  /*c150*/  UMOV UR6, 0x0 ;  /* 0x0000000000067882 */ /* 0x000fe20000000000 */
[----:B------:R-:W-:-:S10]  /*c160*/  UMOV UR7, 0x14f00000 ;  /* 0x14f0000000077882 */ /* 0x000fd40000000000 */
.L_x_95:
        /* <DEDUP_REMOVED lines=8> */
[----:B------:R-:W-:Y:S01]  /*c1f0*/  IMAD.MOV.U32 R6, RZ, RZ, 0x40 ;  /* 0x00000040ff067424 */ /* 0x000fe200078e00ff */
[----:B------:R-:W-:Y:S01]  /*c200*/  PLOP3.LUT P0, PT, PT, PT, PT, 0x80, 0x0 ;  /* 0x000000000000781c */ /* 0x000fe20003f0f070 */
[----:B------:R-:W-:Y:S01]  /*c210*/  UIADD3 UR8, UR38, 0x2c400, URZ ;  /* 0x0002c40026087890 */ /* 0x000fe2000fffe03f */
[----:B------:R-:W-:Y:S02]  /*c220*/  UMOV UR6, 0x0 ;  /* 0x0000000000067882 */ /* 0x000fe40000000000 */
[----:B------:R-:W-:Y:S01]  /*c230*/  R2UR UR10, R6 ;  /* 0x00000000060a72ca */ /* 0x000fe200000e0000 */
[----:B------:R-:W-:-:S14]  /*c240*/  UMOV UR7, 0x14f00000 ;  /* 0x14f0000000077882 */ /* 0x000fdc0000000000 */
.L_x_96:
        /* <DEDUP_REMOVED lines=8> */
[----:B------:R-:W-:Y:S01]  /*c2d0*/  PLOP3.LUT P0, PT, PT, PT, PT, 0x80, 0x0 ;  /* 0x000000000000781c */ /* 0x000fe20003f0f070 */
[----:B------:R-:W-:Y:S01]  /*c2e0*/  UIADD3 UR8, UR38, 0x30400, URZ ;  /* 0x0003040026087890 */ /* 0x000fe2000fffe03f */
[----:B------:R-:W-:Y:S01]  /*c2f0*/  UMOV UR6, 0x0 ;  /* 0x0000000000067882 */ /* 0x000fe20000000000 */
[----:B------:R-:W-:Y:S01]  /*c300*/  UMOV UR7, 0x14f00000 ;  /* 0x14f0000000077882 */ /* 0x000fe20000000000 */
[----:B------:R-:W-:-:S09]  /*c310*/  UMOV UR10, 0x80 ;  /* 0x00000080000a7882 */ /* 0x000fd20000000000 */
.L_x_97:
        /* <DEDUP_REMOVED lines=8> */
[----:B------:R-:W1:Y:S01]  /*c3a0*/  SYNCS.PHASECHK.TRANS64.TRYWAIT P0, [UR38+0x34860], R2 ;  /* 0x03486002ff0075a7 */ /* 0x000e620008000166 */
[----:B------:R-:W-:Y:S04]  /*c3b0*/  BSSY B1, `(.L_x_98) ;  /* 0x0000002000017945 */ /* 0x000fe80003800000 */
[----:B-1----:R-:W-:Y:S05]  /*c3c0*/  @!P0 BRA `(.L_x_99) ;  /* 0x00000018008c8947 */ /* 0x002fea0003800000 */
.L_x_151:
[----:B------:R-:W-:Y:S05]  /*c3d0*/  BSYNC B1 ;  /* 0x0000000000017941 */ /* 0x000fea0003800000 */
.L_x_98:
[----:B------:R-:W-:Y:S01]  /*c3e0*/  BSSY B1, `(.L_x_100) ;  /* 0x0000009000017945 */ /* 0x000fe20003800000 */
[----:B-1----:R-:W-:Y:S01]  /*c3f0*/  IMAD.MOV.U32 R2, RZ, RZ, 0x0 ;  /* 0x00000000ff027424 */ /* 0x002fe200078e00ff */
[----:B------:R-:W-:Y:S02]  /*c400*/  MOV R3, 0x14f00000 ;  /* 0x14f0000000037802 */ /* 0x000fe40000000f00 */
[----:B------:R-:W-:Y:S05]  /*c410*/  @P1 BRA `(.L_x_101) ;  /* 0x0000000000141947 */ /* 0x000fea0003800000 */
[----:B------:R-:W-:Y:S01]  /*c420*/  ISETP.NE.AND P0, PT, R10, RZ, PT ;  /* 0x000000ff0a00720c */ /* 0x000fe20003f05270 */
[----:B------:R-:W-:-:S04]  /*c430*/  IMAD.MOV.U32 R7, RZ, RZ, 0x8000 ;  /* 0x00008000ff077424 */ /* 0x000fc800078e00ff */
[----:B------:R1:W-:Y:S08]  /*c440*/  SYNCS.ARRIVE.TRANS64 RZ, [UR38+0x34850], R7 ;  /* 0x03485007ffff79a7 */ /* 0x0003f00008000026 */
[----:B-1----:R-:W-:Y:S05]  /*c450*/  @!P0 BRA `(.L_x_101) ;  /* 0x0000000000048947 */ /* 0x002fea0003800000 */
[----:B------:R-:W-:Y:S01]  /*c460*/  BPT.TRAP 0x1 ;  /* 0x000000040000795c */ /* 0x000fe20000300000 */
.L_x_101:
[----:B------:R-:W-:Y:S05]  /*c470*/  BSYNC B1 ;  /* 0x0000000000017941 */ /* 0x000fea0003800000 */
.L_x_100:
        /* <DEDUP_REMOVED lines=10> */
.L_x_102:
        /* <DEDUP_REMOVED lines=13> */
.L_x_103:
        /* <DEDUP_REMOVED lines=8> */
[----:B------:R-:W-:Y:S01]  /*c670*/  MOV R17, R0 ;  /* 0x0000000000117202 */ /* 0x000fe20000000f00 */
[----:B------:R-:W-:-:S07]  /*c680*/  IMAD.MOV.U32 R16, RZ, RZ, R4 ;  /* 0x000000ffff107224 */ /* 0x000fce00078e0004 */
.L_x_89:
[----:B------:R-:W-:Y:S05]  /*c690*/  BSYNC B0 ;  /* 0x0000000000007941 */ /* 0x000fea0003800000 */
.L_x_54:
[----:B------:R-:W2:Y:S01]  /*c6a0*/  LDL.LU R0, [R1] ;  /* 0x0000000001007983 */ /* 0x000ea20000300800 */
[----:B------:R-:W-:Y:S01]  /*c6b0*/  BSSY B0, `(.L_x_104) ;  /* 0x0000037000007945 */ /* 0x000fe20003800000 */
[----:B--2---:R-:W-:-:S13]  /*c6c0*/  ISETP.NE.AND P0, PT, R0, RZ, PT ;  /* 0x000000ff0000720c */ /* 0x004fda0003f05270 */
[----:B------:R-:W-:Y:S05]  /*c6d0*/  @!P0 BRA `(.L_x_105) ;  /* 0x0000000000d08947 */ /* 0x000fea0003800000 */
[----:B------:R-:W2:Y:S01]  /*c6e0*/  S2R R0, SR_TID.X ;  /* 0x0000000000007919 */ /* 0x000ea20000002100 */
[----:B-1----:R-:W-:Y:S01]  /*c6f0*/  LEA R3, R8, UR38, 0x3 ;  /* 0x0000002608037c11 */ /* 0x002fe2000f8e18ff */
[----:B------:R-:W-:Y:S01]  /*c700*/  BSSY B1, `(.L_x_106) ;  /* 0x0000006000017945 */ /* 0x000fe20003800000 */
[----:B--2---:R-:W-:Y:S02]  /*c710*/  LOP3.LUT R2, R0, 0x7f, RZ, 0xc0, !PT ;  /* 0x0000007f00027812 */ /* 0x004fe400078ec0ff */
[----:B------:R-:W-:Y:S02]  /*c720*/  SHF.L.U32 R0, R9, 0x1f, RZ ;  /* 0x0000001f09007819 */ /* 0x000fe400000006ff */
[----:B------:R-:W-:Y:S02]  /*c730*/  ISETP.NE.AND P1, PT, R2, RZ, PT ;  /* 0x000000ff0200720c */ /* 0x000fe40003f25270 */
[----:B------:R-:W1:Y:S02]  /*c740*/  SYNCS.PHASECHK.TRANS64.TRYWAIT P0, [R3+URZ+0x34860], R0 ;  /* 0x03486000030075a7 */ /* 0x000e64000800017f */
[----:B-1----:R-:W-:Y:S09]  /*c750*/  @!P0 BRA `(.L_x_107) ;  /* 0x0000001400c08947 */ /* 0x002ff20003800000 */
.L_x_152:
[----:B------:R-:W-:Y:S05]  /*c760*/  BSYNC B1 ;  /* 0x0000000000017941 */ /* 0x000fea0003800000 */
.L_x_106:
[----:B------:R-:W-:Y:S04]  /*c770*/  BSSY B1, `(.L_x_108) ;  /* 0x0000008000017945 */ /* 0x000fe80003800000 */
[----:B------:R-:W-:Y:S05]  /*c780*/  @P1 BRA `(.L_x_109) ;  /* 0x0000000000181947 */ /* 0x000fea0003800000 */
[----:B------:R-:W2:Y:S01]  /*c790*/  S2R R2, SR_TID.X ;  /* 0x0000000000027919 */ /* 0x000ea20000002100 */
[----:B-1----:R-:W-:-:S04]  /*c7a0*/  IMAD.MOV.U32 R0, RZ, RZ, 0x8000 ;  /* 0x00008000ff007424 */ /* 0x002fc800078e00ff */
[----:B------:R3:W-:Y:S01]  /*c7b0*/  SYNCS.ARRIVE.TRANS64 RZ, [R3+URZ+0x34850], R0 ;  /* 0x0348500003ff79a7 */ /* 0x0007e2000800003f */
[----:B--2---:R-:W-:-:S13]  /*c7c0*/  LOP3.LUT P0, RZ, R2, 0x1f, RZ, 0xc0, !PT ;  /* 0x0000001f02ff7812 */ /* 0x004fda000780c0ff */
[----:B---3--:R-:W-:Y:S05]  /*c7d0*/  @!P0 BRA `(.L_x_109) ;  /* 0x0000000000048947 */ /* 0x008fea0003800000 */
[----:B------:R-:W-:Y:S01]  /*c7e0*/  BPT.TRAP 0x1 ;  /* 0x000000040000795c */ /* 0x000fe20000300000 */
.L_x_109:
[----:B------:R-:W-:Y:S05]  /*c7f0*/  BSYNC B1 ;  /* 0x0000000000017941 */ /* 0x000fea0003800000 */
.L_x_108:
[----:B------:R-:W-:Y:S01]  /*c800*/  R2UR UR4, R8 ;  /* 0x00000000080472ca */ /* 0x000fe200000e0000 */
[----:B------:R-:W-:Y:S01]  /*c810*/  ULDC.64 UR6, c[0x0][0x198] ;  /* 0x0000660000067ab9 */ /* 0x000fe20000000a00 */
[----:B------:R-:W-:Y:S01]  /*c820*/  R2UR UR9, R3 ;  /* 0x00000000030972ca */ /* 0x000fe200000e0000 */
[----:B------:R-:W-:Y:S01]  /*c830*/  UIADD3 UR6, UP0, UR6, 0x470, URZ ;  /* 0x0000047006067890 */ /* 0x000fe2000ff1e03f */
[----:B------:R-:W-:Y:S01]  /*c840*/  PLOP3.LUT P0, PT, PT, PT, PT, 0x80, 0x0 ;  /* 0x000000000000781c */ /* 0x000fe20003f0f070 */
[----:B------:R-:W-:Y:S01]  /*c850*/  UMOV UR14, 0x0 ;  /* 0x00000000000e7882 */ /* 0x000fe20000000000 */
[----:B------:R-:W-:Y:S01]  /*c860*/  SHF.L.U32 R17, R17, 0x7, RZ ;  /* 0x0000000711117819 */ /* 0x000fe200000006ff */
[----:B------:R-:W-:Y:S01]  /*c870*/  UIADD3.X UR7, URZ, UR7, URZ, UP0, !UPT ;  /* 0x000000073f077290 */ /* 0x000fe200087fe43f */
[----:B------:R-:W-:Y:S01]  /*c880*/  UMOV UR15, 0x14f00000 ;  /* 0x14f00000000f7882 */ /* 0x000fe20000000000 */
[----:B------:R-:W-:-:S04]  /*c890*/  UMOV UR10, URZ ;  /* 0x0000003f000a7c82 */ /* 0x000fc80008000000 */
[----:B------:R-:W-:Y:S02]  /*c8a0*/  ULEA UR4, UR4, UR38, 0xf ;  /* 0x0000002604047291 */ /* 0x000fe4000f8e783f */
[----:B------:R-:W-:Y:S02]  /*c8b0*/  UIADD3 UR9, UR9, 0x34850, URZ ;  /* 0x0003485009097890 */ /* 0x000fe4000fffe03f */
[----:B------:R-:W-:-:S12]  /*c8c0*/  UIADD3 UR8, UR4, 0x400, URZ ;  /* 0x0000040004087890 */ /* 0x000fd8000fffe03f */
.L_x_110:
[----:B------:R-:W-:-:S13]  /*c8d0*/  @P0 ELECT P1, URZ, PT ;  /* 0x00000000003f082f */ /* 0x000fda0003820000 */
[----:B------:R-:W-:Y:S01]  /*c8e0*/  @P1 R2UR UR13, R16 ;  /* 0x00000000100d12ca */ /* 0x000fe200000e0000 */
[----:B------:R-:W-:Y:S01]  /*c8f0*/  UMOV UR12, UR36 ;  /* 0x00000024000c7c82 */ /* 0x000fe20008000000 */
[----:B------:R-:W-:Y:S02]  /*c900*/  @P1 R2UR UR11, R17 ;  /* 0x00000000110b12ca */ /* 0x000fe400000e0000 */
[----:B------:R-:W-:Y:S02]  /*c910*/  @P1 PLOP3.LUT P0, PT, P1, PT, PT, 0x8, 0x0 ;  /* 0x000000000000181c */ /* 0x000fe40000f0e170 */
[----:B------:R-:W-:-:S09]  /*c920*/  PLOP3.LUT P1, PT, PT, PT, PT, 0x8, 0x0 ;  /* 0x000000000000781c */ /* 0x000fd20003f2e170 */
[----:B------:R2:W-:Y:S02]  /*c930*/  UTMALDG.4D [UR8], [UR6], desc[UR14] ;  /* 0x00000e08060075b4 */ /* 0x0005e40008019000 */
[----:B--2---:R-:W-:Y:S05]  /*c940*/  @P0 BRA.U.ANY `(.L_x_110) ;  /* 0xfffffffd00e00947 */ /* 0x004fea000393ffff */
[----:B------:R-:W-:Y:S01]  /*c950*/  PLOP3.LUT P0, PT, PT, PT, PT, 0x80, 0x0 ;  /* 0x000000000000781c */ /* 0x000fe20003f0f070 */
[----:B------:R-:W-:Y:S01]  /*c960*/  UIADD3 UR8, UR4, 0x4400, URZ ;  /* 0x0000440004087890 */ /* 0x000fe2000fffe03f */
[----:B------:R-:W-:Y:S02]  /*c970*/  UMOV UR5, 0x14f00000 ;  /* 0x14f0000000057882 */ /* 0x000fe40000000000 */
[----:B------:R-:W-:Y:S01]  /*c980*/  UMOV UR4, 0x0 ;  /* 0x0000000000047882 */ /* 0x000fe20000000000 */
[----:B------:R-:W-:-:S08]  /*c990*/  UMOV UR10, 0x40 ;  /* 0x00000040000a7882 */ /* 0x000fd00000000000 */
.L_x_111:
        /* <DEDUP_REMOVED lines=8> */
.L_x_105:
[----:B------:R-:W-:Y:S05]  /*ca20*/  BSYNC B0 ;  /* 0x0000000000007941 */ /* 0x000fea0003800000 */
.L_x_104:
[----:B-1----:R-:W-:Y:S02]  /*ca30*/  VIADD R0, R8, 0x1 ;  /* 0x0000000108007836 */ /* 0x002fe40000000000 */
[----:B------:R-:W-:-:S03]  /*ca40*/  IMAD.MOV.U32 R3, RZ, RZ, RZ ;  /* 0x000000ffff037224 */ /* 0x000fc600078e00ff */
[----:B------:R-:W-:-:S04]  /*ca50*/  ISETP.NE.AND P0, PT, R0, 0x2, PT ;  /* 0x000000020000780c */ /* 0x000fc80003f05270 */
[----:B------:R-:W-:Y:S02]  /*ca60*/  SEL R2, RZ, 0x1, P0 ;  /* 0x00000001ff027807 */ /* 0x000fe40000000000 */
[----:B------:R-:W-:Y:S02]  /*ca70*/  SEL R0, R0, RZ, P0 ;  /* 0x000000ff00007207 */ /* 0x000fe40000000000 */
[----:B------:R-:W-:-:S07]  /*ca80*/  LOP3.LUT R9, R9, R2, RZ, 0x3c, !PT ;  /* 0x0000000209097212 */ /* 0x000fce00078e3cff */
.L_x_38:
[----:B------:R-:W1:Y:S01]  /*ca90*/  S2R R5, SR_CgaCtaId ;  /* 0x0000000000057919 */ /* 0x000e620000008800 */
[----:B------:R-:W-:Y:S02]  /*caa0*/  MOV R2, 0x400 ;  /* 0x0000040000027802 */ /* 0x000fe40000000f00 */
[----:B------:R-:W-:Y:S02]  /*cab0*/  SHF.L.U32 R3, R3, 0x1f, RZ ;  /* 0x0000001f03037819 */ /* 0x000fe400000006ff */
[----:B-1----:R-:W-:-:S04]  /*cac0*/  LEA R2, R5, R2, 0x18 ;  /* 0x0000000205027211 */ /* 0x002fc800078ec0ff */
[----:B------:R-:W1:Y:S02]  /*cad0*/  SYNCS.PHASECHK.TRANS64.TRYWAIT P0, [R2+URZ+0x34820], R3 ;  /* 0x03482003020075a7 */ /* 0x000e64000800017f */
[----:B-1----:R-:W-:Y:S05]  /*cae0*/  @!P0 BRA `(.L_x_112) ;  /* 0x0000001000f08947 */ /* 0x002fea0003800000 */
.L_x_153:
[----:B------:R-:W-:-:S03]  /*caf0*/  UMOV UR4, 0xffffffff ;  /* 0xffffffff00047882 */ /* 0x000fc60000000000 */
[----:B------:R-:W-:Y:S05]  /*cb00*/  BRA.DIV UR4, `(.L_x_113) ;  /* 0x0000001204fc7947 */ /* 0x000fea000b800000 */
[----:B-1----:R-:W1:Y:S02]  /*cb10*/  S2R R3, SR_TID.X ;  /* 0x0000000000037919 */ /* 0x002e640000002100 */
[----:B-1----:R-:W-:-:S04]  /*cb20*/  SHF.R.U32.HI R3, RZ, 0x5, R3 ;  /* 0x00000005ff037819 */ /* 0x002fc80000011603 */
[----:B------:R-:W-:-:S05]  /*cb30*/  LOP3.LUT R3, R3, 0x3, RZ, 0xc0, !PT ;  /* 0x0000000303037812 */ /* 0x000fca00078ec0ff */
[----:B------:R1:W2:Y:S02]  /*cb40*/  SHFL.IDX PT, R14, R3, RZ, 0x1f ;  /* 0x00001fff030e7589 */ /* 0x0002a400000e0000 */
.L_x_156:
[----:B--2---:R-:W-:-:S13]  /*cb50*/  ISETP.NE.AND P0, PT, R14, RZ, PT ;  /* 0x000000ff0e00720c */ /* 0x004fda0003f05270 */
[----:B------:R-:W-:Y:S05]  /*cb60*/  @P0 BRA `(.L_x_10) ;  /* 0x0000000000880947 */ /* 0x000fea0003800000 */
[----:B------:R-:W-:-:S03]  /*cb70*/  UMOV UR4, 0xffffffff ;  /* 0xffffffff00047882 */ /* 0x000fc60000000000 */
[----:B------:R-:W-:Y:S05]  /*cb80*/  BRA.DIV UR4, `(.L_x_114) ;  /* 0x0000001604107947 */ /* 0x000fea000b800000 */
[----:B------:R-:W-:-:S13]  /*cb90*/  ELECT P6, URZ, PT ;  /* 0x00000000003f782f */ /* 0x000fda00038c0000 */
.L_x_159:
[----:B------:R-:W-:Y:S05]  /*cba0*/  @!P6 BRA `(.L_x_10) ;  /* 0x000000000078e947 */ /* 0x000fea0003800000 */
[----:B-1----:R-:W2:Y:S02]  /*cbb0*/  LDL.LU R3, [R1+0x14] ;  /* 0x0000140001037983 */ /* 0x002ea40000300800 */
[----:B--2---:R-:W-:-:S04]  /*cbc0*/  LOP3.LUT R3, R3, 0x2, RZ, 0xfc, !PT ;  /* 0x0000000203037812 */ /* 0x004fc800078efcff */
[----:B------:R-:W-:-:S13]  /*cbd0*/  ISETP.NE.AND P2, PT, R3, 0x3, PT ;  /* 0x000000030300780c */ /* 0x000fda0003f45270 */
[----:B------:R-:W-:Y:S05]  /*cbe0*/  @!P2 BRA `(.L_x_115) ;  /* 0x000000000004a947 */ /* 0x000fea0003800000 */
[----:B------:R-:W-:Y:S01]  /*cbf0*/  BPT.TRAP 0x1 ;  /* 0x000000040000795c */ /* 0x000fe20000300000 */
.L_x_115:
[----:B0-----:R-:W-:Y:S01]  /*cc00*/  IADD3 R7, R2, 0x34840, RZ ;  /* 0x0003484002077810 */ /* 0x001fe20007ffe0ff */
[----:B------:R-:W-:Y:S01]  /*cc10*/  VIADD R3, R0, 0x1 ;  /* 0x0000000100037836 */ /* 0x000fe20000000000 */
[----:B------:R-:W-:-:S03]  /*cc20*/  SHF.L.U32 R5, R9, 0x1f, RZ ;  /* 0x0000001f09057819 */ /* 0x000fc600000006ff */
[----:B------:R-:W-:Y:S01]  /*cc30*/  IMAD R6, R0, 0x8, R7 ;  /* 0x0000000800067824 */ /* 0x000fe200078e0207 */
[----:B------:R-:W-:-:S03]  /*cc40*/  ISETP.NE.AND P1, PT, R3, 0x2, PT ;  /* 0x000000020300780c */ /* 0x000fc60003f25270 */
[----:B------:R-:W0:Y:S01]  /*cc50*/  SYNCS.PHASECHK.TRANS64.TRYWAIT P0, [R6+URZ], R5 ;  /* 0x00000005060075a7 */ /* 0x000e22000800017f */
[----:B------:R-:W-:Y:S02]  /*cc60*/  SEL R4, RZ, 0x1, P1 ;  /* 0x00000001ff047807 */ /* 0x000fe40000800000 */
[----:B------:R-:W-:Y:S02]  /*cc70*/  SEL R8, R3, RZ, P1 ;  /* 0x000000ff03087207 */ /* 0x000fe40000800000 */
[----:B------:R-:W-:Y:S02]  /*cc80*/  LOP3.LUT R4, R9, R4, RZ, 0x3c, !PT ;  /* 0x0000000409047212 */ /* 0x000fe400078e3cff */
[----:B------:R-:W-:Y:S02]  /*cc90*/  LEA R3, R8, R7, 0x3 ;  /* 0x0000000708037211 */ /* 0x000fe400078e18ff */
[----:B------:R-:W-:Y:S01]  /*cca0*/  SHF.L.U32 R4, R4, 0x1f, RZ ;  /* 0x0000001f04047819 */ /* 0x000fe200000006ff */
[----:B0-----:R-:W-:Y:S06]  /*ccb0*/  @!P0 BRA `(.L_x_116) ;  /* 0x0000001000e48947 */ /* 0x001fec0003800000 */
.L_x_160:
[----:B------:R-:W1:Y:S02]  /*ccc0*/  SYNCS.PHASECHK.TRANS64.TRYWAIT P0, [R3+URZ], R4 ;  /* 0x00000004030075a7 */ /* 0x000e64000800017f */
[----:B-1----:R-:W-:Y:S05]  /*ccd0*/  @!P0 BRA `(.L_x_117) ;  /* 0x0000001000f08947 */ /* 0x002fea0003800000 */
.L_x_161:
[----:B------:R-:W-:Y:S05]  /*cce0*/  @!P2 BRA `(.L_x_118) ;  /* 0x000000000004a947 */ /* 0x000fea0003800000 */
[----:B------:R-:W-:Y:S01]  /*ccf0*/  BPT.TRAP 0x1 ;  /* 0x000000040000795c */ /* 0x000fe20000300000 */
.L_x_118:
[----:B-1----:R-:W-:-:S04]  /*cd00*/  VIADD R3, R2, 0x34860 ;  /* 0x0003486002037836 */ /* 0x002fc80000000000 */
[----:B------:R-:W-:-:S04]  /*cd10*/  IMAD R0, R0, 0x8, R3 ;  /* 0x0000000800007824 */ /* 0x000fc800078e0203 */
[----:B------:R-:W1:Y:S02]  /*cd20*/  SYNCS.PHASECHK.TRANS64.TRYWAIT P0, [R0+URZ], R5 ;  /* 0x00000005000075a7 */ /* 0x000e64000800017f */
[----:B-1----:R-:W-:Y:S05]  /*cd30*/  @!P0 BRA `(.L_x_119) ;  /* 0x0000001000ec8947 */ /* 0x002fea0003800000 */
.L_x_162:
[----:B------:R-:W-:-:S07]  /*cd40*/  LEA R3, R8, R3, 0x3 ;  /* 0x0000000308037211 */ /* 0x000fce00078e18ff */
.L_x_120:
[----:B--2---:R2:W3:Y:S02]  /*cd50*/  SYNCS.PHASECHK.TRANS64.TRYWAIT P0, [R3+URZ], R4 ;  /* 0x00000004030075a7 */ /* 0x0044e4000800017f */
[----:B---3--:R-:W-:Y:S05]  /*cd60*/  @!P0 NANOSLEEP.SYNCS 0x989680 ;  /* 0x009896800000895d */ /* 0x008fea0003900000 */
[----:B------:R-:W3:Y:S02]  /*cd70*/  @!P0 SYNCS.PHASECHK.TRANS64 P0, [R3+URZ], R4 ;  /* 0x00000004030085a7 */ /* 0x000ee4000800007f */
[----:B---3--:R-:W-:Y:S05]  /*cd80*/  @!P0 BRA `(.L_x_120) ;  /* 0xfffffffc00f08947 */ /* 0x008fea000383ffff */
.L_x_10:
[----:B------:R-:W-:Y:S05]  /*cd90*/  BSYNC B6 ;  /* 0x0000000000067941 */ /* 0x000fea0003800000 */
.L_x_7:
[----:B------:R-:W-:Y:S05]  /*cda0*/  EXIT ;  /* 0x000000000000794d */ /* 0x000fea0003800000 */
.L_x_14:
[----:B0-----:R-:W-:-:S04]  /*cdb0*/  IMAD.U32 R0, RZ, RZ, UR36 ;  /* 0x00000024ff007e24 */ /* 0x001fc8000f8e00ff */
[----:B------:R0:W1:Y:S03]  /*cdc0*/  SYNCS.PHASECHK.TRANS64.TRYWAIT P1, [R0+URZ+0x34800], R3 ;  /* 0x03480003000075a7 */ /* 0x000066000802017f */
[----:B-1----:R-:W-:Y:S05]  /*cdd0*/  @!P1 NANOSLEEP.SYNCS 0x989680 ;  /* 0x009896800000995d */ /* 0x002fea0003900000 */
[----:B------:R-:W1:Y:S02]  /*cde0*/  @!P1 SYNCS.PHASECHK.TRANS64 P1, [R0+URZ+0x34800], R3 ;  /* 0x03480003000095a7 */ /* 0x000e64000802007f */
[----:B-1----:R-:W-:Y:S05]  /*cdf0*/  @!P1 BRA `(.L_x_14) ;  /* 0xfffffffc00ec9947 */ /* 0x002fea000383ffff */
[----:B------:R-:W-:Y:S05]  /*ce00*/  BRA `(.L_x_121) ;  /* 0xffffff4400187947 */ /* 0x000fea000383ffff */
.L_x_18:
[----:B0-----:R-:W-:-:S04]  /*ce10*/  IMAD.U32 R0, RZ, RZ, UR36 ;  /* 0x00000024ff007e24 */ /* 0x001fc8000f8e00ff */
[----:B------:R0:W2:Y:S03]  /*ce20*/  SYNCS.PHASECHK.TRANS64.TRYWAIT P2, [R0+URZ+0x34830], R3 ;  /* 0x03483003000075a7 */ /* 0x0000a6000804017f */
[----:B--2---:R-:W-:Y:S05]  /*ce30*/  @!P2 NANOSLEEP.SYNCS 0x989680 ;  /* 0x009896800000a95d */ /* 0x004fea0003900000 */
[----:B------:R-:W2:Y:S02]  /*ce40*/  @!P2 SYNCS.PHASECHK.TRANS64 P2, [R0+URZ+0x34830], R3 ;  /* 0x034830030000a5a7 */ /* 0x000ea4000804007f */
[----:B--2---:R-:W-:Y:S05]  /*ce50*/  @!P2 BRA `(.L_x_18) ;  /* 0xfffffffc00eca947 */ /* 0x004fea000383ffff */
[----:B------:R-:W-:Y:S05]  /*ce60*/  BRA `(.L_x_17) ;  /* 0xffffff4400307947 */ /* 0x000fea000383ffff */
.L_x_23:
[----:B-1----:R-:W-:-:S04]  /*ce70*/  MOV R10, UR39 ;  /* 0x00000027000a7c02 */ /* 0x002fc80008000f00 */
[----:B------:R1:W2:Y:S03]  /*ce80*/  SYNCS.PHASECHK.TRANS64.TRYWAIT P2, [R10+URZ+0x34830], R9 ;  /* 0x034830090a0075a7 */ /* 0x0002a6000804017f */
[----:B--2---:R-:W-:Y:S05]  /*ce90*/  @!P2 NANOSLEEP.SYNCS 0x989680 ;  /* 0x009896800000a95d */ /* 0x004fea0003900000 */
[----:B------:R-:W2:Y:S02]  /*cea0*/  @!P2 SYNCS.PHASECHK.TRANS64 P2, [R10+URZ+0x34830], R9 ;  /* 0x034830090a00a5a7 */ /* 0x000ea4000804007f */
[----:B--2---:R-:W-:Y:S05]  /*ceb0*/  @!P2 BRA `(.L_x_23) ;  /* 0xfffffffc00eca947 */ /* 0x004fea000383ffff */
[----:B------:R-:W-:Y:S05]  /*cec0*/  BRA `(.L_x_22) ;  /* 0xffffff7000f87947 */ /* 0x000fea000383ffff */
.L_x_27:
[----:B01----:R-:W-:-:S04]  /*ced0*/  IMAD.U32 R9, RZ, RZ, UR7 ;  /* 0x00000007ff097e24 */ /* 0x003fc8000f8e00ff */
[----:B------:R0:W1:Y:S03]  /*cee0*/  SYNCS.PHASECHK.TRANS64.TRYWAIT P2, [R9+URZ+0x34850], R8 ;  /* 0x03485008090075a7 */ /* 0x000066000804017f */
[----:B-1----:R-:W-:Y:S05]  /*cef0*/  @!P2 NANOSLEEP.SYNCS 0x989680 ;  /* 0x009896800000a95d */ /* 0x002fea0003900000 */
[----:B------:R-:W1:Y:S02]  /*cf00*/  @!P2 SYNCS.PHASECHK.TRANS64 P2, [R9+URZ+0x34850], R8 ;  /* 0x034850080900a5a7 */ /* 0x000e64000804007f */
[----:B-1----:R-:W-:Y:S05]  /*cf10*/  @!P2 BRA `(.L_x_27) ;  /* 0xfffffffc00eca947 */ /* 0x002fea000383ffff */
[----:B------:R-:W-:Y:S05]  /*cf20*/  BRA `(.L_x_26) ;  /* 0xffffff7c00047947 */ /* 0x000fea000383ffff */
.L_x_32:
[----:B-1----:R1:W2:Y:S02]  /*cf30*/  SYNCS.PHASECHK.TRANS64.TRYWAIT P0, [R14+URZ+0x34850], R3 ;  /* 0x034850030e0075a7 */ /* 0x0022a4000800017f */
[----:B--2---:R-:W-:Y:S05]  /*cf40*/  @!P0 NANOSLEEP.SYNCS 0x989680 ;  /* 0x009896800000895d */ /* 0x004fea0003900000 */
[----:B------:R-:W2:Y:S02]  /*cf50*/  @!P0 SYNCS.PHASECHK.TRANS64 P0, [R14+URZ+0x34850], R3 ;  /* 0x034850030e0085a7 */ /* 0x000ea4000800007f */
[----:B--2---:R-:W-:Y:S05]  /*cf60*/  @!P0 BRA `(.L_x_32) ;  /* 0xfffffffc00f08947 */ /* 0x004fea000383ffff */
[----:B------:R-:W-:Y:S05]  /*cf70*/  BRA `(.L_x_31) ;  /* 0xffffff9c00d47947 */ /* 0x000fea000383ffff */
.L_x_43:
[----:B------:R-:W-:Y:S01]  /*cf80*/  IMAD.MOV.U32 R13, RZ, RZ, R0 ;  /* 0x000000ffff0d7224 */ /* 0x000fe200078e0000 */
[----:B------:R-:W-:Y:S01]  /*cf90*/  MOV R12, RZ ;  /* 0x000000ff000c7202 */ /* 0x000fe20000000f00 */
[----:B------:R-:W-:Y:S02]  /*cfa0*/  IMAD.MOV.U32 R11, RZ, RZ, 0x1f ;  /* 0x0000001fff0b7424 */ /* 0x000fe400078e00ff */
[----:B------:R-:W-:-:S07]  /*cfb0*/  IMAD.MOV.U32 R15, RZ, RZ, -0x1 ;  /* 0xffffffffff0f7424 */ /* 0x000fce00078e00ff */
[----:B------:R-:W-:Y:S05]  /*cfc0*/  WARPSYNC.COLLECTIVE R15, `(.L_x_122) ;  /* 0x000000000f087348 */ /* 0x000fea0003c00000 */
[----:B------:R0:W1:Y:S02]  /*cfd0*/  SHFL.IDX P6, R14, R13, R12, R11 ;  /* 0x0000000c0d0e7389 */ /* 0x00006400000c000b */
[----:B01----:R-:W-:Y:S01]  /*cfe0*/  ENDCOLLECTIVE ;  /* 0x000000000000791b */ /* 0x003fe20003800000 */
.L_x_122:
[----:B------:R-:W-:Y:S05]  /*cff0*/  BRA `(.L_x_123) ;  /* 0xffffffc800947947 */ /* 0x000fea000383ffff */
.L_x_45:
[----:B------:R-:W-:Y:S01]  /*d000*/  BSSY B0, `(.L_x_124) ;  /* 0x0000006000007945 */ /* 0x000fe20003800000 */
[----:B------:R-:W-:-:S07]  /*d010*/  MOV R15, 0xffffffff ;  /* 0xffffffff000f7802 */ /* 0x000fce0000000f00 */
[----:B0-----:R-:W-:Y:S05]  /*d020*/  WARPSYNC.COLLECTIVE R15, `(.L_x_125) ;  /* 0x000000000f0c7348 */ /* 0x001fea0003c00000 */
[----:B------:R-:W-:Y:S02]  /*d030*/  ELECT P6, UR62, PT ;  /* 0x00000000003e782f */ /* 0x000fe400038c0000 */
[----:B------:R-:W-:Y:S01]  /*d040*/  MOV R14, UR62 ;  /* 0x0000003e000e7c02 */ /* 0x000fe20008000f00 */
[----:B0-----:R-:W-:Y:S10]  /*d050*/  ENDCOLLECTIVE ;  /* 0x000000000000791b */ /* 0x001ff40003800000 */
.L_x_125:
[----:B------:R-:W-:Y:S05]  /*d060*/  BSYNC B0 ;  /* 0x0000000000007941 */ /* 0x000fea0003800000 */
.L_x_124:
[----:B------:R-:W-:Y:S05]  /*d070*/  BRA `(.L_x_126) ;  /* 0xffffffc800947947 */ /* 0x000fea000383ffff */
.L_x_47:
[----:B0-----:R-:W-:-:S04]  /*d080*/  IMAD.U32 R3, RZ, RZ, UR38 ;  /* 0x00000026ff037e24 */ /* 0x001fc8000f8e00ff */
[----:B------:R0:W1:Y:S03]  /*d090*/  SYNCS.PHASECHK.TRANS64.TRYWAIT P0, [R3+URZ+0x34840], R0 ;  /* 0x03484000030075a7 */ /* 0x000066000800017f */
[----:B-1----:R-:W-:Y:S05]  /*d0a0*/  @!P0 NANOSLEEP.SYNCS 0x989680 ;  /* 0x009896800000895d */ /* 0x002fea0003900000 */
[----:B------:R-:W1:Y:S02]  /*d0b0*/  @!P0 SYNCS.PHASECHK.TRANS64 P0, [R3+URZ+0x34840], R0 ;  /* 0x03484000030085a7 */ /* 0x000e64000800007f */
[----:B-1----:R-:W-:Y:S05]  /*d0c0*/  @!P0 BRA `(.L_x_47) ;  /* 0xfffffffc00ec8947 */ /* 0x002fea000383ffff */
[----:B------:R-:W-:Y:S05]  /*d0d0*/  BRA `(.L_x_127) ;  /* 0xffffffc800e87947 */ /* 0x000fea000383ffff */
.L_x_50:
[----:B------:R-:W-:Y:S01]  /*d0e0*/  MOV R13, R5 ;  /* 0x00000005000d7202 */ /* 0x000fe20000000f00 */
[----:B------:R-:W-:Y:S01]  /*d0f0*/  IMAD.MOV.U32 R12, RZ, RZ, RZ ;  /* 0x000000ffff0c7224 */ /* 0x000fe200078e00ff */
[----:B------:R-:W-:Y:S01]  /*d100*/  MOV R15, 0xffffffff ;  /* 0xffffffff000f7802 */ /* 0x000fe20000000f00 */
[----:B------:R-:W-:Y:S02]  /*d110*/  IMAD.MOV.U32 R11, RZ, RZ, 0x181f ;  /* 0x0000181fff0b7424 */ /* 0x000fe400078e00ff */
[----:B------:R-:W-:-:S07]  /*d120*/  IMAD R6, R9, 0x80, R6 ;  /* 0x0000008009067824 */ /* 0x000fce00078e0206 */
[----:B------:R-:W-:Y:S05]  /*d130*/  WARPSYNC.COLLECTIVE R15, `(.L_x_128) ;  /* 0x000000000f087348 */ /* 0x000fea0003c00000 */
[----:B------:R0:W1:Y:S02]  /*d140*/  SHFL.IDX P6, R14, R13, R12, R11 ;  /* 0x0000000c0d0e7389 */ /* 0x00006400000c000b */
[----:B01----:R-:W-:Y:S01]  /*d150*/  ENDCOLLECTIVE ;  /* 0x000000000000791b */ /* 0x003fe20003800000 */
.L_x_128:
[----:B------:R-:W-:Y:S02]  /*d160*/  VIADD R9, R6, 0x10 ;  /* 0x0000001006097836 */ /* 0x000fe40000000000 */
[----:B------:R-:W-:Y:S02]  /*d170*/  IMAD.MOV.U32 R13, RZ, RZ, R0 ;  /* 0x000000ffff0d7224 */ /* 0x000fe400078e0000 */
[----:B------:R-:W-:-:S07]  /*d180*/  IMAD.MOV.U32 R2, RZ, RZ, R14 ;  /* 0x000000ffff027224 */ /* 0x000fce00078e000e */
[----:B------:R-:W-:Y:S05]  /*d190*/  WARPSYNC.COLLECTIVE R15, `(.L_x_129) ;  /* 0x000000000f087348 */ /* 0x000fea0003c00000 */
[----:B------:R0:W1:Y:S02]  /*d1a0*/  SHFL.IDX P6, R14, R13, R12, R11 ;  /* 0x0000000c0d0e7389 */ /* 0x00006400000c000b */
[----:B01----:R-:W-:Y:S01]  /*d1b0*/  ENDCOLLECTIVE ;  /* 0x000000000000791b */ /* 0x003fe20003800000 */
.L_x_129:
[----:B------:R-:W-:Y:S02]  /*d1c0*/  ULDC UR4, c[0x0][0x288] ;  /* 0x0000a20000047ab9 */ /* 0x000fe40000000800 */
[----:B------:R-:W-:-:S05]  /*d1d0*/  IMAD R4, R8, UR4, RZ ;  /* 0x0000000408047c24 */ /* 0x000fca000f8e02ff */
[----:B------:R-:W-:Y:S01]  /*d1e0*/  ISETP.GE.AND P3, PT, R6, R4, PT ;  /* 0x000000040600720c */ /* 0x000fe20003f66270 */
[----:B------:R-:W-:Y:S01]  /*d1f0*/  IMAD.MOV.U32 R13, RZ, RZ, R5 ;  /* 0x000000ffff0d7224 */ /* 0x000fe200078e0005 */
[----:B------:R-:W-:-:S11]  /*d200*/  MOV R12, 0x1 ;  /* 0x00000001000c7802 */ /* 0x000fd60000000f00 */
[----:B------:R-:W-:Y:S02]  /*d210*/  @!P3 LEA R21, R7, UR38, 0x1 ;  /* 0x000000260715bc11 */ /* 0x000fe4000f8e08ff */
[----:B------:R-:W-:-:S07]  /*d220*/  MOV R3, R14 ;  /* 0x0000000e00037202 */ /* 0x000fce0000000f00 */
[----:B------:R-:W-:Y:S05]  /*d230*/  WARPSYNC.COLLECTIVE R15, `(.L_x_130) ;  /* 0x000000000f087348 */ /* 0x000fea0003c00000 */
[----:B------:R0:W1:Y:S02]  /*d240*/  SHFL.IDX P6, R14, R13, R12, R11 ;  /* 0x0000000c0d0e7389 */ /* 0x00006400000c000b */
[----:B01----:R-:W-:Y:S01]  /*d250*/  ENDCOLLECTIVE ;  /* 0x000000000000791b */ /* 0x003fe20003800000 */
.L_x_130:
[----:B------:R-:W-:-:S04]  /*d260*/  LOP3.LUT R3, R3, R2, RZ, 0x3c, !PT ;  /* 0x0000000203037212 */ /* 0x000fc800078e3cff */
[----:B------:R-:W-:-:S04]  /*d270*/  LOP3.LUT R2, R3, R2, RZ, 0x3c, !PT ;  /* 0x0000000203027212 */ /* 0x000fc800078e3cff */
[----:B------:R-:W-:Y:S01]  /*d280*/  LOP3.LUT R3, R3, R2, RZ, 0x3c, !PT ;  /* 0x0000000203037212 */ /* 0x000fe200078e3cff */
[----:B------:R-:W-:Y:S02]  /*d290*/  IMAD.MOV.U32 R13, RZ, RZ, R0 ;  /* 0x000000ffff0d7224 */ /* 0x000fe400078e0000 */
[----:B------:R-:W-:-:S05]  /*d2a0*/  @!P3 IMAD.WIDE.U32 R2, R10, 0x2, R2 ;  /* 0x000000020a02b825 */ /* 0x000fca00078e0002 */
[----:B------:R-:W-:Y:S01]  /*d2b0*/  @!PT LDS RZ, [RZ] ;  /* 0x00000000fffff984 */ /* 0x000fe20000000800 */
[----:B------:R-:W-:Y:S01]  /*d2c0*/  @!PT LDS RZ, [RZ] ;  /* 0x00000000fffff984 */ /* 0x000fe20000000800 */
[----:B------:R-:W-:Y:S01]  /*d2d0*/  @!PT LDS RZ, [RZ] ;  /* 0x00000000fffff984 */ /* 0x000fe20000000800 */
[----:B------:R0:W-:Y:S01]  /*d2e0*/  @!P3 LDGSTS.E.BYPASS.LTC128B.128 [R21+0x10400], desc[UR42][R2.64], !P2 ;  /* 0x104000000215bfae */ /* 0x0001e2000d101d6a */
[----:B------:R-:W-:-:S03]  /*d2f0*/  IMAD.MOV.U32 R8, RZ, RZ, R14 ;  /* 0x000000ffff087224 */ /* 0x000fc600078e000e */
[----:B------:R0:W-:Y:S04]  /*d300*/  @!P3 LDGSTS.E.BYPASS.LTC128B.128 [R21+0x14400], desc[UR42][R2.64+0x80], !P0 ;  /* 0x144000800215bfae */ /* 0x0001e8000c101d6a */
[----:B0-----:R-:W-:Y:S05]  /*d310*/  WARPSYNC.COLLECTIVE R15, `(.L_x_131) ;  /* 0x000000000f087348 */ /* 0x001fea0003c00000 */
[----:B------:R1:W2:Y:S02]  /*d320*/  SHFL.IDX P6, R14, R13, R12, R11 ;  /* 0x0000000c0d0e7389 */ /* 0x0002a400000c000b */
[----:B012---:R-:W-:Y:S01]  /*d330*/  ENDCOLLECTIVE ;  /* 0x000000000000791b */ /* 0x007fe20003800000 */
.L_x_131:
[----:B------:R-:W-:Y:S01]  /*d340*/  @!PT LDS RZ, [RZ] ;  /* 0x00000000fffff984 */ /* 0x000fe20000000800 */
[----:B------:R-:W-:Y:S01]  /*d350*/  @!PT LDS RZ, [RZ] ;  /* 0x00000000fffff984 */ /* 0x000fe20000000800 */
[----:B------:R-:W-:Y:S01]  /*d360*/  @!PT LDS RZ, [RZ] ;  /* 0x00000000fffff984 */ /* 0x000fe20000000800 */
[----:B------:R0:W-:Y:S01]  /*d370*/  @!P3 LDGSTS.E.BYPASS.LTC128B.128 [R21+0x18400], desc[UR42][R2.64+0x100], !P1 ;  /* 0x184001000215bfae */ /* 0x0001e2000c901d6a */
[----:B------:R-:W-:Y:S02]  /*d380*/  ISETP.GE.AND P3, PT, R9, R4, PT ;  /* 0x000000040900720c */ /* 0x000fe40003f66270 */
[----:B------:R-:W-:Y:S02]  /*d390*/  MOV R9, R8 ;  /* 0x0000000800097202 */ /* 0x000fe40000000f00 */
[----:B------:R-:W-:Y:S01]  /*d3a0*/  MOV R13, R5 ;  /* 0x00000005000d7202 */ /* 0x000fe20000000f00 */
[----:B------:R-:W-:Y:S02]  /*d3b0*/  IMAD.MOV.U32 R12, RZ, RZ, 0x2 ;  /* 0x00000002ff0c7424 */ /* 0x000fe400078e00ff */
[----:B0-----:R-:W-:-:S06]  /*d3c0*/  VIADD R3, R6, 0x20 ;  /* 0x0000002006037836 */ /* 0x001fcc0000000000 */
[----:B------:R-:W-:Y:S01]  /*d3d0*/  @!P3 LEA R20, R7, UR38, 0x1 ;  /* 0x000000260714bc11 */ /* 0x000fe2000f8e08ff */
[----:B------:R-:W-:-:S07]  /*d3e0*/  IMAD.MOV.U32 R8, RZ, RZ, R14 ;  /* 0x000000ffff087224 */ /* 0x000fce00078e000e */
[----:B------:R-:W-:Y:S05]  /*d3f0*/  WARPSYNC.COLLECTIVE R15, `(.L_x_132) ;  /* 0x000000000f087348 */ /* 0x000fea0003c00000 */
[----:B------:R0:W1:Y:S02]  /*d400*/  SHFL.IDX P6, R14, R13, R12, R11 ;  /* 0x0000000c0d0e7389 */ /* 0x00006400000c000b */
[----:B01----:R-:W-:Y:S01]  /*d410*/  ENDCOLLECTIVE ;  /* 0x000000000000791b */ /* 0x003fe20003800000 */
.L_x_132:
[----:B------:R-:W-:-:S05]  /*d420*/  @!P3 IMAD.WIDE.U32 R8, R10, 0x2, R8 ;  /* 0x000000020a08b825 */ /* 0x000fca00078e0008 */
[----:B------:R-:W-:Y:S01]  /*d430*/  @!PT LDS RZ, [RZ] ;  /* 0x00000000fffff984 */ /* 0x000fe20000000800 */
[----:B------:R-:W-:Y:S01]  /*d440*/  @!PT LDS RZ, [RZ] ;  /* 0x00000000fffff984 */ /* 0x000fe20000000800 */
[----:B------:R-:W-:Y:S01]  /*d450*/  @!PT LDS RZ, [RZ] ;  /* 0x00000000fffff984 */ /* 0x000fe20000000800 */
[----:B------:R0:W-:Y:S04]  /*d460*/  @!P3 LDGSTS.E.BYPASS.LTC128B.128 [R20+0x10c00], desc[UR42][R8.64], !P2 ;  /* 0x10c000000814bfae */ /* 0x0001e8000d101d6a */
[----:B------:R0:W-:Y:S01]  /*d470*/  @!P3 LDGSTS.E.BYPASS.LTC128B.128 [R20+0x14c00], desc[UR42][R8.64+0x80], !P0 ;  /* 0x14c000800814bfae */ /* 0x0001e2000c101d6a */
[----:B------:R-:W-:-:S03]  /*d480*/  MOV R13, R0 ;  /* 0x00000000000d7202 */ /* 0x000fc60000000f00 */
[----:B------:R0:W-:Y:S01]  /*d490*/  @!P3 LDGSTS.E.BYPASS.LTC128B.128 [R20+0x18c00], desc[UR42][R8.64+0x100], !P1 ;  /* 0x18c001000814bfae */ /* 0x0001e2000c901d6a */
[----:B------:R-:W-:Y:S01]  /*d4a0*/  ISETP.GE.AND P3, PT, R3, R4, PT ;  /* 0x000000040300720c */ /* 0x000fe20003f66270 */
[----:B------:R-:W-:-:S12]  /*d4b0*/  IMAD.MOV.U32 R2, RZ, RZ, R14 ;  /* 0x000000ffff027224 */ /* 0x000fd800078e000e */
[----:B0-----:R-:W-:Y:S05]  /*d4c0*/  WARPSYNC.COLLECTIVE R15, `(.L_x_133) ;  /* 0x000000000f087348 */ /* 0x001fea0003c00000 */
[----:B------:R1:W2:Y:S02]  /*d4d0*/  SHFL.IDX P6, R14, R13, R12, R11 ;  /* 0x0000000c0d0e7389 */ /* 0x0002a400000c000b */
[----:B012---:R-:W-:Y:S01]  /*d4e0*/  ENDCOLLECTIVE ;  /* 0x000000000000791b */ /* 0x007fe20003800000 */
.L_x_133:
[----:B------:R-:W-:Y:S01]  /*d4f0*/  IADD3 R9, R6, 0x30, RZ ;  /* 0x0000003006097810 */ /* 0x000fe20007ffe0ff */
[----:B------:R-:W-:Y:S01]  /*d500*/  IMAD.MOV.U32 R3, RZ, RZ, R2 ;  /* 0x000000ffff037224 */ /* 0x000fe200078e0002 */
[----:B------:R-:W-:Y:S01]  /*d510*/  @!P3 LEA R21, R7, UR38, 0x1 ;  /* 0x000000260715bc11 */ /* 0x000fe2000f8e08ff */
[----:B------:R-:W-:Y:S02]  /*d520*/  IMAD.MOV.U32 R13, RZ, RZ, R5 ;  /* 0x000000ffff0d7224 */ /* 0x000fe400078e0005 */
[----:B------:R-:W-:Y:S02]  /*d530*/  IMAD.MOV.U32 R12, RZ, RZ, 0x3 ;  /* 0x00000003ff0c7424 */ /* 0x000fe400078e00ff */
[----:B------:R-:W-:-:S07]  /*d540*/  IMAD.MOV.U32 R2, RZ, RZ, R14 ;  /* 0x000000ffff027224 */ /* 0x000fce00078e000e */
[----:B------:R-:W-:Y:S05]  /*d550*/  WARPSYNC.COLLECTIVE R15, `(.L_x_134) ;  /* 0x000000000f087348 */ /* 0x000fea0003c00000 */
[----:B------:R0:W1:Y:S02]  /*d560*/  SHFL.IDX P6, R14, R13, R12, R11 ;  /* 0x0000000c0d0e7389 */ /* 0x00006400000c000b */
[----:B01----:R-:W-:Y:S01]  /*d570*/  ENDCOLLECTIVE ;  /* 0x000000000000791b */ /* 0x003fe20003800000 */
.L_x_134:
[----:B------:R-:W-:-:S05]  /*d580*/  @!P3 IMAD.WIDE.U32 R2, R10, 0x2, R2 ;  /* 0x000000020a02b825 */ /* 0x000fca00078e0002 */
[----:B------:R-:W-:Y:S01]  /*d590*/  @!PT LDS RZ, [RZ] ;  /* 0x00000000fffff984 */ /* 0x000fe20000000800 */
[----:B------:R-:W-:Y:S01]  /*d5a0*/  @!PT LDS RZ, [RZ] ;  /* 0x00000000fffff984 */ /* 0x000fe20000000800 */
[----:B------:R-:W-:Y:S01]  /*d5b0*/  @!PT LDS RZ, [RZ] ;  /* 0x00000000fffff984 */ /* 0x000fe20000000800 */
[----:B------:R0:W-:Y:S04]  /*d5c0*/  @!P3 LDGSTS.E.BYPASS.LTC128B.128 [R21+0x11400], desc[UR42][R2.64], !P2 ;  /* 0x114000000215bfae */ /* 0x0001e8000d101d6a */
[----:B------:R0:W-:Y:S01]  /*d5d0*/  @!P3 LDGSTS.E.BYPASS.LTC128B.128 [R21+0x15400], desc[UR42][R2.64+0x80], !P0 ;  /* 0x154000800215bfae */ /* 0x0001e2000c101d6a */
[----:B------:R-:W-:-:S03]  /*d5e0*/  IMAD.MOV.U32 R13, RZ, RZ, R0 ;  /* 0x000000ffff0d7224 */ /* 0x000fc600078e0000 */
[----:B------:R0:W-:Y:S01]  /*d5f0*/  @!P3 LDGSTS.E.BYPASS.LTC128B.128 [R21+0x19400], desc[UR42][R2.64+0x100], !P1 ;  /* 0x194001000215bfae */ /* 0x0001e2000c901d6a */
[----:B------:R-:W-:Y:S02]  /*d600*/  ISETP.GE.AND P3, PT, R9, R4, PT ;  /* 0x000000040900720c */ /* 0x000fe40003f66270 */
[----:B------:R-:W-:-:S11]  /*d610*/  MOV R8, R14 ;  /* 0x0000000e00087202 */ /* 0x000fd60000000f00 */
[----:B0-----:R-:W-:Y:S05]  /*d620*/  WARPSYNC.COLLECTIVE R15, `(.L_x_135) ;  /* 0x000000000f087348 */ /* 0x001fea0003c00000 */
[----:B------:R1:W2:Y:S02]  /*d630*/  SHFL.IDX P6, R14, R13, R12, R11 ;  /* 0x0000000c0d0e7389 */ /* 0x0002a400000c000b */
[----:B012---:R-:W-:Y:S01]  /*d640*/  ENDCOLLECTIVE ;  /* 0x000000000000791b */ /* 0x007fe20003800000 */
.L_x_135:
[----:B------:R-:W-:Y:S02]  /*d650*/  VIADD R3, R6, 0x40 ;  /* 0x0000004006037836 */ /* 0x000fe40000000000 */
[----:B------:R-:W-:Y:S01]  /*d660*/  IMAD.MOV.U32 R9, RZ, RZ, R8 ;  /* 0x000000ffff097224 */ /* 0x000fe200078e0008 */
[----:B------:R-:W-:Y:S01]  /*d670*/  @!P3 LEA R20, R7, UR38, 0x1 ;  /* 0x000000260714bc11 */ /* 0x000fe2000f8e08ff */
[----:B------:R-:W-:Y:S01]  /*d680*/  IMAD.MOV.U32 R13, RZ, RZ, R5 ;  /* 0x000000ffff0d7224 */ /* 0x000fe200078e0005 */
[----:B------:R-:W-:Y:S02]  /*d690*/  MOV R12, 0x4 ;  /* 0x00000004000c7802 */ /* 0x000fe40000000f00 */
[----:B------:R-:W-:-:S07]  /*d6a0*/  MOV R8, R14 ;  /* 0x0000000e00087202 */ /* 0x000fce0000000f00 */
[----:B------:R-:W-:Y:S05]  /*d6b0*/  WARPSYNC.COLLECTIVE R15, `(.L_x_136) ;  /* 0x000000000f087348 */ /* 0x000fea0003c00000 */
[----:B------:R0:W1:Y:S02]  /*d6c0*/  SHFL.IDX P6, R14, R13, R12, R11 ;  /* 0x0000000c0d0e7389 */ /* 0x00006400000c000b */
[----:B01----:R-:W-:Y:S01]  /*d6d0*/  ENDCOLLECTIVE ;  /* 0x000000000000791b */ /* 0x003fe20003800000 */
.L_x_136:
        /* <DEDUP_REMOVED lines=8> */
[----:B------:R-:W-:Y:S01]  /*d760*/  ISETP.GE.AND P3, PT, R3, R4, PT ;  /* 0x000000040300720c */ /* 0x000fe20003f66270 */
[----:B------:R-:W-:-:S12]  /*d770*/  IMAD.MOV.U32 R2, RZ, RZ, R14 ;  /* 0x000000ffff027224 */ /* 0x000fd800078e000e */
[----:B0-----:R-:W-:Y:S05]  /*d780*/  WARPSYNC.COLLECTIVE R15, `(.L_x_137) ;  /* 0x000000000f087348 */ /* 0x001fea0003c00000 */
[----:B------:R1:W2:Y:S02]  /*d790*/  SHFL.IDX P6, R14, R13, R12, R11 ;  /* 0x0000000c0d0e7389 */ /* 0x0002a400000c000b */
[----:B012---:R-:W-:Y:S01]  /*d7a0*/  ENDCOLLECTIVE ;  /* 0x000000000000791b */ /* 0x007fe20003800000 */
.L_x_137:
[----:B------:R-:W-:Y:S01]  /*d7b0*/  VIADD R9, R6, 0x50 ;  /* 0x0000005006097836 */ /* 0x000fe20000000000 */
[----:B------:R-:W-:Y:S02]  /*d7c0*/  MOV R3, R2 ;  /* 0x0000000200037202 */ /* 0x000fe40000000f00 */
[----:B------:R-:W-:Y:S02]  /*d7d0*/  @!P3 LEA R21, R7, UR38, 0x1 ;  /* 0x000000260715bc11 */ /* 0x000fe4000f8e08ff */
[----:B------:R-:W-:Y:S01]  /*d7e0*/  MOV R13, R5 ;  /* 0x00000005000d7202 */ /* 0x000fe20000000f00 */
[----:B------:R-:W-:Y:S02]  /*d7f0*/  IMAD.MOV.U32 R12, RZ, RZ, 0x5 ;  /* 0x00000005ff0c7424 */ /* 0x000fe400078e00ff */
[----:B------:R-:W-:-:S07]  /*d800*/  IMAD.MOV.U32 R2, RZ, RZ, R14 ;  /* 0x000000ffff027224 */ /* 0x000fce00078e000e */
[----:B------:R-:W-:Y:S05]  /*d810*/  WARPSYNC.COLLECTIVE R15, `(.L_x_138) ;  /* 0x000000000f087348 */ /* 0x000fea0003c00000 */
[----:B------:R0:W1:Y:S02]  /*d820*/  SHFL.IDX P6, R14, R13, R12, R11 ;  /* 0x0000000c0d0e7389 */ /* 0x00006400000c000b */
[----:B01----:R-:W-:Y:S01]  /*d830*/  ENDCOLLECTIVE ;  /* 0x000000000000791b */ /* 0x003fe20003800000 */
.L_x_138:
        /* <DEDUP_REMOVED lines=13> */
.L_x_139:
        /* <DEDUP_REMOVED lines=9> */
.L_x_140:
        /* <DEDUP_REMOVED lines=13> */
.L_x_141:
[----:B------:R-:W-:Y:S01]  /*da70*/  IMAD.MOV.U32 R3, RZ, RZ, R2 ;  /* 0x000000ffff037224 */ /* 0x000fe200078e0002 */
[----:B------:R-:W-:Y:S01]  /*da80*/  @!P3 LEA R21, R7, UR38, 0x1 ;  /* 0x000000260715bc11 */ /* 0x000fe2000f8e08ff */
[----:B------:R-:W-:Y:S02]  /*da90*/  IMAD.MOV.U32 R13, RZ, RZ, R5 ;  /* 0x000000ffff0d7224 */ /* 0x000fe400078e0005 */
[----:B------:R-:W-:Y:S01]  /*daa0*/  IMAD.MOV.U32 R12, RZ, RZ, 0x7 ;  /* 0x00000007ff0c7424 */ /* 0x000fe200078e00ff */
[----:B------:R-:W-:-:S07]  /*dab0*/  MOV R2, R14 ;  /* 0x0000000e00027202 */ /* 0x000fce0000000f00 */
[----:B------:R-:W-:Y:S05]  /*dac0*/  WARPSYNC.COLLECTIVE R15, `(.L_x_142) ;  /* 0x000000000f087348 */ /* 0x000fea0003c00000 */
[----:B------:R0:W1:Y:S02]  /*dad0*/  SHFL.IDX P6, R14, R13, R12, R11 ;  /* 0x0000000c0d0e7389 */ /* 0x00006400000c000b */
[----:B01----:R-:W-:Y:S01]  /*dae0*/  ENDCOLLECTIVE ;  /* 0x000000000000791b */ /* 0x003fe20003800000 */
.L_x_142:
        /* <DEDUP_REMOVED lines=8> */
[----:B------:R-:W-:-:S07]  /*db70*/  MOV R8, R14 ;  /* 0x0000000e00087202 */ /* 0x000fce0000000f00 */
[----:B0-----:R-:W-:Y:S05]  /*db80*/  WARPSYNC.COLLECTIVE R15, `(.L_x_143) ;  /* 0x000000000f087348 */ /* 0x001fea0003c00000 */
[----:B------:R1:W2:Y:S02]  /*db90*/  SHFL.IDX P6, R14, R13, R12, R11 ;  /* 0x0000000c0d0e7389 */ /* 0x0002a400000c000b */
[----:B012---:R-:W-:Y:S01]  /*dba0*/  ENDCOLLECTIVE ;  /* 0x000000000000791b */ /* 0x007fe20003800000 */
.L_x_143:
[----:B------:R-:W-:Y:S05]  /*dbb0*/  BRA `(.L_x_144) ;  /* 0xffffffcc00547947 */ /* 0x000fea000383ffff */
.L_x_53:
[----:B-1----:R-:W-:-:S04]  /*dbc0*/  IMAD.U32 R3, RZ, RZ, UR38 ;  /* 0x00000026ff037e24 */ /* 0x002fc8000f8e00ff */
[----:B------:R1:W2:Y:S03]  /*dbd0*/  SYNCS.PHASECHK.TRANS64.TRYWAIT P0, [R3+URZ+0x34820], R2 ;  /* 0x03482002030075a7 */ /* 0x0002a6000800017f */
[----:B--2---:R-:W-:Y:S05]  /*dbe0*/  @!P0 NANOSLEEP.SYNCS 0x989680 ;  /* 0x009896800000895d */ /* 0x004fea0003900000 */
[----:B------:R-:W2:Y:S02]  /*dbf0*/  @!P0 SYNCS.PHASECHK.TRANS64 P0, [R3+URZ+0x34820], R2 ;  /* 0x03482002030085a7 */ /* 0x000ea4000800007f */
[----:B--2---:R-:W-:Y:S05]  /*dc00*/  @!P0 BRA `(.L_x_53) ;  /* 0xfffffffc00ec8947 */ /* 0x004fea000383ffff */
[----:B------:R-:W-:Y:S05]  /*dc10*/  BRA `(.L_x_145) ;  /* 0xffffffcc00ac7947 */ /* 0x000fea000383ffff */
.L_x_60:
[----:B-1----:R-:W-:-:S04]  /*dc20*/  MOV R3, UR38 ;  /* 0x0000002600037c02 */ /* 0x002fc80008000f00 */
[----:B------:R1:W2:Y:S03]  /*dc30*/  SYNCS.PHASECHK.TRANS64.TRYWAIT P0, [R3+URZ+0x34848], R2 ;  /* 0x03484802030075a7 */ /* 0x0002a6000800017f */
[----:B--2---:R-:W-:Y:S05]  /*dc40*/  @!P0 NANOSLEEP.SYNCS 0x989680 ;  /* 0x009896800000895d */ /* 0x004fea0003900000 */
[----:B------:R-:W2:Y:S02]  /*dc50*/  @!P0 SYNCS.PHASECHK.TRANS64 P0, [R3+URZ+0x34848], R2 ;  /* 0x03484802030085a7 */ /* 0x000ea4000800007f */
[----:B--2---:R-:W-:Y:S05]  /*dc60*/  @!P0 BRA `(.L_x_60) ;  /* 0xfffffffc00ec8947 */ /* 0x004fea000383ffff */
[----:B------:R-:W-:Y:S05]  /*dc70*/  BRA `(.L_x_146) ;  /* 0xffffffd000847947 */ /* 0x000fea000383ffff */
.L_x_67:
[----:B0-----:R-:W-:-:S04]  /*dc80*/  IMAD.U32 R3, RZ, RZ, UR38 ;  /* 0x00000026ff037e24 */ /* 0x001fc8000f8e00ff */
[----:B------:R0:W1:Y:S03]  /*dc90*/  SYNCS.PHASECHK.TRANS64.TRYWAIT P0, [R3+URZ+0x34860], R2 ;  /* 0x03486002030075a7 */ /* 0x000066000800017f */
[----:B-1----:R-:W-:Y:S05]  /*dca0*/  @!P0 NANOSLEEP.SYNCS 0x989680 ;  /* 0x009896800000895d */ /* 0x002fea0003900000 */
[----:B------:R-:W1:Y:S02]  /*dcb0*/  @!P0 SYNCS.PHASECHK.TRANS64 P0, [R3+URZ+0x34860], R2 ;  /* 0x03486002030085a7 */ /* 0x000e64000800007f */
[----:B-1----:R-:W-:Y:S05]  /*dcc0*/  @!P0 BRA `(.L_x_67) ;  /* 0xfffffffc00ec8947 */ /* 0x002fea000383ffff */
[----:B------:R-:W-:Y:S05]  /*dcd0*/  BRA `(.L_x_147) ;  /* 0xffffffd400587947 */ /* 0x000fea000383ffff */
.L_x_76:
[----:B--2---:R-:W-:-:S04]  /*dce0*/  IMAD.U32 R3, RZ, RZ, UR38 ;  /* 0x00000026ff037e24 */ /* 0x004fc8000f8e00ff */
[----:B------:R2:W3:Y:S03]  /*dcf0*/  SYNCS.PHASECHK.TRANS64.TRYWAIT P0, [R3+URZ+0x34840], R2 ;  /* 0x03484002030075a7 */ /* 0x0004e6000800017f */
[----:B---3--:R-:W-:Y:S05]  /*dd00*/  @!P0 NANOSLEEP.SYNCS 0x989680 ;  /* 0x009896800000895d */ /* 0x008fea0003900000 */
[----:B------:R-:W3:Y:S02]  /*dd10*/  @!P0 SYNCS.PHASECHK.TRANS64 P0, [R3+URZ+0x34840], R2 ;  /* 0x03484002030085a7 */ /* 0x000ee4000800007f */
[----:B---3--:R-:W-:Y:S05]  /*dd20*/  @!P0 BRA `(.L_x_76) ;  /* 0xfffffffc00ec8947 */ /* 0x008fea000383ffff */
[----:B------:R-:W-:Y:S05]  /*dd30*/  BRA `(.L_x_148) ;  /* 0xffffffd8007c7947 */ /* 0x000fea000383ffff */
.L_x_83:
[----:B0-----:R-:W-:-:S04]  /*dd40*/  MOV R3, UR38 ;  /* 0x0000002600037c02 */ /* 0x001fc80008000f00 */
[----:B------:R0:W1:Y:S03]  /*dd50*/  SYNCS.PHASECHK.TRANS64.TRYWAIT P0, [R3+URZ+0x34868], R2 ;  /* 0x03486802030075a7 */ /* 0x000066000800017f */
[----:B-1----:R-:W-:Y:S05]  /*dd60*/  @!P0 NANOSLEEP.SYNCS 0x989680 ;  /* 0x009896800000895d */ /* 0x002fea0003900000 */
[----:B------:R-:W1:Y:S02]  /*dd70*/  @!P0 SYNCS.PHASECHK.TRANS64 P0, [R3+URZ+0x34868], R2 ;  /* 0x03486802030085a7 */ /* 0x000e64000800007f */
[----:B-1----:R-:W-:Y:S05]  /*dd80*/  @!P0 BRA `(.L_x_83) ;  /* 0xfffffffc00ec8947 */ /* 0x002fea000383ffff */
[----:B------:R-:W-:Y:S05]  /*dd90*/  BRA `(.L_x_149) ;  /* 0xffffffdc00507947 */ /* 0x000fea000383ffff */
.L_x_92:
[----:B--2---:R-:W-:-:S04]  /*dda0*/  IMAD.U32 R3, RZ, RZ, UR38 ;  /* 0x00000026ff037e24 */ /* 0x004fc8000f8e00ff */
[----:B------:R2:W3:Y:S03]  /*ddb0*/  SYNCS.PHASECHK.TRANS64.TRYWAIT P0, [R3+URZ+0x34848], R2 ;  /* 0x03484802030075a7 */ /* 0x0004e6000800017f */
[----:B---3--:R-:W-:Y:S05]  /*ddc0*/  @!P0 NANOSLEEP.SYNCS 0x989680 ;  /* 0x009896800000895d */ /* 0x008fea0003900000 */
[----:B------:R-:W3:Y:S02]  /*ddd0*/  @!P0 SYNCS.PHASECHK.TRANS64 P0, [R3+URZ+0x34848], R2 ;  /* 0x03484802030085a7 */ /* 0x000ee4000800007f */
[----:B---3--:R-:W-:Y:S05]  /*dde0*/  @!P0 BRA `(.L_x_92) ;  /* 0xfffffffc00ec8947 */ /* 0x008fea000383ffff */
[----:B------:R-:W-:Y:S05]  /*ddf0*/  BRA `(.L_x_150) ;  /* 0xffffffe0008c7947 */ /* 0x000fea000383ffff */
.L_x_99:
[----:B-1----:R-:W-:-:S04]  /*de00*/  IMAD.U32 R3, RZ, RZ, UR38 ;  /* 0x00000026ff037e24 */ /* 0x002fc8000f8e00ff */
[----:B------:R1:W2:Y:S03]  /*de10*/  SYNCS.PHASECHK.TRANS64.TRYWAIT P0, [R3+URZ+0x34860], R2 ;  /* 0x03486002030075a7 */ /* 0x0002a6000800017f */
[----:B--2---:R-:W-:Y:S05]  /*de20*/  @!P0 NANOSLEEP.SYNCS 0x989680 ;  /* 0x009896800000895d */ /* 0x004fea0003900000 */
[----:B------:R-:W2:Y:S02]  /*de30*/  @!P0 SYNCS.PHASECHK.TRANS64 P0, [R3+URZ+0x34860], R2 ;  /* 0x03486002030085a7 */ /* 0x000ea4000800007f */
[----:B--2---:R-:W-:Y:S05]  /*de40*/  @!P0 BRA `(.L_x_99) ;  /* 0xfffffffc00ec8947 */ /* 0x004fea000383ffff */
[----:B------:R-:W-:Y:S05]  /*de50*/  BRA `(.L_x_151) ;  /* 0xffffffe4005c7947 */ /* 0x000fea000383ffff */
.L_x_107:
[----:B-1----:R1:W2:Y:S02]  /*de60*/  SYNCS.PHASECHK.TRANS64.TRYWAIT P0, [R3+URZ+0x34860], R0 ;  /* 0x03486000030075a7 */ /* 0x0022a4000800017f */
[----:B--2---:R-:W-:Y:S05]  /*de70*/  @!P0 NANOSLEEP.SYNCS 0x989680 ;  /* 0x009896800000895d */ /* 0x004fea0003900000 */
[----:B------:R-:W2:Y:S02]  /*de80*/  @!P0 SYNCS.PHASECHK.TRANS64 P0, [R3+URZ+0x34860], R0 ;  /* 0x03486000030085a7 */ /* 0x000ea4000800007f */
[----:B--2---:R-:W-:Y:S05]  /*de90*/  @!P0 BRA `(.L_x_107) ;  /* 0xfffffffc00f08947 */ /* 0x004fea000383ffff */
[----:B------:R-:W-:Y:S05]  /*dea0*/  BRA `(.L_x_152) ;  /* 0xffffffe8002c7947 */ /* 0x000fea000383ffff */
.L_x_112:
[----:B-1----:R1:W2:Y:S02]  /*deb0*/  SYNCS.PHASECHK.TRANS64.TRYWAIT P0, [R2+URZ+0x34820], R3 ;  /* 0x03482003020075a7 */ /* 0x0022a4000800017f */
[----:B--2---:R-:W-:Y:S05]  /*dec0*/  @!P0 NANOSLEEP.SYNCS 0x989680 ;  /* 0x009896800000895d */ /* 0x004fea0003900000 */
[----:B------:R-:W2:Y:S02]  /*ded0*/  @!P0 SYNCS.PHASECHK.TRANS64 P0, [R2+URZ+0x34820], R3 ;  /* 0x03482003020085a7 */ /* 0x000ea4000800007f */
[----:B--2---:R-:W-:Y:S05]  /*dee0*/  @!P0 BRA `(.L_x_112) ;  /* 0xfffffffc00f08947 */ /* 0x004fea000383ffff */
[----:B------:R-:W-:Y:S05]  /*def0*/  BRA `(.L_x_153) ;  /* 0xffffffe800fc7947 */ /* 0x000fea000383ffff */
.L_x_113:
[----:B------:R-:W2:Y:S01]  /*df00*/  S2R R4, SR_TID.X ;  /* 0x0000000000047919 */ /* 0x000ea20000002100 */
[----:B------:R-:W-:Y:S01]  /*df10*/  BSSY B0, `(.L_x_154) ;  /* 0x000000a000007945 */ /* 0x000fe20003800000 */
[----:B------:R-:W-:Y:S01]  /*df20*/  IMAD.MOV.U32 R12, RZ, RZ, RZ ;  /* 0x000000ffff0c7224 */ /* 0x000fe200078e00ff */
[----:B------:R-:W-:Y:S01]  /*df30*/  MOV R15, 0xffffffff ;  /* 0xffffffff000f7802 */ /* 0x000fe20000000f00 */
[----:B0-----:R-:W-:Y:S01]  /*df40*/  IMAD.MOV.U32 R11, RZ, RZ, 0x1f ;  /* 0x0000001fff0b7424 */ /* 0x001fe200078e00ff */
[----:B--2---:R-:W-:-:S04]  /*df50*/  SHF.R.U32.HI R4, RZ, 0x5, R4 ;  /* 0x00000005ff047819 */ /* 0x004fc80000011604 */
[----:B------:R-:W-:-:S04]  /*df60*/  LOP3.LUT R4, R4, 0x3, RZ, 0xc0, !PT ;  /* 0x0000000304047812 */ /* 0x000fc800078ec0ff */
[----:B------:R-:W-:-:S07]  /*df70*/  MOV R13, R4 ;  /* 0x00000004000d7202 */ /* 0x000fce0000000f00 */
[----:B-1----:R-:W-:Y:S05]  /*df80*/  WARPSYNC.COLLECTIVE R15, `(.L_x_155) ;  /* 0x000000000f087348 */ /* 0x002fea0003c00000 */
[----:B------:R0:W2:Y:S02]  /*df90*/  SHFL.IDX P6, R14, R13, R12, R11 ;  /* 0x0000000c0d0e7389 */ /* 0x0000a400000c000b */
[----:B012---:R-:W-:Y:S01]  /*dfa0*/  ENDCOLLECTIVE ;  /* 0x000000000000791b */ /* 0x007fe20003800000 */
.L_x_155:
[----:B------:R-:W-:Y:S05]  /*dfb0*/  BSYNC B0 ;  /* 0x0000000000007941 */ /* 0x000fea0003800000 */
.L_x_154:
[----:B------:R-:W-:Y:S05]  /*dfc0*/  BRA `(.L_x_156) ;  /* 0xffffffe800e07947 */ /* 0x000fea000383ffff */
.L_x_114:
[----:B------:R-:W-:Y:S01]  /*dfd0*/  BSSY B0, `(.L_x_157) ;  /* 0x0000006000007945 */ /* 0x000fe20003800000 */
[----:B------:R-:W-:-:S07]  /*dfe0*/  IMAD.MOV.U32 R15, RZ, RZ, -0x1 ;  /* 0xffffffffff0f7424 */ /* 0x000fce00078e00ff */
[----:B01----:R-:W-:Y:S05]  /*dff0*/  WARPSYNC.COLLECTIVE R15, `(.L_x_158) ;  /* 0x000000000f0c7348 */ /* 0x003fea0003c00000 */
[----:B------:R-:W-:Y:S02]  /*e000*/  ELECT P6, UR62, PT ;  /* 0x00000000003e782f */ /* 0x000fe400038c0000 */
[----:B------:R-:W-:Y:S01]  /*e010*/  MOV R14, UR62 ;  /* 0x0000003e000e7c02 */ /* 0x000fe20008000f00 */
[----:B01----:R-:W-:Y:S10]  /*e020*/  ENDCOLLECTIVE ;  /* 0x000000000000791b */ /* 0x003ff40003800000 */
.L_x_158:
[----:B------:R-:W-:Y:S05]  /*e030*/  BSYNC B0 ;  /* 0x0000000000007941 */ /* 0x000fea0003800000 */
.L_x_157:
[----:B------:R-:W-:Y:S05]  /*e040*/  BRA `(.L_x_159) ;  /* 0xffffffe800d47947 */ /* 0x000fea000383ffff */
.L_x_116:
[----:B0-----:R0:W1:Y:S02]  /*e050*/  SYNCS.PHASECHK.TRANS64.TRYWAIT P0, [R6+URZ], R5 ;  /* 0x00000005060075a7 */ /* 0x001064000800017f */
[----:B-1----:R-:W-:Y:S05]  /*e060*/  @!P0 NANOSLEEP.SYNCS 0x989680 ;  /* 0x009896800000895d */ /* 0x002fea0003900000 */
[----:B------:R-:W1:Y:S02]  /*e070*/  @!P0 SYNCS.PHASECHK.TRANS64 P0, [R6+URZ], R5 ;  /* 0x00000005060085a7 */ /* 0x000e64000800007f */
[----:B-1----:R-:W-:Y:S05]  /*e080*/  @!P0 BRA `(.L_x_116) ;  /* 0xfffffffc00f08947 */ /* 0x002fea000383ffff */
[----:B------:R-:W-:Y:S05]  /*e090*/  BRA `(.L_x_160) ;  /* 0xffffffec00087947 */ /* 0x000fea000383ffff */
.L_x_117:
[----:B-1----:R1:W2:Y:S02]  /*e0a0*/  SYNCS.PHASECHK.TRANS64.TRYWAIT P0, [R3+URZ], R4 ;  /* 0x00000004030075a7 */ /* 0x0022a4000800017f */
[----:B--2---:R-:W-:Y:S05]  /*e0b0*/  @!P0 NANOSLEEP.SYNCS 0x989680 ;  /* 0x009896800000895d */ /* 0x004fea0003900000 */
[----:B------:R-:W2:Y:S02]  /*e0c0*/  @!P0 SYNCS.PHASECHK.TRANS64 P0, [R3+URZ], R4 ;  /* 0x00000004030085a7 */ /* 0x000ea4000800007f */
[----:B--2---:R-:W-:Y:S05]  /*e0d0*/  @!P0 BRA `(.L_x_117) ;  /* 0xfffffffc00f08947 */ /* 0x004fea000383ffff */
[----:B------:R-:W-:Y:S05]  /*e0e0*/  BRA `(.L_x_161) ;  /* 0xffffffe800fc7947 */ /* 0x000fea000383ffff */
.L_x_119:
[----:B-1----:R1:W2:Y:S02]  /*e0f0*/  SYNCS.PHASECHK.TRANS64.TRYWAIT P0, [R0+URZ], R5 ;  /* 0x00000005000075a7 */ /* 0x0022a4000800017f */
[----:B--2---:R-:W-:Y:S05]  /*e100*/  @!P0 NANOSLEEP.SYNCS 0x989680 ;  /* 0x009896800000895d */ /* 0x004fea0003900000 */
[----:B------:R-:W2:Y:S02]  /*e110*/  @!P0 SYNCS.PHASECHK.TRANS64 P0, [R0+URZ], R5 ;  /* 0x00000005000085a7 */ /* 0x000ea4000800007f */
[----:B--2---:R-:W-:Y:S05]  /*e120*/  @!P0 BRA `(.L_x_119) ;  /* 0xfffffffc00f08947 */ /* 0x004fea000383ffff */
[----:B------:R-:W-:Y:S05]  /*e130*/  BRA `(.L_x_162) ;  /* 0xffffffec00007947 */ /* 0x000fea000383ffff */
.L_x_163:
[----:B------:R-:W-:-:S00]  /*e140*/  BRA `(.L_x_163) ;  /* 0xfffffffc00fc7947 */ /* 0x000fc0000383ffff */
[----:B------:R-:W-:-:S00]  /*e150*/  NOP ;  /* 0x0000000000007918 */ /* 0x000fc00000000000 */
        /* <DEDUP_REMOVED lines=10> */
.L_x_15158:


//--------------------- .text._ZN7cutlass13device_kernelIN5flash11enable_sm90INS1_16FlashAttnFwdSm90INS1_25CollectiveMainloopFwdSm90ILi2EN4cute5tupleIJNS5_1CILi1EEES8_S8_EEENS6_IJNS7_ILi128EEESA_NS7_ILi192EEEEEELi128ENS_10bfloat16_tEfNS_4arch4Sm90ELb0ELb0ELb1ELb1ELb0ELb0ELb0ELb1ELb1ELb1ELb1ELb0EEENS1_21CollectiveEpilogueFwdINS6_IJSA_SA_SA_EEES9_SD_SF_Li256ELb1ELb1ELb1ELb0EEENS1_36VarlenDynamicPersistentTileSchedulerILi128ELi128ELi256ELi128ELb1ELb1ELb1ELb0ELb1ELb1EEEEEEEEEvNT_6ParamsE --------------------------
	.section	.text._ZN7cutlass13device_kernelIN5flash11enable_sm90INS1_16FlashAttnFwdSm90INS1_25CollectiveMainloopFwdSm90ILi2EN4cute5tupleIJNS5_1CILi1EEES8_S8_EEENS6_IJNS7_ILi128EEESA_NS7_ILi192EEEEEELi128ENS_10bfloat16_tEfNS_4arch4Sm90ELb0ELb0ELb1ELb1ELb0ELb0ELb0ELb1ELb1ELb1ELb1ELb0EEENS1_21CollectiveEpilogueFwdINS6_IJSA_SA_SA_EEES9_SD_SF_Li256ELb1ELb1ELb1ELb0EEENS1_36VarlenDynamicPersistentTileSchedulerILi128ELi128ELi256ELi128ELb1ELb1ELb1ELb0ELb1ELb1EEEEEEEEEvNT_6ParamsE,"ax",@progbits
	.align	128
.text._ZN7cutlass13device_kernelIN5flash11enable_sm90INS1_16FlashAttnFwdSm90INS1_25CollectiveMainloopFwdSm90ILi2EN4cute5tupleIJNS5_1CILi1EEES8_S8_EEENS6_IJNS7_ILi128EEESA_NS7_ILi192EEEEEELi128ENS_10bfloat16_tEfNS_4arch4Sm90ELb0ELb0ELb1ELb1ELb0ELb0ELb0ELb1ELb1ELb1ELb1ELb0EEENS1_21CollectiveEpilogueFwdINS6_IJSA_SA_SA_EEES9_SD_SF_Li256ELb1ELb1ELb1ELb0EEENS1_36VarlenDynamicPersistentTileSchedulerILi128ELi128ELi256ELi128ELb1ELb1ELb1ELb0ELb1ELb1EEEEEEEEEvNT_6ParamsE:
        .type           _ZN7cutlass13device_kernelIN5flash11enable_sm90INS1_16FlashAttnFwdSm90INS1_25CollectiveMainloopFwdSm90ILi2EN4cute5tupleIJNS5_1CILi1EEES8_S8_EEENS6_IJNS7_ILi128EEESA_NS7_ILi192EEEEEELi128ENS_10bfloat16_tEfNS_4arch4Sm90ELb0ELb0ELb1ELb1ELb0ELb0ELb0ELb1ELb1ELb1ELb1ELb0EEENS1_21CollectiveEpilogueFwdINS6_IJSA_SA_SA_EEES9_SD_SF_Li256ELb1ELb1ELb1ELb0EEENS1_36VarlenDynamicPersistentTileSchedulerILi128ELi128ELi256ELi128ELb1ELb1ELb1ELb0ELb1ELb1EEEEEEEEEvNT_6ParamsE,@function
        .size           _ZN7cutlass13device_kernelIN5flash11enable_sm90INS1_16FlashAttnFwdSm90INS1_25CollectiveMainloopFwdSm90ILi2EN4cute5tupleIJNS5_1CILi1EEES8_S8_EEENS6_IJNS7_ILi128EEESA_NS7_ILi192EEEEEELi128ENS_10bfloat16_tEfNS_4arch4Sm90ELb0ELb0ELb1ELb1ELb0ELb0ELb0ELb1ELb1ELb1ELb1ELb0EEENS1_21CollectiveEpilogueFwdINS6_IJSA_SA_SA_EEES9_SD_SF_Li256ELb1ELb1ELb1ELb0EEENS1_36VarlenDynamicPersistentTileSchedulerILi128ELi128ELi256ELi128ELb1ELb1ELb1ELb0ELb1ELb1EEEEEEEEEvNT_6ParamsE,(.L_x_15159 - _ZN7cutlass13device_kernelIN5flash11enable_sm90INS1_16FlashAttnFwdSm90INS1_25CollectiveMainloopFwdSm90ILi2EN4cute5tupleIJNS5_1CILi1EEES8_S8_EEENS6_IJNS7_ILi128EEESA_NS7_ILi192EEEEEELi128ENS_10bfloat16_tEfNS_4arch4Sm90ELb0ELb0ELb1ELb1ELb0ELb0ELb0ELb1ELb1ELb1ELb1ELb0EEENS1_21CollectiveEpilogueFwdINS6_IJSA_SA_SA_EEES9_SD_SF_Li256ELb1ELb1ELb1ELb0EEENS1_36VarlenDynamicPersistentTileSchedulerILi128ELi128ELi256ELi128ELb1ELb1ELb1ELb0ELb1ELb1EEEEEEEEEvNT_6ParamsE)
        .other          _ZN7cutlass13device_kernelIN5flash11enable_sm90INS1_16FlashAttnFwdSm90INS1_25CollectiveMainloopFwdSm90ILi2EN4cute5tupleIJNS5_1CILi1EEES8_S8_EEENS6_IJNS7_ILi128EEESA_NS7_ILi192EEEEEELi128ENS_10bfloat16_tEfNS_4arch4Sm90ELb0ELb0ELb1ELb1ELb0ELb0ELb0ELb1ELb1ELb1ELb1ELb0EEENS1_21CollectiveEpilogueFwdINS6_IJSA_SA_SA_EEES9_SD_SF_Li256ELb1ELb1ELb1ELb0EEENS1_36VarlenDynamicPersistentTileSchedulerILi128ELi128ELi256ELi128ELb1ELb1ELb1ELb0ELb1ELb1EEEEEEEEEvNT_6ParamsE,@"STO_CUDA_ENTRY STV_DEFAULT"
_ZN7cutlass13device_kernelIN5flash11enable_sm90INS1_16FlashAttnFwdSm90INS1_25CollectiveMainloopFwdSm90ILi2EN4cute5tupleIJNS5_1CILi1EEES8_S8_EEENS6_IJNS7_ILi128EEESA_NS7_ILi192EEEEEELi128ENS_10bfloat16_tEfNS_4arch4Sm90ELb0ELb0ELb1ELb1ELb0ELb0ELb0ELb1ELb1ELb1ELb1ELb0EEENS1_21CollectiveEpilogueFwdINS6_IJSA_SA_SA_EEES9_SD_SF_Li256ELb1ELb1ELb1ELb0EEENS1_36VarlenDynamicPersistentTileSchedulerILi128ELi128ELi256ELi128ELb1ELb1ELb1ELb0ELb1ELb1EEEEEEEEEvNT_6ParamsE:
        /* <DEDUP_REMOVED lines=17> */
.L_x_165:
[----:B------:R-:W-:Y:S05]  /*0110*/  BSYNC B0 ;  /* 0x0000000000007941 */ /* 0x000fea0003800000 */
.L_x_164:
        /* <DEDUP_REMOVED lines=40> */
.L_x_166:
        /* <DEDUP_REMOVED lines=22> */
.L_x_167:
        /* <DEDUP_REMOVED lines=18> */
.L_x_168:
        /* <DEDUP_REMOVED lines=22> */
.L_x_169:
        /* <DEDUP_REMOVED lines=22> */
.L_x_170:
[----:B0-----:R-:W-:Y:S01]  /*08e0*/  ISETP.NE.AND P0, PT, R2, RZ, PT ;  /* 0x000000ff0200720c */ /* 0x001fe20003f05270 */
[----:B------:R-:W-:Y:S01]  /*08f0*/  IMAD.MOV.U32 R2, RZ, RZ, 0x1 ;  /* 0x00000001ff027424 */ /* 0x000fe200078e00ff */
[----:B------:R-:W-:Y:S01]  /*0900*/  NOP ;  /* 0x0000000000007918 */ /* 0x000fe20000000000 */
[----:B------:R-:W-:-:S03]  /*0910*/  ULDC.64 UR40, c[0x0][0x208] ;  /* 0x0000820000287ab9 */ /* 0x000fc60000000a00 */
[----:B------:R-:W-:-:S05]  /*0920*/  SEL R2, R2, 0x2, !P0 ;  /* 0x0000000202027807 */ /* 0x000fca0004000000 */
[----:B------:R0:W-:Y:S01]  /*0930*/  STL [R1+0x60], R2 ;  /* 0x0000600201007387 */ /* 0x0001e20000100800 */
[----:B-123--:R-:W-:Y:S06]  /*0940*/  BAR.SYNC.DEFER_BLOCKING 0x0 ;  /* 0x0000000000007b1d */ /* 0x00efec0000010000 */
[----:B------:R-:W-:Y:S05]  /*0950*/  @!P0 BRA `(.L_x_171) ;  /* 0x000000a000ac8947 */ /* 0x000fea0003800000 */
.L_x_172:
[----:B------:R-:W-:-:S08]  /*0960*/  NOP ;  /* 0x0000000000007918 */ /* 0x000fd00000000000 */
[----:B------:R-:W1:Y:S02]  /*0970*/  USETMAXREG.TRY_ALLOC.CTAPOOL UP0, 0xf0 ;  /* 0x000000f0000079c8 */ /* 0x000e640008000600 */
[----:B-1----:R-:W-:-:S13]  /*0980*/  PLOP3.LUT P0, PT, PT, PT, UP0, 0x80, 0x0 ;  /* 0x000000000000781c */ /* 0x002fda0003f0f008 */
[----:B------:R-:W-:Y:S05]  /*0990*/  @!P0 BRA `(.L_x_172) ;  /* 0xfffffffc00f08947 */ /* 0x000fea000383ffff */
[----:B------:R-:W1:Y:S08]  /*09a0*/  S2UR UR5, SR_CgaCtaId ;  /* 0x00000000000579c3 */ /* 0x000e700000008800 */
[----:B------:R-:W-:Y:S06]  /*09b0*/  BAR.ARV 0x8, 0x180 ;  /* 0x0206000000007b1d */ /* 0x000fec0000002000 */
[----:B------:R-:W-:-:S02]  /*09c0*/  UMOV UR4, 0x400 ;  /* 0x0000040000047882 */ /* 0x000fc40000000000 */
[----:B------:R-:W-:Y:S01]  /*09d0*/  BAR.SYNC.DEFER_BLOCKING 0x5, 0x180 ;  /* 0x0146000000007b1d */ /* 0x000fe20000010000 */
[----:B-1----:R-:W-:-:S09]  /*09e0*/  ULEA UR4, UR5, UR4, 0x18 ;  /* 0x0000000405047291 */ /* 0x002fd2000f8ec03f */
[----:B------:R-:W1:Y:S01]  /*09f0*/  LDS.128 R12, [UR4+0x348d0] ;  /* 0x0348d004ff0c7984 */ /* 0x000e620008000c00 */
[----:B------:R-:W-:Y:S01]  /*0a00*/  ULDC UR4, c[0x0][0xc3c] ;  /* 0x00030f0000047ab9 */ /* 0x000fe20000000800 */
[----:B------:R-:W-:Y:S06]  /*0a10*/  BAR.ARV 0x4, 0x180 ;  /* 0x0106000000007b1d */ /* 0x000fec0000002000 */
[----:B-1----:R-:W-:-:S13]  /*0a20*/  ISETP.GE.AND P0, PT, R15, UR4, PT ;  /* 0x000000040f007c0c */ /* 0x002fda000bf06270 */
[----:B------:R-:W-:Y:S05]  /*0a30*/  @P0 EXIT ;  /* 0x000000000000094d */ /* 0x000fea0003800000 */
[----:B------:R-:W2:Y:S01]  /*0a40*/  LDL.LU R10, [R1+0x60] ;  /* 0x00006000010a7983 */ /* 0x000ea20000300800 */
[----:B------:R-:W1:Y:S02]  /*0a50*/  S2R R0, SR_TID.X ;  /* 0x0000000000007919 */ /* 0x000e640000002100 */
[----:B-1----:R-:W-:-:S05]  /*0a60*/  VIADD R230, R0, 0xffffff80 ;  /* 0xffffff8000e67836 */ /* 0x002fca0000000000 */
[----:B------:R-:W-:-:S04]  /*0a70*/  SHF.R.S32.HI R3, RZ, 0x1f, R230 ;  /* 0x0000001fff037819 */ /* 0x000fc800000114e6 */
[----:B------:R-:W-:-:S04]  /*0a80*/  LEA.HI R5, R3, R230, RZ, 0x7 ;  /* 0x000000e603057211 */ /* 0x000fc800078f38ff */
[----:B------:R-:W-:-:S05]  /*0a90*/  LOP3.LUT R7, R5, 0xffffff80, RZ, 0xc0, !PT ;  /* 0xffffff8005077812 */ /* 0x000fca00078ec0ff */
[----:B------:R-:W-:-:S05]  /*0aa0*/  IMAD.IADD R208, R230, 0x1, -R7 ;  /* 0x00000001e6d07824 */ /* 0x000fca00078e0a07 */
[----:B------:R-:W-:-:S04]  /*0ab0*/  SHF.R.S32.HI R9, RZ, 0x1f, R208 ;  /* 0x0000001fff097819 */ /* 0x000fc800000114d0 */
[----:B------:R-:W-:-:S04]  /*0ac0*/  LEA.HI R4, R9, R208, RZ, 0x2 ;  /* 0x000000d009047211 */ /* 0x000fc800078f10ff */
[--C-:B------:R-:W-:Y:S02]  /*0ad0*/  SHF.R.S32.HI R6, RZ, 0x2, R4.reuse ;  /* 0x00000002ff067819 */ /* 0x100fe40000011404 */
[----:B------:R-:W-:-:S04]  /*0ae0*/  SHF.R.S32.HI R11, RZ, 0x1f, R4 ;  /* 0x0000001fff0b7819 */ /* 0x000fc80000011404 */
[----:B------:R-:W-:Y:S02]  /*0af0*/  LEA.HI R11, R11, R6, RZ, 0x3 ;  /* 0x000000060b0b7211 */ /* 0x000fe400078f18ff */
[----:B------:R-:W-:Y:S02]  /*0b00*/  LEA.HI R9, R9, R208, RZ, 0x5 ;  /* 0x000000d009097211 */ /* 0x000fe400078f28ff */
[----:B------:R-:W-:Y:S02]  /*0b10*/  LOP3.LUT R11, R11, 0xfffffff8, RZ, 0xc0, !PT ;  /* 0xfffffff80b0b7812 */ /* 0x000fe400078ec0ff */
[CC--:B0-----:R-:W-:Y:S02]  /*0b20*/  LEA.HI R2, R3.reuse, R230.reuse, RZ, 0x5 ;  /* 0x000000e603027211 */ /* 0x0c1fe400078f28ff */
[CC--:B------:R-:W-:Y:S01]  /*0b30*/  LEA.HI R0, R3.reuse, R230.reuse, RZ, 0x4 ;  /* 0x000000e603007211 */ /* 0x0c0fe200078f20ff */
[----:B------:R-:W-:Y:S01]  /*0b40*/  IMAD.IADD R6, R6, 0x1, -R11 ;  /* 0x0000000106067824 */ /* 0x000fe200078e0a0b */
[----:B------:R-:W-:Y:S01]  /*0b50*/  SHF.R.S32.HI R9, RZ, 0x5, R9 ;  /* 0x00000005ff097819 */ /* 0x000fe20000011409 */
[----:B------:R-:W-:Y:S01]  /*0b60*/  IMAD.SHL.U32 R2, R2, 0x20, RZ ;  /* 0x0000002002027824 */ /* 0x000fe200078e00ff */
[----:B------:R-:W-:-:S02]  /*0b70*/  LEA.HI R8, R3, R230, RZ, 0x2 ;  /* 0x000000e603087211 */ /* 0x000fc400078f10ff */
[----:B------:R-:W-:Y:S02]  /*0b80*/  LEA.HI R3, R3, R230, RZ, 0x3 ;  /* 0x000000e603037211 */ /* 0x000fe400078f18ff */
[----:B------:R-:W-:Y:S01]  /*0b90*/  LOP3.LUT R7, R0, 0x3fffff0, RZ, 0xc0, !PT ;  /* 0x03fffff000077812 */ /* 0x000fe200078ec0ff */
[----:B------:R-:W-:Y:S01]  /*0ba0*/  IMAD R6, R9, 0x10, R6 ;  /* 0x0000001009067824 */ /* 0x000fe200078e0206 */
[----:B------:R-:W-:Y:S02]  /*0bb0*/  LOP3.LUT R9, R3, 0xfffffff8, RZ, 0xc0, !PT ;  /* 0xfffffff803097812 */ /* 0x000fe400078ec0ff */
[----:B------:R-:W-:Y:S01]  /*0bc0*/  LOP3.LUT R2, R2, 0xfffffc00, RZ, 0xc0, !PT ;  /* 0xfffffc0002027812 */ /* 0x000fe200078ec0ff */
[----:B------:R-:W-:Y:S01]  /*0bd0*/  IMAD.IADD R7, R230, 0x1, -R7 ;  /* 0x00000001e6077824 */ /* 0x000fe200078e0a07 */
[----:B------:R-:W-:Y:S02]  /*0be0*/  LOP3.LUT R11, R8, 0xfffffffc, RZ, 0xc0, !PT ;  /* 0xfffffffc080b7812 */ /* 0x000fe400078ec0ff */
[----:B------:R-:W-:Y:S01]  /*0bf0*/  SHF.R.S32.HI R224, RZ, 0x7, R5 ;  /* 0x00000007ffe07819 */ /* 0x000fe20000011405 */
[----:B------:R-:W-:Y:S01]  /*0c00*/  IMAD.IADD R184, R230, 0x1, -R9 ;  /* 0x00000001e6b87824 */ /* 0x000fe200078e0a09 */
[----:B------:R-:W-:Y:S01]  /*0c10*/  LOP3.LUT R9, R4, 0x7ffffffc, RZ, 0xc0, !PT ;  /* 0x7ffffffc04097812 */ /* 0x000fe200078ec0ff */
[----:B------:R-:W-:Y:S01]  /*0c20*/  IMAD R227, R7, 0x40, R2 ;  /* 0x0000004007e37824 */ /* 0x000fe200078e0202 */
[----:B------:R-:W-:Y:S01]  /*0c30*/  SHF.R.S32.HI R7, RZ, 0x4, R0 ;  /* 0x00000004ff077819 */ /* 0x000fe20000011400 */
[----:B------:R-:W-:Y:S01]  /*0c40*/  IMAD.IADD R11, R230, 0x1, -R11 ;  /* 0x00000001e60b7824 */ /* 0x000fe200078e0a0b */
[----:B------:R-:W-:Y:S01]  /*0c50*/  LEA.HI R5, R5, R224, RZ, 0x1 ;  /* 0x000000e005057211 */ /* 0x000fe200078f08ff */
[----:B------:R-:W-:Y:S01]  /*0c60*/  IMAD.IADD R9, R208, 0x1, -R9 ;  /* 0x00000001d0097824 */ /* 0x000fe200078e0a09 */
[----:B------:R-:W-:-:S02]  /*0c70*/  LEA.HI R0, R0, R7, RZ, 0x1 ;  /* 0x0000000700007211 */ /* 0x000fc400078f08ff */
[----:B------:R-:W-:Y:S02]  /*0c80*/  LEA.HI R2, R11, R11, RZ, 0x1 ;  /* 0x0000000b0b027211 */ /* 0x000fe400078f08ff */
[----:B------:R-:W-:Y:S01]  /*0c90*/  LOP3.LUT R5, R5, 0x3fffffe, RZ, 0xc0, !PT ;  /* 0x03fffffe05057812 */ /* 0x000fe200078ec0ff */
[----:B------:R-:W-:Y:S01]  /*0ca0*/  IMAD.SHL.U32 R18, R184, 0x8, RZ ;  /* 0x00000008b8127824 */ /* 0x000fe200078e00ff */
[----:B------:R-:W-:Y:S01]  /*0cb0*/  LOP3.LUT R0, R0, 0x1ffffffe, RZ, 0xc0, !PT ;  /* 0x1ffffffe00007812 */ /* 0x000fe200078ec0ff */
[----:B------:R-:W-:Y:S01]  /*0cc0*/  IMAD.SHL.U32 R205, R9, 0x2, RZ ;  /* 0x0000000209cd7824 */ /* 0x000fe200078e00ff */
[----:B------:R-:W-:Y:S01]  /*0cd0*/  LOP3.LUT R2, R2, 0x1ffffffe, RZ, 0xc0, !PT ;  /* 0x1ffffffe02027812 */ /* 0x000fe200078ec0ff */
[----:B------:R-:W-:Y:S02]  /*0ce0*/  IMAD.IADD R5, R224, 0x1, -R5 ;  /* 0x00000001e0057824 */ /* 0x000fe400078e0a05 */
[----:B------:R-:W-:Y:S01]  /*0cf0*/  VIADD R22, R18, 0x40 ;  /* 0x0000004012167836 */ /* 0x000fe20000000000 */
[C---:B------:R-:W-:Y:S01]  /*0d00*/  IADD3 R196, R205.reuse, 0x40, RZ ;  /* 0x00000040cdc47810 */ /* 0x040fe20007ffe0ff */
[----:B------:R-:W-:-:S02]  /*0d10*/  VIADD R203, R205, 0x8 ;  /* 0x00000008cdcb7836 */ /* 0x000fc40000000000 */
[C---:B------:R-:W-:Y:S02]  /*0d20*/  VIADD R202, R205.reuse, 0x10 ;  /* 0x00000010cdca7836 */ /* 0x040fe40000000000 */
[C---:B------:R-:W-:Y:S02]  /*0d30*/  VIADD R201, R205.reuse, 0x18 ;  /* 0x00000018cdc97836 */ /* 0x040fe40000000000 */
[C---:B------:R-:W-:Y:S02]  /*0d40*/  VIADD R200, R205.reuse, 0x20 ;  /* 0x00000020cdc87836 */ /* 0x040fe40000000000 */
[C---:B------:R-:W-:Y:S02]  /*0d50*/  VIADD R199, R205.reuse, 0x28 ;  /* 0x00000028cdc77836 */ /* 0x040fe40000000000 */
[C---:B------:R-:W-:Y:S02]  /*0d60*/  VIADD R198, R205.reuse, 0x30 ;  /* 0x00000030cdc67836 */ /* 0x040fe40000000000 */
[----:B------:R-:W-:-:S02]  /*0d70*/  VIADD R197, R205, 0x38 ;  /* 0x00000038cdc57836 */ /* 0x000fc40000000000 */
[C---:B------:R-:W-:Y:S02]  /*0d80*/  VIADD R195, R205.reuse, 0x48 ;  /* 0x00000048cdc37836 */ /* 0x040fe40000000000 */
[C---:B------:R-:W-:Y:S02]  /*0d90*/  VIADD R194, R205.reuse, 0x50 ;  /* 0x00000050cdc27836 */ /* 0x040fe40000000000 */
[C---:B------:R-:W-:Y:S02]  /*0da0*/  VIADD R193, R205.reuse, 0x58 ;  /* 0x00000058cdc17836 */ /* 0x040fe40000000000 */
[C---:B------:R-:W-:Y:S02]  /*0db0*/  VIADD R192, R205.reuse, 0x60 ;  /* 0x00000060cdc07836 */ /* 0x040fe40000000000 */
[C---:B------:R-:W-:Y:S02]  /*0dc0*/  VIADD R191, R205.reuse, 0x68 ;  /* 0x00000068cdbf7836 */ /* 0x040fe40000000000 */
[----:B------:R-:W-:-:S02]  /*0dd0*/  VIADD R190, R205, 0x70 ;  /* 0x00000070cdbe7836 */ /* 0x000fc40000000000 */
[----:B------:R-:W-:Y:S02]  /*0de0*/  VIADD R189, R205, 0x78 ;  /* 0x00000078cdbd7836 */ /* 0x000fe40000000000 */
[----:B------:R-:W-:Y:S02]  /*0df0*/  IMAD.IADD R0, R7, 0x1, -R0 ;  /* 0x0000000107007824 */ /* 0x000fe400078e0a00 */
[----:B------:R-:W-:Y:S02]  /*0e00*/  IMAD.IADD R226, R11, 0x1, -R2 ;  /* 0x000000010be27824 */ /* 0x000fe400078e0a02 */
[----:B------:R-:W-:Y:S01]  /*0e10*/  IMAD R225, R5, 0x40, R6 ;  /* 0x0000004005e17824 */ /* 0x000fe200078e0206 */
[----:B------:R-:W-:Y:S01]  /*0e20*/  MOV R6, R14 ;  /* 0x0000000e00067202 */ /* 0x000fe20000000f00 */
[----:B------:R-:W-:Y:S01]  /*0e30*/  IMAD R227, R0, 0x8, R227 ;  /* 0x0000000800e37824 */ /* 0x000fe200078e02e3 */
[----:B------:R-:W-:Y:S01]  /*0e40*/  SHF.R.S32.HI R206, RZ, 0x3, R3 ;  /* 0x00000003ffce7819 */ /* 0x000fe20000011403 */
[----:B------:R-:W-:Y:S01]  /*0e50*/  IMAD.MOV.U32 R5, RZ, RZ, R13 ;  /* 0x000000ffff057224 */ /* 0x000fe200078e000d */
[----:B------:R-:W-:Y:S01]  /*0e60*/  SHF.R.S32.HI R229, RZ, 0x1f, R18 ;  /* 0x0000001fffe57819 */ /* 0x000fe20000011412 */
[----:B------:R-:W-:Y:S01]  /*0e70*/  IMAD.MOV.U32 R7, RZ, RZ, R15 ;  /* 0x000000ffff077224 */ /* 0x000fe200078e000f */
[----:B------:R-:W-:Y:S01]  /*0e80*/  SHF.R.S32.HI R228, RZ, 0x1f, R22 ;  /* 0x0000001fffe47819 */ /* 0x000fe20000011416 */
[----:B------:R-:W-:Y:S01]  /*0e90*/  IMAD.MOV.U32 R207, RZ, RZ, RZ ;  /* 0x000000ffffcf7224 */ /* 0x000fe200078e00ff */
[----:B------:R-:W-:Y:S01]  /*0ea0*/  SHF.R.S32.HI R223, RZ, 0x1f, R203 ;  /* 0x0000001fffdf7819 */ /* 0x000fe200000114cb */
[----:B------:R-:W-:Y:S01]  /*0eb0*/  IMAD.MOV.U32 R16, RZ, RZ, RZ ;  /* 0x000000ffff107224 */ /* 0x000fe200078e00ff */
[----:B------:R-:W-:Y:S01]  /*0ec0*/  SHF.R.S32.HI R222, RZ, 0x1f, R202 ;  /* 0x0000001fffde7819 */ /* 0x000fe200000114ca */
[----:B------:R-:W-:Y:S01]  /*0ed0*/  IMAD.MOV.U32 R2, RZ, RZ, RZ ;  /* 0x000000ffff027224 */ /* 0x000fe200078e00ff */
[----:B------:R-:W-:Y:S01]  /*0ee0*/  SHF.R.S32.HI R221, RZ, 0x1f, R201 ;  /* 0x0000001fffdd7819 */ /* 0x000fe200000114c9 */
[----:B------:R-:W-:Y:S01]  /*0ef0*/  IMAD R226, R226, 0x8, R225 ;  /* 0x00000008e2e27824 */ /* 0x000fe200078e02e1 */
[----:B------:R-:W-:-:S02]  /*0f00*/  SHF.R.S32.HI R220, RZ, 0x1f, R200 ;  /* 0x0000001fffdc7819 */ /* 0x000fc400000114c8 */
[----:B------:R-:W-:Y:S02]  /*0f10*/  SHF.R.S32.HI R219, RZ, 0x1f, R199 ;  /* 0x0000001fffdb7819 */ /* 0x000fe400000114c7 */
[----:B------:R-:W-:Y:S02]  /*0f20*/  SHF.R.S32.HI R218, RZ, 0x1f, R198 ;  /* 0x0000001fffda7819 */ /* 0x000fe400000114c6 */
[----:B------:R-:W-:Y:S02]  /*0f30*/  SHF.R.S32.HI R217, RZ, 0x1f, R197 ;  /* 0x0000001fffd97819 */ /* 0x000fe400000114c5 */
[----:B------:R-:W-:Y:S02]  /*0f40*/  SHF.R.S32.HI R216, RZ, 0x1f, R196 ;  /* 0x0000001fffd87819 */ /* 0x000fe400000114c4 */
[----:B------:R-:W-:Y:S02]  /*0f50*/  SHF.R.S32.HI R215, RZ, 0x1f, R195 ;  /* 0x0000001fffd77819 */ /* 0x000fe400000114c3 */
[----:B------:R-:W-:-:S02]  /*0f60*/  SHF.R.S32.HI R214, RZ, 0x1f, R194 ;  /* 0x0000001fffd67819 */ /* 0x000fc400000114c2 */
[----:B------:R-:W-:Y:S02]  /*0f70*/  SHF.R.S32.HI R213, RZ, 0x1f, R193 ;  /* 0x0000001fffd57819 */ /* 0x000fe400000114c1 */
[----:B------:R-:W-:Y:S02]  /*0f80*/  SHF.R.S32.HI R212, RZ, 0x1f, R192 ;  /* 0x0000001fffd47819 */ /* 0x000fe400000114c0 */
[----:B------:R-:W-:Y:S02]  /*0f90*/  SHF.R.S32.HI R211, RZ, 0x1f, R191 ;  /* 0x0000001fffd37819 */ /* 0x000fe400000114bf */
[----:B------:R-:W-:Y:S02]  /*0fa0*/  SHF.R.S32.HI R210, RZ, 0x1f, R190 ;  /* 0x0000001fffd27819 */ /* 0x000fe400000114be */
[----:B------:R-:W-:Y:S02]  /*0fb0*/  SHF.R.S32.HI R209, RZ, 0x1f, R189 ;  /* 0x0000001fffd17819 */ /* 0x000fe400000114bd */
[----:B--2---:R-:W-:-:S07]  /*0fc0*/  LOP3.LUT R19, R10, 0x1, RZ, 0xfc, !PT ;  /* 0x000000010a137812 */ /* 0x004fce00078efcff */
.L_x_219:
[----:B0-2-4-:R-:W0:Y:S01]  /*0fd0*/  LDC.64 R8, c[0x0][0xc88] ;  /* 0x00032200ff087b82 */ /* 0x015e220000000a00 */
[----:B------:R-:W-:-:S07]  /*0fe0*/  ULDC.64 UR4, c[0x0][0xa28] ;  /* 0x00028a0000047ab9 */ /* 0x000fce0000000a00 */
[----:B------:R-:W1:Y:S08]  /*0ff0*/  LDC.64 R12, c[0x0][0x418] ;  /* 0x00010600ff0c7b82 */ /* 0x000e700000000a00 */
[----:B------:R-:W2:Y:S01]  /*1000*/  LDC R0, c[0x0][0x424] ;  /* 0x00010900ff007b82 */ /* 0x000ea20000000800 */
[----:B0-----:R-:W-:Y:S01]  /*1010*/  IMAD.WIDE R8, R7, 0x4, R8 ;  /* 0x0000000407087825 */ /* 0x001fe200078e0208 */
[----:B------:R-:W-:-:S06]  /*1020*/  ISETP.NE.U32.AND P0, PT, RZ, UR4, PT ;  /* 0x00000004ff007c0c */ /* 0x000fcc000bf05070 */
[----:B------:R-:W0:Y:S01]  /*1030*/  LDC R7, c[0x0][0x2f0] ;  /* 0x0000bc00ff077b82 */ /* 0x000e220000000800 */
[----:B---3--:R-:W3:Y:S01]  /*1040*/  LDG.E R23, desc[UR40][R8.64] ;  /* 0x0000002808177981 */ /* 0x008ee2000c1e1900 */
[----:B------:R-:W-:Y:S01]  /*1050*/  ISETP.NE.AND.EX P0, PT, RZ, UR5, PT, P0 ;  /* 0x00000005ff007c0c */ /* 0x000fe2000bf05300 */
[----:B------:R-:W-:Y:S01]  /*1060*/  IMAD.MOV.U32 R3, RZ, RZ, RZ ;  /* 0x000000ffff037224 */ /* 0x000fe200078e00ff */
[----:B---3--:R-:W-:-:S11]  /*1070*/  SHF.R.S32.HI R188, RZ, 0x1f, R23 ;  /* 0x0000001fffbc7819 */ /* 0x008fd60000011417 */
[----:B------:R-:W-:-:S04]  /*1080*/  @P0 LEA R10, P1, R23, UR4, 0x2 ;  /* 0x00000004170a0c11 */ /* 0x000fc8000f8210ff */
[----:B------:R-:W-:Y:S01]  /*1090*/  @P0 LEA.HI.X R11, R23, UR5, R188, 0x2, P1 ;  /* 0x00000005170b0c11 */ /* 0x000fe200088f14bc */
[----:B------:R-:W-:Y:S02]  /*10a0*/  ULDC.64 UR4, c[0x0][0xa20] ;  /* 0x0002880000047ab9 */ /* 0x000fe40000000a00 */
[----:B------:R-:W-:Y:S02]  /*10b0*/  ISETP.NE.U32.AND P1, PT, RZ, UR4, PT ;  /* 0x00000004ff007c0c */ /* 0x000fe4000bf25070 */
[----:B------:R3:W5:Y:S01]  /*10c0*/  @P0 LDG.E R3, desc[UR40][R10.64] ;  /* 0x000000280a030981 */ /* 0x000762000c1e1900 */
[----:B-1----:R-:W-:Y:S02]  /*10d0*/  ISETP.NE.U32.AND P0, PT, R12, RZ, PT ;  /* 0x000000ff0c00720c */ /* 0x002fe40003f05070 */
[----:B------:R-:W-:Y:S02]  /*10e0*/  ISETP.NE.AND.EX P1, PT, RZ, UR5, PT, P1 ;  /* 0x00000005ff007c0c */ /* 0x000fe4000bf25310 */
[----:B------:R-:W-:-:S04]  /*10f0*/  ISETP.NE.AND.EX P0, PT, R13, RZ, PT, P0 ;  /* 0x000000ff0d00720c */ /* 0x000fc80003f05300 */
[----:B--2---:R-:W-:-:S05]  /*1100*/  SEL R0, R0, 0x1, P0 ;  /* 0x0000000100007807 */ /* 0x004fca0000000000 */
[----:B0-----:R-:W-:Y:S02]  /*1110*/  IMAD R104, R0, R7, RZ ;  /* 0x0000000700687224 */ /* 0x001fe400078e02ff */
[----:B------:R-:W-:-:S04]  /*1120*/  @P1 LEA R8, P2, R23, UR4, 0x2 ;  /* 0x0000000417081c11 */ /* 0x000fc8000f8410ff */
[----:B------:R-:W-:-:S05]  /*1130*/  @P1 LEA.HI.X R9, R23, UR5, R188, 0x2, P2 ;  /* 0x0000000517091c11 */ /* 0x000fca00090f14bc */
[----:B------:R3:W5:Y:S01]  /*1140*/  @P1 LDG.E R104, desc[UR40][R8.64] ;  /* 0x0000002808681981 */ /* 0x000762000c1e1900 */
[----:B------:R-:W-:Y:S05]  /*1150*/  @P1 BRA `(.L_x_173) ;  /* 0x0000000000241947 */ /* 0x000fea0003800000 */
[----:B------:R-:W-:Y:S02]  /*1160*/  ULDC.64 UR4, c[0x0][0xa08] ;  /* 0x0002820000047ab9 */ /* 0x000fe40000000a00 */
[----:B------:R-:W-:-:S04]  /*1170*/  ISETP.NE.U32.AND P0, PT, RZ, UR4, PT ;  /* 0x00000004ff007c0c */ /* 0x000fc8000bf05070 */
[----:B------:R-:W-:-:S13]  /*1180*/  ISETP.NE.AND.EX P0, PT, RZ, UR5, PT, P0 ;  /* 0x00000005ff007c0c */ /* 0x000fda000bf05300 */
[----:B------:R-:W-:Y:S05]  /*1190*/  @!P0 BRA `(.L_x_173) ;  /* 0x0000000000148947 */ /* 0x000fea0003800000 */
[----:B---3--:R-:W0:Y:S02]  /*11a0*/  LDC.64 R8, c[0x0][0xa08] ;  /* 0x00028200ff087b82 */ /* 0x008e240000000a00 */
[----:B0-----:R-:W-:-:S05]  /*11b0*/  IMAD.WIDE R8, R23, 0x4, R8 ;  /* 0x0000000417087825 */ /* 0x001fca00078e0208 */
[----:B-----5:R-:W2:Y:S04]  /*11c0*/  LDG.E R104, desc[UR40][R8.64] ;  /* 0x0000002808687981 */ /* 0x020ea8000c1e1900 */
[----:B------:R-:W2:Y:S02]  /*11d0*/  LDG.E R7, desc[UR40][R8.64+0x4] ;  /* 0x0000042808077981 */ /* 0x000ea4000c1e1900 */
[----:B--2---:R-:W-:-:S07]  /*11e0*/  IMAD.IADD R104, R7, 0x1, -R104 ;  /* 0x0000000107687824 */ /* 0x004fce00078e0a68 */
.L_x_173:
[----:B-----5:R-:W-:Y:S01]  /*11f0*/  IMAD.IADD R104, R104, 0x1, -R3 ;  /* 0x0000000168687824 */ /* 0x020fe200078e0a03 */
[C---:B------:R-:W-:Y:S01]  /*1200*/  LOP3.LUT R3, R6.reuse, 0xff000000, RZ, 0xc0, !PT ;  /* 0xff00000006037812 */ /* 0x040fe200078ec0ff */
[----:B------:R-:W-:Y:S01]  /*1210*/  IMAD.MOV.U32 R94, RZ, RZ, RZ ;  /* 0x000000ffff5e7224 */ /* 0x000fe200078e00ff */
[----:B------:R-:W-:Y:S01]  /*1220*/  LOP3.LUT R0, R6, 0xff0000, RZ, 0xc0, !PT ;  /* 0x00ff000006007812 */ /* 0x000fe200078ec0ff */
[C---:B------:R-:W-:Y:S01]  /*1230*/  VIADD R4, R104.reuse, 0x7f ;  /* 0x0000007f68047836 */ /* 0x040fe20000000000 */
[----:B------:R-:W-:Y:S02]  /*1240*/  ISETP.GE.AND P0, PT, R104, 0x1, PT ;  /* 0x000000016800780c */ /* 0x000fe40003f06270 */
[----:B------:R-:W-:Y:S02]  /*1250*/  SHF.R.U32.HI R3, RZ, 0x8, R3 ;  /* 0x00000008ff037819 */ /* 0x000fe40000011603 */
[----:B------:R-:W-:Y:S02]  /*1260*/  SHF.R.S32.HI R7, RZ, 0x1f, R4 ;  /* 0x0000001fff077819 */ /* 0x000fe40000011404 */
[----:B------:R-:W-:-:S02]  /*1270*/  LEA.HI R0, R0, R3, RZ, 0x10 ;  /* 0x0000000300007211 */ /* 0x000fc400078f80ff */
[----:B------:R-:W-:Y:S02]  /*1280*/  LEA.HI R7, R7, R4, RZ, 0x7 ;  /* 0x0000000407077211 */ /* 0x000fe400078f38ff */
[----:B------:R-:W-:Y:S02]  /*1290*/  LOP3.LUT R204, R0, 0xff, RZ, 0xc0, !PT ;  /* 0x000000ff00cc7812 */ /* 0x000fe400078ec0ff */
[----:B------:R-:W-:Y:S02]  /*12a0*/  SHF.R.U32.HI R186, RZ, 0x10, R0 ;  /* 0x00000010ffba7819 */ /* 0x000fe40000011600 */
[----:B---3--:R-:W-:Y:S01]  /*12b0*/  SHF.R.S32.HI R11, RZ, 0x7, R7 ;  /* 0x00000007ff0b7819 */ /* 0x008fe20000011407 */
[----:B------:R-:W-:Y:S06]  /*12c0*/  @!P0 BRA `(.L_x_174) ;  /* 0x0000000000748947 */ /* 0x000fec0003800000 */
[----:B------:R-:W0:Y:S01]  /*12d0*/  LDC R3, c[0x0][0x9f0] ;  /* 0x00027c00ff037b82 */ /* 0x000e220000000800 */
[----:B------:R-:W-:-:S04]  /*12e0*/  ISETP.NE.AND P0, PT, R186, RZ, PT ;  /* 0x000000ffba00720c */ /* 0x000fc80003f05270 */
[----:B0-----:R-:W-:-:S04]  /*12f0*/  SEL R12, R186, R3, P0 ;  /* 0x00000003ba0c7207 */ /* 0x001fc80000000000 */
[-C--:B------:R-:W-:Y:S02]  /*1300*/  IABS R4, R12.reuse ;  /* 0x0000000c00047213 */ /* 0x080fe40000000000 */
[----:B------:R-:W-:Y:S02]  /*1310*/  IADD3 R0, R11, -0x1, R12 ;  /* 0xffffffff0b007810 */ /* 0x000fe40007ffe00c */
[----:B------:R-:W0:Y:S01]  /*1320*/  I2F.RP R3, R4 ;  /* 0x0000000400037306 */ /* 0x000e220000209400 */
[----:B------:R-:W-:Y:S02]  /*1330*/  IABS R13, R12 ;  /* 0x0000000c000d7213 */ /* 0x000fe40000000000 */
[----:B------:R-:W-:Y:S02]  /*1340*/  IABS R10, R0 ;  /* 0x00000000000a7213 */ /* 0x000fe40000000000 */
[----:B------:R-:W-:-:S04]  /*1350*/  LOP3.LUT R0, R0, R12, RZ, 0x3c, !PT ;  /* 0x0000000c00007212 */ /* 0x000fc800078e3cff */
[----:B------:R-:W-:Y:S01]  /*1360*/  ISETP.GE.AND P2, PT, R0, RZ, PT ;  /* 0x000000ff0000720c */ /* 0x000fe20003f46270 */
[----:B0-----:R-:W0:Y:S02]  /*1370*/  MUFU.RCP R3, R3 ;  /* 0x0000000300037308 */ /* 0x001e240000001000 */
[----:B0-----:R-:W-:Y:S02]  /*1380*/  VIADD R8, R3, 0xffffffe ;  /* 0x0ffffffe03087836 */ /* 0x001fe40000000000 */
[----:B------:R-:W-:-:S04]  /*1390*/  IMAD.MOV R3, RZ, RZ, -R13 ;  /* 0x000000ffff037224 */ /* 0x000fc800078e0a0d */
[----:B------:R0:W1:Y:S02]  /*13a0*/  F2I.FTZ.U32.TRUNC.NTZ R9, R8 ;  /* 0x0000000800097305 */ /* 0x000064000021f000 */
[----:B0-----:R-:W-:Y:S01]  /*13b0*/  MOV R8, RZ ;  /* 0x000000ff00087202 */ /* 0x001fe20000000f00 */
[----:B-1----:R-:W-:-:S04]  /*13c0*/  IMAD.MOV R7, RZ, RZ, -R9 ;  /* 0x000000ffff077224 */ /* 0x002fc800078e0a09 */
[----:B------:R-:W-:-:S04]  /*13d0*/  IMAD R7, R7, R4, RZ ;  /* 0x0000000407077224 */ /* 0x000fc800078e02ff */
[----:B------:R-:W-:-:S06]  /*13e0*/  IMAD.HI.U32 R9, R9, R7, R8 ;  /* 0x0000000709097227 */ /* 0x000fcc00078e0008 */
[----:B------:R-:W-:-:S04]  /*13f0*/  IMAD.HI.U32 R9, R9, R10, RZ ;  /* 0x0000000a09097227 */ /* 0x000fc800078e00ff */
[----:B------:R-:W-:-:S05]  /*1400*/  IMAD R3, R9, R3, R10 ;  /* 0x0000000309037224 */ /* 0x000fca00078e020a */
[----:B------:R-:W-:-:S13]  /*1410*/  ISETP.GT.U32.AND P1, PT, R4, R3, PT ;  /* 0x000000030400720c */ /* 0x000fda0003f24070 */
[----:B------:R-:W-:Y:S02]  /*1420*/  @!P1 IMAD.IADD R3, R3, 0x1, -R4 ;  /* 0x0000000103039824 */ /* 0x000fe400078e0a04 */
[----:B------:R-:W-:Y:S01]  /*1430*/  @!P1 VIADD R9, R9, 0x1 ;  /* 0x0000000109099836 */ /* 0x000fe20000000000 */
[----:B------:R-:W-:Y:S02]  /*1440*/  ISETP.NE.AND P1, PT, R12, RZ, PT ;  /* 0x000000ff0c00720c */ /* 0x000fe40003f25270 */
[----:B------:R-:W-:-:S13]  /*1450*/  ISETP.GE.U32.AND P0, PT, R3, R4, PT ;  /* 0x000000040300720c */ /* 0x000fda0003f06070 */
[----:B------:R-:W-:-:S04]  /*1460*/  @P0 VIADD R9, R9, 0x1 ;  /* 0x0000000109090836 */ /* 0x000fc80000000000 */
[----:B------:R-:W-:Y:S01]  /*1470*/  @!P2 IMAD.MOV R9, RZ, RZ, -R9 ;  /* 0x000000ffff09a224 */ /* 0x000fe200078e0a09 */
[----:B------:R-:W-:-:S05]  /*1480*/  @!P1 LOP3.LUT R9, RZ, R12, RZ, 0x33, !PT ;  /* 0x0000000cff099212 */ /* 0x000fca00078e33ff */
[----:B------:R-:W-:-:S07]  /*1490*/  IMAD.MOV.U32 R94, RZ, RZ, R9 ;  /* 0x000000ffff5e7224 */ /* 0x000fce00078e0009 */
.L_x_174:
[-C--:B------:R-:W-:Y:S01]  /*14a0*/  IMAD R17, R204, R94.reuse, RZ ;  /* 0x0000005ecc117224 */ /* 0x080fe200078e02ff */
[----:B------:R-:W-:Y:S01]  /*14b0*/  LOP3.LUT R185, R6, 0xffff, RZ, 0xc0, !PT ;  /* 0x0000ffff06b97812 */ /* 0x000fe200078ec0ff */
[----:B------:R-:W-:Y:S01]  /*14c0*/  IMAD.MOV.U32 R187, RZ, RZ, R5 ;  /* 0x000000ffffbb7224 */ /* 0x000fe200078e0005 */
[----:B------:R-:W-:Y:S01]  /*14d0*/  PLOP3.LUT P0, PT, PT, PT, PT, 0x80, 0x0 ;  /* 0x000000000000781c */ /* 0x000fe20003f0f070 */
[----:B------:R-:W-:Y:S01]  /*14e0*/  IMAD.MOV.U32 R3, RZ, RZ, RZ ;  /* 0x000000ffff037224 */ /* 0x000fe200078e00ff */
[----:B------:R-:W-:Y:S01]  /*14f0*/  VIADDMNMX R94, R17, R94, R11, PT ;  /* 0x0000005e115e7246 */ /* 0x000fe2000380010b */
[----:B------:R-:W-:Y:S01]  /*1500*/  IMAD.MOV.U32 R0, RZ, RZ, RZ ;  /* 0x000000ffff007224 */ /* 0x000fe200078e00ff */
[----:B------:R-:W-:Y:S02]  /*1510*/  CS2R R86, SRZ ;  /* 0x0000000000567805 */ /* 0x000fe4000001ff00 */
[----:B------:R-:W-:Y:S02]  /*1520*/  CS2R R84, SRZ ;  /* 0x0000000000547805 */ /* 0x000fe4000001ff00 */
[----:B------:R-:W-:-:S02]  /*1530*/  ISETP.GT.AND P1, PT, R94, R17, PT ;  /* 0x000000115e00720c */ /* 0x000fc40003f24270 */
        /* <DEDUP_REMOVED lines=29> */
[----:B------:R-:W-:Y:S01]  /*1710*/  CS2R R20, SRZ ;  /* 0x0000000000147805 */ /* 0x000fe2000001ff00 */
[----:B------:R-:W-:Y:S06]  /*1720*/  @!P1 BRA `(.L_x_175) ;  /* 0x00000068000c9947 */ /* 0x000fec0003800000 */
[----:B------:R-:W0:Y:S01]  /*1730*/  SHFL.IDX PT, R0, R224, RZ, 0x1f ;  /* 0x00001fffe0007589 */ /* 0x000e2200000e0000 */
[----:B------:R-:W1:Y:S01]  /*1740*/  S2UR UR7, SR_CgaCtaId ;  /* 0x00000000000779c3 */ /* 0x000e620000008800 */
[----:B------:R-:W-:Y:S01]  /*1750*/  UMOV UR6, 0x400 ;  /* 0x0000040000067882 */ /* 0x000fe20000000000 */
[----:B0-----:R-:W-:Y:S01]  /*1760*/  R2UR UR4, R0 ;  /* 0x00000000000472ca */ /* 0x001fe200000e0000 */
[----:B-1----:R-:W-:-:S04]  /*1770*/  ULEA UR6, UR7, UR6, 0x18 ;  /* 0x0000000607067291 */ /* 0x002fc8000f8ec03f */
[----:B------:R-:W-:-:S04]  /*1780*/  UIADD3 UR6, UR6, 0x10400, URZ ;  /* 0x0001040006067890 */ /* 0x000fc8000fffe03f */
[----:B------:R-:W-:-:S04]  /*1790*/  ULOP3.LUT UP0, URZ, UR6, 0x3ff, URZ, 0xc0, !UPT ;  /* 0x000003ff063f7892 */ /* 0x000fc8000f80c03f */
[----:B------:R-:W-:Y:S02]  /*17a0*/  ULEA.HI UR5, UR4, UR4, URZ, 0x1 ;  /* 0x0000000404057291 */ /* 0x000fe4000f8f083f */
[----:B------:R-:W-:Y:S02]  /*17b0*/  PLOP3.LUT P0, PT, PT, PT, UP0, 0x80, 0x0 ;  /* 0x000000000000781c */ /* 0x000fe40003f0f008 */
        /* <DEDUP_REMOVED lines=9> */
[----:B------:R-:W-:Y:S01]  /*1850*/  IMAD.U32 R4, RZ, RZ, UR4 ;  /* 0x00000004ff047e24 */ /* 0x000fe2000f8e00ff */
[----:B------:R0:W1:Y:S01]  /*1860*/  LDC.64 R14, c[0x4][R0] ;  /* 0x01000000000e7b82 */ /* 0x0000620000000a00 */
[----:B------:R-:W-:Y:S01]  /*1870*/  IMAD.U32 R5, RZ, RZ, UR5 ;  /* 0x00000005ff057e24 */ /* 0x000fe2000f8e00ff */
[----:B------:R-:W-:Y:S01]  /*1880*/  ULDC.64 UR4, c[0x4][0x120] ;  /* 0x0100480000047ab9 */ /* 0x000fe20000000a00 */
[----:B------:R-:W-:Y:S01]  /*1890*/  IMAD.U32 R10, RZ, RZ, UR6 ;  /* 0x00000006ff0a7e24 */ /* 0x000fe2000f8e00ff */
[----:B------:R-:W-:Y:S01]  /*18a0*/  MOV R13, RZ ;  /* 0x000000ff000d7202 */ /* 0x000fe20000000f00 */
[----:B------:R-:W-:Y:S02]  /*18b0*/  IMAD.U32 R6, RZ, RZ, UR4 ;  /* 0x00000004ff067e24 */ /* 0x000fe4000f8e00ff */
[----:B------:R-:W-:-:S02]  /*18c0*/  IMAD.U32 R7, RZ, RZ, UR5 ;  /* 0x00000005ff077e24 */ /* 0x000fc4000f8e00ff */
[----:B------:R-:W-:Y:S02]  /*18d0*/  IMAD.U32 R11, RZ, RZ, UR7 ;  /* 0x00000007ff0b7e24 */ /* 0x000fe4000f8e00ff */
[----:B------:R-:W-:Y:S02]  /*18e0*/  IMAD.MOV.U32 R8, RZ, RZ, 0x70 ;  /* 0x00000070ff087424 */ /* 0x000fe400078e00ff */
[----:B0-----:R-:W-:-:S07]  /*18f0*/  IMAD.MOV.U32 R12, RZ, RZ, 0x1 ;  /* 0x00000001ff0c7424 */ /* 0x001fce00078e00ff */
[----:B------:R-:W-:-:S07]  /*1900*/  LEPC R20, `(.L_x_176) ;  /* 0x000000001014794e */ /* 0x000fce0000000000 */
[----:B-1----:R-:W-:Y:S05]  /*1910*/  CALL.ABS.NOINC R14 ;  /* 0x000000000e007343 */ /* 0x002fea0003c00000 */
.L_x_176:
[----:B------:R-:W0:Y:S01]  /*1920*/  S2UR UR5, SR_CgaCtaId ;  /* 0x00000000000579c3 */ /* 0x000e220000008800 */
[----:B------:R-:W-:Y:S01]  /*1930*/  LEA.HI R0, R207, R207, RZ, 0x1 ;  /* 0x000000cfcf007211 */ /* 0x000fe200078f08ff */
[----:B------:R-:W-:Y:S01]  /*1940*/  UMOV UR4, 0x400 ;  /* 0x0000040000047882 */ /* 0x000fe20000000000 */
[----:B------:R-:W-:Y:S01]  /*1950*/  BSSY B0, `(.L_x_177) ;  /* 0x0000009000007945 */ /* 0x000fe20003800000 */
[----:B------:R-:W-:Y:S02]  /*1960*/  ISETP.NE.AND P0, PT, R19, 0x3, PT ;  /* 0x000000031300780c */ /* 0x000fe40003f05270 */
[----:B------:R-:W-:-:S05]  /*1970*/  LOP3.LUT R0, R0, 0xfffffffe, RZ, 0xc0, !PT ;  /* 0xfffffffe00007812 */ /* 0x000fca00078ec0ff */
[----:B------:R-:W-:-:S05]  /*1980*/  IMAD.IADD R3, R207, 0x1, -R0 ;  /* 0x00000001cf037824 */ /* 0x000fca00078e0a00 */
[----:B------:R-:W-:Y:S01]  /*1990*/  SHF.L.U32 R3, R3, 0x1f, RZ ;  /* 0x0000001f03037819 */ /* 0x000fe200000006ff */
[----:B0-----:R-:W-:-:S06]  /*19a0*/  ULEA UR4, UR5, UR4, 0x18 ;  /* 0x0000000405047291 */ /* 0x001fcc000f8ec03f */
[----:B------:R-:W-:-:S04]  /*19b0*/  IMAD.U32 R0, RZ, RZ, UR4 ;  /* 0x00000004ff007e24 */ /* 0x000fc8000f8e00ff */
[----:B------:R-:W0:Y:S02]  /*19c0*/  SYNCS.PHASECHK.TRANS64.TRYWAIT P1, [R0+URZ+0x34800], R3 ;  /* 0x03480003000075a7 */ /* 0x000e24000802017f */
[----:B0-----:R-:W-:Y:S05]  /*19d0*/  @!P1 BRA `(.L_x_178) ;  /* 0x000000f800789947 */ /* 0x001fea0003800000 */
.L_x_342:
[----:B------:R-:W-:Y:S05]  /*19e0*/  BSYNC B0 ;  /* 0x0000000000007941 */ /* 0x000fea0003800000 */
.L_x_177:
[----:B------:R-:W-:Y:S05]  /*19f0*/  @!P0 BRA `(.L_x_179) ;  /* 0x0000000000048947 */ /* 0x000fea0003800000 */
[----:B------:R-:W-:Y:S01]  /*1a00*/  BPT.TRAP 0x1 ;  /* 0x000000040000795c */ /* 0x000fe20000300000 */
.L_x_179:
[----:B0-----:R-:W-:Y:S01]  /*1a10*/  IMAD R3, R2, 0x8, R0 ;  /* 0x0000000802037824 */ /* 0x001fe200078e0200 */
[----:B------:R-:W-:-:S04]  /*1a20*/  SHF.L.U32 R4, R16, 0x1f, RZ ;  /* 0x0000001f10047819 */ /* 0x000fc800000006ff */
[----:B------:R0:W1:Y:S01]  /*1a30*/  SYNCS.PHASECHK.TRANS64.TRYWAIT P2, [R3+URZ+0x34830], R4 ;  /* 0x03483004030075a7 */ /* 0x000062000804017f */
[----:B------:R-:W-:Y:S05]  /*1a40*/  @!P0 BRA `(.L_x_180) ;  /* 0x0000000000048947 */ /* 0x000fea0003800000 */
[----:B------:R-:W-:Y:S01]  /*1a50*/  BPT.TRAP 0x1 ;  /* 0x000000040000795c */ /* 0x000fe20000300000 */
.L_x_180:
[----:B------:R-:W2:Y:S01]  /*1a60*/  S2R R5, SR_TID.X ;  /* 0x0000000000057919 */ /* 0x000ea20000002100 */
[----:B------:R-:W-:Y:S01]  /*1a70*/  IMAD.MOV.U32 R151, RZ, RZ, RZ ;  /* 0x000000ffff977224 */ /* 0x000fe200078e00ff */
[----:B--2---:R-:W-:Y:S01]  /*1a80*/  LOP3.LUT P1, RZ, R5, 0x7f, RZ, 0xc0, !PT ;  /* 0x0000007f05ff7812 */ /* 0x004fe2000782c0ff */
[----:B-1----:R-:W-:-:S12]  /*1a90*/  @P2 BRA `(.L_x_181) ;  /* 0x0000000000082947 */ /* 0x002fd80003800000 */
[----:B------:R-:W1:Y:S02]  /*1aa0*/  SYNCS.PHASECHK.TRANS64.TRYWAIT P2, [R3+URZ+0x34830], R4 ;  /* 0x03483004030075a7 */ /* 0x000e64000804017f */
[----:B-1----:R-:W-:Y:S05]  /*1ab0*/  @!P2 BRA `(.L_x_182) ;  /* 0x000000f80054a947 */ /* 0x002fea0003800000 */
.L_x_181:
[----:B------:R-:W-:Y:S05]  /*1ac0*/  WARPSYNC.ALL ;  /* 0x0000000000007948 */ /* 0x000fea0003800000 */
[----:B01----:R-:W-:Y:S01]  /*1ad0*/  VIADD R4, R0, 0x1c400 ;  /* 0x0001c40000047836 */ /* 0x003fe20000000000 */
[----:B------:R-:W-:Y:S01]  /*1ae0*/  ULOP3.LUT UR56, UR56, 0x10000, URZ, 0xfc, !UPT ;  /* 0x0001000038387892 */ /* 0x000fe2000f8efc3f */
[----:B------:R-:W-:Y:S01]  /*1af0*/  WARPGROUP.ARRIVE ;  /* 0x00000000000079c5 */ /* 0x000fe20000000000 */
[----:B------:R-:W-:Y:S01]  /*1b00*/  UMOV UR57, 0x40000040 ;  /* 0x4000004000397882 */ /* 0x000fe20000000000 */
[----:B------:R-:W-:Y:S01]  /*1b10*/  UMOV UR59, 0x40000040 ;  /* 0x40000040003b7882 */ /* 0x000fe20000000000 */
[----:B------:R-:W-:Y:S01]  /*1b20*/  SHF.R.U32.HI R4, RZ, 0x4, R4 ;  /* 0x00000004ff047819 */ /* 0x000fe20000011604 */
[----:B------:R-:W-:Y:S01]  /*1b30*/  UIADD3 UR8, UR56, 0x2, URZ ;  /* 0x0000000238087890 */ /* 0x000fe2000fffe03f */
[----:B------:R-:W-:Y:S01]  /*1b40*/  P2R R12, PR, RZ, 0x1 ;  /* 0x00000001ff0c7803 */ /* 0x000fe20000000000 */
[----:B------:R-:W-:Y:S01]  /*1b50*/  UMOV UR9, 0x40000040 ;  /* 0x4000004000097882 */ /* 0x000fe20000000000 */
[----:B------:R-:W-:Y:S01]  /*1b60*/  LOP3.LUT R4, R4, 0x3fff, RZ, 0xc0, !PT ;  /* 0x00003fff04047812 */ /* 0x000fe200078ec0ff */
[----:B------:R-:W-:Y:S01]  /*1b70*/  UMOV UR11, 0x40000040 ;  /* 0x40000040000b7882 */ /* 0x000fe20000000000 */
[----:B------:R-:W-:Y:S01]  /*1b80*/  UIADD3 UR12, UR56, 0x4, URZ ;  /* 0x00000004380c7890 */ /* 0x000fe2000fffe03f */
[----:B------:R-:W-:Y:S01]  /*1b90*/  @!P1 VIADD R3, R3, 0x34840 ;  /* 0x0003484003039836 */ /* 0x000fe20000000000 */
[----:B------:R-:W-:Y:S01]  /*1ba0*/  LOP3.LUT R5, R4, 0x10000, RZ, 0xfc, !PT ;  /* 0x0001000004057812 */ /* 0x000fe200078efcff */
[----:B------:R-:W-:Y:S01]  /*1bb0*/  UMOV UR13, 0x40000040 ;  /* 0x40000040000d7882 */ /* 0x000fe20000000000 */
[----:B------:R-:W-:Y:S01]  /*1bc0*/  UMOV UR15, 0x40000040 ;  /* 0x40000040000f7882 */ /* 0x000fe20000000000 */
[----:B------:R-:W-:Y:S01]  /*1bd0*/  UIADD3 UR16, UR56, 0x6, URZ ;  /* 0x0000000638107890 */ /* 0x000fe2000fffe03f */
[----:B------:R-:W-:Y:S01]  /*1be0*/  @!P1 PRMT R3, RZ, 0x654, R3 ;  /* 0x00000654ff039816 */ /* 0x000fe20000000003 */
[----:B------:R-:W-:Y:S01]  /*1bf0*/  IMAD R4, R2, 0xc00, R5 ;  /* 0x00000c0002047824 */ /* 0x000fe200078e0205 */
[----:B------:R-:W-:Y:S01]  /*1c00*/  UMOV UR17, 0x40000040 ;  /* 0x4000004000117882 */ /* 0x000fe20000000000 */
[----:B------:R-:W-:Y:S01]  /*1c10*/  UMOV UR19, 0x40000040 ;  /* 0x4000004000137882 */ /* 0x000fe20000000000 */
[----:B------:R-:W-:Y:S01]  /*1c20*/  UIADD3 UR20, UR56, 0x400, URZ ;  /* 0x0000040038147890 */ /* 0x000fe2000fffe03f */
[--C-:B------:R-:W-:Y:S01]  /*1c30*/  IMAD.MOV.U32 R150, RZ, RZ, R151.reuse ;  /* 0x000000ffff967224 */ /* 0x100fe200078e0097 */
[----:B------:R-:W-:Y:S01]  /*1c40*/  R2UR UR58, R4 ;  /* 0x00000000043a72ca */ /* 0x000fe200000e0000 */
[----:B------:R-:W-:Y:S01]  /*1c50*/  UMOV UR21, 0x40000040 ;  /* 0x4000004000157882 */ /* 0x000fe20000000000 */
[----:B------:R-:W-:Y:S01]  /*1c60*/  UMOV UR23, 0x40000040 ;  /* 0x4000004000177882 */ /* 0x000fe20000000000 */
[----:B------:R-:W-:Y:S01]  /*1c70*/  UIADD3 UR24, UR56, 0x402, URZ ;  /* 0x0000040238187890 */ /* 0x000fe2000fffe03f */
[--C-:B------:R-:W-:Y:S01]  /*1c80*/  IMAD.MOV.U32 R149, RZ, RZ, R151.reuse ;  /* 0x000000ffff957224 */ /* 0x100fe200078e0097 */
        /* <DEDUP_REMOVED lines=8> */
[----:B------:R-:W-:Y:S01]  /*1d10*/  HGMMA.64x128x16.F32.BF16 R24, gdesc[UR56], RZ, !UPT, gsb0 ;  /* 0x01e00000381879f0 */ /* 0x000fe2000c0018ff */
[----:B------:R-:W-:Y:S01]  /*1d20*/  UIADD3 UR10, UR58, 0x2, URZ ;  /* 0x000000023a0a7890 */ /* 0x000fe2000fffe03f */
[--C-:B------:R-:W-:Y:S01]  /*1d30*/  IMAD.MOV.U32 R146, RZ, RZ, R151.reuse ;  /* 0x000000ffff927224 */ /* 0x100fe200078e0097 */
[----:B------:R-:W-:Y:S01]  /*1d40*/  UIADD3 UR14, UR58, 0x4, URZ ;  /* 0x000000043a0e7890 */ /* 0x000fe2000fffe03f */
[--C-:B------:R-:W-:Y:S01]  /*1d50*/  IMAD.MOV.U32 R145, RZ, RZ, R151.reuse ;  /* 0x000000ffff917224 */ /* 0x100fe200078e0097 */
[----:B------:R-:W-:Y:S01]  /*1d60*/  UIADD3 UR18, UR58, 0x6, URZ ;  /* 0x000000063a127890 */ /* 0x000fe2000fffe03f */
[-C--:B------:R-:W-:Y:S01]  /*1d70*/  MOV R144, R151.reuse ;  /* 0x0000009700907202 */ /* 0x080fe20000000f00 */
[----:B------:R-:W-:Y:S01]  /*1d80*/  UIADD3 UR22, UR58, 0x400, URZ ;  /* 0x000004003a167890 */ /* 0x000fe2000fffe03f */
[--C-:B------:R-:W-:Y:S01]  /*1d90*/  IMAD.MOV.U32 R143, RZ, RZ, R151.reuse ;  /* 0x000000ffff8f7224 */ /* 0x100fe200078e0097 */
[----:B------:R-:W-:Y:S01]  /*1da0*/  UIADD3 UR26, UR58, 0x402, URZ ;  /* 0x000004023a1a7890 */ /* 0x000fe2000fffe03f */
[--C-:B------:R-:W-:Y:S01]  /*1db0*/  IMAD.MOV.U32 R142, RZ, RZ, R151.reuse ;  /* 0x000000ffff8e7224 */ /* 0x100fe200078e0097 */
[----:B------:R-:W-:Y:S01]  /*1dc0*/  UIADD3 UR30, UR58, 0x404, URZ ;  /* 0x000004043a1e7890 */ /* 0x000fe2000fffe03f */
[--C-:B------:R-:W-:Y:S01]  /*1dd0*/  IMAD.MOV.U32 R141, RZ, RZ, R151.reuse ;  /* 0x000000ffff8d7224 */ /* 0x100fe200078e0097 */
[----:B------:R-:W-:Y:S01]  /*1de0*/  UIADD3 UR34, UR58, 0x406, URZ ;  /* 0x000004063a227890 */ /* 0x000fe2000fffe03f */
[--C-:B------:R-:W-:Y:S01]  /*1df0*/  IMAD.MOV.U32 R140, RZ, RZ, R151.reuse ;  /* 0x000000ffff8c7224 */ /* 0x100fe200078e0097 */
[----:B------:R-:W-:Y:S01]  /*1e00*/  UMOV UR33, 0x40000040 ;  /* 0x4000004000217882 */ /* 0x000fe20000000000 */
[----:B------:R-:W-:Y:S01]  /*1e10*/  UMOV UR35, 0x40000040 ;  /* 0x4000004000237882 */ /* 0x000fe20000000000 */
        /* <DEDUP_REMOVED lines=24> */
[----:B------:R-:W-:Y:S01]  /*1fa0*/  ULDC UR4, c[0x0][0x9d8] ;  /* 0x0002760000047ab9 */ /* 0x000fe20000000800 */
[----:B------:R-:W-:Y:S01]  /*1fb0*/  ULDC UR5, c[0x0][0x988] ;  /* 0x0002620000057ab9 */ /* 0x000fe20000000800 */
[--C-:B------:R-:W-:Y:S01]  /*1fc0*/  IMAD.MOV.U32 R128, RZ, RZ, R151.reuse ;  /* 0x000000ffff807224 */ /* 0x100fe200078e0097 */
[----:B------:R-:W-:Y:S01]  /*1fd0*/  MOV R110, R151 ;  /* 0x00000097006e7202 */ /* 0x000fe20000000f00 */
        /* <DEDUP_REMOVED lines=16> */
[----:B------:R-:W-:Y:S01]  /*20e0*/  IMAD.MOV.U32 R88, RZ, RZ, R151 ;  /* 0x000000ffff587224 */ /* 0x000fe200078e0097 */
        /* <DEDUP_REMOVED lines=46> */
[----:B------:R-:W1:Y:S01]  /*23d0*/  MUFU.TANH R6, R25 ;  /* 0x0000001900067308 */ /* 0x000e620000002400 */
[----:B------:R-:W-:Y:S01]  /*23e0*/  FMUL.FTZ R37, R37, UR4 ;  /* 0x0000000425257c20 */ /* 0x000fe20008410000 */
[----:B------:R-:W-:Y:S01]  /*23f0*/  FMUL.FTZ R31, R31, UR4 ;  /* 0x000000041f1f7c20 */ /* 0x000fe20008410000 */
[----:B------:R-:W-:Y:S01]  /*2400*/  FMUL.FTZ R61, R61, UR4 ;  /* 0x000000043d3d7c20 */ /* 0x000fe20008410000 */
[----:B------:R-:W-:Y:S01]  /*2410*/  FMUL.FTZ R40, R40, UR4 ;  /* 0x0000000428287c20 */ /* 0x000fe20008410000 */
[----:B------:R-:W-:Y:S01]  /*2420*/  FMUL.FTZ R34, R34, UR4 ;  /* 0x0000000422227c20 */ /* 0x000fe20008410000 */
[----:B------:R-:W-:Y:S01]  /*2430*/  FMUL.FTZ R41, R41, UR4 ;  /* 0x0000000429297c20 */ /* 0x000fe20008410000 */
[----:B------:R-:W-:Y:S01]  /*2440*/  FMUL.FTZ R35, R35, UR4 ;  /* 0x0000000423237c20 */ /* 0x000fe20008410000 */
[----:B------:R2:W-:Y:S01]  /*2450*/  MUFU.TANH R99, R57 ;  /* 0x0000003900637308 */ /* 0x0005e20000002400 */
        /* <DEDUP_REMOVED lines=8> */
[----:B--2---:R-:W-:Y:S01]  /*24e0*/  IADD3 R57, R104, 0x80, -R205 ;  /* 0x0000008068397810 */ /* 0x004fe20007ffe8cd */
[----:B------:R-:W-:Y:S01]  /*24f0*/  FMUL.FTZ R65, R65, UR4 ;  /* 0x0000000441417c20 */ /* 0x000fe20008410000 */
[----:B------:R-:W-:Y:S01]  /*2500*/  FMUL.FTZ R48, R48, UR4 ;  /* 0x0000000430307c20 */ /* 0x000fe20008410000 */
[----:B------:R-:W-:Y:S01]  /*2510*/  FMUL.FTZ R42, R42, UR4 ;  /* 0x000000042a2a7c20 */ /* 0x000fe20008410000 */
[----:B------:R-:W-:Y:S01]  /*2520*/  FMUL.FTZ R71, R71, UR4 ;  /* 0x0000000447477c20 */ /* 0x000fe20008410000 */
[----:B------:R-:W-:-:S02]  /*2530*/  IMAD R8, R94, -0x80, R57 ;  /* 0xffffff805e087824 */ /* 0x000fc400078e0239 */
[----:B------:R-:W-:Y:S01]  /*2540*/  FMUL.FTZ R43, R43, UR4 ;  /* 0x000000042b2b7c20 */ /* 0x000fe20008410000 */
[----:B------:R-:W-:Y:S01]  /*2550*/  MUFU.TANH R29, R29 ;  /* 0x0000001d001d7308 */ /* 0x000fe20000002400 */
[----:B------:R-:W-:Y:S01]  /*2560*/  FMUL.FTZ R49, R49, UR4 ;  /* 0x0000000431317c20 */ /* 0x000fe20008410000 */
[----:B------:R-:W-:Y:S01]  /*2570*/  FMUL.FTZ R52, R52, UR4 ;  /* 0x0000000434347c20 */ /* 0x000fe20008410000 */
[----:B------:R-:W-:Y:S01]  /*2580*/  ISETP.GT.AND P2, PT, R8, RZ, PT ;  /* 0x000000ff0800720c */ /* 0x000fe20003f44270 */
[----:B------:R-:W-:Y:S01]  /*2590*/  FMUL.FTZ R46, R46, UR4 ;  /* 0x000000042e2e7c20 */ /* 0x000fe20008410000 */
[C---:B------:R-:W-:Y:S01]  /*25a0*/  ISETP.GT.AND P3, PT, R8.reuse, 0x1, PT ;  /* 0x000000010800780c */ /* 0x040fe20003f64270 */
[----:B------:R-:W-:Y:S01]  /*25b0*/  FMUL.FTZ R47, R47, UR4 ;  /* 0x000000042f2f7c20 */ /* 0x000fe20008410000 */
[----:B------:R-:W-:Y:S01]  /*25c0*/  ISETP.GT.AND P6, PT, R8, 0x8, PT ;  /* 0x000000080800780c */ /* 0x000fe20003fc4270 */
[----:B------:R-:W2:Y:S01]  /*25d0*/  MUFU.TANH R7, R26 ;  /* 0x0000001a00077308 */ /* 0x000ea20000002400 */
[----:B0-----:R-:W-:Y:S01]  /*25e0*/  FSEL R21, R21, -INF , P2 ;  /* 0xff80000015157808 */ /* 0x001fe20001000000 */
[----:B------:R-:W-:Y:S01]  /*25f0*/  FMUL.FTZ R53, R53, UR4 ;  /* 0x0000000435357c20 */ /* 0x000fe20008410000 */
[----:B-1----:R-:W-:Y:S01]  /*2600*/  FSEL R6, R6, -INF , P3 ;  /* 0xff80000006067808 */ /* 0x002fe20001800000 */
[----:B------:R-:W-:Y:S01]  /*2610*/  FMUL.FTZ R50, R50, UR4 ;  /* 0x0000000432327c20 */ /* 0x000fe20008410000 */
[----:B------:R-:W-:Y:S01]  /*2620*/  ISETP.GT.AND P5, PT, R8, 0x9, PT ;  /* 0x000000090800780c */ /* 0x000fe20003fa4270 */
[----:B------:R-:W-:Y:S01]  /*2630*/  FMUL.FTZ R56, R56, UR4 ;  /* 0x0000000438387c20 */ /* 0x000fe20008410000 */
[----:B---3--:R-:W-:Y:S01]  /*2640*/  FSEL R57, R28, -INF , P6 ;  /* 0xff8000001c397808 */ /* 0x008fe20003000000 */
[----:B------:R-:W0:Y:S01]  /*2650*/  MUFU.TANH R32, R32 ;  /* 0x0000002000207308 */ /* 0x000e220000002400 */
[----:B------:R-:W-:Y:S01]  /*2660*/  FMNMX.FTZ R24, R21, R6, !PT ;  /* 0x0000000615187209 */ /* 0x000fe20007810000 */
[----:B------:R-:W-:Y:S01]  /*2670*/  FMUL.FTZ R51, R51, UR4 ;  /* 0x0000000433337c20 */ /* 0x000fe20008410000 */
[----:B------:R-:W-:Y:S01]  /*2680*/  ISETP.GT.AND P4, PT, R8, 0x10, PT ;  /* 0x000000100800780c */ /* 0x000fe20003f84270 */
        /* <DEDUP_REMOVED lines=9> */
[----:B------:R-:W-:Y:S01]  /*2720*/  FMUL.FTZ R59, R59, UR4 ;  /* 0x000000043b3b7c20 */ /* 0x000fe20008410000 */
[----:B------:R-:W-:Y:S01]  /*2730*/  FMUL.FTZ R62, R62, UR4 ;  /* 0x000000043e3e7c20 */ /* 0x000fe20008410000 */
[----:B------:R-:W-:Y:S01]  /*2740*/  FMUL.FTZ R68, R68, UR4 ;  /* 0x0000000444447c20 */ /* 0x000fe20008410000 */
[----:B------:R-:W-:Y:S01]  /*2750*/  MUFU.TANH R33, R33 ;  /* 0x0000002100217308 */ /* 0x000fe20000002400 */
        /* <DEDUP_REMOVED lines=8> */
[----:B-1----:R-:W-:Y:S01]  /*27e0*/  FSEL R4, R4, -INF , P3 ;  /* 0xff80000004047808 */ /* 0x002fe20001800000 */
[----:B------:R-:W-:Y:S01]  /*27f0*/  FMUL.FTZ R74, R74, UR4 ;  /* 0x000000044a4a7c20 */ /* 0x000fe20008410000 */
[----:B------:R-:W-:Y:S01]  /*2800*/  ISETP.GT.AND P3, PT, R8, 0x18, PT ;  /* 0x000000180800780c */ /* 0x000fe20003f64270 */
        /* <DEDUP_REMOVED lines=13> */
[----:B0-----:R-:W-:Y:S01]  /*28e0*/  FSEL R11, R11, -INF , P6 ;  /* 0xff8000000b0b7808 */ /* 0x001fe20003000000 */
[----:B------:R0:W-:Y:S01]  /*28f0*/  @!P1 SYNCS.ARRIVE.TRANS64.RED.A1T0 RZ, [R3+URZ], RZ ;  /* 0x000000ff03ff99a7 */ /* 0x0001e2000810043f */
[----:B------:R-:W-:Y:S01]  /*2900*/  ISETP.GT.AND P6, PT, R8, 0x19, PT ;  /* 0x000000190800780c */ /* 0x000fe20003fc4270 */
[----:B------:R-:W-:-:S04]  /*2910*/  IMAD.MOV.U32 R104, RZ, RZ, R151 ;  /* 0x000000ffff687224 */ /* 0x000fc800078e0097 */
[----:B------:R-:W-:Y:S08]  /*2920*/  MUFU.TANH R37, R37 ;  /* 0x0000002500257308 */ /* 0x000ff00000002400 */
[----:B------:R2:W-:Y:S01]  /*2930*/  MUFU.TANH R109, R61 ;  /* 0x0000003d006d7308 */ /* 0x0005e20000002400 */
[----:B-1----:R-:W-:-:S07]  /*2940*/  FSEL R13, R13, -INF , P5 ;  /* 0xff8000000d0d7808 */ /* 0x002fce0002800000 */
[----:B------:R-:W1:Y:S01]  /*2950*/  MUFU.TANH R15, R34 ;  /* 0x00000022000f7308 */ /* 0x000e620000002400 */
[----:B--2---:R-:W-:Y:S02]  /*2960*/  FSEL R61, R29, -INF , P5 ;  /* 0xff8000001d3d7808 */ /* 0x004fe40002800000 */
[----:B------:R-:W-:Y:S02]  /*2970*/  ISETP.GT.AND P5, PT, R8, 0x20, PT ;  /* 0x000000200800780c */ /* 0x000fe40003fa4270 */
[----:B------:R-:W-:-:S03]  /*2980*/  FMNMX.FTZ R24, R61, R24, !PT ;  /* 0x000000183d187209 */ /* 0x000fc60007810000 */
[----:B------:R-:W-:Y:S01]  /*2990*/  MUFU.TANH R40, R40 ;  /* 0x0000002800287308 */ /* 0x000fe20000002400 */
[----:B------:R-:W-:-:S07]  /*29a0*/  FMNMX.FTZ R24, R69, R24, !PT ;  /* 0x0000001845187209 */ /* 0x000fce0007810000 */
[----:B------:R-:W2:Y:S01]  /*29b0*/  MUFU.TANH R25, R35 ;  /* 0x0000002300197308 */ /* 0x000ea20000002400 */
[----:B-1----:R-:W-:Y:S02]  /*29c0*/  FSEL R15, R15, -INF , P4 ;  /* 0xff8000000f0f7808 */ /* 0x002fe40002000000 */
[----:B------:R-:W-:-:S05]  /*29d0*/  ISETP.GT.AND P4, PT, R8, 0x21, PT ;  /* 0x000000210800780c */ /* 0x000fca0003f84270 */
[----:B------:R-:W1:Y:S08]  /*29e0*/  MUFU.TANH R41, R41 ;  /* 0x0000002900297308 */ /* 0x000e700000002400 */
[----:B------:R3:W-:Y:S01]  /*29f0*/  MUFU.TANH R9, R63 ;  /* 0x0000003f00097308 */ /* 0x0007e20000002400 */
[----:B--2---:R-:W-:-:S07]  /*2a00*/  FSEL R25, R25, -INF , P2 ;  /* 0xff80000019197808 */ /* 0x004fce0001000000 */
[----:B------:R-:W2:Y:S01]  /*2a10*/  MUFU.TANH R27, R38 ;  /* 0x00000026001b7308 */ /* 0x000ea20000002400 */
[----:B---3--:R-:W-:Y:S02]  /*2a20*/  FSEL R63, R33, -INF , P2 ;  /* 0xff800000213f7808 */ /* 0x008fe40001000000 */
[----:B------:R-:W-:Y:S02]  /*2a30*/  ISETP.GT.AND P2, PT, R8, 0x28, PT ;  /* 0x000000280800780c */ /* 0x000fe40003f44270 */
[----:B------:R-:W-:Y:S02]  /*2a40*/  FMNMX.FTZ R24, R63, R24, !PT ;  /* 0x000000183f187209 */ /* 0x000fe40007810000 */
[----:B-1----:R-:W-:Y:S01]  /*2a50*/  FSEL R89, R41, -INF , P4 ;  /* 0xff80000029597808 */ /* 0x002fe20002000000 */
        /* <DEDUP_REMOVED lines=24> */
[----:B------:R-:W1:Y:S01]  /*2be0*/  MUFU.TANH R49, R49 ;  /* 0x0000003100317308 */ /* 0x000e620000002400 */
[----:B------:R-:W-:-:S04]  /*2bf0*/  FMNMX.FTZ R26, R89, R26, !PT ;  /* 0x0000001a591a7209 */ /* 0x000fc80007810000 */
[----:B------:R-:W-:-:S03]  /*2c00*/  FMNMX.FTZ R26, R91, R26, !PT ;  /* 0x0000001a5b1a7209 */ /* 0x000fc60007810000 */
[----:B------:R-:W3:Y:S01]  /*2c10*/  MUFU.TANH R35, R46 ;  /* 0x0000002e00237308 */ /* 0x000ee20000002400 */
[----:B------:R-:W-:Y:S02]  /*2c20*/  FMNMX.FTZ R26, R93, R26, !PT ;  /* 0x0000001a5d1a7209 */ /* 0x000fe40007810000 */
[----:B--2---:R-:W-:Y:S02]  /*2c30*/  FSEL R33, R43, -INF , P4 ;  /* 0xff8000002b217808 */ /* 0x004fe40002000000 */
[----:B------:R-:W-:Y:S02]  /*2c40*/  ISETP.GT.AND P4, PT, R8, 0x38, PT ;  /* 0x000000380800780c */ /* 0x000fe40003f84270 */
[----:B------:R-:W-:Y:S01]  /*2c50*/  FMNMX.FTZ R26, R95, R26, !PT ;  /* 0x0000001a5f1a7209 */ /* 0x000fe20007810000 */
[----:B------:R-:W2:Y:S01]  /*2c60*/  MUFU.TANH R52, R52 ;  /* 0x0000003400347308 */ /* 0x000ea20000002400 */
[----:B-1----:R-:W-:-:S04]  /*2c70*/  FSEL R97, R49, -INF , P5 ;  /* 0xff80000031617808 */ /* 0x002fc80002800000 */
[----:B------:R-:W-:-:S03]  /*2c80*/  FMNMX.FTZ R26, R97, R26, !PT ;  /* 0x0000001a611a7209 */ /* 0x000fc60007810000 */
[----:B------:R-:W1:Y:S01]  /*2c90*/  MUFU.TANH R47, R47 ;  /* 0x0000002f002f7308 */ /* 0x000e620000002400 */
[----:B---3--:R-:W-:Y:S02]  /*2ca0*/  FSEL R35, R35, -INF , P2 ;  /* 0xff80000023237808 */ /* 0x008fe40001000000 */
[----:B------:R-:W-:-:S05]  /*2cb0*/  ISETP.GT.AND P2, PT, R8, 0x39, PT ;  /* 0x000000390800780c */ /* 0x000fca0003f44270 */
[----:B------:R-:W3:Y:S01]  /*2cc0*/  MUFU.TANH R53, R53 ;  /* 0x0000003500357308 */ /* 0x000ee20000002400 */
[----:B--2---:R-:W-:-:S04]  /*2cd0*/  FSEL R101, R52, -INF , P4 ;  /* 0xff80000034657808 */ /* 0x004fc80002000000 */
[----:B------:R-:W-:-:S03]  /*2ce0*/  FMNMX.FTZ R26, R101, R26, !PT ;  /* 0x0000001a651a7209 */ /* 0x000fc60007810000 */
[----:B------:R-:W2:Y:S01]  /*2cf0*/  MUFU.TANH R50, R50 ;  /* 0x0000003200327308 */ /* 0x000ea20000002400 */
[----:B-1----:R-:W-:Y:S02]  /*2d00*/  FSEL R37, R47, -INF , P3 ;  /* 0xff8000002f257808 */ /* 0x002fe40001800000 */
[----:B------:R-:W-:-:S05]  /*2d10*/  ISETP.GT.AND P3, PT, R8, 0x40, PT ;  /* 0x000000400800780c */ /* 0x000fca0003f64270 */
[----:B------:R-:W1:Y:S01]  /*2d20*/  MUFU.TANH R56, R56 ;  /* 0x0000003800387308 */ /* 0x000e620000002400 */
[----:B---3--:R-:W-:-:S04]  /*2d30*/  FSEL R107, R53, -INF , P2 ;  /* 0xff800000356b7808 */ /* 0x008fc80001000000 */
[----:B------:R-:W-:-:S03]  /*2d40*/  FMNMX.FTZ R26, R107, R26, !PT ;  /* 0x0000001a6b1a7209 */ /* 0x000fc60007810000 */
[----:B------:R-:W3:Y:S01]  /*2d50*/  MUFU.TANH R51, R51 ;  /* 0x0000003300337308 */ /* 0x000ee20000002400 */
[----:B--2---:R-:W-:Y:S02]  /*2d60*/  FSEL R39, R50, -INF , P6 ;  /* 0xff80000032277808 */ /* 0x004fe40003000000 */
[----:B------:R-:W-:-:S04]  /*2d70*/  ISETP.GT.AND P6, PT, R8, 0x41, PT ;  /* 0x000000410800780c */ /* 0x000fc80003fc4270 */
[----:B------:R-:W-:Y:S01]  /*2d80*/  FSEL R99, R99, -INF , P6 ;  /* 0xff80000063637808 */ /* 0x000fe20003000000 */
[----:B------:R-:W2:Y:S01]  /*2d90*/  MUFU.TANH R54, R54 ;  /* 0x0000003600367308 */ /* 0x000ea20000002400 */
[----:B-1----:R-:W-:-:S04]  /*2da0*/  FSEL R105, R56, -INF , P3 ;  /* 0xff80000038697808 */ /* 0x002fc80001800000 */
[----:B------:R-:W-:-:S03]  /*2db0*/  FMNMX.FTZ R26, R105, R26, !PT ;  /* 0x0000001a691a7209 */ /* 0x000fc60007810000 */
[----:B------:R-:W1:Y:S01]  /*2dc0*/  MUFU.TANH R60, R60 ;  /* 0x0000003c003c7308 */ /* 0x000e620000002400 */
[----:B---3--:R-:W-:Y:S02]  /*2dd0*/  FSEL R41, R51, -INF , P5 ;  /* 0xff80000033297808 */ /* 0x008fe40002800000 */
[----:B------:R-:W-:Y:S02]  /*2de0*/  ISETP.GT.AND P5, PT, R8, 0x48, PT ;  /* 0x000000480800780c */ /* 0x000fe40003fa4270 */
[----:B------:R-:W-:-:S03]  /*2df0*/  FMNMX.FTZ R26, R99, R26, !PT ;  /* 0x0000001a631a7209 */ /* 0x000fc60007810000 */
[----:B------:R-:W3:Y:S01]  /*2e00*/  MUFU.TANH R55, R55 ;  /* 0x0000003700377308 */ /* 0x000ee20000002400 */
[----:B--2---:R-:W-:Y:S02]  /*2e10*/  FSEL R43, R54, -INF , P4 ;  /* 0xff800000362b7808 */ /* 0x004fe40002000000 */
[----:B------:R-:W-:-:S04]  /*2e20*/  ISETP.GT.AND P4, PT, R8, 0x49, PT ;  /* 0x000000490800780c */ /* 0x000fc80003f84270 */
[----:B------:R-:W-:Y:S01]  /*2e30*/  FSEL R109, R109, -INF , P4 ;  /* 0xff8000006d6d7808 */ /* 0x000fe20002000000 */
[----:B------:R-:W2:Y:S01]  /*2e40*/  MUFU.TANH R58, R58 ;  /* 0x0000003a003a7308 */ /* 0x000ea20000002400 */
[----:B-1----:R-:W-:Y:S02]  /*2e50*/  FSEL R103, R60, -INF , P5 ;  /* 0xff8000003c677808 */ /* 0x002fe40002800000 */
[----:B------:R-:W-:Y:S02]  /*2e60*/  FSEL R53, R9, -INF , P4 ;  /* 0xff80000009357808 */ /* 0x000fe40002000000 */
[----:B------:R-:W-:Y:S02]  /*2e70*/  FMNMX.FTZ R26, R103, R26, !PT ;  /* 0x0000001a671a7209 */ /* 0x000fe40007810000 */
[----:B------:R-:W-:Y:S01]  /*2e80*/  ISETP.GT.AND P4, PT, R8, 0x60, PT ;  /* 0x000000600800780c */ /* 0x000fe20003f84270 */
[----:B------:R-:W1:Y:S01]  /*2e90*/  MUFU.TANH R64, R64 ;  /* 0x0000004000407308 */ /* 0x000e620000002400 */
[----:B---3--:R-:W-:-:S02]  /*2ea0*/  FSEL R45, R55, -INF , P2 ;  /* 0xff800000372d7808 */ /* 0x008fc40001000000 */
[----:B------:R-:W-:Y:S02]  /*2eb0*/  ISETP.GT.AND P2, PT, R8, 0x50, PT ;  /* 0x000000500800780c */ /* 0x000fe40003f44270 */
        /* <DEDUP_REMOVED lines=11> */
[----:B------:R-:W-:Y:S02]  /*2f70*/  FMNMX.FTZ R26, R113, R26, !PT ;  /* 0x0000001a711a7209 */ /* 0x000fe40007810000 */
[----:B------:R-:W-:Y:S01]  /*2f80*/  FSEL R59, R10, -INF , P3 ;  /* 0xff8000000a3b7808 */ /* 0x000fe20001800000 */
[----:B------:R-:W3:Y:S01]  /*2f90*/  MUFU.TANH R14, R14 ;  /* 0x0000000e000e7308 */ /* 0x000ee20000002400 */
[----:B--2---:R-:W-:Y:S02]  /*2fa0*/  FSEL R51, R62, -INF , P5 ;  /* 0xff8000003e337808 */ /* 0x004fe40002800000 */
[----:B------:R-:W-:-:S02]  /*2fb0*/  ISETP.GT.AND P5, PT, R8, 0x59, PT ;  /* 0x000000590800780c */ /* 0x000fc40003fa4270 */
[----:B------:R-:W-:-:S03]  /*2fc0*/  ISETP.GT.AND P3, PT, R8, 0x61, PT ;  /* 0x000000610800780c */ /* 0x000fc60003f64270 */
[----:B------:R-:W2:Y:S01]  /*2fd0*/  MUFU.TANH R72, R72 ;  /* 0x0000004800487308 */ /* 0x000ea20000002400 */
[----:B-1----:R-:W-:-:S04]  /*2fe0*/  FSEL R115, R68, -INF , P6 ;  /* 0xff80000044737808 */ /* 0x002fc80003000000 */
[----:B------:R-:W-:-:S03]  /*2ff0*/  FMNMX.FTZ R26, R115, R26, !PT ;  /* 0x0000001a731a7209 */ /* 0x000fc60007810000 */
[----:B------:R-:W1:Y:S01]  /*3000*/  MUFU.TANH R66, R66 ;  /* 0x0000004200427308 */ /* 0x000e620000002400 */
[----:B---3--:R-:W-:-:S04]  /*3010*/  FSEL R117, R14, -INF , P5 ;  /* 0xff8000000e757808 */ /* 0x008fc80002800000 */
[----:B------:R-:W-:-:S03]  /*3020*/  FMNMX.FTZ R26, R117, R26, !PT ;  /* 0x0000001a751a7209 */ /* 0x000fc60007810000 */
        /* <DEDUP_REMOVED lines=11> */
[----:B------:R-:W-:-:S05]  /*30e0*/  ISETP.GT.AND P6, PT, R8, 0x69, PT ;  /* 0x000000690800780c */ /* 0x000fca0003fc4270 */
[----:B------:R-:W2:Y:S01]  /*30f0*/  MUFU.TANH R74, R74 ;  /* 0x0000004a004a7308 */ /* 0x000ea20000002400 */
[----:B-1----:R-:W-:-:S04]  /*3100*/  FSEL R123, R76, -INF , P2 ;  /* 0xff8000004c7b7808 */ /* 0x002fc80001000000 */
[----:B------:R-:W-:-:S03]  /*3110*/  FMNMX.FTZ R26, R123, R26, !PT ;  /* 0x0000001a7b1a7209 */ /* 0x000fc60007810000 */
[----:B------:R-:W1:Y:S01]  /*3120*/  MUFU.TANH R80, R80 ;  /* 0x0000005000507308 */ /* 0x000e620000002400 */
[----:B---3--:R-:W-:-:S04]  /*3130*/  FSEL R125, R77, -INF , P6 ;  /* 0xff8000004d7d7808 */ /* 0x008fc80003000000 */
[----:B------:R-:W-:-:S03]  /*3140*/  FMNMX.FTZ R26, R125, R26, !PT ;  /* 0x0000001a7d1a7209 */ /* 0x000fc60007810000 */
[----:B------:R3:W4:Y:S01]  /*3150*/  MUFU.TANH R24, R75 ;  /* 0x0000004b00187308 */ /* 0x0007220000002400 */
[----:B--2---:R-:W-:Y:S02]  /*3160*/  FSEL R77, R74, -INF , P4 ;  /* 0xff8000004a4d7808 */ /* 0x004fe40002000000 */
[----:B------:R-:W-:-:S05]  /*3170*/  ISETP.GT.AND P4, PT, R8, 0x71, PT ;  /* 0x000000710800780c */ /* 0x000fca0003f84270 */
[----:B------:R4:W2:Y:S01]  /*3180*/  MUFU.TANH R129, R81 ;  /* 0x0000005100817308 */ /* 0x0008a20000002400 */
[----:B---3--:R-:W-:Y:S02]  /*3190*/  FSEL R75, R20, -INF , P5 ;  /* 0xff800000144b7808 */ /* 0x008fe40002800000 */
[----:B------:R-:W-:-:S04]  /*31a0*/  ISETP.GT.AND P5, PT, R8, 0x70, PT ;  /* 0x000000700800780c */ /* 0x000fc80003fa4270 */
[----:B-1----:R-:W-:Y:S01]  /*31b0*/  FSEL R127, R80, -INF , P5 ;  /* 0xff800000507f7808 */ /* 0x002fe20002800000 */
[----:B------:R-:W1:Y:S01]  /*31c0*/  MUFU.TANH R78, R78 ;  /* 0x0000004e004e7308 */ /* 0x000e620000002400 */
[----:B----4-:R-:W-:Y:S02]  /*31d0*/  FSEL R81, R24, -INF , P3 ;  /* 0xff80000018517808 */ /* 0x010fe40001800000 */
[----:B------:R-:W-:Y:S02]  /*31e0*/  ISETP.GT.AND P3, PT, R8, 0x78, PT ;  /* 0x000000780800780c */ /* 0x000fe40003f64270 */
[----:B------:R-:W-:-:S03]  /*31f0*/  FMNMX.FTZ R26, R127, R26, !PT ;  /* 0x0000001a7f1a7209 */ /* 0x000fc60007810000 */
[----:B------:R-:W3:Y:S01]  /*3200*/  MUFU.TANH R84, R84 ;  /* 0x0000005400547308 */ /* 0x000ee20000002400 */
[----:B--2---:R-:W-:-:S04]  /*3210*/  FSEL R129, R129, -INF , P4 ;  /* 0xff80000081817808 */ /* 0x004fc80002000000 */
[----:B------:R-:W-:-:S03]  /*3220*/  FMNMX.FTZ R26, R129, R26, !PT ;  /* 0x0000001a811a7209 */ /* 0x000fc60007810000 */
[----:B------:R1:W2:Y:S08]  /*3230*/  MUFU.TANH R133, R85 ;  /* 0x0000005500857308 */ /* 0x0002b00000002400 */
[----:B------:R-:W4:Y:S01]  /*3240*/  MUFU.TANH R82, R82 ;  /* 0x0000005200527308 */ /* 0x000f220000002400 */
[----:B-1----:R-:W-:Y:S02]  /*3250*/  FSEL R85, R78, -INF , P2 ;  /* 0xff8000004e557808 */ /* 0x002fe40001000000 */
[----:B------:R-:W-:Y:S01]  /*3260*/  ISETP.GT.AND P2, PT, R8, 0x79, PT ;  /* 0x000000790800780c */ /* 0x000fe20003f44270 */
[----:B------:R-:W-:Y:S01]  /*3270*/  IMAD.U32 R8, RZ, RZ, UR5 ;  /* 0x00000005ff087e24 */ /* 0x000fe2000f8e00ff */
[----:B---3--:R-:W-:-:S03]  /*3280*/  FSEL R131, R84, -INF , P3 ;  /* 0xff80000054837808 */ /* 0x008fc60001800000 */
[----:B------:R-:W1:Y:S01]  /*3290*/  MUFU.TANH R83, R83 ;  /* 0x0000005300537308 */ /* 0x000e620000002400 */
[----:B--2---:R-:W-:Y:S02]  /*32a0*/  FSEL R133, R133, -INF , P2 ;  /* 0xff80000085857808 */ /* 0x004fe40001000000 */
[----:B------:R-:W-:-:S04]  /*32b0*/  FMNMX.FTZ R26, R131, R26, !PT ;  /* 0x0000001a831a7209 */ /* 0x000fc80007810000 */
[----:B------:R-:W-:Y:S01]  /*32c0*/  FMNMX.FTZ R26, R133, R26, !PT ;  /* 0x0000001a851a7209 */ /* 0x000fe20007810000 */
[----:B------:R-:W2:Y:S04]  /*32d0*/  MUFU.TANH R86, R86 ;  /* 0x0000005600567308 */ /* 0x000ea80000002400 */
[----:B------:R-:W3:Y:S02]  /*32e0*/  SHFL.BFLY PT, R9, R26, 0x2, 0x1f ;  /* 0x0c401f001a097f89 */ /* 0x000ee400000e0000 */
[----:B---3--:R-:W-:-:S05]  /*32f0*/  FMNMX.FTZ R14, R26, R9, !PT ;  /* 0x000000091a0e7209 */ /* 0x008fca0007810000 */
[----:B------:R-:W3:Y:S02]  /*3300*/  SHFL.BFLY PT, R9, R14, 0x1, 0x1f ;  /* 0x0c201f000e097f89 */ /* 0x000ee400000e0000 */
[----:B---3--:R-:W-:Y:S02]  /*3310*/  FMNMX.FTZ R9, R14, R9, !PT ;  /* 0x000000090e097209 */ /* 0x008fe40007810000 */
[----:B------:R-:W3:Y:S02]  /*3320*/  MUFU.TANH R14, R87 ;  /* 0x00000057000e7308 */ /* 0x000ee40000002400 */
[C---:B------:R-:W-:Y:S01]  /*3330*/  FSETP.NEU.FTZ.AND P0, PT, R9.reuse, -INF , PT ;  /* 0xff8000000900780b */ /* 0x040fe20003f1d000 */
[----:B------:R-:W-:-:S05]  /*3340*/  FMUL.FTZ R10, R9, R8 ;  /* 0x00000008090a7220 */ /* 0x000fca0000410000 */
[----:B------:R-:W-:Y:S02]  /*3350*/  FSEL R10, R10, RZ, P0 ;  /* 0x000000ff0a0a7208 */ /* 0x000fe40000000000 */
[----:B------:R-:W-:Y:S02]  /*3360*/  ISETP.NE.AND P0, PT, R12, RZ, PT ;  /* 0x000000ff0c00720c */ /* 0x000fe40003f05270 */
[----:B------:R5:W0:Y:S01]  /*3370*/  MUFU.TANH R12, R79 ;  /* 0x0000004f000c7308 */ /* 0x000a220000002400 */
[-CC-:B------:R-:W-:Y:S01]  /*3380*/  FFMA.FTZ R174, R91, R8.reuse, -R10.reuse ;  /* 0x000000085bae7223 */ /* 0x180fe2000001080a */
[----:B----4-:R-:W-:Y:S01]  /*3390*/  FSEL R91, R82, -INF , P5 ;  /* 0xff800000525b7808 */ /* 0x010fe20002800000 */
[-CC-:B------:R-:W-:Y:S01]  /*33a0*/  FFMA.FTZ R168, R95, R8.reuse, -R10.reuse ;  /* 0x000000085fa87223 */ /* 0x180fe2000001080a */
[----:B-1----:R-:W-:Y:S01]  /*33b0*/  FSEL R95, R83, -INF , P4 ;  /* 0xff800000535f7808 */ /* 0x002fe20002000000 */
[-CC-:B------:R-:W-:Y:S01]  /*33c0*/  FFMA.FTZ R176, R69, R8.reuse, -R10.reuse ;  /* 0x0000000845b07223 */ /* 0x180fe2000001080a */
[-CC-:B------:R-:W-:Y:S01]  /*33d0*/  FFMA.FTZ R69, R97, R8.reuse, -R10.reuse ;  /* 0x0000000861457223 */ /* 0x180fe2000001080a */
[----:B--2---:R-:W-:Y:S01]  /*33e0*/  FSEL R97, R86, -INF , P3 ;  /* 0xff80000056617808 */ /* 0x004fe20001800000 */
[-CC-:B------:R-:W-:Y:S01]  /*33f0*/  FFMA.FTZ R170, R101, R8.reuse, -R10.reuse ;  /* 0x0000000865aa7223 */ /* 0x180fe2000001080a */
[--C-:B-----5:R-:W-:Y:S01]  /*3400*/  FFMA.FTZ R79, R6, R8, -R10.reuse ;  /* 0x00000008064f7223 */ /* 0x120fe2000001080a */
[----:B------:R-:W-:Y:S01]  /*3410*/  FMNMX.FTZ R6, R7, R4, !PT ;  /* 0x0000000407067209 */ /* 0x000fe20007810000 */
[-CC-:B------:R-:W-:Y:S01]  /*3420*/  FFMA.FTZ R180, R21, R8.reuse, -R10.reuse ;  /* 0x0000000815b47223 */ /* 0x180fe2000001080a */
[----:B---3--:R-:W-:Y:S01]  /*3430*/  FSEL R101, R14, -INF , P2 ;  /* 0xff8000000e657808 */ /* 0x008fe20001000000 */
[--C-:B------:R-:W-:Y:S01]  /*3440*/  FFMA.FTZ R182, R57, R8, -R10.reuse ;  /* 0x0000000839b67223 */ /* 0x100fe2000001080a */
[----:B------:R-:W-:Y:S01]  /*3450*/  FMNMX.FTZ R6, R11, R6, !PT ;  /* 0x000000060b067209 */ /* 0x000fe20007810000 */
[----:B------:R-:W-:Y:S01]  /*3460*/  MUFU.EX2 R79, R79 ;  /* 0x0000004f004f7308 */ /* 0x000fe20000000800 */
[-CC-:B------:R-:W-:Y:S01]  /*3470*/  FFMA.FTZ R57, R61, R8.reuse, -R10.reuse ;  /* 0x000000083d397223 */ /* 0x180fe2000001080a */
[----:B0-----:R-:W-:Y:S01]  /*3480*/  FSEL R87, R12, -INF , P6 ;  /* 0xff8000000c577808 */ /* 0x001fe20003000000 */
[--C-:B------:R-:W-:Y:S01]  /*3490*/  FFMA.FTZ R61, R63, R8, -R10.reuse ;  /* 0x000000083f3d7223 */ /* 0x100fe2000001080a */
[----:B------:R-:W-:Y:S01]  /*34a0*/  FMNMX.FTZ R6, R13, R6, !PT ;  /* 0x000000060d067209 */ /* 0x000fe20007810000 */
[-CC-:B------:R-:W-:Y:S01]  /*34b0*/  FFMA.FTZ R178, R67, R8.reuse, -R10.reuse ;  /* 0x0000000843b27223 */ /* 0x180fe2000001080a */
[-CC-:B------:R-:W-:Y:S01]  /*34c0*/  FFMA.FTZ R63, R65, R8.reuse, -R10.reuse ;  /* 0x00000008413f7223 */ /* 0x180fe2000001080a */
[--C-:B------:R-:W-:Y:S01]  /*34d0*/  FFMA.FTZ R172, R71, R8, -R10.reuse ;  /* 0x0000000847ac7223 */ /* 0x100fe2000001080a */
[----:B------:R-:W-:Y:S01]  /*34e0*/  FMNMX.FTZ R6, R15, R6, !PT ;  /* 0x000000060f067209 */ /* 0x000fe20007810000 */
[----:B------:R-:W0:Y:S01]  /*34f0*/  MUFU.EX2 R180, R180 ;  /* 0x000000b400b47308 */ /* 0x000e220000000800 */
[-CC-:B------:R-:W-:Y:S01]  /*3500*/  FFMA.FTZ R65, R89, R8.reuse, -R10.reuse ;  /* 0x0000000859417223 */ /* 0x180fe2000001080a */
[--C-:B------:R-:W-:Y:S01]  /*3510*/  FFMA.FTZ R67, R93, R8, -R10.reuse ;  /* 0x000000085d437223 */ /* 0x100fe2000001080a */
[----:B------:R-:W-:Y:S01]  /*3520*/  FMNMX.FTZ R6, R25, R6, !PT ;  /* 0x0000000619067209 */ /* 0x000fe20007810000 */
[-CC-:B------:R-:W-:Y:S01]  /*3530*/  FFMA.FTZ R71, R107, R8.reuse, -R10.reuse ;  /* 0x000000086b477223 */ /* 0x180fe2000001080a */
[-CC-:B------:R-:W-:Y:S01]  /*3540*/  FFMA.FTZ R152, R105, R8.reuse, -R10.reuse ;  /* 0x0000000869987223 */ /* 0x180fe2000001080a */
[--C-:B------:R-:W-:Y:S01]  /*3550*/  FFMA.FTZ R83, R99, R8, -R10.reuse ;  /* 0x0000000863537223 */ /* 0x100fe2000001080a */
[----:B------:R-:W-:Y:S01]  /*3560*/  FMNMX.FTZ R6, R27, R6, !PT ;  /* 0x000000061b067209 */ /* 0x000fe20007810000 */
[----:B------:R-:W1:Y:S01]  /*3570*/  MUFU.EX2 R182, R182 ;  /* 0x000000b600b67308 */ /* 0x000e620000000800 */
[-CC-:B------:R-:W-:Y:S01]  /*3580*/  FFMA.FTZ R154, R103, R8.reuse, -R10.reuse ;  /* 0x00000008679a7223 */ /* 0x180fe2000001080a */
[--C-:B------:R-:W-:Y:S01]  /*3590*/  FFMA.FTZ R89, R109, R8, -R10.reuse ;  /* 0x000000086d597223 */ /* 0x100fe2000001080a */
[----:B------:R-:W-:Y:S01]  /*35a0*/  FMNMX.FTZ R6, R29, R6, !PT ;  /* 0x000000061d067209 */ /* 0x000fe20007810000 */
[-CC-:B------:R-:W-:Y:S01]  /*35b0*/  FFMA.FTZ R156, R111, R8.reuse, -R10.reuse ;  /* 0x000000086f9c7223 */ /* 0x180fe2000001080a */
[-CC-:B------:R-:W-:Y:S01]  /*35c0*/  FFMA.FTZ R93, R113, R8.reuse, -R10.reuse ;  /* 0x00000008715d7223 */ /* 0x180fe2000001080a */
[--C-:B------:R-:W-:Y:S01]  /*35d0*/  FFMA.FTZ R158, R115, R8, -R10.reuse ;  /* 0x00000008739e7223 */ /* 0x100fe2000001080a */
[----:B------:R-:W-:Y:S01]  /*35e0*/  FMNMX.FTZ R6, R31, R6, !PT ;  /* 0x000000061f067209 */ /* 0x000fe20007810000 */
[----:B------:R-:W2:Y:S01]  /*35f0*/  MUFU.EX2 R57, R57 ;  /* 0x0000003900397308 */ /* 0x000ea20000000800 */
[-CC-:B------:R-:W-:Y:S01]  /*3600*/  FFMA.FTZ R99, R117, R8.reuse, -R10.reuse ;  /* 0x0000000875637223 */ /* 0x180fe2000001080a */
[--C-:B------:R-:W-:Y:S01]  /*3610*/  FFMA.FTZ R160, R119, R8, -R10.reuse ;  /* 0x0000000877a07223 */ /* 0x100fe2000001080a */
[----:B------:R-:W-:Y:S01]  /*3620*/  FMNMX.FTZ R6, R33, R6, !PT ;  /* 0x0000000621067209 */ /* 0x000fe20007810000 */
[-CC-:B------:R-:W-:Y:S01]  /*3630*/  FFMA.FTZ R103, R121, R8.reuse, -R10.reuse ;  /* 0x0000000879677223 */ /* 0x180fe2000001080a */
[-CC-:B------:R-:W-:Y:S01]  /*3640*/  FFMA.FTZ R162, R123, R8.reuse, -R10.reuse ;  /* 0x000000087ba27223 */ /* 0x180fe2000001080a */
[--C-:B------:R-:W-:Y:S01]  /*3650*/  FFMA.FTZ R105, R125, R8, -R10.reuse ;  /* 0x000000087d697223 */ /* 0x100fe2000001080a */
[----:B------:R-:W-:Y:S01]  /*3660*/  FMNMX.FTZ R6, R35, R6, !PT ;  /* 0x0000000623067209 */ /* 0x000fe20007810000 */
[----:B------:R-:W3:Y:S01]  /*3670*/  MUFU.EX2 R176, R176 ;  /* 0x000000b000b07308 */ /* 0x000ee20000000800 */
[-CC-:B------:R-:W-:Y:S01]  /*3680*/  FFMA.FTZ R164, R127, R8.reuse, -R10.reuse ;  /* 0x000000087fa47223 */ /* 0x180fe2000001080a */
[--C-:B------:R-:W-:Y:S01]  /*3690*/  FFMA.FTZ R107, R129, R8, -R10.reuse ;  /* 0x00000008816b7223 */ /* 0x100fe2000001080a */
[----:B------:R-:W-:Y:S01]  /*36a0*/  FMNMX.FTZ R6, R37, R6, !PT ;  /* 0x0000000625067209 */ /* 0x000fe20007810000 */
[-CC-:B------:R-:W-:Y:S01]  /*36b0*/  FFMA.FTZ R166, R131, R8.reuse, -R10.reuse ;  /* 0x0000000883a67223 */ /* 0x180fe2000001080a */
[----:B------:R-:W-:Y:S01]  /*36c0*/  FFMA.FTZ R109, R133, R8, -R10 ;  /* 0x00000008856d7223 */ /* 0x000fe2000001080a */
[--C-:B------:R-:W-:Y:S01]  /*36d0*/  IMAD.MOV.U32 R133, RZ, RZ, R151.reuse ;  /* 0x000000ffff857224 */ /* 0x100fe200078e0097 */
[----:B------:R-:W-:Y:S01]  /*36e0*/  FMNMX.FTZ R6, R39, R6, !PT ;  /* 0x0000000627067209 */ /* 0x000fe20007810000 */
[----:B------:R-:W4:Y:S01]  /*36f0*/  MUFU.EX2 R61, R61 ;  /* 0x0000003d003d7308 */ /* 0x000f220000000800 */
[--C-:B------:R-:W-:Y:S01]  /*3700*/  IMAD.MOV.U32 R131, RZ, RZ, R151.reuse ;  /* 0x000000ffff837224 */ /* 0x100fe200078e0097 */
[----:B------:R-:W-:Y:S01]  /*3710*/  MOV R127, R151 ;  /* 0x00000097007f7202 */ /* 0x000fe20000000f00 */
[--C-:B------:R-:W-:Y:S01]  /*3720*/  IMAD.MOV.U32 R129, RZ, RZ, R151.reuse ;  /* 0x000000ffff817224 */ /* 0x100fe200078e0097 */
[----:B------:R-:W-:Y:S01]  /*3730*/  FMNMX.FTZ R6, R41, R6, !PT ;  /* 0x0000000629067209 */ /* 0x000fe20007810000 */
[----:B------:R-:W-:-:S02]  /*3740*/  IMAD.MOV.U32 R125, RZ, RZ, R151 ;  /* 0x000000ffff7d7224 */ /* 0x000fc400078e0097 */
[--C-:B------:R-:W-:Y:S01]  /*3750*/  IMAD.MOV.U32 R123, RZ, RZ, R151.reuse ;  /* 0x000000ffff7b7224 */ /* 0x100fe200078e0097 */
[----:B------:R-:W-:Y:S01]  /*3760*/  FMNMX.FTZ R6, R43, R6, !PT ;  /* 0x000000062b067209 */ /* 0x000fe20007810000 */
[----:B------:R-:W5:Y:S01]  /*3770*/  MUFU.EX2 R178, R178 ;  /* 0x000000b200b27308 */ /* 0x000f620000000800 */
[--C-:B------:R-:W-:Y:S02]  /*3780*/  IMAD.MOV.U32 R121, RZ, RZ, R151.reuse ;  /* 0x000000ffff797224 */ /* 0x100fe400078e0097 */
[----:B------:R-:W-:Y:S01]  /*3790*/  FMNMX.FTZ R6, R45, R6, !PT ;  /* 0x000000062d067209 */ /* 0x000fe20007810000 */
[--C-:B------:R-:W-:Y:S02]  /*37a0*/  IMAD.MOV.U32 R119, RZ, RZ, R151.reuse ;  /* 0x000000ffff777224 */ /* 0x100fe400078e0097 */
[--C-:B------:R-:W-:Y:S01]  /*37b0*/  IMAD.MOV.U32 R117, RZ, RZ, R151.reuse ;  /* 0x000000ffff757224 */ /* 0x100fe200078e0097 */
[----:B------:R-:W-:Y:S01]  /*37c0*/  FMNMX.FTZ R6, R47, R6, !PT ;  /* 0x000000062f067209 */ /* 0x000fe20007810000 */
[----:B------:R-:W5:Y:S01]  /*37d0*/  MUFU.EX2 R63, R63 ;  /* 0x0000003f003f7308 */ /* 0x000f620000000800 */
[----:B------:R-:W-:-:S02]  /*37e0*/  IMAD.MOV.U32 R115, RZ, RZ, R151 ;  /* 0x000000ffff737224 */ /* 0x000fc400078e0097 */
[----:B------:R-:W-:Y:S01]  /*37f0*/  FMNMX.FTZ R6, R49, R6, !PT ;  /* 0x0000000631067209 */ /* 0x000fe20007810000 */
[--C-:B------:R-:W-:Y:S02]  /*3800*/  IMAD.MOV.U32 R113, RZ, RZ, R151.reuse ;  /* 0x000000ffff717224 */ /* 0x100fe400078e0097 */
[----:B------:R-:W-:Y:S01]  /*3810*/  IMAD.MOV.U32 R111, RZ, RZ, R151 ;  /* 0x000000ffff6f7224 */ /* 0x000fe200078e0097 */
[----:B------:R-:W-:Y:S01]  /*3820*/  FMNMX.FTZ R6, R51, R6, !PT ;  /* 0x0000000633067209 */ /* 0x000fe20007810000 */
[----:B------:R-:W-:Y:S03]  /*3830*/  MUFU.EX2 R172, R172 ;  /* 0x000000ac00ac7308 */ /* 0x000fe60000000800 */
[----:B------:R-:W-:-:S04]  /*3840*/  FMNMX.FTZ R6, R53, R6, !PT ;  /* 0x0000000635067209 */ /* 0x000fc80007810000 */
        /* <DEDUP_REMOVED lines=17> */
[----:B------:R-:W-:-:S05]  /*3960*/  FMNMX.FTZ R6, R101, R6, !PT ;  /* 0x0000000665067209 */ /* 0x000fca0007810000 */
[----:B------:R-:W0:Y:S01]  /*3970*/  SHFL.BFLY PT, R21, R6, 0x2, 0x1f ;  /* 0x0c401f0006157f89 */ /* 0x000e2200000e0000 */
[----:B------:R-:W-:Y:S08]  /*3980*/  MUFU.EX2 R71, R71 ;  /* 0x0000004700477308 */ /* 0x000ff00000000800 */
[----:B------:R-:W-:Y:S08]  /*3990*/  MUFU.EX2 R152, R152 ;  /* 0x0000009800987308 */ /* 0x000ff00000000800 */
[----:B------:R-:W-:Y:S01]  /*39a0*/  MUFU.EX2 R83, R83 ;  /* 0x0000005300537308 */ /* 0x000fe20000000800 */
[----:B0-----:R-:W-:-:S07]  /*39b0*/  FMNMX.FTZ R12, R6, R21, !PT ;  /* 0x00000015060c7209 */ /* 0x001fce0007810000 */
[----:B------:R-:W-:Y:S01]  /*39c0*/  MUFU.EX2 R154, R154 ;  /* 0x0000009a009a7308 */ /* 0x000fe20000000800 */
[----:B------:R-:W0:Y:S07]  /*39d0*/  SHFL.BFLY PT, R21, R12, 0x1, 0x1f ;  /* 0x0c201f000c157f89 */ /* 0x000e2e00000e0000 */
[----:B------:R-:W-:Y:S08]  /*39e0*/  MUFU.EX2 R89, R89 ;  /* 0x0000005900597308 */ /* 0x000ff00000000800 */
[----:B------:R-:W-:Y:S08]  /*39f0*/  MUFU.EX2 R156, R156 ;  /* 0x0000009c009c7308 */ /* 0x000ff00000000800 */
[----:B------:R-:W-:Y:S01]  /*3a00*/  MUFU.EX2 R93, R93 ;  /* 0x0000005d005d7308 */ /* 0x000fe20000000800 */
[----:B0-----:R-:W-:-:S04]  /*3a10*/  FMNMX.FTZ R21, R12, R21, !PT ;  /* 0x000000150c157209 */ /* 0x001fc80007810000 */
[C---:B------:R-:W-:Y:S01]  /*3a20*/  FSETP.NEU.FTZ.AND P2, PT, R21.reuse, -INF , PT ;  /* 0xff8000001500780b */ /* 0x040fe20003f5d000 */
[----:B------:R-:W-:Y:S02]  /*3a30*/  FMUL.FTZ R6, R21, R8 ;  /* 0x0000000815067220 */ /* 0x000fe40000410000 */
[----:B------:R-:W-:Y:S03]  /*3a40*/  MUFU.EX2 R158, R158 ;  /* 0x0000009e009e7308 */ /* 0x000fe60000000800 */
[----:B------:R-:W-:-:S05]  /*3a50*/  FSEL R32, R6, RZ, P2 ;  /* 0x000000ff06207208 */ /* 0x000fca0001000000 */
[----:B------:R-:W-:Y:S01]  /*3a60*/  MUFU.EX2 R99, R99 ;  /* 0x0000006300637308 */ /* 0x000fe20000000800 */
[-CC-:B------:R-:W-:Y:S01]  /*3a70*/  FFMA.FTZ R181, R7, R8.reuse, -R32.reuse ;  /* 0x0000000807b57223 */ /* 0x180fe20000010820 */
[-CC-:B------:R-:W-:Y:S01]  /*3a80*/  FFMA.FTZ R6, R4, R8.reuse, -R32.reuse ;  /* 0x0000000804067223 */ /* 0x180fe20000010820 */
[-CC-:B------:R-:W-:Y:S01]  /*3a90*/  FFMA.FTZ R183, R11, R8.reuse, -R32.reuse ;  /* 0x000000080bb77223 */ /* 0x180fe20000010820 */
[----:B------:R-:W-:Y:S01]  /*3aa0*/  FADD.FTZ R7, R180, R79 ;  /* 0x0000004fb4077221 */ /* 0x000fe20000010000 */
[-CC-:B------:R-:W-:Y:S01]  /*3ab0*/  FFMA.FTZ R10, R13, R8.reuse, -R32.reuse ;  /* 0x000000080d0a7223 */ /* 0x180fe20000010820 */
[-CC-:B------:R-:W-:Y:S01]  /*3ac0*/  FFMA.FTZ R177, R15, R8.reuse, -R32.reuse ;  /* 0x000000080fb17223 */ /* 0x180fe20000010820 */
[-CC-:B------:R-:W-:Y:S01]  /*3ad0*/  FFMA.FTZ R12, R25, R8.reuse, -R32.reuse ;  /* 0x00000008190c7223 */ /* 0x180fe20000010820 */
[----:B------:R-:W-:Y:S01]  /*3ae0*/  MUFU.EX2 R181, R181 ;  /* 0x000000b500b57308 */ /* 0x000fe20000000800 */
[----:B-1----:R-:W-:Y:S01]  /*3af0*/  FADD.FTZ R4, R182, R7 ;  /* 0x00000007b6047221 */ /* 0x002fe20000010000 */
[-CC-:B------:R-:W-:Y:S01]  /*3b00*/  FFMA.FTZ R179, R27, R8.reuse, -R32.reuse ;  /* 0x000000081bb37223 */ /* 0x180fe20000010820 */
[-CC-:B------:R-:W-:Y:S01]  /*3b10*/  FFMA.FTZ R14, R29, R8.reuse, -R32.reuse ;  /* 0x000000081d0e7223 */ /* 0x180fe20000010820 */
[-C--:B------:R-:W-:Y:S01]  /*3b20*/  FFMA.FTZ R173, R31, R8.reuse, -R32 ;  /* 0x000000081fad7223 */ /* 0x080fe20000010820 */
[----:B--2---:R-:W-:Y:S01]  /*3b30*/  FADD.FTZ R7, R57, R4 ;  /* 0x0000000439077221 */ /* 0x004fe20000010000 */
[-CC-:B------:R-:W-:Y:S01]  /*3b40*/  FFMA.FTZ R20, R33, R8.reuse, -R32.reuse ;  /* 0x0000000821147223 */ /* 0x180fe20000010820 */
[-CC-:B------:R-:W-:Y:S01]  /*3b50*/  FFMA.FTZ R175, R35, R8.reuse, -R32.reuse ;  /* 0x0000000823af7223 */ /* 0x180fe20000010820 */
[----:B------:R-:W0:Y:S01]  /*3b60*/  MUFU.EX2 R6, R6 ;  /* 0x0000000600067308 */ /* 0x000e220000000800 */
[----:B---3--:R-:W-:Y:S01]  /*3b70*/  FADD.FTZ R4, R176, R7 ;  /* 0x00000007b0047221 */ /* 0x008fe20000010000 */
[-CC-:B------:R-:W-:Y:S01]  /*3b80*/  FFMA.FTZ R24, R37, R8.reuse, -R32.reuse ;  /* 0x0000000825187223 */ /* 0x180fe20000010820 */
[-CC-:B------:R-:W-:Y:S01]  /*3b90*/  FFMA.FTZ R169, R39, R8.reuse, -R32.reuse ;  /* 0x0000000827a97223 */ /* 0x180fe20000010820 */
[-C--:B------:R-:W-:Y:S01]  /*3ba0*/  FFMA.FTZ R26, R41, R8.reuse, -R32 ;  /* 0x00000008291a7223 */ /* 0x080fe20000010820 */
[----:B----4-:R-:W-:Y:S01]  /*3bb0*/  FADD.FTZ R7, R61, R4 ;  /* 0x000000043d077221 */ /* 0x010fe20000010000 */
[-CC-:B------:R-:W-:Y:S01]  /*3bc0*/  FFMA.FTZ R171, R43, R8.reuse, -R32.reuse ;  /* 0x000000082bab7223 */ /* 0x180fe20000010820 */
[-CC-:B------:R-:W-:Y:S01]  /*3bd0*/  FFMA.FTZ R28, R45, R8.reuse, -R32.reuse ;  /* 0x000000082d1c7223 */ /* 0x180fe20000010820 */
[----:B------:R-:W1:Y:S01]  /*3be0*/  MUFU.EX2 R183, R183 ;  /* 0x000000b700b77308 */ /* 0x000e620000000800 */
[----:B-----5:R-:W-:Y:S01]  /*3bf0*/  FADD.FTZ R34, R178, R7 ;  /* 0x00000007b2227221 */ /* 0x020fe20000010000 */
[-CC-:B------:R-:W-:Y:S01]  /*3c00*/  FFMA.FTZ R153, R47, R8.reuse, -R32.reuse ;  /* 0x000000082f997223 */ /* 0x180fe20000010820 */
[-CC-:B------:R-:W-:Y:S01]  /*3c10*/  FFMA.FTZ R30, R49, R8.reuse, -R32.reuse ;  /* 0x00000008311e7223 */ /* 0x180fe20000010820 */
[-C--:B------:R-:W-:Y:S01]  /*3c20*/  FFMA.FTZ R51, R51, R8.reuse, -R32 ;  /* 0x0000000833337223 */ /* 0x080fe20000010820 */
[----:B------:R-:W-:Y:S01]  /*3c30*/  FADD.FTZ R11, R63, R34 ;  /* 0x000000223f0b7221 */ /* 0x000fe20000010000 */
[-CC-:B------:R-:W-:Y:S01]  /*3c40*/  FFMA.FTZ R53, R53, R8.reuse, -R32.reuse ;  /* 0x0000000835357223 */ /* 0x180fe20000010820 */
[-C--:B------:R-:W-:Y:S01]  /*3c50*/  FFMA.FTZ R55, R55, R8.reuse, -R32 ;  /* 0x0000000837377223 */ /* 0x080fe20000010820 */
[----:B------:R-:W2:Y:S01]  /*3c60*/  MUFU.EX2 R10, R10 ;  /* 0x0000000a000a7308 */ /* 0x000ea20000000800 */
[----:B0-----:R-:W-:Y:S01]  /*3c70*/  FADD.FTZ R4, R181, R6 ;  /* 0x00000006b5047221 */ /* 0x001fe20000010000 */
[----:B------:R-:W-:Y:S01]  /*3c80*/  FADD.FTZ R36, R172, R11 ;  /* 0x0000000bac247221 */ /* 0x000fe20000010000 */
[-CC-:B------:R-:W-:Y:S01]  /*3c90*/  FFMA.FTZ R59, R59, R8.reuse, -R32.reuse ;  /* 0x000000083b3b7223 */ /* 0x180fe20000010820 */
[-CC-:B------:R-:W-:Y:S01]  /*3ca0*/  FFMA.FTZ R73, R73, R8.reuse, -R32.reuse ;  /* 0x0000000849497223 */ /* 0x180fe20000010820 */
[-C--:B------:R-:W-:Y:S01]  /*3cb0*/  FFMA.FTZ R75, R75, R8.reuse, -R32 ;  /* 0x000000084b4b7223 */ /* 0x080fe20000010820 */
[----:B------:R-:W-:Y:S01]  /*3cc0*/  FADD.FTZ R11, R65, R36 ;  /* 0x00000024410b7221 */ /* 0x000fe20000010000 */
[-C--:B------:R-:W-:Y:S01]  /*3cd0*/  FFMA.FTZ R77, R77, R8.reuse, -R32 ;  /* 0x000000084d4d7223 */ /* 0x080fe20000010820 */
[----:B------:R-:W0:Y:S01]  /*3ce0*/  MUFU.EX2 R177, R177 ;  /* 0x000000b100b17308 */ /* 0x000e220000000800 */
[----:B-1----:R-:W-:Y:S01]  /*3cf0*/  FADD.FTZ R7, R183, R4 ;  /* 0x00000004b7077221 */ /* 0x002fe20000010000 */
[----:B------:R-:W-:Y:S01]  /*3d00*/  FADD.FTZ R36, R174, R11 ;  /* 0x0000000bae247221 */ /* 0x000fe20000010000 */
[-CC-:B------:R-:W-:Y:S01]  /*3d10*/  FFMA.FTZ R81, R81, R8.reuse, -R32.reuse ;  /* 0x0000000851517223 */ /* 0x180fe20000010820 */
[-CC-:B------:R-:W-:Y:S01]  /*3d20*/  FFMA.FTZ R85, R85, R8.reuse, -R32.reuse ;  /* 0x0000000855557223 */ /* 0x180fe20000010820 */
[-C--:B------:R-:W-:Y:S01]  /*3d30*/  FFMA.FTZ R87, R87, R8.reuse, -R32 ;  /* 0x0000000857577223 */ /* 0x080fe20000010820 */
[----:B------:R-:W-:Y:S01]  /*3d40*/  FADD.FTZ R11, R67, R36 ;  /* 0x00000024430b7221 */ /* 0x000fe20000010000 */
[-CC-:B------:R-:W-:Y:S01]  /*3d50*/  FFMA.FTZ R91, R91, R8.reuse, -R32.reuse ;  /* 0x000000085b5b7223 */ /* 0x180fe20000010820 */
[----:B------:R-:W1:Y:S01]  /*3d60*/  MUFU.EX2 R12, R12 ;  /* 0x0000000c000c7308 */ /* 0x000e620000000800 */
[----:B--2---:R-:W-:Y:S01]  /*3d70*/  FADD.FTZ R4, R10, R7 ;  /* 0x000000070a047221 */ /* 0x004fe20000010000 */
[----:B------:R-:W-:Y:S01]  /*3d80*/  FADD.FTZ R38, R168, R11 ;  /* 0x0000000ba8267221 */ /* 0x000fe20000010000 */
[-CC-:B------:R-:W-:Y:S01]  /*3d90*/  FFMA.FTZ R95, R95, R8.reuse, -R32.reuse ;  /* 0x000000085f5f7223 */ /* 0x180fe20000010820 */
[-CC-:B------:R-:W-:Y:S01]  /*3da0*/  FFMA.FTZ R97, R97, R8.reuse, -R32.reuse ;  /* 0x0000000861617223 */ /* 0x180fe20000010820 */
[----:B------:R-:W-:Y:S01]  /*3db0*/  FFMA.FTZ R101, R101, R8, -R32 ;  /* 0x0000000865657223 */ /* 0x000fe20000010820 */
[----:B------:R-:W-:Y:S01]  /*3dc0*/  FADD.FTZ R11, R69, R38 ;  /* 0x00000026450b7221 */ /* 0x000fe20000010000 */
[----:B------:R-:W-:Y:S01]  /*3dd0*/  F2FP.BF16.F32.PACK_AB R181, R6, R181 ;  /* 0x000000b506b5723e */ /* 0x000fe200000010ff */
[----:B------:R-:W2:Y:S01]  /*3de0*/  MUFU.EX2 R179, R179 ;  /* 0x000000b300b37308 */ /* 0x000ea20000000800 */
[----:B0-----:R-:W-:Y:S01]  /*3df0*/  FADD.FTZ R7, R177, R4 ;  /* 0x00000004b1077221 */ /* 0x001fe20000010000 */
[----:B------:R-:W-:Y:S01]  /*3e00*/  FADD.FTZ R38, R170, R11 ;  /* 0x0000000baa267221 */ /* 0x000fe20000010000 */
[----:B------:R-:W-:-:S02]  /*3e10*/  F2FP.BF16.F32.PACK_AB R183, R10, R183 ;  /* 0x000000b70ab7723e */ /* 0x000fc400000010ff */
[----:B------:R-:W-:Y:S02]  /*3e20*/  F2FP.BF16.F32.PACK_AB R180, R79, R180 ;  /* 0x000000b44fb4723e */ /* 0x000fe400000010ff */
[----:B------:R-:W-:Y:S01]  /*3e30*/  F2FP.BF16.F32.PACK_AB R182, R57, R182 ;  /* 0x000000b639b6723e */ /* 0x000fe200000010ff */
[----:B------:R-:W0:Y:S01]  /*3e40*/  MUFU.EX2 R14, R14 ;  /* 0x0000000e000e7308 */ /* 0x000e220000000800 */
[C---:B-1----:R-:W-:Y:S01]  /*3e50*/  FADD.FTZ R4, R12.reuse, R7 ;  /* 0x000000070c047221 */ /* 0x042fe20000010000 */
[----:B------:R-:W-:Y:S01]  /*3e60*/  F2FP.BF16.F32.PACK_AB R177, R12, R177 ;  /* 0x000000b10cb1723e */ /* 0x000fe200000010ff */
[----:B------:R-:W-:Y:S01]  /*3e70*/  VIADD R12, R94, 0xfffffffe ;  /* 0xfffffffe5e0c7836 */ /* 0x000fe20000000000 */
[----:B------:R-:W-:Y:S01]  /*3e80*/  F2FP.BF16.F32.PACK_AB R176, R61, R176 ;  /* 0x000000b03db0723e */ /* 0x000fe200000010ff */
[----:B------:R-:W-:Y:S01]  /*3e90*/  IMAD.MOV.U32 R94, RZ, RZ, R151 ;  /* 0x000000ffff5e7224 */ /* 0x000fe200078e0097 */
[----:B------:R-:W-:Y:S02]  /*3ea0*/  F2FP.BF16.F32.PACK_AB R178, R63, R178 ;  /* 0x000000b23fb2723e */ /* 0x000fe400000010ff */
[----:B------:R-:W1:Y:S01]  /*3eb0*/  MUFU.EX2 R173, R173 ;  /* 0x000000ad00ad7308 */ /* 0x000e620000000800 */
[----:B--2---:R-:W-:Y:S01]  /*3ec0*/  FADD.FTZ R7, R179, R4 ;  /* 0x00000004b3077221 */ /* 0x004fe20000010000 */
[----:B------:R-:W-:-:S02]  /*3ed0*/  ISETP.GE.AND P2, PT, R12, R17, PT ;  /* 0x000000110c00720c */ /* 0x000fc40003f46270 */
[----:B------:R-:W-:Y:S02]  /*3ee0*/  F2FP.BF16.F32.PACK_AB R172, R65, R172 ;  /* 0x000000ac41ac723e */ /* 0x000fe400000010ff */
[----:B------:R-:W-:Y:S02]  /*3ef0*/  F2FP.BF16.F32.PACK_AB R174, R67, R174 ;  /* 0x000000ae43ae723e */ /* 0x000fe400000010ff */
[----:B------:R-:W2:Y:S01]  /*3f00*/  MUFU.EX2 R20, R20 ;  /* 0x0000001400147308 */ /* 0x000ea20000000800 */
[C---:B0-----:R-:W-:Y:S01]  /*3f10*/  FADD.FTZ R4, R14.reuse, R7 ;  /* 0x000000070e047221 */ /* 0x041fe20000010000 */
[----:B------:R-:W-:Y:S02]  /*3f20*/  F2FP.BF16.F32.PACK_AB R168, R69, R168 ;  /* 0x000000a845a8723e */ /* 0x000fe400000010ff */
[----:B------:R-:W-:Y:S02]  /*3f30*/  F2FP.BF16.F32.PACK_AB R170, R71, R170 ;  /* 0x000000aa47aa723e */ /* 0x000fe400000010ff */
[----:B------:R-:W-:-:S02]  /*3f40*/  F2FP.BF16.F32.PACK_AB R179, R14, R179 ;  /* 0x000000b30eb3723e */ /* 0x000fc400000010ff */
[----:B------:R-:W0:Y:S01]  /*3f50*/  MUFU.EX2 R175, R175 ;  /* 0x000000af00af7308 */ /* 0x000e220000000800 */
[----:B-1----:R-:W-:-:S07]  /*3f60*/  FADD.FTZ R7, R173, R4 ;  /* 0x00000004ad077221 */ /* 0x002fce0000010000 */
[----:B------:R-:W1:Y:S01]  /*3f70*/  MUFU.EX2 R24, R24 ;  /* 0x0000001800187308 */ /* 0x000e620000000800 */
[C---:B--2---:R-:W-:Y:S01]  /*3f80*/  FADD.FTZ R4, R20.reuse, R7 ;  /* 0x0000000714047221 */ /* 0x044fe20000010000 */
[----:B------:R-:W-:Y:S01]  /*3f90*/  FADD.FTZ R7, R71, R38 ;  /* 0x0000002647077221 */ /* 0x000fe20000010000 */
[----:B------:R-:W-:-:S03]  /*3fa0*/  F2FP.BF16.F32.PACK_AB R173, R20, R173 ;  /* 0x000000ad14ad723e */ /* 0x000fc600000010ff */
[----:B------:R-:W-:Y:S01]  /*3fb0*/  FADD.FTZ R40, R152, R7 ;  /* 0x0000000798287221 */ /* 0x000fe20000010000 */
[----:B------:R-:W-:Y:S01]  /*3fc0*/  F2FP.BF16.F32.PACK_AB R152, R83, R152 ;  /* 0x000000985398723e */ /* 0x000fe200000010ff */
[----:B------:R-:W2:Y:S01]  /*3fd0*/  MUFU.EX2 R169, R169 ;  /* 0x000000a900a97308 */ /* 0x000ea20000000800 */
[----:B0-----:R-:W-:Y:S01]  /*3fe0*/  FADD.FTZ R3, R175, R4 ;  /* 0x00000004af037221 */ /* 0x001fe20000010000 */
[----:B------:R-:W-:-:S04]  /*3ff0*/  FADD.FTZ R7, R83, R40 ;  /* 0x0000002853077221 */ /* 0x000fc80000010000 */
[----:B------:R-:W-:Y:S01]  /*4000*/  FADD.FTZ R40, R154, R7 ;  /* 0x000000079a287221 */ /* 0x000fe20000010000 */
[C---:B------:R-:W-:Y:S01]  /*4010*/  F2FP.BF16.F32.PACK_AB R154, R89.reuse, R154 ;  /* 0x0000009a599a723e */ /* 0x040fe200000010ff */
[----:B------:R-:W0:Y:S01]  /*4020*/  MUFU.EX2 R26, R26 ;  /* 0x0000001a001a7308 */ /* 0x000e220000000800 */
[C---:B-1----:R-:W-:Y:S01]  /*4030*/  FADD.FTZ R4, R24.reuse, R3 ;  /* 0x0000000318047221 */ /* 0x042fe20000010000 */
[----:B------:R-:W-:Y:S01]  /*4040*/  FADD.FTZ R7, R89, R40 ;  /* 0x0000002859077221 */ /* 0x000fe20000010000 */
[----:B------:R-:W-:Y:S01]  /*4050*/  F2FP.BF16.F32.PACK_AB R175, R24, R175 ;  /* 0x000000af18af723e */ /* 0x000fe200000010ff */
[----:B------:R-:W-:Y:S02]  /*4060*/  IMAD.MOV.U32 R89, RZ, RZ, R151 ;  /* 0x000000ffff597224 */ /* 0x000fe400078e0097 */
[----:B------:R-:W-:Y:S01]  /*4070*/  FADD.FTZ R40, R156, R7 ;  /* 0x000000079c287221 */ /* 0x000fe20000010000 */
[----:B------:R-:W-:Y:S01]  /*4080*/  F2FP.BF16.F32.PACK_AB R156, R93, R156 ;  /* 0x0000009c5d9c723e */ /* 0x000fe200000010ff */
[----:B------:R-:W1:Y:S01]  /*4090*/  MUFU.EX2 R171, R171 ;  /* 0x000000ab00ab7308 */ /* 0x000e620000000800 */
[----:B--2---:R-:W-:Y:S01]  /*40a0*/  FADD.FTZ R3, R169, R4 ;  /* 0x00000004a9037221 */ /* 0x004fe20000010000 */
[----:B------:R-:W-:Y:S01]  /*40b0*/  FADD.FTZ R7, R93, R40 ;  /* 0x000000285d077221 */ /* 0x000fe20000010000 */
[----:B------:R-:W-:-:S03]  /*40c0*/  MOV R93, R151 ;  /* 0x00000097005d7202 */ /* 0x000fc60000000f00 */
[----:B------:R-:W-:Y:S01]  /*40d0*/  FADD.FTZ R40, R158, R7 ;  /* 0x000000079e287221 */ /* 0x000fe20000010000 */
[C---:B------:R-:W-:Y:S01]  /*40e0*/  F2FP.BF16.F32.PACK_AB R158, R99.reuse, R158 ;  /* 0x0000009e639e723e */ /* 0x040fe200000010ff */
[----:B------:R-:W2:Y:S01]  /*40f0*/  MUFU.EX2 R28, R28 ;  /* 0x0000001c001c7308 */ /* 0x000ea20000000800 */
[C---:B0-----:R-:W-:Y:S01]  /*4100*/  FADD.FTZ R4, R26.reuse, R3 ;  /* 0x000000031a047221 */ /* 0x041fe20000010000 */
[----:B------:R-:W-:Y:S01]  /*4110*/  FADD.FTZ R7, R99, R40 ;  /* 0x0000002863077221 */ /* 0x000fe20000010000 */
[----:B------:R-:W-:Y:S01]  /*4120*/  F2FP.BF16.F32.PACK_AB R169, R26, R169 ;  /* 0x000000a91aa9723e */ /* 0x000fe200000010ff */
[----:B------:R-:W-:-:S04]  /*4130*/  IMAD.MOV.U32 R99, RZ, RZ, R151 ;  /* 0x000000ffff637224 */ /* 0x000fc800078e0097 */
[----:B------:R-:W0:Y:S01]  /*4140*/  MUFU.EX2 R153, R153 ;  /* 0x0000009900997308 */ /* 0x000e220000000800 */
[----:B-1----:R-:W-:-:S07]  /*4150*/  FADD.FTZ R3, R171, R4 ;  /* 0x00000004ab037221 */ /* 0x002fce0000010000 */
[----:B------:R-:W1:Y:S01]  /*4160*/  MUFU.EX2 R30, R30 ;  /* 0x0000001e001e7308 */ /* 0x000e620000000800 */
[C---:B--2---:R-:W-:Y:S01]  /*4170*/  FADD.FTZ R4, R28.reuse, R3 ;  /* 0x000000031c047221 */ /* 0x044fe20000010000 */
[----:B------:R-:W-:-:S06]  /*4180*/  F2FP.BF16.F32.PACK_AB R171, R28, R171 ;  /* 0x000000ab1cab723e */ /* 0x000fcc00000010ff */
[----:B------:R-:W2:Y:S01]  /*4190*/  MUFU.EX2 R51, R51 ;  /* 0x0000003300337308 */ /* 0x000ea20000000800 */
[----:B0-----:R-:W-:-:S07]  /*41a0*/  FADD.FTZ R3, R153, R4 ;  /* 0x0000000499037221 */ /* 0x001fce0000010000 */
[----:B------:R-:W0:Y:S01]  /*41b0*/  MUFU.EX2 R34, R53 ;  /* 0x0000003500227308 */ /* 0x000e220000000800 */
[C---:B-1----:R-:W-:Y:S01]  /*41c0*/  FADD.FTZ R4, R30.reuse, R3 ;  /* 0x000000031e047221 */ /* 0x042fe20000010000 */
[----:B------:R-:W-:-:S06]  /*41d0*/  F2FP.BF16.F32.PACK_AB R153, R30, R153 ;  /* 0x000000991e99723e */ /* 0x000fcc00000010ff */
[----:B------:R-:W1:Y:S01]  /*41e0*/  MUFU.EX2 R160, R160 ;  /* 0x000000a000a07308 */ /* 0x000e620000000800 */
[----:B--2---:R-:W-:-:S07]  /*41f0*/  FADD.FTZ R3, R51, R4 ;  /* 0x0000000433037221 */ /* 0x004fce0000010000 */
[----:B------:R-:W2:Y:S01]  /*4200*/  MUFU.EX2 R55, R55 ;  /* 0x0000003700377308 */ /* 0x000ea20000000800 */
[C---:B0-----:R-:W-:Y:S01]  /*4210*/  FADD.FTZ R4, R34.reuse, R3 ;  /* 0x0000000322047221 */ /* 0x041fe20000010000 */
[----:B------:R-:W-:-:S06]  /*4220*/  F2FP.BF16.F32.PACK_AB R155, R34, R51 ;  /* 0x00000033229b723e */ /* 0x000fcc00000010ff */
[----:B------:R-:W0:Y:S01]  /*4230*/  MUFU.EX2 R103, R103 ;  /* 0x0000006700677308 */ /* 0x000e220000000800 */
[----:B-1----:R-:W-:-:S07]  /*4240*/  FADD.FTZ R42, R160, R7 ;  /* 0x00000007a02a7221 */ /* 0x002fce0000010000 */
[----:B------:R-:W1:Y:S01]  /*4250*/  MUFU.EX2 R36, R59 ;  /* 0x0000003b00247308 */ /* 0x000e620000000800 */
[----:B--2---:R-:W-:-:S07]  /*4260*/  FADD.FTZ R3, R55, R4 ;  /* 0x0000000437037221 */ /* 0x004fce0000010000 */
[----:B------:R-:W2:Y:S01]  /*4270*/  MUFU.EX2 R162, R162 ;  /* 0x000000a200a27308 */ /* 0x000ea20000000800 */
[C---:B0-----:R-:W-:Y:S01]  /*4280*/  FADD.FTZ R7, R103.reuse, R42 ;  /* 0x0000002a67077221 */ /* 0x041fe20000010000 */
[----:B------:R-:W-:Y:S01]  /*4290*/  F2FP.BF16.F32.PACK_AB R160, R103, R160 ;  /* 0x000000a067a0723e */ /* 0x000fe200000010ff */
[----:B------:R-:W-:-:S05]  /*42a0*/  IMAD.MOV.U32 R103, RZ, RZ, R151 ;  /* 0x000000ffff677224 */ /* 0x000fca00078e0097 */
[----:B------:R-:W0:Y:S01]  /*42b0*/  MUFU.EX2 R73, R73 ;  /* 0x0000004900497308 */ /* 0x000e220000000800 */
[C---:B-1----:R-:W-:Y:S01]  /*42c0*/  FADD.FTZ R4, R36.reuse, R3 ;  /* 0x0000000324047221 */ /* 0x042fe20000010000 */
[----:B------:R-:W-:-:S06]  /*42d0*/  F2FP.BF16.F32.PACK_AB R157, R36, R55 ;  /* 0x00000037249d723e */ /* 0x000fcc00000010ff */
[----:B------:R-:W1:Y:S01]  /*42e0*/  MUFU.EX2 R105, R105 ;  /* 0x0000006900697308 */ /* 0x000e620000000800 */
[----:B--2---:R-:W-:-:S07]  /*42f0*/  FADD.FTZ R42, R162, R7 ;  /* 0x00000007a22a7221 */ /* 0x004fce0000010000 */
[----:B------:R-:W2:Y:S01]  /*4300*/  MUFU.EX2 R38, R75 ;  /* 0x0000004b00267308 */ /* 0x000ea20000000800 */
[----:B0-----:R-:W-:-:S07]  /*4310*/  FADD.FTZ R3, R73, R4 ;  /* 0x0000000449037221 */ /* 0x001fce0000010000 */
[----:B------:R-:W0:Y:S01]  /*4320*/  MUFU.EX2 R164, R164 ;  /* 0x000000a400a47308 */ /* 0x000e220000000800 */
[C---:B-1----:R-:W-:Y:S01]  /*4330*/  FADD.FTZ R7, R105.reuse, R42 ;  /* 0x0000002a69077221 */ /* 0x042fe20000010000 */
[----:B------:R-:W-:Y:S01]  /*4340*/  F2FP.BF16.F32.PACK_AB R162, R105, R162 ;  /* 0x000000a269a2723e */ /* 0x000fe200000010ff */
[----:B------:R-:W-:-:S05]  /*4350*/  IMAD.MOV.U32 R105, RZ, RZ, R151 ;  /* 0x000000ffff697224 */ /* 0x000fca00078e0097 */
[----:B------:R-:W1:Y:S01]  /*4360*/  MUFU.EX2 R77, R77 ;  /* 0x0000004d004d7308 */ /* 0x000e620000000800 */
[C---:B--2---:R-:W-:Y:S01]  /*4370*/  FADD.FTZ R4, R38.reuse, R3 ;  /* 0x0000000326047221 */ /* 0x044fe20000010000 */
[----:B------:R-:W-:-:S06]  /*4380*/  F2FP.BF16.F32.PACK_AB R159, R38, R73 ;  /* 0x00000049269f723e */ /* 0x000fcc00000010ff */
[----:B------:R-:W2:Y:S01]  /*4390*/  MUFU.EX2 R107, R107 ;  /* 0x0000006b006b7308 */ /* 0x000ea20000000800 */
[----:B0-----:R-:W-:-:S07]  /*43a0*/  FADD.FTZ R44, R164, R7 ;  /* 0x00000007a42c7221 */ /* 0x001fce0000010000 */
[----:B------:R-:W0:Y:S01]  /*43b0*/  MUFU.EX2 R32, R81 ;  /* 0x0000005100207308 */ /* 0x000e220000000800 */
[----:B-1----:R-:W-:-:S07]  /*43c0*/  FADD.FTZ R3, R77, R4 ;  /* 0x000000044d037221 */ /* 0x002fce0000010000 */
[----:B------:R-:W1:Y:S01]  /*43d0*/  MUFU.EX2 R85, R85 ;  /* 0x0000005500557308 */ /* 0x000e620000000800 */
[C---:B--2---:R-:W-:Y:S01]  /*43e0*/  FADD.FTZ R7, R107.reuse, R44 ;  /* 0x0000002c6b077221 */ /* 0x044fe20000010000 */
[----:B------:R-:W-:Y:S01]  /*43f0*/  F2FP.BF16.F32.PACK_AB R164, R107, R164 ;  /* 0x000000a46ba4723e */ /* 0x000fe200000010ff */
[----:B------:R-:W-:-:S05]  /*4400*/  IMAD.MOV.U32 R107, RZ, RZ, R151 ;  /* 0x000000ffff6b7224 */ /* 0x000fca00078e0097 */
[----:B------:R-:W2:Y:S01]  /*4410*/  MUFU.EX2 R40, R87 ;  /* 0x0000005700287308 */ /* 0x000ea20000000800 */
[C---:B0-----:R-:W-:Y:S01]  /*4420*/  FADD.FTZ R44, R32.reuse, R3 ;  /* 0x00000003202c7221 */ /* 0x041fe20000010000 */
[----:B------:R-:W-:-:S06]  /*4430*/  F2FP.BF16.F32.PACK_AB R161, R32, R77 ;  /* 0x0000004d20a1723e */ /* 0x000fcc00000010ff */
[----:B------:R-:W0:Y:S01]  /*4440*/  MUFU.EX2 R91, R91 ;  /* 0x0000005b005b7308 */ /* 0x000e220000000800 */
[----:B-1----:R-:W-:-:S07]  /*4450*/  FADD.FTZ R3, R85, R44 ;  /* 0x0000002c55037221 */ /* 0x002fce0000010000 */
[----:B------:R1:W3:Y:S01]  /*4460*/  MUFU.EX2 R42, R95 ;  /* 0x0000005f002a7308 */ /* 0x0002e20000000800 */
[C---:B--2---:R-:W-:Y:S01]  /*4470*/  FADD.FTZ R10, R40.reuse, R3 ;  /* 0x00000003280a7221 */ /* 0x044fe20000010000 */
[----:B------:R-:W-:-:S06]  /*4480*/  F2FP.BF16.F32.PACK_AB R163, R40, R85 ;  /* 0x0000005528a3723e */ /* 0x000fcc00000010ff */
[----:B------:R-:W2:Y:S01]  /*4490*/  MUFU.EX2 R166, R166 ;  /* 0x000000a600a67308 */ /* 0x000ea20000000800 */
[----:B0-----:R-:W-:Y:S01]  /*44a0*/  FADD.FTZ R3, R91, R10 ;  /* 0x0000000a5b037221 */ /* 0x001fe20000010000 */
[----:B-1----:R-:W-:-:S06]  /*44b0*/  IMAD.MOV.U32 R95, RZ, RZ, R151 ;  /* 0x000000ffff5f7224 */ /* 0x002fcc00078e0097 */
[----:B------:R-:W0:Y:S01]  /*44c0*/  MUFU.EX2 R97, R97 ;  /* 0x0000006100617308 */ /* 0x000e220000000800 */
[C---:B---3--:R-:W-:Y:S01]  /*44d0*/  FADD.FTZ R10, R42.reuse, R3 ;  /* 0x000000032a0a7221 */ /* 0x048fe20000010000 */
[----:B------:R-:W-:Y:S01]  /*44e0*/  F2FP.BF16.F32.PACK_AB R165, R42, R91 ;  /* 0x0000005b2aa5723e */ /* 0x000fe200000010ff */
[----:B------:R-:W-:-:S05]  /*44f0*/  IMAD.MOV.U32 R91, RZ, RZ, R151 ;  /* 0x000000ffff5b7224 */ /* 0x000fca00078e0097 */
[----:B------:R-:W1:Y:S01]  /*4500*/  MUFU.EX2 R109, R109 ;  /* 0x0000006d006d7308 */ /* 0x000e620000000800 */
[----:B--2---:R-:W-:Y:S01]  /*4510*/  FADD.FTZ R4, R166, R7 ;  /* 0x00000007a6047221 */ /* 0x004fe20000010000 */
[----:B------:R-:W-:-:S06]  /*4520*/  IMAD.MOV.U32 R7, RZ, RZ, 0x3f800000 ;  /* 0x3f800000ff077424 */ /* 0x000fcc00078e00ff */
[----:B------:R2:W3:Y:S01]  /*4530*/  MUFU.EX2 R6, R101 ;  /* 0x0000006500067308 */ /* 0x0004e20000000800 */
[----:B0-----:R-:W-:Y:S01]  /*4540*/  FADD.FTZ R3, R97, R10 ;  /* 0x0000000a61037221 */ /* 0x001fe20000010000 */
[C---:B-1----:R-:W-:Y:S01]  /*4550*/  FADD.FTZ R4, R109.reuse, R4 ;  /* 0x000000046d047221 */ /* 0x042fe20000010000 */
[----:B------:R-:W-:Y:S01]  /*4560*/  F2FP.BF16.F32.PACK_AB R166, R109, R166 ;  /* 0x000000a66da6723e */ /* 0x000fe200000010ff */
[--C-:B------:R-:W-:Y:S02]  /*4570*/  IMAD.MOV.U32 R109, RZ, RZ, R151.reuse ;  /* 0x000000ffff6d7224 */ /* 0x100fe400078e0097 */
[----:B--2---:R-:W-:Y:S02]  /*4580*/  IMAD.MOV.U32 R101, RZ, RZ, R151 ;  /* 0x000000ffff657224 */ /* 0x004fe400078e0097 */
[C---:B---3--:R-:W-:Y:S01]  /*4590*/  FADD.FTZ R3, R6.reuse, R3 ;  /* 0x0000000306037221 */ /* 0x048fe20000010000 */
[----:B------:R-:W-:Y:S01]  /*45a0*/  F2FP.BF16.F32.PACK_AB R167, R6, R97 ;  /* 0x0000006106a7723e */ /* 0x000fe200000010ff */
[----:B------:R-:W-:-:S02]  /*45b0*/  IMAD.MOV.U32 R6, RZ, RZ, 0x3f800000 ;  /* 0x3f800000ff067424 */ /* 0x000fc400078e00ff */
[----:B------:R-:W-:Y:S01]  /*45c0*/  IMAD.MOV.U32 R97, RZ, RZ, R151 ;  /* 0x000000ffff617224 */ /* 0x000fe200078e0097 */
[----:B------:R-:W-:Y:S06]  /*45d0*/  @!P2 BRA `(.L_x_183) ;  /* 0x0000002800b8a947 */ /* 0x000fec0003800000 */
[----:B------:R-:W-:Y:S01]  /*45e0*/  R2UR UR5, R2 ;  /* 0x00000000020572ca */ /* 0x000fe200000e0000 */
[----:B------:R-:W-:Y:S01]  /*45f0*/  IMAD.MOV.U32 R10, RZ, RZ, R21 ;  /* 0x000000ffff0a7224 */ /* 0x000fe200078e0015 */
[----:B------:R-:W-:Y:S01]  /*4600*/  CS2R R150, SRZ ;  /* 0x0000000000967805 */ /* 0x000fe2000001ff00 */
[----:B------:R-:W-:Y:S01]  /*4610*/  IMAD.MOV.U32 R14, RZ, RZ, R9 ;  /* 0x000000ffff0e7224 */ /* 0x000fe200078e0009 */
[----:B------:R-:W-:Y:S01]  /*4620*/  CS2R R146, SRZ ;  /* 0x0000000000927805 */ /* 0x000fe2000001ff00 */
[----:B------:R-:W-:Y:S01]  /*4630*/  IMAD.MOV.U32 R11, RZ, RZ, R16 ;  /* 0x000000ffff0b7224 */ /* 0x000fe200078e0010 */
[----:B------:R-:W-:Y:S01]  /*4640*/  CS2R R142, SRZ ;  /* 0x00000000008e7805 */ /* 0x000fe2000001ff00 */
[----:B------:R-:W-:Y:S01]  /*4650*/  IMAD.MOV.U32 R6, RZ, RZ, 0x3f800000 ;  /* 0x3f800000ff067424 */ /* 0x000fe200078e00ff */
        /* <DEDUP_REMOVED lines=29> */
[----:B------:R-:W-:-:S06]  /*4830*/  ULDC UR4, c[0x0][0x9d8] ;  /* 0x0002760000047ab9 */ /* 0x000fcc0000000800 */
.L_x_192:
        /* <DEDUP_REMOVED lines=8> */
.L_x_184:
[----:B------:R-:W0:Y:S01]  /*48c0*/  S2UR UR10, SR_CgaCtaId ;  /* 0x00000000000a79c3 */ /* 0x000e220000008800 */
[----:B------:R-:W-:Y:S01]  /*48d0*/  UMOV UR7, 0x400 ;  /* 0x0000040000077882 */ /* 0x000fe20000000000 */
[----:B------:R-:W-:Y:S01]  /*48e0*/  IMAD.U32 R13, RZ, RZ, UR6 ;  /* 0x00000006ff0d7e24 */ /* 0x000fe2000f8e00ff */
[----:B------:R-:W-:Y:S01]  /*48f0*/  SHF.L.U32 R8, R16, 0x1f, RZ ;  /* 0x0000001f10087819 */ /* 0x000fe200000006ff */
[----:B0-----:R-:W-:-:S06]  /*4900*/  ULEA UR7, UR10, UR7, 0x18 ;  /* 0x000000070a077291 */ /* 0x001fcc000f8ec03f */
[----:B------:R-:W-:-:S04]  /*4910*/  IMAD.U32 R0, RZ, RZ, UR7 ;  /* 0x00000007ff007e24 */ /* 0x000fc8000f8e00ff */
[----:B------:R-:W-:-:S04]  /*4920*/  IMAD R13, R13, 0x8, R0 ;  /* 0x000000080d0d7824 */ /* 0x000fc800078e0200 */
[----:B------:R0:W1:Y:S01]  /*4930*/  SYNCS.PHASECHK.TRANS64.TRYWAIT P2, [R13+URZ+0x34830], R8 ;  /* 0x034830080d0075a7 */ /* 0x000062000804017f */
[----:B------:R-:W-:Y:S05]  /*4940*/  @!P0 BRA `(.L_x_185) ;  /* 0x0000000000048947 */ /* 0x000fea0003800000 */
[----:B------:R-:W-:Y:S01]  /*4950*/  BPT.TRAP 0x1 ;  /* 0x000000040000795c */ /* 0x000fe20000300000 */
.L_x_185:
[----:B------:R-:W-:Y:S01]  /*4960*/  IMAD R9, R2, 0xc00, R5 ;  /* 0x00000c0002097824 */ /* 0x000fe200078e0205 */
[----:B-1----:R-:W-:Y:S06]  /*4970*/  @P2 BRA `(.L_x_186) ;  /* 0x0000000000082947 */ /* 0x002fec0003800000 */
[----:B------:R-:W1:Y:S02]  /*4980*/  SYNCS.PHASECHK.TRANS64.TRYWAIT P2, [R13+URZ+0x34830], R8 ;  /* 0x034830080d0075a7 */ /* 0x000e64000804017f */
[----:B-1----:R-:W-:Y:S05]  /*4990*/  @!P2 BRA `(.L_x_187) ;  /* 0x000000c800b0a947 */ /* 0x002fea0003800000 */
.L_x_186:
[----:B------:R-:W-:Y:S01]  /*49a0*/  R2UR UR58, R9 ;  /* 0x00000000093a72ca */ /* 0x000fe200000e0000 */
[----:B------:R-:W-:Y:S01]  /*49b0*/  WARPGROUP.ARRIVE ;  /* 0x00000000000079c5 */ /* 0x000fe20000000000 */
        /* <DEDUP_REMOVED lines=124> */
.L_x_188:
[----:B------:R-:W-:Y:S01]  /*5180*/  IMAD.U32 R7, RZ, RZ, UR5 ;  /* 0x00000005ff077e24 */ /* 0x000fe2000f8e00ff */
[----:B------:R-:W-:-:S03]  /*5190*/  SHF.L.U32 R6, R11, 0x1f, RZ ;  /* 0x0000001f0b067819 */ /* 0x000fc600000006ff */
[----:B------:R-:W-:-:S04]  /*51a0*/  IMAD R11, R7, 0x8, R0 ;  /* 0x00000008070b7824 */ /* 0x000fc800078e0200 */
[----:B------:R2:W3:Y:S01]  /*51b0*/  SYNCS.PHASECHK.TRANS64.TRYWAIT P2, [R11+URZ+0x34850], R6 ;  /* 0x034850060b0075a7 */ /* 0x0004e2000804017f */
[----:B------:R-:W-:Y:S05]  /*51c0*/  @!P0 BRA `(.L_x_189) ;  /* 0x0000000000048947 */ /* 0x000fea0003800000 */
[----:B------:R-:W-:Y:S01]  /*51d0*/  BPT.TRAP 0x1 ;  /* 0x000000040000795c */ /* 0x000fe20000300000 */
.L_x_189:
[----:B---3--:R-:W-:Y:S05]  /*51e0*/  @P2 BRA `(.L_x_190) ;  /* 0x0000000000082947 */ /* 0x008fea0003800000 */
[----:B------:R-:W3:Y:S02]  /*51f0*/  SYNCS.PHASECHK.TRANS64.TRYWAIT P2, [R11+URZ+0x34850], R6 ;  /* 0x034850060b0075a7 */ /* 0x000ee4000804017f */
[----:B---3--:R-:W-:Y:S05]  /*5200*/  @!P2 BRA `(.L_x_191) ;  /* 0x000000c000a8a947 */ /* 0x008fea0003800000 */
.L_x_190:
[----:B------:R-:W-:Y:S01]  /*5210*/  R2UR UR6, R0 ;  /* 0x00000000000672ca */ /* 0x000fe200000e0000 */
[----:B------:R-:W-:Y:S01]  /*5220*/  WARPGROUP.ARRIVE ;  /* 0x00000000000079c5 */ /* 0x000fe20000000000 */
[----:B------:R-:W-:Y:S01]  /*5230*/  UMOV UR7, 0x40000040 ;  /* 0x4000004000077882 */ /* 0x000fe20000000000 */
[----:B------:R-:W-:Y:S01]  /*5240*/  UMOV UR11, 0x40000040 ;  /* 0x40000040000b7882 */ /* 0x000fe20000000000 */
[----:B------:R-:W-:Y:S01]  /*5250*/  FMUL.FTZ R21, R24, UR4 ;  /* 0x0000000418157c20 */ /* 0x000fe20008410000 */
[----:B------:R-:W-:Y:S01]  /*5260*/  FMUL.FTZ R231, R32, UR4 ;  /* 0x0000000420e77c20 */ /* 0x000fe20008410000 */
[----:B------:R-:W-:Y:S01]  /*5270*/  FMUL.FTZ R233, R33, UR4 ;  /* 0x0000000421e97c20 */ /* 0x000fe20008410000 */
[----:B------:R-:W-:Y:S01]  /*5280*/  FMUL.FTZ R235, R36, UR4 ;  /* 0x0000000424eb7c20 */ /* 0x000fe20008410000 */
[----:B------:R-:W-:Y:S01]  /*5290*/  FMUL.FTZ R237, R37, UR4 ;  /* 0x0000000425ed7c20 */ /* 0x000fe20008410000 */
[----:B--23--:R-:W-:Y:S01]  /*52a0*/  FMUL.FTZ R6, R40, UR4 ;  /* 0x0000000428067c20 */ /* 0x00cfe20008410000 */
[----:B------:R-:W0:Y:S01]  /*52b0*/  MUFU.TANH R21, R21 ;  /* 0x0000001500157308 */ /* 0x000e220000002400 */
[----:B------:R-:W-:Y:S01]  /*52c0*/  FMUL.FTZ R20, R41, UR4 ;  /* 0x0000000429147c20 */ /* 0x000fe20008410000 */
[----:B------:R-:W-:Y:S01]  /*52d0*/  FMUL.FTZ R44, R44, UR4 ;  /* 0x000000042c2c7c20 */ /* 0x000fe20008410000 */
[----:B------:R-:W-:Y:S01]  /*52e0*/  UIADD3 UR6, UR6, 0x400, URZ ;  /* 0x0000040006067890 */ /* 0x000fe2000fffe03f */
[----:B------:R-:W-:Y:S01]  /*52f0*/  FMUL.FTZ R24, R48, UR4 ;  /* 0x0000000430187c20 */ /* 0x000fe20008410000 */
[----:B------:R-:W-:Y:S01]  /*5300*/  FMUL.FTZ R15, R26, UR4 ;  /* 0x000000041a0f7c20 */ /* 0x000fe20008410000 */
[----:B------:R-:W-:Y:S01]  /*5310*/  FMUL.FTZ R26, R49, UR4 ;  /* 0x00000004311a7c20 */ /* 0x000fe20008410000 */
[----:B------:R-:W-:Y:S01]  /*5320*/  USHF.R.U32.HI UR6, URZ, 0x4, UR6 ;  /* 0x000000043f067899 */ /* 0x000fe20008011606 */
[----:B------:R-:W-:Y:S01]  /*5330*/  MUFU.TANH R231, R231 ;  /* 0x000000e700e77308 */ /* 0x000fe20000002400 */
[----:B------:R-:W-:Y:S01]  /*5340*/  FMUL.FTZ R32, R56, UR4 ;  /* 0x0000000438207c20 */ /* 0x000fe20008410000 */
[----:B------:R-:W-:Y:S01]  /*5350*/  FMUL.FTZ R33, R34, UR4 ;  /* 0x0000000422217c20 */ /* 0x000fe20008410000 */
[----:B------:R-:W-:Y:S01]  /*5360*/  ULOP3.LUT UR6, UR6, 0x3fff, URZ, 0xc0, !UPT ;  /* 0x00003fff06067892 */ /* 0x000fe2000f8ec03f */
[----:B------:R-:W-:Y:S01]  /*5370*/  FMUL.FTZ R34, R57, UR4 ;  /* 0x0000000439227c20 */ /* 0x000fe20008410000 */
[----:B------:R-:W-:Y:S01]  /*5380*/  FMUL.FTZ R36, R60, UR4 ;  /* 0x000000043c247c20 */ /* 0x000fe20008410000 */
[----:B------:R-:W-:Y:S01]  /*5390*/  FMUL.FTZ R37, R38, UR4 ;  /* 0x0000000426257c20 */ /* 0x000fe20008410000 */
[----:B------:R-:W-:Y:S01]  /*53a0*/  ULOP3.LUT UR6, UR6, 0x4000000, URZ, 0xfc, !UPT ;  /* 0x0400000006067892 */ /* 0x000fe2000f8efc3f */
[----:B------:R-:W-:Y:S01]  /*53b0*/  MUFU.TANH R233, R233 ;  /* 0x000000e900e97308 */ /* 0x000fe20000002400 */
[----:B01----:R-:W-:Y:S01]  /*53c0*/  FMNMX.FTZ R8, R21, R14, !PT ;  /* 0x0000000e15087209 */ /* 0x003fe20007810000 */
[----:B------:R-:W-:Y:S01]  /*53d0*/  FMUL.FTZ R38, R61, UR4 ;  /* 0x000000043d267c20 */ /* 0x000fe20008410000 */
[----:B------:R-:W-:Y:S01]  /*53e0*/  ULEA UR6, UR5, UR6, 0xb ;  /* 0x0000000605067291 */ /* 0x000fe2000f8e583f */
[----:B------:R-:W-:Y:S01]  /*53f0*/  FMUL.FTZ R65, R65, UR4 ;  /* 0x0000000441417c20 */ /* 0x000fe20008410000 */
[----:B------:R-:W-:Y:S01]  /*5400*/  FMUL.FTZ R69, R69, UR4 ;  /* 0x0000000445457c20 */ /* 0x000fe20008410000 */
[----:B------:R-:W-:Y:S01]  /*5410*/  FMUL.FTZ R40, R72, UR4 ;  /* 0x0000000448287c20 */ /* 0x000fe20008410000 */
[----:B------:R-:W-:Y:S01]  /*5420*/  UIADD3 UR10, UR6, 0x80, URZ ;  /* 0x00000080060a7890 */ /* 0x000fe2000fffe03f */
[----:B------:R-:W-:Y:S01]  /*5430*/  MUFU.TANH R235, R235 ;  /* 0x000000eb00eb7308 */ /* 0x000fe20000002400 */
[----:B------:R-:W-:Y:S01]  /*5440*/  FMUL.FTZ R73, R73, UR4 ;  /* 0x0000000449497c20 */ /* 0x000fe20008410000 */
[----:B------:R-:W-:Y:S01]  /*5450*/  FMUL.FTZ R41, R42, UR4 ;  /* 0x000000042a297c20 */ /* 0x000fe20008410000 */
[----:B------:R-:W-:Y:S01]  /*5460*/  FMUL.FTZ R42, R76, UR4 ;  /* 0x000000044c2a7c20 */ /* 0x000fe20008410000 */
[----:B------:R-:W-:Y:S01]  /*5470*/  HGMMA.64x128x16.F32.BF16 R88, R180, gdesc[UR4].tnspB, R88, gsb0 ;  /* 0x41e00004b4587df0 */ /* 0x000fe20008001858 */
        /* <DEDUP_REMOVED lines=26> */
[----:B------:R-:W-:Y:S01]  /*5620*/  UMOV UR7, 0x40000040 ;  /* 0x4000004000077882 */ /* 0x000fe20000000000 */
[----:B------:R-:W-:Y:S01]  /*5630*/  MUFU.TANH R24, R24 ;  /* 0x0000001800187308 */ /* 0x000fe20000002400 */
[C---:B------:R-:W-:Y:S01]  /*5640*/  ISETP.GT.AND P2, PT, R12.reuse, R17, PT ;  /* 0x000000110c00720c */ /* 0x040fe20003f44270 */
[----:B------:R-:W-:Y:S01]  /*5650*/  VIADD R12, R12, 0xffffffff ;  /* 0xffffffff0c0c7836 */ /* 0x000fe20000000000 */
[----:B------:R-:W-:-:S05]  /*5660*/  R2UR UR5, R2 ;  /* 0x00000000020572ca */ /* 0x000fca00000e0000 */
[----:B------:R-:W-:Y:S08]  /*5670*/  MUFU.TANH R26, R26 ;  /* 0x0000001a001a7308 */ /* 0x000ff00000002400 */
        /* <DEDUP_REMOVED lines=12> */
[----:B------:R-:W-:Y:S01]  /*5740*/  MUFU.TANH R15, R15 ;  /* 0x0000000f000f7308 */ /* 0x000fe20000002400 */
[----:B------:R-:W-:-:S02]  /*5750*/  WARPGROUP.DEPBAR.LE gsb0, 0x0 ;  /* 0x00008000000079c5 */ /* 0x000fc40000010000 */
[----:B------:R-:W-:Y:S01]  /*5760*/  WARPGROUP.ARRIVE ;  /* 0x00000000000079c5 */ /* 0x000fe20000000000 */
[----:B------:R-:W-:Y:S01]  /*5770*/  FMUL.FTZ R181, R25, UR4 ;  /* 0x0000000419b57c20 */ /* 0x000fe20008410000 */
[----:B------:R-:W-:Y:S01]  /*5780*/  FMUL.FTZ R25, R27, UR4 ;  /* 0x000000041b197c20 */ /* 0x000fe20008410000 */
[----:B------:R-:W-:Y:S01]  /*5790*/  FMUL.FTZ R27, R28, UR4 ;  /* 0x000000041c1b7c20 */ /* 0x000fe20008410000 */
[----:B------:R-:W-:Y:S01]  /*57a0*/  FMUL.FTZ R183, R29, UR4 ;  /* 0x000000041db77c20 */ /* 0x000fe20008410000 */
[----:B------:R-:W-:Y:S01]  /*57b0*/  FMUL.FTZ R28, R52, UR4 ;  /* 0x00000004341c7c20 */ /* 0x000fe20008410000 */
[----:B------:R-:W-:Y:S01]  /*57c0*/  HGMMA.64x128x16.F32.BF16 R88, R176, gdesc[UR8].tnspB, R88, gsb0 ;  /* 0x41e00008b0587df0 */ /* 0x000fe20008001858 */
[----:B------:R-:W-:Y:S01]  /*57d0*/  UIADD3 UR10, UR6, 0x100, URZ ;  /* 0x00000100060a7890 */ /* 0x000fe2000fffe03f */
[----:B------:R-:W0:Y:S01]  /*57e0*/  MUFU.TANH R181, R181 ;  /* 0x000000b500b57308 */ /* 0x000e220000002400 */
[----:B------:R-:W-:Y:S01]  /*57f0*/  UMOV UR11, 0x40000040 ;  /* 0x40000040000b7882 */ /* 0x000fe20000000000 */
[----:B------:R-:W-:Y:S01]  /*5800*/  FMUL.FTZ R29, R30, UR4 ;  /* 0x000000041e1d7c20 */ /* 0x000fe20008410000 */
[----:B------:R-:W-:Y:S01]  /*5810*/  FMUL.FTZ R30, R53, UR4 ;  /* 0x00000004351e7c20 */ /* 0x000fe20008410000 */
[----:B------:R-:W-:Y:S01]  /*5820*/  FMUL.FTZ R53, R54, UR4 ;  /* 0x0000000436357c20 */ /* 0x000fe20008410000 */
[----:B------:R-:W-:Y:S01]  /*5830*/  FMUL.FTZ R52, R82, UR4 ;  /* 0x0000000452347c20 */ /* 0x000fe20008410000 */
[----:B------:R-:W-:-:S02]  /*5840*/  FMUL.FTZ R54, R86, UR4 ;  /* 0x0000000456367c20 */ /* 0x000fc40008410000 */
[----:B------:R-:W1:Y:S08]  /*5850*/  MUFU.TANH R27, R27 ;  /* 0x0000001b001b7308 */ /* 0x000e700000002400 */
[----:B------:R-:W2:Y:S01]  /*5860*/  MUFU.TANH R183, R183 ;  /* 0x000000b700b77308 */ /* 0x000ea20000002400 */
[----:B0-----:R-:W-:-:S07]  /*5870*/  FMNMX.FTZ R8, R181, R8, !PT ;  /* 0x00000008b5087209 */ /* 0x001fce0007810000 */
[----:B------:R-:W-:Y:S01]  /*5880*/  MUFU.TANH R28, R28 ;  /* 0x0000001c001c7308 */ /* 0x000fe20000002400 */
[----:B-1----:R-:W-:-:S07]  /*5890*/  FMNMX.FTZ R8, R27, R8, !PT ;  /* 0x000000081b087209 */ /* 0x002fce0007810000 */
[----:B------:R-:W-:Y:S01]  /*58a0*/  MUFU.TANH R30, R30 ;  /* 0x0000001e001e7308 */ /* 0x000fe20000002400 */
[----:B--2---:R-:W-:-:S04]  /*58b0*/  FMNMX.FTZ R8, R183, R8, !PT ;  /* 0x00000008b7087209 */ /* 0x004fc80007810000 */
[----:B------:R-:W-:-:S03]  /*58c0*/  FMNMX.FTZ R8, R231, R8, !PT ;  /* 0x00000008e7087209 */ /* 0x000fc60007810000 */
[----:B------:R-:W-:Y:S01]  /*58d0*/  MUFU.TANH R25, R25 ;  /* 0x0000001900197308 */ /* 0x000fe20000002400 */
[----:B------:R-:W-:-:S04]  /*58e0*/  FMNMX.FTZ R8, R233, R8, !PT ;  /* 0x00000008e9087209 */ /* 0x000fc80007810000 */
[----:B------:R-:W-:-:S03]  /*58f0*/  FMNMX.FTZ R8, R235, R8, !PT ;  /* 0x00000008eb087209 */ /* 0x000fc60007810000 */
[----:B------:R-:W-:Y:S01]  /*5900*/  MUFU.TANH R29, R29 ;  /* 0x0000001d001d7308 */ /* 0x000fe20000002400 */
[----:B------:R-:W-:-:S04]  /*5910*/  FMNMX.FTZ R7, R237, R8, !PT ;  /* 0x00000008ed077209 */ /* 0x000fc80007810000 */
[----:B------:R-:W-:-:S03]  /*5920*/  FMNMX.FTZ R7, R6, R7, !PT ;  /* 0x0000000706077209 */ /* 0x000fc60007810000 */
[----:B------:R-:W-:Y:S01]  /*5930*/  MUFU.TANH R31, R31 ;  /* 0x0000001f001f7308 */ /* 0x000fe20000002400 */
[----:B------:R-:W-:-:S07]  /*5940*/  FMNMX.FTZ R8, R20, R7, !PT ;  /* 0x0000000714087209 */ /* 0x000fce0007810000 */
        /* <DEDUP_REMOVED lines=12> */
[----:B------:R-:W-:-:S04]  /*5a10*/  FMUL.FTZ R179, R45, UR4 ;  /* 0x000000042db37c20 */ /* 0x000fc80008410000 */
[----:B------:R0:W1:Y:S01]  /*5a20*/  MUFU.TANH R177, R44 ;  /* 0x0000002c00b17308 */ /* 0x0000620000002400 */
[----:B------:R-:W-:Y:S01]  /*5a30*/  FMUL.FTZ R45, R46, UR4 ;  /* 0x000000042e2d7c20 */ /* 0x000fe20008410000 */
[----:B------:R-:W-:Y:S01]  /*5a40*/  FMUL.FTZ R46, R84, UR4 ;  /* 0x00000004542e7c20 */ /* 0x000fe20008410000 */
[----:B------:R-:W-:Y:S01]  /*5a50*/  HGMMA.64x128x16.F32.BF16 R88, R172, gdesc[UR8].tnspB, R88, gsb0 ;  /* 0x41e00008ac587df0 */ /* 0x000fe20008001858 */
[----:B------:R-:W-:Y:S01]  /*5a60*/  UIADD3 UR10, UR6, 0x180, URZ ;  /* 0x00000180060a7890 */ /* 0x000fe2000fffe03f */
[----:B------:R-:W-:-:S03]  /*5a70*/  UMOV UR11, 0x40000040 ;  /* 0x40000040000b7882 */ /* 0x000fc60000000000 */
[----:B------:R-:W2:Y:S01]  /*5a80*/  MUFU.TANH R179, R179 ;  /* 0x000000b300b37308 */ /* 0x000ea20000002400 */
[----:B0-----:R-:W-:-:S07]  /*5a90*/  FMUL.FTZ R44, R80, UR4 ;  /* 0x00000004502c7c20 */ /* 0x001fce0008410000 */
        /* <DEDUP_REMOVED lines=36> */
[----:B------:R-:W1:Y:S01]  /*5ce0*/  MUFU.TANH R175, R175 ;  /* 0x000000af00af7308 */ /* 0x000e620000002400 */
[----:B0-----:R-:W-:-:S04]  /*5cf0*/  FMNMX.FTZ R8, R173, R8, !PT ;  /* 0x00000008ad087209 */ /* 0x001fc80007810000 */
[----:B------:R-:W-:-:S04]  /*5d00*/  FMNMX.FTZ R8, R65, R8, !PT ;  /* 0x0000000841087209 */ /* 0x000fc80007810000 */
[----:B-1----:R-:W-:-:S04]  /*5d10*/  FMNMX.FTZ R8, R175, R8, !PT ;  /* 0x00000008af087209 */ /* 0x002fc80007810000 */
[----:B------:R-:W-:-:S04]  /*5d20*/  FMNMX.FTZ R7, R69, R8, !PT ;  /* 0x0000000845077209 */ /* 0x000fc80007810000 */
[----:B------:R-:W-:-:S04]  /*5d30*/  FMNMX.FTZ R8, R40, R7, !PT ;  /* 0x0000000728087209 */ /* 0x000fc80007810000 */
[----:B------:R-:W-:-:S04]  /*5d40*/  FMNMX.FTZ R7, R73, R8, !PT ;  /* 0x0000000849077209 */ /* 0x000fc80007810000 */
        /* <DEDUP_REMOVED lines=10> */
[----:B-1----:R-:W-:Y:S02]  /*5df0*/  FMNMX.FTZ R9, R7, R56, !PT ;  /* 0x0000003807097209 */ /* 0x002fe40007810000 */
[----:B------:R-:W-:-:S03]  /*5e00*/  FMNMX.FTZ R56, R15, R10, !PT ;  /* 0x0000000a0f387209 */ /* 0x000fc60007810000 */
[----:B------:R-:W-:Y:S01]  /*5e10*/  FADD.FTZ R7, -R9, R14 ;  /* 0x0000000e09077221 */ /* 0x000fe20000010100 */
[----:B------:R-:W-:Y:S01]  /*5e20*/  FMNMX.FTZ R56, R25, R56, !PT ;  /* 0x0000003819387209 */ /* 0x000fe20007810000 */
[-C--:B0-----:R-:W-:Y:S02]  /*5e30*/  FMUL.FTZ R14, R9, R8.reuse ;  /* 0x00000008090e7220 */ /* 0x081fe40000410000 */
[----:B------:R-:W-:Y:S01]  /*5e40*/  FMUL.FTZ R7, R7, R8 ;  /* 0x0000000807077220 */ /* 0x000fe20000410000 */
[----:B------:R-:W-:Y:S01]  /*5e50*/  FMNMX.FTZ R56, R29, R56, !PT ;  /* 0x000000381d387209 */ /* 0x000fe20007810000 */
[-CC-:B------:R-:W-:Y:S01]  /*5e60*/  FFMA.FTZ R180, R21, R8.reuse, -R14.reuse ;  /* 0x0000000815b47223 */ /* 0x180fe2000001080e */
[-CC-:B------:R-:W-:Y:S01]  /*5e70*/  FFMA.FTZ R172, R6, R8.reuse, -R14.reuse ;  /* 0x0000000806ac7223 */ /* 0x180fe2000001080e */
[--C-:B------:R-:W-:Y:S01]  /*5e80*/  FFMA.FTZ R181, R181, R8, -R14.reuse ;  /* 0x00000008b5b57223 */ /* 0x100fe2000001080e */
[----:B------:R-:W-:Y:S01]  /*5e90*/  FMNMX.FTZ R56, R31, R56, !PT ;  /* 0x000000381f387209 */ /* 0x000fe20007810000 */
[----:B------:R-:W-:Y:S01]  /*5ea0*/  MUFU.EX2 R7, R7 ;  /* 0x0000000700077308 */ /* 0x000fe20000000800 */
[----:B------:R-:W-:Y:S01]  /*5eb0*/  FFMA.FTZ R182, R27, R8, -R14 ;  /* 0x000000081bb67223 */ /* 0x000fe2000001080e */
[----:B------:R-:W-:-:S02]  /*5ec0*/  WARPGROUP.DEPBAR.LE gsb0, 0x0 ;  /* 0x00008000000079c5 */ /* 0x000fc40000010000 */
[----:B------:R-:W-:Y:S01]  /*5ed0*/  WARPGROUP.ARRIVE ;  /* 0x00000000000079c5 */ /* 0x000fe20000000000 */
[----:B------:R-:W-:Y:S01]  /*5ee0*/  FMNMX.FTZ R56, R33, R56, !PT ;  /* 0x0000003821387209 */ /* 0x000fe20007810000 */
[----:B------:R-:W-:Y:S01]  /*5ef0*/  FMUL.FTZ R169, R66, UR4 ;  /* 0x0000000442a97c20 */ /* 0x000fe20008410000 */
[----:B------:R-:W-:Y:S01]  /*5f00*/  FMUL.FTZ R171, R70, UR4 ;  /* 0x0000000446ab7c20 */ /* 0x000fe20008410000 */
[----:B------:R-:W-:Y:S01]  /*5f10*/  MUFU.EX2 R180, R180 ;  /* 0x000000b400b47308 */ /* 0x000fe20000000800 */
[----:B------:R-:W-:Y:S01]  /*5f20*/  FMNMX.FTZ R56, R35, R56, !PT ;  /* 0x0000003823387209 */ /* 0x000fe20007810000 */
[----:B------:R-:W-:Y:S01]  /*5f30*/  HGMMA.64x128x16.F32.BF16 R88, R152, gdesc[UR8].tnspB, R88, gsb0 ;  /* 0x41e0000898587df0 */ /* 0x000fe20008001858 */
[----:B------:R-:W-:Y:S01]  /*5f40*/  UIADD3 UR10, UR6, 0x280, URZ ;  /* 0x00000280060a7890 */ /* 0x000fe2000fffe03f */
[--C-:B------:R-:W-:Y:S01]  /*5f50*/  FFMA.FTZ R176, R231, R8, -R14.reuse ;  /* 0x00000008e7b07223 */ /* 0x100fe2000001080e */
[----:B------:R-:W-:Y:S01]  /*5f60*/  UMOV UR11, 0x40000040 ;  /* 0x40000040000b7882 */ /* 0x000fe20000000000 */
[----:B------:R-:W-:Y:S01]  /*5f70*/  FMNMX.FTZ R56, R37, R56, !PT ;  /* 0x0000003825387209 */ /* 0x000fe20007810000 */
[-CC-:B------:R-:W-:Y:S01]  /*5f80*/  FFMA.FTZ R178, R235, R8.reuse, -R14.reuse ;  /* 0x00000008ebb27223 */ /* 0x180fe2000001080e */
[----:B------:R-:W0:Y:S01]  /*5f90*/  MUFU.TANH R169, R169 ;  /* 0x000000a900a97308 */ /* 0x000e220000002400 */
[--C-:B------:R-:W-:Y:S01]  /*5fa0*/  FFMA.FTZ R168, R24, R8, -R14.reuse ;  /* 0x0000000818a87223 */ /* 0x100fe2000001080e */
[----:B------:R-:W-:Y:S01]  /*5fb0*/  FMNMX.FTZ R56, R39, R56, !PT ;  /* 0x0000003827387209 */ /* 0x000fe20007810000 */
[-CC-:B------:R-:W-:Y:S01]  /*5fc0*/  FFMA.FTZ R170, R28, R8.reuse, -R14.reuse ;  /* 0x000000081caa7223 */ /* 0x180fe2000001080e */
[-CC-:B------:R-:W-:Y:S01]  /*5fd0*/  FFMA.FTZ R183, R183, R8.reuse, -R14.reuse ;  /* 0x00000008b7b77223 */ /* 0x180fe2000001080e */
[--C-:B------:R-:W-:Y:S01]  /*5fe0*/  FFMA.FTZ R233, R233, R8, -R14.reuse ;  /* 0x00000008e9e97223 */ /* 0x100fe2000001080e */
[----:B------:R-:W-:Y:S01]  /*5ff0*/  FMNMX.FTZ R56, R41, R56, !PT ;  /* 0x0000003829387209 */ /* 0x000fe20007810000 */
[-CC-:B------:R-:W-:Y:S01]  /*6000*/  FFMA.FTZ R27, R237, R8.reuse, -R14.reuse ;  /* 0x00000008ed1b7223 */ /* 0x180fe2000001080e */
[----:B------:R-:W1:Y:S01]  /*6010*/  MUFU.TANH R171, R171 ;  /* 0x000000ab00ab7308 */ /* 0x000e620000002400 */
        /* <DEDUP_REMOVED lines=15> */
[----:B------:R-:W-:Y:S01]  /*6110*/  FFMA.FTZ R85, R85, R8, -R14 ;  /* 0x0000000855557223 */ /* 0x000fe2000001080e */
[----:B------:R-:W-:Y:S01]  /*6120*/  MUFU.EX2 R182, R182 ;  /* 0x000000b600b67308 */ /* 0x000fe20000000800 */
[----:B------:R-:W-:-:S04]  /*6130*/  FMNMX.FTZ R56, R51, R56, !PT ;  /* 0x0000003833387209 */ /* 0x000fc80007810000 */
[----:B------:R-:W-:-:S03]  /*6140*/  FMNMX.FTZ R56, R53, R56, !PT ;  /* 0x0000003835387209 */ /* 0x000fc60007810000 */
        /* <DEDUP_REMOVED lines=8> */
[----:B0-----:R-:W-:-:S03]  /*61d0*/  FMNMX.FTZ R56, R169, R56, !PT ;  /* 0x00000038a9387209 */ /* 0x001fc60007810000 */
[----:B------:R-:W-:Y:S01]  /*61e0*/  MUFU.EX2 R178, R178 ;  /* 0x000000b200b27308 */ /* 0x000fe20000000800 */
[----:B------:R-:W-:-:S04]  /*61f0*/  FMNMX.FTZ R56, R67, R56, !PT ;  /* 0x0000003843387209 */ /* 0x000fc80007810000 */
[----:B-1----:R-:W-:-:S03]  /*6200*/  FMNMX.FTZ R56, R171, R56, !PT ;  /* 0x00000038ab387209 */ /* 0x002fc60007810000 */
        /* <DEDUP_REMOVED lines=13> */
[----:B------:R-:W-:-:S05]  /*62e0*/  FMNMX.FTZ R6, R87, R6, !PT ;  /* 0x0000000657067209 */ /* 0x000fca0007810000 */
[----:B------:R-:W0:Y:S02]  /*62f0*/  SHFL.BFLY PT, R21, R6, 0x2, 0x1f ;  /* 0x0c401f0006157f89 */ /* 0x000e2400000e0000 */
[----:B------:R-:W-:Y:S08]  /*6300*/  MUFU.EX2 R170, R170 ;  /* 0x000000aa00aa7308 */ /* 0x000ff00000000800 */
[----:B------:R-:W-:Y:S08]  /*6310*/  MUFU.EX2 R235, R235 ;  /* 0x000000eb00eb7308 */ /* 0x000ff00000000800 */
[----:B------:R-:W-:Y:S01]  /*6320*/  MUFU.EX2 R65, R65 ;  /* 0x0000004100417308 */ /* 0x000fe20000000800 */
[----:B0-----:R-:W-:-:S07]  /*6330*/  FMNMX.FTZ R21, R6, R21, !PT ;  /* 0x0000001506157209 */ /* 0x001fce0007810000 */
[----:B------:R-:W-:Y:S01]  /*6340*/  MUFU.EX2 R69, R69 ;  /* 0x0000004500457308 */ /* 0x000fe20000000800 */
[----:B------:R-:W0:Y:S01]  /*6350*/  SHFL.BFLY PT, R6, R21, 0x1, 0x1f ;  /* 0x0c201f0015067f89 */ /* 0x000e2200000e0000 */
[----:B------:R-:W-:Y:S02]  /*6360*/  WARPGROUP.DEPBAR.LE gsb0, 0x0 ;  /* 0x00008000000079c5 */ /* 0x000fe40000010000 */
[----:B------:R-:W-:Y:S01]  /*6370*/  WARPGROUP.ARRIVE ;  /* 0x00000000000079c5 */ /* 0x000fe20000000000 */
[-CC-:B------:R-:W-:Y:S01]  /*6380*/  FFMA.FTZ R155, R20, R8.reuse, -R14.reuse ;  /* 0x00000008149b7223 */ /* 0x180fe2000001080e */
[-CC-:B------:R-:W-:Y:S01]  /*6390*/  FFMA.FTZ R153, R26, R8.reuse, -R14.reuse ;  /* 0x000000081a997223 */ /* 0x180fe2000001080e */
[-CC-:B------:R-:W-:Y:S01]  /*63a0*/  FFMA.FTZ R152, R32, R8.reuse, -R14.reuse ;  /* 0x0000000820987223 */ /* 0x180fe2000001080e */
[-CC-:B------:R-:W-:Y:S01]  /*63b0*/  FFMA.FTZ R154, R36, R8.reuse, -R14.reuse ;  /* 0x00000008249a7223 */ /* 0x180fe2000001080e */
[-CC-:B------:R-:W-:Y:S01]  /*63c0*/  FFMA.FTZ R20, R40, R8.reuse, -R14.reuse ;  /* 0x0000000828147223 */ /* 0x180fe2000001080e */
[----:B------:R-:W-:Y:S01]  /*63d0*/  HGMMA.64x128x16.F32.BF16 R88, R156, gdesc[UR8].tnspB, R88, gsb0 ;  /* 0x41e000089c587df0 */ /* 0x000fe20008001858 */
[----:B------:R-:W-:Y:S01]  /*63e0*/  UIADD3 UR10, UR6, 0x300, URZ ;  /* 0x00000300060a7890 */ /* 0x000fe2000fffe03f */
[----:B------:R-:W-:Y:S01]  /*63f0*/  FFMA.FTZ R26, R44, R8, -R14 ;  /* 0x000000082c1a7223 */ /* 0x000fe2000001080e */
[----:B------:R-:W-:Y:S01]  /*6400*/  UMOV UR11, 0x40000040 ;  /* 0x40000040000b7882 */ /* 0x000fe20000000000 */
[----:B------:R-:W-:Y:S01]  /*6410*/  UIADD3 UR6, UR6, 0x380, URZ ;  /* 0x0000038006067890 */ /* 0x000fe2000fffe03f */
[----:B------:R-:W-:Y:S01]  /*6420*/  FFMA.FTZ R44, R7, R4, R180 ;  /* 0x00000004072c7223 */ /* 0x000fe200000100b4 */
[----:B------:R-:W-:Y:S01]  /*6430*/  MUFU.EX2 R155, R155 ;  /* 0x0000009b009b7308 */ /* 0x000fe20000000800 */
[----:B--2---:R-:W-:-:S02]  /*6440*/  F2FP.BF16.F32.PACK_AB R180, R181, R180 ;  /* 0x000000b4b5b4723e */ /* 0x004fc400000010ff */
[----:B0-----:R-:W-:-:S05]  /*6450*/  FMNMX.FTZ R21, R21, R6, !PT ;  /* 0x0000000615157209 */ /* 0x001fca0007810000 */
[----:B------:R-:W-:Y:S08]  /*6460*/  MUFU.EX2 R153, R153 ;  /* 0x0000009900997308 */ /* 0x000ff00000000800 */
[----:B------:R-:W-:Y:S08]  /*6470*/  MUFU.EX2 R152, R152 ;  /* 0x0000009800987308 */ /* 0x000ff00000000800 */
[----:B------:R-:W-:Y:S08]  /*6480*/  MUFU.EX2 R154, R154 ;  /* 0x0000009a009a7308 */ /* 0x000ff00000000800 */
[----:B------:R-:W-:Y:S08]  /*6490*/  MUFU.EX2 R20, R20 ;  /* 0x0000001400147308 */ /* 0x000ff00000000800 */
[----:B------:R-:W0:Y:S08]  /*64a0*/  MUFU.EX2 R73, R73 ;  /* 0x0000004900497308 */ /* 0x000e300000000800 */
        /* <DEDUP_REMOVED lines=10> */
[-CC-:B------:R-:W-:Y:S01]  /*6550*/  FFMA.FTZ R156, R173, R8.reuse, -R14.reuse ;  /* 0x00000008ad9c7223 */ /* 0x180fe2000001080e */
[----:B------:R-:W-:Y:S02]  /*6560*/  FFMA.FTZ R158, R175, R8, -R14 ;  /* 0x00000008af9e7223 */ /* 0x000fe4000001080e */
[----:B------:R-:W-:Y:S01]  /*6570*/  HGMMA.64x128x16.F32.BF16 R88, R160, gdesc[UR8].tnspB, R88, gsb0 ;  /* 0x41e00008a0587df0 */ /* 0x000fe20008001858 */
[----:B------:R-:W-:Y:S08]  /*6580*/  MUFU.EX2 R159, R159 ;  /* 0x0000009f009f7308 */ /* 0x000ff00000000800 */
[----:B------:R-:W-:Y:S08]  /*6590*/  MUFU.EX2 R157, R157 ;  /* 0x0000009d009d7308 */ /* 0x000ff00000000800 */
[----:B------:R-:W-:Y:S08]  /*65a0*/  MUFU.EX2 R156, R156 ;  /* 0x0000009c009c7308 */ /* 0x000ff00000000800 */
[----:B------:R-:W-:Y:S01]  /*65b0*/  MUFU.EX2 R158, R158 ;  /* 0x0000009e009e7308 */ /* 0x000fe20000000800 */
[----:B------:R-:W-:-:S02]  /*65c0*/  WARPGROUP.DEPBAR.LE gsb0, 0x0 ;  /* 0x00008000000079c5 */ /* 0x000fc40000010000 */
[----:B------:R-:W-:Y:S01]  /*65d0*/  WARPGROUP.ARRIVE ;  /* 0x00000000000079c5 */ /* 0x000fe20000000000 */
[C---:B------:R-:W-:Y:S01]  /*65e0*/  FADD.FTZ R161, -R21.reuse, R10 ;  /* 0x0000000a15a17221 */ /* 0x040fe20000010100 */
[----:B------:R-:W-:Y:S01]  /*65f0*/  FMUL.FTZ R10, R21, R8 ;  /* 0x00000008150a7220 */ /* 0x000fe20000410000 */
[----:B0-----:R-:W-:Y:S02]  /*6600*/  F2FP.BF16.F32.PACK_AB R160, R73, R20 ;  /* 0x0000001449a0723e */ /* 0x001fe400000010ff */
[-C--:B------:R-:W-:Y:S01]  /*6610*/  FMUL.FTZ R161, R161, R8.reuse ;  /* 0x00000008a1a17220 */ /* 0x080fe20000410000 */
[----:B------:R-:W-:Y:S01]  /*6620*/  HGMMA.64x128x16.F32.BF16 R88, R164, gdesc[UR4].tnspB, R88, gsb0 ;  /* 0x41e00004a4587df0 */ /* 0x000fe20008001858 */
[-CC-:B------:R-:W-:Y:S01]  /*6630*/  FFMA.FTZ R15, R15, R8.reuse, -R10.reuse ;  /* 0x000000080f0f7223 */ /* 0x180fe2000001080a */
[-CC-:B------:R-:W-:Y:S01]  /*6640*/  FFMA.FTZ R30, R25, R8.reuse, -R10.reuse ;  /* 0x00000008191e7223 */ /* 0x180fe2000001080a */
[----:B------:R0:W-:Y:S01]  /*6650*/  MUFU.EX2 R6, R161 ;  /* 0x000000a100067308 */ /* 0x0001e20000000800 */
[-CC-:B------:R-:W-:Y:S01]  /*6660*/  FFMA.FTZ R14, R29, R8.reuse, -R10.reuse ;  /* 0x000000081d0e7223 */ /* 0x180fe2000001080a */
[-CC-:B------:R-:W-:Y:S01]  /*6670*/  FFMA.FTZ R177, R33, R8.reuse, -R10.reuse ;  /* 0x0000000821b17223 */ /* 0x180fe2000001080a */
[----:B------:R-:W-:Y:S01]  /*6680*/  FFMA.FTZ R25, R31, R8, -R10 ;  /* 0x000000081f197223 */ /* 0x000fe2000001080a */
[----:B------:R-:W-:-:S02]  /*6690*/  @!P1 VIADD R33, R13, 0x34840 ;  /* 0x000348400d219836 */ /* 0x000fc40000000000 */
[-CC-:B------:R-:W-:Y:S01]  /*66a0*/  FFMA.FTZ R32, R35, R8.reuse, -R10.reuse ;  /* 0x0000000823207223 */ /* 0x180fe2000001080a */
[----:B------:R-:W-:Y:S01]  /*66b0*/  @!P1 IADD3 R35, R11, 0x34860, RZ ;  /* 0x000348600b239810 */ /* 0x000fe20007ffe0ff */
[-CC-:B------:R-:W-:Y:S01]  /*66c0*/  FFMA.FTZ R179, R37, R8.reuse, -R10.reuse ;  /* 0x0000000825b37223 */ /* 0x180fe2000001080a */
[----:B------:R-:W1:Y:S01]  /*66d0*/  MUFU.EX2 R15, R15 ;  /* 0x0000000f000f7308 */ /* 0x000e620000000800 */
[----:B------:R-:W-:Y:S01]  /*66e0*/  @!P1 PRMT R33, RZ, 0x654, R33 ;  /* 0x00000654ff219816 */ /* 0x000fe20000000021 */
[-CC-:B------:R-:W-:Y:S01]  /*66f0*/  FFMA.FTZ R34, R39, R8.reuse, -R10.reuse ;  /* 0x0000000827227223 */ /* 0x180fe2000001080a */
[-CC-:B------:R-:W-:Y:S01]  /*6700*/  FFMA.FTZ R173, R41, R8.reuse, -R10.reuse ;  /* 0x0000000829ad7223 */ /* 0x180fe2000001080a */
[----:B------:R-:W-:Y:S01]  /*6710*/  @!P1 PRMT R35, RZ, 0x654, R35 ;  /* 0x00000654ff239816 */ /* 0x000fe20000000023 */
[-CC-:B------:R-:W-:Y:S01]  /*6720*/  FFMA.FTZ R36, R43, R8.reuse, -R10.reuse ;  /* 0x000000082b247223 */ /* 0x180fe2000001080a */
[-CC-:B------:R-:W-:Y:S01]  /*6730*/  FFMA.FTZ R175, R45, R8.reuse, -R10.reuse ;  /* 0x000000082daf7223 */ /* 0x180fe2000001080a */
[-CC-:B------:R-:W-:Y:S01]  /*6740*/  FFMA.FTZ R38, R47, R8.reuse, -R10.reuse ;  /* 0x000000082f267223 */ /* 0x180fe2000001080a */
[----:B------:R-:W2:Y:S01]  /*6750*/  MUFU.EX2 R30, R30 ;  /* 0x0000001e001e7308 */ /* 0x000ea20000000800 */
[-CC-:B------:R-:W-:Y:S01]  /*6760*/  FFMA.FTZ R29, R49, R8.reuse, -R10.reuse ;  /* 0x00000008311d7223 */ /* 0x180fe2000001080a */
[-CC-:B0-----:R-:W-:Y:S01]  /*6770*/  FFMA.FTZ R161, R48, R8.reuse, -R10.reuse ;  /* 0x0000000830a17223 */ /* 0x181fe2000001080a */
[-CC-:B------:R-:W-:Y:S01]  /*6780*/  FFMA.FTZ R40, R51, R8.reuse, -R10.reuse ;  /* 0x0000000833287223 */ /* 0x180fe2000001080a */
[-CC-:B------:R-:W-:Y:S01]  /*6790*/  FFMA.FTZ R31, R53, R8.reuse, -R10.reuse ;  /* 0x00000008351f7223 */ /* 0x180fe2000001080a */
[-CC-:B------:R-:W-:Y:S01]  /*67a0*/  FFMA.FTZ R42, R55, R8.reuse, -R10.reuse ;  /* 0x00000008372a7223 */ /* 0x180fe2000001080a */
[-CC-:B------:R-:W-:Y:S01]  /*67b0*/  FFMA.FTZ R13, R57, R8.reuse, -R10.reuse ;  /* 0x00000008390d7223 */ /* 0x180fe2000001080a */
[-CC-:B------:R-:W-:Y:S01]  /*67c0*/  FFMA.FTZ R59, R59, R8.reuse, -R10.reuse ;  /* 0x000000083b3b7223 */ /* 0x180fe2000001080a */
[----:B------:R-:W0:Y:S01]  /*67d0*/  MUFU.EX2 R14, R14 ;  /* 0x0000000e000e7308 */ /* 0x000e220000000800 */
[----:B-1----:R-:W-:Y:S01]  /*67e0*/  FFMA.FTZ R11, R6, R3, R15 ;  /* 0x00000003060b7223 */ /* 0x002fe2000001000f */
[-CC-:B------:R-:W-:Y:S01]  /*67f0*/  FFMA.FTZ R61, R61, R8.reuse, -R10.reuse ;  /* 0x000000083d3d7223 */ /* 0x180fe2000001080a */
[-CC-:B------:R-:W-:Y:S01]  /*6800*/  FFMA.FTZ R71, R71, R8.reuse, -R10.reuse ;  /* 0x0000000847477223 */ /* 0x180fe2000001080a */
[-CC-:B------:R-:W-:Y:S01]  /*6810*/  FFMA.FTZ R75, R75, R8.reuse, -R10.reuse ;  /* 0x000000084b4b7223 */ /* 0x180fe2000001080a */
[-CC-:B------:R-:W-:Y:S01]  /*6820*/  FFMA.FTZ R50, R50, R8.reuse, -R10.reuse ;  /* 0x0000000832327223 */ /* 0x180fe2000001080a */
[-CC-:B------:R-:W-:Y:S01]  /*6830*/  FFMA.FTZ R79, R79, R8.reuse, -R10.reuse ;  /* 0x000000084f4f7223 */ /* 0x180fe2000001080a */
[-CC-:B------:R-:W-:Y:S01]  /*6840*/  FFMA.FTZ R52, R52, R8.reuse, -R10.reuse ;  /* 0x0000000834347223 */ /* 0x180fe2000001080a */
[----:B------:R-:W1:Y:S01]  /*6850*/  MUFU.EX2 R25, R25 ;  /* 0x0000001900197308 */ /* 0x000e620000000800 */
[----:B--2---:R-:W-:Y:S01]  /*6860*/  FADD.FTZ R11, R30, R11 ;  /* 0x0000000b1e0b7221 */ /* 0x004fe20000010000 */
[-CC-:B------:R-:W-:Y:S01]  /*6870*/  FFMA.FTZ R83, R83, R8.reuse, -R10.reuse ;  /* 0x0000000853537223 */ /* 0x180fe2000001080a */
[----:B------:R-:W-:Y:S01]  /*6880*/  FFMA.FTZ R54, R54, R8, -R10 ;  /* 0x0000000836367223 */ /* 0x000fe2000001080a */
[----:B------:R-:W-:-:S04]  /*6890*/  F2FP.BF16.F32.PACK_AB R162, R77, R24 ;  /* 0x000000184da2723e */ /* 0x000fc800000010ff */
[----:B------:R-:W-:Y:S01]  /*68a0*/  MUFU.EX2 R177, R177 ;  /* 0x000000b100b17308 */ /* 0x000fe20000000800 */
[----:B0-----:R-:W-:Y:S01]  /*68b0*/  FADD.FTZ R46, R14, R11 ;  /* 0x0000000b0e2e7221 */ /* 0x001fe20000010000 */
[----:B------:R-:W-:-:S06]  /*68c0*/  FFMA.FTZ R11, R169, R8, -R10 ;  /* 0x00000008a90b7223 */ /* 0x000fcc000001080a */
[----:B------:R-:W-:Y:S01]  /*68d0*/  MUFU.EX2 R32, R32 ;  /* 0x0000002000207308 */ /* 0x000fe20000000800 */
[----:B-1----:R-:W-:Y:S01]  /*68e0*/  FADD.FTZ R56, R25, R46 ;  /* 0x0000002e19387221 */ /* 0x002fe20000010000 */
[----:B------:R-:W-:-:S06]  /*68f0*/  FFMA.FTZ R46, R67, R8, -R10 ;  /* 0x00000008432e7223 */ /* 0x000fcc000001080a */
[----:B------:R-:W-:Y:S08]  /*6900*/  MUFU.EX2 R179, R179 ;  /* 0x000000b300b37308 */ /* 0x000ff00000000800 */
[----:B------:R-:W-:Y:S08]  /*6910*/  MUFU.EX2 R34, R34 ;  /* 0x0000002200227308 */ /* 0x000ff00000000800 */
[----:B------:R-:W-:Y:S08]  /*6920*/  MUFU.EX2 R173, R173 ;  /* 0x000000ad00ad7308 */ /* 0x000ff00000000800 */
[----:B------:R-:W-:Y:S08]  /*6930*/  MUFU.EX2 R36, R36 ;  /* 0x0000002400247308 */ /* 0x000ff00000000800 */
[----:B------:R-:W-:Y:S08]  /*6940*/  MUFU.EX2 R175, R175 ;  /* 0x000000af00af7308 */ /* 0x000ff00000000800 */
[----:B------:R-:W-:Y:S08]  /*6950*/  MUFU.EX2 R38, R38 ;  /* 0x0000002600267308 */ /* 0x000ff00000000800 */
[----:B------:R-:W-:Y:S08]  /*6960*/  MUFU.EX2 R29, R29 ;  /* 0x0000001d001d7308 */ /* 0x000ff00000000800 */
[----:B------:R-:W0:Y:S08]  /*6970*/  MUFU.EX2 R40, R40 ;  /* 0x0000002800287308 */ /* 0x000e300000000800 */
[----:B------:R-:W-:Y:S08]  /*6980*/  MUFU.EX2 R31, R31 ;  /* 0x0000001f001f7308 */ /* 0x000ff00000000800 */
[----:B------:R-:W-:Y:S01]  /*6990*/  MUFU.EX2 R42, R42 ;  /* 0x0000002a002a7308 */ /* 0x000fe20000000800 */
[----:B0-----:R-:W-:-:S07]  /*69a0*/  F2FP.BF16.F32.PACK_AB R169, R40, R29 ;  /* 0x0000001d28a9723e */ /* 0x001fce00000010ff */
[----:B------:R-:W-:Y:S01]  /*69b0*/  MUFU.EX2 R13, R13 ;  /* 0x0000000d000d7308 */ /* 0x000fe20000000800 */
[----:B------:R-:W-:Y:S02]  /*69c0*/  WARPGROUP.DEPBAR.LE gsb0, 0x0 ;  /* 0x00008000000079c5 */ /* 0x000fe40000010000 */
[----:B------:R0:W-:Y:S01]  /*69d0*/  @!P1 SYNCS.ARRIVE.TRANS64.RED.A1T0 RZ, [R33+URZ], RZ ;  /* 0x000000ff21ff99a7 */ /* 0x0001e2000810043f */
[----:B------:R-:W-:-:S04]  /*69e0*/  F2FP.BF16.F32.PACK_AB R164, R81, R26 ;  /* 0x0000001a51a4723e */ /* 0x000fc800000010ff */
[----:B------:R-:W-:Y:S01]  /*69f0*/  MUFU.EX2 R4, R59 ;  /* 0x0000003b00047308 */ /* 0x000fe20000000800 */
[----:B------:R-:W-:Y:S01]  /*6a00*/  F2FP.BF16.F32.PACK_AB R166, R85, R28 ;  /* 0x0000001c55a6723e */ /* 0x000fe200000010ff */
[----:B0-----:R-:W-:Y:S01]  /*6a10*/  FADD.FTZ R33, R181, R44 ;  /* 0x0000002cb5217221 */ /* 0x001fe20000010000 */
[----:B------:R0:W-:Y:S01]  /*6a20*/  @!P1 SYNCS.ARRIVE.TRANS64.RED.A1T0 RZ, [R35+URZ], RZ ;  /* 0x000000ff23ff99a7 */ /* 0x0001e2000810043f */
[----:B------:R-:W-:-:S04]  /*6a30*/  F2FP.BF16.F32.PACK_AB R181, R30, R15 ;  /* 0x0000000f1eb5723e */ /* 0x000fc800000010ff */
[----:B------:R-:W-:Y:S01]  /*6a40*/  MUFU.EX2 R3, R61 ;  /* 0x0000003d00037308 */ /* 0x000fe20000000800 */
[----:B------:R-:W-:Y:S01]  /*6a50*/  FADD.FTZ R44, R182, R33 ;  /* 0x00000021b62c7221 */ /* 0x000fe20000010000 */
[----:B------:R-:W-:-:S03]  /*6a60*/  F2FP.BF16.F32.PACK_AB R182, R183, R182 ;  /* 0x000000b6b7b6723e */ /* 0x000fc600000010ff */
[----:B------:R-:W-:Y:S01]  /*6a70*/  FADD.FTZ R33, R183, R44 ;  /* 0x0000002cb7217221 */ /* 0x000fe20000010000 */
[----:B0-----:R-:W-:Y:S01]  /*6a80*/  FADD.FTZ R35, R177, R56 ;  /* 0x00000038b1237221 */ /* 0x001fe20000010000 */
[--C-:B------:R-:W-:Y:S01]  /*6a90*/  FFMA.FTZ R44, R63, R8, -R10.reuse ;  /* 0x000000083f2c7223 */ /* 0x100fe2000001080a */
[----:B------:R-:W-:Y:S01]  /*6aa0*/  F2FP.BF16.F32.PACK_AB R183, R25, R14 ;  /* 0x0000000e19b7723e */ /* 0x000fe200000010ff */
[----:B------:R-:W-:Y:S01]  /*6ab0*/  FADD.FTZ R58, R176, R33 ;  /* 0x00000021b03a7221 */ /* 0x000fe20000010000 */
[----:B------:R-:W-:Y:S01]  /*6ac0*/  FADD.FTZ R56, R32, R35 ;  /* 0x0000002320387221 */ /* 0x000fe20000010000 */
[----:B------:R-:W-:Y:S01]  /*6ad0*/  MUFU.EX2 R11, R11 ;  /* 0x0000000b000b7308 */ /* 0x000fe20000000800 */
[-C--:B------:R-:W-:Y:S01]  /*6ae0*/  FFMA.FTZ R33, R171, R8.reuse, -R10 ;  /* 0x00000008ab217223 */ /* 0x080fe2000001080a */
[----:B------:R-:W-:Y:S01]  /*6af0*/  FADD.FTZ R37, R233, R58 ;  /* 0x0000003ae9257221 */ /* 0x000fe20000010000 */
[----:B------:R-:W-:Y:S01]  /*6b00*/  FADD.FTZ R35, R179, R56 ;  /* 0x00000038b3237221 */ /* 0x000fe20000010000 */
[----:B------:R-:W-:Y:S01]  /*6b10*/  FFMA.FTZ R10, R87, R8, -R10 ;  /* 0x00000008570a7223 */ /* 0x000fe2000001080a */
[----:B------:R-:W-:Y:S01]  /*6b20*/  F2FP.BF16.F32.PACK_AB R176, R233, R176 ;  /* 0x000000b0e9b0723e */ /* 0x000fe200000010ff */
[----:B------:R-:W-:Y:S01]  /*6b30*/  FADD.FTZ R58, R178, R37 ;  /* 0x00000025b23a7221 */ /* 0x000fe20000010000 */
[----:B------:R-:W-:Y:S01]  /*6b40*/  FADD.FTZ R48, R34, R35 ;  /* 0x0000002322307221 */ /* 0x000fe20000010000 */
[----:B------:R-:W0:Y:S01]  /*6b50*/  MUFU.EX2 R44, R44 ;  /* 0x0000002c002c7308 */ /* 0x000e220000000800 */
[----:B------:R-:W-:Y:S01]  /*6b60*/  F2FP.BF16.F32.PACK_AB R177, R32, R177 ;  /* 0x000000b120b1723e */ /* 0x000fe200000010ff */
[----:B------:R-:W-:Y:S01]  /*6b70*/  FADD.FTZ R37, R27, R58 ;  /* 0x0000003a1b257221 */ /* 0x000fe20000010000 */
[----:B------:R-:W-:Y:S01]  /*6b80*/  FADD.FTZ R35, R173, R48 ;  /* 0x00000030ad237221 */ /* 0x000fe20000010000 */
[----:B------:R-:W-:-:S02]  /*6b90*/  F2FP.BF16.F32.PACK_AB R178, R27, R178 ;  /* 0x000000b21bb2723e */ /* 0x000fc400000010ff */
[----:B------:R-:W-:Y:S01]  /*6ba0*/  FADD.FTZ R56, R172, R37 ;  /* 0x00000025ac387221 */ /* 0x000fe20000010000 */
[----:B------:R-:W-:Y:S01]  /*6bb0*/  FADD.FTZ R48, R36, R35 ;  /* 0x0000002324307221 */ /* 0x000fe20000010000 */
[----:B------:R-:W1:Y:S01]  /*6bc0*/  MUFU.EX2 R46, R46 ;  /* 0x0000002e002e7308 */ /* 0x000e620000000800 */
[C---:B------:R-:W-:Y:S01]  /*6bd0*/  F2FP.BF16.F32.PACK_AB R172, R155.reuse, R172 ;  /* 0x000000ac9bac723e */ /* 0x040fe200000010ff */
[----:B------:R-:W-:Y:S01]  /*6be0*/  FADD.FTZ R37, R155, R56 ;  /* 0x000000389b257221 */ /* 0x000fe20000010000 */
[----:B------:R-:W-:Y:S01]  /*6bf0*/  FADD.FTZ R35, R175, R48 ;  /* 0x00000030af237221 */ /* 0x000fe20000010000 */
[----:B------:R-:W-:Y:S02]  /*6c00*/  F2FP.BF16.F32.PACK_AB R179, R34, R179 ;  /* 0x000000b322b3723e */ /* 0x000fe400000010ff */
[----:B------:R-:W-:Y:S01]  /*6c10*/  FADD.FTZ R56, R174, R37 ;  /* 0x00000025ae387221 */ /* 0x000fe20000010000 */
[----:B------:R-:W-:Y:S01]  /*6c20*/  F2FP.BF16.F32.PACK_AB R173, R36, R173 ;  /* 0x000000ad24ad723e */ /* 0x000fe200000010ff */
[----:B------:R-:W-:Y:S01]  /*6c30*/  MUFU.EX2 R33, R33 ;  /* 0x0000002100217308 */ /* 0x000fe20000000800 */
[----:B0-----:R-:W-:Y:S01]  /*6c40*/  F2FP.BF16.F32.PACK_AB R155, R44, R3 ;  /* 0x000000032c9b723e */ /* 0x001fe200000010ff */
[C---:B------:R-:W-:Y:S01]  /*6c50*/  FADD.FTZ R37, R231.reuse, R56 ;  /* 0x00000038e7257221 */ /* 0x040fe20000010000 */
[----:B------:R-:W-:Y:S01]  /*6c60*/  FADD.FTZ R56, R38, R35 ;  /* 0x0000002326387221 */ /* 0x000fe20000010000 */
[----:B------:R-:W-:-:S02]  /*6c70*/  F2FP.BF16.F32.PACK_AB R174, R231, R174 ;  /* 0x000000aee7ae723e */ /* 0x000fc400000010ff */
[----:B------:R-:W-:Y:S01]  /*6c80*/  FADD.FTZ R58, R168, R37 ;  /* 0x00000025a83a7221 */ /* 0x000fe20000010000 */
[----:B------:R-:W-:Y:S01]  /*6c90*/  FADD.FTZ R35, R29, R56 ;  /* 0x000000381d237221 */ /* 0x000fe20000010000 */
[----:B------:R-:W0:Y:S01]  /*6ca0*/  MUFU.EX2 R48, R71 ;  /* 0x0000004700307308 */ /* 0x000e220000000800 */
[C---:B------:R-:W-:Y:S01]  /*6cb0*/  F2FP.BF16.F32.PACK_AB R168, R153.reuse, R168 ;  /* 0x000000a899a8723e */ /* 0x040fe200000010ff */
[----:B------:R-:W-:Y:S01]  /*6cc0*/  FADD.FTZ R37, R153, R58 ;  /* 0x0000003a99257221 */ /* 0x000fe20000010000 */
[----:B------:R-:W-:Y:S01]  /*6cd0*/  FADD.FTZ R30, R40, R35 ;  /* 0x00000023281e7221 */ /* 0x000fe20000010000 */
[----:B------:R-:W-:Y:S02]  /*6ce0*/  F2FP.BF16.F32.PACK_AB R153, R4, R13 ;  /* 0x0000000d0499723e */ /* 0x000fe400000010ff */
[----:B------:R-:W-:Y:S01]  /*6cf0*/  FADD.FTZ R56, R170, R37 ;  /* 0x00000025aa387221 */ /* 0x000fe20000010000 */
[----:B------:R-:W-:Y:S01]  /*6d00*/  FADD.FTZ R15, R31, R30 ;  /* 0x0000001e1f0f7221 */ /* 0x000fe20000010000 */
[----:B------:R-:W2:Y:S01]  /*6d10*/  MUFU.EX2 R161, R161 ;  /* 0x000000a100a17308 */ /* 0x000ea20000000800 */
[C---:B------:R-:W-:Y:S01]  /*6d20*/  F2FP.BF16.F32.PACK_AB R170, R159.reuse, R170 ;  /* 0x000000aa9faa723e */ /* 0x040fe200000010ff */
[----:B------:R-:W-:Y:S01]  /*6d30*/  FADD.FTZ R25, R159, R56 ;  /* 0x000000389f197221 */ /* 0x000fe20000010000 */
[----:B------:R-:W-:Y:S01]  /*6d40*/  FADD.FTZ R14, R42, R15 ;  /* 0x0000000f2a0e7221 */ /* 0x000fe20000010000 */
[----:B------:R-:W-:-:S02]  /*6d50*/  F2FP.BF16.F32.PACK_AB R175, R38, R175 ;  /* 0x000000af26af723e */ /* 0x000fc400000010ff */
[----:B------:R-:W-:Y:S01]  /*6d60*/  FADD.FTZ R30, R152, R25 ;  /* 0x00000019981e7221 */ /* 0x000fe20000010000 */
[----:B------:R-:W-:Y:S01]  /*6d70*/  FADD.FTZ R15, R13, R14 ;  /* 0x0000000e0d0f7221 */ /* 0x000fe20000010000 */
[----:B------:R-:W3:Y:S01]  /*6d80*/  MUFU.EX2 R75, R75 ;  /* 0x0000004b004b7308 */ /* 0x000ee20000000800 */
[----:B------:R-:W-:Y:S01]  /*6d90*/  F2FP.BF16.F32.PACK_AB R171, R42, R31 ;  /* 0x0000001f2aab723e */ /* 0x000fe200000010ff */
[C---:B------:R-:W-:Y:S01]  /*6da0*/  FADD.FTZ R25, R235.reuse, R30 ;  /* 0x0000001eeb197221 */ /* 0x040fe20000010000 */
[----:B------:R-:W-:Y:S01]  /*6db0*/  FADD.FTZ R14, R4, R15 ;  /* 0x0000000f040e7221 */ /* 0x000fe20000010000 */
[----:B------:R-:W-:Y:S02]  /*6dc0*/  F2FP.BF16.F32.PACK_AB R152, R235, R152 ;  /* 0x00000098eb98723e */ /* 0x000fe400000010ff */
[----:B------:R-:W-:Y:S01]  /*6dd0*/  FADD.FTZ R30, R154, R25 ;  /* 0x000000199a1e7221 */ /* 0x000fe20000010000 */
[----:B------:R-:W-:Y:S01]  /*6de0*/  FADD.FTZ R15, R3, R14 ;  /* 0x0000000e030f7221 */ /* 0x000fe20000010000 */
[----:B------:R-:W4:Y:S01]  /*6df0*/  MUFU.EX2 R163, R50 ;  /* 0x0000003200a37308 */ /* 0x000f220000000800 */
[C---:B------:R-:W-:Y:S01]  /*6e00*/  F2FP.BF16.F32.PACK_AB R154, R157.reuse, R154 ;  /* 0x0000009a9d9a723e */ /* 0x040fe200000010ff */
[----:B------:R-:W-:Y:S01]  /*6e10*/  FADD.FTZ R25, R157, R30 ;  /* 0x0000001e9d197221 */ /* 0x000fe20000010000 */
[----:B------:R-:W-:Y:S01]  /*6e20*/  FADD.FTZ R14, R44, R15 ;  /* 0x0000000f2c0e7221 */ /* 0x000fe20000010000 */
[----:B-1----:R-:W-:-:S02]  /*6e30*/  F2FP.BF16.F32.PACK_AB R157, R46, R11 ;  /* 0x0000000b2e9d723e */ /* 0x002fc400000010ff */
[----:B------:R-:W-:Y:S01]  /*6e40*/  FADD.FTZ R30, R156, R25 ;  /* 0x000000199c1e7221 */ /* 0x000fe20000010000 */
[----:B------:R-:W-:Y:S01]  /*6e50*/  FADD.FTZ R15, R11, R14 ;  /* 0x0000000e0b0f7221 */ /* 0x000fe20000010000 */
[----:B------:R-:W1:Y:S01]  /*6e60*/  MUFU.EX2 R79, R79 ;  /* 0x0000004f004f7308 */ /* 0x000e620000000800 */
[C---:B------:R-:W-:Y:S01]  /*6e70*/  F2FP.BF16.F32.PACK_AB R156, R65.reuse, R156 ;  /* 0x0000009c419c723e */ /* 0x040fe200000010ff */
[----:B------:R-:W-:Y:S01]  /*6e80*/  FADD.FTZ R25, R65, R30 ;  /* 0x0000001e41197221 */ /* 0x000fe20000010000 */
[----:B------:R-:W-:Y:S01]  /*6e90*/  FADD.FTZ R14, R46, R15 ;  /* 0x0000000f2e0e7221 */ /* 0x000fe20000010000 */
[----:B0-----:R-:W-:Y:S01]  /*6ea0*/  F2FP.BF16.F32.PACK_AB R159, R48, R33 ;  /* 0x00000021309f723e */ /* 0x001fe200000010ff */
[----:B------:R-:W-:Y:S02]  /*6eb0*/  IMAD.MOV.U32 R11, RZ, RZ, R16 ;  /* 0x000000ffff0b7224 */ /* 0x000fe400078e0010 */
[----:B------:R-:W-:Y:S01]  /*6ec0*/  FADD.FTZ R30, R158, R25 ;  /* 0x000000199e1e7221 */ /* 0x000fe20000010000 */
[----:B------:R-:W-:Y:S01]  /*6ed0*/  FADD.FTZ R13, R33, R14 ;  /* 0x0000000e210d7221 */ /* 0x000fe20000010000 */
[----:B------:R-:W0:Y:S01]  /*6ee0*/  MUFU.EX2 R165, R52 ;  /* 0x0000003400a57308 */ /* 0x000e220000000800 */
[C---:B------:R-:W-:Y:S01]  /*6ef0*/  F2FP.BF16.F32.PACK_AB R158, R69.reuse, R158 ;  /* 0x0000009e459e723e */ /* 0x040fe200000010ff */
[----:B------:R-:W-:Y:S01]  /*6f00*/  FADD.FTZ R15, R69, R30 ;  /* 0x0000001e450f7221 */ /* 0x000fe20000010000 */
[----:B------:R-:W-:-:S03]  /*6f10*/  FADD.FTZ R4, R48, R13 ;  /* 0x0000000d30047221 */ /* 0x000fc60000010000 */
[----:B------:R-:W-:Y:S01]  /*6f20*/  FADD.FTZ R14, R20, R15 ;  /* 0x0000000f140e7221 */ /* 0x000fe20000010000 */
[----:B--2---:R-:W-:Y:S01]  /*6f30*/  FADD.FTZ R4, R161, R4 ;  /* 0x00000004a1047221 */ /* 0x004fe20000010000 */
[----:B------:R-:W2:Y:S01]  /*6f40*/  MUFU.EX2 R83, R83 ;  /* 0x0000005300537308 */ /* 0x000ea20000000800 */
[----:B---3--:R-:W-:Y:S01]  /*6f50*/  F2FP.BF16.F32.PACK_AB R161, R75, R161 ;  /* 0x000000a14ba1723e */ /* 0x008fe200000010ff */
[----:B------:R-:W-:Y:S01]  /*6f60*/  FADD.FTZ R3, R73, R14 ;  /* 0x0000000e49037221 */ /* 0x000fe20000010000 */
[----:B------:R-:W-:-:S03]  /*6f70*/  FADD.FTZ R4, R75, R4 ;  /* 0x000000044b047221 */ /* 0x000fc60000010000 */
[----:B------:R-:W-:Y:S01]  /*6f80*/  FADD.FTZ R14, R24, R3 ;  /* 0x00000003180e7221 */ /* 0x000fe20000010000 */
[----:B----4-:R-:W-:Y:S01]  /*6f90*/  FADD.FTZ R4, R163, R4 ;  /* 0x00000004a3047221 */ /* 0x010fe20000010000 */
[----:B------:R-:W3:Y:S01]  /*6fa0*/  MUFU.EX2 R54, R54 ;  /* 0x0000003600367308 */ /* 0x000ee20000000800 */
[----:B-1----:R-:W-:Y:S01]  /*6fb0*/  F2FP.BF16.F32.PACK_AB R163, R79, R163 ;  /* 0x000000a34fa3723e */ /* 0x002fe200000010ff */
[----:B------:R-:W-:Y:S01]  /*6fc0*/  FADD.FTZ R3, R77, R14 ;  /* 0x0000000e4d037221 */ /* 0x000fe20000010000 */
[----:B------:R-:W-:-:S03]  /*6fd0*/  FADD.FTZ R4, R79, R4 ;  /* 0x000000044f047221 */ /* 0x000fc60000010000 */
[----:B------:R-:W-:Y:S01]  /*6fe0*/  FADD.FTZ R14, R26, R3 ;  /* 0x000000031a0e7221 */ /* 0x000fe20000010000 */
[----:B0-----:R-:W-:Y:S01]  /*6ff0*/  FADD.FTZ R4, R165, R4 ;  /* 0x00000004a5047221 */ /* 0x001fe20000010000 */
[----:B------:R-:W0:Y:S01]  /*7000*/  MUFU.EX2 R10, R10 ;  /* 0x0000000a000a7308 */ /* 0x000e220000000800 */
[----:B--2---:R-:W-:Y:S01]  /*7010*/  F2FP.BF16.F32.PACK_AB R165, R83, R165 ;  /* 0x000000a553a5723e */ /* 0x004fe200000010ff */
[----:B------:R-:W-:-:S04]  /*7020*/  FADD.FTZ R3, R81, R14 ;  /* 0x0000000e51037221 */ /* 0x000fc80000010000 */
[----:B------:R-:W-:Y:S01]  /*7030*/  FADD.FTZ R14, R28, R3 ;  /* 0x000000031c0e7221 */ /* 0x000fe20000010000 */
[----:B------:R-:W-:-:S03]  /*7040*/  FADD.FTZ R3, R83, R4 ;  /* 0x0000000453037221 */ /* 0x000fc60000010000 */
[----:B------:R-:W-:Y:S01]  /*7050*/  FADD.FTZ R4, R85, R14 ;  /* 0x0000000e55047221 */ /* 0x000fe20000010000 */
[----:B---3--:R-:W-:Y:S01]  /*7060*/  FADD.FTZ R3, R54, R3 ;  /* 0x0000000336037221 */ /* 0x008fe20000010000 */
[----:B------:R-:W-:-:S03]  /*7070*/  IMAD.MOV.U32 R14, RZ, RZ, R9 ;  /* 0x000000ffff0e7224 */ /* 0x000fc600078e0009 */
[C---:B0-----:R-:W-:Y:S01]  /*7080*/  FADD.FTZ R3, R10.reuse, R3 ;  /* 0x000000030a037221 */ /* 0x041fe20000010000 */
[----:B------:R-:W-:Y:S01]  /*7090*/  F2FP.BF16.F32.PACK_AB R167, R10, R54 ;  /* 0x000000360aa7723e */ /* 0x000fe200000010ff */
[----:B------:R-:W-:Y:S01]  /*70a0*/  IMAD.MOV.U32 R10, RZ, RZ, R21 ;  /* 0x000000ffff0a7224 */ /* 0x000fe200078e0015 */
[----:B------:R-:W-:Y:S06]  /*70b0*/  @P2 BRA `(.L_x_192) ;  /* 0xffffffd400e02947 */ /* 0x000fec000383ffff */
.L_x_183:
        /* <DEDUP_REMOVED lines=67> */
.L_x_193:
[----:B------:R-:W-:Y:S01]  /*74f0*/  IMAD R12, R2, 0x8, R0 ;  /* 0x00000008020c7824 */ /* 0x000fe200078e0200 */
[----:B------:R-:W-:-:S04]  /*7500*/  SHF.L.U32 R5, R16, 0x1f, RZ ;  /* 0x0000001f10057819 */ /* 0x000fc800000006ff */
[----:B------:R0:W1:Y:S01]  /*7510*/  SYNCS.PHASECHK.TRANS64.TRYWAIT P2, [R12+URZ+0x34850], R5 ;  /* 0x034850050c0075a7 */ /* 0x000062000804017f */
[----:B------:R-:W-:Y:S05]  /*7520*/  @!P0 BRA `(.L_x_194) ;  /* 0x0000000000048947 */ /* 0x000fea0003800000 */
[----:B------:R-:W-:Y:S01]  /*7530*/  BPT.TRAP 0x1 ;  /* 0x000000040000795c */ /* 0x000fe20000300000 */
.L_x_194:
[----:B-1----:R-:W-:Y:S05]  /*7540*/  @P2 BRA `(.L_x_195) ;  /* 0x0000000000082947 */ /* 0x002fea0003800000 */
[----:B------:R-:W1:Y:S02]  /*7550*/  SYNCS.PHASECHK.TRANS64.TRYWAIT P0, [R12+URZ+0x34850], R5 ;  /* 0x034850050c0075a7 */ /* 0x000e64000800017f */
[----:B-1----:R-:W-:Y:S05]  /*7560*/  @!P0 BRA `(.L_x_196) ;  /* 0x0000009c00e48947 */ /* 0x002fea0003800000 */
.L_x_195:
[----:B------:R-:W-:Y:S05]  /*7570*/  WARPSYNC.ALL ;  /* 0x0000000000007948 */ /* 0x000fea0003800000 */
[----:B------:R-:W-:Y:S01]  /*7580*/  VIADD R0, R0, 0x400 ;  /* 0x0000040000007836 */ /* 0x000fe20000000000 */
[----:B------:R-:W-:Y:S01]  /*7590*/  WARPGROUP.ARRIVE ;  /* 0x00000000000079c5 */ /* 0x000fe20000000000 */
[----:B------:R-:W-:Y:S01]  /*75a0*/  IMAD.MOV.U32 R11, RZ, RZ, 0x40000040 ;  /* 0x40000040ff0b7424 */ /* 0x000fe200078e00ff */
[----:B01----:R-:W0:Y:S01]  /*75b0*/  SHFL.BFLY PT, R5, R4, 0x2, 0x1f ;  /* 0x0c401f0004057f89 */ /* 0x003e2200000e0000 */
[----:B------:R-:W-:Y:S01]  /*75c0*/  VIADD R207, R207, 0x1 ;  /* 0x00000001cfcf7836 */ /* 0x000fe20000000000 */
[----:B------:R-:W-:-:S04]  /*75d0*/  SHF.R.U32.HI R0, RZ, 0x4, R0 ;  /* 0x00000004ff007819 */ /* 0x000fc80000011600 */
[----:B------:R-:W-:-:S04]  /*75e0*/  LOP3.LUT R0, R0, 0x3fff, RZ, 0xc0, !PT ;  /* 0x00003fff00007812 */ /* 0x000fc800078ec0ff */
[----:B------:R-:W-:Y:S02]  /*75f0*/  LOP3.LUT R7, R0, 0x4000000, RZ, 0xfc, !PT ;  /* 0x0400000000077812 */ /* 0x000fe400078efcff */
[----:B------:R-:W1:Y:S03]  /*7600*/  SHFL.BFLY PT, R0, R3, 0x2, 0x1f ;  /* 0x0c401f0003007f89 */ /* 0x000e6600000e0000 */
[----:B------:R-:W-:Y:S02]  /*7610*/  IMAD R6, R2, 0x800, R7 ;  /* 0x0000080002067824 */ /* 0x000fe400078e0207 */
[----:B------:R-:W-:Y:S02]  /*7620*/  IMAD.MOV.U32 R7, RZ, RZ, 0x40000040 ;  /* 0x40000040ff077424 */ /* 0x000fe400078e00ff */
[C---:B------:R-:W-:Y:S01]  /*7630*/  VIADD R10, R6.reuse, 0x80 ;  /* 0x00000080060a7836 */ /* 0x040fe20000000000 */
[----:B------:R-:W-:-:S02]  /*7640*/  R2UR UR6, R6 ;  /* 0x00000000060672ca */ /* 0x000fc400000e0000 */
[----:B------:R-:W-:Y:S01]  /*7650*/  R2UR UR7, R7 ;  /* 0x00000000070772ca */ /* 0x000fe200000e0000 */
[----:B------:R-:W-:Y:S02]  /*7660*/  IMAD.MOV.U32 R7, RZ, RZ, 0x40000040 ;  /* 0x40000040ff077424 */ /* 0x000fe400078e00ff */
[----:B0-----:R-:W-:-:S10]  /*7670*/  FADD.FTZ R5, R5, R4 ;  /* 0x0000000405057221 */ /* 0x001fd40000010000 */
[----:B------:R-:W-:Y:S01]  /*7680*/  HGMMA.64x128x16.F32.BF16 R24, R180, gdesc[UR4].tnspB, R24, gsb0 ;  /* 0x41e00004b4187df0 */ /* 0x000fe20008001818 */
[----:B------:R-:W-:Y:S01]  /*7690*/  R2UR UR6, R10 ;  /* 0x000000000a0672ca */ /* 0x000fe200000e0000 */
[----:B------:R-:W-:Y:S01]  /*76a0*/  VIADD R10, R6, 0x100 ;  /* 0x00000100060a7836 */ /* 0x000fe20000000000 */
[----:B------:R-:W-:Y:S01]  /*76b0*/  R2UR UR7, R11 ;  /* 0x000000000b0772ca */ /* 0x000fe200000e0000 */
[----:B------:R-:W-:Y:S01]  /*76c0*/  IMAD.MOV.U32 R11, RZ, RZ, 0x40000040 ;  /* 0x40000040ff0b7424 */ /* 0x000fe200078e00ff */
[----:B------:R-:W-:Y:S02]  /*76d0*/  WARPGROUP.DEPBAR.LE gsb0, 0x0 ;  /* 0x00008000000079c5 */ /* 0x000fe40000010000 */
[----:B------:R-:W-:-:S09]  /*76e0*/  WARPGROUP.ARRIVE ;  /* 0x00000000000079c5 */ /* 0x000fd20000000000 */
        /* <DEDUP_REMOVED lines=15> */
[----:B------:R-:W-:Y:S02]  /*77e0*/  R2UR UR6, R10 ;  /* 0x000000000a0672ca */ /* 0x000fe400000e0000 */
[----:B------:R-:W-:Y:S01]  /*77f0*/  R2UR UR7, R11 ;  /* 0x000000000b0772ca */ /* 0x000fe200000e0000 */
[----:B------:R-:W-:Y:S01]  /*7800*/  IMAD.MOV.U32 R11, RZ, RZ, 0x40000040 ;  /* 0x40000040ff0b7424 */ /* 0x000fe200078e00ff */
[----:B------:R-:W-:Y:S01]  /*7810*/  IADD3 R10, R6, 0x280, RZ ;  /* 0x00000280060a7810 */ /* 0x000fe20007ffe0ff */
[----:B------:R-:W-:Y:S02]  /*7820*/  WARPGROUP.DEPBAR.LE gsb0, 0x0 ;  /* 0x00008000000079c5 */ /* 0x000fe40000010000 */
[----:B------:R-:W-:-:S08]  /*7830*/  WARPGROUP.ARRIVE ;  /* 0x00000000000079c5 */ /* 0x000fd00000000000 */
[----:B------:R-:W-:Y:S01]  /*7840*/  HGMMA.64x128x16.F32.BF16 R24, R152, gdesc[UR4].tnspB, R24, gsb0 ;  /* 0x41e0000498187df0 */ /* 0x000fe20008001818 */
[----:B------:R-:W-:Y:S01]  /*7850*/  R2UR UR6, R10 ;  /* 0x000000000a0672ca */ /* 0x000fe200000e0000 */
[C---:B------:R-:W-:Y:S01]  /*7860*/  VIADD R10, R6.reuse, 0x300 ;  /* 0x00000300060a7836 */ /* 0x040fe20000000000 */
[----:B------:R-:W-:Y:S01]  /*7870*/  R2UR UR7, R11 ;  /* 0x000000000b0772ca */ /* 0x000fe200000e0000 */
[----:B------:R-:W-:Y:S02]  /*7880*/  IMAD.MOV.U32 R11, RZ, RZ, 0x40000040 ;  /* 0x40000040ff0b7424 */ /* 0x000fe400078e00ff */
[----:B------:R-:W-:Y:S01]  /*7890*/  VIADD R6, R6, 0x380 ;  /* 0x0000038006067836 */ /* 0x000fe20000000000 */
[----:B------:R-:W-:Y:S02]  /*78a0*/  WARPGROUP.DEPBAR.LE gsb0, 0x0 ;  /* 0x00008000000079c5 */ /* 0x000fe40000010000 */
[----:B------:R-:W-:-:S07]  /*78b0*/  WARPGROUP.ARRIVE ;  /* 0x00000000000079c5 */ /* 0x000fce0000000000 */
[----:B------:R-:W-:Y:S01]  /*78c0*/  HGMMA.64x128x16.F32.BF16 R24, R156, gdesc[UR4].tnspB, R24, gsb0 ;  /* 0x41e000049c187df0 */ /* 0x000fe20008001818 */
[----:B------:R-:W-:Y:S02]  /*78d0*/  R2UR UR6, R10 ;  /* 0x000000000a0672ca */ /* 0x000fe400000e0000 */
[----:B------:R-:W-:Y:S01]  /*78e0*/  R2UR UR7, R11 ;  /* 0x000000000b0772ca */ /* 0x000fe200000e0000 */
[----:B------:R-:W-:Y:S02]  /*78f0*/  VIADD R11, R2, 0x1 ;  /* 0x00000001020b7836 */ /* 0x000fe40000000000 */
[----:B------:R-:W-:-:S03]  /*7900*/  IMAD.MOV.U32 R2, RZ, RZ, RZ ;  /* 0x000000ffff027224 */ /* 0x000fc600078e00ff */
[----:B------:R-:W-:Y:S01]  /*7910*/  ISETP.NE.AND P2, PT, R11, 0x2, PT ;  /* 0x000000020b00780c */ /* 0x000fe20003f45270 */
[----:B------:R-:W-:Y:S02]  /*7920*/  WARPGROUP.DEPBAR.LE gsb0, 0x0 ;  /* 0x00008000000079c5 */ /* 0x000fe40000010000 */
[----:B------:R-:W-:-:S06]  /*7930*/  WARPGROUP.ARRIVE ;  /* 0x00000000000079c5 */ /* 0x000fcc0000000000 */
[----:B------:R-:W-:Y:S01]  /*7940*/  HGMMA.64x128x16.F32.BF16 R24, R160, gdesc[UR4].tnspB, R24, gsb0 ;  /* 0x41e00004a0187df0 */ /* 0x000fe20008001818 */
[----:B------:R-:W-:Y:S01]  /*7950*/  R2UR UR6, R6 ;  /* 0x00000000060672ca */ /* 0x000fe200000e0000 */
[----:B-1----:R-:W-:Y:S01]  /*7960*/  FADD.FTZ R6, R0, R3 ;  /* 0x0000000300067221 */ /* 0x002fe20000010000 */
[----:B------:R-:W-:Y:S01]  /*7970*/  R2UR UR7, R7 ;  /* 0x00000000070772ca */ /* 0x000fe200000e0000 */
[----:B------:R-:W0:Y:S01]  /*7980*/  SHFL.BFLY PT, R0, R5, 0x1, 0x1f ;  /* 0x0c201f0005007f89 */ /* 0x000e2200000e0000 */
[----:B------:R-:W-:-:S03]  /*7990*/  SEL R3, RZ, 0x1, P2 ;  /* 0x00000001ff037807 */ /* 0x000fc60001000000 */
[----:B------:R-:W1:Y:S01]  /*79a0*/  SHFL.BFLY PT, R7, R6, 0x1, 0x1f ;  /* 0x0c201f0006077f89 */ /* 0x000e6200000e0000 */
[----:B------:R-:W-:Y:S01]  /*79b0*/  LOP3.LUT R16, R16, R3, RZ, 0x3c, !PT ;  /* 0x0000000310107212 */ /* 0x000fe200078e3cff */
[----:B------:R-:W-:Y:S02]  /*79c0*/  IMAD.MOV.U32 R3, RZ, RZ, -0x800000 ;  /* 0xff800000ff037424 */ /* 0x000fe400078e00ff */
[----:B0-----:R-:W-:Y:S01]  /*79d0*/  FADD.FTZ R13, R5, R0 ;  /* 0x00000000050d7221 */ /* 0x001fe20000010000 */
[----:B------:R-:W-:Y:S02]  /*79e0*/  IMAD.MOV.U32 R5, RZ, RZ, RZ ;  /* 0x000000ffff057224 */ /* 0x000fe400078e00ff */
[----:B------:R-:W-:Y:S02]  /*79f0*/  IMAD.MOV.U32 R0, RZ, RZ, -0x800000 ;  /* 0xff800000ff007424 */ /* 0x000fe400078e00ff */
[----:B-1----:R-:W-:Y:S01]  /*7a00*/  FADD.FTZ R14, R6, R7 ;  /* 0x00000007060e7221 */ /* 0x002fe20000010000 */
[----:B------:R-:W-:Y:S01]  /*7a10*/  FSETP.NE.FTZ.AND P0, PT, R13, RZ, PT ;  /* 0x000000ff0d00720b */ /* 0x000fe20003f15000 */
[----:B------:R-:W-:-:S03]  /*7a20*/  @!P1 VIADD R6, R12, 0x34860 ;  /* 0x000348600c069836 */ /* 0x000fc60000000000 */
[----:B------:R-:W-:Y:S02]  /*7a30*/  FSETP.NE.FTZ.AND P3, PT, R14, RZ, PT ;  /* 0x000000ff0e00720b */ /* 0x000fe40003f75000 */
[----:B------:R-:W-:-:S07]  /*7a40*/  @!P1 PRMT R6, RZ, 0x654, R6 ;  /* 0x00000654ff069816 */ /* 0x000fce0000000006 */
[----:B------:R-:W0:Y:S01]  /*7a50*/  @P0 MUFU.LG2 R7, R13 ;  /* 0x0000000d00070308 */ /* 0x000e220000000c00 */
[----:B------:R-:W-:-:S03]  /*7a60*/  @P0 FMUL.FTZ R4, R8, 0.69314718246459960938 ;  /* 0x3f31721808040820 */ /* 0x000fc60000410000 */
[----:B------:R-:W-:-:S04]  /*7a70*/  @P3 FMUL.FTZ R15, R8, 0.69314718246459960938 ;  /* 0x3f317218080f3820 */ /* 0x000fc80000410000 */
        /* <DEDUP_REMOVED lines=77> */
[----:B-1----:R-:W-:-:S07]  /*7f50*/  SEL R2, R11, RZ, P2 ;  /* 0x000000ff0b027207 */ /* 0x002fce0001000000 */
.L_x_175:
[----:B------:R-:W0:Y:S01]  /*7f60*/  S2R R4, SR_CgaCtaId ;  /* 0x0000000000047919 */ /* 0x000e220000008800 */
[----:B------:R-:W-:Y:S01]  /*7f70*/  MOV R17, 0x400 ;  /* 0x0000040000117802 */ /* 0x000fe20000000f00 */
[----:B------:R-:W-:Y:S01]  /*7f80*/  BSSY B0, `(.L_x_197) ;  /* 0x00002c4000007945 */ /* 0x000fe20003800000 */
[----:B------:R-:W-:Y:S02]  /*7f90*/  BAR.SYNC.DEFER_BLOCKING 0x5, 0x180 ;  /* 0x0146000000007b1d */ /* 0x000fe40000010000 */
[----:B0-----:R-:W-:-:S05]  /*7fa0*/  LEA R17, R4, R17, 0x18 ;  /* 0x0000001104117211 */ /* 0x001fca00078ec0ff */
[----:B------:R0:W1:Y:S01]  /*7fb0*/  LDS.128 R4, [R17+0x348d0] ;  /* 0x0348d00011047984 */ /* 0x0000620000000c00 */
[----:B------:R-:W-:Y:S06]  /*7fc0*/  BAR.ARV 0x4, 0x180 ;  /* 0x0106000000007b1d */ /* 0x000fec0000002000 */
[----:B------:R-:W-:Y:S05]  /*7fd0*/  @P0 BRA `(.L_x_198) ;  /* 0x00000020001c0947 */ /* 0x000fea0003800000 */
[----:B-1----:R-:W1:Y:S01]  /*7fe0*/  S2R R4, SR_SWINHI ;  /* 0x0000000000047919 */ /* 0x002e620000002f00 */
[----:B------:R-:W-:Y:S01]  /*7ff0*/  F2FP.BF16.F32.PACK_AB R36, R73, R72 ;  /* 0x000000484924723e */ /* 0x000fe200000010ff */
[----:B------:R-:W-:Y:S01]  /*8000*/  ULDC.64 UR4, c[0x0][0xc08] ;  /* 0x0003020000047ab9 */ /* 0x000fe20000000a00 */
[----:B------:R-:W-:Y:S02]  /*8010*/  SHF.L.U64.HI R110, R23, 0x2, R188 ;  /* 0x00000002176e7819 */ /* 0x000fe400000102bc */
[----:B------:R-:W-:Y:S02]  /*8020*/  MOV R94, R17 ;  /* 0x00000011005e7202 */ /* 0x000fe40000000f00 */
[----:B-1----:R-:W-:-:S03]  /*8030*/  MOV R95, R4 ;  /* 0x00000004005f7202 */ /* 0x002fc60000000f00 */
[----:B------:R-:W-:-:S03]  /*8040*/  IMAD.WIDE R12, R227, 0x2, R94 ;  /* 0x00000002e30c7825 */ /* 0x000fc600078e025e */
[C---:B------:R-:W-:Y:S02]  /*8050*/  IADD3 R107, P1, R12.reuse, 0x4040, RZ ;  /* 0x000040400c6b7810 */ /* 0x040fe40007f3e0ff */
[C---:B------:R-:W-:Y:S02]  /*8060*/  IADD3 R105, P2, R12.reuse, 0x4020, RZ ;  /* 0x000040200c697810 */ /* 0x040fe40007f5e0ff */
[----:B------:R-:W-:Y:S01]  /*8070*/  IADD3 R15, P3, R12, 0x4000, RZ ;  /* 0x000040000c0f7810 */ /* 0x000fe20007f7e0ff */
[--C-:B------:R-:W-:Y:S01]  /*8080*/  IMAD.X R27, RZ, RZ, R13.reuse, P1 ;  /* 0x000000ffff1b7224 */ /* 0x100fe200008e060d */
[----:B------:R-:W-:Y:S01]  /*8090*/  LOP3.LUT R10, R107, 0x380, RZ, 0xc0, !PT ;  /* 0x000003806b0a7812 */ /* 0x000fe200078ec0ff */
[--C-:B------:R-:W-:Y:S01]  /*80a0*/  IMAD.X R33, RZ, RZ, R13.reuse, P2 ;  /* 0x000000ffff217224 */ /* 0x100fe200010e060d */
[----:B------:R-:W-:Y:S01]  /*80b0*/  LOP3.LUT R8, R105, 0x380, RZ, 0xc0, !PT ;  /* 0x0000038069087812 */ /* 0x000fe200078ec0ff */
[----:B------:R-:W-:Y:S01]  /*80c0*/  IMAD.X R29, RZ, RZ, R13, P3 ;  /* 0x000000ffff1d7224 */ /* 0x000fe200018e060d */
[----:B------:R-:W-:-:S02]  /*80d0*/  LOP3.LUT R4, R15, 0x380, RZ, 0xc0, !PT ;  /* 0x000003800f047812 */ /* 0x000fc400078ec0ff */
[C---:B------:R-:W-:Y:S02]  /*80e0*/  LOP3.LUT R9, R12.reuse, 0x380, RZ, 0xc0, !PT ;  /* 0x000003800c097812 */ /* 0x040fe400078ec0ff */
[----:B------:R-:W-:Y:S02]  /*80f0*/  IADD3 R109, P0, R12, 0x4060, RZ ;  /* 0x000040600c6d7810 */ /* 0x000fe40007f1e0ff */
[----:B------:R-:W-:Y:S02]  /*8100*/  SHF.R.U64 R10, R10, 0x3, RZ ;  /* 0x000000030a0a7819 */ /* 0x000fe400000012ff */
[----:B------:R-:W-:Y:S01]  /*8110*/  SHF.R.U64 R8, R8, 0x3, RZ ;  /* 0x0000000308087819 */ /* 0x000fe200000012ff */
[----:B------:R-:W-:Y:S01]  /*8120*/  IMAD.X R31, RZ, RZ, R13, P0 ;  /* 0x000000ffff1f7224 */ /* 0x000fe200000e060d */
[C---:B------:R-:W-:Y:S02]  /*8130*/  IADD3 R39, P4, R12.reuse, 0x60, RZ ;  /* 0x000000600c277810 */ /* 0x040fe40007f9e0ff */
[----:B------:R-:W-:-:S02]  /*8140*/  IADD3 R37, P5, R12, 0x40, RZ ;  /* 0x000000400c257810 */ /* 0x000fc40007fbe0ff */
[----:B------:R-:W-:Y:S01]  /*8150*/  SHF.R.U64 R4, R4, 0x3, RZ ;  /* 0x0000000304047819 */ /* 0x000fe200000012ff */
[----:B------:R-:W-:Y:S01]  /*8160*/  IMAD.X R11, RZ, RZ, R13, P4 ;  /* 0x000000ffff0b7224 */ /* 0x000fe200020e060d */
[----:B------:R-:W-:Y:S01]  /*8170*/  BAR.SYNC.DEFER_BLOCKING 0x1, 0x100 ;  /* 0x0044000000007b1d */ /* 0x000fe20000010000 */
[----:B------:R-:W-:Y:S02]  /*8180*/  IADD3 R35, P6, R12, 0x20, RZ ;  /* 0x000000200c237810 */ /* 0x000fe40007fde0ff */
[----:B------:R-:W-:Y:S02]  /*8190*/  SHF.R.U64 R9, R9, 0x3, RZ ;  /* 0x0000000309097819 */ /* 0x000fe400000012ff */
[----:B------:R-:W-:Y:S02]  /*81a0*/  LOP3.LUT R14, R109, 0x380, RZ, 0xc0, !PT ;  /* 0x000003806d0e7812 */ /* 0x000fe400078ec0ff */
[----:B------:R-:W-:Y:S02]  /*81b0*/  LOP3.LUT R26, R10, R107, RZ, 0x3c, !PT ;  /* 0x0000006b0a1a7212 */ /* 0x000fe400078e3cff */
[----:B------:R-:W-:Y:S01]  /*81c0*/  LOP3.LUT R32, R8, R105, RZ, 0x3c, !PT ;  /* 0x0000006908207212 */ /* 0x000fe200078e3cff */
[----:B------:R-:W1:Y:S01]  /*81d0*/  LDC.64 R106, c[0x0][0xc00] ;  /* 0x00030000ff6a7b82 */ /* 0x000e620000000a00 */
[----:B------:R-:W-:-:S02]  /*81e0*/  LOP3.LUT R28, R4, R15, RZ, 0x3c, !PT ;  /* 0x0000000f041c7212 */ /* 0x000fc400078e3cff */
[----:B------:R-:W-:Y:S02]  /*81f0*/  LOP3.LUT R10, R39, 0x380, RZ, 0xc0, !PT ;  /* 0x00000380270a7812 */ /* 0x000fe400078ec0ff */
[----:B------:R-:W-:Y:S02]  /*8200*/  LOP3.LUT R8, R37, 0x380, RZ, 0xc0, !PT ;  /* 0x0000038025087812 */ /* 0x000fe400078ec0ff */
[----:B------:R-:W-:Y:S02]  /*8210*/  LOP3.LUT R4, R35, 0x380, RZ, 0xc0, !PT ;  /* 0x0000038023047812 */ /* 0x000fe400078ec0ff */
[----:B------:R-:W-:Y:S01]  /*8220*/  LOP3.LUT R12, R9, R12, RZ, 0x3c, !PT ;  /* 0x0000000c090c7212 */ /* 0x000fe200078e3cff */
[----:B------:R-:W-:Y:S01]  /*8230*/  IMAD.X R9, RZ, RZ, R13, P5 ;  /* 0x000000ffff097224 */ /* 0x000fe200028e060d */
[----:B------:R-:W-:Y:S02]  /*8240*/  SHF.R.U64 R14, R14, 0x3, RZ ;  /* 0x000000030e0e7819 */ /* 0x000fe400000012ff */
[----:B------:R-:W-:-:S02]  /*8250*/  SHF.R.U64 R10, R10, 0x3, RZ ;  /* 0x000000030a0a7819 */ /* 0x000fc400000012ff */
[----:B------:R-:W-:Y:S02]  /*8260*/  SHF.R.U64 R8, R8, 0x3, RZ ;  /* 0x0000000308087819 */ /* 0x000fe400000012ff */
[----:B------:R-:W-:Y:S02]  /*8270*/  SHF.R.U64 R4, R4, 0x3, RZ ;  /* 0x0000000304047819 */ /* 0x000fe400000012ff */
[----:B------:R-:W-:Y:S02]  /*8280*/  IADD3.X R25, RZ, R13, RZ, P6, !PT ;  /* 0x0000000dff197210 */ /* 0x000fe400037fe4ff */
[----:B------:R-:W-:Y:S01]  /*8290*/  LOP3.LUT R30, R14, R109, RZ, 0x3c, !PT ;  /* 0x0000006d0e1e7212 */ /* 0x000fe200078e3cff */
[----:B------:R-:W-:Y:S01]  /*82a0*/  IMAD.SHL.U32 R109, R23, 0x4, RZ ;  /* 0x00000004176d7824 */ /* 0x000fe200078e00ff */
[----:B------:R-:W-:Y:S02]  /*82b0*/  MOV R34, R12 ;  /* 0x0000000c00227202 */ /* 0x000fe40000000f00 */
[----:B------:R-:W-:-:S02]  /*82c0*/  F2FP.BF16.F32.PACK_AB R12, R21, R20 ;  /* 0x00000014150c723e */ /* 0x000fc400000010ff */
[----:B------:R-:W-:Y:S02]  /*82d0*/  F2FP.BF16.F32.PACK_AB R13, R97, R96 ;  /* 0x00000060610d723e */ /* 0x000fe400000010ff */
[----:B------:R-:W-:Y:S02]  /*82e0*/  F2FP.BF16.F32.PACK_AB R14, R89, R88 ;  /* 0x00000058590e723e */ /* 0x000fe400000010ff */
[----:B------:R-:W-:Y:S02]  /*82f0*/  F2FP.BF16.F32.PACK_AB R15, R99, R98 ;  /* 0x00000062630f723e */ /* 0x000fe400000010ff */
[----:B------:R-:W-:Y:S02]  /*8300*/  LOP3.LUT R10, R10, R39, RZ, 0x3c, !PT ;  /* 0x000000270a0a7212 */ /* 0x000fe400078e3cff */
[----:B------:R-:W-:Y:S01]  /*8310*/  LOP3.LUT R8, R8, R37, RZ, 0x3c, !PT ;  /* 0x0000002508087212 */ /* 0x000fe200078e3cff */
[----:B------:R2:W-:Y:S01]  /*8320*/  STSM.16.M88.4 [R34], R12 ;  /* 0x0000000c22007844 */ /* 0x0005e20000000200 */
[----:B------:R-:W-:-:S02]  /*8330*/  LOP3.LUT R24, R4, R35, RZ, 0x3c, !PT ;  /* 0x0000002304187212 */ /* 0x000fc400078e3cff */
[----:B------:R-:W-:Y:S02]  /*8340*/  MOV R38, R10 ;  /* 0x0000000a00267202 */ /* 0x000fe40000000f00 */
[----:B------:R-:W-:Y:S02]  /*8350*/  MOV R37, R8 ;  /* 0x0000000800257202 */ /* 0x000fe40000000f00 */
[----:B------:R-:W-:Y:S02]  /*8360*/  MOV R105, R24 ;  /* 0x0000001800697202 */ /* 0x000fe40000000f00 */
[----:B------:R-:W-:Y:S02]  /*8370*/  F2FP.BF16.F32.PACK_AB R8, R91, R90 ;  /* 0x0000005a5b08723e */ /* 0x000fe400000010ff */
[----:B------:R-:W-:Y:S02]  /*8380*/  F2FP.BF16.F32.PACK_AB R9, R101, R100 ;  /* 0x000000646509723e */ /* 0x000fe400000010ff */
[----:B------:R-:W-:-:S02]  /*8390*/  F2FP.BF16.F32.PACK_AB R10, R93, R92 ;  /* 0x0000005c5d0a723e */ /* 0x000fc400000010ff */
[----:B------:R-:W-:Y:S02]  /*83a0*/  F2FP.BF16.F32.PACK_AB R11, R103, R102 ;  /* 0x00000066670b723e */ /* 0x000fe400000010ff */
[----:B------:R-:W-:Y:S02]  /*83b0*/  MOV R104, R26 ;  /* 0x0000001a00687202 */ /* 0x000fe40000000f00 */
[----:B--2---:R-:W-:Y:S01]  /*83c0*/  F2FP.BF16.F32.PACK_AB R12, R41, R40 ;  /* 0x00000028290c723e */ /* 0x004fe200000010ff */
[----:B------:R2:W-:Y:S01]  /*83d0*/  STSM.16.M88.4 [R105], R8 ;  /* 0x0000000869007844 */ /* 0x0005e20000000200 */
[----:B------:R-:W-:Y:S02]  /*83e0*/  F2FP.BF16.F32.PACK_AB R13, R43, R42 ;  /* 0x0000002a2b0d723e */ /* 0x000fe400000010ff */
[----:B------:R-:W-:Y:S02]  /*83f0*/  F2FP.BF16.F32.PACK_AB R14, R45, R44 ;  /* 0x0000002c2d0e723e */ /* 0x000fe400000010ff */
[----:B------:R-:W-:-:S02]  /*8400*/  F2FP.BF16.F32.PACK_AB R15, R47, R46 ;  /* 0x0000002e2f0f723e */ /* 0x000fc400000010ff */
[----:B------:R-:W-:Y:S02]  /*8410*/  MOV R4, R30 ;  /* 0x0000001e00047202 */ /* 0x000fe40000000f00 */
[----:B------:R-:W-:Y:S01]  /*8420*/  MOV R39, R28 ;  /* 0x0000001c00277202 */ /* 0x000fe20000000f00 */
[----:B------:R3:W-:Y:S01]  /*8430*/  STSM.16.M88.4 [R37], R12 ;  /* 0x0000000c25007844 */ /* 0x0007e20000000200 */
[----:B------:R-:W-:Y:S02]  /*8440*/  F2FP.BF16.F32.PACK_AB R24, R49, R48 ;  /* 0x000000303118723e */ /* 0x000fe400000010ff */
[----:B------:R-:W-:Y:S02]  /*8450*/  F2FP.BF16.F32.PACK_AB R25, R51, R50 ;  /* 0x000000323319723e */ /* 0x000fe400000010ff */
[----:B------:R-:W-:Y:S01]  /*8460*/  F2FP.BF16.F32.PACK_AB R26, R53, R52 ;  /* 0x00000034351a723e */ /* 0x000fe200000010ff */
[----:B--2---:R-:W-:Y:S01]  /*8470*/  IMAD.MOV.U32 R105, RZ, RZ, RZ ;  /* 0x000000ffff697224 */ /* 0x004fe200078e00ff */
[----:B------:R-:W-:-:S02]  /*8480*/  F2FP.BF16.F32.PACK_AB R27, R55, R54 ;  /* 0x00000036371b723e */ /* 0x000fc400000010ff */
[----:B------:R-:W-:Y:S02]  /*8490*/  F2FP.BF16.F32.PACK_AB R28, R57, R56 ;  /* 0x00000038391c723e */ /* 0x000fe400000010ff */
[----:B------:R-:W-:Y:S01]  /*84a0*/  F2FP.BF16.F32.PACK_AB R29, R59, R58 ;  /* 0x0000003a3b1d723e */ /* 0x000fe200000010ff */
[----:B------:R2:W-:Y:S01]  /*84b0*/  STSM.16.M88.4 [R38], R24 ;  /* 0x0000001826007844 */ /* 0x0005e20000000200 */
[----:B------:R-:W-:Y:S02]  /*84c0*/  F2FP.BF16.F32.PACK_AB R30, R61, R60 ;  /* 0x0000003c3d1e723e */ /* 0x000fe400000010ff */
[----:B------:R-:W-:Y:S02]  /*84d0*/  F2FP.BF16.F32.PACK_AB R31, R63, R62 ;  /* 0x0000003e3f1f723e */ /* 0x000fe400000010ff */
[----:B------:R-:W-:Y:S02]  /*84e0*/  MOV R108, R32 ;  /* 0x00000020006c7202 */ /* 0x000fe40000000f00 */
[----:B------:R-:W-:Y:S01]  /*84f0*/  F2FP.BF16.F32.PACK_AB R32, R65, R64 ;  /* 0x000000404120723e */ /* 0x000fe200000010ff */
[----:B------:R4:W-:Y:S01]  /*8500*/  STSM.16.M88.4 [R39], R28 ;  /* 0x0000001c27007844 */ /* 0x0009e20000000200 */
[----:B------:R-:W-:-:S02]  /*8510*/  F2FP.BF16.F32.PACK_AB R33, R67, R66 ;  /* 0x000000424321723e */ /* 0x000fc400000010ff */
[----:B------:R-:W-:Y:S02]  /*8520*/  F2FP.BF16.F32.PACK_AB R34, R69, R68 ;  /* 0x000000444522723e */ /* 0x000fe400000010ff */
[----:B------:R-:W-:Y:S02]  /*8530*/  F2FP.BF16.F32.PACK_AB R35, R71, R70 ;  /* 0x000000464723723e */ /* 0x000fe400000010ff */
[----:B---3--:R-:W-:Y:S02]  /*8540*/  F2FP.BF16.F32.PACK_AB R37, R75, R74 ;  /* 0x0000004a4b25723e */ /* 0x008fe400000010ff */
[----:B--2---:R-:W-:Y:S01]  /*8550*/  F2FP.BF16.F32.PACK_AB R38, R77, R76 ;  /* 0x0000004c4d26723e */ /* 0x004fe200000010ff */
[----:B------:R-:W-:Y:S01]  /*8560*/  STSM.16.M88.4 [R108], R32 ;  /* 0x000000206c007844 */ /* 0x000fe20000000200 */
[----:B------:R-:W-:Y:S02]  /*8570*/  F2FP.BF16.F32.PACK_AB R8, R81, R80 ;  /* 0x000000505108723e */ /* 0x000fe400000010ff */
[----:B------:R-:W-:-:S02]  /*8580*/  F2FP.BF16.F32.PACK_AB R9, R83, R82 ;  /* 0x000000525309723e */ /* 0x000fc400000010ff */
[----:B------:R-:W-:Y:S02]  /*8590*/  F2FP.BF16.F32.PACK_AB R10, R85, R84 ;  /* 0x00000054550a723e */ /* 0x000fe400000010ff */
[----:B----4-:R-:W-:Y:S02]  /*85a0*/  F2FP.BF16.F32.PACK_AB R39, R79, R78 ;  /* 0x0000004e4f27723e */ /* 0x010fe400000010ff */
[----:B------:R-:W-:Y:S02]  /*85b0*/  F2FP.BF16.F32.PACK_AB R11, R87, R86 ;  /* 0x00000056570b723e */ /* 0x000fe400000010ff */
[----:B-1----:R-:W-:Y:S01]  /*85c0*/  ISETP.NE.U32.AND P0, PT, R106, RZ, PT ;  /* 0x000000ff6a00720c */ /* 0x002fe20003f05070 */
[----:B------:R1:W-:Y:S01]  /*85d0*/  STSM.16.M88.4 [R104], R36 ;  /* 0x0000002468007844 */ /* 0x0003e20000000200 */
[----:B------:R-:W-:Y:S02]  /*85e0*/  IADD3 R12, P1, R109, R106, RZ ;  /* 0x0000006a6d0c7210 */ /* 0x000fe40007f3e0ff */
[----:B------:R-:W-:Y:S01]  /*85f0*/  ISETP.NE.AND.EX P0, PT, R107, RZ, PT, P0 ;  /* 0x000000ff6b00720c */ /* 0x000fe20003f05300 */
[----:B------:R2:W-:Y:S02]  /*8600*/  STSM.16.M88.4 [R4], R8 ;  /* 0x0000000804007844 */ /* 0x0005e40000000200 */
[----:B------:R-:W-:Y:S01]  /*8610*/  IMAD.X R13, R110, 0x1, R107, P1 ;  /* 0x000000016e0d7824 */ /* 0x000fe200008e066b */
[----:B------:R-:W-:Y:S08]  /*8620*/  BAR.SYNC.DEFER_BLOCKING 0x1, 0x100 ;  /* 0x0044000000007b1d */ /* 0x000ff00000010000 */
[----:B-1----:R-:W1:Y:S08]  /*8630*/  LDC R104, c[0x0][0xbe8] ;  /* 0x0002fa00ff687b82 */ /* 0x002e700000000800 */
[----:B--2---:R-:W2:Y:S01]  /*8640*/  LDC R9, c[0x0][0xad4] ;  /* 0x0002b500ff097b82 */ /* 0x004ea20000000800 */
[----:B------:R-:W3:Y:S01]  /*8650*/  @P0 LDG.E R105, desc[UR40][R12.64] ;  /* 0x000000280c690981 */ /* 0x000ee2000c1e1900 */
[----:B------:R-:W-:-:S04]  /*8660*/  ISETP.NE.U32.AND P1, PT, RZ, UR4, PT ;  /* 0x00000004ff007c0c */ /* 0x000fc8000bf25070 */
[----:B------:R-:W-:Y:S01]  /*8670*/  ISETP.NE.AND.EX P1, PT, RZ, UR5, PT, P1 ;  /* 0x00000005ff007c0c */ /* 0x000fe2000bf25310 */
[----:B------:R-:W-:-:S12]  /*8680*/  IMAD.MOV.U32 R28, RZ, RZ, 0x9b8 ;  /* 0x000009b8ff1c7424 */ /* 0x000fd800078e00ff */
[----:B------:R-:W-:Y:S01]  /*8690*/  @P1 IADD3 R14, P2, R109, UR4, RZ ;  /* 0x000000046d0e1c10 */ /* 0x000fe2000ff5e0ff */
[----:B------:R-:W-:Y:S01]  /*86a0*/  ULDC UR4, c[0x0][0xa88] ;  /* 0x0002a20000047ab9 */ /* 0x000fe20000000800 */
[----:B-1----:R-:W-:Y:S01]  /*86b0*/  ISETP.NE.AND P4, PT, R104, 0x1, PT ;  /* 0x000000016800780c */ /* 0x002fe20003f85270 */
[----:B------:R-:W-:Y:S01]  /*86c0*/  IMAD.U32 R29, RZ, RZ, UR4 ;  /* 0x00000004ff1d7e24 */ /* 0x000fe2000f8e00ff */
[----:B------:R-:W-:Y:S02]  /*86d0*/  @P1 IADD3.X R15, R110, UR5, RZ, P2, !PT ;  /* 0x000000056e0f1c10 */ /* 0x000fe400097fe4ff */
[----:B------:R-:W-:-:S03]  /*86e0*/  ISETP.NE.AND P2, PT, R186, RZ, PT ;  /* 0x000000ffba00720c */ /* 0x000fc60003f45270 */
[----:B------:R1:W5:Y:S01]  /*86f0*/  @P1 LDG.E R29, desc[UR40][R14.64] ;  /* 0x000000280e1d1981 */ /* 0x000362000c1e1900 */
[----:B--2---:R-:W-:Y:S01]  /*8700*/  SEL R9, R186, R9, P2 ;  /* 0x00000009ba097207 */ /* 0x004fe20001000000 */
[----:B------:R-:W-:Y:S01]  /*8710*/  IMAD R39, R187, 0x80, R226 ;  /* 0x00000080bb277824 */ /* 0x000fe200078e02e2 */
[----:B------:R-:W-:Y:S02]  /*8720*/  ISETP.NE.U32.AND P2, PT, R106, RZ, PT ;  /* 0x000000ff6a00720c */ /* 0x000fe40003f45070 */
[----:B------:R-:W-:Y:S01]  /*8730*/  ISETP.GT.AND P3, PT, R9, 0x1, PT ;  /* 0x000000010900780c */ /* 0x000fe20003f64270 */
[----:B------:R-:W2:Y:S01]  /*8740*/  @P4 LDC R30, c[0x0][0xbec] ;  /* 0x0002fb00ff1e4b82 */ /* 0x000ea20000000800 */
[----:B------:R-:W-:Y:S02]  /*8750*/  ISETP.NE.AND.EX P2, PT, R107, RZ, PT, P2 ;  /* 0x000000ff6b00720c */ /* 0x000fe40003f45320 */
[----:B------:R-:W-:Y:S02]  /*8760*/  SEL R28, R28, 0x978, P3 ;  /* 0x000009781c1c7807 */ /* 0x000fe40001800000 */
[----:B------:R-:W-:-:S02]  /*8770*/  SEL R23, R23, RZ, !P2 ;  /* 0x000000ff17177207 */ /* 0x000fc40005000000 */
[----:B------:R-:W-:Y:S01]  /*8780*/  SEL R27, R188, RZ, !P2 ;  /* 0x000000ffbc1b7207 */ /* 0x000fe20005000000 */
[----:B------:R-:W4:Y:S01]  /*8790*/  LDC.64 R24, c[0x0][R28+0x220] ;  /* 0x000088001c187b82 */ /* 0x000f220000000a00 */
[----:B------:R-:W-:-:S07]  /*87a0*/  SEL R31, R204, RZ, P3 ;  /* 0x000000ffcc1f7207 */ /* 0x000fce0001800000 */
[----:B------:R-:W0:Y:S08]  /*87b0*/  LDC.64 R10, c[0x0][R28+0x218] ;  /* 0x000086001c0a7b82 */ /* 0x000e300000000a00 */
[----:B------:R-:W2:Y:S08]  /*87c0*/  @P4 LDC R37, c[0x0][0xbf0] ;  /* 0x0002fc00ff254b82 */ /* 0x000eb00000000800 */
[----:B------:R-:W2:Y:S01]  /*87d0*/  LDC.64 R8, c[0x0][0xba8] ;  /* 0x0002ea00ff087b82 */ /* 0x000ea20000000a00 */
[----:B----4-:R-:W-:-:S04]  /*87e0*/  IMAD R4, R25, R23, RZ ;  /* 0x0000001719047224 */ /* 0x010fc800078e02ff */
[C---:B------:R-:W-:Y:S02]  /*87f0*/  IMAD R35, R24.reuse, R27, R4 ;  /* 0x0000001b18237224 */ /* 0x040fe400078e0204 */
[----:B------:R-:W-:Y:S01]  /*8800*/  IMAD.WIDE.U32 R24, R24, R23, RZ ;  /* 0x0000001718187225 */ /* 0x000fe200078e00ff */
[----:B-1----:R-:W1:Y:S03]  /*8810*/  LDC.64 R14, c[0x0][R28+0x228] ;  /* 0x00008a001c0e7b82 */ /* 0x002e660000000a00 */
[-C--:B0-----:R-:W-:Y:S02]  /*8820*/  IMAD R33, R11, R185.reuse, RZ ;  /* 0x000000b90b217224 */ /* 0x081fe400078e02ff */
[----:B------:R-:W-:-:S03]  /*8830*/  IMAD.WIDE.U32 R26, R10, R185, RZ ;  /* 0x000000b90a1a7225 */ /* 0x000fc600078e00ff */
[----:B------:R-:W0:Y:S01]  /*8840*/  LDC.64 R10, c[0x0][R28+0x210] ;  /* 0x000084001c0a7b82 */ /* 0x000e220000000a00 */
[----:B--2---:R-:W-:-:S04]  /*8850*/  @P4 IMAD.HI.U32 R4, R39, R30, RZ ;  /* 0x0000001e27044227 */ /* 0x004fc800078e00ff */
[----:B------:R-:W-:Y:S02]  /*8860*/  IMAD.IADD R35, R25, 0x1, R35 ;  /* 0x0000000119237824 */ /* 0x000fe400078e0223 */
[----:B------:R-:W-:Y:S01]  /*8870*/  IMAD.MOV.U32 R25, RZ, RZ, R39 ;  /* 0x000000ffff197224 */ /* 0x000fe200078e0027 */
[----:B------:R-:W-:Y:S01]  /*8880*/  @P4 SHF.R.U32.HI R25, RZ, R37, R4 ;  /* 0x00000025ff194219 */ /* 0x000fe20000011604 */
[----:B------:R-:W-:Y:S01]  /*8890*/  IMAD.IADD R27, R27, 0x1, R33 ;  /* 0x000000011b1b7824 */ /* 0x000fe200078e0221 */
[----:B------:R-:W2:Y:S02]  /*88a0*/  @!P3 LDC R8, c[0x0][0xb50] ;  /* 0x0002d400ff08bb82 */ /* 0x000ea40000000800 */
[----:B------:R-:W-:Y:S01]  /*88b0*/  SHF.R.S32.HI R4, RZ, 0x1f, R25 ;  /* 0x0000001fff047819 */ /* 0x000fe20000011419 */
[-C--:B-1----:R-:W-:Y:S02]  /*88c0*/  IMAD R33, R15, R31.reuse, RZ ;  /* 0x0000001f0f217224 */ /* 0x082fe400078e02ff */
[----:B------:R-:W-:-:S03]  /*88d0*/  IMAD.WIDE.U32 R14, R14, R31, RZ ;  /* 0x0000001f0e0e7225 */ /* 0x000fc600078e00ff */
[----:B------:R-:W1:Y:S01]  /*88e0*/  @!P3 LDC R9, c[0x0][0xb54] ;  /* 0x0002d500ff09bb82 */ /* 0x000e620000000800 */
[----:B------:R-:W-:Y:S02]  /*88f0*/  IMAD.MOV R31, RZ, RZ, -R25 ;  /* 0x000000ffff1f7224 */ /* 0x000fe400078e0a19 */
[----:B------:R-:W-:Y:S01]  /*8900*/  IMAD.IADD R33, R15, 0x1, R33 ;  /* 0x000000010f217824 */ /* 0x000fe200078e0221 */
[--C-:B---3--:R-:W-:Y:S02]  /*8910*/  IADD3 R24, P2, P5, R24, R26, R105.reuse ;  /* 0x0000001a18187210 */ /* 0x108fe40007d5e069 */
[----:B------:R-:W-:-:S04]  /*8920*/  SHF.R.S32.HI R106, RZ, 0x1f, R105 ;  /* 0x0000001fff6a7819 */ /* 0x000fc80000011469 */
[----:B------:R-:W-:Y:S02]  /*8930*/  IADD3.X R27, R35, R27, R106, P2, P5 ;  /* 0x0000001b231b7210 */ /* 0x000fe400017ea46a */
[----:B------:R-:W-:Y:S01]  /*8940*/  IADD3 R14, P2, P5, R25, R24, R14 ;  /* 0x00000018190e7210 */ /* 0x000fe20007d5e00e */
[----:B------:R-:W-:-:S03]  /*8950*/  IMAD R25, R104, R31, R39 ;  /* 0x0000001f68197224 */ /* 0x000fc600078e0227 */
[----:B------:R-:W-:Y:S01]  /*8960*/  IADD3.X R15, R4, R27, R33, P2, P5 ;  /* 0x0000001b040f7210 */ /* 0x000fe200017ea421 */
[----:B0-----:R-:W-:Y:S01]  /*8970*/  IMAD R4, R11, R25, RZ ;  /* 0x000000190b047224 */ /* 0x001fe200078e02ff */
[----:B------:R-:W-:-:S05]  /*8980*/  SHF.R.S32.HI R27, RZ, 0x1f, R25 ;  /* 0x0000001fff1b7819 */ /* 0x000fca0000011419 */
[C---:B------:R-:W-:Y:S02]  /*8990*/  IMAD R27, R10.reuse, R27, R4 ;  /* 0x0000001b0a1b7224 */ /* 0x040fe400078e0204 */
[----:B------:R-:W-:-:S04]  /*89a0*/  IMAD.WIDE.U32 R10, R10, R25, R14 ;  /* 0x000000190a0a7225 */ /* 0x000fc800078e000e */
[----:B------:R-:W-:Y:S01]  /*89b0*/  IMAD.IADD R4, R11, 0x1, R27 ;  /* 0x000000010b047824 */ /* 0x000fe200078e021b */
[----:B--2---:R-:W-:-:S04]  /*89c0*/  LEA R14, P2, R10, R8, 0x2 ;  /* 0x000000080a0e7211 */ /* 0x004fc800078410ff */
[----:B-1----:R-:W-:Y:S01]  /*89d0*/  LEA.HI.X R15, R10, R9, R4, 0x2, P2 ;  /* 0x000000090a0f7211 */ /* 0x002fe200010f1404 */
[----:B------:R-:W-:Y:S08]  /*89e0*/  @P1 BRA `(.L_x_199) ;  /* 0x0000000000101947 */ /* 0x000ff00003800000 */
[----:B------:R-:W-:Y:S05]  /*89f0*/  @!P0 BRA `(.L_x_199) ;  /* 0x00000000000c8947 */ /* 0x000fea0003800000 */
[----:B------:R-:W2:Y:S04]  /*8a00*/  LDG.E R4, desc[UR40][R12.64] ;  /* 0x000000280c047981 */ /* 0x000ea8000c1e1900 */
[----:B-----5:R-:W2:Y:S02]  /*8a10*/  LDG.E R29, desc[UR40][R12.64+0x4] ;  /* 0x000004280c1d7981 */ /* 0x020ea4000c1e1900 */
[----:B--2---:R-:W-:-:S07]  /*8a20*/  IMAD.IADD R29, R29, 0x1, -R4 ;  /* 0x000000011d1d7824 */ /* 0x004fce00078e0a04 */
.L_x_199:
[----:B------:R-:W-:Y:S01]  /*8a30*/  SHFL.IDX PT, R8, R14, RZ, 0x1c1f ;  /* 0x001c1fff0e087589 */ /* 0x000fe200000e0000 */
[----:B------:R-:W-:Y:S01]  /*8a40*/  IMAD R25, R187, 0x80, R225 ;  /* 0x00000080bb197824 */ /* 0x000fe200078e02e1 */
[----:B------:R-:W-:Y:S01]  /*8a50*/  LOP3.LUT P0, RZ, R208, 0x3, RZ, 0xc0, !PT ;  /* 0x00000003d0ff7812 */ /* 0x000fe2000780c0ff */
[----:B-----5:R-:W-:Y:S01]  /*8a60*/  IMAD R4, R29, R104, RZ ;  /* 0x000000681d047224 */ /* 0x020fe200078e02ff */
[----:B------:R-:W0:Y:S02]  /*8a70*/  SHFL.IDX PT, R9, R15, RZ, 0x1c1f ;  /* 0x001c1fff0f097589 */ /* 0x000e2400000e0000 */
[C---:B------:R-:W-:Y:S02]  /*8a80*/  IADD3 R29, R25.reuse, 0x8, RZ ;  /* 0x00000008191d7810 */ /* 0x040fe40007ffe0ff */
[----:B------:R-:W-:Y:S01]  /*8a90*/  SHFL.IDX PT, R10, R14, 0x1, 0x1c1f ;  /* 0x003c1f000e0a7f89 */ /* 0x000fe200000e0000 */
[-C--:B------:R-:W-:Y:S02]  /*8aa0*/  ISETP.GE.OR P1, PT, R25, R4.reuse, P0 ;  /* 0x000000041900720c */ /* 0x080fe40000726670 */
[----:B------:R-:W-:Y:S01]  /*8ab0*/  ISETP.GE.OR P0, PT, R29, R4, P0 ;  /* 0x000000041d00720c */ /* 0x000fe20000706670 */
[----:B------:R-:W1:Y:S10]  /*8ac0*/  SHFL.IDX PT, R11, R15, 0x1, 0x1c1f ;  /* 0x003c1f000f0b7f89 */ /* 0x000e7400000e0000 */
[----:B0-----:R0:W-:Y:S04]  /*8ad0*/  @!P1 ST.E desc[UR40][R8.64], R0 ;  /* 0x0000000008009985 */ /* 0x0011e8000c101928 */
[----:B-1----:R0:W-:Y:S01]  /*8ae0*/  @!P0 ST.E desc[UR40][R10.64], R3 ;  /* 0x000000030a008985 */ /* 0x0021e2000c101928 */
[----:B------:R-:W-:Y:S05]  /*8af0*/  @P3 BRA `(.L_x_200) ;  /* 0x00000008007c3947 */ /* 0x000fea0003800000 */
[----:B0-----:R-:W-:Y:S01]  /*8b00*/  IMAD R3, R206, 0x40, R18 ;  /* 0x00000040ce037824 */ /* 0x001fe200078e0212 */
[----:B------:R-:W0:Y:S01]  /*8b10*/  @P4 LDC R49, c[0x0][0xbec] ;  /* 0x0002fb00ff314b82 */ /* 0x000e220000000800 */
[----:B------:R-:W-:Y:S02]  /*8b20*/  ULDC.64 UR4, c[0x0][0xaa0] ;  /* 0x0002a80000047ab9 */ /* 0x000fe40000000a00 */
[----:B------:R-:W-:-:S03]  /*8b30*/  IMAD.WIDE R94, R3, 0x2, R94 ;  /* 0x00000002035e7825 */ /* 0x000fc600078e025e */
[----:B------:R-:W-:Y:S02]  /*8b40*/  IADD3 R13, P6, R94, 0x1000, RZ ;  /* 0x000010005e0d7810 */ /* 0x000fe40007fde0ff */
[----:B------:R-:W1:Y:S01]  /*8b50*/  @P4 LDC R51, c[0x0][0xbf0] ;  /* 0x0002fc00ff334b82 */ /* 0x000e620000000800 */
[----:B------:R-:W-:Y:S01]  /*8b60*/  IMAD R106, R106, UR4, RZ ;  /* 0x000000046a6a7c24 */ /* 0x000fe2000f8e02ff */
[C---:B------:R-:W-:Y:S02]  /*8b70*/  IADD3 R25, P5, R94.reuse, 0x2000, RZ ;  /* 0x000020005e197810 */ /* 0x040fe40007fbe0ff */
[----:B------:R-:W-:Y:S01]  /*8b80*/  LOP3.LUT R12, R13, 0x380, RZ, 0xc0, !PT ;  /* 0x000003800d0c7812 */ /* 0x000fe200078ec0ff */
[----:B------:R-:W-:Y:S01]  /*8b90*/  IMAD.WIDE.U32 R20, R105, UR4, RZ ;  /* 0x0000000469147c25 */ /* 0x000fe2000f8e00ff */
[----:B------:R-:W-:Y:S02]  /*8ba0*/  IADD3 R29, P3, R94, 0x3000, RZ ;  /* 0x000030005e1d7810 */ /* 0x000fe40007f7e0ff */
[----:B------:R-:W-:-:S02]  /*8bb0*/  SHF.R.U64 R12, R12, 0x3, RZ ;  /* 0x000000030c0c7819 */ /* 0x000fc400000012ff */
[----:B------:R-:W-:Y:S02]  /*8bc0*/  IADD3 R33, P2, R94, 0x4000, RZ ;  /* 0x000040005e217810 */ /* 0x000fe40007f5e0ff */
[----:B------:R-:W-:Y:S01]  /*8bd0*/  LOP3.LUT R12, R12, R13, RZ, 0x3c, !PT ;  /* 0x0000000d0c0c7212 */ /* 0x000fe200078e3cff */
[--C-:B------:R-:W-:Y:S01]  /*8be0*/  IMAD.X R13, RZ, RZ, R95.reuse, P6 ;  /* 0x000000ffff0d7224 */ /* 0x100fe200030e065f */
[C---:B------:R-:W-:Y:S02]  /*8bf0*/  IADD3 R3, P6, R94.reuse, 0x7000, RZ ;  /* 0x000070005e037810 */ /* 0x040fe40007fde0ff */
[C---:B------:R-:W-:Y:S02]  /*8c00*/  IADD3 R37, P1, R94.reuse, 0x5000, RZ ;  /* 0x000050005e257810 */ /* 0x040fe40007f3e0ff */
[----:B------:R-:W-:Y:S01]  /*8c10*/  LOP3.LUT R0, R3, 0x380, RZ, 0xc0, !PT ;  /* 0x0000038003007812 */ /* 0x000fe200078ec0ff */
[----:B------:R-:W-:Y:S01]  /*8c20*/  IMAD.X R45, RZ, RZ, R95, P6 ;  /* 0x000000ffff2d7224 */ /* 0x000fe200030e065f */
[----:B------:R-:W-:Y:S01]  /*8c30*/  IADD3 R41, P0, R94, 0x6000, RZ ;  /* 0x000060005e297810 */ /* 0x000fe20007f1e0ff */
[----:B------:R-:W5:Y:S01]  /*8c40*/  LD.E.128 R12, desc[UR40][R12.64] ;  /* 0x000000280c0c7980 */ /* 0x000f62000c101d00 */
[----:B------:R-:W-:-:S02]  /*8c50*/  SHF.R.U64 R0, R0, 0x3, RZ ;  /* 0x0000000300007819 */ /* 0x000fc400000012ff */
[----:B------:R-:W-:Y:S02]  /*8c60*/  SHF.R.S32.HI R48, RZ, 0x1f, R23 ;  /* 0x0000001fff307819 */ /* 0x000fe40000011417 */
[----:B------:R-:W-:Y:S01]  /*8c70*/  LOP3.LUT R44, R0, R3, RZ, 0x3c, !PT ;  /* 0x00000003002c7212 */ /* 0x000fe200078e3cff */
[----:B------:R-:W-:Y:S01]  /*8c80*/  IMAD R3, R105, UR5, R106 ;  /* 0x0000000569037c24 */ /* 0x000fe2000f8e026a */
[----:B------:R-:W-:Y:S01]  /*8c90*/  ULDC.64 UR4, c[0x0][0xae8] ;  /* 0x0002ba0000047ab9 */ /* 0x000fe20000000a00 */
[----:B------:R-:W-:Y:S01]  /*8ca0*/  IMAD R0, R184, 0x20, R206 ;  /* 0x00000020b8007824 */ /* 0x000fe200078e02ce */
[----:B------:R-:W-:Y:S01]  /*8cb0*/  LOP3.LUT R24, R25, 0x380, RZ, 0xc0, !PT ;  /* 0x0000038019187812 */ /* 0x000fe200078ec0ff */
[----:B------:R-:W-:Y:S01]  /*8cc0*/  IMAD.IADD R21, R21, 0x1, R3 ;  /* 0x0000000115157824 */ /* 0x000fe200078e0203 */
[----:B------:R-:W-:Y:S01]  /*8cd0*/  LOP3.LUT R28, R29, 0x380, RZ, 0xc0, !PT ;  /* 0x000003801d1c7812 */ /* 0x000fe200078ec0ff */
[----:B------:R-:W-:Y:S01]  /*8ce0*/  IMAD R50, R187, 0x80, R0 ;  /* 0x00000080bb327824 */ /* 0x000fe200078e0200 */
[----:B------:R-:W-:Y:S01]  /*8cf0*/  LOP3.LUT R32, R33, 0x380, RZ, 0xc0, !PT ;  /* 0x0000038021207812 */ /* 0x000fe200078ec0ff */
[----:B------:R-:W-:Y:S01]  /*8d00*/  IMAD.WIDE.U32 R20, R185, UR4, R20 ;  /* 0x00000004b9147c25 */ /* 0x000fe2000f8e0014 */
[----:B------:R-:W-:Y:S01]  /*8d10*/  LOP3.LUT R36, R37, 0x380, RZ, 0xc0, !PT ;  /* 0x0000038025247812 */ /* 0x000fe200078ec0ff */
[----:B------:R-:W5:Y:S01]  /*8d20*/  LD.E.128 R44, desc[UR40][R44.64] ;  /* 0x000000282c2c7980 */ /* 0x000f62000c101d00 */
[----:B------:R-:W-:Y:S01]  /*8d30*/  LOP3.LUT R40, R41, 0x380, RZ, 0xc0, !PT ;  /* 0x0000038029287812 */ /* 0x000fe200078ec0ff */
[----:B0-----:R-:W-:Y:S01]  /*8d40*/  @P4 IMAD.HI.U32 R0, R50, R49, RZ ;  /* 0x0000003132004227 */ /* 0x001fe200078e00ff */
[----:B------:R-:W-:-:S02]  /*8d50*/  LOP3.LUT R9, R94, 0x380, RZ, 0xc0, !PT ;  /* 0x000003805e097812 */ /* 0x000fc400078ec0ff */
[----:B------:R-:W-:Y:S01]  /*8d60*/  SHF.R.U64 R24, R24, 0x3, RZ ;  /* 0x0000000318187819 */ /* 0x000fe200000012ff */
[----:B------:R-:W-:Y:S01]  /*8d70*/  IMAD R21, R185, UR5, R21 ;  /* 0x00000005b9157c24 */ /* 0x000fe2000f8e0215 */
[----:B------:R-:W-:Y:S01]  /*8d80*/  ULDC.64 UR4, c[0x0][0xaf0] ;  /* 0x0002bc0000047ab9 */ /* 0x000fe20000000a00 */
[----:B------:R-:W-:Y:S01]  /*8d90*/  IMAD.MOV.U32 R3, RZ, RZ, R50 ;  /* 0x000000ffff037224 */ /* 0x000fe200078e0032 */
[----:B-1----:R-:W-:Y:S01]  /*8da0*/  @P4 SHF.R.U32.HI R3, RZ, R51, R0 ;  /* 0x00000033ff034219 */ /* 0x002fe20000011600 */
[----:B------:R-:W-:Y:S01]  /*8db0*/  IMAD R48, R48, UR4, RZ ;  /* 0x0000000430307c24 */ /* 0x000fe2000f8e02ff */
[----:B------:R-:W-:Y:S02]  /*8dc0*/  SHF.R.U64 R28, R28, 0x3, RZ ;  /* 0x000000031c1c7819 */ /* 0x000fe400000012ff */
[----:B------:R-:W-:Y:S02]  /*8dd0*/  SHF.R.U64 R32, R32, 0x3, RZ ;  /* 0x0000000320207819 */ /* 0x000fe400000012ff */
[----:B------:R-:W-:-:S02]  /*8de0*/  SHF.R.U64 R36, R36, 0x3, RZ ;  /* 0x0000000324247819 */ /* 0x000fc400000012ff */
[----:B------:R-:W-:Y:S01]  /*8df0*/  SHF.R.U64 R40, R40, 0x3, RZ ;  /* 0x0000000328287819 */ /* 0x000fe200000012ff */
[----:B------:R-:W-:Y:S01]  /*8e00*/  IMAD R49, R23, UR5, R48 ;  /* 0x0000000517317c24 */ /* 0x000fe2000f8e0230 */
[----:B------:R-:W-:Y:S01]  /*8e10*/  SHF.R.U64 R9, R9, 0x3, RZ ;  /* 0x0000000309097819 */ /* 0x000fe200000012ff */
[----:B------:R-:W-:Y:S01]  /*8e20*/  IMAD.WIDE.U32 R20, R23, UR4, R20 ;  /* 0x0000000417147c25 */ /* 0x000fe2000f8e0014 */
[--C-:B------:R-:W-:Y:S01]  /*8e30*/  SHF.R.S32.HI R0, RZ, 0x1f, R3.reuse ;  /* 0x0000001fff007819 */ /* 0x100fe20000011403 */
[----:B------:R-:W-:Y:S01]  /*8e40*/  ULDC.64 UR4, c[0x0][0xae0] ;  /* 0x0002b80000047ab9 */ /* 0x000fe20000000a00 */
[----:B------:R-:W-:Y:S01]  /*8e50*/  LOP3.LUT R24, R24, R25, RZ, 0x3c, !PT ;  /* 0x0000001918187212 */ /* 0x000fe200078e3cff */
[----:B------:R-:W-:Y:S01]  /*8e60*/  IMAD.MOV R23, RZ, RZ, -R3 ;  /* 0x000000ffff177224 */ /* 0x000fe200078e0a03 */
[----:B------:R-:W-:Y:S01]  /*8e70*/  LOP3.LUT R28, R28, R29, RZ, 0x3c, !PT ;  /* 0x0000001d1c1c7212 */ /* 0x000fe200078e3cff */
[--C-:B------:R-:W-:Y:S01]  /*8e80*/  IMAD.X R25, RZ, RZ, R95.reuse, P5 ;  /* 0x000000ffff197224 */ /* 0x100fe200028e065f */
[----:B------:R-:W-:Y:S01]  /*8e90*/  LOP3.LUT R32, R32, R33, RZ, 0x3c, !PT ;  /* 0x0000002120207212 */ /* 0x000fe200078e3cff */
[--C-:B------:R-:W-:Y:S01]  /*8ea0*/  IMAD.X R29, RZ, RZ, R95.reuse, P3 ;  /* 0x000000ffff1d7224 */ /* 0x100fe200018e065f */
[----:B------:R-:W-:Y:S01]  /*8eb0*/  LOP3.LUT R36, R36, R37, RZ, 0x3c, !PT ;  /* 0x0000002524247212 */ /* 0x000fe200078e3cff */
[--C-:B------:R-:W-:Y:S01]  /*8ec0*/  IMAD.X R33, RZ, RZ, R95.reuse, P2 ;  /* 0x000000ffff217224 */ /* 0x100fe200010e065f */
[----:B------:R-:W-:Y:S01]  /*8ed0*/  LOP3.LUT R40, R40, R41, RZ, 0x3c, !PT ;  /* 0x0000002928287212 */ /* 0x000fe200078e3cff */
[--C-:B------:R-:W-:Y:S01]  /*8ee0*/  IMAD.X R37, RZ, RZ, R95.reuse, P1 ;  /* 0x000000ffff257224 */ /* 0x100fe200008e065f */
[----:B------:R-:W-:Y:S01]  /*8ef0*/  LOP3.LUT R94, R9, R94, RZ, 0x3c, !PT ;  /* 0x0000005e095e7212 */ /* 0x000fe200078e3cff */
[----:B------:R-:W-:Y:S01]  /*8f00*/  IMAD.X R41, RZ, RZ, R95, P0 ;  /* 0x000000ffff297224 */ /* 0x000fe200000e065f */
[----:B------:R-:W5:Y:S01]  /*8f10*/  LD.E.128 R24, desc[UR40][R24.64] ;  /* 0x0000002818187980 */ /* 0x000f62000c101d00 */
[----:B------:R-:W-:-:S02]  /*8f20*/  IMAD R0, R0, UR4, RZ ;  /* 0x0000000400007c24 */ /* 0x000fc4000f8e02ff */
[----:B------:R-:W-:Y:S01]  /*8f30*/  IMAD R23, R104, R23, R50 ;  /* 0x0000001768177224 */ /* 0x000fe200078e0232 */
[----:B------:R0:W5:Y:S01]  /*8f40*/  LD.E.128 R8, desc[UR40][R94.64] ;  /* 0x000000285e087980 */ /* 0x000162000c101d00 */
[----:B------:R-:W-:Y:S02]  /*8f50*/  IMAD.IADD R21, R21, 0x1, R49 ;  /* 0x0000000115157824 */ /* 0x000fe400078e0231 */
[----:B------:R-:W-:Y:S01]  /*8f60*/  IMAD R49, R3, UR5, R0 ;  /* 0x0000000503317c24 */ /* 0x000fe2000f8e0200 */
[----:B------:R-:W5:Y:S01]  /*8f70*/  LD.E.128 R28, desc[UR40][R28.64] ;  /* 0x000000281c1c7980 */ /* 0x000f62000c101d00 */
[----:B------:R-:W-:-:S03]  /*8f80*/  SHF.R.S32.HI R0, RZ, 0x1f, R23 ;  /* 0x0000001fff007819 */ /* 0x000fc60000011417 */
[----:B------:R-:W5:Y:S01]  /*8f90*/  LD.E.128 R32, desc[UR40][R32.64] ;  /* 0x0000002820207980 */ /* 0x000f62000c101d00 */
[----:B------:R-:W-:Y:S01]  /*8fa0*/  IMAD.WIDE.U32 R20, R3, UR4, R20 ;  /* 0x0000000403147c25 */ /* 0x000fe2000f8e0014 */
[----:B------:R-:W-:Y:S02]  /*8fb0*/  ULDC.64 UR4, c[0x0][0xad8] ;  /* 0x0002b60000047ab9 */ /* 0x000fe40000000a00 */
[----:B------:R-:W5:Y:S04]  /*8fc0*/  LD.E.128 R36, desc[UR40][R36.64] ;  /* 0x0000002824247980 */ /* 0x000f68000c101d00 */
[----:B------:R-:W5:Y:S01]  /*8fd0*/  LD.E.128 R40, desc[UR40][R40.64] ;  /* 0x0000002828287980 */ /* 0x000f62000c101d00 */
[----:B------:R-:W-:Y:S01]  /*8fe0*/  @!PT LDS RZ, [RZ] ;  /* 0x00000000fffff984 */ /* 0x000fe20000000800 */
[----:B------:R-:W-:Y:S01]  /*8ff0*/  @!PT LDS RZ, [RZ] ;  /* 0x00000000fffff984 */ /* 0x000fe20000000800 */
[----:B------:R-:W-:Y:S01]  /*9000*/  @!PT LDS RZ, [RZ] ;  /* 0x00000000fffff984 */ /* 0x000fe20000000800 */
[----:B------:R-:W-:Y:S01]  /*9010*/  @!PT LDS RZ, [RZ] ;  /* 0x00000000fffff984 */ /* 0x000fe20000000800 */
[----:B------:R1:W-:Y:S06]  /*9020*/  MEMBAR.ALL.CTA ;  /* 0x0000000000007992 */ /* 0x0003ec0000008000 */
[----:B-1----:R-:W1:Y:S01]  /*9030*/  FENCE.VIEW.ASYNC.S ;  /* 0x00000000000073c6 */ /* 0x002e620000000000 */
[----:B------:R-:W-:-:S02]  /*9040*/  IMAD.IADD R21, R21, 0x1, R49 ;  /* 0x0000000115157824 */ /* 0x000fc400078e0231 */
[----:B------:R-:W-:Y:S02]  /*9050*/  IMAD R0, R0, UR4, RZ ;  /* 0x0000000400007c24 */ /* 0x000fe4000f8e02ff */
[----:B------:R-:W-:Y:S02]  /*9060*/  IMAD R51, R187, 0x80, R206 ;  /* 0x00000080bb337824 */ /* 0x000fe400078e02ce */
[C---:B------:R-:W-:Y:S02]  /*9070*/  IMAD R49, R23.reuse, UR5, R0 ;  /* 0x0000000517317c24 */ /* 0x040fe4000f8e0200 */
[----:B------:R-:W-:Y:S01]  /*9080*/  IMAD.WIDE.U32 R20, R23, UR4, R20 ;  /* 0x0000000417147c25 */ /* 0x000fe2000f8e0014 */
[CC--:B------:R-:W-:Y:S01]  /*9090*/  ISETP.GE.AND P2, PT, R51.reuse, R4.reuse, PT ;  /* 0x000000043300720c */ /* 0x0c0fe20003f46270 */
[----:B------:R-:W-:Y:S01]  /*90a0*/  ULDC.64 UR4, c[0x0][0xa80] ;  /* 0x0002a00000047ab9 */ /* 0x000fe20000000a00 */
[----:B------:R-:W-:Y:S01]  /*90b0*/  IADD3 R3, R51, 0x20, RZ ;  /* 0x0000002033037810 */ /* 0x000fe20007ffe0ff */
[----:B------:R-:W-:Y:S01]  /*90c0*/  IMAD.IADD R21, R21, 0x1, R49 ;  /* 0x0000000115157824 */ /* 0x000fe200078e0231 */
[C---:B------:R-:W-:Y:S01]  /*90d0*/  LEA R0, P3, R20.reuse, UR4, 0x1 ;  /* 0x0000000414007c11 */ /* 0x040fe2000f8608ff */
[----:B------:R-:W-:Y:S01]  /*90e0*/  VIADD R17, R17, 0x34820 ;  /* 0x0003482011117836 */ /* 0x000fe20000000000 */
[----:B------:R-:W-:Y:S01]  /*90f0*/  ISETP.GE.AND P0, PT, R3, R4, PT ;  /* 0x000000040300720c */ /* 0x000fe20003f06270 */
[----:B------:R-:W-:Y:S01]  /*9100*/  VIADD R3, R51, 0x40 ;  /* 0x0000004033037836 */ /* 0x000fe20000000000 */
[----:B------:R-:W-:-:S02]  /*9110*/  LEA.HI.X R23, R20, UR5, R21, 0x1, P3 ;  /* 0x0000000514177c11 */ /* 0x000fc400098f0c15 */
[----:B------:R-:W-:Y:S01]  /*9120*/  PRMT R17, RZ, 0x654, R17 ;  /* 0x00000654ff117816 */ /* 0x000fe20000000011 */
[----:B-1----:R0:W1:Y:S01]  /*9130*/  SHFL.IDX PT, R49, R0, RZ, 0x181f ;  /* 0x00181fff00317589 */ /* 0x00206200000e0000 */
[----:B------:R-:W-:Y:S01]  /*9140*/  ISETP.GE.AND P1, PT, R3, R4, PT ;  /* 0x000000040300720c */ /* 0x000fe20003f26270 */
[----:B------:R-:W-:Y:S01]  /*9150*/  BSSY B1, `(.L_x_201) ;  /* 0x000000d000017945 */ /* 0x000fe20003800000 */
[----:B------:R0:W-:Y:S01]  /*9160*/  SYNCS.ARRIVE.TRANS64.RED.A1T0 RZ, [R17+URZ], RZ ;  /* 0x000000ff11ff79a7 */ /* 0x0001e2000810043f */
[----:B------:R0:W2:Y:S02]  /*9170*/  SHFL.IDX PT, R3, R23, RZ, 0x181f ;  /* 0x00181fff17037589 */ /* 0x0000a400000e0000 */
[----:B------:R-:W-:Y:S08]  /*9180*/  @P2 BRA `(.L_x_202) ;  /* 0x0000000000242947 */ /* 0x000ff00003800000 */
[----:B------:R-:W-:Y:S02]  /*9190*/  ULDC UR4, c[0x0][0xac8] ;  /* 0x0002b20000047ab9 */ /* 0x000fe40000000800 */
[----:B------:R-:W-:Y:S02]  /*91a0*/  ISETP.GE.AND P2, PT, R18, UR4, PT ;  /* 0x0000000412007c0c */ /* 0x000fe4000bf46270 */
[----:B------:R-:W-:-:S11]  /*91b0*/  ISETP.GE.AND P3, PT, R22, UR4, PT ;  /* 0x0000000416007c0c */ /* 0x000fd6000bf66270 */
[-C--:B-1----:R-:W-:Y:S02]  /*91c0*/  @!P2 LEA R20, P4, R18, R49.reuse, 0x1 ;  /* 0x000000311214a211 */ /* 0x082fe400078808ff */
[----:B------:R-:W-:Y:S02]  /*91d0*/  @!P3 LEA R48, P5, R22, R49, 0x1 ;  /* 0x000000311630b211 */ /* 0x000fe400078a08ff */
[-C--:B--2---:R-:W-:Y:S02]  /*91e0*/  @!P2 LEA.HI.X R21, R18, R3.reuse, R229, 0x1, P4 ;  /* 0x000000031215a211 */ /* 0x084fe400020f0ce5 */
[----:B------:R-:W-:-:S03]  /*91f0*/  @!P3 LEA.HI.X R49, R22, R3, R228, 0x1, P5 ;  /* 0x000000031631b211 */ /* 0x000fc600028f0ce4 */
[----:B-----5:R3:W-:Y:S04]  /*9200*/  @!P2 ST.E.128 desc[UR40][R20.64], R8 ;  /* 0x000000081400a985 */ /* 0x0207e8000c101d28 */
[----:B------:R3:W-:Y:S02]  /*9210*/  @!P3 ST.E.128 desc[UR40][R48.64], R32 ;  /* 0x000000203000b985 */ /* 0x0007e4000c101d28 */
.L_x_202:
[----:B------:R-:W-:Y:S05]  /*9220*/  BSYNC B1 ;  /* 0x0000000000017941 */ /* 0x000fea0003800000 */
.L_x_201:
[----:B--2---:R2:W4:Y:S01]  /*9230*/  SHFL.IDX PT, R3, R23, 0x1, 0x181f ;  /* 0x00381f0017037f89 */ /* 0x00452200000e0000 */
[----:B------:R-:W-:Y:S03]  /*9240*/  BSSY B1, `(.L_x_203) ;  /* 0x000000c000017945 */ /* 0x000fe60003800000 */
[----:B---3-5:R2:W3:Y:S01]  /*9250*/  SHFL.IDX PT, R11, R0, 0x1, 0x181f ;  /* 0x00381f00000b7f89 */ /* 0x0284e200000e0000 */
[----:B------:R-:W-:Y:S05]  /*9260*/  @P0 BRA `(.L_x_204) ;  /* 0x0000000000240947 */ /* 0x000fea0003800000 */
[----:B------:R-:W-:Y:S02]  /*9270*/  ULDC UR4, c[0x0][0xac8] ;  /* 0x0002b20000047ab9 */ /* 0x000fe40000000800 */
[----:B------:R-:W-:Y:S02]  /*9280*/  ISETP.GE.AND P3, PT, R18, UR4, PT ;  /* 0x0000000412007c0c */ /* 0x000fe4000bf66270 */
[----:B------:R-:W-:-:S11]  /*9290*/  ISETP.GE.AND P4, PT, R22, UR4, PT ;  /* 0x0000000416007c0c */ /* 0x000fd6000bf86270 */
[-C--:B---3--:R-:W-:Y:S02]  /*92a0*/  @!P3 LEA R8, P0, R18, R11.reuse, 0x1 ;  /* 0x0000000b1208b211 */ /* 0x088fe400078008ff */
[----:B------:R-:W-:Y:S02]  /*92b0*/  @!P4 LEA R10, P2, R22, R11, 0x1 ;  /* 0x0000000b160ac211 */ /* 0x000fe400078408ff */
[-C--:B----4-:R-:W-:Y:S02]  /*92c0*/  @!P3 LEA.HI.X R9, R18, R3.reuse, R229, 0x1, P0 ;  /* 0x000000031209b211 */ /* 0x090fe400000f0ce5 */
[----:B------:R-:W-:-:S03]  /*92d0*/  @!P4 LEA.HI.X R11, R22, R3, R228, 0x1, P2 ;  /* 0x00000003160bc211 */ /* 0x000fc600010f0ce4 */
[----:B------:R3:W-:Y:S04]  /*92e0*/  @!P3 ST.E.128 desc[UR40][R8.64], R12 ;  /* 0x0000000c0800b985 */ /* 0x0007e8000c101d28 */
[----:B------:R3:W-:Y:S02]  /*92f0*/  @!P4 ST.E.128 desc[UR40][R10.64], R36 ;  /* 0x000000240a00c985 */ /* 0x0007e4000c101d28 */
.L_x_204:
[----:B------:R-:W-:Y:S05]  /*9300*/  BSYNC B1 ;  /* 0x0000000000017941 */ /* 0x000fea0003800000 */
.L_x_203:
[----:B----4-:R4:W0:Y:S01]  /*9310*/  SHFL.IDX PT, R3, R23, 0x2, 0x181f ;  /* 0x00581f0017037f89 */ /* 0x01082200000e0000 */
[----:B------:R-:W-:Y:S03]  /*9320*/  BSSY B1, `(.L_x_205) ;  /* 0x000000c000017945 */ /* 0x000fe60003800000 */
[----:B---3--:R4:W3:Y:S01]  /*9330*/  SHFL.IDX PT, R11, R0, 0x2, 0x181f ;  /* 0x00581f00000b7f89 */ /* 0x0088e200000e0000 */
[----:B------:R-:W-:Y:S05]  /*9340*/  @P1 BRA `(.L_x_206) ;  /* 0x0000000000241947 */ /* 0x000fea0003800000 */
[----:B------:R-:W-:Y:S02]  /*9350*/  ULDC UR4, c[0x0][0xac8] ;  /* 0x0002b20000047ab9 */ /* 0x000fe40000000800 */
[----:B------:R-:W-:Y:S02]  /*9360*/  ISETP.GE.AND P2, PT, R18, UR4, PT ;  /* 0x0000000412007c0c */ /* 0x000fe4000bf46270 */
[----:B------:R-:W-:-:S11]  /*9370*/  ISETP.GE.AND P3, PT, R22, UR4, PT ;  /* 0x0000000416007c0c */ /* 0x000fd6000bf66270 */
[-C--:B---3--:R-:W-:Y:S02]  /*9380*/  @!P2 LEA R8, P0, R18, R11.reuse, 0x1 ;  /* 0x0000000b1208a211 */ /* 0x088fe400078008ff */
[----:B------:R-:W-:Y:S02]  /*9390*/  @!P3 LEA R10, P1, R22, R11, 0x1 ;  /* 0x0000000b160ab211 */ /* 0x000fe400078208ff */
[-C--:B0-----:R-:W-:Y:S02]  /*93a0*/  @!P2 LEA.HI.X R9, R18, R3.reuse, R229, 0x1, P0 ;  /* 0x000000031209a211 */ /* 0x081fe400000f0ce5 */
[----:B------:R-:W-:-:S03]  /*93b0*/  @!P3 LEA.HI.X R11, R22, R3, R228, 0x1, P1 ;  /* 0x00000003160bb211 */ /* 0x000fc600008f0ce4 */
[----:B------:R0:W-:Y:S04]  /*93c0*/  @!P2 ST.E.128 desc[UR40][R8.64], R24 ;  /* 0x000000180800a985 */ /* 0x0001e8000c101d28 */
[----:B------:R0:W-:Y:S02]  /*93d0*/  @!P3 ST.E.128 desc[UR40][R10.64], R40 ;  /* 0x000000280a00b985 */ /* 0x0001e4000c101d28 */
.L_x_206:
[----:B------:R-:W-:Y:S05]  /*93e0*/  BSYNC B1 ;  /* 0x0000000000017941 */ /* 0x000fea0003800000 */
.L_x_205:
[----:B0-----:R-:W-:Y:S01]  /*93f0*/  VIADD R3, R51, 0x60 ;  /* 0x0000006033037836 */ /* 0x001fe20000000000 */
[----:B--2-4-:R-:W0:Y:S04]  /*9400*/  SHFL.IDX PT, R23, R23, 0x3, 0x181f ;  /* 0x00781f0017177f89 */ /* 0x014e2800000e0000 */
[----:B------:R-:W-:Y:S01]  /*9410*/  ISETP.GE.AND P0, PT, R3, R4, PT ;  /* 0x000000040300720c */ /* 0x000fe20003f06270 */
[----:B---3--:R2:W3:-:S12]  /*9420*/  SHFL.IDX PT, R11, R0, 0x3, 0x181f ;  /* 0x00781f00000b7f89 */ /* 0x0084d800000e0000 */
[----:B--2---:R-:W-:Y:S05]  /*9430*/  @P0 BRA `(.L_x_207) ;  /* 0x0000001400e00947 */ /* 0x004fea0003800000 */
[----:B------:R-:W-:Y:S02]  /*9440*/  ULDC UR4, c[0x0][0xac8] ;  /* 0x0002b20000047ab9 */ /* 0x000fe40000000800 */
[----:B------:R-:W-:-:S13]  /*9450*/  ISETP.GE.AND P1, PT, R18, UR4, PT ;  /* 0x0000000412007c0c */ /* 0x000fda000bf26270 */
[----:B---3--:R-:W-:-:S04]  /*9460*/  @!P1 LEA R8, P0, R18, R11, 0x1 ;  /* 0x0000000b12089211 */ /* 0x008fc800078008ff */
[----:B0-----:R-:W-:Y:S02]  /*9470*/  @!P1 LEA.HI.X R9, R18, R23, R229, 0x1, P0 ;  /* 0x0000001712099211 */ /* 0x001fe400000f0ce5 */
[----:B------:R-:W-:-:S03]  /*9480*/  ISETP.GE.AND P0, PT, R22, UR4, PT ;  /* 0x0000000416007c0c */ /* 0x000fc6000bf06270 */
[----:B------:R0:W-:Y:S10]  /*9490*/  @!P1 ST.E.128 desc[UR40][R8.64], R28 ;  /* 0x0000001c08009985 */ /* 0x0001f4000c101d28 */
[----:B------:R-:W-:Y:S05]  /*94a0*/  @P0 BRA `(.L_x_207) ;  /* 0x0000001400c40947 */ /* 0x000fea0003800000 */
[----:B0-----:R-:W-:-:S04]  /*94b0*/  LEA R8, P0, R22, R11, 0x1 ;  /* 0x0000000b16087211 */ /* 0x001fc800078008ff */
[----:B------:R-:W-:-:S05]  /*94c0*/  LEA.HI.X R9, R22, R23, R228, 0x1, P0 ;  /* 0x0000001716097211 */ /* 0x000fca00000f0ce4 */
[----:B------:R0:W-:Y:S01]  /*94d0*/  ST.E.128 desc[UR40][R8.64], R44 ;  /* 0x0000002c08007985 */ /* 0x0001e2000c101d28 */
[----:B------:R-:W-:Y:S05]  /*94e0*/  BRA `(.L_x_207) ;  /* 0x0000001400b47947 */ /* 0x000fea0003800000 */
.L_x_200:
[----:B0-----:R-:W0:Y:S01]  /*94f0*/  @P4 LDC R10, c[0x0][0xbec] ;  /* 0x0002fb00ff0a4b82 */ /* 0x001e220000000800 */
[----:B------:R-:W-:Y:S01]  /*9500*/  ULDC.64 UR4, c[0x0][0xb08] ;  /* 0x0002c20000047ab9 */ /* 0x000fe20000000a00 */
[----:B------:R-:W-:Y:S01]  /*9510*/  SHF.R.S32.HI R0, RZ, 0x1f, R23 ;  /* 0x0000001fff007819 */ /* 0x000fe20000011417 */
[----:B------:R-:W-:Y:S01]  /*9520*/  IMAD R106, R106, UR4, RZ ;  /* 0x000000046a6a7c24 */ /* 0x000fe2000f8e02ff */
[----:B------:R-:W-:Y:S01]  /*9530*/  ULDC.64 UR6, c[0x0][0xb30] ;  /* 0x0002cc0000067ab9 */ /* 0x000fe20000000a00 */
[----:B------:R-:W-:Y:S01]  /*9540*/  IMAD.WIDE.U32 R8, R105, UR4, RZ ;  /* 0x0000000469087c25 */ /* 0x000fe2000f8e00ff */
[----:B------:R-:W-:Y:S01]  /*9550*/  ISETP.GE.AND P0, PT, R25, R4, PT ;  /* 0x000000041900720c */ /* 0x000fe20003f06270 */
[----:B------:R-:W-:Y:S01]  /*9560*/  BSSY B1, `(.L_x_208) ;  /* 0x0000068000017945 */ /* 0x000fe20003800000 */
[----:B------:R-:W1:Y:S01]  /*9570*/  @P4 LDC R13, c[0x0][0xbf0] ;  /* 0x0002fc00ff0d4b82 */ /* 0x000e620000000800 */
[----:B------:R-:W-:Y:S01]  /*9580*/  IMAD R105, R105, UR5, R106 ;  /* 0x0000000569697c24 */ /* 0x000fe2000f8e026a */
[----:B------:R-:W-:Y:S01]  /*9590*/  ULDC.64 UR4, c[0x0][0xb38] ;  /* 0x0002ce0000047ab9 */ /* 0x000fe20000000a00 */
[----:B------:R-:W-:-:S02]  /*95a0*/  IMAD.MOV.U32 R3, RZ, RZ, R39 ;  /* 0x000000ffff037224 */ /* 0x000fc400078e0027 */
[----:B------:R-:W-:Y:S02]  /*95b0*/  IMAD.IADD R9, R9, 0x1, R105 ;  /* 0x0000000109097824 */ /* 0x000fe400078e0269 */
[----:B------:R-:W-:Y:S02]  /*95c0*/  VIADD R17, R17, 0x34820 ;  /* 0x0003482011117836 */ /* 0x000fe40000000000 */
[----:B------:R-:W-:-:S03]  /*95d0*/  IMAD.WIDE.U32 R8, R185, UR4, R8 ;  /* 0x00000004b9087c25 */ /* 0x000fc6000f8e0008 */
[----:B------:R-:W-:Y:S01]  /*95e0*/  PRMT R17, RZ, 0x654, R17 ;  /* 0x00000654ff117816 */ /* 0x000fe20000000011 */
[----:B------:R-:W-:Y:S01]  /*95f0*/  IMAD R9, R185, UR5, R9 ;  /* 0x00000005b9097c24 */ /* 0x000fe2000f8e0209 */
[----:B------:R-:W-:Y:S02]  /*9600*/  ULDC.64 UR4, c[0x0][0xb40] ;  /* 0x0002d00000047ab9 */ /* 0x000fe40000000a00 */
[----:B------:R-:W-:Y:S01]  /*9610*/  IMAD R0, R0, UR4, RZ ;  /* 0x0000000400007c24 */ /* 0x000fe2000f8e02ff */
[----:B------:R2:W-:Y:S01]  /*9620*/  SYNCS.ARRIVE.TRANS64.RED.A1T0 RZ, [R17+URZ], RZ ;  /* 0x000000ff11ff79a7 */ /* 0x0005e2000810043f */
[----:B0-----:R-:W-:-:S04]  /*9630*/  @P4 IMAD.HI.U32 R10, R39, R10, RZ ;  /* 0x0000000a270a4227 */ /* 0x001fc800078e00ff */
[C---:B------:R-:W-:Y:S02]  /*9640*/  IMAD R11, R23.reuse, UR5, R0 ;  /* 0x00000005170b7c24 */ /* 0x040fe4000f8e0200 */
[----:B------:R-:W-:Y:S01]  /*9650*/  IMAD.WIDE.U32 R8, R23, UR4, R8 ;  /* 0x0000000417087c25 */ /* 0x000fe2000f8e0008 */
[----:B-1----:R-:W-:Y:S01]  /*9660*/  @P4 SHF.R.U32.HI R3, RZ, R13, R10 ;  /* 0x0000000dff034219 */ /* 0x002fe2000001160a */
[----:B------:R-:W-:Y:S02]  /*9670*/  ULDC.64 UR4, c[0x0][0xb48] ;  /* 0x0002d20000047ab9 */ /* 0x000fe40000000a00 */
[----:B------:R-:W-:Y:S01]  /*9680*/  IMAD.IADD R9, R9, 0x1, R11 ;  /* 0x0000000109097824 */ /* 0x000fe200078e020b */
[--C-:B------:R-:W-:Y:S01]  /*9690*/  SHF.R.S32.HI R0, RZ, 0x1f, R3.reuse ;  /* 0x0000001fff007819 */ /* 0x100fe20000011403 */
[----:B------:R-:W-:Y:S02]  /*96a0*/  IMAD.MOV R11, RZ, RZ, -R3 ;  /* 0x000000ffff0b7224 */ /* 0x000fe400078e0a03 */
[----:B------:R-:W-:-:S04]  /*96b0*/  IMAD.WIDE.U32 R8, R204, UR4, R8 ;  /* 0x00000004cc087c25 */ /* 0x000fc8000f8e0008 */
[----:B------:R-:W-:Y:S02]  /*96c0*/  IMAD R11, R104, R11, R39 ;  /* 0x0000000b680b7224 */ /* 0x000fe400078e0227 */
[----:B------:R-:W-:Y:S02]  /*96d0*/  IMAD R0, R0, UR6, RZ ;  /* 0x0000000600007c24 */ /* 0x000fe4000f8e02ff */
[----:B------:R-:W-:Y:S01]  /*96e0*/  IMAD R9, R204, UR5, R9 ;  /* 0x00000005cc097c24 */ /* 0x000fe2000f8e0209 */
[----:B------:R-:W-:Y:S01]  /*96f0*/  ULDC.64 UR4, c[0x0][0xb28] ;  /* 0x0002ca0000047ab9 */ /* 0x000fe20000000a00 */
[C---:B------:R-:W-:Y:S01]  /*9700*/  IMAD R13, R3.reuse, UR7, R0 ;  /* 0x00000007030d7c24 */ /* 0x040fe2000f8e0200 */
[----:B------:R-:W-:Y:S01]  /*9710*/  SHF.R.S32.HI R0, RZ, 0x1f, R11 ;  /* 0x0000001fff007819 */ /* 0x000fe2000001140b */
[----:B------:R-:W-:-:S04]  /*9720*/  IMAD.WIDE.U32 R8, R3, UR6, R8 ;  /* 0x0000000603087c25 */ /* 0x000fc8000f8e0008 */
[----:B------:R-:W-:Y:S02]  /*9730*/  IMAD R0, R0, UR4, RZ ;  /* 0x0000000400007c24 */ /* 0x000fe4000f8e02ff */
[----:B------:R-:W-:Y:S02]  /*9740*/  IMAD.IADD R9, R9, 0x1, R13 ;  /* 0x0000000109097824 */ /* 0x000fe400078e020d */
[C---:B------:R-:W-:Y:S02]  /*9750*/  IMAD R3, R11.reuse, UR5, R0 ;  /* 0x000000050b037c24 */ /* 0x040fe4000f8e0200 */
[----:B------:R-:W-:Y:S01]  /*9760*/  IMAD.WIDE.U32 R8, R11, UR4, R8 ;  /* 0x000000040b087c25 */ /* 0x000fe2000f8e0008 */
[----:B------:R-:W-:-:S03]  /*9770*/  ULDC.64 UR4, c[0x0][0xb00] ;  /* 0x0002c00000047ab9 */ /* 0x000fc60000000a00 */
[----:B------:R-:W-:Y:S01]  /*9780*/  IMAD.IADD R3, R9, 0x1, R3 ;  /* 0x0000000109037824 */ /* 0x000fe200078e0203 */
[----:B------:R-:W-:-:S04]  /*9790*/  LEA R0, P1, R8, UR4, 0x2 ;  /* 0x0000000408007c11 */ /* 0x000fc8000f8210ff */
[----:B------:R-:W-:Y:S01]  /*97a0*/  LEA.HI.X R3, R8, UR5, R3, 0x2, P1 ;  /* 0x0000000508037c11 */ /* 0x000fe200088f1403 */
[----:B------:R2:W0:Y:S04]  /*97b0*/  SHFL.IDX PT, R10, R0, RZ, 0x1c1f ;  /* 0x001c1fff000a7589 */ /* 0x00042800000e0000 */
[----:B------:R2:W1:Y:S01]  /*97c0*/  SHFL.IDX PT, R11, R3, RZ, 0x1c1f ;  /* 0x001c1fff030b7589 */ /* 0x00046200000e0000 */
[----:B------:R-:W-:Y:S05]  /*97d0*/  @P0 BRA `(.L_x_209) ;  /* 0x0000000400000947 */ /* 0x000fea0003800000 */
[----:B------:R-:W-:Y:S02]  /*97e0*/  ULDC UR4, c[0x0][0xac8] ;  /* 0x0002b20000047ab9 */ /* 0x000fe40000000800 */
[----:B------:R-:W-:Y:S02]  /*97f0*/  ISETP.GE.AND P3, PT, R205, UR4, PT ;  /* 0x00000004cd007c0c */ /* 0x000fe4000bf66270 */
[----:B------:R-:W-:Y:S02]  /*9800*/  ISETP.GE.AND P2, PT, R203, UR4, PT ;  /* 0x00000004cb007c0c */ /* 0x000fe4000bf46270 */
[----:B------:R-:W-:Y:S02]  /*9810*/  ISETP.GE.AND P1, PT, R202, UR4, PT ;  /* 0x00000004ca007c0c */ /* 0x000fe4000bf26270 */
[----:B------:R-:W-:Y:S02]  /*9820*/  ISETP.GE.AND P0, PT, R201, UR4, PT ;  /* 0x00000004c9007c0c */ /* 0x000fe4000bf06270 */
[----:B------:R-:W-:-:S05]  /*9830*/  ISETP.GE.AND P4, PT, R199, UR4, PT ;  /* 0x00000004c7007c0c */ /* 0x000fca000bf86270 */
[----:B01----:R-:W-:Y:S02]  /*9840*/  @!P3 IMAD.WIDE R8, R205, 0x4, R10 ;  /* 0x00000004cd08b825 */ /* 0x003fe400078e020a */
[CC--:B------:R-:W-:Y:S02]  /*9850*/  @!P2 LEA R12, P6, R203.reuse, R10.reuse, 0x2 ;  /* 0x0000000acb0ca211 */ /* 0x0c0fe400078c10ff */
[-C--:B------:R-:W-:Y:S01]  /*9860*/  @!P1 LEA R14, P5, R202, R10.reuse, 0x2 ;  /* 0x0000000aca0e9211 */ /* 0x080fe200078a10ff */
[----:B------:R0:W-:Y:S01]  /*9870*/  @!P3 ST.E.64 desc[UR40][R8.64], R20 ;  /* 0x000000140800b985 */ /* 0x0001e2000c101b28 */
[----:B------:R-:W-:Y:S02]  /*9880*/  ISETP.GE.AND P3, PT, R200, UR4, PT ;  /* 0x00000004c8007c0c */ /* 0x000fe4000bf66270 */
[----:B------:R-:W-:Y:S02]  /*9890*/  @!P2 LEA.HI.X R13, R203, R11, R223, 0x2, P6 ;  /* 0x0000000bcb0da211 */ /* 0x000fe400030f14df */
[----:B------:R-:W-:-:S02]  /*98a0*/  @!P0 LEA R24, P6, R201, R10, 0x2 ;  /* 0x0000000ac9188211 */ /* 0x000fc400078c10ff */
[-C--:B------:R-:W-:Y:S01]  /*98b0*/  @!P1 LEA.HI.X R15, R202, R11.reuse, R222, 0x2, P5 ;  /* 0x0000000bca0f9211 */ /* 0x080fe200028f14de */
[----:B------:R1:W-:Y:S01]  /*98c0*/  @!P2 ST.E.64 desc[UR40][R12.64], R88 ;  /* 0x000000580c00a985 */ /* 0x0003e2000c101b28 */
[----:B------:R-:W-:Y:S02]  /*98d0*/  ISETP.GE.AND P5, PT, R198, UR4, PT ;  /* 0x00000004c6007c0c */ /* 0x000fe4000bfa6270 */
[----:B------:R-:W-:Y:S01]  /*98e0*/  @!P0 LEA.HI.X R25, R201, R11, R221, 0x2, P6 ;  /* 0x0000000bc9198211 */ /* 0x000fe200030f14dd */
[----:B------:R3:W-:Y:S01]  /*98f0*/  @!P1 ST.E.64 desc[UR40][R14.64], R90 ;  /* 0x0000005a0e009985 */ /* 0x0007e2000c101b28 */
[----:B------:R-:W-:Y:S02]  /*9900*/  ISETP.GE.AND P2, PT, R197, UR4, PT ;  /* 0x00000004c5007c0c */ /* 0x000fe4000bf46270 */
[-C--:B0-----:R-:W-:Y:S01]  /*9910*/  @!P3 LEA R8, P6, R200, R10.reuse, 0x2 ;  /* 0x0000000ac808b211 */ /* 0x081fe200078c10ff */
[----:B------:R0:W-:Y:S01]  /*9920*/  @!P0 ST.E.64 desc[UR40][R24.64], R92 ;  /* 0x0000005c18008985 */ /* 0x0001e2000c101b28 */
[----:B------:R-:W-:-:S02]  /*9930*/  @!P4 LEA R20, P0, R199, R10, 0x2 ;  /* 0x0000000ac714c211 */ /* 0x000fc400078010ff */
[----:B------:R-:W-:Y:S02]  /*9940*/  ISETP.GE.AND P1, PT, R196, UR4, PT ;  /* 0x00000004c4007c0c */ /* 0x000fe4000bf26270 */
[-C--:B------:R-:W-:Y:S02]  /*9950*/  @!P4 LEA.HI.X R21, R199, R11.reuse, R219, 0x2, P0 ;  /* 0x0000000bc715c211 */ /* 0x080fe400000f14db */
[----:B------:R-:W-:Y:S02]  /*9960*/  @!P3 LEA.HI.X R9, R200, R11, R220, 0x2, P6 ;  /* 0x0000000bc809b211 */ /* 0x000fe400030f14dc */
[----:B------:R-:W-:Y:S02]  /*9970*/  ISETP.GE.AND P0, PT, R195, UR4, PT ;  /* 0x00000004c3007c0c */ /* 0x000fe4000bf06270 */
[----:B------:R-:W-:Y:S01]  /*9980*/  @!P5 LEA R26, P6, R198, R10, 0x2 ;  /* 0x0000000ac61ad211 */ /* 0x000fe200078c10ff */
[----:B------:R4:W-:Y:S01]  /*9990*/  @!P3 ST.E.64 desc[UR40][R8.64], R40 ;  /* 0x000000280800b985 */ /* 0x0009e2000c101b28 */
[----:B------:R-:W-:-:S02]  /*99a0*/  ISETP.GE.AND P3, PT, R194, UR4, PT ;  /* 0x00000004c2007c0c */ /* 0x000fc4000bf66270 */
[----:B------:R-:W-:Y:S01]  /*99b0*/  @!P5 LEA.HI.X R27, R198, R11, R218, 0x2, P6 ;  /* 0x0000000bc61bd211 */ /* 0x000fe200030f14da */
[----:B------:R5:W-:Y:S01]  /*99c0*/  @!P4 ST.E.64 desc[UR40][R20.64], R44 ;  /* 0x0000002c1400c985 */ /* 0x000be2000c101b28 */
[----:B-1----:R-:W-:-:S03]  /*99d0*/  @!P2 LEA R12, P4, R197, R10, 0x2 ;  /* 0x0000000ac50ca211 */ /* 0x002fc600078810ff */
[----:B------:R-:W-:Y:S01]  /*99e0*/  @!P5 ST.E.64 desc[UR40][R26.64], R48 ;  /* 0x000000301a00d985 */ /* 0x000fe2000c101b28 */
[CC--:B---3--:R-:W-:Y:S02]  /*99f0*/  @!P1 LEA R14, P5, R196.reuse, R10.reuse, 0x2 ;  /* 0x0000000ac40e9211 */ /* 0x0c8fe400078a10ff */
[-C--:B------:R-:W-:Y:S02]  /*9a00*/  @!P2 LEA.HI.X R13, R197, R11.reuse, R217, 0x2, P4 ;  /* 0x0000000bc50da211 */ /* 0x080fe400020f14d9 */
[----:B0-----:R-:W-:Y:S02]  /*9a10*/  @!P0 LEA R24, P6, R195, R10, 0x2 ;  /* 0x0000000ac3188211 */ /* 0x001fe400078c10ff */
[----:B------:R-:W-:Y:S01]  /*9a20*/  ISETP.GE.AND P4, PT, R193, UR4, PT ;  /* 0x00000004c1007c0c */ /* 0x000fe2000bf86270 */
[----:B------:R0:W-:Y:S01]  /*9a30*/  @!P2 ST.E.64 desc[UR40][R12.64], R52 ;  /* 0x000000340c00a985 */ /* 0x0001e2000c101b28 */
[-C--:B------:R-:W-:Y:S02]  /*9a40*/  @!P1 LEA.HI.X R15, R196, R11.reuse, R216, 0x2, P5 ;  /* 0x0000000bc40f9211 */ /* 0x080fe400028f14d8 */
[----:B------:R-:W-:-:S02]  /*9a50*/  @!P0 LEA.HI.X R25, R195, R11, R215, 0x2, P6 ;  /* 0x0000000bc3198211 */ /* 0x000fc400030f14d7 */
[----:B------:R-:W-:Y:S01]  /*9a60*/  ISETP.GE.AND P2, PT, R192, UR4, PT ;  /* 0x00000004c0007c0c */ /* 0x000fe2000bf46270 */
[----:B------:R1:W-:Y:S01]  /*9a70*/  @!P1 ST.E.64 desc[UR40][R14.64], R56 ;  /* 0x000000380e009985 */ /* 0x0003e2000c101b28 */
[----:B----4-:R-:W-:Y:S02]  /*9a80*/  @!P3 LEA R8, P5, R194, R10, 0x2 ;  /* 0x0000000ac208b211 */ /* 0x010fe400078a10ff */
[----:B------:R-:W-:Y:S01]  /*9a90*/  ISETP.GE.AND P1, PT, R191, UR4, PT ;  /* 0x00000004bf007c0c */ /* 0x000fe2000bf26270 */
[----:B------:R3:W-:Y:S01]  /*9aa0*/  @!P0 ST.E.64 desc[UR40][R24.64], R60 ;  /* 0x0000003c18008985 */ /* 0x0007e2000c101b28 */
[----:B------:R-:W-:Y:S02]  /*9ab0*/  ISETP.GE.AND P0, PT, R190, UR4, PT ;  /* 0x00000004be007c0c */ /* 0x000fe4000bf06270 */
[----:B------:R-:W-:Y:S02]  /*9ac0*/  @!P3 LEA.HI.X R9, R194, R11, R214, 0x2, P5 ;  /* 0x0000000bc209b211 */ /* 0x000fe400028f14d6 */
[----:B------:R-:W-:-:S02]  /*9ad0*/  ISETP.GE.AND P5, PT, R189, UR4, PT ;  /* 0x00000004bd007c0c */ /* 0x000fc4000bfa6270 */
[CC--:B-----5:R-:W-:Y:S01]  /*9ae0*/  @!P4 LEA R20, P6, R193.reuse, R10.reuse, 0x2 ;  /* 0x0000000ac114c211 */ /* 0x0e0fe200078c10ff */
[----:B------:R4:W-:Y:S01]  /*9af0*/  @!P3 ST.E.64 desc[UR40][R8.64], R64 ;  /* 0x000000400800b985 */ /* 0x0009e2000c101b28 */
[CC--:B0-----:R-:W-:Y:S02]  /*9b00*/  @!P2 LEA R12, P3, R192.reuse, R10.reuse, 0x2 ;  /* 0x0000000ac00ca211 */ /* 0x0c1fe400078610ff */
[-C--:B------:R-:W-:Y:S02]  /*9b10*/  @!P4 LEA.HI.X R21, R193, R11.reuse, R213, 0x2, P6 ;  /* 0x0000000bc115c211 */ /* 0x080fe400030f14d5 */
[-C--:B-1----:R-:W-:Y:S02]  /*9b20*/  @!P1 LEA R14, P6, R191, R10.reuse, 0x2 ;  /* 0x0000000abf0e9211 */ /* 0x082fe400078c10ff */
[----:B------:R-:W-:Y:S01]  /*9b30*/  @!P2 LEA.HI.X R13, R192, R11, R212, 0x2, P3 ;  /* 0x0000000bc00da211 */ /* 0x000fe200018f14d4 */
[----:B------:R4:W-:Y:S01]  /*9b40*/  @!P4 ST.E.64 desc[UR40][R20.64], R68 ;  /* 0x000000441400c985 */ /* 0x0009e2000c101b28 */
[----:B---3--:R-:W-:-:S02]  /*9b50*/  @!P0 LEA R24, P4, R190, R10, 0x2 ;  /* 0x0000000abe188211 */ /* 0x008fc400078810ff */
[----:B------:R-:W-:Y:S01]  /*9b60*/  @!P5 LEA R10, P3, R189, R10, 0x2 ;  /* 0x0000000abd0ad211 */ /* 0x000fe200078610ff */
[----:B------:R4:W-:Y:S01]  /*9b70*/  @!P2 ST.E.64 desc[UR40][R12.64], R72 ;  /* 0x000000480c00a985 */ /* 0x0009e2000c101b28 */
[-C--:B------:R-:W-:Y:S02]  /*9b80*/  @!P1 LEA.HI.X R15, R191, R11.reuse, R211, 0x2, P6 ;  /* 0x0000000bbf0f9211 */ /* 0x080fe400030f14d3 */
[-C--:B------:R-:W-:Y:S02]  /*9b90*/  @!P0 LEA.HI.X R25, R190, R11.reuse, R210, 0x2, P4 ;  /* 0x0000000bbe198211 */ /* 0x080fe400020f14d2 */
[----:B------:R-:W-:Y:S01]  /*9ba0*/  @!P5 LEA.HI.X R11, R189, R11, R209, 0x2, P3 ;  /* 0x0000000bbd0bd211 */ /* 0x000fe200018f14d1 */
[----:B------:R4:W-:Y:S04]  /*9bb0*/  @!P1 ST.E.64 desc[UR40][R14.64], R76 ;  /* 0x0000004c0e009985 */ /* 0x0009e8000c101b28 */
[----:B------:R4:W-:Y:S04]  /*9bc0*/  @!P0 ST.E.64 desc[UR40][R24.64], R80 ;  /* 0x0000005018008985 */ /* 0x0009e8000c101b28 */
[----:B------:R4:W-:Y:S02]  /*9bd0*/  @!P5 ST.E.64 desc[UR40][R10.64], R84 ;  /* 0x000000540a00d985 */ /* 0x0009e4000c101b28 */
.L_x_209:
[----:B------:R-:W-:Y:S05]  /*9be0*/  BSYNC B1 ;  /* 0x0000000000017941 */ /* 0x000fea0003800000 */
.L_x_208:
[----:B------:R-:W-:Y:S01]  /*9bf0*/  ISETP.GE.AND P0, PT, R29, R4, PT ;  /* 0x000000041d00720c */ /* 0x000fe20003f06270 */
[----:B-1--4-:R1:W3:Y:S04]  /*9c00*/  SHFL.IDX PT, R11, R3, 0x1, 0x1c1f ;  /* 0x003c1f00030b7f89 */ /* 0x0122e800000e0000 */
[----:B0-----:R1:W0:Y:S08]  /*9c10*/  SHFL.IDX PT, R10, R0, 0x1, 0x1c1f ;  /* 0x003c1f00000a7f89 */ /* 0x00123000000e0000 */
[----:B-1----:R-:W-:Y:S05]  /*9c20*/  @P0 BRA `(.L_x_207) ;  /* 0x0000000c00e40947 */ /* 0x002fea0003800000 */
[----:B------:R-:W-:Y:S02]  /*9c30*/  ULDC UR4, c[0x0][0xac8] ;  /* 0x0002b20000047ab9 */ /* 0x000fe40000000800 */
[----:B------:R-:W-:Y:S02]  /*9c40*/  ISETP.GE.AND P1, PT, R203, UR4, PT ;  /* 0x00000004cb007c0c */ /* 0x000fe4000bf26270 */
[----:B------:R-:W-:Y:S02]  /*9c50*/  ISETP.GE.AND P0, PT, R202, UR4, PT ;  /* 0x00000004ca007c0c */ /* 0x000fe4000bf06270 */
[----:B------:R-:W-:Y:S02]  /*9c60*/  ISETP.GE.AND P2, PT, R205, UR4, PT ;  /* 0x00000004cd007c0c */ /* 0x000fe4000bf46270 */
[----:B------:R-:W-:Y:S02]  /*9c70*/  ISETP.GE.AND P4, PT, R200, UR4, PT ;  /* 0x00000004c8007c0c */ /* 0x000fe4000bf86270 */
[----:B------:R-:W-:-:S05]  /*9c80*/  ISETP.GE.AND P3, PT, R201, UR4, PT ;  /* 0x00000004c9007c0c */ /* 0x000fca000bf66270 */
[CC--:B0-----:R-:W-:Y:S02]  /*9c90*/  @!P1 LEA R12, P5, R203.reuse, R10.reuse, 0x2 ;  /* 0x0000000acb0c9211 */ /* 0x0c1fe400078a10ff */
[CC--:B------:R-:W-:Y:S02]  /*9ca0*/  @!P0 LEA R14, P6, R202.reuse, R10.reuse, 0x2 ;  /* 0x0000000aca0e8211 */ /* 0x0c0fe400078c10ff */
[-C--:B---3--:R-:W-:Y:S01]  /*9cb0*/  @!P1 LEA.HI.X R13, R203, R11.reuse, R223, 0x2, P5 ;  /* 0x0000000bcb0d9211 */ /* 0x088fe200028f14df */
[----:B------:R-:W-:Y:S01]  /*9cc0*/  @!P2 IMAD.WIDE R8, R205, 0x4, R10 ;  /* 0x00000004cd08a825 */ /* 0x000fe200078e020a */
[----:B------:R-:W-:Y:S02]  /*9cd0*/  ISETP.GE.AND P5, PT, R199, UR4, PT ;  /* 0x00000004c7007c0c */ /* 0x000fe4000bfa6270 */
[----:B------:R-:W-:Y:S02]  /*9ce0*/  @!P0 LEA.HI.X R15, R202, R11, R222, 0x2, P6 ;  /* 0x0000000bca0f8211 */ /* 0x000fe400030f14de */
[----:B------:R0:W-:Y:S01]  /*9cf0*/  @!P2 ST.E.64 desc[UR40][R8.64], R96 ;  /* 0x000000600800a985 */ /* 0x0001e2000c101b28 */
[----:B------:R-:W-:-:S02]  /*9d00*/  @!P4 LEA R24, P2, R200, R10, 0x2 ;  /* 0x0000000ac818c211 */ /* 0x000fc400078410ff */
[----:B------:R-:W-:Y:S01]  /*9d10*/  @!P3 LEA R20, P6, R201, R10, 0x2 ;  /* 0x0000000ac914b211 */ /* 0x000fe200078c10ff */
[----:B------:R-:W-:Y:S01]  /*9d20*/  @!P1 ST.E.64 desc[UR40][R12.64], R98 ;  /* 0x000000620c009985 */ /* 0x000fe2000c101b28 */
[----:B------:R-:W-:Y:S02]  /*9d30*/  ISETP.GE.AND P1, PT, R197, UR4, PT ;  /* 0x00000004c5007c0c */ /* 0x000fe4000bf26270 */
[-C--:B------:R-:W-:Y:S01]  /*9d40*/  @!P4 LEA.HI.X R25, R200, R11.reuse, R220, 0x2, P2 ;  /* 0x0000000bc819c211 */ /* 0x080fe200010f14dc */
[----:B------:R1:W-:Y:S01]  /*9d50*/  @!P0 ST.E.64 desc[UR40][R14.64], R100 ;  /* 0x000000640e008985 */ /* 0x0003e2000c101b28 */
[----:B------:R-:W-:Y:S02]  /*9d60*/  ISETP.GE.AND P0, PT, R198, UR4, PT ;  /* 0x00000004c6007c0c */ /* 0x000fe4000bf06270 */
[----:B------:R-:W-:Y:S02]  /*9d70*/  ISETP.GE.AND P2, PT, R196, UR4, PT ;  /* 0x00000004c4007c0c */ /* 0x000fe4000bf46270 */
[----:B------:R-:W-:-:S02]  /*9d80*/  @!P3 LEA.HI.X R21, R201, R11, R221, 0x2, P6 ;  /* 0x0000000bc915b211 */ /* 0x000fc400030f14dd */
[----:B------:R-:W-:-:S03]  /*9d90*/  @!P5 LEA R26, P6, R199, R10, 0x2 ;  /* 0x0000000ac71ad211 */ /* 0x000fc600078c10ff */
[----:B------:R3:W-:Y:S01]  /*9da0*/  @!P3 ST.E.64 desc[UR40][R20.64], R102 ;  /* 0x000000661400b985 */ /* 0x0007e2000c101b28 */
[-C--:B------:R-:W-:Y:S02]  /*9db0*/  @!P5 LEA.HI.X R27, R199, R11.reuse, R219, 0x2, P6 ;  /* 0x0000000bc71bd211 */ /* 0x080fe400030f14db */
[----:B------:R-:W-:Y:S01]  /*9dc0*/  ISETP.GE.AND P3, PT, R195, UR4, PT ;  /* 0x00000004c3007c0c */ /* 0x000fe2000bf66270 */
[----:B------:R4:W-:Y:S01]  /*9dd0*/  @!P4 ST.E.64 desc[UR40][R24.64], R42 ;  /* 0x0000002a1800c985 */ /* 0x0009e2000c101b28 */
[-C--:B0-----:R-:W-:Y:S02]  /*9de0*/  @!P0 LEA R8, P4, R198, R10.reuse, 0x2 ;  /* 0x0000000ac6088211 */ /* 0x081fe400078810ff */
[-C--:B-1----:R-:W-:Y:S01]  /*9df0*/  @!P2 LEA R14, P6, R196, R10.reuse, 0x2 ;  /* 0x0000000ac40ea211 */ /* 0x082fe200078c10ff */
[----:B------:R-:W-:Y:S01]  /*9e00*/  @!P5 ST.E.64 desc[UR40][R26.64], R46 ;  /* 0x0000002e1a00d985 */ /* 0x000fe2000c101b28 */
[----:B------:R-:W-:Y:S02]  /*9e10*/  @!P1 LEA R12, P5, R197, R10, 0x2 ;  /* 0x0000000ac50c9211 */ /* 0x000fe400078a10ff */
[----:B------:R-:W-:-:S02]  /*9e20*/  @!P0 LEA.HI.X R9, R198, R11, R218, 0x2, P4 ;  /* 0x0000000bc6098211 */ /* 0x000fc400020f14da */
[-C--:B------:R-:W-:Y:S02]  /*9e30*/  @!P1 LEA.HI.X R13, R197, R11.reuse, R217, 0x2, P5 ;  /* 0x0000000bc50d9211 */ /* 0x080fe400028f14d9 */
[----:B------:R-:W-:Y:S01]  /*9e40*/  ISETP.GE.AND P4, PT, R194, UR4, PT ;  /* 0x00000004c2007c0c */ /* 0x000fe2000bf86270 */
[----:B------:R-:W-:Y:S01]  /*9e50*/  @!P0 ST.E.64 desc[UR40][R8.64], R50 ;  /* 0x0000003208008985 */ /* 0x000fe2000c101b28 */
[----:B------:R-:W-:Y:S02]  /*9e60*/  @!P2 LEA.HI.X R15, R196, R11, R216, 0x2, P6 ;  /* 0x0000000bc40fa211 */ /* 0x000fe400030f14d8 */
[----:B---3--:R-:W-:Y:S01]  /*9e70*/  @!P3 LEA R20, P5, R195, R10, 0x2 ;  /* 0x0000000ac314b211 */ /* 0x008fe200078a10ff */
[----:B------:R0:W-:Y:S01]  /*9e80*/  @!P1 ST.E.64 desc[UR40][R12.64], R54 ;  /* 0x000000360c009985 */ /* 0x0001e2000c101b28 */
[----:B------:R-:W-:Y:S02]  /*9e90*/  ISETP.GE.AND P1, PT, R192, UR4, PT ;  /* 0x00000004c0007c0c */ /* 0x000fe4000bf26270 */
[----:B------:R-:W-:Y:S01]  /*9ea0*/  ISETP.GE.AND P0, PT, R191, UR4, PT ;  /* 0x00000004bf007c0c */ /* 0x000fe2000bf06270 */
[----:B------:R1:W-:Y:S01]  /*9eb0*/  @!P2 ST.E.64 desc[UR40][R14.64], R58 ;  /* 0x0000003a0e00a985 */ /* 0x0003e2000c101b28 */
[----:B------:R-:W-:-:S02]  /*9ec0*/  ISETP.GE.AND P2, PT, R193, UR4, PT ;  /* 0x00000004c1007c0c */ /* 0x000fc4000bf46270 */
[-C--:B------:R-:W-:Y:S02]  /*9ed0*/  @!P3 LEA.HI.X R21, R195, R11.reuse, R215, 0x2, P5 ;  /* 0x0000000bc315b211 */ /* 0x080fe400028f14d7 */
[----:B------:R-:W-:Y:S02]  /*9ee0*/  ISETP.GE.AND P5, PT, R190, UR4, PT ;  /* 0x00000004be007c0c */ /* 0x000fe4000bfa6270 */
[CC--:B----4-:R-:W-:Y:S01]  /*9ef0*/  @!P4 LEA R24, P6, R194.reuse, R10.reuse, 0x2 ;  /* 0x0000000ac218c211 */ /* 0x0d0fe200078c10ff */
[----:B------:R4:W-:Y:S03]  /*9f00*/  @!P3 ST.E.64 desc[UR40][R20.64], R62 ;  /* 0x0000003e1400b985 */ /* 0x0009e6000c101b28 */
[----:B------:R-:W-:Y:S02]  /*9f10*/  @!P4 LEA.HI.X R25, R194, R11, R214, 0x2, P6 ;  /* 0x0000000bc219c211 */ /* 0x000fe400030f14d6 */
[----:B0-----:R-:W-:-:S02]  /*9f20*/  @!P1 LEA R12, P6, R192, R10, 0x2 ;  /* 0x0000000ac00c9211 */ /* 0x001fc400078c10ff */
[-C--:B------:R-:W-:Y:S01]  /*9f30*/  @!P2 LEA R8, P3, R193, R10.reuse, 0x2 ;  /* 0x0000000ac108a211 */ /* 0x080fe200078610ff */
[----:B------:R4:W-:Y:S01]  /*9f40*/  @!P4 ST.E.64 desc[UR40][R24.64], R66 ;  /* 0x000000421800c985 */ /* 0x0009e2000c101b28 */
[-C--:B-1----:R-:W-:Y:S02]  /*9f50*/  @!P0 LEA R14, P4, R191, R10.reuse, 0x2 ;  /* 0x0000000abf0e8211 */ /* 0x082fe400078810ff */
[-C--:B------:R-:W-:Y:S02]  /*9f60*/  @!P2 LEA.HI.X R9, R193, R11.reuse, R213, 0x2, P3 ;  /* 0x0000000bc109a211 */ /* 0x080fe400018f14d5 */
[----:B------:R-:W-:Y:S02]  /*9f70*/  @!P5 LEA R26, P3, R190, R10, 0x2 ;  /* 0x0000000abe1ad211 */ /* 0x000fe400078610ff */
[-C--:B------:R-:W-:Y:S01]  /*9f80*/  @!P1 LEA.HI.X R13, R192, R11.reuse, R212, 0x2, P6 ;  /* 0x0000000bc00d9211 */ /* 0x080fe200030f14d4 */
[----:B------:R4:W-:Y:S01]  /*9f90*/  @!P2 ST.E.64 desc[UR40][R8.64], R70 ;  /* 0x000000460800a985 */ /* 0x0009e2000c101b28 */
[----:B------:R-:W-:-:S02]  /*9fa0*/  @!P0 LEA.HI.X R15, R191, R11, R211, 0x2, P4 ;  /* 0x0000000bbf0f8211 */ /* 0x000fc400020f14d3 */
[----:B------:R-:W-:Y:S01]  /*9fb0*/  @!P5 LEA.HI.X R27, R190, R11, R210, 0x2, P3 ;  /* 0x0000000bbe1bd211 */ /* 0x000fe200018f14d2 */
[----:B------:R4:W-:Y:S04]  /*9fc0*/  @!P1 ST.E.64 desc[UR40][R12.64], R74 ;  /* 0x0000004a0c009985 */ /* 0x0009e8000c101b28 */
[----:B------:R4:W-:Y:S01]  /*9fd0*/  @!P0 ST.E.64 desc[UR40][R14.64], R78 ;  /* 0x0000004e0e008985 */ /* 0x0009e2000c101b28 */
[----:B------:R-:W-:-:S03]  /*9fe0*/  ISETP.GE.AND P0, PT, R189, UR4, PT ;  /* 0x00000004bd007c0c */ /* 0x000fc6000bf06270 */
[----:B------:R4:W-:Y:S10]  /*9ff0*/  @!P5 ST.E.64 desc[UR40][R26.64], R82 ;  /* 0x000000521a00d985 */ /* 0x0009f4000c101b28 */
[----:B------:R-:W-:Y:S05]  /*a000*/  @P0 BRA `(.L_x_207) ;  /* 0x0000000800ec0947 */ /* 0x000fea0003800000 */
[----:B----4-:R-:W-:-:S04]  /*a010*/  LEA R8, P0, R189, R10, 0x2 ;  /* 0x0000000abd087211 */ /* 0x010fc800078010ff */
[----:B------:R-:W-:-:S05]  /*a020*/  LEA.HI.X R9, R189, R11, R209, 0x2, P0 ;  /* 0x0000000bbd097211 */ /* 0x000fca00000f14d1 */
[----:B------:R1:W-:Y:S01]  /*a030*/  ST.E.64 desc[UR40][R8.64], R86 ;  /* 0x0000005608007985 */ /* 0x0003e2000c101b28 */
[----:B------:R-:W-:Y:S05]  /*a040*/  BRA `(.L_x_207) ;  /* 0x0000000800dc7947 */ /* 0x000fea0003800000 */
.L_x_198:
[----:B------:R-:W2:Y:S01]  /*a050*/  LDC.64 R10, c[0x0][0xc00] ;  /* 0x00030000ff0a7b82 */ /* 0x000ea20000000a00 */
[----:B------:R-:W-:Y:S01]  /*a060*/  ULDC.64 UR4, c[0x0][0xc08] ;  /* 0x0003020000047ab9 */ /* 0x000fe20000000a00 */
[----:B------:R-:W-:Y:S01]  /*a070*/  IMAD.MOV.U32 R3, RZ, RZ, RZ ;  /* 0x000000ffff037224 */ /* 0x000fe200078e00ff */
[----:B------:R-:W-:-:S04]  /*a080*/  ISETP.NE.U32.AND P1, PT, RZ, UR4, PT ;  /* 0x00000004ff007c0c */ /* 0x000fc8000bf25070 */
[----:B------:R-:W-:Y:S01]  /*a090*/  ISETP.NE.AND.EX P1, PT, RZ, UR5, PT, P1 ;  /* 0x00000005ff007c0c */ /* 0x000fe2000bf25310 */
[----:B------:R-:W3:Y:S01]  /*a0a0*/  LDC.64 R8, c[0x0][0xc00] ;  /* 0x00030000ff087b82 */ /* 0x000ee20000000a00 */
[----:B--2---:R-:W-:-:S04]  /*a0b0*/  ISETP.NE.U32.AND P0, PT, R10, RZ, PT ;  /* 0x000000ff0a00720c */ /* 0x004fc80003f05070 */
[----:B------:R-:W-:Y:S01]  /*a0c0*/  ISETP.NE.AND.EX P0, PT, R11, RZ, PT, P0 ;  /* 0x000000ff0b00720c */ /* 0x000fe20003f05300 */
[----:B---3--:R-:W-:-:S06]  /*a0d0*/  IMAD.WIDE R10, R23, 0x4, R8 ;  /* 0x00000004170a7825 */ /* 0x008fcc00078e0208 */
[C---:B------:R-:W-:Y:S01]  /*a0e0*/  @P1 LEA R8, P2, R23.reuse, UR4, 0x2 ;  /* 0x0000000417081c11 */ /* 0x040fe2000f8410ff */
[----:B------:R-:W-:Y:S02]  /*a0f0*/  ULDC UR4, c[0x0][0xa88] ;  /* 0x0002a20000047ab9 */ /* 0x000fe40000000800 */
[----:B------:R-:W-:Y:S01]  /*a100*/  IMAD.U32 R0, RZ, RZ, UR4 ;  /* 0x00000004ff007e24 */ /* 0x000fe2000f8e00ff */
[----:B------:R-:W-:Y:S02]  /*a110*/  @P1 LEA.HI.X R9, R23, UR5, R188, 0x2, P2 ;  /* 0x0000000517091c11 */ /* 0x000fe400090f14bc */
[----:B------:R2:W5:Y:S04]  /*a120*/  @P0 LDG.E R3, desc[UR40][R10.64] ;  /* 0x000000280a030981 */ /* 0x000568000c1e1900 */
[----:B------:R2:W5:Y:S01]  /*a130*/  @P1 LDG.E R0, desc[UR40][R8.64] ;  /* 0x0000002808001981 */ /* 0x000562000c1e1900 */
[----:B------:R-:W-:-:S02]  /*a140*/  ISETP.NE.AND P2, PT, R186, RZ, PT ;  /* 0x000000ffba00720c */ /* 0x000fc40003f45270 */
[----:B------:R-:W-:-:S11]  /*a150*/  ISETP.GT.AND P3, PT, R230, 0x7f, PT ;  /* 0x0000007fe600780c */ /* 0x000fd60003f64270 */
[----:B------:R-:W3:Y:S02]  /*a160*/  @!P2 LDC R186, c[0x0][0xad4] ;  /* 0x0002b500ffbaab82 */ /* 0x000ee40000000800 */
[----:B---3--:R-:W-:Y:S01]  /*a170*/  ISETP.GT.AND P2, PT, R186, 0x1, PT ;  /* 0x00000001ba00780c */ /* 0x008fe20003f44270 */
[----:B--2---:R-:W-:-:S12]  /*a180*/  @P1 BRA `(.L_x_210) ;  /* 0x0000000000101947 */ /* 0x004fd80003800000 */
[----:B------:R-:W-:Y:S05]  /*a190*/  @!P0 BRA `(.L_x_210) ;  /* 0x00000000000c8947 */ /* 0x000fea0003800000 */
[----:B------:R-:W2:Y:S04]  /*a1a0*/  LDG.E R9, desc[UR40][R10.64] ;  /* 0x000000280a097981 */ /* 0x000ea8000c1e1900 */
[----:B-----5:R-:W2:Y:S02]  /*a1b0*/  LDG.E R0, desc[UR40][R10.64+0x4] ;  /* 0x000004280a007981 */ /* 0x020ea4000c1e1900 */
[----:B--2---:R-:W-:-:S07]  /*a1c0*/  IMAD.IADD R0, R0, 0x1, -R9 ;  /* 0x0000000100007824 */ /* 0x004fce00078e0a09 */
.L_x_210:
[----:B------:R-:W-:Y:S01]  /*a1d0*/  BSSY B1, `(.L_x_211) ;  /* 0x0000037000017945 */ /* 0x000fe20003800000 */
[----:B------:R-:W-:Y:S02]  /*a1e0*/  SEL R29, R23, RZ, !P0 ;  /* 0x000000ff171d7207 */ /* 0x000fe40004000000 */
[----:B------:R-:W-:Y:S02]  /*a1f0*/  SEL R188, R188, RZ, !P0 ;  /* 0x000000ffbcbc7207 */ /* 0x000fe40004000000 */
[----:B-----5:R-:W-:Y:S01]  /*a200*/  SHF.R.S32.HI R24, RZ, 0x1f, R3 ;  /* 0x0000001fff187819 */ /* 0x020fe20000011403 */
[----:B------:R-:W-:Y:S06]  /*a210*/  @P3 BRA `(.L_x_212) ;  /* 0x0000000000c83947 */ /* 0x000fec0003800000 */
[----:B-1----:R-:W1:Y:S01]  /*a220*/  S2R R4, SR_TID.X ;  /* 0x0000000000047919 */ /* 0x002e620000002100 */
[----:B------:R-:W2:Y:S02]  /*a230*/  LDC R35, c[0x0][0xbe8] ;  /* 0x0002fa00ff237b82 */ /* 0x000ea40000000800 */
[----:B--2---:R-:W-:Y:S02]  /*a240*/  IMAD R8, R0, R35, RZ ;  /* 0x0000002300087224 */ /* 0x004fe400078e02ff */
[----:B-1----:R-:W-:-:S04]  /*a250*/  IMAD R4, R187, 0x80, R4 ;  /* 0x00000080bb047824 */ /* 0x002fc800078e0204 */
[----:B------:R-:W-:-:S05]  /*a260*/  VIADD R31, R4, 0xffffff80 ;  /* 0xffffff80041f7836 */ /* 0x000fca0000000000 */
[----:B------:R-:W-:-:S13]  /*a270*/  ISETP.GE.AND P0, PT, R31, R8, PT ;  /* 0x000000081f00720c */ /* 0x000fda0003f06270 */
[----:B------:R-:W-:Y:S05]  /*a280*/  @P0 BRA `(.L_x_212) ;  /* 0x0000000000ac0947 */ /* 0x000fea0003800000 */
[----:B------:R-:W-:Y:S01]  /*a290*/  ISETP.NE.AND P1, PT, R35, 0x1, PT ;  /* 0x000000012300780c */ /* 0x000fe20003f25270 */
[----:B------:R-:W1:Y:S01]  /*a2a0*/  LDC.64 R32, c[0x0][0xba8] ;  /* 0x0002ea00ff207b82 */ /* 0x000e620000000a00 */
[----:B------:R-:W-:Y:S01]  /*a2b0*/  ISETP.GT.AND P0, PT, R186, 0x1, PT ;  /* 0x00000001ba00780c */ /* 0x000fe20003f04270 */
[----:B0-----:R-:W-:Y:S01]  /*a2c0*/  IMAD.MOV.U32 R17, RZ, RZ, R31 ;  /* 0x000000ffff117224 */ /* 0x001fe200078e001f */
[----:B------:R-:W-:-:S04]  /*a2d0*/  MOV R23, 0x9b8 ;  /* 0x000009b800177802 */ /* 0x000fc80000000f00 */
[----:B------:R-:W-:-:S04]  /*a2e0*/  SEL R23, R23, 0x978, P0 ;  /* 0x0000097817177807 */ /* 0x000fc80000000000 */
[----:B------:R-:W0:Y:S08]  /*a2f0*/  LDC.64 R10, c[0x0][R23+0x220] ;  /* 0x00008800170a7b82 */ /* 0x000e300000000a00 */
[----:B------:R-:W2:Y:S08]  /*a300*/  @P1 LDC R4, c[0x0][0xbec] ;  /* 0x0002fb00ff041b82 */ /* 0x000eb00000000800 */
[----:B------:R-:W3:Y:S08]  /*a310*/  LDC.64 R8, c[0x0][R23+0x218] ;  /* 0x0000860017087b82 */ /* 0x000ef00000000a00 */
[----:B------:R-:W4:Y:S01]  /*a320*/  @P1 LDC R27, c[0x0][0xbf0] ;  /* 0x0002fc00ff1b1b82 */ /* 0x000f220000000800 */
[----:B0-----:R-:W-:-:S02]  /*a330*/  IMAD R11, R11, R29, RZ ;  /* 0x0000001d0b0b7224 */ /* 0x001fc400078e02ff */
[----:B------:R-:W-:-:S05]  /*a340*/  IMAD.WIDE.U32 R20, R10, R29, RZ ;  /* 0x0000001d0a147225 */ /* 0x000fca00078e00ff */
[----:B------:R-:W0:Y:S01]  /*a350*/  LDC.64 R12, c[0x0][R23+0x228] ;  /* 0x00008a00170c7b82 */ /* 0x000e220000000a00 */
[----:B--2---:R-:W-:-:S07]  /*a360*/  @P1 IMAD.HI.U32 R4, R31, R4, RZ ;  /* 0x000000041f041227 */ /* 0x004fce00078e00ff */
[----:B------:R-:W2:Y:S01]  /*a370*/  LDC.64 R14, c[0x0][R23+0x210] ;  /* 0x00008400170e7b82 */ /* 0x000ea20000000a00 */
[-C--:B---3--:R-:W-:Y:S02]  /*a380*/  IMAD R25, R9, R185.reuse, RZ ;  /* 0x000000b909197224 */ /* 0x088fe400078e02ff */
[----:B------:R-:W-:-:S04]  /*a390*/  IMAD.WIDE.U32 R8, R8, R185, RZ ;  /* 0x000000b908087225 */ /* 0x000fc800078e00ff */
[----:B------:R-:W-:Y:S01]  /*a3a0*/  IMAD.IADD R25, R9, 0x1, R25 ;  /* 0x0000000109197824 */ /* 0x000fe200078e0219 */
[----:B----4-:R-:W-:Y:S01]  /*a3b0*/  @P1 SHF.R.U32.HI R17, RZ, R27, R4 ;  /* 0x0000001bff111219 */ /* 0x010fe20000011604 */
[----:B------:R-:W-:Y:S01]  /*a3c0*/  IMAD R27, R10, R188, R11 ;  /* 0x000000bc0a1b7224 */ /* 0x000fe200078e020b */
[----:B------:R-:W-:Y:S01]  /*a3d0*/  SEL R11, R204, RZ, P0 ;  /* 0x000000ffcc0b7207 */ /* 0x000fe20000000000 */
[----:B-1----:R-:W1:Y:S01]  /*a3e0*/  @!P0 LDC R32, c[0x0][0xb50] ;  /* 0x0002d400ff208b82 */ /* 0x002e620000000800 */
[----:B------:R-:W-:Y:S01]  /*a3f0*/  IADD3 R4, P1, P3, R20, R8, R3 ;  /* 0x0000000814047210 */ /* 0x000fe20007b3e003 */
[----:B------:R-:W-:Y:S02]  /*a400*/  IMAD.MOV R10, RZ, RZ, -R17 ;  /* 0x000000ffff0a7224 */ /* 0x000fe400078e0a11 */
[----:B------:R-:W-:Y:S02]  /*a410*/  IMAD.IADD R27, R21, 0x1, R27 ;  /* 0x00000001151b7824 */ /* 0x000fe400078e021b */
[----:B0-----:R-:W-:-:S02]  /*a420*/  IMAD.WIDE.U32 R8, R12, R11, RZ ;  /* 0x0000000b0c087225 */ /* 0x001fc400078e00ff */
[----:B------:R-:W0:Y:S02]  /*a430*/  @!P0 LDC R33, c[0x0][0xb54] ;  /* 0x0002d500ff218b82 */ /* 0x000e240000000800 */
[----:B------:R-:W-:Y:S02]  /*a440*/  IMAD R13, R13, R11, RZ ;  /* 0x0000000b0d0d7224 */ /* 0x000fe400078e02ff */
[----:B------:R-:W-:Y:S01]  /*a450*/  IMAD R11, R35, R10, R31 ;  /* 0x0000000a230b7224 */ /* 0x000fe200078e021f */
[----:B------:R-:W-:Y:S01]  /*a460*/  IADD3.X R10, R27, R25, R24, P1, P3 ;  /* 0x000000191b0a7210 */ /* 0x000fe20000fe6418 */
[----:B------:R-:W-:Y:S01]  /*a470*/  IMAD.IADD R13, R9, 0x1, R13 ;  /* 0x00000001090d7824 */ /* 0x000fe200078e020d */
[----:B------:R-:W-:Y:S01]  /*a480*/  IADD3 R8, P0, P1, R17, R4, R8 ;  /* 0x0000000411087210 */ /* 0x000fe2000791e008 */
[----:B--2---:R-:W-:Y:S01]  /*a490*/  IMAD R4, R15, R11, RZ ;  /* 0x0000000b0f047224 */ /* 0x004fe200078e02ff */
[----:B------:R-:W-:-:S04]  /*a4a0*/  SHF.R.S32.HI R17, RZ, 0x1f, R17 ;  /* 0x0000001fff117819 */ /* 0x000fc80000011411 */
[----:B------:R-:W-:Y:S02]  /*a4b0*/  IADD3.X R9, R17, R10, R13, P0, P1 ;  /* 0x0000000a11097210 */ /* 0x000fe400007e240d */
[----:B------:R-:W-:Y:S01]  /*a4c0*/  SHF.R.S32.HI R13, RZ, 0x1f, R11 ;  /* 0x0000001fff0d7819 */ /* 0x000fe2000001140b */
[----:B------:R-:W-:-:S04]  /*a4d0*/  IMAD.WIDE.U32 R8, R14, R11, R8 ;  /* 0x0000000b0e087225 */ /* 0x000fc800078e0008 */
[----:B------:R-:W-:Y:S01]  /*a4e0*/  IMAD R13, R14, R13, R4 ;  /* 0x0000000d0e0d7224 */ /* 0x000fe200078e0204 */
[----:B-1----:R-:W-:-:S03]  /*a4f0*/  LEA R10, P0, R8, R32, 0x2 ;  /* 0x00000020080a7211 */ /* 0x002fc600078010ff */
[----:B------:R-:W-:Y:S02]  /*a500*/  IMAD.IADD R4, R9, 0x1, R13 ;  /* 0x0000000109047824 */ /* 0x000fe400078e020d */
[----:B------:R-:W-:-:S03]  /*a510*/  IMAD.MOV.U32 R9, RZ, RZ, -0x800000 ;  /* 0xff800000ff097424 */ /* 0x000fc600078e00ff */
[----:B0-----:R-:W-:-:S05]  /*a520*/  LEA.HI.X R11, R8, R33, R4, 0x2, P0 ;  /* 0x00000021080b7211 */ /* 0x001fca00000f1404 */
[----:B------:R2:W-:Y:S02]  /*a530*/  STG.E desc[UR40][R10.64], R9 ;  /* 0x000000090a007986 */ /* 0x0005e4000c101928 */
.L_x_212:
[----:B------:R-:W-:Y:S05]  /*a540*/  BSYNC B1 ;  /* 0x0000000000017941 */ /* 0x000fea0003800000 */
.L_x_211:
[----:B------:R-:W-:Y:S05]  /*a550*/  @P2 BRA `(.L_x_207) ;  /* 0x0000000400982947 */ /* 0x000fea0003800000 */
[----:B------:R-:W3:Y:S01]  /*a560*/  LDC R15, c[0x0][0xbe8] ;  /* 0x0002fa00ff0f7b82 */ /* 0x000ee20000000800 */
[----:B------:R-:W-:Y:S01]  /*a570*/  ULDC.64 UR4, c[0x0][0xaa0] ;  /* 0x0002a80000047ab9 */ /* 0x000fe20000000a00 */
[----:B------:R-:W-:Y:S01]  /*a580*/  ULDC.64 UR6, c[0x0][0xaf0] ;  /* 0x0002bc0000067ab9 */ /* 0x000fe20000000a00 */
[----:B-1----:R-:W-:Y:S01]  /*a590*/  IMAD R4, R24, UR4, RZ ;  /* 0x0000000418047c24 */ /* 0x002fe2000f8e02ff */
[----:B------:R-:W-:Y:S01]  /*a5a0*/  BSSY B1, `(.L_x_213) ;  /* 0x0000037000017945 */ /* 0x000fe20003800000 */
[----:B--2---:R-:W-:-:S04]  /*a5b0*/  IMAD.WIDE.U32 R8, R3, UR4, RZ ;  /* 0x0000000403087c25 */ /* 0x004fc8000f8e00ff */
[----:B------:R-:W-:Y:S01]  /*a5c0*/  IMAD R11, R3, UR5, R4 ;  /* 0x00000005030b7c24 */ /* 0x000fe2000f8e0204 */
[----:B------:R-:W-:Y:S01]  /*a5d0*/  ULDC.64 UR4, c[0x0][0xae8] ;  /* 0x0002ba0000047ab9 */ /* 0x000fe20000000a00 */
[----:B------:R-:W-:Y:S02]  /*a5e0*/  IMAD R4, R184, 0x20, R206 ;  /* 0x00000020b8047824 */ /* 0x000fe400078e02ce */
[----:B------:R-:W-:Y:S02]  /*a5f0*/  IMAD.IADD R9, R9, 0x1, R11 ;  /* 0x0000000109097824 */ /* 0x000fe400078e020b */
[----:B------:R-:W-:Y:S02]  /*a600*/  IMAD R13, R187, 0x80, R4 ;  /* 0x00000080bb0d7824 */ /* 0x000fe400078e0204 */
[----:B------:R-:W-:-:S04]  /*a610*/  IMAD.WIDE.U32 R8, R185, UR4, R8 ;  /* 0x00000004b9087c25 */ /* 0x000fc8000f8e0008 */
[----:B------:R-:W-:Y:S02]  /*a620*/  IMAD.MOV.U32 R3, RZ, RZ, R13 ;  /* 0x000000ffff037224 */ /* 0x000fe400078e000d */
[----:B------:R-:W-:Y:S01]  /*a630*/  IMAD R9, R185, UR5, R9 ;  /* 0x00000005b9097c24 */ /* 0x000fe2000f8e0209 */
[----:B---3--:R-:W-:Y:S01]  /*a640*/  ISETP.NE.AND P0, PT, R15, 0x1, PT ;  /* 0x000000010f00780c */ /* 0x008fe20003f05270 */
[----:B------:R-:W-:Y:S01]  /*a650*/  ULDC.64 UR4, c[0x0][0xae0] ;  /* 0x0002b80000047ab9 */ /* 0x000fe20000000a00 */
[----:B------:R-:W-:-:S11]  /*a660*/  IMAD.WIDE.U32 R8, R29, UR6, R8 ;  /* 0x000000061d087c25 */ /* 0x000fd6000f8e0008 */
[----:B------:R-:W1:Y:S08]  /*a670*/  @P0 LDC R10, c[0x0][0xbec] ;  /* 0x0002fb00ff0a0b82 */ /* 0x000e700000000800 */
[----:B0-----:R-:W0:Y:S01]  /*a680*/  @P0 LDC R17, c[0x0][0xbf0] ;  /* 0x0002fc00ff110b82 */ /* 0x001e220000000800 */
[----:B-1----:R-:W-:-:S04]  /*a690*/  @P0 IMAD.HI.U32 R4, R13, R10, RZ ;  /* 0x0000000a0d040227 */ /* 0x002fc800078e00ff */
[----:B------:R-:W-:Y:S01]  /*a6a0*/  IMAD R10, R188, UR6, RZ ;  /* 0x00000006bc0a7c24 */ /* 0x000fe2000f8e02ff */
[----:B0-----:R-:W-:-:S03]  /*a6b0*/  @P0 SHF.R.U32.HI R3, RZ, R17, R4 ;  /* 0x00000011ff030219 */ /* 0x001fc60000011604 */
[----:B------:R-:W-:Y:S01]  /*a6c0*/  IMAD R11, R29, UR7, R10 ;  /* 0x000000071d0b7c24 */ /* 0x000fe2000f8e020a */
[--C-:B------:R-:W-:Y:S01]  /*a6d0*/  SHF.R.S32.HI R4, RZ, 0x1f, R3.reuse ;  /* 0x0000001fff047819 */ /* 0x100fe20000011403 */
[----:B------:R-:W-:Y:S02]  /*a6e0*/  IMAD.MOV R10, RZ, RZ, -R3 ;  /* 0x000000ffff0a7224 */ /* 0x000fe400078e0a03 */
[----:B------:R-:W-:Y:S02]  /*a6f0*/  IMAD.IADD R9, R9, 0x1, R11 ;  /* 0x0000000109097824 */ /* 0x000fe400078e020b */
[----:B------:R-:W-:Y:S02]  /*a700*/  IMAD R4, R4, UR4, RZ ;  /* 0x0000000404047c24 */ /* 0x000fe4000f8e02ff */
[----:B------:R-:W-:Y:S02]  /*a710*/  IMAD R11, R15, R10, R13 ;  /* 0x0000000a0f0b7224 */ /* 0x000fe400078e020d */
[----:B------:R-:W-:-:S02]  /*a720*/  IMAD R13, R3, UR5, R4 ;  /* 0x00000005030d7c24 */ /* 0x000fc4000f8e0204 */
[----:B------:R-:W-:Y:S01]  /*a730*/  IMAD.WIDE.U32 R8, R3, UR4, R8 ;  /* 0x0000000403087c25 */ /* 0x000fe2000f8e0008 */
[----:B------:R-:W-:Y:S01]  /*a740*/  SHF.R.S32.HI R3, RZ, 0x1f, R11 ;  /* 0x0000001fff037819 */ /* 0x000fe2000001140b */
[----:B------:R-:W-:Y:S02]  /*a750*/  ULDC.64 UR4, c[0x0][0xad8] ;  /* 0x0002b60000047ab9 */ /* 0x000fe40000000a00 */
[----:B------:R-:W-:Y:S02]  /*a760*/  IMAD.IADD R9, R9, 0x1, R13 ;  /* 0x0000000109097824 */ /* 0x000fe400078e020d */
[----:B------:R-:W-:Y:S02]  /*a770*/  IMAD R4, R3, UR4, RZ ;  /* 0x0000000403047c24 */ /* 0x000fe4000f8e02ff */
[----:B------:R-:W-:Y:S02]  /*a780*/  IMAD R10, R187, 0x80, R206 ;  /* 0x00000080bb0a7824 */ /* 0x000fe400078e02ce */
[----:B------:R-:W-:-:S02]  /*a790*/  IMAD R15, R0, R15, RZ ;  /* 0x0000000f000f7224 */ /* 0x000fc400078e02ff */
[C---:B------:R-:W-:Y:S02]  /*a7a0*/  IMAD R3, R11.reuse, UR5, R4 ;  /* 0x000000050b037c24 */ /* 0x040fe4000f8e0204 */
[----:B------:R-:W-:Y:S01]  /*a7b0*/  IMAD.WIDE.U32 R8, R11, UR4, R8 ;  /* 0x000000040b087c25 */ /* 0x000fe2000f8e0008 */
[----:B------:R-:W-:Y:S01]  /*a7c0*/  ISETP.GE.AND P2, PT, R10, R15, PT ;  /* 0x0000000f0a00720c */ /* 0x000fe20003f46270 */
[----:B------:R-:W-:Y:S02]  /*a7d0*/  ULDC.64 UR4, c[0x0][0xa80] ;  /* 0x0002a00000047ab9 */ /* 0x000fe40000000a00 */
[----:B------:R-:W-:Y:S01]  /*a7e0*/  IMAD.IADD R3, R9, 0x1, R3 ;  /* 0x0000000109037824 */ /* 0x000fe200078e0203 */
[----:B------:R-:W-:Y:S01]  /*a7f0*/  LEA R4, P3, R8, UR4, 0x1 ;  /* 0x0000000408047c11 */ /* 0x000fe2000f8608ff */
[----:B------:R-:W-:-:S03]  /*a800*/  VIADD R0, R10, 0x20 ;  /* 0x000000200a007836 */ /* 0x000fc60000000000 */
[----:B------:R-:W-:Y:S01]  /*a810*/  LEA.HI.X R3, R8, UR5, R3, 0x1, P3 ;  /* 0x0000000508037c11 */ /* 0x000fe200098f0c03 */
[----:B------:R0:W1:Y:S01]  /*a820*/  SHFL.IDX PT, R11, R4, RZ, 0x181f ;  /* 0x00181fff040b7589 */ /* 0x00006200000e0000 */
[-C--:B------:R-:W-:Y:S02]  /*a830*/  ISETP.GE.AND P1, PT, R0, R15.reuse, PT ;  /* 0x0000000f0000720c */ /* 0x080fe40003f26270 */
[----:B------:R-:W-:Y:S01]  /*a840*/  IADD3 R0, R10, 0x40, RZ ;  /* 0x000000400a007810 */ /* 0x000fe20007ffe0ff */
[----:B------:R0:W2:Y:S03]  /*a850*/  SHFL.IDX PT, R9, R3, RZ, 0x181f ;  /* 0x00181fff03097589 */ /* 0x0000a600000e0000 */
[----:B------:R-:W-:Y:S01]  /*a860*/  ISETP.GE.AND P0, PT, R0, R15, PT ;  /* 0x0000000f0000720c */ /* 0x000fe20003f06270 */
[----:B------:R-:W-:-:S12]  /*a870*/  @P2 BRA `(.L_x_214) ;  /* 0x0000000000242947 */ /* 0x000fd80003800000 */
[----:B------:R-:W-:Y:S02]  /*a880*/  ULDC UR4, c[0x0][0xac8] ;  /* 0x0002b20000047ab9 */ /* 0x000fe40000000800 */
[----:B------:R-:W-:Y:S02]  /*a890*/  ISETP.GE.AND P4, PT, R18, UR4, PT ;  /* 0x0000000412007c0c */ /* 0x000fe4000bf86270 */
[----:B------:R-:W-:-:S11]  /*a8a0*/  ISETP.GE.AND P5, PT, R22, UR4, PT ;  /* 0x0000000416007c0c */ /* 0x000fd6000bfa6270 */
[-C--:B-1----:R-:W-:Y:S02]  /*a8b0*/  @!P4 LEA R12, P2, R18, R11.reuse, 0x1 ;  /* 0x0000000b120cc211 */ /* 0x082fe400078408ff */
[----:B------:R-:W-:Y:S02]  /*a8c0*/  @!P5 LEA R8, P3, R22, R11, 0x1 ;  /* 0x0000000b1608d211 */ /* 0x000fe400078608ff */
[-C--:B--2---:R-:W-:Y:S02]  /*a8d0*/  @!P4 LEA.HI.X R13, R18, R9.reuse, R229, 0x1, P2 ;  /* 0x00000009120dc211 */ /* 0x084fe400010f0ce5 */
[----:B------:R-:W-:-:S03]  /*a8e0*/  @!P5 LEA.HI.X R9, R22, R9, R228, 0x1, P3 ;  /* 0x000000091609d211 */ /* 0x000fc600018f0ce4 */
[----:B------:R3:W-:Y:S04]  /*a8f0*/  @!P4 ST.E.128 desc[UR40][R12.64], RZ ;  /* 0x000000ff0c00c985 */ /* 0x0007e8000c101d28 */
[----:B------:R3:W-:Y:S02]  /*a900*/  @!P5 ST.E.128 desc[UR40][R8.64], RZ ;  /* 0x000000ff0800d985 */ /* 0x0007e4000c101d28 */
.L_x_214:
[----:B------:R-:W-:Y:S05]  /*a910*/  BSYNC B1 ;  /* 0x0000000000017941 */ /* 0x000fea0003800000 */
.L_x_213:
[----:B--23--:R2:W3:Y:S01]  /*a920*/  SHFL.IDX PT, R9, R3, 0x1, 0x181f ;  /* 0x00381f0003097f89 */ /* 0x00c4e200000e0000 */
[----:B------:R-:W-:Y:S03]  /*a930*/  BSSY B1, `(.L_x_215) ;  /* 0x000000c000017945 */ /* 0x000fe60003800000 */
[----:B-1----:R2:W1:Y:S01]  /*a940*/  SHFL.IDX PT, R11, R4, 0x1, 0x181f ;  /* 0x00381f00040b7f89 */ /* 0x00246200000e0000 */
[----:B------:R-:W-:Y:S05]  /*a950*/  @P1 BRA `(.L_x_216) ;  /* 0x0000000000241947 */ /* 0x000fea0003800000 */
[----:B------:R-:W-:Y:S02]  /*a960*/  ULDC UR4, c[0x0][0xac8] ;  /* 0x0002b20000047ab9 */ /* 0x000fe40000000800 */
[----:B------:R-:W-:Y:S02]  /*a970*/  ISETP.GE.AND P3, PT, R18, UR4, PT ;  /* 0x0000000412007c0c */ /* 0x000fe4000bf66270 */
[----:B------:R-:W-:-:S11]  /*a980*/  ISETP.GE.AND P4, PT, R22, UR4, PT ;  /* 0x0000000416007c0c */ /* 0x000fd6000bf86270 */
[-C--:B-1----:R-:W-:Y:S02]  /*a990*/  @!P3 LEA R12, P1, R18, R11.reuse, 0x1 ;  /* 0x0000000b120cb211 */ /* 0x082fe400078208ff */
[----:B------:R-:W-:Y:S02]  /*a9a0*/  @!P4 LEA R8, P2, R22, R11, 0x1 ;  /* 0x0000000b1608c211 */ /* 0x000fe400078408ff */
[-C--:B---3--:R-:W-:Y:S02]  /*a9b0*/  @!P3 LEA.HI.X R13, R18, R9.reuse, R229, 0x1, P1 ;  /* 0x00000009120db211 */ /* 0x088fe400008f0ce5 */
[----:B------:R-:W-:-:S03]  /*a9c0*/  @!P4 LEA.HI.X R9, R22, R9, R228, 0x1, P2 ;  /* 0x000000091609c211 */ /* 0x000fc600010f0ce4 */
[----:B------:R4:W-:Y:S04]  /*a9d0*/  @!P3 ST.E.128 desc[UR40][R12.64], RZ ;  /* 0x000000ff0c00b985 */ /* 0x0009e8000c101d28 */
[----:B------:R4:W-:Y:S02]  /*a9e0*/  @!P4 ST.E.128 desc[UR40][R8.64], RZ ;  /* 0x000000ff0800c985 */ /* 0x0009e4000c101d28 */
.L_x_216:
[----:B------:R-:W-:Y:S05]  /*a9f0*/  BSYNC B1 ;  /* 0x0000000000017941 */ /* 0x000fea0003800000 */
.L_x_215:
[----:B---34-:R3:W4:Y:S01]  /*aa00*/  SHFL.IDX PT, R9, R3, 0x2, 0x181f ;  /* 0x00581f0003097f89 */ /* 0x01872200000e0000 */
        /* <DEDUP_REMOVED lines=8> */
[-C--:B----4-:R-:W-:Y:S02]  /*aa90*/  @!P2 LEA.HI.X R13, R18, R9.reuse, R229, 0x1, P0 ;  /* 0x00000009120da211 */ /* 0x090fe400000f0ce5 */
[----:B------:R-:W-:-:S03]  /*aaa0*/  @!P3 LEA.HI.X R9, R22, R9, R228, 0x1, P1 ;  /* 0x000000091609b211 */ /* 0x000fc600008f0ce4 */
[----:B------:R1:W-:Y:S04]  /*aab0*/  @!P2 ST.E.128 desc[UR40][R12.64], RZ ;  /* 0x000000ff0c00a985 */ /* 0x0003e8000c101d28 */
[----:B------:R1:W-:Y:S02]  /*aac0*/  @!P3 ST.E.128 desc[UR40][R8.64], RZ ;  /* 0x000000ff0800b985 */ /* 0x0003e4000c101d28 */
.L_x_218:
[----:B------:R-:W-:Y:S05]  /*aad0*/  BSYNC B1 ;  /* 0x0000000000017941 */ /* 0x000fea0003800000 */
.L_x_217:
[----:B------:R-:W-:Y:S01]  /*aae0*/  VIADD R0, R10, 0x60 ;  /* 0x000000600a007836 */ /* 0x000fe20000000000 */
[----:B0-23--:R-:W0:Y:S04]  /*aaf0*/  SHFL.IDX PT, R3, R3, 0x3, 0x181f ;  /* 0x00781f0003037f89 */ /* 0x00de2800000e0000 */
[----:B------:R-:W-:Y:S01]  /*ab00*/  ISETP.GE.AND P0, PT, R0, R15, PT ;  /* 0x0000000f0000720c */ /* 0x000fe20003f06270 */
[----:B-1--4-:R1:W2:-:S12]  /*ab10*/  SHFL.IDX PT, R9, R4, 0x3, 0x181f ;  /* 0x00781f0004097f89 */ /* 0x01229800000e0000 */
[----:B-1----:R-:W-:Y:S05]  /*ab20*/  @P0 BRA `(.L_x_207) ;  /* 0x0000000000240947 */ /* 0x002fea0003800000 */
[----:B------:R-:W-:Y:S02]  /*ab30*/  ULDC UR4, c[0x0][0xac8] ;  /* 0x0002b20000047ab9 */ /* 0x000fe40000000800 */
[----:B------:R-:W-:Y:S02]  /*ab40*/  ISETP.GE.AND P2, PT, R18, UR4, PT ;  /* 0x0000000412007c0c */ /* 0x000fe4000bf46270 */
[----:B------:R-:W-:-:S11]  /*ab50*/  ISETP.GE.AND P3, PT, R22, UR4, PT ;  /* 0x0000000416007c0c */ /* 0x000fd6000bf66270 */
[-C--:B--2---:R-:W-:Y:S02]  /*ab60*/  @!P2 LEA R10, P0, R18, R9.reuse, 0x1 ;  /* 0x00000009120aa211 */ /* 0x084fe400078008ff */
[----:B------:R-:W-:Y:S02]  /*ab70*/  @!P3 LEA R8, P1, R22, R9, 0x1 ;  /* 0x000000091608b211 */ /* 0x000fe400078208ff */
[-C--:B0-----:R-:W-:Y:S02]  /*ab80*/  @!P2 LEA.HI.X R11, R18, R3.reuse, R229, 0x1, P0 ;  /* 0x00000003120ba211 */ /* 0x081fe400000f0ce5 */
[----:B------:R-:W-:-:S03]  /*ab90*/  @!P3 LEA.HI.X R9, R22, R3, R228, 0x1, P1 ;  /* 0x000000031609b211 */ /* 0x000fc600008f0ce4 */
[----:B------:R0:W-:Y:S04]  /*aba0*/  @!P2 ST.E.128 desc[UR40][R10.64], RZ ;  /* 0x000000ff0a00a985 */ /* 0x0001e8000c101d28 */
[----:B------:R0:W-:Y:S02]  /*abb0*/  @!P3 ST.E.128 desc[UR40][R8.64], RZ ;  /* 0x000000ff0800b985 */ /* 0x0001e4000c101d28 */
.L_x_207:
[----:B------:R-:W-:Y:S05]  /*abc0*/  BSYNC B0 ;  /* 0x0000000000007941 */ /* 0x000fea0003800000 */
.L_x_197:
[----:B------:R-:W-:Y:S02]  /*abd0*/  ULDC UR4, c[0x0][0xc3c] ;  /* 0x00030f0000047ab9 */ /* 0x000fe40000000800 */
[----:B-1----:R-:W-:-:S13]  /*abe0*/  ISETP.GE.AND P0, PT, R7, UR4, PT ;  /* 0x0000000407007c0c */ /* 0x002fda000bf06270 */
[----:B------:R-:W-:Y:S05]  /*abf0*/  @!P0 BRA `(.L_x_219) ;  /* 0xffffff6000f48947 */ /* 0x000fea000383ffff */
[----:B------:R-:W-:Y:S05]  /*ac00*/  EXIT ;  /* 0x000000000000794d */ /* 0x000fea0003800000 */
.L_x_171:
[----:B------:R-:W-:-:S08]  /*ac10*/  NOP ;  /* 0x0000000000007918 */ /* 0x000fd00000000000 */
[----:B0-----:R-:W0:-:S00]  /*ac20*/  USETMAXREG.DEALLOC.CTAPOOL 0x18 ;  /* 0x00000018000079c8 */ /* 0x001e0000080e0500 */
[----:B0-----:R-:W-:Y:S01]  /*ac30*/  LOP3.LUT R0, R0, 0x3, RZ, 0xc0, !PT ;  /* 0x0000000300007812 */ /* 0x001fe200078ec0ff */
[----:B------:R-:W-:-:S05]  /*ac40*/  IMAD.MOV.U32 R6, RZ, RZ, RZ ;  /* 0x000000ffff067224 */ /* 0x000fca00078e00ff */
[----:B------:R-:W0:Y:S02]  /*ac50*/  SHFL.IDX PT, R0, R0, RZ, 0x1f ;  /* 0x00001fff00007589 */ /* 0x000e2400000e0000 */
[----:B0-----:R-:W-:-:S04]  /*ac60*/  ISETP.NE.AND P0, PT, R0, RZ, PT ;  /* 0x000000ff0000720c */ /* 0x001fc80003f05270 */
[----:B------:R-:W-:-:S05]  /*ac70*/  P2R R0, PR, RZ, 0x1 ;  /* 0x00000001ff007803 */ /* 0x000fca0000000000 */
[----:B------:R0:W-:Y:S04]  /*ac80*/  STL [R1+0x5c], R0 ;  /* 0x00005c0001007387 */ /* 0x0001e80000100800 */
[----:B------:R-:W-:Y:S05]  /*ac90*/  @!P0 BRA `(.L_x_220) ;  /* 0x0000000000248947 */ /* 0x000fea0003800000 */
[----:B------:R-:W1:Y:S08]  /*aca0*/  S2UR UR5, SR_CgaCtaId ;  /* 0x00000000000579c3 */ /* 0x000e700000008800 */
[----:B------:R-:W-:Y:S06]  /*acb0*/  BAR.SYNC.DEFER_BLOCKING 0x5, 0x180 ;  /* 0x0146000000007b1d */ /* 0x000fec0000010000 */
[----:B------:R-:W-:-:S02]  /*acc0*/  UMOV UR4, 0x400 ;  /* 0x0000040000047882 */ /* 0x000fc40000000000 */
[----:B-1----:R-:W-:-:S09]  /*acd0*/  ULEA UR4, UR5, UR4, 0x18 ;  /* 0x0000000405047291 */ /* 0x002fd2000f8ec03f */
[----:B------:R-:W1:Y:S04]  /*ace0*/  LDS.128 R4, [UR4+0x348d0] ;  /* 0x0348d004ff047984 */ /* 0x000e680008000c00 */
[----:B-1----:R2:W-:Y:S04]  /*acf0*/  STL.64 [R1], R4 ;  /* 0x0000000401007387 */ /* 0x0025e80000100a00 */
[----:B------:R2:W-:Y:S01]  /*ad00*/  STL.64 [R1+0x8], R6 ;  /* 0x0000080601007387 */ /* 0x0005e20000100a00 */
[----:B------:R-:W-:Y:S06]  /*ad10*/  BAR.ARV 0x4, 0x180 ;  /* 0x0106000000007b1d */ /* 0x000fec0000002000 */
[----:B------:R-:W-:Y:S05]  /*ad20*/  BRA `(.L_x_221) ;  /* 0x0000000800a87947 */ /* 0x000fea0003800000 */
.L_x_220:
[----:B0-----:R-:W0:Y:S01]  /*ad30*/  S2R R0, SR_TID.X ;  /* 0x0000000000007919 */ /* 0x001e220000002100 */
[----:B------:R-:W-:Y:S01]  /*ad40*/  ULDC UR4, c[0x0][0xc3c] ;  /* 0x00030f0000047ab9 */ /* 0x000fe20000000800 */
[----:B------:R-:W-:Y:S01]  /*ad50*/  IMAD.MOV.U32 R9, RZ, RZ, RZ ;  /* 0x000000ffff097224 */ /* 0x000fe200078e00ff */
[----:B------:R-:W1:Y:S01]  /*ad60*/  S2UR UR6, SR_CTAID.X ;  /* 0x00000000000679c3 */ /* 0x000e620000002500 */
[----:B------:R-:W-:Y:S01]  /*ad70*/  ULDC UR5, c[0x0][0xc38] ;  /* 0x00030e0000057ab9 */ /* 0x000fe20000000800 */
[----:B0-----:R-:W-:-:S04]  /*ad80*/  LOP3.LUT R0, R0, 0x1f, RZ, 0xc0, !PT ;  /* 0x0000001f00007812 */ /* 0x001fc800078ec0ff */
[----:B------:R-:W-:-:S04]  /*ad90*/  ISETP.NE.AND P0, PT, R0, 0x1f, PT ;  /* 0x0000001f0000780c */ /* 0x000fc80003f05270 */
[----:B------:R-:W-:-:S13]  /*ada0*/  ISETP.GE.OR P1, PT, R0, UR4, !P0 ;  /* 0x0000000400007c0c */ /* 0x000fda000c726670 */
[----:B------:R-:W0:Y:S08]  /*adb0*/  @!P1 LDC.64 R2, c[0x0][0xc80] ;  /* 0x00032000ff029b82 */ /* 0x000e300000000a00 */
[----:B------:R-:W2:Y:S01]  /*adc0*/  @!P1 LDC.64 R4, c[0x0][0xc78] ;  /* 0x00031e00ff049b82 */ /* 0x000ea20000000a00 */
[----:B0-----:R-:W-:-:S05]  /*add0*/  @!P1 IMAD.WIDE.U32 R2, R0, 0x4, R2 ;  /* 0x0000000400029825 */ /* 0x001fca00078e0002 */
[----:B------:R2:W3:Y:S02]  /*ade0*/  @!P1 LDG.E R6, desc[UR40][R2.64] ;  /* 0x0000002802069981 */ /* 0x0004e4000c1e1900 */
[----:B--2---:R-:W-:-:S05]  /*adf0*/  @!P1 IMAD.WIDE.U32 R2, R0, 0x4, R4 ;  /* 0x0000000400029825 */ /* 0x004fca00078e0004 */
[----:B------:R-:W3:Y:S01]  /*ae00*/  @!P1 LDG.E R9, desc[UR40][R2.64] ;  /* 0x0000002802099981 */ /* 0x000ee2000c1e1900 */
[C---:B------:R-:W-:Y:S01]  /*ae10*/  ISETP.NE.AND P1, PT, R0.reuse, RZ, PT ;  /* 0x000000ff0000720c */ /* 0x040fe20003f25270 */
[----:B------:R-:W-:Y:S01]  /*ae20*/  UMOV UR4, URZ ;  /* 0x0000003f00047c82 */ /* 0x000fe20008000000 */
[C---:B------:R-:W-:Y:S02]  /*ae30*/  ISETP.GE.U32.AND P2, PT, R0.reuse, 0x2, PT ;  /* 0x000000020000780c */ /* 0x040fe40003f46070 */
[C---:B------:R-:W-:Y:S02]  /*ae40*/  ISETP.GE.U32.AND P3, PT, R0.reuse, 0x4, PT ;  /* 0x000000040000780c */ /* 0x040fe40003f66070 */
[C---:B------:R-:W-:Y:S02]  /*ae50*/  ISETP.GE.U32.AND P4, PT, R0.reuse, 0x8, PT ;  /* 0x000000080000780c */ /* 0x040fe40003f86070 */
[----:B------:R-:W-:Y:S01]  /*ae60*/  ISETP.GE.U32.AND P5, PT, R0, 0x10, PT ;  /* 0x000000100000780c */ /* 0x000fe20003fa6070 */
[----:B---3--:R-:W-:-:S05]  /*ae70*/  IMAD R4, R6, R9, RZ ;  /* 0x0000000906047224 */ /* 0x008fca00078e02ff */
[----:B------:R-:W0:Y:S02]  /*ae80*/  SHFL.UP PT, R5, R4, 0x1, RZ ;  /* 0x0420000004057989 */ /* 0x000e2400000e00ff */
[----:B0-----:R-:W-:-:S05]  /*ae90*/  SEL R5, R5, RZ, P1 ;  /* 0x000000ff05057207 */ /* 0x001fca0000800000 */
[----:B------:R-:W-:-:S05]  /*aea0*/  IMAD.IADD R5, R4, 0x1, R5 ;  /* 0x0000000104057824 */ /* 0x000fca00078e0205 */
        /* <DEDUP_REMOVED lines=12> */
[----:B------:R-:W0:Y:S02]  /*af70*/  SHFL.IDX PT, R4, R2, 0x1f, 0x1f ;  /* 0x03e01f0002047f89 */ /* 0x000e2400000e0000 */
[----:B0-----:R-:W-:-:S04]  /*af80*/  IMAD R7, R4, UR5, RZ ;  /* 0x0000000504077c24 */ /* 0x001fc8000f8e02ff */
[----:B------:R-:W-:Y:S01]  /*af90*/  IMAD.MOV.U32 R4, RZ, RZ, R7 ;  /* 0x000000ffff047224 */ /* 0x000fe200078e0007 */
[----:B-1----:R-:W-:-:S13]  /*afa0*/  ISETP.GT.AND P6, PT, R7, UR6, PT ;  /* 0x0000000607007c0c */ /* 0x002fda000bfc4270 */
[----:B------:R-:W-:Y:S05]  /*afb0*/  @P6 BRA `(.L_x_222) ;  /* 0x0000000000a46947 */ /* 0x000fea0003800000 */
[----:B------:R-:W-:Y:S01]  /*afc0*/  IMAD.MOV.U32 R7, RZ, RZ, R4 ;  /* 0x000000ffff077224 */ /* 0x000fe200078e0004 */
[----:B------:R-:W-:Y:S01]  /*afd0*/  UMOV UR4, URZ ;  /* 0x0000003f00047c82 */ /* 0x000fe20008000000 */
[----:B------:R-:W-:-:S05]  /*afe0*/  ULDC UR5, c[0x0][0xc38] ;  /* 0x00030e0000057ab9 */ /* 0x000fca0000000800 */
.L_x_224:
[----:B------:R-:W0:Y:S01]  /*aff0*/  LDC R2, c[0x0][0xc3c] ;  /* 0x00030f00ff027b82 */ /* 0x000e220000000800 */
[----:B------:R-:W-:Y:S01]  /*b000*/  ULDC UR7, c[0x0][0xc3c] ;  /* 0x00030f0000077ab9 */ /* 0x000fe20000000800 */
[----:B------:R-:W-:Y:S01]  /*b010*/  UIADD3 UR4, UR4, 0x1f, URZ ;  /* 0x0000001f04047890 */ /* 0x000fe2000fffe03f */
[----:B------:R-:W-:-:S05]  /*b020*/  IMAD.U32 R3, RZ, RZ, UR7 ;  /* 0x00000007ff037e24 */ /* 0x000fca000f8e00ff */
[----:B------:R1:W-:Y:S01]  /*b030*/  STL [R1+0xc], R3 ;  /* 0x00000c0301007387 */ /* 0x0003e20000100800 */
[----:B0-----:R-:W-:-:S13]  /*b040*/  ISETP.LE.AND P6, PT, R2, UR4, PT ;  /* 0x0000000402007c0c */ /* 0x001fda000bfc3270 */
[----:B-1----:R-:W-:Y:S05]  /*b050*/  @P6 BRA `(.L_x_223) ;  /* 0x0000000400a46947 */ /* 0x002fea0003800000 */
[----:B------:R-:W-:Y:S02]  /*b060*/  VIADD R9, R0, UR4 ;  /* 0x0000000400097c36 */ /* 0x000fe40008000000 */
[----:B------:R-:W-:-:S03]  /*b070*/  IMAD.MOV.U32 R6, RZ, RZ, RZ ;  /* 0x000000ffff067224 */ /* 0x000fc600078e00ff */
[----:B------:R-:W-:-:S13]  /*b080*/  ISETP.GE.OR P6, PT, R9, R2, !P0 ;  /* 0x000000020900720c */ /* 0x000fda00047c6670 */
[----:B------:R-:W0:Y:S08]  /*b090*/  @!P6 LDC.64 R2, c[0x0][0xc80] ;  /* 0x00032000ff02eb82 */ /* 0x000e300000000a00 */
[----:B------:R-:W1:Y:S01]  /*b0a0*/  @!P6 LDC.64 R4, c[0x0][0xc78] ;  /* 0x00031e00ff04eb82 */ /* 0x000e620000000a00 */
[----:B0-----:R-:W-:-:S05]  /*b0b0*/  @!P6 IMAD.WIDE R2, R9, 0x4, R2 ;  /* 0x000000040902e825 */ /* 0x001fca00078e0202 */
[----:B------:R1:W2:Y:S02]  /*b0c0*/  @!P6 LDG.E R6, desc[UR40][R2.64] ;  /* 0x000000280206e981 */ /* 0x0002a4000c1e1900 */
[----:B-1----:R-:W-:-:S04]  /*b0d0*/  @!P6 IMAD.WIDE R2, R9, 0x4, R4 ;  /* 0x000000040902e825 */ /* 0x002fc800078e0204 */
[----:B------:R-:W-:-:S06]  /*b0e0*/  IMAD.MOV.U32 R9, RZ, RZ, RZ ;  /* 0x000000ffff097224 */ /* 0x000fcc00078e00ff */
[----:B------:R-:W2:Y:S02]  /*b0f0*/  @!P6 LDG.E R9, desc[UR40][R2.64] ;  /* 0x000000280209e981 */ /* 0x000ea4000c1e1900 */
[----:B--2---:R-:W-:-:S05]  /*b100*/  IMAD R11, R6, R9, RZ ;  /* 0x00000009060b7224 */ /* 0x004fca00078e02ff */
[----:B------:R-:W0:Y:S02]  /*b110*/  SHFL.UP PT, R4, R11, 0x1, RZ ;  /* 0x042000000b047989 */ /* 0x000e2400000e00ff */
[----:B0-----:R-:W-:-:S05]  /*b120*/  SEL R4, R4, RZ, P1 ;  /* 0x000000ff04047207 */ /* 0x001fca0000800000 */
[----:B------:R-:W-:-:S05]  /*b130*/  IMAD.IADD R4, R11, 0x1, R4 ;  /* 0x000000010b047824 */ /* 0x000fca00078e0204 */
[----:B------:R-:W0:Y:S02]  /*b140*/  SHFL.UP PT, R5, R4, 0x2, RZ ;  /* 0x0440000004057989 */ /* 0x000e2400000e00ff */
[----:B0-----:R-:W-:-:S04]  /*b150*/  SEL R5, R5, RZ, P2 ;  /* 0x000000ff05057207 */ /* 0x001fc80001000000 */
[----:B------:R-:W-:-:S05]  /*b160*/  IADD3 R5, R4, R5, RZ ;  /* 0x0000000504057210 */ /* 0x000fca0007ffe0ff */
        /* <DEDUP_REMOVED lines=11> */
[----:B------:R-:W-:-:S05]  /*b220*/  IMAD.IADD R7, R4, 0x1, R7 ;  /* 0x0000000104077824 */ /* 0x000fca00078e0207 */
[----:B------:R-:W-:-:S13]  /*b230*/  ISETP.GT.AND P6, PT, R7, UR6, PT ;  /* 0x0000000607007c0c */ /* 0x000fda000bfc4270 */
[----:B------:R-:W-:Y:S05]  /*b240*/  @!P6 BRA `(.L_x_224) ;  /* 0xfffffffc0068e947 */ /* 0x000fea000383ffff */
.L_x_222:
[----:B------:R-:W-:Y:S02]  /*b250*/  IMAD.IADD R11, R7, 0x1, -R4 ;  /* 0x00000001070b7824 */ /* 0x000fe400078e0a04 */
[----:B------:R-:W-:Y:S02]  /*b260*/  IMAD.MOV.U32 R12, RZ, RZ, RZ ;  /* 0x000000ffff0c7224 */ /* 0x000fe400078e00ff */
[----:B------:R-:W-:-:S05]  /*b270*/  IMAD R3, R2, UR5, R11 ;  /* 0x0000000502037c24 */ /* 0x000fca000f8e020b */
[----:B------:R-:W-:-:S13]  /*b280*/  ISETP.GT.AND P0, PT, R3, UR6, PT ;  /* 0x0000000603007c0c */ /* 0x000fda000bf04270 */
[----:B------:R-:W-:-:S04]  /*b290*/  VOTE.ANY R10, PT, !P0 ;  /* 0x00000000000a7806 */ /* 0x000fc800040e0100 */
[----:B------:R-:W0:Y:S01]  /*b2a0*/  POPC R5, R10 ;  /* 0x0000000a00057309 */ /* 0x000e220000000000 */
[----:B------:R-:W-:Y:S01]  /*b2b0*/  ISETP.NE.AND P0, PT, R10, RZ, PT ;  /* 0x000000ff0a00720c */ /* 0x000fe20003f05270 */
[----:B0-----:R-:W0:Y:S04]  /*b2c0*/  SHFL.IDX PT, R6, R6, R5, 0x1f ;  /* 0x00001f0506067589 */ /* 0x001e2800000e0000 */
[----:B------:R-:W1:Y:S01]  /*b2d0*/  SHFL.IDX PT, R8, R9, R5, 0x1f ;  /* 0x00001f0509087589 */ /* 0x000e6200000e0000 */
[----:B0-----:R-:W-:-:S04]  /*b2e0*/  IABS R4, R6 ;  /* 0x0000000600047213 */ /* 0x001fc80000000000 */
[----:B------:R-:W0:Y:S01]  /*b2f0*/  I2F.RP R13, R4 ;  /* 0x00000004000d7306 */ /* 0x000e220000209400 */
[----:B-1----:R-:W-:-:S07]  /*b300*/  IABS R7, R8 ;  /* 0x0000000800077213 */ /* 0x002fce0000000000 */
[----:B------:R-:W-:Y:S08]  /*b310*/  I2F.RP R10, R7 ;  /* 0x00000007000a7306 */ /* 0x000ff00000209400 */
[----:B0-----:R-:W0:Y:S02]  /*b320*/  MUFU.RCP R13, R13 ;  /* 0x0000000d000d7308 */ /* 0x001e240000001000 */
[----:B0-----:R-:W-:-:S06]  /*b330*/  VIADD R3, R13, 0xffffffe ;  /* 0x0ffffffe0d037836 */ /* 0x001fcc0000000000 */
[----:B------:R-:W0:Y:S02]  /*b340*/  F2I.FTZ.U32.TRUNC.NTZ R3, R3 ;  /* 0x0000000300037305 */ /* 0x000e24000021f000 */
[----:B0-----:R-:W-:Y:S01]  /*b350*/  IMAD.MOV R15, RZ, RZ, -R3 ;  /* 0x000000ffff0f7224 */ /* 0x001fe200078e0a03 */
[----:B------:R-:W-:Y:S06]  /*b360*/  @!P0 BRA `(.L_x_225) ;  /* 0x0000000000088947 */ /* 0x000fec0003800000 */
[----:B------:R-:W-:-:S05]  /*b370*/  VIADD R9, R5, 0xffffffff ;  /* 0xffffffff05097836 */ /* 0x000fca0000000000 */
[----:B------:R0:W1:Y:S02]  /*b380*/  SHFL.IDX PT, R12, R2, R9, 0x1f ;  /* 0x00001f09020c7589 */ /* 0x00006400000e0000 */
.L_x_225:
[----:B-1----:R-:W-:Y:S01]  /*b390*/  IMAD R11, R12, UR5, R11 ;  /* 0x000000050c0b7c24 */ /* 0x002fe2000f8e020b */
[----:B------:R-:W1:Y:S01]  /*b3a0*/  MUFU.RCP R10, R10 ;  /* 0x0000000a000a7308 */ /* 0x000e620000001000 */
[----:B0-----:R-:W-:Y:S02]  /*b3b0*/  IMAD R9, R15, R4, RZ ;  /* 0x000000040f097224 */ /* 0x001fe400078e02ff */
[----:B------:R-:W-:Y:S01]  /*b3c0*/  IMAD.MOV.U32 R2, RZ, RZ, RZ ;  /* 0x000000ffff027224 */ /* 0x000fe200078e00ff */
[----:B------:R0:W-:Y:S03]  /*b3d0*/  STL [R1], R11 ;  /* 0x0000000b01007387 */ /* 0x0001e60000100800 */
[----:B------:R-:W-:Y:S01]  /*b3e0*/  IMAD.HI.U32 R2, R3, R9, R2 ;  /* 0x0000000903027227 */ /* 0x000fe200078e0002 */
[----:B------:R-:W-:Y:S02]  /*b3f0*/  IADD3 R9, -R11, UR6, RZ ;  /* 0x000000060b097c10 */ /* 0x000fe4000fffe1ff */
[----:B------:R-:W-:-:S02]  /*b400*/  IABS R3, R6 ;  /* 0x0000000600037213 */ /* 0x000fc40000000000 */
[----:B------:R-:W-:-:S03]  /*b410*/  IABS R13, R9 ;  /* 0x00000009000d7213 */ /* 0x000fc60000000000 */
[----:B------:R-:W-:Y:S02]  /*b420*/  IMAD.MOV R12, RZ, RZ, -R3 ;  /* 0x000000ffff0c7224 */ /* 0x000fe400078e0a03 */
[----:B0-----:R-:W-:-:S04]  /*b430*/  IMAD.HI.U32 R11, R2, R13, RZ ;  /* 0x0000000d020b7227 */ /* 0x001fc800078e00ff */
[----:B-1----:R-:W-:Y:S02]  /*b440*/  VIADD R3, R10, 0xffffffe ;  /* 0x0ffffffe0a037836 */ /* 0x002fe40000000000 */
[----:B------:R-:W-:-:S04]  /*b450*/  IMAD R13, R11, R12, R13 ;  /* 0x0000000c0b0d7224 */ /* 0x000fc800078e020d */
[----:B------:R-:W0:Y:S01]  /*b460*/  F2I.FTZ.U32.TRUNC.NTZ R3, R3 ;  /* 0x0000000300037305 */ /* 0x000e22000021f000 */
[----:B------:R-:W-:-:S13]  /*b470*/  ISETP.GT.U32.AND P1, PT, R4, R13, PT ;  /* 0x0000000d0400720c */ /* 0x000fda0003f24070 */
[----:B------:R-:W-:Y:S02]  /*b480*/  @!P1 IMAD.IADD R13, R13, 0x1, -R4 ;  /* 0x000000010d0d9824 */ /* 0x000fe400078e0a04 */
[----:B0-----:R-:W-:Y:S02]  /*b490*/  IMAD.MOV R2, RZ, RZ, -R3 ;  /* 0x000000ffff027224 */ /* 0x001fe400078e0a03 */
[----:B------:R-:W-:Y:S01]  /*b4a0*/  @!P1 VIADD R11, R11, 0x1 ;  /* 0x000000010b0b9836 */ /* 0x000fe20000000000 */
[----:B------:R-:W-:Y:S01]  /*b4b0*/  ISETP.GE.U32.AND P0, PT, R13, R4, PT ;  /* 0x000000040d00720c */ /* 0x000fe20003f06070 */
[----:B------:R-:W-:Y:S01]  /*b4c0*/  IMAD R13, R2, R7, RZ ;  /* 0x00000007020d7224 */ /* 0x000fe200078e02ff */
[----:B------:R-:W-:Y:S01]  /*b4d0*/  ISETP.NE.AND P1, PT, R6, RZ, PT ;  /* 0x000000ff0600720c */ /* 0x000fe20003f25270 */
[----:B------:R-:W-:-:S04]  /*b4e0*/  IMAD.MOV.U32 R2, RZ, RZ, RZ ;  /* 0x000000ffff027224 */ /* 0x000fc800078e00ff */
[----:B------:R-:W-:Y:S01]  /*b4f0*/  IMAD.HI.U32 R4, R3, R13, R2 ;  /* 0x0000000d03047227 */ /* 0x000fe200078e0002 */
[----:B------:R-:W-:-:S04]  /*b500*/  LOP3.LUT R2, R9, R6, RZ, 0x3c, !PT ;  /* 0x0000000609027212 */ /* 0x000fc800078e3cff */
[----:B------:R-:W-:Y:S02]  /*b510*/  ISETP.GE.AND P2, PT, R2, RZ, PT ;  /* 0x000000ff0200720c */ /* 0x000fe40003f46270 */
[----:B------:R-:W-:Y:S02]  /*b520*/  @P0 IADD3 R11, R11, 0x1, RZ ;  /* 0x000000010b0b0810 */ /* 0x000fe40007ffe0ff */
[----:B------:R-:W-:-:S05]  /*b530*/  IABS R2, R8 ;  /* 0x0000000800027213 */ /* 0x000fca0000000000 */
[----:B------:R-:W-:-:S04]  /*b540*/  IMAD.MOV R2, RZ, RZ, -R2 ;  /* 0x000000ffff027224 */ /* 0x000fc800078e0a02 */
[----:B------:R-:W-:Y:S01]  /*b550*/  @!P2 IMAD.MOV R11, RZ, RZ, -R11 ;  /* 0x000000ffff0ba224 */ /* 0x000fe200078e0a0b */
[----:B------:R-:W-:-:S04]  /*b560*/  @!P1 LOP3.LUT R11, RZ, R6, RZ, 0x33, !PT ;  /* 0x00000006ff0b9212 */ /* 0x000fc800078e33ff */
[-C--:B------:R-:W-:Y:S01]  /*b570*/  IABS R3, R11.reuse ;  /* 0x0000000b00037213 */ /* 0x080fe20000000000 */
[----:B------:R-:W-:-:S04]  /*b580*/  IMAD R6, R6, R11, RZ ;  /* 0x0000000b06067224 */ /* 0x000fc800078e02ff */
[----:B------:R-:W-:-:S04]  /*b590*/  IMAD.HI.U32 R4, R4, R3, RZ ;  /* 0x0000000304047227 */ /* 0x000fc800078e00ff */
[----:B------:R-:W-:Y:S02]  /*b5a0*/  IMAD R2, R4, R2, R3 ;  /* 0x0000000204027224 */ /* 0x000fe400078e0203 */
[----:B------:R-:W-:-:S03]  /*b5b0*/  IMAD.IADD R6, R9, 0x1, -R6 ;  /* 0x0000000109067824 */ /* 0x000fc600078e0a06 */
[----:B------:R-:W-:Y:S02]  /*b5c0*/  ISETP.GT.U32.AND P1, PT, R7, R2, PT ;  /* 0x000000020700720c */ /* 0x000fe40003f24070 */
[----:B------:R1:W-:Y:S11]  /*b5d0*/  STL [R1+0x4], R6 ;  /* 0x0000040601007387 */ /* 0x0003f60000100800 */
[----:B------:R-:W-:-:S02]  /*b5e0*/  @!P1 IMAD.IADD R2, R2, 0x1, -R7 ;  /* 0x0000000102029824 */ /* 0x000fc400078e0a07 */
[----:B------:R-:W-:Y:S01]  /*b5f0*/  @!P1 VIADD R4, R4, 0x1 ;  /* 0x0000000104049836 */ /* 0x000fe20000000000 */
[----:B------:R-:W-:Y:S02]  /*b600*/  ISETP.NE.AND P1, PT, R8, RZ, PT ;  /* 0x000000ff0800720c */ /* 0x000fe40003f25270 */
[----:B------:R-:W-:Y:S02]  /*b610*/  ISETP.GE.U32.AND P0, PT, R2, R7, PT ;  /* 0x000000070200720c */ /* 0x000fe40003f06070 */
[----:B------:R-:W-:-:S04]  /*b620*/  LOP3.LUT R2, R11, R8, RZ, 0x3c, !PT ;  /* 0x000000080b027212 */ /* 0x000fc800078e3cff */
[----:B------:R-:W-:-:S07]  /*b630*/  ISETP.GE.AND P2, PT, R2, RZ, PT ;  /* 0x000000ff0200720c */ /* 0x000fce0003f46270 */
[----:B------:R-:W-:-:S06]  /*b640*/  @P0 VIADD R4, R4, 0x1 ;  /* 0x0000000104040836 */ /* 0x000fcc0000000000 */
[----:B------:R-:W-:Y:S01]  /*b650*/  @!P2 IMAD.MOV R4, RZ, RZ, -R4 ;  /* 0x000000ffff04a224 */ /* 0x000fe200078e0a04 */
[----:B------:R-:W-:-:S05]  /*b660*/  @!P1 LOP3.LUT R4, RZ, R8, RZ, 0x33, !PT ;  /* 0x00000008ff049212 */ /* 0x000fca00078e33ff */
[--C-:B------:R-:W-:Y:S02]  /*b670*/  IMAD.MOV R2, RZ, RZ, -R4.reuse ;  /* 0x000000ffff027224 */ /* 0x100fe400078e0a04 */
[C---:B------:R-:W-:Y:S02]  /*b680*/  IMAD R4, R8.reuse, 0x1000000, R4 ;  /* 0x0100000008047824 */ /* 0x040fe400078e0204 */
[----:B------:R-:W-:Y:S02]  /*b690*/  IMAD R11, R8, R2, R11 ;  /* 0x00000002080b7224 */ /* 0x000fe400078e020b */
[----:B------:R-:W-:Y:S02]  /*b6a0*/  VIADD R2, R5, UR4 ;  /* 0x0000000405027c36 */ /* 0x000fe40008000000 */
[----:B------:R-:W-:-:S03]  /*b6b0*/  IMAD R3, R11, 0x10000, R4 ;  /* 0x000100000b037824 */ /* 0x000fc600078e0204 */
[----:B------:R1:W-:Y:S04]  /*b6c0*/  STL [R1+0xc], R2 ;  /* 0x00000c0201007387 */ /* 0x0003e80000100800 */
[----:B------:R1:W-:Y:S01]  /*b6d0*/  STL [R1+0x8], R3 ;  /* 0x0000080301007387 */ /* 0x0003e20000100800 */
[----:B------:R-:W-:Y:S05]  /*b6e0*/  BRA `(.L_x_226) ;  /* 0x0000000000107947 */ /* 0x000fea0003800000 */
.L_x_223:
[----:B------:R-:W-:Y:S01]  /*b6f0*/  IMAD.U32 R2, RZ, RZ, UR6 ;  /* 0x00000006ff027e24 */ /* 0x000fe2000f8e00ff */
[----:B------:R0:W-:Y:S04]  /*b700*/  STL [R1+0x4], RZ ;  /* 0x000004ff01007387 */ /* 0x0001e80000100800 */
[----:B------:R0:W-:Y:S04]  /*b710*/  STL [R1+0x8], RZ ;  /* 0x000008ff01007387 */ /* 0x0001e80000100800 */
[----:B------:R0:W-:Y:S02]  /*b720*/  STL [R1], R2 ;  /* 0x0000000201007387 */ /* 0x0001e40000100800 */
.L_x_226:
[----:B------:R-:W2:Y:S04]  /*b730*/  LDL R4, [R1] ;  /* 0x0000000001047983 */ /* 0x000ea80000100800 */
[----:B------:R-:W2:Y:S04]  /*b740*/  LDL R5, [R1+0x4] ;  /* 0x0000040001057983 */ /* 0x000ea80000100800 */
[----:B-1----:R-:W2:Y:S04]  /*b750*/  LDL R6, [R1+0x8] ;  /* 0x0000080001067983 */ /* 0x002ea80000100800 */
[----:B------:R-:W2:Y:S01]  /*b760*/  LDL R7, [R1+0xc] ;  /* 0x00000c0001077983 */ /* 0x000ea20000100800 */
[----:B------:R-:W-:-:S13]  /*b770*/  ISETP.NE.AND P0, PT, R0, RZ, PT ;  /* 0x000000ff0000720c */ /* 0x000fda0003f05270 */
[----:B------:R-:W1:Y:S01]  /*b780*/  @!P0 S2R R3, SR_CgaCtaId ;  /* 0x0000000000038919 */ /* 0x000e620000008800 */
[----:B------:R-:W-:-:S04]  /*b790*/  @!P0 MOV R0, 0x400 ;  /* 0x0000040000008802 */ /* 0x000fc80000000f00 */
[----:B-1----:R-:W-:-:S05]  /*b7a0*/  @!P0 LEA R0, R3, R0, 0x18 ;  /* 0x0000000003008211 */ /* 0x002fca00078ec0ff */
[----:B--2---:R1:W-:Y:S01]  /*b7b0*/  @!P0 STS.128 [R0+0x348d0], R4 ;  /* 0x0348d00400008388 */ /* 0x0043e20000000c00 */
[----:B------:R-:W-:Y:S06]  /*b7c0*/  BAR.ARV 0x5, 0x180 ;  /* 0x0146000000007b1d */ /* 0x000fec0000002000 */
.L_x_221:
[----:B01----:R-:W3:Y:S01]  /*b7d0*/  LDL R0, [R1+0xc] ;  /* 0x00000c0001007983 */ /* 0x003ee20000100800 */
[----:B------:R-:W-:Y:S01]  /*b7e0*/  ULDC UR4, c[0x0][0xc3c] ;  /* 0x00030f0000047ab9 */ /* 0x000fe20000000800 */
[----:B------:R-:W-:Y:S02]  /*b7f0*/  IMAD.MOV.U32 R19, RZ, RZ, RZ ;  /* 0x000000ffff137224 */ /* 0x000fe400078e00ff */
[----:B------:R0:W-:Y:S01]  /*b800*/  STL [R1+0x48], RZ ;  /* 0x000048ff01007387 */ /* 0x0001e20000100800 */
[----:B---3--:R-:W-:Y:S01]  /*b810*/  ISETP.GE.AND P0, PT, R0, UR4, PT ;  /* 0x0000000400007c0c */ /* 0x008fe2000bf06270 */
[----:B------:R-:W-:-:S05]  /*b820*/  IMAD.MOV.U32 R0, RZ, RZ, 0x1 ;  /* 0x00000001ff007424 */ /* 0x000fca00078e00ff */
[----:B------:R0:W-:Y:S07]  /*b830*/  STL [R1+0x14], R0 ;  /* 0x0000140001007387 */ /* 0x0001ee0000100800 */
[----:B------:R-:W-:Y:S05]  /*b840*/  @P0 BRA `(.L_x_227) ;  /* 0x0000005400f00947 */ /* 0x000fea0003800000 */
[----:B--2---:R-:W1:Y:S01]  /*b850*/  S2R R5, SR_TID.X ;  /* 0x0000000000057919 */ /* 0x004e620000002100 */
[----:B------:R-:W2:Y:S01]  /*b860*/  S2UR UR5, SR_CgaCtaId ;  /* 0x00000000000579c3 */ /* 0x000ea20000008800 */
[----:B------:R-:W-:Y:S01]  /*b870*/  UMOV UR4, 0x400 ;  /* 0x0000040000047882 */ /* 0x000fe20000000000 */
[----:B------:R-:W-:Y:S01]  /*b880*/  BSSY B8, `(.L_x_227) ;  /* 0x0000578000087945 */ /* 0x000fe20003800000 */
[----:B------:R-:W-:Y:S01]  /*b890*/  IMAD.MOV.U32 R19, RZ, RZ, RZ ;  /* 0x000000ffff137224 */ /* 0x000fe200078e00ff */
[----:B------:R-:W-:Y:S01]  /*b8a0*/  ULDC UR36, c[0x0][0xc] ;  /* 0x0000030000247ab9 */ /* 0x000fe20000000800 */
[----:B------:R-:W-:Y:S01]  /*b8b0*/  ULDC.64 UR38, c[0x0][0x198] ;  /* 0x0000660000267ab9 */ /* 0x000fe20000000a00 */
[----:B--2---:R-:W-:-:S06]  /*b8c0*/  ULEA UR4, UR5, UR4, 0x18 ;  /* 0x0000000405047291 */ /* 0x004fcc000f8ec03f */
[----:B------:R-:W-:Y:S01]  /*b8d0*/  IMAD.U32 R18, RZ, RZ, UR4 ;  /* 0x00000004ff127e24 */ /* 0x000fe2000f8e00ff */
[C---:B-1----:R-:W-:Y:S01]  /*b8e0*/  LOP3.LUT R4, R5.reuse, 0x7f, RZ, 0xc0, !PT ;  /* 0x0000007f05047812 */ /* 0x042fe200078ec0ff */
[----:B0-----:R-:W-:-:S05]  /*b8f0*/  IMAD.SHL.U32 R0, R5, 0x8, RZ ;  /* 0x0000000805007824 */ /* 0x001fca00078e00ff */
[C---:B------:R-:W-:Y:S02]  /*b900*/  LOP3.LUT R2, R0.reuse, 0x1f8, RZ, 0xc0, !PT ;  /* 0x000001f800027812 */ /* 0x040fe400078ec0ff */
[----:B------:R-:W-:Y:S02]  /*b910*/  LOP3.LUT R0, R0, 0x38, RZ, 0xc0, !PT ;  /* 0x0000003800007812 */ /* 0x000fe400078ec0ff */
[----:B------:R-:W-:Y:S01]  /*b920*/  LOP3.LUT R3, R2, 0x38, R5, 0x78, !PT ;  /* 0x0000003802037812 */ /* 0x000fe200078e7805 */
[----:B------:R-:W-:Y:S01]  /*b930*/  IMAD.SHL.U32 R2, R4, 0x8, RZ ;  /* 0x0000000804027824 */ /* 0x000fe200078e00ff */
[----:B------:R-:W-:-:S04]  /*b940*/  SHF.R.U32.HI R4, RZ, 0x3, R4 ;  /* 0x00000003ff047819 */ /* 0x000fc80000011604 */
[----:B------:R-:W-:Y:S02]  /*b950*/  LOP3.LUT R3, R3, 0x200, R2, 0xf8, !PT ;  /* 0x0000020003037812 */ /* 0x000fe400078ef802 */
[----:B------:R-:W-:-:S03]  /*b960*/  SHF.L.U32 R2, R5, 0x4, RZ ;  /* 0x0000000405027819 */ /* 0x000fc600000006ff */
[----:B------:R-:W-:Y:S01]  /*b970*/  IMAD R3, R3, 0x2, R18 ;  /* 0x0000000203037824 */ /* 0x000fe200078e0212 */
[----:B------:R-:W-:Y:S01]  /*b980*/  LOP3.LUT R4, R4, 0x70, R2, 0xf8, !PT ;  /* 0x0000007004047812 */ /* 0x000fe200078ef802 */
[----:B------:R-:W-:-:S03]  /*b990*/  IMAD.MOV.U32 R2, RZ, RZ, 0x1 ;  /* 0x00000001ff027424 */ /* 0x000fc600078e00ff */
[----:B------:R-:W-:Y:S04]  /*b9a0*/  STL [R1+0x24], R3 ;  /* 0x0000240301007387 */ /* 0x000fe80000100800 */
[----:B------:R0:W-:Y:S04]  /*b9b0*/  STL [R1+0x14], R2 ;  /* 0x0000140201007387 */ /* 0x0001e80000100800 */
[----:B------:R1:W-:Y:S01]  /*b9c0*/  STL [R1+0x48], RZ ;  /* 0x000048ff01007387 */ /* 0x0003e20000100800 */
[C---:B0-----:R-:W-:Y:S02]  /*b9d0*/  LOP3.LUT R2, R0.reuse, 0x40, RZ, 0xfc, !PT ;  /* 0x0000004000027812 */ /* 0x041fe400078efcff */
[----:B-1----:R-:W-:-:S07]  /*b9e0*/  LOP3.LUT R0, R0, 0x80, RZ, 0xfc, !PT ;  /* 0x0000008000007812 */ /* 0x002fce00078efcff */
.L_x_329:
[----:B--2---:R-:W2:Y:S01]  /*b9f0*/  LDL R0, [R1+0xc] ;  /* 0x00000c0001007983 */ /* 0x004ea20000100800 */
[----:B------:R-:W2:Y:S01]  /*ba00*/  LDC.64 R2, c[0x0][0xc88] ;  /* 0x00032200ff027b82 */ /* 0x000ea20000000a00 */
[----:B------:R-:W-:Y:S05]  /*ba10*/  YIELD ;  /* 0x0000000000007946 */ /* 0x000fea0003800000 */
[----:B------:R-:W-:Y:S01]  /*ba20*/  ULDC.64 UR4, c[0x0][0xa28] ;  /* 0x00028a0000047ab9 */ /* 0x000fe20000000a00 */
[----:B-1----:R-:W-:Y:S01]  /*ba30*/  IMAD.MOV.U32 R6, RZ, RZ, RZ ;  /* 0x000000ffff067224 */ /* 0x002fe200078e00ff */
[----:B------:R-:W-:Y:S01]  /*ba40*/  ISETP.NE.U32.AND P0, PT, RZ, UR4, PT ;  /* 0x00000004ff007c0c */ /* 0x000fe2000bf05070 */
[----:B------:R-:W-:Y:S01]  /*ba50*/  ULDC.64 UR6, c[0x0][0xa18] ;  /* 0x0002860000067ab9 */ /* 0x000fe20000000a00 */
[----:B------:R-:W-:Y:S01]  /*ba60*/  ULDC.64 UR8, c[0x0][0xa08] ;  /* 0x0002820000087ab9 */ /* 0x000fe20000000a00 */
[----:B--2---:R-:W-:-:S05]  /*ba70*/  IMAD.WIDE R2, R0, 0x4, R2 ;  /* 0x0000000400027825 */ /* 0x004fca00078e0202 */
[----:B------:R-:W2:Y:S01]  /*ba80*/  LDG.E R10, desc[UR40][R2.64] ;  /* 0x00000028020a7981 */ /* 0x000ea2000c1e1900 */
[----:B------:R-:W-:Y:S01]  /*ba90*/  ISETP.NE.AND.EX P0, PT, RZ, UR5, PT, P0 ;  /* 0x00000005ff007c0c */ /* 0x000fe2000bf05300 */
[----:B------:R-:W-:Y:S01]  /*baa0*/  IMAD.MOV.U32 R0, RZ, RZ, RZ ;  /* 0x000000ffff007224 */ /* 0x000fe200078e00ff */
[----:B--2---:R-:W-:Y:S01]  /*bab0*/  SHF.R.S32.HI R4, RZ, 0x1f, R10 ;  /* 0x0000001fff047819 */ /* 0x004fe2000001140a */
[----:B------:R-:W-:-:S10]  /*bac0*/  IMAD.SHL.U32 R17, R10, 0x4, RZ ;  /* 0x000000040a117824 */ /* 0x000fd400078e00ff */
[C---:B------:R-:W-:Y:S01]  /*bad0*/  @P0 LEA R2, P1, R10.reuse, UR4, 0x2 ;  /* 0x000000040a020c11 */ /* 0x040fe2000f8210ff */
[----:B------:R-:W-:Y:S03]  /*bae0*/  STL [R1+0x2c], R10 ;  /* 0x00002c0a01007387 */ /* 0x000fe60000100800 */
[C-C-:B------:R-:W-:Y:S01]  /*baf0*/  @P0 LEA.HI.X R3, R10.reuse, UR5, R4.reuse, 0x2, P1 ;  /* 0x000000050a030c11 */ /* 0x140fe200088f1404 */
[----:B------:R-:W-:Y:S01]  /*bb00*/  ULDC.64 UR4, c[0x0][0xa00] ;  /* 0x0002800000047ab9 */ /* 0x000fe20000000a00 */
[----:B------:R-:W-:Y:S01]  /*bb10*/  SHF.L.U64.HI R9, R10, 0x2, R4 ;  /* 0x000000020a097819 */ /* 0x000fe20000010204 */
[----:B0-----:R0:W-:Y:S01]  /*bb20*/  STL [R1+0x3c], R4 ;  /* 0x00003c0401007387 */ /* 0x0011e20000100800 */
[----:B------:R-:W-:-:S03]  /*bb30*/  ISETP.NE.U32.AND P1, PT, RZ, UR4, PT ;  /* 0x00000004ff007c0c */ /* 0x000fc6000bf25070 */
[----:B------:R1:W5:Y:S01]  /*bb40*/  @P0 LDG.E R0, desc[UR40][R2.64] ;  /* 0x0000002802000981 */ /* 0x000362000c1e1900 */
[----:B------:R-:W-:Y:S01]  /*bb50*/  ISETP.NE.AND.EX P1, PT, RZ, UR5, PT, P1 ;  /* 0x00000005ff007c0c */ /* 0x000fe2000bf25310 */
[----:B------:R-:W-:Y:S01]  /*bb60*/  IMAD.MOV.U32 R8, RZ, RZ, RZ ;  /* 0x000000ffff087224 */ /* 0x000fe200078e00ff */
[----:B------:R-:W-:Y:S01]  /*bb70*/  ISETP.NE.U32.AND P2, PT, RZ, UR6, PT ;  /* 0x00000006ff007c0c */ /* 0x000fe2000bf45070 */
[----:B------:R-:W-:Y:S01]  /*bb80*/  STL [R1+0x1c], R9 ;  /* 0x00001c0901007387 */ /* 0x000fe20000100800 */
[----:B------:R-:W-:Y:S02]  /*bb90*/  ISETP.NE.U32.AND P0, PT, RZ, UR8, PT ;  /* 0x00000008ff007c0c */ /* 0x000fe4000bf05070 */
[C---:B0-----:R-:W-:Y:S02]  /*bba0*/  IADD3 R4, P4, R17.reuse, UR8, RZ ;  /* 0x0000000811047c10 */ /* 0x041fe4000ff9e0ff */
[----:B-1----:R-:W-:Y:S02]  /*bbb0*/  IADD3 R2, P3, R17, UR4, RZ ;  /* 0x0000000411027c10 */ /* 0x002fe4000ff7e0ff */
[----:B------:R-:W-:-:S02]  /*bbc0*/  ISETP.NE.AND.EX P2, PT, RZ, UR7, PT, P2 ;  /* 0x00000007ff007c0c */ /* 0x000fc4000bf45320 */
[C---:B------:R-:W-:Y:S02]  /*bbd0*/  IADD3.X R3, R9.reuse, UR5, RZ, P3, !PT ;  /* 0x0000000509037c10 */ /* 0x040fe40009ffe4ff */
[----:B------:R-:W-:Y:S02]  /*bbe0*/  ISETP.NE.AND.EX P0, PT, RZ, UR9, PT, P0 ;  /* 0x00000009ff007c0c */ /* 0x000fe4000bf05300 */
[----:B------:R-:W-:Y:S01]  /*bbf0*/  IADD3.X R5, R9, UR9, RZ, P4, !PT ;  /* 0x0000000909057c10 */ /* 0x000fe2000a7fe4ff */
[----:B------:R-:W2:Y:S01]  /*bc00*/  @P1 LDG.E R6, desc[UR40][R2.64] ;  /* 0x0000002802061981 */ /* 0x000ea2000c1e1900 */
[----:B------:R-:W-:Y:S02]  /*bc10*/  ULDC UR4, c[0x0][0x288] ;  /* 0x0000a20000047ab9 */ /* 0x000fe40000000800 */
[----:B------:R-:W-:Y:S01]  /*bc20*/  IMAD.U32 R11, RZ, RZ, UR4 ;  /* 0x00000004ff0b7e24 */ /* 0x000fe2000f8e00ff */
[----:B------:R-:W-:-:S06]  /*bc30*/  ULDC.64 UR4, c[0x0][0x418] ;  /* 0x0001060000047ab9 */ /* 0x000fcc0000000a00 */
[----:B------:R-:W5:Y:S04]  /*bc40*/  @P0 LDG.E R8, desc[UR40][R4.64] ;  /* 0x0000002804080981 */ /* 0x000f68000c1e1900 */
[----:B--2---:R0:W-:Y:S02]  /*bc50*/  STL [R1+0x30], R6 ;  /* 0x0000300601007387 */ /* 0x0041e40000100800 */
[----:B0-----:R-:W-:-:S04]  /*bc60*/  @P2 IADD3 R6, P3, R17, UR6, RZ ;  /* 0x0000000611062c10 */ /* 0x001fc8000ff7e0ff */
[----:B------:R-:W-:-:S05]  /*bc70*/  @P2 IADD3.X R7, R9, UR7, RZ, P3, !PT ;  /* 0x0000000709072c10 */ /* 0x000fca0009ffe4ff */
[----:B------:R0:W2:Y:S01]  /*bc80*/  @P2 LDG.E R11, desc[UR40][R6.64] ;  /* 0x00000028060b2981 */ /* 0x0000a2000c1e1900 */
[----:B------:R-:W-:-:S03]  /*bc90*/  UISETP.NE.U32.AND UP0, UPT, UR4, URZ, UPT ;  /* 0x0000003f0400728c */ /* 0x000fc6000bf05070 */
[----:B------:R-:W-:Y:S01]  /*bca0*/  ULDC UR4, c[0x0][0x424] ;  /* 0x0001090000047ab9 */ /* 0x000fe20000000800 */
[----:B------:R-:W-:-:S03]  /*bcb0*/  UISETP.NE.AND.EX UP0, UPT, UR5, URZ, UPT, UP0 ;  /* 0x0000003f0500728c */ /* 0x000fc6000bf05300 */
[----:B------:R-:W-:Y:S01]  /*bcc0*/  ULDC UR5, c[0x0][0x2f0] ;  /* 0x0000bc0000057ab9 */ /* 0x000fe20000000800 */
[----:B------:R-:W-:-:S04]  /*bcd0*/  USEL UR4, UR4, 0x1, UP0 ;  /* 0x0000000104047887 */ /* 0x000fc80008000000 */
[----:B------:R-:W-:-:S06]  /*bce0*/  UIMAD UR4, UR4, UR5, URZ ;  /* 0x00000005040472a4 */ /* 0x000fcc000f8e023f */
[----:B0-----:R-:W-:Y:S01]  /*bcf0*/  IMAD.U32 R6, RZ, RZ, UR4 ;  /* 0x00000004ff067e24 */ /* 0x001fe2000f8e00ff */
[----:B--2---:R0:W-:Y:S01]  /*bd00*/  STL [R1+0x44], R11 ;  /* 0x0000440b01007387 */ /* 0x0041e20000100800 */
[----:B------:R-:W-:Y:S05]  /*bd10*/  @P2 BRA `(.L_x_228) ;  /* 0x0000000000142947 */ /* 0x000fea0003800000 */
[----:B------:R-:W-:Y:S05]  /*bd20*/  @!P1 BRA `(.L_x_228) ;  /* 0x0000000000109947 */ /* 0x000fea0003800000 */
[----:B------:R-:W2:Y:S04]  /*bd30*/  LDG.E R7, desc[UR40][R2.64] ;  /* 0x0000002802077981 */ /* 0x000ea8000c1e1900 */
[----:B------:R-:W2:Y:S02]  /*bd40*/  LDG.E R2, desc[UR40][R2.64+0x4] ;  /* 0x0000042802027981 */ /* 0x000ea4000c1e1900 */
[----:B--2---:R-:W-:-:S05]  /*bd50*/  IMAD.IADD R2, R2, 0x1, -R7 ;  /* 0x0000000102027824 */ /* 0x004fca00078e0a07 */
[----:B------:R1:W-:Y:S02]  /*bd60*/  STL [R1+0x44], R2 ;  /* 0x0000440201007387 */ /* 0x0003e40000100800 */
.L_x_228:
[----:B------:R-:W1:Y:S01]  /*bd70*/  LDL.LU R7, [R1+0x8] ;  /* 0x0000080001077983 */ /* 0x000e620000300800 */
[----:B------:R-:W-:Y:S02]  /*bd80*/  ULDC.64 UR4, c[0x0][0xa20] ;  /* 0x0002880000047ab9 */ /* 0x000fe40000000a00 */
[----:B------:R-:W-:-:S04]  /*bd90*/  ISETP.NE.U32.AND P1, PT, RZ, UR4, PT ;  /* 0x00000004ff007c0c */ /* 0x000fc8000bf25070 */
[----:B------:R-:W-:Y:S02]  /*bda0*/  ISETP.NE.AND.EX P1, PT, RZ, UR5, PT, P1 ;  /* 0x00000005ff007c0c */ /* 0x000fe4000bf25310 */
[C---:B-1----:R-:W-:Y:S02]  /*bdb0*/  LOP3.LUT R2, R7.reuse, 0xff000000, RZ, 0xc0, !PT ;  /* 0xff00000007027812 */ /* 0x042fe400078ec0ff */
[C---:B------:R-:W-:Y:S02]  /*bdc0*/  LOP3.LUT R3, R7.reuse, 0xff0000, RZ, 0xc0, !PT ;  /* 0x00ff000007037812 */ /* 0x040fe400078ec0ff */
[----:B------:R-:W-:Y:S02]  /*bdd0*/  SHF.R.U32.HI R2, RZ, 0x8, R2 ;  /* 0x00000008ff027819 */ /* 0x000fe40000011602 */
[----:B------:R-:W-:Y:S01]  /*bde0*/  LOP3.LUT R16, R7, 0xffff, RZ, 0xc0, !PT ;  /* 0x0000ffff07107812 */ /* 0x000fe200078ec0ff */
[----:B-----5:R-:W-:Y:S01]  /*bdf0*/  IMAD.IADD R7, R8, 0x1, R0 ;  /* 0x0000000108077824 */ /* 0x020fe200078e0200 */
[----:B------:R-:W-:Y:S01]  /*be00*/  LEA.HI R2, R3, R2, RZ, 0x10 ;  /* 0x0000000203027211 */ /* 0x000fe200078f80ff */
[----:B------:R-:W-:-:S05]  /*be10*/  IMAD.MOV.U32 R3, RZ, RZ, R10 ;  /* 0x000000ffff037224 */ /* 0x000fca00078e000a */
[----:B------:R1:W-:Y:S04]  /*be20*/  STL [R1+0x10], R3 ;  /* 0x0000100301007387 */ /* 0x0003e80000100800 */
[----:B------:R1:W-:Y:S01]  /*be30*/  STL [R1+0x18], R7 ;  /* 0x0000180701007387 */ /* 0x0003e20000100800 */
[----:B------:R-:W-:Y:S05]  /*be40*/  @!P1 BRA `(.L_x_229) ;  /* 0x0000000000109947 */ /* 0x000fea0003800000 */
[----:B------:R-:W-:-:S04]  /*be50*/  IADD3 R6, P0, R17, UR4, RZ ;  /* 0x0000000411067c10 */ /* 0x000fc8000ff1e0ff */
[----:B-1----:R-:W-:-:S05]  /*be60*/  IADD3.X R7, R9, UR5, RZ, P0, !PT ;  /* 0x0000000509077c10 */ /* 0x002fca00087fe4ff */
[----:B------:R2:W5:Y:S01]  /*be70*/  LDG.E R6, desc[UR40][R6.64] ;  /* 0x0000002806067981 */ /* 0x000562000c1e1900 */
[----:B------:R-:W-:Y:S05]  /*be80*/  BRA `(.L_x_230) ;  /* 0x0000000000107947 */ /* 0x000fea0003800000 */
.L_x_229:
[----:B------:R-:W-:Y:S05]  /*be90*/  @!P0 BRA `(.L_x_230) ;  /* 0x00000000000c8947 */ /* 0x000fea0003800000 */
[----:B------:R-:W2:Y:S04]  /*bea0*/  LDG.E R6, desc[UR40][R4.64] ;  /* 0x0000002804067981 */ /* 0x000ea8000c1e1900 */
[----:B------:R-:W2:Y:S02]  /*beb0*/  LDG.E R4, desc[UR40][R4.64+0x4] ;  /* 0x0000042804047981 */ /* 0x000ea4000c1e1900 */
[----:B--2---:R-:W-:-:S07]  /*bec0*/  IMAD.IADD R6, R4, 0x1, -R6 ;  /* 0x0000000104067824 */ /* 0x004fce00078e0a06 */
.L_x_230:
[----:B-----5:R-:W-:Y:S01]  /*bed0*/  IMAD.IADD R6, R6, 0x1, -R0 ;  /* 0x0000000106067824 */ /* 0x020fe200078e0a00 */
[----:B------:R-:W-:Y:S01]  /*bee0*/  MOV R4, RZ ;  /* 0x000000ff00047202 */ /* 0x000fe20000000f00 */
[----:B------:R-:W-:Y:S01]  /*bef0*/  BSSY B0, `(.L_x_231) ;  /* 0x000002b000007945 */ /* 0x000fe20003800000 */
[----:B------:R-:W-:Y:S01]  /*bf00*/  LOP3.LUT R9, R2, 0xff, RZ, 0xc0, !PT ;  /* 0x000000ff02097812 */ /* 0x000fe200078ec0ff */
[C---:B------:R-:W-:Y:S01]  /*bf10*/  VIADD R0, R6.reuse, 0x7f ;  /* 0x0000007f06007836 */ /* 0x040fe20000000000 */
[----:B------:R-:W-:Y:S01]  /*bf20*/  ISETP.GE.AND P0, PT, R6, 0x1, PT ;  /* 0x000000010600780c */ /* 0x000fe20003f06270 */
[----:B------:R3:W-:Y:S01]  /*bf30*/  STL [R1+0x34], R4 ;  /* 0x0000340401007387 */ /* 0x0007e20000100800 */
[----:B------:R-:W-:Y:S02]  /*bf40*/  IMAD.MOV.U32 R10, RZ, RZ, R4 ;  /* 0x000000ffff0a7224 */ /* 0x000fe400078e0004 */
[----:B-1----:R-:W-:-:S04]  /*bf50*/  SHF.R.S32.HI R3, RZ, 0x1f, R0 ;  /* 0x0000001fff037819 */ /* 0x002fc80000011400 */
[----:B------:R-:W-:-:S04]  /*bf60*/  LEA.HI R3, R3, R0, RZ, 0x7 ;  /* 0x0000000003037211 */ /* 0x000fc800078f38ff */
[----:B------:R-:W-:-:S05]  /*bf70*/  SHF.R.S32.HI R8, RZ, 0x7, R3 ;  /* 0x00000007ff087819 */ /* 0x000fca0000011403 */
[----:B------:R3:W-:Y:S04]  /*bf80*/  STL [R1+0x40], R8 ;  /* 0x0000400801007387 */ /* 0x0007e80000100800 */
[----:B------:R3:W-:Y:S01]  /*bf90*/  STL [R1+0x58], R9 ;  /* 0x0000580901007387 */ /* 0x0007e20000100800 */
[----:B------:R-:W-:Y:S05]  /*bfa0*/  @!P0 BRA `(.L_x_232) ;  /* 0x00000000007c8947 */ /* 0x000fea0003800000 */
[----:B------:R-:W-:-:S04]  /*bfb0*/  SHF.R.U32.HI R0, RZ, 0x10, R2 ;  /* 0x00000010ff007819 */ /* 0x000fc80000011602 */
[----:B------:R-:W-:-:S13]  /*bfc0*/  ISETP.NE.AND P0, PT, R0, RZ, PT ;  /* 0x000000ff0000720c */ /* 0x000fda0003f05270 */
[----:B------:R-:W3:Y:S02]  /*bfd0*/  @!P0 LDC R0, c[0x0][0x9f0] ;  /* 0x00027c00ff008b82 */ /* 0x000ee40000000800 */
[----:B---3--:R-:W-:-:S04]  /*bfe0*/  IABS R4, R0 ;  /* 0x0000000000047213 */ /* 0x008fc80000000000 */
[----:B------:R-:W1:Y:S08]  /*bff0*/  I2F.RP R2, R4 ;  /* 0x0000000400027306 */ /* 0x000e700000209400 */
[----:B-1----:R-:W1:Y:S02]  /*c000*/  MUFU.RCP R2, R2 ;  /* 0x0000000200027308 */ /* 0x002e640000001000 */
[----:B-1----:R-:W-:-:S06]  /*c010*/  VIADD R2, R2, 0xffffffe ;  /* 0x0ffffffe02027836 */ /* 0x002fcc0000000000 */
[----:B------:R-:W1:Y:S02]  /*c020*/  F2I.FTZ.U32.TRUNC.NTZ R3, R2 ;  /* 0x0000000200037305 */ /* 0x000e64000021f000 */
[----:B-1----:R-:W-:-:S04]  /*c030*/  IMAD.MOV R2, RZ, RZ, -R3 ;  /* 0x000000ffff027224 */ /* 0x002fc800078e0a03 */
[----:B------:R-:W-:Y:S02]  /*c040*/  IMAD R5, R2, R4, RZ ;  /* 0x0000000402057224 */ /* 0x000fe400078e02ff */
[----:B------:R-:W-:-:S04]  /*c050*/  IMAD.MOV.U32 R2, RZ, RZ, RZ ;  /* 0x000000ffff027224 */ /* 0x000fc800078e00ff */
[----:B--2---:R-:W-:Y:S01]  /*c060*/  IMAD.HI.U32 R7, R3, R5, R2 ;  /* 0x0000000503077227 */ /* 0x004fe200078e0002 */
[----:B------:R-:W-:Y:S02]  /*c070*/  IABS R2, R0 ;  /* 0x0000000000027213 */ /* 0x000fe40000000000 */
[----:B------:R-:W-:-:S03]  /*c080*/  IADD3 R3, R0, -0x1, R8 ;  /* 0xffffffff00037810 */ /* 0x000fc60007ffe008 */
[----:B------:R-:W-:Y:S01]  /*c090*/  IMAD.MOV R2, RZ, RZ, -R2 ;  /* 0x000000ffff027224 */ /* 0x000fe200078e0a02 */
[----:B------:R-:W-:Y:S02]  /*c0a0*/  IABS R5, R3 ;  /* 0x0000000300057213 */ /* 0x000fe40000000000 */
[----:B------:R-:W-:Y:S01]  /*c0b0*/  LOP3.LUT R3, R3, R0, RZ, 0x3c, !PT ;  /* 0x0000000003037212 */ /* 0x000fe200078e3cff */
[----:B------:R-:W-:Y:S02]  /*c0c0*/  IMAD.MOV.U32 R6, RZ, RZ, R2 ;  /* 0x000000ffff067224 */ /* 0x000fe400078e0002 */
[----:B------:R-:W-:Y:S01]  /*c0d0*/  IMAD.HI.U32 R2, R7, R5, RZ ;  /* 0x0000000507027227 */ /* 0x000fe200078e00ff */
[----:B------:R-:W-:-:S03]  /*c0e0*/  ISETP.GE.AND P2, PT, R3, RZ, PT ;  /* 0x000000ff0300720c */ /* 0x000fc60003f46270 */
        /* <DEDUP_REMOVED lines=9> */
[----:B------:R-:W-:-:S05]  /*c180*/  IMAD.MOV.U32 R10, RZ, RZ, R2 ;  /* 0x000000ffff0a7224 */ /* 0x000fca00078e0002 */
[----:B------:R1:W-:Y:S02]  /*c190*/  STL [R1+0x34], R10 ;  /* 0x0000340a01007387 */ /* 0x0003e40000100800 */
.L_x_232:
[----:B------:R-:W-:Y:S05]  /*c1a0*/  BSYNC B0 ;  /* 0x0000000000007941 */ /* 0x000fea0003800000 */
.L_x_231:
[----:B------:R-:W-:Y:S01]  /*c1b0*/  IMAD.MOV.U32 R0, RZ, RZ, R10 ;  /* 0x000000ffff007224 */ /* 0x000fe200078e000a */
[----:B------:R-:W-:Y:S03]  /*c1c0*/  BSSY B7, `(.L_x_233) ;  /* 0x0000409000077945 */ /* 0x000fe60003800000 */
[----:B------:R-:W-:-:S05]  /*c1d0*/  IMAD R2, R9, R0, RZ ;  /* 0x0000000009027224 */ /* 0x000fca00078e02ff */
[----:B------:R-:W-:Y:S01]  /*c1e0*/  VIADDMNMX R0, R2, R0, R8, PT ;  /* 0x0000000002007246 */ /* 0x000fe20003800108 */
[----:B------:R4:W-:Y:S03]  /*c1f0*/  STL [R1+0x28], R2 ;  /* 0x0000280201007387 */ /* 0x0009e60000100800 */
[----:B------:R-:W-:Y:S01]  /*c200*/  ISETP.GT.AND P0, PT, R0, R2, PT ;  /* 0x000000020000720c */ /* 0x000fe20003f04270 */
[----:B------:R4:W-:-:S12]  /*c210*/  STL [R1+0x38], R0 ;  /* 0x0000380001007387 */ /* 0x0009d80000100800 */
[----:B----4-:R-:W-:Y:S05]  /*c220*/  @P0 BRA `(.L_x_234) ;  /* 0x0000000000480947 */ /* 0x010fea0003800000 */
[----:B------:R-:W4:Y:S02]  /*c230*/  S2R R0, SR_TID.X ;  /* 0x0000000000007919 */ /* 0x000f240000002100 */
[----:B----4-:R-:W-:-:S04]  /*c240*/  LOP3.LUT R0, R0, 0x7f, RZ, 0xc0, !PT ;  /* 0x0000007f00007812 */ /* 0x010fc800078ec0ff */
[----:B------:R-:W-:-:S13]  /*c250*/  ISETP.NE.AND P0, PT, R0, RZ, PT ;  /* 0x000000ff0000720c */ /* 0x000fda0003f05270 */
[----:B------:R-:W-:Y:S05]  /*c260*/  @P0 BRA `(.L_x_235) ;  /* 0x0000003c00f80947 */ /* 0x000fea0003800000 */
[----:B------:R-:W4:Y:S01]  /*c270*/  S2R R3, SR_LANEID ;  /* 0x0000000000037919 */ /* 0x000f220000000000 */
[----:B------:R-:W-:Y:S02]  /*c280*/  VOTEU.ANY UR4, UPT, PT ;  /* 0x0000000000047886 */ /* 0x000fe400038e0100 */
[----:B------:R-:W4:Y:S08]  /*c290*/  FLO.U32 R0, UR4 ;  /* 0x0000000400007d00 */ /* 0x000f3000080e0000 */
[----:B------:R-:W5:Y:S01]  /*c2a0*/  POPC R5, UR4 ;  /* 0x0000000400057d09 */ /* 0x000f620008000000 */
[----:B----4-:R-:W-:-:S02]  /*c2b0*/  ISETP.EQ.U32.AND P0, PT, R0, R3, PT ;  /* 0x000000030000720c */ /* 0x010fc40003f02070 */
[----:B------:R-:W5:Y:S11]  /*c2c0*/  LDC.64 R2, c[0x0][0xc60] ;  /* 0x00031800ff027b82 */ /* 0x000f760000000a00 */
[----:B-----5:R-:W4:Y:S01]  /*c2d0*/  @P0 ATOMG.E.ADD.STRONG.GPU PT, R3, desc[UR40][R2.64], R5 ;  /* 0x00000005020309a8 */ /* 0x020f2200081ee1e8 */
[----:B---3--:R-:W3:Y:S02]  /*c2e0*/  S2R R4, SR_LTMASK ;  /* 0x0000000000047919 */ /* 0x008ee40000003900 */
[----:B---3--:R-:W-:-:S04]  /*c2f0*/  LOP3.LUT R4, R4, UR4, RZ, 0xc0, !PT ;  /* 0x0000000404047c12 */ /* 0x008fc8000f8ec0ff */
[----:B--2---:R-:W2:Y:S01]  /*c300*/  POPC R7, R4 ;  /* 0x0000000400077309 */ /* 0x004ea20000000000 */
[----:B----4-:R-:W2:Y:S02]  /*c310*/  SHFL.IDX PT, R0, R3, R0, 0x1f ;  /* 0x00001f0003007589 */ /* 0x010ea400000e0000 */
[----:B--2---:R-:W-:-:S05]  /*c320*/  IADD3 R0, R0, UR36, R7 ;  /* 0x0000002400007c10 */ /* 0x004fca000fffe007 */
[----:B------:R4:W-:Y:S01]  /*c330*/  STL [R1], R0 ;  /* 0x0000000001007387 */ /* 0x0009e20000100800 */
[----:B------:R-:W-:Y:S05]  /*c340*/  BRA `(.L_x_235) ;  /* 0x0000003c00c07947 */ /* 0x000fea0003800000 */
.L_x_234:
[----:B------:R-:W-:Y:S01]  /*c350*/  VIADD R0, R18, 0x1c400 ;  /* 0x0001c40012007836 */ /* 0x000fe20000000000 */
[----:B------:R-:W-:Y:S04]  /*c360*/  BSSY B6, `(.L_x_236) ;  /* 0x0000013000067945 */ /* 0x000fe80003800000 */
[----:B------:R-:W-:-:S13]  /*c370*/  LOP3.LUT P0, RZ, R0, 0x3ff, RZ, 0xc0, !PT ;  /* 0x000003ff00ff7812 */ /* 0x000fda000780c0ff */
[----:B------:R-:W-:Y:S05]  /*c380*/  @!P0 BRA `(.L_x_237) ;  /* 0x0000000000408947 */ /* 0x000fea0003800000 */
[----:B------:R-:W-:Y:S01]  /*c390*/  MOV R2, 0x0 ;  /* 0x0000000000027802 */ /* 0x000fe20000000f00 */
[----:B------:R-:W-:Y:S01]  /*c3a0*/  ULDC.64 UR6, c[0x4][0x118] ;  /* 0x0100460000067ab9 */ /* 0x000fe20000000a00 */
[----:B------:R-:W-:Y:S01]  /*c3b0*/  ULDC.64 UR8, c[0x4][0x120] ;  /* 0x0100480000087ab9 */ /* 0x000fe20000000a00 */
[----:B------:R-:W-:Y:S01]  /*c3c0*/  ULDC.64 UR4, c[0x4][0x70] ;  /* 0x01001c0000047ab9 */ /* 0x000fe20000000a00 */
[----:B---3--:R-:W-:Y:S01]  /*c3d0*/  IMAD.U32 R4, RZ, RZ, UR6 ;  /* 0x00000006ff047e24 */ /* 0x008fe2000f8e00ff */
[----:B--2---:R-:W-:Y:S01]  /*c3e0*/  MOV R7, UR9 ;  /* 0x0000000900077c02 */ /* 0x004fe20008000f00 */
[----:B------:R-:W2:Y:S01]  /*c3f0*/  LDC.64 R2, c[0x4][R2] ;  /* 0x0100000002027b82 */ /* 0x000ea20000000a00 */
[----:B------:R-:W-:Y:S02]  /*c400*/  IMAD.U32 R5, RZ, RZ, UR7 ;  /* 0x00000007ff057e24 */ /* 0x000fe4000f8e00ff */
[----:B------:R-:W-:Y:S02]  /*c410*/  IMAD.U32 R6, RZ, RZ, UR8 ;  /* 0x00000008ff067e24 */ /* 0x000fe4000f8e00ff */
[----:B-1----:R-:W-:-:S02]  /*c420*/  IMAD.U32 R10, RZ, RZ, UR4 ;  /* 0x00000004ff0a7e24 */ /* 0x002fc4000f8e00ff */
[----:B0-----:R-:W-:Y:S02]  /*c430*/  IMAD.U32 R11, RZ, RZ, UR5 ;  /* 0x00000005ff0b7e24 */ /* 0x001fe4000f8e00ff */
[----:B------:R-:W-:Y:S02]  /*c440*/  IMAD.MOV.U32 R8, RZ, RZ, 0x70 ;  /* 0x00000070ff087424 */ /* 0x000fe400078e00ff */
[----:B------:R-:W-:Y:S02]  /*c450*/  IMAD.MOV.U32 R12, RZ, RZ, 0x1 ;  /* 0x00000001ff0c7424 */ /* 0x000fe400078e00ff */
[----:B------:R-:W-:-:S07]  /*c460*/  IMAD.MOV.U32 R13, RZ, RZ, RZ ;  /* 0x000000ffff0d7224 */ /* 0x000fce00078e00ff */
[----:B------:R-:W-:-:S07]  /*c470*/  LEPC R20, `(.L_x_237) ;  /* 0x000000001014794e */ /* 0x000fce0000000000 */
[----:B--2---:R-:W-:Y:S05]  /*c480*/  CALL.ABS.NOINC R2 ;  /* 0x0000000002007343 */ /* 0x004fea0003c00000 */
.L_x_237:
[----:B------:R-:W-:Y:S05]  /*c490*/  BSYNC B6 ;  /* 0x0000000000067941 */ /* 0x000fea0003800000 */
.L_x_236:
        /* <DEDUP_REMOVED lines=8> */
[----:B------:R4:W4:Y:S01]  /*c520*/  LDC.64 R2, c[0x4][R0] ;  /* 0x0100000000027b82 */ /* 0x0009220000000a00 */
[----:B---3--:R-:W-:Y:S02]  /*c530*/  IMAD.U32 R4, RZ, RZ, UR6 ;  /* 0x00000006ff047e24 */ /* 0x008fe4000f8e00ff */
[----:B------:R-:W-:Y:S02]  /*c540*/  IMAD.U32 R5, RZ, RZ, UR7 ;  /* 0x00000007ff057e24 */ /* 0x000fe4000f8e00ff */
[----:B------:R-:W-:Y:S02]  /*c550*/  IMAD.U32 R6, RZ, RZ, UR8 ;  /* 0x00000008ff067e24 */ /* 0x000fe4000f8e00ff */
[----:B--2---:R-:W-:-:S02]  /*c560*/  IMAD.U32 R7, RZ, RZ, UR9 ;  /* 0x00000009ff077e24 */ /* 0x004fc4000f8e00ff */
[----:B-1----:R-:W-:Y:S02]  /*c570*/  IMAD.U32 R10, RZ, RZ, UR4 ;  /* 0x00000004ff0a7e24 */ /* 0x002fe4000f8e00ff */
[----:B0-----:R-:W-:Y:S02]  /*c580*/  IMAD.U32 R11, RZ, RZ, UR5 ;  /* 0x00000005ff0b7e24 */ /* 0x001fe4000f8e00ff */
[----:B------:R-:W-:Y:S02]  /*c590*/  IMAD.MOV.U32 R8, RZ, RZ, 0x70 ;  /* 0x00000070ff087424 */ /* 0x000fe400078e00ff */
[----:B------:R-:W-:Y:S02]  /*c5a0*/  IMAD.MOV.U32 R12, RZ, RZ, 0x1 ;  /* 0x00000001ff0c7424 */ /* 0x000fe400078e00ff */
[----:B------:R-:W-:-:S07]  /*c5b0*/  IMAD.MOV.U32 R13, RZ, RZ, RZ ;  /* 0x000000ffff0d7224 */ /* 0x000fce00078e00ff */
[----:B------:R-:W-:-:S07]  /*c5c0*/  LEPC R20, `(.L_x_240) ;  /* 0x000000001014794e */ /* 0x000fce0000000000 */
[----:B----4-:R-:W-:Y:S05]  /*c5d0*/  CALL.ABS.NOINC R2 ;  /* 0x0000000002007343 */ /* 0x010fea0003c00000 */
.L_x_240:
[----:B------:R-:W-:Y:S01]  /*c5e0*/  MOV R2, 0x0 ;  /* 0x0000000000027802 */ /* 0x000fe20000000f00 */
[----:B------:R-:W-:Y:S01]  /*c5f0*/  ULDC.64 UR6, c[0x4][0x118] ;  /* 0x0100460000067ab9 */ /* 0x000fe20000000a00 */
[----:B------:R-:W-:Y:S01]  /*c600*/  ULDC.64 UR8, c[0x4][0x120] ;  /* 0x0100480000087ab9 */ /* 0x000fe20000000a00 */
[----:B------:R-:W-:Y:S01]  /*c610*/  ULDC.64 UR4, c[0x4][0x80] ;  /* 0x0100200000047ab9 */ /* 0x000fe20000000a00 */
[----:B------:R-:W-:Y:S01]  /*c620*/  IMAD.U32 R4, RZ, RZ, UR6 ;  /* 0x00000006ff047e24 */ /* 0x000fe2000f8e00ff */
[----:B------:R-:W-:Y:S01]  /*c630*/  MOV R5, UR7 ;  /* 0x0000000700057c02 */ /* 0x000fe20008000f00 */
[----:B------:R-:W0:Y:S01]  /*c640*/  LDC.64 R2, c[0x4][R2] ;  /* 0x0100000002027b82 */ /* 0x000e220000000a00 */
[----:B------:R-:W-:Y:S02]  /*c650*/  IMAD.U32 R6, RZ, RZ, UR8 ;  /* 0x00000008ff067e24 */ /* 0x000fe4000f8e00ff */
[----:B------:R-:W-:Y:S02]  /*c660*/  IMAD.U32 R7, RZ, RZ, UR9 ;  /* 0x00000009ff077e24 */ /* 0x000fe4000f8e00ff */
[----:B------:R-:W-:-:S02]  /*c670*/  IMAD.U32 R10, RZ, RZ, UR4 ;  /* 0x00000004ff0a7e24 */ /* 0x000fc4000f8e00ff */
[----:B------:R-:W-:Y:S02]  /*c680*/  IMAD.U32 R11, RZ, RZ, UR5 ;  /* 0x00000005ff0b7e24 */ /* 0x000fe4000f8e00ff */
[----:B------:R-:W-:Y:S02]  /*c690*/  IMAD.MOV.U32 R8, RZ, RZ, 0x70 ;  /* 0x00000070ff087424 */ /* 0x000fe400078e00ff */
[----:B------:R-:W-:Y:S02]  /*c6a0*/  IMAD.MOV.U32 R12, RZ, RZ, 0x1 ;  /* 0x00000001ff0c7424 */ /* 0x000fe400078e00ff */
[----:B------:R-:W-:-:S07]  /*c6b0*/  IMAD.MOV.U32 R13, RZ, RZ, RZ ;  /* 0x000000ffff0d7224 */ /* 0x000fce00078e00ff */
[----:B------:R-:W-:-:S07]  /*c6c0*/  LEPC R20, `(.L_x_239) ;  /* 0x000000001014794e */ /* 0x000fce0000000000 */
[----:B0-----:R-:W-:Y:S05]  /*c6d0*/  CALL.ABS.NOINC R2 ;  /* 0x0000000002007343 */ /* 0x001fea0003c00000 */
.L_x_239:
[----:B------:R-:W-:Y:S05]  /*c6e0*/  BSYNC B6 ;  /* 0x0000000000067941 */ /* 0x000fea0003800000 */
.L_x_238:
[----:B---3--:R-:W3:Y:S01]  /*c6f0*/  LDL.LU R4, [R1+0x1c] ;  /* 0x00001c0001047983 */ /* 0x008ee20000300800 */
[----:B------:R-:W-:-:S03]  /*c700*/  ULDC.64 UR4, c[0x0][0x9f8] ;  /* 0x00027e0000047ab9 */ /* 0x000fc60000000a00 */
[----:B--2---:R-:W2:Y:S01]  /*c710*/  LDL R7, [R1+0x10] ;  /* 0x0000100001077983 */ /* 0x004ea20000100800 */
[----:B------:R-:W-:-:S03]  /*c720*/  ISETP.NE.U32.AND P0, PT, RZ, UR4, PT ;  /* 0x00000004ff007c0c */ /* 0x000fc6000bf05070 */
[----:B------:R-:W4:Y:S01]  /*c730*/  LDL R0, [R1+0x38] ;  /* 0x0000380001007983 */ /* 0x000f220000100800 */
[----:B------:R-:W-:-:S13]  /*c740*/  ISETP.NE.AND.EX P0, PT, RZ, UR5, PT, P0 ;  /* 0x00000005ff007c0c */ /* 0x000fda000bf05300 */
[----:B------:R-:W-:-:S04]  /*c750*/  @P0 IADD3 R2, P1, R17, UR4, RZ ;  /* 0x0000000411020c10 */ /* 0x000fc8000ff3e0ff */
[----:B---3--:R-:W-:Y:S01]  /*c760*/  @P0 IADD3.X R3, R4, UR5, RZ, P1, !PT ;  /* 0x0000000504030c10 */ /* 0x008fe20008ffe4ff */
[----:B------:R-:W-:-:S04]  /*c770*/  ULDC.64 UR4, c[0x0][0xa08] ;  /* 0x0002820000047ab9 */ /* 0x000fc80000000a00 */
[----:B--2---:R2:W3:Y:S02]  /*c780*/  @P0 LDG.E R7, desc[UR40][R2.64] ;  /* 0x0000002802070981 */ /* 0x0044e4000c1e1900 */
[----:B--2---:R-:W2:Y:S01]  /*c790*/  LDC.64 R2, c[0x0][0x418] ;  /* 0x00010600ff027b82 */ /* 0x004ea20000000a00 */
[----:B----4-:R-:W-:Y:S01]  /*c7a0*/  VIADD R0, R0, 0xffffffff ;  /* 0xffffffff00007836 */ /* 0x010fe20000000000 */
[----:B---3--:R-:W-:Y:S01]  /*c7b0*/  SHF.R.S32.HI R8, RZ, 0x1f, R7 ;  /* 0x0000001fff087819 */ /* 0x008fe20000011407 */
[----:B------:R3:W-:Y:S04]  /*c7c0*/  @P0 STL [R1+0x10], R7 ;  /* 0x0000100701000387 */ /* 0x0007e80000100800 */
[----:B------:R3:W-:Y:S01]  /*c7d0*/  STL [R1+0x1c], R8 ;  /* 0x00001c0801007387 */ /* 0x0007e20000100800 */
[----:B--2---:R-:W-:Y:S01]  /*c7e0*/  LOP3.LUT P0, RZ, R2, UR4, RZ, 0xfc, !PT ;  /* 0x0000000402ff7c12 */ /* 0x004fe2000f80fcff */
[----:B------:R-:W-:-:S03]  /*c7f0*/  UMOV UR4, 0xffffffff ;  /* 0xffffffff00047882 */ /* 0x000fc60000000000 */
[----:B------:R-:W-:-:S04]  /*c800*/  LOP3.LUT P0, RZ, R3, UR5, RZ, 0xfc, P0 ;  /* 0x0000000503ff7c12 */ /* 0x000fc8000800fcff */
[----:B------:R-:W-:Y:S01]  /*c810*/  SEL R17, R7, RZ, !P0 ;  /* 0x000000ff07117207 */ /* 0x000fe20004000000 */
[----:B---3--:R-:W-:Y:S08]  /*c820*/  BRA.DIV UR4, `(.L_x_241) ;  /* 0x0000004e04487947 */ /* 0x008ff0000b800000 */
[----:B------:R-:W2:Y:S02]  /*c830*/  S2R R4, SR_TID.X ;  /* 0x0000000000047919 */ /* 0x000ea40000002100 */
[----:B--2---:R-:W-:-:S04]  /*c840*/  SHF.R.U32.HI R4, RZ, 0x5, R4 ;  /* 0x00000005ff047819 */ /* 0x004fc80000011604 */
[----:B------:R-:W-:-:S05]  /*c850*/  LOP3.LUT R4, R4, 0x3, RZ, 0xc0, !PT ;  /* 0x0000000304047812 */ /* 0x000fca00078ec0ff */
[----:B------:R2:W3:Y:S02]  /*c860*/  SHFL.IDX PT, R14, R4, RZ, 0x1f ;  /* 0x00001fff040e7589 */ /* 0x0004e400000e0000 */
.L_x_345:
[----:B------:R-:W-:Y:S01]  /*c870*/  PLOP3.LUT P1, PT, PT, PT, PT, 0x8, 0x0 ;  /* 0x000000000000781c */ /* 0x000fe20003f2e170 */
[----:B------:R4:W-:Y:S01]  /*c880*/  STL [R1+0x8], R0 ;  /* 0x0000080001007387 */ /* 0x0009e20000100800 */
[----:B---3--:R-:W-:Y:S02]  /*c890*/  ISETP.NE.AND P0, PT, R14, RZ, PT ;  /* 0x000000ff0e00720c */ /* 0x008fe40003f05270 */
[----:B--2---:R-:W-:-:S05]  /*c8a0*/  P2R R4, PR, RZ, 0x2 ;  /* 0x00000002ff047803 */ /* 0x004fca0000000000 */
[----:B------:R4:W-:Y:S06]  /*c8b0*/  STL [R1+0x20], R4 ;  /* 0x0000200401007387 */ /* 0x0009ec0000100800 */
[----:B------:R-:W-:Y:S05]  /*c8c0*/  @P0 BRA `(.L_x_242) ;  /* 0x0000000400300947 */ /* 0x000fea0003800000 */
[----:B------:R-:W-:-:S03]  /*c8d0*/  UMOV UR4, 0xffffffff ;  /* 0xffffffff00047882 */ /* 0x000fc60000000000 */
[----:B------:R-:W-:Y:S05]  /*c8e0*/  BRA.DIV UR4, `(.L_x_243) ;  /* 0x0000004e044c7947 */ /* 0x000fea000b800000 */
[----:B------:R-:W-:-:S13]  /*c8f0*/  ELECT P6, URZ, PT ;  /* 0x00000000003f782f */ /* 0x000fda00038c0000 */
.L_x_348:
[----:B------:R-:W-:Y:S05]  /*c900*/  @!P6 BRA `(.L_x_242) ;  /* 0x000000040020e947 */ /* 0x000fea0003800000 */
[----:B------:R-:W-:-:S04]  /*c910*/  ISETP.NE.U32.AND P0, PT, R2, RZ, PT ;  /* 0x000000ff0200720c */ /* 0x000fc80003f05070 */
[----:B------:R-:W-:-:S13]  /*c920*/  ISETP.NE.AND.EX P0, PT, R3, RZ, PT, P0 ;  /* 0x000000ff0300720c */ /* 0x000fda0003f05300 */
[----:B------:R-:W-:Y:S05]  /*c930*/  @!P0 BRA `(.L_x_244) ;  /* 0x0000000000508947 */ /* 0x000fea0003800000 */
[----:B------:R-:W2:Y:S01]  /*c940*/  LDC R6, c[0x0][0x43c] ;  /* 0x00010f00ff067b82 */ /* 0x000ea20000000800 */
[----:B------:R-:W-:Y:S01]  /*c950*/  IMAD.MOV.U32 R9, RZ, RZ, R0 ;  /* 0x000000ffff097224 */ /* 0x000fe200078e0000 */
[----:B------:R-:W-:-:S03]  /*c960*/  ULDC.64 UR4, c[0x0][0x428] ;  /* 0x00010a0000047ab9 */ /* 0x000fc60000000a00 */
[----:B----4-:R-:W-:Y:S01]  /*c970*/  IMAD.MOV.U32 R0, RZ, RZ, R9 ;  /* 0x000000ffff007224 */ /* 0x010fe200078e0009 */
[----:B--2---:R-:W-:-:S13]  /*c980*/  ISETP.NE.AND P0, PT, R6, 0x1, PT ;  /* 0x000000010600780c */ /* 0x004fda0003f05270 */
[----:B------:R-:W2:Y:S02]  /*c990*/  @P0 LDC.64 R4, c[0x0][0x440] ;  /* 0x00011000ff040b82 */ /* 0x000ea40000000a00 */
[----:B--2---:R-:W-:-:S05]  /*c9a0*/  @P0 IMAD.HI.U32 R4, R9, R4, RZ ;  /* 0x0000000409040227 */ /* 0x004fca00078e00ff */
[----:B------:R-:W-:-:S04]  /*c9b0*/  @P0 SHF.R.U32.HI R0, RZ, R5, R4 ;  /* 0x00000005ff000219 */ /* 0x000fc80000011604 */
[--C-:B------:R-:W-:Y:S01]  /*c9c0*/  SHF.R.S32.HI R5, RZ, 0x1f, R0.reuse ;  /* 0x0000001fff057819 */ /* 0x100fe20000011400 */
[----:B------:R-:W-:-:S04]  /*c9d0*/  IMAD.MOV R4, RZ, RZ, -R0 ;  /* 0x000000ffff047224 */ /* 0x000fc800078e0a00 */
[----:B------:R-:W-:Y:S02]  /*c9e0*/  IMAD R9, R6, R4, R9 ;  /* 0x0000000406097224 */ /* 0x000fe400078e0209 */
[----:B------:R-:W-:Y:S02]  /*c9f0*/  IMAD R6, R8, UR4, RZ ;  /* 0x0000000408067c24 */ /* 0x000fe4000f8e02ff */
[----:B------:R-:W-:Y:S01]  /*ca00*/  IMAD.MOV.U32 R4, RZ, RZ, R0 ;  /* 0x000000ffff047224 */ /* 0x000fe200078e0000 */
[----:B------:R2:W-:Y:S01]  /*ca10*/  STL [R1+0x8], R9 ;  /* 0x0000080901007387 */ /* 0x0005e20000100800 */
[C---:B------:R-:W-:Y:S02]  /*ca20*/  IMAD R0, R7.reuse, UR5, R6 ;  /* 0x0000000507007c24 */ /* 0x040fe4000f8e0206 */
[----:B------:R-:W-:-:S04]  /*ca30*/  IMAD.WIDE.U32 R4, R7, UR4, R4 ;  /* 0x0000000407047c25 */ /* 0x000fc8000f8e0004 */
[----:B------:R-:W-:Y:S01]  /*ca40*/  IMAD.IADD R0, R5, 0x1, R0 ;  /* 0x0000000105007824 */ /* 0x000fe200078e0200 */
[----:B------:R-:W-:-:S04]  /*ca50*/  LEA R2, P0, R4, R2, 0x2 ;  /* 0x0000000204027211 */ /* 0x000fc800078010ff */
[----:B------:R-:W-:-:S05]  /*ca60*/  LEA.HI.X R3, R4, R3, R0, 0x2, P0 ;  /* 0x0000000304037211 */ /* 0x000fca00000f1400 */
[----:B------:R2:W5:Y:S04]  /*ca70*/  LDG.E R17, desc[UR40][R2.64] ;  /* 0x0000002802117981 */ /* 0x000568000c1e1900 */
.L_x_244:
[----:B--2---:R-:W2:Y:S01]  /*ca80*/  LDL R2, [R1+0x14] ;  /* 0x0000140001027983 */ /* 0x004ea20000100800 */
[----:B----4-:R-:W-:Y:S01]  /*ca90*/  IMAD R0, R19, 0x8, R18 ;  /* 0x0000000813007824 */ /* 0x010fe200078e0212 */
[----:B--2---:R-:W-:-:S04]  /*caa0*/  SHF.L.U32 R2, R2, 0x1f, RZ ;  /* 0x0000001f02027819 */ /* 0x004fc800000006ff */
[----:B------:R-:W2:Y:S02]  /*cab0*/  SYNCS.PHASECHK.TRANS64.TRYWAIT P0, [R0+URZ+0x34840], R2 ;  /* 0x03484002000075a7 */ /* 0x000ea4000800017f */
[----:B--2---:R-:W-:Y:S05]  /*cac0*/  @!P0 BRA `(.L_x_245) ;  /* 0x0000004800f48947 */ /* 0x004fea0003800000 */
.L_x_349:
[----:B------:R-:W3:Y:S02]  /*cad0*/  S2R R3, SR_TID.X ;  /* 0x0000000000037919 */ /* 0x000ee40000002100 */
[----:B---3--:R-:W-:-:S04]  /*cae0*/  LOP3.LUT R3, R3, 0x7f, RZ, 0xc0, !PT ;  /* 0x0000007f03037812 */ /* 0x008fc800078ec0ff */
[----:B------:R-:W-:-:S13]  /*caf0*/  ISETP.NE.AND P0, PT, R3, RZ, PT ;  /* 0x000000ff0300720c */ /* 0x000fda0003f05270 */
[----:B------:R-:W-:Y:S05]  /*cb00*/  @P0 BRA `(.L_x_246) ;  /* 0x00000000001c0947 */ /* 0x000fea0003800000 */
[----:B------:R-:W3:Y:S01]  /*cb10*/  S2R R3, SR_TID.X ;  /* 0x0000000000037919 */ /* 0x000ee20000002100 */
[----:B--2---:R-:W-:-:S04]  /*cb20*/  IMAD.MOV.U32 R2, RZ, RZ, 0xc000 ;  /* 0x0000c000ff027424 */ /* 0x004fc800078e00ff */
[----:B------:R4:W-:Y:S01]  /*cb30*/  SYNCS.ARRIVE.TRANS64 RZ, [R0+URZ+0x34830], R2 ;  /* 0x0348300200ff79a7 */ /* 0x0009e2000800003f */
[----:B---3--:R-:W-:-:S04]  /*cb40*/  LOP3.LUT R3, R3, 0x1f, RZ, 0xc0, !PT ;  /* 0x0000001f03037812 */ /* 0x008fc800078ec0ff */
[----:B------:R-:W-:-:S13]  /*cb50*/  ISETP.NE.AND P0, PT, R3, RZ, PT ;  /* 0x000000ff0300720c */ /* 0x000fda0003f05270 */
[----:B----4-:R-:W-:Y:S05]  /*cb60*/  @!P0 BRA `(.L_x_246) ;  /* 0x0000000000048947 */ /* 0x010fea0003800000 */
[----:B------:R-:W-:Y:S01]  /*cb70*/  BPT.TRAP 0x1 ;  /* 0x000000040000795c */ /* 0x000fe20000300000 */
.L_x_246:
[----:B------:R-:W3:Y:S04]  /*cb80*/  LDL R3, [R1+0x8] ;  /* 0x0000080001037983 */ /* 0x000ee80000100800 */
[----:B--2---:R-:W2:Y:S01]  /*cb90*/  LDL R2, [R1+0x18] ;  /* 0x0000180001027983 */ /* 0x004ea20000100800 */
[----:B------:R-:W-:Y:S01]  /*cba0*/  R2UR UR9, R0 ;  /* 0x00000000000972ca */ /* 0x000fe200000e0000 */
[----:B------:R-:W-:Y:S01]  /*cbb0*/  IMAD R0, R19, 0xc000, R18 ;  /* 0x0000c00013007824 */ /* 0x000fe200078e0212 */
[----:B------:R-:W-:Y:S01]  /*cbc0*/  UIADD3 UR4, UP0, UR38, 0x370, URZ ;  /* 0x0000037026047890 */ /* 0x000fe2000ff1e03f */
[----:B------:R-:W-:Y:S01]  /*cbd0*/  R2UR UR12, R16 ;  /* 0x00000000100c72ca */ /* 0x000fe200000e0000 */
[----:B------:R-:W-:Y:S01]  /*cbe0*/  UMOV UR10, URZ ;  /* 0x0000003f000a7c82 */ /* 0x000fe20008000000 */
[----:B-----5:R-:W-:Y:S01]  /*cbf0*/  R2UR UR13, R17 ;  /* 0x00000000110d72ca */ /* 0x020fe200000e0000 */
[----:B------:R-:W-:Y:S01]  /*cc00*/  UMOV UR6, 0x0 ;  /* 0x0000000000067882 */ /* 0x000fe20000000000 */
[----:B------:R-:W-:Y:S01]  /*cc10*/  R2UR UR8, R0 ;  /* 0x00000000000872ca */ /* 0x000fe200000e0000 */
[----:B------:R-:W-:Y:S01]  /*cc20*/  UMOV UR7, 0x14f00000 ;  /* 0x14f0000000077882 */ /* 0x000fe20000000000 */
[----:B------:R-:W-:Y:S01]  /*cc30*/  PLOP3.LUT P0, PT, PT, PT, PT, 0x80, 0x0 ;  /* 0x000000000000781c */ /* 0x000fe20003f0f070 */
[----:B------:R-:W-:-:S03]  /*cc40*/  UMOV UR16, 0x40 ;  /* 0x0000004000107882 */ /* 0x000fc60000000000 */
[----:B------:R-:W-:Y:S01]  /*cc50*/  UIADD3 UR9, UR9, 0x34830, URZ ;  /* 0x0003483009097890 */ /* 0x000fe2000fffe03f */
[----:B------:R-:W-:-:S05]  /*cc60*/  P2R R0, PR, RZ, 0x1 ;  /* 0x00000001ff007803 */ /* 0x000fca0000000000 */
[----:B------:R4:W-:Y:S01]  /*cc70*/  STL [R1+0x20], R0 ;  /* 0x0000200001007387 */ /* 0x0009e20000100800 */
[----:B------:R-:W-:Y:S02]  /*cc80*/  UIADD3 UR14, UR8, 0x1c400, URZ ;  /* 0x0001c400080e7890 */ /* 0x000fe4000fffe03f */
[----:B------:R-:W-:Y:S02]  /*cc90*/  UIADD3 UR15, UR8, 0x20400, URZ ;  /* 0x00020400080f7890 */ /* 0x000fe4000fffe03f */
[----:B------:R-:W-:-:S03]  /*cca0*/  UIADD3 UR17, UR8, 0x24400, URZ ;  /* 0x0002440008117890 */ /* 0x000fc6000fffe03f */
[----:B------:R-:W-:Y:S01]  /*ccb0*/  UMOV UR8, UR14 ;  /* 0x0000000e00087c82 */ /* 0x000fe20008000000 */
[----:B------:R-:W-:Y:S01]  /*ccc0*/  UMOV UR14, 0x80 ;  /* 0x00000080000e7882 */ /* 0x000fe20000000000 */
[----:B---3--:R-:W-:Y:S02]  /*ccd0*/  R2UR UR11, R3 ;  /* 0x00000000030b72ca */ /* 0x008fe400000e0000 */
[----:B--2---:R-:W-:-:S13]  /*cce0*/  R2UR UR5, R2 ;  /* 0x00000000020572ca */ /* 0x004fda00000e0000 */
[----:B------:R-:W-:Y:S02]  /*ccf0*/  ULEA UR11, UR11, UR5, 0x7 ;  /* 0x000000050b0b7291 */ /* 0x000fe4000f8e383f */
[----:B------:R-:W-:-:S09]  /*cd00*/  UIADD3.X UR5, URZ, UR39, URZ, UP0, !UPT ;  /* 0x000000273f057290 */ /* 0x000fd200087fe43f */
[----:B------:R2:W-:Y:S02]  /*cd10*/  UTMALDG.4D [UR8], [UR4], desc[UR6] ;  /* 0x00000608040075b4 */ /* 0x0005e40008019000 */
[----:B--2---:R-:W-:Y:S01]  /*cd20*/  UMOV UR8, UR15 ;  /* 0x0000000f00087c82 */ /* 0x004fe20008000000 */
[----:B------:R-:W-:Y:S02]  /*cd30*/  UMOV UR10, UR16 ;  /* 0x00000010000a7c82 */ /* 0x000fe40008000000 */
[----:B------:R2:W-:Y:S02]  /*cd40*/  UTMALDG.4D [UR8], [UR4], desc[UR6] ;  /* 0x00000608040075b4 */ /* 0x0005e40008019000 */
[----:B--2---:R-:W-:Y:S01]  /*cd50*/  UMOV UR8, UR17 ;  /* 0x0000001100087c82 */ /* 0x004fe20008000000 */
[----:B------:R-:W-:Y:S02]  /*cd60*/  UMOV UR10, UR14 ;  /* 0x0000000e000a7c82 */ /* 0x000fe40008000000 */
[----:B------:R4:W-:Y:S02]  /*cd70*/  UTMALDG.4D [UR8], [UR4], desc[UR6] ;  /* 0x00000608040075b4 */ /* 0x0009e40008019000 */
[----:B----4-:R-:W-:Y:S01]  /*cd80*/  NOP ;  /* 0x0000000000007918 */ /* 0x010fe20000000000 */
.L_x_242:
[----:B------:R-:W2:Y:S04]  /*cd90*/  LDL.LU R3, [R1+0x30] ;  /* 0x0000300001037983 */ /* 0x000ea80000300800 */
[----:B------:R-:W3:Y:S04]  /*cda0*/  LDL.LU R5, [R1+0x2c] ;  /* 0x00002c0001057983 */ /* 0x000ee80000300800 */
[----:B----4-:R-:W4:Y:S01]  /*cdb0*/  LDL.LU R4, [R1+0x3c] ;  /* 0x00003c0001047983 */ /* 0x010f220000300800 */
[----:B------:R-:W-:Y:S05]  /*cdc0*/  WARPSYNC.ALL ;  /* 0x0000000000007948 */ /* 0x000fea0003800000 */
[----:B------:R-:W-:Y:S01]  /*cdd0*/  ULDC.64 UR4, c[0x0][0x298] ;  /* 0x0000a60000047ab9 */ /* 0x000fe20000000a00 */
[----:B------:R-:W-:Y:S01]  /*cde0*/  ULDC.64 UR6, c[0x0][0xa00] ;  /* 0x0002800000067ab9 */ /* 0x000fe20000000a00 */
[----:B------:R-:W-:Y:S01]  /*cdf0*/  VIADD R2, R18, 0x10400 ;  /* 0x0001040012027836 */ /* 0x000fe20000000000 */
[----:B------:R-:W-:Y:S01]  /*ce00*/  BAR.SYNC.DEFER_BLOCKING 0x8, 0x180 ;  /* 0x0206000000007b1d */ /* 0x000fe20000010000 */
[----:B------:R-:W-:-:S03]  /*ce10*/  ISETP.NE.U32.AND P0, PT, RZ, UR6, PT ;  /* 0x00000006ff007c0c */ /* 0x000fc6000bf05070 */
[----:B------:R-:W-:Y:S02]  /*ce20*/  LOP3.LUT P1, RZ, R2, 0x3ff, RZ, 0xc0, !PT ;  /* 0x000003ff02ff7812 */ /* 0x000fe4000782c0ff */
[----:B------:R-:W-:Y:S01]  /*ce30*/  ISETP.NE.AND.EX P0, PT, RZ, UR7, PT, P0 ;  /* 0x00000007ff007c0c */ /* 0x000fe2000bf05300 */
[----:B------:R-:W-:Y:S01]  /*ce40*/  BSSY B6, `(.L_x_247) ;  /* 0x000001d000067945 */ /* 0x000fe20003800000 */
[----:B--2---:R-:W-:Y:S02]  /*ce50*/  SHF.R.S32.HI R0, RZ, 0x1f, R3 ;  /* 0x0000001fff007819 */ /* 0x004fe40000011403 */
[----:B---3--:R-:W-:-:S03]  /*ce60*/  SEL R5, R5, RZ, !P0 ;  /* 0x000000ff05057207 */ /* 0x008fc60004000000 */
[----:B------:R-:W-:Y:S01]  /*ce70*/  IMAD R0, R0, UR4, RZ ;  /* 0x0000000400007c24 */ /* 0x000fe2000f8e02ff */
[----:B----4-:R-:W-:-:S03]  /*ce80*/  SEL R4, R4, RZ, !P0 ;  /* 0x000000ff04047207 */ /* 0x010fc60004000000 */
[C---:B------:R-:W-:Y:S02]  /*ce90*/  IMAD R0, R3.reuse, UR5, R0 ;  /* 0x0000000503007c24 */ /* 0x040fe4000f8e0200 */
[----:B------:R-:W-:-:S05]  /*cea0*/  IMAD.WIDE.U32 R2, R3, UR4, RZ ;  /* 0x0000000403027c25 */ /* 0x000fca000f8e00ff */
[----:B------:R-:W-:Y:S01]  /*ceb0*/  IADD3 R0, R3, R0, RZ ;  /* 0x0000000003007210 */ /* 0x000fe20007ffe0ff */
[----:B------:R2:W-:Y:S04]  /*cec0*/  STL.64 [R1+0x50], R2 ;  /* 0x0000500201007387 */ /* 0x0005e80000100a00 */
[----:B------:R2:W-:Y:S04]  /*ced0*/  STL [R1+0x2c], R5 ;  /* 0x00002c0501007387 */ /* 0x0005e80000100800 */
[----:B------:R2:W-:Y:S04]  /*cee0*/  STL [R1+0x3c], R4 ;  /* 0x00003c0401007387 */ /* 0x0005e80000100800 */
[----:B------:R2:W-:Y:S01]  /*cef0*/  STL [R1+0x30], R0 ;  /* 0x0000300001007387 */ /* 0x0005e20000100800 */
[----:B------:R-:W-:Y:S05]  /*cf00*/  @!P1 BRA `(.L_x_248) ;  /* 0x0000000000409947 */ /* 0x000fea0003800000 */
[----:B--2---:R-:W-:Y:S01]  /*cf10*/  MOV R2, 0x0 ;  /* 0x0000000000027802 */ /* 0x004fe20000000f00 */
[----:B------:R-:W-:Y:S01]  /*cf20*/  ULDC.64 UR6, c[0x4][0x118] ;  /* 0x0100460000067ab9 */ /* 0x000fe20000000a00 */
[----:B------:R-:W-:Y:S01]  /*cf30*/  ULDC.64 UR8, c[0x4][0x120] ;  /* 0x0100480000087ab9 */ /* 0x000fe20000000a00 */
[----:B------:R-:W-:Y:S01]  /*cf40*/  ULDC.64 UR4, c[0x4][0x88] ;  /* 0x0100220000047ab9 */ /* 0x000fe20000000a00 */
[----:B------:R-:W-:Y:S02]  /*cf50*/  IMAD.U32 R4, RZ, RZ, UR6 ;  /* 0x00000006ff047e24 */ /* 0x000fe4000f8e00ff */
[----:B------:R-:W2:Y:S01]  /*cf60*/  LDC.64 R2, c[0x4][R2] ;  /* 0x0100000002027b82 */ /* 0x000ea20000000a00 */
[----:B------:R-:W-:Y:S02]  /*cf70*/  IMAD.U32 R5, RZ, RZ, UR7 ;  /* 0x00000007ff057e24 */ /* 0x000fe4000f8e00ff */
[----:B------:R-:W-:Y:S02]  /*cf80*/  IMAD.U32 R6, RZ, RZ, UR8 ;  /* 0x00000008ff067e24 */ /* 0x000fe4000f8e00ff */
[----:B------:R-:W-:-:S02]  /*cf90*/  IMAD.U32 R7, RZ, RZ, UR9 ;  /* 0x00000009ff077e24 */ /* 0x000fc4000f8e00ff */
[----:B-1----:R-:W-:Y:S02]  /*cfa0*/  IMAD.U32 R10, RZ, RZ, UR4 ;  /* 0x00000004ff0a7e24 */ /* 0x002fe4000f8e00ff */
[----:B0-----:R-:W-:Y:S02]  /*cfb0*/  IMAD.U32 R11, RZ, RZ, UR5 ;  /* 0x00000005ff0b7e24 */ /* 0x001fe4000f8e00ff */
[----:B------:R-:W-:Y:S02]  /*cfc0*/  IMAD.MOV.U32 R8, RZ, RZ, 0x70 ;  /* 0x00000070ff087424 */ /* 0x000fe400078e00ff */
[----:B------:R-:W-:Y:S02]  /*cfd0*/  IMAD.MOV.U32 R12, RZ, RZ, 0x1 ;  /* 0x00000001ff0c7424 */ /* 0x000fe400078e00ff */
[----:B------:R-:W-:-:S07]  /*cfe0*/  IMAD.MOV.U32 R13, RZ, RZ, RZ ;  /* 0x000000ffff0d7224 */ /* 0x000fce00078e00ff */
[----:B------:R-:W-:-:S07]  /*cff0*/  LEPC R20, `(.L_x_248) ;  /* 0x000000001014794e */ /* 0x000fce0000000000 */
[----:B--2---:R-:W-:Y:S05]  /*d000*/  CALL.ABS.NOINC R2 ;  /* 0x0000000002007343 */ /* 0x004fea0003c00000 */
.L_x_248:
[----:B------:R-:W-:Y:S05]  /*d010*/  BSYNC B6 ;  /* 0x0000000000067941 */ /* 0x000fea0003800000 */
.L_x_247:
[----:B--2---:R-:W2:Y:S01]  /*d020*/  LDL.LU R0, [R1+0x3c] ;  /* 0x00003c0001007983 */ /* 0x004ea20000300800 */
[----:B------:R-:W3:Y:S01]  /*d030*/  LDC R8, c[0x0][0x448] ;  /* 0x00011200ff087b82 */ /* 0x000ee20000000800 */
[----:B------:R-:W-:Y:S01]  /*d040*/  ULDC.64 UR4, c[0x0][0x2d8] ;  /* 0x0000b60000047ab9 */ /* 0x000fe20000000a00 */
[----:B------:R-:W-:Y:S01]  /*d050*/  ULDC.64 UR6, c[0x0][0x280] ;  /* 0x0000a00000067ab9 */ /* 0x000fe20000000a00 */
[----:B------:R-:W4:Y:S04]  /*d060*/  LDL.LU R4, [R1+0x30] ;  /* 0x0000300001047983 */ /* 0x000f280000300800 */
[----:B------:R-:W4:Y:S04]  /*d070*/  LDL.LU.64 R2, [R1+0x50] ;  /* 0x0000500001027983 */ /* 0x000f280000300a00 */
[----:B------:R-:W2:Y:S04]  /*d080*/  LDL.LU R6, [R1+0x2c] ;  /* 0x00002c0001067983 */ /* 0x000ea80000300800 */
[----:B------:R-:W2:Y:S01]  /*d090*/  LDL.LU R5, [R1+0x4] ;  /* 0x0000040001057983 */ /* 0x000ea20000300800 */
[----:B---3--:R-:W-:Y:S01]  /*d0a0*/  ISETP.NE.AND P0, PT, R8, 0x1, PT ;  /* 0x000000010800780c */ /* 0x008fe20003f05270 */
[----:B------:R-:W0:-:S12]  /*d0b0*/  S2R R9, SR_TID.X ;  /* 0x0000000000097919 */ /* 0x000e180000002100 */
[----:B------:R-:W3:Y:S01]  /*d0c0*/  @P0 LDC R7, c[0x0][0x450] ;  /* 0x00011400ff070b82 */ /* 0x000ee20000000800 */
[----:B0-----:R-:W-:-:S04]  /*d0d0*/  SHF.L.U32 R11, R9, 0x3, RZ ;  /* 0x00000003090b7819 */ /* 0x001fc800000006ff */
[----:B------:R-:W-:-:S04]  /*d0e0*/  LOP3.LUT R11, R11, 0x38, RZ, 0xc0, !PT ;  /* 0x000000380b0b7812 */ /* 0x000fc800078ec0ff */
[----:B-1----:R-:W-:Y:S01]  /*d0f0*/  LOP3.LUT R10, R11, 0x40, RZ, 0xfc, !PT ;  /* 0x000000400b0a7812 */ /* 0x002fe200078efcff */
[----:B----4-:R-:W-:Y:S02]  /*d100*/  IMAD.MOV.U32 R3, RZ, RZ, R4 ;  /* 0x000000ffff037224 */ /* 0x010fe400078e0004 */
[----:B------:R-:W0:Y:S01]  /*d110*/  S2R R4, SR_TID.X ;  /* 0x0000000000047919 */ /* 0x000e220000002100 */
[----:B------:R-:W-:-:S04]  /*d120*/  IMAD.WIDE.U32 R2, R16, UR4, R2 ;  /* 0x0000000410027c25 */ /* 0x000fc8000f8e0002 */
[----:B------:R-:W-:Y:S01]  /*d130*/  IMAD R3, R16, UR5, R3 ;  /* 0x0000000510037c24 */ /* 0x000fe2000f8e0203 */
[----:B------:R-:W-:Y:S02]  /*d140*/  ULDC.64 UR4, c[0x0][0x2e0] ;  /* 0x0000b80000047ab9 */ /* 0x000fe40000000a00 */
[----:B--2---:R-:W-:Y:S02]  /*d150*/  IMAD R0, R0, UR4, RZ ;  /* 0x0000000400007c24 */ /* 0x004fe4000f8e02ff */
[----:B------:R-:W-:-:S04]  /*d160*/  IMAD.WIDE.U32 R2, R6, UR4, R2 ;  /* 0x0000000406027c25 */ /* 0x000fc8000f8e0002 */
[----:B------:R-:W-:Y:S01]  /*d170*/  IMAD R0, R6, UR5, R0 ;  /* 0x0000000506007c24 */ /* 0x000fe2000f8e0200 */
[----:B------:R-:W-:Y:S01]  /*d180*/  ULDC.64 UR4, c[0x0][0x2d0] ;  /* 0x0000b40000047ab9 */ /* 0x000fe20000000a00 */
[C---:B0-----:R-:W-:Y:S01]  /*d190*/  LOP3.LUT R6, R4.reuse, 0x7f, RZ, 0xc0, !PT ;  /* 0x0000007f04067812 */ /* 0x041fe200078ec0ff */
[----:B------:R-:W-:-:S03]  /*d1a0*/  IMAD.SHL.U32 R4, R4, 0x10, RZ ;  /* 0x0000001004047824 */ /* 0x000fc600078e00ff */
[----:B------:R-:W-:-:S04]  /*d1b0*/  SHF.R.U32.HI R6, RZ, 0x3, R6 ;  /* 0x00000003ff067819 */ /* 0x000fc80000011606 */
[----:B------:R-:W-:Y:S02]  /*d1c0*/  LOP3.LUT R4, R6, 0x70, R4, 0xf8, !PT ;  /* 0x0000007006047812 */ /* 0x000fe400078ef804 */
[----:B------:R-:W0:Y:S01]  /*d1d0*/  @P0 LDC R6, c[0x0][0x44c] ;  /* 0x00011300ff060b82 */ /* 0x000e220000000800 */
[----:B------:R-:W-:Y:S02]  /*d1e0*/  IMAD.SHL.U32 R5, R5, 0x80, RZ ;  /* 0x0000008005057824 */ /* 0x000fe400078e00ff */
[----:B------:R-:W-:-:S03]  /*d1f0*/  IMAD.IADD R3, R3, 0x1, R0 ;  /* 0x0000000103037824 */ /* 0x000fc600078e0200 */
[----:B------:R-:W-:-:S05]  /*d200*/  LOP3.LUT R0, R4, R5, RZ, 0xfc, !PT ;  /* 0x0000000504007212 */ /* 0x000fca00078efcff */
[----:B------:R-:W-:Y:S02]  /*d210*/  IMAD.MOV.U32 R4, RZ, RZ, R0 ;  /* 0x000000ffff047224 */ /* 0x000fe400078e0000 */
[----:B0-----:R-:W-:-:S05]  /*d220*/  @P0 IMAD.HI.U32 R6, R0, R6, RZ ;  /* 0x0000000600060227 */ /* 0x001fca00078e00ff */
[----:B---3--:R-:W-:-:S05]  /*d230*/  @P0 SHF.R.U32.HI R4, RZ, R7, R6 ;  /* 0x00000007ff040219 */ /* 0x008fca0000011606 */
[----:B------:R-:W-:-:S04]  /*d240*/  IMAD.MOV R6, RZ, RZ, -R4 ;  /* 0x000000ffff067224 */ /* 0x000fc800078e0a04 */
[----:B------:R-:W-:Y:S01]  /*d250*/  IMAD R0, R8, R6, R0 ;  /* 0x0000000608007224 */ /* 0x000fe200078e0200 */
[----:B------:R-:W-:Y:S01]  /*d260*/  SHF.R.S32.HI R6, RZ, 0x1f, R4 ;  /* 0x0000001fff067819 */ /* 0x000fe20000011404 */
[----:B------:R-:W-:-:S04]  /*d270*/  IMAD.WIDE.U32 R2, R4, UR4, R2 ;  /* 0x0000000404027c25 */ /* 0x000fc8000f8e0002 */
[----:B------:R-:W-:-:S04]  /*d280*/  IMAD R6, R6, UR4, RZ ;  /* 0x0000000406067c24 */ /* 0x000fc8000f8e02ff */
[----:B------:R-:W-:Y:S01]  /*d290*/  IMAD R4, R4, UR5, R6 ;  /* 0x0000000504047c24 */ /* 0x000fe2000f8e0206 */
[----:B------:R-:W-:-:S03]  /*d2a0*/  ULDC.64 UR4, c[0x0][0x2c8] ;  /* 0x0000b20000047ab9 */ /* 0x000fc60000000a00 */
[----:B------:R-:W-:Y:S01]  /*d2b0*/  IMAD.IADD R3, R3, 0x1, R4 ;  /* 0x0000000103037824 */ /* 0x000fe200078e0204 */
[----:B------:R-:W-:Y:S01]  /*d2c0*/  SHF.R.S32.HI R4, RZ, 0x1f, R0 ;  /* 0x0000001fff047819 */ /* 0x000fe20000011400 */
[----:B------:R-:W-:-:S04]  /*d2d0*/  IMAD.WIDE.U32 R2, R0, UR4, R2 ;  /* 0x0000000400027c25 */ /* 0x000fc8000f8e0002 */
[----:B------:R-:W-:Y:S01]  /*d2e0*/  IMAD R4, R4, UR4, RZ ;  /* 0x0000000404047c24 */ /* 0x000fe2000f8e02ff */
[----:B------:R-:W-:Y:S02]  /*d2f0*/  ULDC UR4, c[0x0][0x2b8] ;  /* 0x0000ae0000047ab9 */ /* 0x000fe40000000800 */
[----:B------:R-:W-:Y:S02]  /*d300*/  ISETP.GE.AND P1, PT, R10, UR4, PT ;  /* 0x000000040a007c0c */ /* 0x000fe4000bf26270 */
[----:B------:R0:W5:Y:S01]  /*d310*/  LDL R10, [R1+0x24] ;  /* 0x00002400010a7983 */ /* 0x0001620000100800 */
[----:B------:R-:W-:Y:S01]  /*d320*/  IMAD R0, R0, UR5, R4 ;  /* 0x0000000500007c24 */ /* 0x000fe2000f8e0204 */
[----:B------:R-:W-:Y:S02]  /*d330*/  LOP3.LUT R9, R11, 0x80, RZ, 0xfc, !PT ;  /* 0x000000800b097812 */ /* 0x000fe400078efcff */
[----:B------:R-:W-:Y:S01]  /*d340*/  LEA R4, P3, R2, UR6, 0x1 ;  /* 0x0000000602047c11 */ /* 0x000fe2000f8608ff */
[----:B------:R-:W-:Y:S01]  /*d350*/  IMAD.IADD R0, R3, 0x1, R0 ;  /* 0x0000000103007824 */ /* 0x000fe200078e0200 */
[----:B------:R-:W-:-:S02]  /*d360*/  ISETP.GE.AND P2, PT, R11, UR4, PT ;  /* 0x000000040b007c0c */ /* 0x000fc4000bf46270 */
[----:B------:R-:W-:Y:S01]  /*d370*/  ISETP.GE.AND P0, PT, R9, UR4, PT ;  /* 0x0000000409007c0c */ /* 0x000fe2000bf06270 */
[----:B------:R-:W-:Y:S01]  /*d380*/  UMOV UR4, 0xffffffff ;  /* 0xffffffff00047882 */ /* 0x000fe20000000000 */
[----:B------:R-:W-:Y:S02]  /*d390*/  LEA.HI.X R3, R2, UR7, R0, 0x1, P3 ;  /* 0x0000000702037c11 */ /* 0x000fe400098f0c00 */
[----:B0-----:R-:W-:Y:S09]  /*d3a0*/  BRA.DIV UR4, `(.L_x_249) ;  /* 0x0000004204d07947 */ /* 0x001ff2000b800000 */
[----:B------:R-:W2:Y:S01]  /*d3b0*/  LDL.LU R7, [R1+0x44] ;  /* 0x0000440001077983 */ /* 0x000ea20000300800 */
[----:B------:R-:W0:Y:S02]  /*d3c0*/  S2R R6, SR_TID.X ;  /* 0x0000000000067919 */ /* 0x000e240000002100 */
[----:B0-----:R-:W-:-:S04]  /*d3d0*/  LOP3.LUT R6, R6, 0x7f, RZ, 0xc0, !PT ;  /* 0x0000007f06067812 */ /* 0x001fc800078ec0ff */
[----:B------:R-:W-:-:S05]  /*d3e0*/  SHF.R.U32.HI R6, RZ, 0x3, R6 ;  /* 0x00000003ff067819 */ /* 0x000fca0000011606 */
[----:B------:R-:W-:Y:S02]  /*d3f0*/  IMAD.IADD R0, R6, 0x1, R5 ;  /* 0x0000000106007824 */ /* 0x000fe400078e0205 */
[----:B------:R-:W0:Y:S02]  /*d400*/  S2R R6, SR_TID.X ;  /* 0x0000000000067919 */ /* 0x000e240000002100 */
[----:B------:R-:W-:Y:S01]  /*d410*/  VIADD R5, R0, 0x10 ;  /* 0x0000001000057836 */ /* 0x000fe20000000000 */
[----:B------:R-:W-:Y:S01]  /*d420*/  SHFL.IDX PT, R9, R3, 0x1, 0x181f ;  /* 0x00381f0003097f89 */ /* 0x000fe200000e0000 */
[----:B0-----:R-:W-:-:S03]  /*d430*/  IMAD.SHL.U32 R11, R6, 0x8, RZ ;  /* 0x00000008060b7824 */ /* 0x001fc600078e00ff */
[----:B------:R-:W-:Y:S02]  /*d440*/  SHFL.IDX PT, R6, R3, RZ, 0x181f ;  /* 0x00181fff03067589 */ /* 0x000fe400000e0000 */
[----:B------:R-:W-:Y:S01]  /*d450*/  LOP3.LUT R11, R11, 0x38, RZ, 0xc0, !PT ;  /* 0x000000380b0b7812 */ /* 0x000fe200078ec0ff */
[----:B--2---:R-:W-:Y:S02]  /*d460*/  IMAD R2, R7, R8, RZ ;  /* 0x0000000807027224 */ /* 0x004fe400078e02ff */
[----:B------:R-:W0:Y:S03]  /*d470*/  SHFL.IDX PT, R7, R4, RZ, 0x181f ;  /* 0x00181fff04077589 */ /* 0x000e2600000e0000 */
[-C--:B------:R-:W-:Y:S02]  /*d480*/  ISETP.GE.AND P4, PT, R0, R2.reuse, PT ;  /* 0x000000020000720c */ /* 0x080fe40003f86270 */
[----:B------:R-:W-:-:S02]  /*d490*/  ISETP.GE.AND P3, PT, R5, R2, PT ;  /* 0x000000020500720c */ /* 0x000fc40003f66270 */
[----:B------:R-:W1:Y:S09]  /*d4a0*/  SHFL.IDX PT, R5, R4, 0x1, 0x181f ;  /* 0x00381f0004057f89 */ /* 0x000e7200000e0000 */
[----:B0-----:R-:W-:-:S05]  /*d4b0*/  @!P4 LEA R7, P5, R11, R7, 0x1 ;  /* 0x000000070b07c211 */ /* 0x001fca00078a08ff */
[----:B------:R-:W-:-:S05]  /*d4c0*/  @!P4 IMAD.X R6, RZ, RZ, R6, P5 ;  /* 0x000000ffff06c224 */ /* 0x000fca00028e0606 */
[----:B------:R-:W-:-:S04]  /*d4d0*/  @!P4 LOP3.LUT R7, R7, R6, RZ, 0x3c, !PT ;  /* 0x000000060707c212 */ /* 0x000fc800078e3cff */
[----:B------:R-:W-:Y:S02]  /*d4e0*/  @!P4 LOP3.LUT R6, R7, R6, RZ, 0x3c, !PT ;  /* 0x000000060706c212 */ /* 0x000fe400078e3cff */
[----:B-1----:R-:W-:Y:S02]  /*d4f0*/  @!P3 LEA R8, P5, R11, R5, 0x1 ;  /* 0x000000050b08b211 */ /* 0x002fe400078a08ff */
[----:B------:R-:W-:-:S03]  /*d500*/  @!P4 LOP3.LUT R7, R7, R6, RZ, 0x3c, !PT ;  /* 0x000000060707c212 */ /* 0x000fc600078e3cff */
[----:B------:R-:W-:Y:S02]  /*d510*/  @!P3 IMAD.X R5, RZ, RZ, R9, P5 ;  /* 0x000000ffff05b224 */ /* 0x000fe400028e0609 */
[----:B-----5:R-:W-:Y:S04]  /*d520*/  @!P4 LDGSTS.E.BYPASS.LTC128B.128 [R10+0x10400], desc[UR40][R6.64], !P2 ;  /* 0x10400000060acfae */ /* 0x020fe8000d101d68 */
[----:B------:R-:W-:Y:S04]  /*d530*/  @!P4 LDGSTS.E.BYPASS.LTC128B.128 [R10+0x14400], desc[UR40][R6.64+0x80], !P1 ;  /* 0x14400080060acfae */ /* 0x000fe8000c901d68 */
[----:B------:R0:W-:Y:S02]  /*d540*/  @!P4 LDGSTS.E.BYPASS.LTC128B.128 [R10+0x18400], desc[UR40][R6.64+0x100], !P0 ;  /* 0x18400100060acfae */ /* 0x0001e4000c101d68 */
[----:B0-----:R-:W-:-:S02]  /*d550*/  @!P3 IMAD.MOV.U32 R6, RZ, RZ, R8 ;  /* 0x000000ffff06b224 */ /* 0x001fc400078e0008 */
[----:B------:R-:W-:Y:S02]  /*d560*/  @!P3 IMAD.MOV.U32 R7, RZ, RZ, R5 ;  /* 0x000000ffff07b224 */ /* 0x000fe400078e0005 */
[----:B------:R-:W-:-:S03]  /*d570*/  VIADD R5, R0, 0x20 ;  /* 0x0000002000057836 */ /* 0x000fc60000000000 */
[----:B------:R-:W-:Y:S04]  /*d580*/  @!P3 LDGSTS.E.BYPASS.LTC128B.128 [R10+0x10c00], desc[UR40][R6.64], !P2 ;  /* 0x10c00000060abfae */ /* 0x000fe8000d101d68 */
[----:B------:R-:W-:Y:S04]  /*d590*/  @!P3 LDGSTS.E.BYPASS.LTC128B.128 [R10+0x14c00], desc[UR40][R6.64+0x80], !P1 ;  /* 0x14c00080060abfae */ /* 0x000fe8000c901d68 */
[----:B------:R0:W-:Y:S01]  /*d5a0*/  @!P3 LDGSTS.E.BYPASS.LTC128B.128 [R10+0x18c00], desc[UR40][R6.64+0x100], !P0 ;  /* 0x18c00100060abfae */ /* 0x0001e2000c101d68 */
[----:B------:R-:W-:-:S03]  /*d5b0*/  ISETP.GE.AND P3, PT, R5, R2, PT ;  /* 0x000000020500720c */ /* 0x000fc60003f66270 */
[----:B------:R-:W1:Y:S04]  /*d5c0*/  SHFL.IDX PT, R5, R4, 0x2, 0x181f ;  /* 0x00581f0004057f89 */ /* 0x000e6800000e0000 */
[----:B------:R-:W0:Y:S06]  /*d5d0*/  SHFL.IDX PT, R8, R3, 0x2, 0x181f ;  /* 0x00581f0003087f89 */ /* 0x000e2c00000e0000 */
[----:B-1----:R-:W-:-:S05]  /*d5e0*/  @!P3 LEA R5, P4, R11, R5, 0x1 ;  /* 0x000000050b05b211 */ /* 0x002fca00078808ff */
[----:B0-----:R-:W-:-:S04]  /*d5f0*/  @!P3 IMAD.X R6, RZ, RZ, R8, P4 ;  /* 0x000000ffff06b224 */ /* 0x001fc800020e0608 */
[----:B------:R-:W-:Y:S02]  /*d600*/  @!P3 IMAD.MOV.U32 R7, RZ, RZ, R6 ;  /* 0x000000ffff07b224 */ /* 0x000fe400078e0006 */
[----:B------:R-:W-:Y:S02]  /*d610*/  @!P3 IMAD.MOV.U32 R6, RZ, RZ, R5 ;  /* 0x000000ffff06b224 */ /* 0x000fe400078e0005 */
[----:B------:R-:W-:-:S03]  /*d620*/  VIADD R5, R0, 0x30 ;  /* 0x0000003000057836 */ /* 0x000fc60000000000 */
[----:B------:R-:W-:Y:S04]  /*d630*/  @!P3 LDGSTS.E.BYPASS.LTC128B.128 [R10+0x11400], desc[UR40][R6.64], !P2 ;  /* 0x11400000060abfae */ /* 0x000fe8000d101d68 */
[----:B------:R-:W-:Y:S04]  /*d640*/  @!P3 LDGSTS.E.BYPASS.LTC128B.128 [R10+0x15400], desc[UR40][R6.64+0x80], !P1 ;  /* 0x15400080060abfae */ /* 0x000fe8000c901d68 */
[----:B------:R0:W-:Y:S01]  /*d650*/  @!P3 LDGSTS.E.BYPASS.LTC128B.128 [R10+0x19400], desc[UR40][R6.64+0x100], !P0 ;  /* 0x19400100060abfae */ /* 0x0001e2000c101d68 */
[----:B------:R-:W-:-:S03]  /*d660*/  ISETP.GE.AND P3, PT, R5, R2, PT ;  /* 0x000000020500720c */ /* 0x000fc60003f66270 */
[----:B------:R-:W1:Y:S04]  /*d670*/  SHFL.IDX PT, R5, R4, 0x3, 0x181f ;  /* 0x00781f0004057f89 */ /* 0x000e6800000e0000 */
[----:B0-----:R-:W0:Y:S06]  /*d680*/  SHFL.IDX PT, R6, R3, 0x3, 0x181f ;  /* 0x00781f0003067f89 */ /* 0x001e2c00000e0000 */
[----:B-1----:R-:W-:-:S05]  /*d690*/  @!P3 LEA R5, P4, R11, R5, 0x1 ;  /* 0x000000050b05b211 */ /* 0x002fca00078808ff */
[----:B0-----:R-:W-:-:S04]  /*d6a0*/  @!P3 IMAD.X R6, RZ, RZ, R6, P4 ;  /* 0x000000ffff06b224 */ /* 0x001fc800020e0606 */
[----:B------:R-:W-:Y:S02]  /*d6b0*/  @!P3 IMAD.MOV.U32 R7, RZ, RZ, R6 ;  /* 0x000000ffff07b224 */ /* 0x000fe400078e0006 */
[----:B------:R-:W-:Y:S01]  /*d6c0*/  @!P3 IMAD.MOV.U32 R6, RZ, RZ, R5 ;  /* 0x000000ffff06b224 */ /* 0x000fe200078e0005 */
[----:B------:R-:W-:-:S04]  /*d6d0*/  IADD3 R5, R0, 0x40, RZ ;  /* 0x0000004000057810 */ /* 0x000fc80007ffe0ff */
        /* <DEDUP_REMOVED lines=22> */
[----:B------:R-:W-:Y:S02]  /*d840*/  @!P3 LDGSTS.E.BYPASS.LTC128B.128 [R10+0x12c00], desc[UR40][R6.64], !P2 ;  /* 0x12c00000060abfae */ /* 0x000fe4000d101d68 */
[----:B------:R-:W-:Y:S02]  /*d850*/  ISETP.GE.AND P4, PT, R5, R2, PT ;  /* 0x000000020500720c */ /* 0x000fe40003f86270 */
[----:B------:R-:W0:Y:S04]  /*d860*/  SHFL.IDX PT, R5, R4, 0x6, 0x181f ;  /* 0x00d81f0004057f89 */ /* 0x000e2800000e0000 */
[----:B------:R-:W-:Y:S04]  /*d870*/  @!P3 LDGSTS.E.BYPASS.LTC128B.128 [R10+0x16c00], desc[UR40][R6.64+0x80], !P1 ;  /* 0x16c00080060abfae */ /* 0x000fe8000c901d68 */
[----:B------:R1:W-:Y:S04]  /*d880*/  @!P3 LDGSTS.E.BYPASS.LTC128B.128 [R10+0x1ac00], desc[UR40][R6.64+0x100], !P0 ;  /* 0x1ac00100060abfae */ /* 0x0003e8000c101d68 */
[----:B-1----:R-:W1:Y:S01]  /*d890*/  SHFL.IDX PT, R6, R3, 0x6, 0x181f ;  /* 0x00d81f0003067f89 */ /* 0x002e6200000e0000 */
[----:B0-----:R-:W-:-:S05]  /*d8a0*/  @!P4 LEA R5, P3, R11, R5, 0x1 ;  /* 0x000000050b05c211 */ /* 0x001fca00078608ff */
[----:B-1----:R-:W-:-:S04]  /*d8b0*/  @!P4 IMAD.X R6, RZ, RZ, R6, P3 ;  /* 0x000000ffff06c224 */ /* 0x002fc800018e0606 */
[----:B------:R-:W-:Y:S02]  /*d8c0*/  @!P4 IMAD.MOV.U32 R7, RZ, RZ, R6 ;  /* 0x000000ffff07c224 */ /* 0x000fe400078e0006 */
[----:B------:R-:W-:Y:S02]  /*d8d0*/  @!P4 IMAD.MOV.U32 R6, RZ, RZ, R5 ;  /* 0x000000ffff06c224 */ /* 0x000fe400078e0005 */
[----:B------:R1:W2:Y:S04]  /*d8e0*/  SHFL.IDX PT, R5, R3, 0x7, 0x181f ;  /* 0x00f81f0003057f89 */ /* 0x0002a800000e0000 */
[----:B------:R1:W-:Y:S04]  /*d8f0*/  @!P4 LDGSTS.E.BYPASS.LTC128B.128 [R10+0x13400], desc[UR40][R6.64], !P2 ;  /* 0x13400000060acfae */ /* 0x0003e8000d101d68 */
[----:B------:R1:W-:Y:S04]  /*d900*/  @!P4 LDGSTS.E.BYPASS.LTC128B.128 [R10+0x17400], desc[UR40][R6.64+0x80], !P1 ;  /* 0x17400080060acfae */ /* 0x0003e8000c901d68 */
[----:B------:R1:W-:Y:S04]  /*d910*/  @!P4 LDGSTS.E.BYPASS.LTC128B.128 [R10+0x1b400], desc[UR40][R6.64+0x100], !P0 ;  /* 0x1b400100060acfae */ /* 0x0003e8000c101d68 */
[----:B------:R1:W3:Y:S02]  /*d920*/  SHFL.IDX PT, R3, R4, 0x7, 0x181f ;  /* 0x00f81f0004037f89 */ /* 0x0002e400000e0000 */
.L_x_366:
[----:B------:R-:W-:Y:S01]  /*d930*/  VIADD R0, R0, 0x70 ;  /* 0x0000007000007836 */ /* 0x000fe20000000000 */
[----:B------:R-:W-:Y:S04]  /*d940*/  BSSY B0, `(.L_x_250) ;  /* 0x000000e000007945 */ /* 0x000fe80003800000 */
[----:B------:R-:W-:-:S13]  /*d950*/  ISETP.GE.AND P3, PT, R0, R2, PT ;  /* 0x000000020000720c */ /* 0x000fda0003f66270 */
[----:B------:R-:W-:Y:S05]  /*d960*/  @P3 BRA `(.L_x_251) ;  /* 0x00000000002c3947 */ /* 0x000fea0003800000 */
[----:B-1----:R-:W1:Y:S02]  /*d970*/  S2R R4, SR_TID.X ;  /* 0x0000000000047919 */ /* 0x002e640000002100 */
[----:B-1----:R-:W-:-:S05]  /*d980*/  IMAD.SHL.U32 R4, R4, 0x8, RZ ;  /* 0x0000000804047824 */ /* 0x002fca00078e00ff */
[----:B------:R-:W-:-:S04]  /*d990*/  LOP3.LUT R4, R4, 0x38, RZ, 0xc0, !PT ;  /* 0x0000003804047812 */ /* 0x000fc800078ec0ff */
[----:B---3--:R-:W-:-:S05]  /*d9a0*/  LEA R2, P3, R4, R3, 0x1 ;  /* 0x0000000304027211 */ /* 0x008fca00078608ff */
[----:B--2---:R-:W-:-:S05]  /*d9b0*/  IMAD.X R3, RZ, RZ, R5, P3 ;  /* 0x000000ffff037224 */ /* 0x004fca00018e0605 */
[----:B------:R-:W-:Y:S01]  /*d9c0*/  @!PT LDS RZ, [RZ] ;  /* 0x00000000fffff984 */ /* 0x000fe20000000800 */
[----:B------:R-:W-:Y:S01]  /*d9d0*/  @!PT LDS RZ, [RZ] ;  /* 0x00000000fffff984 */ /* 0x000fe20000000800 */
[----:B------:R-:W-:Y:S01]  /*d9e0*/  @!PT LDS RZ, [RZ] ;  /* 0x00000000fffff984 */ /* 0x000fe20000000800 */
[----:B------:R4:W-:Y:S04]  /*d9f0*/  LDGSTS.E.BYPASS.LTC128B.128 [R10+0x13c00], desc[UR40][R2.64], !P2 ;  /* 0x13c00000020a7fae */ /* 0x0009e8000d101d68 */
[----:B------:R4:W-:Y:S04]  /*da00*/  LDGSTS.E.BYPASS.LTC128B.128 [R10+0x17c00], desc[UR40][R2.64+0x80], !P1 ;  /* 0x17c00080020a7fae */ /* 0x0009e8000c901d68 */
[----:B------:R4:W-:Y:S02]  /*da10*/  LDGSTS.E.BYPASS.LTC128B.128 [R10+0x1bc00], desc[UR40][R2.64+0x100], !P0 ;  /* 0x1bc00100020a7fae */ /* 0x0009e4000c101d68 */
.L_x_251:
[----:B------:R-:W-:Y:S05]  /*da20*/  BSYNC B0 ;  /* 0x0000000000007941 */ /* 0x000fea0003800000 */
.L_x_250:
[----:B------:R-:W-:Y:S01]  /*da30*/  NOP ;  /* 0x0000000000007918 */ /* 0x000fe20000000000 */
[----:B------:R-:W-:Y:S01]  /*da40*/  PLOP3.LUT P0, PT, PT, PT, PT, 0x80, 0x0 ;  /* 0x000000000000781c */ /* 0x000fe20003f0f070 */
[----:B01----:R-:W-:-:S12]  /*da50*/  VIADD R6, R18, 0x34800 ;  /* 0x0003480012067836 */ /* 0x003fd80000000000 */
.L_x_252:
[----:B------:R-:W-:Y:S02]  /*da60*/  PLOP3.LUT P1, PT, P1, P0, PT, 0xa2, 0x0 ;  /* 0x000000000000781c */ /* 0x000fe40000f21472 */
[----:B------:R-:W-:-:S08]  /*da70*/  @P0 R2UR P1, UR4, R18 ;  /* 0x00000000120402ca */ /* 0x000fd00000020000 */
[----:B------:R-:W-:-:S05]  /*da80*/  @P0 PLOP3.LUT P0, PT, P1, PT, PT, 0x80, 0x0 ;  /* 0x000000000000081c */ /* 0x000fca0000f0f070 */
[----:B------:R-:W-:Y:S01]  /*da90*/  @!P1 SYNCS.ARRIVE.TRANS64.RED.A0T1 RZ, [UR4+0x34800], RZ ;  /* 0x034800ffffff99a7 */ /* 0x000fe20008200404 */
[----:B------:R-:W-:Y:S07]  /*daa0*/  @!P1 ARRIVES.LDGSTSBAR.64.TRANSCNT [UR4+0x34800] ;  /* 0x03480000ff0099b0 */ /* 0x000fee0008000a84 */
[----:B------:R-:W-:Y:S05]  /*dab0*/  @P0 BRA.U.ANY `(.L_x_252) ;  /* 0xfffffffd00e80947 */ /* 0x000fea000393ffff */
[----:B----4-:R-:W4:Y:S02]  /*dac0*/  LDL.LU R2, [R1+0x48] ;  /* 0x0000480001027983 */ /* 0x010f240000300800 */
[----:B----4-:R-:W-:-:S05]  /*dad0*/  VIADD R2, R2, 0x1 ;  /* 0x0000000102027836 */ /* 0x010fca0000000000 */
[----:B------:R0:W-:Y:S01]  /*dae0*/  STL [R1+0x48], R2 ;  /* 0x0000480201007387 */ /* 0x0001e20000100800 */
[----:B------:R-:W-:-:S04]  /*daf0*/  LEA.HI R0, R2, R2, RZ, 0x1 ;  /* 0x0000000202007211 */ /* 0x000fc800078f08ff */
[----:B------:R-:W-:-:S04]  /*db00*/  LOP3.LUT R0, R0, 0xfffffffe, RZ, 0xc0, !PT ;  /* 0xfffffffe00007812 */ /* 0x000fc800078ec0ff */
[----:B------:R-:W-:-:S04]  /*db10*/  IADD3 R0, R2, -R0, RZ ;  /* 0x8000000002007210 */ /* 0x000fc80007ffe0ff */
[----:B------:R-:W-:Y:S01]  /*db20*/  SHF.L.U32 R0, R0, 0x1f, RZ ;  /* 0x0000001f00007819 */ /* 0x000fe200000006ff */
[----:B------:R-:W-:Y:S01]  /*db30*/  NOP ;  /* 0x0000000000007918 */ /* 0x000fe20000000000 */
[----:B------:R0:W-:Y:S01]  /*db40*/  SYNCS.ARRIVE.TRANS64.A1T0 RZ, [R18+URZ+0x34800], RZ ;  /* 0x034800ff12ff79a7 */ /* 0x0001e2000810003f */
[----:B------:R-:W-:Y:S01]  /*db50*/  BSSY B0, `(.L_x_253) ;  /* 0x0000003000007945 */ /* 0x000fe20003800000 */
[----:B------:R-:W1:Y:S03]  /*db60*/  SYNCS.PHASECHK.TRANS64.TRYWAIT P0, [R18+URZ+0x34820], R0 ;  /* 0x03482000120075a7 */ /* 0x000e66000800017f */
[----:B01----:R-:W-:Y:S05]  /*db70*/  @!P0 BRA `(.L_x_254) ;  /* 0x0000004400e08947 */ /* 0x003fea0003800000 */
.L_x_367:
[----:B------:R-:W-:Y:S05]  /*db80*/  BSYNC B0 ;  /* 0x0000000000007941 */ /* 0x000fea0003800000 */
.L_x_253:
[----:B------:R-:W0:Y:S04]  /*db90*/  LDL R2, [R1+0x38] ;  /* 0x0000380001027983 */ /* 0x000e280000100800 */
[----:B---3--:R-:W3:Y:S01]  /*dba0*/  LDL R3, [R1+0x28] ;  /* 0x0000280001037983 */ /* 0x008ee20000100800 */
[----:B------:R-:W-:Y:S01]  /*dbb0*/  BSSY B0, `(.L_x_255) ;  /* 0x0000213000007945 */ /* 0x000fe20003800000 */
[----:B0-----:R-:W-:-:S05]  /*dbc0*/  VIADD R0, R2, 0xfffffffe ;  /* 0xfffffffe02007836 */ /* 0x001fca0000000000 */
[----:B---3--:R-:W-:-:S13]  /*dbd0*/  ISETP.GE.AND P0, PT, R0, R3, PT ;  /* 0x000000030000720c */ /* 0x008fda0003f06270 */
[----:B------:R-:W-:Y:S05]  /*dbe0*/  @!P0 BRA `(.L_x_256) ;  /* 0x00000020003c8947 */ /* 0x000fea0003800000 */
[----:B------:R-:W3:Y:S04]  /*dbf0*/  LDL.LU R2, [R1+0x58] ;  /* 0x0000580001027983 */ /* 0x000ee80000300800 */
[----:B--2---:R-:W2:Y:S04]  /*dc00*/  LDL.LU R5, [R1+0x34] ;  /* 0x0000340001057983 */ /* 0x004ea80000300800 */
[----:B------:R-:W4:Y:S01]  /*dc10*/  LDL.LU R4, [R1+0x40] ;  /* 0x0000400001047983 */ /* 0x000f220000300800 */
[----:B------:R-:W-:Y:S01]  /*dc20*/  LOP3.LUT R12, RZ, R3, RZ, 0x33, !PT ;  /* 0x00000003ff0c7212 */ /* 0x000fe200078e33ff */
[----:B------:R-:W-:Y:S01]  /*dc30*/  BSSY B2, `(.L_x_257) ;  /* 0x00000b5000027945 */ /* 0x000fe20003800000 */
[----:B---3--:R-:W-:-:S04]  /*dc40*/  VIADD R2, R2, 0x1 ;  /* 0x0000000102027836 */ /* 0x008fc80000000000 */
[----:B--2---:R-:W-:-:S05]  /*dc50*/  IMAD R2, R2, R5, RZ ;  /* 0x0000000502027224 */ /* 0x004fca00078e02ff */
[----:B----4-:R-:W-:-:S05]  /*dc60*/  VIMNMX R4, R4, R2, PT ;  /* 0x0000000204047248 */ /* 0x010fca0003fe0100 */
[----:B------:R-:W-:-:S05]  /*dc70*/  IMAD.MOV R2, RZ, RZ, -R4 ;  /* 0x000000ffff027224 */ /* 0x000fca00078e0a04 */
[----:B------:R-:W-:-:S05]  /*dc80*/  VIADDMNMX R12, R2, 0x1, R12, !PT ;  /* 0x00000001020c7846 */ /* 0x000fca000780010c */
[----:B------:R-:W-:-:S05]  /*dc90*/  IMAD.IADD R2, R4, 0x1, R12 ;  /* 0x0000000104027824 */ /* 0x000fca00078e020c */
[----:B------:R-:W-:-:S04]  /*dca0*/  LOP3.LUT R2, R2, 0x1, RZ, 0xc0, !PT ;  /* 0x0000000102027812 */ /* 0x000fc800078ec0ff */
[----:B------:R-:W-:-:S13]  /*dcb0*/  ISETP.NE.U32.AND P0, PT, R2, 0x1, PT ;  /* 0x000000010200780c */ /* 0x000fda0003f05070 */
[----:B------:R-:W-:Y:S05]  /*dcc0*/  @P0 BRA `(.L_x_258) ;  /* 0x0000000800ac0947 */ /* 0x000fea0003800000 */
[----:B------:R-:W2:Y:S04]  /*dcd0*/  LDL R5, [R1+0x20] ;  /* 0x0000200001057983 */ /* 0x000ea80000100800 */
[----:B------:R-:W3:Y:S01]  /*dce0*/  LDL R3, [R1+0x14] ;  /* 0x0000140001037983 */ /* 0x000ee20000100800 */
[----:B------:R-:W-:Y:S01]  /*dcf0*/  VIADD R9, R19, 0x1 ;  /* 0x0000000113097836 */ /* 0x000fe20000000000 */
[----:B------:R-:W-:Y:S04]  /*dd00*/  BSSY B1, `(.L_x_259) ;  /* 0x00000a3000017945 */ /* 0x000fe80003800000 */
[----:B------:R-:W-:-:S04]  /*dd10*/  ISETP.NE.AND P0, PT, R9, 0x2, PT ;  /* 0x000000020900780c */ /* 0x000fc80003f05270 */
[----:B------:R-:W-:Y:S02]  /*dd20*/  SEL R13, RZ, 0x1, P0 ;  /* 0x00000001ff0d7807 */ /* 0x000fe40000000000 */
[----:B------:R-:W-:Y:S02]  /*dd30*/  SEL R9, R9, RZ, P0 ;  /* 0x000000ff09097207 */ /* 0x000fe40000000000 */
[----:B--2---:R-:W-:Y:S02]  /*dd40*/  ISETP.NE.AND P1, PT, R5, RZ, PT ;  /* 0x000000ff0500720c */ /* 0x004fe40003f25270 */
[----:B---3--:R-:W-:-:S11]  /*dd50*/  LOP3.LUT R13, R3, R13, RZ, 0x3c, !PT ;  /* 0x0000000d030d7212 */ /* 0x008fd600078e3cff */
[----:B------:R-:W-:Y:S05]  /*dd60*/  @!P1 BRA `(.L_x_260) ;  /* 0x0000000800709947 */ /* 0x000fea0003800000 */
[----:B------:R-:W-:Y:S01]  /*dd70*/  ULDC.64 UR4, c[0x0][0x418] ;  /* 0x0001060000047ab9 */ /* 0x000fe20000000a00 */
[----:B------:R-:W-:Y:S01]  /*dd80*/  IMAD.MOV.U32 R5, RZ, RZ, R17 ;  /* 0x000000ffff057224 */ /* 0x000fe200078e0011 */
[----:B------:R-:W-:-:S04]  /*dd90*/  ISETP.NE.U32.AND P0, PT, RZ, UR4, PT ;  /* 0x00000004ff007c0c */ /* 0x000fc8000bf05070 */
[----:B------:R-:W-:-:S13]  /*dda0*/  ISETP.NE.AND.EX P0, PT, RZ, UR5, PT, P0 ;  /* 0x00000005ff007c0c */ /* 0x000fda000bf05300 */
[----:B------:R-:W-:Y:S05]  /*ddb0*/  @!P0 BRA `(.L_x_261) ;  /* 0x00000000004c8947 */ /* 0x000fea0003800000 */
[----:B------:R-:W2:Y:S01]  /*ddc0*/  LDL R10, [R1+0x1c] ;  /* 0x00001c00010a7983 */ /* 0x000ea20000100800 */
[----:B------:R-:W0:Y:S01]  /*ddd0*/  LDC R7, c[0x0][0x43c] ;  /* 0x00010f00ff077b82 */ /* 0x000e220000000800 */
[----:B------:R-:W-:Y:S02]  /*dde0*/  ULDC.64 UR6, c[0x0][0x428] ;  /* 0x00010a0000067ab9 */ /* 0x000fe40000000a00 */
[----:B------:R-:W3:Y:S01]  /*ddf0*/  LDL R8, [R1+0x10] ;  /* 0x0000100001087983 */ /* 0x000ee20000100800 */
[----:B0-----:R-:W-:-:S13]  /*de00*/  ISETP.NE.AND P0, PT, R7, 0x1, PT ;  /* 0x000000010700780c */ /* 0x001fda0003f05270 */
[----:B------:R-:W0:Y:S02]  /*de10*/  @P0 LDC.64 R2, c[0x0][0x440] ;  /* 0x00011000ff020b82 */ /* 0x000e240000000a00 */
[----:B0-----:R-:W-:-:S04]  /*de20*/  @P0 IMAD.HI.U32 R5, R0, R2, RZ ;  /* 0x0000000200050227 */ /* 0x001fc800078e00ff */
[----:B------:R-:W-:Y:S01]  /*de30*/  IMAD.MOV.U32 R2, RZ, RZ, R0 ;  /* 0x000000ffff027224 */ /* 0x000fe200078e0000 */
[----:B------:R-:W-:-:S05]  /*de40*/  @P0 SHF.R.U32.HI R2, RZ, R3, R5 ;  /* 0x00000003ff020219 */ /* 0x000fca0000011605 */
[----:B------:R-:W-:-:S04]  /*de50*/  IMAD.MOV R3, RZ, RZ, -R2 ;  /* 0x000000ffff037224 */ /* 0x000fc800078e0a02 */
[----:B------:R-:W-:Y:S01]  /*de60*/  IMAD R0, R7, R3, R0 ;  /* 0x0000000307007224 */ /* 0x000fe200078e0200 */
[----:B------:R-:W-:Y:S01]  /*de70*/  SHF.R.S32.HI R3, RZ, 0x1f, R2 ;  /* 0x0000001fff037819 */ /* 0x000fe20000011402 */
[----:B--2---:R-:W-:-:S04]  /*de80*/  IMAD R5, R10, UR6, RZ ;  /* 0x000000060a057c24 */ /* 0x004fc8000f8e02ff */
[C---:B---3--:R-:W-:Y:S02]  /*de90*/  IMAD R5, R8.reuse, UR7, R5 ;  /* 0x0000000708057c24 */ /* 0x048fe4000f8e0205 */
[----:B------:R-:W-:-:S04]  /*dea0*/  IMAD.WIDE.U32 R2, R8, UR6, R2 ;  /* 0x0000000608027c25 */ /* 0x000fc8000f8e0002 */
[----:B------:R-:W-:Y:S01]  /*deb0*/  IMAD.IADD R3, R5, 0x1, R3 ;  /* 0x0000000105037824 */ /* 0x000fe200078e0203 */
[----:B------:R-:W-:-:S04]  /*dec0*/  LEA R10, P0, R2, UR4, 0x2 ;  /* 0x00000004020a7c11 */ /* 0x000fc8000f8010ff */
[----:B------:R-:W-:-:S05]  /*ded0*/  LEA.HI.X R11, R2, UR5, R3, 0x2, P0 ;  /* 0x00000005020b7c11 */ /* 0x000fca00080f1403 */
[----:B------:R0:W5:Y:S04]  /*dee0*/  LDG.E R5, desc[UR40][R10.64] ;  /* 0x000000280a057981 */ /* 0x000168000c1e1900 */
.L_x_261:
[----:B------:R-:W-:Y:S01]  /*def0*/  IMAD R3, R9, 0x8, R18 ;  /* 0x0000000809037824 */ /* 0x000fe200078e0212 */
[----:B------:R-:W-:Y:S01]  /*df00*/  SHF.L.U32 R2, R13, 0x1f, RZ ;  /* 0x0000001f0d027819 */ /* 0x000fe200000006ff */
[----:B------:R-:W-:Y:S03]  /*df10*/  BSSY B3, `(.L_x_262) ;  /* 0x0000003000037945 */ /* 0x000fe60003800000 */
[----:B------:R-:W1:Y:S02]  /*df20*/  SYNCS.PHASECHK.TRANS64.TRYWAIT P0, [R3+URZ+0x34840], R2 ;  /* 0x03484002030075a7 */ /* 0x000e64000800017f */
[----:B-1----:R-:W-:Y:S05]  /*df30*/  @!P0 BRA `(.L_x_263) ;  /* 0x0000004400048947 */ /* 0x002fea0003800000 */
.L_x_368:
[----:B------:R-:W-:Y:S05]  /*df40*/  BSYNC B3 ;  /* 0x0000000000037941 */ /* 0x000fea0003800000 */
.L_x_262:
[----:B------:R-:W2:Y:S01]  /*df50*/  S2R R7, SR_TID.X ;  /* 0x0000000000077919 */ /* 0x000ea20000002100 */
[----:B------:R-:W-:Y:S01]  /*df60*/  BSSY B3, `(.L_x_264) ;  /* 0x000000b000037945 */ /* 0x000fe20003800000 */
[----:B--2---:R-:W-:-:S04]  /*df70*/  LOP3.LUT R7, R7, 0x7f, RZ, 0xc0, !PT ;  /* 0x0000007f07077812 */ /* 0x004fc800078ec0ff */
[----:B------:R-:W-:-:S13]  /*df80*/  ISETP.NE.AND P1, PT, R7, RZ, PT ;  /* 0x000000ff0700720c */ /* 0x000fda0003f25270 */
[----:B------:R-:W-:Y:S05]  /*df90*/  @P1 BRA `(.L_x_265) ;  /* 0x00000000001c1947 */ /* 0x000fea0003800000 */
[----:B------:R-:W2:Y:S01]  /*dfa0*/  S2R R7, SR_TID.X ;  /* 0x0000000000077919 */ /* 0x000ea20000002100 */
[----:B-1----:R-:W-:-:S04]  /*dfb0*/  IMAD.MOV.U32 R2, RZ, RZ, 0xc000 ;  /* 0x0000c000ff027424 */ /* 0x002fc800078e00ff */
[----:B------:R3:W-:Y:S01]  /*dfc0*/  SYNCS.ARRIVE.TRANS64 RZ, [R3+URZ+0x34830], R2 ;  /* 0x0348300203ff79a7 */ /* 0x0007e2000800003f */
[----:B--2---:R-:W-:-:S04]  /*dfd0*/  LOP3.LUT R7, R7, 0x1f, RZ, 0xc0, !PT ;  /* 0x0000001f07077812 */ /* 0x004fc800078ec0ff */
[----:B------:R-:W-:-:S13]  /*dfe0*/  ISETP.NE.AND P0, PT, R7, RZ, PT ;  /* 0x000000ff0700720c */ /* 0x000fda0003f05270 */
[----:B---3--:R-:W-:Y:S05]  /*dff0*/  @!P0 BRA `(.L_x_265) ;  /* 0x0000000000048947 */ /* 0x008fea0003800000 */
[----:B------:R-:W-:Y:S01]  /*e000*/  BPT.TRAP 0x1 ;  /* 0x000000040000795c */ /* 0x000fe20000300000 */
.L_x_265:
[----:B------:R-:W-:Y:S05]  /*e010*/  BSYNC B3 ;  /* 0x0000000000037941 */ /* 0x000fea0003800000 */
.L_x_264:
[----:B-1----:R-:W2:Y:S01]  /*e020*/  LDL R2, [R1+0x18] ;  /* 0x0000180001027983 */ /* 0x002ea20000100800 */
[----:B------:R-:W-:Y:S01]  /*e030*/  IMAD.MOV.U32 R14, RZ, RZ, RZ ;  /* 0x000000ffff0e7224 */ /* 0x000fe200078e00ff */
[----:B------:R-:W-:Y:S01]  /*e040*/  UIADD3 UR4, UP0, UR38, 0x370, URZ ;  /* 0x0000037026047890 */ /* 0x000fe2000ff1e03f */
[----:B------:R-:W-:Y:S01]  /*e050*/  IMAD R8, R9, 0xc000, R18 ;  /* 0x0000c00009087824 */ /* 0x000fe200078e0212 */
[----:B------:R-:W-:Y:S01]  /*e060*/  PLOP3.LUT P0, PT, PT, PT, PT, 0x80, 0x0 ;  /* 0x000000000000781c */ /* 0x000fe20003f0f070 */
[----:B------:R-:W-:Y:S01]  /*e070*/  VIADD R3, R3, 0x34830 ;  /* 0x0003483003037836 */ /* 0x000fe20000000000 */
[----:B------:R-:W-:Y:S01]  /*e080*/  R2UR UR10, R14 ;  /* 0x000000000e0a72ca */ /* 0x000fe200000e0000 */
[----:B------:R-:W-:Y:S01]  /*e090*/  VIADD R7, R8, 0x1c400 ;  /* 0x0001c40008077836 */ /* 0x000fe20000000000 */
[----:B------:R-:W-:Y:S01]  /*e0a0*/  UIADD3.X UR5, URZ, UR39, URZ, UP0, !UPT ;  /* 0x000000273f057290 */ /* 0x000fe200087fe43f */
[----:B------:R-:W-:Y:S01]  /*e0b0*/  UMOV UR6, 0x0 ;  /* 0x0000000000067882 */ /* 0x000fe20000000000 */
[----:B------:R-:W-:Y:S01]  /*e0c0*/  UMOV UR7, 0x14f00000 ;  /* 0x14f0000000077882 */ /* 0x000fe20000000000 */
[----:B--2---:R-:W-:-:S10]  /*e0d0*/  IMAD R2, R0, 0x80, R2 ;  /* 0x0000008000027824 */ /* 0x004fd400078e0202 */
.L_x_266:
[----:B------:R-:W-:-:S13]  /*e0e0*/  @P0 ELECT P2, URZ, PT ;  /* 0x00000000003f082f */ /* 0x000fda0003840000 */
[----:B-----5:R-:W-:Y:S02]  /*e0f0*/  @P2 R2UR UR13, R5 ;  /* 0x00000000050d22ca */ /* 0x020fe400000e0000 */
[----:B------:R-:W-:Y:S02]  /*e100*/  @P2 R2UR UR12, R16 ;  /* 0x00000000100c22ca */ /* 0x000fe400000e0000 */
[----:B------:R-:W-:Y:S02]  /*e110*/  @P2 R2UR UR11, R2 ;  /* 0x00000000020b22ca */ /* 0x000fe400000e0000 */
[----:B------:R-:W-:Y:S02]  /*e120*/  @P2 R2UR UR9, R3 ;  /* 0x00000000030922ca */ /* 0x000fe400000e0000 */
[----:B------:R-:W-:Y:S02]  /*e130*/  @P2 R2UR UR8, R7 ;  /* 0x00000000070822ca */ /* 0x000fe400000e0000 */
[----:B------:R-:W-:-:S02]  /*e140*/  @P2 PLOP3.LUT P0, PT, P2, PT, PT, 0x8, 0x0 ;  /* 0x000000000000281c */ /* 0x000fc4000170e170 */
[----:B------:R-:W-:-:S09]  /*e150*/  PLOP3.LUT P2, PT, PT, PT, PT, 0x8, 0x0 ;  /* 0x000000000000781c */ /* 0x000fd20003f4e170 */
[----:B------:R1:W-:Y:S02]  /*e160*/  UTMALDG.4D [UR8], [UR4], desc[UR6] ;  /* 0x00000608040075b4 */ /* 0x0003e40008019000 */
[----:B-1----:R-:W-:Y:S05]  /*e170*/  @P0 BRA.U.ANY `(.L_x_266) ;  /* 0xfffffffd00d80947 */ /* 0x002fea000393ffff */
[----:B------:R-:W-:Y:S01]  /*e180*/  IMAD.MOV.U32 R15, RZ, RZ, 0x40 ;  /* 0x00000040ff0f7424 */ /* 0x000fe200078e00ff */
[----:B------:R-:W-:Y:S01]  /*e190*/  PLOP3.LUT P0, PT, PT, PT, PT, 0x80, 0x0 ;  /* 0x000000000000781c */ /* 0x000fe20003f0f070 */
[----:B------:R-:W-:Y:S01]  /*e1a0*/  UMOV UR6, 0x0 ;  /* 0x0000000000067882 */ /* 0x000fe20000000000 */
[----:B------:R-:W-:Y:S01]  /*e1b0*/  IADD3 R7, R8, 0x20400, RZ ;  /* 0x0002040008077810 */ /* 0x000fe20007ffe0ff */
[----:B------:R-:W-:Y:S01]  /*e1c0*/  UMOV UR7, 0x14f00000 ;  /* 0x14f0000000077882 */ /* 0x000fe20000000000 */
[----:B------:R-:W-:-:S15]  /*e1d0*/  R2UR UR10, R15 ;  /* 0x000000000f0a72ca */ /* 0x000fde00000e0000 */
.L_x_267:
[----:B------:R-:W-:-:S13]  /*e1e0*/  @P0 ELECT P2, URZ, PT ;  /* 0x00000000003f082f */ /* 0x000fda0003840000 */
[----:B------:R-:W-:Y:S02]  /*e1f0*/  @P2 R2UR UR13, R5 ;  /* 0x00000000050d22ca */ /* 0x000fe400000e0000 */
        /* <DEDUP_REMOVED lines=8> */
[----:B------:R-:W-:Y:S01]  /*e280*/  PLOP3.LUT P0, PT, PT, PT, PT, 0x80, 0x0 ;  /* 0x000000000000781c */ /* 0x000fe20003f0f070 */
[----:B------:R-:W-:Y:S01]  /*e290*/  VIADD R8, R8, 0x24400 ;  /* 0x0002440008087836 */ /* 0x000fe20000000000 */
[----:B------:R-:W-:Y:S01]  /*e2a0*/  UMOV UR6, 0x0 ;  /* 0x0000000000067882 */ /* 0x000fe20000000000 */
[----:B------:R-:W-:Y:S01]  /*e2b0*/  UMOV UR7, 0x14f00000 ;  /* 0x14f0000000077882 */ /* 0x000fe20000000000 */
[----:B------:R-:W-:-:S09]  /*e2c0*/  UMOV UR10, 0x80 ;  /* 0x00000080000a7882 */ /* 0x000fd20000000000 */
.L_x_268:
        /* <DEDUP_REMOVED lines=10> */
[----:B------:R-:W2:Y:S01]  /*e370*/  LDL.LU R7, [R1+0x14] ;  /* 0x0000140001077983 */ /* 0x000ea20000300800 */
[----:B------:R-:W-:Y:S01]  /*e380*/  IMAD R3, R19, 0x8, R6 ;  /* 0x0000000813037824 */ /* 0x000fe200078e0206 */
[----:B------:R-:W-:Y:S01]  /*e390*/  BSSY B3, `(.L_x_269) ;  /* 0x0000004000037945 */ /* 0x000fe20003800000 */
[----:B--2---:R-:W-:-:S04]  /*e3a0*/  SHF.L.U32 R2, R7, 0x1f, RZ ;  /* 0x0000001f07027819 */ /* 0x004fc800000006ff */
[----:B------:R-:W1:Y:S02]  /*e3b0*/  SYNCS.PHASECHK.TRANS64.TRYWAIT P0, [R3+URZ+0x60], R2 ;  /* 0x00006002030075a7 */ /* 0x000e64000800017f */
[----:B-1----:R-:W-:Y:S05]  /*e3c0*/  @!P0 BRA `(.L_x_270) ;  /* 0x0000003c00f48947 */ /* 0x002fea0003800000 */
.L_x_369:
[----:B------:R-:W-:Y:S05]  /*e3d0*/  BSYNC B3 ;  /* 0x0000000000037941 */ /* 0x000fea0003800000 */
.L_x_269:
[----:B------:R-:W-:Y:S01]  /*e3e0*/  BSSY B3, `(.L_x_271) ;  /* 0x000000c000037945 */ /* 0x000fe20003800000 */
[----:B0-----:R-:W-:Y:S02]  /*e3f0*/  IMAD.MOV.U32 R10, RZ, RZ, 0x0 ;  /* 0x00000000ff0a7424 */ /* 0x001fe400078e00ff */
[----:B------:R-:W-:Y:S01]  /*e400*/  IMAD.MOV.U32 R11, RZ, RZ, 0x14f00000 ;  /* 0x14f00000ff0b7424 */ /* 0x000fe200078e00ff */
[----:B------:R-:W-:Y:S06]  /*e410*/  @P1 BRA `(.L_x_272) ;  /* 0x0000000000201947 */ /* 0x000fec0003800000 */
[----:B------:R-:W0:Y:S01]  /*e420*/  S2R R7, SR_TID.X ;  /* 0x0000000000077919 */ /* 0x000e220000002100 */
[----:B-1----:R-:W-:Y:S02]  /*e430*/  IMAD R2, R19, 0x8, R18 ;  /* 0x0000000813027824 */ /* 0x002fe400078e0212 */
[----:B------:R-:W-:-:S04]  /*e440*/  IMAD.MOV.U32 R3, RZ, RZ, 0x8000 ;  /* 0x00008000ff037424 */ /* 0x000fc800078e00ff */
[----:B------:R2:W-:Y:S01]  /*e450*/  SYNCS.ARRIVE.TRANS64 RZ, [R2+URZ+0x34850], R3 ;  /* 0x0348500302ff79a7 */ /* 0x0005e2000800003f */
[----:B0-----:R-:W-:-:S04]  /*e460*/  LOP3.LUT R7, R7, 0x1f, RZ, 0xc0, !PT ;  /* 0x0000001f07077812 */ /* 0x001fc800078ec0ff */
[----:B------:R-:W-:-:S13]  /*e470*/  ISETP.NE.AND P0, PT, R7, RZ, PT ;  /* 0x000000ff0700720c */ /* 0x000fda0003f05270 */
[----:B--2---:R-:W-:Y:S05]  /*e480*/  @!P0 BRA `(.L_x_272) ;  /* 0x0000000000048947 */ /* 0x004fea0003800000 */
[----:B------:R-:W-:Y:S01]  /*e490*/  BPT.TRAP 0x1 ;  /* 0x000000040000795c */ /* 0x000fe20000300000 */
.L_x_272:
[----:B------:R-:W-:Y:S05]  /*e4a0*/  BSYNC B3 ;  /* 0x0000000000037941 */ /* 0x000fea0003800000 */
.L_x_271:
[----:B------:R-:W2:Y:S04]  /*e4b0*/  LDL R7, [R1+0x18] ;  /* 0x0000180001077983 */ /* 0x000ea80000100800 */
[----:B-1----:R-:W2:Y:S01]  /*e4c0*/  LDL.LU R2, [R1+0x8] ;  /* 0x0000080001027983 */ /* 0x002ea20000300800 */
[----:B------:R-:W-:Y:S01]  /*e4d0*/  R2UR UR10, R14 ;  /* 0x000000000e0a72ca */ /* 0x000fe200000e0000 */
[C-C-:B------:R-:W-:Y:S01]  /*e4e0*/  IMAD R3, R19.reuse, 0x8, R18.reuse ;  /* 0x0000000813037824 */ /* 0x140fe200078e0212 */
[----:B------:R-:W-:Y:S01]  /*e4f0*/  R2UR UR6, R10 ;  /* 0x000000000a0672ca */ /* 0x000fe200000e0000 */
[----:B------:R-:W-:Y:S01]  /*e500*/  IMAD R8, R19, 0x8000, R18 ;  /* 0x0000800013087824 */ /* 0x000fe200078e0212 */
[----:B------:R-:W-:Y:S01]  /*e510*/  R2UR UR7, R11 ;  /* 0x000000000b0772ca */ /* 0x000fe200000e0000 */
[----:B------:R-:W-:Y:S01]  /*e520*/  UIADD3 UR4, UP0, UR38, 0x470, URZ ;  /* 0x0000047026047890 */ /* 0x000fe2000ff1e03f */
[----:B------:R-:W-:Y:S01]  /*e530*/  PLOP3.LUT P0, PT, PT, PT, PT, 0x80, 0x0 ;  /* 0x000000000000781c */ /* 0x000fe20003f0f070 */
[----:B------:R-:W-:-:S02]  /*e540*/  VIADD R3, R3, 0x34850 ;  /* 0x0003485003037836 */ /* 0x000fc40000000000 */
[----:B------:R-:W-:Y:S01]  /*e550*/  UIADD3.X UR5, URZ, UR39, URZ, UP0, !UPT ;  /* 0x000000273f057290 */ /* 0x000fe200087fe43f */
[----:B--2---:R-:W-:Y:S02]  /*e560*/  IMAD R2, R2, 0x80, R7 ;  /* 0x0000008002027824 */ /* 0x004fe400078e0207 */
[----:B------:R-:W-:-:S09]  /*e570*/  VIADD R7, R8, 0x400 ;  /* 0x0000040008077836 */ /* 0x000fd20000000000 */
.L_x_273:
        /* <DEDUP_REMOVED lines=9> */
[----:B0-----:R-:W-:Y:S05]  /*e610*/  @P0 BRA.U.ANY `(.L_x_273) ;  /* 0xfffffffd00d80947 */ /* 0x001fea000393ffff */
[----:B------:R-:W-:Y:S01]  /*e620*/  R2UR UR10, R15 ;  /* 0x000000000f0a72ca */ /* 0x000fe200000e0000 */
[----:B------:R-:W-:Y:S01]  /*e630*/  VIADD R8, R8, 0x4400 ;  /* 0x0000440008087836 */ /* 0x000fe20000000000 */
[----:B------:R-:W-:Y:S02]  /*e640*/  R2UR UR6, R10 ;  /* 0x000000000a0672ca */ /* 0x000fe400000e0000 */
[----:B------:R-:W-:Y:S02]  /*e650*/  R2UR UR7, R11 ;  /* 0x000000000b0772ca */ /* 0x000fe400000e0000 */
[----:B------:R-:W-:-:S13]  /*e660*/  PLOP3.LUT P0, PT, PT, PT, PT, 0x80, 0x0 ;  /* 0x000000000000781c */ /* 0x000fda0003f0f070 */
.L_x_274:
        /* <DEDUP_REMOVED lines=10> */
[----:B------:R0:W-:Y:S01]  /*e710*/  STL [R1+0x8], R0 ;  /* 0x0000080001007387 */ /* 0x0001e20000100800 */
[----:B------:R-:W-:-:S07]  /*e720*/  IMAD.MOV.U32 R17, RZ, RZ, R5 ;  /* 0x000000ffff117224 */ /* 0x000fce00078e0005 */
.L_x_260:
[----:B------:R-:W-:Y:S05]  /*e730*/  BSYNC B1 ;  /* 0x0000000000017941 */ /* 0x000fea0003800000 */
.L_x_259:
[----:B0-----:R-:W2:Y:S01]  /*e740*/  LDL.LU R0, [R1+0x38] ;  /* 0x0000380001007983 */ /* 0x001ea20000300800 */
[----:B------:R-:W-:-:S03]  /*e750*/  IMAD.MOV.U32 R19, RZ, RZ, R9 ;  /* 0x000000ffff137224 */ /* 0x000fc600078e0009 */
[----:B------:R0:W-:Y:S02]  /*e760*/  STL [R1+0x14], R13 ;  /* 0x0000140d01007387 */ /* 0x0001e40000100800 */
[----:B0-2---:R-:W-:-:S07]  /*e770*/  VIADD R0, R0, 0xfffffffd ;  /* 0xfffffffd00007836 */ /* 0x005fce0000000000 */
.L_x_258:
[----:B------:R-:W-:Y:S05]  /*e780*/  BSYNC B2 ;  /* 0x0000000000027941 */ /* 0x000fea0003800000 */
.L_x_257:
[----:B------:R-:W-:Y:S02]  /*e790*/  IADD3 R12, R12, -0x2, RZ ;  /* 0xfffffffe0c0c7810 */ /* 0x000fe40007ffe0ff */
[----:B------:R-:W-:-:S04]  /*e7a0*/  LOP3.LUT R4, RZ, R4, RZ, 0x33, !PT ;  /* 0x00000004ff047212 */ /* 0x000fc800078e33ff */
[----:B------:R-:W-:-:S13]  /*e7b0*/  ISETP.NE.AND P0, PT, R12, R4, PT ;  /* 0x000000040c00720c */ /* 0x000fda0003f05270 */
[----:B------:R-:W-:Y:S05]  /*e7c0*/  @!P0 BRA `(.L_x_256) ;  /* 0x0000001400448947 */ /* 0x000fea0003800000 */
[----:B------:R-:W-:-:S07]  /*e7d0*/  IMAD.MOV.U32 R9, RZ, RZ, R17 ;  /* 0x000000ffff097224 */ /* 0x000fce00078e0011 */
.L_x_307:
[----:B------:R-:W2:Y:S04]  /*e7e0*/  LDL R3, [R1+0x20] ;  /* 0x0000200001037983 */ /* 0x000ea80000100800 */
[----:B------:R-:W3:Y:S01]  /*e7f0*/  LDL R2, [R1+0x14] ;  /* 0x0000140001027983 */ /* 0x000ee20000100800 */
[----:B------:R-:W-:Y:S01]  /*e800*/  VIADD R4, R19, 0x1 ;  /* 0x0000000113047836 */ /* 0x000fe20000000000 */
[----:B------:R-:W-:Y:S05]  /*e810*/  YIELD ;  /* 0x0000000000007946 */ /* 0x000fea0003800000 */
[----:B------:R-:W-:Y:S01]  /*e820*/  ISETP.NE.AND P0, PT, R4, 0x2, PT ;  /* 0x000000020400780c */ /* 0x000fe20003f05270 */
[----:B------:R-:W-:Y:S03]  /*e830*/  BSSY B1, `(.L_x_275) ;  /* 0x00000a0000017945 */ /* 0x000fe60003800000 */
[----:B------:R-:W-:-:S02]  /*e840*/  SEL R5, RZ, 0x1, P0 ;  /* 0x00000001ff057807 */ /* 0x000fc40000000000 */
[----:B------:R-:W-:Y:S02]  /*e850*/  SEL R4, R4, RZ, P0 ;  /* 0x000000ff04047207 */ /* 0x000fe40000000000 */
[----:B--2---:R-:W-:Y:S02]  /*e860*/  ISETP.NE.AND P1, PT, R3, RZ, PT ;  /* 0x000000ff0300720c */ /* 0x004fe40003f25270 */
[----:B---3--:R-:W-:-:S11]  /*e870*/  LOP3.LUT R5, R2, R5, RZ, 0x3c, !PT ;  /* 0x0000000502057212 */ /* 0x008fd600078e3cff */
[----:B01----:R-:W-:Y:S05]  /*e880*/  @!P1 BRA `(.L_x_276) ;  /* 0x0000000800689947 */ /* 0x003fea0003800000 */
        /* <DEDUP_REMOVED lines=13> */
[----:B------:R-:W-:-:S04]  /*e960*/  @P0 SHF.R.U32.HI R2, RZ, R3, R7 ;  /* 0x00000003ff020219 */ /* 0x000fc80000011607 */
[--C-:B------:R-:W-:Y:S01]  /*e970*/  SHF.R.S32.HI R3, RZ, 0x1f, R2.reuse ;  /* 0x0000001fff037819 */ /* 0x100fe20000011402 */
[----:B------:R-:W-:-:S04]  /*e980*/  IMAD.MOV R7, RZ, RZ, -R2 ;  /* 0x000000ffff077224 */ /* 0x000fc800078e0a02 */
[----:B------:R-:W-:Y:S02]  /*e990*/  IMAD R7, R8, R7, R0 ;  /* 0x0000000708077224 */ /* 0x000fe400078e0200 */
[----:B--2---:R-:W-:-:S04]  /*e9a0*/  IMAD R8, R11, UR6, RZ ;  /* 0x000000060b087c24 */ /* 0x004fc8000f8e02ff */
[C---:B---3--:R-:W-:Y:S02]  /*e9b0*/  IMAD R8, R10.reuse, UR7, R8 ;  /* 0x000000070a087c24 */ /* 0x048fe4000f8e0208 */
[----:B------:R-:W-:-:S04]  /*e9c0*/  IMAD.WIDE.U32 R2, R10, UR6, R2 ;  /* 0x000000060a027c25 */ /* 0x000fc8000f8e0002 */
[----:B------:R-:W-:Y:S01]  /*e9d0*/  IMAD.IADD R3, R8, 0x1, R3 ;  /* 0x0000000108037824 */ /* 0x000fe200078e0203 */
[----:B------:R-:W-:-:S04]  /*e9e0*/  LEA R8, P0, R2, UR4, 0x2 ;  /* 0x0000000402087c11 */ /* 0x000fc8000f8010ff */
[----:B------:R-:W-:-:S06]  /*e9f0*/  LEA.HI.X R9, R2, UR5, R3, 0x2, P0 ;  /* 0x0000000502097c11 */ /* 0x000fcc00080f1403 */
[----:B------:R0:W5:Y:S03]  /*ea00*/  LDG.E R9, desc[UR40][R8.64] ;  /* 0x0000002808097981 */ /* 0x000166000c1e1900 */
.L_x_277:
[----:B------:R-:W-:Y:S01]  /*ea10*/  IMAD R3, R4, 0x8, R18 ;  /* 0x0000000804037824 */ /* 0x000fe200078e0212 */
[----:B------:R-:W-:Y:S01]  /*ea20*/  SHF.L.U32 R2, R5, 0x1f, RZ ;  /* 0x0000001f05027819 */ /* 0x000fe200000006ff */
[----:B------:R-:W-:Y:S03]  /*ea30*/  BSSY B2, `(.L_x_278) ;  /* 0x0000003000027945 */ /* 0x000fe60003800000 */
[----:B------:R-:W1:Y:S02]  /*ea40*/  SYNCS.PHASECHK.TRANS64.TRYWAIT P0, [R3+URZ+0x34840], R2 ;  /* 0x03484002030075a7 */ /* 0x000e64000800017f */
[----:B-1----:R-:W-:Y:S05]  /*ea50*/  @!P0 BRA `(.L_x_279) ;  /* 0x0000003800648947 */ /* 0x002fea0003800000 */
.L_x_370:
[----:B------:R-:W-:Y:S05]  /*ea60*/  BSYNC B2 ;  /* 0x0000000000027941 */ /* 0x000fea0003800000 */
.L_x_278:
[----:B0-----:R-:W0:Y:S01]  /*ea70*/  S2R R8, SR_TID.X ;  /* 0x0000000000087919 */ /* 0x001e220000002100 */
[----:B------:R-:W-:Y:S01]  /*ea80*/  BSSY B2, `(.L_x_280) ;  /* 0x000000b000027945 */ /* 0x000fe20003800000 */
[----:B0-----:R-:W-:-:S04]  /*ea90*/  LOP3.LUT R8, R8, 0x7f, RZ, 0xc0, !PT ;  /* 0x0000007f08087812 */ /* 0x001fc800078ec0ff */
[----:B------:R-:W-:-:S13]  /*eaa0*/  ISETP.NE.AND P1, PT, R8, RZ, PT ;  /* 0x000000ff0800720c */ /* 0x000fda0003f25270 */
[----:B------:R-:W-:Y:S05]  /*eab0*/  @P1 BRA `(.L_x_281) ;  /* 0x00000000001c1947 */ /* 0x000fea0003800000 */
[----:B------:R-:W0:Y:S01]  /*eac0*/  S2R R8, SR_TID.X ;  /* 0x0000000000087919 */ /* 0x000e220000002100 */
[----:B-1----:R-:W-:-:S04]  /*ead0*/  IMAD.MOV.U32 R2, RZ, RZ, 0xc000 ;  /* 0x0000c000ff027424 */ /* 0x002fc800078e00ff */
[----:B------:R2:W-:Y:S01]  /*eae0*/  SYNCS.ARRIVE.TRANS64 RZ, [R3+URZ+0x34830], R2 ;  /* 0x0348300203ff79a7 */ /* 0x0005e2000800003f */
[----:B0-----:R-:W-:-:S04]  /*eaf0*/  LOP3.LUT R8, R8, 0x1f, RZ, 0xc0, !PT ;  /* 0x0000001f08087812 */ /* 0x001fc800078ec0ff */
[----:B------:R-:W-:-:S13]  /*eb00*/  ISETP.NE.AND P0, PT, R8, RZ, PT ;  /* 0x000000ff0800720c */ /* 0x000fda0003f05270 */
[----:B--2---:R-:W-:Y:S05]  /*eb10*/  @!P0 BRA `(.L_x_281) ;  /* 0x0000000000048947 */ /* 0x004fea0003800000 */
[----:B------:R-:W-:Y:S01]  /*eb20*/  BPT.TRAP 0x1 ;  /* 0x000000040000795c */ /* 0x000fe20000300000 */
.L_x_281:
[----:B------:R-:W-:Y:S05]  /*eb30*/  BSYNC B2 ;  /* 0x0000000000027941 */ /* 0x000fea0003800000 */
.L_x_280:
        /* <DEDUP_REMOVED lines=12> */
.L_x_282:
        /* <DEDUP_REMOVED lines=10> */
[----:B------:R-:W-:Y:S01]  /*eca0*/  IMAD.MOV.U32 R13, RZ, RZ, 0x40 ;  /* 0x00000040ff0d7424 */ /* 0x000fe200078e00ff */
[----:B------:R-:W-:Y:S01]  /*ecb0*/  PLOP3.LUT P0, PT, PT, PT, PT, 0x80, 0x0 ;  /* 0x000000000000781c */ /* 0x000fe20003f0f070 */
[----:B------:R-:W-:Y:S01]  /*ecc0*/  VIADD R10, R8, 0x20400 ;  /* 0x00020400080a7836 */ /* 0x000fe20000000000 */
[----:B------:R-:W-:Y:S01]  /*ecd0*/  UMOV UR6, 0x0 ;  /* 0x0000000000067882 */ /* 0x000fe20000000000 */
[----:B------:R-:W-:Y:S01]  /*ece0*/  UMOV UR7, 0x14f00000 ;  /* 0x14f0000000077882 */ /* 0x000fe20000000000 */
[----:B------:R-:W-:-:S15]  /*ecf0*/  R2UR UR10, R13 ;  /* 0x000000000d0a72ca */ /* 0x000fde00000e0000 */
.L_x_283:
        /* <DEDUP_REMOVED lines=10> */
[----:B------:R-:W-:Y:S01]  /*eda0*/  PLOP3.LUT P0, PT, PT, PT, PT, 0x80, 0x0 ;  /* 0x000000000000781c */ /* 0x000fe20003f0f070 */
[----:B------:R-:W-:Y:S01]  /*edb0*/  VIADD R8, R8, 0x24400 ;  /* 0x0002440008087836 */ /* 0x000fe20000000000 */
[----:B------:R-:W-:Y:S01]  /*edc0*/  UMOV UR6, 0x0 ;  /* 0x0000000000067882 */ /* 0x000fe20000000000 */
[----:B------:R-:W-:Y:S01]  /*edd0*/  UMOV UR7, 0x14f00000 ;  /* 0x14f0000000077882 */ /* 0x000fe20000000000 */
[----:B------:R-:W-:-:S09]  /*ede0*/  UMOV UR10, 0x80 ;  /* 0x00000080000a7882 */ /* 0x000fd20000000000 */
.L_x_284:
        /* <DEDUP_REMOVED lines=10> */
[----:B------:R-:W2:Y:S01]  /*ee90*/  LDL.LU R10, [R1+0x14] ;  /* 0x00001400010a7983 */ /* 0x000ea20000300800 */
[----:B------:R-:W-:Y:S01]  /*eea0*/  LEA R2, R19, R6, 0x3 ;  /* 0x0000000613027211 */ /* 0x000fe200078e18ff */
[----:B------:R-:W-:Y:S01]  /*eeb0*/  BSSY B2, `(.L_x_285) ;  /* 0x0000004000027945 */ /* 0x000fe20003800000 */
[----:B--2---:R-:W-:-:S04]  /*eec0*/  SHF.L.U32 R3, R10, 0x1f, RZ ;  /* 0x0000001f0a037819 */ /* 0x004fc800000006ff */
[----:B------:R-:W0:Y:S02]  /*eed0*/  SYNCS.PHASECHK.TRANS64.TRYWAIT P0, [R2+URZ+0x60], R3 ;  /* 0x00006003020075a7 */ /* 0x000e24000800017f */
[----:B0-----:R-:W-:Y:S05]  /*eee0*/  @!P0 BRA `(.L_x_286) ;  /* 0x0000003400548947 */ /* 0x001fea0003800000 */
.L_x_371:
[----:B------:R-:W-:Y:S05]  /*eef0*/  BSYNC B2 ;  /* 0x0000000000027941 */ /* 0x000fea0003800000 */
.L_x_285:
[----:B------:R-:W-:Y:S01]  /*ef00*/  BSSY B2, `(.L_x_287) ;  /* 0x000000b000027945 */ /* 0x000fe20003800000 */
[----:B------:R-:W-:Y:S02]  /*ef10*/  IMAD.MOV.U32 R10, RZ, RZ, 0x0 ;  /* 0x00000000ff0a7424 */ /* 0x000fe400078e00ff */
[----:B------:R-:W-:Y:S01]  /*ef20*/  IMAD.MOV.U32 R11, RZ, RZ, 0x14f00000 ;  /* 0x14f00000ff0b7424 */ /* 0x000fe200078e00ff */
[----:B------:R-:W-:Y:S06]  /*ef30*/  @P1 BRA `(.L_x_288) ;  /* 0x00000000001c1947 */ /* 0x000fec0003800000 */
[----:B------:R-:W1:Y:S01]  /*ef40*/  S2R R8, SR_TID.X ;  /* 0x0000000000087919 */ /* 0x000e620000002100 */
[----:B0-----:R-:W-:-:S04]  /*ef50*/  IMAD.MOV.U32 R3, RZ, RZ, 0x8000 ;  /* 0x00008000ff037424 */ /* 0x001fc800078e00ff */
[----:B------:R2:W-:Y:S01]  /*ef60*/  SYNCS.ARRIVE.TRANS64 RZ, [R2+URZ+0x50], R3 ;  /* 0x0000500302ff79a7 */ /* 0x0005e2000800003f */
[----:B-1----:R-:W-:-:S04]  /*ef70*/  LOP3.LUT R8, R8, 0x1f, RZ, 0xc0, !PT ;  /* 0x0000001f08087812 */ /* 0x002fc800078ec0ff */
[----:B------:R-:W-:-:S13]  /*ef80*/  ISETP.NE.AND P0, PT, R8, RZ, PT ;  /* 0x000000ff0800720c */ /* 0x000fda0003f05270 */
[----:B--2---:R-:W-:Y:S05]  /*ef90*/  @!P0 BRA `(.L_x_288) ;  /* 0x0000000000048947 */ /* 0x004fea0003800000 */
[----:B------:R-:W-:Y:S01]  /*efa0*/  BPT.TRAP 0x1 ;  /* 0x000000040000795c */ /* 0x000fe20000300000 */
.L_x_288:
[----:B------:R-:W-:Y:S05]  /*efb0*/  BSYNC B2 ;  /* 0x0000000000027941 */ /* 0x000fea0003800000 */
.L_x_287:
[----:B------:R-:W2:Y:S04]  /*efc0*/  LDL R8, [R1+0x18] ;  /* 0x0000180001087983 */ /* 0x000ea80000100800 */
[----:B0-----:R-:W2:Y:S01]  /*efd0*/  LDL.LU R3, [R1+0x8] ;  /* 0x0000080001037983 */ /* 0x001ea20000300800 */
[----:B------:R-:W-:Y:S01]  /*efe0*/  R2UR UR10, R12 ;  /* 0x000000000c0a72ca */ /* 0x000fe200000e0000 */
[----:B------:R-:W-:Y:S01]  /*eff0*/  IMAD R19, R19, 0x8000, R18 ;  /* 0x0000800013137824 */ /* 0x000fe200078e0212 */
[----:B------:R-:W-:Y:S01]  /*f000*/  R2UR UR6, R10 ;  /* 0x000000000a0672ca */ /* 0x000fe200000e0000 */
[----:B------:R-:W-:Y:S01]  /*f010*/  UIADD3 UR4, UP0, UR38, 0x470, URZ ;  /* 0x0000047026047890 */ /* 0x000fe2000ff1e03f */
[----:B------:R-:W-:Y:S01]  /*f020*/  R2UR UR7, R11 ;  /* 0x000000000b0772ca */ /* 0x000fe200000e0000 */
[----:B------:R-:W-:Y:S01]  /*f030*/  VIADD R2, R2, 0x50 ;  /* 0x0000005002027836 */ /* 0x000fe20000000000 */
[----:B------:R-:W-:Y:S01]  /*f040*/  PLOP3.LUT P0, PT, PT, PT, PT, 0x80, 0x0 ;  /* 0x000000000000781c */ /* 0x000fe20003f0f070 */
[----:B------:R-:W-:Y:S01]  /*f050*/  UIADD3.X UR5, URZ, UR39, URZ, UP0, !UPT ;  /* 0x000000273f057290 */ /* 0x000fe200087fe43f */
[----:B--2---:R-:W-:-:S02]  /*f060*/  IMAD R3, R3, 0x80, R8 ;  /* 0x0000008003037824 */ /* 0x004fc400078e0208 */
[----:B------:R-:W-:-:S09]  /*f070*/  VIADD R8, R19, 0x400 ;  /* 0x0000040013087836 */ /* 0x000fd20000000000 */
.L_x_289:
        /* <DEDUP_REMOVED lines=15> */
.L_x_290:
        /* <DEDUP_REMOVED lines=12> */
.L_x_276:
[----:B------:R-:W-:Y:S05]  /*f230*/  BSYNC B1 ;  /* 0x0000000000017941 */ /* 0x000fea0003800000 */
.L_x_275:
[----:B------:R-:W2:Y:S01]  /*f240*/  LDL R2, [R1+0x20] ;  /* 0x0000200001027983 */ /* 0x000ea20000100800 */
[----:B------:R-:W-:Y:S01]  /*f250*/  VIADD R19, R4, 0x1 ;  /* 0x0000000104137836 */ /* 0x000fe20000000000 */
[----:B------:R-:W-:Y:S01]  /*f260*/  BSSY B1, `(.L_x_291) ;  /* 0x00000a3000017945 */ /* 0x000fe20003800000 */
[----:B0-----:R-:W-:-:S03]  /*f270*/  VIADD R7, R0, 0xffffffff ;  /* 0xffffffff00077836 */ /* 0x001fc60000000000 */
[----:B------:R-:W-:-:S04]  /*f280*/  ISETP.NE.AND P0, PT, R19, 0x2, PT ;  /* 0x000000021300780c */ /* 0x000fc80003f05270 */
[----:B------:R-:W-:Y:S02]  /*f290*/  SEL R19, R19, RZ, P0 ;  /* 0x000000ff13137207 */ /* 0x000fe40000000000 */
[----:B--2---:R-:W-:Y:S02]  /*f2a0*/  ISETP.NE.AND P1, PT, R2, RZ, PT ;  /* 0x000000ff0200720c */ /* 0x004fe40003f25270 */
[----:B------:R-:W-:-:S04]  /*f2b0*/  SEL R2, RZ, 0x1, P0 ;  /* 0x00000001ff027807 */ /* 0x000fc80000000000 */
[----:B------:R-:W-:-:S05]  /*f2c0*/  LOP3.LUT R12, R5, R2, RZ, 0x3c, !PT ;  /* 0x00000002050c7212 */ /* 0x000fca00078e3cff */
[----:B------:R0:W-:Y:S02]  /*f2d0*/  STL [R1+0x14], R12 ;  /* 0x0000140c01007387 */ /* 0x0001e40000100800 */
[----:B------:R-:W-:Y:S05]  /*f2e0*/  @!P1 BRA `(.L_x_292) ;  /* 0x0000000800689947 */ /* 0x000fea0003800000 */
[----:B------:R-:W-:Y:S01]  /*f2f0*/  ULDC.64 UR4, c[0x0][0x418] ;  /* 0x0001060000047ab9 */ /* 0x000fe20000000a00 */
[----:B------:R-:W-:Y:S01]  /*f300*/  IMAD.MOV.U32 R8, RZ, RZ, R7 ;  /* 0x000000ffff087224 */ /* 0x000fe200078e0007 */
[----:B------:R-:W-:-:S04]  /*f310*/  ISETP.NE.U32.AND P0, PT, RZ, UR4, PT ;  /* 0x00000004ff007c0c */ /* 0x000fc8000bf05070 */
[----:B------:R-:W-:-:S13]  /*f320*/  ISETP.NE.AND.EX P0, PT, RZ, UR5, PT, P0 ;  /* 0x00000005ff007c0c */ /* 0x000fda000bf05300 */
[----:B------:R-:W-:Y:S05]  /*f330*/  @!P0 BRA `(.L_x_293) ;  /* 0x00000000004c8947 */ /* 0x000fea0003800000 */
[----:B------:R-:W2:Y:S01]  /*f340*/  LDL R11, [R1+0x1c] ;  /* 0x00001c00010b7983 */ /* 0x000ea20000100800 */
[----:B------:R-:W1:Y:S01]  /*f350*/  LDC R9, c[0x0][0x43c] ;  /* 0x00010f00ff097b82 */ /* 0x000e620000000800 */
[----:B------:R-:W-:Y:S02]  /*f360*/  ULDC.64 UR6, c[0x0][0x428] ;  /* 0x00010a0000067ab9 */ /* 0x000fe40000000a00 */
[----:B------:R-:W3:Y:S01]  /*f370*/  LDL R10, [R1+0x10] ;  /* 0x00001000010a7983 */ /* 0x000ee20000100800 */
[----:B-1----:R-:W-:-:S13]  /*f380*/  ISETP.NE.AND P0, PT, R9, 0x1, PT ;  /* 0x000000010900780c */ /* 0x002fda0003f05270 */
[----:B------:R-:W1:Y:S02]  /*f390*/  @P0 LDC.64 R2, c[0x0][0x440] ;  /* 0x00011000ff020b82 */ /* 0x000e640000000a00 */
[----:B-1----:R-:W-:-:S04]  /*f3a0*/  @P0 IMAD.HI.U32 R8, R7, R2, RZ ;  /* 0x0000000207080227 */ /* 0x002fc800078e00ff */
        /* <DEDUP_REMOVED lines=10> */
[----:B------:R-:W-:-:S05]  /*f450*/  LEA.HI.X R11, R2, UR5, R9, 0x2, P0 ;  /* 0x00000005020b7c11 */ /* 0x000fca00080f1409 */
[----:B------:R1:W5:Y:S04]  /*f460*/  LDG.E R9, desc[UR40][R10.64] ;  /* 0x000000280a097981 */ /* 0x000368000c1e1900 */
.L_x_293:
[----:B------:R-:W-:Y:S01]  /*f470*/  LEA R2, R19, R18, 0x3 ;  /* 0x0000001213027211 */ /* 0x000fe200078e18ff */
[----:B------:R-:W-:Y:S01]  /*f480*/  BSSY B2, `(.L_x_294) ;  /* 0x0000004000027945 */ /* 0x000fe20003800000 */
[----:B------:R-:W-:-:S04]  /*f490*/  SHF.L.U32 R3, R12, 0x1f, RZ ;  /* 0x0000001f0c037819 */ /* 0x000fc800000006ff */
[----:B------:R-:W2:Y:S02]  /*f4a0*/  SYNCS.PHASECHK.TRANS64.TRYWAIT P0, [R2+URZ+0x34840], R3 ;  /* 0x03484003020075a7 */ /* 0x000ea4000800017f */
[----:B--2---:R-:W-:Y:S05]  /*f4b0*/  @!P0 BRA `(.L_x_295) ;  /* 0x0000002c00f48947 */ /* 0x004fea0003800000 */
.L_x_372:
[----:B------:R-:W-:Y:S05]  /*f4c0*/  BSYNC B2 ;  /* 0x0000000000027941 */ /* 0x000fea0003800000 */
.L_x_294:
[----:B-1----:R-:W1:Y:S01]  /*f4d0*/  S2R R10, SR_TID.X ;  /* 0x00000000000a7919 */ /* 0x002e620000002100 */
[----:B------:R-:W-:Y:S01]  /*f4e0*/  BSSY B2, `(.L_x_296) ;  /* 0x000000b000027945 */ /* 0x000fe20003800000 */
[----:B-1----:R-:W-:-:S04]  /*f4f0*/  LOP3.LUT R10, R10, 0x7f, RZ, 0xc0, !PT ;  /* 0x0000007f0a0a7812 */ /* 0x002fc800078ec0ff */
[----:B------:R-:W-:-:S13]  /*f500*/  ISETP.NE.AND P1, PT, R10, RZ, PT ;  /* 0x000000ff0a00720c */ /* 0x000fda0003f25270 */
[----:B------:R-:W-:Y:S05]  /*f510*/  @P1 BRA `(.L_x_297) ;  /* 0x00000000001c1947 */ /* 0x000fea0003800000 */
[----:B------:R-:W1:Y:S01]  /*f520*/  S2R R10, SR_TID.X ;  /* 0x00000000000a7919 */ /* 0x000e620000002100 */
[----:B--2---:R-:W-:-:S04]  /*f530*/  IMAD.MOV.U32 R3, RZ, RZ, 0xc000 ;  /* 0x0000c000ff037424 */ /* 0x004fc800078e00ff */
[----:B------:R3:W-:Y:S01]  /*f540*/  SYNCS.ARRIVE.TRANS64 RZ, [R2+URZ+0x34830], R3 ;  /* 0x0348300302ff79a7 */ /* 0x0007e2000800003f */
[----:B-1----:R-:W-:-:S04]  /*f550*/  LOP3.LUT R10, R10, 0x1f, RZ, 0xc0, !PT ;  /* 0x0000001f0a0a7812 */ /* 0x002fc800078ec0ff */
[----:B------:R-:W-:-:S13]  /*f560*/  ISETP.NE.AND P0, PT, R10, RZ, PT ;  /* 0x000000ff0a00720c */ /* 0x000fda0003f05270 */
[----:B---3--:R-:W-:Y:S05]  /*f570*/  @!P0 BRA `(.L_x_297) ;  /* 0x0000000000048947 */ /* 0x008fea0003800000 */
[----:B------:R-:W-:Y:S01]  /*f580*/  BPT.TRAP 0x1 ;  /* 0x000000040000795c */ /* 0x000fe20000300000 */
.L_x_297:
[----:B------:R-:W-:Y:S05]  /*f590*/  BSYNC B2 ;  /* 0x0000000000027941 */ /* 0x000fea0003800000 */
.L_x_296:
[----:B--2---:R-:W2:Y:S01]  /*f5a0*/  LDL R2, [R1+0x18] ;  /* 0x0000180001027983 */ /* 0x004ea20000100800 */
[----:B0-----:R-:W-:Y:S01]  /*f5b0*/  IMAD.MOV.U32 R12, RZ, RZ, RZ ;  /* 0x000000ffff0c7224 */ /* 0x001fe200078e00ff */
[----:B------:R-:W-:Y:S01]  /*f5c0*/  UIADD3 UR4, UP0, UR38, 0x370, URZ ;  /* 0x0000037026047890 */ /* 0x000fe2000ff1e03f */
[C---:B------:R-:W-:Y:S01]  /*f5d0*/  IMAD R3, R19.reuse, 0x8, R6 ;  /* 0x0000000813037824 */ /* 0x040fe200078e0206 */
[----:B------:R-:W-:Y:S01]  /*f5e0*/  PLOP3.LUT P0, PT, PT, PT, PT, 0x80, 0x0 ;  /* 0x000000000000781c */ /* 0x000fe20003f0f070 */
[----:B------:R-:W-:Y:S01]  /*f5f0*/  IMAD R10, R19, 0xc000, R18 ;  /* 0x0000c000130a7824 */ /* 0x000fe200078e0212 */
[----:B------:R-:W-:Y:S01]  /*f600*/  R2UR UR10, R12 ;  /* 0x000000000c0a72ca */ /* 0x000fe200000e0000 */
[----:B------:R-:W-:Y:S01]  /*f610*/  VIADD R3, R3, 0x30 ;  /* 0x0000003003037836 */ /* 0x000fe20000000000 */
[----:B------:R-:W-:Y:S01]  /*f620*/  UIADD3.X UR5, URZ, UR39, URZ, UP0, !UPT ;  /* 0x000000273f057290 */ /* 0x000fe200087fe43f */
[----:B------:R-:W-:Y:S01]  /*f630*/  VIADD R11, R10, 0x1c400 ;  /* 0x0001c4000a0b7836 */ /* 0x000fe20000000000 */
[----:B------:R-:W-:Y:S01]  /*f640*/  UMOV UR6, 0x0 ;  /* 0x0000000000067882 */ /* 0x000fe20000000000 */
[----:B------:R-:W-:Y:S01]  /*f650*/  UMOV UR7, 0x14f00000 ;  /* 0x14f0000000077882 */ /* 0x000fe20000000000 */
[----:B--2---:R-:W-:-:S09]  /*f660*/  IMAD R2, R8, 0x80, R2 ;  /* 0x0000008008027824 */ /* 0x004fd200078e0202 */
.L_x_298:
        /* <DEDUP_REMOVED lines=16> */
.L_x_299:
        /* <DEDUP_REMOVED lines=15> */
.L_x_300:
        /* <DEDUP_REMOVED lines=10> */
[----:B------:R-:W-:Y:S01]  /*f900*/  SHF.L.U32 R5, R5, 0x1f, RZ ;  /* 0x0000001f05057819 */ /* 0x000fe200000006ff */
[----:B------:R-:W-:Y:S01]  /*f910*/  IMAD R2, R4, 0x8, R6 ;  /* 0x0000000804027824 */ /* 0x000fe200078e0206 */
[----:B------:R-:W-:Y:S03]  /*f920*/  BSSY B2, `(.L_x_301) ;  /* 0x0000003000027945 */ /* 0x000fe60003800000 */
[----:B------:R-:W0:Y:S02]  /*f930*/  SYNCS.PHASECHK.TRANS64.TRYWAIT P0, [R2+URZ+0x60], R5 ;  /* 0x00006005020075a7 */ /* 0x000e24000800017f */
[----:B0-----:R-:W-:Y:S05]  /*f940*/  @!P0 BRA `(.L_x_302) ;  /* 0x0000002800e48947 */ /* 0x001fea0003800000 */
.L_x_373:
[----:B------:R-:W-:Y:S05]  /*f950*/  BSYNC B2 ;  /* 0x0000000000027941 */ /* 0x000fea0003800000 */
.L_x_301:
[----:B------:R-:W-:Y:S01]  /*f960*/  BSSY B2, `(.L_x_303) ;  /* 0x000000b000027945 */ /* 0x000fe20003800000 */
[----:B------:R-:W-:Y:S02]  /*f970*/  IMAD.MOV.U32 R10, RZ, RZ, 0x0 ;  /* 0x00000000ff0a7424 */ /* 0x000fe400078e00ff */
[----:B------:R-:W-:Y:S01]  /*f980*/  IMAD.MOV.U32 R11, RZ, RZ, 0x14f00000 ;  /* 0x14f00000ff0b7424 */ /* 0x000fe200078e00ff */
[----:B------:R-:W-:Y:S06]  /*f990*/  @P1 BRA `(.L_x_304) ;  /* 0x00000000001c1947 */ /* 0x000fec0003800000 */
[----:B------:R-:W1:Y:S02]  /*f9a0*/  S2R R3, SR_TID.X ;  /* 0x0000000000037919 */ /* 0x000e640000002100 */
[----:B-1----:R-:W-:Y:S01]  /*f9b0*/  LOP3.LUT R14, R3, 0x1f, RZ, 0xc0, !PT ;  /* 0x0000001f030e7812 */ /* 0x002fe200078ec0ff */
[----:B------:R-:W-:-:S03]  /*f9c0*/  IMAD.MOV.U32 R3, RZ, RZ, 0x8000 ;  /* 0x00008000ff037424 */ /* 0x000fc600078e00ff */
[----:B------:R-:W-:Y:S01]  /*f9d0*/  ISETP.NE.AND P0, PT, R14, RZ, PT ;  /* 0x000000ff0e00720c */ /* 0x000fe20003f05270 */
[----:B------:R1:W-:-:S12]  /*f9e0*/  SYNCS.ARRIVE.TRANS64 RZ, [R2+URZ+0x50], R3 ;  /* 0x0000500302ff79a7 */ /* 0x0003d8000800003f */
[----:B-1----:R-:W-:Y:S05]  /*f9f0*/  @!P0 BRA `(.L_x_304) ;  /* 0x0000000000048947 */ /* 0x002fea0003800000 */
[----:B------:R-:W-:Y:S01]  /*fa00*/  BPT.TRAP 0x1 ;  /* 0x000000040000795c */ /* 0x000fe20000300000 */
.L_x_304:
[----:B------:R-:W-:Y:S05]  /*fa10*/  BSYNC B2 ;  /* 0x0000000000027941 */ /* 0x000fea0003800000 */
.L_x_303:
[----:B0-----:R-:W2:Y:S04]  /*fa20*/  LDL R5, [R1+0x18] ;  /* 0x0000180001057983 */ /* 0x001ea80000100800 */
[----:B------:R-:W2:Y:S01]  /*fa30*/  LDL.LU R3, [R1+0x8] ;  /* 0x0000080001037983 */ /* 0x000ea20000300800 */
[----:B------:R-:W-:Y:S01]  /*fa40*/  R2UR UR10, R12 ;  /* 0x000000000c0a72ca */ /* 0x000fe200000e0000 */
[----:B------:R-:W-:Y:S01]  /*fa50*/  IMAD R4, R4, 0x8000, R18 ;  /* 0x0000800004047824 */ /* 0x000fe200078e0212 */
[----:B------:R-:W-:Y:S01]  /*fa60*/  R2UR UR6, R10 ;  /* 0x000000000a0672ca */ /* 0x000fe200000e0000 */
[----:B------:R-:W-:Y:S01]  /*fa70*/  UIADD3 UR4, UP0, UR38, 0x470, URZ ;  /* 0x0000047026047890 */ /* 0x000fe2000ff1e03f */
[----:B------:R-:W-:Y:S02]  /*fa80*/  R2UR UR7, R11 ;  /* 0x000000000b0772ca */ /* 0x000fe400000e0000 */
[----:B------:R-:W-:Y:S01]  /*fa90*/  PLOP3.LUT P0, PT, PT, PT, PT, 0x80, 0x0 ;  /* 0x000000000000781c */ /* 0x000fe20003f0f070 */
[----:B------:R-:W-:Y:S01]  /*faa0*/  UIADD3.X UR5, URZ, UR39, URZ, UP0, !UPT ;  /* 0x000000273f057290 */ /* 0x000fe200087fe43f */
[----:B------:R-:W-:Y:S01]  /*fab0*/  IADD3 R2, R2, 0x50, RZ ;  /* 0x0000005002027810 */ /* 0x000fe20007ffe0ff */
[----:B--2---:R-:W-:-:S02]  /*fac0*/  IMAD R3, R3, 0x80, R5 ;  /* 0x0000008003037824 */ /* 0x004fc400078e0205 */
[----:B------:R-:W-:-:S08]  /*fad0*/  VIADD R5, R4, 0x400 ;  /* 0x0000040004057836 */ /* 0x000fd00000000000 */
.L_x_305:
        /* <DEDUP_REMOVED lines=15> */
.L_x_306:
        /* <DEDUP_REMOVED lines=12> */
.L_x_292:
[----:B------:R-:W-:Y:S05]  /*fc90*/  BSYNC B1 ;  /* 0x0000000000017941 */ /* 0x000fea0003800000 */
.L_x_291:
[----:B------:R-:W2:Y:S01]  /*fca0*/  LDL R2, [R1+0x28] ;  /* 0x0000280001027983 */ /* 0x000ea20000100800 */
[----:B------:R-:W-:Y:S01]  /*fcb0*/  VIADD R0, R0, 0xfffffffe ;  /* 0xfffffffe00007836 */ /* 0x000fe20000000000 */
[----:B--2---:R-:W-:-:S13]  /*fcc0*/  ISETP.GT.AND P0, PT, R7, R2, PT ;  /* 0x000000020700720c */ /* 0x004fda0003f04270 */
[----:B------:R-:W-:Y:S05]  /*fcd0*/  @P0 BRA `(.L_x_307) ;  /* 0xffffffe800c00947 */ /* 0x000fea000383ffff */
.L_x_256:
[----:B------:R-:W-:Y:S05]  /*fce0*/  BSYNC B0 ;  /* 0x0000000000007941 */ /* 0x000fea0003800000 */
.L_x_255:
[----:B------:R-:W3:Y:S01]  /*fcf0*/  S2R R2, SR_TID.X ;  /* 0x0000000000027919 */ /* 0x000ee20000002100 */
[----:B------:R-:W-:Y:S01]  /*fd00*/  BSSY B0, `(.L_x_308) ;  /* 0x0000011000007945 */ /* 0x000fe20003800000 */
[----:B---3--:R-:W-:-:S04]  /*fd10*/  LOP3.LUT R3, R2, 0x7f, RZ, 0xc0, !PT ;  /* 0x0000007f02037812 */ /* 0x008fc800078ec0ff */
[----:B------:R-:W-:-:S13]  /*fd20*/  ISETP.NE.AND P0, PT, R3, RZ, PT ;  /* 0x000000ff0300720c */ /* 0x000fda0003f05270 */
[----:B------:R-:W-:Y:S05]  /*fd30*/  @P0 BRA `(.L_x_309) ;  /* 0x0000000000340947 */ /* 0x000fea0003800000 */
[----:B------:R-:W3:Y:S01]  /*fd40*/  S2R R2, SR_LANEID ;  /* 0x0000000000027919 */ /* 0x000ee20000000000 */
[----:B------:R-:W-:Y:S01]  /*fd50*/  VOTEU.ANY UR4, UPT, PT ;  /* 0x0000000000047886 */ /* 0x000fe200038e0100 */
[----:B--2---:R-:W2:Y:S01]  /*fd60*/  LDC.64 R4, c[0x0][0xc60] ;  /* 0x00031800ff047b82 */ /* 0x004ea20000000a00 */
[----:B------:R-:W3:Y:S02]  /*fd70*/  FLO.U32 R0, UR4 ;  /* 0x0000000400007d00 */ /* 0x000ee400080e0000 */
[----:B---3--:R-:W-:-:S06]  /*fd80*/  ISETP.EQ.U32.AND P0, PT, R0, R2, PT ;  /* 0x000000020000720c */ /* 0x008fcc0003f02070 */
[----:B------:R-:W2:Y:S07]  /*fd90*/  POPC R2, UR4 ;  /* 0x0000000400027d09 */ /* 0x000eae0008000000 */
[----:B--2---:R-:W2:Y:S04]  /*fda0*/  @P0 ATOMG.E.ADD.STRONG.GPU PT, R2, desc[UR40][R4.64], R2 ;  /* 0x00000002040209a8 */ /* 0x004ea800081ee1e8 */
[----:B--2---:R2:W3:Y:S02]  /*fdb0*/  SHFL.IDX PT, R2, R2, R0, 0x1f ;  /* 0x00001f0002027589 */ /* 0x0044e400000e0000 */
[----:B--2---:R-:W2:Y:S02]  /*fdc0*/  S2R R0, SR_LTMASK ;  /* 0x0000000000007919 */ /* 0x004ea40000003900 */
[----:B--2---:R-:W-:-:S06]  /*fdd0*/  LOP3.LUT R0, R0, UR4, RZ, 0xc0, !PT ;  /* 0x0000000400007c12 */ /* 0x004fcc000f8ec0ff */
[----:B------:R-:W3:Y:S02]  /*fde0*/  POPC R0, R0 ;  /* 0x0000000000007309 */ /* 0x000ee40000000000 */
[----:B---3--:R-:W-:-:S05]  /*fdf0*/  IADD3 R0, R2, UR36, R0 ;  /* 0x0000002402007c10 */ /* 0x008fca000fffe000 */
[----:B------:R3:W-:Y:S02]  /*fe00*/  STL [R1], R0 ;  /* 0x0000000001007387 */ /* 0x0007e40000100800 */
.L_x_309:
[----:B------:R-:W-:Y:S05]  /*fe10*/  BSYNC B0 ;  /* 0x0000000000007941 */ /* 0x000fea0003800000 */
.L_x_308:
[----:B---3--:R-:W3:Y:S01]  /*fe20*/  LDL.LU R0, [R1+0x20] ;  /* 0x0000200001007983 */ /* 0x008ee20000300800 */
[----:B------:R-:W-:Y:S01]  /*fe30*/  BSSY B0, `(.L_x_310) ;  /* 0x000003a000007945 */ /* 0x000fe20003800000 */
[----:B---3--:R-:W-:-:S13]  /*fe40*/  ISETP.NE.AND P0, PT, R0, RZ, PT ;  /* 0x000000ff0000720c */ /* 0x008fda0003f05270 */
[----:B------:R-:W-:Y:S05]  /*fe50*/  @!P0 BRA `(.L_x_311) ;  /* 0x0000000000dc8947 */ /* 0x000fea0003800000 */
[----:B------:R-:W3:Y:S01]  /*fe60*/  LDL R2, [R1+0x14] ;  /* 0x0000140001027983 */ /* 0x000ee20000100800 */
[----:B------:R-:W-:Y:S01]  /*fe70*/  IMAD R0, R19, 0x8, R18 ;  /* 0x0000000813007824 */ /* 0x000fe200078e0212 */
[----:B------:R-:W-:Y:S01]  /*fe80*/  BSSY B1, `(.L_x_312) ;  /* 0x0000005000017945 */ /* 0x000fe20003800000 */
[----:B------:R-:W-:Y:S02]  /*fe90*/  ISETP.NE.AND P1, PT, R3, RZ, PT ;  /* 0x000000ff0300720c */ /* 0x000fe40003f25270 */
[----:B---3--:R-:W-:-:S04]  /*fea0*/  SHF.L.U32 R2, R2, 0x1f, RZ ;  /* 0x0000001f02027819 */ /* 0x008fc800000006ff */
[----:B------:R-:W3:Y:S02]  /*feb0*/  SYNCS.PHASECHK.TRANS64.TRYWAIT P0, [R0+URZ+0x34860], R2 ;  /* 0x03486002000075a7 */ /* 0x000ee4000800017f */
[----:B---3--:R-:W-:Y:S05]  /*fec0*/  @!P0 BRA `(.L_x_313) ;  /* 0x0000002400988947 */ /* 0x008fea0003800000 */
.L_x_374:
[----:B------:R-:W-:Y:S05]  /*fed0*/  BSYNC B1 ;  /* 0x0000000000017941 */ /* 0x000fea0003800000 */
.L_x_312:
[----:B------:R-:W-:Y:S04]  /*fee0*/  BSSY B1, `(.L_x_314) ;  /* 0x0000009000017945 */ /* 0x000fe80003800000 */
[----:B------:R-:W-:Y:S05]  /*fef0*/  @P1 BRA `(.L_x_315) ;  /* 0x00000000001c1947 */ /* 0x000fea0003800000 */
[----:B------:R-:W4:Y:S01]  /*ff00*/  S2R R3, SR_TID.X ;  /* 0x0000000000037919 */ /* 0x000f220000002100 */
[----:B---3--:R-:W-:-:S04]  /*ff10*/  IMAD.MOV.U32 R2, RZ, RZ, 0x8000 ;  /* 0x00008000ff027424 */ /* 0x008fc800078e00ff */
[----:B------:R3:W-:Y:S01]  /*ff20*/  SYNCS.ARRIVE.TRANS64 RZ, [R0+URZ+0x34850], R2 ;  /* 0x0348500200ff79a7 */ /* 0x0007e2000800003f */
[----:B----4-:R-:W-:-:S04]  /*ff30*/  LOP3.LUT R3, R3, 0x1f, RZ, 0xc0, !PT ;  /* 0x0000001f03037812 */ /* 0x010fc800078ec0ff */
[----:B------:R-:W-:-:S13]  /*ff40*/  ISETP.NE.AND P0, PT, R3, RZ, PT ;  /* 0x000000ff0300720c */ /* 0x000fda0003f05270 */
[----:B---3--:R-:W-:Y:S05]  /*ff50*/  @!P0 BRA `(.L_x_315) ;  /* 0x0000000000048947 */ /* 0x008fea0003800000 */
[----:B------:R-:W-:Y:S01]  /*ff60*/  BPT.TRAP 0x1 ;  /* 0x000000040000795c */ /* 0x000fe20000300000 */
.L_x_315:
[----:B------:R-:W-:Y:S05]  /*ff70*/  BSYNC B1 ;  /* 0x0000000000017941 */ /* 0x000fea0003800000 */
.L_x_314:
[----:B------:R-:W4:Y:S04]  /*ff80*/  LDL.LU R3, [R1+0x18] ;  /* 0x0000180001037983 */ /* 0x000f280000300800 */
[----:B---3--:R-:W4:Y:S01]  /*ff90*/  LDL.LU R2, [R1+0x8] ;  /* 0x0000080001027983 */ /* 0x008f220000300800 */
[----:B------:R-:W-:Y:S01]  /*ffa0*/  UIADD3 UR4, UP0, UR38, 0x470, URZ ;  /* 0x0000047026047890 */ /* 0x000fe2000ff1e03f */
[----:B------:R-:W-:Y:S01]  /*ffb0*/  PLOP3.LUT P0, PT, PT, PT, PT, 0x80, 0x0 ;  /* 0x000000000000781c */ /* 0x000fe20003f0f070 */
[----:B------:R-:W-:Y:S01]  /*ffc0*/  VIADD R0, R0, 0x34850 ;  /* 0x0003485000007836 */ /* 0x000fe20000000000 */
[----:B------:R-:W-:Y:S01]  /*ffd0*/  UMOV UR6, 0x0 ;  /* 0x0000000000067882 */ /* 0x000fe20000000000 */
[----:B------:R-:W-:Y:S01]  /*ffe0*/  UIADD3.X UR5, URZ, UR39, URZ, UP0, !UPT ;  /* 0x000000273f057290 */ /* 0x000fe200087fe43f */
[----:B------:R-:W-:Y:S01]  /*fff0*/  UMOV UR7, 0x14f00000 ;  /* 0x14f0000000077882 */ /* 0x000fe20000000000 */
[----:B------:R-:W-:Y:S01]  /*10000*/  UMOV UR10, URZ ;  /* 0x0000003f000a7c82 */ /* 0x000fe20008000000 */
[----:B----4-:R-:W-:-:S02]  /*10010*/  IMAD R3, R2, 0x80, R3 ;  /* 0x0000008002037824 */ /* 0x010fc400078e0203 */
[----:B------:R-:W-:-:S04]  /*10020*/  IMAD R2, R19, 0x8000, R18 ;  /* 0x0000800013027824 */ /* 0x000fc800078e0212 */
[----:B------:R-:W-:-:S07]  /*10030*/  VIADD R4, R2, 0x400 ;  /* 0x0000040002047836 */ /* 0x000fce0000000000 */
.L_x_316:
        /* <DEDUP_REMOVED lines=9> */
[----:B---3--:R-:W-:Y:S05]  /*100d0*/  @P0 BRA.U.ANY `(.L_x_316) ;  /* 0xfffffffd00d80947 */ /* 0x008fea000393ffff */
[----:B------:R-:W-:Y:S01]  /*100e0*/  PLOP3.LUT P0, PT, PT, PT, PT, 0x80, 0x0 ;  /* 0x000000000000781c */ /* 0x000fe20003f0f070 */
[----:B------:R-:W-:Y:S01]  /*100f0*/  VIADD R2, R2, 0x4400 ;  /* 0x0000440002027836 */ /* 0x000fe20000000000 */
[----:B------:R-:W-:Y:S01]  /*10100*/  UMOV UR6, 0x0 ;  /* 0x0000000000067882 */ /* 0x000fe20000000000 */
[----:B------:R-:W-:Y:S01]  /*10110*/  UMOV UR7, 0x14f00000 ;  /* 0x14f0000000077882 */ /* 0x000fe20000000000 */
[----:B------:R-:W-:-:S09]  /*10120*/  UMOV UR10, 0x40 ;  /* 0x00000040000a7882 */ /* 0x000fd20000000000 */
.L_x_317:
        /* <DEDUP_REMOVED lines=10> */
.L_x_311:
[----:B------:R-:W-:Y:S05]  /*101d0*/  BSYNC B0 ;  /* 0x0000000000007941 */ /* 0x000fea0003800000 */
.L_x_310:
[----:B------:R-:W3:Y:S01]  /*101e0*/  LDL.LU R4, [R1+0x14] ;  /* 0x0000140001047983 */ /* 0x000ee20000300800 */
[----:B------:R-:W-:-:S05]  /*101f0*/  VIADD R19, R19, 0x1 ;  /* 0x0000000113137836 */ /* 0x000fca0000000000 */
[----:B------:R-:W-:-:S04]  /*10200*/  ISETP.NE.AND P0, PT, R19, 0x2, PT ;  /* 0x000000021300780c */ /* 0x000fc80003f05270 */
[----:B------:R-:W-:Y:S02]  /*10210*/  SEL R0, RZ, 0x1, P0 ;  /* 0x00000001ff007807 */ /* 0x000fe40000000000 */
[----:B------:R-:W-:Y:S02]  /*10220*/  SEL R19, R19, RZ, P0 ;  /* 0x000000ff13137207 */ /* 0x000fe40000000000 */
[----:B---3--:R-:W-:-:S05]  /*10230*/  LOP3.LUT R4, R4, R0, RZ, 0x3c, !PT ;  /* 0x0000000004047212 */ /* 0x008fca00078e3cff */
[----:B------:R3:W-:Y:S02]  /*10240*/  STL [R1+0x14], R4 ;  /* 0x0000140401007387 */ /* 0x0007e40000100800 */
.L_x_235:
[----:B------:R-:W-:Y:S05]  /*10250*/  BSYNC B7 ;  /* 0x0000000000077941 */ /* 0x000fea0003800000 */
.L_x_233:
[----:B----4-:R-:W4:Y:S02]  /*10260*/  LDL R0, [R1+0x5c] ;  /* 0x00005c0001007983 */ /* 0x010f240000100800 */
[----:B----4-:R-:W-:-:S13]  /*10270*/  ISETP.NE.AND P0, PT, R0, RZ, PT ;  /* 0x000000ff0000720c */ /* 0x010fda0003f05270 */
[----:B------:R-:W-:Y:S05]  /*10280*/  @!P0 BRA `(.L_x_318) ;  /* 0x00000000002c8947 */ /* 0x000fea0003800000 */
[----:B------:R-:W-:Y:S05]  /*10290*/  WARPSYNC.ALL ;  /* 0x0000000000007948 */ /* 0x000fea0003800000 */
[----:B------:R-:W4:Y:S08]  /*102a0*/  S2UR UR5, SR_CgaCtaId ;  /* 0x00000000000579c3 */ /* 0x000f300000008800 */
[----:B------:R-:W-:Y:S06]  /*102b0*/  BAR.SYNC.DEFER_BLOCKING 0x5, 0x180 ;  /* 0x0146000000007b1d */ /* 0x000fec0000010000 */
[----:B------:R-:W-:-:S02]  /*102c0*/  UMOV UR4, 0x400 ;  /* 0x0000040000047882 */ /* 0x000fc40000000000 */
[----:B----4-:R-:W-:-:S06]  /*102d0*/  ULEA UR4, UR5, UR4, 0x18 ;  /* 0x0000000405047291 */ /* 0x010fcc000f8ec03f */
[----:B------:R-:W-:-:S05]  /*102e0*/  IMAD.U32 R18, RZ, RZ, UR4 ;  /* 0x00000004ff127e24 */ /* 0x000fca000f8e00ff */
[----:B--23--:R-:W2:Y:S04]  /*102f0*/  LDS.128 R4, [R18+0x348d0] ;  /* 0x0348d00012047984 */ /* 0x00cea80000000c00 */
[----:B--2---:R2:W-:Y:S04]  /*10300*/  STL.64 [R1], R4 ;  /* 0x0000000401007387 */ /* 0x0045e80000100a00 */
[----:B------:R2:W-:Y:S01]  /*10310*/  STL.64 [R1+0x8], R6 ;  /* 0x0000080601007387 */ /* 0x0005e20000100a00 */
[----:B------:R-:W-:Y:S06]  /*10320*/  BAR.ARV 0x4, 0x180 ;  /* 0x0106000000007b1d */ /* 0x000fec0000002000 */
[----:B------:R-:W-:Y:S05]  /*10330*/  BRA `(.L_x_319) ;  /* 0x0000000c00207947 */ /* 0x000fea0003800000 */
.L_x_318:
[----:B------:R-:W4:Y:S01]  /*10340*/  S2R R0, SR_TID.X ;  /* 0x0000000000007919 */ /* 0x000f220000002100 */
[----:B------:R-:W-:Y:S01]  /*10350*/  UMOV UR4, 0xffffffff ;  /* 0xffffffff00047882 */ /* 0x000fe20000000000 */
[----:B----4-:R-:W-:-:S04]  /*10360*/  LOP3.LUT R16, R0, 0x1f, RZ, 0xc0, !PT ;  /* 0x0000001f00107812 */ /* 0x010fc800078ec0ff */
[----:B------:R-:W-:Y:S01]  /*10370*/  ISETP.NE.AND P0, PT, R16, 0x1f, PT ;  /* 0x0000001f1000780c */ /* 0x000fe20003f05270 */
[----:B------:R-:W-:-:S12]  /*10380*/  BRA.DIV UR4, `(.L_x_320) ;  /* 0x00000022047c7947 */ /* 0x000fd8000b800000 */
[----:B------:R-:W1:Y:S01]  /*10390*/  LDL.LU R3, [R1] ;  /* 0x0000000001037983 */ /* 0x000e620000300800 */
[----:B------:R-:W-:-:S03]  /*103a0*/  ULDC UR4, c[0x0][0xc3c] ;  /* 0x00030f0000047ab9 */ /* 0x000fc60000000800 */
[----:B--2---:R-:W2:Y:S01]  /*103b0*/  LDL R5, [R1+0xc] ;  /* 0x00000c0001057983 */ /* 0x004ea20000100800 */
[----:B-1----:R-:W-:Y:S02]  /*103c0*/  IMAD.MOV.U32 R10, RZ, RZ, R3 ;  /* 0x000000ffff0a7224 */ /* 0x002fe400078e0003 */
[----:B--2---:R-:W-:-:S05]  /*103d0*/  IMAD.IADD R0, R5, 0x1, R16 ;  /* 0x0000000105007824 */ /* 0x004fca00078e0210 */
[----:B------:R-:W-:-:S13]  /*103e0*/  ISETP.GE.OR P1, PT, R0, UR4, !P0 ;  /* 0x0000000400007c0c */ /* 0x000fda000c726670 */
[----:B------:R-:W1:Y:S08]  /*103f0*/  @!P1 LDC.64 R2, c[0x0][0xc80] ;  /* 0x00032000ff029b82 */ /* 0x000e700000000a00 */
[----:B---3--:R-:W2:Y:S01]  /*10400*/  @!P1 LDC.64 R4, c[0x0][0xc78] ;  /* 0x00031e00ff049b82 */ /* 0x008ea20000000a00 */
[----:B-1----:R-:W-:-:S05]  /*10410*/  @!P1 IMAD.WIDE R2, R0, 0x4, R2 ;  /* 0x0000000400029825 */ /* 0x002fca00078e0202 */
[----:B------:R2:W3:Y:S02]  /*10420*/  @!P1 LDG.E R7, desc[UR40][R2.64] ;  /* 0x0000002802079981 */ /* 0x0004e4000c1e1900 */
[----:B--2---:R-:W-:-:S06]  /*10430*/  @!P1 IMAD.WIDE R2, R0, 0x4, R4 ;  /* 0x0000000400029825 */ /* 0x004fcc00078e0204 */
[----:B------:R-:W2:Y:S01]  /*10440*/  @!P1 LDG.E R2, desc[UR40][R2.64] ;  /* 0x0000002802029981 */ /* 0x000ea2000c1e1900 */
[----:B------:R-:W-:Y:S01]  /*10450*/  MOV R6, RZ ;  /* 0x000000ff00067202 */ /* 0x000fe20000000f00 */
[----:B------:R-:W-:Y:S01]  /*10460*/  IMAD.MOV.U32 R4, RZ, RZ, RZ ;  /* 0x000000ffff047224 */ /* 0x000fe200078e00ff */
[C---:B------:R-:W-:Y:S01]  /*10470*/  ISETP.GE.U32.AND P2, PT, R16.reuse, 0x2, PT ;  /* 0x000000021000780c */ /* 0x040fe20003f46070 */
[----:B------:R-:W-:Y:S01]  /*10480*/  SHFL.IDX PT, R0, R10, RZ, 0x1f ;  /* 0x00001fff0a007589 */ /* 0x000fe200000e0000 */
[C---:B------:R-:W-:Y:S02]  /*10490*/  ISETP.GE.U32.AND P3, PT, R16.reuse, 0x4, PT ;  /* 0x000000041000780c */ /* 0x040fe40003f66070 */
[C---:B------:R-:W-:Y:S01]  /*104a0*/  ISETP.GE.U32.AND P4, PT, R16.reuse, 0x8, PT ;  /* 0x000000081000780c */ /* 0x040fe20003f86070 */
[----:B------:R-:W-:Y:S01]  /*104b0*/  SHFL.IDX PT, R8, R10, 0x1, 0x1f ;  /* 0x00201f000a087f89 */ /* 0x000fe200000e0000 */
[----:B------:R-:W-:Y:S01]  /*104c0*/  ISETP.GE.U32.AND P5, PT, R16, 0x10, PT ;  /* 0x000000101000780c */ /* 0x000fe20003fa6070 */
[----:B---3--:R-:W-:-:S02]  /*104d0*/  @!P1 IMAD.MOV.U32 R6, RZ, RZ, R7 ;  /* 0x000000ffff069224 */ /* 0x008fc400078e0007 */
[----:B------:R-:W-:Y:S02]  /*104e0*/  IMAD.MOV.U32 R7, RZ, RZ, RZ ;  /* 0x000000ffff077224 */ /* 0x000fe400078e00ff */
[----:B--2---:R-:W-:Y:S01]  /*104f0*/  @!P1 IMAD.MOV.U32 R7, RZ, RZ, R2 ;  /* 0x000000ffff079224 */ /* 0x004fe200078e0002 */
[----:B------:R-:W-:-:S03]  /*10500*/  ISETP.NE.AND P1, PT, R16, RZ, PT ;  /* 0x000000ff1000720c */ /* 0x000fc60003f25270 */
[----:B------:R-:W-:-:S05]  /*10510*/  IMAD R2, R7, R6, RZ ;  /* 0x0000000607027224 */ /* 0x000fca00078e02ff */
[----:B------:R-:W1:Y:S02]  /*10520*/  SHFL.UP PT, R3, R2, 0x1, RZ ;  /* 0x0420000002037989 */ /* 0x000e6400000e00ff */
[----:B-1----:R-:W-:-:S05]  /*10530*/  SEL R5, R3, RZ, P1 ;  /* 0x000000ff03057207 */ /* 0x002fca0000800000 */
[----:B------:R-:W-:-:S05]  /*10540*/  IMAD.IADD R2, R2, 0x1, R5 ;  /* 0x0000000102027824 */ /* 0x000fca00078e0205 */
        /* <DEDUP_REMOVED lines=12> */
[----:B------:R1:W2:Y:S02]  /*10610*/  SHFL.IDX PT, R9, R2, 0x1f, 0x1f ;  /* 0x03e01f0002097f89 */ /* 0x0002a400000e0000 */
.L_x_384:
[----:B------:R-:W-:Y:S02]  /*10620*/  ULDC UR4, c[0x0][0xc38] ;  /* 0x00030e0000047ab9 */ /* 0x000fe40000000800 */
[----:B------:R-:W-:-:S04]  /*10630*/  IMAD.U32 R3, RZ, RZ, UR4 ;  /* 0x00000004ff037e24 */ /* 0x000fc8000f8e00ff */
[----:B--2---:R-:W-:-:S04]  /*10640*/  IMAD R9, R9, R3, RZ ;  /* 0x0000000309097224 */ /* 0x004fc800078e02ff */
[----:B------:R-:W-:-:S05]  /*10650*/  IMAD.IADD R5, R8, 0x1, R9 ;  /* 0x0000000108057824 */ /* 0x000fca00078e0209 */
[----:B------:R-:W-:-:S13]  /*10660*/  ISETP.GT.AND P6, PT, R5, R0, PT ;  /* 0x000000000500720c */ /* 0x000fda0003fc4270 */
[----:B------:R-:W-:Y:S05]  /*10670*/  @P6 BRA `(.L_x_321) ;  /* 0x0000000000ac6947 */ /* 0x000fea0003800000 */
.L_x_324:
[----:B------:R-:W2:Y:S01]  /*10680*/  LDL.LU R3, [R1+0xc] ;  /* 0x00000c0001037983 */ /* 0x000ea20000300800 */
[----:B-1----:R-:W1:Y:S01]  /*10690*/  LDC R2, c[0x0][0xc3c] ;  /* 0x00030f00ff027b82 */ /* 0x002e620000000800 */
[----:B--2---:R-:W-:-:S05]  /*106a0*/  VIADD R3, R3, 0x1f ;  /* 0x0000001f03037836 */ /* 0x004fca0000000000 */
[----:B-1----:R-:W-:-:S13]  /*106b0*/  ISETP.GE.AND P6, PT, R3, R2, PT ;  /* 0x000000020300720c */ /* 0x002fda0003fc6270 */
[----:B------:R-:W-:Y:S05]  /*106c0*/  @P6 BRA `(.L_x_322) ;  /* 0x0000000400d46947 */ /* 0x000fea0003800000 */
[----:B------:R-:W1:Y:S01]  /*106d0*/  S2R R6, SR_TID.X ;  /* 0x0000000000067919 */ /* 0x000e620000002100 */
[----:B------:R2:W-:Y:S01]  /*106e0*/  STL [R1+0xc], R3 ;  /* 0x00000c0301007387 */ /* 0x0005e20000100800 */
[----:B-1----:R-:W-:-:S05]  /*106f0*/  LOP3.LUT R6, R6, 0x1f, RZ, 0xc0, !PT ;  /* 0x0000001f06067812 */ /* 0x002fca00078ec0ff */
[----:B------:R-:W-:Y:S02]  /*10700*/  IMAD.IADD R7, R3, 0x1, R6 ;  /* 0x0000000103077824 */ /* 0x000fe400078e0206 */
[----:B------:R-:W-:-:S03]  /*10710*/  IMAD.MOV.U32 R6, RZ, RZ, RZ ;  /* 0x000000ffff067224 */ /* 0x000fc600078e00ff */
[----:B------:R-:W-:-:S13]  /*10720*/  ISETP.GE.OR P6, PT, R7, R2, !P0 ;  /* 0x000000020700720c */ /* 0x000fda00047c6670 */
[----:B--2---:R-:W1:Y:S02]  /*10730*/  @!P6 LDC.64 R2, c[0x0][0xc80] ;  /* 0x00032000ff02eb82 */ /* 0x004e640000000a00 */
[----:B-1----:R-:W-:-:S05]  /*10740*/  @!P6 IMAD.WIDE R2, R7, 0x4, R2 ;  /* 0x000000040702e825 */ /* 0x002fca00078e0202 */
[----:B------:R1:W2:Y:S02]  /*10750*/  @!P6 LDG.E R6, desc[UR40][R2.64] ;  /* 0x000000280206e981 */ /* 0x0002a4000c1e1900 */
[----:B-1----:R-:W1:Y:S02]  /*10760*/  @!P6 LDC.64 R2, c[0x0][0xc78] ;  /* 0x00031e00ff02eb82 */ /* 0x002e640000000a00 */
[----:B-1----:R-:W-:-:S04]  /*10770*/  @!P6 IMAD.WIDE R2, R7, 0x4, R2 ;  /* 0x000000040702e825 */ /* 0x002fc800078e0202 */
[----:B------:R-:W-:-:S06]  /*10780*/  IMAD.MOV.U32 R7, RZ, RZ, RZ ;  /* 0x000000ffff077224 */ /* 0x000fcc00078e00ff */
[----:B------:R-:W2:Y:S01]  /*10790*/  @!P6 LDG.E R7, desc[UR40][R2.64] ;  /* 0x000000280207e981 */ /* 0x000ea2000c1e1900 */
[----:B------:R-:W-:Y:S01]  /*107a0*/  UMOV UR4, 0xffffffff ;  /* 0xffffffff00047882 */ /* 0x000fe20000000000 */
[----:B--2---:R-:W-:Y:S02]  /*107b0*/  IMAD R2, R7, R6, RZ ;  /* 0x0000000607027224 */ /* 0x004fe400078e02ff */
[----:B------:R-:W-:Y:S05]  /*107c0*/  BRA.DIV UR4, `(.L_x_323) ;  /* 0x0000002204cc7947 */ /* 0x000fea000b800000 */
[----:B------:R-:W1:Y:S02]  /*107d0*/  SHFL.UP PT, R3, R2, 0x1, RZ ;  /* 0x0420000002037989 */ /* 0x000e6400000e00ff */
[----:B-1----:R-:W-:-:S04]  /*107e0*/  SEL R3, R3, RZ, P1 ;  /* 0x000000ff03037207 */ /* 0x002fc80000800000 */
[----:B------:R-:W-:-:S05]  /*107f0*/  IADD3 R2, R2, R3, RZ ;  /* 0x0000000302027210 */ /* 0x000fca0007ffe0ff */
        /* <DEDUP_REMOVED lines=13> */
.L_x_392:
[----:B------:R-:W-:Y:S02]  /*108d0*/  ULDC UR4, c[0x0][0xc38] ;  /* 0x00030e0000047ab9 */ /* 0x000fe40000000800 */
[----:B------:R-:W-:-:S04]  /*108e0*/  IMAD.U32 R3, RZ, RZ, UR4 ;  /* 0x00000004ff037e24 */ /* 0x000fc8000f8e00ff */
[----:B--2---:R-:W-:-:S04]  /*108f0*/  IMAD R9, R9, R3, RZ ;  /* 0x0000000309097224 */ /* 0x004fc800078e02ff */
[----:B------:R-:W-:-:S05]  /*10900*/  IMAD.IADD R5, R9, 0x1, R5 ;  /* 0x0000000109057824 */ /* 0x000fca00078e0205 */
[----:B------:R-:W-:-:S13]  /*10910*/  ISETP.GT.AND P6, PT, R5, R0, PT ;  /* 0x000000000500720c */ /* 0x000fda0003fc4270 */
[----:B------:R-:W-:Y:S05]  /*10920*/  @!P6 BRA `(.L_x_324) ;  /* 0xfffffffc0054e947 */ /* 0x000fea000383ffff */
.L_x_321:
[----:B------:R-:W-:Y:S01]  /*10930*/  IMAD.IADD R9, R5, 0x1, -R9 ;  /* 0x0000000105097824 */ /* 0x000fe200078e0a09 */
[----:B------:R-:W-:-:S03]  /*10940*/  UMOV UR4, 0xffffffff ;  /* 0xffffffff00047882 */ /* 0x000fc60000000000 */
[----:B------:R-:W-:-:S05]  /*10950*/  IMAD R5, R2, R3, R9 ;  /* 0x0000000302057224 */ /* 0x000fca00078e0209 */
[----:B------:R-:W-:Y:S01]  /*10960*/  ISETP.GT.AND P6, PT, R5, R0, PT ;  /* 0x000000000500720c */ /* 0x000fe20003fc4270 */
[----:B------:R-:W-:-:S12]  /*10970*/  BRA.DIV UR4, `(.L_x_325) ;  /* 0x0000002604387947 */ /* 0x000fd8000b800000 */
[----:B------:R-:W-:-:S04]  /*10980*/  VOTE.ANY R8, PT, !P6 ;  /* 0x0000000000087806 */ /* 0x000fc800070e0100 */
[----:B------:R-:W2:Y:S02]  /*10990*/  POPC R5, R8 ;  /* 0x0000000800057309 */ /* 0x000ea40000000000 */
[----:B--2---:R2:W3:Y:S04]  /*109a0*/  SHFL.IDX PT, R6, R6, R5, 0x1f ;  /* 0x00001f0506067589 */ /* 0x0044e800000e0000 */
[----:B------:R2:W4:Y:S02]  /*109b0*/  SHFL.IDX PT, R7, R7, R5, 0x1f ;  /* 0x00001f0507077589 */ /* 0x00052400000e0000 */
.L_x_397:
[----:B------:R-:W-:-:S13]  /*109c0*/  ISETP.NE.AND P0, PT, R8, RZ, PT ;  /* 0x000000ff0800720c */ /* 0x000fda0003f05270 */
[----:B------:R-:W-:Y:S05]  /*109d0*/  @!P0 BRA `(.L_x_326) ;  /* 0x0000000000148947 */ /* 0x000fea0003800000 */
[----:B------:R-:W-:Y:S01]  /*109e0*/  UMOV UR4, 0xffffffff ;  /* 0xffffffff00047882 */ /* 0x000fe20000000000 */
[----:B0-----:R-:W-:Y:S02]  /*109f0*/  VIADD R12, R5, 0xffffffff ;  /* 0xffffffff050c7836 */ /* 0x001fe40000000000 */
[----:B------:R-:W-:Y:S05]  /*10a00*/  BRA.DIV UR4, `(.L_x_327) ;  /* 0x0000002604707947 */ /* 0x000fea000b800000 */
[----:B-1----:R0:W1:Y:S02]  /*10a10*/  SHFL.IDX PT, R2, R2, R12, 0x1f ;  /* 0x00001f0c02027589 */ /* 0x00206400000e0000 */
.L_x_400:
[----:B-1----:R-:W-:-:S07]  /*10a20*/  IMAD.MOV.U32 R4, RZ, RZ, R2 ;  /* 0x000000ffff047224 */ /* 0x002fce00078e0002 */
.L_x_326:
[----:B------:R-:W5:Y:S01]  /*10a30*/  LDL.LU R10, [R1+0xc] ;  /* 0x00000c00010a7983 */ /* 0x000f620000300800 */
[----:B------:R-:W-:Y:S01]  /*10a40*/  IMAD R9, R4, R3, R9 ;  /* 0x0000000304097224 */ /* 0x000fe200078e0209 */
[----:B---3--:R-:W-:-:S03]  /*10a50*/  IABS R4, R6 ;  /* 0x0000000600047213 */ /* 0x008fc60000000000 */
[----:B------:R-:W-:Y:S01]  /*10a60*/  IMAD.IADD R0, R0, 0x1, -R9 ;  /* 0x0000000100007824 */ /* 0x000fe200078e0a09 */
[----:B-1----:R-:W1:Y:S01]  /*10a70*/  I2F.RP R2, R4 ;  /* 0x0000000400027306 */ /* 0x002e620000209400 */
[----:B------:R3:W-:Y:S02]  /*10a80*/  STL [R1], R9 ;  /* 0x0000000901007387 */ /* 0x0007e40000100800 */
[----:B---3--:R-:W-:-:S05]  /*10a90*/  IABS R9, R6 ;  /* 0x0000000600097213 */ /* 0x008fca0000000000 */
[----:B-1----:R-:W1:Y:S01]  /*10aa0*/  MUFU.RCP R2, R2 ;  /* 0x0000000200027308 */ /* 0x002e620000001000 */
[----:B------:R-:W-:Y:S02]  /*10ab0*/  IMAD.MOV R9, RZ, RZ, -R9 ;  /* 0x000000ffff097224 */ /* 0x000fe400078e0a09 */
[----:B-1----:R-:W-:-:S05]  /*10ac0*/  VIADD R2, R2, 0xffffffe ;  /* 0x0ffffffe02027836 */ /* 0x002fca0000000000 */
[----:B------:R-:W1:Y:S02]  /*10ad0*/  F2I.FTZ.U32.TRUNC.NTZ R3, R2 ;  /* 0x0000000200037305 */ /* 0x000e64000021f000 */
[----:B-1----:R-:W-:-:S04]  /*10ae0*/  IMAD.MOV R2, RZ, RZ, -R3 ;  /* 0x000000ffff027224 */ /* 0x002fc800078e0a03 */
[----:B------:R-:W-:Y:S02]  /*10af0*/  IMAD R8, R2, R4, RZ ;  /* 0x0000000402087224 */ /* 0x000fe400078e02ff */
[----:B------:R-:W-:-:S04]  /*10b00*/  IMAD.MOV.U32 R2, RZ, RZ, RZ ;  /* 0x000000ffff027224 */ /* 0x000fc800078e00ff */
[----:B------:R-:W-:Y:S01]  /*10b10*/  IMAD.HI.U32 R2, R3, R8, R2 ;  /* 0x0000000803027227 */ /* 0x000fe200078e0002 */
[----:B------:R-:W-:-:S05]  /*10b20*/  IABS R3, R0 ;  /* 0x0000000000037213 */ /* 0x000fca0000000000 */
[----:B------:R-:W-:-:S04]  /*10b30*/  IMAD.HI.U32 R8, R2, R3, RZ ;  /* 0x0000000302087227 */ /* 0x000fc800078e00ff */
[----:B------:R-:W-:-:S05]  /*10b40*/  IMAD R3, R8, R9, R3 ;  /* 0x0000000908037224 */ /* 0x000fca00078e0203 */
[----:B------:R-:W-:-:S13]  /*10b50*/  ISETP.GT.U32.AND P1, PT, R4, R3, PT ;  /* 0x000000030400720c */ /* 0x000fda0003f24070 */
[----:B------:R-:W-:Y:S02]  /*10b60*/  @!P1 IMAD.IADD R3, R3, 0x1, -R4 ;  /* 0x0000000103039824 */ /* 0x000fe400078e0a04 */
[----:B------:R-:W-:Y:S01]  /*10b70*/  @!P1 VIADD R8, R8, 0x1 ;  /* 0x0000000108089836 */ /* 0x000fe20000000000 */
[----:B------:R-:W-:Y:S02]  /*10b80*/  ISETP.NE.AND P1, PT, R6, RZ, PT ;  /* 0x000000ff0600720c */ /* 0x000fe40003f25270 */
[----:B------:R-:W-:Y:S02]  /*10b90*/  ISETP.GE.U32.AND P0, PT, R3, R4, PT ;  /* 0x000000040300720c */ /* 0x000fe40003f06070 */
[----:B----4-:R-:W-:-:S04]  /*10ba0*/  IABS R4, R7 ;  /* 0x0000000700047213 */ /* 0x010fc80000000000 */
[----:B------:R-:W1:Y:S07]  /*10bb0*/  I2F.RP R2, R4 ;  /* 0x0000000400027306 */ /* 0x000e6e0000209400 */
[----:B------:R-:W-:Y:S01]  /*10bc0*/  @P0 VIADD R8, R8, 0x1 ;  /* 0x0000000108080836 */ /* 0x000fe20000000000 */
[----:B-1----:R-:W1:Y:S02]  /*10bd0*/  MUFU.RCP R2, R2 ;  /* 0x0000000200027308 */ /* 0x002e640000001000 */
[----:B-1----:R-:W-:-:S06]  /*10be0*/  IADD3 R2, R2, 0xffffffe, RZ ;  /* 0x0ffffffe02027810 */ /* 0x002fcc0007ffe0ff */
[----:B------:R-:W1:Y:S02]  /*10bf0*/  F2I.FTZ.U32.TRUNC.NTZ R3, R2 ;  /* 0x0000000200037305 */ /* 0x000e64000021f000 */
[----:B-1----:R-:W-:-:S04]  /*10c00*/  IMAD.MOV R2, RZ, RZ, -R3 ;  /* 0x000000ffff027224 */ /* 0x002fc800078e0a03 */
[----:B------:R-:W-:Y:S02]  /*10c10*/  IMAD R9, R2, R4, RZ ;  /* 0x0000000402097224 */ /* 0x000fe400078e02ff */
[----:B------:R-:W-:-:S04]  /*10c20*/  IMAD.MOV.U32 R2, RZ, RZ, RZ ;  /* 0x000000ffff027224 */ /* 0x000fc800078e00ff */
[----:B------:R-:W-:Y:S01]  /*10c30*/  IMAD.HI.U32 R2, R3, R9, R2 ;  /* 0x0000000903027227 */ /* 0x000fe200078e0002 */
[----:B------:R-:W-:Y:S02]  /*10c40*/  LOP3.LUT R3, R0, R6, RZ, 0x3c, !PT ;  /* 0x0000000600037212 */ /* 0x000fe400078e3cff */
[----:B------:R-:W-:Y:S02]  /*10c50*/  IABS R9, R7 ;  /* 0x0000000700097213 */ /* 0x000fe40000000000 */
[----:B------:R-:W-:-:S03]  /*10c60*/  ISETP.GE.AND P2, PT, R3, RZ, PT ;  /* 0x000000ff0300720c */ /* 0x000fc60003f46270 */
[----:B------:R-:W-:-:S10]  /*10c70*/  IMAD.MOV R9, RZ, RZ, -R9 ;  /* 0x000000ffff097224 */ /* 0x000fd400078e0a09 */
[----:B------:R-:W-:Y:S01]  /*10c80*/  @!P2 IMAD.MOV R8, RZ, RZ, -R8 ;  /* 0x000000ffff08a224 */ /* 0x000fe200078e0a08 */
[----:B------:R-:W-:-:S04]  /*10c90*/  @!P1 LOP3.LUT R8, RZ, R6, RZ, 0x33, !PT ;  /* 0x00000006ff089212 */ /* 0x000fc800078e33ff */
[-C--:B------:R-:W-:Y:S01]  /*10ca0*/  IABS R3, R8.reuse ;  /* 0x0000000800037213 */ /* 0x080fe20000000000 */
[----:B------:R-:W-:-:S04]  /*10cb0*/  IMAD R6, R6, R8, RZ ;  /* 0x0000000806067224 */ /* 0x000fc800078e02ff */
[----:B------:R-:W-:-:S04]  /*10cc0*/  IMAD.HI.U32 R2, R2, R3, RZ ;  /* 0x0000000302027227 */ /* 0x000fc800078e00ff */
[----:B------:R-:W-:-:S05]  /*10cd0*/  IMAD R3, R2, R9, R3 ;  /* 0x0000000902037224 */ /* 0x000fca00078e0203 */
[----:B------:R-:W-:-:S13]  /*10ce0*/  ISETP.GT.U32.AND P1, PT, R4, R3, PT ;  /* 0x000000030400720c */ /* 0x000fda0003f24070 */
[----:B------:R-:W-:Y:S02]  /*10cf0*/  @!P1 IMAD.IADD R3, R3, 0x1, -R4 ;  /* 0x0000000103039824 */ /* 0x000fe400078e0a04 */
[----:B------:R-:W-:Y:S01]  /*10d00*/  @!P1 VIADD R2, R2, 0x1 ;  /* 0x0000000102029836 */ /* 0x000fe20000000000 */
[----:B------:R-:W-:Y:S02]  /*10d10*/  ISETP.NE.AND P1, PT, R7, RZ, PT ;  /* 0x000000ff0700720c */ /* 0x000fe40003f25270 */
[----:B------:R-:W-:Y:S01]  /*10d20*/  ISETP.GE.U32.AND P0, PT, R3, R4, PT ;  /* 0x000000040300720c */ /* 0x000fe20003f06070 */
[----:B------:R-:W-:Y:S01]  /*10d30*/  IMAD.IADD R4, R0, 0x1, -R6 ;  /* 0x0000000100047824 */ /* 0x000fe200078e0a06 */
[----:B------:R-:W-:-:S04]  /*10d40*/  LOP3.LUT R3, R8, R7, RZ, 0x3c, !PT ;  /* 0x0000000708037212 */ /* 0x000fc800078e3cff */
[----:B------:R-:W-:-:S07]  /*10d50*/  ISETP.GE.AND P2, PT, R3, RZ, PT ;  /* 0x000000ff0300720c */ /* 0x000fce0003f46270 */
[----:B------:R-:W-:-:S06]  /*10d60*/  @P0 VIADD R2, R2, 0x1 ;  /* 0x0000000102020836 */ /* 0x000fcc0000000000 */
[----:B------:R-:W-:Y:S01]  /*10d70*/  @!P2 IMAD.MOV R2, RZ, RZ, -R2 ;  /* 0x000000ffff02a224 */ /* 0x000fe200078e0a02 */
[----:B------:R-:W-:-:S05]  /*10d80*/  @!P1 LOP3.LUT R2, RZ, R7, RZ, 0x33, !PT ;  /* 0x00000007ff029212 */ /* 0x000fca00078e33ff */
[--C-:B------:R-:W-:Y:S02]  /*10d90*/  IMAD.MOV R3, RZ, RZ, -R2.reuse ;  /* 0x000000ffff037224 */ /* 0x100fe400078e0a02 */
[C---:B------:R-:W-:Y:S02]  /*10da0*/  IMAD R2, R7.reuse, 0x1000000, R2 ;  /* 0x0100000007027824 */ /* 0x040fe400078e0202 */
[----:B------:R-:W-:-:S04]  /*10db0*/  IMAD R3, R7, R3, R8 ;  /* 0x0000000307037224 */ /* 0x000fc800078e0208 */
[----:B------:R-:W-:-:S05]  /*10dc0*/  IMAD R0, R3, 0x10000, R2 ;  /* 0x0001000003007824 */ /* 0x000fca00078e0202 */
[----:B------:R1:W-:Y:S01]  /*10dd0*/  STL [R1+0x8], R0 ;  /* 0x0000080001007387 */ /* 0x0003e20000100800 */
[----:B-----5:R-:W-:-:S05]  /*10de0*/  IMAD.IADD R10, R5, 0x1, R10 ;  /* 0x00000001050a7824 */ /* 0x020fca00078e020a */
[----:B------:R1:W-:Y:S04]  /*10df0*/  STL [R1+0xc], R10 ;  /* 0x00000c0a01007387 */ /* 0x0003e80000100800 */
[----:B------:R1:W-:Y:S01]  /*10e00*/  STL [R1+0x4], R4 ;  /* 0x0000040401007387 */ /* 0x0003e20000100800 */
[----:B------:R-:W-:Y:S05]  /*10e10*/  BRA `(.L_x_328) ;  /* 0x0000000000287947 */ /* 0x000fea0003800000 */
.L_x_322:
[----:B------:R-:W-:Y:S01]  /*10e20*/  UMOV UR4, URZ ;  /* 0x0000003f00047c82 */ /* 0x000fe20008000000 */
[----:B------:R-:W-:Y:S01]  /*10e30*/  ULDC UR6, c[0x0][0xc3c] ;  /* 0x00030f0000067ab9 */ /* 0x000fe20000000800 */
[----:B------:R-:W-:Y:S01]  /*10e40*/  UMOV UR5, URZ ;  /* 0x0000003f00057c82 */ /* 0x000fe20008000000 */
[----:B------:R1:W-:Y:S01]  /*10e50*/  STL [R1], R0 ;  /* 0x0000000001007387 */ /* 0x0003e20000100800 */
[----:B------:R-:W-:Y:S01]  /*10e60*/  MOV R3, UR4 ;  /* 0x0000000400037c02 */ /* 0x000fe20008000f00 */
[----:B------:R-:W-:-:S04]  /*10e70*/  IMAD.U32 R2, RZ, RZ, UR5 ;  /* 0x00000005ff027e24 */ /* 0x000fc8000f8e00ff */
[----:B------:R2:W-:Y:S01]  /*10e80*/  STL [R1+0x4], R3 ;  /* 0x0000040301007387 */ /* 0x0005e20000100800 */
[----:B-1----:R-:W-:-:S05]  /*10e90*/  IMAD.U32 R0, RZ, RZ, UR6 ;  /* 0x00000006ff007e24 */ /* 0x002fca000f8e00ff */
[----:B------:R2:W-:Y:S04]  /*10ea0*/  STL [R1+0xc], R0 ;  /* 0x00000c0001007387 */ /* 0x0005e80000100800 */
[----:B------:R2:W-:Y:S02]  /*10eb0*/  STL [R1+0x8], R2 ;  /* 0x0000080201007387 */ /* 0x0005e40000100800 */
.L_x_328:
[----:B--2---:R-:W2:Y:S04]  /*10ec0*/  LDL R3, [R1+0x8] ;  /* 0x0000080001037983 */ /* 0x004ea80000100800 */
[----:B------:R-:W3:Y:S04]  /*10ed0*/  LDL R2, [R1+0xc] ;  /* 0x00000c0001027983 */ /* 0x000ee80000100800 */
[----:B-1----:R-:W4:Y:S04]  /*10ee0*/  LDL R4, [R1] ;  /* 0x0000000001047983 */ /* 0x002f280000100800 */
[----:B------:R-:W4:Y:S01]  /*10ef0*/  LDL R5, [R1+0x4] ;  /* 0x0000040001057983 */ /* 0x000f220000100800 */
[----:B------:R-:W-:Y:S05]  /*10f00*/  WARPSYNC.ALL ;  /* 0x0000000000007948 */ /* 0x000fea0003800000 */
[----:B------:R-:W1:Y:S02]  /*10f10*/  S2R R0, SR_TID.X ;  /* 0x0000000000007919 */ /* 0x000e640000002100 */
[----:B-1----:R-:W-:Y:S01]  /*10f20*/  LOP3.LUT R0, R0, 0x1f, RZ, 0xc0, !PT ;  /* 0x0000001f00007812 */ /* 0x002fe200078ec0ff */
[----:B------:R-:W-:Y:S03]  /*10f30*/  BAR.SYNC.DEFER_BLOCKING 0x4, 0x180 ;  /* 0x0106000000007b1d */ /* 0x000fe60000010000 */
[----:B------:R-:W-:-:S13]  /*10f40*/  ISETP.NE.AND P0, PT, R0, RZ, PT ;  /* 0x000000ff0000720c */ /* 0x000fda0003f05270 */
[----:B------:R-:W-:Y:S01]  /*10f50*/  @!P0 MOV R0, 0x400 ;  /* 0x0000040000008802 */ /* 0x000fe20000000f00 */
[----:B--2---:R-:W-:Y:S02]  /*10f60*/  IMAD.MOV.U32 R6, RZ, RZ, R3 ;  /* 0x000000ffff067224 */ /* 0x004fe400078e0003 */
[----:B------:R-:W1:Y:S01]  /*10f70*/  @!P0 S2R R3, SR_CgaCtaId ;  /* 0x0000000000038919 */ /* 0x000e620000008800 */
[----:B---3--:R-:W-:Y:S01]  /*10f80*/  IMAD.MOV.U32 R7, RZ, RZ, R2 ;  /* 0x000000ffff077224 */ /* 0x008fe200078e0002 */
[----:B-1----:R-:W-:-:S05]  /*10f90*/  @!P0 LEA R18, R3, R0, 0x18 ;  /* 0x0000000003128211 */ /* 0x002fca00078ec0ff */
[----:B----4-:R1:W-:Y:S01]  /*10fa0*/  @!P0 STS.128 [R18+0x348d0], R4 ;  /* 0x0348d00412008388 */ /* 0x0103e20000000c00 */
[----:B------:R-:W-:Y:S06]  /*10fb0*/  BAR.ARV 0x5, 0x180 ;  /* 0x0146000000007b1d */ /* 0x000fec0000002000 */
.L_x_319:
[----:B------:R-:W3:Y:S01]  /*10fc0*/  LDL R0, [R1+0xc] ;  /* 0x00000c0001007983 */ /* 0x000ee20000100800 */
[----:B------:R-:W-:Y:S02]  /*10fd0*/  ULDC UR4, c[0x0][0xc3c] ;  /* 0x00030f0000047ab9 */ /* 0x000fe40000000800 */
[----:B---3--:R-:W-:-:S13]  /*10fe0*/  ISETP.GE.AND P0, PT, R0, UR4, PT ;  /* 0x0000000400007c0c */ /* 0x008fda000bf06270 */
[----:B------:R-:W-:Y:S05]  /*10ff0*/  @!P0 BRA `(.L_x_329) ;  /* 0xffffffa8007c8947 */ /* 0x000fea000383ffff */
[----:B------:R-:W-:Y:S05]  /*11000*/  BSYNC B8 ;  /* 0x0000000000087941 */ /* 0x000fea0003800000 */
.L_x_227:
[----:B0-----:R-:W3:Y:S01]  /*11010*/  LDL.LU R0, [R1+0x48] ;  /* 0x0000480001007983 */ /* 0x001ee20000300800 */
[----:B------:R-:W-:Y:S01]  /*11020*/  BSSY B0, `(.L_x_330) ;  /* 0x000000b000007945 */ /* 0x000fe20003800000 */
[----:B-12---:R-:W0:Y:S01]  /*11030*/  S2R R5, SR_CgaCtaId ;  /* 0x0000000000057919 */ /* 0x006e220000008800 */
[----:B---3--:R-:W-:-:S05]  /*11040*/  VIADD R0, R0, 0x1 ;  /* 0x0000000100007836 */ /* 0x008fca0000000000 */
[----:B------:R-:W-:-:S04]  /*11050*/  LEA.HI R2, R0, R0, RZ, 0x1 ;  /* 0x0000000000027211 */ /* 0x000fc800078f08ff */
[----:B------:R-:W-:-:S05]  /*11060*/  LOP3.LUT R3, R2, 0xfffffffe, RZ, 0xc0, !PT ;  /* 0xfffffffe02037812 */ /* 0x000fca00078ec0ff */
[----:B------:R-:W-:Y:S01]  /*11070*/  IMAD.IADD R3, R0, 0x1, -R3 ;  /* 0x0000000100037824 */ /* 0x000fe200078e0a03 */
[----:B------:R-:W-:-:S04]  /*11080*/  MOV R0, 0x400 ;  /* 0x0000040000007802 */ /* 0x000fc80000000f00 */
[----:B0-----:R-:W-:Y:S02]  /*11090*/  LEA R0, R5, R0, 0x18 ;  /* 0x0000000005007211 */ /* 0x001fe400078ec0ff */
[----:B------:R-:W-:-:S04]  /*110a0*/  SHF.L.U32 R3, R3, 0x1f, RZ ;  /* 0x0000001f03037819 */ /* 0x000fc800000006ff */
[----:B------:R-:W0:Y:S02]  /*110b0*/  SYNCS.PHASECHK.TRANS64.TRYWAIT P0, [R0+URZ+0x34820], R3 ;  /* 0x03482003000075a7 */ /* 0x000e24000800017f */
[----:B0-----:R-:W-:Y:S05]  /*110c0*/  @!P0 BRA `(.L_x_331) ;  /* 0x0000001c00e88947 */ /* 0x001fea0003800000 */
.L_x_401:
[----:B------:R-:W-:Y:S05]  /*110d0*/  BSYNC B0 ;  /* 0x0000000000007941 */ /* 0x000fea0003800000 */
.L_x_330:
[----:B------:R-:W-:-:S03]  /*110e0*/  UMOV UR4, 0xffffffff ;  /* 0xffffffff00047882 */ /* 0x000fc60000000000 */
[----:B------:R-:W-:Y:S05]  /*110f0*/  BRA.DIV UR4, `(.L_x_332) ;  /* 0x0000001e04f07947 */ /* 0x000fea000b800000 */
[----:B------:R-:W1:Y:S02]  /*11100*/  S2R R2, SR_TID.X ;  /* 0x0000000000027919 */ /* 0x000e640000002100 */
[----:B-1----:R-:W-:-:S04]  /*11110*/  SHF.R.U32.HI R2, RZ, 0x5, R2 ;  /* 0x00000005ff027819 */ /* 0x002fc80000011602 */
[----:B------:R-:W-:-:S05]  /*11120*/  LOP3.LUT R2, R2, 0x3, RZ, 0xc0, !PT ;  /* 0x0000000302027812 */ /* 0x000fca00078ec0ff */
[----:B------:R1:W2:Y:S02]  /*11130*/  SHFL.IDX PT, R14, R2, RZ, 0x1f ;  /* 0x00001fff020e7589 */ /* 0x0002a400000e0000 */
.L_x_404:
[----:B--2---:R-:W-:Y:S01]  /*11140*/  ISETP.NE.AND P0, PT, R14, RZ, PT ;  /* 0x000000ff0e00720c */ /* 0x004fe20003f05270 */
[----:B------:R-:W-:-:S12]  /*11150*/  BSSY B0, `(.L_x_333) ;  /* 0x0000025000007945 */ /* 0x000fd80003800000 */
[----:B------:R-:W-:Y:S05]  /*11160*/  @P0 BRA `(.L_x_334) ;  /* 0x00000000008c0947 */ /* 0x000fea0003800000 */
[----:B------:R-:W-:-:S03]  /*11170*/  UMOV UR4, 0xffffffff ;  /* 0xffffffff00047882 */ /* 0x000fc60000000000 */
[----:B------:R-:W-:Y:S05]  /*11180*/  BRA.DIV UR4, `(.L_x_335) ;  /* 0x0000002204007947 */ /* 0x000fea000b800000 */
[----:B------:R-:W-:-:S13]  /*11190*/  ELECT P6, URZ, PT ;  /* 0x00000000003f782f */ /* 0x000fda00038c0000 */
.L_x_407:
[----:B------:R-:W-:Y:S05]  /*111a0*/  @!P6 BRA `(.L_x_334) ;  /* 0x00000000007ce947 */ /* 0x000fea0003800000 */
[----:B-1----:R-:W2:Y:S02]  /*111b0*/  LDL.LU R2, [R1+0x60] ;  /* 0x0000600001027983 */ /* 0x002ea40000300800 */
[----:B--2---:R-:W-:-:S04]  /*111c0*/  LOP3.LUT R2, R2, 0x2, RZ, 0xfc, !PT ;  /* 0x0000000202027812 */ /* 0x004fc800078efcff */
[----:B------:R-:W-:-:S13]  /*111d0*/  ISETP.NE.AND P2, PT, R2, 0x3, PT ;  /* 0x000000030200780c */ /* 0x000fda0003f45270 */
[----:B------:R-:W-:Y:S05]  /*111e0*/  @!P2 BRA `(.L_x_336) ;  /* 0x000000000004a947 */ /* 0x000fea0003800000 */
[----:B------:R-:W-:Y:S01]  /*111f0*/  BPT.TRAP 0x1 ;  /* 0x000000040000795c */ /* 0x000fe20000300000 */
.L_x_336:
[----:B------:R-:W2:Y:S01]  /*11200*/  LDL.LU R7, [R1+0x14] ;  /* 0x0000140001077983 */ /* 0x000ea20000300800 */
[----:B------:R-:W-:Y:S02]  /*11210*/  VIADD R2, R0, 0x34840 ;  /* 0x0003484000027836 */ /* 0x000fe40000000000 */
[C---:B0-----:R-:W-:Y:S02]  /*11220*/  VIADD R3, R19.reuse, 0x1 ;  /* 0x0000000113037836 */ /* 0x041fe40000000000 */
[----:B------:R-:W-:-:S03]  /*11230*/  IMAD R6, R19, 0x8, R2 ;  /* 0x0000000813067824 */ /* 0x000fc600078e0202 */
[----:B------:R-:W-:-:S04]  /*11240*/  ISETP.NE.AND P1, PT, R3, 0x2, PT ;  /* 0x000000020300780c */ /* 0x000fc80003f25270 */
[----:B------:R-:W-:Y:S02]  /*11250*/  SEL R4, RZ, 0x1, P1 ;  /* 0x00000001ff047807 */ /* 0x000fe40000800000 */
[----:B------:R-:W-:Y:S02]  /*11260*/  SEL R3, R3, RZ, P1 ;  /* 0x000000ff03037207 */ /* 0x000fe40000800000 */
[C---:B--2---:R-:W-:Y:S02]  /*11270*/  SHF.L.U32 R5, R7.reuse, 0x1f, RZ ;  /* 0x0000001f07057819 */ /* 0x044fe400000006ff */
[----:B------:R-:W-:Y:S01]  /*11280*/  LOP3.LUT R4, R7, R4, RZ, 0x3c, !PT ;  /* 0x0000000407047212 */ /* 0x000fe200078e3cff */
[----:B------:R-:W-:Y:S01]  /*11290*/  IMAD R7, R3, 0x8, R2 ;  /* 0x0000000803077824 */ /* 0x000fe200078e0202 */
[----:B------:R-:W0:Y:S02]  /*112a0*/  SYNCS.PHASECHK.TRANS64.TRYWAIT P0, [R6+URZ], R5 ;  /* 0x00000005060075a7 */ /* 0x000e24000800017f */
[----:B------:R-:W-:Y:S01]  /*112b0*/  SHF.L.U32 R2, R4, 0x1f, RZ ;  /* 0x0000001f04027819 */ /* 0x000fe200000006ff */
[----:B0-----:R-:W-:Y:S06]  /*112c0*/  @!P0 BRA `(.L_x_337) ;  /* 0x0000001c00d08947 */ /* 0x001fec0003800000 */
.L_x_408:
[----:B------:R-:W1:Y:S02]  /*112d0*/  SYNCS.PHASECHK.TRANS64.TRYWAIT P0, [R7+URZ], R2 ;  /* 0x00000002070075a7 */ /* 0x000e64000800017f */
[----:B-1----:R-:W-:Y:S05]  /*112e0*/  @!P0 BRA `(.L_x_338) ;  /* 0x0000001c00dc8947 */ /* 0x002fea0003800000 */
.L_x_409:
[----:B------:R-:W-:Y:S05]  /*112f0*/  @!P2 BRA `(.L_x_339) ;  /* 0x000000000004a947 */ /* 0x000fea0003800000 */
[----:B------:R-:W-:Y:S01]  /*11300*/  BPT.TRAP 0x1 ;  /* 0x000000040000795c */ /* 0x000fe20000300000 */
.L_x_339:
[----:B------:R-:W-:-:S04]  /*11310*/  VIADD R0, R0, 0x34860 ;  /* 0x0003486000007836 */ /* 0x000fc80000000000 */
[----:B------:R-:W-:-:S04]  /*11320*/  IMAD R4, R19, 0x8, R0 ;  /* 0x0000000813047824 */ /* 0x000fc800078e0200 */
[----:B------:R-:W2:Y:S02]  /*11330*/  SYNCS.PHASECHK.TRANS64.TRYWAIT P0, [R4+URZ], R5 ;  /* 0x00000005040075a7 */ /* 0x000ea4000800017f */
[----:B--2---:R-:W-:Y:S05]  /*11340*/  @!P0 BRA `(.L_x_340) ;  /* 0x0000001c00d88947 */ /* 0x004fea0003800000 */
.L_x_410:
[----:B------:R-:W-:-:S07]  /*11350*/  IMAD R3, R3, 0x8, R0 ;  /* 0x0000000803037824 */ /* 0x000fce00078e0200 */
.L_x_341:
[----:B---3--:R3:W4:Y:S02]  /*11360*/  SYNCS.PHASECHK.TRANS64.TRYWAIT P0, [R3+URZ], R2 ;  /* 0x00000002030075a7 */ /* 0x008724000800017f */
[----:B----4-:R-:W-:Y:S05]  /*11370*/  @!P0 NANOSLEEP.SYNCS 0x989680 ;  /* 0x009896800000895d */ /* 0x010fea0003900000 */
[----:B------:R-:W4:Y:S02]  /*11380*/  @!P0 SYNCS.PHASECHK.TRANS64 P0, [R3+URZ], R2 ;  /* 0x00000002030085a7 */ /* 0x000f24000800007f */
[----:B----4-:R-:W-:Y:S05]  /*11390*/  @!P0 BRA `(.L_x_341) ;  /* 0xfffffffc00f08947 */ /* 0x010fea000383ffff */
.L_x_334:
[----:B------:R-:W-:Y:S05]  /*113a0*/  BSYNC B0 ;  /* 0x0000000000007941 */ /* 0x000fea0003800000 */
.L_x_333:
[----:B------:R-:W-:Y:S05]  /*113b0*/  EXIT ;  /* 0x000000000000794d */ /* 0x000fea0003800000 */
.L_x_178:
[----:B0-----:R0:W1:Y:S02]  /*113c0*/  SYNCS.PHASECHK.TRANS64.TRYWAIT P1, [R0+URZ+0x34800], R3 ;  /* 0x03480003000075a7 */ /* 0x001064000802017f */
[----:B-1----:R-:W-:Y:S05]  /*113d0*/  @!P1 NANOSLEEP.SYNCS 0x989680 ;  /* 0x009896800000995d */ /* 0x002fea0003900000 */
[----:B------:R-:W1:Y:S02]  /*113e0*/  @!P1 SYNCS.PHASECHK.TRANS64 P1, [R0+URZ+0x34800], R3 ;  /* 0x03480003000095a7 */ /* 0x000e64000802007f */
[----:B-1----:R-:W-:Y:S05]  /*113f0*/  @!P1 BRA `(.L_x_178) ;  /* 0xfffffffc00f09947 */ /* 0x002fea000383ffff */
[----:B------:R-:W-:Y:S05]  /*11400*/  BRA `(.L_x_342) ;  /* 0xffffff0400747947 */ /* 0x000fea000383ffff */
.L_x_182:
[----:B-1----:R1:W2:Y:S02]  /*11410*/  SYNCS.PHASECHK.TRANS64.TRYWAIT P2, [R3+URZ+0x34830], R4 ;  /* 0x03483004030075a7 */ /* 0x0022a4000804017f */
[----:B--2---:R-:W-:Y:S05]  /*11420*/  @!P2 NANOSLEEP.SYNCS 0x989680 ;  /* 0x009896800000a95d */ /* 0x004fea0003900000 */
[----:B------:R-:W2:Y:S02]  /*11430*/  @!P2 SYNCS.PHASECHK.TRANS64 P2, [R3+URZ+0x34830], R4 ;  /* 0x034830040300a5a7 */ /* 0x000ea4000804007f */
[----:B--2---:R-:W-:Y:S05]  /*11440*/  @!P2 BRA `(.L_x_182) ;  /* 0xfffffffc00f0a947 */ /* 0x004fea000383ffff */
[----:B------:R-:W-:Y:S05]  /*11450*/  BRA `(.L_x_181) ;  /* 0xffffff0400987947 */ /* 0x000fea000383ffff */
.L_x_187:
[----:B-1----:R1:W2:Y:S02]  /*11460*/  SYNCS.PHASECHK.TRANS64.TRYWAIT P2, [R13+URZ+0x34830], R8 ;  /* 0x034830080d0075a7 */ /* 0x0022a4000804017f */
[----:B--2---:R-:W-:Y:S05]  /*11470*/  @!P2 NANOSLEEP.SYNCS 0x989680 ;  /* 0x009896800000a95d */ /* 0x004fea0003900000 */
[----:B------:R-:W2:Y:S02]  /*11480*/  @!P2 SYNCS.PHASECHK.TRANS64 P2, [R13+URZ+0x34830], R8 ;  /* 0x034830080d00a5a7 */ /* 0x000ea4000804007f */
[----:B--2---:R-:W-:Y:S05]  /*11490*/  @!P2 BRA `(.L_x_187) ;  /* 0xfffffffc00f0a947 */ /* 0x004fea000383ffff */
[----:B------:R-:W-:Y:S05]  /*114a0*/  BRA `(.L_x_186) ;  /* 0xffffff34003c7947 */ /* 0x000fea000383ffff */
.L_x_191:
[----:B---3--:R3:W4:Y:S02]  /*114b0*/  SYNCS.PHASECHK.TRANS64.TRYWAIT P2, [R11+URZ+0x34850], R6 ;  /* 0x034850060b0075a7 */ /* 0x008724000804017f */
[----:B----4-:R-:W-:Y:S05]  /*114c0*/  @!P2 NANOSLEEP.SYNCS 0x989680 ;  /* 0x009896800000a95d */ /* 0x010fea0003900000 */
[----:B------:R-:W4:Y:S02]  /*114d0*/  @!P2 SYNCS.PHASECHK.TRANS64 P2, [R11+URZ+0x34850], R6 ;  /* 0x034850060b00a5a7 */ /* 0x000f24000804007f */
[----:B----4-:R-:W-:Y:S05]  /*114e0*/  @!P2 BRA `(.L_x_191) ;  /* 0xfffffffc00f0a947 */ /* 0x010fea000383ffff */
[----:B------:R-:W-:Y:S05]  /*114f0*/  BRA `(.L_x_190) ;  /* 0xffffff3c00447947 */ /* 0x000fea000383ffff */
.L_x_196:
[----:B-1----:R1:W2:Y:S02]  /*11500*/  SYNCS.PHASECHK.TRANS64.TRYWAIT P0, [R12+URZ+0x34850], R5 ;  /* 0x034850050c0075a7 */ /* 0x0022a4000800017f */
[----:B--2---:R-:W-:Y:S05]  /*11510*/  @!P0 NANOSLEEP.SYNCS 0x989680 ;  /* 0x009896800000895d */ /* 0x004fea0003900000 */
[----:B------:R-:W2:Y:S02]  /*11520*/  @!P0 SYNCS.PHASECHK.TRANS64 P0, [R12+URZ+0x34850], R5 ;  /* 0x034850050c0085a7 */ /* 0x000ea4000800007f */
[----:B--2---:R-:W-:Y:S05]  /*11530*/  @!P0 BRA `(.L_x_196) ;  /* 0xfffffffc00f08947 */ /* 0x004fea000383ffff */
[----:B------:R-:W-:Y:S05]  /*11540*/  BRA `(.L_x_195) ;  /* 0xffffff6000087947 */ /* 0x000fea000383ffff */
.L_x_241:
[----:B------:R-:W2:Y:S01]  /*11550*/  S2R R4, SR_TID.X ;  /* 0x0000000000047919 */ /* 0x000ea20000002100 */
[----:B------:R-:W-:Y:S01]  /*11560*/  BSSY B0, `(.L_x_343) ;  /* 0x000000a000007945 */ /* 0x000fe20003800000 */
[----:B------:R-:W-:Y:S01]  /*11570*/  IMAD.MOV.U32 R12, RZ, RZ, RZ ;  /* 0x000000ffff0c7224 */ /* 0x000fe200078e00ff */
[----:B0-----:R-:W-:Y:S01]  /*11580*/  MOV R11, 0x1f ;  /* 0x0000001f000b7802 */ /* 0x001fe20000000f00 */
[----:B------:R-:W-:Y:S01]  /*11590*/  IMAD.MOV.U32 R15, RZ, RZ, -0x1 ;  /* 0xffffffffff0f7424 */ /* 0x000fe200078e00ff */
[----:B--2---:R-:W-:-:S04]  /*115a0*/  SHF.R.U32.HI R4, RZ, 0x5, R4 ;  /* 0x00000005ff047819 */ /* 0x004fc80000011604 */
[----:B------:R-:W-:-:S05]  /*115b0*/  LOP3.LUT R4, R4, 0x3, RZ, 0xc0, !PT ;  /* 0x0000000304047812 */ /* 0x000fca00078ec0ff */
[----:B------:R-:W-:-:S07]  /*115c0*/  IMAD.MOV.U32 R13, RZ, RZ, R4 ;  /* 0x000000ffff0d7224 */ /* 0x000fce00078e0004 */
[----:B-1----:R-:W-:Y:S05]  /*115d0*/  WARPSYNC.COLLECTIVE R15, `(.L_x_344) ;  /* 0x000000000f087348 */ /* 0x002fea0003c00000 */
[----:B------:R0:W2:Y:S02]  /*115e0*/  SHFL.IDX P6, R14, R13, R12, R11 ;  /* 0x0000000c0d0e7389 */ /* 0x0000a400000c000b */
[----:B012---:R-:W-:Y:S01]  /*115f0*/  ENDCOLLECTIVE ;  /* 0x000000000000791b */ /* 0x007fe20003800000 */
.L_x_344:
[----:B------:R-:W-:Y:S05]  /*11600*/  BSYNC B0 ;  /* 0x0000000000007941 */ /* 0x000fea0003800000 */
.L_x_343:
[----:B------:R-:W-:Y:S05]  /*11610*/  BRA `(.L_x_345) ;  /* 0xffffffb000947947 */ /* 0x000fea000383ffff */
.L_x_243:
[----:B------:R-:W-:Y:S01]  /*11620*/  BSSY B0, `(.L_x_346) ;  /* 0x0000006000007945 */ /* 0x000fe20003800000 */
[----:B------:R-:W-:-:S07]  /*11630*/  IMAD.MOV.U32 R15, RZ, RZ, -0x1 ;  /* 0xffffffffff0f7424 */ /* 0x000fce00078e00ff */
[----:B01--4-:R-:W-:Y:S05]  /*11640*/  WARPSYNC.COLLECTIVE R15, `(.L_x_347) ;  /* 0x000000000f0c7348 */ /* 0x013fea0003c00000 */
[----:B------:R-:W-:Y:S02]  /*11650*/  ELECT P6, UR62, PT ;  /* 0x00000000003e782f */ /* 0x000fe400038c0000 */
[----:B------:R-:W-:Y:S01]  /*11660*/  MOV R14, UR62 ;  /* 0x0000003e000e7c02 */ /* 0x000fe20008000f00 */
[----:B01--4-:R-:W-:Y:S10]  /*11670*/  ENDCOLLECTIVE ;  /* 0x000000000000791b */ /* 0x013ff40003800000 */
.L_x_347:
[----:B------:R-:W-:Y:S05]  /*11680*/  BSYNC B0 ;  /* 0x0000000000007941 */ /* 0x000fea0003800000 */
.L_x_346:
[----:B------:R-:W-:Y:S05]  /*11690*/  BRA `(.L_x_348) ;  /* 0xffffffb000987947 */ /* 0x000fea000383ffff */
.L_x_245:
[----:B--2---:R2:W3:Y:S02]  /*116a0*/  SYNCS.PHASECHK.TRANS64.TRYWAIT P0, [R0+URZ+0x34840], R2 ;  /* 0x03484002000075a7 */ /* 0x0044e4000800017f */
[----:B---3--:R-:W-:Y:S05]  /*116b0*/  @!P0 NANOSLEEP.SYNCS 0x989680 ;  /* 0x009896800000895d */ /* 0x008fea0003900000 */
[----:B------:R-:W3:Y:S02]  /*116c0*/  @!P0 SYNCS.PHASECHK.TRANS64 P0, [R0+URZ+0x34840], R2 ;  /* 0x03484002000085a7 */ /* 0x000ee4000800007f */
[----:B---3--:R-:W-:Y:S05]  /*116d0*/  @!P0 BRA `(.L_x_245) ;  /* 0xfffffffc00f08947 */ /* 0x008fea000383ffff */
[----:B------:R-:W-:Y:S05]  /*116e0*/  BRA `(.L_x_349) ;  /* 0xffffffb000f87947 */ /* 0x000fea000383ffff */
.L_x_249:
[----:B------:R0:W5:Y:S01]  /*116f0*/  LDL.LU R9, [R1+0x44] ;  /* 0x0000440001097983 */ /* 0x0001620000300800 */
[----:B------:R-:W-:Y:S02]  /*11700*/  IMAD.MOV.U32 R13, RZ, RZ, R3 ;  /* 0x000000ffff0d7224 */ /* 0x000fe400078e0003 */
[----:B------:R-:W-:Y:S01]  /*11710*/  IMAD.MOV.U32 R12, RZ, RZ, RZ ;  /* 0x000000ffff0c7224 */ /* 0x000fe200078e00ff */
[----:B------:R-:W1:Y:S01]  /*11720*/  S2R R7, SR_TID.X ;  /* 0x0000000000077919 */ /* 0x000e620000002100 */
[----:B------:R-:W-:Y:S02]  /*11730*/  IMAD.MOV.U32 R11, RZ, RZ, 0x181f ;  /* 0x0000181fff0b7424 */ /* 0x000fe400078e00ff */
[----:B------:R-:W-:-:S07]  /*11740*/  IMAD.MOV.U32 R15, RZ, RZ, -0x1 ;  /* 0xffffffffff0f7424 */ /* 0x000fce00078e00ff */
[----:B01---5:R-:W-:Y:S05]  /*11750*/  WARPSYNC.COLLECTIVE R15, `(.L_x_350) ;  /* 0x000000000f087348 */ /* 0x023fea0003c00000 */
[----:B------:R2:W3:Y:S02]  /*11760*/  SHFL.IDX P6, R14, R13, R12, R11 ;  /* 0x0000000c0d0e7389 */ /* 0x0004e400000c000b */
[----:B0123-5:R-:W-:Y:S01]  /*11770*/  ENDCOLLECTIVE ;  /* 0x000000000000791b */ /* 0x02ffe20003800000 */
.L_x_350:
[----:B------:R-:W-:Y:S02]  /*11780*/  IMAD.MOV.U32 R13, RZ, RZ, R4 ;  /* 0x000000ffff0d7224 */ /* 0x000fe400078e0004 */
[----:B------:R-:W-:-:S07]  /*11790*/  IMAD.MOV.U32 R6, RZ, RZ, R14 ;  /* 0x000000ffff067224 */ /* 0x000fce00078e000e */
[----:B------:R-:W-:Y:S05]  /*117a0*/  WARPSYNC.COLLECTIVE R15, `(.L_x_351) ;  /* 0x000000000f087348 */ /* 0x000fea0003c00000 */
[----:B------:R0:W1:Y:S02]  /*117b0*/  SHFL.IDX P6, R14, R13, R12, R11 ;  /* 0x0000000c0d0e7389 */ /* 0x00006400000c000b */
[----:B01----:R-:W-:Y:S01]  /*117c0*/  ENDCOLLECTIVE ;  /* 0x000000000000791b */ /* 0x003fe20003800000 */
.L_x_351:
[----:B------:R-:W-:Y:S02]  /*117d0*/  IMAD.MOV.U32 R13, RZ, RZ, R3 ;  /* 0x000000ffff0d7224 */ /* 0x000fe400078e0003 */
[----:B------:R-:W-:Y:S02]  /*117e0*/  IMAD.MOV.U32 R12, RZ, RZ, 0x1 ;  /* 0x00000001ff0c7424 */ /* 0x000fe400078e00ff */
[----:B------:R-:W-:Y:S02]  /*117f0*/  IMAD R2, R9, R8, RZ ;  /* 0x0000000809027224 */ /* 0x000fe400078e02ff */
[----:B------:R-:W0:Y:S01]  /*11800*/  S2R R9, SR_TID.X ;  /* 0x0000000000097919 */ /* 0x000e220000002100 */
[----:B------:R-:W-:Y:S02]  /*11810*/  IMAD.SHL.U32 R8, R7, 0x8, RZ ;  /* 0x0000000807087824 */ /* 0x000fe400078e00ff */
[----:B------:R-:W-:-:S07]  /*11820*/  IMAD.MOV.U32 R7, RZ, RZ, R14 ;  /* 0x000000ffff077224 */ /* 0x000fce00078e000e */
[----:B0-----:R-:W-:Y:S05]  /*11830*/  WARPSYNC.COLLECTIVE R15, `(.L_x_352) ;  /* 0x000000000f087348 */ /* 0x001fea0003c00000 */
[----:B------:R1:W2:Y:S02]  /*11840*/  SHFL.IDX P6, R14, R13, R12, R11 ;  /* 0x0000000c0d0e7389 */ /* 0x0002a400000c000b */
[----:B012---:R-:W-:Y:S01]  /*11850*/  ENDCOLLECTIVE ;  /* 0x000000000000791b */ /* 0x007fe20003800000 */
.L_x_352:
[----:B------:R-:W-:Y:S01]  /*11860*/  LOP3.LUT R8, R8, 0x38, RZ, 0xc0, !PT ;  /* 0x0000003808087812 */ /* 0x000fe200078ec0ff */
[----:B------:R-:W-:Y:S01]  /*11870*/  IMAD.MOV.U32 R13, RZ, RZ, R4 ;  /* 0x000000ffff0d7224 */ /* 0x000fe200078e0004 */
[----:B------:R-:W-:-:S04]  /*11880*/  LOP3.LUT R9, R9, 0x7f, RZ, 0xc0, !PT ;  /* 0x0000007f09097812 */ /* 0x000fc800078ec0ff */
[----:B------:R-:W-:-:S05]  /*11890*/  SHF.R.U32.HI R9, RZ, 0x3, R9 ;  /* 0x00000003ff097819 */ /* 0x000fca0000011609 */
[----:B------:R-:W-:Y:S01]  /*118a0*/  IMAD.IADD R0, R9, 0x1, R5 ;  /* 0x0000000109007824 */ /* 0x000fe200078e0205 */
[----:B------:R-:W-:-:S07]  /*118b0*/  MOV R9, R14 ;  /* 0x0000000e00097202 */ /* 0x000fce0000000f00 */
[----:B------:R-:W-:Y:S05]  /*118c0*/  WARPSYNC.COLLECTIVE R15, `(.L_x_353) ;  /* 0x000000000f087348 */ /* 0x000fea0003c00000 */
[----:B------:R0:W1:Y:S02]  /*118d0*/  SHFL.IDX P6, R14, R13, R12, R11 ;  /* 0x0000000c0d0e7389 */ /* 0x00006400000c000b */
[----:B01----:R-:W-:Y:S01]  /*118e0*/  ENDCOLLECTIVE ;  /* 0x000000000000791b */ /* 0x003fe20003800000 */
.L_x_353:
[C---:B------:R-:W-:Y:S01]  /*118f0*/  VIADD R5, R0.reuse, 0x10 ;  /* 0x0000001000057836 */ /* 0x040fe20000000000 */
[----:B------:R-:W-:Y:S01]  /*11900*/  ISETP.GE.AND P3, PT, R0, R2, PT ;  /* 0x000000020000720c */ /* 0x000fe20003f66270 */
[----:B------:R-:W-:-:S12]  /*11910*/  IMAD.MOV.U32 R13, RZ, RZ, R3 ;  /* 0x000000ffff0d7224 */ /* 0x000fd800078e0003 */
[----:B------:R-:W-:Y:S01]  /*11920*/  @!P3 LEA R7, P5, R8, R7, 0x1 ;  /* 0x000000070807b211 */ /* 0x000fe200078a08ff */
[----:B------:R-:W-:-:S04]  /*11930*/  IMAD.MOV.U32 R12, RZ, RZ, 0x2 ;  /* 0x00000002ff0c7424 */ /* 0x000fc800078e00ff */
[----:B------:R-:W-:-:S05]  /*11940*/  @!P3 IMAD.X R6, RZ, RZ, R6, P5 ;  /* 0x000000ffff06b224 */ /* 0x000fca00028e0606 */
[----:B------:R-:W-:-:S04]  /*11950*/  @!P3 LOP3.LUT R7, R7, R6, RZ, 0x3c, !PT ;  /* 0x000000060707b212 */ /* 0x000fc800078e3cff */
[----:B------:R-:W-:-:S04]  /*11960*/  @!P3 LOP3.LUT R6, R7, R6, RZ, 0x3c, !PT ;  /* 0x000000060706b212 */ /* 0x000fc800078e3cff */
[----:B------:R-:W-:-:S05]  /*11970*/  @!P3 LOP3.LUT R7, R7, R6, RZ, 0x3c, !PT ;  /* 0x000000060707b212 */ /* 0x000fca00078e3cff */
[----:B------:R-:W-:Y:S01]  /*11980*/  @!PT LDS RZ, [RZ] ;  /* 0x00000000fffff984 */ /* 0x000fe20000000800 */
[----:B------:R-:W-:Y:S01]  /*11990*/  @!PT LDS RZ, [RZ] ;  /* 0x00000000fffff984 */ /* 0x000fe20000000800 */
[----:B------:R-:W-:Y:S01]  /*119a0*/  @!PT LDS RZ, [RZ] ;  /* 0x00000000fffff984 */ /* 0x000fe20000000800 */
[----:B------:R0:W-:Y:S04]  /*119b0*/  @!P3 LDGSTS.E.BYPASS.LTC128B.128 [R10+0x10400], desc[UR40][R6.64], !P2 ;  /* 0x10400000060abfae */ /* 0x0001e8000d101d68 */
[----:B------:R0:W-:Y:S04]  /*119c0*/  @!P3 LDGSTS.E.BYPASS.LTC128B.128 [R10+0x14400], desc[UR40][R6.64+0x80], !P1 ;  /* 0x14400080060abfae */ /* 0x0001e8000c901d68 */
[----:B------:R0:W-:Y:S01]  /*119d0*/  @!P3 LDGSTS.E.BYPASS.LTC128B.128 [R10+0x18400], desc[UR40][R6.64+0x100], !P0 ;  /* 0x18400100060abfae */ /* 0x0001e2000c101d68 */
[----:B------:R-:W-:Y:S01]  /*119e0*/  ISETP.GE.AND P3, PT, R5, R2, PT ;  /* 0x000000020500720c */ /* 0x000fe20003f66270 */
[----:B------:R-:W-:-:S12]  /*119f0*/  IMAD.MOV.U32 R5, RZ, RZ, R14 ;  /* 0x000000ffff057224 */ /* 0x000fd800078e000e */
[----:B0-----:R-:W-:Y:S05]  /*11a00*/  WARPSYNC.COLLECTIVE R15, `(.L_x_354) ;  /* 0x000000000f087348 */ /* 0x001fea0003c00000 */
[----:B------:R1:W2:Y:S02]  /*11a10*/  SHFL.IDX P6, R14, R13, R12, R11 ;  /* 0x0000000c0d0e7389 */ /* 0x0002a400000c000b */
[----:B012---:R-:W-:Y:S01]  /*11a20*/  ENDCOLLECTIVE ;  /* 0x000000000000791b */ /* 0x007fe20003800000 */
.L_x_354:
[----:B------:R-:W-:Y:S01]  /*11a30*/  @!P3 LEA R8, P5, R8, R5, 0x1 ;  /* 0x000000050808b211 */ /* 0x000fe200078a08ff */
[----:B------:R-:W-:-:S04]  /*11a40*/  IMAD.MOV.U32 R13, RZ, RZ, R4 ;  /* 0x000000ffff0d7224 */ /* 0x000fc800078e0004 */
[----:B------:R-:W-:Y:S02]  /*11a50*/  @!P3 IMAD.X R5, RZ, RZ, R9, P5 ;  /* 0x000000ffff05b224 */ /* 0x000fe400028e0609 */
[----:B------:R-:W0:Y:S01]  /*11a60*/  S2R R9, SR_TID.X ;  /* 0x0000000000097919 */ /* 0x000e220000002100 */
[----:B------:R-:W-:Y:S02]  /*11a70*/  @!P3 IMAD.MOV.U32 R6, RZ, RZ, R8 ;  /* 0x000000ffff06b224 */ /* 0x000fe400078e0008 */
[----:B------:R-:W-:Y:S02]  /*11a80*/  @!P3 IMAD.MOV.U32 R7, RZ, RZ, R5 ;  /* 0x000000ffff07b224 */ /* 0x000fe400078e0005 */
[----:B------:R-:W-:Y:S02]  /*11a90*/  VIADD R5, R0, 0x20 ;  /* 0x0000002000057836 */ /* 0x000fe40000000000 */
[----:B------:R-:W-:Y:S01]  /*11aa0*/  IMAD.MOV.U32 R8, RZ, RZ, R14 ;  /* 0x000000ffff087224 */ /* 0x000fe200078e000e */
[----:B------:R-:W-:Y:S01]  /*11ab0*/  @!PT LDS RZ, [RZ] ;  /* 0x00000000fffff984 */ /* 0x000fe20000000800 */
[----:B------:R-:W-:Y:S01]  /*11ac0*/  @!PT LDS RZ, [RZ] ;  /* 0x00000000fffff984 */ /* 0x000fe20000000800 */
[----:B------:R-:W-:Y:S01]  /*11ad0*/  @!PT LDS RZ, [RZ] ;  /* 0x00000000fffff984 */ /* 0x000fe20000000800 */
[----:B------:R1:W-:Y:S06]  /*11ae0*/  @!P3 LDGSTS.E.BYPASS.LTC128B.128 [R10+0x10c00], desc[UR40][R6.64], !P2 ;  /* 0x10c00000060abfae */ /* 0x0003ec000d101d68 */
[----:B01----:R-:W-:Y:S05]  /*11af0*/  WARPSYNC.COLLECTIVE R15, `(.L_x_355) ;  /* 0x000000000f087348 */ /* 0x003fea0003c00000 */
[----:B------:R2:W3:Y:S02]  /*11b00*/  SHFL.IDX P6, R14, R13, R12, R11 ;  /* 0x0000000c0d0e7389 */ /* 0x0004e400000c000b */
[----:B0123--:R-:W-:Y:S01]  /*11b10*/  ENDCOLLECTIVE ;  /* 0x000000000000791b */ /* 0x00ffe20003800000 */
.L_x_355:
[----:B------:R-:W-:Y:S01]  /*11b20*/  @!PT LDS RZ, [RZ] ;  /* 0x00000000fffff984 */ /* 0x000fe20000000800 */
[----:B------:R-:W-:Y:S01]  /*11b30*/  @!PT LDS RZ, [RZ] ;  /* 0x00000000fffff984 */ /* 0x000fe20000000800 */
[----:B------:R-:W-:Y:S01]  /*11b40*/  @!PT LDS RZ, [RZ] ;  /* 0x00000000fffff984 */ /* 0x000fe20000000800 */
[----:B------:R0:W-:Y:S04]  /*11b50*/  @!P3 LDGSTS.E.BYPASS.LTC128B.128 [R10+0x14c00], desc[UR40][R6.64+0x80], !P1 ;  /* 0x14c00080060abfae */ /* 0x0001e8000c901d68 */
[----:B------:R0:W-:Y:S01]  /*11b60*/  @!P3 LDGSTS.E.BYPASS.LTC128B.128 [R10+0x18c00], desc[UR40][R6.64+0x100], !P0 ;  /* 0x18c00100060abfae */ /* 0x0001e2000c101d68 */
[----:B------:R-:W-:Y:S01]  /*11b70*/  ISETP.GE.AND P3, PT, R5, R2, PT ;  /* 0x000000020500720c */ /* 0x000fe20003f66270 */
[----:B------:R-:W-:Y:S02]  /*11b80*/  IMAD.MOV.U32 R13, RZ, RZ, R3 ;  /* 0x000000ffff0d7224 */ /* 0x000fe400078e0003 */
[----:B------:R-:W-:Y:S02]  /*11b90*/  IMAD.MOV.U32 R12, RZ, RZ, 0x3 ;  /* 0x00000003ff0c7424 */ /* 0x000fe400078e00ff */
[----:B------:R-:W-:-:S02]  /*11ba0*/  IMAD.SHL.U32 R9, R9, 0x8, RZ ;  /* 0x0000000809097824 */ /* 0x000fc400078e00ff */
[----:B------:R-:W-:-:S03]  /*11bb0*/  IMAD.MOV.U32 R5, RZ, RZ, R14 ;  /* 0x000000ffff057224 */ /* 0x000fc600078e000e */
[----:B------:R-:W-:-:S07]  /*11bc0*/  LOP3.LUT R9, R9, 0x38, RZ, 0xc0, !PT ;  /* 0x0000003809097812 */ /* 0x000fce00078ec0ff */
[----:B0-----:R-:W-:Y:S05]  /*11bd0*/  WARPSYNC.COLLECTIVE R15, `(.L_x_356) ;  /* 0x000000000f087348 */ /* 0x001fea0003c00000 */
[----:B------:R1:W2:Y:S02]  /*11be0*/  SHFL.IDX P6, R14, R13, R12, R11 ;  /* 0x0000000c0d0e7389 */ /* 0x0002a400000c000b */
[----:B012---:R-:W-:Y:S01]  /*11bf0*/  ENDCOLLECTIVE ;  /* 0x000000000000791b */ /* 0x007fe20003800000 */
.L_x_356:
[----:B------:R-:W-:-:S05]  /*11c00*/  @!P3 LEA R5, P4, R9, R5, 0x1 ;  /* 0x000000050905b211 */ /* 0x000fca00078808ff */
[----:B------:R-:W-:-:S04]  /*11c10*/  @!P3 IMAD.X R6, RZ, RZ, R8, P4 ;  /* 0x000000ffff06b224 */ /* 0x000fc800020e0608 */
[----:B------:R-:W-:Y:S02]  /*11c20*/  @!P3 IMAD.MOV.U32 R7, RZ, RZ, R6 ;  /* 0x000000ffff07b224 */ /* 0x000fe400078e0006 */
[----:B------:R-:W-:Y:S01]  /*11c30*/  @!P3 IMAD.MOV.U32 R6, RZ, RZ, R5 ;  /* 0x000000ffff06b224 */ /* 0x000fe200078e0005 */
[----:B------:R-:W-:Y:S01]  /*11c40*/  IADD3 R5, R0, 0x30, RZ ;  /* 0x0000003000057810 */ /* 0x000fe20007ffe0ff */
[----:B------:R-:W-:-:S03]  /*11c50*/  IMAD.MOV.U32 R13, RZ, RZ, R4 ;  /* 0x000000ffff0d7224 */ /* 0x000fc600078e0004 */
[----:B------:R-:W-:Y:S01]  /*11c60*/  @!PT LDS RZ, [RZ] ;  /* 0x00000000fffff984 */ /* 0x000fe20000000800 */
[----:B------:R-:W-:Y:S01]  /*11c70*/  @!PT LDS RZ, [RZ] ;  /* 0x00000000fffff984 */ /* 0x000fe20000000800 */
[----:B------:R-:W-:Y:S01]  /*11c80*/  @!PT LDS RZ, [RZ] ;  /* 0x00000000fffff984 */ /* 0x000fe20000000800 */
[----:B------:R-:W-:Y:S04]  /*11c90*/  @!P3 LDGSTS.E.BYPASS.LTC128B.128 [R10+0x11400], desc[UR40][R6.64], !P2 ;  /* 0x11400000060abfae */ /* 0x000fe8000d101d68 */
[----:B------:R-:W-:Y:S04]  /*11ca0*/  @!P3 LDGSTS.E.BYPASS.LTC128B.128 [R10+0x15400], desc[UR40][R6.64+0x80], !P1 ;  /* 0x15400080060abfae */ /* 0x000fe8000c901d68 */
[----:B------:R0:W-:Y:S01]  /*11cb0*/  @!P3 LDGSTS.E.BYPASS.LTC128B.128 [R10+0x19400], desc[UR40][R6.64+0x100], !P0 ;  /* 0x19400100060abfae */ /* 0x0001e2000c101d68 */
[----:B------:R-:W-:Y:S01]  /*11cc0*/  ISETP.GE.AND P3, PT, R5, R2, PT ;  /* 0x000000020500720c */ /* 0x000fe20003f66270 */
[----:B0-----:R-:W-:-:S12]  /*11cd0*/  IMAD.MOV.U32 R6, RZ, RZ, R14 ;  /* 0x000000ffff067224 */ /* 0x001fd800078e000e */
[----:B------:R-:W-:Y:S05]  /*11ce0*/  WARPSYNC.COLLECTIVE R15, `(.L_x_357) ;  /* 0x000000000f087348 */ /* 0x000fea0003c00000 */
[----:B------:R0:W1:Y:S02]  /*11cf0*/  SHFL.IDX P6, R14, R13, R12, R11 ;  /* 0x0000000c0d0e7389 */ /* 0x00006400000c000b */
[----:B01----:R-:W-:Y:S01]  /*11d00*/  ENDCOLLECTIVE ;  /* 0x000000000000791b */ /* 0x003fe20003800000 */
.L_x_357:
[----:B------:R-:W-:Y:S02]  /*11d10*/  IMAD.MOV.U32 R13, RZ, RZ, R3 ;  /* 0x000000ffff0d7224 */ /* 0x000fe400078e0003 */
[----:B------:R-:W-:Y:S02]  /*11d20*/  IMAD.MOV.U32 R12, RZ, RZ, 0x4 ;  /* 0x00000004ff0c7424 */ /* 0x000fe400078e00ff */
[----:B------:R-:W-:-:S07]  /*11d30*/  IMAD.MOV.U32 R5, RZ, RZ, R14 ;  /* 0x000000ffff057224 */ /* 0x000fce00078e000e */
[----:B------:R-:W-:Y:S05]  /*11d40*/  WARPSYNC.COLLECTIVE R15, `(.L_x_358) ;  /* 0x000000000f087348 */ /* 0x000fea0003c00000 */
[----:B------:R0:W1:Y:S02]  /*11d50*/  SHFL.IDX P6, R14, R13, R12, R11 ;  /* 0x0000000c0d0e7389 */ /* 0x00006400000c000b */
[----:B01----:R-:W-:Y:S01]  /*11d60*/  ENDCOLLECTIVE ;  /* 0x000000000000791b */ /* 0x003fe20003800000 */
.L_x_358:
[----:B------:R-:W-:-:S05]  /*11d70*/  @!P3 LEA R5, P4, R9, R5, 0x1 ;  /* 0x000000050905b211 */ /* 0x000fca00078808ff */
[----:B------:R-:W-:-:S04]  /*11d80*/  @!P3 IMAD.X R6, RZ, RZ, R6, P4 ;  /* 0x000000ffff06b224 */ /* 0x000fc800020e0606 */
[----:B------:R-:W-:Y:S02]  /*11d90*/  @!P3 IMAD.MOV.U32 R7, RZ, RZ, R6 ;  /* 0x000000ffff07b224 */ /* 0x000fe400078e0006 */
[----:B------:R-:W-:Y:S02]  /*11da0*/  @!P3 IMAD.MOV.U32 R6, RZ, RZ, R5 ;  /* 0x000000ffff06b224 */ /* 0x000fe400078e0005 */
[----:B------:R-:W-:Y:S02]  /*11db0*/  IMAD.MOV.U32 R13, RZ, RZ, R4 ;  /* 0x000000ffff0d7224 */ /* 0x000fe400078e0004 */
[----:B------:R-:W-:Y:S01]  /*11dc0*/  VIADD R5, R0, 0x40 ;  /* 0x0000004000057836 */ /* 0x000fe20000000000 */
        /* <DEDUP_REMOVED lines=11> */
.L_x_359:
[----:B------:R-:W-:Y:S02]  /*11e80*/  IMAD.MOV.U32 R13, RZ, RZ, R3 ;  /* 0x000000ffff0d7224 */ /* 0x000fe400078e0003 */
[----:B------:R-:W-:Y:S02]  /*11e90*/  IMAD.MOV.U32 R12, RZ, RZ, 0x5 ;  /* 0x00000005ff0c7424 */ /* 0x000fe400078e00ff */
[----:B------:R-:W-:-:S07]  /*11ea0*/  IMAD.MOV.U32 R5, RZ, RZ, R14 ;  /* 0x000000ffff057224 */ /* 0x000fce00078e000e */
[----:B------:R-:W-:Y:S05]  /*11eb0*/  WARPSYNC.COLLECTIVE R15, `(.L_x_360) ;  /* 0x000000000f087348 */ /* 0x000fea0003c00000 */
[----:B------:R0:W1:Y:S02]  /*11ec0*/  SHFL.IDX P6, R14, R13, R12, R11 ;  /* 0x0000000c0d0e7389 */ /* 0x00006400000c000b */
[----:B01----:R-:W-:Y:S01]  /*11ed0*/  ENDCOLLECTIVE ;  /* 0x000000000000791b */ /* 0x003fe20003800000 */
.L_x_360:
[----:B------:R-:W-:-:S05]  /*11ee0*/  @!P3 LEA R5, P4, R9, R5, 0x1 ;  /* 0x000000050905b211 */ /* 0x000fca00078808ff */
[----:B------:R-:W-:-:S05]  /*11ef0*/  @!P3 IMAD.X R6, RZ, RZ, R6, P4 ;  /* 0x000000ffff06b224 */ /* 0x000fca00020e0606 */
[----:B------:R-:W-:Y:S01]  /*11f00*/  @!P3 MOV R7, R6 ;  /* 0x000000060007b202 */ /* 0x000fe20000000f00 */
        /* <DEDUP_REMOVED lines=14> */
.L_x_361:
[----:B------:R-:W-:Y:S02]  /*11ff0*/  IMAD.MOV.U32 R13, RZ, RZ, R3 ;  /* 0x000000ffff0d7224 */ /* 0x000fe400078e0003 */
[----:B------:R-:W-:Y:S02]  /*12000*/  IMAD.MOV.U32 R12, RZ, RZ, 0x6 ;  /* 0x00000006ff0c7424 */ /* 0x000fe400078e00ff */
[----:B------:R-:W-:-:S07]  /*12010*/  IMAD.MOV.U32 R5, RZ, RZ, R14 ;  /* 0x000000ffff057224 */ /* 0x000fce00078e000e */
[----:B------:R-:W-:Y:S05]  /*12020*/  WARPSYNC.COLLECTIVE R15, `(.L_x_362) ;  /* 0x000000000f087348 */ /* 0x000fea0003c00000 */
[----:B------:R0:W1:Y:S02]  /*12030*/  SHFL.IDX P6, R14, R13, R12, R11 ;  /* 0x0000000c0d0e7389 */ /* 0x00006400000c000b */
[----:B01----:R-:W-:Y:S01]  /*12040*/  ENDCOLLECTIVE ;  /* 0x000000000000791b */ /* 0x003fe20003800000 */
.L_x_362:
[----:B------:R-:W-:-:S05]  /*12050*/  @!P3 LEA R5, P4, R9, R5, 0x1 ;  /* 0x000000050905b211 */ /* 0x000fca00078808ff */
[----:B------:R-:W-:-:S04]  /*12060*/  @!P3 IMAD.X R6, RZ, RZ, R6, P4 ;  /* 0x000000ffff06b224 */ /* 0x000fc800020e0606 */
[----:B------:R-:W-:Y:S02]  /*12070*/  @!P3 IMAD.MOV.U32 R7, RZ, RZ, R6 ;  /* 0x000000ffff07b224 */ /* 0x000fe400078e0006 */
[----:B------:R-:W-:Y:S02]  /*12080*/  @!P3 IMAD.MOV.U32 R6, RZ, RZ, R5 ;  /* 0x000000ffff06b224 */ /* 0x000fe400078e0005 */
[----:B------:R-:W-:-:S03]  /*12090*/  IMAD.MOV.U32 R13, RZ, RZ, R4 ;  /* 0x000000ffff0d7224 */ /* 0x000fc600078e0004 */
[----:B------:R-:W-:Y:S01]  /*120a0*/  @!PT LDS RZ, [RZ] ;  /* 0x00000000fffff984 */ /* 0x000fe20000000800 */
[----:B------:R-:W-:Y:S01]  /*120b0*/  @!PT LDS RZ, [RZ] ;  /* 0x00000000fffff984 */ /* 0x000fe20000000800 */
[----:B------:R-:W-:Y:S01]  /*120c0*/  @!PT LDS RZ, [RZ] ;  /* 0x00000000fffff984 */ /* 0x000fe20000000800 */
[----:B------:R-:W-:Y:S04]  /*120d0*/  @!P3 LDGSTS.E.BYPASS.LTC128B.128 [R10+0x12c00], desc[UR40][R6.64], !P2 ;  /* 0x12c00000060abfae */ /* 0x000fe8000d101d68 */
[----:B------:R-:W-:Y:S04]  /*120e0*/  @!P3 LDGSTS.E.BYPASS.LTC128B.128 [R10+0x16c00], desc[UR40][R6.64+0x80], !P1 ;  /* 0x16c00080060abfae */ /* 0x000fe8000c901d68 */
[----:B------:R0:W-:Y:S02]  /*120f0*/  @!P3 LDGSTS.E.BYPASS.LTC128B.128 [R10+0x1ac00], desc[UR40][R6.64+0x100], !P0 ;  /* 0x1ac00100060abfae */ /* 0x0001e4000c101d68 */
[----:B0-----:R-:W-:Y:S01]  /*12100*/  IMAD.MOV.U32 R6, RZ, RZ, R14 ;  /* 0x000000ffff067224 */ /* 0x001fe200078e000e */
[----:B------:R-:W-:-:S07]  /*12110*/  IADD3 R7, R0, 0x60, RZ ;  /* 0x0000006000077810 */ /* 0x000fce0007ffe0ff */
[----:B------:R-:W-:Y:S05]  /*12120*/  WARPSYNC.COLLECTIVE R15, `(.L_x_363) ;  /* 0x000000000f087348 */ /* 0x000fea0003c00000 */
[----:B------:R0:W1:Y:S02]  /*12130*/  SHFL.IDX P6, R14, R13, R12, R11 ;  /* 0x0000000c0d0e7389 */ /* 0x00006400000c000b */
[----:B01----:R-:W-:Y:S01]  /*12140*/  ENDCOLLECTIVE ;  /* 0x000000000000791b */ /* 0x003fe20003800000 */
.L_x_363:
[----:B------:R-:W-:Y:S01]  /*12150*/  ISETP.GE.AND P4, PT, R7, R2, PT ;  /* 0x000000020700720c */ /* 0x000fe20003f86270 */
[----:B------:R-:W-:Y:S02]  /*12160*/  IMAD.MOV.U32 R13, RZ, RZ, R3 ;  /* 0x000000ffff0d7224 */ /* 0x000fe400078e0003 */
[----:B------:R-:W-:Y:S02]  /*12170*/  IMAD.MOV.U32 R12, RZ, RZ, 0x7 ;  /* 0x00000007ff0c7424 */ /* 0x000fe400078e00ff */
[----:B------:R-:W-:-:S08]  /*12180*/  IMAD.MOV.U32 R5, RZ, RZ, R14 ;  /* 0x000000ffff057224 */ /* 0x000fd000078e000e */
[----:B------:R-:W-:Y:S05]  /*12190*/  WARPSYNC.COLLECTIVE R15, `(.L_x_364) ;  /* 0x000000000f087348 */ /* 0x000fea0003c00000 */
[----:B------:R0:W1:Y:S02]  /*121a0*/  SHFL.IDX P6, R14, R13, R12, R11 ;  /* 0x0000000c0d0e7389 */ /* 0x00006400000c000b */
[----:B01----:R-:W-:Y:S01]  /*121b0*/  ENDCOLLECTIVE ;  /* 0x000000000000791b */ /* 0x003fe20003800000 */
.L_x_364:
[----:B------:R-:W-:-:S05]  /*121c0*/  @!P4 LEA R5, P3, R9, R5, 0x1 ;  /* 0x000000050905c211 */ /* 0x000fca00078608ff */
[----:B------:R-:W-:-:S04]  /*121d0*/  @!P4 IMAD.X R6, RZ, RZ, R6, P3 ;  /* 0x000000ffff06c224 */ /* 0x000fc800018e0606 */
[----:B------:R-:W-:Y:S02]  /*121e0*/  @!P4 IMAD.MOV.U32 R7, RZ, RZ, R6 ;  /* 0x000000ffff07c224 */ /* 0x000fe400078e0006 */
[----:B------:R-:W-:Y:S02]  /*121f0*/  IMAD.MOV.U32 R13, RZ, RZ, R4 ;  /* 0x000000ffff0d7224 */ /* 0x000fe400078e0004 */
[----:B------:R-:W-:-:S05]  /*12200*/  @!P4 IMAD.MOV.U32 R6, RZ, RZ, R5 ;  /* 0x000000ffff06c224 */ /* 0x000fca00078e0005 */
        /* <DEDUP_REMOVED lines=9> */
.L_x_365:
[----:B------:R-:W-:Y:S01]  /*122a0*/  @!PT LDS RZ, [RZ] ;  /* 0x00000000fffff984 */ /* 0x000fe20000000800 */
[----:B------:R-:W-:Y:S01]  /*122b0*/  @!PT LDS RZ, [RZ] ;  /* 0x00000000fffff984 */ /* 0x000fe20000000800 */
[----:B------:R-:W-:Y:S01]  /*122c0*/  @!PT LDS RZ, [RZ] ;  /* 0x00000000fffff984 */ /* 0x000fe20000000800 */
[----:B------:R0:W-:Y:S01]  /*122d0*/  @!P4 LDGSTS.E.BYPASS.LTC128B.128 [R10+0x1b400], desc[UR40][R6.64+0x100], !P0 ;  /* 0x1b400100060acfae */ /* 0x0001e2000c101d68 */
[----:B------:R-:W-:Y:S01]  /*122e0*/  IMAD.MOV.U32 R3, RZ, RZ, R14 ;  /* 0x000000ffff037224 */ /* 0x000fe200078e000e */
[----:B------:R-:W-:Y:S06]  /*122f0*/  BRA `(.L_x_366) ;  /* 0xffffffb4008c7947 */ /* 0x000fec000383ffff */
.L_x_254:
[----:B0-----:R0:W1:Y:S02]  /*12300*/  SYNCS.PHASECHK.TRANS64.TRYWAIT P0, [R18+URZ+0x34820], R0 ;  /* 0x03482000120075a7 */ /* 0x001064000800017f */
[----:B-1----:R-:W-:Y:S05]  /*12310*/  @!P0 NANOSLEEP.SYNCS 0x989680 ;  /* 0x009896800000895d */ /* 0x002fea0003900000 */
[----:B------:R-:W1:Y:S02]  /*12320*/  @!P0 SYNCS.PHASECHK.TRANS64 P0, [R18+URZ+0x34820], R0 ;  /* 0x03482000120085a7 */ /* 0x000e64000800007f */
[----:B-1----:R-:W-:Y:S05]  /*12330*/  @!P0 BRA `(.L_x_254) ;  /* 0xfffffffc00f08947 */ /* 0x002fea000383ffff */
[----:B------:R-:W-:Y:S05]  /*12340*/  BRA `(.L_x_367) ;  /* 0xffffffb8000c7947 */ /* 0x000fea000383ffff */
.L_x_263:
[----:B-1----:R1:W2:Y:S02]  /*12350*/  SYNCS.PHASECHK.TRANS64.TRYWAIT P0, [R3+URZ+0x34840], R2 ;  /* 0x03484002030075a7 */ /* 0x0022a4000800017f */
[----:B--2---:R-:W-:Y:S05]  /*12360*/  @!P0 NANOSLEEP.SYNCS 0x989680 ;  /* 0x009896800000895d */ /* 0x004fea0003900000 */
[----:B------:R-:W2:Y:S02]  /*12370*/  @!P0 SYNCS.PHASECHK.TRANS64 P0, [R3+URZ+0x34840], R2 ;  /* 0x03484002030085a7 */ /* 0x000ea4000800007f */
[----:B--2---:R-:W-:Y:S05]  /*12380*/  @!P0 BRA `(.L_x_263) ;  /* 0xfffffffc00f08947 */ /* 0x004fea000383ffff */
[----:B------:R-:W-:Y:S05]  /*12390*/  BRA `(.L_x_368) ;  /* 0xffffffb800e87947 */ /* 0x000fea000383ffff */
.L_x_270:
[----:B-1----:R1:W2:Y:S02]  /*123a0*/  SYNCS.PHASECHK.TRANS64.TRYWAIT P0, [R3+URZ+0x60], R2 ;  /* 0x00006002030075a7 */ /* 0x0022a4000800017f */
[----:B--2---:R-:W-:Y:S05]  /*123b0*/  @!P0 NANOSLEEP.SYNCS 0x989680 ;  /* 0x009896800000895d */ /* 0x004fea0003900000 */
[----:B------:R-:W2:Y:S02]  /*123c0*/  @!P0 SYNCS.PHASECHK.TRANS64 P0, [R3+URZ+0x60], R2 ;  /* 0x00006002030085a7 */ /* 0x000ea4000800007f */
[----:B--2---:R-:W-:Y:S05]  /*123d0*/  @!P0 BRA `(.L_x_270) ;  /* 0xfffffffc00f08947 */ /* 0x004fea000383ffff */
[----:B------:R-:W-:Y:S05]  /*123e0*/  BRA `(.L_x_369) ;  /* 0xffffffbc00f87947 */ /* 0x000fea000383ffff */
.L_x_279:
[----:B-1----:R1:W2:Y:S02]  /*123f0*/  SYNCS.PHASECHK.TRANS64.TRYWAIT P0, [R3+URZ+0x34840], R2 ;  /* 0x03484002030075a7 */ /* 0x0022a4000800017f */
[----:B--2---:R-:W-:Y:S05]  /*12400*/  @!P0 NANOSLEEP.SYNCS 0x989680 ;  /* 0x009896800000895d */ /* 0x004fea0003900000 */
[----:B------:R-:W2:Y:S02]  /*12410*/  @!P0 SYNCS.PHASECHK.TRANS64 P0, [R3+URZ+0x34840], R2 ;  /* 0x03484002030085a7 */ /* 0x000ea4000800007f */
[----:B--2---:R-:W-:Y:S05]  /*12420*/  @!P0 BRA `(.L_x_279) ;  /* 0xfffffffc00f08947 */ /* 0x004fea000383ffff */
[----:B------:R-:W-:Y:S05]  /*12430*/  BRA `(.L_x_370) ;  /* 0xffffffc400887947 */ /* 0x000fea000383ffff */
.L_x_286:
[----:B0-----:R0:W1:Y:S02]  /*12440*/  SYNCS.PHASECHK.TRANS64.TRYWAIT P0, [R2+URZ+0x60], R3 ;  /* 0x00006003020075a7 */ /* 0x001064000800017f */
[----:B-1----:R-:W-:Y:S05]  /*12450*/  @!P0 NANOSLEEP.SYNCS 0x989680 ;  /* 0x009896800000895d */ /* 0x002fea0003900000 */
[----:B------:R-:W1:Y:S02]  /*12460*/  @!P0 SYNCS.PHASECHK.TRANS64 P0, [R2+URZ+0x60], R3 ;  /* 0x00006003020085a7 */ /* 0x000e64000800007f */
[----:B-1----:R-:W-:Y:S05]  /*12470*/  @!P0 BRA `(.L_x_286) ;  /* 0xfffffffc00f08947 */ /* 0x002fea000383ffff */
[----:B------:R-:W-:Y:S05]  /*12480*/  BRA `(.L_x_371) ;  /* 0xffffffc800987947 */ /* 0x000fea000383ffff */
.L_x_295:
[----:B--2---:R2:W3:Y:S02]  /*12490*/  SYNCS.PHASECHK.TRANS64.TRYWAIT P0, [R2+URZ+0x34840], R3 ;  /* 0x03484003020075a7 */ /* 0x0044e4000800017f */
[----:B---3--:R-:W-:Y:S05]  /*124a0*/  @!P0 NANOSLEEP.SYNCS 0x989680 ;  /* 0x009896800000895d */ /* 0x008fea0003900000 */
[----:B------:R-:W3:Y:S02]  /*124b0*/  @!P0 SYNCS.PHASECHK.TRANS64 P0, [R2+URZ+0x34840], R3 ;  /* 0x03484003020085a7 */ /* 0x000ee4000800007f */
[----:B---3--:R-:W-:Y:S05]  /*124c0*/  @!P0 BRA `(.L_x_295) ;  /* 0xfffffffc00f08947 */ /* 0x008fea000383ffff */
[----:B------:R-:W-:Y:S05]  /*124d0*/  BRA `(.L_x_372) ;  /* 0xffffffcc00f87947 */ /* 0x000fea000383ffff */
.L_x_302:
[----:B0-----:R0:W1:Y:S02]  /*124e0*/  SYNCS.PHASECHK.TRANS64.TRYWAIT P0, [R2+URZ+0x60], R5 ;  /* 0x00006005020075a7 */ /* 0x001064000800017f */
[----:B-1----:R-:W-:Y:S05]  /*124f0*/  @!P0 NANOSLEEP.SYNCS 0x989680 ;  /* 0x009896800000895d */ /* 0x002fea0003900000 */
[----:B------:R-:W1:Y:S02]  /*12500*/  @!P0 SYNCS.PHASECHK.TRANS64 P0, [R2+URZ+0x60], R5 ;  /* 0x00006005020085a7 */ /* 0x000e64000800007f */
[----:B-1----:R-:W-:Y:S05]  /*12510*/  @!P0 BRA `(.L_x_302) ;  /* 0xfffffffc00f08947 */ /* 0x002fea000383ffff */
[----:B------:R-:W-:Y:S05]  /*12520*/  BRA `(.L_x_373) ;  /* 0xffffffd400087947 */ /* 0x000fea000383ffff */
.L_x_313:
[----:B---3--:R3:W4:Y:S02]  /*12530*/  SYNCS.PHASECHK.TRANS64.TRYWAIT P0, [R0+URZ+0x34860], R2 ;  /* 0x03486002000075a7 */ /* 0x008724000800017f */
[----:B----4-:R-:W-:Y:S05]  /*12540*/  @!P0 NANOSLEEP.SYNCS 0x989680 ;  /* 0x009896800000895d */ /* 0x010fea0003900000 */
[----:B------:R-:W4:Y:S02]  /*12550*/  @!P0 SYNCS.PHASECHK.TRANS64 P0, [R0+URZ+0x34860], R2 ;  /* 0x03486002000085a7 */ /* 0x000f24000800007f */
[----:B----4-:R-:W-:Y:S05]  /*12560*/  @!P0 BRA `(.L_x_313) ;  /* 0xfffffffc00f08947 */ /* 0x010fea000383ffff */
[----:B------:R-:W-:Y:S05]  /*12570*/  BRA `(.L_x_374) ;  /* 0xffffffd800547947 */ /* 0x000fea000383ffff */
.L_x_320:
[----:B------:R-:W4:Y:S01]  /*12580*/  LDL R3, [R1] ;  /* 0x0000000001037983 */ /* 0x000f220000100800 */
[----:B------:R-:W-:Y:S01]  /*12590*/  BSSY B0, `(.L_x_375) ;  /* 0x0000008000007945 */ /* 0x000fe20003800000 */
[----:B0-----:R-:W-:Y:S02]  /*125a0*/  IMAD.MOV.U32 R12, RZ, RZ, RZ ;  /* 0x000000ffff0c7224 */ /* 0x001fe400078e00ff */
[----:B------:R-:W-:Y:S02]  /*125b0*/  IMAD.MOV.U32 R11, RZ, RZ, 0x1f ;  /* 0x0000001fff0b7424 */ /* 0x000fe400078e00ff */
[----:B------:R-:W-:Y:S02]  /*125c0*/  IMAD.MOV.U32 R15, RZ, RZ, -0x1 ;  /* 0xffffffffff0f7424 */ /* 0x000fe400078e00ff */
[----:B----4-:R-:W-:-:S07]  /*125d0*/  IMAD.MOV.U32 R13, RZ, RZ, R3 ;  /* 0x000000ffff0d7224 */ /* 0x010fce00078e0003 */
[----:B-123--:R-:W-:Y:S05]  /*125e0*/  WARPSYNC.COLLECTIVE R15, `(.L_x_376) ;  /* 0x000000000f087348 */ /* 0x00efea0003c00000 */
[----:B------:R0:W4:Y:S02]  /*125f0*/  SHFL.IDX P6, R14, R13, R12, R11 ;  /* 0x0000000c0d0e7389 */ /* 0x00012400000c000b */
[----:B01234-:R-:W-:Y:S01]  /*12600*/  ENDCOLLECTIVE ;  /* 0x000000000000791b */ /* 0x01ffe20003800000 */
.L_x_376:
[----:B------:R-:W-:Y:S05]  /*12610*/  BSYNC B0 ;  /* 0x0000000000007941 */ /* 0x000fea0003800000 */
.L_x_375:
[----:B------:R0:W5:Y:S01]  /*12620*/  LDL R2, [R1+0xc] ;  /* 0x00000c0001027983 */ /* 0x0001620000100800 */
[----:B------:R-:W-:Y:S01]  /*12630*/  IMAD.MOV.U32 R13, RZ, RZ, R3 ;  /* 0x000000ffff0d7224 */ /* 0x000fe200078e0003 */
[----:B------:R-:W-:Y:S01]  /*12640*/  MOV R11, 0x1f ;  /* 0x0000001f000b7802 */ /* 0x000fe20000000f00 */
[----:B------:R-:W-:Y:S02]  /*12650*/  IMAD.MOV.U32 R12, RZ, RZ, 0x1 ;  /* 0x00000001ff0c7424 */ /* 0x000fe400078e00ff */
[----:B------:R-:W-:Y:S02]  /*12660*/  IMAD.MOV.U32 R15, RZ, RZ, -0x1 ;  /* 0xffffffffff0f7424 */ /* 0x000fe400078e00ff */
[----:B------:R-:W-:-:S07]  /*12670*/  IMAD.MOV.U32 R0, RZ, RZ, R14 ;  /* 0x000000ffff007224 */ /* 0x000fce00078e000e */
[----:B0----5:R-:W-:Y:S05]  /*12680*/  WARPSYNC.COLLECTIVE R15, `(.L_x_377) ;  /* 0x000000000f087348 */ /* 0x021fea0003c00000 */
[----:B------:R1:W2:Y:S02]  /*12690*/  SHFL.IDX P6, R14, R13, R12, R11 ;  /* 0x0000000c0d0e7389 */ /* 0x0002a400000c000b */
[----:B012--5:R-:W-:Y:S01]  /*126a0*/  ENDCOLLECTIVE ;  /* 0x000000000000791b */ /* 0x027fe20003800000 */
.L_x_377:
[----:B------:R-:W-:Y:S01]  /*126b0*/  ULDC UR4, c[0x0][0xc3c] ;  /* 0x00030f0000047ab9 */ /* 0x000fe20000000800 */
[----:B------:R-:W-:Y:S02]  /*126c0*/  IMAD.IADD R6, R2, 0x1, R16 ;  /* 0x0000000102067824 */ /* 0x000fe400078e0210 */
[----:B------:R-:W-:Y:S02]  /*126d0*/  IMAD.MOV.U32 R11, RZ, RZ, RZ ;  /* 0x000000ffff0b7224 */ /* 0x000fe400078e00ff */
[----:B------:R-:W-:Y:S01]  /*126e0*/  IMAD.MOV.U32 R8, RZ, RZ, R14 ;  /* 0x000000ffff087224 */ /* 0x000fe200078e000e */
[----:B------:R-:W-:-:S13]  /*126f0*/  ISETP.GE.OR P1, PT, R6, UR4, !P0 ;  /* 0x0000000406007c0c */ /* 0x000fda000c726670 */
[----:B------:R-:W0:Y:S08]  /*12700*/  @!P1 LDC.64 R2, c[0x0][0xc80] ;  /* 0x00032000ff029b82 */ /* 0x000e300000000a00 */
[----:B------:R-:W1:Y:S01]  /*12710*/  @!P1 LDC.64 R4, c[0x0][0xc78] ;  /* 0x00031e00ff049b82 */ /* 0x000e620000000a00 */
[----:B0-----:R-:W-:-:S05]  /*12720*/  @!P1 IMAD.WIDE R2, R6, 0x4, R2 ;  /* 0x0000000406029825 */ /* 0x001fca00078e0202 */
[----:B------:R1:W2:Y:S02]  /*12730*/  @!P1 LDG.E R7, desc[UR40][R2.64] ;  /* 0x0000002802079981 */ /* 0x0002a4000c1e1900 */
[----:B-1----:R-:W-:-:S06]  /*12740*/  @!P1 IMAD.WIDE R2, R6, 0x4, R4 ;  /* 0x0000000406029825 */ /* 0x002fcc00078e0204 */
[----:B------:R-:W3:Y:S01]  /*12750*/  @!P1 LDG.E R2, desc[UR40][R2.64] ;  /* 0x0000002802029981 */ /* 0x000ee2000c1e1900 */
[----:B------:R-:W-:Y:S01]  /*12760*/  IMAD.MOV.U32 R6, RZ, RZ, RZ ;  /* 0x000000ffff067224 */ /* 0x000fe200078e00ff */
[C---:B------:R-:W-:Y:S02]  /*12770*/  ISETP.GE.U32.AND P2, PT, R16.reuse, 0x2, PT ;  /* 0x000000021000780c */ /* 0x040fe40003f46070 */
[C---:B------:R-:W-:Y:S02]  /*12780*/  ISETP.GE.U32.AND P3, PT, R16.reuse, 0x4, PT ;  /* 0x000000041000780c */ /* 0x040fe40003f66070 */
[C---:B------:R-:W-:Y:S02]  /*12790*/  ISETP.GE.U32.AND P4, PT, R16.reuse, 0x8, PT ;  /* 0x000000081000780c */ /* 0x040fe40003f86070 */
[----:B------:R-:W-:Y:S02]  /*127a0*/  ISETP.GE.U32.AND P5, PT, R16, 0x10, PT ;  /* 0x000000101000780c */ /* 0x000fe40003fa6070 */
[----:B------:R-:W-:Y:S01]  /*127b0*/  MOV R4, RZ ;  /* 0x000000ff00047202 */ /* 0x000fe20000000f00 */
[----:B--2---:R-:W-:-:S02]  /*127c0*/  @!P1 IMAD.MOV.U32 R6, RZ, RZ, R7 ;  /* 0x000000ffff069224 */ /* 0x004fc400078e0007 */
[----:B------:R-:W-:Y:S02]  /*127d0*/  IMAD.MOV.U32 R7, RZ, RZ, RZ ;  /* 0x000000ffff077224 */ /* 0x000fe400078e00ff */
[----:B---3--:R-:W-:Y:S01]  /*127e0*/  @!P1 IMAD.MOV.U32 R7, RZ, RZ, R2 ;  /* 0x000000ffff079224 */ /* 0x008fe200078e0002 */
[----:B------:R-:W-:-:S03]  /*127f0*/  ISETP.NE.AND P1, PT, R16, RZ, PT ;  /* 0x000000ff1000720c */ /* 0x000fc60003f25270 */
[----:B------:R-:W-:-:S04]  /*12800*/  IMAD R2, R7, R6, RZ ;  /* 0x0000000607027224 */ /* 0x000fc800078e02ff */
[----:B------:R-:W-:-:S07]  /*12810*/  IMAD.MOV.U32 R13, RZ, RZ, R2 ;  /* 0x000000ffff0d7224 */ /* 0x000fce00078e0002 */
[----:B------:R-:W-:Y:S05]  /*12820*/  WARPSYNC.COLLECTIVE R15, `(.L_x_378) ;  /* 0x000000000f087348 */ /* 0x000fea0003c00000 */
[----:B------:R0:W1:Y:S02]  /*12830*/  SHFL.UP P6, R14, R13, R12, R11 ;  /* 0x0400000c0d0e7389 */ /* 0x00006400000c000b */
[----:B01----:R-:W-:Y:S01]  /*12840*/  ENDCOLLECTIVE ;  /* 0x000000000000791b */ /* 0x003fe20003800000 */
.L_x_378:
[----:B------:R-:W-:Y:S02]  /*12850*/  IMAD.MOV.U32 R12, RZ, RZ, 0x2 ;  /* 0x00000002ff0c7424 */ /* 0x000fe400078e00ff */
[----:B------:R-:W-:-:S05]  /*12860*/  IMAD.MOV.U32 R3, RZ, RZ, R14 ;  /* 0x000000ffff037224 */ /* 0x000fca00078e000e */
[----:B------:R-:W-:-:S05]  /*12870*/  SEL R3, R3, RZ, P1 ;  /* 0x000000ff03037207 */ /* 0x000fca0000800000 */
[----:B------:R-:W-:-:S04]  /*12880*/  IMAD.IADD R2, R2, 0x1, R3 ;  /* 0x0000000102027824 */ /* 0x000fc800078e0203 */
[----:B------:R-:W-:-:S07]  /*12890*/  IMAD.MOV.U32 R13, RZ, RZ, R2 ;  /* 0x000000ffff0d7224 */ /* 0x000fce00078e0002 */
[----:B------:R-:W-:Y:S05]  /*128a0*/  WARPSYNC.COLLECTIVE R15, `(.L_x_379) ;  /* 0x000000000f087348 */ /* 0x000fea0003c00000 */
[----:B------:R0:W1:Y:S02]  /*128b0*/  SHFL.UP P6, R14, R13, R12, R11 ;  /* 0x0400000c0d0e7389 */ /* 0x00006400000c000b */
[----:B01----:R-:W-:Y:S01]  /*128c0*/  ENDCOLLECTIVE ;  /* 0x000000000000791b */ /* 0x003fe20003800000 */
.L_x_379:
[----:B------:R-:W-:Y:S02]  /*128d0*/  IMAD.MOV.U32 R12, RZ, RZ, 0x4 ;  /* 0x00000004ff0c7424 */ /* 0x000fe400078e00ff */
[----:B------:R-:W-:-:S05]  /*128e0*/  IMAD.MOV.U32 R3, RZ, RZ, R14 ;  /* 0x000000ffff037224 */ /* 0x000fca00078e000e */
[----:B------:R-:W-:-:S05]  /*128f0*/  SEL R3, R3, RZ, P2 ;  /* 0x000000ff03037207 */ /* 0x000fca0001000000 */
[----:B------:R-:W-:-:S05]  /*12900*/  IMAD.IADD R2, R2, 0x1, R3 ;  /* 0x0000000102027824 */ /* 0x000fca00078e0203 */
[----:B------:R-:W-:-:S07]  /*12910*/  MOV R13, R2 ;  /* 0x00000002000d7202 */ /* 0x000fce0000000f00 */
[----:B------:R-:W-:Y:S05]  /*12920*/  WARPSYNC.COLLECTIVE R15, `(.L_x_380) ;  /* 0x000000000f087348 */ /* 0x000fea0003c00000 */
[----:B------:R0:W1:Y:S02]  /*12930*/  SHFL.UP P6, R14, R13, R12, R11 ;  /* 0x0400000c0d0e7389 */ /* 0x00006400000c000b */
[----:B01----:R-:W-:Y:S01]  /*12940*/  ENDCOLLECTIVE ;  /* 0x000000000000791b */ /* 0x003fe20003800000 */
.L_x_380:
        /* <DEDUP_REMOVED lines=8> */
.L_x_381:
        /* <DEDUP_REMOVED lines=8> */
.L_x_382:
[----:B------:R-:W-:Y:S02]  /*12a50*/  IMAD.MOV.U32 R12, RZ, RZ, 0x1f ;  /* 0x0000001fff0c7424 */ /* 0x000fe400078e00ff */
[----:B------:R-:W-:Y:S02]  /*12a60*/  IMAD.MOV.U32 R11, RZ, RZ, 0x1f ;  /* 0x0000001fff0b7424 */ /* 0x000fe400078e00ff */
[----:B------:R-:W-:-:S05]  /*12a70*/  IMAD.MOV.U32 R3, RZ, RZ, R14 ;  /* 0x000000ffff037224 */ /* 0x000fca00078e000e */
[----:B------:R-:W-:-:S05]  /*12a80*/  SEL R3, R3, RZ, P5 ;  /* 0x000000ff03037207 */ /* 0x000fca0002800000 */
[----:B------:R-:W-:-:S04]  /*12a90*/  IMAD.IADD R2, R2, 0x1, R3 ;  /* 0x0000000102027824 */ /* 0x000fc800078e0203 */
[----:B------:R-:W-:-:S07]  /*12aa0*/  IMAD.MOV.U32 R13, RZ, RZ, R2 ;  /* 0x000000ffff0d7224 */ /* 0x000fce00078e0002 */
[----:B------:R-:W-:Y:S05]  /*12ab0*/  WARPSYNC.COLLECTIVE R15, `(.L_x_383) ;  /* 0x000000000f087348 */ /* 0x000fea0003c00000 */
[----:B------:R0:W1:Y:S02]  /*12ac0*/  SHFL.IDX P6, R14, R13, R12, R11 ;  /* 0x0000000c0d0e7389 */ /* 0x00006400000c000b */
[----:B01----:R-:W-:Y:S01]  /*12ad0*/  ENDCOLLECTIVE ;  /* 0x000000000000791b */ /* 0x003fe20003800000 */
.L_x_383:
[----:B------:R-:W-:Y:S01]  /*12ae0*/  IMAD.MOV.U32 R9, RZ, RZ, R14 ;  /* 0x000000ffff097224 */ /* 0x000fe200078e000e */
[----:B------:R-:W-:Y:S06]  /*12af0*/  BRA `(.L_x_384) ;  /* 0xffffffd800c87947 */ /* 0x000fec000383ffff */
.L_x_323:
[----:B------:R-:W-:Y:S01]  /*12b00*/  BSSY B0, `(.L_x_385) ;  /* 0x0000008000007945 */ /* 0x000fe20003800000 */
[----:B------:R-:W-:Y:S02]  /*12b10*/  IMAD.MOV.U32 R13, RZ, RZ, R2 ;  /* 0x000000ffff0d7224 */ /* 0x000fe400078e0002 */
[----:B0-----:R-:W-:Y:S02]  /*12b20*/  IMAD.MOV.U32 R12, RZ, RZ, 0x1 ;  /* 0x00000001ff0c7424 */ /* 0x001fe400078e00ff */
[----:B------:R-:W-:Y:S02]  /*12b30*/  IMAD.MOV.U32 R11, RZ, RZ, RZ ;  /* 0x000000ffff0b7224 */ /* 0x000fe400078e00ff */
[----:B------:R-:W-:-:S07]  /*12b40*/  IMAD.MOV.U32 R15, RZ, RZ, -0x1 ;  /* 0xffffffffff0f7424 */ /* 0x000fce00078e00ff */
[----:B------:R-:W-:Y:S05]  /*12b50*/  WARPSYNC.COLLECTIVE R15, `(.L_x_386) ;  /* 0x000000000f087348 */ /* 0x000fea0003c00000 */
[----:B------:R0:W1:Y:S02]  /*12b60*/  SHFL.UP P6, R14, R13, R12, R11 ;  /* 0x0400000c0d0e7389 */ /* 0x00006400000c000b */
[----:B01----:R-:W-:Y:S01]  /*12b70*/  ENDCOLLECTIVE ;  /* 0x000000000000791b */ /* 0x003fe20003800000 */
.L_x_386:
[----:B------:R-:W-:Y:S05]  /*12b80*/  BSYNC B0 ;  /* 0x0000000000007941 */ /* 0x000fea0003800000 */
.L_x_385:
[----:B------:R-:W-:Y:S02]  /*12b90*/  IMAD.MOV.U32 R3, RZ, RZ, R14 ;  /* 0x000000ffff037224 */ /* 0x000fe400078e000e */
[----:B------:R-:W-:Y:S02]  /*12ba0*/  IMAD.MOV.U32 R12, RZ, RZ, 0x2 ;  /* 0x00000002ff0c7424 */ /* 0x000fe400078e00ff */
[----:B------:R-:W-:Y:S01]  /*12bb0*/  IMAD.MOV.U32 R11, RZ, RZ, RZ ;  /* 0x000000ffff0b7224 */ /* 0x000fe200078e00ff */
[----:B------:R-:W-:Y:S01]  /*12bc0*/  SEL R3, R3, RZ, P1 ;  /* 0x000000ff03037207 */ /* 0x000fe20000800000 */
[----:B------:R-:W-:-:S04]  /*12bd0*/  IMAD.MOV.U32 R15, RZ, RZ, -0x1 ;  /* 0xffffffffff0f7424 */ /* 0x000fc800078e00ff */
[----:B------:R-:W-:-:S04]  /*12be0*/  IMAD.IADD R2, R2, 0x1, R3 ;  /* 0x0000000102027824 */ /* 0x000fc800078e0203 */
[----:B------:R-:W-:-:S07]  /*12bf0*/  IMAD.MOV.U32 R13, RZ, RZ, R2 ;  /* 0x000000ffff0d7224 */ /* 0x000fce00078e0002 */
[----:B------:R-:W-:Y:S05]  /*12c00*/  WARPSYNC.COLLECTIVE R15, `(.L_x_387) ;  /* 0x000000000f087348 */ /* 0x000fea0003c00000 */
[----:B------:R0:W1:Y:S02]  /*12c10*/  SHFL.UP P6, R14, R13, R12, R11 ;  /* 0x0400000c0d0e7389 */ /* 0x00006400000c000b */
[----:B01----:R-:W-:Y:S01]  /*12c20*/  ENDCOLLECTIVE ;  /* 0x000000000000791b */ /* 0x003fe20003800000 */
.L_x_387:
        /* <DEDUP_REMOVED lines=8> */
.L_x_388:
[----:B------:R-:W-:Y:S02]  /*12cb0*/  IMAD.MOV.U32 R12, RZ, RZ, 0x8 ;  /* 0x00000008ff0c7424 */ /* 0x000fe400078e00ff */
[----:B------:R-:W-:-:S05]  /*12cc0*/  IMAD.MOV.U32 R3, RZ, RZ, R14 ;  /* 0x000000ffff037224 */ /* 0x000fca00078e000e */
[----:B------:R-:W-:-:S04]  /*12cd0*/  SEL R3, R3, RZ, P3 ;  /* 0x000000ff03037207 */ /* 0x000fc80001800000 */
[----:B------:R-:W-:-:S05]  /*12ce0*/  IADD3 R2, R2, R3, RZ ;  /* 0x0000000302027210 */ /* 0x000fca0007ffe0ff */
[----:B------:R-:W-:-:S07]  /*12cf0*/  IMAD.MOV.U32 R13, RZ, RZ, R2 ;  /* 0x000000ffff0d7224 */ /* 0x000fce00078e0002 */
[----:B------:R-:W-:Y:S05]  /*12d00*/  WARPSYNC.COLLECTIVE R15, `(.L_x_389) ;  /* 0x000000000f087348 */ /* 0x000fea0003c00000 */
[----:B------:R0:W1:Y:S02]  /*12d10*/  SHFL.UP P6, R14, R13, R12, R11 ;  /* 0x0400000c0d0e7389 */ /* 0x00006400000c000b */
[----:B01----:R-:W-:Y:S01]  /*12d20*/  ENDCOLLECTIVE ;  /* 0x000000000000791b */ /* 0x003fe20003800000 */
.L_x_389:
        /* <DEDUP_REMOVED lines=8> */
.L_x_390:
        /* <DEDUP_REMOVED lines=9> */
.L_x_391:
[----:B------:R-:W-:Y:S01]  /*12e40*/  IMAD.MOV.U32 R9, RZ, RZ, R14 ;  /* 0x000000ffff097224 */ /* 0x000fe200078e000e */
[----:B------:R-:W-:Y:S06]  /*12e50*/  BRA `(.L_x_392) ;  /* 0xffffffd8009c7947 */ /* 0x000fec000383ffff */
.L_x_325:
[----:B------:R-:W-:Y:S01]  /*12e60*/  BSSY B0, `(.L_x_393) ;  /* 0x0000006000007945 */ /* 0x000fe20003800000 */
[----:B------:R-:W-:Y:S01]  /*12e70*/  PLOP3.LUT P6, PT, P6, PT, PT, 0x8, 0x0 ;  /* 0x000000000000781c */ /* 0x000fe200037ce170 */
[----:B------:R-:W-:-:S12]  /*12e80*/  IMAD.MOV.U32 R15, RZ, RZ, -0x1 ;  /* 0xffffffffff0f7424 */ /* 0x000fd800078e00ff */
[----:B01----:R-:W-:Y:S05]  /*12e90*/  WARPSYNC.COLLECTIVE R15, `(.L_x_394) ;  /* 0x000000000f087348 */ /* 0x003fea0003c00000 */
[----:B------:R-:W-:Y:S01]  /*12ea0*/  VOTE.ANY R14, PT, P6 ;  /* 0x00000000000e7806 */ /* 0x000fe200030e0100 */
[----:B01----:R-:W-:Y:S06]  /*12eb0*/  ENDCOLLECTIVE ;  /* 0x000000000000791b */ /* 0x003fec0003800000 */
.L_x_394:
[----:B------:R-:W-:Y:S05]  /*12ec0*/  BSYNC B0 ;  /* 0x0000000000007941 */ /* 0x000fea0003800000 */
.L_x_393:
[----:B------:R-:W-:Y:S02]  /*12ed0*/  IMAD.MOV.U32 R8, RZ, RZ, R14 ;  /* 0x000000ffff087224 */ /* 0x000fe400078e000e */
[----:B------:R-:W-:Y:S02]  /*12ee0*/  IMAD.MOV.U32 R13, RZ, RZ, R6 ;  /* 0x000000ffff0d7224 */ /* 0x000fe400078e0006 */
[----:B------:R-:W0:Y:S01]  /*12ef0*/  POPC R5, R8 ;  /* 0x0000000800057309 */ /* 0x000e220000000000 */
[----:B------:R-:W-:Y:S02]  /*12f00*/  IMAD.MOV.U32 R11, RZ, RZ, 0x1f ;  /* 0x0000001fff0b7424 */ /* 0x000fe400078e00ff */
[----:B------:R-:W-:Y:S01]  /*12f10*/  IMAD.MOV.U32 R15, RZ, RZ, -0x1 ;  /* 0xffffffffff0f7424 */ /* 0x000fe200078e00ff */
[----:B0-----:R-:W-:-:S07]  /*12f20*/  MOV R12, R5 ;  /* 0x00000005000c7202 */ /* 0x001fce0000000f00 */
[----:B------:R-:W-:Y:S05]  /*12f30*/  WARPSYNC.COLLECTIVE R15, `(.L_x_395) ;  /* 0x000000000f087348 */ /* 0x000fea0003c00000 */
[----:B------:R0:W1:Y:S02]  /*12f40*/  SHFL.IDX P6, R14, R13, R12, R11 ;  /* 0x0000000c0d0e7389 */ /* 0x00006400000c000b */
[----:B01----:R-:W-:Y:S01]  /*12f50*/  ENDCOLLECTIVE ;  /* 0x000000000000791b */ /* 0x003fe20003800000 */
.L_x_395:
[----:B------:R-:W-:Y:S02]  /*12f60*/  IMAD.MOV.U32 R13, RZ, RZ, R7 ;  /* 0x000000ffff0d7224 */ /* 0x000fe400078e0007 */
[----:B------:R-:W-:-:S07]  /*12f70*/  IMAD.MOV.U32 R6, RZ, RZ, R14 ;  /* 0x000000ffff067224 */ /* 0x000fce00078e000e */
[----:B------:R-:W-:Y:S05]  /*12f80*/  WARPSYNC.COLLECTIVE R15, `(.L_x_396) ;  /* 0x000000000f087348 */ /* 0x000fea0003c00000 */
[----:B------:R0:W1:Y:S02]  /*12f90*/  SHFL.IDX P6, R14, R13, R12, R11 ;  /* 0x0000000c0d0e7389 */ /* 0x00006400000c000b */
[----:B01----:R-:W-:Y:S01]  /*12fa0*/  ENDCOLLECTIVE ;  /* 0x000000000000791b */ /* 0x003fe20003800000 */
.L_x_396:
[----:B------:R-:W-:Y:S01]  /*12fb0*/  IMAD.MOV.U32 R7, RZ, RZ, R14 ;  /* 0x000000ffff077224 */ /* 0x000fe200078e000e */
[----:B------:R-:W-:Y:S06]  /*12fc0*/  BRA `(.L_x_397) ;  /* 0xffffffd8007c7947 */ /* 0x000fec000383ffff */
.L_x_327:
[----:B------:R-:W-:Y:S01]  /*12fd0*/  BSSY B0, `(.L_x_398) ;  /* 0x0000007000007945 */ /* 0x000fe20003800000 */
[----:B------:R-:W-:Y:S02]  /*12fe0*/  IMAD.MOV.U32 R13, RZ, RZ, R2 ;  /* 0x000000ffff0d7224 */ /* 0x000fe400078e0002 */
[----:B------:R-:W-:Y:S02]  /*12ff0*/  IMAD.MOV.U32 R11, RZ, RZ, 0x1f ;  /* 0x0000001fff0b7424 */ /* 0x000fe400078e00ff */
[----:B------:R-:W-:-:S07]  /*13000*/  IMAD.MOV.U32 R15, RZ, RZ, -0x1 ;  /* 0xffffffffff0f7424 */ /* 0x000fce00078e00ff */
[----:B-1234-:R-:W-:Y:S05]  /*13010*/  WARPSYNC.COLLECTIVE R15, `(.L_x_399) ;  /* 0x000000000f087348 */ /* 0x01efea0003c00000 */
[----:B------:R0:W0:Y:S02]  /*13020*/  SHFL.IDX P6, R14, R13, R12, R11 ;  /* 0x0000000c0d0e7389 */ /* 0x00002400000c000b */
[----:B01234-:R-:W-:Y:S01]  /*13030*/  ENDCOLLECTIVE ;  /* 0x000000000000791b */ /* 0x01ffe20003800000 */
.L_x_399:
[----:B------:R-:W-:Y:S05]  /*13040*/  BSYNC B0 ;  /* 0x0000000000007941 */ /* 0x000fea0003800000 */
.L_x_398:
[----:B------:R-:W-:Y:S01]  /*13050*/  IMAD.MOV.U32 R2, RZ, RZ, R14 ;  /* 0x000000ffff027224 */ /* 0x000fe200078e000e */
[----:B------:R-:W-:Y:S06]  /*13060*/  BRA `(.L_x_400) ;  /* 0xffffffd8006c7947 */ /* 0x000fec000383ffff */
.L_x_331:
[----:B0-----:R0:W1:Y:S02]  /*13070*/  SYNCS.PHASECHK.TRANS64.TRYWAIT P0, [R0+URZ+0x34820], R3 ;  /* 0x03482003000075a7 */ /* 0x001064000800017f */
[----:B-1----:R-:W-:Y:S05]  /*13080*/  @!P0 NANOSLEEP.SYNCS 0x989680 ;  /* 0x009896800000895d */ /* 0x002fea0003900000 */
[----:B------:R-:W1:Y:S02]  /*13090*/  @!P0 SYNCS.PHASECHK.TRANS64 P0, [R0+URZ+0x34820], R3 ;  /* 0x03482003000085a7 */ /* 0x000e64000800007f */
[----:B-1----:R-:W-:Y:S05]  /*130a0*/  @!P0 BRA `(.L_x_331) ;  /* 0xfffffffc00f08947 */ /* 0x002fea000383ffff */
[----:B------:R-:W-:Y:S05]  /*130b0*/  BRA `(.L_x_401) ;  /* 0xffffffe000047947 */ /* 0x000fea000383ffff */
.L_x_332:
[----:B------:R-:W1:Y:S01]  /*130c0*/  S2R R2, SR_TID.X ;  /* 0x0000000000027919 */ /* 0x000e620000002100 */
[----:B------:R-:W-:Y:S01]  /*130d0*/  BSSY B0, `(.L_x_402) ;  /* 0x000000a000007945 */ /* 0x000fe20003800000 */
[----:B------:R-:W-:Y:S02]  /*130e0*/  IMAD.MOV.U32 R12, RZ, RZ, RZ ;  /* 0x000000ffff0c7224 */ /* 0x000fe400078e00ff */
[----:B------:R-:W-:Y:S02]  /*130f0*/  IMAD.MOV.U32 R11, RZ, RZ, 0x1f ;  /* 0x0000001fff0b7424 */ /* 0x000fe400078e00ff */
[----:B------:R-:W-:Y:S01]  /*13100*/  IMAD.MOV.U32 R15, RZ, RZ, -0x1 ;  /* 0xffffffffff0f7424 */ /* 0x000fe200078e00ff */
[----:B-1----:R-:W-:-:S04]  /*13110*/  SHF.R.U32.HI R2, RZ, 0x5, R2 ;  /* 0x00000005ff027819 */ /* 0x002fc80000011602 */
[----:B------:R-:W-:-:S05]  /*13120*/  LOP3.LUT R2, R2, 0x3, RZ, 0xc0, !PT ;  /* 0x0000000302027812 */ /* 0x000fca00078ec0ff */
[----:B------:R-:W-:-:S07]  /*13130*/  IMAD.MOV.U32 R13, RZ, RZ, R2 ;  /* 0x000000ffff0d7224 */ /* 0x000fce00078e0002 */
[----:B0-----:R-:W-:Y:S05]  /*13140*/  WARPSYNC.COLLECTIVE R15, `(.L_x_403) ;  /* 0x000000000f087348 */ /* 0x001fea0003c00000 */
[----:B------:R1:W2:Y:S02]  /*13150*/  SHFL.IDX P6, R14, R13, R12, R11 ;  /* 0x0000000c0d0e7389 */ /* 0x0002a400000c000b */
[----:B012---:R-:W-:Y:S01]  /*13160*/  ENDCOLLECTIVE ;  /* 0x000000000000791b */ /* 0x007fe20003800000 */
.L_x_403:
[----:B------:R-:W-:Y:S05]  /*13170*/  BSYNC B0 ;  /* 0x0000000000007941 */ /* 0x000fea0003800000 */
.L_x_402:
[----:B------:R-:W-:Y:S05]  /*13180*/  BRA `(.L_x_404) ;  /* 0xffffffdc00ec7947 */ /* 0x000fea000383ffff */
.L_x_335:
[----:B------:R-:W-:Y:S01]  /*13190*/  BSSY B1, `(.L_x_405) ;  /* 0x0000006000017945 */ /* 0x000fe20003800000 */
[----:B------:R-:W-:-:S07]  /*131a0*/  IMAD.MOV.U32 R15, RZ, RZ, -0x1 ;  /* 0xffffffffff0f7424 */ /* 0x000fce00078e00ff */
[----:B01----:R-:W-:Y:S05]  /*131b0*/  WARPSYNC.COLLECTIVE R15, `(.L_x_406) ;  /* 0x000000000f0c7348 */ /* 0x003fea0003c00000 */
[----:B------:R-:W-:Y:S02]  /*131c0*/  ELECT P6, UR62, PT ;  /* 0x00000000003e782f */ /* 0x000fe400038c0000 */
[----:B------:R-:W-:Y:S01]  /*131d0*/  MOV R14, UR62 ;  /* 0x0000003e000e7c02 */ /* 0x000fe20008000f00 */
[----:B01----:R-:W-:Y:S10]  /*131e0*/  ENDCOLLECTIVE ;  /* 0x000000000000791b */ /* 0x003ff40003800000 */
.L_x_406:
[----:B------:R-:W-:Y:S05]  /*131f0*/  BSYNC B1 ;  /* 0x0000000000017941 */ /* 0x000fea0003800000 */
.L_x_405:
[----:B------:R-:W-:Y:S05]  /*13200*/  BRA `(.L_x_407) ;  /* 0xffffffdc00e47947 */ /* 0x000fea000383ffff */
.L_x_337:
[----:B0-----:R0:W1:Y:S02]  /*13210*/  SYNCS.PHASECHK.TRANS64.TRYWAIT P0, [R6+URZ], R5 ;  /* 0x00000005060075a7 */ /* 0x001064000800017f */
[----:B-1----:R-:W-:Y:S05]  /*13220*/  @!P0 NANOSLEEP.SYNCS 0x989680 ;  /* 0x009896800000895d */ /* 0x002fea0003900000 */
[----:B------:R-:W1:Y:S02]  /*13230*/  @!P0 SYNCS.PHASECHK.TRANS64 P0, [R6+URZ], R5 ;  /* 0x00000005060085a7 */ /* 0x000e64000800007f */
[----:B-1----:R-:W-:Y:S05]  /*13240*/  @!P0 BRA `(.L_x_337) ;  /* 0xfffffffc00f08947 */ /* 0x002fea000383ffff */
[----:B------:R-:W-:Y:S05]  /*13250*/  BRA `(.L_x_408) ;  /* 0xffffffe0001c7947 */ /* 0x000fea000383ffff */
.L_x_338:
[----:B-1----:R1:W2:Y:S02]  /*13260*/  SYNCS.PHASECHK.TRANS64.TRYWAIT P0, [R7+URZ], R2 ;  /* 0x00000002070075a7 */ /* 0x0022a4000800017f */
[----:B--2---:R-:W-:Y:S05]  /*13270*/  @!P0 NANOSLEEP.SYNCS 0x989680 ;  /* 0x009896800000895d */ /* 0x004fea0003900000 */
[----:B------:R-:W2:Y:S02]  /*13280*/  @!P0 SYNCS.PHASECHK.TRANS64 P0, [R7+URZ], R2 ;  /* 0x00000002070085a7 */ /* 0x000ea4000800007f */
[----:B--2---:R-:W-:Y:S05]  /*13290*/  @!P0 BRA `(.L_x_338) ;  /* 0xfffffffc00f08947 */ /* 0x004fea000383ffff */
[----:B------:R-:W-:Y:S05]  /*132a0*/  BRA `(.L_x_409) ;  /* 0xffffffe000107947 */ /* 0x000fea000383ffff */
.L_x_340:
[----:B--2---:R2:W3:Y:S02]  /*132b0*/  SYNCS.PHASECHK.TRANS64.TRYWAIT P0, [R4+URZ], R5 ;  /* 0x00000005040075a7 */ /* 0x0044e4000800017f */
[----:B---3--:R-:W-:Y:S05]  /*132c0*/  @!P0 NANOSLEEP.SYNCS 0x989680 ;  /* 0x009896800000895d */ /* 0x008fea0003900000 */
[----:B------:R-:W3:Y:S02]  /*132d0*/  @!P0 SYNCS.PHASECHK.TRANS64 P0, [R4+URZ], R5 ;  /* 0x00000005040085a7 */ /* 0x000ee4000800007f */
[----:B---3--:R-:W-:Y:S05]  /*132e0*/  @!P0 BRA `(.L_x_340) ;  /* 0xfffffffc00f08947 */ /* 0x008fea000383ffff */
[----:B------:R-:W-:Y:S05]  /*132f0*/  BRA `(.L_x_410) ;  /* 0xffffffe000147947 */ /* 0x000fea000383ffff */
.L_x_411:
        /* <DEDUP_REMOVED lines=16> */
.L_x_15159:


//--------------------- .text._ZN7cutlass13device_kernelIN5flash11enable_sm90INS1_16FlashAttnFwdSm90INS1_25CollectiveMainloopFwdSm90ILi2EN4cute5tupleIJNS5_1CILi1EEES8_S8_EEENS6_IJNS7_ILi128EEESA_NS7_ILi192EEEEEELi128ENS_10bfloat16_tEfNS_4arch4Sm90ELb0ELb0ELb1ELb1ELb0ELb1ELb0ELb1ELb1ELb1ELb1ELb0EEENS1_21CollectiveEpilogueFwdINS6_IJSA_SA_SA_EEES9_SD_SF_Li256ELb1ELb1ELb1ELb0EEENS1_36VarlenDynamicPersistentTileSchedulerILi128ELi128ELi256ELi128ELb1ELb1ELb1ELb0ELb1ELb1EEEEEEEEEvNT_6ParamsE --------------------------
	.section	.text._ZN7cutlass13device_kernelIN5flash11enable_sm90INS1_16FlashAttnFwdSm90INS1_25CollectiveMainloopFwdSm90ILi2EN4cute5tupleIJNS5_1CILi1EEES8_S8_EEENS6_IJNS7_ILi128EEESA_NS7_ILi192EEEEEELi128ENS_10bfloat16_tEfNS_4arch4Sm90ELb0ELb0ELb1ELb1ELb0ELb1ELb0ELb1ELb1ELb1ELb1ELb0EEENS1_21CollectiveEpilogueFwdINS6_IJSA_SA_SA_EEES9_SD_SF_Li256ELb1ELb1ELb1ELb0EEENS1_36VarlenDynamicPersistentTileSchedulerILi128ELi128ELi256ELi128ELb1ELb1ELb1ELb0ELb1ELb1EEEEEEEEEvNT_6ParamsE,"ax",@progbits
	.align	128
.text._ZN7cutlass13device_kernelIN5flash11enable_sm90INS1_16FlashAttnFwdSm90INS1_25CollectiveMainloopFwdSm90ILi2EN4cute5tupleIJNS5_1CILi1EEES8_S8_EEENS6_IJNS7_ILi128EEESA_NS7_ILi192EEEEEELi128ENS_10bfloat16_tEfNS_4arch4Sm90ELb0ELb0ELb1ELb1ELb0ELb1ELb0ELb1ELb1ELb1ELb1ELb0EEENS1_21CollectiveEpilogueFwdINS6_IJSA_SA_SA_EEES9_SD_SF_Li256ELb1ELb1ELb1ELb0EEENS1_36VarlenDynamicPersistentTileSchedulerILi128ELi128ELi256ELi128ELb1ELb1ELb1ELb0ELb1ELb1EEEEEEEEEvNT_6ParamsE:
        .type           _ZN7cutlass13device_kernelIN5flash11enable_sm90INS1_16FlashAttnFwdSm90INS1_25CollectiveMainloopFwdSm90ILi2EN4cute5tupleIJNS5_1CILi1EEES8_S8_EEENS6_IJNS7_ILi128EEESA_NS7_ILi192EEEEEELi128ENS_10bfloat16_tEfNS_4arch4Sm90ELb0ELb0ELb1ELb1ELb0ELb1ELb0ELb1ELb1ELb1ELb1ELb0EEENS1_21CollectiveEpilogueFwdINS6_IJSA_SA_SA_EEES9_SD_SF_Li256ELb1ELb1ELb1ELb0EEENS1_36VarlenDynamicPersistentTileSchedulerILi128ELi128ELi256ELi128ELb1ELb1ELb1ELb0ELb1ELb1EEEEEEEEEvNT_6ParamsE,@function
        .size           _ZN7cutlass13device_kernelIN5flash11enable_sm90INS1_16FlashAttnFwdSm90INS1_25CollectiveMainloopFwdSm90ILi2EN4cute5tupleIJNS5_1CILi1EEES8_S8_EEENS6_IJNS7_ILi128EEESA_NS7_ILi192EEEEEELi128ENS_10bfloat16_tEfNS_4arch4Sm90ELb0ELb0ELb1ELb1ELb0ELb1ELb0ELb1ELb1ELb1ELb1ELb0EEENS1_21CollectiveEpilogueFwdINS6_IJSA_SA_SA_EEES9_SD_SF_Li256ELb1ELb1ELb1ELb0EEENS1_36VarlenDynamicPersistentTileSchedulerILi128ELi128ELi256ELi128ELb1ELb1ELb1ELb0ELb1ELb1EEEEEEEEEvNT_6ParamsE,(.L_x_15160 - _ZN7cutlass13device_kernelIN5flash11enable_sm90INS1_16FlashAttnFwdSm90INS1_25CollectiveMainloopFwdSm90ILi2EN4cute5tupleIJNS5_1CILi1EEES8_S8_EEENS6_IJNS7_ILi128EEESA_NS7_ILi192EEEEEELi128ENS_10bfloat16_tEfNS_4arch4Sm90ELb0ELb0ELb1ELb1ELb0ELb1ELb0ELb1ELb1ELb1ELb1ELb0EEENS1_21CollectiveEpilogueFwdINS6_IJSA_SA_SA_EEES9_SD_SF_Li256ELb1ELb1ELb1ELb0EEENS1_36VarlenDynamicPersistentTileSchedulerILi128ELi128ELi256ELi128ELb1ELb1ELb1ELb0ELb1ELb1EEEEEEEEEvNT_6ParamsE)
        .other          _ZN7cutlass13device_kernelIN5flash11enable_sm90INS1_16FlashAttnFwdSm90INS1_25CollectiveMainloopFwdSm90ILi2EN4cute5tupleIJNS5_1CILi1EEES8_S8_EEENS6_IJNS7_ILi128EEESA_NS7_ILi192EEEEEELi128ENS_10bfloat16_tEfNS_4arch4Sm90ELb0ELb0ELb1ELb1ELb0ELb1ELb0ELb1ELb1ELb1ELb1ELb0EEENS1_21CollectiveEpilogueFwdINS6_IJSA_SA_SA_EEES9_SD_SF_Li256ELb1ELb1ELb1ELb0EEENS1_36VarlenDynamicPersistentTileSchedulerILi128ELi128ELi256ELi128ELb1ELb1ELb1ELb0ELb1ELb1EEEEEEEEEvNT_6ParamsE,@"STO_CUDA_ENTRY STV_DEFAULT"
_ZN7cutlass13device_kernelIN5flash11enable_sm90INS1_16FlashAttnFwdSm90INS1_25CollectiveMainloopFwdSm90ILi2EN4cute5tupleIJNS5_1CILi1EEES8_S8_EEENS6_IJNS7_ILi128EEESA_NS7_ILi192EEEEEELi128ENS_10bfloat16_tEfNS_4arch4Sm90ELb0ELb0ELb1ELb1ELb0ELb1ELb0ELb1ELb1ELb1ELb1ELb0EEENS1_21CollectiveEpilogueFwdINS6_IJSA_SA_SA_EEES9_SD_SF_Li256ELb1ELb1ELb1ELb0EEENS1_36VarlenDynamicPersistentTileSchedulerILi128ELi128ELi256ELi128ELb1ELb1ELb1ELb0ELb1ELb1EEEEEEEEEvNT_6ParamsE:
[----:B------:R-:W0:Y:S02]  /*0000*/  LDC R1, c[0x0][0x28] ;  /* 0x00000a00ff017b82 */ /* 0x000e240000000800 */
[----:B0-----:R-:W-:Y:S01]  /*0010*/  VIADD R1, R1, 0xffffff58 ;  /* 0xffffff5801017836 */ /* 0x001fe20000000000 */
[----:B------:R-:W0:Y:S01]  /*0020*/  S2R R6, SR_TID.X ;  /* 0x0000000000067919 */ /* 0x000e220000002100 */
[----:B------:R-:W-:Y:S01]  /*0030*/  ELECT P0, URZ, PT ;  /* 0x00000000003f782f */ /* 0x000fe20003800000 */
[----:B------:R-:W-:Y:S01]  /*0040*/  BSSY B0, `(.L_x_412) ;  /* 0x0000014000007945 */ /* 0x000fe20003800000 */
[----:B0-----:R-:W-:-:S05]  /*0050*/  SHF.R.U32.HI R0, RZ, 0x5, R6 ;  /* 0x00000005ff007819 */ /* 0x001fca0000011606 */
[----:B------:R-:W0:Y:S02]  /*0060*/  SHFL.IDX PT, R2, R0, RZ, 0x1f ;  /* 0x00001fff00027589 */ /* 0x000e2400000e0000 */
[----:B0-----:R-:W-:Y:S02]  /*0070*/  ISETP.EQ.AND P0, PT, R2, RZ, P0 ;  /* 0x000000ff0200720c */ /* 0x001fe40000702270 */
[----:B------:R-:W-:-:S11]  /*0080*/  SHF.R.U32.HI R2, RZ, 0x7, R6 ;  /* 0x00000007ff027819 */ /* 0x000fd60000011606 */
[----:B------:R-:W-:Y:S05]  /*0090*/  @!P0 BRA `(.L_x_413) ;  /* 0x0000000000388947 */ /* 0x000fea0003800000 */
[----:B------:R-:W-:Y:S02]  /*00a0*/  ULDC.64 UR4, c[0x0][0x198] ;  /* 0x0000660000047ab9 */ /* 0x000fe40000000a00 */
[----:B------:R-:W-:Y:S02]  /*00b0*/  UIADD3 UR6, UP0, UR4, 0x370, URZ ;  /* 0x0000037004067890 */ /* 0x000fe4000ff1e03f */
[----:B------:R-:W-:Y:S02]  /*00c0*/  UIADD3 UR8, UP1, UR4, 0x470, URZ ;  /* 0x0000047004087890 */ /* 0x000fe4000ff3e03f */
[----:B------:R-:W-:Y:S02]  /*00d0*/  UIADD3 UR10, UP2, UR4, 0x570, URZ ;  /* 0x00000570040a7890 */ /* 0x000fe4000ff5e03f */
[----:B------:R-:W-:Y:S02]  /*00e0*/  UIADD3 UR4, UP3, UR4, 0x670, URZ ;  /* 0x0000067004047890 */ /* 0x000fe4000ff7e03f */
[----:B------:R-:W-:-:S02]  /*00f0*/  UIADD3.X UR7, URZ, UR5, URZ, UP0, !UPT ;  /* 0x000000053f077290 */ /* 0x000fc400087fe43f */
[----:B------:R-:W-:Y:S02]  /*0100*/  UIADD3.X UR9, URZ, UR5, URZ, UP1, !UPT ;  /* 0x000000053f097290 */ /* 0x000fe40008ffe43f */
[----:B------:R-:W-:Y:S02]  /*0110*/  UIADD3.X UR11, URZ, UR5, URZ, UP2, !UPT ;  /* 0x000000053f0b7290 */ /* 0x000fe400097fe43f */
[----:B------:R-:W-:-:S03]  /*0120*/  UIADD3.X UR5, URZ, UR5, URZ, UP3, !UPT ;  /* 0x000000053f057290 */ /* 0x000fc60009ffe43f */
[----:B------:R0:W-:Y:S02]  /*0130*/  UTMACCTL.PF [UR6] ;  /* 0x00000000060079b9 */ /* 0x0001e40008040000 */
[----:B------:R0:W-:Y:S02]  /*0140*/  UTMACCTL.PF [UR8] ;  /* 0x00000000080079b9 */ /* 0x0001e40008040000 */
[----:B------:R0:W-:Y:S02]  /*0150*/  UTMACCTL.PF [UR10] ;  /* 0x000000000a0079b9 */ /* 0x0001e40008040000 */
[----:B------:R0:W-:Y:S02]  /*0160*/  UTMACCTL.PF [UR4] ;  /* 0x00000000040079b9 */ /* 0x0001e40008040000 */
[----:B0-----:R-:W-:Y:S01]  /*0170*/  NOP ;  /* 0x0000000000007918 */ /* 0x001fe20000000000 */
.L_x_413:
[----:B------:R-:W-:Y:S05]  /*0180*/  BSYNC B0 ;  /* 0x0000000000007941 */ /* 0x000fea0003800000 */
.L_x_412:
[----:B------:R-:W-:Y:S01]  /*0190*/  VOTEU.ANY UP0, P0 ;  /* 0x00000000003f7886 */ /* 0x000fe20000000100 */
[----:B------:R-:W0:Y:S01]  /*01a0*/  SHFL.IDX PT, R2, R2, RZ, 0x1f ;  /* 0x00001fff02027589 */ /* 0x000e2200000e0000 */
[----:B------:R-:W-:Y:S01]  /*01b0*/  UMOV UR4, 0x80 ;  /* 0x0000008000047882 */ /* 0x000fe20000000000 */
[----:B------:R-:W-:Y:S01]  /*01c0*/  UMOV UR7, 0x100 ;  /* 0x0000010000077882 */ /* 0x000fe20000000000 */
[----:B------:R-:W-:Y:S01]  /*01d0*/  VOTEU.ANY UP1, P0 ;  /* 0x00000000003f7886 */ /* 0x000fe20000020100 */
[----:B------:R-:W1:Y:S01]  /*01e0*/  @UP0 S2UR UR8, SR_CgaCtaId ;  /* 0x00000000000809c3 */ /* 0x000e620000008800 */
[----:B------:R-:W2:Y:S01]  /*01f0*/  SHFL.IDX PT, R3, R0, RZ, 0x1f ;  /* 0x00001fff00037589 */ /* 0x000ea200000e0000 */
[----:B------:R-:W-:Y:S01]  /*0200*/  @UP0 UMOV UR6, 0x400 ;  /* 0x0000040000060882 */ /* 0x000fe20000000000 */
[----:B------:R-:W-:-:S04]  /*0210*/  @UP0 UIADD3 UR4, -UR4, 0x100000, URZ ;  /* 0x0010000004040890 */ /* 0x000fc8000fffe13f */
[----:B------:R-:W-:Y:S02]  /*0220*/  @UP0 USHF.L.U32 UR5, UR4, 0xb, URZ ;  /* 0x0000000b04050899 */ /* 0x000fe4000800063f */
[----:B------:R-:W-:Y:S01]  /*0230*/  @UP0 USHF.L.U32 UR4, UR4, 0x1, URZ ;  /* 0x0000000104040899 */ /* 0x000fe2000800063f */
[----:B------:R-:W-:Y:S01]  /*0240*/  VOTEU.ANY UP2, P0 ;  /* 0x00000000003f7886 */ /* 0x000fe20000040100 */
[----:B0-----:R-:W-:Y:S01]  /*0250*/  R2UR UR9, R2 ;  /* 0x00000000020972ca */ /* 0x001fe200000e0000 */
[----:B-1----:R-:W-:Y:S01]  /*0260*/  @UP0 ULEA UR8, UR8, UR6, 0x18 ;  /* 0x0000000608080291 */ /* 0x002fe2000f8ec03f */
[----:B--2---:R-:W-:Y:S01]  /*0270*/  ISETP.NE.AND P1, PT, R3, RZ, PT ;  /* 0x000000ff0300720c */ /* 0x004fe20003f25270 */
[----:B------:R-:W-:-:S04]  /*0280*/  @UP0 UIADD3 UR6, -UR7, 0x100000, URZ ;  /* 0x0010000007060890 */ /* 0x000fc8000fffe13f */
[----:B------:R-:W-:Y:S02]  /*0290*/  @UP0 USHF.L.U32 UR7, UR6, 0xb, URZ ;  /* 0x0000000b06070899 */ /* 0x000fe4000800063f */
[----:B------:R-:W-:-:S04]  /*02a0*/  @UP0 USHF.L.U32 UR6, UR6, 0x1, URZ ;  /* 0x0000000106060899 */ /* 0x000fc8000800063f */
[----:B------:R-:W-:Y:S01]  /*02b0*/  UISETP.NE.AND UP0, UPT, UR9, URZ, UPT ;  /* 0x0000003f0900728c */ /* 0x000fe2000bf05270 */
[----:B------:R-:W0:Y:S02]  /*02c0*/  FENCE.VIEW.ASYNC.S ;  /* 0x00000000000073c6 */ /* 0x000e240000000000 */
[----:B0-----:R0:W1:Y:S05]  /*02d0*/  @UP1 SYNCS.EXCH.64 URZ, [UR8+0x34800], UR4 ;  /* 0x03480004083f15b2 */ /* 0x00106a0008000100 */
[----:B------:R0:W2:Y:S01]  /*02e0*/  @UP2 SYNCS.EXCH.64 URZ, [UR8+0x34820], UR6 ;  /* 0x03482006083f25b2 */ /* 0x0000a20008000100 */
[----:B------:R-:W-:Y:S05]  /*02f0*/  @P1 BRA `(.L_x_414) ;  /* 0x0000000000481947 */ /* 0x000fea0003800000 */
[----:B0-----:R-:W0:Y:S01]  /*0300*/  S2UR UR5, SR_CgaCtaId ;  /* 0x00000000000579c3 */ /* 0x001e220000008800 */
[----:B------:R-:W-:Y:S01]  /*0310*/  UMOV UR4, 0x400 ;  /* 0x0000040000047882 */ /* 0x000fe20000000000 */
[----:B------:R-:W-:Y:S01]  /*0320*/  UMOV UR6, 0x1 ;  /* 0x0000000100067882 */ /* 0x000fe20000000000 */
[----:B------:R-:W-:Y:S01]  /*0330*/  UMOV UR7, 0x2 ;  /* 0x0000000200077882 */ /* 0x000fe20000000000 */
[----:B------:R-:W-:Y:S01]  /*0340*/  ELECT P0, URZ, PT ;  /* 0x00000000003f782f */ /* 0x000fe20003800000 */
[----:B0-----:R-:W-:Y:S02]  /*0350*/  ULEA UR8, UR5, UR4, 0x18 ;  /* 0x0000000405087291 */ /* 0x001fe4000f8ec03f */
[----:B------:R-:W-:-:S04]  /*0360*/  UIADD3 UR4, -UR6, 0x100000, URZ ;  /* 0x0010000006047890 */ /* 0x000fc8000fffe13f */
[----:B------:R-:W-:Y:S02]  /*0370*/  USHF.L.U32 UR5, UR4, 0xb, URZ ;  /* 0x0000000b04057899 */ /* 0x000fe4000800063f */
[----:B------:R-:W-:Y:S02]  /*0380*/  USHF.L.U32 UR4, UR4, 0x1, URZ ;  /* 0x0000000104047899 */ /* 0x000fe4000800063f */
[----:B------:R-:W-:-:S04]  /*0390*/  UIADD3 UR6, -UR7, 0x100000, URZ ;  /* 0x0010000007067890 */ /* 0x000fc8000fffe13f */
[----:B------:R-:W-:Y:S02]  /*03a0*/  USHF.L.U32 UR7, UR6, 0xb, URZ ;  /* 0x0000000b06077899 */ /* 0x000fe4000800063f */
[----:B------:R-:W-:Y:S01]  /*03b0*/  USHF.L.U32 UR6, UR6, 0x1, URZ ;  /* 0x0000000106067899 */ /* 0x000fe2000800063f */
[----:B------:R-:W0:Y:S03]  /*03c0*/  FENCE.VIEW.ASYNC.S ;  /* 0x00000000000073c6 */ /* 0x000e260000000000 */
[----:B0-----:R3:W4:Y:S08]  /*03d0*/  SYNCS.EXCH.64 URZ, [UR8+0x34830], UR4 ;  /* 0x03483004083f75b2 */ /* 0x0017300008000100 */
[----:B------:R3:W0:Y:S01]  /*03e0*/  SYNCS.EXCH.64 URZ, [UR8+0x34840], UR6 ;  /* 0x03484006083f75b2 */ /* 0x0006220008000100 */
[----:B------:R3:W0:Y:S01]  /*03f0*/  SYNCS.EXCH.64 URZ, [UR8+0x34838], UR4 ;  /* 0x03483804083f75b2 */ /* 0x0006220008000100 */
[----:B------:R3:W0:Y:S02]  /*0400*/  SYNCS.EXCH.64 URZ, [UR8+0x34848], UR6 ;  /* 0x03484806083f75b2 */ /* 0x0006240008000100 */
[----:B---3--:R-:W-:Y:S01]  /*0410*/  NOP ;  /* 0x0000000000007918 */ /* 0x008fe20000000000 */
.L_x_414:
[----:B------:R-:W3:Y:S01]  /*0420*/  SHFL.IDX PT, R2, R0, RZ, 0x1f ;  /* 0x00001fff00027589 */ /* 0x000ee200000e0000 */
[----:B------:R-:W-:Y:S01]  /*0430*/  NOP ;  /* 0x0000000000007918 */ /* 0x000fe20000000000 */
[----:B---3--:R-:W-:-:S13]  /*0440*/  ISETP.NE.AND P0, PT, R2, RZ, PT ;  /* 0x000000ff0200720c */ /* 0x008fda0003f05270 */
        /* <DEDUP_REMOVED lines=14> */
[----:B0-----:R3:W0:Y:S08]  /*0530*/  SYNCS.EXCH.64 URZ, [UR8+0x34850], UR4 ;  /* 0x03485004083f75b2 */ /* 0x0016300008000100 */
[----:B------:R3:W0:Y:S01]  /*0540*/  SYNCS.EXCH.64 URZ, [UR8+0x34860], UR6 ;  /* 0x03486006083f75b2 */ /* 0x0006220008000100 */
[----:B------:R3:W0:Y:S01]  /*0550*/  SYNCS.EXCH.64 URZ, [UR8+0x34858], UR4 ;  /* 0x03485804083f75b2 */ /* 0x0006220008000100 */
[----:B------:R3:W0:Y:S02]  /*0560*/  SYNCS.EXCH.64 URZ, [UR8+0x34868], UR6 ;  /* 0x03486806083f75b2 */ /* 0x0006240008000100 */
[----:B---3--:R-:W-:Y:S01]  /*0570*/  NOP ;  /* 0x0000000000007918 */ /* 0x008fe20000000000 */
.L_x_415:
[----:B------:R-:W3:Y:S01]  /*0580*/  SHFL.IDX PT, R2, R0, RZ, 0x1f ;  /* 0x00001fff00027589 */ /* 0x000ee200000e0000 */
[----:B------:R-:W-:Y:S01]  /*0590*/  NOP ;  /* 0x0000000000007918 */ /* 0x000fe20000000000 */
[----:B---3--:R-:W-:-:S13]  /*05a0*/  ISETP.NE.AND P0, PT, R2, RZ, PT ;  /* 0x000000ff0200720c */ /* 0x008fda0003f05270 */
[----:B------:R-:W-:Y:S05]  /*05b0*/  @P0 BRA `(.L_x_416) ;  /* 0x0000000000380947 */ /* 0x000fea0003800000 */
[----:B0-----:R-:W0:Y:S01]  /*05c0*/  S2UR UR5, SR_CgaCtaId ;  /* 0x00000000000579c3 */ /* 0x001e220000008800 */
[----:B------:R-:W-:Y:S01]  /*05d0*/  UMOV UR4, 0x400 ;  /* 0x0000040000047882 */ /* 0x000fe20000000000 */
[----:B------:R-:W-:Y:S01]  /*05e0*/  UMOV UR7, 0x1 ;  /* 0x0000000100077882 */ /* 0x000fe20000000000 */
[----:B------:R-:W-:Y:S01]  /*05f0*/  ELECT P0, URZ, PT ;  /* 0x00000000003f782f */ /* 0x000fe20003800000 */
[----:B0-----:R-:W-:Y:S02]  /*0600*/  ULEA UR6, UR5, UR4, 0x18 ;  /* 0x0000000405067291 */ /* 0x001fe4000f8ec03f */
[----:B------:R-:W-:-:S04]  /*0610*/  UIADD3 UR4, -UR7, 0x100000, URZ ;  /* 0x0010000007047890 */ /* 0x000fc8000fffe13f */
[----:B------:R-:W-:Y:S02]  /*0620*/  USHF.L.U32 UR5, UR4, 0xb, URZ ;  /* 0x0000000b04057899 */ /* 0x000fe4000800063f */
[----:B------:R-:W-:Y:S01]  /*0630*/  USHF.L.U32 UR4, UR4, 0x1, URZ ;  /* 0x0000000104047899 */ /* 0x000fe2000800063f */
[----:B------:R-:W0:Y:S11]  /*0640*/  FENCE.VIEW.ASYNC.S ;  /* 0x00000000000073c6 */ /* 0x000e360000000000 */
[----:B0-----:R3:W0:Y:S01]  /*0650*/  SYNCS.EXCH.64 URZ, [UR6+0x34870], UR4 ;  /* 0x03487004063f75b2 */ /* 0x0016220008000100 */
[----:B------:R3:W0:Y:S01]  /*0660*/  SYNCS.EXCH.64 URZ, [UR6+0x34880], UR4 ;  /* 0x03488004063f75b2 */ /* 0x0006220008000100 */
[----:B------:R3:W0:Y:S01]  /*0670*/  SYNCS.EXCH.64 URZ, [UR6+0x34878], UR4 ;  /* 0x03487804063f75b2 */ /* 0x0006220008000100 */
[----:B------:R3:W0:Y:S02]  /*0680*/  SYNCS.EXCH.64 URZ, [UR6+0x34888], UR4 ;  /* 0x03488804063f75b2 */ /* 0x0006240008000100 */
[----:B---3--:R-:W-:Y:S01]  /*0690*/  NOP ;  /* 0x0000000000007918 */ /* 0x008fe20000000000 */
.L_x_416:
        /* <DEDUP_REMOVED lines=22> */
.L_x_417:
        /* <DEDUP_REMOVED lines=22> */
.L_x_418:
[----:B0-----:R-:W-:Y:S01]  /*0960*/  UMOV UR4, 0x1 ;  /* 0x0000000100047882 */ /* 0x001fe20000000000 */
[----:B------:R-:W-:Y:S01]  /*0970*/  PLOP3.LUT P0, PT, PT, PT, UP0, 0x80, 0x0 ;  /* 0x000000000000781c */ /* 0x000fe20003f0f008 */
[----:B------:R-:W-:Y:S01]  /*0980*/  USEL UR4, UR4, 0x2, !UP0 ;  /* 0x0000000204047887 */ /* 0x000fe2000c000000 */
[----:B------:R-:W-:Y:S01]  /*0990*/  NOP ;  /* 0x0000000000007918 */ /* 0x000fe20000000000 */
[----:B------:R-:W-:Y:S01]  /*09a0*/  ULDC.64 UR58, c[0x0][0x208] ;  /* 0x00008200003a7ab9 */ /* 0x000fe20000000a00 */
[----:B------:R-:W-:Y:S03]  /*09b0*/  BSSY B9, `(.L_x_419) ;  /* 0x0002230000097945 */ /* 0x000fe60003800000 */
[----:B------:R-:W-:-:S05]  /*09c0*/  IMAD.U32 R2, RZ, RZ, UR4 ;  /* 0x00000004ff027e24 */ /* 0x000fca000f8e00ff */
[----:B------:R0:W-:Y:S01]  /*09d0*/  STL [R1+0x8c], R2 ;  /* 0x00008c0201007387 */ /* 0x0001e20000100800 */
[----:B-12-4-:R-:W-:Y:S06]  /*09e0*/  BAR.SYNC.DEFER_BLOCKING 0x0 ;  /* 0x0000000000007b1d */ /* 0x016fec0000010000 */
[----:B------:R-:W-:Y:S05]  /*09f0*/  @!P0 BRA `(.L_x_420) ;  /* 0x000001a0006c8947 */ /* 0x000fea0003800000 */
.L_x_421:
        /* <DEDUP_REMOVED lines=8> */
[----:B-1----:R-:W-:-:S06]  /*0a80*/  ULEA UR4, UR5, UR4, 0x18 ;  /* 0x0000000405047291 */ /* 0x002fcc000f8ec03f */
[----:B0-----:R-:W-:Y:S01]  /*0a90*/  IMAD.U32 R2, RZ, RZ, UR4 ;  /* 0x00000004ff027e24 */ /* 0x001fe2000f8e00ff */
[----:B------:R-:W-:-:S04]  /*0aa0*/  ULDC UR4, c[0x0][0xc3c] ;  /* 0x00030f0000047ab9 */ /* 0x000fc80000000800 */
[----:B------:R-:W0:Y:S01]  /*0ab0*/  LDS.128 R144, [R2+0x348d0] ;  /* 0x0348d00002907984 */ /* 0x000e220000000c00 */
[----:B------:R-:W-:Y:S06]  /*0ac0*/  BAR.ARV 0x4, 0x180 ;  /* 0x0106000000007b1d */ /* 0x000fec0000002000 */
[----:B0-----:R-:W-:-:S13]  /*0ad0*/  ISETP.GE.AND P0, PT, R147, UR4, PT ;  /* 0x0000000493007c0c */ /* 0x001fda000bf06270 */
[----:B------:R-:W-:Y:S05]  /*0ae0*/  @P0 BRA `(.L_x_422) ;  /* 0x0000022000700947 */ /* 0x000fea0003800000 */
[----:B------:R-:W2:Y:S01]  /*0af0*/  LDL R0, [R1+0x8c] ;  /* 0x00008c0001007983 */ /* 0x000ea20000100800 */
[----:B------:R-:W-:Y:S01]  /*0b00*/  VIADD R18, R6, 0xffffff80 ;  /* 0xffffff8006127836 */ /* 0x000fe20000000000 */
[----:B------:R-:W-:Y:S01]  /*0b10*/  R2UR UR4, R2 ;  /* 0x00000000020472ca */ /* 0x000fe200000e0000 */
[----:B------:R-:W-:Y:S02]  /*0b20*/  IMAD.MOV.U32 R206, RZ, RZ, RZ ;  /* 0x000000ffffce7224 */ /* 0x000fe400078e00ff */
[----:B------:R-:W-:Y:S02]  /*0b30*/  IMAD.MOV.U32 R16, RZ, RZ, RZ ;  /* 0x000000ffff107224 */ /* 0x000fe400078e00ff */
[----:B------:R-:W-:Y:S02]  /*0b40*/  IMAD.MOV.U32 R184, RZ, RZ, RZ ;  /* 0x000000ffffb87224 */ /* 0x000fe400078e00ff */
[----:B------:R-:W-:Y:S02]  /*0b50*/  IMAD.MOV.U32 R196, RZ, RZ, RZ ;  /* 0x000000ffffc47224 */ /* 0x000fe400078e00ff */
[----:B------:R-:W-:-:S04]  /*0b60*/  IMAD.MOV.U32 R194, RZ, RZ, RZ ;  /* 0x000000ffffc27224 */ /* 0x000fc800078e00ff */
[----:B------:R-:W-:Y:S01]  /*0b70*/  UIADD3 UR4, UR4, 0x10400, URZ ;  /* 0x0001040004047890 */ /* 0x000fe2000fffe03f */
[----:B--2---:R-:W-:Y:S02]  /*0b80*/  R2UR UR5, R0 ;  /* 0x00000000000572ca */ /* 0x004fe400000e0000 */
[----:B------:R-:W-:-:S04]  /*0b90*/  SHF.R.S32.HI R0, RZ, 0x1f, R18 ;  /* 0x0000001fff007819 */ /* 0x000fc80000011412 */
[CC--:B------:R-:W-:Y:S02]  /*0ba0*/  LEA.HI R4, R0.reuse, R18.reuse, RZ, 0x4 ;  /* 0x0000001200047211 */ /* 0x0c0fe400078f20ff */
[CC--:B------:R-:W-:Y:S02]  /*0bb0*/  LEA.HI R3, R0.reuse, R18.reuse, RZ, 0x7 ;  /* 0x0000001200037211 */ /* 0x0c0fe400078f38ff */
[----:B------:R-:W-:Y:S02]  /*0bc0*/  SHF.R.S32.HI R7, RZ, 0x4, R4 ;  /* 0x00000004ff077819 */ /* 0x000fe40000011404 */
[----:B------:R-:W-:Y:S01]  /*0bd0*/  LEA.HI R6, R0, R18, RZ, 0x2 ;  /* 0x0000001200067211 */ /* 0x000fe200078f10ff */
[----:B------:R-:W-:Y:S01]  /*0be0*/  ULOP3.LUT UR57, UR5, 0x1, URZ, 0xfc, !UPT ;  /* 0x0000000105397892 */ /* 0x000fe2000f8efc3f */
[C---:B------:R-:W-:Y:S02]  /*0bf0*/  LOP3.LUT R5, R4.reuse, 0x3fffff0, RZ, 0xc0, !PT ;  /* 0x03fffff004057812 */ /* 0x040fe400078ec0ff */
[----:B------:R-:W-:-:S02]  /*0c00*/  LEA.HI R4, R4, R7, RZ, 0x1 ;  /* 0x0000000704047211 */ /* 0x000fc400078f08ff */
[----:B------:R-:W-:Y:S01]  /*0c10*/  LOP3.LUT R232, R3, 0xffffff80, RZ, 0xc0, !PT ;  /* 0xffffff8003e87812 */ /* 0x000fe200078ec0ff */
[----:B------:R-:W-:Y:S01]  /*0c20*/  IMAD.IADD R5, R18, 0x1, -R5 ;  /* 0x0000000112057824 */ /* 0x000fe200078e0a05 */
[----:B------:R-:W-:Y:S02]  /*0c30*/  LOP3.LUT R228, R6, 0xfffffffc, RZ, 0xc0, !PT ;  /* 0xfffffffc06e47812 */ /* 0x000fe400078ec0ff */
[----:B------:R-:W-:Y:S01]  /*0c40*/  LEA.HI R192, R0, R18, RZ, 0x5 ;  /* 0x0000001200c07211 */ /* 0x000fe200078f28ff */
[----:B------:R-:W-:Y:S01]  /*0c50*/  IMAD.IADD R232, R18, 0x1, -R232 ;  /* 0x0000000112e87824 */ /* 0x000fe200078e0ae8 */
[----:B------:R-:W-:Y:S01]  /*0c60*/  LOP3.LUT R4, R4, 0x1ffffffe, RZ, 0xc0, !PT ;  /* 0x1ffffffe04047812 */ /* 0x000fe200078ec0ff */
[----:B------:R-:W-:Y:S01]  /*0c70*/  IMAD.IADD R228, R18, 0x1, -R228 ;  /* 0x0000000112e47824 */ /* 0x000fe200078e0ae4 */
[----:B------:R-:W-:Y:S02]  /*0c80*/  SHF.R.S32.HI R192, RZ, 0x5, R192 ;  /* 0x00000005ffc07819 */ /* 0x000fe400000114c0 */
[----:B------:R-:W-:Y:S01]  /*0c90*/  SHF.R.S32.HI R17, RZ, 0x2, R6 ;  /* 0x00000002ff117819 */ /* 0x000fe20000011406 */
[----:B------:R-:W-:Y:S01]  /*0ca0*/  IMAD.IADD R4, R7, 0x1, -R4 ;  /* 0x0000000107047824 */ /* 0x000fe200078e0a04 */
[----:B------:R-:W-:Y:S01]  /*0cb0*/  SHF.R.S32.HI R7, RZ, 0x1f, R232 ;  /* 0x0000001fff077819 */ /* 0x000fe200000114e8 */
[----:B------:R-:W-:Y:S01]  /*0cc0*/  IMAD.SHL.U32 R22, R228, 0x4, RZ ;  /* 0x00000004e4167824 */ /* 0x000fe200078e00ff */
[----:B------:R-:W-:Y:S01]  /*0cd0*/  SHF.R.S32.HI R6, RZ, 0x1f, R6 ;  /* 0x0000001fff067819 */ /* 0x000fe20000011406 */
[----:B------:R-:W-:Y:S01]  /*0ce0*/  IMAD R9, R192, 0x10, R5 ;  /* 0x00000010c0097824 */ /* 0x000fe200078e0205 */
[----:B------:R-:W-:Y:S01]  /*0cf0*/  LEA.HI R5, R7, R232, RZ, 0x2 ;  /* 0x000000e807057211 */ /* 0x000fe200078f10ff */
[----:B------:R-:W-:Y:S01]  /*0d00*/  VIADD R186, R22, 0x20 ;  /* 0x0000002016ba7836 */ /* 0x000fe20000000000 */
[----:B------:R-:W-:Y:S01]  /*0d10*/  LEA.HI R6, R6, R17, RZ, 0x3 ;  /* 0x0000001106067211 */ /* 0x000fe200078f18ff */
[----:B------:R-:W-:Y:S01]  /*0d20*/  IMAD R14, R9, 0x8, R4 ;  /* 0x00000008090e7824 */ /* 0x000fe200078e0204 */
[--C-:B------:R-:W-:Y:S01]  /*0d30*/  SHF.R.S32.HI R4, RZ, 0x2, R5.reuse ;  /* 0x00000002ff047819 */ /* 0x100fe20000011405 */
[C---:B------:R-:W-:Y:S01]  /*0d40*/  IMAD.IADD R8, R22.reuse, 0x1, R186 ;  /* 0x0000000116087824 */ /* 0x040fe200078e02ba */
[----:B------:R-:W-:Y:S01]  /*0d50*/  SHF.R.S32.HI R9, RZ, 0x1f, R5 ;  /* 0x0000001fff097819 */ /* 0x000fe20000011405 */
[----:B------:R-:W-:Y:S01]  /*0d60*/  VIADD R207, R17, 0x40 ;  /* 0x0000004011cf7836 */ /* 0x000fe20000000000 */
[----:B------:R-:W-:Y:S01]  /*0d70*/  SHF.R.S32.HI R15, RZ, 0x7, R3 ;  /* 0x00000007ff0f7819 */ /* 0x000fe20000011403 */
[C---:B------:R-:W-:Y:S01]  /*0d80*/  VIADD R188, R22.reuse, 0x40 ;  /* 0x0000004016bc7836 */ /* 0x040fe20000000000 */
[----:B------:R-:W-:Y:S01]  /*0d90*/  LEA.HI R9, R9, R4, RZ, 0x3 ;  /* 0x0000000409097211 */ /* 0x000fe200078f18ff */
[----:B------:R-:W-:Y:S01]  /*0da0*/  IMAD.SHL.U32 R185, R207, 0x40, RZ ;  /* 0x00000040cfb97824 */ /* 0x000fe200078e00ff */
[----:B------:R-:W-:Y:S01]  /*0db0*/  SHF.R.S32.HI R11, RZ, 0x1f, R8 ;  /* 0x0000001fff0b7819 */ /* 0x000fe20000011408 */
[C---:B------:R-:W-:Y:S01]  /*0dc0*/  IMAD.IADD R10, R22.reuse, 0x1, R188 ;  /* 0x00000001160a7824 */ /* 0x040fe200078e02bc */
[----:B------:R-:W-:Y:S01]  /*0dd0*/  LOP3.LUT R9, R9, 0xfffffff8, RZ, 0xc0, !PT ;  /* 0xfffffff809097812 */ /* 0x000fe200078ec0ff */
[C---:B------:R-:W-:Y:S01]  /*0de0*/  VIADD R189, R22.reuse, 0x30 ;  /* 0x0000003016bd7836 */ /* 0x040fe20000000000 */
[----:B------:R-:W-:Y:S01]  /*0df0*/  LEA.HI R7, R7, R232, RZ, 0x5 ;  /* 0x000000e807077211 */ /* 0x000fe200078f28ff */
[----:B------:R-:W-:Y:S01]  /*0e00*/  VIADD R187, R22, 0x10 ;  /* 0x0000001016bb7836 */ /* 0x000fe20000000000 */
[----:B------:R-:W-:Y:S01]  /*0e10*/  LOP3.LUT R6, R6, 0xfffffff8, RZ, 0xc0, !PT ;  /* 0xfffffff806067812 */ /* 0x000fe200078ec0ff */
[----:B------:R-:W-:Y:S01]  /*0e20*/  IMAD.IADD R4, R4, 0x1, -R9 ;  /* 0x0000000104047824 */ /* 0x000fe200078e0a09 */
[----:B------:R-:W-:Y:S01]  /*0e30*/  LEA.HI R3, R3, R15, RZ, 0x1 ;  /* 0x0000000f03037211 */ /* 0x000fe200078f08ff */
[----:B------:R-:W-:Y:S01]  /*0e40*/  VIADD R190, R22, 0x50 ;  /* 0x0000005016be7836 */ /* 0x000fe20000000000 */
[-C--:B------:R-:W-:Y:S01]  /*0e50*/  LEA.HI R12, R11, R8.reuse, RZ, 0x3 ;  /* 0x000000080b0c7211 */ /* 0x080fe200078f18ff */
[----:B------:R-:W-:Y:S01]  /*0e60*/  IMAD.IADD R231, R17, 0x1, -R6 ;  /* 0x0000000111e77824 */ /* 0x000fe200078e0a06 */
[----:B------:R-:W-:Y:S01]  /*0e70*/  LEA.HI R13, R11, R8, RZ, 0x6 ;  /* 0x000000080b0d7211 */ /* 0x000fe200078f30ff */
[----:B------:R-:W-:Y:S01]  /*0e80*/  IMAD.SHL.U32 R25, R189, 0x2, RZ ;  /* 0x00000002bd197824 */ /* 0x000fe200078e00ff */
[----:B------:R-:W-:Y:S01]  /*0e90*/  SHF.R.S32.HI R8, RZ, 0x1f, R207 ;  /* 0x0000001fff087819 */ /* 0x000fe200000114cf */
[----:B------:R-:W-:Y:S01]  /*0ea0*/  IMAD.SHL.U32 R191, R231, 0x40, RZ ;  /* 0x00000040e7bf7824 */ /* 0x000fe200078e00ff */
[----:B------:R-:W-:Y:S01]  /*0eb0*/  SHF.R.S32.HI R7, RZ, 0x5, R7 ;  /* 0x00000005ff077819 */ /* 0x000fe20000011407 */
[----:B------:R-:W-:Y:S01]  /*0ec0*/  IMAD.SHL.U32 R13, R13, 0x80, RZ ;  /* 0x000000800d0d7824 */ /* 0x000fe200078e00ff */
[----:B------:R-:W-:Y:S01]  /*0ed0*/  LOP3.LUT R3, R3, 0x3fffffe, RZ, 0xc0, !PT ;  /* 0x03fffffe03037812 */ /* 0x000fe200078ec0ff */
[----:B------:R-:W-:Y:S01]  /*0ee0*/  IMAD.SHL.U32 R24, R190, 0x2, RZ ;  /* 0x00000002be187824 */ /* 0x000fe200078e00ff */
[----:B------:R-:W-:Y:S01]  /*0ef0*/  LEA.HI R0, R0, R18, RZ, 0x3 ;  /* 0x0000001200007211 */ /* 0x000fe200078f18ff */
[----:B------:R-:W-:Y:S01]  /*0f00*/  IMAD R4, R7, 0x10, R4 ;  /* 0x0000001007047824 */ /* 0x000fe200078e0204 */
[----:B------:R-:W-:Y:S01]  /*0f10*/  LEA.HI R8, R8, R207, RZ, 0x3 ;  /* 0x000000cf08087211 */ /* 0x000fe200078f18ff */
[----:B------:R-:W-:Y:S01]  /*0f20*/  IMAD.IADD R3, R15, 0x1, -R3 ;  /* 0x000000010f037824 */ /* 0x000fe200078e0a03 */
[----:B------:R-:W-:Y:S01]  /*0f30*/  SHF.R.S32.HI R11, RZ, 0x1f, R10 ;  /* 0x0000001fff0b7819 */ /* 0x000fe2000001140a */
[----:B------:R-:W-:Y:S01]  /*0f40*/  IMAD.SHL.U32 R234, R187, 0x2, RZ ;  /* 0x00000002bbea7824 */ /* 0x000fe200078e00ff */
[----:B------:R-:W-:Y:S01]  /*0f50*/  LOP3.LUT R185, R185, 0x1c0, RZ, 0xc0, !PT ;  /* 0x000001c0b9b97812 */ /* 0x000fe200078ec0ff */
[----:B------:R-:W-:Y:S01]  /*0f60*/  IMAD.SHL.U32 R8, R8, 0x40, RZ ;  /* 0x0000004008087824 */ /* 0x000fe200078e00ff */
[----:B------:R-:W-:Y:S01]  /*0f70*/  LOP3.LUT R201, R0, 0xfffffff8, RZ, 0xc0, !PT ;  /* 0xfffffff800c97812 */ /* 0x000fe200078ec0ff */
[----:B------:R-:W-:Y:S01]  /*0f80*/  IMAD R15, R3, 0x40, R4 ;  /* 0x00000040030f7824 */ /* 0x000fe200078e0204 */
[-C--:B------:R-:W-:Y:S01]  /*0f90*/  LEA.HI R230, R11, R10.reuse, RZ, 0x3 ;  /* 0x0000000a0be67211 */ /* 0x080fe200078f18ff */
[----:B------:R-:W-:Y:S01]  /*0fa0*/  IMAD.SHL.U32 R236, R186, 0x2, RZ ;  /* 0x00000002baec7824 */ /* 0x000fe200078e00ff */
[----:B------:R-:W-:Y:S01]  /*0fb0*/  LOP3.LUT R191, R191, 0x1c0, RZ, 0xc0, !PT ;  /* 0x000001c0bfbf7812 */ /* 0x000fe200078ec0ff */
[----:B------:R-:W-:Y:S01]  /*0fc0*/  IMAD.IADD R201, R18, 0x1, -R201 ;  /* 0x0000000112c97824 */ /* 0x000fe200078e0ac9 */
[----:B------:R-:W-:Y:S01]  /*0fd0*/  SHF.R.U32.HI R21, RZ, 0x3, R185 ;  /* 0x00000003ff157819 */ /* 0x000fe200000116b9 */
[----:B------:R-:W-:Y:S01]  /*0fe0*/  IMAD.SHL.U32 R18, R228, 0x8, RZ ;  /* 0x00000008e4127824 */ /* 0x000fe200078e00ff */
[--C-:B------:R-:W-:Y:S01]  /*0ff0*/  LOP3.LUT R3, R185, 0x38, R12.reuse, 0xf8, !PT ;  /* 0x00000038b9037812 */ /* 0x100fe200078ef80c */
[----:B------:R-:W-:Y:S01]  /*1000*/  IMAD.SHL.U32 R198, R201, 0x8, RZ ;  /* 0x00000008c9c67824 */ /* 0x000fe200078e00ff */
[----:B------:R-:W-:Y:S01]  /*1010*/  LEA.HI R10, R11, R10, RZ, 0x6 ;  /* 0x0000000a0b0a7211 */ /* 0x000fe200078f30ff */
[----:B------:R-:W-:Y:S01]  /*1020*/  STL [R1+0x7c], R15 ;  /* 0x00007c0f01007387 */ /* 0x000fe20000100800 */
[----:B------:R-:W-:Y:S01]  /*1030*/  LOP3.LUT R195, R8, 0xfffffe00, RZ, 0xc0, !PT ;  /* 0xfffffe0008c37812 */ /* 0x000fe200078ec0ff */
[----:B------:R-:W-:Y:S01]  /*1040*/  VIADD R200, R198, 0x40 ;  /* 0x00000040c6c87836 */ /* 0x000fe20000000000 */
[----:B------:R-:W-:Y:S01]  /*1050*/  SHF.R.U32.HI R193, RZ, 0x3, R191 ;  /* 0x00000003ffc17819 */ /* 0x000fe200000116bf */
[----:B------:R-:W-:Y:S01]  /*1060*/  IMAD.SHL.U32 R10, R10, 0x80, RZ ;  /* 0x000000800a0a7824 */ /* 0x000fe200078e00ff */
[----:B------:R-:W-:-:S02]  /*1070*/  LOP3.LUT R4, R191, 0x38, R12, 0xf8, !PT ;  /* 0x00000038bf047812 */ /* 0x000fc400078ef80c */
[----:B------:R-:W-:Y:S02]  /*1080*/  LOP3.LUT R13, R13, 0xffffe000, RZ, 0xc0, !PT ;  /* 0xffffe0000d0d7812 */ /* 0x000fe400078ec0ff */
[----:B------:R-:W-:Y:S02]  /*1090*/  LOP3.LUT R8, R3, R21, RZ, 0x3c, !PT ;  /* 0x0000001503087212 */ /* 0x000fe400078e3cff */
[----:B------:R-:W-:Y:S02]  /*10a0*/  LOP3.LUT R7, R185, 0x38, R230, 0xf8, !PT ;  /* 0x00000038b9077812 */ /* 0x000fe400078ef8e6 */
[----:B------:R-:W-:Y:S02]  /*10b0*/  LOP3.LUT R4, R4, R193, RZ, 0x3c, !PT ;  /* 0x000000c104047212 */ /* 0x000fe400078e3cff */
[----:B------:R-:W-:Y:S01]  /*10c0*/  IADD3 R8, R8, R13, R195 ;  /* 0x0000000d08087210 */ /* 0x000fe20007ffe0c3 */
[----:B------:R-:W-:Y:S01]  /*10d0*/  IMAD R13, R192, 0x200, R13 ;  /* 0x00000200c00d7824 */ /* 0x000fe200078e020d */
[----:B------:R-:W-:Y:S01]  /*10e0*/  SHF.R.S32.HI R227, RZ, 0x3, R0 ;  /* 0x00000003ffe37819 */ /* 0x000fe20000011400 */
[----:B------:R-:W-:Y:S01]  /*10f0*/  IMAD.U32 R0, RZ, RZ, UR4 ;  /* 0x00000004ff007e24 */ /* 0x000fe2000f8e00ff */
[----:B------:R-:W-:Y:S01]  /*1100*/  LOP3.LUT R10, R10, 0xffffe000, RZ, 0xc0, !PT ;  /* 0xffffe0000a0a7812 */ /* 0x000fe200078ec0ff */
[----:B------:R-:W-:Y:S01]  /*1110*/  IMAD.IADD R4, R13, 0x1, R4 ;  /* 0x000000010d047824 */ /* 0x000fe200078e0204 */
[----:B------:R-:W-:-:S02]  /*1120*/  LOP3.LUT R7, R7, R21, RZ, 0x3c, !PT ;  /* 0x0000001507077212 */ /* 0x000fc400078e3cff */
[----:B------:R-:W-:Y:S01]  /*1130*/  LOP3.LUT R5, R5, 0x7ffffffc, RZ, 0xc0, !PT ;  /* 0x7ffffffc05057812 */ /* 0x000fe200078ec0ff */
[----:B------:R0:W-:Y:S01]  /*1140*/  STL [R1+0x88], R0 ;  /* 0x0000880001007387 */ /* 0x0001e20000100800 */
[----:B------:R-:W-:Y:S01]  /*1150*/  SHF.R.S32.HI R13, RZ, 0x1f, R200 ;  /* 0x0000001fff0d7819 */ /* 0x000fe200000114c8 */
[----:B------:R-:W-:Y:S01]  /*1160*/  IMAD.SHL.U32 R13, R188, 0x2, RZ ;  /* 0x00000002bc0d7824 */ /* 0x000fe200078e00ff */
[----:B------:R-:W-:Y:S01]  /*1170*/  IADD3 R7, R7, R10, R195 ;  /* 0x0000000a07077210 */ /* 0x000fe20007ffe0c3 */
[----:B------:R-:W-:Y:S01]  /*1180*/  IMAD R3, R192, 0x200, R10 ;  /* 0x00000200c0037824 */ /* 0x000fe200078e020a */
[----:B------:R-:W-:Y:S01]  /*1190*/  LOP3.LUT R6, R191, 0x38, R230, 0xf8, !PT ;  /* 0x00000038bf067812 */ /* 0x000fe200078ef8e6 */
[----:B------:R-:W-:Y:S01]  /*11a0*/  IMAD.IADD R5, R232, 0x1, -R5 ;  /* 0x00000001e8057824 */ /* 0x000fe200078e0a05 */
[----:B------:R-:W-:Y:S01]  /*11b0*/  SHF.R.S32.HI R10, RZ, 0x1f, R187 ;  /* 0x0000001fff0a7819 */ /* 0x000fe200000114bb */
[----:B------:R-:W-:Y:S01]  /*11c0*/  STL [R1+0x14], R25 ;  /* 0x0000141901007387 */ /* 0x000fe20000100800 */
[----:B------:R-:W-:Y:S01]  /*11d0*/  SHF.R.S32.HI R9, RZ, 0x1f, R188 ;  /* 0x0000001fff097819 */ /* 0x000fe200000114bc */
[----:B------:R-:W-:Y:S01]  /*11e0*/  IMAD.SHL.U32 R225, R5, 0x2, RZ ;  /* 0x0000000205e17824 */ /* 0x000fe200078e00ff */
[----:B0-----:R-:W-:Y:S01]  /*11f0*/  SHF.R.S32.HI R0, RZ, 0x1f, R198 ;  /* 0x0000001fff007819 */ /* 0x001fe200000114c6 */
[----:B------:R0:W-:Y:S01]  /*1200*/  STL [R1+0x4c], R13 ;  /* 0x00004c0d01007387 */ /* 0x0001e20000100800 */
[----:B------:R-:W-:Y:S01]  /*1210*/  LOP3.LUT R0, R185, 0x38, R18, 0xf8, !PT ;  /* 0x00000038b9007812 */ /* 0x000fe200078ef812 */
[----:B------:R-:W-:Y:S01]  /*1220*/  VIADD R224, R225, 0x10 ;  /* 0x00000010e1e07836 */ /* 0x000fe20000000000 */
[----:B------:R-:W-:Y:S01]  /*1230*/  SHF.R.S32.HI R11, RZ, 0x1f, R190 ;  /* 0x0000001fff0b7819 */ /* 0x000fe200000114be */
[----:B------:R-:W-:Y:S01]  /*1240*/  STL [R1+0x54], R24 ;  /* 0x0000541801007387 */ /* 0x000fe20000100800 */
[----:B------:R-:W-:Y:S01]  /*1250*/  LOP3.LUT R0, R195, R0, R21, 0xf6, !PT ;  /* 0x00000000c3007212 */ /* 0x000fe200078ef615 */
[C---:B------:R-:W-:Y:S01]  /*1260*/  VIADD R221, R225.reuse, 0x28 ;  /* 0x00000028e1dd7836 */ /* 0x040fe20000000000 */
[----:B------:R-:W-:Y:S01]  /*1270*/  LOP3.LUT R6, R6, R193, RZ, 0x3c, !PT ;  /* 0x000000c106067212 */ /* 0x000fe200078e3cff */
[----:B------:R-:W-:Y:S01]  /*1280*/  VIADD R218, R225, 0x40 ;  /* 0x00000040e1da7836 */ /* 0x000fe20000000000 */
[----:B------:R-:W-:Y:S01]  /*1290*/  SHF.L.U64.HI R233, R187, 0x1, R10 ;  /* 0x00000001bbe97819 */ /* 0x000fe2000001020a */
[----:B0-----:R-:W-:Y:S01]  /*12a0*/  IMAD.SHL.U32 R13, R14, 0x8, RZ ;  /* 0x000000080e0d7824 */ /* 0x001fe200078e00ff */
[----:B------:R-:W-:Y:S01]  /*12b0*/  SHF.L.U64.HI R10, R188, 0x1, R9 ;  /* 0x00000001bc0a7819 */ /* 0x000fe20000010209 */
[----:B------:R-:W-:Y:S01]  /*12c0*/  IMAD.IADD R6, R3, 0x1, R6 ;  /* 0x0000000103067824 */ /* 0x000fe200078e0206 */
[----:B------:R-:W-:Y:S01]  /*12d0*/  SHF.L.U64.HI R9, R190, 0x1, R11 ;  /* 0x00000001be097819 */ /* 0x000fe2000001020b */
[C---:B------:R-:W-:Y:S01]  /*12e0*/  VIADD R215, R225.reuse, 0x58 ;  /* 0x00000058e1d77836 */ /* 0x040fe20000000000 */
[----:B------:R-:W-:Y:S01]  /*12f0*/  LEA R0, R0, UR4, 0x1 ;  /* 0x0000000400007c11 */ /* 0x000fe2000f8e08ff */
[----:B------:R-:W-:Y:S01]  /*1300*/  STL [R1+0x84], R13 ;  /* 0x0000840d01007387 */ /* 0x000fe20000100800 */
[----:B------:R-:W-:Y:S01]  /*1310*/  LEA.HI R3, R228, R228, RZ, 0x1 ;  /* 0x000000e4e4037211 */ /* 0x000fe200078f08ff */
[C---:B------:R-:W-:Y:S01]  /*1320*/  VIADD R212, R225.reuse, 0x70 ;  /* 0x00000070e1d47836 */ /* 0x040fe20000000000 */
[----:B------:R-:W-:Y:S01]  /*1330*/  LEA R8, R8, UR4, 0x1 ;  /* 0x0000000408087c11 */ /* 0x000fe2000f8e08ff */
[----:B------:R-:W-:Y:S01]  /*1340*/  STL [R1+0x48], R10 ;  /* 0x0000480a01007387 */ /* 0x000fe20000100800 */
[----:B------:R-:W-:Y:S01]  /*1350*/  VIADD R223, R225, 0x18 ;  /* 0x00000018e1df7836 */ /* 0x000fe20000000000 */
[----:B------:R-:W-:Y:S01]  /*1360*/  LOP3.LUT R3, R3, 0x1ffffffe, RZ, 0xc0, !PT ;  /* 0x1ffffffe03037812 */ /* 0x000fe200078ec0ff */
[C---:B------:R-:W-:Y:S01]  /*1370*/  VIADD R220, R225.reuse, 0x30 ;  /* 0x00000030e1dc7836 */ /* 0x040fe20000000000 */
[----:B------:R-:W-:Y:S01]  /*1380*/  STL [R1+0x50], R9 ;  /* 0x0000500901007387 */ /* 0x000fe20000100800 */
[C---:B------:R-:W-:Y:S01]  /*1390*/  VIADD R217, R225.reuse, 0x48 ;  /* 0x00000048e1d97836 */ /* 0x040fe20000000000 */
[----:B------:R-:W-:Y:S01]  /*13a0*/  SHF.R.S32.HI R5, RZ, 0x1f, R223 ;  /* 0x0000001fff057819 */ /* 0x000fe200000114df */
[C---:B------:R-:W-:Y:S01]  /*13b0*/  VIADD R214, R225.reuse, 0x60 ;  /* 0x00000060e1d67836 */ /* 0x040fe20000000000 */
[----:B------:R0:W-:Y:S01]  /*13c0*/  STL [R1+0x74], R0 ;  /* 0x0000740001007387 */ /* 0x0001e20000100800 */
[C---:B------:R-:W-:Y:S01]  /*13d0*/  VIADD R211, R225.reuse, 0x78 ;  /* 0x00000078e1d37836 */ /* 0x040fe20000000000 */
[----:B------:R-:W-:Y:S01]  /*13e0*/  SHF.R.S32.HI R5, RZ, 0x1f, R220 ;  /* 0x0000001fff057819 */ /* 0x000fe200000114dc */
[----:B------:R-:W-:Y:S01]  /*13f0*/  IMAD.IADD R3, R228, 0x1, -R3 ;  /* 0x00000001e4037824 */ /* 0x000fe200078e0a03 */
[----:B------:R-:W-:Y:S01]  /*1400*/  SHF.R.S32.HI R5, RZ, 0x1f, R217 ;  /* 0x0000001fff057819 */ /* 0x000fe200000114d9 */
[----:B------:R-:W-:Y:S01]  /*1410*/  STL [R1+0x6c], R8 ;  /* 0x00006c0801007387 */ /* 0x000fe20000100800 */
[----:B------:R-:W-:Y:S01]  /*1420*/  SHF.R.S32.HI R5, RZ, 0x1f, R214 ;  /* 0x0000001fff057819 */ /* 0x000fe200000114d6 */
[----:B------:R-:W-:Y:S01]  /*1430*/  VIADD R222, R225, 0x20 ;  /* 0x00000020e1de7836 */ /* 0x000fe20000000000 */
[----:B------:R-:W-:Y:S01]  /*1440*/  SHF.R.S32.HI R5, RZ, 0x1f, R211 ;  /* 0x0000001fff057819 */ /* 0x000fe200000114d3 */
[----:B------:R-:W-:Y:S01]  /*1450*/  IMAD R5, R3, 0x8, R15 ;  /* 0x0000000803057824 */ /* 0x000fe200078e020f */
[----:B0-----:R-:W-:Y:S01]  /*1460*/  SHF.R.S32.HI R0, RZ, 0x1f, R224 ;  /* 0x0000001fff007819 */ /* 0x001fe200000114e0 */
[C---:B------:R-:W-:Y:S01]  /*1470*/  VIADD R219, R225.reuse, 0x38 ;  /* 0x00000038e1db7836 */ /* 0x040fe20000000000 */
[----:B------:R-:W-:Y:S01]  /*1480*/  SHF.R.S32.HI R0, RZ, 0x1f, R221 ;  /* 0x0000001fff007819 */ /* 0x000fe200000114dd */
[C---:B------:R-:W-:Y:S01]  /*1490*/  VIADD R216, R225.reuse, 0x50 ;  /* 0x00000050e1d87836 */ /* 0x040fe20000000000 */
[----:B------:R-:W-:Y:S01]  /*14a0*/  SHF.R.S32.HI R0, RZ, 0x1f, R218 ;  /* 0x0000001fff007819 */ /* 0x000fe200000114da */
[C---:B------:R-:W-:Y:S01]  /*14b0*/  VIADD R213, R225.reuse, 0x68 ;  /* 0x00000068e1d57836 */ /* 0x040fe20000000000 */
[----:B------:R-:W-:Y:S01]  /*14c0*/  SHF.R.S32.HI R0, RZ, 0x1f, R215 ;  /* 0x0000001fff007819 */ /* 0x000fe200000114d7 */
[----:B------:R-:W-:Y:S01]  /*14d0*/  VIADD R210, R225, 0x8 ;  /* 0x00000008e1d27836 */ /* 0x000fe20000000000 */
[----:B------:R-:W-:-:S02]  /*14e0*/  SHF.R.S32.HI R0, RZ, 0x1f, R212 ;  /* 0x0000001fff007819 */ /* 0x000fc400000114d4 */
[----:B------:R-:W-:Y:S02]  /*14f0*/  LEA R0, R7, UR4, 0x1 ;  /* 0x0000000407007c11 */ /* 0x000fe4000f8e08ff */
[----:B------:R-:W-:Y:S02]  /*1500*/  LEA R3, R4, UR4, 0x1 ;  /* 0x0000000404037c11 */ /* 0x000fe4000f8e08ff */
[----:B------:R-:W-:Y:S01]  /*1510*/  SHF.R.S32.HI R235, RZ, 0x1f, R186 ;  /* 0x0000001fffeb7819 */ /* 0x000fe200000114ba */
[----:B------:R0:W-:Y:S01]  /*1520*/  STL [R1+0x68], R0 ;  /* 0x0000680001007387 */ /* 0x0001e20000100800 */
[----:B------:R-:W-:Y:S02]  /*1530*/  SHF.R.S32.HI R20, RZ, 0x1f, R189 ;  /* 0x0000001fff147819 */ /* 0x000fe400000114bd */
[----:B------:R-:W-:Y:S01]  /*1540*/  SHF.R.S32.HI R9, RZ, 0x1f, R222 ;  /* 0x0000001fff097819 */ /* 0x000fe200000114de */
[----:B------:R1:W-:Y:S01]  /*1550*/  STL [R1+0x80], R5 ;  /* 0x0000800501007387 */ /* 0x0003e20000100800 */
[----:B------:R-:W-:-:S02]  /*1560*/  SHF.R.S32.HI R9, RZ, 0x1f, R219 ;  /* 0x0000001fff097819 */ /* 0x000fc400000114db */
[----:B------:R-:W-:Y:S02]  /*1570*/  SHF.R.S32.HI R9, RZ, 0x1f, R216 ;  /* 0x0000001fff097819 */ /* 0x000fe400000114d8 */
[----:B------:R-:W-:Y:S02]  /*1580*/  SHF.L.U64.HI R235, R186, 0x1, R235 ;  /* 0x00000001baeb7819 */ /* 0x000fe400000102eb */
[----:B0-----:R-:W-:Y:S02]  /*1590*/  LEA R0, R6, UR4, 0x1 ;  /* 0x0000000406007c11 */ /* 0x001fe4000f8e08ff */
[----:B------:R-:W-:Y:S02]  /*15a0*/  SHF.L.U64.HI R237, R189, 0x1, R20 ;  /* 0x00000001bded7819 */ /* 0x000fe40000010214 */
[----:B------:R-:W-:Y:S01]  /*15b0*/  SHF.R.S32.HI R229, RZ, 0x3, R12 ;  /* 0x00000003ffe57819 */ /* 0x000fe2000001140c */
[----:B------:R1:W-:Y:S01]  /*15c0*/  STL [R1+0x70], R0 ;  /* 0x0000700001007387 */ /* 0x0003e20000100800 */
[----:B------:R-:W-:-:S02]  /*15d0*/  SHF.R.S32.HI R230, RZ, 0x3, R230 ;  /* 0x00000003ffe67819 */ /* 0x000fc400000114e6 */
[----:B------:R-:W-:Y:S01]  /*15e0*/  SHF.R.S32.HI R9, RZ, 0x1f, R213 ;  /* 0x0000001fff097819 */ /* 0x000fe200000114d5 */
[----:B------:R1:W-:Y:S06]  /*15f0*/  STL [R1+0x78], R3 ;  /* 0x0000780301007387 */ /* 0x0003ec0000100800 */
.L_x_634:
[----:B01-34-:R-:W0:Y:S01]  /*1600*/  LDC.64 R4, c[0x0][0xc88] ;  /* 0x00032200ff047b82 */ /* 0x01be220000000a00 */
[----:B------:R-:W-:Y:S01]  /*1610*/  ULDC.64 UR4, c[0x0][0xa28] ;  /* 0x00028a0000047ab9 */ /* 0x000fe20000000a00 */
[----:B------:R-:W-:Y:S01]  /*1620*/  ULDC.64 UR8, c[0x0][0xa18] ;  /* 0x0002860000087ab9 */ /* 0x000fe20000000a00 */
[----:B------:R-:W-:Y:S01]  /*1630*/  ULDC.64 UR6, c[0x0][0xa08] ;  /* 0x0002820000067ab9 */ /* 0x000fe20000000a00 */
[----:B0-----:R-:W-:-:S05]  /*1640*/  IMAD.WIDE R4, R147, 0x4, R4 ;  /* 0x0000000493047825 */ /* 0x001fca00078e0204 */
[----:B------:R-:W2:Y:S01]  /*1650*/  LDG.E R203, desc[UR58][R4.64] ;  /* 0x0000003a04cb7981 */ /* 0x000ea2000c1e1900 */
[----:B------:R-:W-:Y:S01]  /*1660*/  ISETP.NE.U32.AND P2, PT, RZ, UR4, PT ;  /* 0x00000004ff007c0c */ /* 0x000fe2000bf45070 */
[----:B------:R-:W-:Y:S01]  /*1670*/  IMAD.MOV.U32 R11, RZ, RZ, RZ ;  /* 0x000000ffff0b7224 */ /* 0x000fe200078e00ff */
[----:B------:R-:W-:Y:S01]  /*1680*/  ISETP.NE.U32.AND P1, PT, RZ, UR8, PT ;  /* 0x00000008ff007c0c */ /* 0x000fe2000bf25070 */
[----:B------:R-:W-:Y:S01]  /*1690*/  IMAD.MOV.U32 R27, RZ, RZ, RZ ;  /* 0x000000ffff1b7224 */ /* 0x000fe200078e00ff */
[----:B------:R-:W-:Y:S02]  /*16a0*/  ISETP.NE.AND.EX P2, PT, RZ, UR5, PT, P2 ;  /* 0x00000005ff007c0c */ /* 0x000fe4000bf45320 */
[----:B------:R-:W-:Y:S02]  /*16b0*/  ISETP.NE.AND.EX P1, PT, RZ, UR9, PT, P1 ;  /* 0x00000009ff007c0c */ /* 0x000fe4000bf25310 */
[----:B------:R-:W-:-:S04]  /*16c0*/  ISETP.NE.U32.AND P0, PT, RZ, UR6, PT ;  /* 0x00000006ff007c0c */ /* 0x000fc8000bf05070 */
[----:B------:R-:W-:Y:S02]  /*16d0*/  ISETP.NE.AND.EX P0, PT, RZ, UR7, PT, P0 ;  /* 0x00000007ff007c0c */ /* 0x000fe4000bf05300 */
[----:B--2---:R-:W-:Y:S01]  /*16e0*/  SHF.R.S32.HI R226, RZ, 0x1f, R203 ;  /* 0x0000001fffe27819 */ /* 0x004fe200000114cb */
[C---:B------:R-:W-:Y:S02]  /*16f0*/  IMAD.SHL.U32 R204, R203.reuse, 0x4, RZ ;  /* 0x00000004cbcc7824 */ /* 0x040fe400078e00ff */
[C---:B------:R-:W-:Y:S02]  /*1700*/  @P2 LEA R6, P3, R203.reuse, UR4, 0x2 ;  /* 0x00000004cb062c11 */ /* 0x040fe4000f8610ff */
[C-C-:B------:R-:W-:Y:S02]  /*1710*/  SHF.L.U64.HI R205, R203.reuse, 0x2, R226.reuse ;  /* 0x00000002cbcd7819 */ /* 0x140fe400000102e2 */
[----:B------:R-:W-:Y:S01]  /*1720*/  @P2 LEA.HI.X R7, R203, UR5, R226, 0x2, P3 ;  /* 0x00000005cb072c11 */ /* 0x000fe200098f14e2 */
[----:B------:R-:W-:Y:S01]  /*1730*/  ULDC UR4, c[0x0][0x288] ;  /* 0x0000a20000047ab9 */ /* 0x000fe20000000800 */
[----:B------:R-:W-:-:S03]  /*1740*/  IADD3 R4, P4, R204, UR6, RZ ;  /* 0x00000006cc047c10 */ /* 0x000fc6000ff9e0ff */
[----:B------:R0:W5:Y:S01]  /*1750*/  @P2 LDG.E R11, desc[UR58][R6.64] ;  /* 0x0000003a060b2981 */ /* 0x000162000c1e1900 */
[----:B------:R-:W-:Y:S01]  /*1760*/  @P1 IADD3 R8, P2, R204, UR8, RZ ;  /* 0x00000008cc081c10 */ /* 0x000fe2000ff5e0ff */
[----:B------:R-:W-:Y:S01]  /*1770*/  IMAD.U32 R150, RZ, RZ, UR4 ;  /* 0x00000004ff967e24 */ /* 0x000fe2000f8e00ff */
[C---:B------:R-:W-:Y:S01]  /*1780*/  IADD3.X R5, R205.reuse, UR7, RZ, P4, !PT ;  /* 0x00000007cd057c10 */ /* 0x040fe2000a7fe4ff */
[----:B------:R-:W-:Y:S01]  /*1790*/  ULDC.64 UR4, c[0x0][0x418] ;  /* 0x0001060000047ab9 */ /* 0x000fe20000000a00 */
[----:B------:R-:W-:-:S03]  /*17a0*/  @P1 IADD3.X R9, R205, UR9, RZ, P2, !PT ;  /* 0x00000009cd091c10 */ /* 0x000fc600097fe4ff */
[----:B------:R0:W5:Y:S01]  /*17b0*/  @P0 LDG.E R27, desc[UR58][R4.64] ;  /* 0x0000003a041b0981 */ /* 0x000162000c1e1900 */
[----:B------:R-:W-:Y:S01]  /*17c0*/  UISETP.NE.U32.AND UP0, UPT, UR4, URZ, UPT ;  /* 0x0000003f0400728c */ /* 0x000fe2000bf05070 */
[C---:B------:R-:W-:Y:S01]  /*17d0*/  LOP3.LUT R3, R146.reuse, 0xff000000, RZ, 0xc0, !PT ;  /* 0xff00000092037812 */ /* 0x040fe200078ec0ff */
[----:B------:R-:W-:Y:S01]  /*17e0*/  ULDC.64 UR8, c[0x0][0xa20] ;  /* 0x0002880000087ab9 */ /* 0x000fe20000000a00 */
[----:B------:R0:W5:Y:S01]  /*17f0*/  @P1 LDG.E R150, desc[UR58][R8.64] ;  /* 0x0000003a08961981 */ /* 0x000162000c1e1900 */
[----:B------:R-:W-:Y:S01]  /*1800*/  UISETP.NE.AND.EX UP0, UPT, UR5, URZ, UPT, UP0 ;  /* 0x0000003f0500728c */ /* 0x000fe2000bf05300 */
[----:B------:R-:W-:Y:S01]  /*1810*/  ULDC UR4, c[0x0][0x424] ;  /* 0x0001090000047ab9 */ /* 0x000fe20000000800 */
[----:B------:R-:W-:Y:S02]  /*1820*/  ISETP.NE.U32.AND P2, PT, RZ, UR8, PT ;  /* 0x00000008ff007c0c */ /* 0x000fe4000bf45070 */
[----:B------:R-:W-:Y:S01]  /*1830*/  USEL UR4, UR4, 0x1, UP0 ;  /* 0x0000000104047887 */ /* 0x000fe20008000000 */
[----:B------:R-:W-:Y:S01]  /*1840*/  ULDC UR5, c[0x0][0x2f0] ;  /* 0x0000bc0000057ab9 */ /* 0x000fe20000000800 */
[----:B------:R-:W-:-:S02]  /*1850*/  LOP3.LUT R0, R146, 0xff0000, RZ, 0xc0, !PT ;  /* 0x00ff000092007812 */ /* 0x000fc400078ec0ff */
[----:B------:R-:W-:Y:S01]  /*1860*/  UIMAD UR4, UR4, UR5, URZ ;  /* 0x00000005040472a4 */ /* 0x000fe2000f8e023f */
[----:B------:R-:W-:Y:S02]  /*1870*/  SHF.R.U32.HI R3, RZ, 0x8, R3 ;  /* 0x00000008ff037819 */ /* 0x000fe40000011603 */
[----:B------:R-:W-:Y:S01]  /*1880*/  ISETP.NE.AND.EX P2, PT, RZ, UR9, PT, P2 ;  /* 0x00000009ff007c0c */ /* 0x000fe2000bf45320 */
[----:B------:R-:W-:Y:S01]  /*1890*/  ULDC UR5, c[0x0][0x348] ;  /* 0x0000d20000057ab9 */ /* 0x000fe20000000800 */
[----:B------:R-:W-:Y:S01]  /*18a0*/  LEA.HI R202, R0, R3, RZ, 0x10 ;  /* 0x0000000300ca7211 */ /* 0x000fe200078f80ff */
[----:B------:R-:W-:Y:S01]  /*18b0*/  IMAD.MOV.U32 R208, RZ, RZ, R145 ;  /* 0x000000ffffd07224 */ /* 0x000fe200078e0091 */
[----:B------:R-:W-:Y:S01]  /*18c0*/  LOP3.LUT R199, R146, 0xffff, RZ, 0xc0, !PT ;  /* 0x0000ffff92c77812 */ /* 0x000fe200078ec0ff */
[----:B0-----:R-:W-:Y:S08]  /*18d0*/  @P1 BRA `(.L_x_423) ;  /* 0x0000000000241947 */ /* 0x001ff00003800000 */
[----:B------:R-:W-:Y:S02]  /*18e0*/  ULDC.64 UR6, c[0x0][0xa00] ;  /* 0x0002800000067ab9 */ /* 0x000fe40000000a00 */
[----:B------:R-:W-:-:S04]  /*18f0*/  ISETP.NE.U32.AND P1, PT, RZ, UR6, PT ;  /* 0x00000006ff007c0c */ /* 0x000fc8000bf25070 */
[----:B------:R-:W-:-:S13]  /*1900*/  ISETP.NE.AND.EX P1, PT, RZ, UR7, PT, P1 ;  /* 0x00000007ff007c0c */ /* 0x000fda000bf25310 */
[----:B------:R-:W-:Y:S05]  /*1910*/  @!P1 BRA `(.L_x_423) ;  /* 0x0000000000149947 */ /* 0x000fea0003800000 */
[----:B------:R-:W0:Y:S02]  /*1920*/  LDC.64 R6, c[0x0][0xa00] ;  /* 0x00028000ff067b82 */ /* 0x000e240000000a00 */
[----:B0-----:R-:W-:-:S05]  /*1930*/  IMAD.WIDE R6, R203, 0x4, R6 ;  /* 0x00000004cb067825 */ /* 0x001fca00078e0206 */
[----:B-----5:R-:W2:Y:S04]  /*1940*/  LDG.E R150, desc[UR58][R6.64] ;  /* 0x0000003a06967981 */ /* 0x020ea8000c1e1900 */
[----:B------:R-:W2:Y:S02]  /*1950*/  LDG.E R3, desc[UR58][R6.64+0x4] ;  /* 0x0000043a06037981 */ /* 0x000ea4000c1e1900 */
[----:B--2---:R-:W-:-:S07]  /*1960*/  IMAD.IADD R150, R3, 0x1, -R150 ;  /* 0x0000000103967824 */ /* 0x004fce00078e0a96 */
.L_x_423:
[----:B------:R-:W-:Y:S02]  /*1970*/  IMAD.U32 R24, RZ, RZ, UR5 ;  /* 0x00000005ff187e24 */ /* 0x000fe4000f8e00ff */
[----:B------:R-:W-:Y:S01]  /*1980*/  IMAD.U32 R26, RZ, RZ, UR4 ;  /* 0x00000004ff1a7e24 */ /* 0x000fe2000f8e00ff */
[----:B------:R-:W-:Y:S06]  /*1990*/  @!P2 BRA `(.L_x_424) ;  /* 0x000000000010a947 */ /* 0x000fec0003800000 */
[----:B------:R-:W-:-:S04]  /*19a0*/  IADD3 R4, P0, R204, UR8, RZ ;  /* 0x00000008cc047c10 */ /* 0x000fc8000ff1e0ff */
[----:B------:R-:W-:-:S05]  /*19b0*/  IADD3.X R5, R205, UR9, RZ, P0, !PT ;  /* 0x00000009cd057c10 */ /* 0x000fca00087fe4ff */
[----:B------:R0:W5:Y:S01]  /*19c0*/  LDG.E R26, desc[UR58][R4.64] ;  /* 0x0000003a041a7981 */ /* 0x000162000c1e1900 */
[----:B------:R-:W-:Y:S05]  /*19d0*/  BRA `(.L_x_425) ;  /* 0x0000000000107947 */ /* 0x000fea0003800000 */
.L_x_424:
[----:B------:R-:W-:Y:S05]  /*19e0*/  @!P0 BRA `(.L_x_425) ;  /* 0x00000000000c8947 */ /* 0x000fea0003800000 */
[----:B------:R-:W2:Y:S04]  /*19f0*/  LDG.E R3, desc[UR58][R4.64] ;  /* 0x0000003a04037981 */ /* 0x000ea8000c1e1900 */
[----:B------:R-:W2:Y:S02]  /*1a00*/  LDG.E R26, desc[UR58][R4.64+0x4] ;  /* 0x0000043a041a7981 */ /* 0x000ea4000c1e1900 */
[----:B--2---:R-:W-:-:S07]  /*1a10*/  IMAD.IADD R26, R26, 0x1, -R3 ;  /* 0x000000011a1a7824 */ /* 0x004fce00078e0a03 */
.L_x_425:
[----:B------:R-:W-:Y:S01]  /*1a20*/  ULDC.64 UR4, c[0x0][0xa10] ;  /* 0x0002840000047ab9 */ /* 0x000fe20000000a00 */
[----:B------:R-:W2:Y:S01]  /*1a30*/  LDL.LU R28, [R1+0x10] ;  /* 0x00001000011c7983 */ /* 0x000ea20000300800 */
[----:B------:R-:W-:-:S04]  /*1a40*/  ISETP.NE.U32.AND P0, PT, RZ, UR4, PT ;  /* 0x00000004ff007c0c */ /* 0x000fc8000bf05070 */
[----:B------:R-:W-:Y:S01]  /*1a50*/  ISETP.NE.AND.EX P0, PT, RZ, UR5, PT, P0 ;  /* 0x00000005ff007c0c */ /* 0x000fe2000bf05300 */
[----:B------:R-:W-:Y:S02]  /*1a60*/  ULDC.64 UR4, c[0x0][0xa30] ;  /* 0x00028c0000047ab9 */ /* 0x000fe40000000a00 */
[----:B------:R-:W-:-:S10]  /*1a70*/  ISETP.NE.U32.AND P1, PT, RZ, UR4, PT ;  /* 0x00000004ff007c0c */ /* 0x000fd4000bf25070 */
[----:B0-----:R-:W0:Y:S02]  /*1a80*/  @P0 LDC.64 R4, c[0x0][0xa10] ;  /* 0x00028400ff040b82 */ /* 0x001e240000000a00 */
[----:B0-----:R-:W-:-:S05]  /*1a90*/  @P0 IMAD.WIDE R4, R203, 0x4, R4 ;  /* 0x00000004cb040825 */ /* 0x001fca00078e0204 */
[----:B------:R-:W3:Y:S04]  /*1aa0*/  @P0 LDG.E R0, desc[UR58][R4.64] ;  /* 0x0000003a04000981 */ /* 0x000ee8000c1e1900 */
[----:B------:R-:W3:Y:S01]  /*1ab0*/  @P0 LDG.E R3, desc[UR58][R4.64+0x4] ;  /* 0x0000043a04030981 */ /* 0x000ee2000c1e1900 */
[----:B------:R-:W-:Y:S01]  /*1ac0*/  ISETP.NE.AND.EX P1, PT, RZ, UR5, PT, P1 ;  /* 0x00000005ff007c0c */ /* 0x000fe2000bf25310 */
[----:B-----5:R-:W-:-:S12]  /*1ad0*/  IMAD.MOV.U32 R143, RZ, RZ, R26 ;  /* 0x000000ffff8f7224 */ /* 0x020fd800078e001a */
[----:B------:R-:W-:-:S04]  /*1ae0*/  @P1 IADD3 R6, P2, R204, UR4, RZ ;  /* 0x00000004cc061c10 */ /* 0x000fc8000ff5e0ff */
[----:B------:R-:W-:-:S05]  /*1af0*/  @P1 IADD3.X R7, R205, UR5, RZ, P2, !PT ;  /* 0x00000005cd071c10 */ /* 0x000fca00097fe4ff */
[----:B------:R0:W5:Y:S01]  /*1b00*/  @P1 LDG.E R143, desc[UR58][R6.64] ;  /* 0x0000003a068f1981 */ /* 0x000162000c1e1900 */
[----:B------:R-:W-:Y:S01]  /*1b10*/  IMAD.IADD R11, R26, 0x1, -R11 ;  /* 0x000000011a0b7824 */ /* 0x000fe200078e0a0b */
[----:B------:R-:W-:Y:S01]  /*1b20*/  BSSY B0, `(.L_x_426) ;  /* 0x000002c000007945 */ /* 0x000fe20003800000 */
[----:B------:R-:W-:Y:S02]  /*1b30*/  LOP3.LUT R209, R202, 0xff, RZ, 0xc0, !PT ;  /* 0x000000ffcad17812 */ /* 0x000fe400078ec0ff */
[----:B------:R-:W-:Y:S02]  /*1b40*/  SHF.R.U32.HI R202, RZ, 0x10, R202 ;  /* 0x00000010ffca7819 */ /* 0x000fe400000116ca */
[----:B--2---:R-:W-:Y:S01]  /*1b50*/  LOP3.LUT R28, R28, 0xfffffffb, RZ, 0xc0, !PT ;  /* 0xfffffffb1c1c7812 */ /* 0x004fe200078ec0ff */
[----:B---3--:R-:W-:-:S04]  /*1b60*/  @P0 IMAD.IADD R24, R3, 0x1, -R0 ;  /* 0x0000000103180824 */ /* 0x008fc800078e0a00 */
[----:B------:R-:W-:-:S04]  /*1b70*/  IMAD.IADD R152, R11, 0x1, R24 ;  /* 0x000000010b987824 */ /* 0x000fc800078e0218 */
[C---:B------:R-:W-:Y:S01]  /*1b80*/  VIADD R0, R152.reuse, 0x7f ;  /* 0x0000007f98007836 */ /* 0x040fe20000000000 */
[----:B------:R-:W-:-:S04]  /*1b90*/  ISETP.GE.AND P3, PT, R152, 0x1, PT ;  /* 0x000000019800780c */ /* 0x000fc80003f66270 */
[----:B------:R-:W-:-:S04]  /*1ba0*/  SHF.R.S32.HI R3, RZ, 0x1f, R0 ;  /* 0x0000001fff037819 */ /* 0x000fc80000011400 */
[----:B------:R-:W-:Y:S01]  /*1bb0*/  LEA.HI R3, R3, R0, RZ, 0x7 ;  /* 0x0000000003037211 */ /* 0x000fe200078f38ff */
[----:B------:R-:W-:-:S03]  /*1bc0*/  IMAD.MOV.U32 R0, RZ, RZ, RZ ;  /* 0x000000ffff007224 */ /* 0x000fc600078e00ff */
[----:B------:R-:W-:Y:S02]  /*1bd0*/  SHF.R.S32.HI R149, RZ, 0x7, R3 ;  /* 0x00000007ff957819 */ /* 0x000fe40000011403 */
[----:B------:R-:W-:-:S05]  /*1be0*/  @P3 LOP3.LUT R28, R28, 0x4, RZ, 0xfc, !PT ;  /* 0x000000041c1c3812 */ /* 0x000fca00078efcff */
[----:B------:R0:W-:Y:S01]  /*1bf0*/  STL [R1+0x10], R28 ;  /* 0x0000101c01007387 */ /* 0x0001e20000100800 */
[----:B------:R-:W-:Y:S05]  /*1c00*/  @!P3 BRA `(.L_x_427) ;  /* 0x000000000074b947 */ /* 0x000fea0003800000 */
[----:B------:R-:W-:Y:S01]  /*1c10*/  ISETP.NE.AND P0, PT, R202, RZ, PT ;  /* 0x000000ffca00720c */ /* 0x000fe20003f05270 */
[----:B------:R-:W-:-:S03]  /*1c20*/  ULDC UR4, c[0x0][0x9f0] ;  /* 0x00027c0000047ab9 */ /* 0x000fc60000000800 */
[----:B------:R-:W-:-:S04]  /*1c30*/  SEL R9, R202, UR4, P0 ;  /* 0x00000004ca097c07 */ /* 0x000fc80008000000 */
[-C--:B0-----:R-:W-:Y:S02]  /*1c40*/  IABS R6, R9.reuse ;  /* 0x0000000900067213 */ /* 0x081fe40000000000 */
[----:B------:R-:W-:Y:S02]  /*1c50*/  IADD3 R0, R149, -0x1, R9 ;  /* 0xffffffff95007810 */ /* 0x000fe40007ffe009 */
[----:B------:R-:W0:Y:S01]  /*1c60*/  I2F.RP R3, R6 ;  /* 0x0000000600037306 */ /* 0x000e220000209400 */
[-C--:B------:R-:W-:Y:S02]  /*1c70*/  IABS R10, R9.reuse ;  /* 0x00000009000a7213 */ /* 0x080fe40000000000 */
[----:B------:R-:W-:Y:S02]  /*1c80*/  IABS R8, R0 ;  /* 0x0000000000087213 */ /* 0x000fe40000000000 */
[----:B------:R-:W-:-:S04]  /*1c90*/  LOP3.LUT R0, R0, R9, RZ, 0x3c, !PT ;  /* 0x0000000900007212 */ /* 0x000fc800078e3cff */
[----:B------:R-:W-:Y:S01]  /*1ca0*/  ISETP.GE.AND P2, PT, R0, RZ, PT ;  /* 0x000000ff0000720c */ /* 0x000fe20003f46270 */
[----:B0-----:R-:W0:Y:S02]  /*1cb0*/  MUFU.RCP R3, R3 ;  /* 0x0000000300037308 */ /* 0x001e240000001000 */
[----:B0-----:R-:W-:Y:S02]  /*1cc0*/  VIADD R4, R3, 0xffffffe ;  /* 0x0ffffffe03047836 */ /* 0x001fe40000000000 */
[----:B------:R-:W-:-:S04]  /*1cd0*/  IMAD.MOV R3, RZ, RZ, -R10 ;  /* 0x000000ffff037224 */ /* 0x000fc800078e0a0a */
[----:B------:R0:W1:Y:S02]  /*1ce0*/  F2I.FTZ.U32.TRUNC.NTZ R5, R4 ;  /* 0x0000000400057305 */ /* 0x000064000021f000 */
[----:B0-----:R-:W-:Y:S02]  /*1cf0*/  IMAD.MOV.U32 R4, RZ, RZ, RZ ;  /* 0x000000ffff047224 */ /* 0x001fe400078e00ff */
        /* <DEDUP_REMOVED lines=11> */
[----:B------:R-:W-:-:S04]  /*1db0*/  IMAD.MOV.U32 R0, RZ, RZ, R5 ;  /* 0x000000ffff007224 */ /* 0x000fc800078e0005 */
[----:B------:R-:W-:Y:S01]  /*1dc0*/  @!P2 IMAD.MOV R0, RZ, RZ, -R0 ;  /* 0x000000ffff00a224 */ /* 0x000fe200078e0a00 */
[----:B------:R-:W-:-:S07]  /*1dd0*/  @!P1 LOP3.LUT R0, RZ, R9, RZ, 0x33, !PT ;  /* 0x00000009ff009212 */ /* 0x000fce00078e33ff */
.L_x_427:
[----:B------:R-:W-:Y:S05]  /*1de0*/  BSYNC B0 ;  /* 0x0000000000007941 */ /* 0x000fea0003800000 */
.L_x_426:
[----:B------:R-:W-:Y:S01]  /*1df0*/  IMAD R3, R209, R0, RZ ;  /* 0x00000000d1037224 */ /* 0x000fe200078e02ff */
[----:B------:R-:W-:-:S04]  /*1e00*/  PLOP3.LUT P2, PT, PT, PT, PT, 0x80, 0x0 ;  /* 0x000000000000781c */ /* 0x000fc80003f4f070 */
[C---:B------:R-:W-:Y:S01]  /*1e10*/  VIADDMNMX R0, R3.reuse, R0, R149, PT ;  /* 0x0000000003007246 */ /* 0x040fe20003800195 */
[----:B------:R-:W-:-:S04]  /*1e20*/  IMAD R3, R3, 0x80, -R11 ;  /* 0x0000008003037824 */ /* 0x000fc800078e0a0b */
[----:B------:R-:W-:Y:S01]  /*1e30*/  IMAD R5, R0, 0x80, -R11 ;  /* 0x0000008000057824 */ /* 0x000fe200078e0a0b */
[----:B------:R-:W-:-:S04]  /*1e40*/  VIMNMX R3, RZ, R3, !PT ;  /* 0x00000003ff037248 */ /* 0x000fc80007fe0100 */
[----:B------:R-:W-:Y:S02]  /*1e50*/  VIMNMX R0, R5, R24, PT ;  /* 0x0000001805007248 */ /* 0x000fe40003fe0100 */
[----:B------:R-:W-:Y:S02]  /*1e60*/  SHF.R.U32.HI R123, RZ, 0x7, R3 ;  /* 0x00000007ff7b7819 */ /* 0x000fe40000011603 */
[----:B------:R-:W-:-:S03]  /*1e70*/  ISETP.GT.AND P0, PT, R0, R3, PT ;  /* 0x000000030000720c */ /* 0x000fc60003f04270 */
[----:B------:R-:W-:-:S10]  /*1e80*/  IMAD.MOV.U32 R25, RZ, RZ, R123 ;  /* 0x000000ffff197224 */ /* 0x000fd400078e007b */
[----:B------:R-:W-:-:S05]  /*1e90*/  @P0 VIADD R0, R0, 0x7f ;  /* 0x0000007f00000836 */ /* 0x000fca0000000000 */
[----:B------:R-:W-:-:S04]  /*1ea0*/  @P0 SHF.R.S32.HI R3, RZ, 0x1f, R0 ;  /* 0x0000001fff030819 */ /* 0x000fc80000011400 */
[----:B------:R-:W-:-:S04]  /*1eb0*/  @P0 LEA.HI R3, R3, R0, RZ, 0x7 ;  /* 0x0000000003030211 */ /* 0x000fc800078f38ff */
[----:B------:R-:W-:-:S04]  /*1ec0*/  @P0 SHF.R.S32.HI R25, RZ, 0x7, R3 ;  /* 0x00000007ff190819 */ /* 0x000fc80000011403 */
[----:B------:R-:W-:-:S13]  /*1ed0*/  ISETP.GT.AND P0, PT, R25, R123, PT ;  /* 0x0000007b1900720c */ /* 0x000fda0003f04270 */
[----:B------:R-:W-:Y:S05]  /*1ee0*/  @!P0 BRA `(.L_x_428) ;  /* 0x0000008c00f48947 */ /* 0x000fea0003800000 */
[----:B------:R-:W-:Y:S01]  /*1ef0*/  VIADD R116, R2, 0x1c400 ;  /* 0x0001c40002747836 */ /* 0x000fe20000000000 */
[----:B------:R-:W-:Y:S04]  /*1f00*/  BSSY B6, `(.L_x_429) ;  /* 0x0000013000067945 */ /* 0x000fe80003800000 */
[----:B------:R-:W-:-:S13]  /*1f10*/  LOP3.LUT P0, RZ, R116, 0x3ff, RZ, 0xc0, !PT ;  /* 0x000003ff74ff7812 */ /* 0x000fda000780c0ff */
[----:B------:R-:W-:Y:S05]  /*1f20*/  @!P0 BRA `(.L_x_430) ;  /* 0x0000000000408947 */ /* 0x000fea0003800000 */
[----:B------:R-:W-:Y:S01]  /*1f30*/  MOV R14, 0x0 ;  /* 0x00000000000e7802 */ /* 0x000fe20000000f00 */
[----:B------:R-:W-:Y:S01]  /*1f40*/  ULDC.64 UR4, c[0x4][0x118] ;  /* 0x0100460000047ab9 */ /* 0x000fe20000000a00 */
[----:B------:R-:W-:Y:S01]  /*1f50*/  ULDC.64 UR6, c[0x4][0x90] ;  /* 0x0100240000067ab9 */ /* 0x000fe20000000a00 */
[----:B------:R-:W-:Y:S02]  /*1f60*/  IMAD.U32 R4, RZ, RZ, UR4 ;  /* 0x00000004ff047e24 */ /* 0x000fe4000f8e00ff */
[----:B------:R-:W-:Y:S01]  /*1f70*/  IMAD.U32 R5, RZ, RZ, UR5 ;  /* 0x00000005ff057e24 */ /* 0x000fe2000f8e00ff */
[----:B------:R-:W1:Y:S01]  /*1f80*/  LDC.64 R14, c[0x4][R14] ;  /* 0x010000000e0e7b82 */ /* 0x000e620000000a00 */
[----:B------:R-:W-:Y:S01]  /*1f90*/  ULDC.64 UR4, c[0x4][0x120] ;  /* 0x0100480000047ab9 */ /* 0x000fe20000000a00 */
[----:B------:R-:W-:Y:S02]  /*1fa0*/  IMAD.U32 R10, RZ, RZ, UR6 ;  /* 0x00000006ff0a7e24 */ /* 0x000fe4000f8e00ff */
[----:B0-----:R-:W-:-:S02]  /*1fb0*/  IMAD.U32 R6, RZ, RZ, UR4 ;  /* 0x00000004ff067e24 */ /* 0x001fc4000f8e00ff */
[----:B------:R-:W-:Y:S02]  /*1fc0*/  IMAD.U32 R7, RZ, RZ, UR5 ;  /* 0x00000005ff077e24 */ /* 0x000fe4000f8e00ff */
[----:B------:R-:W-:Y:S02]  /*1fd0*/  IMAD.U32 R11, RZ, RZ, UR7 ;  /* 0x00000007ff0b7e24 */ /* 0x000fe4000f8e00ff */
[----:B------:R-:W-:Y:S02]  /*1fe0*/  IMAD.MOV.U32 R8, RZ, RZ, 0x70 ;  /* 0x00000070ff087424 */ /* 0x000fe400078e00ff */
[----:B------:R-:W-:Y:S02]  /*1ff0*/  IMAD.MOV.U32 R12, RZ, RZ, 0x1 ;  /* 0x00000001ff0c7424 */ /* 0x000fe400078e00ff */
[----:B------:R-:W-:-:S07]  /*2000*/  IMAD.MOV.U32 R13, RZ, RZ, RZ ;  /* 0x000000ffff0d7224 */ /* 0x000fce00078e00ff */
[----:B------:R-:W-:-:S07]  /*2010*/  LEPC R20, `(.L_x_430) ;  /* 0x000000001014794e */ /* 0x000fce0000000000 */
[----:B-1---5:R-:W-:Y:S05]  /*2020*/  CALL.ABS.NOINC R14 ;  /* 0x000000000e007343 */ /* 0x022fea0003c00000 */
.L_x_430:
[----:B------:R-:W-:Y:S05]  /*2030*/  BSYNC B6 ;  /* 0x0000000000067941 */ /* 0x000fea0003800000 */
.L_x_429:
        /* <DEDUP_REMOVED lines=11> */
[----:B0-----:R-:W-:Y:S02]  /*20f0*/  IMAD.U32 R6, RZ, RZ, UR6 ;  /* 0x00000006ff067e24 */ /* 0x001fe4000f8e00ff */
[----:B------:R-:W-:-:S02]  /*2100*/  IMAD.U32 R7, RZ, RZ, UR7 ;  /* 0x00000007ff077e24 */ /* 0x000fc4000f8e00ff */
[----:B------:R-:W-:Y:S02]  /*2110*/  IMAD.U32 R10, RZ, RZ, UR4 ;  /* 0x00000004ff0a7e24 */ /* 0x000fe4000f8e00ff */
[----:B------:R-:W-:Y:S02]  /*2120*/  IMAD.U32 R11, RZ, RZ, UR5 ;  /* 0x00000005ff0b7e24 */ /* 0x000fe4000f8e00ff */
[----:B------:R-:W-:Y:S02]  /*2130*/  IMAD.MOV.U32 R8, RZ, RZ, 0x70 ;  /* 0x00000070ff087424 */ /* 0x000fe400078e00ff */
[----:B------:R-:W-:Y:S02]  /*2140*/  IMAD.MOV.U32 R12, RZ, RZ, 0x1 ;  /* 0x00000001ff0c7424 */ /* 0x000fe400078e00ff */
[----:B------:R-:W-:-:S07]  /*2150*/  IMAD.MOV.U32 R13, RZ, RZ, RZ ;  /* 0x000000ffff0d7224 */ /* 0x000fce00078e00ff */
[----:B------:R-:W-:-:S07]  /*2160*/  LEPC R20, `(.L_x_432) ;  /* 0x000000001014794e */ /* 0x000fce0000000000 */
[----:B-1---5:R-:W-:Y:S05]  /*2170*/  CALL.ABS.NOINC R14 ;  /* 0x000000000e007343 */ /* 0x022fea0003c00000 */
.L_x_432:
[----:B------:R-:W-:Y:S05]  /*2180*/  BSYNC B6 ;  /* 0x0000000000067941 */ /* 0x000fea0003800000 */
.L_x_431:
[----:B------:R-:W-:Y:S01]  /*2190*/  ULDC.64 UR4, c[0x0][0x9f8] ;  /* 0x00027e0000047ab9 */ /* 0x000fe20000000a00 */
[----:B------:R-:W-:Y:S01]  /*21a0*/  IMAD.MOV.U32 R8, RZ, RZ, R203 ;  /* 0x000000ffff087224 */ /* 0x000fe200078e00cb */
[----:B------:R-:W-:Y:S01]  /*21b0*/  ISETP.NE.U32.AND P0, PT, RZ, UR4, PT ;  /* 0x00000004ff007c0c */ /* 0x000fe2000bf05070 */
[----:B------:R-:W1:Y:S01]  /*21c0*/  LDC.64 R10, c[0x0][0x300] ;  /* 0x0000c000ff0a7b82 */ /* 0x000e620000000a00 */
[C---:B------:R-:W-:Y:S02]  /*21d0*/  VIADD R0, R18.reuse, 0x20 ;  /* 0x0000002012007836 */ /* 0x040fe40000000000 */
[----:B------:R-:W-:Y:S01]  /*21e0*/  VIADD R3, R18, 0x80 ;  /* 0x0000008012037836 */ /* 0x000fe20000000000 */
[----:B------:R-:W-:Y:S01]  /*21f0*/  ISETP.NE.AND.EX P0, PT, RZ, UR5, PT, P0 ;  /* 0x00000005ff007c0c */ /* 0x000fe2000bf05300 */
[----:B------:R-:W-:Y:S01]  /*2200*/  IMAD.IADD R118, R27, 0x1, R26 ;  /* 0x000000011b767824 */ /* 0x000fe200078e021a */
[----:B------:R-:W-:Y:S01]  /*2210*/  SHF.R.S32.HI R19, RZ, 0x1f, R18 ;  /* 0x0000001fff137819 */ /* 0x000fe20000011412 */
[----:B------:R-:W-:Y:S01]  /*2220*/  ULDC.64 UR6, c[0x0][0x330] ;  /* 0x0000cc0000067ab9 */ /* 0x000fe20000000a00 */
[----:B------:R-:W2:Y:S09]  /*2230*/  LDC.64 R12, c[0x0][0x3f8] ;  /* 0x0000fe00ff0c7b82 */ /* 0x000eb20000000a00 */
[----:B------:R-:W-:Y:S01]  /*2240*/  @P0 IADD3 R4, P1, R204, UR4, RZ ;  /* 0x00000004cc040c10 */ /* 0x000fe2000ff3e0ff */
[----:B------:R-:W-:Y:S01]  /*2250*/  ULDC UR4, c[0x0][0x2f4] ;  /* 0x0000bd0000047ab9 */ /* 0x000fe20000000800 */
[----:B------:R-:W-:Y:S01]  /*2260*/  VIADD R20, R18, 0xa0 ;  /* 0x000000a012147836 */ /* 0x000fe20000000000 */
[----:B------:R-:W3:Y:S01]  /*2270*/  LDC R27, c[0x0][0x3f4] ;  /* 0x0000fd00ff1b7b82 */ /* 0x000ee20000000800 */
[----:B------:R-:W-:-:S05]  /*2280*/  @P0 IADD3.X R5, R205, UR5, RZ, P1, !PT ;  /* 0x00000005cd050c10 */ /* 0x000fca0008ffe4ff */
[----:B------:R4:W3:Y:S01]  /*2290*/  @P0 LDG.E R8, desc[UR58][R4.64] ;  /* 0x0000003a04080981 */ /* 0x0008e2000c1e1900 */
[----:B------:R-:W-:Y:S01]  /*22a0*/  ISETP.GE.AND P2, PT, R0, UR4, PT ;  /* 0x0000000400007c0c */ /* 0x000fe2000bf46270 */
[C---:B------:R-:W-:Y:S01]  /*22b0*/  IMAD.WIDE.U32 R112, R199.reuse, UR6, R18 ;  /* 0x00000006c7707c25 */ /* 0x040fe2000f8e0012 */
[----:B------:R-:W-:Y:S01]  /*22c0*/  ISETP.GE.AND P0, PT, R18, UR4, PT ;  /* 0x0000000412007c0c */ /* 0x000fe2000bf06270 */
[----:B------:R-:W3:Y:S01]  /*22d0*/  S2R R151, SR_TID.X ;  /* 0x0000000000977919 */ /* 0x000ee20000002100 */
[----:B0-----:R-:W-:Y:S01]  /*22e0*/  SEL R6, RZ, 0xffffffff, P2 ;  /* 0xffffffffff067807 */ /* 0x001fe20001000000 */
[----:B------:R-:W-:Y:S01]  /*22f0*/  IMAD R113, R199, UR7, R113 ;  /* 0x00000007c7717c24 */ /* 0x000fe2000f8e0271 */
[----:B------:R-:W-:Y:S01]  /*2300*/  ISETP.GE.AND P1, PT, R3, UR4, PT ;  /* 0x0000000403007c0c */ /* 0x000fe2000bf26270 */
[----:B------:R-:W-:Y:S01]  /*2310*/  ULDC.64 UR6, c[0x0][0xa08] ;  /* 0x0002820000067ab9 */ /* 0x000fe20000000a00 */
[----:B------:R-:W-:Y:S01]  /*2320*/  SEL R3, RZ, 0x1, P0 ;  /* 0x00000001ff037807 */ /* 0x000fe20000000000 */
[----:B------:R-:W-:Y:S01]  /*2330*/  IMAD.SHL.U32 R6, R6, 0x2, RZ ;  /* 0x0000000206067824 */ /* 0x000fe200078e00ff */
[----:B------:R-:W-:Y:S01]  /*2340*/  SHF.R.S32.HI R21, RZ, 0x1f, R118 ;  /* 0x0000001fff157819 */ /* 0x000fe20000011476 */
[----:B----4-:R-:W-:Y:S01]  /*2350*/  VIADD R4, R18, 0x60 ;  /* 0x0000006012047836 */ /* 0x010fe20000000000 */
[----:B------:R-:W-:Y:S01]  /*2360*/  SHF.R.S32.HI R144, RZ, 0x1f, R17 ;  /* 0x0000001fff907819 */ /* 0x000fe20000011411 */
[----:B--2---:R-:W-:Y:S01]  /*2370*/  IMAD.WIDE.U32 R108, R17, R12, R18 ;  /* 0x0000000c116c7225 */ /* 0x004fe200078e0012 */
[----:B------:R-:W-:-:S02]  /*2380*/  LOP3.LUT R5, R6, 0x2, R3, 0xe2, !PT ;  /* 0x0000000206057812 */ /* 0x000fc400078ee203 */
[----:B------:R-:W-:Y:S01]  /*2390*/  ISETP.GE.AND P2, PT, R4, UR4, PT ;  /* 0x0000000404007c0c */ /* 0x000fe2000bf46270 */
[----:B------:R-:W-:Y:S01]  /*23a0*/  VIADD R3, R18, 0x40 ;  /* 0x0000004012037836 */ /* 0x000fe20000000000 */
[----:B------:R-:W-:Y:S01]  /*23b0*/  SEL R34, RZ, 0x10, P1 ;  /* 0x00000010ff227807 */ /* 0x000fe20000800000 */
[-C--:B-1----:R-:W-:Y:S01]  /*23c0*/  IMAD R9, R21, R10.reuse, RZ ;  /* 0x0000000a15097224 */ /* 0x082fe200078e02ff */
[--C-:B------:R-:W-:Y:S01]  /*23d0*/  SHF.R.S32.HI R23, RZ, 0x1f, R22.reuse ;  /* 0x0000001fff177819 */ /* 0x100fe20000011416 */
[C---:B------:R-:W-:Y:S01]  /*23e0*/  IMAD.WIDE.U32 R6, R118.reuse, R10, RZ ;  /* 0x0000000a76067225 */ /* 0x040fe200078e00ff */
[C---:B------:R-:W-:Y:S02]  /*23f0*/  ISETP.GE.AND P0, PT, R3.reuse, UR4, PT ;  /* 0x0000000403007c0c */ /* 0x040fe4000bf06270 */
[----:B---3--:R-:W-:Y:S01]  /*2400*/  ISETP.GE.AND P3, PT, R3, R27, PT ;  /* 0x0000001b0300720c */ /* 0x008fe20003f66270 */
[----:B------:R-:W-:Y:S01]  /*2410*/  IMAD R15, R118, R11, R9 ;  /* 0x0000000b760f7224 */ /* 0x000fe200078e0209 */
[----:B------:R-:W-:Y:S01]  /*2420*/  SEL R14, RZ, 0x4, P0 ;  /* 0x00000004ff0e7807 */ /* 0x000fe20000000000 */
[----:B------:R-:W-:Y:S01]  /*2430*/  IMAD.WIDE.U32 R110, R17, R12, R22 ;  /* 0x0000000c116e7225 */ /* 0x000fe200078e0016 */
[----:B------:R-:W-:-:S02]  /*2440*/  SEL R9, RZ, 0x8, P2 ;  /* 0x00000008ff097807 */ /* 0x000fc40001000000 */
[----:B------:R-:W-:Y:S01]  /*2450*/  ISETP.NE.U32.AND P0, PT, RZ, UR6, PT ;  /* 0x00000006ff007c0c */ /* 0x000fe2000bf05070 */
[----:B------:R-:W-:Y:S01]  /*2460*/  IMAD.IADD R7, R7, 0x1, R15 ;  /* 0x0000000107077824 */ /* 0x000fe200078e020f */
[----:B------:R-:W-:Y:S01]  /*2470*/  ISETP.GE.AND P2, PT, R20, UR4, PT ;  /* 0x0000000414007c0c */ /* 0x000fe2000bf46270 */
[----:B------:R-:W-:Y:S01]  /*2480*/  ULDC.64 UR4, c[0x0][0x308] ;  /* 0x0000c20000047ab9 */ /* 0x000fe20000000a00 */
[----:B------:R-:W-:Y:S01]  /*2490*/  LOP3.LUT R5, R9, R5, R14, 0xfe, !PT ;  /* 0x0000000509057212 */ /* 0x000fe200078efe0e */
[----:B------:R-:W-:Y:S01]  /*24a0*/  IMAD.WIDE.U32 R6, R199, UR4, R6 ;  /* 0x00000004c7067c25 */ /* 0x000fe2000f8e0006 */
[----:B------:R-:W-:Y:S01]  /*24b0*/  ISETP.NE.AND.EX P0, PT, RZ, UR7, PT, P0 ;  /* 0x00000007ff007c0c */ /* 0x000fe2000bf05300 */
[----:B------:R-:W0:Y:S01]  /*24c0*/  LDC.64 R14, c[0x0][0x408] ;  /* 0x00010200ff0e7b82 */ /* 0x000e220000000a00 */
[----:B------:R-:W-:Y:S01]  /*24d0*/  LOP3.LUT R34, R5, R34, RZ, 0xfc, !PT ;  /* 0x0000002205227212 */ /* 0x000fe200078efcff */
[----:B------:R-:W-:Y:S01]  /*24e0*/  IMAD R7, R199, UR5, R7 ;  /* 0x00000005c7077c24 */ /* 0x000fe2000f8e0207 */
[----:B------:R-:W-:Y:S01]  /*24f0*/  ULDC.64 UR4, c[0x0][0x310] ;  /* 0x0000c40000047ab9 */ /* 0x000fe20000000a00 */
[----:B------:R-:W-:Y:S01]  /*2500*/  ISETP.GE.AND P1, PT, R0, R27, PT ;  /* 0x0000001b0000720c */ /* 0x000fe20003f26270 */
[----:B------:R-:W-:Y:S01]  /*2510*/  IMAD.SHL.U32 R135, R10, 0x40, RZ ;  /* 0x000000400a877824 */ /* 0x000fe200078e00ff */
[----:B------:R-:W-:Y:S01]  /*2520*/  LOP3.LUT R28, R28, 0xfffffffe, RZ, 0xc0, !PT ;  /* 0xfffffffe1c1c7812 */ /* 0x000fe200078ec0ff */
[----:B------:R-:W-:Y:S01]  /*2530*/  IMAD.MOV.U32 R130, RZ, RZ, 0x20 ;  /* 0x00000020ff827424 */ /* 0x000fe200078e00ff */
[----:B------:R-:W-:Y:S01]  /*2540*/  SHF.R.U32.HI R37, RZ, 0x3, R185 ;  /* 0x00000003ff257819 */ /* 0x000fe200000116b9 */
[----:B------:R-:W-:Y:S01]  /*2550*/  IMAD.SHL.U32 R122, R27, 0x2, RZ ;  /* 0x000000021b7a7824 */ /* 0x000fe200078e00ff */
[----:B------:R-:W-:-:S02]  /*2560*/  @P3 LOP3.LUT R28, R28, 0x1, RZ, 0xfc, !PT ;  /* 0x000000011c1c3812 */ /* 0x000fc400078efcff */
[C-C-:B------:R-:W-:Y:S02]  /*2570*/  SHF.L.U64.HI R131, R10.reuse, 0x7, R11.reuse ;  /* 0x000000070a837819 */ /* 0x140fe4000001020b */
[----:B------:R-:W-:Y:S01]  /*2580*/  SHF.L.U64.HI R134, R10, 0x6, R11 ;  /* 0x000000060a867819 */ /* 0x000fe2000001020b */
[----:B------:R1:W-:Y:S01]  /*2590*/  STL [R1+0x10], R28 ;  /* 0x0000101c01007387 */ /* 0x0003e20000100800 */
[----:B------:R-:W-:Y:S02]  /*25a0*/  SHF.L.U64.HI R132, R12, 0x7, R13 ;  /* 0x000000070c847819 */ /* 0x000fe4000001020d */
[----:B------:R-:W-:Y:S02]  /*25b0*/  IADD3 R118, P4, R17, R118, RZ ;  /* 0x0000007611767210 */ /* 0x000fe40007f9e0ff */
[----:B------:R-:W-:Y:S02]  /*25c0*/  SHF.R.S32.HI R147, RZ, 0x1f, R207 ;  /* 0x0000001fff937819 */ /* 0x000fe400000114cf */
[----:B------:R-:W-:Y:S01]  /*25d0*/  LEA.HI R151, R151, 0x8, RZ, 0x19 ;  /* 0x0000000897977811 */ /* 0x000fe200078fc8ff */
[----:B------:R-:W-:Y:S01]  /*25e0*/  IMAD.X R119, R21, 0x1, R144, P4 ;  /* 0x0000000115777824 */ /* 0x000fe200020e0690 */
[----:B0-----:R-:W-:Y:S01]  /*25f0*/  SHF.L.U64.HI R133, R14, 0x7, R15 ;  /* 0x000000070e857819 */ /* 0x001fe2000001020f */
[----:B------:R-:W-:-:S04]  /*2600*/  IMAD.WIDE.U32 R106, R17, R14, R22 ;  /* 0x0000000e116a7225 */ /* 0x000fc800078e0016 */
[----:B------:R-:W-:Y:S01]  /*2610*/  IMAD.WIDE.U32 R104, R17, R14, R18 ;  /* 0x0000000e11687225 */ /* 0x000fe200078e0012 */
[----:B------:R-:W-:Y:S02]  /*2620*/  SHF.R.S32.HI R9, RZ, 0x1f, R8 ;  /* 0x0000001fff097819 */ /* 0x000fe40000011408 */
[----:B------:R-:W-:Y:S01]  /*2630*/  SEL R99, R8, RZ, !P0 ;  /* 0x000000ff08637207 */ /* 0x000fe20004000000 */
[----:B------:R-:W-:Y:S01]  /*2640*/  IMAD R8, R144, R12, RZ ;  /* 0x0000000c90087224 */ /* 0x000fe200078e02ff */
[----:B------:R-:W-:-:S03]  /*2650*/  SEL R9, R9, RZ, !P0 ;  /* 0x000000ff09097207 */ /* 0x000fc60004000000 */
[----:B------:R-:W-:-:S04]  /*2660*/  IMAD.WIDE.U32 R114, R99, UR4, R6 ;  /* 0x0000000463727c25 */ /* 0x000fc8000f8e0006 */
[----:B------:R-:W-:Y:S02]  /*2670*/  IMAD R20, R9, UR4, RZ ;  /* 0x0000000409147c24 */ /* 0x000fe4000f8e02ff */
[----:B------:R-:W-:-:S04]  /*2680*/  IMAD.WIDE.U32 R6, R17, R10, R18 ;  /* 0x0000000a11067225 */ /* 0x000fc800078e0012 */
[----:B------:R-:W-:Y:S01]  /*2690*/  IMAD R31, R99, UR5, R20 ;  /* 0x00000005631f7c24 */ /* 0x000fe2000f8e0214 */
[----:B------:R-:W-:Y:S01]  /*26a0*/  IADD3 R5, P0, R114, R6, RZ ;  /* 0x0000000672057210 */ /* 0x000fe20007f1e0ff */
[----:B------:R-:W-:Y:S01]  /*26b0*/  IMAD R20, R144, R10, RZ ;  /* 0x0000000a90147224 */ /* 0x000fe200078e02ff */
[----:B------:R-:W-:Y:S01]  /*26c0*/  ULDC.64 UR4, c[0x0][0x338] ;  /* 0x0000ce0000047ab9 */ /* 0x000fe20000000a00 */
[----:B------:R-:W-:Y:S02]  /*26d0*/  IMAD.IADD R6, R115, 0x1, R31 ;  /* 0x0000000173067824 */ /* 0x000fe400078e021f */
[C---:B------:R-:W-:Y:S02]  /*26e0*/  IMAD R33, R17.reuse, R11, R20 ;  /* 0x0000000b11217224 */ /* 0x040fe400078e0214 */
[----:B------:R-:W-:Y:S02]  /*26f0*/  IMAD R29, R17, R13, R8 ;  /* 0x0000000d111d7224 */ /* 0x000fe400078e0208 */
[----:B------:R-:W-:Y:S01]  /*2700*/  IMAD R8, R9, UR4, RZ ;  /* 0x0000000409087c24 */ /* 0x000fe2000f8e02ff */
[----:B------:R-:W-:Y:S01]  /*2710*/  IADD3.X R7, R6, R7, R33, P0, !PT ;  /* 0x0000000706077210 */ /* 0x000fe200007fe421 */
[----:B------:R-:W-:Y:S01]  /*2720*/  IMAD.WIDE.U32 R112, R99, UR4, R112 ;  /* 0x0000000463707c25 */ /* 0x000fe2000f8e0070 */
[----:B------:R-:W-:-:S03]  /*2730*/  ISETP.GE.AND P0, PT, R18, R27, PT ;  /* 0x0000001b1200720c */ /* 0x000fc60003f06270 */
[----:B------:R-:W-:Y:S01]  /*2740*/  IMAD R99, R99, UR5, R8 ;  /* 0x0000000563637c24 */ /* 0x000fe2000f8e0208 */
[----:B------:R-:W-:Y:S01]  /*2750*/  SEL R9, R27, RZ, P0 ;  /* 0x000000ff1b097207 */ /* 0x000fe20000000000 */
[----:B------:R-:W-:Y:S02]  /*2760*/  IMAD R8, R144, R14, RZ ;  /* 0x0000000e90087224 */ /* 0x000fe400078e02ff */
[----:B------:R-:W-:Y:S02]  /*2770*/  IMAD.IADD R111, R111, 0x1, R29 ;  /* 0x000000016f6f7824 */ /* 0x000fe400078e021d */
[----:B------:R-:W-:Y:S01]  /*2780*/  IMAD R31, R17, R15, R8 ;  /* 0x0000000f111f7224 */ /* 0x000fe200078e0208 */
[----:B------:R-:W-:Y:S01]  /*2790*/  SEL R8, R27, RZ, P3 ;  /* 0x000000ff1b087207 */ /* 0x000fe20001800000 */
[----:B------:R-:W-:Y:S01]  /*27a0*/  IMAD.IADD R109, R29, 0x1, R109 ;  /* 0x000000011d6d7824 */ /* 0x000fe200078e026d */
[----:B------:R-:W-:Y:S01]  /*27b0*/  SEL R29, R27, RZ, P1 ;  /* 0x000000ff1b1d7207 */ /* 0x000fe20000800000 */
[----:B------:R-:W-:Y:S01]  /*27c0*/  IMAD.IADD R9, R18, 0x1, R9 ;  /* 0x0000000112097824 */ /* 0x000fe200078e0209 */
[----:B------:R-:W-:Y:S01]  /*27d0*/  LOP3.LUT P3, RZ, R231, 0x4, RZ, 0xc0, !PT ;  /* 0x00000004e7ff7812 */ /* 0x000fe2000786c0ff */
[----:B------:R-:W-:-:S02]  /*27e0*/  IMAD.IADD R26, R3, 0x1, R8 ;  /* 0x00000001031a7824 */ /* 0x000fc400078e0208 */
[----:B------:R-:W-:Y:S01]  /*27f0*/  IMAD.IADD R29, R0, 0x1, R29 ;  /* 0x00000001001d7824 */ /* 0x000fe200078e021d */
[----:B------:R-:W-:Y:S01]  /*2800*/  SHF.R.S32.HI R8, RZ, 0x1f, R9 ;  /* 0x0000001fff087819 */ /* 0x000fe20000011409 */
[----:B------:R-:W-:Y:S01]  /*2810*/  IMAD.IADD R107, R107, 0x1, R31 ;  /* 0x000000016b6b7824 */ /* 0x000fe200078e021f */
[----:B------:R-:W-:Y:S01]  /*2820*/  SEL R130, R130, 0xffffffe0, !P3 ;  /* 0xffffffe082827807 */ /* 0x000fe20005800000 */
[----:B------:R-:W-:Y:S01]  /*2830*/  IMAD.IADD R105, R31, 0x1, R105 ;  /* 0x000000011f697824 */ /* 0x000fe200078e0269 */
[CC--:B------:R-:W-:Y:S01]  /*2840*/  LEA.HI R30, R8.reuse, R9.reuse, RZ, 0x3 ;  /* 0x00000009081e7211 */ /* 0x0c0fe200078f18ff */
[CC--:B-----5:R-:W-:Y:S01]  /*2850*/  IMAD.WIDE.U32 R110, R143.reuse, R12.reuse, R110 ;  /* 0x0000000c8f6e7225 */ /* 0x0e0fe200078e006e */
[----:B------:R-:W-:Y:S02]  /*2860*/  SHF.R.S32.HI R20, RZ, 0x1f, R29 ;  /* 0x0000001fff147819 */ /* 0x000fe4000001141d */
[----:B------:R-:W-:Y:S01]  /*2870*/  LEA.HI R8, R8, R9, RZ, 0x6 ;  /* 0x0000000908087211 */ /* 0x000fe200078f30ff */
[----:B------:R-:W-:Y:S01]  /*2880*/  IMAD.WIDE.U32 R108, R143, R12, R108 ;  /* 0x0000000c8f6c7225 */ /* 0x000fe200078e006c */
[----:B------:R-:W-:-:S02]  /*2890*/  SHF.R.S32.HI R31, RZ, 0x1f, R26 ;  /* 0x0000001fff1f7819 */ /* 0x000fc4000001141a */
[-C--:B------:R-:W-:Y:S01]  /*28a0*/  LEA.HI R32, R20, R29.reuse, RZ, 0x3 ;  /* 0x0000001d14207211 */ /* 0x080fe200078f18ff */
[----:B------:R-:W-:Y:S01]  /*28b0*/  IMAD.SHL.U32 R9, R8, 0x80, RZ ;  /* 0x0000008008097824 */ /* 0x000fe200078e00ff */
[----:B------:R-:W-:Y:S01]  /*28c0*/  LEA.HI R20, R20, R29, RZ, 0x6 ;  /* 0x0000001d14147211 */ /* 0x000fe200078f30ff */
[----:B------:R-:W-:Y:S01]  /*28d0*/  IMAD.SHL.U32 R11, R12, 0x40, RZ ;  /* 0x000000400c0b7824 */ /* 0x000fe200078e00ff */
[----:B------:R-:W-:Y:S01]  /*28e0*/  LEA.HI R36, R31, R26, RZ, 0x3 ;  /* 0x0000001a1f247211 */ /* 0x000fe200078f18ff */
[----:B------:R-:W-:Y:S01]  /*28f0*/  IMAD.WIDE.U32 R106, R143, R14, R106 ;  /* 0x0000000e8f6a7225 */ /* 0x000fe200078e006a */
[----:B------:R-:W-:Y:S02]  /*2900*/  LEA.HI R31, R31, R26, RZ, 0x6 ;  /* 0x0000001a1f1f7211 */ /* 0x000fe400078f30ff */
[----:B------:R-:W-:Y:S01]  /*2910*/  LOP3.LUT R8, R191, 0x38, R30, 0xf8, !PT ;  /* 0x00000038bf087812 */ /* 0x000fe200078ef81e */
[----:B------:R-:W-:Y:S01]  /*2920*/  IMAD.SHL.U32 R26, R20, 0x80, RZ ;  /* 0x00000080141a7824 */ /* 0x000fe200078e00ff */
[----:B------:R-:W-:Y:S01]  /*2930*/  LOP3.LUT R9, R9, 0xffffe000, RZ, 0xc0, !PT ;  /* 0xffffe00009097812 */ /* 0x000fe200078ec0ff */
[----:B------:R-:W-:Y:S01]  /*2940*/  IMAD.SHL.U32 R31, R31, 0x80, RZ ;  /* 0x000000801f1f7824 */ /* 0x000fe200078e00ff */
[----:B------:R-:W-:Y:S01]  /*2950*/  LOP3.LUT R29, R8, R193, RZ, 0x3c, !PT ;  /* 0x000000c1081d7212 */ /* 0x000fe200078e3cff */
[----:B------:R-:W-:Y:S01]  /*2960*/  IMAD.WIDE.U32 R104, R143, R14, R104 ;  /* 0x0000000e8f687225 */ /* 0x000fe200078e0068 */
[----:B------:R-:W-:-:S02]  /*2970*/  LOP3.LUT R20, R191, 0x38, R32, 0xf8, !PT ;  /* 0x00000038bf147812 */ /* 0x000fc400078ef820 */
[----:B------:R-:W-:Y:S01]  /*2980*/  LOP3.LUT R26, R26, 0xffffe000, RZ, 0xc0, !PT ;  /* 0xffffe0001a1a7812 */ /* 0x000fe200078ec0ff */
[----:B------:R-:W-:Y:S01]  /*2990*/  IMAD R142, R192, 0x200, R9 ;  /* 0x00000200c08e7824 */ /* 0x000fe200078e0209 */
[----:B------:R-:W-:Y:S01]  /*29a0*/  LOP3.LUT R20, R20, R193, RZ, 0x3c, !PT ;  /* 0x000000c114147212 */ /* 0x000fe200078e3cff */
[----:B------:R-:W-:Y:S01]  /*29b0*/  IMAD.IADD R99, R113, 0x1, R99 ;  /* 0x0000000171637824 */ /* 0x000fe200078e0263 */
[----:B------:R-:W-:Y:S01]  /*29c0*/  LOP3.LUT R35, R185, 0x38, R36, 0xf8, !PT ;  /* 0x00000038b9237812 */ /* 0x000fe200078ef824 */
[----:B------:R-:W-:Y:S01]  /*29d0*/  IMAD.IADD R142, R142, 0x1, R29 ;  /* 0x000000018e8e7824 */ /* 0x000fe200078e021d */
[----:B------:R-:W-:Y:S01]  /*29e0*/  SHF.R.S32.HI R29, RZ, 0x1f, R143 ;  /* 0x0000001fff1d7819 */ /* 0x000fe2000001148f */
[----:B------:R-:W-:Y:S01]  /*29f0*/  IMAD R141, R192, 0x200, R26 ;  /* 0x00000200c08d7824 */ /* 0x000fe200078e021a */
[----:B------:R-:W-:Y:S02]  /*2a00*/  LOP3.LUT R31, R31, 0xffffe000, RZ, 0xc0, !PT ;  /* 0xffffe0001f1f7812 */ /* 0x000fe400078ec0ff */
[----:B------:R-:W-:Y:S01]  /*2a10*/  LOP3.LUT R8, R35, R37, RZ, 0x3c, !PT ;  /* 0x0000002523087212 */ /* 0x000fe200078e3cff */
[----:B------:R-:W-:Y:S01]  /*2a20*/  IMAD.IADD R141, R141, 0x1, R20 ;  /* 0x000000018d8d7824 */ /* 0x000fe200078e0214 */
[----:B-1----:R-:W-:Y:S01]  /*2a30*/  LOP3.LUT R28, R185, 0x38, R30, 0xf8, !PT ;  /* 0x00000038b91c7812 */ /* 0x002fe200078ef81e */
[----:B------:R-:W-:Y:S01]  /*2a40*/  IMAD R20, R29, R12, RZ ;  /* 0x0000000c1d147224 */ /* 0x000fe200078e02ff */
[----:B------:R-:W-:Y:S01]  /*2a50*/  IADD3 R137, R8, R31, R195 ;  /* 0x0000001f08897210 */ /* 0x000fe20007ffe0c3 */
[----:B------:R-:W-:Y:S01]  /*2a60*/  IMAD R139, R192, 0x200, R31 ;  /* 0x00000200c08b7824 */ /* 0x000fe200078e021f */
[----:B------:R-:W-:Y:S01]  /*2a70*/  LOP3.LUT R28, R28, R37, RZ, 0x3c, !PT ;  /* 0x000000251c1c7212 */ /* 0x000fe200078e3cff */
[----:B------:R-:W-:Y:S01]  /*2a80*/  IMAD R31, R143, R13, R20 ;  /* 0x0000000d8f1f7224 */ /* 0x000fe200078e0214 */
[----:B------:R-:W-:Y:S01]  /*2a90*/  LOP3.LUT R33, R185, 0x38, R32, 0xf8, !PT ;  /* 0x00000038b9217812 */ /* 0x000fe200078ef820 */
[----:B------:R-:W-:Y:S01]  /*2aa0*/  IMAD R20, R29, R14, RZ ;  /* 0x0000000e1d147224 */ /* 0x000fe200078e02ff */
[----:B------:R-:W-:Y:S01]  /*2ab0*/  IADD3 R140, R28, R9, R195 ;  /* 0x000000091c8c7210 */ /* 0x000fe20007ffe0c3 */
[----:B------:R-:W-:Y:S01]  /*2ac0*/  IMAD.SHL.U32 R8, R10, 0x80, RZ ;  /* 0x000000800a087824 */ /* 0x000fe200078e00ff */
[----:B------:R-:W-:Y:S01]  /*2ad0*/  LOP3.LUT R38, R191, 0x38, R36, 0xf8, !PT ;  /* 0x00000038bf267812 */ /* 0x000fe200078ef824 */
[----:B------:R-:W-:Y:S01]  /*2ae0*/  IMAD R29, R143, R15, R20 ;  /* 0x0000000f8f1d7224 */ /* 0x000fe200078e0214 */
[----:B------:R-:W-:Y:S01]  /*2af0*/  LOP3.LUT R20, R191, 0x18, R18, 0xf8, !PT ;  /* 0x00000018bf147812 */ /* 0x000fe200078ef812 */
[C---:B------:R-:W-:Y:S01]  /*2b00*/  IMAD.SHL.U32 R10, R12.reuse, 0x80, RZ ;  /* 0x000000800c0a7824 */ /* 0x040fe200078e00ff */
[----:B------:R-:W-:Y:S01]  /*2b10*/  SHF.L.U64.HI R9, R12, 0x6, R13 ;  /* 0x000000060c097819 */ /* 0x000fe2000001020d */
[----:B------:R-:W-:Y:S01]  /*2b20*/  IMAD.IADD R21, R31, 0x1, R109 ;  /* 0x000000011f157824 */ /* 0x000fe200078e026d */
[----:B------:R-:W-:Y:S01]  /*2b30*/  LOP3.LUT R33, R33, R37, RZ, 0x3c, !PT ;  /* 0x0000002521217212 */ /* 0x000fe200078e3cff */
[----:B------:R-:W-:Y:S01]  /*2b40*/  IMAD.IADD R27, R29, 0x1, R105 ;  /* 0x000000011d1b7824 */ /* 0x000fe200078e0269 */
[C---:B------:R-:W-:Y:S01]  /*2b50*/  SHF.L.U64.HI R12, R14.reuse, 0x6, R15 ;  /* 0x000000060e0c7819 */ /* 0x040fe2000001020f */
[----:B------:R-:W-:Y:S01]  /*2b60*/  IMAD.SHL.U32 R13, R14, 0x80, RZ ;  /* 0x000000800e0d7824 */ /* 0x000fe200078e00ff */
[-C--:B------:R-:W-:Y:S01]  /*2b70*/  LOP3.LUT R15, R20, R193.reuse, RZ, 0x3c, !PT ;  /* 0x000000c1140f7212 */ /* 0x080fe200078e3cff */
[----:B------:R-:W-:Y:S01]  /*2b80*/  IMAD.IADD R20, R111, 0x1, R31 ;  /* 0x000000016f147824 */ /* 0x000fe200078e021f */
[----:B------:R-:W-:Y:S01]  /*2b90*/  SEL R35, RZ, 0x20, P2 ;  /* 0x00000020ff237807 */ /* 0x000fe20001000000 */
[----:B------:R-:W-:Y:S01]  /*2ba0*/  IMAD.SHL.U32 R14, R14, 0x40, RZ ;  /* 0x000000400e0e7824 */ /* 0x000fe200078e00ff */
[----:B------:R-:W-:Y:S01]  /*2bb0*/  LOP3.LUT R38, R38, R193, RZ, 0x3c, !PT ;  /* 0x000000c126267212 */ /* 0x000fe200078e3cff */
[----:B------:R-:W-:Y:S01]  /*2bc0*/  IMAD R15, R192, 0x200, R15 ;  /* 0x00000200c00f7824 */ /* 0x000fe200078e020f */
[----:B------:R-:W-:Y:S01]  /*2bd0*/  IADD3 R138, R33, R26, R195 ;  /* 0x0000001a218a7210 */ /* 0x000fe20007ffe0c3 */
[----:B------:R-:W-:Y:S01]  /*2be0*/  IMAD.IADD R26, R107, 0x1, R29 ;  /* 0x000000016b1a7824 */ /* 0x000fe200078e021d */
[----:B------:R-:W-:Y:S01]  /*2bf0*/  LOP3.LUT R98, R34, R35, RZ, 0xfc, !PT ;  /* 0x0000002322627212 */ /* 0x000fe200078efcff */
[----:B------:R-:W-:Y:S01]  /*2c00*/  IMAD.IADD R139, R139, 0x1, R38 ;  /* 0x000000018b8b7824 */ /* 0x000fe200078e0226 */
[----:B------:R-:W-:Y:S01]  /*2c10*/  LOP3.LUT R29, R30, 0xfffffff8, RZ, 0xc0, !PT ;  /* 0xfffffff81e1d7812 */ /* 0x000fe200078ec0ff */
[----:B------:R-:W-:Y:S01]  /*2c20*/  IMAD.IADD R136, R130, 0x1, R15 ;  /* 0x0000000182887824 */ /* 0x000fe200078e020f */
[----:B------:R-:W-:-:S02]  /*2c30*/  LOP3.LUT R31, R32, 0xfffffff8, RZ, 0xc0, !PT ;  /* 0xfffffff8201f7812 */ /* 0x000fc400078ec0ff */
[----:B------:R-:W-:Y:S02]  /*2c40*/  LOP3.LUT R33, R36, 0xfffffff8, RZ, 0xc0, !PT ;  /* 0xfffffff824217812 */ /* 0x000fe400078ec0ff */
[----:B------:R-:W-:Y:S02]  /*2c50*/  SHF.R.S32.HI R28, RZ, 0x3, R30 ;  /* 0x00000003ff1c7819 */ /* 0x000fe4000001141e */
[----:B------:R-:W-:Y:S02]  /*2c60*/  SHF.R.S32.HI R30, RZ, 0x3, R32 ;  /* 0x00000003ff1e7819 */ /* 0x000fe40000011420 */
[----:B------:R-:W-:Y:S02]  /*2c70*/  SHF.R.S32.HI R32, RZ, 0x3, R36 ;  /* 0x00000003ff207819 */ /* 0x000fe40000011424 */
[C---:B------:R-:W-:Y:S02]  /*2c80*/  LOP3.LUT R38, R98.reuse, 0x2, RZ, 0xc0, !PT ;  /* 0x0000000262267812 */ /* 0x040fe400078ec0ff */
[----:B------:R-:W-:-:S02]  /*2c90*/  LOP3.LUT R39, R98, 0x4, RZ, 0xc0, !PT ;  /* 0x0000000462277812 */ /* 0x000fc400078ec0ff */
[C---:B------:R-:W-:Y:S02]  /*2ca0*/  LOP3.LUT R96, R98.reuse, 0x8, RZ, 0xc0, !PT ;  /* 0x0000000862607812 */ /* 0x040fe400078ec0ff */
[----:B------:R-:W-:Y:S02]  /*2cb0*/  LOP3.LUT R97, R98, 0x10, RZ, 0xc0, !PT ;  /* 0x0000001062617812 */ /* 0x000fe400078ec0ff */
[----:B------:R-:W-:Y:S02]  /*2cc0*/  LOP3.LUT R34, R34, 0x1, RZ, 0xc0, !PT ;  /* 0x0000000122227812 */ /* 0x000fe400078ec0ff */
[----:B------:R-:W-:Y:S02]  /*2cd0*/  SHF.R.S32.HI R35, RZ, 0x1f, R29 ;  /* 0x0000001fff237819 */ /* 0x000fe4000001141d */
[----:B------:R-:W-:Y:S02]  /*2ce0*/  SHF.R.S32.HI R36, RZ, 0x1f, R31 ;  /* 0x0000001fff247819 */ /* 0x000fe4000001141f */
[----:B------:R-:W-:-:S02]  /*2cf0*/  SHF.R.S32.HI R37, RZ, 0x1f, R33 ;  /* 0x0000001fff257819 */ /* 0x000fc40000011421 */
[----:B------:R-:W-:-:S07]  /*2d00*/  LOP3.LUT R98, R98, 0x20, RZ, 0xc0, !PT ;  /* 0x0000002062627812 */ /* 0x000fce00078ec0ff */
.L_x_532:
[----:B------:R-:W2:Y:S01]  /*2d10*/  LDL.LU R46, [R1+0x10] ;  /* 0x00001000012e7983 */ /* 0x000ea20000300800 */
[----:B------:R-:W0:Y:S01]  /*2d20*/  LDC.64 R120, c[0x0][0x2e8] ;  /* 0x0000ba00ff787b82 */ /* 0x000e220000000a00 */
[----:B------:R-:W-:Y:S01]  /*2d30*/  VIADD R50, R25, 0xffffffff ;  /* 0xffffffff19327836 */ /* 0x000fe20000000000 */
[----:B------:R-:W-:Y:S05]  /*2d40*/  YIELD ;  /* 0x0000000000007946 */ /* 0x000fea0003800000 */
[----:B------:R-:W-:Y:S01]  /*2d50*/  SHF.R.S32.HI R43, RZ, 0x1f, R50 ;  /* 0x0000001fff2b7819 */ /* 0x000fe20000011432 */
[----:B------:R-:W1:Y:S01]  /*2d60*/  LDC R117, c[0x0][0x3f4] ;  /* 0x0000fd00ff757b82 */ /* 0x000e620000000800 */
[-C--:B------:R-:W-:Y:S01]  /*2d70*/  IMAD R25, R131, R50.reuse, RZ ;  /* 0x0000003283197224 */ /* 0x080fe200078e02ff */
[----:B------:R-:W-:Y:S01]  /*2d80*/  BSSY B0, `(.L_x_433) ;  /* 0x00007b0000007945 */ /* 0x000fe20003800000 */
[----:B------:R-:W-:-:S04]  /*2d90*/  IMAD.WIDE.U32 R124, R8, R50, RZ ;  /* 0x00000032087c7225 */ /* 0x000fc800078e00ff */
[----:B------:R-:W-:Y:S01]  /*2da0*/  IMAD R25, R43, R8, R25 ;  /* 0x000000082b197224 */ /* 0x000fe200078e0219 */
[-C--:B------:R-:W-:Y:S01]  /*2db0*/  IADD3 R41, P4, R5, R124.reuse, RZ ;  /* 0x0000007c05297210 */ /* 0x080fe20007f9e0ff */
[----:B------:R-:W-:Y:S02]  /*2dc0*/  IMAD R47, R16, 0x6000, R15 ;  /* 0x00006000102f7824 */ /* 0x000fe400078e020f */
[----:B------:R-:W-:Y:S01]  /*2dd0*/  IMAD.IADD R92, R125, 0x1, R25 ;  /* 0x000000017d5c7824 */ /* 0x000fe200078e0219 */
[----:B------:R-:W-:Y:S01]  /*2de0*/  IADD3 R25, P2, P3, R5, R124, R135 ;  /* 0x0000007c05197210 */ /* 0x000fe20007b5e087 */
[----:B------:R-:W-:Y:S02]  /*2df0*/  IMAD R47, R47, 0x2, R116 ;  /* 0x000000022f2f7824 */ /* 0x000fe400078e0274 */
[----:B------:R-:W-:Y:S01]  /*2e00*/  IMAD.X R42, R92, 0x1, R7, P4 ;  /* 0x000000015c2a7824 */ /* 0x000fe200020e0607 */
[----:B------:R-:W-:Y:S02]  /*2e10*/  IADD3.X R40, R7, R92, R134, P2, P3 ;  /* 0x0000005c07287210 */ /* 0x000fe400017e6486 */
[----:B0-----:R-:W-:-:S02]  /*2e20*/  LEA R44, P2, R25, R120, 0x1 ;  /* 0x00000078192c7211 */ /* 0x001fc400078408ff */
[----:B------:R-:W-:Y:S02]  /*2e30*/  ISETP.GT.AND P3, PT, R50, R123, PT ;  /* 0x0000007b3200720c */ /* 0x000fe40003f64270 */
[----:B------:R-:W-:Y:S01]  /*2e40*/  LEA.HI.X R45, R25, R121, R40, 0x1, P2 ;  /* 0x00000079192d7211 */ /* 0x000fe200010f0c28 */
[----:B------:R-:W-:Y:S01]  /*2e50*/  IMAD R25, R16, 0x6000, R136 ;  /* 0x0000600010197824 */ /* 0x000fe200078e0288 */
[----:B-1----:R-:W-:Y:S02]  /*2e60*/  ISETP.GE.AND P2, PT, R117, 0x1, PT ;  /* 0x000000017500780c */ /* 0x002fe40003f46270 */
[----:B------:R-:W-:-:S04]  /*2e70*/  LEA R48, P4, R41, R120, 0x1 ;  /* 0x0000007829307211 */ /* 0x000fc800078808ff */
[----:B------:R-:W-:Y:S02]  /*2e80*/  LEA.HI.X R49, R41, R121, R42, 0x1, P4 ;  /* 0x0000007929317211 */ /* 0x000fe400020f0c2a */
[----:B--2---:R-:W-:-:S04]  /*2e90*/  LOP3.LUT R46, R46, 0xfffffffd, RZ, 0xc0, !PT ;  /* 0xfffffffd2e2e7812 */ /* 0x004fc800078ec0ff */
[----:B------:R-:W-:-:S05]  /*2ea0*/  @P3 LOP3.LUT R46, R46, 0x2, RZ, 0xfc, !PT ;  /* 0x000000022e2e3812 */ /* 0x000fca00078efcff */
[----:B------:R0:W-:Y:S02]  /*2eb0*/  STL [R1+0x10], R46 ;  /* 0x0000102e01007387 */ /* 0x0001e40000100800 */
[----:B0-----:R-:W-:Y:S02]  /*2ec0*/  IMAD R46, R25, 0x2, R116 ;  /* 0x00000002192e7824 */ /* 0x001fe400078e0274 */
[----:B------:R-:W-:Y:S01]  /*2ed0*/  IMAD.MOV.U32 R25, RZ, RZ, R50 ;  /* 0x000000ffff197224 */ /* 0x000fe200078e0032 */
[----:B------:R-:W-:Y:S06]  /*2ee0*/  @!P2 BRA `(.L_x_434) ;  /* 0x00000074008ca947 */ /* 0x000fec0003800000 */
[----:B------:R-:W-:Y:S01]  /*2ef0*/  ULDC.U8 UR4, c[0x0][0x410] ;  /* 0x0001040000047ab9 */ /* 0x000fe20000000000 */
[-C--:B------:R-:W-:Y:S01]  /*2f00*/  IMAD R41, R132, R50.reuse, RZ ;  /* 0x0000003284297224 */ /* 0x080fe200078e02ff */
[----:B------:R-:W-:Y:S01]  /*2f10*/  ISETP.NE.AND P2, PT, RZ, UR4, PT ;  /* 0x00000004ff007c0c */ /* 0x000fe2000bf45270 */
[----:B------:R-:W-:Y:S02]  /*2f20*/  IMAD R40, R133, R50, RZ ;  /* 0x0000003285287224 */ /* 0x000fe400078e02ff */
[----:B------:R-:W-:Y:S02]  /*2f30*/  IMAD R41, R43, R10, R41 ;  /* 0x0000000a2b297224 */ /* 0x000fe400078e0229 */
[----:B------:R-:W-:Y:S02]  /*2f40*/  IMAD R100, R25, -0x80, R24 ;  /* 0xffffff8019647824 */ /* 0x000fe400078e0218 */
[----:B------:R-:W-:Y:S02]  /*2f50*/  IMAD R43, R43, R13, R40 ;  /* 0x0000000d2b2b7224 */ /* 0x000fe400078e0228 */
[----:B------:R-:W-:Y:S01]  /*2f60*/  IMAD.WIDE.U32 R90, R10, R50, RZ ;  /* 0x000000320a5a7225 */ /* 0x000fe200078e00ff */
[----:B------:R-:W-:-:S03]  /*2f70*/  VIMNMX R100, R100, 0x80, PT ;  /* 0x0000008064647848 */ /* 0x000fc60003fe0100 */
[----:B------:R-:W-:-:S04]  /*2f80*/  IMAD.WIDE.U32 R88, R13, R50, RZ ;  /* 0x000000320d587225 */ /* 0x000fc800078e00ff */
[----:B------:R-:W-:Y:S02]  /*2f90*/  IMAD.IADD R101, R91, 0x1, R41 ;  /* 0x000000015b657824 */ /* 0x000fe400078e0229 */
[----:B------:R-:W-:Y:S01]  /*2fa0*/  IMAD.IADD R102, R89, 0x1, R43 ;  /* 0x0000000159667824 */ /* 0x000fe200078e022b */
[----:B------:R-:W-:Y:S06]  /*2fb0*/  @!P2 BRA `(.L_x_435) ;  /* 0x0000003400d4a947 */ /* 0x000fec0003800000 */
[----:B------:R-:W-:Y:S01]  /*2fc0*/  ISETP.GE.AND P3, PT, R17, R100, PT ;  /* 0x000000641100720c */ /* 0x000fe20003f66270 */
[----:B------:R-:W-:Y:S01]  /*2fd0*/  BSSY B1, `(.L_x_436) ;  /* 0x0000037000017945 */ /* 0x000fe20003800000 */
        /* <DEDUP_REMOVED lines=12> */
[----:B------:R-:W-:Y:S01]  /*30a0*/  CS2R R126, SRZ ;  /* 0x00000000007e7805 */ /* 0x000fe2000001ff00 */
[----:B------:R-:W-:Y:S06]  /*30b0*/  @P3 BRA `(.L_x_437) ;  /* 0x0000000000a03947 */ /* 0x000fec0003800000 */
[----:B------:R-:W-:Y:S01]  /*30c0*/  IADD3 R41, P2, R110, R90, RZ ;  /* 0x0000005a6e297210 */ /* 0x000fe20007f5e0ff */
[----:B------:R-:W-:Y:S01]  /*30d0*/  ULDC.64 UR4, c[0x0][0x3e8] ;  /* 0x0000fa0000047ab9 */ /* 0x000fe20000000a00 */
[----:B------:R-:W-:Y:S02]  /*30e0*/  CS2R R124, SRZ ;  /* 0x00000000007c7805 */ /* 0x000fe4000001ff00 */
[----:B------:R-:W-:Y:S01]  /*30f0*/  CS2R R126, SRZ ;  /* 0x00000000007e7805 */ /* 0x000fe2000001ff00 */
[----:B------:R-:W-:Y:S01]  /*3100*/  IMAD.X R42, R101, 0x1, R20, P2 ;  /* 0x00000001652a7824 */ /* 0x000fe200010e0614 */
[----:B------:R-:W-:-:S04]  /*3110*/  LEA R40, P2, R41, UR4, 0x1 ;  /* 0x0000000429287c11 */ /* 0x000fc8000f8408ff */
[----:B------:R-:W-:Y:S01]  /*3120*/  LEA.HI.X R41, R41, UR5, R42, 0x1, P2 ;  /* 0x0000000529297c11 */ /* 0x000fe200090f0c2a */
[----:B------:R-:W-:Y:S01]  /*3130*/  ULDC.64 UR4, c[0x0][0x400] ;  /* 0x0001000000047ab9 */ /* 0x000fe20000000a00 */
[----:B------:R-:W-:-:S05]  /*3140*/  IADD3 R43, P2, R106, R88, RZ ;  /* 0x000000586a2b7210 */ /* 0x000fca0007f5e0ff */
[----:B------:R-:W-:Y:S01]  /*3150*/  IMAD.X R52, R102, 0x1, R26, P2 ;  /* 0x0000000166347824 */ /* 0x000fe200010e061a */
[----:B------:R-:W-:-:S04]  /*3160*/  LEA R42, P2, R43, UR4, 0x1 ;  /* 0x000000042b2a7c11 */ /* 0x000fc8000f8408ff */
[----:B------:R-:W-:Y:S02]  /*3170*/  LEA.HI.X R43, R43, UR5, R52, 0x1, P2 ;  /* 0x000000052b2b7c11 */ /* 0x000fe400090f0c34 */
[----:B------:R-:W-:Y:S02]  /*3180*/  ISETP.GE.AND P2, PT, R22, R117, PT ;  /* 0x000000751600720c */ /* 0x000fe40003f46270 */
[----:B------:R-:W-:Y:S02]  /*3190*/  CS2R R94, SRZ ;  /* 0x00000000005e7805 */ /* 0x000fe4000001ff00 */
[----:B------:R-:W-:-:S09]  /*31a0*/  CS2R R120, SRZ ;  /* 0x0000000000787805 */ /* 0x000fd2000001ff00 */
[----:B------:R0:W5:Y:S04]  /*31b0*/  @!P2 LDG.E.64 R124, desc[UR58][R40.64] ;  /* 0x0000003a287ca981 */ /* 0x000168000c1e1b00 */
[----:B------:R0:W5:Y:S01]  /*31c0*/  @!P2 LDG.E.64 R126, desc[UR58][R42.64] ;  /* 0x0000003a2a7ea981 */ /* 0x000162000c1e1b00 */
        /* <DEDUP_REMOVED lines=20> */
[----:B------:R-:W-:-:S13]  /*3310*/  ISETP.GE.AND P2, PT, R190, R117, PT ;  /* 0x00000075be00720c */ /* 0x000fda0003f46270 */
[----:B------:R0:W5:Y:S04]  /*3320*/  @!P2 LDG.E.64 R74, desc[UR58][R40.64+0xa0] ;  /* 0x0000a03a284aa981 */ /* 0x000168000c1e1b00 */
[----:B------:R0:W5:Y:S02]  /*3330*/  @!P2 LDG.E.64 R76, desc[UR58][R42.64+0xa0] ;  /* 0x0000a03a2a4ca981 */ /* 0x000164000c1e1b00 */
.L_x_437:
[----:B------:R-:W-:Y:S05]  /*3340*/  BSYNC B1 ;  /* 0x0000000000017941 */ /* 0x000fea0003800000 */
.L_x_436:
        /* <DEDUP_REMOVED lines=13> */
[----:B------:R-:W-:Y:S06]  /*3420*/  @P4 BRA `(.L_x_439) ;  /* 0x0000000000a04947 */ /* 0x000fec0003800000 */
[----:B------:R-:W-:Y:S01]  /*3430*/  IADD3 R90, P2, P5, R110, R90, R11 ;  /* 0x0000005a6e5a7210 */ /* 0x000fe20007d5e00b */
[----:B------:R-:W-:Y:S01]  /*3440*/  ULDC.64 UR4, c[0x0][0x3e8] ;  /* 0x0000fa0000047ab9 */ /* 0x000fe20000000a00 */
[----:B------:R-:W-:Y:S02]  /*3450*/  CS2R R70, SRZ ;  /* 0x0000000000467805 */ /* 0x000fe4000001ff00 */
[----:B------:R-:W-:Y:S02]  /*3460*/  CS2R R72, SRZ ;  /* 0x0000000000487805 */ /* 0x000fe4000001ff00 */
[----:B------:R-:W-:Y:S02]  /*3470*/  IADD3.X R101, R20, R101, R9, P2, P5 ;  /* 0x0000006514657210 */ /* 0x000fe400017ea409 */
[----:B------:R-:W-:-:S04]  /*3480*/  IADD3 R88, P2, P5, R106, R88, R14 ;  /* 0x000000586a587210 */ /* 0x000fc80007d5e00e */
[----:B0-----:R-:W-:Y:S02]  /*3490*/  IADD3.X R41, R26, R102, R12, P2, P5 ;  /* 0x000000661a297210 */ /* 0x001fe400017ea40c */
[----:B------:R-:W-:-:S04]  /*34a0*/  LEA R42, P2, R90, UR4, 0x1 ;  /* 0x000000045a2a7c11 */ /* 0x000fc8000f8408ff */
[----:B------:R-:W-:Y:S01]  /*34b0*/  LEA.HI.X R43, R90, UR5, R101, 0x1, P2 ;  /* 0x000000055a2b7c11 */ /* 0x000fe200090f0c65 */
[----:B------:R-:W-:Y:S02]  /*34c0*/  ULDC.64 UR4, c[0x0][0x400] ;  /* 0x0001000000047ab9 */ /* 0x000fe40000000a00 */
        /* <DEDUP_REMOVED lines=30> */
.L_x_439:
[----:B------:R-:W-:Y:S05]  /*36b0*/  BSYNC B1 ;  /* 0x0000000000017941 */ /* 0x000fea0003800000 */
.L_x_438:
[----:B01---5:R-:W-:Y:S01]  /*36c0*/  IMAD.MOV.U32 R41, RZ, RZ, R74 ;  /* 0x000000ffff297224 */ /* 0x023fe200078e004a */
[----:B------:R-:W-:Y:S01]  /*36d0*/  UISETP.NE.AND UP0, UPT, UR57, 0x3, UPT ;  /* 0x000000033900788c */ /* 0x000fe2000bf05270 */
[----:B------:R-:W-:Y:S02]  /*36e0*/  IMAD.MOV.U32 R40, RZ, RZ, R75 ;  /* 0x000000ffff287224 */ /* 0x000fe400078e004b */
[----:B------:R-:W-:Y:S02]  /*36f0*/  IMAD.MOV.U32 R42, RZ, RZ, R79 ;  /* 0x000000ffff2a7224 */ /* 0x000fe400078e004f */
[----:B------:R-:W-:Y:S01]  /*3700*/  IMAD.MOV.U32 R43, RZ, RZ, R78 ;  /* 0x000000ffff2b7224 */ /* 0x000fe200078e004e */
[----:B------:R-:W-:Y:S01]  /*3710*/  PRMT R162, R40, 0x5410, R41 ;  /* 0x0000541028a27816 */ /* 0x000fe20000000029 */
        /* <DEDUP_REMOVED lines=15> */
[----:B------:R-:W-:-:S02]  /*3810*/  PRMT R171, R171, 0x5410, R43 ;  /* 0x00005410abab7816 */ /* 0x000fc4000000002b */
[----:B------:R-:W-:Y:S01]  /*3820*/  PRMT R128, R128, 0x5410, R40 ;  /* 0x0000541080807816 */ /* 0x000fe20000000028 */
[----:B------:R-:W-:Y:S01]  /*3830*/  IMAD.MOV.U32 R40, RZ, RZ, R77 ;  /* 0x000000ffff287224 */ /* 0x000fe200078e004d */
[----:B------:R-:W-:Y:S01]  /*3840*/  PRMT R129, R129, 0x5410, R41 ;  /* 0x0000541081817816 */ /* 0x000fe20000000029 */
[----:B------:R-:W-:Y:S01]  /*3850*/  IMAD.MOV.U32 R41, RZ, RZ, R76 ;  /* 0x000000ffff297224 */ /* 0x000fe200078e004c */
[----:B------:R-:W-:-:S04]  /*3860*/  PLOP3.LUT P2, PT, PT, PT, UP0, 0x80, 0x0 ;  /* 0x000000000000781c */ /* 0x000fc80003f4f008 */
[----:B------:R-:W-:Y:S01]  /*3870*/  PRMT R161, R40, 0x5410, R41 ;  /* 0x0000541028a17816 */ /* 0x000fe20000000029 */
[----:B------:R-:W-:Y:S02]  /*3880*/  IMAD.MOV.U32 R40, RZ, RZ, R81 ;  /* 0x000000ffff287224 */ /* 0x000fe400078e0051 */
[----:B------:R-:W-:-:S03]  /*3890*/  IMAD.MOV.U32 R41, RZ, RZ, R80 ;  /* 0x000000ffff297224 */ /* 0x000fc600078e0050 */
[----:B------:R-:W-:Y:S01]  /*38a0*/  PRMT R164, R40, 0x7610, R164 ;  /* 0x0000761028a47816 */ /* 0x000fe200000000a4 */
[----:B------:R-:W-:Y:S01]  /*38b0*/  IMAD.MOV.U32 R40, RZ, RZ, R84 ;  /* 0x000000ffff287224 */ /* 0x000fe200078e0054 */
[----:B------:R-:W-:Y:S01]  /*38c0*/  PRMT R165, R41, 0x7610, R165 ;  /* 0x0000761029a57816 */ /* 0x000fe200000000a5 */
        /* <DEDUP_REMOVED lines=11> */
[----:B------:R-:W-:Y:S02]  /*3980*/  PRMT R171, R41, 0x7610, R171 ;  /* 0x0000761029ab7816 */ /* 0x000fe400000000ab */
[----:B------:R-:W-:Y:S02]  /*3990*/  MOV R41, R127 ;  /* 0x0000007f00297202 */ /* 0x000fe40000000f00 */
[----:B------:R-:W-:Y:S01]  /*39a0*/  PRMT R128, R40, 0x7610, R128 ;  /* 0x0000761028807816 */ /* 0x000fe20000000080 */
[----:B------:R-:W-:Y:S01]  /*39b0*/  IMAD.MOV.U32 R40, RZ, RZ, R51 ;  /* 0x000000ffff287224 */ /* 0x000fe200078e0033 */
[----:B------:R-:W-:Y:S01]  /*39c0*/  PRMT R129, R41, 0x7610, R129 ;  /* 0x0000761029817816 */ /* 0x000fe20000000081 */
[----:B------:R-:W-:-:S05]  /*39d0*/  IMAD.MOV.U32 R41, RZ, RZ, R50 ;  /* 0x000000ffff297224 */ /* 0x000fca00078e0032 */
[----:B------:R-:W-:Y:S01]  /*39e0*/  PRMT R88, R41, 0x5410, R40 ;  /* 0x0000541029587816 */ /* 0x000fe20000000028 */
[----:B------:R-:W-:Y:S02]  /*39f0*/  IMAD.MOV.U32 R41, RZ, RZ, R54 ;  /* 0x000000ffff297224 */ /* 0x000fe400078e0036 */
        /* <DEDUP_REMOVED lines=12> */
[----:B------:R-:W-:-:S03]  /*3ac0*/  IMAD.MOV.U32 R40, RZ, RZ, R71 ;  /* 0x000000ffff287224 */ /* 0x000fc600078e0047 */
        /* <DEDUP_REMOVED lines=23> */
[----:B------:R-:W-:Y:S06]  /*3c40*/  @!P2 BRA `(.L_x_440) ;  /* 0x000000000004a947 */ /* 0x000fec0003800000 */
[----:B------:R-:W-:Y:S01]  /*3c50*/  BPT.TRAP 0x1 ;  /* 0x000000040000795c */ /* 0x000fe20000300000 */
.L_x_440:
[----:B------:R-:W-:Y:S01]  /*3c60*/  IMAD R101, R16, 0x8, R2 ;  /* 0x0000000810657824 */ /* 0x000fe200078e0202 */
[----:B------:R-:W-:Y:S01]  /*3c70*/  SHF.L.U32 R102, R184, 0x1f, RZ ;  /* 0x0000001fb8667819 */ /* 0x000fe200000006ff */
[----:B------:R-:W-:Y:S03]  /*3c80*/  BSSY B1, `(.L_x_441) ;  /* 0x0000003000017945 */ /* 0x000fe60003800000 */
[----:B------:R-:W0:Y:S02]  /*3c90*/  SYNCS.PHASECHK.TRANS64.TRYWAIT P5, [R101+URZ+0x34890], R102 ;  /* 0x03489066650075a7 */ /* 0x000e2400080a017f */
[----:B0-----:R-:W-:Y:S05]  /*3ca0*/  @!P5 BRA `(.L_x_442) ;  /* 0x000001f00008d947 */ /* 0x001fea0003800000 */
.L_x_799:
[----:B------:R-:W-:Y:S05]  /*3cb0*/  BSYNC B1 ;  /* 0x0000000000017941 */ /* 0x000fea0003800000 */
.L_x_441:
[----:B------:R-:W-:Y:S04]  /*3cc0*/  BSSY B1, `(.L_x_443) ;  /* 0x0000157000017945 */ /* 0x000fe80003800000 */
[----:B------:R-:W-:Y:S05]  /*3cd0*/  @P3 BRA `(.L_x_444) ;  /* 0x0000001400543947 */ /* 0x000fea0003800000 */
[----:B------:R-:W-:Y:S01]  /*3ce0*/  ISETP.NE.AND P3, PT, R34, RZ, PT ;  /* 0x000000ff2200720c */ /* 0x000fe20003f65270 */
[----:B------:R-:W-:-:S12]  /*3cf0*/  BSSY B2, `(.L_x_445) ;  /* 0x0000037000027945 */ /* 0x000fd80003800000 */
[----:B------:R-:W-:Y:S05]  /*3d00*/  @!P3 BRA `(.L_x_446) ;  /* 0x0000000000d4b947 */ /* 0x000fea0003800000 */
[----:B------:R1:W2:Y:S01]  /*3d10*/  LDS.128 R40, [R47] ;  /* 0x000000002f287984 */ /* 0x0002a20000000c00 */
[----:B------:R-:W-:Y:S01]  /*3d20*/  ISETP.GE.AND P3, PT, R22, R117, PT ;  /* 0x000000751600720c */ /* 0x000fe20003f66270 */
[----:B------:R-:W-:-:S12]  /*3d30*/  BSSY B3, `(.L_x_447) ;  /* 0x0000031000037945 */ /* 0x000fd80003800000 */
[----:B-1----:R-:W-:Y:S05]  /*3d40*/  @P3 BRA `(.L_x_448) ;  /* 0x0000000000bc3947 */ /* 0x002fea0003800000 */
[--C-:B------:R-:W-:Y:S02]  /*3d50*/  SHF.R.U64 R90, R124, 0x10, R125.reuse ;  /* 0x000000107c5a7819 */ /* 0x100fe4000000127d */
[----:B------:R-:W-:Y:S02]  /*3d60*/  SHF.R.U32.HI R124, RZ, 0x10, R125 ;  /* 0x00000010ff7c7819 */ /* 0x000fe4000001167d */
[--C-:B------:R-:W-:Y:S02]  /*3d70*/  SHF.R.U64 R125, R126, 0x10, R127.reuse ;  /* 0x000000107e7d7819 */ /* 0x100fe4000000127f */
[----:B------:R-:W-:Y:S01]  /*3d80*/  SHF.R.U32.HI R91, RZ, 0x10, R127 ;  /* 0x00000010ff5b7819 */ /* 0x000fe2000001167f */
[----:B--2---:R-:W-:Y:S01]  /*3d90*/  IMAD.U32 R127, R41, 0x10000, RZ ;  /* 0x00010000297f7824 */ /* 0x004fe200078e00ff */
[C---:B------:R-:W-:Y:S02]  /*3da0*/  PRMT R125, R128.reuse, 0x5410, R125 ;  /* 0x00005410807d7816 */ /* 0x040fe4000000007d */
[----:B------:R-:W-:-:S02]  /*3db0*/  PRMT R90, R128, 0x5432, R90 ;  /* 0x00005432805a7816 */ /* 0x000fc4000000005a */
[C---:B------:R-:W-:Y:S02]  /*3dc0*/  PRMT R126, R129.reuse, 0x5432, R124 ;  /* 0x00005432817e7816 */ /* 0x040fe4000000007c */
[----:B------:R-:W-:Y:S02]  /*3dd0*/  PRMT R91, R129, 0x5410, R91 ;  /* 0x00005410815b7816 */ /* 0x000fe4000000005b */
[----:B------:R-:W-:Y:S01]  /*3de0*/  LOP3.LUT R129, R41, 0xffff0000, RZ, 0xc0, !PT ;  /* 0xffff000029817812 */ /* 0x000fe200078ec0ff */
[----:B------:R-:W-:Y:S01]  /*3df0*/  IMAD.U32 R146, R126, 0x10000, RZ ;  /* 0x000100007e927824 */ /* 0x000fe200078e00ff */
[C---:B------:R-:W-:Y:S01]  /*3e00*/  LOP3.LUT R128, R125.reuse, 0xffff0000, RZ, 0xc0, !PT ;  /* 0xffff00007d807812 */ /* 0x040fe200078ec0ff */
[----:B------:R-:W-:Y:S01]  /*3e10*/  IMAD.U32 R125, R125, 0x10000, RZ ;  /* 0x000100007d7d7824 */ /* 0x000fe200078e00ff */
[C---:B------:R-:W-:Y:S01]  /*3e20*/  LOP3.LUT R41, R90.reuse, 0xffff0000, RZ, 0xc0, !PT ;  /* 0xffff00005a297812 */ /* 0x040fe200078ec0ff */
[----:B------:R-:W-:Y:S01]  /*3e30*/  IMAD.U32 R90, R90, 0x10000, RZ ;  /* 0x000100005a5a7824 */ /* 0x000fe200078e00ff */
[----:B------:R-:W-:Y:S01]  /*3e40*/  LOP3.LUT R126, R126, 0xffff0000, RZ, 0xc0, !PT ;  /* 0xffff00007e7e7812 */ /* 0x000fe200078ec0ff */
[----:B------:R-:W-:-:S04]  /*3e50*/  FMUL.FTZ R124, R129, R128 ;  /* 0x00000080817c7220 */ /* 0x000fc80000410000 */
[-C--:B------:R-:W-:Y:S01]  /*3e60*/  FFMA.FTZ R124, R127, R41.reuse, -R124 ;  /* 0x000000297f7c7223 */ /* 0x080fe2000001087c */
[----:B------:R-:W-:Y:S01]  /*3e70*/  FMUL.FTZ R41, R129, R41 ;  /* 0x0000002981297220 */ /* 0x000fe20000410000 */
[C---:B------:R-:W-:Y:S01]  /*3e80*/  LOP3.LUT R129, R42.reuse, 0xffff0000, RZ, 0xc0, !PT ;  /* 0xffff00002a817812 */ /* 0x040fe200078ec0ff */
[----:B------:R-:W-:Y:S02]  /*3e90*/  IMAD.U32 R42, R42, 0x10000, RZ ;  /* 0x000100002a2a7824 */ /* 0x000fe400078e00ff */
[----:B------:R-:W-:Y:S01]  /*3ea0*/  FFMA.FTZ R41, R127, R128, R41 ;  /* 0x000000807f297223 */ /* 0x000fe20000010029 */
[C---:B------:R-:W-:Y:S01]  /*3eb0*/  IMAD.U32 R127, R91.reuse, 0x10000, RZ ;  /* 0x000100005b7f7824 */ /* 0x040fe200078e00ff */
[----:B------:R-:W-:-:S03]  /*3ec0*/  LOP3.LUT R91, R91, 0xffff0000, RZ, 0xc0, !PT ;  /* 0xffff00005b5b7812 */ /* 0x000fc600078ec0ff */
[CC--:B------:R-:W-:Y:S01]  /*3ed0*/  FMUL.FTZ R128, R129.reuse, R127.reuse ;  /* 0x0000007f81807220 */ /* 0x0c0fe20000410000 */
[----:B------:R-:W-:Y:S01]  /*3ee0*/  FMUL.FTZ R129, R129, R146 ;  /* 0x0000009281817220 */ /* 0x000fe20000410000 */
[----:B------:R-:W-:Y:S02]  /*3ef0*/  F2FP.BF16.F32.PACK_AB R41, R41, R124 ;  /* 0x0000007c2929723e */ /* 0x000fe400000010ff */
[C---:B------:R-:W-:Y:S01]  /*3f00*/  FFMA.FTZ R128, R42.reuse, R146, -R128 ;  /* 0x000000922a807223 */ /* 0x040fe20000010880 */
[----:B------:R-:W-:Y:S01]  /*3f10*/  FFMA.FTZ R129, R42, R127, R129 ;  /* 0x0000007f2a817223 */ /* 0x000fe20000010081 */
[C---:B------:R-:W-:Y:S01]  /*3f20*/  LOP3.LUT R42, R43.reuse, 0xffff0000, RZ, 0xc0, !PT ;  /* 0xffff00002b2a7812 */ /* 0x040fe200078ec0ff */
[----:B------:R-:W-:-:S03]  /*3f30*/  IMAD.U32 R43, R43, 0x10000, RZ ;  /* 0x000100002b2b7824 */ /* 0x000fc600078e00ff */
[----:B------:R-:W-:Y:S01]  /*3f40*/  F2FP.BF16.F32.PACK_AB R128, R129, R128 ;  /* 0x000000808180723e */ /* 0x000fe200000010ff */
[C---:B------:R-:W-:Y:S01]  /*3f50*/  FMUL.FTZ R127, R42.reuse, R91 ;  /* 0x0000005b2a7f7220 */ /* 0x040fe20000410000 */
[----:B------:R-:W-:-:S03]  /*3f60*/  FMUL.FTZ R42, R42, R126 ;  /* 0x0000007e2a2a7220 */ /* 0x000fc60000410000 */
        /* <DEDUP_REMOVED lines=8> */
[----:B------:R-:W-:-:S05]  /*3ff0*/  FFMA.FTZ R43, R40, R125, R43 ;  /* 0x0000007d282b7223 */ /* 0x000fca000001002b */
[----:B------:R-:W-:Y:S01]  /*4000*/  F2FP.BF16.F32.PACK_AB R91, R43, R91 ;  /* 0x0000005b2b5b723e */ /* 0x000fe200000010ff */
[----:B------:R-:W-:Y:S02]  /*4010*/  IMAD.MOV.U32 R43, RZ, RZ, R42 ;  /* 0x000000ffff2b7224 */ /* 0x000fe400078e002a */
[----:B------:R-:W-:Y:S02]  /*4020*/  IMAD.MOV.U32 R42, RZ, RZ, R128 ;  /* 0x000000ffff2a7224 */ /* 0x000fe400078e0080 */
[----:B------:R-:W-:-:S07]  /*4030*/  IMAD.MOV.U32 R40, RZ, RZ, R91 ;  /* 0x000000ffff287224 */ /* 0x000fce00078e005b */
.L_x_448:
[----:B------:R-:W-:Y:S05]  /*4040*/  BSYNC B3 ;  /* 0x0000000000037941 */ /* 0x000fea0003800000 */
.L_x_447:
[----:B--2---:R1:W-:Y:S02]  /*4050*/  STG.E.128 desc[UR58][R48.64], R40 ;  /* 0x0000002830007986 */ /* 0x0043e4000c101d3a */
.L_x_446:
[----:B------:R-:W-:Y:S05]  /*4060*/  BSYNC B2 ;  /* 0x0000000000027941 */ /* 0x000fea0003800000 */
.L_x_445:
[----:B------:R-:W-:Y:S01]  /*4070*/  ISETP.NE.AND P3, PT, R38, RZ, PT ;  /* 0x000000ff2600720c */ /* 0x000fe20003f65270 */
[----:B------:R-:W-:-:S12]  /*4080*/  BSSY B2, `(.L_x_449) ;  /* 0x0000037000027945 */ /* 0x000fd80003800000 */
[----:B------:R-:W-:Y:S05]  /*4090*/  @!P3 BRA `(.L_x_450) ;  /* 0x0000000000d4b947 */ /* 0x000fea0003800000 */
[----:B-1----:R1:W2:Y:S01]  /*40a0*/  LDS.128 R40, [R46] ;  /* 0x000000002e287984 */ /* 0x0022a20000000c00 */
[----:B------:R-:W-:Y:S01]  /*40b0*/  ISETP.GE.AND P3, PT, R187, R117, PT ;  /* 0x00000075bb00720c */ /* 0x000fe20003f66270 */
[----:B------:R-:W-:-:S12]  /*40c0*/  BSSY B3, `(.L_x_451) ;  /* 0x0000031000037945 */ /* 0x000fd80003800000 */
[----:B-1----:R-:W-:Y:S05]  /*40d0*/  @P3 BRA `(.L_x_452) ;  /* 0x0000000000bc3947 */ /* 0x002fea0003800000 */
[--C-:B------:R-:W-:Y:S02]  /*40e0*/  SHF.R.U64 R90, R94, 0x10, R95.reuse ;  /* 0x000000105e5a7819 */ /* 0x100fe4000000125f */
[----:B------:R-:W-:Y:S02]  /*40f0*/  SHF.R.U32.HI R94, RZ, 0x10, R95 ;  /* 0x00000010ff5e7819 */ /* 0x000fe4000001165f */
[----:B------:R-:W-:Y:S02]  /*4100*/  SHF.R.U64 R95, R120, 0x10, R121 ;  /* 0x00000010785f7819 */ /* 0x000fe40000001279 */
[C---:B------:R-:W-:Y:S02]  /*4110*/  PRMT R90, R170.reuse, 0x5432, R90 ;  /* 0x00005432aa5a7816 */ /* 0x040fe4000000005a */
[----:B------:R-:W-:Y:S02]  /*4120*/  PRMT R95, R170, 0x5410, R95 ;  /* 0x00005410aa5f7816 */ /* 0x000fe4000000005f */
[----:B--2---:R-:W-:-:S02]  /*4130*/  LOP3.LUT R125, R41, 0xffff0000, RZ, 0xc0, !PT ;  /* 0xffff0000297d7812 */ /* 0x004fc400078ec0ff */
[C---:B------:R-:W-:Y:S01]  /*4140*/  LOP3.LUT R124, R95.reuse, 0xffff0000, RZ, 0xc0, !PT ;  /* 0xffff00005f7c7812 */ /* 0x040fe200078ec0ff */
[----:B------:R-:W-:Y:S01]  /*4150*/  IMAD.U32 R95, R95, 0x10000, RZ ;  /* 0x000100005f5f7824 */ /* 0x000fe200078e00ff */
[----:B------:R-:W-:Y:S01]  /*4160*/  SHF.R.U32.HI R91, RZ, 0x10, R121 ;  /* 0x00000010ff5b7819 */ /* 0x000fe20000011679 */
[----:B------:R-:W-:Y:S01]  /*4170*/  IMAD.U32 R121, R41, 0x10000, RZ ;  /* 0x0001000029797824 */ /* 0x000fe200078e00ff */
[----:B------:R-:W-:Y:S01]  /*4180*/  PRMT R120, R171, 0x5432, R94 ;  /* 0x00005432ab787816 */ /* 0x000fe2000000005e */
[----:B------:R-:W-:Y:S01]  /*4190*/  FMUL.FTZ R94, R125, R124 ;  /* 0x0000007c7d5e7220 */ /* 0x000fe20000410000 */
[C---:B------:R-:W-:Y:S01]  /*41a0*/  LOP3.LUT R41, R90.reuse, 0xffff0000, RZ, 0xc0, !PT ;  /* 0xffff00005a297812 */ /* 0x040fe200078ec0ff */
[----:B------:R-:W-:Y:S01]  /*41b0*/  IMAD.U32 R90, R90, 0x10000, RZ ;  /* 0x000100005a5a7824 */ /* 0x000fe200078e00ff */
[----:B------:R-:W-:-:S03]  /*41c0*/  PRMT R91, R171, 0x5410, R91 ;  /* 0x00005410ab5b7816 */ /* 0x000fc6000000005b */
[-C--:B------:R-:W-:Y:S01]  /*41d0*/  FFMA.FTZ R94, R121, R41.reuse, -R94 ;  /* 0x00000029795e7223 */ /* 0x080fe2000001085e */
[----:B------:R-:W-:Y:S01]  /*41e0*/  FMUL.FTZ R41, R125, R41 ;  /* 0x000000297d297220 */ /* 0x000fe20000410000 */
[C---:B------:R-:W-:Y:S01]  /*41f0*/  IMAD.U32 R125, R120.reuse, 0x10000, RZ ;  /* 0x00010000787d7824 */ /* 0x040fe200078e00ff */
[----:B------:R-:W-:Y:S02]  /*4200*/  LOP3.LUT R120, R120, 0xffff0000, RZ, 0xc0, !PT ;  /* 0xffff000078787812 */ /* 0x000fe400078ec0ff */
[----:B------:R-:W-:Y:S01]  /*4210*/  FFMA.FTZ R41, R121, R124, R41 ;  /* 0x0000007c79297223 */ /* 0x000fe20000010029 */
[C---:B------:R-:W-:Y:S01]  /*4220*/  LOP3.LUT R124, R42.reuse, 0xffff0000, RZ, 0xc0, !PT ;  /* 0xffff00002a7c7812 */ /* 0x040fe200078ec0ff */
[C---:B------:R-:W-:Y:S01]  /*4230*/  IMAD.U32 R121, R91.reuse, 0x10000, RZ ;  /* 0x000100005b797824 */ /* 0x040fe200078e00ff */
[----:B------:R-:W-:Y:S01]  /*4240*/  LOP3.LUT R91, R91, 0xffff0000, RZ, 0xc0, !PT ;  /* 0xffff00005b5b7812 */ /* 0x000fe200078ec0ff */
[----:B------:R-:W-:Y:S01]  /*4250*/  IMAD.U32 R42, R42, 0x10000, RZ ;  /* 0x000100002a2a7824 */ /* 0x000fe200078e00ff */
        /* <DEDUP_REMOVED lines=23> */
.L_x_452:
[----:B------:R-:W-:Y:S05]  /*43d0*/  BSYNC B3 ;  /* 0x0000000000037941 */ /* 0x000fea0003800000 */
.L_x_451:
[----:B--2---:R2:W-:Y:S02]  /*43e0*/  STG.E.128 desc[UR58][R48.64+0x40], R40 ;  /* 0x0000402830007986 */ /* 0x0045e4000c101d3a */
.L_x_450:
[----:B------:R-:W-:Y:S05]  /*43f0*/  BSYNC B2 ;  /* 0x0000000000027941 */ /* 0x000fea0003800000 */
.L_x_449:
[----:B------:R-:W-:Y:S01]  /*4400*/  ISETP.NE.AND P3, PT, R39, RZ, PT ;  /* 0x000000ff2700720c */ /* 0x000fe20003f65270 */
[----:B------:R-:W-:-:S12]  /*4410*/  BSSY B2, `(.L_x_453) ;  /* 0x0000037000027945 */ /* 0x000fd80003800000 */
[----:B------:R-:W-:Y:S05]  /*4420*/  @!P3 BRA `(.L_x_454) ;  /* 0x0000000000d4b947 */ /* 0x000fea0003800000 */
[----:B-12---:R1:W2:Y:S01]  /*4430*/  LDS.128 R40, [R47+0x4000] ;  /* 0x004000002f287984 */ /* 0x0062a20000000c00 */
[----:B------:R-:W-:Y:S01]  /*4440*/  ISETP.GE.AND P3, PT, R186, R117, PT ;  /* 0x00000075ba00720c */ /* 0x000fe20003f66270 */
[----:B------:R-:W-:-:S12]  /*4450*/  BSSY B3, `(.L_x_455) ;  /* 0x0000031000037945 */ /* 0x000fd80003800000 */
[----:B-1----:R-:W-:Y:S05]  /*4460*/  @P3 BRA `(.L_x_456) ;  /* 0x0000000000bc3947 */ /* 0x002fea0003800000 */
[----:B------:R-:W-:Y:S02]  /*4470*/  SHF.R.U64 R91, R92, 0x10, R93 ;  /* 0x000000105c5b7819 */ /* 0x000fe4000000125d */
[----:B------:R-:W-:Y:S02]  /*4480*/  SHF.R.U64 R86, R86, 0x10, R87 ;  /* 0x0000001056567819 */ /* 0x000fe40000001257 */
[----:B------:R-:W-:Y:S02]  /*4490*/  PRMT R91, R168, 0x5410, R91 ;  /* 0x00005410a85b7816 */ /* 0x000fe4000000005b */
[----:B------:R-:W-:Y:S02]  /*44a0*/  SHF.R.U32.HI R87, RZ, 0x10, R87 ;  /* 0x00000010ff577819 */ /* 0x000fe40000011657 */
[----:B------:R-:W-:Y:S02]  /*44b0*/  SHF.R.U32.HI R93, RZ, 0x10, R93 ;  /* 0x00000010ff5d7819 */ /* 0x000fe4000001165d */
[----:B------:R-:W-:-:S02]  /*44c0*/  PRMT R86, R169, 0x5432, R86 ;  /* 0x00005432a9567816 */ /* 0x000fc40000000056 */
[----:B--2---:R-:W-:Y:S02]  /*44d0*/  LOP3.LUT R95, R41, 0xffff0000, RZ, 0xc0, !PT ;  /* 0xffff0000295f7812 */ /* 0x004fe400078ec0ff */
[C---:B------:R-:W-:Y:S01]  /*44e0*/  LOP3.LUT R94, R91.reuse, 0xffff0000, RZ, 0xc0, !PT ;  /* 0xffff00005b5e7812 */ /* 0x040fe200078ec0ff */
[----:B------:R-:W-:Y:S01]  /*44f0*/  IMAD.U32 R91, R91, 0x10000, RZ ;  /* 0x000100005b5b7824 */ /* 0x000fe200078e00ff */
[----:B------:R-:W-:Y:S02]  /*4500*/  PRMT R92, R167, 0x5410, R87 ;  /* 0x00005410a75c7816 */ /* 0x000fe40000000057 */
[----:B------:R-:W-:Y:S01]  /*4510*/  PRMT R87, R169, 0x5410, R93 ;  /* 0x00005410a9577816 */ /* 0x000fe2000000005d */
[----:B------:R-:W-:Y:S01]  /*4520*/  IMAD.U32 R93, R41, 0x10000, RZ ;  /* 0x00010000295d7824 */ /* 0x000fe200078e00ff */
[C---:B------:R-:W-:Y:S01]  /*4530*/  LOP3.LUT R41, R86.reuse, 0xffff0000, RZ, 0xc0, !PT ;  /* 0xffff000056297812 */ /* 0x040fe200078ec0ff */
[----:B------:R-:W-:Y:S01]  /*4540*/  FMUL.FTZ R90, R95, R94 ;  /* 0x0000005e5f5a7220 */ /* 0x000fe20000410000 */
[----:B------:R-:W-:-:S03]  /*4550*/  IMAD.U32 R86, R86, 0x10000, RZ ;  /* 0x0001000056567824 */ /* 0x000fc600078e00ff */
        /* <DEDUP_REMOVED lines=32> */
.L_x_456:
[----:B------:R-:W-:Y:S05]  /*4760*/  BSYNC B3 ;  /* 0x0000000000037941 */ /* 0x000fea0003800000 */
.L_x_455:
[----:B--2---:R3:W-:Y:S02]  /*4770*/  STG.E.128 desc[UR58][R48.64+0x80], R40 ;  /* 0x0000802830007986 */ /* 0x0047e4000c101d3a */
.L_x_454:
[----:B------:R-:W-:Y:S05]  /*4780*/  BSYNC B2 ;  /* 0x0000000000027941 */ /* 0x000fea0003800000 */
.L_x_453:
[----:B------:R-:W-:Y:S01]  /*4790*/  ISETP.NE.AND P3, PT, R96, RZ, PT ;  /* 0x000000ff6000720c */ /* 0x000fe20003f65270 */
[----:B------:R-:W-:-:S12]  /*47a0*/  BSSY B2, `(.L_x_457) ;  /* 0x0000037000027945 */ /* 0x000fd80003800000 */
[----:B------:R-:W-:Y:S05]  /*47b0*/  @!P3 BRA `(.L_x_458) ;  /* 0x0000000000d4b947 */ /* 0x000fea0003800000 */
[----:B-123--:R1:W2:Y:S01]  /*47c0*/  LDS.128 R40, [R46+0x4000] ;  /* 0x004000002e287984 */ /* 0x00e2a20000000c00 */
[----:B------:R-:W-:Y:S01]  /*47d0*/  ISETP.GE.AND P3, PT, R189, R117, PT ;  /* 0x00000075bd00720c */ /* 0x000fe20003f66270 */
[----:B------:R-:W-:-:S12]  /*47e0*/  BSSY B3, `(.L_x_459) ;  /* 0x0000031000037945 */ /* 0x000fd80003800000 */
[----:B-1----:R-:W-:Y:S05]  /*47f0*/  @P3 BRA `(.L_x_460) ;  /* 0x0000000000bc3947 */ /* 0x002fea0003800000 */
[--C-:B------:R-:W-:Y:S01]  /*4800*/  SHF.R.U64 R82, R82, 0x10, R83.reuse ;  /* 0x0000001052527819 */ /* 0x100fe20000001253 */
[----:B--2---:R-:W-:Y:S01]  /*4810*/  IMAD.U32 R87, R41, 0x10000, RZ ;  /* 0x0001000029577824 */ /* 0x004fe200078e00ff */
[----:B------:R-:W-:Y:S02]  /*4820*/  SHF.R.U32.HI R86, RZ, 0x10, R83 ;  /* 0x00000010ff567819 */ /* 0x000fe40000011653 */
[--C-:B------:R-:W-:Y:S02]  /*4830*/  SHF.R.U64 R83, R84, 0x10, R85.reuse ;  /* 0x0000001054537819 */ /* 0x100fe40000001255 */
[----:B------:R-:W-:Y:S02]  /*4840*/  SHF.R.U32.HI R84, RZ, 0x10, R85 ;  /* 0x00000010ff547819 */ /* 0x000fe40000011655 */
[----:B------:R-:W-:Y:S02]  /*4850*/  PRMT R85, R166, 0x5410, R83 ;  /* 0x00005410a6557816 */ /* 0x000fe40000000053 */
[----:B------:R-:W-:-:S02]  /*4860*/  PRMT R82, R167, 0x5432, R82 ;  /* 0x00005432a7527816 */ /* 0x000fc40000000052 */
[----:B------:R-:W-:Y:S02]  /*4870*/  LOP3.LUT R91, R41, 0xffff0000, RZ, 0xc0, !PT ;  /* 0xffff0000295b7812 */ /* 0x000fe400078ec0ff */
[C---:B------:R-:W-:Y:S01]  /*4880*/  LOP3.LUT R90, R85.reuse, 0xffff0000, RZ, 0xc0, !PT ;  /* 0xffff0000555a7812 */ /* 0x040fe200078ec0ff */
[----:B------:R-:W-:Y:S01]  /*4890*/  IMAD.U32 R85, R85, 0x10000, RZ ;  /* 0x0001000055557824 */ /* 0x000fe200078e00ff */
[----:B------:R-:W-:Y:S02]  /*48a0*/  PRMT R83, R168, 0x5432, R84 ;  /* 0x00005432a8537816 */ /* 0x000fe40000000054 */
[----:B------:R-:W-:Y:S01]  /*48b0*/  LOP3.LUT R41, R82, 0xffff0000, RZ, 0xc0, !PT ;  /* 0xffff000052297812 */ /* 0x000fe200078ec0ff */
[----:B------:R-:W-:Y:S01]  /*48c0*/  FMUL.FTZ R84, R91, R90 ;  /* 0x0000005a5b547220 */ /* 0x000fe20000410000 */
[----:B------:R-:W-:Y:S01]  /*48d0*/  PRMT R86, R166, 0x5432, R86 ;  /* 0x00005432a6567816 */ /* 0x000fe20000000056 */
[----:B------:R-:W-:Y:S02]  /*48e0*/  IMAD.U32 R82, R82, 0x10000, RZ ;  /* 0x0001000052527824 */ /* 0x000fe400078e00ff */
[-C--:B------:R-:W-:Y:S01]  /*48f0*/  FFMA.FTZ R84, R87, R41.reuse, -R84 ;  /* 0x0000002957547223 */ /* 0x080fe20000010854 */
[----:B------:R-:W-:Y:S01]  /*4900*/  FMUL.FTZ R41, R91, R41 ;  /* 0x000000295b297220 */ /* 0x000fe20000410000 */
[C---:B------:R-:W-:Y:S01]  /*4910*/  IMAD.U32 R91, R86.reuse, 0x10000, RZ ;  /* 0x00010000565b7824 */ /* 0x040fe200078e00ff */
[----:B------:R-:W-:-:S02]  /*4920*/  LOP3.LUT R86, R86, 0xffff0000, RZ, 0xc0, !PT ;  /* 0xffff000056567812 */ /* 0x000fc400078ec0ff */
        /* <DEDUP_REMOVED lines=28> */
.L_x_460:
[----:B------:R-:W-:Y:S05]  /*4af0*/  BSYNC B3 ;  /* 0x0000000000037941 */ /* 0x000fea0003800000 */
.L_x_459:
[----:B--2---:R4:W-:Y:S02]  /*4b00*/  STG.E.128 desc[UR58][R48.64+0xc0], R40 ;  /* 0x0000c02830007986 */ /* 0x0049e4000c101d3a */
.L_x_458:
[----:B------:R-:W-:Y:S05]  /*4b10*/  BSYNC B2 ;  /* 0x0000000000027941 */ /* 0x000fea0003800000 */
.L_x_457:
[----:B------:R-:W-:Y:S01]  /*4b20*/  ISETP.NE.AND P3, PT, R97, RZ, PT ;  /* 0x000000ff6100720c */ /* 0x000fe20003f65270 */
[----:B------:R-:W-:-:S12]  /*4b30*/  BSSY B2, `(.L_x_461) ;  /* 0x0000038000027945 */ /* 0x000fd80003800000 */
[----:B------:R-:W-:Y:S05]  /*4b40*/  @!P3 BRA `(.L_x_462) ;  /* 0x0000000000d8b947 */ /* 0x000fea0003800000 */
[----:B-1234-:R1:W2:Y:S01]  /*4b50*/  LDS.128 R40, [R47+0x8000] ;  /* 0x008000002f287984 */ /* 0x01e2a20000000c00 */
[----:B------:R-:W-:Y:S01]  /*4b60*/  ISETP.GE.AND P3, PT, R188, R117, PT ;  /* 0x00000075bc00720c */ /* 0x000fe20003f66270 */
[----:B------:R-:W-:-:S12]  /*4b70*/  BSSY B3, `(.L_x_463) ;  /* 0x0000032000037945 */ /* 0x000fd80003800000 */
[----:B-1----:R-:W-:Y:S05]  /*4b80*/  @P3 BRA `(.L_x_464) ;  /* 0x0000000000c03947 */ /* 0x002fea0003800000 */
[--C-:B------:R-:W-:Y:S02]  /*4b90*/  SHF.R.U64 R78, R78, 0x10, R79.reuse ;  /* 0x000000104e4e7819 */ /* 0x100fe4000000124f */
[----:B------:R-:W-:Y:S02]  /*4ba0*/  SHF.R.U32.HI R82, RZ, 0x10, R79 ;  /* 0x00000010ff527819 */ /* 0x000fe4000001164f */
[--C-:B------:R-:W-:Y:S02]  /*4bb0*/  SHF.R.U64 R79, R80, 0x10, R81.reuse ;  /* 0x00000010504f7819 */ /* 0x100fe40000001251 */
[----:B------:R-:W-:Y:S02]  /*4bc0*/  SHF.R.U32.HI R83, RZ, 0x10, R81 ;  /* 0x00000010ff537819 */ /* 0x000fe40000011651 */
[----:B------:R-:W-:Y:S01]  /*4bd0*/  PRMT R81, R165, 0x5410, R79 ;  /* 0x00005410a5517816 */ /* 0x000fe2000000004f */
[----:B--2---:R-:W-:Y:S01]  /*4be0*/  IMAD.U32 R79, R41, 0x10000, RZ ;  /* 0x00010000294f7824 */ /* 0x004fe200078e00ff */
[----:B------:R-:W-:-:S02]  /*4bf0*/  PRMT R78, R165, 0x5432, R78 ;  /* 0x00005432a54e7816 */ /* 0x000fc4000000004e */
[----:B------:R-:W-:Y:S02]  /*4c00*/  LOP3.LUT R86, R41, 0xffff0000, RZ, 0xc0, !PT ;  /* 0xffff000029567812 */ /* 0x000fe400078ec0ff */
[C---:B------:R-:W-:Y:S01]  /*4c10*/  LOP3.LUT R84, R81.reuse, 0xffff0000, RZ, 0xc0, !PT ;  /* 0xffff000051547812 */ /* 0x040fe200078ec0ff */
[----:B------:R-:W-:Y:S01]  /*4c20*/  IMAD.U32 R81, R81, 0x10000, RZ ;  /* 0x0001000051517824 */ /* 0x000fe200078e00ff */
[C---:B------:R-:W-:Y:S01]  /*4c30*/  LOP3.LUT R80, R78.reuse, 0xffff0000, RZ, 0xc0, !PT ;  /* 0xffff00004e507812 */ /* 0x040fe200078ec0ff */
[----:B------:R-:W-:Y:S02]  /*4c40*/  IMAD.U32 R78, R78, 0x10000, RZ ;  /* 0x000100004e4e7824 */ /* 0x000fe400078e00ff */
[C---:B------:R-:W-:Y:S02]  /*4c50*/  FMUL.FTZ R85, R86.reuse, R84 ;  /* 0x0000005456557220 */ /* 0x040fe40000410000 */
[-C--:B------:R-:W-:Y:S01]  /*4c60*/  FMUL.FTZ R41, R86, R80.reuse ;  /* 0x0000005056297220 */ /* 0x080fe20000410000 */
[C---:B------:R-:W-:Y:S01]  /*4c70*/  LOP3.LUT R86, R42.reuse, 0xffff0000, RZ, 0xc0, !PT ;  /* 0xffff00002a567812 */ /* 0x040fe200078ec0ff */
[----:B------:R-:W-:Y:S01]  /*4c80*/  FFMA.FTZ R80, R79, R80, -R85 ;  /* 0x000000504f507223 */ /* 0x000fe20000010855 */
[----:B------:R-:W-:-:S02]  /*4c90*/  IMAD.U32 R42, R42, 0x10000, RZ ;  /* 0x000100002a2a7824 */ /* 0x000fc400078e00ff */
[----:B------:R-:W-:Y:S01]  /*4ca0*/  FFMA.FTZ R79, R79, R84, R41 ;  /* 0x000000544f4f7223 */ /* 0x000fe20000010029 */
[C---:B------:R-:W-:Y:S02]  /*4cb0*/  PRMT R41, R164.reuse, 0x5432, R82 ;  /* 0x00005432a4297816 */ /* 0x040fe40000000052 */
[----:B------:R-:W-:Y:S02]  /*4cc0*/  PRMT R82, R164, 0x5410, R83 ;  /* 0x00005410a4527816 */ /* 0x000fe40000000053 */
[----:B------:R-:W-:Y:S01]  /*4cd0*/  F2FP.BF16.F32.PACK_AB R79, R79, R80 ;  /* 0x000000504f4f723e */ /* 0x000fe200000010ff */
[C---:B------:R-:W-:Y:S01]  /*4ce0*/  IMAD.U32 R84, R41.reuse, 0x10000, RZ ;  /* 0x0001000029547824 */ /* 0x040fe200078e00ff */
[----:B------:R-:W-:Y:S01]  /*4cf0*/  LOP3.LUT R41, R41, 0xffff0000, RZ, 0xc0, !PT ;  /* 0xffff000029297812 */ /* 0x000fe200078ec0ff */
[C---:B------:R-:W-:Y:S01]  /*4d00*/  IMAD.U32 R83, R82.reuse, 0x10000, RZ ;  /* 0x0001000052537824 */ /* 0x040fe200078e00ff */
[----:B------:R-:W-:-:S03]  /*4d10*/  LOP3.LUT R82, R82, 0xffff0000, RZ, 0xc0, !PT ;  /* 0xffff000052527812 */ /* 0x000fc600078ec0ff */
        /* <DEDUP_REMOVED lines=10> */
[C---:B------:R-:W-:Y:S01]  /*4dc0*/  LOP3.LUT R41, R40.reuse, 0xffff0000, RZ, 0xc0, !PT ;  /* 0xffff000028297812 */ /* 0x040fe200078ec0ff */
[----:B------:R-:W-:Y:S01]  /*4dd0*/  FFMA.FTZ R42, R43, R82, R42 ;  /* 0x000000522b2a7223 */ /* 0x000fe2000001002a */
[----:B------:R-:W-:-:S03]  /*4de0*/  IMAD.U32 R40, R40, 0x10000, RZ ;  /* 0x0001000028287824 */ /* 0x000fc600078e00ff */
[C---:B------:R-:W-:Y:S01]  /*4df0*/  FMUL.FTZ R43, R41.reuse, R81 ;  /* 0x00000051292b7220 */ /* 0x040fe20000410000 */
[-C--:B------:R-:W-:Y:S01]  /*4e00*/  FMUL.FTZ R41, R41, R78.reuse ;  /* 0x0000004e29297220 */ /* 0x080fe20000410000 */
[----:B------:R-:W-:Y:S02]  /*4e10*/  F2FP.BF16.F32.PACK_AB R42, R42, R83 ;  /* 0x000000532a2a723e */ /* 0x000fe400000010ff */
[C---:B------:R-:W-:Y:S01]  /*4e20*/  FFMA.FTZ R43, R40.reuse, R78, -R43 ;  /* 0x0000004e282b7223 */ /* 0x040fe2000001082b */
[----:B------:R-:W-:-:S05]  /*4e30*/  FFMA.FTZ R41, R40, R81, R41 ;  /* 0x0000005128297223 */ /* 0x000fca0000010029 */
[----:B------:R-:W-:Y:S01]  /*4e40*/  F2FP.BF16.F32.PACK_AB R41, R41, R43 ;  /* 0x0000002b2929723e */ /* 0x000fe200000010ff */
[----:B------:R-:W-:Y:S02]  /*4e50*/  IMAD.MOV.U32 R43, RZ, RZ, R42 ;  /* 0x000000ffff2b7224 */ /* 0x000fe400078e002a */
[----:B------:R-:W-:Y:S02]  /*4e60*/  IMAD.MOV.U32 R42, RZ, RZ, R85 ;  /* 0x000000ffff2a7224 */ /* 0x000fe400078e0055 */
[----:B------:R-:W-:Y:S02]  /*4e70*/  IMAD.MOV.U32 R40, RZ, RZ, R41 ;  /* 0x000000ffff287224 */ /* 0x000fe400078e0029 */
[----:B------:R-:W-:-:S07]  /*4e80*/  IMAD.MOV.U32 R41, RZ, RZ, R79 ;  /* 0x000000ffff297224 */ /* 0x000fce00078e004f */
.L_x_464:
[----:B------:R-:W-:Y:S05]  /*4e90*/  BSYNC B3 ;  /* 0x0000000000037941 */ /* 0x000fea0003800000 */
.L_x_463:
[----:B--2---:R1:W-:Y:S02]  /*4ea0*/  STG.E.128 desc[UR58][R48.64+0x100], R40 ;  /* 0x0001002830007986 */ /* 0x0043e4000c101d3a */
.L_x_462:
[----:B------:R-:W-:Y:S05]  /*4eb0*/  BSYNC B2 ;  /* 0x0000000000027941 */ /* 0x000fea0003800000 */
.L_x_461:
[----:B------:R-:W-:-:S13]  /*4ec0*/  ISETP.NE.AND P3, PT, R98, RZ, PT ;  /* 0x000000ff6200720c */ /* 0x000fda0003f65270 */
[----:B------:R-:W-:Y:S05]  /*4ed0*/  @!P3 BRA `(.L_x_444) ;  /* 0x0000000000d4b947 */ /* 0x000fea0003800000 */
[----:B-1234-:R1:W2:Y:S01]  /*4ee0*/  LDS.128 R40, [R46+0x8000] ;  /* 0x008000002e287984 */ /* 0x01e2a20000000c00 */
[----:B------:R-:W-:Y:S01]  /*4ef0*/  ISETP.GE.AND P3, PT, R190, R117, PT ;  /* 0x00000075be00720c */ /* 0x000fe20003f66270 */
[----:B------:R-:W-:-:S12]  /*4f00*/  BSSY B2, `(.L_x_465) ;  /* 0x0000031000027945 */ /* 0x000fd80003800000 */
[----:B-1----:R-:W-:Y:S05]  /*4f10*/  @P3 BRA `(.L_x_466) ;  /* 0x0000000000bc3947 */ /* 0x002fea0003800000 */
[----:B------:R-:W-:Y:S02]  /*4f20*/  SHF.R.U64 R78, R76, 0x10, R77 ;  /* 0x000000104c4e7819 */ /* 0x000fe4000000124d */
[----:B------:R-:W-:Y:S02]  /*4f30*/  SHF.R.U64 R74, R74, 0x10, R75 ;  /* 0x000000104a4a7819 */ /* 0x000fe4000000124b */
[----:B------:R-:W-:Y:S02]  /*4f40*/  SHF.R.U32.HI R76, RZ, 0x10, R77 ;  /* 0x00000010ff4c7819 */ /* 0x000fe4000001164d */
[----:B------:R-:W-:Y:S02]  /*4f50*/  PRMT R77, R161, 0x5432, R78 ;  /* 0x00005432a14d7816 */ /* 0x000fe4000000004e */
[----:B------:R-:W-:Y:S02]  /*4f60*/  PRMT R74, R162, 0x5432, R74 ;  /* 0x00005432a24a7816 */ /* 0x000fe4000000004a */
[C---:B--2---:R-:W-:Y:S01]  /*4f70*/  LOP3.LUT R81, R41.reuse, 0xffff0000, RZ, 0xc0, !PT ;  /* 0xffff000029517812 */ /* 0x044fe200078ec0ff */
[----:B------:R-:W-:Y:S01]  /*4f80*/  IMAD.U32 R41, R41, 0x10000, RZ ;  /* 0x0001000029297824 */ /* 0x000fe200078e00ff */
[C---:B------:R-:W-:Y:S01]  /*4f90*/  LOP3.LUT R78, R77.reuse, 0xffff0000, RZ, 0xc0, !PT ;  /* 0xffff00004d4e7812 */ /* 0x040fe200078ec0ff */
[----:B------:R-:W-:Y:S01]  /*4fa0*/  IMAD.U32 R77, R77, 0x10000, RZ ;  /* 0x000100004d4d7824 */ /* 0x000fe200078e00ff */
[C---:B------:R-:W-:Y:S01]  /*4fb0*/  LOP3.LUT R79, R74.reuse, 0xffff0000, RZ, 0xc0, !PT ;  /* 0xffff00004a4f7812 */ /* 0x040fe200078ec0ff */
[----:B------:R-:W-:Y:S01]  /*4fc0*/  IMAD.U32 R74, R74, 0x10000, RZ ;  /* 0x000100004a4a7824 */ /* 0x000fe200078e00ff */
[----:B------:R-:W-:Y:S01]  /*4fd0*/  SHF.R.U32.HI R75, RZ, 0x10, R75 ;  /* 0x00000010ff4b7819 */ /* 0x000fe2000001164b */
[-C--:B------:R-:W-:Y:S01]  /*4fe0*/  FMUL.FTZ R80, R81, R78.reuse ;  /* 0x0000004e51507220 */ /* 0x080fe20000410000 */
[----:B------:R-:W-:Y:S01]  /*4ff0*/  PRMT R76, R161, 0x5410, R76 ;  /* 0x00005410a14c7816 */ /* 0x000fe2000000004c */
[-C--:B------:R-:W-:Y:S01]  /*5000*/  FMUL.FTZ R81, R81, R79.reuse ;  /* 0x0000004f51517220 */ /* 0x080fe20000410000 */
[----:B------:R-:W-:Y:S01]  /*5010*/  PRMT R75, R162, 0x5410, R75 ;  /* 0x00005410a24b7816 */ /* 0x000fe2000000004b */
[C---:B------:R-:W-:Y:S01]  /*5020*/  FFMA.FTZ R80, R41.reuse, R79, -R80 ;  /* 0x0000004f29507223 */ /* 0x040fe20000010850 */
[----:B------:R-:W-:Y:S01]  /*5030*/  LOP3.LUT R82, R42, 0xffff0000, RZ, 0xc0, !PT ;  /* 0xffff00002a527812 */ /* 0x000fe200078ec0ff */
[----:B------:R-:W-:Y:S01]  /*5040*/  FFMA.FTZ R81, R41, R78, R81 ;  /* 0x0000004e29517223 */ /* 0x000fe20000010051 */
[C---:B------:R-:W-:Y:S01]  /*5050*/  IMAD.U32 R78, R76.reuse, 0x10000, RZ ;  /* 0x000100004c4e7824 */ /* 0x040fe200078e00ff */
[----:B------:R-:W-:Y:S01]  /*5060*/  LOP3.LUT R76, R76, 0xffff0000, RZ, 0xc0, !PT ;  /* 0xffff00004c4c7812 */ /* 0x000fe200078ec0ff */
[C---:B------:R-:W-:Y:S01]  /*5070*/  IMAD.U32 R79, R75.reuse, 0x10000, RZ ;  /* 0x000100004b4f7824 */ /* 0x040fe200078e00ff */
[----:B------:R-:W-:Y:S01]  /*5080*/  LOP3.LUT R75, R75, 0xffff0000, RZ, 0xc0, !PT ;  /* 0xffff00004b4b7812 */ /* 0x000fe200078ec0ff */
[----:B------:R-:W-:-:S02]  /*5090*/  IMAD.U32 R41, R42, 0x10000, RZ ;  /* 0x000100002a297824 */ /* 0x000fc400078e00ff */
[C---:B------:R-:W-:Y:S01]  /*50a0*/  FMUL.FTZ R42, R82.reuse, R78 ;  /* 0x0000004e522a7220 */ /* 0x040fe20000410000 */
[-C--:B------:R-:W-:Y:S01]  /*50b0*/  FMUL.FTZ R82, R82, R79.reuse ;  /* 0x0000004f52527220 */ /* 0x080fe20000410000 */
        /* <DEDUP_REMOVED lines=21> */
.L_x_466:
[----:B------:R-:W-:Y:S05]  /*5210*/  BSYNC B2 ;  /* 0x0000000000027941 */ /* 0x000fea0003800000 */
.L_x_465:
[----:B--2---:R1:W-:Y:S02]  /*5220*/  STG.E.128 desc[UR58][R48.64+0x140], R40 ;  /* 0x0001402830007986 */ /* 0x0043e4000c101d3a */
.L_x_444:
[----:B------:R-:W-:Y:S05]  /*5230*/  BSYNC B1 ;  /* 0x0000000000017941 */ /* 0x000fea0003800000 */
.L_x_443:
[----:B------:R-:W-:Y:S05]  /*5240*/  @P4 BRA `(.L_x_467) ;  /* 0x00000054008c4947 */ /* 0x000fea0003800000 */
[----:B------:R-:W-:Y:S01]  /*5250*/  ISETP.NE.AND P3, PT, R34, RZ, PT ;  /* 0x000000ff2200720c */ /* 0x000fe20003f65270 */
[----:B------:R-:W-:-:S12]  /*5260*/  BSSY B1, `(.L_x_468) ;  /* 0x0000036000017945 */ /* 0x000fd80003800000 */
[----:B------:R-:W-:Y:S05]  /*5270*/  @!P3 BRA `(.L_x_469) ;  /* 0x0000000000d0b947 */ /* 0x000fea0003800000 */
[----:B-1234-:R1:W2:Y:S01]  /*5280*/  LDS.128 R40, [R47+0x2000] ;  /* 0x002000002f287984 */ /* 0x01e2a20000000c00 */
[----:B------:R-:W-:Y:S01]  /*5290*/  ISETP.GE.AND P3, PT, R22, R117, PT ;  /* 0x000000751600720c */ /* 0x000fe20003f66270 */
[----:B------:R-:W-:-:S12]  /*52a0*/  BSSY B2, `(.L_x_470) ;  /* 0x0000030000027945 */ /* 0x000fd80003800000 */
[----:B-1----:R-:W-:Y:S05]  /*52b0*/  @P3 BRA `(.L_x_471) ;  /* 0x0000000000b83947 */ /* 0x002fea0003800000 */
[----:B------:R-:W-:Y:S01]  /*52c0*/  SHF.R.U64 R49, R70, 0x10, R71 ;  /* 0x0000001046317819 */ /* 0x000fe20000001247 */
[----:B--2---:R-:W-:Y:S01]  /*52d0*/  IMAD.U32 R78, R40, 0x10000, RZ ;  /* 0x00010000284e7824 */ /* 0x004fe200078e00ff */
[----:B------:R-:W-:Y:S02]  /*52e0*/  SHF.R.U64 R70, R72, 0x10, R73 ;  /* 0x0000001048467819 */ /* 0x000fe40000001249 */
[----:B------:R-:W-:Y:S02]  /*52f0*/  PRMT R49, R159, 0x5432, R49 ;  /* 0x000054329f317816 */ /* 0x000fe40000000031 */
[----:B------:R-:W-:Y:S02]  /*5300*/  PRMT R70, R163, 0x5410, R70 ;  /* 0x00005410a3467816 */ /* 0x000fe40000000046 */
[----:B------:R-:W-:Y:S02]  /*5310*/  LOP3.LUT R48, R41, 0xffff0000, RZ, 0xc0, !PT ;  /* 0xffff000029307812 */ /* 0x000fe400078ec0ff */
[C---:B------:R-:W-:Y:S01]  /*5320*/  LOP3.LUT R72, R70.reuse, 0xffff0000, RZ, 0xc0, !PT ;  /* 0xffff000046487812 */ /* 0x040fe200078ec0ff */
[----:B------:R-:W-:Y:S01]  /*5330*/  IMAD.U32 R70, R70, 0x10000, RZ ;  /* 0x0001000046467824 */ /* 0x000fe200078e00ff */
[C---:B------:R-:W-:Y:S01]  /*5340*/  LOP3.LUT R74, R49.reuse, 0xffff0000, RZ, 0xc0, !PT ;  /* 0xffff0000314a7812 */ /* 0x040fe200078ec0ff */
[----:B------:R-:W-:Y:S01]  /*5350*/  IMAD.U32 R49, R49, 0x10000, RZ ;  /* 0x0001000031317824 */ /* 0x000fe200078e00ff */
[----:B------:R-:W-:Y:S01]  /*5360*/  SHF.R.U32.HI R75, RZ, 0x10, R73 ;  /* 0x00000010ff4b7819 */ /* 0x000fe20000011649 */
[----:B------:R-:W-:Y:S01]  /*5370*/  IMAD.U32 R73, R41, 0x10000, RZ ;  /* 0x0001000029497824 */ /* 0x000fe200078e00ff */
[----:B------:R-:W-:Y:S01]  /*5380*/  SHF.R.U32.HI R71, RZ, 0x10, R71 ;  /* 0x00000010ff477819 */ /* 0x000fe20000011647 */
[C---:B------:R-:W-:Y:S01]  /*5390*/  FMUL.FTZ R41, R48.reuse, R72 ;  /* 0x0000004830297220 */ /* 0x040fe20000410000 */
[----:B------:R-:W-:Y:S01]  /*53a0*/  FMUL.FTZ R48, R48, R74 ;  /* 0x0000004a30307220 */ /* 0x000fe20000410000 */
[----:B------:R-:W-:-:S02]  /*53b0*/  PRMT R75, R163, 0x5432, R75 ;  /* 0x00005432a34b7816 */ /* 0x000fc4000000004b */
[----:B------:R-:W-:Y:S01]  /*53c0*/  PRMT R71, R160, 0x5410, R71 ;  /* 0x00005410a0477816 */ /* 0x000fe20000000047 */
[C---:B------:R-:W-:Y:S01]  /*53d0*/  FFMA.FTZ R72, R73.reuse, R72, R48 ;  /* 0x0000004849487223 */ /* 0x040fe20000010030 */
[----:B------:R-:W-:Y:S01]  /*53e0*/  FFMA.FTZ R41, R73, R74, -R41 ;  /* 0x0000004a49297223 */ /* 0x000fe20000010829 */
[C---:B------:R-:W-:Y:S01]  /*53f0*/  LOP3.LUT R48, R42.reuse, 0xffff0000, RZ, 0xc0, !PT ;  /* 0xffff00002a307812 */ /* 0x040fe200078ec0ff */
[C---:B------:R-:W-:Y:S01]  /*5400*/  IMAD.U32 R74, R75.reuse, 0x10000, RZ ;  /* 0x000100004b4a7824 */ /* 0x040fe200078e00ff */
[----:B------:R-:W-:Y:S01]  /*5410*/  LOP3.LUT R75, R75, 0xffff0000, RZ, 0xc0, !PT ;  /* 0xffff00004b4b7812 */ /* 0x000fe200078ec0ff */
[C---:B------:R-:W-:Y:S01]  /*5420*/  IMAD.U32 R76, R71.reuse, 0x10000, RZ ;  /* 0x00010000474c7824 */ /* 0x040fe200078e00ff */
[----:B------:R-:W-:Y:S01]  /*5430*/  LOP3.LUT R71, R71, 0xffff0000, RZ, 0xc0, !PT ;  /* 0xffff000047477812 */ /* 0x000fe200078ec0ff */
[----:B------:R-:W-:Y:S02]  /*5440*/  IMAD.U32 R73, R42, 0x10000, RZ ;  /* 0x000100002a497824 */ /* 0x000fe400078e00ff */
[C---:B------:R-:W-:Y:S01]  /*5450*/  FMUL.FTZ R77, R48.reuse, R74 ;  /* 0x0000004a304d7220 */ /* 0x040fe20000410000 */
[----:B------:R-:W-:Y:S01]  /*5460*/  LOP3.LUT R42, R43, 0xffff0000, RZ, 0xc0, !PT ;  /* 0xffff00002b2a7812 */ /* 0x000fe200078ec0ff */
[-C--:B------:R-:W-:Y:S01]  /*5470*/  FMUL.FTZ R48, R48, R76.reuse ;  /* 0x0000004c30307220 */ /* 0x080fe20000410000 */
[----:B------:R-:W-:Y:S01]  /*5480*/  LOP3.LUT R40, R40, 0xffff0000, RZ, 0xc0, !PT ;  /* 0xffff000028287812 */ /* 0x000fe200078ec0ff */
[----:B------:R-:W-:Y:S01]  /*5490*/  FFMA.FTZ R77, R73, R76, -R77 ;  /* 0x0000004c494d7223 */ /* 0x000fe2000001084d */
[----:B------:R-:W-:-:S02]  /*54a0*/  IMAD.U32 R43, R43, 0x10000, RZ ;  /* 0x000100002b2b7824 */ /* 0x000fc400078e00ff */
[----:B------:R-:W-:Y:S01]  /*54b0*/  FFMA.FTZ R48, R73, R74, R48 ;  /* 0x0000004a49307223 */ /* 0x000fe20000010030 */
[C---:B------:R-:W-:Y:S01]  /*54c0*/  FMUL.FTZ R73, R42.reuse, R75 ;  /* 0x0000004b2a497220 */ /* 0x040fe20000410000 */
[----:B------:R-:W-:Y:S01]  /*54d0*/  FMUL.FTZ R74, R42, R71 ;  /* 0x000000472a4a7220 */ /* 0x000fe20000410000 */
[CC--:B------:R-:W-:Y:S01]  /*54e0*/  FMUL.FTZ R42, R40.reuse, R70.reuse ;  /* 0x00000046282a7220 */ /* 0x0c0fe20000410000 */
[----:B------:R-:W-:Y:S01]  /*54f0*/  FMUL.FTZ R40, R40, R49 ;  /* 0x0000003128287220 */ /* 0x000fe20000410000 */
[C---:B------:R-:W-:Y:S01]  /*5500*/  FFMA.FTZ R73, R43.reuse, R71, -R73 ;  /* 0x000000472b497223 */ /* 0x040fe20000010849 */
[----:B------:R-:W-:Y:S01]  /*5510*/  FFMA.FTZ R74, R43, R75, R74 ;  /* 0x0000004b2b4a7223 */ /* 0x000fe2000001004a */
[C---:B------:R-:W-:Y:S01]  /*5520*/  FFMA.FTZ R42, R78.reuse, R49, -R42 ;  /* 0x000000314e2a7223 */ /* 0x040fe2000001082a */
[----:B------:R-:W-:Y:S01]  /*5530*/  FFMA.FTZ R40, R78, R70, R40 ;  /* 0x000000464e287223 */ /* 0x000fe20000010028 */
[----:B------:R-:W-:Y:S02]  /*5540*/  F2FP.BF16.F32.PACK_AB R48, R48, R77 ;  /* 0x0000004d3030723e */ /* 0x000fe400000010ff */
[----:B------:R-:W-:-:S02]  /*5550*/  F2FP.BF16.F32.PACK_AB R73, R74, R73 ;  /* 0x000000494a49723e */ /* 0x000fc400000010ff */
[----:B------:R-:W-:Y:S01]  /*5560*/  F2FP.BF16.F32.PACK_AB R40, R40, R42 ;  /* 0x0000002a2828723e */ /* 0x000fe200000010ff */
[----:B------:R-:W-:Y:S01]  /*5570*/  IMAD.MOV.U32 R42, RZ, RZ, R48 ;  /* 0x000000ffff2a7224 */ /* 0x000fe200078e0030 */
[----:B------:R-:W-:Y:S01]  /*5580*/  F2FP.BF16.F32.PACK_AB R41, R72, R41 ;  /* 0x000000294829723e */ /* 0x000fe200000010ff */
[----:B------:R-:W-:-:S07]  /*5590*/  IMAD.MOV.U32 R43, RZ, RZ, R73 ;  /* 0x000000ffff2b7224 */ /* 0x000fce00078e0049 */
.L_x_471:
[----:B------:R-:W-:Y:S05]  /*55a0*/  BSYNC B2 ;  /* 0x0000000000027941 */ /* 0x000fea0003800000 */
.L_x_470:
[----:B--2---:R1:W-:Y:S02]  /*55b0*/  STG.E.128 desc[UR58][R44.64], R40 ;  /* 0x000000282c007986 */ /* 0x0043e4000c101d3a */
.L_x_469:
[----:B------:R-:W-:Y:S05]  /*55c0*/  BSYNC B1 ;  /* 0x0000000000017941 */ /* 0x000fea0003800000 */
.L_x_468:
        /* <DEDUP_REMOVED lines=9> */
[----:B------:R-:W-:Y:S01]  /*5660*/  SHF.R.U64 R48, R66, 0x10, R67 ;  /* 0x0000001042307819 */ /* 0x000fe20000001243 */
[----:B------:R-:W-:Y:S01]  /*5670*/  IMAD.U32 R71, R40, 0x10000, RZ ;  /* 0x0001000028477824 */ /* 0x000fe200078e00ff */
[----:B------:R-:W-:Y:S02]  /*5680*/  SHF.R.U32.HI R69, RZ, 0x10, R69 ;  /* 0x00000010ff457819 */ /* 0x000fe40000011645 */
[----:B------:R-:W-:Y:S02]  /*5690*/  SHF.R.U32.HI R66, RZ, 0x10, R67 ;  /* 0x00000010ff427819 */ /* 0x000fe40000011643 */
[----:B------:R-:W-:Y:S02]  /*56a0*/  PRMT R49, R159, 0x5410, R49 ;  /* 0x000054109f317816 */ /* 0x000fe40000000031 */
[----:B------:R-:W-:Y:S01]  /*56b0*/  PRMT R160, R160, 0x5432, R69 ;  /* 0x00005432a0a07816 */ /* 0x000fe20000000045 */
[----:B------:R-:W-:Y:S01]  /*56c0*/  IMAD.U32 R69, R41, 0x10000, RZ ;  /* 0x0001000029457824 */ /* 0x000fe200078e00ff */
[----:B------:R-:W-:-:S02]  /*56d0*/  PRMT R48, R158, 0x5410, R48 ;  /* 0x000054109e307816 */ /* 0x000fc40000000030 */
[----:B------:R-:W-:Y:S01]  /*56e0*/  PRMT R66, R158, 0x5432, R66 ;  /* 0x000054329e427816 */ /* 0x000fe20000000042 */
[----:B------:R-:W-:Y:S01]  /*56f0*/  IMAD.U32 R72, R160, 0x10000, RZ ;  /* 0x00010000a0487824 */ /* 0x000fe200078e00ff */
[----:B------:R-:W-:Y:S02]  /*5700*/  LOP3.LUT R75, R41, 0xffff0000, RZ, 0xc0, !PT ;  /* 0xffff0000294b7812 */ /* 0x000fe400078ec0ff */
[----:B------:R-:W-:Y:S01]  /*5710*/  LOP3.LUT R42, R42, 0xffff0000, RZ, 0xc0, !PT ;  /* 0xffff00002a2a7812 */ /* 0x000fe200078ec0ff */
[----:B------:R-:W-:Y:S01]  /*5720*/  IMAD.U32 R73, R66, 0x10000, RZ ;  /* 0x0001000042497824 */ /* 0x000fe200078e00ff */
[C---:B------:R-:W-:Y:S01]  /*5730*/  LOP3.LUT R41, R49.reuse, 0xffff0000, RZ, 0xc0, !PT ;  /* 0xffff000031297812 */ /* 0x040fe200078ec0ff */
[----:B------:R-:W-:Y:S01]  /*5740*/  IMAD.U32 R49, R49, 0x10000, RZ ;  /* 0x0001000031317824 */ /* 0x000fe200078e00ff */
[----:B------:R-:W-:Y:S01]  /*5750*/  LOP3.LUT R70, R48, 0xffff0000, RZ, 0xc0, !PT ;  /* 0xffff000030467812 */ /* 0x000fe200078ec0ff */
[C---:B------:R-:W-:Y:S01]  /*5760*/  FMUL.FTZ R76, R42.reuse, R72 ;  /* 0x000000482a4c7220 */ /* 0x040fe20000410000 */
[----:B------:R-:W-:Y:S01]  /*5770*/  LOP3.LUT R67, R43, 0xffff0000, RZ, 0xc0, !PT ;  /* 0xffff00002b437812 */ /* 0x000fe200078ec0ff */
[C---:B------:R-:W-:Y:S01]  /*5780*/  FMUL.FTZ R74, R75.reuse, R41 ;  /* 0x000000294b4a7220 */ /* 0x040fe20000410000 */
[----:B------:R-:W-:Y:S01]  /*5790*/  FMUL.FTZ R42, R42, R73 ;  /* 0x000000492a2a7220 */ /* 0x000fe20000410000 */
[----:B------:R-:W-:Y:S01]  /*57a0*/  FMUL.FTZ R75, R75, R70 ;  /* 0x000000464b4b7220 */ /* 0x000fe20000410000 */
[----:B------:R-:W-:Y:S01]  /*57b0*/  LOP3.LUT R160, R160, 0xffff0000, RZ, 0xc0, !PT ;  /* 0xffff0000a0a07812 */ /* 0x000fe200078ec0ff */
[----:B------:R-:W-:Y:S01]  /*57c0*/  IMAD.U32 R48, R48, 0x10000, RZ ;  /* 0x0001000030307824 */ /* 0x000fe200078e00ff */
[----:B------:R-:W-:Y:S01]  /*57d0*/  LOP3.LUT R66, R66, 0xffff0000, RZ, 0xc0, !PT ;  /* 0xffff000042427812 */ /* 0x000fe200078ec0ff */
[----:B------:R-:W-:Y:S01]  /*57e0*/  FFMA.FTZ R75, R69, R41, R75 ;  /* 0x00000029454b7223 */ /* 0x000fe2000001004b */
[----:B------:R-:W-:Y:S01]  /*57f0*/  LOP3.LUT R40, R40, 0xffff0000, RZ, 0xc0, !PT ;  /* 0xffff000028287812 */ /* 0x000fe200078ec0ff */
[C---:B------:R-:W-:Y:S01]  /*5800*/  FFMA.FTZ R76, R68.reuse, R73, -R76 ;  /* 0x00000049444c7223 */ /* 0x040fe2000001084c */
[----:B------:R-:W-:Y:S01]  /*5810*/  FFMA.FTZ R42, R68, R72, R42 ;  /* 0x00000048442a7223 */ /* 0x000fe2000001002a */
[C---:B------:R-:W-:Y:S01]  /*5820*/  FMUL.FTZ R41, R67.reuse, R160 ;  /* 0x000000a043297220 */ /* 0x040fe20000410000 */
[----:B------:R-:W-:Y:S01]  /*5830*/  FMUL.FTZ R68, R67, R66 ;  /* 0x0000004243447220 */ /* 0x000fe20000410000 */
[----:B------:R-:W-:-:S02]  /*5840*/  IMAD.U32 R43, R43, 0x10000, RZ ;  /* 0x000100002b2b7824 */ /* 0x000fc400078e00ff */
[----:B------:R-:W-:Y:S01]  /*5850*/  FFMA.FTZ R74, R69, R70, -R74 ;  /* 0x00000046454a7223 */ /* 0x000fe2000001084a */
[CC--:B------:R-:W-:Y:S01]  /*5860*/  FMUL.FTZ R67, R40.reuse, R49.reuse ;  /* 0x0000003128437220 */ /* 0x0c0fe20000410000 */
[----:B------:R-:W-:Y:S01]  /*5870*/  FMUL.FTZ R40, R40, R48 ;  /* 0x0000003028287220 */ /* 0x000fe20000410000 */
[C---:B------:R-:W-:Y:S01]  /*5880*/  FFMA.FTZ R41, R43.reuse, R66, -R41 ;  /* 0x000000422b297223 */ /* 0x040fe20000010829 */
[----:B------:R-:W-:Y:S01]  /*5890*/  FFMA.FTZ R68, R43, R160, R68 ;  /* 0x000000a02b447223 */ /* 0x000fe20000010044 */
[C---:B------:R-:W-:Y:S01]  /*58a0*/  FFMA.FTZ R67, R71.reuse, R48, -R67 ;  /* 0x0000003047437223 */ /* 0x040fe20000010843 */
[----:B------:R-:W-:Y:S01]  /*58b0*/  FFMA.FTZ R40, R71, R49, R40 ;  /* 0x0000003147287223 */ /* 0x000fe20000010028 */
[----:B------:R-:W-:Y:S02]  /*58c0*/  F2FP.BF16.F32.PACK_AB R74, R75, R74 ;  /* 0x0000004a4b4a723e */ /* 0x000fe400000010ff */
[----:B------:R-:W-:Y:S02]  /*58d0*/  F2FP.BF16.F32.PACK_AB R43, R68, R41 ;  /* 0x00000029442b723e */ /* 0x000fe400000010ff */
[----:B------:R-:W-:Y:S01]  /*58e0*/  F2FP.BF16.F32.PACK_AB R42, R42, R76 ;  /* 0x0000004c2a2a723e */ /* 0x000fe200000010ff */
[----:B------:R-:W-:Y:S01]  /*58f0*/  IMAD.MOV.U32 R41, RZ, RZ, R74 ;  /* 0x000000ffff297224 */ /* 0x000fe200078e004a */
[----:B------:R-:W-:-:S07]  /*5900*/  F2FP.BF16.F32.PACK_AB R40, R40, R67 ;  /* 0x000000432828723e */ /* 0x000fce00000010ff */
.L_x_475:
[----:B------:R-:W-:Y:S05]  /*5910*/  BSYNC B2 ;  /* 0x0000000000027941 */ /* 0x000fea0003800000 */
.L_x_474:
[----:B--2---:R1:W-:Y:S02]  /*5920*/  STG.E.128 desc[UR58][R44.64+0x40], R40 ;  /* 0x000040282c007986 */ /* 0x0043e4000c101d3a */
.L_x_473:
[----:B------:R-:W-:Y:S05]  /*5930*/  BSYNC B1 ;  /* 0x0000000000017941 */ /* 0x000fea0003800000 */
.L_x_472:
        /* <DEDUP_REMOVED lines=11> */
[----:B------:R-:W-:Y:S02]  /*59f0*/  PRMT R48, R157, 0x5410, R48 ;  /* 0x000054109d307816 */ /* 0x000fe40000000030 */
[----:B------:R-:W-:Y:S01]  /*5a00*/  SHF.R.U32.HI R66, RZ, 0x10, R65 ;  /* 0x00000010ff427819 */ /* 0x000fe20000011641 */
[----:B------:R-:W-:Y:S01]  /*5a10*/  IMAD.U32 R65, R40, 0x10000, RZ ;  /* 0x0001000028417824 */ /* 0x000fe200078e00ff */
[----:B------:R-:W-:Y:S02]  /*5a20*/  PRMT R49, R156, 0x5410, R49 ;  /* 0x000054109c317816 */ /* 0x000fe40000000031 */
[----:B------:R-:W-:-:S02]  /*5a30*/  SHF.R.U32.HI R63, RZ, 0x10, R63 ;  /* 0x00000010ff3f7819 */ /* 0x000fc4000001163f */
[----:B------:R-:W-:Y:S02]  /*5a40*/  LOP3.LUT R41, R41, 0xffff0000, RZ, 0xc0, !PT ;  /* 0xffff000029297812 */ /* 0x000fe400078ec0ff */
[C---:B------:R-:W-:Y:S01]  /*5a50*/  LOP3.LUT R70, R48.reuse, 0xffff0000, RZ, 0xc0, !PT ;  /* 0xffff000030467812 */ /* 0x040fe200078ec0ff */
[----:B------:R-:W-:Y:S01]  /*5a60*/  IMAD.U32 R48, R48, 0x10000, RZ ;  /* 0x0001000030307824 */ /* 0x000fe200078e00ff */
[----:B------:R-:W-:Y:S02]  /*5a70*/  PRMT R66, R157, 0x5432, R66 ;  /* 0x000054329d427816 */ /* 0x000fe40000000042 */
[----:B------:R-:W-:Y:S01]  /*5a80*/  LOP3.LUT R72, R49, 0xffff0000, RZ, 0xc0, !PT ;  /* 0xffff000031487812 */ /* 0x000fe200078ec0ff */
[C---:B------:R-:W-:Y:S01]  /*5a90*/  FMUL.FTZ R67, R41.reuse, R70 ;  /* 0x0000004629437220 */ /* 0x040fe20000410000 */
[----:B------:R-:W-:Y:S01]  /*5aa0*/  PRMT R63, R156, 0x5432, R63 ;  /* 0x000054329c3f7816 */ /* 0x000fe2000000003f */
[----:B------:R-:W-:Y:S01]  /*5ab0*/  IMAD.U32 R69, R66, 0x10000, RZ ;  /* 0x0001000042457824 */ /* 0x000fe200078e00ff */
[----:B------:R-:W-:Y:S01]  /*5ac0*/  LOP3.LUT R42, R42, 0xffff0000, RZ, 0xc0, !PT ;  /* 0xffff00002a2a7812 */ /* 0x000fe200078ec0ff */
[-C--:B------:R-:W-:Y:S01]  /*5ad0*/  FMUL.FTZ R41, R41, R72.reuse ;  /* 0x0000004829297220 */ /* 0x080fe20000410000 */
[----:B------:R-:W-:Y:S01]  /*5ae0*/  FFMA.FTZ R67, R68, R72, -R67 ;  /* 0x0000004844437223 */ /* 0x000fe20000010843 */
[----:B------:R-:W-:Y:S01]  /*5af0*/  IMAD.U32 R71, R63, 0x10000, RZ ;  /* 0x000100003f477824 */ /* 0x000fe200078e00ff */
[----:B------:R-:W-:Y:S01]  /*5b00*/  LOP3.LUT R40, R40, 0xffff0000, RZ, 0xc0, !PT ;  /* 0xffff000028287812 */ /* 0x000fe200078ec0ff */
[----:B------:R-:W-:Y:S01]  /*5b10*/  FMUL.FTZ R73, R42, R69 ;  /* 0x000000452a497220 */ /* 0x000fe20000410000 */
[----:B------:R-:W-:Y:S01]  /*5b20*/  FFMA.FTZ R68, R68, R70, R41 ;  /* 0x0000004644447223 */ /* 0x000fe20000010029 */
[-C--:B------:R-:W-:Y:S01]  /*5b30*/  FMUL.FTZ R41, R42, R71.reuse ;  /* 0x000000472a297220 */ /* 0x080fe20000410000 */
[----:B------:R-:W-:Y:S01]  /*5b40*/  LOP3.LUT R62, R43, 0xffff0000, RZ, 0xc0, !PT ;  /* 0xffff00002b3e7812 */ /* 0x000fe200078ec0ff */
[----:B------:R-:W-:Y:S01]  /*5b50*/  IMAD.U32 R49, R49, 0x10000, RZ ;  /* 0x0001000031317824 */ /* 0x000fe200078e00ff */
[----:B------:R-:W-:Y:S01]  /*5b60*/  LOP3.LUT R66, R66, 0xffff0000, RZ, 0xc0, !PT ;  /* 0xffff000042427812 */ /* 0x000fe200078ec0ff */
[C---:B------:R-:W-:Y:S01]  /*5b70*/  FFMA.FTZ R73, R64.reuse, R71, -R73 ;  /* 0x0000004740497223 */ /* 0x040fe20000010849 */
[----:B------:R-:W-:Y:S01]  /*5b80*/  LOP3.LUT R63, R63, 0xffff0000, RZ, 0xc0, !PT ;  /* 0xffff00003f3f7812 */ /* 0x000fe200078ec0ff */
[----:B------:R-:W-:Y:S01]  /*5b90*/  FFMA.FTZ R64, R64, R69, R41 ;  /* 0x0000004540407223 */ /* 0x000fe20000010029 */
[C---:B------:R-:W-:Y:S01]  /*5ba0*/  FMUL.FTZ R42, R40.reuse, R48 ;  /* 0x00000030282a7220 */ /* 0x040fe20000410000 */
[----:B------:R-:W-:Y:S01]  /*5bb0*/  FMUL.FTZ R41, R40, R49 ;  /* 0x0000003128297220 */ /* 0x000fe20000410000 */
[----:B------:R-:W-:-:S02]  /*5bc0*/  IMAD.U32 R43, R43, 0x10000, RZ ;  /* 0x000100002b2b7824 */ /* 0x000fc400078e00ff */
[C---:B------:R-:W-:Y:S01]  /*5bd0*/  FMUL.FTZ R70, R62.reuse, R66 ;  /* 0x000000423e467220 */ /* 0x040fe20000410000 */
        /* <DEDUP_REMOVED lines=9> */
[----:B------:R-:W-:Y:S01]  /*5c70*/  F2FP.BF16.F32.PACK_AB R43, R69, R70 ;  /* 0x00000046452b723e */ /* 0x000fe200000010ff */
[----:B------:R-:W-:-:S07]  /*5c80*/  IMAD.MOV.U32 R42, RZ, RZ, R64 ;  /* 0x000000ffff2a7224 */ /* 0x000fce00078e0040 */
.L_x_479:
[----:B------:R-:W-:Y:S05]  /*5c90*/  BSYNC B2 ;  /* 0x0000000000027941 */ /* 0x000fea0003800000 */
.L_x_478:
[----:B--2---:R1:W-:Y:S02]  /*5ca0*/  STG.E.128 desc[UR58][R44.64+0x80], R40 ;  /* 0x000080282c007986 */ /* 0x0043e4000c101d3a */
.L_x_477:
[----:B------:R-:W-:Y:S05]  /*5cb0*/  BSYNC B1 ;  /* 0x0000000000017941 */ /* 0x000fea0003800000 */
.L_x_476:
        /* <DEDUP_REMOVED lines=12> */
[----:B------:R-:W-:Y:S02]  /*5d80*/  PRMT R60, R155, 0x5410, R60 ;  /* 0x000054109b3c7816 */ /* 0x000fe4000000003c */
[----:B------:R-:W-:Y:S02]  /*5d90*/  PRMT R49, R154, 0x5410, R49 ;  /* 0x000054109a317816 */ /* 0x000fe40000000031 */
[----:B------:R-:W-:-:S02]  /*5da0*/  SHF.R.U32.HI R59, RZ, 0x10, R59 ;  /* 0x00000010ff3b7819 */ /* 0x000fc4000001163b */
[----:B------:R-:W-:Y:S02]  /*5db0*/  PRMT R155, R155, 0x5432, R62 ;  /* 0x000054329b9b7816 */ /* 0x000fe4000000003e */
[----:B------:R-:W-:Y:S01]  /*5dc0*/  LOP3.LUT R61, R41, 0xffff0000, RZ, 0xc0, !PT ;  /* 0xffff0000293d7812 */ /* 0x000fe200078ec0ff */
[----:B------:R-:W-:Y:S01]  /*5dd0*/  IMAD.U32 R41, R40, 0x10000, RZ ;  /* 0x0001000028297824 */ /* 0x000fe200078e00ff */
[----:B------:R-:W-:Y:S02]  /*5de0*/  LOP3.LUT R64, R60, 0xffff0000, RZ, 0xc0, !PT ;  /* 0xffff00003c407812 */ /* 0x000fe400078ec0ff */
[----:B------:R-:W-:Y:S02]  /*5df0*/  LOP3.LUT R62, R49, 0xffff0000, RZ, 0xc0, !PT ;  /* 0xffff0000313e7812 */ /* 0x000fe400078ec0ff */
[----:B------:R-:W-:Y:S01]  /*5e00*/  PRMT R154, R154, 0x5432, R59 ;  /* 0x000054329a9a7816 */ /* 0x000fe2000000003b */
[C---:B------:R-:W-:Y:S01]  /*5e10*/  FMUL.FTZ R66, R61.reuse, R64 ;  /* 0x000000403d427220 */ /* 0x040fe20000410000 */
[----:B------:R-:W-:Y:S01]  /*5e20*/  LOP3.LUT R58, R42, 0xffff0000, RZ, 0xc0, !PT ;  /* 0xffff00002a3a7812 */ /* 0x000fe200078ec0ff */
[----:B------:R-:W-:Y:S01]  /*5e30*/  FMUL.FTZ R67, R61, R62 ;  /* 0x0000003e3d437220 */ /* 0x000fe20000410000 */
[----:B------:R-:W-:Y:S01]  /*5e40*/  IMAD.U32 R59, R155, 0x10000, RZ ;  /* 0x000100009b3b7824 */ /* 0x000fe200078e00ff */
[----:B------:R-:W-:Y:S01]  /*5e50*/  LOP3.LUT R61, R40, 0xffff0000, RZ, 0xc0, !PT ;  /* 0xffff0000283d7812 */ /* 0x000fe200078ec0ff */
[----:B------:R-:W-:-:S02]  /*5e60*/  IMAD.U32 R65, R154, 0x10000, RZ ;  /* 0x000100009a417824 */ /* 0x000fc400078e00ff */
[C---:B------:R-:W-:Y:S01]  /*5e70*/  FFMA.FTZ R40, R63.reuse, R62, -R66 ;  /* 0x0000003e3f287223 */ /* 0x040fe20000010842 */
[----:B------:R-:W-:Y:S01]  /*5e80*/  FFMA.FTZ R63, R63, R64, R67 ;  /* 0x000000403f3f7223 */ /* 0x000fe20000010043 */
[----:B------:R-:W-:Y:S01]  /*5e90*/  LOP3.LUT R42, R43, 0xffff0000, RZ, 0xc0, !PT ;  /* 0xffff00002b2a7812 */ /* 0x000fe200078ec0ff */
[C---:B------:R-:W-:Y:S01]  /*5ea0*/  FMUL.FTZ R69, R58.reuse, R59 ;  /* 0x0000003b3a457220 */ /* 0x040fe20000410000 */
[-C--:B------:R-:W-:Y:S01]  /*5eb0*/  FMUL.FTZ R67, R58, R65.reuse ;  /* 0x000000413a437220 */ /* 0x080fe20000410000 */
[----:B------:R-:W-:Y:S01]  /*5ec0*/  LOP3.LUT R155, R155, 0xffff0000, RZ, 0xc0, !PT ;  /* 0xffff00009b9b7812 */ /* 0x000fe200078ec0ff */
[----:B------:R-:W-:Y:S01]  /*5ed0*/  IMAD.U32 R62, R60, 0x10000, RZ ;  /* 0x000100003c3e7824 */ /* 0x000fe200078e00ff */
[----:B------:R-:W-:Y:S01]  /*5ee0*/  LOP3.LUT R154, R154, 0xffff0000, RZ, 0xc0, !PT ;  /* 0xffff00009a9a7812 */ /* 0x000fe200078ec0ff */
[----:B------:R-:W-:Y:S02]  /*5ef0*/  IMAD.U32 R60, R49, 0x10000, RZ ;  /* 0x00010000313c7824 */ /* 0x000fe400078e00ff */
[C---:B------:R-:W-:Y:S01]  /*5f00*/  FFMA.FTZ R58, R48.reuse, R65, -R69 ;  /* 0x00000041303a7223 */ /* 0x040fe20000010845 */
[----:B------:R-:W-:Y:S01]  /*5f10*/  FFMA.FTZ R67, R48, R59, R67 ;  /* 0x0000003b30437223 */ /* 0x000fe20000010043 */
[C---:B------:R-:W-:Y:S01]  /*5f20*/  FMUL.FTZ R48, R42.reuse, R155 ;  /* 0x0000009b2a307220 */ /* 0x040fe20000410000 */
[----:B------:R-:W-:Y:S01]  /*5f30*/  FMUL.FTZ R64, R42, R154 ;  /* 0x0000009a2a407220 */ /* 0x000fe20000410000 */
[----:B------:R-:W-:Y:S01]  /*5f40*/  FMUL.FTZ R42, R61, R62 ;  /* 0x0000003e3d2a7220 */ /* 0x000fe20000410000 */
[----:B------:R-:W-:-:S02]  /*5f50*/  IMAD.U32 R43, R43, 0x10000, RZ ;  /* 0x000100002b2b7824 */ /* 0x000fc400078e00ff */
[----:B------:R-:W-:Y:S01]  /*5f60*/  FMUL.FTZ R61, R61, R60 ;  /* 0x0000003c3d3d7220 */ /* 0x000fe20000410000 */
[----:B------:R-:W-:Y:S01]  /*5f70*/  F2FP.BF16.F32.PACK_AB R58, R67, R58 ;  /* 0x0000003a433a723e */ /* 0x000fe200000010ff */
[----:B------:R-:W-:Y:S01]  /*5f80*/  FFMA.FTZ R42, R41, R60, -R42 ;  /* 0x0000003c292a7223 */ /* 0x000fe2000001082a */
[----:B------:R-:W-:Y:S01]  /*5f90*/  FFMA.FTZ R48, R43, R154, -R48 ;  /* 0x0000009a2b307223 */ /* 0x000fe20000010830 */
[----:B------:R-:W-:Y:S01]  /*5fa0*/  FFMA.FTZ R61, R41, R62, R61 ;  /* 0x0000003e293d7223 */ /* 0x000fe2000001003d */
[----:B------:R-:W-:Y:S01]  /*5fb0*/  FFMA.FTZ R43, R43, R155, R64 ;  /* 0x0000009b2b2b7223 */ /* 0x000fe20000010040 */
[----:B------:R-:W-:-:S03]  /*5fc0*/  F2FP.BF16.F32.PACK_AB R41, R63, R40 ;  /* 0x000000283f29723e */ /* 0x000fc600000010ff */
[----:B------:R-:W-:Y:S01]  /*5fd0*/  F2FP.BF16.F32.PACK_AB R40, R61, R42 ;  /* 0x0000002a3d28723e */ /* 0x000fe200000010ff */
[----:B------:R-:W-:Y:S01]  /*5fe0*/  IMAD.MOV.U32 R42, RZ, RZ, R58 ;  /* 0x000000ffff2a7224 */ /* 0x000fe200078e003a */
[----:B------:R-:W-:-:S07]  /*5ff0*/  F2FP.BF16.F32.PACK_AB R43, R43, R48 ;  /* 0x000000302b2b723e */ /* 0x000fce00000010ff */
.L_x_483:
[----:B------:R-:W-:Y:S05]  /*6000*/  BSYNC B2 ;  /* 0x0000000000027941 */ /* 0x000fea0003800000 */
.L_x_482:
[----:B--2---:R1:W-:Y:S02]  /*6010*/  STG.E.128 desc[UR58][R44.64+0xc0], R40 ;  /* 0x0000c0282c007986 */ /* 0x0043e4000c101d3a */
.L_x_481:
[----:B------:R-:W-:Y:S05]  /*6020*/  BSYNC B1 ;  /* 0x0000000000017941 */ /* 0x000fea0003800000 */
.L_x_480:
        /* <DEDUP_REMOVED lines=9> */
[--C-:B------:R-:W-:Y:S02]  /*60c0*/  SHF.R.U64 R49, R56, 0x10, R57.reuse ;  /* 0x0000001038317819 */ /* 0x100fe40000001239 */
[----:B------:R-:W-:Y:S02]  /*60d0*/  SHF.R.U32.HI R57, RZ, 0x10, R57 ;  /* 0x00000010ff397819 */ /* 0x000fe40000011639 */
[----:B------:R-:W-:Y:S02]  /*60e0*/  SHF.R.U32.HI R48, RZ, 0x10, R55 ;  /* 0x00000010ff307819 */ /* 0x000fe40000011637 */
[----:B------:R-:W-:Y:S02]  /*60f0*/  PRMT R55, R153, 0x5432, R58 ;  /* 0x0000543299377816 */ /* 0x000fe4000000003a */
[----:B------:R-:W-:-:S02]  /*6100*/  PRMT R58, R148, 0x5432, R49 ;  /* 0x00005432943a7816 */ /* 0x000fc40000000031 */
[----:B------:R-:W-:Y:S02]  /*6110*/  PRMT R148, R148, 0x5410, R57 ;  /* 0x0000541094947816 */ /* 0x000fe40000000039 */
[----:B------:R-:W-:Y:S01]  /*6120*/  PRMT R153, R153, 0x5410, R48 ;  /* 0x0000541099997816 */ /* 0x000fe20000000030 */
[C---:B------:R-:W-:Y:S01]  /*6130*/  IMAD.U32 R48, R41.reuse, 0x10000, RZ ;  /* 0x0001000029307824 */ /* 0x040fe200078e00ff */
[----:B------:R-:W-:Y:S01]  /*6140*/  LOP3.LUT R54, R42, 0xffff0000, RZ, 0xc0, !PT ;  /* 0xffff00002a367812 */ /* 0x000fe200078ec0ff */
[----:B------:R-:W-:Y:S01]  /*6150*/  IMAD.U32 R60, R148, 0x10000, RZ ;  /* 0x00010000943c7824 */ /* 0x000fe200078e00ff */
[----:B------:R-:W-:Y:S01]  /*6160*/  LOP3.LUT R49, R41, 0xffff0000, RZ, 0xc0, !PT ;  /* 0xffff000029317812 */ /* 0x000fe200078ec0ff */
[----:B------:R-:W-:Y:S01]  /*6170*/  IMAD.U32 R57, R153, 0x10000, RZ ;  /* 0x0001000099397824 */ /* 0x000fe200078e00ff */
[----:B------:R-:W-:Y:S01]  /*6180*/  LOP3.LUT R59, R58, 0xffff0000, RZ, 0xc0, !PT ;  /* 0xffff00003a3b7812 */ /* 0x000fe200078ec0ff */
[----:B------:R-:W-:Y:S01]  /*6190*/  IMAD.U32 R41, R40, 0x10000, RZ ;  /* 0x0001000028297824 */ /* 0x000fe200078e00ff */
[----:B------:R-:W-:Y:S01]  /*61a0*/  LOP3.LUT R56, R55, 0xffff0000, RZ, 0xc0, !PT ;  /* 0xffff000037387812 */ /* 0x000fe200078ec0ff */
[----:B------:R-:W-:Y:S01]  /*61b0*/  FMUL.FTZ R64, R54, R60 ;  /* 0x0000003c36407220 */ /* 0x000fe20000410000 */
[----:B------:R-:W-:Y:S01]  /*61c0*/  LOP3.LUT R42, R43, 0xffff0000, RZ, 0xc0, !PT ;  /* 0xffff00002b2a7812 */ /* 0x000fe200078ec0ff */
[C---:B------:R-:W-:Y:S01]  /*61d0*/  FMUL.FTZ R61, R49.reuse, R59 ;  /* 0x0000003b313d7220 */ /* 0x040fe20000410000 */
[----:B------:R-:W-:Y:S01]  /*61e0*/  LOP3.LUT R148, R148, 0xffff0000, RZ, 0xc0, !PT ;  /* 0xffff000094947812 */ /* 0x000fe200078ec0ff */
[----:B------:R-:W-:Y:S01]  /*61f0*/  FMUL.FTZ R62, R49, R56 ;  /* 0x00000038313e7220 */ /* 0x000fe20000410000 */
[----:B------:R-:W-:Y:S01]  /*6200*/  LOP3.LUT R153, R153, 0xffff0000, RZ, 0xc0, !PT ;  /* 0xffff000099997812 */ /* 0x000fe200078ec0ff */
[----:B------:R-:W-:Y:S01]  /*6210*/  FMUL.FTZ R54, R54, R57 ;  /* 0x0000003936367220 */ /* 0x000fe20000410000 */
[----:B------:R-:W-:Y:S01]  /*6220*/  LOP3.LUT R40, R40, 0xffff0000, RZ, 0xc0, !PT ;  /* 0xffff000028287812 */ /* 0x000fe200078ec0ff */
[----:B------:R-:W-:-:S02]  /*6230*/  IMAD.U32 R58, R58, 0x10000, RZ ;  /* 0x000100003a3a7824 */ /* 0x000fc400078e00ff */
[C---:B------:R-:W-:Y:S01]  /*6240*/  FFMA.FTZ R61, R48.reuse, R56, -R61 ;  /* 0x00000038303d7223 */ /* 0x040fe2000001083d */
[----:B------:R-:W-:Y:S02]  /*6250*/  IMAD.U32 R55, R55, 0x10000, RZ ;  /* 0x0001000037377824 */ /* 0x000fe400078e00ff */
[----:B------:R-:W-:Y:S01]  /*6260*/  FFMA.FTZ R62, R48, R59, R62 ;  /* 0x0000003b303e7223 */ /* 0x000fe2000001003e */
[C---:B------:R-:W-:Y:S01]  /*6270*/  FFMA.FTZ R64, R47.reuse, R57, -R64 ;  /* 0x000000392f407223 */ /* 0x040fe20000010840 */
[----:B------:R-:W-:Y:S01]  /*6280*/  FFMA.FTZ R49, R47, R60, R54 ;  /* 0x0000003c2f317223 */ /* 0x000fe20000010036 */
[C---:B------:R-:W-:Y:S01]  /*6290*/  FMUL.FTZ R48, R42.reuse, R148 ;  /* 0x000000942a307220 */ /* 0x040fe20000410000 */
[----:B------:R-:W-:Y:S01]  /*62a0*/  FMUL.FTZ R57, R42, R153 ;  /* 0x000000992a397220 */ /* 0x000fe20000410000 */
[C---:B------:R-:W-:Y:S01]  /*62b0*/  FMUL.FTZ R42, R40.reuse, R58 ;  /* 0x0000003a282a7220 */ /* 0x040fe20000410000 */
[-C--:B------:R-:W-:Y:S01]  /*62c0*/  FMUL.FTZ R47, R40, R55.reuse ;  /* 0x00000037282f7220 */ /* 0x080fe20000410000 */
[----:B------:R-:W-:Y:S01]  /*62d0*/  IMAD.U32 R43, R43, 0x10000, RZ ;  /* 0x000100002b2b7824 */ /* 0x000fe200078e00ff */
[----:B------:R-:W-:Y:S01]  /*62e0*/  F2FP.BF16.F32.PACK_AB R64, R49, R64 ;  /* 0x000000403140723e */ /* 0x000fe200000010ff */
[C---:B------:R-:W-:Y:S01]  /*62f0*/  FFMA.FTZ R42, R41.reuse, R55, -R42 ;  /* 0x00000037292a7223 */ /* 0x040fe2000001082a */
[----:B------:R-:W-:Y:S01]  /*6300*/  FFMA.FTZ R47, R41, R58, R47 ;  /* 0x0000003a292f7223 */ /* 0x000fe2000001002f */
[C---:B------:R-:W-:Y:S01]  /*6310*/  FFMA.FTZ R48, R43.reuse, R153, -R48 ;  /* 0x000000992b307223 */ /* 0x040fe20000010830 */
[----:B------:R-:W-:Y:S01]  /*6320*/  FFMA.FTZ R57, R43, R148, R57 ;  /* 0x000000942b397223 */ /* 0x000fe20000010039 */
[----:B------:R-:W-:-:S02]  /*6330*/  F2FP.BF16.F32.PACK_AB R41, R62, R61 ;  /* 0x0000003d3e29723e */ /* 0x000fc400000010ff */
[----:B------:R-:W-:Y:S01]  /*6340*/  F2FP.BF16.F32.PACK_AB R40, R47, R42 ;  /* 0x0000002a2f28723e */ /* 0x000fe200000010ff */
[----:B------:R-:W-:Y:S01]  /*6350*/  IMAD.MOV.U32 R42, RZ, RZ, R64 ;  /* 0x000000ffff2a7224 */ /* 0x000fe200078e0040 */
[----:B------:R-:W-:-:S07]  /*6360*/  F2FP.BF16.F32.PACK_AB R43, R57, R48 ;  /* 0x00000030392b723e */ /* 0x000fce00000010ff */
.L_x_487:
[----:B------:R-:W-:Y:S05]  /*6370*/  BSYNC B2 ;  /* 0x0000000000027941 */ /* 0x000fea0003800000 */
.L_x_486:
[----:B--2---:R1:W-:Y:S02]  /*6380*/  STG.E.128 desc[UR58][R44.64+0x100], R40 ;  /* 0x000100282c007986 */ /* 0x0043e4000c101d3a */
.L_x_485:
[----:B------:R-:W-:Y:S05]  /*6390*/  BSYNC B1 ;  /* 0x0000000000017941 */ /* 0x000fea0003800000 */
.L_x_484:
[----:B------:R-:W-:-:S13]  /*63a0*/  ISETP.NE.AND P3, PT, R98, RZ, PT ;  /* 0x000000ff6200720c */ /* 0x000fda0003f65270 */
        /* <DEDUP_REMOVED lines=12> */
[----:B------:R-:W-:-:S02]  /*6470*/  PRMT R50, R88, 0x5410, R55 ;  /* 0x0000541058327816 */ /* 0x000fc40000000037 */
[----:B------:R-:W-:Y:S02]  /*6480*/  PRMT R89, R89, 0x5432, R52 ;  /* 0x0000543259597816 */ /* 0x000fe40000000034 */
[----:B------:R-:W-:Y:S02]  /*6490*/  LOP3.LUT R49, R43, 0xffff0000, RZ, 0xc0, !PT ;  /* 0xffff00002b317812 */ /* 0x000fe400078ec0ff */
[----:B------:R-:W-:Y:S01]  /*64a0*/  PRMT R88, R88, 0x5432, R51 ;  /* 0x0000543258587816 */ /* 0x000fe20000000033 */
[----:B------:R-:W-:Y:S01]  /*64b0*/  IMAD.U32 R55, R89, 0x10000, RZ ;  /* 0x0001000059377824 */ /* 0x000fe200078e00ff */
[----:B------:R-:W-:Y:S02]  /*64c0*/  LOP3.LUT R43, R41, 0xffff0000, RZ, 0xc0, !PT ;  /* 0xffff0000292b7812 */ /* 0x000fe400078ec0ff */
[C---:B------:R-:W-:Y:S01]  /*64d0*/  LOP3.LUT R54, R53.reuse, 0xffff0000, RZ, 0xc0, !PT ;  /* 0xffff000035367812 */ /* 0x040fe200078ec0ff */
[----:B------:R-:W-:Y:S01]  /*64e0*/  IMAD.U32 R52, R88, 0x10000, RZ ;  /* 0x0001000058347824 */ /* 0x000fe200078e00ff */
[----:B------:R-:W-:Y:S01]  /*64f0*/  LOP3.LUT R51, R50, 0xffff0000, RZ, 0xc0, !PT ;  /* 0xffff000032337812 */ /* 0x000fe200078ec0ff */
[----:B------:R-:W-:Y:S01]  /*6500*/  IMAD.U32 R53, R53, 0x10000, RZ ;  /* 0x0001000035357824 */ /* 0x000fe200078e00ff */
[----:B------:R-:W-:Y:S01]  /*6510*/  LOP3.LUT R47, R42, 0xffff0000, RZ, 0xc0, !PT ;  /* 0xffff00002a2f7812 */ /* 0x000fe200078ec0ff */
[----:B------:R-:W-:-:S02]  /*6520*/  IMAD.U32 R42, R41, 0x10000, RZ ;  /* 0x00010000292a7824 */ /* 0x000fc400078e00ff */
[C---:B------:R-:W-:Y:S01]  /*6530*/  FMUL.FTZ R57, R43.reuse, R54 ;  /* 0x000000362b397220 */ /* 0x040fe20000410000 */
[C---:B------:R-:W-:Y:S02]  /*6540*/  IMAD.U32 R41, R40.reuse, 0x10000, RZ ;  /* 0x0001000028297824 */ /* 0x040fe400078e00ff */
[----:B------:R-:W-:Y:S01]  /*6550*/  FMUL.FTZ R43, R43, R51 ;  /* 0x000000332b2b7220 */ /* 0x000fe20000410000 */
[----:B------:R-:W-:Y:S01]  /*6560*/  LOP3.LUT R40, R40, 0xffff0000, RZ, 0xc0, !PT ;  /* 0xffff000028287812 */ /* 0x000fe200078ec0ff */
[C---:B------:R-:W-:Y:S01]  /*6570*/  FMUL.FTZ R59, R47.reuse, R55 ;  /* 0x000000372f3b7220 */ /* 0x040fe20000410000 */
[----:B------:R-:W-:Y:S01]  /*6580*/  FMUL.FTZ R47, R47, R52 ;  /* 0x000000342f2f7220 */ /* 0x000fe20000410000 */
[----:B------:R-:W-:Y:S01]  /*6590*/  LOP3.LUT R89, R89, 0xffff0000, RZ, 0xc0, !PT ;  /* 0xffff000059597812 */ /* 0x000fe200078ec0ff */
[----:B------:R-:W-:Y:S01]  /*65a0*/  IMAD.U32 R50, R50, 0x10000, RZ ;  /* 0x0001000032327824 */ /* 0x000fe200078e00ff */
[----:B------:R-:W-:Y:S01]  /*65b0*/  LOP3.LUT R88, R88, 0xffff0000, RZ, 0xc0, !PT ;  /* 0xffff000058587812 */ /* 0x000fe200078ec0ff */
[C---:B------:R-:W-:Y:S01]  /*65c0*/  FFMA.FTZ R57, R42.reuse, R51, -R57 ;  /* 0x000000332a397223 */ /* 0x040fe20000010839 */
[----:B------:R-:W-:Y:S01]  /*65d0*/  FFMA.FTZ R54, R42, R54, R43 ;  /* 0x000000362a367223 */ /* 0x000fe2000001002b */
[----:B------:R-:W-:Y:S01]  /*65e0*/  FFMA.FTZ R59, R46, R52, -R59 ;  /* 0x000000342e3b7223 */ /* 0x000fe2000001083b */
[----:B------:R-:W-:Y:S01]  /*65f0*/  FMUL.FTZ R42, R40, R53 ;  /* 0x00000035282a7220 */ /* 0x000fe20000410000 */
[----:B------:R-:W-:Y:S01]  /*6600*/  FFMA.FTZ R46, R46, R55, R47 ;  /* 0x000000372e2e7223 */ /* 0x000fe2000001002f */
[----:B------:R-:W-:Y:S01]  /*6610*/  FMUL.FTZ R40, R40, R50 ;  /* 0x0000003228287220 */ /* 0x000fe20000410000 */
[C---:B------:R-:W-:Y:S01]  /*6620*/  FMUL.FTZ R43, R49.reuse, R89 ;  /* 0x00000059312b7220 */ /* 0x040fe20000410000 */
[----:B------:R-:W-:Y:S01]  /*6630*/  FMUL.FTZ R52, R49, R88 ;  /* 0x0000005831347220 */ /* 0x000fe20000410000 */
[C---:B------:R-:W-:Y:S01]  /*6640*/  FFMA.FTZ R42, R41.reuse, R50, -R42 ;  /* 0x00000032292a7223 */ /* 0x040fe2000001082a */
[----:B------:R-:W-:Y:S01]  /*6650*/  FFMA.FTZ R41, R41, R53, R40 ;  /* 0x0000003529297223 */ /* 0x000fe20000010028 */
[C---:B------:R-:W-:Y:S01]  /*6660*/  FFMA.FTZ R43, R48.reuse, R88, -R43 ;  /* 0x00000058302b7223 */ /* 0x040fe2000001082b */
[----:B------:R-:W-:Y:S01]  /*6670*/  FFMA.FTZ R52, R48, R89, R52 ;  /* 0x0000005930347223 */ /* 0x000fe20000010034 */
[----:B------:R-:W-:-:S02]  /*6680*/  F2FP.BF16.F32.PACK_AB R54, R54, R57 ;  /* 0x000000393636723e */ /* 0x000fc400000010ff */
[----:B------:R-:W-:Y:S02]  /*6690*/  F2FP.BF16.F32.PACK_AB R46, R46, R59 ;  /* 0x0000003b2e2e723e */ /* 0x000fe400000010ff */
[----:B------:R-:W-:Y:S01]  /*66a0*/  F2FP.BF16.F32.PACK_AB R40, R41, R42 ;  /* 0x0000002a2928723e */ /* 0x000fe200000010ff */
[----:B------:R-:W-:Y:S01]  /*66b0*/  IMAD.MOV.U32 R41, RZ, RZ, R54 ;  /* 0x000000ffff297224 */ /* 0x000fe200078e0036 */
[----:B------:R-:W-:Y:S01]  /*66c0*/  F2FP.BF16.F32.PACK_AB R43, R52, R43 ;  /* 0x0000002b342b723e */ /* 0x000fe200000010ff */
[----:B------:R-:W-:-:S07]  /*66d0*/  IMAD.MOV.U32 R42, RZ, RZ, R46 ;  /* 0x000000ffff2a7224 */ /* 0x000fce00078e002e */
.L_x_489:
[----:B------:R-:W-:Y:S05]  /*66e0*/  BSYNC B1 ;  /* 0x0000000000017941 */ /* 0x000fea0003800000 */
.L_x_488:
[----:B--2---:R1:W-:Y:S01]  /*66f0*/  STG.E.128 desc[UR58][R44.64+0x140], R40 ;  /* 0x000140282c007986 */ /* 0x0043e2000c101d3a */
[----:B------:R-:W-:Y:S05]  /*6700*/  BRA `(.L_x_467) ;  /* 0x00000040005c7947 */ /* 0x000fea0003800000 */
.L_x_435:
        /* <DEDUP_REMOVED lines=19> */
[----:B------:R-:W-:Y:S02]  /*6840*/  CS2R R48, SRZ ;  /* 0x0000000000307805 */ /* 0x000fe4000001ff00 */
[----:B------:R-:W-:Y:S01]  /*6850*/  CS2R R62, SRZ ;  /* 0x00000000003e7805 */ /* 0x000fe2000001ff00 */
[----:B------:R-:W-:Y:S01]  /*6860*/  IMAD.X R41, R101, 0x1, R21, P2 ;  /* 0x0000000165297824 */ /* 0x000fe200010e0615 */
[----:B------:R-:W-:Y:S02]  /*6870*/  LEA R64, P2, R40, UR4, 0x1 ;  /* 0x0000000428407c11 */ /* 0x000fe4000f8408ff */
[----:B------:R-:W-:-:S02]  /*6880*/  CS2R R60, SRZ ;  /* 0x00000000003c7805 */ /* 0x000fc4000001ff00 */
        /* <DEDUP_REMOVED lines=8> */
[----:B------:R-:W-:Y:S02]  /*6910*/  CS2R R44, SRZ ;  /* 0x00000000002c7805 */ /* 0x000fe4000001ff00 */
[----:B------:R-:W-:Y:S02]  /*6920*/  CS2R R58, SRZ ;  /* 0x00000000003a7805 */ /* 0x000fe4000001ff00 */
[----:B------:R-:W-:-:S05]  /*6930*/  CS2R R56, SRZ ;  /* 0x0000000000387805 */ /* 0x000fca000001ff00 */
[----:B------:R0:W5:Y:S04]  /*6940*/  @!P2 LDG.E.128 R48, desc[UR58][R64.64] ;  /* 0x0000003a4030a981 */ /* 0x000168000c1e1d00 */
[----:B------:R0:W5:Y:S01]  /*6950*/  @!P2 LDG.E.128 R60, desc[UR58][R68.64] ;  /* 0x0000003a443ca981 */ /* 0x000162000c1e1d00 */
[----:B------:R-:W-:Y:S02]  /*6960*/  ISETP.GE.AND P2, PT, R0, R117, PT ;  /* 0x000000750000720c */ /* 0x000fe40003f46270 */
[----:B------:R-:W-:Y:S02]  /*6970*/  CS2R R42, SRZ ;  /* 0x00000000002a7805 */ /* 0x000fe4000001ff00 */
[----:B------:R-:W-:Y:S02]  /*6980*/  CS2R R40, SRZ ;  /* 0x0000000000287805 */ /* 0x000fe4000001ff00 */
[----:B------:R-:W-:-:S02]  /*6990*/  CS2R R54, SRZ ;  /* 0x0000000000367805 */ /* 0x000fc4000001ff00 */
[----:B------:R-:W-:-:S05]  /*69a0*/  CS2R R52, SRZ ;  /* 0x0000000000347805 */ /* 0x000fca000001ff00 */
[----:B------:R0:W5:Y:S04]  /*69b0*/  @!P2 LDG.E.128 R44, desc[UR58][R64.64+0x40] ;  /* 0x0000403a402ca981 */ /* 0x000168000c1e1d00 */
[----:B------:R0:W5:Y:S01]  /*69c0*/  @!P2 LDG.E.128 R56, desc[UR58][R68.64+0x40] ;  /* 0x0000403a4438a981 */ /* 0x000162000c1e1d00 */
[----:B------:R-:W-:-:S13]  /*69d0*/  ISETP.GE.AND P2, PT, R3, R117, PT ;  /* 0x000000750300720c */ /* 0x000fda0003f46270 */
[----:B------:R0:W5:Y:S04]  /*69e0*/  @!P2 LDG.E.128 R40, desc[UR58][R64.64+0x80] ;  /* 0x0000803a4028a981 */ /* 0x000168000c1e1d00 */
[----:B------:R0:W5:Y:S02]  /*69f0*/  @!P2 LDG.E.128 R52, desc[UR58][R68.64+0x80] ;  /* 0x0000803a4434a981 */ /* 0x000164000c1e1d00 */
.L_x_491:
[----:B------:R-:W-:Y:S05]  /*6a00*/  BSYNC B1 ;  /* 0x0000000000017941 */ /* 0x000fea0003800000 */
.L_x_490:
[----:B------:R-:W-:Y:S01]  /*6a10*/  ISETP.GE.AND P3, PT, R207, R100, PT ;  /* 0x00000064cf00720c */ /* 0x000fe20003f66270 */
[----:B------:R-:W-:Y:S01]  /*6a20*/  BSSY B1, `(.L_x_492) ;  /* 0x000002c000017945 */ /* 0x000fe20003800000 */
[----:B0-----:R-:W-:Y:S02]  /*6a30*/  CS2R R64, SRZ ;  /* 0x0000000000407805 */ /* 0x001fe4000001ff00 */
        /* <DEDUP_REMOVED lines=16> */
[----:B------:R-:W-:Y:S02]  /*6b40*/  CS2R R86, SRZ ;  /* 0x0000000000567805 */ /* 0x000fe4000001ff00 */
[----:B------:R-:W-:-:S02]  /*6b50*/  IADD3 R89, P2, P5, R104, R88, R14 ;  /* 0x0000005868597210 */ /* 0x000fc40007d5e00e */
[----:B------:R-:W-:Y:S02]  /*6b60*/  CS2R R84, SRZ ;  /* 0x0000000000547805 */ /* 0x000fe4000001ff00 */
[----:B------:R-:W-:Y:S02]  /*6b70*/  IADD3.X R102, R27, R102, R12, P2, P5 ;  /* 0x000000661b667210 */ /* 0x000fe400017ea40c */
[----:B------:R-:W-:-:S04]  /*6b80*/  LEA R76, P2, R90, UR4, 0x1 ;  /* 0x000000045a4c7c11 */ /* 0x000fc8000f8408ff */
[----:B------:R-:W-:Y:S01]  /*6b90*/  LEA.HI.X R77, R90, UR5, R101, 0x1, P2 ;  /* 0x000000055a4d7c11 */ /* 0x000fe200090f0c65 */
[----:B------:R-:W-:Y:S02]  /*6ba0*/  ULDC.64 UR4, c[0x0][0x400] ;  /* 0x0001000000047ab9 */ /* 0x000fe40000000a00 */
[----:B------:R-:W-:-:S04]  /*6bb0*/  LEA R88, P2, R89, UR4, 0x1 ;  /* 0x0000000459587c11 */ /* 0x000fc8000f8408ff */
[----:B------:R-:W-:Y:S02]  /*6bc0*/  LEA.HI.X R89, R89, UR5, R102, 0x1, P2 ;  /* 0x0000000559597c11 */ /* 0x000fe400090f0c66 */
[----:B------:R-:W-:Y:S02]  /*6bd0*/  ISETP.GE.AND P2, PT, R18, R117, PT ;  /* 0x000000751200720c */ /* 0x000fe40003f46270 */
[----:B------:R-:W-:Y:S02]  /*6be0*/  CS2R R70, SRZ ;  /* 0x0000000000467805 */ /* 0x000fe4000001ff00 */
[----:B------:R-:W-:Y:S02]  /*6bf0*/  CS2R R68, SRZ ;  /* 0x0000000000447805 */ /* 0x000fe4000001ff00 */
[----:B------:R-:W-:Y:S02]  /*6c00*/  CS2R R82, SRZ ;  /* 0x0000000000527805 */ /* 0x000fe4000001ff00 */
[----:B------:R-:W-:-:S05]  /*6c10*/  CS2R R80, SRZ ;  /* 0x0000000000507805 */ /* 0x000fca000001ff00 */
[----:B------:R-:W5:Y:S04]  /*6c20*/  @!P2 LDG.E.128 R72, desc[UR58][R76.64] ;  /* 0x0000003a4c48a981 */ /* 0x000f68000c1e1d00 */
[----:B------:R-:W5:Y:S01]  /*6c30*/  @!P2 LDG.E.128 R84, desc[UR58][R88.64] ;  /* 0x0000003a5854a981 */ /* 0x000f62000c1e1d00 */
[----:B------:R-:W-:Y:S02]  /*6c40*/  ISETP.GE.AND P2, PT, R0, R117, PT ;  /* 0x000000750000720c */ /* 0x000fe40003f46270 */
[----:B------:R-:W-:Y:S02]  /*6c50*/  CS2R R66, SRZ ;  /* 0x0000000000427805 */ /* 0x000fe4000001ff00 */
[----:B------:R-:W-:-:S09]  /*6c60*/  CS2R R64, SRZ ;  /* 0x0000000000407805 */ /* 0x000fd2000001ff00 */
[----:B------:R-:W5:Y:S04]  /*6c70*/  @!P2 LDG.E.128 R68, desc[UR58][R76.64+0x40] ;  /* 0x0000403a4c44a981 */ /* 0x000f68000c1e1d00 */
[----:B------:R-:W5:Y:S01]  /*6c80*/  @!P2 LDG.E.128 R80, desc[UR58][R88.64+0x40] ;  /* 0x0000403a5850a981 */ /* 0x000f62000c1e1d00 */
[----:B------:R-:W-:Y:S02]  /*6c90*/  ISETP.GE.AND P2, PT, R3, R117, PT ;  /* 0x000000750300720c */ /* 0x000fe40003f46270 */
[----:B------:R-:W-:-:S11]  /*6ca0*/  CS2R R78, SRZ ;  /* 0x00000000004e7805 */ /* 0x000fd6000001ff00 */
[----:B------:R0:W5:Y:S02]  /*6cb0*/  @!P2 LDG.E.128 R64, desc[UR58][R76.64+0x80] ;  /* 0x0000803a4c40a981 */ /* 0x000164000c1e1d00 */
[----:B0-----:R-:W-:-:S06]  /*6cc0*/  CS2R R76, SRZ ;  /* 0x00000000004c7805 */ /* 0x001fcc000001ff00 */
[----:B------:R0:W5:Y:S02]  /*6cd0*/  @!P2 LDG.E.128 R76, desc[UR58][R88.64+0x80] ;  /* 0x0000803a584ca981 */ /* 0x000164000c1e1d00 */
.L_x_493:
[----:B------:R-:W-:Y:S05]  /*6ce0*/  BSYNC B1 ;  /* 0x0000000000017941 */ /* 0x000fea0003800000 */
.L_x_492:
[----:B0----5:R-:W-:Y:S01]  /*6cf0*/  IMAD.MOV.U32 R89, RZ, RZ, R42 ;  /* 0x000000ffff597224 */ /* 0x021fe200078e002a */
[----:B------:R-:W-:Y:S01]  /*6d00*/  UISETP.NE.AND UP0, UPT, UR57, 0x3, UPT ;  /* 0x000000033900788c */ /* 0x000fe2000bf05270 */
[----:B------:R-:W-:Y:S02]  /*6d10*/  IMAD.MOV.U32 R88, RZ, RZ, R43 ;  /* 0x000000ffff587224 */ /* 0x000fe400078e002b */
[----:B------:R-:W-:Y:S02]  /*6d20*/  IMAD.MOV.U32 R91, RZ, RZ, R40 ;  /* 0x000000ffff5b7224 */ /* 0x000fe400078e0028 */
[----:B------:R-:W-:Y:S01]  /*6d30*/  IMAD.MOV.U32 R90, RZ, RZ, R41 ;  /* 0x000000ffff5a7224 */ /* 0x000fe200078e0029 */
[----:B------:R-:W-:Y:S01]  /*6d40*/  PRMT R172, R89, 0x5410, R88 ;  /* 0x0000541059ac7816 */ /* 0x000fe20000000058 */
[----:B------:R-:W-:Y:S01]  /*6d50*/  IMAD.MOV.U32 R89, RZ, RZ, R46 ;  /* 0x000000ffff597224 */ /* 0x000fe200078e002e */
[----:B------:R-:W-:Y:S01]  /*6d60*/  PLOP3.LUT P2, PT, PT, PT, UP0, 0x80, 0x0 ;  /* 0x000000000000781c */ /* 0x000fe20003f4f008 */
[----:B------:R-:W-:Y:S01]  /*6d70*/  IMAD.MOV.U32 R88, RZ, RZ, R47 ;  /* 0x000000ffff587224 */ /* 0x000fe200078e002f */
[----:B------:R-:W-:Y:S01]  /*6d80*/  PRMT R173, R91, 0x5410, R90 ;  /* 0x000054105bad7816 */ /* 0x000fe2000000005a */
[----:B------:R-:W-:-:S02]  /*6d90*/  IMAD.MOV.U32 R90, RZ, RZ, R50 ;  /* 0x000000ffff5a7224 */ /* 0x000fc400078e0032 */
[----:B------:R-:W-:Y:S01]  /*6da0*/  IMAD.MOV.U32 R91, RZ, RZ, R51 ;  /* 0x000000ffff5b7224 */ /* 0x000fe200078e0033 */
[----:B------:R-:W-:Y:S01]  /*6db0*/  PRMT R176, R88, 0x5410, R89 ;  /* 0x0000541058b07816 */ /* 0x000fe20000000059 */
[----:B------:R-:W-:Y:S02]  /*6dc0*/  IMAD.MOV.U32 R88, RZ, RZ, R44 ;  /* 0x000000ffff587224 */ /* 0x000fe400078e002c */
[----:B------:R-:W-:Y:S01]  /*6dd0*/  IMAD.MOV.U32 R89, RZ, RZ, R45 ;  /* 0x000000ffff597224 */ /* 0x000fe200078e002d */
[----:B------:R-:W-:-:S04]  /*6de0*/  PRMT R163, R91, 0x5410, R90 ;  /* 0x000054105ba37816 */ /* 0x000fc8000000005a */
        /* <DEDUP_REMOVED lines=13> */
[----:B------:R-:W-:Y:S01]  /*6ec0*/  IMAD.MOV.U32 R88, RZ, RZ, R56 ;  /* 0x000000ffff587224 */ /* 0x000fe200078e0038 */
[----:B------:R-:W-:-:S04]  /*6ed0*/  MOV R89, R57 ;  /* 0x0000003900597202 */ /* 0x000fc80000000f00 */
        /* <DEDUP_REMOVED lines=50> */
.L_x_494:
[----:B------:R-:W-:Y:S01]  /*7200*/  IMAD R101, R16, 0x8, R2 ;  /* 0x0000000810657824 */ /* 0x000fe200078e0202 */
[----:B------:R-:W-:Y:S01]  /*7210*/  SHF.L.U32 R102, R184, 0x1f, RZ ;  /* 0x0000001fb8667819 */ /* 0x000fe200000006ff */
[----:B------:R-:W0:Y:S01]  /*7220*/  LDC R146, c[0x0][0x2f4] ;  /* 0x0000bd00ff927b82 */ /* 0x000e220000000800 */
[----:B------:R-:W-:Y:S01]  /*7230*/  BSSY B1, `(.L_x_495) ;  /* 0x0000004000017945 */ /* 0x000fe20003800000 */
[----:B------:R-:W-:Y:S01]  /*7240*/  IMAD.MOV.U32 R125, RZ, RZ, R92 ;  /* 0x000000ffff7d7224 */ /* 0x000fe200078e005c */
[----:B------:R-:W1:Y:S02]  /*7250*/  SYNCS.PHASECHK.TRANS64.TRYWAIT P5, [R101+URZ+0x34890], R102 ;  /* 0x03489066650075a7 */ /* 0x000e6400080a017f */
[----:B-1----:R-:W-:Y:S05]  /*7260*/  @!P5 BRA `(.L_x_496) ;  /* 0x000001b800acd947 */ /* 0x002fea0003800000 */
.L_x_800:
[----:B------:R-:W-:Y:S05]  /*7270*/  BSYNC B1 ;  /* 0x0000000000017941 */ /* 0x000fea0003800000 */
.L_x_495:
[----:B------:R-:W2:Y:S01]  /*7280*/  LDC.64 R126, c[0x0][0x300] ;  /* 0x0000c000ff7e7b82 */ /* 0x000ea20000000a00 */
[----:B------:R-:W-:Y:S01]  /*7290*/  BSSY B1, `(.L_x_497) ;  /* 0x0000194000017945 */ /* 0x000fe20003800000 */
[----:B0-----:R-:W-:-:S03]  /*72a0*/  IMAD.IADD R148, R146, 0x1, -R122 ;  /* 0x0000000192947824 */ /* 0x001fc600078e0a7a */
[----:B------:R-:W-:Y:S05]  /*72b0*/  @P4 BRA `(.L_x_498) ;  /* 0x0000001800444947 */ /* 0x000fea0003800000 */
[----:B------:R-:W-:Y:S01]  /*72c0*/  ISETP.NE.AND P4, PT, R34, RZ, PT ;  /* 0x000000ff2200720c */ /* 0x000fe20003f85270 */
[-C--:B--2---:R-:W-:Y:S01]  /*72d0*/  IMAD R153, R144, R126.reuse, RZ ;  /* 0x0000007e90997224 */ /* 0x084fe200078e02ff */
[----:B------:R-:W-:Y:S01]  /*72e0*/  BSSY B2, `(.L_x_499) ;  /* 0x0000085000027945 */ /* 0x000fe20003800000 */
[----:B------:R-:W-:-:S04]  /*72f0*/  IMAD.WIDE.U32 R128, R17, R126, R124 ;  /* 0x0000007e11807225 */ /* 0x000fc800078e007c */
[----:B------:R-:W-:-:S04]  /*7300*/  IMAD R153, R17, R127, R153 ;  /* 0x0000007f11997224 */ /* 0x000fc800078e0299 */
[----:B------:R-:W-:Y:S02]  /*7310*/  IMAD.IADD R153, R153, 0x1, R129 ;  /* 0x0000000199997824 */ /* 0x000fe400078e0281 */
[----:B------:R-:W-:Y:S05]  /*7320*/  @!P4 BRA `(.L_x_500) ;  /* 0x000000080000c947 */ /* 0x000fea0003800000 */
[----:B------:R-:W-:Y:S01]  /*7330*/  SEL R88, R122, R148, !P0 ;  /* 0x000000947a587207 */ /* 0x000fe20004000000 */
[----:B------:R-:W-:Y:S01]  /*7340*/  BSSY B3, `(.L_x_501) ;  /* 0x0000072000037945 */ /* 0x000fe20003800000 */
[----:B------:R-:W-:Y:S02]  /*7350*/  ISETP.GE.AND P4, PT, R18, R117, PT ;  /* 0x000000751200720c */ /* 0x000fe40003f86270 */
[----:B------:R-:W-:-:S04]  /*7360*/  SHF.R.S32.HI R89, RZ, 0x1f, R88 ;  /* 0x0000001fff597819 */ /* 0x000fc80000011458 */
[----:B------:R-:W-:-:S04]  /*7370*/  LEA.HI R89, R89, R88, RZ, 0x4 ;  /* 0x0000005859597211 */ /* 0x000fc800078f20ff */
[----:B------:R-:W-:-:S04]  /*7380*/  LEA.HI.SX32 R161, R89, R28, 0x1c ;  /* 0x0000001c59a17211 */ /* 0x000fc800078fe2ff */
[----:B------:R-:W-:-:S04]  /*7390*/  SHF.R.S32.HI R88, RZ, 0x1f, R161 ;  /* 0x0000001fff587819 */ /* 0x000fc800000114a1 */
[----:B------:R-:W-:Y:S01]  /*73a0*/  LEA.HI R88, R88, R161, RZ, 0x3 ;  /* 0x000000a158587211 */ /* 0x000fe200078f18ff */
[----:B------:R-:W-:-:S04]  /*73b0*/  IMAD.SHL.U32 R161, R161, 0x8, RZ ;  /* 0x00000008a1a17824 */ /* 0x000fc800078e00ff */
[----:B------:R-:W-:Y:S01]  /*73c0*/  IMAD.SHL.U32 R88, R88, 0x400, RZ ;  /* 0x0000040058587824 */ /* 0x000fe200078e00ff */
[----:B------:R-:W-:-:S04]  /*73d0*/  LOP3.LUT R89, R191, 0x38, R161, 0xf8, !PT ;  /* 0x00000038bf597812 */ /* 0x000fc800078ef8a1 */
[----:B------:R-:W-:Y:S02]  /*73e0*/  LOP3.LUT R88, R88, 0x7fffe000, RZ, 0xc0, !PT ;  /* 0x7fffe00058587812 */ /* 0x000fe400078ec0ff */
[----:B------:R-:W-:-:S03]  /*73f0*/  LOP3.LUT R89, R89, R193, RZ, 0x3c, !PT ;  /* 0x000000c159597212 */ /* 0x000fc600078e3cff */
[----:B------:R-:W-:-:S04]  /*7400*/  IMAD R88, R192, 0x200, R88 ;  /* 0x00000200c0587824 */ /* 0x000fc800078e0258 */
[----:B------:R-:W-:-:S04]  /*7410*/  IMAD.IADD R88, R88, 0x1, R89 ;  /* 0x0000000158587824 */ /* 0x000fc800078e0259 */
[C---:B------:R-:W-:Y:S02]  /*7420*/  IMAD R92, R16.reuse, 0x6000, R88 ;  /* 0x00006000105c7824 */ /* 0x040fe400078e0258 */
[----:B------:R-:W-:Y:S02]  /*7430*/  IMAD R88, R16, 0x6000, R142 ;  /* 0x0000600010587824 */ /* 0x000fe400078e028e */
[--C-:B------:R-:W-:Y:S02]  /*7440*/  IMAD R92, R92, 0x2, R2.reuse ;  /* 0x000000025c5c7824 */ /* 0x100fe400078e0202 */
[----:B------:R-:W-:-:S04]  /*7450*/  IMAD R88, R88, 0x2, R2 ;  /* 0x0000000258587824 */ /* 0x000fc800078e0202 */
[----:B------:R-:W0:Y:S04]  /*7460*/  LDS.128 R92, [R92+0x1c400] ;  /* 0x01c400005c5c7984 */ /* 0x000e280000000c00 */
[----:B------:R-:W2:Y:S01]  /*7470*/  LDS.128 R88, [R88+0x1c400] ;  /* 0x01c4000058587984 */ /* 0x000ea20000000c00 */
[----:B------:R-:W-:Y:S05]  /*7480*/  @P4 BRA `(.L_x_502) ;  /* 0x0000000400744947 */ /* 0x000fea0003800000 */
[--C-:B------:R-:W-:Y:S01]  /*7490*/  SHF.R.U64 R48, R48, 0x10, R49.reuse ;  /* 0x0000001030307819 */ /* 0x100fe20000001231 */
[----:B0-----:R-:W-:Y:S01]  /*74a0*/  IMAD.U32 R166, R93, 0x10000, RZ ;  /* 0x000100005da67824 */ /* 0x001fe200078e00ff */
[----:B------:R-:W-:Y:S02]  /*74b0*/  SHF.R.U32.HI R49, RZ, 0x10, R49 ;  /* 0x00000010ff317819 */ /* 0x000fe40000011631 */
[C---:B------:R-:W-:Y:S02]  /*74c0*/  PRMT R48, R162.reuse, 0x5432, R48 ;  /* 0x00005432a2307816 */ /* 0x040fe40000000030 */
[----:B------:R-:W-:Y:S02]  /*74d0*/  PRMT R49, R162, 0x5410, R49 ;  /* 0x00005410a2317816 */ /* 0x000fe40000000031 */
[----:B------:R-:W-:Y:S02]  /*74e0*/  SHF.R.U64 R50, R50, 0x10, R51 ;  /* 0x0000001032327819 */ /* 0x000fe40000001233 */
[----:B------:R-:W-:-:S02]  /*74f0*/  SHF.R.U32.HI R162, RZ, 0x10, R61 ;  /* 0x00000010ffa27819 */ /* 0x000fc4000001163d */
[----:B------:R-:W-:Y:S02]  /*7500*/  SHF.R.U64 R60, R60, 0x10, R61 ;  /* 0x000000103c3c7819 */ /* 0x000fe4000000123d */
[--C-:B------:R-:W-:Y:S02]  /*7510*/  SHF.R.U64 R61, R62, 0x10, R63.reuse ;  /* 0x000000103e3d7819 */ /* 0x100fe4000000123f */
[----:B------:R-:W-:Y:S02]  /*7520*/  PRMT R62, R163, 0x5432, R50 ;  /* 0x00005432a33e7816 */ /* 0x000fe40000000032 */
[----:B------:R-:W-:Y:S02]  /*7530*/  SHF.R.U32.HI R63, RZ, 0x10, R63 ;  /* 0x00000010ff3f7819 */ /* 0x000fe4000001163f */
[----:B------:R-:W-:Y:S01]  /*7540*/  PRMT R50, R165, 0x5432, R162 ;  /* 0x00005432a5327816 */ /* 0x000fe200000000a2 */
[----:B------:R-:W-:Y:S01]  /*7550*/  IMAD.U32 R162, R49, 0x10000, RZ ;  /* 0x0001000031a27824 */ /* 0x000fe200078e00ff */
[----:B------:R-:W-:-:S02]  /*7560*/  SHF.R.U32.HI R51, RZ, 0x10, R51 ;  /* 0x00000010ff337819 */ /* 0x000fc40000011633 */
[----:B------:R-:W-:Y:S01]  /*7570*/  PRMT R63, R165, 0x5410, R63 ;  /* 0x00005410a53f7816 */ /* 0x000fe2000000003f */
[----:B------:R-:W-:Y:S01]  /*7580*/  IMAD.U32 R165, R50, 0x10000, RZ ;  /* 0x0001000032a57824 */ /* 0x000fe200078e00ff */
[----:B------:R-:W-:Y:S02]  /*7590*/  PRMT R51, R163, 0x5410, R51 ;  /* 0x00005410a3337816 */ /* 0x000fe40000000033 */
[----:B------:R-:W-:Y:S01]  /*75a0*/  PRMT R60, R164, 0x5432, R60 ;  /* 0x00005432a43c7816 */ /* 0x000fe2000000003c */
[-C--:B------:R-:W-:Y:S01]  /*75b0*/  FMUL.FTZ R163, R166, R165.reuse ;  /* 0x000000a5a6a37220 */ /* 0x080fe20000410000 */
[----:B------:R-:W-:Y:S01]  /*75c0*/  PRMT R61, R164, 0x5410, R61 ;  /* 0x00005410a43d7816 */ /* 0x000fe2000000003d */
[----:B--2---:R-:W-:Y:S01]  /*75d0*/  IMAD.U32 R164, R89, 0x10000, RZ ;  /* 0x0001000059a47824 */ /* 0x004fe200078e00ff */
[----:B------:R-:W-:Y:S02]  /*75e0*/  LOP3.LUT R50, R50, 0xffff0000, RZ, 0xc0, !PT ;  /* 0xffff000032327812 */ /* 0x000fe400078ec0ff */
[----:B------:R-:W-:Y:S01]  /*75f0*/  LOP3.LUT R93, R93, 0xffff0000, RZ, 0xc0, !PT ;  /* 0xffff00005d5d7812 */ /* 0x000fe200078ec0ff */
[-C--:B------:R-:W-:Y:S01]  /*7600*/  FFMA.FTZ R163, R164, R162.reuse, -R163 ;  /* 0x000000a2a4a37223 */ /* 0x080fe200000108a3 */
[----:B------:R-:W-:Y:S01]  /*7610*/  FMUL.FTZ R162, R166, R162 ;  /* 0x000000a2a6a27220 */ /* 0x000fe20000410000 */
[----:B------:R-:W-:Y:S01]  /*7620*/  LOP3.LUT R89, R89, 0xffff0000, RZ, 0xc0, !PT ;  /* 0xffff000059597812 */ /* 0x000fe200078ec0ff */
[C---:B------:R-:W-:Y:S01]  /*7630*/  IMAD.U32 R166, R95.reuse, 0x10000, RZ ;  /* 0x000100005fa67824 */ /* 0x040fe200078e00ff */
[----:B------:R-:W-:Y:S01]  /*7640*/  LOP3.LUT R95, R95, 0xffff0000, RZ, 0xc0, !PT ;  /* 0xffff00005f5f7812 */ /* 0x000fe200078ec0ff */
[----:B------:R-:W-:Y:S01]  /*7650*/  FFMA.FTZ R162, R164, R165, R162 ;  /* 0x000000a5a4a27223 */ /* 0x000fe200000100a2 */
[----:B------:R-:W-:Y:S01]  /*7660*/  LOP3.LUT R164, R49, 0xffff0000, RZ, 0xc0, !PT ;  /* 0xffff000031a47812 */ /* 0x000fe200078ec0ff */
[----:B------:R-:W-:Y:S01]  /*7670*/  FMUL.FTZ R49, R93, R50 ;  /* 0x000000325d317220 */ /* 0x000fe20000410000 */
[C---:B------:R-:W-:Y:S01]  /*7680*/  IMAD.U32 R165, R63.reuse, 0x10000, RZ ;  /* 0x000100003fa57824 */ /* 0x040fe200078e00ff */
[----:B------:R-:W-:-:S02]  /*7690*/  LOP3.LUT R63, R63, 0xffff0000, RZ, 0xc0, !PT ;  /* 0xffff00003f3f7812 */ /* 0x000fc400078ec0ff */
[-C--:B------:R-:W-:Y:S01]  /*76a0*/  FMUL.FTZ R93, R93, R164.reuse ;  /* 0x000000a45d5d7220 */ /* 0x080fe20000410000 */
[----:B------:R-:W-:Y:S01]  /*76b0*/  FFMA.FTZ R49, R89, R164, -R49 ;  /* 0x000000a459317223 */ /* 0x000fe20000010831 */
[----:B------:R-:W-:Y:S02]  /*76c0*/  IMAD.U32 R164, R91, 0x10000, RZ ;  /* 0x000100005ba47824 */ /* 0x000fe400078e00ff */
[----:B------:R-:W-:Y:S01]  /*76d0*/  FFMA.FTZ R50, R89, R50, R93 ;  /* 0x0000003259327223 */ /* 0x000fe2000001005d */
[----:B------:R-:W-:Y:S02]  /*76e0*/  IMAD.U32 R93, R51, 0x10000, RZ ;  /* 0x00010000335d7824 */ /* 0x000fe400078e00ff */
[----:B------:R-:W-:Y:S01]  /*76f0*/  FMUL.FTZ R89, R166, R165 ;  /* 0x000000a5a6597220 */ /* 0x000fe20000410000 */
[----:B------:R-:W-:Y:S02]  /*7700*/  F2FP.BF16.F32.PACK_AB R49, R49, R163 ;  /* 0x000000a33131723e */ /* 0x000fe400000010ff */
[----:B------:R-:W-:Y:S01]  /*7710*/  F2FP.BF16.F32.PACK_AB R50, R50, R162 ;  /* 0x000000a23232723e */ /* 0x000fe200000010ff */
[-C--:B------:R-:W-:Y:S01]  /*7720*/  FFMA.FTZ R89, R164, R93.reuse, -R89 ;  /* 0x0000005da4597223 */ /* 0x080fe20000010859 */
[----:B------:R-:W-:-:S04]  /*7730*/  FMUL.FTZ R93, R166, R93 ;  /* 0x0000005da65d7220 */ /* 0x000fc80000410000 */
[----:B------:R-:W-:Y:S01]  /*7740*/  FFMA.FTZ R93, R164, R165, R93 ;  /* 0x000000a5a45d7223 */ /* 0x000fe2000001005d */
[----:B------:R-:W-:Y:S02]  /*7750*/  LOP3.LUT R164, R51, 0xffff0000, RZ, 0xc0, !PT ;  /* 0xffff000033a47812 */ /* 0x000fe400078ec0ff */
[----:B------:R-:W-:Y:S01]  /*7760*/  LOP3.LUT R51, R91, 0xffff0000, RZ, 0xc0, !PT ;  /* 0xffff00005b337812 */ /* 0x000fe200078ec0ff */
[CC--:B------:R-:W-:Y:S02]  /*7770*/  FMUL.FTZ R91, R95.reuse, R63.reuse ;  /* 0x0000003f5f5b7220 */ /* 0x0c0fe40000410000 */
[-C--:B------:R-:W-:Y:S02]  /*7780*/  FMUL.FTZ R95, R95, R164.reuse ;  /* 0x000000a45f5f7220 */ /* 0x080fe40000410000 */
[C---:B------:R-:W-:Y:S02]  /*7790*/  FFMA.FTZ R91, R51.reuse, R164, -R91 ;  /* 0x000000a4335b7223 */ /* 0x040fe4000001085b */
[----:B------:R-:W-:Y:S01]  /*77a0*/  FFMA.FTZ R95, R51, R63, R95 ;  /* 0x0000003f335f7223 */ /* 0x000fe2000001005f */
[C---:B------:R-:W-:Y:S01]  /*77b0*/  IMAD.U32 R63, R60.reuse, 0x10000, RZ ;  /* 0x000100003c3f7824 */ /* 0x040fe200078e00ff */
[----:B------:R-:W-:Y:S01]  /*77c0*/  LOP3.LUT R60, R60, 0xffff0000, RZ, 0xc0, !PT ;  /* 0xffff00003c3c7812 */ /* 0x000fe200078ec0ff */
[----:B------:R-:W-:Y:S01]  /*77d0*/  IMAD.U32 R51, R88, 0x10000, RZ ;  /* 0x0001000058337824 */ /* 0x000fe200078e00ff */
[----:B------:R-:W-:Y:S01]  /*77e0*/  F2FP.BF16.F32.PACK_AB R91, R91, R89 ;  /* 0x000000595b5b723e */ /* 0x000fe200000010ff */
[----:B------:R-:W-:Y:S01]  /*77f0*/  IMAD.U32 R89, R92, 0x10000, RZ ;  /* 0x000100005c597824 */ /* 0x000fe200078e00ff */
[----:B------:R-:W-:Y:S01]  /*7800*/  F2FP.BF16.F32.PACK_AB R95, R95, R93 ;  /* 0x0000005d5f5f723e */ /* 0x000fe200000010ff */
[C---:B------:R-:W-:Y:S01]  /*7810*/  IMAD.U32 R93, R48.reuse, 0x10000, RZ ;  /* 0x00010000305d7824 */ /* 0x040fe200078e00ff */
[----:B------:R-:W-:Y:S01]  /*7820*/  LOP3.LUT R48, R48, 0xffff0000, RZ, 0xc0, !PT ;  /* 0xffff000030307812 */ /* 0x000fe200078ec0ff */
[----:B------:R-:W-:-:S02]  /*7830*/  FMUL.FTZ R162, R89, R63 ;  /* 0x0000003f59a27220 */ /* 0x000fc40000410000 */
[-C--:B------:R-:W-:Y:S02]  /*7840*/  FMUL.FTZ R89, R89, R93.reuse ;  /* 0x0000005d59597220 */ /* 0x080fe40000410000 */
[C---:B------:R-:W-:Y:S01]  /*7850*/  FFMA.FTZ R162, R51.reuse, R93, -R162 ;  /* 0x0000005d33a27223 */ /* 0x040fe200000108a2 */
[----:B------:R-:W-:Y:S02]  /*7860*/  IMAD.U32 R93, R94, 0x10000, RZ ;  /* 0x000100005e5d7824 */ /* 0x000fe400078e00ff */
[----:B------:R-:W-:Y:S01]  /*7870*/  FFMA.FTZ R89, R51, R63, R89 ;  /* 0x0000003f33597223 */ /* 0x000fe20000010059 */
[----:B------:R-:W-:Y:S02]  /*7880*/  LOP3.LUT R51, R92, 0xffff0000, RZ, 0xc0, !PT ;  /* 0xffff00005c337812 */ /* 0x000fe400078ec0ff */
[----:B------:R-:W-:-:S03]  /*7890*/  LOP3.LUT R63, R88, 0xffff0000, RZ, 0xc0, !PT ;  /* 0xffff0000583f7812 */ /* 0x000fc600078ec0ff */
[C---:B------:R-:W-:Y:S01]  /*78a0*/  FMUL.FTZ R88, R51.reuse, R60 ;  /* 0x0000003c33587220 */ /* 0x040fe20000410000 */
[----:B------:R-:W-:-:S03]  /*78b0*/  FMUL.FTZ R51, R51, R48 ;  /* 0x0000003033337220 */ /* 0x000fc60000410000 */
[C---:B------:R-:W-:Y:S01]  /*78c0*/  FFMA.FTZ R48, R63.reuse, R48, -R88 ;  /* 0x000000303f307223 */ /* 0x040fe20000010858 */
[----:B------:R-:W-:Y:S01]  /*78d0*/  FFMA.FTZ R51, R63, R60, R51 ;  /* 0x0000003c3f337223 */ /* 0x000fe20000010033 */
[C---:B------:R-:W-:Y:S01]  /*78e0*/  IMAD.U32 R63, R61.reuse, 0x10000, RZ ;  /* 0x000100003d3f7824 */ /* 0x040fe200078e00ff */
[----:B------:R-:W-:Y:S01]  /*78f0*/  LOP3.LUT R61, R61, 0xffff0000, RZ, 0xc0, !PT ;  /* 0xffff00003d3d7812 */ /* 0x000fe200078ec0ff */
[C---:B------:R-:W-:Y:S01]  /*7900*/  IMAD.U32 R88, R62.reuse, 0x10000, RZ ;  /* 0x000100003e587824 */ /* 0x040fe200078e00ff */
[----:B------:R-:W-:Y:S01]  /*7910*/  LOP3.LUT R62, R62, 0xffff0000, RZ, 0xc0, !PT ;  /* 0xffff00003e3e7812 */ /* 0x000fe200078ec0ff */
[C---:B------:R-:W-:Y:S01]  /*7920*/  FMUL.FTZ R92, R93.reuse, R63 ;  /* 0x0000003f5d5c7220 */ /* 0x040fe20000410000 */
[----:B------:R-:W-:Y:S02]  /*7930*/  IMAD.U32 R60, R90, 0x10000, RZ ;  /* 0x000100005a3c7824 */ /* 0x000fe400078e00ff */
[----:B------:R-:W-:Y:S01]  /*7940*/  FMUL.FTZ R93, R93, R88 ;  /* 0x000000585d5d7220 */ /* 0x000fe20000410000 */
[----:B------:R-:W-:Y:S01]  /*7950*/  F2FP.BF16.F32.PACK_AB R48, R48, R162 ;  /* 0x000000a23030723e */ /* 0x000fe200000010ff */
[----:B------:R-:W-:-:S02]  /*7960*/  FFMA.FTZ R92, R60, R88, -R92 ;  /* 0x000000583c5c7223 */ /* 0x000fc4000001085c */
[----:B------:R-:W-:Y:S01]  /*7970*/  FFMA.FTZ R93, R60, R63, R93 ;  /* 0x0000003f3c5d7223 */ /* 0x000fe2000001005d */
[----:B------:R-:W-:Y:S02]  /*7980*/  LOP3.LUT R60, R94, 0xffff0000, RZ, 0xc0, !PT ;  /* 0xffff00005e3c7812 */ /* 0x000fe400078ec0ff */
[----:B------:R-:W-:Y:S02]  /*7990*/  LOP3.LUT R63, R90, 0xffff0000, RZ, 0xc0, !PT ;  /* 0xffff00005a3f7812 */ /* 0x000fe400078ec0ff */
[----:B------:R-:W-:Y:S01]  /*79a0*/  F2FP.BF16.F32.PACK_AB R51, R51, R89 ;  /* 0x000000593333723e */ /* 0x000fe200000010ff */
[CC--:B------:R-:W-:Y:S01]  /*79b0*/  FMUL.FTZ R88, R60.reuse, R61.reuse ;  /* 0x0000003d3c587220 */ /* 0x0c0fe20000410000 */
[-C--:B------:R-:W-:Y:S01]  /*79c0*/  FMUL.FTZ R60, R60, R62.reuse ;  /* 0x0000003e3c3c7220 */ /* 0x080fe20000410000 */
[----:B------:R-:W-:Y:S02]  /*79d0*/  IMAD.MOV.U32 R89, RZ, RZ, R49 ;  /* 0x000000ffff597224 */ /* 0x000fe400078e0031 */
[C---:B------:R-:W-:Y:S01]  /*79e0*/  FFMA.FTZ R88, R63.reuse, R62, -R88 ;  /* 0x0000003e3f587223 */ /* 0x040fe20000010858 */
[----:B------:R-:W-:-:S04]  /*79f0*/  FFMA.FTZ R60, R63, R61, R60 ;  /* 0x0000003d3f3c7223 */ /* 0x000fc8000001003c */
[----:B------:R-:W-:Y:S01]  /*7a00*/  F2FP.BF16.F32.PACK_AB R90, R88, R92 ;  /* 0x0000005c585a723e */ /* 0x000fe200000010ff */
[----:B------:R-:W-:Y:S01]  /*7a10*/  IMAD.MOV.U32 R88, RZ, RZ, R48 ;  /* 0x000000ffff587224 */ /* 0x000fe200078e0030 */
[----:B------:R-:W-:Y:S01]  /*7a20*/  F2FP.BF16.F32.PACK_AB R60, R60, R93 ;  /* 0x0000005d3c3c723e */ /* 0x000fe200000010ff */
[----:B------:R-:W-:Y:S02]  /*7a30*/  IMAD.MOV.U32 R92, RZ, RZ, R51 ;  /* 0x000000ffff5c7224 */ /* 0x000fe400078e0033 */
[----:B------:R-:W-:Y:S02]  /*7a40*/  IMAD.MOV.U32 R93, RZ, RZ, R50 ;  /* 0x000000ffff5d7224 */ /* 0x000fe400078e0032 */
[----:B------:R-:W-:-:S07]  /*7a50*/  IMAD.MOV.U32 R94, RZ, RZ, R60 ;  /* 0x000000ffff5e7224 */ /* 0x000fce00078e003c */
.L_x_502:
[----:B------:R-:W-:Y:S05]  /*7a60*/  BSYNC B3 ;  /* 0x0000000000037941 */ /* 0x000fea0003800000 */
.L_x_501:
[----:B------:R-:W-:-:S13]  /*7a70*/  ISETP.GE.AND P4, PT, R161, R146, PT ;  /* 0x00000092a100720c */ /* 0x000fda0003f86270 */
[--C-:B------:R-:W-:Y:S02]  /*7a80*/  @!P4 SHF.R.S32.HI R51, RZ, 0x1f, R161.reuse ;  /* 0x0000001fff33c819 */ /* 0x100fe400000114a1 */
[----:B------:R-:W-:-:S04]  /*7a90*/  @!P4 IADD3 R161, P5, P6, R114, R128, R161 ;  /* 0x0000008072a1c210 */ /* 0x000fc80007ebe0a1 */
[----:B------:R-:W-:Y:S02]  /*7aa0*/  @!P4 IADD3.X R51, R6, R153, R51, P5, P6 ;  /* 0x000000990633c210 */ /* 0x000fe40002fec433 */
[----:B------:R-:W-:-:S04]  /*7ab0*/  IADD3 R49, P5, P6, R114, R128, R29 ;  /* 0x0000008072317210 */ /* 0x000fc80007ebe01d */
[----:B------:R-:W-:Y:S02]  /*7ac0*/  IADD3.X R50, R6, R153, R35, P5, P6 ;  /* 0x0000009906327210 */ /* 0x000fe40002fec423 */
[----:B------:R-:W-:-:S04]  /*7ad0*/  LEA R48, P5, R49, R120, 0x1 ;  /* 0x0000007831307211 */ /* 0x000fc800078a08ff */
[----:B------:R-:W-:Y:S02]  /*7ae0*/  LEA.HI.X R49, R49, R121, R50, 0x1, P5 ;  /* 0x0000007931317211 */ /* 0x000fe400028f0c32 */
[----:B------:R-:W-:-:S03]  /*7af0*/  @!P4 LEA R50, P5, R161, R120, 0x1 ;  /* 0x00000078a132c211 */ /* 0x000fc600078a08ff */
[----:B--2---:R2:W-:Y:S01]  /*7b00*/  STG.E.128 desc[UR58][R48.64], R88 ;  /* 0x0000005830007986 */ /* 0x0045e2000c101d3a */
[----:B------:R-:W-:-:S05]  /*7b10*/  @!P4 LEA.HI.X R51, R161, R121, R51, 0x1, P5 ;  /* 0x00000079a133c211 */ /* 0x000fca00028f0c33 */
[----:B0-----:R2:W-:Y:S04]  /*7b20*/  @!P4 STG.E.128 desc[UR58][R50.64], R92 ;  /* 0x0000005c3200c986 */ /* 0x0015e8000c101d3a */
.L_x_500:
[----:B------:R-:W-:Y:S05]  /*7b30*/  BSYNC B2 ;  /* 0x0000000000027941 */ /* 0x000fea0003800000 */
.L_x_499:
[----:B------:R-:W-:Y:S01]  /*7b40*/  ISETP.NE.AND P4, PT, R38, RZ, PT ;  /* 0x000000ff2600720c */ /* 0x000fe20003f85270 */
[----:B------:R-:W-:-:S12]  /*7b50*/  BSSY B2, `(.L_x_503) ;  /* 0x0000081000027945 */ /* 0x000fd80003800000 */
[----:B------:R-:W-:Y:S05]  /*7b60*/  @!P4 BRA `(.L_x_504) ;  /* 0x0000000400fcc947 */ /* 0x000fea0003800000 */
[----:B--2---:R-:W-:Y:S01]  /*7b70*/  SEL R48, R122, R148, !P1 ;  /* 0x000000947a307207 */ /* 0x004fe20004800000 */
        /* <DEDUP_REMOVED lines=21> */
[----:B------:R-:W-:Y:S01]  /*7cd0*/  SHF.R.U64 R46, R46, 0x10, R47 ;  /* 0x000000102e2e7819 */ /* 0x000fe2000000122f */
[----:B0-----:R-:W-:Y:S01]  /*7ce0*/  IMAD.U32 R93, R61, 0x10000, RZ ;  /* 0x000100003d5d7824 */ /* 0x001fe200078e00ff */
[--C-:B------:R-:W-:Y:S01]  /*7cf0*/  SHF.R.U32.HI R89, RZ, 0x10, R57.reuse ;  /* 0x00000010ff597819 */ /* 0x100fe20000011639 */
[----:B--2---:R-:W-:Y:S01]  /*7d00*/  IMAD.U32 R91, R49, 0x10000, RZ ;  /* 0x00010000315b7824 */ /* 0x004fe200078e00ff */
[----:B------:R-:W-:Y:S02]  /*7d10*/  SHF.R.U64 R56, R56, 0x10, R57 ;  /* 0x0000001038387819 */ /* 0x000fe40000001239 */
[----:B------:R-:W-:Y:S02]  /*7d20*/  SHF.R.U64 R57, R58, 0x10, R59 ;  /* 0x000000103a397819 */ /* 0x000fe4000000123b */
[----:B------:R-:W-:Y:S02]  /*7d30*/  SHF.R.U64 R44, R44, 0x10, R45 ;  /* 0x000000102c2c7819 */ /* 0x000fe4000000122d */
[----:B------:R-:W-:-:S02]  /*7d40*/  PRMT R58, R176, 0x5432, R46 ;  /* 0x00005432b03a7816 */ /* 0x000fc4000000002e */
[----:B------:R-:W-:Y:S02]  /*7d50*/  SHF.R.U32.HI R45, RZ, 0x10, R45 ;  /* 0x00000010ff2d7819 */ /* 0x000fe4000001162d */
[----:B------:R-:W-:Y:S02]  /*7d60*/  PRMT R46, R179, 0x5432, R89 ;  /* 0x00005432b32e7816 */ /* 0x000fe40000000059 */
[----:B------:R-:W-:Y:S02]  /*7d70*/  PRMT R45, R178, 0x5410, R45 ;  /* 0x00005410b22d7816 */ /* 0x000fe4000000002d */
[----:B------:R-:W-:Y:S01]  /*7d80*/  SHF.R.U32.HI R59, RZ, 0x10, R59 ;  /* 0x00000010ff3b7819 */ /* 0x000fe2000001163b */
[C---:B------:R-:W-:Y:S01]  /*7d90*/  IMAD.U32 R92, R46.reuse, 0x10000, RZ ;  /* 0x000100002e5c7824 */ /* 0x040fe200078e00ff */
[----:B------:R-:W-:Y:S01]  /*7da0*/  LOP3.LUT R46, R46, 0xffff0000, RZ, 0xc0, !PT ;  /* 0xffff00002e2e7812 */ /* 0x000fe200078ec0ff */
[----:B------:R-:W-:Y:S01]  /*7db0*/  IMAD.U32 R89, R45, 0x10000, RZ ;  /* 0x000100002d597824 */ /* 0x000fe200078e00ff */
[----:B------:R-:W-:Y:S01]  /*7dc0*/  LOP3.LUT R61, R61, 0xffff0000, RZ, 0xc0, !PT ;  /* 0xffff00003d3d7812 */ /* 0x000fe200078ec0ff */
[----:B------:R-:W-:Y:S01]  /*7dd0*/  FMUL.FTZ R90, R93, R92 ;  /* 0x0000005c5d5a7220 */ /* 0x000fe20000410000 */
[----:B------:R-:W-:-:S02]  /*7de0*/  SHF.R.U32.HI R47, RZ, 0x10, R47 ;  /* 0x00000010ff2f7819 */ /* 0x000fc4000001162f */
[----:B------:R-:W-:Y:S01]  /*7df0*/  PRMT R59, R177, 0x5432, R59 ;  /* 0x00005432b13b7816 */ /* 0x000fe2000000003b */
[-C--:B------:R-:W-:Y:S01]  /*7e00*/  FFMA.FTZ R90, R91, R89.reuse, -R90 ;  /* 0x000000595b5a7223 */ /* 0x080fe2000001085a */
[----:B------:R-:W-:Y:S01]  /*7e10*/  FMUL.FTZ R89, R93, R89 ;  /* 0x000000595d597220 */ /* 0x000fe20000410000 */
[----:B------:R-:W-:Y:S01]  /*7e20*/  LOP3.LUT R49, R49, 0xffff0000, RZ, 0xc0, !PT ;  /* 0xffff000031317812 */ /* 0x000fe200078ec0ff */
[----:B------:R-:W-:Y:S01]  /*7e30*/  IMAD.U32 R93, R63, 0x10000, RZ ;  /* 0x000100003f5d7824 */ /* 0x000fe200078e00ff */
[----:B------:R-:W-:Y:S01]  /*7e40*/  PRMT R47, R176, 0x5410, R47 ;  /* 0x00005410b02f7816 */ /* 0x000fe2000000002f */
[----:B------:R-:W-:Y:S01]  /*7e50*/  FFMA.FTZ R89, R91, R92, R89 ;  /* 0x0000005c5b597223 */ /* 0x000fe20000010059 */
[----:B------:R-:W-:Y:S01]  /*7e60*/  LOP3.LUT R91, R45, 0xffff0000, RZ, 0xc0, !PT ;  /* 0xffff00002d5b7812 */ /* 0x000fe200078ec0ff */
[----:B------:R-:W-:Y:S01]  /*7e70*/  FMUL.FTZ R45, R61, R46 ;  /* 0x0000002e3d2d7220 */ /* 0x000fe20000410000 */
[C---:B------:R-:W-:Y:S01]  /*7e80*/  IMAD.U32 R92, R59.reuse, 0x10000, RZ ;  /* 0x000100003b5c7824 */ /* 0x040fe200078e00ff */
[----:B------:R-:W-:-:S02]  /*7e90*/  LOP3.LUT R59, R59, 0xffff0000, RZ, 0xc0, !PT ;  /* 0xffff00003b3b7812 */ /* 0x000fc400078ec0ff */
[-C--:B------:R-:W-:Y:S01]  /*7ea0*/  FMUL.FTZ R61, R61, R91.reuse ;  /* 0x0000005b3d3d7220 */ /* 0x080fe20000410000 */
[----:B------:R-:W-:Y:S01]  /*7eb0*/  FFMA.FTZ R45, R49, R91, -R45 ;  /* 0x0000005b312d7223 */ /* 0x000fe2000001082d */
[----:B------:R-:W-:Y:S01]  /*7ec0*/  IMAD.U32 R91, R51, 0x10000, RZ ;  /* 0x00010000335b7824 */ /* 0x000fe200078e00ff */
[----:B------:R-:W-:Y:S01]  /*7ed0*/  LOP3.LUT R63, R63, 0xffff0000, RZ, 0xc0, !PT ;  /* 0xffff00003f3f7812 */ /* 0x000fe200078ec0ff */
[----:B------:R-:W-:Y:S01]  /*7ee0*/  FFMA.FTZ R46, R49, R46, R61 ;  /* 0x0000002e312e7223 */ /* 0x000fe2000001003d */
[----:B------:R-:W-:Y:S02]  /*7ef0*/  IMAD.U32 R61, R47, 0x10000, RZ ;  /* 0x000100002f3d7824 */ /* 0x000fe400078e00ff */
[----:B------:R-:W-:Y:S01]  /*7f00*/  FMUL.FTZ R49, R93, R92 ;  /* 0x0000005c5d317220 */ /* 0x000fe20000410000 */
[----:B------:R-:W-:Y:S02]  /*7f10*/  PRMT R56, R179, 0x5410, R56 ;  /* 0x00005410b3387816 */ /* 0x000fe40000000038 */
[----:B------:R-:W-:Y:S01]  /*7f20*/  PRMT R44, R178, 0x5432, R44 ;  /* 0x00005432b22c7816 */ /* 0x000fe2000000002c */
[-C--:B------:R-:W-:Y:S01]  /*7f30*/  FFMA.FTZ R49, R91, R61.reuse, -R49 ;  /* 0x0000003d5b317223 */ /* 0x080fe20000010831 */
[----:B------:R-:W-:Y:S01]  /*7f40*/  FMUL.FTZ R61, R93, R61 ;  /* 0x0000003d5d3d7220 */ /* 0x000fe20000410000 */
[----:B------:R-:W-:-:S02]  /*7f50*/  F2FP.BF16.F32.PACK_AB R46, R46, R89 ;  /* 0x000000592e2e723e */ /* 0x000fc400000010ff */
[----:B------:R-:W-:Y:S01]  /*7f60*/  PRMT R57, R177, 0x5410, R57 ;  /* 0x00005410b1397816 */ /* 0x000fe20000000039 */
[----:B------:R-:W-:Y:S01]  /*7f70*/  FFMA.FTZ R61, R91, R92, R61 ;  /* 0x0000005c5b3d7223 */ /* 0x000fe2000001003d */
[----:B------:R-:W-:Y:S02]  /*7f80*/  LOP3.LUT R91, R47, 0xffff0000, RZ, 0xc0, !PT ;  /* 0xffff00002f5b7812 */ /* 0x000fe400078ec0ff */
[----:B------:R-:W-:Y:S01]  /*7f90*/  LOP3.LUT R47, R51, 0xffff0000, RZ, 0xc0, !PT ;  /* 0xffff0000332f7812 */ /* 0x000fe200078ec0ff */
[----:B------:R-:W-:Y:S01]  /*7fa0*/  FMUL.FTZ R51, R63, R59 ;  /* 0x0000003b3f337220 */ /* 0x000fe20000410000 */
[----:B------:R-:W-:Y:S01]  /*7fb0*/  F2FP.BF16.F32.PACK_AB R45, R45, R90 ;  /* 0x0000005a2d2d723e */ /* 0x000fe200000010ff */
[-C--:B------:R-:W-:Y:S02]  /*7fc0*/  FMUL.FTZ R63, R63, R91.reuse ;  /* 0x0000005b3f3f7220 */ /* 0x080fe40000410000 */
[C---:B------:R-:W-:Y:S02]  /*7fd0*/  FFMA.FTZ R51, R47.reuse, R91, -R51 ;  /* 0x0000005b2f337223 */ /* 0x040fe40000010833 */
[----:B------:R-:W-:Y:S01]  /*7fe0*/  FFMA.FTZ R63, R47, R59, R63 ;  /* 0x0000003b2f3f7223 */ /* 0x000fe2000001003f */
[----:B------:R-:W-:-:S02]  /*7ff0*/  IMAD.U32 R59, R60, 0x10000, RZ ;  /* 0x000100003c3b7824 */ /* 0x000fc400078e00ff */
[----:B------:R-:W-:Y:S01]  /*8000*/  F2FP.BF16.F32.PACK_AB R51, R51, R49 ;  /* 0x000000313333723e */ /* 0x000fe200000010ff */
[----:B------:R-:W-:Y:S01]  /*8010*/  IMAD.U32 R49, R56, 0x10000, RZ ;  /* 0x0001000038317824 */ /* 0x000fe200078e00ff */
[----:B------:R-:W-:Y:S01]  /*8020*/  F2FP.BF16.F32.PACK_AB R63, R63, R61 ;  /* 0x0000003d3f3f723e */ /* 0x000fe200000010ff */
[----:B------:R-:W-:Y:S01]  /*8030*/  IMAD.U32 R61, R44, 0x10000, RZ ;  /* 0x000100002c3d7824 */ /* 0x000fe200078e00ff */
[----:B------:R-:W-:Y:S01]  /*8040*/  LOP3.LUT R56, R56, 0xffff0000, RZ, 0xc0, !PT ;  /* 0xffff000038387812 */ /* 0x000fe200078ec0ff */
[C---:B------:R-:W-:Y:S01]  /*8050*/  FMUL.FTZ R89, R59.reuse, R49 ;  /* 0x000000313b597220 */ /* 0x040fe20000410000 */
[----:B------:R-:W-:Y:S02]  /*8060*/  IMAD.U32 R47, R48, 0x10000, RZ ;  /* 0x00010000302f7824 */ /* 0x000fe400078e00ff */
[-C--:B------:R-:W-:Y:S01]  /*8070*/  FMUL.FTZ R59, R59, R61.reuse ;  /* 0x0000003d3b3b7220 */ /* 0x080fe20000410000 */
[----:B------:R-:W-:Y:S01]  /*8080*/  LOP3.LUT R44, R44, 0xffff0000, RZ, 0xc0, !PT ;  /* 0xffff00002c2c7812 */ /* 0x000fe200078ec0ff */
[----:B------:R-:W-:-:S02]  /*8090*/  FFMA.FTZ R89, R47, R61, -R89 ;  /* 0x0000003d2f597223 */ /* 0x000fc40000010859 */
[----:B------:R-:W-:Y:S01]  /*80a0*/  FFMA.FTZ R59, R47, R49, R59 ;  /* 0x000000312f3b7223 */ /* 0x000fe2000001003b */
[----:B------:R-:W-:Y:S01]  /*80b0*/  LOP3.LUT R47, R60, 0xffff0000, RZ, 0xc0, !PT ;  /* 0xffff00003c2f7812 */ /* 0x000fe200078ec0ff */
[----:B------:R-:W-:Y:S01]  /*80c0*/  IMAD.U32 R61, R62, 0x10000, RZ ;  /* 0x000100003e3d7824 */ /* 0x000fe200078e00ff */
        /* <DEDUP_REMOVED lines=11> */
[-C--:B------:R-:W-:Y:S01]  /*8180*/  FMUL.FTZ R61, R61, R56.reuse ;  /* 0x000000383d3d7220 */ /* 0x080fe20000410000 */
[----:B------:R-:W-:Y:S01]  /*8190*/  F2FP.BF16.F32.PACK_AB R44, R44, R89 ;  /* 0x000000592c2c723e */ /* 0x000fe200000010ff */
[----:B------:R-:W-:-:S02]  /*81a0*/  FFMA.FTZ R60, R48, R56, -R60 ;  /* 0x00000038303c7223 */ /* 0x000fc4000001083c */
[----:B------:R-:W-:Y:S01]  /*81b0*/  FFMA.FTZ R61, R48, R49, R61 ;  /* 0x00000031303d7223 */ /* 0x000fe2000001003d */
[----:B------:R-:W-:Y:S02]  /*81c0*/  LOP3.LUT R48, R62, 0xffff0000, RZ, 0xc0, !PT ;  /* 0xffff00003e307812 */ /* 0x000fe400078ec0ff */
[----:B------:R-:W-:Y:S02]  /*81d0*/  LOP3.LUT R49, R50, 0xffff0000, RZ, 0xc0, !PT ;  /* 0xffff000032317812 */ /* 0x000fe400078ec0ff */
[----:B------:R-:W-:Y:S01]  /*81e0*/  F2FP.BF16.F32.PACK_AB R47, R47, R59 ;  /* 0x0000003b2f2f723e */ /* 0x000fe200000010ff */
[C---:B------:R-:W-:Y:S01]  /*81f0*/  FMUL.FTZ R50, R48.reuse, R57 ;  /* 0x0000003930327220 */ /* 0x040fe20000410000 */
[----:B------:R-:W-:-:S03]  /*8200*/  FMUL.FTZ R48, R48, R58 ;  /* 0x0000003a30307220 */ /* 0x000fc60000410000 */
[C---:B------:R-:W-:Y:S01]  /*8210*/  FFMA.FTZ R50, R49.reuse, R58, -R50 ;  /* 0x0000003a31327223 */ /* 0x040fe20000010832 */
[----:B------:R-:W-:Y:S01]  /*8220*/  FFMA.FTZ R48, R49, R57, R48 ;  /* 0x0000003931307223 */ /* 0x000fe20000010030 */
[----:B------:R-:W-:-:S03]  /*8230*/  IMAD.MOV.U32 R49, RZ, RZ, R45 ;  /* 0x000000ffff317224 */ /* 0x000fc600078e002d */
[----:B------:R-:W-:Y:S01]  /*8240*/  F2FP.BF16.F32.PACK_AB R50, R50, R60 ;  /* 0x0000003c3232723e */ /* 0x000fe200000010ff */
[----:B------:R-:W-:Y:S01]  /*8250*/  IMAD.MOV.U32 R60, RZ, RZ, R47 ;  /* 0x000000ffff3c7224 */ /* 0x000fe200078e002f */
[----:B------:R-:W-:Y:S01]  /*8260*/  F2FP.BF16.F32.PACK_AB R62, R48, R61 ;  /* 0x0000003d303e723e */ /* 0x000fe200000010ff */
[----:B------:R-:W-:Y:S02]  /*8270*/  IMAD.MOV.U32 R48, RZ, RZ, R44 ;  /* 0x000000ffff307224 */ /* 0x000fe400078e002c */
[----:B------:R-:W-:-:S07]  /*8280*/  IMAD.MOV.U32 R61, RZ, RZ, R46 ;  /* 0x000000ffff3d7224 */ /* 0x000fce00078e002e */
.L_x_506:
[----:B------:R-:W-:Y:S05]  /*8290*/  BSYNC B3 ;  /* 0x0000000000037941 */ /* 0x000fea0003800000 */
.L_x_505:
        /* <DEDUP_REMOVED lines=12> */
.L_x_504:
[----:B------:R-:W-:Y:S05]  /*8360*/  BSYNC B2 ;  /* 0x0000000000027941 */ /* 0x000fea0003800000 */
.L_x_503:
[----:B------:R-:W-:-:S13]  /*8370*/  ISETP.NE.AND P4, PT, R39, RZ, PT ;  /* 0x000000ff2700720c */ /* 0x000fda0003f85270 */
[----:B------:R-:W-:Y:S05]  /*8380*/  @!P4 BRA `(.L_x_498) ;  /* 0x000000080010c947 */ /* 0x000fea0003800000 */
[----:B---3--:R-:W3:Y:S01]  /*8390*/  LDL R44, [R1+0x10] ;  /* 0x00001000012c7983 */ /* 0x008ee20000100800 */
[----:B------:R-:W-:Y:S01]  /*83a0*/  ISETP.GE.AND P4, PT, R3, R117, PT ;  /* 0x000000750300720c */ /* 0x000fe20003f86270 */
[----:B------:R-:W-:Y:S01]  /*83b0*/  BSSY B2, `(.L_x_507) ;  /* 0x0000075000027945 */ /* 0x000fe20003800000 */
[----:B---3--:R-:W-:-:S04]  /*83c0*/  LOP3.LUT P5, RZ, R44, 0x1, RZ, 0xc0, !PT ;  /* 0x000000012cff7812 */ /* 0x008fc800078ac0ff */
[----:B------:R-:W-:-:S04]  /*83d0*/  SEL R44, R122, R148, !P5 ;  /* 0x000000947a2c7207 */ /* 0x000fc80006800000 */
        /* <DEDUP_REMOVED lines=12> */
[C---:B--2---:R-:W-:Y:S02]  /*84a0*/  IMAD R48, R16.reuse, 0x6000, R44 ;  /* 0x0000600010307824 */ /* 0x044fe400078e022c */
        /* <DEDUP_REMOVED lines=8> */
[----:B------:R-:W-:Y:S01]  /*8530*/  SHF.R.U32.HI R57, RZ, 0x10, R43 ;  /* 0x00000010ff397819 */ /* 0x000fe2000001162b */
[----:B--2---:R-:W-:Y:S01]  /*8540*/  IMAD.U32 R58, R45, 0x10000, RZ ;  /* 0x000100002d3a7824 */ /* 0x004fe200078e00ff */
[--C-:B------:R-:W-:Y:S02]  /*8550*/  SHF.R.U64 R43, R52, 0x10, R53.reuse ;  /* 0x00000010342b7819 */ /* 0x100fe40000001235 */
[----:B------:R-:W-:Y:S02]  /*8560*/  SHF.R.U32.HI R53, RZ, 0x10, R53 ;  /* 0x00000010ff357819 */ /* 0x000fe40000011635 */
[----:B------:R-:W-:Y:S02]  /*8570*/  SHF.R.U64 R40, R40, 0x10, R41 ;  /* 0x0000001028287819 */ /* 0x000fe40000001229 */
[----:B------:R-:W-:-:S02]  /*8580*/  PRMT R43, R175, 0x5410, R43 ;  /* 0x00005410af2b7816 */ /* 0x000fc4000000002b */
[----:B------:R-:W-:Y:S02]  /*8590*/  SHF.R.U32.HI R41, RZ, 0x10, R41 ;  /* 0x00000010ff297819 */ /* 0x000fe40000011629 */
[----:B------:R-:W-:Y:S02]  /*85a0*/  PRMT R175, R175, 0x5432, R53 ;  /* 0x00005432afaf7816 */ /* 0x000fe40000000035 */
[----:B------:R-:W-:Y:S02]  /*85b0*/  PRMT R41, R173, 0x5432, R41 ;  /* 0x00005432ad297816 */ /* 0x000fe40000000029 */
[--C-:B------:R-:W-:Y:S01]  /*85c0*/  SHF.R.U64 R52, R54, 0x10, R55.reuse ;  /* 0x0000001036347819 */ /* 0x100fe20000001237 */
[----:B------:R-:W-:Y:S01]  /*85d0*/  IMAD.U32 R59, R175, 0x10000, RZ ;  /* 0x00010000af3b7824 */ /* 0x000fe200078e00ff */
[----:B------:R-:W-:Y:S01]  /*85e0*/  SHF.R.U32.HI R54, RZ, 0x10, R55 ;  /* 0x00000010ff367819 */ /* 0x000fe20000011637 */
[----:B------:R-:W-:Y:S01]  /*85f0*/  IMAD.U32 R53, R41, 0x10000, RZ ;  /* 0x0001000029357824 */ /* 0x000fe200078e00ff */
[----:B------:R-:W-:Y:S01]  /*8600*/  LOP3.LUT R175, R175, 0xffff0000, RZ, 0xc0, !PT ;  /* 0xffff0000afaf7812 */ /* 0x000fe200078ec0ff */
[----:B------:R-:W-:Y:S01]  /*8610*/  FMUL.FTZ R55, R60, R59 ;  /* 0x0000003b3c377220 */ /* 0x000fe20000410000 */
[----:B------:R-:W-:-:S02]  /*8620*/  LOP3.LUT R49, R49, 0xffff0000, RZ, 0xc0, !PT ;  /* 0xffff000031317812 */ /* 0x000fc400078ec0ff */
        /* <DEDUP_REMOVED lines=14> */
[----:B------:R-:W-:Y:S01]  /*8710*/  FMUL.FTZ R61, R60, R59 ;  /* 0x0000003b3c3d7220 */ /* 0x000fe20000410000 */
[----:B------:R-:W-:Y:S01]  /*8720*/  FFMA.FTZ R45, R45, R175, R49 ;  /* 0x000000af2d2d7223 */ /* 0x000fe20000010031 */
[C---:B------:R-:W-:Y:S01]  /*8730*/  IMAD.U32 R49, R57.reuse, 0x10000, RZ ;  /* 0x0001000039317824 */ /* 0x040fe200078e00ff */
[----:B------:R-:W-:Y:S02]  /*8740*/  LOP3.LUT R57, R57, 0xffff0000, RZ, 0xc0, !PT ;  /* 0xffff000039397812 */ /* 0x000fe400078ec0ff */
[----:B------:R-:W-:Y:S01]  /*8750*/  LOP3.LUT R47, R47, 0xffff0000, RZ, 0xc0, !PT ;  /* 0xffff00002f2f7812 */ /* 0x000fe200078ec0ff */
[-C--:B------:R-:W-:Y:S01]  /*8760*/  FFMA.FTZ R61, R58, R49.reuse, -R61 ;  /* 0x000000313a3d7223 */ /* 0x080fe2000001083d */
[----:B------:R-:W-:Y:S01]  /*8770*/  FMUL.FTZ R49, R60, R49 ;  /* 0x000000313c317220 */ /* 0x000fe20000410000 */
[----:B------:R-:W-:-:S02]  /*8780*/  PRMT R40, R173, 0x5410, R40 ;  /* 0x00005410ad287816 */ /* 0x000fc40000000028 */
[----:B------:R-:W-:Y:S01]  /*8790*/  F2FP.BF16.F32.PACK_AB R41, R41, R55 ;  /* 0x000000372929723e */ /* 0x000fe200000010ff */
[----:B------:R-:W-:Y:S01]  /*87a0*/  FFMA.FTZ R58, R58, R59, R49 ;  /* 0x0000003b3a3a7223 */ /* 0x000fe20000010031 */
[----:B------:R-:W-:Y:S02]  /*87b0*/  LOP3.LUT R49, R51, 0xffff0000, RZ, 0xc0, !PT ;  /* 0xffff000033317812 */ /* 0x000fe400078ec0ff */
[----:B------:R-:W-:Y:S01]  /*87c0*/  F2FP.BF16.F32.PACK_AB R53, R45, R53 ;  /* 0x000000352d35723e */ /* 0x000fe200000010ff */
[C---:B------:R-:W-:Y:S01]  /*87d0*/  IMAD.U32 R45, R44.reuse, 0x10000, RZ ;  /* 0x000100002c2d7824 */ /* 0x040fe200078e00ff */
[----:B------:R-:W-:Y:S01]  /*87e0*/  LOP3.LUT R44, R44, 0xffff0000, RZ, 0xc0, !PT ;  /* 0xffff00002c2c7812 */ /* 0x000fe200078ec0ff */
[CC--:B------:R-:W-:Y:S01]  /*87f0*/  FMUL.FTZ R51, R49.reuse, R54.reuse ;  /* 0x0000003631337220 */ /* 0x0c0fe20000410000 */
[-C--:B------:R-:W-:Y:S01]  /*8800*/  FMUL.FTZ R49, R49, R57.reuse ;  /* 0x0000003931317220 */ /* 0x080fe20000410000 */
[----:B------:R-:W-:Y:S02]  /*8810*/  PRMT R52, R174, 0x5410, R52 ;  /* 0x00005410ae347816 */ /* 0x000fe40000000034 */
[C---:B------:R-:W-:Y:S01]  /*8820*/  FFMA.FTZ R51, R47.reuse, R57, -R51 ;  /* 0x000000392f337223 */ /* 0x040fe20000010833 */
[----:B------:R-:W-:Y:S01]  /*8830*/  FFMA.FTZ R49, R47, R54, R49 ;  /* 0x000000362f317223 */ /* 0x000fe20000010031 */
[C---:B------:R-:W-:Y:S01]  /*8840*/  IMAD.U32 R47, R43.reuse, 0x10000, RZ ;  /* 0x000100002b2f7824 */ /* 0x040fe200078e00ff */
[----:B------:R-:W-:Y:S01]  /*8850*/  LOP3.LUT R43, R43, 0xffff0000, RZ, 0xc0, !PT ;  /* 0xffff00002b2b7812 */ /* 0x000fe200078ec0ff */
[C---:B------:R-:W-:Y:S01]  /*8860*/  IMAD.U32 R54, R40.reuse, 0x10000, RZ ;  /* 0x0001000028367824 */ /* 0x040fe200078e00ff */
[----:B------:R-:W-:-:S02]  /*8870*/  LOP3.LUT R40, R40, 0xffff0000, RZ, 0xc0, !PT ;  /* 0xffff000028287812 */ /* 0x000fc400078ec0ff */
[----:B------:R-:W-:Y:S01]  /*8880*/  F2FP.BF16.F32.PACK_AB R58, R49, R58 ;  /* 0x0000003a313a723e */ /* 0x000fe200000010ff */
[----:B------:R-:W-:Y:S01]  /*8890*/  IMAD.U32 R49, R48, 0x10000, RZ ;  /* 0x0001000030317824 */ /* 0x000fe200078e00ff */
[----:B------:R-:W-:Y:S02]  /*88a0*/  PRMT R42, R172, 0x5410, R42 ;  /* 0x00005410ac2a7816 */ /* 0x000fe4000000002a */
[----:B------:R-:W-:Y:S01]  /*88b0*/  F2FP.BF16.F32.PACK_AB R51, R51, R61 ;  /* 0x0000003d3333723e */ /* 0x000fe200000010ff */
[C---:B------:R-:W-:Y:S01]  /*88c0*/  FMUL.FTZ R55, R49.reuse, R47 ;  /* 0x0000002f31377220 */ /* 0x040fe20000410000 */
[----:B------:R-:W-:-:S03]  /*88d0*/  FMUL.FTZ R49, R49, R54 ;  /* 0x0000003631317220 */ /* 0x000fc60000410000 */
[C---:B------:R-:W-:Y:S01]  /*88e0*/  FFMA.FTZ R55, R45.reuse, R54, -R55 ;  /* 0x000000362d377223 */ /* 0x040fe20000010837 */
[----:B------:R-:W-:Y:S01]  /*88f0*/  FFMA.FTZ R49, R45, R47, R49 ;  /* 0x0000002f2d317223 */ /* 0x000fe20000010031 */
[----:B------:R-:W-:Y:S01]  /*8900*/  LOP3.LUT R45, R48, 0xffff0000, RZ, 0xc0, !PT ;  /* 0xffff0000302d7812 */ /* 0x000fe200078ec0ff */
[----:B------:R-:W-:-:S04]  /*8910*/  IMAD.U32 R54, R50, 0x10000, RZ ;  /* 0x0001000032367824 */ /* 0x000fc800078e00ff */
        /* <DEDUP_REMOVED lines=8> */
[----:B------:R-:W-:Y:S01]  /*89a0*/  FMUL.FTZ R48, R54, R45 ;  /* 0x0000002d36307220 */ /* 0x000fe20000410000 */
[----:B------:R-:W-:Y:S02]  /*89b0*/  IMAD.U32 R44, R46, 0x10000, RZ ;  /* 0x000100002e2c7824 */ /* 0x000fe400078e00ff */
[----:B------:R-:W-:Y:S01]  /*89c0*/  FMUL.FTZ R54, R54, R47 ;  /* 0x0000002f36367220 */ /* 0x000fe20000410000 */
[----:B------:R-:W-:Y:S01]  /*89d0*/  F2FP.BF16.F32.PACK_AB R49, R43, R49 ;  /* 0x000000312b31723e */ /* 0x000fe200000010ff */
[----:B------:R-:W-:-:S02]  /*89e0*/  FFMA.FTZ R48, R44, R47, -R48 ;  /* 0x0000002f2c307223 */ /* 0x000fc40000010830 */
[----:B------:R-:W-:Y:S01]  /*89f0*/  FFMA.FTZ R54, R44, R45, R54 ;  /* 0x0000002d2c367223 */ /* 0x000fe20000010036 */
[----:B------:R-:W-:Y:S01]  /*8a00*/  LOP3.LUT R44, R50, 0xffff0000, RZ, 0xc0, !PT ;  /* 0xffff0000322c7812 */ /* 0x000fe200078ec0ff */
[----:B------:R-:W-:Y:S01]  /*8a10*/  IMAD.MOV.U32 R47, RZ, RZ, R51 ;  /* 0x000000ffff2f7224 */ /* 0x000fe200078e0033 */
[----:B------:R-:W-:Y:S01]  /*8a20*/  LOP3.LUT R45, R46, 0xffff0000, RZ, 0xc0, !PT ;  /* 0xffff00002e2d7812 */ /* 0x000fe200078ec0ff */
[----:B------:R-:W-:Y:S01]  /*8a30*/  IMAD.MOV.U32 R51, RZ, RZ, R58 ;  /* 0x000000ffff337224 */ /* 0x000fe200078e003a */
        /* <DEDUP_REMOVED lines=10> */
[----:B------:R-:W-:Y:S02]  /*8ae0*/  IMAD.MOV.U32 R49, RZ, RZ, R53 ;  /* 0x000000ffff317224 */ /* 0x000fe400078e0035 */
[----:B------:R-:W-:-:S07]  /*8af0*/  IMAD.MOV.U32 R50, RZ, RZ, R54 ;  /* 0x000000ffff327224 */ /* 0x000fce00078e0036 */
.L_x_508:
[----:B------:R-:W-:Y:S05]  /*8b00*/  BSYNC B2 ;  /* 0x0000000000027941 */ /* 0x000fea0003800000 */
.L_x_507:
        /* <DEDUP_REMOVED lines=12> */
.L_x_498:
[----:B------:R-:W-:Y:S05]  /*8bd0*/  BSYNC B1 ;  /* 0x0000000000017941 */ /* 0x000fea0003800000 */
.L_x_497:
[-C--:B--2-4-:R-:W-:Y:S02]  /*8be0*/  IMAD R40, R147, R126.reuse, RZ ;  /* 0x0000007e93287224 */ /* 0x094fe400078e02ff */
[----:B------:R-:W-:-:S04]  /*8bf0*/  IMAD.WIDE.U32 R124, R207, R126, R124 ;  /* 0x0000007ecf7c7225 */ /* 0x000fc800078e007c */
[----:B------:R-:W-:Y:S01]  /*8c00*/  IMAD R40, R207, R127, R40 ;  /* 0x0000007fcf287224 */ /* 0x000fe200078e0228 */
[----:B------:R-:W-:Y:S06]  /*8c10*/  @P3 BRA `(.L_x_467) ;  /* 0x0000001c00183947 */ /* 0x000fec0003800000 */
[----:B------:R-:W-:Y:S01]  /*8c20*/  ISETP.NE.AND P3, PT, R34, RZ, PT ;  /* 0x000000ff2200720c */ /* 0x000fe20003f65270 */
[----:B------:R-:W-:Y:S01]  /*8c30*/  BSSY B1, `(.L_x_509) ;  /* 0x0000084000017945 */ /* 0x000fe20003800000 */
[----:B------:R-:W-:-:S11]  /*8c40*/  IMAD.IADD R52, R125, 0x1, R40 ;  /* 0x000000017d347824 */ /* 0x000fd600078e0228 */
[----:B------:R-:W-:Y:S05]  /*8c50*/  @!P3 BRA `(.L_x_510) ;  /* 0x000000080004b947 */ /* 0x000fea0003800000 */
[----:B------:R-:W-:Y:S01]  /*8c60*/  SEL R40, R122, R148, !P0 ;  /* 0x000000947a287207 */ /* 0x000fe20004000000 */
[----:B------:R-:W-:Y:S01]  /*8c70*/  BSSY B2, `(.L_x_511) ;  /* 0x000007d000027945 */ /* 0x000fe20003800000 */
[----:B---3--:R-:W-:Y:S02]  /*8c80*/  IADD3 R44, P3, P4, R114, R124, R29 ;  /* 0x0000007c722c7210 */ /* 0x008fe40007c7e01d */
[----:B------:R-:W-:Y:S02]  /*8c90*/  SHF.R.S32.HI R41, RZ, 0x1f, R40 ;  /* 0x0000001fff297819 */ /* 0x000fe40000011428 */
[----:B------:R-:W-:Y:S02]  /*8ca0*/  IADD3.X R45, R6, R52, R35, P3, P4 ;  /* 0x00000034062d7210 */ /* 0x000fe40001fe8423 */
[----:B------:R-:W-:Y:S02]  /*8cb0*/  LEA.HI R40, R41, R40, RZ, 0x4 ;  /* 0x0000002829287211 */ /* 0x000fe400078f20ff */
[----:B------:R-:W-:-:S02]  /*8cc0*/  SHF.R.U32.HI R46, RZ, 0x3, R185 ;  /* 0x00000003ff2e7819 */ /* 0x000fc400000116b9 */
[----:B------:R-:W-:-:S05]  /*8cd0*/  LEA.HI.SX32 R40, R40, R28, 0x1c ;  /* 0x0000001c28287211 */ /* 0x000fca00078fe2ff */
[----:B------:R-:W-:-:S05]  /*8ce0*/  IMAD.SHL.U32 R41, R40, 0x8, RZ ;  /* 0x0000000828297824 */ /* 0x000fca00078e00ff */
[----:B------:R-:W-:-:S13]  /*8cf0*/  ISETP.GE.AND P3, PT, R41, R146, PT ;  /* 0x000000922900720c */ /* 0x000fda0003f66270 */
[--C-:B------:R-:W-:Y:S02]  /*8d00*/  @!P3 SHF.R.S32.HI R43, RZ, 0x1f, R41.reuse ;  /* 0x0000001fff2bb819 */ /* 0x100fe40000011429 */
[--C-:B------:R-:W-:Y:S02]  /*8d10*/  @!P3 IADD3 R42, P4, P5, R114, R124, R41.reuse ;  /* 0x0000007c722ab210 */ /* 0x100fe40007d9e029 */
[----:B------:R-:W-:Y:S02]  /*8d20*/  LOP3.LUT R41, R185, 0x38, R41, 0xf8, !PT ;  /* 0x00000038b9297812 */ /* 0x000fe400078ef829 */
[----:B------:R-:W-:Y:S02]  /*8d30*/  @!P3 IADD3.X R43, R6, R52, R43, P4, P5 ;  /* 0x00000034062bb210 */ /* 0x000fe400027ea42b */
[----:B------:R-:W-:Y:S02]  /*8d40*/  LEA R48, P4, R44, R120, 0x1 ;  /* 0x000000782c307211 */ /* 0x000fe400078808ff */
[----:B------:R-:W-:-:S02]  /*8d50*/  LOP3.LUT R41, R41, R46, RZ, 0x3c, !PT ;  /* 0x0000002e29297212 */ /* 0x000fc400078e3cff */
[----:B------:R-:W-:Y:S02]  /*8d60*/  LEA.HI.X R49, R44, R121, R45, 0x1, P4 ;  /* 0x000000792c317211 */ /* 0x000fe400020f0c2d */
[----:B------:R-:W-:-:S04]  /*8d70*/  @!P3 LEA R50, P4, R42, R120, 0x1 ;  /* 0x000000782a32b211 */ /* 0x000fc800078808ff */
[----:B------:R-:W-:Y:S02]  /*8d80*/  @!P3 LEA.HI.X R51, R42, R121, R43, 0x1, P4 ;  /* 0x000000792a33b211 */ /* 0x000fe400020f0c2b */
[----:B------:R-:W-:Y:S02]  /*8d90*/  SHF.R.S32.HI R42, RZ, 0x1f, R40 ;  /* 0x0000001fff2a7819 */ /* 0x000fe40000011428 */
[----:B------:R-:W-:Y:S02]  /*8da0*/  ISETP.GE.AND P4, PT, R18, R117, PT ;  /* 0x000000751200720c */ /* 0x000fe40003f86270 */
[----:B------:R-:W-:Y:S01]  /*8db0*/  LEA.HI R42, R42, R40, RZ, 0x3 ;  /* 0x000000282a2a7211 */ /* 0x000fe200078f18ff */
[----:B------:R-:W-:-:S04]  /*8dc0*/  IMAD R40, R16, 0x6000, R140 ;  /* 0x0000600010287824 */ /* 0x000fc800078e028c */
[----:B------:R-:W-:Y:S02]  /*8dd0*/  IMAD.SHL.U32 R42, R42, 0x400, RZ ;  /* 0x000004002a2a7824 */ /* 0x000fe400078e00ff */
[----:B------:R-:W-:-:S03]  /*8de0*/  IMAD R40, R40, 0x2, R2 ;  /* 0x0000000228287824 */ /* 0x000fc600078e0202 */
[----:B------:R-:W-:-:S04]  /*8df0*/  LOP3.LUT R42, R42, 0x7fffe000, RZ, 0xc0, !PT ;  /* 0x7fffe0002a2a7812 */ /* 0x000fc800078ec0ff */
[----:B------:R-:W-:-:S05]  /*8e00*/  IADD3 R41, R41, R42, R195 ;  /* 0x0000002a29297210 */ /* 0x000fca0007ffe0c3 */
[----:B------:R-:W-:Y:S02]  /*8e10*/  IMAD R44, R16, 0x6000, R41 ;  /* 0x00006000102c7824 */ /* 0x000fe400078e0229 */
[----:B------:R-:W0:Y:S02]  /*8e20*/  LDS.128 R40, [R40+0x1c400] ;  /* 0x01c4000028287984 */ /* 0x000e240000000c00 */
[----:B------:R-:W-:-:S06]  /*8e30*/  IMAD R44, R44, 0x2, R2 ;  /* 0x000000022c2c7824 */ /* 0x000fcc00078e0202 */
[----:B------:R-:W2:Y:S01]  /*8e40*/  LDS.128 R44, [R44+0x1c400] ;  /* 0x01c400002c2c7984 */ /* 0x000ea20000000c00 */
[----:B------:R-:W-:Y:S05]  /*8e50*/  @P4 BRA `(.L_x_512) ;  /* 0x0000000400784947 */ /* 0x000fea0003800000 */
[----:B------:R-:W-:Y:S01]  /*8e60*/  SHF.R.U32.HI R55, RZ, 0x10, R85 ;  /* 0x00000010ff377819 */ /* 0x000fe20000011655 */
[----:B--2---:R-:W-:Y:S01]  /*8e70*/  IMAD.U32 R58, R45, 0x10000, RZ ;  /* 0x000100002d3a7824 */ /* 0x004fe200078e00ff */
[----:B------:R-:W-:Y:S01]  /*8e80*/  SHF.R.U32.HI R57, RZ, 0x10, R73 ;  /* 0x00000010ff397819 */ /* 0x000fe20000011649 */
[----:B0-----:R-:W-:Y:S01]  /*8e90*/  IMAD.U32 R53, R41, 0x10000, RZ ;  /* 0x0001000029357824 */ /* 0x001fe200078e00ff */
[----:B------:R-:W-:Y:S01]  /*8ea0*/  PRMT R55, R171, 0x5432, R55 ;  /* 0x00005432ab377816 */ /* 0x000fe20000000037 */
[----:B------:R-:W-:Y:S01]  /*8eb0*/  IMAD.U32 R61, R47, 0x10000, RZ ;  /* 0x000100002f3d7824 */ /* 0x000fe200078e00ff */
[----:B------:R-:W-:Y:S01]  /*8ec0*/  PRMT R57, R169, 0x5432, R57 ;  /* 0x00005432a9397816 */ /* 0x000fe20000000039 */
[----:B------:R-:W-:Y:S01]  /*8ed0*/  IMAD.U32 R63, R46, 0x10000, RZ ;  /* 0x000100002e3f7824 */ /* 0x000fe200078e00ff */
[----:B------:R-:W-:Y:S01]  /*8ee0*/  LOP3.LUT R41, R41, 0xffff0000, RZ, 0xc0, !PT ;  /* 0xffff000029297812 */ /* 0x000fe200078ec0ff */
[C---:B------:R-:W-:Y:S01]  /*8ef0*/  IMAD.U32 R56, R55.reuse, 0x10000, RZ ;  /* 0x0001000037387824 */ /* 0x040fe200078e00ff */
[----:B------:R-:W-:Y:S01]  /*8f00*/  LOP3.LUT R55, R55, 0xffff0000, RZ, 0xc0, !PT ;  /* 0xffff000037377812 */ /* 0x000fe200078ec0ff */
[C---:B------:R-:W-:Y:S01]  /*8f10*/  IMAD.U32 R54, R57.reuse, 0x10000, RZ ;  /* 0x0001000039367824 */ /* 0x040fe200078e00ff */
[----:B------:R-:W-:Y:S01]  /*8f20*/  LOP3.LUT R57, R57, 0xffff0000, RZ, 0xc0, !PT ;  /* 0xffff000039397812 */ /* 0x000fe200078ec0ff */
[----:B------:R-:W-:Y:S01]  /*8f30*/  FMUL.FTZ R59, R58, R56 ;  /* 0x000000383a3b7220 */ /* 0x000fe20000410000 */
[----:B------:R-:W-:Y:S01]  /*8f40*/  SHF.R.U64 R84, R84, 0x10, R85 ;  /* 0x0000001054547819 */ /* 0x000fe20000001255 */
[-C--:B------:R-:W-:Y:S01]  /*8f50*/  FMUL.FTZ R58, R58, R54.reuse ;  /* 0x000000363a3a7220 */ /* 0x080fe20000410000 */
[----:B------:R-:W-:Y:S01]  /*8f60*/  SHF.R.U64 R72, R72, 0x10, R73 ;  /* 0x0000001048487819 */ /* 0x000fe20000001249 */
[----:B------:R-:W-:Y:S01]  /*8f70*/  FFMA.FTZ R54, R53, R54, -R59 ;  /* 0x0000003635367223 */ /* 0x000fe2000001083b */
[----:B------:R-:W-:Y:S01]  /*8f80*/  PRMT R84, R171, 0x5410, R84 ;  /* 0x00005410ab547816 */ /* 0x000fe20000000054 */
[----:B------:R-:W-:Y:S01]  /*8f90*/  FFMA.FTZ R53, R53, R56, R58 ;  /* 0x0000003835357223 */ /* 0x000fe2000001003a */
[----:B------:R-:W-:-:S02]  /*8fa0*/  LOP3.LUT R56, R45, 0xffff0000, RZ, 0xc0, !PT ;  /* 0xffff00002d387812 */ /* 0x000fc400078ec0ff */
[----:B------:R-:W-:Y:S02]  /*8fb0*/  PRMT R72, R169, 0x5410, R72 ;  /* 0x00005410a9487816 */ /* 0x000fe40000000048 */
[----:B------:R-:W-:Y:S01]  /*8fc0*/  SHF.R.U64 R86, R86, 0x10, R87 ;  /* 0x0000001056567819 */ /* 0x000fe20000001257 */
[C---:B------:R-:W-:Y:S01]  /*8fd0*/  FMUL.FTZ R45, R56.reuse, R55 ;  /* 0x00000037382d7220 */ /* 0x040fe20000410000 */
[-C--:B------:R-:W-:Y:S01]  /*8fe0*/  FMUL.FTZ R56, R56, R57.reuse ;  /* 0x0000003938387220 */ /* 0x080fe20000410000 */
[----:B------:R-:W-:Y:S02]  /*8ff0*/  SHF.R.U64 R74, R74, 0x10, R75 ;  /* 0x000000104a4a7819 */ /* 0x000fe4000000124b */
[C---:B------:R-:W-:Y:S01]  /*9000*/  FFMA.FTZ R45, R41.reuse, R57, -R45 ;  /* 0x00000039292d7223 */ /* 0x040fe2000001082d */
[----:B------:R-:W-:Y:S01]  /*9010*/  FFMA.FTZ R41, R41, R55, R56 ;  /* 0x0000003729297223 */ /* 0x000fe20000010038 */
[----:B------:R-:W-:Y:S01]  /*9020*/  SHF.R.U32.HI R56, RZ, 0x10, R87 ;  /* 0x00000010ff387819 */ /* 0x000fe20000011657 */
[----:B------:R-:W-:Y:S01]  /*9030*/  IMAD.U32 R57, R43, 0x10000, RZ ;  /* 0x000100002b397824 */ /* 0x000fe200078e00ff */
[----:B------:R-:W-:-:S02]  /*9040*/  SHF.R.U32.HI R55, RZ, 0x10, R75 ;  /* 0x00000010ff377819 */ /* 0x000fc4000001164b */
[----:B------:R-:W-:Y:S02]  /*9050*/  PRMT R56, R170, 0x5432, R56 ;  /* 0x00005432aa387816 */ /* 0x000fe40000000038 */
[----:B------:R-:W-:Y:S02]  /*9060*/  PRMT R55, R168, 0x5432, R55 ;  /* 0x00005432a8377816 */ /* 0x000fe40000000037 */
[----:B------:R-:W-:Y:S01]  /*9070*/  LOP3.LUT R43, R43, 0xffff0000, RZ, 0xc0, !PT ;  /* 0xffff00002b2b7812 */ /* 0x000fe200078ec0ff */
[C---:B------:R-:W-:Y:S01]  /*9080*/  IMAD.U32 R58, R56.reuse, 0x10000, RZ ;  /* 0x00010000383a7824 */ /* 0x040fe200078e00ff */
[----:B------:R-:W-:Y:S01]  /*9090*/  LOP3.LUT R56, R56, 0xffff0000, RZ, 0xc0, !PT ;  /* 0xffff000038387812 */ /* 0x000fe200078ec0ff */
[C---:B------:R-:W-:Y:S01]  /*90a0*/  IMAD.U32 R59, R55.reuse, 0x10000, RZ ;  /* 0x00010000373b7824 */ /* 0x040fe200078e00ff */
[----:B------:R-:W-:Y:S01]  /*90b0*/  LOP3.LUT R55, R55, 0xffff0000, RZ, 0xc0, !PT ;  /* 0xffff000037377812 */ /* 0x000fe200078ec0ff */
[C---:B------:R-:W-:Y:S01]  /*90c0*/  FMUL.FTZ R60, R61.reuse, R58 ;  /* 0x0000003a3d3c7220 */ /* 0x040fe20000410000 */
[----:B------:R-:W-:Y:S01]  /*90d0*/  PRMT R86, R170, 0x5410, R86 ;  /* 0x00005410aa567816 */ /* 0x000fe20000000056 */
[-C--:B------:R-:W-:Y:S01]  /*90e0*/  FMUL.FTZ R61, R61, R59.reuse ;  /* 0x0000003b3d3d7220 */ /* 0x080fe20000410000 */
[----:B------:R-:W-:Y:S01]  /*90f0*/  PRMT R74, R168, 0x5410, R74 ;  /* 0x00005410a84a7816 */ /* 0x000fe2000000004a */
[----:B------:R-:W-:Y:S01]  /*9100*/  FFMA.FTZ R60, R57, R59, -R60 ;  /* 0x0000003b393c7223 */ /* 0x000fe2000001083c */
[----:B------:R-:W-:-:S02]  /*9110*/  IMAD.U32 R59, R44, 0x10000, RZ ;  /* 0x000100002c3b7824 */ /* 0x000fc400078e00ff */
[----:B------:R-:W-:Y:S01]  /*9120*/  FFMA.FTZ R61, R57, R58, R61 ;  /* 0x0000003a393d7223 */ /* 0x000fe2000001003d */
[----:B------:R-:W-:Y:S02]  /*9130*/  LOP3.LUT R57, R47, 0xffff0000, RZ, 0xc0, !PT ;  /* 0xffff00002f397812 */ /* 0x000fe400078ec0ff */
[----:B------:R-:W-:Y:S02]  /*9140*/  LOP3.LUT R44, R44, 0xffff0000, RZ, 0xc0, !PT ;  /* 0xffff00002c2c7812 */ /* 0x000fe400078ec0ff */
[----:B------:R-:W-:Y:S01]  /*9150*/  LOP3.LUT R46, R46, 0xffff0000, RZ, 0xc0, !PT ;  /* 0xffff00002e2e7812 */ /* 0x000fe200078ec0ff */
[C---:B------:R-:W-:Y:S01]  /*9160*/  FMUL.FTZ R47, R57.reuse, R56 ;  /* 0x00000038392f7220 */ /* 0x040fe20000410000 */
[-C--:B------:R-:W-:Y:S01]  /*9170*/  FMUL.FTZ R57, R57, R55.reuse ;  /* 0x0000003739397220 */ /* 0x080fe20000410000 */
[----:B------:R-:W-:Y:S02]  /*9180*/  F2FP.BF16.F32.PACK_AB R45, R45, R54 ;  /* 0x000000362d2d723e */ /* 0x000fe400000010ff */
[C---:B------:R-:W-:Y:S01]  /*9190*/  FFMA.FTZ R47, R43.reuse, R55, -R47 ;  /* 0x000000372b2f7223 */ /* 0x040fe2000001082f */
[----:B------:R-:W-:Y:S01]  /*91a0*/  FFMA.FTZ R57, R43, R56, R57 ;  /* 0x000000382b397223 */ /* 0x000fe20000010039 */
[C---:B------:R-:W-:Y:S01]  /*91b0*/  IMAD.U32 R55, R84.reuse, 0x10000, RZ ;  /* 0x0001000054377824 */ /* 0x040fe200078e00ff */
[----:B------:R-:W-:Y:S01]  /*91c0*/  LOP3.LUT R84, R84, 0xffff0000, RZ, 0xc0, !PT ;  /* 0xffff000054547812 */ /* 0x000fe200078ec0ff */
[C---:B------:R-:W-:Y:S01]  /*91d0*/  IMAD.U32 R56, R72.reuse, 0x10000, RZ ;  /* 0x0001000048387824 */ /* 0x040fe200078e00ff */
[----:B------:R-:W-:Y:S01]  /*91e0*/  LOP3.LUT R72, R72, 0xffff0000, RZ, 0xc0, !PT ;  /* 0xffff000048487812 */ /* 0x000fe200078ec0ff */
[----:B------:R-:W-:Y:S01]  /*91f0*/  FMUL.FTZ R58, R59, R55 ;  /* 0x000000373b3a7220 */ /* 0x000fe20000410000 */
[----:B------:R-:W-:-:S02]  /*9200*/  IMAD.U32 R43, R40, 0x10000, RZ ;  /* 0x00010000282b7824 */ /* 0x000fc400078e00ff */
[-C--:B------:R-:W-:Y:S01]  /*9210*/  FMUL.FTZ R59, R59, R56.reuse ;  /* 0x000000383b3b7220 */ /* 0x080fe20000410000 */
[----:B------:R-:W-:Y:S01]  /*9220*/  LOP3.LUT R40, R40, 0xffff0000, RZ, 0xc0, !PT ;  /* 0xffff000028287812 */ /* 0x000fe200078ec0ff */
[C---:B------:R-:W-:Y:S02]  /*9230*/  FFMA.FTZ R58, R43.reuse, R56, -R58 ;  /* 0x000000382b3a7223 */ /* 0x040fe4000001083a */
[----:B------:R-:W-:Y:S01]  /*9240*/  FFMA.FTZ R59, R43, R55, R59 ;  /* 0x000000372b3b7223 */ /* 0x000fe2000001003b */
[C---:B------:R-:W-:Y:S01]  /*9250*/  FMUL.FTZ R43, R44.reuse, R84 ;  /* 0x000000542c2b7220 */ /* 0x040fe20000410000 */
[-C--:B------:R-:W-:Y:S01]  /*9260*/  FMUL.FTZ R44, R44, R72.reuse ;  /* 0x000000482c2c7220 */ /* 0x080fe20000410000 */
[C---:B------:R-:W-:Y:S01]  /*9270*/  IMAD.U32 R55, R86.reuse, 0x10000, RZ ;  /* 0x0001000056377824 */ /* 0x040fe200078e00ff */
[----:B------:R-:W-:Y:S01]  /*9280*/  LOP3.LUT R86, R86, 0xffff0000, RZ, 0xc0, !PT ;  /* 0xffff000056567812 */ /* 0x000fe200078ec0ff */
[----:B------:R-:W-:Y:S02]  /*9290*/  IMAD.U32 R56, R74, 0x10000, RZ ;  /* 0x000100004a387824 */ /* 0x000fe400078e00ff */
[C---:B------:R-:W-:Y:S01]  /*92a0*/  FFMA.FTZ R43, R40.reuse, R72, -R43 ;  /* 0x00000048282b7223 */ /* 0x040fe2000001082b */
[----:B------:R-:W-:Y:S01]  /*92b0*/  FFMA.FTZ R44, R40, R84, R44 ;  /* 0x00000054282c7223 */ /* 0x000fe2000001002c */
[----:B------:R-:W-:Y:S01]  /*92c0*/  FMUL.FTZ R62, R63, R55 ;  /* 0x000000373f3e7220 */ /* 0x000fe20000410000 */
[----:B------:R-:W-:-:S02]  /*92d0*/  IMAD.U32 R40, R42, 0x10000, RZ ;  /* 0x000100002a287824 */ /* 0x000fc400078e00ff */
[-C--:B------:R-:W-:Y:S01]  /*92e0*/  FMUL.FTZ R63, R63, R56.reuse ;  /* 0x000000383f3f7220 */ /* 0x080fe20000410000 */
[----:B------:R-:W-:Y:S01]  /*92f0*/  LOP3.LUT R74, R74, 0xffff0000, RZ, 0xc0, !PT ;  /* 0xffff00004a4a7812 */ /* 0x000fe200078ec0ff */
[C---:B------:R-:W-:Y:S02]  /*9300*/  FFMA.FTZ R62, R40.reuse, R56, -R62 ;  /* 0x00000038283e7223 */ /* 0x040fe4000001083e */
[----:B------:R-:W-:Y:S01]  /*9310*/  FFMA.FTZ R63, R40, R55, R63 ;  /* 0x00000037283f7223 */ /* 0x000fe2000001003f */
[----:B------:R-:W-:Y:S01]  /*9320*/  LOP3.LUT R42, R42, 0xffff0000, RZ, 0xc0, !PT ;  /* 0xffff00002a2a7812 */ /* 0x000fe200078ec0ff */
[C---:B------:R-:W-:Y:S01]  /*9330*/  FMUL.FTZ R40, R46.reuse, R86 ;  /* 0x000000562e287220 */ /* 0x040fe20000410000 */
[----:B------:R-:W-:Y:S01]  /*9340*/  FMUL.FTZ R46, R46, R74 ;  /* 0x0000004a2e2e7220 */ /* 0x000fe20000410000 */
[----:B------:R-:W-:Y:S02]  /*9350*/  F2FP.BF16.F32.PACK_AB R43, R43, R58 ;  /* 0x0000003a2b2b723e */ /* 0x000fe400000010ff */
[C---:B------:R-:W-:Y:S01]  /*9360*/  FFMA.FTZ R40, R42.reuse, R74, -R40 ;  /* 0x0000004a2a287223 */ /* 0x040fe20000010828 */
[----:B------:R-:W-:Y:S01]  /*9370*/  F2FP.BF16.F32.PACK_AB R47, R47, R60 ;  /* 0x0000003c2f2f723e */ /* 0x000fe200000010ff */
[----:B------:R-:W-:Y:S01]  /*9380*/  FFMA.FTZ R46, R42, R86, R46 ;  /* 0x000000562a2e7223 */ /* 0x000fe2000001002e */
[----:B------:R-:W-:Y:S01]  /*9390*/  F2FP.BF16.F32.PACK_AB R53, R41, R53 ;  /* 0x000000352935723e */ /* 0x000fe200000010ff */
[----:B------:R-:W-:Y:S01]  /*93a0*/  IMAD.MOV.U32 R41, RZ, RZ, R45 ;  /* 0x000000ffff297224 */ /* 0x000fe200078e002d */
[----:B------:R-:W-:-:S02]  /*93b0*/  F2FP.BF16.F32.PACK_AB R57, R57, R61 ;  /* 0x0000003d3939723e */ /* 0x000fc400000010ff */
[----:B------:R-:W-:Y:S01]  /*93c0*/  F2FP.BF16.F32.PACK_AB R62, R40, R62 ;  /* 0x0000003e283e723e */ /* 0x000fe200000010ff */
[----:B------:R-:W-:Y:S01]  /*93d0*/  IMAD.MOV.U32 R40, RZ, RZ, R43 ;  /* 0x000000ffff287224 */ /* 0x000fe200078e002b */
[----:B------:R-:W-:Y:S01]  /*93e0*/  F2FP.BF16.F32.PACK_AB R44, R44, R59 ;  /* 0x0000003b2c2c723e */ /* 0x000fe200000010ff */
[----:B------:R-:W-:Y:S01]  /*93f0*/  IMAD.MOV.U32 R43, RZ, RZ, R47 ;  /* 0x000000ffff2b7224 */ /* 0x000fe200078e002f */
[----:B------:R-:W-:Y:S01]  /*9400*/  F2FP.BF16.F32.PACK_AB R46, R46, R63 ;  /* 0x0000003f2e2e723e */ /* 0x000fe200000010ff */
[----:B------:R-:W-:Y:S02]  /*9410*/  IMAD.MOV.U32 R45, RZ, RZ, R53 ;  /* 0x000000ffff2d7224 */ /* 0x000fe400078e0035 */
[----:B------:R-:W-:Y:S02]  /*9420*/  IMAD.MOV.U32 R42, RZ, RZ, R62 ;  /* 0x000000ffff2a7224 */ /* 0x000fe400078e003e */
[----:B------:R-:W-:-:S07]  /*9430*/  IMAD.MOV.U32 R47, RZ, RZ, R57 ;  /* 0x000000ffff2f7224 */ /* 0x000fce00078e0039 */
.L_x_512:
[----:B------:R-:W-:Y:S05]  /*9440*/  BSYNC B2 ;  /* 0x0000000000027941 */ /* 0x000fea0003800000 */
.L_x_511:
[----:B0-----:R0:W-:Y:S04]  /*9450*/  STG.E.128 desc[UR58][R48.64], R40 ;  /* 0x0000002830007986 */ /* 0x0011e8000c101d3a */
[----:B--2---:R0:W-:Y:S02]  /*9460*/  @!P3 STG.E.128 desc[UR58][R50.64], R44 ;  /* 0x0000002c3200b986 */ /* 0x0041e4000c101d3a */
.L_x_510:
[----:B------:R-:W-:Y:S05]  /*9470*/  BSYNC B1 ;  /* 0x0000000000017941 */ /* 0x000fea0003800000 */
.L_x_509:
[----:B------:R-:W-:Y:S01]  /*9480*/  ISETP.NE.AND P3, PT, R38, RZ, PT ;  /* 0x000000ff2600720c */ /* 0x000fe20003f65270 */
[----:B------:R-:W-:-:S12]  /*9490*/  BSSY B1, `(.L_x_513) ;  /* 0x0000081000017945 */ /* 0x000fd80003800000 */
[----:B------:R-:W-:Y:S05]  /*94a0*/  @!P3 BRA `(.L_x_514) ;  /* 0x0000000400fcb947 */ /* 0x000fea0003800000 */
[----:B0-----:R-:W-:Y:S01]  /*94b0*/  SEL R40, R122, R148, !P1 ;  /* 0x000000947a287207 */ /* 0x001fe20004800000 */
        /* <DEDUP_REMOVED lines=13> */
[----:B------:R-:W-:-:S04]  /*9590*/  LEA R48, P4, R44, R120, 0x1 ;  /* 0x000000782c307211 */ /* 0x000fc800078808ff */
[----:B------:R-:W-:Y:S02]  /*95a0*/  LEA.HI.X R49, R44, R121, R45, 0x1, P4 ;  /* 0x000000792c317211 */ /* 0x000fe400020f0c2d */
[----:B------:R-:W-:-:S04]  /*95b0*/  @!P3 LEA R50, P4, R42, R120, 0x1 ;  /* 0x000000782a32b211 */ /* 0x000fc800078808ff */
[----:B------:R-:W-:Y:S02]  /*95c0*/  @!P3 LEA.HI.X R51, R42, R121, R43, 0x1, P4 ;  /* 0x000000792a33b211 */ /* 0x000fe400020f0c2b */
[----:B------:R-:W-:Y:S02]  /*95d0*/  SHF.R.S32.HI R43, RZ, 0x1f, R40 ;  /* 0x0000001fff2b7819 */ /* 0x000fe40000011428 */
[----:B------:R-:W-:Y:S02]  /*95e0*/  ISETP.GE.AND P4, PT, R0, R117, PT ;  /* 0x000000750000720c */ /* 0x000fe40003f86270 */
[----:B------:R-:W-:Y:S02]  /*95f0*/  LEA.HI R43, R43, R40, RZ, 0x3 ;  /* 0x000000282b2b7211 */ /* 0x000fe400078f18ff */
[----:B------:R-:W-:Y:S01]  /*9600*/  LOP3.LUT R40, R41, R46, RZ, 0x3c, !PT ;  /* 0x0000002e29287212 */ /* 0x000fe200078e3cff */
[----:B------:R-:W-:Y:S02]  /*9610*/  IMAD R41, R16, 0x6000, R138 ;  /* 0x0000600010297824 */ /* 0x000fe400078e028a */
[----:B------:R-:W-:-:S02]  /*9620*/  IMAD.SHL.U32 R43, R43, 0x400, RZ ;  /* 0x000004002b2b7824 */ /* 0x000fc400078e00ff */
[----:B------:R-:W-:-:S03]  /*9630*/  IMAD R41, R41, 0x2, R2 ;  /* 0x0000000229297824 */ /* 0x000fc600078e0202 */
[----:B------:R-:W-:-:S04]  /*9640*/  LOP3.LUT R43, R43, 0x7fffe000, RZ, 0xc0, !PT ;  /* 0x7fffe0002b2b7812 */ /* 0x000fc800078ec0ff */
[----:B------:R-:W-:-:S05]  /*9650*/  IADD3 R43, R40, R43, R195 ;  /* 0x0000002b282b7210 */ /* 0x000fca0007ffe0c3 */
[----:B------:R-:W-:-:S04]  /*9660*/  IMAD R43, R16, 0x6000, R43 ;  /* 0x00006000102b7824 */ /* 0x000fc800078e022b */
[----:B------:R-:W-:Y:S02]  /*9670*/  IMAD R44, R43, 0x2, R2 ;  /* 0x000000022b2c7824 */ /* 0x000fe400078e0202 */
[----:B------:R-:W0:Y:S04]  /*9680*/  LDS.128 R40, [R41+0x1c400] ;  /* 0x01c4000029287984 */ /* 0x000e280000000c00 */
        /* <DEDUP_REMOVED lines=8> */
[----:B------:R-:W-:Y:S02]  /*9710*/  PRMT R56, R159, 0x5410, R56 ;  /* 0x000054109f387816 */ /* 0x000fe40000000038 */
[----:B------:R-:W-:Y:S01]  /*9720*/  LOP3.LUT R45, R45, 0xffff0000, RZ, 0xc0, !PT ;  /* 0xffff00002d2d7812 */ /* 0x000fe200078ec0ff */
[C---:B------:R-:W-:Y:S01]  /*9730*/  IMAD.U32 R60, R57.reuse, 0x10000, RZ ;  /* 0x00010000393c7824 */ /* 0x040fe200078e00ff */
[----:B------:R-:W-:Y:S01]  /*9740*/  LOP3.LUT R57, R57, 0xffff0000, RZ, 0xc0, !PT ;  /* 0xffff000039397812 */ /* 0x000fe200078ec0ff */
[----:B------:R-:W-:Y:S01]  /*9750*/  IMAD.U32 R61, R56, 0x10000, RZ ;  /* 0x00010000383d7824 */ /* 0x000fe200078e00ff */
[----:B------:R-:W-:Y:S01]  /*9760*/  SHF.R.U64 R55, R82, 0x10, R83 ;  /* 0x0000001052377819 */ /* 0x000fe20000001253 */
[----:B------:R-:W-:Y:S01]  /*9770*/  FMUL.FTZ R63, R62, R60 ;  /* 0x0000003c3e3f7220 */ /* 0x000fe20000410000 */
[----:B------:R-:W-:-:S02]  /*9780*/  LOP3.LUT R56, R56, 0xffff0000, RZ, 0xc0, !PT ;  /* 0xffff000038387812 */ /* 0x000fc400078ec0ff */
[----:B------:R-:W-:Y:S01]  /*9790*/  SHF.R.U64 R54, R70, 0x10, R71 ;  /* 0x0000001046367819 */ /* 0x000fe20000001247 */
[----:B------:R-:W-:Y:S01]  /*97a0*/  FFMA.FTZ R63, R59, R61, -R63 ;  /* 0x0000003d3b3f7223 */ /* 0x000fe2000001083f */
[----:B------:R-:W-:Y:S02]  /*97b0*/  SHF.R.U32.HI R82, RZ, 0x10, R83 ;  /* 0x00000010ff527819 */ /* 0x000fe40000011653 */
[----:B------:R-:W-:Y:S01]  /*97c0*/  SHF.R.U32.HI R70, RZ, 0x10, R71 ;  /* 0x00000010ff467819 */ /* 0x000fe20000011647 */
[----:B------:R-:W-:Y:S01]  /*97d0*/  FMUL.FTZ R71, R45, R57 ;  /* 0x000000392d477220 */ /* 0x000fe20000410000 */
[----:B------:R-:W-:Y:S01]  /*97e0*/  LOP3.LUT R41, R41, 0xffff0000, RZ, 0xc0, !PT ;  /* 0xffff000029297812 */ /* 0x000fe200078ec0ff */
[-C--:B------:R-:W-:Y:S01]  /*97f0*/  FMUL.FTZ R45, R45, R56.reuse ;  /* 0x000000382d2d7220 */ /* 0x080fe20000410000 */
[----:B------:R-:W-:Y:S02]  /*9800*/  PRMT R82, R158, 0x5410, R82 ;  /* 0x000054109e527816 */ /* 0x000fe40000000052 */
[----:B------:R-:W-:Y:S01]  /*9810*/  PRMT R70, R160, 0x5410, R70 ;  /* 0x00005410a0467816 */ /* 0x000fe20000000046 */
[C---:B------:R-:W-:Y:S01]  /*9820*/  FFMA.FTZ R71, R41.reuse, R56, -R71 ;  /* 0x0000003829477223 */ /* 0x040fe20000010847 */
[----:B------:R-:W-:Y:S01]  /*9830*/  SHF.R.U64 R53, R68, 0x10, R69 ;  /* 0x0000001044357819 */ /* 0x000fe20000001245 */
[----:B------:R-:W-:Y:S01]  /*9840*/  FMUL.FTZ R68, R62, R61 ;  /* 0x0000003d3e447220 */ /* 0x000fe20000410000 */
[----:B------:R-:W-:Y:S01]  /*9850*/  FFMA.FTZ R45, R41, R57, R45 ;  /* 0x00000039292d7223 */ /* 0x000fe2000001002d */
[----:B------:R-:W-:Y:S01]  /*9860*/  IMAD.U32 R61, R47, 0x10000, RZ ;  /* 0x000100002f3d7824 */ /* 0x000fe200078e00ff */
[----:B------:R-:W-:Y:S01]  /*9870*/  SHF.R.U64 R80, R80, 0x10, R81 ;  /* 0x0000001050507819 */ /* 0x000fe20000001251 */
[----:B------:R-:W-:-:S02]  /*9880*/  IMAD.U32 R41, R82, 0x10000, RZ ;  /* 0x0001000052297824 */ /* 0x000fc400078e00ff */
[----:B------:R-:W-:Y:S01]  /*9890*/  FFMA.FTZ R68, R59, R60, R68 ;  /* 0x0000003c3b447223 */ /* 0x000fe20000010044 */
[----:B------:R-:W-:Y:S01]  /*98a0*/  IMAD.U32 R56, R70, 0x10000, RZ ;  /* 0x0001000046387824 */ /* 0x000fe200078e00ff */
[----:B------:R-:W-:Y:S01]  /*98b0*/  LOP3.LUT R47, R47, 0xffff0000, RZ, 0xc0, !PT ;  /* 0xffff00002f2f7812 */ /* 0x000fe200078ec0ff */
[-C--:B------:R-:W-:Y:S01]  /*98c0*/  FMUL.FTZ R57, R61, R41.reuse ;  /* 0x000000293d397220 */ /* 0x080fe20000410000 */
[----:B------:R-:W-:Y:S01]  /*98d0*/  IMAD.U32 R60, R43, 0x10000, RZ ;  /* 0x000100002b3c7824 */ /* 0x000fe200078e00ff */
[----:B------:R-:W-:Y:S01]  /*98e0*/  LOP3.LUT R82, R82, 0xffff0000, RZ, 0xc0, !PT ;  /* 0xffff000052527812 */ /* 0x000fe200078ec0ff */
[-C--:B------:R-:W-:Y:S01]  /*98f0*/  FMUL.FTZ R61, R61, R56.reuse ;  /* 0x000000383d3d7220 */ /* 0x080fe20000410000 */
[----:B------:R-:W-:Y:S01]  /*9900*/  PRMT R80, R167, 0x5410, R80 ;  /* 0x00005410a7507816 */ /* 0x000fe20000000050 */
[C---:B------:R-:W-:Y:S01]  /*9910*/  FFMA.FTZ R57, R60.reuse, R56, -R57 ;  /* 0x000000383c397223 */ /* 0x040fe20000010839 */
[----:B------:R-:W-:Y:S01]  /*9920*/  PRMT R53, R159, 0x5432, R53 ;  /* 0x000054329f357816 */ /* 0x000fe20000000035 */
[----:B------:R-:W-:Y:S01]  /*9930*/  FFMA.FTZ R61, R60, R41, R61 ;  /* 0x000000293c3d7223 */ /* 0x000fe2000001003d */
[----:B------:R-:W-:Y:S01]  /*9940*/  LOP3.LUT R43, R43, 0xffff0000, RZ, 0xc0, !PT ;  /* 0xffff00002b2b7812 */ /* 0x000fe200078ec0ff */
[----:B------:R-:W-:Y:S01]  /*9950*/  FMUL.FTZ R60, R47, R82 ;  /* 0x000000522f3c7220 */ /* 0x000fe20000410000 */
[----:B------:R-:W-:Y:S01]  /*9960*/  LOP3.LUT R70, R70, 0xffff0000, RZ, 0xc0, !PT ;  /* 0xffff000046467812 */ /* 0x000fe200078ec0ff */
[C---:B------:R-:W-:Y:S01]  /*9970*/  IMAD.U32 R62, R44.reuse, 0x10000, RZ ;  /* 0x000100002c3e7824 */ /* 0x040fe200078e00ff */
[----:B------:R-:W-:Y:S01]  /*9980*/  LOP3.LUT R44, R44, 0xffff0000, RZ, 0xc0, !PT ;  /* 0xffff00002c2c7812 */ /* 0x000fe200078ec0ff */
[C---:B------:R-:W-:Y:S01]  /*9990*/  IMAD.U32 R56, R80.reuse, 0x10000, RZ ;  /* 0x0001000050387824 */ /* 0x040fe200078e00ff */
[----:B------:R-:W-:Y:S01]  /*99a0*/  LOP3.LUT R80, R80, 0xffff0000, RZ, 0xc0, !PT ;  /* 0xffff000050507812 */ /* 0x000fe200078ec0ff */
[----:B------:R-:W-:-:S02]  /*99b0*/  IMAD.U32 R41, R53, 0x10000, RZ ;  /* 0x0001000035297824 */ /* 0x000fc400078e00ff */
[-C--:B------:R-:W-:Y:S01]  /*99c0*/  FMUL.FTZ R47, R47, R70.reuse ;  /* 0x000000462f2f7220 */ /* 0x080fe20000410000 */
[----:B------:R-:W-:Y:S01]  /*99d0*/  FFMA.FTZ R60, R43, R70, -R60 ;  /* 0x000000462b3c7223 */ /* 0x000fe2000001083c */
[----:B------:R-:W-:Y:S01]  /*99e0*/  LOP3.LUT R70, R53, 0xffff0000, RZ, 0xc0, !PT ;  /* 0xffff000035467812 */ /* 0x000fe200078ec0ff */
[----:B------:R-:W-:Y:S01]  /*99f0*/  FMUL.FTZ R53, R62, R56 ;  /* 0x000000383e357220 */ /* 0x000fe20000410000 */
[----:B------:R-:W-:Y:S01]  /*9a00*/  PRMT R55, R158, 0x5432, R55 ;  /* 0x000054329e377816 */ /* 0x000fe20000000037 */
[-C--:B------:R-:W-:Y:S01]  /*9a10*/  FMUL.FTZ R62, R62, R41.reuse ;  /* 0x000000293e3e7220 */ /* 0x080fe20000410000 */
[----:B------:R-:W-:Y:S01]  /*9a20*/  PRMT R54, R160, 0x5432, R54 ;  /* 0x00005432a0367816 */ /* 0x000fe20000000036 */
[----:B------:R-:W-:Y:S01]  /*9a30*/  FFMA.FTZ R47, R43, R82, R47 ;  /* 0x000000522b2f7223 */ /* 0x000fe2000001002f */
[----:B------:R-:W-:Y:S01]  /*9a40*/  LOP3.LUT R40, R40, 0xffff0000, RZ, 0xc0, !PT ;  /* 0xffff000028287812 */ /* 0x000fe200078ec0ff */
[----:B------:R-:W-:Y:S01]  /*9a50*/  FMUL.FTZ R43, R44, R80 ;  /* 0x000000502c2b7220 */ /* 0x000fe20000410000 */
[----:B------:R-:W-:Y:S01]  /*9a60*/  FFMA.FTZ R53, R58, R41, -R53 ;  /* 0x000000293a357223 */ /* 0x000fe20000010835 */
[----:B------:R-:W-:Y:S01]  /*9a70*/  FMUL.FTZ R44, R44, R70 ;  /* 0x000000462c2c7220 */ /* 0x000fe20000410000 */
[----:B------:R-:W-:-:S02]  /*9a80*/  IMAD.U32 R69, R46, 0x10000, RZ ;  /* 0x000100002e457824 */ /* 0x000fc400078e00ff */
[----:B------:R-:W-:Y:S01]  /*9a90*/  FFMA.FTZ R62, R58, R56, R62 ;  /* 0x000000383a3e7223 */ /* 0x000fe2000001003e */
[C---:B------:R-:W-:Y:S01]  /*9aa0*/  IMAD.U32 R41, R55.reuse, 0x10000, RZ ;  /* 0x0001000037297824 */ /* 0x040fe200078e00ff */
[----:B------:R-:W-:Y:S01]  /*9ab0*/  LOP3.LUT R46, R46, 0xffff0000, RZ, 0xc0, !PT ;  /* 0xffff00002e2e7812 */ /* 0x000fe200078ec0ff */
[----:B------:R-:W-:Y:S01]  /*9ac0*/  IMAD.U32 R56, R54, 0x10000, RZ ;  /* 0x0001000036387824 */ /* 0x000fe200078e00ff */
[----:B------:R-:W-:Y:S01]  /*9ad0*/  LOP3.LUT R55, R55, 0xffff0000, RZ, 0xc0, !PT ;  /* 0xffff000037377812 */ /* 0x000fe200078ec0ff */
[C---:B------:R-:W-:Y:S01]  /*9ae0*/  FFMA.FTZ R43, R40.reuse, R70, -R43 ;  /* 0x00000046282b7223 */ /* 0x040fe2000001082b */
[----:B------:R-:W-:Y:S01]  /*9af0*/  FFMA.FTZ R44, R40, R80, R44 ;  /* 0x00000050282c7223 */ /* 0x000fe2000001002c */
[----:B------:R-:W-:Y:S01]  /*9b00*/  IMAD.U32 R59, R42, 0x10000, RZ ;  /* 0x000100002a3b7824 */ /* 0x000fe200078e00ff */
[----:B------:R-:W-:Y:S01]  /*9b10*/  LOP3.LUT R54, R54, 0xffff0000, RZ, 0xc0, !PT ;  /* 0xffff000036367812 */ /* 0x000fe200078ec0ff */
[C---:B------:R-:W-:Y:S01]  /*9b20*/  FMUL.FTZ R40, R69.reuse, R41 ;  /* 0x0000002945287220 */ /* 0x040fe20000410000 */
[----:B------:R-:W-:Y:S01]  /*9b30*/  LOP3.LUT R42, R42, 0xffff0000, RZ, 0xc0, !PT ;  /* 0xffff00002a2a7812 */ /* 0x000fe200078ec0ff */
        /* <DEDUP_REMOVED lines=9> */
[----:B------:R-:W-:Y:S02]  /*9bd0*/  F2FP.BF16.F32.PACK_AB R57, R60, R57 ;  /* 0x000000393c39723e */ /* 0x000fe400000010ff */
[----:B------:R-:W-:Y:S01]  /*9be0*/  F2FP.BF16.F32.PACK_AB R56, R41, R40 ;  /* 0x000000282938723e */ /* 0x000fe200000010ff */
[----:B------:R-:W-:Y:S01]  /*9bf0*/  IMAD.MOV.U32 R40, RZ, RZ, R42 ;  /* 0x000000ffff287224 */ /* 0x000fe200078e002a */
[----:B------:R-:W-:Y:S01]  /*9c00*/  F2FP.BF16.F32.PACK_AB R45, R45, R68 ;  /* 0x000000442d2d723e */ /* 0x000fe200000010ff */
[----:B------:R-:W-:Y:S01]  /*9c10*/  IMAD.MOV.U32 R41, RZ, RZ, R63 ;  /* 0x000000ffff297224 */ /* 0x000fe200078e003f */
[----:B------:R-:W-:Y:S01]  /*9c20*/  F2FP.BF16.F32.PACK_AB R47, R47, R61 ;  /* 0x0000003d2f2f723e */ /* 0x000fe200000010ff */
[----:B------:R-:W-:Y:S01]  /*9c30*/  IMAD.MOV.U32 R42, RZ, RZ, R56 ;  /* 0x000000ffff2a7224 */ /* 0x000fe200078e0038 */
[----:B------:R-:W-:Y:S01]  /*9c40*/  F2FP.BF16.F32.PACK_AB R44, R44, R62 ;  /* 0x0000003e2c2c723e */ /* 0x000fe200000010ff */
[----:B------:R-:W-:Y:S01]  /*9c50*/  IMAD.MOV.U32 R43, RZ, RZ, R57 ;  /* 0x000000ffff2b7224 */ /* 0x000fe200078e0039 */
[----:B------:R-:W-:-:S07]  /*9c60*/  F2FP.BF16.F32.PACK_AB R46, R46, R69 ;  /* 0x000000452e2e723e */ /* 0x000fce00000010ff */
.L_x_516:
[----:B------:R-:W-:Y:S05]  /*9c70*/  BSYNC B2 ;  /* 0x0000000000027941 */ /* 0x000fea0003800000 */
.L_x_515:
[----:B0-----:R4:W-:Y:S04]  /*9c80*/  STG.E.128 desc[UR58][R48.64], R40 ;  /* 0x0000002830007986 */ /* 0x0019e8000c101d3a */
[----:B--2---:R4:W-:Y:S02]  /*9c90*/  @!P3 STG.E.128 desc[UR58][R50.64], R44 ;  /* 0x0000002c3200b986 */ /* 0x0049e4000c101d3a */
.L_x_514:
[----:B------:R-:W-:Y:S05]  /*9ca0*/  BSYNC B1 ;  /* 0x0000000000017941 */ /* 0x000fea0003800000 */
.L_x_513:
[----:B------:R-:W-:-:S13]  /*9cb0*/  ISETP.NE.AND P3, PT, R39, RZ, PT ;  /* 0x000000ff2700720c */ /* 0x000fda0003f65270 */
[----:B------:R-:W-:Y:S05]  /*9cc0*/  @!P3 BRA `(.L_x_467) ;  /* 0x0000000800ecb947 */ /* 0x000fea0003800000 */
[----:B0---4-:R-:W2:Y:S01]  /*9cd0*/  LDL R40, [R1+0x10] ;  /* 0x0000100001287983 */ /* 0x011ea20000100800 */
[----:B------:R-:W-:Y:S01]  /*9ce0*/  SHF.R.U32.HI R43, RZ, 0x3, R185 ;  /* 0x00000003ff2b7819 */ /* 0x000fe200000116b9 */
[----:B------:R-:W-:Y:S01]  /*9cf0*/  BSSY B1, `(.L_x_517) ;  /* 0x0000078000017945 */ /* 0x000fe20003800000 */
[----:B------:R-:W-:-:S04]  /*9d00*/  IADD3 R42, P3, P4, R114, R124, R33 ;  /* 0x0000007c722a7210 */ /* 0x000fc80007c7e021 */
[----:B---3--:R-:W-:Y:S02]  /*9d10*/  IADD3.X R45, R6, R52, R37, P3, P4 ;  /* 0x00000034062d7210 */ /* 0x008fe40001fe8425 */
[----:B------:R-:W-:-:S04]  /*9d20*/  LEA R48, P3, R42, R120, 0x1 ;  /* 0x000000782a307211 */ /* 0x000fc800078608ff */
[----:B------:R-:W-:Y:S02]  /*9d30*/  LEA.HI.X R49, R42, R121, R45, 0x1, P3 ;  /* 0x000000792a317211 */ /* 0x000fe400018f0c2d */
[----:B------:R-:W-:Y:S02]  /*9d40*/  ISETP.GE.AND P3, PT, R3, R117, PT ;  /* 0x000000750300720c */ /* 0x000fe40003f66270 */
[----:B--2---:R-:W-:-:S04]  /*9d50*/  LOP3.LUT P5, RZ, R40, 0x1, RZ, 0xc0, !PT ;  /* 0x0000000128ff7812 */ /* 0x004fc800078ac0ff */
[----:B------:R-:W-:-:S04]  /*9d60*/  SEL R148, R122, R148, !P5 ;  /* 0x000000947a947207 */ /* 0x000fc80006800000 */
[----:B------:R-:W-:-:S04]  /*9d70*/  SHF.R.S32.HI R41, RZ, 0x1f, R148 ;  /* 0x0000001fff297819 */ /* 0x000fc80000011494 */
[----:B------:R-:W-:-:S04]  /*9d80*/  LEA.HI R41, R41, R148, RZ, 0x4 ;  /* 0x0000009429297211 */ /* 0x000fc800078f20ff */
[----:B------:R-:W-:-:S04]  /*9d90*/  LEA.HI.SX32 R41, R41, R32, 0x1c ;  /* 0x0000002029297211 */ /* 0x000fc800078fe2ff */
[----:B------:R-:W-:Y:S01]  /*9da0*/  SHF.R.S32.HI R40, RZ, 0x1f, R41 ;  /* 0x0000001fff287819 */ /* 0x000fe20000011429 */
[----:B------:R-:W-:-:S03]  /*9db0*/  IMAD.SHL.U32 R51, R41, 0x8, RZ ;  /* 0x0000000829337824 */ /* 0x000fc600078e00ff */
[----:B------:R-:W-:Y:S02]  /*9dc0*/  LEA.HI R41, R40, R41, RZ, 0x3 ;  /* 0x0000002928297211 */ /* 0x000fe400078f18ff */
[----:B------:R-:W-:-:S03]  /*9dd0*/  LOP3.LUT R40, R185, 0x38, R51, 0xf8, !PT ;  /* 0x00000038b9287812 */ /* 0x000fc600078ef833 */
[----:B------:R-:W-:Y:S01]  /*9de0*/  IMAD.SHL.U32 R41, R41, 0x400, RZ ;  /* 0x0000040029297824 */ /* 0x000fe200078e00ff */
[----:B------:R-:W-:-:S04]  /*9df0*/  LOP3.LUT R40, R40, R43, RZ, 0x3c, !PT ;  /* 0x0000002b28287212 */ /* 0x000fc800078e3cff */
[----:B------:R-:W-:-:S04]  /*9e00*/  LOP3.LUT R41, R41, 0x7fffe000, RZ, 0xc0, !PT ;  /* 0x7fffe00029297812 */ /* 0x000fc800078ec0ff */
[----:B------:R-:W-:Y:S01]  /*9e10*/  IADD3 R43, R40, R41, R195 ;  /* 0x00000029282b7210 */ /* 0x000fe20007ffe0c3 */
[----:B------:R-:W-:-:S04]  /*9e20*/  IMAD R41, R16, 0x6000, R137 ;  /* 0x0000600010297824 */ /* 0x000fc800078e0289 */
[----:B------:R-:W-:Y:S02]  /*9e30*/  IMAD R43, R16, 0x6000, R43 ;  /* 0x00006000102b7824 */ /* 0x000fe400078e022b */
[--C-:B------:R-:W-:Y:S02]  /*9e40*/  IMAD R41, R41, 0x2, R2.reuse ;  /* 0x0000000229297824 */ /* 0x100fe400078e0202 */
[----:B------:R-:W-:-:S04]  /*9e50*/  IMAD R44, R43, 0x2, R2 ;  /* 0x000000022b2c7824 */ /* 0x000fc800078e0202 */
[----:B------:R-:W0:Y:S04]  /*9e60*/  LDS.128 R40, [R41+0x1c400] ;  /* 0x01c4000029287984 */ /* 0x000e280000000c00 */
[----:B------:R-:W2:Y:S01]  /*9e70*/  LDS.128 R44, [R44+0x1c400] ;  /* 0x01c400002c2c7984 */ /* 0x000ea20000000c00 */
[----:B------:R-:W-:Y:S05]  /*9e80*/  @P3 BRA `(.L_x_518) ;  /* 0x0000000400783947 */ /* 0x000fea0003800000 */
[----:B------:R-:W-:Y:S01]  /*9e90*/  SHF.R.U64 R53, R64, 0x10, R65 ;  /* 0x0000001040357819 */ /* 0x000fe20000001241 */
[----:B--2---:R-:W-:Y:S01]  /*9ea0*/  IMAD.U32 R58, R45, 0x10000, RZ ;  /* 0x000100002d3a7824 */ /* 0x004fe200078e00ff */
[----:B------:R-:W-:Y:S01]  /*9eb0*/  SHF.R.U64 R54, R76, 0x10, R77 ;  /* 0x000000104c367819 */ /* 0x000fe2000000124d */
[----:B------:R-:W-:Y:S01]  /*9ec0*/  IMAD.U32 R63, R47, 0x10000, RZ ;  /* 0x000100002f3f7824 */ /* 0x000fe200078e00ff */
[----:B------:R-:W-:Y:S01]  /*9ed0*/  SHF.R.U32.HI R65, RZ, 0x10, R65 ;  /* 0x00000010ff417819 */ /* 0x000fe20000011641 */
[----:B0-----:R-:W-:Y:S01]  /*9ee0*/  IMAD.U32 R61, R43, 0x10000, RZ ;  /* 0x000100002b3d7824 */ /* 0x001fe200078e00ff */
[----:B------:R-:W-:Y:S01]  /*9ef0*/  SHF.R.U32.HI R76, RZ, 0x10, R77 ;  /* 0x00000010ff4c7819 */ /* 0x000fe2000001164d */
[----:B------:R-:W-:Y:S01]  /*9f00*/  IMAD.U32 R60, R42, 0x10000, RZ ;  /* 0x000100002a3c7824 */ /* 0x000fe200078e00ff */
[----:B------:R-:W-:Y:S02]  /*9f10*/  SHF.R.U64 R55, R78, 0x10, R79 ;  /* 0x000000104e377819 */ /* 0x000fe4000000124f */
[----:B------:R-:W-:-:S02]  /*9f20*/  PRMT R53, R154, 0x5432, R53 ;  /* 0x000054329a357816 */ /* 0x000fc40000000035 */
[----:B------:R-:W-:Y:S02]  /*9f30*/  SHF.R.U64 R50, R66, 0x10, R67 ;  /* 0x0000001042327819 */ /* 0x000fe40000001243 */
[----:B------:R-:W-:Y:S02]  /*9f40*/  SHF.R.U32.HI R79, RZ, 0x10, R79 ;  /* 0x00000010ff4f7819 */ /* 0x000fe4000001164f */
[----:B------:R-:W-:Y:S02]  /*9f50*/  PRMT R154, R154, 0x5410, R65 ;  /* 0x000054109a9a7816 */ /* 0x000fe40000000041 */
[----:B------:R-:W-:Y:S02]  /*9f60*/  PRMT R76, R157, 0x5432, R76 ;  /* 0x000054329d4c7816 */ /* 0x000fe4000000004c */
[----:B------:R-:W-:Y:S01]  /*9f70*/  SHF.R.U32.HI R66, RZ, 0x10, R67 ;  /* 0x00000010ff427819 */ /* 0x000fe20000011643 */
[----:B------:R-:W-:Y:S01]  /*9f80*/  IMAD.U32 R67, R154, 0x10000, RZ ;  /* 0x000100009a437824 */ /* 0x000fe200078e00ff */
[C---:B------:R-:W-:Y:S01]  /*9f90*/  PRMT R50, R155.reuse, 0x5432, R50 ;  /* 0x000054329b327816 */ /* 0x040fe20000000032 */
[----:B------:R-:W-:Y:S01]  /*9fa0*/  IMAD.U32 R65, R76, 0x10000, RZ ;  /* 0x000100004c417824 */ /* 0x000fe200078e00ff */
[----:B------:R-:W-:Y:S01]  /*9fb0*/  PRMT R79, R156, 0x5432, R79 ;  /* 0x000054329c4f7816 */ /* 0x000fe2000000004f */
[C---:B------:R-:W-:Y:S01]  /*9fc0*/  FMUL.FTZ R71, R58.reuse, R67 ;  /* 0x000000433a477220 */ /* 0x040fe20000410000 */
[----:B------:R-:W-:Y:S01]  /*9fd0*/  PRMT R155, R155, 0x5410, R66 ;  /* 0x000054109b9b7816 */ /* 0x000fe20000000042 */
[----:B------:R-:W-:Y:S01]  /*9fe0*/  FMUL.FTZ R69, R58, R65 ;  /* 0x000000413a457220 */ /* 0x000fe20000410000 */
[----:B------:R-:W-:Y:S01]  /*9ff0*/  LOP3.LUT R59, R45, 0xffff0000, RZ, 0xc0, !PT ;  /* 0xffff00002d3b7812 */ /* 0x000fe200078ec0ff */
[----:B------:R-:W-:Y:S01]  /*a000*/  IMAD.U32 R70, R79, 0x10000, RZ ;  /* 0x000100004f467824 */ /* 0x000fe200078e00ff */
[----:B------:R-:W-:Y:S01]  /*a010*/  LOP3.LUT R66, R76, 0xffff0000, RZ, 0xc0, !PT ;  /* 0xffff00004c427812 */ /* 0x000fe200078ec0ff */
[----:B------:R-:W-:Y:S01]  /*a020*/  IMAD.U32 R58, R155, 0x10000, RZ ;  /* 0x000100009b3a7824 */ /* 0x000fe200078e00ff */
[----:B------:R-:W-:Y:S01]  /*a030*/  LOP3.LUT R154, R154, 0xffff0000, RZ, 0xc0, !PT ;  /* 0xffff00009a9a7812 */ /* 0x000fe200078ec0ff */
[----:B------:R-:W-:Y:S01]  /*a040*/  FMUL.FTZ R72, R63, R70 ;  /* 0x000000463f487220 */ /* 0x000fe20000410000 */
[----:B------:R-:W-:Y:S01]  /*a050*/  LOP3.LUT R57, R41, 0xffff0000, RZ, 0xc0, !PT ;  /* 0xffff000029397812 */ /* 0x000fe200078ec0ff */
[----:B------:R-:W-:Y:S01]  /*a060*/  FMUL.FTZ R64, R59, R66 ;  /* 0x000000423b407220 */ /* 0x000fe20000410000 */
[----:B------:R-:W-:Y:S01]  /*a070*/  PRMT R157, R157, 0x5410, R54 ;  /* 0x000054109d9d7816 */ /* 0x000fe20000000036 */
[----:B------:R-:W-:Y:S01]  /*a080*/  FMUL.FTZ R63, R63, R58 ;  /* 0x0000003a3f3f7220 */ /* 0x000fe20000410000 */
[-C--:B------:R-:W-:Y:S01]  /*a090*/  FMUL.FTZ R68, R59, R154.reuse ;  /* 0x0000009a3b447220 */ /* 0x080fe20000410000 */
[----:B------:R-:W-:Y:S01]  /*a0a0*/  FFMA.FTZ R59, R57, R154, -R64 ;  /* 0x0000009a393b7223 */ /* 0x000fe20000010840 */
[----:B------:R-:W-:Y:S01]  /*a0b0*/  LOP3.LUT R47, R47, 0xffff0000, RZ, 0xc0, !PT ;  /* 0xffff00002f2f7812 */ /* 0x000fe200078ec0ff */
[----:B------:R-:W-:Y:S01]  /*a0c0*/  FFMA.FTZ R58, R61, R58, -R72 ;  /* 0x0000003a3d3a7223 */ /* 0x000fe20000010848 */
[----:B------:R-:W-:Y:S01]  /*a0d0*/  LOP3.LUT R64, R79, 0xffff0000, RZ, 0xc0, !PT ;  /* 0xffff00004f407812 */ /* 0x000fe200078ec0ff */
[----:B------:R-:W-:Y:S01]  /*a0e0*/  FFMA.FTZ R61, R61, R70, R63 ;  /* 0x000000463d3d7223 */ /* 0x000fe2000001003f */
[----:B------:R-:W-:-:S02]  /*a0f0*/  IMAD.U32 R45, R44, 0x10000, RZ ;  /* 0x000100002c2d7824 */ /* 0x000fc400078e00ff */
[----:B------:R-:W-:Y:S01]  /*a100*/  FFMA.FTZ R57, R57, R66, R68 ;  /* 0x0000004239397223 */ /* 0x000fe20000010044 */
[----:B------:R-:W-:Y:S01]  /*a110*/  IMAD.U32 R70, R157, 0x10000, RZ ;  /* 0x000100009d467824 */ /* 0x000fe200078e00ff */
[----:B------:R-:W-:Y:S01]  /*a120*/  LOP3.LUT R44, R44, 0xffff0000, RZ, 0xc0, !PT ;  /* 0xffff00002c2c7812 */ /* 0x000fe200078ec0ff */
[----:B------:R-:W-:Y:S01]  /*a130*/  FMUL.FTZ R72, R47, R64 ;  /* 0x000000402f487220 */ /* 0x000fe20000410000 */
[----:B------:R-:W-:Y:S01]  /*a140*/  LOP3.LUT R68, R155, 0xffff0000, RZ, 0xc0, !PT ;  /* 0xffff00009b447812 */ /* 0x000fe200078ec0ff */
[----:B------:R-:W-:Y:S01]  /*a150*/  IMAD.U32 R66, R53, 0x10000, RZ ;  /* 0x0001000035427824 */ /* 0x000fe200078e00ff */
[----:B------:R-:W-:Y:S02]  /*a160*/  LOP3.LUT R157, R157, 0xffff0000, RZ, 0xc0, !PT ;  /* 0xffff00009d9d7812 */ /* 0x000fe400078ec0ff */
[----:B------:R-:W-:Y:S01]  /*a170*/  SHF.L.U32 R56, R41, 0x10, RZ ;  /* 0x0000001029387819 */ /* 0x000fe200000006ff */
[----:B------:R-:W-:Y:S01]  /*a180*/  IMAD.U32 R41, R40, 0x10000, RZ ;  /* 0x0001000028297824 */ /* 0x000fe200078e00ff */
[----:B------:R-:W-:Y:S01]  /*a190*/  LOP3.LUT R43, R43, 0xffff0000, RZ, 0xc0, !PT ;  /* 0xffff00002b2b7812 */ /* 0x000fe200078ec0ff */
[-C--:B------:R-:W-:Y:S01]  /*a1a0*/  FMUL.FTZ R74, R47, R68.reuse ;  /* 0x000000442f4a7220 */ /* 0x080fe20000410000 */
[----:B------:R-:W-:Y:S01]  /*a1b0*/  LOP3.LUT R53, R53, 0xffff0000, RZ, 0xc0, !PT ;  /* 0xffff000035357812 */ /* 0x000fe200078ec0ff */
[----:B------:R-:W-:Y:S01]  /*a1c0*/  FMUL.FTZ R63, R44, R157 ;  /* 0x0000009d2c3f7220 */ /* 0x000fe20000410000 */
[----:B------:R-:W-:Y:S01]  /*a1d0*/  LOP3.LUT R40, R40, 0xffff0000, RZ, 0xc0, !PT ;  /* 0xffff000028287812 */ /* 0x000fe200078ec0ff */
[----:B------:R-:W-:Y:S01]  /*a1e0*/  FFMA.FTZ R54, R56, R67, -R69 ;  /* 0x0000004338367223 */ /* 0x000fe20000010845 */
[----:B------:R-:W-:Y:S01]  /*a1f0*/  PRMT R55, R156, 0x5410, R55 ;  /* 0x000054109c377816 */ /* 0x000fe20000000037 */
[----:B------:R-:W-:Y:S01]  /*a200*/  FFMA.FTZ R47, R43, R68, -R72 ;  /* 0x000000442b2f7223 */ /* 0x000fe20000010848 */
[----:B------:R-:W-:Y:S01]  /*a210*/  FFMA.FTZ R56, R56, R65, R71 ;  /* 0x0000004138387223 */ /* 0x000fe20000010047 */
[C---:B------:R-:W-:Y:S01]  /*a220*/  FMUL.FTZ R68, R45.reuse, R70 ;  /* 0x000000462d447220 */ /* 0x040fe20000410000 */
[----:B------:R-:W-:Y:S01]  /*a230*/  FMUL.FTZ R45, R45, R66 ;  /* 0x000000422d2d7220 */ /* 0x000fe20000410000 */
[-C--:B------:R-:W-:Y:S01]  /*a240*/  FMUL.FTZ R65, R44, R53.reuse ;  /* 0x000000352c417220 */ /* 0x080fe20000410000 */
[----:B------:R-:W-:Y:S01]  /*a250*/  LOP3.LUT R62, R42, 0xffff0000, RZ, 0xc0, !PT ;  /* 0xffff00002a3e7812 */ /* 0x000fe200078ec0ff */
[----:B------:R-:W-:Y:S01]  /*a260*/  FFMA.FTZ R44, R40, R53, -R63 ;  /* 0x00000035282c7223 */ /* 0x000fe2000001083f */
[----:B------:R-:W-:-:S02]  /*a270*/  IMAD.U32 R42, R46, 0x10000, RZ ;  /* 0x000100002e2a7824 */ /* 0x000fc400078e00ff */
[----:B------:R-:W-:Y:S01]  /*a280*/  FFMA.FTZ R64, R43, R64, R74 ;  /* 0x000000402b407223 */ /* 0x000fe2000001004a */
[----:B------:R-:W-:Y:S01]  /*a290*/  IMAD.U32 R63, R55, 0x10000, RZ ;  /* 0x00010000373f7824 */ /* 0x000fe200078e00ff */
[----:B------:R-:W-:Y:S01]  /*a2a0*/  LOP3.LUT R46, R46, 0xffff0000, RZ, 0xc0, !PT ;  /* 0xffff00002e2e7812 */ /* 0x000fe200078ec0ff */
[----:B------:R-:W-:Y:S01]  /*a2b0*/  FFMA.FTZ R43, R41, R66, -R68 ;  /* 0x00000042292b7223 */ /* 0x000fe20000010844 */
[----:B------:R-:W-:Y:S01]  /*a2c0*/  LOP3.LUT R55, R55, 0xffff0000, RZ, 0xc0, !PT ;  /* 0xffff000037377812 */ /* 0x000fe200078ec0ff */
[----:B------:R-:W-:Y:S01]  /*a2d0*/  FFMA.FTZ R41, R41, R70, R45 ;  /* 0x0000004629297223 */ /* 0x000fe2000001002d */
[C---:B------:R-:W-:Y:S01]  /*a2e0*/  LOP3.LUT R53, R50.reuse, 0xffff0000, RZ, 0xc0, !PT ;  /* 0xffff000032357812 */ /* 0x040fe200078ec0ff */
[----:B------:R-:W-:Y:S02]  /*a2f0*/  IMAD.U32 R45, R50, 0x10000, RZ ;  /* 0x00010000322d7824 */ /* 0x000fe400078e00ff */
[----:B------:R-:W-:Y:S01]  /*a300*/  FFMA.FTZ R40, R40, R157, R65 ;  /* 0x0000009d28287223 */ /* 0x000fe20000010041 */
[----:B------:R-:W-:Y:S01]  /*a310*/  FMUL.FTZ R65, R42, R63 ;  /* 0x0000003f2a417220 */ /* 0x000fe20000410000 */
[----:B------:R-:W-:Y:S01]  /*a320*/  FMUL.FTZ R67, R46, R55 ;  /* 0x000000372e437220 */ /* 0x000fe20000410000 */
[----:B------:R-:W-:Y:S01]  /*a330*/  FMUL.FTZ R42, R42, R45 ;  /* 0x0000002d2a2a7220 */ /* 0x000fe20000410000 */
[----:B------:R-:W-:Y:S01]  /*a340*/  FMUL.FTZ R50, R46, R53 ;  /* 0x000000352e327220 */ /* 0x000fe20000410000 */
[----:B------:R-:W-:Y:S01]  /*a350*/  FFMA.FTZ R65, R60, R45, -R65 ;  /* 0x0000002d3c417223 */ /* 0x000fe20000010841 */
[----:B------:R-:W-:Y:S01]  /*a360*/  FFMA.FTZ R46, R62, R53, -R67 ;  /* 0x000000353e2e7223 */ /* 0x000fe20000010843 */
[----:B------:R-:W-:Y:S01]  /*a370*/  FFMA.FTZ R42, R60, R63, R42 ;  /* 0x0000003f3c2a7223 */ /* 0x000fe2000001002a */
[----:B------:R-:W-:Y:S01]  /*a380*/  FFMA.FTZ R55, R62, R55, R50 ;  /* 0x000000373e377223 */ /* 0x000fe20000010032 */
[----:B------:R-:W-:-:S02]  /*a390*/  F2FP.BF16.F32.PACK_AB R43, R44, R43 ;  /* 0x0000002b2c2b723e */ /* 0x000fc400000010ff */
[----:B------:R-:W-:Y:S02]  /*a3a0*/  F2FP.BF16.F32.PACK_AB R47, R47, R58 ;  /* 0x0000003a2f2f723e */ /* 0x000fe400000010ff */
[----:B------:R-:W-:Y:S02]  /*a3b0*/  F2FP.BF16.F32.PACK_AB R46, R46, R65 ;  /* 0x000000412e2e723e */ /* 0x000fe400000010ff */
[----:B------:R-:W-:Y:S02]  /*a3c0*/  F2FP.BF16.F32.PACK_AB R54, R59, R54 ;  /* 0x000000363b36723e */ /* 0x000fe400000010ff */
[----:B------:R-:W-:Y:S02]  /*a3d0*/  F2FP.BF16.F32.PACK_AB R61, R64, R61 ;  /* 0x0000003d403d723e */ /* 0x000fe400000010ff */
[----:B------:R-:W-:Y:S01]  /*a3e0*/  F2FP.BF16.F32.PACK_AB R60, R55, R42 ;  /* 0x0000002a373c723e */ /* 0x000fe200000010ff */
[----:B------:R-:W-:Y:S01]  /*a3f0*/  IMAD.MOV.U32 R42, RZ, RZ, R46 ;  /* 0x000000ffff2a7224 */ /* 0x000fe200078e002e */
[----:B------:R-:W-:Y:S01]  /*a400*/  F2FP.BF16.F32.PACK_AB R44, R40, R41 ;  /* 0x00000029282c723e */ /* 0x000fe200000010ff */
[----:B------:R-:W-:Y:S01]  /*a410*/  IMAD.MOV.U32 R40, RZ, RZ, R43 ;  /* 0x000000ffff287224 */ /* 0x000fe200078e002b */
[----:B------:R-:W-:Y:S01]  /*a420*/  F2FP.BF16.F32.PACK_AB R45, R57, R56 ;  /* 0x00000038392d723e */ /* 0x000fe200000010ff */
[----:B------:R-:W-:-:S02]  /*a430*/  IMAD.MOV.U32 R43, RZ, RZ, R47 ;  /* 0x000000ffff2b7224 */ /* 0x000fc400078e002f */
[----:B------:R-:W-:Y:S02]  /*a440*/  IMAD.MOV.U32 R41, RZ, RZ, R54 ;  /* 0x000000ffff297224 */ /* 0x000fe400078e0036 */
[----:B------:R-:W-:Y:S02]  /*a450*/  IMAD.MOV.U32 R46, RZ, RZ, R60 ;  /* 0x000000ffff2e7224 */ /* 0x000fe400078e003c */
[----:B------:R-:W-:-:S07]  /*a460*/  IMAD.MOV.U32 R47, RZ, RZ, R61 ;  /* 0x000000ffff2f7224 */ /* 0x000fce00078e003d */
.L_x_518:
[----:B------:R-:W-:Y:S05]  /*a470*/  BSYNC B1 ;  /* 0x0000000000017941 */ /* 0x000fea0003800000 */
.L_x_517:
[----:B0-----:R0:W-:Y:S01]  /*a480*/  STG.E.128 desc[UR58][R48.64], R40 ;  /* 0x0000002830007986 */ /* 0x0011e2000c101d3a */
[----:B------:R-:W-:-:S13]  /*a490*/  ISETP.GE.AND P3, PT, R51, R146, PT ;  /* 0x000000923300720c */ /* 0x000fda0003f66270 */
[----:B------:R-:W-:Y:S05]  /*a4a0*/  @P3 BRA `(.L_x_467) ;  /* 0x0000000000f43947 */ /* 0x000fea0003800000 */
[--C-:B0-----:R-:W-:Y:S02]  /*a4b0*/  SHF.R.S32.HI R41, RZ, 0x1f, R51.reuse ;  /* 0x0000001fff297819 */ /* 0x101fe40000011433 */
[----:B------:R-:W-:-:S04]  /*a4c0*/  IADD3 R51, P3, P4, R114, R124, R51 ;  /* 0x0000007c72337210 */ /* 0x000fc80007c7e033 */
[----:B------:R-:W-:Y:S02]  /*a4d0*/  IADD3.X R52, R6, R52, R41, P3, P4 ;  /* 0x0000003406347210 */ /* 0x000fe40001fe8429 */
[----:B------:R-:W-:-:S04]  /*a4e0*/  LEA R120, P3, R51, R120, 0x1 ;  /* 0x0000007833787211 */ /* 0x000fc800078608ff */
[----:B------:R-:W-:-:S05]  /*a4f0*/  LEA.HI.X R121, R51, R121, R52, 0x1, P3 ;  /* 0x0000007933797211 */ /* 0x000fca00018f0c34 */
[----:B--2---:R0:W-:Y:S01]  /*a500*/  STG.E.128 desc[UR58][R120.64], R44 ;  /* 0x0000002c78007986 */ /* 0x0041e2000c101d3a */
[----:B------:R-:W-:Y:S05]  /*a510*/  BRA `(.L_x_467) ;  /* 0x0000000000d87947 */ /* 0x000fea0003800000 */
.L_x_434:
[----:B------:R-:W-:-:S06]  /*a520*/  UISETP.NE.AND UP0, UPT, UR57, 0x3, UPT ;  /* 0x000000033900788c */ /* 0x000fcc000bf05270 */
[----:B------:R-:W-:-:S13]  /*a530*/  PLOP3.LUT P2, PT, PT, PT, UP0, 0x80, 0x0 ;  /* 0x000000000000781c */ /* 0x000fda0003f4f008 */
[----:B------:R-:W-:Y:S05]  /*a540*/  @!P2 BRA `(.L_x_519) ;  /* 0x000000000004a947 */ /* 0x000fea0003800000 */
[----:B------:R-:W-:Y:S01]  /*a550*/  BPT.TRAP 0x1 ;  /* 0x000000040000795c */ /* 0x000fe20000300000 */
.L_x_519:
[----:B------:R-:W-:Y:S01]  /*a560*/  IMAD R101, R16, 0x8, R2 ;  /* 0x0000000810657824 */ /* 0x000fe200078e0202 */
[----:B------:R-:W-:Y:S01]  /*a570*/  SHF.L.U32 R102, R184, 0x1f, RZ ;  /* 0x0000001fb8667819 */ /* 0x000fe200000006ff */
[----:B------:R-:W-:Y:S01]  /*a580*/  IMAD R100, R25, -0x80, R24 ;  /* 0xffffff8019647824 */ /* 0x000fe200078e0218 */
[----:B------:R-:W-:Y:S02]  /*a590*/  BSSY B1, `(.L_x_520) ;  /* 0x0000004000017945 */ /* 0x000fe40003800000 */
[----:B------:R-:W0:Y:S02]  /*a5a0*/  SYNCS.PHASECHK.TRANS64.TRYWAIT P3, [R101+URZ+0x34890], R102 ;  /* 0x03489066650075a7 */ /* 0x000e24000806017f */
[----:B------:R-:W-:Y:S01]  /*a5b0*/  VIMNMX R100, R100, 0x80, PT ;  /* 0x0000008064647848 */ /* 0x000fe20003fe0100 */
[----:B0-----:R-:W-:Y:S06]  /*a5c0*/  @!P3 BRA `(.L_x_521) ;  /* 0x0000018400e8b947 */ /* 0x001fec0003800000 */
.L_x_801:
[----:B------:R-:W-:Y:S05]  /*a5d0*/  BSYNC B1 ;  /* 0x0000000000017941 */ /* 0x000fea0003800000 */
.L_x_520:
[----:B------:R-:W-:Y:S01]  /*a5e0*/  ISETP.GE.AND P3, PT, R17, R100, PT ;  /* 0x000000641100720c */ /* 0x000fe20003f66270 */
[----:B------:R-:W-:-:S12]  /*a5f0*/  BSSY B1, `(.L_x_522) ;  /* 0x0000014000017945 */ /* 0x000fd80003800000 */
[----:B------:R-:W-:Y:S05]  /*a600*/  @P3 BRA `(.L_x_523) ;  /* 0x0000000000483947 */ /* 0x000fea0003800000 */
[----:B------:R-:W-:-:S13]  /*a610*/  ISETP.NE.AND P3, PT, R34, RZ, PT ;  /* 0x000000ff2200720c */ /* 0x000fda0003f65270 */
[----:B------:R-:W1:Y:S04]  /*a620*/  @P3 LDS.128 R40, [R47] ;  /* 0x000000002f283984 */ /* 0x000e680000000c00 */
[----:B-1----:R-:W-:Y:S01]  /*a630*/  @P3 STG.E.128 desc[UR58][R48.64], R40 ;  /* 0x0000002830003986 */ /* 0x002fe2000c101d3a */
[----:B------:R-:W-:-:S13]  /*a640*/  ISETP.NE.AND P3, PT, R38, RZ, PT ;  /* 0x000000ff2600720c */ /* 0x000fda0003f65270 */
[----:B------:R-:W1:Y:S04]  /*a650*/  @P3 LDS.128 R40, [R46] ;  /* 0x000000002e283984 */ /* 0x000e680000000c00 */
[----:B-1----:R-:W-:Y:S01]  /*a660*/  @P3 STG.E.128 desc[UR58][R48.64+0x40], R40 ;  /* 0x0000402830003986 */ /* 0x002fe2000c101d3a */
[----:B------:R-:W-:-:S13]  /*a670*/  ISETP.NE.AND P3, PT, R39, RZ, PT ;  /* 0x000000ff2700720c */ /* 0x000fda0003f65270 */
[----:B------:R-:W1:Y:S04]  /*a680*/  @P3 LDS.128 R40, [R47+0x4000] ;  /* 0x004000002f283984 */ /* 0x000e680000000c00 */
        /* <DEDUP_REMOVED lines=9> */
[----:B-1----:R1:W-:Y:S02]  /*a720*/  @P3 STG.E.128 desc[UR58][R48.64+0x140], R40 ;  /* 0x0001402830003986 */ /* 0x0023e4000c101d3a */
.L_x_523:
[----:B------:R-:W-:Y:S05]  /*a730*/  BSYNC B1 ;  /* 0x0000000000017941 */ /* 0x000fea0003800000 */
.L_x_522:
[----:B------:R-:W-:-:S13]  /*a740*/  ISETP.GE.AND P3, PT, R207, R100, PT ;  /* 0x00000064cf00720c */ /* 0x000fda0003f66270 */
[----:B------:R-:W-:Y:S05]  /*a750*/  @P3 BRA `(.L_x_467) ;  /* 0x0000000000483947 */ /* 0x000fea0003800000 */
[----:B------:R-:W-:-:S13]  /*a760*/  ISETP.NE.AND P3, PT, R34, RZ, PT ;  /* 0x000000ff2200720c */ /* 0x000fda0003f65270 */
[----:B-1----:R-:W1:Y:S04]  /*a770*/  @P3 LDS.128 R40, [R47+0x2000] ;  /* 0x002000002f283984 */ /* 0x002e680000000c00 */
        /* <DEDUP_REMOVED lines=16> */
.L_x_467:
[----:B------:R-:W-:Y:S05]  /*a880*/  BSYNC B0 ;  /* 0x0000000000007941 */ /* 0x000fea0003800000 */
.L_x_433:
[----:B01234-:R-:W0:Y:S01]  /*a890*/  S2R R40, SR_TID.X ;  /* 0x0000000000287919 */ /* 0x01fe220000002100 */
[----:B------:R-:W-:Y:S01]  /*a8a0*/  @!PT LDS RZ, [RZ] ;  /* 0x00000000fffff984 */ /* 0x000fe20000000800 */
[----:B------:R-:W-:Y:S01]  /*a8b0*/  @!PT LDS RZ, [RZ] ;  /* 0x00000000fffff984 */ /* 0x000fe20000000800 */
[----:B------:R-:W-:Y:S01]  /*a8c0*/  @!PT LDS RZ, [RZ] ;  /* 0x00000000fffff984 */ /* 0x000fe20000000800 */
[----:B------:R-:W-:Y:S01]  /*a8d0*/  @!PT LDS RZ, [RZ] ;  /* 0x00000000fffff984 */ /* 0x000fe20000000800 */
[----:B------:R1:W-:Y:S06]  /*a8e0*/  MEMBAR.ALL.CTA ;  /* 0x0000000000007992 */ /* 0x0003ec0000008000 */
[----:B-1----:R-:W1:Y:S01]  /*a8f0*/  FENCE.VIEW.ASYNC.S ;  /* 0x00000000000073c6 */ /* 0x002e620000000000 */
[----:B------:R-:W-:Y:S05]  /*a900*/  WARPSYNC.ALL ;  /* 0x0000000000007948 */ /* 0x000fea0003800000 */
[----:B------:R-:W-:Y:S01]  /*a910*/  BSSY B0, `(.L_x_524) ;  /* 0x0000009000007945 */ /* 0x000fe20003800000 */
[----:B0-----:R-:W-:Y:S01]  /*a920*/  LOP3.LUT R40, R40, 0x7f, RZ, 0xc0, !PT ;  /* 0x0000007f28287812 */ /* 0x001fe200078ec0ff */
[----:B-1----:R0:W-:Y:S03]  /*a930*/  BAR.SYNC.DEFER_BLOCKING R151, 0x80 ;  /* 0x000200970000751d */ /* 0x0021e60000010000 */
[----:B------:R-:W-:-:S13]  /*a940*/  ISETP.NE.AND P3, PT, R40, RZ, PT ;  /* 0x000000ff2800720c */ /* 0x000fda0003f65270 */
[----:B------:R-:W-:-:S05]  /*a950*/  @!P3 VIADD R40, R101, 0x348a0 ;  /* 0x000348a06528b836 */ /* 0x000fca0000000000 */
[----:B------:R-:W-:-:S04]  /*a960*/  @!P3 PRMT R40, RZ, 0x654, R40 ;  /* 0x00000654ff28b816 */ /* 0x000fc80000000028 */
[----:B------:R0:W-:Y:S01]  /*a970*/  @!P3 SYNCS.ARRIVE.TRANS64.RED.A1T0 RZ, [R40+URZ], RZ ;  /* 0x000000ff28ffb9a7 */ /* 0x0001e2000810043f */
[----:B------:R-:W-:Y:S05]  /*a980*/  @!P2 BRA `(.L_x_525) ;  /* 0x000000000004a947 */ /* 0x000fea0003800000 */
[----:B------:R-:W-:Y:S01]  /*a990*/  BPT.TRAP 0x1 ;  /* 0x000000040000795c */ /* 0x000fe20000300000 */
.L_x_525:
[----:B------:R-:W-:Y:S05]  /*a9a0*/  BSYNC B0 ;  /* 0x0000000000007941 */ /* 0x000fea0003800000 */
.L_x_524:
[----:B------:R-:W1:Y:S01]  /*a9b0*/  SYNCS.PHASECHK.TRANS64.TRYWAIT P2, [R101+URZ+0x348b0], R102 ;  /* 0x0348b066650075a7 */ /* 0x000e62000804017f */
[----:B------:R-:W-:Y:S01]  /*a9c0*/  ULDC UR60, c[0x0][0x320] ;  /* 0x0000c800003c7ab9 */ /* 0x000fe20000000800 */
[----:B------:R-:W-:Y:S01]  /*a9d0*/  ULDC.64 UR38, c[0x0][0x328] ;  /* 0x0000ca0000267ab9 */ /* 0x000fe20000000a00 */
[----:B------:R-:W-:Y:S01]  /*a9e0*/  ULDC.64 UR36, c[0x0][0x318] ;  /* 0x0000c60000247ab9 */ /* 0x000fe20000000a00 */
[----:B------:R-:W-:Y:S04]  /*a9f0*/  BSSY B0, `(.L_x_526) ;  /* 0x0000002000007945 */ /* 0x000fe80003800000 */
[----:B-1----:R-:W-:Y:S05]  /*aa00*/  @!P2 BRA `(.L_x_527) ;  /* 0x0000018000eca947 */ /* 0x002fea0003800000 */
.L_x_802:
[----:B------:R-:W-:Y:S05]  /*aa10*/  BSYNC B0 ;  /* 0x0000000000007941 */ /* 0x000fea0003800000 */
.L_x_526:
[----:B------:R-:W-:Y:S01]  /*aa20*/  ISETP.GE.AND P2, PT, R17, R100, PT ;  /* 0x000000641100720c */ /* 0x000fe20003f46270 */
[----:B0-----:R-:W-:Y:S01]  /*aa30*/  IMAD R40, R16, 0x4000, R15 ;  /* 0x0000400010287824 */ /* 0x001fe200078e020f */
[----:B------:R-:W-:Y:S01]  /*aa40*/  BSSY B0, `(.L_x_528) ;  /* 0x000001a000007945 */ /* 0x000fe20003800000 */
[----:B------:R-:W-:-:S04]  /*aa50*/  IMAD.WIDE R44, R25, 0x80, R118 ;  /* 0x00000080192c7825 */ /* 0x000fc800078e0276 */
[----:B------:R-:W-:Y:S02]  /*aa60*/  IMAD.IADD R48, R130, 0x1, R40 ;  /* 0x0000000182307824 */ /* 0x000fe400078e0228 */
[--C-:B------:R-:W-:Y:S02]  /*aa70*/  IMAD R49, R40, 0x2, R103.reuse ;  /* 0x0000000228317824 */ /* 0x100fe400078e0267 */
[----:B------:R-:W-:Y:S02]  /*aa80*/  IMAD R48, R48, 0x2, R103 ;  /* 0x0000000230307824 */ /* 0x000fe400078e0267 */
[----:B------:R-:W-:Y:S05]  /*aa90*/  @P2 BRA `(.L_x_529) ;  /* 0x0000000000502947 */ /* 0x000fea0003800000 */
[----:B------:R-:W-:Y:S02]  /*aaa0*/  IMAD R43, R45, UR38, RZ ;  /* 0x000000262d2b7c24 */ /* 0x000fe4000f8e02ff */
[----:B------:R-:W-:Y:S02]  /*aab0*/  IMAD.MOV.U32 R40, RZ, RZ, R112 ;  /* 0x000000ffff287224 */ /* 0x000fe400078e0070 */
[----:B------:R-:W-:Y:S02]  /*aac0*/  IMAD.MOV.U32 R41, RZ, RZ, R99 ;  /* 0x000000ffff297224 */ /* 0x000fe400078e0063 */
[C---:B------:R-:W-:Y:S02]  /*aad0*/  IMAD R43, R44.reuse, UR39, R43 ;  /* 0x000000272c2b7c24 */ /* 0x040fe4000f8e022b */
[----:B------:R-:W-:-:S04]  /*aae0*/  IMAD.WIDE.U32 R40, R44, UR38, R40 ;  /* 0x000000262c287c25 */ /* 0x000fc8000f8e0028 */
[----:B------:R-:W-:Y:S01]  /*aaf0*/  IMAD.IADD R41, R41, 0x1, R43 ;  /* 0x0000000129297824 */ /* 0x000fe200078e022b */
[----:B------:R-:W-:-:S04]  /*ab00*/  LEA R46, P2, R40, UR36, 0x1 ;  /* 0x00000024282e7c11 */ /* 0x000fc8000f8408ff */
[----:B------:R-:W-:Y:S02]  /*ab10*/  LEA.HI.X R47, R40, UR37, R41, 0x1, P2 ;  /* 0x00000025282f7c11 */ /* 0x000fe400090f0c29 */
[----:B------:R-:W-:-:S13]  /*ab20*/  ISETP.GE.AND P2, PT, R18, UR60, PT ;  /* 0x0000003c12007c0c */ /* 0x000fda000bf46270 */
[----:B------:R-:W0:Y:S04]  /*ab30*/  @!P2 LDS.128 R40, [R49] ;  /* 0x000000003128a984 */ /* 0x000e280000000c00 */
[----:B0-----:R-:W-:Y:S01]  /*ab40*/  @!P2 STG.E.128 desc[UR58][R46.64], R40 ;  /* 0x000000282e00a986 */ /* 0x001fe2000c101d3a */
[----:B------:R-:W-:-:S13]  /*ab50*/  ISETP.GE.AND P2, PT, R0, UR60, PT ;  /* 0x0000003c00007c0c */ /* 0x000fda000bf46270 */
[----:B------:R-:W0:Y:S04]  /*ab60*/  @!P2 LDS.128 R40, [R48] ;  /* 0x000000003028a984 */ /* 0x000e280000000c00 */
[----:B0-----:R-:W-:Y:S01]  /*ab70*/  @!P2 STG.E.128 desc[UR58][R46.64+0x40], R40 ;  /* 0x000040282e00a986 */ /* 0x001fe2000c101d3a */
[----:B------:R-:W-:-:S13]  /*ab80*/  ISETP.GE.AND P2, PT, R3, UR60, PT ;  /* 0x0000003c03007c0c */ /* 0x000fda000bf46270 */
[----:B------:R-:W0:Y:S04]  /*ab90*/  @!P2 LDS.128 R40, [R49+0x4000] ;  /* 0x004000003128a984 */ /* 0x000e280000000c00 */
[----:B0-----:R-:W-:Y:S01]  /*aba0*/  @!P2 STG.E.128 desc[UR58][R46.64+0x80], R40 ;  /* 0x000080282e00a986 */ /* 0x001fe2000c101d3a */
[----:B------:R-:W-:-:S13]  /*abb0*/  ISETP.GE.AND P2, PT, R4, UR60, PT ;  /* 0x0000003c04007c0c */ /* 0x000fda000bf46270 */
[----:B------:R-:W0:Y:S04]  /*abc0*/  @!P2 LDS.128 R40, [R48+0x4000] ;  /* 0x004000003028a984 */ /* 0x000e280000000c00 */
[----:B0-----:R0:W-:Y:S02]  /*abd0*/  @!P2 STG.E.128 desc[UR58][R46.64+0xc0], R40 ;  /* 0x0000c0282e00a986 */ /* 0x0011e4000c101d3a */
.L_x_529:
[----:B------:R-:W-:Y:S05]  /*abe0*/  BSYNC B0 ;  /* 0x0000000000007941 */ /* 0x000fea0003800000 */
.L_x_528:
[----:B------:R-:W-:Y:S01]  /*abf0*/  ISETP.GE.AND P2, PT, R207, R100, PT ;  /* 0x00000064cf00720c */ /* 0x000fe20003f46270 */
[----:B------:R-:W-:-:S12]  /*ac00*/  BSSY B0, `(.L_x_530) ;  /* 0x0000018000007945 */ /* 0x000fd80003800000 */
[----:B------:R-:W-:Y:S05]  /*ac10*/  @P2 BRA `(.L_x_531) ;  /* 0x0000000000582947 */ /* 0x000fea0003800000 */
[----:B0-----:R-:W-:Y:S01]  /*ac20*/  IADD3 R43, P2, R44, 0x40, RZ ;  /* 0x000000402c2b7810 */ /* 0x001fe20007f5e0ff */
[----:B------:R-:W-:Y:S02]  /*ac30*/  IMAD.MOV.U32 R40, RZ, RZ, R112 ;  /* 0x000000ffff287224 */ /* 0x000fe400078e0070 */
[----:B------:R-:W-:Y:S02]  /*ac40*/  IMAD.MOV.U32 R41, RZ, RZ, R99 ;  /* 0x000000ffff297224 */ /* 0x000fe400078e0063 */
[----:B------:R-:W-:Y:S02]  /*ac50*/  IMAD.X R44, RZ, RZ, R45, P2 ;  /* 0x000000ffff2c7224 */ /* 0x000fe400010e062d */
[----:B------:R-:W-:-:S04]  /*ac60*/  IMAD.WIDE.U32 R40, R43, UR38, R40 ;  /* 0x000000262b287c25 */ /* 0x000fc8000f8e0028 */
[----:B------:R-:W-:-:S04]  /*ac70*/  IMAD R44, R44, UR38, RZ ;  /* 0x000000262c2c7c24 */ /* 0x000fc8000f8e02ff */
[----:B------:R-:W-:Y:S01]  /*ac80*/  IMAD R43, R43, UR39, R44 ;  /* 0x000000272b2b7c24 */ /* 0x000fe2000f8e022c */
[----:B------:R-:W-:-:S03]  /*ac90*/  LEA R44, P2, R40, UR36, 0x1 ;  /* 0x00000024282c7c11 */ /* 0x000fc6000f8408ff */
[----:B------:R-:W-:-:S05]  /*aca0*/  IMAD.IADD R41, R41, 0x1, R43 ;  /* 0x0000000129297824 */ /* 0x000fca00078e022b */
[----:B------:R-:W-:Y:S02]  /*acb0*/  LEA.HI.X R45, R40, UR37, R41, 0x1, P2 ;  /* 0x00000025282d7c11 */ /* 0x000fe400090f0c29 */
[----:B------:R-:W-:-:S13]  /*acc0*/  ISETP.GE.AND P2, PT, R18, UR60, PT ;  /* 0x0000003c12007c0c */ /* 0x000fda000bf46270 */
[----:B------:R-:W0:Y:S04]  /*acd0*/  @!P2 LDS.128 R40, [R49+0x2000] ;  /* 0x002000003128a984 */ /* 0x000e280000000c00 */
[----:B0-----:R-:W-:Y:S01]  /*ace0*/  @!P2 STG.E.128 desc[UR58][R44.64], R40 ;  /* 0x000000282c00a986 */ /* 0x001fe2000c101d3a */
        /* <DEDUP_REMOVED lines=8> */
[----:B0-----:R2:W-:Y:S02]  /*ad70*/  @!P2 STG.E.128 desc[UR58][R44.64+0xc0], R40 ;  /* 0x0000c0282c00a986 */ /* 0x0015e4000c101d3a */
.L_x_531:
[----:B------:R-:W-:Y:S05]  /*ad80*/  BSYNC B0 ;  /* 0x0000000000007941 */ /* 0x000fea0003800000 */
.L_x_530:
[----:B0-2---:R-:W2:Y:S01]  /*ad90*/  LDL R40, [R1+0x10] ;  /* 0x0000100001287983 */ /* 0x005ea20000100800 */
[----:B-1----:R-:W-:Y:S01]  /*ada0*/  @!P3 VIADD R101, R101, 0x348c0 ;  /* 0x000348c06565b836 */ /* 0x002fe20000000000 */
[----:B------:R-:W-:Y:S01]  /*adb0*/  PLOP3.LUT P2, PT, PT, PT, PT, 0x8, 0x0 ;  /* 0x000000000000781c */ /* 0x000fe20003f4e170 */
[----:B------:R-:W-:Y:S01]  /*adc0*/  VIADD R16, R16, 0x1 ;  /* 0x0000000110107836 */ /* 0x000fe20000000000 */
[----:B------:R-:W-:Y:S01]  /*add0*/  @!PT LDS RZ, [RZ] ;  /* 0x00000000fffff984 */ /* 0x000fe20000000800 */
[----:B------:R-:W-:Y:S01]  /*ade0*/  @!PT LDS RZ, [RZ] ;  /* 0x00000000fffff984 */ /* 0x000fe20000000800 */
[----:B------:R-:W-:Y:S01]  /*adf0*/  @!PT LDS RZ, [RZ] ;  /* 0x00000000fffff984 */ /* 0x000fe20000000800 */
[----:B------:R-:W-:Y:S01]  /*ae00*/  @!PT LDS RZ, [RZ] ;  /* 0x00000000fffff984 */ /* 0x000fe20000000800 */
[----:B------:R0:W-:Y:S06]  /*ae10*/  MEMBAR.ALL.CTA ;  /* 0x0000000000007992 */ /* 0x0001ec0000008000 */
[----:B0-----:R-:W0:Y:S01]  /*ae20*/  FENCE.VIEW.ASYNC.S ;  /* 0x00000000000073c6 */ /* 0x001e220000000000 */
[----:B------:R-:W-:Y:S01]  /*ae30*/  @!P3 PRMT R101, RZ, 0x654, R101 ;  /* 0x00000654ff65b816 */ /* 0x000fe20000000065 */
[----:B0-----:R1:W-:Y:S06]  /*ae40*/  BAR.SYNC.DEFER_BLOCKING R151, 0x80 ;  /* 0x000200970000751d */ /* 0x0013ec0000010000 */
[----:B------:R1:W-:Y:S01]  /*ae50*/  @!P3 SYNCS.ARRIVE.TRANS64.RED.A1T0 RZ, [R101+URZ], RZ ;  /* 0x000000ff65ffb9a7 */ /* 0x0003e2000810043f */
[----:B------:R-:W-:-:S04]  /*ae60*/  ISETP.NE.AND P3, PT, R16, 0x2, PT ;  /* 0x000000021000780c */ /* 0x000fc80003f65270 */
[----:B------:R-:W-:Y:S02]  /*ae70*/  SEL R41, RZ, 0x1, P3 ;  /* 0x00000001ff297807 */ /* 0x000fe40001800000 */
[----:B------:R-:W-:Y:S02]  /*ae80*/  SEL R16, R16, RZ, P3 ;  /* 0x000000ff10107207 */ /* 0x000fe40001800000 */
[----:B------:R-:W-:Y:S02]  /*ae90*/  LOP3.LUT R184, R184, R41, RZ, 0x3c, !PT ;  /* 0x00000029b8b87212 */ /* 0x000fe400078e3cff */
[----:B--2---:R-:W-:-:S13]  /*aea0*/  LOP3.LUT P4, RZ, R40, 0x2, RZ, 0xc0, !PT ;  /* 0x0000000228ff7812 */ /* 0x004fda000788c0ff */
[----:B-1----:R-:W-:Y:S05]  /*aeb0*/  @P4 BRA `(.L_x_532) ;  /* 0xffffff7c00944947 */ /* 0x002fea000383ffff */
.L_x_428:
[----:B------:R-:W-:Y:S01]  /*aec0*/  BSSY B0, `(.L_x_533) ;  /* 0x0000005000007945 */ /* 0x000fe20003800000 */
[----:B------:R-:W-:-:S03]  /*aed0*/  IMAD.MOV.U32 R4, RZ, RZ, RZ ;  /* 0x000000ffff047224 */ /* 0x000fc600078e00ff */
[----:B------:R-:W-:Y:S05]  /*aee0*/  @P2 BRA `(.L_x_534) ;  /* 0x0000000000082947 */ /* 0x000fea0003800000 */
[----:B------:R-:W1:Y:S02]  /*aef0*/  FENCE.VIEW.ASYNC.G ;  /* 0x00000000000073c6 */ /* 0x000e640000000100 */
[----:B-1----:R-:W-:Y:S06]  /*af00*/  BAR.ARV 0xc, 0x180 ;  /* 0x0306000000007b1d */ /* 0x002fec0000002000 */
.L_x_534:
[----:B------:R-:W-:Y:S05]  /*af10*/  BSYNC B0 ;  /* 0x0000000000007941 */ /* 0x000fea0003800000 */
.L_x_533:
[----:B------:R-:W2:Y:S01]  /*af20*/  LDL R0, [R1+0x10] ;  /* 0x0000100001007983 */ /* 0x000ea20000100800 */
[----:B------:R-:W-:Y:S01]  /*af30*/  BSSY B0, `(.L_x_535) ;  /* 0x0000020000007945 */ /* 0x000fe20003800000 */
[----:B--2---:R-:W-:-:S13]  /*af40*/  LOP3.LUT P0, RZ, R0, 0x4, RZ, 0xc0, !PT ;  /* 0x0000000400ff7812 */ /* 0x004fda000780c0ff */
        /* <DEDUP_REMOVED lines=30> */
.L_x_536:
[----:B------:R-:W-:Y:S05]  /*b130*/  BSYNC B0 ;  /* 0x0000000000007941 */ /* 0x000fea0003800000 */
.L_x_535:
[-C--:B------:R-:W-:Y:S01]  /*b140*/  IMAD R197, R209, R4.reuse, RZ ;  /* 0x00000004d1c57224 */ /* 0x080fe200078e02ff */
[----:B------:R-:W-:Y:S01]  /*b150*/  PLOP3.LUT P0, PT, PT, PT, PT, 0x80, 0x0 ;  /* 0x000000000000781c */ /* 0x000fe20003f0f070 */
[----:B------:R-:W-:Y:S01]  /*b160*/  IMAD.MOV.U32 R0, RZ, RZ, RZ ;  /* 0x000000ffff007224 */ /* 0x000fe200078e00ff */
[----:B------:R-:W-:Y:S01]  /*b170*/  CS2R R86, SRZ ;  /* 0x0000000000567805 */ /* 0x000fe2000001ff00 */
[----:B------:R-:W-:Y:S01]  /*b180*/  IMAD.MOV.U32 R3, RZ, RZ, RZ ;  /* 0x000000ffff037224 */ /* 0x000fe200078e00ff */
[----:B------:R-:W-:Y:S02]  /*b190*/  VIADDMNMX R149, R197, R4, R149, PT ;  /* 0x00000004c5957246 */ /* 0x000fe40003800195 */
[----:B------:R-:W-:Y:S02]  /*b1a0*/  CS2R R84, SRZ ;  /* 0x0000000000547805 */ /* 0x000fe4000001ff00 */
[----:B------:R-:W-:Y:S02]  /*b1b0*/  CS2R R82, SRZ ;  /* 0x0000000000527805 */ /* 0x000fe4000001ff00 */
[----:B------:R-:W-:-:S02]  /*b1c0*/  CS2R R80, SRZ ;  /* 0x0000000000507805 */ /* 0x000fc4000001ff00 */
[----:B------:R-:W-:Y:S02]  /*b1d0*/  ISETP.GT.AND P1, PT, R149, R197, PT ;  /* 0x000000c59500720c */ /* 0x000fe40003f24270 */
        /* <DEDUP_REMOVED lines=28> */
[----:B------:R-:W-:Y:S06]  /*b3a0*/  @!P1 BRA `(.L_x_537) ;  /* 0x000000c800789947 */ /* 0x000fec0003800000 */
[----:B0-----:R-:W2:Y:S01]  /*b3b0*/  LDL R6, [R1+0x88] ;  /* 0x0000880001067983 */ /* 0x001ea20000100800 */
[----:B------:R-:W0:Y:S02]  /*b3c0*/  S2R R7, SR_TID.X ;  /* 0x0000000000077919 */ /* 0x000e240000002100 */
[----:B0-----:R-:W-:-:S05]  /*b3d0*/  VIADD R7, R7, 0xffffff80 ;  /* 0xffffff8007077836 */ /* 0x001fca0000000000 */
[----:B------:R-:W-:-:S04]  /*b3e0*/  SHF.R.S32.HI R5, RZ, 0x1f, R7 ;  /* 0x0000001fff057819 */ /* 0x000fc80000011407 */
[----:B------:R-:W-:-:S04]  /*b3f0*/  LEA.HI R5, R5, R7, RZ, 0x7 ;  /* 0x0000000705057211 */ /* 0x000fc800078f38ff */
[----:B------:R-:W-:-:S05]  /*b400*/  SHF.R.S32.HI R5, RZ, 0x7, R5 ;  /* 0x00000007ff057819 */ /* 0x000fca0000011405 */
[----:B------:R-:W0:Y:S02]  /*b410*/  SHFL.IDX PT, R0, R5, RZ, 0x1f ;  /* 0x00001fff05007589 */ /* 0x000e2400000e0000 */
[----:B0-----:R-:W-:-:S04]  /*b420*/  LEA.HI R3, R0, R0, RZ, 0x1 ;  /* 0x0000000000037211 */ /* 0x001fc800078f08ff */
[----:B------:R-:W-:-:S05]  /*b430*/  LOP3.LUT R3, R3, 0x1e, RZ, 0xc0, !PT ;  /* 0x0000001e03037812 */ /* 0x000fca00078ec0ff */
[----:B------:R-:W-:Y:S01]  /*b440*/  IMAD.IADD R3, R0, 0x1, -R3 ;  /* 0x0000000100037824 */ /* 0x000fe200078e0a03 */
[----:B--2---:R-:W-:-:S13]  /*b450*/  R2UR UR4, R6 ;  /* 0x00000000060472ca */ /* 0x004fda00000e0000 */
[----:B------:R-:W-:-:S05]  /*b460*/  IMAD.U32 R0, RZ, RZ, UR4 ;  /* 0x00000004ff007e24 */ /* 0x000fca000f8e00ff */
[----:B------:R-:W-:Y:S02]  /*b470*/  LOP3.LUT P0, RZ, R0, 0x3ff, RZ, 0xc0, !PT ;  /* 0x000003ff00ff7812 */ /* 0x000fe4000780c0ff */
[----:B------:R-:W-:-:S04]  /*b480*/  LEA R3, R3, UR4, 0xd ;  /* 0x0000000403037c11 */ /* 0x000fc8000f8e68ff */
[----:B------:R-:W-:Y:S02]  /*b490*/  SHF.R.U32.HI R3, RZ, 0x4, R3 ;  /* 0x00000004ff037819 */ /* 0x000fe40000011603 */
[----:B------:R-:W-:Y:S02]  /*b4a0*/  P2R R24, PR, RZ, 0x1 ;  /* 0x00000001ff187803 */ /* 0x000fe40000000000 */
[----:B------:R-:W-:-:S03]  /*b4b0*/  LOP3.LUT R36, R3, 0x3fff, RZ, 0xc0, !PT ;  /* 0x00003fff03247812 */ /* 0x000fc600078ec0ff */
[----:B------:R-:W-:Y:S05]  /*b4c0*/  @!P0 BRA `(.L_x_538) ;  /* 0x0000000000408947 */ /* 0x000fea0003800000 */
[----:B------:R-:W-:Y:S01]  /*b4d0*/  MOV R14, 0x0 ;  /* 0x00000000000e7802 */ /* 0x000fe20000000f00 */
[----:B------:R-:W-:Y:S01]  /*b4e0*/  ULDC.64 UR4, c[0x4][0x118] ;  /* 0x0100460000047ab9 */ /* 0x000fe20000000a00 */
[----:B------:R-:W-:Y:S01]  /*b4f0*/  ULDC.64 UR6, c[0x4][0x120] ;  /* 0x0100480000067ab9 */ /* 0x000fe20000000a00 */
[----:B------:R-:W-:Y:S02]  /*b500*/  IMAD.U32 R4, RZ, RZ, UR4 ;  /* 0x00000004ff047e24 */ /* 0x000fe4000f8e00ff */
[----:B------:R-:W-:Y:S01]  /*b510*/  IMAD.U32 R5, RZ, RZ, UR5 ;  /* 0x00000005ff057e24 */ /* 0x000fe2000f8e00ff */
[----:B------:R-:W0:Y:S01]  /*b520*/  LDC.64 R14, c[0x4][R14] ;  /* 0x010000000e0e7b82 */ /* 0x000e220000000a00 */
[----:B------:R-:W-:Y:S01]  /*b530*/  ULDC.64 UR4, c[0x4][0x98] ;  /* 0x0100260000047ab9 */ /* 0x000fe20000000a00 */
[----:B------:R-:W-:Y:S02]  /*b540*/  IMAD.U32 R6, RZ, RZ, UR6 ;  /* 0x00000006ff067e24 */ /* 0x000fe4000f8e00ff */
[----:B------:R-:W-:-:S02]  /*b550*/  IMAD.U32 R7, RZ, RZ, UR7 ;  /* 0x00000007ff077e24 */ /* 0x000fc4000f8e00ff */
[----:B------:R-:W-:Y:S02]  /*b560*/  IMAD.U32 R10, RZ, RZ, UR4 ;  /* 0x00000004ff0a7e24 */ /* 0x000fe4000f8e00ff */
[----:B------:R-:W-:Y:S02]  /*b570*/  IMAD.U32 R11, RZ, RZ, UR5 ;  /* 0x00000005ff0b7e24 */ /* 0x000fe4000f8e00ff */
[----:B------:R-:W-:Y:S02]  /*b580*/  IMAD.MOV.U32 R8, RZ, RZ, 0x70 ;  /* 0x00000070ff087424 */ /* 0x000fe400078e00ff */
[----:B------:R-:W-:Y:S02]  /*b590*/  IMAD.MOV.U32 R12, RZ, RZ, 0x1 ;  /* 0x00000001ff0c7424 */ /* 0x000fe400078e00ff */
[----:B------:R-:W-:-:S07]  /*b5a0*/  IMAD.MOV.U32 R13, RZ, RZ, RZ ;  /* 0x000000ffff0d7224 */ /* 0x000fce00078e00ff */
[----:B------:R-:W-:-:S07]  /*b5b0*/  LEPC R20, `(.L_x_538) ;  /* 0x000000001014794e */ /* 0x000fce0000000000 */
[----:B0----5:R-:W-:Y:S05]  /*b5c0*/  CALL.ABS.NOINC R14 ;  /* 0x000000000e007343 */ /* 0x021fea0003c00000 */
.L_x_538:
[----:B------:R-:W-:Y:S02]  /*b5d0*/  ULDC UR4, c[0x0][0x3f4] ;  /* 0x0000fd0000047ab9 */ /* 0x000fe40000000800 */
[----:B------:R-:W-:-:S13]  /*b5e0*/  ISETP.LT.AND P0, PT, RZ, UR4, PT ;  /* 0x00000004ff007c0c */ /* 0x000fda000bf01270 */
[----:B------:R-:W-:Y:S05]  /*b5f0*/  @P0 BRA `(.L_x_539) ;  /* 0x00000000003c0947 */ /* 0x000fea0003800000 */
[----:B------:R-:W-:-:S04]  /*b600*/  LEA.HI R0, R206, R206, RZ, 0x1 ;  /* 0x000000cece007211 */ /* 0x000fc800078f08ff */
[----:B------:R-:W-:-:S05]  /*b610*/  LOP3.LUT R3, R0, 0xfffffffe, RZ, 0xc0, !PT ;  /* 0xfffffffe00037812 */ /* 0x000fca00078ec0ff */
[----:B------:R-:W-:-:S05]  /*b620*/  IMAD.IADD R3, R206, 0x1, -R3 ;  /* 0x00000001ce037824 */ /* 0x000fca00078e0a03 */
[----:B------:R-:W-:-:S04]  /*b630*/  SHF.L.U32 R3, R3, 0x1f, RZ ;  /* 0x0000001f03037819 */ /* 0x000fc800000006ff */
[----:B------:R0:W1:Y:S03]  /*b640*/  SYNCS.PHASECHK.TRANS64.TRYWAIT P0, [R2+URZ+0x34800], R3 ;  /* 0x03480003020075a7 */ /* 0x000066000800017f */
[----:B-1----:R-:W-:Y:S05]  /*b650*/  @!P0 NANOSLEEP.SYNCS 0x989680 ;  /* 0x009896800000895d */ /* 0x002fea0003900000 */
[----:B------:R-:W1:Y:S01]  /*b660*/  @!P0 SYNCS.PHASECHK.TRANS64 P0, [R2+URZ+0x34800], R3 ;  /* 0x03480003020085a7 */ /* 0x000e62000800007f */
[----:B------:R-:W-:Y:S04]  /*b670*/  BSSY B0, `(.L_x_540) ;  /* 0x0000006000007945 */ /* 0x000fe80003800000 */
[----:B-1----:R-:W-:Y:S05]  /*b680*/  @P0 BRA `(.L_x_541) ;  /* 0x0000000000100947 */ /* 0x002fea0003800000 */
.L_x_542:
[----:B-1----:R1:W2:Y:S02]  /*b690*/  SYNCS.PHASECHK.TRANS64.TRYWAIT P0, [R2+URZ+0x34800], R3 ;  /* 0x03480003020075a7 */ /* 0x0022a4000800017f */
[----:B--2---:R-:W-:Y:S05]  /*b6a0*/  @!P0 NANOSLEEP.SYNCS 0x989680 ;  /* 0x009896800000895d */ /* 0x004fea0003900000 */
[----:B------:R-:W2:Y:S02]  /*b6b0*/  @!P0 SYNCS.PHASECHK.TRANS64 P0, [R2+URZ+0x34800], R3 ;  /* 0x03480003020085a7 */ /* 0x000ea4000800007f */
[----:B--2---:R-:W-:Y:S05]  /*b6c0*/  @!P0 BRA `(.L_x_542) ;  /* 0xfffffffc00f08947 */ /* 0x004fea000383ffff */
.L_x_541:
[----:B------:R-:W-:Y:S05]  /*b6d0*/  BSYNC B0 ;  /* 0x0000000000007941 */ /* 0x000fea0003800000 */
.L_x_540:
[----:B------:R-:W-:Y:S05]  /*b6e0*/  BRA `(.L_x_543) ;  /* 0x0000005800647947 */ /* 0x000fea0003800000 */
.L_x_539:
[----:B-----5:R-:W-:Y:S01]  /*b6f0*/  SHF.R.S32.HI R0, RZ, 0x1f, R143 ;  /* 0x0000001fff007819 */ /* 0x020fe2000001148f */
[----:B------:R-:W-:Y:S01]  /*b700*/  ULDC.64 UR4, c[0x0][0x3f8] ;  /* 0x0000fe0000047ab9 */ /* 0x000fe20000000a00 */
[----:B------:R-:W-:Y:S01]  /*b710*/  ULDC.64 UR6, c[0x0][0x408] ;  /* 0x0001020000067ab9 */ /* 0x000fe20000000a00 */
[----:B------:R-:W-:Y:S01]  /*b720*/  ISETP.NE.AND P2, PT, R24, RZ, PT ;  /* 0x000000ff1800720c */ /* 0x000fe20003f45270 */
[----:B------:R-:W-:-:S04]  /*b730*/  IMAD.WIDE.U32 R42, R143, UR4, RZ ;  /* 0x000000048f2a7c25 */ /* 0x000fc8000f8e00ff */
[C---:B------:R-:W-:Y:S02]  /*b740*/  IMAD R4, R0.reuse, UR4, RZ ;  /* 0x0000000400047c24 */ /* 0x040fe4000f8e02ff */
[----:B------:R-:W-:Y:S02]  /*b750*/  IMAD R0, R0, UR6, RZ ;  /* 0x0000000600007c24 */ /* 0x000fe4000f8e02ff */
[C---:B------:R-:W-:Y:S01]  /*b760*/  IMAD R5, R143.reuse, UR5, R4 ;  /* 0x000000058f057c24 */ /* 0x040fe2000f8e0204 */
[----:B------:R-:W-:Y:S01]  /*b770*/  ULDC.64 UR4, c[0x0][0x3e8] ;  /* 0x0000fa0000047ab9 */ /* 0x000fe20000000a00 */
[----:B------:R-:W-:Y:S01]  /*b780*/  IMAD.WIDE.U32 R44, R143, UR6, RZ ;  /* 0x000000068f2c7c25 */ /* 0x000fe2000f8e00ff */
[----:B------:R-:W-:-:S03]  /*b790*/  LEA R37, P0, R42, UR4, 0x1 ;  /* 0x000000042a257c11 */ /* 0x000fc6000f8008ff */
[----:B------:R-:W-:Y:S01]  /*b7a0*/  IMAD R3, R143, UR7, R0 ;  /* 0x000000078f037c24 */ /* 0x000fe2000f8e0200 */
[----:B------:R-:W-:Y:S01]  /*b7b0*/  ULDC.64 UR6, c[0x0][0x400] ;  /* 0x0001000000067ab9 */ /* 0x000fe20000000a00 */
[----:B------:R-:W-:Y:S01]  /*b7c0*/  IMAD.IADD R5, R5, 0x1, R43 ;  /* 0x0000000105057824 */ /* 0x000fe200078e022b */
[----:B------:R-:W-:Y:S01]  /*b7d0*/  LEA R24, P1, R44, UR6, 0x1 ;  /* 0x000000062c187c11 */ /* 0x000fe2000f8208ff */
[----:B------:R-:W-:-:S03]  /*b7e0*/  IMAD.IADD R3, R3, 0x1, R45 ;  /* 0x0000000103037824 */ /* 0x000fc600078e022d */
[----:B------:R-:W-:Y:S02]  /*b7f0*/  LEA.HI.X R42, R42, UR5, R5, 0x1, P0 ;  /* 0x000000052a2a7c11 */ /* 0x000fe400080f0c05 */
[----:B------:R-:W-:Y:S01]  /*b800*/  LEA.HI.X R44, R44, UR7, R3, 0x1, P1 ;  /* 0x000000072c2c7c11 */ /* 0x000fe200088f0c03 */
[----:B------:R-:W-:Y:S06]  /*b810*/  @!P2 BRA `(.L_x_544) ;  /* 0x000000000040a947 */ /* 0x000fec0003800000 */
        /* <DEDUP_REMOVED lines=15> */
[----:B0-----:R-:W-:Y:S05]  /*b910*/  CALL.ABS.NOINC R14 ;  /* 0x000000000e007343 */ /* 0x001fea0003c00000 */
.L_x_544:
[----:B------:R-:W-:Y:S01]  /*b920*/  ULDC.U8 UR4, c[0x0][0x410] ;  /* 0x0001040000047ab9 */ /* 0x000fe20000000000 */
[----:B------:R-:W-:Y:S01]  /*b930*/  BSSY B0, `(.L_x_545) ;  /* 0x000056c000007945 */ /* 0x000fe20003800000 */
[----:B------:R-:W-:Y:S01]  /*b940*/  ISETP.NE.AND P0, PT, RZ, UR4, PT ;  /* 0x00000004ff007c0c */ /* 0x000fe2000bf05270 */
[----:B------:R-:W-:-:S12]  /*b950*/  IMAD R0, R145, 0x80, R17 ;  /* 0x0000008091007824 */ /* 0x000fd800078e0211 */
[----:B------:R-:W-:Y:S05]  /*b960*/  @!P0 BRA `(.L_x_546) ;  /* 0x0000002800b48947 */ /* 0x000fea0003800000 */
[----:B------:R-:W-:-:S03]  /*b970*/  UMOV UR4, 0xffffffff ;  /* 0xffffffff00047882 */ /* 0x000fc60000000000 */
[----:B------:R-:W-:Y:S05]  /*b980*/  BRA.DIV UR4, `(.L_x_547) ;  /* 0x0000017604207947 */ /* 0x000fea000b800000 */
[----:B------:R-:W0:Y:S04]  /*b990*/  SHFL.IDX PT, R42, R42, RZ, 0x1c1f ;  /* 0x001c1fff2a2a7589 */ /* 0x000e2800000e0000 */
[----:B------:R-:W1:Y:S04]  /*b9a0*/  SHFL.IDX PT, R37, R37, RZ, 0x1c1f ;  /* 0x001c1fff25257589 */ /* 0x000e6800000e0000 */
[----:B------:R-:W2:Y:S04]  /*b9b0*/  SHFL.IDX PT, R44, R44, RZ, 0x1c1f ;  /* 0x001c1fff2c2c7589 */ /* 0x000ea800000e0000 */
[----:B------:R3:W4:Y:S02]  /*b9c0*/  SHFL.IDX PT, R41, R24, RZ, 0x1c1f ;  /* 0x001c1fff18297589 */ /* 0x00072400000e0000 */
.L_x_808:
[----:B------:R-:W-:Y:S01]  /*b9d0*/  ULDC UR4, c[0x0][0x448] ;  /* 0x0001120000047ab9 */ /* 0x000fe20000000800 */
[----:B------:R-:W-:Y:S01]  /*b9e0*/  LOP3.LUT R8, R191, 0x18, R18, 0xf8, !PT ;  /* 0x00000018bf087812 */ /* 0x000fe200078ef812 */
[----:B------:R-:W-:Y:S01]  /*b9f0*/  IMAD R43, R150, UR4, RZ ;  /* 0x00000004962b7c24 */ /* 0x000fe2000f8e02ff */
[----:B------:R-:W-:Y:S01]  /*ba00*/  BSSY B1, `(.L_x_548) ;  /* 0x0000054000017945 */ /* 0x000fe20003800000 */
[----:B------:R-:W-:Y:S02]  /*ba10*/  LOP3.LUT P0, RZ, R231, 0x4, RZ, 0xc0, !PT ;  /* 0x00000004e7ff7812 */ /* 0x000fe4000780c0ff */
[----:B------:R-:W-:Y:S02]  /*ba20*/  CS2R R4, SRZ ;  /* 0x0000000000047805 */ /* 0x000fe4000001ff00 */
[----:B------:R-:W-:Y:S02]  /*ba30*/  LOP3.LUT R3, R8, R193, RZ, 0x3c, !PT ;  /* 0x000000c108037212 */ /* 0x000fe400078e3cff */
[----:B------:R-:W-:-:S02]  /*ba40*/  CS2R R6, SRZ ;  /* 0x0000000000067805 */ /* 0x000fc4000001ff00 */
[----:B------:R-:W-:Y:S01]  /*ba50*/  ISETP.GE.AND P1, PT, R0, R43, PT ;  /* 0x0000002b0000720c */ /* 0x000fe20003f26270 */
[----:B------:R-:W-:Y:S01]  /*ba60*/  IMAD R43, R145, -0x80, R43 ;  /* 0xffffff80912b7824 */ /* 0x000fe200078e022b */
[----:B------:R-:W-:Y:S01]  /*ba70*/  CS2R R8, SRZ ;  /* 0x0000000000087805 */ /* 0x000fe2000001ff00 */
[----:B------:R-:W-:Y:S01]  /*ba80*/  IMAD R3, R192, 0x200, R3 ;  /* 0x00000200c0037824 */ /* 0x000fe200078e0203 */
[----:B------:R-:W-:Y:S02]  /*ba90*/  CS2R R10, SRZ ;  /* 0x00000000000a7805 */ /* 0x000fe4000001ff00 */
[----:B------:R-:W-:Y:S02]  /*baa0*/  CS2R R12, SRZ ;  /* 0x00000000000c7805 */ /* 0x000fe4000001ff00 */
[----:B------:R-:W-:Y:S01]  /*bab0*/  CS2R R14, SRZ ;  /* 0x00000000000e7805 */ /* 0x000fe2000001ff00 */
[----:B------:R-:W-:Y:S01]  /*bac0*/  IMAD R3, R3, 0x2, R2 ;  /* 0x0000000203037824 */ /* 0x000fe200078e0202 */
[----:B------:R-:W-:-:S02]  /*bad0*/  CS2R R20, SRZ ;  /* 0x0000000000147805 */ /* 0x000fc4000001ff00 */
[----:B---3--:R-:W-:Y:S02]  /*bae0*/  CS2R R24, SRZ ;  /* 0x0000000000187805 */ /* 0x008fe4000001ff00 */
[----:B------:R-:W-:Y:S02]  /*baf0*/  CS2R R26, SRZ ;  /* 0x00000000001a7805 */ /* 0x000fe4000001ff00 */
[----:B------:R-:W-:Y:S02]  /*bb00*/  CS2R R28, SRZ ;  /* 0x00000000001c7805 */ /* 0x000fe4000001ff00 */
[----:B------:R-:W-:Y:S01]  /*bb10*/  CS2R R30, SRZ ;  /* 0x00000000001e7805 */ /* 0x000fe2000001ff00 */
[C---:B------:R-:W-:Y:S01]  /*bb20*/  VIADD R45, R3.reuse, 0x10400 ;  /* 0x00010400032d7836 */ /* 0x040fe20000000000 */
[----:B------:R-:W-:Y:S01]  /*bb30*/  CS2R R32, SRZ ;  /* 0x0000000000207805 */ /* 0x000fe2000001ff00 */
[----:B------:R-:W-:Y:S01]  /*bb40*/  VIADD R0, R3, 0x10440 ;  /* 0x0001044003007836 */ /* 0x000fe20000000000 */
[----:B------:R-:W-:Y:S06]  /*bb50*/  @P1 BRA `(.L_x_549) ;  /* 0x0000000000f81947 */ /* 0x000fec0003800000 */
[----:B------:R-:W3:Y:S01]  /*bb60*/  LDL R49, [R1+0x14] ;  /* 0x0000140001317983 */ /* 0x000ee20000100800 */
[----:B------:R-:W-:-:S03]  /*bb70*/  ULDC UR4, c[0x0][0x3f4] ;  /* 0x0000fd0000047ab9 */ /* 0x000fc60000000800 */
[----:B------:R-:W3:Y:S04]  /*bb80*/  LDL R48, [R1+0x4c] ;  /* 0x00004c0001307983 */ /* 0x000ee80000100800 */
[----:B------:R-:W3:Y:S04]  /*bb90*/  LDL R47, [R1+0x48] ;  /* 0x00004800012f7983 */ /* 0x000ee80000100800 */
[----:B------:R-:W3:Y:S04]  /*bba0*/  LDL R40, [R1+0x54] ;  /* 0x0000540001287983 */ /* 0x000ee80000100800 */
[----:B------:R-:W3:Y:S01]  /*bbb0*/  LDL R46, [R1+0x50] ;  /* 0x00005000012e7983 */ /* 0x000ee20000100800 */
[----:B------:R-:W-:-:S02]  /*bbc0*/  ISETP.GE.AND P2, PT, R22, UR4, PT ;  /* 0x0000000416007c0c */ /* 0x000fc4000bf46270 */
[----:B------:R-:W-:Y:S02]  /*bbd0*/  ISETP.GE.AND P3, PT, R187, UR4, PT ;  /* 0x00000004bb007c0c */ /* 0x000fe4000bf66270 */
[----:B------:R-:W-:Y:S02]  /*bbe0*/  ISETP.GE.AND P4, PT, R186, UR4, PT ;  /* 0x00000004ba007c0c */ /* 0x000fe4000bf86270 */
[----:B------:R-:W-:Y:S02]  /*bbf0*/  CS2R R20, SRZ ;  /* 0x0000000000147805 */ /* 0x000fe4000001ff00 */
[----:B------:R-:W-:-:S05]  /*bc00*/  CS2R R4, SRZ ;  /* 0x0000000000047805 */ /* 0x000fca000001ff00 */
[----:B-1----:R-:W-:Y:S02]  /*bc10*/  @!P2 IMAD.MOV.U32 R8, RZ, RZ, R37 ;  /* 0x000000ffff08a224 */ /* 0x002fe400078e0025 */
[----:B0-----:R-:W-:Y:S02]  /*bc20*/  @!P2 IMAD.MOV.U32 R9, RZ, RZ, R42 ;  /* 0x000000ffff09a224 */ /* 0x001fe400078e002a */
[----:B----4-:R-:W-:Y:S02]  /*bc30*/  @!P2 IMAD.MOV.U32 R6, RZ, RZ, R41 ;  /* 0x000000ffff06a224 */ /* 0x010fe400078e0029 */
[----:B--2---:R-:W-:Y:S01]  /*bc40*/  @!P2 IMAD.MOV.U32 R7, RZ, RZ, R44 ;  /* 0x000000ffff07a224 */ /* 0x004fe200078e002c */
[----:B------:R-:W-:Y:S01]  /*bc50*/  @!P3 IADD3 R10, P1, R37, R234, RZ ;  /* 0x000000ea250ab210 */ /* 0x000fe20007f3e0ff */
[----:B------:R-:W-:-:S04]  /*bc60*/  @!P2 IMAD.WIDE R8, R22, 0x2, R8 ;  /* 0x000000021608a825 */ /* 0x000fc800078e0208 */
[----:B------:R-:W-:Y:S01]  /*bc70*/  @!P2 IMAD.WIDE R12, R22, 0x2, R6 ;  /* 0x00000002160ca825 */ /* 0x000fe200078e0206 */
[----:B------:R0:W5:Y:S03]  /*bc80*/  @!P2 LD.E.64 R20, desc[UR58][R8.64] ;  /* 0x0000003a0814a980 */ /* 0x000166000c101b00 */
[----:B------:R-:W-:Y:S01]  /*bc90*/  @!P3 IMAD.X R11, R42, 0x1, R233, P1 ;  /* 0x000000012a0bb824 */ /* 0x000fe200008e06e9 */
[----:B------:R-:W-:Y:S01]  /*bca0*/  @!P3 IADD3 R30, P1, R41, R234, RZ ;  /* 0x000000ea291eb210 */ /* 0x000fe20007f3e0ff */
[----:B------:R-:W5:Y:S01]  /*bcb0*/  @!P2 LD.E.64 R4, desc[UR58][R12.64] ;  /* 0x0000003a0c04a980 */ /* 0x000f62000c101b00 */
[----:B------:R-:W-:Y:S02]  /*bcc0*/  ISETP.GE.AND P2, PT, R189, UR4, PT ;  /* 0x00000004bd007c0c */ /* 0x000fe4000bf46270 */
[----:B------:R-:W-:Y:S02]  /*bcd0*/  CS2R R24, SRZ ;  /* 0x0000000000187805 */ /* 0x000fe4000001ff00 */
[----:B------:R-:W-:-:S02]  /*bce0*/  @!P4 IADD3 R34, P5, R37, R236, RZ ;  /* 0x000000ec2522c210 */ /* 0x000fc40007fbe0ff */
[----:B------:R-:W-:Y:S02]  /*bcf0*/  CS2R R6, SRZ ;  /* 0x0000000000067805 */ /* 0x000fe4000001ff00 */
[----:B------:R-:W-:Y:S01]  /*bd00*/  @!P4 IADD3 R38, P6, R41, R236, RZ ;  /* 0x000000ec2926c210 */ /* 0x000fe20007fde0ff */
[----:B------:R-:W-:Y:S01]  /*bd10*/  @!P3 IMAD.X R31, R44, 0x1, R233, P1 ;  /* 0x000000012c1fb824 */ /* 0x000fe200008e06e9 */
[----:B------:R-:W-:Y:S02]  /*bd20*/  ISETP.GE.AND P1, PT, R188, UR4, PT ;  /* 0x00000004bc007c0c */ /* 0x000fe4000bf26270 */
[----:B------:R-:W-:Y:S02]  /*bd30*/  CS2R R26, SRZ ;  /* 0x00000000001a7805 */ /* 0x000fe4000001ff00 */
[----:B0-----:R-:W-:Y:S01]  /*bd40*/  CS2R R8, SRZ ;  /* 0x0000000000087805 */ /* 0x001fe2000001ff00 */
[--C-:B------:R-:W-:Y:S01]  /*bd50*/  @!P4 IMAD.X R35, R42, 0x1, R235.reuse, P5 ;  /* 0x000000012a23c824 */ /* 0x100fe200028e06eb */
[----:B------:R0:W5:Y:S01]  /*bd60*/  @!P3 LD.E.64 R24, desc[UR58][R10.64] ;  /* 0x0000003a0a18b980 */ /* 0x000162000c101b00 */
[----:B------:R-:W-:-:S03]  /*bd70*/  @!P4 IMAD.X R39, R44, 0x1, R235, P6 ;  /* 0x000000012c27c824 */ /* 0x000fc600030e06eb */
[----:B------:R1:W5:Y:S01]  /*bd80*/  @!P3 LD.E.64 R6, desc[UR58][R30.64] ;  /* 0x0000003a1e06b980 */ /* 0x000362000c101b00 */
[----:B------:R-:W-:-:S03]  /*bd90*/  ISETP.GE.AND P3, PT, R190, UR4, PT ;  /* 0x00000004be007c0c */ /* 0x000fc6000bf66270 */
[----:B------:R-:W5:Y:S04]  /*bda0*/  @!P4 LD.E.64 R26, desc[UR58][R34.64] ;  /* 0x0000003a221ac980 */ /* 0x000f68000c101b00 */
[----:B------:R2:W5:Y:S01]  /*bdb0*/  @!P4 LD.E.64 R8, desc[UR58][R38.64] ;  /* 0x0000003a2608c980 */ /* 0x000562000c101b00 */
[----:B------:R-:W-:Y:S02]  /*bdc0*/  CS2R R28, SRZ ;  /* 0x00000000001c7805 */ /* 0x000fe4000001ff00 */
[----:B0-----:R-:W-:Y:S02]  /*bdd0*/  CS2R R10, SRZ ;  /* 0x00000000000a7805 */ /* 0x001fe4000001ff00 */
[----:B-1----:R-:W-:Y:S02]  /*bde0*/  CS2R R30, SRZ ;  /* 0x00000000001e7805 */ /* 0x002fe4000001ff00 */
[----:B---3--:R-:W-:-:S02]  /*bdf0*/  @!P2 IADD3 R12, P4, R37, R49, RZ ;  /* 0x00000031250ca210 */ /* 0x008fc40007f9e0ff */
[----:B------:R-:W-:Y:S02]  /*be00*/  @!P2 IADD3 R14, P5, R41, R49, RZ ;  /* 0x00000031290ea210 */ /* 0x000fe40007fbe0ff */
[C---:B------:R-:W-:Y:S01]  /*be10*/  @!P1 IADD3 R32, P6, R37.reuse, R48, RZ ;  /* 0x0000003025209210 */ /* 0x040fe20007fde0ff */
[--C-:B------:R-:W-:Y:S02]  /*be20*/  @!P2 IMAD.X R13, R42, 0x1, R237.reuse, P4 ;  /* 0x000000012a0da824 */ /* 0x100fe400020e06ed */
[----:B------:R-:W-:Y:S02]  /*be30*/  @!P2 IMAD.X R15, R44, 0x1, R237, P5 ;  /* 0x000000012c0fa824 */ /* 0x000fe400028e06ed */
[----:B------:R-:W-:Y:S01]  /*be40*/  @!P1 IMAD.X R33, R42, 0x1, R47, P6 ;  /* 0x000000012a219824 */ /* 0x000fe200030e062f */
[----:B------:R0:W5:Y:S01]  /*be50*/  @!P2 LD.E.64 R28, desc[UR58][R12.64] ;  /* 0x0000003a0c1ca980 */ /* 0x000162000c101b00 */
[----:B--2---:R-:W-:-:S03]  /*be60*/  @!P3 IADD3 R38, P4, R37, R40, RZ ;  /* 0x000000282526b210 */ /* 0x004fc60007f9e0ff */
[----:B------:R1:W5:Y:S01]  /*be70*/  @!P2 LD.E.64 R10, desc[UR58][R14.64] ;  /* 0x0000003a0e0aa980 */ /* 0x000362000c101b00 */
[C---:B------:R-:W-:Y:S02]  /*be80*/  @!P1 IADD3 R34, P2, R41.reuse, R48, RZ ;  /* 0x0000003029229210 */ /* 0x040fe40007f5e0ff */
[----:B------:R-:W-:Y:S01]  /*be90*/  @!P3 IADD3 R40, P5, R41, R40, RZ ;  /* 0x000000282928b210 */ /* 0x000fe20007fbe0ff */
[----:B------:R2:W5:Y:S01]  /*bea0*/  @!P1 LD.E.64 R30, desc[UR58][R32.64] ;  /* 0x0000003a201e9980 */ /* 0x000562000c101b00 */
[--C-:B------:R-:W-:Y:S01]  /*beb0*/  @!P3 IMAD.X R39, R42, 0x1, R46.reuse, P4 ;  /* 0x000000012a27b824 */ /* 0x100fe200020e062e */
[----:B0-----:R-:W-:Y:S01]  /*bec0*/  CS2R R12, SRZ ;  /* 0x00000000000c7805 */ /* 0x001fe2000001ff00 */
[C---:B------:R-:W-:Y:S02]  /*bed0*/  @!P1 IMAD.X R35, R44.reuse, 0x1, R47, P2 ;  /* 0x000000012c239824 */ /* 0x040fe400010e062f */
[----:B------:R-:W-:Y:S01]  /*bee0*/  @!P3 IMAD.X R41, R44, 0x1, R46, P5 ;  /* 0x000000012c29b824 */ /* 0x000fe200028e062e */
[----:B-1----:R-:W-:-:S02]  /*bef0*/  CS2R R14, SRZ ;  /* 0x00000000000e7805 */ /* 0x002fc4000001ff00 */
[----:B------:R3:W5:Y:S01]  /*bf00*/  @!P1 LD.E.64 R12, desc[UR58][R34.64] ;  /* 0x0000003a220c9980 */ /* 0x000762000c101b00 */
[----:B--2---:R-:W-:-:S03]  /*bf10*/  CS2R R32, SRZ ;  /* 0x0000000000207805 */ /* 0x004fc6000001ff00 */
[----:B------:R3:W5:Y:S04]  /*bf20*/  @!P3 LD.E.64 R14, desc[UR58][R40.64] ;  /* 0x0000003a280eb980 */ /* 0x000768000c101b00 */
[----:B------:R3:W5:Y:S02]  /*bf30*/  @!P3 LD.E.64 R32, desc[UR58][R38.64] ;  /* 0x0000003a2620b980 */ /* 0x000764000c101b00 */
.L_x_549:
[----:B------:R-:W-:Y:S05]  /*bf40*/  BSYNC B1 ;  /* 0x0000000000017941 */ /* 0x000fea0003800000 */
.L_x_548:
[----:B---3-5:R-:W-:Y:S01]  /*bf50*/  IMAD.MOV.U32 R34, RZ, RZ, R20 ;  /* 0x000000ffff227224 */ /* 0x028fe200078e0014 */
[----:B------:R-:W-:Y:S01]  /*bf60*/  SHF.R.U64 R69, R20, 0x10, R21 ;  /* 0x0000001014457819 */ /* 0x000fe20000001215 */
[----:B------:R-:W-:Y:S01]  /*bf70*/  IMAD.MOV.U32 R20, RZ, RZ, R24 ;  /* 0x000000ffff147224 */ /* 0x000fe200078e0018 */
[----:B------:R-:W-:Y:S01]  /*bf80*/  SHF.R.U64 R67, R24, 0x10, R25 ;  /* 0x0000001018437819 */ /* 0x000fe20000001219 */
[----:B------:R-:W-:Y:S01]  /*bf90*/  IMAD.MOV.U32 R35, RZ, RZ, R21 ;  /* 0x000000ffff237224 */ /* 0x000fe200078e0015 */
[----:B------:R-:W-:Y:S01]  /*bfa0*/  LEA.HI R24, R206, R206, RZ, 0x1 ;  /* 0x000000cece187211 */ /* 0x000fe200078f08ff */
[----:B------:R-:W-:Y:S01]  /*bfb0*/  IMAD.MOV.U32 R38, RZ, RZ, R5 ;  /* 0x000000ffff267224 */ /* 0x000fe200078e0005 */
[----:B------:R-:W-:Y:S01]  /*bfc0*/  SHF.R.U32.HI R66, RZ, 0x10, R21 ;  /* 0x00000010ff427819 */ /* 0x000fe20000011615 */
[--C-:B------:R-:W-:Y:S01]  /*bfd0*/  IMAD.MOV.U32 R21, RZ, RZ, R25.reuse ;  /* 0x000000ffff157224 */ /* 0x100fe200078e0019 */
[----:B------:R-:W-:Y:S01]  /*bfe0*/  SHF.R.U32.HI R64, RZ, 0x10, R25 ;  /* 0x00000010ff407819 */ /* 0x000fe20000011619 */
[----:B------:R-:W-:Y:S01]  /*bff0*/  @P0 VIADD R0, R45, 0xffffffc0 ;  /* 0xffffffc02d000836 */ /* 0x000fe20000000000 */
[----:B------:R-:W-:Y:S01]  /*c000*/  LOP3.LUT R25, R24, 0xfffffffe, RZ, 0xc0, !PT ;  /* 0xfffffffe18197812 */ /* 0x000fe200078ec0ff */
[----:B------:R-:W-:Y:S01]  /*c010*/  IMAD.MOV.U32 R39, RZ, RZ, R26 ;  /* 0x000000ffff277224 */ /* 0x000fe200078e001a */
[----:B------:R-:W-:Y:S01]  /*c020*/  SHF.R.U64 R56, R4, 0x10, R5 ;  /* 0x0000001004387819 */ /* 0x000fe20000001205 */
[----:B------:R-:W-:Y:S01]  /*c030*/  IMAD.MOV.U32 R40, RZ, RZ, R27 ;  /* 0x000000ffff287224 */ /* 0x000fe200078e001b */
[----:B------:R-:W-:Y:S01]  /*c040*/  SHF.R.U32.HI R59, RZ, 0x10, R5 ;  /* 0x00000010ff3b7819 */ /* 0x000fe20000011605 */
[----:B------:R-:W-:Y:S01]  /*c050*/  IMAD.IADD R25, R206, 0x1, -R25 ;  /* 0x00000001ce197824 */ /* 0x000fe200078e0a19 */
[--C-:B------:R-:W-:Y:S01]  /*c060*/  SHF.R.U64 R26, R26, 0x10, R27.reuse ;  /* 0x000000101a1a7819 */ /* 0x100fe2000000121b */
[----:B----4-:R-:W-:Y:S01]  /*c070*/  IMAD.MOV.U32 R41, RZ, RZ, R28 ;  /* 0x000000ffff297224 */ /* 0x010fe200078e001c */
[----:B------:R-:W-:Y:S01]  /*c080*/  SHF.R.U32.HI R27, RZ, 0x10, R27 ;  /* 0x00000010ff1b7819 */ /* 0x000fe2000001161b */
[--C-:B0-----:R-:W-:Y:S01]  /*c090*/  IMAD.MOV.U32 R42, RZ, RZ, R29.reuse ;  /* 0x000000ffff2a7224 */ /* 0x101fe200078e001d */
[----:B------:R-:W-:Y:S01]  /*c0a0*/  SHF.L.U32 R5, R25, 0x1f, RZ ;  /* 0x0000001f19057819 */ /* 0x000fe200000006ff */
[----:B------:R-:W-:Y:S01]  /*c0b0*/  IMAD.MOV.U32 R46, RZ, RZ, R32 ;  /* 0x000000ffff2e7224 */ /* 0x000fe200078e0020 */
[----:B------:R-:W-:Y:S01]  /*c0c0*/  SHF.R.U64 R62, R28, 0x10, R29 ;  /* 0x000000101c3e7819 */ /* 0x000fe2000000121d */
[----:B------:R-:W-:Y:S01]  /*c0d0*/  IMAD.MOV.U32 R47, RZ, RZ, R33 ;  /* 0x000000ffff2f7224 */ /* 0x000fe200078e0021 */
[----:B------:R-:W0:Y:S01]  /*c0e0*/  SYNCS.PHASECHK.TRANS64.TRYWAIT P0, [R2+URZ+0x34800], R5 ;  /* 0x03480005020075a7 */ /* 0x000e22000800017f */
[----:B------:R-:W-:Y:S01]  /*c0f0*/  SHF.R.U32.HI R65, RZ, 0x10, R29 ;  /* 0x00000010ff417819 */ /* 0x000fe2000001161d */
[----:B--2---:R-:W-:Y:S01]  /*c100*/  IMAD.MOV.U32 R44, RZ, RZ, R30 ;  /* 0x000000ffff2c7224 */ /* 0x004fe200078e001e */
[----:B------:R-:W-:Y:S01]  /*c110*/  SHF.R.U64 R61, R32, 0x10, R33 ;  /* 0x00000010203d7819 */ /* 0x000fe20000001221 */
[----:B------:R-:W-:Y:S01]  /*c120*/  IMAD.MOV.U32 R45, RZ, RZ, R31 ;  /* 0x000000ffff2d7224 */ /* 0x000fe200078e001f */
[----:B------:R-:W-:Y:S01]  /*c130*/  SHF.R.U32.HI R58, RZ, 0x10, R33 ;  /* 0x00000010ff3a7819 */ /* 0x000fe20000011621 */
[----:B-1----:R-:W-:Y:S01]  /*c140*/  IMAD.MOV.U32 R37, RZ, RZ, R4 ;  /* 0x000000ffff257224 */ /* 0x002fe200078e0004 */
[----:B------:R-:W-:Y:S01]  /*c150*/  PRMT R27, R40, 0x5410, R27 ;  /* 0x00005410281b7816 */ /* 0x000fe2000000001b */
[----:B------:R-:W-:Y:S01]  /*c160*/  IMAD.MOV.U32 R32, RZ, RZ, R6 ;  /* 0x000000ffff207224 */ /* 0x000fe200078e0006 */
[----:B------:R-:W-:Y:S01]  /*c170*/  SHF.R.U64 R63, R30, 0x10, R31 ;  /* 0x000000101e3f7819 */ /* 0x000fe2000000121f */
[----:B------:R-:W-:Y:S01]  /*c180*/  IMAD.MOV.U32 R33, RZ, RZ, R7 ;  /* 0x000000ffff217224 */ /* 0x000fe200078e0007 */
[----:B------:R-:W-:Y:S01]  /*c190*/  SHF.R.U32.HI R60, RZ, 0x10, R31 ;  /* 0x00000010ff3c7819 */ /* 0x000fe2000001161f */
        /* <DEDUP_REMOVED lines=8> */
[----:B------:R-:W-:Y:S01]  /*c220*/  BSSY B1, `(.L_x_550) ;  /* 0x0000021000017945 */ /* 0x000fe20003800000 */
[--C-:B------:R-:W-:Y:S01]  /*c230*/  SHF.R.U64 R53, R10, 0x10, R11.reuse ;  /* 0x000000100a357819 */ /* 0x100fe2000000120b */
[----:B------:R-:W-:Y:S01]  /*c240*/  IMAD.MOV.U32 R4, RZ, RZ, R12 ;  /* 0x000000ffff047224 */ /* 0x000fe200078e000c */
[----:B------:R-:W-:Y:S01]  /*c250*/  SHF.R.U32.HI R50, RZ, 0x10, R11 ;  /* 0x00000010ff327819 */ /* 0x000fe2000001160b */
[--C-:B------:R-:W-:Y:S01]  /*c260*/  IMAD.MOV.U32 R6, RZ, RZ, R13.reuse ;  /* 0x000000ffff067224 */ /* 0x100fe200078e000d */
[----:B------:R-:W-:Y:S01]  /*c270*/  VIMNMX R40, R43, 0x80, PT ;  /* 0x000000802b287848 */ /* 0x000fe20003fe0100 */
[----:B------:R-:W-:Y:S01]  /*c280*/  IMAD.MOV.U32 R10, RZ, RZ, R14 ;  /* 0x000000ffff0a7224 */ /* 0x000fe200078e000e */
[----:B------:R-:W-:Y:S01]  /*c290*/  SHF.R.U64 R51, R12, 0x10, R13 ;  /* 0x000000100c337819 */ /* 0x000fe2000000120d */
[----:B------:R-:W-:Y:S01]  /*c2a0*/  IMAD.MOV.U32 R11, RZ, RZ, R15 ;  /* 0x000000ffff0b7224 */ /* 0x000fe200078e000f */
[----:B------:R-:W-:-:S02]  /*c2b0*/  SHF.R.U32.HI R49, RZ, 0x10, R13 ;  /* 0x00000010ff317819 */ /* 0x000fc4000001160d */
[----:B------:R-:W-:Y:S02]  /*c2c0*/  PRMT R30, R20, 0x5410, R67 ;  /* 0x00005410141e7816 */ /* 0x000fe40000000043 */
[----:B------:R-:W-:Y:S02]  /*c2d0*/  PRMT R31, R21, 0x5410, R64 ;  /* 0x00005410151f7816 */ /* 0x000fe40000000040 */
[--C-:B------:R-:W-:Y:S02]  /*c2e0*/  SHF.R.U64 R7, R14, 0x10, R15.reuse ;  /* 0x000000100e077819 */ /* 0x100fe4000000120f */
[----:B------:R-:W-:Y:S02]  /*c2f0*/  SHF.R.U32.HI R48, RZ, 0x10, R15 ;  /* 0x00000010ff307819 */ /* 0x000fe4000001160f */
[----:B------:R-:W-:Y:S02]  /*c300*/  PRMT R34, R34, 0x5410, R69 ;  /* 0x0000541022227816 */ /* 0x000fe40000000045 */
[----:B------:R-:W-:-:S02]  /*c310*/  PRMT R35, R35, 0x5410, R66 ;  /* 0x0000541023237816 */ /* 0x000fc40000000042 */
[----:B------:R-:W-:Y:S02]  /*c320*/  PRMT R26, R39, 0x5410, R26 ;  /* 0x00005410271a7816 */ /* 0x000fe4000000001a */
[----:B------:R-:W-:Y:S02]  /*c330*/  PRMT R20, R41, 0x5410, R62 ;  /* 0x0000541029147816 */ /* 0x000fe4000000003e */
[----:B------:R-:W-:Y:S02]  /*c340*/  PRMT R21, R42, 0x5410, R65 ;  /* 0x000054102a157816 */ /* 0x000fe40000000041 */
[----:B------:R-:W-:Y:S02]  /*c350*/  PRMT R12, R44, 0x5410, R63 ;  /* 0x000054102c0c7816 */ /* 0x000fe4000000003f */
[----:B------:R-:W-:Y:S02]  /*c360*/  PRMT R13, R45, 0x5410, R60 ;  /* 0x000054102d0d7816 */ /* 0x000fe4000000003c */
[----:B------:R-:W-:-:S02]  /*c370*/  PRMT R8, R46, 0x5410, R61 ;  /* 0x000054102e087816 */ /* 0x000fc4000000003d */
[----:B------:R-:W-:Y:S02]  /*c380*/  PRMT R9, R47, 0x5410, R58 ;  /* 0x000054102f097816 */ /* 0x000fe4000000003a */
[----:B------:R-:W-:Y:S02]  /*c390*/  PRMT R37, R37, 0x5410, R56 ;  /* 0x0000541025257816 */ /* 0x000fe40000000038 */
[----:B------:R-:W-:Y:S02]  /*c3a0*/  ISETP.GE.AND P1, PT, R17, R40, PT ;  /* 0x000000281100720c */ /* 0x000fe40003f26270 */
[----:B------:R-:W-:Y:S02]  /*c3b0*/  PRMT R38, R38, 0x5410, R59 ;  /* 0x0000541026267816 */ /* 0x000fe4000000003b */
[----:B------:R-:W-:Y:S02]  /*c3c0*/  PRMT R32, R32, 0x5410, R57 ;  /* 0x0000541020207816 */ /* 0x000fe40000000039 */
[----:B------:R-:W-:-:S02]  /*c3d0*/  PRMT R33, R33, 0x5410, R54 ;  /* 0x0000541021217816 */ /* 0x000fc40000000036 */
[----:B------:R-:W-:Y:S02]  /*c3e0*/  PRMT R28, R28, 0x5410, R55 ;  /* 0x000054101c1c7816 */ /* 0x000fe40000000037 */
[----:B------:R-:W-:Y:S02]  /*c3f0*/  PRMT R29, R29, 0x5410, R52 ;  /* 0x000054101d1d7816 */ /* 0x000fe40000000034 */
[----:B------:R-:W-:Y:S02]  /*c400*/  PRMT R24, R24, 0x5410, R53 ;  /* 0x0000541018187816 */ /* 0x000fe40000000035 */
[----:B------:R-:W-:Y:S01]  /*c410*/  PRMT R25, R25, 0x5410, R50 ;  /* 0x0000541019197816 */ /* 0x000fe20000000032 */
[----:B0-----:R-:W-:Y:S06]  /*c420*/  @!P0 BRA `(.L_x_551) ;  /* 0x0000016800ec8947 */ /* 0x001fec0003800000 */
.L_x_809:
[----:B------:R-:W-:Y:S05]  /*c430*/  BSYNC B1 ;  /* 0x0000000000017941 */ /* 0x000fea0003800000 */
.L_x_550:
[----:B------:R-:W-:Y:S01]  /*c440*/  BSSY B1, `(.L_x_552) ;  /* 0x0000101000017945 */ /* 0x000fe20003800000 */
[----:B------:R-:W-:Y:S02]  /*c450*/  PRMT R14, R4, 0x5410, R51 ;  /* 0x00005410040e7816 */ /* 0x000fe40000000033 */
[----:B------:R-:W-:Y:S02]  /*c460*/  PRMT R15, R6, 0x5410, R49 ;  /* 0x00005410060f7816 */ /* 0x000fe40000000031 */
[----:B------:R-:W-:Y:S02]  /*c470*/  PRMT R10, R10, 0x5410, R7 ;  /* 0x000054100a0a7816 */ /* 0x000fe40000000007 */
[----:B------:R-:W-:Y:S01]  /*c480*/  PRMT R11, R11, 0x5410, R48 ;  /* 0x000054100b0b7816 */ /* 0x000fe20000000030 */
[----:B------:R-:W-:Y:S06]  /*c490*/  @P1 BRA `(.L_x_553) ;  /* 0x0000000c00ec1947 */ /* 0x000fec0003800000 */
[----:B0-----:R-:W0:Y:S01]  /*c4a0*/  LDC R5, c[0x0][0x3f4] ;  /* 0x0000fd00ff057b82 */ /* 0x001e220000000800 */
[----:B------:R-:W-:Y:S01]  /*c4b0*/  BSSY B2, `(.L_x_554) ;  /* 0x000002e000027945 */ /* 0x000fe20003800000 */
[-C--:B0-----:R-:W-:Y:S02]  /*c4c0*/  ISETP.GE.AND P0, PT, R22, R5.reuse, PT ;  /* 0x000000051600720c */ /* 0x081fe40003f06270 */
[-C--:B------:R-:W-:Y:S02]  /*c4d0*/  ISETP.GE.AND P1, PT, R187, R5.reuse, PT ;  /* 0x00000005bb00720c */ /* 0x080fe40003f26270 */
[-C--:B------:R-:W-:Y:S02]  /*c4e0*/  ISETP.GE.AND P2, PT, R186, R5.reuse, PT ;  /* 0x00000005ba00720c */ /* 0x080fe40003f46270 */
[-C--:B------:R-:W-:Y:S02]  /*c4f0*/  ISETP.GE.AND P3, PT, R189, R5.reuse, PT ;  /* 0x00000005bd00720c */ /* 0x080fe40003f66270 */
[----:B------:R-:W-:-:S02]  /*c500*/  ISETP.GE.AND P4, PT, R188, R5, PT ;  /* 0x00000005bc00720c */ /* 0x000fc40003f86270 */
[----:B------:R-:W-:-:S03]  /*c510*/  ISETP.GE.AND P5, PT, R190, R5, PT ;  /* 0x00000005be00720c */ /* 0x000fc60003fa6270 */
[----:B------:R-:W-:Y:S10]  /*c520*/  @P0 BRA `(.L_x_555) ;  /* 0x0000000000980947 */ /* 0x000ff40003800000 */
[----:B------:R-:W0:Y:S01]  /*c530*/  LDS.128 R4, [R3+0x10400] ;  /* 0x0104000003047984 */ /* 0x000e220000000c00 */
[C---:B------:R-:W-:Y:S01]  /*c540*/  IMAD.U32 R45, R37.reuse, 0x10000, RZ ;  /* 0x00010000252d7824 */ /* 0x040fe200078e00ff */
[----:B------:R-:W-:Y:S01]  /*c550*/  LOP3.LUT R48, R37, 0xffff0000, RZ, 0xc0, !PT ;  /* 0xffff000025307812 */ /* 0x000fe200078ec0ff */
[C---:B------:R-:W-:Y:S01]  /*c560*/  IMAD.U32 R44, R34.reuse, 0x10000, RZ ;  /* 0x00010000222c7824 */ /* 0x040fe200078e00ff */
[----:B------:R-:W-:Y:S01]  /*c570*/  LOP3.LUT R46, R34, 0xffff0000, RZ, 0xc0, !PT ;  /* 0xffff0000222e7812 */ /* 0x000fe200078ec0ff */
[C---:B0-----:R-:W-:Y:S01]  /*c580*/  IMAD.U32 R39, R4.reuse, 0x10000, RZ ;  /* 0x0001000004277824 */ /* 0x041fe200078e00ff */
[----:B------:R-:W-:Y:S01]  /*c590*/  LOP3.LUT R4, R4, 0xffff0000, RZ, 0xc0, !PT ;  /* 0xffff000004047812 */ /* 0x000fe200078ec0ff */
[C---:B------:R-:W-:Y:S01]  /*c5a0*/  IMAD.U32 R41, R5.reuse, 0x10000, RZ ;  /* 0x0001000005297824 */ /* 0x040fe200078e00ff */
[----:B------:R-:W-:Y:S01]  /*c5b0*/  LOP3.LUT R5, R5, 0xffff0000, RZ, 0xc0, !PT ;  /* 0xffff000005057812 */ /* 0x000fe200078ec0ff */
[C---:B------:R-:W-:Y:S01]  /*c5c0*/  IMAD.U32 R42, R6.reuse, 0x10000, RZ ;  /* 0x00010000062a7824 */ /* 0x040fe200078e00ff */
[----:B------:R-:W-:Y:S01]  /*c5d0*/  LOP3.LUT R6, R6, 0xffff0000, RZ, 0xc0, !PT ;  /* 0xffff000006067812 */ /* 0x000fe200078ec0ff */
[C---:B------:R-:W-:Y:S01]  /*c5e0*/  FMUL.FTZ R50, R4.reuse, R45 ;  /* 0x0000002d04327220 */ /* 0x040fe20000410000 */
[----:B------:R-:W-:Y:S01]  /*c5f0*/  FMUL.FTZ R4, R4, R44 ;  /* 0x0000002c04047220 */ /* 0x000fe20000410000 */
[----:B------:R-:W-:-:S02]  /*c600*/  IMAD.U32 R43, R7, 0x10000, RZ ;  /* 0x00010000072b7824 */ /* 0x000fc400078e00ff */
[----:B------:R-:W-:Y:S01]  /*c610*/  FMUL.FTZ R52, R5, R48 ;  /* 0x0000003005347220 */ /* 0x000fe20000410000 */
[C---:B------:R-:W-:Y:S01]  /*c620*/  FFMA.FTZ R50, R39.reuse, R44, -R50 ;  /* 0x0000002c27327223 */ /* 0x040fe20000010832 */
[----:B------:R-:W-:Y:S01]  /*c630*/  FFMA.FTZ R45, R39, R45, R4 ;  /* 0x0000002d272d7223 */ /* 0x000fe20000010004 */
[----:B------:R-:W-:Y:S01]  /*c640*/  LOP3.LUT R7, R7, 0xffff0000, RZ, 0xc0, !PT ;  /* 0xffff000007077812 */ /* 0x000fe200078ec0ff */
[-C--:B------:R-:W-:Y:S01]  /*c650*/  FMUL.FTZ R54, R5, R46.reuse ;  /* 0x0000002e05367220 */ /* 0x080fe20000410000 */
[C---:B------:R-:W-:Y:S01]  /*c660*/  LOP3.LUT R44, R38.reuse, 0xffff0000, RZ, 0xc0, !PT ;  /* 0xffff0000262c7812 */ /* 0x040fe200078ec0ff */
[----:B------:R-:W-:Y:S01]  /*c670*/  IMAD.U32 R39, R38, 0x10000, RZ ;  /* 0x0001000026277824 */ /* 0x000fe200078e00ff */
[C---:B------:R-:W-:Y:S01]  /*c680*/  LOP3.LUT R4, R35.reuse, 0xffff0000, RZ, 0xc0, !PT ;  /* 0xffff000023047812 */ /* 0x040fe200078ec0ff */
[----:B------:R-:W-:Y:S02]  /*c690*/  IMAD.U32 R5, R35, 0x10000, RZ ;  /* 0x0001000023057824 */ /* 0x000fe400078e00ff */
[C---:B------:R-:W-:Y:S01]  /*c6a0*/  FFMA.FTZ R52, R41.reuse, R46, -R52 ;  /* 0x0000002e29347223 */ /* 0x040fe20000010834 */
[----:B------:R-:W-:Y:S01]  /*c6b0*/  FFMA.FTZ R41, R41, R48, R54 ;  /* 0x0000003029297223 */ /* 0x000fe20000010036 */
[C---:B------:R-:W-:Y:S01]  /*c6c0*/  FMUL.FTZ R47, R6.reuse, R39 ;  /* 0x00000027062f7220 */ /* 0x040fe20000410000 */
[-C--:B------:R-:W-:Y:S01]  /*c6d0*/  FMUL.FTZ R46, R6, R5.reuse ;  /* 0x00000005062e7220 */ /* 0x080fe20000410000 */
[C---:B------:R-:W-:Y:S01]  /*c6e0*/  FMUL.FTZ R48, R7.reuse, R44 ;  /* 0x0000002c07307220 */ /* 0x040fe20000410000 */
[-C--:B------:R-:W-:Y:S01]  /*c6f0*/  FMUL.FTZ R49, R7, R4.reuse ;  /* 0x0000000407317220 */ /* 0x080fe20000410000 */
[C---:B------:R-:W-:Y:S01]  /*c700*/  FFMA.FTZ R6, R42.reuse, R5, -R47 ;  /* 0x000000052a067223 */ /* 0x040fe2000001082f */
[----:B------:R-:W-:Y:S01]  /*c710*/  FFMA.FTZ R39, R42, R39, R46 ;  /* 0x000000272a277223 */ /* 0x000fe2000001002e */
[C---:B------:R-:W-:Y:S01]  /*c720*/  FFMA.FTZ R7, R43.reuse, R4, -R48 ;  /* 0x000000042b077223 */ /* 0x040fe20000010830 */
[----:B------:R-:W-:Y:S01]  /*c730*/  FFMA.FTZ R44, R43, R44, R49 ;  /* 0x0000002c2b2c7223 */ /* 0x000fe20000010031 */
[----:B------:R-:W-:-:S02]  /*c740*/  F2FP.BF16.F32.PACK_AB R4, R45, R50 ;  /* 0x000000322d04723e */ /* 0x000fc400000010ff */
[----:B------:R-:W-:Y:S02]  /*c750*/  F2FP.BF16.F32.PACK_AB R5, R41, R52 ;  /* 0x000000342905723e */ /* 0x000fe400000010ff */
[----:B------:R-:W-:Y:S02]  /*c760*/  F2FP.BF16.F32.PACK_AB R6, R39, R6 ;  /* 0x000000062706723e */ /* 0x000fe400000010ff */
[----:B------:R-:W-:-:S05]  /*c770*/  F2FP.BF16.F32.PACK_AB R7, R44, R7 ;  /* 0x000000072c07723e */ /* 0x000fca00000010ff */
[----:B------:R0:W-:Y:S02]  /*c780*/  STS.128 [R3+0x10400], R4 ;  /* 0x0104000403007388 */ /* 0x0001e40000000c00 */
.L_x_555:
[----:B------:R-:W-:Y:S05]  /*c790*/  BSYNC B2 ;  /* 0x0000000000027941 */ /* 0x000fea0003800000 */
.L_x_554:
[----:B------:R-:W-:Y:S04]  /*c7a0*/  BSSY B2, `(.L_x_556) ;  /* 0x0000028000027945 */ /* 0x000fe80003800000 */
[----:B------:R-:W-:Y:S05]  /*c7b0*/  @P1 BRA `(.L_x_557) ;  /* 0x0000000000981947 */ /* 0x000fea0003800000 */
[----:B0-----:R-:W0:Y:S01]  /*c7c0*/  LDS.128 R4, [R0] ;  /* 0x0000000000047984 */ /* 0x001e220000000c00 */
        /* <DEDUP_REMOVED lines=36> */
[----:B------:R1:W-:Y:S02]  /*ca10*/  STS.128 [R0], R4 ;  /* 0x0000000400007388 */ /* 0x0003e40000000c00 */
.L_x_557:
[----:B------:R-:W-:Y:S05]  /*ca20*/  BSYNC B2 ;  /* 0x0000000000027941 */ /* 0x000fea0003800000 */
.L_x_556:
[----:B------:R-:W-:Y:S04]  /*ca30*/  BSSY B2, `(.L_x_558) ;  /* 0x0000028000027945 */ /* 0x000fe80003800000 */
[----:B------:R-:W-:Y:S05]  /*ca40*/  @P2 BRA `(.L_x_559) ;  /* 0x0000000000982947 */ /* 0x000fea0003800000 */
[----:B01----:R-:W0:Y:S01]  /*ca50*/  LDS.128 R4, [R3+0x14400] ;  /* 0x0144000003047984 */ /* 0x003e220000000c00 */
        /* <DEDUP_REMOVED lines=37> */
.L_x_559:
[----:B------:R-:W-:Y:S05]  /*ccb0*/  BSYNC B2 ;  /* 0x0000000000027941 */ /* 0x000fea0003800000 */
.L_x_558:
[----:B------:R-:W-:Y:S04]  /*ccc0*/  BSSY B2, `(.L_x_560) ;  /* 0x0000028000027945 */ /* 0x000fe80003800000 */
[----:B------:R-:W-:Y:S05]  /*ccd0*/  @P3 BRA `(.L_x_561) ;  /* 0x0000000000983947 */ /* 0x000fea0003800000 */
[----:B012---:R-:W0:Y:S01]  /*cce0*/  LDS.128 R4, [R0+0x4000] ;  /* 0x0040000000047984 */ /* 0x007e220000000c00 */
        /* <DEDUP_REMOVED lines=37> */
.L_x_561:
[----:B------:R-:W-:Y:S05]  /*cf40*/  BSYNC B2 ;  /* 0x0000000000027941 */ /* 0x000fea0003800000 */
.L_x_560:
[----:B------:R-:W-:Y:S04]  /*cf50*/  BSSY B2, `(.L_x_562) ;  /* 0x0000028000027945 */ /* 0x000fe80003800000 */
[----:B------:R-:W-:Y:S05]  /*cf60*/  @P4 BRA `(.L_x_563) ;  /* 0x0000000000984947 */ /* 0x000fea0003800000 */
[----:B0123--:R-:W0:Y:S01]  /*cf70*/  LDS.128 R4, [R3+0x18400] ;  /* 0x0184000003047984 */ /* 0x00fe220000000c00 */
        /* <DEDUP_REMOVED lines=37> */
.L_x_563:
[----:B------:R-:W-:Y:S05]  /*d1d0*/  BSYNC B2 ;  /* 0x0000000000027941 */ /* 0x000fea0003800000 */
.L_x_562:
[----:B------:R-:W-:Y:S05]  /*d1e0*/  @P5 BRA `(.L_x_553) ;  /* 0x0000000000985947 */ /* 0x000fea0003800000 */
[----:B01234-:R-:W0:Y:S01]  /*d1f0*/  LDS.128 R4, [R0+0x8000] ;  /* 0x0080000000047984 */ /* 0x01fe220000000c00 */
        /* <DEDUP_REMOVED lines=37> */
.L_x_553:
[----:B------:R-:W-:Y:S05]  /*d450*/  BSYNC B1 ;  /* 0x0000000000017941 */ /* 0x000fea0003800000 */
.L_x_552:
[----:B------:R-:W-:-:S13]  /*d460*/  ISETP.GE.AND P0, PT, R207, R40, PT ;  /* 0x00000028cf00720c */ /* 0x000fda0003f06270 */
[----:B------:R-:W-:Y:S05]  /*d470*/  @P0 BRA `(.L_x_564) ;  /* 0x0000003800dc0947 */ /* 0x000fea0003800000 */
[----:B01234-:R-:W0:Y:S01]  /*d480*/  LDC R5, c[0x0][0x3f4] ;  /* 0x0000fd00ff057b82 */ /* 0x01fe220000000800 */
        /* <DEDUP_REMOVED lines=12> */
[----:B------:R-:W-:Y:S02]  /*d550*/  LOP3.LUT R46, R34, 0xffff0000, RZ, 0xc0, !PT ;  /* 0xffff0000222e7812 */ /* 0x000fe400078ec0ff */
[----:B------:R-:W-:Y:S01]  /*d560*/  LOP3.LUT R47, R38, 0xffff0000, RZ, 0xc0, !PT ;  /* 0xffff0000262f7812 */ /* 0x000fe200078ec0ff */
[C---:B0-----:R-:W-:Y:S01]  /*d570*/  IMAD.U32 R39, R4.reuse, 0x10000, RZ ;  /* 0x0001000004277824 */ /* 0x041fe200078e00ff */
[----:B------:R-:W-:Y:S01]  /*d580*/  LOP3.LUT R4, R4, 0xffff0000, RZ, 0xc0, !PT ;  /* 0xffff000004047812 */ /* 0x000fe200078ec0ff */
[C---:B------:R-:W-:Y:S01]  /*d590*/  IMAD.U32 R40, R5.reuse, 0x10000, RZ ;  /* 0x0001000005287824 */ /* 0x040fe200078e00ff */
[----:B------:R-:W-:Y:S01]  /*d5a0*/  LOP3.LUT R5, R5, 0xffff0000, RZ, 0xc0, !PT ;  /* 0xffff000005057812 */ /* 0x000fe200078ec0ff */
[----:B------:R-:W-:Y:S01]  /*d5b0*/  IMAD.U32 R37, R7, 0x10000, RZ ;  /* 0x0001000007257824 */ /* 0x000fe200078e00ff */
[----:B------:R-:W-:Y:S01]  /*d5c0*/  SHF.L.U32 R34, R6, 0x10, RZ ;  /* 0x0000001006227819 */ /* 0x000fe200000006ff */
[-C--:B------:R-:W-:Y:S01]  /*d5d0*/  FMUL.FTZ R42, R45, R4.reuse ;  /* 0x000000042d2a7220 */ /* 0x080fe20000410000 */
[C---:B------:R-:W-:Y:S01]  /*d5e0*/  FMUL.FTZ R44, R43.reuse, R4 ;  /* 0x000000042b2c7220 */ /* 0x040fe20000410000 */
[----:B------:R-:W-:Y:S01]  /*d5f0*/  FMUL.FTZ R41, R48, R5 ;  /* 0x0000000530297220 */ /* 0x000fe20000410000 */
[----:B------:R-:W-:Y:S01]  /*d600*/  LOP3.LUT R6, R6, 0xffff0000, RZ, 0xc0, !PT ;  /* 0xffff000006067812 */ /* 0x000fe200078ec0ff */
[-C--:B------:R-:W-:Y:S01]  /*d610*/  FFMA.FTZ R4, R43, R39.reuse, -R42 ;  /* 0x000000272b047223 */ /* 0x080fe2000001082a */
[----:B------:R-:W-:Y:S01]  /*d620*/  FFMA.FTZ R39, R45, R39, R44 ;  /* 0x000000272d277223 */ /* 0x000fe2000001002c */
[C---:B------:R-:W-:Y:S01]  /*d630*/  FMUL.FTZ R43, R46.reuse, R5 ;  /* 0x000000052e2b7220 */ /* 0x040fe20000410000 */
[----:B------:R-:W-:Y:S01]  /*d640*/  LOP3.LUT R7, R7, 0xffff0000, RZ, 0xc0, !PT ;  /* 0xffff000007077812 */ /* 0x000fe200078ec0ff */
[----:B------:R-:W-:Y:S01]  /*d650*/  FFMA.FTZ R5, R46, R40, -R41 ;  /* 0x000000282e057223 */ /* 0x000fe20000010829 */
[----:B------:R-:W-:Y:S01]  /*d660*/  LOP3.LUT R45, R35, 0xffff0000, RZ, 0xc0, !PT ;  /* 0xffff0000232d7812 */ /* 0x000fe200078ec0ff */
[----:B------:R-:W-:-:S02]  /*d670*/  IMAD.U32 R46, R38, 0x10000, RZ ;  /* 0x00010000262e7824 */ /* 0x000fc400078e00ff */
[----:B------:R-:W-:Y:S01]  /*d680*/  FFMA.FTZ R40, R48, R40, R43 ;  /* 0x0000002830287223 */ /* 0x000fe2000001002b */
[----:B------:R-:W-:Y:S02]  /*d690*/  IMAD.U32 R44, R35, 0x10000, RZ ;  /* 0x00010000232c7824 */ /* 0x000fe400078e00ff */
[-C--:B------:R-:W-:Y:S01]  /*d6a0*/  FMUL.FTZ R38, R47, R7.reuse ;  /* 0x000000072f267220 */ /* 0x080fe20000410000 */
[-C--:B------:R-:W-:Y:S01]  /*d6b0*/  FMUL.FTZ R35, R46, R6.reuse ;  /* 0x000000062e237220 */ /* 0x080fe20000410000 */
[C---:B------:R-:W-:Y:S01]  /*d6c0*/  FMUL.FTZ R42, R45.reuse, R7 ;  /* 0x000000072d2a7220 */ /* 0x040fe20000410000 */
[C---:B------:R-:W-:Y:S01]  /*d6d0*/  FMUL.FTZ R41, R44.reuse, R6 ;  /* 0x000000062c297220 */ /* 0x040fe20000410000 */
[-C--:B------:R-:W-:Y:S01]  /*d6e0*/  FFMA.FTZ R7, R45, R37.reuse, -R38 ;  /* 0x000000252d077223 */ /* 0x080fe20000010826 */
[-C--:B------:R-:W-:Y:S01]  /*d6f0*/  FFMA.FTZ R6, R44, R34.reuse, -R35 ;  /* 0x000000222c067223 */ /* 0x080fe20000010823 */
[----:B------:R-:W-:Y:S01]  /*d700*/  FFMA.FTZ R42, R47, R37, R42 ;  /* 0x000000252f2a7223 */ /* 0x000fe2000001002a */
[----:B------:R-:W-:Y:S01]  /*d710*/  FFMA.FTZ R41, R46, R34, R41 ;  /* 0x000000222e297223 */ /* 0x000fe20000010029 */
[----:B------:R-:W-:-:S02]  /*d720*/  F2FP.BF16.F32.PACK_AB R4, R39, R4 ;  /* 0x000000042704723e */ /* 0x000fc400000010ff */
[----:B------:R-:W-:Y:S02]  /*d730*/  F2FP.BF16.F32.PACK_AB R5, R40, R5 ;  /* 0x000000052805723e */ /* 0x000fe400000010ff */
[----:B------:R-:W-:Y:S02]  /*d740*/  F2FP.BF16.F32.PACK_AB R6, R41, R6 ;  /* 0x000000062906723e */ /* 0x000fe400000010ff */
[----:B------:R-:W-:-:S05]  /*d750*/  F2FP.BF16.F32.PACK_AB R7, R42, R7 ;  /* 0x000000072a07723e */ /* 0x000fca00000010ff */
[----:B------:R0:W-:Y:S02]  /*d760*/  STS.128 [R3+0x12400], R4 ;  /* 0x0124000403007388 */ /* 0x0001e40000000c00 */
.L_x_566:
[----:B------:R-:W-:Y:S05]  /*d770*/  BSYNC B1 ;  /* 0x0000000000017941 */ /* 0x000fea0003800000 */
.L_x_565:
[----:B------:R-:W-:Y:S04]  /*d780*/  BSSY B1, `(.L_x_567) ;  /* 0x0000028000017945 */ /* 0x000fe80003800000 */
[----:B------:R-:W-:Y:S05]  /*d790*/  @P1 BRA `(.L_x_568) ;  /* 0x0000000000981947 */ /* 0x000fea0003800000 */
[----:B0-----:R-:W0:Y:S01]  /*d7a0*/  LDS.128 R4, [R0+0x2000] ;  /* 0x0020000000047984 */ /* 0x001e220000000c00 */
[----:B------:R-:W-:Y:S01]  /*d7b0*/  IMAD.U32 R40, R30, 0x10000, RZ ;  /* 0x000100001e287824 */ /* 0x000fe200078e00ff */
[C---:B------:R-:W-:Y:S01]  /*d7c0*/  LOP3.LUT R43, R32.reuse, 0xffff0000, RZ, 0xc0, !PT ;  /* 0xffff0000202b7812 */ /* 0x040fe200078ec0ff */
[----:B------:R-:W-:Y:S01]  /*d7d0*/  IMAD.U32 R42, R32, 0x10000, RZ ;  /* 0x00010000202a7824 */ /* 0x000fe200078e00ff */
[----:B------:R-:W-:Y:S02]  /*d7e0*/  LOP3.LUT R41, R30, 0xffff0000, RZ, 0xc0, !PT ;  /* 0xffff00001e297812 */ /* 0x000fe400078ec0ff */
[----:B------:R-:W-:Y:S01]  /*d7f0*/  LOP3.LUT R44, R33, 0xffff0000, RZ, 0xc0, !PT ;  /* 0xffff0000212c7812 */ /* 0x000fe200078ec0ff */
[C---:B0-----:R-:W-:Y:S01]  /*d800*/  IMAD.U32 R34, R4.reuse, 0x10000, RZ ;  /* 0x0001000004227824 */ /* 0x041fe200078e00ff */
[----:B------:R-:W-:Y:S01]  /*d810*/  LOP3.LUT R4, R4, 0xffff0000, RZ, 0xc0, !PT ;  /* 0xffff000004047812 */ /* 0x000fe200078ec0ff */
[C---:B------:R-:W-:Y:S01]  /*d820*/  IMAD.U32 R35, R5.reuse, 0x10000, RZ ;  /* 0x0001000005237824 */ /* 0x040fe200078e00ff */
[----:B------:R-:W-:Y:S01]  /*d830*/  LOP3.LUT R5, R5, 0xffff0000, RZ, 0xc0, !PT ;  /* 0xffff000005057812 */ /* 0x000fe200078ec0ff */
[C---:B------:R-:W-:Y:S01]  /*d840*/  IMAD.U32 R32, R7.reuse, 0x10000, RZ ;  /* 0x0001000007207824 */ /* 0x040fe200078e00ff */
[----:B------:R-:W-:Y:S01]  /*d850*/  LOP3.LUT R7, R7, 0xffff0000, RZ, 0xc0, !PT ;  /* 0xffff000007077812 */ /* 0x000fe200078ec0ff */
[-C--:B------:R-:W-:Y:S01]  /*d860*/  FMUL.FTZ R37, R42, R4.reuse ;  /* 0x000000042a257220 */ /* 0x080fe20000410000 */
[----:B------:R-:W-:Y:S01]  /*d870*/  FMUL.FTZ R39, R40, R4 ;  /* 0x0000000428277220 */ /* 0x000fe20000410000 */
[----:B------:R-:W-:Y:S01]  /*d880*/  FMUL.FTZ R38, R43, R5 ;  /* 0x000000052b267220 */ /* 0x000fe20000410000 */
[----:B------:R-:W-:-:S02]  /*d890*/  IMAD.U32 R30, R6, 0x10000, RZ ;  /* 0x00010000061e7824 */ /* 0x000fc400078e00ff */
[-C--:B------:R-:W-:Y:S01]  /*d8a0*/  FFMA.FTZ R4, R40, R34.reuse, -R37 ;  /* 0x0000002228047223 */ /* 0x080fe20000010825 */
[----:B------:R-:W-:Y:S01]  /*d8b0*/  FFMA.FTZ R39, R42, R34, R39 ;  /* 0x000000222a277223 */ /* 0x000fe20000010027 */
[C---:B------:R-:W-:Y:S01]  /*d8c0*/  FMUL.FTZ R34, R41.reuse, R5 ;  /* 0x0000000529227220 */ /* 0x040fe20000410000 */
[----:B------:R-:W-:Y:S01]  /*d8d0*/  LOP3.LUT R6, R6, 0xffff0000, RZ, 0xc0, !PT ;  /* 0xffff000006067812 */ /* 0x000fe200078ec0ff */
[-C--:B------:R-:W-:Y:S01]  /*d8e0*/  FFMA.FTZ R5, R41, R35.reuse, -R38 ;  /* 0x0000002329057223 */ /* 0x080fe20000010826 */
[----:B------:R-:W-:Y:S01]  /*d8f0*/  LOP3.LUT R40, R31, 0xffff0000, RZ, 0xc0, !PT ;  /* 0xffff00001f287812 */ /* 0x000fe200078ec0ff */
[----:B------:R-:W-:Y:S02]  /*d900*/  IMAD.U32 R42, R33, 0x10000, RZ ;  /* 0x00010000212a7824 */ /* 0x000fe400078e00ff */
[----:B------:R-:W-:Y:S01]  /*d910*/  FFMA.FTZ R34, R43, R35, R34 ;  /* 0x000000232b227223 */ /* 0x000fe20000010022 */
[----:B------:R-:W-:Y:S02]  /*d920*/  IMAD.U32 R38, R31, 0x10000, RZ ;  /* 0x000100001f267824 */ /* 0x000fe400078e00ff */
[-C--:B------:R-:W-:Y:S01]  /*d930*/  FMUL.FTZ R35, R44, R7.reuse ;  /* 0x000000072c237220 */ /* 0x080fe20000410000 */
[-C--:B------:R-:W-:Y:S01]  /*d940*/  FMUL.FTZ R31, R42, R6.reuse ;  /* 0x000000062a1f7220 */ /* 0x080fe20000410000 */
        /* <DEDUP_REMOVED lines=9> */
[----:B------:R-:W-:-:S05]  /*d9e0*/  F2FP.BF16.F32.PACK_AB R7, R32, R7 ;  /* 0x000000072007723e */ /* 0x000fca00000010ff */
[----:B------:R1:W-:Y:S02]  /*d9f0*/  STS.128 [R0+0x2000], R4 ;  /* 0x0020000400007388 */ /* 0x0003e40000000c00 */
.L_x_568:
[----:B------:R-:W-:Y:S05]  /*da00*/  BSYNC B1 ;  /* 0x0000000000017941 */ /* 0x000fea0003800000 */
.L_x_567:
[----:B------:R-:W-:Y:S04]  /*da10*/  BSSY B1, `(.L_x_569) ;  /* 0x0000028000017945 */ /* 0x000fe80003800000 */
[----:B------:R-:W-:Y:S05]  /*da20*/  @P2 BRA `(.L_x_570) ;  /* 0x0000000000982947 */ /* 0x000fea0003800000 */
[----:B01----:R-:W0:Y:S01]  /*da30*/  LDS.128 R4, [R3+0x16400] ;  /* 0x0164000003047984 */ /* 0x003e220000000c00 */
        /* <DEDUP_REMOVED lines=37> */
.L_x_570:
[----:B------:R-:W-:Y:S05]  /*dc90*/  BSYNC B1 ;  /* 0x0000000000017941 */ /* 0x000fea0003800000 */
.L_x_569:
[----:B------:R-:W-:Y:S04]  /*dca0*/  BSSY B1, `(.L_x_571) ;  /* 0x0000028000017945 */ /* 0x000fe80003800000 */
[----:B------:R-:W-:Y:S05]  /*dcb0*/  @P3 BRA `(.L_x_572) ;  /* 0x0000000000983947 */ /* 0x000fea0003800000 */
[----:B012---:R-:W0:Y:S01]  /*dcc0*/  LDS.128 R4, [R0+0x6000] ;  /* 0x0060000000047984 */ /* 0x007e220000000c00 */
        /* <DEDUP_REMOVED lines=37> */
.L_x_572:
[----:B------:R-:W-:Y:S05]  /*df20*/  BSYNC B1 ;  /* 0x0000000000017941 */ /* 0x000fea0003800000 */
.L_x_571:
[----:B------:R-:W-:Y:S04]  /*df30*/  BSSY B1, `(.L_x_573) ;  /* 0x0000028000017945 */ /* 0x000fe80003800000 */
[----:B------:R-:W-:Y:S05]  /*df40*/  @P4 BRA `(.L_x_574) ;  /* 0x0000000000984947 */ /* 0x000fea0003800000 */
[----:B0123--:R-:W0:Y:S01]  /*df50*/  LDS.128 R4, [R3+0x1a400] ;  /* 0x01a4000003047984 */ /* 0x00fe220000000c00 */
        /* <DEDUP_REMOVED lines=37> */
.L_x_574:
[----:B------:R-:W-:Y:S05]  /*e1b0*/  BSYNC B1 ;  /* 0x0000000000017941 */ /* 0x000fea0003800000 */
.L_x_573:
[----:B------:R-:W-:Y:S05]  /*e1c0*/  @P5 BRA `(.L_x_564) ;  /* 0x0000002c00885947 */ /* 0x000fea0003800000 */
[----:B01234-:R-:W0:Y:S01]  /*e1d0*/  LDS.128 R4, [R0+0xa000] ;  /* 0x00a0000000047984 */ /* 0x01fe220000000c00 */
        /* <DEDUP_REMOVED lines=17> */
[----:B------:R-:W-:Y:S01]  /*e2f0*/  FMUL.FTZ R15, R24, R5 ;  /* 0x00000005180f7220 */ /* 0x000fe20000410000 */
        /* <DEDUP_REMOVED lines=18> */
[----:B------:R0:W-:Y:S01]  /*e420*/  STS.128 [R0+0xa000], R4 ;  /* 0x00a0000400007388 */ /* 0x0001e20000000c00 */
[----:B------:R-:W-:Y:S05]  /*e430*/  BRA `(.L_x_564) ;  /* 0x0000002800ec7947 */ /* 0x000fea0003800000 */
.L_x_546:
[----:B------:R-:W-:-:S03]  /*e440*/  UMOV UR4, 0xffffffff ;  /* 0xffffffff00047882 */ /* 0x000fc60000000000 */
[----:B------:R-:W-:Y:S05]  /*e450*/  BRA.DIV UR4, `(.L_x_575) ;  /* 0x0000014a04f47947 */ /* 0x000fea000b800000 */
[----:B------:R0:W1:Y:S04]  /*e460*/  SHFL.IDX PT, R41, R42, RZ, 0x1c1f ;  /* 0x001c1fff2a297589 */ /* 0x00006800000e0000 */
[----:B------:R0:W2:Y:S04]  /*e470*/  SHFL.IDX PT, R40, R37, RZ, 0x1c1f ;  /* 0x001c1fff25287589 */ /* 0x0000a800000e0000 */
[----:B------:R0:W3:Y:S04]  /*e480*/  SHFL.IDX PT, R21, R44, RZ, 0x1c1f ;  /* 0x001c1fff2c157589 */ /* 0x0000e800000e0000 */
[----:B------:R0:W4:Y:S02]  /*e490*/  SHFL.IDX PT, R20, R24, RZ, 0x1c1f ;  /* 0x001c1fff18147589 */ /* 0x00012400000e0000 */
.L_x_815:
[----:B------:R-:W-:Y:S01]  /*e4a0*/  ULDC UR4, c[0x0][0x448] ;  /* 0x0001120000047ab9 */ /* 0x000fe20000000800 */
[----:B------:R-:W-:Y:S01]  /*e4b0*/  BSSY B1, `(.L_x_576) ;  /* 0x0000031000017945 */ /* 0x000fe20003800000 */
[----:B0-----:R-:W-:Y:S01]  /*e4c0*/  IMAD R37, R150, UR4, RZ ;  /* 0x0000000496257c24 */ /* 0x001fe2000f8e02ff */
[----:B------:R-:W-:Y:S02]  /*e4d0*/  CS2R R4, SRZ ;  /* 0x0000000000047805 */ /* 0x000fe4000001ff00 */
[----:B------:R-:W-:Y:S02]  /*e4e0*/  CS2R R6, SRZ ;  /* 0x0000000000067805 */ /* 0x000fe4000001ff00 */
[----:B------:R-:W-:Y:S02]  /*e4f0*/  CS2R R8, SRZ ;  /* 0x0000000000087805 */ /* 0x000fe4000001ff00 */
[----:B------:R-:W-:Y:S02]  /*e500*/  CS2R R10, SRZ ;  /* 0x00000000000a7805 */ /* 0x000fe4000001ff00 */
[----:B------:R-:W-:Y:S01]  /*e510*/  ISETP.GE.AND P0, PT, R0, R37, PT ;  /* 0x000000250000720c */ /* 0x000fe20003f06270 */
[----:B------:R-:W-:Y:S01]  /*e520*/  IMAD R37, R145, -0x80, R37 ;  /* 0xffffff8091257824 */ /* 0x000fe200078e0225 */
[----:B------:R-:W-:-:S02]  /*e530*/  CS2R R12, SRZ ;  /* 0x00000000000c7805 */ /* 0x000fc4000001ff00 */
[----:B------:R-:W-:Y:S02]  /*e540*/  CS2R R14, SRZ ;  /* 0x00000000000e7805 */ /* 0x000fe4000001ff00 */
[----:B------:R-:W-:Y:S02]  /*e550*/  CS2R R24, SRZ ;  /* 0x0000000000187805 */ /* 0x000fe4000001ff00 */
[----:B------:R-:W-:Y:S02]  /*e560*/  CS2R R26, SRZ ;  /* 0x00000000001a7805 */ /* 0x000fe4000001ff00 */
[----:B------:R-:W-:Y:S02]  /*e570*/  CS2R R28, SRZ ;  /* 0x00000000001c7805 */ /* 0x000fe4000001ff00 */
[----:B------:R-:W-:Y:S02]  /*e580*/  CS2R R30, SRZ ;  /* 0x00000000001e7805 */ /* 0x000fe4000001ff00 */
[----:B------:R-:W-:-:S02]  /*e590*/  CS2R R32, SRZ ;  /* 0x0000000000207805 */ /* 0x000fc4000001ff00 */
[----:B------:R-:W-:Y:S01]  /*e5a0*/  CS2R R34, SRZ ;  /* 0x0000000000227805 */ /* 0x000fe2000001ff00 */
[----:B------:R-:W-:Y:S06]  /*e5b0*/  @P0 BRA `(.L_x_577) ;  /* 0x0000000000800947 */ /* 0x000fec0003800000 */
[C---:B------:R-:W-:Y:S01]  /*e5c0*/  VIADD R0, R18.reuse, 0x20 ;  /* 0x0000002012007836 */ /* 0x040fe20000000000 */
[----:B------:R-:W-:Y:S01]  /*e5d0*/  ULDC UR4, c[0x0][0x3f4] ;  /* 0x0000fd0000047ab9 */ /* 0x000fe20000000800 */
[C---:B------:R-:W-:Y:S01]  /*e5e0*/  VIADD R3, R18.reuse, 0x40 ;  /* 0x0000004012037836 */ /* 0x040fe20000000000 */
[----:B------:R-:W-:Y:S02]  /*e5f0*/  ISETP.GE.AND P0, PT, R18, UR4, PT ;  /* 0x0000000412007c0c */ /* 0x000fe4000bf06270 */
[----:B------:R-:W-:Y:S02]  /*e600*/  CS2R R24, SRZ ;  /* 0x0000000000187805 */ /* 0x000fe4000001ff00 */
[----:B------:R-:W-:Y:S02]  /*e610*/  ISETP.GE.AND P1, PT, R0, UR4, PT ;  /* 0x0000000400007c0c */ /* 0x000fe4000bf26270 */
[----:B------:R-:W-:Y:S02]  /*e620*/  CS2R R26, SRZ ;  /* 0x00000000001a7805 */ /* 0x000fe4000001ff00 */
[----:B------:R-:W-:-:S02]  /*e630*/  ISETP.GE.AND P2, PT, R3, UR4, PT ;  /* 0x0000000403007c0c */ /* 0x000fc4000bf46270 */
[----:B------:R-:W-:Y:S02]  /*e640*/  CS2R R4, SRZ ;  /* 0x0000000000047805 */ /* 0x000fe4000001ff00 */
[----:B------:R-:W-:Y:S02]  /*e650*/  CS2R R6, SRZ ;  /* 0x0000000000067805 */ /* 0x000fe4000001ff00 */
[----:B------:R-:W-:Y:S01]  /*e660*/  CS2R R28, SRZ ;  /* 0x00000000001c7805 */ /* 0x000fe2000001ff00 */
[----:B-12---:R-:W-:-:S04]  /*e670*/  @!P0 IMAD.WIDE R12, R18, 0x2, R40 ;  /* 0x00000002120c8825 */ /* 0x006fc800078e0228 */
[----:B------:R-:W-:Y:S01]  /*e680*/  @!P1 IMAD.SHL.U32 R43, R229, 0x8, RZ ;  /* 0x00000008e52b9824 */ /* 0x000fe200078e00ff */
[----:B------:R0:W5:Y:S01]  /*e690*/  @!P0 LD.E.128 R24, desc[UR58][R12.64] ;  /* 0x0000003a0c188980 */ /* 0x000162000c101d00 */
[----:B------:R-:W-:Y:S01]  /*e6a0*/  @!P2 IMAD.SHL.U32 R45, R230, 0x8, RZ ;  /* 0x00000008e62da824 */ /* 0x000fe200078e00ff */
[----:B------:R-:W-:Y:S01]  /*e6b0*/  CS2R R30, SRZ ;  /* 0x00000000001e7805 */ /* 0x000fe2000001ff00 */
[--C-:B------:R-:W-:Y:S01]  /*e6c0*/  @!P1 IMAD.WIDE R38, R43, 0x2, R40.reuse ;  /* 0x000000022b269825 */ /* 0x100fe200078e0228 */
[----:B------:R-:W-:Y:S02]  /*e6d0*/  CS2R R8, SRZ ;  /* 0x0000000000087805 */ /* 0x000fe4000001ff00 */
[----:B------:R-:W-:Y:S02]  /*e6e0*/  CS2R R10, SRZ ;  /* 0x00000000000a7805 */ /* 0x000fe4000001ff00 */
[----:B------:R-:W-:Y:S01]  /*e6f0*/  CS2R R32, SRZ ;  /* 0x0000000000207805 */ /* 0x000fe2000001ff00 */
[----:B------:R-:W-:Y:S01]  /*e700*/  @!P2 IMAD.WIDE R40, R45, 0x2, R40 ;  /* 0x000000022d28a825 */ /* 0x000fe200078e0228 */
[----:B------:R-:W-:-:S02]  /*e710*/  CS2R R34, SRZ ;  /* 0x0000000000227805 */ /* 0x000fc4000001ff00 */
[----:B------:R-:W-:Y:S02]  /*e720*/  CS2R R14, SRZ ;  /* 0x00000000000e7805 */ /* 0x000fe4000001ff00 */
[----:B0-----:R-:W-:Y:S01]  /*e730*/  CS2R R12, SRZ ;  /* 0x00000000000c7805 */ /* 0x001fe2000001ff00 */
[--C-:B---34-:R-:W-:Y:S01]  /*e740*/  @!P1 IMAD.WIDE R42, R43, 0x2, R20.reuse ;  /* 0x000000022b2a9825 */ /* 0x118fe200078e0214 */
[----:B------:R0:W5:Y:S03]  /*e750*/  @!P1 LD.E.128 R28, desc[UR58][R38.64] ;  /* 0x0000003a261c9980 */ /* 0x000166000c101d00 */
[--C-:B------:R-:W-:Y:S01]  /*e760*/  @!P2 IMAD.WIDE R44, R45, 0x2, R20.reuse ;  /* 0x000000022d2ca825 */ /* 0x100fe200078e0214 */
[----:B------:R0:W5:Y:S03]  /*e770*/  @!P1 LD.E.128 R8, desc[UR58][R42.64] ;  /* 0x0000003a2a089980 */ /* 0x000166000c101d00 */
[----:B------:R-:W-:Y:S01]  /*e780*/  @!P0 IMAD.WIDE R20, R18, 0x2, R20 ;  /* 0x0000000212148825 */ /* 0x000fe200078e0214 */
[----:B------:R0:W5:Y:S04]  /*e790*/  @!P2 LD.E.128 R32, desc[UR58][R40.64] ;  /* 0x0000003a2820a980 */ /* 0x000168000c101d00 */
[----:B------:R0:W5:Y:S04]  /*e7a0*/  @!P0 LD.E.128 R4, desc[UR58][R20.64] ;  /* 0x0000003a14048980 */ /* 0x000168000c101d00 */
[----:B------:R0:W5:Y:S02]  /*e7b0*/  @!P2 LD.E.128 R12, desc[UR58][R44.64] ;  /* 0x0000003a2c0ca980 */ /* 0x000164000c101d00 */
.L_x_577:
[----:B------:R-:W-:Y:S05]  /*e7c0*/  BSYNC B1 ;  /* 0x0000000000017941 */ /* 0x000fea0003800000 */
.L_x_576:
[----:B0---4-:R-:W-:Y:S01]  /*e7d0*/  LEA.HI R20, R206, R206, RZ, 0x1 ;  /* 0x000000cece147211 */ /* 0x011fe200078f08ff */
[--C-:B-----5:R-:W-:Y:S01]  /*e7e0*/  IMAD.MOV.U32 R38, RZ, RZ, R5.reuse ;  /* 0x000000ffff267224 */ /* 0x120fe200078e0005 */
[----:B------:R-:W-:Y:S01]  /*e7f0*/  SHF.R.U64 R55, R4, 0x10, R5 ;  /* 0x0000001004377819 */ /* 0x000fe20000001205 */
[----:B------:R-:W-:Y:S01]  /*e800*/  IMAD.MOV.U32 R3, RZ, RZ, R25 ;  /* 0x000000ffff037224 */ /* 0x000fe200078e0019 */
[----:B---3--:R-:W-:Y:S01]  /*e810*/  LOP3.LUT R21, R20, 0xfffffffe, RZ, 0xc0, !PT ;  /* 0xfffffffe14157812 */ /* 0x008fe200078ec0ff */
[----:B------:R-:W-:Y:S01]  /*e820*/  IMAD.MOV.U32 R42, RZ, RZ, R31 ;  /* 0x000000ffff2a7224 */ /* 0x000fe200078e001f */
[----:B------:R-:W-:Y:S01]  /*e830*/  SHF.R.U32.HI R53, RZ, 0x10, R5 ;  /* 0x00000010ff357819 */ /* 0x000fe20000011605 */
[----:B------:R-:W-:Y:S01]  /*e840*/  IMAD.MOV.U32 R0, RZ, RZ, R24 ;  /* 0x000000ffff007224 */ /* 0x000fe200078e0018 */
[----:B------:R-:W-:Y:S01]  /*e850*/  SHF.R.U64 R67, R24, 0x10, R25 ;  /* 0x0000001018437819 */ /* 0x000fe20000001219 */
[----:B------:R-:W-:Y:S01]  /*e860*/  IMAD.IADD R21, R206, 0x1, -R21 ;  /* 0x00000001ce157824 */ /* 0x000fe200078e0a15 */
[----:B------:R-:W-:Y:S01]  /*e870*/  SHF.R.U32.HI R64, RZ, 0x10, R25 ;  /* 0x00000010ff407819 */ /* 0x000fe20000011619 */
[--C-:B------:R-:W-:Y:S01]  /*e880*/  IMAD.MOV.U32 R25, RZ, RZ, R27.reuse ;  /* 0x000000ffff197224 */ /* 0x100fe200078e001b */
[----:B------:R-:W-:Y:S01]  /*e890*/  SHF.R.U64 R65, R26, 0x10, R27 ;  /* 0x000000101a417819 */ /* 0x000fe2000000121b */
[----:B------:R-:W-:Y:S01]  /*e8a0*/  IMAD.MOV.U32 R46, RZ, RZ, R35 ;  /* 0x000000ffff2e7224 */ /* 0x000fe200078e0023 */
[----:B------:R-:W-:Y:S01]  /*e8b0*/  SHF.L.U32 R5, R21, 0x1f, RZ ;  /* 0x0000001f15057819 */ /* 0x000fe200000006ff */
[----:B------:R-:W-:Y:S01]  /*e8c0*/  IMAD.MOV.U32 R24, RZ, RZ, R26 ;  /* 0x000000ffff187224 */ /* 0x000fe200078e001a */
[----:B------:R-:W-:Y:S01]  /*e8d0*/  SHF.R.U32.HI R62, RZ, 0x10, R27 ;  /* 0x00000010ff3e7819 */ /* 0x000fe2000001161b */
[--C-:B------:R-:W-:Y:S01]  /*e8e0*/  IMAD.MOV.U32 R27, RZ, RZ, R29.reuse ;  /* 0x000000ffff1b7224 */ /* 0x100fe200078e001d */
[----:B------:R-:W0:Y:S01]  /*e8f0*/  SYNCS.PHASECHK.TRANS64.TRYWAIT P0, [R2+URZ+0x34800], R5 ;  /* 0x03480005020075a7 */ /* 0x000e22000800017f */
[----:B------:R-:W-:Y:S01]  /*e900*/  SHF.R.U32.HI R60, RZ, 0x10, R29 ;  /* 0x00000010ff3c7819 */ /* 0x000fe2000001161d */
[----:B------:R-:W-:Y:S01]  /*e910*/  IMAD.MOV.U32 R26, RZ, RZ, R28 ;  /* 0x000000ffff1a7224 */ /* 0x000fe200078e001c */
[----:B------:R-:W-:Y:S01]  /*e920*/  SHF.R.U32.HI R61, RZ, 0x10, R31 ;  /* 0x00000010ff3d7819 */ /* 0x000fe2000001161f */
[----:B-1----:R-:W-:Y:S01]  /*e930*/  IMAD.MOV.U32 R41, RZ, RZ, R30 ;  /* 0x000000ffff297224 */ /* 0x002fe200078e001e */
[--C-:B------:R-:W-:Y:S01]  /*e940*/  SHF.R.U64 R54, R34, 0x10, R35.reuse ;  /* 0x0000001022367819 */ /* 0x100fe20000001223 */
[----:B------:R-:W-:Y:S01]  /*e950*/  IMAD.MOV.U32 R43, RZ, RZ, R32 ;  /* 0x000000ffff2b7224 */ /* 0x000fe200078e0020 */
[----:B------:R-:W-:Y:S01]  /*e960*/  SHF.R.U32.HI R57, RZ, 0x10, R35 ;  /* 0x00000010ff397819 */ /* 0x000fe20000011623 */
[----:B------:R-:W-:Y:S01]  /*e970*/  IMAD.MOV.U32 R44, RZ, RZ, R33 ;  /* 0x000000ffff2c7224 */ /* 0x000fe200078e0021 */
[----:B------:R-:W-:Y:S01]  /*e980*/  PRMT R35, R25, 0x5410, R62 ;  /* 0x0000541019237816 */ /* 0x000fe2000000003e */
[----:B------:R-:W-:Y:S01]  /*e990*/  IMAD.MOV.U32 R45, RZ, RZ, R34 ;  /* 0x000000ffff2d7224 */ /* 0x000fe200078e0022 */
[----:B------:R-:W-:Y:S01]  /*e9a0*/  SHF.R.U64 R63, R28, 0x10, R29 ;  /* 0x000000101c3f7819 */ /* 0x000fe2000000121d */
[----:B------:R-:W-:Y:S01]  /*e9b0*/  IMAD.MOV.U32 R20, RZ, RZ, R4 ;  /* 0x000000ffff147224 */ /* 0x000fe200078e0004 */
[----:B------:R-:W-:Y:S01]  /*e9c0*/  SHF.R.U64 R58, R30, 0x10, R31 ;  /* 0x000000101e3a7819 */ /* 0x000fe2000000121f */
[----:B------:R-:W-:Y:S01]  /*e9d0*/  IMAD.MOV.U32 R39, RZ, RZ, R6 ;  /* 0x000000ffff277224 */ /* 0x000fe200078e0006 */
[----:B------:R-:W-:Y:S01]  /*e9e0*/  PRMT R25, R27, 0x5410, R60 ;  /* 0x000054101b197816 */ /* 0x000fe2000000003c */
[----:B--2---:R-:W-:Y:S01]  /*e9f0*/  IMAD.MOV.U32 R40, RZ, RZ, R7 ;  /* 0x000000ffff287224 */ /* 0x004fe200078e0007 */
        /* <DEDUP_REMOVED lines=13> */
[----:B------:R-:W-:Y:S01]  /*ead0*/  IMAD.MOV.U32 R6, RZ, RZ, R13 ;  /* 0x000000ffff067224 */ /* 0x000fe200078e000d */
[--C-:B------:R-:W-:Y:S01]  /*eae0*/  SHF.R.U64 R47, R10, 0x10, R11.reuse ;  /* 0x000000100a2f7819 */ /* 0x100fe2000000120b */
[----:B------:R-:W-:Y:S01]  /*eaf0*/  IMAD.MOV.U32 R7, RZ, RZ, R14 ;  /* 0x000000ffff077224 */ /* 0x000fe200078e000e */
[----:B------:R-:W-:Y:S01]  /*eb00*/  SHF.R.U32.HI R48, RZ, 0x10, R11 ;  /* 0x00000010ff307819 */ /* 0x000fe2000001160b */
[----:B------:R-:W-:Y:S01]  /*eb10*/  IMAD.MOV.U32 R21, RZ, RZ, R15 ;  /* 0x000000ffff157224 */ /* 0x000fe200078e000f */
[----:B------:R-:W-:-:S02]  /*eb20*/  VIMNMX R42, R37, 0x80, PT ;  /* 0x00000080252a7848 */ /* 0x000fc40003fe0100 */
[----:B------:R-:W-:Y:S02]  /*eb30*/  PRMT R34, R24, 0x5410, R65 ;  /* 0x0000541018227816 */ /* 0x000fe40000000041 */
[--C-:B------:R-:W-:Y:S02]  /*eb40*/  SHF.R.U64 R11, R12, 0x10, R13.reuse ;  /* 0x000000100c0b7819 */ /* 0x100fe4000000120d */
[----:B------:R-:W-:Y:S02]  /*eb50*/  SHF.R.U32.HI R9, RZ, 0x10, R13 ;  /* 0x00000010ff097819 */ /* 0x000fe4000001160d */
[----:B------:R-:W-:Y:S02]  /*eb60*/  PRMT R32, R0, 0x5410, R67 ;  /* 0x0000541000207816 */ /* 0x000fe40000000043 */
[----:B------:R-:W-:Y:S02]  /*eb70*/  PRMT R33, R3, 0x5410, R64 ;  /* 0x0000541003217816 */ /* 0x000fe40000000040 */
[----:B------:R-:W-:-:S02]  /*eb80*/  PRMT R24, R26, 0x5410, R63 ;  /* 0x000054101a187816 */ /* 0x000fc4000000003f */
[--C-:B------:R-:W-:Y:S02]  /*eb90*/  SHF.R.U64 R10, R14, 0x10, R15.reuse ;  /* 0x000000100e0a7819 */ /* 0x100fe4000000120f */
[----:B------:R-:W-:Y:S02]  /*eba0*/  SHF.R.U32.HI R8, RZ, 0x10, R15 ;  /* 0x00000010ff087819 */ /* 0x000fe4000001160f */
        /* <DEDUP_REMOVED lines=15> */
.L_x_816:
[----:B------:R-:W-:Y:S05]  /*eca0*/  BSYNC B1 ;  /* 0x0000000000017941 */ /* 0x000fea0003800000 */
.L_x_578:
[----:B------:R-:W-:Y:S01]  /*ecb0*/  BSSY B1, `(.L_x_580) ;  /* 0x000011e000017945 */ /* 0x000fe20003800000 */
[----:B------:R-:W-:Y:S02]  /*ecc0*/  PRMT R14, R4, 0x5410, R11 ;  /* 0x00005410040e7816 */ /* 0x000fe4000000000b */
[----:B------:R-:W-:Y:S02]  /*ecd0*/  PRMT R15, R6, 0x5410, R9 ;  /* 0x00005410060f7816 */ /* 0x000fe40000000009 */
[----:B------:R-:W-:Y:S02]  /*ece0*/  PRMT R20, R7, 0x5410, R10 ;  /* 0x0000541007147816 */ /* 0x000fe4000000000a */
[----:B------:R-:W-:Y:S01]  /*ecf0*/  PRMT R21, R21, 0x5410, R8 ;  /* 0x0000541015157816 */ /* 0x000fe20000000008 */
[----:B------:R-:W-:Y:S06]  /*ed00*/  @P1 BRA `(.L_x_581) ;  /* 0x0000001000601947 */ /* 0x000fec0003800000 */
[----:B------:R-:W1:Y:S01]  /*ed10*/  LDC R41, c[0x0][0x3f4] ;  /* 0x0000fd00ff297b82 */ /* 0x000e620000000800 */
[C---:B------:R-:W-:Y:S01]  /*ed20*/  VIADD R4, R18.reuse, 0x20 ;  /* 0x0000002012047836 */ /* 0x040fe20000000000 */
[----:B------:R-:W-:Y:S01]  /*ed30*/  BSSY B2, `(.L_x_582) ;  /* 0x0000061000027945 */ /* 0x000fe20003800000 */
[C---:B------:R-:W-:Y:S01]  /*ed40*/  VIADD R6, R18.reuse, 0x40 ;  /* 0x0000004012067836 */ /* 0x040fe20000000000 */
[-C--:B-1----:R-:W-:Y:S02]  /*ed50*/  ISETP.GE.AND P0, PT, R18, R41.reuse, PT ;  /* 0x000000291200720c */ /* 0x082fe40003f06270 */
[-C--:B------:R-:W-:Y:S02]  /*ed60*/  ISETP.GE.AND P1, PT, R4, R41.reuse, PT ;  /* 0x000000290400720c */ /* 0x080fe40003f26270 */
[----:B------:R-:W-:-:S09]  /*ed70*/  ISETP.GE.AND P2, PT, R6, R41, PT ;  /* 0x000000290600720c */ /* 0x000fd20003f46270 */
[----:B------:R-:W-:Y:S05]  /*ed80*/  @P0 BRA `(.L_x_583) ;  /* 0x00000004006c0947 */ /* 0x000fea0003800000 */
[----:B0-----:R-:W-:Y:S01]  /*ed90*/  LEA.HI R5, R41, R228, RZ, 0x1d ;  /* 0x000000e429057211 */ /* 0x001fe200078fe8ff */
[----:B------:R-:W-:Y:S01]  /*eda0*/  IMAD.U32 R54, R37, 0x10000, RZ ;  /* 0x0001000025367824 */ /* 0x000fe200078e00ff */
[----:B------:R-:W-:Y:S01]  /*edb0*/  LOP3.LUT R4, R191, 0x38, R18, 0xf8, !PT ;  /* 0x00000038bf047812 */ /* 0x000fe200078ef812 */
[----:B------:R-:W-:Y:S01]  /*edc0*/  IMAD.U32 R52, R32, 0x10000, RZ ;  /* 0x0001000020347824 */ /* 0x000fe200078e00ff */
[----:B------:R-:W-:Y:S01]  /*edd0*/  SHF.R.S32.HI R6, RZ, 0x1f, R5 ;  /* 0x0000001fff067819 */ /* 0x000fe20000011405 */
[----:B------:R-:W-:Y:S01]  /*ede0*/  IMAD.U32 R53, R38, 0x10000, RZ ;  /* 0x0001000026357824 */ /* 0x000fe200078e00ff */
[----:B------:R-:W-:Y:S02]  /*edf0*/  LOP3.LUT R51, R37, 0xffff0000, RZ, 0xc0, !PT ;  /* 0xffff000025337812 */ /* 0x000fe400078ec0ff */
[----:B------:R-:W-:Y:S01]  /*ee00*/  LEA.HI R7, R6, R5, RZ, 0x3 ;  /* 0x0000000506077211 */ /* 0x000fe200078f18ff */
[----:B------:R-:W-:Y:S01]  /*ee10*/  IMAD.SHL.U32 R6, R5, 0x8, RZ ;  /* 0x0000000805067824 */ /* 0x000fe200078e00ff */
[----:B------:R-:W-:-:S03]  /*ee20*/  LOP3.LUT R5, R4, R193, RZ, 0x3c, !PT ;  /* 0x000000c104057212 */ /* 0x000fc600078e3cff */
[----:B------:R-:W-:Y:S01]  /*ee30*/  IMAD.SHL.U32 R7, R7, 0x400, RZ ;  /* 0x0000040007077824 */ /* 0x000fe200078e00ff */
[----:B------:R-:W-:Y:S01]  /*ee40*/  LOP3.LUT R6, R191, 0x38, R6, 0xf8, !PT ;  /* 0x00000038bf067812 */ /* 0x000fe200078ef806 */
[----:B------:R-:W-:-:S03]  /*ee50*/  IMAD R5, R192, 0x200, R5 ;  /* 0x00000200c0057824 */ /* 0x000fc600078e0205 */
[----:B------:R-:W-:Y:S01]  /*ee60*/  LOP3.LUT R7, R7, 0x7fffe000, RZ, 0xc0, !PT ;  /* 0x7fffe00007077812 */ /* 0x000fe200078ec0ff */
[----:B------:R-:W-:Y:S01]  /*ee70*/  IMAD R61, R5, 0x2, R2 ;  /* 0x00000002053d7824 */ /* 0x000fe200078e0202 */
[----:B------:R-:W-:-:S03]  /*ee80*/  LOP3.LUT R6, R6, R193, RZ, 0x3c, !PT ;  /* 0x000000c106067212 */ /* 0x000fc600078e3cff */
[----:B------:R-:W-:-:S04]  /*ee90*/  IMAD R7, R192, 0x200, R7 ;  /* 0x00000200c0077824 */ /* 0x000fc800078e0207 */
[----:B------:R-:W-:Y:S02]  /*eea0*/  IMAD.IADD R9, R7, 0x1, R6 ;  /* 0x0000000107097824 */ /* 0x000fe400078e0206 */
[----:B------:R-:W0:Y:S02]  /*eeb0*/  LDS.128 R4, [R61+0x10400] ;  /* 0x010400003d047984 */ /* 0x000e240000000c00 */
[----:B------:R-:W-:-:S05]  /*eec0*/  IMAD R62, R9, 0x2, R2 ;  /* 0x00000002093e7824 */ /* 0x000fca00078e0202 */
[----:B------:R-:W1:Y:S01]  /*eed0*/  LDS.128 R8, [R62+0x10400] ;  /* 0x010400003e087984 */ /* 0x000e620000000c00 */
[C---:B0-----:R-:W-:Y:S01]  /*eee0*/  IMAD.U32 R43, R4.reuse, 0x10000, RZ ;  /* 0x00010000042b7824 */ /* 0x041fe200078e00ff */
[----:B------:R-:W-:Y:S01]  /*eef0*/  LOP3.LUT R4, R4, 0xffff0000, RZ, 0xc0, !PT ;  /* 0xffff000004047812 */ /* 0x000fe200078ec0ff */
[C---:B------:R-:W-:Y:S01]  /*ef00*/  IMAD.U32 R44, R5.reuse, 0x10000, RZ ;  /* 0x00010000052c7824 */ /* 0x040fe200078e00ff */
[----:B------:R-:W-:Y:S01]  /*ef10*/  LOP3.LUT R5, R5, 0xffff0000, RZ, 0xc0, !PT ;  /* 0xffff000005057812 */ /* 0x000fe200078ec0ff */
[C---:B------:R-:W-:Y:S01]  /*ef20*/  IMAD.U32 R45, R6.reuse, 0x10000, RZ ;  /* 0x00010000062d7824 */ /* 0x040fe200078e00ff */
[----:B------:R-:W-:Y:S01]  /*ef30*/  LOP3.LUT R6, R6, 0xffff0000, RZ, 0xc0, !PT ;  /* 0xffff000006067812 */ /* 0x000fe200078ec0ff */
[C---:B------:R-:W-:Y:S01]  /*ef40*/  IMAD.U32 R46, R7.reuse, 0x10000, RZ ;  /* 0x00010000072e7824 */ /* 0x040fe200078e00ff */
[----:B------:R-:W-:Y:S01]  /*ef50*/  LOP3.LUT R7, R7, 0xffff0000, RZ, 0xc0, !PT ;  /* 0xffff000007077812 */ /* 0x000fe200078ec0ff */
[C---:B-1----:R-:W-:Y:S01]  /*ef60*/  IMAD.U32 R47, R8.reuse, 0x10000, RZ ;  /* 0x00010000082f7824 */ /* 0x042fe200078e00ff */
[----:B------:R-:W-:Y:S01]  /*ef70*/  LOP3.LUT R8, R8, 0xffff0000, RZ, 0xc0, !PT ;  /* 0xffff000008087812 */ /* 0x000fe200078ec0ff */
[C---:B------:R-:W-:Y:S01]  /*ef80*/  IMAD.U32 R48, R9.reuse, 0x10000, RZ ;  /* 0x0001000009307824 */ /* 0x040fe200078e00ff */
[----:B------:R-:W-:Y:S01]  /*ef90*/  LOP3.LUT R9, R9, 0xffff0000, RZ, 0xc0, !PT ;  /* 0xffff000009097812 */ /* 0x000fe200078ec0ff */
[C---:B------:R-:W-:Y:S01]  /*efa0*/  FMUL.FTZ R56, R47.reuse, R54 ;  /* 0x000000362f387220 */ /* 0x040fe20000410000 */
[-C--:B------:R-:W-:Y:S01]  /*efb0*/  FMUL.FTZ R58, R47, R52.reuse ;  /* 0x000000342f3a7220 */ /* 0x080fe20000410000 */
[----:B------:R-:W-:Y:S01]  /*efc0*/  LOP3.LUT R47, R32, 0xffff0000, RZ, 0xc0, !PT ;  /* 0xffff0000202f7812 */ /* 0x000fe200078ec0ff */
[----:B------:R-:W-:Y:S01]  /*efd0*/  FMUL.FTZ R55, R8, R51 ;  /* 0x0000003308377220 */ /* 0x000fe20000410000 */
[C---:B------:R-:W-:Y:S01]  /*efe0*/  FFMA.FTZ R56, R43.reuse, R52, -R56 ;  /* 0x000000342b387223 */ /* 0x040fe20000010838 */
[----:B------:R-:W-:Y:S01]  /*eff0*/  FFMA.FTZ R58, R43, R54, R58 ;  /* 0x000000362b3a7223 */ /* 0x000fe2000001003a */
[----:B------:R-:W-:-:S02]  /*f000*/  IMAD.U32 R43, R33, 0x10000, RZ ;  /* 0x00010000212b7824 */ /* 0x000fc400078e00ff */
[-C--:B------:R-:W-:Y:S01]  /*f010*/  FMUL.FTZ R57, R8, R47.reuse ;  /* 0x0000002f08397220 */ /* 0x080fe20000410000 */
[----:B------:R-:W-:Y:S01]  /*f020*/  FFMA.FTZ R55, R4, R47, -R55 ;  /* 0x0000002f04377223 */ /* 0x000fe20000010837 */
[----:B------:R-:W-:Y:S01]  /*f030*/  FMUL.FTZ R47, R48, R53 ;  /* 0x00000035302f7220 */ /* 0x000fe20000410000 */
[----:B------:R-:W-:Y:S02]  /*f040*/  IMAD.U32 R49, R10, 0x10000, RZ ;  /* 0x000100000a317824 */ /* 0x000fe400078e00ff */
[----:B------:R-:W-:Y:S01]  /*f050*/  FMUL.FTZ R52, R48, R43 ;  /* 0x0000002b30347220 */ /* 0x000fe20000410000 */
[----:B------:R-:W-:Y:S01]  /*f060*/  FFMA.FTZ R57, R4, R51, R57 ;  /* 0x0000003304397223 */ /* 0x000fe20000010039 */
[----:B------:R-:W-:Y:S01]  /*f070*/  LOP3.LUT R10, R10, 0xffff0000, RZ, 0xc0, !PT ;  /* 0xffff00000a0a7812 */ /* 0x000fe200078ec0ff */
[----:B------:R-:W-:Y:S01]  /*f080*/  FFMA.FTZ R48, R44, R43, -R47 ;  /* 0x0000002b2c307223 */ /* 0x000fe2000001082f */
[C---:B------:R-:W-:Y:S01]  /*f090*/  LOP3.LUT R51, R39.reuse, 0xffff0000, RZ, 0xc0, !PT ;  /* 0xffff000027337812 */ /* 0x040fe200078ec0ff */
[----:B------:R-:W-:Y:S01]  /*f0a0*/  IMAD.U32 R8, R39, 0x10000, RZ ;  /* 0x0001000027087824 */ /* 0x000fe200078e00ff */
[C---:B------:R-:W-:Y:S01]  /*f0b0*/  LOP3.LUT R43, R34.reuse, 0xffff0000, RZ, 0xc0, !PT ;  /* 0xffff0000222b7812 */ /* 0x040fe200078ec0ff */
[----:B------:R-:W-:-:S02]  /*f0c0*/  IMAD.U32 R4, R34, 0x10000, RZ ;  /* 0x0001000022047824 */ /* 0x000fc400078e00ff */
[----:B------:R-:W-:Y:S01]  /*f0d0*/  FFMA.FTZ R52, R44, R53, R52 ;  /* 0x000000352c347223 */ /* 0x000fe20000010034 */
[C---:B------:R-:W-:Y:S01]  /*f0e0*/  FMUL.FTZ R59, R10.reuse, R51 ;  /* 0x000000330a3b7220 */ /* 0x040fe20000410000 */
[C---:B------:R-:W-:Y:S01]  /*f0f0*/  FMUL.FTZ R44, R49.reuse, R8 ;  /* 0x00000008312c7220 */ /* 0x040fe20000410000 */
[-C--:B------:R-:W-:Y:S01]  /*f100*/  FMUL.FTZ R54, R49, R4.reuse ;  /* 0x0000000431367220 */ /* 0x080fe20000410000 */
[----:B------:R-:W-:Y:S01]  /*f110*/  FMUL.FTZ R10, R10, R43 ;  /* 0x0000002b0a0a7220 */ /* 0x000fe20000410000 */
[----:B------:R-:W-:Y:S02]  /*f120*/  IMAD.U32 R50, R11, 0x10000, RZ ;  /* 0x000100000b327824 */ /* 0x000fe400078e00ff */
[C---:B------:R-:W-:Y:S01]  /*f130*/  FFMA.FTZ R53, R45.reuse, R4, -R44 ;  /* 0x000000042d357223 */ /* 0x040fe2000001082c */
[----:B------:R-:W-:Y:S02]  /*f140*/  IMAD.U32 R49, R40, 0x10000, RZ ;  /* 0x0001000028317824 */ /* 0x000fe400078e00ff */
[----:B------:R-:W-:Y:S01]  /*f150*/  FFMA.FTZ R54, R45, R8, R54 ;  /* 0x000000082d367223 */ /* 0x000fe20000010036 */
[----:B------:R-:W-:-:S02]  /*f160*/  IMAD.U32 R47, R35, 0x10000, RZ ;  /* 0x00010000232f7824 */ /* 0x000fc400078e00ff */
[----:B------:R-:W-:Y:S01]  /*f170*/  FFMA.FTZ R51, R6, R51, R10 ;  /* 0x0000003306337223 */ /* 0x000fe2000001000a */
[----:B------:R-:W-:Y:S01]  /*f180*/  LOP3.LUT R11, R11, 0xffff0000, RZ, 0xc0, !PT ;  /* 0xffff00000b0b7812 */ /* 0x000fe200078ec0ff */
[----:B------:R-:W-:Y:S01]  /*f190*/  FMUL.FTZ R45, R50, R49 ;  /* 0x00000031322d7220 */ /* 0x000fe20000410000 */
[----:B------:R-:W-:Y:S01]  /*f1a0*/  FFMA.FTZ R60, R6, R43, -R59 ;  /* 0x0000002b063c7223 */ /* 0x000fe2000001083b */
[----:B------:R-:W-:Y:S01]  /*f1b0*/  LOP3.LUT R8, R38, 0xffff0000, RZ, 0xc0, !PT ;  /* 0xffff000026087812 */ /* 0x000fe200078ec0ff */
[-C--:B------:R-:W-:Y:S01]  /*f1c0*/  FMUL.FTZ R43, R50, R47.reuse ;  /* 0x0000002f322b7220 */ /* 0x080fe20000410000 */
[----:B------:R-:W-:Y:S01]  /*f1d0*/  LOP3.LUT R10, R40, 0xffff0000, RZ, 0xc0, !PT ;  /* 0xffff0000280a7812 */ /* 0x000fe200078ec0ff */
[C---:B------:R-:W-:Y:S01]  /*f1e0*/  FFMA.FTZ R45, R46.reuse, R47, -R45 ;  /* 0x0000002f2e2d7223 */ /* 0x040fe2000001082d */
[----:B------:R-:W-:Y:S01]  /*f1f0*/  LOP3.LUT R4, R33, 0xffff0000, RZ, 0xc0, !PT ;  /* 0xffff000021047812 */ /* 0x000fe200078ec0ff */
[----:B------:R-:W-:Y:S01]  /*f200*/  FFMA.FTZ R46, R46, R49, R43 ;  /* 0x000000312e2e7223 */ /* 0x000fe2000001002b */
[----:B------:R-:W-:Y:S01]  /*f210*/  LOP3.LUT R6, R35, 0xffff0000, RZ, 0xc0, !PT ;  /* 0xffff000023067812 */ /* 0x000fe200078ec0ff */
[----:B------:R-:W-:Y:S01]  /*f220*/  FMUL.FTZ R44, R9, R8 ;  /* 0x00000008092c7220 */ /* 0x000fe20000410000 */
[----:B------:R-:W-:Y:S01]  /*f230*/  FMUL.FTZ R50, R11, R10 ;  /* 0x0000000a0b327220 */ /* 0x000fe20000410000 */
[----:B------:R-:W-:-:S02]  /*f240*/  FMUL.FTZ R43, R9, R4 ;  /* 0x00000004092b7220 */ /* 0x000fc40000410000 */
[----:B------:R-:W-:Y:S01]  /*f250*/  FMUL.FTZ R11, R11, R6 ;  /* 0x000000060b0b7220 */ /* 0x000fe20000410000 */
[----:B------:R-:W-:Y:S01]  /*f260*/  FFMA.FTZ R9, R5, R4, -R44 ;  /* 0x0000000405097223 */ /* 0x000fe2000001082c */
[----:B------:R-:W-:Y:S01]  /*f270*/  FFMA.FTZ R50, R7, R6, -R50 ;  /* 0x0000000607327223 */ /* 0x000fe20000010832 */
[----:B------:R-:W-:Y:S01]  /*f280*/  FFMA.FTZ R43, R5, R8, R43 ;  /* 0x00000008052b7223 */ /* 0x000fe2000001002b */
[----:B------:R-:W-:Y:S01]  /*f290*/  FFMA.FTZ R11, R7, R10, R11 ;  /* 0x0000000a070b7223 */ /* 0x000fe2000001000b */
[----:B------:R-:W-:Y:S02]  /*f2a0*/  F2FP.BF16.F32.PACK_AB R6, R60, R53 ;  /* 0x000000353c06723e */ /* 0x000fe400000010ff */
[----:B------:R-:W-:Y:S02]  /*f2b0*/  F2FP.BF16.F32.PACK_AB R4, R55, R56 ;  /* 0x000000383704723e */ /* 0x000fe400000010ff */
[----:B------:R-:W-:Y:S02]  /*f2c0*/  F2FP.BF16.F32.PACK_AB R5, R9, R48 ;  /* 0x000000300905723e */ /* 0x000fe400000010ff */
[----:B------:R-:W-:-:S02]  /*f2d0*/  F2FP.BF16.F32.PACK_AB R7, R50, R45 ;  /* 0x0000002d3207723e */ /* 0x000fc400000010ff */
[----:B------:R-:W-:Y:S02]  /*f2e0*/  F2FP.BF16.F32.PACK_AB R10, R51, R54 ;  /* 0x00000036330a723e */ /* 0x000fe400000010ff */
[----:B------:R-:W-:Y:S01]  /*f2f0*/  F2FP.BF16.F32.PACK_AB R8, R57, R58 ;  /* 0x0000003a3908723e */ /* 0x000fe200000010ff */
[----:B------:R1:W-:Y:S01]  /*f300*/  STS.128 [R61+0x10400], R4 ;  /* 0x010400043d007388 */ /* 0x0003e20000000c00 */
[----:B------:R-:W-:Y:S02]  /*f310*/  F2FP.BF16.F32.PACK_AB R9, R43, R52 ;  /* 0x000000342b09723e */ /* 0x000fe400000010ff */
[----:B------:R-:W-:-:S05]  /*f320*/  F2FP.BF16.F32.PACK_AB R11, R11, R46 ;  /* 0x0000002e0b0b723e */ /* 0x000fca00000010ff */
[----:B------:R1:W-:Y:S02]  /*f330*/  STS.128 [R62+0x10400], R8 ;  /* 0x010400083e007388 */ /* 0x0003e40000000c00 */
.L_x_583:
[----:B------:R-:W-:Y:S05]  /*f340*/  BSYNC B2 ;  /* 0x0000000000027941 */ /* 0x000fea0003800000 */
.L_x_582:
[----:B------:R-:W-:Y:S04]  /*f350*/  BSSY B2, `(.L_x_584) ;  /* 0x000005a000027945 */ /* 0x000fe80003800000 */
[----:B------:R-:W-:Y:S05]  /*f360*/  @P1 BRA `(.L_x_585) ;  /* 0x0000000400601947 */ /* 0x000fea0003800000 */
[----:B------:R-:W2:Y:S01]  /*f370*/  LDL R60, [R1+0x78] ;  /* 0x00007800013c7983 */ /* 0x000ea20000100800 */
[----:B-1----:R-:W-:Y:S01]  /*f380*/  LEA.HI R4, R41, R229, RZ, 0x1d ;  /* 0x000000e529047211 */ /* 0x002fe200078fe8ff */
[C---:B------:R-:W-:Y:S01]  /*f390*/  IMAD.U32 R55, R28.reuse, 0x10000, RZ ;  /* 0x000100001c377824 */ /* 0x040fe200078e00ff */
[----:B------:R-:W-:Y:S01]  /*f3a0*/  LOP3.LUT R57, R28, 0xffff0000, RZ, 0xc0, !PT ;  /* 0xffff00001c397812 */ /* 0x000fe200078ec0ff */
[----:B------:R-:W-:Y:S01]  /*f3b0*/  IMAD.U32 R53, R24, 0x10000, RZ ;  /* 0x0001000018357824 */ /* 0x000fe200078e00ff */
[----:B0-----:R-:W-:-:S04]  /*f3c0*/  SHF.R.S32.HI R5, RZ, 0x1f, R4 ;  /* 0x0000001fff057819 */ /* 0x001fc80000011404 */
        /* <DEDUP_REMOVED lines=8> */
[----:B------:R-:W-:-:S05]  /*f450*/  IMAD R43, R9, 0x2, R2 ;  /* 0x00000002092b7824 */ /* 0x000fca00078e0202 */
[----:B------:R-:W0:Y:S02]  /*f460*/  LDS.128 R8, [R43+0x10400] ;  /* 0x010400002b087984 */ /* 0x000e240000000c00 */
[C---:B0-----:R-:W-:Y:S01]  /*f470*/  IMAD.U32 R48, R8.reuse, 0x10000, RZ ;  /* 0x0001000008307824 */ /* 0x041fe200078e00ff */
[----:B------:R-:W-:Y:S01]  /*f480*/  LOP3.LUT R8, R8, 0xffff0000, RZ, 0xc0, !PT ;  /* 0xffff000008087812 */ /* 0x000fe200078ec0ff */
[C---:B------:R-:W-:Y:S01]  /*f490*/  IMAD.U32 R49, R9.reuse, 0x10000, RZ ;  /* 0x0001000009317824 */ /* 0x040fe200078e00ff */
[----:B------:R-:W-:Y:S01]  /*f4a0*/  LOP3.LUT R9, R9, 0xffff0000, RZ, 0xc0, !PT ;  /* 0xffff000009097812 */ /* 0x000fe200078ec0ff */
[C---:B------:R-:W-:Y:S01]  /*f4b0*/  FMUL.FTZ R59, R48.reuse, R55 ;  /* 0x00000037303b7220 */ /* 0x040fe20000410000 */
[----:B------:R-:W-:Y:S01]  /*f4c0*/  FMUL.FTZ R61, R48, R53 ;  /* 0x00000035303d7220 */ /* 0x000fe20000410000 */
[----:B------:R-:W-:Y:S01]  /*f4d0*/  FMUL.FTZ R63, R8, R57 ;  /* 0x00000039083f7220 */ /* 0x000fe20000410000 */
[----:B------:R-:W-:Y:S02]  /*f4e0*/  IMAD.U32 R48, R29, 0x10000, RZ ;  /* 0x000100001d307824 */ /* 0x000fe400078e00ff */
[C---:B------:R-:W-:Y:S01]  /*f4f0*/  IMAD.U32 R50, R10.reuse, 0x10000, RZ ;  /* 0x000100000a327824 */ /* 0x040fe200078e00ff */
[----:B------:R-:W-:Y:S01]  /*f500*/  LOP3.LUT R10, R10, 0xffff0000, RZ, 0xc0, !PT ;  /* 0xffff00000a0a7812 */ /* 0x000fe200078ec0ff */
[C---:B------:R-:W-:Y:S01]  /*f510*/  IMAD.U32 R51, R11.reuse, 0x10000, RZ ;  /* 0x000100000b337824 */ /* 0x040fe200078e00ff */
[----:B------:R-:W-:Y:S01]  /*f520*/  LOP3.LUT R11, R11, 0xffff0000, RZ, 0xc0, !PT ;  /* 0xffff00000b0b7812 */ /* 0x000fe200078ec0ff */
[----:B--2---:R-:W0:Y:S02]  /*f530*/  LDS.128 R4, [R60] ;  /* 0x000000003c047984 */ /* 0x004e240000000c00 */
[C---:B0-----:R-:W-:Y:S01]  /*f540*/  IMAD.U32 R44, R4.reuse, 0x10000, RZ ;  /* 0x00010000042c7824 */ /* 0x041fe200078e00ff */
[----:B------:R-:W-:Y:S01]  /*f550*/  LOP3.LUT R4, R4, 0xffff0000, RZ, 0xc0, !PT ;  /* 0xffff000004047812 */ /* 0x000fe200078ec0ff */
[C---:B------:R-:W-:Y:S01]  /*f560*/  IMAD.U32 R45, R5.reuse, 0x10000, RZ ;  /* 0x00010000052d7824 */ /* 0x040fe200078e00ff */
[----:B------:R-:W-:Y:S01]  /*f570*/  LOP3.LUT R5, R5, 0xffff0000, RZ, 0xc0, !PT ;  /* 0xffff000005057812 */ /* 0x000fe200078ec0ff */
[----:B------:R-:W-:Y:S01]  /*f580*/  FFMA.FTZ R59, R44, R53, -R59 ;  /* 0x000000352c3b7223 */ /* 0x000fe2000001083b */
[----:B------:R-:W-:Y:S01]  /*f590*/  LOP3.LUT R53, R24, 0xffff0000, RZ, 0xc0, !PT ;  /* 0xffff000018357812 */ /* 0x000fe200078ec0ff */
[----:B------:R-:W-:Y:S01]  /*f5a0*/  FFMA.FTZ R61, R44, R55, R61 ;  /* 0x000000372c3d7223 */ /* 0x000fe2000001003d */
[----:B------:R-:W-:-:S02]  /*f5b0*/  IMAD.U32 R44, R25, 0x10000, RZ ;  /* 0x00010000192c7824 */ /* 0x000fc400078e00ff */
[----:B------:R-:W-:Y:S02]  /*f5c0*/  IMAD.U32 R46, R6, 0x10000, RZ ;  /* 0x00010000062e7824 */ /* 0x000fe400078e00ff */
[-C--:B------:R-:W-:Y:S01]  /*f5d0*/  FMUL.FTZ R55, R8, R53.reuse ;  /* 0x0000003508377220 */ /* 0x080fe20000410000 */
[----:B------:R-:W-:Y:S01]  /*f5e0*/  FFMA.FTZ R52, R4, R53, -R63 ;  /* 0x0000003504347223 */ /* 0x000fe2000001083f */
[C---:B------:R-:W-:Y:S01]  /*f5f0*/  FMUL.FTZ R8, R49.reuse, R48 ;  /* 0x0000003031087220 */ /* 0x040fe20000410000 */
[----:B------:R-:W-:Y:S02]  /*f600*/  IMAD.U32 R53, R30, 0x10000, RZ ;  /* 0x000100001e357824 */ /* 0x000fe400078e00ff */
[-C--:B------:R-:W-:Y:S01]  /*f610*/  FMUL.FTZ R63, R49, R44.reuse ;  /* 0x0000002c313f7220 */ /* 0x080fe20000410000 */
[----:B------:R-:W-:Y:S01]  /*f620*/  FFMA.FTZ R54, R4, R57, R55 ;  /* 0x0000003904367223 */ /* 0x000fe20000010037 */
[----:B------:R-:W-:Y:S01]  /*f630*/  FFMA.FTZ R56, R45, R44, -R8 ;  /* 0x0000002c2d387223 */ /* 0x000fe20000010808 */
[----:B------:R-:W-:-:S02]  /*f640*/  IMAD.U32 R49, R26, 0x10000, RZ ;  /* 0x000100001a317824 */ /* 0x000fc400078e00ff */
[----:B------:R-:W-:Y:S01]  /*f650*/  FFMA.FTZ R63, R45, R48, R63 ;  /* 0x000000302d3f7223 */ /* 0x000fe2000001003f */
[----:B------:R-:W-:Y:S01]  /*f660*/  FMUL.FTZ R57, R50, R53 ;  /* 0x0000003532397220 */ /* 0x000fe20000410000 */
[----:B------:R-:W-:Y:S01]  /*f670*/  LOP3.LUT R55, R30, 0xffff0000, RZ, 0xc0, !PT ;  /* 0xffff00001e377812 */ /* 0x000fe200078ec0ff */
[----:B------:R-:W-:Y:S01]  /*f680*/  IMAD.U32 R44, R31, 0x10000, RZ ;  /* 0x000100001f2c7824 */ /* 0x000fe200078e00ff */
[----:B------:R-:W-:Y:S01]  /*f690*/  LOP3.LUT R45, R26, 0xffff0000, RZ, 0xc0, !PT ;  /* 0xffff00001a2d7812 */ /* 0x000fe200078ec0ff */
[-C--:B------:R-:W-:Y:S01]  /*f6a0*/  FMUL.FTZ R65, R50, R49.reuse ;  /* 0x0000003132417220 */ /* 0x080fe20000410000 */
[----:B------:R-:W-:Y:S01]  /*f6b0*/  LOP3.LUT R6, R6, 0xffff0000, RZ, 0xc0, !PT ;  /* 0xffff000006067812 */ /* 0x000fe200078ec0ff */
[----:B------:R-:W-:Y:S01]  /*f6c0*/  FFMA.FTZ R57, R46, R49, -R57 ;  /* 0x000000312e397223 */ /* 0x000fe20000010839 */
[C---:B------:R-:W-:Y:S01]  /*f6d0*/  FMUL.FTZ R49, R10.reuse, R55 ;  /* 0x000000370a317220 */ /* 0x040fe20000410000 */
[----:B------:R-:W-:Y:S02]  /*f6e0*/  IMAD.U32 R47, R7, 0x10000, RZ ;  /* 0x00010000072f7824 */ /* 0x000fe400078e00ff */
[----:B------:R-:W-:Y:S01]  /*f6f0*/  FMUL.FTZ R10, R10, R45 ;  /* 0x0000002d0a0a7220 */ /* 0x000fe20000410000 */
[----:B------:R-:W-:-:S02]  /*f700*/  IMAD.U32 R4, R27, 0x10000, RZ ;  /* 0x000100001b047824 */ /* 0x000fc400078e00ff */
[----:B------:R-:W-:Y:S01]  /*f710*/  FMUL.FTZ R8, R51, R44 ;  /* 0x0000002c33087220 */ /* 0x000fe20000410000 */
[----:B------:R-:W-:Y:S01]  /*f720*/  FFMA.FTZ R65, R46, R53, R65 ;  /* 0x000000352e417223 */ /* 0x000fe20000010041 */
[C---:B------:R-:W-:Y:S01]  /*f730*/  FFMA.FTZ R46, R6.reuse, R45, -R49 ;  /* 0x0000002d062e7223 */ /* 0x040fe20000010831 */
[----:B------:R-:W-:Y:S01]  /*f740*/  FFMA.FTZ R48, R6, R55, R10 ;  /* 0x0000003706307223 */ /* 0x000fe2000001000a */
[-C--:B------:R-:W-:Y:S01]  /*f750*/  FFMA.FTZ R49, R47, R4.reuse, -R8 ;  /* 0x000000042f317223 */ /* 0x080fe20000010808 */
[----:B------:R-:W-:Y:S01]  /*f760*/  FMUL.FTZ R50, R51, R4 ;  /* 0x0000000433327220 */ /* 0x000fe20000410000 */
[----:B------:R-:W-:Y:S02]  /*f770*/  LOP3.LUT R8, R29, 0xffff0000, RZ, 0xc0, !PT ;  /* 0xffff00001d087812 */ /* 0x000fe400078ec0ff */
[----:B------:R-:W-:Y:S01]  /*f780*/  LOP3.LUT R10, R31, 0xffff0000, RZ, 0xc0, !PT ;  /* 0xffff00001f0a7812 */ /* 0x000fe200078ec0ff */
[----:B------:R-:W-:Y:S01]  /*f790*/  FFMA.FTZ R50, R47, R44, R50 ;  /* 0x0000002c2f327223 */ /* 0x000fe20000010032 */
[----:B------:R-:W-:Y:S01]  /*f7a0*/  LOP3.LUT R4, R25, 0xffff0000, RZ, 0xc0, !PT ;  /* 0xffff000019047812 */ /* 0x000fe200078ec0ff */
[----:B------:R-:W-:Y:S01]  /*f7b0*/  FMUL.FTZ R44, R9, R8 ;  /* 0x00000008092c7220 */ /* 0x000fe20000410000 */
[----:B------:R-:W-:Y:S01]  /*f7c0*/  LOP3.LUT R6, R27, 0xffff0000, RZ, 0xc0, !PT ;  /* 0xffff00001b067812 */ /* 0x000fe200078ec0ff */
[----:B------:R-:W-:Y:S01]  /*f7d0*/  FMUL.FTZ R58, R11, R10 ;  /* 0x0000000a0b3a7220 */ /* 0x000fe20000410000 */
[----:B------:R-:W-:Y:S01]  /*f7e0*/  LOP3.LUT R7, R7, 0xffff0000, RZ, 0xc0, !PT ;  /* 0xffff000007077812 */ /* 0x000fe200078ec0ff */
[-C--:B------:R-:W-:Y:S01]  /*f7f0*/  FMUL.FTZ R45, R9, R4.reuse ;  /* 0x00000004092d7220 */ /* 0x080fe20000410000 */
[----:B------:R-:W-:Y:S01]  /*f800*/  FFMA.FTZ R9, R5, R4, -R44 ;  /* 0x0000000405097223 */ /* 0x000fe2000001082c */
[-C--:B------:R-:W-:Y:S01]  /*f810*/  FMUL.FTZ R11, R11, R6.reuse ;  /* 0x000000060b0b7220 */ /* 0x080fe20000410000 */
[----:B------:R-:W-:Y:S01]  /*f820*/  F2FP.BF16.F32.PACK_AB R4, R52, R59 ;  /* 0x0000003b3404723e */ /* 0x000fe200000010ff */
[----:B------:R-:W-:Y:S01]  /*f830*/  FFMA.FTZ R58, R7, R6, -R58 ;  /* 0x00000006073a7223 */ /* 0x000fe2000001083a */
[----:B------:R-:W-:Y:S01]  /*f840*/  FFMA.FTZ R44, R5, R8, R45 ;  /* 0x00000008052c7223 */ /* 0x000fe2000001002d */
[----:B------:R-:W-:Y:S01]  /*f850*/  FFMA.FTZ R11, R7, R10, R11 ;  /* 0x0000000a070b7223 */ /* 0x000fe2000001000b */
[----:B------:R-:W-:-:S02]  /*f860*/  F2FP.BF16.F32.PACK_AB R6, R46, R57 ;  /* 0x000000392e06723e */ /* 0x000fc400000010ff */
[----:B------:R-:W-:Y:S02]  /*f870*/  F2FP.BF16.F32.PACK_AB R5, R9, R56 ;  /* 0x000000380905723e */ /* 0x000fe400000010ff */
[----:B------:R-:W-:Y:S02]  /*f880*/  F2FP.BF16.F32.PACK_AB R7, R58, R49 ;  /* 0x000000313a07723e */ /* 0x000fe400000010ff */
[----:B------:R-:W-:Y:S02]  /*f890*/  F2FP.BF16.F32.PACK_AB R10, R48, R65 ;  /* 0x00000041300a723e */ /* 0x000fe400000010ff */
[----:B------:R-:W-:Y:S01]  /*f8a0*/  F2FP.BF16.F32.PACK_AB R8, R54, R61 ;  /* 0x0000003d3608723e */ /* 0x000fe200000010ff */
[----:B------:R2:W-:Y:S01]  /*f8b0*/  STS.128 [R60], R4 ;  /* 0x000000043c007388 */ /* 0x0005e20000000c00 */
[----:B------:R-:W-:Y:S02]  /*f8c0*/  F2FP.BF16.F32.PACK_AB R9, R44, R63 ;  /* 0x0000003f2c09723e */ /* 0x000fe400000010ff */
[----:B------:R-:W-:-:S05]  /*f8d0*/  F2FP.BF16.F32.PACK_AB R11, R11, R50 ;  /* 0x000000320b0b723e */ /* 0x000fca00000010ff */
[----:B------:R2:W-:Y:S02]  /*f8e0*/  STS.128 [R43+0x10400], R8 ;  /* 0x010400082b007388 */ /* 0x0005e40000000c00 */
.L_x_585:
[----:B------:R-:W-:Y:S05]  /*f8f0*/  BSYNC B2 ;  /* 0x0000000000027941 */ /* 0x000fea0003800000 */
.L_x_584:
[----:B------:R-:W-:Y:S05]  /*f900*/  @P2 BRA `(.L_x_581) ;  /* 0x0000000400602947 */ /* 0x000fea0003800000 */
[----:B-1----:R-:W3:Y:S01]  /*f910*/  LDL R61, [R1+0x70] ;  /* 0x00007000013d7983 */ /* 0x002ee20000100800 */
[----:B------:R-:W-:Y:S01]  /*f920*/  LEA.HI R41, R41, R230, RZ, 0x1d ;  /* 0x000000e629297211 */ /* 0x000fe200078fe8ff */
[C---:B------:R-:W-:Y:S01]  /*f930*/  IMAD.U32 R54, R14.reuse, 0x10000, RZ ;  /* 0x000100000e367824 */ /* 0x040fe200078e00ff */
[----:B------:R-:W-:Y:S01]  /*f940*/  LOP3.LUT R51, R14, 0xffff0000, RZ, 0xc0, !PT ;  /* 0xffff00000e337812 */ /* 0x000fe200078ec0ff */
[----:B------:R-:W-:Y:S01]  /*f950*/  IMAD.U32 R52, R0, 0x10000, RZ ;  /* 0x0001000000347824 */ /* 0x000fe200078e00ff */
[----:B--2---:R-:W-:Y:S01]  /*f960*/  SHF.R.S32.HI R4, RZ, 0x1f, R41 ;  /* 0x0000001fff047819 */ /* 0x004fe20000011429 */
[----:B------:R-:W-:-:S03]  /*f970*/  IMAD.U32 R53, R15, 0x10000, RZ ;  /* 0x000100000f357824 */ /* 0x000fc600078e00ff */
[----:B0-----:R-:W-:Y:S01]  /*f980*/  LEA.HI R5, R4, R41, RZ, 0x3 ;  /* 0x0000002904057211 */ /* 0x001fe200078f18ff */
        /* <DEDUP_REMOVED lines=15> */
[----:B------:R-:W-:Y:S01]  /*fa80*/  LOP3.LUT R47, R0, 0xffff0000, RZ, 0xc0, !PT ;  /* 0xffff0000002f7812 */ /* 0x000fe200078ec0ff */
[----:B------:R-:W-:Y:S01]  /*fa90*/  FMUL.FTZ R55, R8, R51 ;  /* 0x0000003308377220 */ /* 0x000fe20000410000 */
[C---:B------:R-:W-:Y:S01]  /*faa0*/  IMAD.U32 R49, R10.reuse, 0x10000, RZ ;  /* 0x000100000a317824 */ /* 0x040fe200078e00ff */
[----:B------:R-:W-:Y:S01]  /*fab0*/  LOP3.LUT R10, R10, 0xffff0000, RZ, 0xc0, !PT ;  /* 0xffff00000a0a7812 */ /* 0x000fe200078ec0ff */
[----:B------:R-:W-:-:S02]  /*fac0*/  IMAD.U32 R50, R11, 0x10000, RZ ;  /* 0x000100000b327824 */ /* 0x000fc400078e00ff */
[----:B------:R-:W-:Y:S01]  /*fad0*/  FMUL.FTZ R57, R8, R47 ;  /* 0x0000002f08397220 */ /* 0x000fe20000410000 */
[----:B------:R-:W-:Y:S01]  /*fae0*/  IMAD.U32 R8, R20, 0x10000, RZ ;  /* 0x0001000014087824 */ /* 0x000fe200078e00ff */
[----:B------:R-:W-:Y:S01]  /*faf0*/  LOP3.LUT R11, R11, 0xffff0000, RZ, 0xc0, !PT ;  /* 0xffff00000b0b7812 */ /* 0x000fe200078ec0ff */
[----:B---3--:R-:W0:Y:S02]  /*fb00*/  LDS.128 R4, [R61] ;  /* 0x000000003d047984 */ /* 0x008e240000000c00 */
[C---:B0-----:R-:W-:Y:S01]  /*fb10*/  IMAD.U32 R43, R4.reuse, 0x10000, RZ ;  /* 0x00010000042b7824 */ /* 0x041fe200078e00ff */
[----:B------:R-:W-:Y:S01]  /*fb20*/  LOP3.LUT R4, R4, 0xffff0000, RZ, 0xc0, !PT ;  /* 0xffff000004047812 */ /* 0x000fe200078ec0ff */
[C---:B------:R-:W-:Y:S01]  /*fb30*/  IMAD.U32 R44, R5.reuse, 0x10000, RZ ;  /* 0x00010000052c7824 */ /* 0x040fe200078e00ff */
[----:B------:R-:W-:Y:S01]  /*fb40*/  LOP3.LUT R5, R5, 0xffff0000, RZ, 0xc0, !PT ;  /* 0xffff000005057812 */ /* 0x000fe200078ec0ff */
[C---:B------:R-:W-:Y:S01]  /*fb50*/  FFMA.FTZ R56, R43.reuse, R52, -R56 ;  /* 0x000000342b387223 */ /* 0x040fe20000010838 */
[----:B------:R-:W-:Y:S01]  /*fb60*/  FFMA.FTZ R58, R43, R54, R58 ;  /* 0x000000362b3a7223 */ /* 0x000fe2000001003a */
[----:B------:R-:W-:-:S02]  /*fb70*/  IMAD.U32 R43, R3, 0x10000, RZ ;  /* 0x00010000032b7824 */ /* 0x000fc400078e00ff */
[----:B------:R-:W-:Y:S01]  /*fb80*/  FFMA.FTZ R55, R4, R47, -R55 ;  /* 0x0000002f04377223 */ /* 0x000fe20000010837 */
[----:B------:R-:W-:Y:S01]  /*fb90*/  FMUL.FTZ R47, R48, R53 ;  /* 0x00000035302f7220 */ /* 0x000fe20000410000 */
[----:B------:R-:W-:Y:S01]  /*fba0*/  FFMA.FTZ R57, R4, R51, R57 ;  /* 0x0000003304397223 */ /* 0x000fe20000010039 */
[-C--:B------:R-:W-:Y:S01]  /*fbb0*/  FMUL.FTZ R52, R48, R43.reuse ;  /* 0x0000002b30347220 */ /* 0x080fe20000410000 */
[----:B------:R-:W-:Y:S01]  /*fbc0*/  LOP3.LUT R51, R20, 0xffff0000, RZ, 0xc0, !PT ;  /* 0xffff000014337812 */ /* 0x000fe200078ec0ff */
[----:B------:R-:W-:Y:S01]  /*fbd0*/  FFMA.FTZ R48, R44, R43, -R47 ;  /* 0x0000002b2c307223 */ /* 0x000fe2000001082f */
[C---:B------:R-:W-:Y:S01]  /*fbe0*/  LOP3.LUT R43, R12.reuse, 0xffff0000, RZ, 0xc0, !PT ;  /* 0xffff00000c2b7812 */ /* 0x040fe200078ec0ff */
[----:B------:R-:W-:Y:S02]  /*fbf0*/  IMAD.U32 R4, R12, 0x10000, RZ ;  /* 0x000100000c047824 */ /* 0x000fe400078e00ff */
[----:B------:R-:W-:Y:S01]  /*fc00*/  FFMA.FTZ R52, R44, R53, R52 ;  /* 0x000000352c347223 */ /* 0x000fe20000010034 */
[C---:B------:R-:W-:Y:S01]  /*fc10*/  IMAD.U32 R45, R6.reuse, 0x10000, RZ ;  /* 0x00010000062d7824 */ /* 0x040fe200078e00ff */
[----:B------:R-:W-:Y:S01]  /*fc20*/  LOP3.LUT R6, R6, 0xffff0000, RZ, 0xc0, !PT ;  /* 0xffff000006067812 */ /* 0x000fe200078ec0ff */
[C---:B------:R-:W-:Y:S01]  /*fc30*/  FMUL.FTZ R59, R10.reuse, R51 ;  /* 0x000000330a3b7220 */ /* 0x040fe20000410000 */
[C---:B------:R-:W-:Y:S01]  /*fc40*/  FMUL.FTZ R44, R49.reuse, R8 ;  /* 0x00000008312c7220 */ /* 0x040fe20000410000 */
[----:B------:R-:W-:Y:S01]  /*fc50*/  FMUL.FTZ R54, R49, R4 ;  /* 0x0000000431367220 */ /* 0x000fe20000410000 */
[----:B------:R-:W-:Y:S01]  /*fc60*/  FMUL.FTZ R10, R10, R43 ;  /* 0x0000002b0a0a7220 */ /* 0x000fe20000410000 */
[----:B------:R-:W-:-:S02]  /*fc70*/  IMAD.U32 R49, R21, 0x10000, RZ ;  /* 0x0001000015317824 */ /* 0x000fc400078e00ff */
[----:B------:R-:W-:Y:S01]  /*fc80*/  FFMA.FTZ R53, R45, R4, -R44 ;  /* 0x000000042d357223 */ /* 0x000fe2000001082c */
[----:B------:R-:W-:Y:S02]  /*fc90*/  IMAD.U32 R47, R13, 0x10000, RZ ;  /* 0x000100000d2f7824 */ /* 0x000fe400078e00ff */
[----:B------:R-:W-:Y:S01]  /*fca0*/  FFMA.FTZ R54, R45, R8, R54 ;  /* 0x000000082d367223 */ /* 0x000fe20000010036 */
[----:B------:R-:W-:Y:S01]  /*fcb0*/  FFMA.FTZ R51, R6, R51, R10 ;  /* 0x0000003306337223 */ /* 0x000fe2000001000a */
[----:B------:R-:W-:Y:S02]  /*fcc0*/  IMAD.U32 R46, R7, 0x10000, RZ ;  /* 0x00010000072e7824 */ /* 0x000fe400078e00ff */
        /* <DEDUP_REMOVED lines=10> */
[----:B------:R-:W-:Y:S01]  /*fd70*/  LOP3.LUT R7, R7, 0xffff0000, RZ, 0xc0, !PT ;  /* 0xffff000007077812 */ /* 0x000fe200078ec0ff */
        /* <DEDUP_REMOVED lines=13> */
[----:B------:R3:W-:Y:S01]  /*fe50*/  STS.128 [R61], R4 ;  /* 0x000000043d007388 */ /* 0x0007e20000000c00 */
[----:B------:R-:W-:-:S02]  /*fe60*/  F2FP.BF16.F32.PACK_AB R9, R43, R52 ;  /* 0x000000342b09723e */ /* 0x000fc400000010ff */
[----:B------:R-:W-:-:S05]  /*fe70*/  F2FP.BF16.F32.PACK_AB R11, R11, R46 ;  /* 0x0000002e0b0b723e */ /* 0x000fca00000010ff */
[----:B------:R3:W-:Y:S02]  /*fe80*/  STS.128 [R41+0x10400], R8 ;  /* 0x0104000829007388 */ /* 0x0007e40000000c00 */
.L_x_581:
[----:B------:R-:W-:Y:S05]  /*fe90*/  BSYNC B1 ;  /* 0x0000000000017941 */ /* 0x000fea0003800000 */
.L_x_580:
[----:B------:R-:W-:-:S13]  /*fea0*/  ISETP.GE.AND P0, PT, R207, R42, PT ;  /* 0x0000002acf00720c */ /* 0x000fda0003f06270 */
[----:B------:R-:W-:Y:S05]  /*feb0*/  @P0 BRA `(.L_x_564) ;  /* 0x00000010004c0947 */ /* 0x000fea0003800000 */
[----:B---3--:R-:W3:Y:S01]  /*fec0*/  LDC R41, c[0x0][0x3f4] ;  /* 0x0000fd00ff297b82 */ /* 0x008ee20000000800 */
[C---:B-12---:R-:W-:Y:S01]  /*fed0*/  VIADD R4, R18.reuse, 0x20 ;  /* 0x0000002012047836 */ /* 0x046fe20000000000 */
[----:B------:R-:W-:Y:S01]  /*fee0*/  BSSY B1, `(.L_x_586) ;  /* 0x000005e000017945 */ /* 0x000fe20003800000 */
[C---:B------:R-:W-:Y:S01]  /*fef0*/  VIADD R6, R18.reuse, 0x40 ;  /* 0x0000004012067836 */ /* 0x040fe20000000000 */
[----:B------:R-:W-:Y:S02]  /*ff00*/  SHF.R.U32.HI R59, RZ, 0x3, R185 ;  /* 0x00000003ff3b7819 */ /* 0x000fe400000116b9 */
[-C--:B---3--:R-:W-:Y:S02]  /*ff10*/  ISETP.GE.AND P0, PT, R18, R41.reuse, PT ;  /* 0x000000291200720c */ /* 0x088fe40003f06270 */
[-C--:B------:R-:W-:Y:S02]  /*ff20*/  ISETP.GE.AND P1, PT, R4, R41.reuse, PT ;  /* 0x000000290400720c */ /* 0x080fe40003f26270 */
[----:B------:R-:W-:-:S09]  /*ff30*/  ISETP.GE.AND P2, PT, R6, R41, PT ;  /* 0x000000290600720c */ /* 0x000fd20003f46270 */
[----:B------:R-:W-:Y:S05]  /*ff40*/  @P0 BRA `(.L_x_587) ;  /* 0x00000004005c0947 */ /* 0x000fea0003800000 */
[----:B------:R-:W2:Y:S01]  /*ff50*/  LDL R61, [R1+0x74] ;  /* 0x00007400013d7983 */ /* 0x000ea20000100800 */
[----:B------:R-:W-:Y:S01]  /*ff60*/  LEA.HI R4, R41, R228, RZ, 0x1d ;  /* 0x000000e429047211 */ /* 0x000fe200078fe8ff */
[C---:B------:R-:W-:Y:S01]  /*ff70*/  IMAD.U32 R53, R37.reuse, 0x10000, RZ ;  /* 0x0001000025357824 */ /* 0x040fe200078e00ff */
[----:B------:R-:W-:Y:S01]  /*ff80*/  LOP3.LUT R58, R37, 0xffff0000, RZ, 0xc0, !PT ;  /* 0xffff0000253a7812 */ /* 0x000fe200078ec0ff */
[----:B------:R-:W-:Y:S01]  /*ff90*/  IMAD.U32 R51, R32, 0x10000, RZ ;  /* 0x0001000020337824 */ /* 0x000fe200078e00ff */
[----:B0-----:R-:W-:Y:S01]  /*ffa0*/  SHF.R.S32.HI R5, RZ, 0x1f, R4 ;  /* 0x0000001fff057819 */ /* 0x001fe20000011404 */
[----:B------:R-:W-:Y:S01]  /*ffb0*/  IMAD.SHL.U32 R6, R4, 0x8, RZ ;  /* 0x0000000804067824 */ /* 0x000fe200078e00ff */
[----:B------:R-:W-:Y:S01]  /*ffc0*/  LOP3.LUT R32, R32, 0xffff0000, RZ, 0xc0, !PT ;  /* 0xffff000020207812 */ /* 0x000fe200078ec0ff */
[----:B------:R-:W-:Y:S01]  /*ffd0*/  IMAD.U32 R60, R38, 0x10000, RZ ;  /* 0x00010000263c7824 */ /* 0x000fe200078e00ff */
[----:B------:R-:W-:Y:S01]  /*ffe0*/  LEA.HI R5, R5, R4, RZ, 0x3 ;  /* 0x0000000405057211 */ /* 0x000fe200078f18ff */
[----:B------:R-:W-:Y:S01]  /*fff0*/  IMAD.U32 R56, R33, 0x10000, RZ ;  /* 0x0001000021387824 */ /* 0x000fe200078e00ff */
[----:B------:R-:W-:Y:S01]  /*10000*/  LOP3.LUT R4, R185, 0x38, R6, 0xf8, !PT ;  /* 0x00000038b9047812 */ /* 0x000fe200078ef806 */
[----:B------:R-:W-:Y:S01]  /*10010*/  IMAD.U32 R55, R39, 0x10000, RZ ;  /* 0x0001000027377824 */ /* 0x000fe200078e00ff */
[----:B------:R-:W-:Y:S01]  /*10020*/  LOP3.LUT R57, R40, 0xffff0000, RZ, 0xc0, !PT ;  /* 0xffff000028397812 */ /* 0x000fe200078ec0ff */
[----:B------:R-:W-:Y:S01]  /*10030*/  IMAD.SHL.U32 R5, R5, 0x400, RZ ;  /* 0x0000040005057824 */ /* 0x000fe200078e00ff */
[----:B------:R-:W-:-:S02]  /*10040*/  LOP3.LUT R4, R4, R59, RZ, 0x3c, !PT ;  /* 0x0000003b04047212 */ /* 0x000fc400078e3cff */
[----:B------:R-:W-:Y:S02]  /*10050*/  LOP3.LUT R33, R33, 0xffff0000, RZ, 0xc0, !PT ;  /* 0xffff000021217812 */ /* 0x000fe400078ec0ff */
[----:B------:R-:W-:-:S04]  /*10060*/  LOP3.LUT R5, R5, 0x7fffe000, RZ, 0xc0, !PT ;  /* 0x7fffe00005057812 */ /* 0x000fc800078ec0ff */
[----:B------:R-:W-:-:S05]  /*10070*/  IADD3 R9, R4, R5, R195 ;  /* 0x0000000504097210 */ /* 0x000fca0007ffe0c3 */
[----:B------:R-:W-:-:S05]  /*10080*/  IMAD R42, R9, 0x2, R2 ;  /* 0x00000002092a7824 */ /* 0x000fca00078e0202 */
[----:B------:R-:W0:Y:S02]  /*10090*/  LDS.128 R8, [R42+0x10400] ;  /* 0x010400002a087984 */ /* 0x000e240000000c00 */
[C---:B0-----:R-:W-:Y:S01]  /*100a0*/  IMAD.U32 R47, R8.reuse, 0x10000, RZ ;  /* 0x00010000082f7824 */ /* 0x041fe200078e00ff */
[----:B------:R-:W-:Y:S01]  /*100b0*/  LOP3.LUT R8, R8, 0xffff0000, RZ, 0xc0, !PT ;  /* 0xffff000008087812 */ /* 0x000fe200078ec0ff */
[C---:B------:R-:W-:Y:S01]  /*100c0*/  IMAD.U32 R48, R9.reuse, 0x10000, RZ ;  /* 0x0001000009307824 */ /* 0x040fe200078e00ff */
[----:B------:R-:W-:Y:S01]  /*100d0*/  LOP3.LUT R9, R9, 0xffff0000, RZ, 0xc0, !PT ;  /* 0xffff000009097812 */ /* 0x000fe200078ec0ff */
[-C--:B------:R-:W-:Y:S01]  /*100e0*/  FMUL.FTZ R52, R53, R47.reuse ;  /* 0x0000002f35347220 */ /* 0x080fe20000410000 */
[----:B------:R-:W-:Y:S01]  /*100f0*/  FMUL.FTZ R54, R51, R47 ;  /* 0x0000002f33367220 */ /* 0x000fe20000410000 */
[----:B------:R-:W-:Y:S01]  /*10100*/  FMUL.FTZ R47, R60, R48 ;  /* 0x000000303c2f7220 */ /* 0x000fe20000410000 */
[----:B------:R-:W-:Y:S01]  /*10110*/  FMUL.FTZ R37, R58, R8 ;  /* 0x000000083a257220 */ /* 0x000fe20000410000 */
        /* <DEDUP_REMOVED lines=9> */
[-C--:B------:R-:W-:Y:S01]  /*101b0*/  FFMA.FTZ R52, R51, R43.reuse, -R52 ;  /* 0x0000002b33347223 */ /* 0x080fe20000010834 */
[----:B------:R-:W-:Y:S01]  /*101c0*/  FMUL.FTZ R51, R56, R48 ;  /* 0x0000003038337220 */ /* 0x000fe20000410000 */
[----:B------:R-:W-:Y:S01]  /*101d0*/  FFMA.FTZ R54, R53, R43, R54 ;  /* 0x0000002b35367223 */ /* 0x000fe20000010036 */
[----:B------:R-:W-:Y:S01]  /*101e0*/  FMUL.FTZ R43, R32, R8 ;  /* 0x00000008202b7220 */ /* 0x000fe20000410000 */
[----:B------:R-:W-:-:S02]  /*101f0*/  IMAD.U32 R53, R34, 0x10000, RZ ;  /* 0x0001000022357824 */ /* 0x000fc400078e00ff */
[-C--:B------:R-:W-:Y:S01]  /*10200*/  FFMA.FTZ R47, R56, R44.reuse, -R47 ;  /* 0x0000002c382f7223 */ /* 0x080fe2000001082f */
[----:B------:R-:W-:Y:S01]  /*10210*/  FFMA.FTZ R51, R60, R44, R51 ;  /* 0x0000002c3c337223 */ /* 0x000fe20000010033 */
[----:B------:R-:W-:Y:S01]  /*10220*/  LOP3.LUT R34, R34, 0xffff0000, RZ, 0xc0, !PT ;  /* 0xffff000022227812 */ /* 0x000fe200078ec0ff */
[-C--:B------:R-:W-:Y:S01]  /*10230*/  FFMA.FTZ R37, R32, R4.reuse, -R37 ;  /* 0x0000000420257223 */ /* 0x080fe20000010825 */
[----:B------:R-:W-:Y:S01]  /*10240*/  LOP3.LUT R44, R39, 0xffff0000, RZ, 0xc0, !PT ;  /* 0xffff0000272c7812 */ /* 0x000fe200078ec0ff */
[----:B------:R-:W-:Y:S01]  /*10250*/  FFMA.FTZ R43, R58, R4, R43 ;  /* 0x000000043a2b7223 */ /* 0x000fe2000001002b */
[----:B------:R-:W-:Y:S02]  /*10260*/  IMAD.U32 R45, R6, 0x10000, RZ ;  /* 0x00010000062d7824 */ /* 0x000fe400078e00ff */
[-C--:B------:R-:W-:Y:S01]  /*10270*/  FMUL.FTZ R4, R55, R49.reuse ;  /* 0x0000003137047220 */ /* 0x080fe20000410000 */
[----:B------:R-:W-:Y:S01]  /*10280*/  FMUL.FTZ R32, R53, R49 ;  /* 0x0000003135207220 */ /* 0x000fe20000410000 */
[----:B------:R-:W-:-:S02]  /*10290*/  IMAD.U32 R48, R40, 0x10000, RZ ;  /* 0x0001000028307824 */ /* 0x000fc400078e00ff */
[-C--:B------:R-:W-:Y:S01]  /*102a0*/  FMUL.FTZ R39, R44, R10.reuse ;  /* 0x0000000a2c277220 */ /* 0x080fe20000410000 */
[----:B------:R-:W-:Y:S01]  /*102b0*/  FMUL.FTZ R49, R34, R10 ;  /* 0x0000000a22317220 */ /* 0x000fe20000410000 */
[-C--:B------:R-:W-:Y:S01]  /*102c0*/  FFMA.FTZ R8, R53, R45.reuse, -R4 ;  /* 0x0000002d35087223 */ /* 0x080fe20000010804 */
[----:B------:R-:W-:Y:S01]  /*102d0*/  FFMA.FTZ R10, R55, R45, R32 ;  /* 0x0000002d370a7223 */ /* 0x000fe20000010020 */
[----:B------:R-:W-:Y:S01]  /*102e0*/  LOP3.LUT R6, R6, 0xffff0000, RZ, 0xc0, !PT ;  /* 0xffff000006067812 */ /* 0x000fe200078ec0ff */
[----:B------:R-:W-:Y:S02]  /*102f0*/  IMAD.U32 R46, R7, 0x10000, RZ ;  /* 0x00010000072e7824 */ /* 0x000fe400078e00ff */
[----:B------:R-:W-:Y:S01]  /*10300*/  FMUL.FTZ R45, R48, R50 ;  /* 0x00000032302d7220 */ /* 0x000fe20000410000 */
[C---:B------:R-:W-:Y:S01]  /*10310*/  IMAD.U32 R4, R35.reuse, 0x10000, RZ ;  /* 0x0001000023047824 */ /* 0x040fe200078e00ff */
[----:B------:R-:W-:Y:S01]  /*10320*/  LOP3.LUT R55, R38, 0xffff0000, RZ, 0xc0, !PT ;  /* 0xffff000026377812 */ /* 0x000fe200078ec0ff */
[----:B------:R-:W-:Y:S01]  /*10330*/  FFMA.FTZ R39, R34, R6, -R39 ;  /* 0x0000000622277223 */ /* 0x000fe20000010827 */
[----:B------:R-:W-:Y:S01]  /*10340*/  LOP3.LUT R35, R35, 0xffff0000, RZ, 0xc0, !PT ;  /* 0xffff000023237812 */ /* 0x000fe200078ec0ff */
[C---:B------:R-:W-:Y:S01]  /*10350*/  FMUL.FTZ R53, R4.reuse, R50 ;  /* 0x0000003204357220 */ /* 0x040fe20000410000 */
[----:B------:R-:W-:Y:S01]  /*10360*/  LOP3.LUT R7, R7, 0xffff0000, RZ, 0xc0, !PT ;  /* 0xffff000007077812 */ /* 0x000fe200078ec0ff */
[----:B------:R-:W-:Y:S01]  /*10370*/  FFMA.FTZ R45, R4, R46, -R45 ;  /* 0x0000002e042d7223 */ /* 0x000fe2000001082d */
        /* <DEDUP_REMOVED lines=20> */
.L_x_587:
[----:B------:R-:W-:Y:S05]  /*104c0*/  BSYNC B1 ;  /* 0x0000000000017941 */ /* 0x000fea0003800000 */
.L_x_586:
[----:B------:R-:W-:Y:S04]  /*104d0*/  BSSY B1, `(.L_x_588) ;  /* 0x0000059000017945 */ /* 0x000fe80003800000 */
[----:B------:R-:W-:Y:S05]  /*104e0*/  @P1 BRA `(.L_x_589) ;  /* 0x00000004005c1947 */ /* 0x000fea0003800000 */
[----:B------:R-:W2:Y:S01]  /*104f0*/  LDL R50, [R1+0x6c] ;  /* 0x00006c0001327983 */ /* 0x000ea20000100800 */
[----:B-1----:R-:W-:Y:S01]  /*10500*/  LEA.HI R4, R41, R229, RZ, 0x1d ;  /* 0x000000e529047211 */ /* 0x002fe200078fe8ff */
[----:B------:R-:W-:Y:S01]  /*10510*/  IMAD.U32 R43, R24, 0x10000, RZ ;  /* 0x00010000182b7824 */ /* 0x000fe200078e00ff */
[----:B------:R-:W-:Y:S01]  /*10520*/  SHF.L.U32 R45, R28, 0x10, RZ ;  /* 0x000000101c2d7819 */ /* 0x000fe200000006ff */
        /* <DEDUP_REMOVED lines=11> */
[----:B------:R-:W-:Y:S01]  /*105e0*/  LOP3.LUT R4, R4, R59, RZ, 0x3c, !PT ;  /* 0x0000003b04047212 */ /* 0x000fe200078e3cff */
[----:B------:R-:W-:Y:S01]  /*105f0*/  IMAD.U32 R28, R25, 0x10000, RZ ;  /* 0x00010000191c7824 */ /* 0x000fe200078e00ff */
[----:B------:R-:W-:Y:S01]  /*10600*/  LOP3.LUT R26, R26, 0xffff0000, RZ, 0xc0, !PT ;  /* 0xffff00001a1a7812 */ /* 0x000fe200078ec0ff */
[----:B------:R-:W-:Y:S01]  /*10610*/  IMAD.U32 R51, R27, 0x10000, RZ ;  /* 0x000100001b337824 */ /* 0x000fe200078e00ff */
[----:B------:R-:W-:-:S02]  /*10620*/  LOP3.LUT R5, R5, 0x7fffe000, RZ, 0xc0, !PT ;  /* 0x7fffe00005057812 */ /* 0x000fc400078ec0ff */
[----:B------:R-:W-:Y:S02]  /*10630*/  LOP3.LUT R30, R30, 0xffff0000, RZ, 0xc0, !PT ;  /* 0xffff00001e1e7812 */ /* 0x000fe400078ec0ff */
[----:B------:R-:W-:Y:S02]  /*10640*/  IADD3 R9, R4, R5, R195 ;  /* 0x0000000504097210 */ /* 0x000fe40007ffe0c3 */
[----:B------:R-:W-:Y:S02]  /*10650*/  LOP3.LUT R29, R29, 0xffff0000, RZ, 0xc0, !PT ;  /* 0xffff00001d1d7812 */ /* 0x000fe400078ec0ff */
[----:B------:R-:W-:Y:S01]  /*10660*/  LOP3.LUT R31, R31, 0xffff0000, RZ, 0xc0, !PT ;  /* 0xffff00001f1f7812 */ /* 0x000fe200078ec0ff */
[----:B------:R-:W-:Y:S01]  /*10670*/  IMAD R32, R9, 0x2, R2 ;  /* 0x0000000209207824 */ /* 0x000fe200078e0202 */
[----:B------:R-:W-:Y:S02]  /*10680*/  LOP3.LUT R25, R25, 0xffff0000, RZ, 0xc0, !PT ;  /* 0xffff000019197812 */ /* 0x000fe400078ec0ff */
[----:B------:R-:W-:-:S02]  /*10690*/  LOP3.LUT R27, R27, 0xffff0000, RZ, 0xc0, !PT ;  /* 0xffff00001b1b7812 */ /* 0x000fc400078ec0ff */
[----:B------:R-:W0:Y:S02]  /*106a0*/  LDS.128 R8, [R32+0x10400] ;  /* 0x0104000020087984 */ /* 0x000e240000000c00 */
[C---:B0-----:R-:W-:Y:S01]  /*106b0*/  IMAD.U32 R38, R8.reuse, 0x10000, RZ ;  /* 0x0001000008267824 */ /* 0x041fe200078e00ff */
[----:B------:R-:W-:Y:S01]  /*106c0*/  LOP3.LUT R8, R8, 0xffff0000, RZ, 0xc0, !PT ;  /* 0xffff000008087812 */ /* 0x000fe200078ec0ff */
[C---:B------:R-:W-:Y:S01]  /*106d0*/  IMAD.U32 R40, R10.reuse, 0x10000, RZ ;  /* 0x000100000a287824 */ /* 0x040fe200078e00ff */
[----:B------:R-:W-:Y:S01]  /*106e0*/  LOP3.LUT R10, R10, 0xffff0000, RZ, 0xc0, !PT ;  /* 0xffff00000a0a7812 */ /* 0x000fe200078ec0ff */
[-C--:B------:R-:W-:Y:S01]  /*106f0*/  FMUL.FTZ R44, R45, R38.reuse ;  /* 0x000000262d2c7220 */ /* 0x080fe20000410000 */
[----:B------:R-:W-:Y:S01]  /*10700*/  FMUL.FTZ R38, R43, R38 ;  /* 0x000000262b267220 */ /* 0x000fe20000410000 */
[C---:B------:R-:W-:Y:S01]  /*10710*/  IMAD.U32 R39, R9.reuse, 0x10000, RZ ;  /* 0x0001000009277824 */ /* 0x040fe200078e00ff */
[----:B------:R-:W-:Y:S01]  /*10720*/  LOP3.LUT R9, R9, 0xffff0000, RZ, 0xc0, !PT ;  /* 0xffff000009097812 */ /* 0x000fe200078ec0ff */
[C---:B------:R-:W-:Y:S01]  /*10730*/  IMAD.U32 R42, R11.reuse, 0x10000, RZ ;  /* 0x000100000b2a7824 */ /* 0x040fe200078e00ff */
[----:B------:R-:W-:Y:S01]  /*10740*/  LOP3.LUT R11, R11, 0xffff0000, RZ, 0xc0, !PT ;  /* 0xffff00000b0b7812 */ /* 0x000fe200078ec0ff */
[----:B------:R-:W-:Y:S01]  /*10750*/  FMUL.FTZ R49, R26, R10 ;  /* 0x0000000a1a317220 */ /* 0x000fe20000410000 */
[----:B--2---:R-:W0:Y:S02]  /*10760*/  LDS.128 R4, [R50] ;  /* 0x0000000032047984 */ /* 0x004e240000000c00 */
[C---:B0-----:R-:W-:Y:S01]  /*10770*/  IMAD.U32 R33, R4.reuse, 0x10000, RZ ;  /* 0x0001000004217824 */ /* 0x041fe200078e00ff */
[----:B------:R-:W-:Y:S01]  /*10780*/  LOP3.LUT R4, R4, 0xffff0000, RZ, 0xc0, !PT ;  /* 0xffff000004047812 */ /* 0x000fe200078ec0ff */
[C---:B------:R-:W-:Y:S01]  /*10790*/  IMAD.U32 R35, R6.reuse, 0x10000, RZ ;  /* 0x0001000006237824 */ /* 0x040fe200078e00ff */
[----:B------:R-:W-:Y:S01]  /*107a0*/  LOP3.LUT R6, R6, 0xffff0000, RZ, 0xc0, !PT ;  /* 0xffff000006067812 */ /* 0x000fe200078ec0ff */
[-C--:B------:R-:W-:Y:S01]  /*107b0*/  FFMA.FTZ R44, R43, R33.reuse, -R44 ;  /* 0x000000212b2c7223 */ /* 0x080fe2000001082c */
[----:B------:R-:W-:Y:S01]  /*107c0*/  FFMA.FTZ R38, R45, R33, R38 ;  /* 0x000000212d267223 */ /* 0x000fe20000010026 */
[-C--:B------:R-:W-:Y:S01]  /*107d0*/  FMUL.FTZ R43, R46, R8.reuse ;  /* 0x000000082e2b7220 */ /* 0x080fe20000410000 */
[----:B------:R-:W-:Y:S01]  /*107e0*/  FMUL.FTZ R33, R24, R8 ;  /* 0x0000000818217220 */ /* 0x000fe20000410000 */
[----:B------:R-:W-:-:S02]  /*107f0*/  IMAD.U32 R34, R5, 0x10000, RZ ;  /* 0x0001000005227824 */ /* 0x000fc400078e00ff */
[-C--:B------:R-:W-:Y:S01]  /*10800*/  FMUL.FTZ R45, R48, R39.reuse ;  /* 0x00000027302d7220 */ /* 0x080fe20000410000 */
[-C--:B------:R-:W-:Y:S01]  /*10810*/  FFMA.FTZ R43, R24, R4.reuse, -R43 ;  /* 0x00000004182b7223 */ /* 0x080fe2000001082b */
[----:B------:R-:W-:Y:S01]  /*10820*/  FFMA.FTZ R33, R46, R4, R33 ;  /* 0x000000042e217223 */ /* 0x000fe20000010021 */
[-C--:B------:R-:W-:Y:S01]  /*10830*/  FMUL.FTZ R4, R53, R40.reuse ;  /* 0x0000002835047220 */ /* 0x080fe20000410000 */
[----:B------:R-:W-:Y:S02]  /*10840*/  IMAD.U32 R37, R7, 0x10000, RZ ;  /* 0x0001000007257824 */ /* 0x000fe400078e00ff */
[C---:B------:R-:W-:Y:S01]  /*10850*/  FMUL.FTZ R40, R47.reuse, R40 ;  /* 0x000000282f287220 */ /* 0x040fe20000410000 */
[----:B------:R-:W-:Y:S01]  /*10860*/  FMUL.FTZ R39, R28, R39 ;  /* 0x000000271c277220 */ /* 0x000fe20000410000 */
[----:B------:R-:W-:Y:S01]  /*10870*/  FFMA.FTZ R8, R47, R35, -R4 ;  /* 0x000000232f087223 */ /* 0x000fe20000010804 */
[----:B------:R-:W-:Y:S01]  /*10880*/  FMUL.FTZ R4, R55, R42 ;  /* 0x0000002a37047220 */ /* 0x000fe20000410000 */
[----:B------:R-:W-:Y:S01]  /*10890*/  FMUL.FTZ R47, R30, R10 ;  /* 0x0000000a1e2f7220 */ /* 0x000fe20000410000 */
[----:B------:R-:W-:Y:S01]  /*108a0*/  FFMA.FTZ R45, R28, R34, -R45 ;  /* 0x000000221c2d7223 */ /* 0x000fe2000001082d */
[----:B------:R-:W-:Y:S01]  /*108b0*/  LOP3.LUT R5, R5, 0xffff0000, RZ, 0xc0, !PT ;  /* 0xffff000005057812 */ /* 0x000fe200078ec0ff */
[----:B------:R-:W-:Y:S01]  /*108c0*/  FFMA.FTZ R49, R30, R6, R49 ;  /* 0x000000061e317223 */ /* 0x000fe20000010031 */
[----:B------:R-:W-:Y:S01]  /*108d0*/  LOP3.LUT R7, R7, 0xffff0000, RZ, 0xc0, !PT ;  /* 0xffff000007077812 */ /* 0x000fe200078ec0ff */
[----:B------:R-:W-:Y:S01]  /*108e0*/  FFMA.FTZ R28, R51, R37, -R4 ;  /* 0x00000025331c7223 */ /* 0x000fe20000010804 */
[----:B------:R-:W-:Y:S01]  /*108f0*/  FFMA.FTZ R39, R48, R34, R39 ;  /* 0x0000002230277223 */ /* 0x000fe20000010027 */
[----:B------:R-:W-:Y:S01]  /*10900*/  FFMA.FTZ R47, R26, R6, -R47 ;  /* 0x000000061a2f7223 */ /* 0x000fe2000001082f */
[----:B------:R-:W-:Y:S01]  /*10910*/  FMUL.FTZ R4, R29, R9 ;  /* 0x000000091d047220 */ /* 0x000fe20000410000 */
        /* <DEDUP_REMOVED lines=20> */
.L_x_589:
[----:B------:R-:W-:Y:S05]  /*10a60*/  BSYNC B1 ;  /* 0x0000000000017941 */ /* 0x000fea0003800000 */
.L_x_588:
[----:B------:R-:W-:Y:S05]  /*10a70*/  @P2 BRA `(.L_x_564) ;  /* 0x00000004005c2947 */ /* 0x000fea0003800000 */
[----:B------:R-:W0:Y:S01]  /*10a80*/  LDL R43, [R1+0x68] ;  /* 0x00006800012b7983 */ /* 0x000e220000100800 */
[----:B------:R-:W-:Y:S01]  /*10a90*/  LEA.HI R41, R41, R230, RZ, 0x1d ;  /* 0x000000e629297211 */ /* 0x000fe200078fe8ff */
[C---:B------:R-:W-:Y:S01]  /*10aa0*/  IMAD.U32 R35, R14.reuse, 0x10000, RZ ;  /* 0x000100000e237824 */ /* 0x040fe200078e00ff */
[----:B------:R-:W-:Y:S01]  /*10ab0*/  LOP3.LUT R40, R14, 0xffff0000, RZ, 0xc0, !PT ;  /* 0xffff00000e287812 */ /* 0x000fe200078ec0ff */
[C---:B------:R-:W-:Y:S01]  /*10ac0*/  IMAD.U32 R33, R0.reuse, 0x10000, RZ ;  /* 0x0001000000217824 */ /* 0x040fe200078e00ff */
[----:B-12---:R-:W-:Y:S01]  /*10ad0*/  SHF.R.S32.HI R6, RZ, 0x1f, R41 ;  /* 0x0000001fff067819 */ /* 0x006fe20000011429 */
[----:B------:R-:W-:Y:S01]  /*10ae0*/  IMAD.SHL.U32 R4, R41, 0x8, RZ ;  /* 0x0000000829047824 */ /* 0x000fe200078e00ff */
[----:B------:R-:W-:Y:S01]  /*10af0*/  LOP3.LUT R0, R0, 0xffff0000, RZ, 0xc0, !PT ;  /* 0xffff000000007812 */ /* 0x000fe200078ec0ff */
[----:B------:R-:W-:Y:S01]  /*10b00*/  IMAD.U32 R42, R15, 0x10000, RZ ;  /* 0x000100000f2a7824 */ /* 0x000fe200078e00ff */
[----:B------:R-:W-:Y:S01]  /*10b10*/  LEA.HI R6, R6, R41, RZ, 0x3 ;  /* 0x0000002906067211 */ /* 0x000fe200078f18ff */
[----:B------:R-:W-:Y:S01]  /*10b20*/  IMAD.U32 R38, R3, 0x10000, RZ ;  /* 0x0001000003267824 */ /* 0x000fe200078e00ff */
[----:B------:R-:W-:Y:S01]  /*10b30*/  LOP3.LUT R4, R185, 0x38, R4, 0xf8, !PT ;  /* 0x00000038b9047812 */ /* 0x000fe200078ef804 */
[C---:B------:R-:W-:Y:S01]  /*10b40*/  IMAD.U32 R39, R20.reuse, 0x10000, RZ ;  /* 0x0001000014277824 */ /* 0x040fe200078e00ff */
[----:B------:R-:W-:Y:S01]  /*10b50*/  LOP3.LUT R20, R20, 0xffff0000, RZ, 0xc0, !PT ;  /* 0xffff000014147812 */ /* 0x000fe200078ec0ff */
[----:B------:R-:W-:Y:S01]  /*10b60*/  IMAD.SHL.U32 R6, R6, 0x400, RZ ;  /* 0x0000040006067824 */ /* 0x000fe200078e00ff */
[----:B------:R-:W-:Y:S01]  /*10b70*/  LOP3.LUT R4, R4, R59, RZ, 0x3c, !PT ;  /* 0x0000003b04047212 */ /* 0x000fe200078e3cff */
[C---:B------:R-:W-:Y:S01]  /*10b80*/  IMAD.U32 R37, R12.reuse, 0x10000, RZ ;  /* 0x000100000c257824 */ /* 0x040fe200078e00ff */
[----:B------:R-:W-:-:S02]  /*10b90*/  LOP3.LUT R12, R12, 0xffff0000, RZ, 0xc0, !PT ;  /* 0xffff00000c0c7812 */ /* 0x000fc400078ec0ff */
[----:B------:R-:W-:Y:S02]  /*10ba0*/  LOP3.LUT R6, R6, 0x7fffe000, RZ, 0xc0, !PT ;  /* 0x7fffe00006067812 */ /* 0x000fe400078ec0ff */
[----:B------:R-:W-:Y:S02]  /*10bb0*/  LOP3.LUT R15, R15, 0xffff0000, RZ, 0xc0, !PT ;  /* 0xffff00000f0f7812 */ /* 0x000fe400078ec0ff */
[----:B------:R-:W-:Y:S02]  /*10bc0*/  IADD3 R9, R4, R6, R195 ;  /* 0x0000000604097210 */ /* 0x000fe40007ffe0c3 */
[----:B------:R-:W-:-:S03]  /*10bd0*/  LOP3.LUT R3, R3, 0xffff0000, RZ, 0xc0, !PT ;  /* 0xffff000003037812 */ /* 0x000fc600078ec0ff */
[----:B------:R-:W-:-:S05]  /*10be0*/  IMAD R24, R9, 0x2, R2 ;  /* 0x0000000209187824 */ /* 0x000fca00078e0202 */
[----:B------:R-:W1:Y:S02]  /*10bf0*/  LDS.128 R8, [R24+0x10400] ;  /* 0x0104000018087984 */ /* 0x000e640000000c00 */
[C---:B-1----:R-:W-:Y:S01]  /*10c00*/  IMAD.U32 R29, R8.reuse, 0x10000, RZ ;  /* 0x00010000081d7824 */ /* 0x042fe200078e00ff */
[----:B------:R-:W-:Y:S01]  /*10c10*/  LOP3.LUT R8, R8, 0xffff0000, RZ, 0xc0, !PT ;  /* 0xffff000008087812 */ /* 0x000fe200078ec0ff */
[C---:B------:R-:W-:Y:S01]  /*10c20*/  IMAD.U32 R30, R9.reuse, 0x10000, RZ ;  /* 0x00010000091e7824 */ /* 0x040fe200078e00ff */
[----:B------:R-:W-:Y:S01]  /*10c30*/  LOP3.LUT R9, R9, 0xffff0000, RZ, 0xc0, !PT ;  /* 0xffff000009097812 */ /* 0x000fe200078ec0ff */
[-C--:B------:R-:W-:Y:S01]  /*10c40*/  FMUL.FTZ R34, R35, R29.reuse ;  /* 0x0000001d23227220 */ /* 0x080fe20000410000 */
[----:B------:R-:W-:Y:S01]  /*10c50*/  FMUL.FTZ R14, R33, R29 ;  /* 0x0000001d210e7220 */ /* 0x000fe20000410000 */
[-C--:B------:R-:W-:Y:S01]  /*10c60*/  FMUL.FTZ R29, R40, R8.reuse ;  /* 0x00000008281d7220 */ /* 0x080fe20000410000 */
[C---:B------:R-:W-:Y:S01]  /*10c70*/  IMAD.U32 R31, R10.reuse, 0x10000, RZ ;  /* 0x000100000a1f7824 */ /* 0x040fe200078e00ff */
[----:B------:R-:W-:Y:S01]  /*10c80*/  LOP3.LUT R10, R10, 0xffff0000, RZ, 0xc0, !PT ;  /* 0xffff00000a0a7812 */ /* 0x000fe200078ec0ff */
[C---:B------:R-:W-:Y:S01]  /*10c90*/  IMAD.U32 R32, R11.reuse, 0x10000, RZ ;  /* 0x000100000b207824 */ /* 0x040fe200078e00ff */
[----:B------:R-:W-:Y:S01]  /*10ca0*/  LOP3.LUT R11, R11, 0xffff0000, RZ, 0xc0, !PT ;  /* 0xffff00000b0b7812 */ /* 0x000fe200078ec0ff */
[----:B0-----:R-:W0:Y:S02]  /*10cb0*/  LDS.128 R4, [R43] ;  /* 0x000000002b047984 */ /* 0x001e240000000c00 */
[C---:B0-----:R-:W-:Y:S01]  /*10cc0*/  IMAD.U32 R25, R4.reuse, 0x10000, RZ ;  /* 0x0001000004197824 */ /* 0x041fe200078e00ff */
[----:B------:R-:W-:Y:S01]  /*10cd0*/  LOP3.LUT R4, R4, 0xffff0000, RZ, 0xc0, !PT ;  /* 0xffff000004047812 */ /* 0x000fe200078ec0ff */
[C---:B------:R-:W-:Y:S01]  /*10ce0*/  IMAD.U32 R26, R5.reuse, 0x10000, RZ ;  /* 0x00010000051a7824 */ /* 0x040fe200078e00ff */
[----:B------:R-:W-:Y:S01]  /*10cf0*/  LOP3.LUT R5, R5, 0xffff0000, RZ, 0xc0, !PT ;  /* 0xffff000005057812 */ /* 0x000fe200078ec0ff */
[-C--:B------:R-:W-:Y:S01]  /*10d00*/  FFMA.FTZ R34, R33, R25.reuse, -R34 ;  /* 0x0000001921227223 */ /* 0x080fe20000010822 */
[----:B------:R-:W-:Y:S01]  /*10d10*/  FFMA.FTZ R14, R35, R25, R14 ;  /* 0x00000019230e7223 */ /* 0x000fe2000001000e */
[C---:B------:R-:W-:Y:S01]  /*10d20*/  FMUL.FTZ R25, R0.reuse, R8 ;  /* 0x0000000800197220 */ /* 0x040fe20000410000 */
[----:B------:R-:W-:Y:S01]  /*10d30*/  FFMA.FTZ R29, R0, R4, -R29 ;  /* 0x00000004001d7223 */ /* 0x000fe2000001081d */
[-C--:B------:R-:W-:Y:S01]  /*10d40*/  FMUL.FTZ R33, R42, R30.reuse ;  /* 0x0000001e2a217220 */ /* 0x080fe20000410000 */
[----:B------:R-:W-:Y:S01]  /*10d50*/  FMUL.FTZ R35, R38, R30 ;  /* 0x0000001e26237220 */ /* 0x000fe20000410000 */
[----:B------:R-:W-:-:S02]  /*10d60*/  IMAD.U32 R27, R6, 0x10000, RZ ;  /* 0x00010000061b7824 */ /* 0x000fc400078e00ff */
[-C--:B------:R-:W-:Y:S01]  /*10d70*/  FMUL.FTZ R0, R39, R31.reuse ;  /* 0x0000001f27007220 */ /* 0x080fe20000410000 */
[----:B------:R-:W-:Y:S01]  /*10d80*/  FFMA.FTZ R25, R40, R4, R25 ;  /* 0x0000000428197223 */ /* 0x000fe20000010019 */
[-C--:B------:R-:W-:Y:S01]  /*10d90*/  FFMA.FTZ R33, R38, R26.reuse, -R33 ;  /* 0x0000001a26217223 */ /* 0x080fe20000010821 */
[----:B------:R-:W-:Y:S01]  /*10da0*/  FFMA.FTZ R35, R42, R26, R35 ;  /* 0x0000001a2a237223 */ /* 0x000fe20000010023 */
[C---:B------:R-:W-:Y:S01]  /*10db0*/  FMUL.FTZ R4, R37.reuse, R31 ;  /* 0x0000001f25047220 */ /* 0x040fe20000410000 */
[-C--:B------:R-:W-:Y:S01]  /*10dc0*/  FFMA.FTZ R8, R37, R27.reuse, -R0 ;  /* 0x0000001b25087223 */ /* 0x080fe20000010800 */
[----:B------:R-:W-:Y:S02]  /*10dd0*/  IMAD.U32 R26, R21, 0x10000, RZ ;  /* 0x00010000151a7824 */ /* 0x000fe400078e00ff */
[-C--:B------:R-:W-:Y:S01]  /*10de0*/  FMUL.FTZ R31, R20, R10.reuse ;  /* 0x0000000a141f7220 */ /* 0x080fe20000410000 */
[----:B------:R-:W-:Y:S02]  /*10df0*/  IMAD.U32 R0, R13, 0x10000, RZ ;  /* 0x000100000d007824 */ /* 0x000fe400078e00ff */
[----:B------:R-:W-:Y:S01]  /*10e00*/  FMUL.FTZ R37, R12, R10 ;  /* 0x0000000a0c257220 */ /* 0x000fe20000410000 */
[----:B------:R-:W-:Y:S01]  /*10e10*/  LOP3.LUT R6, R6, 0xffff0000, RZ, 0xc0, !PT ;  /* 0xffff000006067812 */ /* 0x000fe200078ec0ff */
[----:B------:R-:W-:Y:S01]  /*10e20*/  FFMA.FTZ R10, R39, R27, R4 ;  /* 0x0000001b270a7223 */ /* 0x000fe20000010004 */
[----:B------:R-:W-:-:S02]  /*10e30*/  IMAD.U32 R28, R7, 0x10000, RZ ;  /* 0x00010000071c7824 */ /* 0x000fc400078e00ff */
[-C--:B------:R-:W-:Y:S01]  /*10e40*/  FMUL.FTZ R27, R26, R32.reuse ;  /* 0x000000201a1b7220 */ /* 0x080fe20000410000 */
[----:B------:R-:W-:Y:S01]  /*10e50*/  LOP3.LUT R21, R21, 0xffff0000, RZ, 0xc0, !PT ;  /* 0xffff000015157812 */ /* 0x000fe200078ec0ff */
[----:B------:R-:W-:Y:S01]  /*10e60*/  FMUL.FTZ R39, R0, R32 ;  /* 0x0000002000277220 */ /* 0x000fe20000410000 */
[----:B------:R-:W-:Y:S01]  /*10e70*/  LOP3.LUT R13, R13, 0xffff0000, RZ, 0xc0, !PT ;  /* 0xffff00000d0d7812 */ /* 0x000fe200078ec0ff */
[-C--:B------:R-:W-:Y:S01]  /*10e80*/  FFMA.FTZ R31, R12, R6.reuse, -R31 ;  /* 0x000000060c1f7223 */ /* 0x080fe2000001081f */
[----:B------:R-:W-:Y:S01]  /*10e90*/  LOP3.LUT R7, R7, 0xffff0000, RZ, 0xc0, !PT ;  /* 0xffff000007077812 */ /* 0x000fe200078ec0ff */
[----:B------:R-:W-:Y:S01]  /*10ea0*/  FFMA.FTZ R37, R20, R6, R37 ;  /* 0x0000000614257223 */ /* 0x000fe20000010025 */
[-C--:B------:R-:W-:Y:S01]  /*10eb0*/  FFMA.FTZ R27, R0, R28.reuse, -R27 ;  /* 0x0000001c001b7223 */ /* 0x080fe2000001081b */
        /* <DEDUP_REMOVED lines=19> */
.L_x_564:
[----:B------:R-:W-:Y:S05]  /*10ff0*/  BSYNC B0 ;  /* 0x0000000000007941 */ /* 0x000fea0003800000 */
.L_x_545:
[----:B------:R-:W-:Y:S01]  /*11000*/  @!PT LDS RZ, [RZ] ;  /* 0x00000000fffff984 */ /* 0x000fe20000000800 */
[----:B------:R-:W-:Y:S01]  /*11010*/  @!PT LDS RZ, [RZ] ;  /* 0x00000000fffff984 */ /* 0x000fe20000000800 */
[----:B------:R-:W-:Y:S01]  /*11020*/  @!PT LDS RZ, [RZ] ;  /* 0x00000000fffff984 */ /* 0x000fe20000000800 */
[----:B------:R-:W-:Y:S01]  /*11030*/  @!PT LDS RZ, [RZ] ;  /* 0x00000000fffff984 */ /* 0x000fe20000000800 */
[----:B------:R5:W-:Y:S06]  /*11040*/  MEMBAR.ALL.CTA ;  /* 0x0000000000007992 */ /* 0x000bec0000008000 */
[----:B-----5:R-:W5:Y:S01]  /*11050*/  FENCE.VIEW.ASYNC.S ;  /* 0x00000000000073c6 */ /* 0x020f620000000000 */
[----:B------:R-:W-:Y:S05]  /*11060*/  WARPSYNC.ALL ;  /* 0x0000000000007948 */ /* 0x000fea0003800000 */
[----:B-----5:R-:W-:Y:S06]  /*11070*/  BAR.SYNC.DEFER_BLOCKING 0xd, 0x100 ;  /* 0x0344000000007b1d */ /* 0x020fec0000010000 */
.L_x_543:
[----:B01-3--:R-:W-:-:S05]  /*11080*/  IMAD.U32 R0, RZ, RZ, UR57 ;  /* 0x00000039ff007e24 */ /* 0x00bfca000f8e00ff */
[----:B------:R-:W-:-:S13]  /*11090*/  ISETP.NE.AND P0, PT, R0, 0x3, PT ;  /* 0x000000030000780c */ /* 0x000fda0003f05270 */
[----:B------:R-:W-:Y:S05]  /*110a0*/  @!P0 BRA `(.L_x_590) ;  /* 0x0000000000048947 */ /* 0x000fea0003800000 */
[----:B------:R-:W-:Y:S01]  /*110b0*/  BPT.TRAP 0x1 ;  /* 0x000000040000795c */ /* 0x000fe20000300000 */
.L_x_590:
[----:B------:R-:W-:Y:S01]  /*110c0*/  IMAD R0, R194, 0x8, R2 ;  /* 0x00000008c2007824 */ /* 0x000fe200078e0202 */
[----:B--2-4-:R-:W-:-:S04]  /*110d0*/  SHF.L.U32 R3, R196, 0x1f, RZ ;  /* 0x0000001fc4037819 */ /* 0x014fc800000006ff */
[----:B------:R0:W1:Y:S01]  /*110e0*/  SYNCS.PHASECHK.TRANS64.TRYWAIT P2, [R0+URZ+0x34830], R3 ;  /* 0x03483003000075a7 */ /* 0x000062000804017f */
[----:B------:R-:W-:Y:S05]  /*110f0*/  @!P0 BRA `(.L_x_591) ;  /* 0x0000000000048947 */ /* 0x000fea0003800000 */
[----:B------:R-:W-:Y:S01]  /*11100*/  BPT.TRAP 0x1 ;  /* 0x000000040000795c */ /* 0x000fe20000300000 */
.L_x_591:
[----:B------:R-:W2:Y:S01]  /*11110*/  S2R R4, SR_TID.X ;  /* 0x0000000000047919 */ /* 0x000ea20000002100 */
[----:B------:R-:W-:Y:S01]  /*11120*/  IMAD.MOV.U32 R151, RZ, RZ, RZ ;  /* 0x000000ffff977224 */ /* 0x000fe200078e00ff */
[----:B--2---:R-:W-:-:S04]  /*11130*/  LOP3.LUT R4, R4, 0x7f, RZ, 0xc0, !PT ;  /* 0x0000007f04047812 */ /* 0x004fc800078ec0ff */
[----:B------:R-:W-:Y:S01]  /*11140*/  ISETP.NE.AND P1, PT, R4, RZ, PT ;  /* 0x000000ff0400720c */ /* 0x000fe20003f25270 */
[----:B-1----:R-:W-:-:S12]  /*11150*/  @P2 BRA `(.L_x_592) ;  /* 0x0000000000082947 */ /* 0x002fd80003800000 */
[----:B------:R-:W1:Y:S02]  /*11160*/  SYNCS.PHASECHK.TRANS64.TRYWAIT P2, [R0+URZ+0x34830], R3 ;  /* 0x03483003000075a7 */ /* 0x000e64000804017f */
[----:B-1----:R-:W-:Y:S05]  /*11170*/  @!P2 BRA `(.L_x_593) ;  /* 0x000001200034a947 */ /* 0x002fea0003800000 */
.L_x_592:
[----:B------:R-:W-:Y:S05]  /*11180*/  WARPSYNC.ALL ;  /* 0x0000000000007948 */ /* 0x000fea0003800000 */
[----:B01----:R-:W-:Y:S01]  /*11190*/  VIADD R3, R2, 0x1c400 ;  /* 0x0001c40002037836 */ /* 0x003fe20000000000 */
[----:B------:R-:W-:Y:S01]  /*111a0*/  R2UR UR4, R36 ;  /* 0x00000000240472ca */ /* 0x000fe200000e0000 */
[----:B------:R-:W-:Y:S01]  /*111b0*/  IMAD.MOV.U32 R7, RZ, RZ, 0x40000040 ;  /* 0x40000040ff077424 */ /* 0x000fe200078e00ff */
[----:B------:R-:W-:Y:S01]  /*111c0*/  WARPGROUP.ARRIVE ;  /* 0x00000000000079c5 */ /* 0x000fe20000000000 */
[----:B------:R-:W-:Y:S01]  /*111d0*/  UMOV UR9, 0x40000040 ;  /* 0x4000004000097882 */ /* 0x000fe20000000000 */
[----:B------:R-:W-:Y:S01]  /*111e0*/  SHF.R.U32.HI R3, RZ, 0x4, R3 ;  /* 0x00000004ff037819 */ /* 0x000fe20000011603 */
[----:B------:R-:W-:Y:S01]  /*111f0*/  IMAD.MOV.U32 R9, RZ, RZ, 0x40000040 ;  /* 0x40000040ff097424 */ /* 0x000fe200078e00ff */
[----:B------:R-:W-:Y:S01]  /*11200*/  R2UR UR11, R7 ;  /* 0x00000000070b72ca */ /* 0x000fe200000e0000 */
[----:B------:R-:W-:Y:S01]  /*11210*/  IMAD.U32 R11, RZ, RZ, UR9 ;  /* 0x00000009ff0b7e24 */ /* 0x000fe2000f8e00ff */
[----:B------:R-:W-:Y:S01]  /*11220*/  LOP3.LUT R3, R3, 0x3fff, RZ, 0xc0, !PT ;  /* 0x00003fff03037812 */ /* 0x000fe200078ec0ff */
[----:B------:R-:W-:Y:S01]  /*11230*/  UMOV UR41, 0x40000040 ;  /* 0x4000004000297882 */ /* 0x000fe20000000000 */
[----:B------:R-:W-:Y:S01]  /*11240*/  UMOV UR45, 0x40000040 ;  /* 0x40000040002d7882 */ /* 0x000fe20000000000 */
[----:B------:R-:W-:Y:S01]  /*11250*/  UMOV UR49, 0x40000040 ;  /* 0x4000004000317882 */ /* 0x000fe20000000000 */
[----:B------:R-:W-:Y:S01]  /*11260*/  LOP3.LUT R4, R3, 0x10000, RZ, 0xfc, !PT ;  /* 0x0001000003047812 */ /* 0x000fe200078efcff */
[----:B------:R-:W-:Y:S01]  /*11270*/  ULOP3.LUT UR4, UR4, 0x10000, URZ, 0xfc, !UPT ;  /* 0x0001000004047892 */ /* 0x000fe2000f8efc3f */
[----:B------:R-:W-:Y:S01]  /*11280*/  IMAD.MOV.U32 R7, RZ, RZ, 0x40000040 ;  /* 0x40000040ff077424 */ /* 0x000fe200078e00ff */
[----:B------:R-:W-:Y:S01]  /*11290*/  UMOV UR53, 0x40000040 ;  /* 0x4000004000357882 */ /* 0x000fe20000000000 */
[----:B------:R-:W-:Y:S01]  /*112a0*/  P2R R12, PR, RZ, 0x1 ;  /* 0x00000001ff0c7803 */ /* 0x000fe20000000000 */
[----:B------:R-:W-:Y:S01]  /*112b0*/  IMAD R6, R194, 0xc00, R4 ;  /* 0x00000c00c2067824 */ /* 0x000fe200078e0204 */
[----:B------:R-:W-:Y:S01]  /*112c0*/  UIADD3 UR5, UR4, 0x2, URZ ;  /* 0x0000000204057890 */ /* 0x000fe2000fffe03f */
[----:B------:R-:W-:Y:S01]  /*112d0*/  R2UR UR55, R7 ;  /* 0x00000000073772ca */ /* 0x000fe200000e0000 */
[----:B------:R-:W-:Y:S01]  /*112e0*/  UMOV UR8, UR4 ;  /* 0x0000000400087c82 */ /* 0x000fe20008000000 */
[C---:B------:R-:W-:Y:S01]  /*112f0*/  VIADD R8, R6.reuse, 0x2 ;  /* 0x0000000206087836 */ /* 0x040fe20000000000 */
[----:B------:R-:W-:Y:S01]  /*11300*/  R2UR UR10, R6 ;  /* 0x00000000060a72ca */ /* 0x000fe200000e0000 */
[----:B------:R-:W-:Y:S01]  /*11310*/  IMAD.U32 R10, RZ, RZ, UR8 ;  /* 0x00000008ff0a7e24 */ /* 0x000fe2000f8e00ff */
[----:B------:R-:W-:Y:S01]  /*11320*/  UIADD3 UR40, UR4, 0x800, URZ ;  /* 0x0000080004287890 */ /* 0x000fe2000fffe03f */
[----:B------:R-:W-:Y:S01]  /*11330*/  BSSY B0, `(.L_x_594) ;  /* 0x00005b9000007945 */ /* 0x000fe20003800000 */
[----:B------:R-:W-:Y:S01]  /*11340*/  UIADD3 UR44, UR4, 0x802, URZ ;  /* 0x00000802042c7890 */ /* 0x000fe2000fffe03f */
[--C-:B------:R-:W-:Y:S01]  /*11350*/  IMAD.MOV.U32 R150, RZ, RZ, R151.reuse ;  /* 0x000000ffff967224 */ /* 0x100fe200078e0097 */
[----:B------:R0:W-:Y:S01]  /*11360*/  STL.64 [R1+0x40], R10 ;  /* 0x0000400a01007387 */ /* 0x0001e20000100a00 */
[----:B------:R-:W-:Y:S01]  /*11370*/  UIADD3 UR48, UR4, 0x804, URZ ;  /* 0x0000080404307890 */ /* 0x000fe2000fffe03f */
[--C-:B------:R-:W-:Y:S01]  /*11380*/  IMAD.MOV.U32 R148, RZ, RZ, R151.reuse ;  /* 0x000000ffff947224 */ /* 0x100fe200078e0097 */
[----:B------:R-:W-:Y:S01]  /*11390*/  UIADD3 UR52, UR4, 0x806, URZ ;  /* 0x0000080604347890 */ /* 0x000fe2000fffe03f */
[----:B------:R-:W-:Y:S01]  /*113a0*/  IMAD.MOV.U32 R147, RZ, RZ, R151 ;  /* 0x000000ffff937224 */ /* 0x000fe200078e0097 */
[----:B------:R-:W-:Y:S01]  /*113b0*/  ULDC UR56, c[0x0][0x9d8] ;  /* 0x0002760000387ab9 */ /* 0x000fe20000000800 */
[----:B------:R-:W-:Y:S01]  /*113c0*/  ULDC UR61, c[0x0][0x988] ;  /* 0x00026200003d7ab9 */ /* 0x000fe20000000800 */
[----:B------:R-:W-:Y:S01]  /*113d0*/  HGMMA.64x128x16.F32.BF16 R24, gdesc[UR8], RZ, !UPT, gsb0 ;  /* 0x01e00000081879f0 */ /* 0x000fe2000c0018ff */
[----:B------:R-:W-:Y:S01]  /*113e0*/  R2UR UR10, R8 ;  /* 0x00000000080a72ca */ /* 0x000fe200000e0000 */
[----:B------:R-:W-:Y:S01]  /*113f0*/  UMOV UR8, UR5 ;  /* 0x0000000500087c82 */ /* 0x000fe20008000000 */
[----:B------:R-:W-:Y:S01]  /*11400*/  R2UR UR11, R9 ;  /* 0x00000000090b72ca */ /* 0x000fe200000e0000 */
[----:B------:R-:W-:Y:S01]  /*11410*/  UMOV UR9, 0x40000040 ;  /* 0x4000004000097882 */ /* 0x000fe20000000000 */
[----:B------:R-:W-:Y:S01]  /*11420*/  VIADD R8, R6, 0x4 ;  /* 0x0000000406087836 */ /* 0x000fe20000000000 */
[----:B------:R-:W-:Y:S01]  /*11430*/  UIADD3 UR5, UR4, 0x4, URZ ;  /* 0x0000000404057890 */ /* 0x000fe2000fffe03f */
[----:B------:R-:W-:-:S02]  /*11440*/  IMAD.MOV.U32 R9, RZ, RZ, 0x40000040 ;  /* 0x40000040ff097424 */ /* 0x000fc400078e00ff */
[----:B0-----:R-:W-:Y:S02]  /*11450*/  IMAD.U32 R10, RZ, RZ, UR8 ;  /* 0x00000008ff0a7e24 */ /* 0x001fe4000f8e00ff */
[----:B------:R-:W-:Y:S02]  /*11460*/  IMAD.U32 R11, RZ, RZ, UR9 ;  /* 0x00000009ff0b7e24 */ /* 0x000fe4000f8e00ff */
[--C-:B------:R-:W-:Y:S02]  /*11470*/  IMAD.MOV.U32 R146, RZ, RZ, R151.reuse ;  /* 0x000000ffff927224 */ /* 0x100fe400078e0097 */
[--C-:B------:R-:W-:Y:S01]  /*11480*/  IMAD.MOV.U32 R145, RZ, RZ, R151.reuse ;  /* 0x000000ffff917224 */ /* 0x100fe200078e0097 */
[----:B------:R0:W-:Y:S01]  /*11490*/  STL.64 [R1+0x38], R10 ;  /* 0x0000380a01007387 */ /* 0x0001e20000100a00 */
[--C-:B------:R-:W-:Y:S02]  /*114a0*/  IMAD.MOV.U32 R144, RZ, RZ, R151.reuse ;  /* 0x000000ffff907224 */ /* 0x100fe400078e0097 */
[----:B-----5:R-:W-:-:S02]  /*114b0*/  IMAD.MOV.U32 R143, RZ, RZ, R151 ;  /* 0x000000ffff8f7224 */ /* 0x020fc400078e0097 */
        /* <DEDUP_REMOVED lines=31> */
[----:B------:R-:W-:Y:S01]  /*116b0*/  IMAD.MOV.U32 R90, RZ, RZ, R151 ;  /* 0x000000ffff5a7224 */ /* 0x000fe200078e0097 */
[----:B------:R-:W-:Y:S02]  /*116c0*/  WARPGROUP.DEPBAR.LE gsb0, 0x0 ;  /* 0x00008000000079c5 */ /* 0x000fe40000010000 */
[----:B------:R-:W-:-:S06]  /*116d0*/  WARPGROUP.ARRIVE ;  /* 0x00000000000079c5 */ /* 0x000fcc0000000000 */
[----:B------:R-:W-:Y:S01]  /*116e0*/  HGMMA.64x128x16.F32.BF16 R24, gdesc[UR8], R24, gsb0 ;  /* 0x01e00000081879f0 */ /* 0x000fe20008001818 */
[----:B------:R-:W-:Y:S01]  /*116f0*/  R2UR UR10, R8 ;  /* 0x00000000080a72ca */ /* 0x000fe200000e0000 */
[----:B------:R-:W-:Y:S01]  /*11700*/  UMOV UR8, UR5 ;  /* 0x0000000500087c82 */ /* 0x000fe20008000000 */
[----:B------:R-:W-:Y:S01]  /*11710*/  R2UR UR11, R9 ;  /* 0x00000000090b72ca */ /* 0x000fe200000e0000 */
[----:B------:R-:W-:Y:S01]  /*11720*/  UMOV UR9, 0x40000040 ;  /* 0x4000004000097882 */ /* 0x000fe20000000000 */
[----:B------:R-:W-:Y:S01]  /*11730*/  VIADD R8, R6, 0x6 ;  /* 0x0000000606087836 */ /* 0x000fe20000000000 */
[----:B------:R-:W-:Y:S01]  /*11740*/  UIADD3 UR5, UR4, 0x6, URZ ;  /* 0x0000000604057890 */ /* 0x000fe2000fffe03f */
[----:B------:R-:W-:Y:S02]  /*11750*/  IMAD.MOV.U32 R9, RZ, RZ, 0x40000040 ;  /* 0x40000040ff097424 */ /* 0x000fe400078e00ff */
[----:B0-----:R-:W-:Y:S02]  /*11760*/  IMAD.U32 R10, RZ, RZ, UR8 ;  /* 0x00000008ff0a7e24 */ /* 0x001fe4000f8e00ff */
[----:B------:R-:W-:-:S05]  /*11770*/  IMAD.U32 R11, RZ, RZ, UR9 ;  /* 0x00000009ff0b7e24 */ /* 0x000fca000f8e00ff */
[----:B------:R0:W-:Y:S01]  /*11780*/  STL.64 [R1+0x30], R10 ;  /* 0x0000300a01007387 */ /* 0x0001e20000100a00 */
        /* <DEDUP_REMOVED lines=49> */
[----:B0-----:R-:W-:Y:S01]  /*11aa0*/  IMAD.U32 R10, RZ, RZ, UR8 ;  /* 0x00000008ff0a7e24 */ /* 0x001fe2000f8e00ff */
[----:B------:R-:W-:Y:S01]  /*11ab0*/  ULDC UR4, c[0x0][0x9d8] ;  /* 0x0002760000047ab9 */ /* 0x000fe20000000800 */
        /* <DEDUP_REMOVED lines=10> */
[----:B------:R-:W-:Y:S01]  /*11b60*/  ULDC UR5, c[0x0][0x988] ;  /* 0x0002620000057ab9 */ /* 0x000fe20000000800 */
[----:B------:R-:W-:Y:S02]  /*11b70*/  IMAD.MOV.U32 R9, RZ, RZ, 0x40000040 ;  /* 0x40000040ff097424 */ /* 0x000fe400078e00ff */
[----:B0-----:R-:W-:Y:S01]  /*11b80*/  IMAD.U32 R10, RZ, RZ, UR8 ;  /* 0x00000008ff0a7e24 */ /* 0x001fe2000f8e00ff */
[----:B------:R-:W-:Y:S01]  /*11b90*/  R2UR UR42, R8 ;  /* 0x00000000082a72ca */ /* 0x000fe200000e0000 */
[----:B------:R-:W-:Y:S01]  /*11ba0*/  VIADD R8, R6, 0x802 ;  /* 0x0000080206087836 */ /* 0x000fe20000000000 */
[----:B------:R-:W-:Y:S01]  /*11bb0*/  R2UR UR43, R9 ;  /* 0x00000000092b72ca */ /* 0x000fe200000e0000 */
[----:B------:R-:W-:-:S02]  /*11bc0*/  IMAD.MOV.U32 R9, RZ, RZ, 0x40000040 ;  /* 0x40000040ff097424 */ /* 0x000fc400078e00ff */
[----:B------:R-:W-:Y:S01]  /*11bd0*/  IMAD.U32 R11, RZ, RZ, UR9 ;  /* 0x00000009ff0b7e24 */ /* 0x000fe2000f8e00ff */
[----:B------:R-:W-:Y:S01]  /*11be0*/  R2UR UR46, R8 ;  /* 0x00000000082e72ca */ /* 0x000fe200000e0000 */
[C---:B------:R-:W-:Y:S01]  /*11bf0*/  VIADD R8, R6.reuse, 0x804 ;  /* 0x0000080406087836 */ /* 0x040fe20000000000 */
[----:B------:R-:W-:Y:S01]  /*11c00*/  R2UR UR47, R9 ;  /* 0x00000000092f72ca */ /* 0x000fe200000e0000 */
[----:B------:R-:W-:Y:S01]  /*11c10*/  IMAD.MOV.U32 R9, RZ, RZ, 0x40000040 ;  /* 0x40000040ff097424 */ /* 0x000fe200078e00ff */
[----:B------:R0:W-:Y:S01]  /*11c20*/  STL.64 [R1], R10 ;  /* 0x0000000a01007387 */ /* 0x0001e20000100a00 */
[----:B------:R-:W-:Y:S01]  /*11c30*/  VIADD R6, R6, 0x806 ;  /* 0x0000080606067836 */ /* 0x000fe20000000000 */
[----:B------:R-:W-:Y:S02]  /*11c40*/  R2UR UR50, R8 ;  /* 0x00000000083272ca */ /* 0x000fe400000e0000 */
[----:B------:R-:W-:Y:S02]  /*11c50*/  R2UR UR51, R9 ;  /* 0x00000000093372ca */ /* 0x000fe400000e0000 */
[----:B------:R-:W-:-:S02]  /*11c60*/  R2UR UR54, R6 ;  /* 0x00000000063672ca */ /* 0x000fc400000e0000 */
[----:B------:R-:W-:-:S05]  /*11c70*/  IADD3 R6, R152, 0x80, -R225 ;  /* 0x0000008098067810 */ /* 0x000fca0007ffe8e1 */
[----:B------:R-:W-:-:S05]  /*11c80*/  IMAD R6, R149, -0x80, R6 ;  /* 0xffffff8095067824 */ /* 0x000fca00078e0206 */
[C---:B------:R-:W-:Y:S02]  /*11c90*/  ISETP.GT.AND P2, PT, R6.reuse, RZ, PT ;  /* 0x000000ff0600720c */ /* 0x040fe40003f44270 */
[C---:B------:R-:W-:Y:S02]  /*11ca0*/  ISETP.GT.AND P3, PT, R6.reuse, 0x1, PT ;  /* 0x000000010600780c */ /* 0x040fe40003f64270 */
[C---:B------:R-:W-:Y:S02]  /*11cb0*/  ISETP.GT.AND P4, PT, R6.reuse, 0x10, PT ;  /* 0x000000100600780c */ /* 0x040fe40003f84270 */
[C---:B------:R-:W-:Y:S02]  /*11cc0*/  ISETP.GT.AND P6, PT, R6.reuse, 0x8, PT ;  /* 0x000000080600780c */ /* 0x040fe40003fc4270 */
[----:B------:R-:W-:Y:S01]  /*11cd0*/  ISETP.GT.AND P5, PT, R6, 0x9, PT ;  /* 0x000000090600780c */ /* 0x000fe20003fa4270 */
        /* <DEDUP_REMOVED lines=17> */
[----:B0-----:R-:W-:Y:S01]  /*11df0*/  FMUL.FTZ R10, R25, UR4 ;  /* 0x00000004190a7c20 */ /* 0x001fe20008410000 */
        /* <DEDUP_REMOVED lines=33> */
[----:B------:R-:W-:Y:S01]  /*12010*/  FMUL.FTZ R52, R58, UR4 ;  /* 0x000000043a347c20 */ /* 0x000fe20008410000 */
        /* <DEDUP_REMOVED lines=10> */
[----:B------:R-:W2:Y:S01]  /*120c0*/  MUFU.TANH R20, R20 ;  /* 0x0000001400147308 */ /* 0x000ea20000002400 */
[----:B0-----:R-:W-:Y:S01]  /*120d0*/  FSEL R39, R14, -INF , P4 ;  /* 0xff8000000e277808 */ /* 0x001fe20002000000 */
[----:B------:R-:W-:Y:S01]  /*120e0*/  FMUL.FTZ R42, R50, UR4 ;  /* 0x00000004322a7c20 */ /* 0x000fe20008410000 */
[----:B------:R-:W-:Y:S01]  /*120f0*/  FMNMX.FTZ R14, R9, R10, !PT ;  /* 0x0000000a090e7209 */ /* 0x000fe20007810000 */
        /* <DEDUP_REMOVED lines=15> */
[----:B------:R-:W-:Y:S01]  /*121f0*/  FMNMX.FTZ R20, R31, R14, !PT ;  /* 0x0000000e1f147209 */ /* 0x000fe20007810000 */
        /* <DEDUP_REMOVED lines=9> */
[----:B------:R-:W-:Y:S01]  /*12290*/  FMNMX.FTZ R20, R35, R20, !PT ;  /* 0x0000001423147209 */ /* 0x000fe20007810000 */
[----:B------:R-:W-:-:S02]  /*122a0*/  FMUL.FTZ R84, R84, UR4 ;  /* 0x0000000454547c20 */ /* 0x000fc40008410000 */
[----:B------:R-:W0:Y:S01]  /*122b0*/  MUFU.TANH R24, R24 ;  /* 0x0000001800187308 */ /* 0x000e220000002400 */
[----:B-1----:R-:W-:Y:S02]  /*122c0*/  FSEL R5, R5, -INF , P3 ;  /* 0xff80000005057808 */ /* 0x002fe40001800000 */
[----:B------:R-:W-:Y:S02]  /*122d0*/  ISETP.GT.AND P3, PT, R6, 0x18, PT ;  /* 0x000000180600780c */ /* 0x000fe40003f64270 */
[----:B------:R-:W-:-:S03]  /*122e0*/  FMNMX.FTZ R20, R39, R20, !PT ;  /* 0x0000001427147209 */ /* 0x000fc60007810000 */
[----:B------:R-:W1:Y:S01]  /*122f0*/  MUFU.TANH R13, R13 ;  /* 0x0000000d000d7308 */ /* 0x000e620000002400 */
[----:B--2---:R-:W-:Y:S02]  /*12300*/  FSEL R11, R11, -INF , P6 ;  /* 0xff8000000b0b7808 */ /* 0x004fe40003000000 */
[----:B------:R-:W-:Y:S02]  /*12310*/  ISETP.GT.AND P6, PT, R6, 0x19, PT ;  /* 0x000000190600780c */ /* 0x000fe40003fc4270 */
[----:B------:R-:W-:-:S03]  /*12320*/  FMNMX.FTZ R20, R41, R20, !PT ;  /* 0x0000001429147209 */ /* 0x000fc60007810000 */
[----:B------:R-:W2:Y:S01]  /*12330*/  MUFU.TANH R26, R26 ;  /* 0x0000001a001a7308 */ /* 0x000ea20000002400 */
[----:B0-----:R-:W-:-:S04]  /*12340*/  FSEL R45, R24, -INF , P3 ;  /* 0xff800000182d7808 */ /* 0x001fc80001800000 */
[----:B------:R-:W-:-:S03]  /*12350*/  FMNMX.FTZ R20, R45, R20, !PT ;  /* 0x000000142d147209 */ /* 0x000fc60007810000 */
[----:B------:R-:W0:Y:S01]  /*12360*/  MUFU.TANH R15, R15 ;  /* 0x0000000f000f7308 */ /* 0x000e220000002400 */
[----:B-1----:R-:W-:Y:S02]  /*12370*/  FSEL R13, R13, -INF , P5 ;  /* 0xff8000000d0d7808 */ /* 0x002fe40002800000 */
[----:B------:R-:W-:-:S05]  /*12380*/  ISETP.GT.AND P5, PT, R6, 0x20, PT ;  /* 0x000000200600780c */ /* 0x000fca0003fa4270 */
[----:B------:R-:W1:Y:S01]  /*12390*/  MUFU.TANH R28, R28 ;  /* 0x0000001c001c7308 */ /* 0x000e620000002400 */
[----:B--2---:R-:W-:Y:S01]  /*123a0*/  FSEL R47, R26, -INF , P6 ;  /* 0xff8000001a2f7808 */ /* 0x004fe20003000000 */
[----:B------:R-:W-:-:S03]  /*123b0*/  FMUL.FTZ R26, R79, UR4 ;  /* 0x000000044f1a7c20 */ /* 0x000fc60008410000 */
[----:B------:R-:W-:Y:S01]  /*123c0*/  FMNMX.FTZ R24, R47, R20, !PT ;  /* 0x000000142f187209 */ /* 0x000fe20007810000 */
[----:B------:R-:W-:Y:S02]  /*123d0*/  FMUL.FTZ R20, R75, UR4 ;  /* 0x000000044b147c20 */ /* 0x000fe40008410000 */
        /* <DEDUP_REMOVED lines=78> */
[----:B------:R-:W-:Y:S01]  /*128c0*/  MUFU.TANH R60, R60 ;  /* 0x0000003c003c7308 */ /* 0x000fe20000002400 */
[----:B--2---:R-:W-:Y:S02]  /*128d0*/  FSEL R63, R56, -INF , P6 ;  /* 0xff800000383f7808 */ /* 0x004fe40003000000 */
[----:B------:R-:W-:-:S05]  /*128e0*/  ISETP.GT.AND P6, PT, R6, 0x58, PT ;  /* 0x000000580600780c */ /* 0x000fca0003fc4270 */
[----:B------:R-:W1:Y:S01]  /*128f0*/  MUFU.TANH R68, R68 ;  /* 0x0000004400447308 */ /* 0x000e620000002400 */
[----:B0-----:R-:W-:-:S04]  /*12900*/  FSEL R111, R64, -INF , P3 ;  /* 0xff800000406f7808 */ /* 0x001fc80001800000 */
[----:B------:R-:W-:-:S03]  /*12910*/  FMNMX.FTZ R24, R111, R24, !PT ;  /* 0x000000186f187209 */ /* 0x000fc60007810000 */
[----:B------:R-:W0:Y:S08]  /*12920*/  MUFU.TANH R88, R88 ;  /* 0x0000005800587308 */ /* 0x000e300000002400 */
[----:B------:R2:W3:Y:S01]  /*12930*/  MUFU.TANH R7, R69 ;  /* 0x0000004500077308 */ /* 0x0004e20000002400 */
[----:B-1----:R-:W-:-:S04]  /*12940*/  FSEL R113, R68, -INF , P6 ;  /* 0xff80000044717808 */ /* 0x002fc80003000000 */
[----:B------:R-:W-:-:S03]  /*12950*/  FMNMX.FTZ R24, R113, R24, !PT ;  /* 0x0000001871187209 */ /* 0x000fc60007810000 */
[----:B------:R-:W1:Y:S01]  /*12960*/  MUFU.TANH R89, R89 ;  /* 0x0000005900597308 */ /* 0x000e620000002400 */
[----:B--2---:R-:W-:Y:S02]  /*12970*/  FSEL R69, R60, -INF , P5 ;  /* 0xff8000003c457808 */ /* 0x004fe40002800000 */
[----:B------:R-:W-:Y:S02]  /*12980*/  ISETP.GT.AND P5, PT, R6, 0x59, PT ;  /* 0x000000590600780c */ /* 0x000fe40003fa4270 */
[----:B0-----:R-:W-:Y:S01]  /*12990*/  FSEL R71, R88, -INF , P4 ;  /* 0xff80000058477808 */ /* 0x001fe20002000000 */
[----:B------:R-:W-:Y:S01]  /*129a0*/  IMAD.MOV.U32 R88, RZ, RZ, R151 ;  /* 0x000000ffff587224 */ /* 0x000fe200078e0097 */
[----:B------:R-:W-:Y:S01]  /*129b0*/  ISETP.GT.AND P4, PT, R6, 0x60, PT ;  /* 0x000000600600780c */ /* 0x000fe20003f84270 */
[----:B------:R-:W0:Y:S01]  /*129c0*/  MUFU.TANH R117, R117 ;  /* 0x0000007500757308 */ /* 0x000e220000002400 */
[----:B---3--:R-:W-:Y:S01]  /*129d0*/  FSEL R115, R7, -INF , P5 ;  /* 0xff80000007737808 */ /* 0x008fe20002800000 */
[----:B------:R-:W-:-:S03]  /*129e0*/  FMUL.FTZ R7, R85, UR4 ;  /* 0x0000000455077c20 */ /* 0x000fc60008410000 */
[----:B------:R-:W-:-:S03]  /*129f0*/  FMNMX.FTZ R24, R115, R24, !PT ;  /* 0x0000001873187209 */ /* 0x000fc60007810000 */
[----:B------:R-:W2:Y:S01]  /*12a00*/  MUFU.TANH R66, R66 ;  /* 0x0000004200427308 */ /* 0x000ea20000002400 */
[----:B-1----:R-:W-:Y:S02]  /*12a10*/  FSEL R75, R89, -INF , P3 ;  /* 0xff800000594b7808 */ /* 0x002fe40001800000 */
[----:B------:R-:W-:-:S05]  /*12a20*/  ISETP.GT.AND P3, PT, R6, 0x61, PT ;  /* 0x000000610600780c */ /* 0x000fca0003f64270 */
[----:B------:R-:W1:Y:S01]  /*12a30*/  MUFU.TANH R119, R119 ;  /* 0x0000007700777308 */ /* 0x000e620000002400 */
[----:B0-----:R-:W-:-:S04]  /*12a40*/  FSEL R117, R117, -INF , P4 ;  /* 0xff80000075757808 */ /* 0x001fc80002000000 */
[----:B------:R-:W-:-:S03]  /*12a50*/  FMNMX.FTZ R24, R117, R24, !PT ;  /* 0x0000001875187209 */ /* 0x000fc60007810000 */
[----:B------:R-:W-:Y:S01]  /*12a60*/  MUFU.TANH R70, R70 ;  /* 0x0000004600467308 */ /* 0x000fe20000002400 */
[----:B--2---:R-:W-:Y:S02]  /*12a70*/  FSEL R73, R66, -INF , P2 ;  /* 0xff80000042497808 */ /* 0x004fe40001000000 */
[----:B------:R-:W-:-:S05]  /*12a80*/  ISETP.GT.AND P2, PT, R6, 0x68, PT ;  /* 0x000000680600780c */ /* 0x000fca0003f44270 */
[----:B------:R-:W0:Y:S01]  /*12a90*/  MUFU.TANH R76, R76 ;  /* 0x0000004c004c7308 */ /* 0x000e220000002400 */
[----:B-1----:R-:W-:-:S04]  /*12aa0*/  FSEL R119, R119, -INF , P3 ;  /* 0xff80000077777808 */ /* 0x002fc80001800000 */
[----:B------:R-:W-:-:S03]  /*12ab0*/  FMNMX.FTZ R24, R119, R24, !PT ;  /* 0x0000001877187209 */ /* 0x000fc60007810000 */
[----:B------:R-:W-:Y:S08]  /*12ac0*/  MUFU.TANH R8, R8 ;  /* 0x0000000800087308 */ /* 0x000ff00000002400 */
[----:B------:R1:W2:Y:S01]  /*12ad0*/  MUFU.TANH R123, R77 ;  /* 0x0000004d007b7308 */ /* 0x0002a20000002400 */
[----:B0-----:R-:W-:-:S04]  /*12ae0*/  FSEL R121, R76, -INF , P2 ;  /* 0xff8000004c797808 */ /* 0x001fc80001000000 */
[----:B------:R-:W-:-:S03]  /*12af0*/  FMNMX.FTZ R24, R121, R24, !PT ;  /* 0x0000001879187209 */ /* 0x000fc60007810000 */
[----:B------:R-:W0:Y:S01]  /*12b00*/  MUFU.TANH R14, R14 ;  /* 0x0000000e000e7308 */ /* 0x000e220000002400 */
[----:B-1----:R-:W-:Y:S02]  /*12b10*/  FSEL R77, R70, -INF , P6 ;  /* 0xff800000464d7808 */ /* 0x002fe40003000000 */
[----:B------:R-:W-:-:S05]  /*12b20*/  ISETP.GT.AND P6, PT, R6, 0x69, PT ;  /* 0x000000690600780c */ /* 0x000fca0003fc4270 */
[----:B------:R-:W-:Y:S01]  /*12b30*/  MUFU.TANH R80, R80 ;  /* 0x0000005000507308 */ /* 0x000fe20000002400 */
[----:B--2---:R-:W-:-:S04]  /*12b40*/  FSEL R123, R123, -INF , P6 ;  /* 0xff8000007b7b7808 */ /* 0x004fc80003000000 */
[----:B------:R-:W-:-:S03]  /*12b50*/  FMNMX.FTZ R24, R123, R24, !PT ;  /* 0x000000187b187209 */ /* 0x000fc60007810000 */
[----:B------:R-:W1:Y:S01]  /*12b60*/  MUFU.TANH R20, R20 ;  /* 0x0000001400147308 */ /* 0x000e620000002400 */
[----:B0-----:R-:W-:Y:S02]  /*12b70*/  FSEL R85, R14, -INF , P4 ;  /* 0xff8000000e557808 */ /* 0x001fe40002000000 */
[----:B------:R-:W-:-:S05]  /*12b80*/  ISETP.GT.AND P4, PT, R6, 0x71, PT ;  /* 0x000000710600780c */ /* 0x000fca0003f84270 */
[----:B------:R0:W2:Y:S08]  /*12b90*/  MUFU.TANH R127, R81 ;  /* 0x00000051007f7308 */ /* 0x0000b00000002400 */
[----:B------:R-:W3:Y:S01]  /*12ba0*/  MUFU.TANH R78, R78 ;  /* 0x0000004e004e7308 */ /* 0x000ee20000002400 */
[----:B0-----:R-:W-:Y:S01]  /*12bb0*/  FSEL R81, R8, -INF , P5 ;  /* 0xff80000008517808 */ /* 0x001fe20002800000 */
[----:B------:R-:W-:Y:S01]  /*12bc0*/  IMAD.U32 R8, RZ, RZ, UR5 ;  /* 0x00000005ff087e24 */ /* 0x000fe2000f8e00ff */
[----:B------:R-:W-:-:S02]  /*12bd0*/  ISETP.GT.AND P5, PT, R6, 0x70, PT ;  /* 0x000000700600780c */ /* 0x000fc40003fa4270 */
[----:B-1----:R-:W-:Y:S01]  /*12be0*/  FSEL R89, R20, -INF , P3 ;  /* 0xff80000014597808 */ /* 0x002fe20001800000 */
[----:B------:R-:W-:Y:S01]  /*12bf0*/  FMUL.FTZ R20, R82, UR4 ;  /* 0x0000000452147c20 */ /* 0x000fe20008410000 */
[----:B------:R-:W-:Y:S01]  /*12c00*/  FSEL R125, R80, -INF , P5 ;  /* 0xff800000507d7808 */ /* 0x000fe20002800000 */
[----:B------:R-:W0:Y:S01]  /*12c10*/  MUFU.TANH R84, R84 ;  /* 0x0000005400547308 */ /* 0x000e220000002400 */
[----:B------:R-:W-:Y:S02]  /*12c20*/  ISETP.GT.AND P3, PT, R6, 0x78, PT ;  /* 0x000000780600780c */ /* 0x000fe40003f64270 */
[----:B--2---:R-:W-:Y:S02]  /*12c30*/  FSEL R127, R127, -INF , P4 ;  /* 0xff8000007f7f7808 */ /* 0x004fe40002000000 */
[----:B------:R-:W-:-:S03]  /*12c40*/  FMNMX.FTZ R24, R125, R24, !PT ;  /* 0x000000187d187209 */ /* 0x000fc60007810000 */
[----:B------:R-:W1:Y:S01]  /*12c50*/  MUFU.TANH R7, R7 ;  /* 0x0000000700077308 */ /* 0x000e620000002400 */
[----:B---3--:R-:W-:Y:S02]  /*12c60*/  FSEL R91, R78, -INF , P2 ;  /* 0xff8000004e5b7808 */ /* 0x008fe40001000000 */
[----:B------:R-:W-:Y:S02]  /*12c70*/  ISETP.GT.AND P2, PT, R6, 0x79, PT ;  /* 0x000000790600780c */ /* 0x000fe40003f44270 */
[----:B------:R-:W-:-:S03]  /*12c80*/  FMNMX.FTZ R24, R127, R24, !PT ;  /* 0x000000187f187209 */ /* 0x000fc60007810000 */
[----:B------:R-:W2:Y:S01]  /*12c90*/  MUFU.TANH R26, R26 ;  /* 0x0000001a001a7308 */ /* 0x000ea20000002400 */
[----:B0-----:R-:W-:-:S04]  /*12ca0*/  FSEL R131, R84, -INF , P3 ;  /* 0xff80000054837808 */ /* 0x001fc80001800000 */
[----:B------:R-:W-:-:S03]  /*12cb0*/  FMNMX.FTZ R24, R131, R24, !PT ;  /* 0x0000001883187209 */ /* 0x000fc60007810000 */
[----:B------:R-:W0:Y:S01]  /*12cc0*/  MUFU.TANH R20, R20 ;  /* 0x0000001400147308 */ /* 0x000e220000002400 */
[----:B-1----:R-:W-:-:S04]  /*12cd0*/  FSEL R129, R7, -INF , P2 ;  /* 0xff80000007817808 */ /* 0x002fc80001000000 */
[----:B------:R-:W-:-:S05]  /*12ce0*/  FMNMX.FTZ R24, R129, R24, !PT ;  /* 0x0000001881187209 */ /* 0x000fca0007810000 */
[----:B------:R-:W1:Y:S02]  /*12cf0*/  SHFL.BFLY PT, R7, R24, 0x2, 0x1f ;  /* 0x0c401f0018077f89 */ /* 0x000e6400000e0000 */
[----:B-1----:R-:W-:Y:S01]  /*12d00*/  FMNMX.FTZ R14, R24, R7, !PT ;  /* 0x00000007180e7209 */ /* 0x002fe20007810000 */
[----:B------:R-:W-:-:S04]  /*12d10*/  FMUL.FTZ R24, R83, UR4 ;  /* 0x0000000453187c20 */ /* 0x000fc80008410000 */
[----:B------:R-:W1:Y:S02]  /*12d20*/  SHFL.BFLY PT, R7, R14, 0x1, 0x1f ;  /* 0x0c201f000e077f89 */ /* 0x000e6400000e0000 */
[----:B------:R-:W3:Y:S01]  /*12d30*/  MUFU.TANH R24, R24 ;  /* 0x0000001800187308 */ /* 0x000ee20000002400 */
[----:B-1----:R-:W-:Y:S01]  /*12d40*/  FMNMX.FTZ R7, R14, R7, !PT ;  /* 0x000000070e077209 */ /* 0x002fe20007810000 */
[----:B------:R-:W-:-:S03]  /*12d50*/  FMUL.FTZ R14, R86, UR4 ;  /* 0x00000004560e7c20 */ /* 0x000fc60008410000 */
[C---:B------:R-:W-:Y:S01]  /*12d60*/  FSETP.NEU.FTZ.AND P0, PT, R7.reuse, -INF , PT ;  /* 0xff8000000700780b */ /* 0x040fe20003f1d000 */
[-C--:B------:R-:W-:Y:S02]  /*12d70*/  FMUL.FTZ R6, R7, R8.reuse ;  /* 0x0000000807067220 */ /* 0x080fe40000410000 */
[----:B------:R-:W1:Y:S03]  /*12d80*/  MUFU.TANH R14, R14 ;  /* 0x0000000e000e7308 */ /* 0x000e660000002400 */
[----:B------:R-:W-:Y:S02]  /*12d90*/  FSEL R6, R6, RZ, P0 ;  /* 0x000000ff06067208 */ /* 0x000fe40000000000 */
[----:B------:R-:W-:Y:S01]  /*12da0*/  ISETP.NE.AND P0, PT, R12, RZ, PT ;  /* 0x000000ff0c00720c */ /* 0x000fe20003f05270 */
[----:B------:R-:W-:Y:S02]  /*12db0*/  FMUL.FTZ R12, R87, UR4 ;  /* 0x00000004570c7c20 */ /* 0x000fe40008410000 */
[-CC-:B------:R-:W-:Y:S01]  /*12dc0*/  FFMA.FTZ R79, R10, R8.reuse, -R6.reuse ;  /* 0x000000080a4f7223 */ /* 0x180fe20000010806 */
[----:B------:R-:W-:Y:S01]  /*12dd0*/  FMNMX.FTZ R10, R3, R5, !PT ;  /* 0x00000005030a7209 */ /* 0x000fe20007810000 */
[-CC-:B------:R-:W-:Y:S01]  /*12de0*/  FFMA.FTZ R182, R31, R8.reuse, -R6.reuse ;  /* 0x000000081fb67223 */ /* 0x180fe20000010806 */
[-CC-:B------:R-:W-:Y:S01]  /*12df0*/  FFMA.FTZ R31, R35, R8.reuse, -R6.reuse ;  /* 0x00000008231f7223 */ /* 0x180fe20000010806 */
[--C-:B------:R-:W-:Y:S01]  /*12e00*/  FFMA.FTZ R35, R41, R8, -R6.reuse ;  /* 0x0000000829237223 */ /* 0x100fe20000010806 */
[----:B------:R-:W-:Y:S01]  /*12e10*/  FMNMX.FTZ R10, R11, R10, !PT ;  /* 0x0000000a0b0a7209 */ /* 0x000fe20007810000 */
[----:B------:R-:W4:Y:S01]  /*12e20*/  MUFU.TANH R12, R12 ;  /* 0x0000000c000c7308 */ /* 0x000f220000002400 */
[-CC-:B------:R-:W-:Y:S01]  /*12e30*/  FFMA.FTZ R41, R61, R8.reuse, -R6.reuse ;  /* 0x000000083d297223 */ /* 0x180fe20000010806 */
[----:B--2---:R-:W-:Y:S01]  /*12e40*/  FSEL R61, R26, -INF , P6 ;  /* 0xff8000001a3d7808 */ /* 0x004fe20003000000 */
[--C-:B------:R-:W-:Y:S01]  /*12e50*/  FFMA.FTZ R178, R45, R8, -R6.reuse ;  /* 0x000000082db27223 */ /* 0x100fe20000010806 */
[----:B------:R-:W-:Y:S01]  /*12e60*/  FMNMX.FTZ R10, R13, R10, !PT ;  /* 0x0000000a0d0a7209 */ /* 0x000fe20007810000 */
[-CC-:B------:R-:W-:Y:S01]  /*12e70*/  FFMA.FTZ R45, R67, R8.reuse, -R6.reuse ;  /* 0x00000008432d7223 */ /* 0x180fe20000010806 */
[----:B0-----:R-:W-:Y:S01]  /*12e80*/  FSEL R67, R20, -INF , P5 ;  /* 0xff80000014437808 */ /* 0x001fe20002800000 */
[--C-:B------:R-:W-:Y:S01]  /*12e90*/  FFMA.FTZ R168, R93, R8, -R6.reuse ;  /* 0x000000085da87223 */ /* 0x100fe20000010806 */
[----:B------:R-:W-:Y:S01]  /*12ea0*/  FMNMX.FTZ R10, R15, R10, !PT ;  /* 0x0000000a0f0a7209 */ /* 0x000fe20007810000 */
[-CC-:B------:R-:W-:Y:S01]  /*12eb0*/  FFMA.FTZ R176, R39, R8.reuse, -R6.reuse ;  /* 0x0000000827b07223 */ /* 0x180fe20000010806 */
[----:B---3--:R-:W-:Y:S01]  /*12ec0*/  FSEL R93, R24, -INF , P4 ;  /* 0xff800000185d7808 */ /* 0x008fe20002000000 */
[--C-:B------:R-:W-:Y:S01]  /*12ed0*/  FFMA.FTZ R39, R47, R8, -R6.reuse ;  /* 0x000000082f277223 */ /* 0x100fe20000010806 */
[----:B------:R-:W-:Y:S01]  /*12ee0*/  FMNMX.FTZ R10, R21, R10, !PT ;  /* 0x0000000a150a7209 */ /* 0x000fe20007810000 */
[-CC-:B------:R-:W-:Y:S01]  /*12ef0*/  FFMA.FTZ R47, R95, R8.reuse, -R6.reuse ;  /* 0x000000085f2f7223 */ /* 0x180fe20000010806 */
[----:B-1----:R-:W-:Y:S01]  /*12f00*/  FSEL R95, R14, -INF , P3 ;  /* 0xff8000000e5f7808 */ /* 0x002fe20001800000 */
[--C-:B------:R-:W-:Y:S01]  /*12f10*/  FFMA.FTZ R170, R97, R8, -R6.reuse ;  /* 0x0000000861aa7223 */ /* 0x100fe20000010806 */
[----:B------:R-:W-:Y:S01]  /*12f20*/  FMNMX.FTZ R10, R25, R10, !PT ;  /* 0x0000000a190a7209 */ /* 0x000fe20007810000 */
[--C-:B------:R-:W-:Y:S01]  /*12f30*/  FFMA.FTZ R180, R9, R8, -R6.reuse ;  /* 0x0000000809b47223 */ /* 0x100fe20000010806 */
[----:B----4-:R-:W-:Y:S01]  /*12f40*/  FSEL R97, R12, -INF , P2 ;  /* 0xff8000000c617808 */ /* 0x010fe20001000000 */
[----:B------:R-:W-:Y:S01]  /*12f50*/  MUFU.EX2 R79, R79 ;  /* 0x0000004f004f7308 */ /* 0x000fe20000000800 */
[----:B------:R-:W-:Y:S01]  /*12f60*/  FMNMX.FTZ R10, R27, R10, !PT ;  /* 0x0000000a1b0a7209 */ /* 0x000fe20007810000 */
[-CC-:B------:R-:W-:Y:S01]  /*12f70*/  FFMA.FTZ R172, R59, R8.reuse, -R6.reuse ;  /* 0x000000083bac7223 */ /* 0x180fe20000010806 */
[-CC-:B------:R-:W-:Y:S01]  /*12f80*/  FFMA.FTZ R174, R65, R8.reuse, -R6.reuse ;  /* 0x0000000841ae7223 */ /* 0x180fe20000010806 */
[--C-:B------:R-:W-:Y:S01]  /*12f90*/  FFMA.FTZ R59, R99, R8, -R6.reuse ;  /* 0x00000008633b7223 */ /* 0x100fe20000010806 */
[----:B------:R-:W-:Y:S01]  /*12fa0*/  FMNMX.FTZ R10, R29, R10, !PT ;  /* 0x0000000a1d0a7209 */ /* 0x000fe20007810000 */
[-CC-:B------:R-:W-:Y:S01]  /*12fb0*/  FFMA.FTZ R152, R103, R8.reuse, -R6.reuse ;  /* 0x0000000867987223 */ /* 0x180fe20000010806 */
[--C-:B------:R-:W-:Y:S01]  /*12fc0*/  FFMA.FTZ R65, R101, R8, -R6.reuse ;  /* 0x0000000865417223 */ /* 0x100fe20000010806 */
[----:B------:R-:W0:Y:S01]  /*12fd0*/  MUFU.EX2 R180, R180 ;  /* 0x000000b400b47308 */ /* 0x000e220000000800 */
[----:B------:R-:W-:Y:S01]  /*12fe0*/  FMNMX.FTZ R10, R33, R10, !PT ;  /* 0x0000000a210a7209 */ /* 0x000fe20007810000 */
[-CC-:B------:R-:W-:Y:S01]  /*12ff0*/  FFMA.FTZ R154, R105, R8.reuse, -R6.reuse ;  /* 0x00000008699a7223 */ /* 0x180fe20000010806 */
[-CC-:B------:R-:W-:Y:S01]  /*13000*/  FFMA.FTZ R83, R107, R8.reuse, -R6.reuse ;  /* 0x000000086b537223 */ /* 0x180fe20000010806 */
[--C-:B------:R-:W-:Y:S01]  /*13010*/  FFMA.FTZ R156, R109, R8, -R6.reuse ;  /* 0x000000086d9c7223 */ /* 0x100fe20000010806 */
[----:B------:R-:W-:Y:S01]  /*13020*/  FMNMX.FTZ R10, R37, R10, !PT ;  /* 0x0000000a250a7209 */ /* 0x000fe20007810000 */
[-CC-:B------:R-:W-:Y:S01]  /*13030*/  FFMA.FTZ R87, R111, R8.reuse, -R6.reuse ;  /* 0x000000086f577223 */ /* 0x180fe20000010806 */
[--C-:B------:R-:W-:Y:S01]  /*13040*/  FFMA.FTZ R158, R113, R8, -R6.reuse ;  /* 0x00000008719e7223 */ /* 0x100fe20000010806 */
[----:B------:R-:W1:Y:S01]  /*13050*/  MUFU.EX2 R182, R182 ;  /* 0x000000b600b67308 */ /* 0x000e620000000800 */
[----:B------:R-:W-:Y:S01]  /*13060*/  FMNMX.FTZ R10, R43, R10, !PT ;  /* 0x0000000a2b0a7209 */ /* 0x000fe20007810000 */
[-CC-:B------:R-:W-:Y:S01]  /*13070*/  FFMA.FTZ R99, R115, R8.reuse, -R6.reuse ;  /* 0x0000000873637223 */ /* 0x180fe20000010806 */
[-CC-:B------:R-:W-:Y:S01]  /*13080*/  FFMA.FTZ R160, R117, R8.reuse, -R6.reuse ;  /* 0x0000000875a07223 */ /* 0x180fe20000010806 */
[--C-:B------:R-:W-:Y:S01]  /*13090*/  FFMA.FTZ R101, R119, R8, -R6.reuse ;  /* 0x0000000877657223 */ /* 0x100fe20000010806 */
[----:B------:R-:W-:Y:S01]  /*130a0*/  FMNMX.FTZ R10, R49, R10, !PT ;  /* 0x0000000a310a7209 */ /* 0x000fe20007810000 */
[-CC-:B------:R-:W-:Y:S01]  /*130b0*/  FFMA.FTZ R162, R121, R8.reuse, -R6.reuse ;  /* 0x0000000879a27223 */ /* 0x180fe20000010806 */
[--C-:B------:R-:W-:Y:S01]  /*130c0*/  FFMA.FTZ R103, R123, R8, -R6.reuse ;  /* 0x000000087b677223 */ /* 0x100fe20000010806 */
[----:B------:R-:W2:Y:S01]  /*130d0*/  MUFU.EX2 R31, R31 ;  /* 0x0000001f001f7308 */ /* 0x000ea20000000800 */
[----:B------:R-:W-:Y:S01]  /*130e0*/  FMNMX.FTZ R10, R51, R10, !PT ;  /* 0x0000000a330a7209 */ /* 0x000fe20007810000 */
[-CC-:B------:R-:W-:Y:S01]  /*130f0*/  FFMA.FTZ R164, R125, R8.reuse, -R6.reuse ;  /* 0x000000087da47223 */ /* 0x180fe20000010806 */
[-CC-:B------:R-:W-:Y:S01]  /*13100*/  FFMA.FTZ R105, R127, R8.reuse, -R6.reuse ;  /* 0x000000087f697223 */ /* 0x180fe20000010806 */
[--C-:B------:R-:W-:Y:S01]  /*13110*/  FFMA.FTZ R166, R131, R8, -R6.reuse ;  /* 0x0000000883a67223 */ /* 0x100fe20000010806 */
[----:B------:R-:W-:Y:S01]  /*13120*/  FMNMX.FTZ R10, R53, R10, !PT ;  /* 0x0000000a350a7209 */ /* 0x000fe20007810000 */
[----:B------:R-:W-:Y:S01]  /*13130*/  FFMA.FTZ R107, R129, R8, -R6 ;  /* 0x00000008816b7223 */ /* 0x000fe20000010806 */
[--C-:B------:R-:W-:Y:S01]  /*13140*/  IMAD.MOV.U32 R131, RZ, RZ, R151.reuse ;  /* 0x000000ffff837224 */ /* 0x100fe200078e0097 */
[----:B------:R-:W3:Y:S01]  /*13150*/  MUFU.EX2 R176, R176 ;  /* 0x000000b000b07308 */ /* 0x000ee20000000800 */
[----:B------:R-:W-:Y:S01]  /*13160*/  FMNMX.FTZ R10, R55, R10, !PT ;  /* 0x0000000a370a7209 */ /* 0x000fe20007810000 */
[----:B------:R-:W-:-:S02]  /*13170*/  IMAD.MOV.U32 R129, RZ, RZ, R151 ;  /* 0x000000ffff817224 */ /* 0x000fc400078e0097 */
[--C-:B------:R-:W-:Y:S01]  /*13180*/  IMAD.MOV.U32 R127, RZ, RZ, R151.reuse ;  /* 0x000000ffff7f7224 */ /* 0x100fe200078e0097 */
[----:B------:R-:W-:Y:S01]  /*13190*/  FMNMX.FTZ R10, R57, R10, !PT ;  /* 0x0000000a390a7209 */ /* 0x000fe20007810000 */
[--C-:B------:R-:W-:Y:S02]  /*131a0*/  IMAD.MOV.U32 R125, RZ, RZ, R151.reuse ;  /* 0x000000ffff7d7224 */ /* 0x100fe400078e0097 */
[----:B------:R-:W4:Y:S01]  /*131b0*/  MUFU.EX2 R35, R35 ;  /* 0x0000002300237308 */ /* 0x000f220000000800 */
[----:B------:R-:W-:Y:S01]  /*131c0*/  FMNMX.FTZ R10, R63, R10, !PT ;  /* 0x0000000a3f0a7209 */ /* 0x000fe20007810000 */
[--C-:B------:R-:W-:Y:S02]  /*131d0*/  IMAD.MOV.U32 R123, RZ, RZ, R151.reuse ;  /* 0x000000ffff7b7224 */ /* 0x100fe400078e0097 */
[--C-:B------:R-:W-:Y:S01]  /*131e0*/  IMAD.MOV.U32 R121, RZ, RZ, R151.reuse ;  /* 0x000000ffff797224 */ /* 0x100fe200078e0097 */
[----:B------:R-:W-:Y:S01]  /*131f0*/  FMNMX.FTZ R10, R69, R10, !PT ;  /* 0x0000000a450a7209 */ /* 0x000fe20007810000 */
[----:B------:R-:W-:-:S02]  /*13200*/  IMAD.MOV.U32 R119, RZ, RZ, R151 ;  /* 0x000000ffff777224 */ /* 0x000fc400078e0097 */
[----:B------:R-:W4:Y:S01]  /*13210*/  MUFU.EX2 R178, R178 ;  /* 0x000000b200b27308 */ /* 0x000f220000000800 */
[----:B------:R-:W-:Y:S01]  /*13220*/  FMNMX.FTZ R10, R71, R10, !PT ;  /* 0x0000000a470a7209 */ /* 0x000fe20007810000 */
[--C-:B------:R-:W-:Y:S02]  /*13230*/  IMAD.MOV.U32 R117, RZ, RZ, R151.reuse ;  /* 0x000000ffff757224 */ /* 0x100fe400078e0097 */
[--C-:B------:R-:W-:Y:S01]  /*13240*/  IMAD.MOV.U32 R115, RZ, RZ, R151.reuse ;  /* 0x000000ffff737224 */ /* 0x100fe200078e0097 */
[----:B------:R-:W-:Y:S01]  /*13250*/  FMNMX.FTZ R10, R73, R10, !PT ;  /* 0x0000000a490a7209 */ /* 0x000fe20007810000 */
[--C-:B------:R-:W-:Y:S02]  /*13260*/  IMAD.MOV.U32 R113, RZ, RZ, R151.reuse ;  /* 0x000000ffff717224 */ /* 0x100fe400078e0097 */
[----:B------:R-:W4:Y:S01]  /*13270*/  MUFU.EX2 R39, R39 ;  /* 0x0000002700277308 */ /* 0x000f220000000800 */
[----:B------:R-:W-:Y:S01]  /*13280*/  FMNMX.FTZ R10, R75, R10, !PT ;  /* 0x0000000a4b0a7209 */ /* 0x000fe20007810000 */
[----:B------:R-:W-:-:S02]  /*13290*/  IMAD.MOV.U32 R111, RZ, RZ, R151 ;  /* 0x000000ffff6f7224 */ /* 0x000fc400078e0097 */
[----:B------:R-:W-:Y:S01]  /*132a0*/  IMAD.MOV.U32 R109, RZ, RZ, R151 ;  /* 0x000000ffff6d7224 */ /* 0x000fe200078e0097 */
        /* <DEDUP_REMOVED lines=55> */
[----:B------:R-:W-:Y:S01]  /*13620*/  FADD.FTZ R34, R178, R3 ;  /* 0x00000003b2227221 */ /* 0x000fe20000010000 */
        /* <DEDUP_REMOVED lines=19> */
[-CC-:B------:R-:W-:Y:S01]  /*13760*/  FFMA.FTZ R67, R67, R8.reuse, -R24.reuse ;  /* 0x0000000843437223 */ /* 0x180fe20000010818 */
[-CC-:B------:R-:W-:Y:S01]  /*13770*/  FFMA.FTZ R93, R93, R8.reuse, -R24.reuse ;  /* 0x000000085d5d7223 */ /* 0x180fe20000010818 */
[-CC-:B------:R-:W-:Y:S01]  /*13780*/  FFMA.FTZ R95, R95, R8.reuse, -R24.reuse ;  /* 0x000000085f5f7223 */ /* 0x180fe20000010818 */
[----:B------:R-:W1:Y:S01]  /*13790*/  MUFU.EX2 R12, R12 ;  /* 0x0000000c000c7308 */ /* 0x000e620000000800 */
[----:B--2---:R-:W-:Y:S01]  /*137a0*/  FADD.FTZ R36, R10, R3 ;  /* 0x000000030a247221 */ /* 0x004fe20000010000 */
[----:B------:R-:W-:Y:S01]  /*137b0*/  FFMA.FTZ R97, R97, R8, -R24 ;  /* 0x0000000861617223 */ /* 0x000fe20000010818 */
[----:B------:R-:W-:Y:S01]  /*137c0*/  F2FP.BF16.F32.PACK_AB R181, R6, R181 ;  /* 0x000000b506b5723e */ /* 0x000fe200000010ff */
[----:B------:R-:W-:Y:S01]  /*137d0*/  IMAD.MOV.U32 R85, RZ, RZ, 0x3f800000 ;  /* 0x3f800000ff557424 */ /* 0x000fe200078e00ff */
[----:B------:R-:W-:-:S02]  /*137e0*/  F2FP.BF16.F32.PACK_AB R183, R10, R183 ;  /* 0x000000b70ab7723e */ /* 0x000fc400000010ff */
[----:B------:R-:W-:Y:S01]  /*137f0*/  F2FP.BF16.F32.PACK_AB R180, R79, R180 ;  /* 0x000000b44fb4723e */ /* 0x000fe200000010ff */
[----:B------:R-:W2:Y:S01]  /*13800*/  MUFU.EX2 R179, R179 ;  /* 0x000000b300b37308 */ /* 0x000ea20000000800 */
[----:B0-----:R-:W-:Y:S01]  /*13810*/  FADD.FTZ R3, R177, R36 ;  /* 0x00000024b1037221 */ /* 0x001fe20000010000 */
[----:B------:R-:W-:Y:S02]  /*13820*/  F2FP.BF16.F32.PACK_AB R182, R31, R182 ;  /* 0x000000b61fb6723e */ /* 0x000fe400000010ff */
[----:B------:R-:W-:Y:S02]  /*13830*/  F2FP.BF16.F32.PACK_AB R176, R35, R176 ;  /* 0x000000b023b0723e */ /* 0x000fe400000010ff */
[----:B------:R-:W-:Y:S02]  /*13840*/  F2FP.BF16.F32.PACK_AB R178, R39, R178 ;  /* 0x000000b227b2723e */ /* 0x000fe400000010ff */
[----:B------:R-:W0:Y:S01]  /*13850*/  MUFU.EX2 R14, R14 ;  /* 0x0000000e000e7308 */ /* 0x000e220000000800 */
[----:B-1----:R-:W-:Y:S01]  /*13860*/  FADD.FTZ R36, R12, R3 ;  /* 0x000000030c247221 */ /* 0x002fe20000010000 */
[----:B------:R-:W-:Y:S01]  /*13870*/  FADD.FTZ R3, R45, R38 ;  /* 0x000000262d037221 */ /* 0x000fe20000010000 */
[----:B------:R-:W-:-:S02]  /*13880*/  F2FP.BF16.F32.PACK_AB R172, R41, R172 ;  /* 0x000000ac29ac723e */ /* 0x000fc400000010ff */
[----:B------:R-:W-:Y:S01]  /*13890*/  F2FP.BF16.F32.PACK_AB R174, R45, R174 ;  /* 0x000000ae2dae723e */ /* 0x000fe200000010ff */
[----:B------:R-:W-:Y:S01]  /*138a0*/  FADD.FTZ R38, R168, R3 ;  /* 0x00000003a8267221 */ /* 0x000fe20000010000 */
[----:B------:R-:W-:Y:S01]  /*138b0*/  @!P1 VIADD R3, R0, 0x34840 ;  /* 0x0003484000039836 */ /* 0x000fe20000000000 */
[----:B------:R-:W1:Y:S01]  /*138c0*/  MUFU.EX2 R173, R173 ;  /* 0x000000ad00ad7308 */ /* 0x000e620000000800 */
[----:B--2---:R-:W-:Y:S01]  /*138d0*/  FADD.FTZ R5, R179, R36 ;  /* 0x00000024b3057221 */ /* 0x004fe20000010000 */
[C---:B------:R-:W-:Y:S01]  /*138e0*/  FADD.FTZ R11, R47.reuse, R38 ;  /* 0x000000262f0b7221 */ /* 0x040fe20000010000 */
[----:B------:R-:W-:Y:S02]  /*138f0*/  F2FP.BF16.F32.PACK_AB R168, R47, R168 ;  /* 0x000000a82fa8723e */ /* 0x000fe400000010ff */
[----:B------:R-:W-:Y:S02]  /*13900*/  @!P1 PRMT R3, RZ, 0x654, R3 ;  /* 0x00000654ff039816 */ /* 0x000fe40000000003 */
[----:B------:R-:W-:Y:S01]  /*13910*/  F2FP.BF16.F32.PACK_AB R177, R12, R177 ;  /* 0x000000b10cb1723e */ /* 0x000fe200000010ff */
[----:B------:R-:W2:Y:S01]  /*13920*/  MUFU.EX2 R20, R20 ;  /* 0x0000001400147308 */ /* 0x000ea20000000800 */
[C---:B0-----:R-:W-:Y:S01]  /*13930*/  FADD.FTZ R36, R14.reuse, R5 ;  /* 0x000000050e247221 */ /* 0x041fe20000010000 */
[----:B------:R0:W-:Y:S01]  /*13940*/  @!P1 SYNCS.ARRIVE.TRANS64.RED.A1T0 RZ, [R3+URZ], RZ ;  /* 0x000000ff03ff99a7 */ /* 0x0001e2000810043f */
[----:B------:R-:W-:-:S05]  /*13950*/  F2FP.BF16.F32.PACK_AB R179, R14, R179 ;  /* 0x000000b30eb3723e */ /* 0x000fca00000010ff */
[----:B------:R-:W0:Y:S01]  /*13960*/  MUFU.EX2 R175, R175 ;  /* 0x000000af00af7308 */ /* 0x000e220000000800 */
[----:B-1----:R-:W-:Y:S01]  /*13970*/  FADD.FTZ R5, R173, R36 ;  /* 0x00000024ad057221 */ /* 0x002fe20000010000 */
[----:B------:R-:W-:Y:S01]  /*13980*/  FADD.FTZ R36, R170, R11 ;  /* 0x0000000baa247221 */ /* 0x000fe20000010000 */
[----:B------:R-:W-:-:S05]  /*13990*/  F2FP.BF16.F32.PACK_AB R170, R59, R170 ;  /* 0x000000aa3baa723e */ /* 0x000fca00000010ff */
[----:B------:R-:W1:Y:S01]  /*139a0*/  MUFU.EX2 R26, R26 ;  /* 0x0000001a001a7308 */ /* 0x000e620000000800 */
[C---:B--2---:R-:W-:Y:S01]  /*139b0*/  FADD.FTZ R38, R20.reuse, R5 ;  /* 0x0000000514267221 */ /* 0x044fe20000010000 */
[----:B------:R-:W-:Y:S01]  /*139c0*/  FADD.FTZ R5, R59, R36 ;  /* 0x000000243b057221 */ /* 0x000fe20000010000 */
[----:B------:R-:W-:Y:S01]  /*139d0*/  FFMA.FTZ R36, R81, R8, -R24 ;  /* 0x0000000851247223 */ /* 0x000fe20000010818 */
[----:B------:R-:W-:Y:S02]  /*139e0*/  F2FP.BF16.F32.PACK_AB R173, R20, R173 ;  /* 0x000000ad14ad723e */ /* 0x000fe400000010ff */
        /* <DEDUP_REMOVED lines=10> */
[----:B------:R-:W-:-:S03]  /*13a90*/  F2FP.BF16.F32.PACK_AB R175, R26, R175 ;  /* 0x000000af1aaf723e */ /* 0x000fc600000010ff */
[----:B------:R-:W-:Y:S01]  /*13aa0*/  FADD.FTZ R40, R156, R5 ;  /* 0x000000059c287221 */ /* 0x000fe20000010000 */
[----:B------:R-:W-:Y:S01]  /*13ab0*/  F2FP.BF16.F32.PACK_AB R156, R87, R156 ;  /* 0x0000009c579c723e */ /* 0x000fe200000010ff */
[----:B------:R-:W1:Y:S01]  /*13ac0*/  MUFU.EX2 R171, R171 ;  /* 0x000000ab00ab7308 */ /* 0x000e620000000800 */
[----:B--2---:R-:W-:Y:S01]  /*13ad0*/  FADD.FTZ R3, R169, R38 ;  /* 0x00000026a9037221 */ /* 0x004fe20000010000 */
[----:B------:R-:W-:Y:S01]  /*13ae0*/  FADD.FTZ R5, R87, R40 ;  /* 0x0000002857057221 */ /* 0x000fe20000010000 */
[----:B------:R-:W-:-:S05]  /*13af0*/  IMAD.MOV.U32 R87, RZ, RZ, 0x3f800000 ;  /* 0x3f800000ff577424 */ /* 0x000fca00078e00ff */
[----:B------:R-:W2:Y:S01]  /*13b00*/  MUFU.EX2 R30, R30 ;  /* 0x0000001e001e7308 */ /* 0x000ea20000000800 */
[C---:B0-----:R-:W-:Y:S01]  /*13b10*/  FADD.FTZ R38, R28.reuse, R3 ;  /* 0x000000031c267221 */ /* 0x041fe20000010000 */
[----:B------:R-:W-:-:S06]  /*13b20*/  F2FP.BF16.F32.PACK_AB R169, R28, R169 ;  /* 0x000000a91ca9723e */ /* 0x000fcc00000010ff */
        /* <DEDUP_REMOVED lines=45> */
[----:B------:R2:W3:Y:S01]  /*13e00*/  MUFU.EX2 R24, R89 ;  /* 0x0000005900187308 */ /* 0x0004e20000000800 */
[----:B0-----:R-:W-:-:S07]  /*13e10*/  FADD.FTZ R3, R161, R42 ;  /* 0x0000002aa1037221 */ /* 0x001fce0000010000 */
[----:B------:R-:W0:Y:S01]  /*13e20*/  MUFU.EX2 R166, R166 ;  /* 0x000000a600a67308 */ /* 0x000e220000000800 */
[C---:B-1----:R-:W-:Y:S01]  /*13e30*/  FADD.FTZ R5, R105.reuse, R44 ;  /* 0x0000002c69057221 */ /* 0x042fe20000010000 */
[----:B------:R-:W-:Y:S01]  /*13e40*/  F2FP.BF16.F32.PACK_AB R164, R105, R164 ;  /* 0x000000a469a4723e */ /* 0x000fe200000010ff */
[--C-:B------:R-:W-:Y:S02]  /*13e50*/  IMAD.MOV.U32 R105, RZ, RZ, R151.reuse ;  /* 0x000000ffff697224 */ /* 0x100fe400078e0097 */
[----:B--2---:R-:W-:-:S03]  /*13e60*/  IMAD.MOV.U32 R89, RZ, RZ, R151 ;  /* 0x000000ffff597224 */ /* 0x004fc600078e0097 */
[----:B------:R-:W1:Y:S01]  /*13e70*/  MUFU.EX2 R91, R91 ;  /* 0x0000005b005b7308 */ /* 0x000e620000000800 */
[C---:B---3--:R-:W-:Y:S01]  /*13e80*/  FADD.FTZ R42, R24.reuse, R3 ;  /* 0x00000003182a7221 */ /* 0x048fe20000010000 */
[----:B------:R-:W-:-:S06]  /*13e90*/  F2FP.BF16.F32.PACK_AB R161, R24, R161 ;  /* 0x000000a118a1723e */ /* 0x000fcc00000010ff */
[----:B------:R-:W2:Y:S01]  /*13ea0*/  MUFU.EX2 R38, R61 ;  /* 0x0000003d00267308 */ /* 0x000ea20000000800 */
[----:B0-----:R-:W-:-:S07]  /*13eb0*/  FADD.FTZ R44, R166, R5 ;  /* 0x00000005a62c7221 */ /* 0x001fce0000010000 */
[----:B------:R-:W0:Y:S01]  /*13ec0*/  MUFU.EX2 R67, R67 ;  /* 0x0000004300437308 */ /* 0x000e220000000800 */
[----:B-1----:R-:W-:-:S07]  /*13ed0*/  FADD.FTZ R5, R91, R42 ;  /* 0x0000002a5b057221 */ /* 0x002fce0000010000 */
[----:B------:R1:W3:Y:S01]  /*13ee0*/  MUFU.EX2 R40, R93 ;  /* 0x0000005d00287308 */ /* 0x0002e20000000800 */
[C---:B--2---:R-:W-:Y:S01]  /*13ef0*/  FADD.FTZ R10, R38.reuse, R5 ;  /* 0x00000005260a7221 */ /* 0x044fe20000010000 */
[----:B------:R-:W-:Y:S01]  /*13f00*/  F2FP.BF16.F32.PACK_AB R163, R38, R91 ;  /* 0x0000005b26a3723e */ /* 0x000fe200000010ff */
[----:B------:R-:W-:-:S05]  /*13f10*/  IMAD.MOV.U32 R91, RZ, RZ, R151 ;  /* 0x000000ffff5b7224 */ /* 0x000fca00078e0097 */
[----:B------:R-:W2:Y:S01]  /*13f20*/  MUFU.EX2 R95, R95 ;  /* 0x0000005f005f7308 */ /* 0x000ea20000000800 */
[----:B0-----:R-:W-:Y:S01]  /*13f30*/  FADD.FTZ R5, R67, R10 ;  /* 0x0000000a43057221 */ /* 0x001fe20000010000 */
[----:B-1----:R-:W-:-:S06]  /*13f40*/  IMAD.MOV.U32 R93, RZ, RZ, R151 ;  /* 0x000000ffff5d7224 */ /* 0x002fcc00078e0097 */
[----:B------:R0:W1:Y:S01]  /*13f50*/  MUFU.EX2 R6, R97 ;  /* 0x0000006100067308 */ /* 0x0000620000000800 */
[C---:B---3--:R-:W-:Y:S01]  /*13f60*/  FADD.FTZ R10, R40.reuse, R5 ;  /* 0x00000005280a7221 */ /* 0x048fe20000010000 */
[----:B------:R-:W-:-:S06]  /*13f70*/  F2FP.BF16.F32.PACK_AB R165, R40, R67 ;  /* 0x0000004328a5723e */ /* 0x000fcc00000010ff */
[----:B------:R-:W3:Y:S01]  /*13f80*/  MUFU.EX2 R107, R107 ;  /* 0x0000006b006b7308 */ /* 0x000ee20000000800 */
[----:B--2---:R-:W-:Y:S01]  /*13f90*/  FADD.FTZ R5, R95, R10 ;  /* 0x0000000a5f057221 */ /* 0x004fe20000010000 */
[----:B0-----:R-:W-:-:S03]  /*13fa0*/  IMAD.MOV.U32 R97, RZ, RZ, R151 ;  /* 0x000000ffff617224 */ /* 0x001fc600078e0097 */
[C---:B-1----:R-:W-:Y:S01]  /*13fb0*/  FADD.FTZ R0, R6.reuse, R5 ;  /* 0x0000000506007221 */ /* 0x042fe20000010000 */
[----:B------:R-:W-:Y:S01]  /*13fc0*/  VIADD R5, R149, 0xfffffffe ;  /* 0xfffffffe95057836 */ /* 0x000fe20000000000 */
[----:B------:R-:W-:Y:S01]  /*13fd0*/  F2FP.BF16.F32.PACK_AB R167, R6, R95 ;  /* 0x0000005f06a7723e */ /* 0x000fe200000010ff */
[--C-:B------:R-:W-:Y:S02]  /*13fe0*/  IMAD.MOV.U32 R149, RZ, RZ, R151.reuse ;  /* 0x000000ffff957224 */ /* 0x100fe400078e0097 */
[--C-:B------:R-:W-:Y:S01]  /*13ff0*/  IMAD.MOV.U32 R95, RZ, RZ, R151.reuse ;  /* 0x000000ffff5f7224 */ /* 0x100fe200078e0097 */
[----:B------:R-:W-:Y:S01]  /*14000*/  ISETP.GE.AND P2, PT, R5, R197, PT ;  /* 0x000000c50500720c */ /* 0x000fe20003f46270 */
[C---:B---3--:R-:W-:Y:S01]  /*14010*/  FADD.FTZ R3, R107.reuse, R44 ;  /* 0x0000002c6b037221 */ /* 0x048fe20000010000 */
[----:B------:R-:W-:Y:S01]  /*14020*/  F2FP.BF16.F32.PACK_AB R166, R107, R166 ;  /* 0x000000a66ba6723e */ /* 0x000fe200000010ff */
[----:B------:R-:W-:-:S10]  /*14030*/  IMAD.MOV.U32 R107, RZ, RZ, R151 ;  /* 0x000000ffff6b7224 */ /* 0x000fd400078e0097 */
[----:B------:R-:W-:Y:S05]  /*14040*/  @!P2 BRA `(.L_x_595) ;  /* 0x0000002c009ca947 */ /* 0x000fea0003800000 */
[----:B------:R-:W-:Y:S01]  /*14050*/  IMAD.MOV.U32 R10, RZ, RZ, R9 ;  /* 0x000000ffff0a7224 */ /* 0x000fe200078e0009 */
[----:B------:R-:W-:Y:S01]  /*14060*/  CS2R R150, SRZ ;  /* 0x0000000000967805 */ /* 0x000fe2000001ff00 */
        /* <DEDUP_REMOVED lines=34> */
[----:B------:R-:W-:-:S07]  /*14290*/  CS2R R88, SRZ ;  /* 0x0000000000587805 */ /* 0x000fce000001ff00 */
.L_x_606:
[----:B------:R-:W-:-:S05]  /*142a0*/  VIADD R7, R6, 0x1 ;  /* 0x0000000106077836 */ /* 0x000fca0000000000 */
[----:B------:R-:W-:-:S04]  /*142b0*/  ISETP.NE.AND P2, PT, R7, 0x2, PT ;  /* 0x000000020700780c */ /* 0x000fc80003f45270 */
[----:B------:R-:W-:Y:S02]  /*142c0*/  SEL R196, RZ, 0x1, P2 ;  /* 0x00000001ffc47807 */ /* 0x000fe40001000000 */
[----:B------:R-:W-:Y:S02]  /*142d0*/  SEL R194, R7, RZ, P2 ;  /* 0x000000ff07c27207 */ /* 0x000fe40001000000 */
[----:B------:R-:W-:Y:S01]  /*142e0*/  LOP3.LUT R196, R13, R196, RZ, 0x3c, !PT ;  /* 0x000000c40dc47212 */ /* 0x000fe200078e3cff */
[----:B------:R-:W-:Y:S06]  /*142f0*/  @!P0 BRA `(.L_x_596) ;  /* 0x0000000000048947 */ /* 0x000fec0003800000 */
[----:B------:R-:W-:Y:S01]  /*14300*/  BPT.TRAP 0x1 ;  /* 0x000000040000795c */ /* 0x000fe20000300000 */
.L_x_596:
[----:B------:R-:W-:Y:S01]  /*14310*/  IMAD R12, R194, 0x8, R2 ;  /* 0x00000008c20c7824 */ /* 0x000fe200078e0202 */
[----:B------:R-:W-:-:S04]  /*14320*/  SHF.L.U32 R9, R196, 0x1f, RZ ;  /* 0x0000001fc4097819 */ /* 0x000fc800000006ff */
[----:B------:R0:W1:Y:S01]  /*14330*/  SYNCS.PHASECHK.TRANS64.TRYWAIT P2, [R12+URZ+0x34830], R9 ;  /* 0x034830090c0075a7 */ /* 0x000062000804017f */
[----:B------:R-:W-:Y:S05]  /*14340*/  @!P0 BRA `(.L_x_597) ;  /* 0x0000000000048947 */ /* 0x000fea0003800000 */
[----:B------:R-:W-:Y:S01]  /*14350*/  BPT.TRAP 0x1 ;  /* 0x000000040000795c */ /* 0x000fe20000300000 */
.L_x_597:
[----:B------:R-:W-:Y:S01]  /*14360*/  IMAD R7, R194, 0xc00, R4 ;  /* 0x00000c00c2077824 */ /* 0x000fe200078e0204 */
[----:B------:R-:W-:Y:S03]  /*14370*/  BSSY B1, `(.L_x_598) ;  /* 0x0000006000017945 */ /* 0x000fe60003800000 */
[C---:B------:R-:W-:Y:S02]  /*14380*/  VIADD R14, R7.reuse, 0x2 ;  /* 0x00000002070e7836 */ /* 0x040fe40000000000 */
[----:B------:R-:W-:Y:S01]  /*14390*/  VIADD R20, R7, 0x4 ;  /* 0x0000000407147836 */ /* 0x000fe20000000000 */
[----:B-1----:R-:W-:Y:S06]  /*143a0*/  @P2 BRA `(.L_x_599) ;  /* 0x0000000000082947 */ /* 0x002fec0003800000 */
[----:B------:R-:W1:Y:S02]  /*143b0*/  SYNCS.PHASECHK.TRANS64.TRYWAIT P2, [R12+URZ+0x34830], R9 ;  /* 0x034830090c0075a7 */ /* 0x000e64000804017f */
[----:B-1----:R-:W-:Y:S05]  /*143c0*/  @!P2 BRA `(.L_x_600) ;  /* 0x000000ec00b4a947 */ /* 0x002fea0003800000 */
.L_x_599:
[----:B------:R-:W-:Y:S05]  /*143d0*/  BSYNC B1 ;  /* 0x0000000000017941 */ /* 0x000fea0003800000 */
.L_x_598:
[----:B------:R-:W2:Y:S01]  /*143e0*/  LDL.64 R24, [R1+0x40] ;  /* 0x0000400001187983 */ /* 0x000ea20000100a00 */
[----:B------:R-:W-:Y:S02]  /*143f0*/  IMAD.MOV.U32 R8, RZ, RZ, R7 ;  /* 0x000000ffff087224 */ /* 0x000fe400078e0007 */
[----:B01----:R-:W-:Y:S01]  /*14400*/  IMAD.MOV.U32 R9, RZ, RZ, 0x40000040 ;  /* 0x40000040ff097424 */ /* 0x003fe200078e00ff */
[----:B------:R0:W-:Y:S02]  /*14410*/  STL.64 [R1+0xa0], R10 ;  /* 0x0000a00a01007387 */ /* 0x0001e40000100a00 */
[----:B------:R-:W-:Y:S01]  /*14420*/  R2UR UR6, R8 ;  /* 0x00000000080672ca */ /* 0x000fe200000e0000 */
[----:B------:R-:W-:-:S05]  /*14430*/  VIADD R8, R7, 0x6 ;  /* 0x0000000607087836 */ /* 0x000fca0000000000 */
[----:B------:R-:W-:Y:S01]  /*14440*/  R2UR UR18, R8 ;  /* 0x00000000081272ca */ /* 0x000fe200000e0000 */
[C---:B------:R-:W-:Y:S01]  /*14450*/  VIADD R8, R7.reuse, 0x404 ;  /* 0x0000040407087836 */ /* 0x040fe20000000000 */
[----:B0-----:R-:W3:Y:S04]  /*14460*/  LDL.64 R10, [R1+0x30] ;  /* 0x00003000010a7983 */ /* 0x001ee80000100a00 */
[----:B------:R-:W-:Y:S01]  /*14470*/  R2UR UR30, R8 ;  /* 0x00000000081e72ca */ /* 0x000fe200000e0000 */
[C---:B------:R-:W-:Y:S01]  /*14480*/  VIADD R8, R7.reuse, 0x802 ;  /* 0x0000080207087836 */ /* 0x040fe20000000000 */
[----:B------:R0:W-:Y:S04]  /*14490*/  STL.64 [R1+0x98], R4 ;  /* 0x0000980401007387 */ /* 0x0001e80000100a00 */
[----:B------:R-:W-:Y:S01]  /*144a0*/  R2UR UR46, R8 ;  /* 0x00000000082e72ca */ /* 0x000fe200000e0000 */
[----:B------:R-:W-:Y:S01]  /*144b0*/  VIADD R8, R7, 0x806 ;  /* 0x0000080607087836 */ /* 0x000fe20000000000 */
[----:B------:R-:W-:-:S02]  /*144c0*/  R2UR UR7, R9 ;  /* 0x00000000090772ca */ /* 0x000fc400000e0000 */
[C---:B------:R-:W-:Y:S02]  /*144d0*/  R2UR UR19, R9.reuse ;  /* 0x00000000091372ca */ /* 0x040fe400000e0000 */
[C---:B------:R-:W-:Y:S01]  /*144e0*/  R2UR UR31, R9.reuse ;  /* 0x00000000091f72ca */ /* 0x040fe200000e0000 */
[----:B0-----:R-:W4:Y:S01]  /*144f0*/  LDL.64 R4, [R1+0x28] ;  /* 0x0000280001047983 */ /* 0x001f220000100a00 */
[C---:B------:R-:W-:Y:S02]  /*14500*/  R2UR UR47, R9.reuse ;  /* 0x00000000092f72ca */ /* 0x040fe400000e0000 */
[----:B------:R-:W-:Y:S01]  /*14510*/  R2UR UR54, R8 ;  /* 0x00000000083672ca */ /* 0x000fe200000e0000 */
[----:B------:R0:W-:Y:S01]  /*14520*/  STL.64 [R1+0x90], R2 ;  /* 0x0000900201007387 */ /* 0x0001e20000100a00 */
[----:B------:R-:W-:-:S03]  /*14530*/  R2UR UR55, R9 ;  /* 0x00000000093772ca */ /* 0x000fc600000e0000 */
[----:B------:R-:W3:Y:S01]  /*14540*/  LDL.64 R8, [R1+0x38] ;  /* 0x0000380001087983 */ /* 0x000ee20000100a00 */
        /* <DEDUP_REMOVED lines=64> */
[----:B------:R-:W-:Y:S01]  /*14950*/  IMAD.MOV.U32 R15, RZ, RZ, 0x40000040 ;  /* 0x40000040ff0f7424 */ /* 0x000fe200078e00ff */
[----:B------:R-:W-:Y:S01]  /*14960*/  R2UR UR10, R14 ;  /* 0x000000000e0a72ca */ /* 0x000fe200000e0000 */
[----:B0-----:R-:W4:Y:S01]  /*14970*/  LDL.64 R2, [R1+0x20] ;  /* 0x0000200001027983 */ /* 0x001f220000100a00 */
[----:B------:R-:W-:-:S02]  /*14980*/  IMAD.MOV.U32 R14, RZ, RZ, R20 ;  /* 0x000000ffff0e7224 */ /* 0x000fc400078e0014 */
[----:B------:R-:W-:Y:S01]  /*14990*/  R2UR UR11, R15 ;  /* 0x000000000f0b72ca */ /* 0x000fe200000e0000 */
[----:B------:R-:W-:Y:S01]  /*149a0*/  VIADD R20, R7, 0x402 ;  /* 0x0000040207147836 */ /* 0x000fe20000000000 */
[----:B------:R-:W-:Y:S01]  /*149b0*/  R2UR UR15, R15 ;  /* 0x000000000f0f72ca */ /* 0x000fe200000e0000 */
[----:B------:R-:W-:Y:S01]  /*149c0*/  IMAD.MOV.U32 R21, RZ, RZ, 0x40000040 ;  /* 0x40000040ff157424 */ /* 0x000fe200078e00ff */
[----:B------:R-:W-:Y:S01]  /*149d0*/  R2UR UR14, R14 ;  /* 0x000000000e0e72ca */ /* 0x000fe200000e0000 */
[C---:B------:R-:W-:Y:S01]  /*149e0*/  VIADD R14, R7.reuse, 0x400 ;  /* 0x00000400070e7836 */ /* 0x040fe20000000000 */
[----:B------:R-:W-:Y:S01]  /*149f0*/  R2UR UR26, R20 ;  /* 0x00000000141a72ca */ /* 0x000fe200000e0000 */
[----:B------:R-:W-:Y:S01]  /*14a00*/  VIADD R20, R7, 0x800 ;  /* 0x0000080007147836 */ /* 0x000fe20000000000 */
[C---:B------:R-:W-:Y:S02]  /*14a10*/  R2UR UR27, R21.reuse ;  /* 0x00000000151b72ca */ /* 0x040fe400000e0000 */
[----:B------:R-:W-:-:S02]  /*14a20*/  R2UR UR43, R21 ;  /* 0x00000000152b72ca */ /* 0x000fc400000e0000 */
[----:B------:R-:W-:Y:S02]  /*14a30*/  R2UR UR42, R20 ;  /* 0x00000000142a72ca */ /* 0x000fe400000e0000 */
[----:B------:R-:W4:Y:S01]  /*14a40*/  LDL.64 R20, [R1+0x18] ;  /* 0x0000180001147983 */ /* 0x000f220000100a00 */
[----:B------:R-:W-:Y:S01]  /*14a50*/  R2UR UR22, R14 ;  /* 0x000000000e1672ca */ /* 0x000fe200000e0000 */
[----:B------:R-:W-:Y:S01]  /*14a60*/  VIADD R14, R7, 0x406 ;  /* 0x00000406070e7836 */ /* 0x000fe20000000000 */
[C---:B------:R-:W-:Y:S02]  /*14a70*/  R2UR UR23, R15.reuse ;  /* 0x000000000f1772ca */ /* 0x040fe400000e0000 */
[----:B------:R-:W-:Y:S02]  /*14a80*/  R2UR UR35, R15 ;  /* 0x000000000f2372ca */ /* 0x000fe400000e0000 */
[----:B------:R-:W-:Y:S01]  /*14a90*/  R2UR UR34, R14 ;  /* 0x000000000e2272ca */ /* 0x000fe200000e0000 */
[----:B------:R-:W-:Y:S01]  /*14aa0*/  VIADD R14, R7, 0x804 ;  /* 0x00000804070e7836 */ /* 0x000fe20000000000 */
[----:B------:R-:W-:-:S04]  /*14ab0*/  R2UR UR51, R15 ;  /* 0x000000000f3372ca */ /* 0x000fc800000e0000 */
[----:B------:R-:W-:Y:S02]  /*14ac0*/  R2UR UR50, R14 ;  /* 0x000000000e3272ca */ /* 0x000fe400000e0000 */
[----:B------:R-:W4:Y:S01]  /*14ad0*/  LDL.64 R14, [R1+0x8] ;  /* 0x00000800010e7983 */ /* 0x000f220000100a00 */
[----:B--2---:R-:W-:Y:S02]  /*14ae0*/  R2UR UR4, R24 ;  /* 0x00000000180472ca */ /* 0x004fe400000e0000 */
[----:B------:R-:W-:Y:S02]  /*14af0*/  R2UR UR5, R25 ;  /* 0x00000000190572ca */ /* 0x000fe400000e0000 */
[----:B------:R-:W-:-:S11]  /*14b00*/  WARPGROUP.ARRIVE ;  /* 0x00000000000079c5 */ /* 0x000fd60000000000 */
[----:B------:R-:W-:Y:S01]  /*14b10*/  HGMMA.64x128x16.F32.BF16 R24, gdesc[UR4], RZ, !UPT, gsb0 ;  /* 0x01e00000041879f0 */ /* 0x000fe2000c0018ff */
[----:B---3--:R-:W-:Y:S02]  /*14b20*/  R2UR UR8, R8 ;  /* 0x00000000080872ca */ /* 0x008fe400000e0000 */
[----:B------:R-:W-:Y:S02]  /*14b30*/  R2UR UR9, R9 ;  /* 0x00000000090972ca */ /* 0x000fe400000e0000 */
[----:B------:R-:W-:Y:S01]  /*14b40*/  R2UR UR12, R10 ;  /* 0x000000000a0c72ca */ /* 0x000fe200000e0000 */
[----:B------:R-:W2:Y:S01]  /*14b50*/  LDL.64 R8, [R1] ;  /* 0x0000000001087983 */ /* 0x000ea20000100a00 */
[----:B------:R-:W-:Y:S02]  /*14b60*/  WARPGROUP.DEPBAR.LE gsb0, 0x0 ;  /* 0x00008000000079c5 */ /* 0x000fe40000010000 */
[----:B------:R-:W-:-:S07]  /*14b70*/  WARPGROUP.ARRIVE ;  /* 0x00000000000079c5 */ /* 0x000fce0000000000 */
[----:B------:R-:W-:Y:S01]  /*14b80*/  HGMMA.64x128x16.F32.BF16 R24, gdesc[UR8], R24, gsb0 ;  /* 0x01e00000081879f0 */ /* 0x000fe20008001818 */
[----:B------:R-:W-:Y:S02]  /*14b90*/  R2UR UR13, R11 ;  /* 0x000000000b0d72ca */ /* 0x000fe400000e0000 */
[----:B----4-:R-:W-:Y:S01]  /*14ba0*/  R2UR UR16, R4 ;  /* 0x00000000041072ca */ /* 0x010fe200000e0000 */
[----:B------:R0:W5:Y:S01]  /*14bb0*/  LDL.LU.64 R10, [R1+0xa0] ;  /* 0x0000a000010a7983 */ /* 0x0001620000300a00 */
[----:B------:R-:W-:Y:S02]  /*14bc0*/  R2UR UR17, R5 ;  /* 0x00000000051172ca */ /* 0x000fe400000e0000 */
[----:B------:R-:W-:Y:S01]  /*14bd0*/  R2UR UR20, R2 ;  /* 0x00000000021472ca */ /* 0x000fe200000e0000 */
[----:B------:R0:W5:Y:S01]  /*14be0*/  LDL.LU.64 R4, [R1+0x98] ;  /* 0x0000980001047983 */ /* 0x0001620000300a00 */
[----:B------:R-:W-:Y:S02]  /*14bf0*/  WARPGROUP.DEPBAR.LE gsb0, 0x0 ;  /* 0x00008000000079c5 */ /* 0x000fe40000010000 */
[----:B------:R-:W-:-:S06]  /*14c00*/  WARPGROUP.ARRIVE ;  /* 0x00000000000079c5 */ /* 0x000fcc0000000000 */
[----:B------:R-:W-:Y:S01]  /*14c10*/  HGMMA.64x128x16.F32.BF16 R24, gdesc[UR12], R24, gsb0 ;  /* 0x01e000000c1879f0 */ /* 0x000fe20008001818 */
[----:B------:R-:W-:Y:S02]  /*14c20*/  R2UR UR21, R3 ;  /* 0x00000000031572ca */ /* 0x000fe400000e0000 */
[----:B------:R-:W-:Y:S01]  /*14c30*/  R2UR UR24, R20 ;  /* 0x00000000141872ca */ /* 0x000fe200000e0000 */
[----:B------:R0:W5:Y:S01]  /*14c40*/  LDL.LU.64 R2, [R1+0x90] ;  /* 0x0000900001027983 */ /* 0x0001620000300a00 */
[----:B------:R-:W-:Y:S02]  /*14c50*/  WARPGROUP.DEPBAR.LE gsb0, 0x0 ;  /* 0x00008000000079c5 */ /* 0x000fe40000010000 */
[----:B------:R-:W-:-:S06]  /*14c60*/  WARPGROUP.ARRIVE ;  /* 0x00000000000079c5 */ /* 0x000fcc0000000000 */
[----:B------:R-:W-:Y:S01]  /*14c70*/  HGMMA.64x128x16.F32.BF16 R24, gdesc[UR16], R24, gsb0 ;  /* 0x01e00000101879f0 */ /* 0x000fe20008001818 */
[----:B------:R-:W-:Y:S02]  /*14c80*/  R2UR UR25, R21 ;  /* 0x00000000151972ca */ /* 0x000fe400000e0000 */
[----:B------:R-:W-:Y:S02]  /*14c90*/  WARPGROUP.DEPBAR.LE gsb0, 0x0 ;  /* 0x00008000000079c5 */ /* 0x000fe40000010000 */
[----:B------:R-:W-:-:S07]  /*14ca0*/  WARPGROUP.ARRIVE ;  /* 0x00000000000079c5 */ /* 0x000fce0000000000 */
[----:B------:R-:W-:Y:S01]  /*14cb0*/  HGMMA.64x128x16.F32.BF16 R24, gdesc[UR20], R24, gsb0 ;  /* 0x01e00000141879f0 */ /* 0x000fe20008001818 */
[----:B------:R-:W-:Y:S02]  /*14cc0*/  R2UR UR28, R14 ;  /* 0x000000000e1c72ca */ /* 0x000fe400000e0000 */
[----:B------:R-:W-:Y:S01]  /*14cd0*/  R2UR UR29, R15 ;  /* 0x000000000f1d72ca */ /* 0x000fe200000e0000 */
[----:B------:R-:W-:Y:S02]  /*14ce0*/  WARPGROUP.DEPBAR.LE gsb0, 0x0 ;  /* 0x00008000000079c5 */ /* 0x000fe40000010000 */
[----:B------:R-:W-:-:S06]  /*14cf0*/  WARPGROUP.ARRIVE ;  /* 0x00000000000079c5 */ /* 0x000fcc0000000000 */
[----:B------:R-:W-:Y:S01]  /*14d00*/  HGMMA.64x128x16.F32.BF16 R24, gdesc[UR24], R24, gsb0 ;  /* 0x01e00000181879f0 */ /* 0x000fe20008001818 */
[----:B--2---:R-:W-:Y:S02]  /*14d10*/  R2UR UR32, R8 ;  /* 0x00000000082072ca */ /* 0x004fe400000e0000 */
[----:B------:R-:W-:Y:S01]  /*14d20*/  R2UR UR33, R9 ;  /* 0x00000000092172ca */ /* 0x000fe200000e0000 */
        /* <DEDUP_REMOVED lines=19> */
[----:B0-----:R-:W-:Y:S05]  /*14e60*/  @!P0 BRA `(.L_x_601) ;  /* 0x0000000000048947 */ /* 0x001fea0003800000 */
[----:B------:R-:W-:Y:S01]  /*14e70*/  BPT.TRAP 0x1 ;  /* 0x000000040000795c */ /* 0x000fe20000300000 */
.L_x_601:
[----:B------:R-:W-:Y:S01]  /*14e80*/  SHF.L.U32 R7, R13, 0x1f, RZ ;  /* 0x0000001f0d077819 */ /* 0x000fe200000006ff */
[----:B-----5:R-:W-:-:S04]  /*14e90*/  IMAD R13, R6, 0x8, R2 ;  /* 0x00000008060d7824 */ /* 0x020fc800078e0202 */
[----:B------:R0:W1:Y:S01]  /*14ea0*/  SYNCS.PHASECHK.TRANS64.TRYWAIT P2, [R13+URZ+0x34850], R7 ;  /* 0x034850070d0075a7 */ /* 0x000062000804017f */
[----:B------:R-:W-:Y:S05]  /*14eb0*/  @!P0 BRA `(.L_x_602) ;  /* 0x0000000000048947 */ /* 0x000fea0003800000 */
[----:B------:R-:W-:Y:S01]  /*14ec0*/  BPT.TRAP 0x1 ;  /* 0x000000040000795c */ /* 0x000fe20000300000 */
.L_x_602:
[----:B------:R-:W-:Y:S04]  /*14ed0*/  BSSY B1, `(.L_x_603) ;  /* 0x0000004000017945 */ /* 0x000fe80003800000 */
[----:B-1----:R-:W-:Y:S05]  /*14ee0*/  @P2 BRA `(.L_x_604) ;  /* 0x0000000000082947 */ /* 0x002fea0003800000 */
[----:B------:R-:W1:Y:S02]  /*14ef0*/  SYNCS.PHASECHK.TRANS64.TRYWAIT P2, [R13+URZ+0x34850], R7 ;  /* 0x034850070d0075a7 */ /* 0x000e64000804017f */
[----:B-1----:R-:W-:Y:S05]  /*14f00*/  @!P2 BRA `(.L_x_605) ;  /* 0x000000e000f8a947 */ /* 0x002fea0003800000 */
.L_x_604:
[----:B------:R-:W-:Y:S05]  /*14f10*/  BSYNC B1 ;  /* 0x0000000000017941 */ /* 0x000fea0003800000 */
.L_x_603:
[----:B01----:R-:W-:Y:S01]  /*14f20*/  VIADD R7, R2, 0x400 ;  /* 0x0000040002077836 */ /* 0x003fe20000000000 */
[----:B------:R-:W-:Y:S01]  /*14f30*/  WARPGROUP.ARRIVE ;  /* 0x00000000000079c5 */ /* 0x000fe20000000000 */
[----:B------:R-:W-:Y:S02]  /*14f40*/  IMAD.MOV.U32 R9, RZ, RZ, 0x40000040 ;  /* 0x40000040ff097424 */ /* 0x000fe400078e00ff */
[----:B------:R-:W-:Y:S01]  /*14f50*/  FMUL.FTZ R20, R25, UR56 ;  /* 0x0000003819147c20 */ /* 0x000fe20008410000 */
[----:B------:R-:W-:Y:S01]  /*14f60*/  FMUL.FTZ R14, R26, UR56 ;  /* 0x000000381a0e7c20 */ /* 0x000fe20008410000 */
[----:B------:R-:W-:Y:S01]  /*14f70*/  SHF.R.U32.HI R7, RZ, 0x4, R7 ;  /* 0x00000004ff077819 */ /* 0x000fe20000011607 */
[----:B------:R-:W-:Y:S01]  /*14f80*/  FMUL.FTZ R26, R29, UR56 ;  /* 0x000000381d1a7c20 */ /* 0x000fe20008410000 */
[----:B------:R-:W-:Y:S01]  /*14f90*/  FMUL.FTZ R29, R33, UR56 ;  /* 0x00000038211d7c20 */ /* 0x000fe20008410000 */
[----:B------:R-:W-:Y:S01]  /*14fa0*/  FMUL.FTZ R15, R27, UR56 ;  /* 0x000000381b0f7c20 */ /* 0x000fe20008410000 */
[----:B------:R-:W-:Y:S01]  /*14fb0*/  LOP3.LUT R7, R7, 0x3fff, RZ, 0xc0, !PT ;  /* 0x00003fff07077812 */ /* 0x000fe200078ec0ff */
[----:B------:R-:W-:Y:S01]  /*14fc0*/  MUFU.TANH R20, R20 ;  /* 0x0000001400147308 */ /* 0x000fe20000002400 */
[----:B------:R-:W-:Y:S01]  /*14fd0*/  FMUL.FTZ R27, R34, UR56 ;  /* 0x00000038221b7c20 */ /* 0x000fe20008410000 */
[----:B------:R-:W-:Y:S01]  /*14fe0*/  FMUL.FTZ R34, R37, UR56 ;  /* 0x0000003825227c20 */ /* 0x000fe20008410000 */
[----:B------:R-:W-:Y:S01]  /*14ff0*/  LOP3.LUT R7, R7, 0x4000000, RZ, 0xfc, !PT ;  /* 0x0400000007077812 */ /* 0x000fe200078efcff */
[----:B------:R-:W-:Y:S01]  /*15000*/  FMUL.FTZ R37, R41, UR56 ;  /* 0x0000003829257c20 */ /* 0x000fe20008410000 */
[----:B------:R-:W-:Y:S01]  /*15010*/  FMUL.FTZ R21, R30, UR56 ;  /* 0x000000381e157c20 */ /* 0x000fe20008410000 */
[----:B------:R-:W-:Y:S01]  /*15020*/  FMUL.FTZ R30, R35, UR56 ;  /* 0x00000038231e7c20 */ /* 0x000fe20008410000 */
[----:B------:R-:W-:Y:S01]  /*15030*/  FMUL.FTZ R35, R42, UR56 ;  /* 0x000000382a237c20 */ /* 0x000fe20008410000 */
[----:B------:R-:W-:Y:S01]  /*15040*/  IMAD R6, R6, 0x800, R7 ;  /* 0x0000080006067824 */ /* 0x000fe200078e0207 */
[----:B------:R-:W-:Y:S01]  /*15050*/  MUFU.TANH R26, R26 ;  /* 0x0000001a001a7308 */ /* 0x000fe20000002400 */
[----:B------:R-:W-:-:S02]  /*15060*/  IMAD.MOV.U32 R7, RZ, RZ, 0x40000040 ;  /* 0x40000040ff077424 */ /* 0x000fc400078e00ff */
[----:B------:R-:W-:Y:S01]  /*15070*/  FMUL.FTZ R42, R44, UR56 ;  /* 0x000000382c2a7c20 */ /* 0x000fe20008410000 */
[C---:B------:R-:W-:Y:S01]  /*15080*/  VIADD R8, R6.reuse, 0x80 ;  /* 0x0000008006087836 */ /* 0x040fe20000000000 */
[----:B------:R-:W-:Y:S01]  /*15090*/  R2UR UR6, R6 ;  /* 0x00000000060672ca */ /* 0x000fe200000e0000 */
[----:B------:R-:W-:Y:S01]  /*150a0*/  FMUL.FTZ R25, R31, UR56 ;  /* 0x000000381f197c20 */ /* 0x000fe20008410000 */
[----:B------:R-:W-:Y:S01]  /*150b0*/  R2UR UR7, R7 ;  /* 0x00000000070772ca */ /* 0x000fe200000e0000 */
        /* <DEDUP_REMOVED lines=12> */
[----:B------:R-:W-:Y:S01]  /*15180*/  HGMMA.64x128x16.F32.BF16 R88, R180, gdesc[UR4].tnspB, R88, gsb0 ;  /* 0x41e00004b4587df0 */ /* 0x000fe20008001858 */
[----:B------:R-:W-:Y:S01]  /*15190*/  R2UR UR6, R8 ;  /* 0x00000000080672ca */ /* 0x000fe200000e0000 */
[----:B------:R-:W-:Y:S01]  /*151a0*/  VIADD R8, R6, 0x100 ;  /* 0x0000010006087836 */ /* 0x000fe20000000000 */
[----:B------:R-:W-:Y:S01]  /*151b0*/  R2UR UR7, R9 ;  /* 0x00000000090772ca */ /* 0x000fe200000e0000 */
[----:B------:R-:W-:Y:S01]  /*151c0*/  FMUL.FTZ R49, R54, UR56 ;  /* 0x0000003836317c20 */ /* 0x000fe20008410000 */
[----:B------:R-:W-:Y:S01]  /*151d0*/  MOV R9, 0x40000040 ;  /* 0x4000004000097802 */ /* 0x000fe20000000f00 */
        /* <DEDUP_REMOVED lines=34> */
[----:B------:R-:W-:-:S02]  /*15400*/  IMAD.MOV.U32 R41, RZ, RZ, 0x40000040 ;  /* 0x40000040ff297424 */ /* 0x000fc400078e00ff */
[----:B------:R-:W-:Y:S01]  /*15410*/  FMUL.FTZ R78, R78, UR56 ;  /* 0x000000384e4e7c20 */ /* 0x000fe20008410000 */
[----:B------:R-:W-:Y:S01]  /*15420*/  FMUL.FTZ R79, R79, UR56 ;  /* 0x000000384f4f7c20 */ /* 0x000fe20008410000 */
[----:B------:R-:W-:Y:S01]  /*15430*/  FMUL.FTZ R81, R82, UR56 ;  /* 0x0000003852517c20 */ /* 0x000fe20008410000 */
[----:B------:R-:W-:Y:S01]  /*15440*/  FMUL.FTZ R82, R83, UR56 ;  /* 0x0000003853527c20 */ /* 0x000fe20008410000 */
[----:B------:R-:W-:Y:S01]  /*15450*/  FMUL.FTZ R83, R86, UR56 ;  /* 0x0000003856537c20 */ /* 0x000fe20008410000 */
[----:B------:R-:W-:Y:S01]  /*15460*/  MUFU.TANH R50, R50 ;  /* 0x0000003200327308 */ /* 0x000fe20000002400 */
[----:B------:R-:W-:Y:S01]  /*15470*/  FMUL.FTZ R87, R87, UR56 ;  /* 0x0000003857577c20 */ /* 0x000fe20008410000 */
[----:B------:R-:W-:Y:S01]  /*15480*/  @!P1 VIADD R12, R12, 0x34840 ;  /* 0x000348400c0c9836 */ /* 0x000fe20000000000 */
[----:B------:R-:W-:Y:S01]  /*15490*/  ISETP.GT.AND P2, PT, R5, R197, PT ;  /* 0x000000c50500720c */ /* 0x000fe20003f44270 */
[----:B------:R-:W-:Y:S02]  /*154a0*/  @!P1 VIADD R13, R13, 0x34860 ;  /* 0x000348600d0d9836 */ /* 0x000fe40000000000 */
[----:B------:R-:W-:Y:S01]  /*154b0*/  VIADD R5, R5, 0xffffffff ;  /* 0xffffffff05057836 */ /* 0x000fe20000000000 */
[----:B------:R-:W-:Y:S01]  /*154c0*/  @!P1 PRMT R12, RZ, 0x654, R12 ;  /* 0x00000654ff0c9816 */ /* 0x000fe2000000000c */
[----:B------:R-:W-:Y:S01]  /*154d0*/  MUFU.TANH R52, R52 ;  /* 0x0000003400347308 */ /* 0x000fe20000002400 */
[----:B------:R-:W-:-:S07]  /*154e0*/  @!P1 PRMT R13, RZ, 0x654, R13 ;  /* 0x00000654ff0d9816 */ /* 0x000fce000000000d */
        /* <DEDUP_REMOVED lines=11> */
[----:B------:R-:W-:-:S05]  /*155a0*/  WARPGROUP.ARRIVE ;  /* 0x00000000000079c5 */ /* 0x000fca0000000000 */
[----:B------:R-:W-:Y:S01]  /*155b0*/  MUFU.TANH R69, R69 ;  /* 0x0000004500457308 */ /* 0x000fe20000002400 */
[----:B------:R-:W-:Y:S01]  /*155c0*/  HGMMA.64x128x16.F32.BF16 R88, R176, gdesc[UR4].tnspB, R88, gsb0 ;  /* 0x41e00004b0587df0 */ /* 0x000fe20008001858 */
[----:B------:R-:W-:Y:S01]  /*155d0*/  R2UR UR6, R8 ;  /* 0x00000000080672ca */ /* 0x000fe200000e0000 */
[----:B------:R-:W-:Y:S01]  /*155e0*/  VIADD R8, R6, 0x180 ;  /* 0x0000018006087836 */ /* 0x000fe20000000000 */
[----:B------:R-:W-:Y:S01]  /*155f0*/  R2UR UR7, R9 ;  /* 0x00000000090772ca */ /* 0x000fe200000e0000 */
[----:B------:R-:W-:-:S03]  /*15600*/  IMAD.MOV.U32 R9, RZ, RZ, 0x40000040 ;  /* 0x40000040ff097424 */ /* 0x000fc600078e00ff */
        /* <DEDUP_REMOVED lines=44> */
[----:B------:R-:W-:-:S06]  /*158d0*/  WARPGROUP.ARRIVE ;  /* 0x00000000000079c5 */ /* 0x000fcc0000000000 */
[----:B------:R-:W-:Y:S01]  /*158e0*/  HGMMA.64x128x16.F32.BF16 R88, R168, gdesc[UR4].tnspB, R88, gsb0 ;  /* 0x41e00004a8587df0 */ /* 0x000fe20008001858 */
[----:B------:R-:W-:Y:S01]  /*158f0*/  R2UR UR7, R9 ;  /* 0x00000000090772ca */ /* 0x000fe200000e0000 */
[----:B------:R-:W-:Y:S01]  /*15900*/  FMUL.FTZ R9, R24, UR56 ;  /* 0x0000003818097c20 */ /* 0x000fe20008410000 */
[----:B------:R-:W-:Y:S01]  /*15910*/  FMUL.FTZ R24, R28, UR56 ;  /* 0x000000381c187c20 */ /* 0x000fe20008410000 */
[----:B------:R-:W-:Y:S01]  /*15920*/  FMUL.FTZ R28, R32, UR56 ;  /* 0x00000038201c7c20 */ /* 0x000fe20008410000 */
[----:B------:R-:W-:Y:S01]  /*15930*/  FMUL.FTZ R32, R36, UR56 ;  /* 0x0000003824207c20 */ /* 0x000fe20008410000 */
[----:B------:R-:W-:Y:S01]  /*15940*/  FMUL.FTZ R36, R40, UR56 ;  /* 0x0000003828247c20 */ /* 0x000fe20008410000 */
[----:B------:R-:W-:Y:S01]  /*15950*/  R2UR UR6, R8 ;  /* 0x00000000080672ca */ /* 0x000fe200000e0000 */
[----:B------:R-:W0:Y:S01]  /*15960*/  MUFU.TANH R9, R9 ;  /* 0x0000000900097308 */ /* 0x000e220000002400 */
[----:B------:R-:W-:-:S07]  /*15970*/  VIADD R40, R6, 0x280 ;  /* 0x0000028006287836 */ /* 0x000fce0000000000 */
[----:B------:R-:W1:Y:S08]  /*15980*/  MUFU.TANH R24, R24 ;  /* 0x0000001800187308 */ /* 0x000e700000002400 */
[----:B------:R-:W2:Y:S01]  /*15990*/  MUFU.TANH R28, R28 ;  /* 0x0000001c001c7308 */ /* 0x000ea20000002400 */
[----:B0-----:R-:W-:-:S04]  /*159a0*/  FMNMX.FTZ R7, R9, R11, !PT ;  /* 0x0000000b09077209 */ /* 0x001fc80007810000 */
[----:B------:R-:W-:-:S03]  /*159b0*/  FMNMX.FTZ R7, R20, R7, !PT ;  /* 0x0000000714077209 */ /* 0x000fc60007810000 */
[----:B------:R-:W0:Y:S01]  /*159c0*/  MUFU.TANH R32, R32 ;  /* 0x0000002000207308 */ /* 0x000e220000002400 */
[----:B-1----:R-:W-:-:S04]  /*159d0*/  FMNMX.FTZ R7, R24, R7, !PT ;  /* 0x0000000718077209 */ /* 0x002fc80007810000 */
[----:B------:R-:W-:-:S03]  /*159e0*/  FMNMX.FTZ R7, R26, R7, !PT ;  /* 0x000000071a077209 */ /* 0x000fc60007810000 */
[----:B------:R-:W1:Y:S01]  /*159f0*/  MUFU.TANH R36, R36 ;  /* 0x0000002400247308 */ /* 0x000e620000002400 */
[----:B--2---:R-:W-:-:S04]  /*15a00*/  FMNMX.FTZ R7, R28, R7, !PT ;  /* 0x000000071c077209 */ /* 0x004fc80007810000 */
[----:B------:R-:W-:-:S04]  /*15a10*/  FMNMX.FTZ R7, R29, R7, !PT ;  /* 0x000000071d077209 */ /* 0x000fc80007810000 */
        /* <DEDUP_REMOVED lines=23> */
[----:B------:R-:W-:Y:S01]  /*15b90*/  FMNMX.FTZ R7, R80, R7, !PT ;  /* 0x0000000750077209 */ /* 0x000fe20007810000 */
[----:B------:R-:W-:Y:S02]  /*15ba0*/  WARPGROUP.DEPBAR.LE gsb0, 0x0 ;  /* 0x00008000000079c5 */ /* 0x000fe40000010000 */
[----:B------:R-:W-:Y:S01]  /*15bb0*/  WARPGROUP.ARRIVE ;  /* 0x00000000000079c5 */ /* 0x000fe20000000000 */
[----:B------:R-:W-:-:S04]  /*15bc0*/  FMNMX.FTZ R7, R76, R7, !PT ;  /* 0x000000074c077209 */ /* 0x000fc80007810000 */
[----:B------:R-:W-:Y:S01]  /*15bd0*/  FMNMX.FTZ R7, R77, R7, !PT ;  /* 0x000000074d077209 */ /* 0x000fe20007810000 */
[----:B------:R-:W-:Y:S01]  /*15be0*/  HGMMA.64x128x16.F32.BF16 R88, R152, gdesc[UR4].tnspB, R88, gsb0 ;  /* 0x41e0000498587df0 */ /* 0x000fe20008001858 */
[----:B------:R-:W-:Y:S02]  /*15bf0*/  R2UR UR6, R40 ;  /* 0x00000000280672ca */ /* 0x000fe400000e0000 */
[----:B------:R-:W-:Y:S01]  /*15c00*/  R2UR UR7, R41 ;  /* 0x00000000290772ca */ /* 0x000fe200000e0000 */
[----:B------:R-:W0:Y:S01]  /*15c10*/  SHFL.BFLY PT, R8, R7, 0x2, 0x1f ;  /* 0x0c401f0007087f89 */ /* 0x000e2200000e0000 */
[----:B------:R-:W-:Y:S01]  /*15c20*/  MUFU.TANH R40, R87 ;  /* 0x0000005700287308 */ /* 0x000fe20000002400 */
[----:B0-----:R-:W-:-:S05]  /*15c30*/  FMNMX.FTZ R7, R7, R8, !PT ;  /* 0x0000000807077209 */ /* 0x001fca0007810000 */
[----:B------:R-:W0:Y:S02]  /*15c40*/  SHFL.BFLY PT, R8, R7, 0x1, 0x1f ;  /* 0x0c201f0007087f89 */ /* 0x000e2400000e0000 */
[----:B0-----:R-:W-:Y:S01]  /*15c50*/  FMNMX.FTZ R7, R7, R8, !PT ;  /* 0x0000000807077209 */ /* 0x001fe20007810000 */
[----:B------:R-:W-:-:S04]  /*15c60*/  IMAD.U32 R8, RZ, RZ, UR61 ;  /* 0x0000003dff087e24 */ /* 0x000fc8000f8e00ff */
[----:B------:R-:W-:-:S04]  /*15c70*/  FADD.FTZ R11, -R7, R11 ;  /* 0x0000000b070b7221 */ /* 0x000fc80000010100 */
[----:B------:R-:W-:-:S04]  /*15c80*/  FMUL.FTZ R11, R11, R8 ;  /* 0x000000080b0b7220 */ /* 0x000fc80000410000 */
[----:B------:R0:W-:Y:S02]  /*15c90*/  MUFU.EX2 R85, R11 ;  /* 0x0000000b00557308 */ /* 0x0001e40000000800 */
[----:B0-----:R-:W-:-:S04]  /*15ca0*/  FMUL.FTZ R11, R7, R8 ;  /* 0x00000008070b7220 */ /* 0x001fc80000410000 */
[--C-:B------:R-:W-:Y:S01]  /*15cb0*/  FFMA.FTZ R180, R9, R8, -R11.reuse ;  /* 0x0000000809b47223 */ /* 0x100fe2000001080b */
[----:B------:R-:W-:Y:S01]  /*15cc0*/  FMNMX.FTZ R9, R14, R10, !PT ;  /* 0x0000000a0e097209 */ /* 0x000fe20007810000 */
[-CC-:B------:R-:W-:Y:S01]  /*15cd0*/  FFMA.FTZ R176, R28, R8.reuse, -R11.reuse ;  /* 0x000000081cb07223 */ /* 0x180fe2000001080b */
[-CC-:B------:R-:W-:Y:S01]  /*15ce0*/  FFMA.FTZ R41, R29, R8.reuse, -R11.reuse ;  /* 0x000000081d297223 */ /* 0x180fe2000001080b */
[-CC-:B------:R-:W-:Y:S01]  /*15cf0*/  FFMA.FTZ R86, R26, R8.reuse, -R11.reuse ;  /* 0x000000081a567223 */ /* 0x180fe2000001080b */
        /* <DEDUP_REMOVED lines=27> */
[----:B------:R-:W-:Y:S01]  /*15eb0*/  FFMA.FTZ R56, R80, R8, -R11 ;  /* 0x0000000850387223 */ /* 0x000fe2000001080b */
[----:B------:R-:W-:Y:S01]  /*15ec0*/  FMNMX.FTZ R9, R35, R9, !PT ;  /* 0x0000000923097209 */ /* 0x000fe20007810000 */
[----:B------:R-:W0:Y:S03]  /*15ed0*/  MUFU.EX2 R180, R180 ;  /* 0x000000b400b47308 */ /* 0x000e260000000800 */
[----:B------:R-:W-:-:S04]  /*15ee0*/  FMNMX.FTZ R9, R38, R9, !PT ;  /* 0x0000000926097209 */ /* 0x000fc80007810000 */
[----:B------:R-:W-:Y:S01]  /*15ef0*/  FMNMX.FTZ R9, R39, R9, !PT ;  /* 0x0000000927097209 */ /* 0x000fe20007810000 */
[----:B------:R-:W1:Y:S03]  /*15f00*/  MUFU.EX2 R20, R20 ;  /* 0x0000001400147308 */ /* 0x000e660000000800 */
[----:B------:R-:W-:-:S04]  /*15f10*/  FMNMX.FTZ R9, R44, R9, !PT ;  /* 0x000000092c097209 */ /* 0x000fc80007810000 */
[----:B------:R-:W-:Y:S01]  /*15f20*/  FMNMX.FTZ R9, R45, R9, !PT ;  /* 0x000000092d097209 */ /* 0x000fe20007810000 */
[----:B------:R-:W2:Y:S01]  /*15f30*/  MUFU.EX2 R182, R182 ;  /* 0x000000b600b67308 */ /* 0x000ea20000000800 */
[----:B0-----:R-:W-:Y:S02]  /*15f40*/  FFMA.FTZ R3, R85, R3, R180 ;  /* 0x0000000355037223 */ /* 0x001fe400000100b4 */
[----:B------:R-:W-:-:S04]  /*15f50*/  FMNMX.FTZ R9, R47, R9, !PT ;  /* 0x000000092f097209 */ /* 0x000fc80007810000 */
[----:B------:R-:W-:Y:S01]  /*15f60*/  FMNMX.FTZ R9, R49, R9, !PT ;  /* 0x0000000931097209 */ /* 0x000fe20007810000 */
[----:B------:R-:W0:Y:S01]  /*15f70*/  MUFU.EX2 R86, R86 ;  /* 0x0000005600567308 */ /* 0x000e220000000800 */
[----:B------:R-:W-:Y:S02]  /*15f80*/  WARPGROUP.DEPBAR.LE gsb0, 0x0 ;  /* 0x00008000000079c5 */ /* 0x000fe40000010000 */
[----:B------:R-:W-:Y:S01]  /*15f90*/  FMNMX.FTZ R9, R51, R9, !PT ;  /* 0x0000000933097209 */ /* 0x000fe20007810000 */
[----:B------:R-:W-:Y:S01]  /*15fa0*/  WARPGROUP.ARRIVE ;  /* 0x00000000000079c5 */ /* 0x000fe20000000000 */
[-CC-:B------:R-:W-:Y:S01]  /*15fb0*/  FFMA.FTZ R152, R54, R8.reuse, -R11.reuse ;  /* 0x0000000836987223 */ /* 0x180fe2000001080b */
[-CC-:B------:R-:W-:Y:S01]  /*15fc0*/  FFMA.FTZ R154, R58, R8.reuse, -R11.reuse ;  /* 0x000000083a9a7223 */ /* 0x180fe2000001080b */
[----:B------:R-:W-:Y:S01]  /*15fd0*/  FMNMX.FTZ R9, R53, R9, !PT ;  /* 0x0000000935097209 */ /* 0x000fe20007810000 */
[-CC-:B------:R-:W-:Y:S01]  /*15fe0*/  FFMA.FTZ R54, R73, R8.reuse, -R11.reuse ;  /* 0x0000000849367223 */ /* 0x180fe2000001080b */
[----:B------:R-:W-:Y:S01]  /*15ff0*/  FFMA.FTZ R58, R76, R8, -R11 ;  /* 0x000000084c3a7223 */ /* 0x000fe2000001080b */
[----:B------:R-:W-:Y:S01]  /*16000*/  HGMMA.64x128x16.F32.BF16 R88, R156, gdesc[UR4].tnspB, R88, gsb0 ;  /* 0x41e000049c587df0 */ /* 0x000fe20008001858 */
[----:B------:R-:W-:Y:S01]  /*16010*/  FMNMX.FTZ R9, R55, R9, !PT ;  /* 0x0000000937097209 */ /* 0x000fe20007810000 */
[----:B------:R-:W-:Y:S01]  /*16020*/  MUFU.EX2 R176, R176 ;  /* 0x000000b000b07308 */ /* 0x000fe20000000800 */
[C---:B-1----:R-:W-:Y:S01]  /*16030*/  FADD.FTZ R3, R20.reuse, R3 ;  /* 0x0000000314037221 */ /* 0x042fe20000010000 */
[----:B------:R-:W-:-:S02]  /*16040*/  F2FP.BF16.F32.PACK_AB R180, R20, R180 ;  /* 0x000000b414b4723e */ /* 0x000fc400000010ff */
[----:B------:R-:W-:Y:S01]  /*16050*/  FMNMX.FTZ R9, R57, R9, !PT ;  /* 0x0000000939097209 */ /* 0x000fe20007810000 */
[----:B--2---:R-:W-:Y:S01]  /*16060*/  FADD.FTZ R3, R182, R3 ;  /* 0x00000003b6037221 */ /* 0x004fe20000010000 */
[C---:B0-----:R-:W-:Y:S02]  /*16070*/  F2FP.BF16.F32.PACK_AB R182, R86.reuse, R182 ;  /* 0x000000b656b6723e */ /* 0x041fe400000010ff */
[----:B------:R-:W-:Y:S01]  /*16080*/  FMNMX.FTZ R9, R63, R9, !PT ;  /* 0x000000093f097209 */ /* 0x000fe20007810000 */
[----:B------:R-:W-:Y:S01]  /*16090*/  MUFU.EX2 R41, R41 ;  /* 0x0000002900297308 */ /* 0x000fe20000000800 */
[----:B------:R-:W-:Y:S02]  /*160a0*/  FADD.FTZ R3, R86, R3 ;  /* 0x0000000356037221 */ /* 0x000fe40000010000 */
        /* <DEDUP_REMOVED lines=17> */
[----:B------:R-:W-:Y:S04]  /*161c0*/  MUFU.EX2 R36, R36 ;  /* 0x0000002400247308 */ /* 0x000fe80000000800 */
[----:B------:R-:W0:Y:S04]  /*161d0*/  SHFL.BFLY PT, R28, R9, 0x2, 0x1f ;  /* 0x0c401f00091c7f89 */ /* 0x000e2800000e0000 */
[----:B------:R-:W-:Y:S08]  /*161e0*/  MUFU.EX2 R168, R168 ;  /* 0x000000a800a87308 */ /* 0x000ff00000000800 */
[----:B------:R-:W-:Y:S08]  /*161f0*/  MUFU.EX2 R48, R48 ;  /* 0x0000003000307308 */ /* 0x000ff00000000800 */
[----:B------:R-:W-:Y:S01]  /*16200*/  MUFU.EX2 R170, R170 ;  /* 0x000000aa00aa7308 */ /* 0x000fe20000000800 */
[----:B0-----:R-:W-:Y:S01]  /*16210*/  FMNMX.FTZ R9, R9, R28, !PT ;  /* 0x0000001c09097209 */ /* 0x001fe20007810000 */
[----:B------:R-:W-:-:S06]  /*16220*/  VIADD R28, R6, 0x300 ;  /* 0x00000300061c7836 */ /* 0x000fcc0000000000 */
[----:B------:R-:W-:Y:S01]  /*16230*/  MUFU.EX2 R32, R32 ;  /* 0x0000002000207308 */ /* 0x000fe20000000800 */
[----:B------:R-:W0:Y:S01]  /*16240*/  SHFL.BFLY PT, R29, R9, 0x1, 0x1f ;  /* 0x0c201f00091d7f89 */ /* 0x000e2200000e0000 */
[----:B------:R-:W-:Y:S01]  /*16250*/  R2UR UR6, R28 ;  /* 0x000000001c0672ca */ /* 0x000fe200000e0000 */
[----:B------:R-:W-:-:S05]  /*16260*/  FFMA.FTZ R28, R77, R8, -R11 ;  /* 0x000000084d1c7223 */ /* 0x000fca000001080b */
[----:B------:R-:W-:Y:S08]  /*16270*/  MUFU.EX2 R152, R152 ;  /* 0x0000009800987308 */ /* 0x000ff00000000800 */
[----:B------:R-:W-:Y:S08]  /*16280*/  MUFU.EX2 R37, R37 ;  /* 0x0000002500257308 */ /* 0x000ff00000000800 */
[----:B------:R-:W-:Y:S01]  /*16290*/  MUFU.EX2 R154, R154 ;  /* 0x0000009a009a7308 */ /* 0x000fe20000000800 */
[----:B0-----:R-:W-:Y:S01]  /*162a0*/  FMNMX.FTZ R9, R9, R29, !PT ;  /* 0x0000001d09097209 */ /* 0x001fe20007810000 */
[----:B------:R-:W-:-:S04]  /*162b0*/  IMAD.MOV.U32 R29, RZ, RZ, 0x40000040 ;  /* 0x40000040ff1d7424 */ /* 0x000fc800078e00ff */
[----:B------:R-:W-:Y:S01]  /*162c0*/  FADD.FTZ R10, -R9, R10 ;  /* 0x0000000a090a7221 */ /* 0x000fe20000010100 */
[----:B------:R-:W-:Y:S01]  /*162d0*/  R2UR UR7, R29 ;  /* 0x000000001d0772ca */ /* 0x000fe200000e0000 */
[----:B------:R-:W-:Y:S02]  /*162e0*/  MUFU.EX2 R46, R46 ;  /* 0x0000002e002e7308 */ /* 0x000fe40000000800 */
[----:B------:R-:W-:-:S06]  /*162f0*/  FMUL.FTZ R10, R10, R8 ;  /* 0x000000080a0a7220 */ /* 0x000fcc0000410000 */
[----:B------:R0:W-:Y:S08]  /*16300*/  MUFU.EX2 R87, R10 ;  /* 0x0000000a00577308 */ /* 0x0001f00000000800 */
[----:B------:R-:W-:Y:S01]  /*16310*/  MUFU.EX2 R34, R34 ;  /* 0x0000002200227308 */ /* 0x000fe20000000800 */
[----:B0-----:R-:W-:Y:S01]  /*16320*/  VIADD R10, R6, 0x380 ;  /* 0x00000380060a7836 */ /* 0x001fe20000000000 */
[----:B------:R-:W-:-:S02]  /*16330*/  WARPGROUP.DEPBAR.LE gsb0, 0x0 ;  /* 0x00008000000079c5 */ /* 0x000fc40000010000 */
[----:B------:R-:W-:Y:S01]  /*16340*/  WARPGROUP.ARRIVE ;  /* 0x00000000000079c5 */ /* 0x000fe20000000000 */
[-CC-:B------:R-:W-:Y:S01]  /*16350*/  FFMA.FTZ R156, R60, R8.reuse, -R11.reuse ;  /* 0x000000083c9c7223 */ /* 0x180fe2000001080b */
[-C--:B------:R-:W-:Y:S01]  /*16360*/  FFMA.FTZ R158, R62, R8.reuse, -R11 ;  /* 0x000000083e9e7223 */ /* 0x080fe2000001080b */
[----:B------:R-:W-:Y:S02]  /*16370*/  IMAD.MOV.U32 R11, RZ, RZ, 0x40000040 ;  /* 0x40000040ff0b7424 */ /* 0x000fe400078e00ff */
[-C--:B------:R-:W-:Y:S01]  /*16380*/  FMUL.FTZ R60, R9, R8.reuse ;  /* 0x00000008093c7220 */ /* 0x080fe20000410000 */
[----:B------:R-:W-:Y:S01]  /*16390*/  MUFU.EX2 R42, R42 ;  /* 0x0000002a002a7308 */ /* 0x000fe20000000800 */
[----:B------:R-:W-:Y:S01]  /*163a0*/  HGMMA.64x128x16.F32.BF16 R88, R160, gdesc[UR4].tnspB, R88, gsb0 ;  /* 0x41e00004a0587df0 */ /* 0x000fe20008001858 */
[----:B------:R-:W-:Y:S01]  /*163b0*/  R2UR UR6, R10 ;  /* 0x000000000a0672ca */ /* 0x000fe200000e0000 */
[-CC-:B------:R-:W-:Y:S01]  /*163c0*/  FFMA.FTZ R181, R14, R8.reuse, -R60.reuse ;  /* 0x000000080eb57223 */ /* 0x180fe2000001083c */
[----:B------:R-:W-:Y:S01]  /*163d0*/  R2UR UR7, R11 ;  /* 0x000000000b0772ca */ /* 0x000fe200000e0000 */
[-CC-:B------:R-:W-:Y:S01]  /*163e0*/  FFMA.FTZ R14, R15, R8.reuse, -R60.reuse ;  /* 0x000000080f0e7223 */ /* 0x180fe2000001083c */
[-CC-:B------:R-:W-:Y:S01]  /*163f0*/  FFMA.FTZ R183, R21, R8.reuse, -R60.reuse ;  /* 0x0000000815b77223 */ /* 0x180fe2000001083c */
[-CC-:B------:R-:W-:Y:S01]  /*16400*/  FFMA.FTZ R15, R25, R8.reuse, -R60.reuse ;  /* 0x00000008190f7223 */ /* 0x180fe2000001083c */
[-CC-:B------:R-:W-:Y:S01]  /*16410*/  FFMA.FTZ R177, R27, R8.reuse, -R60.reuse ;  /* 0x000000081bb17223 */ /* 0x180fe2000001083c */
[----:B------:R-:W0:Y:S01]  /*16420*/  MUFU.EX2 R181, R181 ;  /* 0x000000b500b57308 */ /* 0x000e220000000800 */
[-CC-:B------:R-:W-:Y:S01]  /*16430*/  FFMA.FTZ R21, R30, R8.reuse, -R60.reuse ;  /* 0x000000081e157223 */ /* 0x180fe2000001083c */
[-CC-:B------:R-:W-:Y:S01]  /*16440*/  FFMA.FTZ R179, R31, R8.reuse, -R60.reuse ;  /* 0x000000081fb37223 */ /* 0x180fe2000001083c */
[-CC-:B------:R-:W-:Y:S01]  /*16450*/  FFMA.FTZ R25, R33, R8.reuse, -R60.reuse ;  /* 0x0000000821197223 */ /* 0x180fe2000001083c */
[-CC-:B------:R-:W-:Y:S01]  /*16460*/  FFMA.FTZ R173, R35, R8.reuse, -R60.reuse ;  /* 0x0000000823ad7223 */ /* 0x180fe2000001083c */
[-CC-:B------:R-:W-:Y:S01]  /*16470*/  FFMA.FTZ R27, R38, R8.reuse, -R60.reuse ;  /* 0x00000008261b7223 */ /* 0x180fe2000001083c */
[-CC-:B------:R-:W-:Y:S01]  /*16480*/  FFMA.FTZ R175, R39, R8.reuse, -R60.reuse ;  /* 0x0000000827af7223 */ /* 0x180fe2000001083c */
[-CC-:B------:R-:W-:Y:S01]  /*16490*/  FFMA.FTZ R29, R44, R8.reuse, -R60.reuse ;  /* 0x000000082c1d7223 */ /* 0x180fe2000001083c */
[----:B------:R-:W1:Y:S01]  /*164a0*/  MUFU.EX2 R14, R14 ;  /* 0x0000000e000e7308 */ /* 0x000e620000000800 */
[-CC-:B------:R-:W-:Y:S01]  /*164b0*/  FFMA.FTZ R169, R45, R8.reuse, -R60.reuse ;  /* 0x000000082da97223 */ /* 0x180fe2000001083c */
[-CC-:B------:R-:W-:Y:S01]  /*164c0*/  FFMA.FTZ R30, R47, R8.reuse, -R60.reuse ;  /* 0x000000082f1e7223 */ /* 0x180fe2000001083c */
[-CC-:B------:R-:W-:Y:S01]  /*164d0*/  FFMA.FTZ R171, R49, R8.reuse, -R60.reuse ;  /* 0x0000000831ab7223 */ /* 0x180fe2000001083c */
[-CC-:B------:R-:W-:Y:S01]  /*164e0*/  FFMA.FTZ R6, R51, R8.reuse, -R60.reuse ;  /* 0x0000000833067223 */ /* 0x180fe2000001083c */
[-CC-:B------:R-:W-:Y:S01]  /*164f0*/  FFMA.FTZ R153, R53, R8.reuse, -R60.reuse ;  /* 0x0000000835997223 */ /* 0x180fe2000001083c */
[-CC-:B------:R-:W-:Y:S01]  /*16500*/  FFMA.FTZ R10, R55, R8.reuse, -R60.reuse ;  /* 0x00000008370a7223 */ /* 0x180fe2000001083c */
[--C-:B------:R-:W-:Y:S01]  /*16510*/  FFMA.FTZ R155, R57, R8, -R60.reuse ;  /* 0x00000008399b7223 */ /* 0x100fe2000001083c */
[----:B------:R-:W2:Y:S01]  /*16520*/  MUFU.EX2 R183, R183 ;  /* 0x000000b700b77308 */ /* 0x000ea20000000800 */
[----:B0-----:R-:W-:Y:S01]  /*16530*/  FFMA.FTZ R0, R87, R0, R181 ;  /* 0x0000000057007223 */ /* 0x001fe200000100b5 */
[-CC-:B------:R-:W-:Y:S01]  /*16540*/  FFMA.FTZ R63, R63, R8.reuse, -R60.reuse ;  /* 0x000000083f3f7223 */ /* 0x180fe2000001083c */
[-CC-:B------:R-:W-:Y:S01]  /*16550*/  FFMA.FTZ R157, R66, R8.reuse, -R60.reuse ;  /* 0x00000008429d7223 */ /* 0x180fe2000001083c */
[-CC-:B------:R-:W-:Y:S01]  /*16560*/  FFMA.FTZ R159, R70, R8.reuse, -R60.reuse ;  /* 0x00000008469f7223 */ /* 0x180fe2000001083c */
[-CC-:B------:R-:W-:Y:S01]  /*16570*/  FFMA.FTZ R75, R75, R8.reuse, -R60.reuse ;  /* 0x000000084b4b7223 */ /* 0x180fe2000001083c */
[-CC-:B------:R-:W-:Y:S01]  /*16580*/  FFMA.FTZ R78, R78, R8.reuse, -R60.reuse ;  /* 0x000000084e4e7223 */ /* 0x180fe2000001083c */
[-C--:B------:R-:W-:Y:S01]  /*16590*/  FFMA.FTZ R79, R79, R8.reuse, -R60 ;  /* 0x000000084f4f7223 */ /* 0x080fe2000001083c */
[----:B------:R-:W0:Y:S01]  /*165a0*/  MUFU.EX2 R15, R15 ;  /* 0x0000000f000f7308 */ /* 0x000e220000000800 */
[C---:B-1----:R-:W-:Y:S01]  /*165b0*/  FADD.FTZ R0, R14.reuse, R0 ;  /* 0x000000000e007221 */ /* 0x042fe20000010000 */
[----:B------:R-:W-:Y:S01]  /*165c0*/  F2FP.BF16.F32.PACK_AB R181, R14, R181 ;  /* 0x000000b50eb5723e */ /* 0x000fe200000010ff */
[-CC-:B------:R-:W-:Y:S01]  /*165d0*/  FFMA.FTZ R81, R81, R8.reuse, -R60.reuse ;  /* 0x0000000851517223 */ /* 0x180fe2000001083c */
[-CC-:B------:R-:W-:Y:S01]  /*165e0*/  FFMA.FTZ R82, R82, R8.reuse, -R60.reuse ;  /* 0x0000000852527223 */ /* 0x180fe2000001083c */
[-CC-:B------:R-:W-:Y:S01]  /*165f0*/  FFMA.FTZ R83, R83, R8.reuse, -R60.reuse ;  /* 0x0000000853537223 */ /* 0x180fe2000001083c */
[----:B------:R-:W-:-:S02]  /*16600*/  FFMA.FTZ R40, R40, R8, -R60 ;  /* 0x0000000828287223 */ /* 0x000fc4000001083c */
[----:B------:R-:W1:Y:S01]  /*16610*/  MUFU.EX2 R177, R177 ;  /* 0x000000b100b17308 */ /* 0x000e620000000800 */
[----:B--2---:R-:W-:-:S07]  /*16620*/  FADD.FTZ R11, R183, R0 ;  /* 0x00000000b70b7221 */ /* 0x004fce0000010000 */
[----:B------:R-:W2:Y:S01]  /*16630*/  MUFU.EX2 R21, R21 ;  /* 0x0000001500157308 */ /* 0x000ea20000000800 */
[C---:B0-----:R-:W-:Y:S01]  /*16640*/  FADD.FTZ R11, R15.reuse, R11 ;  /* 0x0000000b0f0b7221 */ /* 0x041fe20000010000 */
[----:B------:R-:W-:-:S06]  /*16650*/  F2FP.BF16.F32.PACK_AB R183, R15, R183 ;  /* 0x000000b70fb7723e */ /* 0x000fcc00000010ff */
[----:B------:R-:W-:Y:S01]  /*16660*/  MUFU.EX2 R179, R179 ;  /* 0x000000b300b37308 */ /* 0x000fe20000000800 */
[----:B-1----:R-:W-:-:S07]  /*16670*/  FADD.FTZ R11, R177, R11 ;  /* 0x0000000bb10b7221 */ /* 0x002fce0000010000 */
        /* <DEDUP_REMOVED lines=12> */
[----:B------:R-:W-:-:S05]  /*16740*/  WARPGROUP.ARRIVE ;  /* 0x00000000000079c5 */ /* 0x000fca0000000000 */
[----:B------:R-:W-:Y:S01]  /*16750*/  MUFU.EX2 R10, R10 ;  /* 0x0000000a000a7308 */ /* 0x000fe20000000800 */
[----:B------:R-:W-:Y:S01]  /*16760*/  FFMA.FTZ R161, R74, R8, -R60 ;  /* 0x000000084aa17223 */ /* 0x000fe2000001083c */
[----:B------:R-:W-:Y:S06]  /*16770*/  HGMMA.64x128x16.F32.BF16 R88, R164, gdesc[UR4].tnspB, R88, gsb0 ;  /* 0x41e00004a4587df0 */ /* 0x000fec0008001858 */
        /* <DEDUP_REMOVED lines=12> */
[----:B------:R-:W-:Y:S08]  /*16840*/  MUFU.EX2 R78, R78 ;  /* 0x0000004e004e7308 */ /* 0x000ff00000000800 */
[----:B------:R-:W0:Y:S08]  /*16850*/  MUFU.EX2 R52, R52 ;  /* 0x0000003400347308 */ /* 0x000e300000000800 */
[----:B------:R-:W1:Y:S08]  /*16860*/  MUFU.EX2 R79, R79 ;  /* 0x0000004f004f7308 */ /* 0x000e700000000800 */
[----:B------:R-:W-:Y:S01]  /*16870*/  MUFU.EX2 R54, R54 ;  /* 0x0000003600367308 */ /* 0x000fe20000000800 */
[----:B0-----:R-:W-:-:S07]  /*16880*/  F2FP.BF16.F32.PACK_AB R162, R52, R50 ;  /* 0x0000003234a2723e */ /* 0x001fce00000010ff */
[----:B------:R-:W-:Y:S01]  /*16890*/  MUFU.EX2 R81, R81 ;  /* 0x0000005100517308 */ /* 0x000fe20000000800 */
[----:B-1----:R-:W-:-:S07]  /*168a0*/  F2FP.BF16.F32.PACK_AB R163, R79, R78 ;  /* 0x0000004e4fa3723e */ /* 0x002fce00000010ff */
[----:B------:R-:W0:Y:S08]  /*168b0*/  MUFU.EX2 R56, R56 ;  /* 0x0000003800387308 */ /* 0x000e300000000800 */
[----:B------:R-:W1:Y:S01]  /*168c0*/  MUFU.EX2 R82, R82 ;  /* 0x0000005200527308 */ /* 0x000e620000000800 */
[----:B------:R-:W-:Y:S02]  /*168d0*/  WARPGROUP.DEPBAR.LE gsb0, 0x0 ;  /* 0x00008000000079c5 */ /* 0x000fe40000010000 */
[----:B------:R2:W-:Y:S05]  /*168e0*/  @!P1 SYNCS.ARRIVE.TRANS64.RED.A1T0 RZ, [R12+URZ], RZ ;  /* 0x000000ff0cff99a7 */ /* 0x0005ea000810043f */
[----:B------:R-:W-:Y:S01]  /*168f0*/  MUFU.EX2 R58, R58 ;  /* 0x0000003a003a7308 */ /* 0x000fe20000000800 */
[----:B0-----:R-:W-:Y:S01]  /*16900*/  F2FP.BF16.F32.PACK_AB R164, R56, R54 ;  /* 0x0000003638a4723e */ /* 0x001fe200000010ff */
[----:B--2---:R-:W-:Y:S01]  /*16910*/  FADD.FTZ R12, R176, R3 ;  /* 0x00000003b00c7221 */ /* 0x004fe20000010000 */
[----:B------:R0:W-:Y:S01]  /*16920*/  @!P1 SYNCS.ARRIVE.TRANS64.RED.A1T0 RZ, [R13+URZ], RZ ;  /* 0x000000ff0dff99a7 */ /* 0x0001e2000810043f */
[----:B------:R-:W-:-:S04]  /*16930*/  FFMA.FTZ R3, R67, R8, -R60 ;  /* 0x0000000843037223 */ /* 0x000fc8000001083c */
[----:B------:R-:W-:Y:S01]  /*16940*/  MUFU.EX2 R83, R83 ;  /* 0x0000005300537308 */ /* 0x000fe20000000800 */
[C---:B------:R-:W-:Y:S01]  /*16950*/  FADD.FTZ R12, R41.reuse, R12 ;  /* 0x0000000c290c7221 */ /* 0x040fe20000010000 */
[----:B------:R-:W-:Y:S02]  /*16960*/  F2FP.BF16.F32.PACK_AB R176, R41, R176 ;  /* 0x000000b029b0723e */ /* 0x000fe400000010ff */
[----:B-1----:R-:W-:Y:S01]  /*16970*/  F2FP.BF16.F32.PACK_AB R165, R82, R81 ;  /* 0x0000005152a5723e */ /* 0x002fe200000010ff */
[----:B------:R-:W-:Y:S01]  /*16980*/  FADD.FTZ R12, R178, R12 ;  /* 0x0000000cb20c7221 */ /* 0x000fe20000010000 */
[----:B0-----:R-:W-:Y:S01]  /*16990*/  FADD.FTZ R13, R21, R11 ;  /* 0x0000000b150d7221 */ /* 0x001fe20000010000 */
[----:B------:R-:W-:Y:S01]  /*169a0*/  FFMA.FTZ R11, R71, R8, -R60 ;  /* 0x00000008470b7223 */ /* 0x000fe2000001083c */
[----:B------:R-:W0:Y:S01]  /*169b0*/  MUFU.EX2 R3, R3 ;  /* 0x0000000300037308 */ /* 0x000e220000000800 */
[C---:B------:R-:W-:Y:S01]  /*169c0*/  FADD.FTZ R12, R84.reuse, R12 ;  /* 0x0000000c540c7221 */ /* 0x040fe20000010000 */
[----:B------:R-:W-:Y:S01]  /*169d0*/  FADD.FTZ R13, R179, R13 ;  /* 0x0000000db30d7221 */ /* 0x000fe20000010000 */
[----:B------:R-:W-:-:S02]  /*169e0*/  F2FP.BF16.F32.PACK_AB R178, R84, R178 ;  /* 0x000000b254b2723e */ /* 0x000fc400000010ff */
[----:B------:R-:W-:Y:S01]  /*169f0*/  FADD.FTZ R12, R172, R12 ;  /* 0x0000000cac0c7221 */ /* 0x000fe20000010000 */
[C---:B------:R-:W-:Y:S01]  /*16a00*/  FADD.FTZ R13, R25.reuse, R13 ;  /* 0x0000000d190d7221 */ /* 0x040fe20000010000 */
[----:B------:R-:W-:Y:S01]  /*16a10*/  F2FP.BF16.F32.PACK_AB R179, R25, R179 ;  /* 0x000000b319b3723e */ /* 0x000fe200000010ff */
[----:B------:R-:W1:Y:S01]  /*16a20*/  MUFU.EX2 R11, R11 ;  /* 0x0000000b000b7308 */ /* 0x000e620000000800 */
[C---:B------:R-:W-:Y:S01]  /*16a30*/  FADD.FTZ R12, R26.reuse, R12 ;  /* 0x0000000c1a0c7221 */ /* 0x040fe20000010000 */
[----:B------:R-:W-:Y:S01]  /*16a40*/  FADD.FTZ R13, R173, R13 ;  /* 0x0000000dad0d7221 */ /* 0x000fe20000010000 */
[----:B------:R-:W-:Y:S02]  /*16a50*/  F2FP.BF16.F32.PACK_AB R172, R26, R172 ;  /* 0x000000ac1aac723e */ /* 0x000fe400000010ff */
[----:B------:R-:W-:Y:S01]  /*16a60*/  FADD.FTZ R12, R174, R12 ;  /* 0x0000000cae0c7221 */ /* 0x000fe20000010000 */
[C---:B------:R-:W-:Y:S01]  /*16a70*/  FADD.FTZ R13, R27.reuse, R13 ;  /* 0x0000000d1b0d7221 */ /* 0x040fe20000010000 */
[----:B------:R-:W-:Y:S01]  /*16a80*/  F2FP.BF16.F32.PACK_AB R173, R27, R173 ;  /* 0x000000ad1bad723e */ /* 0x000fe200000010ff */
[----:B------:R-:W2:Y:S01]  /*16a90*/  MUFU.EX2 R28, R28 ;  /* 0x0000001c001c7308 */ /* 0x000ea20000000800 */
[C---:B------:R-:W-:Y:S01]  /*16aa0*/  FADD.FTZ R12, R36.reuse, R12 ;  /* 0x0000000c240c7221 */ /* 0x040fe20000010000 */
[----:B------:R-:W-:Y:S01]  /*16ab0*/  FADD.FTZ R13, R175, R13 ;  /* 0x0000000daf0d7221 */ /* 0x000fe20000010000 */
[----:B------:R-:W-:-:S02]  /*16ac0*/  F2FP.BF16.F32.PACK_AB R174, R36, R174 ;  /* 0x000000ae24ae723e */ /* 0x000fc400000010ff */
[----:B------:R-:W-:Y:S01]  /*16ad0*/  FADD.FTZ R12, R168, R12 ;  /* 0x0000000ca80c7221 */ /* 0x000fe20000010000 */
[C---:B------:R-:W-:Y:S01]  /*16ae0*/  FADD.FTZ R13, R29.reuse, R13 ;  /* 0x0000000d1d0d7221 */ /* 0x040fe20000010000 */
[----:B------:R-:W-:Y:S01]  /*16af0*/  F2FP.BF16.F32.PACK_AB R175, R29, R175 ;  /* 0x000000af1daf723e */ /* 0x000fe200000010ff */
[----:B------:R-:W3:Y:S01]  /*16b00*/  MUFU.EX2 R40, R40 ;  /* 0x0000002800287308 */ /* 0x000ee20000000800 */
[C---:B------:R-:W-:Y:S01]  /*16b10*/  FADD.FTZ R12, R48.reuse, R12 ;  /* 0x0000000c300c7221 */ /* 0x040fe20000010000 */
[----:B------:R-:W-:Y:S01]  /*16b20*/  FADD.FTZ R13, R169, R13 ;  /* 0x0000000da90d7221 */ /* 0x000fe20000010000 */
[----:B------:R-:W-:Y:S02]  /*16b30*/  F2FP.BF16.F32.PACK_AB R168, R48, R168 ;  /* 0x000000a830a8723e */ /* 0x000fe400000010ff */
[----:B------:R-:W-:Y:S01]  /*16b40*/  FADD.FTZ R12, R170, R12 ;  /* 0x0000000caa0c7221 */ /* 0x000fe20000010000 */
[C---:B------:R-:W-:Y:S01]  /*16b50*/  FADD.FTZ R13, R30.reuse, R13 ;  /* 0x0000000d1e0d7221 */ /* 0x040fe20000010000 */
[----:B------:R-:W-:-:S02]  /*16b60*/  F2FP.BF16.F32.PACK_AB R169, R30, R169 ;  /* 0x000000a91ea9723e */ /* 0x000fc400000010ff */
[----:B------:R-:W-:Y:S01]  /*16b70*/  FADD.FTZ R12, R32, R12 ;  /* 0x0000000c200c7221 */ /* 0x000fe20000010000 */
[----:B------:R-:W-:Y:S01]  /*16b80*/  FADD.FTZ R13, R171, R13 ;  /* 0x0000000dab0d7221 */ /* 0x000fe20000010000 */
[----:B------:R-:W-:Y:S02]  /*16b90*/  F2FP.BF16.F32.PACK_AB R171, R6, R171 ;  /* 0x000000ab06ab723e */ /* 0x000fe400000010ff */
[----:B------:R-:W-:Y:S01]  /*16ba0*/  FADD.FTZ R12, R152, R12 ;  /* 0x0000000c980c7221 */ /* 0x000fe20000010000 */
[----:B------:R-:W-:Y:S01]  /*16bb0*/  FADD.FTZ R13, R6, R13 ;  /* 0x0000000d060d7221 */ /* 0x000fe20000010000 */
[----:B------:R-:W-:Y:S02]  /*16bc0*/  F2FP.BF16.F32.PACK_AB R170, R32, R170 ;  /* 0x000000aa20aa723e */ /* 0x000fe400000010ff */
[----:B------:R-:W-:Y:S01]  /*16bd0*/  FADD.FTZ R12, R37, R12 ;  /* 0x0000000c250c7221 */ /* 0x000fe20000010000 */
[----:B------:R-:W-:Y:S01]  /*16be0*/  FADD.FTZ R13, R153, R13 ;  /* 0x0000000d990d7221 */ /* 0x000fe20000010000 */
[----:B------:R-:W-:-:S02]  /*16bf0*/  F2FP.BF16.F32.PACK_AB R153, R10, R153 ;  /* 0x000000990a99723e */ /* 0x000fc400000010ff */
[----:B------:R-:W-:Y:S01]  /*16c00*/  FADD.FTZ R12, R154, R12 ;  /* 0x0000000c9a0c7221 */ /* 0x000fe20000010000 */
[----:B------:R-:W-:Y:S01]  /*16c10*/  FADD.FTZ R13, R10, R13 ;  /* 0x0000000d0a0d7221 */ /* 0x000fe20000010000 */
[----:B------:R-:W-:Y:S01]  /*16c20*/  F2FP.BF16.F32.PACK_AB R152, R37, R152 ;  /* 0x000000982598723e */ /* 0x000fe200000010ff */
[----:B------:R-:W-:Y:S02]  /*16c30*/  IMAD.MOV.U32 R10, RZ, RZ, R9 ;  /* 0x000000ffff0a7224 */ /* 0x000fe400078e0009 */
[----:B------:R-:W-:Y:S01]  /*16c40*/  FADD.FTZ R12, R46, R12 ;  /* 0x0000000c2e0c7221 */ /* 0x000fe20000010000 */
[----:B------:R-:W-:Y:S01]  /*16c50*/  FADD.FTZ R13, R155, R13 ;  /* 0x0000000d9b0d7221 */ /* 0x000fe20000010000 */
[----:B------:R-:W-:Y:S02]  /*16c60*/  F2FP.BF16.F32.PACK_AB R155, R0, R155 ;  /* 0x0000009b009b723e */ /* 0x000fe400000010ff */
[----:B------:R-:W-:Y:S01]  /*16c70*/  FADD.FTZ R12, R156, R12 ;  /* 0x0000000c9c0c7221 */ /* 0x000fe20000010000 */
[----:B------:R-:W-:Y:S01]  /*16c80*/  FADD.FTZ R13, R0, R13 ;  /* 0x0000000d000d7221 */ /* 0x000fe20000010000 */
[----:B------:R-:W-:-:S02]  /*16c90*/  F2FP.BF16.F32.PACK_AB R154, R46, R154 ;  /* 0x0000009a2e9a723e */ /* 0x000fc400000010ff */
[C---:B------:R-:W-:Y:S01]  /*16ca0*/  FADD.FTZ R12, R34.reuse, R12 ;  /* 0x0000000c220c7221 */ /* 0x040fe20000010000 */
[----:B------:R-:W-:Y:S01]  /*16cb0*/  FADD.FTZ R13, R157, R13 ;  /* 0x0000000d9d0d7221 */ /* 0x000fe20000010000 */
[C---:B0-----:R-:W-:Y:S02]  /*16cc0*/  F2FP.BF16.F32.PACK_AB R157, R3.reuse, R157 ;  /* 0x0000009d039d723e */ /* 0x041fe400000010ff */
[----:B------:R-:W-:Y:S01]  /*16cd0*/  F2FP.BF16.F32.PACK_AB R156, R34, R156 ;  /* 0x0000009c229c723e */ /* 0x000fe200000010ff */
[----:B------:R-:W-:Y:S01]  /*16ce0*/  FADD.FTZ R14, R3, R13 ;  /* 0x0000000d030e7221 */ /* 0x000fe20000010000 */
[----:B------:R-:W-:Y:S01]  /*16cf0*/  FADD.FTZ R13, R158, R12 ;  /* 0x0000000c9e0d7221 */ /* 0x000fe20000010000 */
[C---:B------:R-:W-:Y:S02]  /*16d00*/  F2FP.BF16.F32.PACK_AB R158, R42.reuse, R158 ;  /* 0x0000009e2a9e723e */ /* 0x040fe400000010ff */
[----:B------:R-:W-:Y:S01]  /*16d10*/  FADD.FTZ R14, R159, R14 ;  /* 0x0000000e9f0e7221 */ /* 0x000fe20000010000 */
[----:B------:R-:W-:Y:S01]  /*16d20*/  FADD.FTZ R13, R42, R13 ;  /* 0x0000000d2a0d7221 */ /* 0x000fe20000010000 */
[----:B-1----:R-:W-:-:S02]  /*16d30*/  F2FP.BF16.F32.PACK_AB R159, R11, R159 ;  /* 0x0000009f0b9f723e */ /* 0x002fc400000010ff */
[----:B------:R-:W-:Y:S01]  /*16d40*/  FADD.FTZ R14, R11, R14 ;  /* 0x0000000e0b0e7221 */ /* 0x000fe20000010000 */
[----:B------:R-:W-:Y:S01]  /*16d50*/  FADD.FTZ R6, R24, R13 ;  /* 0x0000000d18067221 */ /* 0x000fe20000010000 */
[----:B--2---:R-:W-:Y:S02]  /*16d60*/  F2FP.BF16.F32.PACK_AB R166, R28, R58 ;  /* 0x0000003a1ca6723e */ /* 0x004fe400000010ff */
[----:B------:R-:W-:Y:S01]  /*16d70*/  FADD.FTZ R14, R161, R14 ;  /* 0x0000000ea10e7221 */ /* 0x000fe20000010000 */
[----:B------:R-:W-:Y:S01]  /*16d80*/  FADD.FTZ R13, R43, R6 ;  /* 0x000000062b0d7221 */ /* 0x000fe20000010000 */
[C---:B------:R-:W-:Y:S01]  /*16d90*/  F2FP.BF16.F32.PACK_AB R161, R75.reuse, R161 ;  /* 0x000000a14ba1723e */ /* 0x040fe200000010ff */
[----:B------:R-:W-:Y:S02]  /*16da0*/  IMAD.MOV.U32 R6, RZ, RZ, R194 ;  /* 0x000000ffff067224 */ /* 0x000fe400078e00c2 */
[----:B------:R-:W-:Y:S01]  /*16db0*/  FADD.FTZ R15, R75, R14 ;  /* 0x0000000e4b0f7221 */ /* 0x000fe20000010000 */
[----:B------:R-:W-:Y:S01]  /*16dc0*/  FADD.FTZ R13, R50, R13 ;  /* 0x0000000d320d7221 */ /* 0x000fe20000010000 */
[----:B---3--:R-:W-:-:S02]  /*16dd0*/  F2FP.BF16.F32.PACK_AB R167, R40, R83 ;  /* 0x0000005328a7723e */ /* 0x008fc400000010ff */
[----:B------:R-:W-:Y:S01]  /*16de0*/  FADD.FTZ R0, R78, R15 ;  /* 0x0000000f4e007221 */ /* 0x000fe20000010000 */
[----:B------:R-:W-:-:S03]  /*16df0*/  FADD.FTZ R13, R52, R13 ;  /* 0x0000000d340d7221 */ /* 0x000fc60000010000 */
[----:B------:R-:W-:Y:S01]  /*16e00*/  FADD.FTZ R0, R79, R0 ;  /* 0x000000004f007221 */ /* 0x000fe20000010000 */
[----:B------:R-:W-:-:S03]  /*16e10*/  FADD.FTZ R13, R54, R13 ;  /* 0x0000000d360d7221 */ /* 0x000fc60000010000 */
[----:B------:R-:W-:Y:S01]  /*16e20*/  FADD.FTZ R3, R81, R0 ;  /* 0x0000000051037221 */ /* 0x000fe20000010000 */
[----:B------:R-:W-:-:S03]  /*16e30*/  FADD.FTZ R13, R56, R13 ;  /* 0x0000000d380d7221 */ /* 0x000fc60000010000 */
[----:B------:R-:W-:Y:S01]  /*16e40*/  FADD.FTZ R0, R82, R3 ;  /* 0x0000000352007221 */ /* 0x000fe20000010000 */
[----:B------:R-:W-:-:S03]  /*16e50*/  FADD.FTZ R13, R58, R13 ;  /* 0x0000000d3a0d7221 */ /* 0x000fc60000010000 */
[----:B------:R-:W-:Y:S01]  /*16e60*/  FADD.FTZ R11, R83, R0 ;  /* 0x00000000530b7221 */ /* 0x000fe20000010000 */
[----:B------:R-:W-:Y:S01]  /*16e70*/  FADD.FTZ R3, R28, R13 ;  /* 0x0000000d1c037221 */ /* 0x000fe20000010000 */
[----:B------:R-:W-:Y:S02]  /*16e80*/  IMAD.MOV.U32 R13, RZ, RZ, R196 ;  /* 0x000000ffff0d7224 */ /* 0x000fe400078e00c4 */
[----:B------:R-:W-:Y:S01]  /*16e90*/  FADD.FTZ R0, R40, R11 ;  /* 0x0000000b28007221 */ /* 0x000fe20000010000 */
[----:B------:R-:W-:Y:S01]  /*16ea0*/  IMAD.MOV.U32 R11, RZ, RZ, R7 ;  /* 0x000000ffff0b7224 */ /* 0x000fe200078e0007 */
[----:B------:R-:W-:Y:S06]  /*16eb0*/  @P2 BRA `(.L_x_606) ;  /* 0xffffffd000f82947 */ /* 0x000fec000383ffff */
.L_x_595:
[----:B------:R-:W-:Y:S05]  /*16ec0*/  BSYNC B0 ;  /* 0x0000000000007941 */ /* 0x000fea0003800000 */
.L_x_594:
        /* <DEDUP_REMOVED lines=63> */
[----:B------:R-:W-:Y:S01]  /*172c0*/  FMUL.FTZ R85, R149, R85 ;  /* 0x0000005595557220 */ /* 0x000fe20000410000 */
[----:B------:R-:W-:Y:S01]  /*172d0*/  FMUL.FTZ R87, R151, R87 ;  /* 0x0000005797577220 */ /* 0x000fe20000410000 */
[----:B------:R-:W-:Y:S06]  /*172e0*/  @!P0 BRA `(.L_x_607) ;  /* 0x0000000000048947 */ /* 0x000fec0003800000 */
[----:B------:R-:W-:Y:S01]  /*172f0*/  BPT.TRAP 0x1 ;  /* 0x000000040000795c */ /* 0x000fe20000300000 */
.L_x_607:
[----:B------:R-:W-:Y:S01]  /*17300*/  IMAD R6, R194, 0x8, R2 ;  /* 0x00000008c2067824 */ /* 0x000fe200078e0202 */
[----:B------:R-:W-:-:S04]  /*17310*/  SHF.L.U32 R5, R196, 0x1f, RZ ;  /* 0x0000001fc4057819 */ /* 0x000fc800000006ff */
[----:B------:R0:W1:Y:S01]  /*17320*/  SYNCS.PHASECHK.TRANS64.TRYWAIT P2, [R6+URZ+0x34850], R5 ;  /* 0x03485005060075a7 */ /* 0x000062000804017f */
[----:B------:R-:W-:Y:S05]  /*17330*/  @!P0 BRA `(.L_x_608) ;  /* 0x0000000000048947 */ /* 0x000fea0003800000 */
[----:B------:R-:W-:Y:S01]  /*17340*/  BPT.TRAP 0x1 ;  /* 0x000000040000795c */ /* 0x000fe20000300000 */
.L_x_608:
[----:B------:R-:W-:Y:S01]  /*17350*/  VIADD R2, R2, 0x400 ;  /* 0x0000040002027836 */ /* 0x000fe20000000000 */
[----:B------:R-:W-:Y:S04]  /*17360*/  BSSY B0, `(.L_x_609) ;  /* 0x0000008000007945 */ /* 0x000fe80003800000 */
[----:B------:R-:W-:-:S04]  /*17370*/  SHF.R.U32.HI R2, RZ, 0x4, R2 ;  /* 0x00000004ff027819 */ /* 0x000fc80000011602 */
[----:B------:R-:W-:-:S04]  /*17380*/  LOP3.LUT R2, R2, 0x3fff, RZ, 0xc0, !PT ;  /* 0x00003fff02027812 */ /* 0x000fc800078ec0ff */
[----:B------:R-:W-:-:S05]  /*17390*/  LOP3.LUT R11, R2, 0x4000000, RZ, 0xfc, !PT ;  /* 0x04000000020b7812 */ /* 0x000fca00078efcff */
[----:B------:R-:W-:Y:S01]  /*173a0*/  IMAD R2, R194, 0x800, R11 ;  /* 0x00000800c2027824 */ /* 0x000fe200078e020b */
[----:B-1----:R-:W-:Y:S06]  /*173b0*/  @P2 BRA `(.L_x_610) ;  /* 0x0000000000082947 */ /* 0x002fec0003800000 */
[----:B------:R-:W1:Y:S02]  /*173c0*/  SYNCS.PHASECHK.TRANS64.TRYWAIT P0, [R6+URZ+0x34850], R5 ;  /* 0x03485005060075a7 */ /* 0x000e64000800017f */
[----:B-1----:R-:W-:Y:S05]  /*173d0*/  @!P0 BRA `(.L_x_611) ;  /* 0x000000bc00d88947 */ /* 0x002fea0003800000 */
.L_x_610:
[----:B------:R-:W-:Y:S05]  /*173e0*/  BSYNC B0 ;  /* 0x0000000000007941 */ /* 0x000fea0003800000 */
.L_x_609:
[----:B------:R-:W-:Y:S01]  /*173f0*/  IMAD.MOV.U32 R4, RZ, RZ, R2 ;  /* 0x000000ffff047224 */ /* 0x000fe200078e0002 */
[----:B------:R-:W-:Y:S01]  /*17400*/  WARPGROUP.ARRIVE ;  /* 0x00000000000079c5 */ /* 0x000fe20000000000 */
[----:B01----:R-:W-:Y:S02]  /*17410*/  IMAD.MOV.U32 R5, RZ, RZ, 0x40000040 ;  /* 0x40000040ff057424 */ /* 0x003fe400078e00ff */
[----:B------:R-:W-:Y:S01]  /*17420*/  @!P1 VIADD R6, R6, 0x34860 ;  /* 0x0003486006069836 */ /* 0x000fe20000000000 */
[----:B------:R-:W-:Y:S01]  /*17430*/  R2UR UR6, R4 ;  /* 0x00000000040672ca */ /* 0x000fe200000e0000 */
[----:B------:R-:W-:Y:S01]  /*17440*/  VIADD R4, R2, 0x80 ;  /* 0x0000008002047836 */ /* 0x000fe20000000000 */
[----:B------:R-:W-:Y:S01]  /*17450*/  R2UR UR7, R5 ;  /* 0x00000000050772ca */ /* 0x000fe200000e0000 */
[----:B------:R-:W-:Y:S01]  /*17460*/  IMAD.MOV.U32 R5, RZ, RZ, 0x40000040 ;  /* 0x40000040ff057424 */ /* 0x000fe200078e00ff */
[----:B------:R-:W-:Y:S01]  /*17470*/  @!P1 PRMT R6, RZ, 0x654, R6 ;  /* 0x00000654ff069816 */ /* 0x000fe20000000006 */
[----:B------:R-:W-:-:S02]  /*17480*/  VIADD R194, R194, 0x1 ;  /* 0x00000001c2c27836 */ /* 0x000fc40000000000 */
[----:B------:R-:W-:-:S03]  /*17490*/  VIADD R206, R206, 0x1 ;  /* 0x00000001cece7836 */ /* 0x000fc60000000000 */
[----:B------:R-:W-:-:S04]  /*174a0*/  ISETP.NE.AND P2, PT, R194, 0x2, PT ;  /* 0x00000002c200780c */ /* 0x000fc80003f45270 */
[----:B------:R-:W-:Y:S01]  /*174b0*/  SEL R194, R194, RZ, P2 ;  /* 0x000000ffc2c27207 */ /* 0x000fe20001000000 */
        /* <DEDUP_REMOVED lines=40> */
[----:B------:R-:W0:Y:S02]  /*17740*/  SHFL.BFLY PT, R2, R3, 0x2, 0x1f ;  /* 0x0c401f0003027f89 */ /* 0x000e2400000e0000 */
[----:B0-----:R-:W-:Y:S01]  /*17750*/  FADD.FTZ R2, R2, R3 ;  /* 0x0000000302027221 */ /* 0x001fe20000010000 */
[----:B------:R-:W-:-:S04]  /*17760*/  SEL R3, RZ, 0x1, P2 ;  /* 0x00000001ff037807 */ /* 0x000fc80001000000 */
[----:B------:R-:W-:Y:S01]  /*17770*/  LOP3.LUT R196, R196, R3, RZ, 0x3c, !PT ;  /* 0x00000003c4c47212 */ /* 0x000fe200078e3cff */
[----:B------:R-:W-:Y:S01]  /*17780*/  IMAD.MOV.U32 R3, RZ, RZ, -0x800000 ;  /* 0xff800000ff037424 */ /* 0x000fe200078e00ff */
[----:B------:R-:W-:Y:S02]  /*17790*/  WARPGROUP.DEPBAR.LE gsb0, 0x0 ;  /* 0x00008000000079c5 */ /* 0x000fe40000010000 */
[----:B------:R-:W-:-:S06]  /*177a0*/  WARPGROUP.ARRIVE ;  /* 0x00000000000079c5 */ /* 0x000fcc0000000000 */
[----:B------:R-:W-:Y:S01]  /*177b0*/  HGMMA.64x128x16.F32.BF16 R24, R160, gdesc[UR4].tnspB, R24, gsb0 ;  /* 0x41e00004a0187df0 */ /* 0x000fe20008001818 */
[----:B------:R-:W-:Y:S02]  /*177c0*/  R2UR UR6, R4 ;  /* 0x00000000040672ca */ /* 0x000fe400000e0000 */
[----:B------:R-:W-:Y:S02]  /*177d0*/  R2UR UR7, R5 ;  /* 0x00000000050772ca */ /* 0x000fe400000e0000 */
[----:B------:R-:W0:Y:S02]  /*177e0*/  SHFL.BFLY PT, R5, R0, 0x2, 0x1f ;  /* 0x0c401f0000057f89 */ /* 0x000e2400000e0000 */
[----:B0-----:R-:W-:Y:S01]  /*177f0*/  FADD.FTZ R4, R5, R0 ;  /* 0x0000000005047221 */ /* 0x001fe20000010000 */
[----:B------:R-:W-:Y:S01]  /*17800*/  IMAD.MOV.U32 R0, RZ, RZ, -0x800000 ;  /* 0xff800000ff007424 */ /* 0x000fe200078e00ff */
[----:B------:R-:W0:Y:S04]  /*17810*/  SHFL.BFLY PT, R5, R2, 0x1, 0x1f ;  /* 0x0c201f0002057f89 */ /* 0x000e2800000e0000 */
[----:B------:R-:W1:Y:S01]  /*17820*/  SHFL.BFLY PT, R11, R4, 0x1, 0x1f ;  /* 0x0c201f00040b7f89 */ /* 0x000e6200000e0000 */
[----:B0-----:R-:W-:Y:S01]  /*17830*/  FADD.FTZ R13, R2, R5 ;  /* 0x00000005020d7221 */ /* 0x001fe20000010000 */
[----:B------:R-:W-:-:S02]  /*17840*/  IMAD.MOV.U32 R5, RZ, RZ, RZ ;  /* 0x000000ffff057224 */ /* 0x000fc400078e00ff */
[----:B------:R-:W-:Y:S02]  /*17850*/  IMAD.MOV.U32 R2, RZ, RZ, RZ ;  /* 0x000000ffff027224 */ /* 0x000fe400078e00ff */
[----:B-1----:R-:W-:Y:S01]  /*17860*/  FADD.FTZ R14, R4, R11 ;  /* 0x0000000b040e7221 */ /* 0x002fe20000010000 */
[----:B------:R-:W-:-:S04]  /*17870*/  FSETP.NE.FTZ.AND P0, PT, R13, RZ, PT ;  /* 0x000000ff0d00720b */ /* 0x000fc80003f15000 */
[----:B------:R-:W-:-:S09]  /*17880*/  FSETP.NE.FTZ.AND P3, PT, R14, RZ, PT ;  /* 0x000000ff0e00720b */ /* 0x000fd20003f75000 */
        /* <DEDUP_REMOVED lines=80> */
.L_x_537:
[----:B------:R-:W1:Y:S08]  /*17d90*/  S2UR UR5, SR_CgaCtaId ;  /* 0x00000000000579c3 */ /* 0x000e700000008800 */
[----:B------:R-:W-:Y:S06]  /*17da0*/  BAR.SYNC.DEFER_BLOCKING 0x5, 0x180 ;  /* 0x0146000000007b1d */ /* 0x000fec0000010000 */
[----:B------:R-:W-:Y:S01]  /*17db0*/  UMOV UR4, 0x400 ;  /* 0x0000040000047882 */ /* 0x000fe20000000000 */
[----:B------:R-:W-:Y:S01]  /*17dc0*/  BSSY B0, `(.L_x_612) ;  /* 0x00002da000007945 */ /* 0x000fe20003800000 */
[----:B-1----:R-:W-:-:S06]  /*17dd0*/  ULEA UR4, UR5, UR4, 0x18 ;  /* 0x0000000405047291 */ /* 0x002fcc000f8ec03f */
[----:B------:R-:W-:-:S05]  /*17de0*/  IMAD.U32 R2, RZ, RZ, UR4 ;  /* 0x00000004ff027e24 */ /* 0x000fca000f8e00ff */
[----:B------:R1:W2:Y:S01]  /*17df0*/  LDS.128 R144, [R2+0x348d0] ;  /* 0x0348d00002907984 */ /* 0x0002a20000000c00 */
[----:B------:R-:W-:Y:S06]  /*17e00*/  BAR.ARV 0x4, 0x180 ;  /* 0x0106000000007b1d */ /* 0x000fec0000002000 */
[----:B------:R-:W-:Y:S05]  /*17e10*/  @P0 BRA `(.L_x_613) ;  /* 0x0000002000640947 */ /* 0x000fea0003800000 */
[----:B------:R-:W3:Y:S01]  /*17e20*/  LDL R4, [R1+0x84] ;  /* 0x0000840001047983 */ /* 0x000ee20000100800 */
[----:B------:R-:W4:Y:S01]  /*17e30*/  S2R R5, SR_SWINHI ;  /* 0x0000000000057919 */ /* 0x000f220000002f00 */
[----:B------:R-:W-:Y:S01]  /*17e40*/  F2FP.BF16.F32.PACK_AB R32, R73, R72 ;  /* 0x000000484920723e */ /* 0x000fe200000010ff */
[----:B------:R-:W-:Y:S01]  /*17e50*/  ULDC.64 UR6, c[0x0][0xc00] ;  /* 0x0003000000067ab9 */ /* 0x000fe20000000a00 */
[----:B------:R-:W-:Y:S01]  /*17e60*/  ULDC.64 UR4, c[0x0][0xc08] ;  /* 0x0003020000047ab9 */ /* 0x000fe20000000a00 */
[----:B------:R-:W2:Y:S01]  /*17e70*/  LDL R104, [R1+0x80] ;  /* 0x0000800001687983 */ /* 0x000ea20000100800 */
[----:B------:R-:W-:Y:S02]  /*17e80*/  MOV R98, R2 ;  /* 0x0000000200627202 */ /* 0x000fe40000000f00 */
[----:B----4-:R-:W-:Y:S01]  /*17e90*/  MOV R99, R5 ;  /* 0x0000000500637202 */ /* 0x010fe20000000f00 */
[----:B------:R-:W-:Y:S02]  /*17ea0*/  BAR.SYNC.DEFER_BLOCKING 0x1, 0x100 ;  /* 0x0044000000007b1d */ /* 0x000fe40000010000 */
[----:B---3--:R-:W-:-:S03]  /*17eb0*/  IMAD.WIDE R8, R4, 0x2, R98 ;  /* 0x0000000204087825 */ /* 0x008fc600078e0262 */
[C---:B------:R-:W-:Y:S02]  /*17ec0*/  LOP3.LUT R11, R8.reuse, 0x380, RZ, 0xc0, !PT ;  /* 0x00000380080b7812 */ /* 0x040fe400078ec0ff */
[C---:B------:R-:W-:Y:S02]  /*17ed0*/  IADD3 R35, P4, R8.reuse, 0x60, RZ ;  /* 0x0000006008237810 */ /* 0x040fe40007f9e0ff */
[----:B------:R-:W-:Y:S02]  /*17ee0*/  SHF.R.U64 R11, R11, 0x3, RZ ;  /* 0x000000030b0b7819 */ /* 0x000fe400000012ff */
[C---:B------:R-:W-:Y:S02]  /*17ef0*/  IADD3 R14, P3, R8.reuse, 0x4000, RZ ;  /* 0x00004000080e7810 */ /* 0x040fe40007f7e0ff */
[C---:B------:R-:W-:Y:S02]  /*17f00*/  IADD3 R31, P6, R8.reuse, 0x20, RZ ;  /* 0x00000020081f7810 */ /* 0x040fe40007fde0ff */
[----:B------:R-:W-:-:S02]  /*17f10*/  IADD3 R33, P5, R8, 0x40, RZ ;  /* 0x0000004008217810 */ /* 0x000fc40007fbe0ff */
[C---:B------:R-:W-:Y:S02]  /*17f20*/  IADD3 R101, P2, R8.reuse, 0x4020, RZ ;  /* 0x0000402008657810 */ /* 0x040fe40007f5e0ff */
[C---:B------:R-:W-:Y:S02]  /*17f30*/  IADD3 R103, P1, R8.reuse, 0x4040, RZ ;  /* 0x0000404008677810 */ /* 0x040fe40007f3e0ff */
[----:B------:R-:W-:Y:S02]  /*17f40*/  IADD3 R105, P0, R8, 0x4060, RZ ;  /* 0x0000406008697810 */ /* 0x000fe40007f1e0ff */
[----:B------:R-:W-:Y:S02]  /*17f50*/  LOP3.LUT R8, R11, R8, RZ, 0x3c, !PT ;  /* 0x000000080b087212 */ /* 0x000fe400078e3cff */
[----:B------:R-:W-:Y:S02]  /*17f60*/  LOP3.LUT R10, R35, 0x380, RZ, 0xc0, !PT ;  /* 0x00000380230a7812 */ /* 0x000fe400078ec0ff */
[----:B------:R-:W-:-:S02]  /*17f70*/  LOP3.LUT R11, R14, 0x380, RZ, 0xc0, !PT ;  /* 0x000003800e0b7812 */ /* 0x000fc400078ec0ff */
[----:B------:R-:W-:Y:S02]  /*17f80*/  LOP3.LUT R4, R31, 0x380, RZ, 0xc0, !PT ;  /* 0x000003801f047812 */ /* 0x000fe400078ec0ff */
[----:B0-----:R-:W-:Y:S02]  /*17f90*/  LOP3.LUT R6, R33, 0x380, RZ, 0xc0, !PT ;  /* 0x0000038021067812 */ /* 0x001fe400078ec0ff */
[----:B------:R-:W-:Y:S02]  /*17fa0*/  SHF.R.U64 R10, R10, 0x3, RZ ;  /* 0x000000030a0a7819 */ /* 0x000fe400000012ff */
[----:B------:R-:W-:Y:S02]  /*17fb0*/  SHF.R.U64 R11, R11, 0x3, RZ ;  /* 0x000000030b0b7819 */ /* 0x000fe400000012ff */
[----:B------:R-:W-:Y:S02]  /*17fc0*/  SHF.R.U64 R4, R4, 0x3, RZ ;  /* 0x0000000304047819 */ /* 0x000fe400000012ff */
[----:B------:R-:W-:Y:S01]  /*17fd0*/  SHF.R.U64 R6, R6, 0x3, RZ ;  /* 0x0000000306067819 */ /* 0x000fe200000012ff */
[--C-:B------:R-:W-:Y:S01]  /*17fe0*/  IMAD.X R5, RZ, RZ, R9.reuse, P6 ;  /* 0x000000ffff057224 */ /* 0x100fe200030e0609 */
[----:B------:R-:W-:Y:S01]  /*17ff0*/  LOP3.LUT R24, R101, 0x380, RZ, 0xc0, !PT ;  /* 0x0000038065187812 */ /* 0x000fe200078ec0ff */
[--C-:B------:R-:W-:Y:S01]  /*18000*/  IMAD.X R7, RZ, RZ, R9.reuse, P5 ;  /* 0x000000ffff077224 */ /* 0x100fe200028e0609 */
[----:B------:R-:W-:Y:S01]  /*18010*/  LOP3.LUT R26, R103, 0x380, RZ, 0xc0, !PT ;  /* 0x00000380671a7812 */ /* 0x000fe200078ec0ff */
[--C-:B------:R-:W-:Y:S01]  /*18020*/  IMAD.X R13, RZ, RZ, R9.reuse, P4 ;  /* 0x000000ffff0d7224 */ /* 0x100fe200020e0609 */
[----:B------:R-:W-:Y:S01]  /*18030*/  LOP3.LUT R12, R10, R35, RZ, 0x3c, !PT ;  /* 0x000000230a0c7212 */ /* 0x000fe200078e3cff */
[--C-:B------:R-:W-:Y:S01]  /*18040*/  IMAD.X R15, RZ, RZ, R9.reuse, P3 ;  /* 0x000000ffff0f7224 */ /* 0x100fe200018e0609 */
[----:B------:R-:W-:Y:S01]  /*18050*/  LOP3.LUT R14, R11, R14, RZ, 0x3c, !PT ;  /* 0x0000000e0b0e7212 */ /* 0x000fe200078e3cff */
[--C-:B------:R-:W-:Y:S01]  /*18060*/  IMAD.X R25, RZ, RZ, R9.reuse, P2 ;  /* 0x000000ffff197224 */ /* 0x100fe200010e0609 */
[----:B------:R-:W-:Y:S01]  /*18070*/  MOV R30, R8 ;  /* 0x00000008001e7202 */ /* 0x000fe20000000f00 */
[--C-:B------:R-:W-:Y:S01]  /*18080*/  IMAD.X R27, RZ, RZ, R9.reuse, P1 ;  /* 0x000000ffff1b7224 */ /* 0x100fe200008e0609 */
[----:B------:R-:W-:Y:S01]  /*18090*/  LOP3.LUT R28, R105, 0x380, RZ, 0xc0, !PT ;  /* 0x00000380691c7812 */ /* 0x000fe200078ec0ff */
[----:B------:R-:W-:Y:S01]  /*180a0*/  IMAD.X R29, RZ, RZ, R9, P0 ;  /* 0x000000ffff1d7224 */ /* 0x000fe200000e0609 */
[----:B------:R-:W-:-:S02]  /*180b0*/  LOP3.LUT R4, R4, R31, RZ, 0x3c, !PT ;  /* 0x0000001f04047212 */ /* 0x000fc400078e3cff */
[----:B------:R-:W-:Y:S02]  /*180c0*/  LOP3.LUT R6, R6, R33, RZ, 0x3c, !PT ;  /* 0x0000002106067212 */ /* 0x000fe400078e3cff */
[----:B------:R-:W-:Y:S02]  /*180d0*/  F2FP.BF16.F32.PACK_AB R8, R21, R20 ;  /* 0x000000141508723e */ /* 0x000fe400000010ff */
[----:B------:R-:W-:Y:S02]  /*180e0*/  F2FP.BF16.F32.PACK_AB R9, R93, R92 ;  /* 0x0000005c5d09723e */ /* 0x000fe400000010ff */
[----:B------:R-:W-:Y:S02]  /*180f0*/  F2FP.BF16.F32.PACK_AB R10, R89, R88 ;  /* 0x00000058590a723e */ /* 0x000fe400000010ff */
[----:B------:R-:W-:Y:S02]  /*18100*/  F2FP.BF16.F32.PACK_AB R11, R95, R94 ;  /* 0x0000005e5f0b723e */ /* 0x000fe400000010ff */
[----:B------:R-:W-:-:S02]  /*18110*/  SHF.R.U64 R24, R24, 0x3, RZ ;  /* 0x0000000318187819 */ /* 0x000fc400000012ff */
[----:B------:R-:W-:Y:S02]  /*18120*/  SHF.R.U64 R26, R26, 0x3, RZ ;  /* 0x000000031a1a7819 */ /* 0x000fe400000012ff */
[----:B------:R-:W-:Y:S01]  /*18130*/  SHF.R.U64 R28, R28, 0x3, RZ ;  /* 0x000000031c1c7819 */ /* 0x000fe200000012ff */
[----:B------:R0:W-:Y:S01]  /*18140*/  STSM.16.M88.4 [R30], R8 ;  /* 0x000000081e007844 */ /* 0x0001e20000000200 */
[----:B------:R-:W-:Y:S02]  /*18150*/  MOV R33, R4 ;  /* 0x0000000400217202 */ /* 0x000fe40000000f00 */
[----:B------:R-:W-:Y:S02]  /*18160*/  MOV R34, R6 ;  /* 0x0000000600227202 */ /* 0x000fe40000000f00 */
[----:B------:R-:W-:Y:S02]  /*18170*/  F2FP.BF16.F32.PACK_AB R4, R91, R90 ;  /* 0x0000005a5b04723e */ /* 0x000fe400000010ff */
[----:B------:R-:W-:-:S02]  /*18180*/  F2FP.BF16.F32.PACK_AB R5, R97, R96 ;  /* 0x000000606105723e */ /* 0x000fc400000010ff */
[----:B------:R-:W-:Y:S02]  /*18190*/  F2FP.BF16.F32.PACK_AB R6, R37, R36 ;  /* 0x000000242506723e */ /* 0x000fe400000010ff */
[----:B------:R-:W-:Y:S02]  /*181a0*/  F2FP.BF16.F32.PACK_AB R7, R39, R38 ;  /* 0x000000262707723e */ /* 0x000fe400000010ff */
[----:B------:R-:W-:Y:S02]  /*181b0*/  LOP3.LUT R24, R24, R101, RZ, 0x3c, !PT ;  /* 0x0000006518187212 */ /* 0x000fe400078e3cff */
[----:B------:R-:W-:Y:S02]  /*181c0*/  LOP3.LUT R26, R26, R103, RZ, 0x3c, !PT ;  /* 0x000000671a1a7212 */ /* 0x000fe400078e3cff */
[----:B------:R-:W-:Y:S02]  /*181d0*/  MOV R35, R12 ;  /* 0x0000000c00237202 */ /* 0x000fe40000000f00 */
[----:B------:R-:W-:-:S02]  /*181e0*/  MOV R100, R14 ;  /* 0x0000000e00647202 */ /* 0x000fc40000000f00 */
[----:B0-----:R-:W-:Y:S02]  /*181f0*/  F2FP.BF16.F32.PACK_AB R8, R41, R40 ;  /* 0x000000282908723e */ /* 0x001fe400000010ff */
[----:B------:R-:W-:Y:S02]  /*18200*/  F2FP.BF16.F32.PACK_AB R9, R43, R42 ;  /* 0x0000002a2b09723e */ /* 0x000fe400000010ff */
[----:B------:R-:W-:Y:S02]  /*18210*/  F2FP.BF16.F32.PACK_AB R10, R45, R44 ;  /* 0x0000002c2d0a723e */ /* 0x000fe400000010ff */
[----:B------:R-:W-:Y:S02]  /*18220*/  F2FP.BF16.F32.PACK_AB R11, R47, R46 ;  /* 0x0000002e2f0b723e */ /* 0x000fe400000010ff */
[----:B------:R-:W-:Y:S02]  /*18230*/  LOP3.LUT R28, R28, R105, RZ, 0x3c, !PT ;  /* 0x000000691c1c7212 */ /* 0x000fe400078e3cff */
[----:B------:R-:W-:-:S02]  /*18240*/  F2FP.BF16.F32.PACK_AB R12, R49, R48 ;  /* 0x00000030310c723e */ /* 0x000fc400000010ff */
[----:B------:R-:W-:Y:S02]  /*18250*/  F2FP.BF16.F32.PACK_AB R13, R51, R50 ;  /* 0x00000032330d723e */ /* 0x000fe400000010ff */
[----:B------:R-:W-:Y:S02]  /*18260*/  F2FP.BF16.F32.PACK_AB R14, R53, R52 ;  /* 0x00000034350e723e */ /* 0x000fe400000010ff */
[----:B------:R-:W-:Y:S01]  /*18270*/  F2FP.BF16.F32.PACK_AB R15, R55, R54 ;  /* 0x00000036370f723e */ /* 0x000fe200000010ff */
[----:B------:R0:W-:Y:S01]  /*18280*/  STSM.16.M88.4 [R33], R4 ;  /* 0x0000000421007844 */ /* 0x0001e20000000200 */
[----:B------:R-:W-:Y:S02]  /*18290*/  MOV R101, R24 ;  /* 0x0000001800657202 */ /* 0x000fe40000000f00 */
[----:B------:R-:W-:Y:S01]  /*182a0*/  MOV R103, R26 ;  /* 0x0000001a00677202 */ /* 0x000fe20000000f00 */
[----:B------:R-:W-:Y:S01]  /*182b0*/  STSM.16.M88.4 [R34], R8 ;  /* 0x0000000822007844 */ /* 0x000fe20000000200 */
[----:B------:R-:W-:-:S02]  /*182c0*/  F2FP.BF16.F32.PACK_AB R24, R57, R56 ;  /* 0x000000383918723e */ /* 0x000fc400000010ff */
[----:B------:R-:W-:Y:S01]  /*182d0*/  F2FP.BF16.F32.PACK_AB R25, R59, R58 ;  /* 0x0000003a3b19723e */ /* 0x000fe200000010ff */
[----:B------:R3:W-:Y:S01]  /*182e0*/  STSM.16.M88.4 [R35], R12 ;  /* 0x0000000c23007844 */ /* 0x0007e20000000200 */
[----:B------:R-:W-:Y:S02]  /*182f0*/  F2FP.BF16.F32.PACK_AB R26, R61, R60 ;  /* 0x0000003c3d1a723e */ /* 0x000fe400000010ff */
[----:B------:R-:W-:Y:S02]  /*18300*/  F2FP.BF16.F32.PACK_AB R27, R63, R62 ;  /* 0x0000003e3f1b723e */ /* 0x000fe400000010ff */
[----:B------:R-:W-:Y:S02]  /*18310*/  MOV R102, R28 ;  /* 0x0000001c00667202 */ /* 0x000fe40000000f00 */
[----:B------:R-:W-:Y:S02]  /*18320*/  F2FP.BF16.F32.PACK_AB R28, R65, R64 ;  /* 0x00000040411c723e */ /* 0x000fe400000010ff */
[----:B------:R-:W-:-:S02]  /*18330*/  F2FP.BF16.F32.PACK_AB R29, R67, R66 ;  /* 0x00000042431d723e */ /* 0x000fc400000010ff */
[----:B------:R-:W-:Y:S02]  /*18340*/  F2FP.BF16.F32.PACK_AB R30, R69, R68 ;  /* 0x00000044451e723e */ /* 0x000fe400000010ff */
[----:B------:R-:W-:Y:S02]  /*18350*/  F2FP.BF16.F32.PACK_AB R31, R71, R70 ;  /* 0x00000046471f723e */ /* 0x000fe400000010ff */
[----:B0-----:R-:W-:Y:S01]  /*18360*/  F2FP.BF16.F32.PACK_AB R33, R75, R74 ;  /* 0x0000004a4b21723e */ /* 0x001fe200000010ff */
[----:B---3--:R-:W0:Y:S01]  /*18370*/  LDC.64 R14, c[0x0][0xba8] ;  /* 0x0002ea00ff0e7b82 */ /* 0x008e220000000a00 */
[----:B------:R-:W-:Y:S02]  /*18380*/  F2FP.BF16.F32.PACK_AB R34, R77, R76 ;  /* 0x0000004c4d22723e */ /* 0x000fe400000010ff */
[----:B------:R-:W-:Y:S02]  /*18390*/  F2FP.BF16.F32.PACK_AB R35, R79, R78 ;  /* 0x0000004e4f23723e */ /* 0x000fe400000010ff */
[----:B------:R-:W-:-:S02]  /*183a0*/  F2FP.BF16.F32.PACK_AB R4, R81, R80 ;  /* 0x000000505104723e */ /* 0x000fc400000010ff */
[----:B------:R-:W-:Y:S02]  /*183b0*/  F2FP.BF16.F32.PACK_AB R5, R83, R82 ;  /* 0x000000525305723e */ /* 0x000fe400000010ff */
[----:B------:R-:W-:Y:S02]  /*183c0*/  F2FP.BF16.F32.PACK_AB R6, R85, R84 ;  /* 0x000000545506723e */ /* 0x000fe400000010ff */
[----:B------:R-:W-:Y:S01]  /*183d0*/  F2FP.BF16.F32.PACK_AB R7, R87, R86 ;  /* 0x000000565707723e */ /* 0x000fe200000010ff */
[----:B------:R3:W-:Y:S04]  /*183e0*/  STSM.16.M88.4 [R100], R24 ;  /* 0x0000001864007844 */ /* 0x0007e80000000200 */
[----:B------:R-:W-:Y:S04]  /*183f0*/  STSM.16.M88.4 [R101], R28 ;  /* 0x0000001c65007844 */ /* 0x000fe80000000200 */
[----:B------:R-:W-:Y:S04]  /*18400*/  STSM.16.M88.4 [R103], R32 ;  /* 0x0000002067007844 */ /* 0x000fe80000000200 */
[----:B------:R4:W-:Y:S01]  /*18410*/  STSM.16.M88.4 [R102], R4 ;  /* 0x0000000466007844 */ /* 0x0009e20000000200 */
[----:B------:R-:W-:Y:S01]  /*18420*/  BAR.SYNC.DEFER_BLOCKING 0x1, 0x100 ;  /* 0x0044000000007b1d */ /* 0x000fe20000010000 */
[----:B------:R-:W-:-:S04]  /*18430*/  ISETP.NE.U32.AND P0, PT, RZ, UR6, PT ;  /* 0x00000006ff007c0c */ /* 0x000fc8000bf05070 */
[----:B------:R-:W-:Y:S02]  /*18440*/  ISETP.NE.AND.EX P0, PT, RZ, UR7, PT, P0 ;  /* 0x00000007ff007c0c */ /* 0x000fe4000bf05300 */
[----:B------:R-:W-:Y:S01]  /*18450*/  IADD3 R8, P1, R204, UR6, RZ ;  /* 0x00000006cc087c10 */ /* 0x000fe2000ff3e0ff */
[----:B---3--:R-:W-:-:S03]  /*18460*/  IMAD.MOV.U32 R100, RZ, RZ, RZ ;  /* 0x000000ffff647224 */ /* 0x008fc600078e00ff */
[----:B------:R-:W-:Y:S01]  /*18470*/  IADD3.X R9, R205, UR7, RZ, P1, !PT ;  /* 0x00000007cd097c10 */ /* 0x000fe20008ffe4ff */
[----:B------:R-:W-:Y:S01]  /*18480*/  IMAD.MOV.U32 R24, RZ, RZ, 0x9b8 ;  /* 0x000009b8ff187424 */ /* 0x000fe200078e00ff */
[----:B----4-:R-:W3:Y:S05]  /*18490*/  LDC R102, c[0x0][0xbe8] ;  /* 0x0002fa00ff667b82 */ /* 0x010eea0000000800 */
[----:B------:R-:W4:Y:S01]  /*184a0*/  @P0 LDG.E R100, desc[UR58][R8.64] ;  /* 0x0000003a08640981 */ /* 0x000f22000c1e1900 */
[----:B------:R-:W-:-:S04]  /*184b0*/  ISETP.NE.U32.AND P1, PT, RZ, UR4, PT ;  /* 0x00000004ff007c0c */ /* 0x000fc8000bf25070 */
[----:B------:R-:W-:-:S13]  /*184c0*/  ISETP.NE.AND.EX P1, PT, RZ, UR5, PT, P1 ;  /* 0x00000005ff007c0c */ /* 0x000fda000bf25310 */
[----:B------:R-:W-:Y:S01]  /*184d0*/  @P1 IADD3 R204, P2, R204, UR4, RZ ;  /* 0x00000004cccc1c10 */ /* 0x000fe2000ff5e0ff */
[----:B------:R-:W-:Y:S02]  /*184e0*/  ULDC UR4, c[0x0][0xa88] ;  /* 0x0002a20000047ab9 */ /* 0x000fe40000000800 */
[----:B------:R-:W-:Y:S01]  /*184f0*/  IMAD.U32 R101, RZ, RZ, UR4 ;  /* 0x00000004ff657e24 */ /* 0x000fe2000f8e00ff */
[----:B------:R-:W-:Y:S01]  /*18500*/  @P1 IADD3.X R205, R205, UR5, RZ, P2, !PT ;  /* 0x00000005cdcd1c10 */ /* 0x000fe200097fe4ff */
[----:B------:R-:W-:-:S04]  /*18510*/  ULDC UR4, c[0x0][0xad4] ;  /* 0x0002b50000047ab9 */ /* 0x000fc80000000800 */
[----:B------:R0:W5:Y:S01]  /*18520*/  @P1 LDG.E R101, desc[UR58][R204.64] ;  /* 0x0000003acc651981 */ /* 0x000162000c1e1900 */
[----:B------:R-:W-:-:S04]  /*18530*/  ISETP.NE.AND P2, PT, R202, RZ, PT ;  /* 0x000000ffca00720c */ /* 0x000fc80003f45270 */
[----:B------:R-:W-:-:S04]  /*18540*/  SEL R202, R202, UR4, P2 ;  /* 0x00000004caca7c07 */ /* 0x000fc80009000000 */
[----:B------:R-:W-:-:S04]  /*18550*/  ISETP.GT.AND P3, PT, R202, 0x1, PT ;  /* 0x00000001ca00780c */ /* 0x000fc80003f64270 */
[----:B------:R-:W-:-:S04]  /*18560*/  SEL R24, R24, 0x978, P3 ;  /* 0x0000097818187807 */ /* 0x000fc80001800000 */
[----:B------:R-:W1:Y:S08]  /*18570*/  LDC.64 R6, c[0x0][R24+0x220] ;  /* 0x0000880018067b82 */ /* 0x000e700000000a00 */
[----:B------:R-:W2:Y:S01]  /*18580*/  LDC.64 R10, c[0x0][R24+0x218] ;  /* 0x00008600180a7b82 */ /* 0x000ea20000000a00 */
[----:B---3--:R-:W-:-:S07]  /*18590*/  ISETP.NE.AND P4, PT, R102, 0x1, PT ;  /* 0x000000016600780c */ /* 0x008fce0003f85270 */
[----:B------:R-:W3:Y:S01]  /*185a0*/  LDC.64 R12, c[0x0][R24+0x228] ;  /* 0x00008a00180c7b82 */ /* 0x000ee20000000a00 */
[----:B------:R-:W-:-:S07]  /*185b0*/  ISETP.NE.U32.AND P2, PT, RZ, UR6, PT ;  /* 0x00000006ff007c0c */ /* 0x000fce000bf45070 */
[----:B------:R4:W4:Y:S01]  /*185c0*/  LDC.64 R4, c[0x0][R24+0x210] ;  /* 0x0000840018047b82 */ /* 0x0009220000000a00 */
[----:B------:R-:W-:-:S07]  /*185d0*/  ISETP.NE.AND.EX P2, PT, RZ, UR7, PT, P2 ;  /* 0x00000007ff007c0c */ /* 0x000fce000bf45320 */
[----:B------:R-:W4:Y:S01]  /*185e0*/  @P4 LDC R26, c[0x0][0xbec] ;  /* 0x0002fb00ff1a4b82 */ /* 0x000f220000000800 */
[----:B------:R-:W-:-:S07]  /*185f0*/  SEL R203, R203, RZ, !P2 ;  /* 0x000000ffcbcb7207 */ /* 0x000fce0005000000 */
[----:B------:R-:W4:Y:S01]  /*18600*/  @P4 LDC R33, c[0x0][0xbf0] ;  /* 0x0002fc00ff214b82 */ /* 0x000f220000000800 */
[----:B------:R-:W-:Y:S01]  /*18610*/  SEL R25, R226, RZ, !P2 ;  /* 0x000000ffe2197207 */ /* 0x000fe20005000000 */
[----:B-1----:R-:W-:-:S06]  /*18620*/  IMAD R7, R7, R203, RZ ;  /* 0x000000cb07077224 */ /* 0x002fcc00078e02ff */
[----:B0-----:R-:W0:Y:S01]  /*18630*/  @!P3 LDC R14, c[0x0][0xb50] ;  /* 0x0002d400ff0ebb82 */ /* 0x001e220000000800 */
[C---:B------:R-:W-:Y:S02]  /*18640*/  IMAD R31, R6.reuse, R25, R7 ;  /* 0x00000019061f7224 */ /* 0x040fe400078e0207 */
[----:B------:R-:W-:-:S05]  /*18650*/  IMAD.WIDE.U32 R6, R6, R203, RZ ;  /* 0x000000cb06067225 */ /* 0x000fca00078e00ff */
[----:B------:R-:W1:Y:S01]  /*18660*/  @!P3 LDC R15, c[0x0][0xb54] ;  /* 0x0002d500ff0fbb82 */ /* 0x000e620000000800 */
[-C--:B--2---:R-:W-:Y:S02]  /*18670*/  IMAD R29, R11, R199.reuse, RZ ;  /* 0x000000c70b1d7224 */ /* 0x084fe400078e02ff */
[----:B------:R-:W-:-:S04]  /*18680*/  IMAD.WIDE.U32 R10, R10, R199, RZ ;  /* 0x000000c70a0a7225 */ /* 0x000fc800078e00ff */
[----:B------:R-:W-:Y:S01]  /*18690*/  IMAD R25, R208, 0x80, R104 ;  /* 0x00000080d0197824 */ /* 0x000fe200078e0268 */
[----:B------:R-:W-:Y:S01]  /*186a0*/  SEL R27, R209, RZ, P3 ;  /* 0x000000ffd11b7207 */ /* 0x000fe20001800000 */
[----:B------:R-:W-:Y:S02]  /*186b0*/  IMAD.IADD R28, R11, 0x1, R29 ;  /* 0x000000010b1c7824 */ /* 0x000fe400078e021d */
[----:B------:R-:W-:Y:S02]  /*186c0*/  IMAD.IADD R11, R7, 0x1, R31 ;  /* 0x00000001070b7824 */ /* 0x000fe400078e021f */
[----:B------:R-:W-:Y:S02]  /*186d0*/  IMAD.MOV.U32 R7, RZ, RZ, R25 ;  /* 0x000000ffff077224 */ /* 0x000fe400078e0019 */
[-C--:B---3--:R-:W-:Y:S02]  /*186e0*/  IMAD R29, R13, R27.reuse, RZ ;  /* 0x0000001b0d1d7224 */ /* 0x088fe400078e02ff */
[----:B------:R-:W-:-:S04]  /*186f0*/  IMAD.WIDE.U32 R12, R12, R27, RZ ;  /* 0x0000001b0c0c7225 */ /* 0x000fc800078e00ff */
[----:B------:R-:W-:Y:S01]  /*18700*/  IMAD.IADD R29, R13, 0x1, R29 ;  /* 0x000000010d1d7824 */ /* 0x000fe200078e021d */
[--C-:B----4-:R-:W-:Y:S01]  /*18710*/  IADD3 R10, P2, P5, R6, R10, R100.reuse ;  /* 0x0000000a060a7210 */ /* 0x110fe20007d5e064 */
[----:B------:R-:W-:Y:S01]  /*18720*/  @P4 IMAD.HI.U32 R6, R25, R26, RZ ;  /* 0x0000001a19064227 */ /* 0x000fe200078e00ff */
[----:B------:R-:W-:-:S04]  /*18730*/  SHF.R.S32.HI R103, RZ, 0x1f, R100 ;  /* 0x0000001fff677819 */ /* 0x000fc80000011464 */
[----:B------:R-:W-:Y:S02]  /*18740*/  @P4 SHF.R.U32.HI R7, RZ, R33, R6 ;  /* 0x00000021ff074219 */ /* 0x000fe40000011606 */
[----:B------:R-:W-:-:S03]  /*18750*/  IADD3.X R11, R11, R28, R103, P2, P5 ;  /* 0x0000001c0b0b7210 */ /* 0x000fc600017ea467 */
[--C-:B------:R-:W-:Y:S01]  /*18760*/  IMAD.MOV R24, RZ, RZ, -R7.reuse ;  /* 0x000000ffff187224 */ /* 0x100fe200078e0a07 */
[----:B------:R-:W-:Y:S02]  /*18770*/  IADD3 R12, P2, P5, R7, R10, R12 ;  /* 0x0000000a070c7210 */ /* 0x000fe40007d5e00c */
[----:B------:R-:W-:Y:S01]  /*18780*/  SHF.R.S32.HI R6, RZ, 0x1f, R7 ;  /* 0x0000001fff067819 */ /* 0x000fe20000011407 */
[----:B------:R-:W-:-:S03]  /*18790*/  IMAD R7, R102, R24, R25 ;  /* 0x0000001866077224 */ /* 0x000fc600078e0219 */
[----:B------:R-:W-:Y:S01]  /*187a0*/  IADD3.X R13, R6, R11, R29, P2, P5 ;  /* 0x0000000b060d7210 */ /* 0x000fe200017ea41d */
[-C--:B------:R-:W-:Y:S01]  /*187b0*/  IMAD R5, R5, R7.reuse, RZ ;  /* 0x0000000705057224 */ /* 0x080fe200078e02ff */
[----:B------:R-:W-:Y:S01]  /*187c0*/  SHF.R.S32.HI R11, RZ, 0x1f, R7 ;  /* 0x0000001fff0b7819 */ /* 0x000fe20000011407 */
[----:B------:R-:W-:-:S04]  /*187d0*/  IMAD.WIDE.U32 R12, R4, R7, R12 ;  /* 0x00000007040c7225 */ /* 0x000fc800078e000c */
[----:B------:R-:W-:Y:S01]  /*187e0*/  IMAD R5, R4, R11, R5 ;  /* 0x0000000b04057224 */ /* 0x000fe200078e0205 */
[----:B0-----:R-:W-:-:S03]  /*187f0*/  LEA R14, P2, R12, R14, 0x2 ;  /* 0x0000000e0c0e7211 */ /* 0x001fc600078410ff */
[----:B------:R-:W-:-:S05]  /*18800*/  IMAD.IADD R4, R13, 0x1, R5 ;  /* 0x000000010d047824 */ /* 0x000fca00078e0205 */
[----:B-1----:R-:W-:Y:S01]  /*18810*/  LEA.HI.X R15, R12, R15, R4, 0x2, P2 ;  /* 0x0000000f0c0f7211 */ /* 0x002fe200010f1404 */
[----:B------:R-:W-:Y:S06]  /*18820*/  @P1 BRA `(.L_x_614) ;  /* 0x0000000000101947 */ /* 0x000fec0003800000 */
[----:B------:R-:W-:Y:S05]  /*18830*/  @!P0 BRA `(.L_x_614) ;  /* 0x00000000000c8947 */ /* 0x000fea0003800000 */
[----:B------:R-:W2:Y:S04]  /*18840*/  LDG.E R4, desc[UR58][R8.64] ;  /* 0x0000003a08047981 */ /* 0x000ea8000c1e1900 */
[----:B-----5:R-:W2:Y:S02]  /*18850*/  LDG.E R101, desc[UR58][R8.64+0x4] ;  /* 0x0000043a08657981 */ /* 0x020ea4000c1e1900 */
[----:B--2---:R-:W-:-:S07]  /*18860*/  IMAD.IADD R101, R101, 0x1, -R4 ;  /* 0x0000000165657824 */ /* 0x004fce00078e0a04 */
.L_x_614:
[----:B------:R-:W2:Y:S01]  /*18870*/  LDL R8, [R1+0x7c] ;  /* 0x00007c0001087983 */ /* 0x000ea20000100800 */
[----:B-----5:R-:W-:Y:S01]  /*18880*/  IMAD R101, R101, R102, RZ ;  /* 0x0000006665657224 */ /* 0x020fe200078e02ff */
[----:B------:R-:W-:Y:S02]  /*18890*/  LOP3.LUT P0, RZ, R232, 0x3, RZ, 0xc0, !PT ;  /* 0x00000003e8ff7812 */ /* 0x000fe4000780c0ff */
[----:B------:R-:W-:Y:S04]  /*188a0*/  SHFL.IDX PT, R4, R14, RZ, 0x1c1f ;  /* 0x001c1fff0e047589 */ /* 0x000fe800000e0000 */
[----:B------:R-:W0:Y:S04]  /*188b0*/  SHFL.IDX PT, R5, R15, RZ, 0x1c1f ;  /* 0x001c1fff0f057589 */ /* 0x000e2800000e0000 */
[----:B------:R-:W-:Y:S04]  /*188c0*/  SHFL.IDX PT, R6, R14, 0x1, 0x1c1f ;  /* 0x003c1f000e067f89 */ /* 0x000fe800000e0000 */
[----:B------:R-:W1:Y:S01]  /*188d0*/  SHFL.IDX PT, R7, R15, 0x1, 0x1c1f ;  /* 0x003c1f000f077f89 */ /* 0x000e6200000e0000 */
[----:B--2---:R-:W-:-:S04]  /*188e0*/  IMAD R8, R208, 0x80, R8 ;  /* 0x00000080d0087824 */ /* 0x004fc800078e0208 */
[C---:B------:R-:W-:Y:S01]  /*188f0*/  VIADD R12, R8.reuse, 0x8 ;  /* 0x00000008080c7836 */ /* 0x040fe20000000000 */
[----:B------:R-:W-:-:S04]  /*18900*/  ISETP.GE.OR P1, PT, R8, R101, P0 ;  /* 0x000000650800720c */ /* 0x000fc80000726670 */
[----:B------:R-:W-:-:S09]  /*18910*/  ISETP.GE.OR P0, PT, R12, R101, P0 ;  /* 0x000000650c00720c */ /* 0x000fd20000706670 */
[----:B0-----:R0:W-:Y:S04]  /*18920*/  @!P1 ST.E desc[UR58][R4.64], R3 ;  /* 0x0000000304009985 */ /* 0x0011e8000c10193a */
[----:B-1----:R0:W-:Y:S01]  /*18930*/  @!P0 ST.E desc[UR58][R6.64], R0 ;  /* 0x0000000006008985 */ /* 0x0021e2000c10193a */
[----:B------:R-:W-:Y:S05]  /*18940*/  @P3 BRA `(.L_x_615) ;  /* 0x0000000800843947 */ /* 0x000fea0003800000 */
[----:B0-----:R-:W-:Y:S01]  /*18950*/  IMAD R3, R227, 0x40, R198 ;  /* 0x00000040e3037824 */ /* 0x001fe200078e02c6 */
[----:B------:R-:W0:Y:S01]  /*18960*/  @P4 LDC R45, c[0x0][0xbec] ;  /* 0x0002fb00ff2d4b82 */ /* 0x000e220000000800 */
[----:B------:R-:W-:Y:S02]  /*18970*/  ULDC.64 UR4, c[0x0][0xaa0] ;  /* 0x0002a80000047ab9 */ /* 0x000fe40000000a00 */
[----:B------:R-:W-:-:S03]  /*18980*/  IMAD.WIDE R98, R3, 0x2, R98 ;  /* 0x0000000203627825 */ /* 0x000fc600078e0262 */
[C---:B------:R-:W-:Y:S02]  /*18990*/  IADD3 R9, P6, R98.reuse, 0x1000, RZ ;  /* 0x0000100062097810 */ /* 0x040fe40007fde0ff */
[----:B------:R-:W1:Y:S01]  /*189a0*/  @P4 LDC R47, c[0x0][0xbf0] ;  /* 0x0002fc00ff2f4b82 */ /* 0x000e620000000800 */
[----:B------:R-:W-:Y:S01]  /*189b0*/  IMAD R103, R103, UR4, RZ ;  /* 0x0000000467677c24 */ /* 0x000fe2000f8e02ff */
[----:B------:R-:W-:Y:S02]  /*189c0*/  IADD3 R13, P5, R98, 0x2000, RZ ;  /* 0x00002000620d7810 */ /* 0x000fe40007fbe0ff */
[----:B------:R-:W-:Y:S01]  /*189d0*/  LOP3.LUT R8, R9, 0x380, RZ, 0xc0, !PT ;  /* 0x0000038009087812 */ /* 0x000fe200078ec0ff */
[----:B------:R-:W-:Y:S01]  /*189e0*/  IMAD R103, R100, UR5, R103 ;  /* 0x0000000564677c24 */ /* 0x000fe2000f8e0267 */
[----:B------:R-:W-:Y:S02]  /*189f0*/  IADD3 R25, P3, R98, 0x3000, RZ ;  /* 0x0000300062197810 */ /* 0x000fe40007f7e0ff */
[----:B------:R-:W-:Y:S01]  /*18a00*/  SHF.R.U64 R8, R8, 0x3, RZ ;  /* 0x0000000308087819 */ /* 0x000fe200000012ff */
[----:B------:R-:W-:Y:S01]  /*18a10*/  IMAD.WIDE.U32 R20, R100, UR4, RZ ;  /* 0x0000000464147c25 */ /* 0x000fe2000f8e00ff */
[----:B------:R-:W-:Y:S01]  /*18a20*/  ULDC.64 UR4, c[0x0][0xae8] ;  /* 0x0002ba0000047ab9 */ /* 0x000fe20000000a00 */
[----:B------:R-:W-:-:S02]  /*18a30*/  IADD3 R29, P2, R98, 0x4000, RZ ;  /* 0x00004000621d7810 */ /* 0x000fc40007f5e0ff */
[----:B------:R-:W-:Y:S01]  /*18a40*/  LOP3.LUT R8, R8, R9, RZ, 0x3c, !PT ;  /* 0x0000000908087212 */ /* 0x000fe200078e3cff */
[----:B------:R-:W-:Y:S01]  /*18a50*/  IMAD.X R9, RZ, RZ, R99, P6 ;  /* 0x000000ffff097224 */ /* 0x000fe200030e0663 */
[C---:B------:R-:W-:Y:S01]  /*18a60*/  IADD3 R3, P6, R98.reuse, 0x7000, RZ ;  /* 0x0000700062037810 */ /* 0x040fe20007fde0ff */
[----:B------:R-:W-:Y:S01]  /*18a70*/  IMAD.IADD R21, R21, 0x1, R103 ;  /* 0x0000000115157824 */ /* 0x000fe200078e0267 */
[C---:B------:R-:W-:Y:S02]  /*18a80*/  IADD3 R33, P1, R98.reuse, 0x5000, RZ ;  /* 0x0000500062217810 */ /* 0x040fe40007f3e0ff */
[----:B------:R-:W-:Y:S01]  /*18a90*/  LOP3.LUT R0, R3, 0x380, RZ, 0xc0, !PT ;  /* 0x0000038003007812 */ /* 0x000fe200078ec0ff */
[----:B------:R-:W-:Y:S01]  /*18aa0*/  IMAD.WIDE.U32 R20, R199, UR4, R20 ;  /* 0x00000004c7147c25 */ /* 0x000fe2000f8e0014 */
[----:B------:R-:W-:Y:S01]  /*18ab0*/  IADD3 R37, P0, R98, 0x6000, RZ ;  /* 0x0000600062257810 */ /* 0x000fe20007f1e0ff */
[----:B------:R-:W5:Y:S01]  /*18ac0*/  LD.E.128 R8, desc[UR58][R8.64] ;  /* 0x0000003a08087980 */ /* 0x000f62000c101d00 */
[----:B------:R-:W-:-:S02]  /*18ad0*/  SHF.R.U64 R0, R0, 0x3, RZ ;  /* 0x0000000300007819 */ /* 0x000fc400000012ff */
[----:B------:R-:W-:Y:S01]  /*18ae0*/  SHF.R.S32.HI R44, RZ, 0x1f, R203 ;  /* 0x0000001fff2c7819 */ /* 0x000fe200000114cb */
[----:B------:R-:W-:Y:S01]  /*18af0*/  IMAD.X R41, RZ, RZ, R99, P6 ;  /* 0x000000ffff297224 */ /* 0x000fe200030e0663 */
[----:B------:R-:W-:Y:S01]  /*18b00*/  LOP3.LUT R40, R0, R3, RZ, 0x3c, !PT ;  /* 0x0000000300287212 */ /* 0x000fe200078e3cff */
[----:B------:R-:W-:Y:S01]  /*18b10*/  IMAD R3, R201, 0x20, R227 ;  /* 0x00000020c9037824 */ /* 0x000fe200078e02e3 */
[----:B------:R-:W-:Y:S01]  /*18b20*/  LOP3.LUT R12, R13, 0x380, RZ, 0xc0, !PT ;  /* 0x000003800d0c7812 */ /* 0x000fe200078ec0ff */
[----:B------:R-:W-:Y:S01]  /*18b30*/  IMAD R21, R199, UR5, R21 ;  /* 0x00000005c7157c24 */ /* 0x000fe2000f8e0215 */
[----:B------:R-:W-:Y:S01]  /*18b40*/  LOP3.LUT R24, R25, 0x380, RZ, 0xc0, !PT ;  /* 0x0000038019187812 */ /* 0x000fe200078ec0ff */
[----:B------:R-:W-:Y:S01]  /*18b50*/  IMAD R46, R208, 0x80, R3 ;  /* 0x00000080d02e7824 */ /* 0x000fe200078e0203 */
[----:B------:R-:W-:Y:S01]  /*18b60*/  LOP3.LUT R28, R29, 0x380, RZ, 0xc0, !PT ;  /* 0x000003801d1c7812 */ /* 0x000fe200078ec0ff */
[----:B------:R-:W-:Y:S01]  /*18b70*/  ULDC.64 UR4, c[0x0][0xaf0] ;  /* 0x0002bc0000047ab9 */ /* 0x000fe20000000a00 */
[----:B------:R-:W-:Y:S01]  /*18b80*/  LOP3.LUT R32, R33, 0x380, RZ, 0xc0, !PT ;  /* 0x0000038021207812 */ /* 0x000fe200078ec0ff */
[----:B0-----:R-:W-:Y:S01]  /*18b90*/  @P4 IMAD.HI.U32 R0, R46, R45, RZ ;  /* 0x0000002d2e004227 */ /* 0x001fe200078e00ff */
[----:B------:R-:W-:Y:S01]  /*18ba0*/  LOP3.LUT R36, R37, 0x380, RZ, 0xc0, !PT ;  /* 0x0000038025247812 */ /* 0x000fe200078ec0ff */
[----:B------:R-:W5:Y:S01]  /*18bb0*/  LD.E.128 R40, desc[UR58][R40.64] ;  /* 0x0000003a28287980 */ /* 0x000f62000c101d00 */
[----:B------:R-:W-:Y:S01]  /*18bc0*/  LOP3.LUT R5, R98, 0x380, RZ, 0xc0, !PT ;  /* 0x0000038062057812 */ /* 0x000fe200078ec0ff */
[----:B------:R-:W-:Y:S01]  /*18bd0*/  IMAD.MOV.U32 R3, RZ, RZ, R46 ;  /* 0x000000ffff037224 */ /* 0x000fe200078e002e */
[----:B-1----:R-:W-:Y:S01]  /*18be0*/  @P4 SHF.R.U32.HI R3, RZ, R47, R0 ;  /* 0x0000002fff034219 */ /* 0x002fe20000011600 */
[----:B------:R-:W-:Y:S01]  /*18bf0*/  IMAD R44, R44, UR4, RZ ;  /* 0x000000042c2c7c24 */ /* 0x000fe2000f8e02ff */
[----:B------:R-:W-:-:S02]  /*18c00*/  SHF.R.U64 R12, R12, 0x3, RZ ;  /* 0x000000030c0c7819 */ /* 0x000fc400000012ff */
[----:B------:R-:W-:Y:S02]  /*18c10*/  SHF.R.U64 R24, R24, 0x3, RZ ;  /* 0x0000000318187819 */ /* 0x000fe400000012ff */
[----:B------:R-:W-:Y:S02]  /*18c20*/  SHF.R.U64 R28, R28, 0x3, RZ ;  /* 0x000000031c1c7819 */ /* 0x000fe400000012ff */
[----:B------:R-:W-:Y:S02]  /*18c30*/  SHF.R.U64 R32, R32, 0x3, RZ ;  /* 0x0000000320207819 */ /* 0x000fe400000012ff */
        /* <DEDUP_REMOVED lines=19> */
[----:B------:R-:W-:-:S02]  /*18d70*/  IMAD.IADD R21, R21, 0x1, R45 ;  /* 0x0000000115157824 */ /* 0x000fc400078e022d */
[----:B------:R-:W-:Y:S01]  /*18d80*/  IMAD R0, R0, UR4, RZ ;  /* 0x0000000400007c24 */ /* 0x000fe2000f8e02ff */
[----:B------:R0:W5:Y:S01]  /*18d90*/  LD.E.128 R4, desc[UR58][R98.64] ;  /* 0x0000003a62047980 */ /* 0x000162000c101d00 */
[----:B------:R-:W-:Y:S02]  /*18da0*/  IMAD R45, R102, R47, R46 ;  /* 0x0000002f662d7224 */ /* 0x000fe400078e022e */
[C---:B------:R-:W-:Y:S01]  /*18db0*/  IMAD R47, R3.reuse, UR5, R0 ;  /* 0x00000005032f7c24 */ /* 0x040fe2000f8e0200 */
[----:B------:R-:W5:Y:S01]  /*18dc0*/  LD.E.128 R24, desc[UR58][R24.64] ;  /* 0x0000003a18187980 */ /* 0x000f62000c101d00 */
[----:B------:R-:W-:Y:S01]  /*18dd0*/  IMAD.WIDE.U32 R20, R3, UR4, R20 ;  /* 0x0000000403147c25 */ /* 0x000fe2000f8e0014 */
[----:B------:R-:W-:Y:S01]  /*18de0*/  SHF.R.S32.HI R0, RZ, 0x1f, R45 ;  /* 0x0000001fff007819 */ /* 0x000fe2000001142d */
[----:B------:R-:W-:Y:S01]  /*18df0*/  ULDC.64 UR4, c[0x0][0xad8] ;  /* 0x0002b60000047ab9 */ /* 0x000fe20000000a00 */
[----:B------:R-:W5:Y:S04]  /*18e00*/  LD.E.128 R28, desc[UR58][R28.64] ;  /* 0x0000003a1c1c7980 */ /* 0x000f68000c101d00 */
        /* <DEDUP_REMOVED lines=8> */
[----:B------:R-:W-:-:S02]  /*18e90*/  IMAD R48, R208, 0x80, R227 ;  /* 0x00000080d0307824 */ /* 0x000fc400078e02e3 */
[----:B------:R-:W-:Y:S02]  /*18ea0*/  IMAD.IADD R21, R21, 0x1, R47 ;  /* 0x0000000115157824 */ /* 0x000fe400078e022f */
[----:B------:R-:W-:Y:S02]  /*18eb0*/  IMAD R44, R0, UR4, RZ ;  /* 0x00000004002c7c24 */ /* 0x000fe4000f8e02ff */
[C---:B------:R-:W-:Y:S02]  /*18ec0*/  VIADD R0, R48.reuse, 0x20 ;  /* 0x0000002030007836 */ /* 0x040fe40000000000 */
[C---:B------:R-:W-:Y:S02]  /*18ed0*/  IMAD R3, R45.reuse, UR5, R44 ;  /* 0x000000052d037c24 */ /* 0x040fe4000f8e022c */
[----:B------:R-:W-:Y:S01]  /*18ee0*/  IMAD.WIDE.U32 R20, R45, UR4, R20 ;  /* 0x000000042d147c25 */ /* 0x000fe2000f8e0014 */
[-C--:B------:R-:W-:Y:S01]  /*18ef0*/  ISETP.GE.AND P2, PT, R48, R101.reuse, PT ;  /* 0x000000653000720c */ /* 0x080fe20003f46270 */
[----:B------:R-:W-:Y:S01]  /*18f00*/  ULDC.64 UR4, c[0x0][0xa80] ;  /* 0x0002a00000047ab9 */ /* 0x000fe20000000a00 */
[----:B------:R-:W-:Y:S01]  /*18f10*/  ISETP.GE.AND P0, PT, R0, R101, PT ;  /* 0x000000650000720c */ /* 0x000fe20003f06270 */
[----:B------:R-:W-:Y:S01]  /*18f20*/  IMAD.IADD R3, R21, 0x1, R3 ;  /* 0x0000000115037824 */ /* 0x000fe200078e0203 */
[----:B------:R-:W-:Y:S01]  /*18f30*/  LEA R46, P3, R20, UR4, 0x1 ;  /* 0x00000004142e7c11 */ /* 0x000fe2000f8608ff */
[----:B------:R-:W-:-:S03]  /*18f40*/  VIADD R0, R2, 0x34820 ;  /* 0x0003482002007836 */ /* 0x000fc60000000000 */
[----:B------:R-:W-:Y:S02]  /*18f50*/  LEA.HI.X R3, R20, UR5, R3, 0x1, P3 ;  /* 0x0000000514037c11 */ /* 0x000fe400098f0c03 */
[----:B------:R-:W-:Y:S01]  /*18f60*/  PRMT R0, RZ, 0x654, R0 ;  /* 0x00000654ff007816 */ /* 0x000fe20000000000 */
[----:B------:R-:W-:Y:S01]  /*18f70*/  VIADD R44, R48, 0x40 ;  /* 0x00000040302c7836 */ /* 0x000fe20000000000 */
[----:B-1----:R0:W1:Y:S01]  /*18f80*/  SHFL.IDX PT, R21, R46, RZ, 0x181f ;  /* 0x00181fff2e157589 */ /* 0x00206200000e0000 */
[----:B------:R-:W-:Y:S01]  /*18f90*/  BSSY B1, `(.L_x_616) ;  /* 0x0000010000017945 */ /* 0x000fe20003800000 */
[----:B------:R0:W-:Y:S02]  /*18fa0*/  SYNCS.ARRIVE.TRANS64.RED.A1T0 RZ, [R0+URZ], RZ ;  /* 0x000000ff00ff79a7 */ /* 0x0001e4000810043f */
[----:B------:R0:W2:Y:S01]  /*18fb0*/  SHFL.IDX PT, R45, R3, RZ, 0x181f ;  /* 0x00181fff032d7589 */ /* 0x0000a200000e0000 */
[----:B------:R-:W-:Y:S02]  /*18fc0*/  ISETP.GE.AND P1, PT, R44, R101, PT ;  /* 0x000000652c00720c */ /* 0x000fe40003f26270 */
[----:B------:R-:W-:-:S02]  /*18fd0*/  SHF.R.S32.HI R104, RZ, 0x1f, R200 ;  /* 0x0000001fff687819 */ /* 0x000fc400000114c8 */
[----:B------:R-:W-:Y:S01]  /*18fe0*/  SHF.R.S32.HI R105, RZ, 0x1f, R198 ;  /* 0x0000001fff697819 */ /* 0x000fe200000114c6 */
        /* <DEDUP_REMOVED lines=10> */
.L_x_617:
[----:B------:R-:W-:Y:S05]  /*19090*/  BSYNC B1 ;  /* 0x0000000000017941 */ /* 0x000fea0003800000 */
.L_x_616:
[----:B---3-5:R3:W4:Y:S01]  /*190a0*/  SHFL.IDX PT, R7, R3, 0x1, 0x181f ;  /* 0x00381f0003077f89 */ /* 0x02872200000e0000 */
[----:B------:R-:W-:Y:S03]  /*190b0*/  BSSY B1, `(.L_x_618) ;  /* 0x000000c000017945 */ /* 0x000fe60003800000 */
[----:B------:R3:W0:Y:S01]  /*190c0*/  SHFL.IDX PT, R5, R46, 0x1, 0x181f ;  /* 0x00381f002e057f89 */ /* 0x00062200000e0000 */
[----:B------:R-:W-:Y:S05]  /*190d0*/  @P0 BRA `(.L_x_619) ;  /* 0x0000000000240947 */ /* 0x000fea0003800000 */
[----:B------:R-:W-:Y:S02]  /*190e0*/  ULDC UR4, c[0x0][0xac8] ;  /* 0x0002b20000047ab9 */ /* 0x000fe40000000800 */
[----:B------:R-:W-:Y:S02]  /*190f0*/  ISETP.GE.AND P3, PT, R198, UR4, PT ;  /* 0x00000004c6007c0c */ /* 0x000fe4000bf66270 */
[----:B------:R-:W-:-:S11]  /*19100*/  ISETP.GE.AND P4, PT, R200, UR4, PT ;  /* 0x00000004c8007c0c */ /* 0x000fd6000bf86270 */
[-C--:B0-----:R-:W-:Y:S02]  /*19110*/  @!P3 LEA R4, P0, R198, R5.reuse, 0x1 ;  /* 0x00000005c604b211 */ /* 0x081fe400078008ff */
[----:B------:R-:W-:Y:S02]  /*19120*/  @!P4 LEA R6, P2, R200, R5, 0x1 ;  /* 0x00000005c806c211 */ /* 0x000fe400078408ff */
[-C--:B----4-:R-:W-:Y:S02]  /*19130*/  @!P3 LEA.HI.X R5, R198, R7.reuse, R105, 0x1, P0 ;  /* 0x00000007c605b211 */ /* 0x090fe400000f0c69 */
[----:B------:R-:W-:-:S03]  /*19140*/  @!P4 LEA.HI.X R7, R200, R7, R104, 0x1, P2 ;  /* 0x00000007c807c211 */ /* 0x000fc600010f0c68 */
[----:B------:R0:W-:Y:S04]  /*19150*/  @!P3 ST.E.128 desc[UR58][R4.64], R8 ;  /* 0x000000080400b985 */ /* 0x0001e8000c101d3a */
[----:B------:R0:W-:Y:S02]  /*19160*/  @!P4 ST.E.128 desc[UR58][R6.64], R32 ;  /* 0x000000200600c985 */ /* 0x0001e4000c101d3a */
.L_x_619:
[----:B------:R-:W-:Y:S05]  /*19170*/  BSYNC B1 ;  /* 0x0000000000017941 */ /* 0x000fea0003800000 */
.L_x_618:
[----:B0---4-:R0:W4:Y:S01]  /*19180*/  SHFL.IDX PT, R7, R3, 0x2, 0x181f ;  /* 0x00581f0003077f89 */ /* 0x01112200000e0000 */
        /* <DEDUP_REMOVED lines=12> */
.L_x_621:
[----:B------:R-:W-:Y:S05]  /*19250*/  BSYNC B1 ;  /* 0x0000000000017941 */ /* 0x000fea0003800000 */
.L_x_620:
[----:B------:R-:W-:Y:S01]  /*19260*/  VIADD R0, R48, 0x60 ;  /* 0x0000006030007836 */ /* 0x000fe20000000000 */
[----:B0--3--:R-:W0:Y:S04]  /*19270*/  SHFL.IDX PT, R3, R3, 0x3, 0x181f ;  /* 0x00781f0003037f89 */ /* 0x009e2800000e0000 */
[----:B------:R-:W-:Y:S01]  /*19280*/  ISETP.GE.AND P0, PT, R0, R101, PT ;  /* 0x000000650000720c */ /* 0x000fe20003f06270 */
[----:B----4-:R3:W4:-:S12]  /*19290*/  SHFL.IDX PT, R7, R46, 0x3, 0x181f ;  /* 0x00781f002e077f89 */ /* 0x01071800000e0000 */
[----:B---3--:R-:W-:Y:S05]  /*192a0*/  @P0 BRA `(.L_x_622) ;  /* 0x00000018002c0947 */ /* 0x008fea0003800000 */
[----:B------:R-:W-:Y:S02]  /*192b0*/  ULDC UR4, c[0x0][0xac8] ;  /* 0x0002b20000047ab9 */ /* 0x000fe40000000800 */
[----:B------:R-:W-:-:S13]  /*192c0*/  ISETP.GE.AND P1, PT, R198, UR4, PT ;  /* 0x00000004c6007c0c */ /* 0x000fda000bf26270 */
[----:B----4-:R-:W-:-:S04]  /*192d0*/  @!P1 LEA R4, P0, R198, R7, 0x1 ;  /* 0x00000007c6049211 */ /* 0x010fc800078008ff */
        /* <DEDUP_REMOVED lines=8> */
.L_x_615:
        /* <DEDUP_REMOVED lines=11> */
[----:B------:R-:W-:Y:S01]  /*19410*/  IMAD.MOV.U32 R3, RZ, RZ, R25 ;  /* 0x000000ffff037224 */ /* 0x000fe200078e0019 */
[----:B------:R-:W-:Y:S01]  /*19420*/  SHF.R.S32.HI R13, RZ, 0x1f, R210 ;  /* 0x0000001fff0d7819 */ /* 0x000fe200000114d2 */
[----:B------:R-:W-:Y:S01]  /*19430*/  IMAD.IADD R5, R5, 0x1, R103 ;  /* 0x0000000105057824 */ /* 0x000fe200078e0267 */
[----:B------:R-:W-:-:S02]  /*19440*/  SHF.R.S32.HI R24, RZ, 0x1f, R211 ;  /* 0x0000001fff187819 */ /* 0x000fc400000114d3 */
[----:B------:R-:W-:Y:S01]  /*19450*/  SHF.R.S32.HI R26, RZ, 0x1f, R212 ;  /* 0x0000001fff1a7819 */ /* 0x000fe200000114d4 */
[C---:B------:R-:W-:Y:S01]  /*19460*/  IMAD.WIDE.U32 R4, R199.reuse, UR4, R4 ;  /* 0x00000004c7047c25 */ /* 0x040fe2000f8e0004 */
[----:B------:R-:W-:Y:S02]  /*19470*/  SHF.R.S32.HI R27, RZ, 0x1f, R213 ;  /* 0x0000001fff1b7819 */ /* 0x000fe400000114d5 */
[----:B------:R-:W-:Y:S01]  /*19480*/  SHF.R.S32.HI R28, RZ, 0x1f, R214 ;  /* 0x0000001fff1c7819 */ /* 0x000fe200000114d6 */
[----:B------:R-:W-:Y:S01]  /*19490*/  IMAD R5, R199, UR5, R5 ;  /* 0x00000005c7057c24 */ /* 0x000fe2000f8e0205 */
[----:B------:R-:W-:Y:S01]  /*194a0*/  ULDC.64 UR4, c[0x0][0xb40] ;  /* 0x0002d00000047ab9 */ /* 0x000fe20000000a00 */
[----:B------:R-:W-:Y:S01]  /*194b0*/  SHF.R.S32.HI R29, RZ, 0x1f, R215 ;  /* 0x0000001fff1d7819 */ /* 0x000fe200000114d7 */
[----:B------:R-:W-:Y:S01]  /*194c0*/  IMAD R0, R0, UR4, RZ ;  /* 0x0000000400007c24 */ /* 0x000fe2000f8e02ff */
[----:B------:R-:W-:Y:S01]  /*194d0*/  SHF.R.S32.HI R30, RZ, 0x1f, R216 ;  /* 0x0000001fff1e7819 */ /* 0x000fe200000114d8 */
[----:B0-----:R-:W-:Y:S01]  /*194e0*/  @P4 IMAD.HI.U32 R6, R25, R6, RZ ;  /* 0x0000000619064227 */ /* 0x001fe200078e00ff */
[----:B------:R-:W-:-:S02]  /*194f0*/  SHF.R.S32.HI R31, RZ, 0x1f, R217 ;  /* 0x0000001fff1f7819 */ /* 0x000fc400000114d9 */
[----:B------:R-:W-:Y:S01]  /*19500*/  SHF.R.S32.HI R32, RZ, 0x1f, R218 ;  /* 0x0000001fff207819 */ /* 0x000fe200000114da */
[C---:B------:R-:W-:Y:S01]  /*19510*/  IMAD R7, R203.reuse, UR5, R0 ;  /* 0x00000005cb077c24 */ /* 0x040fe2000f8e0200 */
[----:B------:R-:W-:Y:S01]  /*19520*/  SHF.R.S32.HI R33, RZ, 0x1f, R219 ;  /* 0x0000001fff217819 */ /* 0x000fe200000114db */
[----:B------:R-:W-:Y:S01]  /*19530*/  IMAD.WIDE.U32 R4, R203, UR4, R4 ;  /* 0x00000004cb047c25 */ /* 0x000fe2000f8e0004 */
[----:B-1----:R-:W-:Y:S01]  /*19540*/  @P4 SHF.R.U32.HI R3, RZ, R9, R6 ;  /* 0x00000009ff034219 */ /* 0x002fe20000011606 */
[----:B------:R-:W-:Y:S01]  /*19550*/  ULDC.64 UR4, c[0x0][0xb48] ;  /* 0x0002d20000047ab9 */ /* 0x000fe20000000a00 */
[----:B------:R-:W-:Y:S01]  /*19560*/  SHF.R.S32.HI R34, RZ, 0x1f, R220 ;  /* 0x0000001fff227819 */ /* 0x000fe200000114dc */
[----:B------:R-:W-:Y:S01]  /*19570*/  IMAD.IADD R5, R5, 0x1, R7 ;  /* 0x0000000105057824 */ /* 0x000fe200078e0207 */
[--C-:B------:R-:W-:Y:S01]  /*19580*/  SHF.R.S32.HI R0, RZ, 0x1f, R3.reuse ;  /* 0x0000001fff007819 */ /* 0x100fe20000011403 */
[----:B------:R-:W-:Y:S01]  /*19590*/  IMAD.MOV R7, RZ, RZ, -R3 ;  /* 0x000000ffff077224 */ /* 0x000fe200078e0a03 */
[----:B------:R-:W-:Y:S01]  /*195a0*/  SHF.R.S32.HI R35, RZ, 0x1f, R221 ;  /* 0x0000001fff237819 */ /* 0x000fe200000114dd */
[----:B------:R-:W-:Y:S01]  /*195b0*/  IMAD.WIDE.U32 R4, R209, UR4, R4 ;  /* 0x00000004d1047c25 */ /* 0x000fe2000f8e0004 */
[----:B------:R-:W-:-:S02]  /*195c0*/  SHF.R.S32.HI R98, RZ, 0x1f, R222 ;  /* 0x0000001fff627819 */ /* 0x000fc400000114de */
[----:B------:R-:W-:Y:S01]  /*195d0*/  SHF.R.S32.HI R99, RZ, 0x1f, R223 ;  /* 0x0000001fff637819 */ /* 0x000fe200000114df */
[----:B------:R-:W-:Y:S01]  /*195e0*/  IMAD R7, R102, R7, R25 ;  /* 0x0000000766077224 */ /* 0x000fe200078e0219 */
[----:B------:R-:W-:Y:S01]  /*195f0*/  SHF.R.S32.HI R14, RZ, 0x1f, R224 ;  /* 0x0000001fff0e7819 */ /* 0x000fe200000114e0 */
        /* <DEDUP_REMOVED lines=12> */
[----:B------:R-:W-:Y:S01]  /*196c0*/  LEA R0, P1, R4, UR4, 0x2 ;  /* 0x0000000404007c11 */ /* 0x000fe2000f8210ff */
[----:B------:R-:W-:-:S03]  /*196d0*/  VIADD R6, R2, 0x34820 ;  /* 0x0003482002067836 */ /* 0x000fc60000000000 */
[----:B------:R-:W-:Y:S02]  /*196e0*/  LEA.HI.X R3, R4, UR5, R3, 0x2, P1 ;  /* 0x0000000504037c11 */ /* 0x000fe400088f1403 */
[----:B------:R-:W-:Y:S01]  /*196f0*/  PRMT R6, RZ, 0x654, R6 ;  /* 0x00000654ff067816 */ /* 0x000fe20000000006 */
[----:B------:R0:W1:Y:S03]  /*19700*/  SHFL.IDX PT, R4, R0, RZ, 0x1c1f ;  /* 0x001c1fff00047589 */ /* 0x00006600000e0000 */
[----:B------:R0:W-:Y:S01]  /*19710*/  SYNCS.ARRIVE.TRANS64.RED.A1T0 RZ, [R6+URZ], RZ ;  /* 0x000000ff06ff79a7 */ /* 0x0001e2000810043f */
[----:B------:R0:W2:Y:S01]  /*19720*/  SHFL.IDX PT, R5, R3, RZ, 0x1c1f ;  /* 0x001c1fff03057589 */ /* 0x0000a200000e0000 */
[----:B------:R-:W-:Y:S05]  /*19730*/  @P0 BRA `(.L_x_624) ;  /* 0x0000000400000947 */ /* 0x000fea0003800000 */
[----:B------:R-:W-:Y:S02]  /*19740*/  ULDC UR4, c[0x0][0xac8] ;  /* 0x0002b20000047ab9 */ /* 0x000fe40000000800 */
[----:B------:R-:W-:Y:S02]  /*19750*/  ISETP.GE.AND P3, PT, R225, UR4, PT ;  /* 0x00000004e1007c0c */ /* 0x000fe4000bf66270 */
[----:B------:R-:W-:Y:S02]  /*19760*/  ISETP.GE.AND P2, PT, R210, UR4, PT ;  /* 0x00000004d2007c0c */ /* 0x000fe4000bf46270 */
[----:B------:R-:W-:Y:S02]  /*19770*/  ISETP.GE.AND P1, PT, R224, UR4, PT ;  /* 0x00000004e0007c0c */ /* 0x000fe4000bf26270 */
[----:B------:R-:W-:Y:S02]  /*19780*/  ISETP.GE.AND P0, PT, R223, UR4, PT ;  /* 0x00000004df007c0c */ /* 0x000fe4000bf06270 */
[----:B------:R-:W-:-:S05]  /*19790*/  ISETP.GE.AND P4, PT, R221, UR4, PT ;  /* 0x00000004dd007c0c */ /* 0x000fca000bf86270 */
[----:B012---:R-:W-:-:S04]  /*197a0*/  @!P3 IMAD.WIDE R6, R225, 0x4, R4 ;  /* 0x00000004e106b825 */ /* 0x007fc800078e0204 */
[-C--:B------:R-:W-:Y:S01]  /*197b0*/  @!P1 LEA R8, P5, R224, R4.reuse, 0x2 ;  /* 0x00000004e0089211 */ /* 0x080fe200078a10ff */
[----:B------:R0:W-:Y:S01]  /*197c0*/  @!P3 ST.E.64 desc[UR58][R6.64], R20 ;  /* 0x000000140600b985 */ /* 0x0001e2000c101b3a */
[----:B------:R-:W-:Y:S02]  /*197d0*/  ISETP.GE.AND P3, PT, R222, UR4, PT ;  /* 0x00000004de007c0c */ /* 0x000fe4000bf66270 */
[----:B------:R-:W-:Y:S02]  /*197e0*/  @!P1 LEA.HI.X R9, R224, R5, R14, 0x2, P5 ;  /* 0x00000005e0099211 */ /* 0x000fe400028f140e */
[----:B------:R-:W-:Y:S02]  /*197f0*/  ISETP.GE.AND P5, PT, R220, UR4, PT ;  /* 0x00000004dc007c0c */ /* 0x000fe4000bfa6270 */
[----:B0-----:R-:W-:-:S04]  /*19800*/  @!P2 LEA R6, P6, R210, R4, 0x2 ;  /* 0x00000004d206a211 */ /* 0x001fc800078c10ff */
[----:B------:R-:W-:Y:S02]  /*19810*/  @!P2 LEA.HI.X R7, R210, R5, R13, 0x2, P6 ;  /* 0x00000005d207a211 */ /* 0x000fe400030f140d */
[----:B------:R-:W-:-:S03]  /*19820*/  @!P0 LEA R10, P6, R223, R4, 0x2 ;  /* 0x00000004df0a8211 */ /* 0x000fc600078c10ff */
[----:B------:R0:W-:Y:S01]  /*19830*/  @!P2 ST.E.64 desc[UR58][R6.64], R88 ;  /* 0x000000580600a985 */ /* 0x0001e2000c101b3a */
[----:B------:R-:W-:Y:S02]  /*19840*/  @!P0 LEA.HI.X R11, R223, R5, R99, 0x2, P6 ;  /* 0x00000005df0b8211 */ /* 0x000fe400030f1463 */
[----:B------:R-:W-:Y:S01]  /*19850*/  ISETP.GE.AND P2, PT, R219, UR4, PT ;  /* 0x00000004db007c0c */ /* 0x000fe2000bf46270 */
[----:B------:R1:W-:Y:S01]  /*19860*/  @!P1 ST.E.64 desc[UR58][R8.64], R90 ;  /* 0x0000005a08009985 */ /* 0x0003e2000c101b3a */
[----:B------:R-:W-:-:S03]  /*19870*/  ISETP.GE.AND P1, PT, R218, UR4, PT ;  /* 0x00000004da007c0c */ /* 0x000fc6000bf26270 */
[----:B------:R2:W-:Y:S01]  /*19880*/  @!P0 ST.E.64 desc[UR58][R10.64], R36 ;  /* 0x000000240a008985 */ /* 0x0005e2000c101b3a */
[CC--:B0-----:R-:W-:Y:S02]  /*19890*/  @!P3 LEA R6, P6, R222.reuse, R4.reuse, 0x2 ;  /* 0x00000004de06b211 */ /* 0x0c1fe400078c10ff */
[CC--:B-1----:R-:W-:Y:S02]  /*198a0*/  @!P4 LEA R8, P0, R221.reuse, R4.reuse, 0x2 ;  /* 0x00000004dd08c211 */ /* 0x0c2fe400078010ff */
[-C--:B------:R-:W-:Y:S02]  /*198b0*/  @!P3 LEA.HI.X R7, R222, R5.reuse, R98, 0x2, P6 ;  /* 0x00000005de07b211 */ /* 0x080fe400030f1462 */
[----:B------:R-:W-:Y:S02]  /*198c0*/  @!P4 LEA.HI.X R9, R221, R5, R35, 0x2, P0 ;  /* 0x00000005dd09c211 */ /* 0x000fe400000f1423 */
[----:B------:R-:W-:Y:S01]  /*198d0*/  ISETP.GE.AND P0, PT, R217, UR4, PT ;  /* 0x00000004d9007c0c */ /* 0x000fe2000bf06270 */
[----:B------:R0:W-:Y:S01]  /*198e0*/  @!P3 ST.E.64 desc[UR58][R6.64], R40 ;  /* 0x000000280600b985 */ /* 0x0001e2000c101b3a */
[----:B--2---:R-:W-:-:S02]  /*198f0*/  @!P5 LEA R10, P6, R220, R4, 0x2 ;  /* 0x00000004dc0ad211 */ /* 0x004fc400078c10ff */
[----:B------:R-:W-:Y:S01]  /*19900*/  ISETP.GE.AND P3, PT, R216, UR4, PT ;  /* 0x00000004d8007c0c */ /* 0x000fe2000bf66270 */
[----:B------:R1:W-:Y:S01]  /*19910*/  @!P4 ST.E.64 desc[UR58][R8.64], R44 ;  /* 0x0000002c0800c985 */ /* 0x0003e2000c101b3a */
[----:B------:R-:W-:-:S05]  /*19920*/  @!P5 LEA.HI.X R11, R220, R5, R34, 0x2, P6 ;  /* 0x00000005dc0bd211 */ /* 0x000fca00030f1422 */
[----:B------:R2:W-:Y:S01]  /*19930*/  @!P5 ST.E.64 desc[UR58][R10.64], R48 ;  /* 0x000000300a00d985 */ /* 0x0005e2000c101b3a */
[CC--:B0-----:R-:W-:Y:S02]  /*19940*/  @!P2 LEA R6, P4, R219.reuse, R4.reuse, 0x2 ;  /* 0x00000004db06a211 */ /* 0x0c1fe400078810ff */
[CC--:B-1----:R-:W-:Y:S02]  /*19950*/  @!P1 LEA R8, P5, R218.reuse, R4.reuse, 0x2 ;  /* 0x00000004da089211 */ /* 0x0c2fe400078a10ff */
[-C--:B------:R-:W-:Y:S02]  /*19960*/  @!P2 LEA.HI.X R7, R219, R5.reuse, R33, 0x2, P4 ;  /* 0x00000005db07a211 */ /* 0x080fe400020f1421 */
[----:B------:R-:W-:Y:S02]  /*19970*/  ISETP.GE.AND P4, PT, R215, UR4, PT ;  /* 0x00000004d7007c0c */ /* 0x000fe4000bf86270 */
[----:B--2---:R-:W-:Y:S01]  /*19980*/  @!P0 LEA R10, P6, R217, R4, 0x2 ;  /* 0x00000004d90a8211 */ /* 0x004fe200078c10ff */
[----:B------:R0:W-:Y:S01]  /*19990*/  @!P2 ST.E.64 desc[UR58][R6.64], R52 ;  /* 0x000000340600a985 */ /* 0x0001e2000c101b3a */
[----:B------:R-:W-:-:S02]  /*199a0*/  @!P1 LEA.HI.X R9, R218, R5, R32, 0x2, P5 ;  /* 0x00000005da099211 */ /* 0x000fc400028f1420 */
[----:B------:R-:W-:Y:S02]  /*199b0*/  @!P0 LEA.HI.X R11, R217, R5, R31, 0x2, P6 ;  /* 0x00000005d90b8211 */ /* 0x000fe400030f141f */
[----:B------:R-:W-:Y:S01]  /*199c0*/  ISETP.GE.AND P2, PT, R214, UR4, PT ;  /* 0x00000004d6007c0c */ /* 0x000fe2000bf46270 */
[----:B------:R1:W-:Y:S01]  /*199d0*/  @!P1 ST.E.64 desc[UR58][R8.64], R56 ;  /* 0x0000003808009985 */ /* 0x0003e2000c101b3a */
[----:B------:R-:W-:-:S03]  /*199e0*/  ISETP.GE.AND P1, PT, R213, UR4, PT ;  /* 0x00000004d5007c0c */ /* 0x000fc6000bf26270 */
[----:B------:R2:W-:Y:S01]  /*199f0*/  @!P0 ST.E.64 desc[UR58][R10.64], R60 ;  /* 0x0000003c0a008985 */ /* 0x0005e2000c101b3a */
[----:B------:R-:W-:Y:S02]  /*19a00*/  ISETP.GE.AND P0, PT, R212, UR4, PT ;  /* 0x00000004d4007c0c */ /* 0x000fe4000bf06270 */
[----:B0-----:R-:W-:-:S04]  /*19a10*/  @!P3 LEA R6, P5, R216, R4, 0x2 ;  /* 0x00000004d806b211 */ /* 0x001fc800078a10ff */
[-C--:B------:R-:W-:Y:S02]  /*19a20*/  @!P3 LEA.HI.X R7, R216, R5.reuse, R30, 0x2, P5 ;  /* 0x00000005d807b211 */ /* 0x080fe400028f141e */
[----:B------:R-:W-:Y:S02]  /*19a30*/  ISETP.GE.AND P5, PT, R211, UR4, PT ;  /* 0x00000004d3007c0c */ /* 0x000fe4000bfa6270 */
[CC--:B-1----:R-:W-:Y:S01]  /*19a40*/  @!P4 LEA R8, P6, R215.reuse, R4.reuse, 0x2 ;  /* 0x00000004d708c211 */ /* 0x0c2fe200078c10ff */
[----:B------:R0:W-:Y:S03]  /*19a50*/  @!P3 ST.E.64 desc[UR58][R6.64], R64 ;  /* 0x000000400600b985 */ /* 0x0001e6000c101b3a */
[----:B------:R-:W-:Y:S02]  /*19a60*/  @!P4 LEA.HI.X R9, R215, R5, R29, 0x2, P6 ;  /* 0x00000005d709c211 */ /* 0x000fe400030f141d */
[----:B--2---:R-:W-:-:S03]  /*19a70*/  @!P1 LEA R10, P6, R213, R4, 0x2 ;  /* 0x00000004d50a9211 */ /* 0x004fc600078c10ff */
[----:B------:R1:W-:Y:S01]  /*19a80*/  @!P4 ST.E.64 desc[UR58][R8.64], R68 ;  /* 0x000000440800c985 */ /* 0x0003e2000c101b3a */
[----:B------:R-:W-:Y:S02]  /*19a90*/  @!P1 LEA.HI.X R11, R213, R5, R27, 0x2, P6 ;  /* 0x00000005d50b9211 */ /* 0x000fe400030f141b */
[----:B0-----:R-:W-:-:S04]  /*19aa0*/  @!P2 LEA R6, P3, R214, R4, 0x2 ;  /* 0x00000004d606a211 */ /* 0x001fc800078610ff */
[----:B------:R-:W-:Y:S02]  /*19ab0*/  @!P2 LEA.HI.X R7, R214, R5, R28, 0x2, P3 ;  /* 0x00000005d607a211 */ /* 0x000fe400018f141c */
[----:B-1----:R-:W-:-:S03]  /*19ac0*/  @!P0 LEA R8, P4, R212, R4, 0x2 ;  /* 0x00000004d4088211 */ /* 0x002fc600078810ff */
[----:B------:R3:W-:Y:S01]  /*19ad0*/  @!P2 ST.E.64 desc[UR58][R6.64], R72 ;  /* 0x000000480600a985 */ /* 0x0007e2000c101b3a */
[C---:B------:R-:W-:Y:S02]  /*19ae0*/  @!P5 LEA R4, P3, R211.reuse, R4, 0x2 ;  /* 0x00000004d304d211 */ /* 0x040fe400078610ff */
[-C--:B------:R-:W-:Y:S01]  /*19af0*/  @!P0 LEA.HI.X R9, R212, R5.reuse, R26, 0x2, P4 ;  /* 0x00000005d4098211 */ /* 0x080fe200020f141a */
[----:B------:R3:W-:Y:S01]  /*19b00*/  @!P1 ST.E.64 desc[UR58][R10.64], R76 ;  /* 0x0000004c0a009985 */ /* 0x0007e2000c101b3a */
[----:B------:R-:W-:-:S03]  /*19b10*/  @!P5 LEA.HI.X R5, R211, R5, R24, 0x2, P3 ;  /* 0x00000005d305d211 */ /* 0x000fc600018f1418 */
[----:B------:R3:W-:Y:S04]  /*19b20*/  @!P0 ST.E.64 desc[UR58][R8.64], R80 ;  /* 0x0000005008008985 */ /* 0x0007e8000c101b3a */
[----:B------:R3:W-:Y:S02]  /*19b30*/  @!P5 ST.E.64 desc[UR58][R4.64], R84 ;  /* 0x000000540400d985 */ /* 0x0007e4000c101b3a */
.L_x_624:
[----:B------:R-:W-:Y:S05]  /*19b40*/  BSYNC B1 ;  /* 0x0000000000017941 */ /* 0x000fea0003800000 */
.L_x_623:
[----:B------:R-:W-:Y:S01]  /*19b50*/  ISETP.GE.AND P0, PT, R12, R101, PT ;  /* 0x000000650c00720c */ /* 0x000fe20003f06270 */
[----:B--23--:R2:W3:Y:S04]  /*19b60*/  SHFL.IDX PT, R5, R3, 0x1, 0x1c1f ;  /* 0x003c1f0003057f89 */ /* 0x00c4e800000e0000 */
[----:B-1----:R2:W1:Y:S08]  /*19b70*/  SHFL.IDX PT, R4, R0, 0x1, 0x1c1f ;  /* 0x003c1f0000047f89 */ /* 0x00247000000e0000 */
[----:B--2---:R-:W-:Y:S05]  /*19b80*/  @P0 BRA `(.L_x_622) ;  /* 0x0000000c00f40947 */ /* 0x004fea0003800000 */
[----:B------:R-:W-:Y:S02]  /*19b90*/  ULDC UR4, c[0x0][0xac8] ;  /* 0x0002b20000047ab9 */ /* 0x000fe40000000800 */
[----:B------:R-:W-:Y:S02]  /*19ba0*/  ISETP.GE.AND P1, PT, R210, UR4, PT ;  /* 0x00000004d2007c0c */ /* 0x000fe4000bf26270 */
[----:B------:R-:W-:Y:S02]  /*19bb0*/  ISETP.GE.AND P0, PT, R224, UR4, PT ;  /* 0x00000004e0007c0c */ /* 0x000fe4000bf06270 */
[----:B------:R-:W-:Y:S02]  /*19bc0*/  ISETP.GE.AND P2, PT, R225, UR4, PT ;  /* 0x00000004e1007c0c */ /* 0x000fe4000bf46270 */
[----:B------:R-:W-:Y:S02]  /*19bd0*/  ISETP.GE.AND P4, PT, R222, UR4, PT ;  /* 0x00000004de007c0c */ /* 0x000fe4000bf86270 */
[----:B------:R-:W-:-:S05]  /*19be0*/  ISETP.GE.AND P3, PT, R223, UR4, PT ;  /* 0x00000004df007c0c */ /* 0x000fca000bf66270 */
[-C--:B-1----:R-:W-:Y:S02]  /*19bf0*/  @!P1 LEA R8, P5, R210, R4.reuse, 0x2 ;  /* 0x00000004d2089211 */ /* 0x082fe400078a10ff */
[-C--:B------:R-:W-:Y:S02]  /*19c00*/  @!P0 LEA R10, P6, R224, R4.reuse, 0x2 ;  /* 0x00000004e00a8211 */ /* 0x080fe400078c10ff */
[-C--:B---3--:R-:W-:Y:S01]  /*19c10*/  @!P1 LEA.HI.X R9, R210, R5.reuse, R13, 0x2, P5 ;  /* 0x00000005d2099211 */ /* 0x088fe200028f140d */
[----:B0-----:R-:W-:Y:S01]  /*19c20*/  @!P2 IMAD.WIDE R6, R225, 0x4, R4 ;  /* 0x00000004e106a825 */ /* 0x001fe200078e0204 */
        /* <DEDUP_REMOVED lines=26> */
[----:B--2---:R-:W-:Y:S01]  /*19dd0*/  @!P3 LEA R12, P5, R217, R4, 0x2 ;  /* 0x00000004d90cb211 */ /* 0x004fe200078a10ff */
[----:B------:R0:W-:Y:S01]  /*19de0*/  @!P1 ST.E.64 desc[UR58][R8.64], R54 ;  /* 0x0000003608009985 */ /* 0x0001e2000c101b3a */
[----:B------:R-:W-:Y:S02]  /*19df0*/  ISETP.GE.AND P1, PT, R214, UR4, PT ;  /* 0x00000004d6007c0c */ /* 0x000fe4000bf26270 */
[----:B------:R-:W-:Y:S01]  /*19e00*/  ISETP.GE.AND P0, PT, R213, UR4, PT ;  /* 0x00000004d5007c0c */ /* 0x000fe2000bf06270 */
[----:B------:R1:W-:Y:S01]  /*19e10*/  @!P2 ST.E.64 desc[UR58][R10.64], R58 ;  /* 0x0000003a0a00a985 */ /* 0x0003e2000c101b3a */
[----:B------:R-:W-:-:S02]  /*19e20*/  ISETP.GE.AND P2, PT, R215, UR4, PT ;  /* 0x00000004d7007c0c */ /* 0x000fc4000bf46270 */
[-C--:B------:R-:W-:Y:S02]  /*19e30*/  @!P3 LEA.HI.X R13, R217, R5.reuse, R31, 0x2, P5 ;  /* 0x00000005d90db211 */ /* 0x080fe400028f141f */
[----:B------:R-:W-:Y:S02]  /*19e40*/  ISETP.GE.AND P5, PT, R212, UR4, PT ;  /* 0x00000004d4007c0c */ /* 0x000fe4000bfa6270 */
[CC--:B---3--:R-:W-:Y:S01]  /*19e50*/  @!P4 LEA R14, P6, R216.reuse, R4.reuse, 0x2 ;  /* 0x00000004d80ec211 */ /* 0x0c8fe200078c10ff */
        /* <DEDUP_REMOVED lines=17> */
[----:B------:R-:W-:-:S04]  /*19f70*/  LEA R4, P0, R211, R4, 0x2 ;  /* 0x00000004d3047211 */ /* 0x000fc800078010ff */
[----:B------:R-:W-:-:S05]  /*19f80*/  LEA.HI.X R5, R211, R5, R24, 0x2, P0 ;  /* 0x00000005d3057211 */ /* 0x000fca00000f1418 */
[----:B------:R4:W-:Y:S01]  /*19f90*/  ST.E.64 desc[UR58][R4.64], R86 ;  /* 0x0000005604007985 */ /* 0x0009e2000c101b3a */
[----:B------:R-:W-:Y:S05]  /*19fa0*/  BRA `(.L_x_622) ;  /* 0x0000000800ec7947 */ /* 0x000fea0003800000 */
.L_x_613:
[----:B------:R-:W-:Y:S01]  /*19fb0*/  ULDC.64 UR6, c[0x0][0xc08] ;  /* 0x0003020000067ab9 */ /* 0x000fe20000000a00 */
[----:B------:R-:W-:Y:S01]  /*19fc0*/  ULDC.64 UR4, c[0x0][0xc00] ;  /* 0x0003000000047ab9 */ /* 0x000fe20000000a00 */
[----:B------:R-:W-:Y:S01]  /*19fd0*/  ISETP.NE.U32.AND P1, PT, RZ, UR6, PT ;  /* 0x00000006ff007c0c */ /* 0x000fe2000bf25070 */
[----:B------:R-:W-:Y:S01]  /*19fe0*/  IMAD.MOV.U32 R3, RZ, RZ, RZ ;  /* 0x000000ffff037224 */ /* 0x000fe200078e00ff */
[----:B------:R-:W-:Y:S02]  /*19ff0*/  ISETP.NE.U32.AND P0, PT, RZ, UR4, PT ;  /* 0x00000004ff007c0c */ /* 0x000fe4000bf05070 */
[----:B------:R-:W-:Y:S02]  /*1a000*/  ISETP.NE.AND.EX P1, PT, RZ, UR7, PT, P1 ;  /* 0x00000007ff007c0c */ /* 0x000fe4000bf25310 */
[----:B------:R-:W-:Y:S02]  /*1a010*/  IADD3 R4, P2, R204, UR4, RZ ;  /* 0x00000004cc047c10 */ /* 0x000fe4000ff5e0ff */
[----:B------:R-:W-:-:S02]  /*1a020*/  ISETP.NE.AND.EX P0, PT, RZ, UR5, PT, P0 ;  /* 0x00000005ff007c0c */ /* 0x000fc4000bf05300 */
[----:B------:R-:W-:Y:S01]  /*1a030*/  IADD3.X R5, R205, UR5, RZ, P2, !PT ;  /* 0x00000005cd057c10 */ /* 0x000fe200097fe4ff */
[----:B------:R-:W-:Y:S02]  /*1a040*/  ULDC UR4, c[0x0][0xa88] ;  /* 0x0002a20000047ab9 */ /* 0x000fe40000000800 */
[----:B------:R-:W-:-:S04]  /*1a050*/  IMAD.U32 R0, RZ, RZ, UR4 ;  /* 0x00000004ff007e24 */ /* 0x000fc8000f8e00ff */
[----:B------:R-:W-:-:S04]  /*1a060*/  @P1 IADD3 R204, P2, R204, UR6, RZ ;  /* 0x00000006cccc1c10 */ /* 0x000fc8000ff5e0ff */
[----:B------:R-:W-:Y:S01]  /*1a070*/  @P1 IADD3.X R205, R205, UR7, RZ, P2, !PT ;  /* 0x00000007cdcd1c10 */ /* 0x000fe200097fe4ff */
[----:B------:R3:W5:Y:S04]  /*1a080*/  @P0 LDG.E R3, desc[UR58][R4.64] ;  /* 0x0000003a04030981 */ /* 0x000768000c1e1900 */
[----:B------:R3:W5:Y:S01]  /*1a090*/  @P1 LDG.E R0, desc[UR58][R204.64] ;  /* 0x0000003acc001981 */ /* 0x000762000c1e1900 */
[----:B------:R-:W-:Y:S01]  /*1a0a0*/  ISETP.NE.AND P2, PT, R202, RZ, PT ;  /* 0x000000ffca00720c */ /* 0x000fe20003f45270 */
[----:B0-----:R-:W0:-:S12]  /*1a0b0*/  S2R R6, SR_TID.X ;  /* 0x0000000000067919 */ /* 0x001e180000002100 */
[----:B------:R-:W4:Y:S01]  /*1a0c0*/  @!P2 LDC R202, c[0x0][0xad4] ;  /* 0x0002b500ffcaab82 */ /* 0x000f220000000800 */
[----:B0-----:R-:W-:Y:S01]  /*1a0d0*/  VIADD R6, R6, 0xffffff80 ;  /* 0xffffff8006067836 */ /* 0x001fe20000000000 */
[----:B----4-:R-:W-:-:S04]  /*1a0e0*/  ISETP.GT.AND P2, PT, R202, 0x1, PT ;  /* 0x00000001ca00780c */ /* 0x010fc80003f44270 */
[----:B------:R-:W-:Y:S01]  /*1a0f0*/  ISETP.GT.AND P3, PT, R6, 0x7f, PT ;  /* 0x0000007f0600780c */ /* 0x000fe20003f64270 */
[----:B---3--:R-:W-:-:S12]  /*1a100*/  @P1 BRA `(.L_x_625) ;  /* 0x0000000000101947 */ /* 0x008fd80003800000 */
[----:B------:R-:W-:Y:S05]  /*1a110*/  @!P0 BRA `(.L_x_625) ;  /* 0x00000000000c8947 */ /* 0x000fea0003800000 */
[----:B------:R-:W3:Y:S04]  /*1a120*/  LDG.E R7, desc[UR58][R4.64] ;  /* 0x0000003a04077981 */ /* 0x000ee8000c1e1900 */
[----:B-----5:R-:W3:Y:S02]  /*1a130*/  LDG.E R0, desc[UR58][R4.64+0x4] ;  /* 0x0000043a04007981 */ /* 0x020ee4000c1e1900 */
[----:B---3--:R-:W-:-:S07]  /*1a140*/  IMAD.IADD R0, R0, 0x1, -R7 ;  /* 0x0000000100007824 */ /* 0x008fce00078e0a07 */
.L_x_625:
[----:B------:R-:W-:Y:S01]  /*1a150*/  BSSY B1, `(.L_x_626) ;  /* 0x0000037000017945 */ /* 0x000fe20003800000 */
[----:B------:R-:W-:Y:S02]  /*1a160*/  SEL R203, R203, RZ, !P0 ;  /* 0x000000ffcbcb7207 */ /* 0x000fe40004000000 */
[----:B------:R-:W-:Y:S02]  /*1a170*/  SEL R226, R226, RZ, !P0 ;  /* 0x000000ffe2e27207 */ /* 0x000fe40004000000 */
[----:B-----5:R-:W-:Y:S01]  /*1a180*/  SHF.R.S32.HI R26, RZ, 0x1f, R3 ;  /* 0x0000001fff1a7819 */ /* 0x020fe20000011403 */
[----:B------:R-:W-:Y:S06]  /*1a190*/  @P3 BRA `(.L_x_627) ;  /* 0x0000000000c83947 */ /* 0x000fec0003800000 */
[----:B------:R-:W0:Y:S01]  /*1a1a0*/  S2R R5, SR_TID.X ;  /* 0x0000000000057919 */ /* 0x000e220000002100 */
[----:B------:R-:W3:Y:S01]  /*1a1b0*/  LDC R29, c[0x0][0xbe8] ;  /* 0x0002fa00ff1d7b82 */ /* 0x000ee20000000800 */
[----:B0-----:R-:W-:Y:S02]  /*1a1c0*/  IMAD R4, R208, 0x80, R5 ;  /* 0x00000080d0047824 */ /* 0x001fe400078e0205 */
[----:B---3--:R-:W-:Y:S02]  /*1a1d0*/  IMAD R5, R0, R29, RZ ;  /* 0x0000001d00057224 */ /* 0x008fe400078e02ff */
[----:B------:R-:W-:-:S05]  /*1a1e0*/  VIADD R27, R4, 0xffffff80 ;  /* 0xffffff80041b7836 */ /* 0x000fca0000000000 */
[----:B------:R-:W-:-:S13]  /*1a1f0*/  ISETP.GE.AND P0, PT, R27, R5, PT ;  /* 0x000000051b00720c */ /* 0x000fda0003f06270 */
[----:B------:R-:W-:Y:S05]  /*1a200*/  @P0 BRA `(.L_x_627) ;  /* 0x0000000000ac0947 */ /* 0x000fea0003800000 */
[----:B------:R-:W-:Y:S01]  /*1a210*/  IMAD.MOV.U32 R24, RZ, RZ, 0x9b8 ;  /* 0x000009b8ff187424 */ /* 0x000fe200078e00ff */
[----:B------:R-:W-:Y:S01]  /*1a220*/  ISETP.GT.AND P0, PT, R202, 0x1, PT ;  /* 0x00000001ca00780c */ /* 0x000fe20003f04270 */
[----:B------:R-:W0:Y:S01]  /*1a230*/  LDC.64 R4, c[0x0][0xba8] ;  /* 0x0002ea00ff047b82 */ /* 0x000e220000000a00 */
[----:B------:R-:W-:Y:S01]  /*1a240*/  ISETP.NE.AND P1, PT, R29, 0x1, PT ;  /* 0x000000011d00780c */ /* 0x000fe20003f25270 */
[----:B------:R-:W-:Y:S01]  /*1a250*/  IMAD.MOV.U32 R21, RZ, RZ, R27 ;  /* 0x000000ffff157224 */ /* 0x000fe200078e001b */
[----:B------:R-:W-:Y:S02]  /*1a260*/  SEL R24, R24, 0x978, P0 ;  /* 0x0000097818187807 */ /* 0x000fe40000000000 */
[----:B------:R-:W-:-:S03]  /*1a270*/  SEL R209, R209, RZ, P0 ;  /* 0x000000ffd1d17207 */ /* 0x000fc60000000000 */
[----:B------:R-:W3:Y:S08]  /*1a280*/  LDC.64 R14, c[0x0][R24+0x220] ;  /* 0x00008800180e7b82 */ /* 0x000ef00000000a00 */
[----:B------:R-:W4:Y:S08]  /*1a290*/  LDC.64 R12, c[0x0][R24+0x218] ;  /* 0x00008600180c7b82 */ /* 0x000f300000000a00 */
[----:B------:R-:W5:Y:S08]  /*1a2a0*/  LDC.64 R8, c[0x0][R24+0x228] ;  /* 0x00008a0018087b82 */ /* 0x000f700000000a00 */
[----:B------:R-:W1:Y:S08]  /*1a2b0*/  LDC.64 R6, c[0x0][R24+0x210] ;  /* 0x0000840018067b82 */ /* 0x000e700000000a00 */
[----:B------:R-:W2:Y:S08]  /*1a2c0*/  @P1 LDC R20, c[0x0][0xbec] ;  /* 0x0002fb00ff141b82 */ /* 0x000eb00000000800 */
[----:B------:R-:W5:Y:S01]  /*1a2d0*/  @P1 LDC R31, c[0x0][0xbf0] ;  /* 0x0002fc00ff1f1b82 */ /* 0x000f620000000800 */
[----:B---3--:R-:W-:-:S07]  /*1a2e0*/  IMAD R15, R15, R203, RZ ;  /* 0x000000cb0f0f7224 */ /* 0x008fce00078e02ff */
[----:B0-----:R-:W0:Y:S01]  /*1a2f0*/  @!P0 LDC R4, c[0x0][0xb50] ;  /* 0x0002d400ff048b82 */ /* 0x001e220000000800 */
[----:B------:R-:W-:-:S04]  /*1a300*/  IMAD.WIDE.U32 R10, R14, R203, RZ ;  /* 0x000000cb0e0a7225 */ /* 0x000fc800078e00ff */
[----:B------:R-:W-:Y:S02]  /*1a310*/  IMAD R15, R14, R226, R15 ;  /* 0x000000e20e0f7224 */ /* 0x000fe400078e020f */
[----:B--2---:R-:W-:Y:S01]  /*1a320*/  @P1 IMAD.HI.U32 R20, R27, R20, RZ ;  /* 0x000000141b141227 */ /* 0x004fe200078e00ff */
[----:B------:R-:W2:Y:S03]  /*1a330*/  @!P0 LDC R5, c[0x0][0xb54] ;  /* 0x0002d500ff058b82 */ /* 0x000ea60000000800 */
[-C--:B----4-:R-:W-:Y:S02]  /*1a340*/  IMAD R25, R13, R199.reuse, RZ ;  /* 0x000000c70d197224 */ /* 0x090fe400078e02ff */
[----:B------:R-:W-:Y:S01]  /*1a350*/  IMAD.WIDE.U32 R12, R12, R199, RZ ;  /* 0x000000c70c0c7225 */ /* 0x000fe200078e00ff */
[----:B-----5:R-:W-:-:S03]  /*1a360*/  @P1 SHF.R.U32.HI R21, RZ, R31, R20 ;  /* 0x0000001fff151219 */ /* 0x020fc60000011614 */
[----:B------:R-:W-:Y:S01]  /*1a370*/  IMAD.IADD R25, R13, 0x1, R25 ;  /* 0x000000010d197824 */ /* 0x000fe200078e0219 */
[----:B------:R-:W-:Y:S01]  /*1a380*/  IADD3 R12, P1, P3, R10, R12, R3 ;  /* 0x0000000c0a0c7210 */ /* 0x000fe20007b3e003 */
[----:B------:R-:W-:Y:S02]  /*1a390*/  IMAD.IADD R15, R11, 0x1, R15 ;  /* 0x000000010b0f7824 */ /* 0x000fe400078e020f */
[----:B------:R-:W-:Y:S02]  /*1a3a0*/  IMAD.MOV R10, RZ, RZ, -R21 ;  /* 0x000000ffff0a7224 */ /* 0x000fe400078e0a15 */
[-C--:B------:R-:W-:Y:S02]  /*1a3b0*/  IMAD R13, R9, R209.reuse, RZ ;  /* 0x000000d1090d7224 */ /* 0x080fe400078e02ff */
[----:B------:R-:W-:-:S04]  /*1a3c0*/  IMAD.WIDE.U32 R8, R8, R209, RZ ;  /* 0x000000d108087225 */ /* 0x000fc800078e00ff */
[----:B------:R-:W-:Y:S01]  /*1a3d0*/  IMAD R11, R29, R10, R27 ;  /* 0x0000000a1d0b7224 */ /* 0x000fe200078e021b */
[----:B------:R-:W-:Y:S01]  /*1a3e0*/  IADD3.X R10, R15, R25, R26, P1, P3 ;  /* 0x000000190f0a7210 */ /* 0x000fe20000fe641a */
[----:B------:R-:W-:Y:S01]  /*1a3f0*/  IMAD.IADD R13, R9, 0x1, R13 ;  /* 0x00000001090d7824 */ /* 0x000fe200078e020d */
[----:B------:R-:W-:Y:S01]  /*1a400*/  IADD3 R8, P0, P1, R21, R12, R8 ;  /* 0x0000000c15087210 */ /* 0x000fe2000791e008 */
[----:B-1----:R-:W-:Y:S01]  /*1a410*/  IMAD R7, R7, R11, RZ ;  /* 0x0000000b07077224 */ /* 0x002fe200078e02ff */
[----:B------:R-:W-:-:S04]  /*1a420*/  SHF.R.S32.HI R21, RZ, 0x1f, R21 ;  /* 0x0000001fff157819 */ /* 0x000fc80000011415 */
[----:B------:R-:W-:Y:S02]  /*1a430*/  IADD3.X R9, R21, R10, R13, P0, P1 ;  /* 0x0000000a15097210 */ /* 0x000fe400007e240d */
[----:B------:R-:W-:-:S05]  /*1a440*/  SHF.R.S32.HI R13, RZ, 0x1f, R11 ;  /* 0x0000001fff0d7819 */ /* 0x000fca000001140b */
[C---:B------:R-:W-:Y:S02]  /*1a450*/  IMAD R13, R6.reuse, R13, R7 ;  /* 0x0000000d060d7224 */ /* 0x040fe400078e0207 */
[----:B------:R-:W-:-:S04]  /*1a460*/  IMAD.WIDE.U32 R6, R6, R11, R8 ;  /* 0x0000000b06067225 */ /* 0x000fc800078e0008 */
[----:B------:R-:W-:Y:S01]  /*1a470*/  IMAD.IADD R7, R7, 0x1, R13 ;  /* 0x0000000107077824 */ /* 0x000fe200078e020d */
[----:B0-----:R-:W-:-:S04]  /*1a480*/  LEA R4, P0, R6, R4, 0x2 ;  /* 0x0000000406047211 */ /* 0x001fc800078010ff */
[----:B--2---:R-:W-:Y:S01]  /*1a490*/  LEA.HI.X R5, R6, R5, R7, 0x2, P0 ;  /* 0x0000000506057211 */ /* 0x004fe200000f1407 */
[----:B------:R-:W-:-:S05]  /*1a4a0*/  IMAD.MOV.U32 R7, RZ, RZ, -0x800000 ;  /* 0xff800000ff077424 */ /* 0x000fca00078e00ff */
[----:B------:R0:W-:Y:S03]  /*1a4b0*/  STG.E desc[UR58][R4.64], R7 ;  /* 0x0000000704007986 */ /* 0x0001e6000c10193a */
.L_x_627:
[----:B------:R-:W-:Y:S05]  /*1a4c0*/  BSYNC B1 ;  /* 0x0000000000017941 */ /* 0x000fea0003800000 */
.L_x_626:
[----:B------:R-:W-:Y:S05]  /*1a4d0*/  @P2 BRA `(.L_x_622) ;  /* 0x0000000400a02947 */ /* 0x000fea0003800000 */
[----:B------:R-:W3:Y:S01]  /*1a4e0*/  LDC R11, c[0x0][0xbe8] ;  /* 0x0002fa00ff0b7b82 */ /* 0x000ee20000000800 */
[----:B------:R-:W-:Y:S01]  /*1a4f0*/  ULDC.64 UR4, c[0x0][0xaa0] ;  /* 0x0002a80000047ab9 */ /* 0x000fe20000000a00 */
[----:B------:R-:W-:Y:S01]  /*1a500*/  ULDC.64 UR6, c[0x0][0xaf0] ;  /* 0x0002bc0000067ab9 */ /* 0x000fe20000000a00 */
[----:B0-----:R-:W-:Y:S01]  /*1a510*/  IMAD R4, R26, UR4, RZ ;  /* 0x000000041a047c24 */ /* 0x001fe2000f8e02ff */
[----:B------:R-:W-:Y:S01]  /*1a520*/  BSSY B1, `(.L_x_628) ;  /* 0x0000039000017945 */ /* 0x000fe20003800000 */
[----:B------:R-:W-:Y:S02]  /*1a530*/  SHF.R.S32.HI R10, RZ, 0x1f, R200 ;  /* 0x0000001fff0a7819 */ /* 0x000fe400000114c8 */
[C---:B------:R-:W-:Y:S01]  /*1a540*/  IMAD R7, R3.reuse, UR5, R4 ;  /* 0x0000000503077c24 */ /* 0x040fe2000f8e0204 */
[----:B------:R-:W-:Y:S01]  /*1a550*/  SHF.R.S32.HI R14, RZ, 0x1f, R198 ;  /* 0x0000001fff0e7819 */ /* 0x000fe200000114c6 */
[----:B------:R-:W-:Y:S01]  /*1a560*/  IMAD.WIDE.U32 R4, R3, UR4, RZ ;  /* 0x0000000403047c25 */ /* 0x000fe2000f8e00ff */
[----:B------:R-:W-:-:S03]  /*1a570*/  ULDC.64 UR4, c[0x0][0xae8] ;  /* 0x0002ba0000047ab9 */ /* 0x000fc60000000a00 */
[----:B------:R-:W-:Y:S02]  /*1a580*/  IMAD R3, R201, 0x20, R227 ;  /* 0x00000020c9037824 */ /* 0x000fe400078e02e3 */
[----:B------:R-:W-:Y:S02]  /*1a590*/  IMAD.IADD R5, R5, 0x1, R7 ;  /* 0x0000000105057824 */ /* 0x000fe400078e0207 */
[----:B------:R-:W-:Y:S02]  /*1a5a0*/  IMAD R9, R208, 0x80, R3 ;  /* 0x00000080d0097824 */ /* 0x000fe400078e0203 */
[----:B------:R-:W-:-:S04]  /*1a5b0*/  IMAD.WIDE.U32 R4, R199, UR4, R4 ;  /* 0x00000004c7047c25 */ /* 0x000fc8000f8e0004 */
[----:B------:R-:W-:Y:S01]  /*1a5c0*/  IMAD.MOV.U32 R3, RZ, RZ, R9 ;  /* 0x000000ffff037224 */ /* 0x000fe200078e0009 */
[----:B---3--:R-:W-:Y:S01]  /*1a5d0*/  ISETP.NE.AND P0, PT, R11, 0x1, PT ;  /* 0x000000010b00780c */ /* 0x008fe20003f05270 */
[----:B------:R-:W-:Y:S02]  /*1a5e0*/  IMAD R7, R226, UR6, RZ ;  /* 0x00000006e2077c24 */ /* 0x000fe4000f8e02ff */
[----:B------:R-:W-:Y:S01]  /*1a5f0*/  IMAD R5, R199, UR5, R5 ;  /* 0x00000005c7057c24 */ /* 0x000fe2000f8e0205 */
[----:B------:R-:W-:Y:S01]  /*1a600*/  ULDC.64 UR4, c[0x0][0xae0] ;  /* 0x0002b80000047ab9 */ /* 0x000fe20000000a00 */
[C---:B------:R-:W-:Y:S02]  /*1a610*/  IMAD R7, R203.reuse, UR7, R7 ;  /* 0x00000007cb077c24 */ /* 0x040fe4000f8e0207 */
[----:B------:R-:W-:-:S04]  /*1a620*/  IMAD.WIDE.U32 R4, R203, UR6, R4 ;  /* 0x00000006cb047c25 */ /* 0x000fc8000f8e0004 */
[----:B------:R-:W-:Y:S02]  /*1a630*/  IMAD.IADD R5, R5, 0x1, R7 ;  /* 0x0000000105057824 */ /* 0x000fe400078e0207 */
[----:B------:R-:W0:Y:S08]  /*1a640*/  @P0 LDC R6, c[0x0][0xbec] ;  /* 0x0002fb00ff060b82 */ /* 0x000e300000000800 */
[----:B------:R-:W3:Y:S01]  /*1a650*/  @P0 LDC R13, c[0x0][0xbf0] ;  /* 0x0002fc00ff0d0b82 */ /* 0x000ee20000000800 */
[----:B0-----:R-:W-:-:S05]  /*1a660*/  @P0 IMAD.HI.U32 R6, R9, R6, RZ ;  /* 0x0000000609060227 */ /* 0x001fca00078e00ff */
[----:B---3--:R-:W-:-:S04]  /*1a670*/  @P0 SHF.R.U32.HI R3, RZ, R13, R6 ;  /* 0x0000000dff030219 */ /* 0x008fc80000011606 */
[--C-:B------:R-:W-:Y:S01]  /*1a680*/  SHF.R.S32.HI R6, RZ, 0x1f, R3.reuse ;  /* 0x0000001fff067819 */ /* 0x100fe20000011403 */
[----:B------:R-:W-:Y:S02]  /*1a690*/  IMAD.MOV R8, RZ, RZ, -R3 ;  /* 0x000000ffff087224 */ /* 0x000fe400078e0a03 */
[----:B------:R-:W-:-:S04]  /*1a6a0*/  IMAD.WIDE.U32 R4, R3, UR4, R4 ;  /* 0x0000000403047c25 */ /* 0x000fc8000f8e0004 */
[----:B------:R-:W-:Y:S02]  /*1a6b0*/  IMAD R6, R6, UR4, RZ ;  /* 0x0000000406067c24 */ /* 0x000fe4000f8e02ff */
[----:B------:R-:W-:Y:S02]  /*1a6c0*/  IMAD R7, R11, R8, R9 ;  /* 0x000000080b077224 */ /* 0x000fe400078e0209 */
[----:B------:R-:W-:Y:S01]  /*1a6d0*/  IMAD R9, R3, UR5, R6 ;  /* 0x0000000503097c24 */ /* 0x000fe2000f8e0206 */
[----:B------:R-:W-:Y:S01]  /*1a6e0*/  ULDC.64 UR4, c[0x0][0xad8] ;  /* 0x0002b60000047ab9 */ /* 0x000fe20000000a00 */
[----:B------:R-:W-:Y:S01]  /*1a6f0*/  IMAD R8, R208, 0x80, R227 ;  /* 0x00000080d0087824 */ /* 0x000fe200078e02e3 */
[----:B------:R-:W-:Y:S01]  /*1a700*/  SHF.R.S32.HI R3, RZ, 0x1f, R7 ;  /* 0x0000001fff037819 */ /* 0x000fe20000011407 */
[----:B------:R-:W-:Y:S02]  /*1a710*/  IMAD.IADD R5, R5, 0x1, R9 ;  /* 0x0000000105057824 */ /* 0x000fe400078e0209 */
[----:B------:R-:W-:-:S02]  /*1a720*/  IMAD R11, R0, R11, RZ ;  /* 0x0000000b000b7224 */ /* 0x000fc400078e02ff */
[----:B------:R-:W-:Y:S02]  /*1a730*/  IMAD R6, R3, UR4, RZ ;  /* 0x0000000403067c24 */ /* 0x000fe4000f8e02ff */
[----:B------:R-:W-:Y:S01]  /*1a740*/  IMAD.WIDE.U32 R4, R7, UR4, R4 ;  /* 0x0000000407047c25 */ /* 0x000fe2000f8e0004 */
[----:B------:R-:W-:-:S03]  /*1a750*/  ISETP.GE.AND P2, PT, R8, R11, PT ;  /* 0x0000000b0800720c */ /* 0x000fc60003f46270 */
[----:B------:R-:W-:Y:S01]  /*1a760*/  IMAD R3, R7, UR5, R6 ;  /* 0x0000000507037c24 */ /* 0x000fe2000f8e0206 */
[----:B------:R-:W-:Y:S01]  /*1a770*/  ULDC.64 UR4, c[0x0][0xa80] ;  /* 0x0002a00000047ab9 */ /* 0x000fe20000000a00 */
[----:B------:R-:W-:Y:S01]  /*1a780*/  VIADD R0, R8, 0x20 ;  /* 0x0000002008007836 */ /* 0x000fe20000000000 */
[----:B------:R-:W-:Y:S01]  /*1a790*/  LEA R6, P3, R4, UR4, 0x1 ;  /* 0x0000000404067c11 */ /* 0x000fe2000f8608ff */
[----:B------:R-:W-:-:S03]  /*1a7a0*/  IMAD.IADD R3, R5, 0x1, R3 ;  /* 0x0000000105037824 */ /* 0x000fc600078e0203 */
[-C--:B------:R-:W-:Y:S01]  /*1a7b0*/  ISETP.GE.AND P1, PT, R0, R11.reuse, PT ;  /* 0x0000000b0000720c */ /* 0x080fe20003f26270 */
[----:B------:R-:W-:Y:S01]  /*1a7c0*/  VIADD R0, R8, 0x40 ;  /* 0x0000004008007836 */ /* 0x000fe20000000000 */
[----:B------:R-:W-:Y:S01]  /*1a7d0*/  LEA.HI.X R3, R4, UR5, R3, 0x1, P3 ;  /* 0x0000000504037c11 */ /* 0x000fe200098f0c03 */
[----:B------:R0:W3:Y:S03]  /*1a7e0*/  SHFL.IDX PT, R7, R6, RZ, 0x181f ;  /* 0x00181fff06077589 */ /* 0x0000e600000e0000 */
[----:B------:R-:W-:Y:S01]  /*1a7f0*/  ISETP.GE.AND P0, PT, R0, R11, PT ;  /* 0x0000000b0000720c */ /* 0x000fe20003f06270 */
[----:B------:R0:W4:Y:S01]  /*1a800*/  SHFL.IDX PT, R5, R3, RZ, 0x181f ;  /* 0x00181fff03057589 */ /* 0x00012200000e0000 */
[----:B------:R-:W-:Y:S11]  /*1a810*/  @P2 BRA `(.L_x_629) ;  /* 0x0000000000242947 */ /* 0x000ff60003800000 */
[----:B------:R-:W-:Y:S02]  /*1a820*/  ULDC UR4, c[0x0][0xac8] ;  /* 0x0002b20000047ab9 */ /* 0x000fe40000000800 */
[----:B------:R-:W-:Y:S02]  /*1a830*/  ISETP.GE.AND P4, PT, R198, UR4, PT ;  /* 0x00000004c6007c0c */ /* 0x000fe4000bf86270 */
[----:B------:R-:W-:-:S11]  /*1a840*/  ISETP.GE.AND P5, PT, R200, UR4, PT ;  /* 0x00000004c8007c0c */ /* 0x000fd6000bfa6270 */
[-C--:B---3--:R-:W-:Y:S02]  /*1a850*/  @!P4 LEA R12, P2, R198, R7.reuse, 0x1 ;  /* 0x00000007c60cc211 */ /* 0x088fe400078408ff */
[----:B------:R-:W-:Y:S02]  /*1a860*/  @!P5 LEA R4, P3, R200, R7, 0x1 ;  /* 0x00000007c804d211 */ /* 0x000fe400078608ff */
[-C--:B----4-:R-:W-:Y:S02]  /*1a870*/  @!P4 LEA.HI.X R13, R198, R5.reuse, R14, 0x1, P2 ;  /* 0x00000005c60dc211 */ /* 0x090fe400010f0c0e */
[----:B------:R-:W-:-:S03]  /*1a880*/  @!P5 LEA.HI.X R5, R200, R5, R10, 0x1, P3 ;  /* 0x00000005c805d211 */ /* 0x000fc600018f0c0a */
[----:B------:R3:W-:Y:S04]  /*1a890*/  @!P4 ST.E.128 desc[UR58][R12.64], RZ ;  /* 0x000000ff0c00c985 */ /* 0x0007e8000c101d3a */
[----:B------:R3:W-:Y:S02]  /*1a8a0*/  @!P5 ST.E.128 desc[UR58][R4.64], RZ ;  /* 0x000000ff0400d985 */ /* 0x0007e4000c101d3a */
.L_x_629:
[----:B------:R-:W-:Y:S05]  /*1a8b0*/  BSYNC B1 ;  /* 0x0000000000017941 */ /* 0x000fea0003800000 */
.L_x_628:
[----:B---34-:R3:W4:Y:S01]  /*1a8c0*/  SHFL.IDX PT, R5, R3, 0x1, 0x181f ;  /* 0x00381f0003057f89 */ /* 0x01872200000e0000 */
        /* <DEDUP_REMOVED lines=10> */
[----:B------:R0:W-:Y:S04]  /*1a970*/  @!P3 ST.E.128 desc[UR58][R12.64], RZ ;  /* 0x000000ff0c00b985 */ /* 0x0001e8000c101d3a */
[----:B------:R0:W-:Y:S02]  /*1a980*/  @!P4 ST.E.128 desc[UR58][R4.64], RZ ;  /* 0x000000ff0400c985 */ /* 0x0001e4000c101d3a */
.L_x_631:
[----:B------:R-:W-:Y:S05]  /*1a990*/  BSYNC B1 ;  /* 0x0000000000017941 */ /* 0x000fea0003800000 */
.L_x_630:
        /* <DEDUP_REMOVED lines=13> */
.L_x_633:
[----:B------:R-:W-:Y:S05]  /*1aa70*/  BSYNC B1 ;  /* 0x0000000000017941 */ /* 0x000fea0003800000 */
.L_x_632:
[----:B------:R-:W-:Y:S01]  /*1aa80*/  VIADD R0, R8, 0x60 ;  /* 0x0000006008007836 */ /* 0x000fe20000000000 */
[----:B0--3--:R-:W0:Y:S04]  /*1aa90*/  SHFL.IDX PT, R3, R3, 0x3, 0x181f ;  /* 0x00781f0003037f89 */ /* 0x009e2800000e0000 */
[----:B------:R-:W-:Y:S01]  /*1aaa0*/  ISETP.GE.AND P0, PT, R0, R11, PT ;  /* 0x0000000b0000720c */ /* 0x000fe20003f06270 */
[----:B----4-:R3:W4:-:S12]  /*1aab0*/  SHFL.IDX PT, R5, R6, 0x3, 0x181f ;  /* 0x00781f0006057f89 */ /* 0x01071800000e0000 */
[----:B---3--:R-:W-:Y:S05]  /*1aac0*/  @P0 BRA `(.L_x_622) ;  /* 0x0000000000240947 */ /* 0x008fea0003800000 */
[----:B------:R-:W-:Y:S02]  /*1aad0*/  ULDC UR4, c[0x0][0xac8] ;  /* 0x0002b20000047ab9 */ /* 0x000fe40000000800 */
[----:B------:R-:W-:Y:S02]  /*1aae0*/  ISETP.GE.AND P2, PT, R198, UR4, PT ;  /* 0x00000004c6007c0c */ /* 0x000fe4000bf46270 */
[----:B------:R-:W-:-:S11]  /*1aaf0*/  ISETP.GE.AND P3, PT, R200, UR4, PT ;  /* 0x00000004c8007c0c */ /* 0x000fd6000bf66270 */
[-C--:B----4-:R-:W-:Y:S02]  /*1ab00*/  @!P2 LEA R6, P0, R198, R5.reuse, 0x1 ;  /* 0x00000005c606a211 */ /* 0x090fe400078008ff */
[----:B------:R-:W-:Y:S02]  /*1ab10*/  @!P3 LEA R4, P1, R200, R5, 0x1 ;  /* 0x00000005c804b211 */ /* 0x000fe400078208ff */
[-C--:B0-----:R-:W-:Y:S02]  /*1ab20*/  @!P2 LEA.HI.X R7, R198, R3.reuse, R14, 0x1, P0 ;  /* 0x00000003c607a211 */ /* 0x081fe400000f0c0e */
[----:B------:R-:W-:-:S03]  /*1ab30*/  @!P3 LEA.HI.X R5, R200, R3, R10, 0x1, P1 ;  /* 0x00000003c805b211 */ /* 0x000fc600008f0c0a */
[----:B------:R0:W-:Y:S04]  /*1ab40*/  @!P2 ST.E.128 desc[UR58][R6.64], RZ ;  /* 0x000000ff0600a985 */ /* 0x0001e8000c101d3a */
[----:B------:R0:W-:Y:S02]  /*1ab50*/  @!P3 ST.E.128 desc[UR58][R4.64], RZ ;  /* 0x000000ff0400b985 */ /* 0x0001e4000c101d3a */
.L_x_622:
[----:B------:R-:W-:Y:S05]  /*1ab60*/  BSYNC B0 ;  /* 0x0000000000007941 */ /* 0x000fea0003800000 */
.L_x_612:
[----:B------:R-:W-:Y:S02]  /*1ab70*/  ULDC UR4, c[0x0][0xc3c] ;  /* 0x00030f0000047ab9 */ /* 0x000fe40000000800 */
[----:B--2---:R-:W-:-:S13]  /*1ab80*/  ISETP.GE.AND P0, PT, R147, UR4, PT ;  /* 0x0000000493007c0c */ /* 0x004fda000bf06270 */
[----:B------:R-:W-:Y:S05]  /*1ab90*/  @!P0 BRA `(.L_x_634) ;  /* 0xfffffe6800988947 */ /* 0x000fea000383ffff */
[----:B------:R-:W-:Y:S05]  /*1aba0*/  BRA `(.L_x_422) ;  /* 0x0000008000407947 */ /* 0x000fea0003800000 */
.L_x_420:
[----:B------:R-:W-:-:S08]  /*1abb0*/  NOP ;  /* 0x0000000000007918 */ /* 0x000fd00000000000 */
[----:B0-----:R-:W0:-:S00]  /*1abc0*/  USETMAXREG.DEALLOC.CTAPOOL 0x18 ;  /* 0x00000018000079c8 */ /* 0x001e0000080e0500 */
[----:B0-----:R-:W2:Y:S01]  /*1abd0*/  LDL.LU R2, [R1+0x10] ;  /* 0x0000100001027983 */ /* 0x001ea20000300800 */
[----:B------:R-:W-:Y:S01]  /*1abe0*/  LOP3.LUT R0, R0, 0x3, RZ, 0xc0, !PT ;  /* 0x0000000300007812 */ /* 0x000fe200078ec0ff */
[----:B------:R-:W-:-:S05]  /*1abf0*/  IMAD.MOV.U32 R7, RZ, RZ, RZ ;  /* 0x000000ffff077224 */ /* 0x000fca00078e00ff */
[----:B------:R-:W0:Y:S02]  /*1ac00*/  SHFL.IDX PT, R0, R0, RZ, 0x1f ;  /* 0x00001fff00007589 */ /* 0x000e2400000e0000 */
[----:B0-----:R-:W-:Y:S02]  /*1ac10*/  ISETP.NE.AND P0, PT, R0, RZ, PT ;  /* 0x000000ff0000720c */ /* 0x001fe40003f05270 */
[----:B--2---:R-:W-:-:S11]  /*1ac20*/  LOP3.LUT R2, R2, 0xffffffef, RZ, 0xc0, !PT ;  /* 0xffffffef02027812 */ /* 0x004fd600078ec0ff */
[----:B------:R-:W-:-:S05]  /*1ac30*/  @P0 LOP3.LUT R2, R2, 0x10, RZ, 0xfc, !PT ;  /* 0x0000001002020812 */ /* 0x000fca00078efcff */
[----:B------:R0:W-:Y:S01]  /*1ac40*/  STL [R1+0x10], R2 ;  /* 0x0000100201007387 */ /* 0x0001e20000100800 */
        /* <DEDUP_REMOVED lines=10> */
.L_x_635:
[----:B------:R-:W-:Y:S01]  /*1acf0*/  LOP3.LUT R0, R6, 0x1f, RZ, 0xc0, !PT ;  /* 0x0000001f06007812 */ /* 0x000fe200078ec0ff */
[----:B------:R-:W-:Y:S01]  /*1ad00*/  ULDC UR4, c[0x0][0xc3c] ;  /* 0x00030f0000047ab9 */ /* 0x000fe20000000800 */
[----:B------:R-:W-:Y:S01]  /*1ad10*/  IMAD.MOV.U32 R10, RZ, RZ, RZ ;  /* 0x000000ffff0a7224 */ /* 0x000fe200078e00ff */
[----:B------:R-:W1:Y:S01]  /*1ad20*/  S2UR UR6, SR_CTAID.X ;  /* 0x00000000000679c3 */ /* 0x000e620000002500 */
[----:B------:R-:W-:Y:S01]  /*1ad30*/  ISETP.NE.AND P0, PT, R0, 0x1f, PT ;  /* 0x0000001f0000780c */ /* 0x000fe20003f05270 */
[----:B------:R-:W-:-:S03]  /*1ad40*/  ULDC UR5, c[0x0][0xc38] ;  /* 0x00030e0000057ab9 */ /* 0x000fc60000000800 */
[----:B------:R-:W-:-:S13]  /*1ad50*/  ISETP.GE.OR P1, PT, R0, UR4, !P0 ;  /* 0x0000000400007c0c */ /* 0x000fda000c726670 */
[----:B0-----:R-:W0:Y:S08]  /*1ad60*/  @!P1 LDC.64 R2, c[0x0][0xc80] ;  /* 0x00032000ff029b82 */ /* 0x001e300000000a00 */
        /* <DEDUP_REMOVED lines=35> */
.L_x_639:
        /* <DEDUP_REMOVED lines=12> */
[----:B------:R-:W-:Y:S02]  /*1b060*/  IMAD.MOV.U32 R10, RZ, RZ, RZ ;  /* 0x000000ffff0a7224 */ /* 0x000fe400078e00ff */
[----:B0-----:R-:W-:-:S05]  /*1b070*/  @!P6 IMAD.WIDE R2, R9, 0x4, R2 ;  /* 0x000000040902e825 */ /* 0x001fca00078e0202 */
[----:B------:R1:W2:Y:S02]  /*1b080*/  @!P6 LDG.E R7, desc[UR58][R2.64] ;  /* 0x0000003a0207e981 */ /* 0x0002a4000c1e1900 */
[----:B-1----:R-:W-:-:S05]  /*1b090*/  @!P6 IMAD.WIDE R2, R9, 0x4, R4 ;  /* 0x000000040902e825 */ /* 0x002fca00078e0204 */
[----:B------:R-:W2:Y:S02]  /*1b0a0*/  @!P6 LDG.E R10, desc[UR58][R2.64] ;  /* 0x0000003a020ae981 */ /* 0x000ea4000c1e1900 */
[----:B--2---:R-:W-:-:S05]  /*1b0b0*/  IMAD R11, R7, R10, RZ ;  /* 0x0000000a070b7224 */ /* 0x004fca00078e02ff */
        /* <DEDUP_REMOVED lines=20> */
.L_x_637:
        /* <DEDUP_REMOVED lines=20> */
.L_x_640:
[----:B-1----:R-:W-:Y:S01]  /*1b340*/  IMAD R10, R14, UR5, R11 ;  /* 0x000000050e0a7c24 */ /* 0x002fe2000f8e020b */
[----:B------:R-:W1:Y:S01]  /*1b350*/  MUFU.RCP R12, R12 ;  /* 0x0000000c000c7308 */ /* 0x000e620000001000 */
[----:B------:R-:W-:Y:S02]  /*1b360*/  IMAD R11, R16, R5, RZ ;  /* 0x00000005100b7224 */ /* 0x000fe400078e02ff */
[----:B0-----:R-:W-:Y:S01]  /*1b370*/  IMAD.MOV.U32 R2, RZ, RZ, RZ ;  /* 0x000000ffff027224 */ /* 0x001fe200078e00ff */
[----:B------:R0:W-:Y:S03]  /*1b380*/  STL [R1], R10 ;  /* 0x0000000a01007387 */ /* 0x0001e60000100800 */
[----:B------:R-:W-:Y:S01]  /*1b390*/  IMAD.HI.U32 R2, R3, R11, R2 ;  /* 0x0000000b03027227 */ /* 0x000fe200078e0002 */
[----:B------:R-:W-:-:S05]  /*1b3a0*/  IABS R11, R7 ;  /* 0x00000007000b7213 */ /* 0x000fca0000000000 */
[----:B------:R-:W-:Y:S01]  /*1b3b0*/  IMAD.MOV R14, RZ, RZ, -R11 ;  /* 0x000000ffff0e7224 */ /* 0x000fe200078e0a0b */
[----:B0-----:R-:W-:-:S04]  /*1b3c0*/  IADD3 R10, -R10, UR6, RZ ;  /* 0x000000060a0a7c10 */ /* 0x001fc8000fffe1ff */
[----:B------:R-:W-:-:S05]  /*1b3d0*/  IABS R3, R10 ;  /* 0x0000000a00037213 */ /* 0x000fca0000000000 */
[----:B------:R-:W-:-:S04]  /*1b3e0*/  IMAD.HI.U32 R11, R2, R3, RZ ;  /* 0x00000003020b7227 */ /* 0x000fc800078e00ff */
[----:B------:R-:W-:Y:S02]  /*1b3f0*/  IMAD R2, R11, R14, R3 ;  /* 0x0000000e0b027224 */ /* 0x000fe400078e0203 */
[----:B-1----:R-:W-:-:S03]  /*1b400*/  VIADD R3, R12, 0xffffffe ;  /* 0x0ffffffe0c037836 */ /* 0x002fc60000000000 */
[----:B------:R-:W-:-:S03]  /*1b410*/  ISETP.GT.U32.AND P1, PT, R5, R2, PT ;  /* 0x000000020500720c */ /* 0x000fc60003f24070 */
[----:B------:R-:W0:Y:S10]  /*1b420*/  F2I.FTZ.U32.TRUNC.NTZ R3, R3 ;  /* 0x0000000300037305 */ /* 0x000e34000021f000 */
[----:B------:R-:W-:-:S02]  /*1b430*/  @!P1 IMAD.IADD R2, R2, 0x1, -R5 ;  /* 0x0000000102029824 */ /* 0x000fc400078e0a05 */
[----:B------:R-:W-:Y:S01]  /*1b440*/  @!P1 VIADD R11, R11, 0x1 ;  /* 0x000000010b0b9836 */ /* 0x000fe20000000000 */
[----:B------:R-:W-:Y:S02]  /*1b450*/  ISETP.NE.AND P1, PT, R7, RZ, PT ;  /* 0x000000ff0700720c */ /* 0x000fe40003f25270 */
[----:B------:R-:W-:Y:S01]  /*1b460*/  ISETP.GE.U32.AND P0, PT, R2, R5, PT ;  /* 0x000000050200720c */ /* 0x000fe20003f06070 */
[----:B0-----:R-:W-:Y:S02]  /*1b470*/  IMAD.MOV R5, RZ, RZ, -R3 ;  /* 0x000000ffff057224 */ /* 0x001fe400078e0a03 */
[----:B------:R-:W-:Y:S02]  /*1b480*/  IMAD.MOV.U32 R2, RZ, RZ, RZ ;  /* 0x000000ffff027224 */ /* 0x000fe400078e00ff */
[----:B------:R-:W-:-:S04]  /*1b490*/  IMAD R5, R5, R8, RZ ;  /* 0x0000000805057224 */ /* 0x000fc800078e02ff */
[----:B------:R-:W-:Y:S01]  /*1b4a0*/  IMAD.HI.U32 R5, R3, R5, R2 ;  /* 0x0000000503057227 */ /* 0x000fe200078e0002 */
[----:B------:R-:W-:Y:S02]  /*1b4b0*/  LOP3.LUT R2, R10, R7, RZ, 0x3c, !PT ;  /* 0x000000070a027212 */ /* 0x000fe400078e3cff */
[----:B------:R-:W-:Y:S01]  /*1b4c0*/  IABS R3, R9 ;  /* 0x0000000900037213 */ /* 0x000fe20000000000 */
[----:B------:R-:W-:Y:S01]  /*1b4d0*/  @P0 VIADD R11, R11, 0x1 ;  /* 0x000000010b0b0836 */ /* 0x000fe20000000000 */
[----:B------:R-:W-:-:S03]  /*1b4e0*/  ISETP.GE.AND P2, PT, R2, RZ, PT ;  /* 0x000000ff0200720c */ /* 0x000fc60003f46270 */
[----:B------:R-:W-:-:S10]  /*1b4f0*/  IMAD.MOV R3, RZ, RZ, -R3 ;  /* 0x000000ffff037224 */ /* 0x000fd400078e0a03 */
[----:B------:R-:W-:Y:S01]  /*1b500*/  @!P2 IMAD.MOV R11, RZ, RZ, -R11 ;  /* 0x000000ffff0ba224 */ /* 0x000fe200078e0a0b */
[----:B------:R-:W-:-:S04]  /*1b510*/  @!P1 LOP3.LUT R11, RZ, R7, RZ, 0x33, !PT ;  /* 0x00000007ff0b9212 */ /* 0x000fc800078e33ff */
[-C--:B------:R-:W-:Y:S01]  /*1b520*/  IABS R2, R11.reuse ;  /* 0x0000000b00027213 */ /* 0x080fe20000000000 */
[----:B------:R-:W-:-:S04]  /*1b530*/  IMAD R7, R7, R11, RZ ;  /* 0x0000000b07077224 */ /* 0x000fc800078e02ff */
[----:B------:R-:W-:-:S04]  /*1b540*/  IMAD.HI.U32 R5, R5, R2, RZ ;  /* 0x0000000205057227 */ /* 0x000fc800078e00ff */
[----:B------:R-:W-:Y:S01]  /*1b550*/  IMAD R3, R5, R3, R2 ;  /* 0x0000000305037224 */ /* 0x000fe200078e0202 */
[----:B------:R-:W-:-:S04]  /*1b560*/  LOP3.LUT R2, R11, R9, RZ, 0x3c, !PT ;  /* 0x000000090b027212 */ /* 0x000fc800078e3cff */
[----:B------:R-:W-:Y:S02]  /*1b570*/  ISETP.GT.U32.AND P1, PT, R8, R3, PT ;  /* 0x000000030800720c */ /* 0x000fe40003f24070 */
[----:B------:R-:W-:-:S11]  /*1b580*/  ISETP.GE.AND P2, PT, R2, RZ, PT ;  /* 0x000000ff0200720c */ /* 0x000fd60003f46270 */
[----:B------:R-:W-:Y:S02]  /*1b590*/  @!P1 IMAD.IADD R3, R3, 0x1, -R8 ;  /* 0x0000000103039824 */ /* 0x000fe400078e0a08 */
[----:B------:R-:W-:Y:S01]  /*1b5a0*/  @!P1 VIADD R5, R5, 0x1 ;  /* 0x0000000105059836 */ /* 0x000fe20000000000 */
[----:B------:R-:W-:Y:S02]  /*1b5b0*/  ISETP.NE.AND P1, PT, R9, RZ, PT ;  /* 0x000000ff0900720c */ /* 0x000fe40003f25270 */
[----:B------:R-:W-:-:S13]  /*1b5c0*/  ISETP.GE.U32.AND P0, PT, R3, R8, PT ;  /* 0x000000080300720c */ /* 0x000fda0003f06070 */
[----:B------:R-:W-:-:S04]  /*1b5d0*/  @P0 VIADD R5, R5, 0x1 ;  /* 0x0000000105050836 */ /* 0x000fc80000000000 */
[----:B------:R-:W-:Y:S01]  /*1b5e0*/  @!P2 IMAD.MOV R5, RZ, RZ, -R5 ;  /* 0x000000ffff05a224 */ /* 0x000fe200078e0a05 */
[----:B------:R-:W-:-:S05]  /*1b5f0*/  @!P1 LOP3.LUT R5, RZ, R9, RZ, 0x33, !PT ;  /* 0x00000009ff059212 */ /* 0x000fca00078e33ff */
[----:B------:R-:W-:-:S04]  /*1b600*/  IMAD.MOV R2, RZ, RZ, -R5 ;  /* 0x000000ffff027224 */ /* 0x000fc800078e0a05 */
[C---:B------:R-:W-:Y:S02]  /*1b610*/  IMAD R11, R9.reuse, R2, R11 ;  /* 0x00000002090b7224 */ /* 0x040fe400078e020b */
[----:B------:R-:W-:Y:S02]  /*1b620*/  IMAD R2, R9, 0x1000000, R5 ;  /* 0x0100000009027824 */ /* 0x000fe400078e0205 */
[----:B------:R-:W-:Y:S02]  /*1b630*/  IMAD.IADD R5, R10, 0x1, -R7 ;  /* 0x000000010a057824 */ /* 0x000fe400078e0a07 */
[----:B------:R-:W-:Y:S02]  /*1b640*/  IMAD R3, R11, 0x10000, R2 ;  /* 0x000100000b037824 */ /* 0x000fe400078e0202 */
[----:B------:R-:W-:Y:S01]  /*1b650*/  VIADD R2, R4, UR4 ;  /* 0x0000000404027c36 */ /* 0x000fe20008000000 */
[----:B------:R1:W-:Y:S04]  /*1b660*/  STL [R1+0x4], R5 ;  /* 0x0000040501007387 */ /* 0x0003e80000100800 */
[----:B------:R1:W-:Y:S04]  /*1b670*/  STL [R1+0xc], R2 ;  /* 0x00000c0201007387 */ /* 0x0003e80000100800 */
[----:B------:R1:W-:Y:S01]  /*1b680*/  STL [R1+0x8], R3 ;  /* 0x0000080301007387 */ /* 0x0003e20000100800 */
[----:B------:R-:W-:Y:S05]  /*1b690*/  BRA `(.L_x_641) ;  /* 0x0000000000107947 */ /* 0x000fea0003800000 */
.L_x_638:
[----:B------:R-:W-:Y:S01]  /*1b6a0*/  IMAD.U32 R2, RZ, RZ, UR6 ;  /* 0x00000006ff027e24 */ /* 0x000fe2000f8e00ff */
[----:B------:R0:W-:Y:S04]  /*1b6b0*/  STL [R1+0x4], RZ ;  /* 0x000004ff01007387 */ /* 0x0001e80000100800 */
[----:B------:R0:W-:Y:S04]  /*1b6c0*/  STL [R1+0x8], RZ ;  /* 0x000008ff01007387 */ /* 0x0001e80000100800 */
[----:B------:R0:W-:Y:S02]  /*1b6d0*/  STL [R1], R2 ;  /* 0x0000000201007387 */ /* 0x0001e40000100800 */
.L_x_641:
[----:B------:R-:W2:Y:S04]  /*1b6e0*/  LDL R8, [R1] ;  /* 0x0000000001087983 */ /* 0x000ea80000100800 */
[----:B------:R-:W2:Y:S04]  /*1b6f0*/  LDL R9, [R1+0x4] ;  /* 0x0000040001097983 */ /* 0x000ea80000100800 */
[----:B------:R-:W2:Y:S04]  /*1b700*/  LDL R10, [R1+0x8] ;  /* 0x00000800010a7983 */ /* 0x000ea80000100800 */
[----:B------:R-:W2:Y:S01]  /*1b710*/  LDL R11, [R1+0xc] ;  /* 0x00000c00010b7983 */ /* 0x000ea20000100800 */
[----:B------:R-:W-:-:S13]  /*1b720*/  ISETP.NE.AND P0, PT, R0, RZ, PT ;  /* 0x000000ff0000720c */ /* 0x000fda0003f05270 */
[----:B-1----:R-:W1:Y:S01]  /*1b730*/  @!P0 S2R R3, SR_CgaCtaId ;  /* 0x0000000000038919 */ /* 0x002e620000008800 */
[----:B------:R-:W-:-:S04]  /*1b740*/  @!P0 MOV R0, 0x400 ;  /* 0x0000040000008802 */ /* 0x000fc80000000f00 */
[----:B-1----:R-:W-:-:S05]  /*1b750*/  @!P0 LEA R0, R3, R0, 0x18 ;  /* 0x0000000003008211 */ /* 0x002fca00078ec0ff */
[----:B--2---:R2:W-:Y:S01]  /*1b760*/  @!P0 STS.128 [R0+0x348d0], R8 ;  /* 0x0348d00800008388 */ /* 0x0045e20000000c00 */
[----:B------:R-:W-:Y:S06]  /*1b770*/  BAR.ARV 0x5, 0x180 ;  /* 0x0146000000007b1d */ /* 0x000fec0000002000 */
.L_x_636:
[----:B--2---:R-:W2:Y:S01]  /*1b780*/  LDL R0, [R1+0xc] ;  /* 0x00000c0001007983 */ /* 0x004ea20000100800 */
[----:B------:R-:W-:Y:S01]  /*1b790*/  ULDC UR4, c[0x0][0xc3c] ;  /* 0x00030f0000047ab9 */ /* 0x000fe20000000800 */
[----:B------:R-:W-:Y:S01]  /*1b7a0*/  IMAD.MOV.U32 R19, RZ, RZ, RZ ;  /* 0x000000ffff137224 */ /* 0x000fe200078e00ff */
[----:B--2---:R-:W-:Y:S01]  /*1b7b0*/  ISETP.GE.AND P0, PT, R0, UR4, PT ;  /* 0x0000000400007c0c */ /* 0x004fe2000bf06270 */
[----:B------:R-:W-:-:S05]  /*1b7c0*/  IMAD.MOV.U32 R0, RZ, RZ, 0x1 ;  /* 0x00000001ff007424 */ /* 0x000fca00078e00ff */
[----:B------:R2:W-:Y:S04]  /*1b7d0*/  STL [R1+0x1c], R0 ;  /* 0x00001c0001007387 */ /* 0x0005e80000100800 */
[----:B------:R2:W-:Y:S03]  /*1b7e0*/  STL [R1+0x64], RZ ;  /* 0x000064ff01007387 */ /* 0x0005e60000100800 */
[----:B------:R-:W-:Y:S05]  /*1b7f0*/  @P0 BRA `(.L_x_642) ;  /* 0x0000007000440947 */ /* 0x000fea0003800000 */
[----:B--2---:R-:W2:Y:S04]  /*1b800*/  LDL R0, [R1+0x8c] ;  /* 0x00008c0001007983 */ /* 0x004ea80000100800 */
[----:B------:R-:W3:Y:S01]  /*1b810*/  LDL.LU R4, [R1+0x10] ;  /* 0x0000100001047983 */ /* 0x000ee20000300800 */
[----:B------:R-:W4:Y:S01]  /*1b820*/  S2UR UR5, SR_CgaCtaId ;  /* 0x00000000000579c3 */ /* 0x000f220000008800 */
[----:B------:R-:W-:Y:S01]  /*1b830*/  LOP3.LUT R5, R6, 0x7f, RZ, 0xc0, !PT ;  /* 0x0000007f06057812 */ /* 0x000fe200078ec0ff */
[----:B------:R-:W-:Y:S01]  /*1b840*/  UMOV UR4, 0x400 ;  /* 0x0000040000047882 */ /* 0x000fe20000000000 */
[----:B------:R-:W-:Y:S01]  /*1b850*/  BSSY B8, `(.L_x_642) ;  /* 0x000070b000087945 */ /* 0x000fe20003800000 */
[----:B------:R-:W-:Y:S01]  /*1b860*/  IMAD.MOV.U32 R19, RZ, RZ, RZ ;  /* 0x000000ffff137224 */ /* 0x000fe200078e00ff */
[C---:B------:R-:W-:Y:S01]  /*1b870*/  ISETP.NE.AND P1, PT, R5.reuse, RZ, PT ;  /* 0x000000ff0500720c */ /* 0x040fe20003f25270 */
[----:B0-----:R-:W-:Y:S01]  /*1b880*/  IMAD.SHL.U32 R2, R5, 0x8, RZ ;  /* 0x0000000805027824 */ /* 0x001fe200078e00ff */
[----:B------:R-:W-:Y:S01]  /*1b890*/  ULDC.64 UR36, c[0x0][0x198] ;  /* 0x0000660000247ab9 */ /* 0x000fe20000000a00 */
[----:B------:R-:W-:Y:S01]  /*1b8a0*/  ULDC UR39, c[0x0][0xc] ;  /* 0x0000030000277ab9 */ /* 0x000fe20000000800 */
[----:B----4-:R-:W-:-:S06]  /*1b8b0*/  ULEA UR4, UR5, UR4, 0x18 ;  /* 0x0000000405047291 */ /* 0x010fcc000f8ec03f */
[----:B------:R-:W-:Y:S01]  /*1b8c0*/  IMAD.U32 R18, RZ, RZ, UR4 ;  /* 0x00000004ff127e24 */ /* 0x000fe2000f8e00ff */
[----:B--2---:R-:W-:Y:S01]  /*1b8d0*/  R2UR UR6, R0 ;  /* 0x00000000000672ca */ /* 0x004fe200000e0000 */
[----:B------:R-:W-:Y:S01]  /*1b8e0*/  IMAD.SHL.U32 R0, R6, 0x8, RZ ;  /* 0x0000000806007824 */ /* 0x000fe200078e00ff */
[----:B---3--:R-:W-:-:S04]  /*1b8f0*/  LOP3.LUT R4, R4, 0xfffffffd, RZ, 0xc0, !PT ;  /* 0xfffffffd04047812 */ /* 0x008fc800078ec0ff */
[----:B------:R-:W-:Y:S02]  /*1b900*/  LOP3.LUT R3, R0, 0x1f8, RZ, 0xc0, !PT ;  /* 0x000001f800037812 */ /* 0x000fe400078ec0ff */
[----:B------:R-:W-:Y:S02]  /*1b910*/  @P1 LOP3.LUT R4, R4, 0x2, RZ, 0xfc, !PT ;  /* 0x0000000204041812 */ /* 0x000fe400078efcff */
[----:B------:R-:W-:Y:S02]  /*1b920*/  LOP3.LUT R3, R3, 0x38, R6, 0x78, !PT ;  /* 0x0000003803037812 */ /* 0x000fe400078e7806 */
[----:B------:R-:W-:Y:S01]  /*1b930*/  LOP3.LUT R4, R4, 0xfffffffe, RZ, 0xc0, !PT ;  /* 0xfffffffe04047812 */ /* 0x000fe200078ec0ff */
[----:B------:R-:W-:Y:S01]  /*1b940*/  ULOP3.LUT UR38, UR6, 0x2, URZ, 0xfc, !UPT ;  /* 0x0000000206267892 */ /* 0x000fe2000f8efc3f */
[----:B------:R-:W-:Y:S02]  /*1b950*/  LOP3.LUT R3, R3, 0x200, R2, 0xf8, !PT ;  /* 0x0000020003037812 */ /* 0x000fe400078ef802 */
[C---:B------:R-:W-:Y:S01]  /*1b960*/  LOP3.LUT P0, R2, R6.reuse, 0x1f, RZ, 0xc0, !PT ;  /* 0x0000001f06027812 */ /* 0x040fe2000780c0ff */
[----:B------:R-:W-:Y:S01]  /*1b970*/  IMAD.SHL.U32 R6, R6, 0x10, RZ ;  /* 0x0000001006067824 */ /* 0x000fe200078e00ff */
[----:B------:R-:W-:-:S03]  /*1b980*/  LOP3.LUT R0, R0, 0x38, RZ, 0xc0, !PT ;  /* 0x0000003800007812 */ /* 0x000fc600078ec0ff */
[----:B------:R0:W-:Y:S08]  /*1b990*/  STL [R1+0x2c], R2 ;  /* 0x00002c0201007387 */ /* 0x0001f00000100800 */
[----:B------:R-:W-:Y:S02]  /*1b9a0*/  @P0 LOP3.LUT R4, R4, 0x1, RZ, 0xfc, !PT ;  /* 0x0000000104040812 */ /* 0x000fe400078efcff */
[----:B------:R-:W-:-:S02]  /*1b9b0*/  ISETP.NE.OR P0, PT, R5, RZ, !P0 ;  /* 0x000000ff0500720c */ /* 0x000fc40004705670 */
[----:B0-----:R-:W-:Y:S02]  /*1b9c0*/  SHF.R.U32.HI R2, RZ, 0x3, R5 ;  /* 0x00000003ff027819 */ /* 0x001fe40000011605 */
[----:B------:R-:W-:Y:S02]  /*1b9d0*/  LOP3.LUT R4, R4, 0xfffffff7, RZ, 0xc0, !PT ;  /* 0xfffffff704047812 */ /* 0x000fe400078ec0ff */
[----:B------:R-:W-:Y:S02]  /*1b9e0*/  LOP3.LUT R5, R2, 0x70, R6, 0xf8, !PT ;  /* 0x0000007002057812 */ /* 0x000fe400078ef806 */
[----:B------:R-:W-:Y:S01]  /*1b9f0*/  LEA R2, R3, R18, 0x1 ;  /* 0x0000001203027211 */ /* 0x000fe200078e08ff */
[----:B------:R-:W-:-:S04]  /*1ba00*/  IMAD.MOV.U32 R3, RZ, RZ, 0x1 ;  /* 0x00000001ff037424 */ /* 0x000fc800078e00ff */
[----:B------:R-:W-:Y:S01]  /*1ba10*/  @P0 LOP3.LUT R4, R4, 0x8, RZ, 0xfc, !PT ;  /* 0x0000000804040812 */ /* 0x000fe200078efcff */
[----:B------:R0:W-:Y:S04]  /*1ba20*/  STL [R1+0x30], R2 ;  /* 0x0000300201007387 */ /* 0x0001e80000100800 */
[----:B------:R-:W-:Y:S04]  /*1ba30*/  STL [R1+0x64], RZ ;  /* 0x000064ff01007387 */ /* 0x000fe80000100800 */
[----:B------:R-:W-:Y:S01]  /*1ba40*/  STL [R1+0x10], R4 ;  /* 0x0000100401007387 */ /* 0x000fe20000100800 */
[----:B0-----:R-:W-:-:S05]  /*1ba50*/  IMAD.MOV.U32 R2, RZ, RZ, 0x1 ;  /* 0x00000001ff027424 */ /* 0x001fca00078e00ff */
[----:B------:R0:W-:Y:S04]  /*1ba60*/  STL [R1+0x24], R2 ;  /* 0x0000240201007387 */ /* 0x0001e80000100800 */
[----:B------:R2:W-:Y:S04]  /*1ba70*/  STL [R1+0x14], RZ ;  /* 0x000014ff01007387 */ /* 0x0005e80000100800 */
[----:B------:R2:W-:Y:S01]  /*1ba80*/  STL [R1+0x1c], R3 ;  /* 0x00001c0301007387 */ /* 0x0005e20000100800 */
[C---:B0-----:R-:W-:Y:S02]  /*1ba90*/  LOP3.LUT R2, R0.reuse, 0x40, RZ, 0xfc, !PT ;  /* 0x0000004000027812 */ /* 0x041fe400078efcff */
[----:B------:R-:W-:-:S07]  /*1baa0*/  LOP3.LUT R0, R0, 0x80, RZ, 0xfc, !PT ;  /* 0x0000008000007812 */ /* 0x000fce00078efcff */
.L_x_788:
[----:B------:R-:W3:Y:S01]  /*1bab0*/  LDL R0, [R1+0xc] ;  /* 0x00000c0001007983 */ /* 0x000ee20000100800 */
[----:B--2---:R-:W3:Y:S01]  /*1bac0*/  LDC.64 R2, c[0x0][0xc88] ;  /* 0x00032200ff027b82 */ /* 0x004ee20000000a00 */
[----:B------:R-:W-:Y:S05]  /*1bad0*/  YIELD ;  /* 0x0000000000007946 */ /* 0x000fea0003800000 */
[----:B------:R-:W-:Y:S01]  /*1bae0*/  ULDC.64 UR4, c[0x0][0xa28] ;  /* 0x00028a0000047ab9 */ /* 0x000fe20000000a00 */
[----:B------:R-:W-:Y:S01]  /*1baf0*/  ULDC.64 UR10, c[0x0][0xa18] ;  /* 0x00028600000a7ab9 */ /* 0x000fe20000000a00 */
[----:B------:R-:W-:Y:S01]  /*1bb00*/  ISETP.NE.U32.AND P0, PT, RZ, UR4, PT ;  /* 0x00000004ff007c0c */ /* 0x000fe2000bf05070 */
[----:B------:R-:W-:Y:S01]  /*1bb10*/  ULDC.64 UR6, c[0x0][0xa08] ;  /* 0x0002820000067ab9 */ /* 0x000fe20000000a00 */
[----:B---3--:R-:W-:Y:S01]  /*1bb20*/  IMAD.WIDE R2, R0, 0x4, R2 ;  /* 0x0000000400027825 */ /* 0x008fe200078e0202 */
[----:B------:R-:W-:-:S04]  /*1bb30*/  ULDC.64 UR8, c[0x0][0xa10] ;  /* 0x0002840000087ab9 */ /* 0x000fc80000000a00 */
[----:B------:R-:W2:Y:S01]  /*1bb40*/  LDG.E R15, desc[UR58][R2.64] ;  /* 0x0000003a020f7981 */ /* 0x000ea2000c1e1900 */
[----:B------:R-:W-:Y:S01]  /*1bb50*/  ISETP.NE.AND.EX P0, PT, RZ, UR5, PT, P0 ;  /* 0x00000005ff007c0c */ /* 0x000fe2000bf05300 */
[----:B------:R-:W-:Y:S01]  /*1bb60*/  IMAD.MOV.U32 R0, RZ, RZ, RZ ;  /* 0x000000ffff007224 */ /* 0x000fe200078e00ff */
[----:B------:R-:W-:-:S04]  /*1bb70*/  ISETP.NE.U32.AND P3, PT, RZ, UR10, PT ;  /* 0x0000000aff007c0c */ /* 0x000fc8000bf65070 */
[----:B------:R-:W-:Y:S01]  /*1bb80*/  ISETP.NE.AND.EX P3, PT, RZ, UR11, PT, P3 ;  /* 0x0000000bff007c0c */ /* 0x000fe2000bf65330 */
[----:B------:R-:W-:Y:S01]  /*1bb90*/  IMAD.MOV.U32 R12, RZ, RZ, RZ ;  /* 0x000000ffff0c7224 */ /* 0x000fe200078e00ff */
[----:B012---:R-:W-:Y:S01]  /*1bba0*/  SHF.R.S32.HI R4, RZ, 0x1f, R15 ;  /* 0x0000001fff047819 */ /* 0x007fe2000001140f */
[----:B------:R-:W-:-:S04]  /*1bbb0*/  IMAD.SHL.U32 R14, R15, 0x4, RZ ;  /* 0x000000040f0e7824 */ /* 0x000fc800078e00ff */
[C---:B------:R-:W-:Y:S01]  /*1bbc0*/  @P0 LEA R2, P1, R15.reuse, UR4, 0x2 ;  /* 0x000000040f020c11 */ /* 0x040fe2000f8210ff */
[----:B------:R-:W-:Y:S01]  /*1bbd0*/  STL [R1+0x38], R15 ;  /* 0x0000380f01007387 */ /* 0x000fe20000100800 */
[C-C-:B------:R-:W-:Y:S02]  /*1bbe0*/  SHF.L.U64.HI R13, R15.reuse, 0x2, R4.reuse ;  /* 0x000000020f0d7819 */ /* 0x140fe40000010204 */
[----:B------:R-:W-:Y:S01]  /*1bbf0*/  @P0 LEA.HI.X R3, R15, UR5, R4, 0x2, P1 ;  /* 0x000000050f030c11 */ /* 0x000fe200088f1404 */
[----:B------:R-:W-:Y:S01]  /*1bc00*/  ULDC.64 UR4, c[0x0][0xa00] ;  /* 0x0002800000047ab9 */ /* 0x000fe20000000a00 */
[C---:B-1----:R-:W-:Y:S01]  /*1bc10*/  @P3 IADD3 R8, P1, R14.reuse, UR10, RZ ;  /* 0x0000000a0e083c10 */ /* 0x042fe2000ff3e0ff */
[----:B------:R0:W-:Y:S03]  /*1bc20*/  STL [R1+0x58], R4 ;  /* 0x0000580401007387 */ /* 0x0001e60000100800 */
[----:B------:R-:W-:Y:S01]  /*1bc30*/  @P3 IADD3.X R9, R13, UR11, RZ, P1, !PT ;  /* 0x0000000b0d093c10 */ /* 0x000fe20008ffe4ff */
[----:B------:R1:W5:Y:S01]  /*1bc40*/  @P0 LDG.E R0, desc[UR58][R2.64] ;  /* 0x0000003a02000981 */ /* 0x000362000c1e1900 */
[----:B------:R-:W-:-:S02]  /*1bc50*/  IADD3 R6, P1, R14, UR6, RZ ;  /* 0x000000060e067c10 */ /* 0x000fc4000ff3e0ff */
[----:B------:R-:W-:Y:S02]  /*1bc60*/  CS2R R10, SRZ ;  /* 0x00000000000a7805 */ /* 0x000fe4000001ff00 */
[----:B------:R-:W-:Y:S01]  /*1bc70*/  ISETP.NE.U32.AND P2, PT, RZ, UR6, PT ;  /* 0x00000006ff007c0c */ /* 0x000fe2000bf45070 */
[----:B------:R-:W-:Y:S01]  /*1bc80*/  STL [R1+0x28], R14 ;  /* 0x0000280e01007387 */ /* 0x000fe20000100800 */
[----:B------:R-:W-:Y:S02]  /*1bc90*/  IADD3.X R7, R13, UR7, RZ, P1, !PT ;  /* 0x000000070d077c10 */ /* 0x000fe40008ffe4ff */
[----:B------:R-:W-:Y:S01]  /*1bca0*/  ISETP.NE.U32.AND P1, PT, RZ, UR4, PT ;  /* 0x00000004ff007c0c */ /* 0x000fe2000bf25070 */
[----:B------:R-:W-:Y:S01]  /*1bcb0*/  STL [R1+0x3c], R13 ;  /* 0x00003c0d01007387 */ /* 0x000fe20000100800 */
[----:B------:R-:W-:Y:S02]  /*1bcc0*/  ISETP.NE.AND.EX P2, PT, RZ, UR7, PT, P2 ;  /* 0x00000007ff007c0c */ /* 0x000fe4000bf45320 */
[----:B------:R-:W-:-:S02]  /*1bcd0*/  ISETP.NE.AND.EX P1, PT, RZ, UR5, PT, P1 ;  /* 0x00000005ff007c0c */ /* 0x000fc4000bf25310 */
[----:B-1----:R-:W-:-:S04]  /*1bce0*/  IADD3 R2, P0, R14, UR4, RZ ;  /* 0x000000040e027c10 */ /* 0x002fc8000ff1e0ff */
[----:B------:R-:W-:Y:S01]  /*1bcf0*/  IADD3.X R3, R13, UR5, RZ, P0, !PT ;  /* 0x000000050d037c10 */ /* 0x000fe200087fe4ff */
[----:B------:R-:W-:Y:S01]  /*1bd00*/  ULDC UR4, c[0x0][0x288] ;  /* 0x0000a20000047ab9 */ /* 0x000fe20000000800 */
[----:B0-----:R-:W-:-:S03]  /*1bd10*/  IADD3 R4, P0, R14, UR8, RZ ;  /* 0x000000080e047c10 */ /* 0x001fc6000ff1e0ff */
[----:B------:R-:W5:Y:S01]  /*1bd20*/  @P2 LDG.E R11, desc[UR58][R6.64] ;  /* 0x0000003a060b2981 */ /* 0x000f62000c1e1900 */
[----:B------:R-:W-:Y:S02]  /*1bd30*/  IADD3.X R5, R13, UR9, RZ, P0, !PT ;  /* 0x000000090d057c10 */ /* 0x000fe400087fe4ff */
[----:B------:R-:W-:Y:S01]  /*1bd40*/  ISETP.NE.U32.AND P0, PT, RZ, UR8, PT ;  /* 0x00000008ff007c0c */ /* 0x000fe2000bf05070 */
[----:B------:R-:W2:Y:S03]  /*1bd50*/  @P1 LDG.E R12, desc[UR58][R2.64] ;  /* 0x0000003a020c1981 */ /* 0x000ea6000c1e1900 */
[----:B------:R-:W-:-:S13]  /*1bd60*/  ISETP.NE.AND.EX P0, PT, RZ, UR9, PT, P0 ;  /* 0x00000009ff007c0c */ /* 0x000fda000bf05300 */
[----:B------:R-:W5:Y:S04]  /*1bd70*/  @P0 LDG.E R10, desc[UR58][R4.64] ;  /* 0x0000003a040a0981 */ /* 0x000f68000c1e1900 */
[----:B--2---:R0:W-:Y:S02]  /*1bd80*/  STL [R1+0x4c], R12 ;  /* 0x00004c0c01007387 */ /* 0x0041e40000100800 */
[----:B0-----:R-:W-:Y:S01]  /*1bd90*/  IMAD.U32 R12, RZ, RZ, UR4 ;  /* 0x00000004ff0c7e24 */ /* 0x001fe2000f8e00ff */
[----:B------:R-:W-:-:S05]  /*1bda0*/  ULDC.64 UR4, c[0x0][0x418] ;  /* 0x0001060000047ab9 */ /* 0x000fca0000000a00 */
[----:B------:R0:W2:Y:S01]  /*1bdb0*/  @P3 LDG.E R12, desc[UR58][R8.64] ;  /* 0x0000003a080c3981 */ /* 0x0000a2000c1e1900 */
[----:B------:R-:W-:-:S03]  /*1bdc0*/  UISETP.NE.U32.AND UP0, UPT, UR4, URZ, UPT ;  /* 0x0000003f0400728c */ /* 0x000fc6000bf05070 */
[----:B------:R-:W-:Y:S01]  /*1bdd0*/  ULDC UR4, c[0x0][0x424] ;  /* 0x0001090000047ab9 */ /* 0x000fe20000000800 */
[----:B------:R-:W-:-:S03]  /*1bde0*/  UISETP.NE.AND.EX UP0, UPT, UR5, URZ, UPT, UP0 ;  /* 0x0000003f0500728c */ /* 0x000fc6000bf05300 */
[----:B------:R-:W-:Y:S01]  /*1bdf0*/  ULDC UR5, c[0x0][0x2f0] ;  /* 0x0000bc0000057ab9 */ /* 0x000fe20000000800 */
[----:B------:R-:W-:-:S04]  /*1be00*/  USEL UR4, UR4, 0x1, UP0 ;  /* 0x0000000104047887 */ /* 0x000fc80008000000 */
[----:B------:R-:W-:-:S03]  /*1be10*/  UIMAD UR4, UR4, UR5, URZ ;  /* 0x00000005040472a4 */ /* 0x000fc6000f8e023f */
[----:B------:R-:W-:Y:S02]  /*1be20*/  ULDC UR5, c[0x0][0x348] ;  /* 0x0000d20000057ab9 */ /* 0x000fe40000000800 */
[----:B0-----:R-:W-:Y:S02]  /*1be30*/  IMAD.U32 R9, RZ, RZ, UR5 ;  /* 0x00000005ff097e24 */ /* 0x001fe4000f8e00ff */
[----:B------:R-:W-:Y:S01]  /*1be40*/  IMAD.U32 R8, RZ, RZ, UR4 ;  /* 0x00000004ff087e24 */ /* 0x000fe2000f8e00ff */
[----:B--2---:R0:W-:Y:S01]  /*1be50*/  STL [R1+0x5c], R12 ;  /* 0x00005c0c01007387 */ /* 0x0041e20000100800 */
[----:B------:R-:W-:Y:S05]  /*1be60*/  @P3 BRA `(.L_x_643) ;  /* 0x0000000000143947 */ /* 0x000fea0003800000 */
[----:B------:R-:W-:Y:S05]  /*1be70*/  @!P1 BRA `(.L_x_643) ;  /* 0x0000000000109947 */ /* 0x000fea0003800000 */
[----:B0-----:R-:W2:Y:S04]  /*1be80*/  LDG.E R12, desc[UR58][R2.64] ;  /* 0x0000003a020c7981 */ /* 0x001ea8000c1e1900 */
[----:B------:R-:W2:Y:S02]  /*1be90*/  LDG.E R2, desc[UR58][R2.64+0x4] ;  /* 0x0000043a02027981 */ /* 0x000ea4000c1e1900 */
[----:B--2---:R-:W-:-:S05]  /*1bea0*/  IMAD.IADD R2, R2, 0x1, -R12 ;  /* 0x0000000102027824 */ /* 0x004fca00078e0a0c */
[----:B------:R1:W-:Y:S02]  /*1beb0*/  STL [R1+0x5c], R2 ;  /* 0x00005c0201007387 */ /* 0x0003e40000100800 */
.L_x_643:
[----:B------:R-:W2:Y:S01]  /*1bec0*/  LDL.LU R3, [R1+0x8] ;  /* 0x0000080001037983 */ /* 0x000ea20000300800 */
[----:B0-----:R-:W-:Y:S01]  /*1bed0*/  IMAD.MOV.U32 R12, RZ, RZ, R15 ;  /* 0x000000ffff0c7224 */ /* 0x001fe200078e000f */
[----:B------:R-:W-:Y:S02]  /*1bee0*/  ULDC.64 UR4, c[0x0][0xa20] ;  /* 0x0002880000047ab9 */ /* 0x000fe40000000a00 */
[----:B------:R-:W-:Y:S02]  /*1bef0*/  ISETP.NE.U32.AND P1, PT, RZ, UR4, PT ;  /* 0x00000004ff007c0c */ /* 0x000fe4000bf25070 */
[----:B------:R0:W-:Y:S02]  /*1bf00*/  STL [R1+0x18], R12 ;  /* 0x0000180c01007387 */ /* 0x0001e40000100800 */
[----:B------:R-:W-:Y:S02]  /*1bf10*/  ISETP.NE.AND.EX P1, PT, RZ, UR5, PT, P1 ;  /* 0x00000005ff007c0c */ /* 0x000fe4000bf25310 */
[----:B--2---:R-:W-:-:S02]  /*1bf20*/  LOP3.LUT R17, R3, 0xff000000, RZ, 0xc0, !PT ;  /* 0xff00000003117812 */ /* 0x004fc400078ec0ff */
[C---:B-1----:R-:W-:Y:S02]  /*1bf30*/  LOP3.LUT R2, R3.reuse, 0xff0000, RZ, 0xc0, !PT ;  /* 0x00ff000003027812 */ /* 0x042fe400078ec0ff */
[----:B------:R-:W-:Y:S02]  /*1bf40*/  SHF.R.U32.HI R17, RZ, 0x8, R17 ;  /* 0x00000008ff117819 */ /* 0x000fe40000011611 */
[----:B------:R-:W-:Y:S02]  /*1bf50*/  LOP3.LUT R16, R3, 0xffff, RZ, 0xc0, !PT ;  /* 0x0000ffff03107812 */ /* 0x000fe400078ec0ff */
[----:B------:R-:W-:Y:S01]  /*1bf60*/  LEA.HI R17, R2, R17, RZ, 0x10 ;  /* 0x0000001102117211 */ /* 0x000fe200078f80ff */
[----:B-----5:R-:W-:-:S05]  /*1bf70*/  IMAD.IADD R2, R11, 0x1, R0 ;  /* 0x000000010b027824 */ /* 0x020fca00078e0200 */
[----:B------:R0:W-:Y:S01]  /*1bf80*/  STL [R1+0x20], R2 ;  /* 0x0000200201007387 */ /* 0x0001e20000100800 */
[----:B------:R-:W-:Y:S05]  /*1bf90*/  @!P1 BRA `(.L_x_644) ;  /* 0x0000000000109947 */ /* 0x000fea0003800000 */
[----:B0-----:R-:W-:-:S04]  /*1bfa0*/  IADD3 R2, P1, R14, UR4, RZ ;  /* 0x000000040e027c10 */ /* 0x001fc8000ff3e0ff */
[----:B------:R-:W-:-:S05]  /*1bfb0*/  IADD3.X R3, R13, UR5, RZ, P1, !PT ;  /* 0x000000050d037c10 */ /* 0x000fca0008ffe4ff */
[----:B------:R0:W5:Y:S01]  /*1bfc0*/  LDG.E R8, desc[UR58][R2.64] ;  /* 0x0000003a02087981 */ /* 0x000162000c1e1900 */
[----:B------:R-:W-:Y:S05]  /*1bfd0*/  BRA `(.L_x_645) ;  /* 0x0000000000107947 */ /* 0x000fea0003800000 */
.L_x_644:
[----:B------:R-:W-:Y:S05]  /*1bfe0*/  @!P2 BRA `(.L_x_645) ;  /* 0x00000000000ca947 */ /* 0x000fea0003800000 */
[----:B------:R-:W2:Y:S04]  /*1bff0*/  LDG.E R8, desc[UR58][R6.64] ;  /* 0x0000003a06087981 */ /* 0x000ea8000c1e1900 */
[----:B------:R-:W2:Y:S02]  /*1c000*/  LDG.E R6, desc[UR58][R6.64+0x4] ;  /* 0x0000043a06067981 */ /* 0x000ea4000c1e1900 */
[----:B--2---:R-:W-:-:S07]  /*1c010*/  IMAD.IADD R8, R6, 0x1, -R8 ;  /* 0x0000000106087824 */ /* 0x004fce00078e0a08 */
.L_x_645:
[----:B-----5:R-:W-:Y:S01]  /*1c020*/  IMAD.IADD R6, R8, 0x1, -R0 ;  /* 0x0000000108067824 */ /* 0x020fe200078e0a00 */
[----:B0-----:R-:W2:Y:S04]  /*1c030*/  LDL.LU R3, [R1+0x10] ;  /* 0x0000100001037983 */ /* 0x001ea80000300800 */
[----:B------:R-:W3:Y:S04]  /*1c040*/  @P0 LDG.E R0, desc[UR58][R4.64] ;  /* 0x0000003a04000981 */ /* 0x000ee8000c1e1900 */
[----:B------:R-:W3:Y:S01]  /*1c050*/  @P0 LDG.E R4, desc[UR58][R4.64+0x4] ;  /* 0x0000043a04040981 */ /* 0x000ee2000c1e1900 */
[----:B------:R-:W-:Y:S01]  /*1c060*/  LOP3.LUT R13, R17, 0xff, RZ, 0xc0, !PT ;  /* 0x000000ff110d7812 */ /* 0x000fe200078ec0ff */
[----:B------:R-:W-:Y:S01]  /*1c070*/  BSSY B0, `(.L_x_646) ;  /* 0x000002d000007945 */ /* 0x000fe20003800000 */
[----:B------:R-:W-:-:S03]  /*1c080*/  SHF.R.U32.HI R17, RZ, 0x10, R17 ;  /* 0x00000010ff117819 */ /* 0x000fc60000011611 */
[----:B------:R0:W-:Y:S01]  /*1c090*/  STL [R1+0x60], R13 ;  /* 0x0000600d01007387 */ /* 0x0001e20000100800 */
        /* <DEDUP_REMOVED lines=10> */
[----:B------:R0:W-:Y:S04]  /*1c140*/  STL [R1+0x10], R3 ;  /* 0x0000100301007387 */ /* 0x0001e80000100800 */
[----:B------:R0:W-:Y:S01]  /*1c150*/  STL [R1+0x40], R11 ;  /* 0x0000400b01007387 */ /* 0x0001e20000100800 */
[----:B------:R-:W-:Y:S05]  /*1c160*/  @!P1 BRA `(.L_x_647) ;  /* 0x0000000000749947 */ /* 0x000fea0003800000 */
[----:B------:R-:W-:Y:S01]  /*1c170*/  ISETP.NE.AND P1, PT, R17, RZ, PT ;  /* 0x000000ff1100720c */ /* 0x000fe20003f25270 */
[----:B------:R-:W-:-:S03]  /*1c180*/  ULDC UR4, c[0x0][0x9f0] ;  /* 0x00027c0000047ab9 */ /* 0x000fc60000000800 */
[----:B------:R-:W-:-:S04]  /*1c190*/  SEL R2, R17, UR4, P1 ;  /* 0x0000000411027c07 */ /* 0x000fc80008800000 */
[----:B0-----:R-:W-:-:S04]  /*1c1a0*/  IABS R3, R2 ;  /* 0x0000000200037213 */ /* 0x001fc80000000000 */
[----:B------:R-:W0:Y:S08]  /*1c1b0*/  I2F.RP R4, R3 ;  /* 0x0000000300047306 */ /* 0x000e300000209400 */
[----:B0-----:R-:W0:Y:S02]  /*1c1c0*/  MUFU.RCP R4, R4 ;  /* 0x0000000400047308 */ /* 0x001e240000001000 */
[----:B0-----:R-:W-:-:S06]  /*1c1d0*/  VIADD R4, R4, 0xffffffe ;  /* 0x0ffffffe04047836 */ /* 0x001fcc0000000000 */
[----:B------:R0:W1:Y:S02]  /*1c1e0*/  F2I.FTZ.U32.TRUNC.NTZ R5, R4 ;  /* 0x0000000400057305 */ /* 0x000064000021f000 */
[----:B0-----:R-:W-:Y:S02]  /*1c1f0*/  IMAD.MOV.U32 R4, RZ, RZ, RZ ;  /* 0x000000ffff047224 */ /* 0x001fe400078e00ff */
[----:B-1----:R-:W-:-:S04]  /*1c200*/  IMAD.MOV R0, RZ, RZ, -R5 ;  /* 0x000000ffff007224 */ /* 0x002fc800078e0a05 */
[----:B------:R-:W-:-:S04]  /*1c210*/  IMAD R0, R0, R3, RZ ;  /* 0x0000000300007224 */ /* 0x000fc800078e02ff */
[----:B------:R-:W-:Y:S01]  /*1c220*/  IMAD.HI.U32 R8, R5, R0, R4 ;  /* 0x0000000005087227 */ /* 0x000fe200078e0004 */
[----:B------:R-:W-:Y:S02]  /*1c230*/  IABS R0, R2 ;  /* 0x0000000200007213 */ /* 0x000fe40000000000 */
[----:B------:R-:W-:-:S03]  /*1c240*/  IADD3 R5, R2, -0x1, R11 ;  /* 0xffffffff02057810 */ /* 0x000fc60007ffe00b */
[----:B------:R-:W-:Y:S01]  /*1c250*/  IMAD.MOV R0, RZ, RZ, -R0 ;  /* 0x000000ffff007224 */ /* 0x000fe200078e0a00 */
[----:B------:R-:W-:Y:S02]  /*1c260*/  IABS R4, R5 ;  /* 0x0000000500047213 */ /* 0x000fe40000000000 */
[----:B------:R-:W-:Y:S01]  /*1c270*/  LOP3.LUT R5, R5, R2, RZ, 0x3c, !PT ;  /* 0x0000000205057212 */ /* 0x000fe200078e3cff */
[----:B------:R-:W-:Y:S02]  /*1c280*/  IMAD.MOV.U32 R7, RZ, RZ, R0 ;  /* 0x000000ffff077224 */ /* 0x000fe400078e0000 */
[----:B------:R-:W-:-:S04]  /*1c290*/  IMAD.HI.U32 R0, R8, R4, RZ ;  /* 0x0000000408007227 */ /* 0x000fc800078e00ff */
[----:B------:R-:W-:-:S05]  /*1c2a0*/  IMAD R4, R0, R7, R4 ;  /* 0x0000000700047224 */ /* 0x000fca00078e0204 */
[----:B------:R-:W-:-:S13]  /*1c2b0*/  ISETP.GT.U32.AND P1, PT, R3, R4, PT ;  /* 0x000000040300720c */ /* 0x000fda0003f24070 */
[----:B------:R-:W-:Y:S02]  /*1c2c0*/  @!P1 IMAD.IADD R4, R4, 0x1, -R3 ;  /* 0x0000000104049824 */ /* 0x000fe400078e0a03 */
[----:B------:R-:W-:-:S03]  /*1c2d0*/  @!P1 VIADD R0, R0, 0x1 ;  /* 0x0000000100009836 */ /* 0x000fc60000000000 */
[----:B------:R-:W-:-:S13]  /*1c2e0*/  ISETP.GE.U32.AND P1, PT, R4, R3, PT ;  /* 0x000000030400720c */ /* 0x000fda0003f26070 */
[----:B------:R-:W-:Y:S01]  /*1c2f0*/  @P1 VIADD R0, R0, 0x1 ;  /* 0x0000000100001836 */ /* 0x000fe20000000000 */
[----:B------:R-:W-:-:S13]  /*1c300*/  ISETP.GE.AND P1, PT, R5, RZ, PT ;  /* 0x000000ff0500720c */ /* 0x000fda0003f26270 */
[----:B------:R-:W-:Y:S01]  /*1c310*/  @!P1 IMAD.MOV R0, RZ, RZ, -R0 ;  /* 0x000000ffff009224 */ /* 0x000fe200078e0a00 */
[----:B------:R-:W-:-:S13]  /*1c320*/  ISETP.NE.AND P1, PT, R2, RZ, PT ;  /* 0x000000ff0200720c */ /* 0x000fda0003f25270 */
[----:B------:R-:W-:-:S07]  /*1c330*/  @!P1 LOP3.LUT R0, RZ, R2, RZ, 0x33, !PT ;  /* 0x00000002ff009212 */ /* 0x000fce00078e33ff */
.L_x_647:
[----:B------:R-:W-:Y:S05]  /*1c340*/  BSYNC B0 ;  /* 0x0000000000007941 */ /* 0x000fea0003800000 */
.L_x_646:
[----:B------:R-:W-:Y:S01]  /*1c350*/  IMAD R2, R13, R0, RZ ;  /* 0x000000000d027224 */ /* 0x000fe200078e02ff */
[----:B------:R-:W-:Y:S01]  /*1c360*/  BSSY B0, `(.L_x_648) ;  /* 0x0000142000007945 */ /* 0x000fe20003800000 */
[----:B------:R-:W-:-:S03]  /*1c370*/  PLOP3.LUT P5, PT, PT, PT, PT, 0x80, 0x0 ;  /* 0x000000000000781c */ /* 0x000fc60003faf070 */
[C---:B------:R-:W-:Y:S01]  /*1c380*/  VIADDMNMX R0, R2.reuse, R0, R11, PT ;  /* 0x0000000002007246 */ /* 0x040fe2000380010b */
[----:B------:R-:W-:-:S04]  /*1c390*/  IMAD R2, R2, 0x80, -R6 ;  /* 0x0000008002027824 */ /* 0x000fc800078e0a06 */
[----:B------:R-:W-:Y:S01]  /*1c3a0*/  IMAD R6, R0, 0x80, -R6 ;  /* 0x0000008000067824 */ /* 0x000fe200078e0a06 */
[----:B------:R-:W-:-:S04]  /*1c3b0*/  VIMNMX R2, RZ, R2, !PT ;  /* 0x00000002ff027248 */ /* 0x000fc80007fe0100 */
[----:B------:R-:W-:-:S04]  /*1c3c0*/  VIMNMX R9, R6, R9, PT ;  /* 0x0000000906097248 */ /* 0x000fc80003fe0100 */
[----:B------:R-:W-:-:S13]  /*1c3d0*/  ISETP.GT.AND P1, PT, R9, R2, PT ;  /* 0x000000020900720c */ /* 0x000fda0003f24270 */
[----:B------:R-:W-:Y:S01]  /*1c3e0*/  @P1 VIADD R0, R9, 0x7f ;  /* 0x0000007f09001836 */ /* 0x000fe20000000000 */
[----:B------:R-:W-:-:S04]  /*1c3f0*/  SHF.R.U32.HI R9, RZ, 0x7, R2 ;  /* 0x00000007ff097819 */ /* 0x000fc80000011602 */
[----:B------:R-:W-:Y:S01]  /*1c400*/  @P1 SHF.R.S32.HI R2, RZ, 0x1f, R0 ;  /* 0x0000001fff021819 */ /* 0x000fe20000011400 */
[----:B------:R-:W-:-:S03]  /*1c410*/  IMAD.MOV.U32 R6, RZ, RZ, R9 ;  /* 0x000000ffff067224 */ /* 0x000fc600078e0009 */
[----:B------:R-:W-:-:S04]  /*1c420*/  @P1 LEA.HI R0, R2, R0, RZ, 0x7 ;  /* 0x0000000002001211 */ /* 0x000fc800078f38ff */
[----:B------:R-:W-:-:S04]  /*1c430*/  @P1 SHF.R.S32.HI R6, RZ, 0x7, R0 ;  /* 0x00000007ff061819 */ /* 0x000fc80000011400 */
[----:B------:R-:W-:-:S13]  /*1c440*/  ISETP.GT.AND P1, PT, R6, R9, PT ;  /* 0x000000090600720c */ /* 0x000fda0003f24270 */
[----:B------:R-:W-:Y:S05]  /*1c450*/  @!P1 BRA `(.L_x_649) ;  /* 0x0000001000c89947 */ /* 0x000fea0003800000 */
[----:B------:R-:W-:Y:S01]  /*1c460*/  UMOV UR4, 0xffffffff ;  /* 0xffffffff00047882 */ /* 0x000fe20000000000 */
[----:B------:R-:W-:Y:S02]  /*1c470*/  SEL R0, R12, RZ, !P0 ;  /* 0x000000ff0c007207 */ /* 0x000fe40004000000 */
[----:B------:R-:W-:Y:S05]  /*1c480*/  BRA.DIV UR4, `(.L_x_650) ;  /* 0x0000006e04c07947 */ /* 0x000fea000b800000 */
[----:B------:R-:W1:Y:S02]  /*1c490*/  S2R R2, SR_TID.X ;  /* 0x0000000000027919 */ /* 0x000e640000002100 */
[----:B-1----:R-:W-:-:S04]  /*1c4a0*/  SHF.R.U32.HI R2, RZ, 0x5, R2 ;  /* 0x00000005ff027819 */ /* 0x002fc80000011602 */
[----:B------:R-:W-:-:S05]  /*1c4b0*/  LOP3.LUT R2, R2, 0x3, RZ, 0xc0, !PT ;  /* 0x0000000302027812 */ /* 0x000fca00078ec0ff */
[----:B------:R1:W2:Y:S02]  /*1c4c0*/  SHFL.IDX PT, R14, R2, RZ, 0x1f ;  /* 0x00001fff020e7589 */ /* 0x0002a400000e0000 */
.L_x_819:
[----:B--2---:R-:W-:Y:S02]  /*1c4d0*/  ISETP.NE.AND P0, PT, R14, RZ, PT ;  /* 0x000000ff0e00720c */ /* 0x004fe40003f05270 */
[----:B------:R-:W-:-:S11]  /*1c4e0*/  PLOP3.LUT P2, PT, PT, PT, PT, 0x8, 0x0 ;  /* 0x000000000000781c */ /* 0x000fd60003f4e170 */
[----:B------:R-:W-:Y:S05]  /*1c4f0*/  @P0 BRA `(.L_x_651) ;  /* 0x00000000000c0947 */ /* 0x000fea0003800000 */
[----:B------:R-:W-:-:S03]  /*1c500*/  UMOV UR4, 0xffffffff ;  /* 0xffffffff00047882 */ /* 0x000fc60000000000 */
[----:B------:R-:W-:Y:S05]  /*1c510*/  BRA.DIV UR4, `(.L_x_652) ;  /* 0x0000006e04d07947 */ /* 0x000fea000b800000 */
[----:B------:R-:W-:-:S13]  /*1c520*/  ELECT P2, URZ, PT ;  /* 0x00000000003f782f */ /* 0x000fda0003840000 */
.L_x_651:
[----:B-1----:R-:W2:Y:S01]  /*1c530*/  LDL R2, [R1+0x64] ;  /* 0x0000640001027983 */ /* 0x002ea20000100800 */
[----:B------:R-:W-:Y:S01]  /*1c540*/  BSSY B1, `(.L_x_653) ;  /* 0x0000008000017945 */ /* 0x000fe20003800000 */
[----:B--2---:R-:W-:-:S05]  /*1c550*/  VIADD R2, R2, 0x1 ;  /* 0x0000000102027836 */ /* 0x004fca0000000000 */
[----:B0-----:R-:W-:-:S04]  /*1c560*/  LEA.HI R3, R2, R2, RZ, 0x1 ;  /* 0x0000000202037211 */ /* 0x001fc800078f08ff */
[----:B------:R-:W-:-:S05]  /*1c570*/  LOP3.LUT R3, R3, 0xfffffffe, RZ, 0xc0, !PT ;  /* 0xfffffffe03037812 */ /* 0x000fca00078ec0ff */
[----:B------:R-:W-:-:S05]  /*1c580*/  IMAD.IADD R2, R2, 0x1, -R3 ;  /* 0x0000000102027824 */ /* 0x000fca00078e0a03 */
[----:B------:R-:W-:-:S04]  /*1c590*/  SHF.L.U32 R2, R2, 0x1f, RZ ;  /* 0x0000001f02027819 */ /* 0x000fc800000006ff */
[----:B------:R-:W0:Y:S02]  /*1c5a0*/  SYNCS.PHASECHK.TRANS64.TRYWAIT P0, [R18+URZ+0x34820], R2 ;  /* 0x03482002120075a7 */ /* 0x000e24000800017f */
[----:B0-----:R-:W-:Y:S05]  /*1c5b0*/  @!P0 BRA `(.L_x_654) ;  /* 0x0000006c00cc8947 */ /* 0x001fea0003800000 */
.L_x_822:
[----:B------:R-:W-:Y:S05]  /*1c5c0*/  BSYNC B1 ;  /* 0x0000000000017941 */ /* 0x000fea0003800000 */
.L_x_653:
[----:B------:R-:W-:Y:S04]  /*1c5d0*/  BSSY B1, `(.L_x_655) ;  /* 0x0000082000017945 */ /* 0x000fe80003800000 */
[----:B------:R-:W-:Y:S05]  /*1c5e0*/  @!P2 BRA `(.L_x_656) ;  /* 0x000000080000a947 */ /* 0x000fea0003800000 */
[----:B------:R-:W2:Y:S04]  /*1c5f0*/  LDL R5, [R1+0x14] ;  /* 0x0000140001057983 */ /* 0x000ea80000100800 */
[----:B------:R-:W3:Y:S01]  /*1c600*/  LDL R4, [R1+0x24] ;  /* 0x0000240001047983 */ /* 0x000ee20000100800 */
[----:B------:R-:W-:Y:S01]  /*1c610*/  BSSY B2, `(.L_x_657) ;  /* 0x0000008000027945 */ /* 0x000fe20003800000 */
[----:B------:R-:W1:Y:S02]  /*1c620*/  S2R R3, SR_TID.X ;  /* 0x0000000000037919 */ /* 0x000e640000002100 */
[----:B-1----:R-:W-:-:S04]  /*1c630*/  LOP3.LUT R3, R3, 0x7f, RZ, 0xc0, !PT ;  /* 0x0000007f03037812 */ /* 0x002fc800078ec0ff */
[----:B------:R-:W-:Y:S01]  /*1c640*/  ISETP.NE.AND P4, PT, R3, RZ, PT ;  /* 0x000000ff0300720c */ /* 0x000fe20003f85270 */
[----:B--2---:R-:W-:Y:S01]  /*1c650*/  IMAD R5, R5, 0x8, R18 ;  /* 0x0000000805057824 */ /* 0x004fe200078e0212 */
[----:B---3--:R-:W-:-:S04]  /*1c660*/  SHF.L.U32 R8, R4, 0x1f, RZ ;  /* 0x0000001f04087819 */ /* 0x008fc800000006ff */
[----:B------:R-:W1:Y:S02]  /*1c670*/  SYNCS.PHASECHK.TRANS64.TRYWAIT P0, [R5+URZ+0x348a0], R8 ;  /* 0x0348a008050075a7 */ /* 0x000e64000800017f */
[----:B-1----:R-:W-:Y:S05]  /*1c680*/  @!P0 BRA `(.L_x_658) ;  /* 0x0000006c00ac8947 */ /* 0x002fea0003800000 */
.L_x_823:
[----:B------:R-:W-:Y:S05]  /*1c690*/  BSYNC B2 ;  /* 0x0000000000027941 */ /* 0x000fea0003800000 */
.L_x_657:
[----:B------:R-:W-:Y:S04]  /*1c6a0*/  BSSY B2, `(.L_x_659) ;  /* 0x0000008000027945 */ /* 0x000fe80003800000 */
[----:B------:R-:W-:Y:S05]  /*1c6b0*/  @P4 BRA `(.L_x_660) ;  /* 0x0000000000184947 */ /* 0x000fea0003800000 */
[----:B0-----:R-:W2:Y:S02]  /*1c6c0*/  LDL R2, [R1+0x10] ;  /* 0x0000100001027983 */ /* 0x001ea40000100800 */
[----:B--2---:R-:W-:Y:S01]  /*1c6d0*/  LOP3.LUT P0, RZ, R2, 0x1, RZ, 0xc0, !PT ;  /* 0x0000000102ff7812 */ /* 0x004fe2000780c0ff */
[----:B------:R-:W-:-:S04]  /*1c6e0*/  IMAD.MOV.U32 R2, RZ, RZ, 0xc000 ;  /* 0x0000c000ff027424 */ /* 0x000fc800078e00ff */
[----:B------:R2:W-:Y:S08]  /*1c6f0*/  SYNCS.ARRIVE.TRANS64 RZ, [R5+URZ+0x34890], R2 ;  /* 0x0348900205ff79a7 */ /* 0x0005f0000800003f */
[----:B------:R-:W-:Y:S05]  /*1c700*/  @!P0 BRA `(.L_x_660) ;  /* 0x0000000000048947 */ /* 0x000fea0003800000 */
[----:B------:R-:W-:Y:S01]  /*1c710*/  BPT.TRAP 0x1 ;  /* 0x000000040000795c */ /* 0x000fe20000300000 */
.L_x_660:
[----:B------:R-:W-:Y:S05]  /*1c720*/  BSYNC B2 ;  /* 0x0000000000027941 */ /* 0x000fea0003800000 */
.L_x_659:
[----:B0-2---:R-:W2:Y:S01]  /*1c730*/  LDL R2, [R1+0x14] ;  /* 0x0000140001027983 */ /* 0x005ea20000100800 */
[----:B------:R-:W-:Y:S01]  /*1c740*/  IMAD.MOV.U32 R11, RZ, RZ, RZ ;  /* 0x000000ffff0b7224 */ /* 0x000fe200078e00ff */
[----:B------:R-:W-:Y:S01]  /*1c750*/  UIADD3 UR4, UP0, UR36, 0x570, URZ ;  /* 0x0000057024047890 */ /* 0x000fe2000ff1e03f */
[----:B------:R-:W-:Y:S01]  /*1c760*/  IMAD R3, R6, 0x80, R10 ;  /* 0x0000008006037824 */ /* 0x000fe200078e020a */
[----:B------:R-:W-:Y:S01]  /*1c770*/  PLOP3.LUT P0, PT, PT, PT, PT, 0x80, 0x0 ;  /* 0x000000000000781c */ /* 0x000fe20003f0f070 */
[----:B------:R-:W-:Y:S01]  /*1c780*/  UMOV UR6, 0x0 ;  /* 0x0000000000067882 */ /* 0x000fe20000000000 */
[----:B------:R-:W-:Y:S01]  /*1c790*/  R2UR UR10, R11 ;  /* 0x000000000b0a72ca */ /* 0x000fe200000e0000 */
[----:B------:R-:W-:Y:S01]  /*1c7a0*/  VIADD R3, R3, 0xffffff80 ;  /* 0xffffff8003037836 */ /* 0x000fe20000000000 */
[----:B------:R-:W-:Y:S01]  /*1c7b0*/  UMOV UR7, 0x12f00000 ;  /* 0x12f0000000077882 */ /* 0x000fe20000000000 */
[----:B------:R-:W-:Y:S01]  /*1c7c0*/  UIADD3.X UR5, URZ, UR37, URZ, UP0, !UPT ;  /* 0x000000253f057290 */ /* 0x000fe200087fe43f */
[----:B--2---:R-:W-:-:S02]  /*1c7d0*/  IMAD R7, R2, 0xc000, R18 ;  /* 0x0000c00002077824 */ /* 0x004fc400078e0212 */
[----:B------:R-:W-:Y:S02]  /*1c7e0*/  VIADD R2, R5, 0x34890 ;  /* 0x0003489005027836 */ /* 0x000fe40000000000 */
[----:B------:R-:W-:-:S07]  /*1c7f0*/  VIADD R4, R7, 0x1c400 ;  /* 0x0001c40007047836 */ /* 0x000fce0000000000 */
.L_x_661:
        /* <DEDUP_REMOVED lines=16> */
.L_x_662:
        /* <DEDUP_REMOVED lines=10> */
[----:B------:R-:W-:Y:S01]  /*1c9a0*/  VIADD R4, R7, 0x24400 ;  /* 0x0002440007047836 */ /* 0x000fe20000000000 */
[----:B------:R-:W-:Y:S01]  /*1c9b0*/  PLOP3.LUT P0, PT, PT, PT, PT, 0x80, 0x0 ;  /* 0x000000000000781c */ /* 0x000fe20003f0f070 */
[----:B------:R-:W-:Y:S01]  /*1c9c0*/  UMOV UR6, 0x0 ;  /* 0x0000000000067882 */ /* 0x000fe20000000000 */
[----:B------:R-:W-:Y:S01]  /*1c9d0*/  UMOV UR7, 0x12f00000 ;  /* 0x12f0000000077882 */ /* 0x000fe20000000000 */
[----:B------:R-:W-:-:S10]  /*1c9e0*/  UMOV UR10, 0x80 ;  /* 0x00000080000a7882 */ /* 0x000fd40000000000 */
.L_x_663:
        /* <DEDUP_REMOVED lines=10> */
[----:B------:R-:W0:Y:S01]  /*1ca90*/  SYNCS.PHASECHK.TRANS64.TRYWAIT P0, [R5+URZ+0x348c0], R8 ;  /* 0x0348c008050075a7 */ /* 0x000e22000800017f */
[----:B------:R-:W-:Y:S04]  /*1caa0*/  BSSY B2, `(.L_x_664) ;  /* 0x0000002000027945 */ /* 0x000fe80003800000 */
[----:B0-----:R-:W-:Y:S05]  /*1cab0*/  @!P0 BRA `(.L_x_665) ;  /* 0x0000006800b48947 */ /* 0x001fea0003800000 */
.L_x_824:
[----:B------:R-:W-:Y:S05]  /*1cac0*/  BSYNC B2 ;  /* 0x0000000000027941 */ /* 0x000fea0003800000 */
.L_x_664:
[----:B------:R-:W-:Y:S01]  /*1cad0*/  BSSY B2, `(.L_x_666) ;  /* 0x000000a000027945 */ /* 0x000fe20003800000 */
[----:B------:R-:W-:Y:S02]  /*1cae0*/  IMAD.MOV.U32 R12, RZ, RZ, 0x0 ;  /* 0x00000000ff0c7424 */ /* 0x000fe400078e00ff */
[----:B------:R-:W-:Y:S01]  /*1caf0*/  IMAD.MOV.U32 R13, RZ, RZ, 0x12f00000 ;  /* 0x12f00000ff0d7424 */ /* 0x000fe200078e00ff */
[----:B------:R-:W-:Y:S06]  /*1cb00*/  @P4 BRA `(.L_x_667) ;  /* 0x0000000000184947 */ /* 0x000fec0003800000 */
[----:B------:R-:W2:Y:S02]  /*1cb10*/  LDL R2, [R1+0x10] ;  /* 0x0000100001027983 */ /* 0x000ea40000100800 */
[----:B--2---:R-:W-:Y:S01]  /*1cb20*/  LOP3.LUT P0, RZ, R2, 0x1, RZ, 0xc0, !PT ;  /* 0x0000000102ff7812 */ /* 0x004fe2000780c0ff */
[----:B------:R-:W-:-:S04]  /*1cb30*/  IMAD.MOV.U32 R2, RZ, RZ, 0x8000 ;  /* 0x00008000ff027424 */ /* 0x000fc800078e00ff */
[----:B------:R2:W-:Y:S08]  /*1cb40*/  SYNCS.ARRIVE.TRANS64 RZ, [R5+URZ+0x348b0], R2 ;  /* 0x0348b00205ff79a7 */ /* 0x0005f0000800003f */
[----:B------:R-:W-:Y:S05]  /*1cb50*/  @!P0 BRA `(.L_x_667) ;  /* 0x0000000000048947 */ /* 0x000fea0003800000 */
[----:B------:R-:W-:Y:S01]  /*1cb60*/  BPT.TRAP 0x1 ;  /* 0x000000040000795c */ /* 0x000fe20000300000 */
.L_x_667:
[----:B------:R-:W-:Y:S05]  /*1cb70*/  BSYNC B2 ;  /* 0x0000000000027941 */ /* 0x000fea0003800000 */
.L_x_666:
[----:B--2---:R-:W2:Y:S01]  /*1cb80*/  LDL R2, [R1+0x14] ;  /* 0x0000140001027983 */ /* 0x004ea20000100800 */
[----:B------:R-:W-:Y:S01]  /*1cb90*/  R2UR UR10, R11 ;  /* 0x000000000b0a72ca */ /* 0x000fe200000e0000 */
[----:B------:R-:W-:Y:S01]  /*1cba0*/  VIADD R4, R18, 0x400 ;  /* 0x0000040012047836 */ /* 0x000fe20000000000 */
[----:B------:R-:W-:Y:S01]  /*1cbb0*/  R2UR UR6, R12 ;  /* 0x000000000c0672ca */ /* 0x000fe200000e0000 */
[----:B------:R-:W-:Y:S01]  /*1cbc0*/  UIADD3 UR4, UP0, UR36, 0x670, URZ ;  /* 0x0000067024047890 */ /* 0x000fe2000ff1e03f */
[----:B------:R-:W-:Y:S01]  /*1cbd0*/  R2UR UR7, R13 ;  /* 0x000000000d0772ca */ /* 0x000fe200000e0000 */
[----:B01----:R-:W-:Y:S01]  /*1cbe0*/  VIADD R5, R5, 0x348b0 ;  /* 0x000348b005057836 */ /* 0x003fe20000000000 */
[----:B------:R-:W-:Y:S01]  /*1cbf0*/  PLOP3.LUT P0, PT, PT, PT, PT, 0x80, 0x0 ;  /* 0x000000000000781c */ /* 0x000fe20003f0f070 */
[----:B------:R-:W-:Y:S01]  /*1cc00*/  UIADD3.X UR5, URZ, UR37, URZ, UP0, !UPT ;  /* 0x000000253f057290 */ /* 0x000fe200087fe43f */
[----:B--2---:R-:W-:-:S11]  /*1cc10*/  IMAD R2, R2, 0x8000, R4 ;  /* 0x0000800002027824 */ /* 0x004fd600078e0204 */
.L_x_668:
        /* <DEDUP_REMOVED lines=10> */
[----:B------:R-:W2:Y:S01]  /*1ccc0*/  LDL R7, [R1+0x14] ;  /* 0x0000140001077983 */ /* 0x000ea20000100800 */
[----:B------:R-:W-:Y:S01]  /*1ccd0*/  IMAD.MOV.U32 R2, RZ, RZ, 0x6000 ;  /* 0x00006000ff027424 */ /* 0x000fe200078e00ff */
[----:B------:R-:W-:Y:S02]  /*1cce0*/  R2UR UR10, R14 ;  /* 0x000000000e0a72ca */ /* 0x000fe400000e0000 */
[----:B------:R-:W-:Y:S02]  /*1ccf0*/  R2UR UR6, R12 ;  /* 0x000000000c0672ca */ /* 0x000fe400000e0000 */
[----:B------:R-:W-:Y:S02]  /*1cd00*/  R2UR UR7, R13 ;  /* 0x000000000d0772ca */ /* 0x000fe400000e0000 */
[----:B------:R-:W-:Y:S01]  /*1cd10*/  PLOP3.LUT P0, PT, PT, PT, PT, 0x80, 0x0 ;  /* 0x000000000000781c */ /* 0x000fe20003f0f070 */
[----:B--2---:R-:W-:-:S04]  /*1cd20*/  IMAD R2, R7, R2, 0x2000 ;  /* 0x0000200007027424 */ /* 0x004fc800078e0202 */
[----:B------:R-:W-:-:S04]  /*1cd30*/  IMAD R2, R7, -0x2000, R2 ;  /* 0xffffe00007027824 */ /* 0x000fc800078e0202 */
[----:B------:R-:W-:-:S07]  /*1cd40*/  IMAD R2, R2, 0x2, R4 ;  /* 0x0000000202027824 */ /* 0x000fce00078e0204 */
.L_x_669:
        /* <DEDUP_REMOVED lines=10> */
.L_x_656:
[----:B------:R-:W-:Y:S05]  /*1cdf0*/  BSYNC B1 ;  /* 0x0000000000017941 */ /* 0x000fea0003800000 */
.L_x_655:
[----:B------:R-:W0:Y:S04]  /*1ce00*/  LDL.LU R7, [R1+0x14] ;  /* 0x0000140001077983 */ /* 0x000e280000300800 */
[----:B------:R-:W2:Y:S01]  /*1ce10*/  LDL.LU R4, [R1+0x24] ;  /* 0x0000240001047983 */ /* 0x000ea20000300800 */
[----:B------:R-:W-:Y:S01]  /*1ce20*/  PLOP3.LUT P5, PT, PT, PT, PT, 0x8, 0x0 ;  /* 0x000000000000781c */ /* 0x000fe20003fae170 */
[----:B0-----:R-:W-:Y:S02]  /*1ce30*/  VIADD R2, R7, 0x1 ;  /* 0x0000000107027836 */ /* 0x001fe40000000000 */
[----:B------:R-:W-:-:S03]  /*1ce40*/  VIADD R7, R6, 0xfffffffe ;  /* 0xfffffffe06077836 */ /* 0x000fc60000000000 */
[----:B------:R-:W-:-:S04]  /*1ce50*/  ISETP.NE.AND P0, PT, R2, 0x2, PT ;  /* 0x000000020200780c */ /* 0x000fc80003f05270 */
[----:B------:R-:W-:Y:S02]  /*1ce60*/  SEL R3, RZ, 0x1, P0 ;  /* 0x00000001ff037807 */ /* 0x000fe40000000000 */
[----:B------:R-:W-:Y:S02]  /*1ce70*/  SEL R2, R2, RZ, P0 ;  /* 0x000000ff02027207 */ /* 0x000fe40000000000 */
[----:B--2---:R-:W-:Y:S02]  /*1ce80*/  LOP3.LUT R4, R4, R3, RZ, 0x3c, !PT ;  /* 0x0000000304047212 */ /* 0x004fe400078e3cff */
[----:B------:R-:W-:-:S03]  /*1ce90*/  ISETP.GE.AND P0, PT, R7, R9, PT ;  /* 0x000000090700720c */ /* 0x000fc60003f06270 */
[----:B------:R1:W-:Y:S04]  /*1cea0*/  STL [R1+0x24], R4 ;  /* 0x0000240401007387 */ /* 0x0003e80000100800 */
[----:B------:R1:W-:Y:S06]  /*1ceb0*/  STL [R1+0x14], R2 ;  /* 0x0000140201007387 */ /* 0x0003ec0000100800 */
[----:B------:R-:W-:Y:S05]  /*1cec0*/  @!P0 BRA `(.L_x_649) ;  /* 0x00000008002c8947 */ /* 0x000fea0003800000 */
.L_x_685:
[----:B------:R-:W-:Y:S05]  /*1ced0*/  YIELD ;  /* 0x0000000000007946 */ /* 0x000fea0003800000 */
[----:B------:R-:W-:Y:S04]  /*1cee0*/  BSSY B1, `(.L_x_670) ;  /* 0x000007d000017945 */ /* 0x000fe80003800000 */
[----:B--2---:R-:W-:Y:S05]  /*1cef0*/  @!P2 BRA `(.L_x_671) ;  /* 0x0000000400eca947 */ /* 0x004fea0003800000 */
[----:B------:R-:W2:Y:S04]  /*1cf00*/  LDL R3, [R1+0x14] ;  /* 0x0000140001037983 */ /* 0x000ea80000100800 */
[----:B-1----:R-:W3:Y:S01]  /*1cf10*/  LDL R2, [R1+0x24] ;  /* 0x0000240001027983 */ /* 0x002ee20000100800 */
[----:B------:R-:W-:Y:S01]  /*1cf20*/  BSSY B2, `(.L_x_672) ;  /* 0x0000005000027945 */ /* 0x000fe20003800000 */
[----:B--2---:R-:W-:Y:S01]  /*1cf30*/  IMAD R6, R3, 0x8, R18 ;  /* 0x0000000803067824 */ /* 0x004fe200078e0212 */
[----:B---3--:R-:W-:-:S04]  /*1cf40*/  SHF.L.U32 R5, R2, 0x1f, RZ ;  /* 0x0000001f02057819 */ /* 0x008fc800000006ff */
[----:B------:R-:W0:Y:S02]  /*1cf50*/  SYNCS.PHASECHK.TRANS64.TRYWAIT P0, [R6+URZ+0x348a0], R5 ;  /* 0x0348a005060075a7 */ /* 0x000e24000800017f */
[----:B0-----:R-:W-:Y:S05]  /*1cf60*/  @!P0 BRA `(.L_x_673) ;  /* 0x00000064009c8947 */ /* 0x001fea0003800000 */
.L_x_825:
[----:B------:R-:W-:Y:S05]  /*1cf70*/  BSYNC B2 ;  /* 0x0000000000027941 */ /* 0x000fea0003800000 */
.L_x_672:
[----:B------:R-:W1:Y:S01]  /*1cf80*/  S2R R2, SR_TID.X ;  /* 0x0000000000027919 */ /* 0x000e620000002100 */
[----:B------:R-:W-:Y:S01]  /*1cf90*/  BSSY B2, `(.L_x_674) ;  /* 0x000000a000027945 */ /* 0x000fe20003800000 */
[----:B-1----:R-:W-:-:S04]  /*1cfa0*/  LOP3.LUT R2, R2, 0x7f, RZ, 0xc0, !PT ;  /* 0x0000007f02027812 */ /* 0x002fc800078ec0ff */
[----:B------:R-:W-:-:S13]  /*1cfb0*/  ISETP.NE.AND P1, PT, R2, RZ, PT ;  /* 0x000000ff0200720c */ /* 0x000fda0003f25270 */
[----:B------:R-:W-:Y:S05]  /*1cfc0*/  @P1 BRA `(.L_x_675) ;  /* 0x0000000000181947 */ /* 0x000fea0003800000 */
[----:B------:R-:W2:Y:S02]  /*1cfd0*/  LDL R2, [R1+0x10] ;  /* 0x0000100001027983 */ /* 0x000ea40000100800 */
[----:B--2---:R-:W-:Y:S01]  /*1cfe0*/  LOP3.LUT P0, RZ, R2, 0x1, RZ, 0xc0, !PT ;  /* 0x0000000102ff7812 */ /* 0x004fe2000780c0ff */
[----:B------:R-:W-:-:S04]  /*1cff0*/  IMAD.MOV.U32 R2, RZ, RZ, 0xc000 ;  /* 0x0000c000ff027424 */ /* 0x000fc800078e00ff */
[----:B------:R1:W-:Y:S08]  /*1d000*/  SYNCS.ARRIVE.TRANS64 RZ, [R6+URZ+0x34890], R2 ;  /* 0x0348900206ff79a7 */ /* 0x0003f0000800003f */
[----:B------:R-:W-:Y:S05]  /*1d010*/  @!P0 BRA `(.L_x_675) ;  /* 0x0000000000048947 */ /* 0x000fea0003800000 */
[----:B------:R-:W-:Y:S01]  /*1d020*/  BPT.TRAP 0x1 ;  /* 0x000000040000795c */ /* 0x000fe20000300000 */
.L_x_675:
[----:B------:R-:W-:Y:S05]  /*1d030*/  BSYNC B2 ;  /* 0x0000000000027941 */ /* 0x000fea0003800000 */
.L_x_674:
[----:B-1----:R-:W2:Y:S01]  /*1d040*/  LDL R2, [R1+0x14] ;  /* 0x0000140001027983 */ /* 0x002ea20000100800 */
[----:B------:R-:W-:Y:S01]  /*1d050*/  IMAD.MOV.U32 R11, RZ, RZ, RZ ;  /* 0x000000ffff0b7224 */ /* 0x000fe200078e00ff */
[----:B------:R-:W-:Y:S01]  /*1d060*/  UIADD3 UR4, UP0, UR36, 0x570, URZ ;  /* 0x0000057024047890 */ /* 0x000fe2000ff1e03f */
[----:B------:R-:W-:Y:S01]  /*1d070*/  IMAD R3, R7, 0x80, R10 ;  /* 0x0000008007037824 */ /* 0x000fe200078e020a */
[----:B------:R-:W-:Y:S01]  /*1d080*/  PLOP3.LUT P0, PT, PT, PT, PT, 0x80, 0x0 ;  /* 0x000000000000781c */ /* 0x000fe20003f0f070 */
[----:B------:R-:W-:Y:S01]  /*1d090*/  UMOV UR6, 0x0 ;  /* 0x0000000000067882 */ /* 0x000fe20000000000 */
[----:B------:R-:W-:Y:S01]  /*1d0a0*/  R2UR UR10, R11 ;  /* 0x000000000b0a72ca */ /* 0x000fe200000e0000 */
[----:B------:R-:W-:Y:S01]  /*1d0b0*/  UIADD3.X UR5, URZ, UR37, URZ, UP0, !UPT ;  /* 0x000000253f057290 */ /* 0x000fe200087fe43f */
[----:B------:R-:W-:Y:S01]  /*1d0c0*/  UMOV UR7, 0x12f00000 ;  /* 0x12f0000000077882 */ /* 0x000fe20000000000 */
[----:B--2---:R-:W-:Y:S02]  /*1d0d0*/  IMAD R4, R2, 0xc000, R18 ;  /* 0x0000c00002047824 */ /* 0x004fe400078e0212 */
[----:B------:R-:W-:-:S02]  /*1d0e0*/  VIADD R2, R6, 0x34890 ;  /* 0x0003489006027836 */ /* 0x000fc40000000000 */
[----:B------:R-:W-:-:S08]  /*1d0f0*/  VIADD R8, R4, 0x1c400 ;  /* 0x0001c40004087836 */ /* 0x000fd00000000000 */
.L_x_676:
        /* <DEDUP_REMOVED lines=12> */
[----:B------:R-:W-:Y:S01]  /*1d1c0*/  VIADD R8, R4, 0x20400 ;  /* 0x0002040004087836 */ /* 0x000fe20000000000 */
[----:B------:R-:W-:Y:S01]  /*1d1d0*/  UMOV UR6, 0x0 ;  /* 0x0000000000067882 */ /* 0x000fe20000000000 */
[----:B------:R-:W-:Y:S01]  /*1d1e0*/  UMOV UR7, 0x12f00000 ;  /* 0x12f0000000077882 */ /* 0x000fe20000000000 */
[----:B------:R-:W-:-:S15]  /*1d1f0*/  R2UR UR10, R12 ;  /* 0x000000000c0a72ca */ /* 0x000fde00000e0000 */
.L_x_677:
        /* <DEDUP_REMOVED lines=10> */
[----:B------:R-:W-:Y:S01]  /*1d2a0*/  VIADD R4, R4, 0x24400 ;  /* 0x0002440004047836 */ /* 0x000fe20000000000 */
[----:B------:R-:W-:Y:S01]  /*1d2b0*/  PLOP3.LUT P0, PT, PT, PT, PT, 0x80, 0x0 ;  /* 0x000000000000781c */ /* 0x000fe20003f0f070 */
[----:B------:R-:W-:Y:S01]  /*1d2c0*/  UMOV UR6, 0x0 ;  /* 0x0000000000067882 */ /* 0x000fe20000000000 */
[----:B------:R-:W-:Y:S01]  /*1d2d0*/  UMOV UR7, 0x12f00000 ;  /* 0x12f0000000077882 */ /* 0x000fe20000000000 */
[----:B------:R-:W-:-:S10]  /*1d2e0*/  UMOV UR10, 0x80 ;  /* 0x00000080000a7882 */ /* 0x000fd40000000000 */
.L_x_678:
        /* <DEDUP_REMOVED lines=10> */
[----:B------:R-:W1:Y:S01]  /*1d390*/  SYNCS.PHASECHK.TRANS64.TRYWAIT P0, [R6+URZ+0x348c0], R5 ;  /* 0x0348c005060075a7 */ /* 0x000e62000800017f */
[----:B------:R-:W-:Y:S04]  /*1d3a0*/  BSSY B2, `(.L_x_679) ;  /* 0x0000002000027945 */ /* 0x000fe80003800000 */
[----:B-1----:R-:W-:Y:S05]  /*1d3b0*/  @!P0 BRA `(.L_x_680) ;  /* 0x00000060009c8947 */ /* 0x002fea0003800000 */
.L_x_826:
[----:B------:R-:W-:Y:S05]  /*1d3c0*/  BSYNC B2 ;  /* 0x0000000000027941 */ /* 0x000fea0003800000 */
.L_x_679:
[----:B------:R-:W-:Y:S01]  /*1d3d0*/  BSSY B2, `(.L_x_681) ;  /* 0x000000a000027945 */ /* 0x000fe20003800000 */
[----:B------:R-:W-:Y:S02]  /*1d3e0*/  IMAD.MOV.U32 R4, RZ, RZ, 0x0 ;  /* 0x00000000ff047424 */ /* 0x000fe400078e00ff */
[----:B01----:R-:W-:Y:S01]  /*1d3f0*/  IMAD.MOV.U32 R5, RZ, RZ, 0x12f00000 ;  /* 0x12f00000ff057424 */ /* 0x003fe200078e00ff */
[----:B------:R-:W-:Y:S06]  /*1d400*/  @P1 BRA `(.L_x_682) ;  /* 0x0000000000181947 */ /* 0x000fec0003800000 */
[----:B------:R-:W2:Y:S02]  /*1d410*/  LDL R2, [R1+0x10] ;  /* 0x0000100001027983 */ /* 0x000ea40000100800 */
[----:B--2---:R-:W-:Y:S01]  /*1d420*/  LOP3.LUT P0, RZ, R2, 0x1, RZ, 0xc0, !PT ;  /* 0x0000000102ff7812 */ /* 0x004fe2000780c0ff */
[----:B------:R-:W-:-:S04]  /*1d430*/  IMAD.MOV.U32 R2, RZ, RZ, 0x8000 ;  /* 0x00008000ff027424 */ /* 0x000fc800078e00ff */
[----:B------:R0:W-:Y:S08]  /*1d440*/  SYNCS.ARRIVE.TRANS64 RZ, [R6+URZ+0x348b0], R2 ;  /* 0x0348b00206ff79a7 */ /* 0x0001f0000800003f */
[----:B------:R-:W-:Y:S05]  /*1d450*/  @!P0 BRA `(.L_x_682) ;  /* 0x0000000000048947 */ /* 0x000fea0003800000 */
[----:B------:R-:W-:Y:S01]  /*1d460*/  BPT.TRAP 0x1 ;  /* 0x000000040000795c */ /* 0x000fe20000300000 */
.L_x_682:
[----:B------:R-:W-:Y:S05]  /*1d470*/  BSYNC B2 ;  /* 0x0000000000027941 */ /* 0x000fea0003800000 */
.L_x_681:
[----:B------:R-:W2:Y:S01]  /*1d480*/  LDL R8, [R1+0x14] ;  /* 0x0000140001087983 */ /* 0x000ea20000100800 */
[----:B------:R-:W-:Y:S01]  /*1d490*/  R2UR UR10, R11 ;  /* 0x000000000b0a72ca */ /* 0x000fe200000e0000 */
[----:B0-----:R-:W-:Y:S01]  /*1d4a0*/  VIADD R2, R18, 0x400 ;  /* 0x0000040012027836 */ /* 0x001fe20000000000 */
[----:B------:R-:W-:Y:S01]  /*1d4b0*/  R2UR UR6, R4 ;  /* 0x00000000040672ca */ /* 0x000fe200000e0000 */
[----:B------:R-:W-:Y:S01]  /*1d4c0*/  UIADD3 UR4, UP0, UR36, 0x670, URZ ;  /* 0x0000067024047890 */ /* 0x000fe2000ff1e03f */
[----:B------:R-:W-:Y:S01]  /*1d4d0*/  R2UR UR7, R5 ;  /* 0x00000000050772ca */ /* 0x000fe200000e0000 */
[----:B------:R-:W-:Y:S01]  /*1d4e0*/  VIADD R6, R6, 0x348b0 ;  /* 0x000348b006067836 */ /* 0x000fe20000000000 */
[----:B------:R-:W-:Y:S01]  /*1d4f0*/  PLOP3.LUT P0, PT, PT, PT, PT, 0x80, 0x0 ;  /* 0x000000000000781c */ /* 0x000fe20003f0f070 */
[----:B------:R-:W-:Y:S01]  /*1d500*/  UIADD3.X UR5, URZ, UR37, URZ, UP0, !UPT ;  /* 0x000000253f057290 */ /* 0x000fe200087fe43f */
[----:B--2---:R-:W-:-:S11]  /*1d510*/  IMAD R2, R8, 0x8000, R2 ;  /* 0x0000800008027824 */ /* 0x004fd600078e0202 */
.L_x_683:
        /* <DEDUP_REMOVED lines=15> */
.L_x_684:
        /* <DEDUP_REMOVED lines=10> */
.L_x_671:
[----:B------:R-:W-:Y:S05]  /*1d6b0*/  BSYNC B1 ;  /* 0x0000000000017941 */ /* 0x000fea0003800000 */
.L_x_670:
[----:B------:R-:W2:Y:S04]  /*1d6c0*/  LDL.LU R5, [R1+0x14] ;  /* 0x0000140001057983 */ /* 0x000ea80000300800 */
[----:B-1----:R-:W3:Y:S01]  /*1d6d0*/  LDL.LU R4, [R1+0x24] ;  /* 0x0000240001047983 */ /* 0x002ee20000300800 */
[----:B--2---:R-:W-:-:S05]  /*1d6e0*/  VIADD R2, R5, 0x1 ;  /* 0x0000000105027836 */ /* 0x004fca0000000000 */
[----:B------:R-:W-:-:S04]  /*1d6f0*/  ISETP.NE.AND P0, PT, R2, 0x2, PT ;  /* 0x000000020200780c */ /* 0x000fc80003f05270 */
[----:B------:R-:W-:Y:S02]  /*1d700*/  SEL R3, RZ, 0x1, P0 ;  /* 0x00000001ff037807 */ /* 0x000fe40000000000 */
[----:B------:R-:W-:Y:S02]  /*1d710*/  SEL R2, R2, RZ, P0 ;  /* 0x000000ff02027207 */ /* 0x000fe40000000000 */
[----:B---3--:R-:W-:Y:S02]  /*1d720*/  LOP3.LUT R4, R4, R3, RZ, 0x3c, !PT ;  /* 0x0000000304047212 */ /* 0x008fe400078e3cff */
[C---:B------:R-:W-:Y:S01]  /*1d730*/  ISETP.GT.AND P0, PT, R7.reuse, R9, PT ;  /* 0x000000090700720c */ /* 0x040fe20003f04270 */
[----:B------:R-:W-:Y:S02]  /*1d740*/  VIADD R7, R7, 0xffffffff ;  /* 0xffffffff07077836 */ /* 0x000fe40000000000 */
[----:B------:R2:W-:Y:S04]  /*1d750*/  STL [R1+0x24], R4 ;  /* 0x0000240401007387 */ /* 0x0005e80000100800 */
[----:B------:R2:W-:Y:S06]  /*1d760*/  STL [R1+0x14], R2 ;  /* 0x0000140201007387 */ /* 0x0005ec0000100800 */
[----:B------:R-:W-:Y:S05]  /*1d770*/  @P0 BRA `(.L_x_685) ;  /* 0xfffffff400d40947 */ /* 0x000fea000383ffff */
.L_x_649:
[----:B------:R-:W-:Y:S05]  /*1d780*/  BSYNC B0 ;  /* 0x0000000000007941 */ /* 0x000fea0003800000 */
.L_x_648:
[----:B-12---:R-:W2:Y:S04]  /*1d790*/  LDL R2, [R1+0x10] ;  /* 0x0000100001027983 */ /* 0x006ea80000100800 */
[----:B------:R1:W5:Y:S01]  /*1d7a0*/  LDL R8, [R1+0x40] ;  /* 0x0000400001087983 */ /* 0x0003620000100800 */
[----:B------:R-:W-:Y:S05]  /*1d7b0*/  @!P5 WARPSYNC.ALL ;  /* 0x000000000000d948 */ /* 0x000fea0003800000 */
[----:B------:R1:W-:Y:S01]  /*1d7c0*/  STL [R1+0x44], RZ ;  /* 0x000044ff01007387 */ /* 0x0003e20000100800 */
[----:B------:R-:W-:Y:S01]  /*1d7d0*/  BSSY B0, `(.L_x_686) ;  /* 0x0000021000007945 */ /* 0x000fe20003800000 */
[----:B------:R-:W-:Y:S01]  /*1d7e0*/  @!P5 BAR.SYNC.DEFER_BLOCKING 0xc, 0x180 ;  /* 0x030600000000db1d */ /* 0x000fe20000010000 */
[----:B--2---:R-:W-:-:S13]  /*1d7f0*/  LOP3.LUT P0, RZ, R2, 0x4, RZ, 0xc0, !PT ;  /* 0x0000000402ff7812 */ /* 0x004fda000780c0ff */
[----:B-1----:R-:W-:Y:S05]  /*1d800*/  @!P0 BRA `(.L_x_687) ;  /* 0x0000000000748947 */ /* 0x002fea0003800000 */
[----:B------:R-:W-:-:S13]  /*1d810*/  ISETP.NE.AND P0, PT, R17, RZ, PT ;  /* 0x000000ff1100720c */ /* 0x000fda0003f05270 */
[----:B------:R-:W1:Y:S02]  /*1d820*/  @!P0 LDC R17, c[0x0][0x9f0] ;  /* 0x00027c00ff118b82 */ /* 0x000e640000000800 */
[----:B-1----:R-:W-:-:S04]  /*1d830*/  IABS R0, R17 ;  /* 0x0000001100007213 */ /* 0x002fc80000000000 */
[----:B------:R-:W1:Y:S08]  /*1d840*/  I2F.RP R2, R0 ;  /* 0x0000000000027306 */ /* 0x000e700000209400 */
[----:B-1----:R-:W1:Y:S02]  /*1d850*/  MUFU.RCP R2, R2 ;  /* 0x0000000200027308 */ /* 0x002e640000001000 */
[----:B-1----:R-:W-:-:S06]  /*1d860*/  VIADD R2, R2, 0xffffffe ;  /* 0x0ffffffe02027836 */ /* 0x002fcc0000000000 */
[----:B0-----:R-:W0:Y:S02]  /*1d870*/  F2I.FTZ.U32.TRUNC.NTZ R3, R2 ;  /* 0x0000000200037305 */ /* 0x001e24000021f000 */
[----:B0-----:R-:W-:-:S04]  /*1d880*/  IMAD.MOV R2, RZ, RZ, -R3 ;  /* 0x000000ffff027224 */ /* 0x001fc800078e0a03 */
[----:B------:R-:W-:Y:S02]  /*1d890*/  IMAD R4, R2, R0, RZ ;  /* 0x0000000002047224 */ /* 0x000fe400078e02ff */
[----:B------:R-:W-:-:S04]  /*1d8a0*/  IMAD.MOV.U32 R2, RZ, RZ, RZ ;  /* 0x000000ffff027224 */ /* 0x000fc800078e00ff */
[----:B------:R-:W-:Y:S01]  /*1d8b0*/  IMAD.HI.U32 R6, R3, R4, R2 ;  /* 0x0000000403067227 */ /* 0x000fe200078e0002 */
[----:B------:R-:W-:Y:S02]  /*1d8c0*/  IABS R2, R17 ;  /* 0x0000001100027213 */ /* 0x000fe40000000000 */
[----:B-----5:R-:W-:-:S03]  /*1d8d0*/  IADD3 R4, R8, -0x1, R17 ;  /* 0xffffffff08047810 */ /* 0x020fc60007ffe011 */
        /* <DEDUP_REMOVED lines=15> */
[----:B------:R1:W-:Y:S02]  /*1d9d0*/  STL [R1+0x44], R2 ;  /* 0x0000440201007387 */ /* 0x0003e40000100800 */
.L_x_687:
[----:B------:R-:W-:Y:S05]  /*1d9e0*/  BSYNC B0 ;  /* 0x0000000000007941 */ /* 0x000fea0003800000 */
.L_x_686:
[----:B------:R-:W2:Y:S04]  /*1d9f0*/  LDL R0, [R1+0x44] ;  /* 0x0000440001007983 */ /* 0x000ea80000100800 */
[----:B-1----:R-:W2:Y:S01]  /*1da00*/  LDL R2, [R1+0x60] ;  /* 0x0000600001027983 */ /* 0x002ea20000100800 */
[----:B------:R-:W-:Y:S01]  /*1da10*/  BSSY B7, `(.L_x_688) ;  /* 0x0000415000077945 */ /* 0x000fe20003800000 */
[----:B--2---:R-:W-:-:S05]  /*1da20*/  IMAD R2, R2, R0, RZ ;  /* 0x0000000002027224 */ /* 0x004fca00078e02ff */
[----:B-----5:R-:W-:Y:S01]  /*1da30*/  VIADDMNMX R0, R2, R0, R8, PT ;  /* 0x0000000002007246 */ /* 0x020fe20003800108 */
[----:B------:R1:W-:Y:S03]  /*1da40*/  STL [R1+0x34], R2 ;  /* 0x0000340201007387 */ /* 0x0003e60000100800 */
[----:B------:R-:W-:Y:S01]  /*1da50*/  ISETP.GT.AND P0, PT, R0, R2, PT ;  /* 0x000000020000720c */ /* 0x000fe20003f04270 */
[----:B------:R1:W-:-:S12]  /*1da60*/  STL [R1+0x48], R0 ;  /* 0x0000480001007387 */ /* 0x0003d80000100800 */
[----:B-1----:R-:W-:Y:S05]  /*1da70*/  @P0 BRA `(.L_x_689) ;  /* 0x0000000000480947 */ /* 0x002fea0003800000 */
[----:B------:R-:W1:Y:S02]  /*1da80*/  S2R R0, SR_TID.X ;  /* 0x0000000000007919 */ /* 0x000e640000002100 */
[----:B-1----:R-:W-:-:S04]  /*1da90*/  LOP3.LUT R0, R0, 0x7f, RZ, 0xc0, !PT ;  /* 0x0000007f00007812 */ /* 0x002fc800078ec0ff */
[----:B------:R-:W-:-:S13]  /*1daa0*/  ISETP.NE.AND P1, PT, R0, RZ, PT ;  /* 0x000000ff0000720c */ /* 0x000fda0003f25270 */
[----:B------:R-:W-:Y:S05]  /*1dab0*/  @P1 BRA `(.L_x_690) ;  /* 0x0000004000281947 */ /* 0x000fea0003800000 */
[----:B0-----:R-:W0:Y:S01]  /*1dac0*/  S2R R3, SR_LANEID ;  /* 0x0000000000037919 */ /* 0x001e220000000000 */
[----:B------:R-:W-:Y:S02]  /*1dad0*/  VOTEU.ANY UR4, UPT, PT ;  /* 0x0000000000047886 */ /* 0x000fe400038e0100 */
[----:B------:R-:W0:Y:S08]  /*1dae0*/  FLO.U32 R0, UR4 ;  /* 0x0000000400007d00 */ /* 0x000e3000080e0000 */
[----:B------:R-:W1:Y:S01]  /*1daf0*/  POPC R4, UR4 ;  /* 0x0000000400047d09 */ /* 0x000e620008000000 */
[----:B0-----:R-:W-:-:S02]  /*1db00*/  ISETP.EQ.U32.AND P0, PT, R0, R3, PT ;  /* 0x000000030000720c */ /* 0x001fc40003f02070 */
[----:B------:R-:W1:Y:S11]  /*1db10*/  LDC.64 R2, c[0x0][0xc60] ;  /* 0x00031800ff027b82 */ /* 0x000e760000000a00 */
[----:B-1----:R-:W2:Y:S01]  /*1db20*/  @P0 ATOMG.E.ADD.STRONG.GPU PT, R3, desc[UR58][R2.64], R4 ;  /* 0x00000004020309a8 */ /* 0x002ea200081ee1fa */
[----:B------:R-:W0:Y:S02]  /*1db30*/  S2R R5, SR_LTMASK ;  /* 0x0000000000057919 */ /* 0x000e240000003900 */
[----:B0-----:R-:W-:-:S06]  /*1db40*/  LOP3.LUT R5, R5, UR4, RZ, 0xc0, !PT ;  /* 0x0000000405057c12 */ /* 0x001fcc000f8ec0ff */
[----:B------:R-:W0:Y:S01]  /*1db50*/  POPC R5, R5 ;  /* 0x0000000500057309 */ /* 0x000e220000000000 */
[----:B--2---:R-:W0:Y:S02]  /*1db60*/  SHFL.IDX PT, R0, R3, R0, 0x1f ;  /* 0x00001f0003007589 */ /* 0x004e2400000e0000 */
[----:B0-----:R-:W-:-:S05]  /*1db70*/  IADD3 R0, R0, UR39, R5 ;  /* 0x0000002700007c10 */ /* 0x001fca000fffe005 */
[----:B------:R1:W-:Y:S01]  /*1db80*/  STL [R1], R0 ;  /* 0x0000000001007387 */ /* 0x0003e20000100800 */
[----:B------:R-:W-:Y:S05]  /*1db90*/  BRA `(.L_x_690) ;  /* 0x0000003c00f07947 */ /* 0x000fea0003800000 */
.L_x_689:
        /* <DEDUP_REMOVED lines=8> */
[----:B------:R-:W-:Y:S02]  /*1dc20*/  IMAD.U32 R4, RZ, RZ, UR6 ;  /* 0x00000006ff047e24 */ /* 0x000fe4000f8e00ff */
[----:B0-----:R-:W0:Y:S01]  /*1dc30*/  LDC.64 R2, c[0x4][R2] ;  /* 0x0100000002027b82 */ /* 0x001e220000000a00 */
[----:B------:R-:W-:Y:S02]  /*1dc40*/  IMAD.U32 R5, RZ, RZ, UR7 ;  /* 0x00000007ff057e24 */ /* 0x000fe4000f8e00ff */
        /* <DEDUP_REMOVED lines=9> */
.L_x_692:
[----:B------:R-:W-:Y:S05]  /*1dce0*/  BSYNC B6 ;  /* 0x0000000000067941 */ /* 0x000fea0003800000 */
.L_x_691:
        /* <DEDUP_REMOVED lines=8> */
[----:B0-----:R0:W1:Y:S01]  /*1dd70*/  LDC.64 R2, c[0x4][R17] ;  /* 0x0100000011027b82 */ /* 0x0010620000000a00 */
[----:B------:R-:W-:Y:S02]  /*1dd80*/  IMAD.U32 R4, RZ, RZ, UR6 ;  /* 0x00000006ff047e24 */ /* 0x000fe4000f8e00ff */
[----:B------:R-:W-:Y:S02]  /*1dd90*/  IMAD.U32 R5, RZ, RZ, UR7 ;  /* 0x00000007ff057e24 */ /* 0x000fe4000f8e00ff */
[----:B------:R-:W-:Y:S02]  /*1dda0*/  IMAD.U32 R6, RZ, RZ, UR8 ;  /* 0x00000008ff067e24 */ /* 0x000fe4000f8e00ff */
[----:B------:R-:W-:-:S02]  /*1ddb0*/  IMAD.U32 R7, RZ, RZ, UR9 ;  /* 0x00000009ff077e24 */ /* 0x000fc4000f8e00ff */
[----:B------:R-:W-:Y:S02]  /*1ddc0*/  IMAD.U32 R10, RZ, RZ, UR4 ;  /* 0x00000004ff0a7e24 */ /* 0x000fe4000f8e00ff */
[----:B------:R-:W-:Y:S02]  /*1ddd0*/  IMAD.U32 R11, RZ, RZ, UR5 ;  /* 0x00000005ff0b7e24 */ /* 0x000fe4000f8e00ff */
[----:B------:R-:W-:Y:S02]  /*1dde0*/  IMAD.MOV.U32 R8, RZ, RZ, 0x70 ;  /* 0x00000070ff087424 */ /* 0x000fe400078e00ff */
[----:B------:R-:W-:Y:S02]  /*1ddf0*/  IMAD.MOV.U32 R12, RZ, RZ, 0x1 ;  /* 0x00000001ff0c7424 */ /* 0x000fe400078e00ff */
[----:B0-----:R-:W-:-:S07]  /*1de00*/  IMAD.MOV.U32 R13, RZ, RZ, RZ ;  /* 0x000000ffff0d7224 */ /* 0x001fce00078e00ff */
[----:B------:R-:W-:-:S07]  /*1de10*/  LEPC R20, `(.L_x_695) ;  /* 0x000000001014794e */ /* 0x000fce0000000000 */
[----:B-1----:R-:W-:Y:S05]  /*1de20*/  CALL.ABS.NOINC R2 ;  /* 0x0000000002007343 */ /* 0x002fea0003c00000 */
.L_x_695:
[----:B------:R0:W1:Y:S01]  /*1de30*/  LDC.64 R2, c[0x4][R17] ;  /* 0x0100000011027b82 */ /* 0x0000620000000a00 */
[----:B------:R-:W-:Y:S01]  /*1de40*/  ULDC.64 UR4, c[0x4][0x118] ;  /* 0x0100460000047ab9 */ /* 0x000fe20000000a00 */
[----:B------:R-:W-:Y:S01]  /*1de50*/  ULDC.64 UR6, c[0x4][0x120] ;  /* 0x0100480000067ab9 */ /* 0x000fe20000000a00 */
[----:B------:R-:W-:Y:S01]  /*1de60*/  ULDC.64 UR8, c[0x4][0x80] ;  /* 0x0100200000087ab9 */ /* 0x000fe20000000a00 */
        /* <DEDUP_REMOVED lines=11> */
.L_x_694:
[----:B------:R-:W-:Y:S05]  /*1df20*/  BSYNC B6 ;  /* 0x0000000000067941 */ /* 0x000fea0003800000 */
.L_x_693:
[----:B------:R-:W2:Y:S01]  /*1df30*/  LDL.LU R2, [R1+0x28] ;  /* 0x0000280001027983 */ /* 0x000ea20000300800 */
[----:B------:R-:W-:-:S03]  /*1df40*/  ULDC.64 UR4, c[0x0][0x9f8] ;  /* 0x00027e0000047ab9 */ /* 0x000fc60000000a00 */
[----:B------:R-:W0:Y:S04]  /*1df50*/  LDL.LU R0, [R1+0x3c] ;  /* 0x00003c0001007983 */ /* 0x000e280000300800 */
[----:B------:R-:W3:Y:S01]  /*1df60*/  LDL R7, [R1+0x18] ;  /* 0x0000180001077983 */ /* 0x000ee20000100800 */
[----:B------:R-:W-:-:S03]  /*1df70*/  ISETP.NE.U32.AND P0, PT, RZ, UR4, PT ;  /* 0x00000004ff007c0c */ /* 0x000fc6000bf05070 */
[----:B------:R-:W4:Y:S01]  /*1df80*/  LDL R17, [R1+0x48] ;  /* 0x0000480001117983 */ /* 0x000f220000100800 */
[----:B------:R-:W-:-:S13]  /*1df90*/  ISETP.NE.AND.EX P0, PT, RZ, UR5, PT, P0 ;  /* 0x00000005ff007c0c */ /* 0x000fda000bf05300 */
[----:B--2---:R-:W-:-:S04]  /*1dfa0*/  @P0 IADD3 R2, P1, R2, UR4, RZ ;  /* 0x0000000402020c10 */ /* 0x004fc8000ff3e0ff */
[----:B0-----:R-:W-:Y:S01]  /*1dfb0*/  @P0 IADD3.X R3, R0, UR5, RZ, P1, !PT ;  /* 0x0000000500030c10 */ /* 0x001fe20008ffe4ff */
[----:B------:R-:W-:-:S04]  /*1dfc0*/  ULDC.64 UR4, c[0x0][0xa08] ;  /* 0x0002820000047ab9 */ /* 0x000fc80000000a00 */
[----:B---3--:R0:W2:Y:S02]  /*1dfd0*/  @P0 LDG.E R7, desc[UR58][R2.64] ;  /* 0x0000003a02070981 */ /* 0x0080a4000c1e1900 */
[----:B0-----:R-:W0:Y:S01]  /*1dfe0*/  LDC.64 R2, c[0x0][0x418] ;  /* 0x00010600ff027b82 */ /* 0x001e220000000a00 */
[----:B----4-:R-:W-:Y:S01]  /*1dff0*/  VIADD R0, R17, 0xffffffff ;  /* 0xffffffff11007836 */ /* 0x010fe20000000000 */
[----:B--2---:R-:W-:Y:S01]  /*1e000*/  SHF.R.S32.HI R8, RZ, 0x1f, R7 ;  /* 0x0000001fff087819 */ /* 0x004fe20000011407 */
[----:B------:R1:W-:Y:S04]  /*1e010*/  @P0 STL [R1+0x18], R7 ;  /* 0x0000180701000387 */ /* 0x0003e80000100800 */
[----:B------:R1:W-:Y:S01]  /*1e020*/  STL [R1+0x28], R8 ;  /* 0x0000280801007387 */ /* 0x0003e20000100800 */
[----:B0-----:R-:W-:Y:S01]  /*1e030*/  LOP3.LUT P0, RZ, R2, UR4, RZ, 0xfc, !PT ;  /* 0x0000000402ff7c12 */ /* 0x001fe2000f80fcff */
[----:B------:R-:W-:-:S03]  /*1e040*/  UMOV UR4, 0xffffffff ;  /* 0xffffffff00047882 */ /* 0x000fc60000000000 */
[----:B------:R-:W-:-:S04]  /*1e050*/  LOP3.LUT P0, RZ, R3, UR5, RZ, 0xfc, P0 ;  /* 0x0000000503ff7c12 */ /* 0x000fc8000800fcff */
[----:B------:R-:W-:Y:S01]  /*1e060*/  SEL R17, R7, RZ, !P0 ;  /* 0x000000ff07117207 */ /* 0x000fe20004000000 */
[----:B-1----:R-:W-:Y:S08]  /*1e070*/  BRA.DIV UR4, `(.L_x_696) ;  /* 0x0000005604807947 */ /* 0x002ff0000b800000 */
[----:B------:R-:W0:Y:S02]  /*1e080*/  S2R R4, SR_TID.X ;  /* 0x0000000000047919 */ /* 0x000e240000002100 */
[----:B0-----:R-:W-:-:S04]  /*1e090*/  SHF.R.U32.HI R4, RZ, 0x5, R4 ;  /* 0x00000005ff047819 */ /* 0x001fc80000011604 */
[----:B------:R-:W-:-:S05]  /*1e0a0*/  LOP3.LUT R4, R4, 0x3, RZ, 0xc0, !PT ;  /* 0x0000000304047812 */ /* 0x000fca00078ec0ff */
[----:B------:R0:W1:Y:S02]  /*1e0b0*/  SHFL.IDX PT, R14, R4, RZ, 0x1f ;  /* 0x00001fff040e7589 */ /* 0x00006400000e0000 */
.L_x_829:
[----:B0-----:R-:W2:Y:S01]  /*1e0c0*/  LDL.LU R4, [R1+0x10] ;  /* 0x0000100001047983 */ /* 0x001ea20000300800 */
[----:B------:R-:W-:Y:S02]  /*1e0d0*/  PLOP3.LUT P1, PT, PT, PT, PT, 0x8, 0x0 ;  /* 0x000000000000781c */ /* 0x000fe40003f2e170 */
[----:B-1----:R-:W-:Y:S01]  /*1e0e0*/  ISETP.NE.AND P0, PT, R14, RZ, PT ;  /* 0x000000ff0e00720c */ /* 0x002fe20003f05270 */
[----:B------:R0:W-:Y:S01]  /*1e0f0*/  STL [R1+0x8], R0 ;  /* 0x0000080001007387 */ /* 0x0001e20000100800 */
[----:B--2---:R-:W-:-:S09]  /*1e100*/  LOP3.LUT R4, R4, 0xfffffffb, RZ, 0xc0, !PT ;  /* 0xfffffffb04047812 */ /* 0x004fd200078ec0ff */
[----:B------:R-:W-:-:S05]  /*1e110*/  @P1 LOP3.LUT R4, R4, 0x4, RZ, 0xfc, !PT ;  /* 0x0000000404041812 */ /* 0x000fca00078efcff */
[----:B------:R0:W-:Y:S01]  /*1e120*/  STL [R1+0x10], R4 ;  /* 0x0000100401007387 */ /* 0x0001e20000100800 */
[----:B------:R-:W-:Y:S05]  /*1e130*/  @P0 BRA `(.L_x_697) ;  /* 0x0000000400300947 */ /* 0x000fea0003800000 */
[----:B------:R-:W-:-:S03]  /*1e140*/  UMOV UR4, 0xffffffff ;  /* 0xffffffff00047882 */ /* 0x000fc60000000000 */
[----:B------:R-:W-:Y:S05]  /*1e150*/  BRA.DIV UR4, `(.L_x_698) ;  /* 0x00000056047c7947 */ /* 0x000fea000b800000 */
[----:B------:R-:W-:-:S13]  /*1e160*/  ELECT P6, URZ, PT ;  /* 0x00000000003f782f */ /* 0x000fda00038c0000 */
.L_x_832:
[----:B------:R-:W-:Y:S05]  /*1e170*/  @!P6 BRA `(.L_x_697) ;  /* 0x000000040020e947 */ /* 0x000fea0003800000 */
[----:B------:R-:W-:-:S04]  /*1e180*/  ISETP.NE.U32.AND P0, PT, R2, RZ, PT ;  /* 0x000000ff0200720c */ /* 0x000fc80003f05070 */
[----:B------:R-:W-:-:S13]  /*1e190*/  ISETP.NE.AND.EX P0, PT, R3, RZ, PT, P0 ;  /* 0x000000ff0300720c */ /* 0x000fda0003f05300 */
[----:B------:R-:W-:Y:S05]  /*1e1a0*/  @!P0 BRA `(.L_x_699) ;  /* 0x0000000000508947 */ /* 0x000fea0003800000 */
[----:B------:R-:W1:Y:S01]  /*1e1b0*/  LDC R6, c[0x0][0x43c] ;  /* 0x00010f00ff067b82 */ /* 0x000e620000000800 */
[----:B------:R-:W-:Y:S01]  /*1e1c0*/  IMAD.MOV.U32 R9, RZ, RZ, R0 ;  /* 0x000000ffff097224 */ /* 0x000fe200078e0000 */
[----:B------:R-:W-:-:S03]  /*1e1d0*/  ULDC.64 UR4, c[0x0][0x428] ;  /* 0x00010a0000047ab9 */ /* 0x000fc60000000a00 */
[----:B0-----:R-:W-:Y:S01]  /*1e1e0*/  IMAD.MOV.U32 R0, RZ, RZ, R9 ;  /* 0x000000ffff007224 */ /* 0x001fe200078e0009 */
[----:B-1----:R-:W-:-:S13]  /*1e1f0*/  ISETP.NE.AND P0, PT, R6, 0x1, PT ;  /* 0x000000010600780c */ /* 0x002fda0003f05270 */
[----:B------:R-:W0:Y:S02]  /*1e200*/  @P0 LDC.64 R4, c[0x0][0x440] ;  /* 0x00011000ff040b82 */ /* 0x000e240000000a00 */
[----:B0-----:R-:W-:-:S05]  /*1e210*/  @P0 IMAD.HI.U32 R4, R9, R4, RZ ;  /* 0x0000000409040227 */ /* 0x001fca00078e00ff */
        /* <DEDUP_REMOVED lines=13> */
.L_x_699:
[----:B-1----:R-:W2:Y:S01]  /*1e2f0*/  LDL R2, [R1+0x1c] ;  /* 0x00001c0001027983 */ /* 0x002ea20000100800 */
[----:B0-----:R-:W-:Y:S01]  /*1e300*/  IMAD R0, R19, 0x8, R18 ;  /* 0x0000000813007824 */ /* 0x001fe200078e0212 */
[----:B--2---:R-:W-:-:S04]  /*1e310*/  SHF.L.U32 R2, R2, 0x1f, RZ ;  /* 0x0000001f02027819 */ /* 0x004fc800000006ff */
[----:B------:R-:W0:Y:S02]  /*1e320*/  SYNCS.PHASECHK.TRANS64.TRYWAIT P0, [R0+URZ+0x34840], R2 ;  /* 0x03484002000075a7 */ /* 0x000e24000800017f */
[----:B0-----:R-:W-:Y:S05]  /*1e330*/  @!P0 BRA `(.L_x_700) ;  /* 0x0000005400248947 */ /* 0x001fea0003800000 */
.L_x_833:
[----:B------:R1:W5:Y:S01]  /*1e340*/  LDL R3, [R1+0x10] ;  /* 0x0000100001037983 */ /* 0x0003620000100800 */
[----:B------:R-:W2:Y:S02]  /*1e350*/  S2R R4, SR_TID.X ;  /* 0x0000000000047919 */ /* 0x000ea40000002100 */
[----:B--2---:R-:W-:-:S04]  /*1e360*/  LOP3.LUT R4, R4, 0x7f, RZ, 0xc0, !PT ;  /* 0x0000007f04047812 */ /* 0x004fc800078ec0ff */
[----:B------:R-:W-:-:S13]  /*1e370*/  ISETP.NE.AND P0, PT, R4, RZ, PT ;  /* 0x000000ff0400720c */ /* 0x000fda0003f05270 */
[----:B-1----:R-:W-:Y:S05]  /*1e380*/  @P0 BRA `(.L_x_701) ;  /* 0x0000000000140947 */ /* 0x002fea0003800000 */
[----:B-----5:R-:W-:Y:S01]  /*1e390*/  LOP3.LUT P1, RZ, R3, 0x1, RZ, 0xc0, !PT ;  /* 0x0000000103ff7812 */ /* 0x020fe2000782c0ff */
[----:B0-----:R-:W-:-:S04]  /*1e3a0*/  IMAD.MOV.U32 R2, RZ, RZ, 0xc000 ;  /* 0x0000c000ff027424 */ /* 0x001fc800078e00ff */
[----:B------:R1:W-:Y:S08]  /*1e3b0*/  SYNCS.ARRIVE.TRANS64 RZ, [R0+URZ+0x34830], R2 ;  /* 0x0348300200ff79a7 */ /* 0x0003f0000800003f */
[----:B------:R-:W-:Y:S05]  /*1e3c0*/  @!P1 BRA `(.L_x_701) ;  /* 0x0000000000049947 */ /* 0x000fea0003800000 */
[----:B------:R-:W-:Y:S01]  /*1e3d0*/  BPT.TRAP 0x1 ;  /* 0x000000040000795c */ /* 0x000fe20000300000 */
.L_x_701:
[----:B------:R-:W2:Y:S04]  /*1e3e0*/  LDL R4, [R1+0x8] ;  /* 0x0000080001047983 */ /* 0x000ea80000100800 */
[----:B01----:R-:W3:Y:S01]  /*1e3f0*/  LDL R2, [R1+0x20] ;  /* 0x0000200001027983 */ /* 0x003ee20000100800 */
        /* <DEDUP_REMOVED lines=10> */
[----:B------:R-:W-:Y:S01]  /*1e4a0*/  UMOV UR17, 0x40 ;  /* 0x0000004000117882 */ /* 0x000fe20000000000 */
[----:B------:R-:W-:-:S02]  /*1e4b0*/  LOP3.LUT R3, R3, 0xfffffffb, RZ, 0xc0, !PT ;  /* 0xfffffffb03037812 */ /* 0x000fc400078ec0ff */
[----:B------:R-:W-:-:S07]  /*1e4c0*/  UIADD3 UR9, UR9, 0x34830, URZ ;  /* 0x0003483009097890 */ /* 0x000fce000fffe03f */
[----:B------:R-:W-:Y:S02]  /*1e4d0*/  UIADD3 UR14, UR8, 0x1c400, URZ ;  /* 0x0001c400080e7890 */ /* 0x000fe4000fffe03f */
[----:B------:R-:W-:Y:S01]  /*1e4e0*/  UIADD3 UR15, UR8, 0x20400, URZ ;  /* 0x00020400080f7890 */ /* 0x000fe2000fffe03f */
[----:B------:R-:W-:Y:S01]  /*1e4f0*/  @P0 LOP3.LUT R3, R3, 0x4, RZ, 0xfc, !PT ;  /* 0x0000000403030812 */ /* 0x000fe200078efcff */
[----:B------:R-:W-:-:S03]  /*1e500*/  UIADD3 UR16, UR8, 0x24400, URZ ;  /* 0x0002440008107890 */ /* 0x000fc6000fffe03f */
[----:B------:R-:W-:Y:S01]  /*1e510*/  UMOV UR8, UR14 ;  /* 0x0000000e00087c82 */ /* 0x000fe20008000000 */
[----:B------:R-:W-:Y:S01]  /*1e520*/  UMOV UR14, 0x80 ;  /* 0x00000080000e7882 */ /* 0x000fe20000000000 */
[----:B------:R1:W-:Y:S01]  /*1e530*/  STL [R1+0x10], R3 ;  /* 0x0000100301007387 */ /* 0x0003e20000100800 */
[----:B--2---:R-:W-:Y:S02]  /*1e540*/  R2UR UR11, R4 ;  /* 0x00000000040b72ca */ /* 0x004fe400000e0000 */
[----:B---3--:R-:W-:-:S13]  /*1e550*/  R2UR UR5, R2 ;  /* 0x00000000020572ca */ /* 0x008fda00000e0000 */
[----:B------:R-:W-:Y:S02]  /*1e560*/  ULEA UR11, UR11, UR5, 0x7 ;  /* 0x000000050b0b7291 */ /* 0x000fe4000f8e383f */
[----:B------:R-:W-:-:S09]  /*1e570*/  UIADD3.X UR5, URZ, UR37, URZ, UP0, !UPT ;  /* 0x000000253f057290 */ /* 0x000fd200087fe43f */
[----:B------:R0:W-:Y:S02]  /*1e580*/  UTMALDG.4D [UR8], [UR4], desc[UR6] ;  /* 0x00000608040075b4 */ /* 0x0001e40008019000 */
[----:B0-----:R-:W-:Y:S01]  /*1e590*/  UMOV UR8, UR15 ;  /* 0x0000000f00087c82 */ /* 0x001fe20008000000 */
[----:B------:R-:W-:Y:S02]  /*1e5a0*/  UMOV UR10, UR17 ;  /* 0x00000011000a7c82 */ /* 0x000fe40008000000 */
[----:B------:R0:W-:Y:S02]  /*1e5b0*/  UTMALDG.4D [UR8], [UR4], desc[UR6] ;  /* 0x00000608040075b4 */ /* 0x0001e40008019000 */
[----:B0-----:R-:W-:Y:S01]  /*1e5c0*/  UMOV UR8, UR16 ;  /* 0x0000001000087c82 */ /* 0x001fe20008000000 */
[----:B------:R-:W-:Y:S02]  /*1e5d0*/  UMOV UR10, UR14 ;  /* 0x0000000e000a7c82 */ /* 0x000fe40008000000 */
[----:B------:R1:W-:Y:S02]  /*1e5e0*/  UTMALDG.4D [UR8], [UR4], desc[UR6] ;  /* 0x00000608040075b4 */ /* 0x0003e40008019000 */
[----:B-1----:R-:W-:Y:S01]  /*1e5f0*/  NOP ;  /* 0x0000000000007918 */ /* 0x002fe20000000000 */
.L_x_697:
[----:B------:R-:W2:Y:S04]  /*1e600*/  LDL.LU R3, [R1+0x4c] ;  /* 0x00004c0001037983 */ /* 0x000ea80000300800 */
[----:B------:R-:W3:Y:S04]  /*1e610*/  LDL.LU R5, [R1+0x38] ;  /* 0x0000380001057983 */ /* 0x000ee80000300800 */
[----:B0-----:R-:W4:Y:S01]  /*1e620*/  LDL.LU R4, [R1+0x58] ;  /* 0x0000580001047983 */ /* 0x001f220000300800 */
[----:B------:R-:W-:Y:S05]  /*1e630*/  WARPSYNC.ALL ;  /* 0x0000000000007948 */ /* 0x000fea0003800000 */
[----:B------:R-:W-:Y:S01]  /*1e640*/  ULDC.64 UR6, c[0x0][0xa00] ;  /* 0x0002800000067ab9 */ /* 0x000fe20000000a00 */
[----:B------:R-:W-:Y:S01]  /*1e650*/  ULDC.64 UR4, c[0x0][0x298] ;  /* 0x0000a60000047ab9 */ /* 0x000fe20000000a00 */
[----:B------:R-:W-:Y:S01]  /*1e660*/  BAR.SYNC.DEFER_BLOCKING 0x8, 0x180 ;  /* 0x0206000000007b1d */ /* 0x000fe20000010000 */
[----:B------:R-:W-:Y:S01]  /*1e670*/  ISETP.NE.U32.AND P0, PT, RZ, UR6, PT ;  /* 0x00000006ff007c0c */ /* 0x000fe2000bf05070 */
[----:B------:R-:W-:-:S03]  /*1e680*/  VIADD R2, R18, 0x10400 ;  /* 0x0001040012027836 */ /* 0x000fc60000000000 */
[----:B------:R-:W-:Y:S01]  /*1e690*/  ISETP.NE.AND.EX P0, PT, RZ, UR7, PT, P0 ;  /* 0x00000007ff007c0c */ /* 0x000fe2000bf05300 */
[----:B------:R-:W-:Y:S01]  /*1e6a0*/  BSSY B6, `(.L_x_702) ;  /* 0x000001e000067945 */ /* 0x000fe20003800000 */
[----:B------:R-:W-:Y:S02]  /*1e6b0*/  LOP3.LUT P1, RZ, R2, 0x3ff, RZ, 0xc0, !PT ;  /* 0x000003ff02ff7812 */ /* 0x000fe4000782c0ff */
[----:B--2---:R-:W-:Y:S02]  /*1e6c0*/  SHF.R.S32.HI R0, RZ, 0x1f, R3 ;  /* 0x0000001fff007819 */ /* 0x004fe40000011403 */
[----:B---3--:R-:W-:-:S03]  /*1e6d0*/  SEL R5, R5, RZ, !P0 ;  /* 0x000000ff05057207 */ /* 0x008fc60004000000 */
[----:B------:R-:W-:Y:S01]  /*1e6e0*/  IMAD R0, R0, UR4, RZ ;  /* 0x0000000400007c24 */ /* 0x000fe2000f8e02ff */
[----:B----4-:R-:W-:-:S03]  /*1e6f0*/  SEL R4, R4, RZ, !P0 ;  /* 0x000000ff04047207 */ /* 0x010fc60004000000 */
[C---:B------:R-:W-:Y:S02]  /*1e700*/  IMAD R0, R3.reuse, UR5, R0 ;  /* 0x0000000503007c24 */ /* 0x040fe4000f8e0200 */
[----:B------:R-:W-:-:S04]  /*1e710*/  IMAD.WIDE.U32 R2, R3, UR4, RZ ;  /* 0x0000000403027c25 */ /* 0x000fc8000f8e00ff */
[----:B------:R-:W-:Y:S01]  /*1e720*/  IMAD.IADD R0, R3, 0x1, R0 ;  /* 0x0000000103007824 */ /* 0x000fe200078e0200 */
[----:B------:R0:W-:Y:S04]  /*1e730*/  STL.64 [R1+0x50], R2 ;  /* 0x0000500201007387 */ /* 0x0001e80000100a00 */
[----:B------:R0:W-:Y:S04]  /*1e740*/  STL [R1+0x38], R5 ;  /* 0x0000380501007387 */ /* 0x0001e80000100800 */
[----:B------:R0:W-:Y:S04]  /*1e750*/  STL [R1+0x4c], R4 ;  /* 0x00004c0401007387 */ /* 0x0001e80000100800 */
[----:B------:R0:W-:Y:S01]  /*1e760*/  STL [R1+0x3c], R0 ;  /* 0x00003c0001007387 */ /* 0x0001e20000100800 */
[----:B------:R-:W-:Y:S05]  /*1e770*/  @!P1 BRA `(.L_x_703) ;  /* 0x0000000000409947 */ /* 0x000fea0003800000 */
[----:B0-----:R-:W-:Y:S01]  /*1e780*/  MOV R2, 0x0 ;  /* 0x0000000000027802 */ /* 0x001fe20000000f00 */
[----:B------:R-:W-:Y:S01]  /*1e790*/  ULDC.64 UR4, c[0x4][0x118] ;  /* 0x0100460000047ab9 */ /* 0x000fe20000000a00 */
[----:B------:R-:W-:Y:S01]  /*1e7a0*/  ULDC.64 UR6, c[0x4][0x120] ;  /* 0x0100480000067ab9 */ /* 0x000fe20000000a00 */
[----:B------:R-:W-:Y:S01]  /*1e7b0*/  ULDC.64 UR8, c[0x4][0x88] ;  /* 0x0100220000087ab9 */ /* 0x000fe20000000a00 */
[----:B------:R-:W-:Y:S02]  /*1e7c0*/  IMAD.U32 R4, RZ, RZ, UR4 ;  /* 0x00000004ff047e24 */ /* 0x000fe4000f8e00ff */
[----:B------:R-:W0:Y:S01]  /*1e7d0*/  LDC.64 R2, c[0x4][R2] ;  /* 0x0100000002027b82 */ /* 0x000e220000000a00 */
        /* <DEDUP_REMOVED lines=10> */
.L_x_703:
[----:B------:R-:W-:Y:S05]  /*1e880*/  BSYNC B6 ;  /* 0x0000000000067941 */ /* 0x000fea0003800000 */
.L_x_702:
[----:B0-----:R-:W2:Y:S01]  /*1e890*/  LDL.LU R0, [R1+0x4c] ;  /* 0x00004c0001007983 */ /* 0x001ea20000300800 */
[----:B------:R-:W-:Y:S01]  /*1e8a0*/  ULDC.64 UR4, c[0x0][0x2d8] ;  /* 0x0000b60000047ab9 */ /* 0x000fe20000000a00 */
[----:B------:R-:W0:Y:S02]  /*1e8b0*/  LDC R8, c[0x0][0x448] ;  /* 0x00011200ff087b82 */ /* 0x000e240000000800 */
[----:B------:R-:W3:Y:S04]  /*1e8c0*/  LDL.LU R5, [R1+0x3c] ;  /* 0x00003c0001057983 */ /* 0x000ee80000300800 */
[----:B------:R-:W3:Y:S04]  /*1e8d0*/  LDL.LU.64 R2, [R1+0x50] ;  /* 0x0000500001027983 */ /* 0x000ee80000300a00 */
[----:B------:R-:W4:Y:S01]  /*1e8e0*/  LDL.LU R4, [R1+0x38] ;  /* 0x0000380001047983 */ /* 0x000f220000300800 */
[----:B0-----:R-:W-:-:S13]  /*1e8f0*/  ISETP.NE.AND P0, PT, R8, 0x1, PT ;  /* 0x000000010800780c */ /* 0x001fda0003f05270 */
[----:B------:R-:W0:Y:S01]  /*1e900*/  @P0 LDC R7, c[0x0][0x450] ;  /* 0x00011400ff070b82 */ /* 0x000e220000000800 */
[----:B---3--:R-:W-:Y:S02]  /*1e910*/  IMAD.MOV.U32 R3, RZ, RZ, R5 ;  /* 0x000000ffff037224 */ /* 0x008fe400078e0005 */
[----:B------:R-:W3:Y:S01]  /*1e920*/  LDL.LU R5, [R1+0x4] ;  /* 0x0000040001057983 */ /* 0x000ee20000300800 */
[C---:B------:R-:W-:Y:S01]  /*1e930*/  IMAD.WIDE.U32 R2, R16.reuse, UR4, R2 ;  /* 0x0000000410027c25 */ /* 0x040fe2000f8e0002 */
[----:B------:R-:W1:Y:S03]  /*1e940*/  S2R R10, SR_TID.X ;  /* 0x00000000000a7919 */ /* 0x000e660000002100 */
[----:B------:R-:W-:Y:S01]  /*1e950*/  IMAD R3, R16, UR5, R3 ;  /* 0x0000000510037c24 */ /* 0x000fe2000f8e0203 */
[----:B------:R-:W-:Y:S01]  /*1e960*/  ULDC.64 UR4, c[0x0][0x2e0] ;  /* 0x0000b80000047ab9 */ /* 0x000fe20000000a00 */
[----:B------:R-:W5:Y:S01]  /*1e970*/  S2R R9, SR_TID.X ;  /* 0x0000000000097919 */ /* 0x000f620000002100 */
[----:B--2---:R-:W-:-:S02]  /*1e980*/  IMAD R0, R0, UR4, RZ ;  /* 0x0000000400007c24 */ /* 0x004fc4000f8e02ff */
[----:B----4-:R-:W-:-:S04]  /*1e990*/  IMAD.WIDE.U32 R2, R4, UR4, R2 ;  /* 0x0000000404027c25 */ /* 0x010fc8000f8e0002 */
[----:B------:R-:W-:Y:S01]  /*1e9a0*/  IMAD R0, R4, UR5, R0 ;  /* 0x0000000504007c24 */ /* 0x000fe2000f8e0200 */
[----:B------:R-:W-:Y:S01]  /*1e9b0*/  ULDC.64 UR4, c[0x0][0x2d0] ;  /* 0x0000b40000047ab9 */ /* 0x000fe20000000a00 */
[----:B------:R-:W2:Y:S02]  /*1e9c0*/  S2R R4, SR_TID.X ;  /* 0x0000000000047919 */ /* 0x000ea40000002100 */
[----:B------:R-:W-:Y:S02]  /*1e9d0*/  IMAD.IADD R3, R3, 0x1, R0 ;  /* 0x0000000103037824 */ /* 0x000fe400078e0200 */
[----:B-1----:R-:W-:Y:S02]  /*1e9e0*/  IMAD.SHL.U32 R10, R10, 0x8, RZ ;  /* 0x000000080a0a7824 */ /* 0x002fe400078e00ff */
[----:B-----5:R-:W-:-:S03]  /*1e9f0*/  IMAD.SHL.U32 R9, R9, 0x8, RZ ;  /* 0x0000000809097824 */ /* 0x020fc600078e00ff */
[----:B------:R-:W-:-:S04]  /*1ea00*/  LOP3.LUT R10, R10, 0x38, RZ, 0xc0, !PT ;  /* 0x000000380a0a7812 */ /* 0x000fc800078ec0ff */
[----:B------:R-:W-:Y:S02]  /*1ea10*/  LOP3.LUT R11, R10, 0x40, RZ, 0xfc, !PT ;  /* 0x000000400a0b7812 */ /* 0x000fe400078efcff */
[----:B------:R-:W-:Y:S02]  /*1ea20*/  LOP3.LUT R9, R9, 0x38, RZ, 0xc0, !PT ;  /* 0x0000003809097812 */ /* 0x000fe400078ec0ff */
[----:B--2---:R-:W-:Y:S02]  /*1ea30*/  LOP3.LUT R4, R4, 0x7f, RZ, 0xc0, !PT ;  /* 0x0000007f04047812 */ /* 0x004fe400078ec0ff */
[----:B------:R-:W-:Y:S02]  /*1ea40*/  LOP3.LUT R10, R10, 0x80, RZ, 0xfc, !PT ;  /* 0x000000800a0a7812 */ /* 0x000fe400078efcff */
[----:B------:R-:W-:Y:S02]  /*1ea50*/  SHF.R.U32.HI R6, RZ, 0x3, R4 ;  /* 0x00000003ff067819 */ /* 0x000fe40000011604 */
[----:B------:R-:W1:Y:S02]  /*1ea60*/  S2R R4, SR_TID.X ;  /* 0x0000000000047919 */ /* 0x000e640000002100 */
[----:B-1----:R-:W-:-:S05]  /*1ea70*/  IMAD.SHL.U32 R4, R4, 0x10, RZ ;  /* 0x0000001004047824 */ /* 0x002fca00078e00ff */
[----:B------:R-:W-:Y:S02]  /*1ea80*/  LOP3.LUT R4, R6, 0x70, R4, 0xf8, !PT ;  /* 0x0000007006047812 */ /* 0x000fe400078ef804 */
[----:B------:R-:W1:Y:S01]  /*1ea90*/  @P0 LDC R6, c[0x0][0x44c] ;  /* 0x00011300ff060b82 */ /* 0x000e620000000800 */
[----:B---3--:R-:W-:-:S05]  /*1eaa0*/  IMAD.SHL.U32 R5, R5, 0x80, RZ ;  /* 0x0000008005057824 */ /* 0x008fca00078e00ff */
[----:B------:R-:W-:-:S05]  /*1eab0*/  LOP3.LUT R4, R4, R5, RZ, 0xfc, !PT ;  /* 0x0000000504047212 */ /* 0x000fca00078efcff */
[----:B-1----:R-:W-:-:S04]  /*1eac0*/  @P0 IMAD.HI.U32 R6, R4, R6, RZ ;  /* 0x0000000604060227 */ /* 0x002fc800078e00ff */
[----:B------:R-:W-:Y:S01]  /*1ead0*/  IMAD.MOV.U32 R0, RZ, RZ, R4 ;  /* 0x000000ffff007224 */ /* 0x000fe200078e0004 */
[----:B0-----:R-:W-:-:S05]  /*1eae0*/  @P0 SHF.R.U32.HI R0, RZ, R7, R6 ;  /* 0x00000007ff000219 */ /* 0x001fca0000011606 */
[----:B------:R-:W-:Y:S02]  /*1eaf0*/  IMAD.MOV R6, RZ, RZ, -R0 ;  /* 0x000000ffff067224 */ /* 0x000fe400078e0a00 */
[----:B------:R-:W-:-:S04]  /*1eb00*/  IMAD.WIDE.U32 R2, R0, UR4, R2 ;  /* 0x0000000400027c25 */ /* 0x000fc8000f8e0002 */
[----:B------:R-:W-:Y:S01]  /*1eb10*/  IMAD R4, R8, R6, R4 ;  /* 0x0000000608047224 */ /* 0x000fe200078e0204 */
[----:B------:R-:W-:-:S05]  /*1eb20*/  SHF.R.S32.HI R6, RZ, 0x1f, R0 ;  /* 0x0000001fff067819 */ /* 0x000fca0000011400 */
[----:B------:R-:W-:-:S04]  /*1eb30*/  IMAD R6, R6, UR4, RZ ;  /* 0x0000000406067c24 */ /* 0x000fc8000f8e02ff */
[----:B------:R-:W-:Y:S01]  /*1eb40*/  IMAD R0, R0, UR5, R6 ;  /* 0x0000000500007c24 */ /* 0x000fe2000f8e0206 */
[----:B------:R-:W-:-:S03]  /*1eb50*/  ULDC.64 UR4, c[0x0][0x2c8] ;  /* 0x0000b20000047ab9 */ /* 0x000fc60000000a00 */
[----:B------:R-:W-:Y:S01]  /*1eb60*/  IMAD.IADD R3, R3, 0x1, R0 ;  /* 0x0000000103037824 */ /* 0x000fe200078e0200 */
[----:B------:R-:W-:Y:S01]  /*1eb70*/  SHF.R.S32.HI R0, RZ, 0x1f, R4 ;  /* 0x0000001fff007819 */ /* 0x000fe20000011404 */
[----:B------:R-:W-:-:S04]  /*1eb80*/  IMAD.WIDE.U32 R2, R4, UR4, R2 ;  /* 0x0000000404027c25 */ /* 0x000fc8000f8e0002 */
[----:B------:R-:W-:-:S04]  /*1eb90*/  IMAD R0, R0, UR4, RZ ;  /* 0x0000000400007c24 */ /* 0x000fc8000f8e02ff */
[----:B------:R-:W-:Y:S01]  /*1eba0*/  IMAD R4, R4, UR5, R0 ;  /* 0x0000000504047c24 */ /* 0x000fe2000f8e0200 */
[----:B------:R-:W-:-:S03]  /*1ebb0*/  ULDC.64 UR4, c[0x0][0x280] ;  /* 0x0000a00000047ab9 */ /* 0x000fc60000000a00 */
[----:B------:R-:W-:Y:S01]  /*1ebc0*/  IMAD.IADD R3, R3, 0x1, R4 ;  /* 0x0000000103037824 */ /* 0x000fe200078e0204 */
[C---:B------:R-:W-:Y:S01]  /*1ebd0*/  LEA R4, P0, R2.reuse, UR4, 0x1 ;  /* 0x0000000402047c11 */ /* 0x040fe2000f8008ff */
[----:B------:R-:W-:Y:S02]  /*1ebe0*/  ULDC UR4, c[0x0][0x2b8] ;  /* 0x0000ae0000047ab9 */ /* 0x000fe40000000800 */
[----:B------:R-:W-:Y:S02]  /*1ebf0*/  ISETP.GE.AND P3, PT, R9, UR4, PT ;  /* 0x0000000409007c0c */ /* 0x000fe4000bf66270 */
[----:B------:R-:W-:Y:S01]  /*1ec00*/  LEA.HI.X R3, R2, UR5, R3, 0x1, P0 ;  /* 0x0000000502037c11 */ /* 0x000fe200080f0c03 */
[----:B------:R-:W-:Y:S01]  /*1ec10*/  UMOV UR5, 0xffffffff ;  /* 0xffffffff00057882 */ /* 0x000fe20000000000 */
[----:B------:R-:W-:Y:S02]  /*1ec20*/  ISETP.GE.AND P0, PT, R11, UR4, PT ;  /* 0x000000040b007c0c */ /* 0x000fe4000bf06270 */
[----:B------:R-:W-:Y:S01]  /*1ec30*/  ISETP.GE.AND P1, PT, R10, UR4, PT ;  /* 0x000000040a007c0c */ /* 0x000fe2000bf26270 */
[----:B------:R-:W-:-:S12]  /*1ec40*/  BRA.DIV UR5, `(.L_x_704) ;  /* 0x0000004a05f47947 */ /* 0x000fd8000b800000 */
[----:B------:R-:W2:Y:S04]  /*1ec50*/  LDL.LU R6, [R1+0x5c] ;  /* 0x00005c0001067983 */ /* 0x000ea80000300800 */
[----:B------:R-:W3:Y:S01]  /*1ec60*/  LDL R10, [R1+0x30] ;  /* 0x00003000010a7983 */ /* 0x000ee20000100800 */
[----:B------:R-:W0:Y:S02]  /*1ec70*/  S2R R7, SR_TID.X ;  /* 0x0000000000077919 */ /* 0x000e240000002100 */
[----:B0-----:R-:W-:-:S04]  /*1ec80*/  LOP3.LUT R7, R7, 0x7f, RZ, 0xc0, !PT ;  /* 0x0000007f07077812 */ /* 0x001fc800078ec0ff */
[----:B------:R-:W-:Y:S02]  /*1ec90*/  SHF.R.U32.HI R11, RZ, 0x3, R7 ;  /* 0x00000003ff0b7819 */ /* 0x000fe40000011607 */
[----:B------:R-:W0:Y:S03]  /*1eca0*/  SHFL.IDX PT, R7, R4, RZ, 0x181f ;  /* 0x00181fff04077589 */ /* 0x000e2600000e0000 */
[----:B------:R-:W-:-:S04]  /*1ecb0*/  IMAD.IADD R0, R11, 0x1, R5 ;  /* 0x000000010b007824 */ /* 0x000fc800078e0205 */
[----:B------:R-:W-:Y:S02]  /*1ecc0*/  VIADD R5, R0, 0x10 ;  /* 0x0000001000057836 */ /* 0x000fe40000000000 */
[----:B--2---:R-:W-:Y:S02]  /*1ecd0*/  IMAD R2, R6, R8, RZ ;  /* 0x0000000806027224 */ /* 0x004fe400078e02ff */
[----:B------:R-:W1:Y:S03]  /*1ece0*/  SHFL.IDX PT, R6, R3, RZ, 0x181f ;  /* 0x00181fff03067589 */ /* 0x000e6600000e0000 */
[----:B------:R-:W-:-:S13]  /*1ecf0*/  ISETP.GE.AND P2, PT, R0, R2, PT ;  /* 0x000000020000720c */ /* 0x000fda0003f46270 */
[----:B0-----:R-:W-:-:S05]  /*1ed00*/  @!P2 LEA R7, P4, R9, R7, 0x1 ;  /* 0x000000070907a211 */ /* 0x001fca00078808ff */
[----:B-1----:R-:W-:-:S05]  /*1ed10*/  @!P2 IMAD.X R6, RZ, RZ, R6, P4 ;  /* 0x000000ffff06a224 */ /* 0x002fca00020e0606 */
[----:B------:R-:W-:-:S04]  /*1ed20*/  @!P2 LOP3.LUT R7, R7, R6, RZ, 0x3c, !PT ;  /* 0x000000060707a212 */ /* 0x000fc800078e3cff */
[----:B------:R-:W-:-:S04]  /*1ed30*/  @!P2 LOP3.LUT R6, R7, R6, RZ, 0x3c, !PT ;  /* 0x000000060706a212 */ /* 0x000fc800078e3cff */
[----:B------:R-:W-:-:S05]  /*1ed40*/  @!P2 LOP3.LUT R7, R7, R6, RZ, 0x3c, !PT ;  /* 0x000000060707a212 */ /* 0x000fca00078e3cff */
[----:B------:R-:W-:Y:S01]  /*1ed50*/  @!PT LDS RZ, [RZ] ;  /* 0x00000000fffff984 */ /* 0x000fe20000000800 */
[----:B---3--:R-:W-:Y:S04]  /*1ed60*/  @!P2 LDGSTS.E.BYPASS.LTC128B.128 [R10+0x10400], desc[UR58][R6.64], !P3 ;  /* 0x10400000060aafae */ /* 0x008fe8000d901d7a */
        /* <DEDUP_REMOVED lines=64> */
[----:B------:R1:W2:Y:S04]  /*1f170*/  SHFL.IDX PT, R5, R3, 0x7, 0x181f ;  /* 0x00f81f0003057f89 */ /* 0x0002a800000e0000 */
[----:B------:R1:W-:Y:S04]  /*1f180*/  @!P2 LDGSTS.E.BYPASS.LTC128B.128 [R10+0x13400], desc[UR58][R6.64], !P3 ;  /* 0x13400000060aafae */ /* 0x0003e8000d901d7a */
[----:B------:R1:W-:Y:S04]  /*1f190*/  @!P2 LDGSTS.E.BYPASS.LTC128B.128 [R10+0x17400], desc[UR58][R6.64+0x80], !P0 ;  /* 0x17400080060aafae */ /* 0x0003e8000c101d7a */
[----:B------:R1:W-:Y:S04]  /*1f1a0*/  @!P2 LDGSTS.E.BYPASS.LTC128B.128 [R10+0x1b400], desc[UR58][R6.64+0x100], !P1 ;  /* 0x1b400100060aafae */ /* 0x0003e8000c901d7a */
[----:B------:R1:W3:Y:S02]  /*1f1b0*/  SHFL.IDX PT, R3, R4, 0x7, 0x181f ;  /* 0x00f81f0004037f89 */ /* 0x0002e400000e0000 */
.L_x_850:
[----:B------:R-:W-:Y:S01]  /*1f1c0*/  VIADD R0, R0, 0x70 ;  /* 0x0000007000007836 */ /* 0x000fe20000000000 */
[----:B------:R-:W-:Y:S04]  /*1f1d0*/  BSSY B0, `(.L_x_705) ;  /* 0x000000c000007945 */ /* 0x000fe80003800000 */
[----:B------:R-:W-:-:S13]  /*1f1e0*/  ISETP.GE.AND P2, PT, R0, R2, PT ;  /* 0x000000020000720c */ /* 0x000fda0003f46270 */
[----:B------:R-:W-:Y:S05]  /*1f1f0*/  @P2 BRA `(.L_x_706) ;  /* 0x0000000000242947 */ /* 0x000fea0003800000 */
[----:B-1----:R-:W4:Y:S01]  /*1f200*/  LDL R4, [R1+0x30] ;  /* 0x0000300001047983 */ /* 0x002f220000100800 */
[----:B---3--:R-:W-:-:S05]  /*1f210*/  LEA R2, P2, R9, R3, 0x1 ;  /* 0x0000000309027211 */ /* 0x008fca00078408ff */
[----:B--2---:R-:W-:-:S05]  /*1f220*/  IMAD.X R3, RZ, RZ, R5, P2 ;  /* 0x000000ffff037224 */ /* 0x004fca00010e0605 */
[----:B------:R-:W-:Y:S01]  /*1f230*/  @!PT LDS RZ, [RZ] ;  /* 0x00000000fffff984 */ /* 0x000fe20000000800 */
[----:B------:R-:W-:Y:S01]  /*1f240*/  @!PT LDS RZ, [RZ] ;  /* 0x00000000fffff984 */ /* 0x000fe20000000800 */
[----:B------:R-:W-:Y:S01]  /*1f250*/  @!PT LDS RZ, [RZ] ;  /* 0x00000000fffff984 */ /* 0x000fe20000000800 */
[----:B----4-:R4:W-:Y:S04]  /*1f260*/  LDGSTS.E.BYPASS.LTC128B.128 [R4+0x13c00], desc[UR58][R2.64], !P3 ;  /* 0x13c0000002047fae */ /* 0x0109e8000d901d7a */
[----:B------:R4:W-:Y:S04]  /*1f270*/  LDGSTS.E.BYPASS.LTC128B.128 [R4+0x17c00], desc[UR58][R2.64+0x80], !P0 ;  /* 0x17c0008002047fae */ /* 0x0009e8000c101d7a */
[----:B------:R4:W-:Y:S02]  /*1f280*/  LDGSTS.E.BYPASS.LTC128B.128 [R4+0x1bc00], desc[UR58][R2.64+0x100], !P1 ;  /* 0x1bc0010002047fae */ /* 0x0009e4000c901d7a */
.L_x_706:
[----:B------:R-:W-:Y:S05]  /*1f290*/  BSYNC B0 ;  /* 0x0000000000007941 */ /* 0x000fea0003800000 */
.L_x_705:
[----:B------:R-:W-:Y:S01]  /*1f2a0*/  NOP ;  /* 0x0000000000007918 */ /* 0x000fe20000000000 */
[----:B------:R-:W-:-:S13]  /*1f2b0*/  PLOP3.LUT P0, PT, PT, PT, PT, 0x80, 0x0 ;  /* 0x000000000000781c */ /* 0x000fda0003f0f070 */
.L_x_707:
        /* <DEDUP_REMOVED lines=10> */
[----:B------:R-:W-:-:S05]  /*1f360*/  LOP3.LUT R0, R0, 0xfffffffe, RZ, 0xc0, !PT ;  /* 0xfffffffe00007812 */ /* 0x000fca00078ec0ff */
[----:B------:R-:W-:-:S05]  /*1f370*/  IMAD.IADD R0, R2, 0x1, -R0 ;  /* 0x0000000102007824 */ /* 0x000fca00078e0a00 */
[----:B------:R-:W-:Y:S01]  /*1f380*/  SHF.L.U32 R0, R0, 0x1f, RZ ;  /* 0x0000001f00007819 */ /* 0x000fe200000006ff */
[----:B------:R-:W-:Y:S01]  /*1f390*/  NOP ;  /* 0x0000000000007918 */ /* 0x000fe20000000000 */
[----:B------:R4:W-:Y:S01]  /*1f3a0*/  SYNCS.ARRIVE.TRANS64.A1T0 RZ, [R18+URZ+0x34800], RZ ;  /* 0x034800ff12ff79a7 */ /* 0x0009e2000810003f */
[----:B------:R-:W-:Y:S01]  /*1f3b0*/  BSSY B0, `(.L_x_708) ;  /* 0x0000003000007945 */ /* 0x000fe20003800000 */
[----:B------:R-:W5:Y:S03]  /*1f3c0*/  SYNCS.PHASECHK.TRANS64.TRYWAIT P0, [R18+URZ+0x34820], R0 ;  /* 0x03482000120075a7 */ /* 0x000f66000800017f */
[----:B----45:R-:W-:Y:S05]  /*1f3d0*/  @!P0 BRA `(.L_x_709) ;  /* 0x0000004c00f48947 */ /* 0x030fea0003800000 */
.L_x_851:
[----:B------:R-:W-:Y:S05]  /*1f3e0*/  BSYNC B0 ;  /* 0x0000000000007941 */ /* 0x000fea0003800000 */
.L_x_708:
[----:B-1-3--:R-:W4:Y:S04]  /*1f3f0*/  LDL R3, [R1+0x48] ;  /* 0x0000480001037983 */ /* 0x00af280000100800 */
[----:B------:R-:W3:Y:S01]  /*1f400*/  LDL R2, [R1+0x34] ;  /* 0x0000340001027983 */ /* 0x000ee20000100800 */
[----:B------:R-:W-:Y:S01]  /*1f410*/  BSSY B0, `(.L_x_710) ;  /* 0x0000219000007945 */ /* 0x000fe20003800000 */
[----:B----4-:R-:W-:-:S05]  /*1f420*/  VIADD R0, R3, 0xfffffffe ;  /* 0xfffffffe03007836 */ /* 0x010fca0000000000 */
[----:B---3--:R-:W-:-:S13]  /*1f430*/  ISETP.GE.AND P0, PT, R0, R2, PT ;  /* 0x000000020000720c */ /* 0x008fda0003f06270 */
[----:B------:R-:W-:Y:S05]  /*1f440*/  @!P0 BRA `(.L_x_711) ;  /* 0x0000002000548947 */ /* 0x000fea0003800000 */
[----:B--2---:R-:W0:Y:S04]  /*1f450*/  LDL.LU R5, [R1+0x60] ;  /* 0x0000600001057983 */ /* 0x004e280000300800 */
[----:B------:R-:W2:Y:S04]  /*1f460*/  LDL.LU R4, [R1+0x44] ;  /* 0x0000440001047983 */ /* 0x000ea80000300800 */
[----:B------:R-:W3:Y:S01]  /*1f470*/  LDL.LU R3, [R1+0x40] ;  /* 0x0000400001037983 */ /* 0x000ee20000300800 */
[----:B------:R-:W-:Y:S01]  /*1f480*/  LOP3.LUT R2, RZ, R2, RZ, 0x33, !PT ;  /* 0x00000002ff027212 */ /* 0x000fe200078e33ff */
[----:B------:R-:W-:Y:S01]  /*1f490*/  BSSY B2, `(.L_x_712) ;  /* 0x00000b6000027945 */ /* 0x000fe20003800000 */
[----:B0-----:R-:W-:-:S05]  /*1f4a0*/  IADD3 R6, R5, 0x1, RZ ;  /* 0x0000000105067810 */ /* 0x001fca0007ffe0ff */
[----:B--2---:R-:W-:-:S05]  /*1f4b0*/  IMAD R6, R6, R4, RZ ;  /* 0x0000000406067224 */ /* 0x004fca00078e02ff */
[----:B---3--:R-:W-:-:S05]  /*1f4c0*/  VIMNMX R6, R3, R6, PT ;  /* 0x0000000603067248 */ /* 0x008fca0003fe0100 */
        /* <DEDUP_REMOVED lines=13> */
[----:B--2---:R-:W-:Y:S02]  /*1f5a0*/  LOP3.LUT P1, RZ, R4, 0x4, RZ, 0xc0, !PT ;  /* 0x0000000404ff7812 */ /* 0x004fe4000782c0ff */
        /* <DEDUP_REMOVED lines=26> */
.L_x_716:
[----:B------:R-:W-:Y:S01]  /*1f750*/  IMAD R3, R8, 0x8, R18 ;  /* 0x0000000808037824 */ /* 0x000fe200078e0212 */
[----:B------:R-:W-:Y:S01]  /*1f760*/  SHF.L.U32 R2, R10, 0x1f, RZ ;  /* 0x0000001f0a027819 */ /* 0x000fe200000006ff */
[----:B------:R-:W-:Y:S03]  /*1f770*/  BSSY B3, `(.L_x_717) ;  /* 0x0000003000037945 */ /* 0x000fe60003800000 */
[----:B------:R-:W1:Y:S02]  /*1f780*/  SYNCS.PHASECHK.TRANS64.TRYWAIT P0, [R3+URZ+0x34840], R2 ;  /* 0x03484002030075a7 */ /* 0x000e64000800017f */
[----:B-1----:R-:W-:Y:S05]  /*1f790*/  @!P0 BRA `(.L_x_718) ;  /* 0x0000004c00188947 */ /* 0x002fea0003800000 */
.L_x_852:
[----:B------:R-:W-:Y:S05]  /*1f7a0*/  BSYNC B3 ;  /* 0x0000000000037941 */ /* 0x000fea0003800000 */
.L_x_717:
[----:B0-----:R-:W0:Y:S01]  /*1f7b0*/  S2R R5, SR_TID.X ;  /* 0x0000000000057919 */ /* 0x001e220000002100 */
[----:B------:R-:W-:Y:S01]  /*1f7c0*/  BSSY B3, `(.L_x_719) ;  /* 0x000000a000037945 */ /* 0x000fe20003800000 */
[----:B0-----:R-:W-:-:S04]  /*1f7d0*/  LOP3.LUT R5, R5, 0x7f, RZ, 0xc0, !PT ;  /* 0x0000007f05057812 */ /* 0x001fc800078ec0ff */
[----:B------:R-:W-:-:S13]  /*1f7e0*/  ISETP.NE.AND P0, PT, R5, RZ, PT ;  /* 0x000000ff0500720c */ /* 0x000fda0003f05270 */
[----:B------:R-:W-:Y:S05]  /*1f7f0*/  @P0 BRA `(.L_x_720) ;  /* 0x0000000000180947 */ /* 0x000fea0003800000 */
[----:B------:R-:W2:Y:S01]  /*1f800*/  LDL R5, [R1+0x10] ;  /* 0x0000100001057983 */ /* 0x000ea20000100800 */
[----:B-1----:R-:W-:-:S04]  /*1f810*/  IMAD.MOV.U32 R2, RZ, RZ, 0xc000 ;  /* 0x0000c000ff027424 */ /* 0x002fc800078e00ff */
[----:B------:R0:W-:Y:S01]  /*1f820*/  SYNCS.ARRIVE.TRANS64 RZ, [R3+URZ+0x34830], R2 ;  /* 0x0348300203ff79a7 */ /* 0x0001e2000800003f */
[----:B--2---:R-:W-:-:S13]  /*1f830*/  LOP3.LUT P1, RZ, R5, 0x1, RZ, 0xc0, !PT ;  /* 0x0000000105ff7812 */ /* 0x004fda000782c0ff */
[----:B0-----:R-:W-:Y:S05]  /*1f840*/  @!P1 BRA `(.L_x_720) ;  /* 0x0000000000049947 */ /* 0x001fea0003800000 */
[----:B------:R-:W-:Y:S01]  /*1f850*/  BPT.TRAP 0x1 ;  /* 0x000000040000795c */ /* 0x000fe20000300000 */
.L_x_720:
[----:B------:R-:W-:Y:S05]  /*1f860*/  BSYNC B3 ;  /* 0x0000000000037941 */ /* 0x000fea0003800000 */
.L_x_719:
        /* <DEDUP_REMOVED lines=12> */
.L_x_721:
        /* <DEDUP_REMOVED lines=16> */
.L_x_722:
        /* <DEDUP_REMOVED lines=15> */
.L_x_723:
        /* <DEDUP_REMOVED lines=11> */
[----:B------:R-:W-:Y:S01]  /*1fbd0*/  IMAD R2, R19, 0x8, R18 ;  /* 0x0000000813027824 */ /* 0x000fe200078e0212 */
[----:B------:R-:W-:Y:S01]  /*1fbe0*/  BSSY B3, `(.L_x_724) ;  /* 0x0000004000037945 */ /* 0x000fe20003800000 */
[----:B--2---:R-:W-:-:S04]  /*1fbf0*/  SHF.L.U32 R3, R7, 0x1f, RZ ;  /* 0x0000001f07037819 */ /* 0x004fc800000006ff */
[----:B------:R-:W0:Y:S02]  /*1fc00*/  SYNCS.PHASECHK.TRANS64.TRYWAIT P0, [R2+URZ+0x34860], R3 ;  /* 0x03486003020075a7 */ /* 0x000e24000800017f */
[----:B0-----:R-:W-:Y:S05]  /*1fc10*/  @!P0 BRA `(.L_x_725) ;  /* 0x00000048000c8947 */ /* 0x001fea0003800000 */
.L_x_853:
[----:B------:R-:W-:Y:S05]  /*1fc20*/  BSYNC B3 ;  /* 0x0000000000037941 */ /* 0x000fea0003800000 */
.L_x_724:
[----:B------:R-:W1:Y:S01]  /*1fc30*/  S2R R5, SR_TID.X ;  /* 0x0000000000057919 */ /* 0x000e620000002100 */
[----:B------:R-:W-:-:S04]  /*1fc40*/  UPRMT UR4, UR38, 0x9910, URZ ;  /* 0x0000991026047896 */ /* 0x000fc8000800003f */
[----:B------:R-:W-:Y:S01]  /*1fc50*/  UISETP.NE.AND UP0, UPT, UR4, 0x2, UPT ;  /* 0x000000020400788c */ /* 0x000fe2000bf05270 */
[----:B-1----:R-:W-:-:S04]  /*1fc60*/  LOP3.LUT R5, R5, 0x7f, RZ, 0xc0, !PT ;  /* 0x0000007f05057812 */ /* 0x002fc800078ec0ff */
[----:B------:R-:W-:-:S13]  /*1fc70*/  ISETP.NE.AND P0, PT, R5, RZ, PT ;  /* 0x000000ff0500720c */ /* 0x000fda0003f05270 */
[----:B0-----:R-:W-:-:S04]  /*1fc80*/  @!P0 IMAD.MOV.U32 R3, RZ, RZ, 0x8000 ;  /* 0x00008000ff038424 */ /* 0x001fc800078e00ff */
[----:B------:R0:W-:Y:S01]  /*1fc90*/  @!P0 SYNCS.ARRIVE.TRANS64 RZ, [R2+URZ+0x34850], R3 ;  /* 0x0348500302ff89a7 */ /* 0x0001e2000800003f */
[----:B------:R-:W-:-:S13]  /*1fca0*/  PLOP3.LUT P0, PT, PT, PT, UP0, 0x80, 0x0 ;  /* 0x000000000000781c */ /* 0x000fda0003f0f008 */
[----:B0-----:R-:W-:Y:S05]  /*1fcb0*/  @P0 BRA `(.L_x_726) ;  /* 0x0000000000040947 */ /* 0x001fea0003800000 */
[----:B------:R-:W-:Y:S01]  /*1fcc0*/  BPT.TRAP 0x1 ;  /* 0x000000040000795c */ /* 0x000fe20000300000 */
.L_x_726:
[----:B------:R-:W2:Y:S01]  /*1fcd0*/  LDL R3, [R1+0x10] ;  /* 0x0000100001037983 */ /* 0x000ea20000100800 */
[----:B------:R-:W-:Y:S01]  /*1fce0*/  BSSY B3, `(.L_x_727) ;  /* 0x0000004000037945 */ /* 0x000fe20003800000 */
[----:B--2---:R-:W-:-:S13]  /*1fcf0*/  LOP3.LUT P0, RZ, R3, 0x8, RZ, 0xc0, !PT ;  /* 0x0000000803ff7812 */ /* 0x004fda000780c0ff */
[----:B------:R-:W-:Y:S05]  /*1fd00*/  @P0 BRA `(.L_x_728) ;  /* 0x0000000000040947 */ /* 0x000fea0003800000 */
[----:B------:R-:W-:Y:S01]  /*1fd10*/  BPT.TRAP 0x1 ;  /* 0x000000040000795c */ /* 0x000fe20000300000 */
.L_x_728:
[----:B------:R-:W-:Y:S05]  /*1fd20*/  BSYNC B3 ;  /* 0x0000000000037941 */ /* 0x000fea0003800000 */
.L_x_727:
[----:B------:R-:W2:Y:S04]  /*1fd30*/  LDL R5, [R1+0x20] ;  /* 0x0000200001057983 */ /* 0x000ea80000100800 */
[----:B------:R-:W2:Y:S01]  /*1fd40*/  LDL.LU R3, [R1+0x8] ;  /* 0x0000080001037983 */ /* 0x000ea20000300800 */
[----:B------:R-:W-:Y:S01]  /*1fd50*/  R2UR UR10, R11 ;  /* 0x000000000b0a72ca */ /* 0x000fe200000e0000 */
[----:B------:R-:W-:Y:S01]  /*1fd60*/  IMAD R7, R19, 0x8000, R18 ;  /* 0x0000800013077824 */ /* 0x000fe200078e0212 */
[----:B------:R-:W-:Y:S01]  /*1fd70*/  UIADD3 UR4, UP0, UR36, 0x470, URZ ;  /* 0x0000047024047890 */ /* 0x000fe2000ff1e03f */
[----:B------:R-:W-:Y:S01]  /*1fd80*/  PLOP3.LUT P0, PT, PT, PT, PT, 0x80, 0x0 ;  /* 0x000000000000781c */ /* 0x000fe20003f0f070 */
[----:B------:R-:W-:Y:S01]  /*1fd90*/  VIADD R2, R2, 0x34850 ;  /* 0x0003485002027836 */ /* 0x000fe20000000000 */
[----:B------:R-:W-:Y:S01]  /*1fda0*/  UMOV UR6, 0x0 ;  /* 0x0000000000067882 */ /* 0x000fe20000000000 */
[----:B------:R-:W-:Y:S01]  /*1fdb0*/  UIADD3.X UR5, URZ, UR37, URZ, UP0, !UPT ;  /* 0x000000253f057290 */ /* 0x000fe200087fe43f */
[----:B------:R-:W-:Y:S01]  /*1fdc0*/  UMOV UR7, 0x14f00000 ;  /* 0x14f0000000077882 */ /* 0x000fe20000000000 */
[----:B--2---:R-:W-:-:S02]  /*1fdd0*/  IMAD R3, R3, 0x80, R5 ;  /* 0x0000008003037824 */ /* 0x004fc400078e0205 */
[----:B------:R-:W-:-:S08]  /*1fde0*/  VIADD R5, R7, 0x400 ;  /* 0x0000040007057836 */ /* 0x000fd00000000000 */
.L_x_729:
        /* <DEDUP_REMOVED lines=12> */
[----:B------:R-:W-:Y:S01]  /*1feb0*/  PLOP3.LUT P0, PT, PT, PT, PT, 0x80, 0x0 ;  /* 0x000000000000781c */ /* 0x000fe20003f0f070 */
[----:B------:R-:W-:Y:S01]  /*1fec0*/  UMOV UR6, 0x0 ;  /* 0x0000000000067882 */ /* 0x000fe20000000000 */
[----:B------:R-:W-:-:S11]  /*1fed0*/  UMOV UR7, 0x14f00000 ;  /* 0x14f0000000077882 */ /* 0x000fd60000000000 */
.L_x_730:
        /* <DEDUP_REMOVED lines=12> */
.L_x_715:
[----:B------:R-:W-:Y:S05]  /*1ffa0*/  BSYNC B1 ;  /* 0x0000000000017941 */ /* 0x000fea0003800000 */
.L_x_714:
[----:B0-----:R-:W2:Y:S01]  /*1ffb0*/  LDL.LU R0, [R1+0x48] ;  /* 0x0000480001007983 */ /* 0x001ea20000300800 */
[----:B------:R-:W-:-:S03]  /*1ffc0*/  IMAD.MOV.U32 R19, RZ, RZ, R8 ;  /* 0x000000ffff137224 */ /* 0x000fc600078e0008 */
[----:B------:R0:W-:Y:S02]  /*1ffd0*/  STL [R1+0x1c], R10 ;  /* 0x00001c0a01007387 */ /* 0x0001e40000100800 */
[----:B0-2---:R-:W-:-:S07]  /*1ffe0*/  VIADD R0, R0, 0xfffffffd ;  /* 0xfffffffd00007836 */ /* 0x005fce0000000000 */
.L_x_713:
[----:B------:R-:W-:Y:S05]  /*1fff0*/  BSYNC B2 ;  /* 0x0000000000027941 */ /* 0x000fea0003800000 */
.L_x_712:
[----:B------:R-:W-:Y:S01]  /*20000*/  VIADD R9, R9, 0xfffffffe ;  /* 0xfffffffe09097836 */ /* 0x000fe20000000000 */
[----:B------:R-:W-:-:S04]  /*20010*/  LOP3.LUT R6, RZ, R6, RZ, 0x33, !PT ;  /* 0x00000006ff067212 */ /* 0x000fc800078e33ff */
[----:B------:R-:W-:-:S13]  /*20020*/  ISETP.NE.AND P0, PT, R9, R6, PT ;  /* 0x000000060900720c */ /* 0x000fda0003f05270 */
[----:B------:R-:W-:Y:S05]  /*20030*/  @!P0 BRA `(.L_x_711) ;  /* 0x0000001400588947 */ /* 0x000fea0003800000 */
[----:B------:R-:W-:-:S07]  /*20040*/  IMAD.MOV.U32 R9, RZ, RZ, R17 ;  /* 0x000000ffff097224 */ /* 0x000fce00078e0011 */
.L_x_765:
        /* <DEDUP_REMOVED lines=8> */
[----:B--2---:R-:W-:Y:S02]  /*200d0*/  LOP3.LUT P1, RZ, R3, 0x4, RZ, 0xc0, !PT ;  /* 0x0000000403ff7812 */ /* 0x004fe4000782c0ff */
        /* <DEDUP_REMOVED lines=26> */
.L_x_733:
[----:B------:R-:W-:Y:S01]  /*20280*/  IMAD R3, R4, 0x8, R18 ;  /* 0x0000000804037824 */ /* 0x000fe200078e0212 */
[----:B------:R-:W-:Y:S01]  /*20290*/  SHF.L.U32 R2, R5, 0x1f, RZ ;  /* 0x0000001f05027819 */ /* 0x000fe200000006ff */
[----:B------:R-:W-:Y:S03]  /*202a0*/  BSSY B2, `(.L_x_734) ;  /* 0x0000003000027945 */ /* 0x000fe60003800000 */
[----:B------:R-:W1:Y:S02]  /*202b0*/  SYNCS.PHASECHK.TRANS64.TRYWAIT P0, [R3+URZ+0x34840], R2 ;  /* 0x03484002030075a7 */ /* 0x000e64000800017f */
[----:B-1----:R-:W-:Y:S05]  /*202c0*/  @!P0 BRA `(.L_x_735) ;  /* 0x0000004000748947 */ /* 0x002fea0003800000 */
.L_x_854:
[----:B------:R-:W-:Y:S05]  /*202d0*/  BSYNC B2 ;  /* 0x0000000000027941 */ /* 0x000fea0003800000 */
.L_x_734:
[----:B------:R-:W2:Y:S01]  /*202e0*/  S2R R7, SR_TID.X ;  /* 0x0000000000077919 */ /* 0x000ea20000002100 */
[----:B------:R-:W-:Y:S01]  /*202f0*/  BSSY B2, `(.L_x_736) ;  /* 0x000000a000027945 */ /* 0x000fe20003800000 */
[----:B--2---:R-:W-:-:S04]  /*20300*/  LOP3.LUT R7, R7, 0x7f, RZ, 0xc0, !PT ;  /* 0x0000007f07077812 */ /* 0x004fc800078ec0ff */
[----:B------:R-:W-:-:S13]  /*20310*/  ISETP.NE.AND P0, PT, R7, RZ, PT ;  /* 0x000000ff0700720c */ /* 0x000fda0003f05270 */
[----:B------:R-:W-:Y:S05]  /*20320*/  @P0 BRA `(.L_x_737) ;  /* 0x0000000000180947 */ /* 0x000fea0003800000 */
[----:B------:R-:W2:Y:S01]  /*20330*/  LDL R7, [R1+0x10] ;  /* 0x0000100001077983 */ /* 0x000ea20000100800 */
[----:B-1----:R-:W-:-:S04]  /*20340*/  IMAD.MOV.U32 R2, RZ, RZ, 0xc000 ;  /* 0x0000c000ff027424 */ /* 0x002fc800078e00ff */
[----:B------:R3:W-:Y:S01]  /*20350*/  SYNCS.ARRIVE.TRANS64 RZ, [R3+URZ+0x34830], R2 ;  /* 0x0348300203ff79a7 */ /* 0x0007e2000800003f */
[----:B--2---:R-:W-:-:S13]  /*20360*/  LOP3.LUT P1, RZ, R7, 0x1, RZ, 0xc0, !PT ;  /* 0x0000000107ff7812 */ /* 0x004fda000782c0ff */
[----:B---3--:R-:W-:Y:S05]  /*20370*/  @!P1 BRA `(.L_x_737) ;  /* 0x0000000000049947 */ /* 0x008fea0003800000 */
[----:B------:R-:W-:Y:S01]  /*20380*/  BPT.TRAP 0x1 ;  /* 0x000000040000795c */ /* 0x000fe20000300000 */
.L_x_737:
[----:B------:R-:W-:Y:S05]  /*20390*/  BSYNC B2 ;  /* 0x0000000000027941 */ /* 0x000fea0003800000 */
.L_x_736:
[----:B-1----:R-:W2:Y:S01]  /*203a0*/  LDL R2, [R1+0x20] ;  /* 0x0000200001027983 */ /* 0x002ea20000100800 */
[----:B------:R-:W-:Y:S01]  /*203b0*/  IMAD.MOV.U32 R10, RZ, RZ, RZ ;  /* 0x000000ffff0a7224 */ /* 0x000fe200078e00ff */
[----:B------:R-:W-:Y:S01]  /*203c0*/  UIADD3 UR4, UP0, UR36, 0x370, URZ ;  /* 0x0000037024047890 */ /* 0x000fe2000ff1e03f */
[----:B------:R-:W-:Y:S01]  /*203d0*/  IMAD R7, R4, 0xc000, R18 ;  /* 0x0000c00004077824 */ /* 0x000fe200078e0212 */
[----:B------:R-:W-:Y:S01]  /*203e0*/  PLOP3.LUT P0, PT, PT, PT, PT, 0x80, 0x0 ;  /* 0x000000000000781c */ /* 0x000fe20003f0f070 */
[----:B------:R-:W-:Y:S01]  /*203f0*/  VIADD R3, R3, 0x34830 ;  /* 0x0003483003037836 */ /* 0x000fe20000000000 */
[----:B------:R-:W-:Y:S01]  /*20400*/  R2UR UR10, R10 ;  /* 0x000000000a0a72ca */ /* 0x000fe200000e0000 */
[----:B0-----:R-:W-:Y:S01]  /*20410*/  VIADD R8, R7, 0x1c400 ;  /* 0x0001c40007087836 */ /* 0x001fe20000000000 */
[----:B------:R-:W-:Y:S01]  /*20420*/  UIADD3.X UR5, URZ, UR37, URZ, UP0, !UPT ;  /* 0x000000253f057290 */ /* 0x000fe200087fe43f */
[----:B------:R-:W-:Y:S01]  /*20430*/  UMOV UR6, 0x0 ;  /* 0x0000000000067882 */ /* 0x000fe20000000000 */
[----:B------:R-:W-:Y:S01]  /*20440*/  UMOV UR7, 0x14f00000 ;  /* 0x14f0000000077882 */ /* 0x000fe20000000000 */
[----:B--2---:R-:W-:-:S10]  /*20450*/  IMAD R2, R6, 0x80, R2 ;  /* 0x0000008006027824 */ /* 0x004fd400078e0202 */
.L_x_738:
        /* <DEDUP_REMOVED lines=16> */
.L_x_739:
        /* <DEDUP_REMOVED lines=15> */
.L_x_740:
        /* <DEDUP_REMOVED lines=16> */
.L_x_855:
[----:B------:R-:W-:Y:S05]  /*20750*/  BSYNC B2 ;  /* 0x0000000000027941 */ /* 0x000fea0003800000 */
.L_x_741:
        /* <DEDUP_REMOVED lines=10> */
.L_x_743:
[----:B------:R-:W2:Y:S01]  /*20800*/  LDL R3, [R1+0x10] ;  /* 0x0000100001037983 */ /* 0x000ea20000100800 */
[----:B------:R-:W-:Y:S01]  /*20810*/  BSSY B2, `(.L_x_744) ;  /* 0x0000004000027945 */ /* 0x000fe20003800000 */
[----:B--2---:R-:W-:-:S13]  /*20820*/  LOP3.LUT P0, RZ, R3, 0x8, RZ, 0xc0, !PT ;  /* 0x0000000803ff7812 */ /* 0x004fda000780c0ff */
[----:B------:R-:W-:Y:S05]  /*20830*/  @P0 BRA `(.L_x_745) ;  /* 0x0000000000040947 */ /* 0x000fea0003800000 */
[----:B------:R-:W-:Y:S01]  /*20840*/  BPT.TRAP 0x1 ;  /* 0x000000040000795c */ /* 0x000fe20000300000 */
.L_x_745:
[----:B------:R-:W-:Y:S05]  /*20850*/  BSYNC B2 ;  /* 0x0000000000027941 */ /* 0x000fea0003800000 */
.L_x_744:
        /* <DEDUP_REMOVED lines=12> */
.L_x_746:
        /* <DEDUP_REMOVED lines=15> */
.L_x_747:
        /* <DEDUP_REMOVED lines=12> */
.L_x_732:
[----:B------:R-:W-:Y:S05]  /*20ad0*/  BSYNC B1 ;  /* 0x0000000000017941 */ /* 0x000fea0003800000 */
.L_x_731:
[----:B------:R-:W2:Y:S01]  /*20ae0*/  LDL R2, [R1+0x10] ;  /* 0x0000100001027983 */ /* 0x000ea20000100800 */
[----:B------:R-:W-:Y:S01]  /*20af0*/  VIADD R19, R4, 0x1 ;  /* 0x0000000104137836 */ /* 0x000fe20000000000 */
[----:B------:R-:W-:Y:S01]  /*20b00*/  BSSY B1, `(.L_x_748) ;  /* 0x00000a5000017945 */ /* 0x000fe20003800000 */
[----:B0-----:R-:W-:-:S03]  /*20b10*/  VIADD R6, R0, 0xffffffff ;  /* 0xffffffff00067836 */ /* 0x001fc60000000000 */
[----:B------:R-:W-:-:S04]  /*20b20*/  ISETP.NE.AND P0, PT, R19, 0x2, PT ;  /* 0x000000021300780c */ /* 0x000fc80003f05270 */
[----:B------:R-:W-:Y:S02]  /*20b30*/  SEL R19, R19, RZ, P0 ;  /* 0x000000ff13137207 */ /* 0x000fe40000000000 */
[----:B--2---:R-:W-:Y:S02]  /*20b40*/  LOP3.LUT P1, RZ, R2, 0x4, RZ, 0xc0, !PT ;  /* 0x0000000402ff7812 */ /* 0x004fe4000782c0ff */
        /* <DEDUP_REMOVED lines=28> */
.L_x_750:
[----:B------:R-:W-:Y:S01]  /*20d10*/  IMAD R3, R19, 0x8, R18 ;  /* 0x0000000813037824 */ /* 0x000fe200078e0212 */
[----:B------:R-:W-:Y:S01]  /*20d20*/  SHF.L.U32 R2, R10, 0x1f, RZ ;  /* 0x0000001f0a027819 */ /* 0x000fe200000006ff */
[----:B------:R-:W-:Y:S03]  /*20d30*/  BSSY B2, `(.L_x_751) ;  /* 0x0000003000027945 */ /* 0x000fe60003800000 */
[----:B------:R-:W2:Y:S02]  /*20d40*/  SYNCS.PHASECHK.TRANS64.TRYWAIT P0, [R3+URZ+0x34840], R2 ;  /* 0x03484002030075a7 */ /* 0x000ea4000800017f */
[----:B--2---:R-:W-:Y:S05]  /*20d50*/  @!P0 BRA `(.L_x_752) ;  /* 0x0000003400f88947 */ /* 0x004fea0003800000 */
.L_x_856:
[----:B------:R-:W-:Y:S05]  /*20d60*/  BSYNC B2 ;  /* 0x0000000000027941 */ /* 0x000fea0003800000 */
.L_x_751:
[----:B-1----:R-:W1:Y:S01]  /*20d70*/  S2R R8, SR_TID.X ;  /* 0x0000000000087919 */ /* 0x002e620000002100 */
[----:B------:R-:W-:Y:S01]  /*20d80*/  BSSY B2, `(.L_x_753) ;  /* 0x000000a000027945 */ /* 0x000fe20003800000 */
[----:B-1----:R-:W-:-:S04]  /*20d90*/  LOP3.LUT R8, R8, 0x7f, RZ, 0xc0, !PT ;  /* 0x0000007f08087812 */ /* 0x002fc800078ec0ff */
[----:B------:R-:W-:-:S13]  /*20da0*/  ISETP.NE.AND P0, PT, R8, RZ, PT ;  /* 0x000000ff0800720c */ /* 0x000fda0003f05270 */
[----:B------:R-:W-:Y:S05]  /*20db0*/  @P0 BRA `(.L_x_754) ;  /* 0x0000000000180947 */ /* 0x000fea0003800000 */
[----:B------:R-:W3:Y:S01]  /*20dc0*/  LDL R8, [R1+0x10] ;  /* 0x0000100001087983 */ /* 0x000ee20000100800 */
[----:B--2---:R-:W-:-:S04]  /*20dd0*/  IMAD.MOV.U32 R2, RZ, RZ, 0xc000 ;  /* 0x0000c000ff027424 */ /* 0x004fc800078e00ff */
[----:B------:R1:W-:Y:S01]  /*20de0*/  SYNCS.ARRIVE.TRANS64 RZ, [R3+URZ+0x34830], R2 ;  /* 0x0348300203ff79a7 */ /* 0x0003e2000800003f */
[----:B---3--:R-:W-:-:S13]  /*20df0*/  LOP3.LUT P1, RZ, R8, 0x1, RZ, 0xc0, !PT ;  /* 0x0000000108ff7812 */ /* 0x008fda000782c0ff */
[----:B-1----:R-:W-:Y:S05]  /*20e00*/  @!P1 BRA `(.L_x_754) ;  /* 0x0000000000049947 */ /* 0x002fea0003800000 */
[----:B------:R-:W-:Y:S01]  /*20e10*/  BPT.TRAP 0x1 ;  /* 0x000000040000795c */ /* 0x000fe20000300000 */
.L_x_754:
[----:B------:R-:W-:Y:S05]  /*20e20*/  BSYNC B2 ;  /* 0x0000000000027941 */ /* 0x000fea0003800000 */
.L_x_753:
[----:B--2---:R-:W2:Y:S01]  /*20e30*/  LDL R2, [R1+0x20] ;  /* 0x0000200001027983 */ /* 0x004ea20000100800 */
        /* <DEDUP_REMOVED lines=11> */
.L_x_755:
        /* <DEDUP_REMOVED lines=16> */
.L_x_756:
        /* <DEDUP_REMOVED lines=15> */
.L_x_757:
        /* <DEDUP_REMOVED lines=15> */
.L_x_857:
[----:B------:R-:W-:Y:S05]  /*211d0*/  BSYNC B2 ;  /* 0x0000000000027941 */ /* 0x000fea0003800000 */
.L_x_758:
[----:B------:R-:W1:Y:S01]  /*211e0*/  S2R R3, SR_TID.X ;  /* 0x0000000000037919 */ /* 0x000e620000002100 */
[----:B------:R-:W-:-:S04]  /*211f0*/  UPRMT UR4, UR38, 0x9910, URZ ;  /* 0x0000991026047896 */ /* 0x000fc8000800003f */
[----:B------:R-:W-:Y:S01]  /*21200*/  UISETP.NE.AND UP0, UPT, UR4, 0x2, UPT ;  /* 0x000000020400788c */ /* 0x000fe2000bf05270 */
[----:B-1----:R-:W-:-:S04]  /*21210*/  LOP3.LUT R3, R3, 0x7f, RZ, 0xc0, !PT ;  /* 0x0000007f03037812 */ /* 0x002fc800078ec0ff */
[----:B------:R-:W-:-:S13]  /*21220*/  ISETP.NE.AND P0, PT, R3, RZ, PT ;  /* 0x000000ff0300720c */ /* 0x000fda0003f05270 */
[----:B------:R-:W-:-:S04]  /*21230*/  @!P0 IMAD.MOV.U32 R3, RZ, RZ, 0x8000 ;  /* 0x00008000ff038424 */ /* 0x000fc800078e00ff */
[----:B------:R1:W-:Y:S01]  /*21240*/  @!P0 SYNCS.ARRIVE.TRANS64 RZ, [R2+URZ+0x34850], R3 ;  /* 0x0348500302ff89a7 */ /* 0x0003e2000800003f */
[----:B------:R-:W-:-:S13]  /*21250*/  PLOP3.LUT P0, PT, PT, PT, UP0, 0x80, 0x0 ;  /* 0x000000000000781c */ /* 0x000fda0003f0f008 */
[----:B-1----:R-:W-:Y:S05]  /*21260*/  @P0 BRA `(.L_x_760) ;  /* 0x0000000000040947 */ /* 0x002fea0003800000 */
[----:B------:R-:W-:Y:S01]  /*21270*/  BPT.TRAP 0x1 ;  /* 0x000000040000795c */ /* 0x000fe20000300000 */
.L_x_760:
[----:B------:R-:W2:Y:S01]  /*21280*/  LDL R3, [R1+0x10] ;  /* 0x0000100001037983 */ /* 0x000ea20000100800 */
[----:B------:R-:W-:Y:S01]  /*21290*/  BSSY B2, `(.L_x_761) ;  /* 0x0000004000027945 */ /* 0x000fe20003800000 */
[----:B--2---:R-:W-:-:S13]  /*212a0*/  LOP3.LUT P0, RZ, R3, 0x8, RZ, 0xc0, !PT ;  /* 0x0000000803ff7812 */ /* 0x004fda000780c0ff */
[----:B------:R-:W-:Y:S05]  /*212b0*/  @P0 BRA `(.L_x_762) ;  /* 0x0000000000040947 */ /* 0x000fea0003800000 */
[----:B------:R-:W-:Y:S01]  /*212c0*/  BPT.TRAP 0x1 ;  /* 0x000000040000795c */ /* 0x000fe20000300000 */
.L_x_762:
[----:B------:R-:W-:Y:S05]  /*212d0*/  BSYNC B2 ;  /* 0x0000000000027941 */ /* 0x000fea0003800000 */
.L_x_761:
[----:B0-----:R-:W2:Y:S04]  /*212e0*/  LDL R5, [R1+0x20] ;  /* 0x0000200001057983 */ /* 0x001ea80000100800 */
        /* <DEDUP_REMOVED lines=11> */
.L_x_763:
        /* <DEDUP_REMOVED lines=15> */
.L_x_764:
        /* <DEDUP_REMOVED lines=12> */
.L_x_749:
[----:B------:R-:W-:Y:S05]  /*21550*/  BSYNC B1 ;  /* 0x0000000000017941 */ /* 0x000fea0003800000 */
.L_x_748:
[----:B------:R-:W2:Y:S01]  /*21560*/  LDL R2, [R1+0x34] ;  /* 0x0000340001027983 */ /* 0x000ea20000100800 */
[----:B------:R-:W-:Y:S01]  /*21570*/  VIADD R0, R0, 0xfffffffe ;  /* 0xfffffffe00007836 */ /* 0x000fe20000000000 */
[----:B--2---:R-:W-:-:S13]  /*21580*/  ISETP.GT.AND P0, PT, R6, R2, PT ;  /* 0x000000020600720c */ /* 0x004fda0003f04270 */
[----:B------:R-:W-:Y:S05]  /*21590*/  @P0 BRA `(.L_x_765) ;  /* 0xffffffe800ac0947 */ /* 0x000fea000383ffff */
.L_x_711:
[----:B------:R-:W-:Y:S05]  /*215a0*/  BSYNC B0 ;  /* 0x0000000000007941 */ /* 0x000fea0003800000 */
.L_x_710:
        /* <DEDUP_REMOVED lines=18> */
.L_x_767:
[----:B------:R-:W-:Y:S05]  /*216d0*/  BSYNC B0 ;  /* 0x0000000000007941 */ /* 0x000fea0003800000 */
.L_x_766:
[----:B---3--:R-:W3:Y:S01]  /*216e0*/  LDL R0, [R1+0x10] ;  /* 0x0000100001007983 */ /* 0x008ee20000100800 */
[----:B------:R-:W-:Y:S01]  /*216f0*/  BSSY B0, `(.L_x_768) ;  /* 0x000003f000007945 */ /* 0x000fe20003800000 */
[----:B---3--:R-:W-:-:S13]  /*21700*/  LOP3.LUT P0, RZ, R0, 0x4, RZ, 0xc0, !PT ;  /* 0x0000000400ff7812 */ /* 0x008fda000780c0ff */
[----:B------:R-:W-:Y:S05]  /*21710*/  @!P0 BRA `(.L_x_769) ;  /* 0x0000000000f08947 */ /* 0x000fea0003800000 */
[----:B------:R-:W3:Y:S01]  /*21720*/  LDL R2, [R1+0x1c] ;  /* 0x00001c0001027983 */ /* 0x000ee20000100800 */
[----:B------:R-:W-:Y:S01]  /*21730*/  IMAD R0, R19, 0x8, R18 ;  /* 0x0000000813007824 */ /* 0x000fe200078e0212 */
[----:B------:R-:W-:Y:S01]  /*21740*/  BSSY B1, `(.L_x_770) ;  /* 0x0000004000017945 */ /* 0x000fe20003800000 */
[----:B---3--:R-:W-:-:S04]  /*21750*/  SHF.L.U32 R2, R2, 0x1f, RZ ;  /* 0x0000001f02027819 */ /* 0x008fc800000006ff */
[----:B------:R-:W3:Y:S02]  /*21760*/  SYNCS.PHASECHK.TRANS64.TRYWAIT P0, [R0+URZ+0x34860], R2 ;  /* 0x03486002000075a7 */ /* 0x000ee4000800017f */
[----:B---3--:R-:W-:Y:S05]  /*21770*/  @!P0 BRA `(.L_x_771) ;  /* 0x0000002c00988947 */ /* 0x008fea0003800000 */
.L_x_858:
[----:B------:R-:W-:Y:S05]  /*21780*/  BSYNC B1 ;  /* 0x0000000000017941 */ /* 0x000fea0003800000 */
.L_x_770:
[----:B------:R-:W4:Y:S01]  /*21790*/  S2R R3, SR_TID.X ;  /* 0x0000000000037919 */ /* 0x000f220000002100 */
[----:B------:R-:W-:-:S04]  /*217a0*/  UPRMT UR4, UR38, 0x9910, URZ ;  /* 0x0000991026047896 */ /* 0x000fc8000800003f */
[----:B------:R-:W-:Y:S01]  /*217b0*/  UISETP.NE.AND UP0, UPT, UR4, 0x2, UPT ;  /* 0x000000020400788c */ /* 0x000fe2000bf05270 */
[----:B----4-:R-:W-:-:S04]  /*217c0*/  LOP3.LUT R3, R3, 0x7f, RZ, 0xc0, !PT ;  /* 0x0000007f03037812 */ /* 0x010fc800078ec0ff */
[----:B------:R-:W-:-:S13]  /*217d0*/  ISETP.NE.AND P0, PT, R3, RZ, PT ;  /* 0x000000ff0300720c */ /* 0x000fda0003f05270 */
[----:B---3--:R-:W-:-:S04]  /*217e0*/  @!P0 IMAD.MOV.U32 R2, RZ, RZ, 0x8000 ;  /* 0x00008000ff028424 */ /* 0x008fc800078e00ff */
[----:B------:R3:W-:Y:S01]  /*217f0*/  @!P0 SYNCS.ARRIVE.TRANS64 RZ, [R0+URZ+0x34850], R2 ;  /* 0x0348500200ff89a7 */ /* 0x0007e2000800003f */
[----:B------:R-:W-:-:S13]  /*21800*/  PLOP3.LUT P0, PT, PT, PT, UP0, 0x80, 0x0 ;  /* 0x000000000000781c */ /* 0x000fda0003f0f008 */
[----:B---3--:R-:W-:Y:S05]  /*21810*/  @P0 BRA `(.L_x_772) ;  /* 0x0000000000040947 */ /* 0x008fea0003800000 */
[----:B------:R-:W-:Y:S01]  /*21820*/  BPT.TRAP 0x1 ;  /* 0x000000040000795c */ /* 0x000fe20000300000 */
.L_x_772:
[----:B------:R-:W3:Y:S01]  /*21830*/  LDL R2, [R1+0x10] ;  /* 0x0000100001027983 */ /* 0x000ee20000100800 */
[----:B------:R-:W-:Y:S01]  /*21840*/  BSSY B1, `(.L_x_773) ;  /* 0x0000004000017945 */ /* 0x000fe20003800000 */
[----:B---3--:R-:W-:-:S13]  /*21850*/  LOP3.LUT P0, RZ, R2, 0x8, RZ, 0xc0, !PT ;  /* 0x0000000802ff7812 */ /* 0x008fda000780c0ff */
[----:B------:R-:W-:Y:S05]  /*21860*/  @P0 BRA `(.L_x_774) ;  /* 0x0000000000040947 */ /* 0x000fea0003800000 */
[----:B------:R-:W-:Y:S01]  /*21870*/  BPT.TRAP 0x1 ;  /* 0x000000040000795c */ /* 0x000fe20000300000 */
.L_x_774:
[----:B------:R-:W-:Y:S05]  /*21880*/  BSYNC B1 ;  /* 0x0000000000017941 */ /* 0x000fea0003800000 */
.L_x_773:
[----:B------:R-:W3:Y:S04]  /*21890*/  LDL.LU R3, [R1+0x20] ;  /* 0x0000200001037983 */ /* 0x000ee80000300800 */
[----:B------:R-:W3:Y:S01]  /*218a0*/  LDL.LU R2, [R1+0x8] ;  /* 0x0000080001027983 */ /* 0x000ee20000300800 */
[----:B------:R-:W-:Y:S01]  /*218b0*/  UIADD3 UR4, UP0, UR36, 0x470, URZ ;  /* 0x0000047024047890 */ /* 0x000fe2000ff1e03f */
[----:B------:R-:W-:Y:S01]  /*218c0*/  PLOP3.LUT P0, PT, PT, PT, PT, 0x80, 0x0 ;  /* 0x000000000000781c */ /* 0x000fe20003f0f070 */
[----:B------:R-:W-:Y:S01]  /*218d0*/  VIADD R0, R0, 0x34850 ;  /* 0x0003485000007836 */ /* 0x000fe20000000000 */
[----:B------:R-:W-:Y:S01]  /*218e0*/  UMOV UR6, 0x0 ;  /* 0x0000000000067882 */ /* 0x000fe20000000000 */
[----:B------:R-:W-:Y:S01]  /*218f0*/  UIADD3.X UR5, URZ, UR37, URZ, UP0, !UPT ;  /* 0x000000253f057290 */ /* 0x000fe200087fe43f */
[----:B------:R-:W-:Y:S01]  /*21900*/  UMOV UR7, 0x14f00000 ;  /* 0x14f0000000077882 */ /* 0x000fe20000000000 */
[----:B------:R-:W-:Y:S01]  /*21910*/  UMOV UR10, URZ ;  /* 0x0000003f000a7c82 */ /* 0x000fe20008000000 */
[----:B---3--:R-:W-:-:S02]  /*21920*/  IMAD R3, R2, 0x80, R3 ;  /* 0x0000008002037824 */ /* 0x008fc400078e0203 */
[----:B------:R-:W-:-:S04]  /*21930*/  IMAD R2, R19, 0x8000, R18 ;  /* 0x0000800013027824 */ /* 0x000fc800078e0212 */
[----:B------:R-:W-:-:S07]  /*21940*/  VIADD R4, R2, 0x400 ;  /* 0x0000040002047836 */ /* 0x000fce0000000000 */
.L_x_775:
        /* <DEDUP_REMOVED lines=15> */
.L_x_776:
        /* <DEDUP_REMOVED lines=10> */
.L_x_769:
[----:B------:R-:W-:Y:S05]  /*21ae0*/  BSYNC B0 ;  /* 0x0000000000007941 */ /* 0x000fea0003800000 */
.L_x_768:
[----:B------:R-:W3:Y:S01]  /*21af0*/  LDL.LU R4, [R1+0x1c] ;  /* 0x00001c0001047983 */ /* 0x000ee20000300800 */
[----:B------:R-:W-:-:S05]  /*21b00*/  VIADD R19, R19, 0x1 ;  /* 0x0000000113137836 */ /* 0x000fca0000000000 */
[----:B------:R-:W-:-:S04]  /*21b10*/  ISETP.NE.AND P0, PT, R19, 0x2, PT ;  /* 0x000000021300780c */ /* 0x000fc80003f05270 */
[----:B------:R-:W-:Y:S02]  /*21b20*/  SEL R0, RZ, 0x1, P0 ;  /* 0x00000001ff007807 */ /* 0x000fe40000000000 */
[----:B------:R-:W-:Y:S02]  /*21b30*/  SEL R19, R19, RZ, P0 ;  /* 0x000000ff13137207 */ /* 0x000fe40000000000 */
[----:B---3--:R-:W-:-:S05]  /*21b40*/  LOP3.LUT R4, R4, R0, RZ, 0x3c, !PT ;  /* 0x0000000004047212 */ /* 0x008fca00078e3cff */
[----:B------:R3:W-:Y:S02]  /*21b50*/  STL [R1+0x1c], R4 ;  /* 0x00001c0401007387 */ /* 0x0007e40000100800 */
.L_x_690:
[----:B------:R-:W-:Y:S05]  /*21b60*/  BSYNC B7 ;  /* 0x0000000000077941 */ /* 0x000fea0003800000 */
.L_x_688:
[----:B------:R-:W4:Y:S02]  /*21b70*/  LDL R9, [R1+0x10] ;  /* 0x0000100001097983 */ /* 0x000f240000100800 */
[----:B----4-:R-:W-:-:S13]  /*21b80*/  LOP3.LUT P0, RZ, R9, 0x10, RZ, 0xc0, !PT ;  /* 0x0000001009ff7812 */ /* 0x010fda000780c0ff */
[----:B------:R-:W-:Y:S05]  /*21b90*/  @!P0 BRA `(.L_x_777) ;  /* 0x00000000002c8947 */ /* 0x000fea0003800000 */
[----:B------:R-:W-:Y:S05]  /*21ba0*/  WARPSYNC.ALL ;  /* 0x0000000000007948 */ /* 0x000fea0003800000 */
[----:B------:R-:W4:Y:S08]  /*21bb0*/  S2UR UR5, SR_CgaCtaId ;  /* 0x00000000000579c3 */ /* 0x000f300000008800 */
[----:B------:R-:W-:Y:S06]  /*21bc0*/  BAR.SYNC.DEFER_BLOCKING 0x5, 0x180 ;  /* 0x0146000000007b1d */ /* 0x000fec0000010000 */
[----:B------:R-:W-:-:S02]  /*21bd0*/  UMOV UR4, 0x400 ;  /* 0x0000040000047882 */ /* 0x000fc40000000000 */
[----:B----4-:R-:W-:-:S06]  /*21be0*/  ULEA UR4, UR5, UR4, 0x18 ;  /* 0x0000000405047291 */ /* 0x010fcc000f8ec03f */
[----:B------:R-:W-:-:S05]  /*21bf0*/  IMAD.U32 R18, RZ, RZ, UR4 ;  /* 0x00000004ff127e24 */ /* 0x000fca000f8e00ff */
[----:B0123--:R-:W0:Y:S04]  /*21c00*/  LDS.128 R4, [R18+0x348d0] ;  /* 0x0348d00012047984 */ /* 0x00fe280000000c00 */
[----:B0-----:R0:W-:Y:S04]  /*21c10*/  STL.64 [R1], R4 ;  /* 0x0000000401007387 */ /* 0x0011e80000100a00 */
[----:B------:R0:W-:Y:S01]  /*21c20*/  STL.64 [R1+0x8], R6 ;  /* 0x0000080601007387 */ /* 0x0001e20000100a00 */
[----:B------:R-:W-:Y:S06]  /*21c30*/  BAR.ARV 0x4, 0x180 ;  /* 0x0106000000007b1d */ /* 0x000fec0000002000 */
[----:B------:R-:W-:Y:S05]  /*21c40*/  BRA `(.L_x_778) ;  /* 0x0000000c001c7947 */ /* 0x000fea0003800000 */
.L_x_777:
[----:B------:R-:W4:Y:S01]  /*21c50*/  LDL R17, [R1+0x2c] ;  /* 0x00002c0001117983 */ /* 0x000f220000100800 */
[----:B------:R-:W-:Y:S01]  /*21c60*/  UMOV UR4, 0xffffffff ;  /* 0xffffffff00047882 */ /* 0x000fe20000000000 */
[----:B----4-:R-:W-:Y:S02]  /*21c70*/  ISETP.NE.AND P5, PT, R17, 0x1f, PT ;  /* 0x0000001f1100780c */ /* 0x010fe40003fa5270 */
[----:B------:R-:W-:Y:S11]  /*21c80*/  BRA.DIV UR4, `(.L_x_779) ;  /* 0x0000002a04687947 */ /* 0x000ff6000b800000 */
[----:B0-----:R-:W1:Y:S01]  /*21c90*/  LDL R3, [R1+0xc] ;  /* 0x00000c0001037983 */ /* 0x001e620000100800 */
[----:B------:R-:W-:-:S03]  /*21ca0*/  ULDC UR4, c[0x0][0xc3c] ;  /* 0x00030f0000047ab9 */ /* 0x000fc60000000800 */
[----:B------:R-:W4:Y:S01]  /*21cb0*/  LDL.LU R2, [R1] ;  /* 0x0000000001027983 */ /* 0x000f220000300800 */
[----:B------:R-:W-:Y:S01]  /*21cc0*/  LOP3.LUT P4, RZ, R9, 0x1, RZ, 0xc0, !PT ;  /* 0x0000000109ff7812 */ /* 0x000fe2000788c0ff */
[----:B-1----:R-:W-:Y:S02]  /*21cd0*/  IMAD.IADD R0, R3, 0x1, R17 ;  /* 0x0000000103007824 */ /* 0x002fe400078e0211 */
[----:B----4-:R-:W-:-:S03]  /*21ce0*/  IMAD.MOV.U32 R9, RZ, RZ, R2 ;  /* 0x000000ffff097224 */ /* 0x010fc600078e0002 */
[----:B------:R-:W-:-:S13]  /*21cf0*/  ISETP.GE.OR P0, PT, R0, UR4, !P5 ;  /* 0x0000000400007c0c */ /* 0x000fda000ef06670 */
[----:B------:R-:W0:Y:S08]  /*21d00*/  @!P0 LDC.64 R2, c[0x0][0xc80] ;  /* 0x00032000ff028b82 */ /* 0x000e300000000a00 */
[----:B------:R-:W1:Y:S01]  /*21d10*/  @!P0 LDC.64 R6, c[0x0][0xc78] ;  /* 0x00031e00ff068b82 */ /* 0x000e620000000a00 */
[----:B0-----:R-:W-:-:S05]  /*21d20*/  @!P0 IMAD.WIDE R2, R0, 0x4, R2 ;  /* 0x0000000400028825 */ /* 0x001fca00078e0202 */
[----:B------:R1:W4:Y:S02]  /*21d30*/  @!P0 LDG.E R8, desc[UR58][R2.64] ;  /* 0x0000003a02088981 */ /* 0x000324000c1e1900 */
[----:B-1----:R-:W-:-:S06]  /*21d40*/  @!P0 IMAD.WIDE R2, R0, 0x4, R6 ;  /* 0x0000000400028825 */ /* 0x002fcc00078e0206 */
[----:B------:R-:W5:Y:S01]  /*21d50*/  @!P0 LDG.E R2, desc[UR58][R2.64] ;  /* 0x0000003a02028981 */ /* 0x000f62000c1e1900 */
[----:B---3--:R-:W-:Y:S01]  /*21d60*/  IMAD.MOV.U32 R4, RZ, RZ, RZ ;  /* 0x000000ffff047224 */ /* 0x008fe200078e00ff */
[C---:B------:R-:W-:Y:S01]  /*21d70*/  ISETP.GE.U32.AND P1, PT, R17.reuse, 0x4, PT ;  /* 0x000000041100780c */ /* 0x040fe20003f26070 */
[----:B------:R-:W-:Y:S01]  /*21d80*/  IMAD.MOV.U32 R6, RZ, RZ, RZ ;  /* 0x000000ffff067224 */ /* 0x000fe200078e00ff */
[C---:B------:R-:W-:Y:S01]  /*21d90*/  ISETP.GE.U32.AND P2, PT, R17.reuse, 0x8, PT ;  /* 0x000000081100780c */ /* 0x040fe20003f46070 */
[----:B--2---:R-:W-:Y:S01]  /*21da0*/  SHFL.IDX PT, R5, R9, RZ, 0x1f ;  /* 0x00001fff09057589 */ /* 0x004fe200000e0000 */
[----:B------:R-:W-:Y:S01]  /*21db0*/  ISETP.GE.U32.AND P3, PT, R17, 0x10, PT ;  /* 0x000000101100780c */ /* 0x000fe20003f66070 */
[----:B------:R-:W-:Y:S02]  /*21dc0*/  IMAD.MOV.U32 R10, RZ, RZ, RZ ;  /* 0x000000ffff0a7224 */ /* 0x000fe400078e00ff */
[----:B------:R-:W-:Y:S01]  /*21dd0*/  SHFL.IDX PT, R0, R9, 0x1, 0x1f ;  /* 0x00201f0009007f89 */ /* 0x000fe200000e0000 */
[----:B----4-:R-:W-:-:S02]  /*21de0*/  @!P0 IMAD.MOV.U32 R4, RZ, RZ, R8 ;  /* 0x000000ffff048224 */ /* 0x010fc400078e0008 */
[----:B-----5:R-:W-:Y:S01]  /*21df0*/  @!P0 IMAD.MOV.U32 R6, RZ, RZ, R2 ;  /* 0x000000ffff068224 */ /* 0x020fe200078e0002 */
[----:B------:R-:W-:-:S03]  /*21e00*/  ISETP.GE.U32.AND P0, PT, R17, 0x2, PT ;  /* 0x000000021100780c */ /* 0x000fc60003f06070 */
[----:B------:R-:W-:-:S05]  /*21e10*/  IMAD R2, R6, R4, RZ ;  /* 0x0000000406027224 */ /* 0x000fca00078e02ff */
        /* <DEDUP_REMOVED lines=15> */
[----:B------:R0:W1:Y:S02]  /*21f10*/  SHFL.IDX PT, R16, R7, 0x1f, 0x1f ;  /* 0x03e01f0007107f89 */ /* 0x00006400000e0000 */
.L_x_868:
[----:B------:R-:W-:Y:S02]  /*21f20*/  ULDC UR4, c[0x0][0xc38] ;  /* 0x00030e0000047ab9 */ /* 0x000fe40000000800 */
[----:B------:R-:W-:-:S04]  /*21f30*/  IMAD.U32 R2, RZ, RZ, UR4 ;  /* 0x00000004ff027e24 */ /* 0x000fc8000f8e00ff */
[----:B-1----:R-:W-:-:S04]  /*21f40*/  IMAD R16, R16, R2, RZ ;  /* 0x0000000210107224 */ /* 0x002fc800078e02ff */
[----:B------:R-:W-:-:S05]  /*21f50*/  IMAD.IADD R0, R0, 0x1, R16 ;  /* 0x0000000100007824 */ /* 0x000fca00078e0210 */
[----:B------:R-:W-:-:S13]  /*21f60*/  ISETP.GT.AND P4, PT, R0, R5, PT ;  /* 0x000000050000720c */ /* 0x000fda0003f84270 */
[----:B------:R-:W-:Y:S05]  /*21f70*/  @P4 BRA `(.L_x_780) ;  /* 0x0000000000b04947 */ /* 0x000fea0003800000 */
.L_x_783:
[----:B------:R-:W2:Y:S01]  /*21f80*/  LDL.LU R3, [R1+0xc] ;  /* 0x00000c0001037983 */ /* 0x000ea20000300800 */
[----:B------:R-:W1:Y:S01]  /*21f90*/  LDC R2, c[0x0][0xc3c] ;  /* 0x00030f00ff027b82 */ /* 0x000e620000000800 */
[----:B--2---:R-:W-:-:S05]  /*21fa0*/  VIADD R3, R3, 0x1f ;  /* 0x0000001f03037836 */ /* 0x004fca0000000000 */
[----:B-1----:R-:W-:-:S13]  /*21fb0*/  ISETP.GE.AND P4, PT, R3, R2, PT ;  /* 0x000000020300720c */ /* 0x002fda0003f86270 */
[----:B------:R-:W-:Y:S05]  /*21fc0*/  @P4 BRA `(.L_x_781) ;  /* 0x0000000400d84947 */ /* 0x000fea0003800000 */
[----:B------:R-:W2:Y:S04]  /*21fd0*/  LDL R4, [R1+0x2c] ;  /* 0x00002c0001047983 */ /* 0x000ea80000100800 */
[----:B------:R1:W-:Y:S01]  /*21fe0*/  STL [R1+0xc], R3 ;  /* 0x00000c0301007387 */ /* 0x0003e20000100800 */
[----:B--2---:R-:W-:Y:S02]  /*21ff0*/  IMAD.IADD R6, R3, 0x1, R4 ;  /* 0x0000000103067824 */ /* 0x004fe400078e0204 */
[----:B------:R-:W-:-:S03]  /*22000*/  IMAD.MOV.U32 R4, RZ, RZ, RZ ;  /* 0x000000ffff047224 */ /* 0x000fc600078e00ff */
[----:B------:R-:W-:-:S13]  /*22010*/  ISETP.GE.OR P4, PT, R6, R2, !P5 ;  /* 0x000000020600720c */ /* 0x000fda0006f86670 */
[----:B-1----:R-:W1:Y:S02]  /*22020*/  @!P4 LDC.64 R2, c[0x0][0xc80] ;  /* 0x00032000ff02cb82 */ /* 0x002e640000000a00 */
        /* <DEDUP_REMOVED lines=9> */
[----:B------:R-:W2:Y:S02]  /*220c0*/  LDL R3, [R1+0x10] ;  /* 0x0000100001037983 */ /* 0x000ea40000100800 */
[----:B--2---:R-:W-:Y:S02]  /*220d0*/  LOP3.LUT P4, RZ, R3, 0x1, RZ, 0xc0, !PT ;  /* 0x0000000103ff7812 */ /* 0x004fe4000788c0ff */
        /* <DEDUP_REMOVED lines=14> */
[----:B0-----:R-:W-:-:S05]  /*221c0*/  IMAD.IADD R7, R2, 0x1, R3 ;  /* 0x0000000102077824 */ /* 0x001fca00078e0203 */
[----:B------:R0:W1:Y:S02]  /*221d0*/  SHFL.IDX PT, R16, R7, 0x1f, 0x1f ;  /* 0x03e01f0007107f89 */ /* 0x00006400000e0000 */
.L_x_876:
[----:B------:R-:W-:Y:S02]  /*221e0*/  ULDC UR4, c[0x0][0xc38] ;  /* 0x00030e0000047ab9 */ /* 0x000fe40000000800 */
[----:B------:R-:W-:-:S04]  /*221f0*/  IMAD.U32 R2, RZ, RZ, UR4 ;  /* 0x00000004ff027e24 */ /* 0x000fc8000f8e00ff */
[----:B-1----:R-:W-:-:S04]  /*22200*/  IMAD R16, R16, R2, RZ ;  /* 0x0000000210107224 */ /* 0x002fc800078e02ff */
[----:B------:R-:W-:-:S05]  /*22210*/  IMAD.IADD R0, R16, 0x1, R0 ;  /* 0x0000000110007824 */ /* 0x000fca00078e0200 */
[----:B------:R-:W-:-:S13]  /*22220*/  ISETP.GT.AND P4, PT, R0, R5, PT ;  /* 0x000000050000720c */ /* 0x000fda0003f84270 */
[----:B------:R-:W-:Y:S05]  /*22230*/  @!P4 BRA `(.L_x_783) ;  /* 0xfffffffc0050c947 */ /* 0x000fea000383ffff */
.L_x_780:
[----:B------:R-:W-:Y:S01]  /*22240*/  IMAD.IADD R16, R0, 0x1, -R16 ;  /* 0x0000000100107824 */ /* 0x000fe200078e0a10 */
[----:B------:R-:W-:-:S03]  /*22250*/  UMOV UR4, 0xffffffff ;  /* 0xffffffff00047882 */ /* 0x000fc60000000000 */
[----:B------:R-:W-:-:S05]  /*22260*/  IMAD R0, R7, R2, R16 ;  /* 0x0000000207007224 */ /* 0x000fca00078e0210 */
[----:B------:R-:W-:Y:S01]  /*22270*/  ISETP.GT.AND P6, PT, R0, R5, PT ;  /* 0x000000050000720c */ /* 0x000fe20003fc4270 */
[----:B------:R-:W-:-:S12]  /*22280*/  BRA.DIV UR4, `(.L_x_784) ;  /* 0x0000002e04247947 */ /* 0x000fd8000b800000 */
[----:B------:R-:W-:-:S04]  /*22290*/  VOTE.ANY R3, PT, !P6 ;  /* 0x0000000000037806 */ /* 0x000fc800070e0100 */
[----:B------:R-:W1:Y:S02]  /*222a0*/  POPC R0, R3 ;  /* 0x0000000300007309 */ /* 0x000e640000000000 */
[----:B-1----:R1:W2:Y:S04]  /*222b0*/  SHFL.IDX PT, R4, R4, R0, 0x1f ;  /* 0x00001f0004047589 */ /* 0x0022a800000e0000 */
[----:B------:R1:W3:Y:S02]  /*222c0*/  SHFL.IDX PT, R6, R6, R0, 0x1f ;  /* 0x00001f0006067589 */ /* 0x0002e400000e0000 */
.L_x_881:
[----:B------:R-:W-:-:S13]  /*222d0*/  ISETP.NE.AND P0, PT, R3, RZ, PT ;  /* 0x000000ff0300720c */ /* 0x000fda0003f05270 */
[----:B------:R-:W-:Y:S05]  /*222e0*/  @!P0 BRA `(.L_x_785) ;  /* 0x0000000000148947 */ /* 0x000fea0003800000 */
[----:B------:R-:W-:Y:S01]  /*222f0*/  UMOV UR4, 0xffffffff ;  /* 0xffffffff00047882 */ /* 0x000fe20000000000 */
[----:B------:R-:W-:Y:S02]  /*22300*/  VIADD R12, R0, 0xffffffff ;  /* 0xffffffff000c7836 */ /* 0x000fe40000000000 */
[----:B------:R-:W-:Y:S05]  /*22310*/  BRA.DIV UR4, `(.L_x_786) ;  /* 0x0000002e045c7947 */ /* 0x000fea000b800000 */
[----:B0-----:R0:W4:Y:S02]  /*22320*/  SHFL.IDX PT, R7, R7, R12, 0x1f ;  /* 0x00001f0c07077589 */ /* 0x00112400000e0000 */
.L_x_884:
[----:B----4-:R-:W-:-:S07]  /*22330*/  IMAD.MOV.U32 R10, RZ, RZ, R7 ;  /* 0x000000ffff0a7224 */ /* 0x010fce00078e0007 */
.L_x_785:
[----:B------:R-:W4:Y:S01]  /*22340*/  LDL.LU R11, [R1+0xc] ;  /* 0x00000c00010b7983 */ /* 0x000f220000300800 */
[----:B--2---:R-:W-:Y:S01]  /*22350*/  IABS R3, R4 ;  /* 0x0000000400037213 */ /* 0x004fe20000000000 */
[----:B------:R-:W-:Y:S02]  /*22360*/  IMAD R2, R10, R2, R16 ;  /* 0x000000020a027224 */ /* 0x000fe400078e0210 */
[----:B------:R-:W-:Y:S01]  /*22370*/  IMAD.MOV.U32 R8, RZ, RZ, RZ ;  /* 0x000000ffff087224 */ /* 0x000fe200078e00ff */
[----:B0-----:R-:W0:Y:S01]  /*22380*/  I2F.RP R7, R3 ;  /* 0x0000000300077306 */ /* 0x001e220000209400 */
[----:B------:R-:W-:Y:S01]  /*22390*/  IMAD.IADD R5, R5, 0x1, -R2 ;  /* 0x0000000105057824 */ /* 0x000fe200078e0a02 */
[----:B------:R2:W-:Y:S04]  /*223a0*/  STL [R1], R2 ;  /* 0x0000000201007387 */ /* 0x0005e80000100800 */
[----:B--2---:R-:W-:-:S02]  /*223b0*/  IABS R2, R5 ;  /* 0x0000000500027213 */ /* 0x004fc40000000000 */
[----:B0-----:R-:W0:Y:S02]  /*223c0*/  MUFU.RCP R7, R7 ;  /* 0x0000000700077308 */ /* 0x001e240000001000 */
[----:B0-----:R-:W-:-:S06]  /*223d0*/  VIADD R7, R7, 0xffffffe ;  /* 0x0ffffffe07077836 */ /* 0x001fcc0000000000 */
[----:B------:R-:W0:Y:S02]  /*223e0*/  F2I.FTZ.U32.TRUNC.NTZ R9, R7 ;  /* 0x0000000700097305 */ /* 0x000e24000021f000 */
[----:B0-----:R-:W-:-:S04]  /*223f0*/  IMAD.MOV R7, RZ, RZ, -R9 ;  /* 0x000000ffff077224 */ /* 0x001fc800078e0a09 */
[----:B------:R-:W-:-:S04]  /*22400*/  IMAD R7, R7, R3, RZ ;  /* 0x0000000307077224 */ /* 0x000fc800078e02ff */
[----:B------:R-:W-:Y:S01]  /*22410*/  IMAD.HI.U32 R7, R9, R7, R8 ;  /* 0x0000000709077227 */ /* 0x000fe200078e0008 */
[----:B------:R-:W-:-:S05]  /*22420*/  IABS R8, R4 ;  /* 0x0000000400087213 */ /* 0x000fca0000000000 */
[----:B------:R-:W-:Y:S02]  /*22430*/  IMAD.MOV R8, RZ, RZ, -R8 ;  /* 0x000000ffff087224 */ /* 0x000fe400078e0a08 */
[----:B------:R-:W-:-:S04]  /*22440*/  IMAD.HI.U32 R7, R7, R2, RZ ;  /* 0x0000000207077227 */ /* 0x000fc800078e00ff */
[----:B------:R-:W-:Y:S01]  /*22450*/  IMAD R2, R7, R8, R2 ;  /* 0x0000000807027224 */ /* 0x000fe200078e0202 */
[----:B---3--:R-:W-:-:S04]  /*22460*/  IABS R8, R6 ;  /* 0x0000000600087213 */ /* 0x008fc80000000000 */
[----:B------:R-:W-:-:S13]  /*22470*/  ISETP.GT.U32.AND P2, PT, R3, R2, PT ;  /* 0x000000020300720c */ /* 0x000fda0003f44070 */
[----:B------:R-:W-:Y:S02]  /*22480*/  @!P2 IMAD.IADD R2, R2, 0x1, -R3 ;  /* 0x000000010202a824 */ /* 0x000fe400078e0a03 */
[----:B------:R-:W-:Y:S01]  /*22490*/  @!P2 VIADD R7, R7, 0x1 ;  /* 0x000000010707a836 */ /* 0x000fe20000000000 */
[----:B------:R-:W-:Y:S02]  /*224a0*/  ISETP.NE.AND P2, PT, R4, RZ, PT ;  /* 0x000000ff0400720c */ /* 0x000fe40003f45270 */
[----:B------:R-:W-:Y:S02]  /*224b0*/  ISETP.GE.U32.AND P0, PT, R2, R3, PT ;  /* 0x000000030200720c */ /* 0x000fe40003f06070 */
[----:B------:R-:W0:Y:S11]  /*224c0*/  I2F.RP R2, R8 ;  /* 0x0000000800027306 */ /* 0x000e360000209400 */
[----:B------:R-:W-:Y:S01]  /*224d0*/  @P0 VIADD R7, R7, 0x1 ;  /* 0x0000000107070836 */ /* 0x000fe20000000000 */
[----:B0-----:R-:W0:Y:S02]  /*224e0*/  MUFU.RCP R2, R2 ;  /* 0x0000000200027308 */ /* 0x001e240000001000 */
[----:B0-----:R-:W-:-:S06]  /*224f0*/  VIADD R2, R2, 0xffffffe ;  /* 0x0ffffffe02027836 */ /* 0x001fcc0000000000 */
[----:B------:R-:W0:Y:S02]  /*22500*/  F2I.FTZ.U32.TRUNC.NTZ R3, R2 ;  /* 0x0000000200037305 */ /* 0x000e24000021f000 */
[----:B0-----:R-:W-:-:S04]  /*22510*/  IMAD.MOV R2, RZ, RZ, -R3 ;  /* 0x000000ffff027224 */ /* 0x001fc800078e0a03 */
        /* <DEDUP_REMOVED lines=12> */
[----:B------:R-:W-:Y:S02]  /*225e0*/  IMAD R3, R2, R9, R3 ;  /* 0x0000000902037224 */ /* 0x000fe400078e0203 */
[----:B------:R-:W-:-:S03]  /*225f0*/  IMAD.IADD R4, R5, 0x1, -R4 ;  /* 0x0000000105047824 */ /* 0x000fc600078e0a04 */
[----:B------:R-:W-:-:S13]  /*22600*/  ISETP.GT.U32.AND P2, PT, R8, R3, PT ;  /* 0x000000030800720c */ /* 0x000fda0003f44070 */
[----:B------:R-:W-:Y:S02]  /*22610*/  @!P2 IMAD.IADD R3, R3, 0x1, -R8 ;  /* 0x000000010303a824 */ /* 0x000fe400078e0a08 */
        /* <DEDUP_REMOVED lines=11> */
[----:B----4-:R-:W-:Y:S02]  /*226d0*/  IMAD.IADD R11, R0, 0x1, R11 ;  /* 0x00000001000b7824 */ /* 0x010fe400078e020b */
[----:B-1----:R-:W-:-:S05]  /*226e0*/  IMAD R0, R3, 0x10000, R2 ;  /* 0x0001000003007824 */ /* 0x002fca00078e0202 */
[----:B------:R0:W-:Y:S04]  /*226f0*/  STL [R1+0x8], R0 ;  /* 0x0000080001007387 */ /* 0x0001e80000100800 */
[----:B------:R0:W-:Y:S04]  /*22700*/  STL [R1+0xc], R11 ;  /* 0x00000c0b01007387 */ /* 0x0001e80000100800 */
[----:B------:R0:W-:Y:S01]  /*22710*/  STL [R1+0x4], R4 ;  /* 0x0000040401007387 */ /* 0x0001e20000100800 */
[----:B------:R-:W-:Y:S05]  /*22720*/  BRA `(.L_x_787) ;  /* 0x0000000000287947 */ /* 0x000fea0003800000 */
.L_x_781:
[----:B------:R-:W-:Y:S01]  /*22730*/  UMOV UR4, URZ ;  /* 0x0000003f00047c82 */ /* 0x000fe20008000000 */
[----:B------:R-:W-:Y:S01]  /*22740*/  ULDC UR6, c[0x0][0xc3c] ;  /* 0x00030f0000067ab9 */ /* 0x000fe20000000800 */
[----:B------:R-:W-:Y:S01]  /*22750*/  UMOV UR5, URZ ;  /* 0x0000003f00057c82 */ /* 0x000fe20008000000 */
[----:B------:R-:W-:Y:S01]  /*22760*/  IMAD.U32 R3, RZ, RZ, UR4 ;  /* 0x00000004ff037e24 */ /* 0x000fe2000f8e00ff */
[----:B------:R1:W-:Y:S01]  /*22770*/  STL [R1], R5 ;  /* 0x0000000501007387 */ /* 0x0003e20000100800 */
[----:B------:R-:W-:Y:S02]  /*22780*/  IMAD.U32 R0, RZ, RZ, UR6 ;  /* 0x00000006ff007e24 */ /* 0x000fe4000f8e00ff */
[----:B------:R-:W-:Y:S01]  /*22790*/  IMAD.U32 R2, RZ, RZ, UR5 ;  /* 0x00000005ff027e24 */ /* 0x000fe2000f8e00ff */
[----:B------:R1:W-:Y:S04]  /*227a0*/  STL [R1+0x4], R3 ;  /* 0x0000040301007387 */ /* 0x0003e80000100800 */
[----:B------:R1:W-:Y:S04]  /*227b0*/  STL [R1+0xc], R0 ;  /* 0x00000c0001007387 */ /* 0x0003e80000100800 */
[----:B------:R1:W-:Y:S02]  /*227c0*/  STL [R1+0x8], R2 ;  /* 0x0000080201007387 */ /* 0x0003e40000100800 */
.L_x_787:
[----:B01----:R-:W2:Y:S04]  /*227d0*/  LDL R0, [R1+0x2c] ;  /* 0x00002c0001007983 */ /* 0x003ea80000100800 */
[----:B------:R-:W3:Y:S04]  /*227e0*/  LDL R2, [R1+0xc] ;  /* 0x00000c0001027983 */ /* 0x000ee80000100800 */
[----:B------:R-:W4:Y:S04]  /*227f0*/  LDL R3, [R1+0x8] ;  /* 0x0000080001037983 */ /* 0x000f280000100800 */
[----:B------:R-:W5:Y:S04]  /*22800*/  LDL R4, [R1] ;  /* 0x0000000001047983 */ /* 0x000f680000100800 */
[----:B------:R-:W5:Y:S01]  /*22810*/  LDL R5, [R1+0x4] ;  /* 0x0000040001057983 */ /* 0x000f620000100800 */
[----:B------:R-:W-:Y:S05]  /*22820*/  WARPSYNC.ALL ;  /* 0x0000000000007948 */ /* 0x000fea0003800000 */
[----:B------:R-:W-:Y:S01]  /*22830*/  BAR.SYNC.DEFER_BLOCKING 0x4, 0x180 ;  /* 0x0106000000007b1d */ /* 0x000fe20000010000 */
[----:B--2---:R-:W-:-:S13]  /*22840*/  ISETP.NE.AND P0, PT, R0, RZ, PT ;  /* 0x000000ff0000720c */ /* 0x004fda0003f05270 */
[----:B------:R-:W0:Y:S01]  /*22850*/  @!P0 S2R R0, SR_CgaCtaId ;  /* 0x0000000000008919 */ /* 0x000e220000008800 */
[----:B---3--:R-:W-:Y:S01]  /*22860*/  IMAD.MOV.U32 R7, RZ, RZ, R2 ;  /* 0x000000ffff077224 */ /* 0x008fe200078e0002 */
[----:B------:R-:W-:Y:S01]  /*22870*/  @!P0 MOV R2, 0x400 ;  /* 0x0000040000028802 */ /* 0x000fe20000000f00 */
[----:B----4-:R-:W-:-:S03]  /*22880*/  IMAD.MOV.U32 R6, RZ, RZ, R3 ;  /* 0x000000ffff067224 */ /* 0x010fc600078e0003 */
[----:B0-----:R-:W-:-:S05]  /*22890*/  @!P0 LEA R18, R0, R2, 0x18 ;  /* 0x0000000200128211 */ /* 0x001fca00078ec0ff */
[----:B-----5:R1:W-:Y:S01]  /*228a0*/  @!P0 STS.128 [R18+0x348d0], R4 ;  /* 0x0348d00412008388 */ /* 0x0203e20000000c00 */
[----:B------:R-:W-:Y:S06]  /*228b0*/  BAR.ARV 0x5, 0x180 ;  /* 0x0146000000007b1d */ /* 0x000fec0000002000 */
.L_x_778:
[----:B------:R-:W2:Y:S01]  /*228c0*/  LDL R0, [R1+0xc] ;  /* 0x00000c0001007983 */ /* 0x000ea20000100800 */
[----:B------:R-:W-:Y:S02]  /*228d0*/  ULDC UR4, c[0x0][0xc3c] ;  /* 0x00030f0000047ab9 */ /* 0x000fe40000000800 */
[----:B--2---:R-:W-:-:S13]  /*228e0*/  ISETP.GE.AND P0, PT, R0, UR4, PT ;  /* 0x0000000400007c0c */ /* 0x004fda000bf06270 */
[----:B------:R-:W-:Y:S05]  /*228f0*/  @!P0 BRA `(.L_x_788) ;  /* 0xffffff90006c8947 */ /* 0x000fea000383ffff */
[----:B------:R-:W-:Y:S05]  /*22900*/  BSYNC B8 ;  /* 0x0000000000087941 */ /* 0x000fea0003800000 */
.L_x_642:
[----:B--2---:R-:W2:Y:S01]  /*22910*/  LDL.LU R0, [R1+0x64] ;  /* 0x0000640001007983 */ /* 0x004ea20000300800 */
[----:B------:R-:W-:Y:S01]  /*22920*/  BSSY B0, `(.L_x_789) ;  /* 0x000000b000007945 */ /* 0x000fe20003800000 */
[----:B01----:R-:W0:Y:S01]  /*22930*/  S2R R5, SR_CgaCtaId ;  /* 0x0000000000057919 */ /* 0x003e220000008800 */
[----:B--2---:R-:W-:-:S05]  /*22940*/  VIADD R0, R0, 0x1 ;  /* 0x0000000100007836 */ /* 0x004fca0000000000 */
        /* <DEDUP_REMOVED lines=8> */
.L_x_885:
[----:B------:R-:W-:Y:S05]  /*229d0*/  BSYNC B0 ;  /* 0x0000000000007941 */ /* 0x000fea0003800000 */
.L_x_789:
[----:B------:R-:W-:-:S03]  /*229e0*/  UMOV UR4, 0xffffffff ;  /* 0xffffffff00047882 */ /* 0x000fc60000000000 */
[----:B------:R-:W-:Y:S05]  /*229f0*/  BRA.DIV UR4, `(.L_x_791) ;  /* 0x0000002604e07947 */ /* 0x000fea000b800000 */
[----:B------:R-:W1:Y:S02]  /*22a00*/  S2R R2, SR_TID.X ;  /* 0x0000000000027919 */ /* 0x000e640000002100 */
[----:B-1----:R-:W-:-:S04]  /*22a10*/  SHF.R.U32.HI R2, RZ, 0x5, R2 ;  /* 0x00000005ff027819 */ /* 0x002fc80000011602 */
[----:B------:R-:W-:-:S05]  /*22a20*/  LOP3.LUT R2, R2, 0x3, RZ, 0xc0, !PT ;  /* 0x0000000302027812 */ /* 0x000fca00078ec0ff */
[----:B------:R1:W2:Y:S02]  /*22a30*/  SHFL.IDX PT, R14, R2, RZ, 0x1f ;  /* 0x00001fff020e7589 */ /* 0x0002a400000e0000 */
.L_x_888:
[----:B--2---:R-:W-:-:S13]  /*22a40*/  ISETP.NE.AND P0, PT, R14, RZ, PT ;  /* 0x000000ff0e00720c */ /* 0x004fda0003f05270 */
[----:B------:R-:W-:Y:S05]  /*22a50*/  @P0 BRA `(.L_x_422) ;  /* 0x0000000000940947 */ /* 0x000fea0003800000 */
[----:B------:R-:W-:-:S03]  /*22a60*/  UMOV UR4, 0xffffffff ;  /* 0xffffffff00047882 */ /* 0x000fc60000000000 */
[----:B------:R-:W-:Y:S05]  /*22a70*/  BRA.DIV UR4, `(.L_x_792) ;  /* 0x0000002604f47947 */ /* 0x000fea000b800000 */
[----:B------:R-:W-:-:S13]  /*22a80*/  ELECT P6, URZ, PT ;  /* 0x00000000003f782f */ /* 0x000fda00038c0000 */
.L_x_891:
[----:B------:R-:W-:Y:S05]  /*22a90*/  @!P6 BRA `(.L_x_422) ;  /* 0x000000000084e947 */ /* 0x000fea0003800000 */
[----:B-1----:R-:W2:Y:S02]  /*22aa0*/  LDL R2, [R1+0x8c] ;  /* 0x00008c0001027983 */ /* 0x002ea40000100800 */
[----:B--2---:R-:W-:-:S13]  /*22ab0*/  R2UR UR4, R2 ;  /* 0x00000000020472ca */ /* 0x004fda00000e0000 */
[----:B------:R-:W-:-:S06]  /*22ac0*/  ULOP3.LUT UR4, UR4, 0x2, URZ, 0xfc, !UPT ;  /* 0x0000000204047892 */ /* 0x000fcc000f8efc3f */
[----:B------:R-:W-:-:S05]  /*22ad0*/  IMAD.U32 R2, RZ, RZ, UR4 ;  /* 0x00000004ff027e24 */ /* 0x000fca000f8e00ff */
[----:B------:R-:W-:-:S13]  /*22ae0*/  ISETP.NE.AND P2, PT, R2, 0x3, PT ;  /* 0x000000030200780c */ /* 0x000fda0003f45270 */
[----:B------:R-:W-:Y:S05]  /*22af0*/  @!P2 BRA `(.L_x_793) ;  /* 0x000000000004a947 */ /* 0x000fea0003800000 */
[----:B------:R-:W-:Y:S01]  /*22b00*/  BPT.TRAP 0x1 ;  /* 0x000000040000795c */ /* 0x000fe20000300000 */
.L_x_793:
        /* <DEDUP_REMOVED lines=13> */
.L_x_892:
[----:B------:R-:W1:Y:S02]  /*22be0*/  SYNCS.PHASECHK.TRANS64.TRYWAIT P0, [R7+URZ], R2 ;  /* 0x00000002070075a7 */ /* 0x000e64000800017f */
[----:B-1----:R-:W-:Y:S05]  /*22bf0*/  @!P0 BRA `(.L_x_795) ;  /* 0x0000002400c88947 */ /* 0x002fea0003800000 */
.L_x_893:
[----:B------:R-:W-:Y:S05]  /*22c00*/  @!P2 BRA `(.L_x_796) ;  /* 0x000000000004a947 */ /* 0x000fea0003800000 */
[----:B------:R-:W-:Y:S01]  /*22c10*/  BPT.TRAP 0x1 ;  /* 0x000000040000795c */ /* 0x000fe20000300000 */
.L_x_796:
[----:B------:R-:W-:-:S04]  /*22c20*/  VIADD R0, R0, 0x34860 ;  /* 0x0003486000007836 */ /* 0x000fc80000000000 */
[----:B------:R-:W-:-:S04]  /*22c30*/  IMAD R4, R19, 0x8, R0 ;  /* 0x0000000813047824 */ /* 0x000fc800078e0200 */
[----:B------:R-:W2:Y:S02]  /*22c40*/  SYNCS.PHASECHK.TRANS64.TRYWAIT P0, [R4+URZ], R5 ;  /* 0x00000005040075a7 */ /* 0x000ea4000800017f */
[----:B--2---:R-:W-:Y:S05]  /*22c50*/  @!P0 BRA `(.L_x_797) ;  /* 0x0000002400c48947 */ /* 0x004fea0003800000 */
.L_x_894:
[----:B------:R-:W-:-:S07]  /*22c60*/  IMAD R3, R3, 0x8, R0 ;  /* 0x0000000803037824 */ /* 0x000fce00078e0200 */
.L_x_798:
[----:B---3--:R3:W4:Y:S02]  /*22c70*/  SYNCS.PHASECHK.TRANS64.TRYWAIT P0, [R3+URZ], R2 ;  /* 0x00000002030075a7 */ /* 0x008724000800017f */
[----:B----4-:R-:W-:Y:S05]  /*22c80*/  @!P0 NANOSLEEP.SYNCS 0x989680 ;  /* 0x009896800000895d */ /* 0x010fea0003900000 */
[----:B------:R-:W4:Y:S02]  /*22c90*/  @!P0 SYNCS.PHASECHK.TRANS64 P0, [R3+URZ], R2 ;  /* 0x00000002030085a7 */ /* 0x000f24000800007f */
[----:B----4-:R-:W-:Y:S05]  /*22ca0*/  @!P0 BRA `(.L_x_798) ;  /* 0xfffffffc00f08947 */ /* 0x010fea000383ffff */
.L_x_422:
[----:B------:R-:W-:Y:S05]  /*22cb0*/  BSYNC B9 ;  /* 0x0000000000097941 */ /* 0x000fea0003800000 */
.L_x_419:
[----:B------:R-:W-:Y:S05]  /*22cc0*/  EXIT ;  /* 0x000000000000794d */ /* 0x000fea0003800000 */
.L_x_442:
[----:B0-----:R0:W1:Y:S02]  /*22cd0*/  SYNCS.PHASECHK.TRANS64.TRYWAIT P5, [R101+URZ+0x34890], R102 ;  /* 0x03489066650075a7 */ /* 0x00106400080a017f */
[----:B-1----:R-:W-:Y:S05]  /*22ce0*/  @!P5 NANOSLEEP.SYNCS 0x989680 ;  /* 0x009896800000d95d */ /* 0x002fea0003900000 */
[----:B------:R-:W1:Y:S02]  /*22cf0*/  @!P5 SYNCS.PHASECHK.TRANS64 P5, [R101+URZ+0x34890], R102 ;  /* 0x034890666500d5a7 */ /* 0x000e6400080a007f */
[----:B-1----:R-:W-:Y:S05]  /*22d00*/  @!P5 BRA `(.L_x_442) ;  /* 0xfffffffc00f0d947 */ /* 0x002fea000383ffff */
[----:B------:R-:W-:Y:S05]  /*22d10*/  BRA `(.L_x_799) ;  /* 0xfffffe0c00e47947 */ /* 0x000fea000383ffff */
.L_x_496:
[----:B-1----:R1:W2:Y:S02]  /*22d20*/  SYNCS.PHASECHK.TRANS64.TRYWAIT P5, [R101+URZ+0x34890], R102 ;  /* 0x03489066650075a7 */ /* 0x0022a400080a017f */
[----:B--2---:R-:W-:Y:S05]  /*22d30*/  @!P5 NANOSLEEP.SYNCS 0x989680 ;  /* 0x009896800000d95d */ /* 0x004fea0003900000 */
[----:B------:R-:W2:Y:S02]  /*22d40*/  @!P5 SYNCS.PHASECHK.TRANS64 P5, [R101+URZ+0x34890], R102 ;  /* 0x034890666500d5a7 */ /* 0x000ea400080a007f */
[----:B--2---:R-:W-:Y:S05]  /*22d50*/  @!P5 BRA `(.L_x_496) ;  /* 0xfffffffc00f0d947 */ /* 0x004fea000383ffff */
[----:B------:R-:W-:Y:S05]  /*22d60*/  BRA `(.L_x_800) ;  /* 0xfffffe4400407947 */ /* 0x000fea000383ffff */
.L_x_521:
[----:B0-----:R0:W1:Y:S02]  /*22d70*/  SYNCS.PHASECHK.TRANS64.TRYWAIT P3, [R101+URZ+0x34890], R102 ;  /* 0x03489066650075a7 */ /* 0x001064000806017f */
[----:B-1----:R-:W-:Y:S05]  /*22d80*/  @!P3 NANOSLEEP.SYNCS 0x989680 ;  /* 0x009896800000b95d */ /* 0x002fea0003900000 */
[----:B------:R-:W1:Y:S02]  /*22d90*/  @!P3 SYNCS.PHASECHK.TRANS64 P3, [R101+URZ+0x34890], R102 ;  /* 0x034890666500b5a7 */ /* 0x000e64000806007f */
[----:B-1----:R-:W-:Y:S05]  /*22da0*/  @!P3 BRA `(.L_x_521) ;  /* 0xfffffffc00f0b947 */ /* 0x002fea000383ffff */
[----:B------:R-:W-:Y:S05]  /*22db0*/  BRA `(.L_x_801) ;  /* 0xfffffe7800047947 */ /* 0x000fea000383ffff */
.L_x_527:
[----:B-1----:R1:W2:Y:S02]  /*22dc0*/  SYNCS.PHASECHK.TRANS64.TRYWAIT P2, [R101+URZ+0x348b0], R102 ;  /* 0x0348b066650075a7 */ /* 0x0022a4000804017f */
[----:B--2---:R-:W-:Y:S05]  /*22dd0*/  @!P2 NANOSLEEP.SYNCS 0x989680 ;  /* 0x009896800000a95d */ /* 0x004fea0003900000 */
[----:B------:R-:W2:Y:S02]  /*22de0*/  @!P2 SYNCS.PHASECHK.TRANS64 P2, [R101+URZ+0x348b0], R102 ;  /* 0x0348b0666500a5a7 */ /* 0x000ea4000804007f */
[----:B--2---:R-:W-:Y:S05]  /*22df0*/  @!P2 BRA `(.L_x_527) ;  /* 0xfffffffc00f0a947 */ /* 0x004fea000383ffff */
[----:B------:R-:W-:Y:S05]  /*22e00*/  BRA `(.L_x_802) ;  /* 0xfffffe7c00007947 */ /* 0x000fea000383ffff */
.L_x_547:
[----:B------:R-:W-:Y:S01]  /*22e10*/  BSSY B1, `(.L_x_803) ;  /* 0x0000008000017945 */ /* 0x000fe20003800000 */
[----:B------:R-:W-:Y:S02]  /*22e20*/  IMAD.MOV.U32 R13, RZ, RZ, R42 ;  /* 0x000000ffff0d7224 */ /* 0x000fe400078e002a */
[----:B------:R-:W-:Y:S02]  /*22e30*/  IMAD.MOV.U32 R12, RZ, RZ, RZ ;  /* 0x000000ffff0c7224 */ /* 0x000fe400078e00ff */
[----:B------:R-:W-:Y:S02]  /*22e40*/  IMAD.MOV.U32 R11, RZ, RZ, 0x1c1f ;  /* 0x00001c1fff0b7424 */ /* 0x000fe400078e00ff */
[----:B------:R-:W-:-:S07]  /*22e50*/  IMAD.MOV.U32 R15, RZ, RZ, -0x1 ;  /* 0xffffffffff0f7424 */ /* 0x000fce00078e00ff */
[----:B------:R-:W-:Y:S05]  /*22e60*/  WARPSYNC.COLLECTIVE R15, `(.L_x_804) ;  /* 0x000000000f087348 */ /* 0x000fea0003c00000 */
[----:B------:R0:W1:Y:S02]  /*22e70*/  SHFL.IDX P6, R14, R13, R12, R11 ;  /* 0x0000000c0d0e7389 */ /* 0x00006400000c000b */
[----:B01----:R-:W-:Y:S01]  /*22e80*/  ENDCOLLECTIVE ;  /* 0x000000000000791b */ /* 0x003fe20003800000 */
.L_x_804:
[----:B------:R-:W-:Y:S05]  /*22e90*/  BSYNC B1 ;  /* 0x0000000000017941 */ /* 0x000fea0003800000 */
.L_x_803:
[----:B------:R-:W-:Y:S02]  /*22ea0*/  IMAD.MOV.U32 R13, RZ, RZ, R37 ;  /* 0x000000ffff0d7224 */ /* 0x000fe400078e0025 */
[----:B------:R-:W-:Y:S02]  /*22eb0*/  IMAD.MOV.U32 R12, RZ, RZ, RZ ;  /* 0x000000ffff0c7224 */ /* 0x000fe400078e00ff */
[----:B------:R-:W-:Y:S02]  /*22ec0*/  IMAD.MOV.U32 R11, RZ, RZ, 0x1c1f ;  /* 0x00001c1fff0b7424 */ /* 0x000fe400078e00ff */
[----:B------:R-:W-:Y:S02]  /*22ed0*/  IMAD.MOV.U32 R15, RZ, RZ, -0x1 ;  /* 0xffffffffff0f7424 */ /* 0x000fe400078e00ff */
[----:B------:R-:W-:-:S07]  /*22ee0*/  IMAD.MOV.U32 R42, RZ, RZ, R14 ;  /* 0x000000ffff2a7224 */ /* 0x000fce00078e000e */
[----:B------:R-:W-:Y:S05]  /*22ef0*/  WARPSYNC.COLLECTIVE R15, `(.L_x_805) ;  /* 0x000000000f087348 */ /* 0x000fea0003c00000 */
[----:B------:R0:W1:Y:S02]  /*22f00*/  SHFL.IDX P6, R14, R13, R12, R11 ;  /* 0x0000000c0d0e7389 */ /* 0x00006400000c000b */
[----:B01----:R-:W-:Y:S01]  /*22f10*/  ENDCOLLECTIVE ;  /* 0x000000000000791b */ /* 0x003fe20003800000 */
.L_x_805:
[----:B------:R-:W-:Y:S02]  /*22f20*/  IMAD.MOV.U32 R13, RZ, RZ, R44 ;  /* 0x000000ffff0d7224 */ /* 0x000fe400078e002c */
[----:B------:R-:W-:-:S07]  /*22f30*/  IMAD.MOV.U32 R37, RZ, RZ, R14 ;  /* 0x000000ffff257224 */ /* 0x000fce00078e000e */
[----:B------:R-:W-:Y:S05]  /*22f40*/  WARPSYNC.COLLECTIVE R15, `(.L_x_806) ;  /* 0x000000000f087348 */ /* 0x000fea0003c00000 */
[----:B------:R0:W1:Y:S02]  /*22f50*/  SHFL.IDX P6, R14, R13, R12, R11 ;  /* 0x0000000c0d0e7389 */ /* 0x00006400000c000b */
[----:B01----:R-:W-:Y:S01]  /*22f60*/  ENDCOLLECTIVE ;  /* 0x000000000000791b */ /* 0x003fe20003800000 */
.L_x_806:
[----:B------:R-:W-:Y:S02]  /*22f70*/  IMAD.MOV.U32 R13, RZ, RZ, R24 ;  /* 0x000000ffff0d7224 */ /* 0x000fe400078e0018 */
[----:B------:R-:W-:-:S07]  /*22f80*/  IMAD.MOV.U32 R44, RZ, RZ, R14 ;  /* 0x000000ffff2c7224 */ /* 0x000fce00078e000e */
[----:B------:R-:W-:Y:S05]  /*22f90*/  WARPSYNC.COLLECTIVE R15, `(.L_x_807) ;  /* 0x000000000f087348 */ /* 0x000fea0003c00000 */
[----:B------:R0:W1:Y:S02]  /*22fa0*/  SHFL.IDX P6, R14, R13, R12, R11 ;  /* 0x0000000c0d0e7389 */ /* 0x00006400000c000b */
[----:B01----:R-:W-:Y:S01]  /*22fb0*/  ENDCOLLECTIVE ;  /* 0x000000000000791b */ /* 0x003fe20003800000 */
.L_x_807:
[----:B------:R-:W-:Y:S01]  /*22fc0*/  IMAD.MOV.U32 R41, RZ, RZ, R14 ;  /* 0x000000ffff297224 */ /* 0x000fe200078e000e */
[----:B------:R-:W-:Y:S06]  /*22fd0*/  BRA `(.L_x_808) ;  /* 0xfffffe88007c7947 */ /* 0x000fec000383ffff */
.L_x_551:
[----:B0-----:R0:W1:Y:S02]  /*22fe0*/  SYNCS.PHASECHK.TRANS64.TRYWAIT P0, [R2+URZ+0x34800], R5 ;  /* 0x03480005020075a7 */ /* 0x001064000800017f */
[----:B-1----:R-:W-:Y:S05]  /*22ff0*/  @!P0 NANOSLEEP.SYNCS 0x989680 ;  /* 0x009896800000895d */ /* 0x002fea0003900000 */
[----:B------:R-:W1:Y:S02]  /*23000*/  @!P0 SYNCS.PHASECHK.TRANS64 P0, [R2+URZ+0x34800], R5 ;  /* 0x03480005020085a7 */ /* 0x000e64000800007f */
[----:B-1----:R-:W-:Y:S05]  /*23010*/  @!P0 BRA `(.L_x_551) ;  /* 0xfffffffc00f08947 */ /* 0x002fea000383ffff */
[----:B------:R-:W-:Y:S05]  /*23020*/  BRA `(.L_x_809) ;  /* 0xfffffe9400007947 */ /* 0x000fea000383ffff */
.L_x_575:
        /* <DEDUP_REMOVED lines=8> */
.L_x_811:
[----:B------:R-:W-:Y:S05]  /*230b0*/  BSYNC B1 ;  /* 0x0000000000017941 */ /* 0x000fea0003800000 */
.L_x_810:
[----:B------:R-:W-:Y:S01]  /*230c0*/  IMAD.MOV.U32 R13, RZ, RZ, R37 ;  /* 0x000000ffff0d7224 */ /* 0x000fe200078e0025 */
[----:B------:R-:W-:Y:S01]  /*230d0*/  MOV R11, 0x1c1f ;  /* 0x00001c1f000b7802 */ /* 0x000fe20000000f00 */
[----:B------:R-:W-:Y:S02]  /*230e0*/  IMAD.MOV.U32 R12, RZ, RZ, RZ ;  /* 0x000000ffff0c7224 */ /* 0x000fe400078e00ff */
[----:B------:R-:W-:Y:S02]  /*230f0*/  IMAD.MOV.U32 R15, RZ, RZ, -0x1 ;  /* 0xffffffffff0f7424 */ /* 0x000fe400078e00ff */
[----:B------:R-:W-:-:S07]  /*23100*/  IMAD.MOV.U32 R41, RZ, RZ, R14 ;  /* 0x000000ffff297224 */ /* 0x000fce00078e000e */
[----:B------:R-:W-:Y:S05]  /*23110*/  WARPSYNC.COLLECTIVE R15, `(.L_x_812) ;  /* 0x000000000f087348 */ /* 0x000fea0003c00000 */
[----:B------:R0:W1:Y:S02]  /*23120*/  SHFL.IDX P6, R14, R13, R12, R11 ;  /* 0x0000000c0d0e7389 */ /* 0x00006400000c000b */
[----:B01----:R-:W-:Y:S01]  /*23130*/  ENDCOLLECTIVE ;  /* 0x000000000000791b */ /* 0x003fe20003800000 */
.L_x_812:
[----:B------:R-:W-:Y:S02]  /*23140*/  IMAD.MOV.U32 R13, RZ, RZ, R44 ;  /* 0x000000ffff0d7224 */ /* 0x000fe400078e002c */
[----:B------:R-:W-:-:S07]  /*23150*/  IMAD.MOV.U32 R40, RZ, RZ, R14 ;  /* 0x000000ffff287224 */ /* 0x000fce00078e000e */
[----:B------:R-:W-:Y:S05]  /*23160*/  WARPSYNC.COLLECTIVE R15, `(.L_x_813) ;  /* 0x000000000f087348 */ /* 0x000fea0003c00000 */
[----:B------:R0:W1:Y:S02]  /*23170*/  SHFL.IDX P6, R14, R13, R12, R11 ;  /* 0x0000000c0d0e7389 */ /* 0x00006400000c000b */
[----:B01----:R-:W-:Y:S01]  /*23180*/  ENDCOLLECTIVE ;  /* 0x000000000000791b */ /* 0x003fe20003800000 */
.L_x_813:
[----:B------:R-:W-:Y:S02]  /*23190*/  IMAD.MOV.U32 R13, RZ, RZ, R24 ;  /* 0x000000ffff0d7224 */ /* 0x000fe400078e0018 */
[----:B------:R-:W-:-:S07]  /*231a0*/  IMAD.MOV.U32 R21, RZ, RZ, R14 ;  /* 0x000000ffff157224 */ /* 0x000fce00078e000e */
[----:B------:R-:W-:Y:S05]  /*231b0*/  WARPSYNC.COLLECTIVE R15, `(.L_x_814) ;  /* 0x000000000f087348 */ /* 0x000fea0003c00000 */
[----:B------:R0:W1:Y:S02]  /*231c0*/  SHFL.IDX P6, R14, R13, R12, R11 ;  /* 0x0000000c0d0e7389 */ /* 0x00006400000c000b */
[----:B01----:R-:W-:Y:S01]  /*231d0*/  ENDCOLLECTIVE ;  /* 0x000000000000791b */ /* 0x003fe20003800000 */
.L_x_814:
[----:B------:R-:W-:Y:S01]  /*231e0*/  IMAD.MOV.U32 R20, RZ, RZ, R14 ;  /* 0x000000ffff147224 */ /* 0x000fe200078e000e */
[----:B------:R-:W-:Y:S06]  /*231f0*/  BRA `(.L_x_815) ;  /* 0xfffffeb000a87947 */ /* 0x000fec000383ffff */
.L_x_579:
[----:B0-----:R0:W1:Y:S02]  /*23200*/  SYNCS.PHASECHK.TRANS64.TRYWAIT P0, [R2+URZ+0x34800], R5 ;  /* 0x03480005020075a7 */ /* 0x001064000800017f */
[----:B-1----:R-:W-:Y:S05]  /*23210*/  @!P0 NANOSLEEP.SYNCS 0x989680 ;  /* 0x009896800000895d */ /* 0x002fea0003900000 */
[----:B------:R-:W1:Y:S02]  /*23220*/  @!P0 SYNCS.PHASECHK.TRANS64 P0, [R2+URZ+0x34800], R5 ;  /* 0x03480005020085a7 */ /* 0x000e64000800007f */
[----:B-1----:R-:W-:Y:S05]  /*23230*/  @!P0 BRA `(.L_x_579) ;  /* 0xfffffffc00f08947 */ /* 0x002fea000383ffff */
[----:B------:R-:W-:Y:S05]  /*23240*/  BRA `(.L_x_816) ;  /* 0xfffffeb800947947 */ /* 0x000fea000383ffff */
.L_x_593:
[----:B-1----:R1:W2:Y:S02]  /*23250*/  SYNCS.PHASECHK.TRANS64.TRYWAIT P2, [R0+URZ+0x34830], R3 ;  /* 0x03483003000075a7 */ /* 0x0022a4000804017f */
[----:B--2---:R-:W-:Y:S05]  /*23260*/  @!P2 NANOSLEEP.SYNCS 0x989680 ;  /* 0x009896800000a95d */ /* 0x004fea0003900000 */
[----:B------:R-:W2:Y:S02]  /*23270*/  @!P2 SYNCS.PHASECHK.TRANS64 P2, [R0+URZ+0x34830], R3 ;  /* 0x034830030000a5a7 */ /* 0x000ea4000804007f */
[----:B--2---:R-:W-:Y:S05]  /*23280*/  @!P2 BRA `(.L_x_593) ;  /* 0xfffffffc00f0a947 */ /* 0x004fea000383ffff */
[----:B------:R-:W-:Y:S05]  /*23290*/  BRA `(.L_x_592) ;  /* 0xfffffedc00b87947 */ /* 0x000fea000383ffff */
.L_x_600:
[----:B-1----:R1:W2:Y:S02]  /*232a0*/  SYNCS.PHASECHK.TRANS64.TRYWAIT P2, [R12+URZ+0x34830], R9 ;  /* 0x034830090c0075a7 */ /* 0x0022a4000804017f */
[----:B--2---:R-:W-:Y:S05]  /*232b0*/  @!P2 NANOSLEEP.SYNCS 0x989680 ;  /* 0x009896800000a95d */ /* 0x004fea0003900000 */
[----:B------:R-:W2:Y:S02]  /*232c0*/  @!P2 SYNCS.PHASECHK.TRANS64 P2, [R12+URZ+0x34830], R9 ;  /* 0x034830090c00a5a7 */ /* 0x000ea4000804007f */
[----:B--2---:R-:W-:Y:S05]  /*232d0*/  @!P2 BRA `(.L_x_600) ;  /* 0xfffffffc00f0a947 */ /* 0x004fea000383ffff */
[----:B------:R-:W-:Y:S05]  /*232e0*/  BRA `(.L_x_599) ;  /* 0xffffff1000387947 */ /* 0x000fea000383ffff */
.L_x_605:
[----:B-1----:R1:W2:Y:S02]  /*232f0*/  SYNCS.PHASECHK.TRANS64.TRYWAIT P2, [R13+URZ+0x34850], R7 ;  /* 0x034850070d0075a7 */ /* 0x0022a4000804017f */
[----:B--2---:R-:W-:Y:S05]  /*23300*/  @!P2 NANOSLEEP.SYNCS 0x989680 ;  /* 0x009896800000a95d */ /* 0x004fea0003900000 */
[----:B------:R-:W2:Y:S02]  /*23310*/  @!P2 SYNCS.PHASECHK.TRANS64 P2, [R13+URZ+0x34850], R7 ;  /* 0x034850070d00a5a7 */ /* 0x000ea4000804007f */
[----:B--2---:R-:W-:Y:S05]  /*23320*/  @!P2 BRA `(.L_x_605) ;  /* 0xfffffffc00f0a947 */ /* 0x004fea000383ffff */
[----:B------:R-:W-:Y:S05]  /*23330*/  BRA `(.L_x_604) ;  /* 0xffffff1800f47947 */ /* 0x000fea000383ffff */
.L_x_611:
[----:B-1----:R1:W2:Y:S02]  /*23340*/  SYNCS.PHASECHK.TRANS64.TRYWAIT P0, [R6+URZ+0x34850], R5 ;  /* 0x03485005060075a7 */ /* 0x0022a4000800017f */
[----:B--2---:R-:W-:Y:S05]  /*23350*/  @!P0 NANOSLEEP.SYNCS 0x989680 ;  /* 0x009896800000895d */ /* 0x004fea0003900000 */
[----:B------:R-:W2:Y:S02]  /*23360*/  @!P0 SYNCS.PHASECHK.TRANS64 P0, [R6+URZ+0x34850], R5 ;  /* 0x03485005060085a7 */ /* 0x000ea4000800007f */
[----:B--2---:R-:W-:Y:S05]  /*23370*/  @!P0 BRA `(.L_x_611) ;  /* 0xfffffffc00f08947 */ /* 0x004fea000383ffff */
[----:B------:R-:W-:Y:S05]  /*23380*/  BRA `(.L_x_610) ;  /* 0xffffff4000147947 */ /* 0x000fea000383ffff */
.L_x_650:
[----:B0-----:R-:W0:Y:S01]  /*23390*/  S2R R3, SR_TID.X ;  /* 0x0000000000037919 */ /* 0x001e220000002100 */
[----:B------:R-:W-:Y:S01]  /*233a0*/  BSSY B1, `(.L_x_817) ;  /* 0x000000a000017945 */ /* 0x000fe20003800000 */
[----:B------:R-:W-:Y:S02]  /*233b0*/  IMAD.MOV.U32 R12, RZ, RZ, RZ ;  /* 0x000000ffff0c7224 */ /* 0x000fe400078e00ff */
[----:B------:R-:W-:Y:S02]  /*233c0*/  IMAD.MOV.U32 R11, RZ, RZ, 0x1f ;  /* 0x0000001fff0b7424 */ /* 0x000fe400078e00ff */
[----:B------:R-:W-:Y:S01]  /*233d0*/  IMAD.MOV.U32 R15, RZ, RZ, -0x1 ;  /* 0xffffffffff0f7424 */ /* 0x000fe200078e00ff */
[----:B0-----:R-:W-:-:S04]  /*233e0*/  SHF.R.U32.HI R3, RZ, 0x5, R3 ;  /* 0x00000005ff037819 */ /* 0x001fc80000011603 */
[----:B------:R-:W-:-:S05]  /*233f0*/  LOP3.LUT R3, R3, 0x3, RZ, 0xc0, !PT ;  /* 0x0000000303037812 */ /* 0x000fca00078ec0ff */
[----:B------:R-:W-:-:S07]  /*23400*/  IMAD.MOV.U32 R13, RZ, RZ, R3 ;  /* 0x000000ffff0d7224 */ /* 0x000fce00078e0003 */
[----:B------:R-:W-:Y:S05]  /*23410*/  WARPSYNC.COLLECTIVE R15, `(.L_x_818) ;  /* 0x000000000f087348 */ /* 0x000fea0003c00000 */
[----:B------:R0:W1:Y:S02]  /*23420*/  SHFL.IDX P6, R14, R13, R12, R11 ;  /* 0x0000000c0d0e7389 */ /* 0x00006400000c000b */
[----:B01----:R-:W-:Y:S01]  /*23430*/  ENDCOLLECTIVE ;  /* 0x000000000000791b */ /* 0x003fe20003800000 */
.L_x_818:
[----:B------:R-:W-:Y:S05]  /*23440*/  BSYNC B1 ;  /* 0x0000000000017941 */ /* 0x000fea0003800000 */
.L_x_817:
[----:B------:R-:W-:Y:S05]  /*23450*/  BRA `(.L_x_819) ;  /* 0xffffff90001c7947 */ /* 0x000fea000383ffff */
.L_x_652:
[----:B------:R-:W-:Y:S01]  /*23460*/  BSSY B1, `(.L_x_820) ;  /* 0x0000006000017945 */ /* 0x000fe20003800000 */
[----:B------:R-:W-:-:S07]  /*23470*/  IMAD.MOV.U32 R15, RZ, RZ, -0x1 ;  /* 0xffffffffff0f7424 */ /* 0x000fce00078e00ff */
[----:B01----:R-:W-:Y:S05]  /*23480*/  WARPSYNC.COLLECTIVE R15, `(.L_x_821) ;  /* 0x000000000f0c7348 */ /* 0x003fea0003c00000 */
[----:B------:R-:W-:Y:S02]  /*23490*/  ELECT P6, UR62, PT ;  /* 0x00000000003e782f */ /* 0x000fe400038c0000 */
[----:B------:R-:W-:Y:S01]  /*234a0*/  MOV R14, UR62 ;  /* 0x0000003e000e7c02 */ /* 0x000fe20008000f00 */
[----:B01----:R-:W-:Y:S10]  /*234b0*/  ENDCOLLECTIVE ;  /* 0x000000000000791b */ /* 0x003ff40003800000 */
.L_x_821:
[----:B------:R-:W-:Y:S05]  /*234c0*/  BSYNC B1 ;  /* 0x0000000000017941 */ /* 0x000fea0003800000 */
.L_x_820:
[----:B------:R-:W-:Y:S01]  /*234d0*/  PLOP3.LUT P2, PT, P6, PT, PT, 0x80, 0x0 ;  /* 0x000000000000781c */ /* 0x000fe2000374f070 */
[----:B------:R-:W-:-:S12]  /*234e0*/  BRA `(.L_x_651) ;  /* 0xffffff9000107947 */ /* 0x000fd8000383ffff */
.L_x_654:
[----:B0-----:R0:W1:Y:S02]  /*234f0*/  SYNCS.PHASECHK.TRANS64.TRYWAIT P0, [R18+URZ+0x34820], R2 ;  /* 0x03482002120075a7 */ /* 0x001064000800017f */
[----:B-1----:R-:W-:Y:S05]  /*23500*/  @!P0 NANOSLEEP.SYNCS 0x989680 ;  /* 0x009896800000895d */ /* 0x002fea0003900000 */
[----:B------:R-:W1:Y:S02]  /*23510*/  @!P0 SYNCS.PHASECHK.TRANS64 P0, [R18+URZ+0x34820], R2 ;  /* 0x03482002120085a7 */ /* 0x000e64000800007f */
[----:B-1----:R-:W-:Y:S05]  /*23520*/  @!P0 BRA `(.L_x_654) ;  /* 0xfffffffc00f08947 */ /* 0x002fea000383ffff */
[----:B------:R-:W-:Y:S05]  /*23530*/  BRA `(.L_x_822) ;  /* 0xffffff9000207947 */ /* 0x000fea000383ffff */
.L_x_658:
[----:B-1----:R1:W2:Y:S02]  /*23540*/  SYNCS.PHASECHK.TRANS64.TRYWAIT P0, [R5+URZ+0x348a0], R8 ;  /* 0x0348a008050075a7 */ /* 0x0022a4000800017f */
[----:B--2---:R-:W-:Y:S05]  /*23550*/  @!P0 NANOSLEEP.SYNCS 0x989680 ;  /* 0x009896800000895d */ /* 0x004fea0003900000 */
[----:B------:R-:W2:Y:S02]  /*23560*/  @!P0 SYNCS.PHASECHK.TRANS64 P0, [R5+URZ+0x348a0], R8 ;  /* 0x0348a008050085a7 */ /* 0x000ea4000800007f */
[----:B--2---:R-:W-:Y:S05]  /*23570*/  @!P0 BRA `(.L_x_658) ;  /* 0xfffffffc00f08947 */ /* 0x004fea000383ffff */
[----:B------:R-:W-:Y:S05]  /*23580*/  BRA `(.L_x_823) ;  /* 0xffffff9000407947 */ /* 0x000fea000383ffff */
.L_x_665:
[----:B0-----:R0:W2:Y:S02]  /*23590*/  SYNCS.PHASECHK.TRANS64.TRYWAIT P0, [R5+URZ+0x348c0], R8 ;  /* 0x0348c008050075a7 */ /* 0x0010a4000800017f */
[----:B--2---:R-:W-:Y:S05]  /*235a0*/  @!P0 NANOSLEEP.SYNCS 0x989680 ;  /* 0x009896800000895d */ /* 0x004fea0003900000 */
[----:B------:R-:W2:Y:S02]  /*235b0*/  @!P0 SYNCS.PHASECHK.TRANS64 P0, [R5+URZ+0x348c0], R8 ;  /* 0x0348c008050085a7 */ /* 0x000ea4000800007f */
[----:B--2---:R-:W-:Y:S05]  /*235c0*/  @!P0 BRA `(.L_x_665) ;  /* 0xfffffffc00f08947 */ /* 0x004fea000383ffff */
[----:B------:R-:W-:Y:S05]  /*235d0*/  BRA `(.L_x_824) ;  /* 0xffffff9400387947 */ /* 0x000fea000383ffff */
.L_x_673:
[----:B0-----:R0:W1:Y:S02]  /*235e0*/  SYNCS.PHASECHK.TRANS64.TRYWAIT P0, [R6+URZ+0x348a0], R5 ;  /* 0x0348a005060075a7 */ /* 0x001064000800017f */
[----:B-1----:R-:W-:Y:S05]  /*235f0*/  @!P0 NANOSLEEP.SYNCS 0x989680 ;  /* 0x009896800000895d */ /* 0x002fea0003900000 */
[----:B------:R-:W1:Y:S02]  /*23600*/  @!P0 SYNCS.PHASECHK.TRANS64 P0, [R6+URZ+0x348a0], R5 ;  /* 0x0348a005060085a7 */ /* 0x000e64000800007f */
[----:B-1----:R-:W-:Y:S05]  /*23610*/  @!P0 BRA `(.L_x_673) ;  /* 0xfffffffc00f08947 */ /* 0x002fea000383ffff */
[----:B------:R-:W-:Y:S05]  /*23620*/  BRA `(.L_x_825) ;  /* 0xffffff9800507947 */ /* 0x000fea000383ffff */
.L_x_680:
[----:B-1----:R1:W2:Y:S02]  /*23630*/  SYNCS.PHASECHK.TRANS64.TRYWAIT P0, [R6+URZ+0x348c0], R5 ;  /* 0x0348c005060075a7 */ /* 0x0022a4000800017f */
[----:B--2---:R-:W-:Y:S05]  /*23640*/  @!P0 NANOSLEEP.SYNCS 0x989680 ;  /* 0x009896800000895d */ /* 0x004fea0003900000 */
[----:B------:R-:W2:Y:S02]  /*23650*/  @!P0 SYNCS.PHASECHK.TRANS64 P0, [R6+URZ+0x348c0], R5 ;  /* 0x0348c005060085a7 */ /* 0x000ea4000800007f */
[----:B--2---:R-:W-:Y:S05]  /*23660*/  @!P0 BRA `(.L_x_680) ;  /* 0xfffffffc00f08947 */ /* 0x004fea000383ffff */
[----:B------:R-:W-:Y:S05]  /*23670*/  BRA `(.L_x_826) ;  /* 0xffffff9c00507947 */ /* 0x000fea000383ffff */
.L_x_696:
[----:B------:R-:W0:Y:S01]  /*23680*/  S2R R4, SR_TID.X ;  /* 0x0000000000047919 */ /* 0x000e220000002100 */
        /* <DEDUP_REMOVED lines=10> */
.L_x_828:
[----:B------:R-:W-:Y:S05]  /*23730*/  BSYNC B0 ;  /* 0x0000000000007941 */ /* 0x000fea0003800000 */
.L_x_827:
[----:B------:R-:W-:Y:S05]  /*23740*/  BRA `(.L_x_829) ;  /* 0xffffffa8005c7947 */ /* 0x000fea000383ffff */
.L_x_698:
[----:B------:R-:W-:Y:S01]  /*23750*/  BSSY B0, `(.L_x_830) ;  /* 0x0000006000007945 */ /* 0x000fe20003800000 */
[----:B------:R-:W-:-:S07]  /*23760*/  IMAD.MOV.U32 R15, RZ, RZ, -0x1 ;  /* 0xffffffffff0f7424 */ /* 0x000fce00078e00ff */
[----:B0-----:R-:W-:Y:S05]  /*23770*/  WARPSYNC.COLLECTIVE R15, `(.L_x_831) ;  /* 0x000000000f0c7348 */ /* 0x001fea0003c00000 */
[----:B------:R-:W-:Y:S02]  /*23780*/  ELECT P6, UR62, PT ;  /* 0x00000000003e782f */ /* 0x000fe400038c0000 */
[----:B------:R-:W-:Y:S01]  /*23790*/  MOV R14, UR62 ;  /* 0x0000003e000e7c02 */ /* 0x000fe20008000f00 */
[----:B0-----:R-:W-:Y:S10]  /*237a0*/  ENDCOLLECTIVE ;  /* 0x000000000000791b */ /* 0x001ff40003800000 */
.L_x_831:
[----:B------:R-:W-:Y:S05]  /*237b0*/  BSYNC B0 ;  /* 0x0000000000007941 */ /* 0x000fea0003800000 */
.L_x_830:
[----:B------:R-:W-:Y:S05]  /*237c0*/  BRA `(.L_x_832) ;  /* 0xffffffa800687947 */ /* 0x000fea000383ffff */
.L_x_700:
[----:B0-----:R0:W1:Y:S02]  /*237d0*/  SYNCS.PHASECHK.TRANS64.TRYWAIT P0, [R0+URZ+0x34840], R2 ;  /* 0x03484002000075a7 */ /* 0x001064000800017f */
[----:B-1----:R-:W-:Y:S05]  /*237e0*/  @!P0 NANOSLEEP.SYNCS 0x989680 ;  /* 0x009896800000895d */ /* 0x002fea0003900000 */
[----:B------:R-:W1:Y:S02]  /*237f0*/  @!P0 SYNCS.PHASECHK.TRANS64 P0, [R0+URZ+0x34840], R2 ;  /* 0x03484002000085a7 */ /* 0x000e64000800007f */
[----:B-1----:R-:W-:Y:S05]  /*23800*/  @!P0 BRA `(.L_x_700) ;  /* 0xfffffffc00f08947 */ /* 0x002fea000383ffff */
[----:B------:R-:W-:Y:S05]  /*23810*/  BRA `(.L_x_833) ;  /* 0xffffffa800c87947 */ /* 0x000fea000383ffff */
.L_x_704:
        /* <DEDUP_REMOVED lines=9> */
.L_x_834:
[----:B------:R-:W-:Y:S02]  /*238b0*/  IMAD.MOV.U32 R13, RZ, RZ, R4 ;  /* 0x000000ffff0d7224 */ /* 0x000fe400078e0004 */
[----:B------:R-:W-:-:S07]  /*238c0*/  IMAD.MOV.U32 R6, RZ, RZ, R14 ;  /* 0x000000ffff067224 */ /* 0x000fce00078e000e */
[----:B------:R-:W-:Y:S05]  /*238d0*/  WARPSYNC.COLLECTIVE R15, `(.L_x_835) ;  /* 0x000000000f087348 */ /* 0x000fea0003c00000 */
[----:B------:R0:W1:Y:S02]  /*238e0*/  SHFL.IDX P6, R14, R13, R12, R11 ;  /* 0x0000000c0d0e7389 */ /* 0x00006400000c000b */
[----:B01----:R-:W-:Y:S01]  /*238f0*/  ENDCOLLECTIVE ;  /* 0x000000000000791b */ /* 0x003fe20003800000 */
.L_x_835:
[----:B------:R-:W-:-:S04]  /*23900*/  LOP3.LUT R7, R7, 0x7f, RZ, 0xc0, !PT ;  /* 0x0000007f07077812 */ /* 0x000fc800078ec0ff */
[----:B------:R-:W-:Y:S01]  /*23910*/  SHF.R.U32.HI R0, RZ, 0x3, R7 ;  /* 0x00000003ff007819 */ /* 0x000fe20000011607 */
[----:B------:R-:W-:Y:S02]  /*23920*/  IMAD R2, R10, R8, RZ ;  /* 0x000000080a027224 */ /* 0x000fe400078e02ff */
[----:B------:R0:W5:Y:S02]  /*23930*/  LDL R10, [R1+0x30] ;  /* 0x00003000010a7983 */ /* 0x0001640000100800 */
[----:B------:R-:W-:Y:S02]  /*23940*/  IMAD.IADD R0, R0, 0x1, R5 ;  /* 0x0000000100007824 */ /* 0x000fe400078e0205 */
[----:B------:R-:W-:Y:S02]  /*23950*/  IMAD.MOV.U32 R7, RZ, RZ, R14 ;  /* 0x000000ffff077224 */ /* 0x000fe400078e000e */
[----:B------:R-:W-:Y:S01]  /*23960*/  IMAD.MOV.U32 R13, RZ, RZ, R3 ;  /* 0x000000ffff0d7224 */ /* 0x000fe200078e0003 */
[----:B------:R-:W-:Y:S01]  /*23970*/  ISETP.GE.AND P2, PT, R0, R2, PT ;  /* 0x000000020000720c */ /* 0x000fe20003f46270 */
[----:B------:R-:W-:-:S02]  /*23980*/  IMAD.MOV.U32 R12, RZ, RZ, 0x1 ;  /* 0x00000001ff0c7424 */ /* 0x000fc400078e00ff */
[----:B0-----:R-:W-:-:S10]  /*23990*/  VIADD R5, R0, 0x10 ;  /* 0x0000001000057836 */ /* 0x001fd40000000000 */
[----:B-----5:R-:W-:Y:S05]  /*239a0*/  WARPSYNC.COLLECTIVE R15, `(.L_x_836) ;  /* 0x000000000f087348 */ /* 0x020fea0003c00000 */
[----:B------:R0:W1:Y:S02]  /*239b0*/  SHFL.IDX P6, R14, R13, R12, R11 ;  /* 0x0000000c0d0e7389 */ /* 0x00006400000c000b */
[----:B01---5:R-:W-:Y:S01]  /*239c0*/  ENDCOLLECTIVE ;  /* 0x000000000000791b */ /* 0x023fe20003800000 */
.L_x_836:
[----:B------:R-:W-:-:S05]  /*239d0*/  @!P2 LEA R7, P4, R9, R7, 0x1 ;  /* 0x000000070907a211 */ /* 0x000fca00078808ff */
[----:B------:R-:W-:Y:S02]  /*239e0*/  @!P2 IMAD.X R6, RZ, RZ, R6, P4 ;  /* 0x000000ffff06a224 */ /* 0x000fe400020e0606 */
[----:B------:R-:W-:-:S03]  /*239f0*/  IMAD.MOV.U32 R13, RZ, RZ, R4 ;  /* 0x000000ffff0d7224 */ /* 0x000fc600078e0004 */
[----:B------:R-:W-:-:S04]  /*23a00*/  @!P2 LOP3.LUT R7, R7, R6, RZ, 0x3c, !PT ;  /* 0x000000060707a212 */ /* 0x000fc800078e3cff */
[----:B------:R-:W-:-:S04]  /*23a10*/  @!P2 LOP3.LUT R6, R7, R6, RZ, 0x3c, !PT ;  /* 0x000000060706a212 */ /* 0x000fc800078e3cff */
[----:B------:R-:W-:-:S05]  /*23a20*/  @!P2 LOP3.LUT R7, R7, R6, RZ, 0x3c, !PT ;  /* 0x000000060707a212 */ /* 0x000fca00078e3cff */
        /* <DEDUP_REMOVED lines=11> */
.L_x_837:
[----:B------:R-:W-:Y:S02]  /*23ae0*/  IMAD.MOV.U32 R13, RZ, RZ, R3 ;  /* 0x000000ffff0d7224 */ /* 0x000fe400078e0003 */
[----:B------:R-:W-:Y:S02]  /*23af0*/  IMAD.MOV.U32 R12, RZ, RZ, 0x2 ;  /* 0x00000002ff0c7424 */ /* 0x000fe400078e00ff */
[----:B------:R-:W-:-:S07]  /*23b00*/  IMAD.MOV.U32 R5, RZ, RZ, R14 ;  /* 0x000000ffff057224 */ /* 0x000fce00078e000e */
[----:B------:R-:W-:Y:S05]  /*23b10*/  WARPSYNC.COLLECTIVE R15, `(.L_x_838) ;  /* 0x000000000f087348 */ /* 0x000fea0003c00000 */
[----:B------:R0:W1:Y:S02]  /*23b20*/  SHFL.IDX P6, R14, R13, R12, R11 ;  /* 0x0000000c0d0e7389 */ /* 0x00006400000c000b */
[----:B01----:R-:W-:Y:S01]  /*23b30*/  ENDCOLLECTIVE ;  /* 0x000000000000791b */ /* 0x003fe20003800000 */
.L_x_838:
        /* <DEDUP_REMOVED lines=17> */
.L_x_839:
[----:B------:R-:W-:Y:S02]  /*23c50*/  IMAD.MOV.U32 R13, RZ, RZ, R3 ;  /* 0x000000ffff0d7224 */ /* 0x000fe400078e0003 */
[----:B------:R-:W-:Y:S02]  /*23c60*/  IMAD.MOV.U32 R12, RZ, RZ, 0x3 ;  /* 0x00000003ff0c7424 */ /* 0x000fe400078e00ff */
[----:B------:R-:W-:-:S07]  /*23c70*/  IMAD.MOV.U32 R5, RZ, RZ, R14 ;  /* 0x000000ffff057224 */ /* 0x000fce00078e000e */
[----:B------:R-:W-:Y:S05]  /*23c80*/  WARPSYNC.COLLECTIVE R15, `(.L_x_840) ;  /* 0x000000000f087348 */ /* 0x000fea0003c00000 */
[----:B------:R0:W1:Y:S02]  /*23c90*/  SHFL.IDX P6, R14, R13, R12, R11 ;  /* 0x0000000c0d0e7389 */ /* 0x00006400000c000b */
[----:B01----:R-:W-:Y:S01]  /*23ca0*/  ENDCOLLECTIVE ;  /* 0x000000000000791b */ /* 0x003fe20003800000 */
.L_x_840:
        /* <DEDUP_REMOVED lines=17> */
.L_x_841:
[----:B------:R-:W-:Y:S02]  /*23dc0*/  IMAD.MOV.U32 R13, RZ, RZ, R3 ;  /* 0x000000ffff0d7224 */ /* 0x000fe400078e0003 */
[----:B------:R-:W-:Y:S02]  /*23dd0*/  IMAD.MOV.U32 R12, RZ, RZ, 0x4 ;  /* 0x00000004ff0c7424 */ /* 0x000fe400078e00ff */
[----:B------:R-:W-:-:S07]  /*23de0*/  IMAD.MOV.U32 R5, RZ, RZ, R14 ;  /* 0x000000ffff057224 */ /* 0x000fce00078e000e */
[----:B------:R-:W-:Y:S05]  /*23df0*/  WARPSYNC.COLLECTIVE R15, `(.L_x_842) ;  /* 0x000000000f087348 */ /* 0x000fea0003c00000 */
[----:B------:R0:W1:Y:S02]  /*23e00*/  SHFL.IDX P6, R14, R13, R12, R11 ;  /* 0x0000000c0d0e7389 */ /* 0x00006400000c000b */
[----:B01----:R-:W-:Y:S01]  /*23e10*/  ENDCOLLECTIVE ;  /* 0x000000000000791b */ /* 0x003fe20003800000 */
.L_x_842:
        /* <DEDUP_REMOVED lines=17> */
.L_x_843:
[----:B------:R-:W-:Y:S02]  /*23f30*/  IMAD.MOV.U32 R13, RZ, RZ, R3 ;  /* 0x000000ffff0d7224 */ /* 0x000fe400078e0003 */
[----:B------:R-:W-:Y:S02]  /*23f40*/  IMAD.MOV.U32 R12, RZ, RZ, 0x5 ;  /* 0x00000005ff0c7424 */ /* 0x000fe400078e00ff */
[----:B------:R-:W-:-:S07]  /*23f50*/  IMAD.MOV.U32 R5, RZ, RZ, R14 ;  /* 0x000000ffff057224 */ /* 0x000fce00078e000e */
[----:B------:R-:W-:Y:S05]  /*23f60*/  WARPSYNC.COLLECTIVE R15, `(.L_x_844) ;  /* 0x000000000f087348 */ /* 0x000fea0003c00000 */
[----:B------:R0:W1:Y:S02]  /*23f70*/  SHFL.IDX P6, R14, R13, R12, R11 ;  /* 0x0000000c0d0e7389 */ /* 0x00006400000c000b */
[----:B01----:R-:W-:Y:S01]  /*23f80*/  ENDCOLLECTIVE ;  /* 0x000000000000791b */ /* 0x003fe20003800000 */
.L_x_844:
        /* <DEDUP_REMOVED lines=17> */
.L_x_845:
[----:B------:R-:W-:Y:S02]  /*240a0*/  IMAD.MOV.U32 R13, RZ, RZ, R3 ;  /* 0x000000ffff0d7224 */ /* 0x000fe400078e0003 */
[----:B------:R-:W-:Y:S02]  /*240b0*/  IMAD.MOV.U32 R12, RZ, RZ, 0x6 ;  /* 0x00000006ff0c7424 */ /* 0x000fe400078e00ff */
[----:B------:R-:W-:-:S07]  /*240c0*/  IMAD.MOV.U32 R5, RZ, RZ, R14 ;  /* 0x000000ffff057224 */ /* 0x000fce00078e000e */
[----:B------:R-:W-:Y:S05]  /*240d0*/  WARPSYNC.COLLECTIVE R15, `(.L_x_846) ;  /* 0x000000000f087348 */ /* 0x000fea0003c00000 */
[----:B------:R0:W1:Y:S02]  /*240e0*/  SHFL.IDX P6, R14, R13, R12, R11 ;  /* 0x0000000c0d0e7389 */ /* 0x00006400000c000b */
[----:B01----:R-:W-:Y:S01]  /*240f0*/  ENDCOLLECTIVE ;  /* 0x000000000000791b */ /* 0x003fe20003800000 */
.L_x_846:
        /* <DEDUP_REMOVED lines=17> */
.L_x_847:
[----:B------:R-:W-:Y:S02]  /*24210*/  IMAD.MOV.U32 R13, RZ, RZ, R3 ;  /* 0x000000ffff0d7224 */ /* 0x000fe400078e0003 */
[----:B------:R-:W-:Y:S02]  /*24220*/  IMAD.MOV.U32 R12, RZ, RZ, 0x7 ;  /* 0x00000007ff0c7424 */ /* 0x000fe400078e00ff */
[----:B------:R-:W-:-:S07]  /*24230*/  IMAD.MOV.U32 R5, RZ, RZ, R14 ;  /* 0x000000ffff057224 */ /* 0x000fce00078e000e */
[----:B------:R-:W-:Y:S05]  /*24240*/  WARPSYNC.COLLECTIVE R15, `(.L_x_848) ;  /* 0x000000000f087348 */ /* 0x000fea0003c00000 */
[----:B------:R0:W1:Y:S02]  /*24250*/  SHFL.IDX P6, R14, R13, R12, R11 ;  /* 0x0000000c0d0e7389 */ /* 0x00006400000c000b */
[----:B01----:R-:W-:Y:S01]  /*24260*/  ENDCOLLECTIVE ;  /* 0x000000000000791b */ /* 0x003fe20003800000 */
.L_x_848:
        /* <DEDUP_REMOVED lines=14> */
.L_x_849:
[----:B------:R-:W-:Y:S01]  /*24350*/  @!PT LDS RZ, [RZ] ;  /* 0x00000000fffff984 */ /* 0x000fe20000000800 */
[----:B------:R-:W-:Y:S01]  /*24360*/  @!PT LDS RZ, [RZ] ;  /* 0x00000000fffff984 */ /* 0x000fe20000000800 */
[----:B------:R-:W-:Y:S01]  /*24370*/  @!PT LDS RZ, [RZ] ;  /* 0x00000000fffff984 */ /* 0x000fe20000000800 */
[----:B------:R0:W-:Y:S01]  /*24380*/  @!P2 LDGSTS.E.BYPASS.LTC128B.128 [R10+0x1b400], desc[UR58][R6.64+0x100], !P1 ;  /* 0x1b400100060aafae */ /* 0x0001e2000c901d7a */
[----:B------:R-:W-:Y:S01]  /*24390*/  IMAD.MOV.U32 R3, RZ, RZ, R14 ;  /* 0x000000ffff037224 */ /* 0x000fe200078e000e */
[----:B------:R-:W-:Y:S06]  /*243a0*/  BRA `(.L_x_850) ;  /* 0xffffffac00847947 */ /* 0x000fec000383ffff */
.L_x_709:
[----:B----4-:R4:W0:Y:S02]  /*243b0*/  SYNCS.PHASECHK.TRANS64.TRYWAIT P0, [R18+URZ+0x34820], R0 ;  /* 0x03482000120075a7 */ /* 0x010824000800017f */
[----:B0-----:R-:W-:Y:S05]  /*243c0*/  @!P0 NANOSLEEP.SYNCS 0x989680 ;  /* 0x009896800000895d */ /* 0x001fea0003900000 */
[----:B------:R-:W0:Y:S02]  /*243d0*/  @!P0 SYNCS.PHASECHK.TRANS64 P0, [R18+URZ+0x34820], R0 ;  /* 0x03482000120085a7 */ /* 0x000e24000800007f */
[----:B0-----:R-:W-:Y:S05]  /*243e0*/  @!P0 BRA `(.L_x_709) ;  /* 0xfffffffc00f08947 */ /* 0x001fea000383ffff */
[----:B------:R-:W-:Y:S05]  /*243f0*/  BRA `(.L_x_851) ;  /* 0xffffffac00f87947 */ /* 0x000fea000383ffff */
.L_x_718:
[----:B-1----:R1:W2:Y:S02]  /*24400*/  SYNCS.PHASECHK.TRANS64.TRYWAIT P0, [R3+URZ+0x34840], R2 ;  /* 0x03484002030075a7 */ /* 0x0022a4000800017f */
[----:B--2---:R-:W-:Y:S05]  /*24410*/  @!P0 NANOSLEEP.SYNCS 0x989680 ;  /* 0x009896800000895d */ /* 0x004fea0003900000 */
[----:B------:R-:W2:Y:S02]  /*24420*/  @!P0 SYNCS.PHASECHK.TRANS64 P0, [R3+URZ+0x34840], R2 ;  /* 0x03484002030085a7 */ /* 0x000ea4000800007f */
[----:B--2---:R-:W-:Y:S05]  /*24430*/  @!P0 BRA `(.L_x_718) ;  /* 0xfffffffc00f08947 */ /* 0x004fea000383ffff */
[----:B------:R-:W-:Y:S05]  /*24440*/  BRA `(.L_x_852) ;  /* 0xffffffb000d47947 */ /* 0x000fea000383ffff */
.L_x_725:
[----:B0-----:R0:W1:Y:S02]  /*24450*/  SYNCS.PHASECHK.TRANS64.TRYWAIT P0, [R2+URZ+0x34860], R3 ;  /* 0x03486003020075a7 */ /* 0x001064000800017f */
[----:B-1----:R-:W-:Y:S05]  /*24460*/  @!P0 NANOSLEEP.SYNCS 0x989680 ;  /* 0x009896800000895d */ /* 0x002fea0003900000 */
[----:B------:R-:W1:Y:S02]  /*24470*/  @!P0 SYNCS.PHASECHK.TRANS64 P0, [R2+URZ+0x34860], R3 ;  /* 0x03486003020085a7 */ /* 0x000e64000800007f */
[----:B-1----:R-:W-:Y:S05]  /*24480*/  @!P0 BRA `(.L_x_725) ;  /* 0xfffffffc00f08947 */ /* 0x002fea000383ffff */
[----:B------:R-:W-:Y:S05]  /*24490*/  BRA `(.L_x_853) ;  /* 0xffffffb400e07947 */ /* 0x000fea000383ffff */
.L_x_735:
[----:B-1----:R1:W2:Y:S02]  /*244a0*/  SYNCS.PHASECHK.TRANS64.TRYWAIT P0, [R3+URZ+0x34840], R2 ;  /* 0x03484002030075a7 */ /* 0x0022a4000800017f */
[----:B--2---:R-:W-:Y:S05]  /*244b0*/  @!P0 NANOSLEEP.SYNCS 0x989680 ;  /* 0x009896800000895d */ /* 0x004fea0003900000 */
[----:B------:R-:W2:Y:S02]  /*244c0*/  @!P0 SYNCS.PHASECHK.TRANS64 P0, [R3+URZ+0x34840], R2 ;  /* 0x03484002030085a7 */ /* 0x000ea4000800007f */
[----:B--2---:R-:W-:Y:S05]  /*244d0*/  @!P0 BRA `(.L_x_735) ;  /* 0xfffffffc00f08947 */ /* 0x004fea000383ffff */
[----:B------:R-:W-:Y:S05]  /*244e0*/  BRA `(.L_x_854) ;  /* 0xffffffbc00787947 */ /* 0x000fea000383ffff */
.L_x_742:
[----:B0-----:R0:W1:Y:S02]  /*244f0*/  SYNCS.PHASECHK.TRANS64.TRYWAIT P0, [R2+URZ+0x34860], R3 ;  /* 0x03486003020075a7 */ /* 0x001064000800017f */
[----:B-1----:R-:W-:Y:S05]  /*24500*/  @!P0 NANOSLEEP.SYNCS 0x989680 ;  /* 0x009896800000895d */ /* 0x002fea0003900000 */
[----:B------:R-:W1:Y:S02]  /*24510*/  @!P0 SYNCS.PHASECHK.TRANS64 P0, [R2+URZ+0x34860], R3 ;  /* 0x03486003020085a7 */ /* 0x000e64000800007f */
[----:B-1----:R-:W-:Y:S05]  /*24520*/  @!P0 BRA `(.L_x_742) ;  /* 0xfffffffc00f08947 */ /* 0x002fea000383ffff */
[----:B------:R-:W-:Y:S05]  /*24530*/  BRA `(.L_x_855) ;  /* 0xffffffc000847947 */ /* 0x000fea000383ffff */
.L_x_752:
[----:B--2---:R2:W3:Y:S02]  /*24540*/  SYNCS.PHASECHK.TRANS64.TRYWAIT P0, [R3+URZ+0x34840], R2 ;  /* 0x03484002030075a7 */ /* 0x0044e4000800017f */
[----:B---3--:R-:W-:Y:S05]  /*24550*/  @!P0 NANOSLEEP.SYNCS 0x989680 ;  /* 0x009896800000895d */ /* 0x008fea0003900000 */
[----:B------:R-:W3:Y:S02]  /*24560*/  @!P0 SYNCS.PHASECHK.TRANS64 P0, [R3+URZ+0x34840], R2 ;  /* 0x03484002030085a7 */ /* 0x000ee4000800007f */
[----:B---3--:R-:W-:Y:S05]  /*24570*/  @!P0 BRA `(.L_x_752) ;  /* 0xfffffffc00f08947 */ /* 0x008fea000383ffff */
[----:B------:R-:W-:Y:S05]  /*24580*/  BRA `(.L_x_856) ;  /* 0xffffffc400f47947 */ /* 0x000fea000383ffff */
.L_x_759:
[----:B0-----:R0:W1:Y:S02]  /*24590*/  SYNCS.PHASECHK.TRANS64.TRYWAIT P0, [R2+URZ+0x34860], R5 ;  /* 0x03486005020075a7 */ /* 0x001064000800017f */
[----:B-1----:R-:W-:Y:S05]  /*245a0*/  @!P0 NANOSLEEP.SYNCS 0x989680 ;  /* 0x009896800000895d */ /* 0x002fea0003900000 */
[----:B------:R-:W1:Y:S02]  /*245b0*/  @!P0 SYNCS.PHASECHK.TRANS64 P0, [R2+URZ+0x34860], R5 ;  /* 0x03486005020085a7 */ /* 0x000e64000800007f */
[----:B-1----:R-:W-:Y:S05]  /*245c0*/  @!P0 BRA `(.L_x_759) ;  /* 0xfffffffc00f08947 */ /* 0x002fea000383ffff */
[----:B------:R-:W-:Y:S05]  /*245d0*/  BRA `(.L_x_857) ;  /* 0xffffffc800fc7947 */ /* 0x000fea000383ffff */
.L_x_771:
[----:B---3--:R3:W4:Y:S02]  /*245e0*/  SYNCS.PHASECHK.TRANS64.TRYWAIT P0, [R0+URZ+0x34860], R2 ;  /* 0x03486002000075a7 */ /* 0x008724000800017f */
[----:B----4-:R-:W-:Y:S05]  /*245f0*/  @!P0 NANOSLEEP.SYNCS 0x989680 ;  /* 0x009896800000895d */ /* 0x010fea0003900000 */
[----:B------:R-:W4:Y:S02]  /*24600*/  @!P0 SYNCS.PHASECHK.TRANS64 P0, [R0+URZ+0x34860], R2 ;  /* 0x03486002000085a7 */ /* 0x000f24000800007f */
[----:B----4-:R-:W-:Y:S05]  /*24610*/  @!P0 BRA `(.L_x_771) ;  /* 0xfffffffc00f08947 */ /* 0x010fea000383ffff */
[----:B------:R-:W-:Y:S05]  /*24620*/  BRA `(.L_x_858) ;  /* 0xffffffd000547947 */ /* 0x000fea000383ffff */
.L_x_779:
[----:B-1----:R-:W4:Y:S01]  /*24630*/  LDL R0, [R1] ;  /* 0x0000000001007983 */ /* 0x002f220000100800 */
[----:B------:R-:W-:Y:S01]  /*24640*/  BSSY B0, `(.L_x_859) ;  /* 0x0000008000007945 */ /* 0x000fe20003800000 */
[----:B------:R-:W-:Y:S02]  /*24650*/  IMAD.MOV.U32 R12, RZ, RZ, RZ ;  /* 0x000000ffff0c7224 */ /* 0x000fe400078e00ff */
[----:B0-----:R-:W-:Y:S02]  /*24660*/  IMAD.MOV.U32 R11, RZ, RZ, 0x1f ;  /* 0x0000001fff0b7424 */ /* 0x001fe400078e00ff */
[----:B------:R-:W-:Y:S02]  /*24670*/  IMAD.MOV.U32 R15, RZ, RZ, -0x1 ;  /* 0xffffffffff0f7424 */ /* 0x000fe400078e00ff */
[----:B----4-:R-:W-:-:S07]  /*24680*/  IMAD.MOV.U32 R13, RZ, RZ, R0 ;  /* 0x000000ffff0d7224 */ /* 0x010fce00078e0000 */
[----:B--23--:R-:W-:Y:S05]  /*24690*/  WARPSYNC.COLLECTIVE R15, `(.L_x_860) ;  /* 0x000000000f087348 */ /* 0x00cfea0003c00000 */
[----:B------:R0:W1:Y:S02]  /*246a0*/  SHFL.IDX P6, R14, R13, R12, R11 ;  /* 0x0000000c0d0e7389 */ /* 0x00006400000c000b */
[----:B0123--:R-:W-:Y:S01]  /*246b0*/  ENDCOLLECTIVE ;  /* 0x000000000000791b */ /* 0x00ffe20003800000 */
.L_x_860:
[----:B------:R-:W-:Y:S05]  /*246c0*/  BSYNC B0 ;  /* 0x0000000000007941 */ /* 0x000fea0003800000 */
.L_x_859:
[----:B------:R0:W5:Y:S01]  /*246d0*/  LDL R2, [R1+0xc] ;  /* 0x00000c0001027983 */ /* 0x0001620000100800 */
[----:B------:R-:W-:Y:S01]  /*246e0*/  IMAD.MOV.U32 R13, RZ, RZ, R0 ;  /* 0x000000ffff0d7224 */ /* 0x000fe200078e0000 */
[----:B------:R-:W-:Y:S01]  /*246f0*/  LOP3.LUT P1, RZ, R9, 0x1, RZ, 0xc0, !PT ;  /* 0x0000000109ff7812 */ /* 0x000fe2000782c0ff */
[----:B------:R-:W-:Y:S02]  /*24700*/  IMAD.MOV.U32 R12, RZ, RZ, 0x1 ;  /* 0x00000001ff0c7424 */ /* 0x000fe400078e00ff */
[----:B------:R-:W-:Y:S02]  /*24710*/  IMAD.MOV.U32 R11, RZ, RZ, 0x1f ;  /* 0x0000001fff0b7424 */ /* 0x000fe400078e00ff */
[----:B------:R-:W-:Y:S02]  /*24720*/  IMAD.MOV.U32 R15, RZ, RZ, -0x1 ;  /* 0xffffffffff0f7424 */ /* 0x000fe400078e00ff */
[----:B0-----:R-:W-:-:S07]  /*24730*/  IMAD.MOV.U32 R5, RZ, RZ, R14 ;  /* 0x000000ffff057224 */ /* 0x001fce00078e000e */
[----:B-----5:R-:W-:Y:S05]  /*24740*/  WARPSYNC.COLLECTIVE R15, `(.L_x_861) ;  /* 0x000000000f087348 */ /* 0x020fea0003c00000 */
[----:B------:R0:W1:Y:S02]  /*24750*/  SHFL.IDX P6, R14, R13, R12, R11 ;  /* 0x0000000c0d0e7389 */ /* 0x00006400000c000b */
[----:B01---5:R-:W-:Y:S01]  /*24760*/  ENDCOLLECTIVE ;  /* 0x000000000000791b */ /* 0x023fe20003800000 */
.L_x_861:
[----:B------:R-:W-:Y:S01]  /*24770*/  ULDC UR4, c[0x0][0xc3c] ;  /* 0x00030f0000047ab9 */ /* 0x000fe20000000800 */
[----:B------:R-:W-:Y:S01]  /*24780*/  IMAD.IADD R4, R2, 0x1, R17 ;  /* 0x0000000102047824 */ /* 0x000fe200078e0211 */
[----:B------:R-:W-:Y:S01]  /*24790*/  CS2R R10, SRZ ;  /* 0x00000000000a7805 */ /* 0x000fe2000001ff00 */
[----:B------:R-:W-:-:S03]  /*247a0*/  IMAD.MOV.U32 R0, RZ, RZ, R14 ;  /* 0x000000ffff007224 */ /* 0x000fc600078e000e */
        /* <DEDUP_REMOVED lines=8> */
[C---:B------:R-:W-:Y:S01]  /*24830*/  ISETP.GE.U32.AND P2, PT, R17.reuse, 0x8, PT ;  /* 0x000000081100780c */ /* 0x040fe20003f46070 */
[----:B------:R-:W-:Y:S01]  /*24840*/  IMAD.MOV.U32 R6, RZ, RZ, RZ ;  /* 0x000000ffff067224 */ /* 0x000fe200078e00ff */
[C---:B------:R-:W-:Y:S01]  /*24850*/  ISETP.GE.U32.AND P3, PT, R17.reuse, 0x10, PT ;  /* 0x000000101100780c */ /* 0x040fe20003f66070 */
[----:B--2---:R-:W-:Y:S02]  /*24860*/  @!P0 IMAD.MOV.U32 R4, RZ, RZ, R8 ;  /* 0x000000ffff048224 */ /* 0x004fe400078e0008 */
[----:B---3--:R-:W-:Y:S01]  /*24870*/  @!P0 IMAD.MOV.U32 R6, RZ, RZ, R2 ;  /* 0x000000ffff068224 */ /* 0x008fe200078e0002 */
[----:B------:R-:W-:-:S03]  /*24880*/  ISETP.GE.U32.AND P0, PT, R17, 0x2, PT ;  /* 0x000000021100780c */ /* 0x000fc60003f06070 */
[----:B------:R-:W-:-:S04]  /*24890*/  IMAD R2, R6, R4, RZ ;  /* 0x0000000406027224 */ /* 0x000fc800078e02ff */
[----:B------:R-:W-:-:S07]  /*248a0*/  IMAD.MOV.U32 R13, RZ, RZ, R2 ;  /* 0x000000ffff0d7224 */ /* 0x000fce00078e0002 */
[----:B------:R-:W-:Y:S05]  /*248b0*/  WARPSYNC.COLLECTIVE R15, `(.L_x_862) ;  /* 0x000000000f087348 */ /* 0x000fea0003c00000 */
[----:B------:R0:W1:Y:S02]  /*248c0*/  SHFL.UP P6, R14, R13, R12, R11 ;  /* 0x0400000c0d0e7389 */ /* 0x00006400000c000b */
[----:B01----:R-:W-:Y:S01]  /*248d0*/  ENDCOLLECTIVE ;  /* 0x000000000000791b */ /* 0x003fe20003800000 */
.L_x_862:
[----:B------:R-:W-:Y:S02]  /*248e0*/  IMAD.MOV.U32 R12, RZ, RZ, 0x2 ;  /* 0x00000002ff0c7424 */ /* 0x000fe400078e00ff */
[----:B------:R-:W-:-:S05]  /*248f0*/  IMAD.MOV.U32 R3, RZ, RZ, R14 ;  /* 0x000000ffff037224 */ /* 0x000fca00078e000e */
[----:B------:R-:W-:Y:S02]  /*24900*/  SEL R3, R3, RZ, P1 ;  /* 0x000000ff03037207 */ /* 0x000fe40000800000 */
[----:B------:R-:W-:-:S03]  /*24910*/  ISETP.GE.U32.AND P1, PT, R17, 0x4, PT ;  /* 0x000000041100780c */ /* 0x000fc60003f26070 */
[----:B------:R-:W-:-:S04]  /*24920*/  IMAD.IADD R2, R2, 0x1, R3 ;  /* 0x0000000102027824 */ /* 0x000fc800078e0203 */
[----:B------:R-:W-:-:S07]  /*24930*/  IMAD.MOV.U32 R13, RZ, RZ, R2 ;  /* 0x000000ffff0d7224 */ /* 0x000fce00078e0002 */
[----:B------:R-:W-:Y:S05]  /*24940*/  WARPSYNC.COLLECTIVE R15, `(.L_x_863) ;  /* 0x000000000f087348 */ /* 0x000fea0003c00000 */
[----:B------:R0:W1:Y:S02]  /*24950*/  SHFL.UP P6, R14, R13, R12, R11 ;  /* 0x0400000c0d0e7389 */ /* 0x00006400000c000b */
[----:B01----:R-:W-:Y:S01]  /*24960*/  ENDCOLLECTIVE ;  /* 0x000000000000791b */ /* 0x003fe20003800000 */
.L_x_863:
        /* <DEDUP_REMOVED lines=8> */
.L_x_864:
        /* <DEDUP_REMOVED lines=8> */
.L_x_865:
        /* <DEDUP_REMOVED lines=8> */
.L_x_866:
        /* <DEDUP_REMOVED lines=9> */
.L_x_867:
[----:B------:R-:W-:Y:S01]  /*24b80*/  IMAD.MOV.U32 R16, RZ, RZ, R14 ;  /* 0x000000ffff107224 */ /* 0x000fe200078e000e */
[----:B------:R-:W-:Y:S06]  /*24b90*/  BRA `(.L_x_868) ;  /* 0xffffffd000e07947 */ /* 0x000fec000383ffff */
.L_x_782:
[----:B------:R-:W-:Y:S01]  /*24ba0*/  BSSY B0, `(.L_x_869) ;  /* 0x0000008000007945 */ /* 0x000fe20003800000 */
[----:B------:R-:W-:Y:S02]  /*24bb0*/  IMAD.MOV.U32 R13, RZ, RZ, R2 ;  /* 0x000000ffff0d7224 */ /* 0x000fe400078e0002 */
[----:B------:R-:W-:Y:S02]  /*24bc0*/  IMAD.MOV.U32 R12, RZ, RZ, 0x1 ;  /* 0x00000001ff0c7424 */ /* 0x000fe400078e00ff */
[----:B------:R-:W-:Y:S02]  /*24bd0*/  IMAD.MOV.U32 R11, RZ, RZ, RZ ;  /* 0x000000ffff0b7224 */ /* 0x000fe400078e00ff */
[----:B------:R-:W-:-:S07]  /*24be0*/  IMAD.MOV.U32 R15, RZ, RZ, -0x1 ;  /* 0xffffffffff0f7424 */ /* 0x000fce00078e00ff */
[----:B0-----:R-:W-:Y:S05]  /*24bf0*/  WARPSYNC.COLLECTIVE R15, `(.L_x_870) ;  /* 0x000000000f087348 */ /* 0x001fea0003c00000 */
[----:B------:R1:W2:Y:S02]  /*24c00*/  SHFL.UP P6, R14, R13, R12, R11 ;  /* 0x0400000c0d0e7389 */ /* 0x0002a400000c000b */
[----:B012---:R-:W-:Y:S01]  /*24c10*/  ENDCOLLECTIVE ;  /* 0x000000000000791b */ /* 0x007fe20003800000 */
.L_x_870:
[----:B------:R-:W-:Y:S05]  /*24c20*/  BSYNC B0 ;  /* 0x0000000000007941 */ /* 0x000fea0003800000 */
.L_x_869:
[----:B------:R-:W2:Y:S01]  /*24c30*/  LDL R7, [R1+0x10] ;  /* 0x0000100001077983 */ /* 0x000ea20000100800 */
[----:B------:R-:W-:Y:S02]  /*24c40*/  IMAD.MOV.U32 R3, RZ, RZ, R14 ;  /* 0x000000ffff037224 */ /* 0x000fe400078e000e */
[----:B------:R-:W-:Y:S02]  /*24c50*/  IMAD.MOV.U32 R12, RZ, RZ, 0x2 ;  /* 0x00000002ff0c7424 */ /* 0x000fe400078e00ff */
[----:B------:R-:W-:Y:S02]  /*24c60*/  IMAD.MOV.U32 R11, RZ, RZ, RZ ;  /* 0x000000ffff0b7224 */ /* 0x000fe400078e00ff */
[----:B------:R-:W-:Y:S01]  /*24c70*/  IMAD.MOV.U32 R15, RZ, RZ, -0x1 ;  /* 0xffffffffff0f7424 */ /* 0x000fe200078e00ff */
[----:B--2---:R-:W-:-:S04]  /*24c80*/  LOP3.LUT P4, RZ, R7, 0x1, RZ, 0xc0, !PT ;  /* 0x0000000107ff7812 */ /* 0x004fc8000788c0ff */
[----:B------:R-:W-:-:S05]  /*24c90*/  SEL R3, R3, RZ, P4 ;  /* 0x000000ff03037207 */ /* 0x000fca0002000000 */
[----:B------:R-:W-:-:S04]  /*24ca0*/  IMAD.IADD R2, R2, 0x1, R3 ;  /* 0x0000000102027824 */ /* 0x000fc800078e0203 */
[----:B------:R-:W-:-:S07]  /*24cb0*/  IMAD.MOV.U32 R13, RZ, RZ, R2 ;  /* 0x000000ffff0d7224 */ /* 0x000fce00078e0002 */
[----:B------:R-:W-:Y:S05]  /*24cc0*/  WARPSYNC.COLLECTIVE R15, `(.L_x_871) ;  /* 0x000000000f087348 */ /* 0x000fea0003c00000 */
[----:B------:R0:W1:Y:S02]  /*24cd0*/  SHFL.UP P6, R14, R13, R12, R11 ;  /* 0x0400000c0d0e7389 */ /* 0x00006400000c000b */
[----:B01----:R-:W-:Y:S01]  /*24ce0*/  ENDCOLLECTIVE ;  /* 0x000000000000791b */ /* 0x003fe20003800000 */
.L_x_871:
        /* <DEDUP_REMOVED lines=8> */
.L_x_872:
        /* <DEDUP_REMOVED lines=8> */
.L_x_873:
        /* <DEDUP_REMOVED lines=8> */
.L_x_874:
        /* <DEDUP_REMOVED lines=9> */
.L_x_875:
[----:B------:R-:W-:Y:S01]  /*24f00*/  IMAD.MOV.U32 R16, RZ, RZ, R14 ;  /* 0x000000ffff107224 */ /* 0x000fe200078e000e */
[----:B------:R-:W-:Y:S06]  /*24f10*/  BRA `(.L_x_876) ;  /* 0xffffffd000b07947 */ /* 0x000fec000383ffff */
.L_x_784:
[----:B------:R-:W-:Y:S01]  /*24f20*/  BSSY B0, `(.L_x_877) ;  /* 0x0000006000007945 */ /* 0x000fe20003800000 */
[----:B------:R-:W-:Y:S01]  /*24f30*/  PLOP3.LUT P6, PT, P6, PT, PT, 0x8, 0x0 ;  /* 0x000000000000781c */ /* 0x000fe200037ce170 */
[----:B------:R-:W-:-:S12]  /*24f40*/  IMAD.MOV.U32 R15, RZ, RZ, -0x1 ;  /* 0xffffffffff0f7424 */ /* 0x000fd800078e00ff */
[----:B0-----:R-:W-:Y:S05]  /*24f50*/  WARPSYNC.COLLECTIVE R15, `(.L_x_878) ;  /* 0x000000000f087348 */ /* 0x001fea0003c00000 */
[----:B------:R-:W-:Y:S01]  /*24f60*/  VOTE.ANY R14, PT, P6 ;  /* 0x00000000000e7806 */ /* 0x000fe200030e0100 */
[----:B0-----:R-:W-:Y:S06]  /*24f70*/  ENDCOLLECTIVE ;  /* 0x000000000000791b */ /* 0x001fec0003800000 */
.L_x_878:
[----:B------:R-:W-:Y:S05]  /*24f80*/  BSYNC B0 ;  /* 0x0000000000007941 */ /* 0x000fea0003800000 */
.L_x_877:
[----:B------:R-:W-:Y:S02]  /*24f90*/  IMAD.MOV.U32 R3, RZ, RZ, R14 ;  /* 0x000000ffff037224 */ /* 0x000fe400078e000e */
[----:B------:R-:W-:Y:S02]  /*24fa0*/  IMAD.MOV.U32 R13, RZ, RZ, R4 ;  /* 0x000000ffff0d7224 */ /* 0x000fe400078e0004 */
[----:B------:R-:W0:Y:S01]  /*24fb0*/  POPC R0, R3 ;  /* 0x0000000300007309 */ /* 0x000e220000000000 */
[----:B------:R-:W-:Y:S02]  /*24fc0*/  IMAD.MOV.U32 R11, RZ, RZ, 0x1f ;  /* 0x0000001fff0b7424 */ /* 0x000fe400078e00ff */
[----:B------:R-:W-:Y:S02]  /*24fd0*/  IMAD.MOV.U32 R15, RZ, RZ, -0x1 ;  /* 0xffffffffff0f7424 */ /* 0x000fe400078e00ff */
[----:B0-----:R-:W-:-:S07]  /*24fe0*/  IMAD.MOV.U32 R12, RZ, RZ, R0 ;  /* 0x000000ffff0c7224 */ /* 0x001fce00078e0000 */
[----:B------:R-:W-:Y:S05]  /*24ff0*/  WARPSYNC.COLLECTIVE R15, `(.L_x_879) ;  /* 0x000000000f087348 */ /* 0x000fea0003c00000 */
[----:B------:R0:W1:Y:S02]  /*25000*/  SHFL.IDX P6, R14, R13, R12, R11 ;  /* 0x0000000c0d0e7389 */ /* 0x00006400000c000b */
[----:B01----:R-:W-:Y:S01]  /*25010*/  ENDCOLLECTIVE ;  /* 0x000000000000791b */ /* 0x003fe20003800000 */
.L_x_879:
[----:B------:R-:W-:Y:S02]  /*25020*/  IMAD.MOV.U32 R13, RZ, RZ, R6 ;  /* 0x000000ffff0d7224 */ /* 0x000fe400078e0006 */
[----:B------:R-:W-:-:S07]  /*25030*/  IMAD.MOV.U32 R4, RZ, RZ, R14 ;  /* 0x000000ffff047224 */ /* 0x000fce00078e000e */
[----:B------:R-:W-:Y:S05]  /*25040*/  WARPSYNC.COLLECTIVE R15, `(.L_x_880) ;  /* 0x000000000f087348 */ /* 0x000fea0003c00000 */
[----:B------:R0:W1:Y:S02]  /*25050*/  SHFL.IDX P6, R14, R13, R12, R11 ;  /* 0x0000000c0d0e7389 */ /* 0x00006400000c000b */
[----:B01----:R-:W-:Y:S01]  /*25060*/  ENDCOLLECTIVE ;  /* 0x000000000000791b */ /* 0x003fe20003800000 */
.L_x_880:
[----:B------:R-:W-:Y:S01]  /*25070*/  IMAD.MOV.U32 R6, RZ, RZ, R14 ;  /* 0x000000ffff067224 */ /* 0x000fe200078e000e */
[----:B------:R-:W-:Y:S06]  /*25080*/  BRA `(.L_x_881) ;  /* 0xffffffd000907947 */ /* 0x000fec000383ffff */
.L_x_786:
[----:B------:R-:W-:Y:S01]  /*25090*/  BSSY B0, `(.L_x_882) ;  /* 0x0000007000007945 */ /* 0x000fe20003800000 */
[----:B------:R-:W-:Y:S02]  /*250a0*/  IMAD.MOV.U32 R13, RZ, RZ, R7 ;  /* 0x000000ffff0d7224 */ /* 0x000fe400078e0007 */
[----:B------:R-:W-:Y:S02]  /*250b0*/  IMAD.MOV.U32 R11, RZ, RZ, 0x1f ;  /* 0x0000001fff0b7424 */ /* 0x000fe400078e00ff */
[----:B------:R-:W-:-:S07]  /*250c0*/  IMAD.MOV.U32 R15, RZ, RZ, -0x1 ;  /* 0xffffffffff0f7424 */ /* 0x000fce00078e00ff */
[----:B0123--:R-:W-:Y:S05]  /*250d0*/  WARPSYNC.COLLECTIVE R15, `(.L_x_883) ;  /* 0x000000000f087348 */ /* 0x00ffea0003c00000 */
[----:B------:R4:W0:Y:S02]  /*250e0*/  SHFL.IDX P6, R14, R13, R12, R11 ;  /* 0x0000000c0d0e7389 */ /* 0x00082400000c000b */
[----:B01234-:R-:W-:Y:S01]  /*250f0*/  ENDCOLLECTIVE ;  /* 0x000000000000791b */ /* 0x01ffe20003800000 */
.L_x_883:
[----:B------:R-:W-:Y:S05]  /*25100*/  BSYNC B0 ;  /* 0x0000000000007941 */ /* 0x000fea0003800000 */
.L_x_882:
[----:B------:R-:W-:Y:S01]  /*25110*/  IMAD.MOV.U32 R7, RZ, RZ, R14 ;  /* 0x000000ffff077224 */ /* 0x000fe200078e000e */
[----:B------:R-:W-:Y:S06]  /*25120*/  BRA `(.L_x_884) ;  /* 0xffffffd000807947 */ /* 0x000fec000383ffff */
.L_x_790:
[----:B0-----:R0:W1:Y:S02]  /*25130*/  SYNCS.PHASECHK.TRANS64.TRYWAIT P0, [R0+URZ+0x34820], R3 ;  /* 0x03482003000075a7 */ /* 0x001064000800017f */
[----:B-1----:R-:W-:Y:S05]  /*25140*/  @!P0 NANOSLEEP.SYNCS 0x989680 ;  /* 0x009896800000895d */ /* 0x002fea0003900000 */
[----:B------:R-:W1:Y:S02]  /*25150*/  @!P0 SYNCS.PHASECHK.TRANS64 P0, [R0+URZ+0x34820], R3 ;  /* 0x03482003000085a7 */ /* 0x000e64000800007f */
[----:B-1----:R-:W-:Y:S05]  /*25160*/  @!P0 BRA `(.L_x_790) ;  /* 0xfffffffc00f08947 */ /* 0x002fea000383ffff */
[----:B------:R-:W-:Y:S05]  /*25170*/  BRA `(.L_x_885) ;  /* 0xffffffd800147947 */ /* 0x000fea000383ffff */
.L_x_791:
        /* <DEDUP_REMOVED lines=11> */
.L_x_887:
[----:B------:R-:W-:Y:S05]  /*25230*/  BSYNC B0 ;  /* 0x0000000000007941 */ /* 0x000fea0003800000 */
.L_x_886:
[----:B------:R-:W-:Y:S05]  /*25240*/  BRA `(.L_x_888) ;  /* 0xffffffd400fc7947 */ /* 0x000fea000383ffff */
.L_x_792:
[----:B------:R-:W-:Y:S01]  /*25250*/  BSSY B0, `(.L_x_889) ;  /* 0x0000006000007945 */ /* 0x000fe20003800000 */
[----:B------:R-:W-:-:S07]  /*25260*/  IMAD.MOV.U32 R15, RZ, RZ, -0x1 ;  /* 0xffffffffff0f7424 */ /* 0x000fce00078e00ff */
[----:B01----:R-:W-:Y:S05]  /*25270*/  WARPSYNC.COLLECTIVE R15, `(.L_x_890) ;  /* 0x000000000f0c7348 */ /* 0x003fea0003c00000 */
[----:B------:R-:W-:Y:S02]  /*25280*/  ELECT P6, UR62, PT ;  /* 0x00000000003e782f */ /* 0x000fe400038c0000 */
[----:B------:R-:W-:Y:S01]  /*25290*/  MOV R14, UR62 ;  /* 0x0000003e000e7c02 */ /* 0x000fe20008000f00 */
[----:B01----:R-:W-:Y:S10]  /*252a0*/  ENDCOLLECTIVE ;  /* 0x000000000000791b */ /* 0x003ff40003800000 */
.L_x_890:
[----:B------:R-:W-:Y:S05]  /*252b0*/  BSYNC B0 ;  /* 0x0000000000007941 */ /* 0x000fea0003800000 */
.L_x_889:
[----:B------:R-:W-:Y:S05]  /*252c0*/  BRA `(.L_x_891) ;  /* 0xffffffd400f07947 */ /* 0x000fea000383ffff */
.L_x_794:
[----:B0-----:R0:W1:Y:S02]  /*252d0*/  SYNCS.PHASECHK.TRANS64.TRYWAIT P0, [R6+URZ], R5 ;  /* 0x00000005060075a7 */ /* 0x001064000800017f */
[----:B-1----:R-:W-:Y:S05]  /*252e0*/  @!P0 NANOSLEEP.SYNCS 0x989680 ;  /* 0x009896800000895d */ /* 0x002fea0003900000 */
[----:B------:R-:W1:Y:S02]  /*252f0*/  @!P0 SYNCS.PHASECHK.TRANS64 P0, [R6+URZ], R5 ;  /* 0x00000005060085a7 */ /* 0x000e64000800007f */
[----:B-1----:R-:W-:Y:S05]  /*25300*/  @!P0 BRA `(.L_x_794) ;  /* 0xfffffffc00f08947 */ /* 0x002fea000383ffff */
[----:B------:R-:W-:Y:S05]  /*25310*/  BRA `(.L_x_892) ;  /* 0xffffffd800307947 */ /* 0x000fea000383ffff */
.L_x_795:
[----:B-1----:R1:W2:Y:S02]  /*25320*/  SYNCS.PHASECHK.TRANS64.TRYWAIT P0, [R7+URZ], R2 ;  /* 0x00000002070075a7 */ /* 0x0022a4000800017f */
[----:B--2---:R-:W-:Y:S05]  /*25330*/  @!P0 NANOSLEEP.SYNCS 0x989680 ;  /* 0x009896800000895d */ /* 0x004fea0003900000 */
[----:B------:R-:W2:Y:S02]  /*25340*/  @!P0 SYNCS.PHASECHK.TRANS64 P0, [R7+URZ], R2 ;  /* 0x00000002070085a7 */ /* 0x000ea4000800007f */
[----:B--2---:R-:W-:Y:S05]  /*25350*/  @!P0 BRA `(.L_x_795) ;  /* 0xfffffffc00f08947 */ /* 0x004fea000383ffff */
[----:B------:R-:W-:Y:S05]  /*25360*/  BRA `(.L_x_893) ;  /* 0xffffffd800247947 */ /* 0x000fea000383ffff */
.L_x_797:
[----:B--2---:R2:W3:Y:S02]  /*25370*/  SYNCS.PHASECHK.TRANS64.TRYWAIT P0, [R4+URZ], R5 ;  /* 0x00000005040075a7 */ /* 0x0044e4000800017f */
[----:B---3--:R-:W-:Y:S05]  /*25380*/  @!P0 NANOSLEEP.SYNCS 0x989680 ;  /* 0x009896800000895d */ /* 0x008fea0003900000 */
[----:B------:R-:W3:Y:S02]  /*25390*/  @!P0 SYNCS.PHASECHK.TRANS64 P0, [R4+URZ], R5 ;  /* 0x00000005040085a7 */ /* 0x000ee4000800007f */
[----:B---3--:R-:W-:Y:S05]  /*253a0*/  @!P0 BRA `(.L_x_797) ;  /* 0xfffffffc00f08947 */ /* 0x008fea000383ffff */
[----:B------:R-:W-:Y:S05]  /*253b0*/  BRA `(.L_x_894) ;  /* 0xffffffd800287947 */ /* 0x000fea000383ffff */
.L_x_895:
        /* <DEDUP_REMOVED lines=12> */
.L_x_15160:


//--------------------- .text._ZN7cutlass13device_kernelIN5flash11enable_sm90INS1_16FlashAttnFwdSm90INS1_25CollectiveMainloopFwdSm90ILi2EN4cute5tupleIJNS5_1CILi1EEES8_S8_EEENS6_IJNS7_ILi128EEENS7_ILi96EEENS7_ILi192EEEEEELi128ENS_10bfloat16_tEfNS_4arch4Sm90ELb0ELb1ELb1ELb0ELb0ELb0ELb0ELb1ELb1ELb1ELb1ELb0EEENS1_21CollectiveEpilogueFwdINS6_IJSA_SA_SB_EEES9_SE_SG_Li256ELb0ELb1ELb1ELb0EEENS1_19SingleTileSchedulerILb0ELb1ELb1ELi128EEEEEEEEEvNT_6ParamsE --------------------------
	.section	.text._ZN7cutlass13device_kernelIN5flash11enable_sm90INS1_16FlashAttnFwdSm90INS1_25CollectiveMainloopFwdSm90ILi2EN4cute5tupleIJNS5_1CILi1EEES8_S8_EEENS6_IJNS7_ILi128EEENS7_ILi96EEENS7_ILi192EEEEEELi128ENS_10bfloat16_tEfNS_4arch4Sm90ELb0ELb1ELb1ELb0ELb0ELb0ELb0ELb1ELb1ELb1ELb1ELb0EEENS1_21CollectiveEpilogueFwdINS6_IJSA_SA_SB_EEES9_SE_SG_Li256ELb0ELb1ELb1ELb0EEENS1_19SingleTileSchedulerILb0ELb1ELb1ELi128EEEEEEEEEvNT_6ParamsE,"ax",@progbits
	.align	128
.text._ZN7cutlass13device_kernelIN5flash11enable_sm90INS1_16FlashAttnFwdSm90INS1_25CollectiveMainloopFwdSm90ILi2EN4cute5tupleIJNS5_1CILi1EEES8_S8_EEENS6_IJNS7_ILi128EEENS7_ILi96EEENS7_ILi192EEEEEELi128ENS_10bfloat16_tEfNS_4arch4Sm90ELb0ELb1ELb1ELb0ELb0ELb0ELb0ELb1ELb1ELb1ELb1ELb0EEENS1_21CollectiveEpilogueFwdINS6_IJSA_SA_SB_EEES9_SE_SG_Li256ELb0ELb1ELb1ELb0EEENS1_19SingleTileSchedulerILb0ELb1ELb1ELi128EEEEEEEEEvNT_6ParamsE:
        .type           _ZN7cutlass13device_kernelIN5flash11enable_sm90INS1_16FlashAttnFwdSm90INS1_25CollectiveMainloopFwdSm90ILi2EN4cute5tupleIJNS5_1CILi1EEES8_S8_EEENS6_IJNS7_ILi128EEENS7_ILi96EEENS7_ILi192EEEEEELi128ENS_10bfloat16_tEfNS_4arch4Sm90ELb0ELb1ELb1ELb0ELb0ELb0ELb0ELb1ELb1ELb1ELb1ELb0EEENS1_21CollectiveEpilogueFwdINS6_IJSA_SA_SB_EEES9_SE_SG_Li256ELb0ELb1ELb1ELb0EEENS1_19SingleTileSchedulerILb0ELb1ELb1ELi128EEEEEEEEEvNT_6ParamsE,@function
        .size           _ZN7cutlass13device_kernelIN5flash11enable_sm90INS1_16FlashAttnFwdSm90INS1_25CollectiveMainloopFwdSm90ILi2EN4cute5tupleIJNS5_1CILi1EEES8_S8_EEENS6_IJNS7_ILi128EEENS7_ILi96EEENS7_ILi192EEEEEELi128ENS_10bfloat16_tEfNS_4arch4Sm90ELb0ELb1ELb1ELb0ELb0ELb0ELb0ELb1ELb1ELb1ELb1ELb0EEENS1_21CollectiveEpilogueFwdINS6_IJSA_SA_SB_EEES9_SE_SG_Li256ELb0ELb1ELb1ELb0EEENS1_19SingleTileSchedulerILb0ELb1ELb1ELi128EEEEEEEEEvNT_6ParamsE,(.L_x_15161 - _ZN7cutlass13device_kernelIN5flash11enable_sm90INS1_16FlashAttnFwdSm90INS1_25CollectiveMainloopFwdSm90ILi2EN4cute5tupleIJNS5_1CILi1EEES8_S8_EEENS6_IJNS7_ILi128EEENS7_ILi96EEENS7_ILi192EEEEEELi128ENS_10bfloat16_tEfNS_4arch4Sm90ELb0ELb1ELb1ELb0ELb0ELb0ELb0ELb1ELb1ELb1ELb1ELb0EEENS1_21CollectiveEpilogueFwdINS6_IJSA_SA_SB_EEES9_SE_SG_Li256ELb0ELb1ELb1ELb0EEENS1_19SingleTileSchedulerILb0ELb1ELb1ELi128EEEEEEEEEvNT_6ParamsE)
        .other          _ZN7cutlass13device_kernelIN5flash11enable_sm90INS1_16FlashAttnFwdSm90INS1_25CollectiveMainloopFwdSm90ILi2EN4cute5tupleIJNS5_1CILi1EEES8_S8_EEENS6_IJNS7_ILi128EEENS7_ILi96EEENS7_ILi192EEEEEELi128ENS_10bfloat16_tEfNS_4arch4Sm90ELb0ELb1ELb1ELb0ELb0ELb0ELb0ELb1ELb1ELb1ELb1ELb0EEENS1_21CollectiveEpilogueFwdINS6_IJSA_SA_SB_EEES9_SE_SG_Li256ELb0ELb1ELb1ELb0EEENS1_19SingleTileSchedulerILb0ELb1ELb1ELi128EEEEEEEEEvNT_6ParamsE,@"STO_CUDA_ENTRY STV_DEFAULT"
_ZN7cutlass13device_kernelIN5flash11enable_sm90INS1_16FlashAttnFwdSm90INS1_25CollectiveMainloopFwdSm90ILi2EN4cute5tupleIJNS5_1CILi1EEES8_S8_EEENS6_IJNS7_ILi128EEENS7_ILi96EEENS7_ILi192EEEEEELi128ENS_10bfloat16_tEfNS_4arch4Sm90ELb0ELb1ELb1ELb0ELb0ELb0ELb0ELb1ELb1ELb1ELb1ELb0EEENS1_21CollectiveEpilogueFwdINS6_IJSA_SA_SB_EEES9_SE_SG_Li256ELb0ELb1ELb1ELb0EEENS1_19SingleTileSchedulerILb0ELb1ELb1ELi128EEEEEEEEEvNT_6ParamsE:
        /* <DEDUP_REMOVED lines=17> */
.L_x_897:
[----:B------:R-:W-:Y:S05]  /*0110*/  BSYNC B0 ;  /* 0x0000000000007941 */ /* 0x000fea0003800000 */
.L_x_896:
        /* <DEDUP_REMOVED lines=40> */
.L_x_898:
        /* <DEDUP_REMOVED lines=22> */
.L_x_899:
        /* <DEDUP_REMOVED lines=18> */
.L_x_900:
        /* <DEDUP_REMOVED lines=22> */
.L_x_901:
        /* <DEDUP_REMOVED lines=22> */
.L_x_902:
[----:B0-----:R-:W-:Y:S01]  /*08e0*/  ISETP.NE.AND P0, PT, R2, RZ, PT ;  /* 0x000000ff0200720c */ /* 0x001fe20003f05270 */
[----:B------:R-:W-:Y:S01]  /*08f0*/  IMAD.MOV.U32 R2, RZ, RZ, 0x1 ;  /* 0x00000001ff027424 */ /* 0x000fe200078e00ff */
[----:B------:R-:W-:Y:S01]  /*0900*/  NOP ;  /* 0x0000000000007918 */ /* 0x000fe20000000000 */
[----:B------:R-:W-:Y:S03]  /*0910*/  BSSY B6, `(.L_x_903) ;  /* 0x0001337000067945 */ /* 0x000fe60003800000 */
[----:B------:R-:W-:-:S05]  /*0920*/  SEL R2, R2, 0x2, !P0 ;  /* 0x0000000202027807 */ /* 0x000fca0004000000 */
[----:B------:R0:W-:Y:S01]  /*0930*/  STL [R1+0x14], R2 ;  /* 0x0000140201007387 */ /* 0x0001e20000100800 */
[----:B-123--:R-:W-:Y:S06]  /*0940*/  BAR.SYNC.DEFER_BLOCKING 0x0 ;  /* 0x0000000000007b1d */ /* 0x00efec0000010000 */
[----:B------:R-:W-:Y:S05]  /*0950*/  @!P0 BRA `(.L_x_904) ;  /* 0x000000f000248947 */ /* 0x000fea0003800000 */
.L_x_905:
        /* <DEDUP_REMOVED lines=14> */
[----:B--2---:R-:W-:-:S03]  /*0a40*/  ISETP.LE.AND P0, PT, RZ, UR5, PT ;  /* 0x00000005ff007c0c */ /* 0x004fc6000bf03270 */
[----:B------:R-:W-:-:S04]  /*0a50*/  IMAD.MOV R3, RZ, RZ, -R18 ;  /* 0x000000ffff037224 */ /* 0x000fc800078e0a12 */
[----:B------:R-:W-:-:S06]  /*0a60*/  IMAD R17, R2, R3, UR4 ;  /* 0x0000000402117e24 */ /* 0x000fcc000f8e0203 */
[----:B------:R-:W-:Y:S05]  /*0a70*/  @!P0 BRA `(.L_x_906) ;  /* 0x0000013000808947 */ /* 0x000fea0003800000 */
[----:B------:R-:W0:Y:S01]  /*0a80*/  LDC R0, c[0x0][0x448] ;  /* 0x00011200ff007b82 */ /* 0x000e220000000800 */
[----:B------:R-:W1:Y:S01]  /*0a90*/  S2R R22, SR_CTAID.X ;  /* 0x0000000000167919 */ /* 0x000e620000002500 */
[----:B------:R-:W2:Y:S06]  /*0aa0*/  S2R R4, SR_TID.X ;  /* 0x0000000000047919 */ /* 0x000eac0000002100 */
[----:B------:R-:W3:Y:S08]  /*0ab0*/  LDC.64 R2, c[0x0][0x418] ;  /* 0x00010600ff027b82 */ /* 0x000ef00000000a00 */
[----:B------:R-:W4:Y:S01]  /*0ac0*/  LDC.64 R10, c[0x0][0x9e0] ;  /* 0x00027800ff0a7b82 */ /* 0x000f220000000a00 */
[----:B0-----:R-:W-:-:S07]  /*0ad0*/  ISETP.NE.AND P1, PT, R0, 0x1, PT ;  /* 0x000000010000780c */ /* 0x001fce0003f25270 */
[----:B------:R-:W0:Y:S01]  /*0ae0*/  LDC R8, c[0x0][0x288] ;  /* 0x0000a200ff087b82 */ /* 0x000e220000000800 */
[----:B---3--:R-:W-:-:S07]  /*0af0*/  ISETP.NE.U32.AND P0, PT, R2, RZ, PT ;  /* 0x000000ff0200720c */ /* 0x008fce0003f05070 */
[----:B------:R-:W3:Y:S01]  /*0b00*/  LDC R16, c[0x0][0x424] ;  /* 0x00010900ff107b82 */ /* 0x000ee20000000800 */
[----:B-1----:R-:W-:Y:S01]  /*0b10*/  IMAD.SHL.U32 R22, R22, 0x80, RZ ;  /* 0x0000008016167824 */ /* 0x002fe200078e00ff */
[----:B------:R-:W-:Y:S01]  /*0b20*/  ISETP.NE.AND.EX P0, PT, R3, RZ, PT, P0 ;  /* 0x000000ff0300720c */ /* 0x000fe20003f05300 */
[----:B--2---:R-:W-:Y:S02]  /*0b30*/  VIADD R72, R4, 0xffffff80 ;  /* 0xffffff8004487836 */ /* 0x004fe40000000000 */
[----:B------:R-:W-:Y:S01]  /*0b40*/  @P1 VIADD R0, R22, 0x7f ;  /* 0x0000007f16001836 */ /* 0x000fe20000000000 */
[----:B----4-:R-:W-:Y:S02]  /*0b50*/  ISETP.GE.AND P2, PT, R11, 0x1, PT ;  /* 0x000000010b00780c */ /* 0x010fe40003f46270 */
[----:B------:R-:W1:Y:S08]  /*0b60*/  @P1 LDC R5, c[0x0][0x44c] ;  /* 0x00011300ff051b82 */ /* 0x000e700000000800 */
[----:B------:R-:W2:Y:S01]  /*0b70*/  @P1 LDC R7, c[0x0][0x450] ;  /* 0x00011400ff071b82 */ /* 0x000ea20000000800 */
[----:B0-----:R-:W-:-:S07]  /*0b80*/  IADD3 R3, -R8, 0x1, RZ ;  /* 0x0000000108037810 */ /* 0x001fce0007ffe1ff */
[----:B------:R-:W0:Y:S01]  /*0b90*/  LDC R23, c[0x0][0x2f0] ;  /* 0x0000bc00ff177b82 */ /* 0x000e220000000800 */
[----:B---3--:R-:W-:Y:S01]  /*0ba0*/  SEL R16, R16, 0x1, P0 ;  /* 0x0000000110107807 */ /* 0x008fe20000000000 */
[----:B-1----:R-:W-:-:S04]  /*0bb0*/  @P1 IMAD.HI.U32 R2, R0, R5, RZ ;  /* 0x0000000500021227 */ /* 0x002fc800078e00ff */
[----:B------:R-:W-:Y:S01]  /*0bc0*/  VIADD R0, R22, 0x7f ;  /* 0x0000007f16007836 */ /* 0x000fe20000000000 */
[----:B--2---:R-:W-:Y:S01]  /*0bd0*/  @P1 SHF.R.U32.HI R0, RZ, R7, R2 ;  /* 0x00000007ff001219 */ /* 0x004fe20000011602 */
[CC--:B0-----:R-:W-:Y:S02]  /*0be0*/  IMAD R3, R16.reuse, R23.reuse, R3 ;  /* 0x0000001710037224 */ /* 0x0c1fe400078e0203 */
[----:B------:R-:W-:Y:S02]  /*0bf0*/  IMAD R19, R16, R23, RZ ;  /* 0x0000001710137224 */ /* 0x000fe400078e02ff */
[----:B------:R-:W-:-:S04]  /*0c00*/  IMAD.IADD R3, R3, 0x1, R0 ;  /* 0x0000000103037824 */ /* 0x000fc800078e0200 */
[----:B------:R-:W-:Y:S01]  /*0c10*/  IMAD.IADD R0, R3, 0x1, R10 ;  /* 0x0000000103007824 */ /* 0x000fe200078e020a */
[----:B------:R-:W-:Y:S06]  /*0c20*/  @!P2 BRA `(.L_x_907) ;  /* 0x000000000040a947 */ /* 0x000fec0003800000 */
[C---:B------:R-:W-:Y:S01]  /*0c30*/  ISETP.GT.AND P0, PT, R3.reuse, RZ, PT ;  /* 0x000000ff0300720c */ /* 0x040fe20003f04270 */
[----:B------:R-:W-:-:S12]  /*0c40*/  VIADD R2, R3, 0xffffffff ;  /* 0xffffffff03027836 */ /* 0x000fd80000000000 */
[----:B------:R-:W-:Y:S05]  /*0c50*/  @P0 BRA `(.L_x_908) ;  /* 0x00000000001c0947 */ /* 0x000fea0003800000 */
[----:B------:R-:W-:Y:S01]  /*0c60*/  ISETP.NE.AND P0, PT, R11, 0x1, PT ;  /* 0x000000010b00780c */ /* 0x000fe20003f05270 */
[----:B------:R-:W-:-:S12]  /*0c70*/  IMAD.MOV R3, RZ, RZ, -R3 ;  /* 0x000000ffff037224 */ /* 0x000fd800078e0a03 */
[----:B------:R-:W0:Y:S02]  /*0c80*/  @P0 LDC.64 R4, c[0x0][0x9e8] ;  /* 0x00027a00ff040b82 */ /* 0x000e240000000a00 */
[----:B0-----:R-:W-:-:S05]  /*0c90*/  @P0 IMAD.HI.U32 R2, R3, R4, RZ ;  /* 0x0000000403020227 */ /* 0x001fca00078e00ff */
[----:B------:R-:W-:-:S04]  /*0ca0*/  @P0 SHF.R.U32.HI R3, RZ, R5, R2 ;  /* 0x00000005ff030219 */ /* 0x000fc80000011602 */
[----:B------:R-:W-:Y:S01]  /*0cb0*/  LOP3.LUT R2, RZ, R3, RZ, 0x33, !PT ;  /* 0x00000003ff027212 */ /* 0x000fe200078e33ff */
[----:B------:R-:W-:Y:S06]  /*0cc0*/  BRA `(.L_x_909) ;  /* 0x0000000000107947 */ /* 0x000fec0003800000 */
.L_x_908:
[----:B------:R-:W-:-:S13]  /*0cd0*/  ISETP.NE.AND P0, PT, R11, 0x1, PT ;  /* 0x000000010b00780c */ /* 0x000fda0003f05270 */
[----:B------:R-:W0:Y:S02]  /*0ce0*/  @P0 LDC.64 R4, c[0x0][0x9e8] ;  /* 0x00027a00ff040b82 */ /* 0x000e240000000a00 */
[----:B0-----:R-:W-:-:S05]  /*0cf0*/  @P0 IMAD.HI.U32 R4, R2, R4, RZ ;  /* 0x0000000402040227 */ /* 0x001fca00078e00ff */
[----:B------:R-:W-:-:S07]  /*0d00*/  @P0 SHF.R.U32.HI R2, RZ, R5, R4 ;  /* 0x00000005ff020219 */ /* 0x000fce0000011604 */
.L_x_909:
[----:B------:R-:W-:-:S05]  /*0d10*/  IMAD R3, R2, R11, R11 ;  /* 0x0000000b02037224 */ /* 0x000fca00078e020b */
[----:B------:R-:W-:-:S07]  /*0d20*/  VIMNMX R0, R0, R3, PT ;  /* 0x0000000300007248 */ /* 0x000fce0003fe0100 */
.L_x_907:
[----:B------:R-:W0:Y:S01]  /*0d30*/  @P1 LDC R3, c[0x0][0x44c] ;  /* 0x00011300ff031b82 */ /* 0x000e220000000800 */
[----:B------:R-:W-:Y:S01]  /*0d40*/  VIADD R2, R0, 0x5f ;  /* 0x0000005f00027836 */ /* 0x000fe20000000000 */
[----:B------:R-:W-:Y:S01]  /*0d50*/  ULDC UR4, c[0x0][0x9dc] ;  /* 0x0002770000047ab9 */ /* 0x000fe20000000800 */
[----:B------:R-:W-:Y:S02]  /*0d60*/  IMAD R0, R16, R23, 0x5f ;  /* 0x0000005f10007424 */ /* 0x000fe400078e0217 */
[----:B------:R-:W-:-:S03]  /*0d70*/  IMAD.HI R2, R2, 0x2aaaaaab, RZ ;  /* 0x2aaaaaab02027827 */ /* 0x000fc600078e02ff */
[----:B------:R-:W1:Y:S01]  /*0d80*/  @P1 LDC R7, c[0x0][0x450] ;  /* 0x00011400ff071b82 */ /* 0x000e620000000800 */
[----:B------:R-:W-:Y:S01]  /*0d90*/  IMAD.HI R0, R0, 0x2aaaaaab, RZ ;  /* 0x2aaaaaab00007827 */ /* 0x000fe200078e02ff */
[----:B------:R-:W-:-:S03]  /*0da0*/  SHF.R.U32.HI R5, RZ, 0x1f, R2 ;  /* 0x0000001fff057819 */ /* 0x000fc60000011602 */
[----:B------:R-:W-:Y:S01]  /*0db0*/  IMAD.MOV.U32 R4, RZ, RZ, R22 ;  /* 0x000000ffff047224 */ /* 0x000fe200078e0016 */
[----:B------:R-:W-:Y:S01]  /*0dc0*/  LEA.HI.SX32 R2, R2, R5, 0x1c ;  /* 0x0000000502027211 */ /* 0x000fe200078fe2ff */
[----:B------:R-:W-:Y:S02]  /*0dd0*/  IMAD R23, R16, R23, -R8 ;  /* 0x0000001710177224 */ /* 0x000fe400078e0a08 */
[----:B0-----:R-:W-:Y:S01]  /*0de0*/  @P1 IMAD.HI.U32 R6, R22, R3, RZ ;  /* 0x0000000316061227 */ /* 0x001fe200078e00ff */
[----:B------:R-:W-:-:S04]  /*0df0*/  SHF.R.U32.HI R3, RZ, 0x1f, R0 ;  /* 0x0000001fff037819 */ /* 0x000fc80000011600 */
[----:B------:R-:W-:Y:S02]  /*0e00*/  LEA.HI.SX32 R3, R0, R3, 0x1c ;  /* 0x0000000300037211 */ /* 0x000fe400078fe2ff */
[----:B-1----:R-:W-:Y:S02]  /*0e10*/  @P1 SHF.R.U32.HI R4, RZ, R7, R6 ;  /* 0x00000007ff041219 */ /* 0x002fe40000011606 */
[----:B------:R-:W-:-:S03]  /*0e20*/  VIMNMX R9, R3, R2, PT ;  /* 0x0000000203097248 */ /* 0x000fc60003fe0100 */
[----:B------:R-:W-:-:S04]  /*0e30*/  IMAD.IADD R0, R23, 0x1, R4 ;  /* 0x0000000117007824 */ /* 0x000fc800078e0204 */
[----:B------:R-:W-:Y:S01]  /*0e40*/  VIADD R2, R0, -UR4 ;  /* 0x8000000400027c36 */ /* 0x000fe20008000000 */
[----:B------:R-:W-:Y:S06]  /*0e50*/  @!P2 BRA `(.L_x_910) ;  /* 0x00000000003ca947 */ /* 0x000fec0003800000 */
[----:B------:R-:W-:-:S13]  /*0e60*/  ISETP.GT.AND P0, PT, R0, -0x1, PT ;  /* 0xffffffff0000780c */ /* 0x000fda0003f04270 */
[----:B------:R-:W-:Y:S05]  /*0e70*/  @P0 BRA `(.L_x_911) ;  /* 0x00000000001c0947 */ /* 0x000fea0003800000 */
[----:B------:R-:W-:Y:S02]  /*0e80*/  ISETP.NE.AND P0, PT, R11, 0x1, PT ;  /* 0x000000010b00780c */ /* 0x000fe40003f05270 */
[----:B------:R-:W-:-:S11]  /*0e90*/  LOP3.LUT R3, RZ, R0, RZ, 0x33, !PT ;  /* 0x00000000ff037212 */ /* 0x000fd600078e33ff */
[----:B------:R-:W0:Y:S02]  /*0ea0*/  @P0 LDC.64 R4, c[0x0][0x9e8] ;  /* 0x00027a00ff040b82 */ /* 0x000e240000000a00 */
[----:B0-----:R-:W-:-:S05]  /*0eb0*/  @P0 IMAD.HI.U32 R0, R3, R4, RZ ;  /* 0x0000000403000227 */ /* 0x001fca00078e00ff */
[----:B------:R-:W-:-:S04]  /*0ec0*/  @P0 SHF.R.U32.HI R3, RZ, R5, R0 ;  /* 0x00000005ff030219 */ /* 0x000fc80000011600 */
[----:B------:R-:W-:Y:S01]  /*0ed0*/  LOP3.LUT R0, RZ, R3, RZ, 0x33, !PT ;  /* 0x00000003ff007212 */ /* 0x000fe200078e33ff */
[----:B------:R-:W-:Y:S06]  /*0ee0*/  BRA `(.L_x_912) ;  /* 0x0000000000107947 */ /* 0x000fec0003800000 */
.L_x_911:
[----:B------:R-:W-:-:S13]  /*0ef0*/  ISETP.NE.AND P0, PT, R11, 0x1, PT ;  /* 0x000000010b00780c */ /* 0x000fda0003f05270 */
[----:B------:R-:W0:Y:S02]  /*0f00*/  @P0 LDC.64 R4, c[0x0][0x9e8] ;  /* 0x00027a00ff040b82 */ /* 0x000e240000000a00 */
[----:B0-----:R-:W-:-:S05]  /*0f10*/  @P0 IMAD.HI.U32 R4, R0, R4, RZ ;  /* 0x0000000400040227 */ /* 0x001fca00078e00ff */
[----:B------:R-:W-:-:S07]  /*0f20*/  @P0 SHF.R.U32.HI R0, RZ, R5, R4 ;  /* 0x00000005ff000219 */ /* 0x000fce0000011604 */
.L_x_912:
[----:B------:R-:W-:-:S05]  /*0f30*/  IMAD R3, R0, R11, RZ ;  /* 0x0000000b00037224 */ /* 0x000fca00078e02ff */
[----:B------:R-:W-:-:S07]  /*0f40*/  VIMNMX R2, R2, R3, !PT ;  /* 0x0000000302027248 */ /* 0x000fce0007fe0100 */
.L_x_910:
[----:B------:R-:W-:Y:S01]  /*0f50*/  SHF.R.U32.HI R0, RZ, 0x10, R17 ;  /* 0x00000010ff007819 */ /* 0x000fe20000011611 */
[----:B------:R-:W-:Y:S01]  /*0f60*/  IMAD.HI R2, R2, 0x2aaaaaab, RZ ;  /* 0x2aaaaaab02027827 */ /* 0x000fe200078e02ff */
[----:B------:R-:W-:Y:S02]  /*0f70*/  LOP3.LUT R17, R17, 0xffff, RZ, 0xc0, !PT ;  /* 0x0000ffff11117812 */ /* 0x000fe400078ec0ff */
[----:B------:R-:W-:Y:S01]  /*0f80*/  ISETP.NE.AND P0, PT, R0, RZ, PT ;  /* 0x000000ff0000720c */ /* 0x000fe20003f05270 */
[----:B------:R-:W-:Y:S01]  /*0f90*/  IMAD.MOV.U32 R74, RZ, RZ, RZ ;  /* 0x000000ffff4a7224 */ /* 0x000fe200078e00ff */
[----:B------:R-:W-:-:S04]  /*0fa0*/  SHF.R.U32.HI R3, RZ, 0x1f, R2 ;  /* 0x0000001fff037819 */ /* 0x000fc80000011602 */
[----:B------:R-:W-:-:S04]  /*0fb0*/  LEA.HI.SX32 R3, R2, R3, 0x1c ;  /* 0x0000000302037211 */ /* 0x000fc800078fe2ff */
[----:B------:R-:W-:-:S03]  /*0fc0*/  VIMNMX R8, RZ, R3, !PT ;  /* 0x00000003ff087248 */ /* 0x000fc60007fe0100 */
[----:B------:R-:W0:Y:S01]  /*0fd0*/  @!P0 LDC R0, c[0x0][0x9f0] ;  /* 0x00027c00ff008b82 */ /* 0x000e220000000800 */
[----:B------:R-:W-:-:S13]  /*0fe0*/  ISETP.GT.AND P1, PT, R9, R8, PT ;  /* 0x000000080900720c */ /* 0x000fda0003f24270 */
[----:B------:R-:W-:Y:S05]  /*0ff0*/  @!P1 BRA `(.L_x_913) ;  /* 0x0000000000709947 */ /* 0x000fea0003800000 */
[-C--:B0-----:R-:W-:Y:S02]  /*1000*/  IABS R6, R0.reuse ;  /* 0x0000000000067213 */ /* 0x081fe40000000000 */
[----:B------:R-:W-:Y:S02]  /*1010*/  IADD3 R2, R0, -0x1, R9 ;  /* 0xffffffff00027810 */ /* 0x000fe40007ffe009 */
[----:B------:R-:W0:Y:S03]  /*1020*/  I2F.RP R4, R6 ;  /* 0x0000000600047306 */ /* 0x000e260000209400 */
[----:B------:R-:W-:Y:S01]  /*1030*/  IMAD.IADD R5, R2, 0x1, -R8 ;  /* 0x0000000102057824 */ /* 0x000fe200078e0a08 */
[----:B------:R-:W-:-:S04]  /*1040*/  IABS R2, R0 ;  /* 0x0000000000027213 */ /* 0x000fc80000000000 */
[----:B------:R-:W-:Y:S02]  /*1050*/  IABS R10, R5 ;  /* 0x00000005000a7213 */ /* 0x000fe40000000000 */
[----:B------:R-:W-:-:S04]  /*1060*/  LOP3.LUT R5, R5, R0, RZ, 0x3c, !PT ;  /* 0x0000000005057212 */ /* 0x000fc800078e3cff */
[----:B------:R-:W-:Y:S01]  /*1070*/  ISETP.GE.AND P2, PT, R5, RZ, PT ;  /* 0x000000ff0500720c */ /* 0x000fe20003f46270 */
[----:B0-----:R-:W0:Y:S02]  /*1080*/  MUFU.RCP R4, R4 ;  /* 0x0000000400047308 */ /* 0x001e240000001000 */
[----:B0-----:R-:W-:Y:S02]  /*1090*/  VIADD R3, R4, 0xffffffe ;  /* 0x0ffffffe04037836 */ /* 0x001fe40000000000 */
[----:B------:R-:W-:Y:S02]  /*10a0*/  IMAD.MOV R4, RZ, RZ, -R2 ;  /* 0x000000ffff047224 */ /* 0x000fe400078e0a02 */
[----:B------:R-:W-:Y:S02]  /*10b0*/  IMAD.MOV.U32 R2, RZ, RZ, RZ ;  /* 0x000000ffff027224 */ /* 0x000fe400078e00ff */
[----:B------:R-:W0:Y:S02]  /*10c0*/  F2I.FTZ.U32.TRUNC.NTZ R3, R3 ;  /* 0x0000000300037305 */ /* 0x000e24000021f000 */
[----:B0-----:R-:W-:-:S04]  /*10d0*/  IMAD.MOV R7, RZ, RZ, -R3 ;  /* 0x000000ffff077224 */ /* 0x001fc800078e0a03 */
[----:B------:R-:W-:-:S04]  /*10e0*/  IMAD R7, R7, R6, RZ ;  /* 0x0000000607077224 */ /* 0x000fc800078e02ff */
[----:B------:R-:W-:-:S04]  /*10f0*/  IMAD.HI.U32 R2, R3, R7, R2 ;  /* 0x0000000703027227 */ /* 0x000fc800078e0002 */
[----:B------:R-:W-:-:S04]  /*1100*/  IMAD.MOV.U32 R3, RZ, RZ, R10 ;  /* 0x000000ffff037224 */ /* 0x000fc800078e000a */
        /* <DEDUP_REMOVED lines=11> */
.L_x_913:
[-C--:B------:R-:W-:Y:S01]  /*11c0*/  IMAD R17, R17, R74.reuse, R8 ;  /* 0x0000004a11117224 */ /* 0x080fe200078e0208 */
[----:B------:R-:W-:Y:S01]  /*11d0*/  PLOP3.LUT P0, PT, PT, PT, PT, 0x80, 0x0 ;  /* 0x000000000000781c */ /* 0x000fe20003f0f070 */
[----:B0-----:R-:W-:Y:S01]  /*11e0*/  IMAD.MOV.U32 R0, RZ, RZ, RZ ;  /* 0x000000ffff007224 */ /* 0x001fe200078e00ff */
        /* <DEDUP_REMOVED lines=40> */
[----:B------:R-:W-:-:S05]  /*1470*/  SHF.R.S32.HI R76, RZ, 0x7, R75 ;  /* 0x00000007ff4c7819 */ /* 0x000fca000001144b */
        /* <DEDUP_REMOVED lines=20> */
[----:B------:R-:W-:Y:S02]  /*15c0*/  IMAD.U32 R10, RZ, RZ, UR6 ;  /* 0x00000006ff0a7e24 */ /* 0x000fe4000f8e00ff */
[----:B------:R-:W-:Y:S02]  /*15d0*/  IMAD.U32 R6, RZ, RZ, UR4 ;  /* 0x00000004ff067e24 */ /* 0x000fe4000f8e00ff */
[----:B------:R-:W-:-:S02]  /*15e0*/  IMAD.U32 R7, RZ, RZ, UR5 ;  /* 0x00000005ff077e24 */ /* 0x000fc4000f8e00ff */
[----:B------:R-:W-:Y:S02]  /*15f0*/  IMAD.U32 R11, RZ, RZ, UR7 ;  /* 0x00000007ff0b7e24 */ /* 0x000fe4000f8e00ff */
[----:B------:R-:W-:Y:S02]  /*1600*/  IMAD.MOV.U32 R8, RZ, RZ, 0x70 ;  /* 0x00000070ff087424 */ /* 0x000fe400078e00ff */
[----:B------:R-:W-:Y:S02]  /*1610*/  IMAD.MOV.U32 R12, RZ, RZ, 0x1 ;  /* 0x00000001ff0c7424 */ /* 0x000fe400078e00ff */
[----:B0-----:R-:W-:-:S07]  /*1620*/  IMAD.MOV.U32 R13, RZ, RZ, RZ ;  /* 0x000000ffff0d7224 */ /* 0x001fce00078e00ff */
[----:B------:R-:W-:-:S07]  /*1630*/  LEPC R20, `(.L_x_915) ;  /* 0x000000001014794e */ /* 0x000fce0000000000 */
[----:B-1----:R-:W-:Y:S05]  /*1640*/  CALL.ABS.NOINC R2 ;  /* 0x0000000002007343 */ /* 0x002fea0003c00000 */
.L_x_915:
[----:B------:R-:W2:Y:S01]  /*1650*/  LDL.LU R20, [R1+0x14] ;  /* 0x0000140001147983 */ /* 0x000ea20000300800 */
[----:B------:R-:W-:-:S04]  /*1660*/  SHF.L.U32 R2, RZ, 0x1f, RZ ;  /* 0x0000001fff027819 */ /* 0x000fc800000006ff */
[----:B------:R-:W0:Y:S01]  /*1670*/  SYNCS.PHASECHK.TRANS64.TRYWAIT P1, [UR57+0x2a800], R2 ;  /* 0x02a80002ff0075a7 */ /* 0x000e220008020179 */
[----:B--2---:R-:W-:-:S04]  /*1680*/  LOP3.LUT R0, R20, 0x1, RZ, 0xfc, !PT ;  /* 0x0000000114007812 */ /* 0x004fc800078efcff */
[----:B------:R-:W-:Y:S01]  /*1690*/  ISETP.NE.AND P0, PT, R0, 0x3, PT ;  /* 0x000000030000780c */ /* 0x000fe20003f05270 */
[----:B0-----:R-:W-:-:S12]  /*16a0*/  @!P1 BRA `(.L_x_916) ;  /* 0x00000124007c9947 */ /* 0x001fd80003800000 */
.L_x_1079:
[----:B------:R-:W-:Y:S05]  /*16b0*/  @!P0 BRA `(.L_x_917) ;  /* 0x0000000000048947 */ /* 0x000fea0003800000 */
[----:B------:R-:W-:Y:S01]  /*16c0*/  BPT.TRAP 0x1 ;  /* 0x000000040000795c */ /* 0x000fe20000300000 */
.L_x_917:
[----:B------:R1:W2:Y:S01]  /*16d0*/  SYNCS.PHASECHK.TRANS64.TRYWAIT P2, [UR57+0x2a830], R2 ;  /* 0x02a83002ff0075a7 */ /* 0x0002a20008040179 */
[----:B------:R-:W-:Y:S05]  /*16e0*/  @!P0 BRA `(.L_x_918) ;  /* 0x0000000000048947 */ /* 0x000fea0003800000 */
[----:B------:R-:W-:Y:S01]  /*16f0*/  BPT.TRAP 0x1 ;  /* 0x000000040000795c */ /* 0x000fe20000300000 */
.L_x_918:
[----:B------:R-:W3:Y:S01]  /*1700*/  S2R R0, SR_TID.X ;  /* 0x0000000000007919 */ /* 0x000ee20000002100 */
[----:B------:R-:W-:-:S05]  /*1710*/  IMAD.U32 R4, RZ, RZ, UR36 ;  /* 0x00000024ff047e24 */ /* 0x000fca000f8e00ff */
[----:B------:R-:W-:Y:S02]  /*1720*/  LOP3.LUT R4, R4, 0x10000, RZ, 0xfc, !PT ;  /* 0x0001000004047812 */ /* 0x000fe400078efcff */
[----:B---3--:R-:W-:-:S04]  /*1730*/  LOP3.LUT R0, R0, 0x7f, RZ, 0xc0, !PT ;  /* 0x0000007f00007812 */ /* 0x008fc800078ec0ff */
[----:B------:R-:W-:Y:S01]  /*1740*/  ISETP.NE.AND P1, PT, R0, RZ, PT ;  /* 0x000000ff0000720c */ /* 0x000fe20003f25270 */
[----:B--2---:R-:W-:-:S12]  /*1750*/  @P2 BRA `(.L_x_919) ;  /* 0x0000000000082947 */ /* 0x004fd80003800000 */
[----:B------:R-:W2:Y:S02]  /*1760*/  SYNCS.PHASECHK.TRANS64.TRYWAIT P2, [UR57+0x2a830], R2 ;  /* 0x02a83002ff0075a7 */ /* 0x000ea40008040179 */
[----:B--2---:R-:W-:Y:S05]  /*1770*/  @!P2 BRA `(.L_x_920) ;  /* 0x000001240060a947 */ /* 0x004fea0003800000 */
.L_x_919:
[----:B------:R-:W-:Y:S05]  /*1780*/  WARPSYNC.ALL ;  /* 0x0000000000007948 */ /* 0x000fea0003800000 */
[----:B------:R-:W-:Y:S01]  /*1790*/  IMAD.MOV.U32 R5, RZ, RZ, 0x40000040 ;  /* 0x40000040ff057424 */ /* 0x000fe200078e00ff */
[----:B------:R-:W-:Y:S01]  /*17a0*/  UIADD3 UR4, UR57, 0x18400, URZ ;  /* 0x0001840039047890 */ /* 0x000fe2000fffe03f */
[----:B------:R-:W-:Y:S01]  /*17b0*/  R2UR UR8, R4 ;  /* 0x00000000040872ca */ /* 0x000fe200000e0000 */
[----:B------:R-:W-:Y:S02]  /*17c0*/  WARPGROUP.ARRIVE ;  /* 0x00000000000079c5 */ /* 0x000fe40000000000 */
[----:B------:R-:W-:Y:S01]  /*17d0*/  R2UR UR9, R5 ;  /* 0x00000000050972ca */ /* 0x000fe200000e0000 */
[----:B------:R-:W-:Y:S01]  /*17e0*/  USHF.R.U32.HI UR4, URZ, 0x4, UR4 ;  /* 0x000000043f047899 */ /* 0x000fe20008011604 */
[----:B------:R-:W2:Y:S01]  /*17f0*/  LDC R14, c[0x0][0x448] ;  /* 0x00011200ff0e7b82 */ /* 0x000ea20000000800 */
[----:B------:R-:W-:Y:S01]  /*1800*/  UMOV UR11, 0x40000040 ;  /* 0x40000040000b7882 */ /* 0x000fe20000000000 */
[----:B------:R-:W-:Y:S01]  /*1810*/  UMOV UR13, 0x40000040 ;  /* 0x40000040000d7882 */ /* 0x000fe20000000000 */
[----:B------:R-:W-:Y:S01]  /*1820*/  ULOP3.LUT UR4, UR4, 0x3fff, URZ, 0xc0, !UPT ;  /* 0x00003fff04047892 */ /* 0x000fe2000f8ec03f */
[----:B------:R-:W-:Y:S01]  /*1830*/  LOP3.LUT R75, R75, 0xffffff80, RZ, 0xc0, !PT ;  /* 0xffffff804b4b7812 */ /* 0x000fe200078ec0ff */
[----:B------:R-:W-:Y:S01]  /*1840*/  UMOV UR15, 0x40000040 ;  /* 0x40000040000f7882 */ /* 0x000fe20000000000 */
[----:B------:R-:W-:Y:S01]  /*1850*/  UMOV UR17, 0x40000040 ;  /* 0x4000004000117882 */ /* 0x000fe20000000000 */
[----:B------:R-:W-:Y:S01]  /*1860*/  ULOP3.LUT UR58, UR4, 0x10000, URZ, 0xfc, !UPT ;  /* 0x00010000043a7892 */ /* 0x000fe2000f8efc3f */
[----:B0-----:R-:W-:Y:S01]  /*1870*/  LEA.HI R3, R76, R76, RZ, 0x1 ;  /* 0x0000004c4c037211 */ /* 0x001fe200078f08ff */
[----:B------:R-:W-:Y:S01]  /*1880*/  UMOV UR19, 0x40000040 ;  /* 0x4000004000137882 */ /* 0x000fe20000000000 */
[----:B------:R-:W-:Y:S01]  /*1890*/  R2UR UR4, R4 ;  /* 0x00000000040472ca */ /* 0x000fe200000e0000 */
[----:B------:R-:W-:Y:S01]  /*18a0*/  UIADD3 UR14, UR58, 0x4, URZ ;  /* 0x000000043a0e7890 */ /* 0x000fe2000fffe03f */
[----:B------:R-:W-:Y:S01]  /*18b0*/  IMAD.IADD R75, R72, 0x1, -R75 ;  /* 0x00000001484b7824 */ /* 0x000fe200078e0a4b */
[----:B------:R-:W-:Y:S01]  /*18c0*/  UIADD3 UR18, UR58, 0x6, URZ ;  /* 0x000000063a127890 */ /* 0x000fe2000fffe03f */
[----:B------:R-:W-:Y:S01]  /*18d0*/  LEA.HI R73, R73, R72, RZ, 0x2 ;  /* 0x0000004849497211 */ /* 0x000fe200078f10ff */
[----:B------:R-:W-:Y:S01]  /*18e0*/  UMOV UR10, UR58 ;  /* 0x0000003a000a7c82 */ /* 0x000fe20008000000 */
[----:B------:R-:W-:Y:S01]  /*18f0*/  UIADD3 UR22, UR58, 0x300, URZ ;  /* 0x000003003a167890 */ /* 0x000fe2000fffe03f */
[----:B------:R-:W-:Y:S01]  /*1900*/  HGMMA.64x96x16.F32.BF16 R24, gdesc[UR8], RZ, !UPT, gsb0 ;  /* 0x01600000081879f0 */ /* 0x000fe2000c0018ff */
[----:B------:R-:W-:Y:S01]  /*1910*/  UIADD3 UR10, UR58, 0x2, URZ ;  /* 0x000000023a0a7890 */ /* 0x000fe2000fffe03f */
[----:B-1----:R-:W-:Y:S01]  /*1920*/  SHF.R.S32.HI R2, RZ, 0x1f, R75 ;  /* 0x0000001fff027819 */ /* 0x002fe2000001144b */
[----:B------:R-:W-:Y:S01]  /*1930*/  UMOV UR9, 0x40000040 ;  /* 0x4000004000097882 */ /* 0x000fe20000000000 */
[----:B------:R-:W-:Y:S01]  /*1940*/  UMOV UR11, 0x40000040 ;  /* 0x40000040000b7882 */ /* 0x000fe20000000000 */
[----:B------:R-:W-:Y:S01]  /*1950*/  UMOV UR21, 0x40000040 ;  /* 0x4000004000157882 */ /* 0x000fe20000000000 */
[----:B------:R-:W-:Y:S01]  /*1960*/  UIADD3 UR8, UR4, 0x2, URZ ;  /* 0x0000000204087890 */ /* 0x000fe2000fffe03f */
[----:B--2---:R-:W-:Y:S01]  /*1970*/  ISETP.NE.AND P2, PT, R14, 0x1, PT ;  /* 0x000000010e00780c */ /* 0x004fe20003f45270 */
[----:B------:R-:W-:Y:S01]  /*1980*/  UIADD3 UR12, UR4, 0x4, URZ ;  /* 0x00000004040c7890 */ /* 0x000fe2000fffe03f */
[----:B------:R-:W-:Y:S01]  /*1990*/  LOP3.LUT R15, R3, 0x3fffffe, RZ, 0xc0, !PT ;  /* 0x03fffffe030f7812 */ /* 0x000fe200078ec0ff */
[----:B------:R-:W-:Y:S01]  /*19a0*/  UIADD3 UR16, UR4, 0x6, URZ ;  /* 0x0000000604107890 */ /* 0x000fe2000fffe03f */
[----:B------:R-:W-:Y:S01]  /*19b0*/  LOP3.LUT R73, R73, 0xfffffffc, RZ, 0xc0, !PT ;  /* 0xfffffffc49497812 */ /* 0x000fe200078ec0ff */
[----:B------:R-:W-:Y:S01]  /*19c0*/  UIADD3 UR20, UR4, 0x400, URZ ;  /* 0x0000040004147890 */ /* 0x000fe2000fffe03f */
[----:B------:R-:W-:Y:S01]  /*19d0*/  LEA.HI R3, R2, R75, RZ, 0x5 ;  /* 0x0000004b02037211 */ /* 0x000fe200078f28ff */
[----:B------:R-:W-:Y:S01]  /*19e0*/  UMOV UR23, 0x40000040 ;  /* 0x4000004000177882 */ /* 0x000fe20000000000 */
[----:B------:R-:W-:Y:S01]  /*19f0*/  UIADD3 UR24, UR4, 0x402, URZ ;  /* 0x0000040204187890 */ /* 0x000fe2000fffe03f */
[----:B------:R-:W-:Y:S01]  /*1a00*/  IMAD.IADD R73, R72, 0x1, -R73 ;  /* 0x0000000148497824 */ /* 0x000fe200078e0a49 */
[----:B------:R-:W-:Y:S01]  /*1a10*/  UIADD3 UR26, UR58, 0x302, URZ ;  /* 0x000003023a1a7890 */ /* 0x000fe2000fffe03f */
[----:B------:R-:W-:Y:S01]  /*1a20*/  SHF.R.S32.HI R3, RZ, 0x5, R3 ;  /* 0x00000005ff037819 */ /* 0x000fe20000011403 */
[----:B------:R-:W-:Y:S01]  /*1a30*/  UMOV UR25, 0x40000040 ;  /* 0x4000004000197882 */ /* 0x000fe20000000000 */
[----:B------:R-:W-:Y:S01]  /*1a40*/  UMOV UR27, 0x40000040 ;  /* 0x40000040001b7882 */ /* 0x000fe20000000000 */
[----:B------:R-:W-:Y:S01]  /*1a50*/  UIADD3 UR28, UR4, 0x404, URZ ;  /* 0x00000404041c7890 */ /* 0x000fe2000fffe03f */
[----:B------:R-:W-:Y:S01]  /*1a60*/  LEA.HI R8, R73, R73, RZ, 0x1 ;  /* 0x0000004949087211 */ /* 0x000fe200078f08ff */
[----:B------:R-:W-:Y:S01]  /*1a70*/  UIADD3 UR30, UR58, 0x304, URZ ;  /* 0x000003043a1e7890 */ /* 0x000fe2000fffe03f */
[----:B------:R-:W-:Y:S01]  /*1a80*/  IMAD R3, R3, 0x10, R22 ;  /* 0x0000001003037824 */ /* 0x000fe200078e0216 */
[----:B------:R-:W-:Y:S01]  /*1a90*/  UMOV UR29, 0x40000040 ;  /* 0x40000040001d7882 */ /* 0x000fe20000000000 */
[----:B------:R-:W-:Y:S01]  /*1aa0*/  UMOV UR31, 0x40000040 ;  /* 0x40000040001f7882 */ /* 0x000fe20000000000 */
[----:B------:R-:W-:Y:S01]  /*1ab0*/  UIADD3 UR32, UR4, 0x406, URZ ;  /* 0x0000040604207890 */ /* 0x000fe2000fffe03f */
[----:B------:R-:W-:Y:S01]  /*1ac0*/  LOP3.LUT R8, R8, 0x1ffffffe, RZ, 0xc0, !PT ;  /* 0x1ffffffe08087812 */ /* 0x000fe200078ec0ff */
[----:B------:R-:W-:Y:S01]  /*1ad0*/  UIADD3 UR34, UR58, 0x306, URZ ;  /* 0x000003063a227890 */ /* 0x000fe2000fffe03f */
[----:B------:R-:W-:Y:S01]  /*1ae0*/  IMAD.IADD R15, R76, 0x1, -R15 ;  /* 0x000000014c0f7824 */ /* 0x000fe200078e0a0f */
[----:B------:R-:W-:Y:S01]  /*1af0*/  UMOV UR33, 0x40000040 ;  /* 0x4000004000217882 */ /* 0x000fe20000000000 */
[----:B------:R-:W-:Y:S01]  /*1b00*/  UMOV UR35, 0x40000040 ;  /* 0x4000004000237882 */ /* 0x000fe20000000000 */
[----:B------:R-:W-:Y:S01]  /*1b10*/  UIADD3 UR36, UR4, 0x800, URZ ;  /* 0x0000080004247890 */ /* 0x000fe2000fffe03f */
[----:B------:R-:W-:Y:S01]  /*1b20*/  IMAD.IADD R8, R73, 0x1, -R8 ;  /* 0x0000000149087824 */ /* 0x000fe200078e0a08 */
[----:B------:R-:W-:Y:S01]  /*1b30*/  UIADD3 UR38, UR58, 0x600, URZ ;  /* 0x000006003a267890 */ /* 0x000fe2000fffe03f */
[----:B------:R-:W-:Y:S01]  /*1b40*/  UMOV UR37, 0x40000040 ;  /* 0x4000004000257882 */ /* 0x000fe20000000000 */
[----:B------:R-:W-:Y:S01]  /*1b50*/  UMOV UR39, 0x40000040 ;  /* 0x4000004000277882 */ /* 0x000fe20000000000 */
[----:B------:R-:W-:-:S02]  /*1b60*/  UIADD3 UR40, UR4, 0x802, URZ ;  /* 0x0000080204287890 */ /* 0x000fc4000fffe03f */
[----:B------:R-:W-:Y:S01]  /*1b70*/  UIADD3 UR42, UR58, 0x602, URZ ;  /* 0x000006023a2a7890 */ /* 0x000fe2000fffe03f */
[----:B------:R-:W-:Y:S01]  /*1b80*/  UMOV UR41, 0x40000040 ;  /* 0x4000004000297882 */ /* 0x000fe20000000000 */
[----:B------:R-:W-:Y:S01]  /*1b90*/  UMOV UR43, 0x40000040 ;  /* 0x40000040002b7882 */ /* 0x000fe20000000000 */
[----:B------:R-:W-:Y:S02]  /*1ba0*/  UIADD3 UR44, UR4, 0x804, URZ ;  /* 0x00000804042c7890 */ /* 0x000fe4000fffe03f */
[----:B------:R-:W-:Y:S01]  /*1bb0*/  UIADD3 UR46, UR58, 0x604, URZ ;  /* 0x000006043a2e7890 */ /* 0x000fe2000fffe03f */
[----:B------:R-:W-:Y:S01]  /*1bc0*/  UMOV UR45, 0x40000040 ;  /* 0x40000040002d7882 */ /* 0x000fe20000000000 */
[----:B------:R-:W-:Y:S01]  /*1bd0*/  UMOV UR47, 0x40000040 ;  /* 0x40000040002f7882 */ /* 0x000fe20000000000 */
[----:B------:R-:W-:Y:S02]  /*1be0*/  UIADD3 UR48, UR4, 0x806, URZ ;  /* 0x0000080604307890 */ /* 0x000fe4000fffe03f */
[----:B------:R-:W-:Y:S01]  /*1bf0*/  UIADD3 UR50, UR58, 0x606, URZ ;  /* 0x000006063a327890 */ /* 0x000fe2000fffe03f */
[----:B------:R-:W-:Y:S01]  /*1c00*/  UMOV UR49, 0x40000040 ;  /* 0x4000004000317882 */ /* 0x000fe20000000000 */
[----:B------:R-:W-:Y:S01]  /*1c10*/  UMOV UR51, 0x40000040 ;  /* 0x4000004000337882 */ /* 0x000fe20000000000 */
[----:B------:R-:W-:Y:S01]  /*1c20*/  ULDC UR4, c[0x0][0x9d8] ;  /* 0x0002760000047ab9 */ /* 0x000fe20000000800 */
[----:B------:R-:W-:Y:S01]  /*1c30*/  ULDC UR60, c[0x0][0x288] ;  /* 0x0000a200003c7ab9 */ /* 0x000fe20000000800 */
[----:B------:R-:W-:-:S02]  /*1c40*/  ULDC UR61, c[0x0][0x9dc] ;  /* 0x00027700003d7ab9 */ /* 0x000fc40000000800 */
[----:B------:R-:W-:Y:S01]  /*1c50*/  ULOP3.LUT UR61, URZ, UR61, URZ, 0x33, !UPT ;  /* 0x0000003d3f3d7292 */ /* 0x000fe2000f8e333f */
[----:B------:R-:W-:Y:S02]  /*1c60*/  WARPGROUP.DEPBAR.LE gsb0, 0x0 ;  /* 0x00008000000079c5 */ /* 0x000fe40000010000 */
[----:B------:R-:W-:-:S06]  /*1c70*/  WARPGROUP.ARRIVE ;  /* 0x00000000000079c5 */ /* 0x000fcc0000000000 */
[----:B------:R-:W-:Y:S03]  /*1c80*/  HGMMA.64x96x16.F32.BF16 R24, gdesc[UR8], R24, gsb0 ;  /* 0x01600000081879f0 */ /* 0x000fe60008001818 */
        /* <DEDUP_REMOVED lines=31> */
[----:B------:R-:W-:Y:S01]  /*1e80*/  FMUL.FTZ R0, R26, UR4 ;  /* 0x000000041a007c20 */ /* 0x000fe20008410000 */
[----:B------:R-:W-:Y:S01]  /*1e90*/  LEA.HI R26, R2, R75, RZ, 0x2 ;  /* 0x0000004b021a7211 */ /* 0x000fe200078f10ff */
[----:B------:R-:W-:Y:S01]  /*1ea0*/  FMUL.FTZ R6, R27, UR4 ;  /* 0x000000041b067c20 */ /* 0x000fe20008410000 */
[----:B------:R-:W-:Y:S01]  /*1eb0*/  FMUL.FTZ R29, R29, UR4 ;  /* 0x000000041d1d7c20 */ /* 0x000fe20008410000 */
[----:B------:R-:W0:Y:S01]  /*1ec0*/  @P2 LDC R27, c[0x0][0x44c] ;  /* 0x00011300ff1b2b82 */ /* 0x000e220000000800 */
[--C-:B------:R-:W-:Y:S01]  /*1ed0*/  SHF.R.S32.HI R2, RZ, 0x2, R26.reuse ;  /* 0x00000002ff027819 */ /* 0x100fe2000001141a */
[----:B------:R-:W-:Y:S01]  /*1ee0*/  FMUL.FTZ R28, R28, UR4 ;  /* 0x000000041c1c7c20 */ /* 0x000fe20008410000 */
[----:B------:R-:W-:Y:S01]  /*1ef0*/  SHF.R.S32.HI R9, RZ, 0x1f, R26 ;  /* 0x0000001fff097819 */ /* 0x000fe2000001141a */
[----:B------:R1:W2:Y:S01]  /*1f00*/  MUFU.TANH R79, R29 ;  /* 0x0000001d004f7308 */ /* 0x0002a20000002400 */
[----:B------:R-:W-:Y:S01]  /*1f10*/  FMUL.FTZ R25, R25, UR4 ;  /* 0x0000000419197c20 */ /* 0x000fe20008410000 */
[----:B------:R-:W-:Y:S01]  /*1f20*/  FMUL.FTZ R11, R24, UR4 ;  /* 0x00000004180b7c20 */ /* 0x000fe20008410000 */
[-C--:B------:R-:W-:Y:S01]  /*1f30*/  LEA.HI R9, R9, R2.reuse, RZ, 0x3 ;  /* 0x0000000209097211 */ /* 0x080fe200078f18ff */
[----:B------:R-:W-:Y:S01]  /*1f40*/  FMUL.FTZ R7, R30, UR4 ;  /* 0x000000041e077c20 */ /* 0x000fe20008410000 */
[----:B------:R-:W-:Y:S01]  /*1f50*/  FMUL.FTZ R10, R31, UR4 ;  /* 0x000000041f0a7c20 */ /* 0x000fe20008410000 */
[----:B------:R-:W-:Y:S01]  /*1f60*/  FMUL.FTZ R32, R32, UR4 ;  /* 0x0000000420207c20 */ /* 0x000fe20008410000 */
[----:B------:R-:W-:Y:S01]  /*1f70*/  LOP3.LUT R9, R9, 0xfffffff8, RZ, 0xc0, !PT ;  /* 0xfffffff809097812 */ /* 0x000fe200078ec0ff */
[----:B------:R3:W4:Y:S01]  /*1f80*/  MUFU.TANH R78, R28 ;  /* 0x0000001c004e7308 */ /* 0x0007220000002400 */
[----:B-1----:R-:W1:Y:S01]  /*1f90*/  @P2 LDC R29, c[0x0][0x450] ;  /* 0x00011400ff1d2b82 */ /* 0x002e620000000800 */
[----:B------:R-:W-:Y:S01]  /*1fa0*/  FMUL.FTZ R33, R33, UR4 ;  /* 0x0000000421217c20 */ /* 0x000fe20008410000 */
[----:B------:R-:W-:Y:S01]  /*1fb0*/  IADD3 R2, R3, R2, -R9 ;  /* 0x0000000203027210 */ /* 0x000fe20007ffe809 */
[----:B------:R-:W-:-:S02]  /*1fc0*/  IMAD.U32 R9, RZ, RZ, UR57 ;  /* 0x00000039ff097e24 */ /* 0x000fc4000f8e00ff */
[----:B------:R-:W-:Y:S01]  /*1fd0*/  FMUL.FTZ R12, R34, UR4 ;  /* 0x00000004220c7c20 */ /* 0x000fe20008410000 */
[----:B------:R-:W-:Y:S01]  /*1fe0*/  FMUL.FTZ R13, R35, UR4 ;  /* 0x00000004230d7c20 */ /* 0x000fe20008410000 */
[----:B------:R-:W-:Y:S01]  /*1ff0*/  FMUL.FTZ R36, R36, UR4 ;  /* 0x0000000424247c20 */ /* 0x000fe20008410000 */
[----:B------:R-:W-:Y:S01]  /*2000*/  IMAD R15, R15, 0x40, R2 ;  /* 0x000000400f0f7824 */ /* 0x000fe200078e0202 */
[----:B---3--:R-:W-:Y:S01]  /*2010*/  LOP3.LUT R28, R26, 0x7ffffffc, RZ, 0xc0, !PT ;  /* 0x7ffffffc1a1c7812 */ /* 0x008fe200078ec0ff */
[----:B------:R-:W-:Y:S01]  /*2020*/  @!P1 VIADD R9, R9, 0x2a840 ;  /* 0x0002a84009099836 */ /* 0x000fe20000000000 */
[----:B------:R3:W0:Y:S01]  /*2030*/  MUFU.TANH R77, R25 ;  /* 0x00000019004d7308 */ /* 0x0006220000002400 */
[----:B------:R-:W-:Y:S02]  /*2040*/  IMAD R8, R8, 0x8, R15 ;  /* 0x0000000808087824 */ /* 0x000fe400078e020f */
[----:B------:R-:W-:Y:S01]  /*2050*/  FMUL.FTZ R37, R37, UR4 ;  /* 0x0000000425257c20 */ /* 0x000fe20008410000 */
[----:B------:R-:W-:Y:S01]  /*2060*/  FMUL.FTZ R20, R38, UR4 ;  /* 0x0000000426147c20 */ /* 0x000fe20008410000 */
[----:B------:R-:W-:Y:S01]  /*2070*/  @!P1 PRMT R26, RZ, 0x654, R9 ;  /* 0x00000654ff1a9816 */ /* 0x000fe20000000009 */
[----:B0-----:R-:W-:-:S04]  /*2080*/  @P2 IMAD.HI.U32 R2, R8, R27, RZ ;  /* 0x0000001b08022227 */ /* 0x001fc800078e00ff */
[----:B------:R-:W-:Y:S01]  /*2090*/  FMUL.FTZ R21, R39, UR4 ;  /* 0x0000000427157c20 */ /* 0x000fe20008410000 */
[----:B------:R-:W-:Y:S01]  /*20a0*/  FMUL.FTZ R40, R40, UR4 ;  /* 0x0000000428287c20 */ /* 0x000fe20008410000 */
[----:B------:R-:W-:Y:S01]  /*20b0*/  FMUL.FTZ R41, R41, UR4 ;  /* 0x0000000429297c20 */ /* 0x000fe20008410000 */
[----:B------:R-:W-:Y:S02]  /*20c0*/  IMAD.MOV.U32 R27, RZ, RZ, R8 ;  /* 0x000000ffff1b7224 */ /* 0x000fe400078e0008 */
[----:B------:R-:W-:Y:S01]  /*20d0*/  FMUL.FTZ R24, R42, UR4 ;  /* 0x000000042a187c20 */ /* 0x000fe20008410000 */
[----:B------:R-:W-:Y:S02]  /*20e0*/  IMAD.IADD R9, R75, 0x1, -R28 ;  /* 0x000000014b097824 */ /* 0x000fe400078e0a1c */
[----:B---3--:R-:W-:Y:S01]  /*20f0*/  FMUL.FTZ R25, R43, UR4 ;  /* 0x000000042b197c20 */ /* 0x008fe20008410000 */
[----:B------:R-:W-:Y:S01]  /*2100*/  FMUL.FTZ R44, R44, UR4 ;  /* 0x000000042c2c7c20 */ /* 0x000fe20008410000 */
[----:B-1----:R-:W-:Y:S01]  /*2110*/  @P2 SHF.R.U32.HI R27, RZ, R29, R2 ;  /* 0x0000001dff1b2219 */ /* 0x002fe20000011602 */
[----:B------:R-:W-:Y:S01]  /*2120*/  IMAD.MOV.U32 R29, RZ, RZ, -0x60 ;  /* 0xffffffa0ff1d7424 */ /* 0x000fe200078e00ff */
[----:B------:R-:W0:Y:S01]  /*2130*/  LDC.64 R2, c[0x0][0x9e0] ;  /* 0x00027800ff027b82 */ /* 0x000e220000000a00 */
[----:B------:R-:W-:Y:S01]  /*2140*/  FMUL.FTZ R45, R45, UR4 ;  /* 0x000000042d2d7c20 */ /* 0x000fe20008410000 */
[----:B------:R-:W-:Y:S01]  /*2150*/  FMUL.FTZ R46, R46, UR4 ;  /* 0x000000042e2e7c20 */ /* 0x000fe20008410000 */
[----:B------:R-:W1:Y:S01]  /*2160*/  SHFL.IDX PT, R76, R27, RZ, 0x1c1f ;  /* 0x001c1fff1b4c7589 */ /* 0x000e6200000e0000 */
[----:B------:R-:W-:-:S02]  /*2170*/  IMAD R28, R74, R29, 0x61 ;  /* 0x000000614a1c7424 */ /* 0x000fc400078e021d */
[----:B------:R-:W-:Y:S01]  /*2180*/  FMUL.FTZ R48, R48, UR4 ;  /* 0x0000000430307c20 */ /* 0x000fe20008410000 */
        /* <DEDUP_REMOVED lines=24> */
[----:B------:R-:W-:Y:S01]  /*2310*/  IMAD R30, R9, -0x2, R28 ;  /* 0xfffffffe091e7824 */ /* 0x000fe200078e021c */
[----:B0-----:R-:W-:Y:S01]  /*2320*/  ISETP.GE.AND P2, PT, R3, 0x1, PT ;  /* 0x000000010300780c */ /* 0x001fe20003f46270 */
[----:B------:R0:W-:Y:S01]  /*2330*/  @!P1 SYNCS.ARRIVE.TRANS64.RED.A1T0 RZ, [R26+URZ], RZ ;  /* 0x000000ff1aff99a7 */ /* 0x0001e2000810043f */
[----:B------:R-:W3:Y:S01]  /*2340*/  MUFU.TANH R11, R11 ;  /* 0x0000000b000b7308 */ /* 0x000ee20000002400 */
[----:B------:R-:W-:Y:S01]  /*2350*/  VIADD R38, R28, 0xffffffff ;  /* 0xffffffff1c267836 */ /* 0x000fe20000000000 */
[C-C-:B------:R-:W-:Y:S01]  /*2360*/  IADD3 R29, R30.reuse, -UR60, R19.reuse ;  /* 0x8000003c1e1d7c10 */ /* 0x140fe2000fffe013 */
[----:B------:R-:W-:Y:S01]  /*2370*/  VIADD R72, R30, 0xffffffff ;  /* 0xffffffff1e487836 */ /* 0x000fe20000000000 */
[----:B------:R-:W-:Y:S01]  /*2380*/  P2R R161, PR, RZ, 0x4 ;  /* 0x00000004ffa17803 */ /* 0x000fe20000000000 */
[----:B0-----:R-:W-:-:S03]  /*2390*/  IMAD R26, R74, -0x60, R19 ;  /* 0xffffffa04a1a7824 */ /* 0x001fc600078e0213 */
[----:B------:R-:W0:Y:S01]  /*23a0*/  MUFU.TANH R0, R0 ;  /* 0x0000000000007308 */ /* 0x000e220000002400 */
[C---:B------:R-:W-:Y:S02]  /*23b0*/  IMAD.IADD R34, R29.reuse, 0x1, R2 ;  /* 0x000000011d227824 */ /* 0x040fe400078e0202 */
[----:B------:R-:W-:Y:S02]  /*23c0*/  VIADD R26, R26, 0x60 ;  /* 0x000000601a1a7836 */ /* 0x000fe40000000000 */
[----:B------:R-:W-:Y:S02]  /*23d0*/  VIADD R35, R29, UR61 ;  /* 0x0000003d1d237c36 */ /* 0x000fe40008000000 */
[----:B------:R-:W-:Y:S01]  /*23e0*/  IMAD R31, R9, -0x2, R26 ;  /* 0xfffffffe091f7824 */ /* 0x000fe200078e021a */
[----:B------:R-:W0:Y:S01]  /*23f0*/  MUFU.TANH R6, R6 ;  /* 0x0000000600067308 */ /* 0x000e220000002400 */
[----:B-1----:R-:W-:-:S03]  /*2400*/  IMAD.IADD R28, R35, 0x1, R76 ;  /* 0x00000001231c7824 */ /* 0x002fc600078e024c */
[----:B------:R-:W-:-:S04]  /*2410*/  VIADDMNMX R26, R76, R34, R31, PT ;  /* 0x000000224c1a7246 */ /* 0x000fc8000380011f */
[----:B------:R-:W1:Y:S08]  /*2420*/  MUFU.TANH R7, R7 ;  /* 0x0000000700077308 */ /* 0x000e700000002400 */
[----:B------:R-:W0:Y:S08]  /*2430*/  MUFU.TANH R10, R10 ;  /* 0x0000000a000a7308 */ /* 0x000e300000002400 */
        /* <DEDUP_REMOVED lines=15> */
[----:B------:R0:W0:Y:S08]  /*2530*/  MUFU.TANH R42, R47 ;  /* 0x0000002f002a7308 */ /* 0x0000300000002400 */
        /* <DEDUP_REMOVED lines=23> */
[----:B------:R-:W0:Y:S01]  /*26b0*/  MUFU.TANH R71, R71 ;  /* 0x0000004700477308 */ /* 0x000e220000002400 */
[----:B-1234-:R-:W-:Y:S05]  /*26c0*/  @!P2 BRA `(.L_x_921) ;  /* 0x00000000004ca947 */ /* 0x01efea0003800000 */
[----:B------:R-:W-:Y:S01]  /*26d0*/  IADD3 R29, R19, -UR60, R76 ;  /* 0x8000003c131d7c10 */ /* 0x000fe2000fffe04c */
[----:B------:R-:W-:Y:S03]  /*26e0*/  BSSY B0, `(.L_x_922) ;  /* 0x000000e000007945 */ /* 0x000fe60003800000 */
[----:B------:R-:W-:-:S13]  /*26f0*/  ISETP.GT.AND P2, PT, R29, -0x1, PT ;  /* 0xffffffff1d00780c */ /* 0x000fda0003f44270 */
[----:B------:R-:W-:Y:S05]  /*2700*/  @P2 BRA `(.L_x_923) ;  /* 0x00000000001c2947 */ /* 0x000fea0003800000 */
[----:B------:R-:W-:Y:S02]  /*2710*/  ISETP.NE.AND P2, PT, R3, 0x1, PT ;  /* 0x000000010300780c */ /* 0x000fe40003f45270 */
[----:B------:R-:W-:-:S11]  /*2720*/  LOP3.LUT R29, RZ, R29, RZ, 0x33, !PT ;  /* 0x0000001dff1d7212 */ /* 0x000fd600078e33ff */
[----:B------:R-:W1:Y:S02]  /*2730*/  @P2 LDC.64 R80, c[0x0][0x9e8] ;  /* 0x00027a00ff502b82 */ /* 0x000e640000000a00 */
[----:B-1----:R-:W-:-:S05]  /*2740*/  @P2 IMAD.HI.U32 R30, R29, R80, RZ ;  /* 0x000000501d1e2227 */ /* 0x002fca00078e00ff */
[----:B------:R-:W-:-:S04]  /*2750*/  @P2 SHF.R.U32.HI R29, RZ, R81, R30 ;  /* 0x00000051ff1d2219 */ /* 0x000fc8000001161e */
[----:B------:R-:W-:Y:S01]  /*2760*/  LOP3.LUT R29, RZ, R29, RZ, 0x33, !PT ;  /* 0x0000001dff1d7212 */ /* 0x000fe200078e33ff */
[----:B------:R-:W-:Y:S06]  /*2770*/  BRA `(.L_x_924) ;  /* 0x0000000000107947 */ /* 0x000fec0003800000 */
.L_x_923:
[----:B------:R-:W-:-:S13]  /*2780*/  ISETP.NE.AND P2, PT, R3, 0x1, PT ;  /* 0x000000010300780c */ /* 0x000fda0003f45270 */
[----:B------:R-:W1:Y:S02]  /*2790*/  @P2 LDC.64 R80, c[0x0][0x9e8] ;  /* 0x00027a00ff502b82 */ /* 0x000e640000000a00 */
[----:B-1----:R-:W-:-:S05]  /*27a0*/  @P2 IMAD.HI.U32 R30, R29, R80, RZ ;  /* 0x000000501d1e2227 */ /* 0x002fca00078e00ff */
[----:B------:R-:W-:-:S07]  /*27b0*/  @P2 SHF.R.U32.HI R29, RZ, R81, R30 ;  /* 0x00000051ff1d2219 */ /* 0x000fce000001161e */
.L_x_924:
[----:B------:R-:W-:Y:S05]  /*27c0*/  BSYNC B0 ;  /* 0x0000000000007941 */ /* 0x000fea0003800000 */
.L_x_922:
[----:B------:R-:W-:-:S05]  /*27d0*/  IMAD R29, R29, R3, R72 ;  /* 0x000000031d1d7224 */ /* 0x000fca00078e0248 */
[----:B------:R-:W-:Y:S02]  /*27e0*/  VIMNMX R28, R28, R29, !PT ;  /* 0x0000001d1c1c7248 */ /* 0x000fe40007fe0100 */
[----:B------:R-:W-:-:S07]  /*27f0*/  VIADDMNMX R26, R29, R3, R26, PT ;  /* 0x000000031d1a7246 */ /* 0x000fce000380011a */
.L_x_921:
[C---:B------:R-:W-:Y:S01]  /*2800*/  ISETP.GE.AND P2, PT, R38.reuse, 0x2, PT ;  /* 0x000000022600780c */ /* 0x040fe20003f46270 */
[----:B------:R-:W1:Y:S01]  /*2810*/  SHFL.IDX PT, R30, R27, 0x1, 0x1c1f ;  /* 0x003c1f001b1e7f89 */ /* 0x000e6200000e0000 */
[----:B------:R-:W-:Y:S02]  /*2820*/  ISETP.GE.AND P6, PT, R38, 0x9, PT ;  /* 0x000000092600780c */ /* 0x000fe40003fc6270 */
[----:B------:R-:W-:Y:S02]  /*2830*/  ISETP.GT.AND P3, PT, R28, 0x1, !P2 ;  /* 0x000000011c00780c */ /* 0x000fe40005764270 */
[----:B------:R-:W-:Y:S02]  /*2840*/  ISETP.GE.AND P4, PT, R38, 0xa, PT ;  /* 0x0000000a2600780c */ /* 0x000fe40003f86270 */
[----:B------:R-:W-:Y:S02]  /*2850*/  ISETP.LT.OR P3, PT, R26, 0x2, P3 ;  /* 0x000000021a00780c */ /* 0x000fe40001f61670 */
[----:B------:R-:W-:-:S02]  /*2860*/  P2R R76, PR, RZ, 0x10 ;  /* 0x00000010ff4c7803 */ /* 0x000fc40000000000 */
[----:B------:R-:W-:Y:S02]  /*2870*/  FSEL R77, R77, -INF , !P3 ;  /* 0xff8000004d4d7808 */ /* 0x000fe40005800000 */
[----:B------:R-:W-:-:S04]  /*2880*/  ISETP.GT.AND P3, PT, R28, 0x8, !P6 ;  /* 0x000000081c00780c */ /* 0x000fc80007764270 */
[----:B------:R-:W-:-:S04]  /*2890*/  ISETP.LT.OR P3, PT, R26, 0x9, P3 ;  /* 0x000000091a00780c */ /* 0x000fc80001f61670 */
[----:B------:R-:W-:Y:S02]  /*28a0*/  FSEL R39, R78, -INF , !P3 ;  /* 0xff8000004e277808 */ /* 0x000fe40005800000 */
[----:B------:R-:W-:Y:S02]  /*28b0*/  ISETP.GT.AND P3, PT, R28, 0x9, !P4 ;  /* 0x000000091c00780c */ /* 0x000fe40006764270 */
[----:B------:R-:W-:Y:S02]  /*28c0*/  ISETP.GE.AND P4, PT, R38, 0x11, PT ;  /* 0x000000112600780c */ /* 0x000fe40003f86270 */
[----:B------:R-:W-:Y:S02]  /*28d0*/  ISETP.LT.OR P3, PT, R26, 0xa, P3 ;  /* 0x0000000a1a00780c */ /* 0x000fe40001f61670 */
[----:B------:R-:W-:Y:S02]  /*28e0*/  P2R R78, PR, RZ, 0x10 ;  /* 0x00000010ff4e7803 */ /* 0x000fe40000000000 */
[----:B------:R-:W-:-:S02]  /*28f0*/  FSEL R79, R79, -INF , !P3 ;  /* 0xff8000004f4f7808 */ /* 0x000fc40005800000 */
[----:B------:R-:W-:Y:S02]  /*2900*/  ISETP.GT.AND P3, PT, R28, 0x10, !P4 ;  /* 0x000000101c00780c */ /* 0x000fe40006764270 */
[----:B------:R-:W-:Y:S02]  /*2910*/  ISETP.GE.AND P4, PT, R38, 0x12, PT ;  /* 0x000000122600780c */ /* 0x000fe40003f86270 */
[----:B------:R-:W-:Y:S02]  /*2920*/  ISETP.LT.OR P3, PT, R26, 0x11, P3 ;  /* 0x000000111a00780c */ /* 0x000fe40001f61670 */
[----:B------:R-:W-:Y:S02]  /*2930*/  P2R R80, PR, RZ, 0x10 ;  /* 0x00000010ff507803 */ /* 0x000fe40000000000 */
[----:B0-----:R-:W-:Y:S02]  /*2940*/  FSEL R43, R32, -INF , !P3 ;  /* 0xff800000202b7808 */ /* 0x001fe40005800000 */
[----:B------:R-:W-:-:S02]  /*2950*/  ISETP.GT.AND P3, PT, R28, 0x11, !P4 ;  /* 0x000000111c00780c */ /* 0x000fc40006764270 */
[----:B------:R-:W-:Y:S02]  /*2960*/  ISETP.GE.AND P4, PT, R38, 0x19, PT ;  /* 0x000000192600780c */ /* 0x000fe40003f86270 */
[----:B------:R-:W-:Y:S02]  /*2970*/  ISETP.LT.OR P3, PT, R26, 0x12, P3 ;  /* 0x000000121a00780c */ /* 0x000fe40001f61670 */
[----:B------:R-:W-:Y:S02]  /*2980*/  P2R R82, PR, RZ, 0x10 ;  /* 0x00000010ff527803 */ /* 0x000fe40000000000 */
[----:B------:R-:W-:Y:S02]  /*2990*/  FSEL R33, R33, -INF , !P3 ;  /* 0xff80000021217808 */ /* 0x000fe40005800000 */
[----:B------:R-:W-:Y:S02]  /*29a0*/  ISETP.GT.AND P3, PT, R28, 0x18, !P4 ;  /* 0x000000181c00780c */ /* 0x000fe40006764270 */
[----:B------:R-:W-:-:S02]  /*29b0*/  ISETP.GE.AND P4, PT, R38, 0x1a, PT ;  /* 0x0000001a2600780c */ /* 0x000fc40003f86270 */
[----:B------:R-:W-:Y:S02]  /*29c0*/  ISETP.LT.OR P3, PT, R26, 0x19, P3 ;  /* 0x000000191a00780c */ /* 0x000fe40001f61670 */
[----:B------:R-:W-:Y:S02]  /*29d0*/  P2R R32, PR, RZ, 0x10 ;  /* 0x00000010ff207803 */ /* 0x000fe40000000000 */
[----:B------:R-:W-:Y:S02]  /*29e0*/  FSEL R47, R36, -INF , !P3 ;  /* 0xff800000242f7808 */ /* 0x000fe40005800000 */
[----:B------:R-:W-:Y:S02]  /*29f0*/  ISETP.GT.AND P3, PT, R28, 0x19, !P4 ;  /* 0x000000191c00780c */ /* 0x000fe40006764270 */
[----:B------:R-:W-:Y:S02]  /*2a00*/  ISETP.GE.AND P4, PT, R38, 0x21, PT ;  /* 0x000000212600780c */ /* 0x000fe40003f86270 */
[----:B------:R-:W-:-:S02]  /*2a10*/  ISETP.LT.OR P3, PT, R26, 0x1a, P3 ;  /* 0x0000001a1a00780c */ /* 0x000fc40001f61670 */
[----:B------:R-:W-:Y:S02]  /*2a20*/  P2R R36, PR, RZ, 0x10 ;  /* 0x00000010ff247803 */ /* 0x000fe40000000000 */
[----:B------:R-:W-:Y:S02]  /*2a30*/  FSEL R37, R37, -INF , !P3 ;  /* 0xff80000025257808 */ /* 0x000fe40005800000 */
[----:B------:R-:W-:Y:S02]  /*2a40*/  ISETP.GT.AND P3, PT, R28, 0x20, !P4 ;  /* 0x000000201c00780c */ /* 0x000fe40006764270 */
[----:B------:R-:W-:Y:S02]  /*2a50*/  ISETP.GE.AND P4, PT, R38, 0x22, PT ;  /* 0x000000222600780c */ /* 0x000fe40003f86270 */
[----:B------:R-:W-:-:S04]  /*2a60*/  ISETP.LT.OR P3, PT, R26, 0x21, P3 ;  /* 0x000000211a00780c */ /* 0x000fc80001f61670 */
[----:B------:R-:W-:Y:S02]  /*2a70*/  FSEL R67, R40, -INF , !P3 ;  /* 0xff80000028437808 */ /* 0x000fe40005800000 */
[----:B------:R-:W-:Y:S02]  /*2a80*/  ISETP.GT.AND P3, PT, R28, 0x21, !P4 ;  /* 0x000000211c00780c */ /* 0x000fe40006764270 */
[----:B------:R-:W-:Y:S02]  /*2a90*/  P2R R40, PR, RZ, 0x10 ;  /* 0x00000010ff287803 */ /* 0x000fe40000000000 */
[----:B------:R-:W-:Y:S02]  /*2aa0*/  ISETP.LT.OR P3, PT, R26, 0x22, P3 ;  /* 0x000000221a00780c */ /* 0x000fe40001f61670 */
[----:B------:R-:W-:Y:S02]  /*2ab0*/  ISETP.GE.AND P4, PT, R38, 0x29, PT ;  /* 0x000000292600780c */ /* 0x000fe40003f86270 */
[----:B------:R-:W-:-:S02]  /*2ac0*/  FSEL R41, R41, -INF , !P3 ;  /* 0xff80000029297808 */ /* 0x000fc40005800000 */
[----:B------:R-:W-:Y:S02]  /*2ad0*/  ISETP.GT.AND P3, PT, R28, 0x28, !P4 ;  /* 0x000000281c00780c */ /* 0x000fe40006764270 */
[----:B------:R-:W-:Y:S02]  /*2ae0*/  P2R R84, PR, RZ, 0x10 ;  /* 0x00000010ff547803 */ /* 0x000fe40000000000 */
[----:B------:R-:W-:Y:S02]  /*2af0*/  ISETP.LT.OR P3, PT, R26, 0x29, P3 ;  /* 0x000000291a00780c */ /* 0x000fe40001f61670 */
[----:B------:R-:W-:Y:S02]  /*2b00*/  ISETP.GE.AND P4, PT, R38, 0x2a, PT ;  /* 0x0000002a2600780c */ /* 0x000fe40003f86270 */
[----:B------:R-:W-:Y:S02]  /*2b10*/  FSEL R73, R44, -INF , !P3 ;  /* 0xff8000002c497808 */ /* 0x000fe40005800000 */
[----:B------:R-:W-:-:S02]  /*2b20*/  ISETP.GT.AND P3, PT, R28, 0x29, !P4 ;  /* 0x000000291c00780c */ /* 0x000fc40006764270 */
[----:B------:R-:W-:Y:S02]  /*2b30*/  P2R R44, PR, RZ, 0x10 ;  /* 0x00000010ff2c7803 */ /* 0x000fe40000000000 */
[----:B------:R-:W-:Y:S02]  /*2b40*/  ISETP.LT.OR P3, PT, R26, 0x2a, P3 ;  /* 0x0000002a1a00780c */ /* 0x000fe40001f61670 */
[----:B------:R-:W-:Y:S02]  /*2b50*/  ISETP.GE.AND P4, PT, R38, 0x31, PT ;  /* 0x000000312600780c */ /* 0x000fe40003f86270 */
[----:B------:R-:W-:Y:S02]  /*2b60*/  FSEL R45, R45, -INF , !P3 ;  /* 0xff8000002d2d7808 */ /* 0x000fe40005800000 */
[----:B------:R-:W-:Y:S02]  /*2b70*/  ISETP.GT.AND P3, PT, R28, 0x30, !P4 ;  /* 0x000000301c00780c */ /* 0x000fe40006764270 */
[----:B------:R-:W-:-:S02]  /*2b80*/  P2R R86, PR, RZ, 0x10 ;  /* 0x00000010ff567803 */ /* 0x000fc40000000000 */
[----:B------:R-:W-:Y:S02]  /*2b90*/  ISETP.LT.OR P3, PT, R26, 0x31, P3 ;  /* 0x000000311a00780c */ /* 0x000fe40001f61670 */
[----:B------:R-:W-:Y:S02]  /*2ba0*/  ISETP.GE.AND P4, PT, R38, 0x32, PT ;  /* 0x000000322600780c */ /* 0x000fe40003f86270 */
[----:B------:R-:W-:Y:S02]  /*2bb0*/  FSEL R75, R48, -INF , !P3 ;  /* 0xff800000304b7808 */ /* 0x000fe40005800000 */
[----:B------:R-:W-:Y:S02]  /*2bc0*/  ISETP.GT.AND P3, PT, R28, 0x31, !P4 ;  /* 0x000000311c00780c */ /* 0x000fe40006764270 */
[----:B------:R-:W-:Y:S02]  /*2bd0*/  P2R R48, PR, RZ, 0x10 ;  /* 0x00000010ff307803 */ /* 0x000fe40000000000 */
[----:B------:R-:W-:-:S02]  /*2be0*/  ISETP.LT.OR P3, PT, R26, 0x32, P3 ;  /* 0x000000321a00780c */ /* 0x000fc40001f61670 */
[----:B------:R-:W-:Y:S02]  /*2bf0*/  ISETP.GE.AND P4, PT, R38, 0x39, PT ;  /* 0x000000392600780c */ /* 0x000fe40003f86270 */
[----:B------:R-:W-:Y:S02]  /*2c00*/  FSEL R49, R49, -INF , !P3 ;  /* 0xff80000031317808 */ /* 0x000fe40005800000 */
[----:B------:R-:W-:Y:S02]  /*2c10*/  ISETP.GT.AND P3, PT, R28, 0x38, !P4 ;  /* 0x000000381c00780c */ /* 0x000fe40006764270 */
[----:B------:R-:W-:Y:S02]  /*2c20*/  P2R R88, PR, RZ, 0x10 ;  /* 0x00000010ff587803 */ /* 0x000fe40000000000 */
[----:B------:R-:W-:Y:S02]  /*2c30*/  ISETP.LT.OR P3, PT, R26, 0x39, P3 ;  /* 0x000000391a00780c */ /* 0x000fe40001f61670 */
[----:B------:R-:W-:-:S02]  /*2c40*/  ISETP.GE.AND P4, PT, R38, 0x3a, PT ;  /* 0x0000003a2600780c */ /* 0x000fc40003f86270 */
        /* <DEDUP_REMOVED lines=33> */
[----:B------:R-:W-:-:S04]  /*2e60*/  ISETP.LT.OR P3, PT, R26, 0x52, P3 ;  /* 0x000000521a00780c */ /* 0x000fc80001f61670 */
[----:B------:R-:W-:Y:S02]  /*2e70*/  FSEL R65, R65, -INF , !P3 ;  /* 0xff80000041417808 */ /* 0x000fe40005800000 */
[----:B------:R-:W-:-:S04]  /*2e80*/  ISETP.GE.AND P3, PT, R38, 0x59, PT ;  /* 0x000000592600780c */ /* 0x000fc80003f66270 */
[----:B------:R-:W-:-:S04]  /*2e90*/  ISETP.GT.AND P4, PT, R28, 0x58, !P3 ;  /* 0x000000581c00780c */ /* 0x000fc80005f84270 */
[----:B------:R-:W-:-:S04]  /*2ea0*/  ISETP.LT.OR P4, PT, R26, 0x59, P4 ;  /* 0x000000591a00780c */ /* 0x000fc80002781670 */
[----:B------:R-:W-:Y:S02]  /*2eb0*/  FSEL R89, R68, -INF , !P4 ;  /* 0xff80000044597808 */ /* 0x000fe40006000000 */
[----:B------:R-:W-:-:S04]  /*2ec0*/  ISETP.GE.AND P4, PT, R38, 0x1, PT ;  /* 0x000000012600780c */ /* 0x000fc80003f86270 */
[----:B------:R-:W-:-:S04]  /*2ed0*/  ISETP.GT.AND P5, PT, R28, RZ, !P4 ;  /* 0x000000ff1c00720c */ /* 0x000fc800067a4270 */
[----:B------:R-:W-:-:S04]  /*2ee0*/  ISETP.LT.OR P5, PT, R26, 0x1, P5 ;  /* 0x000000011a00780c */ /* 0x000fc80002fa1670 */
[----:B------:R-:W-:Y:S02]  /*2ef0*/  FSEL R29, R11, -INF , !P5 ;  /* 0xff8000000b1d7808 */ /* 0x000fe40006800000 */
[----:B------:R-:W-:-:S04]  /*2f00*/  ISETP.GE.AND P5, PT, R38, 0x5a, PT ;  /* 0x0000005a2600780c */ /* 0x000fc80003fa6270 */
[----:B------:R-:W-:Y:S02]  /*2f10*/  P2R R68, PR, RZ, 0x20 ;  /* 0x00000020ff447803 */ /* 0x000fe40000000000 */
[----:B------:R-:W-:Y:S01]  /*2f20*/  ISETP.GT.AND P5, PT, R28, 0x59, !P5 ;  /* 0x000000591c00780c */ /* 0x000fe20006fa4270 */
[----:B-1----:R-:W-:-:S03]  /*2f30*/  IMAD.IADD R28, R35, 0x1, R30 ;  /* 0x00000001231c7824 */ /* 0x002fc600078e021e */
[----:B------:R-:W-:Y:S02]  /*2f40*/  ISETP.LT.OR P5, PT, R26, 0x5a, P5 ;  /* 0x0000005a1a00780c */ /* 0x000fe40002fa1670 */
[----:B------:R-:W-:Y:S02]  /*2f50*/  VIADDMNMX R26, R30, R34, R31, PT ;  /* 0x000000221e1a7246 */ /* 0x000fe4000380011f */
[----:B------:R-:W-:Y:S02]  /*2f60*/  FSEL R69, R69, -INF , !P5 ;  /* 0xff80000045457808 */ /* 0x000fe40006800000 */
[----:B------:R-:W-:-:S13]  /*2f70*/  ISETP.GE.AND P5, PT, R3, 0x1, PT ;  /* 0x000000010300780c */ /* 0x000fda0003fa6270 */
[----:B------:R-:W-:Y:S05]  /*2f80*/  @!P5 BRA `(.L_x_925) ;  /* 0x00000000004cd947 */ /* 0x000fea0003800000 */
[----:B------:R-:W-:Y:S01]  /*2f90*/  IADD3 R11, R19, -UR60, R30 ;  /* 0x8000003c130b7c10 */ /* 0x000fe2000fffe01e */
[----:B------:R-:W-:Y:S03]  /*2fa0*/  BSSY B0, `(.L_x_926) ;  /* 0x000000e000007945 */ /* 0x000fe60003800000 */
        /* <DEDUP_REMOVED lines=9> */
.L_x_927:
[----:B------:R-:W-:-:S13]  /*3040*/  ISETP.NE.AND P5, PT, R3, 0x1, PT ;  /* 0x000000010300780c */ /* 0x000fda0003fa5270 */
[----:B------:R-:W0:Y:S02]  /*3050*/  @P5 LDC.64 R30, c[0x0][0x9e8] ;  /* 0x00027a00ff1e5b82 */ /* 0x000e240000000a00 */
[----:B0-----:R-:W-:-:S05]  /*3060*/  @P5 IMAD.HI.U32 R30, R11, R30, RZ ;  /* 0x0000001e0b1e5227 */ /* 0x001fca00078e00ff */
[----:B------:R-:W-:-:S07]  /*3070*/  @P5 SHF.R.U32.HI R11, RZ, R31, R30 ;  /* 0x0000001fff0b5219 */ /* 0x000fce000001161e */
.L_x_928:
[----:B------:R-:W-:Y:S05]  /*3080*/  BSYNC B0 ;  /* 0x0000000000007941 */ /* 0x000fea0003800000 */
.L_x_926:
[----:B------:R-:W-:-:S05]  /*3090*/  IMAD R11, R11, R3, R72 ;  /* 0x000000030b0b7224 */ /* 0x000fca00078e0248 */
[----:B------:R-:W-:Y:S02]  /*30a0*/  VIMNMX R28, R28, R11, !PT ;  /* 0x0000000b1c1c7248 */ /* 0x000fe40007fe0100 */
[----:B------:R-:W-:-:S07]  /*30b0*/  VIADDMNMX R26, R11, R3, R26, PT ;  /* 0x000000030b1a7246 */ /* 0x000fce000380011a */
.L_x_925:
[C---:B------:R-:W-:Y:S01]  /*30c0*/  ISETP.GT.AND P2, PT, R28.reuse, 0x1, !P2 ;  /* 0x000000011c00780c */ /* 0x040fe20005744270 */
[----:B------:R-:W-:Y:S01]  /*30d0*/  ULDC UR4, c[0x0][0x988] ;  /* 0x0002620000047ab9 */ /* 0x000fe20000000800 */
[----:B------:R-:W-:Y:S02]  /*30e0*/  ISETP.GT.AND P6, PT, R28, 0x8, !P6 ;  /* 0x000000081c00780c */ /* 0x000fe400077c4270 */
[C---:B------:R-:W-:Y:S02]  /*30f0*/  ISETP.LT.OR P2, PT, R26.reuse, 0x2, P2 ;  /* 0x000000021a00780c */ /* 0x040fe40001741670 */
[----:B------:R-:W-:Y:S02]  /*3100*/  ISETP.LT.OR P6, PT, R26, 0x9, P6 ;  /* 0x000000091a00780c */ /* 0x000fe400037c1670 */
[----:B------:R-:W-:Y:S02]  /*3110*/  FSEL R6, R6, -INF , !P2 ;  /* 0xff80000006067808 */ /* 0x000fe40005000000 */
[----:B------:R-:W-:-:S02]  /*3120*/  ISETP.NE.AND P2, PT, R76, RZ, PT ;  /* 0x000000ff4c00720c */ /* 0x000fc40003f45270 */
[----:B------:R-:W-:Y:S02]  /*3130*/  FSEL R30, R7, -INF , !P6 ;  /* 0xff800000071e7808 */ /* 0x000fe40007000000 */
[----:B------:R-:W-:Y:S02]  /*3140*/  ISETP.GT.AND P2, PT, R28, 0x9, !P2 ;  /* 0x000000091c00780c */ /* 0x000fe40005744270 */
[----:B------:R-:W-:Y:S02]  /*3150*/  ISETP.NE.AND P6, PT, R32, RZ, PT ;  /* 0x000000ff2000720c */ /* 0x000fe40003fc5270 */
[----:B------:R-:W-:Y:S02]  /*3160*/  ISETP.LT.OR P2, PT, R26, 0xa, P2 ;  /* 0x0000000a1a00780c */ /* 0x000fe40001741670 */
[----:B------:R-:W-:Y:S02]  /*3170*/  FMNMX.FTZ R7, R29, R77, !PT ;  /* 0x0000004d1d077209 */ /* 0x000fe40007810000 */
[----:B------:R-:W-:-:S02]  /*3180*/  FSEL R32, R10, -INF , !P2 ;  /* 0xff8000000a207808 */ /* 0x000fc40005000000 */
[----:B------:R-:W-:Y:S02]  /*3190*/  ISETP.NE.AND P2, PT, R78, RZ, PT ;  /* 0x000000ff4e00720c */ /* 0x000fe40003f45270 */
[----:B------:R-:W-:Y:S02]  /*31a0*/  FMNMX.FTZ R7, R39, R7, !PT ;  /* 0x0000000727077209 */ /* 0x000fe40007810000 */
[----:B------:R-:W-:Y:S02]  /*31b0*/  ISETP.GT.AND P2, PT, R28, 0x10, !P2 ;  /* 0x000000101c00780c */ /* 0x000fe40005744270 */
[----:B------:R-:W-:Y:S02]  /*31c0*/  FMNMX.FTZ R7, R79, R7, !PT ;  /* 0x000000074f077209 */ /* 0x000fe40007810000 */
[----:B------:R-:W-:Y:S02]  /*31d0*/  ISETP.LT.OR P2, PT, R26, 0x11, P2 ;  /* 0x000000111a00780c */ /* 0x000fe40001741670 */
[----:B------:R-:W-:-:S02]  /*31e0*/  FMNMX.FTZ R7, R43, R7, !PT ;  /* 0x000000072b077209 */ /* 0x000fc40007810000 */
[----:B------:R-:W-:Y:S02]  /*31f0*/  FSEL R12, R12, -INF , !P2 ;  /* 0xff8000000c0c7808 */ /* 0x000fe40005000000 */
[----:B------:R-:W-:Y:S02]  /*3200*/  ISETP.NE.AND P2, PT, R80, RZ, PT ;  /* 0x000000ff5000720c */ /* 0x000fe40003f45270 */
[----:B------:R-:W-:Y:S02]  /*3210*/  FMNMX.FTZ R7, R33, R7, !PT ;  /* 0x0000000721077209 */ /* 0x000fe40007810000 */
[----:B------:R-:W-:Y:S02]  /*3220*/  ISETP.GT.AND P2, PT, R28, 0x11, !P2 ;  /* 0x000000111c00780c */ /* 0x000fe40005744270 */
[----:B------:R-:W-:Y:S02]  /*3230*/  FMNMX.FTZ R7, R47, R7, !PT ;  /* 0x000000072f077209 */ /* 0x000fe40007810000 */
[----:B------:R-:W-:-:S02]  /*3240*/  ISETP.LT.OR P2, PT, R26, 0x12, P2 ;  /* 0x000000121a00780c */ /* 0x000fc40001741670 */
[----:B------:R-:W-:Y:S02]  /*3250*/  ISETP.NE.AND P5, PT, R36, RZ, PT ;  /* 0x000000ff2400720c */ /* 0x000fe40003fa5270 */
[----:B------:R-:W-:Y:S01]  /*3260*/  FSEL R34, R13, -INF , !P2 ;  /* 0xff8000000d227808 */ /* 0x000fe20005000000 */
[----:B------:R-:W-:Y:S01]  /*3270*/  IMAD.U32 R13, RZ, RZ, UR4 ;  /* 0x00000004ff0d7e24 */ /* 0x000fe2000f8e00ff */
[----:B------:R-:W-:Y:S02]  /*3280*/  ISETP.NE.AND P2, PT, R82, RZ, PT ;  /* 0x000000ff5200720c */ /* 0x000fe40003f45270 */
[----:B------:R-:W-:Y:S02]  /*3290*/  FMNMX.FTZ R7, R37, R7, !PT ;  /* 0x0000000725077209 */ /* 0x000fe40007810000 */
[----:B------:R-:W-:Y:S02]  /*32a0*/  ISETP.GT.AND P2, PT, R28, 0x18, !P2 ;  /* 0x000000181c00780c */ /* 0x000fe40005744270 */
[----:B------:R-:W-:-:S02]  /*32b0*/  FMNMX.FTZ R7, R67, R7, !PT ;  /* 0x0000000743077209 */ /* 0x000fc40007810000 */
[----:B------:R-:W-:Y:S02]  /*32c0*/  ISETP.LT.OR P2, PT, R26, 0x19, P2 ;  /* 0x000000191a00780c */ /* 0x000fe40001741670 */
[----:B------:R-:W-:Y:S02]  /*32d0*/  FMNMX.FTZ R7, R41, R7, !PT ;  /* 0x0000000729077209 */ /* 0x000fe40007810000 */
[----:B------:R-:W-:Y:S02]  /*32e0*/  FSEL R20, R20, -INF , !P2 ;  /* 0xff80000014147808 */ /* 0x000fe40005000000 */
[----:B------:R-:W-:Y:S02]  /*32f0*/  ISETP.GT.AND P2, PT, R28, 0x19, !P6 ;  /* 0x000000191c00780c */ /* 0x000fe40007744270 */
[----:B------:R-:W-:Y:S02]  /*3300*/  FMNMX.FTZ R7, R73, R7, !PT ;  /* 0x0000000749077209 */ /* 0x000fe40007810000 */
[----:B------:R-:W-:-:S02]  /*3310*/  ISETP.LT.OR P2, PT, R26, 0x1a, P2 ;  /* 0x0000001a1a00780c */ /* 0x000fc40001741670 */
[----:B------:R-:W-:Y:S02]  /*3320*/  FMNMX.FTZ R7, R45, R7, !PT ;  /* 0x000000072d077209 */ /* 0x000fe40007810000 */
[----:B------:R-:W-:Y:S02]  /*3330*/  FSEL R36, R21, -INF , !P2 ;  /* 0xff80000015247808 */ /* 0x000fe40005000000 */
        /* <DEDUP_REMOVED lines=10> */
[----:B------:R-:W-:Y:S02]  /*33e0*/  FMNMX.FTZ R7, R83, R7, !PT ;  /* 0x0000000753077209 */ /* 0x000fe40007810000 */
[----:B------:R-:W-:Y:S02]  /*33f0*/  FSEL R38, R25, -INF , !P2 ;  /* 0xff80000019267808 */ /* 0x000fe40005000000 */
[----:B------:R-:W-:Y:S02]  /*3400*/  ISETP.NE.AND P2, PT, R84, RZ, PT ;  /* 0x000000ff5400720c */ /* 0x000fe40003f45270 */
[----:B------:R-:W-:Y:S02]  /*3410*/  FMNMX.FTZ R7, R57, R7, !PT ;  /* 0x0000000739077209 */ /* 0x000fe40007810000 */
[----:B------:R-:W-:Y:S02]  /*3420*/  ISETP.GT.AND P2, PT, R28, 0x28, !P2 ;  /* 0x000000281c00780c */ /* 0x000fe40005744270 */
[----:B------:R-:W-:-:S02]  /*3430*/  FMNMX.FTZ R7, R85, R7, !PT ;  /* 0x0000000755077209 */ /* 0x000fc40007810000 */
[----:B------:R-:W-:Y:S02]  /*3440*/  ISETP.LT.OR P2, PT, R26, 0x29, P2 ;  /* 0x000000291a00780c */ /* 0x000fe40001741670 */
[----:B------:R-:W-:Y:S02]  /*3450*/  FMNMX.FTZ R7, R61, R7, !PT ;  /* 0x000000073d077209 */ /* 0x000fe40007810000 */
[----:B------:R-:W-:Y:S02]  /*3460*/  FSEL R40, R46, -INF , !P2 ;  /* 0xff8000002e287808 */ /* 0x000fe40005000000 */
[----:B------:R-:W-:Y:S02]  /*3470*/  ISETP.NE.AND P2, PT, R44, RZ, PT ;  /* 0x000000ff2c00720c */ /* 0x000fe40003f45270 */
[----:B------:R-:W-:Y:S02]  /*3480*/  FMNMX.FTZ R7, R87, R7, !PT ;  /* 0x0000000757077209 */ /* 0x000fe40007810000 */
[----:B------:R-:W-:-:S02]  /*3490*/  ISETP.GT.AND P2, PT, R28, 0x29, !P2 ;  /* 0x000000291c00780c */ /* 0x000fc40005744270 */
[----:B------:R-:W-:Y:S02]  /*34a0*/  FMNMX.FTZ R7, R65, R7, !PT ;  /* 0x0000000741077209 */ /* 0x000fe40007810000 */
[----:B------:R-:W-:Y:S02]  /*34b0*/  ISETP.LT.OR P2, PT, R26, 0x2a, P2 ;  /* 0x0000002a1a00780c */ /* 0x000fe40001741670 */
[----:B------:R-:W-:Y:S02]  /*34c0*/  FMNMX.FTZ R7, R89, R7, !PT ;  /* 0x0000000759077209 */ /* 0x000fe40007810000 */
[----:B------:R-:W-:Y:S02]  /*34d0*/  FSEL R42, R42, -INF , !P2 ;  /* 0xff8000002a2a7808 */ /* 0x000fe40005000000 */
[----:B------:R-:W-:Y:S02]  /*34e0*/  ISETP.NE.AND P2, PT, R86, RZ, PT ;  /* 0x000000ff5600720c */ /* 0x000fe40003f45270 */
[----:B------:R-:W-:-:S02]  /*34f0*/  FMNMX.FTZ R7, R69, R7, !PT ;  /* 0x0000000745077209 */ /* 0x000fc40007810000 */
[C---:B------:R-:W-:Y:S02]  /*3500*/  ISETP.GT.AND P2, PT, R28.reuse, 0x30, !P2 ;  /* 0x000000301c00780c */ /* 0x040fe40005744270 */
[----:B------:R-:W-:Y:S01]  /*3510*/  ISETP.GT.AND P4, PT, R28, RZ, !P4 ;  /* 0x000000ff1c00720c */ /* 0x000fe20006784270 */
[----:B------:R-:W0:Y:S01]  /*3520*/  SHFL.BFLY PT, R10, R7, 0x2, 0x1f ;  /* 0x0c401f00070a7f89 */ /* 0x000e2200000e0000 */
        /* <DEDUP_REMOVED lines=8> */
[----:B------:R-:W-:Y:S02]  /*35b0*/  ISETP.NE.AND P5, PT, R60, RZ, PT ;  /* 0x000000ff3c00720c */ /* 0x000fe40003fa5270 */
[----:B------:R-:W-:-:S02]  /*35c0*/  FSEL R46, R51, -INF , !P2 ;  /* 0xff800000332e7808 */ /* 0x000fc40005000000 */
[----:B------:R-:W-:Y:S02]  /*35d0*/  ISETP.NE.AND P2, PT, R88, RZ, PT ;  /* 0x000000ff5800720c */ /* 0x000fe40003f45270 */
[C---:B------:R-:W-:Y:S02]  /*35e0*/  ISETP.GT.AND P3, PT, R28.reuse, 0x58, !P3 ;  /* 0x000000581c00780c */ /* 0x040fe40005f64270 */
[----:B------:R-:W-:Y:S02]  /*35f0*/  ISETP.GT.AND P2, PT, R28, 0x38, !P2 ;  /* 0x000000381c00780c */ /* 0x000fe40005744270 */
[----:B0-----:R-:W-:Y:S02]  /*3600*/  FMNMX.FTZ R10, R7, R10, !PT ;  /* 0x0000000a070a7209 */ /* 0x001fe40007810000 */
[----:B------:R-:W-:Y:S02]  /*3610*/  ISETP.LT.OR P2, PT, R26, 0x39, P2 ;  /* 0x000000391a00780c */ /* 0x000fe40001741670 */
[----:B------:R-:W-:Y:S01]  /*3620*/  FMNMX.FTZ R7, R0, R6, !PT ;  /* 0x0000000600077209 */ /* 0x000fe20007810000 */
[----:B------:R-:W0:Y:S01]  /*3630*/  SHFL.BFLY PT, R11, R10, 0x1, 0x1f ;  /* 0x0c201f000a0b7f89 */ /* 0x000e2200000e0000 */
        /* <DEDUP_REMOVED lines=28> */
[----:B0-----:R-:W-:Y:S02]  /*3800*/  FMNMX.FTZ R11, R10, R11, !PT ;  /* 0x0000000b0a0b7209 */ /* 0x001fe40007810000 */
[----:B------:R-:W-:Y:S02]  /*3810*/  FMNMX.FTZ R7, R46, R7, !PT ;  /* 0x000000072e077209 */ /* 0x000fe40007810000 */
[----:B------:R-:W-:Y:S01]  /*3820*/  ISETP.LT.OR P2, PT, R26, 0x4a, P2 ;  /* 0x0000004a1a00780c */ /* 0x000fe20001741670 */
[----:B------:R-:W-:Y:S01]  /*3830*/  FMUL.FTZ R21, R11, R13 ;  /* 0x0000000d0b157220 */ /* 0x000fe20000410000 */
[----:B------:R-:W-:-:S02]  /*3840*/  FMNMX.FTZ R7, R48, R7, !PT ;  /* 0x0000000730077209 */ /* 0x000fc40007810000 */
[----:B------:R-:W-:Y:S02]  /*3850*/  FSEL R58, R63, -INF , !P2 ;  /* 0xff8000003f3a7808 */ /* 0x000fe40005000000 */
[----:B------:R-:W-:Y:S02]  /*3860*/  FSETP.NEU.FTZ.AND P2, PT, R11, -INF , PT ;  /* 0xff8000000b00780b */ /* 0x000fe40003f5d000 */
[----:B------:R-:W-:Y:S02]  /*3870*/  ISETP.NE.AND P5, PT, R92, RZ, PT ;  /* 0x000000ff5c00720c */ /* 0x000fe40003fa5270 */
[----:B------:R-:W-:Y:S02]  /*3880*/  FMNMX.FTZ R7, R50, R7, !PT ;  /* 0x0000000732077209 */ /* 0x000fe40007810000 */
[----:B------:R-:W-:Y:S02]  /*3890*/  FSEL R64, R21, RZ, P2 ;  /* 0x000000ff15407208 */ /* 0x000fe40001000000 */
[----:B------:R-:W-:-:S02]  /*38a0*/  ISETP.GT.AND P2, PT, R28, 0x50, !P5 ;  /* 0x000000501c00780c */ /* 0x000fc40006f44270 */
[----:B------:R-:W-:Y:S01]  /*38b0*/  FMNMX.FTZ R7, R52, R7, !PT ;  /* 0x0000000734077209 */ /* 0x000fe20007810000 */
[-CC-:B------:R-:W-:Y:S01]  /*38c0*/  FFMA.FTZ R10, R29, R13.reuse, -R64.reuse ;  /* 0x0000000d1d0a7223 */ /* 0x180fe20000010840 */
[----:B------:R-:W-:Y:S01]  /*38d0*/  ISETP.LT.OR P2, PT, R26, 0x51, P2 ;  /* 0x000000511a00780c */ /* 0x000fe20001741670 */
[--C-:B------:R-:W-:Y:S01]  /*38e0*/  FFMA.FTZ R27, R79, R13, -R64.reuse ;  /* 0x0000000d4f1b7223 */ /* 0x100fe20000010840 */
[----:B------:R-:W-:Y:S01]  /*38f0*/  ISETP.NE.AND P6, PT, R93, RZ, PT ;  /* 0x000000ff5d00720c */ /* 0x000fe20003fc5270 */
[----:B------:R0:W-:Y:S01]  /*3900*/  MUFU.EX2 R156, R10 ;  /* 0x0000000a009c7308 */ /* 0x0001e20000000800 */
[----:B------:R-:W-:Y:S01]  /*3910*/  FMNMX.FTZ R7, R54, R7, !PT ;  /* 0x0000000736077209 */ /* 0x000fe20007810000 */
[-CC-:B------:R-:W-:Y:S01]  /*3920*/  FFMA.FTZ R21, R77, R13.reuse, -R64.reuse ;  /* 0x0000000d4d157223 */ /* 0x180fe20000010840 */
[----:B------:R-:W-:Y:S01]  /*3930*/  FSEL R60, R66, -INF , !P2 ;  /* 0xff800000423c7808 */ /* 0x000fe20005000000 */
[-CC-:B------:R-:W-:Y:S01]  /*3940*/  FFMA.FTZ R25, R39, R13.reuse, -R64.reuse ;  /* 0x0000000d27197223 */ /* 0x180fe20000010840 */
[----:B------:R-:W-:Y:S01]  /*3950*/  ISETP.GT.AND P2, PT, R28, 0x51, !P6 ;  /* 0x000000511c00780c */ /* 0x000fe20007744270 */
[--C-:B------:R-:W-:Y:S01]  /*3960*/  FFMA.FTZ R29, R33, R13, -R64.reuse ;  /* 0x0000000d211d7223 */ /* 0x100fe20000010840 */
[----:B------:R-:W-:Y:S01]  /*3970*/  FMNMX.FTZ R7, R56, R7, !PT ;  /* 0x0000000738077209 */ /* 0x000fe20007810000 */
[----:B------:R1:W-:Y:S01]  /*3980*/  MUFU.EX2 R158, R27 ;  /* 0x0000001b009e7308 */ /* 0x0003e20000000800 */
[----:B------:R-:W-:Y:S01]  /*3990*/  ISETP.NE.AND P5, PT, R68, RZ, PT ;  /* 0x000000ff4400720c */ /* 0x000fe20003fa5270 */
[-CC-:B0-----:R-:W-:Y:S01]  /*39a0*/  FFMA.FTZ R10, R43, R13.reuse, -R64.reuse ;  /* 0x0000000d2b0a7223 */ /* 0x181fe20000010840 */
[----:B------:R-:W-:Y:S01]  /*39b0*/  ISETP.LT.OR P2, PT, R26, 0x52, P2 ;  /* 0x000000521a00780c */ /* 0x000fe20001741670 */
[--C-:B------:R-:W-:Y:S01]  /*39c0*/  FFMA.FTZ R39, R49, R13, -R64.reuse ;  /* 0x0000000d31277223 */ /* 0x100fe20000010840 */
[----:B------:R-:W-:Y:S01]  /*39d0*/  FMNMX.FTZ R7, R58, R7, !PT ;  /* 0x000000073a077209 */ /* 0x000fe20007810000 */
[-CC-:B------:R-:W-:Y:S01]  /*39e0*/  FFMA.FTZ R31, R47, R13.reuse, -R64.reuse ;  /* 0x0000000d2f1f7223 */ /* 0x180fe20000010840 */
[----:B------:R-:W-:Y:S01]  /*39f0*/  ISETP.GT.AND P4, PT, R28, 0x59, !P5 ;  /* 0x000000591c00780c */ /* 0x000fe20006f84270 */
[----:B------:R0:W-:Y:S01]  /*3a00*/  MUFU.EX2 R152, R10 ;  /* 0x0000000a00987308 */ /* 0x0001e20000000800 */
[----:B------:R-:W-:Y:S01]  /*3a10*/  ISETP.LT.OR P3, PT, R26, 0x59, P3 ;  /* 0x000000591a00780c */ /* 0x000fe20001f61670 */
[-CC-:B-1----:R-:W-:Y:S01]  /*3a20*/  FFMA.FTZ R27, R37, R13.reuse, -R64.reuse ;  /* 0x0000000d251b7223 */ /* 0x182fe20000010840 */
[----:B------:R-:W-:Y:S01]  /*3a30*/  FSEL R28, R15, -INF , !P2 ;  /* 0xff8000000f1c7808 */ /* 0x000fe20005000000 */
[--C-:B------:R-:W-:Y:S01]  /*3a40*/  FFMA.FTZ R15, R41, R13, -R64.reuse ;  /* 0x0000000d290f7223 */ /* 0x100fe20000010840 */
[----:B------:R-:W-:Y:S01]  /*3a50*/  FMNMX.FTZ R7, R60, R7, !PT ;  /* 0x000000073c077209 */ /* 0x000fe20007810000 */
[-CC-:B------:R-:W-:Y:S01]  /*3a60*/  FFMA.FTZ R33, R73, R13.reuse, -R64.reuse ;  /* 0x0000000d49217223 */ /* 0x180fe20000010840 */
[----:B------:R-:W-:Y:S01]  /*3a70*/  ISETP.LT.OR P4, PT, R26, 0x5a, P4 ;  /* 0x0000005a1a00780c */ /* 0x000fe20002781670 */
[----:B------:R-:W-:Y:S01]  /*3a80*/  MUFU.EX2 R154, R27 ;  /* 0x0000001b009a7308 */ /* 0x000fe20000000800 */
[----:B------:R-:W-:Y:S01]  /*3a90*/  FSEL R26, R70, -INF , !P3 ;  /* 0xff800000461a7808 */ /* 0x000fe20005800000 */
[--C-:B0-----:R-:W-:Y:S01]  /*3aa0*/  FFMA.FTZ R10, R67, R13, -R64.reuse ;  /* 0x0000000d430a7223 */ /* 0x101fe20000010840 */
[----:B------:R-:W-:Y:S01]  /*3ab0*/  FMNMX.FTZ R7, R28, R7, !PT ;  /* 0x000000071c077209 */ /* 0x000fe20007810000 */
[-CC-:B------:R-:W-:Y:S01]  /*3ac0*/  FFMA.FTZ R47, R65, R13.reuse, -R64.reuse ;  /* 0x0000000d412f7223 */ /* 0x180fe20000010840 */
[----:B------:R-:W-:Y:S01]  /*3ad0*/  FSEL R62, R71, -INF , !P4 ;  /* 0xff800000473e7808 */ /* 0x000fe20006000000 */
[--C-:B------:R-:W-:Y:S01]  /*3ae0*/  FFMA.FTZ R35, R45, R13, -R64.reuse ;  /* 0x0000000d2d237223 */ /* 0x100fe20000010840 */
[----:B------:R-:W-:Y:S01]  /*3af0*/  FMNMX.FTZ R7, R26, R7, !PT ;  /* 0x000000071a077209 */ /* 0x000fe20007810000 */
[----:B------:R0:W-:Y:S01]  /*3b00*/  MUFU.EX2 R148, R10 ;  /* 0x0000000a00947308 */ /* 0x0001e20000000800 */
[----:B------:R-:W-:Y:S01]  /*3b10*/  ISETP.NE.AND P5, PT, R14, 0x1, PT ;  /* 0x000000010e00780c */ /* 0x000fe20003fa5270 */
[--C-:B------:R-:W-:Y:S01]  /*3b20*/  FFMA.FTZ R37, R75, R13, -R64.reuse ;  /* 0x0000000d4b257223 */ /* 0x100fe20000010840 */
[----:B------:R-:W-:Y:S01]  /*3b30*/  FMNMX.FTZ R7, R62, R7, !PT ;  /* 0x000000073e077209 */ /* 0x000fe20007810000 */
[-CC-:B------:R-:W-:Y:S01]  /*3b40*/  FFMA.FTZ R41, R81, R13.reuse, -R64.reuse ;  /* 0x0000000d51297223 */ /* 0x180fe20000010840 */
[-CC-:B------:R-:W-:Y:S01]  /*3b50*/  FFMA.FTZ R43, R53, R13.reuse, -R64.reuse ;  /* 0x0000000d352b7223 */ /* 0x180fe20000010840 */
[----:B------:R-:W-:-:S02]  /*3b60*/  FFMA.FTZ R45, R83, R13, -R64 ;  /* 0x0000000d532d7223 */ /* 0x000fc40000010840 */
[----:B------:R1:W-:Y:S01]  /*3b70*/  MUFU.EX2 R27, R15 ;  /* 0x0000000f001b7308 */ /* 0x0003e20000000800 */
[----:B0-----:R-:W1:Y:S05]  /*3b80*/  SHFL.BFLY PT, R10, R7, 0x2, 0x1f ;  /* 0x0c401f00070a7f89 */ /* 0x001e6a00000e0000 */
[----:B------:R-:W0:Y:S02]  /*3b90*/  @P5 LDC R49, c[0x0][0x44c] ;  /* 0x00011300ff315b82 */ /* 0x000e240000000800 */
[----:B------:R-:W2:Y:S08]  /*3ba0*/  MUFU.EX2 R21, R21 ;  /* 0x0000001500157308 */ /* 0x000eb00000000800 */
[----:B------:R-:W3:Y:S08]  /*3bb0*/  MUFU.EX2 R25, R25 ;  /* 0x0000001900197308 */ /* 0x000ef00000000800 */
[----:B------:R4:W-:Y:S01]  /*3bc0*/  MUFU.EX2 R144, R39 ;  /* 0x0000002700907308 */ /* 0x0009e20000000800 */
[----:B-1----:R-:W-:Y:S01]  /*3bd0*/  FMNMX.FTZ R15, R7, R10, !PT ;  /* 0x0000000a070f7209 */ /* 0x002fe20007810000 */
[----:B------:R-:W-:-:S04]  /*3be0*/  FFMA.FTZ R7, R57, R13, -R64 ;  /* 0x0000000d39077223 */ /* 0x000fc80000010840 */
[----:B------:R-:W1:Y:S01]  /*3bf0*/  SHFL.BFLY PT, R10, R15, 0x1, 0x1f ;  /* 0x0c201f000f0a7f89 */ /* 0x000e6200000e0000 */
[----:B0-----:R-:W-:Y:S01]  /*3c00*/  @P5 IMAD.HI.U32 R49, R22, R49, RZ ;  /* 0x0000003116315227 */ /* 0x001fe200078e00ff */
[----:B------:R0:W-:Y:S03]  /*3c10*/  MUFU.EX2 R140, R7 ;  /* 0x00000007008c7308 */ /* 0x0001e60000000800 */
[----:B----4-:R-:W-:-:S05]  /*3c20*/  FFMA.FTZ R39, R61, R13, -R64 ;  /* 0x0000000d3d277223 */ /* 0x010fca0000010840 */
[----:B------:R-:W-:Y:S08]  /*3c30*/  MUFU.EX2 R29, R29 ;  /* 0x0000001d001d7308 */ /* 0x000ff00000000800 */
[----:B------:R-:W-:Y:S01]  /*3c40*/  MUFU.EX2 R142, R39 ;  /* 0x00000027008e7308 */ /* 0x000fe20000000800 */
[----:B-1----:R-:W-:Y:S01]  /*3c50*/  FMNMX.FTZ R10, R15, R10, !PT ;  /* 0x0000000a0f0a7209 */ /* 0x002fe20007810000 */
[----:B------:R-:W-:-:S06]  /*3c60*/  FFMA.FTZ R15, R89, R13, -R64 ;  /* 0x0000000d590f7223 */ /* 0x000fcc0000010840 */
[----:B------:R-:W-:Y:S01]  /*3c70*/  MUFU.EX2 R31, R31 ;  /* 0x0000001f001f7308 */ /* 0x000fe20000000800 */
[C---:B------:R-:W-:Y:S01]  /*3c80*/  FSETP.NEU.FTZ.AND P2, PT, R10.reuse, -INF , PT ;  /* 0xff8000000a00780b */ /* 0x040fe20003f5d000 */
[----:B0-----:R-:W-:-:S05]  /*3c90*/  FMUL.FTZ R7, R10, R13 ;  /* 0x0000000d0a077220 */ /* 0x001fca0000410000 */
[----:B------:R-:W-:Y:S01]  /*3ca0*/  FSEL R7, R7, RZ, P2 ;  /* 0x000000ff07077208 */ /* 0x000fe20001000000 */
[----:B------:R-:W-:Y:S04]  /*3cb0*/  MUFU.EX2 R33, R33 ;  /* 0x0000002100217308 */ /* 0x000fe80000000800 */
        /* <DEDUP_REMOVED lines=12> */
[-C--:B------:R-:W-:Y:S01]  /*3d80*/  FFMA.FTZ R42, R42, R13.reuse, -R7 ;  /* 0x0000000d2a2a7223 */ /* 0x080fe20000010807 */
[----:B------:R-:W0:Y:S01]  /*3d90*/  MUFU.EX2 R0, R0 ;  /* 0x0000000000007308 */ /* 0x000e220000000800 */
[----:B--2---:R-:W-:Y:S01]  /*3da0*/  FADD.FTZ R6, R156, R21 ;  /* 0x000000159c067221 */ /* 0x004fe20000010000 */
[-CC-:B------:R-:W-:Y:S01]  /*3db0*/  FFMA.FTZ R44, R44, R13.reuse, -R7.reuse ;  /* 0x0000000d2c2c7223 */ /* 0x180fe20000010807 */
[-CC-:B------:R-:W-:Y:S01]  /*3dc0*/  FFMA.FTZ R46, R46, R13.reuse, -R7.reuse ;  /* 0x0000000d2e2e7223 */ /* 0x180fe20000010807 */
[-CC-:B------:R-:W-:Y:S01]  /*3dd0*/  FFMA.FTZ R48, R48, R13.reuse, -R7.reuse ;  /* 0x0000000d30307223 */ /* 0x180fe20000010807 */
[----:B---3--:R-:W-:Y:S01]  /*3de0*/  FADD.FTZ R39, R25, R6 ;  /* 0x0000000619277221 */ /* 0x008fe20000010000 */
[-CC-:B------:R-:W-:Y:S01]  /*3df0*/  FFMA.FTZ R50, R50, R13.reuse, -R7.reuse ;  /* 0x0000000d32327223 */ /* 0x180fe20000010807 */
[-C--:B------:R-:W-:Y:S01]  /*3e00*/  FFMA.FTZ R52, R52, R13.reuse, -R7 ;  /* 0x0000000d34347223 */ /* 0x080fe20000010807 */
        /* <DEDUP_REMOVED lines=8> */
[----:B------:R2:W3:Y:S01]  /*3e90*/  MUFU.EX2 R159, R32 ;  /* 0x00000020009f7308 */ /* 0x0004e20000000800 */
[----:B0-----:R-:W-:Y:S01]  /*3ea0*/  FADD.FTZ R39, R0, R157 ;  /* 0x0000009d00277221 */ /* 0x001fe20000010000 */
[-CC-:B------:R-:W-:Y:S01]  /*3eb0*/  FFMA.FTZ R26, R26, R13.reuse, -R7.reuse ;  /* 0x0000000d1a1a7223 */ /* 0x180fe20000010807 */
[----:B------:R-:W-:Y:S01]  /*3ec0*/  FFMA.FTZ R62, R62, R13, -R7 ;  /* 0x0000000d3e3e7223 */ /* 0x000fe20000010807 */
[----:B------:R-:W-:-:S02]  /*3ed0*/  F2FP.BF16.F32.PACK_AB R156, R21, R156 ;  /* 0x0000009c159c723e */ /* 0x000fc400000010ff */
[----:B------:R-:W-:Y:S02]  /*3ee0*/  F2FP.BF16.F32.PACK_AB R157, R157, R0 ;  /* 0x000000009d9d723e */ /* 0x000fe400000010ff */
[----:B------:R-:W0:Y:S01]  /*3ef0*/  MUFU.EX2 R12, R12 ;  /* 0x0000000c000c7308 */ /* 0x000e220000000800 */
[C---:B--2---:R-:W-:Y:S01]  /*3f00*/  FADD.FTZ R32, R29.reuse, R6 ;  /* 0x000000061d207221 */ /* 0x044fe20000010000 */
[----:B-1----:R-:W-:Y:S01]  /*3f10*/  FADD.FTZ R6, R30, R39 ;  /* 0x000000271e067221 */ /* 0x002fe20000010000 */
[----:B------:R-:W-:Y:S02]  /*3f20*/  F2FP.BF16.F32.PACK_AB R158, R158, R25 ;  /* 0x000000199e9e723e */ /* 0x000fe400000010ff */
[----:B------:R-:W-:-:S03]  /*3f30*/  F2FP.BF16.F32.PACK_AB R152, R29, R152 ;  /* 0x000000981d98723e */ /* 0x000fc600000010ff */
[----:B------:R1:W2:Y:S01]  /*3f40*/  MUFU.EX2 R153, R34 ;  /* 0x0000002200997308 */ /* 0x0002a20000000800 */
[C---:B---3--:R-:W-:Y:S01]  /*3f50*/  FADD.FTZ R39, R159.reuse, R6 ;  /* 0x000000069f277221 */ /* 0x048fe20000010000 */
[----:B------:R-:W-:-:S06]  /*3f60*/  F2FP.BF16.F32.PACK_AB R159, R159, R30 ;  /* 0x0000001e9f9f723e */ /* 0x000fcc00000010ff */
[----:B------:R-:W3:Y:S01]  /*3f70*/  MUFU.EX2 R20, R20 ;  /* 0x0000001400147308 */ /* 0x000ee20000000800 */
[----:B0-----:R-:W-:Y:S01]  /*3f80*/  FADD.FTZ R6, R12, R39 ;  /* 0x000000270c067221 */ /* 0x001fe20000010000 */
[----:B-1----:R-:W0:Y:S06]  /*3f90*/  @P5 LDC R34, c[0x0][0x450] ;  /* 0x00011400ff225b82 */ /* 0x002e2c0000000800 */
[----:B------:R-:W1:Y:S01]  /*3fa0*/  MUFU.EX2 R155, R36 ;  /* 0x00000024009b7308 */ /* 0x000e620000000800 */
[C---:B--2---:R-:W-:Y:S01]  /*3fb0*/  FADD.FTZ R39, R153.reuse, R6 ;  /* 0x0000000699277221 */ /* 0x044fe20000010000 */
[----:B------:R-:W-:Y:S01]  /*3fc0*/  F2FP.BF16.F32.PACK_AB R153, R153, R12 ;  /* 0x0000000c9999723e */ /* 0x000fe200000010ff */
[----:B------:R-:W-:-:S05]  /*3fd0*/  VIADD R12, R74, 0xfffffffe ;  /* 0xfffffffe4a0c7836 */ /* 0x000fca0000000000 */
[----:B------:R2:W-:Y:S01]  /*3fe0*/  MUFU.EX2 R136, R47 ;  /* 0x0000002f00887308 */ /* 0x0005e20000000800 */
[----:B---3--:R-:W-:-:S07]  /*3ff0*/  FADD.FTZ R6, R20, R39 ;  /* 0x0000002714067221 */ /* 0x008fce0000010000 */
[----:B------:R-:W3:Y:S01]  /*4000*/  MUFU.EX2 R24, R24 ;  /* 0x0000001800187308 */ /* 0x000ee20000000800 */
[----:B--2---:R-:W-:Y:S01]  /*4010*/  FADD.FTZ R47, R31, R32 ;  /* 0x000000201f2f7221 */ /* 0x004fe20000010000 */
[----:B-1----:R-:W-:Y:S01]  /*4020*/  FADD.FTZ R39, R155, R6 ;  /* 0x000000069b277221 */ /* 0x002fe20000010000 */
[----:B0-----:R-:W-:Y:S02]  /*4030*/  @P5 SHF.R.U32.HI R22, RZ, R34, R49 ;  /* 0x00000022ff165219 */ /* 0x001fe40000011631 */
[----:B------:R-:W-:Y:S01]  /*4040*/  FADD.FTZ R47, R154, R47 ;  /* 0x0000002f9a2f7221 */ /* 0x000fe20000010000 */
[----:B------:R-:W-:Y:S02]  /*4050*/  ISETP.GE.AND P5, PT, R3, 0x1, PT ;  /* 0x000000010300780c */ /* 0x000fe40003fa6270 */
[----:B------:R0:W1:Y:S01]  /*4060*/  MUFU.EX2 R150, R35 ;  /* 0x0000002300967308 */ /* 0x0000620000000800 */
[----:B------:R-:W-:Y:S01]  /*4070*/  FADD.FTZ R32, R148, R47 ;  /* 0x0000002f94207221 */ /* 0x000fe20000010000 */
[----:B------:R-:W-:Y:S01]  /*4080*/  IMAD.IADD R23, R23, 0x1, R22 ;  /* 0x0000000117177824 */ /* 0x000fe200078e0216 */
[----:B------:R-:W-:-:S02]  /*4090*/  F2FP.BF16.F32.PACK_AB R154, R154, R31 ;  /* 0x0000001f9a9a723e */ /* 0x000fc400000010ff */
[C---:B------:R-:W-:Y:S01]  /*40a0*/  FADD.FTZ R32, R27.reuse, R32 ;  /* 0x000000201b207221 */ /* 0x040fe20000010000 */
[----:B------:R-:W-:Y:S01]  /*40b0*/  F2FP.BF16.F32.PACK_AB R148, R27, R148 ;  /* 0x000000941b94723e */ /* 0x000fe200000010ff */
[----:B------:R-:W-:Y:S01]  /*40c0*/  IMAD.IADD R2, R23, 0x1, R2 ;  /* 0x0000000117027824 */ /* 0x000fe200078e0202 */
[----:B------:R-:W2:Y:S01]  /*40d0*/  MUFU.EX2 R149, R38 ;  /* 0x0000002600957308 */ /* 0x000ea20000000800 */
[----:B------:R-:W-:Y:S01]  /*40e0*/  FADD.FTZ R47, R33, R32 ;  /* 0x00000020212f7221 */ /* 0x000fe20000010000 */
[----:B---3--:R-:W-:Y:S01]  /*40f0*/  FADD.FTZ R6, R24, R39 ;  /* 0x0000002718067221 */ /* 0x008fe20000010000 */
[----:B0-----:R-:W-:Y:S01]  /*4100*/  FFMA.FTZ R35, R85, R13, -R64 ;  /* 0x0000000d55237223 */ /* 0x001fe20000010840 */
[----:B------:R-:W-:-:S04]  /*4110*/  F2FP.BF16.F32.PACK_AB R155, R155, R20 ;  /* 0x000000149b9b723e */ /* 0x000fc800000010ff */
[----:B------:R-:W0:Y:S01]  /*4120*/  MUFU.EX2 R37, R37 ;  /* 0x0000002500257308 */ /* 0x000e220000000800 */
[C---:B-1----:R-:W-:Y:S01]  /*4130*/  FADD.FTZ R32, R150.reuse, R47 ;  /* 0x0000002f96207221 */ /* 0x042fe20000010000 */
[----:B------:R-:W-:-:S06]  /*4140*/  F2FP.BF16.F32.PACK_AB R150, R150, R33 ;  /* 0x000000219696723e */ /* 0x000fcc00000010ff */
[----:B------:R-:W1:Y:S01]  /*4150*/  MUFU.EX2 R40, R40 ;  /* 0x0000002800287308 */ /* 0x000e620000000800 */
[C---:B--2---:R-:W-:Y:S01]  /*4160*/  FADD.FTZ R39, R149.reuse, R6 ;  /* 0x0000000695277221 */ /* 0x044fe20000010000 */
[----:B------:R-:W-:-:S06]  /*4170*/  F2FP.BF16.F32.PACK_AB R149, R149, R24 ;  /* 0x000000189595723e */ /* 0x000fcc00000010ff */
[----:B------:R-:W2:Y:S01]  /*4180*/  MUFU.EX2 R151, R42 ;  /* 0x0000002a00977308 */ /* 0x000ea20000000800 */
[----:B0-----:R-:W-:-:S04]  /*4190*/  FADD.FTZ R47, R37, R32 ;  /* 0x00000020252f7221 */ /* 0x001fc80000010000 */
[C---:B------:R-:W-:Y:S01]  /*41a0*/  FADD.FTZ R32, R144.reuse, R47 ;  /* 0x0000002f90207221 */ /* 0x040fe20000010000 */
[----:B------:R-:W-:Y:S02]  /*41b0*/  F2FP.BF16.F32.PACK_AB R144, R144, R37 ;  /* 0x000000259090723e */ /* 0x000fe400000010ff */
[----:B------:R-:W0:Y:S01]  /*41c0*/  MUFU.EX2 R41, R41 ;  /* 0x0000002900297308 */ /* 0x000e220000000800 */
[----:B-1----:R-:W-:-:S07]  /*41d0*/  FADD.FTZ R6, R40, R39 ;  /* 0x0000002728067221 */ /* 0x002fce0000010000 */
[----:B------:R-:W1:Y:S01]  /*41e0*/  MUFU.EX2 R44, R44 ;  /* 0x0000002c002c7308 */ /* 0x000e620000000800 */
[C---:B--2---:R-:W-:Y:S01]  /*41f0*/  FADD.FTZ R7, R151.reuse, R6 ;  /* 0x0000000697077221 */ /* 0x044fe20000010000 */
[----:B------:R-:W-:-:S06]  /*4200*/  F2FP.BF16.F32.PACK_AB R151, R151, R40 ;  /* 0x000000289797723e */ /* 0x000fcc00000010ff */
[----:B------:R2:W3:Y:S01]  /*4210*/  MUFU.EX2 R146, R43 ;  /* 0x0000002b00927308 */ /* 0x0004e20000000800 */
[----:B0-----:R-:W-:-:S07]  /*4220*/  FADD.FTZ R39, R41, R32 ;  /* 0x0000002029277221 */ /* 0x001fce0000010000 */
[----:B------:R-:W0:Y:S01]  /*4230*/  MUFU.EX2 R145, R46 ;  /* 0x0000002e00917308 */ /* 0x000e220000000800 */
[-CC-:B--2---:R-:W-:Y:S01]  /*4240*/  FFMA.FTZ R43, R87, R13.reuse, -R64.reuse ;  /* 0x0000000d572b7223 */ /* 0x184fe20000010840 */
[----:B-1----:R-:W-:Y:S01]  /*4250*/  FADD.FTZ R6, R44, R7 ;  /* 0x000000072c067221 */ /* 0x002fe20000010000 */
[----:B------:R-:W-:-:S05]  /*4260*/  FFMA.FTZ R64, R69, R13, -R64 ;  /* 0x0000000d45407223 */ /* 0x000fca0000010840 */
[----:B------:R-:W1:Y:S01]  /*4270*/  MUFU.EX2 R45, R45 ;  /* 0x0000002d002d7308 */ /* 0x000e620000000800 */
[C---:B---3--:R-:W-:Y:S01]  /*4280*/  FADD.FTZ R32, R146.reuse, R39 ;  /* 0x0000002792207221 */ /* 0x048fe20000010000 */
[----:B------:R-:W-:-:S06]  /*4290*/  F2FP.BF16.F32.PACK_AB R146, R146, R41 ;  /* 0x000000299292723e */ /* 0x000fcc00000010ff */
[----:B------:R-:W2:Y:S01]  /*42a0*/  MUFU.EX2 R48, R48 ;  /* 0x0000003000307308 */ /* 0x000ea20000000800 */
[C---:B0-----:R-:W-:Y:S01]  /*42b0*/  FADD.FTZ R7, R145.reuse, R6 ;  /* 0x0000000691077221 */ /* 0x041fe20000010000 */
[----:B------:R-:W-:-:S06]  /*42c0*/  F2FP.BF16.F32.PACK_AB R145, R145, R44 ;  /* 0x0000002c9191723e */ /* 0x000fcc00000010ff */
[----:B------:R-:W0:Y:S01]  /*42d0*/  MUFU.EX2 R147, R50 ;  /* 0x0000003200937308 */ /* 0x000e220000000800 */
[----:B-1----:R-:W-:-:S04]  /*42e0*/  FADD.FTZ R21, R45, R32 ;  /* 0x000000202d157221 */ /* 0x002fc80000010000 */
[C---:B------:R-:W-:Y:S01]  /*42f0*/  FADD.FTZ R22, R140.reuse, R21 ;  /* 0x000000158c167221 */ /* 0x040fe20000010000 */
[----:B------:R-:W-:Y:S02]  /*4300*/  F2FP.BF16.F32.PACK_AB R140, R140, R45 ;  /* 0x0000002d8c8c723e */ /* 0x000fe400000010ff */
[----:B------:R-:W1:Y:S01]  /*4310*/  MUFU.EX2 R35, R35 ;  /* 0x0000002300237308 */ /* 0x000e620000000800 */
[----:B--2---:R-:W-:-:S07]  /*4320*/  FADD.FTZ R6, R48, R7 ;  /* 0x0000000730067221 */ /* 0x004fce0000010000 */
        /* <DEDUP_REMOVED lines=26> */
[C---:B0-----:R-:W-:Y:S01]  /*44d0*/  F2FP.BF16.F32.PACK_AB R138, R64.reuse, R15 ;  /* 0x0000000f408a723e */ /* 0x041fe200000010ff */
[----:B------:R-:W-:-:S06]  /*44e0*/  FADD.FTZ R7, R64, R7 ;  /* 0x0000000740077221 */ /* 0x000fcc0000010000 */
[----:B------:R-:W0:Y:S01]  /*44f0*/  MUFU.EX2 R139, R62 ;  /* 0x0000003e008b7308 */ /* 0x000e220000000800 */
[C---:B-1----:R-:W-:Y:S01]  /*4500*/  FADD.FTZ R15, R137.reuse, R0 ;  /* 0x00000000890f7221 */ /* 0x042fe20000010000 */
[----:B------:R-:W-:-:S03]  /*4510*/  F2FP.BF16.F32.PACK_AB R137, R137, R60 ;  /* 0x0000003c8989723e */ /* 0x000fc600000010ff */
[----:B--2---:R-:W-:-:S04]  /*4520*/  FADD.FTZ R6, R26, R15 ;  /* 0x0000000f1a067221 */ /* 0x004fc80000010000 */
[C---:B0-----:R-:W-:Y:S01]  /*4530*/  FADD.FTZ R6, R139.reuse, R6 ;  /* 0x000000068b067221 */ /* 0x041fe20000010000 */
[----:B------:R-:W-:Y:S01]  /*4540*/  F2FP.BF16.F32.PACK_AB R139, R139, R26 ;  /* 0x0000001a8b8b723e */ /* 0x000fe200000010ff */
        /* <DEDUP_REMOVED lines=11> */
.L_x_930:
[----:B------:R-:W-:-:S13]  /*4600*/  ISETP.NE.AND P2, PT, R3, 0x1, PT ;  /* 0x000000010300780c */ /* 0x000fda0003f45270 */
[----:B------:R-:W0:Y:S02]  /*4610*/  @P2 LDC.64 R20, c[0x0][0x9e8] ;  /* 0x00027a00ff142b82 */ /* 0x000e240000000a00 */
[----:B0-----:R-:W-:-:S05]  /*4620*/  @P2 IMAD.HI.U32 R20, R0, R20, RZ ;  /* 0x0000001400142227 */ /* 0x001fca00078e00ff */
[----:B------:R-:W-:-:S07]  /*4630*/  @P2 SHF.R.U32.HI R0, RZ, R21, R20 ;  /* 0x00000015ff002219 */ /* 0x000fce0000011614 */
.L_x_931:
[----:B------:R-:W-:-:S05]  /*4640*/  IMAD R3, R0, R3, R3 ;  /* 0x0000000300037224 */ /* 0x000fca00078e0203 */
[----:B------:R-:W-:-:S07]  /*4650*/  VIMNMX R2, R2, R3, PT ;  /* 0x0000000302027248 */ /* 0x000fce0003fe0100 */
.L_x_929:
[----:B------:R-:W-:Y:S01]  /*4660*/  IMAD.HI R3, R2, 0x2aaaaaab, RZ ;  /* 0x2aaaaaab02037827 */ /* 0x000fe200078e02ff */
[----:B------:R-:W-:Y:S01]  /*4670*/  UMOV UR4, URZ ;  /* 0x0000003f00047c82 */ /* 0x000fe20008000000 */
[----:B------:R-:W-:Y:S02]  /*4680*/  CS2R R86, SRZ ;  /* 0x0000000000567805 */ /* 0x000fe4000001ff00 */
[----:B------:R-:W-:Y:S01]  /*4690*/  CS2R R84, SRZ ;  /* 0x0000000000547805 */ /* 0x000fe2000001ff00 */
[----:B------:R-:W-:Y:S01]  /*46a0*/  IMAD.MOV.U32 R2, RZ, RZ, 0x3f800000 ;  /* 0x3f800000ff027424 */ /* 0x000fe200078e00ff */
[----:B------:R-:W-:Y:S01]  /*46b0*/  SHF.R.U32.HI R20, RZ, 0x1f, R3 ;  /* 0x0000001fff147819 */ /* 0x000fe20000011603 */
[----:B------:R-:W-:Y:S01]  /*46c0*/  IMAD.MOV.U32 R0, RZ, RZ, 0x3f800000 ;  /* 0x3f800000ff007424 */ /* 0x000fe200078e00ff */
[----:B------:R-:W-:Y:S02]  /*46d0*/  CS2R R82, SRZ ;  /* 0x0000000000527805 */ /* 0x000fe4000001ff00 */
[----:B------:R-:W-:-:S02]  /*46e0*/  CS2R R80, SRZ ;  /* 0x0000000000507805 */ /* 0x000fc4000001ff00 */
[----:B------:R-:W-:Y:S01]  /*46f0*/  LEA.HI.SX32 R20, R3, R20, 0x1c ;  /* 0x0000001403147211 */ /* 0x000fe200078fe2ff */
[----:B------:R-:W-:Y:S01]  /*4700*/  IMAD.MOV.U32 R3, RZ, RZ, RZ ;  /* 0x000000ffff037224 */ /* 0x000fe200078e00ff */
[----:B------:R-:W-:Y:S02]  /*4710*/  CS2R R78, SRZ ;  /* 0x00000000004e7805 */ /* 0x000fe4000001ff00 */
[----:B------:R-:W-:Y:S02]  /*4720*/  CS2R R76, SRZ ;  /* 0x00000000004c7805 */ /* 0x000fe4000001ff00 */
[----:B------:R-:W-:Y:S02]  /*4730*/  VIMNMX R15, R17, R20, !PT ;  /* 0x00000014110f7248 */ /* 0x000fe40007fe0100 */
[----:B------:R-:W-:Y:S02]  /*4740*/  CS2R R74, SRZ ;  /* 0x00000000004a7805 */ /* 0x000fe4000001ff00 */
[----:B------:R-:W-:-:S02]  /*4750*/  CS2R R72, SRZ ;  /* 0x0000000000487805 */ /* 0x000fc4000001ff00 */
[----:B------:R-:W-:Y:S02]  /*4760*/  CS2R R70, SRZ ;  /* 0x0000000000467805 */ /* 0x000fe4000001ff00 */
[----:B------:R-:W-:Y:S02]  /*4770*/  ISETP.GE.AND P2, PT, R12, R15, PT ;  /* 0x0000000f0c00720c */ /* 0x000fe40003f46270 */
        /* <DEDUP_REMOVED lines=23> */
[----:B------:R-:W-:Y:S06]  /*48f0*/  @!P2 BRA `(.L_x_932) ;  /* 0x0000003000e4a947 */ /* 0x000fec0003800000 */
[----:B------:R-:W-:Y:S01]  /*4900*/  IMAD.MOV.U32 R20, RZ, RZ, RZ ;  /* 0x000000ffff147224 */ /* 0x000fe200078e00ff */
[----:B------:R-:W-:Y:S01]  /*4910*/  UMOV UR5, URZ ;  /* 0x0000003f00057c82 */ /* 0x000fe20008000000 */
[----:B------:R-:W-:Y:S01]  /*4920*/  IMAD.MOV.U32 R2, RZ, RZ, 0x3f800000 ;  /* 0x3f800000ff027424 */ /* 0x000fe200078e00ff */
[----:B------:R-:W-:Y:S01]  /*4930*/  ULDC UR6, c[0x0][0x9e4] ;  /* 0x0002790000067ab9 */ /* 0x000fe20000000800 */
[----:B------:R-:W-:Y:S01]  /*4940*/  IMAD.MOV.U32 R87, RZ, RZ, RZ ;  /* 0x000000ffff577224 */ /* 0x000fe200078e00ff */
[----:B------:R-:W-:Y:S01]  /*4950*/  ULDC UR60, c[0x0][0x288] ;  /* 0x0000a200003c7ab9 */ /* 0x000fe20000000800 */
[----:B------:R-:W-:Y:S01]  /*4960*/  ULDC UR7, c[0x0][0x2f0] ;  /* 0x0000bc0000077ab9 */ /* 0x000fe20000000800 */
[----:B------:R-:W-:-:S05]  /*4970*/  ULDC UR56, c[0x0][0x9d8] ;  /* 0x0002760000387ab9 */ /* 0x000fca0000000800 */
.L_x_949:
[----:B------:R-:W-:-:S04]  /*4980*/  UIADD3 UR4, UR5, 0x1, URZ ;  /* 0x0000000105047890 */ /* 0x000fc8000fffe03f */
[----:B------:R-:W-:-:S04]  /*4990*/  UISETP.NE.AND UP0, UPT, UR4, 0x2, UPT ;  /* 0x000000020400788c */ /* 0x000fc8000bf05270 */
[----:B------:R-:W-:Y:S02]  /*49a0*/  USEL UR10, URZ, 0x1, UP0 ;  /* 0x000000013f0a7887 */ /* 0x000fe40008000000 */
[----:B------:R-:W-:-:S04]  /*49b0*/  USEL UR4, UR4, URZ, UP0 ;  /* 0x0000003f04047287 */ /* 0x000fc80008000000 */
[----:B------:R-:W-:Y:S01]  /*49c0*/  LOP3.LUT R3, R20, UR10, RZ, 0x3c, !PT ;  /* 0x0000000a14037c12 */ /* 0x000fe2000f8e3cff */
[----:B------:R-:W-:Y:S07]  /*49d0*/  @!P0 BRA `(.L_x_933) ;  /* 0x0000000000048947 */ /* 0x000fee0003800000 */
[----:B------:R-:W-:Y:S01]  /*49e0*/  BPT.TRAP 0x1 ;  /* 0x000000040000795c */ /* 0x000fe20000300000 */
.L_x_933:
[----:B------:R-:W-:Y:S01]  /*49f0*/  ULEA UR59, UR4, UR57, 0x3 ;  /* 0x00000039043b7291 */ /* 0x000fe2000f8e183f */
[----:B------:R-:W-:-:S08]  /*4a00*/  SHF.L.U32 R13, R3, 0x1f, RZ ;  /* 0x0000001f030d7819 */ /* 0x000fd000000006ff */
[----:B------:R0:W1:Y:S01]  /*4a10*/  SYNCS.PHASECHK.TRANS64.TRYWAIT P2, [UR59+0x2a830], R13 ;  /* 0x02a8300dff0075a7 */ /* 0x000062000804017b */
[----:B------:R-:W-:Y:S05]  /*4a20*/  @!P0 BRA `(.L_x_934) ;  /* 0x0000000000048947 */ /* 0x000fea0003800000 */
[----:B------:R-:W-:Y:S01]  /*4a30*/  BPT.TRAP 0x1 ;  /* 0x000000040000795c */ /* 0x000fe20000300000 */
.L_x_934:
[----:B-1----:R-:W-:Y:S05]  /*4a40*/  @P2 BRA `(.L_x_935) ;  /* 0x0000000000082947 */ /* 0x002fea0003800000 */
[----:B------:R-:W1:Y:S02]  /*4a50*/  SYNCS.PHASECHK.TRANS64.TRYWAIT P2, [UR59+0x2a830], R13 ;  /* 0x02a8300dff0075a7 */ /* 0x000e64000804017b */
[----:B-1----:R-:W-:Y:S05]  /*4a60*/  @!P2 BRA `(.L_x_936) ;  /* 0x000000f000bca947 */ /* 0x002fea0003800000 */
.L_x_935:
[----:B------:R-:W-:Y:S01]  /*4a70*/  R2UR UR52, R4 ;  /* 0x00000000043472ca */ /* 0x000fe200000e0000 */
[----:B------:R-:W-:Y:S01]  /*4a80*/  UIMAD UR50, UR4, 0x900, UR58 ;  /* 0x00000900043278a4 */ /* 0x000fe2000f8e023a */
[----:B------:R-:W-:Y:S01]  /*4a90*/  R2UR UR53, R5 ;  /* 0x00000000053572ca */ /* 0x000fe200000e0000 */
[----:B------:R-:W-:Y:S01]  /*4aa0*/  WARPGROUP.ARRIVE ;  /* 0x00000000000079c5 */ /* 0x000fe20000000000 */
[----:B------:R-:W-:Y:S01]  /*4ab0*/  UMOV UR55, 0x40000040 ;  /* 0x4000004000377882 */ /* 0x000fe20000000000 */
[----:B------:R-:W-:Y:S01]  /*4ac0*/  UIADD3 UR10, UR50, 0x2, URZ ;  /* 0x00000002320a7890 */ /* 0x000fe2000fffe03f */
[-C--:B------:R-:W-:Y:S01]  /*4ad0*/  FMUL.FTZ R24, R24, R0.reuse ;  /* 0x0000000018187220 */ /* 0x080fe20000410000 */
[----:B------:R-:W-:Y:S01]  /*4ae0*/  UMOV UR11, 0x40000040 ;  /* 0x40000040000b7882 */ /* 0x000fe20000000000 */
[----:B------:R-:W-:Y:S01]  /*4af0*/  UMOV UR54, UR50 ;  /* 0x0000003200367c82 */ /* 0x000fe20008000000 */
[----:B------:R-:W-:Y:S01]  /*4b00*/  UIADD3 UR14, UR50, 0x4, URZ ;  /* 0x00000004320e7890 */ /* 0x000fe2000fffe03f */
[-C--:B------:R-:W-:Y:S01]  /*4b10*/  FMUL.FTZ R25, R25, R0.reuse ;  /* 0x0000000019197220 */ /* 0x080fe20000410000 */
[----:B------:R-:W-:Y:S01]  /*4b20*/  UMOV UR15, 0x40000040 ;  /* 0x40000040000f7882 */ /* 0x000fe20000000000 */
[----:B------:R-:W-:Y:S01]  /*4b30*/  UIADD3 UR18, UR50, 0x6, URZ ;  /* 0x0000000632127890 */ /* 0x000fe2000fffe03f */
[-C--:B------:R-:W-:Y:S01]  /*4b40*/  FMUL.FTZ R28, R28, R0.reuse ;  /* 0x000000001c1c7220 */ /* 0x080fe20000410000 */
[----:B------:R-:W-:Y:S01]  /*4b50*/  UMOV UR19, 0x40000040 ;  /* 0x4000004000137882 */ /* 0x000fe20000000000 */
[----:B------:R-:W-:Y:S01]  /*4b60*/  HGMMA.64x96x16.F32.BF16 R88, gdesc[UR52], RZ, !UPT, gsb0 ;  /* 0x01600000345879f0 */ /* 0x000fe2000c0018ff */
[----:B------:R-:W-:Y:S01]  /*4b70*/  UIADD3 UR22, UR50, 0x300, URZ ;  /* 0x0000030032167890 */ /* 0x000fe2000fffe03f */
[-C--:B------:R-:W-:Y:S01]  /*4b80*/  FMUL.FTZ R29, R29, R0.reuse ;  /* 0x000000001d1d7220 */ /* 0x080fe20000410000 */
[----:B------:R-:W-:Y:S01]  /*4b90*/  UMOV UR23, 0x40000040 ;  /* 0x4000004000177882 */ /* 0x000fe20000000000 */
        /* <DEDUP_REMOVED lines=108> */
[----:B------:R-:W-:Y:S05]  /*5260*/  @!P0 BRA `(.L_x_937) ;  /* 0x0000000000048947 */ /* 0x000fea0003800000 */
[----:B------:R-:W-:Y:S01]  /*5270*/  BPT.TRAP 0x1 ;  /* 0x000000040000795c */ /* 0x000fe20000300000 */
.L_x_937:
[----:B------:R-:W-:Y:S01]  /*5280*/  ULEA UR11, UR5, UR57, 0x3 ;  /* 0x00000039050b7291 */ /* 0x000fe2000f8e183f */
[----:B------:R-:W-:-:S08]  /*5290*/  SHF.L.U32 R0, R20, 0x1f, RZ ;  /* 0x0000001f14007819 */ /* 0x000fd000000006ff */
[----:B------:R2:W3:Y:S01]  /*52a0*/  SYNCS.PHASECHK.TRANS64.TRYWAIT P2, [UR11+0x2a850], R0 ;  /* 0x02a85000ff0075a7 */ /* 0x0004e2000804014b */
[----:B------:R-:W-:Y:S05]  /*52b0*/  @!P0 BRA `(.L_x_938) ;  /* 0x0000000000048947 */ /* 0x000fea0003800000 */
[----:B------:R-:W-:Y:S01]  /*52c0*/  BPT.TRAP 0x1 ;  /* 0x000000040000795c */ /* 0x000fe20000300000 */
.L_x_938:
[----:B---3--:R-:W-:Y:S05]  /*52d0*/  @P2 BRA `(.L_x_939) ;  /* 0x0000000000082947 */ /* 0x008fea0003800000 */
[----:B------:R-:W3:Y:S02]  /*52e0*/  SYNCS.PHASECHK.TRANS64.TRYWAIT P2, [UR11+0x2a850], R0 ;  /* 0x02a85000ff0075a7 */ /* 0x000ee4000804014b */
[----:B---3--:R-:W-:Y:S05]  /*52f0*/  @!P2 BRA `(.L_x_940) ;  /* 0x000000e800b0a947 */ /* 0x008fea0003800000 */
.L_x_939:
[----:B------:R-:W-:Y:S01]  /*5300*/  UIADD3 UR10, UR57, 0x400, URZ ;  /* 0x00000400390a7890 */ /* 0x000fe2000fffe03f */
[----:B------:R-:W-:Y:S01]  /*5310*/  WARPGROUP.ARRIVE ;  /* 0x00000000000079c5 */ /* 0x000fe20000000000 */
[----:B------:R-:W-:Y:S01]  /*5320*/  UMOV UR15, 0x40000040 ;  /* 0x40000040000f7882 */ /* 0x000fe20000000000 */
[----:B------:R-:W-:Y:S01]  /*5330*/  ISETP.NE.AND P3, PT, R14, 0x1, PT ;  /* 0x000000010e00780c */ /* 0x000fe20003f65270 */
[----:B------:R-:W-:Y:S01]  /*5340*/  USHF.R.U32.HI UR10, URZ, 0x4, UR10 ;  /* 0x000000043f0a7899 */ /* 0x000fe2000801160a */
[----:B0-2---:R-:W-:Y:S01]  /*5350*/  FMUL.FTZ R0, R90, UR56 ;  /* 0x000000385a007c20 */ /* 0x005fe20008410000 */
[----:B------:R-:W-:Y:S01]  /*5360*/  FMUL.FTZ R108, R108, UR56 ;  /* 0x000000386c6c7c20 */ /* 0x000fe20008410000 */
[----:B------:R-:W-:Y:S01]  /*5370*/  FMUL.FTZ R168, R100, UR56 ;  /* 0x0000003864a87c20 */ /* 0x000fe20008410000 */
[----:B------:R-:W-:Y:S01]  /*5380*/  ULOP3.LUT UR10, UR10, 0x3fff, URZ, 0xc0, !UPT ;  /* 0x00003fff0a0a7892 */ /* 0x000fe2000f8ec03f */
[----:B------:R-:W-:Y:S01]  /*5390*/  FMUL.FTZ R2, R91, UR56 ;  /* 0x000000385b027c20 */ /* 0x000fe20008410000 */
[----:B------:R0:W2:Y:S01]  /*53a0*/  MUFU.TANH R100, R108 ;  /* 0x0000006c00647308 */ /* 0x0000a20000002400 */
[----:B------:R-:W-:Y:S01]  /*53b0*/  FMUL.FTZ R23, R99, UR56 ;  /* 0x0000003863177c20 */ /* 0x000fe20008410000 */
[----:B------:R-:W-:Y:S01]  /*53c0*/  ULOP3.LUT UR10, UR10, 0x3000000, URZ, 0xfc, !UPT ;  /* 0x030000000a0a7892 */ /* 0x000fe2000f8efc3f */
[----:B------:R-:W-:Y:S01]  /*53d0*/  FMUL.FTZ R91, R103, UR56 ;  /* 0x00000038675b7c20 */ /* 0x000fe20008410000 */
[----:B------:R-:W-:Y:S01]  /*53e0*/  FMUL.FTZ R99, R111, UR56 ;  /* 0x000000386f637c20 */ /* 0x000fe20008410000 */
[----:B------:R-:W-:Y:S01]  /*53f0*/  FMUL.FTZ R103, R115, UR56 ;  /* 0x0000003873677c20 */ /* 0x000fe20008410000 */
[----:B------:R-:W-:Y:S01]  /*5400*/  UIMAD UR10, UR5, 0x600, UR10 ;  /* 0x00000600050a78a4 */ /* 0x000fe2000f8e020a */
[----:B------:R-:W3:Y:S01]  /*5410*/  @P3 LDC R90, c[0x0][0x450] ;  /* 0x00011400ff5a3b82 */ /* 0x000ee20000000800 */
[----:B------:R-:W-:-:S02]  /*5420*/  IMAD R115, R12, -0x60, RZ ;  /* 0xffffffa00c737824 */ /* 0x000fc400078e02ff */
[----:B------:R-:W-:Y:S01]  /*5430*/  FMUL.FTZ R109, R109, UR56 ;  /* 0x000000386d6d7c20 */ /* 0x000fe20008410000 */
[----:B0-----:R-:W-:Y:S02]  /*5440*/  IMAD.MOV.U32 R108, RZ, RZ, R8 ;  /* 0x000000ffff6c7224 */ /* 0x001fe400078e0008 */
[----:B------:R-:W-:Y:S01]  /*5450*/  FMUL.FTZ R20, R94, UR56 ;  /* 0x000000385e147c20 */ /* 0x000fe20008410000 */
[----:B-1----:R-:W-:Y:S01]  /*5460*/  FMUL.FTZ R13, R88, UR56 ;  /* 0x00000038580d7c20 */ /* 0x002fe20008410000 */
[----:B------:R-:W-:Y:S01]  /*5470*/  UMOV UR14, UR10 ;  /* 0x0000000a000e7c82 */ /* 0x000fe20008000000 */
[----:B------:R-:W-:Y:S01]  /*5480*/  FMUL.FTZ R94, R96, UR56 ;  /* 0x00000038605e7c20 */ /* 0x000fe20008410000 */
[----:B------:R-:W-:Y:S01]  /*5490*/  HGMMA.64x128x16.F32.BF16 R24, R156, gdesc[UR12].tnspB, R24, gsb0 ;  /* 0x41e0000c9c187df0 */ /* 0x000fe20008001818 */
[----:B------:R-:W-:Y:S01]  /*54a0*/  UIADD3 UR14, UR10, 0x80, URZ ;  /* 0x000000800a0e7890 */ /* 0x000fe2000fffe03f */
[----:B------:R-:W-:Y:S01]  /*54b0*/  FMUL.FTZ R105, R105, UR56 ;  /* 0x0000003869697c20 */ /* 0x000fe20008410000 */
[----:B------:R-:W-:Y:S01]  /*54c0*/  UMOV UR15, 0x40000040 ;  /* 0x40000040000f7882 */ /* 0x000fe20000000000 */
[----:B------:R-:W-:Y:S01]  /*54d0*/  FMUL.FTZ R21, R95, UR56 ;  /* 0x000000385f157c20 */ /* 0x000fe20008410000 */
[----:B------:R-:W-:Y:S01]  /*54e0*/  FMUL.FTZ R88, R102, UR56 ;  /* 0x0000003866587c20 */ /* 0x000fe20008410000 */
[----:B------:R-:W-:-:S02]  /*54f0*/  VIADD R96, R115, 0x1 ;  /* 0x0000000173607836 */ /* 0x000fc40000000000 */
[----:B------:R-:W-:Y:S01]  /*5500*/  FMUL.FTZ R162, R101, UR56 ;  /* 0x0000003865a27c20 */ /* 0x000fe20008410000 */
[----:B------:R-:W-:Y:S01]  /*5510*/  FMUL.FTZ R95, R107, UR56 ;  /* 0x000000386b5f7c20 */ /* 0x000fe20008410000 */
[----:B------:R0:W1:Y:S01]  /*5520*/  MUFU.TANH R102, R109 ;  /* 0x0000006d00667308 */ /* 0x0000620000002400 */
        /* <DEDUP_REMOVED lines=8> */
[----:B0-----:R-:W-:Y:S01]  /*55b0*/  FMUL.FTZ R109, R119, UR56 ;  /* 0x00000038776d7c20 */ /* 0x001fe20008410000 */
[----:B------:R-:W-:Y:S01]  /*55c0*/  FMUL.FTZ R124, R124, UR56 ;  /* 0x000000387c7c7c20 */ /* 0x000fe20008410000 */
[----:B------:R-:W-:Y:S01]  /*55d0*/  FMUL.FTZ R125, R125, UR56 ;  /* 0x000000387d7d7c20 */ /* 0x000fe20008410000 */
[----:B------:R-:W-:Y:S01]  /*55e0*/  FMUL.FTZ R128, R128, UR56 ;  /* 0x0000003880807c20 */ /* 0x000fe20008410000 */
[----:B------:R-:W-:Y:S01]  /*55f0*/  FMUL.FTZ R129, R129, UR56 ;  /* 0x0000003881817c20 */ /* 0x000fe20008410000 */
[----:B------:R-:W-:Y:S01]  /*5600*/  FMUL.FTZ R132, R132, UR56 ;  /* 0x0000003884847c20 */ /* 0x000fe20008410000 */
[----:B------:R-:W-:Y:S01]  /*5610*/  FMUL.FTZ R133, R133, UR56 ;  /* 0x0000003885857c20 */ /* 0x000fe20008410000 */
[----:B------:R0:W4:Y:S01]  /*5620*/  MUFU.TANH R164, R105 ;  /* 0x0000006900a47308 */ /* 0x0001220000002400 */
[----:B------:R-:W-:Y:S01]  /*5630*/  FMUL.FTZ R116, R116, UR56 ;  /* 0x0000003874747c20 */ /* 0x000fe20008410000 */
[----:B------:R-:W-:Y:S01]  /*5640*/  FMUL.FTZ R120, R120, UR56 ;  /* 0x0000003878787c20 */ /* 0x000fe20008410000 */
[----:B------:R-:W-:Y:S01]  /*5650*/  FMUL.FTZ R134, R134, UR56 ;  /* 0x0000003886867c20 */ /* 0x000fe20008410000 */
[----:B------:R-:W-:Y:S01]  /*5660*/  ISETP.NE.AND P2, PT, R161, RZ, PT ;  /* 0x000000ffa100720c */ /* 0x000fe20003f45270 */
[----:B------:R-:W-:Y:S01]  /*5670*/  FMUL.FTZ R117, R117, UR56 ;  /* 0x0000003875757c20 */ /* 0x000fe20008410000 */
[----:B------:R-:W-:-:S02]  /*5680*/  ULDC UR18, c[0x0][0x9e0] ;  /* 0x0002780000127ab9 */ /* 0x000fc40000000800 */
[----:B------:R-:W1:Y:S01]  /*5690*/  MUFU.TANH R13, R13 ;  /* 0x0000000d000d7308 */ /* 0x000e620000002400 */
[----:B0-----:R-:W-:-:S04]  /*56a0*/  IMAD R105, R9, -0x2, R96 ;  /* 0xfffffffe09697824 */ /* 0x001fc800078e0260 */
[----:B------:R-:W-:-:S03]  /*56b0*/  IMAD R96, R16, UR7, R105 ;  /* 0x0000000710607c24 */ /* 0x000fc6000f8e0269 */
[----:B------:R-:W0:Y:S01]  /*56c0*/  MUFU.TANH R0, R0 ;  /* 0x0000000000007308 */ /* 0x000e220000002400 */
[----:B------:R-:W-:-:S04]  /*56d0*/  VIADD R96, R96, -UR60 ;  /* 0x8000003c60607c36 */ /* 0x000fc80008000000 */
[----:B------:R-:W-:-:S03]  /*56e0*/  VIADD R118, R96, UR61 ;  /* 0x0000003d60767c36 */ /* 0x000fc60008000000 */
        /* <DEDUP_REMOVED lines=12> */
[----:B------:R-:W-:-:S02]  /*57b0*/  WARPGROUP.DEPBAR.LE gsb0, 0x0 ;  /* 0x00008000000079c5 */ /* 0x000fc40000010000 */
[----:B------:R-:W-:-:S05]  /*57c0*/  WARPGROUP.ARRIVE ;  /* 0x00000000000079c5 */ /* 0x000fca0000000000 */
[----:B------:R-:W0:Y:S01]  /*57d0*/  MUFU.TANH R95, R95 ;  /* 0x0000005f005f7308 */ /* 0x000e220000002400 */
[----:B------:R-:W-:Y:S01]  /*57e0*/  HGMMA.64x128x16.F32.BF16 R24, R152, gdesc[UR12].tnspB, R24, gsb0 ;  /* 0x41e0000c98187df0 */ /* 0x000fe20008001818 */
[----:B------:R-:W-:Y:S01]  /*57f0*/  UIADD3 UR14, UR10, 0x100, URZ ;  /* 0x000001000a0e7890 */ /* 0x000fe2000fffe03f */
[----:B------:R-:W-:-:S05]  /*5800*/  UMOV UR15, 0x40000040 ;  /* 0x40000040000f7882 */ /* 0x000fca0000000000 */
        /* <DEDUP_REMOVED lines=16> */
[----:B------:R-:W-:Y:S01]  /*5910*/  WARPGROUP.ARRIVE ;  /* 0x00000000000079c5 */ /* 0x000fe20000000000 */
[----:B------:R-:W-:Y:S01]  /*5920*/  FMUL.FTZ R154, R97, UR56 ;  /* 0x00000038619a7c20 */ /* 0x000fe20008410000 */
[----:B------:R-:W-:Y:S01]  /*5930*/  FMUL.FTZ R97, R110, UR56 ;  /* 0x000000386e617c20 */ /* 0x000fe20008410000 */
[----:B------:R-:W-:Y:S02]  /*5940*/  FMUL.FTZ R152, R131, UR56 ;  /* 0x0000003883987c20 */ /* 0x000fe40008410000 */
[----:B------:R5:W0:Y:S01]  /*5950*/  MUFU.TANH R110, R117 ;  /* 0x00000075006e7308 */ /* 0x000a220000002400 */
[----:B------:R-:W-:Y:S01]  /*5960*/  HGMMA.64x128x16.F32.BF16 R24, R148, gdesc[UR12].tnspB, R24, gsb0 ;  /* 0x41e0000c94187df0 */ /* 0x000fe20008001818 */
[----:B------:R-:W-:Y:S01]  /*5970*/  UIADD3 UR14, UR10, 0x180, URZ ;  /* 0x000001800a0e7890 */ /* 0x000fe2000fffe03f */
[----:B------:R-:W-:-:S05]  /*5980*/  UMOV UR15, 0x40000040 ;  /* 0x40000040000f7882 */ /* 0x000fca0000000000 */
[----:B------:R-:W0:Y:S01]  /*5990*/  MUFU.TANH R154, R154 ;  /* 0x0000009a009a7308 */ /* 0x000e220000002400 */
[----:B-----5:R-:W-:-:S07]  /*59a0*/  VIADD R117, R96, UR18 ;  /* 0x0000001260757c36 */ /* 0x020fce0008000000 */
[----:B------:R-:W0:Y:S08]  /*59b0*/  MUFU.TANH R97, R97 ;  /* 0x0000006100617308 */ /* 0x000e300000002400 */
[----:B------:R-:W0:Y:S01]  /*59c0*/  MUFU.TANH R152, R152 ;  /* 0x0000009800987308 */ /* 0x000e220000002400 */
[----:B------:R-:W-:Y:S02]  /*59d0*/  WARPGROUP.DEPBAR.LE gsb0, 0x0 ;  /* 0x00008000000079c5 */ /* 0x000fe40000010000 */
[----:B------:R-:W-:Y:S01]  /*59e0*/  WARPGROUP.ARRIVE ;  /* 0x00000000000079c5 */ /* 0x000fe20000000000 */
[----:B------:R-:W-:Y:S01]  /*59f0*/  FMUL.FTZ R148, R127, UR56 ;  /* 0x000000387f947c20 */ /* 0x000fe20008410000 */
[----:B------:R-:W-:-:S04]  /*5a00*/  FMUL.FTZ R150, R130, UR56 ;  /* 0x0000003882967c20 */ /* 0x000fc80008410000 */
[----:B------:R-:W-:Y:S01]  /*5a10*/  HGMMA.64x128x16.F32.BF16 R24, R144, gdesc[UR12].tnspB, R24, gsb0 ;  /* 0x41e0000c90187df0 */ /* 0x000fe20008001818 */
[----:B------:R-:W-:Y:S01]  /*5a20*/  UIADD3 UR14, UR10, 0x200, URZ ;  /* 0x000002000a0e7890 */ /* 0x000fe2000fffe03f */
[----:B------:R-:W0:Y:S01]  /*5a30*/  MUFU.TANH R148, R148 ;  /* 0x0000009400947308 */ /* 0x000e220000002400 */
[----:B------:R-:W-:Y:S01]  /*5a40*/  UMOV UR15, 0x40000040 ;  /* 0x40000040000f7882 */ /* 0x000fe20000000000 */
[----:B------:R-:W-:-:S06]  /*5a50*/  UIADD3 UR10, UR10, 0x280, URZ ;  /* 0x000002800a0a7890 */ /* 0x000fcc000fffe03f */
[----:B------:R-:W0:Y:S01]  /*5a60*/  MUFU.TANH R150, R150 ;  /* 0x0000009600967308 */ /* 0x000e220000002400 */
[----:B------:R-:W-:Y:S02]  /*5a70*/  WARPGROUP.DEPBAR.LE gsb0, 0x0 ;  /* 0x00008000000079c5 */ /* 0x000fe40000010000 */
[----:B------:R-:W-:Y:S01]  /*5a80*/  WARPGROUP.ARRIVE ;  /* 0x00000000000079c5 */ /* 0x000fe20000000000 */
[----:B------:R-:W-:Y:S01]  /*5a90*/  FMUL.FTZ R144, R89, UR56 ;  /* 0x0000003859907c20 */ /* 0x000fe20008410000 */
[----:B------:R-:W-:Y:S01]  /*5aa0*/  FMUL.FTZ R145, R93, UR56 ;  /* 0x000000385d917c20 */ /* 0x000fe20008410000 */
[----:B------:R-:W5:Y:S01]  /*5ab0*/  @P3 LDC R89, c[0x0][0x44c] ;  /* 0x00011300ff593b82 */ /* 0x000f620000000800 */
[----:B------:R-:W-:Y:S01]  /*5ac0*/  FMUL.FTZ R93, R106, UR56 ;  /* 0x000000386a5d7c20 */ /* 0x000fe20008410000 */
[----:B------:R-:W-:Y:S01]  /*5ad0*/  FMUL.FTZ R146, R126, UR56 ;  /* 0x000000387e927c20 */ /* 0x000fe20008410000 */
[----:B------:R-:W-:Y:S01]  /*5ae0*/  HGMMA.64x128x16.F32.BF16 R24, R140, gdesc[UR12].tnspB, R24, gsb0 ;  /* 0x41e0000c8c187df0 */ /* 0x000fe20008001818 */
[----:B------:R-:W-:Y:S01]  /*5af0*/  UMOV UR14, UR10 ;  /* 0x0000000a000e7c82 */ /* 0x000fe20008000000 */
[----:B------:R-:W-:Y:S01]  /*5b00*/  UMOV UR15, 0x40000040 ;  /* 0x40000040000f7882 */ /* 0x000fe20000000000 */
[----:B------:R-:W0:Y:S08]  /*5b10*/  MUFU.TANH R144, R144 ;  /* 0x0000009000907308 */ /* 0x000e300000002400 */
[----:B------:R-:W0:Y:S08]  /*5b20*/  MUFU.TANH R145, R145 ;  /* 0x0000009100917308 */ /* 0x000e300000002400 */
[----:B------:R-:W0:Y:S01]  /*5b30*/  MUFU.TANH R93, R93 ;  /* 0x0000005d005d7308 */ /* 0x000e220000002400 */
[----:B-----5:R-:W-:-:S05]  /*5b40*/  @P3 IMAD.HI.U32 R89, R8, R89, RZ ;  /* 0x0000005908593227 */ /* 0x020fca00078e00ff */
[----:B---3--:R-:W-:Y:S01]  /*5b50*/  @P3 SHF.R.U32.HI R108, RZ, R90, R89 ;  /* 0x0000005aff6c3219 */ /* 0x008fe20000011659 */
[----:B------:R-:W-:Y:S01]  /*5b60*/  IMAD.U32 R89, RZ, RZ, UR59 ;  /* 0x0000003bff597e24 */ /* 0x000fe2000f8e00ff */
[----:B------:R3:W0:Y:S03]  /*5b70*/  MUFU.TANH R106, R116 ;  /* 0x00000074006a7308 */ /* 0x0006260000002400 */
[----:B------:R-:W-:Y:S01]  /*5b80*/  @!P1 VIADD R89, R89, 0x2a840 ;  /* 0x0002a84059599836 */ /* 0x000fe20000000000 */
[----:B------:R-:W5:Y:S04]  /*5b90*/  SHFL.IDX PT, R111, R108, RZ, 0x1c1f ;  /* 0x001c1fff6c6f7589 */ /* 0x000f6800000e0000 */
[----:B------:R-:W-:Y:S01]  /*5ba0*/  @!P1 PRMT R90, RZ, 0x654, R89 ;  /* 0x00000654ff5a9816 */ /* 0x000fe20000000059 */
[----:B------:R-:W0:Y:S08]  /*5bb0*/  MUFU.TANH R146, R146 ;  /* 0x0000009200927308 */ /* 0x000e300000002400 */
[----:B------:R3:W0:Y:S01]  /*5bc0*/  MUFU.TANH R89, R134 ;  /* 0x0000008600597308 */ /* 0x0006220000002400 */
[----:B-----5:R-:W-:Y:S01]  /*5bd0*/  IMAD.IADD R96, R117, 0x1, R111 ;  /* 0x0000000175607824 */ /* 0x020fe200078e026f */
[----:B------:R-:W-:-:S02]  /*5be0*/  WARPGROUP.DEPBAR.LE gsb0, 0x0 ;  /* 0x00008000000079c5 */ /* 0x000fc40000010000 */
[----:B------:R-:W-:Y:S01]  /*5bf0*/  WARPGROUP.ARRIVE ;  /* 0x00000000000079c5 */ /* 0x000fe20000000000 */
[----:B------:R-:W-:Y:S01]  /*5c00*/  FMUL.FTZ R140, R122, UR56 ;  /* 0x000000387a8c7c20 */ /* 0x000fe20008410000 */
[----:B------:R-:W-:Y:S01]  /*5c10*/  FMUL.FTZ R142, R123, UR56 ;  /* 0x000000387b8e7c20 */ /* 0x000fe20008410000 */
[----:B------:R-:W-:Y:S02]  /*5c20*/  VIADD R122, R105, 0xffffffff ;  /* 0xffffffff697a7836 */ /* 0x000fe40000000000 */
[----:B------:R-:W-:Y:S01]  /*5c30*/  IMAD.IADD R105, R118, 0x1, R111 ;  /* 0x0000000176697824 */ /* 0x000fe200078e026f */
[----:B------:R-:W-:Y:S01]  /*5c40*/  HGMMA.64x128x16.F32.BF16 R24, R136, gdesc[UR12].tnspB, R24, gsb0 ;  /* 0x41e0000c88187df0 */ /* 0x000fe20008001818 */
[----:B------:R-:W0:Y:S08]  /*5c50*/  MUFU.TANH R140, R140 ;  /* 0x0000008c008c7308 */ /* 0x000e300000002400 */
[----:B------:R-:W0:Y:S01]  /*5c60*/  MUFU.TANH R142, R142 ;  /* 0x0000008e008e7308 */ /* 0x000e220000002400 */
[----:B------:R-:W-:-:S02]  /*5c70*/  WARPGROUP.DEPBAR.LE gsb0, 0x0 ;  /* 0x00008000000079c5 */ /* 0x000fc40000010000 */
[----:B------:R5:W-:Y:S02]  /*5c80*/  @!P1 SYNCS.ARRIVE.TRANS64.RED.A1T0 RZ, [R90+URZ], RZ ;  /* 0x000000ff5aff99a7 */ /* 0x000be4000810043f */
[----:B-----5:R-:W-:-:S06]  /*5c90*/  FMUL.FTZ R90, R135, UR56 ;  /* 0x00000038875a7c20 */ /* 0x020fcc0008410000 */
[----:B------:R-:W0:Y:S01]  /*5ca0*/  MUFU.TANH R90, R90 ;  /* 0x0000005a005a7308 */ /* 0x000e220000002400 */
[----:B-1234-:R-:W-:Y:S05]  /*5cb0*/  @!P2 BRA `(.L_x_941) ;  /* 0x000000000058a947 */ /* 0x01efea0003800000 */
[----:B------:R-:W-:Y:S01]  /*5cc0*/  IMAD R98, R16, UR7, R111 ;  /* 0x0000000710627c24 */ /* 0x000fe2000f8e026f */
[----:B------:R-:W-:Y:S03]  /*5cd0*/  BSSY B0, `(.L_x_942) ;  /* 0x0000011000007945 */ /* 0x000fe60003800000 */
[----:B------:R-:W-:-:S05]  /*5ce0*/  VIADD R111, R98, -UR60 ;  /* 0x8000003c626f7c36 */ /* 0x000fca0008000000 */
[----:B------:R-:W-:-:S13]  /*5cf0*/  ISETP.GT.AND P2, PT, R111, -0x1, PT ;  /* 0xffffffff6f00780c */ /* 0x000fda0003f44270 */
[----:B------:R-:W-:Y:S05]  /*5d00*/  @P2 BRA `(.L_x_943) ;  /* 0x0000000000202947 */ /* 0x000fea0003800000 */
[----:B------:R-:W-:Y:S01]  /*5d10*/  IMAD.U32 R116, RZ, RZ, UR6 ;  /* 0x00000006ff747e24 */ /* 0x000fe2000f8e00ff */
[----:B------:R-:W-:-:S04]  /*5d20*/  LOP3.LUT R111, RZ, R111, RZ, 0x33, !PT ;  /* 0x0000006fff6f7212 */ /* 0x000fc800078e33ff */
[----:B------:R-:W-:-:S13]  /*5d30*/  ISETP.NE.AND P2, PT, R116, 0x1, PT ;  /* 0x000000017400780c */ /* 0x000fda0003f45270 */
[----:B------:R-:W1:Y:S02]  /*5d40*/  @P2 LDC.64 R126, c[0x0][0x9e8] ;  /* 0x00027a00ff7e2b82 */ /* 0x000e640000000a00 */
[----:B-1----:R-:W-:-:S05]  /*5d50*/  @P2 IMAD.HI.U32 R98, R111, R126, RZ ;  /* 0x0000007e6f622227 */ /* 0x002fca00078e00ff */
[----:B------:R-:W-:-:S04]  /*5d60*/  @P2 SHF.R.U32.HI R111, RZ, R127, R98 ;  /* 0x0000007fff6f2219 */ /* 0x000fc80000011662 */
[----:B------:R-:W-:Y:S01]  /*5d70*/  LOP3.LUT R111, RZ, R111, RZ, 0x33, !PT ;  /* 0x0000006fff6f7212 */ /* 0x000fe200078e33ff */
[----:B------:R-:W-:Y:S06]  /*5d80*/  BRA `(.L_x_944) ;  /* 0x0000000000147947 */ /* 0x000fec0003800000 */
.L_x_943:
[----:B------:R-:W-:-:S05]  /*5d90*/  IMAD.U32 R116, RZ, RZ, UR6 ;  /* 0x00000006ff747e24 */ /* 0x000fca000f8e00ff */
[----:B------:R-:W-:-:S13]  /*5da0*/  ISETP.NE.AND P2, PT, R116, 0x1, PT ;  /* 0x000000017400780c */ /* 0x000fda0003f45270 */
[----:B------:R-:W1:Y:S02]  /*5db0*/  @P2 LDC.64 R126, c[0x0][0x9e8] ;  /* 0x00027a00ff7e2b82 */ /* 0x000e640000000a00 */
[----:B-1----:R-:W-:-:S05]  /*5dc0*/  @P2 IMAD.HI.U32 R98, R111, R126, RZ ;  /* 0x0000007e6f622227 */ /* 0x002fca00078e00ff */
[----:B------:R-:W-:-:S07]  /*5dd0*/  @P2 SHF.R.U32.HI R111, RZ, R127, R98 ;  /* 0x0000007fff6f2219 */ /* 0x000fce0000011662 */
.L_x_944:
[----:B------:R-:W-:Y:S05]  /*5de0*/  BSYNC B0 ;  /* 0x0000000000007941 */ /* 0x000fea0003800000 */
.L_x_942:
[----:B------:R-:W-:-:S05]  /*5df0*/  IMAD R111, R111, R116, R122 ;  /* 0x000000746f6f7224 */ /* 0x000fca00078e027a */
[----:B------:R-:W-:Y:S02]  /*5e00*/  VIADDMNMX R96, R111, R116, R96, PT ;  /* 0x000000746f607246 */ /* 0x000fe40003800160 */
[----:B------:R-:W-:-:S07]  /*5e10*/  VIMNMX R105, R105, R111, !PT ;  /* 0x0000006f69697248 */ /* 0x000fce0007fe0100 */
.L_x_941:
[C---:B------:R-:W-:Y:S02]  /*5e20*/  ISETP.GE.AND P2, PT, R115.reuse, 0x2, PT ;  /* 0x000000027300780c */ /* 0x040fe40003f46270 */
[----:B------:R-:W-:Y:S02]  /*5e30*/  ISETP.GE.AND P5, PT, R115, 0xa, PT ;  /* 0x0000000a7300780c */ /* 0x000fe40003fa6270 */
[----:B------:R-:W-:Y:S02]  /*5e40*/  ISETP.GT.AND P3, PT, R105, 0x1, !P2 ;  /* 0x000000016900780c */ /* 0x000fe40005764270 */
[----:B------:R-:W-:Y:S02]  /*5e50*/  P2R R123, PR, RZ, 0x20 ;  /* 0x00000020ff7b7803 */ /* 0x000fe40000000000 */
[----:B------:R-:W-:Y:S02]  /*5e60*/  ISETP.LT.OR P4, PT, R96, 0x2, P3 ;  /* 0x000000026000780c */ /* 0x000fe40001f81670 */
[----:B------:R-:W-:-:S02]  /*5e70*/  ISETP.GE.AND P3, PT, R115, 0x9, PT ;  /* 0x000000097300780c */ /* 0x000fc40003f66270 */
[----:B0-----:R-:W-:Y:S02]  /*5e80*/  FSEL R156, R144, -INF , !P4 ;  /* 0xff800000909c7808 */ /* 0x001fe40006000000 */
        /* <DEDUP_REMOVED lines=12> */
[----:B------:R-:W-:Y:S02]  /*5f50*/  FSEL R170, R94, -INF , !P4 ;  /* 0xff8000005eaa7808 */ /* 0x000fe40006000000 */
        /* <DEDUP_REMOVED lines=17> */
[----:B------:R-:W-:Y:S02]  /*6070*/  ISETP.LT.OR P4, PT, R96, 0x21, P4 ;  /* 0x000000216000780c */ /* 0x000fe40002781670 */
[----:B------:R-:W-:-:S02]  /*6080*/  P2R R135, PR, RZ, 0x20 ;  /* 0x00000020ff877803 */ /* 0x000fc40000000000 */
        /* <DEDUP_REMOVED lines=64> */
[----:B------:R-:W-:-:S04]  /*6490*/  ISETP.GT.AND P6, PT, R105, 0x58, !P5 ;  /* 0x000000586900780c */ /* 0x000fc80006fc4270 */
[----:B------:R-:W-:-:S04]  /*64a0*/  ISETP.LT.OR P6, PT, R96, 0x59, P6 ;  /* 0x000000596000780c */ /* 0x000fc800037c1670 */
[----:B------:R-:W-:Y:S02]  /*64b0*/  FSEL R92, R132, -INF , !P6 ;  /* 0xff800000845c7808 */ /* 0x000fe40007000000 */
[----:B------:R-:W-:-:S04]  /*64c0*/  ISETP.GE.AND P6, PT, R115, 0x1, PT ;  /* 0x000000017300780c */ /* 0x000fc80003fc6270 */
[----:B------:R-:W-:Y:S02]  /*64d0*/  P2R R119, PR, RZ, 0x40 ;  /* 0x00000040ff777803 */ /* 0x000fe40000000000 */
[----:B------:R-:W-:-:S04]  /*64e0*/  ISETP.GT.AND P6, PT, R105, RZ, !P6 ;  /* 0x000000ff6900720c */ /* 0x000fc800077c4270 */
[----:B------:R-:W-:-:S04]  /*64f0*/  ISETP.LT.OR P6, PT, R96, 0x1, P6 ;  /* 0x000000016000780c */ /* 0x000fc800037c1670 */
[----:B------:R-:W-:Y:S02]  /*6500*/  FSEL R174, R13, -INF , !P6 ;  /* 0xff8000000dae7808 */ /* 0x000fe40007000000 */
[----:B------:R-:W-:Y:S01]  /*6510*/  ISETP.GE.AND P6, PT, R115, 0x5a, PT ;  /* 0x0000005a7300780c */ /* 0x000fe20003fc6270 */
[----:B------:R-:W0:Y:S03]  /*6520*/  SHFL.IDX PT, R13, R108, 0x1, 0x1c1f ;  /* 0x003c1f006c0d7f89 */ /* 0x000e2600000e0000 */
[----:B------:R-:W-:Y:S02]  /*6530*/  P2R R129, PR, RZ, 0x40 ;  /* 0x00000040ff817803 */ /* 0x000fe40000000000 */
[----:B------:R-:W-:-:S04]  /*6540*/  ISETP.GT.AND P6, PT, R105, 0x59, !P6 ;  /* 0x000000596900780c */ /* 0x000fc800077c4270 */
[----:B------:R-:W-:-:S04]  /*6550*/  ISETP.LT.OR P6, PT, R96, 0x5a, P6 ;  /* 0x0000005a6000780c */ /* 0x000fc800037c1670 */
[----:B------:R-:W-:Y:S02]  /*6560*/  FSEL R96, R133, -INF , !P6 ;  /* 0xff80000085607808 */ /* 0x000fe40007000000 */
[----:B------:R-:W-:Y:S01]  /*6570*/  ISETP.NE.AND P6, PT, R161, RZ, PT ;  /* 0x000000ffa100720c */ /* 0x000fe20003fc5270 */
[--C-:B0-----:R-:W-:Y:S02]  /*6580*/  IMAD.IADD R105, R117, 0x1, R13.reuse ;  /* 0x0000000175697824 */ /* 0x101fe400078e020d */
[----:B------:R-:W-:-:S10]  /*6590*/  IMAD.IADD R111, R118, 0x1, R13 ;  /* 0x00000001766f7824 */ /* 0x000fd400078e020d */
[----:B------:R-:W-:Y:S05]  /*65a0*/  @!P6 BRA `(.L_x_945) ;  /* 0x000000000058e947 */ /* 0x000fea0003800000 */
        /* <DEDUP_REMOVED lines=8> */
[----:B------:R-:W0:Y:S02]  /*6630*/  @P6 LDC.64 R114, c[0x0][0x9e8] ;  /* 0x00027a00ff726b82 */ /* 0x000e240000000a00 */
[----:B0-----:R-:W-:-:S05]  /*6640*/  @P6 IMAD.HI.U32 R114, R13, R114, RZ ;  /* 0x000000720d726227 */ /* 0x001fca00078e00ff */
[----:B------:R-:W-:-:S04]  /*6650*/  @P6 SHF.R.U32.HI R13, RZ, R115, R114 ;  /* 0x00000073ff0d6219 */ /* 0x000fc80000011672 */
[----:B------:R-:W-:Y:S01]  /*6660*/  LOP3.LUT R13, RZ, R13, RZ, 0x33, !PT ;  /* 0x0000000dff0d7212 */ /* 0x000fe200078e33ff */
[----:B------:R-:W-:Y:S06]  /*6670*/  BRA `(.L_x_948) ;  /* 0x0000000000147947 */ /* 0x000fec0003800000 */
.L_x_947:
[----:B------:R-:W-:-:S05]  /*6680*/  IMAD.U32 R113, RZ, RZ, UR6 ;  /* 0x00000006ff717e24 */ /* 0x000fca000f8e00ff */
[----:B------:R-:W-:-:S13]  /*6690*/  ISETP.NE.AND P6, PT, R113, 0x1, PT ;  /* 0x000000017100780c */ /* 0x000fda0003fc5270 */
[----:B------:R-:W0:Y:S02]  /*66a0*/  @P6 LDC.64 R114, c[0x0][0x9e8] ;  /* 0x00027a00ff726b82 */ /* 0x000e240000000a00 */
[----:B0-----:R-:W-:-:S05]  /*66b0*/  @P6 IMAD.HI.U32 R114, R13, R114, RZ ;  /* 0x000000720d726227 */ /* 0x001fca00078e00ff */
[----:B------:R-:W-:-:S07]  /*66c0*/  @P6 SHF.R.U32.HI R13, RZ, R115, R114 ;  /* 0x00000073ff0d6219 */ /* 0x000fce0000011672 */
.L_x_948:
[----:B------:R-:W-:Y:S05]  /*66d0*/  BSYNC B0 ;  /* 0x0000000000007941 */ /* 0x000fea0003800000 */
.L_x_946:
[----:B------:R-:W-:-:S05]  /*66e0*/  IMAD R108, R13, R113, R122 ;  /* 0x000000710d6c7224 */ /* 0x000fca00078e027a */
[----:B------:R-:W-:Y:S02]  /*66f0*/  VIADDMNMX R105, R108, R113, R105, PT ;  /* 0x000000716c697246 */ /* 0x000fe40003800169 */
[----:B------:R-:W-:-:S07]  /*6700*/  VIMNMX R111, R111, R108, !PT ;  /* 0x0000006c6f6f7248 */ /* 0x000fce0007fe0100 */
.L_x_945:
[C---:B------:R-:W-:Y:S01]  /*6710*/  ISETP.GT.AND P2, PT, R111.reuse, 0x1, !P2 ;  /* 0x000000016f00780c */ /* 0x040fe20005744270 */
[----:B------:R-:W-:Y:S01]  /*6720*/  UMOV UR5, UR4 ;  /* 0x0000000400057c82 */ /* 0x000fe20008000000 */
        /* <DEDUP_REMOVED lines=39> */
[----:B------:R-:W-:Y:S02]  /*69a0*/  ISETP.GT.AND P2, PT, R111, 0x20, !P3 ;  /* 0x000000206f00780c */ /* 0x000fe40005f44270 */
[----:B------:R-:W-:-:S02]  /*69b0*/  ISETP.NE.AND P3, PT, R124, RZ, PT ;  /* 0x000000ff7c00720c */ /* 0x000fc40003f65270 */
        /* <DEDUP_REMOVED lines=24> */
[----:B------:R-:W-:Y:S02]  /*6b40*/  ISETP.GT.AND P2, PT, R111, 0x30, !P2 ;  /* 0x000000306f00780c */ /* 0x000fe40005744270 */
[----:B------:R-:W-:Y:S02]  /*6b50*/  FMNMX.FTZ R13, R92, R13, !PT ;  /* 0x0000000d5c0d7209 */ /* 0x000fe40007810000 */
[----:B------:R-:W-:Y:S02]  /*6b60*/  ISETP.LT.OR P2, PT, R105, 0x31, P2 ;  /* 0x000000316900780c */ /* 0x000fe40001741670 */
[----:B------:R-:W-:Y:S02]  /*6b70*/  FMNMX.FTZ R21, R96, R13, !PT ;  /* 0x0000000d60157209 */ /* 0x000fe40007810000 */
[----:B------:R-:W-:Y:S01]  /*6b80*/  FSEL R124, R101, -INF , !P2 ;  /* 0xff800000657c7808 */ /* 0x000fe20005000000 */
[----:B------:R-:W0:Y:S01]  /*6b90*/  LDC R13, c[0x0][0x988] ;  /* 0x00026200ff0d7b82 */ /* 0x000e220000000800 */
[----:B------:R-:W-:Y:S01]  /*6ba0*/  ISETP.NE.AND P2, PT, R141, RZ, PT ;  /* 0x000000ff8d00720c */ /* 0x000fe20003f45270 */
[----:B------:R-:W1:Y:S01]  /*6bb0*/  SHFL.BFLY PT, R160, R21, 0x2, 0x1f ;  /* 0x0c401f0015a07f89 */ /* 0x000e6200000e0000 */
[----:B------:R-:W-:-:S02]  /*6bc0*/  ISETP.NE.AND P6, PT, R125, RZ, PT ;  /* 0x000000ff7d00720c */ /* 0x000fc40003fc5270 */
[C---:B------:R-:W-:Y:S02]  /*6bd0*/  ISETP.GT.AND P2, PT, R111.reuse, 0x31, !P2 ;  /* 0x000000316f00780c */ /* 0x040fe40005744270 */
[----:B------:R-:W-:Y:S02]  /*6be0*/  ISETP.GT.AND P4, PT, R111, 0x51, !P4 ;  /* 0x000000516f00780c */ /* 0x000fe40006784270 */
[C---:B------:R-:W-:Y:S02]  /*6bf0*/  ISETP.LT.OR P2, PT, R105.reuse, 0x32, P2 ;  /* 0x000000326900780c */ /* 0x040fe40001741670 */
[----:B------:R-:W-:Y:S02]  /*6c00*/  ISETP.LT.OR P4, PT, R105, 0x52, P4 ;  /* 0x000000526900780c */ /* 0x000fe40002781670 */
[----:B------:R-:W-:Y:S02]  /*6c10*/  FSEL R126, R103, -INF , !P2 ;  /* 0xff800000677e7808 */ /* 0x000fe40005000000 */
[----:B------:R-:W-:-:S02]  /*6c20*/  ISETP.NE.AND P2, PT, R143, RZ, PT ;  /* 0x000000ff8f00720c */ /* 0x000fc40003f45270 */
[C---:B------:R-:W-:Y:S02]  /*6c30*/  ISETP.GT.AND P5, PT, R111.reuse, 0x58, !P5 ;  /* 0x000000586f00780c */ /* 0x040fe40006fa4270 */
[----:B------:R-:W-:Y:S02]  /*6c40*/  ISETP.GT.AND P2, PT, R111, 0x38, !P2 ;  /* 0x000000386f00780c */ /* 0x000fe40005744270 */
[----:B------:R-:W-:Y:S02]  /*6c50*/  FSEL R152, R152, -INF , !P4 ;  /* 0xff80000098987808 */ /* 0x000fe40006000000 */
[C---:B------:R-:W-:Y:S02]  /*6c60*/  ISETP.LT.OR P2, PT, R105.reuse, 0x39, P2 ;  /* 0x000000396900780c */ /* 0x040fe40001741670 */
[----:B------:R-:W-:Y:S02]  /*6c70*/  ISETP.LT.OR P5, PT, R105, 0x59, P5 ;  /* 0x000000596900780c */ /* 0x000fe40002fa1670 */
[----:B------:R-:W-:-:S02]  /*6c80*/  FSEL R132, R107, -INF , !P2 ;  /* 0xff8000006b847808 */ /* 0x000fc40005000000 */
[----:B------:R-:W-:Y:S02]  /*6c90*/  ISETP.NE.AND P2, PT, R145, RZ, PT ;  /* 0x000000ff9100720c */ /* 0x000fe40003f45270 */
[----:B-1----:R-:W-:Y:S02]  /*6ca0*/  FMNMX.FTZ R23, R21, R160, !PT ;  /* 0x000000a015177209 */ /* 0x002fe40007810000 */
[----:B------:R-:W-:-:S03]  /*6cb0*/  ISETP.GT.AND P2, PT, R111, 0x39, !P2 ;  /* 0x000000396f00780c */ /* 0x000fc60005744270 */
[----:B------:R-:W1:Y:S01]  /*6cc0*/  SHFL.BFLY PT, R160, R23, 0x1, 0x1f ;  /* 0x0c201f0017a07f89 */ /* 0x000e6200000e0000 */
[----:B------:R-:W-:-:S04]  /*6cd0*/  ISETP.LT.OR P2, PT, R105, 0x3a, P2 ;  /* 0x0000003a6900780c */ /* 0x000fc80001741670 */
[----:B------:R-:W-:Y:S02]  /*6ce0*/  FSEL R138, R109, -INF , !P2 ;  /* 0xff8000006d8a7808 */ /* 0x000fe40005000000 */
[----:B------:R-:W-:-:S04]  /*6cf0*/  ISETP.NE.AND P2, PT, R147, RZ, PT ;  /* 0x000000ff9300720c */ /* 0x000fc80003f45270 */
[----:B------:R-:W-:-:S04]  /*6d00*/  ISETP.GT.AND P2, PT, R111, 0x40, !P2 ;  /* 0x000000406f00780c */ /* 0x000fc80005744270 */
[----:B------:R-:W-:-:S04]  /*6d10*/  ISETP.LT.OR P2, PT, R105, 0x41, P2 ;  /* 0x000000416900780c */ /* 0x000fc80001741670 */
[----:B------:R-:W-:Y:S02]  /*6d20*/  FSEL R140, R140, -INF , !P2 ;  /* 0xff8000008c8c7808 */ /* 0x000fe40005000000 */
[----:B------:R-:W-:Y:S02]  /*6d30*/  ISETP.NE.AND P2, PT, R149, RZ, PT ;  /* 0x000000ff9500720c */ /* 0x000fe40003f45270 */
[----:B-1----:R-:W-:Y:S02]  /*6d40*/  FMNMX.FTZ R160, R23, R160, !PT ;  /* 0x000000a017a07209 */ /* 0x002fe40007810000 */
[----:B------:R-:W-:-:S04]  /*6d50*/  ISETP.GT.AND P2, PT, R111, 0x41, !P2 ;  /* 0x000000416f00780c */ /* 0x000fc80005744270 */
[----:B------:R-:W-:-:S04]  /*6d60*/  ISETP.LT.OR P2, PT, R105, 0x42, P2 ;  /* 0x000000426900780c */ /* 0x000fc80001741670 */
[----:B------:R-:W-:Y:S02]  /*6d70*/  FSEL R142, R142, -INF , !P2 ;  /* 0xff8000008e8e7808 */ /* 0x000fe40005000000 */
[----:B------:R-:W-:-:S04]  /*6d80*/  ISETP.NE.AND P2, PT, R121, RZ, PT ;  /* 0x000000ff7900720c */ /* 0x000fc80003f45270 */
[----:B------:R-:W-:-:S04]  /*6d90*/  ISETP.GT.AND P2, PT, R111, 0x48, !P2 ;  /* 0x000000486f00780c */ /* 0x000fc80005744270 */
[----:B------:R-:W-:-:S04]  /*6da0*/  ISETP.LT.OR P2, PT, R105, 0x49, P2 ;  /* 0x000000496900780c */ /* 0x000fc80001741670 */
[----:B------:R-:W-:Y:S02]  /*6db0*/  FSEL R146, R146, -INF , !P2 ;  /* 0xff80000092927808 */ /* 0x000fe40005000000 */
[----:B------:R-:W-:-:S04]  /*6dc0*/  ISETP.GT.AND P2, PT, R111, 0x49, !P3 ;  /* 0x000000496f00780c */ /* 0x000fc80005f44270 */
[----:B------:R-:W-:-:S04]  /*6dd0*/  ISETP.LT.OR P2, PT, R105, 0x4a, P2 ;  /* 0x0000004a6900780c */ /* 0x000fc80001741670 */
[----:B------:R-:W-:Y:S02]  /*6de0*/  FSEL R148, R148, -INF , !P2 ;  /* 0xff80000094947808 */ /* 0x000fe40005000000 */
[----:B------:R-:W-:Y:S02]  /*6df0*/  ISETP.GT.AND P2, PT, R111, 0x50, !P6 ;  /* 0x000000506f00780c */ /* 0x000fe40007744270 */
[----:B------:R-:W-:Y:S02]  /*6e00*/  ISETP.NE.AND P6, PT, R119, RZ, PT ;  /* 0x000000ff7700720c */ /* 0x000fe40003fc5270 */
[----:B------:R-:W-:-:S04]  /*6e10*/  ISETP.LT.OR P2, PT, R105, 0x51, P2 ;  /* 0x000000516900780c */ /* 0x000fc80001741670 */
[----:B------:R-:W-:Y:S02]  /*6e20*/  FSEL R150, R150, -INF , !P2 ;  /* 0xff80000096967808 */ /* 0x000fe40005000000 */
[----:B------:R-:W-:Y:S02]  /*6e30*/  ISETP.GT.AND P2, PT, R111, RZ, !P6 ;  /* 0x000000ff6f00720c */ /* 0x000fe40007744270 */
[----:B------:R-:W-:Y:S02]  /*6e40*/  ISETP.NE.AND P6, PT, R129, RZ, PT ;  /* 0x000000ff8100720c */ /* 0x000fe40003fc5270 */
[----:B------:R-:W-:Y:S02]  /*6e50*/  ISETP.LT.OR P2, PT, R105, 0x1, P2 ;  /* 0x000000016900780c */ /* 0x000fe40001741670 */
[----:B------:R-:W-:Y:S02]  /*6e60*/  ISETP.GT.AND P3, PT, R111, 0x59, !P6 ;  /* 0x000000596f00780c */ /* 0x000fe40007764270 */
[----:B------:R-:W-:Y:S01]  /*6e70*/  FSEL R107, R0, -INF , !P2 ;  /* 0xff800000006b7808 */ /* 0x000fe20005000000 */
[C---:B0-----:R-:W-:Y:S01]  /*6e80*/  FMUL.FTZ R0, R160.reuse, R13 ;  /* 0x0000000da0007220 */ /* 0x041fe20000410000 */
[----:B------:R-:W-:-:S02]  /*6e90*/  FSETP.NEU.FTZ.AND P2, PT, R160, -INF , PT ;  /* 0xff800000a000780b */ /* 0x000fc40003f5d000 */
[----:B------:R-:W-:Y:S02]  /*6ea0*/  FMNMX.FTZ R21, R107, R10, !PT ;  /* 0x0000000a6b157209 */ /* 0x000fe40007810000 */
[----:B------:R-:W-:Y:S02]  /*6eb0*/  FSEL R113, R0, RZ, P2 ;  /* 0x000000ff00717208 */ /* 0x000fe40001000000 */
[----:B------:R-:W-:Y:S02]  /*6ec0*/  FMNMX.FTZ R23, R2, R21, !PT ;  /* 0x0000001502177209 */ /* 0x000fe40007810000 */
[----:B------:R-:W-:Y:S01]  /*6ed0*/  ISETP.LT.OR P3, PT, R105, 0x5a, P3 ;  /* 0x0000005a6900780c */ /* 0x000fe20001f61670 */
[--C-:B------:R-:W-:Y:S01]  /*6ee0*/  FFMA.FTZ R0, R174, R13, -R113.reuse ;  /* 0x0000000dae007223 */ /* 0x100fe20000010871 */
[----:B------:R-:W-:Y:S01]  /*6ef0*/  FMNMX.FTZ R23, R20, R23, !PT ;  /* 0x0000001714177209 */ /* 0x000fe20007810000 */
[-CC-:B------:R-:W-:Y:S01]  /*6f00*/  FFMA.FTZ R168, R168, R13.reuse, -R113.reuse ;  /* 0x0000000da8a87223 */ /* 0x180fe20000010871 */
[--C-:B------:R-:W-:Y:S01]  /*6f10*/  FFMA.FTZ R105, R94, R13, -R113.reuse ;  /* 0x0000000d5e697223 */ /* 0x100fe20000010871 */
[----:B------:R0:W-:Y:S01]  /*6f20*/  MUFU.EX2 R21, R0 ;  /* 0x0000000000157308 */ /* 0x0001e20000000800 */
[----:B------:R-:W-:Y:S01]  /*6f30*/  FMNMX.FTZ R23, R108, R23, !PT ;  /* 0x000000176c177209 */ /* 0x000fe20007810000 */
[-CC-:B------:R-:W-:Y:S01]  /*6f40*/  FFMA.FTZ R156, R156, R13.reuse, -R113.reuse ;  /* 0x0000000d9c9c7223 */ /* 0x180fe20000010871 */
[-CC-:B------:R-:W-:Y:S01]  /*6f50*/  FFMA.FTZ R158, R158, R13.reuse, -R113.reuse ;  /* 0x0000000d9e9e7223 */ /* 0x180fe20000010871 */
[--C-:B------:R-:W-:Y:S01]  /*6f60*/  FFMA.FTZ R172, R172, R13, -R113.reuse ;  /* 0x0000000dacac7223 */ /* 0x100fe20000010871 */
[----:B------:R-:W-:Y:S01]  /*6f70*/  FMNMX.FTZ R23, R22, R23, !PT ;  /* 0x0000001716177209 */ /* 0x000fe20007810000 */
[-CC-:B------:R-:W-:Y:S01]  /*6f80*/  FFMA.FTZ R170, R170, R13.reuse, -R113.reuse ;  /* 0x0000000daaaa7223 */ /* 0x180fe20000010871 */
[--C-:B------:R-:W-:Y:S01]  /*6f90*/  FFMA.FTZ R154, R154, R13, -R113.reuse ;  /* 0x0000000d9a9a7223 */ /* 0x100fe20000010871 */
[----:B------:R-:W-:Y:S01]  /*6fa0*/  MUFU.EX2 R156, R156 ;  /* 0x0000009c009c7308 */ /* 0x000fe20000000800 */
[----:B------:R-:W-:Y:S01]  /*6fb0*/  FMNMX.FTZ R23, R114, R23, !PT ;  /* 0x0000001772177209 */ /* 0x000fe20007810000 */
[-CC-:B0-----:R-:W-:Y:S01]  /*6fc0*/  FFMA.FTZ R0, R166, R13.reuse, -R113.reuse ;  /* 0x0000000da6007223 */ /* 0x181fe20000010871 */
[----:B------:R-:W-:Y:S01]  /*6fd0*/  FSEL R166, R89, -INF , !P5 ;  /* 0xff80000059a67808 */ /* 0x000fe20006800000 */
[--C-:B------:R-:W-:Y:S01]  /*6fe0*/  FFMA.FTZ R162, R162, R13, -R113.reuse ;  /* 0x0000000da2a27223 */ /* 0x100fe20000010871 */
[----:B------:R-:W-:Y:S01]  /*6ff0*/  FMNMX.FTZ R23, R88, R23, !PT ;  /* 0x0000001758177209 */ /* 0x000fe20007810000 */
[-CC-:B------:R-:W-:Y:S01]  /*7000*/  FFMA.FTZ R164, R164, R13.reuse, -R113.reuse ;  /* 0x0000000da4a47223 */ /* 0x180fe20000010871 */
[--C-:B------:R-:W-:Y:S01]  /*7010*/  FFMA.FTZ R89, R144, R13, -R113.reuse ;  /* 0x0000000d90597223 */ /* 0x100fe20000010871 */
        /* <DEDUP_REMOVED lines=14> */
[----:B------:R-:W-:-:S02]  /*7100*/  FFMA.FTZ R92, R92, R13, -R113 ;  /* 0x0000000d5c5c7223 */ /* 0x000fc40000010871 */
[----:B------:R-:W-:Y:S01]  /*7110*/  MUFU.EX2 R91, R170 ;  /* 0x000000aa005b7308 */ /* 0x000fe20000000800 */
[----:B------:R-:W-:-:S04]  /*7120*/  FMNMX.FTZ R93, R134, R93, !PT ;  /* 0x0000005d865d7209 */ /* 0x000fc80007810000 */
[----:B------:R-:W-:-:S03]  /*7130*/  FMNMX.FTZ R93, R124, R93, !PT ;  /* 0x0000005d7c5d7209 */ /* 0x000fc60007810000 */
[----:B------:R-:W-:Y:S01]  /*7140*/  MUFU.EX2 R154, R154 ;  /* 0x0000009a009a7308 */ /* 0x000fe20000000800 */
[----:B------:R-:W-:-:S04]  /*7150*/  FMNMX.FTZ R95, R126, R93, !PT ;  /* 0x0000005d7e5f7209 */ /* 0x000fc80007810000 */
[----:B------:R-:W-:-:S03]  /*7160*/  FMNMX.FTZ R95, R132, R95, !PT ;  /* 0x0000005f845f7209 */ /* 0x000fc60007810000 */
[----:B------:R0:W-:Y:S01]  /*7170*/  MUFU.EX2 R93, R168 ;  /* 0x000000a8005d7308 */ /* 0x0001e20000000800 */
[----:B------:R-:W-:-:S04]  /*7180*/  FMNMX.FTZ R95, R138, R95, !PT ;  /* 0x0000005f8a5f7209 */ /* 0x000fc80007810000 */
[----:B------:R-:W-:-:S03]  /*7190*/  FMNMX.FTZ R95, R140, R95, !PT ;  /* 0x0000005f8c5f7209 */ /* 0x000fc60007810000 */
[----:B------:R-:W-:Y:S01]  /*71a0*/  MUFU.EX2 R162, R162 ;  /* 0x000000a200a27308 */ /* 0x000fe20000000800 */
[----:B------:R-:W-:Y:S02]  /*71b0*/  FMNMX.FTZ R97, R142, R95, !PT ;  /* 0x0000005f8e617209 */ /* 0x000fe40007810000 */
[----:B0-----:R-:W-:Y:S02]  /*71c0*/  FSEL R168, R90, -INF , !P3 ;  /* 0xff8000005aa87808 */ /* 0x001fe40005800000 */
[----:B------:R-:W-:-:S03]  /*71d0*/  FMNMX.FTZ R97, R146, R97, !PT ;  /* 0x0000006192617209 */ /* 0x000fc60007810000 */
[----:B------:R0:W-:Y:S01]  /*71e0*/  MUFU.EX2 R95, R0 ;  /* 0x00000000005f7308 */ /* 0x0001e20000000800 */
[----:B------:R-:W-:-:S04]  /*71f0*/  FMNMX.FTZ R97, R148, R97, !PT ;  /* 0x0000006194617209 */ /* 0x000fc80007810000 */
[----:B------:R-:W-:-:S03]  /*7200*/  FMNMX.FTZ R97, R150, R97, !PT ;  /* 0x0000006196617209 */ /* 0x000fc60007810000 */
[----:B------:R-:W-:Y:S01]  /*7210*/  MUFU.EX2 R164, R164 ;  /* 0x000000a400a47308 */ /* 0x000fe20000000800 */
[----:B------:R-:W-:-:S04]  /*7220*/  FMNMX.FTZ R97, R152, R97, !PT ;  /* 0x0000006198617209 */ /* 0x000fc80007810000 */
[----:B------:R-:W-:-:S03]  /*7230*/  FMNMX.FTZ R97, R166, R97, !PT ;  /* 0x00000061a6617209 */ /* 0x000fc60007810000 */
[----:B------:R-:W-:Y:S01]  /*7240*/  MUFU.EX2 R89, R89 ;  /* 0x0000005900597308 */ /* 0x000fe20000000800 */
[----:B0-----:R-:W-:Y:S01]  /*7250*/  FMNMX.FTZ R0, R168, R97, !PT ;  /* 0x00000061a8007209 */ /* 0x001fe20007810000 */
[----:B------:R-:W-:-:S04]  /*7260*/  FFMA.FTZ R97, R116, R13, -R113 ;  /* 0x0000000d74617223 */ /* 0x000fc80000010871 */
[----:B------:R-:W0:Y:S02]  /*7270*/  SHFL.BFLY PT, R103, R0, 0x2, 0x1f ;  /* 0x0c401f0000677f89 */ /* 0x000e2400000e0000 */
[----:B------:R-:W-:Y:S08]  /*7280*/  MUFU.EX2 R136, R136 ;  /* 0x0000008800887308 */ /* 0x000ff00000000800 */
[----:B------:R-:W-:Y:S08]  /*7290*/  MUFU.EX2 R144, R144 ;  /* 0x0000009000907308 */ /* 0x000ff00000000800 */
[----:B------:R-:W-:Y:S01]  /*72a0*/  MUFU.EX2 R97, R97 ;  /* 0x0000006100617308 */ /* 0x000fe20000000800 */
[----:B0-----:R-:W-:Y:S01]  /*72b0*/  FMNMX.FTZ R90, R0, R103, !PT ;  /* 0x00000067005a7209 */ /* 0x001fe20007810000 */
[----:B------:R-:W-:Y:S01]  /*72c0*/  FFMA.FTZ R103, R100, R13, -R113 ;  /* 0x0000000d64677223 */ /* 0x000fe20000010871 */
[----:B------:R-:W-:-:S05]  /*72d0*/  FSEL R0, R160, RZ, P2 ;  /* 0x000000ffa0007208 */ /* 0x000fca0001000000 */
[----:B------:R-:W-:Y:S01]  /*72e0*/  MUFU.EX2 R99, R99 ;  /* 0x0000006300637308 */ /* 0x000fe20000000800 */
[----:B------:R-:W0:Y:S01]  /*72f0*/  SHFL.BFLY PT, R109, R90, 0x1, 0x1f ;  /* 0x0c201f005a6d7f89 */ /* 0x000e2200000e0000 */
[----:B------:R-:W-:Y:S01]  /*7300*/  FADD.FTZ R0, -R0, R11 ;  /* 0x0000000b00007221 */ /* 0x000fe20000010100 */
[----:B------:R-:W-:-:S03]  /*7310*/  FFMA.FTZ R11, R96, R13, -R113 ;  /* 0x0000000d600b7223 */ /* 0x000fc60000010871 */
[----:B------:R-:W-:Y:S02]  /*7320*/  FMUL.FTZ R0, R0, R13 ;  /* 0x0000000d00007220 */ /* 0x000fe40000410000 */
[----:B------:R-:W-:Y:S08]  /*7330*/  MUFU.EX2 R110, R110 ;  /* 0x0000006e006e7308 */ /* 0x000ff00000000800 */
[----:B------:R-:W1:Y:S08]  /*7340*/  MUFU.EX2 R0, R0 ;  /* 0x0000000000007308 */ /* 0x000e700000000800 */
[----:B------:R-:W-:Y:S01]  /*7350*/  MUFU.EX2 R101, R101 ;  /* 0x0000006500657308 */ /* 0x000fe20000000800 */
[----:B0-----:R-:W-:-:S04]  /*7360*/  FMNMX.FTZ R90, R90, R109, !PT ;  /* 0x0000006d5a5a7209 */ /* 0x001fc80007810000 */
[C---:B------:R-:W-:Y:S01]  /*7370*/  FSETP.NEU.FTZ.AND P2, PT, R90.reuse, -INF , PT ;  /* 0xff8000005a00780b */ /* 0x040fe20003f5d000 */
[----:B------:R-:W-:Y:S02]  /*7380*/  FMUL.FTZ R94, R90, R13 ;  /* 0x0000000d5a5e7220 */ /* 0x000fe40000410000 */
[----:B------:R-:W-:Y:S01]  /*7390*/  MUFU.EX2 R104, R104 ;  /* 0x0000006800687308 */ /* 0x000fe20000000800 */
[----:B-1----:R-:W-:Y:S02]  /*73a0*/  FFMA.FTZ R7, R0, R7, R21 ;  /* 0x0000000700077223 */ /* 0x002fe40000010015 */
[----:B------:R-:W-:Y:S02]  /*73b0*/  FSEL R109, R94, RZ, P2 ;  /* 0x000000ff5e6d7208 */ /* 0x000fe40001000000 */
[C---:B------:R-:W-:Y:S01]  /*73c0*/  FADD.FTZ R7, R156.reuse, R7 ;  /* 0x000000079c077221 */ /* 0x040fe20000010000 */
[----:B------:R-:W-:Y:S02]  /*73d0*/  F2FP.BF16.F32.PACK_AB R156, R156, R21 ;  /* 0x000000159c9c723e */ /* 0x000fe400000010ff */
[-CC-:B------:R-:W-:Y:S01]  /*73e0*/  FFMA.FTZ R157, R107, R13.reuse, -R109.reuse ;  /* 0x0000000d6b9d7223 */ /* 0x180fe2000001086d */
[-CC-:B------:R-:W-:Y:S01]  /*73f0*/  FFMA.FTZ R2, R2, R13.reuse, -R109.reuse ;  /* 0x0000000d02027223 */ /* 0x180fe2000001086d */
[----:B------:R-:W-:Y:S01]  /*7400*/  FSEL R107, R90, RZ, P2 ;  /* 0x000000ff5a6b7208 */ /* 0x000fe20001000000 */
        /* <DEDUP_REMOVED lines=10> */
[----:B------:R-:W-:Y:S01]  /*74b0*/  MUFU.EX2 R157, R157 ;  /* 0x0000009d009d7308 */ /* 0x000fe20000000800 */
[----:B0-----:R-:W-:Y:S01]  /*74c0*/  FADD.FTZ R2, -R107, R10 ;  /* 0x0000000a6b027221 */ /* 0x001fe20000010100 */
[----:B------:R-:W-:Y:S01]  /*74d0*/  FADD.FTZ R10, R158, R7 ;  /* 0x000000079e0a7221 */ /* 0x000fe20000010000 */
[----:B------:R-:W-:Y:S01]  /*74e0*/  FFMA.FTZ R134, R134, R13, -R109 ;  /* 0x0000000d86867223 */ /* 0x000fe2000001086d */
[----:B------:R-:W-:-:S02]  /*74f0*/  IMAD.U32 R20, RZ, RZ, UR11 ;  /* 0x0000000bff147e24 */ /* 0x000fc4000f8e00ff */
[-C--:B------:R-:W-:Y:S01]  /*7500*/  FMUL.FTZ R2, R2, R13.reuse ;  /* 0x0000000d02027220 */ /* 0x080fe20000410000 */
[----:B------:R-:W-:Y:S01]  /*7510*/  FADD.FTZ R10, R23, R10 ;  /* 0x0000000a170a7221 */ /* 0x000fe20000010000 */
[-CC-:B------:R-:W-:Y:S01]  /*7520*/  FFMA.FTZ R124, R124, R13.reuse, -R109.reuse ;  /* 0x0000000d7c7c7223 */ /* 0x180fe2000001086d */
[----:B------:R-:W-:Y:S01]  /*7530*/  MUFU.EX2 R159, R159 ;  /* 0x0000009f009f7308 */ /* 0x000fe20000000800 */
[----:B------:R-:W-:Y:S02]  /*7540*/  @!P1 VIADD R20, R20, 0x2a860 ;  /* 0x0002a86014149836 */ /* 0x000fe40000000000 */
[----:B------:R-:W-:Y:S01]  /*7550*/  FADD.FTZ R7, R91, R10 ;  /* 0x0000000a5b077221 */ /* 0x000fe20000010000 */
[-CC-:B------:R-:W-:Y:S01]  /*7560*/  FFMA.FTZ R126, R126, R13.reuse, -R109.reuse ;  /* 0x0000000d7e7e7223 */ /* 0x180fe2000001086d */
[-CC-:B------:R-:W-:Y:S01]  /*7570*/  FFMA.FTZ R132, R132, R13.reuse, -R109.reuse ;  /* 0x0000000d84847223 */ /* 0x180fe2000001086d */
[-C--:B------:R-:W-:Y:S01]  /*7580*/  FFMA.FTZ R138, R138, R13.reuse, -R109 ;  /* 0x0000000d8a8a7223 */ /* 0x080fe2000001086d */
[----:B------:R-:W-:Y:S01]  /*7590*/  FADD.FTZ R10, R154, R7 ;  /* 0x000000079a0a7221 */ /* 0x000fe20000010000 */
[----:B------:R-:W-:Y:S01]  /*75a0*/  @!P1 PRMT R20, RZ, 0x654, R20 ;  /* 0x00000654ff149816 */ /* 0x000fe20000000014 */
[----:B------:R-:W0:Y:S01]  /*75b0*/  MUFU.EX2 R2, R2 ;  /* 0x0000000200027308 */ /* 0x000e220000000800 */
[-CC-:B------:R-:W-:Y:S01]  /*75c0*/  FFMA.FTZ R140, R140, R13.reuse, -R109.reuse ;  /* 0x0000000d8c8c7223 */ /* 0x180fe2000001086d */
[----:B------:R-:W-:Y:S01]  /*75d0*/  FADD.FTZ R7, R93, R10 ;  /* 0x0000000a5d077221 */ /* 0x000fe20000010000 */
[----:B------:R1:W-:Y:S01]  /*75e0*/  @!P1 SYNCS.ARRIVE.TRANS64.RED.A1T0 RZ, [R20+URZ], RZ ;  /* 0x000000ff14ff99a7 */ /* 0x0003e2000810043f */
[-CC-:B------:R-:W-:Y:S01]  /*75f0*/  FFMA.FTZ R142, R142, R13.reuse, -R109.reuse ;  /* 0x0000000d8e8e7223 */ /* 0x180fe2000001086d */
[-C--:B------:R-:W-:Y:S01]  /*7600*/  FFMA.FTZ R146, R146, R13.reuse, -R109 ;  /* 0x0000000d92927223 */ /* 0x080fe2000001086d */
[----:B------:R-:W-:Y:S01]  /*7610*/  FADD.FTZ R10, R162, R7 ;  /* 0x00000007a20a7221 */ /* 0x000fe20000010000 */
[-CC-:B------:R-:W-:Y:S01]  /*7620*/  FFMA.FTZ R148, R148, R13.reuse, -R109.reuse ;  /* 0x0000000d94947223 */ /* 0x180fe2000001086d */
[----:B------:R-:W2:Y:S01]  /*7630*/  MUFU.EX2 R108, R108 ;  /* 0x0000006c006c7308 */ /* 0x000ea20000000800 */
[----:B------:R-:W-:Y:S01]  /*7640*/  F2FP.BF16.F32.PACK_AB R158, R23, R158 ;  /* 0x0000009e179e723e */ /* 0x000fe200000010ff */
[----:B------:R-:W-:Y:S01]  /*7650*/  FADD.FTZ R7, R95, R10 ;  /* 0x0000000a5f077221 */ /* 0x000fe20000010000 */
[----:B------:R-:W-:Y:S01]  /*7660*/  FFMA.FTZ R166, R166, R13, -R109 ;  /* 0x0000000da6a67223 */ /* 0x000fe2000001086d */
[C---:B------:R-:W-:Y:S01]  /*7670*/  ISETP.GT.AND P2, PT, R12.reuse, R15, PT ;  /* 0x0000000f0c00720c */ /* 0x040fe20003f44270 */
[----:B------:R-:W-:-:S02]  /*7680*/  VIADD R12, R12, 0xffffffff ;  /* 0xffffffff0c0c7836 */ /* 0x000fc40000000000 */
[----:B------:R-:W-:Y:S01]  /*7690*/  FADD.FTZ R10, R164, R7 ;  /* 0x00000007a40a7221 */ /* 0x000fe20000010000 */
[----:B------:R-:W3:Y:S01]  /*76a0*/  MUFU.EX2 R153, R22 ;  /* 0x0000001600997308 */ /* 0x000ee20000000800 */
[----:B0-----:R-:W-:Y:S02]  /*76b0*/  FFMA.FTZ R6, R2, R6, R157 ;  /* 0x0000000602067223 */ /* 0x001fe4000001009d */
[----:B------:R-:W-:Y:S01]  /*76c0*/  FADD.FTZ R7, R89, R10 ;  /* 0x0000000a59077221 */ /* 0x000fe20000010000 */
[C---:B------:R-:W-:Y:S01]  /*76d0*/  F2FP.BF16.F32.PACK_AB R157, R94.reuse, R157 ;  /* 0x0000009d5e9d723e */ /* 0x040fe200000010ff */
[----:B------:R-:W-:Y:S02]  /*76e0*/  FADD.FTZ R6, R94, R6 ;  /* 0x000000065e067221 */ /* 0x000fe40000010000 */
[----:B------:R-:W-:Y:S01]  /*76f0*/  FADD.FTZ R7, R136, R7 ;  /* 0x0000000788077221 */ /* 0x000fe20000010000 */
[----:B------:R-:W0:Y:S01]  /*7700*/  MUFU.EX2 R114, R114 ;  /* 0x0000007200727308 */ /* 0x000e220000000800 */
[----:B------:R-:W-:-:S02]  /*7710*/  FADD.FTZ R6, R159, R6 ;  /* 0x000000069f067221 */ /* 0x000fc40000010000 */
[----:B------:R-:W-:Y:S01]  /*7720*/  FADD.FTZ R10, R144, R7 ;  /* 0x00000007900a7221 */ /* 0x000fe20000010000 */
[C---:B------:R-:W-:Y:S01]  /*7730*/  F2FP.BF16.F32.PACK_AB R144, R97.reuse, R144 ;  /* 0x000000906190723e */ /* 0x040fe200000010ff */
[C---:B--2---:R-:W-:Y:S02]  /*7740*/  FADD.FTZ R6, R108.reuse, R6 ;  /* 0x000000066c067221 */ /* 0x044fe40000010000 */
[----:B-1----:R-:W-:Y:S01]  /*7750*/  FADD.FTZ R20, R97, R10 ;  /* 0x0000000a61147221 */ /* 0x002fe20000010000 */
[----:B------:R-:W-:Y:S01]  /*7760*/  F2FP.BF16.F32.PACK_AB R159, R108, R159 ;  /* 0x0000009f6c9f723e */ /* 0x000fe200000010ff */
[----:B------:R-:W1:Y:S01]  /*7770*/  MUFU.EX2 R155, R88 ;  /* 0x00000058009b7308 */ /* 0x000e620000000800 */
[----:B---3--:R-:W-:Y:S01]  /*7780*/  FADD.FTZ R6, R153, R6 ;  /* 0x0000000699067221 */ /* 0x008fe20000010000 */
[----:B------:R-:W-:-:S04]  /*7790*/  FADD.FTZ R107, R99, R20 ;  /* 0x00000014636b7221 */ /* 0x000fc80000010000 */
[----:B------:R-:W-:Y:S02]  /*77a0*/  FADD.FTZ R20, R110, R107 ;  /* 0x0000006b6e147221 */ /* 0x000fe40000010000 */
[----:B------:R-:W2:Y:S01]  /*77b0*/  MUFU.EX2 R118, R118 ;  /* 0x0000007600767308 */ /* 0x000ea20000000800 */
[C---:B0-----:R-:W-:Y:S01]  /*77c0*/  FADD.FTZ R6, R114.reuse, R6 ;  /* 0x0000000672067221 */ /* 0x041fe20000010000 */
[----:B------:R-:W-:Y:S01]  /*77d0*/  FADD.FTZ R107, R101, R20 ;  /* 0x00000014656b7221 */ /* 0x000fe20000010000 */
[----:B------:R-:W-:-:S03]  /*77e0*/  F2FP.BF16.F32.PACK_AB R153, R114, R153 ;  /* 0x000000997299723e */ /* 0x000fc600000010ff */
[----:B------:R-:W-:Y:S02]  /*77f0*/  FADD.FTZ R107, R104, R107 ;  /* 0x0000006b686b7221 */ /* 0x000fe40000010000 */
[----:B------:R-:W0:Y:S01]  /*7800*/  MUFU.EX2 R149, R122 ;  /* 0x0000007a00957308 */ /* 0x000e220000000800 */
[----:B-1----:R-:W-:-:S07]  /*7810*/  FADD.FTZ R6, R155, R6 ;  /* 0x000000069b067221 */ /* 0x002fce0000010000 */
[----:B------:R-:W1:Y:S01]  /*7820*/  MUFU.EX2 R128, R128 ;  /* 0x0000008000807308 */ /* 0x000e620000000800 */
[C---:B--2---:R-:W-:Y:S01]  /*7830*/  FADD.FTZ R6, R118.reuse, R6 ;  /* 0x0000000676067221 */ /* 0x044fe20000010000 */
[----:B------:R-:W-:-:S06]  /*7840*/  F2FP.BF16.F32.PACK_AB R155, R118, R155 ;  /* 0x0000009b769b723e */ /* 0x000fcc00000010ff */
[----:B------:R-:W2:Y:S01]  /*7850*/  MUFU.EX2 R151, R130 ;  /* 0x0000008200977308 */ /* 0x000ea20000000800 */
[----:B0-----:R-:W-:Y:S01]  /*7860*/  FADD.FTZ R7, R149, R6 ;  /* 0x0000000695077221 */ /* 0x001fe20000010000 */
[----:B------:R-:W-:Y:S01]  /*7870*/  FFMA.FTZ R6, R150, R13, -R109 ;  /* 0x0000000d96067223 */ /* 0x000fe2000001086d */
[----:B------:R-:W-:-:S05]  /*7880*/  F2FP.BF16.F32.PACK_AB R150, R136, R89 ;  /* 0x000000598896723e */ /* 0x000fca00000010ff */
[----:B------:R-:W0:Y:S01]  /*7890*/  MUFU.EX2 R134, R134 ;  /* 0x0000008600867308 */ /* 0x000e220000000800 */
[----:B-1----:R-:W-:Y:S01]  /*78a0*/  FADD.FTZ R10, R128, R7 ;  /* 0x00000007800a7221 */ /* 0x002fe20000010000 */
[-CC-:B------:R-:W-:Y:S01]  /*78b0*/  FFMA.FTZ R7, R152, R13.reuse, -R109.reuse ;  /* 0x0000000d98077223 */ /* 0x180fe2000001086d */
[----:B------:R-:W-:Y:S01]  /*78c0*/  FFMA.FTZ R109, R168, R13, -R109 ;  /* 0x0000000da86d7223 */ /* 0x000fe2000001086d */
[----:B------:R-:W-:Y:S02]  /*78d0*/  F2FP.BF16.F32.PACK_AB R152, R154, R91 ;  /* 0x0000005b9a98723e */ /* 0x000fe400000010ff */
[----:B------:R-:W-:Y:S02]  /*78e0*/  F2FP.BF16.F32.PACK_AB R154, R162, R93 ;  /* 0x0000005da29a723e */ /* 0x000fe400000010ff */
[----:B------:R-:W1:Y:S01]  /*78f0*/  MUFU.EX2 R145, R124 ;  /* 0x0000007c00917308 */ /* 0x000e620000000800 */
[----:B--2---:R-:W-:Y:S01]  /*7900*/  FADD.FTZ R10, R151, R10 ;  /* 0x0000000a970a7221 */ /* 0x004fe20000010000 */
[----:B------:R-:W-:-:S06]  /*7910*/  F2FP.BF16.F32.PACK_AB R149, R128, R149 ;  /* 0x000000958095723e */ /* 0x000fcc00000010ff */
        /* <DEDUP_REMOVED lines=11> */
[----:B-1----:R-:W-:Y:S01]  /*79d0*/  FADD.FTZ R10, R22, R10 ;  /* 0x0000000a160a7221 */ /* 0x002fe20000010000 */
[----:B--2---:R-:W-:Y:S02]  /*79e0*/  F2FP.BF16.F32.PACK_AB R140, R104, R101 ;  /* 0x00000065688c723e */ /* 0x004fe400000010ff */
[----:B------:R-:W-:-:S04]  /*79f0*/  F2FP.BF16.F32.PACK_AB R147, R22, R147 ;  /* 0x000000931693723e */ /* 0x000fc800000010ff */
[----:B------:R-:W1:Y:S01]  /*7a00*/  MUFU.EX2 R102, R102 ;  /* 0x0000006600667308 */ /* 0x000e620000000800 */
[----:B---3--:R-:W-:-:S07]  /*7a10*/  FADD.FTZ R10, R141, R10 ;  /* 0x0000000a8d0a7221 */ /* 0x008fce0000010000 */
[----:B------:R2:W3:Y:S01]  /*7a20*/  MUFU.EX2 R143, R146 ;  /* 0x00000092008f7308 */ /* 0x0004e20000000800 */
[C---:B0-----:R-:W-:Y:S01]  /*7a30*/  FADD.FTZ R10, R88.reuse, R10 ;  /* 0x0000000a580a7221 */ /* 0x041fe20000010000 */
[----:B------:R-:W-:-:S06]  /*7a40*/  F2FP.BF16.F32.PACK_AB R141, R88, R141 ;  /* 0x0000008d588d723e */ /* 0x000fcc00000010ff */
[----:B------:R-:W0:Y:S01]  /*7a50*/  MUFU.EX2 R103, R103 ;  /* 0x0000006700677308 */ /* 0x000e220000000800 */
[----:B-1----:R-:W-:Y:S01]  /*7a60*/  FADD.FTZ R20, R102, R107 ;  /* 0x0000006b66147221 */ /* 0x002fe20000010000 */
[----:B--2---:R-:W-:-:S06]  /*7a70*/  F2FP.BF16.F32.PACK_AB R146, R110, R99 ;  /* 0x000000636e92723e */ /* 0x004fcc00000010ff */
[----:B------:R1:W2:Y:S01]  /*7a80*/  MUFU.EX2 R96, R148 ;  /* 0x0000009400607308 */ /* 0x0002a20000000800 */
[----:B---3--:R-:W-:-:S07]  /*7a90*/  FADD.FTZ R10, R143, R10 ;  /* 0x0000000a8f0a7221 */ /* 0x008fce0000010000 */
[----:B------:R-:W3:Y:S01]  /*7aa0*/  MUFU.EX2 R98, R98 ;  /* 0x0000006200627308 */ /* 0x000ee20000000800 */
[C---:B0-----:R-:W-:Y:S01]  /*7ab0*/  FADD.FTZ R21, R103.reuse, R20 ;  /* 0x0000001467157221 */ /* 0x041fe20000010000 */
[----:B-1----:R-:W-:Y:S02]  /*7ac0*/  F2FP.BF16.F32.PACK_AB R148, R164, R95 ;  /* 0x0000005fa494723e */ /* 0x002fe400000010ff */
[----:B------:R-:W-:-:S04]  /*7ad0*/  F2FP.BF16.F32.PACK_AB R142, R103, R102 ;  /* 0x00000066678e723e */ /* 0x000fc800000010ff */
[----:B------:R-:W0:Y:S01]  /*7ae0*/  MUFU.EX2 R137, R6 ;  /* 0x0000000600897308 */ /* 0x000e220000000800 */
[C---:B--2---:R-:W-:Y:S01]  /*7af0*/  FADD.FTZ R10, R96.reuse, R10 ;  /* 0x0000000a600a7221 */ /* 0x044fe20000010000 */
[----:B------:R-:W-:-:S06]  /*7b00*/  F2FP.BF16.F32.PACK_AB R143, R96, R143 ;  /* 0x0000008f608f723e */ /* 0x000fcc00000010ff */
[----:B------:R-:W1:Y:S01]  /*7b10*/  MUFU.EX2 R105, R105 ;  /* 0x0000006900697308 */ /* 0x000e620000000800 */
[----:B---3--:R-:W-:-:S07]  /*7b20*/  FADD.FTZ R20, R98, R21 ;  /* 0x0000001562147221 */ /* 0x008fce0000010000 */
        /* <DEDUP_REMOVED lines=12> */
[----:B-1----:R-:W-:Y:S01]  /*7bf0*/  FADD.FTZ R10, R139, R10 ;  /* 0x0000000a8b0a7221 */ /* 0x002fe20000010000 */
[C---:B--2---:R-:W-:Y:S01]  /*7c00*/  FADD.FTZ R7, R11.reuse, R6 ;  /* 0x000000060b077221 */ /* 0x044fe20000010000 */
[----:B------:R-:W-:Y:S01]  /*7c10*/  F2FP.BF16.F32.PACK_AB R138, R11, R92 ;  /* 0x0000005c0b8a723e */ /* 0x000fe200000010ff */
[----:B------:R-:W-:Y:S02]  /*7c20*/  IMAD.MOV.U32 R11, RZ, RZ, R160 ;  /* 0x000000ffff0b7224 */ /* 0x000fe400078e00a0 */
[C---:B0-----:R-:W-:Y:S01]  /*7c30*/  FADD.FTZ R6, R109.reuse, R10 ;  /* 0x0000000a6d067221 */ /* 0x041fe20000010000 */
[----:B------:R-:W-:Y:S01]  /*7c40*/  F2FP.BF16.F32.PACK_AB R139, R109, R139 ;  /* 0x0000008b6d8b723e */ /* 0x000fe200000010ff */
[----:B------:R-:W-:Y:S01]  /*7c50*/  IMAD.MOV.U32 R10, RZ, RZ, R90 ;  /* 0x000000ffff0a7224 */ /* 0x000fe200078e005a */
[----:B------:R-:W-:Y:S06]  /*7c60*/  @P2 BRA `(.L_x_949) ;  /* 0xffffffcc00442947 */ /* 0x000fec000383ffff */
[----:B------:R-:W-:Y:S02]  /*7c70*/  IMAD.MOV.U32 R10, RZ, RZ, R90 ;  /* 0x000000ffff0a7224 */ /* 0x000fe400078e005a */
[----:B------:R-:W-:-:S07]  /*7c80*/  IMAD.MOV.U32 R11, RZ, RZ, R160 ;  /* 0x000000ffff0b7224 */ /* 0x000fce00078e00a0 */
.L_x_932:
[----:B------:R-:W0:Y:S01]  /*7c90*/  LDC R23, c[0x0][0x448] ;  /* 0x00011200ff177b82 */ /* 0x000e220000000800 */
[----:B------:R-:W-:-:S07]  /*7ca0*/  UIADD3 UR60, -UR60, 0x1, URZ ;  /* 0x000000013c3c7890 */ /* 0x000fce000fffe13f */
[----:B------:R-:W1:Y:S08]  /*7cb0*/  S2UR UR5, SR_CTAID.X ;  /* 0x00000000000579c3 */ /* 0x000e700000002500 */
[----:B------:R-:W2:Y:S01]  /*7cc0*/  LDC R14, c[0x0][0x9e4] ;  /* 0x00027900ff0e7b82 */ /* 0x000ea20000000800 */
[----:B0-----:R-:W-:-:S07]  /*7cd0*/  ISETP.NE.AND P2, PT, R23, 0x1, PT ;  /* 0x000000011700780c */ /* 0x001fce0003f45270 */
[----:B------:R-:W0:Y:S01]  /*7ce0*/  LDC R89, c[0x0][0x2f0] ;  /* 0x0000bc00ff597b82 */ /* 0x000e220000000800 */
[----:B-1----:R-:W-:-:S07]  /*7cf0*/  ULEA UR5, UR5, 0x7f, 0x7 ;  /* 0x0000007f05057891 */ /* 0x002fce000f8e383f */
[----:B------:R-:W1:Y:S01]  /*7d00*/  @P2 LDC R20, c[0x0][0x44c] ;  /* 0x00011300ff142b82 */ /* 0x000e620000000800 */
[----:B------:R-:W-:-:S07]  /*7d10*/  IMAD.U32 R15, RZ, RZ, UR5 ;  /* 0x00000005ff0f7e24 */ /* 0x000fce000f8e00ff */
[----:B------:R-:W3:Y:S01]  /*7d20*/  @P2 LDC R21, c[0x0][0x450] ;  /* 0x00011400ff152b82 */ /* 0x000ee20000000800 */
[----:B0-----:R-:W-:Y:S02]  /*7d30*/  IMAD R22, R16, R89, UR60 ;  /* 0x0000003c10167e24 */ /* 0x001fe4000f8e0259 */
[----:B-1----:R-:W-:Y:S01]  /*7d40*/  @P2 IMAD.HI.U32 R20, R20, UR5, RZ ;  /* 0x0000000514142c27 */ /* 0x002fe2000f8e00ff */
[----:B------:R-:W-:-:S04]  /*7d50*/  ULDC UR5, c[0x0][0x9dc] ;  /* 0x0002770000057ab9 */ /* 0x000fc80000000800 */
[----:B---3--:R-:W-:Y:S02]  /*7d60*/  @P2 SHF.R.U32.HI R15, RZ, R21, R20 ;  /* 0x00000015ff0f2219 */ /* 0x008fe40000011614 */
[----:B--2---:R-:W-:-:S03]  /*7d70*/  ISETP.GE.AND P2, PT, R14, 0x1, PT ;  /* 0x000000010e00780c */ /* 0x004fc60003f46270 */
[----:B------:R-:W-:-:S04]  /*7d80*/  IMAD.IADD R15, R22, 0x1, R15 ;  /* 0x00000001160f7824 */ /* 0x000fc800078e020f */
[----:B------:R-:W-:-:S06]  /*7d90*/  VIADD R20, R15, -UR5 ;  /* 0x800000050f147c36 */ /* 0x000fcc0008000000 */
[----:B------:R-:W-:Y:S05]  /*7da0*/  @!P2 BRA `(.L_x_950) ;  /* 0x00000000003ca947 */ /* 0x000fea0003800000 */
        /* <DEDUP_REMOVED lines=9> */
.L_x_951:
[----:B------:R-:W-:-:S13]  /*7e40*/  ISETP.NE.AND P2, PT, R14, 0x1, PT ;  /* 0x000000010e00780c */ /* 0x000fda0003f45270 */
[----:B------:R-:W0:Y:S02]  /*7e50*/  @P2 LDC.64 R88, c[0x0][0x9e8] ;  /* 0x00027a00ff582b82 */ /* 0x000e240000000a00 */
[----:B0-----:R-:W-:-:S05]  /*7e60*/  @P2 IMAD.HI.U32 R22, R15, R88, RZ ;  /* 0x000000580f162227 */ /* 0x001fca00078e00ff */
[----:B------:R-:W-:-:S07]  /*7e70*/  @P2 SHF.R.U32.HI R15, RZ, R89, R22 ;  /* 0x00000059ff0f2219 */ /* 0x000fce0000011616 */
.L_x_952:
[----:B------:R-:W-:-:S05]  /*7e80*/  IMAD R15, R15, R14, RZ ;  /* 0x0000000e0f0f7224 */ /* 0x000fca00078e02ff */
[----:B------:R-:W-:-:S07]  /*7e90*/  VIMNMX R20, R20, R15, !PT ;  /* 0x0000000f14147248 */ /* 0x000fce0007fe0100 */
.L_x_950:
[----:B------:R-:W-:-:S04]  /*7ea0*/  VIADD R20, R20, 0x5f ;  /* 0x0000005f14147836 */ /* 0x000fc80000000000 */
[----:B------:R-:W-:-:S05]  /*7eb0*/  IMAD.HI R20, R20, 0x2aaaaaab, RZ ;  /* 0x2aaaaaab14147827 */ /* 0x000fca00078e02ff */
[----:B------:R-:W-:-:S04]  /*7ec0*/  SHF.R.U32.HI R15, RZ, 0x1f, R20 ;  /* 0x0000001fff0f7819 */ /* 0x000fc80000011614 */
[----:B------:R-:W-:-:S04]  /*7ed0*/  LEA.HI.SX32 R20, R20, R15, 0x1c ;  /* 0x0000000f14147211 */ /* 0x000fc800078fe2ff */
[----:B------:R-:W-:-:S04]  /*7ee0*/  VIMNMX R15, R17, R20, !PT ;  /* 0x00000014110f7248 */ /* 0x000fc80007fe0100 */
[----:B------:R-:W-:-:S13]  /*7ef0*/  ISETP.GE.AND P2, PT, R12, R15, PT ;  /* 0x0000000f0c00720c */ /* 0x000fda0003f46270 */
[----:B------:R-:W-:Y:S05]  /*7f00*/  @!P2 BRA `(.L_x_953) ;  /* 0x00000020006ca947 */ /* 0x000fea0003800000 */
[----:B------:R-:W-:Y:S01]  /*7f10*/  IMAD.MOV.U32 R21, RZ, RZ, R10 ;  /* 0x000000ffff157224 */ /* 0x000fe200078e000a */
[----:B------:R-:W-:Y:S01]  /*7f20*/  UMOV UR7, UR4 ;  /* 0x0000000400077c82 */ /* 0x000fe20008000000 */
[----:B------:R-:W-:Y:S01]  /*7f30*/  IMAD.MOV.U32 R160, RZ, RZ, R11 ;  /* 0x000000ffffa07224 */ /* 0x000fe200078e000b */
[----:B------:R-:W-:Y:S01]  /*7f40*/  ULDC UR5, c[0x0][0x9d8] ;  /* 0x0002760000057ab9 */ /* 0x000fe20000000800 */
[----:B------:R-:W-:-:S07]  /*7f50*/  IMAD.MOV.U32 R20, RZ, RZ, R3 ;  /* 0x000000ffff147224 */ /* 0x000fce00078e0003 */
.L_x_962:
[----:B------:R-:W-:-:S04]  /*7f60*/  UIADD3 UR4, UR7, 0x1, URZ ;  /* 0x0000000107047890 */ /* 0x000fc8000fffe03f */
[----:B------:R-:W-:-:S04]  /*7f70*/  UISETP.NE.AND UP0, UPT, UR4, 0x2, UPT ;  /* 0x000000020400788c */ /* 0x000fc8000bf05270 */
[----:B------:R-:W-:Y:S02]  /*7f80*/  USEL UR6, URZ, 0x1, UP0 ;  /* 0x000000013f067887 */ /* 0x000fe40008000000 */
[----:B------:R-:W-:-:S04]  /*7f90*/  USEL UR4, UR4, URZ, UP0 ;  /* 0x0000003f04047287 */ /* 0x000fc80008000000 */
[----:B------:R-:W-:Y:S01]  /*7fa0*/  LOP3.LUT R3, R20, UR6, RZ, 0x3c, !PT ;  /* 0x0000000614037c12 */ /* 0x000fe2000f8e3cff */
[----:B------:R-:W-:Y:S07]  /*7fb0*/  @!P0 BRA `(.L_x_954) ;  /* 0x0000000000048947 */ /* 0x000fee0003800000 */
[----:B------:R-:W-:Y:S01]  /*7fc0*/  BPT.TRAP 0x1 ;  /* 0x000000040000795c */ /* 0x000fe20000300000 */
.L_x_954:
[----:B------:R-:W-:Y:S01]  /*7fd0*/  ULEA UR56, UR4, UR57, 0x3 ;  /* 0x0000003904387291 */ /* 0x000fe2000f8e183f */
[----:B------:R-:W-:-:S08]  /*7fe0*/  SHF.L.U32 R10, R3, 0x1f, RZ ;  /* 0x0000001f030a7819 */ /* 0x000fd000000006ff */
[----:B------:R0:W1:Y:S01]  /*7ff0*/  SYNCS.PHASECHK.TRANS64.TRYWAIT P2, [UR56+0x2a830], R10 ;  /* 0x02a8300aff0075a7 */ /* 0x0000620008040178 */
[----:B------:R-:W-:Y:S05]  /*8000*/  @!P0 BRA `(.L_x_955) ;  /* 0x0000000000048947 */ /* 0x000fea0003800000 */
[----:B------:R-:W-:Y:S01]  /*8010*/  BPT.TRAP 0x1 ;  /* 0x000000040000795c */ /* 0x000fe20000300000 */
.L_x_955:
[----:B-1----:R-:W-:Y:S05]  /*8020*/  @P2 BRA `(.L_x_956) ;  /* 0x0000000000082947 */ /* 0x002fea0003800000 */
[----:B------:R-:W1:Y:S02]  /*8030*/  SYNCS.PHASECHK.TRANS64.TRYWAIT P2, [UR56+0x2a830], R10 ;  /* 0x02a8300aff0075a7 */ /* 0x000e640008040178 */
[----:B-1----:R-:W-:Y:S05]  /*8040*/  @!P2 BRA `(.L_x_957) ;  /* 0x000000bc0074a947 */ /* 0x002fea0003800000 */
.L_x_956:
        /* <DEDUP_REMOVED lines=129> */
.L_x_958:
[----:B------:R-:W-:Y:S01]  /*8860*/  ULEA UR11, UR7, UR57, 0x3 ;  /* 0x00000039070b7291 */ /* 0x000fe2000f8e183f */
[----:B------:R-:W-:-:S08]  /*8870*/  SHF.L.U32 R0, R20, 0x1f, RZ ;  /* 0x0000001f14007819 */ /* 0x000fd000000006ff */
[----:B------:R2:W3:Y:S01]  /*8880*/  SYNCS.PHASECHK.TRANS64.TRYWAIT P2, [UR11+0x2a850], R0 ;  /* 0x02a85000ff0075a7 */ /* 0x0004e2000804014b */
[----:B------:R-:W-:Y:S05]  /*8890*/  @!P0 BRA `(.L_x_959) ;  /* 0x0000000000048947 */ /* 0x000fea0003800000 */
[----:B------:R-:W-:Y:S01]  /*88a0*/  BPT.TRAP 0x1 ;  /* 0x000000040000795c */ /* 0x000fe20000300000 */
.L_x_959:
[----:B---3--:R-:W-:Y:S05]  /*88b0*/  @P2 BRA `(.L_x_960) ;  /* 0x0000000000082947 */ /* 0x008fea0003800000 */
[----:B------:R-:W3:Y:S02]  /*88c0*/  SYNCS.PHASECHK.TRANS64.TRYWAIT P2, [UR11+0x2a850], R0 ;  /* 0x02a85000ff0075a7 */ /* 0x000ee4000804014b */
[----:B---3--:R-:W-:Y:S05]  /*88d0*/  @!P2 BRA `(.L_x_961) ;  /* 0x000000b40068a947 */ /* 0x008fea0003800000 */
.L_x_960:
[----:B------:R-:W-:Y:S01]  /*88e0*/  UIADD3 UR6, UR57, 0x400, URZ ;  /* 0x0000040039067890 */ /* 0x000fe2000fffe03f */
[----:B------:R-:W-:Y:S01]  /*88f0*/  WARPGROUP.ARRIVE ;  /* 0x00000000000079c5 */ /* 0x000fe20000000000 */
[----:B------:R-:W-:Y:S01]  /*8900*/  UMOV UR15, 0x40000040 ;  /* 0x40000040000f7882 */ /* 0x000fe20000000000 */
[----:B------:R-:W-:Y:S01]  /*8910*/  FMUL.FTZ R2, R88, UR5 ;  /* 0x0000000558027c20 */ /* 0x000fe20008410000 */
[----:B------:R-:W-:Y:S01]  /*8920*/  USHF.R.U32.HI UR6, URZ, 0x4, UR6 ;  /* 0x000000043f067899 */ /* 0x000fe20008011606 */
[----:B01----:R-:W-:Y:S01]  /*8930*/  FMUL.FTZ R10, R89, UR5 ;  /* 0x00000005590a7c20 */ /* 0x003fe20008410000 */
        /* <DEDUP_REMOVED lines=10> */
[----:B------:R-:W-:Y:S01]  /*89e0*/  UIMAD UR6, UR7, 0x600, UR6 ;  /* 0x00000600070678a4 */ /* 0x000fe2000f8e0206 */
[----:B------:R-:W1:Y:S01]  /*89f0*/  MUFU.TANH R10, R10 ;  /* 0x0000000a000a7308 */ /* 0x000e620000002400 */
[----:B------:R-:W-:Y:S01]  /*8a00*/  FMUL.FTZ R106, R108, UR5 ;  /* 0x000000056c6a7c20 */ /* 0x000fe20008410000 */
[----:B------:R-:W-:Y:S01]  /*8a10*/  UMOV UR7, 0x40000040 ;  /* 0x4000004000077882 */ /* 0x000fe20000000000 */
[----:B------:R-:W-:Y:S01]  /*8a20*/  UIADD3 UR10, UR6, 0x80, URZ ;  /* 0x00000080060a7890 */ /* 0x000fe2000fffe03f */
[----:B------:R-:W-:Y:S01]  /*8a30*/  FMUL.FTZ R108, R109, UR5 ;  /* 0x000000056d6c7c20 */ /* 0x000fe20008410000 */
[----:B------:R-:W-:Y:S01]  /*8a40*/  FMUL.FTZ R104, R110, UR5 ;  /* 0x000000056e687c20 */ /* 0x000fe20008410000 */
[----:B------:R-:W-:Y:S01]  /*8a50*/  FMUL.FTZ R110, R112, UR5 ;  /* 0x00000005706e7c20 */ /* 0x000fe20008410000 */
[----:B------:R-:W-:Y:S01]  /*8a60*/  FMUL.FTZ R112, R113, UR5 ;  /* 0x0000000571707c20 */ /* 0x000fe20008410000 */
[----:B------:R-:W-:Y:S01]  /*8a70*/  HGMMA.64x128x16.F32.BF16 R24, R156, gdesc[UR4].tnspB, R24, gsb0 ;  /* 0x41e000049c187df0 */ /* 0x000fe20008001818 */
[----:B------:R-:W3:Y:S01]  /*8a80*/  MUFU.TANH R162, R162 ;  /* 0x000000a200a27308 */ /* 0x000ee20000002400 */
[----:B------:R-:W-:Y:S01]  /*8a90*/  UMOV UR14, UR10 ;  /* 0x0000000a000e7c82 */ /* 0x000fe20008000000 */
[----:B------:R-:W-:Y:S01]  /*8aa0*/  UIADD3 UR10, UR6, 0x100, URZ ;  /* 0x00000100060a7890 */ /* 0x000fe2000fffe03f */
[----:B0-----:R-:W-:Y:S01]  /*8ab0*/  FMNMX.FTZ R11, R2, R160, !PT ;  /* 0x000000a0020b7209 */ /* 0x001fe20007810000 */
[----:B------:R-:W-:Y:S01]  /*8ac0*/  FMUL.FTZ R116, R116, UR5 ;  /* 0x0000000574747c20 */ /* 0x000fe20008410000 */
[----:B------:R-:W-:Y:S01]  /*8ad0*/  FMUL.FTZ R117, R117, UR5 ;  /* 0x0000000575757c20 */ /* 0x000fe20008410000 */
[----:B------:R-:W-:Y:S01]  /*8ae0*/  FMUL.FTZ R120, R120, UR5 ;  /* 0x0000000578787c20 */ /* 0x000fe20008410000 */
[----:B------:R-:W-:Y:S01]  /*8af0*/  FMUL.FTZ R124, R124, UR5 ;  /* 0x000000057c7c7c20 */ /* 0x000fe20008410000 */
[----:B------:R-:W0:Y:S01]  /*8b00*/  MUFU.TANH R164, R164 ;  /* 0x000000a400a47308 */ /* 0x000e220000002400 */
[----:B-1----:R-:W-:Y:S01]  /*8b10*/  FMNMX.FTZ R11, R10, R11, !PT ;  /* 0x0000000b0a0b7209 */ /* 0x002fe20007810000 */
[----:B------:R-:W-:Y:S01]  /*8b20*/  FMUL.FTZ R20, R90, UR5 ;  /* 0x000000055a147c20 */ /* 0x000fe20008410000 */
[----:B------:R-:W-:Y:S01]  /*8b30*/  FMUL.FTZ R174, R125, UR5 ;  /* 0x000000057dae7c20 */ /* 0x000fe20008410000 */
[----:B------:R-:W-:Y:S01]  /*8b40*/  FMUL.FTZ R22, R91, UR5 ;  /* 0x000000055b167c20 */ /* 0x000fe20008410000 */
[----:B------:R-:W-:Y:S01]  /*8b50*/  FMUL.FTZ R128, R128, UR5 ;  /* 0x0000000580807c20 */ /* 0x000fe20008410000 */
[----:B------:R-:W-:Y:S01]  /*8b60*/  FMUL.FTZ R88, R94, UR5 ;  /* 0x000000055e587c20 */ /* 0x000fe20008410000 */
[----:B------:R-:W-:Y:S01]  /*8b70*/  FMUL.FTZ R176, R129, UR5 ;  /* 0x0000000581b07c20 */ /* 0x000fe20008410000 */
[----:B------:R-:W-:Y:S01]  /*8b80*/  MUFU.TANH R166, R166 ;  /* 0x000000a600a67308 */ /* 0x000fe20000002400 */
[----:B---3--:R-:W-:Y:S01]  /*8b90*/  FMNMX.FTZ R11, R162, R11, !PT ;  /* 0x0000000ba20b7209 */ /* 0x008fe20007810000 */
[----:B------:R-:W-:Y:S01]  /*8ba0*/  FMUL.FTZ R90, R95, UR5 ;  /* 0x000000055f5a7c20 */ /* 0x000fe20008410000 */
[----:B------:R-:W-:Y:S01]  /*8bb0*/  FMUL.FTZ R132, R132, UR5 ;  /* 0x0000000584847c20 */ /* 0x000fe20008410000 */
[----:B------:R-:W-:Y:S01]  /*8bc0*/  FMUL.FTZ R92, R98, UR5 ;  /* 0x00000005625c7c20 */ /* 0x000fe20008410000 */
[----:B------:R-:W-:Y:S01]  /*8bd0*/  FMUL.FTZ R178, R133, UR5 ;  /* 0x0000000585b27c20 */ /* 0x000fe20008410000 */
[----:B------:R-:W-:Y:S01]  /*8be0*/  FMUL.FTZ R94, R99, UR5 ;  /* 0x00000005635e7c20 */ /* 0x000fe20008410000 */
[----:B------:R-:W-:Y:S01]  /*8bf0*/  FMUL.FTZ R98, R103, UR5 ;  /* 0x0000000567627c20 */ /* 0x000fe20008410000 */
[----:B------:R-:W-:Y:S01]  /*8c00*/  MUFU.TANH R168, R168 ;  /* 0x000000a800a87308 */ /* 0x000fe20000002400 */
[----:B0-----:R-:W-:Y:S01]  /*8c10*/  FMNMX.FTZ R11, R164, R11, !PT ;  /* 0x0000000ba40b7209 */ /* 0x001fe20007810000 */
        /* <DEDUP_REMOVED lines=9> */
[----:B------:R-:W0:Y:S01]  /*8cb0*/  LDC R13, c[0x0][0x988] ;  /* 0x00026200ff0d7b82 */ /* 0x000e220000000800 */
[----:B------:R-:W-:Y:S01]  /*8cc0*/  FMUL.FTZ R186, R131, UR5 ;  /* 0x0000000583ba7c20 */ /* 0x000fe20008410000 */
[----:B------:R-:W-:Y:S01]  /*8cd0*/  FMUL.FTZ R134, R134, UR5 ;  /* 0x0000000586867c20 */ /* 0x000fe20008410000 */
[----:B------:R-:W-:Y:S01]  /*8ce0*/  FMUL.FTZ R188, R135, UR5 ;  /* 0x0000000587bc7c20 */ /* 0x000fe20008410000 */
[----:B------:R-:W-:Y:S01]  /*8cf0*/  UMOV UR7, 0x40000040 ;  /* 0x4000004000077882 */ /* 0x000fe20000000000 */
[----:B------:R-:W-:Y:S01]  /*8d00*/  MUFU.TANH R172, R172 ;  /* 0x000000ac00ac7308 */ /* 0x000fe20000002400 */
[C---:B------:R-:W-:Y:S01]  /*8d10*/  ISETP.GT.AND P2, PT, R12.reuse, R15, PT ;  /* 0x0000000f0c00720c */ /* 0x040fe20003f44270 */
[----:B------:R-:W-:-:S06]  /*8d20*/  VIADD R12, R12, 0xffffffff ;  /* 0xffffffff0c0c7836 */ /* 0x000fcc0000000000 */
[----:B------:R-:W-:Y:S08]  /*8d30*/  MUFU.TANH R106, R106 ;  /* 0x0000006a006a7308 */ /* 0x000ff00000002400 */
[----:B------:R-:W-:Y:S08]  /*8d40*/  MUFU.TANH R108, R108 ;  /* 0x0000006c006c7308 */ /* 0x000ff00000002400 */
[----:B------:R-:W-:Y:S08]  /*8d50*/  MUFU.TANH R110, R110 ;  /* 0x0000006e006e7308 */ /* 0x000ff00000002400 */
[----:B------:R-:W-:Y:S08]  /*8d60*/  MUFU.TANH R112, R112 ;  /* 0x0000007000707308 */ /* 0x000ff00000002400 */
[----:B------:R-:W-:Y:S08]  /*8d70*/  MUFU.TANH R116, R116 ;  /* 0x0000007400747308 */ /* 0x000ff00000002400 */
[----:B------:R-:W-:Y:S08]  /*8d80*/  MUFU.TANH R120, R120 ;  /* 0x0000007800787308 */ /* 0x000ff00000002400 */
[----:B------:R-:W-:Y:S08]  /*8d90*/  MUFU.TANH R124, R124 ;  /* 0x0000007c007c7308 */ /* 0x000ff00000002400 */
[----:B------:R-:W1:Y:S08]  /*8da0*/  MUFU.TANH R20, R20 ;  /* 0x0000001400147308 */ /* 0x000e700000002400 */
[----:B------:R-:W-:Y:S08]  /*8db0*/  MUFU.TANH R174, R174 ;  /* 0x000000ae00ae7308 */ /* 0x000ff00000002400 */
[----:B------:R-:W3:Y:S01]  /*8dc0*/  MUFU.TANH R22, R22 ;  /* 0x0000001600167308 */ /* 0x000ee20000002400 */
[----:B-1----:R-:W-:-:S07]  /*8dd0*/  FMNMX.FTZ R91, R20, R21, !PT ;  /* 0x00000015145b7209 */ /* 0x002fce0007810000 */
[----:B------:R-:W-:Y:S08]  /*8de0*/  MUFU.TANH R128, R128 ;  /* 0x0000008000807308 */ /* 0x000ff00000002400 */
[----:B------:R-:W1:Y:S01]  /*8df0*/  MUFU.TANH R88, R88 ;  /* 0x0000005800587308 */ /* 0x000e620000002400 */
[----:B---3--:R-:W-:Y:S01]  /*8e00*/  FMNMX.FTZ R91, R22, R91, !PT ;  /* 0x0000005b165b7209 */ /* 0x008fe20007810000 */
        /* <DEDUP_REMOVED lines=8> */
[----:B------:R-:W-:Y:S01]  /*8e90*/  UMOV UR14, UR10 ;  /* 0x0000000a000e7c82 */ /* 0x000fe20008000000 */
[----:B------:R-:W-:Y:S01]  /*8ea0*/  UMOV UR15, 0x40000040 ;  /* 0x40000040000f7882 */ /* 0x000fe20000000000 */
[----:B------:R-:W-:Y:S01]  /*8eb0*/  UIADD3 UR10, UR6, 0x180, URZ ;  /* 0x00000180060a7890 */ /* 0x000fe2000fffe03f */
[----:B-1----:R-:W-:Y:S01]  /*8ec0*/  FMNMX.FTZ R91, R88, R91, !PT ;  /* 0x0000005b585b7209 */ /* 0x002fe20007810000 */
[----:B------:R-:W1:Y:S08]  /*8ed0*/  MUFU.TANH R156, R156 ;  /* 0x0000009c009c7308 */ /* 0x000e700000002400 */
[----:B------:R-:W3:Y:S08]  /*8ee0*/  MUFU.TANH R158, R158 ;  /* 0x0000009e009e7308 */ /* 0x000ef00000002400 */
[----:B------:R-:W4:Y:S01]  /*8ef0*/  MUFU.TANH R90, R90 ;  /* 0x0000005a005a7308 */ /* 0x000f220000002400 */
[----:B-1----:R-:W-:-:S07]  /*8f00*/  FMNMX.FTZ R11, R156, R11, !PT ;  /* 0x0000000b9c0b7209 */ /* 0x002fce0007810000 */
[----:B------:R-:W-:Y:S01]  /*8f10*/  MUFU.TANH R132, R132 ;  /* 0x0000008400847308 */ /* 0x000fe20000002400 */
[----:B---3--:R-:W-:-:S04]  /*8f20*/  FMNMX.FTZ R11, R158, R11, !PT ;  /* 0x0000000b9e0b7209 */ /* 0x008fc80007810000 */
[----:B------:R-:W-:-:S03]  /*8f30*/  FMNMX.FTZ R11, R166, R11, !PT ;  /* 0x0000000ba60b7209 */ /* 0x000fc60007810000 */
[----:B------:R-:W1:Y:S01]  /*8f40*/  MUFU.TANH R92, R92 ;  /* 0x0000005c005c7308 */ /* 0x000e620000002400 */
[----:B------:R-:W-:Y:S02]  /*8f50*/  FMNMX.FTZ R11, R168, R11, !PT ;  /* 0x0000000ba80b7209 */ /* 0x000fe40007810000 */
[----:B----4-:R-:W-:Y:S02]  /*8f60*/  FMNMX.FTZ R91, R90, R91, !PT ;  /* 0x0000005b5a5b7209 */ /* 0x010fe40007810000 */
[----:B------:R-:W-:-:S03]  /*8f70*/  FMNMX.FTZ R11, R170, R11, !PT ;  /* 0x0000000baa0b7209 */ /* 0x000fc60007810000 */
[----:B------:R-:W-:Y:S01]  /*8f80*/  MUFU.TANH R178, R178 ;  /* 0x000000b200b27308 */ /* 0x000fe20000002400 */
[----:B------:R-:W-:-:S04]  /*8f90*/  FMNMX.FTZ R11, R172, R11, !PT ;  /* 0x0000000bac0b7209 */ /* 0x000fc80007810000 */
[----:B------:R-:W-:-:S03]  /*8fa0*/  FMNMX.FTZ R11, R106, R11, !PT ;  /* 0x0000000b6a0b7209 */ /* 0x000fc60007810000 */
[----:B------:R-:W3:Y:S01]  /*8fb0*/  MUFU.TANH R94, R94 ;  /* 0x0000005e005e7308 */ /* 0x000ee20000002400 */
[----:B------:R-:W-:Y:S02]  /*8fc0*/  FMNMX.FTZ R11, R108, R11, !PT ;  /* 0x0000000b6c0b7209 */ /* 0x000fe40007810000 */
[----:B-1----:R-:W-:Y:S02]  /*8fd0*/  FMNMX.FTZ R93, R92, R91, !PT ;  /* 0x0000005b5c5d7209 */ /* 0x002fe40007810000 */
[----:B------:R-:W-:-:S03]  /*8fe0*/  FMNMX.FTZ R11, R110, R11, !PT ;  /* 0x0000000b6e0b7209 */ /* 0x000fc60007810000 */
[----:B------:R-:W1:Y:S01]  /*8ff0*/  MUFU.TANH R96, R96 ;  /* 0x0000006000607308 */ /* 0x000e620000002400 */
[----:B------:R-:W-:-:S04]  /*9000*/  FMNMX.FTZ R11, R112, R11, !PT ;  /* 0x0000000b700b7209 */ /* 0x000fc80007810000 */
[----:B------:R-:W-:-:S03]  /*9010*/  FMNMX.FTZ R11, R116, R11, !PT ;  /* 0x0000000b740b7209 */ /* 0x000fc60007810000 */
[----:B------:R-:W4:Y:S01]  /*9020*/  MUFU.TANH R98, R98 ;  /* 0x0000006200627308 */ /* 0x000f220000002400 */
[----:B---3--:R-:W-:-:S07]  /*9030*/  FMNMX.FTZ R93, R94, R93, !PT ;  /* 0x0000005d5e5d7209 */ /* 0x008fce0007810000 */
[----:B------:R-:W3:Y:S01]  /*9040*/  MUFU.TANH R100, R100 ;  /* 0x0000006400647308 */ /* 0x000ee20000002400 */
[----:B-1----:R-:W-:-:S07]  /*9050*/  FMNMX.FTZ R93, R96, R93, !PT ;  /* 0x0000005d605d7209 */ /* 0x002fce0007810000 */
[----:B------:R-:W1:Y:S01]  /*9060*/  MUFU.TANH R102, R102 ;  /* 0x0000006600667308 */ /* 0x000e620000002400 */
[----:B----4-:R-:W-:-:S07]  /*9070*/  FMNMX.FTZ R93, R98, R93, !PT ;  /* 0x0000005d625d7209 */ /* 0x010fce0007810000 */
        /* <DEDUP_REMOVED lines=10> */
[----:B------:R-:W-:Y:S01]  /*9120*/  MUFU.TANH R122, R122 ;  /* 0x0000007a007a7308 */ /* 0x000fe20000002400 */
[----:B----4-:R-:W-:-:S07]  /*9130*/  FMNMX.FTZ R97, R182, R97, !PT ;  /* 0x00000061b6617209 */ /* 0x010fce0007810000 */
[----:B------:R-:W-:Y:S01]  /*9140*/  MUFU.TANH R126, R126 ;  /* 0x0000007e007e7308 */ /* 0x000fe20000002400 */
[----:B------:R-:W-:Y:S02]  /*9150*/  WARPGROUP.DEPBAR.LE gsb0, 0x0 ;  /* 0x00008000000079c5 */ /* 0x000fe40000010000 */
[----:B------:R-:W-:Y:S01]  /*9160*/  WARPGROUP.ARRIVE ;  /* 0x00000000000079c5 */ /* 0x000fe20000000000 */
[----:B------:R-:W-:Y:S01]  /*9170*/  FMUL.FTZ R154, R121, UR5 ;  /* 0x00000005799a7c20 */ /* 0x000fe20008410000 */
[----:B---3--:R-:W-:-:S03]  /*9180*/  FMNMX.FTZ R97, R118, R97, !PT ;  /* 0x0000006176617209 */ /* 0x008fc60007810000 */
[----:B------:R-:W1:Y:S01]  /*9190*/  MUFU.TANH R152, R117 ;  /* 0x0000007500987308 */ /* 0x000e620000002400 */
[----:B------:R-:W-:Y:S01]  /*91a0*/  HGMMA.64x128x16.F32.BF16 R24, R148, gdesc[UR12].tnspB, R24, gsb0 ;  /* 0x41e0000c94187df0 */ /* 0x000fe20008001818 */
[----:B------:R-:W-:Y:S01]  /*91b0*/  UMOV UR14, UR10 ;  /* 0x0000000a000e7c82 */ /* 0x000fe20008000000 */
[----:B------:R-:W-:Y:S01]  /*91c0*/  UMOV UR15, 0x40000040 ;  /* 0x40000040000f7882 */ /* 0x000fe20000000000 */
[----:B------:R-:W-:Y:S02]  /*91d0*/  UIADD3 UR10, UR6, 0x200, URZ ;  /* 0x00000200060a7890 */ /* 0x000fe4000fffe03f */
[----:B------:R-:W-:Y:S02]  /*91e0*/  UIADD3 UR6, UR6, 0x280, URZ ;  /* 0x0000028006067890 */ /* 0x000fe4000fffe03f */
[----:B------:R-:W3:Y:S08]  /*91f0*/  MUFU.TANH R154, R154 ;  /* 0x0000009a009a7308 */ /* 0x000ef00000002400 */
[----:B------:R-:W-:Y:S01]  /*9200*/  MUFU.TANH R184, R184 ;  /* 0x000000b800b87308 */ /* 0x000fe20000002400 */
[----:B-1----:R-:W-:-:S04]  /*9210*/  FMNMX.FTZ R11, R152, R11, !PT ;  /* 0x0000000b980b7209 */ /* 0x002fc80007810000 */
[----:B------:R-:W-:-:S03]  /*9220*/  FMNMX.FTZ R11, R120, R11, !PT ;  /* 0x0000000b780b7209 */ /* 0x000fc60007810000 */
[----:B------:R-:W-:Y:S01]  /*9230*/  MUFU.TANH R130, R130 ;  /* 0x0000008200827308 */ /* 0x000fe20000002400 */
[----:B---3--:R-:W-:-:S04]  /*9240*/  FMNMX.FTZ R11, R154, R11, !PT ;  /* 0x0000000b9a0b7209 */ /* 0x008fc80007810000 */
        /* <DEDUP_REMOVED lines=8> */
[----:B------:R-:W-:-:S05]  /*92d0*/  FMNMX.FTZ R11, R178, R11, !PT ;  /* 0x0000000bb20b7209 */ /* 0x000fca0007810000 */
[----:B--2---:R-:W1:Y:S02]  /*92e0*/  SHFL.BFLY PT, R0, R11, 0x2, 0x1f ;  /* 0x0c401f000b007f89 */ /* 0x004e6400000e0000 */
[----:B-1----:R-:W-:-:S05]  /*92f0*/  FMNMX.FTZ R0, R11, R0, !PT ;  /* 0x000000000b007209 */ /* 0x002fca0007810000 */
[----:B------:R-:W1:Y:S02]  /*9300*/  SHFL.BFLY PT, R11, R0, 0x1, 0x1f ;  /* 0x0c201f00000b7f89 */ /* 0x000e6400000e0000 */
[----:B-1----:R-:W-:-:S05]  /*9310*/  FMNMX.FTZ R11, R0, R11, !PT ;  /* 0x0000000b000b7209 */ /* 0x002fca0007810000 */
[C---:B0-----:R-:W-:Y:S01]  /*9320*/  FMUL.FTZ R113, R11.reuse, R13 ;  /* 0x0000000d0b717220 */ /* 0x041fe20000410000 */
[----:B------:R-:W-:-:S03]  /*9330*/  FADD.FTZ R0, -R11, R160 ;  /* 0x000000a00b007221 */ /* 0x000fc60000010100 */
[-CC-:B------:R-:W-:Y:S01]  /*9340*/  FFMA.FTZ R89, R2, R13.reuse, -R113.reuse ;  /* 0x0000000d02597223 */ /* 0x180fe20000010871 */
[-CC-:B------:R-:W-:Y:S01]  /*9350*/  FFMA.FTZ R2, R162, R13.reuse, -R113.reuse ;  /* 0x0000000da2027223 */ /* 0x180fe20000010871 */
[-CC-:B------:R-:W-:Y:S01]  /*9360*/  FFMA.FTZ R160, R10, R13.reuse, -R113.reuse ;  /* 0x0000000d0aa07223 */ /* 0x180fe20000010871 */
[-CC-:B------:R-:W-:Y:S01]  /*9370*/  FFMA.FTZ R10, R106, R13.reuse, -R113.reuse ;  /* 0x0000000d6a0a7223 */ /* 0x180fe20000010871 */
[-C--:B------:R-:W-:Y:S01]  /*9380*/  FMUL.FTZ R0, R0, R13.reuse ;  /* 0x0000000d00007220 */ /* 0x080fe20000410000 */
[----:B------:R-:W-:Y:S01]  /*9390*/  MUFU.EX2 R91, R2 ;  /* 0x00000002005b7308 */ /* 0x000fe20000000800 */
[-CC-:B------:R-:W-:Y:S01]  /*93a0*/  FFMA.FTZ R106, R108, R13.reuse, -R113.reuse ;  /* 0x0000000d6c6a7223 */ /* 0x180fe20000010871 */
[-CC-:B------:R-:W-:Y:S01]  /*93b0*/  FFMA.FTZ R162, R164, R13.reuse, -R113.reuse ;  /* 0x0000000da4a27223 */ /* 0x180fe20000010871 */
[-CC-:B------:R-:W-:Y:S01]  /*93c0*/  FFMA.FTZ R108, R112, R13.reuse, -R113.reuse ;  /* 0x0000000d706c7223 */ /* 0x180fe20000010871 */
[-CC-:B------:R-:W-:Y:S01]  /*93d0*/  FFMA.FTZ R103, R116, R13.reuse, -R113.reuse ;  /* 0x0000000d74677223 */ /* 0x180fe20000010871 */
[-CC-:B------:R-:W-:Y:S01]  /*93e0*/  FFMA.FTZ R105, R120, R13.reuse, -R113.reuse ;  /* 0x0000000d78697223 */ /* 0x180fe20000010871 */
[-CC-:B------:R-:W-:Y:S01]  /*93f0*/  FFMA.FTZ R156, R156, R13.reuse, -R113.reuse ;  /* 0x0000000d9c9c7223 */ /* 0x180fe20000010871 */
[-CC-:B------:R-:W-:Y:S01]  /*9400*/  FFMA.FTZ R166, R166, R13.reuse, -R113.reuse ;  /* 0x0000000da6a67223 */ /* 0x180fe20000010871 */
[----:B------:R-:W-:Y:S01]  /*9410*/  MUFU.EX2 R0, R0 ;  /* 0x0000000000007308 */ /* 0x000fe20000000800 */
[-CC-:B------:R-:W-:Y:S01]  /*9420*/  FFMA.FTZ R170, R170, R13.reuse, -R113.reuse ;  /* 0x0000000daaaa7223 */ /* 0x180fe20000010871 */
[-CC-:B------:R-:W-:Y:S01]  /*9430*/  FFMA.FTZ R164, R172, R13.reuse, -R113.reuse ;  /* 0x0000000daca47223 */ /* 0x180fe20000010871 */
[-CC-:B------:R-:W-:Y:S01]  /*9440*/  FFMA.FTZ R112, R154, R13.reuse, -R113.reuse ;  /* 0x0000000d9a707223 */ /* 0x180fe20000010871 */
[-CC-:B------:R-:W-:Y:S01]  /*9450*/  FFMA.FTZ R116, R174, R13.reuse, -R113.reuse ;  /* 0x0000000dae747223 */ /* 0x180fe20000010871 */
[-CC-:B------:R-:W-:Y:S01]  /*9460*/  FFMA.FTZ R109, R128, R13.reuse, -R113.reuse ;  /* 0x0000000d806d7223 */ /* 0x180fe20000010871 */
[-CC-:B------:R-:W-:Y:S01]  /*9470*/  FFMA.FTZ R120, R176, R13.reuse, -R113.reuse ;  /* 0x0000000db0787223 */ /* 0x180fe20000010871 */
[----:B------:R-:W-:Y:S01]  /*9480*/  FFMA.FTZ R132, R132, R13, -R113 ;  /* 0x0000000d84847223 */ /* 0x000fe20000010871 */
[----:B------:R-:W0:Y:S01]  /*9490*/  MUFU.EX2 R89, R89 ;  /* 0x0000005900597308 */ /* 0x000e220000000800 */
[----:B------:R-:W-:-:S02]  /*94a0*/  WARPGROUP.DEPBAR.LE gsb0, 0x0 ;  /* 0x00008000000079c5 */ /* 0x000fc40000010000 */
[----:B------:R-:W-:Y:S01]  /*94b0*/  WARPGROUP.ARRIVE ;  /* 0x00000000000079c5 */ /* 0x000fe20000000000 */
[----:B------:R-:W-:Y:S01]  /*94c0*/  FMUL.FTZ R148, R119, UR5 ;  /* 0x0000000577947c20 */ /* 0x000fe20008410000 */
[----:B------:R-:W-:-:S03]  /*94d0*/  FMUL.FTZ R150, R123, UR5 ;  /* 0x000000057b967c20 */ /* 0x000fc60008410000 */
[----:B------:R-:W-:Y:S01]  /*94e0*/  MUFU.EX2 R160, R160 ;  /* 0x000000a000a07308 */ /* 0x000fe20000000800 */
[----:B------:R-:W-:Y:S01]  /*94f0*/  HGMMA.64x128x16.F32.BF16 R24, R144, gdesc[UR12].tnspB, R24, gsb0 ;  /* 0x41e0000c90187df0 */ /* 0x000fe20008001818 */
[----:B------:R-:W-:Y:S01]  /*9500*/  UMOV UR14, UR10 ;  /* 0x0000000a000e7c82 */ /* 0x000fe20008000000 */
[----:B------:R-:W-:Y:S01]  /*9510*/  UMOV UR15, 0x40000040 ;  /* 0x40000040000f7882 */ /* 0x000fe20000000000 */
[----:B0-----:R-:W-:-:S04]  /*9520*/  FFMA.FTZ R7, R0, R7, R89 ;  /* 0x0000000700077223 */ /* 0x001fc80000010059 */
[----:B------:R-:W0:Y:S08]  /*9530*/  MUFU.TANH R148, R148 ;  /* 0x0000009400947308 */ /* 0x000e300000002400 */
[----:B------:R-:W1:Y:S08]  /*9540*/  MUFU.TANH R150, R150 ;  /* 0x0000009600967308 */ /* 0x000e700000002400 */
[----:B------:R-:W-:Y:S01]  /*9550*/  MUFU.EX2 R162, R162 ;  /* 0x000000a200a27308 */ /* 0x000fe20000000800 */
[----:B0-----:R-:W-:-:S04]  /*9560*/  FMNMX.FTZ R97, R148, R97, !PT ;  /* 0x0000006194617209 */ /* 0x001fc80007810000 */
[----:B------:R-:W-:-:S03]  /*9570*/  FMNMX.FTZ R99, R122, R97, !PT ;  /* 0x000000617a637209 */ /* 0x000fc60007810000 */
[----:B------:R0:W-:Y:S01]  /*9580*/  MUFU.EX2 R93, R156 ;  /* 0x0000009c005d7308 */ /* 0x0001e20000000800 */
[----:B-1----:R-:W-:-:S04]  /*9590*/  FMNMX.FTZ R99, R150, R99, !PT ;  /* 0x0000006396637209 */ /* 0x002fc80007810000 */
[----:B------:R-:W-:-:S03]  /*95a0*/  FMNMX.FTZ R99, R126, R99, !PT ;  /* 0x000000637e637209 */ /* 0x000fc60007810000 */
[----:B------:R-:W-:Y:S01]  /*95b0*/  MUFU.EX2 R95, R166 ;  /* 0x000000a6005f7308 */ /* 0x000fe20000000800 */
[----:B------:R-:W-:Y:S02]  /*95c0*/  FMNMX.FTZ R99, R184, R99, !PT ;  /* 0x00000063b8637209 */ /* 0x000fe40007810000 */
[----:B0-----:R-:W-:Y:S02]  /*95d0*/  F2FP.BF16.F32.PACK_AB R156, R160, R89 ;  /* 0x00000059a09c723e */ /* 0x001fe400000010ff */
[----:B------:R-:W-:-:S03]  /*95e0*/  FMNMX.FTZ R101, R130, R99, !PT ;  /* 0x0000006382657209 */ /* 0x000fc60007810000 */
[----:B------:R0:W-:Y:S01]  /*95f0*/  MUFU.EX2 R99, R10 ;  /* 0x0000000a00637308 */ /* 0x0001e20000000800 */
[----:B------:R-:W-:-:S04]  /*9600*/  FMNMX.FTZ R101, R186, R101, !PT ;  /* 0x00000065ba657209 */ /* 0x000fc80007810000 */
[----:B------:R-:W-:-:S03]  /*9610*/  FMNMX.FTZ R101, R134, R101, !PT ;  /* 0x0000006586657209 */ /* 0x000fc60007810000 */
[----:B------:R-:W-:Y:S01]  /*9620*/  MUFU.EX2 R97, R170 ;  /* 0x000000aa00617308 */ /* 0x000fe20000000800 */
[----:B------:R-:W-:Y:S01]  /*9630*/  FMNMX.FTZ R2, R188, R101, !PT ;  /* 0x00000065bc027209 */ /* 0x000fe20007810000 */
[-CC-:B------:R-:W-:Y:S01]  /*9640*/  FFMA.FTZ R101, R110, R13.reuse, -R113.reuse ;  /* 0x0000000d6e657223 */ /* 0x180fe20000010871 */
[----:B------:R-:W-:-:S03]  /*9650*/  FFMA.FTZ R110, R152, R13, -R113 ;  /* 0x0000000d986e7223 */ /* 0x000fc60000010871 */
[----:B------:R-:W0:Y:S02]  /*9660*/  SHFL.BFLY PT, R107, R2, 0x2, 0x1f ;  /* 0x0c401f00026b7f89 */ /* 0x000e2400000e0000 */
[----:B------:R-:W-:Y:S08]  /*9670*/  MUFU.EX2 R164, R164 ;  /* 0x000000a400a47308 */ /* 0x000ff00000000800 */
[----:B------:R-:W-:Y:S08]  /*9680*/  MUFU.EX2 R106, R106 ;  /* 0x0000006a006a7308 */ /* 0x000ff00000000800 */
[----:B------:R-:W-:Y:S01]  /*9690*/  MUFU.EX2 R101, R101 ;  /* 0x0000006500657308 */ /* 0x000fe20000000800 */
[----:B0-----:R-:W-:Y:S01]  /*96a0*/  FMNMX.FTZ R10, R2, R107, !PT ;  /* 0x0000006b020a7209 */ /* 0x001fe20007810000 */
[-CC-:B------:R-:W-:Y:S01]  /*96b0*/  FFMA.FTZ R107, R124, R13.reuse, -R113.reuse ;  /* 0x0000000d7c6b7223 */ /* 0x180fe20000010871 */
[----:B------:R-:W-:-:S05]  /*96c0*/  FFMA.FTZ R124, R178, R13, -R113 ;  /* 0x0000000db27c7223 */ /* 0x000fca0000010871 */
[----:B------:R-:W-:Y:S01]  /*96d0*/  MUFU.EX2 R108, R108 ;  /* 0x0000006c006c7308 */ /* 0x000fe20000000800 */
[----:B------:R-:W0:Y:S07]  /*96e0*/  SHFL.BFLY PT, R111, R10, 0x1, 0x1f ;  /* 0x0c201f000a6f7f89 */ /* 0x000e2e00000e0000 */
[----:B------:R-:W-:Y:S08]  /*96f0*/  MUFU.EX2 R103, R103 ;  /* 0x0000006700677308 */ /* 0x000ff00000000800 */
[----:B------:R-:W-:Y:S08]  /*9700*/  MUFU.EX2 R110, R110 ;  /* 0x0000006e006e7308 */ /* 0x000ff00000000800 */
[----:B------:R-:W-:Y:S01]  /*9710*/  MUFU.EX2 R105, R105 ;  /* 0x0000006900697308 */ /* 0x000fe20000000800 */
[----:B0-----:R-:W-:-:S05]  /*9720*/  FMNMX.FTZ R10, R10, R111, !PT ;  /* 0x0000006f0a0a7209 */ /* 0x001fca0007810000 */
[C---:B------:R-:W-:Y:S01]  /*9730*/  FADD.FTZ R2, -R10.reuse, R21 ;  /* 0x000000150a027221 */ /* 0x040fe20000010100 */
[-C--:B------:R-:W-:Y:S01]  /*9740*/  FMUL.FTZ R21, R10, R13.reuse ;  /* 0x0000000d0a157220 */ /* 0x080fe20000410000 */
[----:B------:R-:W-:Y:S02]  /*9750*/  MUFU.EX2 R112, R112 ;  /* 0x0000007000707308 */ /* 0x000fe40000000800 */
[-C--:B------:R-:W-:Y:S01]  /*9760*/  FMUL.FTZ R2, R2, R13.reuse ;  /* 0x0000000d02027220 */ /* 0x080fe20000410000 */
        /* <DEDUP_REMOVED lines=19> */
[----:B------:R-:W-:Y:S01]  /*98a0*/  FFMA.FTZ R150, R150, R13, -R21 ;  /* 0x0000000d96967223 */ /* 0x000fe20000010815 */
[----:B------:R-:W-:-:S02]  /*98b0*/  WARPGROUP.DEPBAR.LE gsb0, 0x0 ;  /* 0x00008000000079c5 */ /* 0x000fc40000010000 */
[----:B------:R-:W-:Y:S01]  /*98c0*/  WARPGROUP.ARRIVE ;  /* 0x00000000000079c5 */ /* 0x000fe20000000000 */
[-CC-:B------:R-:W-:Y:S01]  /*98d0*/  FFMA.FTZ R144, R158, R13.reuse, -R113.reuse ;  /* 0x0000000d9e907223 */ /* 0x180fe20000010871 */
[-C--:B------:R-:W-:Y:S01]  /*98e0*/  FFMA.FTZ R146, R168, R13.reuse, -R113 ;  /* 0x0000000da8927223 */ /* 0x080fe20000010871 */
[----:B------:R-:W-:Y:S01]  /*98f0*/  MUFU.EX2 R159, R88 ;  /* 0x00000058009f7308 */ /* 0x000fe20000000800 */
[----:B0-----:R-:W-:Y:S02]  /*9900*/  IMAD.U32 R20, RZ, RZ, UR56 ;  /* 0x00000038ff147e24 */ /* 0x001fe4000f8e00ff */
[-CC-:B------:R-:W-:Y:S01]  /*9910*/  FFMA.FTZ R126, R126, R13.reuse, -R21.reuse ;  /* 0x0000000d7e7e7223 */ /* 0x180fe20000010815 */
[----:B------:R-:W-:Y:S01]  /*9920*/  HGMMA.64x128x16.F32.BF16 R24, R140, gdesc[UR12].tnspB, R24, gsb0 ;  /* 0x41e0000c8c187df0 */ /* 0x000fe20008001818 */
[-C--:B------:R-:W-:Y:S01]  /*9930*/  FFMA.FTZ R184, R184, R13.reuse, -R21 ;  /* 0x0000000db8b87223 */ /* 0x080fe20000010815 */
[----:B------:R-:W-:Y:S02]  /*9940*/  @!P1 VIADD R20, R20, 0x2a840 ;  /* 0x0002a84014149836 */ /* 0x000fe40000000000 */
[----:B-1----:R-:W-:Y:S01]  /*9950*/  FFMA.FTZ R6, R2, R6, R157 ;  /* 0x0000000602067223 */ /* 0x002fe2000001009d */
[-CC-:B------:R-:W-:Y:S01]  /*9960*/  FFMA.FTZ R130, R130, R13.reuse, -R21.reuse ;  /* 0x0000000d82827223 */ /* 0x180fe20000010815 */
[----:B------:R0:W1:Y:S01]  /*9970*/  MUFU.EX2 R113, R22 ;  /* 0x0000001600717308 */ /* 0x0000620000000800 */
[-CC-:B------:R-:W-:Y:S01]  /*9980*/  FFMA.FTZ R186, R186, R13.reuse, -R21.reuse ;  /* 0x0000000dbaba7223 */ /* 0x180fe20000010815 */
[----:B------:R-:W-:Y:S01]  /*9990*/  @!P1 PRMT R20, RZ, 0x654, R20 ;  /* 0x00000654ff149816 */ /* 0x000fe20000000014 */
[-CC-:B------:R-:W-:Y:S01]  /*99a0*/  FFMA.FTZ R134, R134, R13.reuse, -R21.reuse ;  /* 0x0000000d86867223 */ /* 0x180fe20000010815 */
[----:B------:R-:W-:Y:S01]  /*99b0*/  FFMA.FTZ R21, R188, R13, -R21 ;  /* 0x0000000dbc157223 */ /* 0x000fe20000010815 */
[----:B------:R-:W-:-:S03]  /*99c0*/  F2FP.BF16.F32.PACK_AB R158, R162, R91 ;  /* 0x0000005ba29e723e */ /* 0x000fc600000010ff */
[----:B------:R-:W2:Y:S01]  /*99d0*/  MUFU.EX2 R90, R90 ;  /* 0x0000005a005a7308 */ /* 0x000ea20000000800 */
[----:B0-----:R-:W-:-:S04]  /*99e0*/  IMAD.U32 R22, RZ, RZ, UR11 ;  /* 0x0000000bff167e24 */ /* 0x001fc8000f8e00ff */
[----:B------:R-:W-:-:S03]  /*99f0*/  @!P1 VIADD R22, R22, 0x2a860 ;  /* 0x0002a86016169836 */ /* 0x000fc60000000000 */
[----:B------:R-:W0:Y:S01]  /*9a00*/  MUFU.EX2 R153, R92 ;  /* 0x0000005c00997308 */ /* 0x000e220000000800 */
[C---:B-1----:R-:W-:Y:S01]  /*9a10*/  FADD.FTZ R6, R113.reuse, R6 ;  /* 0x0000000671067221 */ /* 0x042fe20000010000 */
[----:B------:R-:W-:Y:S02]  /*9a20*/  @!P1 PRMT R22, RZ, 0x654, R22 ;  /* 0x00000654ff169816 */ /* 0x000fe40000000016 */
[----:B------:R-:W-:Y:S01]  /*9a30*/  F2FP.BF16.F32.PACK_AB R157, R113, R157 ;  /* 0x0000009d719d723e */ /* 0x000fe200000010ff */
[----:B------:R-:W-:-:S03]  /*9a40*/  FADD.FTZ R6, R159, R6 ;  /* 0x000000069f067221 */ /* 0x000fc60000010000 */
        /* <DEDUP_REMOVED lines=9> */
[----:B--2---:R-:W-:-:S07]  /*9ae0*/  F2FP.BF16.F32.PACK_AB R152, R144, R93 ;  /* 0x0000005d9098723e */ /* 0x004fce00000010ff */
        /* <DEDUP_REMOVED lines=19> */
[----:B------:R1:W-:Y:S01]  /*9c20*/  MUFU.EX2 R88, R150 ;  /* 0x0000009600587308 */ /* 0x0003e20000000800 */
[C---:B--2---:R-:W-:Y:S01]  /*9c30*/  FADD.FTZ R6, R182.reuse, R6 ;  /* 0x00000006b6067221 */ /* 0x044fe20000010000 */
[----:B------:R-:W-:-:S06]  /*9c40*/  F2FP.BF16.F32.PACK_AB R145, R182, R145 ;  /* 0x00000091b691723e */ /* 0x000fcc00000010ff */
[----:B------:R-:W-:Y:S01]  /*9c50*/  MUFU.EX2 R107, R107 ;  /* 0x0000006b006b7308 */ /* 0x000fe20000000800 */
[----:B0-----:R-:W-:Y:S01]  /*9c60*/  FADD.FTZ R6, R147, R6 ;  /* 0x0000000693067221 */ /* 0x001fe20000010000 */
[----:B-1----:R-:W-:-:S06]  /*9c70*/  F2FP.BF16.F32.PACK_AB R150, R106, R99 ;  /* 0x000000636a96723e */ /* 0x002fcc00000010ff */
[----:B------:R-:W-:Y:S01]  /*9c80*/  MUFU.EX2 R184, R184 ;  /* 0x000000b800b87308 */ /* 0x000fe20000000800 */
[----:B------:R-:W-:Y:S02]  /*9c90*/  WARPGROUP.DEPBAR.LE gsb0, 0x0 ;  /* 0x00008000000079c5 */ /* 0x000fe40000010000 */
[----:B------:R-:W-:Y:S01]  /*9ca0*/  WARPGROUP.ARRIVE ;  /* 0x00000000000079c5 */ /* 0x000fe20000000000 */
[----:B------:R-:W-:-:S04]  /*9cb0*/  F2FP.BF16.F32.PACK_AB R140, R112, R105 ;  /* 0x00000069708c723e */ /* 0x000fc800000010ff */
[----:B------:R-:W-:Y:S01]  /*9cc0*/  MUFU.EX2 R141, R122 ;  /* 0x0000007a008d7308 */ /* 0x000fe20000000800 */
[----:B------:R-:W-:Y:S01]  /*9cd0*/  HGMMA.64x128x16.F32.BF16 R24, R136, gdesc[UR4].tnspB, R24, gsb0 ;  /* 0x41e0000488187df0 */ /* 0x000fe20008001818 */
[----:B------:R-:W-:-:S06]  /*9ce0*/  UMOV UR7, UR4 ;  /* 0x0000000400077c82 */ /* 0x000fcc0008000000 */
[----:B------:R-:W-:Y:S08]  /*9cf0*/  MUFU.EX2 R143, R126 ;  /* 0x0000007e008f7308 */ /* 0x000ff00000000800 */
[----:B------:R-:W0:Y:S08]  /*9d00*/  MUFU.EX2 R116, R116 ;  /* 0x0000007400747308 */ /* 0x000e300000000800 */
[----:B------:R-:W-:Y:S08]  /*9d10*/  MUFU.EX2 R109, R109 ;  /* 0x0000006d006d7308 */ /* 0x000ff00000000800 */
[----:B------:R-:W-:Y:S01]  /*9d20*/  MUFU.EX2 R186, R186 ;  /* 0x000000ba00ba7308 */ /* 0x000fe20000000800 */
[----:B0-----:R-:W-:-:S07]  /*9d30*/  F2FP.BF16.F32.PACK_AB R142, R116, R107 ;  /* 0x0000006b748e723e */ /* 0x001fce00000010ff */
[----:B------:R-:W0:Y:S08]  /*9d40*/  MUFU.EX2 R120, R120 ;  /* 0x0000007800787308 */ /* 0x000e300000000800 */
[----:B------:R-:W-:Y:S08]  /*9d50*/  MUFU.EX2 R111, R132 ;  /* 0x00000084006f7308 */ /* 0x000ff00000000800 */
[----:B------:R-:W-:Y:S08]  /*9d60*/  MUFU.EX2 R21, R21 ;  /* 0x0000001500157308 */ /* 0x000ff00000000800 */
[----:B------:R-:W1:Y:S01]  /*9d70*/  MUFU.EX2 R124, R124 ;  /* 0x0000007c007c7308 */ /* 0x000e620000000800 */
[----:B------:R-:W-:-:S02]  /*9d80*/  WARPGROUP.DEPBAR.LE gsb0, 0x0 ;  /* 0x00008000000079c5 */ /* 0x000fc40000010000 */
[----:B------:R2:W-:Y:S05]  /*9d90*/  @!P1 SYNCS.ARRIVE.TRANS64.RED.A1T0 RZ, [R20+URZ], RZ ;  /* 0x000000ff14ff99a7 */ /* 0x0005ea000810043f */
[----:B------:R-:W-:Y:S01]  /*9da0*/  MUFU.EX2 R137, R130 ;  /* 0x0000008200897308 */ /* 0x000fe20000000800 */
[----:B0-----:R-:W-:Y:S02]  /*9db0*/  F2FP.BF16.F32.PACK_AB R136, R120, R109 ;  /* 0x0000006d7888723e */ /* 0x001fe400000010ff */
[----:B-1----:R-:W-:Y:S01]  /*9dc0*/  F2FP.BF16.F32.PACK_AB R138, R124, R111 ;  /* 0x0000006f7c8a723e */ /* 0x002fe200000010ff */
[----:B--2---:R-:W-:Y:S01]  /*9dd0*/  FADD.FTZ R20, R160, R7 ;  /* 0x00000007a0147221 */ /* 0x004fe20000010000 */
[----:B------:R0:W-:Y:S03]  /*9de0*/  @!P1 SYNCS.ARRIVE.TRANS64.RED.A1T0 RZ, [R22+URZ], RZ ;  /* 0x000000ff16ff99a7 */ /* 0x0001e6000810043f */
[----:B------:R-:W-:Y:S01]  /*9df0*/  MUFU.EX2 R139, R134 ;  /* 0x00000086008b7308 */ /* 0x000fe20000000800 */
[----:B------:R-:W-:-:S02]  /*9e00*/  IMAD.MOV.U32 R160, RZ, RZ, R11 ;  /* 0x000000ffffa07224 */ /* 0x000fc400078e000b */
[----:B------:R-:W-:-:S04]  /*9e10*/  FADD.FTZ R7, R91, R20 ;  /* 0x000000145b077221 */ /* 0x000fc80000010000 */
[----:B------:R-:W-:Y:S01]  /*9e20*/  FADD.FTZ R20, R162, R7 ;  /* 0x00000007a2147221 */ /* 0x000fe20000010000 */
[----:B0-----:R0:W1:Y:S03]  /*9e30*/  MUFU.EX2 R22, R148 ;  /* 0x0000009400167308 */ /* 0x0010660000000800 */
[----:B------:R-:W-:-:S04]  /*9e40*/  FADD.FTZ R7, R93, R20 ;  /* 0x000000145d077221 */ /* 0x000fc80000010000 */
[----:B------:R-:W-:Y:S01]  /*9e50*/  FADD.FTZ R20, R144, R7 ;  /* 0x0000000790147221 */ /* 0x000fe20000010000 */
[----:B------:R-:W-:Y:S02]  /*9e60*/  F2FP.BF16.F32.PACK_AB R144, R108, R101 ;  /* 0x000000656c90723e */ /* 0x000fe400000010ff */
[----:B0-----:R-:W-:Y:S01]  /*9e70*/  F2FP.BF16.F32.PACK_AB R148, R164, R97 ;  /* 0x00000061a494723e */ /* 0x001fe200000010ff */
[----:B------:R-:W-:-:S04]  /*9e80*/  FADD.FTZ R7, R95, R20 ;  /* 0x000000145f077221 */ /* 0x000fc80000010000 */
[----:B------:R-:W-:Y:S01]  /*9e90*/  FADD.FTZ R20, R146, R7 ;  /* 0x0000000792147221 */ /* 0x000fe20000010000 */
[----:B------:R-:W-:Y:S01]  /*9ea0*/  F2FP.BF16.F32.PACK_AB R146, R110, R103 ;  /* 0x000000676e92723e */ /* 0x000fe200000010ff */
[C---:B-1----:R-:W-:Y:S02]  /*9eb0*/  FADD.FTZ R6, R22.reuse, R6 ;  /* 0x0000000616067221 */ /* 0x042fe40000010000 */
[----:B------:R-:W-:Y:S01]  /*9ec0*/  FADD.FTZ R7, R97, R20 ;  /* 0x0000001461077221 */ /* 0x000fe20000010000 */
[----:B------:R-:W-:Y:S01]  /*9ed0*/  F2FP.BF16.F32.PACK_AB R147, R22, R147 ;  /* 0x000000931693723e */ /* 0x000fe200000010ff */
[----:B------:R-:W-:Y:S02]  /*9ee0*/  FADD.FTZ R6, R141, R6 ;  /* 0x000000068d067221 */ /* 0x000fe40000010000 */
[----:B------:R-:W-:Y:S01]  /*9ef0*/  FADD.FTZ R20, R164, R7 ;  /* 0x00000007a4147221 */ /* 0x000fe20000010000 */
[C---:B------:R-:W-:Y:S01]  /*9f00*/  F2FP.BF16.F32.PACK_AB R141, R88.reuse, R141 ;  /* 0x0000008d588d723e */ /* 0x040fe200000010ff */
[----:B------:R-:W-:-:S02]  /*9f10*/  FADD.FTZ R6, R88, R6 ;  /* 0x0000000658067221 */ /* 0x000fc40000010000 */
[----:B------:R-:W-:Y:S02]  /*9f20*/  FADD.FTZ R7, R99, R20 ;  /* 0x0000001463077221 */ /* 0x000fe40000010000 */
[----:B------:R-:W-:Y:S02]  /*9f30*/  FADD.FTZ R6, R143, R6 ;  /* 0x000000068f067221 */ /* 0x000fe40000010000 */
[----:B------:R-:W-:Y:S01]  /*9f40*/  FADD.FTZ R20, R106, R7 ;  /* 0x000000076a147221 */ /* 0x000fe20000010000 */
[C---:B------:R-:W-:Y:S01]  /*9f50*/  F2FP.BF16.F32.PACK_AB R143, R184.reuse, R143 ;  /* 0x0000008fb88f723e */ /* 0x040fe200000010ff */
[----:B------:R-:W-:Y:S02]  /*9f60*/  FADD.FTZ R6, R184, R6 ;  /* 0x00000006b8067221 */ /* 0x000fe40000010000 */
[----:B------:R-:W-:Y:S02]  /*9f70*/  FADD.FTZ R7, R101, R20 ;  /* 0x0000001465077221 */ /* 0x000fe40000010000 */
[----:B------:R-:W-:-:S02]  /*9f80*/  FADD.FTZ R6, R137, R6 ;  /* 0x0000000689067221 */ /* 0x000fc40000010000 */
[----:B------:R-:W-:Y:S01]  /*9f90*/  FADD.FTZ R20, R108, R7 ;  /* 0x000000076c147221 */ /* 0x000fe20000010000 */
[C---:B------:R-:W-:Y:S01]  /*9fa0*/  F2FP.BF16.F32.PACK_AB R137, R186.reuse, R137 ;  /* 0x00000089ba89723e */ /* 0x040fe200000010ff */
[----:B------:R-:W-:Y:S02]  /*9fb0*/  FADD.FTZ R6, R186, R6 ;  /* 0x00000006ba067221 */ /* 0x000fe40000010000 */
[----:B------:R-:W-:Y:S02]  /*9fc0*/  FADD.FTZ R7, R103, R20 ;  /* 0x0000001467077221 */ /* 0x000fe40000010000 */
[----:B------:R-:W-:Y:S02]  /*9fd0*/  FADD.FTZ R6, R139, R6 ;  /* 0x000000068b067221 */ /* 0x000fe40000010000 */
[----:B------:R-:W-:Y:S01]  /*9fe0*/  FADD.FTZ R20, R110, R7 ;  /* 0x000000076e147221 */ /* 0x000fe20000010000 */
[C---:B------:R-:W-:Y:S01]  /*9ff0*/  F2FP.BF16.F32.PACK_AB R139, R21.reuse, R139 ;  /* 0x0000008b158b723e */ /* 0x040fe200000010ff */
[----:B------:R-:W-:-:S02]  /*a000*/  FADD.FTZ R6, R21, R6 ;  /* 0x0000000615067221 */ /* 0x000fc40000010000 */
[----:B------:R-:W-:Y:S01]  /*a010*/  FADD.FTZ R7, R105, R20 ;  /* 0x0000001469077221 */ /* 0x000fe20000010000 */
[----:B------:R-:W-:-:S03]  /*a020*/  IMAD.MOV.U32 R21, RZ, RZ, R10 ;  /* 0x000000ffff157224 */ /* 0x000fc600078e000a */
[----:B------:R-:W-:-:S04]  /*a030*/  FADD.FTZ R20, R112, R7 ;  /* 0x0000000770147221 */ /* 0x000fc80000010000 */
[----:B------:R-:W-:-:S04]  /*a040*/  FADD.FTZ R7, R107, R20 ;  /* 0x000000146b077221 */ /* 0x000fc80000010000 */
[----:B------:R-:W-:-:S04]  /*a050*/  FADD.FTZ R20, R116, R7 ;  /* 0x0000000774147221 */ /* 0x000fc80000010000 */
[----:B------:R-:W-:-:S04]  /*a060*/  FADD.FTZ R7, R109, R20 ;  /* 0x000000146d077221 */ /* 0x000fc80000010000 */
[----:B------:R-:W-:-:S04]  /*a070*/  FADD.FTZ R20, R120, R7 ;  /* 0x0000000778147221 */ /* 0x000fc80000010000 */
[----:B------:R-:W-:Y:S01]  /*a080*/  FADD.FTZ R7, R111, R20 ;  /* 0x000000146f077221 */ /* 0x000fe20000010000 */
[----:B------:R-:W-:-:S03]  /*a090*/  IMAD.MOV.U32 R20, RZ, RZ, R3 ;  /* 0x000000ffff147224 */ /* 0x000fc600078e0003 */
[----:B------:R-:W-:Y:S01]  /*a0a0*/  FADD.FTZ R7, R124, R7 ;  /* 0x000000077c077221 */ /* 0x000fe20000010000 */
[----:B------:R-:W-:Y:S06]  /*a0b0*/  @P2 BRA `(.L_x_962) ;  /* 0xffffffdc00a82947 */ /* 0x000fec000383ffff */
.L_x_953:
[----:B------:R-:W-:-:S13]  /*a0c0*/  ISETP.GE.AND P2, PT, R12, R17, PT ;  /* 0x000000110c00720c */ /* 0x000fda0003f46270 */
[----:B------:R-:W-:Y:S05]  /*a0d0*/  @!P2 BRA `(.L_x_963) ;  /* 0x0000003000e4a947 */ /* 0x000fea0003800000 */
[----:B------:R-:W-:Y:S01]  /*a0e0*/  IMAD.MOV.U32 R15, RZ, RZ, R10 ;  /* 0x000000ffff0f7224 */ /* 0x000fe200078e000a */
[----:B------:R-:W-:Y:S01]  /*a0f0*/  UMOV UR7, UR4 ;  /* 0x0000000400077c82 */ /* 0x000fe20008000000 */
[----:B------:R-:W-:Y:S01]  /*a100*/  IMAD.MOV.U32 R20, RZ, RZ, R11 ;  /* 0x000000ffff147224 */ /* 0x000fe200078e000b */
[----:B------:R-:W-:Y:S01]  /*a110*/  ULDC UR59, c[0x0][0x9e4] ;  /* 0x00027900003b7ab9 */ /* 0x000fe20000000800 */
[----:B------:R-:W-:Y:S01]  /*a120*/  IMAD.MOV.U32 R21, RZ, RZ, R3 ;  /* 0x000000ffff157224 */ /* 0x000fe200078e0003 */
[----:B------:R-:W-:Y:S01]  /*a130*/  ULDC UR60, c[0x0][0x288] ;  /* 0x0000a200003c7ab9 */ /* 0x000fe20000000800 */
[----:B------:R-:W-:-:S05]  /*a140*/  ULDC UR5, c[0x0][0x9d8] ;  /* 0x0002760000057ab9 */ /* 0x000fca0000000800 */
.L_x_980:
[----:B------:R-:W-:-:S04]  /*a150*/  UIADD3 UR4, UR7, 0x1, URZ ;  /* 0x0000000107047890 */ /* 0x000fc8000fffe03f */
[----:B------:R-:W-:-:S04]  /*a160*/  UISETP.NE.AND UP0, UPT, UR4, 0x2, UPT ;  /* 0x000000020400788c */ /* 0x000fc8000bf05270 */
[----:B------:R-:W-:Y:S02]  /*a170*/  USEL UR6, URZ, 0x1, UP0 ;  /* 0x000000013f067887 */ /* 0x000fe40008000000 */
[----:B------:R-:W-:-:S04]  /*a180*/  USEL UR4, UR4, URZ, UP0 ;  /* 0x0000003f04047287 */ /* 0x000fc80008000000 */
[----:B------:R-:W-:Y:S01]  /*a190*/  LOP3.LUT R3, R21, UR6, RZ, 0x3c, !PT ;  /* 0x0000000615037c12 */ /* 0x000fe2000f8e3cff */
[----:B------:R-:W-:Y:S07]  /*a1a0*/  @!P0 BRA `(.L_x_964) ;  /* 0x0000000000048947 */ /* 0x000fee0003800000 */
[----:B------:R-:W-:Y:S01]  /*a1b0*/  BPT.TRAP 0x1 ;  /* 0x000000040000795c */ /* 0x000fe20000300000 */
.L_x_964:
[----:B------:R-:W-:Y:S01]  /*a1c0*/  ULEA UR56, UR4, UR57, 0x3 ;  /* 0x0000003904387291 */ /* 0x000fe2000f8e183f */
[----:B------:R-:W-:-:S08]  /*a1d0*/  SHF.L.U32 R10, R3, 0x1f, RZ ;  /* 0x0000001f030a7819 */ /* 0x000fd000000006ff */
[----:B------:R0:W1:Y:S01]  /*a1e0*/  SYNCS.PHASECHK.TRANS64.TRYWAIT P2, [UR56+0x2a830], R10 ;  /* 0x02a8300aff0075a7 */ /* 0x0000620008040178 */
[----:B------:R-:W-:Y:S05]  /*a1f0*/  @!P0 BRA `(.L_x_965) ;  /* 0x0000000000048947 */ /* 0x000fea0003800000 */
[----:B------:R-:W-:Y:S01]  /*a200*/  BPT.TRAP 0x1 ;  /* 0x000000040000795c */ /* 0x000fe20000300000 */
.L_x_965:
[----:B-1----:R-:W-:Y:S05]  /*a210*/  @P2 BRA `(.L_x_966) ;  /* 0x0000000000082947 */ /* 0x002fea0003800000 */
[----:B------:R-:W1:Y:S02]  /*a220*/  SYNCS.PHASECHK.TRANS64.TRYWAIT P2, [UR56+0x2a830], R10 ;  /* 0x02a8300aff0075a7 */ /* 0x000e640008040178 */
[----:B-1----:R-:W-:Y:S05]  /*a230*/  @!P2 BRA `(.L_x_967) ;  /* 0x0000009c0028a947 */ /* 0x002fea0003800000 */
.L_x_966:
        /* <DEDUP_REMOVED lines=129> */
.L_x_968:
[----:B------:R-:W-:Y:S01]  /*aa50*/  ULEA UR11, UR7, UR57, 0x3 ;  /* 0x00000039070b7291 */ /* 0x000fe2000f8e183f */
[----:B------:R-:W-:-:S08]  /*aa60*/  SHF.L.U32 R0, R21, 0x1f, RZ ;  /* 0x0000001f15007819 */ /* 0x000fd000000006ff */
[----:B------:R2:W3:Y:S01]  /*aa70*/  SYNCS.PHASECHK.TRANS64.TRYWAIT P2, [UR11+0x2a850], R0 ;  /* 0x02a85000ff0075a7 */ /* 0x0004e2000804014b */
[----:B------:R-:W-:Y:S05]  /*aa80*/  @!P0 BRA `(.L_x_969) ;  /* 0x0000000000048947 */ /* 0x000fea0003800000 */
[----:B------:R-:W-:Y:S01]  /*aa90*/  BPT.TRAP 0x1 ;  /* 0x000000040000795c */ /* 0x000fe20000300000 */
.L_x_969:
[----:B---3--:R-:W-:Y:S05]  /*aaa0*/  @P2 BRA `(.L_x_970) ;  /* 0x0000000000082947 */ /* 0x008fea0003800000 */
[----:B------:R-:W3:Y:S02]  /*aab0*/  SYNCS.PHASECHK.TRANS64.TRYWAIT P2, [UR11+0x2a850], R0 ;  /* 0x02a85000ff0075a7 */ /* 0x000ee4000804014b */
[----:B---3--:R-:W-:Y:S05]  /*aac0*/  @!P2 BRA `(.L_x_971) ;  /* 0x00000094001ca947 */ /* 0x008fea0003800000 */
.L_x_970:
[----:B------:R-:W-:Y:S01]  /*aad0*/  UIADD3 UR6, UR57, 0x400, URZ ;  /* 0x0000040039067890 */ /* 0x000fe2000fffe03f */
[----:B------:R-:W-:Y:S01]  /*aae0*/  WARPGROUP.ARRIVE ;  /* 0x00000000000079c5 */ /* 0x000fe20000000000 */
[----:B------:R-:W-:Y:S01]  /*aaf0*/  UMOV UR15, 0x40000040 ;  /* 0x40000040000f7882 */ /* 0x000fe20000000000 */
[----:B------:R-:W-:Y:S01]  /*ab00*/  ISETP.NE.AND P2, PT, R23, 0x1, PT ;  /* 0x000000011700780c */ /* 0x000fe20003f45270 */
[----:B------:R-:W-:Y:S01]  /*ab10*/  USHF.R.U32.HI UR6, URZ, 0x4, UR6 ;  /* 0x000000043f067899 */ /* 0x000fe20008011606 */
[----:B-12---:R-:W-:Y:S01]  /*ab20*/  FMUL.FTZ R0, R90, UR5 ;  /* 0x000000055a007c20 */ /* 0x006fe20008410000 */
        /* <DEDUP_REMOVED lines=12> */
[----:B------:R-:W4:Y:S01]  /*abf0*/  MUFU.TANH R100, R109 ;  /* 0x0000006d00647308 */ /* 0x000f220000002400 */
[----:B------:R-:W-:Y:S01]  /*ac00*/  UMOV UR7, 0x40000040 ;  /* 0x4000004000077882 */ /* 0x000fe20000000000 */
[----:B------:R-:W-:Y:S01]  /*ac10*/  UIADD3 UR10, UR6, 0x80, URZ ;  /* 0x00000080060a7890 */ /* 0x000fe2000fffe03f */
[----:B-1----:R-:W-:-:S02]  /*ac20*/  IMAD.MOV.U32 R108, RZ, RZ, R8 ;  /* 0x000000ffff6c7224 */ /* 0x002fc400078e0008 */
[----:B------:R-:W-:Y:S01]  /*ac30*/  FMUL.FTZ R2, R91, UR5 ;  /* 0x000000055b027c20 */ /* 0x000fe20008410000 */
[----:B------:R-:W-:Y:S02]  /*ac40*/  IMAD R111, R12, -0x60, RZ ;  /* 0xffffffa00c6f7824 */ /* 0x000fe400078e02ff */
[----:B0-----:R-:W-:Y:S01]  /*ac50*/  FMUL.FTZ R10, R88, UR5 ;  /* 0x00000005580a7c20 */ /* 0x001fe20008410000 */
[----:B------:R-:W-:Y:S01]  /*ac60*/  HGMMA.64x128x16.F32.BF16 R24, R156, gdesc[UR4].tnspB, R24, gsb0 ;  /* 0x41e000049c187df0 */ /* 0x000fe20008001818 */
[----:B------:R-:W-:Y:S01]  /*ac70*/  UMOV UR7, 0x40000040 ;  /* 0x4000004000077882 */ /* 0x000fe20000000000 */
[----:B------:R-:W-:Y:S01]  /*ac80*/  UMOV UR14, UR10 ;  /* 0x0000000a000e7c82 */ /* 0x000fe20008000000 */
[----:B------:R-:W-:Y:S01]  /*ac90*/  UIADD3 UR10, UR6, 0x100, URZ ;  /* 0x00000100060a7890 */ /* 0x000fe2000fffe03f */
[----:B------:R-:W-:Y:S01]  /*aca0*/  FMUL.FTZ R11, R94, UR5 ;  /* 0x000000055e0b7c20 */ /* 0x000fe20008410000 */
[----:B------:R-:W-:Y:S01]  /*acb0*/  FMUL.FTZ R13, R95, UR5 ;  /* 0x000000055f0d7c20 */ /* 0x000fe20008410000 */
[----:B------:R-:W-:Y:S01]  /*acc0*/  FMUL.FTZ R160, R97, UR5 ;  /* 0x0000000561a07c20 */ /* 0x000fe20008410000 */
        /* <DEDUP_REMOVED lines=21> */
[----:B------:R-:W-:-:S02]  /*ae20*/  VIADD R94, R111, 0x1 ;  /* 0x000000016f5e7836 */ /* 0x000fc40000000000 */
[----:B------:R-:W-:Y:S01]  /*ae30*/  FMUL.FTZ R120, R120, UR5 ;  /* 0x0000000578787c20 */ /* 0x000fe20008410000 */
[----:B------:R-:W-:Y:S01]  /*ae40*/  FMUL.FTZ R124, R124, UR5 ;  /* 0x000000057c7c7c20 */ /* 0x000fe20008410000 */
[----:B------:R-:W-:Y:S01]  /*ae50*/  FMUL.FTZ R132, R132, UR5 ;  /* 0x0000000584847c20 */ /* 0x000fe20008410000 */
[----:B------:R-:W-:Y:S01]  /*ae60*/  FMUL.FTZ R134, R134, UR5 ;  /* 0x0000000586867c20 */ /* 0x000fe20008410000 */
[----:B------:R-:W-:Y:S01]  /*ae70*/  IMAD R94, R9, -0x2, R94 ;  /* 0xfffffffe095e7824 */ /* 0x000fe200078e025e */
[----:B------:R-:W0:Y:S01]  /*ae80*/  MUFU.TANH R10, R10 ;  /* 0x0000000a000a7308 */ /* 0x000e220000002400 */
[----:B------:R-:W-:-:S03]  /*ae90*/  ULDC UR18, c[0x0][0x9e0] ;  /* 0x0002780000127ab9 */ /* 0x000fc60000000800 */
[----:B------:R-:W-:-:S04]  /*aea0*/  IADD3 R96, R94, -UR60, R19 ;  /* 0x8000003c5e607c10 */ /* 0x000fc8000fffe013 */
[----:B------:R-:W0:Y:S01]  /*aeb0*/  MUFU.TANH R0, R0 ;  /* 0x0000000000007308 */ /* 0x000e220000002400 */
[C---:B------:R-:W-:Y:S02]  /*aec0*/  VIADD R114, R96.reuse, UR18 ;  /* 0x0000001260727c36 */ /* 0x040fe40008000000 */
[----:B------:R-:W-:-:S05]  /*aed0*/  VIADD R115, R96, UR61 ;  /* 0x0000003d60737c36 */ /* 0x000fca0008000000 */
        /* <DEDUP_REMOVED lines=16> */
[----:B------:R-:W-:Y:S01]  /*afe0*/  UMOV UR14, UR10 ;  /* 0x0000000a000e7c82 */ /* 0x000fe20008000000 */
[----:B------:R-:W-:Y:S01]  /*aff0*/  UMOV UR15, 0x40000040 ;  /* 0x40000040000f7882 */ /* 0x000fe20000000000 */
[----:B------:R-:W-:-:S04]  /*b000*/  UIADD3 UR10, UR6, 0x180, URZ ;  /* 0x00000180060a7890 */ /* 0x000fc8000fffe03f */
        /* <DEDUP_REMOVED lines=15> */
[----:B------:R0:W0:Y:S08]  /*b100*/  MUFU.TANH R110, R132 ;  /* 0x00000084006e7308 */ /* 0x0000300000002400 */
[----:B------:R-:W0:Y:S01]  /*b110*/  MUFU.TANH R133, R133 ;  /* 0x0000008500857308 */ /* 0x000e220000002400 */
[----:B------:R-:W-:-:S02]  /*b120*/  WARPGROUP.DEPBAR.LE gsb0, 0x0 ;  /* 0x00008000000079c5 */ /* 0x000fc40000010000 */
[----:B------:R-:W-:Y:S01]  /*b130*/  WARPGROUP.ARRIVE ;  /* 0x00000000000079c5 */ /* 0x000fe20000000000 */
[----:B------:R-:W-:Y:S01]  /*b140*/  FMUL.FTZ R152, R130, UR5 ;  /* 0x0000000582987c20 */ /* 0x000fe20008410000 */
[----:B------:R-:W-:-:S04]  /*b150*/  FMUL.FTZ R154, R131, UR5 ;  /* 0x00000005839a7c20 */ /* 0x000fc80008410000 */
[----:B------:R-:W-:Y:S01]  /*b160*/  HGMMA.64x128x16.F32.BF16 R24, R148, gdesc[UR12].tnspB, R24, gsb0 ;  /* 0x41e0000c94187df0 */ /* 0x000fe20008001818 */
[----:B------:R-:W-:Y:S01]  /*b170*/  UMOV UR14, UR10 ;  /* 0x0000000a000e7c82 */ /* 0x000fe20008000000 */
[----:B------:R-:W-:Y:S01]  /*b180*/  UMOV UR15, 0x40000040 ;  /* 0x40000040000f7882 */ /* 0x000fe20000000000 */
[----:B------:R-:W-:Y:S01]  /*b190*/  UIADD3 UR10, UR6, 0x200, URZ ;  /* 0x00000200060a7890 */ /* 0x000fe2000fffe03f */
[----:B------:R-:W0:Y:S01]  /*b1a0*/  MUFU.TANH R152, R152 ;  /* 0x0000009800987308 */ /* 0x000e220000002400 */
[----:B------:R-:W-:-:S07]  /*b1b0*/  UIADD3 UR6, UR6, 0x280, URZ ;  /* 0x0000028006067890 */ /* 0x000fce000fffe03f */
[----:B------:R-:W0:Y:S01]  /*b1c0*/  MUFU.TANH R154, R154 ;  /* 0x0000009a009a7308 */ /* 0x000e220000002400 */
[----:B------:R-:W-:Y:S02]  /*b1d0*/  WARPGROUP.DEPBAR.LE gsb0, 0x0 ;  /* 0x00008000000079c5 */ /* 0x000fe40000010000 */
[----:B------:R-:W-:Y:S01]  /*b1e0*/  WARPGROUP.ARRIVE ;  /* 0x00000000000079c5 */ /* 0x000fe20000000000 */
[----:B------:R-:W-:Y:S01]  /*b1f0*/  FMUL.FTZ R148, R126, UR5 ;  /* 0x000000057e947c20 */ /* 0x000fe20008410000 */
[----:B------:R-:W-:-:S04]  /*b200*/  FMUL.FTZ R150, R127, UR5 ;  /* 0x000000057f967c20 */ /* 0x000fc80008410000 */
[----:B------:R-:W-:Y:S01]  /*b210*/  HGMMA.64x128x16.F32.BF16 R24, R144, gdesc[UR12].tnspB, R24, gsb0 ;  /* 0x41e0000c90187df0 */ /* 0x000fe20008001818 */
[----:B------:R-:W-:Y:S01]  /*b220*/  UMOV UR14, UR10 ;  /* 0x0000000a000e7c82 */ /* 0x000fe20008000000 */
[----:B------:R-:W-:Y:S01]  /*b230*/  UMOV UR15, 0x40000040 ;  /* 0x40000040000f7882 */ /* 0x000fe20000000000 */
[----:B------:R-:W0:Y:S08]  /*b240*/  MUFU.TANH R148, R148 ;  /* 0x0000009400947308 */ /* 0x000e300000002400 */
[----:B------:R-:W0:Y:S01]  /*b250*/  MUFU.TANH R150, R150 ;  /* 0x0000009600967308 */ /* 0x000e220000002400 */
[----:B------:R-:W-:-:S02]  /*b260*/  WARPGROUP.DEPBAR.LE gsb0, 0x0 ;  /* 0x00008000000079c5 */ /* 0x000fc40000010000 */
[----:B------:R-:W-:Y:S01]  /*b270*/  WARPGROUP.ARRIVE ;  /* 0x00000000000079c5 */ /* 0x000fe20000000000 */
[----:B------:R-:W-:Y:S01]  /*b280*/  FMUL.FTZ R144, R89, UR5 ;  /* 0x0000000559907c20 */ /* 0x000fe20008410000 */
[----:B------:R-:W-:Y:S01]  /*b290*/  FMUL.FTZ R145, R93, UR5 ;  /* 0x000000055d917c20 */ /* 0x000fe20008410000 */
[----:B------:R-:W5:Y:S01]  /*b2a0*/  @P2 LDC R89, c[0x0][0x44c] ;  /* 0x00011300ff592b82 */ /* 0x000f620000000800 */
[----:B------:R-:W-:Y:S01]  /*b2b0*/  FMUL.FTZ R93, R106, UR5 ;  /* 0x000000056a5d7c20 */ /* 0x000fe20008410000 */
[----:B------:R-:W-:Y:S01]  /*b2c0*/  FMUL.FTZ R146, R123, UR5 ;  /* 0x000000057b927c20 */ /* 0x000fe20008410000 */
[----:B------:R-:W-:Y:S01]  /*b2d0*/  HGMMA.64x128x16.F32.BF16 R24, R140, gdesc[UR12].tnspB, R24, gsb0 ;  /* 0x41e0000c8c187df0 */ /* 0x000fe20008001818 */
[----:B------:R-:W0:Y:S08]  /*b2e0*/  MUFU.TANH R144, R144 ;  /* 0x0000009000907308 */ /* 0x000e300000002400 */
[----:B------:R-:W0:Y:S08]  /*b2f0*/  MUFU.TANH R145, R145 ;  /* 0x0000009100917308 */ /* 0x000e300000002400 */
[----:B------:R-:W0:Y:S01]  /*b300*/  MUFU.TANH R93, R93 ;  /* 0x0000005d005d7308 */ /* 0x000e220000002400 */
[----:B-----5:R-:W-:-:S07]  /*b310*/  @P2 IMAD.HI.U32 R89, R8, R89, RZ ;  /* 0x0000005908592227 */ /* 0x020fce00078e00ff */
[----:B------:R0:W0:Y:S01]  /*b320*/  MUFU.TANH R106, R120 ;  /* 0x00000078006a7308 */ /* 0x0000220000002400 */
[----:B---3--:R-:W-:Y:S01]  /*b330*/  @P2 SHF.R.U32.HI R108, RZ, R90, R89 ;  /* 0x0000005aff6c2219 */ /* 0x008fe20000011659 */
[----:B------:R-:W-:Y:S01]  /*b340*/  IMAD.U32 R89, RZ, RZ, UR56 ;  /* 0x00000038ff597e24 */ /* 0x000fe2000f8e00ff */
[----:B------:R-:W-:-:S03]  /*b350*/  ISETP.GE.AND P2, PT, R14, 0x1, PT ;  /* 0x000000010e00780c */ /* 0x000fc60003f46270 */
[----:B------:R-:W-:Y:S01]  /*b360*/  @!P1 VIADD R89, R89, 0x2a840 ;  /* 0x0002a84059599836 */ /* 0x000fe20000000000 */
[----:B------:R-:W3:Y:S01]  /*b370*/  SHFL.IDX PT, R109, R108, RZ, 0x1c1f ;  /* 0x001c1fff6c6d7589 */ /* 0x000ee200000e0000 */
[----:B------:R-:W0:Y:S03]  /*b380*/  MUFU.TANH R146, R146 ;  /* 0x0000009200927308 */ /* 0x000e260000002400 */
[----:B------:R-:W-:-:S05]  /*b390*/  @!P1 PRMT R90, RZ, 0x654, R89 ;  /* 0x00000654ff5a9816 */ /* 0x000fca0000000059 */
[----:B------:R0:W0:Y:S01]  /*b3a0*/  MUFU.TANH R89, R134 ;  /* 0x0000008600597308 */ /* 0x0000220000002400 */
[--C-:B---3--:R-:W-:Y:S02]  /*b3b0*/  IMAD.IADD R96, R114, 0x1, R109.reuse ;  /* 0x0000000172607824 */ /* 0x108fe400078e026d */
[----:B------:R-:W-:Y:S01]  /*b3c0*/  IMAD.IADD R107, R115, 0x1, R109 ;  /* 0x00000001736b7824 */ /* 0x000fe200078e026d */
[----:B------:R-:W-:Y:S02]  /*b3d0*/  WARPGROUP.DEPBAR.LE gsb0, 0x0 ;  /* 0x00008000000079c5 */ /* 0x000fe40000010000 */
[----:B------:R-:W-:Y:S01]  /*b3e0*/  WARPGROUP.ARRIVE ;  /* 0x00000000000079c5 */ /* 0x000fe20000000000 */
[----:B------:R-:W-:Y:S01]  /*b3f0*/  FMUL.FTZ R140, R119, UR5 ;  /* 0x00000005778c7c20 */ /* 0x000fe20008410000 */
[----:B------:R-:W-:Y:S01]  /*b400*/  FMUL.FTZ R142, R122, UR5 ;  /* 0x000000057a8e7c20 */ /* 0x000fe20008410000 */
[----:B------:R-:W-:-:S03]  /*b410*/  VIADD R122, R94, 0xffffffff ;  /* 0xffffffff5e7a7836 */ /* 0x000fc60000000000 */
[----:B------:R-:W-:Y:S01]  /*b420*/  HGMMA.64x128x16.F32.BF16 R24, R136, gdesc[UR4].tnspB, R24, gsb0 ;  /* 0x41e0000488187df0 */ /* 0x000fe20008001818 */
[----:B------:R-:W3:Y:S08]  /*b430*/  MUFU.TANH R140, R140 ;  /* 0x0000008c008c7308 */ /* 0x000ef00000002400 */
[----:B------:R-:W0:Y:S01]  /*b440*/  MUFU.TANH R142, R142 ;  /* 0x0000008e008e7308 */ /* 0x000e220000002400 */
[----:B------:R-:W-:-:S02]  /*b450*/  WARPGROUP.DEPBAR.LE gsb0, 0x0 ;  /* 0x00008000000079c5 */ /* 0x000fc40000010000 */
[----:B------:R5:W-:Y:S02]  /*b460*/  @!P1 SYNCS.ARRIVE.TRANS64.RED.A1T0 RZ, [R90+URZ], RZ ;  /* 0x000000ff5aff99a7 */ /* 0x000be4000810043f */
[----:B-----5:R-:W-:-:S06]  /*b470*/  FMUL.FTZ R90, R135, UR5 ;  /* 0x00000005875a7c20 */ /* 0x020fcc0008410000 */
[----:B------:R-:W0:Y:S01]  /*b480*/  MUFU.TANH R90, R90 ;  /* 0x0000005a005a7308 */ /* 0x000e220000002400 */
[----:B-1234-:R-:W-:Y:S05]  /*b490*/  @!P2 BRA `(.L_x_972) ;  /* 0x00000000005ca947 */ /* 0x01efea0003800000 */
[----:B------:R-:W-:Y:S01]  /*b4a0*/  ULDC UR6, c[0x0][0x2f0] ;  /* 0x0000bc0000067ab9 */ /* 0x000fe20000000800 */
[----:B------:R-:W-:Y:S01]  /*b4b0*/  BSSY B0, `(.L_x_973) ;  /* 0x0000012000007945 */ /* 0x000fe20003800000 */
[----:B------:R-:W-:-:S04]  /*b4c0*/  IMAD R94, R16, UR6, R109 ;  /* 0x00000006105e7c24 */ /* 0x000fc8000f8e026d */
        /* <DEDUP_REMOVED lines=11> */
.L_x_974:
[----:B------:R-:W-:-:S05]  /*b580*/  IMAD.U32 R118, RZ, RZ, UR59 ;  /* 0x0000003bff767e24 */ /* 0x000fca000f8e00ff */
[----:B------:R-:W-:-:S13]  /*b590*/  ISETP.NE.AND P2, PT, R118, 0x1, PT ;  /* 0x000000017600780c */ /* 0x000fda0003f45270 */
[----:B------:R-:W1:Y:S02]  /*b5a0*/  @P2 LDC.64 R126, c[0x0][0x9e8] ;  /* 0x00027a00ff7e2b82 */ /* 0x000e640000000a00 */
[----:B-1----:R-:W-:-:S05]  /*b5b0*/  @P2 IMAD.HI.U32 R94, R109, R126, RZ ;  /* 0x0000007e6d5e2227 */ /* 0x002fca00078e00ff */
[----:B------:R-:W-:-:S07]  /*b5c0*/  @P2 SHF.R.U32.HI R109, RZ, R127, R94 ;  /* 0x0000007fff6d2219 */ /* 0x000fce000001165e */
.L_x_975:
[----:B------:R-:W-:Y:S05]  /*b5d0*/  BSYNC B0 ;  /* 0x0000000000007941 */ /* 0x000fea0003800000 */
.L_x_973:
[----:B------:R-:W-:-:S05]  /*b5e0*/  IMAD R109, R109, R118, R122 ;  /* 0x000000766d6d7224 */ /* 0x000fca00078e027a */
[----:B------:R-:W-:Y:S02]  /*b5f0*/  VIADDMNMX R96, R109, R118, R96, PT ;  /* 0x000000766d607246 */ /* 0x000fe40003800160 */
[----:B------:R-:W-:-:S07]  /*b600*/  VIMNMX R107, R107, R109, !PT ;  /* 0x0000006d6b6b7248 */ /* 0x000fce0007fe0100 */
.L_x_972:
[C---:B------:R-:W-:Y:S01]  /*b610*/  ISETP.GE.AND P2, PT, R111.reuse, 0x2, PT ;  /* 0x000000026f00780c */ /* 0x040fe20003f46270 */
[----:B------:R-:W1:Y:S01]  /*b620*/  SHFL.IDX PT, R109, R108, 0x1, 0x1c1f ;  /* 0x003c1f006c6d7f89 */ /* 0x000e6200000e0000 */
        /* <DEDUP_REMOVED lines=90> */
[C---:B------:R-:W-:Y:S02]  /*bbd0*/  ISETP.LT.OR P4, PT, R96.reuse, 0x4a, P4 ;  /* 0x0000004a6000780c */ /* 0x040fe40002781670 */
[----:B------:R-:W-:Y:S02]  /*bbe0*/  ISETP.GE.AND P5, PT, R111, 0x51, PT ;  /* 0x000000516f00780c */ /* 0x000fe40003fa6270 */
        /* <DEDUP_REMOVED lines=17> */
[----:B------:R-:W-:Y:S01]  /*bd00*/  FSEL R176, R10, -INF , !P6 ;  /* 0xff8000000ab07808 */ /* 0x000fe20007000000 */
[----:B-1----:R-:W-:Y:S01]  /*bd10*/  IMAD.IADD R10, R114, 0x1, R109 ;  /* 0x00000001720a7824 */ /* 0x002fe200078e026d */
[----:B------:R-:W-:-:S04]  /*bd20*/  ISETP.GE.AND P6, PT, R111, 0x5a, PT ;  /* 0x0000005a6f00780c */ /* 0x000fc80003fc6270 */
[----:B------:R-:W-:Y:S02]  /*bd30*/  P2R R129, PR, RZ, 0x40 ;  /* 0x00000040ff817803 */ /* 0x000fe40000000000 */
[----:B------:R-:W-:Y:S01]  /*bd40*/  ISETP.GT.AND P6, PT, R107, 0x59, !P6 ;  /* 0x000000596b00780c */ /* 0x000fe200077c4270 */
[----:B------:R-:W-:-:S03]  /*bd50*/  IMAD.IADD R107, R115, 0x1, R109 ;  /* 0x00000001736b7824 */ /* 0x000fc600078e026d */
[----:B------:R-:W-:-:S04]  /*bd60*/  ISETP.LT.OR P6, PT, R96, 0x5a, P6 ;  /* 0x0000005a6000780c */ /* 0x000fc800037c1670 */
[----:B------:R-:W-:Y:S02]  /*bd70*/  FSEL R96, R133, -INF , !P6 ;  /* 0xff80000085607808 */ /* 0x000fe40007000000 */
[----:B------:R-:W-:-:S13]  /*bd80*/  ISETP.GE.AND P6, PT, R14, 0x1, PT ;  /* 0x000000010e00780c */ /* 0x000fda0003fc6270 */
[----:B------:R-:W-:Y:S05]  /*bd90*/  @!P6 BRA `(.L_x_976) ;  /* 0x00000000005ce947 */ /* 0x000fea0003800000 */
        /* <DEDUP_REMOVED lines=14> */
.L_x_978:
[----:B------:R-:W-:-:S05]  /*be80*/  IMAD.U32 R110, RZ, RZ, UR59 ;  /* 0x0000003bff6e7e24 */ /* 0x000fca000f8e00ff */
[----:B------:R-:W-:-:S13]  /*be90*/  ISETP.NE.AND P6, PT, R110, 0x1, PT ;  /* 0x000000016e00780c */ /* 0x000fda0003fc5270 */
[----:B------:R-:W0:Y:S02]  /*bea0*/  @P6 LDC.64 R108, c[0x0][0x9e8] ;  /* 0x00027a00ff6c6b82 */ /* 0x000e240000000a00 */
[----:B0-----:R-:W-:-:S05]  /*beb0*/  @P6 IMAD.HI.U32 R108, R111, R108, RZ ;  /* 0x0000006c6f6c6227 */ /* 0x001fca00078e00ff */
[----:B------:R-:W-:-:S07]  /*bec0*/  @P6 SHF.R.U32.HI R111, RZ, R109, R108 ;  /* 0x0000006dff6f6219 */ /* 0x000fce000001166c */
.L_x_979:
[----:B------:R-:W-:Y:S05]  /*bed0*/  BSYNC B0 ;  /* 0x0000000000007941 */ /* 0x000fea0003800000 */
.L_x_977:
[----:B------:R-:W-:-:S05]  /*bee0*/  IMAD R111, R111, R110, R122 ;  /* 0x0000006e6f6f7224 */ /* 0x000fca00078e027a */
[----:B------:R-:W-:Y:S02]  /*bef0*/  VIADDMNMX R10, R111, R110, R10, PT ;  /* 0x0000006e6f0a7246 */ /* 0x000fe4000380010a */
[----:B------:R-:W-:-:S07]  /*bf00*/  VIMNMX R107, R107, R111, !PT ;  /* 0x0000006f6b6b7248 */ /* 0x000fce0007fe0100 */
.L_x_976:
        /* <DEDUP_REMOVED lines=13> */
[----:B------:R-:W-:Y:S01]  /*bfe0*/  ISETP.NE.AND P2, PT, R123, RZ, PT ;  /* 0x000000ff7b00720c */ /* 0x000fe20003f45270 */
[----:B------:R-:W0:Y:S01]  /*bff0*/  LDC R13, c[0x0][0x988] ;  /* 0x00026200ff0d7b82 */ /* 0x000e220000000800 */
        /* <DEDUP_REMOVED lines=57> */
[----:B------:R-:W-:Y:S02]  /*c390*/  FSEL R126, R101, -INF , !P2 ;  /* 0xff800000657e7808 */ /* 0x000fe40005000000 */
        /* <DEDUP_REMOVED lines=54> */
[--C-:B------:R-:W-:Y:S01]  /*c700*/  FFMA.FTZ R168, R168, R13, -R113.reuse ;  /* 0x0000000da8a87223 */ /* 0x100fe20000010871 */
[----:B------:R-:W-:Y:S01]  /*c710*/  FSEL R111, R11, RZ, P2 ;  /* 0x000000ff0b6f7208 */ /* 0x000fe20001000000 */
        /* <DEDUP_REMOVED lines=42> */
[----:B0-----:R-:W-:Y:S01]  /*c9c0*/  FSEL R168, R90, -INF , !P3 ;  /* 0xff8000005aa87808 */ /* 0x001fe20005800000 */
[----:B------:R-:W-:Y:S01]  /*c9d0*/  FFMA.FTZ R90, R132, R13, -R113 ;  /* 0x0000000d845a7223 */ /* 0x000fe20000010871 */
        /* <DEDUP_REMOVED lines=15> */
[----:B------:R-:W-:-:S06]  /*cad0*/  FADD.FTZ R0, -R111, R20 ;  /* 0x000000146f007221 */ /* 0x000fcc0000010100 */
[----:B------:R-:W-:Y:S01]  /*cae0*/  MUFU.EX2 R101, R101 ;  /* 0x0000006500657308 */ /* 0x000fe20000000800 */
[-C--:B------:R-:W-:Y:S01]  /*caf0*/  FFMA.FTZ R105, R100, R13.reuse, -R113 ;  /* 0x0000000d64697223 */ /* 0x080fe20000010871 */
[----:B------:R-:W0:Y:S01]  /*cb00*/  SHFL.BFLY PT, R109, R10, 0x1, 0x1f ;  /* 0x0c201f000a6d7f89 */ /* 0x000e2200000e0000 */
[----:B------:R-:W-:-:S05]  /*cb10*/  FMUL.FTZ R0, R0, R13 ;  /* 0x0000000d00007220 */ /* 0x000fca0000410000 */
[----:B------:R-:W-:Y:S08]  /*cb20*/  MUFU.EX2 R112, R112 ;  /* 0x0000007000707308 */ /* 0x000ff00000000800 */
[----:B------:R-:W1:Y:S08]  /*cb30*/  MUFU.EX2 R0, R0 ;  /* 0x0000000000007308 */ /* 0x000e700000000800 */
[----:B------:R-:W-:Y:S01]  /*cb40*/  MUFU.EX2 R103, R103 ;  /* 0x0000006700677308 */ /* 0x000fe20000000800 */
[----:B0-----:R-:W-:Y:S01]  /*cb50*/  FMNMX.FTZ R10, R10, R109, !PT ;  /* 0x0000006d0a0a7209 */ /* 0x001fe20007810000 */
[----:B------:R-:W-:-:S03]  /*cb60*/  FFMA.FTZ R109, R96, R13, -R113 ;  /* 0x0000000d606d7223 */ /* 0x000fc60000010871 */
[C---:B------:R-:W-:Y:S01]  /*cb70*/  FSETP.NEU.FTZ.AND P2, PT, R10.reuse, -INF , PT ;  /* 0xff8000000a00780b */ /* 0x040fe20003f5d000 */
[----:B------:R-:W-:Y:S01]  /*cb80*/  FMUL.FTZ R20, R10, R13 ;  /* 0x0000000d0a147220 */ /* 0x000fe20000410000 */
[----:B-1----:R-:W-:Y:S01]  /*cb90*/  FFMA.FTZ R7, R0, R7, R21 ;  /* 0x0000000700077223 */ /* 0x002fe20000010015 */
[----:B------:R-:W-:Y:S03]  /*cba0*/  MUFU.EX2 R104, R104 ;  /* 0x0000006800687308 */ /* 0x000fe60000000800 */
[----:B------:R-:W-:Y:S01]  /*cbb0*/  FSEL R111, R20, RZ, P2 ;  /* 0x000000ff146f7208 */ /* 0x000fe20001000000 */
[C---:B------:R-:W-:Y:S01]  /*cbc0*/  FADD.FTZ R7, R156.reuse, R7 ;  /* 0x000000079c077221 */ /* 0x040fe20000010000 */
[----:B------:R-:W-:-:S03]  /*cbd0*/  F2FP.BF16.F32.PACK_AB R156, R156, R21 ;  /* 0x000000159c9c723e */ /* 0x000fc600000010ff */
[-CC-:B------:R-:W-:Y:S01]  /*cbe0*/  FFMA.FTZ R2, R2, R13.reuse, -R111.reuse ;  /* 0x0000000d02027223 */ /* 0x180fe2000001086f */
[-CC-:B------:R-:W-:Y:S01]  /*cbf0*/  FFMA.FTZ R157, R174, R13.reuse, -R111.reuse ;  /* 0x0000000dae9d7223 */ /* 0x180fe2000001086f */
[-CC-:B------:R-:W-:Y:S01]  /*cc00*/  FFMA.FTZ R108, R108, R13.reuse, -R111.reuse ;  /* 0x0000000d6c6c7223 */ /* 0x180fe2000001086f */
[-C--:B------:R-:W-:Y:S01]  /*cc10*/  FFMA.FTZ R110, R110, R13.reuse, -R111 ;  /* 0x0000000d6e6e7223 */ /* 0x080fe2000001086f */
[----:B------:R0:W-:Y:S01]  /*cc20*/  MUFU.EX2 R94, R2 ;  /* 0x00000002005e7308 */ /* 0x0001e20000000800 */
[----:B------:R-:W-:Y:S01]  /*cc30*/  FADD.FTZ R20, R158, R7 ;  /* 0x000000079e147221 */ /* 0x000fe20000010000 */
[-CC-:B------:R-:W-:Y:S01]  /*cc40*/  FFMA.FTZ R114, R114, R13.reuse, -R111.reuse ;  /* 0x0000000d72727223 */ /* 0x180fe2000001086f */
[-CC-:B------:R-:W-:Y:S01]  /*cc50*/  FFMA.FTZ R22, R22, R13.reuse, -R111.reuse ;  /* 0x0000000d16167223 */ /* 0x180fe2000001086f */
[-CC-:B------:R-:W-:Y:S01]  /*cc60*/  FFMA.FTZ R88, R88, R13.reuse, -R111.reuse ;  /* 0x0000000d58587223 */ /* 0x180fe2000001086f */
[----:B------:R-:W-:Y:S01]  /*cc70*/  FADD.FTZ R20, R91, R20 ;  /* 0x000000145b147221 */ /* 0x000fe20000010000 */
[-CC-:B------:R-:W-:Y:S01]  /*cc80*/  FFMA.FTZ R122, R122, R13.reuse, -R111.reuse ;  /* 0x0000000d7a7a7223 */ /* 0x180fe2000001086f */
[-CC-:B------:R-:W-:Y:S01]  /*cc90*/  FFMA.FTZ R124, R124, R13.reuse, -R111.reuse ;  /* 0x0000000d7c7c7223 */ /* 0x180fe2000001086f */
[----:B------:R-:W-:Y:S01]  /*cca0*/  MUFU.EX2 R157, R157 ;  /* 0x0000009d009d7308 */ /* 0x000fe20000000800 */
[----:B0-----:R-:W-:Y:S01]  /*ccb0*/  FSEL R2, R10, RZ, P2 ;  /* 0x000000ff0a027208 */ /* 0x001fe20001000000 */
[----:B------:R-:W-:Y:S01]  /*ccc0*/  FADD.FTZ R7, R93, R20 ;  /* 0x000000145d077221 */ /* 0x000fe20000010000 */
[-CC-:B------:R-:W-:Y:S01]  /*ccd0*/  FFMA.FTZ R130, R130, R13.reuse, -R111.reuse ;  /* 0x0000000d82827223 */ /* 0x180fe2000001086f */
[-CC-:B------:R-:W-:Y:S01]  /*cce0*/  FFMA.FTZ R134, R134, R13.reuse, -R111.reuse ;  /* 0x0000000d86867223 */ /* 0x180fe2000001086f */
[----:B------:R-:W-:Y:S01]  /*ccf0*/  FFMA.FTZ R138, R138, R13, -R111 ;  /* 0x0000000d8a8a7223 */ /* 0x000fe2000001086f */
[----:B------:R-:W-:Y:S01]  /*cd00*/  FADD.FTZ R2, -R2, R15 ;  /* 0x0000000f02027221 */ /* 0x000fe20000010100 */
[----:B------:R-:W-:Y:S01]  /*cd10*/  FADD.FTZ R20, R160, R7 ;  /* 0x00000007a0147221 */ /* 0x000fe20000010000 */
[----:B------:R-:W-:Y:S01]  /*cd20*/  MUFU.EX2 R159, R108 ;  /* 0x0000006c009f7308 */ /* 0x000fe20000000800 */
[----:B------:R-:W-:-:S02]  /*cd30*/  IMAD.U32 R15, RZ, RZ, UR11 ;  /* 0x0000000bff0f7e24 */ /* 0x000fc4000f8e00ff */
[-C--:B------:R-:W-:Y:S01]  /*cd40*/  FMUL.FTZ R2, R2, R13.reuse ;  /* 0x0000000d02027220 */ /* 0x080fe20000410000 */
[----:B------:R-:W-:Y:S01]  /*cd50*/  FADD.FTZ R7, R95, R20 ;  /* 0x000000145f077221 */ /* 0x000fe20000010000 */
[-CC-:B------:R-:W-:Y:S01]  /*cd60*/  FFMA.FTZ R126, R126, R13.reuse, -R111.reuse ;  /* 0x0000000d7e7e7223 */ /* 0x180fe2000001086f */
[----:B------:R-:W-:Y:S02]  /*cd70*/  @!P1 VIADD R15, R15, 0x2a860 ;  /* 0x0002a8600f0f9836 */ /* 0x000fe40000000000 */
[-C--:B------:R-:W-:Y:S01]  /*cd80*/  FFMA.FTZ R128, R128, R13.reuse, -R111 ;  /* 0x0000000d80807223 */ /* 0x080fe2000001086f */
[----:B------:R-:W-:Y:S01]  /*cd90*/  FADD.FTZ R20, R162, R7 ;  /* 0x00000007a2147221 */ /* 0x000fe20000010000 */
[----:B------:R-:W0:Y:S01]  /*cda0*/  MUFU.EX2 R2, R2 ;  /* 0x0000000200027308 */ /* 0x000e220000000800 */
[-C--:B------:R-:W-:Y:S01]  /*cdb0*/  FFMA.FTZ R136, R136, R13.reuse, -R111 ;  /* 0x0000000d88887223 */ /* 0x080fe2000001086f */
[----:B------:R-:W-:Y:S01]  /*cdc0*/  @!P1 PRMT R15, RZ, 0x654, R15 ;  /* 0x00000654ff0f9816 */ /* 0x000fe2000000000f */
[----:B------:R-:W-:Y:S01]  /*cdd0*/  FADD.FTZ R7, R97, R20 ;  /* 0x0000001461077221 */ /* 0x000fe20000010000 */
[-CC-:B------:R-:W-:Y:S01]  /*cde0*/  FFMA.FTZ R140, R140, R13.reuse, -R111.reuse ;  /* 0x0000000d8c8c7223 */ /* 0x180fe2000001086f */
[-C--:B------:R-:W-:Y:S01]  /*cdf0*/  FFMA.FTZ R142, R142, R13.reuse, -R111 ;  /* 0x0000000d8e8e7223 */ /* 0x080fe2000001086f */
[----:B------:R1:W-:Y:S01]  /*ce00*/  @!P1 SYNCS.ARRIVE.TRANS64.RED.A1T0 RZ, [R15+URZ], RZ ;  /* 0x000000ff0fff99a7 */ /* 0x0003e2000810043f */
[----:B------:R-:W-:Y:S01]  /*ce10*/  FADD.FTZ R20, R164, R7 ;  /* 0x00000007a4147221 */ /* 0x000fe20000010000 */
[----:B------:R-:W2:Y:S01]  /*ce20*/  MUFU.EX2 R110, R110 ;  /* 0x0000006e006e7308 */ /* 0x000ea20000000800 */
[-CC-:B------:R-:W-:Y:S01]  /*ce30*/  FFMA.FTZ R146, R146, R13.reuse, -R111.reuse ;  /* 0x0000000d92927223 */ /* 0x180fe2000001086f */
[-CC-:B------:R-:W-:Y:S01]  /*ce40*/  FFMA.FTZ R148, R148, R13.reuse, -R111.reuse ;  /* 0x0000000d94947223 */ /* 0x180fe2000001086f */
[----:B------:R-:W-:Y:S01]  /*ce50*/  FADD.FTZ R7, R89, R20 ;  /* 0x0000001459077221 */ /* 0x000fe20000010000 */
[-CC-:B------:R-:W-:Y:S01]  /*ce60*/  FFMA.FTZ R150, R150, R13.reuse, -R111.reuse ;  /* 0x0000000d96967223 */ /* 0x180fe2000001086f */
[----:B------:R-:W-:Y:S01]  /*ce70*/  FFMA.FTZ R166, R166, R13, -R111 ;  /* 0x0000000da6a67223 */ /* 0x000fe2000001086f */
[----:B------:R-:W-:Y:S01]  /*ce80*/  ISETP.GT.AND P2, PT, R12, R17, PT ;  /* 0x000000110c00720c */ /* 0x000fe20003f44270 */
[----:B------:R-:W-:Y:S01]  /*ce90*/  FADD.FTZ R7, R90, R7 ;  /* 0x000000075a077221 */ /* 0x000fe20000010000 */
[----:B------:R-:W3:Y:S01]  /*cea0*/  MUFU.EX2 R153, R114 ;  /* 0x0000007200997308 */ /* 0x000ee20000000800 */
[----:B0-----:R-:W-:Y:S01]  /*ceb0*/  FFMA.FTZ R6, R2, R6, R157 ;  /* 0x0000000602067223 */ /* 0x001fe2000001009d */
[----:B------:R-:W-:Y:S01]  /*cec0*/  F2FP.BF16.F32.PACK_AB R158, R91, R158 ;  /* 0x0000009e5b9e723e */ /* 0x000fe200000010ff */
[----:B------:R-:W-:Y:S01]  /*ced0*/  FADD.FTZ R20, R144, R7 ;  /* 0x0000000790147221 */ /* 0x000fe20000010000 */
[C---:B------:R-:W-:Y:S01]  /*cee0*/  F2FP.BF16.F32.PACK_AB R144, R99.reuse, R144 ;  /* 0x000000906390723e */ /* 0x040fe200000010ff */
[C---:B------:R-:W-:Y:S01]  /*cef0*/  FADD.FTZ R6, R94.reuse, R6 ;  /* 0x000000065e067221 */ /* 0x040fe20000010000 */
[----:B------:R-:W-:Y:S01]  /*cf00*/  F2FP.BF16.F32.PACK_AB R157, R94, R157 ;  /* 0x0000009d5e9d723e */ /* 0x000fe200000010ff */
[----:B------:R-:W-:Y:S01]  /*cf10*/  FADD.FTZ R20, R99, R20 ;  /* 0x0000001463147221 */ /* 0x000fe20000010000 */
[----:B------:R-:W0:Y:S01]  /*cf20*/  MUFU.EX2 R22, R22 ;  /* 0x0000001600167308 */ /* 0x000e220000000800 */
[----:B------:R-:W-:Y:S01]  /*cf30*/  FADD.FTZ R6, R159, R6 ;  /* 0x000000069f067221 */ /* 0x000fe20000010000 */
[----:B--2---:R-:W-:Y:S01]  /*cf40*/  F2FP.BF16.F32.PACK_AB R159, R110, R159 ;  /* 0x0000009f6e9f723e */ /* 0x004fe200000010ff */
[----:B------:R-:W-:Y:S01]  /*cf50*/  FADD.FTZ R113, R101, R20 ;  /* 0x0000001465717221 */ /* 0x000fe20000010000 */
[----:B------:R-:W-:-:S02]  /*cf60*/  VIADD R12, R12, 0xffffffff ;  /* 0xffffffff0c0c7836 */ /* 0x000fc40000000000 */
[----:B------:R-:W-:Y:S01]  /*cf70*/  FADD.FTZ R6, R110, R6 ;  /* 0x000000066e067221 */ /* 0x000fe20000010000 */
[----:B------:R-:W-:Y:S01]  /*cf80*/  FADD.FTZ R20, R112, R113 ;  /* 0x0000007170147221 */ /* 0x000fe20000010000 */
[----:B------:R-:W2:Y:S02]  /*cf90*/  MUFU.EX2 R155, R88 ;  /* 0x00000058009b7308 */ /* 0x000ea40000000800 */
[----:B---3--:R-:W-:Y:S01]  /*cfa0*/  FADD.FTZ R6, R153, R6 ;  /* 0x0000000699067221 */ /* 0x008fe20000010000 */
[----:B------:R-:W-:-:S04]  /*cfb0*/  FADD.FTZ R113, R103, R20 ;  /* 0x0000001467717221 */ /* 0x000fc80000010000 */
[----:B------:R-:W-:Y:S01]  /*cfc0*/  FADD.FTZ R113, R104, R113 ;  /* 0x0000007168717221 */ /* 0x000fe20000010000 */
[----:B------:R-:W3:Y:S01]  /*cfd0*/  MUFU.EX2 R122, R122 ;  /* 0x0000007a007a7308 */ /* 0x000ee20000000800 */
[C---:B0-----:R-:W-:Y:S01]  /*cfe0*/  FADD.FTZ R6, R22.reuse, R6 ;  /* 0x0000000616067221 */ /* 0x041fe20000010000 */
[----:B------:R-:W-:-:S06]  /*cff0*/  F2FP.BF16.F32.PACK_AB R153, R22, R153 ;  /* 0x000000991699723e */ /* 0x000fcc00000010ff */
[----:B------:R-:W0:Y:S01]  /*d000*/  MUFU.EX2 R149, R124 ;  /* 0x0000007c00957308 */ /* 0x000e220000000800 */
[----:B--2---:R-:W-:-:S07]  /*d010*/  FADD.FTZ R6, R155, R6 ;  /* 0x000000069b067221 */ /* 0x004fce0000010000 */
[----:B------:R-:W1:Y:S01]  /*d020*/  MUFU.EX2 R130, R130 ;  /* 0x0000008200827308 */ /* 0x000e620000000800 */
[C---:B---3--:R-:W-:Y:S01]  /*d030*/  FADD.FTZ R6, R122.reuse, R6 ;  /* 0x000000067a067221 */ /* 0x048fe20000010000 */
        /* <DEDUP_REMOVED lines=23> */
[----:B-1----:R-:W-:-:S06]  /*d1b0*/  F2FP.BF16.F32.PACK_AB R140, R104, R103 ;  /* 0x00000067688c723e */ /* 0x002fcc00000010ff */
[----:B------:R0:W1:Y:S01]  /*d1c0*/  MUFU.EX2 R141, R146 ;  /* 0x00000092008d7308 */ /* 0x0000620000000800 */
[C---:B---3--:R-:W-:Y:S01]  /*d1d0*/  FADD.FTZ R15, R147.reuse, R15 ;  /* 0x0000000f930f7221 */ /* 0x048fe20000010000 */
[----:B------:R-:W-:-:S06]  /*d1e0*/  F2FP.BF16.F32.PACK_AB R147, R147, R88 ;  /* 0x000000589393723e */ /* 0x000fcc00000010ff */
[----:B------:R-:W3:Y:S01]  /*d1f0*/  MUFU.EX2 R102, R102 ;  /* 0x0000006600667308 */ /* 0x000ee20000000800 */
[----:B--2---:R-:W-:Y:S01]  /*d200*/  FADD.FTZ R15, R96, R15 ;  /* 0x0000000f600f7221 */ /* 0x004fe20000010000 */
[----:B0-----:R-:W-:-:S06]  /*d210*/  F2FP.BF16.F32.PACK_AB R146, R112, R101 ;  /* 0x000000657092723e */ /* 0x001fcc00000010ff */
[----:B------:R0:W2:Y:S01]  /*d220*/  MUFU.EX2 R100, R148 ;  /* 0x0000009400647308 */ /* 0x0000a20000000800 */
[C---:B-1----:R-:W-:Y:S01]  /*d230*/  FADD.FTZ R15, R141.reuse, R15 ;  /* 0x0000000f8d0f7221 */ /* 0x042fe20000010000 */
[----:B------:R-:W-:-:S06]  /*d240*/  F2FP.BF16.F32.PACK_AB R141, R141, R96 ;  /* 0x000000608d8d723e */ /* 0x000fcc00000010ff */
[----:B------:R-:W1:Y:S01]  /*d250*/  MUFU.EX2 R105, R105 ;  /* 0x0000006900697308 */ /* 0x000e620000000800 */
[----:B---3--:R-:W-:Y:S01]  /*d260*/  FADD.FTZ R20, R102, R113 ;  /* 0x0000007166147221 */ /* 0x008fe20000010000 */
[----:B0-----:R-:W-:-:S06]  /*d270*/  F2FP.BF16.F32.PACK_AB R148, R164, R97 ;  /* 0x00000061a494723e */ /* 0x001fcc00000010ff */
[----:B------:R0:W3:Y:S01]  /*d280*/  MUFU.EX2 R143, R150 ;  /* 0x00000096008f7308 */ /* 0x0000e20000000800 */
[----:B--2---:R-:W-:-:S07]  /*d290*/  FADD.FTZ R15, R100, R15 ;  /* 0x0000000f640f7221 */ /* 0x004fce0000010000 */
[----:B------:R-:W2:Y:S01]  /*d2a0*/  MUFU.EX2 R98, R98 ;  /* 0x0000006200627308 */ /* 0x000ea20000000800 */
[C---:B-1----:R-:W-:Y:S01]  /*d2b0*/  FADD.FTZ R21, R105.reuse, R20 ;  /* 0x0000001469157221 */ /* 0x042fe20000010000 */
[----:B0-----:R-:W-:Y:S02]  /*d2c0*/  F2FP.BF16.F32.PACK_AB R150, R90, R89 ;  /* 0x000000595a96723e */ /* 0x001fe400000010ff */
[----:B------:R-:W-:-:S04]  /*d2d0*/  F2FP.BF16.F32.PACK_AB R142, R105, R102 ;  /* 0x00000066698e723e */ /* 0x000fc800000010ff */
[----:B------:R-:W0:Y:S01]  /*d2e0*/  MUFU.EX2 R106, R6 ;  /* 0x00000006006a7308 */ /* 0x000e220000000800 */
[C---:B---3--:R-:W-:Y:S01]  /*d2f0*/  FADD.FTZ R15, R143.reuse, R15 ;  /* 0x0000000f8f0f7221 */ /* 0x048fe20000010000 */
        /* <DEDUP_REMOVED lines=13> */
[----:B0-----:R-:W-:Y:S01]  /*d3d0*/  FADD.FTZ R6, R92, R21 ;  /* 0x000000155c067221 */ /* 0x001fe20000010000 */
[----:B------:R-:W-:-:S06]  /*d3e0*/  IMAD.MOV.U32 R21, RZ, RZ, R3 ;  /* 0x000000ffff157224 */ /* 0x000fcc00078e0003 */
[----:B------:R-:W0:Y:S01]  /*d3f0*/  MUFU.EX2 R111, R111 ;  /* 0x0000006f006f7308 */ /* 0x000e220000000800 */
[----:B-1----:R-:W-:Y:S01]  /*d400*/  FADD.FTZ R15, R166, R15 ;  /* 0x0000000fa60f7221 */ /* 0x002fe20000010000 */
[C---:B--2---:R-:W-:Y:S01]  /*d410*/  FADD.FTZ R7, R109.reuse, R6 ;  /* 0x000000066d077221 */ /* 0x044fe20000010000 */
[----:B------:R-:W-:Y:S02]  /*d420*/  F2FP.BF16.F32.PACK_AB R138, R109, R92 ;  /* 0x0000005c6d8a723e */ /* 0x000fe400000010ff */
[C---:B0-----:R-:W-:Y:S01]  /*d430*/  FADD.FTZ R6, R111.reuse, R15 ;  /* 0x0000000f6f067221 */ /* 0x041fe20000010000 */
[----:B------:R-:W-:Y:S01]  /*d440*/  F2FP.BF16.F32.PACK_AB R139, R111, R166 ;  /* 0x000000a66f8b723e */ /* 0x000fe200000010ff */
[----:B------:R-:W-:Y:S01]  /*d450*/  IMAD.MOV.U32 R15, RZ, RZ, R10 ;  /* 0x000000ffff0f7224 */ /* 0x000fe200078e000a */
[----:B------:R-:W-:Y:S06]  /*d460*/  @P2 BRA `(.L_x_980) ;  /* 0xffffffcc00382947 */ /* 0x000fec000383ffff */
.L_x_963:
        /* <DEDUP_REMOVED lines=67> */
.L_x_981:
[----:B------:R-:W-:Y:S01]  /*d8a0*/  ULEA UR5, UR4, UR57, 0x3 ;  /* 0x0000003904057291 */ /* 0x000fe2000f8e183f */
[----:B------:R-:W-:-:S08]  /*d8b0*/  SHF.L.U32 R3, R3, 0x1f, RZ ;  /* 0x0000001f03037819 */ /* 0x000fd000000006ff */
[----:B------:R0:W1:Y:S01]  /*d8c0*/  SYNCS.PHASECHK.TRANS64.TRYWAIT P2, [UR5+0x2a850], R3 ;  /* 0x02a85003ff0075a7 */ /* 0x0000620008040145 */
[----:B------:R-:W-:Y:S05]  /*d8d0*/  @!P0 BRA `(.L_x_982) ;  /* 0x0000000000048947 */ /* 0x000fea0003800000 */
[----:B------:R-:W-:Y:S01]  /*d8e0*/  BPT.TRAP 0x1 ;  /* 0x000000040000795c */ /* 0x000fe20000300000 */
.L_x_982:
[----:B-1----:R-:W-:Y:S05]  /*d8f0*/  @P2 BRA `(.L_x_983) ;  /* 0x0000000000082947 */ /* 0x002fea0003800000 */
[----:B------:R-:W1:Y:S02]  /*d900*/  SYNCS.PHASECHK.TRANS64.TRYWAIT P0, [UR5+0x2a850], R3 ;  /* 0x02a85003ff0075a7 */ /* 0x000e640008000145 */
[----:B-1----:R-:W-:Y:S05]  /*d910*/  @!P0 BRA `(.L_x_984) ;  /* 0x0000006400a08947 */ /* 0x002fea0003800000 */
.L_x_983:
[----:B------:R-:W-:Y:S01]  /*d920*/  UIADD3 UR57, UR57, 0x400, URZ ;  /* 0x0000040039397890 */ /* 0x000fe2000fffe03f */
[----:B------:R-:W-:Y:S01]  /*d930*/  WARPGROUP.ARRIVE ;  /* 0x00000000000079c5 */ /* 0x000fe20000000000 */
[----:B------:R-:W-:Y:S01]  /*d940*/  UMOV UR7, 0x40000040 ;  /* 0x4000004000077882 */ /* 0x000fe20000000000 */
[----:B-1----:R-:W1:Y:S01]  /*d950*/  SHFL.BFLY PT, R0, R7, 0x2, 0x1f ;  /* 0x0c401f0007007f89 */ /* 0x002e6200000e0000 */
[----:B------:R-:W-:Y:S01]  /*d960*/  USHF.R.U32.HI UR57, URZ, 0x4, UR57 ;  /* 0x000000043f397899 */ /* 0x000fe20008011639 */
[----:B------:R-:W-:Y:S02]  /*d970*/  IMAD.U32 R8, RZ, RZ, UR5 ;  /* 0x00000005ff087e24 */ /* 0x000fe4000f8e00ff */
[----:B0-----:R-:W0:Y:S01]  /*d980*/  SHFL.BFLY PT, R3, R6, 0x2, 0x1f ;  /* 0x0c401f0006037f89 */ /* 0x001e2200000e0000 */
[----:B------:R-:W-:Y:S01]  /*d990*/  ULOP3.LUT UR57, UR57, 0x3fff, URZ, 0xc0, !UPT ;  /* 0x00003fff39397892 */ /* 0x000fe2000f8ec03f */
[----:B------:R-:W-:Y:S02]  /*d9a0*/  @!P1 VIADD R8, R8, 0x2a860 ;  /* 0x0002a86008089836 */ /* 0x000fe40000000000 */
[----:B------:R-:W-:Y:S01]  /*d9b0*/  IMAD.MOV.U32 R4, RZ, RZ, RZ ;  /* 0x000000ffff047224 */ /* 0x000fe200078e00ff */
[----:B------:R-:W-:-:S02]  /*d9c0*/  ULOP3.LUT UR57, UR57, 0x3000000, URZ, 0xfc, !UPT ;  /* 0x0300000039397892 */ /* 0x000fc4000f8efc3f */
[----:B------:R-:W-:Y:S02]  /*d9d0*/  @!P1 PRMT R8, RZ, 0x654, R8 ;  /* 0x00000654ff089816 */ /* 0x000fe40000000008 */
[----:B------:R-:W-:-:S07]  /*d9e0*/  UIMAD UR4, UR4, 0x600, UR57 ;  /* 0x00000600040478a4 */ /* 0x000fce000f8e0239 */
[----:B------:R-:W-:Y:S02]  /*d9f0*/  UMOV UR6, UR4 ;  /* 0x0000000400067c82 */ /* 0x000fe40008000000 */
[----:B------:R-:W-:Y:S01]  /*da00*/  HGMMA.64x128x16.F32.BF16 R24, R156, gdesc[UR4].tnspB, R24, gsb0 ;  /* 0x41e000049c187df0 */ /* 0x000fe20008001818 */
[----:B------:R-:W-:Y:S01]  /*da10*/  UIADD3 UR6, UR4, 0x80, URZ ;  /* 0x0000008004067890 */ /* 0x000fe2000fffe03f */
[----:B-1----:R-:W-:Y:S01]  /*da20*/  FADD.FTZ R0, R0, R7 ;  /* 0x0000000700007221 */ /* 0x002fe20000010000 */
[----:B------:R-:W-:Y:S01]  /*da30*/  UMOV UR7, 0x40000040 ;  /* 0x4000004000077882 */ /* 0x000fe20000000000 */
[----:B------:R-:W-:Y:S02]  /*da40*/  IMAD.MOV.U32 R7, RZ, RZ, RZ ;  /* 0x000000ffff077224 */ /* 0x000fe400078e00ff */
[----:B0-----:R-:W-:Y:S01]  /*da50*/  FADD.FTZ R2, R3, R6 ;  /* 0x0000000603027221 */ /* 0x001fe20000010000 */
[----:B------:R-:W-:Y:S01]  /*da60*/  IMAD.MOV.U32 R6, RZ, RZ, -0x800000 ;  /* 0xff800000ff067424 */ /* 0x000fe200078e00ff */
[----:B------:R-:W0:Y:S04]  /*da70*/  SHFL.BFLY PT, R3, R0, 0x1, 0x1f ;  /* 0x0c201f0000037f89 */ /* 0x000e2800000e0000 */
[----:B------:R-:W1:Y:S01]  /*da80*/  SHFL.BFLY PT, R5, R2, 0x1, 0x1f ;  /* 0x0c201f0002057f89 */ /* 0x000e6200000e0000 */
[----:B0-----:R-:W-:Y:S01]  /*da90*/  FADD.FTZ R9, R0, R3 ;  /* 0x0000000300097221 */ /* 0x001fe20000010000 */
[----:B------:R-:W-:-:S02]  /*daa0*/  IMAD.MOV.U32 R0, RZ, RZ, -0x800000 ;  /* 0xff800000ff007424 */ /* 0x000fc400078e00ff */
[----:B-1----:R-:W-:Y:S02]  /*dab0*/  FADD.FTZ R12, R2, R5 ;  /* 0x00000005020c7221 */ /* 0x002fe40000010000 */
[----:B------:R-:W-:-:S03]  /*dac0*/  FSETP.NE.FTZ.AND P0, PT, R9, RZ, PT ;  /* 0x000000ff0900720b */ /* 0x000fc60003f15000 */
        /* <DEDUP_REMOVED lines=102> */
.L_x_914:
[----:B------:R-:W-:Y:S05]  /*e130*/  @P0 BRA `(.L_x_985) ;  /* 0x0000001400440947 */ /* 0x000fea0003800000 */
[----:B------:R-:W0:Y:S01]  /*e140*/  S2R R7, SR_TID.X ;  /* 0x0000000000077919 */ /* 0x000e220000002100 */
[----:B------:R-:W1:Y:S01]  /*e150*/  LDC R21, c[0x0][0xbe8] ;  /* 0x0002fa00ff157b82 */ /* 0x000e620000000800 */
[----:B------:R-:W-:Y:S01]  /*e160*/  SHF.R.S32.HI R15, RZ, 0x1f, R18 ;  /* 0x0000001fff0f7819 */ /* 0x000fe20000011412 */
[----:B------:R-:W-:Y:S01]  /*e170*/  ULDC.64 UR4, c[0x0][0xbd0] ;  /* 0x0002f40000047ab9 */ /* 0x000fe20000000a00 */
[----:B------:R-:W2:Y:S01]  /*e180*/  S2R R20, SR_CTAID.X ;  /* 0x0000000000147919 */ /* 0x000ea20000002500 */
[----:B------:R-:W-:Y:S01]  /*e190*/  ULDC.64 UR6, c[0x0][0xb38] ;  /* 0x0002ce0000067ab9 */ /* 0x000fe20000000a00 */
[----:B------:R-:W-:Y:S01]  /*e1a0*/  ULDC.64 UR10, c[0x0][0x208] ;  /* 0x00008200000a7ab9 */ /* 0x000fe20000000a00 */
[----:B------:R-:W-:Y:S02]  /*e1b0*/  BSSY B0, `(.L_x_986) ;  /* 0x00000e3000007945 */ /* 0x000fe40003800000 */
        /* <DEDUP_REMOVED lines=9> */
[----:B------:R-:W0:Y:S01]  /*e250*/  LDC.64 R72, c[0x0][0xb40] ;  /* 0x0002d000ff487b82 */ /* 0x000e220000000a00 */
[----:B------:R-:W-:Y:S02]  /*e260*/  LEA.HI R8, R8, R7, RZ, 0x2 ;  /* 0x0000000708087211 */ /* 0x000fe400078f10ff */
[----:B------:R-:W-:Y:S02]  /*e270*/  LOP3.LUT R10, R9, 0xffffff80, RZ, 0xc0, !PT ;  /* 0xffffff80090a7812 */ /* 0x000fe400078ec0ff */
[----:B------:R-:W-:-:S03]  /*e280*/  LOP3.LUT R8, R8, 0xfffffffc, RZ, 0xc0, !PT ;  /* 0xfffffffc08087812 */ /* 0x000fc600078ec0ff */
[C---:B------:R-:W-:Y:S01]  /*e290*/  IMAD.IADD R74, R7.reuse, 0x1, -R10 ;  /* 0x00000001074a7824 */ /* 0x040fe200078e0a0a */
[----:B------:R-:W-:Y:S01]  /*e2a0*/  SHF.R.S32.HI R10, RZ, 0x7, R9 ;  /* 0x00000007ff0a7819 */ /* 0x000fe20000011409 */
[----:B------:R-:W-:Y:S01]  /*e2b0*/  IMAD.IADD R14, R7, 0x1, -R8 ;  /* 0x00000001070e7824 */ /* 0x000fe200078e0a08 */
[----:B------:R-:W5:Y:S02]  /*e2c0*/  @P0 LDC R17, c[0x0][0xbec] ;  /* 0x0002fb00ff110b82 */ /* 0x000f640000000800 */
[----:B------:R-:W-:Y:S02]  /*e2d0*/  SHF.R.S32.HI R11, RZ, 0x1f, R74 ;  /* 0x0000001fff0b7819 */ /* 0x000fe4000001144a */
[----:B------:R-:W-:Y:S02]  /*e2e0*/  LEA.HI R7, R9, R10, RZ, 0x1 ;  /* 0x0000000a09077211 */ /* 0x000fe400078f08ff */
[CC--:B------:R-:W-:Y:S02]  /*e2f0*/  LEA.HI R88, R11.reuse, R74.reuse, RZ, 0x2 ;  /* 0x0000004a0b587211 */ /* 0x0c0fe400078f10ff */
[----:B------:R-:W-:Y:S01]  /*e300*/  LEA.HI R11, R11, R74, RZ, 0x5 ;  /* 0x0000004a0b0b7211 */ /* 0x000fe200078f28ff */
[----:B------:R-:W5:Y:S01]  /*e310*/  @P0 LDC R89, c[0x0][0xbec] ;  /* 0x0002fb00ff590b82 */ /* 0x000f620000000800 */
[----:B------:R-:W-:-:S02]  /*e320*/  SHF.R.S32.HI R12, RZ, 0x2, R88 ;  /* 0x00000002ff0c7819 */ /* 0x000fc40000011458 */
[----:B------:R-:W-:Y:S02]  /*e330*/  SHF.R.S32.HI R13, RZ, 0x1f, R88 ;  /* 0x0000001fff0d7819 */ /* 0x000fe40000011458 */
[----:B------:R-:W-:Y:S02]  /*e340*/  LOP3.LUT R7, R7, 0x3fffffe, RZ, 0xc0, !PT ;  /* 0x03fffffe07077812 */ /* 0x000fe400078ec0ff */
[----:B------:R-:W-:Y:S01]  /*e350*/  LEA.HI R13, R13, R12, RZ, 0x3 ;  /* 0x0000000c0d0d7211 */ /* 0x000fe200078f18ff */
[----:B------:R-:W5:Y:S01]  /*e360*/  @P0 LDC R19, c[0x0][0xbf0] ;  /* 0x0002fc00ff130b82 */ /* 0x000f620000000800 */
[----:B------:R-:W-:Y:S01]  /*e370*/  LEA.HI R9, R14, R14, RZ, 0x1 ;  /* 0x0000000e0e097211 */ /* 0x000fe200078f08ff */
[----:B------:R-:W-:Y:S01]  /*e380*/  IMAD.IADD R7, R10, 0x1, -R7 ;  /* 0x000000010a077824 */ /* 0x000fe200078e0a07 */
[----:B------:R-:W-:Y:S02]  /*e390*/  LOP3.LUT R13, R13, 0xfffffff8, RZ, 0xc0, !PT ;  /* 0xfffffff80d0d7812 */ /* 0x000fe400078ec0ff */
[----:B------:R-:W-:-:S02]  /*e3a0*/  SHF.R.S32.HI R11, RZ, 0x5, R11 ;  /* 0x00000005ff0b7819 */ /* 0x000fc4000001140b */
[----:B------:R-:W-:Y:S01]  /*e3b0*/  LOP3.LUT R9, R9, 0x1ffffffe, RZ, 0xc0, !PT ;  /* 0x1ffffffe09097812 */ /* 0x000fe200078ec0ff */
[----:B------:R-:W-:Y:S01]  /*e3c0*/  IMAD.IADD R8, R12, 0x1, -R13 ;  /* 0x000000010c087824 */ /* 0x000fe200078e0a0d */
[----:B------:R-:W5:Y:S03]  /*e3d0*/  @P0 LDC R90, c[0x0][0xbf0] ;  /* 0x0002fc00ff5a0b82 */ /* 0x000f660000000800 */
[----:B------:R-:W-:Y:S02]  /*e3e0*/  IMAD R8, R11, 0x10, R8 ;  /* 0x000000100b087824 */ /* 0x000fe400078e0208 */
[----:B------:R-:W-:Y:S02]  /*e3f0*/  IMAD R11, R15, UR4, RZ ;  /* 0x000000040f0b7c24 */ /* 0x000fe4000f8e02ff */
[----:B------:R-:W-:Y:S02]  /*e400*/  IMAD.IADD R12, R14, 0x1, -R9 ;  /* 0x000000010e0c7824 */ /* 0x000fe400078e0a09 */
[----:B------:R-:W-:-:S02]  /*e410*/  IMAD R7, R7, 0x40, R8 ;  /* 0x0000004007077824 */ /* 0x000fc400078e0208 */
[----:B------:R-:W-:Y:S01]  /*e420*/  IMAD.WIDE.U32 R8, R18, UR4, RZ ;  /* 0x0000000412087c25 */ /* 0x000fe2000f8e00ff */
[----:B---3--:R-:W-:-:S03]  /*e430*/  USHF.R.S32.HI UR4, URZ, 0x1f, UR9 ;  /* 0x0000001f3f047899 */ /* 0x008fc60008011409 */
[C---:B------:R-:W-:Y:S02]  /*e440*/  IMAD R13, R18.reuse, UR5, R11 ;  /* 0x00000005120d7c24 */ /* 0x040fe4000f8e020b */
[----:B------:R-:W-:Y:S02]  /*e450*/  IMAD R15, R15, UR6, RZ ;  /* 0x000000060f0f7c24 */ /* 0x000fe4000f8e02ff */
[----:B------:R-:W-:Y:S02]  /*e460*/  IMAD.IADD R9, R9, 0x1, R13 ;  /* 0x0000000109097824 */ /* 0x000fe400078e020d */
[----:B------:R-:W-:-:S04]  /*e470*/  IMAD.WIDE.U32 R10, R18, UR6, RZ ;  /* 0x00000006120a7c25 */ /* 0x000fc8000f8e00ff */
[----:B------:R-:W-:Y:S01]  /*e480*/  IMAD R13, R18, UR7, R15 ;  /* 0x00000007120d7c24 */ /* 0x000fe2000f8e020f */
[----:B------:R-:W-:Y:S01]  /*e490*/  ULDC.64 UR6, c[0x0][0xb48] ;  /* 0x0002d20000067ab9 */ /* 0x000fe20000000a00 */
[----:B------:R-:W-:Y:S02]  /*e4a0*/  IMAD R12, R12, 0x8, R7 ;  /* 0x000000080c0c7824 */ /* 0x000fe400078e0207 */
[----:B------:R-:W-:Y:S02]  /*e4b0*/  IMAD.MOV R18, RZ, RZ, -R18 ;  /* 0x000000ffff127224 */ /* 0x000fe400078e0a12 */
[----:B----4-:R-:W-:Y:S02]  /*e4c0*/  IMAD R14, R22, UR4, RZ ;  /* 0x00000004160e7c24 */ /* 0x010fe4000f8e02ff */
[----:B--2---:R-:W-:Y:S02]  /*e4d0*/  IMAD R12, R20, 0x80, R12 ;  /* 0x00000080140c7824 */ /* 0x004fe400078e020c */
[----:B0-----:R-:W-:Y:S01]  /*e4e0*/  IMAD R16, R72, UR4, RZ ;  /* 0x0000000448107c24 */ /* 0x001fe2000f8e02ff */
[----:B------:R-:W-:Y:S01]  /*e4f0*/  ULDC.64 UR4, c[0x0][0xbe0] ;  /* 0x0002f80000047ab9 */ /* 0x000fe20000000a00 */
[----:B-1----:R-:W-:-:S02]  /*e500*/  IMAD R75, R75, R18, UR8 ;  /* 0x000000084b4b7e24 */ /* 0x002fc4000f8e0212 */
[----:B------:R-:W-:Y:S02]  /*e510*/  IMAD.IADD R11, R11, 0x1, R13 ;  /* 0x000000010b0b7824 */ /* 0x000fe400078e020d */
[----:B------:R-:W-:Y:S02]  /*e520*/  IMAD R15, R23, UR9, R14 ;  /* 0x00000009170f7c24 */ /* 0x000fe4000f8e020e */
[----:B------:R-:W-:-:S04]  /*e530*/  IMAD.WIDE.U32 R8, R22, UR9, R8 ;  /* 0x0000000916087c25 */ /* 0x000fc8000f8e0008 */
[----:B-----5:R-:W-:-:S04]  /*e540*/  @P0 IMAD.HI.U32 R14, R12, R17, RZ ;  /* 0x000000110c0e0227 */ /* 0x020fc800078e00ff */
[----:B------:R-:W-:Y:S01]  /*e550*/  IMAD R17, R73, UR9, R16 ;  /* 0x0000000949117c24 */ /* 0x000fe2000f8e0210 */
[----:B------:R-:W-:Y:S01]  /*e560*/  SHF.R.S32.HI R16, RZ, 0x1f, R75 ;  /* 0x0000001fff107819 */ /* 0x000fe2000001144b */
[----:B------:R-:W-:Y:S01]  /*e570*/  IMAD.WIDE.U32 R10, R72, UR9, R10 ;  /* 0x00000009480a7c25 */ /* 0x000fe2000f8e000a */
[----:B------:R-:W-:-:S03]  /*e580*/  ULDC.64 UR8, c[0x0][0xb28] ;  /* 0x0002ca0000087ab9 */ /* 0x000fc60000000a00 */
[----:B------:R-:W-:Y:S02]  /*e590*/  IMAD.IADD R9, R9, 0x1, R15 ;  /* 0x0000000109097824 */ /* 0x000fe400078e020f */
[----:B------:R-:W-:-:S04]  /*e5a0*/  @P0 IMAD.HI.U32 R89, R12, R89, RZ ;  /* 0x000000590c590227 */ /* 0x000fc800078e00ff */
[----:B------:R-:W-:Y:S02]  /*e5b0*/  IMAD.IADD R11, R11, 0x1, R17 ;  /* 0x000000010b0b7824 */ /* 0x000fe400078e0211 */
[----:B------:R-:W-:Y:S01]  /*e5c0*/  IMAD.MOV.U32 R13, RZ, RZ, R12 ;  /* 0x000000ffff0d7224 */ /* 0x000fe200078e000c */
[----:B------:R-:W-:Y:S01]  /*e5d0*/  @P0 SHF.R.U32.HI R13, RZ, R19, R14 ;  /* 0x00000013ff0d0219 */ /* 0x000fe2000001160e */
[----:B------:R-:W-:Y:S02]  /*e5e0*/  IMAD R17, R16, UR6, RZ ;  /* 0x0000000610117c24 */ /* 0x000fe4000f8e02ff */
[----:B------:R-:W-:-:S04]  /*e5f0*/  IMAD.WIDE.U32 R8, R75, UR4, R8 ;  /* 0x000000044b087c25 */ /* 0x000fc8000f8e0008 */
[----:B------:R-:W-:Y:S01]  /*e600*/  IMAD.MOV.U32 R15, RZ, RZ, R12 ;  /* 0x000000ffff0f7224 */ /* 0x000fe200078e000c */
[----:B------:R-:W-:Y:S01]  /*e610*/  @P0 SHF.R.U32.HI R15, RZ, R90, R89 ;  /* 0x0000005aff0f0219 */ /* 0x000fe20000011659 */
[----:B------:R-:W-:Y:S01]  /*e620*/  IMAD R14, R16, UR4, RZ ;  /* 0x00000004100e7c24 */ /* 0x000fe2000f8e02ff */
[----:B------:R-:W-:Y:S01]  /*e630*/  IADD3 R8, P0, R13, R8, RZ ;  /* 0x000000080d087210 */ /* 0x000fe20007f1e0ff */
[C---:B------:R-:W-:Y:S01]  /*e640*/  IMAD R19, R75.reuse, UR7, R17 ;  /* 0x000000074b137c24 */ /* 0x040fe2000f8e0211 */
[--C-:B------:R-:W-:Y:S01]  /*e650*/  SHF.R.S32.HI R17, RZ, 0x1f, R13.reuse ;  /* 0x0000001fff117819 */ /* 0x100fe2000001140d */
[----:B------:R-:W-:Y:S02]  /*e660*/  IMAD.MOV R13, RZ, RZ, -R13 ;  /* 0x000000ffff0d7224 */ /* 0x000fe400078e0a0d */
[----:B------:R-:W-:Y:S01]  /*e670*/  IMAD R16, R75, UR5, R14 ;  /* 0x000000054b107c24 */ /* 0x000fe2000f8e020e */
[--C-:B------:R-:W-:Y:S01]  /*e680*/  SHF.R.S32.HI R14, RZ, 0x1f, R15.reuse ;  /* 0x0000001fff0e7819 */ /* 0x100fe2000001140f */
[----:B------:R-:W-:Y:S01]  /*e690*/  IMAD.MOV R18, RZ, RZ, -R15 ;  /* 0x000000ffff127224 */ /* 0x000fe200078e0a0f */
[----:B------:R-:W-:Y:S01]  /*e6a0*/  ULDC.64 UR4, c[0x0][0xb30] ;  /* 0x0002cc0000047ab9 */ /* 0x000fe20000000a00 */
[----:B------:R-:W-:Y:S01]  /*e6b0*/  IMAD R13, R21, R13, R12 ;  /* 0x0000000d150d7224 */ /* 0x000fe200078e020c */
[----:B------:R-:W-:Y:S01]  /*e6c0*/  IADD3.X R9, R17, R9, R16, P0, !PT ;  /* 0x0000000911097210 */ /* 0x000fe200007fe410 */
[----:B------:R-:W-:Y:S01]  /*e6d0*/  IMAD.WIDE.U32 R10, R75, UR6, R10 ;  /* 0x000000064b0a7c25 */ /* 0x000fe2000f8e000a */
[----:B------:R-:W-:-:S03]  /*e6e0*/  ULDC.64 UR6, c[0x0][0xbc8] ;  /* 0x0002f20000067ab9 */ /* 0x000fc60000000a00 */
[----:B------:R-:W-:Y:S02]  /*e6f0*/  IMAD R14, R14, UR4, RZ ;  /* 0x000000040e0e7c24 */ /* 0x000fe4000f8e02ff */
[----:B------:R-:W-:Y:S01]  /*e700*/  IMAD R17, R21, R18, R12 ;  /* 0x0000001215117224 */ /* 0x000fe200078e020c */
[----:B------:R-:W-:Y:S01]  /*e710*/  SHF.R.S32.HI R12, RZ, 0x1f, R13 ;  /* 0x0000001fff0c7819 */ /* 0x000fe2000001140d */
[----:B------:R-:W-:Y:S02]  /*e720*/  IMAD.IADD R11, R11, 0x1, R19 ;  /* 0x000000010b0b7824 */ /* 0x000fe400078e0213 */
[C---:B------:R-:W-:Y:S01]  /*e730*/  IMAD R19, R15.reuse, UR5, R14 ;  /* 0x000000050f137c24 */ /* 0x040fe2000f8e020e */
[----:B------:R-:W-:Y:S01]  /*e740*/  SHF.R.S32.HI R14, RZ, 0x1f, R17 ;  /* 0x0000001fff0e7819 */ /* 0x000fe20000011411 */
[----:B------:R-:W-:Y:S01]  /*e750*/  IMAD.WIDE.U32 R10, R15, UR4, R10 ;  /* 0x000000040f0a7c25 */ /* 0x000fe2000f8e000a */
[----:B------:R-:W0:Y:S01]  /*e760*/  S2UR UR5, SR_CgaCtaId ;  /* 0x00000000000579c3 */ /* 0x000e220000008800 */
[----:B------:R-:W-:-:S02]  /*e770*/  UMOV UR4, 0x400 ;  /* 0x0000040000047882 */ /* 0x000fc40000000000 */
[----:B------:R-:W-:Y:S02]  /*e780*/  IMAD R12, R12, UR6, RZ ;  /* 0x000000060c0c7c24 */ /* 0x000fe4000f8e02ff */
[----:B------:R-:W-:Y:S02]  /*e790*/  IMAD.IADD R11, R11, 0x1, R19 ;  /* 0x000000010b0b7824 */ /* 0x000fe400078e0213 */
[----:B------:R-:W-:Y:S02]  /*e7a0*/  IMAD R14, R14, UR8, RZ ;  /* 0x000000080e0e7c24 */ /* 0x000fe4000f8e02ff */
        /* <DEDUP_REMOVED lines=10> */
[----:B------:R-:W-:Y:S01]  /*e850*/  IMAD.IADD R9, R11, 0x1, R19 ;  /* 0x000000010b097824 */ /* 0x000fe200078e0213 */
[----:B0-----:R-:W-:Y:S01]  /*e860*/  ULEA UR4, UR5, UR4, 0x18 ;  /* 0x0000000405047291 */ /* 0x001fe2000f8ec03f */
[----:B------:R-:W-:Y:S01]  /*e870*/  IMAD R7, R20, 0x80, R7 ;  /* 0x0000008014077824 */ /* 0x000fe200078e0207 */
[----:B------:R-:W-:Y:S01]  /*e880*/  LEA.HI.X R13, R8, UR7, R13, 0x2, P0 ;  /* 0x00000007080d7c11 */ /* 0x000fe200080f140d */
[----:B------:R-:W-:Y:S01]  /*e890*/  IMAD R20, R21, UR6, RZ ;  /* 0x0000000615147c24 */ /* 0x000fe2000f8e02ff */
[----:B------:R-:W-:Y:S01]  /*e8a0*/  LEA.HI.X R73, R10, UR9, R9, 0x2, P1 ;  /* 0x000000090a497c11 */ /* 0x000fe200088f1409 */
[----:B------:R-:W-:Y:S01]  /*e8b0*/  SHFL.IDX PT, R8, R12, RZ, 0x1c1f ;  /* 0x001c1fff0c087589 */ /* 0x000fe200000e0000 */
[----:B------:R-:W-:Y:S01]  /*e8c0*/  LOP3.LUT P0, RZ, R74, 0x3, RZ, 0xc0, !PT ;  /* 0x000000034aff7812 */ /* 0x000fe2000780c0ff */
[C---:B------:R-:W-:Y:S01]  /*e8d0*/  VIADD R21, R7.reuse, 0x8 ;  /* 0x0000000807157836 */ /* 0x040fe20000000000 */
[----:B------:R-:W-:Y:S01]  /*e8e0*/  UIADD3 UR4, UR4, 0x2a820, URZ ;  /* 0x0002a82004047890 */ /* 0x000fe2000fffe03f */
[----:B------:R-:W0:Y:S01]  /*e8f0*/  SHFL.IDX PT, R9, R13, RZ, 0x1c1f ;  /* 0x001c1fff0d097589 */ /* 0x000e2200000e0000 */
[----:B------:R-:W-:-:S02]  /*e900*/  ISETP.GE.OR P1, PT, R7, R20, P0 ;  /* 0x000000140700720c */ /* 0x000fc40000726670 */
[-C--:B------:R-:W-:Y:S01]  /*e910*/  ISETP.GE.OR P0, PT, R21, R20.reuse, P0 ;  /* 0x000000141500720c */ /* 0x080fe20000706670 */
[----:B------:R-:W-:Y:S01]  /*e920*/  SHFL.IDX PT, R10, R12, 0x1, 0x1c1f ;  /* 0x003c1f000c0a7f89 */ /* 0x000fe200000e0000 */
[----:B------:R-:W-:Y:S01]  /*e930*/  ISETP.GE.AND P2, PT, R7, R20, PT ;  /* 0x000000140700720c */ /* 0x000fe20003f46270 */
[----:B------:R-:W-:Y:S02]  /*e940*/  UPRMT UR4, URZ, 0x654, UR4 ;  /* 0x000006543f047896 */ /* 0x000fe40008000004 */
[----:B------:R1:W2:Y:S04]  /*e950*/  SHFL.IDX PT, R11, R13, 0x1, 0x1c1f ;  /* 0x003c1f000d0b7f89 */ /* 0x0002a800000e0000 */
[----:B------:R3:W4:Y:S03]  /*e960*/  SHFL.IDX PT, R18, R72, RZ, 0x1c1f ;  /* 0x001c1fff48127589 */ /* 0x00072600000e0000 */
[----:B------:R-:W-:Y:S01]  /*e970*/  SYNCS.ARRIVE.TRANS64.RED.A1T0 RZ, [UR4], RZ ;  /* 0x000000ffffff79a7 */ /* 0x000fe20008100404 */
[----:B-1----:R-:W-:Y:S01]  /*e980*/  LOP3.LUT R13, R88, 0x7ffffffc, RZ, 0xc0, !PT ;  /* 0x7ffffffc580d7812 */ /* 0x002fe200078ec0ff */
[----:B------:R3:W1:Y:S04]  /*e990*/  SHFL.IDX PT, R19, R73, RZ, 0x1c1f ;  /* 0x001c1fff49137589 */ /* 0x00066800000e0000 */
[----:B------:R-:W-:Y:S01]  /*e9a0*/  IMAD.IADD R13, R74, 0x1, -R13 ;  /* 0x000000014a0d7824 */ /* 0x000fe200078e0a0d */
[----:B0-----:R3:W-:Y:S03]  /*e9b0*/  @!P1 ST.E desc[UR10][R8.64], R6 ;  /* 0x0000000608009985 */ /* 0x0017e6000c10190a */
[----:B------:R-:W-:Y:S01]  /*e9c0*/  IMAD.SHL.U32 R23, R13, 0x2, RZ ;  /* 0x000000020d177824 */ /* 0x000fe200078e00ff */
[----:B--2---:R3:W-:Y:S01]  /*e9d0*/  @!P0 ST.E desc[UR10][R10.64], R0 ;  /* 0x000000000a008985 */ /* 0x0047e2000c10190a */
[----:B------:R-:W-:Y:S05]  /*e9e0*/  @P2 BRA `(.L_x_987) ;  /* 0x00000004007c2947 */ /* 0x000fea0003800000 */
[C---:B---3--:R-:W-:Y:S01]  /*e9f0*/  VIADD R0, R23.reuse, 0x8 ;  /* 0x0000000817007836 */ /* 0x048fe20000000000 */
[----:B------:R-:W-:Y:S01]  /*ea00*/  ULDC UR4, c[0x0][0xac8] ;  /* 0x0002b20000047ab9 */ /* 0x000fe20000000800 */
[C---:B------:R-:W-:Y:S01]  /*ea10*/  VIADD R10, R23.reuse, 0x10 ;  /* 0x00000010170a7836 */ /* 0x040fe20000000000 */
[C---:B------:R-:W-:Y:S01]  /*ea20*/  ISETP.GE.AND P2, PT, R23.reuse, UR4, PT ;  /* 0x0000000417007c0c */ /* 0x040fe2000bf46270 */
[C---:B------:R-:W-:Y:S01]  /*ea30*/  VIADD R11, R23.reuse, 0x18 ;  /* 0x00000018170b7836 */ /* 0x040fe20000000000 */
[----:B------:R-:W-:Y:S01]  /*ea40*/  ISETP.GE.AND P3, PT, R0, UR4, PT ;  /* 0x0000000400007c0c */ /* 0x000fe2000bf66270 */
[----:B------:R-:W-:Y:S01]  /*ea50*/  VIADD R12, R23, 0x28 ;  /* 0x00000028170c7836 */ /* 0x000fe20000000000 */
[----:B------:R-:W-:Y:S01]  /*ea60*/  ISETP.GE.AND P0, PT, R10, UR4, PT ;  /* 0x000000040a007c0c */ /* 0x000fe2000bf06270 */
[----:B------:R-:W-:Y:S01]  /*ea70*/  ULDC.64 UR6, c[0x0][0x208] ;  /* 0x0000820000067ab9 */ /* 0x000fe20000000a00 */
[----:B------:R-:W-:Y:S01]  /*ea80*/  ISETP.GE.AND P1, PT, R11, UR4, PT ;  /* 0x000000040b007c0c */ /* 0x000fe2000bf26270 */
[----:B------:R-:W-:-:S02]  /*ea90*/  VIADD R13, R23, 0x30 ;  /* 0x00000030170d7836 */ /* 0x000fc40000000000 */
[C---:B------:R-:W-:Y:S02]  /*eaa0*/  VIADD R14, R23.reuse, 0x38 ;  /* 0x00000038170e7836 */ /* 0x040fe40000000000 */
[----:B------:R-:W-:Y:S01]  /*eab0*/  VIADD R15, R23, 0x40 ;  /* 0x00000040170f7836 */ /* 0x000fe20000000000 */
[----:B------:R-:W-:Y:S01]  /*eac0*/  ISETP.GE.AND P4, PT, R13, UR4, PT ;  /* 0x000000040d007c0c */ /* 0x000fe2000bf86270 */
[C---:B-1--4-:R-:W-:Y:S01]  /*ead0*/  @!P2 IMAD.WIDE R6, R23.reuse, 0x4, R18 ;  /* 0x000000041706a825 */ /* 0x052fe200078e0212 */
[----:B------:R-:W-:Y:S02]  /*eae0*/  ISETP.GE.AND P5, PT, R14, UR4, PT ;  /* 0x000000040e007c0c */ /* 0x000fe4000bfa6270 */
[----:B------:R-:W-:Y:S01]  /*eaf0*/  @!P3 LEA.HI R0, R0, R0, RZ, 0x1 ;  /* 0x000000000000b211 */ /* 0x000fe200078f08ff */
[----:B------:R-:W-:Y:S01]  /*eb00*/  VIADD R16, R23, 0x50 ;  /* 0x0000005017107836 */ /* 0x000fe20000000000 */
[----:B------:R0:W-:Y:S01]  /*eb10*/  @!P2 ST.E.64 desc[UR6][R6.64], R24 ;  /* 0x000000180600a985 */ /* 0x0001e2000c101b06 */
[----:B------:R-:W-:Y:S01]  /*eb20*/  ISETP.GE.AND P6, PT, R15, UR4, PT ;  /* 0x000000040f007c0c */ /* 0x000fe2000bfc6270 */
[C---:B------:R-:W-:Y:S01]  /*eb30*/  VIADD R22, R23.reuse, 0x60 ;  /* 0x0000006017167836 */ /* 0x040fe20000000000 */
        /* <DEDUP_REMOVED lines=12> */
[----:B------:R-:W-:Y:S01]  /*ec00*/  @!P0 IMAD.WIDE R6, R7, 0x4, R18 ;  /* 0x0000000407068825 */ /* 0x000fe200078e0212 */
[----:B------:R-:W-:-:S04]  /*ec10*/  @!P2 LEA.HI R0, R0, R0, RZ, 0x1 ;  /* 0x000000000000a211 */ /* 0x000fc800078f08ff */
[----:B------:R0:W-:Y:S01]  /*ec20*/  @!P0 ST.E.64 desc[UR6][R6.64], R32 ;  /* 0x0000002006008985 */ /* 0x0001e2000c101b06 */
[----:B------:R-:W-:Y:S02]  /*ec30*/  @!P3 LEA.HI R12, R12, R12, RZ, 0x1 ;  /* 0x0000000c0c0cb211 */ /* 0x000fe400078f08ff */
[----:B-1----:R-:W-:Y:S02]  /*ec40*/  @!P1 LOP3.LUT R9, R11, 0xfffffffe, RZ, 0xc0, !PT ;  /* 0xfffffffe0b099812 */ /* 0x002fe400078ec0ff */
[----:B------:R-:W-:Y:S02]  /*ec50*/  @!P2 LOP3.LUT R11, R0, 0xfffffffe, RZ, 0xc0, !PT ;  /* 0xfffffffe000ba812 */ /* 0x000fe400078ec0ff */
[----:B------:R-:W-:Y:S01]  /*ec60*/  @!P3 LOP3.LUT R13, R12, 0xfffffffe, RZ, 0xc0, !PT ;  /* 0xfffffffe0c0db812 */ /* 0x000fe200078ec0ff */
[--C-:B------:R-:W-:Y:S01]  /*ec70*/  @!P1 IMAD.WIDE R8, R9, 0x4, R18.reuse ;  /* 0x0000000409089825 */ /* 0x100fe200078e0212 */
[----:B------:R-:W-:Y:S02]  /*ec80*/  @!P6 LEA.HI R0, R15, R15, RZ, 0x1 ;  /* 0x0000000f0f00e211 */ /* 0x000fe400078f08ff */
[----:B------:R-:W-:Y:S01]  /*ec90*/  @!P4 LOP3.LUT R15, R10, 0xfffffffe, RZ, 0xc0, !PT ;  /* 0xfffffffe0a0fc812 */ /* 0x000fe200078ec0ff */
[--C-:B------:R-:W-:Y:S01]  /*eca0*/  @!P2 IMAD.WIDE R10, R11, 0x4, R18.reuse ;  /* 0x000000040b0aa825 */ /* 0x100fe200078e0212 */
[----:B------:R-:W-:Y:S01]  /*ecb0*/  @!P6 LOP3.LUT R25, R0, 0xfffffffe, RZ, 0xc0, !PT ;  /* 0xfffffffe0019e812 */ /* 0x000fe200078ec0ff */
[----:B------:R1:W-:Y:S01]  /*ecc0*/  @!P1 ST.E.64 desc[UR6][R8.64], R36 ;  /* 0x0000002408009985 */ /* 0x0003e2000c101b06 */
[----:B------:R-:W-:Y:S01]  /*ecd0*/  ISETP.GE.AND P1, PT, R16, UR4, PT ;  /* 0x0000000410007c0c */ /* 0x000fe2000bf26270 */
[----:B0-----:R-:W-:-:S02]  /*ece0*/  @!P3 IMAD.WIDE R6, R13, 0x4, R18 ;  /* 0x000000040d06b825 */ /* 0x001fc400078e0212 */
[----:B------:R0:W-:Y:S02]  /*ecf0*/  @!P2 ST.E.64 desc[UR6][R10.64], R40 ;  /* 0x000000280a00a985 */ /* 0x0001e4000c101b06 */
[----:B------:R-:W-:Y:S02]  /*ed00*/  VIADD R0, R23, 0x48 ;  /* 0x0000004817007836 */ /* 0x000fe40000000000 */
[--C-:B------:R-:W-:Y:S01]  /*ed10*/  @!P5 IMAD.WIDE R12, R17, 0x4, R18.reuse ;  /* 0x00000004110cd825 */ /* 0x100fe200078e0212 */
[----:B------:R2:W-:Y:S01]  /*ed20*/  @!P3 ST.E.64 desc[UR6][R6.64], R44 ;  /* 0x0000002c0600b985 */ /* 0x0005e2000c101b06 */
[----:B------:R-:W-:Y:S02]  /*ed30*/  ISETP.GE.AND P3, PT, R22, UR4, PT ;  /* 0x0000000416007c0c */ /* 0x000fe4000bf66270 */
[----:B------:R-:W-:Y:S01]  /*ed40*/  VIADD R17, R23, 0x58 ;  /* 0x0000005817117836 */ /* 0x000fe20000000000 */
[----:B------:R-:W-:Y:S01]  /*ed50*/  ISETP.GE.AND P0, PT, R0, UR4, PT ;  /* 0x0000000400007c0c */ /* 0x000fe2000bf06270 */
[----:B-1----:R-:W-:Y:S01]  /*ed60*/  @!P4 IMAD.WIDE R8, R15, 0x4, R18 ;  /* 0x000000040f08c825 */ /* 0x002fe200078e0212 */
[----:B------:R-:W-:-:S02]  /*ed70*/  @!P1 LEA.HI R16, R16, R16, RZ, 0x1 ;  /* 0x0000001010109211 */ /* 0x000fc400078f08ff */
[----:B------:R-:W-:Y:S01]  /*ed80*/  ISETP.GE.AND P2, PT, R17, UR4, PT ;  /* 0x0000000411007c0c */ /* 0x000fe2000bf46270 */
[----:B------:R-:W-:Y:S01]  /*ed90*/  @!P6 IMAD.WIDE R14, R25, 0x4, R18 ;  /* 0x00000004190ee825 */ /* 0x000fe200078e0212 */
[----:B------:R1:W-:Y:S03]  /*eda0*/  @!P4 ST.E.64 desc[UR6][R8.64], R48 ;  /* 0x000000300800c985 */ /* 0x0003e6000c101b06 */
[C---:B0-----:R-:W-:Y:S01]  /*edb0*/  VIADD R10, R23.reuse, 0x68 ;  /* 0x00000068170a7836 */ /* 0x041fe20000000000 */
[----:B------:R0:W-:Y:S01]  /*edc0*/  @!P5 ST.E.64 desc[UR6][R12.64], R52 ;  /* 0x000000340c00d985 */ /* 0x0001e2000c101b06 */
[C---:B--2---:R-:W-:Y:S01]  /*edd0*/  VIADD R7, R23.reuse, 0x78 ;  /* 0x0000007817077836 */ /* 0x044fe20000000000 */
[----:B------:R-:W-:Y:S01]  /*ede0*/  @!P3 LEA.HI R22, R22, R22, RZ, 0x1 ;  /* 0x000000161616b211 */ /* 0x000fe200078f08ff */
[----:B------:R-:W-:Y:S01]  /*edf0*/  VIADD R11, R23, 0x70 ;  /* 0x00000070170b7836 */ /* 0x000fe20000000000 */
[----:B------:R2:W-:Y:S01]  /*ee00*/  @!P6 ST.E.64 desc[UR6][R14.64], R56 ;  /* 0x000000380e00e985 */ /* 0x0005e2000c101b06 */
[----:B------:R-:W-:-:S02]  /*ee10*/  ISETP.GE.AND P4, PT, R10, UR4, PT ;  /* 0x000000040a007c0c */ /* 0x000fc4000bf86270 */
[----:B------:R-:W-:Y:S02]  /*ee20*/  ISETP.GE.AND P6, PT, R7, UR4, PT ;  /* 0x0000000407007c0c */ /* 0x000fe4000bfc6270 */
[----:B------:R-:W-:Y:S02]  /*ee30*/  ISETP.GE.AND P5, PT, R11, UR4, PT ;  /* 0x000000040b007c0c */ /* 0x000fe4000bfa6270 */
[----:B------:R-:W-:Y:S02]  /*ee40*/  @!P0 LEA.HI R0, R0, R0, RZ, 0x1 ;  /* 0x0000000000008211 */ /* 0x000fe400078f08ff */
[----:B------:R-:W-:Y:S02]  /*ee50*/  @!P2 LEA.HI R17, R17, R17, RZ, 0x1 ;  /* 0x000000111111a211 */ /* 0x000fe400078f08ff */
[----:B-1----:R-:W-:Y:S02]  /*ee60*/  @!P1 LOP3.LUT R9, R16, 0xfffffffe, RZ, 0xc0, !PT ;  /* 0xfffffffe10099812 */ /* 0x002fe400078ec0ff */
[----:B0-----:R-:W-:-:S02]  /*ee70*/  @!P3 LOP3.LUT R13, R22, 0xfffffffe, RZ, 0xc0, !PT ;  /* 0xfffffffe160db812 */ /* 0x001fc400078ec0ff */
        /* <DEDUP_REMOVED lines=22> */
.L_x_987:
[----:B------:R-:W-:Y:S05]  /*efe0*/  BSYNC B0 ;  /* 0x0000000000007941 */ /* 0x000fea0003800000 */
.L_x_986:
[----:B------:R-:W-:Y:S01]  /*eff0*/  ISETP.GE.AND P0, PT, R21, R20, PT ;  /* 0x000000141500720c */ /* 0x000fe20003f06270 */
[----:B0-----:R2:W0:Y:S04]  /*f000*/  SHFL.IDX PT, R15, R73, 0x1, 0x1c1f ;  /* 0x003c1f00490f7f89 */ /* 0x00142800000e0000 */
[----:B------:R2:W0:Y:S08]  /*f010*/  SHFL.IDX PT, R14, R72, 0x1, 0x1c1f ;  /* 0x003c1f00480e7f89 */ /* 0x00043000000e0000 */
[----:B--2---:R-:W-:Y:S05]  /*f020*/  @P0 BRA `(.L_x_906) ;  /* 0x0000004c00140947 */ /* 0x004fea0003800000 */
[----:B------:R-:W-:Y:S01]  /*f030*/  ULDC UR4, c[0x0][0xac8] ;  /* 0x0002b20000047ab9 */ /* 0x000fe20000000800 */
[C---:B---3--:R-:W-:Y:S01]  /*f040*/  VIADD R0, R23.reuse, 0x8 ;  /* 0x0000000817007836 */ /* 0x048fe20000000000 */
[C---:B------:R-:W-:Y:S01]  /*f050*/  ISETP.GE.AND P0, PT, R23.reuse, UR4, PT ;  /* 0x0000000417007c0c */ /* 0x040fe2000bf06270 */
[C---:B------:R-:W-:Y:S01]  /*f060*/  VIADD R6, R23.reuse, 0x10 ;  /* 0x0000001017067836 */ /* 0x040fe20000000000 */
[----:B------:R-:W-:Y:S01]  /*f070*/  ULDC.64 UR6, c[0x0][0x208] ;  /* 0x0000820000067ab9 */ /* 0x000fe20000000a00 */
[C---:B------:R-:W-:Y:S01]  /*f080*/  VIADD R8, R23.reuse, 0x18 ;  /* 0x0000001817087836 */ /* 0x040fe20000000000 */
[----:B------:R-:W-:Y:S01]  /*f090*/  ISETP.GE.AND P5, PT, R0, UR4, PT ;  /* 0x0000000400007c0c */ /* 0x000fe2000bfa6270 */
[C---:B------:R-:W-:Y:S01]  /*f0a0*/  VIADD R11, R23.reuse, 0x28 ;  /* 0x00000028170b7836 */ /* 0x040fe20000000000 */
[----:B------:R-:W-:Y:S01]  /*f0b0*/  ISETP.GE.AND P6, PT, R6, UR4, PT ;  /* 0x0000000406007c0c */ /* 0x000fe2000bfc6270 */
[C---:B------:R-:W-:Y:S02]  /*f0c0*/  VIADD R10, R23.reuse, 0x20 ;  /* 0x00000020170a7836 */ /* 0x040fe40000000000 */
[----:B------:R-:W-:Y:S01]  /*f0d0*/  VIADD R13, R23, 0x38 ;  /* 0x00000038170d7836 */ /* 0x000fe20000000000 */
[----:B------:R-:W-:Y:S01]  /*f0e0*/  ISETP.GE.AND P3, PT, R11, UR4, PT ;  /* 0x000000040b007c0c */ /* 0x000fe2000bf66270 */
[C---:B------:R-:W-:Y:S01]  /*f0f0*/  VIADD R12, R23.reuse, 0x30 ;  /* 0x00000030170c7836 */ /* 0x040fe20000000000 */
[----:B------:R-:W-:Y:S01]  /*f100*/  ISETP.GE.AND P4, PT, R10, UR4, PT ;  /* 0x000000040a007c0c */ /* 0x000fe2000bf86270 */
[----:B0-----:R-:W-:Y:S01]  /*f110*/  @!P0 IMAD.WIDE R2, R23, 0x4, R14 ;  /* 0x0000000417028825 */ /* 0x001fe200078e020e */
[----:B------:R-:W-:-:S02]  /*f120*/  ISETP.GE.AND P1, PT, R13, UR4, PT ;  /* 0x000000040d007c0c */ /* 0x000fc4000bf26270 */
[----:B------:R-:W-:Y:S01]  /*f130*/  ISETP.GE.AND P2, PT, R12, UR4, PT ;  /* 0x000000040c007c0c */ /* 0x000fe2000bf46270 */
[C---:B----4-:R-:W-:Y:S01]  /*f140*/  VIADD R18, R23.reuse, 0x40 ;  /* 0x0000004017127836 */ /* 0x050fe20000000000 */
[----:B------:R0:W-:Y:S01]  /*f150*/  @!P0 ST.E.64 desc[UR6][R2.64], R26 ;  /* 0x0000001a02008985 */ /* 0x0001e2000c101b06 */
[----:B------:R-:W-:Y:S01]  /*f160*/  ISETP.GE.AND P0, PT, R8, UR4, PT ;  /* 0x0000000408007c0c */ /* 0x000fe2000bf06270 */
[C---:B------:R-:W-:Y:S01]  /*f170*/  VIADD R20, R23.reuse, 0x48 ;  /* 0x0000004817147836 */ /* 0x040fe20000000000 */
[----:B------:R-:W-:Y:S01]  /*f180*/  @!P5 LEA.HI R0, R0, R0, RZ, 0x1 ;  /* 0x000000000000d211 */ /* 0x000fe200078f08ff */
[----:B------:R-:W-:Y:S01]  /*f190*/  VIADD R21, R23, 0x70 ;  /* 0x0000007017157836 */ /* 0x000fe20000000000 */
        /* <DEDUP_REMOVED lines=9> */
[----:B------:R-:W-:Y:S01]  /*f230*/  @!P0 LOP3.LUT R9, R8, 0xfffffffe, RZ, 0xc0, !PT ;  /* 0xfffffffe08098812 */ /* 0x000fe200078ec0ff */
[----:B------:R0:W-:Y:S01]  /*f240*/  @!P5 ST.E.64 desc[UR6][R2.64], R30 ;  /* 0x0000001e0200d985 */ /* 0x0001e2000c101b06 */
[----:B------:R-:W-:-:S02]  /*f250*/  ISETP.GE.AND P5, PT, R18, UR4, PT ;  /* 0x0000000412007c0c */ /* 0x000fc4000bfa6270 */
[----:B------:R-:W-:Y:S01]  /*f260*/  @!P2 LEA.HI R12, R12, R12, RZ, 0x1 ;  /* 0x0000000c0c0ca211 */ /* 0x000fe200078f08ff */
[----:B------:R2:W-:Y:S01]  /*f270*/  @!P6 ST.E.64 desc[UR6][R6.64], R34 ;  /* 0x000000220600e985 */ /* 0x0005e2000c101b06 */
[----:B------:R-:W-:Y:S01]  /*f280*/  @!P3 LOP3.LUT R13, R0, 0xfffffffe, RZ, 0xc0, !PT ;  /* 0xfffffffe000db812 */ /* 0x000fe200078ec0ff */
[----:B------:R-:W-:Y:S01]  /*f290*/  VIADD R0, R23, 0x50 ;  /* 0x0000005017007836 */ /* 0x000fe20000000000 */
[----:B------:R-:W-:Y:S02]  /*f2a0*/  @!P4 LOP3.LUT R11, R10, 0xfffffffe, RZ, 0xc0, !PT ;  /* 0xfffffffe0a0bc812 */ /* 0x000fe400078ec0ff */
[----:B------:R-:W-:Y:S02]  /*f2b0*/  @!P2 LOP3.LUT R17, R12, 0xfffffffe, RZ, 0xc0, !PT ;  /* 0xfffffffe0c11a812 */ /* 0x000fe400078ec0ff */
[----:B------:R-:W-:Y:S02]  /*f2c0*/  ISETP.GE.AND P6, PT, R20, UR4, PT ;  /* 0x0000000414007c0c */ /* 0x000fe4000bfc6270 */
[----:B-1----:R-:W-:Y:S01]  /*f2d0*/  @!P1 LOP3.LUT R19, R16, 0xfffffffe, RZ, 0xc0, !PT ;  /* 0xfffffffe10139812 */ /* 0x002fe200078ec0ff */
[----:B0-----:R-:W-:Y:S01]  /*f2e0*/  @!P0 IMAD.WIDE R2, R9, 0x4, R14 ;  /* 0x0000000409028825 */ /* 0x001fe200078e020e */
[----:B------:R-:W-:-:S03]  /*f2f0*/  @!P5 LEA.HI R18, R18, R18, RZ, 0x1 ;  /* 0x000000121212d211 */ /* 0x000fc600078f08ff */
[--C-:B--2---:R-:W-:Y:S01]  /*f300*/  @!P4 IMAD.WIDE R6, R11, 0x4, R14.reuse ;  /* 0x000000040b06c825 */ /* 0x104fe200078e020e */
[----:B------:R0:W-:Y:S01]  /*f310*/  @!P0 ST.E.64 desc[UR6][R2.64], R38 ;  /* 0x0000002602008985 */ /* 0x0001e2000c101b06 */
[----:B------:R-:W-:Y:S02]  /*f320*/  ISETP.GE.AND P0, PT, R0, UR4, PT ;  /* 0x0000000400007c0c */ /* 0x000fe4000bf06270 */
[--C-:B------:R-:W-:Y:S01]  /*f330*/  @!P3 IMAD.WIDE R8, R13, 0x4, R14.reuse ;  /* 0x000000040d08b825 */ /* 0x100fe200078e020e */
[----:B------:R1:W-:Y:S01]  /*f340*/  @!P4 ST.E.64 desc[UR6][R6.64], R42 ;  /* 0x0000002a0600c985 */ /* 0x0003e2000c101b06 */
[----:B------:R-:W-:Y:S02]  /*f350*/  @!P6 LEA.HI R20, R20, R20, RZ, 0x1 ;  /* 0x000000141414e211 */ /* 0x000fe400078f08ff */
[----:B------:R-:W-:Y:S01]  /*f360*/  @!P2 IMAD.WIDE R10, R17, 0x4, R14 ;  /* 0x00000004110aa825 */ /* 0x000fe200078e020e */
[----:B------:R2:W-:Y:S01]  /*f370*/  @!P3 ST.E.64 desc[UR6][R8.64], R46 ;  /* 0x0000002e0800b985 */ /* 0x0005e2000c101b06 */
[----:B------:R-:W-:-:S02]  /*f380*/  ISETP.GE.AND P4, PT, R21, UR4, PT ;  /* 0x0000000415007c0c */ /* 0x000fc4000bf86270 */
[--C-:B------:R-:W-:Y:S01]  /*f390*/  @!P1 IMAD.WIDE R12, R19, 0x4, R14.reuse ;  /* 0x00000004130c9825 */ /* 0x100fe200078e020e */
[----:B------:R3:W-:Y:S01]  /*f3a0*/  @!P2 ST.E.64 desc[UR6][R10.64], R50 ;  /* 0x000000320a00a985 */ /* 0x0007e2000c101b06 */
[----:B0-----:R-:W-:Y:S02]  /*f3b0*/  @!P5 LOP3.LUT R3, R18, 0xfffffffe, RZ, 0xc0, !PT ;  /* 0xfffffffe1203d812 */ /* 0x001fe400078ec0ff */
[C---:B------:R-:W-:Y:S01]  /*f3c0*/  VIADD R16, R23.reuse, 0x58 ;  /* 0x0000005817107836 */ /* 0x040fe20000000000 */
[----:B------:R-:W-:Y:S01]  /*f3d0*/  @!P1 ST.E.64 desc[UR6][R12.64], R54 ;  /* 0x000000360c009985 */ /* 0x000fe2000c101b06 */
[C---:B------:R-:W-:Y:S01]  /*f3e0*/  VIADD R17, R23.reuse, 0x60 ;  /* 0x0000006017117836 */ /* 0x040fe20000000000 */
[----:B------:R-:W-:Y:S01]  /*f3f0*/  @!P0 LEA.HI R0, R0, R0, RZ, 0x1 ;  /* 0x0000000000008211 */ /* 0x000fe200078f08ff */
[----:B------:R-:W-:Y:S01]  /*f400*/  VIADD R19, R23, 0x68 ;  /* 0x0000006817137836 */ /* 0x000fe20000000000 */
[----:B------:R-:W-:Y:S01]  /*f410*/  ISETP.GE.AND P1, PT, R16, UR4, PT ;  /* 0x0000000410007c0c */ /* 0x000fe2000bf26270 */
[----:B------:R-:W-:Y:S01]  /*f420*/  @!P5 IMAD.WIDE R2, R3, 0x4, R14 ;  /* 0x000000040302d825 */ /* 0x000fe200078e020e */
[----:B------:R-:W-:-:S02]  /*f430*/  ISETP.GE.AND P2, PT, R17, UR4, PT ;  /* 0x0000000411007c0c */ /* 0x000fc4000bf46270 */
[----:B------:R-:W-:Y:S01]  /*f440*/  ISETP.GE.AND P3, PT, R19, UR4, PT ;  /* 0x0000000413007c0c */ /* 0x000fe2000bf66270 */
[----:B------:R-:W-:Y:S01]  /*f450*/  VIADD R23, R23, 0x78 ;  /* 0x0000007817177836 */ /* 0x000fe20000000000 */
[----:B-1----:R-:W-:Y:S01]  /*f460*/  @!P6 LOP3.LUT R7, R20, 0xfffffffe, RZ, 0xc0, !PT ;  /* 0xfffffffe1407e812 */ /* 0x002fe200078ec0ff */
[----:B------:R0:W-:Y:S01]  /*f470*/  @!P5 ST.E.64 desc[UR6][R2.64], R58 ;  /* 0x0000003a0200d985 */ /* 0x0001e2000c101b06 */
[----:B--2---:R-:W-:Y:S02]  /*f480*/  @!P0 LOP3.LUT R9, R0, 0xfffffffe, RZ, 0xc0, !PT ;  /* 0xfffffffe00098812 */ /* 0x004fe400078ec0ff */
[----:B------:R-:W-:Y:S01]  /*f490*/  @!P4 LEA.HI R21, R21, R21, RZ, 0x1 ;  /* 0x000000151515c211 */ /* 0x000fe200078f08ff */
[----:B------:R-:W-:Y:S02]  /*f4a0*/  @!P6 IMAD.WIDE R6, R7, 0x4, R14 ;  /* 0x000000040706e825 */ /* 0x000fe400078e020e */
[----:B------:R-:W-:Y:S02]  /*f4b0*/  @!P1 LEA.HI R16, R16, R16, RZ, 0x1 ;  /* 0x0000001010109211 */ /* 0x000fe400078f08ff */
[----:B------:R-:W-:Y:S01]  /*f4c0*/  @!P2 LEA.HI R17, R17, R17, RZ, 0x1 ;  /* 0x000000111111a211 */ /* 0x000fe200078f08ff */
[----:B------:R1:W-:Y:S01]  /*f4d0*/  @!P6 ST.E.64 desc[UR6][R6.64], R62 ;  /* 0x0000003e0600e985 */ /* 0x0003e2000c101b06 */
[----:B------:R-:W-:-:S02]  /*f4e0*/  @!P3 LEA.HI R19, R19, R19, RZ, 0x1 ;  /* 0x000000131313b211 */ /* 0x000fc400078f08ff */
[----:B---3--:R-:W-:Y:S01]  /*f4f0*/  @!P1 LOP3.LUT R11, R16, 0xfffffffe, RZ, 0xc0, !PT ;  /* 0xfffffffe100b9812 */ /* 0x008fe200078ec0ff */
[--C-:B0-----:R-:W-:Y:S01]  /*f500*/  @!P0 IMAD.WIDE R2, R9, 0x4, R14.reuse ;  /* 0x0000000409028825 */ /* 0x101fe200078e020e */
[----:B------:R-:W-:Y:S02]  /*f510*/  @!P2 LOP3.LUT R17, R17, 0xfffffffe, RZ, 0xc0, !PT ;  /* 0xfffffffe1111a812 */ /* 0x000fe400078ec0ff */
[----:B------:R-:W-:Y:S02]  /*f520*/  @!P3 LOP3.LUT R19, R19, 0xfffffffe, RZ, 0xc0, !PT ;  /* 0xfffffffe1313b812 */ /* 0x000fe400078ec0ff */
[----:B------:R2:W-:Y:S01]  /*f530*/  @!P0 ST.E.64 desc[UR6][R2.64], R66 ;  /* 0x0000004202008985 */ /* 0x0005e2000c101b06 */
[----:B------:R-:W-:Y:S01]  /*f540*/  ISETP.GE.AND P0, PT, R23, UR4, PT ;  /* 0x0000000417007c0c */ /* 0x000fe2000bf06270 */
[----:B------:R-:W-:Y:S01]  /*f550*/  @!P2 IMAD.WIDE R8, R17, 0x4, R14 ;  /* 0x000000041108a825 */ /* 0x000fe200078e020e */
[----:B------:R-:W-:-:S03]  /*f560*/  @!P4 LOP3.LUT R13, R21, 0xfffffffe, RZ, 0xc0, !PT ;  /* 0xfffffffe150dc812 */ /* 0x000fc600078ec0ff */
[----:B-1----:R-:W-:-:S04]  /*f570*/  @!P1 IMAD.WIDE R6, R11, 0x4, R14 ;  /* 0x000000040b069825 */ /* 0x002fc800078e020e */
[--C-:B------:R-:W-:Y:S01]  /*f580*/  @!P3 IMAD.WIDE R10, R19, 0x4, R14.reuse ;  /* 0x00000004130ab825 */ /* 0x100fe200078e020e */
[----:B------:R2:W-:Y:S03]  /*f590*/  @!P1 ST.E.64 desc[UR6][R6.64], R70 ;  /* 0x0000004606009985 */ /* 0x0005e6000c101b06 */
[----:B------:R-:W-:Y:S01]  /*f5a0*/  @!P4 IMAD.WIDE R12, R13, 0x4, R14 ;  /* 0x000000040d0cc825 */ /* 0x000fe200078e020e */
[----:B------:R2:W-:Y:S04]  /*f5b0*/  @!P2 ST.E.64 desc[UR6][R8.64], R4 ;  /* 0x000000040800a985 */ /* 0x0005e8000c101b06 */
[----:B------:R2:W-:Y:S04]  /*f5c0*/  @!P3 ST.E.64 desc[UR6][R10.64], R78 ;  /* 0x0000004e0a00b985 */ /* 0x0005e8000c101b06 */
[----:B------:R2:W-:Y:S01]  /*f5d0*/  @!P4 ST.E.64 desc[UR6][R12.64], R82 ;  /* 0x000000520c00c985 */ /* 0x0005e2000c101b06 */
[----:B------:R-:W-:Y:S05]  /*f5e0*/  @P0 BRA `(.L_x_906) ;  /* 0x0000004400a40947 */ /* 0x000fea0003800000 */
[----:B------:R-:W-:Y:S01]  /*f5f0*/  LEA.HI R23, R23, R23, RZ, 0x1 ;  /* 0x0000001717177211 */ /* 0x000fe200078f08ff */
[----:B------:R-:W-:-:S03]  /*f600*/  ULDC.64 UR4, c[0x0][0x208] ;  /* 0x0000820000047ab9 */ /* 0x000fc60000000a00 */
[----:B--2---:R-:W-:-:S05]  /*f610*/  LOP3.LUT R3, R23, 0xfffffffe, RZ, 0xc0, !PT ;  /* 0xfffffffe17037812 */ /* 0x004fca00078ec0ff */
[----:B------:R-:W-:-:S05]  /*f620*/  IMAD.WIDE R2, R3, 0x4, R14 ;  /* 0x0000000403027825 */ /* 0x000fca00078e020e */
[----:B------:R0:W-:Y:S01]  /*f630*/  ST.E.64 desc[UR4][R2.64], R86 ;  /* 0x0000005602007985 */ /* 0x0001e2000c101b04 */
[----:B------:R-:W-:Y:S05]  /*f640*/  BRA `(.L_x_906) ;  /* 0x00000044008c7947 */ /* 0x000fea0003800000 */
.L_x_985:
        /* <DEDUP_REMOVED lines=8> */
[----:B-1----:R-:W-:Y:S02]  /*f6d0*/  IMAD R3, R6, UR4, RZ ;  /* 0x0000000406037c24 */ /* 0x002fe4000f8e02ff */
[----:B------:R-:W-:-:S05]  /*f6e0*/  VIADD R0, R0, 0xffffff80 ;  /* 0xffffff8000007836 */ /* 0x000fca0000000000 */
[----:B------:R-:W-:-:S13]  /*f6f0*/  ISETP.GE.AND P0, PT, R0, R3, PT ;  /* 0x000000030000720c */ /* 0x000fda0003f06270 */
[----:B------:R-:W-:Y:S05]  /*f700*/  @P0 BRA `(.L_x_906) ;  /* 0x00000044005c0947 */ /* 0x000fea0003800000 */
[----:B------:R-:W-:Y:S01]  /*f710*/  ISETP.NE.AND P0, PT, R6, 0x1, PT ;  /* 0x000000010600780c */ /* 0x000fe20003f05270 */
[----:B------:R-:W0:Y:S01]  /*f720*/  S2UR UR4, SR_CTAID.Z ;  /* 0x00000000000479c3 */ /* 0x000e220000002700 */
[----:B------:R-:W-:Y:S01]  /*f730*/  SHF.R.S32.HI R5, RZ, 0x1f, R18 ;  /* 0x0000001fff057819 */ /* 0x000fe20000011412 */
[----:B------:R-:W-:Y:S01]  /*f740*/  ULDC.64 UR6, c[0x0][0xbd0] ;  /* 0x0002f40000067ab9 */ /* 0x000fe20000000a00 */
[----:B------:R-:W-:Y:S01]  /*f750*/  ULDC.64 UR10, c[0x0][0x208] ;  /* 0x00008200000a7ab9 */ /* 0x000fe20000000a00 */
[----:B------:R-:W-:-:S04]  /*f760*/  IMAD.WIDE.U32 R2, R18, UR6, RZ ;  /* 0x0000000612027c25 */ /* 0x000fc8000f8e00ff */
[----:B------:R-:W1:Y:S01]  /*f770*/  LDC.64 R12, c[0x0][0xbd8] ;  /* 0x0002f600ff0c7b82 */ /* 0x000e620000000a00 */
[----:B------:R-:W-:-:S04]  /*f780*/  IMAD R5, R5, UR6, RZ ;  /* 0x0000000605057c24 */ /* 0x000fc8000f8e02ff */
[----:B------:R-:W-:Y:S02]  /*f790*/  IMAD R5, R18, UR7, R5 ;  /* 0x0000000712057c24 */ /* 0x000fe4000f8e0205 */
[----:B------:R-:W-:Y:S01]  /*f7a0*/  IMAD.MOV R18, RZ, RZ, -R18 ;  /* 0x000000ffff127224 */ /* 0x000fe200078e0a12 */
[----:B------:R-:W2:Y:S01]  /*f7b0*/  @P0 LDC R9, c[0x0][0xbec] ;  /* 0x0002fb00ff090b82 */ /* 0x000ea20000000800 */
[----:B------:R-:W-:Y:S02]  /*f7c0*/  IMAD.IADD R3, R3, 0x1, R5 ;  /* 0x0000000103037824 */ /* 0x000fe400078e0205 */
[----:B------:R-:W-:-:S05]  /*f7d0*/  IMAD.MOV.U32 R5, RZ, RZ, R0 ;  /* 0x000000ffff057224 */ /* 0x000fca00078e0000 */
        /* <DEDUP_REMOVED lines=27> */
[----:B------:R-:W-:Y:S01]  /*f990*/  LEA R4, P0, R2, UR4, 0x2 ;  /* 0x0000000402047c11 */ /* 0x000fe2000f8010ff */
[----:B------:R-:W-:-:S05]  /*f9a0*/  IMAD.IADD R3, R3, 0x1, R5 ;  /* 0x0000000103037824 */ /* 0x000fca00078e0205 */
[----:B------:R-:W-:Y:S01]  /*f9b0*/  LEA.HI.X R5, R2, UR5, R3, 0x2, P0 ;  /* 0x0000000502057c11 */ /* 0x000fe200080f1403 */
[----:B------:R-:W-:-:S05]  /*f9c0*/  IMAD.MOV.U32 R3, RZ, RZ, -0x800000 ;  /* 0xff800000ff037424 */ /* 0x000fca00078e00ff */
[----:B------:R0:W-:Y:S01]  /*f9d0*/  STG.E desc[UR10][R4.64], R3 ;  /* 0x0000000304007986 */ /* 0x0001e2000c10190a */
[----:B------:R-:W-:Y:S05]  /*f9e0*/  BRA `(.L_x_906) ;  /* 0x0000004000a47947 */ /* 0x000fea0003800000 */
.L_x_904:
        /* <DEDUP_REMOVED lines=18> */
.L_x_988:
[----:B------:R-:W-:Y:S01]  /*fb10*/  ULDC UR7, c[0x0][0xc50] ;  /* 0x0003140000077ab9 */ /* 0x000fe20000000800 */
[----:B------:R-:W-:Y:S01]  /*fb20*/  UMOV UR36, UR6 ;  /* 0x0000000600247c82 */ /* 0x000fe20008000000 */
[----:B------:R-:W-:-:S11]  /*fb30*/  UISETP.NE.AND UP0, UPT, UR7, 0x1, UPT ;  /* 0x000000010700788c */ /* 0x000fd6000bf05270 */
[----:B------:R-:W-:Y:S01]  /*fb40*/  @UP0 ULDC UR4, c[0x0][0xc54] ;  /* 0x0003150000040ab9 */ /* 0x000fe20000000800 */
[----:B------:R-:W-:Y:S01]  /*fb50*/  @UP0 ULDC UR8, c[0x0][0xc58] ;  /* 0x0003160000080ab9 */ /* 0x000fe20000000800 */
[----:B------:R-:W-:-:S04]  /*fb60*/  UIMAD.WIDE.U32 UR4, UR6, UR4, URZ ;  /* 0x00000004060472a5 */ /* 0x000fc8000f8e003f */
[----:B------:R-:W-:-:S12]  /*fb70*/  @UP0 USHF.R.U32.HI UR36, URZ, UR8, UR5 ;  /* 0x000000083f240299 */ /* 0x000fd80008011605 */
.L_x_989:
[----:B------:R-:W-:Y:S01]  /*fb80*/  ISETP.GE.AND P0, PT, R19, RZ, PT ;  /* 0x000000ff1300720c */ /* 0x000fe20003f06270 */
[----:B------:R-:W-:Y:S01]  /*fb90*/  UIADD3 UR41, -UR36, URZ, URZ ;  /* 0x0000003f24297290 */ /* 0x000fe2000fffe13f */
[----:B------:R-:W-:Y:S02]  /*fba0*/  IMAD.MOV.U32 R9, RZ, RZ, 0x1 ;  /* 0x00000001ff097424 */ /* 0x000fe400078e00ff */
[----:B------:R-:W-:Y:S01]  /*fbb0*/  IMAD.MOV.U32 R0, RZ, RZ, RZ ;  /* 0x000000ffff007224 */ /* 0x000fe200078e00ff */
[----:B------:R-:W-:Y:S01]  /*fbc0*/  UIMAD UR41, UR7, UR41, UR6 ;  /* 0x00000029072972a4 */ /* 0x000fe2000f8e0206 */
[----:B------:R-:W-:-:S07]  /*fbd0*/  IMAD.MOV.U32 R3, RZ, RZ, 0x1 ;  /* 0x00000001ff037424 */ /* 0x000fce00078e00ff */
[----:B------:R-:W-:Y:S05]  /*fbe0*/  @!P0 BRA `(.L_x_990) ;  /* 0x0000003c00648947 */ /* 0x000fea0003800000 */
[----:B------:R-:W0:Y:S01]  /*fbf0*/  S2UR UR42, SR_CTAID.X ;  /* 0x00000000002a79c3 */ /* 0x000e220000002500 */
[----:B------:R-:W-:Y:S01]  /*fc00*/  ULDC UR6, c[0x0][0x448] ;  /* 0x0001120000067ab9 */ /* 0x000fe20000000800 */
[----:B------:R-:W-:Y:S01]  /*fc10*/  ULDC.64 UR4, c[0x0][0x418] ;  /* 0x0001060000047ab9 */ /* 0x000fe20000000a00 */
[----:B------:R-:W-:Y:S02]  /*fc20*/  UISETP.NE.AND UP1, UPT, UR6, 0x1, UPT ;  /* 0x000000010600788c */ /* 0x000fe4000bf25270 */
[----:B------:R-:W-:Y:S01]  /*fc30*/  UISETP.NE.U32.AND UP0, UPT, UR4, URZ, UPT ;  /* 0x0000003f0400728c */ /* 0x000fe2000bf05070 */
[----:B------:R-:W-:Y:S02]  /*fc40*/  ULDC UR11, c[0x0][0x288] ;  /* 0x0000a200000b7ab9 */ /* 0x000fe40000000800 */
[----:B------:R-:W-:Y:S01]  /*fc50*/  ULDC UR4, c[0x0][0x424] ;  /* 0x0001090000047ab9 */ /* 0x000fe20000000800 */
[----:B------:R-:W-:Y:S01]  /*fc60*/  UISETP.NE.AND.EX UP0, UPT, UR5, URZ, UPT, UP0 ;  /* 0x0000003f0500728c */ /* 0x000fe2000bf05300 */
[----:B------:R-:W-:Y:S01]  /*fc70*/  ULDC UR12, c[0x0][0x2f0] ;  /* 0x0000bc00000c7ab9 */ /* 0x000fe20000000800 */
[----:B------:R-:W-:-:S02]  /*fc80*/  UIADD3 UR6, -UR11, 0x1, URZ ;  /* 0x000000010b067890 */ /* 0x000fc4000fffe13f */
[----:B------:R-:W-:Y:S01]  /*fc90*/  USEL UR10, UR4, 0x1, UP0 ;  /* 0x00000001040a7887 */ /* 0x000fe20008000000 */
[----:B------:R-:W-:Y:S02]  /*fca0*/  @UP1 ULDC UR13, c[0x0][0x450] ;  /* 0x00011400000d1ab9 */ /* 0x000fe40000000800 */
[----:B------:R-:W-:Y:S01]  /*fcb0*/  @UP1 ULDC UR4, c[0x0][0x44c] ;  /* 0x0001130000041ab9 */ /* 0x000fe20000000800 */
[----:B------:R-:W-:Y:S02]  /*fcc0*/  UIMAD UR7, UR10, UR12, 0x5f ;  /* 0x0000005f0a0774a4 */ /* 0x000fe4000f8e020c */
[----:B------:R-:W-:Y:S02]  /*fcd0*/  UIMAD UR9, UR10, UR12, UR6 ;  /* 0x0000000c0a0972a4 */ /* 0x000fe4000f8e0206 */
[----:B------:R-:W-:Y:S02]  /*fce0*/  UIMAD.WIDE UR6, UR7, 0x2aaaaaab, URZ ;  /* 0x2aaaaaab070678a5 */ /* 0x000fe4000f8e023f */
[----:B0-----:R-:W-:-:S02]  /*fcf0*/  USHF.L.U32 UR42, UR42, 0x7, URZ ;  /* 0x000000072a2a7899 */ /* 0x001fc4000800063f */
[----:B------:R-:W-:Y:S02]  /*fd00*/  USHF.R.U32.HI UR40, URZ, 0x1f, UR7 ;  /* 0x0000001f3f287899 */ /* 0x000fe40008011607 */
[----:B------:R-:W-:Y:S02]  /*fd10*/  UIADD3 UR8, UR42, 0x7f, URZ ;  /* 0x0000007f2a087890 */ /* 0x000fe4000fffe03f */
[----:B------:R-:W-:Y:S02]  /*fd20*/  ULEA.HI.SX32 UR40, UR7, UR40, 0x1c ;  /* 0x0000002807287291 */ /* 0x000fe4000f8fe23f */
[----:B------:R-:W-:-:S04]  /*fd30*/  UIMAD.WIDE.U32 UR4, UR8, UR4, URZ ;  /* 0x00000004080472a5 */ /* 0x000fc8000f8e003f */
[----:B------:R-:W-:-:S03]  /*fd40*/  @UP1 USHF.R.U32.HI UR8, URZ, UR13, UR5 ;  /* 0x0000000d3f081299 */ /* 0x000fc60008011605 */
[----:B------:R-:W-:Y:S01]  /*fd50*/  ULDC.64 UR4, c[0x0][0x9e0] ;  /* 0x0002780000047ab9 */ /* 0x000fe20000000a00 */
[----:B------:R-:W-:Y:S02]  /*fd60*/  UIADD3 UR9, UR9, UR8, URZ ;  /* 0x0000000809097290 */ /* 0x000fe4000fffe03f */
[----:B------:R-:W-:Y:S02]  /*fd70*/  UISETP.GE.AND UP0, UPT, UR5, 0x1, UPT ;  /* 0x000000010500788c */ /* 0x000fe4000bf06270 */
[----:B------:R-:W-:-:S04]  /*fd80*/  UIADD3 UR4, UR9, UR4, URZ ;  /* 0x0000000409047290 */ /* 0x000fc8000fffe03f */
[----:B------:R-:W-:-:S13]  /*fd90*/  PLOP3.LUT P1, PT, PT, PT, UP0, 0x80, 0x0 ;  /* 0x000000000000781c */ /* 0x000fda0003f2f008 */
[----:B------:R-:W-:Y:S05]  /*fda0*/  @!P1 BRA `(.L_x_991) ;  /* 0x0000000000449947 */ /* 0x000fea0003800000 */
[----:B------:R-:W-:Y:S01]  /*fdb0*/  ISETP.LT.AND P0, PT, RZ, UR9, PT ;  /* 0x00000009ff007c0c */ /* 0x000fe2000bf01270 */
[----:B------:R-:W-:-:S12]  /*fdc0*/  UIADD3 UR8, UR9, -0x1, URZ ;  /* 0xffffffff09087890 */ /* 0x000fd8000fffe03f */
[----:B------:R-:W-:Y:S05]  /*fdd0*/  @P0 BRA `(.L_x_992) ;  /* 0x00000000001c0947 */ /* 0x000fea0003800000 */
[----:B------:R-:W-:Y:S02]  /*fde0*/  UISETP.NE.AND UP0, UPT, UR5, 0x1, UPT ;  /* 0x000000010500788c */ /* 0x000fe4000bf05270 */
[----:B------:R-:W-:-:S09]  /*fdf0*/  UIADD3 UR8, -UR9, URZ, URZ ;  /* 0x0000003f09087290 */ /* 0x000fd2000fffe13f */
[----:B------:R-:W-:Y:S02]  /*fe00*/  @UP0 ULDC.64 UR14, c[0x0][0x9e8] ;  /* 0x00027a00000e0ab9 */ /* 0x000fe40000000a00 */
[----:B------:R-:W-:-:S04]  /*fe10*/  UIMAD.WIDE.U32 UR6, UR8, UR14, URZ ;  /* 0x0000000e080672a5 */ /* 0x000fc8000f8e003f */
[----:B------:R-:W-:-:S04]  /*fe20*/  @UP0 USHF.R.U32.HI UR8, URZ, UR15, UR7 ;  /* 0x0000000f3f080299 */ /* 0x000fc80008011607 */
[----:B------:R-:W-:Y:S01]  /*fe30*/  ULOP3.LUT UR8, URZ, UR8, URZ, 0x33, !UPT ;  /* 0x000000083f087292 */ /* 0x000fe2000f8e333f */
[----:B------:R-:W-:Y:S11]  /*fe40*/  BRA `(.L_x_993) ;  /* 0x0000000000107947 */ /* 0x000ff60003800000 */
.L_x_992:
[----:B------:R-:W-:-:S11]  /*fe50*/  UISETP.NE.AND UP0, UPT, UR5, 0x1, UPT ;  /* 0x000000010500788c */ /* 0x000fd6000bf05270 */
[----:B------:R-:W-:Y:S02]  /*fe60*/  @UP0 ULDC.64 UR14, c[0x0][0x9e8] ;  /* 0x00027a00000e0ab9 */ /* 0x000fe40000000a00 */
[----:B------:R-:W-:-:S04]  /*fe70*/  UIMAD.WIDE.U32 UR6, UR8, UR14, URZ ;  /* 0x0000000e080672a5 */ /* 0x000fc8000f8e003f */
[----:B------:R-:W-:-:S12]  /*fe80*/  @UP0 USHF.R.U32.HI UR8, URZ, UR15, UR7 ;  /* 0x0000000f3f080299 */ /* 0x000fd80008011607 */
.L_x_993:
[----:B------:R-:W-:-:S04]  /*fe90*/  UIMAD UR8, UR8, UR5, UR5 ;  /* 0x00000005080872a4 */ /* 0x000fc8000f8e0205 */
[----:B------:R-:W-:-:S04]  /*fea0*/  UISETP.LT.AND UP0, UPT, UR4, UR8, UPT ;  /* 0x000000080400728c */ /* 0x000fc8000bf01270 */
[----:B------:R-:W-:-:S12]  /*feb0*/  USEL UR4, UR4, UR8, UP0 ;  /* 0x0000000804047287 */ /* 0x000fd80008000000 */
.L_x_991:
[----:B------:R-:W-:Y:S01]  /*fec0*/  UIADD3 UR6, UR4, 0x5f, URZ ;  /* 0x0000005f04067890 */ /* 0x000fe2000fffe03f */
[----:B------:R-:W-:Y:S01]  /*fed0*/  @UP1 ULDC UR8, c[0x0][0x44c] ;  /* 0x0001130000081ab9 */ /* 0x000fe20000000800 */
[----:B------:R-:W-:Y:S02]  /*fee0*/  @UP1 ULDC UR13, c[0x0][0x450] ;  /* 0x00011400000d1ab9 */ /* 0x000fe40000000800 */
[----:B------:R-:W-:Y:S02]  /*fef0*/  UIMAD.WIDE UR6, UR6, 0x2aaaaaab, URZ ;  /* 0x2aaaaaab060678a5 */ /* 0x000fe4000f8e023f */
[----:B------:R-:W-:Y:S02]  /*ff00*/  UIMAD.WIDE.U32 UR8, UR42, UR8, URZ ;  /* 0x000000082a0872a5 */ /* 0x000fe4000f8e003f */
[----:B------:R-:W-:Y:S01]  /*ff10*/  USHF.R.U32.HI UR39, URZ, 0x1f, UR7 ;  /* 0x0000001f3f277899 */ /* 0x000fe20008011607 */
[----:B------:R-:W-:Y:S01]  /*ff20*/  UMOV UR4, UR42 ;  /* 0x0000002a00047c82 */ /* 0x000fe20008000000 */
[----:B------:R-:W-:-:S02]  /*ff30*/  UIMAD UR10, UR10, UR12, -UR11 ;  /* 0x0000000c0a0a72a4 */ /* 0x000fc4000f8e0a0b */
[----:B------:R-:W-:Y:S02]  /*ff40*/  @UP1 USHF.R.U32.HI UR4, URZ, UR13, UR9 ;  /* 0x0000000d3f041299 */ /* 0x000fe40008011609 */
[----:B------:R-:W-:Y:S02]  /*ff50*/  ULEA.HI.SX32 UR39, UR7, UR39, 0x1c ;  /* 0x0000002707277291 */ /* 0x000fe4000f8fe23f */
[----:B------:R-:W-:Y:S02]  /*ff60*/  UIADD3 UR4, UR10, UR4, URZ ;  /* 0x000000040a047290 */ /* 0x000fe4000fffe03f */
[----:B------:R-:W-:Y:S01]  /*ff70*/  UISETP.LT.AND UP0, UPT, UR40, UR39, UPT ;  /* 0x000000272800728c */ /* 0x000fe2000bf01270 */
[----:B------:R-:W-:Y:S02]  /*ff80*/  ULDC UR8, c[0x0][0x9dc] ;  /* 0x0002770000087ab9 */ /* 0x000fe40000000800 */
[----:B------:R-:W-:Y:S02]  /*ff90*/  UIADD3 UR8, UR4, -UR8, URZ ;  /* 0x8000000804087290 */ /* 0x000fe4000fffe03f */
[----:B------:R-:W-:Y:S01]  /*ffa0*/  USEL UR9, UR40, UR39, UP0 ;  /* 0x0000002728097287 */ /* 0x000fe20008000000 */
[----:B------:R-:W-:Y:S11]  /*ffb0*/  @!P1 BRA `(.L_x_994) ;  /* 0x0000000000449947 */ /* 0x000ff60003800000 */
[----:B------:R-:W-:-:S06]  /*ffc0*/  UISETP.GT.AND UP0, UPT, UR4, -0x1, UPT ;  /* 0xffffffff0400788c */ /* 0x000fcc000bf04270 */
[----:B------:R-:W-:-:S13]  /*ffd0*/  PLOP3.LUT P0, PT, PT, PT, UP0, 0x80, 0x0 ;  /* 0x000000000000781c */ /* 0x000fda0003f0f008 */
[----:B------:R-:W-:Y:S05]  /*ffe0*/  @P0 BRA `(.L_x_995) ;  /* 0x00000000001c0947 */ /* 0x000fea0003800000 */
[----:B------:R-:W-:Y:S02]  /*fff0*/  UISETP.NE.AND UP0, UPT, UR5, 0x1, UPT ;  /* 0x000000010500788c */ /* 0x000fe4000bf05270 */
[----:B------:R-:W-:-:S09]  /*10000*/  ULOP3.LUT UR4, URZ, UR4, URZ, 0x33, !UPT ;  /* 0x000000043f047292 */ /* 0x000fd2000f8e333f */
[----:B------:R-:W-:Y:S02]  /*10010*/  @UP0 ULDC.64 UR10, c[0x0][0x9e8] ;  /* 0x00027a00000a0ab9 */ /* 0x000fe40000000a00 */
[----:B------:R-:W-:-:S04]  /*10020*/  UIMAD.WIDE.U32 UR6, UR4, UR10, URZ ;  /* 0x0000000a040672a5 */ /* 0x000fc8000f8e003f */
[----:B------:R-:W-:-:S04]  /*10030*/  @UP0 USHF.R.U32.HI UR4, URZ, UR11, UR7 ;  /* 0x0000000b3f040299 */ /* 0x000fc80008011607 */
[----:B------:R-:W-:Y:S01]  /*10040*/  ULOP3.LUT UR4, URZ, UR4, URZ, 0x33, !UPT ;  /* 0x000000043f047292 */ /* 0x000fe2000f8e333f */
[----:B------:R-:W-:Y:S11]  /*10050*/  BRA `(.L_x_996) ;  /* 0x0000000000107947 */ /* 0x000ff60003800000 */
.L_x_995:
[----:B------:R-:W-:-:S11]  /*10060*/  UISETP.NE.AND UP0, UPT, UR5, 0x1, UPT ;  /* 0x000000010500788c */ /* 0x000fd6000bf05270 */
[----:B------:R-:W-:Y:S02]  /*10070*/  @UP0 ULDC.64 UR10, c[0x0][0x9e8] ;  /* 0x00027a00000a0ab9 */ /* 0x000fe40000000a00 */
[----:B------:R-:W-:-:S04]  /*10080*/  UIMAD.WIDE.U32 UR6, UR4, UR10, URZ ;  /* 0x0000000a040672a5 */ /* 0x000fc8000f8e003f */
[----:B------:R-:W-:-:S12]  /*10090*/  @UP0 USHF.R.U32.HI UR4, URZ, UR11, UR7 ;  /* 0x0000000b3f040299 */ /* 0x000fd80008011607 */
.L_x_996:
[----:B------:R-:W-:-:S04]  /*100a0*/  UIMAD UR4, UR4, UR5, URZ ;  /* 0x00000005040472a4 */ /* 0x000fc8000f8e023f */
[----:B------:R-:W-:-:S04]  /*100b0*/  UISETP.LT.AND UP0, UPT, UR8, UR4, UPT ;  /* 0x000000040800728c */ /* 0x000fc8000bf01270 */
[----:B------:R-:W-:-:S12]  /*100c0*/  USEL UR8, UR8, UR4, !UP0 ;  /* 0x0000000408087287 */ /* 0x000fd8000c000000 */
.L_x_994:
[----:B------:R-:W-:-:S04]  /*100d0*/  UIMAD.WIDE UR4, UR8, 0x2aaaaaab, URZ ;  /* 0x2aaaaaab080478a5 */ /* 0x000fc8000f8e023f */
[----:B------:R-:W-:-:S04]  /*100e0*/  USHF.R.U32.HI UR4, URZ, 0x1f, UR5 ;  /* 0x0000001f3f047899 */ /* 0x000fc80008011605 */
[----:B------:R-:W-:Y:S02]  /*100f0*/  ULEA.HI.SX32 UR4, UR5, UR4, 0x1c ;  /* 0x0000000405047291 */ /* 0x000fe4000f8fe23f */
[----:B------:R-:W-:Y:S02]  /*10100*/  USHF.R.U32.HI UR5, URZ, 0x10, UR41 ;  /* 0x000000103f057899 */ /* 0x000fe40008011629 */
[----:B------:R-:W-:Y:S02]  /*10110*/  ULOP3.LUT UR41, UR41, 0xffff, URZ, 0xc0, !UPT ;  /* 0x0000ffff29297892 */ /* 0x000fe4000f8ec03f */
[----:B------:R-:W-:Y:S01]  /*10120*/  VIMNMX R7, RZ, UR4, !PT ;  /* 0x00000004ff077c48 */ /* 0x000fe2000ffe0100 */
[----:B------:R-:W-:-:S03]  /*10130*/  UISETP.NE.AND UP0, UPT, UR5, URZ, UPT ;  /* 0x0000003f0500728c */ /* 0x000fc6000bf05270 */
[----:B------:R-:W-:Y:S01]  /*10140*/  ISETP.LT.AND P0, PT, R7, UR9, PT ;  /* 0x0000000907007c0c */ /* 0x000fe2000bf01270 */
[----:B------:R0:W-:Y:S04]  /*10150*/  STL [R1+0x8], R7 ;  /* 0x0000080701007387 */ /* 0x0001e80000100800 */
[----:B------:R0:W-:Y:S03]  /*10160*/  STL [R1+0xc], RZ ;  /* 0x00000cff01007387 */ /* 0x0001e60000100800 */
[----:B------:R-:W-:-:S05]  /*10170*/  @!UP0 ULDC UR5, c[0x0][0x9f0] ;  /* 0x00027c0000058ab9 */ /* 0x000fca0000000800 */
[----:B0-----:R-:W-:Y:S05]  /*10180*/  @!P0 BRA `(.L_x_997) ;  /* 0x0000000000708947 */ /* 0x001fea0003800000 */
[----:B------:R-:W-:Y:S01]  /*10190*/  IMAD.U32 R6, RZ, RZ, UR5 ;  /* 0x00000005ff067e24 */ /* 0x000fe2000f8e00ff */
[----:B------:R-:W-:Y:S01]  /*101a0*/  UIADD3 UR4, UR5, -0x1, UR9 ;  /* 0xffffffff05047890 */ /* 0x000fe2000fffe009 */
[----:B------:R-:W-:-:S03]  /*101b0*/  IMAD.MOV.U32 R2, RZ, RZ, RZ ;  /* 0x000000ffff027224 */ /* 0x000fc600078e00ff */
[-C--:B------:R-:W-:Y:S02]  /*101c0*/  IABS R0, R6.reuse ;  /* 0x0000000600007213 */ /* 0x080fe40000000000 */
[----:B------:R-:W-:Y:S02]  /*101d0*/  IABS R6, R6 ;  /* 0x0000000600067213 */ /* 0x000fe40000000000 */
[----:B------:R-:W0:Y:S08]  /*101e0*/  I2F.RP R4, R0 ;  /* 0x0000000000047306 */ /* 0x000e300000209400 */
[----:B0-----:R-:W0:Y:S02]  /*101f0*/  MUFU.RCP R4, R4 ;  /* 0x0000000400047308 */ /* 0x001e240000001000 */
[----:B0-----:R-:W-:-:S06]  /*10200*/  VIADD R3, R4, 0xffffffe ;  /* 0x0ffffffe04037836 */ /* 0x001fcc0000000000 */
[----:B------:R-:W0:Y:S02]  /*10210*/  F2I.FTZ.U32.TRUNC.NTZ R3, R3 ;  /* 0x0000000300037305 */ /* 0x000e24000021f000 */
[----:B0-----:R-:W-:-:S04]  /*10220*/  IMAD.MOV R5, RZ, RZ, -R3 ;  /* 0x000000ffff057224 */ /* 0x001fc800078e0a03 */
[----:B------:R-:W-:-:S04]  /*10230*/  IMAD R5, R5, R0, RZ ;  /* 0x0000000005057224 */ /* 0x000fc800078e02ff */
[----:B------:R-:W-:Y:S01]  /*10240*/  IMAD.HI.U32 R5, R3, R5, R2 ;  /* 0x0000000503057227 */ /* 0x000fe200078e0002 */
[----:B------:R-:W-:-:S03]  /*10250*/  IADD3 R2, -R7, UR4, RZ ;  /* 0x0000000407027c10 */ /* 0x000fc6000fffe1ff */
[----:B------:R-:W-:Y:S01]  /*10260*/  IMAD.MOV R3, RZ, RZ, -R6 ;  /* 0x000000ffff037224 */ /* 0x000fe200078e0a06 */
[----:B------:R-:W-:Y:S02]  /*10270*/  IABS R4, R2 ;  /* 0x0000000200047213 */ /* 0x000fe40000000000 */
[----:B------:R-:W-:-:S03]  /*10280*/  LOP3.LUT R2, R2, UR5, RZ, 0x3c, !PT ;  /* 0x0000000502027c12 */ /* 0x000fc6000f8e3cff */
[----:B------:R-:W-:Y:S01]  /*10290*/  IMAD.HI.U32 R5, R5, R4, RZ ;  /* 0x0000000405057227 */ /* 0x000fe200078e00ff */
[----:B------:R-:W-:-:S03]  /*102a0*/  ISETP.GE.AND P2, PT, R2, RZ, PT ;  /* 0x000000ff0200720c */ /* 0x000fc60003f46270 */
[----:B------:R-:W-:-:S05]  /*102b0*/  IMAD R3, R5, R3, R4 ;  /* 0x0000000305037224 */ /* 0x000fca00078e0204 */
[----:B------:R-:W-:-:S13]  /*102c0*/  ISETP.GT.U32.AND P1, PT, R0, R3, PT ;  /* 0x000000030000720c */ /* 0x000fda0003f24070 */
[----:B------:R-:W-:Y:S02]  /*102d0*/  @!P1 IMAD.IADD R3, R3, 0x1, -R0 ;  /* 0x0000000103039824 */ /* 0x000fe400078e0a00 */
[----:B------:R-:W-:Y:S01]  /*102e0*/  @!P1 VIADD R5, R5, 0x1 ;  /* 0x0000000105059836 */ /* 0x000fe20000000000 */
[----:B------:R-:W-:Y:S02]  /*102f0*/  ISETP.NE.AND P1, PT, RZ, UR5, PT ;  /* 0x00000005ff007c0c */ /* 0x000fe4000bf25270 */
[----:B------:R-:W-:-:S13]  /*10300*/  ISETP.GE.U32.AND P0, PT, R3, R0, PT ;  /* 0x000000000300720c */ /* 0x000fda0003f06070 */
[----:B------:R-:W-:-:S04]  /*10310*/  @P0 VIADD R5, R5, 0x1 ;  /* 0x0000000105050836 */ /* 0x000fc80000000000 */
[----:B------:R-:W-:Y:S01]  /*10320*/  @!P2 IMAD.MOV R5, RZ, RZ, -R5 ;  /* 0x000000ffff05a224 */ /* 0x000fe200078e0a05 */
[----:B------:R-:W-:-:S05]  /*10330*/  @!P1 LOP3.LUT R5, RZ, UR5, RZ, 0x33, !PT ;  /* 0x00000005ff059c12 */ /* 0x000fca000f8e33ff */
[----:B------:R0:W-:Y:S02]  /*10340*/  STL [R1+0xc], R5 ;  /* 0x00000c0501007387 */ /* 0x0001e40000100800 */
.L_x_997:
[----:B------:R-:W2:Y:S01]  /*10350*/  LDL R2, [R1+0xc] ;  /* 0x00000c0001027983 */ /* 0x000ea20000100800 */
[----:B------:R-:W-:Y:S02]  /*10360*/  IMAD.MOV.U32 R9, RZ, RZ, 0x1 ;  /* 0x00000001ff097424 */ /* 0x000fe400078e00ff */
[----:B------:R-:W-:Y:S02]  /*10370*/  IMAD.MOV.U32 R3, RZ, RZ, 0x1 ;  /* 0x00000001ff037424 */ /* 0x000fe400078e00ff */
[----:B--2---:R-:W-:-:S05]  /*10380*/  IMAD R0, R2, UR41, R7 ;  /* 0x0000002902007c24 */ /* 0x004fca000f8e0207 */
[----:B------:R-:W-:Y:S01]  /*10390*/  VIADDMNMX R18, R0, R2, UR9, PT ;  /* 0x0000000900127e46 */ /* 0x000fe2000b800102 */
[----:B------:R1:W-:Y:S03]  /*103a0*/  STL [R1+0x4], R0 ;  /* 0x0000040001007387 */ /* 0x0003e60000100800 */
[----:B------:R-:W-:Y:S01]  /*103b0*/  ISETP.GT.AND P0, PT, R18, R0, PT ;  /* 0x000000001200720c */ /* 0x000fe20003f04270 */
[----:B------:R2:W-:Y:S01]  /*103c0*/  STL [R1+0x10], R18 ;  /* 0x0000101201007387 */ /* 0x0005e20000100800 */
[----:B-1----:R-:W-:-:S11]  /*103d0*/  IMAD.MOV.U32 R0, RZ, RZ, RZ ;  /* 0x000000ffff007224 */ /* 0x002fd600078e00ff */
[----:B--2---:R-:W-:Y:S05]  /*103e0*/  @!P0 BRA `(.L_x_990) ;  /* 0x0000003400648947 */ /* 0x004fea0003800000 */
[----:B------:R-:W1:Y:S01]  /*103f0*/  S2UR UR4, SR_CgaCtaId ;  /* 0x00000000000479c3 */ /* 0x000e620000008800 */
[----:B------:R-:W-:Y:S02]  /*10400*/  UMOV UR38, 0x400 ;  /* 0x0000040000267882 */ /* 0x000fe40000000000 */
[----:B-1----:R-:W-:-:S04]  /*10410*/  ULEA UR38, UR4, UR38, 0x18 ;  /* 0x0000002604267291 */ /* 0x002fc8000f8ec03f */
        /* <DEDUP_REMOVED lines=8> */
[----:B------:R-:W-:Y:S02]  /*104a0*/  IMAD.U32 R4, RZ, RZ, UR6 ;  /* 0x00000006ff047e24 */ /* 0x000fe4000f8e00ff */
[----:B------:R-:W1:Y:S01]  /*104b0*/  LDC.64 R2, c[0x4][R2] ;  /* 0x0100000002027b82 */ /* 0x000e620000000a00 */
[----:B0-----:R-:W-:Y:S02]  /*104c0*/  IMAD.U32 R5, RZ, RZ, UR7 ;  /* 0x00000007ff057e24 */ /* 0x001fe4000f8e00ff */
        /* <DEDUP_REMOVED lines=8> */
[----:B-1----:R-:W-:Y:S05]  /*10550*/  CALL.ABS.NOINC R2 ;  /* 0x0000000002007343 */ /* 0x002fea0003c00000 */
.L_x_998:
        /* <DEDUP_REMOVED lines=8> */
[----:B------:R1:W2:Y:S01]  /*105e0*/  LDC.64 R2, c[0x4][R16] ;  /* 0x0100000010027b82 */ /* 0x0002a20000000a00 */
[----:B------:R-:W-:Y:S02]  /*105f0*/  IMAD.U32 R4, RZ, RZ, UR6 ;  /* 0x00000006ff047e24 */ /* 0x000fe4000f8e00ff */
[----:B0-----:R-:W-:Y:S02]  /*10600*/  IMAD.U32 R5, RZ, RZ, UR7 ;  /* 0x00000007ff057e24 */ /* 0x001fe4000f8e00ff */
[----:B------:R-:W-:Y:S02]  /*10610*/  IMAD.U32 R6, RZ, RZ, UR8 ;  /* 0x00000008ff067e24 */ /* 0x000fe4000f8e00ff */
[----:B------:R-:W-:-:S02]  /*10620*/  IMAD.U32 R7, RZ, RZ, UR9 ;  /* 0x00000009ff077e24 */ /* 0x000fc4000f8e00ff */
[----:B------:R-:W-:Y:S02]  /*10630*/  IMAD.U32 R10, RZ, RZ, UR4 ;  /* 0x00000004ff0a7e24 */ /* 0x000fe4000f8e00ff */
[----:B------:R-:W-:Y:S02]  /*10640*/  IMAD.U32 R11, RZ, RZ, UR5 ;  /* 0x00000005ff0b7e24 */ /* 0x000fe4000f8e00ff */
[----:B------:R-:W-:Y:S02]  /*10650*/  IMAD.MOV.U32 R8, RZ, RZ, 0x70 ;  /* 0x00000070ff087424 */ /* 0x000fe400078e00ff */
[----:B------:R-:W-:Y:S02]  /*10660*/  IMAD.MOV.U32 R12, RZ, RZ, 0x1 ;  /* 0x00000001ff0c7424 */ /* 0x000fe400078e00ff */
[----:B-1----:R-:W-:-:S07]  /*10670*/  IMAD.MOV.U32 R13, RZ, RZ, RZ ;  /* 0x000000ffff0d7224 */ /* 0x002fce00078e00ff */
[----:B------:R-:W-:-:S07]  /*10680*/  LEPC R20, `(.L_x_1000) ;  /* 0x000000001014794e */ /* 0x000fce0000000000 */
[----:B--2---:R-:W-:Y:S05]  /*10690*/  CALL.ABS.NOINC R2 ;  /* 0x0000000002007343 */ /* 0x004fea0003c00000 */
.L_x_1000:
        /* <DEDUP_REMOVED lines=15> */
.L_x_999:
[----:B------:R-:W1:Y:S01]  /*10790*/  LDC.64 R2, c[0x0][0x9f8] ;  /* 0x00027e00ff027b82 */ /* 0x000e620000000a00 */
[----:B------:R-:W-:Y:S01]  /*107a0*/  ULDC.64 UR4, c[0x0][0x208] ;  /* 0x0000820000047ab9 */ /* 0x000fe20000000a00 */
[----:B-1----:R-:W-:-:S04]  /*107b0*/  ISETP.NE.U32.AND P0, PT, R2, RZ, PT ;  /* 0x000000ff0200720c */ /* 0x002fc80003f05070 */
[----:B------:R-:W-:-:S13]  /*107c0*/  ISETP.NE.AND.EX P0, PT, R3, RZ, PT, P0 ;  /* 0x000000ff0300720c */ /* 0x000fda0003f05300 */
[----:B------:R-:W1:Y:S02]  /*107d0*/  @P0 LDC.64 R2, c[0x0][0x9f8] ;  /* 0x00027e00ff020b82 */ /* 0x000e640000000a00 */
[----:B-1----:R-:W-:-:S05]  /*107e0*/  @P0 IMAD.WIDE R2, R19, 0x4, R2 ;  /* 0x0000000413020825 */ /* 0x002fca00078e0202 */
[----:B------:R1:W2:Y:S01]  /*107f0*/  @P0 LDG.E R19, desc[UR4][R2.64] ;  /* 0x0000000402130981 */ /* 0x0002a2000c1e1900 */
[----:B------:R-:W-:Y:S01]  /*10800*/  UMOV UR4, 0xffffffff ;  /* 0xffffffff00047882 */ /* 0x000fe20000000000 */
[----:B------:R-:W-:Y:S01]  /*10810*/  LOP3.LUT R17, R17, 0xfffffffe, RZ, 0xc0, !PT ;  /* 0xfffffffe11117812 */ /* 0x000fe200078ec0ff */
[----:B------:R-:W-:Y:S01]  /*10820*/  VIADD R18, R18, 0xffffffff ;  /* 0xffffffff12127836 */ /* 0x000fe20000000000 */
[----:B------:R-:W3:Y:S01]  /*10830*/  S2R R0, SR_TID.X ;  /* 0x0000000000007919 */ /* 0x000ee20000002100 */
[----:B-1----:R-:W1:Y:S02]  /*10840*/  LDC.64 R2, c[0x0][0x418] ;  /* 0x00010600ff027b82 */ /* 0x002e640000000a00 */
[----:B-1----:R-:W-:Y:S02]  /*10850*/  ISETP.NE.U32.AND P0, PT, R2, RZ, PT ;  /* 0x000000ff0200720c */ /* 0x002fe40003f05070 */
[----:B---3--:R-:W-:Y:S02]  /*10860*/  SHF.R.U32.HI R0, RZ, 0x5, R0 ;  /* 0x00000005ff007819 */ /* 0x008fe40000011600 */
[----:B------:R-:W-:-:S02]  /*10870*/  ISETP.NE.AND.EX P1, PT, R3, RZ, PT, P0 ;  /* 0x000000ff0300720c */ /* 0x000fc40003f25300 */
[----:B------:R-:W-:-:S11]  /*10880*/  LOP3.LUT R0, R0, 0x3, RZ, 0xc0, !PT ;  /* 0x0000000300007812 */ /* 0x000fd600078ec0ff */
[----:B------:R-:W-:Y:S02]  /*10890*/  @P1 LOP3.LUT R17, R17, 0x1, RZ, 0xfc, !PT ;  /* 0x0000000111111812 */ /* 0x000fe400078efcff */
[----:B--2---:R-:W-:Y:S02]  /*108a0*/  SHF.R.S32.HI R6, RZ, 0x1f, R19 ;  /* 0x0000001fff067819 */ /* 0x004fe40000011413 */
[----:B------:R-:W-:-:S03]  /*108b0*/  SEL R16, R19, RZ, !P1 ;  /* 0x000000ff13107207 */ /* 0x000fc60004800000 */
[----:B------:R1:W-:Y:S01]  /*108c0*/  STL [R1], R6 ;  /* 0x0000000601007387 */ /* 0x0003e20000100800 */
[----:B------:R-:W-:Y:S05]  /*108d0*/  BRA.DIV UR4, `(.L_x_1001) ;  /* 0x0000003604c87947 */ /* 0x000fea000b800000 */
[----:B------:R2:W3:Y:S02]  /*108e0*/  SHFL.IDX PT, R14, R0, RZ, 0x1f ;  /* 0x00001fff000e7589 */ /* 0x0004e400000e0000 */
.L_x_1081:
[----:B---3--:R-:W-:Y:S02]  /*108f0*/  ISETP.NE.AND P0, PT, R14, RZ, PT ;  /* 0x000000ff0e00720c */ /* 0x008fe40003f05270 */
[----:B------:R-:W-:Y:S02]  /*10900*/  PLOP3.LUT P2, PT, PT, PT, PT, 0x8, 0x0 ;  /* 0x000000000000781c */ /* 0x000fe40003f4e170 */
[----:B------:R-:W-:-:S11]  /*10910*/  LOP3.LUT R17, R17, 0xfffffffd, RZ, 0xc0, !PT ;  /* 0xfffffffd11117812 */ /* 0x000fd600078ec0ff */
[----:B------:R-:W-:Y:S01]  /*10920*/  @P2 LOP3.LUT R17, R17, 0x2, RZ, 0xfc, !PT ;  /* 0x0000000211112812 */ /* 0x000fe200078efcff */
[----:B------:R-:W-:Y:S06]  /*10930*/  @P0 BRA `(.L_x_1002) ;  /* 0x0000000400140947 */ /* 0x000fec0003800000 */
[----:B------:R-:W-:-:S03]  /*10940*/  UMOV UR4, 0xffffffff ;  /* 0xffffffff00047882 */ /* 0x000fc60000000000 */
[----:B------:R-:W-:Y:S05]  /*10950*/  BRA.DIV UR4, `(.L_x_1003) ;  /* 0x0000003604c87947 */ /* 0x000fea000b800000 */
[----:B------:R-:W-:-:S13]  /*10960*/  ELECT P6, URZ, PT ;  /* 0x00000000003f782f */ /* 0x000fda00038c0000 */
.L_x_1084:
[----:B------:R-:W-:Y:S05]  /*10970*/  @!P6 BRA `(.L_x_1002) ;  /* 0x000000040004e947 */ /* 0x000fea0003800000 */
[----:B------:R-:W-:Y:S01]  /*10980*/  IMAD.MOV.U32 R16, RZ, RZ, R19 ;  /* 0x000000ffff107224 */ /* 0x000fe200078e0013 */
[----:B------:R-:W-:Y:S06]  /*10990*/  @!P1 BRA `(.L_x_1004) ;  /* 0x0000000000489947 */ /* 0x000fec0003800000 */
[----:B------:R-:W3:Y:S01]  /*109a0*/  LDC R7, c[0x0][0x43c] ;  /* 0x00010f00ff077b82 */ /* 0x000ee20000000800 */
[----:B------:R-:W-:Y:S01]  /*109b0*/  ULDC.64 UR4, c[0x0][0x428] ;  /* 0x00010a0000047ab9 */ /* 0x000fe20000000a00 */
[----:B------:R-:W-:Y:S01]  /*109c0*/  ULDC.64 UR6, c[0x0][0x208] ;  /* 0x0000820000067ab9 */ /* 0x000fe20000000a00 */
[----:B---3--:R-:W-:-:S13]  /*109d0*/  ISETP.NE.AND P0, PT, R7, 0x1, PT ;  /* 0x000000010700780c */ /* 0x008fda0003f05270 */
[----:B0-----:R-:W2:Y:S02]  /*109e0*/  @P0 LDC.64 R4, c[0x0][0x440] ;  /* 0x00011000ff040b82 */ /* 0x001ea40000000a00 */
[----:B--2---:R-:W-:-:S04]  /*109f0*/  @P0 IMAD.HI.U32 R0, R18, R4, RZ ;  /* 0x0000000412000227 */ /* 0x004fc800078e00ff */
[----:B------:R-:W-:Y:S01]  /*10a00*/  IMAD.MOV.U32 R4, RZ, RZ, R18 ;  /* 0x000000ffff047224 */ /* 0x000fe200078e0012 */
[----:B------:R-:W-:-:S04]  /*10a10*/  @P0 SHF.R.U32.HI R4, RZ, R5, R0 ;  /* 0x00000005ff040219 */ /* 0x000fc80000011600 */
[--C-:B------:R-:W-:Y:S01]  /*10a20*/  SHF.R.S32.HI R5, RZ, 0x1f, R4.reuse ;  /* 0x0000001fff057819 */ /* 0x100fe20000011404 */
[----:B------:R-:W-:-:S04]  /*10a30*/  IMAD.MOV R0, RZ, RZ, -R4 ;  /* 0x000000ffff007224 */ /* 0x000fc800078e0a04 */
[----:B------:R-:W-:Y:S02]  /*10a40*/  IMAD R18, R7, R0, R18 ;  /* 0x0000000007127224 */ /* 0x000fe400078e0212 */
[----:B------:R-:W-:Y:S02]  /*10a50*/  IMAD R0, R6, UR4, RZ ;  /* 0x0000000406007c24 */ /* 0x000fe4000f8e02ff */
[----:B------:R-:W-:-:S04]  /*10a60*/  IMAD.WIDE.U32 R4, R19, UR4, R4 ;  /* 0x0000000413047c25 */ /* 0x000fc8000f8e0004 */
[----:B------:R-:W-:Y:S01]  /*10a70*/  IMAD R7, R19, UR5, R0 ;  /* 0x0000000513077c24 */ /* 0x000fe2000f8e0200 */
[----:B------:R-:W-:-:S03]  /*10a80*/  LEA R2, P0, R4, R2, 0x2 ;  /* 0x0000000204027211 */ /* 0x000fc600078010ff */
[----:B------:R-:W-:-:S05]  /*10a90*/  IMAD.IADD R0, R5, 0x1, R7 ;  /* 0x0000000105007824 */ /* 0x000fca00078e0207 */
[----:B------:R-:W-:-:S05]  /*10aa0*/  LEA.HI.X R3, R4, R3, R0, 0x2, P0 ;  /* 0x0000000304037211 */ /* 0x000fca00000f1400 */
[----:B------:R3:W5:Y:S02]  /*10ab0*/  LDG.E R16, desc[UR6][R2.64] ;  /* 0x0000000602107981 */ /* 0x000764000c1e1900 */
.L_x_1004:
[----:B--2---:R-:W-:Y:S01]  /*10ac0*/  IMAD.MOV.U32 R0, RZ, RZ, 0x1 ;  /* 0x00000001ff007424 */ /* 0x004fe200078e00ff */
[----:B-1----:R-:W3:Y:S04]  /*10ad0*/  S2R R6, SR_TID.X ;  /* 0x0000000000067919 */ /* 0x002ee80000002100 */
[----:B------:R-:W-:-:S04]  /*10ae0*/  SHF.L.U32 R0, R0, 0x1f, RZ ;  /* 0x0000001f00007819 */ /* 0x000fc800000006ff */
[----:B------:R-:W1:Y:S01]  /*10af0*/  SYNCS.PHASECHK.TRANS64.TRYWAIT P0, [UR38+0x2a840], R0 ;  /* 0x02a84000ff0075a7 */ /* 0x000e620008000166 */
[----:B---3--:R-:W-:-:S04]  /*10b00*/  LOP3.LUT R2, R6, 0x7f, RZ, 0xc0, !PT ;  /* 0x0000007f06027812 */ /* 0x008fc800078ec0ff */
[----:B------:R-:W-:Y:S01]  /*10b10*/  ISETP.NE.AND P1, PT, R2, RZ, PT ;  /* 0x000000ff0200720c */ /* 0x000fe20003f25270 */
[----:B-1----:R-:W-:-:S12]  /*10b20*/  @!P0 BRA `(.L_x_1005) ;  /* 0x0000003400748947 */ /* 0x002fd80003800000 */
.L_x_1085:
[----:B------:R-:W-:Y:S05]  /*10b30*/  @P1 BRA `(.L_x_1006) ;  /* 0x0000000000181947 */ /* 0x000fea0003800000 */
[----:B------:R-:W2:Y:S01]  /*10b40*/  S2R R2, SR_TID.X ;  /* 0x0000000000027919 */ /* 0x000ea20000002100 */
[----:B-1----:R-:W-:-:S04]  /*10b50*/  IMAD.MOV.U32 R0, RZ, RZ, 0x9000 ;  /* 0x00009000ff007424 */ /* 0x002fc800078e00ff */
[----:B------:R3:W-:Y:S01]  /*10b60*/  SYNCS.ARRIVE.TRANS64 RZ, [UR38+0x2a830], R0 ;  /* 0x02a83000ffff79a7 */ /* 0x0007e20008000026 */
[----:B--2---:R-:W-:-:S13]  /*10b70*/  LOP3.LUT P0, RZ, R2, 0x1f, RZ, 0xc0, !PT ;  /* 0x0000001f02ff7812 */ /* 0x004fda000780c0ff */
[----:B---3--:R-:W-:Y:S05]  /*10b80*/  @!P0 BRA `(.L_x_1006) ;  /* 0x0000000000048947 */ /* 0x008fea0003800000 */
[----:B------:R-:W-:Y:S01]  /*10b90*/  BPT.TRAP 0x1 ;  /* 0x000000040000795c */ /* 0x000fe20000300000 */
.L_x_1006:
[----:B------:R-:W-:Y:S01]  /*10ba0*/  R2UR UR11, R18 ;  /* 0x00000000120b72ca */ /* 0x000fe200000e0000 */
[----:B------:R-:W-:Y:S01]  /*10bb0*/  ULDC.64 UR4, c[0x0][0x198] ;  /* 0x0000660000047ab9 */ /* 0x000fe20000000a00 */
[----:B-----5:R-:W-:Y:S01]  /*10bc0*/  R2UR UR13, R16 ;  /* 0x00000000100d72ca */ /* 0x020fe200000e0000 */
[----:B------:R-:W-:Y:S01]  /*10bd0*/  UIADD3 UR4, UP0, UR4, 0x370, URZ ;  /* 0x0000037004047890 */ /* 0x000fe2000ff1e03f */
[----:B------:R-:W-:Y:S01]  /*10be0*/  PLOP3.LUT P0, PT, PT, PT, PT, 0x80, 0x0 ;  /* 0x000000000000781c */ /* 0x000fe20003f0f070 */
[----:B------:R-:W-:Y:S01]  /*10bf0*/  UIADD3 UR8, UR38, 0x18400, URZ ;  /* 0x0001840026087890 */ /* 0x000fe2000fffe03f */
[----:B------:R-:W-:Y:S01]  /*10c00*/  LOP3.LUT R17, R17, 0xfffffffd, RZ, 0xc0, !PT ;  /* 0xfffffffd11117812 */ /* 0x000fe200078ec0ff */
[----:B------:R-:W-:Y:S02]  /*10c10*/  UIADD3 UR9, UR38, 0x2a830, URZ ;  /* 0x0002a83026097890 */ /* 0x000fe4000fffe03f */
[----:B------:R-:W-:Y:S02]  /*10c20*/  UIADD3.X UR5, URZ, UR5, URZ, UP0, !UPT ;  /* 0x000000053f057290 */ /* 0x000fe400087fe43f */
[----:B------:R-:W-:-:S02]  /*10c30*/  UIADD3 UR24, UR38, 0x1b400, URZ ;  /* 0x0001b40026187890 */ /* 0x000fc4000fffe03f */
[----:B------:R-:W-:Y:S02]  /*10c40*/  UIMAD UR11, UR11, 0x60, URZ ;  /* 0x000000600b0b78a4 */ /* 0x000fe4000f8e023f */
        /* <DEDUP_REMOVED lines=13> */
[----:B------:R-:W-:Y:S01]  /*10d20*/  UMOV UR21, UR13 ;  /* 0x0000000d00157c82 */ /* 0x000fe20008000000 */
[----:B------:R3:W-:Y:S01]  /*10d30*/  UTMALDG.4D [UR8], [UR4], desc[UR6] ;  /* 0x00000608040075b4 */ /* 0x0007e20008019000 */
[----:B------:R-:W-:Y:S01]  /*10d40*/  UMOV UR19, UR11 ;  /* 0x0000000b00137c82 */ /* 0x000fe20008000000 */
[----:B------:R-:W-:Y:S01]  /*10d50*/  @P0 LOP3.LUT R17, R17, 0x2, RZ, 0xfc, !PT ;  /* 0x0000000211110812 */ /* 0x000fe200078efcff */
[----:B------:R3:W-:Y:S01]  /*10d60*/  UTMALDG.4D [UR24], [UR4], desc[UR6] ;  /* 0x00000618040075b4 */ /* 0x0007e20008019000 */
[----:B------:R3:W-:Y:S02]  /*10d70*/  UTMALDG.4D [UR16], [UR4], desc[UR6] ;  /* 0x00000610040075b4 */ /* 0x0007e40008019000 */
[----:B---3--:R-:W-:-:S03]  /*10d80*/  NOP ;  /* 0x0000000000007918 */ /* 0x008fc60000000000 */
.L_x_1002:
        /* <DEDUP_REMOVED lines=11> */
[----:B-1----:R-:W1:Y:S01]  /*10e40*/  LDC.64 R2, c[0x4][R2] ;  /* 0x0100000002027b82 */ /* 0x002e620000000a00 */
        /* <DEDUP_REMOVED lines=9> */
[----:B-12---:R-:W-:Y:S05]  /*10ee0*/  CALL.ABS.NOINC R2 ;  /* 0x0000000002007343 */ /* 0x006fea0003c00000 */
.L_x_1007:
[----:B------:R-:W0:Y:S01]  /*10ef0*/  S2R R4, SR_CTAID.Z ;  /* 0x0000000000047919 */ /* 0x000e220000002700 */
[----:B------:R-:W3:Y:S01]  /*10f00*/  LDC R8, c[0x0][0x448] ;  /* 0x00011200ff087b82 */ /* 0x000ee20000000800 */
[----:B------:R-:W-:Y:S01]  /*10f10*/  USHF.R.S32.HI UR4, URZ, 0x1f, UR36 ;  /* 0x0000001f3f047899 */ /* 0x000fe20008011424 */
[----:B------:R-:W4:Y:S01]  /*10f20*/  S2R R11, SR_TID.X ;  /* 0x00000000000b7919 */ /* 0x000f220000002100 */
[----:B------:R-:W-:Y:S02]  /*10f30*/  ULDC.64 UR8, c[0x0][0x2d8] ;  /* 0x0000b60000087ab9 */ /* 0x000fe40000000a00 */
[----:B------:R-:W-:-:S03]  /*10f40*/  UIMAD UR6, UR4, UR8, URZ ;  /* 0x00000008040672a4 */ /* 0x000fc6000f8e023f */
[----:B-1----:R-:W2:Y:S01]  /*10f50*/  LDC.64 R2, c[0x0][0x2e0] ;  /* 0x0000b800ff027b82 */ /* 0x002ea20000000a00 */
[----:B------:R-:W-:Y:S02]  /*10f60*/  UIMAD.WIDE.U32 UR4, UR36, UR8, URZ ;  /* 0x00000008240472a5 */ /* 0x000fe4000f8e003f */
[----:B------:R-:W-:-:S04]  /*10f70*/  UIMAD UR6, UR36, UR9, UR6 ;  /* 0x00000009240672a4 */ /* 0x000fc8000f8e0206 */
[----:B------:R-:W-:Y:S01]  /*10f80*/  UIADD3 UR5, UR5, UR6, URZ ;  /* 0x0000000605057290 */ /* 0x000fe2000fffe03f */
[----:B---3--:R-:W-:Y:S02]  /*10f90*/  ISETP.NE.AND P0, PT, R8, 0x1, PT ;  /* 0x000000010800780c */ /* 0x008fe40003f05270 */
[----:B0-----:R-:W-:Y:S02]  /*10fa0*/  SHF.R.S32.HI R5, RZ, 0x1f, R4 ;  /* 0x0000001fff057819 */ /* 0x001fe40000011404 */
[----:B----4-:R-:W-:-:S03]  /*10fb0*/  LOP3.LUT R9, R11, 0x7f, RZ, 0xc0, !PT ;  /* 0x0000007f0b097812 */ /* 0x010fc600078ec0ff */
[-C--:B--2---:R-:W-:Y:S02]  /*10fc0*/  IMAD R0, R5, R2.reuse, RZ ;  /* 0x0000000205007224 */ /* 0x084fe400078e02ff */
[----:B------:R-:W-:Y:S02]  /*10fd0*/  IMAD.SHL.U32 R7, R11, 0x10, RZ ;  /* 0x000000100b077824 */ /* 0x000fe400078e00ff */
[C---:B------:R-:W-:Y:S02]  /*10fe0*/  IMAD R5, R4.reuse, R3, R0 ;  /* 0x0000000304057224 */ /* 0x040fe400078e0200 */
[----:B------:R-:W-:Y:S01]  /*10ff0*/  IMAD.WIDE.U32 R2, R4, R2, UR4 ;  /* 0x0000000404027e25 */ /* 0x000fe2000f8e0002 */
[----:B------:R-:W0:Y:S01]  /*11000*/  @P0 LDC R0, c[0x0][0x450] ;  /* 0x00011400ff000b82 */ /* 0x000e220000000800 */
[----:B------:R-:W-:Y:S01]  /*11010*/  SHF.R.U32.HI R4, RZ, 0x3, R9 ;  /* 0x00000003ff047819 */ /* 0x000fe20000011609 */
[----:B------:R-:W-:Y:S01]  /*11020*/  ULDC.64 UR4, c[0x0][0x2d0] ;  /* 0x0000b40000047ab9 */ /* 0x000fe20000000a00 */
[----:B------:R-:W-:-:S02]  /*11030*/  IMAD.IADD R3, R3, 0x1, R5 ;  /* 0x0000000103037824 */ /* 0x000fc400078e0205 */
[----:B------:R-:W-:-:S03]  /*11040*/  LOP3.LUT R6, R4, 0x70, R7, 0xf8, !PT ;  /* 0x0000007004067812 */ /* 0x000fc600078ef807 */
[----:B------:R-:W1:Y:S02]  /*11050*/  @P0 LDC R5, c[0x0][0x44c] ;  /* 0x00011300ff050b82 */ /* 0x000e640000000800 */
[----:B------:R-:W-:-:S04]  /*11060*/  VIADD R6, R6, UR42 ;  /* 0x0000002a06067c36 */ /* 0x000fc80008000000 */
[----:B-1----:R-:W-:-:S04]  /*11070*/  @P0 IMAD.HI.U32 R7, R6, R5, RZ ;  /* 0x0000000506070227 */ /* 0x002fc800078e00ff */
[----:B------:R-:W-:Y:S01]  /*11080*/  IMAD.MOV.U32 R5, RZ, RZ, R6 ;  /* 0x000000ffff057224 */ /* 0x000fe200078e0006 */
[----:B0-----:R-:W-:-:S05]  /*11090*/  @P0 SHF.R.U32.HI R5, RZ, R0, R7 ;  /* 0x00000000ff050219 */ /* 0x001fca0000011607 */
[----:B------:R-:W-:Y:S02]  /*110a0*/  IMAD.MOV R7, RZ, RZ, -R5 ;  /* 0x000000ffff077224 */ /* 0x000fe400078e0a05 */
[----:B------:R-:W-:-:S04]  /*110b0*/  IMAD.WIDE.U32 R2, R5, UR4, R2 ;  /* 0x0000000405027c25 */ /* 0x000fc8000f8e0002 */
[----:B------:R-:W-:Y:S01]  /*110c0*/  IMAD R0, R8, R7, R6 ;  /* 0x0000000708007224 */ /* 0x000fe200078e0206 */
[----:B------:R-:W-:Y:S01]  /*110d0*/  SHF.R.S32.HI R6, RZ, 0x1f, R5 ;  /* 0x0000001fff067819 */ /* 0x000fe20000011405 */
[----:B------:R-:W-:-:S04]  /*110e0*/  IMAD.SHL.U32 R7, R9, 0x8, RZ ;  /* 0x0000000809077824 */ /* 0x000fc800078e00ff */
        /* <DEDUP_REMOVED lines=8> */
[----:B------:R-:W-:Y:S02]  /*11170*/  ULDC.64 UR4, c[0x0][0x280] ;  /* 0x0000a00000047ab9 */ /* 0x000fe40000000a00 */
[----:B------:R-:W-:Y:S01]  /*11180*/  LEA R0, P0, R2, UR4, 0x1 ;  /* 0x0000000402007c11 */ /* 0x000fe2000f8008ff */
[----:B------:R-:W-:Y:S01]  /*11190*/  IMAD.IADD R3, R3, 0x1, R5 ;  /* 0x0000000103037824 */ /* 0x000fe200078e0205 */
[----:B------:R-:W-:-:S04]  /*111a0*/  ULDC UR4, c[0x0][0x2b8] ;  /* 0x0000ae0000047ab9 */ /* 0x000fc80000000800 */
        /* <DEDUP_REMOVED lines=14> */
[----:B------:R-:W-:Y:S01]  /*11290*/  SHFL.IDX PT, R2, R6, RZ, 0x181f ;  /* 0x00181fff06027589 */ /* 0x000fe200000e0000 */
[----:B------:R-:W-:Y:S01]  /*112a0*/  ULDC UR4, c[0x0][0x288] ;  /* 0x0000a20000047ab9 */ /* 0x000fe20000000800 */
[----:B------:R-:W-:Y:S01]  /*112b0*/  VIADD R4, R4, UR42 ;  /* 0x0000002a04047c36 */ /* 0x000fe20008000000 */
[----:B------:R-:W-:Y:S01]  /*112c0*/  ULDC.64 UR6, c[0x0][0x208] ;  /* 0x0000820000067ab9 */ /* 0x000fe20000000a00 */
[----:B------:R-:W0:Y:S01]  /*112d0*/  SHFL.IDX PT, R3, R0, RZ, 0x181f ;  /* 0x00181fff00037589 */ /* 0x000e2200000e0000 */
[----:B------:R-:W-:Y:S02]  /*112e0*/  IMAD R5, R8, UR4, RZ ;  /* 0x0000000408057c24 */ /* 0x000fe4000f8e02ff */
[C---:B------:R-:W-:Y:S01]  /*112f0*/  VIADD R8, R4.reuse, 0x10 ;  /* 0x0000001004087836 */ /* 0x040fe20000000000 */
[----:B------:R-:W-:Y:S02]  /*11300*/  SHFL.IDX PT, R14, R0, 0x1, 0x181f ;  /* 0x00381f00000e7f89 */ /* 0x000fe400000e0000 */
[----:B------:R-:W-:-:S13]  /*11310*/  ISETP.GE.AND P3, PT, R4, R5, PT ;  /* 0x000000050400720c */ /* 0x000fda0003f66270 */
        /* <DEDUP_REMOVED lines=8> */
[----:B------:R-:W-:-:S03]  /*113a0*/  ISETP.GE.AND P3, PT, R8, R5, PT ;  /* 0x000000050800720c */ /* 0x000fc60003f66270 */
[----:B------:R-:W1:Y:S01]  /*113b0*/  SHFL.IDX PT, R8, R6, 0x1, 0x181f ;  /* 0x00381f0006087f89 */ /* 0x000e6200000e0000 */
[----:B0-----:R-:W-:-:S09]  /*113c0*/  VIADD R2, R4, 0x20 ;  /* 0x0000002004027836 */ /* 0x001fd20000000000 */
[----:B------:R-:W-:Y:S01]  /*113d0*/  @!P3 LEA R20, R7, UR38, 0x1 ;  /* 0x000000260714bc11 */ /* 0x000fe2000f8e08ff */
[----:B-1----:R-:W-:Y:S02]  /*113e0*/  IMAD.MOV.U32 R9, RZ, RZ, R8 ;  /* 0x000000ffff097224 */ /* 0x002fe400078e0008 */
[----:B------:R-:W-:Y:S02]  /*113f0*/  IMAD.MOV.U32 R8, RZ, RZ, R14 ;  /* 0x000000ffff087224 */ /* 0x000fe400078e000e */
[----:B------:R-:W-:Y:S02]  /*11400*/  SHFL.IDX PT, R14, R0, 0x2, 0x181f ;  /* 0x00581f00000e7f89 */ /* 0x000fe400000e0000 */
        /* <DEDUP_REMOVED lines=49> */
[----:B------:R-:W1:Y:S04]  /*11720*/  SHFL.IDX PT, R2, R6, 0x6, 0x181f ;  /* 0x00d81f0006027f89 */ /* 0x000e6800000e0000 */
[----:B0-----:R0:W2:Y:S06]  /*11730*/  SHFL.IDX PT, R8, R6, 0x7, 0x181f ;  /* 0x00f81f0006087f89 */ /* 0x0010ac00000e0000 */
[----:B------:R-:W-:Y:S01]  /*11740*/  @!P3 LEA R21, R7, UR38, 0x1 ;  /* 0x000000260715bc11 */ /* 0x000fe2000f8e08ff */
[----:B-1----:R-:W-:-:S02]  /*11750*/  IMAD.MOV.U32 R3, RZ, RZ, R2 ;  /* 0x000000ffff037224 */ /* 0x002fc400078e0002 */
[----:B------:R-:W-:Y:S02]  /*11760*/  IMAD.MOV.U32 R2, RZ, RZ, R14 ;  /* 0x000000ffff027224 */ /* 0x000fe400078e000e */
[----:B------:R0:W1:Y:S02]  /*11770*/  SHFL.IDX PT, R14, R0, 0x7, 0x181f ;  /* 0x00f81f00000e7f89 */ /* 0x00006400000e0000 */
[----:B------:R-:W-:-:S05]  /*11780*/  @!P3 IMAD.WIDE.U32 R2, R10, 0x2, R2 ;  /* 0x000000020a02b825 */ /* 0x000fca00078e0002 */
[----:B------:R0:W-:Y:S04]  /*11790*/  @!P3 LDGSTS.E.BYPASS.LTC128B.128 [R21+0xf400], desc[UR6][R2.64], !P2 ;  /* 0x0f4000000215bfae */ /* 0x0001e8000d101d46 */
[----:B------:R0:W-:Y:S04]  /*117a0*/  @!P3 LDGSTS.E.BYPASS.LTC128B.128 [R21+0x13400], desc[UR6][R2.64+0x80], !P0 ;  /* 0x134000800215bfae */ /* 0x0001e8000c101d46 */
[----:B--2---:R0:W-:Y:S02]  /*117b0*/  @!P3 LDGSTS.E.BYPASS.LTC128B.128 [R21+0x17400], desc[UR6][R2.64+0x100], !P1 ;  /* 0x174001000215bfae */ /* 0x0041e4000c901d46 */
.L_x_1102:
[----:B------:R-:W-:Y:S01]  /*117c0*/  VIADD R4, R4, 0x70 ;  /* 0x0000007004047836 */ /* 0x000fe20000000000 */
[----:B------:R-:W-:Y:S01]  /*117d0*/  BSSY B0, `(.L_x_1009) ;  /* 0x000000e000007945 */ /* 0x000fe20003800000 */
[----:B01----:R-:W-:Y:S02]  /*117e0*/  IMAD.MOV.U32 R2, RZ, RZ, R14 ;  /* 0x000000ffff027224 */ /* 0x003fe400078e000e */
[----:B------:R-:W-:Y:S01]  /*117f0*/  IMAD.MOV.U32 R3, RZ, RZ, R8 ;  /* 0x000000ffff037224 */ /* 0x000fe200078e0008 */
[----:B------:R-:W-:-:S13]  /*11800*/  ISETP.GE.AND P3, PT, R4, R5, PT ;  /* 0x000000050400720c */ /* 0x000fda0003f66270 */
[----:B------:R-:W-:Y:S05]  /*11810*/  @P3 BRA `(.L_x_1010) ;  /* 0x0000000000243947 */ /* 0x000fea0003800000 */
[----:B------:R-:W-:Y:S01]  /*11820*/  IMAD.WIDE.U32 R10, R10, 0x2, R2 ;  /* 0x000000020a0a7825 */ /* 0x000fe200078e0002 */
[----:B------:R-:W-:Y:S01]  /*11830*/  LEA R7, R7, UR38, 0x1 ;  /* 0x0000002607077c11 */ /* 0x000fe2000f8e08ff */
[----:B------:R-:W-:-:S04]  /*11840*/  ULDC.64 UR4, c[0x0][0x208] ;  /* 0x0000820000047ab9 */ /* 0x000fc80000000a00 */
[----:B------:R-:W-:Y:S01]  /*11850*/  @!PT LDS RZ, [RZ] ;  /* 0x00000000fffff984 */ /* 0x000fe20000000800 */
[----:B------:R-:W-:Y:S01]  /*11860*/  @!PT LDS RZ, [RZ] ;  /* 0x00000000fffff984 */ /* 0x000fe20000000800 */
[----:B------:R-:W-:Y:S01]  /*11870*/  @!PT LDS RZ, [RZ] ;  /* 0x00000000fffff984 */ /* 0x000fe20000000800 */
[----:B------:R0:W-:Y:S04]  /*11880*/  LDGSTS.E.BYPASS.LTC128B.128 [R7+0xfc00], desc[UR4][R10.64], !P2 ;  /* 0x0fc000000a077fae */ /* 0x0001e8000d101d44 */
[----:B------:R0:W-:Y:S04]  /*11890*/  LDGSTS.E.BYPASS.LTC128B.128 [R7+0x13c00], desc[UR4][R10.64+0x80], !P0 ;  /* 0x13c000800a077fae */ /* 0x0001e8000c101d44 */
[----:B------:R0:W-:Y:S02]  /*118a0*/  LDGSTS.E.BYPASS.LTC128B.128 [R7+0x17c00], desc[UR4][R10.64+0x100], !P1 ;  /* 0x17c001000a077fae */ /* 0x0001e4000c901d44 */
.L_x_1010:
[----:B------:R-:W-:Y:S05]  /*118b0*/  BSYNC B0 ;  /* 0x0000000000007941 */ /* 0x000fea0003800000 */
.L_x_1009:
        /* <DEDUP_REMOVED lines=13> */
.L_x_1103:
[----:B------:R-:W-:Y:S02]  /*11990*/  IMAD.MOV.U32 R9, RZ, RZ, 0x1 ;  /* 0x00000001ff097424 */ /* 0x000fe400078e00ff */
[----:B-1----:R-:W-:Y:S01]  /*119a0*/  IMAD.MOV.U32 R0, RZ, RZ, RZ ;  /* 0x000000ffff007224 */ /* 0x002fe200078e00ff */
[----:B------:R-:W-:Y:S06]  /*119b0*/  @!P1 BRA `(.L_x_1012) ;  /* 0x0000001800f89947 */ /* 0x000fec0003800000 */
[----:B------:R-:W2:Y:S04]  /*119c0*/  LDL.LU R2, [R1+0xc] ;  /* 0x00000c0001027983 */ /* 0x000ea80000300800 */
[----:B------:R-:W3:Y:S04]  /*119d0*/  LDL.LU R4, [R1+0x8] ;  /* 0x0000080001047983 */ /* 0x000ee80000300800 */
[----:B------:R-:W4:Y:S01]  /*119e0*/  LDL.LU R3, [R1+0x4] ;  /* 0x0000040001037983 */ /* 0x000f220000300800 */
[----:B------:R-:W-:Y:S01]  /*119f0*/  UIADD3 UR4, UR41, 0x1, URZ ;  /* 0x0000000129047890 */ /* 0x000fe2000fffe03f */
[----:B------:R-:W-:-:S05]  /*11a00*/  IMAD.MOV.U32 R9, RZ, RZ, 0x1 ;  /* 0x00000001ff097424 */ /* 0x000fca00078e00ff */
[----:B--2---:R-:W-:Y:S01]  /*11a10*/  IMAD R2, R2, UR4, RZ ;  /* 0x0000000402027c24 */ /* 0x004fe2000f8e02ff */
[----:B------:R-:W-:-:S04]  /*11a20*/  ULOP3.LUT UR4, URZ, UR39, URZ, 0x33, !UPT ;  /* 0x000000273f047292 */ /* 0x000fc8000f8e333f */
[----:B------:R-:W-:Y:S02]  /*11a30*/  LOP3.LUT R2, RZ, R2, RZ, 0x33, !PT ;  /* 0x00000002ff027212 */ /* 0x000fe400078e33ff */
[----:B----4-:R-:W-:Y:S02]  /*11a40*/  LOP3.LUT R3, RZ, R3, RZ, 0x33, !PT ;  /* 0x00000003ff037212 */ /* 0x010fe400078e33ff */
[----:B---3--:R-:W-:Y:S01]  /*11a50*/  VIADDMNMX R2, R2, -R4, UR4, !PT ;  /* 0x0000000402027e46 */ /* 0x008fe2000f800904 */
[----:B------:R-:W-:Y:S01]  /*11a60*/  ULOP3.LUT UR4, URZ, UR40, URZ, 0x33, !UPT ;  /* 0x000000283f047292 */ /* 0x000fe2000f8e333f */
[----:B------:R-:W1:Y:S05]  /*11a70*/  S2R R4, SR_TID.X ;  /* 0x0000000000047919 */ /* 0x000e6a0000002100 */
[----:B------:R-:W-:-:S04]  /*11a80*/  VIMNMX R2, R2, UR4, !PT ;  /* 0x0000000402027c48 */ /* 0x000fc8000ffe0100 */
[----:B------:R-:W-:-:S05]  /*11a90*/  VIADDMNMX R3, R2, 0x2, R3, !PT ;  /* 0x0000000202037846 */ /* 0x000fca0007800103 */
[----:B------:R-:W-:-:S05]  /*11aa0*/  VIADD R5, R3, 0xfffffffe ;  /* 0xfffffffe03057836 */ /* 0x000fca0000000000 */
[-C--:B------:R-:W-:Y:S02]  /*11ab0*/  ISETP.NE.AND P0, PT, R5, R2.reuse, PT ;  /* 0x000000020500720c */ /* 0x080fe40003f05270 */
[----:B------:R-:W-:-:S05]  /*11ac0*/  LOP3.LUT R2, RZ, R2, RZ, 0x33, !PT ;  /* 0x00000002ff027212 */ /* 0x000fca00078e33ff */
[----:B------:R-:W-:-:S05]  /*11ad0*/  IMAD.IADD R2, R3, 0x1, R2 ;  /* 0x0000000103027824 */ /* 0x000fca00078e0202 */
[----:B0-----:R-:W-:Y:S02]  /*11ae0*/  LOP3.LUT R11, R2, 0x1, RZ, 0xc0, !PT ;  /* 0x00000001020b7812 */ /* 0x001fe400078ec0ff */
[----:B-1----:R-:W-:Y:S01]  /*11af0*/  LOP3.LUT R10, R4, 0x1f, RZ, 0xc0, !PT ;  /* 0x0000001f040a7812 */ /* 0x002fe200078ec0ff */
[----:B------:R-:W-:Y:S01]  /*11b00*/  IMAD.MOV.U32 R4, RZ, RZ, R16 ;  /* 0x000000ffff047224 */ /* 0x000fe200078e0010 */
[----:B------:R-:W-:Y:S06]  /*11b10*/  @!P0 BRA `(.L_x_1013) ;  /* 0x0000001000748947 */ /* 0x000fec0003800000 */
[----:B------:R-:W-:Y:S01]  /*11b20*/  BSSY B0, `(.L_x_1013) ;  /* 0x000011c000007945 */ /* 0x000fe20003800000 */
[----:B------:R-:W-:Y:S02]  /*11b30*/  IMAD.IADD R7, R2, 0x1, -R11 ;  /* 0x0000000102077824 */ /* 0x000fe400078e0a0b */
[----:B------:R-:W-:Y:S02]  /*11b40*/  IMAD.MOV.U32 R8, RZ, RZ, 0x1 ;  /* 0x00000001ff087424 */ /* 0x000fe400078e00ff */
[----:B------:R-:W-:-:S07]  /*11b50*/  IMAD.MOV.U32 R4, RZ, RZ, R16 ;  /* 0x000000ffff047224 */ /* 0x000fce00078e0010 */
.L_x_1046:
[----:B------:R-:W-:Y:S01]  /*11b60*/  LOP3.LUT P0, RZ, R17, 0x2, RZ, 0xc0, !PT ;  /* 0x0000000211ff7812 */ /* 0x000fe2000780c0ff */
[----:B------:R-:W-:Y:S01]  /*11b70*/  VIADD R7, R7, 0xfffffffe ;  /* 0xfffffffe07077836 */ /* 0x000fe20000000000 */
[----:B------:R-:W-:Y:S04]  /*11b80*/  BSSY B1, `(.L_x_1014) ;  /* 0x0000088000017945 */ /* 0x000fe80003800000 */
[----:B------:R-:W-:-:S07]  /*11b90*/  ISETP.NE.AND P1, PT, R7, RZ, PT ;  /* 0x000000ff0700720c */ /* 0x000fce0003f25270 */
[----:B------:R-:W-:Y:S06]  /*11ba0*/  @!P0 BRA `(.L_x_1015) ;  /* 0x0000000800148947 */ /* 0x000fec0003800000 */
[----:B------:R-:W-:Y:S01]  /*11bb0*/  LOP3.LUT P0, RZ, R17, 0x1, RZ, 0xc0, !PT ;  /* 0x0000000111ff7812 */ /* 0x000fe2000780c0ff */
[----:B------:R-:W-:-:S12]  /*11bc0*/  IMAD.MOV.U32 R9, RZ, RZ, R6 ;  /* 0x000000ffff097224 */ /* 0x000fd800078e0006 */
[----:B------:R-:W-:Y:S05]  /*11bd0*/  @!P0 BRA `(.L_x_1016) ;  /* 0x0000000000508947 */ /* 0x000fea0003800000 */
[----:B------:R-:W2:Y:S01]  /*11be0*/  LDL R12, [R1] ;  /* 0x00000000010c7983 */ /* 0x000ea20000100800 */
[----:B------:R-:W0:Y:S01]  /*11bf0*/  LDC R5, c[0x0][0x43c] ;  /* 0x00010f00ff057b82 */ /* 0x000e220000000800 */
[----:B------:R-:W-:Y:S01]  /*11c00*/  ULDC.64 UR4, c[0x0][0x428] ;  /* 0x00010a0000047ab9 */ /* 0x000fe20000000a00 */
[----:B------:R-:W-:Y:S01]  /*11c10*/  ULDC.64 UR6, c[0x0][0x208] ;  /* 0x0000820000067ab9 */ /* 0x000fe20000000a00 */
        /* <DEDUP_REMOVED lines=8> */
[----:B------:R-:W-:-:S04]  /*11ca0*/  IMAD.WIDE.U32 R2, R19, UR4, R2 ;  /* 0x0000000413027c25 */ /* 0x000fc8000f8e0002 */
[----:B--2---:R-:W-:-:S04]  /*11cb0*/  IMAD R4, R12, UR4, RZ ;  /* 0x000000040c047c24 */ /* 0x004fc8000f8e02ff */
[----:B------:R-:W-:Y:S01]  /*11cc0*/  IMAD R5, R19, UR5, R4 ;  /* 0x0000000513057c24 */ /* 0x000fe2000f8e0204 */
[----:B------:R-:W-:Y:S02]  /*11cd0*/  ULDC.64 UR4, c[0x0][0x418] ;  /* 0x0001060000047ab9 */ /* 0x000fe40000000a00 */
[----:B------:R-:W-:Y:S01]  /*11ce0*/  LEA R4, P0, R2, UR4, 0x2 ;  /* 0x0000000402047c11 */ /* 0x000fe2000f8010ff */
[----:B------:R-:W-:-:S05]  /*11cf0*/  IMAD.IADD R5, R5, 0x1, R3 ;  /* 0x0000000105057824 */ /* 0x000fca00078e0203 */
[----:B------:R-:W-:-:S05]  /*11d00*/  LEA.HI.X R5, R2, UR5, R5, 0x2, P0 ;  /* 0x0000000502057c11 */ /* 0x000fca00080f1405 */
[----:B------:R0:W5:Y:S02]  /*11d10*/  LDG.E R4, desc[UR6][R4.64] ;  /* 0x0000000604047981 */ /* 0x000164000c1e1900 */
.L_x_1016:
[----:B------:R-:W1:Y:S01]  /*11d20*/  S2R R2, SR_TID.X ;  /* 0x0000000000027919 */ /* 0x000e620000002100 */
[----:B------:R-:W-:Y:S01]  /*11d30*/  BSSY B2, `(.L_x_1017) ;  /* 0x0000006000027945 */ /* 0x000fe20003800000 */
[----:B-1----:R-:W-:Y:S02]  /*11d40*/  LOP3.LUT R3, R2, 0x7f, RZ, 0xc0, !PT ;  /* 0x0000007f02037812 */ /* 0x002fe400078ec0ff */
[----:B------:R-:W-:Y:S02]  /*11d50*/  SHF.L.U32 R2, R8, 0x1f, RZ ;  /* 0x0000001f08027819 */ /* 0x000fe400000006ff */
[----:B------:R-:W-:Y:S02]  /*11d60*/  ISETP.NE.AND P2, PT, R3, RZ, PT ;  /* 0x000000ff0300720c */ /* 0x000fe40003f45270 */
[----:B------:R-:W1:Y:S02]  /*11d70*/  SYNCS.PHASECHK.TRANS64.TRYWAIT P0, [UR38+0x2a848], R2 ;  /* 0x02a84802ff0075a7 */ /* 0x000e640008000166 */
[----:B-1----:R-:W-:Y:S09]  /*11d80*/  @!P0 BRA `(.L_x_1018) ;  /* 0x0000002c00d48947 */ /* 0x002ff20003800000 */
.L_x_1104:
[----:B------:R-:W-:Y:S05]  /*11d90*/  BSYNC B2 ;  /* 0x0000000000027941 */ /* 0x000fea0003800000 */
.L_x_1017:
[----:B------:R-:W-:Y:S04]  /*11da0*/  BSSY B2, `(.L_x_1019) ;  /* 0x0000007000027945 */ /* 0x000fe80003800000 */
[----:B------:R-:W-:Y:S05]  /*11db0*/  @P2 BRA `(.L_x_1020) ;  /* 0x0000000000142947 */ /* 0x000fea0003800000 */
[----:B------:R-:W-:Y:S01]  /*11dc0*/  ISETP.NE.AND P0, PT, R10, RZ, PT ;  /* 0x000000ff0a00720c */ /* 0x000fe20003f05270 */
[----:B-1----:R-:W-:-:S04]  /*11dd0*/  IMAD.MOV.U32 R3, RZ, RZ, 0x9000 ;  /* 0x00009000ff037424 */ /* 0x002fc800078e00ff */
[----:B------:R2:W-:Y:S08]  /*11de0*/  SYNCS.ARRIVE.TRANS64 RZ, [UR38+0x2a838], R3 ;  /* 0x02a83803ffff79a7 */ /* 0x0005f00008000026 */
[----:B--2---:R-:W-:Y:S05]  /*11df0*/  @!P0 BRA `(.L_x_1020) ;  /* 0x0000000000048947 */ /* 0x004fea0003800000 */
[----:B------:R-:W-:Y:S01]  /*11e00*/  BPT.TRAP 0x1 ;  /* 0x000000040000795c */ /* 0x000fe20000300000 */
.L_x_1020:
[----:B------:R-:W-:Y:S05]  /*11e10*/  BSYNC B2 ;  /* 0x0000000000027941 */ /* 0x000fea0003800000 */
.L_x_1019:
[----:B0-----:R-:W-:Y:S01]  /*11e20*/  IMAD.MOV.U32 R5, RZ, RZ, RZ ;  /* 0x000000ffff057224 */ /* 0x001fe200078e00ff */
[----:B------:R-:W-:Y:S01]  /*11e30*/  ULDC.64 UR4, c[0x0][0x198] ;  /* 0x0000660000047ab9 */ /* 0x000fe20000000a00 */
[----:B------:R-:W-:Y:S01]  /*11e40*/  PLOP3.LUT P0, PT, PT, PT, PT, 0x80, 0x0 ;  /* 0x000000000000781c */ /* 0x000fe20003f0f070 */
[----:B------:R-:W-:Y:S01]  /*11e50*/  UIADD3 UR4, UP0, UR4, 0x370, URZ ;  /* 0x0000037004047890 */ /* 0x000fe2000ff1e03f */
[----:B-1----:R-:W-:Y:S01]  /*11e60*/  IMAD R3, R9, 0x60, RZ ;  /* 0x0000006009037824 */ /* 0x002fe200078e02ff */
[----:B------:R-:W-:Y:S01]  /*11e70*/  R2UR UR34, R5 ;  /* 0x00000000052272ca */ /* 0x000fe200000e0000 */
[----:B------:R-:W-:Y:S02]  /*11e80*/  UIADD3 UR32, UR38, 0x21400, URZ ;  /* 0x0002140026207890 */ /* 0x000fe4000fffe03f */
[----:B------:R-:W-:Y:S02]  /*11e90*/  UIADD3 UR33, UR38, 0x2a838, URZ ;  /* 0x0002a83826217890 */ /* 0x000fe4000fffe03f */
[----:B------:R-:W-:Y:S01]  /*11ea0*/  UIADD3.X UR5, URZ, UR5, URZ, UP0, !UPT ;  /* 0x000000053f057290 */ /* 0x000fe200087fe43f */
[----:B------:R-:W-:Y:S01]  /*11eb0*/  UMOV UR6, 0x0 ;  /* 0x0000000000067882 */ /* 0x000fe20000000000 */
[----:B------:R-:W-:-:S10]  /*11ec0*/  UMOV UR7, 0x14f00000 ;  /* 0x14f0000000077882 */ /* 0x000fd40000000000 */
.L_x_1021:
[----:B------:R-:W-:-:S13]  /*11ed0*/  @P0 ELECT P3, URZ, PT ;  /* 0x00000000003f082f */ /* 0x000fda0003860000 */
[----:B-----5:R-:W-:Y:S02]  /*11ee0*/  @P3 R2UR UR37, R4 ;  /* 0x00000000042532ca */ /* 0x020fe400000e0000 */
[----:B------:R-:W-:Y:S02]  /*11ef0*/  @P3 R2UR UR35, R3 ;  /* 0x00000000032332ca */ /* 0x000fe400000e0000 */
[----:B------:R-:W-:Y:S02]  /*11f00*/  @P3 PLOP3.LUT P0, PT, P3, PT, PT, 0x8, 0x0 ;  /* 0x000000000000381c */ /* 0x000fe40001f0e170 */
[----:B------:R-:W-:-:S09]  /*11f10*/  PLOP3.LUT P3, PT, PT, PT, PT, 0x8, 0x0 ;  /* 0x000000000000781c */ /* 0x000fd20003f6e170 */
[----:B------:R0:W-:Y:S02]  /*11f20*/  UTMALDG.4D [UR32], [UR4], desc[UR6] ;  /* 0x00000620040075b4 */ /* 0x0001e40008019000 */
[----:B0-----:R-:W-:Y:S05]  /*11f30*/  @P0 BRA.U.ANY `(.L_x_1021) ;  /* 0xfffffffd00e40947 */ /* 0x001fea000393ffff */
[----:B------:R-:W-:Y:S01]  /*11f40*/  IMAD.MOV.U32 R12, RZ, RZ, 0x40 ;  /* 0x00000040ff0c7424 */ /* 0x000fe200078e00ff */
[----:B------:R-:W-:Y:S01]  /*11f50*/  PLOP3.LUT P0, PT, PT, PT, PT, 0x80, 0x0 ;  /* 0x000000000000781c */ /* 0x000fe20003f0f070 */
[----:B------:R-:W-:Y:S01]  /*11f60*/  UIADD3 UR8, UR38, 0x24400, URZ ;  /* 0x0002440026087890 */ /* 0x000fe2000fffe03f */
[----:B------:R-:W-:Y:S02]  /*11f70*/  UMOV UR6, 0x0 ;  /* 0x0000000000067882 */ /* 0x000fe40000000000 */
[----:B------:R-:W-:Y:S01]  /*11f80*/  R2UR UR10, R12 ;  /* 0x000000000c0a72ca */ /* 0x000fe200000e0000 */
[----:B------:R-:W-:-:S14]  /*11f90*/  UMOV UR7, 0x14f00000 ;  /* 0x14f0000000077882 */ /* 0x000fdc0000000000 */
.L_x_1022:
        /* <DEDUP_REMOVED lines=14> */
.L_x_1023:
        /* <DEDUP_REMOVED lines=12> */
.L_x_1105:
[----:B------:R-:W-:Y:S05]  /*12140*/  BSYNC B2 ;  /* 0x0000000000027941 */ /* 0x000fea0003800000 */
.L_x_1024:
[----:B------:R-:W-:Y:S01]  /*12150*/  BSSY B2, `(.L_x_1026) ;  /* 0x0000009000027945 */ /* 0x000fe20003800000 */
[----:B0-----:R-:W-:Y:S02]  /*12160*/  IMAD.MOV.U32 R2, RZ, RZ, 0x0 ;  /* 0x00000000ff027424 */ /* 0x001fe400078e00ff */
[----:B------:R-:W-:Y:S01]  /*12170*/  IMAD.MOV.U32 R3, RZ, RZ, 0x14f00000 ;  /* 0x14f00000ff037424 */ /* 0x000fe200078e00ff */
[----:B------:R-:W-:Y:S06]  /*12180*/  @P2 BRA `(.L_x_1027) ;  /* 0x0000000000142947 */ /* 0x000fec0003800000 */
[----:B------:R-:W-:Y:S01]  /*12190*/  ISETP.NE.AND P0, PT, R10, RZ, PT ;  /* 0x000000ff0a00720c */ /* 0x000fe20003f05270 */
[----:B------:R-:W-:-:S04]  /*121a0*/  IMAD.MOV.U32 R13, RZ, RZ, 0x6000 ;  /* 0x00006000ff0d7424 */ /* 0x000fc800078e00ff */
[----:B------:R0:W-:Y:S08]  /*121b0*/  SYNCS.ARRIVE.TRANS64 RZ, [UR38+0x2a850], R13 ;  /* 0x02a8500dffff79a7 */ /* 0x0001f00008000026 */
[----:B0-----:R-:W-:Y:S05]  /*121c0*/  @!P0 BRA `(.L_x_1027) ;  /* 0x0000000000048947 */ /* 0x001fea0003800000 */
[----:B------:R-:W-:Y:S01]  /*121d0*/  BPT.TRAP 0x1 ;  /* 0x000000040000795c */ /* 0x000fe20000300000 */
.L_x_1027:
[----:B------:R-:W-:Y:S05]  /*121e0*/  BSYNC B2 ;  /* 0x0000000000027941 */ /* 0x000fea0003800000 */
.L_x_1026:
[----:B------:R-:W-:Y:S01]  /*121f0*/  R2UR UR6, R2 ;  /* 0x00000000020672ca */ /* 0x000fe200000e0000 */
[----:B------:R-:W-:Y:S01]  /*12200*/  ULDC.64 UR4, c[0x0][0x198] ;  /* 0x0000660000047ab9 */ /* 0x000fe20000000a00 */
[----:B------:R-:W-:Y:S01]  /*12210*/  R2UR UR7, R3 ;  /* 0x00000000030772ca */ /* 0x000fe200000e0000 */
[----:B------:R-:W-:Y:S01]  /*12220*/  UIADD3 UR4, UP0, UR4, 0x470, URZ ;  /* 0x0000047004047890 */ /* 0x000fe2000ff1e03f */
[----:B------:R-:W-:Y:S01]  /*12230*/  R2UR UR10, R5 ;  /* 0x00000000050a72ca */ /* 0x000fe200000e0000 */
[----:B------:R-:W-:Y:S01]  /*12240*/  IMAD R5, R18, 0x60, RZ ;  /* 0x0000006012057824 */ /* 0x000fe200078e02ff */
[----:B------:R-:W-:Y:S01]  /*12250*/  PLOP3.LUT P0, PT, PT, PT, PT, 0x80, 0x0 ;  /* 0x000000000000781c */ /* 0x000fe20003f0f070 */
[----:B------:R-:W-:Y:S02]  /*12260*/  UIADD3 UR8, UR38, 0x400, URZ ;  /* 0x0000040026087890 */ /* 0x000fe4000fffe03f */
[----:B------:R-:W-:Y:S02]  /*12270*/  UIADD3 UR9, UR38, 0x2a850, URZ ;  /* 0x0002a85026097890 */ /* 0x000fe4000fffe03f */
[----:B------:R-:W-:-:S12]  /*12280*/  UIADD3.X UR5, URZ, UR5, URZ, UP0, !UPT ;  /* 0x000000053f057290 */ /* 0x000fd800087fe43f */
.L_x_1028:
        /* <DEDUP_REMOVED lines=13> */
.L_x_1029:
        /* <DEDUP_REMOVED lines=10> */
.L_x_1015:
[----:B------:R-:W-:Y:S05]  /*12400*/  BSYNC B1 ;  /* 0x0000000000017941 */ /* 0x000fea0003800000 */
.L_x_1014:
[----:B------:R-:W-:Y:S01]  /*12410*/  LOP3.LUT P0, RZ, R17, 0x2, RZ, 0xc0, !PT ;  /* 0x0000000211ff7812 */ /* 0x000fe2000780c0ff */
[----:B------:R-:W-:Y:S01]  /*12420*/  BSSY B1, `(.L_x_1030) ;  /* 0x0000088000017945 */ /* 0x000fe20003800000 */
[----:B------:R-:W-:-:S11]  /*12430*/  LOP3.LUT R9, R8, 0x1, RZ, 0x3c, !PT ;  /* 0x0000000108097812 */ /* 0x000fd600078e3cff */
[----:B------:R-:W-:Y:S05]  /*12440*/  @!P0 BRA `(.L_x_1031) ;  /* 0x0000000800148947 */ /* 0x000fea0003800000 */
[----:B------:R-:W-:Y:S01]  /*12450*/  LOP3.LUT P0, RZ, R17, 0x1, RZ, 0xc0, !PT ;  /* 0x0000000111ff7812 */ /* 0x000fe2000780c0ff */
[----:B------:R-:W-:-:S12]  /*12460*/  VIADD R12, R6, 0xffffffff ;  /* 0xffffffff060c7836 */ /* 0x000fd80000000000 */
        /* <DEDUP_REMOVED lines=9> */
[----:B------:R-:W-:-:S05]  /*12500*/  @P0 SHF.R.U32.HI R2, RZ, R3, R4 ;  /* 0x00000003ff020219 */ /* 0x000fca0000011604 */
[----:B------:R-:W-:-:S04]  /*12510*/  IMAD.MOV R3, RZ, RZ, -R2 ;  /* 0x000000ffff037224 */ /* 0x000fc800078e0a02 */
[----:B------:R-:W-:Y:S01]  /*12520*/  IMAD R12, R5, R3, R12 ;  /* 0x00000003050c7224 */ /* 0x000fe200078e020c */
[----:B------:R-:W-:-:S03]  /*12530*/  SHF.R.S32.HI R3, RZ, 0x1f, R2 ;  /* 0x0000001fff037819 */ /* 0x000fc60000011402 */
[----:B------:R-:W-:-:S04]  /*12540*/  IMAD.WIDE.U32 R2, R19, UR4, R2 ;  /* 0x0000000413027c25 */ /* 0x000fc8000f8e0002 */
[----:B--2---:R-:W-:-:S04]  /*12550*/  IMAD R4, R13, UR4, RZ ;  /* 0x000000040d047c24 */ /* 0x004fc8000f8e02ff */
[----:B------:R-:W-:Y:S01]  /*12560*/  IMAD R4, R19, UR5, R4 ;  /* 0x0000000513047c24 */ /* 0x000fe2000f8e0204 */
[----:B------:R-:W-:-:S03]  /*12570*/  ULDC.64 UR4, c[0x0][0x418] ;  /* 0x0001060000047ab9 */ /* 0x000fc60000000a00 */
[----:B------:R-:W-:Y:S01]  /*12580*/  IMAD.IADD R3, R4, 0x1, R3 ;  /* 0x0000000104037824 */ /* 0x000fe200078e0203 */
[----:B------:R-:W-:-:S04]  /*12590*/  LEA R4, P0, R2, UR4, 0x2 ;  /* 0x0000000402047c11 */ /* 0x000fc8000f8010ff */
[----:B------:R-:W-:-:S05]  /*125a0*/  LEA.HI.X R5, R2, UR5, R3, 0x2, P0 ;  /* 0x0000000502057c11 */ /* 0x000fca00080f1403 */
[----:B------:R0:W5:Y:S04]  /*125b0*/  LDG.E R4, desc[UR6][R4.64] ;  /* 0x0000000604047981 */ /* 0x000168000c1e1900 */
.L_x_1032:
[----:B------:R-:W1:Y:S01]  /*125c0*/  S2R R2, SR_TID.X ;  /* 0x0000000000027919 */ /* 0x000e620000002100 */
[----:B------:R-:W-:Y:S01]  /*125d0*/  BSSY B2, `(.L_x_1033) ;  /* 0x0000006000027945 */ /* 0x000fe20003800000 */
[----:B-1----:R-:W-:Y:S02]  /*125e0*/  LOP3.LUT R3, R2, 0x7f, RZ, 0xc0, !PT ;  /* 0x0000007f02037812 */ /* 0x002fe400078ec0ff */
[----:B------:R-:W-:Y:S02]  /*125f0*/  SHF.L.U32 R2, R9, 0x1f, RZ ;  /* 0x0000001f09027819 */ /* 0x000fe400000006ff */
[----:B------:R-:W-:Y:S02]  /*12600*/  ISETP.NE.AND P2, PT, R3, RZ, PT ;  /* 0x000000ff0300720c */ /* 0x000fe40003f45270 */
[----:B------:R-:W1:Y:S02]  /*12610*/  SYNCS.PHASECHK.TRANS64.TRYWAIT P0, [UR38+0x2a840], R2 ;  /* 0x02a84002ff0075a7 */ /* 0x000e640008000166 */
[----:B-1----:R-:W-:Y:S09]  /*12620*/  @!P0 BRA `(.L_x_1034) ;  /* 0x0000002400dc8947 */ /* 0x002ff20003800000 */
.L_x_1106:
[----:B------:R-:W-:Y:S05]  /*12630*/  BSYNC B2 ;  /* 0x0000000000027941 */ /* 0x000fea0003800000 */
.L_x_1033:
[----:B------:R-:W-:Y:S04]  /*12640*/  BSSY B2, `(.L_x_1035) ;  /* 0x0000007000027945 */ /* 0x000fe80003800000 */
[----:B------:R-:W-:Y:S05]  /*12650*/  @P2 BRA `(.L_x_1036) ;  /* 0x0000000000142947 */ /* 0x000fea0003800000 */
[----:B------:R-:W-:Y:S01]  /*12660*/  ISETP.NE.AND P0, PT, R10, RZ, PT ;  /* 0x000000ff0a00720c */ /* 0x000fe20003f05270 */
[----:B-1----:R-:W-:-:S04]  /*12670*/  IMAD.MOV.U32 R2, RZ, RZ, 0x9000 ;  /* 0x00009000ff027424 */ /* 0x002fc800078e00ff */
[----:B------:R2:W-:Y:S08]  /*12680*/  SYNCS.ARRIVE.TRANS64 RZ, [UR38+0x2a830], R2 ;  /* 0x02a83002ffff79a7 */ /* 0x0005f00008000026 */
[----:B--2---:R-:W-:Y:S05]  /*12690*/  @!P0 BRA `(.L_x_1036) ;  /* 0x0000000000048947 */ /* 0x004fea0003800000 */
[----:B------:R-:W-:Y:S01]  /*126a0*/  BPT.TRAP 0x1 ;  /* 0x000000040000795c */ /* 0x000fe20000300000 */
.L_x_1036:
[----:B------:R-:W-:Y:S05]  /*126b0*/  BSYNC B2 ;  /* 0x0000000000027941 */ /* 0x000fea0003800000 */
.L_x_1035:
        /* <DEDUP_REMOVED lines=11> */
.L_x_1037:
[----:B------:R-:W-:-:S13]  /*12770*/  @P0 ELECT P3, URZ, PT ;  /* 0x00000000003f082f */ /* 0x000fda0003860000 */
[----:B-----5:R-:W-:Y:S01]  /*12780*/  @P3 R2UR UR13, R4 ;  /* 0x00000000040d32ca */ /* 0x020fe200000e0000 */
[----:B------:R-:W-:Y:S01]  /*12790*/  UMOV UR12, UR36 ;  /* 0x00000024000c7c82 */ /* 0x000fe20008000000 */
        /* <DEDUP_REMOVED lines=11> */
.L_x_1038:
        /* <DEDUP_REMOVED lines=13> */
.L_x_1039:
        /* <DEDUP_REMOVED lines=12> */
.L_x_1107:
[----:B------:R-:W-:Y:S05]  /*129e0*/  BSYNC B2 ;  /* 0x0000000000027941 */ /* 0x000fea0003800000 */
.L_x_1040:
        /* <DEDUP_REMOVED lines=9> */
.L_x_1043:
[----:B------:R-:W-:Y:S05]  /*12a80*/  BSYNC B2 ;  /* 0x0000000000027941 */ /* 0x000fea0003800000 */
.L_x_1042:
        /* <DEDUP_REMOVED lines=10> */
.L_x_1044:
        /* <DEDUP_REMOVED lines=13> */
.L_x_1045:
        /* <DEDUP_REMOVED lines=10> */
.L_x_1031:
[----:B------:R-:W-:Y:S05]  /*12ca0*/  BSYNC B1 ;  /* 0x0000000000017941 */ /* 0x000fea0003800000 */
.L_x_1030:
[----:B------:R-:W-:Y:S02]  /*12cb0*/  VIADD R6, R6, 0xfffffffe ;  /* 0xfffffffe06067836 */ /* 0x000fe40000000000 */
[----:B------:R-:W-:Y:S01]  /*12cc0*/  IMAD.MOV.U32 R8, RZ, RZ, R9 ;  /* 0x000000ffff087224 */ /* 0x000fe200078e0009 */
[----:B------:R-:W-:Y:S06]  /*12cd0*/  @P1 BRA `(.L_x_1046) ;  /* 0xffffffec00a01947 */ /* 0x000fec000383ffff */
[----:B------:R-:W-:Y:S05]  /*12ce0*/  BSYNC B0 ;  /* 0x0000000000007941 */ /* 0x000fea0003800000 */
.L_x_1013:
[----:B------:R-:W-:Y:S01]  /*12cf0*/  ISETP.NE.AND P0, PT, R11, RZ, PT ;  /* 0x000000ff0b00720c */ /* 0x000fe20003f05270 */
[----:B------:R-:W-:-:S12]  /*12d00*/  BSSY B0, `(.L_x_1012) ;  /* 0x0000089000007945 */ /* 0x000fd80003800000 */
[----:B------:R-:W-:Y:S05]  /*12d10*/  @!P0 BRA `(.L_x_1047) ;  /* 0x00000008001c8947 */ /* 0x000fea0003800000 */
[----:B------:R-:W-:Y:S01]  /*12d20*/  LOP3.LUT P1, RZ, R17, 0x2, RZ, 0xc0, !PT ;  /* 0x0000000211ff7812 */ /* 0x000fe2000782c0ff */
[----:B------:R-:W-:-:S12]  /*12d30*/  IMAD.MOV.U32 R0, RZ, RZ, 0x1 ;  /* 0x00000001ff007424 */ /* 0x000fd800078e00ff */
[----:B------:R-:W-:Y:S05]  /*12d40*/  @!P1 BRA `(.L_x_1047) ;  /* 0x0000000800109947 */ /* 0x000fea0003800000 */
[----:B------:R-:W-:-:S13]  /*12d50*/  LOP3.LUT P1, RZ, R17, 0x1, RZ, 0xc0, !PT ;  /* 0x0000000111ff7812 */ /* 0x000fda000782c0ff */
[----:B------:R-:W-:Y:S05]  /*12d60*/  @!P1 BRA `(.L_x_1048) ;  /* 0x0000000000549947 */ /* 0x000fea0003800000 */
[----:B------:R-:W2:Y:S01]  /*12d70*/  LDL.LU R5, [R1] ;  /* 0x0000000001057983 */ /* 0x000ea20000300800 */
[----:B------:R-:W0:Y:S01]  /*12d80*/  LDC R8, c[0x0][0x43c] ;  /* 0x00010f00ff087b82 */ /* 0x000e220000000800 */
[----:B------:R-:W-:Y:S01]  /*12d90*/  IMAD.MOV.U32 R7, RZ, RZ, R6 ;  /* 0x000000ffff077224 */ /* 0x000fe200078e0006 */
[----:B------:R-:W-:Y:S01]  /*12da0*/  ULDC.64 UR4, c[0x0][0x428] ;  /* 0x00010a0000047ab9 */ /* 0x000fe20000000a00 */
[----:B------:R-:W-:Y:S01]  /*12db0*/  ULDC.64 UR6, c[0x0][0x208] ;  /* 0x0000820000067ab9 */ /* 0x000fe20000000a00 */
[----:B0-----:R-:W-:-:S13]  /*12dc0*/  ISETP.NE.AND P0, PT, R8, 0x1, PT ;  /* 0x000000010800780c */ /* 0x001fda0003f05270 */
[----:B------:R-:W0:Y:S02]  /*12dd0*/  @P0 LDC.64 R2, c[0x0][0x440] ;  /* 0x00011000ff020b82 */ /* 0x000e240000000a00 */
[----:B0-----:R-:W-:-:S05]  /*12de0*/  @P0 IMAD.HI.U32 R2, R6, R2, RZ ;  /* 0x0000000206020227 */ /* 0x001fca00078e00ff */
[----:B------:R-:W-:-:S04]  /*12df0*/  @P0 SHF.R.U32.HI R7, RZ, R3, R2 ;  /* 0x00000003ff070219 */ /* 0x000fc80000011602 */
[----:B------:R-:W-:Y:S01]  /*12e00*/  SHF.R.S32.HI R3, RZ, 0x1f, R7 ;  /* 0x0000001fff037819 */ /* 0x000fe20000011407 */
[----:B--2---:R-:W-:-:S04]  /*12e10*/  IMAD R2, R5, UR4, RZ ;  /* 0x0000000405027c24 */ /* 0x004fc8000f8e02ff */
[----:B------:R-:W-:Y:S02]  /*12e20*/  IMAD R5, R19, UR5, R2 ;  /* 0x0000000513057c24 */ /* 0x000fe4000f8e0202 */
[----:B------:R-:W-:-:S04]  /*12e30*/  IMAD.MOV.U32 R2, RZ, RZ, R7 ;  /* 0x000000ffff027224 */ /* 0x000fc800078e0007 */
[----:B------:R-:W-:Y:S01]  /*12e40*/  IMAD.WIDE.U32 R2, R19, UR4, R2 ;  /* 0x0000000413027c25 */ /* 0x000fe2000f8e0002 */
[----:B------:R-:W-:-:S03]  /*12e50*/  ULDC.64 UR4, c[0x0][0x418] ;  /* 0x0001060000047ab9 */ /* 0x000fc60000000a00 */
[----:B------:R-:W-:Y:S01]  /*12e60*/  IMAD.IADD R3, R5, 0x1, R3 ;  /* 0x0000000105037824 */ /* 0x000fe200078e0203 */
[----:B------:R-:W-:-:S04]  /*12e70*/  LEA R4, P0, R2, UR4, 0x2 ;  /* 0x0000000402047c11 */ /* 0x000fc8000f8010ff */
[----:B------:R-:W-:-:S05]  /*12e80*/  LEA.HI.X R5, R2, UR5, R3, 0x2, P0 ;  /* 0x0000000502057c11 */ /* 0x000fca00080f1403 */
[----:B------:R0:W5:Y:S01]  /*12e90*/  LDG.E R4, desc[UR6][R4.64] ;  /* 0x0000000604047981 */ /* 0x000162000c1e1900 */
[----:B------:R-:W-:-:S04]  /*12ea0*/  IMAD.MOV R3, RZ, RZ, -R7 ;  /* 0x000000ffff037224 */ /* 0x000fc800078e0a07 */
[----:B------:R-:W-:-:S07]  /*12eb0*/  IMAD R6, R8, R3, R6 ;  /* 0x0000000308067224 */ /* 0x000fce00078e0206 */
.L_x_1048:
[----:B------:R-:W1:Y:S01]  /*12ec0*/  S2R R2, SR_TID.X ;  /* 0x0000000000027919 */ /* 0x000e620000002100 */
[----:B------:R-:W-:Y:S01]  /*12ed0*/  BSSY B1, `(.L_x_1049) ;  /* 0x0000006000017945 */ /* 0x000fe20003800000 */
[----:B-1----:R-:W-:Y:S02]  /*12ee0*/  LOP3.LUT R3, R2, 0x7f, RZ, 0xc0, !PT ;  /* 0x0000007f02037812 */ /* 0x002fe400078ec0ff */
[----:B------:R-:W-:Y:S02]  /*12ef0*/  SHF.L.U32 R2, R9, 0x1f, RZ ;  /* 0x0000001f09027819 */ /* 0x000fe400000006ff */
[----:B------:R-:W-:Y:S02]  /*12f00*/  ISETP.NE.AND P1, PT, R3, RZ, PT ;  /* 0x000000ff0300720c */ /* 0x000fe40003f25270 */
[----:B------:R-:W1:Y:S02]  /*12f10*/  SYNCS.PHASECHK.TRANS64.TRYWAIT P0, [UR38+0x2a848], R2 ;  /* 0x02a84802ff0075a7 */ /* 0x000e640008000166 */
[----:B-1----:R-:W-:Y:S09]  /*12f20*/  @!P0 BRA `(.L_x_1050) ;  /* 0x0000001c00cc8947 */ /* 0x002ff20003800000 */
.L_x_1108:
[----:B------:R-:W-:Y:S05]  /*12f30*/  BSYNC B1 ;  /* 0x0000000000017941 */ /* 0x000fea0003800000 */
.L_x_1049:
[----:B------:R-:W-:Y:S04]  /*12f40*/  BSSY B1, `(.L_x_1051) ;  /* 0x0000007000017945 */ /* 0x000fe80003800000 */
[----:B------:R-:W-:Y:S05]  /*12f50*/  @P1 BRA `(.L_x_1052) ;  /* 0x0000000000141947 */ /* 0x000fea0003800000 */
[----:B------:R-:W-:Y:S01]  /*12f60*/  ISETP.NE.AND P0, PT, R10, RZ, PT ;  /* 0x000000ff0a00720c */ /* 0x000fe20003f05270 */
[----:B-1----:R-:W-:-:S04]  /*12f70*/  IMAD.MOV.U32 R3, RZ, RZ, 0x9000 ;  /* 0x00009000ff037424 */ /* 0x002fc800078e00ff */
[----:B------:R2:W-:Y:S08]  /*12f80*/  SYNCS.ARRIVE.TRANS64 RZ, [UR38+0x2a838], R3 ;  /* 0x02a83803ffff79a7 */ /* 0x0005f00008000026 */
[----:B--2---:R-:W-:Y:S05]  /*12f90*/  @!P0 BRA `(.L_x_1052) ;  /* 0x0000000000048947 */ /* 0x004fea0003800000 */
[----:B------:R-:W-:Y:S01]  /*12fa0*/  BPT.TRAP 0x1 ;  /* 0x000000040000795c */ /* 0x000fe20000300000 */
.L_x_1052:
[----:B------:R-:W-:Y:S05]  /*12fb0*/  BSYNC B1 ;  /* 0x0000000000017941 */ /* 0x000fea0003800000 */
.L_x_1051:
        /* <DEDUP_REMOVED lines=11> */
.L_x_1053:
        /* <DEDUP_REMOVED lines=14> */
.L_x_1054:
        /* <DEDUP_REMOVED lines=13> */
.L_x_1055:
        /* <DEDUP_REMOVED lines=8> */
[----:B------:R-:W0:Y:S01]  /*132a0*/  SYNCS.PHASECHK.TRANS64.TRYWAIT P0, [UR38+0x2a860], R2 ;  /* 0x02a86002ff0075a7 */ /* 0x000e220008000166 */
[----:B------:R-:W-:Y:S04]  /*132b0*/  BSSY B1, `(.L_x_1056) ;  /* 0x0000002000017945 */ /* 0x000fe80003800000 */
[----:B0-----:R-:W-:Y:S05]  /*132c0*/  @!P0 BRA `(.L_x_1057) ;  /* 0x0000001800fc8947 */ /* 0x001fea0003800000 */
.L_x_1109:
[----:B------:R-:W-:Y:S05]  /*132d0*/  BSYNC B1 ;  /* 0x0000000000017941 */ /* 0x000fea0003800000 */
.L_x_1056:
        /* <DEDUP_REMOVED lines=9> */
.L_x_1059:
[----:B------:R-:W-:Y:S05]  /*13370*/  BSYNC B1 ;  /* 0x0000000000017941 */ /* 0x000fea0003800000 */
.L_x_1058:
        /* <DEDUP_REMOVED lines=10> */
.L_x_1060:
        /* <DEDUP_REMOVED lines=13> */
.L_x_1061:
        /* <DEDUP_REMOVED lines=10> */
.L_x_1047:
[----:B------:R-:W-:Y:S05]  /*13590*/  BSYNC B0 ;  /* 0x0000000000007941 */ /* 0x000fea0003800000 */
.L_x_1012:
[----:B------:R-:W-:Y:S01]  /*135a0*/  LOP3.LUT P0, RZ, R17, 0x2, RZ, 0xc0, !PT ;  /* 0x0000000211ff7812 */ /* 0x000fe2000780c0ff */
[----:B------:R-:W-:-:S12]  /*135b0*/  BSSY B0, `(.L_x_1062) ;  /* 0x0000036000007945 */ /* 0x000fd80003800000 */
[----:B------:R-:W-:Y:S05]  /*135c0*/  @!P0 BRA `(.L_x_1063) ;  /* 0x0000000000d08947 */ /* 0x000fea0003800000 */
[----:B------:R-:W1:Y:S01]  /*135d0*/  S2R R2, SR_TID.X ;  /* 0x0000000000027919 */ /* 0x000e620000002100 */
[----:B------:R-:W-:Y:S01]  /*135e0*/  LEA R3, R0, UR38, 0x3 ;  /* 0x0000002600037c11 */ /* 0x000fe2000f8e18ff */
[----:B------:R-:W-:Y:S01]  /*135f0*/  BSSY B1, `(.L_x_1064) ;  /* 0x0000006000017945 */ /* 0x000fe20003800000 */
[----:B-1----:R-:W-:Y:S02]  /*13600*/  LOP3.LUT R4, R2, 0x7f, RZ, 0xc0, !PT ;  /* 0x0000007f02047812 */ /* 0x002fe400078ec0ff */
[----:B------:R-:W-:Y:S02]  /*13610*/  SHF.L.U32 R2, R9, 0x1f, RZ ;  /* 0x0000001f09027819 */ /* 0x000fe400000006ff */
[----:B------:R-:W-:Y:S02]  /*13620*/  ISETP.NE.AND P1, PT, R4, RZ, PT ;  /* 0x000000ff0400720c */ /* 0x000fe40003f25270 */
[----:B------:R-:W1:Y:S02]  /*13630*/  SYNCS.PHASECHK.TRANS64.TRYWAIT P0, [R3+URZ+0x2a860], R2 ;  /* 0x02a86002030075a7 */ /* 0x000e64000800017f */
[----:B-1----:R-:W-:Y:S09]  /*13640*/  @!P0 BRA `(.L_x_1065) ;  /* 0x0000001800348947 */ /* 0x002ff20003800000 */
.L_x_1110:
[----:B------:R-:W-:Y:S05]  /*13650*/  BSYNC B1 ;  /* 0x0000000000017941 */ /* 0x000fea0003800000 */
.L_x_1064:
        /* <DEDUP_REMOVED lines=8> */
.L_x_1067:
[----:B------:R-:W-:Y:S05]  /*136e0*/  BSYNC B1 ;  /* 0x0000000000017941 */ /* 0x000fea0003800000 */
.L_x_1066:
[----:B------:R-:W-:Y:S01]  /*136f0*/  R2UR UR4, R0 ;  /* 0x00000000000472ca */ /* 0x000fe200000e0000 */
[----:B------:R-:W-:Y:S01]  /*13700*/  ULDC.64 UR6, c[0x0][0x198] ;  /* 0x0000660000067ab9 */ /* 0x000fe20000000a00 */
[----:B------:R-:W-:Y:S01]  /*13710*/  R2UR UR9, R3 ;  /* 0x00000000030972ca */ /* 0x000fe200000e0000 */
[----:B------:R-:W-:Y:S01]  /*13720*/  UIADD3 UR6, UP0, UR6, 0x470, URZ ;  /* 0x0000047006067890 */ /* 0x000fe2000ff1e03f */
[----:B------:R-:W-:Y:S01]  /*13730*/  PLOP3.LUT P0, PT, PT, PT, PT, 0x80, 0x0 ;  /* 0x000000000000781c */ /* 0x000fe20003f0f070 */
[----:B------:R-:W-:Y:S01]  /*13740*/  IMAD R18, R18, 0x60, RZ ;  /* 0x0000006012127824 */ /* 0x000fe200078e02ff */
[----:B------:R-:W-:Y:S01]  /*13750*/  UMOV UR14, 0x0 ;  /* 0x00000000000e7882 */ /* 0x000fe20000000000 */
[----:B------:R-:W-:Y:S01]  /*13760*/  UIADD3.X UR7, URZ, UR7, URZ, UP0, !UPT ;  /* 0x000000073f077290 */ /* 0x000fe200087fe43f */
[----:B------:R-:W-:Y:S01]  /*13770*/  UMOV UR15, 0x14f00000 ;  /* 0x14f00000000f7882 */ /* 0x000fe20000000000 */
[----:B------:R-:W-:-:S04]  /*13780*/  UMOV UR10, URZ ;  /* 0x0000003f000a7c82 */ /* 0x000fc80008000000 */
[----:B------:R-:W-:Y:S02]  /*13790*/  UIMAD UR4, UR4, 0x6000, UR38 ;  /* 0x00006000040478a4 */ /* 0x000fe4000f8e0226 */
[----:B------:R-:W-:Y:S02]  /*137a0*/  UIADD3 UR9, UR9, 0x2a850, URZ ;  /* 0x0002a85009097890 */ /* 0x000fe4000fffe03f */
[----:B------:R-:W-:-:S12]  /*137b0*/  UIADD3 UR8, UR4, 0x400, URZ ;  /* 0x0000040004087890 */ /* 0x000fd8000fffe03f */
.L_x_1068:
        /* <DEDUP_REMOVED lines=13> */
.L_x_1069:
        /* <DEDUP_REMOVED lines=8> */
.L_x_1063:
[----:B------:R-:W-:Y:S05]  /*13910*/  BSYNC B0 ;  /* 0x0000000000007941 */ /* 0x000fea0003800000 */
.L_x_1062:
[----:B------:R-:W-:Y:S02]  /*13920*/  VIADD R0, R0, 0x1 ;  /* 0x0000000100007836 */ /* 0x000fe40000000000 */
[----:B-1----:R-:W-:-:S03]  /*13930*/  IMAD.MOV.U32 R3, RZ, RZ, RZ ;  /* 0x000000ffff037224 */ /* 0x002fc600078e00ff */
[----:B------:R-:W-:-:S04]  /*13940*/  ISETP.NE.AND P0, PT, R0, 0x2, PT ;  /* 0x000000020000780c */ /* 0x000fc80003f05270 */
[----:B------:R-:W-:Y:S02]  /*13950*/  SEL R2, RZ, 0x1, P0 ;  /* 0x00000001ff027807 */ /* 0x000fe40000000000 */
[----:B------:R-:W-:Y:S02]  /*13960*/  SEL R0, R0, RZ, P0 ;  /* 0x000000ff00007207 */ /* 0x000fe40000000000 */
[----:B------:R-:W-:-:S07]  /*13970*/  LOP3.LUT R9, R9, R2, RZ, 0x3c, !PT ;  /* 0x0000000209097212 */ /* 0x000fce00078e3cff */
.L_x_990:
[----:B0-----:R-:W0:Y:S01]  /*13980*/  S2R R5, SR_CgaCtaId ;  /* 0x0000000000057919 */ /* 0x001e220000008800 */
[----:B------:R-:W-:Y:S02]  /*13990*/  MOV R2, 0x400 ;  /* 0x0000040000027802 */ /* 0x000fe40000000f00 */
[----:B------:R-:W-:Y:S02]  /*139a0*/  SHF.L.U32 R3, R3, 0x1f, RZ ;  /* 0x0000001f03037819 */ /* 0x000fe400000006ff */
[----:B0-----:R-:W-:-:S04]  /*139b0*/  LEA R2, R5, R2, 0x18 ;  /* 0x0000000205027211 */ /* 0x001fc800078ec0ff */
[----:B------:R-:W0:Y:S02]  /*139c0*/  SYNCS.PHASECHK.TRANS64.TRYWAIT P0, [R2+URZ+0x2a820], R3 ;  /* 0x02a82003020075a7 */ /* 0x000e24000800017f */
[----:B0-----:R-:W-:Y:S05]  /*139d0*/  @!P0 BRA `(.L_x_1070) ;  /* 0x0000001400648947 */ /* 0x001fea0003800000 */
.L_x_1111:
[----:B------:R-:W-:-:S03]  /*139e0*/  UMOV UR4, 0xffffffff ;  /* 0xffffffff00047882 */ /* 0x000fc60000000000 */
[----:B------:R-:W-:Y:S05]  /*139f0*/  BRA.DIV UR4, `(.L_x_1071) ;  /* 0x0000001604707947 */ /* 0x000fea000b800000 */
[----:B0-----:R-:W0:Y:S02]  /*13a00*/  S2R R3, SR_TID.X ;  /* 0x0000000000037919 */ /* 0x001e240000002100 */
[----:B0-----:R-:W-:-:S04]  /*13a10*/  SHF.R.U32.HI R3, RZ, 0x5, R3 ;  /* 0x00000005ff037819 */ /* 0x001fc80000011603 */
[----:B------:R-:W-:-:S05]  /*13a20*/  LOP3.LUT R3, R3, 0x3, RZ, 0xc0, !PT ;  /* 0x0000000303037812 */ /* 0x000fca00078ec0ff */
[----:B------:R0:W1:Y:S02]  /*13a30*/  SHFL.IDX PT, R14, R3, RZ, 0x1f ;  /* 0x00001fff030e7589 */ /* 0x00006400000e0000 */
.L_x_1114:
[----:B-1----:R-:W-:-:S13]  /*13a40*/  ISETP.NE.AND P0, PT, R14, RZ, PT ;  /* 0x000000ff0e00720c */ /* 0x002fda0003f05270 */
[----:B------:R-:W-:Y:S05]  /*13a50*/  @P0 BRA `(.L_x_906) ;  /* 0x0000000000880947 */ /* 0x000fea0003800000 */
[----:B------:R-:W-:-:S03]  /*13a60*/  UMOV UR4, 0xffffffff ;  /* 0xffffffff00047882 */ /* 0x000fc60000000000 */
[----:B------:R-:W-:Y:S05]  /*13a70*/  BRA.DIV UR4, `(.L_x_1072) ;  /* 0x0000001604847947 */ /* 0x000fea000b800000 */
[----:B------:R-:W-:-:S13]  /*13a80*/  ELECT P6, URZ, PT ;  /* 0x00000000003f782f */ /* 0x000fda00038c0000 */
.L_x_1117:
[----:B------:R-:W-:Y:S05]  /*13a90*/  @!P6 BRA `(.L_x_906) ;  /* 0x000000000078e947 */ /* 0x000fea0003800000 */
[----:B0-----:R-:W2:Y:S02]  /*13aa0*/  LDL.LU R3, [R1+0x14] ;  /* 0x0000140001037983 */ /* 0x001ea40000300800 */
[----:B--2---:R-:W-:-:S04]  /*13ab0*/  LOP3.LUT R3, R3, 0x2, RZ, 0xfc, !PT ;  /* 0x0000000203037812 */ /* 0x004fc800078efcff */
[----:B------:R-:W-:-:S13]  /*13ac0*/  ISETP.NE.AND P2, PT, R3, 0x3, PT ;  /* 0x000000030300780c */ /* 0x000fda0003f45270 */
[----:B------:R-:W-:Y:S05]  /*13ad0*/  @!P2 BRA `(.L_x_1073) ;  /* 0x000000000004a947 */ /* 0x000fea0003800000 */
[----:B------:R-:W-:Y:S01]  /*13ae0*/  BPT.TRAP 0x1 ;  /* 0x000000040000795c */ /* 0x000fe20000300000 */
.L_x_1073:
[----:B------:R-:W-:Y:S01]  /*13af0*/  VIADD R7, R2, 0x2a840 ;  /* 0x0002a84002077836 */ /* 0x000fe20000000000 */
[----:B------:R-:W-:Y:S01]  /*13b00*/  SHF.L.U32 R5, R9, 0x1f, RZ ;  /* 0x0000001f09057819 */ /* 0x000fe200000006ff */
[C---:B------:R-:W-:Y:S02]  /*13b10*/  VIADD R3, R0.reuse, 0x1 ;  /* 0x0000000100037836 */ /* 0x040fe40000000000 */
[----:B------:R-:W-:-:S03]  /*13b20*/  IMAD R6, R0, 0x8, R7 ;  /* 0x0000000800067824 */ /* 0x000fc600078e0207 */
[C---:B------:R-:W-:Y:S01]  /*13b30*/  ISETP.NE.AND P1, PT, R3.reuse, 0x2, PT ;  /* 0x000000020300780c */ /* 0x040fe20003f25270 */
[----:B------:R-:W0:Y:S03]  /*13b40*/  SYNCS.PHASECHK.TRANS64.TRYWAIT P0, [R6+URZ], R5 ;  /* 0x00000005060075a7 */ /* 0x000e26000800017f */
[----:B------:R-:W-:Y:S02]  /*13b50*/  SEL R4, RZ, 0x1, P1 ;  /* 0x00000001ff047807 */ /* 0x000fe40000800000 */
[----:B------:R-:W-:Y:S02]  /*13b60*/  SEL R8, R3, RZ, P1 ;  /* 0x000000ff03087207 */ /* 0x000fe40000800000 */
[----:B------:R-:W-:-:S03]  /*13b70*/  LOP3.LUT R4, R9, R4, RZ, 0x3c, !PT ;  /* 0x0000000409047212 */ /* 0x000fc600078e3cff */
[----:B------:R-:W-:Y:S01]  /*13b80*/  IMAD R3, R8, 0x8, R7 ;  /* 0x0000000808037824 */ /* 0x000fe200078e0207 */
[----:B------:R-:W-:Y:S01]  /*13b90*/  SHF.L.U32 R4, R4, 0x1f, RZ ;  /* 0x0000001f04047819 */ /* 0x000fe200000006ff */
[----:B0-----:R-:W-:Y:S06]  /*13ba0*/  @!P0 BRA `(.L_x_1074) ;  /* 0x0000001400588947 */ /* 0x001fec0003800000 */
.L_x_1118:
[----:B------:R-:W1:Y:S02]  /*13bb0*/  SYNCS.PHASECHK.TRANS64.TRYWAIT P0, [R3+URZ], R4 ;  /* 0x00000004030075a7 */ /* 0x000e64000800017f */
[----:B-1----:R-:W-:Y:S05]  /*13bc0*/  @!P0 BRA `(.L_x_1075) ;  /* 0x0000001400648947 */ /* 0x002fea0003800000 */
.L_x_1119:
[----:B------:R-:W-:Y:S05]  /*13bd0*/  @!P2 BRA `(.L_x_1076) ;  /* 0x000000000004a947 */ /* 0x000fea0003800000 */
[----:B------:R-:W-:Y:S01]  /*13be0*/  BPT.TRAP 0x1 ;  /* 0x000000040000795c */ /* 0x000fe20000300000 */
.L_x_1076:
[----:B-1----:R-:W-:-:S04]  /*13bf0*/  VIADD R3, R2, 0x2a860 ;  /* 0x0002a86002037836 */ /* 0x002fc80000000000 */
[----:B------:R-:W-:-:S04]  /*13c00*/  IMAD R0, R0, 0x8, R3 ;  /* 0x0000000800007824 */ /* 0x000fc800078e0203 */
[----:B------:R-:W1:Y:S02]  /*13c10*/  SYNCS.PHASECHK.TRANS64.TRYWAIT P0, [R0+URZ], R5 ;  /* 0x00000005000075a7 */ /* 0x000e64000800017f */
[----:B-1----:R-:W-:Y:S05]  /*13c20*/  @!P0 BRA `(.L_x_1077) ;  /* 0x0000001400608947 */ /* 0x002fea0003800000 */
.L_x_1120:
[----:B------:R-:W-:-:S07]  /*13c30*/  IMAD R3, R8, 0x8, R3 ;  /* 0x0000000808037824 */ /* 0x000fce00078e0203 */
.L_x_1078:
[----:B--2---:R2:W3:Y:S02]  /*13c40*/  SYNCS.PHASECHK.TRANS64.TRYWAIT P0, [R3+URZ], R4 ;  /* 0x00000004030075a7 */ /* 0x0044e4000800017f */
[----:B---3--:R-:W-:Y:S05]  /*13c50*/  @!P0 NANOSLEEP.SYNCS 0x989680 ;  /* 0x009896800000895d */ /* 0x008fea0003900000 */
[----:B------:R-:W3:Y:S02]  /*13c60*/  @!P0 SYNCS.PHASECHK.TRANS64 P0, [R3+URZ], R4 ;  /* 0x00000004030085a7 */ /* 0x000ee4000800007f */
[----:B---3--:R-:W-:Y:S05]  /*13c70*/  @!P0 BRA `(.L_x_1078) ;  /* 0xfffffffc00f08947 */ /* 0x008fea000383ffff */
.L_x_906:
[----:B------:R-:W-:Y:S05]  /*13c80*/  BSYNC B6 ;  /* 0x0000000000067941 */ /* 0x000fea0003800000 */
.L_x_903:
[----:B------:R-:W-:Y:S05]  /*13c90*/  EXIT ;  /* 0x000000000000794d */ /* 0x000fea0003800000 */
.L_x_916:
[----:B0-----:R-:W-:-:S04]  /*13ca0*/  IMAD.U32 R3, RZ, RZ, UR57 ;  /* 0x00000039ff037e24 */ /* 0x001fc8000f8e00ff */
[----:B------:R0:W1:Y:S03]  /*13cb0*/  SYNCS.PHASECHK.TRANS64.TRYWAIT P1, [R3+URZ+0x2a800], R2 ;  /* 0x02a80002030075a7 */ /* 0x000066000802017f */
[----:B-1----:R-:W-:Y:S05]  /*13cc0*/  @!P1 NANOSLEEP.SYNCS 0x989680 ;  /* 0x009896800000995d */ /* 0x002fea0003900000 */
[----:B------:R-:W1:Y:S02]  /*13cd0*/  @!P1 SYNCS.PHASECHK.TRANS64 P1, [R3+URZ+0x2a800], R2 ;  /* 0x02a80002030095a7 */ /* 0x000e64000802007f */
[----:B-1----:R-:W-:Y:S05]  /*13ce0*/  @!P1 BRA `(.L_x_916) ;  /* 0xfffffffc00ec9947 */ /* 0x002fea000383ffff */
[----:B------:R-:W-:Y:S05]  /*13cf0*/  BRA `(.L_x_1079) ;  /* 0xfffffed8006c7947 */ /* 0x000fea000383ffff */
.L_x_920:
[----:B0-----:R-:W-:-:S04]  /*13d00*/  IMAD.U32 R3, RZ, RZ, UR57 ;  /* 0x00000039ff037e24 */ /* 0x001fc8000f8e00ff */
[----:B------:R0:W2:Y:S03]  /*13d10*/  SYNCS.PHASECHK.TRANS64.TRYWAIT P2, [R3+URZ+0x2a830], R2 ;  /* 0x02a83002030075a7 */ /* 0x0000a6000804017f */
[----:B--2---:R-:W-:Y:S05]  /*13d20*/  @!P2 NANOSLEEP.SYNCS 0x989680 ;  /* 0x009896800000a95d */ /* 0x004fea0003900000 */
[----:B------:R-:W2:Y:S02]  /*13d30*/  @!P2 SYNCS.PHASECHK.TRANS64 P2, [R3+URZ+0x2a830], R2 ;  /* 0x02a830020300a5a7 */ /* 0x000ea4000804007f */
[----:B--2---:R-:W-:Y:S05]  /*13d40*/  @!P2 BRA `(.L_x_920) ;  /* 0xfffffffc00eca947 */ /* 0x004fea000383ffff */
[----:B------:R-:W-:Y:S05]  /*13d50*/  BRA `(.L_x_919) ;  /* 0xfffffed800887947 */ /* 0x000fea000383ffff */
.L_x_936:
[----:B-1----:R-:W-:-:S04]  /*13d60*/  IMAD.U32 R22, RZ, RZ, UR59 ;  /* 0x0000003bff167e24 */ /* 0x002fc8000f8e00ff */
[----:B------:R1:W2:Y:S03]  /*13d70*/  SYNCS.PHASECHK.TRANS64.TRYWAIT P2, [R22+URZ+0x2a830], R13 ;  /* 0x02a8300d160075a7 */ /* 0x0002a6000804017f */
[----:B--2---:R-:W-:Y:S05]  /*13d80*/  @!P2 NANOSLEEP.SYNCS 0x989680 ;  /* 0x009896800000a95d */ /* 0x004fea0003900000 */
[----:B------:R-:W2:Y:S02]  /*13d90*/  @!P2 SYNCS.PHASECHK.TRANS64 P2, [R22+URZ+0x2a830], R13 ;  /* 0x02a8300d1600a5a7 */ /* 0x000ea4000804007f */
[----:B--2---:R-:W-:Y:S05]  /*13da0*/  @!P2 BRA `(.L_x_936) ;  /* 0xfffffffc00eca947 */ /* 0x004fea000383ffff */
[----:B------:R-:W-:Y:S05]  /*13db0*/  BRA `(.L_x_935) ;  /* 0xffffff0c002c7947 */ /* 0x000fea000383ffff */
.L_x_940:
[----:B01----:R-:W-:-:S04]  /*13dc0*/  IMAD.U32 R13, RZ, RZ, UR11 ;  /* 0x0000000bff0d7e24 */ /* 0x003fc8000f8e00ff */
[----:B------:R0:W1:Y:S03]  /*13dd0*/  SYNCS.PHASECHK.TRANS64.TRYWAIT P2, [R13+URZ+0x2a850], R0 ;  /* 0x02a850000d0075a7 */ /* 0x000066000804017f */
[----:B-1----:R-:W-:Y:S05]  /*13de0*/  @!P2 NANOSLEEP.SYNCS 0x989680 ;  /* 0x009896800000a95d */ /* 0x002fea0003900000 */
[----:B------:R-:W1:Y:S02]  /*13df0*/  @!P2 SYNCS.PHASECHK.TRANS64 P2, [R13+URZ+0x2a850], R0 ;  /* 0x02a850000d00a5a7 */ /* 0x000e64000804007f */
[----:B-1----:R-:W-:Y:S05]  /*13e00*/  @!P2 BRA `(.L_x_940) ;  /* 0xfffffffc00eca947 */ /* 0x002fea000383ffff */
[----:B------:R-:W-:Y:S05]  /*13e10*/  BRA `(.L_x_939) ;  /* 0xffffff1400387947 */ /* 0x000fea000383ffff */
.L_x_957:
[----:B-1----:R-:W-:-:S04]  /*13e20*/  IMAD.U32 R11, RZ, RZ, UR56 ;  /* 0x00000038ff0b7e24 */ /* 0x002fc8000f8e00ff */
[----:B------:R1:W2:Y:S03]  /*13e30*/  SYNCS.PHASECHK.TRANS64.TRYWAIT P2, [R11+URZ+0x2a830], R10 ;  /* 0x02a8300a0b0075a7 */ /* 0x0002a6000804017f */
[----:B--2---:R-:W-:Y:S05]  /*13e40*/  @!P2 NANOSLEEP.SYNCS 0x989680 ;  /* 0x009896800000a95d */ /* 0x004fea0003900000 */
[----:B------:R-:W2:Y:S02]  /*13e50*/  @!P2 SYNCS.PHASECHK.TRANS64 P2, [R11+URZ+0x2a830], R10 ;  /* 0x02a8300a0b00a5a7 */ /* 0x000ea4000804007f */
[----:B--2---:R-:W-:Y:S05]  /*13e60*/  @!P2 BRA `(.L_x_957) ;  /* 0xfffffffc00eca947 */ /* 0x004fea000383ffff */
[----:B------:R-:W-:Y:S05]  /*13e70*/  BRA `(.L_x_956) ;  /* 0xffffff4000747947 */ /* 0x000fea000383ffff */
.L_x_961:
[----:B-1----:R-:W-:-:S04]  /*13e80*/  IMAD.U32 R11, RZ, RZ, UR11 ;  /* 0x0000000bff0b7e24 */ /* 0x002fc8000f8e00ff */
[----:B------:R1:W3:Y:S03]  /*13e90*/  SYNCS.PHASECHK.TRANS64.TRYWAIT P2, [R11+URZ+0x2a850], R0 ;  /* 0x02a850000b0075a7 */ /* 0x0002e6000804017f */
[----:B---3--:R-:W-:Y:S05]  /*13ea0*/  @!P2 NANOSLEEP.SYNCS 0x989680 ;  /* 0x009896800000a95d */ /* 0x008fea0003900000 */
[----:B------:R-:W3:Y:S02]  /*13eb0*/  @!P2 SYNCS.PHASECHK.TRANS64 P2, [R11+URZ+0x2a850], R0 ;  /* 0x02a850000b00a5a7 */ /* 0x000ee4000804007f */
[----:B---3--:R-:W-:Y:S05]  /*13ec0*/  @!P2 BRA `(.L_x_961) ;  /* 0xfffffffc00eca947 */ /* 0x008fea000383ffff */
[----:B------:R-:W-:Y:S05]  /*13ed0*/  BRA `(.L_x_960) ;  /* 0xffffff4800807947 */ /* 0x000fea000383ffff */
.L_x_967:
[----:B-1----:R-:W-:-:S04]  /*13ee0*/  IMAD.U32 R11, RZ, RZ, UR56 ;  /* 0x00000038ff0b7e24 */ /* 0x002fc8000f8e00ff */
[----:B------:R1:W2:Y:S03]  /*13ef0*/  SYNCS.PHASECHK.TRANS64.TRYWAIT P2, [R11+URZ+0x2a830], R10 ;  /* 0x02a8300a0b0075a7 */ /* 0x0002a6000804017f */
[----:B--2---:R-:W-:Y:S05]  /*13f00*/  @!P2 NANOSLEEP.SYNCS 0x989680 ;  /* 0x009896800000a95d */ /* 0x004fea0003900000 */
[----:B------:R-:W2:Y:S02]  /*13f10*/  @!P2 SYNCS.PHASECHK.TRANS64 P2, [R11+URZ+0x2a830], R10 ;  /* 0x02a8300a0b00a5a7 */ /* 0x000ea4000804007f */
[----:B--2---:R-:W-:Y:S05]  /*13f20*/  @!P2 BRA `(.L_x_967) ;  /* 0xfffffffc00eca947 */ /* 0x004fea000383ffff */
[----:B------:R-:W-:Y:S05]  /*13f30*/  BRA `(.L_x_966) ;  /* 0xffffff6000c07947 */ /* 0x000fea000383ffff */
.L_x_971:
[----:B-1----:R-:W-:-:S04]  /*13f40*/  IMAD.U32 R11, RZ, RZ, UR11 ;  /* 0x0000000bff0b7e24 */ /* 0x002fc8000f8e00ff */
[----:B------:R1:W3:Y:S03]  /*13f50*/  SYNCS.PHASECHK.TRANS64.TRYWAIT P2, [R11+URZ+0x2a850], R0 ;  /* 0x02a850000b0075a7 */ /* 0x0002e6000804017f */
[----:B---3--:R-:W-:Y:S05]  /*13f60*/  @!P2 NANOSLEEP.SYNCS 0x989680 ;  /* 0x009896800000a95d */ /* 0x008fea0003900000 */
[----:B------:R-:W3:Y:S02]  /*13f70*/  @!P2 SYNCS.PHASECHK.TRANS64 P2, [R11+URZ+0x2a850], R0 ;  /* 0x02a850000b00a5a7 */ /* 0x000ee4000804007f */
[----:B---3--:R-:W-:Y:S05]  /*13f80*/  @!P2 BRA `(.L_x_971) ;  /* 0xfffffffc00eca947 */ /* 0x008fea000383ffff */
[----:B------:R-:W-:Y:S05]  /*13f90*/  BRA `(.L_x_970) ;  /* 0xffffff6800cc7947 */ /* 0x000fea000383ffff */
.L_x_984:
[----:B-1----:R-:W-:-:S04]  /*13fa0*/  IMAD.U32 R0, RZ, RZ, UR5 ;  /* 0x00000005ff007e24 */ /* 0x002fc8000f8e00ff */
[----:B------:R1:W2:Y:S03]  /*13fb0*/  SYNCS.PHASECHK.TRANS64.TRYWAIT P0, [R0+URZ+0x2a850], R3 ;  /* 0x02a85003000075a7 */ /* 0x0002a6000800017f */
[----:B--2---:R-:W-:Y:S05]  /*13fc0*/  @!P0 NANOSLEEP.SYNCS 0x989680 ;  /* 0x009896800000895d */ /* 0x004fea0003900000 */
[----:B------:R-:W2:Y:S02]  /*13fd0*/  @!P0 SYNCS.PHASECHK.TRANS64 P0, [R0+URZ+0x2a850], R3 ;  /* 0x02a85003000085a7 */ /* 0x000ea4000800007f */
[----:B--2---:R-:W-:Y:S05]  /*13fe0*/  @!P0 BRA `(.L_x_984) ;  /* 0xfffffffc00ec8947 */ /* 0x004fea000383ffff */
[----:B------:R-:W-:Y:S05]  /*13ff0*/  BRA `(.L_x_983) ;  /* 0xffffff9800487947 */ /* 0x000fea000383ffff */
.L_x_1001:
[----:B------:R-:W-:Y:S02]  /*14000*/  IMAD.MOV.U32 R13, RZ, RZ, R0 ;  /* 0x000000ffff0d7224 */ /* 0x000fe400078e0000 */
[----:B------:R-:W-:Y:S02]  /*14010*/  IMAD.MOV.U32 R12, RZ, RZ, RZ ;  /* 0x000000ffff0c7224 */ /* 0x000fe400078e00ff */
[----:B------:R-:W-:Y:S02]  /*14020*/  IMAD.MOV.U32 R11, RZ, RZ, 0x1f ;  /* 0x0000001fff0b7424 */ /* 0x000fe400078e00ff */
[----:B------:R-:W-:-:S07]  /*14030*/  IMAD.MOV.U32 R15, RZ, RZ, -0x1 ;  /* 0xffffffffff0f7424 */ /* 0x000fce00078e00ff */
[----:B01----:R-:W-:Y:S05]  /*14040*/  WARPSYNC.COLLECTIVE R15, `(.L_x_1080) ;  /* 0x000000000f087348 */ /* 0x003fea0003c00000 */
[----:B------:R2:W3:Y:S02]  /*14050*/  SHFL.IDX P6, R14, R13, R12, R11 ;  /* 0x0000000c0d0e7389 */ /* 0x0004e400000c000b */
[----:B0123--:R-:W-:Y:S01]  /*14060*/  ENDCOLLECTIVE ;  /* 0x000000000000791b */ /* 0x00ffe20003800000 */
.L_x_1080:
[----:B------:R-:W-:Y:S05]  /*14070*/  BRA `(.L_x_1081) ;  /* 0xffffffc8001c7947 */ /* 0x000fea000383ffff */
.L_x_1003:
[----:B------:R-:W-:Y:S01]  /*14080*/  BSSY B0, `(.L_x_1082) ;  /* 0x0000006000007945 */ /* 0x000fe20003800000 */
[----:B------:R-:W-:-:S07]  /*14090*/  IMAD.MOV.U32 R15, RZ, RZ, -0x1 ;  /* 0xffffffffff0f7424 */ /* 0x000fce00078e00ff */
[----:B012---:R-:W-:Y:S05]  /*140a0*/  WARPSYNC.COLLECTIVE R15, `(.L_x_1083) ;  /* 0x000000000f0c7348 */ /* 0x007fea0003c00000 */
[----:B------:R-:W-:Y:S02]  /*140b0*/  ELECT P6, UR62, PT ;  /* 0x00000000003e782f */ /* 0x000fe400038c0000 */
[----:B------:R-:W-:Y:S01]  /*140c0*/  MOV R14, UR62 ;  /* 0x0000003e000e7c02 */ /* 0x000fe20008000f00 */
[----:B012---:R-:W-:Y:S10]  /*140d0*/  ENDCOLLECTIVE ;  /* 0x000000000000791b */ /* 0x007ff40003800000 */
.L_x_1083:
[----:B------:R-:W-:Y:S05]  /*140e0*/  BSYNC B0 ;  /* 0x0000000000007941 */ /* 0x000fea0003800000 */
.L_x_1082:
[----:B------:R-:W-:Y:S05]  /*140f0*/  BRA `(.L_x_1084) ;  /* 0xffffffc8001c7947 */ /* 0x000fea000383ffff */
.L_x_1005:
[----:B-1----:R-:W-:-:S04]  /*14100*/  IMAD.U32 R3, RZ, RZ, UR38 ;  /* 0x00000026ff037e24 */ /* 0x002fc8000f8e00ff */
[----:B------:R1:W2:Y:S03]  /*14110*/  SYNCS.PHASECHK.TRANS64.TRYWAIT P0, [R3+URZ+0x2a840], R0 ;  /* 0x02a84000030075a7 */ /* 0x0002a6000800017f */
[----:B--2---:R-:W-:Y:S05]  /*14120*/  @!P0 NANOSLEEP.SYNCS 0x989680 ;  /* 0x009896800000895d */ /* 0x004fea0003900000 */
[----:B------:R-:W2:Y:S02]  /*14130*/  @!P0 SYNCS.PHASECHK.TRANS64 P0, [R3+URZ+0x2a840], R0 ;  /* 0x02a84000030085a7 */ /* 0x000ea4000800007f */
[----:B--2---:R-:W-:Y:S05]  /*14140*/  @!P0 BRA `(.L_x_1005) ;  /* 0xfffffffc00ec8947 */ /* 0x004fea000383ffff */
[----:B------:R-:W-:Y:S05]  /*14150*/  BRA `(.L_x_1085) ;  /* 0xffffffc800747947 */ /* 0x000fea000383ffff */
.L_x_1008:
[----:B------:R-:W-:Y:S02]  /*14160*/  IMAD.MOV.U32 R13, RZ, RZ, R6 ;  /* 0x000000ffff0d7224 */ /* 0x000fe400078e0006 */
[----:B------:R-:W-:Y:S02]  /*14170*/  IMAD.MOV.U32 R12, RZ, RZ, RZ ;  /* 0x000000ffff0c7224 */ /* 0x000fe400078e00ff */
[----:B------:R-:W-:Y:S02]  /*14180*/  IMAD.MOV.U32 R11, RZ, RZ, 0x181f ;  /* 0x0000181fff0b7424 */ /* 0x000fe400078e00ff */
[----:B------:R-:W-:Y:S02]  /*14190*/  IMAD.MOV.U32 R15, RZ, RZ, -0x1 ;  /* 0xffffffffff0f7424 */ /* 0x000fe400078e00ff */
[----:B------:R-:W-:-:S07]  /*141a0*/  VIADD R4, R4, UR42 ;  /* 0x0000002a04047c36 */ /* 0x000fce0008000000 */
[----:B------:R-:W-:Y:S05]  /*141b0*/  WARPSYNC.COLLECTIVE R15, `(.L_x_1086) ;  /* 0x000000000f087348 */ /* 0x000fea0003c00000 */
[----:B------:R0:W1:Y:S02]  /*141c0*/  SHFL.IDX P6, R14, R13, R12, R11 ;  /* 0x0000000c0d0e7389 */ /* 0x00006400000c000b */
[----:B01----:R-:W-:Y:S01]  /*141d0*/  ENDCOLLECTIVE ;  /* 0x000000000000791b */ /* 0x003fe20003800000 */
.L_x_1086:
[----:B------:R-:W-:Y:S02]  /*141e0*/  IMAD.MOV.U32 R13, RZ, RZ, R0 ;  /* 0x000000ffff0d7224 */ /* 0x000fe400078e0000 */
[----:B------:R-:W-:-:S07]  /*141f0*/  IMAD.MOV.U32 R2, RZ, RZ, R14 ;  /* 0x000000ffff027224 */ /* 0x000fce00078e000e */
[----:B------:R-:W-:Y:S05]  /*14200*/  WARPSYNC.COLLECTIVE R15, `(.L_x_1087) ;  /* 0x000000000f087348 */ /* 0x000fea0003c00000 */
[----:B------:R0:W1:Y:S02]  /*14210*/  SHFL.IDX P6, R14, R13, R12, R11 ;  /* 0x0000000c0d0e7389 */ /* 0x00006400000c000b */
[----:B01----:R-:W-:Y:S01]  /*14220*/  ENDCOLLECTIVE ;  /* 0x000000000000791b */ /* 0x003fe20003800000 */
.L_x_1087:
[----:B------:R-:W-:Y:S01]  /*14230*/  ULDC UR4, c[0x0][0x288] ;  /* 0x0000a20000047ab9 */ /* 0x000fe20000000800 */
[----:B------:R-:W-:Y:S01]  /*14240*/  ULDC.64 UR6, c[0x0][0x208] ;  /* 0x0000820000067ab9 */ /* 0x000fe20000000a00 */
[----:B------:R-:W-:Y:S02]  /*14250*/  IMAD R5, R8, UR4, RZ ;  /* 0x0000000408057c24 */ /* 0x000fe4000f8e02ff */
[----:B------:R-:W-:-:S03]  /*14260*/  VIADD R8, R4, 0x10 ;  /* 0x0000001004087836 */ /* 0x000fc60000000000 */
[----:B------:R-:W-:Y:S01]  /*14270*/  ISETP.GE.AND P3, PT, R4, R5, PT ;  /* 0x000000050400720c */ /* 0x000fe20003f66270 */
[----:B------:R-:W-:Y:S02]  /*14280*/  IMAD.MOV.U32 R13, RZ, RZ, R6 ;  /* 0x000000ffff0d7224 */ /* 0x000fe400078e0006 */
[----:B------:R-:W-:-:S10]  /*14290*/  IMAD.MOV.U32 R12, RZ, RZ, 0x1 ;  /* 0x00000001ff0c7424 */ /* 0x000fd400078e00ff */
[----:B------:R-:W-:Y:S01]  /*142a0*/  @!P3 LEA R21, R7, UR38, 0x1 ;  /* 0x000000260715bc11 */ /* 0x000fe2000f8e08ff */
[----:B------:R-:W-:-:S05]  /*142b0*/  IMAD.MOV.U32 R3, RZ, RZ, R14 ;  /* 0x000000ffff037224 */ /* 0x000fca00078e000e */
[----:B------:R-:W-:-:S04]  /*142c0*/  LOP3.LUT R3, R3, R2, RZ, 0x3c, !PT ;  /* 0x0000000203037212 */ /* 0x000fc800078e3cff */
[----:B------:R-:W-:-:S04]  /*142d0*/  LOP3.LUT R2, R3, R2, RZ, 0x3c, !PT ;  /* 0x0000000203027212 */ /* 0x000fc800078e3cff */
[----:B------:R-:W-:-:S03]  /*142e0*/  LOP3.LUT R3, R3, R2, RZ, 0x3c, !PT ;  /* 0x0000000203037212 */ /* 0x000fc600078e3cff */
[----:B------:R-:W-:-:S05]  /*142f0*/  @!P3 IMAD.WIDE.U32 R2, R10, 0x2, R2 ;  /* 0x000000020a02b825 */ /* 0x000fca00078e0002 */
[----:B------:R-:W-:Y:S01]  /*14300*/  @!PT LDS RZ, [RZ] ;  /* 0x00000000fffff984 */ /* 0x000fe20000000800 */
[----:B------:R-:W-:Y:S01]  /*14310*/  @!PT LDS RZ, [RZ] ;  /* 0x00000000fffff984 */ /* 0x000fe20000000800 */
[----:B------:R-:W-:Y:S01]  /*14320*/  @!PT LDS RZ, [RZ] ;  /* 0x00000000fffff984 */ /* 0x000fe20000000800 */
[----:B------:R0:W-:Y:S04]  /*14330*/  @!P3 LDGSTS.E.BYPASS.LTC128B.128 [R21+0xc400], desc[UR6][R2.64], !P2 ;  /* 0x0c4000000215bfae */ /* 0x0001e8000d101d46 */
[----:B------:R0:W-:Y:S04]  /*14340*/  @!P3 LDGSTS.E.BYPASS.LTC128B.128 [R21+0x10400], desc[UR6][R2.64+0x80], !P0 ;  /* 0x104000800215bfae */ /* 0x0001e8000c101d46 */
[----:B------:R0:W-:Y:S01]  /*14350*/  @!P3 LDGSTS.E.BYPASS.LTC128B.128 [R21+0x14400], desc[UR6][R2.64+0x100], !P1 ;  /* 0x144001000215bfae */ /* 0x0001e2000c901d46 */
[----:B------:R-:W-:-:S13]  /*14360*/  ISETP.GE.AND P3, PT, R8, R5, PT ;  /* 0x000000050800720c */ /* 0x000fda0003f66270 */
[----:B0-----:R-:W-:Y:S05]  /*14370*/  WARPSYNC.COLLECTIVE R15, `(.L_x_1088) ;  /* 0x000000000f087348 */ /* 0x001fea0003c00000 */
[----:B------:R1:W2:Y:S02]  /*14380*/  SHFL.IDX P6, R14, R13, R12, R11 ;  /* 0x0000000c0d0e7389 */ /* 0x0002a400000c000b */
[----:B012---:R-:W-:Y:S01]  /*14390*/  ENDCOLLECTIVE ;  /* 0x000000000000791b */ /* 0x007fe20003800000 */
.L_x_1088:
[----:B------:R-:W-:Y:S01]  /*143a0*/  VIADD R2, R4, 0x20 ;  /* 0x0000002004027836 */ /* 0x000fe20000000000 */
[----:B------:R-:W-:Y:S01]  /*143b0*/  @!P3 LEA R20, R7, UR38, 0x1 ;  /* 0x000000260714bc11 */ /* 0x000fe2000f8e08ff */
[----:B------:R-:W-:Y:S02]  /*143c0*/  IMAD.MOV.U32 R13, RZ, RZ, R0 ;  /* 0x000000ffff0d7224 */ /* 0x000fe400078e0000 */
[----:B------:R-:W-:-:S07]  /*143d0*/  IMAD.MOV.U32 R8, RZ, RZ, R14 ;  /* 0x000000ffff087224 */ /* 0x000fce00078e000e */
[----:B------:R-:W-:Y:S05]  /*143e0*/  WARPSYNC.COLLECTIVE R15, `(.L_x_1089) ;  /* 0x000000000f087348 */ /* 0x000fea0003c00000 */
[----:B------:R0:W1:Y:S02]  /*143f0*/  SHFL.IDX P6, R14, R13, R12, R11 ;  /* 0x0000000c0d0e7389 */ /* 0x00006400000c000b */
[----:B01----:R-:W-:Y:S01]  /*14400*/  ENDCOLLECTIVE ;  /* 0x000000000000791b */ /* 0x003fe20003800000 */
.L_x_1089:
[----:B------:R-:W-:Y:S01]  /*14410*/  ULDC.64 UR4, c[0x0][0x208] ;  /* 0x0000820000047ab9 */ /* 0x000fe20000000a00 */
[----:B------:R-:W-:Y:S02]  /*14420*/  IMAD.MOV.U32 R9, RZ, RZ, R8 ;  /* 0x000000ffff097224 */ /* 0x000fe400078e0008 */
[----:B------:R-:W-:Y:S02]  /*14430*/  IMAD.MOV.U32 R13, RZ, RZ, R6 ;  /* 0x000000ffff0d7224 */ /* 0x000fe400078e0006 */
[----:B------:R-:W-:Y:S02]  /*14440*/  IMAD.MOV.U32 R12, RZ, RZ, 0x2 ;  /* 0x00000002ff0c7424 */ /* 0x000fe400078e00ff */
[----:B------:R-:W-:-:S04]  /*14450*/  IMAD.MOV.U32 R8, RZ, RZ, R14 ;  /* 0x000000ffff087224 */ /* 0x000fc800078e000e */
        /* <DEDUP_REMOVED lines=11> */
.L_x_1090:
[----:B------:R-:W-:Y:S01]  /*14510*/  VIADD R8, R4, 0x30 ;  /* 0x0000003004087836 */ /* 0x000fe20000000000 */
[----:B------:R-:W-:Y:S01]  /*14520*/  @!P3 LEA R21, R7, UR38, 0x1 ;  /* 0x000000260715bc11 */ /* 0x000fe2000f8e08ff */
[----:B------:R-:W-:Y:S02]  /*14530*/  IMAD.MOV.U32 R13, RZ, RZ, R0 ;  /* 0x000000ffff0d7224 */ /* 0x000fe400078e0000 */
[----:B------:R-:W-:-:S07]  /*14540*/  IMAD.MOV.U32 R2, RZ, RZ, R14 ;  /* 0x000000ffff027224 */ /* 0x000fce00078e000e */
[----:B------:R-:W-:Y:S05]  /*14550*/  WARPSYNC.COLLECTIVE R15, `(.L_x_1091) ;  /* 0x000000000f087348 */ /* 0x000fea0003c00000 */
[----:B------:R0:W1:Y:S02]  /*14560*/  SHFL.IDX P6, R14, R13, R12, R11 ;  /* 0x0000000c0d0e7389 */ /* 0x00006400000c000b */
[----:B01----:R-:W-:Y:S01]  /*14570*/  ENDCOLLECTIVE ;  /* 0x000000000000791b */ /* 0x003fe20003800000 */
.L_x_1091:
        /* <DEDUP_REMOVED lines=16> */
.L_x_1092:
[----:B------:R-:W-:Y:S01]  /*14680*/  VIADD R2, R4, 0x40 ;  /* 0x0000004004027836 */ /* 0x000fe20000000000 */
[----:B------:R-:W-:Y:S01]  /*14690*/  @!P3 LEA R20, R7, UR38, 0x1 ;  /* 0x000000260714bc11 */ /* 0x000fe2000f8e08ff */
[----:B------:R-:W-:Y:S02]  /*146a0*/  IMAD.MOV.U32 R13, RZ, RZ, R0 ;  /* 0x000000ffff0d7224 */ /* 0x000fe400078e0000 */
[----:B------:R-:W-:-:S07]  /*146b0*/  IMAD.MOV.U32 R8, RZ, RZ, R14 ;  /* 0x000000ffff087224 */ /* 0x000fce00078e000e */
[----:B------:R-:W-:Y:S05]  /*146c0*/  WARPSYNC.COLLECTIVE R15, `(.L_x_1093) ;  /* 0x000000000f087348 */ /* 0x000fea0003c00000 */
[----:B------:R0:W1:Y:S02]  /*146d0*/  SHFL.IDX P6, R14, R13, R12, R11 ;  /* 0x0000000c0d0e7389 */ /* 0x00006400000c000b */
[----:B01----:R-:W-:Y:S01]  /*146e0*/  ENDCOLLECTIVE ;  /* 0x000000000000791b */ /* 0x003fe20003800000 */
.L_x_1093:
        /* <DEDUP_REMOVED lines=16> */
.L_x_1094:
[----:B------:R-:W-:Y:S01]  /*147f0*/  VIADD R8, R4, 0x50 ;  /* 0x0000005004087836 */ /* 0x000fe20000000000 */
[----:B------:R-:W-:Y:S01]  /*14800*/  @!P3 LEA R21, R7, UR38, 0x1 ;  /* 0x000000260715bc11 */ /* 0x000fe2000f8e08ff */
[----:B------:R-:W-:Y:S02]  /*14810*/  IMAD.MOV.U32 R13, RZ, RZ, R0 ;  /* 0x000000ffff0d7224 */ /* 0x000fe400078e0000 */
[----:B------:R-:W-:-:S07]  /*14820*/  IMAD.MOV.U32 R2, RZ, RZ, R14 ;  /* 0x000000ffff027224 */ /* 0x000fce00078e000e */
[----:B------:R-:W-:Y:S05]  /*14830*/  WARPSYNC.COLLECTIVE R15, `(.L_x_1095) ;  /* 0x000000000f087348 */ /* 0x000fea0003c00000 */
[----:B------:R0:W1:Y:S02]  /*14840*/  SHFL.IDX P6, R14, R13, R12, R11 ;  /* 0x0000000c0d0e7389 */ /* 0x00006400000c000b */
[----:B01----:R-:W-:Y:S01]  /*14850*/  ENDCOLLECTIVE ;  /* 0x000000000000791b */ /* 0x003fe20003800000 */
.L_x_1095:
        /* <DEDUP_REMOVED lines=16> */
.L_x_1096:
[----:B------:R-:W-:Y:S01]  /*14960*/  VIADD R2, R4, 0x60 ;  /* 0x0000006004027836 */ /* 0x000fe20000000000 */
[----:B------:R-:W-:Y:S01]  /*14970*/  @!P3 LEA R20, R7, UR38, 0x1 ;  /* 0x000000260714bc11 */ /* 0x000fe2000f8e08ff */
[----:B------:R-:W-:Y:S02]  /*14980*/  IMAD.MOV.U32 R13, RZ, RZ, R0 ;  /* 0x000000ffff0d7224 */ /* 0x000fe400078e0000 */
[----:B------:R-:W-:-:S07]  /*14990*/  IMAD.MOV.U32 R8, RZ, RZ, R14 ;  /* 0x000000ffff087224 */ /* 0x000fce00078e000e */
[----:B------:R-:W-:Y:S05]  /*149a0*/  WARPSYNC.COLLECTIVE R15, `(.L_x_1097) ;  /* 0x000000000f087348 */ /* 0x000fea0003c00000 */
[----:B------:R0:W1:Y:S02]  /*149b0*/  SHFL.IDX P6, R14, R13, R12, R11 ;  /* 0x0000000c0d0e7389 */ /* 0x00006400000c000b */
[----:B01----:R-:W-:Y:S01]  /*149c0*/  ENDCOLLECTIVE ;  /* 0x000000000000791b */ /* 0x003fe20003800000 */
.L_x_1097:
        /* <DEDUP_REMOVED lines=16> */
.L_x_1098:
[----:B------:R-:W-:Y:S01]  /*14ad0*/  @!P3 LEA R21, R7, UR38, 0x1 ;  /* 0x000000260715bc11 */ /* 0x000fe2000f8e08ff */
[----:B------:R-:W-:Y:S02]  /*14ae0*/  IMAD.MOV.U32 R13, RZ, RZ, R0 ;  /* 0x000000ffff0d7224 */ /* 0x000fe400078e0000 */
[----:B------:R-:W-:-:S07]  /*14af0*/  IMAD.MOV.U32 R2, RZ, RZ, R14 ;  /* 0x000000ffff027224 */ /* 0x000fce00078e000e */
[----:B------:R-:W-:Y:S05]  /*14b00*/  WARPSYNC.COLLECTIVE R15, `(.L_x_1099) ;  /* 0x000000000f087348 */ /* 0x000fea0003c00000 */
[----:B------:R0:W1:Y:S02]  /*14b10*/  SHFL.IDX P6, R14, R13, R12, R11 ;  /* 0x0000000c0d0e7389 */ /* 0x00006400000c000b */
[----:B01----:R-:W-:Y:S01]  /*14b20*/  ENDCOLLECTIVE ;  /* 0x000000000000791b */ /* 0x003fe20003800000 */
.L_x_1099:
        /* <DEDUP_REMOVED lines=11> */
[----:B------:R0:W-:Y:S02]  /*14be0*/  @!P3 LDGSTS.E.BYPASS.LTC128B.128 [R21+0x17400], desc[UR4][R2.64+0x100], !P1 ;  /* 0x174001000215bfae */ /* 0x0001e4000c901d44 */
[----:B0-----:R-:W-:Y:S05]  /*14bf0*/  WARPSYNC.COLLECTIVE R15, `(.L_x_1100) ;  /* 0x000000000f087348 */ /* 0x001fea0003c00000 */
[----:B------:R1:W2:Y:S02]  /*14c00*/  SHFL.IDX P6, R14, R13, R12, R11 ;  /* 0x0000000c0d0e7389 */ /* 0x0002a400000c000b */
[----:B012---:R-:W-:Y:S01]  /*14c10*/  ENDCOLLECTIVE ;  /* 0x000000000000791b */ /* 0x007fe20003800000 */
.L_x_1100:
[----:B------:R-:W-:Y:S02]  /*14c20*/  IMAD.MOV.U32 R13, RZ, RZ, R0 ;  /* 0x000000ffff0d7224 */ /* 0x000fe400078e0000 */
[----:B------:R-:W-:-:S07]  /*14c30*/  IMAD.MOV.U32 R8, RZ, RZ, R14 ;  /* 0x000000ffff087224 */ /* 0x000fce00078e000e */
[----:B------:R-:W-:Y:S05]  /*14c40*/  WARPSYNC.COLLECTIVE R15, `(.L_x_1101) ;  /* 0x000000000f087348 */ /* 0x000fea0003c00000 */
[----:B------:R0:W1:Y:S02]  /*14c50*/  SHFL.IDX P6, R14, R13, R12, R11 ;  /* 0x0000000c0d0e7389 */ /* 0x00006400000c000b */
[----:B01----:R-:W-:Y:S01]  /*14c60*/  ENDCOLLECTIVE ;  /* 0x000000000000791b */ /* 0x003fe20003800000 */
.L_x_1101:
[----:B------:R-:W-:Y:S05]  /*14c70*/  BRA `(.L_x_1102) ;  /* 0xffffffc800d07947 */ /* 0x000fea000383ffff */
.L_x_1011:
[----:B-1----:R-:W-:-:S04]  /*14c80*/  IMAD.U32 R3, RZ, RZ, UR38 ;  /* 0x00000026ff037e24 */ /* 0x002fc8000f8e00ff */
[----:B------:R1:W2:Y:S03]  /*14c90*/  SYNCS.PHASECHK.TRANS64.TRYWAIT P0, [R3+URZ+0x2a820], R0 ;  /* 0x02a82000030075a7 */ /* 0x0002a6000800017f */
[----:B--2---:R-:W-:Y:S05]  /*14ca0*/  @!P0 NANOSLEEP.SYNCS 0x989680 ;  /* 0x009896800000895d */ /* 0x004fea0003900000 */
[----:B------:R-:W2:Y:S02]  /*14cb0*/  @!P0 SYNCS.PHASECHK.TRANS64 P0, [R3+URZ+0x2a820], R0 ;  /* 0x02a82000030085a7 */ /* 0x000ea4000800007f */
[----:B--2---:R-:W-:Y:S05]  /*14cc0*/  @!P0 BRA `(.L_x_1011) ;  /* 0xfffffffc00ec8947 */ /* 0x004fea000383ffff */
[----:B------:R-:W-:Y:S05]  /*14cd0*/  BRA `(.L_x_1103) ;  /* 0xffffffcc002c7947 */ /* 0x000fea000383ffff */
.L_x_1018:
[----:B-1----:R-:W-:-:S04]  /*14ce0*/  IMAD.U32 R3, RZ, RZ, UR38 ;  /* 0x00000026ff037e24 */ /* 0x002fc8000f8e00ff */
[----:B------:R1:W2:Y:S03]  /*14cf0*/  SYNCS.PHASECHK.TRANS64.TRYWAIT P0, [R3+URZ+0x2a848], R2 ;  /* 0x02a84802030075a7 */ /* 0x0002a6000800017f */
[----:B--2---:R-:W-:Y:S05]  /*14d00*/  @!P0 NANOSLEEP.SYNCS 0x989680 ;  /* 0x009896800000895d */ /* 0x004fea0003900000 */
[----:B------:R-:W2:Y:S02]  /*14d10*/  @!P0 SYNCS.PHASECHK.TRANS64 P0, [R3+URZ+0x2a848], R2 ;  /* 0x02a84802030085a7 */ /* 0x000ea4000800007f */
[----:B--2---:R-:W-:Y:S05]  /*14d20*/  @!P0 BRA `(.L_x_1018) ;  /* 0xfffffffc00ec8947 */ /* 0x004fea000383ffff */
[----:B------:R-:W-:Y:S05]  /*14d30*/  BRA `(.L_x_1104) ;  /* 0xffffffd000147947 */ /* 0x000fea000383ffff */
.L_x_1025:
[----:B0-----:R-:W-:-:S04]  /*14d40*/  IMAD.U32 R3, RZ, RZ, UR38 ;  /* 0x00000026ff037e24 */ /* 0x001fc8000f8e00ff */
[----:B------:R0:W1:Y:S03]  /*14d50*/  SYNCS.PHASECHK.TRANS64.TRYWAIT P0, [R3+URZ+0x2a860], R2 ;  /* 0x02a86002030075a7 */ /* 0x000066000800017f */
[----:B-1----:R-:W-:Y:S05]  /*14d60*/  @!P0 NANOSLEEP.SYNCS 0x989680 ;  /* 0x009896800000895d */ /* 0x002fea0003900000 */
[----:B------:R-:W1:Y:S02]  /*14d70*/  @!P0 SYNCS.PHASECHK.TRANS64 P0, [R3+URZ+0x2a860], R2 ;  /* 0x02a86002030085a7 */ /* 0x000e64000800007f */
[----:B-1----:R-:W-:Y:S05]  /*14d80*/  @!P0 BRA `(.L_x_1025) ;  /* 0xfffffffc00ec8947 */ /* 0x002fea000383ffff */
[----:B------:R-:W-:Y:S05]  /*14d90*/  BRA `(.L_x_1105) ;  /* 0xffffffd000e87947 */ /* 0x000fea000383ffff */
.L_x_1034:
[----:B-1----:R-:W-:-:S04]  /*14da0*/  IMAD.U32 R3, RZ, RZ, UR38 ;  /* 0x00000026ff037e24 */ /* 0x002fc8000f8e00ff */
[----:B------:R1:W2:Y:S03]  /*14db0*/  SYNCS.PHASECHK.TRANS64.TRYWAIT P0, [R3+URZ+0x2a840], R2 ;  /* 0x02a84002030075a7 */ /* 0x0002a6000800017f */
[----:B--2---:R-:W-:Y:S05]  /*14dc0*/  @!P0 NANOSLEEP.SYNCS 0x989680 ;  /* 0x009896800000895d */ /* 0x004fea0003900000 */
[----:B------:R-:W2:Y:S02]  /*14dd0*/  @!P0 SYNCS.PHASECHK.TRANS64 P0, [R3+URZ+0x2a840], R2 ;  /* 0x02a84002030085a7 */ /* 0x000ea4000800007f */
[----:B--2---:R-:W-:Y:S05]  /*14de0*/  @!P0 BRA `(.L_x_1034) ;  /* 0xfffffffc00ec8947 */ /* 0x004fea000383ffff */
[----:B------:R-:W-:Y:S05]  /*14df0*/  BRA `(.L_x_1106) ;  /* 0xffffffd8000c7947 */ /* 0x000fea000383ffff */
.L_x_1041:
[----:B0-----:R-:W-:-:S04]  /*14e00*/  IMAD.U32 R3, RZ, RZ, UR38 ;  /* 0x00000026ff037e24 */ /* 0x001fc8000f8e00ff */
[----:B------:R0:W1:Y:S03]  /*14e10*/  SYNCS.PHASECHK.TRANS64.TRYWAIT P0, [R3+URZ+0x2a868], R2 ;  /* 0x02a86802030075a7 */ /* 0x000066000800017f */
[----:B-1----:R-:W-:Y:S05]  /*14e20*/  @!P0 NANOSLEEP.SYNCS 0x989680 ;  /* 0x009896800000895d */ /* 0x002fea0003900000 */
[----:B------:R-:W1:Y:S02]  /*14e30*/  @!P0 SYNCS.PHASECHK.TRANS64 P0, [R3+URZ+0x2a868], R2 ;  /* 0x02a86802030085a7 */ /* 0x000e64000800007f */
[----:B-1----:R-:W-:Y:S05]  /*14e40*/  @!P0 BRA `(.L_x_1041) ;  /* 0xfffffffc00ec8947 */ /* 0x002fea000383ffff */
[----:B------:R-:W-:Y:S05]  /*14e50*/  BRA `(.L_x_1107) ;  /* 0xffffffd800e07947 */ /* 0x000fea000383ffff */
.L_x_1050:
[----:B-1----:R-:W-:-:S04]  /*14e60*/  IMAD.U32 R3, RZ, RZ, UR38 ;  /* 0x00000026ff037e24 */ /* 0x002fc8000f8e00ff */
[----:B------:R1:W2:Y:S03]  /*14e70*/  SYNCS.PHASECHK.TRANS64.TRYWAIT P0, [R3+URZ+0x2a848], R2 ;  /* 0x02a84802030075a7 */ /* 0x0002a6000800017f */
[----:B--2---:R-:W-:Y:S05]  /*14e80*/  @!P0 NANOSLEEP.SYNCS 0x989680 ;  /* 0x009896800000895d */ /* 0x004fea0003900000 */
[----:B------:R-:W2:Y:S02]  /*14e90*/  @!P0 SYNCS.PHASECHK.TRANS64 P0, [R3+URZ+0x2a848], R2 ;  /* 0x02a84802030085a7 */ /* 0x000ea4000800007f */
[----:B--2---:R-:W-:Y:S05]  /*14ea0*/  @!P0 BRA `(.L_x_1050) ;  /* 0xfffffffc00ec8947 */ /* 0x004fea000383ffff */
[----:B------:R-:W-:Y:S05]  /*14eb0*/  BRA `(.L_x_1108) ;  /* 0xffffffe0001c7947 */ /* 0x000fea000383ffff */
.L_x_1057:
[----:B0-----:R-:W-:-:S04]  /*14ec0*/  IMAD.U32 R3, RZ, RZ, UR38 ;  /* 0x00000026ff037e24 */ /* 0x001fc8000f8e00ff */
[----:B------:R0:W1:Y:S03]  /*14ed0*/  SYNCS.PHASECHK.TRANS64.TRYWAIT P0, [R3+URZ+0x2a860], R2 ;  /* 0x02a86002030075a7 */ /* 0x000066000800017f */
[----:B-1----:R-:W-:Y:S05]  /*14ee0*/  @!P0 NANOSLEEP.SYNCS 0x989680 ;  /* 0x009896800000895d */ /* 0x002fea0003900000 */
[----:B------:R-:W1:Y:S02]  /*14ef0*/  @!P0 SYNCS.PHASECHK.TRANS64 P0, [R3+URZ+0x2a860], R2 ;  /* 0x02a86002030085a7 */ /* 0x000e64000800007f */
[----:B-1----:R-:W-:Y:S05]  /*14f00*/  @!P0 BRA `(.L_x_1057) ;  /* 0xfffffffc00ec8947 */ /* 0x002fea000383ffff */
[----:B------:R-:W-:Y:S05]  /*14f10*/  BRA `(.L_x_1109) ;  /* 0xffffffe000ec7947 */ /* 0x000fea000383ffff */
.L_x_1065:
[----:B-1----:R1:W2:Y:S02]  /*14f20*/  SYNCS.PHASECHK.TRANS64.TRYWAIT P0, [R3+URZ+0x2a860], R2 ;  /* 0x02a86002030075a7 */ /* 0x0022a4000800017f */
[----:B--2---:R-:W-:Y:S05]  /*14f30*/  @!P0 NANOSLEEP.SYNCS 0x989680 ;  /* 0x009896800000895d */ /* 0x004fea0003900000 */
[----:B------:R-:W2:Y:S02]  /*14f40*/  @!P0 SYNCS.PHASECHK.TRANS64 P0, [R3+URZ+0x2a860], R2 ;  /* 0x02a86002030085a7 */ /* 0x000ea4000800007f */
[----:B--2---:R-:W-:Y:S05]  /*14f50*/  @!P0 BRA `(.L_x_1065) ;  /* 0xfffffffc00f08947 */ /* 0x004fea000383ffff */
[----:B------:R-:W-:Y:S05]  /*14f60*/  BRA `(.L_x_1110) ;  /* 0xffffffe400b87947 */ /* 0x000fea000383ffff */
.L_x_1070:
[----:B0-----:R0:W1:Y:S02]  /*14f70*/  SYNCS.PHASECHK.TRANS64.TRYWAIT P0, [R2+URZ+0x2a820], R3 ;  /* 0x02a82003020075a7 */ /* 0x001064000800017f */
[----:B-1----:R-:W-:Y:S05]  /*14f80*/  @!P0 NANOSLEEP.SYNCS 0x989680 ;  /* 0x009896800000895d */ /* 0x002fea0003900000 */
[----:B------:R-:W1:Y:S02]  /*14f90*/  @!P0 SYNCS.PHASECHK.TRANS64 P0, [R2+URZ+0x2a820], R3 ;  /* 0x02a82003020085a7 */ /* 0x000e64000800007f */
[----:B-1----:R-:W-:Y:S05]  /*14fa0*/  @!P0 BRA `(.L_x_1070) ;  /* 0xfffffffc00f08947 */ /* 0x002fea000383ffff */
[----:B------:R-:W-:Y:S05]  /*14fb0*/  BRA `(.L_x_1111) ;  /* 0xffffffe800887947 */ /* 0x000fea000383ffff */
.L_x_1071:
        /* <DEDUP_REMOVED lines=11> */
.L_x_1113:
[----:B------:R-:W-:Y:S05]  /*15070*/  BSYNC B0 ;  /* 0x0000000000007941 */ /* 0x000fea0003800000 */
.L_x_1112:
[----:B------:R-:W-:Y:S05]  /*15080*/  BRA `(.L_x_1114) ;  /* 0xffffffe8006c7947 */ /* 0x000fea000383ffff */
.L_x_1072:
[----:B------:R-:W-:Y:S01]  /*15090*/  BSSY B0, `(.L_x_1115) ;  /* 0x0000006000007945 */ /* 0x000fe20003800000 */
[----:B------:R-:W-:-:S07]  /*150a0*/  IMAD.MOV.U32 R15, RZ, RZ, -0x1 ;  /* 0xffffffffff0f7424 */ /* 0x000fce00078e00ff */
[----:B0-----:R-:W-:Y:S05]  /*150b0*/  WARPSYNC.COLLECTIVE R15, `(.L_x_1116) ;  /* 0x000000000f0c7348 */ /* 0x001fea0003c00000 */
[----:B------:R-:W-:Y:S02]  /*150c0*/  ELECT P6, UR62, PT ;  /* 0x00000000003e782f */ /* 0x000fe400038c0000 */
[----:B------:R-:W-:Y:S01]  /*150d0*/  MOV R14, UR62 ;  /* 0x0000003e000e7c02 */ /* 0x000fe20008000f00 */
[----:B0-----:R-:W-:Y:S10]  /*150e0*/  ENDCOLLECTIVE ;  /* 0x000000000000791b */ /* 0x001ff40003800000 */
.L_x_1116:
[----:B------:R-:W-:Y:S05]  /*150f0*/  BSYNC B0 ;  /* 0x0000000000007941 */ /* 0x000fea0003800000 */
.L_x_1115:
[----:B------:R-:W-:Y:S05]  /*15100*/  BRA `(.L_x_1117) ;  /* 0xffffffe800607947 */ /* 0x000fea000383ffff */
.L_x_1074:
[----:B0-----:R0:W1:Y:S02]  /*15110*/  SYNCS.PHASECHK.TRANS64.TRYWAIT P0, [R6+URZ], R5 ;  /* 0x00000005060075a7 */ /* 0x001064000800017f */
[----:B-1----:R-:W-:Y:S05]  /*15120*/  @!P0 NANOSLEEP.SYNCS 0x989680 ;  /* 0x009896800000895d */ /* 0x002fea0003900000 */
[----:B------:R-:W1:Y:S02]  /*15130*/  @!P0 SYNCS.PHASECHK.TRANS64 P0, [R6+URZ], R5 ;  /* 0x00000005060085a7 */ /* 0x000e64000800007f */
[----:B-1----:R-:W-:Y:S05]  /*15140*/  @!P0 BRA `(.L_x_1074) ;  /* 0xfffffffc00f08947 */ /* 0x002fea000383ffff */
[----:B------:R-:W-:Y:S05]  /*15150*/  BRA `(.L_x_1118) ;  /* 0xffffffe800947947 */ /* 0x000fea000383ffff */
.L_x_1075:
[----:B-1----:R1:W2:Y:S02]  /*15160*/  SYNCS.PHASECHK.TRANS64.TRYWAIT P0, [R3+URZ], R4 ;  /* 0x00000004030075a7 */ /* 0x0022a4000800017f */
[----:B--2---:R-:W-:Y:S05]  /*15170*/  @!P0 NANOSLEEP.SYNCS 0x989680 ;  /* 0x009896800000895d */ /* 0x004fea0003900000 */
[----:B------:R-:W2:Y:S02]  /*15180*/  @!P0 SYNCS.PHASECHK.TRANS64 P0, [R3+URZ], R4 ;  /* 0x00000004030085a7 */ /* 0x000ea4000800007f */
[----:B--2---:R-:W-:Y:S05]  /*15190*/  @!P0 BRA `(.L_x_1075) ;  /* 0xfffffffc00f08947 */ /* 0x004fea000383ffff */
[----:B------:R-:W-:Y:S05]  /*151a0*/  BRA `(.L_x_1119) ;  /* 0xffffffe800887947 */ /* 0x000fea000383ffff */
.L_x_1077:
[----:B-1----:R1:W2:Y:S02]  /*151b0*/  SYNCS.PHASECHK.TRANS64.TRYWAIT P0, [R0+URZ], R5 ;  /* 0x00000005000075a7 */ /* 0x0022a4000800017f */
[----:B--2---:R-:W-:Y:S05]  /*151c0*/  @!P0 NANOSLEEP.SYNCS 0x989680 ;  /* 0x009896800000895d */ /* 0x004fea0003900000 */
[----:B------:R-:W2:Y:S02]  /*151d0*/  @!P0 SYNCS.PHASECHK.TRANS64 P0, [R0+URZ], R5 ;  /* 0x00000005000085a7 */ /* 0x000ea4000800007f */
[----:B--2---:R-:W-:Y:S05]  /*151e0*/  @!P0 BRA `(.L_x_1077) ;  /* 0xfffffffc00f08947 */ /* 0x004fea000383ffff */
[----:B------:R-:W-:Y:S05]  /*151f0*/  BRA `(.L_x_1120) ;  /* 0xffffffe8008c7947 */ /* 0x000fea000383ffff */
.L_x_1121:
        /* <DEDUP_REMOVED lines=16> */
.L_x_15161:


//--------------------- .text._ZN7cutlass13device_kernelIN5flash11enable_sm90INS1_16FlashAttnFwdSm90INS1_25CollectiveMainloopFwdSm90ILi2EN4cute5tupleIJNS5_1CILi1EEES8_S8_EEENS6_IJNS7_ILi128EEENS7_ILi96EEENS7_ILi192EEEEEELi128ENS_10bfloat16_tEfNS_4arch4Sm90ELb0ELb1ELb1ELb1ELb0ELb0ELb0ELb1ELb1ELb1ELb1ELb0EEENS1_21CollectiveEpilogueFwdINS6_IJSA_SA_SB_EEES9_SE_SG_Li256ELb1ELb1ELb1ELb0EEENS1_36VarlenDynamicPersistentTileSchedulerILi128ELi96ELi256ELi128ELb1ELb1ELb1ELb1ELb0ELb1EEEEEEEEEvNT_6ParamsE --------------------------
	.section	.text._ZN7cutlass13device_kernelIN5flash11enable_sm90INS1_16FlashAttnFwdSm90INS1_25CollectiveMainloopFwdSm90ILi2EN4cute5tupleIJNS5_1CILi1EEES8_S8_EEENS6_IJNS7_ILi128EEENS7_ILi96EEENS7_ILi192EEEEEELi128ENS_10bfloat16_tEfNS_4arch4Sm90ELb0ELb1ELb1ELb1ELb0ELb0ELb0ELb1ELb1ELb1ELb1ELb0EEENS1_21CollectiveEpilogueFwdINS6_IJSA_SA_SB_EEES9_SE_SG_Li256ELb1ELb1ELb1ELb0EEENS1_36VarlenDynamicPersistentTileSchedulerILi128ELi96ELi256ELi128ELb1ELb1ELb1ELb1ELb0ELb1EEEEEEEEEvNT_6ParamsE,"ax",@progbits
	.align	128
.text._ZN7cutlass13device_kernelIN5flash11enable_sm90INS1_16FlashAttnFwdSm90INS1_25CollectiveMainloopFwdSm90ILi2EN4cute5tupleIJNS5_1CILi1EEES8_S8_EEENS6_IJNS7_ILi128EEENS7_ILi96EEENS7_ILi192EEEEEELi128ENS_10bfloat16_tEfNS_4arch4Sm90ELb0ELb1ELb1ELb1ELb0ELb0ELb0ELb1ELb1ELb1ELb1ELb0EEENS1_21CollectiveEpilogueFwdINS6_IJSA_SA_SB_EEES9_SE_SG_Li256ELb1ELb1ELb1ELb0EEENS1_36VarlenDynamicPersistentTileSchedulerILi128ELi96ELi256ELi128ELb1ELb1ELb1ELb1ELb0ELb1EEEEEEEEEvNT_6ParamsE:
        .type           _ZN7cutlass13device_kernelIN5flash11enable_sm90INS1_16FlashAttnFwdSm90INS1_25CollectiveMainloopFwdSm90ILi2EN4cute5tupleIJNS5_1CILi1EEES8_S8_EEENS6_IJNS7_ILi128EEENS7_ILi96EEENS7_ILi192EEEEEELi128ENS_10bfloat16_tEfNS_4arch4Sm90ELb0ELb1ELb1ELb1ELb0ELb0ELb0ELb1ELb1ELb1ELb1ELb0EEENS1_21CollectiveEpilogueFwdINS6_IJSA_SA_SB_EEES9_SE_SG_Li256ELb1ELb1ELb1ELb0EEENS1_36VarlenDynamicPersistentTileSchedulerILi128ELi96ELi256ELi128ELb1ELb1ELb1ELb1ELb0ELb1EEEEEEEEEvNT_6ParamsE,@function
        .size           _ZN7cutlass13device_kernelIN5flash11enable_sm90INS1_16FlashAttnFwdSm90INS1_25CollectiveMainloopFwdSm90ILi2EN4cute5tupleIJNS5_1CILi1EEES8_S8_EEENS6_IJNS7_ILi128EEENS7_ILi96EEENS7_ILi192EEEEEELi128ENS_10bfloat16_tEfNS_4arch4Sm90ELb0ELb1ELb1ELb1ELb0ELb0ELb0ELb1ELb1ELb1ELb1ELb0EEENS1_21CollectiveEpilogueFwdINS6_IJSA_SA_SB_EEES9_SE_SG_Li256ELb1ELb1ELb1ELb0EEENS1_36VarlenDynamicPersistentTileSchedulerILi128ELi96ELi256ELi128ELb1ELb1ELb1ELb1ELb0ELb1EEEEEEEEEvNT_6ParamsE,(.L_x_15162 - _ZN7cutlass13device_kernelIN5flash11enable_sm90INS1_16FlashAttnFwdSm90INS1_25CollectiveMainloopFwdSm90ILi2EN4cute5tupleIJNS5_1CILi1EEES8_S8_EEENS6_IJNS7_ILi128EEENS7_ILi96EEENS7_ILi192EEEEEELi128ENS_10bfloat16_tEfNS_4arch4Sm90ELb0ELb1ELb1ELb1ELb0ELb0ELb0ELb1ELb1ELb1ELb1ELb0EEENS1_21CollectiveEpilogueFwdINS6_IJSA_SA_SB_EEES9_SE_SG_Li256ELb1ELb1ELb1ELb0EEENS1_36VarlenDynamicPersistentTileSchedulerILi128ELi96ELi256ELi128ELb1ELb1ELb1ELb1ELb0ELb1EEEEEEEEEvNT_6ParamsE)
        .other          _ZN7cutlass13device_kernelIN5flash11enable_sm90INS1_16FlashAttnFwdSm90INS1_25CollectiveMainloopFwdSm90ILi2EN4cute5tupleIJNS5_1CILi1EEES8_S8_EEENS6_IJNS7_ILi128EEENS7_ILi96EEENS7_ILi192EEEEEELi128ENS_10bfloat16_tEfNS_4arch4Sm90ELb0ELb1ELb1ELb1ELb0ELb0ELb0ELb1ELb1ELb1ELb1ELb0EEENS1_21CollectiveEpilogueFwdINS6_IJSA_SA_SB_EEES9_SE_SG_Li256ELb1ELb1ELb1ELb0EEENS1_36VarlenDynamicPersistentTileSchedulerILi128ELi96ELi256ELi128ELb1ELb1ELb1ELb1ELb0ELb1EEEEEEEEEvNT_6ParamsE,@"STO_CUDA_ENTRY STV_DEFAULT"
_ZN7cutlass13device_kernelIN5flash11enable_sm90INS1_16FlashAttnFwdSm90INS1_25CollectiveMainloopFwdSm90ILi2EN4cute5tupleIJNS5_1CILi1EEES8_S8_EEENS6_IJNS7_ILi128EEENS7_ILi96EEENS7_ILi192EEEEEELi128ENS_10bfloat16_tEfNS_4arch4Sm90ELb0ELb1ELb1ELb1ELb0ELb0ELb0ELb1ELb1ELb1ELb1ELb0EEENS1_21CollectiveEpilogueFwdINS6_IJSA_SA_SB_EEES9_SE_SG_Li256ELb1ELb1ELb1ELb0EEENS1_36VarlenDynamicPersistentTileSchedulerILi128ELi96ELi256ELi128ELb1ELb1ELb1ELb1ELb0ELb1EEEEEEEEEvNT_6ParamsE:
        /* <DEDUP_REMOVED lines=18> */
.L_x_1123:
[----:B------:R-:W-:Y:S05]  /*0120*/  BSYNC B0 ;  /* 0x0000000000007941 */ /* 0x000fea0003800000 */
.L_x_1122:
        /* <DEDUP_REMOVED lines=41> */
.L_x_1124:
        /* <DEDUP_REMOVED lines=22> */
.L_x_1125:
        /* <DEDUP_REMOVED lines=18> */
.L_x_1126:
        /* <DEDUP_REMOVED lines=22> */
.L_x_1127:
        /* <DEDUP_REMOVED lines=22> */
.L_x_1128:
[----:B0-----:R-:W-:Y:S01]  /*0900*/  UMOV UR4, 0x1 ;  /* 0x0000000100047882 */ /* 0x001fe20000000000 */
[----:B------:R-:W-:Y:S01]  /*0910*/  PLOP3.LUT P0, PT, PT, PT, UP0, 0x80, 0x0 ;  /* 0x000000000000781c */ /* 0x000fe20003f0f008 */
[----:B------:R-:W-:Y:S01]  /*0920*/  USEL UR4, UR4, 0x2, !UP0 ;  /* 0x0000000204047887 */ /* 0x000fe2000c000000 */
[----:B------:R-:W-:-:S05]  /*0930*/  NOP ;  /* 0x0000000000007918 */ /* 0x000fca0000000000 */
[----:B------:R-:W-:-:S05]  /*0940*/  IMAD.U32 R2, RZ, RZ, UR4 ;  /* 0x00000004ff027e24 */ /* 0x000fca000f8e00ff */
[----:B------:R0:W-:Y:S01]  /*0950*/  STL [R1+0x5c], R2 ;  /* 0x00005c0201007387 */ /* 0x0001e20000100800 */
[----:B-12-4-:R-:W-:Y:S06]  /*0960*/  BAR.SYNC.DEFER_BLOCKING 0x0 ;  /* 0x0000000000007b1d */ /* 0x016fec0000010000 */
[----:B------:R-:W-:Y:S05]  /*0970*/  @!P0 BRA `(.L_x_1129) ;  /* 0x00000114000c8947 */ /* 0x000fea0003800000 */
.L_x_1130:
        /* <DEDUP_REMOVED lines=14> */
[----:B------:R-:W2:Y:S01]  /*0a60*/  LDL R0, [R1+0x5c] ;  /* 0x00005c0001007983 */ /* 0x000ea20000100800 */
[----:B------:R-:W-:Y:S01]  /*0a70*/  VIADD R205, R6, 0xffffff80 ;  /* 0xffffff8006cd7836 */ /* 0x000fe20000000000 */
[----:B------:R-:W-:Y:S01]  /*0a80*/  R2UR UR5, R13 ;  /* 0x000000000d0572ca */ /* 0x000fe200000e0000 */
[----:B------:R-:W-:Y:S01]  /*0a90*/  UMOV UR36, URZ ;  /* 0x0000003f00247c82 */ /* 0x000fe20008000000 */
[----:B------:R-:W-:Y:S01]  /*0aa0*/  R2UR UR6, R14 ;  /* 0x000000000e0672ca */ /* 0x000fe200000e0000 */
[----:B------:R-:W-:Y:S01]  /*0ab0*/  UMOV UR37, URZ ;  /* 0x0000003f00257c82 */ /* 0x000fe20008000000 */
[----:B------:R-:W-:Y:S02]  /*0ac0*/  R2UR UR7, R15 ;  /* 0x000000000f0772ca */ /* 0x000fe400000e0000 */
[----:B--2---:R-:W-:Y:S02]  /*0ad0*/  R2UR UR4, R0 ;  /* 0x00000000000472ca */ /* 0x004fe400000e0000 */
[----:B------:R-:W-:-:S04]  /*0ae0*/  SHF.R.S32.HI R0, RZ, 0x1f, R205 ;  /* 0x0000001fff007819 */ /* 0x000fc800000114cd */
[CC--:B0-----:R-:W-:Y:S02]  /*0af0*/  LEA.HI R2, R0.reuse, R205.reuse, RZ, 0x7 ;  /* 0x000000cd00027211 */ /* 0x0c1fe400078f38ff */
[-C--:B------:R-:W-:Y:S02]  /*0b00*/  LEA.HI R3, R0, R205.reuse, RZ, 0x4 ;  /* 0x000000cd00037211 */ /* 0x080fe400078f20ff */
[----:B------:R-:W-:Y:S02]  /*0b10*/  LOP3.LUT R4, R2, 0xffffff80, RZ, 0xc0, !PT ;  /* 0xffffff8002047812 */ /* 0x000fe400078ec0ff */
[----:B------:R-:W-:Y:S01]  /*0b20*/  SHF.R.S32.HI R6, RZ, 0x4, R3 ;  /* 0x00000004ff067819 */ /* 0x000fe20000011403 */
[----:B------:R-:W-:Y:S01]  /*0b30*/  ULOP3.LUT UR8, UR4, 0x1, URZ, 0xfc, !UPT ;  /* 0x0000000104087892 */ /* 0x000fe2000f8efc3f */
[----:B------:R-:W-:Y:S01]  /*0b40*/  SHF.R.S32.HI R199, RZ, 0x7, R2 ;  /* 0x00000007ffc77819 */ /* 0x000fe20000011402 */
[----:B------:R-:W-:Y:S01]  /*0b50*/  IMAD.IADD R183, R205, 0x1, -R4 ;  /* 0x00000001cdb77824 */ /* 0x000fe200078e0a04 */
[----:B------:R-:W-:Y:S01]  /*0b60*/  LEA.HI R4, R0, R205, RZ, 0x5 ;  /* 0x000000cd00047211 */ /* 0x000fe200078f28ff */
[----:B------:R-:W-:Y:S01]  /*0b70*/  UMOV UR4, URZ ;  /* 0x0000003f00047c82 */ /* 0x000fe20008000000 */
[----:B------:R-:W-:Y:S01]  /*0b80*/  LEA.HI R2, R2, R199, RZ, 0x1 ;  /* 0x000000c702027211 */ /* 0x000fe200078f08ff */
[----:B------:R-:W-:Y:S01]  /*0b90*/  IMAD.U32 R202, RZ, RZ, UR8 ;  /* 0x00000008ffca7e24 */ /* 0x000fe2000f8e00ff */
[----:B------:R-:W-:Y:S01]  /*0ba0*/  SHF.R.S32.HI R8, RZ, 0x1f, R183 ;  /* 0x0000001fff087819 */ /* 0x000fe200000114b7 */
[----:B------:R-:W-:Y:S01]  /*0bb0*/  IMAD.SHL.U32 R5, R4, 0x20, RZ ;  /* 0x0000002004057824 */ /* 0x000fe200078e00ff */
[C---:B------:R-:W-:Y:S01]  /*0bc0*/  LOP3.LUT R4, R3.reuse, 0x3fffff0, RZ, 0xc0, !PT ;  /* 0x03fffff003047812 */ /* 0x040fe200078ec0ff */
[----:B------:R-:W-:Y:S01]  /*0bd0*/  IMAD.U32 R182, RZ, RZ, UR4 ;  /* 0x00000004ffb67e24 */ /* 0x000fe2000f8e00ff */
[----:B------:R-:W-:-:S02]  /*0be0*/  LEA.HI R3, R3, R6, RZ, 0x1 ;  /* 0x0000000603037211 */ /* 0x000fc400078f08ff */
[----:B------:R-:W-:Y:S01]  /*0bf0*/  LOP3.LUT R5, R5, 0xfffffc00, RZ, 0xc0, !PT ;  /* 0xfffffc0005057812 */ /* 0x000fe200078ec0ff */
[----:B------:R-:W-:Y:S01]  /*0c00*/  IMAD.IADD R4, R205, 0x1, -R4 ;  /* 0x00000001cd047824 */ /* 0x000fe200078e0a04 */
[----:B------:R-:W-:Y:S02]  /*0c10*/  LOP3.LUT R3, R3, 0x1ffffffe, RZ, 0xc0, !PT ;  /* 0x1ffffffe03037812 */ /* 0x000fe400078ec0ff */
[----:B------:R-:W-:Y:S01]  /*0c20*/  LEA.HI R7, R8, R183, RZ, 0x2 ;  /* 0x000000b708077211 */ /* 0x000fe200078f10ff */
[----:B------:R-:W-:Y:S01]  /*0c30*/  IMAD R4, R4, 0x40, R5 ;  /* 0x0000004004047824 */ /* 0x000fe200078e0205 */
[-C--:B------:R-:W-:Y:S01]  /*0c40*/  LEA.HI R5, R0, R205.reuse, RZ, 0x2 ;  /* 0x000000cd00057211 */ /* 0x080fe200078f10ff */
[----:B------:R-:W-:Y:S01]  /*0c50*/  IMAD.IADD R3, R6, 0x1, -R3 ;  /* 0x0000000106037824 */ /* 0x000fe200078e0a03 */
[----:B------:R-:W-:Y:S02]  /*0c60*/  LEA.HI R0, R0, R205, RZ, 0x3 ;  /* 0x000000cd00007211 */ /* 0x000fe400078f18ff */
[----:B------:R-:W-:Y:S01]  /*0c70*/  SHF.R.S32.HI R9, RZ, 0x2, R7 ;  /* 0x00000002ff097819 */ /* 0x000fe20000011407 */
[----:B------:R-:W-:Y:S01]  /*0c80*/  IMAD R201, R3, 0x8, R4 ;  /* 0x0000000803c97824 */ /* 0x000fe200078e0204 */
[----:B------:R-:W-:-:S02]  /*0c90*/  LOP3.LUT R4, R5, 0xfffffffc, RZ, 0xc0, !PT ;  /* 0xfffffffc05047812 */ /* 0x000fc400078ec0ff */
[----:B------:R-:W-:Y:S02]  /*0ca0*/  SHF.R.S32.HI R10, RZ, 0x1f, R7 ;  /* 0x0000001fff0a7819 */ /* 0x000fe40000011407 */
[----:B------:R-:W-:Y:S01]  /*0cb0*/  LEA.HI R8, R8, R183, RZ, 0x5 ;  /* 0x000000b708087211 */ /* 0x000fe200078f28ff */
[----:B------:R-:W-:Y:S01]  /*0cc0*/  IMAD.IADD R3, R205, 0x1, -R4 ;  /* 0x00000001cd037824 */ /* 0x000fe200078e0a04 */
[----:B------:R-:W-:Y:S02]  /*0cd0*/  LOP3.LUT R4, R2, 0x3fffffe, RZ, 0xc0, !PT ;  /* 0x03fffffe02047812 */ /* 0x000fe400078ec0ff */
[----:B------:R-:W-:Y:S02]  /*0ce0*/  LOP3.LUT R2, R0, 0xfffffff8, RZ, 0xc0, !PT ;  /* 0xfffffff800027812 */ /* 0x000fe400078ec0ff */
[----:B------:R-:W-:Y:S01]  /*0cf0*/  LEA.HI R10, R10, R9, RZ, 0x3 ;  /* 0x000000090a0a7211 */ /* 0x000fe200078f18ff */
[----:B------:R-:W-:Y:S01]  /*0d00*/  IMAD.IADD R4, R199, 0x1, -R4 ;  /* 0x00000001c7047824 */ /* 0x000fe200078e0a04 */
[----:B------:R-:W-:Y:S01]  /*0d10*/  SHF.R.S32.HI R8, RZ, 0x5, R8 ;  /* 0x00000005ff087819 */ /* 0x000fe20000011408 */
[----:B------:R-:W-:Y:S01]  /*0d20*/  IMAD.IADD R161, R205, 0x1, -R2 ;  /* 0x00000001cda17824 */ /* 0x000fe200078e0a02 */
[----:B------:R-:W-:-:S02]  /*0d30*/  LOP3.LUT R2, R7, 0x7ffffffc, RZ, 0xc0, !PT ;  /* 0x7ffffffc07027812 */ /* 0x000fc400078ec0ff */
[----:B------:R-:W-:Y:S01]  /*0d40*/  LOP3.LUT R10, R10, 0xfffffff8, RZ, 0xc0, !PT ;  /* 0xfffffff80a0a7812 */ /* 0x000fe200078ec0ff */
[----:B------:R-:W-:Y:S01]  /*0d50*/  IMAD.SHL.U32 R22, R161, 0x8, RZ ;  /* 0x00000008a1167824 */ /* 0x000fe200078e00ff */
[----:B------:R-:W-:Y:S01]  /*0d60*/  LEA.HI R5, R3, R3, RZ, 0x1 ;  /* 0x0000000303057211 */ /* 0x000fe200078f08ff */
[----:B------:R-:W-:Y:S01]  /*0d70*/  IMAD.IADD R2, R183, 0x1, -R2 ;  /* 0x00000001b7027824 */ /* 0x000fe200078e0a02 */
[----:B------:R-:W-:Y:S01]  /*0d80*/  SHF.R.S32.HI R180, RZ, 0x3, R0 ;  /* 0x00000003ffb47819 */ /* 0x000fe20000011400 */
[----:B------:R-:W-:Y:S01]  /*0d90*/  IMAD.IADD R9, R9, 0x1, -R10 ;  /* 0x0000000109097824 */ /* 0x000fe200078e0a0a */
[----:B------:R-:W-:Y:S01]  /*0da0*/  LOP3.LUT R6, R5, 0x1ffffffe, RZ, 0xc0, !PT ;  /* 0x1ffffffe05067812 */ /* 0x000fe200078ec0ff */
[----:B------:R-:W-:Y:S01]  /*0db0*/  IMAD.SHL.U32 R18, R2, 0x2, RZ ;  /* 0x0000000202127824 */ /* 0x000fe200078e00ff */
[----:B------:R-:W-:Y:S01]  /*0dc0*/  SHF.R.S32.HI R204, RZ, 0x1f, R22 ;  /* 0x0000001fffcc7819 */ /* 0x000fe20000011416 */
[----:B------:R-:W-:Y:S02]  /*0dd0*/  IMAD R9, R8, 0x10, R9 ;  /* 0x0000001008097824 */ /* 0x000fe400078e0209 */
[----:B------:R-:W-:-:S02]  /*0de0*/  VIADD R160, R22, 0x40 ;  /* 0x0000004016a07836 */ /* 0x000fc40000000000 */
[C---:B------:R-:W-:Y:S02]  /*0df0*/  VIADD R179, R18.reuse, 0x8 ;  /* 0x0000000812b37836 */ /* 0x040fe40000000000 */
[C---:B------:R-:W-:Y:S01]  /*0e00*/  VIADD R178, R18.reuse, 0x10 ;  /* 0x0000001012b27836 */ /* 0x040fe20000000000 */
[----:B------:R-:W-:Y:S01]  /*0e10*/  SHF.R.S32.HI R203, RZ, 0x1f, R160 ;  /* 0x0000001fffcb7819 */ /* 0x000fe200000114a0 */
        /* <DEDUP_REMOVED lines=24> */
[----:B------:R-:W-:Y:S01]  /*0fa0*/  VIADD R165, R18, 0x78 ;  /* 0x0000007812a57836 */ /* 0x000fe20000000000 */
[----:B------:R-:W-:Y:S01]  /*0fb0*/  SHF.R.S32.HI R186, RZ, 0x1f, R167 ;  /* 0x0000001fffba7819 */ /* 0x000fe200000114a7 */
[----:B------:R-:W-:Y:S01]  /*0fc0*/  IMAD.IADD R19, R3, 0x1, -R6 ;  /* 0x0000000103137824 */ /* 0x000fe200078e0a06 */
[----:B------:R-:W-:Y:S01]  /*0fd0*/  SHF.R.S32.HI R185, RZ, 0x1f, R166 ;  /* 0x0000001fffb97819 */ /* 0x000fe200000114a6 */
[----:B------:R-:W-:Y:S01]  /*0fe0*/  IMAD R200, R4, 0x40, R9 ;  /* 0x0000004004c87824 */ /* 0x000fe200078e0209 */
[----:B------:R-:W-:-:S03]  /*0ff0*/  SHF.R.S32.HI R184, RZ, 0x1f, R165 ;  /* 0x0000001fffb87819 */ /* 0x000fc600000114a5 */
[----:B------:R-:W-:-:S07]  /*1000*/  IMAD R19, R19, 0x8, R200 ;  /* 0x0000000813137824 */ /* 0x000fce00078e02c8 */
.L_x_1234:
[----:B01234-:R-:W0:Y:S01]  /*1010*/  LDC.64 R2, c[0x0][0xa28] ;  /* 0x00028a00ff027b82 */ /* 0x01fe220000000a00 */
[----:B------:R-:W-:Y:S01]  /*1020*/  IMAD.U32 R9, RZ, RZ, UR7 ;  /* 0x00000007ff097e24 */ /* 0x000fe2000f8e00ff */
[----:B------:R-:W-:Y:S01]  /*1030*/  ULDC.64 UR8, c[0x0][0x208] ;  /* 0x0000820000087ab9 */ /* 0x000fe20000000a00 */
[----:B------:R-:W-:-:S05]  /*1040*/  IMAD.MOV.U32 R7, RZ, RZ, RZ ;  /* 0x000000ffff077224 */ /* 0x000fca00078e00ff */
[----:B------:R-:W1:Y:S08]  /*1050*/  LDC.64 R4, c[0x0][0xa18] ;  /* 0x00028600ff047b82 */ /* 0x000e700000000a00 */
[----:B------:R-:W2:Y:S01]  /*1060*/  LDC R17, c[0x0][0x288] ;  /* 0x0000a200ff117b82 */ /* 0x000ea20000000800 */
[----:B------:R-:W-:Y:S01]  /*1070*/  ULOP3.LUT UR4, UR6, 0xff000000, URZ, 0xc0, !UPT ;  /* 0xff00000006047892 */ /* 0x000fe2000f8ec03f */
[----:B------:R-:W-:Y:S01]  /*1080*/  ULDC.64 UR10, c[0x0][0xa20] ;  /* 0x00028800000a7ab9 */ /* 0x000fe20000000a00 */
[----:B0-----:R-:W-:-:S05]  /*1090*/  ISETP.NE.U32.AND P0, PT, R2, RZ, PT ;  /* 0x000000ff0200720c */ /* 0x001fca0003f05070 */
[----:B------:R-:W0:Y:S01]  /*10a0*/  LDC R0, c[0x0][0x424] ;  /* 0x00010900ff007b82 */ /* 0x000e220000000800 */
[----:B------:R-:W-:Y:S02]  /*10b0*/  ISETP.NE.AND.EX P0, PT, R3, RZ, PT, P0 ;  /* 0x000000ff0300720c */ /* 0x000fe40003f05300 */
[----:B-1----:R-:W-:-:S05]  /*10c0*/  ISETP.NE.U32.AND P1, PT, R4, RZ, PT ;  /* 0x000000ff0400720c */ /* 0x002fca0003f25070 */
[----:B------:R-:W1:Y:S01]  /*10d0*/  LDC R11, c[0x0][0x2f0] ;  /* 0x0000bc00ff0b7b82 */ /* 0x000e620000000800 */
[----:B------:R-:W-:-:S07]  /*10e0*/  ISETP.NE.AND.EX P1, PT, R5, RZ, PT, P1 ;  /* 0x000000ff0500720c */ /* 0x000fce0003f25310 */
[----:B------:R-:W3:Y:S08]  /*10f0*/  @P0 LDC.64 R2, c[0x0][0xa28] ;  /* 0x00028a00ff020b82 */ /* 0x000ef00000000a00 */
[----:B------:R-:W4:Y:S01]  /*1100*/  @P1 LDC.64 R4, c[0x0][0xa18] ;  /* 0x00028600ff041b82 */ /* 0x000f220000000a00 */
[----:B---3--:R-:W-:Y:S01]  /*1110*/  @P0 IMAD.WIDE R2, R9, 0x4, R2 ;  /* 0x0000000409020825 */ /* 0x008fe200078e0202 */
[----:B------:R-:W-:-:S04]  /*1120*/  USHF.R.U32.HI UR4, URZ, 0x8, UR4 ;  /* 0x000000083f047899 */ /* 0x000fc80008011604 */
[----:B------:R3:W5:Y:S01]  /*1130*/  @P0 LDG.E R7, desc[UR8][R2.64] ;  /* 0x0000000802070981 */ /* 0x000762000c1e1900 */
[----:B----4-:R-:W-:Y:S02]  /*1140*/  @P1 IMAD.WIDE R4, R9, 0x4, R4 ;  /* 0x0000000409041825 */ /* 0x010fe400078e0204 */
[----:B------:R-:W4:Y:S03]  /*1150*/  LDC.64 R8, c[0x0][0x418] ;  /* 0x00010600ff087b82 */ /* 0x000f260000000a00 */
[----:B--2---:R3:W5:Y:S01]  /*1160*/  @P1 LDG.E R17, desc[UR8][R4.64] ;  /* 0x0000000804111981 */ /* 0x004762000c1e1900 */
[----:B------:R-:W-:Y:S01]  /*1170*/  ULOP3.LUT UR8, UR6, 0xff0000, URZ, 0xc0, !UPT ;  /* 0x00ff000006087892 */ /* 0x000fe2000f8ec03f */
[----:B------:R-:W-:-:S03]  /*1180*/  ISETP.NE.U32.AND P2, PT, RZ, UR10, PT ;  /* 0x0000000aff007c0c */ /* 0x000fc6000bf45070 */
[----:B------:R-:W-:Y:S01]  /*1190*/  ULEA.HI UR8, UR8, UR4, URZ, 0x10 ;  /* 0x0000000408087291 */ /* 0x000fe2000f8f803f */
[----:B------:R-:W-:Y:S01]  /*11a0*/  ISETP.NE.AND.EX P2, PT, RZ, UR11, PT, P2 ;  /* 0x0000000bff007c0c */ /* 0x000fe2000bf45320 */
[----:B------:R-:W-:-:S06]  /*11b0*/  ULOP3.LUT UR4, UR6, 0xffff, URZ, 0xc0, !UPT ;  /* 0x0000ffff06047892 */ /* 0x000fcc000f8ec03f */
[----:B------:R-:W-:Y:S01]  /*11c0*/  IMAD.U32 R164, RZ, RZ, UR4 ;  /* 0x00000004ffa47e24 */ /* 0x000fe2000f8e00ff */
[----:B----4-:R-:W-:-:S04]  /*11d0*/  ISETP.NE.U32.AND P0, PT, R8, RZ, PT ;  /* 0x000000ff0800720c */ /* 0x010fc80003f05070 */
[----:B------:R-:W-:-:S04]  /*11e0*/  ISETP.NE.AND.EX P0, PT, R9, RZ, PT, P0 ;  /* 0x000000ff0900720c */ /* 0x000fc80003f05300 */
[----:B0-----:R-:W-:Y:S01]  /*11f0*/  SEL R0, R0, 0x1, P0 ;  /* 0x0000000100007807 */ /* 0x001fe20000000000 */
[----:B-1-3--:R-:W-:Y:S08]  /*1200*/  @P1 BRA `(.L_x_1131) ;  /* 0x00000000002c1947 */ /* 0x00aff00003800000 */
[----:B------:R-:W-:Y:S02]  /*1210*/  ULDC.64 UR10, c[0x0][0xa00] ;  /* 0x00028000000a7ab9 */ /* 0x000fe40000000a00 */
[----:B------:R-:W-:-:S04]  /*1220*/  ISETP.NE.U32.AND P0, PT, RZ, UR10, PT ;  /* 0x0000000aff007c0c */ /* 0x000fc8000bf05070 */
[----:B------:R-:W-:-:S13]  /*1230*/  ISETP.NE.AND.EX P0, PT, RZ, UR11, PT, P0 ;  /* 0x0000000bff007c0c */ /* 0x000fda000bf05300 */
[----:B------:R-:W-:Y:S05]  /*1240*/  @!P0 BRA `(.L_x_1131) ;  /* 0x00000000001c8947 */ /* 0x000fea0003800000 */
[----:B------:R-:W0:Y:S01]  /*1250*/  LDC.64 R2, c[0x0][0xa00] ;  /* 0x00028000ff027b82 */ /* 0x000e220000000a00 */
[----:B------:R-:W-:Y:S01]  /*1260*/  IMAD.U32 R5, RZ, RZ, UR7 ;  /* 0x00000007ff057e24 */ /* 0x000fe2000f8e00ff */
[----:B------:R-:W-:-:S03]  /*1270*/  ULDC.64 UR10, c[0x0][0x208] ;  /* 0x00008200000a7ab9 */ /* 0x000fc60000000a00 */
[----:B0-----:R-:W-:-:S05]  /*1280*/  IMAD.WIDE R2, R5, 0x4, R2 ;  /* 0x0000000405027825 */ /* 0x001fca00078e0202 */
[----:B-----5:R-:W2:Y:S04]  /*1290*/  LDG.E R17, desc[UR10][R2.64] ;  /* 0x0000000a02117981 */ /* 0x020ea8000c1e1900 */
[----:B------:R-:W2:Y:S02]  /*12a0*/  LDG.E R4, desc[UR10][R2.64+0x4] ;  /* 0x0000040a02047981 */ /* 0x000ea4000c1e1900 */
[----:B--2---:R-:W-:-:S07]  /*12b0*/  IMAD.IADD R17, R4, 0x1, -R17 ;  /* 0x0000000104117824 */ /* 0x004fce00078e0a11 */
.L_x_1131:
[----:B------:R-:W-:Y:S02]  /*12c0*/  IMAD R16, R0, R11, RZ ;  /* 0x0000000b00107224 */ /* 0x000fe400078e02ff */
[----:B------:R-:W-:Y:S01]  /*12d0*/  IMAD.U32 R181, RZ, RZ, UR7 ;  /* 0x00000007ffb57e24 */ /* 0x000fe2000f8e00ff */
[----:B------:R-:W-:Y:S06]  /*12e0*/  @!P2 BRA `(.L_x_1132) ;  /* 0x00000000001ca947 */ /* 0x000fec0003800000 */
[----:B------:R-:W-:Y:S01]  /*12f0*/  ULDC.64 UR10, c[0x0][0xa20] ;  /* 0x00028800000a7ab9 */ /* 0x000fe20000000a00 */
[----:B------:R-:W-:Y:S01]  /*1300*/  ULDC.64 UR12, c[0x0][0x208] ;  /* 0x00008200000c7ab9 */ /* 0x000fe20000000a00 */
[----:B------:R-:W-:-:S06]  /*1310*/  UIMAD.WIDE UR6, UR7, 0x4, UR10 ;  /* 0x00000004070678a5 */ /* 0x000fcc000f8e020a */
[----:B------:R-:W-:Y:S02]  /*1320*/  IMAD.U32 R2, RZ, RZ, UR6 ;  /* 0x00000006ff027e24 */ /* 0x000fe4000f8e00ff */
[----:B------:R-:W-:-:S05]  /*1330*/  IMAD.U32 R3, RZ, RZ, UR7 ;  /* 0x00000007ff037e24 */ /* 0x000fca000f8e00ff */
[----:B------:R0:W5:Y:S01]  /*1340*/  LDG.E R16, desc[UR12][R2.64] ;  /* 0x0000000c02107981 */ /* 0x000162000c1e1900 */
[----:B------:R-:W-:Y:S05]  /*1350*/  BRA `(.L_x_1133) ;  /* 0x00000000002c7947 */ /* 0x000fea0003800000 */
.L_x_1132:
        /* <DEDUP_REMOVED lines=8> */
[----:B------:R-:W2:Y:S04]  /*13e0*/  LDG.E R16, desc[UR10][R2.64] ;  /* 0x0000000a02107981 */ /* 0x000ea8000c1e1900 */
[----:B------:R-:W2:Y:S02]  /*13f0*/  LDG.E R5, desc[UR10][R2.64+0x4] ;  /* 0x0000040a02057981 */ /* 0x000ea4000c1e1900 */
[----:B--2---:R-:W-:-:S07]  /*1400*/  IMAD.IADD R16, R5, 0x1, -R16 ;  /* 0x0000000105107824 */ /* 0x004fce00078e0a10 */
.L_x_1133:
[----:B------:R-:W-:Y:S01]  /*1410*/  ULDC UR4, c[0x0][0x448] ;  /* 0x0001120000047ab9 */ /* 0x000fe20000000800 */
[----:B-----5:R-:W-:Y:S01]  /*1420*/  IMAD.IADD R16, R16, 0x1, -R7 ;  /* 0x0000000110107824 */ /* 0x020fe200078e0a07 */
[----:B------:R-:W-:Y:S02]  /*1430*/  UISETP.NE.AND UP0, UPT, UR4, 0x1, UPT ;  /* 0x000000010400788c */ /* 0x000fe4000bf05270 */
[----:B------:R-:W-:Y:S02]  /*1440*/  USHF.L.U32 UR60, UR5, 0x7, URZ ;  /* 0x00000007053c7899 */ /* 0x000fe4000800063f */
[----:B------:R-:W-:Y:S01]  /*1450*/  IADD3 R0, R16, 0x1, -R17 ;  /* 0x0000000110007810 */ /* 0x000fe20007ffe811 */
[----:B------:R-:W-:Y:S01]  /*1460*/  ULDC.64 UR4, c[0x0][0x9e0] ;  /* 0x0002780000047ab9 */ /* 0x000fe20000000a00 */
[----:B------:R-:W-:Y:S02]  /*1470*/  UIADD3 UR9, UR60, 0x7f, URZ ;  /* 0x0000007f3c097890 */ /* 0x000fe4000fffe03f */
[----:B------:R-:W-:Y:S01]  /*1480*/  R2UR UR10, R0 ;  /* 0x00000000000a72ca */ /* 0x000fe200000e0000 */
[----:B------:R-:W-:-:S02]  /*1490*/  UISETP.GE.AND UP1, UPT, UR5, 0x1, UPT ;  /* 0x000000010500788c */ /* 0x000fc4000bf26270 */
[----:B------:R-:W-:Y:S01]  /*14a0*/  @UP0 ULDC UR6, c[0x0][0x44c] ;  /* 0x0001130000060ab9 */ /* 0x000fe20000000800 */
[----:B------:R-:W-:Y:S01]  /*14b0*/  @UP0 ULDC UR11, c[0x0][0x450] ;  /* 0x00011400000b0ab9 */ /* 0x000fe20000000800 */
[----:B------:R-:W-:Y:S02]  /*14c0*/  UIMAD.WIDE.U32 UR6, UR9, UR6, URZ ;  /* 0x00000006090672a5 */ /* 0x000fe4000f8e003f */
[----:B------:R-:W-:Y:S02]  /*14d0*/  PLOP3.LUT P1, PT, PT, PT, UP1, 0x80, 0x0 ;  /* 0x000000000000781c */ /* 0x000fe40003f2f018 */
[----:B------:R-:W-:-:S04]  /*14e0*/  @UP0 USHF.R.U32.HI UR9, URZ, UR11, UR7 ;  /* 0x0000000b3f090299 */ /* 0x000fc80008011607 */
[----:B------:R-:W-:-:S04]  /*14f0*/  UIADD3 UR9, UR10, UR9, URZ ;  /* 0x000000090a097290 */ /* 0x000fc8000fffe03f */
[----:B------:R-:W-:-:S06]  /*1500*/  UIADD3 UR4, UR9, UR4, URZ ;  /* 0x0000000409047290 */ /* 0x000fcc000fffe03f */
[----:B------:R-:W-:Y:S01]  /*1510*/  IMAD.U32 R0, RZ, RZ, UR4 ;  /* 0x00000004ff007e24 */ /* 0x000fe2000f8e00ff */
[----:B------:R-:W-:Y:S06]  /*1520*/  @!P1 BRA `(.L_x_1134) ;  /* 0x0000000000409947 */ /* 0x000fec0003800000 */
        /* <DEDUP_REMOVED lines=10> */
.L_x_1135:
[----:B------:R-:W-:-:S11]  /*15d0*/  UISETP.NE.AND UP1, UPT, UR5, 0x1, UPT ;  /* 0x000000010500788c */ /* 0x000fd6000bf25270 */
[----:B------:R-:W-:Y:S02]  /*15e0*/  @UP1 ULDC.64 UR10, c[0x0][0x9e8] ;  /* 0x00027a00000a1ab9 */ /* 0x000fe40000000a00 */
[----:B------:R-:W-:-:S04]  /*15f0*/  UIMAD.WIDE.U32 UR6, UR4, UR10, URZ ;  /* 0x0000000a040672a5 */ /* 0x000fc8000f8e003f */
[----:B------:R-:W-:-:S12]  /*1600*/  @UP1 USHF.R.U32.HI UR4, URZ, UR11, UR7 ;  /* 0x0000000b3f041299 */ /* 0x000fd80008011607 */
.L_x_1136:
[----:B------:R-:W-:-:S06]  /*1610*/  UIMAD UR4, UR4, UR5, UR5 ;  /* 0x00000005040472a4 */ /* 0x000fcc000f8e0205 */
[----:B------:R-:W-:-:S07]  /*1620*/  VIMNMX R0, R0, UR4, PT ;  /* 0x0000000400007c48 */ /* 0x000fce000bfe0100 */
.L_x_1134:
[----:B------:R-:W-:Y:S01]  /*1630*/  IMAD.IADD R82, R16, 0x1, -R17 ;  /* 0x0000000110527824 */ /* 0x000fe200078e0a11 */
[----:B------:R-:W-:Y:S01]  /*1640*/  @UP0 ULDC UR6, c[0x0][0x44c] ;  /* 0x0001130000060ab9 */ /* 0x000fe20000000800 */
[----:B0-----:R-:W-:Y:S01]  /*1650*/  VIADD R2, R0, 0x5f ;  /* 0x0000005f00027836 */ /* 0x001fe20000000000 */
[----:B------:R-:W-:Y:S01]  /*1660*/  UIMAD.WIDE.U32 UR6, UR60, UR6, URZ ;  /* 0x000000063c0672a5 */ /* 0x000fe2000f8e003f */
[----:B------:R-:W-:Y:S01]  /*1670*/  VIADD R0, R16, 0x5f ;  /* 0x0000005f10007836 */ /* 0x000fe20000000000 */
[----:B------:R-:W-:Y:S01]  /*1680*/  R2UR UR9, R82 ;  /* 0x00000000520972ca */ /* 0x000fe200000e0000 */
[----:B------:R-:W-:Y:S01]  /*1690*/  @UP0 ULDC UR10, c[0x0][0x450] ;  /* 0x00011400000a0ab9 */ /* 0x000fe20000000800 */
[----:B------:R-:W-:Y:S01]  /*16a0*/  IMAD.HI R2, R2, 0x2aaaaaab, RZ ;  /* 0x2aaaaaab02027827 */ /* 0x000fe200078e02ff */
[----:B------:R-:W-:Y:S01]  /*16b0*/  UMOV UR4, UR60 ;  /* 0x0000003c00047c82 */ /* 0x000fe20008000000 */
[----:B------:R-:W-:Y:S02]  /*16c0*/  @UP0 USHF.R.U32.HI UR4, URZ, UR10, UR7 ;  /* 0x0000000a3f040299 */ /* 0x000fe40008011607 */
[----:B------:R-:W-:Y:S01]  /*16d0*/  IMAD.HI R0, R0, 0x2aaaaaab, RZ ;  /* 0x2aaaaaab00007827 */ /* 0x000fe200078e02ff */
[----:B------:R-:W-:-:S04]  /*16e0*/  SHF.R.U32.HI R5, RZ, 0x1f, R2 ;  /* 0x0000001fff057819 */ /* 0x000fc80000011602 */
[----:B------:R-:W-:Y:S02]  /*16f0*/  SHF.R.U32.HI R3, RZ, 0x1f, R0 ;  /* 0x0000001fff037819 */ /* 0x000fe40000011600 */
[----:B------:R-:W-:Y:S01]  /*1700*/  UIADD3 UR4, UR9, UR4, URZ ;  /* 0x0000000409047290 */ /* 0x000fe2000fffe03f */
[----:B------:R-:W-:Y:S02]  /*1710*/  LEA.HI.SX32 R2, R2, R5, 0x1c ;  /* 0x0000000502027211 */ /* 0x000fe400078fe2ff */
[----:B------:R-:W-:Y:S01]  /*1720*/  ULDC UR9, c[0x0][0x9dc] ;  /* 0x0002770000097ab9 */ /* 0x000fe20000000800 */
[----:B------:R-:W-:Y:S01]  /*1730*/  LEA.HI.SX32 R3, R0, R3, 0x1c ;  /* 0x0000000300037211 */ /* 0x000fe200078fe2ff */
[----:B------:R-:W-:-:S03]  /*1740*/  UIADD3 UR9, UR4, -UR9, URZ ;  /* 0x8000000904097290 */ /* 0x000fc6000fffe03f */
[----:B------:R-:W-:Y:S01]  /*1750*/  VIMNMX R83, R3, R2, PT ;  /* 0x0000000203537248 */ /* 0x000fe20003fe0100 */
[----:B------:R-:W-:Y:S08]  /*1760*/  @!P1 BRA `(.L_x_1137) ;  /* 0x0000000000449947 */ /* 0x000ff00003800000 */
        /* <DEDUP_REMOVED lines=10> */
.L_x_1138:
[----:B------:R-:W-:-:S11]  /*1810*/  UISETP.NE.AND UP0, UPT, UR5, 0x1, UPT ;  /* 0x000000010500788c */ /* 0x000fd6000bf05270 */
[----:B------:R-:W-:Y:S02]  /*1820*/  @UP0 ULDC.64 UR10, c[0x0][0x9e8] ;  /* 0x00027a00000a0ab9 */ /* 0x000fe40000000a00 */
[----:B------:R-:W-:-:S04]  /*1830*/  UIMAD.WIDE.U32 UR6, UR4, UR10, URZ ;  /* 0x0000000a040672a5 */ /* 0x000fc8000f8e003f */
[----:B------:R-:W-:-:S12]  /*1840*/  @UP0 USHF.R.U32.HI UR4, URZ, UR11, UR7 ;  /* 0x0000000b3f040299 */ /* 0x000fd80008011607 */
.L_x_1139:
[----:B------:R-:W-:-:S04]  /*1850*/  UIMAD UR4, UR4, UR5, URZ ;  /* 0x00000005040472a4 */ /* 0x000fc8000f8e023f */
[----:B------:R-:W-:-:S04]  /*1860*/  UISETP.LT.AND UP0, UPT, UR9, UR4, UPT ;  /* 0x000000040900728c */ /* 0x000fc8000bf01270 */
[----:B------:R-:W-:-:S12]  /*1870*/  USEL UR9, UR9, UR4, !UP0 ;  /* 0x0000000409097287 */ /* 0x000fd8000c000000 */
.L_x_1137:
[----:B------:R-:W-:Y:S02]  /*1880*/  UIMAD.WIDE UR4, UR9, 0x2aaaaaab, URZ ;  /* 0x2aaaaaab090478a5 */ /* 0x000fe4000f8e023f */
[----:B------:R-:W-:Y:S02]  /*1890*/  ULOP3.LUT UR6, UR8, 0xff, URZ, 0xc0, !UPT ;  /* 0x000000ff08067892 */ /* 0x000fe4000f8ec03f */
[----:B------:R-:W-:-:S04]  /*18a0*/  USHF.R.U32.HI UR4, URZ, 0x1f, UR5 ;  /* 0x0000001f3f047899 */ /* 0x000fc80008011605 */
[----:B------:R-:W-:Y:S01]  /*18b0*/  ULEA.HI.SX32 UR4, UR5, UR4, 0x1c ;  /* 0x0000000405047291 */ /* 0x000fe2000f8fe23f */
[----:B------:R-:W-:Y:S01]  /*18c0*/  IMAD.U32 R163, RZ, RZ, UR6 ;  /* 0x00000006ffa37e24 */ /* 0x000fe2000f8e00ff */
[----:B------:R-:W-:Y:S02]  /*18d0*/  USHF.R.U32.HI UR5, URZ, 0x10, UR8 ;  /* 0x000000103f057899 */ /* 0x000fe40008011608 */
[----:B------:R-:W-:-:S04]  /*18e0*/  UISETP.LT.AND UP0, UPT, URZ, UR4, UPT ;  /* 0x000000043f00728c */ /* 0x000fc8000bf01270 */
[----:B------:R-:W-:Y:S01]  /*18f0*/  USEL UR9, URZ, UR4, !UP0 ;  /* 0x000000043f097287 */ /* 0x000fe2000c000000 */
[----:B------:R-:W-:Y:S02]  /*1900*/  IMAD.U32 R162, RZ, RZ, UR5 ;  /* 0x00000005ffa27e24 */ /* 0x000fe4000f8e00ff */
[----:B------:R-:W-:-:S03]  /*1910*/  UMOV UR4, URZ ;  /* 0x0000003f00047c82 */ /* 0x000fc60008000000 */
[----:B------:R-:W-:-:S13]  /*1920*/  ISETP.GT.AND P0, PT, R83, UR9, PT ;  /* 0x0000000953007c0c */ /* 0x000fda000bf04270 */
[----:B------:R-:W-:Y:S05]  /*1930*/  @!P0 BRA `(.L_x_1140) ;  /* 0x00000000009c8947 */ /* 0x000fea0003800000 */
[----:B------:R-:W-:Y:S01]  /*1940*/  R2UR UR5, R162 ;  /* 0x00000000a20572ca */ /* 0x000fe200000e0000 */
[----:B------:R-:W-:-:S12]  /*1950*/  ULDC UR4, c[0x0][0x9f0] ;  /* 0x00027c0000047ab9 */ /* 0x000fd80000000800 */
[----:B------:R-:W-:-:S04]  /*1960*/  UISETP.NE.AND UP0, UPT, UR5, URZ, UPT ;  /* 0x0000003f0500728c */ /* 0x000fc8000bf05270 */
[----:B------:R-:W-:-:S03]  /*1970*/  USEL UR10, UR5, UR4, UP0 ;  /* 0x00000004050a7287 */ /* 0x000fc60008000000 */
[----:B------:R-:W-:-:S03]  /*1980*/  UMOV UR4, URZ ;  /* 0x0000003f00047c82 */ /* 0x000fc60008000000 */
[----:B------:R-:W-:-:S05]  /*1990*/  IMAD.U32 R4, RZ, RZ, UR10 ;  /* 0x0000000aff047e24 */ /* 0x000fca000f8e00ff */
[----:B------:R-:W-:-:S04]  /*19a0*/  IABS R0, R4 ;  /* 0x0000000400007213 */ /* 0x000fc80000000000 */
[----:B------:R-:W-:Y:S02]  /*19b0*/  R2UR UR11, R0 ;  /* 0x00000000000b72ca */ /* 0x000fe400000e0000 */
[----:B------:R-:W-:Y:S02]  /*19c0*/  IADD3 R0, R4, -0x1, R83 ;  /* 0xffffffff04007810 */ /* 0x000fe40007ffe053 */
[----:B------:R-:W-:Y:S02]  /*19d0*/  IABS R4, R4 ;  /* 0x0000000400047213 */ /* 0x000fe40000000000 */
[----:B------:R-:W-:-:S03]  /*19e0*/  R2UR UR6, R0 ;  /* 0x00000000000672ca */ /* 0x000fc600000e0000 */
[----:B------:R-:W-:-:S04]  /*19f0*/  IMAD.MOV R4, RZ, RZ, -R4 ;  /* 0x000000ffff047224 */ /* 0x000fc800078e0a04 */
[----:B------:R-:W0:Y:S06]  /*1a00*/  I2F.RP R2, UR11 ;  /* 0x0000000b00027d06 */ /* 0x000e2c0008209400 */
[----:B------:R-:W-:-:S06]  /*1a10*/  UIADD3 UR6, -UR9, UR6, URZ ;  /* 0x0000000609067290 */ /* 0x000fcc000fffe13f */
[----:B------:R-:W-:Y:S01]  /*1a20*/  IMAD.U32 R0, RZ, RZ, UR6 ;  /* 0x00000006ff007e24 */ /* 0x000fe2000f8e00ff */
[----:B------:R-:W-:Y:S01]  /*1a30*/  ULOP3.LUT UR6, UR6, UR10, URZ, 0x3c, !UPT ;  /* 0x0000000a06067292 */ /* 0x000fe2000f8e3c3f */
[----:B0-----:R-:W0:Y:S03]  /*1a40*/  MUFU.RCP R2, R2 ;  /* 0x0000000200027308 */ /* 0x001e260000001000 */
[----:B------:R-:W-:-:S04]  /*1a50*/  IABS R0, R0 ;  /* 0x0000000000007213 */ /* 0x000fc80000000000 */
[----:B------:R-:W-:Y:S01]  /*1a60*/  R2UR UR8, R0 ;  /* 0x00000000000872ca */ /* 0x000fe200000e0000 */
[----:B------:R-:W-:Y:S02]  /*1a70*/  IMAD.MOV.U32 R0, RZ, RZ, R4 ;  /* 0x000000ffff007224 */ /* 0x000fe400078e0004 */
[----:B0-----:R-:W-:-:S06]  /*1a80*/  VIADD R3, R2, 0xffffffe ;  /* 0x0ffffffe02037836 */ /* 0x001fcc0000000000 */
[----:B------:R-:W0:Y:S02]  /*1a90*/  F2I.FTZ.U32.TRUNC.NTZ R3, R3 ;  /* 0x0000000300037305 */ /* 0x000e24000021f000 */
[----:B0-----:R-:W-:-:S13]  /*1aa0*/  R2UR UR5, R3 ;  /* 0x00000000030572ca */ /* 0x001fda00000e0000 */
[----:B------:R-:W-:-:S04]  /*1ab0*/  UIADD3 UR7, URZ, -UR5, URZ ;  /* 0x800000053f077290 */ /* 0x000fc8000fffe03f */
[----:B------:R-:W-:-:S04]  /*1ac0*/  UIMAD UR7, UR7, UR11, URZ ;  /* 0x0000000b070772a4 */ /* 0x000fc8000f8e023f */
[----:B------:R-:W-:-:S03]  /*1ad0*/  UIMAD.WIDE.U32 UR4, UR5, UR7, UR4 ;  /* 0x00000007050472a5 */ /* 0x000fc6000f8e0004 */
[----:B------:R-:W-:Y:S01]  /*1ae0*/  R2UR UR7, R0 ;  /* 0x00000000000772ca */ /* 0x000fe200000e0000 */
[----:B------:R-:W-:-:S12]  /*1af0*/  UIMAD.WIDE.U32 UR4, UR5, UR8, URZ ;  /* 0x00000008050472a5 */ /* 0x000fd8000f8e003f */
[----:B------:R-:W-:-:S04]  /*1b00*/  UIMAD UR4, UR5, UR7, UR8 ;  /* 0x00000007050472a4 */ /* 0x000fc8000f8e0208 */
[----:B------:R-:W-:-:S11]  /*1b10*/  UISETP.GT.U32.AND UP1, UPT, UR11, UR4, UPT ;  /* 0x000000040b00728c */ /* 0x000fd6000bf24070 */
[----:B------:R-:W-:Y:S02]  /*1b20*/  @!UP1 UIADD3 UR4, UR4, -UR11, URZ ;  /* 0x8000000b04049290 */ /* 0x000fe4000fffe03f */
[----:B------:R-:W-:Y:S02]  /*1b30*/  @!UP1 UIADD3 UR5, UR5, 0x1, URZ ;  /* 0x0000000105059890 */ /* 0x000fe4000fffe03f */
[----:B------:R-:W-:Y:S02]  /*1b40*/  UISETP.GE.U32.AND UP0, UPT, UR4, UR11, UPT ;  /* 0x0000000b0400728c */ /* 0x000fe4000bf06070 */
[----:B------:R-:W-:-:S09]  /*1b50*/  UISETP.GE.AND UP1, UPT, UR6, URZ, UPT ;  /* 0x0000003f0600728c */ /* 0x000fd2000bf26270 */
[----:B------:R-:W-:Y:S02]  /*1b60*/  @UP0 UIADD3 UR5, UR5, 0x1, URZ ;  /* 0x0000000105050890 */ /* 0x000fe4000fffe03f */
[----:B------:R-:W-:-:S05]  /*1b70*/  UISETP.NE.AND UP0, UPT, UR10, URZ, UPT ;  /* 0x0000003f0a00728c */ /* 0x000fca000bf05270 */
[----:B------:R-:W-:Y:S02]  /*1b80*/  UMOV UR4, UR5 ;  /* 0x0000000500047c82 */ /* 0x000fe40008000000 */
[----:B------:R-:W-:-:S04]  /*1b90*/  @!UP1 UIADD3 UR4, -UR4, URZ, URZ ;  /* 0x0000003f04049290 */ /* 0x000fc8000fffe13f */
[----:B------:R-:W-:-:S12]  /*1ba0*/  @!UP0 ULOP3.LUT UR4, URZ, UR10, URZ, 0x33, !UPT ;  /* 0x0000000a3f048292 */ /* 0x000fd8000f8e333f */
.L_x_1140:
[----:B------:R-:W-:Y:S01]  /*1bb0*/  R2UR UR5, R163 ;  /* 0x00000000a30572ca */ /* 0x000fe200000e0000 */
[----:B------:R-:W-:Y:S01]  /*1bc0*/  IMAD.U32 R2, RZ, RZ, UR4 ;  /* 0x00000004ff027e24 */ /* 0x000fe2000f8e00ff */
[----:B------:R-:W-:Y:S01]  /*1bd0*/  PLOP3.LUT P0, PT, PT, PT, PT, 0x80, 0x0 ;  /* 0x000000000000781c */ /* 0x000fe20003f0f070 */
[----:B------:R-:W-:Y:S01]  /*1be0*/  IMAD.MOV.U32 R0, RZ, RZ, RZ ;  /* 0x000000ffff007224 */ /* 0x000fe200078e00ff */
[----:B------:R-:W-:Y:S01]  /*1bf0*/  CS2R R86, SRZ ;  /* 0x0000000000567805 */ /* 0x000fe2000001ff00 */
[----:B------:R-:W-:Y:S01]  /*1c00*/  IMAD.MOV.U32 R92, RZ, RZ, RZ ;  /* 0x000000ffff5c7224 */ /* 0x000fe200078e00ff */
[----:B------:R-:W-:Y:S02]  /*1c10*/  CS2R R84, SRZ ;  /* 0x0000000000547805 */ /* 0x000fe4000001ff00 */
[----:B------:R-:W-:Y:S02]  /*1c20*/  CS2R R94, SRZ ;  /* 0x00000000005e7805 */ /* 0x000fe4000001ff00 */
[----:B------:R-:W-:-:S02]  /*1c30*/  CS2R R80, SRZ ;  /* 0x0000000000507805 */ /* 0x000fc4000001ff00 */
[----:B------:R-:W-:Y:S02]  /*1c40*/  CS2R R78, SRZ ;  /* 0x00000000004e7805 */ /* 0x000fe4000001ff00 */
[----:B------:R-:W-:Y:S02]  /*1c50*/  CS2R R76, SRZ ;  /* 0x00000000004c7805 */ /* 0x000fe4000001ff00 */
[----:B------:R-:W-:Y:S02]  /*1c60*/  CS2R R74, SRZ ;  /* 0x00000000004a7805 */ /* 0x000fe4000001ff00 */
[----:B------:R-:W-:Y:S01]  /*1c70*/  CS2R R72, SRZ ;  /* 0x0000000000487805 */ /* 0x000fe2000001ff00 */
[----:B------:R-:W-:Y:S01]  /*1c80*/  UIMAD UR5, UR5, UR4, UR9 ;  /* 0x00000004050572a4 */ /* 0x000fe2000f8e0209 */
[----:B------:R-:W-:Y:S02]  /*1c90*/  CS2R R70, SRZ ;  /* 0x0000000000467805 */ /* 0x000fe4000001ff00 */
[----:B------:R-:W-:-:S02]  /*1ca0*/  CS2R R68, SRZ ;  /* 0x0000000000447805 */ /* 0x000fc4000001ff00 */
[----:B------:R-:W-:Y:S02]  /*1cb0*/  CS2R R66, SRZ ;  /* 0x0000000000427805 */ /* 0x000fe4000001ff00 */
[----:B------:R-:W-:Y:S02]  /*1cc0*/  CS2R R64, SRZ ;  /* 0x0000000000407805 */ /* 0x000fe4000001ff00 */
[----:B------:R-:W-:Y:S02]  /*1cd0*/  CS2R R62, SRZ ;  /* 0x00000000003e7805 */ /* 0x000fe4000001ff00 */
[----:B------:R-:W-:Y:S01]  /*1ce0*/  VIADDMNMX R83, R2, UR5, R83, PT ;  /* 0x0000000502537c46 */ /* 0x000fe2000b800153 */
[----:B------:R-:W-:Y:S01]  /*1cf0*/  IMAD.U32 R23, RZ, RZ, UR5 ;  /* 0x00000005ff177e24 */ /* 0x000fe2000f8e00ff */
[----:B------:R-:W-:Y:S02]  /*1d00*/  CS2R R60, SRZ ;  /* 0x00000000003c7805 */ /* 0x000fe4000001ff00 */
[----:B------:R-:W-:-:S02]  /*1d10*/  CS2R R58, SRZ ;  /* 0x00000000003a7805 */ /* 0x000fc4000001ff00 */
[----:B------:R-:W-:Y:S02]  /*1d20*/  ISETP.GT.AND P1, PT, R83, UR5, PT ;  /* 0x0000000553007c0c */ /* 0x000fe4000bf24270 */
        /* <DEDUP_REMOVED lines=49> */
.L_x_1142:
[----:B------:R-:W-:Y:S02]  /*2040*/  R2UR UR6, R182 ;  /* 0x00000000b60672ca */ /* 0x000fe400000e0000 */
[----:B------:R-:W-:-:S11]  /*2050*/  R2UR UR5, R202 ;  /* 0x00000000ca0572ca */ /* 0x000fd600000e0000 */
[----:B------:R-:W-:Y:S02]  /*2060*/  ULEA.HI UR4, UR6, UR6, URZ, 0x1 ;  /* 0x0000000606047291 */ /* 0x000fe4000f8f083f */
[----:B------:R-:W-:Y:S02]  /*2070*/  IMAD.U32 R2, RZ, RZ, UR5 ;  /* 0x00000005ff027e24 */ /* 0x000fe4000f8e00ff */
[----:B------:R-:W-:-:S03]  /*2080*/  ULOP3.LUT UR4, UR4, 0xfffffffe, URZ, 0xc0, !UPT ;  /* 0xfffffffe04047892 */ /* 0x000fc6000f8ec03f */
[----:B------:R-:W-:Y:S01]  /*2090*/  ISETP.NE.AND P0, PT, R2, 0x3, PT ;  /* 0x000000030200780c */ /* 0x000fe20003f05270 */
[----:B------:R-:W-:-:S06]  /*20a0*/  UIADD3 UR4, UR6, -UR4, URZ ;  /* 0x8000000406047290 */ /* 0x000fcc000fffe03f */
[----:B------:R-:W-:-:S05]  /*20b0*/  IMAD.U32 R0, RZ, RZ, UR4 ;  /* 0x00000004ff007e24 */ /* 0x000fca000f8e00ff */
[----:B------:R-:W-:-:S04]  /*20c0*/  SHF.L.U32 R0, R0, 0x1f, RZ ;  /* 0x0000001f00007819 */ /* 0x000fc800000006ff */
[----:B------:R-:W0:Y:S02]  /*20d0*/  SYNCS.PHASECHK.TRANS64.TRYWAIT P1, [UR38+0x2a800], R0 ;  /* 0x02a80000ff0075a7 */ /* 0x000e240008020166 */
[----:B0-----:R-:W-:Y:S05]  /*20e0*/  @!P1 BRA `(.L_x_1143) ;  /* 0x0000017000a09947 */ /* 0x001fea0003800000 */
.L_x_1369:
[----:B------:R-:W-:Y:S05]  /*20f0*/  @!P0 BRA `(.L_x_1144) ;  /* 0x0000000000048947 */ /* 0x000fea0003800000 */
[----:B------:R-:W-:Y:S01]  /*2100*/  BPT.TRAP 0x1 ;  /* 0x000000040000795c */ /* 0x000fe20000300000 */
.L_x_1144:
[----:B------:R-:W-:Y:S02]  /*2110*/  IMAD.U32 R21, RZ, RZ, UR37 ;  /* 0x00000025ff157e24 */ /* 0x000fe4000f8e00ff */
[----:B0-----:R-:W-:-:S03]  /*2120*/  IMAD.U32 R0, RZ, RZ, UR36 ;  /* 0x00000024ff007e24 */ /* 0x001fc6000f8e00ff */
[----:B------:R-:W-:Y:S02]  /*2130*/  LEA R21, R21, UR38, 0x3 ;  /* 0x0000002615157c11 */ /* 0x000fe4000f8e18ff */
[----:B------:R-:W-:-:S04]  /*2140*/  SHF.L.U32 R0, R0, 0x1f, RZ ;  /* 0x0000001f00007819 */ /* 0x000fc800000006ff */
[----:B------:R0:W1:Y:S01]  /*2150*/  SYNCS.PHASECHK.TRANS64.TRYWAIT P2, [R21+URZ+0x2a830], R0 ;  /* 0x02a83000150075a7 */ /* 0x000062000804017f */
[----:B------:R-:W-:Y:S05]  /*2160*/  @!P0 BRA `(.L_x_1145) ;  /* 0x0000000000048947 */ /* 0x000fea0003800000 */
[----:B------:R-:W-:Y:S01]  /*2170*/  BPT.TRAP 0x1 ;  /* 0x000000040000795c */ /* 0x000fe20000300000 */
.L_x_1145:
[----:B------:R-:W2:Y:S02]  /*2180*/  S2R R2, SR_TID.X ;  /* 0x0000000000027919 */ /* 0x000ea40000002100 */
[----:B--2---:R-:W-:-:S04]  /*2190*/  LOP3.LUT R2, R2, 0x7f, RZ, 0xc0, !PT ;  /* 0x0000007f02027812 */ /* 0x004fc800078ec0ff */
[----:B------:R-:W-:Y:S01]  /*21a0*/  ISETP.NE.AND P1, PT, R2, RZ, PT ;  /* 0x000000ff0200720c */ /* 0x000fe20003f25270 */
[----:B-1----:R-:W-:-:S12]  /*21b0*/  @P2 BRA `(.L_x_1146) ;  /* 0x0000000000082947 */ /* 0x002fd80003800000 */
[----:B------:R-:W1:Y:S02]  /*21c0*/  SYNCS.PHASECHK.TRANS64.TRYWAIT P2, [R21+URZ+0x2a830], R0 ;  /* 0x02a83000150075a7 */ /* 0x000e64000804017f */
[----:B-1----:R-:W-:Y:S05]  /*21d0*/  @!P2 BRA `(.L_x_1147) ;  /* 0x00000170007ca947 */ /* 0x002fea0003800000 */
.L_x_1146:
[----:B------:R-:W-:Y:S05]  /*21e0*/  WARPSYNC.ALL ;  /* 0x0000000000007948 */ /* 0x000fea0003800000 */
[----:B------:R-:W-:Y:S01]  /*21f0*/  UIADD3 UR4, UR38, 0x18400, URZ ;  /* 0x0001840026047890 */ /* 0x000fe2000fffe03f */
[----:B------:R-:W-:Y:S01]  /*2200*/  WARPGROUP.ARRIVE ;  /* 0x00000000000079c5 */ /* 0x000fe20000000000 */
[----:B------:R-:W-:Y:S01]  /*2210*/  UMOV UR9, 0x40000040 ;  /* 0x4000004000097882 */ /* 0x000fe20000000000 */
[----:B------:R-:W-:Y:S01]  /*2220*/  UMOV UR11, 0x40000040 ;  /* 0x40000040000b7882 */ /* 0x000fe20000000000 */
[----:B------:R-:W-:Y:S01]  /*2230*/  USHF.R.U32.HI UR4, URZ, 0x4, UR4 ;  /* 0x000000043f047899 */ /* 0x000fe20008011604 */
[----:B------:R-:W-:Y:S01]  /*2240*/  IMAD.U32 R5, RZ, RZ, UR9 ;  /* 0x00000009ff057e24 */ /* 0x000fe2000f8e00ff */
[----:B------:R-:W-:Y:S01]  /*2250*/  UMOV UR57, 0x40000040 ;  /* 0x4000004000397882 */ /* 0x000fe20000000000 */
[----:B------:R-:W-:Y:S01]  /*2260*/  UMOV UR59, 0x40000040 ;  /* 0x40000040003b7882 */ /* 0x000fe20000000000 */
[----:B------:R-:W-:Y:S01]  /*2270*/  ULOP3.LUT UR4, UR4, 0x3fff, URZ, 0xc0, !UPT ;  /* 0x00003fff04047892 */ /* 0x000fe2000f8ec03f */
[----:B------:R-:W-:Y:S01]  /*2280*/  VIADD R12, R19, UR60 ;  /* 0x0000003c130c7c36 */ /* 0x000fe20008000000 */
[----:B------:R-:W-:Y:S01]  /*2290*/  UMOV UR53, 0x40000040 ;  /* 0x4000004000357882 */ /* 0x000fe20000000000 */
[----:B------:R-:W-:Y:S01]  /*22a0*/  UMOV UR55, 0x40000040 ;  /* 0x4000004000377882 */ /* 0x000fe20000000000 */
[----:B------:R-:W-:-:S02]  /*22b0*/  ULOP3.LUT UR61, UR4, 0x10000, URZ, 0xfc, !UPT ;  /* 0x00010000043d7892 */ /* 0x000fc4000f8efc3f */
[----:B------:R-:W-:Y:S02]  /*22c0*/  ULOP3.LUT UR4, UR39, 0x10000, URZ, 0xfc, !UPT ;  /* 0x0001000027047892 */ /* 0x000fe4000f8efc3f */
[----:B------:R-:W-:Y:S02]  /*22d0*/  UIMAD UR5, UR37, 0x900, UR61 ;  /* 0x00000900250578a4 */ /* 0x000fe4000f8e023d */
[----:B------:R-:W-:Y:S02]  /*22e0*/  UIADD3 UR56, UR4, 0x2, URZ ;  /* 0x0000000204387890 */ /* 0x000fe4000fffe03f */
[----:B------:R-:W-:Y:S01]  /*22f0*/  UIADD3 UR58, UR5, 0x2, URZ ;  /* 0x00000002053a7890 */ /* 0x000fe2000fffe03f */
[----:B------:R-:W-:Y:S02]  /*2300*/  UMOV UR8, UR4 ;  /* 0x0000000400087c82 */ /* 0x000fe40008000000 */
[----:B------:R-:W-:Y:S01]  /*2310*/  UMOV UR10, UR5 ;  /* 0x00000005000a7c82 */ /* 0x000fe20008000000 */
[----:B------:R-:W-:Y:S01]  /*2320*/  UIADD3 UR52, UR4, 0x4, URZ ;  /* 0x0000000404347890 */ /* 0x000fe2000fffe03f */
[----:B------:R-:W-:Y:S01]  /*2330*/  HGMMA.64x96x16.F32.BF16 R24, gdesc[UR8], RZ, !UPT, gsb0 ;  /* 0x01600000081879f0 */ /* 0x000fe2000c0018ff */
[----:B------:R-:W-:Y:S01]  /*2340*/  UIADD3 UR54, UR5, 0x4, URZ ;  /* 0x0000000405367890 */ /* 0x000fe2000fffe03f */
[----:B------:R-:W-:Y:S01]  /*2350*/  IMAD.U32 R4, RZ, RZ, UR8 ;  /* 0x00000008ff047e24 */ /* 0x000fe2000f8e00ff */
        /* <DEDUP_REMOVED lines=38> */
[----:B------:R-:W-:-:S06]  /*25c0*/  UISETP.NE.AND UP0, UPT, UR5, 0x1, UPT ;  /* 0x000000010500788c */ /* 0x000fcc000bf05270 */
[----:B------:R-:W-:Y:S02]  /*25d0*/  PLOP3.LUT P2, PT, PT, PT, UP0, 0x80, 0x0 ;  /* 0x000000000000781c */ /* 0x000fe40003f4f008 */
[----:B------:R-:W-:-:S03]  /*25e0*/  PLOP3.LUT P3, PT, PT, PT, UP0, 0x80, 0x0 ;  /* 0x000000000000781c */ /* 0x000fc60003f6f008 */
[----:B------:R-:W-:-:S08]  /*25f0*/  @UP0 ULDC UR5, c[0x0][0x44c] ;  /* 0x0001130000050ab9 */ /* 0x000fd00000000800 */
[----:B------:R-:W-:Y:S01]  /*2600*/  @P2 IMAD.HI.U32 R14, R12, UR5, RZ ;  /* 0x000000050c0e2c27 */ /* 0x000fe2000f8e00ff */
[----:B------:R-:W-:Y:S01]  /*2610*/  @UP0 ULDC UR5, c[0x0][0x450] ;  /* 0x0001140000050ab9 */ /* 0x000fe20000000800 */
[----:B------:R-:W-:Y:S02]  /*2620*/  WARPGROUP.DEPBAR.LE gsb0, 0x0 ;  /* 0x00008000000079c5 */ /* 0x000fe40000010000 */
[----:B------:R-:W-:-:S06]  /*2630*/  WARPGROUP.ARRIVE ;  /* 0x00000000000079c5 */ /* 0x000fcc0000000000 */
[----:B------:R-:W-:Y:S03]  /*2640*/  HGMMA.64x96x16.F32.BF16 R24, gdesc[UR56], R24, gsb0 ;  /* 0x01600000381879f0 */ /* 0x000fe60008001818 */
[----:B------:R-:W-:Y:S02]  /*2650*/  WARPGROUP.DEPBAR.LE gsb0, 0x0 ;  /* 0x00008000000079c5 */ /* 0x000fe40000010000 */
[----:B------:R-:W-:-:S06]  /*2660*/  WARPGROUP.ARRIVE ;  /* 0x00000000000079c5 */ /* 0x000fcc0000000000 */
[----:B------:R-:W-:Y:S01]  /*2670*/  HGMMA.64x96x16.F32.BF16 R24, gdesc[UR52], R24, gsb0 ;  /* 0x01600000341879f0 */ /* 0x000fe20008001818 */
[----:B------:R-:W-:Y:S02]  /*2680*/  ULDC UR54, c[0x0][0x9dc] ;  /* 0x0002770000367ab9 */ /* 0x000fe40000000800 */
[----:B------:R-:W-:Y:S01]  /*2690*/  ULOP3.LUT UR54, URZ, UR54, URZ, 0x33, !UPT ;  /* 0x000000363f367292 */ /* 0x000fe2000f8e333f */
[----:B------:R-:W-:Y:S02]  /*26a0*/  WARPGROUP.DEPBAR.LE gsb0, 0x0 ;  /* 0x00008000000079c5 */ /* 0x000fe40000010000 */
[----:B------:R-:W-:-:S06]  /*26b0*/  WARPGROUP.ARRIVE ;  /* 0x00000000000079c5 */ /* 0x000fcc0000000000 */
[----:B------:R-:W-:Y:S01]  /*26c0*/  HGMMA.64x96x16.F32.BF16 R24, gdesc[UR8], R24, gsb0 ;  /* 0x01600000081879f0 */ /* 0x000fe20008001818 */
[----:B------:R-:W-:Y:S02]  /*26d0*/  ULDC.64 UR10, c[0x0][0x9e0] ;  /* 0x00027800000a7ab9 */ /* 0x000fe40000000a00 */
[----:B------:R-:W-:-:S06]  /*26e0*/  UISETP.GE.AND UP1, UPT, UR11, 0x1, UPT ;  /* 0x000000010b00788c */ /* 0x000fcc000bf26270 */
[----:B------:R-:W-:Y:S01]  /*26f0*/  PLOP3.LUT P2, PT, PT, PT, UP1, 0x40, 0x0 ;  /* 0x000000000000781c */ /* 0x000fe20003f4e818 */
        /* <DEDUP_REMOVED lines=26> */
[----:B------:R-:W-:Y:S01]  /*28a0*/  FMUL.FTZ R51, R51, UR4 ;  /* 0x0000000433337c20 */ /* 0x000fe20008410000 */
[----:B------:R-:W-:Y:S01]  /*28b0*/  FMUL.FTZ R64, R64, UR4 ;  /* 0x0000000440407c20 */ /* 0x000fe20008410000 */
[----:B------:R-:W-:Y:S01]  /*28c0*/  IMAD.MOV.U32 R24, RZ, RZ, R12 ;  /* 0x000000ffff187224 */ /* 0x000fe200078e000c */
[----:B------:R-:W-:Y:S01]  /*28d0*/  @P3 SHF.R.U32.HI R24, RZ, UR5, R14 ;  /* 0x00000005ff183c19 */ /* 0x000fe2000801160e */
[----:B------:R-:W-:-:S02]  /*28e0*/  @!P1 VIADD R12, R21, 0x2a840 ;  /* 0x0002a840150c9836 */ /* 0x000fc40000000000 */
[----:B------:R-:W-:Y:S01]  /*28f0*/  FMUL.FTZ R11, R34, UR4 ;  /* 0x00000004220b7c20 */ /* 0x000fe20008410000 */
[----:B------:R-:W-:Y:S01]  /*2900*/  FMUL.FTZ R25, R25, UR4 ;  /* 0x0000000419197c20 */ /* 0x000fe20008410000 */
[----:B------:R-:W2:Y:S01]  /*2910*/  MUFU.TANH R34, R51 ;  /* 0x0000003300227308 */ /* 0x000ea20000002400 */
[----:B01----:R-:W-:Y:S01]  /*2920*/  FMUL.FTZ R0, R26, UR4 ;  /* 0x000000041a007c20 */ /* 0x003fe20008410000 */
[----:B------:R-:W-:Y:S01]  /*2930*/  FMUL.FTZ R33, R33, UR4 ;  /* 0x0000000421217c20 */ /* 0x000fe20008410000 */
[----:B------:R-:W-:Y:S01]  /*2940*/  FMUL.FTZ R2, R37, UR4 ;  /* 0x0000000425027c20 */ /* 0x000fe20008410000 */
[----:B------:R-:W-:Y:S01]  /*2950*/  @!P1 PRMT R12, RZ, 0x654, R12 ;  /* 0x00000654ff0c9816 */ /* 0x000fe2000000000c */
[----:B------:R-:W-:Y:S02]  /*2960*/  IMAD.MOV.U32 R26, RZ, RZ, -0x60 ;  /* 0xffffffa0ff1a7424 */ /* 0x000fe400078e00ff */
[----:B------:R-:W-:Y:S01]  /*2970*/  FMUL.FTZ R3, R27, UR4 ;  /* 0x000000041b037c20 */ /* 0x000fe20008410000 */
[----:B------:R-:W-:Y:S01]  /*2980*/  FMUL.FTZ R9, R30, UR4 ;  /* 0x000000041e097c20 */ /* 0x000fe20008410000 */
[----:B------:R0:W1:Y:S01]  /*2990*/  MUFU.TANH R51, R64 ;  /* 0x0000004000337308 */ /* 0x0000620000002400 */
[----:B------:R-:W-:Y:S01]  /*29a0*/  FMUL.FTZ R10, R31, UR4 ;  /* 0x000000041f0a7c20 */ /* 0x000fe20008410000 */
[----:B------:R-:W-:Y:S01]  /*29b0*/  FMUL.FTZ R13, R35, UR4 ;  /* 0x00000004230d7c20 */ /* 0x000fe20008410000 */
[----:B------:R3:W-:Y:S01]  /*29c0*/  @!P1 SYNCS.ARRIVE.TRANS64.RED.A1T0 RZ, [R12+URZ], RZ ;  /* 0x000000ff0cff99a7 */ /* 0x0007e2000810043f */
[----:B------:R-:W-:Y:S01]  /*29d0*/  FMUL.FTZ R28, R28, UR4 ;  /* 0x000000041c1c7c20 */ /* 0x000fe20008410000 */
[----:B------:R-:W-:Y:S01]  /*29e0*/  FMUL.FTZ R29, R29, UR4 ;  /* 0x000000041d1d7c20 */ /* 0x000fe20008410000 */
[----:B------:R-:W-:Y:S01]  /*29f0*/  FMUL.FTZ R32, R32, UR4 ;  /* 0x0000000420207c20 */ /* 0x000fe20008410000 */
[----:B------:R-:W-:Y:S01]  /*2a00*/  FMUL.FTZ R36, R36, UR4 ;  /* 0x0000000424247c20 */ /* 0x000fe20008410000 */
[----:B------:R4:W1:Y:S01]  /*2a10*/  MUFU.TANH R72, R25 ;  /* 0x0000001900487308 */ /* 0x0008620000002400 */
[----:B0-----:R-:W0:Y:S01]  /*2a20*/  SHFL.IDX PT, R64, R24, RZ, 0x1c1f ;  /* 0x001c1fff18407589 */ /* 0x001e2200000e0000 */
[----:B------:R-:W-:Y:S01]  /*2a30*/  FMUL.FTZ R15, R38, UR4 ;  /* 0x00000004260f7c20 */ /* 0x000fe20008410000 */
[----:B------:R-:W-:Y:S01]  /*2a40*/  FMUL.FTZ R39, R39, UR4 ;  /* 0x0000000427277c20 */ /* 0x000fe20008410000 */
[----:B------:R-:W-:Y:S01]  /*2a50*/  FMUL.FTZ R40, R40, UR4 ;  /* 0x0000000428287c20 */ /* 0x000fe20008410000 */
[----:B------:R-:W-:Y:S01]  /*2a60*/  FMUL.FTZ R41, R41, UR4 ;  /* 0x0000000429297c20 */ /* 0x000fe20008410000 */
[----:B------:R-:W-:Y:S01]  /*2a70*/  FMUL.FTZ R37, R42, UR4 ;  /* 0x000000042a257c20 */ /* 0x000fe20008410000 */
[----:B------:R-:W-:Y:S01]  /*2a80*/  FMUL.FTZ R35, R43, UR4 ;  /* 0x000000042b237c20 */ /* 0x000fe20008410000 */
[----:B------:R5:W0:Y:S01]  /*2a90*/  MUFU.TANH R27, R33 ;  /* 0x00000021001b7308 */ /* 0x000a220000002400 */
[----:B----4-:R-:W-:-:S02]  /*2aa0*/  IMAD R25, R83, R26, 0x61 ;  /* 0x0000006153197424 */ /* 0x010fc400078e021a */
[----:B------:R-:W-:Y:S01]  /*2ab0*/  FMUL.FTZ R44, R44, UR4 ;  /* 0x000000042c2c7c20 */ /* 0x000fe20008410000 */
[----:B------:R-:W-:Y:S01]  /*2ac0*/  FMUL.FTZ R45, R45, UR4 ;  /* 0x000000042d2d7c20 */ /* 0x000fe20008410000 */
[----:B------:R-:W-:Y:S01]  /*2ad0*/  FMUL.FTZ R31, R47, UR4 ;  /* 0x000000042f1f7c20 */ /* 0x000fe20008410000 */
[----:B------:R-:W-:Y:S01]  /*2ae0*/  FMUL.FTZ R48, R48, UR4 ;  /* 0x0000000430307c20 */ /* 0x000fe20008410000 */
[----:B------:R-:W-:Y:S01]  /*2af0*/  FMUL.FTZ R49, R49, UR4 ;  /* 0x0000000431317c20 */ /* 0x000fe20008410000 */
[----:B------:R-:W-:Y:S01]  /*2b00*/  FMUL.FTZ R50, R50, UR4 ;  /* 0x0000000432327c20 */ /* 0x000fe20008410000 */
[----:B------:R4:W0:Y:S01]  /*2b10*/  MUFU.TANH R30, R2 ;  /* 0x00000002001e7308 */ /* 0x0008220000002400 */
[----:B-----5:R-:W-:Y:S01]  /*2b20*/  FMUL.FTZ R33, R46, UR4 ;  /* 0x000000042e217c20 */ /* 0x020fe20008410000 */
        /* <DEDUP_REMOVED lines=8> */
[----:B----4-:R-:W-:Y:S01]  /*2bb0*/  FMUL.FTZ R2, R63, UR4 ;  /* 0x000000043f027c20 */ /* 0x010fe20008410000 */
[----:B------:R-:W-:Y:S01]  /*2bc0*/  FMUL.FTZ R65, R65, UR4 ;  /* 0x0000000441417c20 */ /* 0x000fe20008410000 */
[----:B------:R-:W-:Y:S01]  /*2bd0*/  FMUL.FTZ R8, R66, UR4 ;  /* 0x0000000442087c20 */ /* 0x000fe20008410000 */
[----:B------:R-:W-:Y:S01]  /*2be0*/  FMUL.FTZ R6, R67, UR4 ;  /* 0x0000000443067c20 */ /* 0x000fe20008410000 */
[----:B------:R-:W-:Y:S01]  /*2bf0*/  FMUL.FTZ R68, R68, UR4 ;  /* 0x0000000444447c20 */ /* 0x000fe20008410000 */
[----:B------:R-:W-:Y:S01]  /*2c00*/  FMUL.FTZ R14, R70, UR4 ;  /* 0x00000004460e7c20 */ /* 0x000fe20008410000 */
[----:B---3--:R-:W-:Y:S01]  /*2c10*/  FMUL.FTZ R12, R71, UR4 ;  /* 0x00000004470c7c20 */ /* 0x008fe20008410000 */
[----:B------:R-:W-:Y:S01]  /*2c20*/  FMUL.FTZ R59, R59, UR4 ;  /* 0x000000043b3b7c20 */ /* 0x000fe20008410000 */
[----:B------:R-:W-:Y:S01]  /*2c30*/  FMUL.FTZ R69, R69, UR4 ;  /* 0x0000000445457c20 */ /* 0x000fe20008410000 */
[----:B------:R-:W-:Y:S01]  /*2c40*/  IADD3 R26, R16, R25, -R18 ;  /* 0x00000019101a7210 */ /* 0x000fe20007ffe812 */
[----:B------:R-:W3:Y:S01]  /*2c50*/  MUFU.TANH R7, R7 ;  /* 0x0000000700077308 */ /* 0x000ee20000002400 */
[----:B------:R-:W-:Y:S01]  /*2c60*/  FMUL.FTZ R55, R55, UR4 ;  /* 0x0000000437377c20 */ /* 0x000fe20008410000 */
[----:B------:R-:W-:Y:S01]  /*2c70*/  FMUL.FTZ R61, R61, UR4 ;  /* 0x000000043d3d7c20 */ /* 0x000fe20008410000 */
[----:B------:R-:W-:-:S02]  /*2c80*/  IMAD R21, R83, -0x60, R16 ;  /* 0xffffffa053157824 */ /* 0x000fc400078e0210 */
[----:B------:R-:W-:Y:S02]  /*2c90*/  IMAD.IADD R26, R26, 0x1, -R17 ;  /* 0x000000011a1a7824 */ /* 0x000fe400078e0a11 */
[----:B------:R-:W-:Y:S01]  /*2ca0*/  VIADD R63, R25, 0xffffffff ;  /* 0xffffffff193f7836 */ /* 0x000fe20000000000 */
[----:B------:R-:W4:Y:S01]  /*2cb0*/  MUFU.TANH R0, R0 ;  /* 0x0000000000007308 */ /* 0x000f220000002400 */
[----:B------:R-:W-:Y:S01]  /*2cc0*/  VIADD R46, R26, UR10 ;  /* 0x0000000a1a2e7c36 */ /* 0x000fe20008000000 */
[----:B------:R-:W-:Y:S01]  /*2cd0*/  IADD3 R43, -R18, 0x60, R21 ;  /* 0x00000060122b7810 */ /* 0x000fe20007ffe115 */
[----:B------:R-:W-:-:S03]  /*2ce0*/  IMAD.IADD R62, R63, 0x1, -R18 ;  /* 0x000000013f3e7824 */ /* 0x000fc600078e0a12 */
[----:B0-----:R-:W-:Y:S02]  /*2cf0*/  VIADDMNMX R21, R64, R46, R43, PT ;  /* 0x0000002e40157246 */ /* 0x001fe4000380012b */
        /* <DEDUP_REMOVED lines=40> */
[----:B------:R5:W0:Y:S02]  /*2f80*/  MUFU.TANH R55, R61 ;  /* 0x0000003d00377308 */ /* 0x000a240000002400 */
[----:B-----5:R-:W-:-:S04]  /*2f90*/  VIADD R61, R26, UR54 ;  /* 0x000000361a3d7c36 */ /* 0x020fc80008000000 */
[----:B------:R-:W-:Y:S01]  /*2fa0*/  IMAD.IADD R25, R61, 0x1, R64 ;  /* 0x000000013d197824 */ /* 0x000fe200078e0240 */
[----:B-1234-:R-:W-:Y:S06]  /*2fb0*/  @P2 BRA `(.L_x_1148) ;  /* 0x0000000000542947 */ /* 0x01efec0003800000 */
[----:B------:R-:W-:Y:S01]  /*2fc0*/  IADD3 R26, -R17, R16, R64 ;  /* 0x00000010111a7210 */ /* 0x000fe20007ffe140 */
[----:B------:R-:W-:Y:S03]  /*2fd0*/  BSSY B0, `(.L_x_1149) ;  /* 0x0000010000007945 */ /* 0x000fe60003800000 */
[----:B------:R-:W-:-:S13]  /*2fe0*/  ISETP.GT.AND P2, PT, R26, -0x1, PT ;  /* 0xffffffff1a00780c */ /* 0x000fda0003f44270 */
[----:B------:R-:W-:Y:S05]  /*2ff0*/  @P2 BRA `(.L_x_1150) ;  /* 0x0000000000202947 */ /* 0x000fea0003800000 */
[----:B------:R-:W-:Y:S01]  /*3000*/  UISETP.NE.AND UP2, UPT, UR11, 0x1, UPT ;  /* 0x000000010b00788c */ /* 0x000fe2000bf45270 */
[----:B------:R-:W-:-:S05]  /*3010*/  LOP3.LUT R26, RZ, R26, RZ, 0x33, !PT ;  /* 0x0000001aff1a7212 */ /* 0x000fca00078e33ff */
[----:B------:R-:W-:-:S05]  /*3020*/  PLOP3.LUT P2, PT, PT, PT, UP2, 0x80, 0x0 ;  /* 0x000000000000781c */ /* 0x000fca0003f4f028 */
[----:B------:R-:W-:-:S08]  /*3030*/  @UP2 ULDC.64 UR4, c[0x0][0x9e8] ;  /* 0x00027a0000042ab9 */ /* 0x000fd00000000a00 */
[----:B------:R-:W-:-:S05]  /*3040*/  @P2 IMAD.HI.U32 R59, R26, UR4, RZ ;  /* 0x000000041a3b2c27 */ /* 0x000fca000f8e00ff */
[----:B------:R-:W-:-:S04]  /*3050*/  @P2 SHF.R.U32.HI R26, RZ, UR5, R59 ;  /* 0x00000005ff1a2c19 */ /* 0x000fc8000801163b */
[----:B------:R-:W-:Y:S01]  /*3060*/  LOP3.LUT R26, RZ, R26, RZ, 0x33, !PT ;  /* 0x0000001aff1a7212 */ /* 0x000fe200078e33ff */
[----:B------:R-:W-:Y:S06]  /*3070*/  BRA `(.L_x_1151) ;  /* 0x0000000000147947 */ /* 0x000fec0003800000 */
.L_x_1150:
[----:B------:R-:W-:-:S06]  /*3080*/  UISETP.NE.AND UP2, UPT, UR11, 0x1, UPT ;  /* 0x000000010b00788c */ /* 0x000fcc000bf45270 */
[----:B------:R-:W-:-:S05]  /*3090*/  PLOP3.LUT P2, PT, PT, PT, UP2, 0x80, 0x0 ;  /* 0x000000000000781c */ /* 0x000fca0003f4f028 */
[----:B------:R-:W-:-:S08]  /*30a0*/  @UP2 ULDC.64 UR4, c[0x0][0x9e8] ;  /* 0x00027a0000042ab9 */ /* 0x000fd00000000a00 */
[----:B------:R-:W-:-:S05]  /*30b0*/  @P2 IMAD.HI.U32 R59, R26, UR4, RZ ;  /* 0x000000041a3b2c27 */ /* 0x000fca000f8e00ff */
[----:B------:R-:W-:-:S07]  /*30c0*/  @P2 SHF.R.U32.HI R26, RZ, UR5, R59 ;  /* 0x00000005ff1a2c19 */ /* 0x000fce000801163b */
.L_x_1151:
[----:B------:R-:W-:Y:S05]  /*30d0*/  BSYNC B0 ;  /* 0x0000000000007941 */ /* 0x000fea0003800000 */
.L_x_1149:
[----:B------:R-:W-:-:S05]  /*30e0*/  IMAD R26, R26, UR11, R62 ;  /* 0x0000000b1a1a7c24 */ /* 0x000fca000f8e023e */
[----:B------:R-:W-:Y:S02]  /*30f0*/  VIMNMX R25, R25, R26, !PT ;  /* 0x0000001a19197248 */ /* 0x000fe40007fe0100 */
[----:B------:R-:W-:-:S07]  /*3100*/  VIADDMNMX R21, R26, UR11, R21, PT ;  /* 0x0000000b1a157c46 */ /* 0x000fce000b800115 */
.L_x_1148:
        /* <DEDUP_REMOVED lines=8> */
[C---:B------:R-:W-:Y:S02]  /*3190*/  ISETP.GT.AND P4, PT, R25.reuse, 0x9, !P6 ;  /* 0x000000091900780c */ /* 0x040fe40007784270 */
[----:B------:R-:W-:Y:S02]  /*31a0*/  ISETP.GT.AND P5, PT, R25, 0x8, !P3 ;  /* 0x000000081900780c */ /* 0x000fe40005fa4270 */
[----:B------:R-:W-:Y:S02]  /*31b0*/  ISETP.LT.OR P4, PT, R21, 0xa, P4 ;  /* 0x0000000a1500780c */ /* 0x000fe40002781670 */
[----:B------:R-:W-:Y:S02]  /*31c0*/  ISETP.GE.AND P6, PT, R63, 0x11, PT ;  /* 0x000000113f00780c */ /* 0x000fe40003fc6270 */
[----:B0-----:R-:W-:-:S02]  /*31d0*/  FSEL R93, R29, -INF , !P4 ;  /* 0xff8000001d5d7808 */ /* 0x001fc40006000000 */
[----:B------:R-:W-:Y:S02]  /*31e0*/  ISETP.LT.OR P5, PT, R21, 0x9, P5 ;  /* 0x000000091500780c */ /* 0x000fe40002fa1670 */
[----:B------:R-:W-:Y:S02]  /*31f0*/  ISETP.GT.AND P4, PT, R25, 0x10, !P6 ;  /* 0x000000101900780c */ /* 0x000fe40007784270 */
[----:B------:R-:W-:Y:S01]  /*3200*/  FSEL R91, R28, -INF , !P5 ;  /* 0xff8000001c5b7808 */ /* 0x000fe20006800000 */
[----:B-1----:R-:W-:Y:S01]  /*3210*/  IMAD.IADD R28, R61, 0x1, R24 ;  /* 0x000000013d1c7824 */ /* 0x002fe200078e0218 */
        /* <DEDUP_REMOVED lines=81> */
[----:B------:R-:W-:Y:S02]  /*3730*/  P2R R66, PR, RZ, 0x40 ;  /* 0x00000040ff427803 */ /* 0x000fe40000000000 */
[----:B------:R-:W-:Y:S02]  /*3740*/  FSEL R51, R51, -INF , !P4 ;  /* 0xff80000033337808 */ /* 0x000fe40006000000 */
[----:B------:R-:W-:Y:S02]  /*3750*/  ISETP.GE.AND P4, PT, R63, 0x52, PT ;  /* 0x000000523f00780c */ /* 0x000fe40003f86270 */
[----:B------:R-:W-:Y:S02]  /*3760*/  VIADDMNMX R26, R24, R46, R43, PT ;  /* 0x0000002e181a7246 */ /* 0x000fe4000380012b */
        /* <DEDUP_REMOVED lines=12> */
[----:B------:R-:W-:-:S04]  /*3830*/  ISETP.GE.AND P6, PT, R63, 0x5a, PT ;  /* 0x0000005a3f00780c */ /* 0x000fc80003fc6270 */
[----:B------:R-:W-:Y:S02]  /*3840*/  P2R R63, PR, RZ, 0x40 ;  /* 0x00000040ff3f7803 */ /* 0x000fe40000000000 */
[----:B------:R-:W-:-:S04]  /*3850*/  ISETP.GT.AND P6, PT, R25, 0x59, !P6 ;  /* 0x000000591900780c */ /* 0x000fc800077c4270 */
[----:B------:R-:W-:-:S04]  /*3860*/  ISETP.LT.OR P6, PT, R21, 0x5a, P6 ;  /* 0x0000005a1500780c */ /* 0x000fc800037c1670 */
[----:B------:R-:W-:Y:S02]  /*3870*/  FSEL R47, R47, -INF , !P6 ;  /* 0xff8000002f2f7808 */ /* 0x000fe40007000000 */
[----:B------:R-:W-:-:S13]  /*3880*/  PLOP3.LUT P6, PT, PT, PT, UP1, 0x40, 0x0 ;  /* 0x000000000000781c */ /* 0x000fda0003fce818 */
[----:B------:R-:W-:Y:S05]  /*3890*/  @P6 BRA `(.L_x_1152) ;  /* 0x00000000005c6947 */ /* 0x000fea0003800000 */
        /* <DEDUP_REMOVED lines=8> */
[----:B------:R-:W-:Y:S01]  /*3920*/  @P6 IMAD.HI.U32 R21, R7, UR4, RZ ;  /* 0x0000000407156c27 */ /* 0x000fe2000f8e00ff */
[----:B------:R-:W-:-:S13]  /*3930*/  PLOP3.LUT P6, PT, PT, PT, UP2, 0x80, 0x0 ;  /* 0x000000000000781c */ /* 0x000fda0003fcf028 */
[----:B------:R-:W-:-:S04]  /*3940*/  @P6 SHF.R.U32.HI R7, RZ, UR5, R21 ;  /* 0x00000005ff076c19 */ /* 0x000fc80008011615 */
[----:B------:R-:W-:Y:S01]  /*3950*/  LOP3.LUT R7, RZ, R7, RZ, 0x33, !PT ;  /* 0x00000007ff077212 */ /* 0x000fe200078e33ff */
[----:B------:R-:W-:Y:S06]  /*3960*/  BRA `(.L_x_1155) ;  /* 0x0000000000187947 */ /* 0x000fec0003800000 */
.L_x_1154:
[----:B------:R-:W-:-:S06]  /*3970*/  UISETP.NE.AND UP2, UPT, UR11, 0x1, UPT ;  /* 0x000000010b00788c */ /* 0x000fcc000bf45270 */
[----:B------:R-:W-:-:S05]  /*3980*/  PLOP3.LUT P6, PT, PT, PT, UP2, 0x80, 0x0 ;  /* 0x000000000000781c */ /* 0x000fca0003fcf028 */
[----:B------:R-:W-:-:S08]  /*3990*/  @UP2 ULDC.64 UR4, c[0x0][0x9e8] ;  /* 0x00027a0000042ab9 */ /* 0x000fd00000000a00 */
[----:B------:R-:W-:Y:S01]  /*39a0*/  @P6 IMAD.HI.U32 R21, R7, UR4, RZ ;  /* 0x0000000407156c27 */ /* 0x000fe2000f8e00ff */
[----:B------:R-:W-:-:S13]  /*39b0*/  PLOP3.LUT P6, PT, PT, PT, UP2, 0x80, 0x0 ;  /* 0x000000000000781c */ /* 0x000fda0003fcf028 */
[----:B------:R-:W-:-:S07]  /*39c0*/  @P6 SHF.R.U32.HI R7, RZ, UR5, R21 ;  /* 0x00000005ff076c19 */ /* 0x000fce0008011615 */
.L_x_1155:
[----:B------:R-:W-:Y:S05]  /*39d0*/  BSYNC B0 ;  /* 0x0000000000007941 */ /* 0x000fea0003800000 */
.L_x_1153:
[----:B------:R-:W-:-:S05]  /*39e0*/  IMAD R7, R7, UR11, R62 ;  /* 0x0000000b07077c24 */ /* 0x000fca000f8e023e */
[----:B------:R-:W-:Y:S02]  /*39f0*/  VIMNMX R28, R28, R7, !PT ;  /* 0x000000071c1c7248 */ /* 0x000fe40007fe0100 */
[----:B------:R-:W-:-:S07]  /*3a00*/  VIADDMNMX R26, R7, UR11, R26, PT ;  /* 0x0000000b071a7c46 */ /* 0x000fce000b80011a */
.L_x_1152:
[C---:B------:R-:W-:Y:S01]  /*3a10*/  ISETP.GT.AND P2, PT, R28.reuse, 0x1, !P2 ;  /* 0x000000011c00780c */ /* 0x040fe20005744270 */
[----:B------:R-:W-:Y:S01]  /*3a20*/  ULDC UR4, c[0x0][0x988] ;  /* 0x0002620000047ab9 */ /* 0x000fe20000000800 */
[----:B------:R-:W-:Y:S01]  /*3a30*/  ISETP.GT.AND P3, PT, R28, 0x8, !P3 ;  /* 0x000000081c00780c */ /* 0x000fe20005f64270 */
[----:B------:R-:W-:Y:S01]  /*3a40*/  @UP0 ULDC UR14, c[0x0][0x450] ;  /* 0x00011400000e0ab9 */ /* 0x000fe20000000800 */
[C---:B------:R-:W-:Y:S01]  /*3a50*/  ISETP.LT.OR P2, PT, R26.reuse, 0x2, P2 ;  /* 0x000000021a00780c */ /* 0x040fe20001741670 */
[----:B------:R-:W-:Y:S01]  /*3a60*/  UMOV UR6, UR60 ;  /* 0x0000003c00067c82 */ /* 0x000fe20008000000 */
        /* <DEDUP_REMOVED lines=10> */
[----:B------:R-:W-:Y:S02]  /*3b10*/  ISETP.NE.AND P6, PT, R36, RZ, PT ;  /* 0x000000ff2400720c */ /* 0x000fe40003fc5270 */
        /* <DEDUP_REMOVED lines=17> */
[----:B------:R-:W-:Y:S02]  /*3c30*/  ISETP.GT.AND P2, PT, R28, 0x19, !P6 ;  /* 0x000000191c00780c */ /* 0x000fe40007744270 */
[----:B------:R-:W-:Y:S02]  /*3c40*/  FMNMX.FTZ R10, R85, R10, !PT ;  /* 0x0000000a550a7209 */ /* 0x000fe40007810000 */
        /* <DEDUP_REMOVED lines=34> */
[----:B------:R-:W-:Y:S01]  /*3e70*/  ISETP.NE.AND P3, PT, R56, RZ, PT ;  /* 0x000000ff3800720c */ /* 0x000fe20003f65270 */
[----:B------:R-:W0:Y:S01]  /*3e80*/  SHFL.BFLY PT, R7, R24, 0x2, 0x1f ;  /* 0x0c401f0018077f89 */ /* 0x000e2200000e0000 */
[----:B------:R-:W-:Y:S02]  /*3e90*/  ISETP.LT.OR P2, PT, R26, 0x31, P2 ;  /* 0x000000311a00780c */ /* 0x000fe40001741670 */
[----:B------:R-:W-:Y:S02]  /*3ea0*/  ISETP.NE.AND P6, PT, R27, RZ, PT ;  /* 0x000000ff1b00720c */ /* 0x000fe40003fc5270 */
[----:B------:R-:W-:Y:S02]  /*3eb0*/  FSEL R21, R50, -INF , !P2 ;  /* 0xff80000032157808 */ /* 0x000fe40005000000 */
[----:B------:R-:W-:-:S02]  /*3ec0*/  ISETP.NE.AND P2, PT, R48, RZ, PT ;  /* 0x000000ff3000720c */ /* 0x000fc40003f45270 */
[C---:B------:R-:W-:Y:S02]  /*3ed0*/  ISETP.GT.AND P4, PT, R28.reuse, 0x51, !P4 ;  /* 0x000000511c00780c */ /* 0x040fe40006784270 */
[C---:B------:R-:W-:Y:S02]  /*3ee0*/  ISETP.GT.AND P2, PT, R28.reuse, 0x31, !P2 ;  /* 0x000000311c00780c */ /* 0x040fe40005744270 */
[----:B------:R-:W-:Y:S02]  /*3ef0*/  ISETP.GT.AND P5, PT, R28, 0x58, !P5 ;  /* 0x000000581c00780c */ /* 0x000fe40006fa4270 */
[C---:B------:R-:W-:Y:S02]  /*3f00*/  ISETP.LT.OR P2, PT, R26.reuse, 0x32, P2 ;  /* 0x000000321a00780c */ /* 0x040fe40001741670 */
[----:B------:R-:W-:Y:S02]  /*3f10*/  ISETP.LT.OR P4, PT, R26, 0x52, P4 ;  /* 0x000000521a00780c */ /* 0x000fe40002781670 */
[----:B------:R-:W-:-:S02]  /*3f20*/  FSEL R11, R34, -INF , !P2 ;  /* 0xff800000220b7808 */ /* 0x000fc40005000000 */
[----:B------:R-:W-:Y:S02]  /*3f30*/  ISETP.NE.AND P2, PT, R76, RZ, PT ;  /* 0x000000ff4c00720c */ /* 0x000fe40003f45270 */
[----:B------:R-:W-:Y:S02]  /*3f40*/  ISETP.LT.OR P5, PT, R26, 0x59, P5 ;  /* 0x000000591a00780c */ /* 0x000fe40002fa1670 */
[----:B------:R-:W-:Y:S02]  /*3f50*/  ISETP.GT.AND P2, PT, R28, 0x38, !P2 ;  /* 0x000000381c00780c */ /* 0x000fe40005744270 */
[----:B0-----:R-:W-:Y:S02]  /*3f60*/  FMNMX.FTZ R25, R24, R7, !PT ;  /* 0x0000000718197209 */ /* 0x001fe40007810000 */
[----:B------:R-:W-:Y:S02]  /*3f70*/  ISETP.LT.OR P2, PT, R26, 0x39, P2 ;  /* 0x000000391a00780c */ /* 0x000fe40001741670 */
[----:B------:R-:W-:Y:S01]  /*3f80*/  R2UR UR7, R82 ;  /* 0x00000000520772ca */ /* 0x000fe200000e0000 */
[----:B------:R-:W0:Y:S01]  /*3f90*/  SHFL.BFLY PT, R10, R25, 0x1, 0x1f ;  /* 0x0c201f00190a7f89 */ /* 0x000e2200000e0000 */
[----:B------:R-:W-:-:S02]  /*3fa0*/  FSEL R9, R54, -INF , !P2 ;  /* 0xff80000036097808 */ /* 0x000fc40005000000 */
[----:B------:R-:W-:-:S04]  /*3fb0*/  ISETP.NE.AND P2, PT, R52, RZ, PT ;  /* 0x000000ff3400720c */ /* 0x000fc80003f45270 */
[----:B------:R-:W-:-:S04]  /*3fc0*/  ISETP.GT.AND P2, PT, R28, 0x39, !P2 ;  /* 0x000000391c00780c */ /* 0x000fc80005744270 */
[----:B------:R-:W-:-:S04]  /*3fd0*/  ISETP.LT.OR P2, PT, R26, 0x3a, P2 ;  /* 0x0000003a1a00780c */ /* 0x000fc80001741670 */
[----:B------:R-:W-:Y:S02]  /*3fe0*/  FSEL R15, R38, -INF , !P2 ;  /* 0xff800000260f7808 */ /* 0x000fe40005000000 */
[----:B------:R-:W-:-:S04]  /*3ff0*/  ISETP.NE.AND P2, PT, R78, RZ, PT ;  /* 0x000000ff4e00720c */ /* 0x000fc80003f45270 */
[----:B------:R-:W-:Y:S02]  /*4000*/  ISETP.GT.AND P2, PT, R28, 0x40, !P2 ;  /* 0x000000401c00780c */ /* 0x000fe40005744270 */
[----:B0-----:R-:W-:Y:S01]  /*4010*/  FMNMX.FTZ R7, R25, R10, !PT ;  /* 0x0000000a19077209 */ /* 0x001fe20007810000 */
[----:B------:R-:W-:Y:S01]  /*4020*/  IMAD.U32 R10, RZ, RZ, UR4 ;  /* 0x00000004ff0a7e24 */ /* 0x000fe2000f8e00ff */
[----:B------:R-:W-:Y:S01]  /*4030*/  ISETP.LT.OR P2, PT, R26, 0x41, P2 ;  /* 0x000000411a00780c */ /* 0x000fe20001741670 */
[----:B------:R-:W-:Y:S02]  /*4040*/  @UP0 ULDC UR4, c[0x0][0x44c] ;  /* 0x0001130000040ab9 */ /* 0x000fe40000000800 */
[----:B------:R-:W-:Y:S01]  /*4050*/  FMUL.FTZ R27, R7, R10 ;  /* 0x0000000a071b7220 */ /* 0x000fe20000410000 */
[----:B------:R-:W-:Y:S01]  /*4060*/  FSEL R3, R58, -INF , !P2 ;  /* 0xff8000003a037808 */ /* 0x000fe20005000000 */
[----:B------:R-:W-:Y:S01]  /*4070*/  UIMAD.WIDE.U32 UR4, UR60, UR4, URZ ;  /* 0x000000043c0472a5 */ /* 0x000fe2000f8e003f */
[----:B------:R-:W-:-:S02]  /*4080*/  ISETP.GT.AND P2, PT, R28, 0x41, !P3 ;  /* 0x000000411c00780c */ /* 0x000fc40005f44270 */
[----:B------:R-:W-:Y:S01]  /*4090*/  ISETP.NE.AND P3, PT, R84, RZ, PT ;  /* 0x000000ff5400720c */ /* 0x000fe20003f65270 */
[----:B------:R-:W-:Y:S01]  /*40a0*/  @UP0 USHF.R.U32.HI UR6, URZ, UR14, UR5 ;  /* 0x0000000e3f060299 */ /* 0x000fe20008011605 */
[----:B------:R-:W-:Y:S02]  /*40b0*/  ISETP.LT.OR P2, PT, R26, 0x42, P2 ;  /* 0x000000421a00780c */ /* 0x000fe40001741670 */
[----:B------:R-:W-:Y:S01]  /*40c0*/  ISETP.GT.AND P3, PT, R28, 0x50, !P3 ;  /* 0x000000501c00780c */ /* 0x000fe20005f64270 */
[----:B------:R-:W-:Y:S01]  /*40d0*/  UIADD3 UR4, UR7, UR6, URZ ;  /* 0x0000000607047290 */ /* 0x000fe2000fffe03f */
[----:B------:R-:W-:Y:S02]  /*40e0*/  FSEL R13, R42, -INF , !P2 ;  /* 0xff8000002a0d7808 */ /* 0x000fe40005000000 */
[----:B------:R-:W-:Y:S01]  /*40f0*/  ISETP.GT.AND P2, PT, R28, RZ, !P6 ;  /* 0x000000ff1c00720c */ /* 0x000fe20007744270 */
[----:B------:R-:W-:Y:S01]  /*4100*/  UIADD3 UR10, UR4, UR10, URZ ;  /* 0x0000000a040a7290 */ /* 0x000fe2000fffe03f */
[----:B------:R-:W-:-:S02]  /*4110*/  ISETP.NE.AND P6, PT, R80, RZ, PT ;  /* 0x000000ff5000720c */ /* 0x000fc40003fc5270 */
[C---:B------:R-:W-:Y:S02]  /*4120*/  ISETP.LT.OR P2, PT, R26.reuse, 0x1, P2 ;  /* 0x000000011a00780c */ /* 0x040fe40001741670 */
[----:B------:R-:W-:Y:S02]  /*4130*/  ISETP.LT.OR P3, PT, R26, 0x51, P3 ;  /* 0x000000511a00780c */ /* 0x000fe40001f61670 */
[----:B------:R-:W-:Y:S02]  /*4140*/  FSEL R0, R0, -INF , !P2 ;  /* 0xff80000000007808 */ /* 0x000fe40005000000 */
[----:B------:R-:W-:-:S04]  /*4150*/  FSETP.NEU.FTZ.AND P2, PT, R7, -INF , PT ;  /* 0xff8000000700780b */ /* 0x000fc80003f5d000 */
[----:B------:R-:W-:Y:S02]  /*4160*/  FSEL R30, R27, RZ, P2 ;  /* 0x000000ff1b1e7208 */ /* 0x000fe40001000000 */
[----:B------:R-:W-:Y:S02]  /*4170*/  ISETP.GT.AND P2, PT, R28, 0x48, !P6 ;  /* 0x000000481c00780c */ /* 0x000fe40007744270 */
[----:B------:R-:W-:Y:S01]  /*4180*/  ISETP.NE.AND P6, PT, R63, RZ, PT ;  /* 0x000000ff3f00720c */ /* 0x000fe20003fc5270 */
[-CC-:B------:R-:W-:Y:S01]  /*4190*/  FFMA.FTZ R25, R89, R10.reuse, -R30.reuse ;  /* 0x0000000a59197223 */ /* 0x180fe2000001081e */
[----:B------:R-:W-:Y:S01]  /*41a0*/  ISETP.LT.OR P2, PT, R26, 0x49, P2 ;  /* 0x000000491a00780c */ /* 0x000fe20001741670 */
[-CC-:B------:R-:W-:Y:S01]  /*41b0*/  FFMA.FTZ R158, R91, R10.reuse, -R30.reuse ;  /* 0x0000000a5b9e7223 */ /* 0x180fe2000001081e */
[----:B------:R-:W-:Y:S01]  /*41c0*/  ISETP.GT.AND P6, PT, R28, 0x59, !P6 ;  /* 0x000000591c00780c */ /* 0x000fe200077c4270 */
[-CC-:B------:R-:W-:Y:S01]  /*41d0*/  FFMA.FTZ R27, R93, R10.reuse, -R30.reuse ;  /* 0x0000000a5d1b7223 */ /* 0x180fe2000001081e */
[----:B------:R-:W-:Y:S01]  /*41e0*/  FSEL R63, R20, -INF , !P2 ;  /* 0xff800000143f7808 */ /* 0x000fe20005000000 */
[-CC-:B------:R-:W-:Y:S01]  /*41f0*/  FFMA.FTZ R156, R29, R10.reuse, -R30.reuse ;  /* 0x0000000a1d9c7223 */ /* 0x180fe2000001081e */
[----:B------:R-:W-:Y:S01]  /*4200*/  FMNMX.FTZ R20, R0, R65, !PT ;  /* 0x0000004100147209 */ /* 0x000fe20007810000 */
[----:B------:R-:W-:Y:S01]  /*4210*/  MUFU.EX2 R25, R25 ;  /* 0x0000001900197308 */ /* 0x000fe20000000800 */
[----:B------:R-:W-:Y:S01]  /*4220*/  ISETP.NE.AND P2, PT, R60, RZ, PT ;  /* 0x000000ff3c00720c */ /* 0x000fe20003f45270 */
[--C-:B------:R-:W-:Y:S01]  /*4230*/  FFMA.FTZ R152, R95, R10, -R30.reuse ;  /* 0x0000000a5f987223 */ /* 0x100fe2000001081e */
[----:B------:R-:W-:Y:S01]  /*4240*/  FMNMX.FTZ R20, R61, R20, !PT ;  /* 0x000000143d147209 */ /* 0x000fe20007810000 */
[-CC-:B------:R-:W-:Y:S01]  /*4250*/  FFMA.FTZ R29, R97, R10.reuse, -R30.reuse ;  /* 0x0000000a611d7223 */ /* 0x180fe2000001081e */
[----:B------:R-:W-:Y:S01]  /*4260*/  ISETP.GT.AND P2, PT, R28, 0x49, !P2 ;  /* 0x000000491c00780c */ /* 0x000fe20005744270 */
[--C-:B------:R-:W-:Y:S01]  /*4270*/  FFMA.FTZ R45, R45, R10, -R30.reuse ;  /* 0x0000000a2d2d7223 */ /* 0x100fe2000001081e */
[----:B------:R-:W-:Y:S01]  /*4280*/  FMNMX.FTZ R20, R57, R20, !PT ;  /* 0x0000001439147209 */ /* 0x000fe20007810000 */
[----:B------:R-:W0:Y:S01]  /*4290*/  MUFU.EX2 R156, R156 ;  /* 0x0000009c009c7308 */ /* 0x000e220000000800 */
[----:B------:R-:W-:Y:S01]  /*42a0*/  ISETP.LT.OR P2, PT, R26, 0x4a, P2 ;  /* 0x0000004a1a00780c */ /* 0x000fe20001741670 */
[--C-:B------:R-:W-:Y:S01]  /*42b0*/  FFMA.FTZ R154, R99, R10, -R30.reuse ;  /* 0x0000000a639a7223 */ /* 0x100fe2000001081e */
[----:B------:R-:W-:Y:S01]  /*42c0*/  FMNMX.FTZ R20, R53, R20, !PT ;  /* 0x0000001435147209 */ /* 0x000fe20007810000 */
[-CC-:B------:R-:W-:Y:S01]  /*42d0*/  FFMA.FTZ R24, R101, R10.reuse, -R30.reuse ;  /* 0x0000000a65187223 */ /* 0x180fe2000001081e */
[----:B------:R-:W-:Y:S01]  /*42e0*/  FSEL R89, R2, -INF , !P2 ;  /* 0xff80000002597808 */ /* 0x000fe20005000000 */
[--C-:B------:R-:W-:Y:S01]  /*42f0*/  FFMA.FTZ R2, R87, R10, -R30.reuse ;  /* 0x0000000a57027223 */ /* 0x100fe2000001081e */
[----:B------:R-:W-:Y:S01]  /*4300*/  FMNMX.FTZ R20, R49, R20, !PT ;  /* 0x0000001431147209 */ /* 0x000fe20007810000 */
[----:B------:R-:W1:Y:S01]  /*4310*/  MUFU.EX2 R158, R158 ;  /* 0x0000009e009e7308 */ /* 0x000e620000000800 */
[----:B------:R-:W-:Y:S01]  /*4320*/  FSEL R87, R8, -INF , !P3 ;  /* 0xff80000008577808 */ /* 0x000fe20005800000 */
[--C-:B------:R-:W-:Y:S01]  /*4330*/  FFMA.FTZ R8, R79, R10, -R30.reuse ;  /* 0x0000000a4f087223 */ /* 0x100fe2000001081e */
[----:B------:R-:W-:Y:S01]  /*4340*/  FMNMX.FTZ R20, R43, R20, !PT ;  /* 0x000000142b147209 */ /* 0x000fe20007810000 */
[-CC-:B------:R-:W-:Y:S01]  /*4350*/  FFMA.FTZ R81, R81, R10.reuse, -R30.reuse ;  /* 0x0000000a51517223 */ /* 0x180fe2000001081e */
[----:B------:R-:W-:Y:S01]  /*4360*/  FSEL R91, R6, -INF , !P4 ;  /* 0xff800000065b7808 */ /* 0x000fe20006000000 */
[--C-:B------:R-:W-:Y:S01]  /*4370*/  FFMA.FTZ R6, R85, R10, -R30.reuse ;  /* 0x0000000a55067223 */ /* 0x100fe2000001081e */
[----:B------:R-:W-:Y:S01]  /*4380*/  FMNMX.FTZ R20, R39, R20, !PT ;  /* 0x0000001427147209 */ /* 0x000fe20007810000 */
[----:B------:R-:W-:Y:S01]  /*4390*/  MUFU.EX2 R150, R8 ;  /* 0x0000000800967308 */ /* 0x000fe20000000800 */
[----:B------:R-:W-:Y:S01]  /*43a0*/  ISETP.LT.OR P6, PT, R26, 0x5a, P6 ;  /* 0x0000005a1a00780c */ /* 0x000fe200037c1670 */
[--C-:B------:R-:W-:Y:S01]  /*43b0*/  FFMA.FTZ R77, R77, R10, -R30.reuse ;  /* 0x0000000a4d4d7223 */ /* 0x100fe2000001081e */
[----:B------:R-:W-:Y:S01]  /*43c0*/  FMNMX.FTZ R20, R37, R20, !PT ;  /* 0x0000001425147209 */ /* 0x000fe20007810000 */
[-CC-:B------:R-:W-:Y:S01]  /*43d0*/  FFMA.FTZ R75, R75, R10.reuse, -R30.reuse ;  /* 0x0000000a4b4b7223 */ /* 0x180fe2000001081e */
[----:B------:R-:W-:Y:S01]  /*43e0*/  FSEL R85, R14, -INF , !P5 ;  /* 0xff8000000e557808 */ /* 0x000fe20006800000 */
[--C-:B------:R-:W-:Y:S01]  /*43f0*/  FFMA.FTZ R73, R73, R10, -R30.reuse ;  /* 0x0000000a49497223 */ /* 0x100fe2000001081e */
[----:B------:R-:W-:Y:S01]  /*4400*/  FMNMX.FTZ R20, R35, R20, !PT ;  /* 0x0000001423147209 */ /* 0x000fe20007810000 */
[----:B------:R-:W2:Y:S01]  /*4410*/  MUFU.EX2 R27, R27 ;  /* 0x0000001b001b7308 */ /* 0x000ea20000000800 */
[----:B------:R-:W-:Y:S01]  /*4420*/  FSEL R93, R12, -INF , !P6 ;  /* 0xff8000000c5d7808 */ /* 0x000fe20007000000 */
[--C-:B------:R-:W-:Y:S01]  /*4430*/  FFMA.FTZ R71, R71, R10, -R30.reuse ;  /* 0x0000000a47477223 */ /* 0x100fe2000001081e */
[----:B------:R-:W-:Y:S01]  /*4440*/  FMNMX.FTZ R20, R33, R20, !PT ;  /* 0x0000001421147209 */ /* 0x000fe20007810000 */
[-CC-:B------:R-:W-:Y:S01]  /*4450*/  FFMA.FTZ R69, R69, R10.reuse, -R30.reuse ;  /* 0x0000000a45457223 */ /* 0x180fe2000001081e */
[-CC-:B------:R-:W-:Y:S01]  /*4460*/  FFMA.FTZ R67, R67, R10.reuse, -R30.reuse ;  /* 0x0000000a43437223 */ /* 0x180fe2000001081e */
[--C-:B------:R-:W-:Y:S01]  /*4470*/  FFMA.FTZ R59, R59, R10, -R30.reuse ;  /* 0x0000000a3b3b7223 */ /* 0x100fe2000001081e */
[----:B------:R-:W-:Y:S01]  /*4480*/  FMNMX.FTZ R20, R31, R20, !PT ;  /* 0x000000141f147209 */ /* 0x000fe20007810000 */
[----:B------:R-:W-:Y:S01]  /*4490*/  MUFU.EX2 R97, R6 ;  /* 0x0000000600617308 */ /* 0x000fe20000000800 */
[-CC-:B------:R-:W-:Y:S01]  /*44a0*/  FFMA.FTZ R55, R55, R10.reuse, -R30.reuse ;  /* 0x0000000a37377223 */ /* 0x180fe2000001081e */
[--C-:B------:R-:W-:Y:S01]  /*44b0*/  FFMA.FTZ R51, R51, R10, -R30.reuse ;  /* 0x0000000a33337223 */ /* 0x100fe2000001081e */
[----:B------:R-:W-:Y:S01]  /*44c0*/  FMNMX.FTZ R20, R21, R20, !PT ;  /* 0x0000001415147209 */ /* 0x000fe20007810000 */
[-CC-:B------:R-:W-:Y:S01]  /*44d0*/  FFMA.FTZ R41, R41, R10.reuse, -R30.reuse ;  /* 0x0000000a29297223 */ /* 0x180fe2000001081e */
[----:B------:R-:W-:-:S02]  /*44e0*/  FFMA.FTZ R30, R47, R10, -R30 ;  /* 0x0000000a2f1e7223 */ /* 0x000fc4000001081e */
[----:B------:R-:W-:Y:S01]  /*44f0*/  FMNMX.FTZ R20, R11, R20, !PT ;  /* 0x000000140b147209 */ /* 0x000fe20007810000 */
[----:B------:R-:W-:Y:S03]  /*4500*/  MUFU.EX2 R152, R152 ;  /* 0x0000009800987308 */ /* 0x000fe60000000800 */
[----:B------:R-:W-:-:S04]  /*4510*/  FMNMX.FTZ R20, R9, R20, !PT ;  /* 0x0000001409147209 */ /* 0x000fc80007810000 */
[----:B------:R-:W-:Y:S01]  /*4520*/  FMNMX.FTZ R20, R15, R20, !PT ;  /* 0x000000140f147209 */ /* 0x000fe20007810000 */
[----:B------:R-:W-:Y:S03]  /*4530*/  MUFU.EX2 R29, R29 ;  /* 0x0000001d001d7308 */ /* 0x000fe60000000800 */
[----:B------:R-:W-:-:S04]  /*4540*/  FMNMX.FTZ R20, R3, R20, !PT ;  /* 0x0000001403147209 */ /* 0x000fc80007810000 */
[----:B------:R-:W-:Y:S01]  /*4550*/  FMNMX.FTZ R20, R13, R20, !PT ;  /* 0x000000140d147209 */ /* 0x000fe20007810000 */
[----:B------:R0:W-:Y:S03]  /*4560*/  MUFU.EX2 R136, R45 ;  /* 0x0000002d00887308 */ /* 0x0001e60000000800 */
[----:B------:R-:W-:-:S04]  /*4570*/  FMNMX.FTZ R20, R63, R20, !PT ;  /* 0x000000143f147209 */ /* 0x000fc80007810000 */
[----:B------:R-:W-:Y:S01]  /*4580*/  FMNMX.FTZ R20, R89, R20, !PT ;  /* 0x0000001459147209 */ /* 0x000fe20007810000 */
[----:B------:R-:W-:Y:S01]  /*4590*/  MUFU.EX2 R154, R154 ;  /* 0x0000009a009a7308 */ /* 0x000fe20000000800 */
[----:B0-----:R-:W-:Y:S01]  /*45a0*/  FADD.FTZ R45, R156, R25 ;  /* 0x000000199c2d7221 */ /* 0x001fe20000010000 */
[----:B------:R-:W-:Y:S02]  /*45b0*/  F2FP.BF16.F32.PACK_AB R156, R25, R156 ;  /* 0x0000009c199c723e */ /* 0x000fe400000010ff */
[----:B------:R-:W-:Y:S01]  /*45c0*/  FMNMX.FTZ R20, R87, R20, !PT ;  /* 0x0000001457147209 */ /* 0x000fe20007810000 */
[----:B-1----:R-:W-:Y:S01]  /*45d0*/  FADD.FTZ R28, R158, R45 ;  /* 0x0000002d9e1c7221 */ /* 0x002fe20000010000 */
[----:B--2---:R-:W-:Y:S02]  /*45e0*/  F2FP.BF16.F32.PACK_AB R158, R27, R158 ;  /* 0x0000009e1b9e723e */ /* 0x004fe400000010ff */
[----:B------:R-:W-:Y:S01]  /*45f0*/  FMNMX.FTZ R20, R91, R20, !PT ;  /* 0x000000145b147209 */ /* 0x000fe20007810000 */
[----:B------:R-:W-:Y:S03]  /*4600*/  MUFU.EX2 R95, R24 ;  /* 0x00000018005f7308 */ /* 0x000fe60000000800 */
[----:B------:R-:W-:-:S04]  /*4610*/  FMNMX.FTZ R20, R85, R20, !PT ;  /* 0x0000001455147209 */ /* 0x000fc80007810000 */
[----:B------:R-:W-:Y:S01]  /*4620*/  FMNMX.FTZ R20, R93, R20, !PT ;  /* 0x000000145d147209 */ /* 0x000fe20007810000 */
[----:B------:R-:W0:Y:S04]  /*4630*/  MUFU.EX2 R2, R2 ;  /* 0x0000000200027308 */ /* 0x000e280000000800 */
[----:B------:R-:W1:Y:S04]  /*4640*/  SHFL.BFLY PT, R79, R20, 0x2, 0x1f ;  /* 0x0c401f00144f7f89 */ /* 0x000e6800000e0000 */
[----:B------:R-:W-:Y:S08]  /*4650*/  MUFU.EX2 R81, R81 ;  /* 0x0000005100517308 */ /* 0x000ff00000000800 */
[----:B------:R-:W-:Y:S01]  /*4660*/  MUFU.EX2 R77, R77 ;  /* 0x0000004d004d7308 */ /* 0x000fe20000000800 */
[----:B0-----:R-:W-:-:S07]  /*4670*/  F2FP.BF16.F32.PACK_AB R148, R97, R2 ;  /* 0x000000026194723e */ /* 0x001fce00000010ff */
[----:B------:R-:W-:Y:S01]  /*4680*/  MUFU.EX2 R144, R75 ;  /* 0x0000004b00907308 */ /* 0x000fe20000000800 */
[----:B-1----:R-:W-:-:S07]  /*4690*/  FMNMX.FTZ R79, R20, R79, !PT ;  /* 0x0000004f144f7209 */ /* 0x002fce0007810000 */
        /* <DEDUP_REMOVED lines=9> */
[----:B------:R-:W-:Y:S02]  /*4730*/  FSEL R6, R6, RZ, P2 ;  /* 0x000000ff06067208 */ /* 0x000fe40001000000 */
[----:B------:R-:W-:-:S03]  /*4740*/  PLOP3.LUT P2, PT, PT, PT, UP1, 0x40, 0x0 ;  /* 0x000000000000781c */ /* 0x000fc60003f4e818 */
        /* <DEDUP_REMOVED lines=13> */
[----:B0-----:R-:W-:Y:S01]  /*4820*/  FADD.FTZ R39, R27, R28 ;  /* 0x0000001c1b277221 */ /* 0x001fe20000010000 */
[-CC-:B------:R-:W-:Y:S01]  /*4830*/  FFMA.FTZ R11, R11, R10.reuse, -R6.reuse ;  /* 0x0000000a0b0b7223 */ /* 0x180fe20000010806 */
[-CC-:B------:R-:W-:Y:S01]  /*4840*/  FFMA.FTZ R33, R33, R10.reuse, -R6.reuse ;  /* 0x0000000a21217223 */ /* 0x180fe20000010806 */
[-CC-:B------:R-:W-:Y:S01]  /*4850*/  FFMA.FTZ R15, R15, R10.reuse, -R6.reuse ;  /* 0x0000000a0f0f7223 */ /* 0x180fe20000010806 */
[----:B------:R-:W-:Y:S01]  /*4860*/  FADD.FTZ R28, R152, R39 ;  /* 0x00000027981c7221 */ /* 0x000fe20000010000 */
        /* <DEDUP_REMOVED lines=11> */
[----:B------:R-:W-:Y:S01]  /*4920*/  FFMA.FTZ R93, R93, R10, -R6 ;  /* 0x0000000a5d5d7223 */ /* 0x000fe20000010806 */
[----:B------:R-:W-:-:S06]  /*4930*/  F2FP.BF16.F32.PACK_AB R152, R29, R152 ;  /* 0x000000981d98723e */ /* 0x000fcc00000010ff */
[----:B------:R-:W-:Y:S01]  /*4940*/  MUFU.EX2 R61, R61 ;  /* 0x0000003d003d7308 */ /* 0x000fe20000000800 */
[----:B-1----:R-:W-:Y:S01]  /*4950*/  FADD.FTZ R35, R29, R28 ;  /* 0x0000001c1d237221 */ /* 0x002fe20000010000 */
[----:B0-----:R-:W-:-:S03]  /*4960*/  F2FP.BF16.F32.PACK_AB R157, R65, R0 ;  /* 0x00000000419d723e */ /* 0x001fc600000010ff */
[----:B------:R-:W-:Y:S01]  /*4970*/  FADD.FTZ R32, R154, R35 ;  /* 0x000000239a207221 */ /* 0x000fe20000010000 */
[C---:B------:R-:W-:Y:S02]  /*4980*/  F2FP.BF16.F32.PACK_AB R154, R95.reuse, R154 ;  /* 0x0000009a5f9a723e */ /* 0x040fe400000010ff */
[----:B------:R-:W0:Y:S01]  /*4990*/  MUFU.EX2 R12, R57 ;  /* 0x00000039000c7308 */ /* 0x000e220000000800 */
[----:B------:R-:W-:Y:S01]  /*49a0*/  FADD.FTZ R35, R95, R32 ;  /* 0x000000205f237221 */ /* 0x000fe20000010000 */
[----:B------:R-:W-:-:S03]  /*49b0*/  FADD.FTZ R32, R0, R65 ;  /* 0x0000004100207221 */ /* 0x000fc60000010000 */
[----:B------:R-:W-:-:S03]  /*49c0*/  FADD.FTZ R34, R2, R35 ;  /* 0x0000002302227221 */ /* 0x000fc60000010000 */
[----:B------:R-:W-:Y:S01]  /*49d0*/  MUFU.EX2 R53, R53 ;  /* 0x0000003500357308 */ /* 0x000fe20000000800 */
[----:B------:R-:W-:-:S04]  /*49e0*/  FADD.FTZ R34, R97, R34 ;  /* 0x0000002261227221 */ /* 0x000fc80000010000 */
[----:B------:R-:W-:-:S03]  /*49f0*/  FADD.FTZ R35, R81, R34 ;  /* 0x0000002251237221 */ /* 0x000fc60000010000 */
[----:B------:R-:W1:Y:S01]  /*4a00*/  MUFU.EX2 R14, R49 ;  /* 0x00000031000e7308 */ /* 0x000e620000000800 */
[----:B------:R-:W-:Y:S01]  /*4a10*/  FADD.FTZ R36, R150, R35 ;  /* 0x0000002396247221 */ /* 0x000fe20000010000 */
[----:B0-----:R-:W-:Y:S02]  /*4a20*/  F2FP.BF16.F32.PACK_AB R159, R12, R61 ;  /* 0x0000003d0c9f723e */ /* 0x001fe400000010ff */
[----:B------:R-:W-:-:S04]  /*4a30*/  F2FP.BF16.F32.PACK_AB R150, R150, R81 ;  /* 0x000000519696723e */ /* 0x000fc800000010ff */
[----:B------:R-:W0:Y:S08]  /*4a40*/  MUFU.EX2 R43, R43 ;  /* 0x0000002b002b7308 */ /* 0x000e300000000800 */
[----:B------:R2:W-:Y:S01]  /*4a50*/  MUFU.EX2 R26, R31 ;  /* 0x0000001f001a7308 */ /* 0x0005e20000000800 */
[----:B-1----:R-:W-:-:S07]  /*4a60*/  F2FP.BF16.F32.PACK_AB R153, R14, R53 ;  /* 0x000000350e99723e */ /* 0x002fce00000010ff */
[----:B------:R-:W1:Y:S01]  /*4a70*/  MUFU.EX2 R37, R37 ;  /* 0x0000002500257308 */ /* 0x000e620000000800 */
[----:B--2---:R-:W-:Y:S01]  /*4a80*/  FADD.FTZ R31, R61, R32 ;  /* 0x000000203d1f7221 */ /* 0x004fe20000010000 */
[----:B0-----:R-:W-:-:S03]  /*4a90*/  F2FP.BF16.F32.PACK_AB R155, R20, R43 ;  /* 0x0000002b149b723e */ /* 0x001fc600000010ff */
[----:B------:R-:W-:Y:S01]  /*4aa0*/  FADD.FTZ R34, R12, R31 ;  /* 0x0000001f0c227221 */ /* 0x000fe20000010000 */
[----:B------:R-:W-:Y:S02]  /*4ab0*/  FADD.FTZ R31, R77, R36 ;  /* 0x000000244d1f7221 */ /* 0x000fe40000010000 */
[----:B------:R0:W-:Y:S02]  /*4ac0*/  MUFU.EX2 R28, R11 ;  /* 0x0000000b001c7308 */ /* 0x0001e40000000800 */
[C---:B------:R-:W-:Y:S01]  /*4ad0*/  FADD.FTZ R36, R144.reuse, R31 ;  /* 0x0000001f90247221 */ /* 0x040fe20000010000 */
[----:B------:R-:W-:-:S05]  /*4ae0*/  F2FP.BF16.F32.PACK_AB R144, R144, R77 ;  /* 0x0000004d9090723e */ /* 0x000fca00000010ff */
[----:B------:R-:W2:Y:S01]  /*4af0*/  MUFU.EX2 R33, R33 ;  /* 0x0000002100217308 */ /* 0x000ea20000000800 */
[----:B0-----:R-:W-:Y:S01]  /*4b00*/  FADD.FTZ R11, R53, R34 ;  /* 0x00000022350b7221 */ /* 0x001fe20000010000 */
[----:B-1----:R-:W-:-:S03]  /*4b10*/  F2FP.BF16.F32.PACK_AB R149, R24, R37 ;  /* 0x000000251895723e */ /* 0x002fc600000010ff */
[----:B------:R-:W-:-:S03]  /*4b20*/  FADD.FTZ R34, R14, R11 ;  /* 0x0000000b0e227221 */ /* 0x000fc60000010000 */
[----:B------:R0:W-:Y:S01]  /*4b30*/  MUFU.EX2 R32, R15 ;  /* 0x0000000f00207308 */ /* 0x0001e20000000800 */
[----:B------:R-:W-:-:S07]  /*4b40*/  FADD.FTZ R11, R43, R34 ;  /* 0x000000222b0b7221 */ /* 0x000fce0000010000 */
[----:B------:R-:W1:Y:S01]  /*4b50*/  MUFU.EX2 R21, R21 ;  /* 0x0000001500157308 */ /* 0x000e620000000800 */
[----:B0-----:R-:W-:Y:S01]  /*4b60*/  FADD.FTZ R15, R73, R36 ;  /* 0x00000024490f7221 */ /* 0x001fe20000010000 */
[----:B------:R-:W-:Y:S01]  /*4b70*/  FADD.FTZ R36, R20, R11 ;  /* 0x0000000b14247221 */ /* 0x000fe20000010000 */
[----:B--2---:R-:W-:Y:S02]  /*4b80*/  F2FP.BF16.F32.PACK_AB R151, R26, R33 ;  /* 0x000000211a97723e */ /* 0x004fe400000010ff */
[C---:B------:R-:W-:Y:S01]  /*4b90*/  FADD.FTZ R38, R146.reuse, R15 ;  /* 0x0000000f92267221 */ /* 0x040fe20000010000 */
[----:B------:R-:W-:Y:S01]  /*4ba0*/  FADD.FTZ R11, R37, R36 ;  /* 0x00000024250b7221 */ /* 0x000fe20000010000 */
[----:B------:R-:W-:Y:S01]  /*4bb0*/  F2FP.BF16.F32.PACK_AB R146, R146, R73 ;  /* 0x000000499292723e */ /* 0x000fe200000010ff */
[----:B------:R-:W-:Y:S01]  /*4bc0*/  MUFU.EX2 R142, R55 ;  /* 0x00000037008e7308 */ /* 0x000fe20000000800 */
[----:B------:R-:W-:Y:S01]  /*4bd0*/  FADD.FTZ R15, R69, R38 ;  /* 0x00000026450f7221 */ /* 0x000fe20000010000 */
[----:B------:R-:W-:-:S03]  /*4be0*/  FADD.FTZ R6, R24, R11 ;  /* 0x0000000b18067221 */ /* 0x000fc60000010000 */
[C---:B------:R-:W-:Y:S01]  /*4bf0*/  FADD.FTZ R36, R140.reuse, R15 ;  /* 0x0000000f8c247221 */ /* 0x040fe20000010000 */
[----:B------:R-:W-:Y:S01]  /*4c00*/  FADD.FTZ R11, R33, R6 ;  /* 0x00000006210b7221 */ /* 0x000fe20000010000 */
[----:B------:R-:W-:Y:S01]  /*4c10*/  F2FP.BF16.F32.PACK_AB R140, R140, R69 ;  /* 0x000000458c8c723e */ /* 0x000fe200000010ff */
[----:B------:R-:W0:Y:S01]  /*4c20*/  MUFU.EX2 R9, R9 ;  /* 0x0000000900097308 */ /* 0x000e220000000800 */
[----:B-1----:R-:W-:Y:S01]  /*4c30*/  F2FP.BF16.F32.PACK_AB R145, R28, R21 ;  /* 0x000000151c91723e */ /* 0x002fe200000010ff */
[----:B------:R-:W-:-:S04]  /*4c40*/  FADD.FTZ R6, R26, R11 ;  /* 0x0000000b1a067221 */ /* 0x000fc80000010000 */
[----:B------:R-:W-:Y:S02]  /*4c50*/  FADD.FTZ R11, R21, R6 ;  /* 0x00000006150b7221 */ /* 0x000fe40000010000 */
[----:B------:R-:W-:Y:S02]  /*4c60*/  MUFU.EX2 R51, R51 ;  /* 0x0000003300337308 */ /* 0x000fe40000000800 */
[----:B------:R-:W-:-:S06]  /*4c70*/  FADD.FTZ R6, R28, R11 ;  /* 0x0000000b1c067221 */ /* 0x000fcc0000010000 */
[----:B------:R-:W1:Y:S01]  /*4c80*/  MUFU.EX2 R3, R3 ;  /* 0x0000000300037308 */ /* 0x000e620000000800 */
[----:B0-----:R-:W-:Y:S01]  /*4c90*/  FADD.FTZ R11, R9, R6 ;  /* 0x00000006090b7221 */ /* 0x001fe20000010000 */
[C---:B------:R-:W-:Y:S01]  /*4ca0*/  F2FP.BF16.F32.PACK_AB R147, R32.reuse, R9 ;  /* 0x000000092093723e */ /* 0x040fe200000010ff */
[----:B------:R-:W-:Y:S02]  /*4cb0*/  VIADD R9, R83, 0xfffffffe ;  /* 0xfffffffe53097836 */ /* 0x000fe40000000000 */
[----:B------:R-:W-:-:S03]  /*4cc0*/  FADD.FTZ R38, R32, R11 ;  /* 0x0000000b20267221 */ /* 0x000fc60000010000 */
[----:B------:R0:W2:Y:S08]  /*4cd0*/  MUFU.EX2 R34, R13 ;  /* 0x0000000d00227308 */ /* 0x0000b00000000800 */
[----:B------:R-:W3:Y:S01]  /*4ce0*/  MUFU.EX2 R41, R41 ;  /* 0x0000002900297308 */ /* 0x000ee20000000800 */
[----:B0-----:R-:W-:Y:S01]  /*4cf0*/  FADD.FTZ R13, R59, R36 ;  /* 0x000000243b0d7221 */ /* 0x001fe20000010000 */
[----:B-1----:R-:W-:-:S03]  /*4d00*/  FADD.FTZ R11, R3, R38 ;  /* 0x00000026030b7221 */ /* 0x002fc60000010000 */
[C---:B------:R-:W-:Y:S01]  /*4d10*/  FADD.FTZ R36, R142.reuse, R13 ;  /* 0x0000000d8e247221 */ /* 0x040fe20000010000 */
[----:B------:R-:W-:Y:S02]  /*4d20*/  F2FP.BF16.F32.PACK_AB R142, R142, R59 ;  /* 0x0000003b8e8e723e */ /* 0x000fe400000010ff */
[----:B------:R-:W0:Y:S01]  /*4d30*/  MUFU.EX2 R63, R63 ;  /* 0x0000003f003f7308 */ /* 0x000e220000000800 */
[----:B------:R-:W-:Y:S01]  /*4d40*/  FADD.FTZ R13, R51, R36 ;  /* 0x00000024330d7221 */ /* 0x000fe20000010000 */
[C---:B--2---:R-:W-:Y:S01]  /*4d50*/  FADD.FTZ R0, R34.reuse, R11 ;  /* 0x0000000b22007221 */ /* 0x044fe20000010000 */
[----:B------:R-:W-:Y:S02]  /*4d60*/  F2FP.BF16.F32.PACK_AB R141, R34, R3 ;  /* 0x00000003228d723e */ /* 0x000fe400000010ff */
[C---:B------:R-:W-:Y:S01]  /*4d70*/  FADD.FTZ R36, R136.reuse, R13 ;  /* 0x0000000d88247221 */ /* 0x040fe20000010000 */
[----:B------:R-:W-:Y:S02]  /*4d80*/  F2FP.BF16.F32.PACK_AB R136, R136, R51 ;  /* 0x000000338888723e */ /* 0x000fe400000010ff */
[----:B------:R-:W1:Y:S01]  /*4d90*/  MUFU.EX2 R2, R89 ;  /* 0x0000005900027308 */ /* 0x000e620000000800 */
[----:B---3--:R-:W-:-:S07]  /*4da0*/  FADD.FTZ R13, R41, R36 ;  /* 0x00000024290d7221 */ /* 0x008fce0000010000 */
        /* <DEDUP_REMOVED lines=11> */
[----:B-1----:R-:W-:Y:S01]  /*4e60*/  FADD.FTZ R3, R85, R12 ;  /* 0x0000000c55037221 */ /* 0x002fe20000010000 */
[C---:B--2---:R-:W-:Y:S01]  /*4e70*/  FADD.FTZ R6, R30.reuse, R13 ;  /* 0x0000000d1e067221 */ /* 0x044fe20000010000 */
[----:B------:R-:W-:Y:S02]  /*4e80*/  F2FP.BF16.F32.PACK_AB R138, R30, R41 ;  /* 0x000000291e8a723e */ /* 0x000fe400000010ff */
[C---:B0-----:R-:W-:Y:S01]  /*4e90*/  FADD.FTZ R3, R0.reuse, R3 ;  /* 0x0000000300037221 */ /* 0x041fe20000010000 */
[----:B------:R-:W-:Y:S01]  /*4ea0*/  F2FP.BF16.F32.PACK_AB R139, R0, R85 ;  /* 0x00000055008b723e */ /* 0x000fe200000010ff */
[----:B------:R-:W-:Y:S06]  /*4eb0*/  @P2 BRA `(.L_x_1156) ;  /* 0x0000000000442947 */ /* 0x000fec0003800000 */
        /* <DEDUP_REMOVED lines=10> */
.L_x_1157:
[----:B------:R-:W-:-:S11]  /*4f60*/  UISETP.NE.AND UP2, UPT, UR11, 0x1, UPT ;  /* 0x000000010b00788c */ /* 0x000fd6000bf45270 */
[----:B------:R-:W-:Y:S02]  /*4f70*/  @UP2 ULDC.64 UR4, c[0x0][0x9e8] ;  /* 0x00027a0000042ab9 */ /* 0x000fe40000000a00 */
[----:B------:R-:W-:-:S04]  /*4f80*/  UIMAD.WIDE.U32 UR6, UR14, UR4, URZ ;  /* 0x000000040e0672a5 */ /* 0x000fc8000f8e003f */
[----:B------:R-:W-:-:S12]  /*4f90*/  @UP2 USHF.R.U32.HI UR14, URZ, UR5, UR7 ;  /* 0x000000053f0e2299 */ /* 0x000fd80008011607 */
.L_x_1158:
[----:B------:R-:W-:-:S04]  /*4fa0*/  UIMAD UR11, UR14, UR11, UR11 ;  /* 0x0000000b0e0b72a4 */ /* 0x000fc8000f8e020b */
[----:B------:R-:W-:-:S04]  /*4fb0*/  UISETP.LT.AND UP2, UPT, UR10, UR11, UPT ;  /* 0x0000000b0a00728c */ /* 0x000fc8000bf41270 */
[----:B------:R-:W-:-:S12]  /*4fc0*/  USEL UR10, UR10, UR11, UP2 ;  /* 0x0000000b0a0a7287 */ /* 0x000fd80009000000 */
.L_x_1156:
[----:B------:R-:W-:Y:S01]  /*4fd0*/  R2UR UR6, R23 ;  /* 0x00000000170672ca */ /* 0x000fe200000e0000 */
[----:B------:R-:W-:Y:S01]  /*4fe0*/  UIMAD.WIDE UR4, UR10, 0x2aaaaaab, URZ ;  /* 0x2aaaaaab0a0478a5 */ /* 0x000fe2000f8e023f */
[----:B------:R-:W-:Y:S01]  /*4ff0*/  IMAD.MOV.U32 R2, RZ, RZ, 0x3f800000 ;  /* 0x3f800000ff027424 */ /* 0x000fe200078e00ff */
[----:B------:R-:W-:Y:S01]  /*5000*/  CS2R R86, SRZ ;  /* 0x0000000000567805 */ /* 0x000fe2000001ff00 */
[----:B------:R-:W-:Y:S01]  /*5010*/  IMAD.MOV.U32 R0, RZ, RZ, 0x3f800000 ;  /* 0x3f800000ff007424 */ /* 0x000fe200078e00ff */
[----:B------:R-:W-:Y:S01]  /*5020*/  USHF.R.U32.HI UR4, URZ, 0x1f, UR5 ;  /* 0x0000001f3f047899 */ /* 0x000fe20008011605 */
[----:B------:R-:W-:Y:S02]  /*5030*/  CS2R R84, SRZ ;  /* 0x0000000000547805 */ /* 0x000fe4000001ff00 */
[----:B------:R-:W-:Y:S02]  /*5040*/  CS2R R82, SRZ ;  /* 0x0000000000527805 */ /* 0x000fe4000001ff00 */
[----:B------:R-:W-:Y:S01]  /*5050*/  CS2R R80, SRZ ;  /* 0x0000000000507805 */ /* 0x000fe2000001ff00 */
[----:B------:R-:W-:Y:S01]  /*5060*/  ULEA.HI.SX32 UR4, UR5, UR4, 0x1c ;  /* 0x0000000405047291 */ /* 0x000fe2000f8fe23f */
[----:B------:R-:W-:-:S02]  /*5070*/  CS2R R78, SRZ ;  /* 0x00000000004e7805 */ /* 0x000fc4000001ff00 */
[----:B------:R-:W-:Y:S02]  /*5080*/  CS2R R76, SRZ ;  /* 0x00000000004c7805 */ /* 0x000fe4000001ff00 */
[----:B------:R-:W-:Y:S01]  /*5090*/  CS2R R74, SRZ ;  /* 0x00000000004a7805 */ /* 0x000fe2000001ff00 */
[----:B------:R-:W-:Y:S01]  /*50a0*/  UISETP.LT.AND UP2, UPT, UR6, UR4, UPT ;  /* 0x000000040600728c */ /* 0x000fe2000bf41270 */
[----:B------:R-:W-:Y:S02]  /*50b0*/  CS2R R72, SRZ ;  /* 0x0000000000487805 */ /* 0x000fe4000001ff00 */
[----:B------:R-:W-:Y:S02]  /*50c0*/  CS2R R70, SRZ ;  /* 0x0000000000467805 */ /* 0x000fe4000001ff00 */
[----:B------:R-:W-:Y:S01]  /*50d0*/  CS2R R68, SRZ ;  /* 0x0000000000447805 */ /* 0x000fe2000001ff00 */
[----:B------:R-:W-:Y:S01]  /*50e0*/  USEL UR50, UR6, UR4, !UP2 ;  /* 0x0000000406327287 */ /* 0x000fe2000d000000 */
[----:B------:R-:W-:-:S02]  /*50f0*/  CS2R R66, SRZ ;  /* 0x0000000000427805 */ /* 0x000fc4000001ff00 */
[----:B------:R-:W-:Y:S02]  /*5100*/  CS2R R64, SRZ ;  /* 0x0000000000407805 */ /* 0x000fe4000001ff00 */
[----:B------:R-:W-:Y:S02]  /*5110*/  CS2R R62, SRZ ;  /* 0x00000000003e7805 */ /* 0x000fe4000001ff00 */
[----:B------:R-:W-:Y:S02]  /*5120*/  CS2R R60, SRZ ;  /* 0x00000000003c7805 */ /* 0x000fe4000001ff00 */
[----:B------:R-:W-:Y:S02]  /*5130*/  CS2R R58, SRZ ;  /* 0x00000000003a7805 */ /* 0x000fe4000001ff00 */
[----:B------:R-:W-:Y:S02]  /*5140*/  ISETP.GE.AND P2, PT, R9, UR50, PT ;  /* 0x0000003209007c0c */ /* 0x000fe4000bf46270 */
        /* <DEDUP_REMOVED lines=16> */
[----:B------:R-:W-:Y:S01]  /*5250*/  CS2R R24, SRZ ;  /* 0x0000000000187805 */ /* 0x000fe2000001ff00 */
[----:B------:R-:W-:Y:S06]  /*5260*/  @!P2 BRA `(.L_x_1159) ;  /* 0x0000003000eca947 */ /* 0x000fec0003800000 */
[----:B------:R-:W-:Y:S01]  /*5270*/  IMAD.MOV.U32 R2, RZ, RZ, 0x3f800000 ;  /* 0x3f800000ff027424 */ /* 0x000fe200078e00ff */
[----:B------:R-:W-:Y:S01]  /*5280*/  ULDC UR51, c[0x0][0x9e4] ;  /* 0x0002790000337ab9 */ /* 0x000fe20000000800 */
[----:B------:R-:W-:Y:S01]  /*5290*/  IMAD.MOV.U32 R87, RZ, RZ, RZ ;  /* 0x000000ffff577224 */ /* 0x000fe200078e00ff */
[----:B------:R-:W-:Y:S01]  /*52a0*/  ULDC UR4, c[0x0][0x9d8] ;  /* 0x0002760000047ab9 */ /* 0x000fe20000000800 */
[----:B------:R-:W-:-:S05]  /*52b0*/  ULDC UR55, c[0x0][0x9e0] ;  /* 0x0002780000377ab9 */ /* 0x000fca0000000800 */
.L_x_1176:
[----:B------:R-:W-:-:S04]  /*52c0*/  UIADD3 UR5, UR37, 0x1, URZ ;  /* 0x0000000125057890 */ /* 0x000fc8000fffe03f */
[----:B------:R-:W-:-:S04]  /*52d0*/  UISETP.NE.AND UP2, UPT, UR5, 0x2, UPT ;  /* 0x000000020500788c */ /* 0x000fc8000bf45270 */
[----:B------:R-:W-:Y:S02]  /*52e0*/  USEL UR39, URZ, 0x1, UP2 ;  /* 0x000000013f277887 */ /* 0x000fe40009000000 */
[----:B------:R-:W-:Y:S02]  /*52f0*/  USEL UR5, UR5, URZ, UP2 ;  /* 0x0000003f05057287 */ /* 0x000fe40009000000 */
[----:B------:R-:W-:Y:S01]  /*5300*/  ULOP3.LUT UR39, UR36, UR39, URZ, 0x3c, !UPT ;  /* 0x0000002724277292 */ /* 0x000fe2000f8e3c3f */
[----:B------:R-:W-:Y:S11]  /*5310*/  @!P0 BRA `(.L_x_1160) ;  /* 0x0000000000048947 */ /* 0x000ff60003800000 */
[----:B------:R-:W-:Y:S01]  /*5320*/  BPT.TRAP 0x1 ;  /* 0x000000040000795c */ /* 0x000fe20000300000 */
.L_x_1160:
[----:B------:R-:W-:Y:S01]  /*5330*/  ULEA UR7, UR5, UR38, 0x3 ;  /* 0x0000002605077291 */ /* 0x000fe2000f8e183f */
[----:B------:R-:W-:-:S05]  /*5340*/  IMAD.U32 R10, RZ, RZ, UR39 ;  /* 0x00000027ff0a7e24 */ /* 0x000fca000f8e00ff */
[----:B------:R-:W-:-:S04]  /*5350*/  SHF.L.U32 R10, R10, 0x1f, RZ ;  /* 0x0000001f0a0a7819 */ /* 0x000fc800000006ff */
[----:B------:R0:W1:Y:S01]  /*5360*/  SYNCS.PHASECHK.TRANS64.TRYWAIT P2, [UR7+0x2a830], R10 ;  /* 0x02a8300aff0075a7 */ /* 0x0000620008040147 */
[----:B------:R-:W-:Y:S05]  /*5370*/  @!P0 BRA `(.L_x_1161) ;  /* 0x0000000000048947 */ /* 0x000fea0003800000 */
[----:B------:R-:W-:Y:S01]  /*5380*/  BPT.TRAP 0x1 ;  /* 0x000000040000795c */ /* 0x000fe20000300000 */
.L_x_1161:
[----:B-1----:R-:W-:Y:S05]  /*5390*/  @P2 BRA `(.L_x_1162) ;  /* 0x0000000000082947 */ /* 0x002fea0003800000 */
[----:B------:R-:W1:Y:S02]  /*53a0*/  SYNCS.PHASECHK.TRANS64.TRYWAIT P2, [UR7+0x2a830], R10 ;  /* 0x02a8300aff0075a7 */ /* 0x000e640008040147 */
[----:B-1----:R-:W-:Y:S05]  /*53b0*/  @!P2 BRA `(.L_x_1163) ;  /* 0x000001400018a947 */ /* 0x002fea0003800000 */
.L_x_1162:
        /* <DEDUP_REMOVED lines=18> */
[----:B------:R-:W-:Y:S01]  /*54e0*/  UMOV UR44, UR56 ;  /* 0x00000038002c7c82 */ /* 0x000fe20008000000 */
[----:B------:R-:W-:Y:S01]  /*54f0*/  UMOV UR45, UR57 ;  /* 0x00000039002d7c82 */ /* 0x000fe20008000000 */
        /* <DEDUP_REMOVED lines=73> */
[----:B------:R-:W-:Y:S01]  /*5990*/  HGMMA.64x96x16.F32.BF16 R88, gdesc[UR44], R88, gsb0 ;  /* 0x016000002c5879f0 */ /* 0x000fe20008001858 */
[----:B------:R-:W-:Y:S01]  /*59a0*/  UIADD3 UR46, UR6, 0x4, URZ ;  /* 0x00000004062e7890 */ /* 0x000fe2000fffe03f */
[----:B------:R-:W-:Y:S01]  /*59b0*/  UMOV UR44, UR52 ;  /* 0x00000034002c7c82 */ /* 0x000fe20008000000 */
[----:B------:R-:W-:Y:S01]  /*59c0*/  UMOV UR45, UR53 ;  /* 0x00000035002d7c82 */ /* 0x000fe20008000000 */
[----:B------:R-:W-:Y:S01]  /*59d0*/  UMOV UR47, 0x40000040 ;  /* 0x40000040002f7882 */ /* 0x000fe20000000000 */
[----:B------:R-:W-:Y:S02]  /*59e0*/  WARPGROUP.DEPBAR.LE gsb0, 0x0 ;  /* 0x00008000000079c5 */ /* 0x000fe40000010000 */
        /* <DEDUP_REMOVED lines=36> */
.L_x_1164:
[----:B------:R-:W-:Y:S01]  /*5c30*/  ULEA UR6, UR37, UR38, 0x3 ;  /* 0x0000002625067291 */ /* 0x000fe2000f8e183f */
[----:B------:R-:W-:-:S05]  /*5c40*/  IMAD.U32 R0, RZ, RZ, UR36 ;  /* 0x00000024ff007e24 */ /* 0x000fca000f8e00ff */
[----:B------:R-:W-:-:S04]  /*5c50*/  SHF.L.U32 R0, R0, 0x1f, RZ ;  /* 0x0000001f00007819 */ /* 0x000fc800000006ff */
[----:B------:R2:W3:Y:S01]  /*5c60*/  SYNCS.PHASECHK.TRANS64.TRYWAIT P2, [UR6+0x2a850], R0 ;  /* 0x02a85000ff0075a7 */ /* 0x0004e20008040146 */
[----:B------:R-:W-:Y:S05]  /*5c70*/  @!P0 BRA `(.L_x_1165) ;  /* 0x0000000000048947 */ /* 0x000fea0003800000 */
[----:B------:R-:W-:Y:S01]  /*5c80*/  BPT.TRAP 0x1 ;  /* 0x000000040000795c */ /* 0x000fe20000300000 */
.L_x_1165:
[----:B---3--:R-:W-:Y:S05]  /*5c90*/  @P2 BRA `(.L_x_1166) ;  /* 0x0000000000082947 */ /* 0x008fea0003800000 */
[----:B------:R-:W3:Y:S02]  /*5ca0*/  SYNCS.PHASECHK.TRANS64.TRYWAIT P2, [UR6+0x2a850], R0 ;  /* 0x02a85000ff0075a7 */ /* 0x000ee40008040146 */
[----:B---3--:R-:W-:Y:S05]  /*5cb0*/  @!P2 BRA `(.L_x_1167) ;  /* 0x0000013400f0a947 */ /* 0x008fea0003800000 */
.L_x_1166:
[----:B------:R-:W-:Y:S01]  /*5cc0*/  UIADD3 UR10, UR38, 0x400, URZ ;  /* 0x00000400260a7890 */ /* 0x000fe2000fffe03f */
[----:B------:R-:W-:Y:S01]  /*5cd0*/  WARPGROUP.ARRIVE ;  /* 0x00000000000079c5 */ /* 0x000fe20000000000 */
[----:B------:R-:W-:Y:S01]  /*5ce0*/  UMOV UR11, 0x40000040 ;  /* 0x40000040000b7882 */ /* 0x000fe20000000000 */
[----:B------:R-:W-:Y:S01]  /*5cf0*/  PLOP3.LUT P2, PT, PT, PT, UP0, 0x80, 0x0 ;  /* 0x000000000000781c */ /* 0x000fe20003f4f008 */
[----:B------:R-:W-:Y:S01]  /*5d00*/  USHF.R.U32.HI UR10, URZ, 0x4, UR10 ;  /* 0x000000043f0a7899 */ /* 0x000fe2000801160a */
[----:B------:R-:W-:Y:S01]  /*5d10*/  PLOP3.LUT P3, PT, PT, PT, UP0, 0x80, 0x0 ;  /* 0x000000000000781c */ /* 0x000fe20003f6f008 */
[----:B------:R-:W-:Y:S01]  /*5d20*/  FMUL.FTZ R14, R95, UR4 ;  /* 0x000000045f0e7c20 */ /* 0x000fe20008410000 */
[----:B------:R-:W-:Y:S01]  /*5d30*/  FMUL.FTZ R95, R115, UR4 ;  /* 0x00000004735f7c20 */ /* 0x000fe20008410000 */
[----:B------:R-:W-:Y:S01]  /*5d40*/  ULOP3.LUT UR10, UR10, 0x3fff, URZ, 0xc0, !UPT ;  /* 0x00003fff0a0a7892 */ /* 0x000fe2000f8ec03f */
[----:B-12---:R-:W-:Y:S01]  /*5d50*/  FMUL.FTZ R0, R90, UR4 ;  /* 0x000000045a007c20 */ /* 0x006fe20008410000 */
[----:B------:R-:W-:Y:S01]  /*5d60*/  FMUL.FTZ R90, R106, UR4 ;  /* 0x000000046a5a7c20 */ /* 0x000fe20008410000 */
[----:B------:R-:W-:Y:S01]  /*5d70*/  FMUL.FTZ R12, R88, UR4 ;  /* 0x00000004580c7c20 */ /* 0x000fe20008410000 */
[----:B------:R-:W-:Y:S01]  /*5d80*/  ULOP3.LUT UR10, UR10, 0x3000000, URZ, 0xfc, !UPT ;  /* 0x030000000a0a7892 */ /* 0x000fe2000f8efc3f */
[----:B------:R-:W-:Y:S01]  /*5d90*/  FMUL.FTZ R2, R91, UR4 ;  /* 0x000000045b027c20 */ /* 0x000fe20008410000 */
[----:B------:R-:W-:Y:S01]  /*5da0*/  FMUL.FTZ R20, R99, UR4 ;  /* 0x0000000463147c20 */ /* 0x000fe20008410000 */
[----:B------:R-:W-:Y:S01]  /*5db0*/  FMUL.FTZ R21, R102, UR4 ;  /* 0x0000000466157c20 */ /* 0x000fe20008410000 */
[----:B------:R-:W-:Y:S01]  /*5dc0*/  UIMAD UR14, UR37, 0x600, UR10 ;  /* 0x00000600250e78a4 */ /* 0x000fe2000f8e020a */
[----:B------:R-:W-:Y:S01]  /*5dd0*/  FMUL.FTZ R106, R108, UR4 ;  /* 0x000000046c6a7c20 */ /* 0x000fe20008410000 */
        /* <DEDUP_REMOVED lines=20> */
[----:B------:R-:W1:Y:S08]  /*5f20*/  MUFU.TANH R12, R12 ;  /* 0x0000000c000c7308 */ /* 0x000e700000002400 */
[----:B------:R-:W2:Y:S08]  /*5f30*/  MUFU.TANH R0, R0 ;  /* 0x0000000000007308 */ /* 0x000eb00000002400 */
[----:B------:R-:W3:Y:S08]  /*5f40*/  MUFU.TANH R2, R2 ;  /* 0x0000000200027308 */ /* 0x000ef00000002400 */
[----:B------:R-:W4:Y:S08]  /*5f50*/  MUFU.TANH R13, R13 ;  /* 0x0000000d000d7308 */ /* 0x000f300000002400 */
        /* <DEDUP_REMOVED lines=27> */
[----:B------:R-:W-:-:S06]  /*6110*/  WARPGROUP.ARRIVE ;  /* 0x00000000000079c5 */ /* 0x000fcc0000000000 */
[----:B------:R-:W-:Y:S01]  /*6120*/  HGMMA.64x128x16.F32.BF16 R24, R148, gdesc[UR8].tnspB, R24, gsb0 ;  /* 0x41e0000894187df0 */ /* 0x000fe20008001818 */
[----:B------:R-:W-:Y:S01]  /*6130*/  UIADD3 UR10, UR14, 0x180, URZ ;  /* 0x000001800e0a7890 */ /* 0x000fe2000fffe03f */
[----:B------:R-:W-:Y:S01]  /*6140*/  UMOV UR11, 0x40000040 ;  /* 0x40000040000b7882 */ /* 0x000fe20000000000 */
[----:B------:R-:W-:Y:S02]  /*6150*/  WARPGROUP.DEPBAR.LE gsb0, 0x0 ;  /* 0x00008000000079c5 */ /* 0x000fe40000010000 */
[----:B------:R-:W-:Y:S01]  /*6160*/  WARPGROUP.ARRIVE ;  /* 0x00000000000079c5 */ /* 0x000fe20000000000 */
[----:B------:R-:W-:Y:S01]  /*6170*/  FMUL.FTZ R148, R97, UR4 ;  /* 0x0000000461947c20 */ /* 0x000fe20008410000 */
[----:B------:R-:W-:Y:S01]  /*6180*/  FMUL.FTZ R149, R100, UR4 ;  /* 0x0000000464957c20 */ /* 0x000fe20008410000 */
[----:B------:R-:W-:Y:S01]  /*6190*/  FMUL.FTZ R150, R101, UR4 ;  /* 0x0000000465967c20 */ /* 0x000fe20008410000 */
[----:B------:R-:W-:Y:S01]  /*61a0*/  FMUL.FTZ R100, R118, UR4 ;  /* 0x0000000476647c20 */ /* 0x000fe20008410000 */
[----:B------:R-:W-:-:S02]  /*61b0*/  FMUL.FTZ R101, R122, UR4 ;  /* 0x000000047a657c20 */ /* 0x000fc40008410000 */
[----:B------:R-:W-:Y:S01]  /*61c0*/  HGMMA.64x128x16.F32.BF16 R24, R144, gdesc[UR8].tnspB, R24, gsb0 ;  /* 0x41e0000890187df0 */ /* 0x000fe20008001818 */
[----:B------:R-:W-:Y:S01]  /*61d0*/  UIADD3 UR10, UR14, 0x200, URZ ;  /* 0x000002000e0a7890 */ /* 0x000fe2000fffe03f */
[----:B------:R-:W-:Y:S01]  /*61e0*/  FMUL.FTZ R97, R134, UR4 ;  /* 0x0000000486617c20 */ /* 0x000fe20008410000 */
[----:B------:R-:W-:Y:S01]  /*61f0*/  UMOV UR11, 0x40000040 ;  /* 0x40000040000b7882 */ /* 0x000fe20000000000 */
[----:B------:R-:W-:Y:S01]  /*6200*/  IMAD R151, R9, -0x60, RZ ;  /* 0xffffffa009977824 */ /* 0x000fe200078e02ff */
        /* <DEDUP_REMOVED lines=10> */
[----:B------:R-:W-:Y:S02]  /*62b0*/  VIADD R114, R19, UR60 ;  /* 0x0000003c13727c36 */ /* 0x000fe40008000000 */
[----:B------:R-:W-:Y:S01]  /*62c0*/  FMUL.FTZ R144, R89, UR4 ;  /* 0x0000000459907c20 */ /* 0x000fe20008410000 */
        /* <DEDUP_REMOVED lines=14> */
[----:B------:R-:W0:Y:S01]  /*63b0*/  MUFU.TANH R144, R144 ;  /* 0x0000009000907308 */ /* 0x000e220000002400 */
[----:B------:R-:W-:-:S07]  /*63c0*/  IMAD.IADD R116, R151, 0x1, -R18 ;  /* 0x0000000197747824 */ /* 0x000fce00078e0a12 */
        /* <DEDUP_REMOVED lines=12> */
[----:B------:R-:W1:Y:S01]  /*6490*/  MUFU.TANH R93, R93 ;  /* 0x0000005d005d7308 */ /* 0x000e620000002400 */
[----:B------:R-:W-:-:S02]  /*64a0*/  WARPGROUP.DEPBAR.LE gsb0, 0x0 ;  /* 0x00008000000079c5 */ /* 0x000fc40000010000 */
[----:B------:R-:W-:Y:S01]  /*64b0*/  WARPGROUP.ARRIVE ;  /* 0x00000000000079c5 */ /* 0x000fe20000000000 */
[----:B------:R-:W-:Y:S01]  /*64c0*/  FMUL.FTZ R140, R104, UR4 ;  /* 0x00000004688c7c20 */ /* 0x000fe20008410000 */
[----:B------:R-:W-:Y:S01]  /*64d0*/  FMUL.FTZ R104, R127, UR4 ;  /* 0x000000047f687c20 */ /* 0x000fe20008410000 */
[----:B------:R-:W-:-:S03]  /*64e0*/  FMUL.FTZ R127, R132, UR4 ;  /* 0x00000004847f7c20 */ /* 0x000fc60008410000 */
[----:B------:R-:W-:Y:S01]  /*64f0*/  HGMMA.64x128x16.F32.BF16 R24, R136, gdesc[UR8].tnspB, R24, gsb0 ;  /* 0x41e0000888187df0 */ /* 0x000fe20008001818 */
[----:B------:R-:W-:Y:S01]  /*6500*/  @UP0 ULDC UR10, c[0x0][0x44c] ;  /* 0x00011300000a0ab9 */ /* 0x000fe20000000800 */
[----:B------:R-:W1:Y:S01]  /*6510*/  MUFU.TANH R140, R140 ;  /* 0x0000008c008c7308 */ /* 0x000e620000002400 */
[----:B0-----:R-:W-:Y:S01]  /*6520*/  @P2 IMAD.HI.U32 R10, R114, UR10, RZ ;  /* 0x0000000a720a2c27 */ /* 0x001fe2000f8e00ff */
[----:B------:R-:W-:Y:S01]  /*6530*/  @UP0 ULDC UR10, c[0x0][0x450] ;  /* 0x00011400000a0ab9 */ /* 0x000fe20000000800 */
[----:B------:R-:W-:-:S03]  /*6540*/  PLOP3.LUT P2, PT, PT, PT, UP1, 0x40, 0x0 ;  /* 0x000000000000781c */ /* 0x000fc60003f4e818 */
[----:B------:R-:W-:Y:S01]  /*6550*/  @P3 SHF.R.U32.HI R114, RZ, UR10, R10 ;  /* 0x0000000aff723c19 */ /* 0x000fe2000801160a */
[----:B------:R-:W-:Y:S01]  /*6560*/  IMAD.U32 R10, RZ, RZ, UR7 ;  /* 0x00000007ff0a7e24 */ /* 0x000fe2000f8e00ff */
[----:B------:R-:W0:Y:S03]  /*6570*/  MUFU.TANH R104, R104 ;  /* 0x0000006800687308 */ /* 0x000e260000002400 */
[----:B------:R-:W5:Y:S01]  /*6580*/  SHFL.IDX PT, R115, R114, RZ, 0x1c1f ;  /* 0x001c1fff72737589 */ /* 0x000f6200000e0000 */
[----:B------:R-:W-:-:S04]  /*6590*/  @!P1 VIADD R10, R10, 0x2a840 ;  /* 0x0002a8400a0a9836 */ /* 0x000fc80000000000 */
[----:B------:R-:W0:Y:S01]  /*65a0*/  MUFU.TANH R127, R127 ;  /* 0x0000007f007f7308 */ /* 0x000e220000002400 */
[----:B------:R-:W-:Y:S01]  /*65b0*/  @!P1 PRMT R10, RZ, 0x654, R10 ;  /* 0x00000654ff0a9816 */ /* 0x000fe2000000000a */
[----:B------:R-:W-:-:S03]  /*65c0*/  WARPGROUP.DEPBAR.LE gsb0, 0x0 ;  /* 0x00008000000079c5 */ /* 0x000fc60000010000 */
[----:B------:R2:W-:Y:S02]  /*65d0*/  @!P1 SYNCS.ARRIVE.TRANS64.RED.A1T0 RZ, [R10+URZ], RZ ;  /* 0x000000ff0aff99a7 */ /* 0x0005e4000810043f */
[----:B--2---:R-:W-:-:S04]  /*65e0*/  IADD3 R10, -R18, 0x1, R151 ;  /* 0x00000001120a7810 */ /* 0x004fc80007ffe197 */
[----:B------:R-:W-:-:S05]  /*65f0*/  IADD3 R10, -R17, R10, R16 ;  /* 0x0000000a110a7210 */ /* 0x000fca0007ffe110 */
[C---:B------:R-:W-:Y:S02]  /*6600*/  VIADD R122, R10.reuse, UR55 ;  /* 0x000000370a7a7c36 */ /* 0x040fe40008000000 */
[----:B------:R-:W-:Y:S02]  /*6610*/  VIADD R124, R10, UR54 ;  /* 0x000000360a7c7c36 */ /* 0x000fe40008000000 */
[--C-:B-----5:R-:W-:Y:S02]  /*6620*/  IMAD.IADD R118, R122, 0x1, R115.reuse ;  /* 0x000000017a767824 */ /* 0x120fe400078e0273 */
[----:B------:R-:W-:Y:S01]  /*6630*/  IMAD.IADD R120, R124, 0x1, R115 ;  /* 0x000000017c787824 */ /* 0x000fe200078e0273 */
[----:B01-34-:R-:W-:Y:S06]  /*6640*/  @P2 BRA `(.L_x_1168) ;  /* 0x0000000000542947 */ /* 0x01bfec0003800000 */
[----:B------:R-:W-:Y:S01]  /*6650*/  IADD3 R115, -R17, R16, R115 ;  /* 0x0000001011737210 */ /* 0x000fe20007ffe173 */
[----:B------:R-:W-:Y:S03]  /*6660*/  BSSY B0, `(.L_x_1169) ;  /* 0x0000010000007945 */ /* 0x000fe60003800000 */
        /* <DEDUP_REMOVED lines=10> */
.L_x_1170:
[----:B------:R-:W-:-:S05]  /*6710*/  IMAD.U32 R117, RZ, RZ, UR51 ;  /* 0x00000033ff757e24 */ /* 0x000fca000f8e00ff */
[----:B------:R-:W-:-:S13]  /*6720*/  ISETP.NE.AND P2, PT, R117, 0x1, PT ;  /* 0x000000017500780c */ /* 0x000fda0003f45270 */
[----:B------:R-:W0:Y:S02]  /*6730*/  @P2 LDC.64 R10, c[0x0][0x9e8] ;  /* 0x00027a00ff0a2b82 */ /* 0x000e240000000a00 */
[----:B0-----:R-:W-:-:S05]  /*6740*/  @P2 IMAD.HI.U32 R10, R115, R10, RZ ;  /* 0x0000000a730a2227 */ /* 0x001fca00078e00ff */
[----:B------:R-:W-:-:S07]  /*6750*/  @P2 SHF.R.U32.HI R115, RZ, R11, R10 ;  /* 0x0000000bff732219 */ /* 0x000fce000001160a */
.L_x_1171:
[----:B------:R-:W-:Y:S05]  /*6760*/  BSYNC B0 ;  /* 0x0000000000007941 */ /* 0x000fea0003800000 */
.L_x_1169:
[----:B------:R-:W-:-:S05]  /*6770*/  IMAD R115, R115, R117, R116 ;  /* 0x0000007573737224 */ /* 0x000fca00078e0274 */
[----:B------:R-:W-:Y:S02]  /*6780*/  VIADDMNMX R118, R115, R117, R118, PT ;  /* 0x0000007573767246 */ /* 0x000fe40003800176 */
[----:B------:R-:W-:-:S07]  /*6790*/  VIMNMX R120, R120, R115, !PT ;  /* 0x0000007378787248 */ /* 0x000fce0007fe0100 */
.L_x_1168:
[C---:B------:R-:W-:Y:S02]  /*67a0*/  ISETP.GE.AND P2, PT, R151.reuse, 0x2, PT ;  /* 0x000000029700780c */ /* 0x040fe40003f46270 */
[C---:B------:R-:W-:Y:S02]  /*67b0*/  ISETP.GE.AND P6, PT, R151.reuse, 0xa, PT ;  /* 0x0000000a9700780c */ /* 0x040fe40003fc6270 */
        /* <DEDUP_REMOVED lines=9> */
[----:B------:R-:W-:-:S02]  /*6850*/  FSEL R137, R146, -INF , !P4 ;  /* 0xff80000092897808 */ /* 0x000fc40006000000 */
[----:B------:R-:W-:Y:S02]  /*6860*/  ISETP.LT.OR P5, PT, R118, 0x9, P5 ;  /* 0x000000097600780c */ /* 0x000fe40002fa1670 */
[----:B------:R-:W-:Y:S02]  /*6870*/  ISETP.GT.AND P4, PT, R120, 0x10, !P6 ;  /* 0x000000107800780c */ /* 0x000fe40007784270 */
[----:B------:R-:W-:Y:S02]  /*6880*/  FSEL R145, R145, -INF , !P5 ;  /* 0xff80000091917808 */ /* 0x000fe40006800000 */
        /* <DEDUP_REMOVED lines=21> */
[C---:B------:R-:W-:Y:S02]  /*69e0*/  ISETP.GE.AND P5, PT, R151.reuse, 0x22, PT ;  /* 0x000000229700780c */ /* 0x040fe40003fa6270 */
        /* <DEDUP_REMOVED lines=74> */
[----:B------:R-:W-:Y:S02]  /*6e90*/  ISETP.GE.AND P6, PT, R151, 0x5a, PT ;  /* 0x0000005a9700780c */ /* 0x000fe40003fc6270 */
[----:B------:R-:W0:Y:S02]  /*6ea0*/  SHFL.IDX PT, R151, R114, 0x1, 0x1c1f ;  /* 0x003c1f0072977f89 */ /* 0x000e2400000e0000 */
[----:B------:R-:W-:Y:S02]  /*6eb0*/  P2R R112, PR, RZ, 0x40 ;  /* 0x00000040ff707803 */ /* 0x000fe40000000000 */
[----:B------:R-:W-:-:S04]  /*6ec0*/  ISETP.GT.AND P6, PT, R120, 0x59, !P6 ;  /* 0x000000597800780c */ /* 0x000fc800077c4270 */
[----:B------:R-:W-:-:S04]  /*6ed0*/  ISETP.LT.OR P6, PT, R118, 0x5a, P6 ;  /* 0x0000005a7600780c */ /* 0x000fc800037c1670 */
[----:B------:R-:W-:Y:S02]  /*6ee0*/  FSEL R133, R133, -INF , !P6 ;  /* 0xff80000085857808 */ /* 0x000fe40007000000 */
[----:B------:R-:W-:Y:S01]  /*6ef0*/  PLOP3.LUT P6, PT, PT, PT, UP1, 0x40, 0x0 ;  /* 0x000000000000781c */ /* 0x000fe20003fce818 */
[--C-:B0-----:R-:W-:Y:S02]  /*6f00*/  IMAD.IADD R12, R122, 0x1, R151.reuse ;  /* 0x000000017a0c7824 */ /* 0x101fe400078e0297 */
[----:B------:R-:W-:-:S10]  /*6f10*/  IMAD.IADD R106, R124, 0x1, R151 ;  /* 0x000000017c6a7824 */ /* 0x000fd400078e0297 */
[----:B------:R-:W-:Y:S05]  /*6f20*/  @P6 BRA `(.L_x_1172) ;  /* 0x0000000000546947 */ /* 0x000fea0003800000 */
        /* <DEDUP_REMOVED lines=12> */
.L_x_1174:
[----:B------:R-:W-:-:S05]  /*6ff0*/  IMAD.U32 R114, RZ, RZ, UR51 ;  /* 0x00000033ff727e24 */ /* 0x000fca000f8e00ff */
[----:B------:R-:W-:-:S13]  /*7000*/  ISETP.NE.AND P6, PT, R114, 0x1, PT ;  /* 0x000000017200780c */ /* 0x000fda0003fc5270 */
[----:B------:R-:W0:Y:S02]  /*7010*/  @P6 LDC.64 R10, c[0x0][0x9e8] ;  /* 0x00027a00ff0a6b82 */ /* 0x000e240000000a00 */
[----:B0-----:R-:W-:-:S05]  /*7020*/  @P6 IMAD.HI.U32 R10, R151, R10, RZ ;  /* 0x0000000a970a6227 */ /* 0x001fca00078e00ff */
[----:B------:R-:W-:-:S07]  /*7030*/  @P6 SHF.R.U32.HI R151, RZ, R11, R10 ;  /* 0x0000000bff976219 */ /* 0x000fce000001160a */
.L_x_1175:
[----:B------:R-:W-:Y:S05]  /*7040*/  BSYNC B0 ;  /* 0x0000000000007941 */ /* 0x000fea0003800000 */
.L_x_1173:
[----:B------:R-:W-:-:S05]  /*7050*/  IMAD R151, R151, R114, R116 ;  /* 0x0000007297977224 */ /* 0x000fca00078e0274 */
[----:B------:R-:W-:Y:S02]  /*7060*/  VIADDMNMX R12, R151, R114, R12, PT ;  /* 0x00000072970c7246 */ /* 0x000fe4000380010c */
[----:B------:R-:W-:-:S07]  /*7070*/  VIMNMX R106, R106, R151, !PT ;  /* 0x000000976a6a7248 */ /* 0x000fce0007fe0100 */
.L_x_1172:
[C---:B------:R-:W-:Y:S01]  /*7080*/  ISETP.GT.AND P2, PT, R106.reuse, 0x1, !P2 ;  /* 0x000000016a00780c */ /* 0x040fe20005744270 */
[----:B------:R-:W0:Y:S01]  /*7090*/  LDC R10, c[0x0][0x988] ;  /* 0x00026200ff0a7b82 */ /* 0x000e220000000800 */
[----:B------:R-:W-:Y:S01]  /*70a0*/  ISETP.GT.AND P3, PT, R106, 0x8, !P3 ;  /* 0x000000086a00780c */ /* 0x000fe20005f64270 */
[----:B------:R-:W-:Y:S01]  /*70b0*/  UMOV UR36, UR39 ;  /* 0x0000002700247c82 */ /* 0x000fe20008000000 */
        /* <DEDUP_REMOVED lines=33> */
[----:B------:R-:W-:Y:S02]  /*72d0*/  ISETP.NE.AND P3, PT, R155, RZ, PT ;  /* 0x000000ff9b00720c */ /* 0x000fe40003f65270 */
        /* <DEDUP_REMOVED lines=41> */
[----:B------:R-:W-:Y:S02]  /*7570*/  ISETP.LT.OR P2, PT, R12, 0x32, P2 ;  /* 0x000000320c00780c */ /* 0x000fe40001741670 */
[----:B------:R-:W-:Y:S02]  /*7580*/  ISETP.GT.AND P5, PT, R106, 0x58, !P5 ;  /* 0x000000586a00780c */ /* 0x000fe40006fa4270 */
[----:B------:R-:W-:Y:S02]  /*7590*/  FSEL R95, R95, -INF , !P2 ;  /* 0xff8000005f5f7808 */ /* 0x000fe40005000000 */
[----:B------:R-:W-:-:S02]  /*75a0*/  ISETP.NE.AND P2, PT, R150, RZ, PT ;  /* 0x000000ff9600720c */ /* 0x000fc40003f45270 */
[----:B------:R-:W-:Y:S02]  /*75b0*/  ISETP.LT.OR P4, PT, R12, 0x52, P4 ;  /* 0x000000520c00780c */ /* 0x000fe40002781670 */
[----:B------:R-:W-:Y:S02]  /*75c0*/  ISETP.GT.AND P2, PT, R106, 0x38, !P2 ;  /* 0x000000386a00780c */ /* 0x000fe40005744270 */
[C---:B------:R-:W-:Y:S02]  /*75d0*/  ISETP.LT.OR P5, PT, R12.reuse, 0x59, P5 ;  /* 0x000000590c00780c */ /* 0x040fe40002fa1670 */
[----:B------:R-:W-:Y:S02]  /*75e0*/  ISETP.LT.OR P2, PT, R12, 0x39, P2 ;  /* 0x000000390c00780c */ /* 0x000fe40001741670 */
[----:B------:R-:W-:Y:S02]  /*75f0*/  FSEL R97, R97, -INF , !P5 ;  /* 0xff80000061617808 */ /* 0x000fe40006800000 */
        /* <DEDUP_REMOVED lines=16> */
[----:B------:R-:W-:Y:S02]  /*7700*/  ISETP.GT.AND P2, PT, R106, 0x48, !P3 ;  /* 0x000000486a00780c */ /* 0x000fe40005f44270 */
[----:B------:R-:W-:Y:S02]  /*7710*/  ISETP.NE.AND P3, PT, R110, RZ, PT ;  /* 0x000000ff6e00720c */ /* 0x000fe40003f65270 */
[----:B------:R-:W-:Y:S02]  /*7720*/  ISETP.LT.OR P2, PT, R12, 0x49, P2 ;  /* 0x000000490c00780c */ /* 0x000fe40001741670 */
[----:B------:R-:W-:Y:S02]  /*7730*/  ISETP.GT.AND P3, PT, R106, 0x50, !P3 ;  /* 0x000000506a00780c */ /* 0x000fe40005f64270 */
[----:B------:R-:W-:-:S02]  /*7740*/  FSEL R103, R103, -INF , !P2 ;  /* 0xff80000067677808 */ /* 0x000fc40005000000 */
[----:B------:R-:W-:Y:S02]  /*7750*/  ISETP.GT.AND P2, PT, R106, 0x49, !P6 ;  /* 0x000000496a00780c */ /* 0x000fe40007744270 */
[----:B------:R-:W-:Y:S02]  /*7760*/  ISETP.NE.AND P6, PT, R126, RZ, PT ;  /* 0x000000ff7e00720c */ /* 0x000fe40003fc5270 */
[C---:B------:R-:W-:Y:S02]  /*7770*/  ISETP.LT.OR P2, PT, R12.reuse, 0x4a, P2 ;  /* 0x0000004a0c00780c */ /* 0x040fe40001741670 */
[----:B------:R-:W-:Y:S02]  /*7780*/  ISETP.LT.OR P3, PT, R12, 0x51, P3 ;  /* 0x000000510c00780c */ /* 0x000fe40001f61670 */
[----:B------:R-:W-:Y:S02]  /*7790*/  FSEL R215, R104, -INF , !P2 ;  /* 0xff80000068d77808 */ /* 0x000fe40005000000 */
[----:B------:R-:W-:-:S02]  /*77a0*/  ISETP.GT.AND P2, PT, R106, RZ, !P6 ;  /* 0x000000ff6a00720c */ /* 0x000fc40007744270 */
[----:B------:R-:W-:Y:S02]  /*77b0*/  ISETP.NE.AND P6, PT, R112, RZ, PT ;  /* 0x000000ff7000720c */ /* 0x000fe40003fc5270 */
[----:B------:R-:W-:Y:S02]  /*77c0*/  ISETP.LT.OR P2, PT, R12, 0x1, P2 ;  /* 0x000000010c00780c */ /* 0x000fe40001741670 */
[----:B------:R-:W-:Y:S02]  /*77d0*/  ISETP.GT.AND P6, PT, R106, 0x59, !P6 ;  /* 0x000000596a00780c */ /* 0x000fe400077c4270 */
[----:B------:R-:W-:Y:S01]  /*77e0*/  FSEL R219, R0, -INF , !P2 ;  /* 0xff80000000db7808 */ /* 0x000fe20005000000 */
[C---:B0-----:R-:W-:Y:S01]  /*77f0*/  FMUL.FTZ R0, R11.reuse, R10 ;  /* 0x0000000a0b007220 */ /* 0x041fe20000410000 */
[----:B------:R-:W-:Y:S02]  /*7800*/  FSETP.NEU.FTZ.AND P2, PT, R11, -INF , PT ;  /* 0xff8000000b00780b */ /* 0x000fe40003f5d000 */
[----:B------:R-:W-:-:S02]  /*7810*/  FMNMX.FTZ R2, R219, R8, !PT ;  /* 0x00000008db027209 */ /* 0x000fc40007810000 */
[----:B------:R-:W-:Y:S02]  /*7820*/  FSEL R0, R0, RZ, P2 ;  /* 0x000000ff00007208 */ /* 0x000fe40001000000 */
[----:B------:R-:W-:Y:S02]  /*7830*/  FMNMX.FTZ R2, R213, R2, !PT ;  /* 0x00000002d5027209 */ /* 0x000fe40007810000 */
[----:B------:R-:W-:Y:S01]  /*7840*/  ISETP.LT.OR P6, PT, R12, 0x5a, P6 ;  /* 0x0000005a0c00780c */ /* 0x000fe200037c1670 */
[--C-:B------:R-:W-:Y:S01]  /*7850*/  FFMA.FTZ R148, R141, R10, -R0.reuse ;  /* 0x0000000a8d947223 */ /* 0x100fe20000010800 */
[----:B------:R-:W-:Y:S01]  /*7860*/  FMNMX.FTZ R2, R151, R2, !PT ;  /* 0x0000000297027209 */ /* 0x000fe20007810000 */
[-CC-:B------:R-:W-:Y:S01]  /*7870*/  FFMA.FTZ R150, R129, R10.reuse, -R0.reuse ;  /* 0x0000000a81967223 */ /* 0x180fe20000010800 */
[----:B------:R-:W-:Y:S01]  /*7880*/  FSEL R141, R93, -INF , !P3 ;  /* 0xff8000005d8d7808 */ /* 0x000fe20005800000 */
        /* <DEDUP_REMOVED lines=11> */
[----:B------:R-:W-:Y:S01]  /*7940*/  FSEL R12, R11, RZ, P2 ;  /* 0x000000ff0b0c7208 */ /* 0x000fe20001000000 */
[--C-:B------:R-:W-:Y:S01]  /*7950*/  FFMA.FTZ R140, R117, R10, -R0.reuse ;  /* 0x0000000a758c7223 */ /* 0x100fe20000010800 */
[----:B------:R-:W-:Y:S01]  /*7960*/  FMNMX.FTZ R2, R153, R2, !PT ;  /* 0x0000000299027209 */ /* 0x000fe20007810000 */
[-CC-:B------:R-:W-:Y:S01]  /*7970*/  FFMA.FTZ R217, R108, R10.reuse, -R0.reuse ;  /* 0x0000000a6cd97223 */ /* 0x180fe20000010800 */
[--C-:B------:R-:W-:Y:S01]  /*7980*/  FFMA.FTZ R158, R145, R10, -R0.reuse ;  /* 0x0000000a919e7223 */ /* 0x100fe20000010800 */
[----:B------:R-:W-:Y:S01]  /*7990*/  FADD.FTZ R119, -R12, R7 ;  /* 0x000000070c777221 */ /* 0x000fe20000010100 */
[----:B------:R-:W-:Y:S01]  /*79a0*/  FMNMX.FTZ R2, R207, R2, !PT ;  /* 0x00000002cf027209 */ /* 0x000fe20007810000 */
[-CC-:B------:R-:W-:Y:S01]  /*79b0*/  FFMA.FTZ R137, R137, R10.reuse, -R0.reuse ;  /* 0x0000000a89897223 */ /* 0x180fe20000010800 */
[-CC-:B------:R-:W-:Y:S01]  /*79c0*/  FFMA.FTZ R152, R147, R10.reuse, -R0.reuse ;  /* 0x0000000a93987223 */ /* 0x180fe20000010800 */
[--C-:B------:R-:W-:Y:S01]  /*79d0*/  FFMA.FTZ R139, R139, R10, -R0.reuse ;  /* 0x0000000a8b8b7223 */ /* 0x100fe20000010800 */
        /* <DEDUP_REMOVED lines=13> */
[-C--:B------:R-:W-:Y:S01]  /*7ab0*/  FFMA.FTZ R7, R133, R10.reuse, -R0 ;  /* 0x0000000a85077223 */ /* 0x080fe20000010800 */
[----:B------:R-:W-:Y:S01]  /*7ac0*/  FMUL.FTZ R0, R119, R10 ;  /* 0x0000000a77007220 */ /* 0x000fe20000410000 */
[----:B------:R-:W-:Y:S01]  /*7ad0*/  MUFU.EX2 R217, R217 ;  /* 0x000000d900d97308 */ /* 0x000fe20000000800 */
[----:B------:R-:W-:-:S04]  /*7ae0*/  FMNMX.FTZ R2, R21, R2, !PT ;  /* 0x0000000215027209 */ /* 0x000fc80007810000 */
[----:B------:R-:W-:-:S03]  /*7af0*/  FMNMX.FTZ R2, R95, R2, !PT ;  /* 0x000000025f027209 */ /* 0x000fc60007810000 */
[----:B------:R-:W0:Y:S01]  /*7b00*/  MUFU.EX2 R0, R0 ;  /* 0x0000000000007308 */ /* 0x000e220000000800 */
[----:B------:R-:W-:-:S04]  /*7b10*/  FMNMX.FTZ R2, R15, R2, !PT ;  /* 0x000000020f027209 */ /* 0x000fc80007810000 */
[----:B------:R-:W-:-:S03]  /*7b20*/  FMNMX.FTZ R2, R99, R2, !PT ;  /* 0x0000000263027209 */ /* 0x000fc60007810000 */
[----:B------:R-:W1:Y:S01]  /*7b30*/  MUFU.EX2 R156, R156 ;  /* 0x0000009c009c7308 */ /* 0x000e620000000800 */
[----:B------:R-:W-:-:S04]  /*7b40*/  FMNMX.FTZ R2, R101, R2, !PT ;  /* 0x0000000265027209 */ /* 0x000fc80007810000 */
[----:B------:R-:W-:-:S03]  /*7b50*/  FMNMX.FTZ R2, R13, R2, !PT ;  /* 0x000000020d027209 */ /* 0x000fc60007810000 */
[----:B------:R-:W2:Y:S01]  /*7b60*/  MUFU.EX2 R158, R158 ;  /* 0x0000009e009e7308 */ /* 0x000ea20000000800 */
[----:B------:R-:W-:Y:S01]  /*7b70*/  FMNMX.FTZ R2, R103, R2, !PT ;  /* 0x0000000267027209 */ /* 0x000fe20007810000 */
[----:B0-----:R-:W-:-:S03]  /*7b80*/  FFMA.FTZ R127, R0, R6, R217 ;  /* 0x00000006007f7223 */ /* 0x001fc600000100d9 */
[----:B------:R-:W-:-:S03]  /*7b90*/  FMNMX.FTZ R2, R215, R2, !PT ;  /* 0x00000002d7027209 */ /* 0x000fc60007810000 */
[----:B------:R-:W0:Y:S01]  /*7ba0*/  MUFU.EX2 R137, R137 ;  /* 0x0000008900897308 */ /* 0x000e220000000800 */
[----:B------:R-:W-:Y:S01]  /*7bb0*/  FMNMX.FTZ R2, R141, R2, !PT ;  /* 0x000000028d027209 */ /* 0x000fe20007810000 */
[C---:B-1----:R-:W-:Y:S01]  /*7bc0*/  FADD.FTZ R127, R156.reuse, R127 ;  /* 0x0000007f9c7f7221 */ /* 0x042fe20000010000 */
[----:B------:R-:W-:Y:S02]  /*7bd0*/  F2FP.BF16.F32.PACK_AB R156, R156, R217 ;  /* 0x000000d99c9c723e */ /* 0x000fe400000010ff */
[----:B------:R-:W-:-:S03]  /*7be0*/  FMNMX.FTZ R2, R131, R2, !PT ;  /* 0x0000000283027209 */ /* 0x000fc60007810000 */
[----:B------:R-:W1:Y:S01]  /*7bf0*/  MUFU.EX2 R152, R152 ;  /* 0x0000009800987308 */ /* 0x000e620000000800 */
[----:B------:R-:W-:Y:S01]  /*7c00*/  FMNMX.FTZ R2, R97, R2, !PT ;  /* 0x0000000261027209 */ /* 0x000fe20007810000 */
[----:B--2---:R-:W-:-:S03]  /*7c10*/  FADD.FTZ R6, R158, R127 ;  /* 0x0000007f9e067221 */ /* 0x004fc60000010000 */
[----:B------:R-:W-:-:S03]  /*7c20*/  FMNMX.FTZ R2, R129, R2, !PT ;  /* 0x0000000281027209 */ /* 0x000fc60007810000 */
[----:B------:R-:W2:Y:S01]  /*7c30*/  MUFU.EX2 R139, R139 ;  /* 0x0000008b008b7308 */ /* 0x000ea20000000800 */
[----:B0-----:R-:W-:Y:S01]  /*7c40*/  F2FP.BF16.F32.PACK_AB R158, R137, R158 ;  /* 0x0000009e899e723e */ /* 0x001fe200000010ff */
[----:B------:R-:W0:Y:S06]  /*7c50*/  SHFL.BFLY PT, R143, R2, 0x2, 0x1f ;  /* 0x0c401f00028f7f89 */ /* 0x000e2c00000e0000 */
[----:B------:R-:W3:Y:S08]  /*7c60*/  MUFU.EX2 R154, R154 ;  /* 0x0000009a009a7308 */ /* 0x000ef00000000800 */
[----:B------:R-:W-:Y:S08]  /*7c70*/  MUFU.EX2 R135, R135 ;  /* 0x0000008700877308 */ /* 0x000ff00000000800 */
[----:B------:R-:W-:Y:S01]  /*7c80*/  MUFU.EX2 R148, R148 ;  /* 0x0000009400947308 */ /* 0x000fe20000000800 */
[----:B0-----:R-:W-:-:S05]  /*7c90*/  FMNMX.FTZ R143, R2, R143, !PT ;  /* 0x0000008f028f7209 */ /* 0x001fca0007810000 */
[----:B------:R-:W0:Y:S02]  /*7ca0*/  SHFL.BFLY PT, R2, R143, 0x1, 0x1f ;  /* 0x0c201f008f027f89 */ /* 0x000e2400000e0000 */
[----:B------:R-:W-:Y:S08]  /*7cb0*/  MUFU.EX2 R93, R93 ;  /* 0x0000005d005d7308 */ /* 0x000ff00000000800 */
[----:B------:R-:W-:Y:S08]  /*7cc0*/  MUFU.EX2 R150, R150 ;  /* 0x0000009600967308 */ /* 0x000ff00000000800 */
[----:B------:R-:W-:Y:S01]  /*7cd0*/  MUFU.EX2 R107, R107 ;  /* 0x0000006b006b7308 */ /* 0x000fe20000000800 */
[----:B0-----:R-:W-:-:S07]  /*7ce0*/  FMNMX.FTZ R109, R143, R2, !PT ;  /* 0x000000028f6d7209 */ /* 0x001fce0007810000 */
[----:B------:R-:W-:Y:S01]  /*7cf0*/  MUFU.EX2 R144, R144 ;  /* 0x0000009000907308 */ /* 0x000fe20000000800 */
[C---:B------:R-:W-:Y:S01]  /*7d00*/  FSETP.NEU.FTZ.AND P2, PT, R109.reuse, -INF , PT ;  /* 0xff8000006d00780b */ /* 0x040fe20003f5d000 */
[----:B------:R-:W-:-:S06]  /*7d10*/  FMUL.FTZ R90, R109, R10 ;  /* 0x0000000a6d5a7220 */ /* 0x000fcc0000410000 */
[----:B------:R-:W-:Y:S01]  /*7d20*/  MUFU.EX2 R105, R105 ;  /* 0x0000006900697308 */ /* 0x000fe20000000800 */
[----:B------:R-:W-:-:S05]  /*7d30*/  FSEL R90, R90, RZ, P2 ;  /* 0x000000ff5a5a7208 */ /* 0x000fca0001000000 */
[-CC-:B------:R-:W-:Y:S01]  /*7d40*/  FFMA.FTZ R14, R151, R10.reuse, -R90.reuse ;  /* 0x0000000a970e7223 */ /* 0x180fe2000001085a */
[-CC-:B------:R-:W-:Y:S01]  /*7d50*/  FFMA.FTZ R151, R89, R10.reuse, -R90.reuse ;  /* 0x0000000a59977223 */ /* 0x180fe2000001085a */
[----:B------:R-:W-:Y:S01]  /*7d60*/  FSEL R89, R109, RZ, P2 ;  /* 0x000000ff6d597208 */ /* 0x000fe20001000000 */
[-CC-:B------:R-:W-:Y:S01]  /*7d70*/  FFMA.FTZ R119, R219, R10.reuse, -R90.reuse ;  /* 0x0000000adb777223 */ /* 0x180fe2000001085a */
[-CC-:B------:R-:W-:Y:S01]  /*7d80*/  FFMA.FTZ R12, R213, R10.reuse, -R90.reuse ;  /* 0x0000000ad50c7223 */ /* 0x180fe2000001085a */
[-C--:B------:R-:W-:Y:S01]  /*7d90*/  FFMA.FTZ R121, R211, R10.reuse, -R90 ;  /* 0x0000000ad3797223 */ /* 0x080fe2000001085a */
[----:B------:R-:W-:Y:S01]  /*7da0*/  MUFU.EX2 R14, R14 ;  /* 0x0000000e000e7308 */ /* 0x000fe20000000800 */
[----:B------:R-:W-:Y:S01]  /*7db0*/  FADD.FTZ R89, -R89, R8 ;  /* 0x0000000859597221 */ /* 0x000fe20000010100 */
[-CC-:B------:R-:W-:Y:S01]  /*7dc0*/  FFMA.FTZ R20, R157, R10.reuse, -R90.reuse ;  /* 0x0000000a9d147223 */ /* 0x180fe2000001085a */
[-C--:B------:R-:W-:Y:S01]  /*7dd0*/  FFMA.FTZ R145, R21, R10.reuse, -R90 ;  /* 0x0000000a15917223 */ /* 0x080fe2000001085a */
[----:B------:R-:W-:Y:S01]  /*7de0*/  FADD.FTZ R21, R137, R6 ;  /* 0x0000000689157221 */ /* 0x000fe20000010000 */
[-C--:B------:R-:W-:Y:S01]  /*7df0*/  FMUL.FTZ R89, R89, R10.reuse ;  /* 0x0000000a59597220 */ /* 0x080fe20000410000 */
        /* <DEDUP_REMOVED lines=10> */
[----:B------:R0:W1:Y:S01]  /*7ea0*/  MUFU.EX2 R2, R89 ;  /* 0x0000005900027308 */ /* 0x0000620000000800 */
[----:B---3--:R-:W-:Y:S01]  /*7eb0*/  FADD.FTZ R98, R154, R15 ;  /* 0x0000000f9a627221 */ /* 0x008fe20000010000 */
[-CC-:B------:R-:W-:Y:S01]  /*7ec0*/  FFMA.FTZ R94, R95, R10.reuse, -R90.reuse ;  /* 0x0000000a5f5e7223 */ /* 0x180fe2000001085a */
[-CC-:B------:R-:W-:Y:S01]  /*7ed0*/  FFMA.FTZ R13, R13, R10.reuse, -R90.reuse ;  /* 0x0000000a0d0d7223 */ /* 0x180fe2000001085a */
[-CC-:B------:R-:W-:Y:S01]  /*7ee0*/  FFMA.FTZ R96, R99, R10.reuse, -R90.reuse ;  /* 0x0000000a63607223 */ /* 0x180fe2000001085a */
[-CC-:B------:R-:W-:Y:S01]  /*7ef0*/  FFMA.FTZ R103, R103, R10.reuse, -R90.reuse ;  /* 0x0000000a67677223 */ /* 0x180fe2000001085a */
[-CC-:B------:R-:W-:Y:S01]  /*7f00*/  FFMA.FTZ R215, R215, R10.reuse, -R90.reuse ;  /* 0x0000000ad7d77223 */ /* 0x180fe2000001085a */
[----:B------:R-:W-:Y:S01]  /*7f10*/  FFMA.FTZ R141, R141, R10, -R90 ;  /* 0x0000000a8d8d7223 */ /* 0x000fe2000001085a */
[----:B------:R-:W2:Y:S01]  /*7f20*/  MUFU.EX2 R12, R12 ;  /* 0x0000000c000c7308 */ /* 0x000ea20000000800 */
[----:B0-----:R-:W-:-:S02]  /*7f30*/  IMAD.U32 R89, RZ, RZ, UR6 ;  /* 0x00000006ff597e24 */ /* 0x001fc4000f8e00ff */
[-CC-:B------:R-:W-:Y:S01]  /*7f40*/  FFMA.FTZ R131, R131, R10.reuse, -R90.reuse ;  /* 0x0000000a83837223 */ /* 0x180fe2000001085a */
[----:B------:R-:W-:Y:S01]  /*7f50*/  FFMA.FTZ R97, R97, R10, -R90 ;  /* 0x0000000a61617223 */ /* 0x000fe2000001085a */
[----:B------:R-:W-:Y:S01]  /*7f60*/  ISETP.GT.AND P2, PT, R9, UR50, PT ;  /* 0x0000003209007c0c */ /* 0x000fe2000bf44270 */
[----:B------:R-:W-:Y:S01]  /*7f70*/  @!P1 VIADD R89, R89, 0x2a860 ;  /* 0x0002a86059599836 */ /* 0x000fe20000000000 */
[----:B------:R-:W-:Y:S01]  /*7f80*/  F2FP.BF16.F32.PACK_AB R152, R139, R152 ;  /* 0x000000988b98723e */ /* 0x000fe200000010ff */
[----:B------:R-:W-:Y:S01]  /*7f90*/  VIADD R9, R9, 0xffffffff ;  /* 0xffffffff09097836 */ /* 0x000fe20000000000 */
[----:B------:R-:W0:Y:S01]  /*7fa0*/  MUFU.EX2 R121, R121 ;  /* 0x0000007900797308 */ /* 0x000e220000000800 */
[----:B-1----:R-:W-:Y:S01]  /*7fb0*/  FFMA.FTZ R3, R2, R3, R119 ;  /* 0x0000000302037223 */ /* 0x002fe20000010077 */
[----:B------:R-:W-:Y:S02]  /*7fc0*/  @!P1 PRMT R89, RZ, 0x654, R89 ;  /* 0x00000654ff599816 */ /* 0x000fe40000000059 */
[----:B------:R-:W-:-:S02]  /*7fd0*/  F2FP.BF16.F32.PACK_AB R154, R135, R154 ;  /* 0x0000009a879a723e */ /* 0x000fc400000010ff */
[----:B------:R1:W-:Y:S02]  /*7fe0*/  @!P1 SYNCS.ARRIVE.TRANS64.RED.A1T0 RZ, [R89+URZ], RZ ;  /* 0x000000ff59ff99a7 */ /* 0x0003e4000810043f */
[----:B------:R-:W3:Y:S01]  /*7ff0*/  MUFU.EX2 R20, R20 ;  /* 0x0000001400147308 */ /* 0x000ee20000000800 */
[C---:B--2---:R-:W-:Y:S01]  /*8000*/  FADD.FTZ R3, R12.reuse, R3 ;  /* 0x000000030c037221 */ /* 0x044fe20000010000 */
[----:B------:R-:W-:-:S03]  /*8010*/  F2FP.BF16.F32.PACK_AB R157, R12, R119 ;  /* 0x000000770c9d723e */ /* 0x000fc600000010ff */
[----:B------:R-:W-:Y:S01]  /*8020*/  FADD.FTZ R6, R14, R3 ;  /* 0x000000030e067221 */ /* 0x000fe20000010000 */
[----:B------:R-:W-:Y:S02]  /*8030*/  FADD.FTZ R3, R135, R98 ;  /* 0x0000006287037221 */ /* 0x000fe40000010000 */
[----:B------:R-:W2:Y:S01]  /*8040*/  MUFU.EX2 R123, R123 ;  /* 0x0000007b007b7308 */ /* 0x000ea20000000800 */
[----:B0-----:R-:W-:Y:S01]  /*8050*/  FADD.FTZ R15, R121, R6 ;  /* 0x00000006790f7221 */ /* 0x001fe20000010000 */
[----:B------:R-:W-:Y:S01]  /*8060*/  FADD.FTZ R98, R148, R3 ;  /* 0x0000000394627221 */ /* 0x000fe20000010000 */
[-CC-:B------:R-:W-:Y:S01]  /*8070*/  FFMA.FTZ R3, R101, R10.reuse, -R90.reuse ;  /* 0x0000000a65037223 */ /* 0x180fe2000001085a */
[----:B------:R-:W-:Y:S01]  /*8080*/  FFMA.FTZ R90, R129, R10, -R90 ;  /* 0x0000000a815a7223 */ /* 0x000fe2000001085a */
[C---:B------:R-:W-:Y:S01]  /*8090*/  F2FP.BF16.F32.PACK_AB R148, R93.reuse, R148 ;  /* 0x000000945d94723e */ /* 0x040fe200000010ff */
[----:B------:R-:W-:Y:S01]  /*80a0*/  FADD.FTZ R21, R93, R98 ;  /* 0x000000625d157221 */ /* 0x000fe20000010000 */
[----:B------:R-:W-:Y:S01]  /*80b0*/  F2FP.BF16.F32.PACK_AB R159, R121, R14 ;  /* 0x0000000e799f723e */ /* 0x000fe200000010ff */
[----:B------:R-:W0:Y:S01]  /*80c0*/  MUFU.EX2 R88, R88 ;  /* 0x0000005800587308 */ /* 0x000e220000000800 */
[----:B---3--:R-:W-:Y:S01]  /*80d0*/  FADD.FTZ R6, R20, R15 ;  /* 0x0000000f14067221 */ /* 0x008fe20000010000 */
[----:B------:R-:W-:Y:S01]  /*80e0*/  FADD.FTZ R98, R150, R21 ;  /* 0x0000001596627221 */ /* 0x000fe20000010000 */
[----:B------:R-:W-:-:S05]  /*80f0*/  F2FP.BF16.F32.PACK_AB R150, R107, R150 ;  /* 0x000000966b96723e */ /* 0x000fca00000010ff */
[----:B------:R-:W3:Y:S01]  /*8100*/  MUFU.EX2 R125, R125 ;  /* 0x0000007d007d7308 */ /* 0x000ee20000000800 */
[C---:B--2---:R-:W-:Y:S01]  /*8110*/  FADD.FTZ R15, R123.reuse, R6 ;  /* 0x000000067b0f7221 */ /* 0x044fe20000010000 */
[----:B------:R-:W-:-:S06]  /*8120*/  F2FP.BF16.F32.PACK_AB R153, R123, R20 ;  /* 0x000000147b99723e */ /* 0x000fcc00000010ff */
[----:B------:R-:W2:Y:S01]  /*8130*/  MUFU.EX2 R149, R149 ;  /* 0x0000009500957308 */ /* 0x000ea20000000800 */
[----:B0-----:R-:W-:Y:S01]  /*8140*/  FADD.FTZ R6, R88, R15 ;  /* 0x0000000f58067221 */ /* 0x001fe20000010000 */
[----:B------:R-:W-:-:S04]  /*8150*/  FADD.FTZ R15, R107, R98 ;  /* 0x000000626b0f7221 */ /* 0x000fc80000010000 */
[----:B------:R-:W-:Y:S01]  /*8160*/  FADD.FTZ R98, R144, R15 ;  /* 0x0000000f90627221 */ /* 0x000fe20000010000 */
[----:B------:R-:W-:Y:S01]  /*8170*/  F2FP.BF16.F32.PACK_AB R144, R105, R144 ;  /* 0x000000906990723e */ /* 0x000fe200000010ff */
[----:B------:R-:W0:Y:S01]  /*8180*/  MUFU.EX2 R92, R92 ;  /* 0x0000005c005c7308 */ /* 0x000e220000000800 */
[----:B---3--:R-:W-:Y:S01]  /*8190*/  FADD.FTZ R6, R125, R6 ;  /* 0x000000067d067221 */ /* 0x008fe20000010000 */
[----:B------:R-:W-:Y:S01]  /*81a0*/  FADD.FTZ R21, R105, R98 ;  /* 0x0000006269157221 */ /* 0x000fe20000010000 */
[----:B------:R-:W-:-:S05]  /*81b0*/  F2FP.BF16.F32.PACK_AB R155, R125, R88 ;  /* 0x000000587d9b723e */ /* 0x000fca00000010ff */
[----:B------:R-:W3:Y:S01]  /*81c0*/  MUFU.EX2 R146, R146 ;  /* 0x0000009200927308 */ /* 0x000ee20000000800 */
[----:B--2---:R-:W-:-:S07]  /*81d0*/  FADD.FTZ R15, R149, R6 ;  /* 0x00000006950f7221 */ /* 0x004fce0000010000 */
[----:B------:R-:W-:Y:S01]  /*81e0*/  MUFU.EX2 R151, R151 ;  /* 0x0000009700977308 */ /* 0x000fe20000000800 */
[C---:B0-----:R-:W-:Y:S01]  /*81f0*/  FADD.FTZ R6, R92.reuse, R15 ;  /* 0x0000000f5c067221 */ /* 0x041fe20000010000 */
[----:B------:R-:W-:-:S06]  /*8200*/  F2FP.BF16.F32.PACK_AB R149, R92, R149 ;  /* 0x000000955c95723e */ /* 0x000fcc00000010ff */
[----:B------:R-:W0:Y:S01]  /*8210*/  MUFU.EX2 R111, R111 ;  /* 0x0000006f006f7308 */ /* 0x000e220000000800 */
[----:B---3--:R-:W-:-:S07]  /*8220*/  FADD.FTZ R98, R146, R21 ;  /* 0x0000001592627221 */ /* 0x008fce0000010000 */
[----:B------:R-:W-:Y:S08]  /*8230*/  MUFU.EX2 R8, R91 ;  /* 0x0000005b00087308 */ /* 0x000ff00000000800 */
[----:B------:R-:W2:Y:S01]  /*8240*/  MUFU.EX2 R140, R140 ;  /* 0x0000008c008c7308 */ /* 0x000ea20000000800 */
[C---:B0-----:R-:W-:Y:S01]  /*8250*/  FADD.FTZ R15, R111.reuse, R98 ;  /* 0x000000626f0f7221 */ /* 0x041fe20000010000 */
[----:B------:R-:W-:-:S06]  /*8260*/  F2FP.BF16.F32.PACK_AB R146, R111, R146 ;  /* 0x000000926f92723e */ /* 0x000fcc00000010ff */
[----:B------:R-:W-:Y:S08]  /*8270*/  MUFU.EX2 R145, R145 ;  /* 0x0000009100917308 */ /* 0x000ff00000000800 */
[----:B------:R-:W0:Y:S01]  /*8280*/  MUFU.EX2 R113, R113 ;  /* 0x0000007100717308 */ /* 0x000e220000000800 */
[----:B--2---:R-:W-:-:S07]  /*8290*/  FADD.FTZ R98, R140, R15 ;  /* 0x0000000f8c627221 */ /* 0x004fce0000010000 */
[----:B------:R-:W-:Y:S08]  /*82a0*/  MUFU.EX2 R94, R94 ;  /* 0x0000005e005e7308 */ /* 0x000ff00000000800 */
[----:B------:R-:W2:Y:S01]  /*82b0*/  MUFU.EX2 R142, R142 ;  /* 0x0000008e008e7308 */ /* 0x000ea20000000800 */
[C---:B0-----:R-:W-:Y:S01]  /*82c0*/  FADD.FTZ R15, R113.reuse, R98 ;  /* 0x00000062710f7221 */ /* 0x041fe20000010000 */
[----:B------:R-:W-:-:S06]  /*82d0*/  F2FP.BF16.F32.PACK_AB R140, R113, R140 ;  /* 0x0000008c718c723e */ /* 0x000fcc00000010ff */
[----:B------:R-:W0:Y:S08]  /*82e0*/  MUFU.EX2 R147, R147 ;  /* 0x0000009300937308 */ /* 0x000e300000000800 */
[----:B-1----:R1:W-:Y:S01]  /*82f0*/  MUFU.EX2 R89, R13 ;  /* 0x0000000d00597308 */ /* 0x0023e20000000800 */
[----:B--2---:R-:W-:-:S07]  /*8300*/  FADD.FTZ R98, R142, R15 ;  /* 0x0000000f8e627221 */ /* 0x004fce0000010000 */
[----:B------:R-:W2:Y:S01]  /*8310*/  MUFU.EX2 R115, R115 ;  /* 0x0000007300737308 */ /* 0x000ea20000000800 */
[----:B-1----:R-:W-:Y:S01]  /*8320*/  FADD.FTZ R13, R151, R6 ;  /* 0x00000006970d7221 */ /* 0x002fe20000010000 */
[----:B------:R-:W-:-:S03]  /*8330*/  F2FP.BF16.F32.PACK_AB R151, R8, R151 ;  /* 0x000000970897723e */ /* 0x000fc600000010ff */
[----:B------:R-:W-:Y:S01]  /*8340*/  FADD.FTZ R6, R8, R13 ;  /* 0x0000000d08067221 */ /* 0x000fe20000010000 */
[----:B------:R-:W-:Y:S02]  /*8350*/  IMAD.MOV.U32 R8, RZ, RZ, R109 ;  /* 0x000000ffff087224 */ /* 0x000fe400078e006d */
[----:B------:R-:W1:Y:S01]  /*8360*/  MUFU.EX2 R96, R96 ;  /* 0x0000006000607308 */ /* 0x000e620000000800 */
[----:B------:R-:W-:Y:S01]  /*8370*/  FADD.FTZ R13, R145, R6 ;  /* 0x00000006910d7221 */ /* 0x000fe20000010000 */
[----:B------:R-:W-:-:S03]  /*8380*/  F2FP.BF16.F32.PACK_AB R145, R94, R145 ;  /* 0x000000915e91723e */ /* 0x000fc600000010ff */
[----:B------:R-:W-:-:S03]  /*8390*/  FADD.FTZ R6, R94, R13 ;  /* 0x0000000d5e067221 */ /* 0x000fc60000010000 */
[----:B------:R-:W3:Y:S01]  /*83a0*/  MUFU.EX2 R136, R136 ;  /* 0x0000008800887308 */ /* 0x000ee20000000800 */
[----:B0-----:R-:W-:Y:S01]  /*83b0*/  FADD.FTZ R13, R147, R6 ;  /* 0x00000006930d7221 */ /* 0x001fe20000010000 */
[C---:B--2---:R-:W-:Y:S01]  /*83c0*/  FADD.FTZ R15, R115.reuse, R98 ;  /* 0x00000062730f7221 */ /* 0x044fe20000010000 */
[----:B------:R-:W-:-:S05]  /*83d0*/  F2FP.BF16.F32.PACK_AB R142, R115, R142 ;  /* 0x0000008e738e723e */ /* 0x000fca00000010ff */
[----:B------:R-:W0:Y:S01]  /*83e0*/  MUFU.EX2 R3, R3 ;  /* 0x0000000300037308 */ /* 0x000e220000000800 */
[C---:B-1----:R-:W-:Y:S01]  /*83f0*/  FADD.FTZ R6, R96.reuse, R13 ;  /* 0x0000000d60067221 */ /* 0x042fe20000010000 */
[----:B------:R-:W-:-:S06]  /*8400*/  F2FP.BF16.F32.PACK_AB R147, R96, R147 ;  /* 0x000000936093723e */ /* 0x000fcc00000010ff */
[----:B------:R-:W1:Y:S01]  /*8410*/  MUFU.EX2 R117, R117 ;  /* 0x0000007500757308 */ /* 0x000e620000000800 */
[----:B---3--:R-:W-:-:S07]  /*8420*/  FADD.FTZ R98, R136, R15 ;  /* 0x0000000f88627221 */ /* 0x008fce0000010000 */
[----:B------:R-:W2:Y:S01]  /*8430*/  MUFU.EX2 R138, R138 ;  /* 0x0000008a008a7308 */ /* 0x000ea20000000800 */
[----:B0-----:R-:W-:-:S04]  /*8440*/  FADD.FTZ R6, R3, R6 ;  /* 0x0000000603067221 */ /* 0x001fc80000010000 */
[----:B------:R-:W-:-:S03]  /*8450*/  FADD.FTZ R6, R89, R6 ;  /* 0x0000000659067221 */ /* 0x000fc60000010000 */
        /* <DEDUP_REMOVED lines=9> */
[----:B--2---:R-:W-:Y:S02]  /*84f0*/  F2FP.BF16.F32.PACK_AB R141, R89, R3 ;  /* 0x00000003598d723e */ /* 0x004fe400000010ff */
[----:B------:R-:W-:-:S04]  /*8500*/  F2FP.BF16.F32.PACK_AB R143, R100, R103 ;  /* 0x00000067648f723e */ /* 0x000fc800000010ff */
[----:B------:R-:W1:Y:S01]  /*8510*/  MUFU.EX2 R104, R97 ;  /* 0x0000006100687308 */ /* 0x000e620000000800 */
[----:B---3--:R-:W-:-:S07]  /*8520*/  FADD.FTZ R13, R102, R13 ;  /* 0x0000000d660d7221 */ /* 0x008fce0000010000 */
[----:B------:R-:W2:Y:S01]  /*8530*/  MUFU.EX2 R7, R7 ;  /* 0x0000000700077308 */ /* 0x000ea20000000800 */
[C---:B0-----:R-:W-:Y:S01]  /*8540*/  FADD.FTZ R13, R131.reuse, R13 ;  /* 0x0000000d830d7221 */ /* 0x041fe20000010000 */
[----:B------:R-:W-:-:S06]  /*8550*/  F2FP.BF16.F32.PACK_AB R137, R131, R102 ;  /* 0x000000668389723e */ /* 0x000fcc00000010ff */
[----:B------:R-:W0:Y:S01]  /*8560*/  MUFU.EX2 R90, R90 ;  /* 0x0000005a005a7308 */ /* 0x000e220000000800 */
[----:B-1----:R-:W-:Y:S01]  /*8570*/  FADD.FTZ R13, R104, R13 ;  /* 0x0000000d680d7221 */ /* 0x002fe20000010000 */
[C---:B--2---:R-:W-:Y:S01]  /*8580*/  FADD.FTZ R6, R7.reuse, R98 ;  /* 0x0000006207067221 */ /* 0x044fe20000010000 */
[----:B------:R-:W-:Y:S01]  /*8590*/  F2FP.BF16.F32.PACK_AB R138, R7, R138 ;  /* 0x0000008a078a723e */ /* 0x000fe200000010ff */
[----:B------:R-:W-:Y:S02]  /*85a0*/  IMAD.MOV.U32 R7, RZ, RZ, R11 ;  /* 0x000000ffff077224 */ /* 0x000fe400078e000b */
[C---:B0-----:R-:W-:Y:S01]  /*85b0*/  FADD.FTZ R3, R90.reuse, R13 ;  /* 0x0000000d5a037221 */ /* 0x041fe20000010000 */
[----:B------:R-:W-:Y:S01]  /*85c0*/  F2FP.BF16.F32.PACK_AB R139, R90, R104 ;  /* 0x000000685a8b723e */ /* 0x000fe200000010ff */
[----:B------:R-:W-:Y:S06]  /*85d0*/  @P2 BRA `(.L_x_1176) ;  /* 0xffffffcc00382947 */ /* 0x000fec000383ffff */
[----:B------:R-:W-:Y:S01]  /*85e0*/  IMAD.MOV.U32 R8, RZ, RZ, R109 ;  /* 0x000000ffff087224 */ /* 0x000fe200078e006d */
[----:B------:R-:W-:Y:S01]  /*85f0*/  UMOV UR37, UR5 ;  /* 0x0000000500257c82 */ /* 0x000fe20008000000 */
[----:B------:R-:W-:Y:S01]  /*8600*/  IMAD.MOV.U32 R7, RZ, RZ, R11 ;  /* 0x000000ffff077224 */ /* 0x000fe200078e000b */
[----:B------:R-:W-:-:S06]  /*8610*/  UMOV UR36, UR39 ;  /* 0x0000002700247c82 */ /* 0x000fcc0008000000 */
.L_x_1159:
[----:B------:R-:W-:Y:S01]  /*8620*/  ULDC UR4, c[0x0][0x448] ;  /* 0x0001120000047ab9 */ /* 0x000fe20000000800 */
[----:B------:R-:W-:Y:S01]  /*8630*/  IADD3 R11, R16, 0x1, -R17 ;  /* 0x00000001100b7810 */ /* 0x000fe20007ffe811 */
[----:B------:R-:W-:Y:S01]  /*8640*/  UISETP.NE.AND UP0, UPT, UR4, 0x1, UPT ;  /* 0x000000010400788c */ /* 0x000fe2000bf05270 */
[----:B------:R-:W-:Y:S02]  /*8650*/  ULDC UR10, c[0x0][0x9e4] ;  /* 0x00027900000a7ab9 */ /* 0x000fe40000000800 */
[----:B------:R-:W-:Y:S01]  /*8660*/  R2UR UR7, R11 ;  /* 0x000000000b0772ca */ /* 0x000fe200000e0000 */
[----:B------:R-:W-:Y:S02]  /*8670*/  UISETP.GE.AND UP1, UPT, UR10, 0x1, UPT ;  /* 0x000000010a00788c */ /* 0x000fe4000bf26270 */
[----:B------:R-:W-:Y:S01]  /*8680*/  UIADD3 UR6, UR60, 0x7f, URZ ;  /* 0x0000007f3c067890 */ /* 0x000fe2000fffe03f */
[----:B------:R-:W-:-:S03]  /*8690*/  ULDC UR14, c[0x0][0x9dc] ;  /* 0x00027700000e7ab9 */ /* 0x000fc60000000800 */
[----:B------:R-:W-:Y:S01]  /*86a0*/  PLOP3.LUT P2, PT, PT, PT, UP1, 0x40, 0x0 ;  /* 0x000000000000781c */ /* 0x000fe20003f4e818 */
[----:B------:R-:W-:Y:S01]  /*86b0*/  @UP0 ULDC UR4, c[0x0][0x44c] ;  /* 0x0001130000040ab9 */ /* 0x000fe20000000800 */
[----:B------:R-:W-:Y:S01]  /*86c0*/  @UP0 ULDC UR11, c[0x0][0x450] ;  /* 0x00011400000b0ab9 */ /* 0x000fe20000000800 */
[----:B------:R-:W-:-:S04]  /*86d0*/  UIMAD.WIDE.U32 UR4, UR6, UR4, URZ ;  /* 0x00000004060472a5 */ /* 0x000fc8000f8e003f */
[----:B------:R-:W-:-:S04]  /*86e0*/  @UP0 USHF.R.U32.HI UR6, URZ, UR11, UR5 ;  /* 0x0000000b3f060299 */ /* 0x000fc80008011605 */
[----:B------:R-:W-:-:S04]  /*86f0*/  UIADD3 UR6, UR7, UR6, URZ ;  /* 0x0000000607067290 */ /* 0x000fc8000fffe03f */
[----:B------:R-:W-:Y:S01]  /*8700*/  UIADD3 UR14, UR6, -UR14, URZ ;  /* 0x8000000e060e7290 */ /* 0x000fe2000fffe03f */
[----:B------:R-:W-:Y:S11]  /*8710*/  @P2 BRA `(.L_x_1177) ;  /* 0x0000000000482947 */ /* 0x000ff60003800000 */
[----:B------:R-:W-:Y:S02]  /*8720*/  UMOV UR11, UR6 ;  /* 0x00000006000b7c82 */ /* 0x000fe40008000000 */
        /* <DEDUP_REMOVED lines=10> */
.L_x_1178:
[----:B------:R-:W-:-:S11]  /*87d0*/  UISETP.NE.AND UP2, UPT, UR10, 0x1, UPT ;  /* 0x000000010a00788c */ /* 0x000fd6000bf45270 */
[----:B------:R-:W-:Y:S02]  /*87e0*/  @UP2 ULDC.64 UR4, c[0x0][0x9e8] ;  /* 0x00027a0000042ab9 */ /* 0x000fe40000000a00 */
[----:B------:R-:W-:-:S04]  /*87f0*/  UIMAD.WIDE.U32 UR6, UR11, UR4, URZ ;  /* 0x000000040b0672a5 */ /* 0x000fc8000f8e003f */
[----:B------:R-:W-:-:S12]  /*8800*/  @UP2 USHF.R.U32.HI UR11, URZ, UR5, UR7 ;  /* 0x000000053f0b2299 */ /* 0x000fd80008011607 */
.L_x_1179:
[----:B------:R-:W-:-:S04]  /*8810*/  UIMAD UR10, UR11, UR10, URZ ;  /* 0x0000000a0b0a72a4 */ /* 0x000fc8000f8e023f */
[----:B------:R-:W-:-:S04]  /*8820*/  UISETP.LT.AND UP2, UPT, UR14, UR10, UPT ;  /* 0x0000000a0e00728c */ /* 0x000fc8000bf41270 */
[----:B------:R-:W-:-:S12]  /*8830*/  USEL UR14, UR14, UR10, !UP2 ;  /* 0x0000000a0e0e7287 */ /* 0x000fd8000d000000 */
.L_x_1177:
[----:B------:R-:W-:Y:S01]  /*8840*/  UIADD3 UR4, UR14, 0x5f, URZ ;  /* 0x0000005f0e047890 */ /* 0x000fe2000fffe03f */
[----:B------:R-:W-:-:S03]  /*8850*/  R2UR UR6, R23 ;  /* 0x00000000170672ca */ /* 0x000fc600000e0000 */
[----:B------:R-:W-:-:S04]  /*8860*/  UIMAD.WIDE UR4, UR4, 0x2aaaaaab, URZ ;  /* 0x2aaaaaab040478a5 */ /* 0x000fc8000f8e023f */
[----:B------:R-:W-:-:S04]  /*8870*/  USHF.R.U32.HI UR4, URZ, 0x1f, UR5 ;  /* 0x0000001f3f047899 */ /* 0x000fc80008011605 */
[----:B------:R-:W-:-:S04]  /*8880*/  ULEA.HI.SX32 UR4, UR5, UR4, 0x1c ;  /* 0x0000000405047291 */ /* 0x000fc8000f8fe23f */
[----:B------:R-:W-:-:S04]  /*8890*/  UISETP.LT.AND UP2, UPT, UR6, UR4, UPT ;  /* 0x000000040600728c */ /* 0x000fc8000bf41270 */
[----:B------:R-:W-:-:S06]  /*88a0*/  USEL UR39, UR6, UR4, !UP2 ;  /* 0x0000000406277287 */ /* 0x000fcc000d000000 */
[----:B------:R-:W-:-:S13]  /*88b0*/  ISETP.GE.AND P2, PT, R9, UR39, PT ;  /* 0x0000002709007c0c */ /* 0x000fda000bf46270 */
[----:B------:R-:W-:Y:S05]  /*88c0*/  @!P2 BRA `(.L_x_1180) ;  /* 0x000000200084a947 */ /* 0x000fea0003800000 */
[----:B------:R-:W-:Y:S01]  /*88d0*/  IMAD.MOV.U32 R11, RZ, RZ, R8 ;  /* 0x000000ffff0b7224 */ /* 0x000fe200078e0008 */
[----:B------:R-:W-:Y:S01]  /*88e0*/  UMOV UR7, UR36 ;  /* 0x0000002400077c82 */ /* 0x000fe20008000000 */
[----:B------:R-:W-:Y:S01]  /*88f0*/  IMAD.MOV.U32 R12, RZ, RZ, R7 ;  /* 0x000000ffff0c7224 */ /* 0x000fe200078e0007 */
[----:B------:R-:W-:Y:S01]  /*8900*/  UMOV UR4, UR37 ;  /* 0x0000002500047c82 */ /* 0x000fe20008000000 */
[----:B------:R-:W-:-:S05]  /*8910*/  ULDC UR5, c[0x0][0x9d8] ;  /* 0x0002760000057ab9 */ /* 0x000fca0000000800 */
.L_x_1189:
[----:B------:R-:W-:-:S04]  /*8920*/  UIADD3 UR37, UR4, 0x1, URZ ;  /* 0x0000000104257890 */ /* 0x000fc8000fffe03f */
[----:B------:R-:W-:-:S04]  /*8930*/  UISETP.NE.AND UP2, UPT, UR37, 0x2, UPT ;  /* 0x000000022500788c */ /* 0x000fc8000bf45270 */
[----:B------:R-:W-:Y:S02]  /*8940*/  USEL UR36, URZ, 0x1, UP2 ;  /* 0x000000013f247887 */ /* 0x000fe40009000000 */
[----:B------:R-:W-:Y:S02]  /*8950*/  USEL UR37, UR37, URZ, UP2 ;  /* 0x0000003f25257287 */ /* 0x000fe40009000000 */
[----:B------:R-:W-:Y:S01]  /*8960*/  ULOP3.LUT UR36, UR7, UR36, URZ, 0x3c, !UPT ;  /* 0x0000002407247292 */ /* 0x000fe2000f8e3c3f */
[----:B------:R-:W-:Y:S11]  /*8970*/  @!P0 BRA `(.L_x_1181) ;  /* 0x0000000000048947 */ /* 0x000ff60003800000 */
[----:B------:R-:W-:Y:S01]  /*8980*/  BPT.TRAP 0x1 ;  /* 0x000000040000795c */ /* 0x000fe20000300000 */
.L_x_1181:
[----:B------:R-:W-:Y:S01]  /*8990*/  ULEA UR6, UR37, UR38, 0x3 ;  /* 0x0000002625067291 */ /* 0x000fe2000f8e183f */
[----:B------:R-:W-:-:S05]  /*89a0*/  IMAD.U32 R7, RZ, RZ, UR36 ;  /* 0x00000024ff077e24 */ /* 0x000fca000f8e00ff */
[----:B------:R-:W-:-:S04]  /*89b0*/  SHF.L.U32 R7, R7, 0x1f, RZ ;  /* 0x0000001f07077819 */ /* 0x000fc800000006ff */
[----:B------:R0:W1:Y:S01]  /*89c0*/  SYNCS.PHASECHK.TRANS64.TRYWAIT P2, [UR6+0x2a830], R7 ;  /* 0x02a83007ff0075a7 */ /* 0x0000620008040146 */
[----:B------:R-:W-:Y:S05]  /*89d0*/  @!P0 BRA `(.L_x_1182) ;  /* 0x0000000000048947 */ /* 0x000fea0003800000 */
[----:B------:R-:W-:Y:S01]  /*89e0*/  BPT.TRAP 0x1 ;  /* 0x000000040000795c */ /* 0x000fe20000300000 */
.L_x_1182:
[----:B-1----:R-:W-:Y:S05]  /*89f0*/  @P2 BRA `(.L_x_1183) ;  /* 0x0000000000082947 */ /* 0x002fea0003800000 */
[----:B------:R-:W1:Y:S02]  /*8a00*/  SYNCS.PHASECHK.TRANS64.TRYWAIT P2, [UR6+0x2a830], R7 ;  /* 0x02a83007ff0075a7 */ /* 0x000e640008040146 */
[----:B-1----:R-:W-:Y:S05]  /*8a10*/  @!P2 BRA `(.L_x_1184) ;  /* 0x0000010800b0a947 */ /* 0x002fea0003800000 */
.L_x_1183:
        /* <DEDUP_REMOVED lines=135> */
.L_x_1185:
[----:B------:R-:W-:Y:S01]  /*9290*/  ULEA UR10, UR4, UR38, 0x3 ;  /* 0x00000026040a7291 */ /* 0x000fe2000f8e183f */
[----:B------:R-:W-:-:S05]  /*92a0*/  IMAD.U32 R0, RZ, RZ, UR7 ;  /* 0x00000007ff007e24 */ /* 0x000fca000f8e00ff */
[----:B------:R-:W-:-:S04]  /*92b0*/  SHF.L.U32 R0, R0, 0x1f, RZ ;  /* 0x0000001f00007819 */ /* 0x000fc800000006ff */
[----:B------:R2:W3:Y:S01]  /*92c0*/  SYNCS.PHASECHK.TRANS64.TRYWAIT P2, [UR10+0x2a850], R0 ;  /* 0x02a85000ff0075a7 */ /* 0x0004e2000804014a */
[----:B------:R-:W-:Y:S05]  /*92d0*/  @!P0 BRA `(.L_x_1186) ;  /* 0x0000000000048947 */ /* 0x000fea0003800000 */
[----:B------:R-:W-:Y:S01]  /*92e0*/  BPT.TRAP 0x1 ;  /* 0x000000040000795c */ /* 0x000fe20000300000 */
.L_x_1186:
[----:B---3--:R-:W-:Y:S05]  /*92f0*/  @P2 BRA `(.L_x_1187) ;  /* 0x0000000000082947 */ /* 0x008fea0003800000 */
[----:B------:R-:W3:Y:S02]  /*9300*/  SYNCS.PHASECHK.TRANS64.TRYWAIT P2, [UR10+0x2a850], R0 ;  /* 0x02a85000ff0075a7 */ /* 0x000ee4000804014a */
[----:B---3--:R-:W-:Y:S05]  /*9310*/  @!P2 BRA `(.L_x_1188) ;  /* 0x000001000088a947 */ /* 0x008fea0003800000 */
.L_x_1187:
[----:B------:R-:W-:Y:S01]  /*9320*/  UIADD3 UR6, UR38, 0x400, URZ ;  /* 0x0000040026067890 */ /* 0x000fe2000fffe03f */
[----:B------:R-:W-:Y:S01]  /*9330*/  WARPGROUP.ARRIVE ;  /* 0x00000000000079c5 */ /* 0x000fe20000000000 */
[----:B------:R-:W-:Y:S01]  /*9340*/  UMOV UR7, 0x40000040 ;  /* 0x4000004000077882 */ /* 0x000fe20000000000 */
[----:B------:R-:W-:Y:S01]  /*9350*/  FMUL.FTZ R15, R88, UR5 ;  /* 0x00000005580f7c20 */ /* 0x000fe20008410000 */
[----:B------:R-:W-:Y:S01]  /*9360*/  USHF.R.U32.HI UR6, URZ, 0x4, UR6 ;  /* 0x000000043f067899 */ /* 0x000fe20008011606 */
[----:B------:R-:W-:Y:S01]  /*9370*/  FMUL.FTZ R21, R89, UR5 ;  /* 0x0000000559157c20 */ /* 0x000fe20008410000 */
        /* <DEDUP_REMOVED lines=11> */
[----:B------:R-:W3:Y:S01]  /*9430*/  MUFU.TANH R21, R21 ;  /* 0x0000001500157308 */ /* 0x000ee20000002400 */
        /* <DEDUP_REMOVED lines=9> */
[----:B------:R-:W4:Y:S01]  /*94d0*/  MUFU.TANH R207, R207 ;  /* 0x000000cf00cf7308 */ /* 0x000f220000002400 */
[----:B------:R-:W-:Y:S01]  /*94e0*/  UMOV UR7, 0x40000040 ;  /* 0x4000004000077882 */ /* 0x000fe20000000000 */
[----:B0-2---:R-:W-:Y:S01]  /*94f0*/  FMNMX.FTZ R0, R15, R12, !PT ;  /* 0x0000000c0f007209 */ /* 0x005fe20007810000 */
[----:B------:R-:W-:Y:S01]  /*9500*/  FMUL.FTZ R89, R91, UR5 ;  /* 0x000000055b597c20 */ /* 0x000fe20008410000 */
[----:B------:R-:W-:Y:S01]  /*9510*/  FMUL.FTZ R229, R124, UR5 ;  /* 0x000000057ce57c20 */ /* 0x000fe20008410000 */
[----:B------:R-:W-:Y:S01]  /*9520*/  FMUL.FTZ R91, R94, UR5 ;  /* 0x000000055e5b7c20 */ /* 0x000fe20008410000 */
[----:B------:R-:W-:Y:S01]  /*9530*/  FMUL.FTZ R237, R125, UR5 ;  /* 0x000000057ded7c20 */ /* 0x000fe20008410000 */
[----:B---3--:R-:W-:Y:S01]  /*9540*/  FMNMX.FTZ R0, R21, R0, !PT ;  /* 0x0000000015007209 */ /* 0x008fe20007810000 */
        /* <DEDUP_REMOVED lines=9> */
[----:B----4-:R-:W-:Y:S01]  /*95e0*/  FMNMX.FTZ R0, R207, R0, !PT ;  /* 0x00000000cf007209 */ /* 0x010fe20007810000 */
        /* <DEDUP_REMOVED lines=15> */
[----:B--2---:R-:W-:Y:S01]  /*96e0*/  FMNMX.FTZ R0, R209, R0, !PT ;  /* 0x00000000d1007209 */ /* 0x004fe20007810000 */
[----:B------:R-:W-:Y:S01]  /*96f0*/  FMUL.FTZ R131, R131, UR5 ;  /* 0x0000000583837c20 */ /* 0x000fe20008410000 */
[----:B------:R-:W0:Y:S01]  /*9700*/  LDC R10, c[0x0][0x988] ;  /* 0x00026200ff0a7b82 */ /* 0x000e220000000800 */
[----:B------:R-:W-:Y:S01]  /*9710*/  FMUL.FTZ R135, R135, UR5 ;  /* 0x0000000587877c20 */ /* 0x000fe20008410000 */
[C---:B------:R-:W-:Y:S01]  /*9720*/  ISETP.GT.AND P2, PT, R9.reuse, UR39, PT ;  /* 0x0000002709007c0c */ /* 0x040fe2000bf44270 */
[----:B------:R-:W-:-:S02]  /*9730*/  VIADD R9, R9, 0xffffffff ;  /* 0xffffffff09097836 */ /* 0x000fc40000000000 */
        /* <DEDUP_REMOVED lines=8> */
[----:B------:R-:W2:Y:S08]  /*97c0*/  MUFU.TANH R89, R89 ;  /* 0x0000005900597308 */ /* 0x000eb00000002400 */
[----:B------:R-:W-:Y:S01]  /*97d0*/  MUFU.TANH R229, R229 ;  /* 0x000000e500e57308 */ /* 0x000fe20000002400 */
[----:B-1----:R-:W-:-:S07]  /*97e0*/  FMNMX.FTZ R8, R13, R11, !PT ;  /* 0x0000000b0d087209 */ /* 0x002fce0007810000 */
[----:B------:R-:W1:Y:S01]  /*97f0*/  MUFU.TANH R91, R91 ;  /* 0x0000005b005b7308 */ /* 0x000e620000002400 */
[----:B--2---:R-:W-:-:S07]  /*9800*/  FMNMX.FTZ R8, R89, R8, !PT ;  /* 0x0000000859087209 */ /* 0x004fce0007810000 */
[----:B------:R-:W-:Y:S08]  /*9810*/  MUFU.TANH R237, R237 ;  /* 0x000000ed00ed7308 */ /* 0x000ff00000002400 */
[----:B------:R-:W2:Y:S01]  /*9820*/  MUFU.TANH R95, R95 ;  /* 0x0000005f005f7308 */ /* 0x000ea20000002400 */
[----:B-1----:R-:W-:Y:S01]  /*9830*/  FMNMX.FTZ R8, R91, R8, !PT ;  /* 0x000000085b087209 */ /* 0x002fe20007810000 */
[----:B------:R-:W-:-:S02]  /*9840*/  WARPGROUP.DEPBAR.LE gsb0, 0x0 ;  /* 0x00008000000079c5 */ /* 0x000fc40000010000 */
[----:B------:R-:W-:Y:S01]  /*9850*/  WARPGROUP.ARRIVE ;  /* 0x00000000000079c5 */ /* 0x000fe20000000000 */
[----:B------:R-:W-:Y:S01]  /*9860*/  FMUL.FTZ R157, R97, UR5 ;  /* 0x00000005619d7c20 */ /* 0x000fe20008410000 */
[----:B------:R-:W-:Y:S01]  /*9870*/  FMUL.FTZ R159, R101, UR5 ;  /* 0x00000005659f7c20 */ /* 0x000fe20008410000 */
[----:B------:R-:W-:Y:S01]  /*9880*/  FMUL.FTZ R97, R98, UR5 ;  /* 0x0000000562617c20 */ /* 0x000fe20008410000 */
[----:B------:R-:W-:Y:S01]  /*9890*/  MUFU.TANH R231, R231 ;  /* 0x000000e700e77308 */ /* 0x000fe20000002400 */
[----:B------:R-:W-:Y:S01]  /*98a0*/  FMUL.FTZ R101, R102, UR5 ;  /* 0x0000000566657c20 */ /* 0x000fe20008410000 */
[----:B------:R-:W-:Y:S01]  /*98b0*/  HGMMA.64x128x16.F32.BF16 R24, R152, gdesc[UR4].tnspB, R24, gsb0 ;  /* 0x41e0000498187df0 */ /* 0x000fe20008001818 */
[----:B------:R-:W-:Y:S01]  /*98c0*/  UIADD3 UR6, UR4, 0x100, URZ ;  /* 0x0000010004067890 */ /* 0x000fe2000fffe03f */
[----:B------:R-:W-:Y:S01]  /*98d0*/  UMOV UR7, 0x40000040 ;  /* 0x4000004000077882 */ /* 0x000fe20000000000 */
[----:B--2---:R-:W-:-:S03]  /*98e0*/  FMNMX.FTZ R8, R95, R8, !PT ;  /* 0x000000085f087209 */ /* 0x004fc60007810000 */
[----:B------:R-:W1:Y:S08]  /*98f0*/  MUFU.TANH R157, R157 ;  /* 0x0000009d009d7308 */ /* 0x000e700000002400 */
[----:B------:R-:W2:Y:S08]  /*9900*/  MUFU.TANH R159, R159 ;  /* 0x0000009f009f7308 */ /* 0x000eb00000002400 */
[----:B------:R-:W3:Y:S01]  /*9910*/  MUFU.TANH R97, R97 ;  /* 0x0000006100617308 */ /* 0x000ee20000002400 */
[----:B-1----:R-:W-:-:S04]  /*9920*/  FMNMX.FTZ R0, R157, R0, !PT ;  /* 0x000000009d007209 */ /* 0x002fc80007810000 */
[----:B------:R-:W-:-:S03]  /*9930*/  FMNMX.FTZ R0, R211, R0, !PT ;  /* 0x00000000d3007209 */ /* 0x000fc60007810000 */
[----:B------:R-:W-:Y:S01]  /*9940*/  MUFU.TANH R235, R235 ;  /* 0x000000eb00eb7308 */ /* 0x000fe20000002400 */
[----:B--2---:R-:W-:-:S04]  /*9950*/  FMNMX.FTZ R0, R159, R0, !PT ;  /* 0x000000009f007209 */ /* 0x004fc80007810000 */
[----:B------:R-:W-:-:S03]  /*9960*/  FMNMX.FTZ R0, R213, R0, !PT ;  /* 0x00000000d5007209 */ /* 0x000fc60007810000 */
[----:B------:R-:W1:Y:S01]  /*9970*/  MUFU.TANH R99, R99 ;  /* 0x0000006300637308 */ /* 0x000e620000002400 */
[----:B------:R-:W-:Y:S02]  /*9980*/  FMNMX.FTZ R0, R215, R0, !PT ;  /* 0x00000000d7007209 */ /* 0x000fe40007810000 */
[----:B---3--:R-:W-:Y:S02]  /*9990*/  FMNMX.FTZ R8, R97, R8, !PT ;  /* 0x0000000861087209 */ /* 0x008fe40007810000 */
[----:B------:R-:W-:-:S03]  /*99a0*/  FMNMX.FTZ R0, R217, R0, !PT ;  /* 0x00000000d9007209 */ /* 0x000fc60007810000 */
[----:B------:R-:W-:Y:S01]  /*99b0*/  MUFU.TANH R233, R233 ;  /* 0x000000e900e97308 */ /* 0x000fe20000002400 */
[----:B------:R-:W-:-:S04]  /*99c0*/  FMNMX.FTZ R0, R219, R0, !PT ;  /* 0x00000000db007209 */ /* 0x000fc80007810000 */
[----:B------:R-:W-:-:S03]  /*99d0*/  FMNMX.FTZ R0, R221, R0, !PT ;  /* 0x00000000dd007209 */ /* 0x000fc60007810000 */
[----:B------:R-:W2:Y:S01]  /*99e0*/  MUFU.TANH R101, R101 ;  /* 0x0000006500657308 */ /* 0x000ea20000002400 */
[----:B------:R-:W-:Y:S02]  /*99f0*/  FMNMX.FTZ R0, R223, R0, !PT ;  /* 0x00000000df007209 */ /* 0x000fe40007810000 */
[----:B-1----:R-:W-:Y:S02]  /*9a00*/  FMNMX.FTZ R8, R99, R8, !PT ;  /* 0x0000000863087209 */ /* 0x002fe40007810000 */
[----:B------:R-:W-:-:S03]  /*9a10*/  FMNMX.FTZ R0, R225, R0, !PT ;  /* 0x00000000e1007209 */ /* 0x000fc60007810000 */
[----:B------:R-:W-:Y:S01]  /*9a20*/  MUFU.TANH R129, R129 ;  /* 0x0000008100817308 */ /* 0x000fe20000002400 */
[----:B------:R-:W-:-:S07]  /*9a30*/  FMNMX.FTZ R0, R227, R0, !PT ;  /* 0x00000000e3007209 */ /* 0x000fce0007810000 */
[----:B------:R-:W1:Y:S01]  /*9a40*/  MUFU.TANH R103, R103 ;  /* 0x0000006700677308 */ /* 0x000e620000002400 */
[----:B--2---:R-:W-:-:S07]  /*9a50*/  FMNMX.FTZ R8, R101, R8, !PT ;  /* 0x0000000865087209 */ /* 0x004fce0007810000 */
[----:B------:R-:W2:Y:S08]  /*9a60*/  MUFU.TANH R105, R105 ;  /* 0x0000006900697308 */ /* 0x000eb00000002400 */
[----:B------:R-:W3:Y:S01]  /*9a70*/  MUFU.TANH R107, R107 ;  /* 0x0000006b006b7308 */ /* 0x000ee20000002400 */
[----:B-1----:R-:W-:-:S07]  /*9a80*/  FMNMX.FTZ R8, R103, R8, !PT ;  /* 0x0000000867087209 */ /* 0x002fce0007810000 */
[----:B------:R-:W1:Y:S01]  /*9a90*/  MUFU.TANH R109, R109 ;  /* 0x0000006d006d7308 */ /* 0x000e620000002400 */
[----:B--2---:R-:W-:-:S07]  /*9aa0*/  FMNMX.FTZ R8, R105, R8, !PT ;  /* 0x0000000869087209 */ /* 0x004fce0007810000 */
[----:B------:R-:W2:Y:S01]  /*9ab0*/  MUFU.TANH R111, R111 ;  /* 0x0000006f006f7308 */ /* 0x000ea20000002400 */
[----:B---3--:R-:W-:-:S07]  /*9ac0*/  FMNMX.FTZ R8, R107, R8, !PT ;  /* 0x000000086b087209 */ /* 0x008fce0007810000 */
[----:B------:R-:W3:Y:S01]  /*9ad0*/  MUFU.TANH R113, R113 ;  /* 0x0000007100717308 */ /* 0x000ee20000002400 */
[----:B-1----:R-:W-:-:S07]  /*9ae0*/  FMNMX.FTZ R8, R109, R8, !PT ;  /* 0x000000086d087209 */ /* 0x002fce0007810000 */
[----:B------:R-:W1:Y:S01]  /*9af0*/  MUFU.TANH R115, R115 ;  /* 0x0000007300737308 */ /* 0x000e620000002400 */
[----:B--2---:R-:W-:-:S07]  /*9b00*/  FMNMX.FTZ R8, R111, R8, !PT ;  /* 0x000000086f087209 */ /* 0x004fce0007810000 */
[----:B------:R-:W2:Y:S01]  /*9b10*/  MUFU.TANH R117, R117 ;  /* 0x0000007500757308 */ /* 0x000ea20000002400 */
[----:B---3--:R-:W-:-:S07]  /*9b20*/  FMNMX.FTZ R8, R113, R8, !PT ;  /* 0x0000000871087209 */ /* 0x008fce0007810000 */
[----:B------:R-:W3:Y:S01]  /*9b30*/  MUFU.TANH R119, R119 ;  /* 0x0000007700777308 */ /* 0x000ee20000002400 */
[----:B-1----:R-:W-:Y:S01]  /*9b40*/  FMNMX.FTZ R8, R115, R8, !PT ;  /* 0x0000000873087209 */ /* 0x002fe20007810000 */
[----:B------:R-:W-:Y:S02]  /*9b50*/  WARPGROUP.DEPBAR.LE gsb0, 0x0 ;  /* 0x00008000000079c5 */ /* 0x000fe40000010000 */
[----:B------:R-:W-:Y:S01]  /*9b60*/  WARPGROUP.ARRIVE ;  /* 0x00000000000079c5 */ /* 0x000fe20000000000 */
[----:B------:R-:W-:Y:S01]  /*9b70*/  FMUL.FTZ R153, R120, UR5 ;  /* 0x0000000578997c20 */ /* 0x000fe20008410000 */
[----:B------:R-:W-:Y:S01]  /*9b80*/  FMUL.FTZ R155, R121, UR5 ;  /* 0x00000005799b7c20 */ /* 0x000fe20008410000 */
[----:B------:R-:W-:Y:S01]  /*9b90*/  FMUL.FTZ R121, R122, UR5 ;  /* 0x000000057a797c20 */ /* 0x000fe20008410000 */
[----:B------:R-:W-:Y:S01]  /*9ba0*/  MUFU.TANH R123, R123 ;  /* 0x0000007b007b7308 */ /* 0x000fe20000002400 */
[----:B--2---:R-:W-:Y:S01]  /*9bb0*/  FMNMX.FTZ R8, R117, R8, !PT ;  /* 0x0000000875087209 */ /* 0x004fe20007810000 */
[----:B------:R-:W-:Y:S01]  /*9bc0*/  HGMMA.64x128x16.F32.BF16 R24, R148, gdesc[UR4].tnspB, R24, gsb0 ;  /* 0x41e0000494187df0 */ /* 0x000fe20008001818 */
[----:B------:R-:W-:Y:S01]  /*9bd0*/  UIADD3 UR6, UR4, 0x180, URZ ;  /* 0x0000018004067890 */ /* 0x000fe2000fffe03f */
[----:B------:R-:W-:Y:S01]  /*9be0*/  UMOV UR7, 0x40000040 ;  /* 0x4000004000077882 */ /* 0x000fe20000000000 */
[----:B---3--:R-:W-:-:S03]  /*9bf0*/  FMNMX.FTZ R8, R119, R8, !PT ;  /* 0x0000000877087209 */ /* 0x008fc60007810000 */
[----:B------:R-:W1:Y:S08]  /*9c00*/  MUFU.TANH R153, R153 ;  /* 0x0000009900997308 */ /* 0x000e700000002400 */
[----:B------:R-:W2:Y:S08]  /*9c10*/  MUFU.TANH R155, R155 ;  /* 0x0000009b009b7308 */ /* 0x000eb00000002400 */
[----:B------:R-:W3:Y:S01]  /*9c20*/  MUFU.TANH R121, R121 ;  /* 0x0000007900797308 */ /* 0x000ee20000002400 */
[----:B-1----:R-:W-:-:S07]  /*9c30*/  FMNMX.FTZ R0, R153, R0, !PT ;  /* 0x0000000099007209 */ /* 0x002fce0007810000 */
[----:B------:R-:W1:Y:S01]  /*9c40*/  MUFU.TANH R125, R125 ;  /* 0x0000007d007d7308 */ /* 0x000e620000002400 */
[----:B--2---:R-:W-:-:S04]  /*9c50*/  FMNMX.FTZ R0, R155, R0, !PT ;  /* 0x000000009b007209 */ /* 0x004fc80007810000 */
[----:B------:R-:W-:-:S03]  /*9c60*/  FMNMX.FTZ R0, R229, R0, !PT ;  /* 0x00000000e5007209 */ /* 0x000fc60007810000 */
[----:B------:R-:W2:Y:S01]  /*9c70*/  MUFU.TANH R127, R127 ;  /* 0x0000007f007f7308 */ /* 0x000ea20000002400 */
[----:B------:R-:W-:Y:S02]  /*9c80*/  FMNMX.FTZ R0, R237, R0, !PT ;  /* 0x00000000ed007209 */ /* 0x000fe40007810000 */
[----:B---3--:R-:W-:Y:S02]  /*9c90*/  FMNMX.FTZ R8, R121, R8, !PT ;  /* 0x0000000879087209 */ /* 0x008fe40007810000 */
[----:B------:R-:W-:Y:S02]  /*9ca0*/  FMNMX.FTZ R0, R231, R0, !PT ;  /* 0x00000000e7007209 */ /* 0x000fe40007810000 */
[----:B------:R-:W-:Y:S01]  /*9cb0*/  FMNMX.FTZ R8, R123, R8, !PT ;  /* 0x000000087b087209 */ /* 0x000fe20007810000 */
[----:B------:R-:W3:Y:S01]  /*9cc0*/  MUFU.TANH R133, R133 ;  /* 0x0000008500857308 */ /* 0x000ee20000002400 */
[----:B------:R-:W-:Y:S02]  /*9cd0*/  FMNMX.FTZ R0, R235, R0, !PT ;  /* 0x00000000eb007209 */ /* 0x000fe40007810000 */
[----:B-1----:R-:W-:-:S02]  /*9ce0*/  FMNMX.FTZ R8, R125, R8, !PT ;  /* 0x000000087d087209 */ /* 0x002fc40007810000 */
[----:B------:R-:W-:-:S03]  /*9cf0*/  FMNMX.FTZ R0, R233, R0, !PT ;  /* 0x00000000e9007209 */ /* 0x000fc60007810000 */
[----:B------:R-:W1:Y:S01]  /*9d00*/  MUFU.TANH R131, R131 ;  /* 0x0000008300837308 */ /* 0x000e620000002400 */
[----:B------:R-:W-:Y:S02]  /*9d10*/  FMNMX.FTZ R0, R129, R0, !PT ;  /* 0x0000000081007209 */ /* 0x000fe40007810000 */
[----:B--2---:R-:W-:-:S03]  /*9d20*/  FMNMX.FTZ R8, R127, R8, !PT ;  /* 0x000000087f087209 */ /* 0x004fc60007810000 */
[----:B------:R-:W2:Y:S02]  /*9d30*/  SHFL.BFLY PT, R7, R0, 0x2, 0x1f ;  /* 0x0c401f0000077f89 */ /* 0x000ea400000e0000 */
[----:B------:R-:W-:Y:S01]  /*9d40*/  MUFU.TANH R135, R135 ;  /* 0x0000008700877308 */ /* 0x000fe20000002400 */
[----:B---3--:R-:W-:-:S04]  /*9d50*/  FMNMX.FTZ R8, R133, R8, !PT ;  /* 0x0000000885087209 */ /* 0x008fc80007810000 */
[----:B-1----:R-:W-:Y:S02]  /*9d60*/  FMNMX.FTZ R8, R131, R8, !PT ;  /* 0x0000000883087209 */ /* 0x002fe40007810000 */
[----:B--2---:R-:W-:-:S05]  /*9d70*/  FMNMX.FTZ R7, R0, R7, !PT ;  /* 0x0000000700077209 */ /* 0x004fca0007810000 */
[----:B------:R-:W1:Y:S02]  /*9d80*/  SHFL.BFLY PT, R0, R7, 0x1, 0x1f ;  /* 0x0c201f0007007f89 */ /* 0x000e6400000e0000 */
[----:B-1----:R-:W-:-:S05]  /*9d90*/  FMNMX.FTZ R7, R7, R0, !PT ;  /* 0x0000000007077209 */ /* 0x002fca0007810000 */
[----:B0-----:R-:W-:-:S04]  /*9da0*/  FMUL.FTZ R2, R7, R10 ;  /* 0x0000000a07027220 */ /* 0x001fc80000410000 */
        /* <DEDUP_REMOVED lines=14> */
[----:B------:R-:W-:-:S04]  /*9e90*/  FFMA.FTZ R88, R233, R10, -R2 ;  /* 0x0000000ae9587223 */ /* 0x000fc80000010802 */
[----:B------:R-:W-:Y:S01]  /*9ea0*/  MUFU.EX2 R156, R156 ;  /* 0x0000009c009c7308 */ /* 0x000fe20000000800 */
[----:B------:R-:W-:Y:S02]  /*9eb0*/  WARPGROUP.DEPBAR.LE gsb0, 0x0 ;  /* 0x00008000000079c5 */ /* 0x000fe40000010000 */
[----:B------:R-:W-:Y:S01]  /*9ec0*/  WARPGROUP.ARRIVE ;  /* 0x00000000000079c5 */ /* 0x000fe20000000000 */
[----:B------:R-:W-:Y:S01]  /*9ed0*/  FMUL.FTZ R149, R134, UR5 ;  /* 0x0000000586957c20 */ /* 0x000fe20008410000 */
[----:B------:R-:W-:Y:S01]  /*9ee0*/  FADD.FTZ R151, -R7, R12 ;  /* 0x0000000c07977221 */ /* 0x000fe20000010100 */
[-CC-:B------:R-:W-:Y:S01]  /*9ef0*/  FFMA.FTZ R148, R213, R10.reuse, -R2.reuse ;  /* 0x0000000ad5947223 */ /* 0x180fe20000010802 */
[-CC-:B------:R-:W-:Y:S01]  /*9f00*/  FFMA.FTZ R150, R217, R10.reuse, -R2.reuse ;  /* 0x0000000ad9967223 */ /* 0x180fe20000010802 */
[-CC-:B------:R-:W-:Y:S01]  /*9f10*/  FFMA.FTZ R12, R153, R10.reuse, -R2.reuse ;  /* 0x0000000a990c7223 */ /* 0x180fe20000010802 */
[----:B------:R-:W-:Y:S01]  /*9f20*/  HGMMA.64x128x16.F32.BF16 R24, R144, gdesc[UR4].tnspB, R24, gsb0 ;  /* 0x41e0000490187df0 */ /* 0x000fe20008001818 */
[----:B------:R-:W-:Y:S01]  /*9f30*/  UIADD3 UR6, UR4, 0x200, URZ ;  /* 0x0000020004067890 */ /* 0x000fe2000fffe03f */
[----:B------:R-:W0:Y:S01]  /*9f40*/  MUFU.TANH R149, R149 ;  /* 0x0000009500957308 */ /* 0x000e220000002400 */
[----:B------:R-:W-:Y:S01]  /*9f50*/  UMOV UR7, 0x40000040 ;  /* 0x4000004000077882 */ /* 0x000fe20000000000 */
[-C--:B------:R-:W-:Y:S01]  /*9f60*/  FMUL.FTZ R151, R151, R10.reuse ;  /* 0x0000000a97977220 */ /* 0x080fe20000410000 */
[----:B------:R-:W-:-:S05]  /*9f70*/  FFMA.FTZ R213, R237, R10, -R2 ;  /* 0x0000000aedd57223 */ /* 0x000fca0000010802 */
[----:B------:R1:W-:Y:S08]  /*9f80*/  MUFU.EX2 R0, R151 ;  /* 0x0000009700007308 */ /* 0x0003f00000000800 */
[----:B------:R-:W-:Y:S01]  /*9f90*/  MUFU.EX2 R158, R158 ;  /* 0x0000009e009e7308 */ /* 0x000fe20000000800 */
[----:B0-----:R-:W-:Y:S01]  /*9fa0*/  FMNMX.FTZ R8, R149, R8, !PT ;  /* 0x0000000895087209 */ /* 0x001fe20007810000 */
[----:B-1----:R-:W-:-:S03]  /*9fb0*/  FFMA.FTZ R151, R219, R10, -R2 ;  /* 0x0000000adb977223 */ /* 0x002fc60000010802 */
[----:B------:R-:W-:-:S03]  /*9fc0*/  FMNMX.FTZ R8, R135, R8, !PT ;  /* 0x0000000887087209 */ /* 0x000fc60007810000 */
[----:B------:R-:W-:Y:S02]  /*9fd0*/  MUFU.EX2 R21, R21 ;  /* 0x0000001500157308 */ /* 0x000fe40000000800 */
[----:B------:R-:W0:Y:S06]  /*9fe0*/  SHFL.BFLY PT, R157, R8, 0x2, 0x1f ;  /* 0x0c401f00089d7f89 */ /* 0x000e2c00000e0000 */
[----:B------:R-:W-:Y:S08]  /*9ff0*/  MUFU.EX2 R152, R152 ;  /* 0x0000009800987308 */ /* 0x000ff00000000800 */
        /* <DEDUP_REMOVED lines=9> */
[C---:B------:R-:W-:Y:S01]  /*a090*/  FMUL.FTZ R90, R8.reuse, R10 ;  /* 0x0000000a085a7220 */ /* 0x040fe20000410000 */
[----:B------:R-:W-:-:S03]  /*a0a0*/  FADD.FTZ R129, -R8, R11 ;  /* 0x0000000b08817221 */ /* 0x000fc60000010100 */
[----:B------:R-:W-:-:S03]  /*a0b0*/  FFMA.FTZ R95, R95, R10, -R90 ;  /* 0x0000000a5f5f7223 */ /* 0x000fc6000001085a */
[----:B------:R-:W-:Y:S01]  /*a0c0*/  MUFU.EX2 R11, R94 ;  /* 0x0000005e000b7308 */ /* 0x000fe20000000800 */
[-CC-:B------:R-:W-:Y:S01]  /*a0d0*/  FFMA.FTZ R157, R13, R10.reuse, -R90.reuse ;  /* 0x0000000a0d9d7223 */ /* 0x180fe2000001085a */
[-C--:B------:R-:W-:Y:S01]  /*a0e0*/  FMUL.FTZ R129, R129, R10.reuse ;  /* 0x0000000a81817220 */ /* 0x080fe20000410000 */
        /* <DEDUP_REMOVED lines=12> */
[----:B------:R-:W-:Y:S01]  /*a1b0*/  FFMA.FTZ R119, R119, R10, -R90 ;  /* 0x0000000a77777223 */ /* 0x000fe2000001085a */
[----:B------:R-:W-:Y:S01]  /*a1c0*/  MUFU.EX2 R157, R157 ;  /* 0x0000009d009d7308 */ /* 0x000fe20000000800 */
[----:B0-----:R-:W-:-:S02]  /*a1d0*/  IMAD.U32 R95, RZ, RZ, UR37 ;  /* 0x00000025ff5f7e24 */ /* 0x001fc4000f8e00ff */
[-CC-:B------:R-:W-:Y:S01]  /*a1e0*/  FFMA.FTZ R121, R121, R10.reuse, -R90.reuse ;  /* 0x0000000a79797223 */ /* 0x180fe2000001085a */
[-CC-:B------:R-:W-:Y:S01]  /*a1f0*/  FFMA.FTZ R123, R123, R10.reuse, -R90.reuse ;  /* 0x0000000a7b7b7223 */ /* 0x180fe2000001085a */
[-CC-:B------:R-:W-:Y:S01]  /*a200*/  FFMA.FTZ R125, R125, R10.reuse, -R90.reuse ;  /* 0x0000000a7d7d7223 */ /* 0x180fe2000001085a */
[-CC-:B------:R-:W-:Y:S01]  /*a210*/  FFMA.FTZ R127, R127, R10.reuse, -R90.reuse ;  /* 0x0000000a7f7f7223 */ /* 0x180fe2000001085a */
[----:B------:R-:W-:Y:S01]  /*a220*/  @!P1 LEA R95, R95, UR38, 0x3 ;  /* 0x000000265f5f9c11 */ /* 0x000fe2000f8e18ff */
[-CC-:B------:R-:W-:Y:S01]  /*a230*/  FFMA.FTZ R133, R133, R10.reuse, -R90.reuse ;  /* 0x0000000a85857223 */ /* 0x180fe2000001085a */
[----:B------:R-:W-:Y:S01]  /*a240*/  MUFU.EX2 R92, R92 ;  /* 0x0000005c005c7308 */ /* 0x000fe20000000800 */
[----:B------:R-:W-:Y:S01]  /*a250*/  FFMA.FTZ R131, R131, R10, -R90 ;  /* 0x0000000a83837223 */ /* 0x000fe2000001085a */
[----:B------:R-:W-:Y:S02]  /*a260*/  IMAD.U32 R99, RZ, RZ, UR10 ;  /* 0x0000000aff637e24 */ /* 0x000fe4000f8e00ff */
[----:B------:R-:W-:-:S02]  /*a270*/  @!P1 VIADD R95, R95, 0x2a840 ;  /* 0x0002a8405f5f9836 */ /* 0x000fc40000000000 */
[----:B------:R-:W-:Y:S02]  /*a280*/  @!P1 VIADD R99, R99, 0x2a860 ;  /* 0x0002a86063639836 */ /* 0x000fe40000000000 */
[----:B------:R-:W-:Y:S01]  /*a290*/  MUFU.EX2 R153, R153 ;  /* 0x0000009900997308 */ /* 0x000fe20000000800 */
[----:B------:R-:W-:Y:S02]  /*a2a0*/  @!P1 PRMT R95, RZ, 0x654, R95 ;  /* 0x00000654ff5f9816 */ /* 0x000fe4000000005f */
[----:B------:R-:W-:-:S05]  /*a2b0*/  @!P1 PRMT R99, RZ, 0x654, R99 ;  /* 0x00000654ff639816 */ /* 0x000fca0000000063 */
[----:B------:R-:W-:Y:S08]  /*a2c0*/  MUFU.EX2 R96, R96 ;  /* 0x0000006000607308 */ /* 0x000ff00000000800 */
[----:B------:R-:W-:Y:S01]  /*a2d0*/  MUFU.EX2 R155, R155 ;  /* 0x0000009b009b7308 */ /* 0x000fe20000000800 */
[----:B------:R-:W-:Y:S02]  /*a2e0*/  WARPGROUP.DEPBAR.LE gsb0, 0x0 ;  /* 0x00008000000079c5 */ /* 0x000fe40000010000 */
[----:B------:R-:W-:Y:S01]  /*a2f0*/  WARPGROUP.ARRIVE ;  /* 0x00000000000079c5 */ /* 0x000fe20000000000 */
[-CC-:B------:R-:W-:Y:S01]  /*a300*/  FFMA.FTZ R147, R215, R10.reuse, -R2.reuse ;  /* 0x0000000ad7937223 */ /* 0x180fe20000010802 */
[-CC-:B------:R-:W-:Y:S01]  /*a310*/  FFMA.FTZ R145, R159, R10.reuse, -R2.reuse ;  /* 0x0000000a9f917223 */ /* 0x180fe20000010802 */
[-CC-:B------:R-:W-:Y:S01]  /*a320*/  FFMA.FTZ R144, R221, R10.reuse, -R2.reuse ;  /* 0x0000000add907223 */ /* 0x180fe20000010802 */
[-CC-:B------:R-:W-:Y:S01]  /*a330*/  FFMA.FTZ R146, R225, R10.reuse, -R2.reuse ;  /* 0x0000000ae1927223 */ /* 0x180fe20000010802 */
[-C--:B------:R-:W-:Y:S01]  /*a340*/  FFMA.FTZ R215, R235, R10.reuse, -R2 ;  /* 0x0000000aebd77223 */ /* 0x080fe20000010802 */
[----:B------:R-:W-:Y:S01]  /*a350*/  HGMMA.64x128x16.F32.BF16 R24, R140, gdesc[UR4].tnspB, R24, gsb0 ;  /* 0x41e000048c187df0 */ /* 0x000fe20008001818 */
[----:B------:R-:W-:Y:S01]  /*a360*/  UIADD3 UR6, UR4, 0x280, URZ ;  /* 0x0000028004067890 */ /* 0x000fe2000fffe03f */
[----:B------:R-:W0:Y:S01]  /*a370*/  MUFU.EX2 R2, R129 ;  /* 0x0000008100027308 */ /* 0x000e220000000800 */
[----:B------:R-:W-:Y:S01]  /*a380*/  UMOV UR7, 0x40000040 ;  /* 0x4000004000077882 */ /* 0x000fe20000000000 */
[-CC-:B------:R-:W-:Y:S01]  /*a390*/  FFMA.FTZ R159, R91, R10.reuse, -R90.reuse ;  /* 0x0000000a5b9f7223 */ /* 0x180fe2000001085a */
[----:B------:R-:W-:Y:S01]  /*a3a0*/  FFMA.FTZ R91, R113, R10, -R90 ;  /* 0x0000000a715b7223 */ /* 0x000fe2000001085a */
[----:B------:R-:W-:-:S04]  /*a3b0*/  UMOV UR4, UR37 ;  /* 0x0000002500047c82 */ /* 0x000fc80008000000 */
[----:B------:R-:W-:Y:S08]  /*a3c0*/  MUFU.EX2 R159, R159 ;  /* 0x0000009f009f7308 */ /* 0x000ff00000000800 */
[----:B------:R-:W-:Y:S01]  /*a3d0*/  MUFU.EX2 R145, R145 ;  /* 0x0000009100917308 */ /* 0x000fe20000000800 */
[----:B0-----:R-:W-:Y:S01]  /*a3e0*/  FFMA.FTZ R97, R2, R3, R157 ;  /* 0x0000000302617223 */ /* 0x001fe2000001009d */
[----:B------:R-:W-:-:S06]  /*a3f0*/  F2FP.BF16.F32.PACK_AB R157, R92, R157 ;  /* 0x0000009d5c9d723e */ /* 0x000fcc00000010ff */
        /* <DEDUP_REMOVED lines=17> */
[----:B------:R-:W0:Y:S01]  /*a510*/  MUFU.EX2 R211, R211 ;  /* 0x000000d300d37308 */ /* 0x000e220000000800 */
[----:B------:R-:W-:Y:S01]  /*a520*/  HGMMA.64x128x16.F32.BF16 R24, R136, gdesc[UR4].tnspB, R24, gsb0 ;  /* 0x41e0000488187df0 */ /* 0x000fe20008001818 */
[----:B------:R-:W-:-:S06]  /*a530*/  UMOV UR7, UR36 ;  /* 0x0000002400077c82 */ /* 0x000fcc0008000000 */
[----:B------:R-:W1:Y:S08]  /*a540*/  MUFU.EX2 R123, R123 ;  /* 0x0000007b007b7308 */ /* 0x000e700000000800 */
[----:B------:R-:W-:Y:S01]  /*a550*/  MUFU.EX2 R14, R14 ;  /* 0x0000000e000e7308 */ /* 0x000fe20000000800 */
[----:B0-----:R-:W-:-:S07]  /*a560*/  F2FP.BF16.F32.PACK_AB R140, R211, R12 ;  /* 0x0000000cd38c723e */ /* 0x001fce00000010ff */
[----:B------:R-:W-:Y:S01]  /*a570*/  MUFU.EX2 R125, R125 ;  /* 0x0000007d007d7308 */ /* 0x000fe20000000800 */
[----:B-1----:R-:W-:-:S07]  /*a580*/  F2FP.BF16.F32.PACK_AB R141, R123, R121 ;  /* 0x000000797b8d723e */ /* 0x002fce00000010ff */
[----:B------:R-:W0:Y:S08]  /*a590*/  MUFU.EX2 R213, R213 ;  /* 0x000000d500d57308 */ /* 0x000e300000000800 */
[----:B------:R-:W1:Y:S08]  /*a5a0*/  MUFU.EX2 R127, R127 ;  /* 0x0000007f007f7308 */ /* 0x000e700000000800 */
[----:B------:R-:W-:Y:S01]  /*a5b0*/  MUFU.EX2 R20, R20 ;  /* 0x0000001400147308 */ /* 0x000fe20000000800 */
[----:B0-----:R-:W-:-:S07]  /*a5c0*/  F2FP.BF16.F32.PACK_AB R142, R213, R14 ;  /* 0x0000000ed58e723e */ /* 0x001fce00000010ff */
[----:B------:R-:W-:Y:S01]  /*a5d0*/  MUFU.EX2 R133, R133 ;  /* 0x0000008500857308 */ /* 0x000fe20000000800 */
[----:B-1----:R-:W-:-:S07]  /*a5e0*/  F2FP.BF16.F32.PACK_AB R143, R127, R125 ;  /* 0x0000007d7f8f723e */ /* 0x002fce00000010ff */
[----:B------:R-:W-:Y:S08]  /*a5f0*/  MUFU.EX2 R215, R215 ;  /* 0x000000d700d77308 */ /* 0x000ff00000000800 */
[----:B------:R-:W-:Y:S08]  /*a600*/  MUFU.EX2 R131, R131 ;  /* 0x0000008300837308 */ /* 0x000ff00000000800 */
[----:B------:R-:W0:Y:S01]  /*a610*/  MUFU.EX2 R88, R88 ;  /* 0x0000005800587308 */ /* 0x000e220000000800 */
[----:B------:R-:W-:-:S02]  /*a620*/  WARPGROUP.DEPBAR.LE gsb0, 0x0 ;  /* 0x00008000000079c5 */ /* 0x000fc40000010000 */
[----:B------:R1:W-:Y:S01]  /*a630*/  @!P1 SYNCS.ARRIVE.TRANS64.RED.A1T0 RZ, [R95+URZ], RZ ;  /* 0x000000ff5fff99a7 */ /* 0x0003e2000810043f */
[----:B0-----:R-:W-:Y:S02]  /*a640*/  F2FP.BF16.F32.PACK_AB R138, R11, R88 ;  /* 0x000000580b8a723e */ /* 0x001fe400000010ff */
[----:B------:R-:W-:Y:S02]  /*a650*/  F2FP.BF16.F32.PACK_AB R136, R215, R20 ;  /* 0x00000014d788723e */ /* 0x000fe400000010ff */
[----:B------:R-:W-:Y:S01]  /*a660*/  F2FP.BF16.F32.PACK_AB R137, R131, R133 ;  /* 0x000000858389723e */ /* 0x000fe200000010ff */
[----:B-1----:R-:W-:Y:S01]  /*a670*/  FFMA.FTZ R95, R0, R6, R15 ;  /* 0x00000006005f7223 */ /* 0x002fe2000001000f */
[----:B------:R-:W-:Y:S01]  /*a680*/  FADD.FTZ R6, R92, R97 ;  /* 0x000000615c067221 */ /* 0x000fe20000010000 */
[----:B------:R0:W-:Y:S02]  /*a690*/  @!P1 SYNCS.ARRIVE.TRANS64.RED.A1T0 RZ, [R99+URZ], RZ ;  /* 0x000000ff63ff99a7 */ /* 0x0001e4000810043f */
[C---:B------:R-:W-:Y:S01]  /*a6a0*/  FADD.FTZ R95, R156.reuse, R95 ;  /* 0x0000005f9c5f7221 */ /* 0x040fe20000010000 */
[----:B------:R-:W-:-:S03]  /*a6b0*/  F2FP.BF16.F32.PACK_AB R156, R156, R15 ;  /* 0x0000000f9c9c723e */ /* 0x000fc600000010ff */
[----:B------:R-:W-:Y:S01]  /*a6c0*/  FADD.FTZ R106, R158, R95 ;  /* 0x0000005f9e6a7221 */ /* 0x000fe20000010000 */
[----:B------:R-:W-:Y:S01]  /*a6d0*/  FADD.FTZ R95, R159, R6 ;  /* 0x000000069f5f7221 */ /* 0x000fe20000010000 */
[C---:B------:R-:W-:Y:S02]  /*a6e0*/  F2FP.BF16.F32.PACK_AB R158, R21.reuse, R158 ;  /* 0x0000009e159e723e */ /* 0x040fe400000010ff */
[----:B------:R-:W-:Y:S01]  /*a6f0*/  FADD.FTZ R97, R21, R106 ;  /* 0x0000006a15617221 */ /* 0x000fe20000010000 */
[C---:B------:R-:W-:Y:S01]  /*a700*/  FADD.FTZ R6, R94.reuse, R95 ;  /* 0x0000005f5e067221 */ /* 0x040fe20000010000 */
[----:B------:R-:W-:Y:S02]  /*a710*/  F2FP.BF16.F32.PACK_AB R159, R94, R159 ;  /* 0x0000009f5e9f723e */ /* 0x000fe400000010ff */
[----:B------:R-:W-:Y:S01]  /*a720*/  FADD.FTZ R106, R152, R97 ;  /* 0x00000061986a7221 */ /* 0x000fe20000010000 */
[----:B------:R-:W-:Y:S01]  /*a730*/  FADD.FTZ R95, R153, R6 ;  /* 0x00000006995f7221 */ /* 0x000fe20000010000 */
[----:B------:R-:W-:-:S02]  /*a740*/  F2FP.BF16.F32.PACK_AB R152, R93, R152 ;  /* 0x000000985d98723e */ /* 0x000fc400000010ff */
[----:B------:R-:W-:Y:S01]  /*a750*/  FADD.FTZ R97, R93, R106 ;  /* 0x0000006a5d617221 */ /* 0x000fe20000010000 */
[C---:B------:R-:W-:Y:S01]  /*a760*/  FADD.FTZ R6, R96.reuse, R95 ;  /* 0x0000005f60067221 */ /* 0x040fe20000010000 */
[----:B------:R-:W-:Y:S02]  /*a770*/  F2FP.BF16.F32.PACK_AB R153, R96, R153 ;  /* 0x000000996099723e */ /* 0x000fe400000010ff */
[----:B------:R-:W-:Y:S01]  /*a780*/  FADD.FTZ R106, R154, R97 ;  /* 0x000000619a6a7221 */ /* 0x000fe20000010000 */
[----:B------:R-:W-:Y:S01]  /*a790*/  FADD.FTZ R95, R155, R6 ;  /* 0x000000069b5f7221 */ /* 0x000fe20000010000 */
[-C--:B------:R-:W-:Y:S01]  /*a7a0*/  FFMA.FTZ R6, R149, R10.reuse, -R90 ;  /* 0x0000000a95067223 */ /* 0x080fe2000001085a */
[----:B------:R-:W-:Y:S01]  /*a7b0*/  F2FP.BF16.F32.PACK_AB R149, R100, R13 ;  /* 0x0000000d6495723e */ /* 0x000fe200000010ff */
[----:B------:R-:W-:Y:S01]  /*a7c0*/  FADD.FTZ R97, R145, R106 ;  /* 0x0000006a91617221 */ /* 0x000fe20000010000 */
[----:B------:R-:W-:Y:S01]  /*a7d0*/  FADD.FTZ R106, R98, R95 ;  /* 0x0000005f626a7221 */ /* 0x000fe20000010000 */
[----:B------:R-:W-:Y:S01]  /*a7e0*/  FFMA.FTZ R90, R135, R10, -R90 ;  /* 0x0000000a875a7223 */ /* 0x000fe2000001085a */
[----:B------:R1:W2:Y:S01]  /*a7f0*/  MUFU.EX2 R139, R6 ;  /* 0x00000006008b7308 */ /* 0x0002a20000000800 */
[----:B------:R-:W-:Y:S01]  /*a800*/  FADD.FTZ R108, R148, R97 ;  /* 0x00000061946c7221 */ /* 0x000fe20000010000 */
[----:B------:R-:W-:Y:S01]  /*a810*/  FADD.FTZ R15, R13, R106 ;  /* 0x0000006a0d0f7221 */ /* 0x000fe20000010000 */
[----:B------:R-:W-:-:S02]  /*a820*/  F2FP.BF16.F32.PACK_AB R148, R147, R148 ;  /* 0x000000949394723e */ /* 0x000fc400000010ff */
[----:B------:R-:W-:Y:S01]  /*a830*/  FADD.FTZ R21, R147, R108 ;  /* 0x0000006c93157221 */ /* 0x000fe20000010000 */
[----:B------:R-:W-:Y:S01]  /*a840*/  FADD.FTZ R106, R100, R15 ;  /* 0x0000000f646a7221 */ /* 0x000fe20000010000 */
[----:B------:R-:W-:Y:S01]  /*a850*/  F2FP.BF16.F32.PACK_AB R147, R119, R3 ;  /* 0x000000037793723e */ /* 0x000fe200000010ff */
[----:B------:R-:W3:Y:S01]  /*a860*/  MUFU.EX2 R90, R90 ;  /* 0x0000005a005a7308 */ /* 0x000ee20000000800 */
[----:B------:R-:W-:Y:S01]  /*a870*/  FADD.FTZ R108, R150, R21 ;  /* 0x00000015966c7221 */ /* 0x000fe20000010000 */
[----:B------:R-:W-:Y:S01]  /*a880*/  FADD.FTZ R15, R89, R106 ;  /* 0x0000006a590f7221 */ /* 0x000fe20000010000 */
[----:B------:R-:W-:Y:S02]  /*a890*/  F2FP.BF16.F32.PACK_AB R154, R145, R154 ;  /* 0x0000009a919a723e */ /* 0x000fe400000010ff */
[C---:B------:R-:W-:Y:S01]  /*a8a0*/  FADD.FTZ R21, R151.reuse, R108 ;  /* 0x0000006c97157221 */ /* 0x040fe20000010000 */
[----:B------:R-:W-:Y:S01]  /*a8b0*/  FADD.FTZ R92, R102, R15 ;  /* 0x0000000f665c7221 */ /* 0x000fe20000010000 */
        /* <DEDUP_REMOVED lines=12> */
[----:B------:R-:W-:Y:S02]  /*a980*/  F2FP.BF16.F32.PACK_AB R145, R104, R91 ;  /* 0x0000005b6891723e */ /* 0x000fe400000010ff */
[----:B------:R-:W-:Y:S01]  /*a990*/  FADD.FTZ R94, R12, R13 ;  /* 0x0000000d0c5e7221 */ /* 0x000fe20000010000 */
[----:B------:R-:W-:Y:S01]  /*a9a0*/  FADD.FTZ R92, R121, R92 ;  /* 0x0000005c795c7221 */ /* 0x000fe20000010000 */
[----:B------:R-:W-:Y:S01]  /*a9b0*/  F2FP.BF16.F32.PACK_AB R146, R209, R146 ;  /* 0x00000092d192723e */ /* 0x000fe200000010ff */
[----:B------:R-:W-:Y:S02]  /*a9c0*/  IMAD.MOV.U32 R12, RZ, RZ, R7 ;  /* 0x000000ffff0c7224 */ /* 0x000fe400078e0007 */
[----:B------:R-:W-:Y:S01]  /*a9d0*/  FADD.FTZ R13, R211, R94 ;  /* 0x0000005ed30d7221 */ /* 0x000fe20000010000 */
[----:B------:R-:W-:-:S03]  /*a9e0*/  FADD.FTZ R92, R123, R92 ;  /* 0x0000005c7b5c7221 */ /* 0x000fc60000010000 */
[----:B------:R-:W-:Y:S01]  /*a9f0*/  FADD.FTZ R94, R14, R13 ;  /* 0x0000000d0e5e7221 */ /* 0x000fe20000010000 */
[----:B------:R-:W-:-:S03]  /*aa00*/  FADD.FTZ R92, R125, R92 ;  /* 0x0000005c7d5c7221 */ /* 0x000fc60000010000 */
[----:B------:R-:W-:Y:S01]  /*aa10*/  FADD.FTZ R3, R213, R94 ;  /* 0x0000005ed5037221 */ /* 0x000fe20000010000 */
[----:B------:R-:W-:-:S03]  /*aa20*/  FADD.FTZ R92, R127, R92 ;  /* 0x0000005c7f5c7221 */ /* 0x000fc60000010000 */
[----:B-1----:R-:W-:Y:S01]  /*aa30*/  FADD.FTZ R6, R20, R3 ;  /* 0x0000000314067221 */ /* 0x002fe20000010000 */
[----:B------:R-:W-:-:S03]  /*aa40*/  FADD.FTZ R92, R133, R92 ;  /* 0x0000005c855c7221 */ /* 0x000fc60000010000 */
[----:B------:R-:W-:Y:S01]  /*aa50*/  FADD.FTZ R3, R215, R6 ;  /* 0x00000006d7037221 */ /* 0x000fe20000010000 */
[----:B------:R-:W-:-:S03]  /*aa60*/  FADD.FTZ R92, R131, R92 ;  /* 0x0000005c835c7221 */ /* 0x000fc60000010000 */
[----:B------:R-:W-:Y:S01]  /*aa70*/  FADD.FTZ R6, R88, R3 ;  /* 0x0000000358067221 */ /* 0x000fe20000010000 */
[----:B--2---:R-:W-:Y:S01]  /*aa80*/  FADD.FTZ R92, R139, R92 ;  /* 0x0000005c8b5c7221 */ /* 0x004fe20000010000 */
[C---:B---3--:R-:W-:Y:S02]  /*aa90*/  F2FP.BF16.F32.PACK_AB R139, R90.reuse, R139 ;  /* 0x0000008b5a8b723e */ /* 0x048fe400000010ff */
[----:B------:R-:W-:Y:S01]  /*aaa0*/  FADD.FTZ R6, R11, R6 ;  /* 0x000000060b067221 */ /* 0x000fe20000010000 */
[----:B------:R-:W-:Y:S01]  /*aab0*/  FADD.FTZ R3, R90, R92 ;  /* 0x0000005c5a037221 */ /* 0x000fe20000010000 */
[----:B------:R-:W-:Y:S01]  /*aac0*/  IMAD.MOV.U32 R11, RZ, RZ, R8 ;  /* 0x000000ffff0b7224 */ /* 0x000fe200078e0008 */
[----:B0-----:R-:W-:Y:S06]  /*aad0*/  @P2 BRA `(.L_x_1189) ;  /* 0xffffffdc00902947 */ /* 0x001fec000383ffff */
.L_x_1180:
[----:B------:R-:W-:-:S13]  /*aae0*/  R2UR UR4, R23 ;  /* 0x00000000170472ca */ /* 0x000fda00000e0000 */
[----:B------:R-:W-:-:S13]  /*aaf0*/  ISETP.GE.AND P2, PT, R9, UR4, PT ;  /* 0x0000000409007c0c */ /* 0x000fda000bf46270 */
[----:B------:R-:W-:Y:S05]  /*ab00*/  @!P2 BRA `(.L_x_1190) ;  /* 0x0000003000eca947 */ /* 0x000fea0003800000 */
[----:B------:R-:W-:Y:S01]  /*ab10*/  IMAD.MOV.U32 R13, RZ, RZ, R8 ;  /* 0x000000ffff0d7224 */ /* 0x000fe200078e0008 */
[----:B------:R-:W-:Y:S01]  /*ab20*/  UMOV UR7, UR36 ;  /* 0x0000002400077c82 */ /* 0x000fe20008000000 */
[----:B------:R-:W-:Y:S01]  /*ab30*/  IMAD.MOV.U32 R12, RZ, RZ, R7 ;  /* 0x000000ffff0c7224 */ /* 0x000fe200078e0007 */
[----:B------:R-:W-:Y:S01]  /*ab40*/  UMOV UR4, UR37 ;  /* 0x0000002500047c82 */ /* 0x000fe20008000000 */
[----:B------:R-:W-:Y:S01]  /*ab50*/  ULDC UR39, c[0x0][0x9e4] ;  /* 0x0002790000277ab9 */ /* 0x000fe20000000800 */
[----:B------:R-:W-:Y:S01]  /*ab60*/  ULDC UR5, c[0x0][0x9d8] ;  /* 0x0002760000057ab9 */ /* 0x000fe20000000800 */
[----:B------:R-:W-:-:S05]  /*ab70*/  ULDC UR50, c[0x0][0x9e0] ;  /* 0x0002780000327ab9 */ /* 0x000fca0000000800 */
.L_x_1207:
[----:B------:R-:W-:-:S04]  /*ab80*/  UIADD3 UR37, UR4, 0x1, URZ ;  /* 0x0000000104257890 */ /* 0x000fc8000fffe03f */
[----:B------:R-:W-:-:S04]  /*ab90*/  UISETP.NE.AND UP2, UPT, UR37, 0x2, UPT ;  /* 0x000000022500788c */ /* 0x000fc8000bf45270 */
[----:B------:R-:W-:Y:S02]  /*aba0*/  USEL UR36, URZ, 0x1, UP2 ;  /* 0x000000013f247887 */ /* 0x000fe40009000000 */
[----:B------:R-:W-:Y:S02]  /*abb0*/  USEL UR37, UR37, URZ, UP2 ;  /* 0x0000003f25257287 */ /* 0x000fe40009000000 */
[----:B------:R-:W-:Y:S01]  /*abc0*/  ULOP3.LUT UR36, UR7, UR36, URZ, 0x3c, !UPT ;  /* 0x0000002407247292 */ /* 0x000fe2000f8e3c3f */
[----:B------:R-:W-:Y:S11]  /*abd0*/  @!P0 BRA `(.L_x_1191) ;  /* 0x0000000000048947 */ /* 0x000ff60003800000 */
[----:B------:R-:W-:Y:S01]  /*abe0*/  BPT.TRAP 0x1 ;  /* 0x000000040000795c */ /* 0x000fe20000300000 */
.L_x_1191:
[----:B------:R-:W-:Y:S01]  /*abf0*/  ULEA UR6, UR37, UR38, 0x3 ;  /* 0x0000002625067291 */ /* 0x000fe2000f8e183f */
[----:B------:R-:W-:-:S05]  /*ac00*/  IMAD.U32 R7, RZ, RZ, UR36 ;  /* 0x00000024ff077e24 */ /* 0x000fca000f8e00ff */
[----:B------:R-:W-:-:S04]  /*ac10*/  SHF.L.U32 R7, R7, 0x1f, RZ ;  /* 0x0000001f07077819 */ /* 0x000fc800000006ff */
[----:B------:R0:W1:Y:S01]  /*ac20*/  SYNCS.PHASECHK.TRANS64.TRYWAIT P2, [UR6+0x2a830], R7 ;  /* 0x02a83007ff0075a7 */ /* 0x0000620008040146 */
[----:B------:R-:W-:Y:S05]  /*ac30*/  @!P0 BRA `(.L_x_1192) ;  /* 0x0000000000048947 */ /* 0x000fea0003800000 */
[----:B------:R-:W-:Y:S01]  /*ac40*/  BPT.TRAP 0x1 ;  /* 0x000000040000795c */ /* 0x000fe20000300000 */
.L_x_1192:
[----:B-1----:R-:W-:Y:S05]  /*ac50*/  @P2 BRA `(.L_x_1193) ;  /* 0x0000000000082947 */ /* 0x002fea0003800000 */
[----:B------:R-:W1:Y:S02]  /*ac60*/  SYNCS.PHASECHK.TRANS64.TRYWAIT P2, [UR6+0x2a830], R7 ;  /* 0x02a83007ff0075a7 */ /* 0x000e640008040146 */
[----:B-1----:R-:W-:Y:S05]  /*ac70*/  @!P2 BRA `(.L_x_1194) ;  /* 0x000000e80048a947 */ /* 0x002fea0003800000 */
.L_x_1193:
        /* <DEDUP_REMOVED lines=135> */
.L_x_1195:
[----:B------:R-:W-:Y:S01]  /*b4f0*/  ULEA UR10, UR4, UR38, 0x3 ;  /* 0x00000026040a7291 */ /* 0x000fe2000f8e183f */
[----:B------:R-:W-:-:S05]  /*b500*/  IMAD.U32 R0, RZ, RZ, UR7 ;  /* 0x00000007ff007e24 */ /* 0x000fca000f8e00ff */
[----:B------:R-:W-:-:S04]  /*b510*/  SHF.L.U32 R0, R0, 0x1f, RZ ;  /* 0x0000001f00007819 */ /* 0x000fc800000006ff */
[----:B------:R2:W3:Y:S01]  /*b520*/  SYNCS.PHASECHK.TRANS64.TRYWAIT P2, [UR10+0x2a850], R0 ;  /* 0x02a85000ff0075a7 */ /* 0x0004e2000804014a */
[----:B------:R-:W-:Y:S05]  /*b530*/  @!P0 BRA `(.L_x_1196) ;  /* 0x0000000000048947 */ /* 0x000fea0003800000 */
[----:B------:R-:W-:Y:S01]  /*b540*/  BPT.TRAP 0x1 ;  /* 0x000000040000795c */ /* 0x000fe20000300000 */
.L_x_1196:
[----:B---3--:R-:W-:Y:S05]  /*b550*/  @P2 BRA `(.L_x_1197) ;  /* 0x0000000000082947 */ /* 0x008fea0003800000 */
[----:B------:R-:W3:Y:S02]  /*b560*/  SYNCS.PHASECHK.TRANS64.TRYWAIT P2, [UR10+0x2a850], R0 ;  /* 0x02a85000ff0075a7 */ /* 0x000ee4000804014a */
[----:B---3--:R-:W-:Y:S05]  /*b570*/  @!P2 BRA `(.L_x_1198) ;  /* 0x000000e00020a947 */ /* 0x008fea0003800000 */
.L_x_1197:
[----:B------:R-:W-:Y:S01]  /*b580*/  UIADD3 UR6, UR38, 0x400, URZ ;  /* 0x0000040026067890 */ /* 0x000fe2000fffe03f */
[----:B------:R-:W-:Y:S01]  /*b590*/  WARPGROUP.ARRIVE ;  /* 0x00000000000079c5 */ /* 0x000fe20000000000 */
[----:B------:R-:W-:Y:S01]  /*b5a0*/  UMOV UR7, 0x40000040 ;  /* 0x4000004000077882 */ /* 0x000fe20000000000 */
[----:B------:R-:W-:Y:S01]  /*b5b0*/  PLOP3.LUT P2, PT, PT, PT, UP0, 0x80, 0x0 ;  /* 0x000000000000781c */ /* 0x000fe20003f4f008 */
[----:B------:R-:W-:Y:S01]  /*b5c0*/  USHF.R.U32.HI UR6, URZ, 0x4, UR6 ;  /* 0x000000043f067899 */ /* 0x000fe20008011606 */
[----:B------:R-:W-:Y:S01]  /*b5d0*/  PLOP3.LUT P3, PT, PT, PT, UP0, 0x80, 0x0 ;  /* 0x000000000000781c */ /* 0x000fe20003f6f008 */
[----:B------:R-:W-:Y:S02]  /*b5e0*/  IMAD.U32 R11, RZ, RZ, UR37 ;  /* 0x00000025ff0b7e24 */ /* 0x000fe4000f8e00ff */
[----:B------:R-:W-:Y:S01]  /*b5f0*/  FMUL.FTZ R14, R95, UR5 ;  /* 0x000000055f0e7c20 */ /* 0x000fe20008410000 */
[----:B------:R-:W-:Y:S01]  /*b600*/  ULOP3.LUT UR6, UR6, 0x3fff, URZ, 0xc0, !UPT ;  /* 0x00003fff06067892 */ /* 0x000fe2000f8ec03f */
[----:B------:R-:W-:Y:S01]  /*b610*/  FMUL.FTZ R95, R115, UR5 ;  /* 0x00000005735f7c20 */ /* 0x000fe20008410000 */
[----:B0-2---:R-:W-:Y:S01]  /*b620*/  FMUL.FTZ R0, R90, UR5 ;  /* 0x000000055a007c20 */ /* 0x005fe20008410000 */
[----:B------:R-:W-:Y:S01]  /*b630*/  FMUL.FTZ R90, R106, UR5 ;  /* 0x000000056a5a7c20 */ /* 0x000fe20008410000 */
[----:B------:R-:W-:Y:S01]  /*b640*/  ULOP3.LUT UR6, UR6, 0x3000000, URZ, 0xfc, !UPT ;  /* 0x0300000006067892 */ /* 0x000fe2000f8efc3f */
[----:B-1----:R-:W-:Y:S01]  /*b650*/  FMUL.FTZ R7, R88, UR5 ;  /* 0x0000000558077c20 */ /* 0x002fe20008410000 */
        /* <DEDUP_REMOVED lines=25> */
[----:B------:R-:W0:Y:S08]  /*b7f0*/  MUFU.TANH R7, R7 ;  /* 0x0000000700077308 */ /* 0x000e300000002400 */
        /* <DEDUP_REMOVED lines=63> */
[----:B------:R-:W-:Y:S01]  /*bbf0*/  @UP0 ULDC UR4, c[0x0][0x44c] ;  /* 0x0001130000040ab9 */ /* 0x000fe20000000800 */
[----:B------:R-:W-:Y:S01]  /*bc00*/  FMUL.FTZ R109, R113, UR5 ;  /* 0x00000005716d7c20 */ /* 0x000fe20008410000 */
[----:B------:R-:W-:Y:S01]  /*bc10*/  @P2 IMAD.HI.U32 R10, R114, UR4, RZ ;  /* 0x00000004720a2c27 */ /* 0x000fe2000f8e00ff */
[----:B------:R-:W-:-:S03]  /*bc20*/  @UP0 ULDC UR4, c[0x0][0x450] ;  /* 0x0001140000040ab9 */ /* 0x000fc60000000800 */
[----:B------:R-:W-:Y:S01]  /*bc30*/  FMUL.FTZ R145, R92, UR5 ;  /* 0x000000055c917c20 */ /* 0x000fe20008410000 */
[----:B------:R-:W-:Y:S01]  /*bc40*/  FMUL.FTZ R113, R121, UR5 ;  /* 0x0000000579717c20 */ /* 0x000fe20008410000 */
[----:B------:R-:W-:Y:S01]  /*bc50*/  FMUL.FTZ R146, R93, UR5 ;  /* 0x000000055d927c20 */ /* 0x000fe20008410000 */
[----:B------:R-:W-:Y:S01]  /*bc60*/  @P3 SHF.R.U32.HI R114, RZ, UR4, R10 ;  /* 0x00000004ff723c19 */ /* 0x000fe2000801160a */
[----:B------:R-:W-:Y:S01]  /*bc70*/  FMUL.FTZ R92, R110, UR5 ;  /* 0x000000056e5c7c20 */ /* 0x000fe20008410000 */
[----:B------:R-:W-:Y:S01]  /*bc80*/  @!P1 LEA R10, R11, UR38, 0x3 ;  /* 0x000000260b0a9c11 */ /* 0x000fe2000f8e18ff */
[----:B------:R-:W-:Y:S01]  /*bc90*/  FMUL.FTZ R121, R125, UR5 ;  /* 0x000000057d797c20 */ /* 0x000fe20008410000 */
[----:B------:R-:W-:Y:S01]  /*bca0*/  FMUL.FTZ R110, R116, UR5 ;  /* 0x00000005746e7c20 */ /* 0x000fe20008410000 */
[----:B------:R-:W5:Y:S01]  /*bcb0*/  SHFL.IDX PT, R115, R114, RZ, 0x1c1f ;  /* 0x001c1fff72737589 */ /* 0x000f6200000e0000 */
[----:B------:R-:W-:Y:S01]  /*bcc0*/  FMUL.FTZ R125, R129, UR5 ;  /* 0x00000005817d7c20 */ /* 0x000fe20008410000 */
[----:B------:R-:W-:-:S02]  /*bcd0*/  @!P1 VIADD R10, R10, 0x2a840 ;  /* 0x0002a8400a0a9836 */ /* 0x000fc40000000000 */
[----:B------:R-:W-:Y:S01]  /*bce0*/  FMUL.FTZ R93, R130, UR5 ;  /* 0x00000005825d7c20 */ /* 0x000fe20008410000 */
[----:B------:R-:W-:Y:S01]  /*bcf0*/  PLOP3.LUT P2, PT, PT, PT, UP1, 0x40, 0x0 ;  /* 0x000000000000781c */ /* 0x000fe20003f4e818 */
[----:B------:R-:W0:Y:S01]  /*bd00*/  MUFU.TANH R144, R144 ;  /* 0x0000009000907308 */ /* 0x000e220000002400 */
[----:B------:R-:W-:Y:S01]  /*bd10*/  IMAD.IADD R116, R151, 0x1, -R18 ;  /* 0x0000000197747824 */ /* 0x000fe200078e0a12 */
[----:B------:R-:W-:-:S06]  /*bd20*/  @!P1 PRMT R10, RZ, 0x654, R10 ;  /* 0x00000654ff0a9816 */ /* 0x000fcc000000000a */
        /* <DEDUP_REMOVED lines=17> */
[----:B------:R-:W-:-:S03]  /*be40*/  FMUL.FTZ R127, R132, UR5 ;  /* 0x00000005847f7c20 */ /* 0x000fc60008410000 */
[----:B------:R-:W-:Y:S01]  /*be50*/  HGMMA.64x128x16.F32.BF16 R24, R136, gdesc[UR4].tnspB, R24, gsb0 ;  /* 0x41e0000488187df0 */ /* 0x000fe20008001818 */
[----:B------:R-:W0:Y:S08]  /*be60*/  MUFU.TANH R140, R140 ;  /* 0x0000008c008c7308 */ /* 0x000e300000002400 */
[----:B------:R-:W0:Y:S08]  /*be70*/  MUFU.TANH R104, R104 ;  /* 0x0000006800687308 */ /* 0x000e300000002400 */
[----:B------:R-:W0:Y:S01]  /*be80*/  MUFU.TANH R127, R127 ;  /* 0x0000007f007f7308 */ /* 0x000e220000002400 */
[----:B------:R-:W-:-:S02]  /*be90*/  WARPGROUP.DEPBAR.LE gsb0, 0x0 ;  /* 0x00008000000079c5 */ /* 0x000fc40000010000 */
[----:B------:R1:W-:Y:S02]  /*bea0*/  @!P1 SYNCS.ARRIVE.TRANS64.RED.A1T0 RZ, [R10+URZ], RZ ;  /* 0x000000ff0aff99a7 */ /* 0x0003e4000810043f */
[----:B-1----:R-:W-:-:S04]  /*beb0*/  IADD3 R10, -R18, 0x1, R151 ;  /* 0x00000001120a7810 */ /* 0x002fc80007ffe197 */
        /* <DEDUP_REMOVED lines=18> */
.L_x_1201:
[----:B------:R-:W-:-:S05]  /*bfe0*/  IMAD.U32 R117, RZ, RZ, UR39 ;  /* 0x00000027ff757e24 */ /* 0x000fca000f8e00ff */
[----:B------:R-:W-:-:S13]  /*bff0*/  ISETP.NE.AND P2, PT, R117, 0x1, PT ;  /* 0x000000017500780c */ /* 0x000fda0003f45270 */
[----:B------:R-:W0:Y:S02]  /*c000*/  @P2 LDC.64 R10, c[0x0][0x9e8] ;  /* 0x00027a00ff0a2b82 */ /* 0x000e240000000a00 */
[----:B0-----:R-:W-:-:S05]  /*c010*/  @P2 IMAD.HI.U32 R10, R115, R10, RZ ;  /* 0x0000000a730a2227 */ /* 0x001fca00078e00ff */
[----:B------:R-:W-:-:S07]  /*c020*/  @P2 SHF.R.U32.HI R115, RZ, R11, R10 ;  /* 0x0000000bff732219 */ /* 0x000fce000001160a */
.L_x_1202:
[----:B------:R-:W-:Y:S05]  /*c030*/  BSYNC B0 ;  /* 0x0000000000007941 */ /* 0x000fea0003800000 */
.L_x_1200:
[----:B------:R-:W-:-:S05]  /*c040*/  IMAD R115, R115, R117, R116 ;  /* 0x0000007573737224 */ /* 0x000fca00078e0274 */
[----:B------:R-:W-:Y:S02]  /*c050*/  VIADDMNMX R118, R115, R117, R118, PT ;  /* 0x0000007573767246 */ /* 0x000fe40003800176 */
[----:B------:R-:W-:-:S07]  /*c060*/  VIMNMX R120, R120, R115, !PT ;  /* 0x0000007378787248 */ /* 0x000fce0007fe0100 */
.L_x_1199:
        /* <DEDUP_REMOVED lines=133> */
.L_x_1205:
[----:B------:R-:W-:-:S05]  /*c8c0*/  IMAD.U32 R114, RZ, RZ, UR39 ;  /* 0x00000027ff727e24 */ /* 0x000fca000f8e00ff */
[----:B------:R-:W-:-:S13]  /*c8d0*/  ISETP.NE.AND P6, PT, R114, 0x1, PT ;  /* 0x000000017200780c */ /* 0x000fda0003fc5270 */
[----:B------:R-:W0:Y:S02]  /*c8e0*/  @P6 LDC.64 R10, c[0x0][0x9e8] ;  /* 0x00027a00ff0a6b82 */ /* 0x000e240000000a00 */
[----:B0-----:R-:W-:-:S05]  /*c8f0*/  @P6 IMAD.HI.U32 R10, R7, R10, RZ ;  /* 0x0000000a070a6227 */ /* 0x001fca00078e00ff */
[----:B------:R-:W-:-:S07]  /*c900*/  @P6 SHF.R.U32.HI R7, RZ, R11, R10 ;  /* 0x0000000bff076219 */ /* 0x000fce000001160a */
.L_x_1206:
[----:B------:R-:W-:Y:S05]  /*c910*/  BSYNC B0 ;  /* 0x0000000000007941 */ /* 0x000fea0003800000 */
.L_x_1204:
[----:B------:R-:W-:-:S05]  /*c920*/  IMAD R7, R7, R114, R116 ;  /* 0x0000007207077224 */ /* 0x000fca00078e0274 */
[----:B------:R-:W-:Y:S02]  /*c930*/  VIADDMNMX R106, R7, R114, R106, PT ;  /* 0x00000072076a7246 */ /* 0x000fe4000380016a */
[----:B------:R-:W-:-:S07]  /*c940*/  VIMNMX R108, R108, R7, !PT ;  /* 0x000000076c6c7248 */ /* 0x000fce0007fe0100 */
.L_x_1203:
[C---:B------:R-:W-:Y:S01]  /*c950*/  ISETP.GT.AND P2, PT, R108.reuse, 0x1, !P2 ;  /* 0x000000016c00780c */ /* 0x040fe20005744270 */
[----:B------:R-:W0:Y:S01]  /*c960*/  LDC R10, c[0x0][0x988] ;  /* 0x00026200ff0a7b82 */ /* 0x000e220000000800 */
[----:B------:R-:W-:Y:S01]  /*c970*/  ISETP.GT.AND P3, PT, R108, 0x8, !P3 ;  /* 0x000000086c00780c */ /* 0x000fe20005f64270 */
[----:B------:R-:W-:Y:S01]  /*c980*/  UMOV UR7, UR36 ;  /* 0x0000002400077c82 */ /* 0x000fe20008000000 */
        /* <DEDUP_REMOVED lines=86> */
[----:B------:R-:W-:Y:S02]  /*cef0*/  ISETP.GT.AND P2, PT, R108, 0x39, !P2 ;  /* 0x000000396c00780c */ /* 0x000fe40005744270 */
[----:B------:R-:W-:Y:S01]  /*cf00*/  R2UR UR4, R23 ;  /* 0x00000000170472ca */ /* 0x000fe200000e0000 */
        /* <DEDUP_REMOVED lines=52> */
[----:B------:R-:W-:Y:S01]  /*d250*/  FFMA.FTZ R111, R113, R10, -R0 ;  /* 0x0000000a716f7223 */ /* 0x000fe20000010800 */
        /* <DEDUP_REMOVED lines=30> */
[----:B------:R-:W-:-:S04]  /*d440*/  FMNMX.FTZ R8, R103, R8, !PT ;  /* 0x0000000867087209 */ /* 0x000fc80007810000 */
[----:B------:R-:W-:-:S03]  /*d450*/  FMNMX.FTZ R8, R215, R8, !PT ;  /* 0x00000008d7087209 */ /* 0x000fc60007810000 */
[----:B------:R-:W3:Y:S01]  /*d460*/  MUFU.EX2 R135, R135 ;  /* 0x0000008700877308 */ /* 0x000ee20000000800 */
[----:B------:R-:W-:-:S04]  /*d470*/  FMNMX.FTZ R8, R139, R8, !PT ;  /* 0x000000088b087209 */ /* 0x000fc80007810000 */
[----:B------:R-:W-:-:S03]  /*d480*/  FMNMX.FTZ R8, R131, R8, !PT ;  /* 0x0000000883087209 */ /* 0x000fc60007810000 */
[----:B------:R-:W4:Y:S01]  /*d490*/  MUFU.EX2 R152, R152 ;  /* 0x0000009800987308 */ /* 0x000f220000000800 */
[----:B------:R-:W-:-:S04]  /*d4a0*/  FMNMX.FTZ R8, R97, R8, !PT ;  /* 0x0000000861087209 */ /* 0x000fc80007810000 */
[----:B------:R-:W-:-:S03]  /*d4b0*/  FMNMX.FTZ R8, R129, R8, !PT ;  /* 0x0000000881087209 */ /* 0x000fc60007810000 */
[----:B------:R-:W5:Y:S02]  /*d4c0*/  MUFU.EX2 R137, R137 ;  /* 0x0000008900897308 */ /* 0x000f640000000800 */
[----:B------:R-:W0:Y:S06]  /*d4d0*/  SHFL.BFLY PT, R143, R8, 0x2, 0x1f ;  /* 0x0c401f00088f7f89 */ /* 0x000e2c00000e0000 */
[----:B------:R-:W5:Y:S08]  /*d4e0*/  MUFU.EX2 R154, R154 ;  /* 0x0000009a009a7308 */ /* 0x000f700000000800 */
        /* <DEDUP_REMOVED lines=14> */
[----:B------:R-:W-:Y:S01]  /*d5d0*/  FSEL R2, R8, RZ, P2 ;  /* 0x000000ff08027208 */ /* 0x000fe20001000000 */
[-CC-:B------:R-:W-:Y:S01]  /*d5e0*/  FFMA.FTZ R12, R213, R10.reuse, -R90.reuse ;  /* 0x0000000ad50c7223 */ /* 0x180fe2000001085a */
[-CC-:B------:R-:W-:Y:S01]  /*d5f0*/  FFMA.FTZ R14, R151, R10.reuse, -R90.reuse ;  /* 0x0000000a970e7223 */ /* 0x180fe2000001085a */
[--C-:B------:R-:W-:Y:S01]  /*d600*/  FFMA.FTZ R151, R89, R10, -R90.reuse ;  /* 0x0000000a59977223 */ /* 0x100fe2000001085a */
[----:B------:R-:W-:Y:S01]  /*d610*/  FFMA.FTZ R89, R0, R6, R217 ;  /* 0x0000000600597223 */ /* 0x000fe200000100d9 */
[----:B------:R-:W-:Y:S01]  /*d620*/  FADD.FTZ R13, -R2, R13 ;  /* 0x0000000d020d7221 */ /* 0x000fe20000010100 */
[----:B------:R-:W-:Y:S01]  /*d630*/  MUFU.EX2 R119, R119 ;  /* 0x0000007700777308 */ /* 0x000fe20000000800 */
[-CC-:B------:R-:W-:Y:S01]  /*d640*/  FFMA.FTZ R121, R211, R10.reuse, -R90.reuse ;  /* 0x0000000ad3797223 */ /* 0x180fe2000001085a */
[----:B-1----:R-:W-:Y:S01]  /*d650*/  FADD.FTZ R89, R156, R89 ;  /* 0x000000599c597221 */ /* 0x002fe20000010000 */
[-C--:B------:R-:W-:Y:S01]  /*d660*/  FMUL.FTZ R13, R13, R10.reuse ;  /* 0x0000000a0d0d7220 */ /* 0x080fe20000410000 */
[-CC-:B------:R-:W-:Y:S01]  /*d670*/  FFMA.FTZ R20, R157, R10.reuse, -R90.reuse ;  /* 0x0000000a9d147223 */ /* 0x180fe2000001085a */
[-CC-:B------:R-:W-:Y:S01]  /*d680*/  FFMA.FTZ R145, R21, R10.reuse, -R90.reuse ;  /* 0x0000000a15917223 */ /* 0x180fe2000001085a */
[----:B--2---:R-:W-:Y:S01]  /*d690*/  FADD.FTZ R6, R158, R89 ;  /* 0x000000599e067221 */ /* 0x004fe20000010000 */
[-CC-:B------:R-:W-:Y:S01]  /*d6a0*/  FFMA.FTZ R123, R209, R10.reuse, -R90.reuse ;  /* 0x0000000ad17b7223 */ /* 0x180fe2000001085a */
[----:B------:R5:W0:Y:S01]  /*d6b0*/  MUFU.EX2 R2, R13 ;  /* 0x0000000d00027308 */ /* 0x000a220000000800 */
[-C--:B------:R-:W-:Y:S01]  /*d6c0*/  FFMA.FTZ R88, R153, R10.reuse, -R90 ;  /* 0x0000000a99587223 */ /* 0x080fe2000001085a */
[----:B---3--:R-:W-:Y:S01]  /*d6d0*/  FADD.FTZ R21, R135, R6 ;  /* 0x0000000687157221 */ /* 0x008fe20000010000 */
[-CC-:B------:R-:W-:Y:S01]  /*d6e0*/  FFMA.FTZ R125, R207, R10.reuse, -R90.reuse ;  /* 0x0000000acf7d7223 */ /* 0x180fe2000001085a */
[-CC-:B------:R-:W-:Y:S01]  /*d6f0*/  FFMA.FTZ R149, R155, R10.reuse, -R90.reuse ;  /* 0x0000000a9b957223 */ /* 0x180fe2000001085a */
[-CC-:B------:R-:W-:Y:S01]  /*d700*/  FFMA.FTZ R92, R159, R10.reuse, -R90.reuse ;  /* 0x0000000a9f5c7223 */ /* 0x180fe2000001085a */
[----:B----4-:R-:W-:Y:S01]  /*d710*/  FADD.FTZ R6, R152, R21 ;  /* 0x0000001598067221 */ /* 0x010fe20000010000 */
[-CC-:B------:R-:W-:Y:S01]  /*d720*/  FFMA.FTZ R147, R15, R10.reuse, -R90.reuse ;  /* 0x0000000a0f937223 */ /* 0x180fe2000001085a */
[----:B------:R-:W1:Y:S01]  /*d730*/  MUFU.EX2 R12, R12 ;  /* 0x0000000c000c7308 */ /* 0x000e620000000800 */
[----:B------:R-:W-:Y:S01]  /*d740*/  FFMA.FTZ R94, R91, R10, -R90 ;  /* 0x0000000a5b5e7223 */ /* 0x000fe2000001085a */
[----:B-----5:R-:W-:Y:S01]  /*d750*/  FADD.FTZ R13, R137, R6 ;  /* 0x00000006890d7221 */ /* 0x020fe20000010000 */
[----:B------:R-:W-:-:S02]  /*d760*/  IMAD.U32 R21, RZ, RZ, UR10 ;  /* 0x0000000aff157e24 */ /* 0x000fc4000f8e00ff */
[-CC-:B------:R-:W-:Y:S01]  /*d770*/  FFMA.FTZ R96, R95, R10.reuse, -R90.reuse ;  /* 0x0000000a5f607223 */ /* 0x180fe2000001085a */
[-CC-:B------:R-:W-:Y:S01]  /*d780*/  FFMA.FTZ R11, R11, R10.reuse, -R90.reuse ;  /* 0x0000000a0b0b7223 */ /* 0x180fe2000001085a */
[----:B------:R-:W-:Y:S01]  /*d790*/  FADD.FTZ R100, R154, R13 ;  /* 0x0000000d9a647221 */ /* 0x000fe20000010000 */
[----:B------:R-:W-:Y:S01]  /*d7a0*/  @!P1 VIADD R21, R21, 0x2a860 ;  /* 0x0002a86015159836 */ /* 0x000fe20000000000 */
[----:B------:R-:W2:Y:S01]  /*d7b0*/  MUFU.EX2 R14, R14 ;  /* 0x0000000e000e7308 */ /* 0x000ea20000000800 */
[----:B0-----:R-:W-:Y:S01]  /*d7c0*/  FFMA.FTZ R3, R2, R3, R119 ;  /* 0x0000000302037223 */ /* 0x001fe20000010077 */
[-CC-:B------:R-:W-:Y:S01]  /*d7d0*/  FFMA.FTZ R98, R99, R10.reuse, -R90.reuse ;  /* 0x0000000a63627223 */ /* 0x180fe2000001085a */
[-CC-:B------:R-:W-:Y:S01]  /*d7e0*/  FFMA.FTZ R103, R103, R10.reuse, -R90.reuse ;  /* 0x0000000a67677223 */ /* 0x180fe2000001085a */
[----:B------:R-:W-:Y:S01]  /*d7f0*/  @!P1 PRMT R21, RZ, 0x654, R21 ;  /* 0x00000654ff159816 */ /* 0x000fe20000000015 */
[-CC-:B------:R-:W-:Y:S01]  /*d800*/  FFMA.FTZ R215, R215, R10.reuse, -R90.reuse ;  /* 0x0000000ad7d77223 */ /* 0x180fe2000001085a */
[-CC-:B------:R-:W-:Y:S01]  /*d810*/  FFMA.FTZ R139, R139, R10.reuse, -R90.reuse ;  /* 0x0000000a8b8b7223 */ /* 0x180fe2000001085a */
[-CC-:B------:R-:W-:Y:S01]  /*d820*/  FFMA.FTZ R131, R131, R10.reuse, -R90.reuse ;  /* 0x0000000a83837223 */ /* 0x180fe2000001085a */
[----:B------:R-:W0:Y:S01]  /*d830*/  MUFU.EX2 R121, R121 ;  /* 0x0000007900797308 */ /* 0x000e220000000800 */
[----:B-1----:R-:W-:Y:S01]  /*d840*/  FADD.FTZ R3, R12, R3 ;  /* 0x000000030c037221 */ /* 0x002fe20000010000 */
[----:B------:R1:W-:Y:S01]  /*d850*/  @!P1 SYNCS.ARRIVE.TRANS64.RED.A1T0 RZ, [R21+URZ], RZ ;  /* 0x000000ff15ff99a7 */ /* 0x0003e2000810043f */
[----:B------:R-:W-:Y:S01]  /*d860*/  FFMA.FTZ R97, R97, R10, -R90 ;  /* 0x0000000a61617223 */ /* 0x000fe2000001085a */
[----:B------:R-:W-:Y:S01]  /*d870*/  ISETP.GT.AND P2, PT, R9, UR4, PT ;  /* 0x0000000409007c0c */ /* 0x000fe2000bf44270 */
[----:B------:R-:W-:Y:S01]  /*d880*/  UMOV UR4, UR37 ;  /* 0x0000002500047c82 */ /* 0x000fe20008000000 */
[----:B------:R-:W-:Y:S01]  /*d890*/  F2FP.BF16.F32.PACK_AB R154, R141, R154 ;  /* 0x0000009a8d9a723e */ /* 0x000fe200000010ff */
[----:B------:R-:W-:Y:S01]  /*d8a0*/  VIADD R9, R9, 0xffffffff ;  /* 0xffffffff09097836 */ /* 0x000fe20000000000 */
[----:B------:R-:W3:Y:S01]  /*d8b0*/  MUFU.EX2 R20, R20 ;  /* 0x0000001400147308 */ /* 0x000ee20000000800 */
[----:B--2---:R-:W-:Y:S01]  /*d8c0*/  FADD.FTZ R6, R14, R3 ;  /* 0x000000030e067221 */ /* 0x004fe20000010000 */
[----:B------:R-:W-:Y:S01]  /*d8d0*/  FADD.FTZ R3, R141, R100 ;  /* 0x000000648d037221 */ /* 0x000fe20000010000 */
[----:B------:R-:W-:-:S02]  /*d8e0*/  F2FP.BF16.F32.PACK_AB R152, R137, R152 ;  /* 0x000000988998723e */ /* 0x000fc400000010ff */
[----:B------:R-:W-:Y:S01]  /*d8f0*/  F2FP.BF16.F32.PACK_AB R157, R12, R119 ;  /* 0x000000770c9d723e */ /* 0x000fe200000010ff */
[----:B------:R-:W-:Y:S01]  /*d900*/  FADD.FTZ R100, R148, R3 ;  /* 0x0000000394647221 */ /* 0x000fe20000010000 */
[-C--:B------:R-:W-:Y:S01]  /*d910*/  FFMA.FTZ R3, R101, R10.reuse, -R90 ;  /* 0x0000000a65037223 */ /* 0x080fe2000001085a */
[----:B------:R-:W2:Y:S01]  /*d920*/  MUFU.EX2 R123, R123 ;  /* 0x0000007b007b7308 */ /* 0x000ea20000000800 */
[----:B0-----:R-:W-:Y:S01]  /*d930*/  FADD.FTZ R13, R121, R6 ;  /* 0x00000006790d7221 */ /* 0x001fe20000010000 */
[----:B------:R-:W-:Y:S01]  /*d940*/  FADD.FTZ R15, R93, R100 ;  /* 0x000000645d0f7221 */ /* 0x000fe20000010000 */
[----:B------:R-:W-:Y:S01]  /*d950*/  FFMA.FTZ R90, R129, R10, -R90 ;  /* 0x0000000a815a7223 */ /* 0x000fe2000001085a */
[----:B------:R-:W-:Y:S01]  /*d960*/  F2FP.BF16.F32.PACK_AB R156, R156, R217 ;  /* 0x000000d99c9c723e */ /* 0x000fe200000010ff */
[----:B------:R-:W-:Y:S02]  /*d970*/  IMAD.MOV.U32 R12, RZ, RZ, R7 ;  /* 0x000000ffff0c7224 */ /* 0x000fe400078e0007 */
[----:B------:R-:W-:Y:S01]  /*d980*/  FADD.FTZ R100, R150, R15 ;  /* 0x0000000f96647221 */ /* 0x000fe20000010000 */
[----:B------:R-:W-:Y:S01]  /*d990*/  F2FP.BF16.F32.PACK_AB R158, R135, R158 ;  /* 0x0000009e879e723e */ /* 0x000fe200000010ff */
[----:B------:R-:W0:Y:S01]  /*d9a0*/  MUFU.EX2 R88, R88 ;  /* 0x0000005800587308 */ /* 0x000e220000000800 */
[----:B---3--:R-:W-:Y:S01]  /*d9b0*/  FADD.FTZ R6, R20, R13 ;  /* 0x0000000d14067221 */ /* 0x008fe20000010000 */
[----:B------:R-:W-:-:S02]  /*d9c0*/  F2FP.BF16.F32.PACK_AB R148, R93, R148 ;  /* 0x000000945d94723e */ /* 0x000fc400000010ff */
[----:B------:R-:W-:Y:S02]  /*d9d0*/  F2FP.BF16.F32.PACK_AB R150, R107, R150 ;  /* 0x000000966b96723e */ /* 0x000fe400000010ff */
[----:B------:R-:W-:Y:S02]  /*d9e0*/  F2FP.BF16.F32.PACK_AB R159, R121, R14 ;  /* 0x0000000e799f723e */ /* 0x000fe400000010ff */
        /* <DEDUP_REMOVED lines=36> */
[----:B------:R-:W-:-:S03]  /*dc30*/  FADD.FTZ R6, R94, R11 ;  /* 0x0000000b5e067221 */ /* 0x000fc60000010000 */
        /* <DEDUP_REMOVED lines=12> */
[----:B---3--:R-:W-:Y:S01]  /*dd00*/  FADD.FTZ R100, R136, R13 ;  /* 0x0000000d88647221 */ /* 0x008fe20000010000 */
[----:B------:R-:W-:-:S06]  /*dd10*/  IMAD.MOV.U32 R13, RZ, RZ, R8 ;  /* 0x000000ffff0d7224 */ /* 0x000fcc00078e0008 */
[----:B------:R-:W2:Y:S01]  /*dd20*/  MUFU.EX2 R138, R138 ;  /* 0x0000008a008a7308 */ /* 0x000ea20000000800 */
[----:B0-----:R-:W-:Y:S01]  /*dd30*/  FADD.FTZ R6, R3, R6 ;  /* 0x0000000603067221 */ /* 0x001fe20000010000 */
[----:B------:R-:W-:-:S03]  /*dd40*/  F2FP.BF16.F32.PACK_AB R141, R21, R3 ;  /* 0x00000003158d723e */ /* 0x000fc600000010ff */
[----:B------:R-:W-:-:S03]  /*dd50*/  FADD.FTZ R6, R21, R6 ;  /* 0x0000000615067221 */ /* 0x000fc60000010000 */
        /* <DEDUP_REMOVED lines=22> */
.L_x_1190:
        /* <DEDUP_REMOVED lines=67> */
.L_x_1208:
[----:B------:R-:W-:Y:S01]  /*e2f0*/  ULEA UR5, UR37, UR38, 0x3 ;  /* 0x0000002625057291 */ /* 0x000fe2000f8e183f */
[----:B------:R-:W-:-:S05]  /*e300*/  IMAD.U32 R0, RZ, RZ, UR36 ;  /* 0x00000024ff007e24 */ /* 0x000fca000f8e00ff */
[----:B------:R-:W-:-:S04]  /*e310*/  SHF.L.U32 R0, R0, 0x1f, RZ ;  /* 0x0000001f00007819 */ /* 0x000fc800000006ff */
[----:B------:R0:W1:Y:S01]  /*e320*/  SYNCS.PHASECHK.TRANS64.TRYWAIT P2, [UR5+0x2a850], R0 ;  /* 0x02a85000ff0075a7 */ /* 0x0000620008040145 */
[----:B------:R-:W-:Y:S05]  /*e330*/  @!P0 BRA `(.L_x_1209) ;  /* 0x0000000000048947 */ /* 0x000fea0003800000 */
[----:B------:R-:W-:Y:S01]  /*e340*/  BPT.TRAP 0x1 ;  /* 0x000000040000795c */ /* 0x000fe20000300000 */
.L_x_1209:
[----:B-1----:R-:W-:Y:S05]  /*e350*/  @P2 BRA `(.L_x_1210) ;  /* 0x0000000000082947 */ /* 0x002fea0003800000 */
[----:B------:R-:W1:Y:S02]  /*e360*/  SYNCS.PHASECHK.TRANS64.TRYWAIT P0, [UR5+0x2a850], R0 ;  /* 0x02a85000ff0075a7 */ /* 0x000e640008000145 */
[----:B-1----:R-:W-:Y:S05]  /*e370*/  @!P0 BRA `(.L_x_1211) ;  /* 0x000000b000b88947 */ /* 0x002fea0003800000 */
.L_x_1210:
[----:B------:R-:W-:Y:S01]  /*e380*/  UIADD3 UR38, UR38, 0x400, URZ ;  /* 0x0000040026267890 */ /* 0x000fe2000fffe03f */
[----:B------:R-:W-:Y:S01]  /*e390*/  WARPGROUP.ARRIVE ;  /* 0x00000000000079c5 */ /* 0x000fe20000000000 */
[----:B------:R-:W-:Y:S01]  /*e3a0*/  UMOV UR7, 0x40000040 ;  /* 0x4000004000077882 */ /* 0x000fe20000000000 */
[----:B-1----:R-:W1:Y:S01]  /*e3b0*/  SHFL.BFLY PT, R5, R6, 0x2, 0x1f ;  /* 0x0c401f0006057f89 */ /* 0x002e6200000e0000 */
[----:B------:R-:W-:Y:S01]  /*e3c0*/  USHF.R.U32.HI UR38, URZ, 0x4, UR38 ;  /* 0x000000043f267899 */ /* 0x000fe20008011626 */
[----:B------:R-:W-:Y:S01]  /*e3d0*/  IMAD.MOV.U32 R4, RZ, RZ, RZ ;  /* 0x000000ffff047224 */ /* 0x000fe200078e00ff */
[----:B------:R-:W-:Y:S01]  /*e3e0*/  R2UR UR8, R182 ;  /* 0x00000000b60872ca */ /* 0x000fe200000e0000 */
[----:B0-----:R-:W0:Y:S01]  /*e3f0*/  SHFL.BFLY PT, R0, R3, 0x2, 0x1f ;  /* 0x0c401f0003007f89 */ /* 0x001e2200000e0000 */
[----:B------:R-:W-:Y:S01]  /*e400*/  ULOP3.LUT UR38, UR38, 0x3fff, URZ, 0xc0, !UPT ;  /* 0x00003fff26267892 */ /* 0x000fe2000f8ec03f */
[----:B------:R-:W-:-:S03]  /*e410*/  IMAD.MOV.U32 R92, RZ, RZ, -0x800000 ;  /* 0xff800000ff5c7424 */ /* 0x000fc600078e00ff */
[----:B------:R-:W-:-:S04]  /*e420*/  ULOP3.LUT UR4, UR38, 0x3000000, URZ, 0xfc, !UPT ;  /* 0x0300000026047892 */ /* 0x000fc8000f8efc3f */
[----:B------:R-:W-:Y:S02]  /*e430*/  UIMAD UR4, UR37, 0x600, UR4 ;  /* 0x00000600250478a4 */ /* 0x000fe4000f8e0204 */
[----:B------:R-:W-:Y:S02]  /*e440*/  UIADD3 UR37, UR37, 0x1, URZ ;  /* 0x0000000125257890 */ /* 0x000fe4000fffe03f */
[----:B------:R-:W-:Y:S02]  /*e450*/  UIADD3 UR8, UR8, 0x1, URZ ;  /* 0x0000000108087890 */ /* 0x000fe4000fffe03f */
[----:B------:R-:W-:Y:S01]  /*e460*/  UISETP.NE.AND UP0, UPT, UR37, 0x2, UPT ;  /* 0x000000022500788c */ /* 0x000fe2000bf05270 */
[----:B------:R-:W-:Y:S02]  /*e470*/  UMOV UR6, UR4 ;  /* 0x0000000400067c82 */ /* 0x000fe40008000000 */
[----:B------:R-:W-:Y:S01]  /*e480*/  HGMMA.64x128x16.F32.BF16 R24, R156, gdesc[UR4].tnspB, R24, gsb0 ;  /* 0x41e000049c187df0 */ /* 0x000fe20008001818 */
[----:B------:R-:W-:Y:S01]  /*e490*/  UIADD3 UR6, UR4, 0x80, URZ ;  /* 0x0000008004067890 */ /* 0x000fe2000fffe03f */
[----:B-1----:R-:W-:Y:S01]  /*e4a0*/  FADD.FTZ R5, R5, R6 ;  /* 0x0000000605057221 */ /* 0x002fe20000010000 */
[----:B------:R-:W-:Y:S01]  /*e4b0*/  UMOV UR7, 0x40000040 ;  /* 0x4000004000077882 */ /* 0x000fe20000000000 */
[----:B------:R-:W-:-:S02]  /*e4c0*/  IMAD.U32 R182, RZ, RZ, UR8 ;  /* 0x00000008ffb67e24 */ /* 0x000fc4000f8e00ff */
[----:B0-----:R-:W-:Y:S01]  /*e4d0*/  FADD.FTZ R2, R0, R3 ;  /* 0x0000000300027221 */ /* 0x001fe20000010000 */
[----:B------:R-:W-:Y:S01]  /*e4e0*/  USEL UR37, UR37, URZ, UP0 ;  /* 0x0000003f25257287 */ /* 0x000fe20008000000 */
[----:B------:R-:W0:Y:S04]  /*e4f0*/  SHFL.BFLY PT, R0, R5, 0x1, 0x1f ;  /* 0x0c201f0005007f89 */ /* 0x000e2800000e0000 */
[----:B------:R-:W1:Y:S01]  /*e500*/  SHFL.BFLY PT, R9, R2, 0x1, 0x1f ;  /* 0x0c201f0002097f89 */ /* 0x000e6200000e0000 */
[----:B0-----:R-:W-:Y:S01]  /*e510*/  FADD.FTZ R12, R5, R0 ;  /* 0x00000000050c7221 */ /* 0x001fe20000010000 */
[----:B------:R-:W-:Y:S02]  /*e520*/  IMAD.U32 R5, RZ, RZ, UR5 ;  /* 0x00000005ff057e24 */ /* 0x000fe4000f8e00ff */
[----:B------:R-:W-:-:S02]  /*e530*/  IMAD.MOV.U32 R0, RZ, RZ, -0x800000 ;  /* 0xff800000ff007424 */ /* 0x000fc400078e00ff */
[----:B-1----:R-:W-:Y:S01]  /*e540*/  FADD.FTZ R13, R2, R9 ;  /* 0x00000009020d7221 */ /* 0x002fe20000010000 */
[----:B------:R-:W-:Y:S01]  /*e550*/  FSETP.NE.FTZ.AND P0, PT, R12, RZ, PT ;  /* 0x000000ff0c00720b */ /* 0x000fe20003f15000 */
[----:B------:R-:W-:Y:S02]  /*e560*/  @!P1 VIADD R5, R5, 0x2a860 ;  /* 0x0002a86005059836 */ /* 0x000fe40000000000 */
[----:B------:R-:W-:Y:S01]  /*e570*/  IMAD.MOV.U32 R9, RZ, RZ, RZ ;  /* 0x000000ffff097224 */ /* 0x000fe200078e00ff */
        /* <DEDUP_REMOVED lines=34> */
[----:B------:R-:W-:-:S04]  /*e7a0*/  USEL UR4, URZ, 0x1, UP0 ;  /* 0x000000013f047887 */ /* 0x000fc80008000000 */
[----:B------:R-:W-:Y:S01]  /*e7b0*/  ULOP3.LUT UR36, UR36, UR4, URZ, 0x3c, !UPT ;  /* 0x0000000424247292 */ /* 0x000fe2000f8e3c3f */
        /* <DEDUP_REMOVED lines=69> */
.L_x_1141:
[----:B------:R-:W0:Y:S01]  /*ec10*/  S2R R5, SR_CgaCtaId ;  /* 0x0000000000057919 */ /* 0x000e220000008800 */
[----:B------:R-:W-:Y:S01]  /*ec20*/  MOV R16, 0x400 ;  /* 0x0000040000107802 */ /* 0x000fe20000000f00 */
[----:B------:R-:W-:Y:S01]  /*ec30*/  BSSY B0, `(.L_x_1212) ;  /* 0x0000312000007945 */ /* 0x000fe20003800000 */
[----:B------:R-:W-:Y:S02]  /*ec40*/  BAR.SYNC.DEFER_BLOCKING 0x5, 0x180 ;  /* 0x0146000000007b1d */ /* 0x000fe40000010000 */
[----:B0-----:R-:W-:-:S05]  /*ec50*/  LEA R16, R5, R16, 0x18 ;  /* 0x0000001005107211 */ /* 0x001fca00078ec0ff */
[----:B------:R-:W0:Y:S02]  /*ec60*/  LDS.128 R4, [R16+0x2a8d0] ;  /* 0x02a8d00010047984 */ /* 0x000e240000000c00 */
[----:B0-----:R-:W-:Y:S02]  /*ec70*/  R2UR UR5, R5 ;  /* 0x00000000050572ca */ /* 0x001fe400000e0000 */
[----:B------:R-:W-:Y:S02]  /*ec80*/  R2UR UR6, R6 ;  /* 0x00000000060672ca */ /* 0x000fe400000e0000 */
[----:B------:R-:W-:Y:S01]  /*ec90*/  R2UR UR7, R7 ;  /* 0x00000000070772ca */ /* 0x000fe200000e0000 */
[----:B------:R-:W-:Y:S06]  /*eca0*/  BAR.ARV 0x4, 0x180 ;  /* 0x0106000000007b1d */ /* 0x000fec0000002000 */
[----:B------:R-:W-:Y:S08]  /*ecb0*/  @P0 BRA `(.L_x_1213) ;  /* 0x0000002000ac0947 */ /* 0x000ff00003800000 */
[----:B------:R-:W0:Y:S01]  /*ecc0*/  S2R R5, SR_SWINHI ;  /* 0x0000000000057919 */ /* 0x000e220000002f00 */
[----:B------:R-:W-:Y:S01]  /*ecd0*/  R2UR UR12, R181 ;  /* 0x00000000b50c72ca */ /* 0x000fe200000e0000 */
[----:B------:R-:W-:Y:S01]  /*ece0*/  ULDC.64 UR10, c[0x0][0xc00] ;  /* 0x00030000000a7ab9 */ /* 0x000fe20000000a00 */
[----:B------:R-:W-:Y:S01]  /*ecf0*/  ULDC.64 UR8, c[0x0][0xc00] ;  /* 0x0003000000087ab9 */ /* 0x000fe20000000a00 */
[----:B------:R-:W-:Y:S01]  /*ed00*/  ULDC.64 UR16, c[0x0][0x208] ;  /* 0x0000820000107ab9 */ /* 0x000fe20000000a00 */
[----:B------:R-:W-:Y:S02]  /*ed10*/  R2UR UR14, R162 ;  /* 0x00000000a20e72ca */ /* 0x000fe400000e0000 */
[----:B------:R-:W-:Y:S02]  /*ed20*/  R2UR UR13, R163 ;  /* 0x00000000a30d72ca */ /* 0x000fe400000e0000 */
[----:B------:R-:W-:-:S05]  /*ed30*/  R2UR UR20, R164 ;  /* 0x00000000a41472ca */ /* 0x000fca00000e0000 */
[----:B------:R-:W-:Y:S01]  /*ed40*/  UIMAD.WIDE UR8, UR12, 0x4, UR8 ;  /* 0x000000040c0878a5 */ /* 0x000fe2000f8e0208 */
[----:B------:R-:W-:Y:S02]  /*ed50*/  MOV R82, R16 ;  /* 0x0000001000527202 */ /* 0x000fe40000000f00 */
[----:B0-----:R-:W-:-:S03]  /*ed60*/  MOV R83, R5 ;  /* 0x0000000500537202 */ /* 0x001fc60000000f00 */
[----:B------:R-:W-:-:S03]  /*ed70*/  IMAD.WIDE R4, R201, 0x2, R82 ;  /* 0x00000002c9047825 */ /* 0x000fc600078e0252 */
[C---:B------:R-:W-:Y:S02]  /*ed80*/  LOP3.LUT R7, R4.reuse, 0x380, RZ, 0xc0, !PT ;  /* 0x0000038004077812 */ /* 0x040fe400078ec0ff */
[C---:B------:R-:W-:Y:S02]  /*ed90*/  IADD3 R8, P5, R4.reuse, 0x40, RZ ;  /* 0x0000004004087810 */ /* 0x040fe40007fbe0ff */
[----:B------:R-:W-:Y:S02]  /*eda0*/  SHF.R.U64 R7, R7, 0x3, RZ ;  /* 0x0000000307077819 */ /* 0x000fe400000012ff */
[C---:B------:R-:W-:Y:S01]  /*edb0*/  IADD3 R17, P6, R4.reuse, 0x20, RZ ;  /* 0x0000002004117810 */ /* 0x040fe20007fde0ff */
[--C-:B------:R-:W-:Y:S01]  /*edc0*/  IMAD.X R27, RZ, RZ, R5.reuse, P5 ;  /* 0x000000ffff1b7224 */ /* 0x100fe200028e0605 */
[C---:B------:R-:W-:Y:S02]  /*edd0*/  IADD3 R23, P4, R4.reuse, 0x60, RZ ;  /* 0x0000006004177810 */ /* 0x040fe40007f9e0ff */
[C---:B------:R-:W-:Y:S01]  /*ede0*/  IADD3 R31, P3, R4.reuse, 0x4000, RZ ;  /* 0x00004000041f7810 */ /* 0x040fe20007f7e0ff */
[--C-:B------:R-:W-:Y:S01]  /*edf0*/  IMAD.X R29, RZ, RZ, R5.reuse, P6 ;  /* 0x000000ffff1d7224 */ /* 0x100fe200030e0605 */
[C---:B------:R-:W-:Y:S01]  /*ee00*/  IADD3 R93, P2, R4.reuse, 0x4020, RZ ;  /* 0x00004020045d7810 */ /* 0x040fe20007f5e0ff */
[--C-:B------:R-:W-:Y:S01]  /*ee10*/  IMAD.X R25, RZ, RZ, R5.reuse, P4 ;  /* 0x000000ffff197224 */ /* 0x100fe200020e0605 */
[C---:B------:R-:W-:Y:S01]  /*ee20*/  IADD3 R97, P1, R4.reuse, 0x4040, RZ ;  /* 0x0000404004617810 */ /* 0x040fe20007f3e0ff */
[--C-:B------:R-:W-:Y:S01]  /*ee30*/  IMAD.X R15, RZ, RZ, R5.reuse, P3 ;  /* 0x000000ffff0f7224 */ /* 0x100fe200018e0605 */
[----:B------:R-:W-:Y:S01]  /*ee40*/  BAR.SYNC.DEFER_BLOCKING 0x1, 0x100 ;  /* 0x0044000000007b1d */ /* 0x000fe20000010000 */
[----:B------:R-:W-:Y:S01]  /*ee50*/  IADD3 R30, P0, R4, 0x4060, RZ ;  /* 0x00004060041e7810 */ /* 0x000fe20007f1e0ff */
[--C-:B------:R-:W-:Y:S01]  /*ee60*/  IMAD.X R13, RZ, RZ, R5.reuse, P2 ;  /* 0x000000ffff0d7224 */ /* 0x100fe200010e0605 */
[----:B------:R-:W-:Y:S01]  /*ee70*/  LOP3.LUT R4, R7, R4, RZ, 0x3c, !PT ;  /* 0x0000000407047212 */ /* 0x000fe200078e3cff */
[--C-:B------:R-:W-:Y:S01]  /*ee80*/  IMAD.X R11, RZ, RZ, R5.reuse, P1 ;  /* 0x000000ffff0b7224 */ /* 0x100fe200008e0605 */
[----:B------:R-:W-:Y:S01]  /*ee90*/  LOP3.LUT R7, R8, 0x380, RZ, 0xc0, !PT ;  /* 0x0000038008077812 */ /* 0x000fe200078ec0ff */
[----:B------:R-:W-:Y:S01]  /*eea0*/  IMAD.X R9, RZ, RZ, R5, P0 ;  /* 0x000000ffff097224 */ /* 0x000fe200000e0605 */
[----:B------:R-:W-:-:S02]  /*eeb0*/  LOP3.LUT R10, R23, 0x380, RZ, 0xc0, !PT ;  /* 0x00000380170a7812 */ /* 0x000fc400078ec0ff */
[----:B------:R-:W-:Y:S02]  /*eec0*/  LOP3.LUT R6, R17, 0x380, RZ, 0xc0, !PT ;  /* 0x0000038011067812 */ /* 0x000fe400078ec0ff */
[----:B------:R-:W-:Y:S02]  /*eed0*/  SHF.R.U64 R7, R7, 0x3, RZ ;  /* 0x0000000307077819 */ /* 0x000fe400000012ff */
[----:B------:R-:W-:Y:S02]  /*eee0*/  SHF.R.U64 R10, R10, 0x3, RZ ;  /* 0x000000030a0a7819 */ /* 0x000fe400000012ff */
[----:B------:R-:W-:Y:S02]  /*eef0*/  LOP3.LUT R12, R31, 0x380, RZ, 0xc0, !PT ;  /* 0x000003801f0c7812 */ /* 0x000fe400078ec0ff */
[----:B------:R-:W-:Y:S02]  /*ef00*/  SHF.R.U64 R6, R6, 0x3, RZ ;  /* 0x0000000306067819 */ /* 0x000fe400000012ff */
[----:B------:R-:W-:-:S02]  /*ef10*/  LOP3.LUT R26, R7, R8, RZ, 0x3c, !PT ;  /* 0x00000008071a7212 */ /* 0x000fc400078e3cff */
[----:B------:R-:W-:Y:S02]  /*ef20*/  LOP3.LUT R8, R93, 0x380, RZ, 0xc0, !PT ;  /* 0x000003805d087812 */ /* 0x000fe400078ec0ff */
[----:B------:R-:W-:Y:S02]  /*ef30*/  LOP3.LUT R24, R10, R23, RZ, 0x3c, !PT ;  /* 0x000000170a187212 */ /* 0x000fe400078e3cff */
[----:B------:R-:W-:Y:S02]  /*ef40*/  SHF.R.U64 R12, R12, 0x3, RZ ;  /* 0x000000030c0c7819 */ /* 0x000fe400000012ff */
[----:B------:R-:W-:Y:S02]  /*ef50*/  LOP3.LUT R28, R6, R17, RZ, 0x3c, !PT ;  /* 0x00000011061c7212 */ /* 0x000fe400078e3cff */
[----:B------:R-:W-:Y:S02]  /*ef60*/  LOP3.LUT R10, R97, 0x380, RZ, 0xc0, !PT ;  /* 0x00000380610a7812 */ /* 0x000fe400078ec0ff */
[----:B------:R-:W-:-:S02]  /*ef70*/  LOP3.LUT R17, R30, 0x380, RZ, 0xc0, !PT ;  /* 0x000003801e117812 */ /* 0x000fc400078ec0ff */
[----:B------:R-:W-:Y:S02]  /*ef80*/  SHF.R.U64 R8, R8, 0x3, RZ ;  /* 0x0000000308087819 */ /* 0x000fe400000012ff */
[----:B------:R-:W-:Y:S02]  /*ef90*/  LOP3.LUT R14, R12, R31, RZ, 0x3c, !PT ;  /* 0x0000001f0c0e7212 */ /* 0x000fe400078e3cff */
[----:B------:R-:W-:Y:S02]  /*efa0*/  SHF.R.U64 R10, R10, 0x3, RZ ;  /* 0x000000030a0a7819 */ /* 0x000fe400000012ff */
[----:B------:R-:W-:Y:S02]  /*efb0*/  SHF.R.U64 R17, R17, 0x3, RZ ;  /* 0x0000000311117819 */ /* 0x000fe400000012ff */
[----:B------:R-:W-:Y:S02]  /*efc0*/  LOP3.LUT R12, R8, R93, RZ, 0x3c, !PT ;  /* 0x0000005d080c7212 */ /* 0x000fe400078e3cff */
[----:B------:R-:W-:-:S02]  /*efd0*/  MOV R23, R4 ;  /* 0x0000000400177202 */ /* 0x000fc40000000f00 */
[----:B------:R-:W-:Y:S02]  /*efe0*/  F2FP.BF16.F32.PACK_AB R4, R3, R2 ;  /* 0x000000020304723e */ /* 0x000fe400000010ff */
[----:B------:R-:W-:Y:S02]  /*eff0*/  F2FP.BF16.F32.PACK_AB R5, R89, R88 ;  /* 0x000000585905723e */ /* 0x000fe400000010ff */
[----:B------:R-:W-:Y:S02]  /*f000*/  F2FP.BF16.F32.PACK_AB R6, R21, R20 ;  /* 0x000000141506723e */ /* 0x000fe400000010ff */
[----:B------:R-:W-:Y:S02]  /*f010*/  F2FP.BF16.F32.PACK_AB R7, R91, R90 ;  /* 0x0000005a5b07723e */ /* 0x000fe400000010ff */
[----:B------:R-:W-:Y:S02]  /*f020*/  LOP3.LUT R10, R10, R97, RZ, 0x3c, !PT ;  /* 0x000000610a0a7212 */ /* 0x000fe400078e3cff */
[----:B------:R-:W-:Y:S01]  /*f030*/  LOP3.LUT R8, R17, R30, RZ, 0x3c, !PT ;  /* 0x0000001e11087212 */ /* 0x000fe200078e3cff */
[----:B------:R0:W-:Y:S01]  /*f040*/  STSM.16.M88.4 [R23], R4 ;  /* 0x0000000417007844 */ /* 0x0001e20000000200 */
[----:B------:R-:W-:-:S02]  /*f050*/  MOV R97, R14 ;  /* 0x0000000e00617202 */ /* 0x000fc40000000f00 */
[----:B------:R-:W-:Y:S02]  /*f060*/  MOV R96, R12 ;  /* 0x0000000c00607202 */ /* 0x000fe40000000f00 */
[----:B------:R-:W-:Y:S02]  /*f070*/  MOV R99, R28 ;  /* 0x0000001c00637202 */ /* 0x000fe40000000f00 */
[----:B------:R-:W-:Y:S02]  /*f080*/  MOV R98, R26 ;  /* 0x0000001a00627202 */ /* 0x000fe40000000f00 */
[----:B------:R-:W-:Y:S02]  /*f090*/  MOV R17, R24 ;  /* 0x0000001800117202 */ /* 0x000fe40000000f00 */
[----:B------:R-:W-:Y:S02]  /*f0a0*/  F2FP.BF16.F32.PACK_AB R12, R33, R32 ;  /* 0x00000020210c723e */ /* 0x000fe400000010ff */
[----:B------:R-:W-:-:S02]  /*f0b0*/  F2FP.BF16.F32.PACK_AB R13, R35, R34 ;  /* 0x00000022230d723e */ /* 0x000fc400000010ff */
[----:B------:R-:W-:Y:S02]  /*f0c0*/  F2FP.BF16.F32.PACK_AB R14, R37, R36 ;  /* 0x00000024250e723e */ /* 0x000fe400000010ff */
[----:B------:R-:W-:Y:S02]  /*f0d0*/  F2FP.BF16.F32.PACK_AB R15, R39, R38 ;  /* 0x00000026270f723e */ /* 0x000fe400000010ff */
[----:B------:R-:W-:Y:S02]  /*f0e0*/  F2FP.BF16.F32.PACK_AB R24, R41, R40 ;  /* 0x000000282918723e */ /* 0x000fe400000010ff */
[----:B------:R-:W-:Y:S01]  /*f0f0*/  F2FP.BF16.F32.PACK_AB R25, R43, R42 ;  /* 0x0000002a2b19723e */ /* 0x000fe200000010ff */
[----:B------:R-:W-:Y:S01]  /*f100*/  STSM.16.M88.4 [R99], R12 ;  /* 0x0000000c63007844 */ /* 0x000fe20000000200 */
[----:B------:R-:W-:Y:S02]  /*f110*/  F2FP.BF16.F32.PACK_AB R26, R45, R44 ;  /* 0x0000002c2d1a723e */ /* 0x000fe400000010ff */
[----:B------:R-:W-:-:S02]  /*f120*/  F2FP.BF16.F32.PACK_AB R27, R47, R46 ;  /* 0x0000002e2f1b723e */ /* 0x000fc400000010ff */
[----:B------:R-:W-:Y:S02]  /*f130*/  F2FP.BF16.F32.PACK_AB R28, R49, R48 ;  /* 0x00000030311c723e */ /* 0x000fe400000010ff */
[----:B------:R-:W-:Y:S01]  /*f140*/  F2FP.BF16.F32.PACK_AB R29, R51, R50 ;  /* 0x00000032331d723e */ /* 0x000fe200000010ff */
[----:B------:R-:W-:Y:S01]  /*f150*/  STSM.16.M88.4 [R98], R24 ;  /* 0x0000001862007844 */ /* 0x000fe20000000200 */
[----:B------:R-:W-:Y:S02]  /*f160*/  F2FP.BF16.F32.PACK_AB R30, R53, R52 ;  /* 0x00000034351e723e */ /* 0x000fe400000010ff */
[----:B------:R-:W-:Y:S02]  /*f170*/  F2FP.BF16.F32.PACK_AB R31, R55, R54 ;  /* 0x00000036371f723e */ /* 0x000fe400000010ff */
[----:B------:R-:W-:Y:S02]  /*f180*/  MOV R93, R10 ;  /* 0x0000000a005d7202 */ /* 0x000fe40000000f00 */
[----:B0-----:R-:W-:Y:S01]  /*f190*/  MOV R23, R8 ;  /* 0x0000000800177202 */ /* 0x001fe20000000f00 */
[----:B------:R0:W-:Y:S01]  /*f1a0*/  STSM.16.M88.4 [R17], R28 ;  /* 0x0000001c11007844 */ /* 0x0001e20000000200 */
[----:B------:R-:W-:-:S02]  /*f1b0*/  F2FP.BF16.F32.PACK_AB R4, R57, R56 ;  /* 0x000000383904723e */ /* 0x000fc400000010ff */
[----:B------:R-:W-:Y:S02]  /*f1c0*/  F2FP.BF16.F32.PACK_AB R5, R59, R58 ;  /* 0x0000003a3b05723e */ /* 0x000fe400000010ff */
[----:B------:R-:W-:Y:S02]  /*f1d0*/  F2FP.BF16.F32.PACK_AB R6, R61, R60 ;  /* 0x0000003c3d06723e */ /* 0x000fe400000010ff */
[----:B------:R-:W-:Y:S02]  /*f1e0*/  F2FP.BF16.F32.PACK_AB R7, R63, R62 ;  /* 0x0000003e3f07723e */ /* 0x000fe400000010ff */
[----:B------:R-:W-:Y:S02]  /*f1f0*/  F2FP.BF16.F32.PACK_AB R8, R65, R64 ;  /* 0x000000404108723e */ /* 0x000fe400000010ff */
[----:B------:R-:W-:Y:S01]  /*f200*/  F2FP.BF16.F32.PACK_AB R9, R67, R66 ;  /* 0x000000424309723e */ /* 0x000fe200000010ff */
[----:B------:R-:W-:Y:S01]  /*f210*/  STSM.16.M88.4 [R97], R4 ;  /* 0x0000000461007844 */ /* 0x000fe20000000200 */
[----:B------:R-:W-:-:S02]  /*f220*/  F2FP.BF16.F32.PACK_AB R10, R69, R68 ;  /* 0x00000044450a723e */ /* 0x000fc400000010ff */
[----:B------:R-:W-:Y:S01]  /*f230*/  F2FP.BF16.F32.PACK_AB R11, R71, R70 ;  /* 0x00000046470b723e */ /* 0x000fe200000010ff */
[----:B0-----:R-:W-:Y:S01]  /*f240*/  IMAD.U32 R28, RZ, RZ, UR8 ;  /* 0x00000008ff1c7e24 */ /* 0x001fe2000f8e00ff */
[----:B------:R-:W-:Y:S01]  /*f250*/  F2FP.BF16.F32.PACK_AB R12, R73, R72 ;  /* 0x00000048490c723e */ /* 0x000fe200000010ff */
[----:B------:R-:W-:Y:S01]  /*f260*/  IMAD.U32 R29, RZ, RZ, UR9 ;  /* 0x00000009ff1d7e24 */ /* 0x000fe2000f8e00ff */
[----:B------:R-:W-:Y:S01]  /*f270*/  F2FP.BF16.F32.PACK_AB R13, R75, R74 ;  /* 0x0000004a4b0d723e */ /* 0x000fe200000010ff */
[----:B------:R-:W-:Y:S01]  /*f280*/  STSM.16.M88.4 [R96], R8 ;  /* 0x0000000860007844 */ /* 0x000fe20000000200 */
[----:B------:R-:W-:Y:S01]  /*f290*/  F2FP.BF16.F32.PACK_AB R14, R77, R76 ;  /* 0x0000004c4d0e723e */ /* 0x000fe200000010ff */
[----:B------:R-:W0:Y:S01]  /*f2a0*/  LDC.64 R30, c[0x0][0xc08] ;  /* 0x00030200ff1e7b82 */ /* 0x000e220000000a00 */
[----:B------:R-:W-:Y:S02]  /*f2b0*/  F2FP.BF16.F32.PACK_AB R15, R79, R78 ;  /* 0x0000004e4f0f723e */ /* 0x000fe400000010ff */
[----:B------:R-:W-:-:S02]  /*f2c0*/  F2FP.BF16.F32.PACK_AB R24, R81, R80 ;  /* 0x000000505118723e */ /* 0x000fc400000010ff */
[----:B------:R-:W-:Y:S01]  /*f2d0*/  F2FP.BF16.F32.PACK_AB R25, R95, R94 ;  /* 0x0000005e5f19723e */ /* 0x000fe200000010ff */
[----:B------:R-:W-:Y:S01]  /*f2e0*/  STSM.16.M88.4 [R93], R12 ;  /* 0x0000000c5d007844 */ /* 0x000fe20000000200 */
[----:B------:R-:W-:Y:S02]  /*f2f0*/  F2FP.BF16.F32.PACK_AB R26, R85, R84 ;  /* 0x00000054551a723e */ /* 0x000fe400000010ff */
[----:B------:R-:W-:Y:S02]  /*f300*/  F2FP.BF16.F32.PACK_AB R27, R87, R86 ;  /* 0x00000056571b723e */ /* 0x000fe400000010ff */
[----:B------:R-:W-:-:S03]  /*f310*/  ISETP.NE.U32.AND P0, PT, RZ, UR10, PT ;  /* 0x0000000aff007c0c */ /* 0x000fc6000bf05070 */
[----:B------:R1:W-:Y:S01]  /*f320*/  STSM.16.M88.4 [R23], R24 ;  /* 0x0000001817007844 */ /* 0x0003e20000000200 */
[----:B------:R-:W-:Y:S01]  /*f330*/  BAR.SYNC.DEFER_BLOCKING 0x1, 0x100 ;  /* 0x0044000000007b1d */ /* 0x000fe20000010000 */
[----:B------:R-:W-:-:S07]  /*f340*/  ISETP.NE.AND.EX P0, PT, RZ, UR11, PT, P0 ;  /* 0x0000000bff007c0c */ /* 0x000fce000bf05300 */
[----:B-1----:R-:W1:Y:S06]  /*f350*/  LDC R23, c[0x0][0xbe8] ;  /* 0x0002fa00ff177b82 */ /* 0x002e6c0000000800 */
[----:B------:R-:W2:Y:S01]  /*f360*/  @P0 LDG.E R17, desc[UR16][R28.64] ;  /* 0x000000101c110981 */ /* 0x000ea2000c1e1900 */
[----:B0-----:R-:W-:Y:S02]  /*f370*/  ISETP.NE.U32.AND P1, PT, R30, RZ, PT ;  /* 0x000000ff1e00720c */ /* 0x001fe40003f25070 */
[----:B------:R-:W-:-:S11]  /*f380*/  R2UR UR4, R31 ;  /* 0x000000001f0472ca */ /* 0x000fd600000e0000 */
[----:B------:R-:W-:Y:S02]  /*f390*/  VOTEU.ANY UP0, P1 ;  /* 0x00000000003f7886 */ /* 0x000fe40000800100 */
[----:B------:R-:W-:Y:S01]  /*f3a0*/  UISETP.NE.AND.EX UP0, UPT, UR4, URZ, UPT, UP0 ;  /* 0x0000003f0400728c */ /* 0x000fe2000bf05300 */
[----:B-1----:R-:W-:Y:S02]  /*f3b0*/  ISETP.NE.AND P1, PT, R23, 0x1, PT ;  /* 0x000000011700780c */ /* 0x002fe40003f25270 */
[----:B------:R-:W-:Y:S02]  /*f3c0*/  ULDC UR4, c[0x0][0xa88] ;  /* 0x0002a20000047ab9 */ /* 0x000fe40000000800 */
[----:B------:R-:W-:Y:S01]  /*f3d0*/  IMAD.U32 R8, RZ, RZ, UR4 ;  /* 0x00000004ff087e24 */ /* 0x000fe2000f8e00ff */
[----:B------:R-:W-:Y:S01]  /*f3e0*/  PLOP3.LUT P4, PT, PT, PT, UP0, 0x80, 0x0 ;  /* 0x000000000000781c */ /* 0x000fe20003f8f008 */
[----:B------:R-:W-:-:S04]  /*f3f0*/  ULDC UR4, c[0x0][0xad4] ;  /* 0x0002b50000047ab9 */ /* 0x000fc80000000800 */
[----:B------:R-:W-:Y:S02]  /*f400*/  @UP0 ULDC.64 UR8, c[0x0][0xc08] ;  /* 0x0003020000080ab9 */ /* 0x000fe40000000a00 */
[----:B------:R-:W-:Y:S01]  /*f410*/  @UP0 UIMAD.WIDE UR8, UR12, 0x4, UR8 ;  /* 0x000000040c0808a5 */ /* 0x000fe2000f8e0208 */
[----:B------:R-:W0:Y:S01]  /*f420*/  @P1 LDC R6, c[0x0][0xbec] ;  /* 0x0002fb00ff061b82 */ /* 0x000e220000000800 */
[----:B------:R-:W-:-:S04]  /*f430*/  UISETP.NE.AND UP0, UPT, UR14, URZ, UPT ;  /* 0x0000003f0e00728c */ /* 0x000fc8000bf05270 */
[----:B------:R-:W-:Y:S01]  /*f440*/  USEL UR4, UR14, UR4, UP0 ;  /* 0x000000040e047287 */ /* 0x000fe20008000000 */
[----:B------:R-:W-:Y:S02]  /*f450*/  IMAD.U32 R4, RZ, RZ, UR8 ;  /* 0x00000008ff047e24 */ /* 0x000fe4000f8e00ff */
[----:B------:R-:W1:Y:S01]  /*f460*/  @P1 LDC R9, c[0x0][0xbf0] ;  /* 0x0002fc00ff091b82 */ /* 0x000e620000000800 */
[----:B------:R-:W-:Y:S01]  /*f470*/  UISETP.GT.AND UP1, UPT, UR4, 0x1, UPT ;  /* 0x000000010400788c */ /* 0x000fe2000bf24270 */
[----:B------:R-:W-:Y:S01]  /*f480*/  IMAD.U32 R5, RZ, RZ, UR9 ;  /* 0x00000009ff057e24 */ /* 0x000fe2000f8e00ff */
[----:B------:R-:W-:Y:S02]  /*f490*/  UMOV UR19, 0x9b8 ;  /* 0x000009b800137882 */ /* 0x000fe40000000000 */
[----:B------:R-:W-:Y:S02]  /*f4a0*/  USEL UR19, UR19, 0x978, UP1 ;  /* 0x0000097813137887 */ /* 0x000fe40008800000 */
[----:B------:R-:W-:Y:S01]  /*f4b0*/  UISETP.NE.U32.AND UP0, UPT, UR10, URZ, UPT ;  /* 0x0000003f0a00728c */ /* 0x000fe2000bf05070 */
[----:B------:R-:W-:Y:S01]  /*f4c0*/  VIADD R11, R19, UR60 ;  /* 0x0000003c130b7c36 */ /* 0x000fe20008000000 */
[----:B------:R-:W-:Y:S01]  /*f4d0*/  USHF.R.S32.HI UR10, URZ, 0x1f, UR12 ;  /* 0x0000001f3f0a7899 */ /* 0x000fe2000801140c */
[----:B------:R0:W5:Y:S01]  /*f4e0*/  @P4 LDG.E R8, desc[UR16][R4.64] ;  /* 0x0000001004084981 */ /* 0x000162000c1e1900 */
[----:B------:R-:W-:Y:S01]  /*f4f0*/  UISETP.NE.AND.EX UP0, UPT, UR11, URZ, UPT, UP0 ;  /* 0x0000003f0b00728c */ /* 0x000fe2000bf05300 */
[----:B------:R-:W-:Y:S01]  /*f500*/  IMAD.MOV.U32 R7, RZ, RZ, R11 ;  /* 0x000000ffff077224 */ /* 0x000fe200078e000b */
[----:B------:R-:W-:Y:S01]  /*f510*/  UMOV UR4, URZ ;  /* 0x0000003f00047c82 */ /* 0x000fe20008000000 */
[----:B------:R-:W-:-:S02]  /*f520*/  USEL UR9, UR13, URZ, UP1 ;  /* 0x0000003f0d097287 */ /* 0x000fc40008800000 */
[----:B------:R-:W-:Y:S02]  /*f530*/  USEL UR8, UR12, URZ, !UP0 ;  /* 0x0000003f0c087287 */ /* 0x000fe4000c000000 */
[----:B------:R-:W-:Y:S01]  /*f540*/  USEL UR18, UR10, URZ, !UP0 ;  /* 0x0000003f0a127287 */ /* 0x000fe2000c000000 */
[----:B------:R-:W-:Y:S02]  /*f550*/  ULDC.64 UR12, c[0x0][UR19+0x220] ;  /* 0x00008800130c7abb */ /* 0x000fe40008000a00 */
[----:B------:R-:W-:Y:S01]  /*f560*/  ULDC.64 UR10, c[0x0][UR19+0x218] ;  /* 0x00008600130a7abb */ /* 0x000fe20008000a00 */
[----:B0-----:R-:W-:Y:S01]  /*f570*/  @P1 IMAD.HI.U32 R4, R11, R6, RZ ;  /* 0x000000060b041227 */ /* 0x001fe200078e00ff */
[----:B------:R-:W-:Y:S01]  /*f580*/  ULDC.64 UR14, c[0x0][UR19+0x228] ;  /* 0x00008a00130e7abb */ /* 0x000fe20008000a00 */
[----:B------:R-:W-:Y:S02]  /*f590*/  UIMAD.WIDE.U32 UR16, UR10, UR20, URZ ;  /* 0x000000140a1072a5 */ /* 0x000fe4000f8e003f */
[----:B------:R-:W-:Y:S01]  /*f5a0*/  UIMAD UR13, UR13, UR8, URZ ;  /* 0x000000080d0d72a4 */ /* 0x000fe2000f8e023f */
[----:B-1----:R-:W-:Y:S01]  /*f5b0*/  @P1 SHF.R.U32.HI R7, RZ, R9, R4 ;  /* 0x00000009ff071219 */ /* 0x002fe20000011604 */
[----:B------:R-:W-:-:S02]  /*f5c0*/  UIMAD UR20, UR11, UR20, URZ ;  /* 0x000000140b1472a4 */ /* 0x000fc4000f8e023f */
[----:B------:R-:W-:Y:S02]  /*f5d0*/  UIMAD.WIDE.U32 UR10, UR12, UR8, URZ ;  /* 0x000000080c0a72a5 */ /* 0x000fe4000f8e003f */
[----:B------:R-:W-:Y:S01]  /*f5e0*/  UIMAD.WIDE.U32 UR22, UR14, UR9, URZ ;  /* 0x000000090e1672a5 */ /* 0x000fe2000f8e003f */
[----:B------:R-:W-:Y:S01]  /*f5f0*/  IMAD.MOV R6, RZ, RZ, -R7 ;  /* 0x000000ffff067224 */ /* 0x000fe200078e0a07 */
[----:B------:R-:W-:Y:S02]  /*f600*/  UIMAD UR9, UR15, UR9, URZ ;  /* 0x000000090f0972a4 */ /* 0x000fe4000f8e023f */
[----:B------:R-:W-:Y:S01]  /*f610*/  UIMAD UR13, UR12, UR18, UR13 ;  /* 0x000000120c0d72a4 */ /* 0x000fe2000f8e020d */
[----:B------:R-:W-:Y:S01]  /*f620*/  IMAD R9, R23, R6, R11 ;  /* 0x0000000617097224 */ /* 0x000fe200078e020b */
[----:B------:R-:W-:Y:S01]  /*f630*/  UIADD3 UR20, UR17, UR20, URZ ;  /* 0x0000001411147290 */ /* 0x000fe2000fffe03f */
[----:B------:R-:W-:Y:S02]  /*f640*/  IMAD.U32 R4, RZ, RZ, UR22 ;  /* 0x00000016ff047e24 */ /* 0x000fe4000f8e00ff */
[----:B------:R-:W-:Y:S01]  /*f650*/  IMAD.U32 R5, RZ, RZ, UR23 ;  /* 0x00000017ff057e24 */ /* 0x000fe2000f8e00ff */
[----:B------:R-:W-:-:S02]  /*f660*/  SHF.R.S32.HI R5, RZ, 0x1f, R7 ;  /* 0x0000001fff057819 */ /* 0x000fc40000011407 */
[----:B------:R-:W-:Y:S02]  /*f670*/  SHF.R.S32.HI R6, RZ, 0x1f, R9 ;  /* 0x0000001fff067819 */ /* 0x000fe40000011409 */
[----:B--2---:R-:W-:-:S13]  /*f680*/  @P0 R2UR UR4, R17 ;  /* 0x00000000110402ca */ /* 0x004fda00000e0000 */
[----:B------:R-:W-:Y:S02]  /*f690*/  UIADD3 UR16, UP0, UP2, UR10, UR16, UR4 ;  /* 0x000000100a107290 */ /* 0x000fe4000fa1e004 */
[----:B------:R-:W-:Y:S02]  /*f6a0*/  UIADD3 UR10, UR23, UR9, URZ ;  /* 0x00000009170a7290 */ /* 0x000fe4000fffe03f */
[----:B------:R-:W-:Y:S02]  /*f6b0*/  UIADD3 UR9, UR11, UR13, URZ ;  /* 0x0000000d0b097290 */ /* 0x000fe4000fffe03f */
[----:B------:R-:W-:Y:S01]  /*f6c0*/  USHF.R.S32.HI UR14, URZ, 0x1f, UR4 ;  /* 0x0000001f3f0e7899 */ /* 0x000fe20008011404 */
[----:B------:R-:W-:Y:S01]  /*f6d0*/  IADD3 R4, P2, P3, R7, UR16, R4 ;  /* 0x0000001007047c10 */ /* 0x000fe2000fb5e004 */
[----:B------:R-:W-:Y:S01]  /*f6e0*/  IMAD.U32 R10, RZ, RZ, UR10 ;  /* 0x0000000aff0a7e24 */ /* 0x000fe2000f8e00ff */
[----:B------:R-:W-:Y:S01]  /*f6f0*/  ULDC.64 UR10, c[0x0][UR19+0x210] ;  /* 0x00008400130a7abb */ /* 0x000fe20008000a00 */
[----:B------:R-:W-:Y:S01]  /*f700*/  UIADD3.X UR9, UR9, UR20, UR14, UP0, UP2 ;  /* 0x0000001409097290 */ /* 0x000fe200087e440e */
[----:B------:R-:W-:Y:S01]  /*f710*/  IMAD R7, R9, UR11, RZ ;  /* 0x0000000b09077c24 */ /* 0x000fe2000f8e02ff */
[----:B------:R-:W-:Y:S01]  /*f720*/  ULDC.64 UR12, c[0x0][0xba8] ;  /* 0x0002ea00000c7ab9 */ /* 0x000fe20000000a00 */
[----:B------:R-:W-:Y:S01]  /*f730*/  @!UP1 ULDC UR12, c[0x0][0xb50] ;  /* 0x0002d400000c9ab9 */ /* 0x000fe20000000800 */
[----:B------:R-:W-:Y:S01]  /*f740*/  @!UP1 ULDC UR13, c[0x0][0xb54] ;  /* 0x0002d500000d9ab9 */ /* 0x000fe20000000800 */
[----:B------:R-:W-:Y:S01]  /*f750*/  IMAD R7, R6, UR10, R7 ;  /* 0x0000000a06077c24 */ /* 0x000fe2000f8e0207 */
[----:B------:R-:W-:-:S03]  /*f760*/  IADD3.X R5, R5, UR9, R10, P2, P3 ;  /* 0x0000000905057c10 */ /* 0x000fc600097e640a */
[----:B------:R-:W-:-:S04]  /*f770*/  IMAD.WIDE.U32 R4, R9, UR10, R4 ;  /* 0x0000000a09047c25 */ /* 0x000fc8000f8e0004 */
[----:B------:R-:W-:Y:S01]  /*f780*/  IMAD.IADD R5, R5, 0x1, R7 ;  /* 0x0000000105057824 */ /* 0x000fe200078e0207 */
[----:B------:R-:W-:-:S04]  /*f790*/  LEA R9, P2, R4, UR12, 0x2 ;  /* 0x0000000c04097c11 */ /* 0x000fc8000f8410ff */
[----:B------:R-:W-:Y:S01]  /*f7a0*/  LEA.HI.X R10, R4, UR13, R5, 0x2, P2 ;  /* 0x0000000d040a7c11 */ /* 0x000fe200090f1405 */
[----:B------:R-:W-:Y:S08]  /*f7b0*/  @P4 BRA `(.L_x_1214) ;  /* 0x0000000000144947 */ /* 0x000ff00003800000 */
[----:B------:R-:W-:Y:S05]  /*f7c0*/  @!P0 BRA `(.L_x_1214) ;  /* 0x0000000000108947 */ /* 0x000fea0003800000 */
[----:B------:R-:W-:Y:S02]  /*f7d0*/  ULDC.64 UR10, c[0x0][0x208] ;  /* 0x00008200000a7ab9 */ /* 0x000fe40000000a00 */
[----:B------:R-:W2:Y:S04]  /*f7e0*/  LDG.E R5, desc[UR10][R28.64] ;  /* 0x0000000a1c057981 */ /* 0x000ea8000c1e1900 */
[----:B-----5:R-:W2:Y:S02]  /*f7f0*/  LDG.E R8, desc[UR10][R28.64+0x4] ;  /* 0x0000040a1c087981 */ /* 0x020ea4000c1e1900 */
[----:B--2---:R-:W-:-:S07]  /*f800*/  IMAD.IADD R8, R8, 0x1, -R5 ;  /* 0x0000000108087824 */ /* 0x004fce00078e0a05 */
.L_x_1214:
[----:B------:R-:W-:Y:S01]  /*f810*/  SHFL.IDX PT, R4, R9, RZ, 0x1c1f ;  /* 0x001c1fff09047589 */ /* 0x000fe200000e0000 */
[----:B------:R-:W-:Y:S01]  /*f820*/  VIADD R12, R200, UR60 ;  /* 0x0000003cc80c7c36 */ /* 0x000fe20008000000 */
[----:B------:R-:W-:Y:S01]  /*f830*/  LOP3.LUT P0, RZ, R183, 0x3, RZ, 0xc0, !PT ;  /* 0x00000003b7ff7812 */ /* 0x000fe2000780c0ff */
[----:B-----5:R-:W-:Y:S01]  /*f840*/  IMAD R17, R8, R23, RZ ;  /* 0x0000001708117224 */ /* 0x020fe200078e02ff */
[----:B------:R-:W0:Y:S01]  /*f850*/  SHFL.IDX PT, R5, R10, RZ, 0x1c1f ;  /* 0x001c1fff0a057589 */ /* 0x000e2200000e0000 */
[C---:B------:R-:W-:Y:S01]  /*f860*/  VIADD R24, R12.reuse, 0x8 ;  /* 0x000000080c187836 */ /* 0x040fe20000000000 */
[----:B------:R-:W-:Y:S02]  /*f870*/  ULDC.64 UR10, c[0x0][0x208] ;  /* 0x00008200000a7ab9 */ /* 0x000fe40000000a00 */
[----:B------:R-:W-:Y:S01]  /*f880*/  SHFL.IDX PT, R6, R9, 0x1, 0x1c1f ;  /* 0x003c1f0009067f89 */ /* 0x000fe200000e0000 */
[-C--:B------:R-:W-:Y:S02]  /*f890*/  ISETP.GE.OR P2, PT, R12, R17.reuse, P0 ;  /* 0x000000110c00720c */ /* 0x080fe40000746670 */
[----:B------:R-:W-:Y:S01]  /*f8a0*/  ISETP.GE.OR P0, PT, R24, R17, P0 ;  /* 0x000000111800720c */ /* 0x000fe20000706670 */
[----:B------:R-:W1:Y:S10]  /*f8b0*/  SHFL.IDX PT, R7, R10, 0x1, 0x1c1f ;  /* 0x003c1f000a077f89 */ /* 0x000e7400000e0000 */
[----:B0-----:R0:W-:Y:S04]  /*f8c0*/  @!P2 ST.E desc[UR10][R4.64], R92 ;  /* 0x0000005c0400a985 */ /* 0x0011e8000c10190a */
[----:B-1----:R0:W-:Y:S01]  /*f8d0*/  @!P0 ST.E desc[UR10][R6.64], R0 ;  /* 0x0000000006008985 */ /* 0x0021e2000c10190a */
[----:B------:R-:W-:-:S13]  /*f8e0*/  PLOP3.LUT P0, PT, PT, PT, UP1, 0x80, 0x0 ;  /* 0x000000000000781c */ /* 0x000fda0003f0f018 */
[----:B0-----:R-:W-:Y:S05]  /*f8f0*/  @P0 BRA `(.L_x_1215) ;  /* 0x0000000800a40947 */ /* 0x001fea0003800000 */
[----:B------:R-:W-:Y:S01]  /*f900*/  IMAD R3, R180, 0x40, R22 ;  /* 0x00000040b4037824 */ /* 0x000fe200078e0216 */
[----:B------:R-:W-:Y:S01]  /*f910*/  ULDC.64 UR12, c[0x0][0xaa0] ;  /* 0x0002a800000c7ab9 */ /* 0x000fe20000000a00 */
[----:B------:R-:W-:Y:S01]  /*f920*/  R2UR UR15, R164 ;  /* 0x00000000a40f72ca */ /* 0x000fe200000e0000 */
[----:B------:R-:W0:Y:S01]  /*f930*/  @P1 LDC R45, c[0x0][0xbf0] ;  /* 0x0002fc00ff2d1b82 */ /* 0x000e220000000800 */
[----:B------:R-:W-:Y:S01]  /*f940*/  IMAD.WIDE R82, R3, 0x2, R82 ;  /* 0x0000000203527825 */ /* 0x000fe200078e0252 */
[----:B------:R-:W-:Y:S02]  /*f950*/  ULDC.64 UR10, c[0x0][0x208] ;  /* 0x00008200000a7ab9 */ /* 0x000fe40000000a00 */
[C---:B------:R-:W-:Y:S02]  /*f960*/  IADD3 R9, P6, R82.reuse, 0x1000, RZ ;  /* 0x0000100052097810 */ /* 0x040fe40007fde0ff */
[----:B------:R-:W-:Y:S02]  /*f970*/  IADD3 R13, P5, R82, 0x2000, RZ ;  /* 0x00002000520d7810 */ /* 0x000fe40007fbe0ff */
[----:B------:R-:W-:-:S02]  /*f980*/  LOP3.LUT R8, R9, 0x380, RZ, 0xc0, !PT ;  /* 0x0000038009087812 */ /* 0x000fc400078ec0ff */
[----:B------:R-:W-:Y:S02]  /*f990*/  IADD3 R25, P4, R82, 0x3000, RZ ;  /* 0x0000300052197810 */ /* 0x000fe40007f9e0ff */
[----:B------:R-:W-:Y:S02]  /*f9a0*/  SHF.R.U64 R8, R8, 0x3, RZ ;  /* 0x0000000308087819 */ /* 0x000fe400000012ff */
[----:B------:R-:W-:Y:S02]  /*f9b0*/  IADD3 R29, P3, R82, 0x4000, RZ ;  /* 0x00004000521d7810 */ /* 0x000fe40007f7e0ff */
[----:B------:R-:W-:Y:S01]  /*f9c0*/  LOP3.LUT R8, R8, R9, RZ, 0x3c, !PT ;  /* 0x0000000908087212 */ /* 0x000fe200078e3cff */
[----:B------:R-:W-:Y:S01]  /*f9d0*/  IMAD.X R9, RZ, RZ, R83, P6 ;  /* 0x000000ffff097224 */ /* 0x000fe200030e0653 */
[C---:B------:R-:W-:Y:S02]  /*f9e0*/  IADD3 R3, P6, R82.reuse, 0x7000, RZ ;  /* 0x0000700052037810 */ /* 0x040fe40007fde0ff */
[----:B------:R-:W-:-:S02]  /*f9f0*/  IADD3 R33, P2, R82, 0x5000, RZ ;  /* 0x0000500052217810 */ /* 0x000fc40007f5e0ff */
[----:B------:R-:W-:Y:S01]  /*fa00*/  IADD3 R37, P0, R82, 0x6000, RZ ;  /* 0x0000600052257810 */ /* 0x000fe20007f1e0ff */
[----:B------:R-:W-:Y:S01]  /*fa10*/  IMAD.X R41, RZ, RZ, R83, P6 ;  /* 0x000000ffff297224 */ /* 0x000fe200030e0653 */
[----:B------:R-:W-:Y:S01]  /*fa20*/  LOP3.LUT R0, R3, 0x380, RZ, 0xc0, !PT ;  /* 0x0000038003007812 */ /* 0x000fe200078ec0ff */
[----:B------:R-:W-:Y:S01]  /*fa30*/  UIMAD UR9, UR14, UR12, URZ ;  /* 0x0000000c0e0972a4 */ /* 0x000fe2000f8e023f */
[----:B------:R-:W-:Y:S01]  /*fa40*/  LOP3.LUT R12, R13, 0x380, RZ, 0xc0, !PT ;  /* 0x000003800d0c7812 */ /* 0x000fe200078ec0ff */
[----:B------:R-:W5:Y:S01]  /*fa50*/  LD.E.128 R8, desc[UR10][R8.64] ;  /* 0x0000000a08087980 */ /* 0x000f62000c101d00 */
[----:B------:R-:W-:Y:S02]  /*fa60*/  LOP3.LUT R24, R25, 0x380, RZ, 0xc0, !PT ;  /* 0x0000038019187812 */ /* 0x000fe400078ec0ff */
[----:B------:R-:W-:Y:S02]  /*fa70*/  LOP3.LUT R28, R29, 0x380, RZ, 0xc0, !PT ;  /* 0x000003801d1c7812 */ /* 0x000fe400078ec0ff */
[----:B------:R-:W-:-:S02]  /*fa80*/  LOP3.LUT R32, R33, 0x380, RZ, 0xc0, !PT ;  /* 0x0000038021207812 */ /* 0x000fc400078ec0ff */
[----:B------:R-:W-:Y:S02]  /*fa90*/  LOP3.LUT R36, R37, 0x380, RZ, 0xc0, !PT ;  /* 0x0000038025247812 */ /* 0x000fe400078ec0ff */
[----:B------:R-:W-:Y:S02]  /*faa0*/  SHF.R.U64 R0, R0, 0x3, RZ ;  /* 0x0000000300007819 */ /* 0x000fe400000012ff */
[----:B------:R-:W-:Y:S02]  /*fab0*/  LOP3.LUT R5, R82, 0x380, RZ, 0xc0, !PT ;  /* 0x0000038052057812 */ /* 0x000fe400078ec0ff */
[----:B------:R-:W-:Y:S02]  /*fac0*/  SHF.R.U64 R12, R12, 0x3, RZ ;  /* 0x000000030c0c7819 */ /* 0x000fe400000012ff */
[----:B------:R-:W-:Y:S02]  /*fad0*/  SHF.R.U64 R24, R24, 0x3, RZ ;  /* 0x0000000318187819 */ /* 0x000fe400000012ff */
[----:B------:R-:W-:-:S02]  /*fae0*/  SHF.R.U64 R28, R28, 0x3, RZ ;  /* 0x000000031c1c7819 */ /* 0x000fc400000012ff */
[----:B------:R-:W-:Y:S02]  /*faf0*/  SHF.R.U64 R32, R32, 0x3, RZ ;  /* 0x0000000320207819 */ /* 0x000fe400000012ff */
[----:B------:R-:W-:Y:S02]  /*fb00*/  SHF.R.U64 R36, R36, 0x3, RZ ;  /* 0x0000000324247819 */ /* 0x000fe400000012ff */
[----:B------:R-:W-:Y:S02]  /*fb10*/  LOP3.LUT R40, R0, R3, RZ, 0x3c, !PT ;  /* 0x0000000300287212 */ /* 0x000fe400078e3cff */
[----:B------:R-:W-:Y:S01]  /*fb20*/  SHF.R.U64 R5, R5, 0x3, RZ ;  /* 0x0000000305057819 */ /* 0x000fe200000012ff */
[----:B------:R-:W1:Y:S01]  /*fb30*/  @P1 LDC R3, c[0x0][0xbec] ;  /* 0x0002fb00ff031b82 */ /* 0x000e620000000800 */
        /* <DEDUP_REMOVED lines=10> */
[----:B------:R-:W-:Y:S01]  /*fbe0*/  LOP3.LUT R82, R5, R82, RZ, 0x3c, !PT ;  /* 0x0000005205527212 */ /* 0x000fe200078e3cff */
[----:B------:R-:W5:Y:S01]  /*fbf0*/  LD.E.128 R12, desc[UR10][R12.64] ;  /* 0x0000000a0c0c7980 */ /* 0x000f62000c101d00 */
[----:B------:R-:W-:-:S03]  /*fc00*/  UIMAD UR9, UR4, UR13, UR9 ;  /* 0x0000000d040972a4 */ /* 0x000fc6000f8e0209 */
[----:B------:R2:W5:Y:S04]  /*fc10*/  LD.E.128 R4, desc[UR10][R82.64] ;  /* 0x0000000a52047980 */ /* 0x000568000c101d00 */
[----:B------:R-:W5:Y:S04]  /*fc20*/  LD.E.128 R24, desc[UR10][R24.64] ;  /* 0x0000000a18187980 */ /* 0x000f68000c101d00 */
[----:B------:R-:W5:Y:S04]  /*fc30*/  LD.E.128 R28, desc[UR10][R28.64] ;  /* 0x0000000a1c1c7980 */ /* 0x000f68000c101d00 */
[----:B------:R-:W5:Y:S04]  /*fc40*/  LD.E.128 R32, desc[UR10][R32.64] ;  /* 0x0000000a20207980 */ /* 0x000f68000c101d00 */
[----:B------:R-:W5:Y:S04]  /*fc50*/  LD.E.128 R36, desc[UR10][R36.64] ;  /* 0x0000000a24247980 */ /* 0x000f68000c101d00 */
[----:B------:R-:W5:Y:S01]  /*fc60*/  LD.E.128 R40, desc[UR10][R40.64] ;  /* 0x0000000a28287980 */ /* 0x000f62000c101d00 */
[----:B------:R-:W-:Y:S01]  /*fc70*/  UIMAD.WIDE.U32 UR10, UR4, UR12, URZ ;  /* 0x0000000c040a72a5 */ /* 0x000fe2000f8e003f */
[----:B------:R-:W-:-:S02]  /*fc80*/  IMAD R0, R161, 0x20, R180 ;  /* 0x00000020a1007824 */ /* 0x000fc400078e02b4 */
[----:B------:R-:W-:Y:S01]  /*fc90*/  ULDC.64 UR12, c[0x0][0xae8] ;  /* 0x0002ba00000c7ab9 */ /* 0x000fe20000000a00 */
[----:B------:R-:W-:Y:S01]  /*fca0*/  UIADD3 UR11, UR11, UR9, URZ ;  /* 0x000000090b0b7290 */ /* 0x000fe2000fffe03f */
[----:B------:R-:W-:Y:S01]  /*fcb0*/  VIADD R44, R0, UR60 ;  /* 0x0000003c002c7c36 */ /* 0x000fe20008000000 */
[----:B------:R-:W-:Y:S01]  /*fcc0*/  @!PT LDS RZ, [RZ] ;  /* 0x00000000fffff984 */ /* 0x000fe20000000800 */
[----:B------:R-:W-:Y:S01]  /*fcd0*/  @!PT LDS RZ, [RZ] ;  /* 0x00000000fffff984 */ /* 0x000fe20000000800 */
[----:B------:R-:W-:Y:S01]  /*fce0*/  @!PT LDS RZ, [RZ] ;  /* 0x00000000fffff984 */ /* 0x000fe20000000800 */
[----:B------:R-:W-:Y:S01]  /*fcf0*/  @!PT LDS RZ, [RZ] ;  /* 0x00000000fffff984 */ /* 0x000fe20000000800 */
[----:B------:R3:W-:Y:S06]  /*fd00*/  MEMBAR.ALL.CTA ;  /* 0x0000000000007992 */ /* 0x0007ec0000008000 */
[----:B---3--:R-:W3:Y:S01]  /*fd10*/  FENCE.VIEW.ASYNC.S ;  /* 0x00000000000073c6 */ /* 0x008ee20000000000 */
[----:B------:R-:W-:-:S02]  /*fd20*/  UIMAD.WIDE.U32 UR10, UR15, UR12, UR10 ;  /* 0x0000000c0f0a72a5 */ /* 0x000fc4000f8e000a */
[----:B------:R-:W-:Y:S02]  /*fd30*/  USHF.R.S32.HI UR4, URZ, 0x1f, UR8 ;  /* 0x0000001f3f047899 */ /* 0x000fe40008011408 */
[----:B------:R-:W-:Y:S01]  /*fd40*/  UIMAD UR11, UR15, UR13, UR11 ;  /* 0x0000000d0f0b72a4 */ /* 0x000fe2000f8e020b */
[----:B-1----:R-:W-:Y:S02]  /*fd50*/  @P1 IMAD.HI.U32 R0, R44, R3, RZ ;  /* 0x000000032c001227 */ /* 0x002fe400078e00ff */
[----:B------:R-:W-:Y:S02]  /*fd60*/  ULDC.64 UR12, c[0x0][0xaf0] ;  /* 0x0002bc00000c7ab9 */ /* 0x000fe40000000a00 */
[----:B------:R-:W-:Y:S01]  /*fd70*/  UIMAD UR4, UR4, UR12, URZ ;  /* 0x0000000c040472a4 */ /* 0x000fe2000f8e023f */
[----:B------:R-:W-:Y:S01]  /*fd80*/  IMAD.MOV.U32 R21, RZ, RZ, R44 ;  /* 0x000000ffff157224 */ /* 0x000fe200078e002c */
[----:B0-----:R-:W-:Y:S02]  /*fd90*/  @P1 SHF.R.U32.HI R21, RZ, R45, R0 ;  /* 0x0000002dff151219 */ /* 0x001fe40000011600 */
[----:B------:R-:W-:-:S02]  /*fda0*/  UIMAD UR4, UR8, UR13, UR4 ;  /* 0x0000000d080472a4 */ /* 0x000fc4000f8e0204 */
[----:B------:R-:W-:Y:S01]  /*fdb0*/  UIMAD.WIDE.U32 UR8, UR8, UR12, UR10 ;  /* 0x0000000c080872a5 */ /* 0x000fe2000f8e000a */
[--C-:B------:R-:W-:Y:S01]  /*fdc0*/  SHF.R.S32.HI R0, RZ, 0x1f, R21.reuse ;  /* 0x0000001fff007819 */ /* 0x100fe20000011415 */
[----:B------:R-:W-:Y:S01]  /*fdd0*/  IMAD.MOV R20, RZ, RZ, -R21 ;  /* 0x000000ffff147224 */ /* 0x000fe200078e0a15 */
[----:B------:R-:W-:Y:S01]  /*fde0*/  ULDC.64 UR10, c[0x0][0xae0] ;  /* 0x0002b800000a7ab9 */ /* 0x000fe20000000a00 */
[----:B------:R-:W-:Y:S02]  /*fdf0*/  UIADD3 UR4, UR9, UR4, URZ ;  /* 0x0000000409047290 */ /* 0x000fe4000fffe03f */
[----:B------:R-:W-:Y:S02]  /*fe00*/  IMAD R0, R0, UR10, RZ ;  /* 0x0000000a00007c24 */ /* 0x000fe4000f8e02ff */
[----:B------:R-:W-:Y:S02]  /*fe10*/  IMAD R23, R23, R20, R44 ;  /* 0x0000001417177224 */ /* 0x000fe400078e022c */
[----:B------:R-:W-:-:S02]  /*fe20*/  IMAD.U32 R3, RZ, RZ, UR9 ;  /* 0x00000009ff037e24 */ /* 0x000fc4000f8e00ff */
[----:B------:R-:W-:Y:S01]  /*fe30*/  IMAD.U32 R2, RZ, RZ, UR8 ;  /* 0x00000008ff027e24 */ /* 0x000fe2000f8e00ff */
[----:B------:R-:W-:Y:S01]  /*fe40*/  ULDC.64 UR8, c[0x0][0xad8] ;  /* 0x0002b60000087ab9 */ /* 0x000fe20000000a00 */
[----:B------:R-:W-:Y:S02]  /*fe50*/  IMAD.U32 R3, RZ, RZ, UR4 ;  /* 0x00000004ff037e24 */ /* 0x000fe4000f8e00ff */
[C---:B------:R-:W-:Y:S01]  /*fe60*/  IMAD R45, R21.reuse, UR11, R0 ;  /* 0x0000000b152d7c24 */ /* 0x040fe2000f8e0200 */
[----:B------:R-:W-:Y:S01]  /*fe70*/  SHF.R.S32.HI R0, RZ, 0x1f, R23 ;  /* 0x0000001fff007819 */ /* 0x000fe20000011417 */
[----:B------:R-:W-:-:S04]  /*fe80*/  IMAD.WIDE.U32 R2, R21, UR10, R2 ;  /* 0x0000000a15027c25 */ /* 0x000fc8000f8e0002 */
[----:B------:R-:W-:Y:S02]  /*fe90*/  IMAD.IADD R3, R3, 0x1, R45 ;  /* 0x0000000103037824 */ /* 0x000fe400078e022d */
[----:B------:R-:W-:Y:S02]  /*fea0*/  IMAD R20, R0, UR8, RZ ;  /* 0x0000000800147c24 */ /* 0x000fe4000f8e02ff */
[----:B------:R-:W-:Y:S02]  /*feb0*/  VIADD R46, R180, UR60 ;  /* 0x0000003cb42e7c36 */ /* 0x000fe40008000000 */
[C---:B------:R-:W-:Y:S02]  /*fec0*/  IMAD R21, R23.reuse, UR9, R20 ;  /* 0x0000000917157c24 */ /* 0x040fe4000f8e0214 */
[----:B------:R-:W-:Y:S01]  /*fed0*/  IMAD.WIDE.U32 R2, R23, UR8, R2 ;  /* 0x0000000817027c25 */ /* 0x000fe2000f8e0002 */
[----:B------:R-:W-:Y:S01]  /*fee0*/  ISETP.GE.AND P2, PT, R46, R17, PT ;  /* 0x000000112e00720c */ /* 0x000fe20003f46270 */
[----:B------:R-:W-:-:S02]  /*fef0*/  ULDC.64 UR8, c[0x0][0xa80] ;  /* 0x0002a00000087ab9 */ /* 0x000fc40000000a00 */
[----:B------:R-:W-:Y:S01]  /*ff00*/  IMAD.IADD R3, R3, 0x1, R21 ;  /* 0x0000000103037824 */ /* 0x000fe200078e0215 */
[----:B------:R-:W-:Y:S01]  /*ff10*/  LEA R23, P3, R2, UR8, 0x1 ;  /* 0x0000000802177c11 */ /* 0x000fe2000f8608ff */
[----:B------:R-:W-:Y:S02]  /*ff20*/  VIADD R16, R16, 0x2a820 ;  /* 0x0002a82010107836 */ /* 0x000fe40000000000 */
[----:B------:R-:W-:Y:S01]  /*ff30*/  VIADD R0, R46, 0x20 ;  /* 0x000000202e007836 */ /* 0x000fe20000000000 */
[----:B------:R-:W-:Y:S02]  /*ff40*/  LEA.HI.X R44, R2, UR9, R3, 0x1, P3 ;  /* 0x00000009022c7c11 */ /* 0x000fe400098f0c03 */
[----:B------:R-:W-:Y:S02]  /*ff50*/  PRMT R16, RZ, 0x654, R16 ;  /* 0x00000654ff107816 */ /* 0x000fe40000000010 */
[-C--:B------:R-:W-:Y:S01]  /*ff60*/  ISETP.GE.AND P0, PT, R0, R17.reuse, PT ;  /* 0x000000110000720c */ /* 0x080fe20003f06270 */
[----:B------:R-:W-:Y:S01]  /*ff70*/  VIADD R0, R46, 0x40 ;  /* 0x000000402e007836 */ /* 0x000fe20000000000 */
[----:B---3--:R2:W-:Y:S01]  /*ff80*/  SYNCS.ARRIVE.TRANS64.RED.A1T0 RZ, [R16+URZ], RZ ;  /* 0x000000ff10ff79a7 */ /* 0x0085e2000810043f */
[----:B------:R2:W0:Y:S01]  /*ff90*/  SHFL.IDX PT, R3, R23, RZ, 0x181f ;  /* 0x00181fff17037589 */ /* 0x00042200000e0000 */
[----:B------:R-:W-:Y:S03]  /*ffa0*/  BSSY B1, `(.L_x_1216) ;  /* 0x000000e000017945 */ /* 0x000fe60003800000 */
[----:B------:R2:W1:Y:S01]  /*ffb0*/  SHFL.IDX PT, R21, R44, RZ, 0x181f ;  /* 0x00181fff2c157589 */ /* 0x00046200000e0000 */
[----:B------:R-:W-:Y:S01]  /*ffc0*/  ISETP.GE.AND P1, PT, R0, R17, PT ;  /* 0x000000110000720c */ /* 0x000fe20003f26270 */
[----:B------:R-:W-:-:S12]  /*ffd0*/  @P2 BRA `(.L_x_1217) ;  /* 0x0000000000282947 */ /* 0x000fd80003800000 */
[----:B------:R-:W-:Y:S01]  /*ffe0*/  ULDC UR4, c[0x0][0xac8] ;  /* 0x0002b20000047ab9 */ /* 0x000fe20000000800 */
[----:B------:R-:W-:Y:S01]  /*fff0*/  ULDC.64 UR8, c[0x0][0x208] ;  /* 0x0000820000087ab9 */ /* 0x000fe20000000a00 */
[----:B------:R-:W-:Y:S02]  /*10000*/  ISETP.GE.AND P2, PT, R22, UR4, PT ;  /* 0x0000000416007c0c */ /* 0x000fe4000bf46270 */
[----:B------:R-:W-:-:S11]  /*10010*/  ISETP.GE.AND P3, PT, R160, UR4, PT ;  /* 0x00000004a0007c0c */ /* 0x000fd6000bf66270 */
[-C--:B0-----:R-:W-:Y:S02]  /*10020*/  @!P2 LEA R2, P4, R22, R3.reuse, 0x1 ;  /* 0x000000031602a211 */ /* 0x081fe400078808ff */
[----:B------:R-:W-:Y:S02]  /*10030*/  @!P3 LEA R20, P5, R160, R3, 0x1 ;  /* 0x00000003a014b211 */ /* 0x000fe400078a08ff */
[-C--:B-1----:R-:W-:Y:S02]  /*10040*/  @!P2 LEA.HI.X R3, R22, R21.reuse, R204, 0x1, P4 ;  /* 0x000000151603a211 */ /* 0x082fe400020f0ccc */
[----:B------:R-:W-:-:S03]  /*10050*/  @!P3 LEA.HI.X R21, R160, R21, R203, 0x1, P5 ;  /* 0x00000015a015b211 */ /* 0x000fc600028f0ccb */
[----:B-----5:R3:W-:Y:S04]  /*10060*/  @!P2 ST.E.128 desc[UR8][R2.64], R4 ;  /* 0x000000040200a985 */ /* 0x0207e8000c101d08 */
[----:B------:R3:W-:Y:S02]  /*10070*/  @!P3 ST.E.128 desc[UR8][R20.64], R28 ;  /* 0x0000001c1400b985 */ /* 0x0007e4000c101d08 */
.L_x_1217:
[----:B------:R-:W-:Y:S05]  /*10080*/  BSYNC B1 ;  /* 0x0000000000017941 */ /* 0x000fea0003800000 */
.L_x_1216:
[----:B---3-5:R3:W4:Y:S01]  /*10090*/  SHFL.IDX PT, R5, R44, 0x1, 0x181f ;  /* 0x00381f002c057f89 */ /* 0x02872200000e0000 */
[----:B------:R-:W-:Y:S03]  /*100a0*/  BSSY B1, `(.L_x_1218) ;  /* 0x000000d000017945 */ /* 0x000fe60003800000 */
[----:B0-----:R3:W0:Y:S01]  /*100b0*/  SHFL.IDX PT, R3, R23, 0x1, 0x181f ;  /* 0x00381f0017037f89 */ /* 0x00162200000e0000 */
[----:B------:R-:W-:Y:S05]  /*100c0*/  @P0 BRA `(.L_x_1219) ;  /* 0x0000000000280947 */ /* 0x000fea0003800000 */
[----:B------:R-:W-:Y:S01]  /*100d0*/  ULDC UR4, c[0x0][0xac8] ;  /* 0x0002b20000047ab9 */ /* 0x000fe20000000800 */
[----:B------:R-:W-:Y:S01]  /*100e0*/  ULDC.64 UR8, c[0x0][0x208] ;  /* 0x0000820000087ab9 */ /* 0x000fe20000000a00 */
        /* <DEDUP_REMOVED lines=8> */
.L_x_1219:
[----:B------:R-:W-:Y:S05]  /*10170*/  BSYNC B1 ;  /* 0x0000000000017941 */ /* 0x000fea0003800000 */
.L_x_1218:
[----:B0---4-:R0:W4:Y:S01]  /*10180*/  SHFL.IDX PT, R5, R44, 0x2, 0x181f ;  /* 0x00581f002c057f89 */ /* 0x01112200000e0000 */
[----:B------:R-:W-:Y:S03]  /*10190*/  BSSY B1, `(.L_x_1220) ;  /* 0x000000d000017945 */ /* 0x000fe60003800000 */
[----:B------:R0:W0:Y:S01]  /*101a0*/  SHFL.IDX PT, R3, R23, 0x2, 0x181f ;  /* 0x00581f0017037f89 */ /* 0x00002200000e0000 */
        /* <DEDUP_REMOVED lines=11> */
.L_x_1221:
[----:B------:R-:W-:Y:S05]  /*10260*/  BSYNC B1 ;  /* 0x0000000000017941 */ /* 0x000fea0003800000 */
.L_x_1220:
[----:B------:R-:W-:Y:S01]  /*10270*/  VIADD R0, R46, 0x60 ;  /* 0x000000602e007836 */ /* 0x000fe20000000000 */
[----:B0---4-:R0:W4:Y:S04]  /*10280*/  SHFL.IDX PT, R5, R44, 0x3, 0x181f ;  /* 0x00781f002c057f89 */ /* 0x01112800000e0000 */
[----:B------:R-:W-:Y:S01]  /*10290*/  ISETP.GE.AND P0, PT, R0, R17, PT ;  /* 0x000000110000720c */ /* 0x000fe20003f06270 */
[----:B--23--:R-:W2:-:S12]  /*102a0*/  SHFL.IDX PT, R23, R23, 0x3, 0x181f ;  /* 0x00781f0017177f89 */ /* 0x00ce9800000e0000 */
[----:B0-----:R-:W-:Y:S05]  /*102b0*/  @P0 BRA `(.L_x_1222) ;  /* 0x0000001800a40947 */ /* 0x001fea0003800000 */
[----:B------:R-:W-:Y:S01]  /*102c0*/  ULDC UR4, c[0x0][0xac8] ;  /* 0x0002b20000047ab9 */ /* 0x000fe20000000800 */
[----:B------:R-:W-:Y:S01]  /*102d0*/  ULDC.64 UR8, c[0x0][0x208] ;  /* 0x0000820000087ab9 */ /* 0x000fe20000000a00 */
[----:B------:R-:W-:-:S13]  /*102e0*/  ISETP.GE.AND P1, PT, R22, UR4, PT ;  /* 0x0000000416007c0c */ /* 0x000fda000bf26270 */
[----:B--2---:R-:W-:-:S04]  /*102f0*/  @!P1 LEA R2, P0, R22, R23, 0x1 ;  /* 0x0000001716029211 */ /* 0x004fc800078008ff */
[----:B----4-:R-:W-:Y:S02]  /*10300*/  @!P1 LEA.HI.X R3, R22, R5, R204, 0x1, P0 ;  /* 0x0000000516039211 */ /* 0x010fe400000f0ccc */
[----:B------:R-:W-:-:S03]  /*10310*/  ISETP.GE.AND P0, PT, R160, UR4, PT ;  /* 0x00000004a0007c0c */ /* 0x000fc6000bf06270 */
[----:B------:R0:W-:Y:S10]  /*10320*/  @!P1 ST.E.128 desc[UR8][R2.64], R24 ;  /* 0x0000001802009985 */ /* 0x0001f4000c101d08 */
[----:B------:R-:W-:Y:S05]  /*10330*/  @P0 BRA `(.L_x_1222) ;  /* 0x0000001800840947 */ /* 0x000fea0003800000 */
[----:B0-----:R-:W-:Y:S01]  /*10340*/  LEA R2, P0, R160, R23, 0x1 ;  /* 0x00000017a0027211 */ /* 0x001fe200078008ff */
[----:B------:R-:W-:-:S03]  /*10350*/  ULDC.64 UR8, c[0x0][0x208] ;  /* 0x0000820000087ab9 */ /* 0x000fc60000000a00 */
[----:B------:R-:W-:-:S05]  /*10360*/  LEA.HI.X R3, R160, R5, R203, 0x1, P0 ;  /* 0x00000005a0037211 */ /* 0x000fca00000f0ccb */
[----:B------:R0:W-:Y:S01]  /*10370*/  ST.E.128 desc[UR8][R2.64], R40 ;  /* 0x0000002802007985 */ /* 0x0001e2000c101d08 */
[----:B------:R-:W-:Y:S05]  /*10380*/  BRA `(.L_x_1222) ;  /* 0x0000001800707947 */ /* 0x000fea0003800000 */
.L_x_1215:
[----:B------:R-:W-:Y:S01]  /*10390*/  ULDC.64 UR12, c[0x0][0xb08] ;  /* 0x0002c200000c7ab9 */ /* 0x000fe20000000a00 */
[----:B------:R-:W-:Y:S01]  /*103a0*/  R2UR UR16, R164 ;  /* 0x00000000a41072ca */ /* 0x000fe200000e0000 */
[----:B------:R-:W-:Y:S01]  /*103b0*/  UIMAD UR9, UR14, UR12, URZ ;  /* 0x0000000c0e0972a4 */ /* 0x000fe2000f8e023f */
[----:B------:R-:W0:Y:S01]  /*103c0*/  @P1 LDC R0, c[0x0][0xbec] ;  /* 0x0002fb00ff001b82 */ /* 0x000e220000000800 */
[----:B------:R-:W-:Y:S01]  /*103d0*/  UIMAD.WIDE.U32 UR10, UR4, UR12, URZ ;  /* 0x0000000c040a72a5 */ /* 0x000fe2000f8e003f */
[----:B------:R-:W-:Y:S01]  /*103e0*/  R2UR UR15, R163 ;  /* 0x00000000a30f72ca */ /* 0x000fe200000e0000 */
[----:B------:R-:W-:Y:S01]  /*103f0*/  UIMAD UR9, UR4, UR13, UR9 ;  /* 0x0000000d040972a4 */ /* 0x000fe2000f8e0209 */
[----:B------:R-:W-:Y:S01]  /*10400*/  IMAD.MOV.U32 R7, RZ, RZ, R11 ;  /* 0x000000ffff077224 */ /* 0x000fe200078e000b */
[----:B------:R-:W-:Y:S01]  /*10410*/  USHF.R.S32.HI UR4, URZ, 0x1f, UR8 ;  /* 0x0000001f3f047899 */ /* 0x000fe20008011408 */
[----:B------:R-:W-:Y:S01]  /*10420*/  ISETP.GE.AND P0, PT, R12, R17, PT ;  /* 0x000000110c00720c */ /* 0x000fe20003f06270 */
[----:B------:R-:W-:Y:S01]  /*10430*/  UIADD3 UR11, UR11, UR9, URZ ;  /* 0x000000090b0b7290 */ /* 0x000fe2000fffe03f */
[----:B------:R-:W1:Y:S01]  /*10440*/  @P1 LDC R5, c[0x0][0xbf0] ;  /* 0x0002fc00ff051b82 */ /* 0x000e620000000800 */
[----:B------:R-:W-:Y:S01]  /*10450*/  ULDC.64 UR12, c[0x0][0xb38] ;  /* 0x0002ce00000c7ab9 */ /* 0x000fe20000000a00 */
[----:B------:R-:W-:Y:S01]  /*10460*/  VIADD R16, R16, 0x2a820 ;  /* 0x0002a82010107836 */ /* 0x000fe20000000000 */
[----:B------:R-:W-:Y:S01]  /*10470*/  UIMAD.WIDE.U32 UR10, UR16, UR12, UR10 ;  /* 0x0000000c100a72a5 */ /* 0x000fe2000f8e000a */
[----:B------:R-:W-:Y:S03]  /*10480*/  BSSY B1, `(.L_x_1223) ;  /* 0x0000066000017945 */ /* 0x000fe60003800000 */
[----:B------:R-:W-:Y:S01]  /*10490*/  UIMAD UR11, UR16, UR13, UR11 ;  /* 0x0000000d100b72a4 */ /* 0x000fe2000f8e020b */
[----:B------:R-:W-:-:S02]  /*104a0*/  PRMT R6, RZ, 0x654, R16 ;  /* 0x00000654ff067816 */ /* 0x000fc40000000010 */
[----:B------:R-:W-:Y:S02]  /*104b0*/  ULDC.64 UR12, c[0x0][0xb40] ;  /* 0x0002d000000c7ab9 */ /* 0x000fe40000000a00 */
[----:B------:R-:W-:Y:S01]  /*104c0*/  UIMAD UR4, UR4, UR12, URZ ;  /* 0x0000000c040472a4 */ /* 0x000fe2000f8e023f */
[----:B------:R2:W-:Y:S03]  /*104d0*/  SYNCS.ARRIVE.TRANS64.RED.A1T0 RZ, [R6+URZ], RZ ;  /* 0x000000ff06ff79a7 */ /* 0x0005e6000810043f */
[----:B------:R-:W-:Y:S01]  /*104e0*/  UIMAD UR4, UR8, UR13, UR4 ;  /* 0x0000000d080472a4 */ /* 0x000fe2000f8e0204 */
[----:B0-----:R-:W-:Y:S01]  /*104f0*/  @P1 IMAD.HI.U32 R0, R11, R0, RZ ;  /* 0x000000000b001227 */ /* 0x001fe200078e00ff */
[----:B------:R-:W-:-:S03]  /*10500*/  UIMAD.WIDE.U32 UR8, UR8, UR12, UR10 ;  /* 0x0000000c080872a5 */ /* 0x000fc6000f8e000a */
[----:B------:R-:W-:Y:S01]  /*10510*/  ULDC.64 UR10, c[0x0][0xb48] ;  /* 0x0002d200000a7ab9 */ /* 0x000fe20000000a00 */
[----:B------:R-:W-:Y:S01]  /*10520*/  UIADD3 UR9, UR9, UR4, URZ ;  /* 0x0000000409097290 */ /* 0x000fe2000fffe03f */
[----:B-1----:R-:W-:-:S03]  /*10530*/  @P1 SHF.R.U32.HI R7, RZ, R5, R0 ;  /* 0x00000005ff071219 */ /* 0x002fc60000011600 */
[----:B------:R-:W-:Y:S01]  /*10540*/  UIMAD.WIDE.U32 UR8, UR15, UR10, UR8 ;  /* 0x0000000a0f0872a5 */ /* 0x000fe2000f8e0008 */
[--C-:B------:R-:W-:Y:S01]  /*10550*/  SHF.R.S32.HI R0, RZ, 0x1f, R7.reuse ;  /* 0x0000001fff007819 */ /* 0x100fe20000011407 */
[----:B------:R-:W-:Y:S02]  /*10560*/  IMAD.MOV R4, RZ, RZ, -R7 ;  /* 0x000000ffff047224 */ /* 0x000fe400078e0a07 */
[----:B------:R-:W-:Y:S02]  /*10570*/  UIMAD UR4, UR15, UR11, UR9 ;  /* 0x0000000b0f0472a4 */ /* 0x000fe4000f8e0209 */
[----:B------:R-:W-:Y:S01]  /*10580*/  IMAD.U32 R5, RZ, RZ, UR9 ;  /* 0x00000009ff057e24 */ /* 0x000fe2000f8e00ff */
[----:B------:R-:W-:Y:S01]  /*10590*/  ULDC.64 UR10, c[0x0][0xb30] ;  /* 0x0002cc00000a7ab9 */ /* 0x000fe20000000a00 */
[----:B------:R-:W-:Y:S02]  /*105a0*/  IMAD R23, R23, R4, R11 ;  /* 0x0000000417177224 */ /* 0x000fe400078e020b */
[----:B------:R-:W-:-:S02]  /*105b0*/  IMAD R0, R0, UR10, RZ ;  /* 0x0000000a00007c24 */ /* 0x000fc4000f8e02ff */
[----:B------:R-:W-:Y:S01]  /*105c0*/  IMAD.U32 R4, RZ, RZ, UR8 ;  /* 0x00000008ff047e24 */ /* 0x000fe2000f8e00ff */
[----:B------:R-:W-:Y:S01]  /*105d0*/  ULDC.64 UR8, c[0x0][0xb28] ;  /* 0x0002ca0000087ab9 */ /* 0x000fe20000000a00 */
[----:B------:R-:W-:Y:S02]  /*105e0*/  IMAD.U32 R5, RZ, RZ, UR4 ;  /* 0x00000004ff057e24 */ /* 0x000fe4000f8e00ff */
        /* <DEDUP_REMOVED lines=11> */
[----:B--2---:R0:W1:Y:S04]  /*106a0*/  SHFL.IDX PT, R6, R0, RZ, 0x1c1f ;  /* 0x001c1fff00067589 */ /* 0x00406800000e0000 */
[----:B------:R0:W2:Y:S01]  /*106b0*/  SHFL.IDX PT, R7, R16, RZ, 0x1c1f ;  /* 0x001c1fff10077589 */ /* 0x0000a200000e0000 */
[----:B------:R-:W-:Y:S05]  /*106c0*/  @P0 BRA `(.L_x_1224) ;  /* 0x0000000400040947 */ /* 0x000fea0003800000 */
[----:B------:R-:W-:Y:S01]  /*106d0*/  ULDC UR4, c[0x0][0xac8] ;  /* 0x0002b20000047ab9 */ /* 0x000fe20000000800 */
[----:B------:R-:W-:Y:S01]  /*106e0*/  ULDC.64 UR8, c[0x0][0x208] ;  /* 0x0000820000087ab9 */ /* 0x000fe20000000a00 */
[----:B------:R-:W-:Y:S02]  /*106f0*/  ISETP.GE.AND P3, PT, R18, UR4, PT ;  /* 0x0000000412007c0c */ /* 0x000fe4000bf66270 */
[----:B------:R-:W-:Y:S02]  /*10700*/  ISETP.GE.AND P2, PT, R179, UR4, PT ;  /* 0x00000004b3007c0c */ /* 0x000fe4000bf46270 */
[----:B------:R-:W-:Y:S02]  /*10710*/  ISETP.GE.AND P1, PT, R178, UR4, PT ;  /* 0x00000004b2007c0c */ /* 0x000fe4000bf26270 */
[----:B------:R-:W-:Y:S02]  /*10720*/  ISETP.GE.AND P0, PT, R177, UR4, PT ;  /* 0x00000004b1007c0c */ /* 0x000fe4000bf06270 */
[----:B------:R-:W-:-:S05]  /*10730*/  ISETP.GE.AND P4, PT, R175, UR4, PT ;  /* 0x00000004af007c0c */ /* 0x000fca000bf86270 */
[----:B-12---:R-:W-:Y:S02]  /*10740*/  @!P3 IMAD.WIDE R4, R18, 0x4, R6 ;  /* 0x000000041204b825 */ /* 0x006fe400078e0206 */
        /* <DEDUP_REMOVED lines=12> */
[-C--:B-1----:R-:W-:Y:S01]  /*10810*/  @!P3 LEA R2, P6, R176, R6.reuse, 0x2 ;  /* 0x00000006b002b211 */ /* 0x082fe200078c10ff */
        /* <DEDUP_REMOVED lines=11> */
[----:B--2---:R-:W-:-:S03]  /*108d0*/  @!P2 LEA R8, P4, R173, R6, 0x2 ;  /* 0x00000006ad08a211 */ /* 0x004fc600078810ff */
[----:B------:R-:W-:Y:S01]  /*108e0*/  @!P5 ST.E.64 desc[UR8][R14.64], R48 ;  /* 0x000000300e00d985 */ /* 0x000fe2000c101b08 */
[CC--:B---3--:R-:W-:Y:S02]  /*108f0*/  @!P1 LEA R10, P5, R172.reuse, R6.reuse, 0x2 ;  /* 0x00000006ac0a9211 */ /* 0x0c8fe400078a10ff */
[-C--:B------:R-:W-:Y:S02]  /*10900*/  @!P2 LEA.HI.X R9, R173, R7.reuse, R192, 0x2, P4 ;  /* 0x00000007ad09a211 */ /* 0x080fe400020f14c0 */
[----:B-1----:R-:W-:Y:S02]  /*10910*/  @!P0 LEA R12, P6, R171, R6, 0x2 ;  /* 0x00000006ab0c8211 */ /* 0x002fe400078c10ff */
        /* <DEDUP_REMOVED lines=14> */
[CC--:B-1----:R-:W-:Y:S02]  /*10a00*/  @!P2 LEA R8, P3, R168.reuse, R6.reuse, 0x2 ;  /* 0x00000006a808a211 */ /* 0x0c2fe400078610ff */
[-C--:B------:R-:W-:Y:S02]  /*10a10*/  @!P4 LEA.HI.X R5, R169, R7.reuse, R188, 0x2, P6 ;  /* 0x00000007a905c211 */ /* 0x080fe400030f14bc */
[-C--:B--2---:R-:W-:Y:S02]  /*10a20*/  @!P1 LEA R10, P6, R167, R6.reuse, 0x2 ;  /* 0x00000006a70a9211 */ /* 0x084fe400078c10ff */
        /* <DEDUP_REMOVED lines=11> */
.L_x_1224:
[----:B------:R-:W-:Y:S05]  /*10ae0*/  BSYNC B1 ;  /* 0x0000000000017941 */ /* 0x000fea0003800000 */
.L_x_1223:
[----:B------:R-:W-:Y:S01]  /*10af0*/  ISETP.GE.AND P0, PT, R24, R17, PT ;  /* 0x000000111800720c */ /* 0x000fe20003f06270 */
[----:B----4-:R3:W4:Y:S04]  /*10b00*/  SHFL.IDX PT, R5, R16, 0x1, 0x1c1f ;  /* 0x003c1f0010057f89 */ /* 0x01072800000e0000 */
[----:B------:R3:W0:Y:S08]  /*10b10*/  SHFL.IDX PT, R4, R0, 0x1, 0x1c1f ;  /* 0x003c1f0000047f89 */ /* 0x00063000000e0000 */
[----:B---3--:R-:W-:Y:S05]  /*10b20*/  @P0 BRA `(.L_x_1222) ;  /* 0x0000001000880947 */ /* 0x008fea0003800000 */
[----:B------:R-:W-:Y:S01]  /*10b30*/  ULDC UR4, c[0x0][0xac8] ;  /* 0x0002b20000047ab9 */ /* 0x000fe20000000800 */
[----:B------:R-:W-:Y:S01]  /*10b40*/  ULDC.64 UR8, c[0x0][0x208] ;  /* 0x0000820000087ab9 */ /* 0x000fe20000000a00 */
[----:B------:R-:W-:Y:S02]  /*10b50*/  ISETP.GE.AND P1, PT, R179, UR4, PT ;  /* 0x00000004b3007c0c */ /* 0x000fe4000bf26270 */
[----:B------:R-:W-:Y:S02]  /*10b60*/  ISETP.GE.AND P0, PT, R178, UR4, PT ;  /* 0x00000004b2007c0c */ /* 0x000fe4000bf06270 */
[----:B------:R-:W-:Y:S02]  /*10b70*/  ISETP.GE.AND P2, PT, R18, UR4, PT ;  /* 0x0000000412007c0c */ /* 0x000fe4000bf46270 */
[----:B------:R-:W-:Y:S02]  /*10b80*/  ISETP.GE.AND P4, PT, R176, UR4, PT ;  /* 0x00000004b0007c0c */ /* 0x000fe4000bf86270 */
[----:B------:R-:W-:-:S05]  /*10b90*/  ISETP.GE.AND P3, PT, R177, UR4, PT ;  /* 0x00000004b1007c0c */ /* 0x000fca000bf66270 */
[CC--:B01----:R-:W-:Y:S02]  /*10ba0*/  @!P1 LEA R6, P5, R179.reuse, R4.reuse, 0x2 ;  /* 0x00000004b3069211 */ /* 0x0c3fe400078a10ff */
[-C--:B------:R-:W-:Y:S02]  /*10bb0*/  @!P0 LEA R8, P6, R178, R4.reuse, 0x2 ;  /* 0x00000004b2088211 */ /* 0x080fe400078c10ff */
[-C--:B--2-4-:R-:W-:Y:S01]  /*10bc0*/  @!P1 LEA.HI.X R7, R179, R5.reuse, R198, 0x2, P5 ;  /* 0x00000005b3079211 */ /* 0x094fe200028f14c6 */
        /* <DEDUP_REMOVED lines=23> */
[----:B------:R-:W-:Y:S02]  /*10d40*/  ISETP.GE.AND P4, PT, R170, UR4, PT ;  /* 0x00000004aa007c0c */ /* 0x000fe4000bf86270 */
[-C--:B------:R-:W-:Y:S01]  /*10d50*/  @!P1 LEA.HI.X R7, R173, R5.reuse, R192, 0x2, P5 ;  /* 0x00000005ad079211 */ /* 0x080fe200028f14c0 */
[----:B------:R-:W-:Y:S01]  /*10d60*/  @!P0 ST.E.64 desc[UR8][R2.64], R50 ;  /* 0x0000003202008985 */ /* 0x000fe2000c101b08 */
[----:B------:R-:W-:Y:S02]  /*10d70*/  @!P2 LEA.HI.X R9, R172, R5, R191, 0x2, P6 ;  /* 0x00000005ac09a211 */ /* 0x000fe400030f14bf */
[----:B------:R-:W-:Y:S01]  /*10d80*/  ISETP.GE.AND P0, PT, R167, UR4, PT ;  /* 0x00000004a7007c0c */ /* 0x000fe2000bf06270 */
[----:B------:R0:W-:Y:S01]  /*10d90*/  @!P1 ST.E.64 desc[UR8][R6.64], R54 ;  /* 0x0000003606009985 */ /* 0x0001e2000c101b08 */
[----:B------:R-:W-:Y:S02]  /*10da0*/  ISETP.GE.AND P1, PT, R168, UR4, PT ;  /* 0x00000004a8007c0c */ /* 0x000fe4000bf26270 */
[----:B--2---:R-:W-:Y:S01]  /*10db0*/  @!P3 LEA R10, P5, R171, R4, 0x2 ;  /* 0x00000004ab0ab211 */ /* 0x004fe200078a10ff */
[----:B------:R1:W-:Y:S01]  /*10dc0*/  @!P2 ST.E.64 desc[UR8][R8.64], R58 ;  /* 0x0000003a0800a985 */ /* 0x0003e2000c101b08 */
[----:B------:R-:W-:-:S02]  /*10dd0*/  ISETP.GE.AND P2, PT, R169, UR4, PT ;  /* 0x00000004a9007c0c */ /* 0x000fc4000bf46270 */
[CC--:B---3--:R-:W-:Y:S02]  /*10de0*/  @!P4 LEA R12, P6, R170.reuse, R4.reuse, 0x2 ;  /* 0x00000004aa0cc211 */ /* 0x0c8fe400078c10ff */
[-C--:B------:R-:W-:Y:S02]  /*10df0*/  @!P3 LEA.HI.X R11, R171, R5.reuse, R190, 0x2, P5 ;  /* 0x00000005ab0bb211 */ /* 0x080fe400028f14be */
[----:B------:R-:W-:Y:S02]  /*10e00*/  @!P4 LEA.HI.X R13, R170, R5, R189, 0x2, P6 ;  /* 0x00000005aa0dc211 */ /* 0x000fe400030f14bd */
[----:B------:R-:W-:Y:S01]  /*10e10*/  ISETP.GE.AND P5, PT, R166, UR4, PT ;  /* 0x00000004a6007c0c */ /* 0x000fe2000bfa6270 */
[----:B------:R2:W-:Y:S01]  /*10e20*/  @!P3 ST.E.64 desc[UR8][R10.64], R62 ;  /* 0x0000003e0a00b985 */ /* 0x0005e2000c101b08 */
[----:B0-----:R-:W-:-:S03]  /*10e30*/  @!P1 LEA R6, P6, R168, R4, 0x2 ;  /* 0x00000004a8069211 */ /* 0x001fc600078c10ff */
[-C--:B------:R-:W-:Y:S01]  /*10e40*/  @!P2 LEA R2, P3, R169, R4.reuse, 0x2 ;  /* 0x00000004a902a211 */ /* 0x080fe200078610ff */
[----:B------:R2:W-:Y:S01]  /*10e50*/  @!P4 ST.E.64 desc[UR8][R12.64], R66 ;  /* 0x000000420c00c985 */ /* 0x0005e2000c101b08 */
[-C--:B-1----:R-:W-:Y:S02]  /*10e60*/  @!P0 LEA R8, P4, R167, R4.reuse, 0x2 ;  /* 0x00000004a7088211 */ /* 0x082fe400078810ff */
[-C--:B------:R-:W-:Y:S02]  /*10e70*/  @!P2 LEA.HI.X R3, R169, R5.reuse, R188, 0x2, P3 ;  /* 0x00000005a903a211 */ /* 0x080fe400018f14bc */
[-C--:B------:R-:W-:Y:S02]  /*10e80*/  @!P1 LEA.HI.X R7, R168, R5.reuse, R187, 0x2, P6 ;  /* 0x00000005a8079211 */ /* 0x080fe400030f14bb */
[----:B------:R-:W-:Y:S01]  /*10e90*/  @!P0 LEA.HI.X R9, R167, R5, R186, 0x2, P4 ;  /* 0x00000005a7098211 */ /* 0x000fe200020f14ba */
[----:B------:R2:W-:Y:S01]  /*10ea0*/  @!P2 ST.E.64 desc[UR8][R2.64], R70 ;  /* 0x000000460200a985 */ /* 0x0005e2000c101b08 */
[----:B------:R-:W-:-:S03]  /*10eb0*/  @!P5 LEA R14, P3, R166, R4, 0x2 ;  /* 0x00000004a60ed211 */ /* 0x000fc600078610ff */
[----:B------:R2:W-:Y:S01]  /*10ec0*/  @!P1 ST.E.64 desc[UR8][R6.64], R74 ;  /* 0x0000004a06009985 */ /* 0x0005e2000c101b08 */
[----:B------:R-:W-:-:S03]  /*10ed0*/  @!P5 LEA.HI.X R15, R166, R5, R185, 0x2, P3 ;  /* 0x00000005a60fd211 */ /* 0x000fc600018f14b9 */
[----:B------:R2:W-:Y:S01]  /*10ee0*/  @!P0 ST.E.64 desc[UR8][R8.64], R78 ;  /* 0x0000004e08008985 */ /* 0x0005e2000c101b08 */
[----:B------:R-:W-:-:S03]  /*10ef0*/  ISETP.GE.AND P0, PT, R165, UR4, PT ;  /* 0x00000004a5007c0c */ /* 0x000fc6000bf06270 */
[----:B------:R2:W-:Y:S10]  /*10f00*/  @!P5 ST.E.64 desc[UR8][R14.64], R94 ;  /* 0x0000005e0e00d985 */ /* 0x0005f4000c101b08 */
[----:B------:R-:W-:Y:S05]  /*10f10*/  @P0 BRA `(.L_x_1222) ;  /* 0x0000000c008c0947 */ /* 0x000fea0003800000 */
[----:B--2---:R-:W-:Y:S01]  /*10f20*/  LEA R2, P0, R165, R4, 0x2 ;  /* 0x00000004a5027211 */ /* 0x004fe200078010ff */
[----:B------:R-:W-:-:S03]  /*10f30*/  ULDC.64 UR8, c[0x0][0x208] ;  /* 0x0000820000087ab9 */ /* 0x000fc60000000a00 */
[----:B------:R-:W-:-:S05]  /*10f40*/  LEA.HI.X R3, R165, R5, R184, 0x2, P0 ;  /* 0x00000005a5037211 */ /* 0x000fca00000f14b8 */
[----:B------:R0:W-:Y:S01]  /*10f50*/  ST.E.64 desc[UR8][R2.64], R86 ;  /* 0x0000005602007985 */ /* 0x0001e2000c101b08 */
[----:B------:R-:W-:Y:S05]  /*10f60*/  BRA `(.L_x_1222) ;  /* 0x0000000c00787947 */ /* 0x000fea0003800000 */
.L_x_1213:
[----:B------:R-:W0:Y:S01]  /*10f70*/  LDC.64 R2, c[0x0][0xc00] ;  /* 0x00030000ff027b82 */ /* 0x000e220000000a00 */
[----:B------:R-:W-:Y:S01]  /*10f80*/  R2UR UR11, R181 ;  /* 0x00000000b50b72ca */ /* 0x000fe200000e0000 */
[----:B------:R-:W-:Y:S01]  /*10f90*/  ULDC.64 UR8, c[0x0][0xc00] ;  /* 0x0003000000087ab9 */ /* 0x000fe20000000a00 */
[----:B------:R-:W-:Y:S01]  /*10fa0*/  R2UR UR10, R162 ;  /* 0x00000000a20a72ca */ /* 0x000fe200000e0000 */
[----:B------:R-:W-:Y:S01]  /*10fb0*/  IMAD.MOV.U32 R7, RZ, RZ, RZ ;  /* 0x000000ffff077224 */ /* 0x000fe200078e00ff */
[----:B------:R-:W-:-:S03]  /*10fc0*/  ULDC.64 UR12, c[0x0][0x208] ;  /* 0x00008200000c7ab9 */ /* 0x000fc60000000a00 */
[----:B------:R-:W1:Y:S06]  /*10fd0*/  LDC.64 R4, c[0x0][0xc08] ;  /* 0x00030200ff047b82 */ /* 0x000e6c0000000a00 */
[----:B------:R-:W-:Y:S01]  /*10fe0*/  UIMAD.WIDE UR8, UR11, 0x4, UR8 ;  /* 0x000000040b0878a5 */ /* 0x000fe2000f8e0208 */
[----:B0-----:R-:W-:-:S05]  /*10ff0*/  ISETP.NE.U32.AND P0, PT, R2, RZ, PT ;  /* 0x000000ff0200720c */ /* 0x001fca0003f05070 */
[----:B------:R-:W-:Y:S01]  /*11000*/  IMAD.U32 R2, RZ, RZ, UR8 ;  /* 0x00000008ff027e24 */ /* 0x000fe2000f8e00ff */
[----:B------:R-:W-:Y:S01]  /*11010*/  R2UR UR4, R3 ;  /* 0x00000000030472ca */ /* 0x000fe200000e0000 */
[----:B------:R-:W-:Y:S01]  /*11020*/  IMAD.U32 R3, RZ, RZ, UR9 ;  /* 0x00000009ff037e24 */ /* 0x000fe2000f8e00ff */
[----:B-1----:R-:W-:-:S05]  /*11030*/  ISETP.NE.U32.AND P1, PT, R4, RZ, PT ;  /* 0x000000ff0400720c */ /* 0x002fca0003f25070 */
[----:B------:R-:W-:-:S06]  /*11040*/  VOTEU.ANY UP0, P0 ;  /* 0x00000000003f7886 */ /* 0x000fcc0000000100 */
[----:B------:R-:W-:Y:S01]  /*11050*/  UISETP.NE.AND.EX UP0, UPT, UR4, URZ, UPT, UP0 ;  /* 0x0000003f0400728c */ /* 0x000fe2000bf05300 */
[----:B------:R-:W-:Y:S01]  /*11060*/  R2UR UR4, R5 ;  /* 0x00000000050472ca */ /* 0x000fe200000e0000 */
[----:B------:R-:W-:-:S04]  /*11070*/  VOTEU.ANY UP1, P1 ;  /* 0x00000000003f7886 */ /* 0x000fc80000820100 */
[----:B------:R-:W-:-:S08]  /*11080*/  PLOP3.LUT P0, PT, PT, PT, UP0, 0x80, 0x0 ;  /* 0x000000000000781c */ /* 0x000fd00003f0f008 */
[----:B------:R-:W-:-:S06]  /*11090*/  UISETP.NE.AND.EX UP1, UPT, UR4, URZ, UPT, UP1 ;  /* 0x0000003f0400728c */ /* 0x000fcc000bf25310 */
[----:B------:R-:W-:Y:S01]  /*110a0*/  PLOP3.LUT P1, PT, PT, PT, UP1, 0x80, 0x0 ;  /* 0x000000000000781c */ /* 0x000fe20003f2f018 */
[----:B------:R0:W5:Y:S01]  /*110b0*/  @P0 LDG.E R7, desc[UR12][R2.64] ;  /* 0x0000000c02070981 */ /* 0x000162000c1e1900 */
[----:B------:R-:W-:Y:S02]  /*110c0*/  ULDC UR4, c[0x0][0xa88] ;  /* 0x0002a20000047ab9 */ /* 0x000fe40000000800 */
[----:B------:R-:W-:Y:S01]  /*110d0*/  IMAD.U32 R0, RZ, RZ, UR4 ;  /* 0x00000004ff007e24 */ /* 0x000fe2000f8e00ff */
[----:B------:R-:W-:Y:S02]  /*110e0*/  @UP1 ULDC.64 UR8, c[0x0][0xc08] ;  /* 0x0003020000081ab9 */ /* 0x000fe40000000a00 */
[----:B------:R-:W-:Y:S02]  /*110f0*/  @UP1 UIMAD.WIDE UR8, UR11, 0x4, UR8 ;  /* 0x000000040b0818a5 */ /* 0x000fe4000f8e0208 */
[----:B------:R-:W-:-:S04]  /*11100*/  UISETP.NE.AND UP1, UPT, UR10, URZ, UPT ;  /* 0x0000003f0a00728c */ /* 0x000fc8000bf25270 */
[----:B------:R-:W-:Y:S02]  /*11110*/  IMAD.U32 R4, RZ, RZ, UR8 ;  /* 0x00000008ff047e24 */ /* 0x000fe4000f8e00ff */
[----:B------:R-:W-:-:S05]  /*11120*/  IMAD.U32 R5, RZ, RZ, UR9 ;  /* 0x00000009ff057e24 */ /* 0x000fca000f8e00ff */
[----:B------:R-:W-:Y:S01]  /*11130*/  @!UP1 ULDC UR10, c[0x0][0xad4] ;  /* 0x0002b500000a9ab9 */ /* 0x000fe20000000800 */
[----:B------:R0:W5:Y:S01]  /*11140*/  @P1 LDG.E R0, desc[UR12][R4.64] ;  /* 0x0000000c04001981 */ /* 0x000162000c1e1900 */
[----:B------:R-:W-:Y:S01]  /*11150*/  IMAD.U32 R162, RZ, RZ, UR10 ;  /* 0x0000000affa27e24 */ /* 0x000fe2000f8e00ff */
[----:B------:R-:W-:Y:S06]  /*11160*/  @P1 BRA `(.L_x_1225) ;  /* 0x0000000000141947 */ /* 0x000fec0003800000 */
[----:B------:R-:W-:Y:S05]  /*11170*/  @!P0 BRA `(.L_x_1225) ;  /* 0x0000000000108947 */ /* 0x000fea0003800000 */
[----:B------:R-:W-:Y:S02]  /*11180*/  ULDC.64 UR8, c[0x0][0x208] ;  /* 0x0000820000087ab9 */ /* 0x000fe40000000a00 */
[----:B0-----:R-:W2:Y:S04]  /*11190*/  LDG.E R5, desc[UR8][R2.64] ;  /* 0x0000000802057981 */ /* 0x001ea8000c1e1900 */
[----:B-----5:R-:W2:Y:S02]  /*111a0*/  LDG.E R0, desc[UR8][R2.64+0x4] ;  /* 0x0000040802007981 */ /* 0x020ea4000c1e1900 */
[----:B--2---:R-:W-:-:S07]  /*111b0*/  IMAD.IADD R0, R0, 0x1, -R5 ;  /* 0x0000000100007824 */ /* 0x004fce00078e0a05 */
.L_x_1225:
[----:B------:R-:W-:Y:S01]  /*111c0*/  R2UR UR4, R181 ;  /* 0x00000000b50472ca */ /* 0x000fe200000e0000 */
[----:B------:R-:W-:Y:S01]  /*111d0*/  BSSY B1, `(.L_x_1226) ;  /* 0x0000042000017945 */ /* 0x000fe20003800000 */
[----:B-----5:R-:W-:Y:S02]  /*111e0*/  R2UR UR20, R7 ;  /* 0x00000000071472ca */ /* 0x020fe400000e0000 */
[----:B------:R-:W-:-:S09]  /*111f0*/  ISETP.GT.AND P0, PT, R205, 0x7f, PT ;  /* 0x0000007fcd00780c */ /* 0x000fd20003f04270 */
[----:B------:R-:W-:Y:S02]  /*11200*/  USHF.R.S32.HI UR8, URZ, 0x1f, UR4 ;  /* 0x0000001f3f087899 */ /* 0x000fe40008011404 */
[----:B------:R-:W-:Y:S02]  /*11210*/  USEL UR4, UR4, URZ, !UP0 ;  /* 0x0000003f04047287 */ /* 0x000fe4000c000000 */
[----:B------:R-:W-:Y:S02]  /*11220*/  USEL UR8, UR8, URZ, !UP0 ;  /* 0x0000003f08087287 */ /* 0x000fe4000c000000 */
[----:B------:R-:W-:Y:S01]  /*11230*/  USHF.R.S32.HI UR20, URZ, 0x1f, UR20 ;  /* 0x0000001f3f147899 */ /* 0x000fe20008011414 */
[----:B------:R-:W-:Y:S11]  /*11240*/  @P0 BRA `(.L_x_1227) ;  /* 0x0000000000e80947 */ /* 0x000ff60003800000 */
[----:B------:R-:W1:Y:S01]  /*11250*/  S2R R6, SR_TID.X ;  /* 0x0000000000067919 */ /* 0x000e620000002100 */
[----:B------:R-:W2:Y:S01]  /*11260*/  LDC R9, c[0x0][0xbe8] ;  /* 0x0002fa00ff097b82 */ /* 0x000ea20000000800 */
[----:B0-----:R-:W-:Y:S02]  /*11270*/  IMAD.U32 R3, RZ, RZ, UR60 ;  /* 0x0000003cff037e24 */ /* 0x001fe4000f8e00ff */
[----:B--2---:R-:W-:-:S03]  /*11280*/  IMAD R2, R0, R9, RZ ;  /* 0x0000000900027224 */ /* 0x004fc600078e02ff */
[----:B-1----:R-:W-:-:S04]  /*11290*/  IADD3 R6, R3, -0x80, R6 ;  /* 0xffffff8003067810 */ /* 0x002fc80007ffe006 */
[----:B------:R-:W-:-:S13]  /*112a0*/  ISETP.GE.AND P0, PT, R6, R2, PT ;  /* 0x000000020600720c */ /* 0x000fda0003f06270 */
[----:B------:R-:W-:Y:S05]  /*112b0*/  @P0 BRA `(.L_x_1227) ;  /* 0x0000000000cc0947 */ /* 0x000fea0003800000 */
[----:B------:R-:W-:Y:S01]  /*112c0*/  ISETP.NE.AND P0, PT, R9, 0x1, PT ;  /* 0x000000010900780c */ /* 0x000fe20003f05270 */
[----:B------:R-:W-:Y:S01]  /*112d0*/  UMOV UR18, 0x9b8 ;  /* 0x000009b800127882 */ /* 0x000fe20000000000 */
[----:B------:R-:W-:Y:S01]  /*112e0*/  R2UR UR10, R162 ;  /* 0x00000000a20a72ca */ /* 0x000fe200000e0000 */
[----:B------:R-:W-:Y:S01]  /*112f0*/  IMAD.MOV.U32 R4, RZ, RZ, R6 ;  /* 0x000000ffff047224 */ /* 0x000fe200078e0006 */
[----:B------:R-:W-:Y:S01]  /*11300*/  R2UR UR19, R164 ;  /* 0x00000000a41372ca */ /* 0x000fe200000e0000 */
[----:B------:R-:W-:Y:S01]  /*11310*/  ULDC.64 UR22, c[0x0][0x208] ;  /* 0x0000820000167ab9 */ /* 0x000fe20000000a00 */
[----:B------:R-:W-:-:S07]  /*11320*/  R2UR UR9, R163 ;  /* 0x00000000a30972ca */ /* 0x000fce00000e0000 */
[----:B------:R-:W0:Y:S02]  /*11330*/  @P0 LDC R5, c[0x0][0xbec] ;  /* 0x0002fb00ff050b82 */ /* 0x000e240000000800 */
[----:B------:R-:W-:-:S04]  /*11340*/  UISETP.GT.AND UP0, UPT, UR10, 0x1, UPT ;  /* 0x000000010a00788c */ /* 0x000fc8000bf04270 */
[----:B------:R-:W-:Y:S02]  /*11350*/  USEL UR18, UR18, 0x978, UP0 ;  /* 0x0000097812127887 */ /* 0x000fe40008000000 */
[----:B------:R-:W1:Y:S01]  /*11360*/  @P0 LDC R8, c[0x0][0xbf0] ;  /* 0x0002fc00ff080b82 */ /* 0x000e620000000800 */
[----:B------:R-:W-:-:S09]  /*11370*/  USEL UR9, UR9, URZ, UP0 ;  /* 0x0000003f09097287 */ /* 0x000fd20008000000 */
[----:B------:R-:W-:Y:S01]  /*11380*/  ULDC.64 UR10, c[0x0][UR18+0x218] ;  /* 0x00008600120a7abb */ /* 0x000fe20008000a00 */
[----:B------:R-:W-:Y:S01]  /*11390*/  ULDC.64 UR12, c[0x0][UR18+0x220] ;  /* 0x00008800120c7abb */ /* 0x000fe20008000a00 */
[----:B------:R-:W-:Y:S02]  /*113a0*/  UIMAD.WIDE.U32 UR16, UR10, UR19, URZ ;  /* 0x000000130a1072a5 */ /* 0x000fe4000f8e003f */
[----:B------:R-:W-:Y:S01]  /*113b0*/  UIMAD UR19, UR11, UR19, URZ ;  /* 0x000000130b1372a4 */ /* 0x000fe2000f8e023f */
[----:B0-----:R-:W-:Y:S01]  /*113c0*/  @P0 IMAD.HI.U32 R5, R6, R5, RZ ;  /* 0x0000000506050227 */ /* 0x001fe200078e00ff */
[----:B------:R-:W-:Y:S02]  /*113d0*/  UIMAD UR13, UR13, UR4, URZ ;  /* 0x000000040d0d72a4 */ /* 0x000fe4000f8e023f */
[----:B------:R-:W-:Y:S01]  /*113e0*/  UIMAD.WIDE.U32 UR10, UR12, UR4, URZ ;  /* 0x000000040c0a72a5 */ /* 0x000fe2000f8e003f */
[----:B------:R-:W-:Y:S01]  /*113f0*/  IMAD.U32 R2, RZ, RZ, UR16 ;  /* 0x00000010ff027e24 */ /* 0x000fe2000f8e00ff */
[----:B------:R-:W-:-:S02]  /*11400*/  UIADD3 UR19, UR17, UR19, URZ ;  /* 0x0000001311137290 */ /* 0x000fc4000fffe03f */
[----:B------:R-:W-:Y:S01]  /*11410*/  IMAD.U32 R3, RZ, RZ, UR17 ;  /* 0x00000011ff037e24 */ /* 0x000fe2000f8e00ff */
[----:B------:R-:W-:Y:S01]  /*11420*/  UIMAD UR13, UR12, UR8, UR13 ;  /* 0x000000080c0d72a4 */ /* 0x000fe2000f8e020d */
[----:B-1----:R-:W-:Y:S01]  /*11430*/  @P0 SHF.R.U32.HI R4, RZ, R8, R5 ;  /* 0x00000008ff040219 */ /* 0x002fe20000011605 */
[----:B------:R-:W-:Y:S01]  /*11440*/  ULDC.64 UR14, c[0x0][UR18+0x228] ;  /* 0x00008a00120e7abb */ /* 0x000fe20008000a00 */
[----:B------:R-:W-:Y:S01]  /*11450*/  IADD3 R3, P0, P1, R2, UR10, R7 ;  /* 0x0000000a02037c10 */ /* 0x000fe2000f91e007 */
[----:B------:R-:W-:Y:S01]  /*11460*/  UIADD3 UR13, UR11, UR13, URZ ;  /* 0x0000000d0b0d7290 */ /* 0x000fe2000fffe03f */
[----:B------:R-:W-:Y:S01]  /*11470*/  IMAD.U32 R2, RZ, RZ, UR20 ;  /* 0x00000014ff027e24 */ /* 0x000fe2000f8e00ff */
[----:B------:R-:W-:Y:S01]  /*11480*/  UIMAD.WIDE.U32 UR16, UR14, UR9, URZ ;  /* 0x000000090e1072a5 */ /* 0x000fe2000f8e003f */
[----:B------:R-:W-:Y:S01]  /*11490*/  IMAD.MOV R5, RZ, RZ, -R4 ;  /* 0x000000ffff057224 */ /* 0x000fe200078e0a04 */
[----:B------:R-:W-:Y:S01]  /*114a0*/  UIMAD UR9, UR15, UR9, URZ ;  /* 0x000000090f0972a4 */ /* 0x000fe2000f8e023f */
[----:B------:R-:W-:Y:S01]  /*114b0*/  IMAD.U32 R11, RZ, RZ, UR19 ;  /* 0x00000013ff0b7e24 */ /* 0x000fe2000f8e00ff */
[----:B------:R-:W-:Y:S01]  /*114c0*/  ULDC.64 UR10, c[0x0][UR18+0x210] ;  /* 0x00008400120a7abb */ /* 0x000fe20008000a00 */
[----:B------:R-:W-:Y:S01]  /*114d0*/  IMAD R5, R9, R5, R6 ;  /* 0x0000000509057224 */ /* 0x000fe200078e0206 */
[----:B------:R-:W-:-:S02]  /*114e0*/  UIADD3 UR9, UR17, UR9, URZ ;  /* 0x0000000911097290 */ /* 0x000fc4000fffe03f */
[----:B------:R-:W-:Y:S01]  /*114f0*/  IADD3.X R6, R11, UR13, R2, P0, P1 ;  /* 0x0000000d0b067c10 */ /* 0x000fe200087e2402 */
[----:B------:R-:W-:Y:S01]  /*11500*/  IMAD R9, R5, UR11, RZ ;  /* 0x0000000b05097c24 */ /* 0x000fe2000f8e02ff */
[----:B------:R-:W-:Y:S01]  /*11510*/  IADD3 R2, P0, P1, R4, UR16, R3 ;  /* 0x0000001004027c10 */ /* 0x000fe2000f91e003 */
[----:B------:R-:W-:Y:S01]  /*11520*/  ULDC.64 UR12, c[0x0][0xba8] ;  /* 0x0002ea00000c7ab9 */ /* 0x000fe20000000a00 */
[----:B------:R-:W-:Y:S01]  /*11530*/  SHF.R.S32.HI R3, RZ, 0x1f, R4 ;  /* 0x0000001fff037819 */ /* 0x000fe20000011404 */
[----:B------:R-:W-:Y:S01]  /*11540*/  @!UP0 ULDC UR12, c[0x0][0xb50] ;  /* 0x0002d400000c8ab9 */ /* 0x000fe20000000800 */
[----:B------:R-:W-:Y:S01]  /*11550*/  SHF.R.S32.HI R4, RZ, 0x1f, R5 ;  /* 0x0000001fff047819 */ /* 0x000fe20000011405 */
[----:B------:R-:W-:Y:S01]  /*11560*/  @!UP0 ULDC UR13, c[0x0][0xb54] ;  /* 0x0002d500000d8ab9 */ /* 0x000fe20000000800 */
[----:B------:R-:W-:-:S03]  /*11570*/  IADD3.X R3, R3, UR9, R6, P0, P1 ;  /* 0x0000000903037c10 */ /* 0x000fc600087e2406 */
[----:B------:R-:W-:Y:S02]  /*11580*/  IMAD R9, R4, UR10, R9 ;  /* 0x0000000a04097c24 */ /* 0x000fe4000f8e0209 */
[----:B------:R-:W-:-:S04]  /*11590*/  IMAD.WIDE.U32 R2, R5, UR10, R2 ;  /* 0x0000000a05027c25 */ /* 0x000fc8000f8e0002 */
[----:B------:R-:W-:Y:S01]  /*115a0*/  IMAD.IADD R3, R3, 0x1, R9 ;  /* 0x0000000103037824 */ /* 0x000fe200078e0209 */
[----:B------:R-:W-:-:S04]  /*115b0*/  LEA R4, P0, R2, UR12, 0x2 ;  /* 0x0000000c02047c11 */ /* 0x000fc8000f8010ff */
[----:B------:R-:W-:Y:S01]  /*115c0*/  LEA.HI.X R5, R2, UR13, R3, 0x2, P0 ;  /* 0x0000000d02057c11 */ /* 0x000fe200080f1403 */
[----:B------:R-:W-:-:S05]  /*115d0*/  IMAD.MOV.U32 R3, RZ, RZ, -0x800000 ;  /* 0xff800000ff037424 */ /* 0x000fca00078e00ff */
[----:B------:R1:W-:Y:S03]  /*115e0*/  STG.E desc[UR22][R4.64], R3 ;  /* 0x0000000304007986 */ /* 0x0003e6000c101916 */
.L_x_1227:
[----:B------:R-:W-:Y:S05]  /*115f0*/  BSYNC B1 ;  /* 0x0000000000017941 */ /* 0x000fea0003800000 */
.L_x_1226:
[----:B------:R-:W-:-:S13]  /*11600*/  R2UR UR9, R162 ;  /* 0x00000000a20972ca */ /* 0x000fda00000e0000 */
[----:B------:R-:W-:-:S06]  /*11610*/  UISETP.GT.AND UP0, UPT, UR9, 0x1, UPT ;  /* 0x000000010900788c */ /* 0x000fcc000bf04270 */
[----:B------:R-:W-:-:S13]  /*11620*/  PLOP3.LUT P0, PT, PT, PT, UP0, 0x80, 0x0 ;  /* 0x000000000000781c */ /* 0x000fda0003f0f008 */
[----:B------:R-:W-:Y:S05]  /*11630*/  @P0 BRA `(.L_x_1222) ;  /* 0x0000000400c40947 */ /* 0x000fea0003800000 */
[----:B------:R-:W2:Y:S01]  /*11640*/  LDC R11, c[0x0][0xbe8] ;  /* 0x0002fa00ff0b7b82 */ /* 0x000ea20000000800 */
[C---:B------:R-:W-:Y:S01]  /*11650*/  R2UR UR10, R7.reuse ;  /* 0x00000000070a72ca */ /* 0x040fe200000e0000 */
[----:B------:R-:W-:Y:S01]  /*11660*/  ULDC.64 UR12, c[0x0][0xaa0] ;  /* 0x0002a800000c7ab9 */ /* 0x000fe20000000a00 */
[----:B------:R-:W-:Y:S01]  /*11670*/  R2UR UR14, R7 ;  /* 0x00000000070e72ca */ /* 0x000fe200000e0000 */
[----:B------:R-:W-:Y:S01]  /*11680*/  UIMAD UR9, UR20, UR12, URZ ;  /* 0x0000000c140972a4 */ /* 0x000fe2000f8e023f */
[----:B------:R-:W-:Y:S01]  /*11690*/  R2UR UR15, R164 ;  /* 0x00000000a40f72ca */ /* 0x000fe200000e0000 */
[----:B0-----:R-:W-:Y:S01]  /*116a0*/  IMAD R2, R161, 0x20, R180 ;  /* 0x00000020a1027824 */ /* 0x001fe200078e02b4 */
[----:B------:R-:W-:Y:S03]  /*116b0*/  BSSY B1, `(.L_x_1228) ;  /* 0x000003c000017945 */ /* 0x000fe60003800000 */
[----:B------:R-:W-:-:S04]  /*116c0*/  VIADD R6, R2, UR60 ;  /* 0x0000003c02067c36 */ /* 0x000fc80008000000 */
[----:B------:R-:W-:Y:S01]  /*116d0*/  UIMAD.WIDE.U32 UR10, UR10, UR12, URZ ;  /* 0x0000000c0a0a72a5 */ /* 0x000fe2000f8e003f */
[----:B-1----:R-:W-:Y:S01]  /*116e0*/  IMAD.MOV.U32 R5, RZ, RZ, R6 ;  /* 0x000000ffff057224 */ /* 0x002fe200078e0006 */
[----:B------:R-:W-:-:S03]  /*116f0*/  UIMAD UR9, UR14, UR13, UR9 ;  /* 0x0000000d0e0972a4 */ /* 0x000fc6000f8e0209 */
[----:B------:R-:W-:Y:S01]  /*11700*/  ULDC.64 UR12, c[0x0][0xae8] ;  /* 0x0002ba00000c7ab9 */ /* 0x000fe20000000a00 */
[----:B------:R-:W-:Y:S01]  /*11710*/  UIADD3 UR11, UR11, UR9, URZ ;  /* 0x000000090b0b7290 */ /* 0x000fe2000fffe03f */
[----:B--2---:R-:W-:-:S03]  /*11720*/  ISETP.NE.AND P0, PT, R11, 0x1, PT ;  /* 0x000000010b00780c */ /* 0x004fc60003f05270 */
[----:B------:R-:W-:-:S04]  /*11730*/  UIMAD.WIDE.U32 UR10, UR15, UR12, UR10 ;  /* 0x0000000c0f0a72a5 */ /* 0x000fc8000f8e000a */
[----:B------:R-:W-:-:S03]  /*11740*/  UIMAD UR9, UR15, UR13, UR11 ;  /* 0x0000000d0f0972a4 */ /* 0x000fc6000f8e020b */
[----:B------:R-:W-:Y:S02]  /*11750*/  ULDC.64 UR12, c[0x0][0xaf0] ;  /* 0x0002bc00000c7ab9 */ /* 0x000fe40000000a00 */
[----:B------:R-:W-:Y:S01]  /*11760*/  UIMAD UR8, UR8, UR12, URZ ;  /* 0x0000000c080872a4 */ /* 0x000fe2000f8e023f */
[----:B------:R-:W0:Y:S03]  /*11770*/  @P0 LDC R3, c[0x0][0xbec] ;  /* 0x0002fb00ff030b82 */ /* 0x000e260000000800 */
[----:B------:R-:W-:-:S03]  /*11780*/  UIMAD UR11, UR4, UR13, UR8 ;  /* 0x0000000d040b72a4 */ /* 0x000fc6000f8e0208 */
[----:B------:R-:W-:Y:S02]  /*11790*/  UMOV UR8, UR10 ;  /* 0x0000000a00087c82 */ /* 0x000fe40008000000 */
[----:B------:R-:W-:Y:S01]  /*117a0*/  UIMAD.WIDE.U32 UR8, UR4, UR12, UR8 ;  /* 0x0000000c040872a5 */ /* 0x000fe2000f8e0008 */
[----:B------:R-:W1:Y:S03]  /*117b0*/  @P0 LDC R7, c[0x0][0xbf0] ;  /* 0x0002fc00ff070b82 */ /* 0x000e660000000800 */
[----:B------:R-:W-:-:S03]  /*117c0*/  UIADD3 UR4, UR9, UR11, URZ ;  /* 0x0000000b09047290 */ /* 0x000fc6000fffe03f */
[----:B------:R-:W-:Y:S01]  /*117d0*/  ULDC.64 UR10, c[0x0][0xae0] ;  /* 0x0002b800000a7ab9 */ /* 0x000fe20000000a00 */
[----:B0-----:R-:W-:-:S04]  /*117e0*/  @P0 IMAD.HI.U32 R2, R6, R3, RZ ;  /* 0x0000000306020227 */ /* 0x001fc800078e00ff */
[----:B------:R-:W-:Y:S02]  /*117f0*/  IMAD.U32 R3, RZ, RZ, UR9 ;  /* 0x00000009ff037e24 */ /* 0x000fe4000f8e00ff */
[----:B------:R-:W-:Y:S01]  /*11800*/  IMAD.U32 R3, RZ, RZ, UR4 ;  /* 0x00000004ff037e24 */ /* 0x000fe2000f8e00ff */
[----:B-1----:R-:W-:-:S04]  /*11810*/  @P0 SHF.R.U32.HI R5, RZ, R7, R2 ;  /* 0x00000007ff050219 */ /* 0x002fc80000011602 */
[--C-:B------:R-:W-:Y:S01]  /*11820*/  SHF.R.S32.HI R2, RZ, 0x1f, R5.reuse ;  /* 0x0000001fff027819 */ /* 0x100fe20000011405 */
[----:B------:R-:W-:-:S04]  /*11830*/  IMAD.MOV R7, RZ, RZ, -R5 ;  /* 0x000000ffff077224 */ /* 0x000fc800078e0a05 */
[----:B------:R-:W-:Y:S02]  /*11840*/  IMAD R4, R2, UR10, RZ ;  /* 0x0000000a02047c24 */ /* 0x000fe4000f8e02ff */
[----:B------:R-:W-:Y:S02]  /*11850*/  IMAD R7, R11, R7, R6 ;  /* 0x000000070b077224 */ /* 0x000fe400078e0206 */
[----:B------:R-:W-:Y:S01]  /*11860*/  IMAD.U32 R2, RZ, RZ, UR8 ;  /* 0x00000008ff027e24 */ /* 0x000fe2000f8e00ff */
[----:B------:R-:W-:Y:S01]  /*11870*/  ULDC.64 UR8, c[0x0][0xad8] ;  /* 0x0002b60000087ab9 */ /* 0x000fe20000000a00 */
[C---:B------:R-:W-:Y:S01]  /*11880*/  IMAD R9, R5.reuse, UR11, R4 ;  /* 0x0000000b05097c24 */ /* 0x040fe2000f8e0204 */
[----:B------:R-:W-:Y:S01]  /*11890*/  SHF.R.S32.HI R4, RZ, 0x1f, R7 ;  /* 0x0000001fff047819 */ /* 0x000fe20000011407 */
[----:B------:R-:W-:-:S04]  /*118a0*/  IMAD.WIDE.U32 R2, R5, UR10, R2 ;  /* 0x0000000a05027c25 */ /* 0x000fc8000f8e0002 */
[----:B------:R-:W-:Y:S02]  /*118b0*/  IMAD.IADD R3, R3, 0x1, R9 ;  /* 0x0000000103037824 */ /* 0x000fe400078e0209 */
[----:B------:R-:W-:Y:S02]  /*118c0*/  IMAD R4, R4, UR8, RZ ;  /* 0x0000000804047c24 */ /* 0x000fe4000f8e02ff */
[----:B------:R-:W-:Y:S02]  /*118d0*/  VIADD R6, R180, UR60 ;  /* 0x0000003cb4067c36 */ /* 0x000fe40008000000 */
[----:B------:R-:W-:Y:S02]  /*118e0*/  IMAD R11, R0, R11, RZ ;  /* 0x0000000b000b7224 */ /* 0x000fe400078e02ff */
[C---:B------:R-:W-:Y:S02]  /*118f0*/  IMAD R5, R7.reuse, UR9, R4 ;  /* 0x0000000907057c24 */ /* 0x040fe4000f8e0204 */
[----:B------:R-:W-:Y:S01]  /*11900*/  IMAD.WIDE.U32 R2, R7, UR8, R2 ;  /* 0x0000000807027c25 */ /* 0x000fe2000f8e0002 */
[----:B------:R-:W-:Y:S01]  /*11910*/  ISETP.GE.AND P2, PT, R6, R11, PT ;  /* 0x0000000b0600720c */ /* 0x000fe20003f46270 */
[----:B------:R-:W-:-:S02]  /*11920*/  ULDC.64 UR8, c[0x0][0xa80] ;  /* 0x0002a00000087ab9 */ /* 0x000fc40000000a00 */
[----:B------:R-:W-:Y:S01]  /*11930*/  IMAD.IADD R3, R3, 0x1, R5 ;  /* 0x0000000103037824 */ /* 0x000fe200078e0205 */
[----:B------:R-:W-:Y:S01]  /*11940*/  LEA R4, P3, R2, UR8, 0x1 ;  /* 0x0000000802047c11 */ /* 0x000fe2000f8608ff */
[----:B------:R-:W-:-:S03]  /*11950*/  VIADD R0, R6, 0x20 ;  /* 0x0000002006007836 */ /* 0x000fc60000000000 */
[----:B------:R-:W-:Y:S01]  /*11960*/  LEA.HI.X R5, R2, UR9, R3, 0x1, P3 ;  /* 0x0000000902057c11 */ /* 0x000fe200098f0c03 */
[----:B------:R0:W1:Y:S01]  /*11970*/  SHFL.IDX PT, R7, R4, RZ, 0x181f ;  /* 0x00181fff04077589 */ /* 0x00006200000e0000 */
[-C--:B------:R-:W-:Y:S01]  /*11980*/  ISETP.GE.AND P1, PT, R0, R11.reuse, PT ;  /* 0x0000000b0000720c */ /* 0x080fe20003f26270 */
[----:B------:R-:W-:Y:S02]  /*11990*/  VIADD R0, R6, 0x40 ;  /* 0x0000004006007836 */ /* 0x000fe40000000000 */
[----:B------:R0:W2:Y:S03]  /*119a0*/  SHFL.IDX PT, R3, R5, RZ, 0x181f ;  /* 0x00181fff05037589 */ /* 0x0000a600000e0000 */
[----:B------:R-:W-:Y:S01]  /*119b0*/  ISETP.GE.AND P0, PT, R0, R11, PT ;  /* 0x0000000b0000720c */ /* 0x000fe20003f06270 */
[----:B------:R-:W-:-:S12]  /*119c0*/  @P2 BRA `(.L_x_1229) ;  /* 0x0000000000282947 */ /* 0x000fd80003800000 */
[----:B------:R-:W-:Y:S01]  /*119d0*/  ULDC UR4, c[0x0][0xac8] ;  /* 0x0002b20000047ab9 */ /* 0x000fe20000000800 */
[----:B------:R-:W-:Y:S01]  /*119e0*/  ULDC.64 UR8, c[0x0][0x208] ;  /* 0x0000820000087ab9 */ /* 0x000fe20000000a00 */
        /* <DEDUP_REMOVED lines=8> */
.L_x_1229:
[----:B------:R-:W-:Y:S05]  /*11a70*/  BSYNC B1 ;  /* 0x0000000000017941 */ /* 0x000fea0003800000 */
.L_x_1228:
[----:B--23--:R2:W3:Y:S01]  /*11a80*/  SHFL.IDX PT, R3, R5, 0x1, 0x181f ;  /* 0x00381f0005037f89 */ /* 0x00c4e200000e0000 */
[----:B------:R-:W-:Y:S03]  /*11a90*/  BSSY B1, `(.L_x_1230) ;  /* 0x000000d000017945 */ /* 0x000fe60003800000 */
[----:B-1----:R2:W1:Y:S01]  /*11aa0*/  SHFL.IDX PT, R7, R4, 0x1, 0x181f ;  /* 0x00381f0004077f89 */ /* 0x00246200000e0000 */
[----:B------:R-:W-:Y:S05]  /*11ab0*/  @P1 BRA `(.L_x_1231) ;  /* 0x0000000000281947 */ /* 0x000fea0003800000 */
[----:B------:R-:W-:Y:S01]  /*11ac0*/  ULDC UR4, c[0x0][0xac8] ;  /* 0x0002b20000047ab9 */ /* 0x000fe20000000800 */
[----:B------:R-:W-:Y:S01]  /*11ad0*/  ULDC.64 UR8, c[0x0][0x208] ;  /* 0x0000820000087ab9 */ /* 0x000fe20000000a00 */
        /* <DEDUP_REMOVED lines=8> */
.L_x_1231:
[----:B------:R-:W-:Y:S05]  /*11b60*/  BSYNC B1 ;  /* 0x0000000000017941 */ /* 0x000fea0003800000 */
.L_x_1230:
[----:B---34-:R3:W4:Y:S01]  /*11b70*/  SHFL.IDX PT, R3, R5, 0x2, 0x181f ;  /* 0x00581f0005037f89 */ /* 0x01872200000e0000 */
        /* <DEDUP_REMOVED lines=13> */
.L_x_1233:
[----:B------:R-:W-:Y:S05]  /*11c50*/  BSYNC B1 ;  /* 0x0000000000017941 */ /* 0x000fea0003800000 */
.L_x_1232:
[----:B------:R-:W-:Y:S01]  /*11c60*/  VIADD R0, R6, 0x60 ;  /* 0x0000006006007836 */ /* 0x000fe20000000000 */
[----:B0-23--:R-:W2:Y:S04]  /*11c70*/  SHFL.IDX PT, R5, R5, 0x3, 0x181f ;  /* 0x00781f0005057f89 */ /* 0x00dea800000e0000 */
[----:B------:R-:W-:Y:S01]  /*11c80*/  ISETP.GE.AND P0, PT, R0, R11, PT ;  /* 0x0000000b0000720c */ /* 0x000fe20003f06270 */
[----:B-1--4-:R3:W4:-:S12]  /*11c90*/  SHFL.IDX PT, R3, R4, 0x3, 0x181f ;  /* 0x00781f0004037f89 */ /* 0x01271800000e0000 */
[----:B---3--:R-:W-:Y:S05]  /*11ca0*/  @P0 BRA `(.L_x_1222) ;  /* 0x0000000000280947 */ /* 0x008fea0003800000 */
[----:B------:R-:W-:Y:S01]  /*11cb0*/  ULDC UR4, c[0x0][0xac8] ;  /* 0x0002b20000047ab9 */ /* 0x000fe20000000800 */
[----:B------:R-:W-:Y:S01]  /*11cc0*/  ULDC.64 UR8, c[0x0][0x208] ;  /* 0x0000820000087ab9 */ /* 0x000fe20000000a00 */
[----:B------:R-:W-:Y:S02]  /*11cd0*/  ISETP.GE.AND P2, PT, R22, UR4, PT ;  /* 0x0000000416007c0c */ /* 0x000fe4000bf46270 */
[----:B------:R-:W-:-:S11]  /*11ce0*/  ISETP.GE.AND P3, PT, R160, UR4, PT ;  /* 0x00000004a0007c0c */ /* 0x000fd6000bf66270 */
[-C--:B----4-:R-:W-:Y:S02]  /*11cf0*/  @!P2 LEA R6, P0, R22, R3.reuse, 0x1 ;  /* 0x000000031606a211 */ /* 0x090fe400078008ff */
[----:B------:R-:W-:Y:S02]  /*11d00*/  @!P3 LEA R2, P1, R160, R3, 0x1 ;  /* 0x00000003a002b211 */ /* 0x000fe400078208ff */
[-C--:B--2---:R-:W-:Y:S02]  /*11d10*/  @!P2 LEA.HI.X R7, R22, R5.reuse, R204, 0x1, P0 ;  /* 0x000000051607a211 */ /* 0x084fe400000f0ccc */
[----:B------:R-:W-:-:S03]  /*11d20*/  @!P3 LEA.HI.X R3, R160, R5, R203, 0x1, P1 ;  /* 0x00000005a003b211 */ /* 0x000fc600008f0ccb */
[----:B------:R3:W-:Y:S04]  /*11d30*/  @!P2 ST.E.128 desc[UR8][R6.64], RZ ;  /* 0x000000ff0600a985 */ /* 0x0007e8000c101d08 */
[----:B------:R3:W-:Y:S02]  /*11d40*/  @!P3 ST.E.128 desc[UR8][R2.64], RZ ;  /* 0x000000ff0200b985 */ /* 0x0007e4000c101d08 */
.L_x_1222:
[----:B------:R-:W-:Y:S05]  /*11d50*/  BSYNC B0 ;  /* 0x0000000000007941 */ /* 0x000fea0003800000 */
.L_x_1212:
[----:B------:R-:W-:Y:S02]  /*11d60*/  ULDC UR4, c[0x0][0xc3c] ;  /* 0x00030f0000047ab9 */ /* 0x000fe40000000800 */
[----:B------:R-:W-:-:S06]  /*11d70*/  UISETP.GE.AND UP0, UPT, UR7, UR4, UPT ;  /* 0x000000040700728c */ /* 0x000fcc000bf06270 */
[----:B------:R-:W-:-:S13]  /*11d80*/  PLOP3.LUT P0, PT, PT, PT, UP0, 0x80, 0x0 ;  /* 0x000000000000781c */ /* 0x000fda0003f0f008 */
[----:B------:R-:W-:Y:S05]  /*11d90*/  @!P0 BRA `(.L_x_1234) ;  /* 0xfffffef0009c8947 */ /* 0x000fea000383ffff */
[----:B------:R-:W-:Y:S05]  /*11da0*/  EXIT ;  /* 0x000000000000794d */ /* 0x000fea0003800000 */
.L_x_1129:
        /* <DEDUP_REMOVED lines=20> */
.L_x_1235:
[----:B------:R-:W-:Y:S01]  /*11ef0*/  LOP3.LUT R0, R6, 0x1f, RZ, 0xc0, !PT ;  /* 0x0000001f06007812 */ /* 0x000fe200078ec0ff */
[----:B------:R-:W-:Y:S01]  /*11f00*/  ULDC UR4, c[0x0][0xc3c] ;  /* 0x00030f0000047ab9 */ /* 0x000fe20000000800 */
[----:B------:R-:W-:Y:S01]  /*11f10*/  ULDC.64 UR6, c[0x0][0x208] ;  /* 0x0000820000067ab9 */ /* 0x000fe20000000a00 */
[----:B------:R-:W-:Y:S01]  /*11f20*/  IMAD.MOV.U32 R8, RZ, RZ, RZ ;  /* 0x000000ffff087224 */ /* 0x000fe200078e00ff */
[----:B------:R-:W-:Y:S01]  /*11f30*/  ISETP.NE.AND P0, PT, R0, 0x1f, PT ;  /* 0x0000001f0000780c */ /* 0x000fe20003f05270 */
[----:B------:R-:W-:-:S03]  /*11f40*/  ULDC UR5, c[0x0][0xc38] ;  /* 0x00030e0000057ab9 */ /* 0x000fc60000000800 */
[----:B------:R-:W-:-:S13]  /*11f50*/  ISETP.GE.OR P1, PT, R0, UR4, !P0 ;  /* 0x0000000400007c0c */ /* 0x000fda000c726670 */
[----:B0-----:R-:W0:Y:S08]  /*11f60*/  @!P1 LDC.64 R2, c[0x0][0xc80] ;  /* 0x00032000ff029b82 */ /* 0x001e300000000a00 */
[----:B------:R-:W1:Y:S01]  /*11f70*/  @!P1 LDC.64 R4, c[0x0][0xc78] ;  /* 0x00031e00ff049b82 */ /* 0x000e620000000a00 */
[----:B0-----:R-:W-:-:S05]  /*11f80*/  @!P1 IMAD.WIDE.U32 R2, R0, 0x4, R2 ;  /* 0x0000000400029825 */ /* 0x001fca00078e0002 */
[----:B------:R1:W2:Y:S02]  /*11f90*/  @!P1 LDG.E R7, desc[UR6][R2.64] ;  /* 0x0000000602079981 */ /* 0x0002a4000c1e1900 */
[----:B-1----:R-:W-:-:S05]  /*11fa0*/  @!P1 IMAD.WIDE.U32 R2, R0, 0x4, R4 ;  /* 0x0000000400029825 */ /* 0x002fca00078e0004 */
[----:B------:R-:W2:Y:S01]  /*11fb0*/  @!P1 LDG.E R8, desc[UR6][R2.64] ;  /* 0x0000000602089981 */ /* 0x000ea2000c1e1900 */
[C---:B------:R-:W-:Y:S01]  /*11fc0*/  ISETP.NE.AND P1, PT, R0.reuse, RZ, PT ;  /* 0x000000ff0000720c */ /* 0x040fe20003f25270 */
[----:B------:R-:W0:Y:S01]  /*11fd0*/  S2UR UR6, SR_CTAID.X ;  /* 0x00000000000679c3 */ /* 0x000e220000002500 */
[C---:B------:R-:W-:Y:S01]  /*11fe0*/  ISETP.GE.U32.AND P2, PT, R0.reuse, 0x2, PT ;  /* 0x000000020000780c */ /* 0x040fe20003f46070 */
[----:B------:R-:W-:Y:S01]  /*11ff0*/  UMOV UR4, URZ ;  /* 0x0000003f00047c82 */ /* 0x000fe20008000000 */
[C---:B------:R-:W-:Y:S02]  /*12000*/  ISETP.GE.U32.AND P3, PT, R0.reuse, 0x4, PT ;  /* 0x000000040000780c */ /* 0x040fe40003f66070 */
[C---:B------:R-:W-:Y:S02]  /*12010*/  ISETP.GE.U32.AND P4, PT, R0.reuse, 0x8, PT ;  /* 0x000000080000780c */ /* 0x040fe40003f86070 */
[----:B------:R-:W-:Y:S01]  /*12020*/  ISETP.GE.U32.AND P5, PT, R0, 0x10, PT ;  /* 0x000000100000780c */ /* 0x000fe20003fa6070 */
[----:B--2---:R-:W-:-:S05]  /*12030*/  IMAD R4, R7, R8, RZ ;  /* 0x0000000807047224 */ /* 0x004fca00078e02ff */
        /* <DEDUP_REMOVED lines=15> */
[----:B------:R-:W1:Y:S02]  /*12130*/  SHFL.IDX PT, R3, R5, 0x1f, 0x1f ;  /* 0x03e01f0005037f89 */ /* 0x000e6400000e0000 */
[----:B-1----:R-:W-:-:S04]  /*12140*/  IMAD R9, R3, UR5, RZ ;  /* 0x0000000503097c24 */ /* 0x002fc8000f8e02ff */
[----:B------:R-:W-:Y:S01]  /*12150*/  IMAD.MOV.U32 R4, RZ, RZ, R9 ;  /* 0x000000ffff047224 */ /* 0x000fe200078e0009 */
[----:B0-----:R-:W-:-:S13]  /*12160*/  ISETP.GT.AND P6, PT, R9, UR6, PT ;  /* 0x0000000609007c0c */ /* 0x001fda000bfc4270 */
[----:B------:R-:W-:Y:S05]  /*12170*/  @P6 BRA `(.L_x_1237) ;  /* 0x0000000000ac6947 */ /* 0x000fea0003800000 */
[----:B------:R-:W-:Y:S01]  /*12180*/  IMAD.MOV.U32 R9, RZ, RZ, R4 ;  /* 0x000000ffff097224 */ /* 0x000fe200078e0004 */
[----:B------:R-:W-:Y:S01]  /*12190*/  UMOV UR4, URZ ;  /* 0x0000003f00047c82 */ /* 0x000fe20008000000 */
[----:B------:R-:W-:-:S05]  /*121a0*/  ULDC UR5, c[0x0][0xc38] ;  /* 0x00030e0000057ab9 */ /* 0x000fca0000000800 */
.L_x_1239:
[----:B------:R-:W0:Y:S01]  /*121b0*/  LDC R2, c[0x0][0xc3c] ;  /* 0x00030f00ff027b82 */ /* 0x000e220000000800 */
[----:B------:R-:W-:Y:S01]  /*121c0*/  ULDC UR7, c[0x0][0xc3c] ;  /* 0x00030f0000077ab9 */ /* 0x000fe20000000800 */
[----:B------:R-:W-:Y:S01]  /*121d0*/  UIADD3 UR4, UR4, 0x1f, URZ ;  /* 0x0000001f04047890 */ /* 0x000fe2000fffe03f */
[----:B------:R-:W-:-:S05]  /*121e0*/  IMAD.U32 R3, RZ, RZ, UR7 ;  /* 0x00000007ff037e24 */ /* 0x000fca000f8e00ff */
[----:B------:R1:W-:Y:S01]  /*121f0*/  STL [R1+0xc], R3 ;  /* 0x00000c0301007387 */ /* 0x0003e20000100800 */
[----:B0-----:R-:W-:-:S13]  /*12200*/  ISETP.LE.AND P6, PT, R2, UR4, PT ;  /* 0x0000000402007c0c */ /* 0x001fda000bfc3270 */
[----:B-1----:R-:W-:Y:S05]  /*12210*/  @P6 BRA `(.L_x_1238) ;  /* 0x0000000800b86947 */ /* 0x002fea0003800000 */
[----:B------:R-:W-:Y:S01]  /*12220*/  VIADD R11, R0, UR4 ;  /* 0x00000004000b7c36 */ /* 0x000fe20008000000 */
[----:B------:R-:W-:Y:S01]  /*12230*/  ULDC.64 UR8, c[0x0][0x208] ;  /* 0x0000820000087ab9 */ /* 0x000fe20000000a00 */
        /* <DEDUP_REMOVED lines=30> */
[----:B------:R-:W-:-:S07]  /*12420*/  IMAD.MOV.U32 R5, RZ, RZ, R2 ;  /* 0x000000ffff057224 */ /* 0x000fce00078e0002 */
.L_x_1237:
[----:B------:R-:W-:Y:S02]  /*12430*/  IMAD.IADD R10, R9, 0x1, -R4 ;  /* 0x00000001090a7824 */ /* 0x000fe400078e0a04 */
[----:B------:R-:W-:Y:S02]  /*12440*/  IMAD.MOV.U32 R3, RZ, RZ, RZ ;  /* 0x000000ffff037224 */ /* 0x000fe400078e00ff */
[----:B------:R-:W-:-:S05]  /*12450*/  IMAD R2, R5, UR5, R10 ;  /* 0x0000000505027c24 */ /* 0x000fca000f8e020a */
[----:B------:R-:W-:-:S13]  /*12460*/  ISETP.GT.AND P0, PT, R2, UR6, PT ;  /* 0x0000000602007c0c */ /* 0x000fda000bf04270 */
[----:B------:R-:W-:-:S04]  /*12470*/  VOTE.ANY R2, PT, !P0 ;  /* 0x0000000000027806 */ /* 0x000fc800040e0100 */
[----:B------:R-:W0:Y:S01]  /*12480*/  POPC R9, R2 ;  /* 0x0000000200097309 */ /* 0x000e220000000000 */
[----:B------:R-:W-:Y:S01]  /*12490*/  ISETP.NE.AND P0, PT, R2, RZ, PT ;  /* 0x000000ff0200720c */ /* 0x000fe20003f05270 */
[----:B0-----:R0:W1:Y:S04]  /*124a0*/  SHFL.IDX PT, R8, R8, R9, 0x1f ;  /* 0x00001f0908087589 */ /* 0x00106800000e0000 */
[----:B------:R0:W2:Y:S08]  /*124b0*/  SHFL.IDX PT, R4, R7, R9, 0x1f ;  /* 0x00001f0907047589 */ /* 0x0000b000000e0000 */
[----:B------:R-:W-:Y:S05]  /*124c0*/  @!P0 BRA `(.L_x_1240) ;  /* 0x0000000000088947 */ /* 0x000fea0003800000 */
[----:B------:R-:W-:-:S05]  /*124d0*/  VIADD R2, R9, 0xffffffff ;  /* 0xffffffff09027836 */ /* 0x000fca0000000000 */
[----:B------:R3:W4:Y:S02]  /*124e0*/  SHFL.IDX PT, R3, R5, R2, 0x1f ;  /* 0x00001f0205037589 */ /* 0x00072400000e0000 */
.L_x_1240:
[----:B----4-:R-:W-:Y:S01]  /*124f0*/  IMAD R3, R3, UR5, R10 ;  /* 0x0000000503037c24 */ /* 0x010fe2000f8e020a */
[----:B-1----:R-:W-:Y:S01]  /*12500*/  ISETP.NE.AND P0, PT, R8, 0x1, PT ;  /* 0x000000010800780c */ /* 0x002fe20003f05270 */
[----:B------:R-:W-:-:S03]  /*12510*/  VIADD R14, R9, UR4 ;  /* 0x00000004090e7c36 */ /* 0x000fc60008000000 */
[----:B------:R1:W-:Y:S01]  /*12520*/  STL [R1], R3 ;  /* 0x0000000301007387 */ /* 0x0003e20000100800 */
[----:B---3--:R-:W-:-:S03]  /*12530*/  IADD3 R5, -R3, UR6, RZ ;  /* 0x0000000603057c10 */ /* 0x008fc6000fffe1ff */
[----:B------:R1:W-:Y:S05]  /*12540*/  STL [R1+0xc], R14 ;  /* 0x00000c0e01007387 */ /* 0x0003ea0000100800 */
[----:B------:R-:W-:Y:S05]  /*12550*/  @!P0 BRA `(.L_x_1241) ;  /* 0x0000000000e08947 */ /* 0x000fea0003800000 */
[----:B0-2---:R-:W-:Y:S02]  /*12560*/  IABS R7, R4 ;  /* 0x0000000400077213 */ /* 0x005fe40000000000 */
[----:B------:R-:W-:Y:S02]  /*12570*/  IABS R9, R8 ;  /* 0x0000000800097213 */ /* 0x000fe40000000000 */
[----:B------:R-:W0:Y:S01]  /*12580*/  I2F.RP R10, R7 ;  /* 0x00000007000a7306 */ /* 0x000e220000209400 */
[----:B------:R-:W-:-:S07]  /*12590*/  IABS R12, R5 ;  /* 0x00000005000c7213 */ /* 0x000fce0000000000 */
[----:B------:R-:W-:Y:S08]  /*125a0*/  I2F.RP R13, R9 ;  /* 0x00000009000d7306 */ /* 0x000ff00000209400 */
[----:B0-----:R-:W1:Y:S02]  /*125b0*/  MUFU.RCP R10, R10 ;  /* 0x0000000a000a7308 */ /* 0x001e640000001000 */
[----:B-1----:R-:W-:-:S06]  /*125c0*/  VIADD R3, R10, 0xffffffe ;  /* 0x0ffffffe0a037836 */ /* 0x002fcc0000000000 */
[----:B------:R-:W0:Y:S02]  /*125d0*/  F2I.FTZ.U32.TRUNC.NTZ R3, R3 ;  /* 0x0000000300037305 */ /* 0x000e24000021f000 */
[----:B0-----:R-:W-:-:S04]  /*125e0*/  IMAD.MOV R2, RZ, RZ, -R3 ;  /* 0x000000ffff027224 */ /* 0x001fc800078e0a03 */
[----:B------:R-:W-:Y:S02]  /*125f0*/  IMAD R11, R2, R7, RZ ;  /* 0x00000007020b7224 */ /* 0x000fe400078e02ff */
[----:B------:R-:W-:-:S04]  /*12600*/  IMAD.MOV.U32 R2, RZ, RZ, RZ ;  /* 0x000000ffff027224 */ /* 0x000fc800078e00ff */
[----:B------:R-:W-:Y:S01]  /*12610*/  IMAD.HI.U32 R11, R3, R11, R2 ;  /* 0x0000000b030b7227 */ /* 0x000fe200078e0002 */
[----:B------:R-:W-:Y:S01]  /*12620*/  IABS R3, R4 ;  /* 0x0000000400037213 */ /* 0x000fe20000000000 */
[----:B------:R-:W0:Y:S04]  /*12630*/  MUFU.RCP R2, R13 ;  /* 0x0000000d00027308 */ /* 0x000e280000001000 */
[----:B------:R-:W-:Y:S02]  /*12640*/  IMAD.MOV R3, RZ, RZ, -R3 ;  /* 0x000000ffff037224 */ /* 0x000fe400078e0a03 */
[----:B------:R-:W-:-:S04]  /*12650*/  IMAD.HI.U32 R10, R11, R12, RZ ;  /* 0x0000000c0b0a7227 */ /* 0x000fc800078e00ff */
[----:B------:R-:W-:-:S05]  /*12660*/  IMAD R12, R10, R3, R12 ;  /* 0x000000030a0c7224 */ /* 0x000fca00078e020c */
[----:B------:R-:W-:Y:S01]  /*12670*/  ISETP.GT.U32.AND P1, PT, R7, R12, PT ;  /* 0x0000000c0700720c */ /* 0x000fe20003f24070 */
[----:B0-----:R-:W-:-:S06]  /*12680*/  VIADD R3, R2, 0xffffffe ;  /* 0x0ffffffe02037836 */ /* 0x001fcc0000000000 */
[----:B------:R-:W0:Y:S06]  /*12690*/  F2I.FTZ.U32.TRUNC.NTZ R3, R3 ;  /* 0x0000000300037305 */ /* 0x000e2c000021f000 */
[----:B------:R-:W-:Y:S02]  /*126a0*/  @!P1 IMAD.IADD R12, R12, 0x1, -R7 ;  /* 0x000000010c0c9824 */ /* 0x000fe400078e0a07 */
[----:B------:R-:W-:Y:S01]  /*126b0*/  @!P1 VIADD R10, R10, 0x1 ;  /* 0x000000010a0a9836 */ /* 0x000fe20000000000 */
[----:B------:R-:W-:Y:S02]  /*126c0*/  ISETP.NE.AND P1, PT, R4, RZ, PT ;  /* 0x000000ff0400720c */ /* 0x000fe40003f25270 */
[----:B------:R-:W-:Y:S01]  /*126d0*/  ISETP.GE.U32.AND P0, PT, R12, R7, PT ;  /* 0x000000070c00720c */ /* 0x000fe20003f06070 */
[----:B0-----:R-:W-:-:S04]  /*126e0*/  IMAD.MOV R2, RZ, RZ, -R3 ;  /* 0x000000ffff027224 */ /* 0x001fc800078e0a03 */
[----:B------:R-:W-:Y:S02]  /*126f0*/  IMAD R7, R2, R9, RZ ;  /* 0x0000000902077224 */ /* 0x000fe400078e02ff */
[----:B------:R-:W-:-:S06]  /*12700*/  IMAD.MOV.U32 R2, RZ, RZ, RZ ;  /* 0x000000ffff027224 */ /* 0x000fcc00078e00ff */
[----:B------:R-:W-:Y:S02]  /*12710*/  @P0 VIADD R10, R10, 0x1 ;  /* 0x000000010a0a0836 */ /* 0x000fe40000000000 */
[----:B------:R-:W-:Y:S01]  /*12720*/  IMAD.HI.U32 R7, R3, R7, R2 ;  /* 0x0000000703077227 */ /* 0x000fe200078e0002 */
[----:B------:R-:W-:Y:S02]  /*12730*/  LOP3.LUT R2, R5, R4, RZ, 0x3c, !PT ;  /* 0x0000000405027212 */ /* 0x000fe400078e3cff */
[----:B------:R-:W-:Y:S02]  /*12740*/  IABS R3, R8 ;  /* 0x0000000800037213 */ /* 0x000fe40000000000 */
[----:B------:R-:W-:-:S03]  /*12750*/  ISETP.GE.AND P2, PT, R2, RZ, PT ;  /* 0x000000ff0200720c */ /* 0x000fc60003f46270 */
[----:B------:R-:W-:-:S10]  /*12760*/  IMAD.MOV R3, RZ, RZ, -R3 ;  /* 0x000000ffff037224 */ /* 0x000fd400078e0a03 */
[----:B------:R-:W-:Y:S01]  /*12770*/  @!P2 IMAD.MOV R10, RZ, RZ, -R10 ;  /* 0x000000ffff0aa224 */ /* 0x000fe200078e0a0a */
[----:B------:R-:W-:-:S04]  /*12780*/  @!P1 LOP3.LUT R10, RZ, R4, RZ, 0x33, !PT ;  /* 0x00000004ff0a9212 */ /* 0x000fc800078e33ff */
        /* <DEDUP_REMOVED lines=8> */
[----:B------:R-:W-:-:S04]  /*12810*/  LOP3.LUT R2, R10, R8, RZ, 0x3c, !PT ;  /* 0x000000080a027212 */ /* 0x000fc800078e3cff */
[----:B------:R-:W-:Y:S01]  /*12820*/  ISETP.GE.AND P2, PT, R2, RZ, PT ;  /* 0x000000ff0200720c */ /* 0x000fe20003f46270 */
[----:B------:R-:W-:-:S04]  /*12830*/  IMAD.MOV R2, RZ, RZ, -R10 ;  /* 0x000000ffff027224 */ /* 0x000fc800078e0a0a */
[----:B------:R-:W-:Y:S02]  /*12840*/  IMAD R2, R4, R2, R5 ;  /* 0x0000000204027224 */ /* 0x000fe400078e0205 */
        /* <DEDUP_REMOVED lines=8> */
[----:B------:R-:W-:Y:S05]  /*128d0*/  BRA `(.L_x_1242) ;  /* 0x0000000000f87947 */ /* 0x000fea0003800000 */
.L_x_1241:
[----:B-1----:R-:W1:Y:S01]  /*128e0*/  LDC.64 R2, c[0x0][0xc90] ;  /* 0x00032400ff027b82 */ /* 0x002e620000000a00 */
[----:B------:R-:W-:Y:S01]  /*128f0*/  ULDC.64 UR6, c[0x0][0x208] ;  /* 0x0000820000067ab9 */ /* 0x000fe20000000a00 */
[----:B-1----:R-:W-:-:S05]  /*12900*/  IMAD.WIDE R2, R14, 0x4, R2 ;  /* 0x000000040e027825 */ /* 0x002fca00078e0202 */
[----:B0-----:R0:W2:Y:S02]  /*12910*/  LDG.E R7, desc[UR6][R2.64] ;  /* 0x0000000602077981 */ /* 0x0010a4000c1e1900 */
[----:B0-----:R-:W-:Y:S02]  /*12920*/  IMAD.MOV.U32 R2, RZ, RZ, RZ ;  /* 0x000000ffff027224 */ /* 0x001fe400078e00ff */
[----:B--2---:R-:W-:-:S05]  /*12930*/  IMAD R8, R4, R7, RZ ;  /* 0x0000000704087224 */ /* 0x004fca00078e02ff */
[----:B------:R-:W-:-:S04]  /*12940*/  IABS R9, R8 ;  /* 0x0000000800097213 */ /* 0x000fc80000000000 */
[----:B------:R-:W0:Y:S08]  /*12950*/  I2F.RP R10, R9 ;  /* 0x00000009000a7306 */ /* 0x000e300000209400 */
[----:B0-----:R-:W0:Y:S02]  /*12960*/  MUFU.RCP R10, R10 ;  /* 0x0000000a000a7308 */ /* 0x001e240000001000 */
[----:B0-----:R-:W-:-:S06]  /*12970*/  VIADD R11, R10, 0xffffffe ;  /* 0x0ffffffe0a0b7836 */ /* 0x001fcc0000000000 */
[----:B------:R-:W0:Y:S02]  /*12980*/  F2I.FTZ.U32.TRUNC.NTZ R3, R11 ;  /* 0x0000000b00037305 */ /* 0x000e24000021f000 */
[----:B0-----:R-:W-:-:S04]  /*12990*/  IMAD.MOV R12, RZ, RZ, -R3 ;  /* 0x000000ffff0c7224 */ /* 0x001fc800078e0a03 */
[----:B------:R-:W-:-:S04]  /*129a0*/  IMAD R13, R12, R9, RZ ;  /* 0x000000090c0d7224 */ /* 0x000fc800078e02ff */
[----:B------:R-:W-:Y:S01]  /*129b0*/  IMAD.HI.U32 R2, R3, R13, R2 ;  /* 0x0000000d03027227 */ /* 0x000fe200078e0002 */
[----:B------:R-:W-:Y:S02]  /*129c0*/  IABS R13, R5 ;  /* 0x00000005000d7213 */ /* 0x000fe40000000000 */
[----:B------:R-:W-:-:S03]  /*129d0*/  IABS R3, R8 ;  /* 0x0000000800037213 */ /* 0x000fc60000000000 */
[----:B------:R-:W-:-:S04]  /*129e0*/  IMAD.HI.U32 R2, R2, R13, RZ ;  /* 0x0000000d02027227 */ /* 0x000fc800078e00ff */
[----:B------:R-:W-:-:S04]  /*129f0*/  IMAD.MOV R3, RZ, RZ, -R3 ;  /* 0x000000ffff037224 */ /* 0x000fc800078e0a03 */
        /* <DEDUP_REMOVED lines=11> */
[----:B------:R-:W-:Y:S02]  /*12ab0*/  IMAD R9, R7, R2, RZ ;  /* 0x0000000207097224 */ /* 0x000fe400078e02ff */
[----:B------:R-:W-:Y:S02]  /*12ac0*/  IMAD.MOV R2, RZ, RZ, -R2 ;  /* 0x000000ffff027224 */ /* 0x000fe400078e0a02 */
[----:B------:R-:W-:Y:S02]  /*12ad0*/  IMAD.MOV R10, RZ, RZ, -R9 ;  /* 0x000000ffff0a7224 */ /* 0x000fe400078e0a09 */
[----:B------:R-:W-:Y:S02]  /*12ae0*/  IMAD R8, R8, R2, R5 ;  /* 0x0000000208087224 */ /* 0x000fe400078e0205 */
[----:B------:R-:W-:Y:S01]  /*12af0*/  IMAD.MOV.U32 R2, RZ, RZ, RZ ;  /* 0x000000ffff027224 */ /* 0x000fe200078e00ff */
[----:B------:R-:W-:Y:S02]  /*12b00*/  VIADDMNMX R7, R10, UR5, R7, PT ;  /* 0x000000050a077c46 */ /* 0x000fe4000b800107 */
[----:B------:R-:W-:-:S02]  /*12b10*/  IADD3 R9, R9, 0x1000000, R8 ;  /* 0x0100000009097810 */ /* 0x000fc40007ffe008 */
[----:B------:R-:W-:-:S04]  /*12b20*/  IABS R10, R7 ;  /* 0x00000007000a7213 */ /* 0x000fc80000000000 */
[----:B------:R-:W0:Y:S08]  /*12b30*/  I2F.RP R11, R10 ;  /* 0x0000000a000b7306 */ /* 0x000e300000209400 */
[----:B0-----:R-:W0:Y:S02]  /*12b40*/  MUFU.RCP R11, R11 ;  /* 0x0000000b000b7308 */ /* 0x001e240000001000 */
[----:B0-----:R-:W-:Y:S01]  /*12b50*/  VIADD R3, R11, 0xffffffe ;  /* 0x0ffffffe0b037836 */ /* 0x001fe20000000000 */
[----:B------:R-:W-:-:S05]  /*12b60*/  IABS R11, R7 ;  /* 0x00000007000b7213 */ /* 0x000fca0000000000 */
[----:B------:R-:W0:Y:S02]  /*12b70*/  F2I.FTZ.U32.TRUNC.NTZ R3, R3 ;  /* 0x0000000300037305 */ /* 0x000e24000021f000 */
[----:B0-----:R-:W-:-:S04]  /*12b80*/  IMAD.MOV R5, RZ, RZ, -R3 ;  /* 0x000000ffff057224 */ /* 0x001fc800078e0a03 */
[----:B------:R-:W-:-:S04]  /*12b90*/  IMAD R5, R5, R10, RZ ;  /* 0x0000000a05057224 */ /* 0x000fc800078e02ff */
[----:B------:R-:W-:Y:S01]  /*12ba0*/  IMAD.HI.U32 R2, R3, R5, R2 ;  /* 0x0000000503027227 */ /* 0x000fe200078e0002 */
[----:B------:R-:W-:-:S03]  /*12bb0*/  IABS R5, R8 ;  /* 0x0000000800057213 */ /* 0x000fc60000000000 */
[----:B------:R-:W-:Y:S02]  /*12bc0*/  IMAD.MOV R3, RZ, RZ, -R11 ;  /* 0x000000ffff037224 */ /* 0x000fe400078e0a0b */
        /* <DEDUP_REMOVED lines=11> */
[----:B------:R-:W-:Y:S01]  /*12c80*/  @!P1 LOP3.LUT R2, RZ, R7, RZ, 0x33, !PT ;  /* 0x00000007ff029212 */ /* 0x000fe200078e33ff */
[----:B------:R-:W-:-:S04]  /*12c90*/  IMAD.MOV R7, RZ, RZ, -R7 ;  /* 0x000000ffff077224 */ /* 0x000fc800078e0a07 */
[----:B------:R-:W-:-:S05]  /*12ca0*/  IMAD R3, R2, R7, R9 ;  /* 0x0000000702037224 */ /* 0x000fca00078e0209 */
[----:B------:R1:W-:Y:S02]  /*12cb0*/  STL [R1+0x8], R3 ;  /* 0x0000080301007387 */ /* 0x0003e40000100800 */
.L_x_1242:
[----:B01----:R-:W-:-:S05]  /*12cc0*/  LOP3.LUT R3, RZ, R2, RZ, 0x33, !PT ;  /* 0x00000002ff037212 */ /* 0x003fca00078e33ff */
[----:B------:R-:W-:-:S05]  /*12cd0*/  IMAD.IADD R2, R4, 0x1, R3 ;  /* 0x0000000104027824 */ /* 0x000fca00078e0203 */
[----:B------:R1:W-:Y:S01]  /*12ce0*/  STL [R1+0x4], R2 ;  /* 0x0000040201007387 */ /* 0x0003e20000100800 */
[----:B------:R-:W-:Y:S05]  /*12cf0*/  BRA `(.L_x_1243) ;  /* 0x0000000000107947 */ /* 0x000fea0003800000 */
.L_x_1238:
[----:B------:R-:W-:Y:S01]  /*12d00*/  IMAD.U32 R2, RZ, RZ, UR6 ;  /* 0x00000006ff027e24 */ /* 0x000fe2000f8e00ff */
[----:B------:R0:W-:Y:S04]  /*12d10*/  STL [R1+0x4], RZ ;  /* 0x000004ff01007387 */ /* 0x0001e80000100800 */
[----:B------:R0:W-:Y:S04]  /*12d20*/  STL [R1+0x8], RZ ;  /* 0x000008ff01007387 */ /* 0x0001e80000100800 */
[----:B------:R0:W-:Y:S02]  /*12d30*/  STL [R1], R2 ;  /* 0x0000000201007387 */ /* 0x0001e40000100800 */
.L_x_1243:
[----:B------:R-:W2:Y:S04]  /*12d40*/  LDL R8, [R1] ;  /* 0x0000000001087983 */ /* 0x000ea80000100800 */
[----:B------:R-:W2:Y:S04]  /*12d50*/  LDL R9, [R1+0x4] ;  /* 0x0000040001097983 */ /* 0x000ea80000100800 */
[----:B------:R-:W2:Y:S04]  /*12d60*/  LDL R10, [R1+0x8] ;  /* 0x00000800010a7983 */ /* 0x000ea80000100800 */
[----:B------:R-:W2:Y:S01]  /*12d70*/  LDL R11, [R1+0xc] ;  /* 0x00000c00010b7983 */ /* 0x000ea20000100800 */
[----:B------:R-:W-:-:S13]  /*12d80*/  ISETP.NE.AND P0, PT, R0, RZ, PT ;  /* 0x000000ff0000720c */ /* 0x000fda0003f05270 */
[----:B------:R-:W3:Y:S01]  /*12d90*/  @!P0 S2R R3, SR_CgaCtaId ;  /* 0x0000000000038919 */ /* 0x000ee20000008800 */
[----:B------:R-:W-:-:S04]  /*12da0*/  @!P0 MOV R0, 0x400 ;  /* 0x0000040000008802 */ /* 0x000fc80000000f00 */
[----:B---3--:R-:W-:-:S05]  /*12db0*/  @!P0 LEA R0, R3, R0, 0x18 ;  /* 0x0000000003008211 */ /* 0x008fca00078ec0ff */
[----:B--2---:R2:W-:Y:S01]  /*12dc0*/  @!P0 STS.128 [R0+0x2a8d0], R8 ;  /* 0x02a8d00800008388 */ /* 0x0045e20000000c00 */
[----:B------:R-:W-:Y:S06]  /*12dd0*/  BAR.ARV 0x5, 0x180 ;  /* 0x0146000000007b1d */ /* 0x000fec0000002000 */
.L_x_1236:
        /* <DEDUP_REMOVED lines=8> */
[----:B------:R-:W4:Y:S01]  /*12e60*/  S2UR UR5, SR_CgaCtaId ;  /* 0x00000000000579c3 */ /* 0x000f220000008800 */
[C---:B--2---:R-:W-:Y:S01]  /*12e70*/  IMAD.SHL.U32 R0, R6.reuse, 0x8, RZ ;  /* 0x0000000806007824 */ /* 0x044fe200078e00ff */
[----:B------:R-:W-:Y:S01]  /*12e80*/  LOP3.LUT R4, R6, 0x7f, RZ, 0xc0, !PT ;  /* 0x0000007f06047812 */ /* 0x000fe200078ec0ff */
[----:B------:R-:W-:Y:S01]  /*12e90*/  UMOV UR4, 0x400 ;  /* 0x0000040000047882 */ /* 0x000fe20000000000 */
[----:B------:R-:W-:Y:S01]  /*12ea0*/  BSSY B8, `(.L_x_1244) ;  /* 0x000060f000087945 */ /* 0x000fe20003800000 */
[----:B------:R-:W-:Y:S01]  /*12eb0*/  IMAD.MOV.U32 R19, RZ, RZ, RZ ;  /* 0x000000ffff137224 */ /* 0x000fe200078e00ff */
[----:B------:R-:W-:Y:S01]  /*12ec0*/  LOP3.LUT R3, R0, 0x1f8, RZ, 0xc0, !PT ;  /* 0x000001f800037812 */ /* 0x000fe200078ec0ff */
[----:B01----:R-:W-:Y:S01]  /*12ed0*/  IMAD.SHL.U32 R2, R4, 0x8, RZ ;  /* 0x0000000804027824 */ /* 0x003fe200078e00ff */
[----:B------:R-:W-:Y:S01]  /*12ee0*/  LOP3.LUT R0, R0, 0x38, RZ, 0xc0, !PT ;  /* 0x0000003800007812 */ /* 0x000fe200078ec0ff */
[----:B------:R-:W-:Y:S01]  /*12ef0*/  ULDC UR38, c[0x0][0xc] ;  /* 0x0000030000267ab9 */ /* 0x000fe20000000800 */
[----:B------:R-:W-:Y:S01]  /*12f00*/  LOP3.LUT R3, R3, 0x38, R6, 0x78, !PT ;  /* 0x0000003803037812 */ /* 0x000fe200078e7806 */
[----:B------:R-:W-:Y:S01]  /*12f10*/  IMAD.SHL.U32 R6, R6, 0x10, RZ ;  /* 0x0000001006067824 */ /* 0x000fe200078e00ff */
[----:B------:R-:W-:-:S02]  /*12f20*/  ULDC.64 UR36, c[0x0][0x198] ;  /* 0x0000660000247ab9 */ /* 0x000fc40000000a00 */
[----:B------:R-:W-:Y:S02]  /*12f30*/  LOP3.LUT R3, R3, 0x200, R2, 0xf8, !PT ;  /* 0x0000020003037812 */ /* 0x000fe400078ef802 */
[----:B------:R-:W-:-:S04]  /*12f40*/  SHF.R.U32.HI R2, RZ, 0x3, R4 ;  /* 0x00000003ff027819 */ /* 0x000fc80000011604 */
[----:B------:R-:W-:Y:S01]  /*12f50*/  LOP3.LUT R4, R2, 0x70, R6, 0xf8, !PT ;  /* 0x0000007002047812 */ /* 0x000fe200078ef806 */
[----:B------:R-:W-:Y:S01]  /*12f60*/  IMAD.MOV.U32 R2, RZ, RZ, 0x1 ;  /* 0x00000001ff027424 */ /* 0x000fe200078e00ff */
[----:B----4-:R-:W-:-:S06]  /*12f70*/  ULEA UR4, UR5, UR4, 0x18 ;  /* 0x0000000405047291 */ /* 0x010fcc000f8ec03f */
[----:B------:R-:W-:-:S04]  /*12f80*/  IMAD.U32 R18, RZ, RZ, UR4 ;  /* 0x00000004ff127e24 */ /* 0x000fc8000f8e00ff */
[----:B------:R-:W-:-:S05]  /*12f90*/  IMAD R3, R3, 0x2, R18 ;  /* 0x0000000203037824 */ /* 0x000fca00078e0212 */
[----:B------:R-:W-:Y:S04]  /*12fa0*/  STL [R1+0x20], R3 ;  /* 0x0000200301007387 */ /* 0x000fe80000100800 */
[----:B------:R-:W-:Y:S04]  /*12fb0*/  STL [R1+0x50], RZ ;  /* 0x000050ff01007387 */ /* 0x000fe80000100800 */
[----:B------:R0:W-:Y:S02]  /*12fc0*/  STL [R1+0x10], R2 ;  /* 0x0000100201007387 */ /* 0x0001e40000100800 */
[----:B0-----:R-:W-:-:S02]  /*12fd0*/  LOP3.LUT R2, R0, 0x40, RZ, 0xfc, !PT ;  /* 0x0000004000027812 */ /* 0x001fc400078efcff */
[----:B------:R-:W-:-:S07]  /*12fe0*/  LOP3.LUT R0, R0, 0x80, RZ, 0xfc, !PT ;  /* 0x0000008000007812 */ /* 0x000fce00078efcff */
.L_x_1356:
[----:B---3--:R-:W2:Y:S01]  /*12ff0*/  LDL R9, [R1+0xc] ;  /* 0x00000c0001097983 */ /* 0x008ea20000100800 */
[----:B------:R-:W-:Y:S05]  /*13000*/  YIELD ;  /* 0x0000000000007946 */ /* 0x000fea0003800000 */
[----:B------:R-:W-:Y:S01]  /*13010*/  ULDC.64 UR4, c[0x0][0xa28] ;  /* 0x00028a0000047ab9 */ /* 0x000fe20000000a00 */
[----:B------:R-:W-:Y:S01]  /*13020*/  IMAD.MOV.U32 R0, RZ, RZ, RZ ;  /* 0x000000ffff007224 */ /* 0x000fe200078e00ff */
[----:B------:R-:W-:Y:S01]  /*13030*/  ISETP.NE.U32.AND P0, PT, RZ, UR4, PT ;  /* 0x00000004ff007c0c */ /* 0x000fe2000bf05070 */
[----:B01----:R-:W0:Y:S01]  /*13040*/  LDC.64 R4, c[0x0][0xa00] ;  /* 0x00028000ff047b82 */ /* 0x003e220000000a00 */
[----:B------:R-:W-:Y:S01]  /*13050*/  ULDC.64 UR8, c[0x0][0x208] ;  /* 0x0000820000087ab9 */ /* 0x000fe20000000a00 */
[----:B------:R-:W-:Y:S01]  /*13060*/  IMAD.MOV.U32 R10, RZ, RZ, RZ ;  /* 0x000000ffff0a7224 */ /* 0x000fe200078e00ff */
[----:B------:R-:W-:Y:S01]  /*13070*/  ISETP.NE.AND.EX P0, PT, RZ, UR5, PT, P0 ;  /* 0x00000005ff007c0c */ /* 0x000fe2000bf05300 */
[----:B------:R-:W-:Y:S01]  /*13080*/  ULDC.64 UR4, c[0x0][0xa18] ;  /* 0x0002860000047ab9 */ /* 0x000fe20000000a00 */
[----:B------:R-:W-:-:S11]  /*13090*/  ULDC.64 UR6, c[0x0][0xa08] ;  /* 0x0002820000067ab9 */ /* 0x000fd60000000a00 */
[----:B------:R-:W2:Y:S02]  /*130a0*/  @P0 LDC.64 R2, c[0x0][0xa28] ;  /* 0x00028a00ff020b82 */ /* 0x000ea40000000a00 */
[----:B--2---:R-:W-:-:S05]  /*130b0*/  @P0 IMAD.WIDE R2, R9, 0x4, R2 ;  /* 0x0000000409020825 */ /* 0x004fca00078e0202 */
[----:B------:R1:W5:Y:S01]  /*130c0*/  @P0 LDG.E R0, desc[UR8][R2.64] ;  /* 0x0000000802000981 */ /* 0x000362000c1e1900 */
[----:B------:R-:W-:Y:S01]  /*130d0*/  ISETP.NE.U32.AND P0, PT, RZ, UR4, PT ;  /* 0x00000004ff007c0c */ /* 0x000fe2000bf05070 */
[----:B0-----:R-:W-:Y:S01]  /*130e0*/  IMAD.WIDE R4, R9, 0x4, R4 ;  /* 0x0000000409047825 */ /* 0x001fe200078e0204 */
[----:B------:R-:W-:Y:S02]  /*130f0*/  ISETP.NE.U32.AND P1, PT, RZ, UR6, PT ;  /* 0x00000006ff007c0c */ /* 0x000fe4000bf25070 */
[----:B------:R-:W-:Y:S01]  /*13100*/  ISETP.NE.AND.EX P2, PT, RZ, UR5, PT, P0 ;  /* 0x00000005ff007c0c */ /* 0x000fe2000bf45300 */
[----:B------:R-:W-:Y:S01]  /*13110*/  ULDC.64 UR4, c[0x0][0xa00] ;  /* 0x0002800000047ab9 */ /* 0x000fe20000000a00 */
[----:B------:R-:W-:Y:S01]  /*13120*/  ISETP.NE.AND.EX P1, PT, RZ, UR7, PT, P1 ;  /* 0x00000007ff007c0c */ /* 0x000fe2000bf25310 */
[----:B------:R-:W-:Y:S01]  /*13130*/  IMAD.MOV.U32 R8, RZ, RZ, RZ ;  /* 0x000000ffff087224 */ /* 0x000fe200078e00ff */
[----:B------:R-:W-:Y:S01]  /*13140*/  ISETP.NE.U32.AND P0, PT, RZ, UR4, PT ;  /* 0x00000004ff007c0c */ /* 0x000fe2000bf05070 */
[----:B-1----:R-:W0:Y:S03]  /*13150*/  LDC.64 R2, c[0x0][0xa08] ;  /* 0x00028200ff027b82 */ /* 0x002e260000000a00 */
[----:B------:R-:W-:-:S05]  /*13160*/  ISETP.NE.AND.EX P0, PT, RZ, UR5, PT, P0 ;  /* 0x00000005ff007c0c */ /* 0x000fca000bf05300 */
[----:B------:R-:W1:Y:S08]  /*13170*/  @P2 LDC.64 R6, c[0x0][0xa18] ;  /* 0x00028600ff062b82 */ /* 0x000e700000000a00 */
[----:B------:R-:W2:Y:S01]  /*13180*/  @P0 LDG.E R10, desc[UR8][R4.64] ;  /* 0x00000008040a0981 */ /* 0x000ea2000c1e1900 */
[----:B------:R-:W-:Y:S01]  /*13190*/  ULDC UR4, c[0x0][0x288] ;  /* 0x0000a20000047ab9 */ /* 0x000fe20000000800 */
[----:B0-----:R-:W-:-:S05]  /*131a0*/  IMAD.WIDE R2, R9, 0x4, R2 ;  /* 0x0000000409027825 */ /* 0x001fca00078e0202 */
[----:B------:R-:W5:Y:S01]  /*131b0*/  @P1 LDG.E R8, desc[UR8][R2.64] ;  /* 0x0000000802081981 */ /* 0x000f62000c1e1900 */
[----:B-1----:R-:W-:-:S03]  /*131c0*/  @P2 IMAD.WIDE R6, R9, 0x4, R6 ;  /* 0x0000000409062825 */ /* 0x002fc600078e0206 */
        /* <DEDUP_REMOVED lines=14> */
[----:B------:R-:W-:Y:S02]  /*132b0*/  ULDC.64 UR4, c[0x0][0x208] ;  /* 0x0000820000047ab9 */ /* 0x000fe40000000a00 */
[----:B------:R-:W0:Y:S04]  /*132c0*/  LDG.E R7, desc[UR4][R4.64] ;  /* 0x0000000404077981 */ /* 0x000e28000c1e1900 */
[----:B------:R-:W0:Y:S02]  /*132d0*/  LDG.E R4, desc[UR4][R4.64+0x4] ;  /* 0x0000040404047981 */ /* 0x000e24000c1e1900 */
[----:B0-----:R-:W-:-:S05]  /*132e0*/  IMAD.IADD R10, R4, 0x1, -R7 ;  /* 0x00000001040a7824 */ /* 0x001fca00078e0a07 */
[----:B------:R1:W-:Y:S02]  /*132f0*/  STL [R1+0x2c], R10 ;  /* 0x00002c0a01007387 */ /* 0x0003e40000100800 */
.L_x_1245:
[----:B------:R-:W2:Y:S01]  /*13300*/  LDL.LU R5, [R1+0x8] ;  /* 0x0000080001057983 */ /* 0x000ea20000300800 */
[----:B------:R-:W-:Y:S02]  /*13310*/  ULDC.64 UR4, c[0x0][0xa20] ;  /* 0x0002880000047ab9 */ /* 0x000fe40000000a00 */
[----:B------:R-:W-:-:S04]  /*13320*/  ISETP.NE.U32.AND P0, PT, RZ, UR4, PT ;  /* 0x00000004ff007c0c */ /* 0x000fc8000bf05070 */
[----:B------:R-:W-:Y:S02]  /*13330*/  ISETP.NE.AND.EX P0, PT, RZ, UR5, PT, P0 ;  /* 0x00000005ff007c0c */ /* 0x000fe4000bf05300 */
[C---:B--2---:R-:W-:Y:S02]  /*13340*/  LOP3.LUT R7, R5.reuse, 0xff000000, RZ, 0xc0, !PT ;  /* 0xff00000005077812 */ /* 0x044fe400078ec0ff */
[C---:B------:R-:W-:Y:S02]  /*13350*/  LOP3.LUT R4, R5.reuse, 0xff0000, RZ, 0xc0, !PT ;  /* 0x00ff000005047812 */ /* 0x040fe400078ec0ff */
[----:B------:R-:W-:Y:S02]  /*13360*/  SHF.R.U32.HI R7, RZ, 0x8, R7 ;  /* 0x00000008ff077819 */ /* 0x000fe40000011607 */
[----:B------:R-:W-:Y:S02]  /*13370*/  LOP3.LUT R16, R5, 0xffff, RZ, 0xc0, !PT ;  /* 0x0000ffff05107812 */ /* 0x000fe400078ec0ff */
[----:B------:R-:W-:Y:S01]  /*13380*/  LEA.HI R7, R4, R7, RZ, 0x10 ;  /* 0x0000000704077211 */ /* 0x000fe200078f80ff */
[----:B-----5:R-:W-:-:S05]  /*13390*/  IMAD.IADD R4, R8, 0x1, R0 ;  /* 0x0000000108047824 */ /* 0x020fca00078e0200 */
[----:B------:R2:W-:Y:S01]  /*133a0*/  STL [R1+0x14], R4 ;  /* 0x0000140401007387 */ /* 0x0005e20000100800 */
[----:B------:R-:W-:Y:S05]  /*133b0*/  @!P0 BRA `(.L_x_1246) ;  /* 0x0000000000148947 */ /* 0x000fea0003800000 */
[----:B------:R-:W3:Y:S01]  /*133c0*/  LDC.64 R2, c[0x0][0xa20] ;  /* 0x00028800ff027b82 */ /* 0x000ee20000000a00 */
[----:B------:R-:W-:Y:S01]  /*133d0*/  ULDC.64 UR4, c[0x0][0x208] ;  /* 0x0000820000047ab9 */ /* 0x000fe20000000a00 */
[----:B---3--:R-:W-:-:S05]  /*133e0*/  IMAD.WIDE R2, R9, 0x4, R2 ;  /* 0x0000000409027825 */ /* 0x008fca00078e0202 */
[----:B------:R3:W5:Y:S01]  /*133f0*/  LDG.E R6, desc[UR4][R2.64] ;  /* 0x0000000402067981 */ /* 0x000762000c1e1900 */
[----:B------:R-:W-:Y:S05]  /*13400*/  BRA `(.L_x_1247) ;  /* 0x0000000000147947 */ /* 0x000fea0003800000 */
.L_x_1246:
[----:B------:R-:W-:Y:S05]  /*13410*/  @!P1 BRA `(.L_x_1247) ;  /* 0x0000000000109947 */ /* 0x000fea0003800000 */
[----:B------:R-:W-:Y:S02]  /*13420*/  ULDC.64 UR4, c[0x0][0x208] ;  /* 0x0000820000047ab9 */ /* 0x000fe40000000a00 */
[----:B------:R-:W3:Y:S04]  /*13430*/  LDG.E R6, desc[UR4][R2.64] ;  /* 0x0000000402067981 */ /* 0x000ee8000c1e1900 */
[----:B------:R-:W3:Y:S02]  /*13440*/  LDG.E R2, desc[UR4][R2.64+0x4] ;  /* 0x0000040402027981 */ /* 0x000ee4000c1e1900 */
[----:B---3--:R-:W-:-:S07]  /*13450*/  IMAD.IADD R6, R2, 0x1, -R6 ;  /* 0x0000000102067824 */ /* 0x008fce00078e0a06 */
.L_x_1247:
[----:B--2---:R-:W2:Y:S01]  /*13460*/  LDL.LU R4, [R1+0x4] ;  /* 0x0000040001047983 */ /* 0x004ea20000300800 */
[----:B---3--:R-:W3:Y:S01]  /*13470*/  LDC R2, c[0x0][0x448] ;  /* 0x00011200ff027b82 */ /* 0x008ee20000000800 */
[----:B-----5:R-:W-:Y:S01]  /*13480*/  IMAD.IADD R0, R6, 0x1, -R0 ;  /* 0x0000000106007824 */ /* 0x020fe200078e0a00 */
[----:B---3--:R-:W-:-:S13]  /*13490*/  ISETP.NE.AND P1, PT, R2, 0x1, PT ;  /* 0x000000010200780c */ /* 0x008fda0003f25270 */
[----:B------:R-:W3:Y:S08]  /*134a0*/  @P1 LDC R3, c[0x0][0x44c] ;  /* 0x00011300ff031b82 */ /* 0x000ef00000000800 */
[----:B------:R-:W4:Y:S01]  /*134b0*/  @P1 LDC R2, c[0x0][0x450] ;  /* 0x00011400ff021b82 */ /* 0x000f220000000800 */
[----:B--2---:R-:W-:-:S04]  /*134c0*/  IMAD.SHL.U32 R11, R4, 0x80, RZ ;  /* 0x00000080040b7824 */ /* 0x004fc800078e00ff */
[----:B------:R-:W-:Y:S01]  /*134d0*/  VIADD R4, R11, 0x7f ;  /* 0x0000007f0b047836 */ /* 0x000fe20000000000 */
[----:B------:R2:W-:Y:S03]  /*134e0*/  STL [R1+0x28], R11 ;  /* 0x0000280b01007387 */ /* 0x0005e60000100800 */
[----:B---3--:R-:W-:-:S04]  /*134f0*/  @P1 IMAD.HI.U32 R3, R4, R3, RZ ;  /* 0x0000000304031227 */ /* 0x008fc800078e00ff */
[----:B------:R-:W-:Y:S01]  /*13500*/  IMAD.MOV.U32 R6, RZ, RZ, R4 ;  /* 0x000000ffff067224 */ /* 0x000fe200078e0004 */
[----:B----4-:R-:W-:Y:S01]  /*13510*/  @P1 SHF.R.U32.HI R6, RZ, R2, R3 ;  /* 0x00000002ff061219 */ /* 0x010fe20000011603 */
[----:B------:R-:W-:-:S04]  /*13520*/  VIADD R2, R0, 0x5f ;  /* 0x0000005f00027836 */ /* 0x000fc80000000000 */
[----:B------:R-:W-:-:S05]  /*13530*/  IMAD.HI R2, R2, 0x2aaaaaab, RZ ;  /* 0x2aaaaaab02027827 */ /* 0x000fca00078e02ff */
[----:B------:R-:W-:-:S04]  /*13540*/  SHF.R.U32.HI R3, RZ, 0x1f, R2 ;  /* 0x0000001fff037819 */ /* 0x000fc80000011602 */
[----:B------:R-:W-:Y:S02]  /*13550*/  LEA.HI.SX32 R9, R2, R3, 0x1c ;  /* 0x0000000302097211 */ /* 0x000fe400078fe2ff */
[----:B------:R-:W-:-:S03]  /*13560*/  IADD3 R2, R0, 0x1, -R10 ;  /* 0x0000000100027810 */ /* 0x000fc60007ffe80a */
[----:B------:R2:W-:Y:S02]  /*13570*/  STL [R1+0x58], R9 ;  /* 0x0000580901007387 */ /* 0x0005e40000100800 */
[----:B------:R-:W-:Y:S02]  /*13580*/  IMAD.IADD R6, R2, 0x1, R6 ;  /* 0x0000000102067824 */ /* 0x000fe400078e0206 */
[----:B------:R-:W3:Y:S02]  /*13590*/  LDC.64 R2, c[0x0][0x9e0] ;  /* 0x00027800ff027b82 */ /* 0x000ee40000000a00 */
[----:B---3--:R-:W-:Y:S01]  /*135a0*/  ISETP.GE.AND P2, PT, R3, 0x1, PT ;  /* 0x000000010300780c */ /* 0x008fe20003f46270 */
[----:B------:R-:W-:-:S12]  /*135b0*/  IMAD.IADD R2, R6, 0x1, R2 ;  /* 0x0000000106027824 */ /* 0x000fd800078e0202 */
[----:B--2---:R-:W-:Y:S05]  /*135c0*/  @!P2 BRA `(.L_x_1248) ;  /* 0x000000000048a947 */ /* 0x004fea0003800000 */
[C---:B------:R-:W-:Y:S01]  /*135d0*/  ISETP.GT.AND P0, PT, R6.reuse, RZ, PT ;  /* 0x000000ff0600720c */ /* 0x040fe20003f04270 */
[----:B------:R-:W-:Y:S01]  /*135e0*/  BSSY B0, `(.L_x_1249) ;  /* 0x000000e000007945 */ /* 0x000fe20003800000 */
[----:B------:R-:W-:-:S11]  /*135f0*/  VIADD R8, R6, 0xffffffff ;  /* 0xffffffff06087836 */ /* 0x000fd60000000000 */
[----:B------:R-:W-:Y:S05]  /*13600*/  @P0 BRA `(.L_x_1250) ;  /* 0x00000000001c0947 */ /* 0x000fea0003800000 */
[----:B------:R-:W-:Y:S01]  /*13610*/  ISETP.NE.AND P0, PT, R3, 0x1, PT ;  /* 0x000000010300780c */ /* 0x000fe20003f05270 */
[----:B------:R-:W-:-:S12]  /*13620*/  IMAD.MOV R6, RZ, RZ, -R6 ;  /* 0x000000ffff067224 */ /* 0x000fd800078e0a06 */
[----:B------:R-:W2:Y:S02]  /*13630*/  @P0 LDC.64 R4, c[0x0][0x9e8] ;  /* 0x00027a00ff040b82 */ /* 0x000ea40000000a00 */
[----:B--2---:R-:W-:-:S05]  /*13640*/  @P0 IMAD.HI.U32 R4, R6, R4, RZ ;  /* 0x0000000406040227 */ /* 0x004fca00078e00ff */
[----:B------:R-:W-:-:S04]  /*13650*/  @P0 SHF.R.U32.HI R6, RZ, R5, R4 ;  /* 0x00000005ff060219 */ /* 0x000fc80000011604 */
[----:B------:R-:W-:Y:S01]  /*13660*/  LOP3.LUT R8, RZ, R6, RZ, 0x33, !PT ;  /* 0x00000006ff087212 */ /* 0x000fe200078e33ff */
[----:B------:R-:W-:Y:S06]  /*13670*/  BRA `(.L_x_1251) ;  /* 0x0000000000107947 */ /* 0x000fec0003800000 */
.L_x_1250:
[----:B------:R-:W-:-:S13]  /*13680*/  ISETP.NE.AND P0, PT, R3, 0x1, PT ;  /* 0x000000010300780c */ /* 0x000fda0003f05270 */
[----:B------:R-:W2:Y:S02]  /*13690*/  @P0 LDC.64 R4, c[0x0][0x9e8] ;  /* 0x00027a00ff040b82 */ /* 0x000ea40000000a00 */
[----:B--2---:R-:W-:-:S05]  /*136a0*/  @P0 IMAD.HI.U32 R4, R8, R4, RZ ;  /* 0x0000000408040227 */ /* 0x004fca00078e00ff */
[----:B------:R-:W-:-:S07]  /*136b0*/  @P0 SHF.R.U32.HI R8, RZ, R5, R4 ;  /* 0x00000005ff080219 */ /* 0x000fce0000011604 */
.L_x_1251:
[----:B------:R-:W-:Y:S05]  /*136c0*/  BSYNC B0 ;  /* 0x0000000000007941 */ /* 0x000fea0003800000 */
.L_x_1249:
[----:B------:R-:W-:-:S05]  /*136d0*/  IMAD R8, R8, R3, R3 ;  /* 0x0000000308087224 */ /* 0x000fca00078e0203 */
[----:B------:R-:W-:-:S07]  /*136e0*/  VIMNMX R2, R2, R8, PT ;  /* 0x0000000802027248 */ /* 0x000fce0003fe0100 */
.L_x_1248:
[----:B------:R-:W2:Y:S01]  /*136f0*/  @P1 LDC R4, c[0x0][0x44c] ;  /* 0x00011300ff041b82 */ /* 0x000ea20000000800 */
[----:B------:R-:W-:Y:S01]  /*13700*/  VIADD R2, R2, 0x5f ;  /* 0x0000005f02027836 */ /* 0x000fe20000000000 */
[----:B------:R-:W-:Y:S01]  /*13710*/  ULDC UR4, c[0x0][0x9dc] ;  /* 0x0002770000047ab9 */ /* 0x000fe20000000800 */
[----:B------:R-:W-:Y:S02]  /*13720*/  IMAD.MOV.U32 R5, RZ, RZ, R11 ;  /* 0x000000ffff057224 */ /* 0x000fe400078e000b */
[----:B------:R-:W-:-:S03]  /*13730*/  IMAD.HI R2, R2, 0x2aaaaaab, RZ ;  /* 0x2aaaaaab02027827 */ /* 0x000fc600078e02ff */
[----:B------:R-:W3:Y:S01]  /*13740*/  @P1 LDC R6, c[0x0][0x450] ;  /* 0x00011400ff061b82 */ /* 0x000ee20000000800 */
[----:B--2---:R-:W-:-:S05]  /*13750*/  @P1 IMAD.HI.U32 R4, R11, R4, RZ ;  /* 0x000000040b041227 */ /* 0x004fca00078e00ff */
[----:B---3--:R-:W-:-:S04]  /*13760*/  @P1 SHF.R.U32.HI R5, RZ, R6, R4 ;  /* 0x00000006ff051219 */ /* 0x008fc80000011604 */
[----:B------:R-:W-:Y:S02]  /*13770*/  IADD3 R6, R5, R0, -R10 ;  /* 0x0000000005067210 */ /* 0x000fe40007ffe80a */
[----:B------:R-:W-:-:S04]  /*13780*/  SHF.R.U32.HI R0, RZ, 0x1f, R2 ;  /* 0x0000001fff007819 */ /* 0x000fc80000011602 */
[----:B------:R-:W-:Y:S01]  /*13790*/  LEA.HI.SX32 R4, R2, R0, 0x1c ;  /* 0x0000000002047211 */ /* 0x000fe200078fe2ff */
[----:B------:R-:W-:-:S03]  /*137a0*/  VIADD R2, R6, -UR4 ;  /* 0x8000000406027c36 */ /* 0x000fc60008000000 */
[----:B------:R-:W-:Y:S01]  /*137b0*/  VIMNMX R0, R9, R4, PT ;  /* 0x0000000409007248 */ /* 0x000fe20003fe0100 */
[----:B------:R2:W-:Y:S01]  /*137c0*/  STL [R1+0x54], R4 ;  /* 0x0000540401007387 */ /* 0x0005e20000100800 */
[----:B------:R-:W-:Y:S05]  /*137d0*/  @!P2 BRA `(.L_x_1252) ;  /* 0x000000000044a947 */ /* 0x000fea0003800000 */
[----:B------:R-:W-:Y:S01]  /*137e0*/  ISETP.GT.AND P0, PT, R6, -0x1, PT ;  /* 0xffffffff0600780c */ /* 0x000fe20003f04270 */
[----:B------:R-:W-:-:S12]  /*137f0*/  BSSY B0, `(.L_x_1253) ;  /* 0x000000d000007945 */ /* 0x000fd80003800000 */
[----:B------:R-:W-:Y:S05]  /*13800*/  @P0 BRA `(.L_x_1254) ;  /* 0x00000000001c0947 */ /* 0x000fea0003800000 */
[----:B------:R-:W-:Y:S02]  /*13810*/  ISETP.NE.AND P0, PT, R3, 0x1, PT ;  /* 0x000000010300780c */ /* 0x000fe40003f05270 */
[----:B------:R-:W-:-:S11]  /*13820*/  LOP3.LUT R6, RZ, R6, RZ, 0x33, !PT ;  /* 0x00000006ff067212 */ /* 0x000fd600078e33ff */
[----:B--2---:R-:W2:Y:S02]  /*13830*/  @P0 LDC.64 R4, c[0x0][0x9e8] ;  /* 0x00027a00ff040b82 */ /* 0x004ea40000000a00 */
[----:B--2---:R-:W-:-:S05]  /*13840*/  @P0 IMAD.HI.U32 R4, R6, R4, RZ ;  /* 0x0000000406040227 */ /* 0x004fca00078e00ff */
[----:B------:R-:W-:-:S04]  /*13850*/  @P0 SHF.R.U32.HI R6, RZ, R5, R4 ;  /* 0x00000005ff060219 */ /* 0x000fc80000011604 */
[----:B------:R-:W-:Y:S01]  /*13860*/  LOP3.LUT R6, RZ, R6, RZ, 0x33, !PT ;  /* 0x00000006ff067212 */ /* 0x000fe200078e33ff */
[----:B------:R-:W-:Y:S06]  /*13870*/  BRA `(.L_x_1255) ;  /* 0x0000000000107947 */ /* 0x000fec0003800000 */
.L_x_1254:
[----:B------:R-:W-:-:S13]  /*13880*/  ISETP.NE.AND P0, PT, R3, 0x1, PT ;  /* 0x000000010300780c */ /* 0x000fda0003f05270 */
[----:B--2---:R-:W2:Y:S02]  /*13890*/  @P0 LDC.64 R4, c[0x0][0x9e8] ;  /* 0x00027a00ff040b82 */ /* 0x004ea40000000a00 */
[----:B--2---:R-:W-:-:S05]  /*138a0*/  @P0 IMAD.HI.U32 R4, R6, R4, RZ ;  /* 0x0000000406040227 */ /* 0x004fca00078e00ff */
[----:B------:R-:W-:-:S07]  /*138b0*/  @P0 SHF.R.U32.HI R6, RZ, R5, R4 ;  /* 0x00000005ff060219 */ /* 0x000fce0000011604 */
.L_x_1255:
[----:B------:R-:W-:Y:S05]  /*138c0*/  BSYNC B0 ;  /* 0x0000000000007941 */ /* 0x000fea0003800000 */
.L_x_1253:
[----:B------:R-:W-:-:S05]  /*138d0*/  IMAD R3, R6, R3, RZ ;  /* 0x0000000306037224 */ /* 0x000fca00078e02ff */
[----:B------:R-:W-:-:S07]  /*138e0*/  VIMNMX R2, R2, R3, !PT ;  /* 0x0000000302027248 */ /* 0x000fce0007fe0100 */
.L_x_1252:
[----:B------:R-:W-:Y:S01]  /*138f0*/  IMAD.HI R2, R2, 0x2aaaaaab, RZ ;  /* 0x2aaaaaab02027827 */ /* 0x000fe200078e02ff */
[----:B--2---:R-:W-:Y:S01]  /*13900*/  SHF.R.U32.HI R4, RZ, 0x10, R7 ;  /* 0x00000010ff047819 */ /* 0x004fe20000011607 */
[----:B------:R-:W-:Y:S01]  /*13910*/  BSSY B0, `(.L_x_1256) ;  /* 0x000002a000007945 */ /* 0x000fe20003800000 */
[----:B------:R-:W-:Y:S01]  /*13920*/  LOP3.LUT R8, R7, 0xff, RZ, 0xc0, !PT ;  /* 0x000000ff07087812 */ /* 0x000fe200078ec0ff */
[----:B------:R-:W-:Y:S01]  /*13930*/  IMAD.MOV.U32 R5, RZ, RZ, RZ ;  /* 0x000000ffff057224 */ /* 0x000fe200078e00ff */
[----:B------:R-:W-:Y:S02]  /*13940*/  SHF.R.U32.HI R3, RZ, 0x1f, R2 ;  /* 0x0000001fff037819 */ /* 0x000fe40000011602 */
[----:B------:R-:W-:Y:S01]  /*13950*/  ISETP.NE.AND P0, PT, R4, RZ, PT ;  /* 0x000000ff0400720c */ /* 0x000fe20003f05270 */
[----:B01----:R-:W-:Y:S01]  /*13960*/  IMAD.MOV.U32 R10, RZ, RZ, R5 ;  /* 0x000000ffff0a7224 */ /* 0x003fe200078e0005 */
[----:B------:R-:W-:-:S04]  /*13970*/  LEA.HI.SX32 R3, R2, R3, 0x1c ;  /* 0x0000000302037211 */ /* 0x000fc800078fe2ff */
[----:B------:R-:W-:-:S04]  /*13980*/  VIMNMX R9, RZ, R3, !PT ;  /* 0x00000003ff097248 */ /* 0x000fc80007fe0100 */
[----:B------:R-:W-:Y:S01]  /*13990*/  ISETP.GT.AND P1, PT, R0, R9, PT ;  /* 0x000000090000720c */ /* 0x000fe20003f24270 */
[----:B------:R0:W-:Y:S02]  /*139a0*/  STL [R1+0x34], R9 ;  /* 0x0000340901007387 */ /* 0x0001e40000100800 */
[----:B------:R-:W1:Y:S02]  /*139b0*/  @!P0 LDC R4, c[0x0][0x9f0] ;  /* 0x00027c00ff048b82 */ /* 0x000e640000000800 */
[----:B------:R0:W-:Y:S04]  /*139c0*/  STL [R1+0x38], R5 ;  /* 0x0000380501007387 */ /* 0x0001e80000100800 */
[----:B------:R0:W-:Y:S04]  /*139d0*/  STL [R1+0x40], R8 ;  /* 0x0000400801007387 */ /* 0x0001e80000100800 */
[----:B------:R-:W-:Y:S05]  /*139e0*/  @!P1 BRA `(.L_x_1257) ;  /* 0x0000000000709947 */ /* 0x000fea0003800000 */
[-C--:B01----:R-:W-:Y:S02]  /*139f0*/  IABS R5, R4.reuse ;  /* 0x0000000400057213 */ /* 0x083fe40000000000 */
[----:B------:R-:W-:Y:S02]  /*13a00*/  IABS R7, R4 ;  /* 0x0000000400077213 */ /* 0x000fe40000000000 */
[----:B------:R-:W0:Y:S03]  /*13a10*/  I2F.RP R2, R5 ;  /* 0x0000000500027306 */ /* 0x000e260000209400 */
[----:B------:R-:W-:-:S05]  /*13a20*/  IMAD.MOV R7, RZ, RZ, -R7 ;  /* 0x000000ffff077224 */ /* 0x000fca00078e0a07 */
[----:B0-----:R-:W0:Y:S02]  /*13a30*/  MUFU.RCP R2, R2 ;  /* 0x0000000200027308 */ /* 0x001e240000001000 */
[----:B0-----:R-:W-:-:S06]  /*13a40*/  VIADD R2, R2, 0xffffffe ;  /* 0x0ffffffe02027836 */ /* 0x001fcc0000000000 */
[----:B------:R-:W0:Y:S02]  /*13a50*/  F2I.FTZ.U32.TRUNC.NTZ R3, R2 ;  /* 0x0000000200037305 */ /* 0x000e24000021f000 */
[----:B0-----:R-:W-:-:S04]  /*13a60*/  IMAD.MOV R2, RZ, RZ, -R3 ;  /* 0x000000ffff027224 */ /* 0x001fc800078e0a03 */
[----:B------:R-:W-:Y:S02]  /*13a70*/  IMAD R6, R2, R5, RZ ;  /* 0x0000000502067224 */ /* 0x000fe400078e02ff */
[----:B------:R-:W-:-:S04]  /*13a80*/  IMAD.MOV.U32 R2, RZ, RZ, RZ ;  /* 0x000000ffff027224 */ /* 0x000fc800078e00ff */
[----:B------:R-:W-:Y:S01]  /*13a90*/  IMAD.HI.U32 R6, R3, R6, R2 ;  /* 0x0000000603067227 */ /* 0x000fe200078e0002 */
[----:B------:R-:W-:-:S05]  /*13aa0*/  IADD3 R3, R4, -0x1, R0 ;  /* 0xffffffff04037810 */ /* 0x000fca0007ffe000 */
[----:B------:R-:W-:-:S05]  /*13ab0*/  IMAD.IADD R3, R3, 0x1, -R9 ;  /* 0x0000000103037824 */ /* 0x000fca00078e0a09 */
[----:B------:R-:W-:Y:S02]  /*13ac0*/  IABS R2, R3 ;  /* 0x0000000300027213 */ /* 0x000fe40000000000 */
[----:B------:R-:W-:-:S03]  /*13ad0*/  LOP3.LUT R3, R3, R4, RZ, 0x3c, !PT ;  /* 0x0000000403037212 */ /* 0x000fc600078e3cff */
        /* <DEDUP_REMOVED lines=13> */
.L_x_1257:
[----:B------:R-:W-:Y:S05]  /*13bb0*/  BSYNC B0 ;  /* 0x0000000000007941 */ /* 0x000fea0003800000 */
.L_x_1256:
[----:B------:R-:W-:Y:S01]  /*13bc0*/  IMAD.MOV.U32 R3, RZ, RZ, R10 ;  /* 0x000000ffff037224 */ /* 0x000fe200078e000a */
[----:B------:R-:W-:Y:S03]  /*13bd0*/  BSSY B7, `(.L_x_1258) ;  /* 0x000041a000077945 */ /* 0x000fe60003800000 */
[----:B------:R-:W-:-:S05]  /*13be0*/  IMAD R2, R8, R3, R9 ;  /* 0x0000000308027224 */ /* 0x000fca00078e0209 */
[----:B------:R-:W-:Y:S01]  /*13bf0*/  VIADDMNMX R0, R2, R3, R0, PT ;  /* 0x0000000302007246 */ /* 0x000fe20003800100 */
[----:B------:R3:W-:Y:S03]  /*13c00*/  STL [R1+0x24], R2 ;  /* 0x0000240201007387 */ /* 0x0007e60000100800 */
[----:B------:R-:W-:Y:S01]  /*13c10*/  ISETP.GT.AND P0, PT, R0, R2, PT ;  /* 0x000000020000720c */ /* 0x000fe20003f04270 */
[----:B------:R3:W-:-:S12]  /*13c20*/  STL [R1+0x3c], R0 ;  /* 0x00003c0001007387 */ /* 0x0007d80000100800 */
[----:B---3--:R-:W-:Y:S05]  /*13c30*/  @P0 BRA `(.L_x_1259) ;  /* 0x00000000004c0947 */ /* 0x008fea0003800000 */
[----:B------:R-:W3:Y:S02]  /*13c40*/  S2R R2, SR_TID.X ;  /* 0x0000000000027919 */ /* 0x000ee40000002100 */
[----:B---3--:R-:W-:-:S04]  /*13c50*/  LOP3.LUT R2, R2, 0x7f, RZ, 0xc0, !PT ;  /* 0x0000007f02027812 */ /* 0x008fc800078ec0ff */
[----:B------:R-:W-:-:S13]  /*13c60*/  ISETP.NE.AND P0, PT, R2, RZ, PT ;  /* 0x000000ff0200720c */ /* 0x000fda0003f05270 */
[----:B------:R-:W-:Y:S05]  /*13c70*/  @P0 BRA `(.L_x_1260) ;  /* 0x00000040003c0947 */ /* 0x000fea0003800000 */
[----:B0-----:R-:W0:Y:S01]  /*13c80*/  S2R R5, SR_LANEID ;  /* 0x0000000000057919 */ /* 0x001e220000000000 */
[----:B------:R-:W-:Y:S01]  /*13c90*/  VOTEU.ANY UR4, UPT, PT ;  /* 0x0000000000047886 */ /* 0x000fe200038e0100 */
[----:B------:R-:W3:Y:S01]  /*13ca0*/  LDC.64 R2, c[0x0][0xc60] ;  /* 0x00031800ff027b82 */ /* 0x000ee20000000a00 */
[----:B------:R-:W0:Y:S01]  /*13cb0*/  FLO.U32 R0, UR4 ;  /* 0x0000000400007d00 */ /* 0x000e2200080e0000 */
[----:B------:R-:W-:Y:S01]  /*13cc0*/  ULDC.64 UR6, c[0x0][0x208] ;  /* 0x0000820000067ab9 */ /* 0x000fe20000000a00 */
[----:B0-----:R-:W-:-:S06]  /*13cd0*/  ISETP.EQ.U32.AND P0, PT, R0, R5, PT ;  /* 0x000000050000720c */ /* 0x001fcc0003f02070 */
[----:B------:R-:W3:Y:S07]  /*13ce0*/  POPC R5, UR4 ;  /* 0x0000000400057d09 */ /* 0x000eee0008000000 */
[----:B---3--:R-:W3:Y:S01]  /*13cf0*/  @P0 ATOMG.E.ADD.STRONG.GPU PT, R3, desc[UR6][R2.64], R5 ;  /* 0x00000005020309a8 */ /* 0x008ee200081ee1c6 */
[----:B-1----:R-:W0:Y:S02]  /*13d00*/  S2R R4, SR_LTMASK ;  /* 0x0000000000047919 */ /* 0x002e240000003900 */
[----:B0-----:R-:W-:-:S04]  /*13d10*/  LOP3.LUT R4, R4, UR4, RZ, 0xc0, !PT ;  /* 0x0000000404047c12 */ /* 0x001fc8000f8ec0ff */
[----:B------:R-:W0:Y:S01]  /*13d20*/  POPC R7, R4 ;  /* 0x0000000400077309 */ /* 0x000e220000000000 */
[----:B---3--:R-:W0:Y:S02]  /*13d30*/  SHFL.IDX PT, R0, R3, R0, 0x1f ;  /* 0x00001f0003007589 */ /* 0x008e2400000e0000 */
[----:B0-----:R-:W-:-:S05]  /*13d40*/  IADD3 R0, R0, UR38, R7 ;  /* 0x0000002600007c10 */ /* 0x001fca000fffe007 */
[----:B------:R3:W-:Y:S01]  /*13d50*/  STL [R1], R0 ;  /* 0x0000000001007387 */ /* 0x0007e20000100800 */
[----:B------:R-:W-:Y:S05]  /*13d60*/  BRA `(.L_x_1260) ;  /* 0x0000004000007947 */ /* 0x000fea0003800000 */
.L_x_1259:
        /* <DEDUP_REMOVED lines=8> */
[----:B-1----:R-:W-:Y:S02]  /*13df0*/  IMAD.U32 R4, RZ, RZ, UR6 ;  /* 0x00000006ff047e24 */ /* 0x002fe4000f8e00ff */
[----:B------:R-:W1:Y:S01]  /*13e00*/  LDC.64 R2, c[0x4][R2] ;  /* 0x0100000002027b82 */ /* 0x000e620000000a00 */
[----:B0-----:R-:W-:Y:S02]  /*13e10*/  IMAD.U32 R5, RZ, RZ, UR7 ;  /* 0x00000007ff057e24 */ /* 0x001fe4000f8e00ff */
[----:B------:R-:W-:Y:S02]  /*13e20*/  IMAD.U32 R6, RZ, RZ, UR8 ;  /* 0x00000008ff067e24 */ /* 0x000fe4000f8e00ff */
[----:B------:R-:W-:-:S02]  /*13e30*/  IMAD.U32 R7, RZ, RZ, UR9 ;  /* 0x00000009ff077e24 */ /* 0x000fc4000f8e00ff */
[----:B--2---:R-:W-:Y:S02]  /*13e40*/  IMAD.U32 R10, RZ, RZ, UR4 ;  /* 0x00000004ff0a7e24 */ /* 0x004fe4000f8e00ff */
[----:B------:R-:W-:Y:S02]  /*13e50*/  IMAD.U32 R11, RZ, RZ, UR5 ;  /* 0x00000005ff0b7e24 */ /* 0x000fe4000f8e00ff */
[----:B------:R-:W-:Y:S02]  /*13e60*/  IMAD.MOV.U32 R8, RZ, RZ, 0x70 ;  /* 0x00000070ff087424 */ /* 0x000fe400078e00ff */
[----:B------:R-:W-:Y:S02]  /*13e70*/  IMAD.MOV.U32 R12, RZ, RZ, 0x1 ;  /* 0x00000001ff0c7424 */ /* 0x000fe400078e00ff */
[----:B------:R-:W-:-:S07]  /*13e80*/  IMAD.MOV.U32 R13, RZ, RZ, RZ ;  /* 0x000000ffff0d7224 */ /* 0x000fce00078e00ff */
[----:B------:R-:W-:-:S07]  /*13e90*/  LEPC R20, `(.L_x_1262) ;  /* 0x000000001014794e */ /* 0x000fce0000000000 */
[----:B-1----:R-:W-:Y:S05]  /*13ea0*/  CALL.ABS.NOINC R2 ;  /* 0x0000000002007343 */ /* 0x002fea0003c00000 */
.L_x_1262:
[----:B------:R-:W-:Y:S05]  /*13eb0*/  BSYNC B6 ;  /* 0x0000000000067941 */ /* 0x000fea0003800000 */
.L_x_1261:
        /* <DEDUP_REMOVED lines=9> */
[----:B-1----:R-:W-:Y:S02]  /*13f50*/  IMAD.U32 R4, RZ, RZ, UR6 ;  /* 0x00000006ff047e24 */ /* 0x002fe4000f8e00ff */
[----:B0-----:R-:W-:Y:S02]  /*13f60*/  IMAD.U32 R5, RZ, RZ, UR7 ;  /* 0x00000007ff057e24 */ /* 0x001fe4000f8e00ff */
[----:B------:R-:W-:Y:S02]  /*13f70*/  IMAD.U32 R6, RZ, RZ, UR8 ;  /* 0x00000008ff067e24 */ /* 0x000fe4000f8e00ff */
[----:B------:R-:W-:-:S02]  /*13f80*/  IMAD.U32 R7, RZ, RZ, UR9 ;  /* 0x00000009ff077e24 */ /* 0x000fc4000f8e00ff */
[----:B--2---:R-:W-:Y:S02]  /*13f90*/  IMAD.U32 R10, RZ, RZ, UR4 ;  /* 0x00000004ff0a7e24 */ /* 0x004fe4000f8e00ff */
[----:B------:R-:W-:Y:S02]  /*13fa0*/  IMAD.U32 R11, RZ, RZ, UR5 ;  /* 0x00000005ff0b7e24 */ /* 0x000fe4000f8e00ff */
[----:B------:R-:W-:Y:S02]  /*13fb0*/  IMAD.MOV.U32 R8, RZ, RZ, 0x70 ;  /* 0x00000070ff087424 */ /* 0x000fe400078e00ff */
[----:B------:R-:W-:Y:S02]  /*13fc0*/  IMAD.MOV.U32 R12, RZ, RZ, 0x1 ;  /* 0x00000001ff0c7424 */ /* 0x000fe400078e00ff */
[----:B---3--:R-:W-:-:S07]  /*13fd0*/  IMAD.MOV.U32 R13, RZ, RZ, RZ ;  /* 0x000000ffff0d7224 */ /* 0x008fce00078e00ff */
[----:B------:R-:W-:-:S07]  /*13fe0*/  LEPC R20, `(.L_x_1265) ;  /* 0x000000001014794e */ /* 0x000fce0000000000 */
[----:B----4-:R-:W-:Y:S05]  /*13ff0*/  CALL.ABS.NOINC R2 ;  /* 0x0000000002007343 */ /* 0x010fea0003c00000 */
.L_x_1265:
        /* <DEDUP_REMOVED lines=15> */
.L_x_1264:
[----:B------:R-:W-:Y:S05]  /*140f0*/  BSYNC B6 ;  /* 0x0000000000067941 */ /* 0x000fea0003800000 */
.L_x_1263:
[----:B------:R-:W3:Y:S01]  /*14100*/  LDL R0, [R1+0xc] ;  /* 0x00000c0001007983 */ /* 0x000ee20000100800 */
[----:B------:R-:W-:Y:S02]  /*14110*/  ULDC.64 UR4, c[0x0][0x9f8] ;  /* 0x00027e0000047ab9 */ /* 0x000fe40000000a00 */
[----:B------:R-:W-:Y:S01]  /*14120*/  ISETP.NE.U32.AND P0, PT, RZ, UR4, PT ;  /* 0x00000004ff007c0c */ /* 0x000fe2000bf05070 */
[----:B------:R-:W4:Y:S01]  /*14130*/  LDL R17, [R1+0x3c] ;  /* 0x00003c0001117983 */ /* 0x000f220000100800 */
[----:B------:R-:W-:Y:S02]  /*14140*/  ULDC.64 UR6, c[0x0][0x208] ;  /* 0x0000820000067ab9 */ /* 0x000fe40000000a00 */
[----:B------:R-:W-:Y:S01]  /*14150*/  ISETP.NE.AND.EX P0, PT, RZ, UR5, PT, P0 ;  /* 0x00000005ff007c0c */ /* 0x000fe2000bf05300 */
[----:B------:R-:W-:-:S12]  /*14160*/  ULDC.64 UR4, c[0x0][0xa08] ;  /* 0x0002820000047ab9 */ /* 0x000fd80000000a00 */
[----:B------:R-:W5:Y:S01]  /*14170*/  @P0 LDC.64 R2, c[0x0][0x9f8] ;  /* 0x00027e00ff020b82 */ /* 0x000f620000000a00 */
[----:B---3--:R-:W-:Y:S02]  /*14180*/  IMAD.MOV.U32 R7, RZ, RZ, R0 ;  /* 0x000000ffff077224 */ /* 0x008fe400078e0000 */
[----:B-----5:R-:W-:-:S05]  /*14190*/  @P0 IMAD.WIDE R2, R0, 0x4, R2 ;  /* 0x0000000400020825 */ /* 0x020fca00078e0202 */
[----:B------:R3:W0:Y:S01]  /*141a0*/  @P0 LDG.E R7, desc[UR6][R2.64] ;  /* 0x0000000602070981 */ /* 0x000622000c1e1900 */
[----:B----4-:R-:W-:Y:S01]  /*141b0*/  VIADD R0, R17, 0xffffffff ;  /* 0xffffffff11007836 */ /* 0x010fe20000000000 */
[----:B---3--:R-:W3:Y:S02]  /*141c0*/  LDC.64 R2, c[0x0][0x418] ;  /* 0x00010600ff027b82 */ /* 0x008ee40000000a00 */
[----:B---3--:R-:W-:Y:S01]  /*141d0*/  LOP3.LUT P0, RZ, R2, UR4, RZ, 0xfc, !PT ;  /* 0x0000000402ff7c12 */ /* 0x008fe2000f80fcff */
[----:B------:R-:W-:-:S03]  /*141e0*/  UMOV UR4, 0xffffffff ;  /* 0xffffffff00047882 */ /* 0x000fc60000000000 */
[----:B------:R-:W-:Y:S02]  /*141f0*/  LOP3.LUT P0, RZ, R3, UR5, RZ, 0xfc, P0 ;  /* 0x0000000503ff7c12 */ /* 0x000fe4000800fcff */
[----:B0-----:R-:W-:Y:S01]  /*14200*/  SHF.R.S32.HI R8, RZ, 0x1f, R7 ;  /* 0x0000001fff087819 */ /* 0x001fe20000011407 */
[----:B------:R0:W-:Y:S01]  /*14210*/  STL [R1+0x8], R7 ;  /* 0x0000080701007387 */ /* 0x0001e20000100800 */
[----:B------:R-:W-:-:S03]  /*14220*/  SEL R17, R7, RZ, !P0 ;  /* 0x000000ff07117207 */ /* 0x000fc60004000000 */
[----:B------:R0:W-:Y:S01]  /*14230*/  STL [R1+0x1c], R8 ;  /* 0x00001c0801007387 */ /* 0x0001e20000100800 */
[----:B------:R-:W-:Y:S05]  /*14240*/  BRA.DIV UR4, `(.L_x_1266) ;  /* 0x00000056041c7947 */ /* 0x000fea000b800000 */
[----:B-1----:R-:W1:Y:S02]  /*14250*/  S2R R4, SR_TID.X ;  /* 0x0000000000047919 */ /* 0x002e640000002100 */
[----:B-1----:R-:W-:-:S04]  /*14260*/  SHF.R.U32.HI R4, RZ, 0x5, R4 ;  /* 0x00000005ff047819 */ /* 0x002fc80000011604 */
[----:B------:R-:W-:-:S05]  /*14270*/  LOP3.LUT R4, R4, 0x3, RZ, 0xc0, !PT ;  /* 0x0000000304047812 */ /* 0x000fca00078ec0ff */
[----:B------:R1:W3:Y:S02]  /*14280*/  SHFL.IDX PT, R14, R4, RZ, 0x1f ;  /* 0x00001fff040e7589 */ /* 0x0002e400000e0000 */
.L_x_1372:
[----:B-1----:R-:W4:Y:S01]  /*14290*/  LDL.LU R4, [R1+0x18] ;  /* 0x0000180001047983 */ /* 0x002f220000300800 */
[----:B------:R-:W-:Y:S02]  /*142a0*/  PLOP3.LUT P1, PT, PT, PT, PT, 0x8, 0x0 ;  /* 0x000000000000781c */ /* 0x000fe40003f2e170 */
[----:B---3--:R-:W-:Y:S01]  /*142b0*/  ISETP.NE.AND P0, PT, R14, RZ, PT ;  /* 0x000000ff0e00720c */ /* 0x008fe20003f05270 */
[----:B------:R1:W-:Y:S01]  /*142c0*/  STL [R1+0x4], R0 ;  /* 0x0000040001007387 */ /* 0x0003e20000100800 */
[----:B----4-:R-:W-:-:S09]  /*142d0*/  LOP3.LUT R4, R4, 0xfffffffe, RZ, 0xc0, !PT ;  /* 0xfffffffe04047812 */ /* 0x010fd200078ec0ff */
[----:B------:R-:W-:-:S05]  /*142e0*/  @P1 LOP3.LUT R4, R4, 0x1, RZ, 0xfc, !PT ;  /* 0x0000000104041812 */ /* 0x000fca00078efcff */
[----:B------:R1:W-:Y:S01]  /*142f0*/  STL [R1+0x18], R4 ;  /* 0x0000180401007387 */ /* 0x0003e20000100800 */
[----:B------:R-:W-:Y:S05]  /*14300*/  @P0 BRA `(.L_x_1267) ;  /* 0x00000004003c0947 */ /* 0x000fea0003800000 */
[----:B------:R-:W-:-:S03]  /*14310*/  UMOV UR4, 0xffffffff ;  /* 0xffffffff00047882 */ /* 0x000fc60000000000 */
[----:B------:R-:W-:Y:S05]  /*14320*/  BRA.DIV UR4, `(.L_x_1268) ;  /* 0x0000005604187947 */ /* 0x000fea000b800000 */
[----:B------:R-:W-:-:S13]  /*14330*/  ELECT P6, URZ, PT ;  /* 0x00000000003f782f */ /* 0x000fda00038c0000 */
.L_x_1375:
[----:B------:R-:W-:Y:S05]  /*14340*/  @!P6 BRA `(.L_x_1267) ;  /* 0x00000004002ce947 */ /* 0x000fea0003800000 */
[----:B------:R-:W-:-:S04]  /*14350*/  ISETP.NE.U32.AND P0, PT, R2, RZ, PT ;  /* 0x000000ff0200720c */ /* 0x000fc80003f05070 */
[----:B------:R-:W-:-:S13]  /*14360*/  ISETP.NE.AND.EX P0, PT, R3, RZ, PT, P0 ;  /* 0x000000ff0300720c */ /* 0x000fda0003f05300 */
[----:B------:R-:W-:Y:S05]  /*14370*/  @!P0 BRA `(.L_x_1269) ;  /* 0x0000000000548947 */ /* 0x000fea0003800000 */
[----:B------:R-:W3:Y:S01]  /*14380*/  LDC R6, c[0x0][0x43c] ;  /* 0x00010f00ff067b82 */ /* 0x000ee20000000800 */
[----:B------:R-:W-:Y:S01]  /*14390*/  IMAD.MOV.U32 R9, RZ, RZ, R0 ;  /* 0x000000ffff097224 */ /* 0x000fe200078e0000 */
[----:B------:R-:W-:Y:S01]  /*143a0*/  ULDC.64 UR4, c[0x0][0x428] ;  /* 0x00010a0000047ab9 */ /* 0x000fe20000000a00 */
[----:B------:R-:W-:Y:S02]  /*143b0*/  ULDC.64 UR6, c[0x0][0x208] ;  /* 0x0000820000067ab9 */ /* 0x000fe40000000a00 */
[----:B-1----:R-:W-:Y:S01]  /*143c0*/  IMAD.MOV.U32 R0, RZ, RZ, R9 ;  /* 0x000000ffff007224 */ /* 0x002fe200078e0009 */
[----:B---3--:R-:W-:-:S13]  /*143d0*/  ISETP.NE.AND P0, PT, R6, 0x1, PT ;  /* 0x000000010600780c */ /* 0x008fda0003f05270 */
[----:B------:R-:W1:Y:S02]  /*143e0*/  @P0 LDC.64 R4, c[0x0][0x440] ;  /* 0x00011000ff040b82 */ /* 0x000e640000000a00 */
[----:B-1----:R-:W-:-:S05]  /*143f0*/  @P0 IMAD.HI.U32 R4, R9, R4, RZ ;  /* 0x0000000409040227 */ /* 0x002fca00078e00ff */
        /* <DEDUP_REMOVED lines=13> */
.L_x_1269:
[----:B---3--:R-:W3:Y:S01]  /*144d0*/  LDL R2, [R1+0x10] ;  /* 0x0000100001027983 */ /* 0x008ee20000100800 */
[----:B-1----:R-:W-:Y:S01]  /*144e0*/  IMAD R0, R19, 0x8, R18 ;  /* 0x0000000813007824 */ /* 0x002fe200078e0212 */
[----:B---3--:R-:W-:-:S04]  /*144f0*/  SHF.L.U32 R2, R2, 0x1f, RZ ;  /* 0x0000001f02027819 */ /* 0x008fc800000006ff */
[----:B------:R-:W1:Y:S02]  /*14500*/  SYNCS.PHASECHK.TRANS64.TRYWAIT P0, [R0+URZ+0x2a840], R2 ;  /* 0x02a84002000075a7 */ /* 0x000e64000800017f */
[----:B-1----:R-:W-:Y:S05]  /*14510*/  @!P0 BRA `(.L_x_1270) ;  /* 0x0000005000bc8947 */ /* 0x002fea0003800000 */
.L_x_1376:
[----:B------:R-:W3:Y:S02]  /*14520*/  S2R R3, SR_TID.X ;  /* 0x0000000000037919 */ /* 0x000ee40000002100 */
[----:B---3--:R-:W-:-:S04]  /*14530*/  LOP3.LUT R3, R3, 0x7f, RZ, 0xc0, !PT ;  /* 0x0000007f03037812 */ /* 0x008fc800078ec0ff */
[----:B------:R-:W-:-:S13]  /*14540*/  ISETP.NE.AND P0, PT, R3, RZ, PT ;  /* 0x000000ff0300720c */ /* 0x000fda0003f05270 */
[----:B------:R-:W-:Y:S05]  /*14550*/  @P0 BRA `(.L_x_1271) ;  /* 0x00000000001c0947 */ /* 0x000fea0003800000 */
[----:B------:R-:W3:Y:S01]  /*14560*/  S2R R3, SR_TID.X ;  /* 0x0000000000037919 */ /* 0x000ee20000002100 */
[----:B-1----:R-:W-:-:S04]  /*14570*/  IMAD.MOV.U32 R2, RZ, RZ, 0x9000 ;  /* 0x00009000ff027424 */ /* 0x002fc800078e00ff */
[----:B------:R4:W-:Y:S01]  /*14580*/  SYNCS.ARRIVE.TRANS64 RZ, [R0+URZ+0x2a830], R2 ;  /* 0x02a8300200ff79a7 */ /* 0x0009e2000800003f */
[----:B---3--:R-:W-:-:S04]  /*14590*/  LOP3.LUT R3, R3, 0x1f, RZ, 0xc0, !PT ;  /* 0x0000001f03037812 */ /* 0x008fc800078ec0ff */
[----:B------:R-:W-:-:S13]  /*145a0*/  ISETP.NE.AND P0, PT, R3, RZ, PT ;  /* 0x000000ff0300720c */ /* 0x000fda0003f05270 */
[----:B----4-:R-:W-:Y:S05]  /*145b0*/  @!P0 BRA `(.L_x_1271) ;  /* 0x0000000000048947 */ /* 0x010fea0003800000 */
[----:B------:R-:W-:Y:S01]  /*145c0*/  BPT.TRAP 0x1 ;  /* 0x000000040000795c */ /* 0x000fe20000300000 */
.L_x_1271:
[----:B------:R-:W3:Y:S04]  /*145d0*/  LDL R4, [R1+0x4] ;  /* 0x0000040001047983 */ /* 0x000ee80000100800 */
[----:B------:R-:W4:Y:S04]  /*145e0*/  LDL R3, [R1+0x14] ;  /* 0x0000140001037983 */ /* 0x000f280000100800 */
[----:B-1----:R-:W2:Y:S01]  /*145f0*/  LDL.LU R2, [R1+0x18] ;  /* 0x0000180001027983 */ /* 0x002ea20000300800 */
        /* <DEDUP_REMOVED lines=11> */
[----:B------:R-:W-:-:S07]  /*146b0*/  UIADD3 UR9, UR9, 0x2a830, URZ ;  /* 0x0002a83009097890 */ /* 0x000fce000fffe03f */
[----:B------:R-:W-:Y:S02]  /*146c0*/  UIADD3 UR14, UR8, 0x18400, URZ ;  /* 0x00018400080e7890 */ /* 0x000fe4000fffe03f */
[----:B------:R-:W-:Y:S02]  /*146d0*/  UIADD3 UR15, UR8, 0x1b400, URZ ;  /* 0x0001b400080f7890 */ /* 0x000fe4000fffe03f */
[----:B------:R-:W-:-:S03]  /*146e0*/  UIADD3 UR17, UR8, 0x1e400, URZ ;  /* 0x0001e40008117890 */ /* 0x000fc6000fffe03f */
[----:B------:R-:W-:Y:S01]  /*146f0*/  UMOV UR8, UR14 ;  /* 0x0000000e00087c82 */ /* 0x000fe20008000000 */
[----:B------:R-:W-:Y:S01]  /*14700*/  UMOV UR14, 0x80 ;  /* 0x00000080000e7882 */ /* 0x000fe20000000000 */
[----:B---3--:R-:W-:Y:S02]  /*14710*/  R2UR UR11, R4 ;  /* 0x00000000040b72ca */ /* 0x008fe400000e0000 */
[----:B----4-:R-:W-:Y:S02]  /*14720*/  R2UR UR5, R3 ;  /* 0x00000000030572ca */ /* 0x010fe400000e0000 */
[----:B--2---:R-:W-:-:S04]  /*14730*/  LOP3.LUT R2, R2, 0xfffffffe, RZ, 0xc0, !PT ;  /* 0xfffffffe02027812 */ /* 0x004fc800078ec0ff */
[----:B------:R-:W-:-:S07]  /*14740*/  @P0 LOP3.LUT R2, R2, 0x1, RZ, 0xfc, !PT ;  /* 0x0000000102020812 */ /* 0x000fce00078efcff */
[----:B------:R-:W-:Y:S01]  /*14750*/  UIMAD UR11, UR11, 0x60, UR5 ;  /* 0x000000600b0b78a4 */ /* 0x000fe2000f8e0205 */
[----:B------:R3:W-:Y:S01]  /*14760*/  STL [R1+0x18], R2 ;  /* 0x0000180201007387 */ /* 0x0007e20000100800 */
[----:B------:R-:W-:-:S09]  /*14770*/  UIADD3.X UR5, URZ, UR37, URZ, UP0, !UPT ;  /* 0x000000253f057290 */ /* 0x000fd200087fe43f */
[----:B------:R1:W-:Y:S02]  /*14780*/  UTMALDG.4D [UR8], [UR4], desc[UR6] ;  /* 0x00000608040075b4 */ /* 0x0003e40008019000 */
[----:B-1----:R-:W-:Y:S01]  /*14790*/  UMOV UR8, UR15 ;  /* 0x0000000f00087c82 */ /* 0x002fe20008000000 */
[----:B------:R-:W-:Y:S02]  /*147a0*/  UMOV UR10, UR16 ;  /* 0x00000010000a7c82 */ /* 0x000fe40008000000 */
[----:B------:R1:W-:Y:S02]  /*147b0*/  UTMALDG.4D [UR8], [UR4], desc[UR6] ;  /* 0x00000608040075b4 */ /* 0x0003e40008019000 */
[----:B-1----:R-:W-:Y:S01]  /*147c0*/  UMOV UR8, UR17 ;  /* 0x0000001100087c82 */ /* 0x002fe20008000000 */
[----:B------:R-:W-:Y:S02]  /*147d0*/  UMOV UR10, UR14 ;  /* 0x0000000e000a7c82 */ /* 0x000fe40008000000 */
[----:B------:R3:W-:Y:S02]  /*147e0*/  UTMALDG.4D [UR8], [UR4], desc[UR6] ;  /* 0x00000608040075b4 */ /* 0x0007e40008019000 */
[----:B---3--:R-:W-:Y:S01]  /*147f0*/  NOP ;  /* 0x0000000000007918 */ /* 0x008fe20000000000 */
.L_x_1267:
[----:B------:R-:W1:Y:S01]  /*14800*/  LDL.LU R3, [R1+0x30] ;  /* 0x0000300001037983 */ /* 0x000e620000300800 */
[----:B------:R-:W-:Y:S05]  /*14810*/  WARPSYNC.ALL ;  /* 0x0000000000007948 */ /* 0x000fea0003800000 */
[----:B------:R-:W-:Y:S01]  /*14820*/  ULDC.64 UR4, c[0x0][0x298] ;  /* 0x0000a60000047ab9 */ /* 0x000fe20000000a00 */
[----:B------:R-:W-:Y:S01]  /*14830*/  BSSY B6, `(.L_x_1272) ;  /* 0x000001c000067945 */ /* 0x000fe20003800000 */
[----:B------:R-:W-:Y:S01]  /*14840*/  BAR.SYNC.DEFER_BLOCKING 0x8, 0x180 ;  /* 0x0206000000007b1d */ /* 0x000fe20000010000 */
[----:B-1----:R-:W-:Y:S01]  /*14850*/  SHF.R.S32.HI R0, RZ, 0x1f, R3 ;  /* 0x0000001fff007819 */ /* 0x002fe20000011403 */
[----:B------:R-:W-:-:S04]  /*14860*/  IMAD.WIDE.U32 R4, R3, UR4, RZ ;  /* 0x0000000403047c25 */ /* 0x000fc8000f8e00ff */
[----:B------:R-:W-:Y:S01]  /*14870*/  IMAD R2, R0, UR4, RZ ;  /* 0x0000000400027c24 */ /* 0x000fe2000f8e02ff */
[----:B------:R1:W-:Y:S01]  /*14880*/  STL.64 [R1+0x48], R4 ;  /* 0x0000480401007387 */ /* 0x0003e20000100a00 */
[----:B------:R-:W-:Y:S02]  /*14890*/  VIADD R0, R18, 0xc400 ;  /* 0x0000c40012007836 */ /* 0x000fe40000000000 */
[----:B------:R-:W-:-:S03]  /*148a0*/  IMAD R2, R3, UR5, R2 ;  /* 0x0000000503027c24 */ /* 0x000fc6000f8e0202 */
[----:B------:R-:W-:Y:S01]  /*148b0*/  LOP3.LUT P0, RZ, R0, 0x3ff, RZ, 0xc0, !PT ;  /* 0x000003ff00ff7812 */ /* 0x000fe2000780c0ff */
[----:B------:R-:W-:-:S05]  /*148c0*/  IMAD.IADD R0, R5, 0x1, R2 ;  /* 0x0000000105007824 */ /* 0x000fca00078e0202 */
[----:B------:R1:W-:Y:S07]  /*148d0*/  STL [R1+0x30], R0 ;  /* 0x0000300001007387 */ /* 0x0003ee0000100800 */
[----:B------:R-:W-:Y:S05]  /*148e0*/  @!P0 BRA `(.L_x_1273) ;  /* 0x0000000000408947 */ /* 0x000fea0003800000 */
[----:B------:R-:W-:Y:S01]  /*148f0*/  MOV R2, 0x0 ;  /* 0x0000000000027802 */ /* 0x000fe20000000f00 */
[----:B------:R-:W-:Y:S01]  /*14900*/  ULDC.64 UR6, c[0x4][0x118] ;  /* 0x0100460000067ab9 */ /* 0x000fe20000000a00 */
[----:B------:R-:W-:Y:S01]  /*14910*/  ULDC.64 UR8, c[0x4][0x120] ;  /* 0x0100480000087ab9 */ /* 0x000fe20000000a00 */
[----:B------:R-:W-:Y:S01]  /*14920*/  ULDC.64 UR4, c[0x4][0x88] ;  /* 0x0100220000047ab9 */ /* 0x000fe20000000a00 */
[----:B-1----:R-:W-:Y:S02]  /*14930*/  IMAD.U32 R4, RZ, RZ, UR6 ;  /* 0x00000006ff047e24 */ /* 0x002fe4000f8e00ff */
[----:B------:R-:W1:Y:S01]  /*14940*/  LDC.64 R2, c[0x4][R2] ;  /* 0x0100000002027b82 */ /* 0x000e620000000a00 */
[----:B------:R-:W-:Y:S02]  /*14950*/  IMAD.U32 R5, RZ, RZ, UR7 ;  /* 0x00000007ff057e24 */ /* 0x000fe4000f8e00ff */
[----:B------:R-:W-:Y:S02]  /*14960*/  IMAD.U32 R6, RZ, RZ, UR8 ;  /* 0x00000008ff067e24 */ /* 0x000fe4000f8e00ff */
[----:B0-----:R-:W-:-:S02]  /*14970*/  IMAD.U32 R7, RZ, RZ, UR9 ;  /* 0x00000009ff077e24 */ /* 0x001fc4000f8e00ff */
[----:B--2---:R-:W-:Y:S02]  /*14980*/  IMAD.U32 R10, RZ, RZ, UR4 ;  /* 0x00000004ff0a7e24 */ /* 0x004fe4000f8e00ff */
[----:B------:R-:W-:Y:S02]  /*14990*/  IMAD.U32 R11, RZ, RZ, UR5 ;  /* 0x00000005ff0b7e24 */ /* 0x000fe4000f8e00ff */
[----:B------:R-:W-:Y:S02]  /*149a0*/  IMAD.MOV.U32 R8, RZ, RZ, 0x70 ;  /* 0x00000070ff087424 */ /* 0x000fe400078e00ff */
[----:B------:R-:W-:Y:S02]  /*149b0*/  IMAD.MOV.U32 R12, RZ, RZ, 0x1 ;  /* 0x00000001ff0c7424 */ /* 0x000fe400078e00ff */
[----:B------:R-:W-:-:S07]  /*149c0*/  IMAD.MOV.U32 R13, RZ, RZ, RZ ;  /* 0x000000ffff0d7224 */ /* 0x000fce00078e00ff */
[----:B------:R-:W-:-:S07]  /*149d0*/  LEPC R20, `(.L_x_1273) ;  /* 0x000000001014794e */ /* 0x000fce0000000000 */
[----:B-1----:R-:W-:Y:S05]  /*149e0*/  CALL.ABS.NOINC R2 ;  /* 0x0000000002007343 */ /* 0x002fea0003c00000 */
.L_x_1273:
[----:B------:R-:W-:Y:S05]  /*149f0*/  BSYNC B6 ;  /* 0x0000000000067941 */ /* 0x000fea0003800000 */
.L_x_1272:
[----:B-1----:R-:W3:Y:S01]  /*14a00*/  LDL.LU R0, [R1+0x30] ;  /* 0x0000300001007983 */ /* 0x002ee20000300800 */
[----:B------:R-:W-:Y:S01]  /*14a10*/  ULDC.64 UR6, c[0x0][0xa00] ;  /* 0x0002800000067ab9 */ /* 0x000fe20000000a00 */
[----:B0-----:R-:W0:Y:S01]  /*14a20*/  LDC R7, c[0x0][0x448] ;  /* 0x00011200ff077b82 */ /* 0x001e220000000800 */
[----:B------:R-:W-:Y:S01]  /*14a30*/  ULDC.64 UR4, c[0x0][0x2d8] ;  /* 0x0000b60000047ab9 */ /* 0x000fe20000000a00 */
[----:B------:R-:W3:Y:S04]  /*14a40*/  LDL.LU.64 R2, [R1+0x48] ;  /* 0x0000480001027983 */ /* 0x000ee80000300a00 */
[----:B------:R-:W4:Y:S04]  /*14a50*/  LDL R5, [R1+0xc] ;  /* 0x00000c0001057983 */ /* 0x000f280000100800 */
[----:B------:R-:W4:Y:S01]  /*14a60*/  LDL R9, [R1+0x28] ;  /* 0x0000280001097983 */ /* 0x000f220000100800 */
[----:B------:R-:W-:-:S04]  /*14a70*/  ISETP.NE.U32.AND P0, PT, RZ, UR6, PT ;  /* 0x00000006ff007c0c */ /* 0x000fc8000bf05070 */
[----:B------:R-:W-:Y:S01]  /*14a80*/  ISETP.NE.AND.EX P0, PT, RZ, UR7, PT, P0 ;  /* 0x00000007ff007c0c */ /* 0x000fe2000bf05300 */
[----:B------:R-:W1:Y:S01]  /*14a90*/  S2R R8, SR_TID.X ;  /* 0x0000000000087919 */ /* 0x000e620000002100 */
[----:B------:R-:W-:Y:S01]  /*14aa0*/  ULDC.64 UR6, c[0x0][0x280] ;  /* 0x0000a00000067ab9 */ /* 0x000fe20000000a00 */
[----:B--2---:R-:W2:Y:S01]  /*14ab0*/  S2R R10, SR_TID.X ;  /* 0x00000000000a7919 */ /* 0x004ea20000002100 */
[----:B-1----:R-:W-:Y:S02]  /*14ac0*/  IMAD.SHL.U32 R8, R8, 0x10, RZ ;  /* 0x0000001008087824 */ /* 0x002fe400078e00ff */
[----:B--2---:R-:W-:-:S05]  /*14ad0*/  IMAD.SHL.U32 R10, R10, 0x8, RZ ;  /* 0x000000080a0a7824 */ /* 0x004fca00078e00ff */
[----:B------:R-:W-:-:S04]  /*14ae0*/  LOP3.LUT R10, R10, 0x38, RZ, 0xc0, !PT ;  /* 0x000000380a0a7812 */ /* 0x000fc800078ec0ff */
[C---:B------:R-:W-:Y:S02]  /*14af0*/  LOP3.LUT R11, R10.reuse, 0x40, RZ, 0xfc, !PT ;  /* 0x000000400a0b7812 */ /* 0x040fe400078efcff */
[----:B------:R-:W-:Y:S01]  /*14b00*/  LOP3.LUT R10, R10, 0x80, RZ, 0xfc, !PT ;  /* 0x000000800a0a7812 */ /* 0x000fe200078efcff */
[----:B---3--:R-:W-:Y:S01]  /*14b10*/  IMAD.MOV.U32 R3, RZ, RZ, R0 ;  /* 0x000000ffff037224 */ /* 0x008fe200078e0000 */
[----:B----4-:R-:W-:-:S04]  /*14b20*/  SHF.R.S32.HI R0, RZ, 0x1f, R5 ;  /* 0x0000001fff007819 */ /* 0x010fc80000011405 */
[----:B------:R-:W-:Y:S02]  /*14b30*/  SEL R4, R0, RZ, !P0 ;  /* 0x000000ff00047207 */ /* 0x000fe40004000000 */
[----:B------:R-:W-:Y:S02]  /*14b40*/  SEL R0, R5, RZ, !P0 ;  /* 0x000000ff05007207 */ /* 0x000fe40004000000 */
[----:B------:R-:W1:Y:S01]  /*14b50*/  S2R R5, SR_TID.X ;  /* 0x0000000000057919 */ /* 0x000e620000002100 */
[----:B0-----:R-:W-:Y:S01]  /*14b60*/  ISETP.NE.AND P0, PT, R7, 0x1, PT ;  /* 0x000000010700780c */ /* 0x001fe20003f05270 */
[----:B------:R-:W-:-:S04]  /*14b70*/  IMAD.WIDE.U32 R2, R16, UR4, R2 ;  /* 0x0000000410027c25 */ /* 0x000fc8000f8e0002 */
[----:B------:R-:W-:Y:S01]  /*14b80*/  IMAD R3, R16, UR5, R3 ;  /* 0x0000000510037c24 */ /* 0x000fe2000f8e0203 */
[----:B------:R-:W-:-:S07]  /*14b90*/  ULDC.64 UR4, c[0x0][0x2e0] ;  /* 0x0000b80000047ab9 */ /* 0x000fce0000000a00 */
[----:B------:R-:W0:Y:S01]  /*14ba0*/  @P0 LDC R6, c[0x0][0x450] ;  /* 0x00011400ff060b82 */ /* 0x000e220000000800 */
[----:B-1----:R-:W-:-:S04]  /*14bb0*/  LOP3.LUT R5, R5, 0x7f, RZ, 0xc0, !PT ;  /* 0x0000007f05057812 */ /* 0x002fc800078ec0ff */
[----:B------:R-:W-:-:S04]  /*14bc0*/  SHF.R.U32.HI R5, RZ, 0x3, R5 ;  /* 0x00000003ff057819 */ /* 0x000fc80000011605 */
[----:B------:R-:W-:Y:S02]  /*14bd0*/  LOP3.LUT R8, R5, 0x70, R8, 0xf8, !PT ;  /* 0x0000007005087812 */ /* 0x000fe400078ef808 */
[----:B------:R-:W1:Y:S01]  /*14be0*/  @P0 LDC R5, c[0x0][0x44c] ;  /* 0x00011300ff050b82 */ /* 0x000e620000000800 */
[----:B------:R-:W-:Y:S02]  /*14bf0*/  IMAD R4, R4, UR4, RZ ;  /* 0x0000000404047c24 */ /* 0x000fe4000f8e02ff */
[----:B------:R-:W-:-:S04]  /*14c00*/  IMAD.WIDE.U32 R2, R0, UR4, R2 ;  /* 0x0000000400027c25 */ /* 0x000fc8000f8e0002 */
[----:B------:R-:W-:Y:S01]  /*14c10*/  IMAD R0, R0, UR5, R4 ;  /* 0x0000000500007c24 */ /* 0x000fe2000f8e0204 */
[----:B------:R-:W-:Y:S01]  /*14c20*/  ULDC.64 UR4, c[0x0][0x2d0] ;  /* 0x0000b40000047ab9 */ /* 0x000fe20000000a00 */
[----:B------:R-:W-:Y:S02]  /*14c30*/  IMAD.IADD R4, R8, 0x1, R9 ;  /* 0x0000000108047824 */ /* 0x000fe400078e0209 */
[----:B------:R-:W-:Y:S02]  /*14c40*/  IMAD.IADD R3, R3, 0x1, R0 ;  /* 0x0000000103037824 */ /* 0x000fe400078e0200 */
[----:B------:R-:W-:Y:S02]  /*14c50*/  IMAD.MOV.U32 R0, RZ, RZ, R4 ;  /* 0x000000ffff007224 */ /* 0x000fe400078e0004 */
[----:B-1----:R-:W-:-:S05]  /*14c60*/  @P0 IMAD.HI.U32 R5, R4, R5, RZ ;  /* 0x0000000504050227 */ /* 0x002fca00078e00ff */
[----:B0-----:R-:W-:-:S05]  /*14c70*/  @P0 SHF.R.U32.HI R0, RZ, R6, R5 ;  /* 0x00000006ff000219 */ /* 0x001fca0000011605 */
        /* <DEDUP_REMOVED lines=14> */
[----:B------:R-:W1:Y:S01]  /*14d60*/  S2R R8, SR_TID.X ;  /* 0x0000000000087919 */ /* 0x000e620000002100 */
[----:B------:R-:W-:Y:S01]  /*14d70*/  IMAD R0, R4, UR5, R0 ;  /* 0x0000000504007c24 */ /* 0x000fe2000f8e0200 */
[----:B------:R-:W-:-:S03]  /*14d80*/  LEA R4, P3, R2, UR6, 0x1 ;  /* 0x0000000602047c11 */ /* 0x000fc6000f8608ff */
[----:B------:R-:W-:Y:S01]  /*14d90*/  IMAD.IADD R0, R3, 0x1, R0 ;  /* 0x0000000103007824 */ /* 0x000fe200078e0200 */
[----:B------:R-:W-:-:S04]  /*14da0*/  ISETP.GE.AND P1, PT, R11, UR4, PT ;  /* 0x000000040b007c0c */ /* 0x000fc8000bf26270 */
[----:B------:R-:W-:Y:S01]  /*14db0*/  LEA.HI.X R3, R2, UR7, R0, 0x1, P3 ;  /* 0x0000000702037c11 */ /* 0x000fe200098f0c00 */
[----:B-1----:R-:W-:-:S05]  /*14dc0*/  IMAD.SHL.U32 R8, R8, 0x8, RZ ;  /* 0x0000000808087824 */ /* 0x002fca00078e00ff */
[----:B------:R-:W-:-:S04]  /*14dd0*/  LOP3.LUT R8, R8, 0x38, RZ, 0xc0, !PT ;  /* 0x0000003808087812 */ /* 0x000fc800078ec0ff */
[----:B------:R-:W-:Y:S01]  /*14de0*/  ISETP.GE.AND P2, PT, R8, UR4, PT ;  /* 0x0000000408007c0c */ /* 0x000fe2000bf46270 */
[----:B------:R-:W-:-:S03]  /*14df0*/  UMOV UR4, 0xffffffff ;  /* 0xffffffff00047882 */ /* 0x000fc60000000000 */
[----:B0-----:R-:W-:Y:S09]  /*14e00*/  BRA.DIV UR4, `(.L_x_1274) ;  /* 0x0000004a04947947 */ /* 0x001ff2000b800000 */
[----:B------:R-:W0:Y:S01]  /*14e10*/  S2R R6, SR_TID.X ;  /* 0x0000000000067919 */ /* 0x000e220000002100 */
[----:B------:R-:W2:Y:S01]  /*14e20*/  LDL.LU R9, [R1+0x28] ;  /* 0x0000280001097983 */ /* 0x000ea20000300800 */
[----:B0-----:R-:W-:-:S04]  /*14e30*/  LOP3.LUT R6, R6, 0x7f, RZ, 0xc0, !PT ;  /* 0x0000007f06067812 */ /* 0x001fc800078ec0ff */
[----:B------:R-:W-:Y:S02]  /*14e40*/  SHF.R.U32.HI R8, RZ, 0x3, R6 ;  /* 0x00000003ff087819 */ /* 0x000fe40000011606 */
[----:B------:R-:W3:Y:S01]  /*14e50*/  LDL.LU R6, [R1+0x2c] ;  /* 0x00002c0001067983 */ /* 0x000ee20000300800 */
[----:B------:R-:W0:Y:S01]  /*14e60*/  S2R R11, SR_TID.X ;  /* 0x00000000000b7919 */ /* 0x000e220000002100 */
[----:B------:R-:W-:Y:S01]  /*14e70*/  ULDC.64 UR4, c[0x0][0x208] ;  /* 0x0000820000047ab9 */ /* 0x000fe20000000a00 */
[----:B0-----:R-:W-:-:S05]  /*14e80*/  IMAD.SHL.U32 R11, R11, 0x8, RZ ;  /* 0x000000080b0b7824 */ /* 0x001fca00078e00ff */
[----:B------:R-:W-:Y:S01]  /*14e90*/  LOP3.LUT R11, R11, 0x38, RZ, 0xc0, !PT ;  /* 0x000000380b0b7812 */ /* 0x000fe200078ec0ff */
[----:B--2---:R-:W-:-:S04]  /*14ea0*/  IMAD.IADD R0, R8, 0x1, R9 ;  /* 0x0000000108007824 */ /* 0x004fc800078e0209 */
[----:B------:R-:W-:Y:S01]  /*14eb0*/  VIADD R5, R0, 0x10 ;  /* 0x0000001000057836 */ /* 0x000fe20000000000 */
[----:B------:R-:W-:Y:S01]  /*14ec0*/  SHFL.IDX PT, R9, R3, 0x1, 0x181f ;  /* 0x00381f0003097f89 */ /* 0x000fe200000e0000 */
[----:B---3--:R-:W-:-:S03]  /*14ed0*/  IMAD R2, R6, R7, RZ ;  /* 0x0000000706027224 */ /* 0x008fc600078e02ff */
[----:B------:R-:W0:Y:S04]  /*14ee0*/  SHFL.IDX PT, R7, R4, RZ, 0x181f ;  /* 0x00181fff04077589 */ /* 0x000e2800000e0000 */
[----:B------:R-:W1:Y:S01]  /*14ef0*/  SHFL.IDX PT, R6, R3, RZ, 0x181f ;  /* 0x00181fff03067589 */ /* 0x000e6200000e0000 */
[-C--:B------:R-:W-:Y:S02]  /*14f00*/  ISETP.GE.AND P4, PT, R0, R2.reuse, PT ;  /* 0x000000020000720c */ /* 0x080fe40003f86270 */
[----:B------:R-:W-:Y:S02]  /*14f10*/  ISETP.GE.AND P3, PT, R5, R2, PT ;  /* 0x000000020500720c */ /* 0x000fe40003f66270 */
[----:B------:R-:W2:Y:S09]  /*14f20*/  SHFL.IDX PT, R5, R4, 0x1, 0x181f ;  /* 0x00381f0004057f89 */ /* 0x000eb200000e0000 */
[----:B0-----:R-:W-:-:S05]  /*14f30*/  @!P4 LEA R7, P5, R11, R7, 0x1 ;  /* 0x000000070b07c211 */ /* 0x001fca00078a08ff */
[----:B-1----:R-:W-:-:S05]  /*14f40*/  @!P4 IMAD.X R6, RZ, RZ, R6, P5 ;  /* 0x000000ffff06c224 */ /* 0x002fca00028e0606 */
[----:B------:R-:W-:-:S04]  /*14f50*/  @!P4 LOP3.LUT R7, R7, R6, RZ, 0x3c, !PT ;  /* 0x000000060707c212 */ /* 0x000fc800078e3cff */
[----:B------:R-:W-:Y:S02]  /*14f60*/  @!P4 LOP3.LUT R6, R7, R6, RZ, 0x3c, !PT ;  /* 0x000000060706c212 */ /* 0x000fe400078e3cff */
[----:B--2---:R-:W-:Y:S02]  /*14f70*/  @!P3 LEA R8, P5, R11, R5, 0x1 ;  /* 0x000000050b08b211 */ /* 0x004fe400078a08ff */
        /* <DEDUP_REMOVED lines=62> */
[----:B------:R0:W1:Y:S04]  /*15360*/  SHFL.IDX PT, R5, R3, 0x7, 0x181f ;  /* 0x00f81f0003057f89 */ /* 0x00006800000e0000 */
[----:B------:R0:W-:Y:S04]  /*15370*/  @!P4 LDGSTS.E.BYPASS.LTC128B.128 [R10+0xf400], desc[UR4][R6.64], !P2 ;  /* 0x0f400000060acfae */ /* 0x0001e8000d101d44 */
[----:B------:R0:W-:Y:S04]  /*15380*/  @!P4 LDGSTS.E.BYPASS.LTC128B.128 [R10+0x13400], desc[UR4][R6.64+0x80], !P1 ;  /* 0x13400080060acfae */ /* 0x0001e8000c901d44 */
[----:B------:R0:W-:Y:S04]  /*15390*/  @!P4 LDGSTS.E.BYPASS.LTC128B.128 [R10+0x17400], desc[UR4][R6.64+0x100], !P0 ;  /* 0x17400100060acfae */ /* 0x0001e8000c101d44 */
[----:B------:R0:W2:Y:S02]  /*153a0*/  SHFL.IDX PT, R3, R4, 0x7, 0x181f ;  /* 0x00f81f0004037f89 */ /* 0x0000a400000e0000 */
.L_x_1393:
[----:B------:R-:W-:Y:S01]  /*153b0*/  VIADD R0, R0, 0x70 ;  /* 0x0000007000007836 */ /* 0x000fe20000000000 */
[----:B------:R-:W-:Y:S04]  /*153c0*/  BSSY B0, `(.L_x_1275) ;  /* 0x000000f000007945 */ /* 0x000fe80003800000 */
[----:B------:R-:W-:-:S13]  /*153d0*/  ISETP.GE.AND P3, PT, R0, R2, PT ;  /* 0x000000020000720c */ /* 0x000fda0003f66270 */
[----:B------:R-:W-:Y:S05]  /*153e0*/  @P3 BRA `(.L_x_1276) ;  /* 0x0000000000303947 */ /* 0x000fea0003800000 */
[----:B0-----:R-:W0:Y:S01]  /*153f0*/  S2R R4, SR_TID.X ;  /* 0x0000000000047919 */ /* 0x001e220000002100 */
[----:B------:R-:W-:Y:S01]  /*15400*/  ULDC.64 UR4, c[0x0][0x208] ;  /* 0x0000820000047ab9 */ /* 0x000fe20000000a00 */
[----:B0-----:R-:W-:-:S05]  /*15410*/  IMAD.SHL.U32 R4, R4, 0x8, RZ ;  /* 0x0000000804047824 */ /* 0x001fca00078e00ff */
[----:B------:R-:W-:-:S04]  /*15420*/  LOP3.LUT R4, R4, 0x38, RZ, 0xc0, !PT ;  /* 0x0000003804047812 */ /* 0x000fc800078ec0ff */
[----:B--2---:R-:W-:-:S05]  /*15430*/  LEA R2, P3, R4, R3, 0x1 ;  /* 0x0000000304027211 */ /* 0x004fca00078608ff */
[----:B-1----:R-:W-:-:S05]  /*15440*/  IMAD.X R3, RZ, RZ, R5, P3 ;  /* 0x000000ffff037224 */ /* 0x002fca00018e0605 */
[----:B------:R-:W-:Y:S01]  /*15450*/  @!PT LDS RZ, [RZ] ;  /* 0x00000000fffff984 */ /* 0x000fe20000000800 */
[----:B------:R-:W-:Y:S01]  /*15460*/  @!PT LDS RZ, [RZ] ;  /* 0x00000000fffff984 */ /* 0x000fe20000000800 */
[----:B------:R-:W-:Y:S01]  /*15470*/  @!PT LDS RZ, [RZ] ;  /* 0x00000000fffff984 */ /* 0x000fe20000000800 */
[----:B------:R3:W-:Y:S04]  /*15480*/  LDGSTS.E.BYPASS.LTC128B.128 [R10+0xfc00], desc[UR4][R2.64], !P2 ;  /* 0x0fc00000020a7fae */ /* 0x0007e8000d101d44 */
[----:B------:R3:W-:Y:S04]  /*15490*/  LDGSTS.E.BYPASS.LTC128B.128 [R10+0x13c00], desc[UR4][R2.64+0x80], !P1 ;  /* 0x13c00080020a7fae */ /* 0x0007e8000c901d44 */
[----:B------:R3:W-:Y:S02]  /*154a0*/  LDGSTS.E.BYPASS.LTC128B.128 [R10+0x17c00], desc[UR4][R2.64+0x100], !P0 ;  /* 0x17c00100020a7fae */ /* 0x0007e4000c101d44 */
.L_x_1276:
[----:B------:R-:W-:Y:S05]  /*154b0*/  BSYNC B0 ;  /* 0x0000000000007941 */ /* 0x000fea0003800000 */
.L_x_1275:
[----:B------:R-:W-:Y:S01]  /*154c0*/  NOP ;  /* 0x0000000000007918 */ /* 0x000fe20000000000 */
[----:B------:R-:W-:Y:S01]  /*154d0*/  PLOP3.LUT P0, PT, PT, PT, PT, 0x80, 0x0 ;  /* 0x000000000000781c */ /* 0x000fe20003f0f070 */
[----:B0-----:R-:W-:-:S12]  /*154e0*/  VIADD R6, R18, 0x2a800 ;  /* 0x0002a80012067836 */ /* 0x001fd80000000000 */
.L_x_1277:
[----:B------:R-:W-:Y:S02]  /*154f0*/  PLOP3.LUT P1, PT, P1, P0, PT, 0xa2, 0x0 ;  /* 0x000000000000781c */ /* 0x000fe40000f21472 */
[----:B------:R-:W-:-:S08]  /*15500*/  @P0 R2UR P1, UR4, R18 ;  /* 0x00000000120402ca */ /* 0x000fd00000020000 */
[----:B------:R-:W-:-:S05]  /*15510*/  @P0 PLOP3.LUT P0, PT, P1, PT, PT, 0x80, 0x0 ;  /* 0x000000000000081c */ /* 0x000fca0000f0f070 */
[----:B------:R-:W-:Y:S01]  /*15520*/  @!P1 SYNCS.ARRIVE.TRANS64.RED.A0T1 RZ, [UR4+0x2a800], RZ ;  /* 0x02a800ffffff99a7 */ /* 0x000fe20008200404 */
[----:B------:R-:W-:Y:S07]  /*15530*/  @!P1 ARRIVES.LDGSTSBAR.64.TRANSCNT [UR4+0x2a800] ;  /* 0x02a80000ff0099b0 */ /* 0x000fee0008000a84 */
[----:B------:R-:W-:Y:S05]  /*15540*/  @P0 BRA.U.ANY `(.L_x_1277) ;  /* 0xfffffffd00e80947 */ /* 0x000fea000393ffff */
[----:B---3--:R-:W3:Y:S02]  /*15550*/  LDL.LU R2, [R1+0x50] ;  /* 0x0000500001027983 */ /* 0x008ee40000300800 */
[----:B---3--:R-:W-:-:S05]  /*15560*/  VIADD R2, R2, 0x1 ;  /* 0x0000000102027836 */ /* 0x008fca0000000000 */
        /* <DEDUP_REMOVED lines=8> */
[----:B------:R-:W3:Y:S03]  /*155f0*/  SYNCS.PHASECHK.TRANS64.TRYWAIT P0, [R18+URZ+0x2a820], R0 ;  /* 0x02a82000120075a7 */ /* 0x000ee6000800017f */
[----:B0--3--:R-:W-:Y:S05]  /*15600*/  @!P0 BRA `(.L_x_1279) ;  /* 0x0000004c00908947 */ /* 0x009fea0003800000 */
.L_x_1394:
[----:B------:R-:W-:Y:S05]  /*15610*/  BSYNC B0 ;  /* 0x0000000000007941 */ /* 0x000fea0003800000 */
.L_x_1278:
[----:B------:R-:W0:Y:S04]  /*15620*/  LDL R2, [R1+0x3c] ;  /* 0x00003c0001027983 */ /* 0x000e280000100800 */
[----:B------:R-:W3:Y:S01]  /*15630*/  LDL R4, [R1+0x24] ;  /* 0x0000240001047983 */ /* 0x000ee20000100800 */
[----:B------:R-:W-:Y:S01]  /*15640*/  BSSY B0, `(.L_x_1280) ;  /* 0x000021b000007945 */ /* 0x000fe20003800000 */
[----:B0-----:R-:W-:-:S05]  /*15650*/  VIADD R0, R2, 0xfffffffe ;  /* 0xfffffffe02007836 */ /* 0x001fca0000000000 */
[----:B---3--:R-:W-:-:S13]  /*15660*/  ISETP.GE.AND P0, PT, R0, R4, PT ;  /* 0x000000040000720c */ /* 0x008fda0003f06270 */
[----:B------:R-:W-:Y:S05]  /*15670*/  @!P0 BRA `(.L_x_1281) ;  /* 0x00000020005c8947 */ /* 0x000fea0003800000 */
[----:B------:R-:W3:Y:S04]  /*15680*/  LDL.LU R2, [R1+0x40] ;  /* 0x0000400001027983 */ /* 0x000ee80000300800 */
[----:B------:R-:W4:Y:S04]  /*15690*/  LDL.LU R8, [R1+0x38] ;  /* 0x0000380001087983 */ /* 0x000f280000300800 */
[----:B--2---:R-:W2:Y:S04]  /*156a0*/  LDL.LU R3, [R1+0x54] ;  /* 0x0000540001037983 */ /* 0x004ea80000300800 */
[----:B------:R-:W5:Y:S04]  /*156b0*/  LDL.LU R7, [R1+0x34] ;  /* 0x0000340001077983 */ /* 0x000f680000300800 */
[----:B-1----:R-:W5:Y:S01]  /*156c0*/  LDL.LU R5, [R1+0x58] ;  /* 0x0000580001057983 */ /* 0x002f620000300800 */
[----:B------:R-:W-:Y:S01]  /*156d0*/  LOP3.LUT R11, RZ, R4, RZ, 0x33, !PT ;  /* 0x00000004ff0b7212 */ /* 0x000fe200078e33ff */
[----:B------:R-:W-:Y:S01]  /*156e0*/  BSSY B2, `(.L_x_1282) ;  /* 0x00000ba000027945 */ /* 0x000fe20003800000 */
[----:B---3--:R-:W-:-:S04]  /*156f0*/  VIADD R2, R2, 0x1 ;  /* 0x0000000102027836 */ /* 0x008fc80000000000 */
[----:B----4-:R-:W-:Y:S01]  /*15700*/  IMAD R2, R2, R8, RZ ;  /* 0x0000000802027224 */ /* 0x010fe200078e02ff */
[----:B--2---:R-:W-:-:S04]  /*15710*/  LOP3.LUT R3, RZ, R3, RZ, 0x33, !PT ;  /* 0x00000003ff037212 */ /* 0x004fc800078e33ff */
[----:B------:R-:W-:-:S04]  /*15720*/  LOP3.LUT R2, RZ, R2, RZ, 0x33, !PT ;  /* 0x00000002ff027212 */ /* 0x000fc800078e33ff */
[----:B-----5:R-:W-:Y:S02]  /*15730*/  VIADDMNMX R2, R2, -R7, R3, !PT ;  /* 0x8000000702027246 */ /* 0x020fe40007800103 */
[----:B------:R-:W-:-:S04]  /*15740*/  LOP3.LUT R8, RZ, R5, RZ, 0x33, !PT ;  /* 0x00000005ff087212 */ /* 0x000fc800078e33ff */
[----:B------:R-:W-:-:S04]  /*15750*/  VIMNMX R8, R2, R8, !PT ;  /* 0x0000000802087248 */ /* 0x000fc80007fe0100 */
[----:B------:R-:W-:Y:S02]  /*15760*/  VIADDMNMX R11, R8, 0x2, R11, !PT ;  /* 0x00000002080b7846 */ /* 0x000fe4000780010b */
[----:B------:R-:W-:-:S05]  /*15770*/  LOP3.LUT R2, RZ, R8, RZ, 0x33, !PT ;  /* 0x00000008ff027212 */ /* 0x000fca00078e33ff */
        /* <DEDUP_REMOVED lines=37> */
[----:B------:R-:W-:-:S06]  /*159d0*/  LEA.HI.X R5, R2, UR5, R3, 0x2, P0 ;  /* 0x0000000502057c11 */ /* 0x000fcc00080f1403 */
[----:B------:R0:W5:Y:S03]  /*159e0*/  LDG.E R5, desc[UR8][R4.64] ;  /* 0x0000000804057981 */ /* 0x000166000c1e1900 */
.L_x_1286:
[----:B------:R-:W-:Y:S01]  /*159f0*/  IMAD R3, R9, 0x8, R18 ;  /* 0x0000000809037824 */ /* 0x000fe200078e0212 */
[----:B------:R-:W-:Y:S01]  /*15a00*/  SHF.L.U32 R2, R10, 0x1f, RZ ;  /* 0x0000001f0a027819 */ /* 0x000fe200000006ff */
[----:B------:R-:W-:Y:S03]  /*15a10*/  BSSY B3, `(.L_x_1287) ;  /* 0x0000003000037945 */ /* 0x000fe60003800000 */
[----:B------:R-:W1:Y:S02]  /*15a20*/  SYNCS.PHASECHK.TRANS64.TRYWAIT P0, [R3+URZ+0x2a840], R2 ;  /* 0x02a84002030075a7 */ /* 0x000e64000800017f */
[----:B-1----:R-:W-:Y:S05]  /*15a30*/  @!P0 BRA `(.L_x_1288) ;  /* 0x0000004800988947 */ /* 0x002fea0003800000 */
.L_x_1395:
[----:B------:R-:W-:Y:S05]  /*15a40*/  BSYNC B3 ;  /* 0x0000000000037941 */ /* 0x000fea0003800000 */
.L_x_1287:
        /* <DEDUP_REMOVED lines=12> */
.L_x_1290:
[----:B------:R-:W-:Y:S05]  /*15b10*/  BSYNC B3 ;  /* 0x0000000000037941 */ /* 0x000fea0003800000 */
.L_x_1289:
        /* <DEDUP_REMOVED lines=12> */
.L_x_1291:
        /* <DEDUP_REMOVED lines=16> */
.L_x_1292:
        /* <DEDUP_REMOVED lines=15> */
.L_x_1293:
        /* <DEDUP_REMOVED lines=16> */
.L_x_1396:
[----:B------:R-:W-:Y:S05]  /*15ed0*/  BSYNC B3 ;  /* 0x0000000000037941 */ /* 0x000fea0003800000 */
.L_x_1294:
[----:B------:R-:W-:Y:S01]  /*15ee0*/  BSSY B3, `(.L_x_1296) ;  /* 0x000000c000037945 */ /* 0x000fe20003800000 */
[----:B------:R-:W-:Y:S02]  /*15ef0*/  IMAD.MOV.U32 R12, RZ, RZ, 0x0 ;  /* 0x00000000ff0c7424 */ /* 0x000fe400078e00ff */
[----:B------:R-:W-:Y:S01]  /*15f00*/  IMAD.MOV.U32 R13, RZ, RZ, 0x14f00000 ;  /* 0x14f00000ff0d7424 */ /* 0x000fe200078e00ff */
[----:B------:R-:W-:Y:S06]  /*15f10*/  @P1 BRA `(.L_x_1297) ;  /* 0x0000000000201947 */ /* 0x000fec0003800000 */
[----:B------:R-:W1:Y:S01]  /*15f20*/  S2R R4, SR_TID.X ;  /* 0x0000000000047919 */ /* 0x000e620000002100 */
[----:B0-----:R-:W-:Y:S02]  /*15f30*/  IMAD R2, R19, 0x8, R18 ;  /* 0x0000000813027824 */ /* 0x001fe400078e0212 */
[----:B------:R-:W-:-:S04]  /*15f40*/  IMAD.MOV.U32 R3, RZ, RZ, 0x6000 ;  /* 0x00006000ff037424 */ /* 0x000fc800078e00ff */
[----:B------:R2:W-:Y:S01]  /*15f50*/  SYNCS.ARRIVE.TRANS64 RZ, [R2+URZ+0x2a850], R3 ;  /* 0x02a8500302ff79a7 */ /* 0x0005e2000800003f */
[----:B-1----:R-:W-:-:S04]  /*15f60*/  LOP3.LUT R4, R4, 0x1f, RZ, 0xc0, !PT ;  /* 0x0000001f04047812 */ /* 0x002fc800078ec0ff */
[----:B------:R-:W-:-:S13]  /*15f70*/  ISETP.NE.AND P0, PT, R4, RZ, PT ;  /* 0x000000ff0400720c */ /* 0x000fda0003f05270 */
[----:B--2---:R-:W-:Y:S05]  /*15f80*/  @!P0 BRA `(.L_x_1297) ;  /* 0x0000000000048947 */ /* 0x004fea0003800000 */
[----:B------:R-:W-:Y:S01]  /*15f90*/  BPT.TRAP 0x1 ;  /* 0x000000040000795c */ /* 0x000fe20000300000 */
.L_x_1297:
[----:B------:R-:W-:Y:S05]  /*15fa0*/  BSYNC B3 ;  /* 0x0000000000037941 */ /* 0x000fea0003800000 */
.L_x_1296:
[----:B------:R-:W2:Y:S04]  /*15fb0*/  LDL R4, [R1+0x14] ;  /* 0x0000140001047983 */ /* 0x000ea80000100800 */
[----:B0-----:R-:W2:Y:S01]  /*15fc0*/  LDL.LU R2, [R1+0x4] ;  /* 0x0000040001027983 */ /* 0x001ea20000300800 */
        /* <DEDUP_REMOVED lines=11> */
.L_x_1298:
        /* <DEDUP_REMOVED lines=15> */
.L_x_1299:
        /* <DEDUP_REMOVED lines=12> */
.L_x_1285:
[----:B------:R-:W-:Y:S05]  /*16230*/  BSYNC B1 ;  /* 0x0000000000017941 */ /* 0x000fea0003800000 */
.L_x_1284:
[----:B0-----:R-:W2:Y:S01]  /*16240*/  LDL.LU R0, [R1+0x3c] ;  /* 0x00003c0001007983 */ /* 0x001ea20000300800 */
[----:B------:R-:W-:-:S03]  /*16250*/  IMAD.MOV.U32 R19, RZ, RZ, R9 ;  /* 0x000000ffff137224 */ /* 0x000fc600078e0009 */
[----:B------:R0:W-:Y:S02]  /*16260*/  STL [R1+0x10], R10 ;  /* 0x0000100a01007387 */ /* 0x0001e40000100800 */
[----:B0-2---:R-:W-:-:S07]  /*16270*/  VIADD R0, R0, 0xfffffffd ;  /* 0xfffffffd00007836 */ /* 0x005fce0000000000 */
.L_x_1283:
[----:B------:R-:W-:Y:S05]  /*16280*/  BSYNC B2 ;  /* 0x0000000000027941 */ /* 0x000fea0003800000 */
.L_x_1282:
[----:B------:R-:W-:-:S05]  /*16290*/  VIADD R11, R11, 0xfffffffe ;  /* 0xfffffffe0b0b7836 */ /* 0x000fca0000000000 */
[----:B------:R-:W-:-:S13]  /*162a0*/  ISETP.NE.AND P0, PT, R11, R8, PT ;  /* 0x000000080b00720c */ /* 0x000fda0003f05270 */
[----:B------:R-:W-:Y:S05]  /*162b0*/  @!P0 BRA `(.L_x_1281) ;  /* 0x00000014004c8947 */ /* 0x000fea0003800000 */
[----:B------:R-:W-:-:S07]  /*162c0*/  IMAD.MOV.U32 R9, RZ, RZ, R17 ;  /* 0x000000ffff097224 */ /* 0x000fce00078e0011 */
.L_x_1332:
        /* <DEDUP_REMOVED lines=36> */
.L_x_1302:
[----:B------:R-:W-:Y:S01]  /*16510*/  IMAD R3, R4, 0x8, R18 ;  /* 0x0000000804037824 */ /* 0x000fe200078e0212 */
[----:B------:R-:W-:Y:S01]  /*16520*/  SHF.L.U32 R2, R5, 0x1f, RZ ;  /* 0x0000001f05027819 */ /* 0x000fe200000006ff */
[----:B------:R-:W-:Y:S03]  /*16530*/  BSSY B2, `(.L_x_1303) ;  /* 0x0000003000027945 */ /* 0x000fe60003800000 */
[----:B------:R-:W1:Y:S02]  /*16540*/  SYNCS.PHASECHK.TRANS64.TRYWAIT P0, [R3+URZ+0x2a840], R2 ;  /* 0x02a84002030075a7 */ /* 0x000e64000800017f */
[----:B-1----:R-:W-:Y:S05]  /*16550*/  @!P0 BRA `(.L_x_1304) ;  /* 0x0000003c00f88947 */ /* 0x002fea0003800000 */
.L_x_1397:
[----:B------:R-:W-:Y:S05]  /*16560*/  BSYNC B2 ;  /* 0x0000000000027941 */ /* 0x000fea0003800000 */
.L_x_1303:
        /* <DEDUP_REMOVED lines=12> */
.L_x_1306:
[----:B------:R-:W-:Y:S05]  /*16630*/  BSYNC B2 ;  /* 0x0000000000027941 */ /* 0x000fea0003800000 */
.L_x_1305:
        /* <DEDUP_REMOVED lines=12> */
.L_x_1307:
        /* <DEDUP_REMOVED lines=16> */
.L_x_1308:
        /* <DEDUP_REMOVED lines=15> */
.L_x_1309:
        /* <DEDUP_REMOVED lines=16> */
.L_x_1398:
[----:B------:R-:W-:Y:S05]  /*169f0*/  BSYNC B2 ;  /* 0x0000000000027941 */ /* 0x000fea0003800000 */
.L_x_1310:
        /* <DEDUP_REMOVED lines=11> */
.L_x_1313:
[----:B------:R-:W-:Y:S05]  /*16ab0*/  BSYNC B2 ;  /* 0x0000000000027941 */ /* 0x000fea0003800000 */
.L_x_1312:
        /* <DEDUP_REMOVED lines=12> */
.L_x_1314:
        /* <DEDUP_REMOVED lines=15> */
.L_x_1315:
        /* <DEDUP_REMOVED lines=12> */
.L_x_1301:
[----:B------:R-:W-:Y:S05]  /*16d30*/  BSYNC B1 ;  /* 0x0000000000017941 */ /* 0x000fea0003800000 */
.L_x_1300:
        /* <DEDUP_REMOVED lines=20> */
[----:B------:R-:W-:Y:S01]  /*16e80*/  ULDC.64 UR8, c[0x0][0x208] ;  /* 0x0000820000087ab9 */ /* 0x000fe20000000a00 */
        /* <DEDUP_REMOVED lines=15> */
.L_x_1318:
[----:B------:R-:W-:Y:S01]  /*16f80*/  IMAD R2, R19, 0x8, R18 ;  /* 0x0000000813027824 */ /* 0x000fe200078e0212 */
[----:B------:R-:W-:Y:S01]  /*16f90*/  SHF.L.U32 R3, R12, 0x1f, RZ ;  /* 0x0000001f0c037819 */ /* 0x000fe200000006ff */
[----:B------:R-:W-:Y:S03]  /*16fa0*/  BSSY B2, `(.L_x_1319) ;  /* 0x0000003000027945 */ /* 0x000fe60003800000 */
[----:B------:R-:W2:Y:S02]  /*16fb0*/  SYNCS.PHASECHK.TRANS64.TRYWAIT P0, [R2+URZ+0x2a840], R3 ;  /* 0x02a84003020075a7 */ /* 0x000ea4000800017f */
[----:B--2---:R-:W-:Y:S05]  /*16fc0*/  @!P0 BRA `(.L_x_1320) ;  /* 0x0000003400848947 */ /* 0x004fea0003800000 */
.L_x_1399:
[----:B------:R-:W-:Y:S05]  /*16fd0*/  BSYNC B2 ;  /* 0x0000000000027941 */ /* 0x000fea0003800000 */
.L_x_1319:
        /* <DEDUP_REMOVED lines=12> */
.L_x_1322:
[----:B------:R-:W-:Y:S05]  /*170a0*/  BSYNC B2 ;  /* 0x0000000000027941 */ /* 0x000fea0003800000 */
.L_x_1321:
        /* <DEDUP_REMOVED lines=13> */
.L_x_1323:
        /* <DEDUP_REMOVED lines=16> */
.L_x_1324:
        /* <DEDUP_REMOVED lines=15> */
.L_x_1325:
        /* <DEDUP_REMOVED lines=15> */
.L_x_1400:
[----:B------:R-:W-:Y:S05]  /*17460*/  BSYNC B2 ;  /* 0x0000000000027941 */ /* 0x000fea0003800000 */
.L_x_1326:
[----:B------:R-:W-:Y:S01]  /*17470*/  BSSY B2, `(.L_x_1328) ;  /* 0x000000b000027945 */ /* 0x000fe20003800000 */
[----:B------:R-:W-:Y:S02]  /*17480*/  IMAD.MOV.U32 R10, RZ, RZ, 0x0 ;  /* 0x00000000ff0a7424 */ /* 0x000fe400078e00ff */
[----:B------:R-:W-:Y:S01]  /*17490*/  IMAD.MOV.U32 R11, RZ, RZ, 0x14f00000 ;  /* 0x14f00000ff0b7424 */ /* 0x000fe200078e00ff */
[----:B------:R-:W-:Y:S06]  /*174a0*/  @P1 BRA `(.L_x_1329) ;  /* 0x00000000001c1947 */ /* 0x000fec0003800000 */
[----:B------:R-:W1:Y:S01]  /*174b0*/  S2R R14, SR_TID.X ;  /* 0x00000000000e7919 */ /* 0x000e620000002100 */
[----:B------:R-:W-:-:S04]  /*174c0*/  IMAD.MOV.U32 R3, RZ, RZ, 0x6000 ;  /* 0x00006000ff037424 */ /* 0x000fc800078e00ff */
[----:B------:R2:W-:Y:S01]  /*174d0*/  SYNCS.ARRIVE.TRANS64 RZ, [R2+URZ+0x50], R3 ;  /* 0x0000500302ff79a7 */ /* 0x0005e2000800003f */
[----:B-1----:R-:W-:-:S04]  /*174e0*/  LOP3.LUT R14, R14, 0x1f, RZ, 0xc0, !PT ;  /* 0x0000001f0e0e7812 */ /* 0x002fc800078ec0ff */
[----:B------:R-:W-:-:S13]  /*174f0*/  ISETP.NE.AND P0, PT, R14, RZ, PT ;  /* 0x000000ff0e00720c */ /* 0x000fda0003f05270 */
[----:B--2---:R-:W-:Y:S05]  /*17500*/  @!P0 BRA `(.L_x_1329) ;  /* 0x0000000000048947 */ /* 0x004fea0003800000 */
[----:B------:R-:W-:Y:S01]  /*17510*/  BPT.TRAP 0x1 ;  /* 0x000000040000795c */ /* 0x000fe20000300000 */
.L_x_1329:
[----:B------:R-:W-:Y:S05]  /*17520*/  BSYNC B2 ;  /* 0x0000000000027941 */ /* 0x000fea0003800000 */
.L_x_1328:
[----:B0-----:R-:W2:Y:S04]  /*17530*/  LDL R5, [R1+0x14] ;  /* 0x0000140001057983 */ /* 0x001ea80000100800 */
[----:B------:R-:W2:Y:S01]  /*17540*/  LDL.LU R3, [R1+0x4] ;  /* 0x0000040001037983 */ /* 0x000ea20000300800 */
        /* <DEDUP_REMOVED lines=10> */
.L_x_1330:
        /* <DEDUP_REMOVED lines=15> */
.L_x_1331:
        /* <DEDUP_REMOVED lines=12> */
.L_x_1317:
[----:B------:R-:W-:Y:S05]  /*177a0*/  BSYNC B1 ;  /* 0x0000000000017941 */ /* 0x000fea0003800000 */
.L_x_1316:
[----:B------:R-:W2:Y:S01]  /*177b0*/  LDL R2, [R1+0x24] ;  /* 0x0000240001027983 */ /* 0x000ea20000100800 */
[----:B------:R-:W-:Y:S01]  /*177c0*/  VIADD R0, R0, 0xfffffffe ;  /* 0xfffffffe00007836 */ /* 0x000fe20000000000 */
[----:B--2---:R-:W-:-:S13]  /*177d0*/  ISETP.GT.AND P0, PT, R7, R2, PT ;  /* 0x000000020700720c */ /* 0x004fda0003f04270 */
[----:B------:R-:W-:Y:S05]  /*177e0*/  @P0 BRA `(.L_x_1332) ;  /* 0xffffffe800b80947 */ /* 0x000fea000383ffff */
.L_x_1281:
[----:B------:R-:W-:Y:S05]  /*177f0*/  BSYNC B0 ;  /* 0x0000000000007941 */ /* 0x000fea0003800000 */
.L_x_1280:
[----:B--2---:R-:W2:Y:S01]  /*17800*/  S2R R3, SR_TID.X ;  /* 0x0000000000037919 */ /* 0x004ea20000002100 */
[----:B------:R-:W-:Y:S01]  /*17810*/  BSSY B0, `(.L_x_1333) ;  /* 0x0000012000007945 */ /* 0x000fe20003800000 */
[----:B--2---:R-:W-:-:S04]  /*17820*/  LOP3.LUT R3, R3, 0x7f, RZ, 0xc0, !PT ;  /* 0x0000007f03037812 */ /* 0x004fc800078ec0ff */
[----:B------:R-:W-:-:S13]  /*17830*/  ISETP.NE.AND P0, PT, R3, RZ, PT ;  /* 0x000000ff0300720c */ /* 0x000fda0003f05270 */
[----:B------:R-:W-:Y:S05]  /*17840*/  @P0 BRA `(.L_x_1334) ;  /* 0x0000000000380947 */ /* 0x000fea0003800000 */
[----:B------:R-:W2:Y:S01]  /*17850*/  S2R R2, SR_LANEID ;  /* 0x0000000000027919 */ /* 0x000ea20000000000 */
[----:B------:R-:W-:Y:S01]  /*17860*/  VOTEU.ANY UR4, UPT, PT ;  /* 0x0000000000047886 */ /* 0x000fe200038e0100 */
[----:B-1----:R-:W1:Y:S01]  /*17870*/  LDC.64 R4, c[0x0][0xc60] ;  /* 0x00031800ff047b82 */ /* 0x002e620000000a00 */
[----:B------:R-:W2:Y:S01]  /*17880*/  FLO.U32 R0, UR4 ;  /* 0x0000000400007d00 */ /* 0x000ea200080e0000 */
[----:B------:R-:W-:Y:S01]  /*17890*/  ULDC.64 UR6, c[0x0][0x208] ;  /* 0x0000820000067ab9 */ /* 0x000fe20000000a00 */
[----:B--2---:R-:W-:-:S06]  /*178a0*/  ISETP.EQ.U32.AND P0, PT, R0, R2, PT ;  /* 0x000000020000720c */ /* 0x004fcc0003f02070 */
[----:B------:R-:W1:Y:S07]  /*178b0*/  POPC R2, UR4 ;  /* 0x0000000400027d09 */ /* 0x000e6e0008000000 */
[----:B-1----:R-:W2:Y:S04]  /*178c0*/  @P0 ATOMG.E.ADD.STRONG.GPU PT, R2, desc[UR6][R4.64], R2 ;  /* 0x00000002040209a8 */ /* 0x002ea800081ee1c6 */
[----:B--2---:R1:W2:Y:S02]  /*178d0*/  SHFL.IDX PT, R2, R2, R0, 0x1f ;  /* 0x00001f0002027589 */ /* 0x0042a400000e0000 */
[----:B-1----:R-:W1:Y:S02]  /*178e0*/  S2R R0, SR_LTMASK ;  /* 0x0000000000007919 */ /* 0x002e640000003900 */
[----:B-1----:R-:W-:-:S06]  /*178f0*/  LOP3.LUT R0, R0, UR4, RZ, 0xc0, !PT ;  /* 0x0000000400007c12 */ /* 0x002fcc000f8ec0ff */
[----:B------:R-:W2:Y:S02]  /*17900*/  POPC R0, R0 ;  /* 0x0000000000007309 */ /* 0x000ea40000000000 */
[----:B--2---:R-:W-:-:S05]  /*17910*/  IADD3 R0, R2, UR38, R0 ;  /* 0x0000002602007c10 */ /* 0x004fca000fffe000 */
[----:B------:R2:W-:Y:S02]  /*17920*/  STL [R1], R0 ;  /* 0x0000000001007387 */ /* 0x0005e40000100800 */
.L_x_1334:
[----:B------:R-:W-:Y:S05]  /*17930*/  BSYNC B0 ;  /* 0x0000000000007941 */ /* 0x000fea0003800000 */
.L_x_1333:
[----:B--2---:R-:W2:Y:S01]  /*17940*/  LDL R0, [R1+0x18] ;  /* 0x0000180001007983 */ /* 0x004ea20000100800 */
[----:B------:R-:W-:Y:S01]  /*17950*/  BSSY B0, `(.L_x_1335) ;  /* 0x000003a000007945 */ /* 0x000fe20003800000 */
[----:B--2---:R-:W-:-:S13]  /*17960*/  LOP3.LUT P0, RZ, R0, 0x1, RZ, 0xc0, !PT ;  /* 0x0000000100ff7812 */ /* 0x004fda000780c0ff */
[----:B------:R-:W-:Y:S05]  /*17970*/  @!P0 BRA `(.L_x_1336) ;  /* 0x0000000000dc8947 */ /* 0x000fea0003800000 */
[----:B------:R-:W2:Y:S01]  /*17980*/  LDL R2, [R1+0x10] ;  /* 0x0000100001027983 */ /* 0x000ea20000100800 */
[----:B------:R-:W-:Y:S01]  /*17990*/  IMAD R0, R19, 0x8, R18 ;  /* 0x0000000813007824 */ /* 0x000fe200078e0212 */
[----:B------:R-:W-:Y:S01]  /*179a0*/  BSSY B1, `(.L_x_1337) ;  /* 0x0000005000017945 */ /* 0x000fe20003800000 */
[----:B------:R-:W-:Y:S02]  /*179b0*/  ISETP.NE.AND P1, PT, R3, RZ, PT ;  /* 0x000000ff0300720c */ /* 0x000fe40003f25270 */
[----:B--2---:R-:W-:-:S04]  /*179c0*/  SHF.L.U32 R2, R2, 0x1f, RZ ;  /* 0x0000001f02027819 */ /* 0x004fc800000006ff */
[----:B------:R-:W2:Y:S02]  /*179d0*/  SYNCS.PHASECHK.TRANS64.TRYWAIT P0, [R0+URZ+0x2a860], R2 ;  /* 0x02a86002000075a7 */ /* 0x000ea4000800017f */
[----:B--2---:R-:W-:Y:S05]  /*179e0*/  @!P0 BRA `(.L_x_1338) ;  /* 0x0000002c00248947 */ /* 0x004fea0003800000 */
.L_x_1401:
[----:B------:R-:W-:Y:S05]  /*179f0*/  BSYNC B1 ;  /* 0x0000000000017941 */ /* 0x000fea0003800000 */
.L_x_1337:
[----:B------:R-:W-:Y:S04]  /*17a00*/  BSSY B1, `(.L_x_1339) ;  /* 0x0000009000017945 */ /* 0x000fe80003800000 */
        /* <DEDUP_REMOVED lines=8> */
.L_x_1340:
[----:B------:R-:W-:Y:S05]  /*17a90*/  BSYNC B1 ;  /* 0x0000000000017941 */ /* 0x000fea0003800000 */
.L_x_1339:
[----:B------:R-:W3:Y:S04]  /*17aa0*/  LDL.LU R3, [R1+0x14] ;  /* 0x0000140001037983 */ /* 0x000ee80000300800 */
[----:B--2---:R-:W3:Y:S01]  /*17ab0*/  LDL.LU R2, [R1+0x4] ;  /* 0x0000040001027983 */ /* 0x004ee20000300800 */
        /* <DEDUP_REMOVED lines=10> */
.L_x_1341:
        /* <DEDUP_REMOVED lines=9> */
[----:B--2---:R-:W-:Y:S05]  /*17bf0*/  @P0 BRA.U.ANY `(.L_x_1341) ;  /* 0xfffffffd00d80947 */ /* 0x004fea000393ffff */
[----:B------:R-:W-:Y:S01]  /*17c00*/  PLOP3.LUT P0, PT, PT, PT, PT, 0x80, 0x0 ;  /* 0x000000000000781c */ /* 0x000fe20003f0f070 */
[----:B------:R-:W-:Y:S01]  /*17c10*/  VIADD R2, R2, 0x3400 ;  /* 0x0000340002027836 */ /* 0x000fe20000000000 */
[----:B------:R-:W-:Y:S01]  /*17c20*/  UMOV UR6, 0x0 ;  /* 0x0000000000067882 */ /* 0x000fe20000000000 */
[----:B------:R-:W-:Y:S01]  /*17c30*/  UMOV UR7, 0x14f00000 ;  /* 0x14f0000000077882 */ /* 0x000fe20000000000 */
[----:B------:R-:W-:-:S09]  /*17c40*/  UMOV UR10, 0x40 ;  /* 0x00000040000a7882 */ /* 0x000fd20000000000 */
.L_x_1342:
        /* <DEDUP_REMOVED lines=10> */
.L_x_1336:
[----:B------:R-:W-:Y:S05]  /*17cf0*/  BSYNC B0 ;  /* 0x0000000000007941 */ /* 0x000fea0003800000 */
.L_x_1335:
[----:B------:R-:W2:Y:S01]  /*17d00*/  LDL.LU R4, [R1+0x10] ;  /* 0x0000100001047983 */ /* 0x000ea20000300800 */
[----:B------:R-:W-:-:S05]  /*17d10*/  VIADD R19, R19, 0x1 ;  /* 0x0000000113137836 */ /* 0x000fca0000000000 */
[----:B------:R-:W-:-:S04]  /*17d20*/  ISETP.NE.AND P0, PT, R19, 0x2, PT ;  /* 0x000000021300780c */ /* 0x000fc80003f05270 */
[----:B------:R-:W-:Y:S02]  /*17d30*/  SEL R0, RZ, 0x1, P0 ;  /* 0x00000001ff007807 */ /* 0x000fe40000000000 */
[----:B------:R-:W-:Y:S02]  /*17d40*/  SEL R19, R19, RZ, P0 ;  /* 0x000000ff13137207 */ /* 0x000fe40000000000 */
[----:B--2---:R-:W-:-:S05]  /*17d50*/  LOP3.LUT R4, R4, R0, RZ, 0x3c, !PT ;  /* 0x0000000004047212 */ /* 0x004fca00078e3cff */
[----:B------:R2:W-:Y:S02]  /*17d60*/  STL [R1+0x10], R4 ;  /* 0x0000100401007387 */ /* 0x0005e40000100800 */
.L_x_1260:
[----:B------:R-:W-:Y:S05]  /*17d70*/  BSYNC B7 ;  /* 0x0000000000077941 */ /* 0x000fea0003800000 */
.L_x_1258:
[----:B---3--:R-:W3:Y:S02]  /*17d80*/  LDL R0, [R1+0x18] ;  /* 0x0000180001007983 */ /* 0x008ee40000100800 */
[----:B---3--:R-:W-:-:S13]  /*17d90*/  LOP3.LUT P0, RZ, R0, 0x2, RZ, 0xc0, !PT ;  /* 0x0000000200ff7812 */ /* 0x008fda000780c0ff */
[----:B------:R-:W-:Y:S05]  /*17da0*/  @!P0 BRA `(.L_x_1343) ;  /* 0x00000000002c8947 */ /* 0x000fea0003800000 */
[----:B------:R-:W-:Y:S05]  /*17db0*/  WARPSYNC.ALL ;  /* 0x0000000000007948 */ /* 0x000fea0003800000 */
[----:B------:R-:W3:Y:S08]  /*17dc0*/  S2UR UR5, SR_CgaCtaId ;  /* 0x00000000000579c3 */ /* 0x000ef00000008800 */
[----:B------:R-:W-:Y:S06]  /*17dd0*/  BAR.SYNC.DEFER_BLOCKING 0x5, 0x180 ;  /* 0x0146000000007b1d */ /* 0x000fec0000010000 */
[----:B------:R-:W-:-:S02]  /*17de0*/  UMOV UR4, 0x400 ;  /* 0x0000040000047882 */ /* 0x000fc40000000000 */
[----:B---3--:R-:W-:-:S06]  /*17df0*/  ULEA UR4, UR5, UR4, 0x18 ;  /* 0x0000000405047291 */ /* 0x008fcc000f8ec03f */
[----:B------:R-:W-:-:S05]  /*17e00*/  IMAD.U32 R18, RZ, RZ, UR4 ;  /* 0x00000004ff127e24 */ /* 0x000fca000f8e00ff */
[----:B012---:R-:W0:Y:S04]  /*17e10*/  LDS.128 R4, [R18+0x2a8d0] ;  /* 0x02a8d00012047984 */ /* 0x007e280000000c00 */
[----:B0-----:R0:W-:Y:S04]  /*17e20*/  STL.64 [R1], R4 ;  /* 0x0000000401007387 */ /* 0x0011e80000100a00 */
[----:B------:R0:W-:Y:S01]  /*17e30*/  STL.64 [R1+0x8], R6 ;  /* 0x0000080601007387 */ /* 0x0001e20000100a00 */
[----:B------:R-:W-:Y:S06]  /*17e40*/  BAR.ARV 0x4, 0x180 ;  /* 0x0106000000007b1d */ /* 0x000fec0000002000 */
[----:B------:R-:W-:Y:S05]  /*17e50*/  BRA `(.L_x_1344) ;  /* 0x00000010003c7947 */ /* 0x000fea0003800000 */
.L_x_1343:
[----:B------:R-:W3:Y:S01]  /*17e60*/  S2R R16, SR_TID.X ;  /* 0x0000000000107919 */ /* 0x000ee20000002100 */
[----:B------:R-:W-:Y:S01]  /*17e70*/  UMOV UR4, 0xffffffff ;  /* 0xffffffff00047882 */ /* 0x000fe20000000000 */
[----:B---3--:R-:W-:-:S04]  /*17e80*/  LOP3.LUT R16, R16, 0x1f, RZ, 0xc0, !PT ;  /* 0x0000001f10107812 */ /* 0x008fc800078ec0ff */
[----:B------:R-:W-:Y:S01]  /*17e90*/  ISETP.NE.AND P0, PT, R16, 0x1f, PT ;  /* 0x0000001f1000780c */ /* 0x000fe20003f05270 */
[----:B------:R-:W-:-:S12]  /*17ea0*/  BRA.DIV UR4, `(.L_x_1345) ;  /* 0x0000002a04087947 */ /* 0x000fd8000b800000 */
[----:B------:R-:W0:Y:S01]  /*17eb0*/  LDL.LU R3, [R1] ;  /* 0x0000000001037983 */ /* 0x000e220000300800 */
[----:B------:R-:W-:-:S03]  /*17ec0*/  ULDC UR4, c[0x0][0xc3c] ;  /* 0x00030f0000047ab9 */ /* 0x000fc60000000800 */
[----:B-12---:R-:W2:Y:S01]  /*17ed0*/  LDL R4, [R1+0xc] ;  /* 0x00000c0001047983 */ /* 0x006ea20000100800 */
[----:B------:R-:W-:Y:S01]  /*17ee0*/  ULDC.64 UR6, c[0x0][0x208] ;  /* 0x0000820000067ab9 */ /* 0x000fe20000000a00 */
[----:B0-----:R-:W-:Y:S02]  /*17ef0*/  IMAD.MOV.U32 R8, RZ, RZ, R3 ;  /* 0x000000ffff087224 */ /* 0x001fe400078e0003 */
[----:B--2---:R-:W-:-:S05]  /*17f00*/  IMAD.IADD R0, R4, 0x1, R16 ;  /* 0x0000000104007824 */ /* 0x004fca00078e0210 */
        /* <DEDUP_REMOVED lines=9> */
[C---:B------:R-:W-:Y:S01]  /*17fa0*/  ISETP.GE.U32.AND P3, PT, R16.reuse, 0x4, PT ;  /* 0x000000041000780c */ /* 0x040fe20003f66070 */
[----:B------:R-:W-:Y:S01]  /*17fb0*/  SHFL.IDX PT, R0, R8, RZ, 0x1f ;  /* 0x00001fff08007589 */ /* 0x000fe200000e0000 */
[C---:B------:R-:W-:Y:S02]  /*17fc0*/  ISETP.GE.U32.AND P4, PT, R16.reuse, 0x8, PT ;  /* 0x000000081000780c */ /* 0x040fe40003f86070 */
[----:B------:R-:W-:Y:S01]  /*17fd0*/  ISETP.GE.U32.AND P5, PT, R16, 0x10, PT ;  /* 0x000000101000780c */ /* 0x000fe20003fa6070 */
[----:B--2---:R-:W-:Y:S01]  /*17fe0*/  @!P1 IMAD.MOV.U32 R5, RZ, RZ, R6 ;  /* 0x000000ffff059224 */ /* 0x004fe200078e0006 */
[----:B------:R-:W-:-:S02]  /*17ff0*/  CS2R R6, SRZ ;  /* 0x0000000000067805 */ /* 0x000fc4000001ff00 */
[----:B---3--:R-:W-:Y:S01]  /*18000*/  @!P1 IMAD.MOV.U32 R7, RZ, RZ, R2 ;  /* 0x000000ffff079224 */ /* 0x008fe200078e0002 */
[----:B------:R-:W-:-:S03]  /*18010*/  ISETP.NE.AND P1, PT, R16, RZ, PT ;  /* 0x000000ff1000720c */ /* 0x000fc60003f25270 */
[----:B------:R-:W-:-:S05]  /*18020*/  IMAD R2, R7, R5, RZ ;  /* 0x0000000507027224 */ /* 0x000fca00078e02ff */
[----:B------:R-:W0:Y:S02]  /*18030*/  SHFL.UP PT, R3, R2, 0x1, RZ ;  /* 0x0420000002037989 */ /* 0x000e2400000e00ff */
[----:B0-----:R-:W-:-:S05]  /*18040*/  SEL R9, R3, RZ, P1 ;  /* 0x000000ff03097207 */ /* 0x001fca0000800000 */
[----:B------:R-:W-:Y:S02]  /*18050*/  IMAD.IADD R2, R2, 0x1, R9 ;  /* 0x0000000102027824 */ /* 0x000fe400078e0209 */
[----:B------:R-:W-:Y:S04]  /*18060*/  SHFL.IDX PT, R9, R8, 0x1, 0x1f ;  /* 0x00201f0008097f89 */ /* 0x000fe800000e0000 */
        /* <DEDUP_REMOVED lines=13> */
.L_x_1411:
[----:B------:R-:W-:Y:S02]  /*18140*/  ULDC UR4, c[0x0][0xc38] ;  /* 0x00030e0000047ab9 */ /* 0x000fe40000000800 */
[----:B------:R-:W-:-:S04]  /*18150*/  IMAD.U32 R8, RZ, RZ, UR4 ;  /* 0x00000004ff087e24 */ /* 0x000fc8000f8e00ff */
[----:B-1----:R-:W-:-:S04]  /*18160*/  IMAD R10, R10, R8, RZ ;  /* 0x000000080a0a7224 */ /* 0x002fc800078e02ff */
[----:B------:R-:W-:-:S05]  /*18170*/  IMAD.IADD R4, R9, 0x1, R10 ;  /* 0x0000000109047824 */ /* 0x000fca00078e020a */
[----:B------:R-:W-:-:S13]  /*18180*/  ISETP.GT.AND P6, PT, R4, R0, PT ;  /* 0x000000000400720c */ /* 0x000fda0003fc4270 */
[----:B------:R-:W-:Y:S05]  /*18190*/  @P6 BRA `(.L_x_1346) ;  /* 0x0000000000b06947 */ /* 0x000fea0003800000 */
.L_x_1349:
[----:B------:R-:W2:Y:S01]  /*181a0*/  LDL.LU R3, [R1+0xc] ;  /* 0x00000c0001037983 */ /* 0x000ea20000300800 */
[----:B0-----:R-:W0:Y:S01]  /*181b0*/  LDC R2, c[0x0][0xc3c] ;  /* 0x00030f00ff027b82 */ /* 0x001e220000000800 */
[----:B--2---:R-:W-:-:S05]  /*181c0*/  VIADD R3, R3, 0x1f ;  /* 0x0000001f03037836 */ /* 0x004fca0000000000 */
[----:B0-----:R-:W-:-:S13]  /*181d0*/  ISETP.GE.AND P6, PT, R3, R2, PT ;  /* 0x000000020300720c */ /* 0x001fda0003fc6270 */
[----:B------:R-:W-:Y:S05]  /*181e0*/  @P6 BRA `(.L_x_1347) ;  /* 0x0000000800f06947 */ /* 0x000fea0003800000 */
[----:B------:R-:W0:Y:S01]  /*181f0*/  S2R R5, SR_TID.X ;  /* 0x0000000000057919 */ /* 0x000e220000002100 */
[----:B------:R-:W-:Y:S01]  /*18200*/  ULDC.64 UR4, c[0x0][0x208] ;  /* 0x0000820000047ab9 */ /* 0x000fe20000000a00 */
[----:B------:R1:W-:Y:S01]  /*18210*/  STL [R1+0xc], R3 ;  /* 0x00000c0301007387 */ /* 0x0003e20000100800 */
[----:B0-----:R-:W-:-:S05]  /*18220*/  LOP3.LUT R5, R5, 0x1f, RZ, 0xc0, !PT ;  /* 0x0000001f05057812 */ /* 0x001fca00078ec0ff */
[----:B------:R-:W-:Y:S02]  /*18230*/  IMAD.IADD R7, R3, 0x1, R5 ;  /* 0x0000000103077824 */ /* 0x000fe400078e0205 */
[----:B------:R-:W-:-:S03]  /*18240*/  IMAD.MOV.U32 R5, RZ, RZ, RZ ;  /* 0x000000ffff057224 */ /* 0x000fc600078e00ff */
[----:B------:R-:W-:-:S13]  /*18250*/  ISETP.GE.OR P6, PT, R7, R2, !P0 ;  /* 0x000000020700720c */ /* 0x000fda00047c6670 */
[----:B-1----:R-:W0:Y:S02]  /*18260*/  @!P6 LDC.64 R2, c[0x0][0xc80] ;  /* 0x00032000ff02eb82 */ /* 0x002e240000000a00 */
[----:B0-----:R-:W-:-:S05]  /*18270*/  @!P6 IMAD.WIDE R2, R7, 0x4, R2 ;  /* 0x000000040702e825 */ /* 0x001fca00078e0202 */
[----:B------:R0:W2:Y:S02]  /*18280*/  @!P6 LDG.E R5, desc[UR4][R2.64] ;  /* 0x000000040205e981 */ /* 0x0000a4000c1e1900 */
[----:B0-----:R-:W0:Y:S02]  /*18290*/  @!P6 LDC.64 R2, c[0x0][0xc78] ;  /* 0x00031e00ff02eb82 */ /* 0x001e240000000a00 */
[----:B0-----:R-:W-:-:S04]  /*182a0*/  @!P6 IMAD.WIDE R2, R7, 0x4, R2 ;  /* 0x000000040702e825 */ /* 0x001fc800078e0202 */
[----:B------:R-:W-:-:S06]  /*182b0*/  IMAD.MOV.U32 R7, RZ, RZ, RZ ;  /* 0x000000ffff077224 */ /* 0x000fcc00078e00ff */
[----:B------:R-:W2:Y:S01]  /*182c0*/  @!P6 LDG.E R7, desc[UR4][R2.64] ;  /* 0x000000040207e981 */ /* 0x000ea2000c1e1900 */
[----:B------:R-:W-:Y:S01]  /*182d0*/  UMOV UR4, 0xffffffff ;  /* 0xffffffff00047882 */ /* 0x000fe20000000000 */
[----:B--2---:R-:W-:Y:S02]  /*182e0*/  IMAD R2, R7, R5, RZ ;  /* 0x0000000507027224 */ /* 0x004fe400078e02ff */
[----:B------:R-:W-:Y:S05]  /*182f0*/  BRA.DIV UR4, `(.L_x_1348) ;  /* 0x0000002a04547947 */ /* 0x000fea000b800000 */
        /* <DEDUP_REMOVED lines=16> */
.L_x_1419:
[----:B------:R-:W-:Y:S02]  /*18400*/  ULDC UR4, c[0x0][0xc38] ;  /* 0x00030e0000047ab9 */ /* 0x000fe40000000800 */
[----:B------:R-:W-:-:S04]  /*18410*/  IMAD.U32 R8, RZ, RZ, UR4 ;  /* 0x00000004ff087e24 */ /* 0x000fc8000f8e00ff */
[----:B-1----:R-:W-:-:S04]  /*18420*/  IMAD R10, R10, R8, RZ ;  /* 0x000000080a0a7224 */ /* 0x002fc800078e02ff */
[----:B------:R-:W-:-:S05]  /*18430*/  IMAD.IADD R4, R10, 0x1, R4 ;  /* 0x000000010a047824 */ /* 0x000fca00078e0204 */
[----:B------:R-:W-:-:S13]  /*18440*/  ISETP.GT.AND P6, PT, R4, R0, PT ;  /* 0x000000000400720c */ /* 0x000fda0003fc4270 */
[----:B------:R-:W-:Y:S05]  /*18450*/  @!P6 BRA `(.L_x_1349) ;  /* 0xfffffffc0050e947 */ /* 0x000fea000383ffff */
.L_x_1346:
[----:B------:R-:W-:Y:S01]  /*18460*/  IMAD.IADD R10, R4, 0x1, -R10 ;  /* 0x00000001040a7824 */ /* 0x000fe200078e0a0a */
[----:B------:R-:W-:-:S03]  /*18470*/  UMOV UR4, 0xffffffff ;  /* 0xffffffff00047882 */ /* 0x000fc60000000000 */
[----:B------:R-:W-:-:S05]  /*18480*/  IMAD R3, R2, R8, R10 ;  /* 0x0000000802037224 */ /* 0x000fca00078e020a */
[----:B------:R-:W-:Y:S01]  /*18490*/  ISETP.GT.AND P6, PT, R3, R0, PT ;  /* 0x000000000300720c */ /* 0x000fe20003fc4270 */
[----:B------:R-:W-:-:S12]  /*184a0*/  BRA.DIV UR4, `(.L_x_1350) ;  /* 0x0000002a04c07947 */ /* 0x000fd8000b800000 */
[----:B------:R-:W2:Y:S01]  /*184b0*/  LDL.LU R11, [R1+0xc] ;  /* 0x00000c00010b7983 */ /* 0x000ea20000300800 */
[----:B------:R-:W-:-:S04]  /*184c0*/  VOTE.ANY R3, PT, !P6 ;  /* 0x0000000000037806 */ /* 0x000fc800070e0100 */
[----:B------:R-:W1:Y:S02]  /*184d0*/  POPC R9, R3 ;  /* 0x0000000300097309 */ /* 0x000e640000000000 */
[----:B-1----:R2:W1:Y:S04]  /*184e0*/  SHFL.IDX PT, R4, R5, R9, 0x1f ;  /* 0x00001f0905047589 */ /* 0x00246800000e0000 */
[----:B------:R3:W4:Y:S01]  /*184f0*/  SHFL.IDX PT, R7, R7, R9, 0x1f ;  /* 0x00001f0907077589 */ /* 0x00072200000e0000 */
[----:B--2---:R-:W-:-:S05]  /*18500*/  IMAD.IADD R5, R9, 0x1, R11 ;  /* 0x0000000109057824 */ /* 0x004fca00078e020b */
[----:B-1--4-:R3:W-:Y:S02]  /*18510*/  STL [R1+0xc], R5 ;  /* 0x00000c0501007387 */ /* 0x0127e40000100800 */
.L_x_1424:
[----:B------:R-:W-:-:S13]  /*18520*/  ISETP.NE.AND P0, PT, R3, RZ, PT ;  /* 0x000000ff0300720c */ /* 0x000fda0003f05270 */
[----:B------:R-:W-:Y:S05]  /*18530*/  @!P0 BRA `(.L_x_1351) ;  /* 0x0000000000148947 */ /* 0x000fea0003800000 */
[----:B------:R-:W-:Y:S01]  /*18540*/  UMOV UR4, 0xffffffff ;  /* 0xffffffff00047882 */ /* 0x000fe20000000000 */
[----:B---3--:R-:W-:Y:S02]  /*18550*/  VIADD R9, R9, 0xffffffff ;  /* 0xffffffff09097836 */ /* 0x008fe40000000000 */
[----:B------:R-:W-:Y:S05]  /*18560*/  BRA.DIV UR4, `(.L_x_1352) ;  /* 0x0000002a04f87947 */ /* 0x000fea000b800000 */
[----:B0-----:R0:W1:Y:S02]  /*18570*/  SHFL.IDX PT, R2, R2, R9, 0x1f ;  /* 0x00001f0902027589 */ /* 0x00106400000e0000 */
.L_x_1427:
[----:B-1----:R-:W-:-:S07]  /*18580*/  IMAD.MOV.U32 R6, RZ, RZ, R2 ;  /* 0x000000ffff067224 */ /* 0x002fce00078e0002 */
.L_x_1351:
[----:B0-----:R-:W-:Y:S01]  /*18590*/  IMAD R2, R6, R8, R10 ;  /* 0x0000000806027224 */ /* 0x001fe200078e020a */
[----:B------:R-:W-:-:S03]  /*185a0*/  ISETP.NE.AND P0, PT, R7, 0x1, PT ;  /* 0x000000010700780c */ /* 0x000fc60003f05270 */
[----:B------:R-:W-:Y:S01]  /*185b0*/  IMAD.IADD R0, R0, 0x1, -R2 ;  /* 0x0000000100007824 */ /* 0x000fe200078e0a02 */
[----:B------:R0:W-:Y:S09]  /*185c0*/  STL [R1], R2 ;  /* 0x0000000201007387 */ /* 0x0001f20000100800 */
[----:B------:R-:W-:Y:S05]  /*185d0*/  @!P0 BRA `(.L_x_1353) ;  /* 0x0000000000e48947 */ /* 0x000fea0003800000 */
[----:B---3--:R-:W-:-:S04]  /*185e0*/  IABS R5, R4 ;  /* 0x0000000400057213 */ /* 0x008fc80000000000 */
[----:B0-----:R-:W0:Y:S08]  /*185f0*/  I2F.RP R2, R5 ;  /* 0x0000000500027306 */ /* 0x001e300000209400 */
[----:B0-----:R-:W0:Y:S02]  /*18600*/  MUFU.RCP R2, R2 ;  /* 0x0000000200027308 */ /* 0x001e240000001000 */
[----:B0-----:R-:W-:-:S06]  /*18610*/  VIADD R2, R2, 0xffffffe ;  /* 0x0ffffffe02027836 */ /* 0x001fcc0000000000 */
[----:B------:R-:W0:Y:S02]  /*18620*/  F2I.FTZ.U32.TRUNC.NTZ R3, R2 ;  /* 0x0000000200037305 */ /* 0x000e24000021f000 */
[----:B0-----:R-:W-:-:S04]  /*18630*/  IMAD.MOV R2, RZ, RZ, -R3 ;  /* 0x000000ffff027224 */ /* 0x001fc800078e0a03 */
[----:B------:R-:W-:Y:S02]  /*18640*/  IMAD R8, R2, R5, RZ ;  /* 0x0000000502087224 */ /* 0x000fe400078e02ff */
[----:B------:R-:W-:-:S04]  /*18650*/  IMAD.MOV.U32 R2, RZ, RZ, RZ ;  /* 0x000000ffff027224 */ /* 0x000fc800078e00ff */
[----:B------:R-:W-:Y:S01]  /*18660*/  IMAD.HI.U32 R8, R3, R8, R2 ;  /* 0x0000000803087227 */ /* 0x000fe200078e0002 */
[----:B------:R-:W-:Y:S02]  /*18670*/  IABS R2, R0 ;  /* 0x0000000000027213 */ /* 0x000fe40000000000 */
[----:B------:R-:W-:-:S03]  /*18680*/  IABS R3, R4 ;  /* 0x0000000400037213 */ /* 0x000fc60000000000 */
[----:B------:R-:W-:-:S04]  /*18690*/  IMAD.HI.U32 R8, R8, R2, RZ ;  /* 0x0000000208087227 */ /* 0x000fc800078e00ff */
[----:B------:R-:W-:-:S04]  /*186a0*/  IMAD.MOV R3, RZ, RZ, -R3 ;  /* 0x000000ffff037224 */ /* 0x000fc800078e0a03 */
[----:B------:R-:W-:-:S05]  /*186b0*/  IMAD R2, R8, R3, R2 ;  /* 0x0000000308027224 */ /* 0x000fca00078e0202 */
[----:B------:R-:W-:-:S13]  /*186c0*/  ISETP.GT.U32.AND P1, PT, R5, R2, PT ;  /* 0x000000020500720c */ /* 0x000fda0003f24070 */
[----:B------:R-:W-:Y:S02]  /*186d0*/  @!P1 IMAD.IADD R2, R2, 0x1, -R5 ;  /* 0x0000000102029824 */ /* 0x000fe400078e0a05 */
[----:B------:R-:W-:Y:S01]  /*186e0*/  @!P1 VIADD R8, R8, 0x1 ;  /* 0x0000000108089836 */ /* 0x000fe20000000000 */
[----:B------:R-:W-:Y:S02]  /*186f0*/  ISETP.NE.AND P1, PT, R4, RZ, PT ;  /* 0x000000ff0400720c */ /* 0x000fe40003f25270 */
[----:B------:R-:W-:Y:S02]  /*18700*/  ISETP.GE.U32.AND P0, PT, R2, R5, PT ;  /* 0x000000050200720c */ /* 0x000fe40003f06070 */
[----:B------:R-:W-:-:S04]  /*18710*/  IABS R5, R7 ;  /* 0x0000000700057213 */ /* 0x000fc80000000000 */
[----:B------:R-:W0:Y:S07]  /*18720*/  I2F.RP R2, R5 ;  /* 0x0000000500027306 */ /* 0x000e2e0000209400 */
        /* <DEDUP_REMOVED lines=8> */
[----:B------:R-:W-:-:S03]  /*187b0*/  LOP3.LUT R2, R0, R4, RZ, 0x3c, !PT ;  /* 0x0000000400027212 */ /* 0x000fc600078e3cff */
[----:B------:R-:W-:Y:S01]  /*187c0*/  IMAD.MOV.U32 R3, RZ, RZ, R8 ;  /* 0x000000ffff037224 */ /* 0x000fe200078e0008 */
[----:B------:R-:W-:Y:S02]  /*187d0*/  ISETP.GE.AND P2, PT, R2, RZ, PT ;  /* 0x000000ff0200720c */ /* 0x000fe40003f46270 */
[----:B------:R-:W-:-:S05]  /*187e0*/  IABS R8, R7 ;  /* 0x0000000700087213 */ /* 0x000fca0000000000 */
[----:B------:R-:W-:-:S06]  /*187f0*/  IMAD.MOV R8, RZ, RZ, -R8 ;  /* 0x000000ffff087224 */ /* 0x000fcc00078e0a08 */
        /* <DEDUP_REMOVED lines=9> */
[----:B------:R-:W-:Y:S01]  /*18890*/  ISETP.GE.U32.AND P0, PT, R2, R5, PT ;  /* 0x000000050200720c */ /* 0x000fe20003f06070 */
[----:B------:R-:W-:-:S04]  /*188a0*/  IMAD.MOV R2, RZ, RZ, -R3 ;  /* 0x000000ffff027224 */ /* 0x000fc800078e0a03 */
[----:B------:R-:W-:Y:S01]  /*188b0*/  IMAD R0, R4, R2, R0 ;  /* 0x0000000204007224 */ /* 0x000fe200078e0200 */
[----:B------:R-:W-:-:S04]  /*188c0*/  LOP3.LUT R2, R3, R7, RZ, 0x3c, !PT ;  /* 0x0000000703027212 */ /* 0x000fc800078e3cff */
[----:B------:R-:W-:-:S03]  /*188d0*/  ISETP.GE.AND P2, PT, R2, RZ, PT ;  /* 0x000000ff0200720c */ /* 0x000fc60003f46270 */
[----:B------:R-:W-:-:S10]  /*188e0*/  @P0 VIADD R6, R6, 0x1 ;  /* 0x0000000106060836 */ /* 0x000fd40000000000 */
[----:B------:R-:W-:Y:S01]  /*188f0*/  @!P2 IMAD.MOV R6, RZ, RZ, -R6 ;  /* 0x000000ffff06a224 */ /* 0x000fe200078e0a06 */
[----:B------:R-:W-:-:S05]  /*18900*/  @!P1 LOP3.LUT R6, RZ, R7, RZ, 0x33, !PT ;  /* 0x00000007ff069212 */ /* 0x000fca00078e33ff */
[----:B------:R-:W-:-:S04]  /*18910*/  IMAD.MOV R2, RZ, RZ, -R6 ;  /* 0x000000ffff027224 */ /* 0x000fc800078e0a06 */
[C---:B------:R-:W-:Y:S02]  /*18920*/  IMAD R2, R7.reuse, R2, R3 ;  /* 0x0000000207027224 */ /* 0x040fe400078e0203 */
[----:B------:R-:W-:-:S04]  /*18930*/  IMAD R7, R7, 0x1000000, R6 ;  /* 0x0100000007077824 */ /* 0x000fc800078e0206 */
[----:B------:R-:W-:-:S05]  /*18940*/  IMAD R2, R2, 0x10000, R7 ;  /* 0x0001000002027824 */ /* 0x000fca00078e0207 */
[----:B------:R0:W-:Y:S01]  /*18950*/  STL [R1+0x8], R2 ;  /* 0x0000080201007387 */ /* 0x0001e20000100800 */
[----:B------:R-:W-:Y:S05]  /*18960*/  BRA `(.L_x_1354) ;  /* 0x0000000400007947 */ /* 0x000fea0003800000 */
.L_x_1353:
[----:B---3--:R-:W2:Y:S01]  /*18970*/  LDL R5, [R1+0xc] ;  /* 0x00000c0001057983 */ /* 0x008ea20000100800 */
[----:B0-----:R-:W2:Y:S01]  /*18980*/  LDC.64 R2, c[0x0][0xc90] ;  /* 0x00032400ff027b82 */ /* 0x001ea20000000a00 */
[----:B------:R-:W-:Y:S01]  /*18990*/  ULDC.64 UR4, c[0x0][0x208] ;  /* 0x0000820000047ab9 */ /* 0x000fe20000000a00 */
[----:B--2---:R-:W-:-:S05]  /*189a0*/  IMAD.WIDE R2, R5, 0x4, R2 ;  /* 0x0000000405027825 */ /* 0x004fca00078e0202 */
[----:B------:R-:W2:Y:S02]  /*189b0*/  LDG.E R6, desc[UR4][R2.64] ;  /* 0x0000000402067981 */ /* 0x000ea4000c1e1900 */
[----:B--2---:R-:W-:-:S05]  /*189c0*/  IMAD R5, R4, R6, RZ ;  /* 0x0000000604057224 */ /* 0x004fca00078e02ff */
[----:B------:R-:W-:-:S04]  /*189d0*/  IABS R7, R5 ;  /* 0x0000000500077213 */ /* 0x000fc80000000000 */
[----:B------:R-:W0:Y:S08]  /*189e0*/  I2F.RP R2, R7 ;  /* 0x0000000700027306 */ /* 0x000e300000209400 */
        /* <DEDUP_REMOVED lines=22> */
[----:B------:R-:W-:Y:S02]  /*18b50*/  IMAD R7, R6, R2, RZ ;  /* 0x0000000206077224 */ /* 0x000fe400078e02ff */
[----:B------:R-:W-:Y:S02]  /*18b60*/  IMAD.MOV R2, RZ, RZ, -R2 ;  /* 0x000000ffff027224 */ /* 0x000fe400078e0a02 */
[----:B------:R-:W-:Y:S02]  /*18b70*/  IMAD.MOV R3, RZ, RZ, -R7 ;  /* 0x000000ffff037224 */ /* 0x000fe400078e0a07 */
[----:B------:R-:W-:-:S03]  /*18b80*/  IMAD R0, R5, R2, R0 ;  /* 0x0000000205007224 */ /* 0x000fc600078e0200 */
[----:B------:R-:W-:Y:S02]  /*18b90*/  VIADDMNMX R6, R3, R8, R6, PT ;  /* 0x0000000803067246 */ /* 0x000fe40003800106 */
[----:B------:R-:W-:Y:S02]  /*18ba0*/  IADD3 R7, R7, 0x1000000, R0 ;  /* 0x0100000007077810 */ /* 0x000fe40007ffe000 */
        /* <DEDUP_REMOVED lines=25> */
[----:B------:R-:W-:Y:S02]  /*18d40*/  IMAD R3, R2, R6, R7 ;  /* 0x0000000602037224 */ /* 0x000fe400078e0207 */
[----:B------:R-:W-:-:S03]  /*18d50*/  IMAD.MOV.U32 R0, RZ, RZ, R2 ;  /* 0x000000ffff007224 */ /* 0x000fc600078e0002 */
[----:B------:R1:W-:Y:S04]  /*18d60*/  STL [R1+0x8], R3 ;  /* 0x0000080301007387 */ /* 0x0003e80000100800 */
.L_x_1354:
[----:B-1----:R-:W-:-:S05]  /*18d70*/  LOP3.LUT R3, RZ, R0, RZ, 0x33, !PT ;  /* 0x00000000ff037212 */ /* 0x002fca00078e33ff */
[----:B------:R-:W-:-:S05]  /*18d80*/  IMAD.IADD R0, R4, 0x1, R3 ;  /* 0x0000000104007824 */ /* 0x000fca00078e0203 */
[----:B------:R2:W-:Y:S01]  /*18d90*/  STL [R1+0x4], R0 ;  /* 0x0000040001007387 */ /* 0x0005e20000100800 */
[----:B------:R-:W-:Y:S05]  /*18da0*/  BRA `(.L_x_1355) ;  /* 0x0000000000287947 */ /* 0x000fea0003800000 */
.L_x_1347:
[----:B------:R-:W-:Y:S01]  /*18db0*/  UMOV UR4, URZ ;  /* 0x0000003f00047c82 */ /* 0x000fe20008000000 */
[----:B------:R-:W-:Y:S01]  /*18dc0*/  ULDC UR6, c[0x0][0xc3c] ;  /* 0x00030f0000067ab9 */ /* 0x000fe20000000800 */
[----:B------:R-:W-:Y:S01]  /*18dd0*/  UMOV UR5, URZ ;  /* 0x0000003f00057c82 */ /* 0x000fe20008000000 */
[----:B------:R0:W-:Y:S01]  /*18de0*/  STL [R1], R0 ;  /* 0x0000000001007387 */ /* 0x0001e20000100800 */
[----:B------:R-:W-:Y:S02]  /*18df0*/  IMAD.U32 R3, RZ, RZ, UR4 ;  /* 0x00000004ff037e24 */ /* 0x000fe4000f8e00ff */
[----:B------:R-:W-:-:S03]  /*18e00*/  IMAD.U32 R2, RZ, RZ, UR5 ;  /* 0x00000005ff027e24 */ /* 0x000fc6000f8e00ff */
[----:B------:R1:W-:Y:S01]  /*18e10*/  STL [R1+0x4], R3 ;  /* 0x0000040301007387 */ /* 0x0003e20000100800 */
[----:B0-----:R-:W-:-:S05]  /*18e20*/  IMAD.U32 R0, RZ, RZ, UR6 ;  /* 0x00000006ff007e24 */ /* 0x001fca000f8e00ff */
[----:B------:R1:W-:Y:S04]  /*18e30*/  STL [R1+0xc], R0 ;  /* 0x00000c0001007387 */ /* 0x0003e80000100800 */
[----:B------:R1:W-:Y:S02]  /*18e40*/  STL [R1+0x8], R2 ;  /* 0x0000080201007387 */ /* 0x0003e40000100800 */
.L_x_1355:
[----:B-1----:R-:W3:Y:S04]  /*18e50*/  LDL R3, [R1+0x8] ;  /* 0x0000080001037983 */ /* 0x002ee80000100800 */
[----:B0-----:R-:W4:Y:S04]  /*18e60*/  LDL R2, [R1+0xc] ;  /* 0x00000c0001027983 */ /* 0x001f280000100800 */
[----:B------:R-:W5:Y:S04]  /*18e70*/  LDL R5, [R1+0x4] ;  /* 0x0000040001057983 */ /* 0x000f680000100800 */
[----:B------:R-:W5:Y:S01]  /*18e80*/  LDL R4, [R1] ;  /* 0x0000000001047983 */ /* 0x000f620000100800 */
[----:B--2---:R-:W0:Y:S01]  /*18e90*/  S2R R0, SR_TID.X ;  /* 0x0000000000007919 */ /* 0x004e220000002100 */
[----:B------:R-:W-:Y:S05]  /*18ea0*/  WARPSYNC.ALL ;  /* 0x0000000000007948 */ /* 0x000fea0003800000 */
[----:B0-----:R-:W-:Y:S01]  /*18eb0*/  LOP3.LUT R0, R0, 0x1f, RZ, 0xc0, !PT ;  /* 0x0000001f00007812 */ /* 0x001fe200078ec0ff */
[----:B------:R-:W-:Y:S03]  /*18ec0*/  BAR.SYNC.DEFER_BLOCKING 0x4, 0x180 ;  /* 0x0106000000007b1d */ /* 0x000fe60000010000 */
[----:B------:R-:W-:-:S13]  /*18ed0*/  ISETP.NE.AND P0, PT, R0, RZ, PT ;  /* 0x000000ff0000720c */ /* 0x000fda0003f05270 */
[----:B------:R-:W-:Y:S01]  /*18ee0*/  @!P0 MOV R0, 0x400 ;  /* 0x0000040000008802 */ /* 0x000fe20000000f00 */
[----:B---3--:R-:W-:Y:S02]  /*18ef0*/  IMAD.MOV.U32 R6, RZ, RZ, R3 ;  /* 0x000000ffff067224 */ /* 0x008fe400078e0003 */
[----:B------:R-:W0:Y:S01]  /*18f00*/  @!P0 S2R R3, SR_CgaCtaId ;  /* 0x0000000000038919 */ /* 0x000e220000008800 */
[----:B----4-:R-:W-:Y:S01]  /*18f10*/  IMAD.MOV.U32 R7, RZ, RZ, R2 ;  /* 0x000000ffff077224 */ /* 0x010fe200078e0002 */
[----:B0-----:R-:W-:-:S05]  /*18f20*/  @!P0 LEA R18, R3, R0, 0x18 ;  /* 0x0000000003128211 */ /* 0x001fca00078ec0ff */
[----:B-----5:R1:W-:Y:S01]  /*18f30*/  @!P0 STS.128 [R18+0x2a8d0], R4 ;  /* 0x02a8d00412008388 */ /* 0x0203e20000000c00 */
[----:B------:R-:W-:Y:S06]  /*18f40*/  BAR.ARV 0x5, 0x180 ;  /* 0x0146000000007b1d */ /* 0x000fec0000002000 */
.L_x_1344:
[----:B------:R-:W2:Y:S01]  /*18f50*/  LDL R0, [R1+0xc] ;  /* 0x00000c0001007983 */ /* 0x000ea20000100800 */
[----:B------:R-:W-:Y:S02]  /*18f60*/  ULDC UR4, c[0x0][0xc3c] ;  /* 0x00030f0000047ab9 */ /* 0x000fe40000000800 */
[----:B--2---:R-:W-:-:S13]  /*18f70*/  ISETP.GE.AND P0, PT, R0, UR4, PT ;  /* 0x0000000400007c0c */ /* 0x004fda000bf06270 */
[----:B------:R-:W-:Y:S05]  /*18f80*/  @!P0 BRA `(.L_x_1356) ;  /* 0xffffffa000188947 */ /* 0x000fea000383ffff */
[----:B------:R-:W-:Y:S05]  /*18f90*/  BSYNC B8 ;  /* 0x0000000000087941 */ /* 0x000fea0003800000 */
.L_x_1244:
        /* <DEDUP_REMOVED lines=12> */
.L_x_1428:
[----:B------:R-:W-:Y:S05]  /*19060*/  BSYNC B0 ;  /* 0x0000000000007941 */ /* 0x000fea0003800000 */
.L_x_1357:
[----:B------:R-:W-:-:S03]  /*19070*/  UMOV UR4, 0xffffffff ;  /* 0xffffffff00047882 */ /* 0x000fc60000000000 */
[----:B------:R-:W-:Y:S05]  /*19080*/  BRA.DIV UR4, `(.L_x_1359) ;  /* 0x0000002204707947 */ /* 0x000fea000b800000 */
[----:B------:R-:W1:Y:S02]  /*19090*/  S2R R2, SR_TID.X ;  /* 0x0000000000027919 */ /* 0x000e640000002100 */
[----:B-1----:R-:W-:-:S04]  /*190a0*/  SHF.R.U32.HI R2, RZ, 0x5, R2 ;  /* 0x00000005ff027819 */ /* 0x002fc80000011602 */
[----:B------:R-:W-:-:S05]  /*190b0*/  LOP3.LUT R2, R2, 0x3, RZ, 0xc0, !PT ;  /* 0x0000000302027812 */ /* 0x000fca00078ec0ff */
[----:B------:R1:W2:Y:S02]  /*190c0*/  SHFL.IDX PT, R14, R2, RZ, 0x1f ;  /* 0x00001fff020e7589 */ /* 0x0002a400000e0000 */
.L_x_1431:
[----:B--2---:R-:W-:Y:S01]  /*190d0*/  ISETP.NE.AND P0, PT, R14, RZ, PT ;  /* 0x000000ff0e00720c */ /* 0x004fe20003f05270 */
[----:B------:R-:W-:-:S12]  /*190e0*/  BSSY B0, `(.L_x_1360) ;  /* 0x0000027000007945 */ /* 0x000fd80003800000 */
[----:B------:R-:W-:Y:S05]  /*190f0*/  @P0 BRA `(.L_x_1361) ;  /* 0x0000000000940947 */ /* 0x000fea0003800000 */
[----:B------:R-:W-:-:S03]  /*19100*/  UMOV UR4, 0xffffffff ;  /* 0xffffffff00047882 */ /* 0x000fc60000000000 */
[----:B------:R-:W-:Y:S05]  /*19110*/  BRA.DIV UR4, `(.L_x_1362) ;  /* 0x0000002204807947 */ /* 0x000fea000b800000 */
[----:B------:R-:W-:-:S13]  /*19120*/  ELECT P6, URZ, PT ;  /* 0x00000000003f782f */ /* 0x000fda00038c0000 */
.L_x_1434:
        /* <DEDUP_REMOVED lines=8> */
.L_x_1363:
        /* <DEDUP_REMOVED lines=13> */
.L_x_1435:
[----:B------:R-:W1:Y:S02]  /*19280*/  SYNCS.PHASECHK.TRANS64.TRYWAIT P0, [R7+URZ], R2 ;  /* 0x00000002070075a7 */ /* 0x000e64000800017f */
[----:B-1----:R-:W-:Y:S05]  /*19290*/  @!P0 BRA `(.L_x_1365) ;  /* 0x0000002000548947 */ /* 0x002fea0003800000 */
.L_x_1436:
[----:B------:R-:W-:Y:S05]  /*192a0*/  @!P2 BRA `(.L_x_1366) ;  /* 0x000000000004a947 */ /* 0x000fea0003800000 */
[----:B------:R-:W-:Y:S01]  /*192b0*/  BPT.TRAP 0x1 ;  /* 0x000000040000795c */ /* 0x000fe20000300000 */
.L_x_1366:
[----:B------:R-:W-:-:S04]  /*192c0*/  VIADD R0, R0, 0x2a860 ;  /* 0x0002a86000007836 */ /* 0x000fc80000000000 */
[----:B------:R-:W-:-:S04]  /*192d0*/  IMAD R4, R19, 0x8, R0 ;  /* 0x0000000813047824 */ /* 0x000fc800078e0200 */
[----:B------:R-:W2:Y:S02]  /*192e0*/  SYNCS.PHASECHK.TRANS64.TRYWAIT P0, [R4+URZ], R5 ;  /* 0x00000005040075a7 */ /* 0x000ea4000800017f */
[----:B--2---:R-:W-:Y:S05]  /*192f0*/  @!P0 BRA `(.L_x_1367) ;  /* 0x0000002000508947 */ /* 0x004fea0003800000 */
.L_x_1437:
[----:B------:R-:W-:-:S07]  /*19300*/  IMAD R3, R3, 0x8, R0 ;  /* 0x0000000803037824 */ /* 0x000fce00078e0200 */
.L_x_1368:
[----:B----4-:R4:W0:Y:S02]  /*19310*/  SYNCS.PHASECHK.TRANS64.TRYWAIT P0, [R3+URZ], R2 ;  /* 0x00000002030075a7 */ /* 0x010824000800017f */
[----:B0-----:R-:W-:Y:S05]  /*19320*/  @!P0 NANOSLEEP.SYNCS 0x989680 ;  /* 0x009896800000895d */ /* 0x001fea0003900000 */
[----:B------:R-:W0:Y:S02]  /*19330*/  @!P0 SYNCS.PHASECHK.TRANS64 P0, [R3+URZ], R2 ;  /* 0x00000002030085a7 */ /* 0x000e24000800007f */
[----:B0-----:R-:W-:Y:S05]  /*19340*/  @!P0 BRA `(.L_x_1368) ;  /* 0xfffffffc00f08947 */ /* 0x001fea000383ffff */
.L_x_1361:
[----:B------:R-:W-:Y:S05]  /*19350*/  BSYNC B0 ;  /* 0x0000000000007941 */ /* 0x000fea0003800000 */
.L_x_1360:
[----:B------:R-:W-:Y:S05]  /*19360*/  EXIT ;  /* 0x000000000000794d */ /* 0x000fea0003800000 */
.L_x_1143:
[----:B0-----:R-:W-:-:S04]  /*19370*/  IMAD.U32 R3, RZ, RZ, UR38 ;  /* 0x00000026ff037e24 */ /* 0x001fc8000f8e00ff */
[----:B------:R0:W1:Y:S03]  /*19380*/  SYNCS.PHASECHK.TRANS64.TRYWAIT P1, [R3+URZ+0x2a800], R0 ;  /* 0x02a80000030075a7 */ /* 0x000066000802017f */
[----:B-1----:R-:W-:Y:S05]  /*19390*/  @!P1 NANOSLEEP.SYNCS 0x989680 ;  /* 0x009896800000995d */ /* 0x002fea0003900000 */
[----:B------:R-:W1:Y:S02]  /*193a0*/  @!P1 SYNCS.PHASECHK.TRANS64 P1, [R3+URZ+0x2a800], R0 ;  /* 0x02a80000030095a7 */ /* 0x000e64000802007f */
[----:B-1----:R-:W-:Y:S05]  /*193b0*/  @!P1 BRA `(.L_x_1143) ;  /* 0xfffffffc00ec9947 */ /* 0x002fea000383ffff */
[----:B------:R-:W-:Y:S05]  /*193c0*/  BRA `(.L_x_1369) ;  /* 0xfffffe8c00487947 */ /* 0x000fea000383ffff */
.L_x_1147:
[----:B-1----:R1:W2:Y:S02]  /*193d0*/  SYNCS.PHASECHK.TRANS64.TRYWAIT P2, [R21+URZ+0x2a830], R0 ;  /* 0x02a83000150075a7 */ /* 0x0022a4000804017f */
[----:B--2---:R-:W-:Y:S05]  /*193e0*/  @!P2 NANOSLEEP.SYNCS 0x989680 ;  /* 0x009896800000a95d */ /* 0x004fea0003900000 */
[----:B------:R-:W2:Y:S02]  /*193f0*/  @!P2 SYNCS.PHASECHK.TRANS64 P2, [R21+URZ+0x2a830], R0 ;  /* 0x02a830001500a5a7 */ /* 0x000ea4000804007f */
[----:B--2---:R-:W-:Y:S05]  /*19400*/  @!P2 BRA `(.L_x_1147) ;  /* 0xfffffffc00f0a947 */ /* 0x004fea000383ffff */
[----:B------:R-:W-:Y:S05]  /*19410*/  BRA `(.L_x_1146) ;  /* 0xfffffe8c00707947 */ /* 0x000fea000383ffff */
.L_x_1163:
[----:B-1----:R-:W-:-:S04]  /*19420*/  IMAD.U32 R11, RZ, RZ, UR7 ;  /* 0x00000007ff0b7e24 */ /* 0x002fc8000f8e00ff */
[----:B------:R1:W2:Y:S03]  /*19430*/  SYNCS.PHASECHK.TRANS64.TRYWAIT P2, [R11+URZ+0x2a830], R10 ;  /* 0x02a8300a0b0075a7 */ /* 0x0002a6000804017f */
[----:B--2---:R-:W-:Y:S05]  /*19440*/  @!P2 NANOSLEEP.SYNCS 0x989680 ;  /* 0x009896800000a95d */ /* 0x004fea0003900000 */
[----:B------:R-:W2:Y:S02]  /*19450*/  @!P2 SYNCS.PHASECHK.TRANS64 P2, [R11+URZ+0x2a830], R10 ;  /* 0x02a8300a0b00a5a7 */ /* 0x000ea4000804007f */
[----:B--2---:R-:W-:Y:S05]  /*19460*/  @!P2 BRA `(.L_x_1163) ;  /* 0xfffffffc00eca947 */ /* 0x004fea000383ffff */
[----:B------:R-:W-:Y:S05]  /*19470*/  BRA `(.L_x_1162) ;  /* 0xfffffebc00d07947 */ /* 0x000fea000383ffff */
.L_x_1167:
[----:B-1----:R-:W-:-:S04]  /*19480*/  IMAD.U32 R11, RZ, RZ, UR6 ;  /* 0x00000006ff0b7e24 */ /* 0x002fc8000f8e00ff */
[----:B------:R1:W3:Y:S03]  /*19490*/  SYNCS.PHASECHK.TRANS64.TRYWAIT P2, [R11+URZ+0x2a850], R0 ;  /* 0x02a850000b0075a7 */ /* 0x0002e6000804017f */
[----:B---3--:R-:W-:Y:S05]  /*194a0*/  @!P2 NANOSLEEP.SYNCS 0x989680 ;  /* 0x009896800000a95d */ /* 0x008fea0003900000 */
[----:B------:R-:W3:Y:S02]  /*194b0*/  @!P2 SYNCS.PHASECHK.TRANS64 P2, [R11+URZ+0x2a850], R0 ;  /* 0x02a850000b00a5a7 */ /* 0x000ee4000804007f */
[----:B---3--:R-:W-:Y:S05]  /*194c0*/  @!P2 BRA `(.L_x_1167) ;  /* 0xfffffffc00eca947 */ /* 0x008fea000383ffff */
[----:B------:R-:W-:Y:S05]  /*194d0*/  BRA `(.L_x_1166) ;  /* 0xfffffec400f87947 */ /* 0x000fea000383ffff */
.L_x_1184:
[----:B-1----:R-:W-:-:S04]  /*194e0*/  IMAD.U32 R8, RZ, RZ, UR6 ;  /* 0x00000006ff087e24 */ /* 0x002fc8000f8e00ff */
[----:B------:R1:W2:Y:S03]  /*194f0*/  SYNCS.PHASECHK.TRANS64.TRYWAIT P2, [R8+URZ+0x2a830], R7 ;  /* 0x02a83007080075a7 */ /* 0x0002a6000804017f */
[----:B--2---:R-:W-:Y:S05]  /*19500*/  @!P2 NANOSLEEP.SYNCS 0x989680 ;  /* 0x009896800000a95d */ /* 0x004fea0003900000 */
[----:B------:R-:W2:Y:S02]  /*19510*/  @!P2 SYNCS.PHASECHK.TRANS64 P2, [R8+URZ+0x2a830], R7 ;  /* 0x02a830070800a5a7 */ /* 0x000ea4000804007f */
[----:B--2---:R-:W-:Y:S05]  /*19520*/  @!P2 BRA `(.L_x_1184) ;  /* 0xfffffffc00eca947 */ /* 0x004fea000383ffff */
[----:B------:R-:W-:Y:S05]  /*19530*/  BRA `(.L_x_1183) ;  /* 0xfffffef400387947 */ /* 0x000fea000383ffff */
.L_x_1188:
[----:B01----:R-:W-:-:S04]  /*19540*/  IMAD.U32 R7, RZ, RZ, UR10 ;  /* 0x0000000aff077e24 */ /* 0x003fc8000f8e00ff */
[----:B------:R0:W1:Y:S03]  /*19550*/  SYNCS.PHASECHK.TRANS64.TRYWAIT P2, [R7+URZ+0x2a850], R0 ;  /* 0x02a85000070075a7 */ /* 0x000066000804017f */
[----:B-1----:R-:W-:Y:S05]  /*19560*/  @!P2 NANOSLEEP.SYNCS 0x989680 ;  /* 0x009896800000a95d */ /* 0x002fea0003900000 */
[----:B------:R-:W1:Y:S02]  /*19570*/  @!P2 SYNCS.PHASECHK.TRANS64 P2, [R7+URZ+0x2a850], R0 ;  /* 0x02a850000700a5a7 */ /* 0x000e64000804007f */
[----:B-1----:R-:W-:Y:S05]  /*19580*/  @!P2 BRA `(.L_x_1188) ;  /* 0xfffffffc00eca947 */ /* 0x002fea000383ffff */
[----:B------:R-:W-:Y:S05]  /*19590*/  BRA `(.L_x_1187) ;  /* 0xfffffefc00607947 */ /* 0x000fea000383ffff */
.L_x_1194:
[----:B-1----:R-:W-:-:S04]  /*195a0*/  IMAD.U32 R8, RZ, RZ, UR6 ;  /* 0x00000006ff087e24 */ /* 0x002fc8000f8e00ff */
[----:B------:R1:W2:Y:S03]  /*195b0*/  SYNCS.PHASECHK.TRANS64.TRYWAIT P2, [R8+URZ+0x2a830], R7 ;  /* 0x02a83007080075a7 */ /* 0x0002a6000804017f */
[----:B--2---:R-:W-:Y:S05]  /*195c0*/  @!P2 NANOSLEEP.SYNCS 0x989680 ;  /* 0x009896800000a95d */ /* 0x004fea0003900000 */
[----:B------:R-:W2:Y:S02]  /*195d0*/  @!P2 SYNCS.PHASECHK.TRANS64 P2, [R8+URZ+0x2a830], R7 ;  /* 0x02a830070800a5a7 */ /* 0x000ea4000804007f */
[----:B--2---:R-:W-:Y:S05]  /*195e0*/  @!P2 BRA `(.L_x_1194) ;  /* 0xfffffffc00eca947 */ /* 0x004fea000383ffff */
[----:B------:R-:W-:Y:S05]  /*195f0*/  BRA `(.L_x_1193) ;  /* 0xffffff1400a07947 */ /* 0x000fea000383ffff */
.L_x_1198:
[----:B01----:R-:W-:-:S04]  /*19600*/  IMAD.U32 R7, RZ, RZ, UR10 ;  /* 0x0000000aff077e24 */ /* 0x003fc8000f8e00ff */
[----:B------:R0:W1:Y:S03]  /*19610*/  SYNCS.PHASECHK.TRANS64.TRYWAIT P2, [R7+URZ+0x2a850], R0 ;  /* 0x02a85000070075a7 */ /* 0x000066000804017f */
[----:B-1----:R-:W-:Y:S05]  /*19620*/  @!P2 NANOSLEEP.SYNCS 0x989680 ;  /* 0x009896800000a95d */ /* 0x002fea0003900000 */
[----:B------:R-:W1:Y:S02]  /*19630*/  @!P2 SYNCS.PHASECHK.TRANS64 P2, [R7+URZ+0x2a850], R0 ;  /* 0x02a850000700a5a7 */ /* 0x000e64000804007f */
[----:B-1----:R-:W-:Y:S05]  /*19640*/  @!P2 BRA `(.L_x_1198) ;  /* 0xfffffffc00eca947 */ /* 0x002fea000383ffff */
[----:B------:R-:W-:Y:S05]  /*19650*/  BRA `(.L_x_1197) ;  /* 0xffffff1c00c87947 */ /* 0x000fea000383ffff */
.L_x_1211:
[----:B-1----:R-:W-:-:S04]  /*19660*/  IMAD.U32 R5, RZ, RZ, UR5 ;  /* 0x00000005ff057e24 */ /* 0x002fc8000f8e00ff */
[----:B------:R1:W2:Y:S03]  /*19670*/  SYNCS.PHASECHK.TRANS64.TRYWAIT P0, [R5+URZ+0x2a850], R0 ;  /* 0x02a85000050075a7 */ /* 0x0002a6000800017f */
[----:B--2---:R-:W-:Y:S05]  /*19680*/  @!P0 NANOSLEEP.SYNCS 0x989680 ;  /* 0x009896800000895d */ /* 0x004fea0003900000 */
[----:B------:R-:W2:Y:S02]  /*19690*/  @!P0 SYNCS.PHASECHK.TRANS64 P0, [R5+URZ+0x2a850], R0 ;  /* 0x02a85000050085a7 */ /* 0x000ea4000800007f */
[----:B--2---:R-:W-:Y:S05]  /*196a0*/  @!P0 BRA `(.L_x_1211) ;  /* 0xfffffffc00ec8947 */ /* 0x004fea000383ffff */
[----:B------:R-:W-:Y:S05]  /*196b0*/  BRA `(.L_x_1210) ;  /* 0xffffff4c00307947 */ /* 0x000fea000383ffff */
.L_x_1266:
[----:B-1----:R-:W1:Y:S01]  /*196c0*/  S2R R4, SR_TID.X ;  /* 0x0000000000047919 */ /* 0x002e620000002100 */
[----:B------:R-:W-:Y:S01]  /*196d0*/  BSSY B0, `(.L_x_1370) ;  /* 0x000000a000007945 */ /* 0x000fe20003800000 */
[----:B------:R-:W-:Y:S02]  /*196e0*/  IMAD.MOV.U32 R12, RZ, RZ, RZ ;  /* 0x000000ffff0c7224 */ /* 0x000fe400078e00ff */
[----:B------:R-:W-:Y:S02]  /*196f0*/  IMAD.MOV.U32 R11, RZ, RZ, 0x1f ;  /* 0x0000001fff0b7424 */ /* 0x000fe400078e00ff */
[----:B------:R-:W-:Y:S01]  /*19700*/  IMAD.MOV.U32 R15, RZ, RZ, -0x1 ;  /* 0xffffffffff0f7424 */ /* 0x000fe200078e00ff */
[----:B-1----:R-:W-:-:S04]  /*19710*/  SHF.R.U32.HI R4, RZ, 0x5, R4 ;  /* 0x00000005ff047819 */ /* 0x002fc80000011604 */
[----:B------:R-:W-:-:S05]  /*19720*/  LOP3.LUT R4, R4, 0x3, RZ, 0xc0, !PT ;  /* 0x0000000304047812 */ /* 0x000fca00078ec0ff */
[----:B------:R-:W-:-:S07]  /*19730*/  IMAD.MOV.U32 R13, RZ, RZ, R4 ;  /* 0x000000ffff0d7224 */ /* 0x000fce00078e0004 */
[----:B0-2---:R-:W-:Y:S05]  /*19740*/  WARPSYNC.COLLECTIVE R15, `(.L_x_1371) ;  /* 0x000000000f087348 */ /* 0x005fea0003c00000 */
[----:B------:R1:W3:Y:S02]  /*19750*/  SHFL.IDX P6, R14, R13, R12, R11 ;  /* 0x0000000c0d0e7389 */ /* 0x0002e400000c000b */
[----:B0123--:R-:W-:Y:S01]  /*19760*/  ENDCOLLECTIVE ;  /* 0x000000000000791b */ /* 0x00ffe20003800000 */
.L_x_1371:
[----:B------:R-:W-:Y:S05]  /*19770*/  BSYNC B0 ;  /* 0x0000000000007941 */ /* 0x000fea0003800000 */
.L_x_1370:
[----:B------:R-:W-:Y:S05]  /*19780*/  BRA `(.L_x_1372) ;  /* 0xffffffa800c07947 */ /* 0x000fea000383ffff */
.L_x_1268:
[----:B------:R-:W-:Y:S01]  /*19790*/  BSSY B0, `(.L_x_1373) ;  /* 0x0000006000007945 */ /* 0x000fe20003800000 */
[----:B------:R-:W-:-:S07]  /*197a0*/  IMAD.MOV.U32 R15, RZ, RZ, -0x1 ;  /* 0xffffffffff0f7424 */ /* 0x000fce00078e00ff */
[----:B012---:R-:W-:Y:S05]  /*197b0*/  WARPSYNC.COLLECTIVE R15, `(.L_x_1374) ;  /* 0x000000000f0c7348 */ /* 0x007fea0003c00000 */
[----:B------:R-:W-:Y:S02]  /*197c0*/  ELECT P6, UR62, PT ;  /* 0x00000000003e782f */ /* 0x000fe400038c0000 */
[----:B------:R-:W-:Y:S01]  /*197d0*/  MOV R14, UR62 ;  /* 0x0000003e000e7c02 */ /* 0x000fe20008000f00 */
[----:B012---:R-:W-:Y:S10]  /*197e0*/  ENDCOLLECTIVE ;  /* 0x000000000000791b */ /* 0x007ff40003800000 */
.L_x_1374:
[----:B------:R-:W-:Y:S05]  /*197f0*/  BSYNC B0 ;  /* 0x0000000000007941 */ /* 0x000fea0003800000 */
.L_x_1373:
[----:B------:R-:W-:Y:S05]  /*19800*/  BRA `(.L_x_1375) ;  /* 0xffffffa800cc7947 */ /* 0x000fea000383ffff */
.L_x_1270:
[----:B-1----:R1:W3:Y:S02]  /*19810*/  SYNCS.PHASECHK.TRANS64.TRYWAIT P0, [R0+URZ+0x2a840], R2 ;  /* 0x02a84002000075a7 */ /* 0x0022e4000800017f */
[----:B---3--:R-:W-:Y:S05]  /*19820*/  @!P0 NANOSLEEP.SYNCS 0x989680 ;  /* 0x009896800000895d */ /* 0x008fea0003900000 */
[----:B------:R-:W3:Y:S02]  /*19830*/  @!P0 SYNCS.PHASECHK.TRANS64 P0, [R0+URZ+0x2a840], R2 ;  /* 0x02a84002000085a7 */ /* 0x000ee4000800007f */
[----:B---3--:R-:W-:Y:S05]  /*19840*/  @!P0 BRA `(.L_x_1270) ;  /* 0xfffffffc00f08947 */ /* 0x008fea000383ffff */
[----:B------:R-:W-:Y:S05]  /*19850*/  BRA `(.L_x_1376) ;  /* 0xffffffac00307947 */ /* 0x000fea000383ffff */
.L_x_1274:
[----:B------:R-:W2:Y:S01]  /*19860*/  LDL.LU R11, [R1+0x2c] ;  /* 0x00002c00010b7983 */ /* 0x000ea20000300800 */
[----:B------:R-:W-:Y:S02]  /*19870*/  IMAD.MOV.U32 R13, RZ, RZ, R3 ;  /* 0x000000ffff0d7224 */ /* 0x000fe400078e0003 */
[----:B------:R-:W-:Y:S01]  /*19880*/  IMAD.MOV.U32 R12, RZ, RZ, RZ ;  /* 0x000000ffff0c7224 */ /* 0x000fe200078e00ff */
[----:B------:R-:W0:Y:S01]  /*19890*/  S2R R5, SR_TID.X ;  /* 0x0000000000057919 */ /* 0x000e220000002100 */
[----:B------:R-:W-:Y:S01]  /*198a0*/  IMAD.MOV.U32 R15, RZ, RZ, -0x1 ;  /* 0xffffffffff0f7424 */ /* 0x000fe200078e00ff */
[----:B0-----:R-:W-:-:S04]  /*198b0*/  LOP3.LUT R5, R5, 0x7f, RZ, 0xc0, !PT ;  /* 0x0000007f05057812 */ /* 0x001fc800078ec0ff */
[----:B------:R-:W-:-:S05]  /*198c0*/  SHF.R.U32.HI R5, RZ, 0x3, R5 ;  /* 0x00000003ff057819 */ /* 0x000fca0000011605 */
[----:B------:R-:W-:-:S04]  /*198d0*/  IMAD.IADD R0, R5, 0x1, R9 ;  /* 0x0000000105007824 */ /* 0x000fc800078e0209 */
[----:B------:R-:W-:Y:S02]  /*198e0*/  VIADD R5, R0, 0x10 ;  /* 0x0000001000057836 */ /* 0x000fe40000000000 */
[----:B--2---:R-:W-:Y:S02]  /*198f0*/  IMAD R2, R11, R7, RZ ;  /* 0x000000070b027224 */ /* 0x004fe400078e02ff */
[----:B------:R-:W-:-:S03]  /*19900*/  IMAD.MOV.U32 R11, RZ, RZ, 0x181f ;  /* 0x0000181fff0b7424 */ /* 0x000fc600078e00ff */
[----:B------:R-:W-:-:S13]  /*19910*/  ISETP.GE.AND P3, PT, R0, R2, PT ;  /* 0x000000020000720c */ /* 0x000fda0003f66270 */
[----:B-----5:R-:W-:Y:S05]  /*19920*/  WARPSYNC.COLLECTIVE R15, `(.L_x_1377) ;  /* 0x000000000f087348 */ /* 0x020fea0003c00000 */
[----:B------:R0:W1:Y:S02]  /*19930*/  SHFL.IDX P6, R14, R13, R12, R11 ;  /* 0x0000000c0d0e7389 */ /* 0x00006400000c000b */
[----:B01---5:R-:W-:Y:S01]  /*19940*/  ENDCOLLECTIVE ;  /* 0x000000000000791b */ /* 0x023fe20003800000 */
.L_x_1377:
[----:B------:R-:W-:Y:S02]  /*19950*/  IMAD.MOV.U32 R13, RZ, RZ, R4 ;  /* 0x000000ffff0d7224 */ /* 0x000fe400078e0004 */
[----:B------:R-:W-:-:S07]  /*19960*/  IMAD.MOV.U32 R6, RZ, RZ, R14 ;  /* 0x000000ffff067224 */ /* 0x000fce00078e000e */
[----:B------:R-:W-:Y:S05]  /*19970*/  WARPSYNC.COLLECTIVE R15, `(.L_x_1378) ;  /* 0x000000000f087348 */ /* 0x000fea0003c00000 */
[----:B------:R0:W1:Y:S02]  /*19980*/  SHFL.IDX P6, R14, R13, R12, R11 ;  /* 0x0000000c0d0e7389 */ /* 0x00006400000c000b */
[----:B01----:R-:W-:Y:S01]  /*19990*/  ENDCOLLECTIVE ;  /* 0x000000000000791b */ /* 0x003fe20003800000 */
.L_x_1378:
[----:B------:R-:W-:Y:S01]  /*199a0*/  ULDC.64 UR4, c[0x0][0x208] ;  /* 0x0000820000047ab9 */ /* 0x000fe20000000a00 */
[----:B------:R-:W-:Y:S02]  /*199b0*/  IMAD.MOV.U32 R13, RZ, RZ, R3 ;  /* 0x000000ffff0d7224 */ /* 0x000fe400078e0003 */
[----:B------:R-:W-:Y:S02]  /*199c0*/  IMAD.MOV.U32 R12, RZ, RZ, 0x1 ;  /* 0x00000001ff0c7424 */ /* 0x000fe400078e00ff */
[----:B------:R-:W-:-:S05]  /*199d0*/  IMAD.MOV.U32 R7, RZ, RZ, R14 ;  /* 0x000000ffff077224 */ /* 0x000fca00078e000e */
[----:B------:R-:W-:-:S05]  /*199e0*/  @!P3 LEA R7, P5, R8, R7, 0x1 ;  /* 0x000000070807b211 */ /* 0x000fca00078a08ff */
        /* <DEDUP_REMOVED lines=14> */
.L_x_1379:
[----:B------:R-:W-:Y:S02]  /*19ad0*/  IMAD.MOV.U32 R13, RZ, RZ, R4 ;  /* 0x000000ffff0d7224 */ /* 0x000fe400078e0004 */
[----:B------:R-:W-:-:S07]  /*19ae0*/  IMAD.MOV.U32 R9, RZ, RZ, R14 ;  /* 0x000000ffff097224 */ /* 0x000fce00078e000e */
[----:B------:R-:W-:Y:S05]  /*19af0*/  WARPSYNC.COLLECTIVE R15, `(.L_x_1380) ;  /* 0x000000000f087348 */ /* 0x000fea0003c00000 */
[----:B------:R0:W1:Y:S02]  /*19b00*/  SHFL.IDX P6, R14, R13, R12, R11 ;  /* 0x0000000c0d0e7389 */ /* 0x00006400000c000b */
[----:B01----:R-:W-:Y:S01]  /*19b10*/  ENDCOLLECTIVE ;  /* 0x000000000000791b */ /* 0x003fe20003800000 */
.L_x_1380:
[----:B------:R-:W-:Y:S01]  /*19b20*/  ULDC.64 UR4, c[0x0][0x208] ;  /* 0x0000820000047ab9 */ /* 0x000fe20000000a00 */
[----:B------:R-:W-:Y:S02]  /*19b30*/  IMAD.MOV.U32 R13, RZ, RZ, R3 ;  /* 0x000000ffff0d7224 */ /* 0x000fe400078e0003 */
[----:B------:R-:W-:Y:S02]  /*19b40*/  IMAD.MOV.U32 R12, RZ, RZ, 0x2 ;  /* 0x00000002ff0c7424 */ /* 0x000fe400078e00ff */
[----:B------:R-:W-:-:S05]  /*19b50*/  IMAD.MOV.U32 R5, RZ, RZ, R14 ;  /* 0x000000ffff057224 */ /* 0x000fca00078e000e */
[----:B------:R-:W-:-:S05]  /*19b60*/  @!P3 LEA R8, P5, R8, R5, 0x1 ;  /* 0x000000050808b211 */ /* 0x000fca00078a08ff */
[----:B------:R-:W-:Y:S02]  /*19b70*/  @!P3 IMAD.X R5, RZ, RZ, R9, P5 ;  /* 0x000000ffff05b224 */ /* 0x000fe400028e0609 */
[----:B------:R-:W-:Y:S01]  /*19b80*/  @!P3 IMAD.MOV.U32 R6, RZ, RZ, R8 ;  /* 0x000000ffff06b224 */ /* 0x000fe200078e0008 */
[----:B------:R-:W0:Y:S01]  /*19b90*/  S2R R9, SR_TID.X ;  /* 0x0000000000097919 */ /* 0x000e220000002100 */
[----:B------:R-:W-:Y:S02]  /*19ba0*/  @!P3 IMAD.MOV.U32 R7, RZ, RZ, R5 ;  /* 0x000000ffff07b224 */ /* 0x000fe400078e0005 */
[----:B------:R-:W-:-:S03]  /*19bb0*/  VIADD R5, R0, 0x20 ;  /* 0x0000002000057836 */ /* 0x000fc60000000000 */
[----:B------:R-:W-:Y:S01]  /*19bc0*/  @!PT LDS RZ, [RZ] ;  /* 0x00000000fffff984 */ /* 0x000fe20000000800 */
[----:B------:R-:W-:Y:S01]  /*19bd0*/  @!PT LDS RZ, [RZ] ;  /* 0x00000000fffff984 */ /* 0x000fe20000000800 */
[----:B------:R-:W-:Y:S01]  /*19be0*/  @!PT LDS RZ, [RZ] ;  /* 0x00000000fffff984 */ /* 0x000fe20000000800 */
[----:B------:R1:W-:Y:S04]  /*19bf0*/  @!P3 LDGSTS.E.BYPASS.LTC128B.128 [R10+0xcc00], desc[UR4][R6.64], !P2 ;  /* 0x0cc00000060abfae */ /* 0x0003e8000d101d44 */
[----:B------:R1:W-:Y:S04]  /*19c00*/  @!P3 LDGSTS.E.BYPASS.LTC128B.128 [R10+0x10c00], desc[UR4][R6.64+0x80], !P1 ;  /* 0x10c00080060abfae */ /* 0x0003e8000c901d44 */
[----:B------:R1:W-:Y:S01]  /*19c10*/  @!P3 LDGSTS.E.BYPASS.LTC128B.128 [R10+0x14c00], desc[UR4][R6.64+0x100], !P0 ;  /* 0x14c00100060abfae */ /* 0x0003e2000c101d44 */
[----:B------:R-:W-:-:S13]  /*19c20*/  ISETP.GE.AND P3, PT, R5, R2, PT ;  /* 0x000000020500720c */ /* 0x000fda0003f66270 */
[----:B01----:R-:W-:Y:S05]  /*19c30*/  WARPSYNC.COLLECTIVE R15, `(.L_x_1381) ;  /* 0x000000000f087348 */ /* 0x003fea0003c00000 */
[----:B------:R2:W3:Y:S02]  /*19c40*/  SHFL.IDX P6, R14, R13, R12, R11 ;  /* 0x0000000c0d0e7389 */ /* 0x0004e400000c000b */
[----:B0123--:R-:W-:Y:S01]  /*19c50*/  ENDCOLLECTIVE ;  /* 0x000000000000791b */ /* 0x00ffe20003800000 */
.L_x_1381:
[----:B------:R-:W-:Y:S02]  /*19c60*/  IMAD.MOV.U32 R13, RZ, RZ, R4 ;  /* 0x000000ffff0d7224 */ /* 0x000fe400078e0004 */
[----:B------:R-:W-:-:S05]  /*19c70*/  IMAD.SHL.U32 R9, R9, 0x8, RZ ;  /* 0x0000000809097824 */ /* 0x000fca00078e00ff */
[----:B------:R-:W-:Y:S01]  /*19c80*/  LOP3.LUT R9, R9, 0x38, RZ, 0xc0, !PT ;  /* 0x0000003809097812 */ /* 0x000fe200078ec0ff */
[----:B------:R-:W-:-:S07]  /*19c90*/  IMAD.MOV.U32 R8, RZ, RZ, R14 ;  /* 0x000000ffff087224 */ /* 0x000fce00078e000e */
[----:B------:R-:W-:Y:S05]  /*19ca0*/  WARPSYNC.COLLECTIVE R15, `(.L_x_1382) ;  /* 0x000000000f087348 */ /* 0x000fea0003c00000 */
[----:B------:R0:W1:Y:S02]  /*19cb0*/  SHFL.IDX P6, R14, R13, R12, R11 ;  /* 0x0000000c0d0e7389 */ /* 0x00006400000c000b */
[----:B01----:R-:W-:Y:S01]  /*19cc0*/  ENDCOLLECTIVE ;  /* 0x000000000000791b */ /* 0x003fe20003800000 */
.L_x_1382:
[----:B------:R-:W-:Y:S01]  /*19cd0*/  ULDC.64 UR4, c[0x0][0x208] ;  /* 0x0000820000047ab9 */ /* 0x000fe20000000a00 */
[----:B------:R-:W-:Y:S02]  /*19ce0*/  IMAD.MOV.U32 R13, RZ, RZ, R3 ;  /* 0x000000ffff0d7224 */ /* 0x000fe400078e0003 */
[----:B------:R-:W-:Y:S02]  /*19cf0*/  IMAD.MOV.U32 R12, RZ, RZ, 0x3 ;  /* 0x00000003ff0c7424 */ /* 0x000fe400078e00ff */
[----:B------:R-:W-:-:S05]  /*19d00*/  IMAD.MOV.U32 R5, RZ, RZ, R14 ;  /* 0x000000ffff057224 */ /* 0x000fca00078e000e */
[----:B------:R-:W-:-:S05]  /*19d10*/  @!P3 LEA R5, P4, R9, R5, 0x1 ;  /* 0x000000050905b211 */ /* 0x000fca00078808ff */
[----:B------:R-:W-:-:S04]  /*19d20*/  @!P3 IMAD.X R6, RZ, RZ, R8, P4 ;  /* 0x000000ffff06b224 */ /* 0x000fc800020e0608 */
[----:B------:R-:W-:Y:S02]  /*19d30*/  @!P3 IMAD.MOV.U32 R7, RZ, RZ, R6 ;  /* 0x000000ffff07b224 */ /* 0x000fe400078e0006 */
        /* <DEDUP_REMOVED lines=12> */
.L_x_1383:
[----:B------:R-:W-:Y:S02]  /*19e00*/  IMAD.MOV.U32 R13, RZ, RZ, R4 ;  /* 0x000000ffff0d7224 */ /* 0x000fe400078e0004 */
[----:B------:R-:W-:-:S07]  /*19e10*/  IMAD.MOV.U32 R6, RZ, RZ, R14 ;  /* 0x000000ffff067224 */ /* 0x000fce00078e000e */
[----:B------:R-:W-:Y:S05]  /*19e20*/  WARPSYNC.COLLECTIVE R15, `(.L_x_1384) ;  /* 0x000000000f087348 */ /* 0x000fea0003c00000 */
[----:B------:R0:W1:Y:S02]  /*19e30*/  SHFL.IDX P6, R14, R13, R12, R11 ;  /* 0x0000000c0d0e7389 */ /* 0x00006400000c000b */
[----:B01----:R-:W-:Y:S01]  /*19e40*/  ENDCOLLECTIVE ;  /* 0x000000000000791b */ /* 0x003fe20003800000 */
.L_x_1384:
        /* <DEDUP_REMOVED lines=19> */
.L_x_1385:
[----:B------:R-:W-:Y:S02]  /*19f80*/  IMAD.MOV.U32 R13, RZ, RZ, R4 ;  /* 0x000000ffff0d7224 */ /* 0x000fe400078e0004 */
[----:B------:R-:W-:-:S07]  /*19f90*/  IMAD.MOV.U32 R6, RZ, RZ, R14 ;  /* 0x000000ffff067224 */ /* 0x000fce00078e000e */
[----:B------:R-:W-:Y:S05]  /*19fa0*/  WARPSYNC.COLLECTIVE R15, `(.L_x_1386) ;  /* 0x000000000f087348 */ /* 0x000fea0003c00000 */
[----:B------:R0:W1:Y:S02]  /*19fb0*/  SHFL.IDX P6, R14, R13, R12, R11 ;  /* 0x0000000c0d0e7389 */ /* 0x00006400000c000b */
[----:B01----:R-:W-:Y:S01]  /*19fc0*/  ENDCOLLECTIVE ;  /* 0x000000000000791b */ /* 0x003fe20003800000 */
.L_x_1386:
        /* <DEDUP_REMOVED lines=19> */
.L_x_1387:
[----:B------:R-:W-:Y:S02]  /*1a100*/  IMAD.MOV.U32 R13, RZ, RZ, R4 ;  /* 0x000000ffff0d7224 */ /* 0x000fe400078e0004 */
[----:B------:R-:W-:-:S07]  /*1a110*/  IMAD.MOV.U32 R6, RZ, RZ, R14 ;  /* 0x000000ffff067224 */ /* 0x000fce00078e000e */
[----:B------:R-:W-:Y:S05]  /*1a120*/  WARPSYNC.COLLECTIVE R15, `(.L_x_1388) ;  /* 0x000000000f087348 */ /* 0x000fea0003c00000 */
[----:B------:R0:W1:Y:S02]  /*1a130*/  SHFL.IDX P6, R14, R13, R12, R11 ;  /* 0x0000000c0d0e7389 */ /* 0x00006400000c000b */
[----:B01----:R-:W-:Y:S01]  /*1a140*/  ENDCOLLECTIVE ;  /* 0x000000000000791b */ /* 0x003fe20003800000 */
.L_x_1388:
[----:B------:R-:W-:Y:S01]  /*1a150*/  ULDC.64 UR4, c[0x0][0x208] ;  /* 0x0000820000047ab9 */ /* 0x000fe20000000a00 */
[----:B------:R-:W-:Y:S02]  /*1a160*/  IMAD.MOV.U32 R13, RZ, RZ, R3 ;  /* 0x000000ffff0d7224 */ /* 0x000fe400078e0003 */
[----:B------:R-:W-:Y:S02]  /*1a170*/  IMAD.MOV.U32 R12, RZ, RZ, 0x6 ;  /* 0x00000006ff0c7424 */ /* 0x000fe400078e00ff */
[----:B------:R-:W-:-:S05]  /*1a180*/  IMAD.MOV.U32 R5, RZ, RZ, R14 ;  /* 0x000000ffff057224 */ /* 0x000fca00078e000e */
[----:B------:R-:W-:-:S05]  /*1a190*/  @!P3 LEA R5, P4, R9, R5, 0x1 ;  /* 0x000000050905b211 */ /* 0x000fca00078808ff */
[----:B------:R-:W-:-:S04]  /*1a1a0*/  @!P3 IMAD.X R6, RZ, RZ, R6, P4 ;  /* 0x000000ffff06b224 */ /* 0x000fc800020e0606 */
[----:B------:R-:W-:Y:S02]  /*1a1b0*/  @!P3 IMAD.MOV.U32 R7, RZ, RZ, R6 ;  /* 0x000000ffff07b224 */ /* 0x000fe400078e0006 */
[----:B------:R-:W-:-:S05]  /*1a1c0*/  @!P3 IMAD.MOV.U32 R6, RZ, RZ, R5 ;  /* 0x000000ffff06b224 */ /* 0x000fca00078e0005 */
        /* <DEDUP_REMOVED lines=9> */
.L_x_1389:
[----:B------:R-:W-:-:S05]  /*1a260*/  VIADD R7, R0, 0x60 ;  /* 0x0000006000077836 */ /* 0x000fca0000000000 */
[----:B------:R-:W-:Y:S01]  /*1a270*/  ISETP.GE.AND P4, PT, R7, R2, PT ;  /* 0x000000020700720c */ /* 0x000fe20003f86270 */
[----:B------:R-:W-:Y:S02]  /*1a280*/  IMAD.MOV.U32 R13, RZ, RZ, R4 ;  /* 0x000000ffff0d7224 */ /* 0x000fe400078e0004 */
[----:B------:R-:W-:-:S10]  /*1a290*/  IMAD.MOV.U32 R6, RZ, RZ, R14 ;  /* 0x000000ffff067224 */ /* 0x000fd400078e000e */
[----:B------:R-:W-:Y:S05]  /*1a2a0*/  WARPSYNC.COLLECTIVE R15, `(.L_x_1390) ;  /* 0x000000000f087348 */ /* 0x000fea0003c00000 */
[----:B------:R0:W1:Y:S02]  /*1a2b0*/  SHFL.IDX P6, R14, R13, R12, R11 ;  /* 0x0000000c0d0e7389 */ /* 0x00006400000c000b */
[----:B01----:R-:W-:Y:S01]  /*1a2c0*/  ENDCOLLECTIVE ;  /* 0x000000000000791b */ /* 0x003fe20003800000 */
.L_x_1390:
        /* <DEDUP_REMOVED lines=17> */
.L_x_1391:
[----:B------:R-:W-:Y:S02]  /*1a3e0*/  IMAD.MOV.U32 R13, RZ, RZ, R4 ;  /* 0x000000ffff0d7224 */ /* 0x000fe400078e0004 */
[----:B------:R-:W-:-:S07]  /*1a3f0*/  IMAD.MOV.U32 R5, RZ, RZ, R14 ;  /* 0x000000ffff057224 */ /* 0x000fce00078e000e */
[----:B------:R-:W-:Y:S05]  /*1a400*/  WARPSYNC.COLLECTIVE R15, `(.L_x_1392) ;  /* 0x000000000f087348 */ /* 0x000fea0003c00000 */
[----:B------:R0:W1:Y:S02]  /*1a410*/  SHFL.IDX P6, R14, R13, R12, R11 ;  /* 0x0000000c0d0e7389 */ /* 0x00006400000c000b */
[----:B01----:R-:W-:Y:S01]  /*1a420*/  ENDCOLLECTIVE ;  /* 0x000000000000791b */ /* 0x003fe20003800000 */
.L_x_1392:
[----:B------:R-:W-:Y:S01]  /*1a430*/  IMAD.MOV.U32 R3, RZ, RZ, R14 ;  /* 0x000000ffff037224 */ /* 0x000fe200078e000e */
[----:B------:R-:W-:Y:S06]  /*1a440*/  BRA `(.L_x_1393) ;  /* 0xffffffac00d87947 */ /* 0x000fec000383ffff */
.L_x_1279:
[----:B0-----:R0:W3:Y:S02]  /*1a450*/  SYNCS.PHASECHK.TRANS64.TRYWAIT P0, [R18+URZ+0x2a820], R0 ;  /* 0x02a82000120075a7 */ /* 0x0010e4000800017f */
[----:B---3--:R-:W-:Y:S05]  /*1a460*/  @!P0 NANOSLEEP.SYNCS 0x989680 ;  /* 0x009896800000895d */ /* 0x008fea0003900000 */
[----:B------:R-:W3:Y:S02]  /*1a470*/  @!P0 SYNCS.PHASECHK.TRANS64 P0, [R18+URZ+0x2a820], R0 ;  /* 0x02a82000120085a7 */ /* 0x000ee4000800007f */
[----:B---3--:R-:W-:Y:S05]  /*1a480*/  @!P0 BRA `(.L_x_1279) ;  /* 0xfffffffc00f08947 */ /* 0x008fea000383ffff */
[----:B------:R-:W-:Y:S05]  /*1a490*/  BRA `(.L_x_1394) ;  /* 0xffffffb0005c7947 */ /* 0x000fea000383ffff */
.L_x_1288:
[----:B-1----:R1:W2:Y:S02]  /*1a4a0*/  SYNCS.PHASECHK.TRANS64.TRYWAIT P0, [R3+URZ+0x2a840], R2 ;  /* 0x02a84002030075a7 */ /* 0x0022a4000800017f */
[----:B--2---:R-:W-:Y:S05]  /*1a4b0*/  @!P0 NANOSLEEP.SYNCS 0x989680 ;  /* 0x009896800000895d */ /* 0x004fea0003900000 */
[----:B------:R-:W2:Y:S02]  /*1a4c0*/  @!P0 SYNCS.PHASECHK.TRANS64 P0, [R3+URZ+0x2a840], R2 ;  /* 0x02a84002030085a7 */ /* 0x000ea4000800007f */
[----:B--2---:R-:W-:Y:S05]  /*1a4d0*/  @!P0 BRA `(.L_x_1288) ;  /* 0xfffffffc00f08947 */ /* 0x004fea000383ffff */
[----:B------:R-:W-:Y:S05]  /*1a4e0*/  BRA `(.L_x_1395) ;  /* 0xffffffb400547947 */ /* 0x000fea000383ffff */
.L_x_1295:
[----:B0-----:R0:W1:Y:S02]  /*1a4f0*/  SYNCS.PHASECHK.TRANS64.TRYWAIT P0, [R3+URZ+0x60], R2 ;  /* 0x00006002030075a7 */ /* 0x001064000800017f */
[----:B-1----:R-:W-:Y:S05]  /*1a500*/  @!P0 NANOSLEEP.SYNCS 0x989680 ;  /* 0x009896800000895d */ /* 0x002fea0003900000 */
[----:B------:R-:W1:Y:S02]  /*1a510*/  @!P0 SYNCS.PHASECHK.TRANS64 P0, [R3+URZ+0x60], R2 ;  /* 0x00006002030085a7 */ /* 0x000e64000800007f */
[----:B-1----:R-:W-:Y:S05]  /*1a520*/  @!P0 BRA `(.L_x_1295) ;  /* 0xfffffffc00f08947 */ /* 0x002fea000383ffff */
[----:B------:R-:W-:Y:S05]  /*1a530*/  BRA `(.L_x_1396) ;  /* 0xffffffb800647947 */ /* 0x000fea000383ffff */
.L_x_1304:
[----:B-1----:R1:W2:Y:S02]  /*1a540*/  SYNCS.PHASECHK.TRANS64.TRYWAIT P0, [R3+URZ+0x2a840], R2 ;  /* 0x02a84002030075a7 */ /* 0x0022a4000800017f */
[----:B--2---:R-:W-:Y:S05]  /*1a550*/  @!P0 NANOSLEEP.SYNCS 0x989680 ;  /* 0x009896800000895d */ /* 0x004fea0003900000 */
[----:B------:R-:W2:Y:S02]  /*1a560*/  @!P0 SYNCS.PHASECHK.TRANS64 P0, [R3+URZ+0x2a840], R2 ;  /* 0x02a84002030085a7 */ /* 0x000ea4000800007f */
[----:B--2---:R-:W-:Y:S05]  /*1a570*/  @!P0 BRA `(.L_x_1304) ;  /* 0xfffffffc00f08947 */ /* 0x004fea000383ffff */
[----:B------:R-:W-:Y:S05]  /*1a580*/  BRA `(.L_x_1397) ;  /* 0xffffffbc00f47947 */ /* 0x000fea000383ffff */
.L_x_1311:
[----:B0-----:R0:W1:Y:S02]  /*1a590*/  SYNCS.PHASECHK.TRANS64.TRYWAIT P0, [R2+URZ+0x60], R3 ;  /* 0x00006003020075a7 */ /* 0x001064000800017f */
[----:B-1----:R-:W-:Y:S05]  /*1a5a0*/  @!P0 NANOSLEEP.SYNCS 0x989680 ;  /* 0x009896800000895d */ /* 0x002fea0003900000 */
[----:B------:R-:W1:Y:S02]  /*1a5b0*/  @!P0 SYNCS.PHASECHK.TRANS64 P0, [R2+URZ+0x60], R3 ;  /* 0x00006003020085a7 */ /* 0x000e64000800007f */
[----:B-1----:R-:W-:Y:S05]  /*1a5c0*/  @!P0 BRA `(.L_x_1311) ;  /* 0xfffffffc00f08947 */ /* 0x002fea000383ffff */
[----:B------:R-:W-:Y:S05]  /*1a5d0*/  BRA `(.L_x_1398) ;  /* 0xffffffc400047947 */ /* 0x000fea000383ffff */
.L_x_1320:
[----:B--2---:R2:W3:Y:S02]  /*1a5e0*/  SYNCS.PHASECHK.TRANS64.TRYWAIT P0, [R2+URZ+0x2a840], R3 ;  /* 0x02a84003020075a7 */ /* 0x0044e4000800017f */
[----:B---3--:R-:W-:Y:S05]  /*1a5f0*/  @!P0 NANOSLEEP.SYNCS 0x989680 ;  /* 0x009896800000895d */ /* 0x008fea0003900000 */
[----:B------:R-:W3:Y:S02]  /*1a600*/  @!P0 SYNCS.PHASECHK.TRANS64 P0, [R2+URZ+0x2a840], R3 ;  /* 0x02a84003020085a7 */ /* 0x000ee4000800007f */
[----:B---3--:R-:W-:Y:S05]  /*1a610*/  @!P0 BRA `(.L_x_1320) ;  /* 0xfffffffc00f08947 */ /* 0x008fea000383ffff */
[----:B------:R-:W-:Y:S05]  /*1a620*/  BRA `(.L_x_1399) ;  /* 0xffffffc800687947 */ /* 0x000fea000383ffff */
.L_x_1327:
[----:B0-----:R0:W1:Y:S02]  /*1a630*/  SYNCS.PHASECHK.TRANS64.TRYWAIT P0, [R2+URZ+0x60], R5 ;  /* 0x00006005020075a7 */ /* 0x001064000800017f */
[----:B-1----:R-:W-:Y:S05]  /*1a640*/  @!P0 NANOSLEEP.SYNCS 0x989680 ;  /* 0x009896800000895d */ /* 0x002fea0003900000 */
[----:B------:R-:W1:Y:S02]  /*1a650*/  @!P0 SYNCS.PHASECHK.TRANS64 P0, [R2+URZ+0x60], R5 ;  /* 0x00006005020085a7 */ /* 0x000e64000800007f */
[----:B-1----:R-:W-:Y:S05]  /*1a660*/  @!P0 BRA `(.L_x_1327) ;  /* 0xfffffffc00f08947 */ /* 0x002fea000383ffff */
[----:B------:R-:W-:Y:S05]  /*1a670*/  BRA `(.L_x_1400) ;  /* 0xffffffcc00787947 */ /* 0x000fea000383ffff */
.L_x_1338:
[----:B--2---:R2:W3:Y:S02]  /*1a680*/  SYNCS.PHASECHK.TRANS64.TRYWAIT P0, [R0+URZ+0x2a860], R2 ;  /* 0x02a86002000075a7 */ /* 0x0044e4000800017f */
[----:B---3--:R-:W-:Y:S05]  /*1a690*/  @!P0 NANOSLEEP.SYNCS 0x989680 ;  /* 0x009896800000895d */ /* 0x008fea0003900000 */
[----:B------:R-:W3:Y:S02]  /*1a6a0*/  @!P0 SYNCS.PHASECHK.TRANS64 P0, [R0+URZ+0x2a860], R2 ;  /* 0x02a86002000085a7 */ /* 0x000ee4000800007f */
[----:B---3--:R-:W-:Y:S05]  /*1a6b0*/  @!P0 BRA `(.L_x_1338) ;  /* 0xfffffffc00f08947 */ /* 0x008fea000383ffff */
[----:B------:R-:W-:Y:S05]  /*1a6c0*/  BRA `(.L_x_1401) ;  /* 0xffffffd000c87947 */ /* 0x000fea000383ffff */
.L_x_1345:
[----:B------:R-:W3:Y:S01]  /*1a6d0*/  LDL R3, [R1] ;  /* 0x0000000001037983 */ /* 0x000ee20000100800 */
[----:B------:R-:W-:Y:S01]  /*1a6e0*/  BSSY B0, `(.L_x_1402) ;  /* 0x0000008000007945 */ /* 0x000fe20003800000 */
[----:B0-----:R-:W-:Y:S02]  /*1a6f0*/  IMAD.MOV.U32 R12, RZ, RZ, RZ ;  /* 0x000000ffff0c7224 */ /* 0x001fe400078e00ff */
[----:B------:R-:W-:Y:S02]  /*1a700*/  IMAD.MOV.U32 R11, RZ, RZ, 0x1f ;  /* 0x0000001fff0b7424 */ /* 0x000fe400078e00ff */
[----:B------:R-:W-:Y:S02]  /*1a710*/  IMAD.MOV.U32 R15, RZ, RZ, -0x1 ;  /* 0xffffffffff0f7424 */ /* 0x000fe400078e00ff */
[----:B---3--:R-:W-:-:S07]  /*1a720*/  IMAD.MOV.U32 R13, RZ, RZ, R3 ;  /* 0x000000ffff0d7224 */ /* 0x008fce00078e0003 */
[----:B-12---:R-:W-:Y:S05]  /*1a730*/  WARPSYNC.COLLECTIVE R15, `(.L_x_1403) ;  /* 0x000000000f087348 */ /* 0x006fea0003c00000 */
[----:B------:R0:W3:Y:S02]  /*1a740*/  SHFL.IDX P6, R14, R13, R12, R11 ;  /* 0x0000000c0d0e7389 */ /* 0x0000e400000c000b */
[----:B0123--:R-:W-:Y:S01]  /*1a750*/  ENDCOLLECTIVE ;  /* 0x000000000000791b */ /* 0x00ffe20003800000 */
.L_x_1403:
[----:B------:R-:W-:Y:S05]  /*1a760*/  BSYNC B0 ;  /* 0x0000000000007941 */ /* 0x000fea0003800000 */
.L_x_1402:
[----:B------:R0:W5:Y:S01]  /*1a770*/  LDL R2, [R1+0xc] ;  /* 0x00000c0001027983 */ /* 0x0001620000100800 */
[----:B------:R-:W-:Y:S02]  /*1a780*/  IMAD.MOV.U32 R13, RZ, RZ, R3 ;  /* 0x000000ffff0d7224 */ /* 0x000fe400078e0003 */
[----:B------:R-:W-:Y:S02]  /*1a790*/  IMAD.MOV.U32 R12, RZ, RZ, 0x1 ;  /* 0x00000001ff0c7424 */ /* 0x000fe400078e00ff */
[----:B------:R-:W-:Y:S02]  /*1a7a0*/  IMAD.MOV.U32 R11, RZ, RZ, 0x1f ;  /* 0x0000001fff0b7424 */ /* 0x000fe400078e00ff */
[----:B------:R-:W-:Y:S02]  /*1a7b0*/  IMAD.MOV.U32 R15, RZ, RZ, -0x1 ;  /* 0xffffffffff0f7424 */ /* 0x000fe400078e00ff */
[----:B0-----:R-:W-:-:S07]  /*1a7c0*/  IMAD.MOV.U32 R0, RZ, RZ, R14 ;  /* 0x000000ffff007224 */ /* 0x001fce00078e000e */
[----:B-----5:R-:W-:Y:S05]  /*1a7d0*/  WARPSYNC.COLLECTIVE R15, `(.L_x_1404) ;  /* 0x000000000f087348 */ /* 0x020fea0003c00000 */
[----:B------:R0:W1:Y:S02]  /*1a7e0*/  SHFL.IDX P6, R14, R13, R12, R11 ;  /* 0x0000000c0d0e7389 */ /* 0x00006400000c000b */
[----:B01---5:R-:W-:Y:S01]  /*1a7f0*/  ENDCOLLECTIVE ;  /* 0x000000000000791b */ /* 0x023fe20003800000 */
.L_x_1404:
[----:B------:R-:W-:Y:S01]  /*1a800*/  ULDC UR4, c[0x0][0xc3c] ;  /* 0x00030f0000047ab9 */ /* 0x000fe20000000800 */
[----:B------:R-:W-:Y:S01]  /*1a810*/  ULDC.64 UR6, c[0x0][0x208] ;  /* 0x0000820000067ab9 */ /* 0x000fe20000000a00 */
        /* <DEDUP_REMOVED lines=14> */
[----:B------:R-:W-:Y:S01]  /*1a900*/  ISETP.GE.U32.AND P5, PT, R16, 0x10, PT ;  /* 0x000000101000780c */ /* 0x000fe20003fa6070 */
[----:B--2---:R-:W-:Y:S01]  /*1a910*/  @!P1 IMAD.MOV.U32 R5, RZ, RZ, R6 ;  /* 0x000000ffff059224 */ /* 0x004fe200078e0006 */
[----:B------:R-:W-:-:S02]  /*1a920*/  CS2R R6, SRZ ;  /* 0x0000000000067805 */ /* 0x000fc4000001ff00 */
[----:B---3--:R-:W-:Y:S01]  /*1a930*/  @!P1 IMAD.MOV.U32 R7, RZ, RZ, R2 ;  /* 0x000000ffff079224 */ /* 0x008fe200078e0002 */
[----:B------:R-:W-:-:S03]  /*1a940*/  ISETP.NE.AND P1, PT, R16, RZ, PT ;  /* 0x000000ff1000720c */ /* 0x000fc60003f25270 */
[----:B------:R-:W-:-:S04]  /*1a950*/  IMAD R2, R7, R5, RZ ;  /* 0x0000000507027224 */ /* 0x000fc800078e02ff */
[----:B------:R-:W-:-:S07]  /*1a960*/  IMAD.MOV.U32 R13, RZ, RZ, R2 ;  /* 0x000000ffff0d7224 */ /* 0x000fce00078e0002 */
[----:B------:R-:W-:Y:S05]  /*1a970*/  WARPSYNC.COLLECTIVE R15, `(.L_x_1405) ;  /* 0x000000000f087348 */ /* 0x000fea0003c00000 */
[----:B------:R0:W1:Y:S02]  /*1a980*/  SHFL.UP P6, R14, R13, R12, R11 ;  /* 0x0400000c0d0e7389 */ /* 0x00006400000c000b */
[----:B01----:R-:W-:Y:S01]  /*1a990*/  ENDCOLLECTIVE ;  /* 0x000000000000791b */ /* 0x003fe20003800000 */
.L_x_1405:
        /* <DEDUP_REMOVED lines=8> */
.L_x_1406:
        /* <DEDUP_REMOVED lines=8> */
.L_x_1407:
        /* <DEDUP_REMOVED lines=8> */
.L_x_1408:
        /* <DEDUP_REMOVED lines=8> */
.L_x_1409:
        /* <DEDUP_REMOVED lines=9> */
.L_x_1410:
[----:B------:R-:W-:Y:S01]  /*1ac30*/  IMAD.MOV.U32 R10, RZ, RZ, R14 ;  /* 0x000000ffff0a7224 */ /* 0x000fe200078e000e */
[----:B------:R-:W-:Y:S06]  /*1ac40*/  BRA `(.L_x_1411) ;  /* 0xffffffd4003c7947 */ /* 0x000fec000383ffff */
.L_x_1348:
[----:B------:R-:W-:Y:S01]  /*1ac50*/  BSSY B0, `(.L_x_1412) ;  /* 0x0000008000007945 */ /* 0x000fe20003800000 */
[----:B------:R-:W-:Y:S02]  /*1ac60*/  IMAD.MOV.U32 R13, RZ, RZ, R2 ;  /* 0x000000ffff0d7224 */ /* 0x000fe400078e0002 */
[----:B------:R-:W-:Y:S02]  /*1ac70*/  IMAD.MOV.U32 R12, RZ, RZ, 0x1 ;  /* 0x00000001ff0c7424 */ /* 0x000fe400078e00ff */
[----:B------:R-:W-:Y:S02]  /*1ac80*/  IMAD.MOV.U32 R11, RZ, RZ, RZ ;  /* 0x000000ffff0b7224 */ /* 0x000fe400078e00ff */
[----:B------:R-:W-:-:S07]  /*1ac90*/  IMAD.MOV.U32 R15, RZ, RZ, -0x1 ;  /* 0xffffffffff0f7424 */ /* 0x000fce00078e00ff */
[----:B------:R-:W-:Y:S05]  /*1aca0*/  WARPSYNC.COLLECTIVE R15, `(.L_x_1413) ;  /* 0x000000000f087348 */ /* 0x000fea0003c00000 */
[----:B------:R0:W1:Y:S02]  /*1acb0*/  SHFL.UP P6, R14, R13, R12, R11 ;  /* 0x0400000c0d0e7389 */ /* 0x00006400000c000b */
[----:B01----:R-:W-:Y:S01]  /*1acc0*/  ENDCOLLECTIVE ;  /* 0x000000000000791b */ /* 0x003fe20003800000 */
.L_x_1413:
[----:B------:R-:W-:Y:S05]  /*1acd0*/  BSYNC B0 ;  /* 0x0000000000007941 */ /* 0x000fea0003800000 */
.L_x_1412:
        /* <DEDUP_REMOVED lines=10> */
.L_x_1414:
        /* <DEDUP_REMOVED lines=8> */
.L_x_1415:
        /* <DEDUP_REMOVED lines=8> */
.L_x_1416:
        /* <DEDUP_REMOVED lines=8> */
.L_x_1417:
        /* <DEDUP_REMOVED lines=9> */
.L_x_1418:
[----:B------:R-:W-:Y:S01]  /*1af90*/  IMAD.MOV.U32 R10, RZ, RZ, R14 ;  /* 0x000000ffff0a7224 */ /* 0x000fe200078e000e */
[----:B------:R-:W-:Y:S06]  /*1afa0*/  BRA `(.L_x_1419) ;  /* 0xffffffd400147947 */ /* 0x000fec000383ffff */
.L_x_1350:
[----:B------:R-:W-:Y:S01]  /*1afb0*/  BSSY B0, `(.L_x_1420) ;  /* 0x0000006000007945 */ /* 0x000fe20003800000 */
[----:B------:R-:W-:Y:S01]  /*1afc0*/  PLOP3.LUT P6, PT, P6, PT, PT, 0x8, 0x0 ;  /* 0x000000000000781c */ /* 0x000fe200037ce170 */
[----:B------:R-:W-:-:S12]  /*1afd0*/  IMAD.MOV.U32 R15, RZ, RZ, -0x1 ;  /* 0xffffffffff0f7424 */ /* 0x000fd800078e00ff */
[----:B0-----:R-:W-:Y:S05]  /*1afe0*/  WARPSYNC.COLLECTIVE R15, `(.L_x_1421) ;  /* 0x000000000f087348 */ /* 0x001fea0003c00000 */
[----:B------:R-:W-:Y:S01]  /*1aff0*/  VOTE.ANY R14, PT, P6 ;  /* 0x00000000000e7806 */ /* 0x000fe200030e0100 */
[----:B0-----:R-:W-:Y:S06]  /*1b000*/  ENDCOLLECTIVE ;  /* 0x000000000000791b */ /* 0x001fec0003800000 */
.L_x_1421:
[----:B------:R-:W-:Y:S05]  /*1b010*/  BSYNC B0 ;  /* 0x0000000000007941 */ /* 0x000fea0003800000 */
.L_x_1420:
[----:B------:R0:W5:Y:S01]  /*1b020*/  LDL.LU R16, [R1+0xc] ;  /* 0x00000c0001107983 */ /* 0x0001620000300800 */
[----:B------:R-:W-:Y:S02]  /*1b030*/  IMAD.MOV.U32 R3, RZ, RZ, R14 ;  /* 0x000000ffff037224 */ /* 0x000fe400078e000e */
[----:B------:R-:W-:Y:S02]  /*1b040*/  IMAD.MOV.U32 R13, RZ, RZ, R5 ;  /* 0x000000ffff0d7224 */ /* 0x000fe400078e0005 */
[----:B------:R-:W1:Y:S01]  /*1b050*/  POPC R9, R3 ;  /* 0x0000000300097309 */ /* 0x000e620000000000 */
[----:B------:R-:W-:Y:S02]  /*1b060*/  IMAD.MOV.U32 R11, RZ, RZ, 0x1f ;  /* 0x0000001fff0b7424 */ /* 0x000fe400078e00ff */
[----:B------:R-:W-:Y:S02]  /*1b070*/  IMAD.MOV.U32 R15, RZ, RZ, -0x1 ;  /* 0xffffffffff0f7424 */ /* 0x000fe400078e00ff */
[----:B01----:R-:W-:-:S07]  /*1b080*/  IMAD.MOV.U32 R12, RZ, RZ, R9 ;  /* 0x000000ffff0c7224 */ /* 0x003fce00078e0009 */
[----:B-----5:R-:W-:Y:S05]  /*1b090*/  WARPSYNC.COLLECTIVE R15, `(.L_x_1422) ;  /* 0x000000000f087348 */ /* 0x020fea0003c00000 */
[----:B------:R0:W1:Y:S02]  /*1b0a0*/  SHFL.IDX P6, R14, R13, R12, R11 ;  /* 0x0000000c0d0e7389 */ /* 0x00006400000c000b */
[----:B01---5:R-:W-:Y:S01]  /*1b0b0*/  ENDCOLLECTIVE ;  /* 0x000000000000791b */ /* 0x023fe20003800000 */
.L_x_1422:
[----:B------:R-:W-:Y:S02]  /*1b0c0*/  IMAD.MOV.U32 R13, RZ, RZ, R7 ;  /* 0x000000ffff0d7224 */ /* 0x000fe400078e0007 */
[----:B------:R-:W-:-:S07]  /*1b0d0*/  IMAD.MOV.U32 R4, RZ, RZ, R14 ;  /* 0x000000ffff047224 */ /* 0x000fce00078e000e */
[----:B------:R-:W-:Y:S05]  /*1b0e0*/  WARPSYNC.COLLECTIVE R15, `(.L_x_1423) ;  /* 0x000000000f087348 */ /* 0x000fea0003c00000 */
[----:B------:R0:W1:Y:S02]  /*1b0f0*/  SHFL.IDX P6, R14, R13, R12, R11 ;  /* 0x0000000c0d0e7389 */ /* 0x00006400000c000b */
[----:B01----:R-:W-:Y:S01]  /*1b100*/  ENDCOLLECTIVE ;  /* 0x000000000000791b */ /* 0x003fe20003800000 */
.L_x_1423:
[----:B------:R-:W-:Y:S02]  /*1b110*/  IMAD.MOV.U32 R7, RZ, RZ, R14 ;  /* 0x000000ffff077224 */ /* 0x000fe400078e000e */
[----:B------:R-:W-:-:S05]  /*1b120*/  IMAD.IADD R5, R9, 0x1, R16 ;  /* 0x0000000109057824 */ /* 0x000fca00078e0210 */
[----:B------:R0:W-:Y:S01]  /*1b130*/  STL [R1+0xc], R5 ;  /* 0x00000c0501007387 */ /* 0x0001e20000100800 */
[----:B------:R-:W-:Y:S05]  /*1b140*/  BRA `(.L_x_1424) ;  /* 0xffffffd000f47947 */ /* 0x000fea000383ffff */
.L_x_1352:
[----:B------:R-:W-:Y:S01]  /*1b150*/  BSSY B0, `(.L_x_1425) ;  /* 0x0000008000007945 */ /* 0x000fe20003800000 */
[----:B------:R-:W-:Y:S02]  /*1b160*/  IMAD.MOV.U32 R13, RZ, RZ, R2 ;  /* 0x000000ffff0d7224 */ /* 0x000fe400078e0002 */
[----:B------:R-:W-:Y:S02]  /*1b170*/  IMAD.MOV.U32 R12, RZ, RZ, R9 ;  /* 0x000000ffff0c7224 */ /* 0x000fe400078e0009 */
[----:B------:R-:W-:Y:S02]  /*1b180*/  IMAD.MOV.U32 R11, RZ, RZ, 0x1f ;  /* 0x0000001fff0b7424 */ /* 0x000fe400078e00ff */
[----:B------:R-:W-:-:S07]  /*1b190*/  IMAD.MOV.U32 R15, RZ, RZ, -0x1 ;  /* 0xffffffffff0f7424 */ /* 0x000fce00078e00ff */
[----:B0-----:R-:W-:Y:S05]  /*1b1a0*/  WARPSYNC.COLLECTIVE R15, `(.L_x_1426) ;  /* 0x000000000f087348 */ /* 0x001fea0003c00000 */
[----:B------:R1:W2:Y:S02]  /*1b1b0*/  SHFL.IDX P6, R14, R13, R12, R11 ;  /* 0x0000000c0d0e7389 */ /* 0x0002a400000c000b */
[----:B012---:R-:W-:Y:S01]  /*1b1c0*/  ENDCOLLECTIVE ;  /* 0x000000000000791b */ /* 0x007fe20003800000 */
.L_x_1426:
[----:B------:R-:W-:Y:S05]  /*1b1d0*/  BSYNC B0 ;  /* 0x0000000000007941 */ /* 0x000fea0003800000 */
.L_x_1425:
[----:B------:R-:W-:Y:S01]  /*1b1e0*/  IMAD.MOV.U32 R2, RZ, RZ, R14 ;  /* 0x000000ffff027224 */ /* 0x000fe200078e000e */
[----:B------:R-:W-:Y:S06]  /*1b1f0*/  BRA `(.L_x_1427) ;  /* 0xffffffd000e07947 */ /* 0x000fec000383ffff */
.L_x_1358:
[----:B0-----:R0:W1:Y:S02]  /*1b200*/  SYNCS.PHASECHK.TRANS64.TRYWAIT P0, [R0+URZ+0x2a820], R3 ;  /* 0x02a82003000075a7 */ /* 0x001064000800017f */
[----:B-1----:R-:W-:Y:S05]  /*1b210*/  @!P0 NANOSLEEP.SYNCS 0x989680 ;  /* 0x009896800000895d */ /* 0x002fea0003900000 */
[----:B------:R-:W1:Y:S02]  /*1b220*/  @!P0 SYNCS.PHASECHK.TRANS64 P0, [R0+URZ+0x2a820], R3 ;  /* 0x02a82003000085a7 */ /* 0x000e64000800007f */
[----:B-1----:R-:W-:Y:S05]  /*1b230*/  @!P0 BRA `(.L_x_1358) ;  /* 0xfffffffc00f08947 */ /* 0x002fea000383ffff */
[----:B------:R-:W-:Y:S05]  /*1b240*/  BRA `(.L_x_1428) ;  /* 0xffffffdc00847947 */ /* 0x000fea000383ffff */
.L_x_1359:
[----:B------:R-:W1:Y:S01]  /*1b250*/  S2R R2, SR_TID.X ;  /* 0x0000000000027919 */ /* 0x000e620000002100 */
[----:B------:R-:W-:Y:S01]  /*1b260*/  BSSY B0, `(.L_x_1429) ;  /* 0x000000a000007945 */ /* 0x000fe20003800000 */
[----:B------:R-:W-:Y:S02]  /*1b270*/  IMAD.MOV.U32 R12, RZ, RZ, RZ ;  /* 0x000000ffff0c7224 */ /* 0x000fe400078e00ff */
[----:B---3--:R-:W-:Y:S02]  /*1b280*/  IMAD.MOV.U32 R11, RZ, RZ, 0x1f ;  /* 0x0000001fff0b7424 */ /* 0x008fe400078e00ff */
[----:B------:R-:W-:Y:S01]  /*1b290*/  IMAD.MOV.U32 R15, RZ, RZ, -0x1 ;  /* 0xffffffffff0f7424 */ /* 0x000fe200078e00ff */
[----:B-1----:R-:W-:-:S04]  /*1b2a0*/  SHF.R.U32.HI R2, RZ, 0x5, R2 ;  /* 0x00000005ff027819 */ /* 0x002fc80000011602 */
[----:B------:R-:W-:-:S05]  /*1b2b0*/  LOP3.LUT R2, R2, 0x3, RZ, 0xc0, !PT ;  /* 0x0000000302027812 */ /* 0x000fca00078ec0ff */
[----:B------:R-:W-:-:S07]  /*1b2c0*/  IMAD.MOV.U32 R13, RZ, RZ, R2 ;  /* 0x000000ffff0d7224 */ /* 0x000fce00078e0002 */
[----:B0-----:R-:W-:Y:S05]  /*1b2d0*/  WARPSYNC.COLLECTIVE R15, `(.L_x_1430) ;  /* 0x000000000f087348 */ /* 0x001fea0003c00000 */
[----:B------:R1:W2:Y:S02]  /*1b2e0*/  SHFL.IDX P6, R14, R13, R12, R11 ;  /* 0x0000000c0d0e7389 */ /* 0x0002a400000c000b */
[----:B012---:R-:W-:Y:S01]  /*1b2f0*/  ENDCOLLECTIVE ;  /* 0x000000000000791b */ /* 0x007fe20003800000 */
.L_x_1430:
[----:B------:R-:W-:Y:S05]  /*1b300*/  BSYNC B0 ;  /* 0x0000000000007941 */ /* 0x000fea0003800000 */
.L_x_1429:
[----:B------:R-:W-:Y:S05]  /*1b310*/  BRA `(.L_x_1431) ;  /* 0xffffffdc006c7947 */ /* 0x000fea000383ffff */
.L_x_1362:
[----:B------:R-:W-:Y:S01]  /*1b320*/  BSSY B1, `(.L_x_1432) ;  /* 0x0000006000017945 */ /* 0x000fe20003800000 */
[----:B------:R-:W-:-:S07]  /*1b330*/  IMAD.MOV.U32 R15, RZ, RZ, -0x1 ;  /* 0xffffffffff0f7424 */ /* 0x000fce00078e00ff */
[----:B01-3--:R-:W-:Y:S05]  /*1b340*/  WARPSYNC.COLLECTIVE R15, `(.L_x_1433) ;  /* 0x000000000f0c7348 */ /* 0x00bfea0003c00000 */
[----:B------:R-:W-:Y:S02]  /*1b350*/  ELECT P6, UR62, PT ;  /* 0x00000000003e782f */ /* 0x000fe400038c0000 */
[----:B------:R-:W-:Y:S01]  /*1b360*/  MOV R14, UR62 ;  /* 0x0000003e000e7c02 */ /* 0x000fe20008000f00 */
[----:B01-3--:R-:W-:Y:S10]  /*1b370*/  ENDCOLLECTIVE ;  /* 0x000000000000791b */ /* 0x00bff40003800000 */
.L_x_1433:
[----:B------:R-:W-:Y:S05]  /*1b380*/  BSYNC B1 ;  /* 0x0000000000017941 */ /* 0x000fea0003800000 */
.L_x_1432:
[----:B------:R-:W-:Y:S05]  /*1b390*/  BRA `(.L_x_1434) ;  /* 0xffffffdc00647947 */ /* 0x000fea000383ffff */
.L_x_1364:
[----:B0-----:R0:W1:Y:S02]  /*1b3a0*/  SYNCS.PHASECHK.TRANS64.TRYWAIT P0, [R6+URZ], R5 ;  /* 0x00000005060075a7 */ /* 0x001064000800017f */
[----:B-1----:R-:W-:Y:S05]  /*1b3b0*/  @!P0 NANOSLEEP.SYNCS 0x989680 ;  /* 0x009896800000895d */ /* 0x002fea0003900000 */
[----:B------:R-:W1:Y:S02]  /*1b3c0*/  @!P0 SYNCS.PHASECHK.TRANS64 P0, [R6+URZ], R5 ;  /* 0x00000005060085a7 */ /* 0x000e64000800007f */
[----:B-1----:R-:W-:Y:S05]  /*1b3d0*/  @!P0 BRA `(.L_x_1364) ;  /* 0xfffffffc00f08947 */ /* 0x002fea000383ffff */
[----:B------:R-:W-:Y:S05]  /*1b3e0*/  BRA `(.L_x_1435) ;  /* 0xffffffdc00a47947 */ /* 0x000fea000383ffff */
.L_x_1365:
[----:B-1----:R1:W2:Y:S02]  /*1b3f0*/  SYNCS.PHASECHK.TRANS64.TRYWAIT P0, [R7+URZ], R2 ;  /* 0x00000002070075a7 */ /* 0x0022a4000800017f */
[----:B--2---:R-:W-:Y:S05]  /*1b400*/  @!P0 NANOSLEEP.SYNCS 0x989680 ;  /* 0x009896800000895d */ /* 0x004fea0003900000 */
[----:B------:R-:W2:Y:S02]  /*1b410*/  @!P0 SYNCS.PHASECHK.TRANS64 P0, [R7+URZ], R2 ;  /* 0x00000002070085a7 */ /* 0x000ea4000800007f */
[----:B--2---:R-:W-:Y:S05]  /*1b420*/  @!P0 BRA `(.L_x_1365) ;  /* 0xfffffffc00f08947 */ /* 0x004fea000383ffff */
[----:B------:R-:W-:Y:S05]  /*1b430*/  BRA `(.L_x_1436) ;  /* 0xffffffdc00987947 */ /* 0x000fea000383ffff */
.L_x_1367:
[----:B--2---:R2:W4:Y:S02]  /*1b440*/  SYNCS.PHASECHK.TRANS64.TRYWAIT P0, [R4+URZ], R5 ;  /* 0x00000005040075a7 */ /* 0x004524000800017f */
[----:B----4-:R-:W-:Y:S05]  /*1b450*/  @!P0 NANOSLEEP.SYNCS 0x989680 ;  /* 0x009896800000895d */ /* 0x010fea0003900000 */
[----:B------:R-:W4:Y:S02]  /*1b460*/  @!P0 SYNCS.PHASECHK.TRANS64 P0, [R4+URZ], R5 ;  /* 0x00000005040085a7 */ /* 0x000f24000800007f */
[----:B----4-:R-:W-:Y:S05]  /*1b470*/  @!P0 BRA `(.L_x_1367) ;  /* 0xfffffffc00f08947 */ /* 0x010fea000383ffff */
[----:B------:R-:W-:Y:S05]  /*1b480*/  BRA `(.L_x_1437) ;  /* 0xffffffdc009c7947 */ /* 0x000fea000383ffff */
.L_x_1438:
        /* <DEDUP_REMOVED lines=15> */
.L_x_15162:


//--------------------- .text._ZN7cutlass13device_kernelIN5flash11enable_sm90INS1_16FlashAttnFwdSm90INS1_25CollectiveMainloopFwdSm90ILi2EN4cute5tupleIJNS5_1CILi1EEES8_S8_EEENS6_IJNS7_ILi128EEENS7_ILi96EEENS7_ILi192EEEEEELi128ENS_10bfloat16_tEfNS_4arch4Sm90ELb0ELb1ELb1ELb1ELb0ELb1ELb0ELb1ELb1ELb1ELb1ELb0EEENS1_21CollectiveEpilogueFwdINS6_IJSA_SA_SB_EEES9_SE_SG_Li256ELb1ELb1ELb1ELb0EEENS1_36VarlenDynamicPersistentTileSchedulerILi128ELi96ELi256ELi128ELb1ELb1ELb1ELb1ELb0ELb1EEEEEEEEEvNT_6ParamsE --------------------------
	.section	.text._ZN7cutlass13device_kernelIN5flash11enable_sm90INS1_16FlashAttnFwdSm90INS1_25CollectiveMainloopFwdSm90ILi2EN4cute5tupleIJNS5_1CILi1EEES8_S8_EEENS6_IJNS7_ILi128EEENS7_ILi96EEENS7_ILi192EEEEEELi128ENS_10bfloat16_tEfNS_4arch4Sm90ELb0ELb1ELb1ELb1ELb0ELb1ELb0ELb1ELb1ELb1ELb1ELb0EEENS1_21CollectiveEpilogueFwdINS6_IJSA_SA_SB_EEES9_SE_SG_Li256ELb1ELb1ELb1ELb0EEENS1_36VarlenDynamicPersistentTileSchedulerILi128ELi96ELi256ELi128ELb1ELb1ELb1ELb1ELb0ELb1EEEEEEEEEvNT_6ParamsE,"ax",@progbits
	.align	128
.text._ZN7cutlass13device_kernelIN5flash11enable_sm90INS1_16FlashAttnFwdSm90INS1_25CollectiveMainloopFwdSm90ILi2EN4cute5tupleIJNS5_1CILi1EEES8_S8_EEENS6_IJNS7_ILi128EEENS7_ILi96EEENS7_ILi192EEEEEELi128ENS_10bfloat16_tEfNS_4arch4Sm90ELb0ELb1ELb1ELb1ELb0ELb1ELb0ELb1ELb1ELb1ELb1ELb0EEENS1_21CollectiveEpilogueFwdINS6_IJSA_SA_SB_EEES9_SE_SG_Li256ELb1ELb1ELb1ELb0EEENS1_36VarlenDynamicPersistentTileSchedulerILi128ELi96ELi256ELi128ELb1ELb1ELb1ELb1ELb0ELb1EEEEEEEEEvNT_6ParamsE:
        .type           _ZN7cutlass13device_kernelIN5flash11enable_sm90INS1_16FlashAttnFwdSm90INS1_25CollectiveMainloopFwdSm90ILi2EN4cute5tupleIJNS5_1CILi1EEES8_S8_EEENS6_IJNS7_ILi128EEENS7_ILi96EEENS7_ILi192EEEEEELi128ENS_10bfloat16_tEfNS_4arch4Sm90ELb0ELb1ELb1ELb1ELb0ELb1ELb0ELb1ELb1ELb1ELb1ELb0EEENS1_21CollectiveEpilogueFwdINS6_IJSA_SA_SB_EEES9_SE_SG_Li256ELb1ELb1ELb1ELb0EEENS1_36VarlenDynamicPersistentTileSchedulerILi128ELi96ELi256ELi128ELb1ELb1ELb1ELb1ELb0ELb1EEEEEEEEEvNT_6ParamsE,@function
        .size           _ZN7cutlass13device_kernelIN5flash11enable_sm90INS1_16FlashAttnFwdSm90INS1_25CollectiveMainloopFwdSm90ILi2EN4cute5tupleIJNS5_1CILi1EEES8_S8_EEENS6_IJNS7_ILi128EEENS7_ILi96EEENS7_ILi192EEEEEELi128ENS_10bfloat16_tEfNS_4arch4Sm90ELb0ELb1ELb1ELb1ELb0ELb1ELb0ELb1ELb1ELb1ELb1ELb0EEENS1_21CollectiveEpilogueFwdINS6_IJSA_SA_SB_EEES9_SE_SG_Li256ELb1ELb1ELb1ELb0EEENS1_36VarlenDynamicPersistentTileSchedulerILi128ELi96ELi256ELi128ELb1ELb1ELb1ELb1ELb0ELb1EEEEEEEEEvNT_6ParamsE,(.L_x_15163 - _ZN7cutlass13device_kernelIN5flash11enable_sm90INS1_16FlashAttnFwdSm90INS1_25CollectiveMainloopFwdSm90ILi2EN4cute5tupleIJNS5_1CILi1EEES8_S8_EEENS6_IJNS7_ILi128EEENS7_ILi96EEENS7_ILi192EEEEEELi128ENS_10bfloat16_tEfNS_4arch4Sm90ELb0ELb1ELb1ELb1ELb0ELb1ELb0ELb1ELb1ELb1ELb1ELb0EEENS1_21CollectiveEpilogueFwdINS6_IJSA_SA_SB_EEES9_SE_SG_Li256ELb1ELb1ELb1ELb0EEENS1_36VarlenDynamicPersistentTileSchedulerILi128ELi96ELi256ELi128ELb1ELb1ELb1ELb1ELb0ELb1EEEEEEEEEvNT_6ParamsE)
        .other          _ZN7cutlass13device_kernelIN5flash11enable_sm90INS1_16FlashAttnFwdSm90INS1_25CollectiveMainloopFwdSm90ILi2EN4cute5tupleIJNS5_1CILi1EEES8_S8_EEENS6_IJNS7_ILi128EEENS7_ILi96EEENS7_ILi192EEEEEELi128ENS_10bfloat16_tEfNS_4arch4Sm90ELb0ELb1ELb1ELb1ELb0ELb1ELb0ELb1ELb1ELb1ELb1ELb0EEENS1_21CollectiveEpilogueFwdINS6_IJSA_SA_SB_EEES9_SE_SG_Li256ELb1ELb1ELb1ELb0EEENS1_36VarlenDynamicPersistentTileSchedulerILi128ELi96ELi256ELi128ELb1ELb1ELb1ELb1ELb0ELb1EEEEEEEEEvNT_6ParamsE,@"STO_CUDA_ENTRY STV_DEFAULT"
_ZN7cutlass13device_kernelIN5flash11enable_sm90INS1_16FlashAttnFwdSm90INS1_25CollectiveMainloopFwdSm90ILi2EN4cute5tupleIJNS5_1CILi1EEES8_S8_EEENS6_IJNS7_ILi128EEENS7_ILi96EEENS7_ILi192EEEEEELi128ENS_10bfloat16_tEfNS_4arch4Sm90ELb0ELb1ELb1ELb1ELb0ELb1ELb0ELb1ELb1ELb1ELb1ELb0EEENS1_21CollectiveEpilogueFwdINS6_IJSA_SA_SB_EEES9_SE_SG_Li256ELb1ELb1ELb1ELb0EEENS1_36VarlenDynamicPersistentTileSchedulerILi128ELi96ELi256ELi128ELb1ELb1ELb1ELb1ELb0ELb1EEEEEEEEEvNT_6ParamsE:
        /* <DEDUP_REMOVED lines=24> */
.L_x_1440:
[----:B------:R-:W-:Y:S05]  /*0180*/  BSYNC B0 ;  /* 0x0000000000007941 */ /* 0x000fea0003800000 */
.L_x_1439:
        /* <DEDUP_REMOVED lines=41> */
.L_x_1441:
        /* <DEDUP_REMOVED lines=22> */
.L_x_1442:
        /* <DEDUP_REMOVED lines=18> */
.L_x_1443:
        /* <DEDUP_REMOVED lines=22> */
.L_x_1444:
        /* <DEDUP_REMOVED lines=22> */
.L_x_1445:
        /* <DEDUP_REMOVED lines=10> */
.L_x_1448:
        /* <DEDUP_REMOVED lines=18> */
[----:B------:R-:W-:Y:S01]  /*0b20*/  IMAD.MOV.U32 R188, RZ, RZ, RZ ;  /* 0x000000ffffbc7224 */ /* 0x000fe200078e00ff */
[----:B------:R-:W-:Y:S01]  /*0b30*/  CS2R R22, SRZ ;  /* 0x0000000000167805 */ /* 0x000fe2000001ff00 */
[----:B------:R-:W-:Y:S01]  /*0b40*/  IMAD.MOV.U32 R16, RZ, RZ, RZ ;  /* 0x000000ffff107224 */ /* 0x000fe200078e00ff */
[----:B------:R-:W-:Y:S01]  /*0b50*/  SHF.R.S32.HI R3, RZ, 0x1f, R6 ;  /* 0x0000001fff037819 */ /* 0x000fe20000011406 */
[----:B------:R-:W-:-:S03]  /*0b60*/  IMAD.MOV.U32 R167, RZ, RZ, RZ ;  /* 0x000000ffffa77224 */ /* 0x000fc600078e00ff */
[CC--:B------:R-:W-:Y:S02]  /*0b70*/  LEA.HI R4, R3.reuse, R6.reuse, RZ, 0x4 ;  /* 0x0000000603047211 */ /* 0x0c0fe400078f20ff */
[----:B------:R-:W-:-:S03]  /*0b80*/  LEA.HI R209, R3, R6, RZ, 0x3 ;  /* 0x0000000603d17211 */ /* 0x000fc600078f18ff */
[----:B------:R-:W-:Y:S01]  /*0b90*/  UIADD3 UR4, UR4, 0xc400, URZ ;  /* 0x0000c40004047890 */ /* 0x000fe2000fffe03f */
[----:B------:R-:W-:Y:S02]  /*0ba0*/  LOP3.LUT R185, R209, 0xfffffff8, RZ, 0xc0, !PT ;  /* 0xfffffff8d1b97812 */ /* 0x000fe400078ec0ff */
[----:B------:R-:W-:-:S03]  /*0bb0*/  SHF.R.S32.HI R209, RZ, 0x3, R209 ;  /* 0x00000003ffd17819 */ /* 0x000fc600000114d1 */
[----:B------:R-:W-:-:S04]  /*0bc0*/  IMAD.IADD R185, R6, 0x1, -R185 ;  /* 0x0000000106b97824 */ /* 0x000fc800078e0ab9 */
[----:B------:R-:W-:-:S04]  /*0bd0*/  IMAD.SHL.U32 R182, R185, 0x8, RZ ;  /* 0x00000008b9b67824 */ /* 0x000fc800078e00ff */
[----:B------:R-:W-:Y:S01]  /*0be0*/  VIADD R184, R182, 0x40 ;  /* 0x00000040b6b87836 */ /* 0x000fe20000000000 */
[----:B--2---:R-:W-:Y:S02]  /*0bf0*/  R2UR UR5, R0 ;  /* 0x00000000000572ca */ /* 0x004fe400000e0000 */
[----:B------:R-:W-:-:S04]  /*0c00*/  LEA.HI R0, R3, R6, RZ, 0x7 ;  /* 0x0000000603007211 */ /* 0x000fc800078f38ff */
[----:B------:R-:W-:Y:S02]  /*0c10*/  LOP3.LUT R5, R0, 0xffffff80, RZ, 0xc0, !PT ;  /* 0xffffff8000057812 */ /* 0x000fe400078ec0ff */
[----:B------:R-:W-:-:S03]  /*0c20*/  SHF.R.S32.HI R13, RZ, 0x7, R0 ;  /* 0x00000007ff0d7819 */ /* 0x000fc60000011400 */
[----:B------:R-:W-:Y:S01]  /*0c30*/  IMAD.IADD R230, R6, 0x1, -R5 ;  /* 0x0000000106e67824 */ /* 0x000fe200078e0a05 */
[----:B------:R-:W-:Y:S01]  /*0c40*/  SHF.R.S32.HI R5, RZ, 0x4, R4 ;  /* 0x00000004ff057819 */ /* 0x000fe20000011404 */
[----:B------:R0:W-:Y:S01]  /*0c50*/  STL [R1+0x7c], R13 ;  /* 0x00007c0d01007387 */ /* 0x0001e20000100800 */
[----:B------:R-:W-:Y:S01]  /*0c60*/  LEA.HI R0, R0, R13, RZ, 0x1 ;  /* 0x0000000d00007211 */ /* 0x000fe200078f08ff */
[----:B------:R-:W-:Y:S01]  /*0c70*/  ULOP3.LUT UR5, UR5, 0x1, URZ, 0xfc, !UPT ;  /* 0x0000000105057892 */ /* 0x000fe2000f8efc3f */
[----:B------:R-:W-:Y:S02]  /*0c80*/  SHF.R.S32.HI R9, RZ, 0x1f, R230 ;  /* 0x0000001fff097819 */ /* 0x000fe400000114e6 */
[----:B------:R-:W-:Y:S02]  /*0c90*/  LEA.HI R7, R4, R5, RZ, 0x1 ;  /* 0x0000000504077211 */ /* 0x000fe400078f08ff */
[CC--:B------:R-:W-:Y:S02]  /*0ca0*/  LEA.HI R10, R9.reuse, R230.reuse, RZ, 0x2 ;  /* 0x000000e6090a7211 */ /* 0x0c0fe400078f10ff */
[----:B------:R-:W-:-:S02]  /*0cb0*/  LEA.HI R9, R9, R230, RZ, 0x5 ;  /* 0x000000e609097211 */ /* 0x000fc400078f28ff */
[--C-:B------:R-:W-:Y:S02]  /*0cc0*/  SHF.R.S32.HI R11, RZ, 0x2, R10.reuse ;  /* 0x00000002ff0b7819 */ /* 0x100fe4000001140a */
[----:B------:R-:W-:Y:S02]  /*0cd0*/  SHF.R.S32.HI R8, RZ, 0x1f, R10 ;  /* 0x0000001fff087819 */ /* 0x000fe4000001140a */
[----:B------:R-:W-:Y:S02]  /*0ce0*/  SHF.R.S32.HI R9, RZ, 0x5, R9 ;  /* 0x00000005ff097819 */ /* 0x000fe40000011409 */
[----:B------:R-:W-:Y:S02]  /*0cf0*/  LEA.HI R8, R8, R11, RZ, 0x3 ;  /* 0x0000000b08087211 */ /* 0x000fe400078f18ff */
[----:B------:R-:W-:Y:S02]  /*0d00*/  LOP3.LUT R0, R0, 0x3fffffe, RZ, 0xc0, !PT ;  /* 0x03fffffe00007812 */ /* 0x000fe400078ec0ff */
[----:B------:R-:W-:-:S02]  /*0d10*/  LOP3.LUT R12, R8, 0xfffffff8, RZ, 0xc0, !PT ;  /* 0xfffffff8080c7812 */ /* 0x000fc400078ec0ff */
[----:B------:R-:W-:Y:S01]  /*0d20*/  LOP3.LUT R8, R7, 0x1ffffffe, RZ, 0xc0, !PT ;  /* 0x1ffffffe07087812 */ /* 0x000fe200078ec0ff */
[----:B------:R-:W-:Y:S01]  /*0d30*/  IMAD.IADD R0, R13, 0x1, -R0 ;  /* 0x000000010d007824 */ /* 0x000fe200078e0a00 */
[-C--:B------:R-:W-:Y:S01]  /*0d40*/  LEA.HI R7, R3, R6.reuse, RZ, 0x2 ;  /* 0x0000000603077211 */ /* 0x080fe200078f10ff */
[----:B------:R-:W-:Y:S02]  /*0d50*/  IMAD.IADD R12, R11, 0x1, -R12 ;  /* 0x000000010b0c7824 */ /* 0x000fe400078e0a0c */
[----:B------:R-:W-:Y:S01]  /*0d60*/  IMAD.IADD R8, R5, 0x1, -R8 ;  /* 0x0000000105087824 */ /* 0x000fe200078e0a08 */
[----:B------:R-:W-:Y:S01]  /*0d70*/  LOP3.LUT R191, R7, 0xfffffffc, RZ, 0xc0, !PT ;  /* 0xfffffffc07bf7812 */ /* 0x000fe200078ec0ff */
[----:B------:R-:W-:Y:S01]  /*0d80*/  IMAD R9, R9, 0x10, R12 ;  /* 0x0000001009097824 */ /* 0x000fe200078e020c */
[--C-:B------:R-:W-:Y:S02]  /*0d90*/  SHF.R.S32.HI R162, RZ, 0x2, R7.reuse ;  /* 0x00000002ffa27819 */ /* 0x100fe40000011407 */
[----:B------:R-:W-:Y:S01]  /*0da0*/  SHF.R.S32.HI R7, RZ, 0x1f, R7 ;  /* 0x0000001fff077819 */ /* 0x000fe20000011407 */
[----:B------:R-:W-:Y:S01]  /*0db0*/  IMAD.IADD R191, R6, 0x1, -R191 ;  /* 0x0000000106bf7824 */ /* 0x000fe200078e0abf */
[----:B------:R-:W-:Y:S01]  /*0dc0*/  LEA.HI R5, R3, R6, RZ, 0x5 ;  /* 0x0000000603057211 */ /* 0x000fe200078f28ff */
[----:B------:R-:W-:Y:S01]  /*0dd0*/  VIADD R189, R162, 0x40 ;  /* 0x00000040a2bd7836 */ /* 0x000fe20000000000 */
[----:B------:R-:W-:Y:S01]  /*0de0*/  LEA.HI R7, R7, R162, RZ, 0x3 ;  /* 0x000000a207077211 */ /* 0x000fe200078f18ff */
[----:B------:R-:W-:Y:S01]  /*0df0*/  IMAD.SHL.U32 R160, R191, 0x4, RZ ;  /* 0x00000004bfa07824 */ /* 0x000fe200078e00ff */
[----:B------:R-:W-:Y:S01]  /*0e00*/  LOP3.LUT R3, R4, 0x3fffff0, RZ, 0xc0, !PT ;  /* 0x03fffff004037812 */ /* 0x000fe200078ec0ff */
[----:B------:R-:W-:Y:S01]  /*0e10*/  IMAD R12, R0, 0x40, R9 ;  /* 0x00000040000c7824 */ /* 0x000fe200078e0209 */
[----:B------:R-:W-:Y:S01]  /*0e20*/  SHF.R.S32.HI R0, RZ, 0x1f, R189 ;  /* 0x0000001fff007819 */ /* 0x000fe200000114bd */
[----:B------:R-:W-:Y:S01]  /*0e30*/  VIADD R169, R160, 0x20 ;  /* 0x00000020a0a97836 */ /* 0x000fe20000000000 */
[----:B------:R-:W-:Y:S01]  /*0e40*/  LOP3.LUT R7, R7, 0xfffffff8, RZ, 0xc0, !PT ;  /* 0xfffffff807077812 */ /* 0x000fe200078ec0ff */
[----:B------:R-:W-:Y:S01]  /*0e50*/  IMAD.IADD R3, R6, 0x1, -R3 ;  /* 0x0000000106037824 */ /* 0x000fe200078e0a03 */
[----:B------:R-:W-:Y:S01]  /*0e60*/  SHF.R.S32.HI R4, RZ, 0x5, R5 ;  /* 0x00000005ff047819 */ /* 0x000fe20000011405 */
[----:B------:R-:W-:Y:S01]  /*0e70*/  VIADD R168, R160, 0x40 ;  /* 0x00000040a0a87836 */ /* 0x000fe20000000000 */
[----:B------:R-:W-:Y:S01]  /*0e80*/  LEA.HI R0, R0, R189, RZ, 0x3 ;  /* 0x000000bd00007211 */ /* 0x000fe200078f18ff */
[----:B------:R-:W-:Y:S01]  /*0e90*/  IMAD.IADD R165, R160, 0x1, R169 ;  /* 0x00000001a0a57824 */ /* 0x000fe200078e02a9 */
[----:B------:R-:W-:Y:S01]  /*0ea0*/  STL [R1+0x80], R12 ;  /* 0x0000800c01007387 */ /* 0x000fe20000100800 */
[----:B------:R-:W-:Y:S01]  /*0eb0*/  IMAD.IADD R229, R162, 0x1, -R7 ;  /* 0x00000001a2e57824 */ /* 0x000fe200078e0a07 */
[----:B------:R-:W-:Y:S01]  /*0ec0*/  SHF.R.S32.HI R227, RZ, 0x1f, R169 ;  /* 0x0000001fffe37819 */ /* 0x000fe200000114a9 */
[----:B------:R-:W-:Y:S01]  /*0ed0*/  IMAD R3, R4, 0x10, R3 ;  /* 0x0000001004037824 */ /* 0x000fe200078e0203 */
[----:B------:R-:W-:Y:S01]  /*0ee0*/  SHF.R.S32.HI R225, RZ, 0x1f, R168 ;  /* 0x0000001fffe17819 */ /* 0x000fe200000114a8 */
[----:B------:R-:W-:-:S02]  /*0ef0*/  IMAD.SHL.U32 R0, R0, 0x40, RZ ;  /* 0x0000004000007824 */ /* 0x000fc400078e00ff */
[----:B------:R-:W-:Y:S02]  /*0f00*/  IMAD.IADD R166, R160, 0x1, R168 ;  /* 0x00000001a0a67824 */ /* 0x000fe400078e02a8 */
[----:B------:R-:W-:Y:S01]  /*0f10*/  IMAD.SHL.U32 R177, R4, 0x200, RZ ;  /* 0x0000020004b17824 */ /* 0x000fe200078e00ff */
[----:B------:R-:W-:Y:S01]  /*0f20*/  SHF.R.S32.HI R4, RZ, 0x1f, R165 ;  /* 0x0000001fff047819 */ /* 0x000fe200000114a5 */
[----:B------:R-:W-:Y:S01]  /*0f30*/  IMAD.SHL.U32 R173, R189, 0x40, RZ ;  /* 0x00000040bdad7824 */ /* 0x000fe200078e00ff */
[----:B------:R-:W-:Y:S01]  /*0f40*/  LOP3.LUT R179, R0, 0xfffffe00, RZ, 0xc0, !PT ;  /* 0xfffffe0000b37812 */ /* 0x000fe200078ec0ff */
[----:B------:R-:W-:Y:S01]  /*0f50*/  IMAD.SHL.U32 R175, R229, 0x40, RZ ;  /* 0x00000040e5af7824 */ /* 0x000fe200078e00ff */
[-C--:B------:R-:W-:Y:S01]  /*0f60*/  LEA.HI R0, R4, R165.reuse, RZ, 0x6 ;  /* 0x000000a504007211 */ /* 0x080fe200078f30ff */
[----:B------:R-:W-:Y:S01]  /*0f70*/  IMAD R11, R3, 0x8, R8 ;  /* 0x00000008030b7824 */ /* 0x000fe200078e0208 */
[----:B------:R-:W-:Y:S01]  /*0f80*/  SHF.R.S32.HI R3, RZ, 0x1f, R166 ;  /* 0x0000001fff037819 */ /* 0x000fe200000114a6 */
[----:B------:R-:W-:Y:S01]  /*0f90*/  IMAD.SHL.U32 R18, R191, 0x8, RZ ;  /* 0x00000008bf127824 */ /* 0x000fe200078e00ff */
[----:B------:R-:W-:Y:S01]  /*0fa0*/  LOP3.LUT R173, R173, 0x1c0, RZ, 0xc0, !PT ;  /* 0x000001c0adad7812 */ /* 0x000fe200078ec0ff */
[----:B------:R-:W-:Y:S01]  /*0fb0*/  IMAD.SHL.U32 R0, R0, 0x80, RZ ;  /* 0x0000008000007824 */ /* 0x000fe200078e00ff */
[----:B------:R-:W-:Y:S01]  /*0fc0*/  LOP3.LUT R175, R175, 0x1c0, RZ, 0xc0, !PT ;  /* 0x000001c0afaf7812 */ /* 0x000fe200078ec0ff */
[----:B------:R-:W-:Y:S01]  /*0fd0*/  VIADD R171, R160, 0x10 ;  /* 0x00000010a0ab7836 */ /* 0x000fe20000000000 */
[----:B------:R-:W-:Y:S01]  /*0fe0*/  LEA.HI R222, R4, R165, RZ, 0x3 ;  /* 0x000000a504de7211 */ /* 0x000fe200078f18ff */
[C---:B------:R-:W-:Y:S01]  /*0ff0*/  VIADD R170, R160.reuse, 0x30 ;  /* 0x00000030a0aa7836 */ /* 0x040fe20000000000 */
[CC--:B------:R-:W-:Y:S01]  /*1000*/  LEA.HI R5, R3.reuse, R166.reuse, RZ, 0x6 ;  /* 0x000000a603057211 */ /* 0x0c0fe200078f30ff */
[----:B------:R-:W-:Y:S01]  /*1010*/  VIADD R172, R160, 0x50 ;  /* 0x00000050a0ac7836 */ /* 0x000fe20000000000 */
[----:B------:R-:W-:-:S02]  /*1020*/  LEA.HI R4, R3, R166, RZ, 0x3 ;  /* 0x000000a603047211 */ /* 0x000fc400078f18ff */
[----:B0-----:R-:W-:Y:S01]  /*1030*/  SHF.R.U32.HI R13, RZ, 0x3, R173 ;  /* 0x00000003ff0d7819 */ /* 0x001fe200000116ad */
[----:B------:R-:W-:Y:S01]  /*1040*/  IMAD.SHL.U32 R6, R5, 0x80, RZ ;  /* 0x0000008005067824 */ /* 0x000fe200078e00ff */
[----:B------:R-:W-:Y:S02]  /*1050*/  SHF.R.U32.HI R176, RZ, 0x3, R175 ;  /* 0x00000003ffb07819 */ /* 0x000fe400000116af */
[--C-:B------:R-:W-:Y:S02]  /*1060*/  LOP3.LUT R3, R175, 0x38, R222.reuse, 0xf8, !PT ;  /* 0x00000038af037812 */ /* 0x100fe400078ef8de */
[----:B------:R-:W-:Y:S02]  /*1070*/  LOP3.LUT R7, R173, 0x38, R222, 0xf8, !PT ;  /* 0x00000038ad077812 */ /* 0x000fe400078ef8de */
[----:B------:R-:W-:Y:S02]  /*1080*/  LOP3.LUT R5, R175, 0x38, R4, 0xf8, !PT ;  /* 0x00000038af057812 */ /* 0x000fe400078ef804 */
[----:B------:R-:W-:-:S02]  /*1090*/  LOP3.LUT R0, R0, 0xffffe000, RZ, 0xc0, !PT ;  /* 0xffffe00000007812 */ /* 0x000fc400078ec0ff */
[-C--:B------:R-:W-:Y:S02]  /*10a0*/  LOP3.LUT R3, R3, R176.reuse, RZ, 0x3c, !PT ;  /* 0x000000b003037212 */ /* 0x080fe400078e3cff */
[----:B------:R-:W-:Y:S02]  /*10b0*/  LOP3.LUT R8, R7, R13, RZ, 0x3c, !PT ;  /* 0x0000000d07087212 */ /* 0x000fe400078e3cff */
[----:B------:R-:W-:Y:S02]  /*10c0*/  LOP3.LUT R7, R5, R176, RZ, 0x3c, !PT ;  /* 0x000000b005077212 */ /* 0x000fe400078e3cff */
[-C--:B------:R-:W-:Y:S01]  /*10d0*/  IADD3 R5, R3, R0.reuse, R177 ;  /* 0x0000000003057210 */ /* 0x080fe20007ffe0b1 */
[----:B------:R-:W-:Y:S01]  /*10e0*/  IMAD.U32 R3, RZ, RZ, UR4 ;  /* 0x00000004ff037e24 */ /* 0x000fe2000f8e00ff */
[----:B------:R-:W-:Y:S01]  /*10f0*/  IADD3 R8, R8, R0, R179 ;  /* 0x0000000008087210 */ /* 0x000fe20007ffe0b3 */
[----:B------:R-:W-:Y:S01]  /*1100*/  IMAD.U32 R0, RZ, RZ, UR5 ;  /* 0x00000005ff007e24 */ /* 0x000fe2000f8e00ff */
[----:B------:R-:W-:-:S02]  /*1110*/  LOP3.LUT R9, R173, 0x38, R4, 0xf8, !PT ;  /* 0x00000038ad097812 */ /* 0x000fc400078ef804 */
[----:B------:R-:W-:Y:S02]  /*1120*/  LOP3.LUT R6, R6, 0xffffe000, RZ, 0xc0, !PT ;  /* 0xffffe00006067812 */ /* 0x000fe400078ec0ff */
[----:B------:R0:W-:Y:S01]  /*1130*/  STL [R1+0x3c], R0 ;  /* 0x00003c0001007387 */ /* 0x0001e20000100800 */
[----:B------:R-:W-:Y:S02]  /*1140*/  LOP3.LUT R9, R9, R13, RZ, 0x3c, !PT ;  /* 0x0000000d09097212 */ /* 0x000fe400078e3cff */
[-C--:B------:R-:W-:Y:S01]  /*1150*/  IADD3 R7, R7, R6.reuse, R177 ;  /* 0x0000000607077210 */ /* 0x080fe20007ffe0b1 */
[----:B------:R1:W-:Y:S01]  /*1160*/  STL [R1+0x74], R3 ;  /* 0x0000740301007387 */ /* 0x0003e20000100800 */
[----:B------:R-:W-:Y:S02]  /*1170*/  IADD3 R9, R9, R6, R179 ;  /* 0x0000000609097210 */ /* 0x000fe40007ffe0b3 */
[----:B------:R-:W-:Y:S02]  /*1180*/  LOP3.LUT R6, R173, 0x38, R18, 0xf8, !PT ;  /* 0x00000038ad067812 */ /* 0x000fe400078ef812 */
[----:B------:R-:W-:-:S02]  /*1190*/  SHF.R.S32.HI R223, RZ, 0x3, R4 ;  /* 0x00000003ffdf7819 */ /* 0x000fc40000011404 */
[----:B------:R-:W-:Y:S02]  /*11a0*/  LOP3.LUT R6, R179, R6, R13, 0xf6, !PT ;  /* 0x00000006b3067212 */ /* 0x000fe400078ef60d */
[----:B0-----:R-:W-:Y:S02]  /*11b0*/  LEA.HI R0, R191, R191, RZ, 0x1 ;  /* 0x000000bfbf007211 */ /* 0x001fe400078f08ff */
[----:B-1----:R-:W-:Y:S02]  /*11c0*/  SHF.R.S32.HI R3, RZ, 0x1f, R182 ;  /* 0x0000001fff037819 */ /* 0x002fe400000114b6 */
[----:B------:R-:W-:Y:S02]  /*11d0*/  LOP3.LUT R3, R10, 0x7ffffffc, RZ, 0xc0, !PT ;  /* 0x7ffffffc0a037812 */ /* 0x000fe400078ec0ff */
[----:B------:R-:W-:Y:S01]  /*11e0*/  SHF.R.S32.HI R10, RZ, 0x1f, R184 ;  /* 0x0000001fff0a7819 */ /* 0x000fe200000114b8 */
[----:B------:R-:W-:Y:S01]  /*11f0*/  IMAD.SHL.U32 R10, R11, 0x8, RZ ;  /* 0x000000080b0a7824 */ /* 0x000fe200078e00ff */
[----:B------:R-:W-:Y:S01]  /*1200*/  LOP3.LUT R0, R0, 0x1ffffffe, RZ, 0xc0, !PT ;  /* 0x1ffffffe00007812 */ /* 0x000fe200078ec0ff */
[----:B------:R-:W-:Y:S01]  /*1210*/  IMAD.IADD R3, R230, 0x1, -R3 ;  /* 0x00000001e6037824 */ /* 0x000fe200078e0a03 */
[----:B------:R-:W-:-:S02]  /*1220*/  SHF.R.S32.HI R228, RZ, 0x1f, R171 ;  /* 0x0000001fffe47819 */ /* 0x000fc400000114ab */
[----:B------:R-:W-:Y:S01]  /*1230*/  STL [R1+0x84], R10 ;  /* 0x0000840a01007387 */ /* 0x000fe20000100800 */
[----:B------:R-:W-:Y:S01]  /*1240*/  IMAD.SHL.U32 R174, R3, 0x2, RZ ;  /* 0x0000000203ae7824 */ /* 0x000fe200078e00ff */
[----:B------:R-:W-:Y:S01]  /*1250*/  LEA R3, R6, UR4, 0x1 ;  /* 0x0000000406037c11 */ /* 0x000fe2000f8e08ff */
[----:B------:R-:W-:Y:S01]  /*1260*/  IMAD.IADD R0, R191, 0x1, -R0 ;  /* 0x00000001bf007824 */ /* 0x000fe200078e0a00 */
[----:B------:R-:W-:Y:S01]  /*1270*/  SHF.R.S32.HI R226, RZ, 0x1f, R170 ;  /* 0x0000001fffe27819 */ /* 0x000fe200000114aa */
[C---:B------:R-:W-:Y:S01]  /*1280*/  VIADD R206, R174.reuse, 0x10 ;  /* 0x00000010aece7836 */ /* 0x040fe20000000000 */
[----:B------:R-:W-:Y:S01]  /*1290*/  SHF.R.S32.HI R224, RZ, 0x1f, R172 ;  /* 0x0000001fffe07819 */ /* 0x000fe200000114ac */
[C---:B------:R-:W-:Y:S01]  /*12a0*/  VIADD R202, R174.reuse, 0x28 ;  /* 0x00000028aeca7836 */ /* 0x040fe20000000000 */
[----:B------:R0:W-:Y:S01]  /*12b0*/  STL [R1+0x6c], R3 ;  /* 0x00006c0301007387 */ /* 0x0001e20000100800 */
[C---:B------:R-:W-:Y:S01]  /*12c0*/  VIADD R199, R174.reuse, 0x40 ;  /* 0x00000040aec77836 */ /* 0x040fe20000000000 */
[----:B------:R-:W-:Y:S01]  /*12d0*/  SHF.R.S32.HI R222, RZ, 0x3, R222 ;  /* 0x00000003ffde7819 */ /* 0x000fe200000114de */
[----:B------:R-:W-:-:S02]  /*12e0*/  VIADD R208, R174, 0x8 ;  /* 0x00000008aed07836 */ /* 0x000fc40000000000 */
[C---:B------:R-:W-:Y:S02]  /*12f0*/  VIADD R203, R174.reuse, 0x20 ;  /* 0x00000020aecb7836 */ /* 0x040fe40000000000 */
[C---:B------:R-:W-:Y:S01]  /*1300*/  VIADD R200, R174.reuse, 0x38 ;  /* 0x00000038aec87836 */ /* 0x040fe20000000000 */
[----:B------:R-:W-:Y:S01]  /*1310*/  SHF.R.S32.HI R4, RZ, 0x1f, R208 ;  /* 0x0000001fff047819 */ /* 0x000fe200000114d0 */
[C---:B------:R-:W-:Y:S01]  /*1320*/  VIADD R204, R174.reuse, 0x18 ;  /* 0x00000018aecc7836 */ /* 0x040fe20000000000 */
[----:B0-----:R-:W-:Y:S01]  /*1330*/  SHF.R.S32.HI R3, RZ, 0x1f, R206 ;  /* 0x0000001fff037819 */ /* 0x001fe200000114ce */
[C---:B------:R-:W-:Y:S01]  /*1340*/  VIADD R201, R174.reuse, 0x30 ;  /* 0x00000030aec97836 */ /* 0x040fe20000000000 */
[----:B------:R-:W-:Y:S01]  /*1350*/  SHF.R.S32.HI R3, RZ, 0x1f, R202 ;  /* 0x0000001fff037819 */ /* 0x000fe200000114ca */
[C---:B------:R-:W-:Y:S01]  /*1360*/  VIADD R198, R174.reuse, 0x48 ;  /* 0x00000048aec67836 */ /* 0x040fe20000000000 */
[----:B------:R-:W-:Y:S01]  /*1370*/  SHF.R.S32.HI R3, RZ, 0x1f, R199 ;  /* 0x0000001fff037819 */ /* 0x000fe200000114c7 */
[C---:B------:R-:W-:Y:S01]  /*1380*/  VIADD R197, R174.reuse, 0x50 ;  /* 0x00000050aec57836 */ /* 0x040fe20000000000 */
[----:B------:R-:W-:Y:S01]  /*1390*/  LEA R3, R5, UR4, 0x1 ;  /* 0x0000000405037c11 */ /* 0x000fe2000f8e08ff */
[C---:B------:R-:W-:Y:S01]  /*13a0*/  VIADD R196, R174.reuse, 0x58 ;  /* 0x00000058aec47836 */ /* 0x040fe20000000000 */
[----:B------:R-:W-:Y:S01]  /*13b0*/  SHF.R.S32.HI R4, RZ, 0x1f, R203 ;  /* 0x0000001fff047819 */ /* 0x000fe200000114cb */
[----:B------:R-:W-:Y:S01]  /*13c0*/  VIADD R195, R174, 0x60 ;  /* 0x00000060aec37836 */ /* 0x000fe20000000000 */
[----:B------:R-:W-:Y:S01]  /*13d0*/  SHF.R.S32.HI R4, RZ, 0x1f, R200 ;  /* 0x0000001fff047819 */ /* 0x000fe200000114c8 */
[----:B------:R0:W-:Y:S01]  /*13e0*/  STL [R1+0x70], R3 ;  /* 0x0000700301007387 */ /* 0x0001e20000100800 */
[----:B------:R-:W-:Y:S01]  /*13f0*/  LEA R5, R8, UR4, 0x1 ;  /* 0x0000000408057c11 */ /* 0x000fe2000f8e08ff */
[C---:B------:R-:W-:Y:S01]  /*1400*/  VIADD R194, R174.reuse, 0x68 ;  /* 0x00000068aec27836 */ /* 0x040fe20000000000 */
[----:B------:R-:W-:Y:S01]  /*1410*/  LEA R4, R7, UR4, 0x1 ;  /* 0x0000000407047c11 */ /* 0x000fe2000f8e08ff */
[C---:B------:R-:W-:Y:S01]  /*1420*/  VIADD R193, R174.reuse, 0x70 ;  /* 0x00000070aec17836 */ /* 0x040fe20000000000 */
[----:B------:R-:W-:Y:S01]  /*1430*/  SHF.R.S32.HI R6, RZ, 0x1f, R204 ;  /* 0x0000001fff067819 */ /* 0x000fe200000114cc */
[----:B------:R1:W-:Y:S01]  /*1440*/  STL [R1+0x64], R5 ;  /* 0x0000640501007387 */ /* 0x0003e20000100800 */
[----:B------:R-:W-:Y:S01]  /*1450*/  VIADD R192, R174, 0x78 ;  /* 0x00000078aec07836 */ /* 0x000fe20000000000 */
[----:B------:R-:W-:Y:S01]  /*1460*/  SHF.R.S32.HI R6, RZ, 0x1f, R201 ;  /* 0x0000001fff067819 */ /* 0x000fe200000114c9 */
[----:B------:R-:W-:Y:S01]  /*1470*/  IMAD R181, R0, 0x8, R12 ;  /* 0x0000000800b57824 */ /* 0x000fe200078e020c */
[----:B0-----:R-:W-:Y:S01]  /*1480*/  LEA R3, R9, UR4, 0x1 ;  /* 0x0000000409037c11 */ /* 0x001fe2000f8e08ff */
[----:B------:R1:W-:Y:S01]  /*1490*/  STL [R1+0x68], R4 ;  /* 0x0000680401007387 */ /* 0x0003e20000100800 */
[----:B------:R-:W-:-:S02]  /*14a0*/  SHF.R.S32.HI R237, RZ, 0x1f, R198 ;  /* 0x0000001fffed7819 */ /* 0x000fc400000114c6 */
[----:B------:R-:W-:Y:S01]  /*14b0*/  SHF.R.S32.HI R236, RZ, 0x1f, R197 ;  /* 0x0000001fffec7819 */ /* 0x000fe200000114c5 */
[----:B------:R1:W-:Y:S01]  /*14c0*/  STL [R1+0x60], R3 ;  /* 0x0000600301007387 */ /* 0x0003e20000100800 */
[----:B------:R-:W-:Y:S02]  /*14d0*/  SHF.R.S32.HI R235, RZ, 0x1f, R196 ;  /* 0x0000001fffeb7819 */ /* 0x000fe400000114c4 */
[----:B------:R-:W-:Y:S02]  /*14e0*/  SHF.R.S32.HI R234, RZ, 0x1f, R195 ;  /* 0x0000001fffea7819 */ /* 0x000fe400000114c3 */
[----:B------:R-:W-:Y:S02]  /*14f0*/  SHF.R.S32.HI R233, RZ, 0x1f, R194 ;  /* 0x0000001fffe97819 */ /* 0x000fe400000114c2 */
[----:B------:R-:W-:Y:S02]  /*1500*/  SHF.R.S32.HI R232, RZ, 0x1f, R193 ;  /* 0x0000001fffe87819 */ /* 0x000fe400000114c1 */
[----:B------:R-:W-:-:S07]  /*1510*/  SHF.R.S32.HI R231, RZ, 0x1f, R192 ;  /* 0x0000001fffe77819 */ /* 0x000fce00000114c0 */
.L_x_1742:
[----:B------:R-:W-:Y:S01]  /*1520*/  ULDC.64 UR4, c[0x0][0xa28] ;  /* 0x00028a0000047ab9 */ /* 0x000fe20000000a00 */
[----:B0123--:R-:W0:Y:S01]  /*1530*/  LDC.64 R6, c[0x0][0xa08] ;  /* 0x00028200ff067b82 */ /* 0x00fe220000000a00 */
[----:B------:R-:W-:Y:S01]  /*1540*/  ISETP.NE.U32.AND P0, PT, RZ, UR4, PT ;  /* 0x00000004ff007c0c */ /* 0x000fe2000bf05070 */
[----:B------:R-:W-:Y:S01]  /*1550*/  IMAD.MOV.U32 R12, RZ, RZ, RZ ;  /* 0x000000ffff0c7224 */ /* 0x000fe200078e00ff */
[----:B------:R-:W-:Y:S01]  /*1560*/  ULDC.64 UR6, c[0x0][0xa20] ;  /* 0x0002880000067ab9 */ /* 0x000fe20000000a00 */
[----:B------:R-:W-:Y:S01]  /*1570*/  IMAD.MOV.U32 R26, RZ, RZ, RZ ;  /* 0x000000ffff1a7224 */ /* 0x000fe200078e00ff */
[----:B------:R-:W-:Y:S01]  /*1580*/  ISETP.NE.AND.EX P0, PT, RZ, UR5, PT, P0 ;  /* 0x00000005ff007c0c */ /* 0x000fe2000bf05300 */
[----:B------:R-:W-:Y:S02]  /*1590*/  ULDC.64 UR4, c[0x0][0xa18] ;  /* 0x0002860000047ab9 */ /* 0x000fe40000000a00 */
[----:B------:R-:W-:-:S04]  /*15a0*/  ISETP.NE.U32.AND P1, PT, RZ, UR4, PT ;  /* 0x00000004ff007c0c */ /* 0x000fc8000bf25070 */
[----:B------:R-:W-:Y:S01]  /*15b0*/  ISETP.NE.AND.EX P1, PT, RZ, UR5, PT, P1 ;  /* 0x00000005ff007c0c */ /* 0x000fe2000bf25310 */
[----:B------:R-:W-:Y:S02]  /*15c0*/  ULDC.64 UR4, c[0x0][0xa08] ;  /* 0x0002820000047ab9 */ /* 0x000fe40000000a00 */
[----:B------:R-:W-:-:S03]  /*15d0*/  ISETP.NE.U32.AND P3, PT, RZ, UR4, PT ;  /* 0x00000004ff007c0c */ /* 0x000fc6000bf65070 */
[----:B-1--4-:R-:W1:Y:S01]  /*15e0*/  @P0 LDC.64 R4, c[0x0][0xa28] ;  /* 0x00028a00ff040b82 */ /* 0x012e620000000a00 */
[----:B------:R-:W-:Y:S01]  /*15f0*/  ISETP.NE.AND.EX P3, PT, RZ, UR5, PT, P3 ;  /* 0x00000005ff007c0c */ /* 0x000fe2000bf65330 */
[----:B0-----:R-:W-:-:S06]  /*1600*/  IMAD.WIDE R10, R31, 0x4, R6 ;  /* 0x000000041f0a7825 */ /* 0x001fcc00078e0206 */
[----:B------:R-:W0:Y:S01]  /*1610*/  @P1 LDC.64 R8, c[0x0][0xa18] ;  /* 0x00028600ff081b82 */ /* 0x000e220000000a00 */
[----:B------:R-:W-:Y:S02]  /*1620*/  ULDC UR4, c[0x0][0x288] ;  /* 0x0000a20000047ab9 */ /* 0x000fe40000000800 */
[----:B------:R-:W-:Y:S01]  /*1630*/  IMAD.U32 R163, RZ, RZ, UR4 ;  /* 0x00000004ffa37e24 */ /* 0x000fe2000f8e00ff */
[----:B------:R-:W-:Y:S02]  /*1640*/  ULDC.64 UR4, c[0x0][0x418] ;  /* 0x0001060000047ab9 */ /* 0x000fe40000000a00 */
[----:B------:R2:W5:Y:S01]  /*1650*/  @P3 LDG.E R26, desc[UR46][R10.64] ;  /* 0x0000002e0a1a3981 */ /* 0x000562000c1e1900 */
[----:B-1----:R-:W-:-:S05]  /*1660*/  @P0 IMAD.WIDE R4, R31, 0x4, R4 ;  /* 0x000000041f040825 */ /* 0x002fca00078e0204 */
[----:B------:R2:W5:Y:S01]  /*1670*/  @P0 LDG.E R12, desc[UR46][R4.64] ;  /* 0x0000002e040c0981 */ /* 0x000562000c1e1900 */
[----:B0-----:R-:W-:-:S05]  /*1680*/  @P1 IMAD.WIDE R6, R31, 0x4, R8 ;  /* 0x000000041f061825 */ /* 0x001fca00078e0208 */
[----:B------:R2:W5:Y:S01]  /*1690*/  @P1 LDG.E R163, desc[UR46][R6.64] ;  /* 0x0000002e06a31981 */ /* 0x000562000c1e1900 */
[----:B------:R-:W-:Y:S01]  /*16a0*/  UISETP.NE.U32.AND UP0, UPT, UR4, URZ, UPT ;  /* 0x0000003f0400728c */ /* 0x000fe2000bf05070 */
[----:B------:R-:W-:Y:S01]  /*16b0*/  ISETP.NE.U32.AND P2, PT, RZ, UR6, PT ;  /* 0x00000006ff007c0c */ /* 0x000fe2000bf45070 */
[----:B------:R-:W-:Y:S01]  /*16c0*/  ULDC UR6, c[0x0][0x2f0] ;  /* 0x0000bc0000067ab9 */ /* 0x000fe20000000800 */
[----:B------:R-:W-:Y:S01]  /*16d0*/  ULDC UR4, c[0x0][0x424] ;  /* 0x0001090000047ab9 */ /* 0x000fe20000000800 */
[----:B------:R-:W-:Y:S01]  /*16e0*/  UISETP.NE.AND.EX UP0, UPT, UR5, URZ, UPT, UP0 ;  /* 0x0000003f0500728c */ /* 0x000fe2000bf05300 */
[----:B------:R-:W-:-:S03]  /*16f0*/  LOP3.LUT R3, R30, 0xff000000, RZ, 0xc0, !PT ;  /* 0xff0000001e037812 */ /* 0x000fc600078ec0ff */
[----:B------:R-:W-:Y:S01]  /*1700*/  USEL UR4, UR4, 0x1, UP0 ;  /* 0x0000000104047887 */ /* 0x000fe20008000000 */
[----:B------:R-:W-:Y:S01]  /*1710*/  ISETP.NE.AND.EX P2, PT, RZ, UR7, PT, P2 ;  /* 0x00000007ff007c0c */ /* 0x000fe2000bf45320 */
[----:B------:R-:W-:Y:S01]  /*1720*/  ULDC UR7, c[0x0][0x348] ;  /* 0x0000d20000077ab9 */ /* 0x000fe20000000800 */
[C---:B------:R-:W-:Y:S01]  /*1730*/  LOP3.LUT R0, R30.reuse, 0xff0000, RZ, 0xc0, !PT ;  /* 0x00ff00001e007812 */ /* 0x040fe200078ec0ff */
[----:B------:R-:W-:Y:S01]  /*1740*/  UIMAD UR6, UR4, UR6, URZ ;  /* 0x00000006040672a4 */ /* 0x000fe2000f8e023f */
[----:B------:R-:W-:Y:S01]  /*1750*/  SHF.R.U32.HI R3, RZ, 0x8, R3 ;  /* 0x00000008ff037819 */ /* 0x000fe20000011603 */
[----:B------:R-:W-:Y:S01]  /*1760*/  IMAD.MOV.U32 R187, RZ, RZ, R31 ;  /* 0x000000ffffbb7224 */ /* 0x000fe200078e001f */
[----:B------:R-:W-:Y:S02]  /*1770*/  LOP3.LUT R183, R30, 0xffff, RZ, 0xc0, !PT ;  /* 0x0000ffff1eb77812 */ /* 0x000fe400078ec0ff */
[----:B------:R-:W-:Y:S01]  /*1780*/  LEA.HI R186, R0, R3, RZ, 0x10 ;  /* 0x0000000300ba7211 */ /* 0x000fe200078f80ff */
[----:B--2---:R-:W-:Y:S06]  /*1790*/  @P1 BRA `(.L_x_1450) ;  /* 0x0000000000241947 */ /* 0x004fec0003800000 */
        /* <DEDUP_REMOVED lines=9> */
.L_x_1450:
[----:B------:R-:W-:Y:S02]  /*1830*/  IMAD.U32 R25, RZ, RZ, UR7 ;  /* 0x00000007ff197e24 */ /* 0x000fe4000f8e00ff */
[----:B------:R-:W-:Y:S01]  /*1840*/  IMAD.U32 R27, RZ, RZ, UR6 ;  /* 0x00000006ff1b7e24 */ /* 0x000fe2000f8e00ff */
[----:B------:R-:W-:Y:S06]  /*1850*/  @!P2 BRA `(.L_x_1451) ;  /* 0x000000000010a947 */ /* 0x000fec0003800000 */
[----:B------:R-:W0:Y:S02]  /*1860*/  LDC.64 R4, c[0x0][0xa20] ;  /* 0x00028800ff047b82 */ /* 0x000e240000000a00 */
[----:B0-----:R-:W-:-:S05]  /*1870*/  IMAD.WIDE R4, R31, 0x4, R4 ;  /* 0x000000041f047825 */ /* 0x001fca00078e0204 */
[----:B------:R0:W5:Y:S01]  /*1880*/  LDG.E R27, desc[UR46][R4.64] ;  /* 0x0000002e041b7981 */ /* 0x000162000c1e1900 */
[----:B------:R-:W-:Y:S05]  /*1890*/  BRA `(.L_x_1452) ;  /* 0x0000000000107947 */ /* 0x000fea0003800000 */
.L_x_1451:
[----:B------:R-:W-:Y:S05]  /*18a0*/  @!P3 BRA `(.L_x_1452) ;  /* 0x00000000000cb947 */ /* 0x000fea0003800000 */
[----:B------:R-:W2:Y:S04]  /*18b0*/  LDG.E R0, desc[UR46][R10.64] ;  /* 0x0000002e0a007981 */ /* 0x000ea8000c1e1900 */
[----:B------:R-:W2:Y:S02]  /*18c0*/  LDG.E R27, desc[UR46][R10.64+0x4] ;  /* 0x0000042e0a1b7981 */ /* 0x000ea4000c1e1900 */
[----:B--2---:R-:W-:-:S07]  /*18d0*/  IMAD.IADD R27, R27, 0x1, -R0 ;  /* 0x000000011b1b7824 */ /* 0x004fce00078e0a00 */
.L_x_1452:
[----:B------:R-:W-:Y:S01]  /*18e0*/  ULDC.64 UR4, c[0x0][0xa10] ;  /* 0x0002840000047ab9 */ /* 0x000fe20000000a00 */
[----:B0-----:R-:W0:Y:S01]  /*18f0*/  LDC R4, c[0x0][0x448] ;  /* 0x00011200ff047b82 */ /* 0x001e220000000800 */
[----:B------:R-:W-:-:S04]  /*1900*/  ISETP.NE.U32.AND P0, PT, RZ, UR4, PT ;  /* 0x00000004ff007c0c */ /* 0x000fc8000bf05070 */
[----:B------:R-:W-:Y:S01]  /*1910*/  ISETP.NE.AND.EX P0, PT, RZ, UR5, PT, P0 ;  /* 0x00000005ff007c0c */ /* 0x000fe2000bf05300 */
[----:B------:R-:W-:Y:S02]  /*1920*/  ULDC.64 UR4, c[0x0][0xa30] ;  /* 0x00028c0000047ab9 */ /* 0x000fe40000000a00 */
[----:B------:R-:W-:-:S04]  /*1930*/  ISETP.NE.U32.AND P1, PT, RZ, UR4, PT ;  /* 0x00000004ff007c0c */ /* 0x000fc8000bf25070 */
[----:B------:R-:W-:-:S06]  /*1940*/  ISETP.NE.AND.EX P1, PT, RZ, UR5, PT, P1 ;  /* 0x00000005ff007c0c */ /* 0x000fcc000bf25310 */
[----:B------:R-:W1:Y:S08]  /*1950*/  @P0 LDC.64 R6, c[0x0][0xa10] ;  /* 0x00028400ff060b82 */ /* 0x000e700000000a00 */
[----:B------:R-:W2:Y:S01]  /*1960*/  @P1 LDC.64 R8, c[0x0][0xa30] ;  /* 0x00028c00ff081b82 */ /* 0x000ea20000000a00 */
[----:B-1----:R-:W-:-:S05]  /*1970*/  @P0 IMAD.WIDE R6, R31, 0x4, R6 ;  /* 0x000000041f060825 */ /* 0x002fca00078e0206 */
[----:B------:R-:W3:Y:S04]  /*1980*/  @P0 LDG.E R0, desc[UR46][R6.64] ;  /* 0x0000002e06000981 */ /* 0x000ee8000c1e1900 */
[----:B------:R-:W3:Y:S01]  /*1990*/  @P0 LDG.E R3, desc[UR46][R6.64+0x4] ;  /* 0x0000042e06030981 */ /* 0x000ee2000c1e1900 */
[----:B-----5:R-:W-:Y:S02]  /*19a0*/  IMAD.MOV.U32 R145, RZ, RZ, R27 ;  /* 0x000000ffff917224 */ /* 0x020fe400078e001b */
[----:B--2---:R-:W-:-:S05]  /*19b0*/  @P1 IMAD.WIDE R8, R31, 0x4, R8 ;  /* 0x000000041f081825 */ /* 0x004fca00078e0208 */
[----:B------:R1:W5:Y:S01]  /*19c0*/  @P1 LDG.E R145, desc[UR46][R8.64] ;  /* 0x0000002e08911981 */ /* 0x000362000c1e1900 */
[----:B0-----:R-:W-:Y:S01]  /*19d0*/  ISETP.NE.AND P1, PT, R4, 0x1, PT ;  /* 0x000000010400780c */ /* 0x001fe20003f25270 */
[----:B------:R-:W-:Y:S01]  /*19e0*/  IMAD.SHL.U32 R178, R29, 0x80, RZ ;  /* 0x000000801db27824 */ /* 0x000fe200078e00ff */
[----:B------:R-:W0:Y:S01]  /*19f0*/  LDC.64 R4, c[0x0][0x9e0] ;  /* 0x00027800ff047b82 */ /* 0x000e220000000a00 */
[----:B------:R-:W-:-:S10]  /*1a00*/  IMAD.IADD R12, R27, 0x1, -R12 ;  /* 0x000000011b0c7824 */ /* 0x000fd400078e0a0c */
[----:B------:R-:W2:Y:S08]  /*1a10*/  @P1 LDC R10, c[0x0][0x44c] ;  /* 0x00011300ff0a1b82 */ /* 0x000eb00000000800 */
[----:B------:R-:W4:Y:S01]  /*1a20*/  @P1 LDC R11, c[0x0][0x450] ;  /* 0x00011400ff0b1b82 */ /* 0x000f220000000800 */
[----:B0-----:R-:W-:Y:S01]  /*1a30*/  ISETP.GE.AND P2, PT, R5, 0x1, PT ;  /* 0x000000010500780c */ /* 0x001fe20003f46270 */
[----:B---3--:R-:W-:-:S02]  /*1a40*/  @P0 IMAD.IADD R25, R3, 0x1, -R0 ;  /* 0x0000000103190824 */ /* 0x008fc400078e0a00 */
[----:B------:R-:W-:Y:S02]  /*1a50*/  VIADD R3, R178, 0x7f ;  /* 0x0000007fb2037836 */ /* 0x000fe40000000000 */
[----:B------:R-:W-:Y:S02]  /*1a60*/  IMAD.IADD R164, R12, 0x1, R25 ;  /* 0x000000010ca47824 */ /* 0x000fe400078e0219 */
[----:B--2---:R-:W-:-:S04]  /*1a70*/  @P1 IMAD.HI.U32 R6, R3, R10, RZ ;  /* 0x0000000a03061227 */ /* 0x004fc800078e00ff */
[C---:B------:R-:W-:Y:S01]  /*1a80*/  VIADD R0, R164.reuse, 0x5f ;  /* 0x0000005fa4007836 */ /* 0x040fe20000000000 */
[----:B----4-:R-:W-:Y:S02]  /*1a90*/  @P1 SHF.R.U32.HI R3, RZ, R11, R6 ;  /* 0x0000000bff031219 */ /* 0x010fe40000011606 */
[----:B------:R-:W-:Y:S01]  /*1aa0*/  IADD3 R6, R164, 0x1, -R163 ;  /* 0x00000001a4067810 */ /* 0x000fe20007ffe8a3 */
[----:B------:R-:W-:-:S04]  /*1ab0*/  IMAD.HI R0, R0, 0x2aaaaaab, RZ ;  /* 0x2aaaaaab00007827 */ /* 0x000fc800078e02ff */
[----:B------:R-:W-:Y:S01]  /*1ac0*/  IMAD.IADD R3, R6, 0x1, R3 ;  /* 0x0000000106037824 */ /* 0x000fe200078e0203 */
[----:B------:R-:W-:-:S03]  /*1ad0*/  SHF.R.U32.HI R149, RZ, 0x1f, R0 ;  /* 0x0000001fff957819 */ /* 0x000fc60000011600 */
[----:B------:R-:W-:Y:S01]  /*1ae0*/  IMAD.IADD R4, R3, 0x1, R4 ;  /* 0x0000000103047824 */ /* 0x000fe200078e0204 */
[----:B------:R-:W-:Y:S01]  /*1af0*/  LEA.HI.SX32 R149, R0, R149, 0x1c ;  /* 0x0000009500957211 */ /* 0x000fe200078fe2ff */
[----:B-1----:R-:W-:Y:S06]  /*1b00*/  @!P2 BRA `(.L_x_1453) ;  /* 0x000000000048a947 */ /* 0x002fec0003800000 */
[C---:B------:R-:W-:Y:S01]  /*1b10*/  ISETP.GT.AND P0, PT, R3.reuse, RZ, PT ;  /* 0x000000ff0300720c */ /* 0x040fe20003f04270 */
[----:B------:R-:W-:Y:S01]  /*1b20*/  BSSY B0, `(.L_x_1454) ;  /* 0x000000e000007945 */ /* 0x000fe20003800000 */
[----:B------:R-:W-:-:S11]  /*1b30*/  VIADD R0, R3, 0xffffffff ;  /* 0xffffffff03007836 */ /* 0x000fd60000000000 */
        /* <DEDUP_REMOVED lines=8> */
.L_x_1455:
[----:B------:R-:W-:-:S13]  /*1bc0*/  ISETP.NE.AND P0, PT, R5, 0x1, PT ;  /* 0x000000010500780c */ /* 0x000fda0003f05270 */
[----:B------:R-:W0:Y:S02]  /*1bd0*/  @P0 LDC.64 R6, c[0x0][0x9e8] ;  /* 0x00027a00ff060b82 */ /* 0x000e240000000a00 */
[----:B0-----:R-:W-:-:S05]  /*1be0*/  @P0 IMAD.HI.U32 R6, R0, R6, RZ ;  /* 0x0000000600060227 */ /* 0x001fca00078e00ff */
[----:B------:R-:W-:-:S07]  /*1bf0*/  @P0 SHF.R.U32.HI R0, RZ, R7, R6 ;  /* 0x00000007ff000219 */ /* 0x000fce0000011606 */
.L_x_1456:
[----:B------:R-:W-:Y:S05]  /*1c00*/  BSYNC B0 ;  /* 0x0000000000007941 */ /* 0x000fea0003800000 */
.L_x_1454:
[----:B------:R-:W-:-:S05]  /*1c10*/  IMAD R3, R0, R5, R5 ;  /* 0x0000000500037224 */ /* 0x000fca00078e0205 */
[----:B------:R-:W-:-:S07]  /*1c20*/  VIMNMX R4, R4, R3, PT ;  /* 0x0000000304047248 */ /* 0x000fce0003fe0100 */
.L_x_1453:
[----:B------:R-:W0:Y:S01]  /*1c30*/  @P1 LDC R3, c[0x0][0x44c] ;  /* 0x00011300ff031b82 */ /* 0x000e220000000800 */
[----:B------:R-:W-:Y:S01]  /*1c40*/  VIADD R4, R4, 0x5f ;  /* 0x0000005f04047836 */ /* 0x000fe20000000000 */
[----:B------:R-:W-:Y:S01]  /*1c50*/  ULDC UR4, c[0x0][0x9dc] ;  /* 0x0002770000047ab9 */ /* 0x000fe20000000800 */
[----:B------:R-:W-:Y:S02]  /*1c60*/  IMAD.MOV.U32 R7, RZ, RZ, R178 ;  /* 0x000000ffff077224 */ /* 0x000fe400078e00b2 */
[----:B------:R-:W-:-:S03]  /*1c70*/  IMAD.HI R4, R4, 0x2aaaaaab, RZ ;  /* 0x2aaaaaab04047827 */ /* 0x000fc600078e02ff */
[----:B------:R-:W1:Y:S01]  /*1c80*/  @P1 LDC R9, c[0x0][0x450] ;  /* 0x00011400ff091b82 */ /* 0x000e620000000800 */
[----:B------:R-:W-:Y:S02]  /*1c90*/  IMAD.IADD R150, R164, 0x1, -R163 ;  /* 0x00000001a4967824 */ /* 0x000fe400078e0aa3 */
        /* <DEDUP_REMOVED lines=8> */
[----:B------:R-:W-:Y:S01]  /*1d20*/  ISETP.GT.AND P0, PT, R0, -0x1, PT ;  /* 0xffffffff0000780c */ /* 0x000fe20003f04270 */
[----:B------:R-:W-:-:S12]  /*1d30*/  BSSY B0, `(.L_x_1458) ;  /* 0x000000d000007945 */ /* 0x000fd80003800000 */
        /* <DEDUP_REMOVED lines=8> */
.L_x_1459:
[----:B------:R-:W-:-:S13]  /*1dc0*/  ISETP.NE.AND P0, PT, R5, 0x1, PT ;  /* 0x000000010500780c */ /* 0x000fda0003f05270 */
[----:B------:R-:W0:Y:S02]  /*1dd0*/  @P0 LDC.64 R6, c[0x0][0x9e8] ;  /* 0x00027a00ff060b82 */ /* 0x000e240000000a00 */
[----:B0-----:R-:W-:-:S05]  /*1de0*/  @P0 IMAD.HI.U32 R4, R0, R6, RZ ;  /* 0x0000000600040227 */ /* 0x001fca00078e00ff */
[----:B------:R-:W-:-:S07]  /*1df0*/  @P0 SHF.R.U32.HI R0, RZ, R7, R4 ;  /* 0x00000007ff000219 */ /* 0x000fce0000011604 */
.L_x_1460:
[----:B------:R-:W-:Y:S05]  /*1e00*/  BSYNC B0 ;  /* 0x0000000000007941 */ /* 0x000fea0003800000 */
.L_x_1458:
[----:B------:R-:W-:-:S05]  /*1e10*/  IMAD R0, R0, R5, RZ ;  /* 0x0000000500007224 */ /* 0x000fca00078e02ff */
[----:B------:R-:W-:-:S07]  /*1e20*/  VIMNMX R3, R3, R0, !PT ;  /* 0x0000000003037248 */ /* 0x000fce0007fe0100 */
.L_x_1457:
[----:B------:R-:W-:Y:S01]  /*1e30*/  IMAD.HI R3, R3, 0x2aaaaaab, RZ ;  /* 0x2aaaaaab03037827 */ /* 0x000fe200078e02ff */
[----:B------:R-:W-:Y:S01]  /*1e40*/  BSSY B0, `(.L_x_1461) ;  /* 0x0000028000007945 */ /* 0x000fe20003800000 */
[----:B------:R-:W-:Y:S02]  /*1e50*/  LOP3.LUT R190, R186, 0xff, RZ, 0xc0, !PT ;  /* 0x000000ffbabe7812 */ /* 0x000fe400078ec0ff */
[----:B------:R-:W-:Y:S02]  /*1e60*/  SHF.R.U32.HI R186, RZ, 0x10, R186 ;  /* 0x00000010ffba7819 */ /* 0x000fe400000116ba */
[----:B------:R-:W-:-:S04]  /*1e70*/  SHF.R.U32.HI R0, RZ, 0x1f, R3 ;  /* 0x0000001fff007819 */ /* 0x000fc80000011603 */
[----:B------:R-:W-:Y:S01]  /*1e80*/  LEA.HI.SX32 R0, R3, R0, 0x1c ;  /* 0x0000000003007211 */ /* 0x000fe200078fe2ff */
[----:B------:R-:W-:-:S03]  /*1e90*/  IMAD.MOV.U32 R3, RZ, RZ, RZ ;  /* 0x000000ffff037224 */ /* 0x000fc600078e00ff */
[----:B------:R-:W-:-:S04]  /*1ea0*/  VIMNMX R9, RZ, R0, !PT ;  /* 0x00000000ff097248 */ /* 0x000fc80007fe0100 */
[----:B------:R-:W-:-:S13]  /*1eb0*/  ISETP.GT.AND P0, PT, R8, R9, PT ;  /* 0x000000090800720c */ /* 0x000fda0003f04270 */
[----:B------:R-:W-:Y:S05]  /*1ec0*/  @!P0 BRA `(.L_x_1462) ;  /* 0x00000000007c8947 */ /* 0x000fea0003800000 */
[----:B------:R-:W-:Y:S01]  /*1ed0*/  ISETP.NE.AND P0, PT, R186, RZ, PT ;  /* 0x000000ffba00720c */ /* 0x000fe20003f05270 */
[----:B------:R-:W-:-:S03]  /*1ee0*/  ULDC UR4, c[0x0][0x9f0] ;  /* 0x00027c0000047ab9 */ /* 0x000fc60000000800 */
[----:B------:R-:W-:-:S04]  /*1ef0*/  SEL R11, R186, UR4, P0 ;  /* 0x00000004ba0b7c07 */ /* 0x000fc80008000000 */
[-C--:B------:R-:W-:Y:S02]  /*1f00*/  IABS R6, R11.reuse ;  /* 0x0000000b00067213 */ /* 0x080fe40000000000 */
[----:B------:R-:W-:Y:S02]  /*1f10*/  IADD3 R0, R11, -0x1, R8 ;  /* 0xffffffff0b007810 */ /* 0x000fe40007ffe008 */
[----:B------:R-:W0:Y:S01]  /*1f20*/  I2F.RP R3, R6 ;  /* 0x0000000600037306 */ /* 0x000e220000209400 */
[----:B------:R-:W-:Y:S02]  /*1f30*/  IABS R13, R11 ;  /* 0x0000000b000d7213 */ /* 0x000fe40000000000 */
[----:B------:R-:W-:-:S05]  /*1f40*/  IMAD.IADD R0, R0, 0x1, -R9 ;  /* 0x0000000100007824 */ /* 0x000fca00078e0a09 */
        /* <DEDUP_REMOVED lines=23> */
.L_x_1462:
[----:B------:R-:W-:Y:S05]  /*20c0*/  BSYNC B0 ;  /* 0x0000000000007941 */ /* 0x000fea0003800000 */
.L_x_1461:
[----:B------:R-:W-:Y:S01]  /*20d0*/  IMAD R0, R190, R3, R9 ;  /* 0x00000003be007224 */ /* 0x000fe200078e0209 */
[----:B------:R-:W-:-:S04]  /*20e0*/  PLOP3.LUT P2, PT, PT, PT, PT, 0x80, 0x0 ;  /* 0x000000000000781c */ /* 0x000fc80003f4f070 */
[C---:B------:R-:W-:Y:S01]  /*20f0*/  VIADDMNMX R3, R0.reuse, R3, R8, PT ;  /* 0x0000000300037246 */ /* 0x040fe20003800108 */
[----:B------:R-:W-:-:S04]  /*2100*/  IMAD R0, R0, 0x60, -R12 ;  /* 0x0000006000007824 */ /* 0x000fc800078e0a0c */
[----:B------:R-:W-:Y:S01]  /*2110*/  IMAD R4, R3, 0x60, -R12 ;  /* 0x0000006003047824 */ /* 0x000fe200078e0a0c */
[----:B------:R-:W-:-:S04]  /*2120*/  VIMNMX R0, RZ, R0, !PT ;  /* 0x00000000ff007248 */ /* 0x000fc80007fe0100 */
[----:B------:R-:W-:Y:S01]  /*2130*/  VIMNMX R3, R4, R25, PT ;  /* 0x0000001904037248 */ /* 0x000fe20003fe0100 */
[----:B------:R-:W-:-:S03]  /*2140*/  IMAD.WIDE.U32 R128, R0, -0x55555555, RZ ;  /* 0xaaaaaaab00807825 */ /* 0x000fc600078e00ff */
[----:B------:R-:W-:Y:S02]  /*2150*/  ISETP.GT.AND P0, PT, R3, R0, PT ;  /* 0x000000000300720c */ /* 0x000fe40003f04270 */
[----:B------:R-:W-:-:S05]  /*2160*/  SHF.R.U32.HI R128, RZ, 0x6, R129 ;  /* 0x00000006ff807819 */ /* 0x000fca0000011681 */
[----:B------:R-:W-:-:S06]  /*2170*/  IMAD.MOV.U32 R24, RZ, RZ, R128 ;  /* 0x000000ffff187224 */ /* 0x000fcc00078e0080 */
[----:B------:R-:W-:-:S04]  /*2180*/  @P0 VIADD R0, R3, 0x5f ;  /* 0x0000005f03000836 */ /* 0x000fc80000000000 */
[----:B------:R-:W-:-:S05]  /*2190*/  @P0 IMAD.HI R0, R0, 0x2aaaaaab, RZ ;  /* 0x2aaaaaab00000827 */ /* 0x000fca00078e02ff */
[----:B------:R-:W-:-:S04]  /*21a0*/  @P0 SHF.R.U32.HI R3, RZ, 0x1f, R0 ;  /* 0x0000001fff030819 */ /* 0x000fc80000011600 */
[----:B------:R-:W-:-:S04]  /*21b0*/  @P0 LEA.HI.SX32 R24, R0, R3, 0x1c ;  /* 0x0000000300180211 */ /* 0x000fc800078fe2ff */
        /* <DEDUP_REMOVED lines=22> */
.L_x_1465:
[----:B------:R-:W-:Y:S05]  /*2320*/  BSYNC B6 ;  /* 0x0000000000067941 */ /* 0x000fea0003800000 */
.L_x_1464:
        /* <DEDUP_REMOVED lines=20> */
.L_x_1467:
[----:B------:R-:W-:Y:S05]  /*2470*/  BSYNC B6 ;  /* 0x0000000000067941 */ /* 0x000fea0003800000 */
.L_x_1466:
[----:B------:R-:W-:Y:S01]  /*2480*/  ULDC.64 UR4, c[0x0][0x9f8] ;  /* 0x00027e0000047ab9 */ /* 0x000fe20000000a00 */
[----:B------:R-:W0:Y:S01]  /*2490*/  LDC.64 R90, c[0x0][0x300] ;  /* 0x0000c000ff5a7b82 */ /* 0x000e220000000a00 */
[----:B------:R-:W-:Y:S01]  /*24a0*/  ISETP.NE.U32.AND P0, PT, RZ, UR4, PT ;  /* 0x00000004ff007c0c */ /* 0x000fe2000bf05070 */
[----:B------:R-:W-:-:S03]  /*24b0*/  ULDC UR6, c[0x0][0x2f4] ;  /* 0x0000bd0000067ab9 */ /* 0x000fc60000000800 */
[----:B------:R-:W-:Y:S01]  /*24c0*/  ISETP.NE.AND.EX P0, PT, RZ, UR5, PT, P0 ;  /* 0x00000005ff007c0c */ /* 0x000fe2000bf05300 */
[----:B------:R-:W-:Y:S01]  /*24d0*/  IMAD.IADD R121, R26, 0x1, R27 ;  /* 0x000000011a797824 */ /* 0x000fe200078e021b */
[----:B------:R-:W-:Y:S01]  /*24e0*/  ISETP.GE.AND P1, PT, R165, UR6, PT ;  /* 0x00000006a5007c0c */ /* 0x000fe2000bf26270 */
[C---:B------:R-:W-:Y:S01]  /*24f0*/  VIADD R104, R18.reuse, 0x60 ;  /* 0x0000006012687836 */ /* 0x040fe20000000000 */
[----:B------:R-:W-:Y:S01]  /*2500*/  SHF.R.S32.HI R19, RZ, 0x1f, R18 ;  /* 0x0000001fff137819 */ /* 0x000fe20000011412 */
[C---:B------:R-:W-:Y:S01]  /*2510*/  VIADD R3, R18.reuse, 0x80 ;  /* 0x0000008012037836 */ /* 0x040fe20000000000 */
[----:B------:R-:W-:Y:S01]  /*2520*/  ULDC.64 UR4, c[0x0][0x330] ;  /* 0x0000cc0000047ab9 */ /* 0x000fe20000000a00 */
[----:B------:R-:W-:Y:S01]  /*2530*/  VIADD R8, R18, 0xa0 ;  /* 0x000000a012087836 */ /* 0x000fe20000000000 */
[----:B------:R-:W1:Y:S08]  /*2540*/  LDC.64 R96, c[0x0][0x3f8] ;  /* 0x0000fe00ff607b82 */ /* 0x000e700000000a00 */
[----:B------:R-:W2:Y:S01]  /*2550*/  @P0 LDC.64 R4, c[0x0][0x9f8] ;  /* 0x00027e00ff040b82 */ /* 0x000ea20000000a00 */
[----:B------:R-:W-:-:S07]  /*2560*/  SHF.R.S32.HI R147, RZ, 0x1f, R162 ;  /* 0x0000001fff937819 */ /* 0x000fce00000114a2 */
[----:B------:R-:W3:Y:S08]  /*2570*/  LDC R123, c[0x0][0x3f4] ;  /* 0x0000fd00ff7b7b82 */ /* 0x000ef00000000800 */
[----:B------:R-:W4:Y:S01]  /*2580*/  LDC.64 R102, c[0x0][0x408] ;  /* 0x00010200ff667b82 */ /* 0x000f220000000a00 */
[----:B--2---:R-:W-:-:S05]  /*2590*/  @P0 IMAD.WIDE R4, R31, 0x4, R4 ;  /* 0x000000041f040825 */ /* 0x004fca00078e0204 */
[----:B------:R2:W3:Y:S01]  /*25a0*/  @P0 LDG.E R31, desc[UR46][R4.64] ;  /* 0x0000002e041f0981 */ /* 0x0004e2000c1e1900 */
[----:B------:R-:W-:Y:S01]  /*25b0*/  SEL R6, RZ, 0xffffffff, P1 ;  /* 0xffffffffff067807 */ /* 0x000fe20000800000 */
[C---:B------:R-:W-:Y:S01]  /*25c0*/  IMAD.WIDE.U32 R88, R183.reuse, UR4, R18 ;  /* 0x00000004b7587c25 */ /* 0x040fe2000f8e0012 */
[----:B------:R-:W-:Y:S01]  /*25d0*/  ISETP.GE.AND P0, PT, R18, UR6, PT ;  /* 0x0000000612007c0c */ /* 0x000fe2000bf06270 */
[----:B------:R-:W3:Y:S01]  /*25e0*/  S2R R221, SR_TID.X ;  /* 0x0000000000dd7919 */ /* 0x000ee20000002100 */
[----:B------:R-:W-:Y:S01]  /*25f0*/  SHF.R.S32.HI R0, RZ, 0x1f, R121 ;  /* 0x0000001fff007819 */ /* 0x000fe20000011479 */
[----:B------:R-:W-:Y:S01]  /*2600*/  IMAD R89, R183, UR5, R89 ;  /* 0x00000005b7597c24 */ /* 0x000fe2000f8e0259 */
[----:B------:R-:W-:Y:S01]  /*2610*/  ISETP.GE.AND P1, PT, R104, UR6, PT ;  /* 0x0000000668007c0c */ /* 0x000fe2000bf26270 */
[----:B------:R-:W-:Y:S01]  /*2620*/  ULDC.64 UR4, c[0x0][0xa08] ;  /* 0x0002820000047ab9 */ /* 0x000fe20000000a00 */
[----:B------:R-:W-:Y:S01]  /*2630*/  ISETP.GE.AND P3, PT, R3, UR6, PT ;  /* 0x0000000603007c0c */ /* 0x000fe2000bf66270 */
[----:B--2---:R-:W-:Y:S01]  /*2640*/  IMAD.SHL.U32 R5, R6, 0x2, RZ ;  /* 0x0000000206057824 */ /* 0x004fe200078e00ff */
[----:B------:R-:W-:Y:S01]  /*2650*/  SEL R4, RZ, 0x1, P0 ;  /* 0x00000001ff047807 */ /* 0x000fe20000000000 */
[----:B0-----:R-:W-:Y:S01]  /*2660*/  IMAD R6, R0, R90, RZ ;  /* 0x0000005a00067224 */ /* 0x001fe200078e02ff */
[----:B------:R-:W-:Y:S01]  /*2670*/  ISETP.GE.AND P0, PT, R166, UR6, PT ;  /* 0x00000006a6007c0c */ /* 0x000fe2000bf06270 */
[----:B-1----:R-:W-:Y:S01]  /*2680*/  IMAD.WIDE.U32 R94, R162, R96, R18 ;  /* 0x00000060a25e7225 */ /* 0x002fe200078e0012 */
[----:B------:R-:W-:-:S02]  /*2690*/  LOP3.LUT R3, R5, 0x2, R4, 0xe2, !PT ;  /* 0x0000000205037812 */ /* 0x000fc400078ee204 */
[----:B------:R-:W-:Y:S01]  /*26a0*/  SEL R7, RZ, 0x8, P1 ;  /* 0x00000008ff077807 */ /* 0x000fe20000800000 */
[C---:B------:R-:W-:Y:S01]  /*26b0*/  IMAD.WIDE.U32 R4, R121.reuse, R90, RZ ;  /* 0x0000005a79047225 */ /* 0x040fe200078e00ff */
[----:B------:R-:W-:Y:S01]  /*26c0*/  ISETP.GE.AND P2, PT, R8, UR6, PT ;  /* 0x0000000608007c0c */ /* 0x000fe2000bf46270 */
[----:B------:R-:W-:Y:S01]  /*26d0*/  ULDC.64 UR6, c[0x0][0x308] ;  /* 0x0000c20000067ab9 */ /* 0x000fe20000000a00 */
[----:B------:R-:W-:Y:S01]  /*26e0*/  SHF.R.S32.HI R161, RZ, 0x1f, R160 ;  /* 0x0000001fffa17819 */ /* 0x000fe200000114a0 */
[----:B------:R-:W-:Y:S01]  /*26f0*/  IMAD R9, R121, R91, R6 ;  /* 0x0000005b79097224 */ /* 0x000fe200078e0206 */
[----:B------:R-:W-:Y:S01]  /*2700*/  SEL R6, RZ, 0x4, P0 ;  /* 0x00000004ff067807 */ /* 0x000fe20000000000 */
[C---:B----4-:R-:W-:Y:S01]  /*2710*/  IMAD.WIDE.U32 R100, R162.reuse, R102, R18 ;  /* 0x00000066a2647225 */ /* 0x050fe200078e0012 */
[----:B------:R-:W-:Y:S02]  /*2720*/  ISETP.NE.U32.AND P0, PT, RZ, UR4, PT ;  /* 0x00000004ff007c0c */ /* 0x000fe4000bf05070 */
[----:B------:R-:W-:Y:S01]  /*2730*/  LOP3.LUT R3, R7, R3, R6, 0xfe, !PT ;  /* 0x0000000307037212 */ /* 0x000fe200078efe06 */
[----:B------:R-:W-:Y:S01]  /*2740*/  IMAD.IADD R5, R5, 0x1, R9 ;  /* 0x0000000105057824 */ /* 0x000fe200078e0209 */
[----:B------:R-:W-:Y:S01]  /*2750*/  SEL R6, RZ, 0x10, P3 ;  /* 0x00000010ff067807 */ /* 0x000fe20001800000 */
[----:B------:R-:W-:Y:S01]  /*2760*/  IMAD.WIDE.U32 R92, R162, R96, R160 ;  /* 0x00000060a25c7225 */ /* 0x000fe200078e00a0 */
[----:B------:R-:W-:Y:S01]  /*2770*/  ISETP.NE.AND.EX P0, PT, RZ, UR5, PT, P0 ;  /* 0x00000005ff007c0c */ /* 0x000fe2000bf05300 */
[----:B------:R-:W-:Y:S01]  /*2780*/  ULDC.64 UR4, c[0x0][0x310] ;  /* 0x0000c40000047ab9 */ /* 0x000fe20000000a00 */
[----:B------:R-:W-:Y:S01]  /*2790*/  LOP3.LUT R11, R3, R6, RZ, 0xfc, !PT ;  /* 0x00000006030b7212 */ /* 0x000fe200078efcff */
[----:B------:R-:W-:Y:S01]  /*27a0*/  IMAD.WIDE.U32 R4, R183, UR6, R4 ;  /* 0x00000006b7047c25 */ /* 0x000fe2000f8e0004 */
[----:B---3--:R-:W-:-:S02]  /*27b0*/  ISETP.GE.AND P1, PT, R165, R123, PT ;  /* 0x0000007ba500720c */ /* 0x008fc40003f26270 */
[----:B------:R-:W-:Y:S01]  /*27c0*/  ISETP.GE.AND P4, PT, R166, R123, PT ;  /* 0x0000007ba600720c */ /* 0x000fe20003f86270 */
[----:B------:R-:W-:Y:S01]  /*27d0*/  IMAD R5, R183, UR7, R5 ;  /* 0x00000007b7057c24 */ /* 0x000fe2000f8e0205 */
[----:B------:R-:W-:Y:S01]  /*27e0*/  SHF.R.U32.HI R20, RZ, 0x3, R173 ;  /* 0x00000003ff147819 */ /* 0x000fe200000116ad */
[----:B------:R-:W-:Y:S01]  /*27f0*/  IMAD R6, R147, R96, RZ ;  /* 0x0000006093067224 */ /* 0x000fe200078e02ff */
[----:B------:R-:W-:Y:S01]  /*2800*/  LOP3.LUT R17, R17, 0xfffffffe, RZ, 0xc0, !PT ;  /* 0xfffffffe11117812 */ /* 0x000fe200078ec0ff */
[----:B------:R-:W-:Y:S01]  /*2810*/  IMAD.WIDE.U32 R98, R162, R102, R160 ;  /* 0x00000066a2627225 */ /* 0x000fe200078e00a0 */
[----:B------:R-:W-:Y:S02]  /*2820*/  LOP3.LUT P3, RZ, R229, 0x4, RZ, 0xc0, !PT ;  /* 0x00000004e5ff7812 */ /* 0x000fe4000786c0ff */
[----:B------:R-:W-:Y:S01]  /*2830*/  SHF.L.U64.HI R135, R90, 0x6, R91 ;  /* 0x000000065a877819 */ /* 0x000fe2000001025b */
[----:B------:R-:W-:Y:S01]  /*2840*/  IMAD R9, R162, R97, R6 ;  /* 0x00000061a2097224 */ /* 0x000fe200078e0206 */
[----:B------:R-:W-:Y:S01]  /*2850*/  SHF.L.U64.HI R106, R102, 0x6, R103 ;  /* 0x00000006666a7819 */ /* 0x000fe20000010267 */
[----:B------:R-:W-:Y:S01]  /*2860*/  IMAD.MOV.U32 R129, RZ, RZ, 0x20 ;  /* 0x00000020ff817424 */ /* 0x000fe200078e00ff */
[----:B------:R-:W-:Y:S01]  /*2870*/  SHF.L.U64.HI R108, R96, 0x6, R97 ;  /* 0x00000006606c7819 */ /* 0x000fe20000010261 */
[----:B------:R-:W-:Y:S01]  /*2880*/  IMAD.IADD R93, R93, 0x1, R9 ;  /* 0x000000015d5d7824 */ /* 0x000fe200078e0209 */
[----:B------:R-:W-:Y:S01]  /*2890*/  @P4 LOP3.LUT R17, R17, 0x1, RZ, 0xfc, !PT ;  /* 0x0000000111114812 */ /* 0x000fe200078efcff */
[----:B------:R-:W-:Y:S01]  /*28a0*/  IMAD.IADD R95, R9, 0x1, R95 ;  /* 0x00000001095f7824 */ /* 0x000fe200078e025f */
[----:B------:R-:W-:Y:S01]  /*28b0*/  SEL R129, R129, 0xffffffe0, !P3 ;  /* 0xffffffe081817807 */ /* 0x000fe20005800000 */
[----:B------:R-:W-:Y:S01]  /*28c0*/  IMAD.SHL.U32 R136, R90, 0x40, RZ ;  /* 0x000000405a887824 */ /* 0x000fe200078e00ff */
[----:B------:R-:W-:Y:S01]  /*28d0*/  SHF.R.S32.HI R148, RZ, 0x1f, R189 ;  /* 0x0000001fff947819 */ /* 0x000fe200000114bd */
[----:B------:R-:W-:Y:S01]  /*28e0*/  IMAD.SHL.U32 R107, R102, 0x40, RZ ;  /* 0x00000040666b7824 */ /* 0x000fe200078e00ff */
[----:B------:R-:W-:Y:S01]  /*28f0*/  LEA.HI R221, R221, 0x8, RZ, 0x19 ;  /* 0x00000008dddd7811 */ /* 0x000fe200078fc8ff */
[----:B------:R-:W-:-:S02]  /*2900*/  IMAD R133, R97, 0x60, RZ ;  /* 0x0000006061857824 */ /* 0x000fc400078e02ff */
[----:B------:R-:W-:Y:S02]  /*2910*/  IMAD.SHL.U32 R109, R96, 0x40, RZ ;  /* 0x00000040606d7824 */ /* 0x000fe400078e00ff */
[----:B-----5:R-:W-:-:S04]  /*2920*/  IMAD.WIDE.U32 R92, R145, R96, R92 ;  /* 0x00000060915c7225 */ /* 0x020fc800078e005c */
[----:B------:R-:W-:Y:S01]  /*2930*/  IMAD.WIDE.U32 R94, R145, R96, R94 ;  /* 0x00000060915e7225 */ /* 0x000fe200078e005e */
[----:B------:R-:W-:Y:S02]  /*2940*/  SHF.R.S32.HI R7, RZ, 0x1f, R31 ;  /* 0x0000001fff077819 */ /* 0x000fe4000001141f */
[----:B------:R-:W-:Y:S02]  /*2950*/  SEL R3, R31, RZ, !P0 ;  /* 0x000000ff1f037207 */ /* 0x000fe40004000000 */
[----:B------:R-:W-:-:S03]  /*2960*/  SEL R7, R7, RZ, !P0 ;  /* 0x000000ff07077207 */ /* 0x000fc60004000000 */
[----:B------:R-:W-:-:S04]  /*2970*/  IMAD.WIDE.U32 R86, R3, UR4, R4 ;  /* 0x0000000403567c25 */ /* 0x000fc8000f8e0004 */
[-C--:B------:R-:W-:Y:S02]  /*2980*/  IMAD R4, R147, R90.reuse, RZ ;  /* 0x0000005a93047224 */ /* 0x080fe400078e02ff */
[----:B------:R-:W-:Y:S02]  /*2990*/  IMAD R8, R7, UR4, RZ ;  /* 0x0000000407087c24 */ /* 0x000fe4000f8e02ff */
[C---:B------:R-:W-:Y:S02]  /*29a0*/  IMAD R27, R162.reuse, R91, R4 ;  /* 0x0000005ba21b7224 */ /* 0x040fe400078e0204 */
[----:B------:R-:W-:Y:S01]  /*29b0*/  IMAD R85, R3, UR5, R8 ;  /* 0x0000000503557c24 */ /* 0x000fe2000f8e0208 */
[----:B------:R-:W-:Y:S01]  /*29c0*/  ULDC.64 UR4, c[0x0][0x338] ;  /* 0x0000ce0000047ab9 */ /* 0x000fe20000000a00 */
[----:B------:R-:W-:-:S04]  /*29d0*/  IMAD.WIDE.U32 R4, R162, R90, R18 ;  /* 0x0000005aa2047225 */ /* 0x000fc800078e0012 */
[----:B------:R-:W-:Y:S01]  /*29e0*/  IMAD.IADD R85, R87, 0x1, R85 ;  /* 0x0000000157557824 */ /* 0x000fe200078e0255 */
[----:B------:R-:W-:Y:S01]  /*29f0*/  IADD3 R84, P0, R86, R4, RZ ;  /* 0x0000000456547210 */ /* 0x000fe20007f1e0ff */
[----:B------:R-:W-:Y:S02]  /*2a00*/  IMAD R4, R147, R102, RZ ;  /* 0x0000006693047224 */ /* 0x000fe400078e02ff */
[----:B------:R-:W-:Y:S01]  /*2a10*/  IMAD R6, R7, UR4, RZ ;  /* 0x0000000407067c24 */ /* 0x000fe2000f8e02ff */
[----:B------:R-:W-:Y:S01]  /*2a20*/  IADD3.X R27, R85, R5, R27, P0, !PT ;  /* 0x00000005551b7210 */ /* 0x000fe200007fe41b */
[----:B------:R-:W-:Y:S01]  /*2a30*/  IMAD R9, R162, R103, R4 ;  /* 0x00000067a2097224 */ /* 0x000fe200078e0204 */
[----:B------:R-:W-:Y:S01]  /*2a40*/  ISETP.GE.AND P0, PT, R18, R123, PT ;  /* 0x0000007b1200720c */ /* 0x000fe20003f06270 */
[----:B------:R-:W-:Y:S01]  /*2a50*/  IMAD.WIDE.U32 R88, R3, UR4, R88 ;  /* 0x0000000403587c25 */ /* 0x000fe2000f8e0058 */
[C---:B------:R-:W-:Y:S02]  /*2a60*/  SEL R4, R123.reuse, RZ, P1 ;  /* 0x000000ff7b047207 */ /* 0x040fe40000800000 */
[----:B------:R-:W-:Y:S01]  /*2a70*/  SEL R5, R123, RZ, P0 ;  /* 0x000000ff7b057207 */ /* 0x000fe20000000000 */
[----:B------:R-:W-:Y:S01]  /*2a80*/  IMAD R3, R3, UR5, R6 ;  /* 0x0000000503037c24 */ /* 0x000fe2000f8e0206 */
[----:B------:R-:W-:Y:S01]  /*2a90*/  SEL R7, R123, RZ, P4 ;  /* 0x000000ff7b077207 */ /* 0x000fe20002000000 */
[----:B------:R-:W-:Y:S01]  /*2aa0*/  IMAD.IADD R6, R165, 0x1, R4 ;  /* 0x00000001a5067824 */ /* 0x000fe200078e0204 */
[----:B------:R-:W-:Y:S01]  /*2ab0*/  IADD3 R120, P4, R162, R121, RZ ;  /* 0x00000079a2787210 */ /* 0x000fe20007f9e0ff */
[----:B------:R-:W-:-:S02]  /*2ac0*/  IMAD.IADD R5, R18, 0x1, R5 ;  /* 0x0000000112057824 */ /* 0x000fc400078e0205 */
[----:B------:R-:W-:Y:S01]  /*2ad0*/  IMAD.IADD R12, R166, 0x1, R7 ;  /* 0x00000001a60c7824 */ /* 0x000fe200078e0207 */
[----:B------:R-:W-:Y:S01]  /*2ae0*/  SHF.R.S32.HI R7, RZ, 0x1f, R6 ;  /* 0x0000001fff077819 */ /* 0x000fe20000011406 */
[----:B------:R-:W-:Y:S01]  /*2af0*/  IMAD.IADD R99, R99, 0x1, R9 ;  /* 0x0000000163637824 */ /* 0x000fe200078e0209 */
[----:B------:R-:W-:Y:S01]  /*2b00*/  SHF.R.S32.HI R4, RZ, 0x1f, R5 ;  /* 0x0000001fff047819 */ /* 0x000fe20000011405 */
[----:B------:R-:W-:Y:S01]  /*2b10*/  IMAD.IADD R101, R9, 0x1, R101 ;  /* 0x0000000109657824 */ /* 0x000fe200078e0265 */
[----:B------:R-:W-:Y:S01]  /*2b20*/  SHF.R.S32.HI R13, RZ, 0x1f, R12 ;  /* 0x0000001fff0d7819 */ /* 0x000fe2000001140c */
[----:B------:R-:W-:Y:S01]  /*2b30*/  IMAD.X R121, R0, 0x1, R147, P4 ;  /* 0x0000000100797824 */ /* 0x000fe200020e0693 */
[CC--:B------:R-:W-:Y:S01]  /*2b40*/  LEA.HI R14, R4.reuse, R5.reuse, RZ, 0x3 ;  /* 0x00000005040e7211 */ /* 0x0c0fe200078f18ff */
[----:B------:R-:W-:Y:S01]  /*2b50*/  IMAD.WIDE.U32 R98, R145, R102, R98 ;  /* 0x0000006691627225 */ /* 0x000fe200078e0062 */
[----:B------:R-:W-:Y:S02]  /*2b60*/  LEA.HI R4, R4, R5, RZ, 0x6 ;  /* 0x0000000504047211 */ /* 0x000fe400078f30ff */
[----:B------:R-:W-:Y:S01]  /*2b70*/  LEA.HI R5, R7, R6, RZ, 0x6 ;  /* 0x0000000607057211 */ /* 0x000fe200078f30ff */
[----:B------:R-:W-:Y:S01]  /*2b80*/  IMAD.WIDE.U32 R100, R145, R102, R100 ;  /* 0x0000006691647225 */ /* 0x000fe200078e0064 */
[----:B------:R-:W-:-:S02]  /*2b90*/  SHF.R.S32.HI R4, RZ, 0x6, R4 ;  /* 0x00000006ff047819 */ /* 0x000fc40000011404 */
[----:B------:R-:W-:Y:S01]  /*2ba0*/  SHF.R.S32.HI R8, RZ, 0x6, R5 ;  /* 0x00000006ff087819 */ /* 0x000fe20000011405 */
[----:B------:R-:W-:Y:S01]  /*2bb0*/  IMAD.SHL.U32 R123, R123, 0x2, RZ ;  /* 0x000000027b7b7824 */ /* 0x000fe200078e00ff */
[----:B------:R-:W-:Y:S01]  /*2bc0*/  LOP3.LUT R5, R175, 0x38, R14, 0xf8, !PT ;  /* 0x00000038af057812 */ /* 0x000fe200078ef80e */
[C---:B------:R-:W-:Y:S01]  /*2bd0*/  IMAD R143, R4.reuse, 0x1800, R177 ;  /* 0x00001800048f7824 */ /* 0x040fe200078e02b1 */
[----:B------:R-:W-:Y:S01]  /*2be0*/  LEA.HI R6, R7, R6, RZ, 0x3 ;  /* 0x0000000607067211 */ /* 0x000fe200078f18ff */
[----:B------:R-:W-:Y:S01]  /*2bf0*/  IMAD R141, R4, 0x1800, R179 ;  /* 0x00001800048d7824 */ /* 0x000fe200078e02b3 */
[----:B------:R-:W-:Y:S01]  /*2c00*/  LOP3.LUT R4, R5, R176, RZ, 0x3c, !PT ;  /* 0x000000b005047212 */ /* 0x000fe200078e3cff */
[C---:B------:R-:W-:Y:S01]  /*2c10*/  IMAD R142, R8.reuse, 0x1800, R177 ;  /* 0x00001800088e7824 */ /* 0x040fe200078e02b1 */
[CC--:B------:R-:W-:Y:S01]  /*2c20*/  LEA.HI R28, R13.reuse, R12.reuse, RZ, 0x3 ;  /* 0x0000000c0d1c7211 */ /* 0x0c0fe200078f18ff */
[----:B------:R-:W-:Y:S01]  /*2c30*/  IMAD R139, R8, 0x1800, R179 ;  /* 0x00001800088b7824 */ /* 0x000fe200078e02b3 */
[----:B------:R-:W-:Y:S01]  /*2c40*/  LEA.HI R12, R13, R12, RZ, 0x6 ;  /* 0x0000000c0d0c7211 */ /* 0x000fe200078f30ff */
[----:B------:R-:W-:Y:S01]  /*2c50*/  IMAD.IADD R143, R143, 0x1, R4 ;  /* 0x000000018f8f7824 */ /* 0x000fe200078e0204 */
[----:B------:R-:W-:-:S02]  /*2c60*/  LOP3.LUT R7, R175, 0x38, R6, 0xf8, !PT ;  /* 0x00000038af077812 */ /* 0x000fc400078ef806 */
[C---:B------:R-:W-:Y:S02]  /*2c70*/  LOP3.LUT R9, R173.reuse, 0x38, R14, 0xf8, !PT ;  /* 0x00000038ad097812 */ /* 0x040fe400078ef80e */
[----:B------:R-:W-:Y:S02]  /*2c80*/  LOP3.LUT R4, R173, 0x38, R6, 0xf8, !PT ;  /* 0x00000038ad047812 */ /* 0x000fe400078ef806 */
[----:B------:R-:W-:Y:S02]  /*2c90*/  SHF.R.S32.HI R12, RZ, 0x6, R12 ;  /* 0x00000006ff0c7819 */ /* 0x000fe4000001140c */
[----:B------:R-:W-:Y:S02]  /*2ca0*/  LOP3.LUT R5, R175, 0x38, R28, 0xf8, !PT ;  /* 0x00000038af057812 */ /* 0x000fe400078ef81c */
[----:B------:R-:W-:Y:S01]  /*2cb0*/  LOP3.LUT R7, R7, R176, RZ, 0x3c, !PT ;  /* 0x000000b007077212 */ /* 0x000fe200078e3cff */
[C---:B------:R-:W-:Y:S01]  /*2cc0*/  IMAD R140, R12.reuse, 0x1800, R177 ;  /* 0x000018000c8c7824 */ /* 0x040fe200078e02b1 */
[-C--:B------:R-:W-:Y:S01]  /*2cd0*/  LOP3.LUT R10, R9, R20.reuse, RZ, 0x3c, !PT ;  /* 0x00000014090a7212 */ /* 0x080fe200078e3cff */
[----:B------:R-:W-:Y:S01]  /*2ce0*/  IMAD R138, R12, 0x1800, R179 ;  /* 0x000018000c8a7824 */ /* 0x000fe200078e02b3 */
[----:B------:R-:W-:Y:S01]  /*2cf0*/  LOP3.LUT R4, R4, R20, RZ, 0x3c, !PT ;  /* 0x0000001404047212 */ /* 0x000fe200078e3cff */
[----:B------:R-:W-:Y:S01]  /*2d00*/  IMAD.IADD R142, R142, 0x1, R7 ;  /* 0x000000018e8e7824 */ /* 0x000fe200078e0207 */
[----:B------:R-:W-:Y:S01]  /*2d10*/  SHF.R.S32.HI R9, RZ, 0x1f, R145 ;  /* 0x0000001fff097819 */ /* 0x000fe20000011491 */
[----:B------:R-:W-:Y:S01]  /*2d20*/  IMAD.IADD R141, R141, 0x1, R10 ;  /* 0x000000018d8d7824 */ /* 0x000fe200078e020a */
[----:B------:R-:W-:Y:S01]  /*2d30*/  LOP3.LUT R5, R5, R176, RZ, 0x3c, !PT ;  /* 0x000000b005057212 */ /* 0x000fe200078e3cff */
[----:B------:R-:W-:Y:S01]  /*2d40*/  IMAD.IADD R139, R139, 0x1, R4 ;  /* 0x000000018b8b7824 */ /* 0x000fe200078e0204 */
[----:B------:R-:W-:Y:S01]  /*2d50*/  LOP3.LUT R7, R173, 0x38, R28, 0xf8, !PT ;  /* 0x00000038ad077812 */ /* 0x000fe200078ef81c */
[----:B------:R-:W-:Y:S01]  /*2d60*/  IMAD R4, R9, R96, RZ ;  /* 0x0000006009047224 */ /* 0x000fe200078e02ff */
[----:B------:R-:W-:Y:S01]  /*2d70*/  SEL R0, RZ, 0x20, P2 ;  /* 0x00000020ff007807 */ /* 0x000fe20001000000 */
[----:B------:R-:W-:Y:S01]  /*2d80*/  IMAD.IADD R140, R140, 0x1, R5 ;  /* 0x000000018c8c7824 */ /* 0x000fe200078e0205 */
[----:B------:R-:W-:Y:S01]  /*2d90*/  LOP3.LUT R5, R175, 0x18, R18, 0xf8, !PT ;  /* 0x00000018af057812 */ /* 0x000fe200078ef812 */
[----:B------:R-:W-:Y:S01]  /*2da0*/  IMAD R21, R145, R97, R4 ;  /* 0x0000006191157224 */ /* 0x000fe200078e0204 */
[----:B------:R-:W-:Y:S01]  /*2db0*/  LOP3.LUT R7, R7, R20, RZ, 0x3c, !PT ;  /* 0x0000001407077212 */ /* 0x000fe200078e3cff */
[----:B------:R-:W-:Y:S01]  /*2dc0*/  IMAD R4, R9, R102, RZ ;  /* 0x0000006609047224 */ /* 0x000fe200078e02ff */
[----:B------:R-:W-:Y:S01]  /*2dd0*/  LOP3.LUT R26, R5, R176, RZ, 0x3c, !PT ;  /* 0x000000b0051a7212 */ /* 0x000fe200078e3cff */
[----:B------:R-:W-:Y:S01]  /*2de0*/  IMAD R9, R103, 0x60, RZ ;  /* 0x0000006067097824 */ /* 0x000fe200078e02ff */
[----:B------:R-:W-:Y:S01]  /*2df0*/  SHF.R.S32.HI R117, RZ, 0x3, R14 ;  /* 0x00000003ff757819 */ /* 0x000fe2000001140e */
[----:B------:R-:W-:Y:S01]  /*2e00*/  IMAD.IADD R138, R138, 0x1, R7 ;  /* 0x000000018a8a7824 */ /* 0x000fe200078e0207 */
[----:B------:R-:W-:Y:S01]  /*2e10*/  LOP3.LUT R14, R14, 0xfffffff8, RZ, 0xc0, !PT ;  /* 0xfffffff80e0e7812 */ /* 0x000fe200078ec0ff */
[----:B------:R-:W-:Y:S01]  /*2e20*/  IMAD R7, R91, 0x60, RZ ;  /* 0x000000605b077824 */ /* 0x000fe200078e02ff */
[----:B------:R-:W-:Y:S01]  /*2e30*/  LOP3.LUT R13, R6, 0xfffffff8, RZ, 0xc0, !PT ;  /* 0xfffffff8060d7812 */ /* 0x000fe200078ec0ff */
[----:B------:R-:W-:Y:S01]  /*2e40*/  IMAD R15, R145, R103, R4 ;  /* 0x00000067910f7224 */ /* 0x000fe200078e0204 */
[----:B------:R-:W-:Y:S01]  /*2e50*/  LOP3.LUT R12, R28, 0xfffffff8, RZ, 0xc0, !PT ;  /* 0xfffffff81c0c7812 */ /* 0x000fe200078ec0ff */
[----:B------:R-:W-:Y:S01]  /*2e60*/  IMAD.WIDE.U32 R90, R90, 0x60, RZ ;  /* 0x000000605a5a7825 */ /* 0x000fe200078e00ff */
[----:B------:R-:W-:-:S02]  /*2e70*/  LOP3.LUT R0, R11, R0, RZ, 0xfc, !PT ;  /* 0x000000000b007212 */ /* 0x000fc400078efcff */
[----:B------:R-:W-:Y:S01]  /*2e80*/  SHF.R.S32.HI R116, RZ, 0x3, R6 ;  /* 0x00000003ff747819 */ /* 0x000fe20000011406 */
[----:B------:R-:W-:Y:S01]  /*2e90*/  IMAD.WIDE.U32 R102, R102, 0x60, RZ ;  /* 0x0000006066667825 */ /* 0x000fe200078e00ff */
[----:B------:R-:W-:Y:S02]  /*2ea0*/  SHF.R.S32.HI R113, RZ, 0x3, R28 ;  /* 0x00000003ff717819 */ /* 0x000fe4000001141c */
[----:B------:R-:W-:Y:S01]  /*2eb0*/  LOP3.LUT R11, R11, 0x1, RZ, 0xc0, !PT ;  /* 0x000000010b0b7812 */ /* 0x000fe200078ec0ff */
[----:B------:R-:W-:Y:S01]  /*2ec0*/  IMAD.WIDE.U32 R96, R96, 0x60, RZ ;  /* 0x0000006060607825 */ /* 0x000fe200078e00ff */
[----:B------:R-:W-:Y:S02]  /*2ed0*/  SHF.R.S32.HI R112, RZ, 0x1f, R14 ;  /* 0x0000001fff707819 */ /* 0x000fe4000001140e */
[----:B------:R-:W-:Y:S01]  /*2ee0*/  SHF.R.S32.HI R111, RZ, 0x1f, R13 ;  /* 0x0000001fff6f7819 */ /* 0x000fe2000001140d */
[----:B------:R-:W-:Y:S01]  /*2ef0*/  IMAD.IADD R26, R177, 0x1, R26 ;  /* 0x00000001b11a7824 */ /* 0x000fe200078e021a */
[----:B------:R-:W-:Y:S01]  /*2f00*/  SHF.R.S32.HI R110, RZ, 0x1f, R12 ;  /* 0x0000001fff6e7819 */ /* 0x000fe2000001140c */
[----:B------:R-:W-:Y:S01]  /*2f10*/  IMAD.IADD R132, R91, 0x1, R7 ;  /* 0x000000015b847824 */ /* 0x000fe200078e0207 */
[C---:B------:R-:W-:Y:S01]  /*2f20*/  LOP3.LUT R10, R0.reuse, 0x2, RZ, 0xc0, !PT ;  /* 0x00000002000a7812 */ /* 0x040fe200078ec0ff */
[----:B------:R-:W-:Y:S01]  /*2f30*/  IMAD.IADD R134, R103, 0x1, R9 ;  /* 0x0000000167867824 */ /* 0x000fe200078e0209 */
[C---:B------:R-:W-:Y:S01]  /*2f40*/  LOP3.LUT R9, R0.reuse, 0x4, RZ, 0xc0, !PT ;  /* 0x0000000400097812 */ /* 0x040fe200078ec0ff */
[----:B------:R-:W-:Y:S01]  /*2f50*/  IMAD.IADD R105, R93, 0x1, R21 ;  /* 0x000000015d697824 */ /* 0x000fe200078e0215 */
[C---:B------:R-:W-:Y:S01]  /*2f60*/  LOP3.LUT R8, R0.reuse, 0x8, RZ, 0xc0, !PT ;  /* 0x0000000800087812 */ /* 0x040fe200078ec0ff */
[----:B------:R-:W-:Y:S01]  /*2f70*/  IMAD.IADD R20, R99, 0x1, R15 ;  /* 0x0000000163147824 */ /* 0x000fe200078e020f */
[C---:B------:R-:W-:Y:S01]  /*2f80*/  LOP3.LUT R7, R0.reuse, 0x10, RZ, 0xc0, !PT ;  /* 0x0000001000077812 */ /* 0x040fe200078ec0ff */
[----:B------:R-:W-:Y:S01]  /*2f90*/  IMAD.IADD R133, R97, 0x1, R133 ;  /* 0x0000000161857824 */ /* 0x000fe200078e0285 */
[----:B------:R-:W-:Y:S01]  /*2fa0*/  LOP3.LUT R6, R0, 0x20, RZ, 0xc0, !PT ;  /* 0x0000002000067812 */ /* 0x000fe200078ec0ff */
[----:B------:R-:W-:-:S02]  /*2fb0*/  IMAD.IADD R137, R129, 0x1, R26 ;  /* 0x0000000181897824 */ /* 0x000fc400078e021a */
[----:B------:R-:W-:Y:S02]  /*2fc0*/  IMAD.IADD R21, R21, 0x1, R95 ;  /* 0x0000000115157824 */ /* 0x000fe400078e025f */
[----:B------:R-:W-:Y:S02]  /*2fd0*/  IMAD.IADD R15, R15, 0x1, R101 ;  /* 0x000000010f0f7824 */ /* 0x000fe400078e0265 */
[----:B------:R-:W-:-:S07]  /*2fe0*/  IMAD.IADD R5, R89, 0x1, R3 ;  /* 0x0000000159057824 */ /* 0x000fce00078e0203 */
.L_x_1567:
[----:B0-----:R-:W0:Y:S01]  /*2ff0*/  LDC.64 R114, c[0x0][0x2e8] ;  /* 0x0000ba00ff727b82 */ /* 0x001e220000000a00 */
[----:B--2---:R-:W-:Y:S01]  /*3000*/  VIADD R31, R24, 0xffffffff ;  /* 0xffffffff181f7836 */ /* 0x004fe20000000000 */
[----:B------:R-:W-:Y:S05]  /*3010*/  YIELD ;  /* 0x0000000000007946 */ /* 0x000fea0003800000 */
[----:B------:R-:W-:Y:S01]  /*3020*/  SHF.R.S32.HI R28, RZ, 0x1f, R31 ;  /* 0x0000001fff1c7819 */ /* 0x000fe2000001141f */
[----:B-1----:R-:W1:Y:S01]  /*3030*/  LDC R122, c[0x0][0x3f4] ;  /* 0x0000fd00ff7a7b82 */ /* 0x002e620000000800 */
[-C--:B------:R-:W-:Y:S01]  /*3040*/  IMAD R3, R132, R31.reuse, RZ ;  /* 0x0000001f84037224 */ /* 0x080fe200078e02ff */
[----:B------:R-:W-:Y:S01]  /*3050*/  LOP3.LUT R17, R17, 0xfffffffd, RZ, 0xc0, !PT ;  /* 0xfffffffd11117812 */ /* 0x000fe200078ec0ff */
[----:B------:R-:W-:Y:S01]  /*3060*/  IMAD.WIDE.U32 R124, R90, R31, RZ ;  /* 0x0000001f5a7c7225 */ /* 0x000fe200078e00ff */
[----:B------:R-:W-:Y:S03]  /*3070*/  BSSY B0, `(.L_x_1468) ;  /* 0x00007b4000007945 */ /* 0x000fe60003800000 */
[----:B------:R-:W-:Y:S01]  /*3080*/  IMAD R3, R28, R90, R3 ;  /* 0x0000005a1c037224 */ /* 0x000fe200078e0203 */
[-C--:B------:R-:W-:Y:S01]  /*3090*/  IADD3 R4, P5, R84, R124.reuse, RZ ;  /* 0x0000007c54047210 */ /* 0x080fe20007fbe0ff */
[----:B------:R-:W-:Y:S01]  /*30a0*/  IMAD R38, R16, 0x4800, R137 ;  /* 0x0000480010267824 */ /* 0x000fe200078e0289 */
[----:B------:R-:W-:Y:S01]  /*30b0*/  IADD3 R0, P3, P4, R84, R124, R136 ;  /* 0x0000007c54007210 */ /* 0x000fe20007c7e088 */
[----:B------:R-:W-:-:S02]  /*30c0*/  IMAD.IADD R80, R125, 0x1, R3 ;  /* 0x000000017d507824 */ /* 0x000fc400078e0203 */
[----:B------:R-:W-:Y:S02]  /*30d0*/  IMAD R38, R38, 0x2, R119 ;  /* 0x0000000226267824 */ /* 0x000fe400078e0277 */
[----:B------:R-:W-:Y:S01]  /*30e0*/  IMAD.X R24, R80, 0x1, R27, P5 ;  /* 0x0000000150187824 */ /* 0x000fe200028e061b */
[C---:B0-----:R-:W-:Y:S02]  /*30f0*/  LEA R40, P2, R4.reuse, R114, 0x1 ;  /* 0x0000007204287211 */ /* 0x041fe400078408ff */
[----:B------:R-:W-:Y:S02]  /*3100*/  IADD3.X R3, R27, R80, R135, P3, P4 ;  /* 0x000000501b037210 */ /* 0x000fe40001fe8487 */
[----:B------:R-:W-:Y:S01]  /*3110*/  LEA.HI.X R41, R4, R115, R24, 0x1, P2 ;  /* 0x0000007304297211 */ /* 0x000fe200010f0c18 */
[----:B------:R-:W-:Y:S01]  /*3120*/  IMAD.MOV.U32 R24, RZ, RZ, R31 ;  /* 0x000000ffff187224 */ /* 0x000fe200078e001f */
[----:B------:R-:W-:Y:S02]  /*3130*/  ISETP.GT.AND P3, PT, R31, R128, PT ;  /* 0x000000801f00720c */ /* 0x000fe40003f64270 */
[----:B-1----:R-:W-:-:S02]  /*3140*/  ISETP.GE.AND P2, PT, R122, 0x1, PT ;  /* 0x000000017a00780c */ /* 0x002fc40003f46270 */
[----:B------:R-:W-:-:S04]  /*3150*/  LEA R36, P5, R0, R114, 0x1 ;  /* 0x0000007200247211 */ /* 0x000fc800078a08ff */
[----:B------:R-:W-:Y:S01]  /*3160*/  LEA.HI.X R37, R0, R115, R3, 0x1, P5 ;  /* 0x0000007300257211 */ /* 0x000fe200028f0c03 */
[----:B------:R-:W-:-:S04]  /*3170*/  IMAD R0, R16, 0x4800, R26 ;  /* 0x0000480010007824 */ /* 0x000fc800078e021a */
[----:B------:R-:W-:Y:S01]  /*3180*/  @P3 LOP3.LUT R17, R17, 0x2, RZ, 0xfc, !PT ;  /* 0x0000000211113812 */ /* 0x000fe200078efcff */
[----:B------:R-:W-:Y:S01]  /*3190*/  IMAD R39, R0, 0x2, R119 ;  /* 0x0000000200277824 */ /* 0x000fe200078e0277 */
[----:B------:R-:W-:Y:S06]  /*31a0*/  @!P2 BRA `(.L_x_1469) ;  /* 0x0000007400a0a947 */ /* 0x000fec0003800000 */
[----:B------:R-:W-:Y:S01]  /*31b0*/  ULDC.U8 UR4, c[0x0][0x410] ;  /* 0x0001040000047ab9 */ /* 0x000fe20000000000 */
[-C--:B------:R-:W-:Y:S01]  /*31c0*/  IMAD R3, R133, R31.reuse, RZ ;  /* 0x0000001f85037224 */ /* 0x080fe200078e02ff */
[----:B------:R-:W-:Y:S01]  /*31d0*/  ISETP.NE.AND P2, PT, RZ, UR4, PT ;  /* 0x00000004ff007c0c */ /* 0x000fe2000bf45270 */
[-C--:B------:R-:W-:Y:S02]  /*31e0*/  IMAD R29, R134, R31.reuse, RZ ;  /* 0x0000001f861d7224 */ /* 0x080fe400078e02ff */
[----:B------:R-:W-:Y:S02]  /*31f0*/  IMAD R3, R28, R96, R3 ;  /* 0x000000601c037224 */ /* 0x000fe400078e0203 */
[----:B------:R-:W-:Y:S02]  /*3200*/  IMAD R4, R24, -0x60, R25 ;  /* 0xffffffa018047824 */ /* 0x000fe400078e0219 */
[----:B------:R-:W-:-:S03]  /*3210*/  IMAD.WIDE.U32 R78, R96, R31, RZ ;  /* 0x0000001f604e7225 */ /* 0x000fc600078e00ff */
[----:B------:R-:W-:Y:S01]  /*3220*/  VIMNMX R4, R4, 0x60, PT ;  /* 0x0000006004047848 */ /* 0x000fe20003fe0100 */
[----:B------:R-:W-:Y:S02]  /*3230*/  IMAD R29, R28, R102, R29 ;  /* 0x000000661c1d7224 */ /* 0x000fe400078e021d */
        /* <DEDUP_REMOVED lines=22> */
[----:B------:R-:W-:Y:S01]  /*33a0*/  IADD3 R31, P2, R98, R76, RZ ;  /* 0x0000004c621f7210 */ /* 0x000fe20007f5e0ff */
[----:B------:R-:W-:Y:S01]  /*33b0*/  ULDC.64 UR6, c[0x0][0x400] ;  /* 0x0001000000067ab9 */ /* 0x000fe20000000a00 */
[----:B------:R-:W-:Y:S01]  /*33c0*/  CS2R R124, SRZ ;  /* 0x00000000007c7805 */ /* 0x000fe2000001ff00 */
[----:B------:R-:W-:Y:S01]  /*33d0*/  IMAD.X R30, R0, 0x1, R105, P4 ;  /* 0x00000001001e7824 */ /* 0x000fe200020e0669 */
[----:B------:R-:W-:Y:S01]  /*33e0*/  LEA R28, P4, R29, UR4, 0x1 ;  /* 0x000000041d1c7c11 */ /* 0x000fe2000f8808ff */
[----:B------:R-:W-:Y:S01]  /*33f0*/  IMAD.X R34, R3, 0x1, R20, P2 ;  /* 0x0000000103227824 */ /* 0x000fe200010e0614 */
[----:B------:R-:W-:Y:S02]  /*3400*/  ISETP.GE.AND P2, PT, R160, R122, PT ;  /* 0x0000007aa000720c */ /* 0x000fe40003f46270 */
[----:B------:R-:W-:-:S02]  /*3410*/  CS2R R82, SRZ ;  /* 0x0000000000527805 */ /* 0x000fc4000001ff00 */
[----:B------:R-:W-:Y:S02]  /*3420*/  LEA.HI.X R29, R29, UR5, R30, 0x1, P4 ;  /* 0x000000051d1d7c11 */ /* 0x000fe4000a0f0c1e */
[----:B------:R-:W-:Y:S02]  /*3430*/  CS2R R126, SRZ ;  /* 0x00000000007e7805 */ /* 0x000fe4000001ff00 */
[C---:B------:R-:W-:Y:S02]  /*3440*/  LEA R30, P4, R31.reuse, UR6, 0x1 ;  /* 0x000000061f1e7c11 */ /* 0x040fe4000f8808ff */
[----:B------:R-:W-:Y:S02]  /*3450*/  CS2R R114, SRZ ;  /* 0x0000000000727805 */ /* 0x000fe4000001ff00 */
[----:B------:R-:W-:Y:S02]  /*3460*/  LEA.HI.X R31, R31, UR7, R34, 0x1, P4 ;  /* 0x000000071f1f7c11 */ /* 0x000fe4000a0f0c22 */
[-C--:B------:R-:W-:Y:S01]  /*3470*/  ISETP.GE.AND P4, PT, R171, R122.reuse, PT ;  /* 0x0000007aab00720c */ /* 0x080fe20003f86270 */
[----:B------:R0:W5:Y:S04]  /*3480*/  @!P2 LDG.E.64 R124, desc[UR46][R28.64] ;  /* 0x0000002e1c7ca981 */ /* 0x000168000c1e1b00 */
[----:B------:R0:W5:Y:S01]  /*3490*/  @!P2 LDG.E.64 R126, desc[UR46][R30.64] ;  /* 0x0000002e1e7ea981 */ /* 0x000162000c1e1b00 */
[----:B------:R-:W-:-:S07]  /*34a0*/  ISETP.GE.AND P2, PT, R169, R122, PT ;  /* 0x0000007aa900720c */ /* 0x000fce0003f46270 */
[----:B------:R0:W5:Y:S04]  /*34b0*/  @!P4 LDG.E.64 R82, desc[UR46][R28.64+0x20] ;  /* 0x0000202e1c52c981 */ /* 0x000168000c1e1b00 */
[----:B------:R0:W5:Y:S01]  /*34c0*/  @!P4 LDG.E.64 R114, desc[UR46][R30.64+0x20] ;  /* 0x0000202e1e72c981 */ /* 0x000162000c1e1b00 */
[----:B------:R-:W-:Y:S02]  /*34d0*/  ISETP.GE.AND P4, PT, R170, R122, PT ;  /* 0x0000007aaa00720c */ /* 0x000fe40003f86270 */
[----:B------:R-:W-:Y:S02]  /*34e0*/  CS2R R74, SRZ ;  /* 0x00000000004a7805 */ /* 0x000fe4000001ff00 */
[----:B------:R-:W-:Y:S02]  /*34f0*/  CS2R R80, SRZ ;  /* 0x0000000000507805 */ /* 0x000fe4000001ff00 */
[----:B------:R-:W-:-:S02]  /*3500*/  CS2R R70, SRZ ;  /* 0x0000000000467805 */ /* 0x000fc4000001ff00 */
[----:B------:R-:W-:Y:S01]  /*3510*/  CS2R R72, SRZ ;  /* 0x0000000000487805 */ /* 0x000fe2000001ff00 */
[----:B------:R0:W5:Y:S04]  /*3520*/  @!P2 LDG.E.64 R74, desc[UR46][R28.64+0x40] ;  /* 0x0000402e1c4aa981 */ /* 0x000168000c1e1b00 */
[----:B------:R0:W5:Y:S01]  /*3530*/  @!P2 LDG.E.64 R80, desc[UR46][R30.64+0x40] ;  /* 0x0000402e1e50a981 */ /* 0x000162000c1e1b00 */
[----:B------:R-:W-:-:S03]  /*3540*/  ISETP.GE.AND P2, PT, R168, R122, PT ;  /* 0x0000007aa800720c */ /* 0x000fc60003f46270 */
        /* <DEDUP_REMOVED lines=8> */
[----:B------:R0:W5:Y:S04]  /*35d0*/  @!P2 LDG.E.64 R68, desc[UR46][R30.64+0x80] ;  /* 0x0000802e1e44a981 */ /* 0x000168000c1e1b00 */
[----:B------:R0:W5:Y:S04]  /*35e0*/  @!P4 LDG.E.64 R62, desc[UR46][R28.64+0xa0] ;  /* 0x0000a02e1c3ec981 */ /* 0x000168000c1e1b00 */
[----:B------:R0:W5:Y:S02]  /*35f0*/  @!P4 LDG.E.64 R64, desc[UR46][R30.64+0xa0] ;  /* 0x0000a02e1e40c981 */ /* 0x000164000c1e1b00 */
.L_x_1472:
[----:B------:R-:W-:Y:S05]  /*3600*/  BSYNC B1 ;  /* 0x0000000000017941 */ /* 0x000fea0003800000 */
.L_x_1471:
        /* <DEDUP_REMOVED lines=16> */
[----:B------:R-:W-:Y:S01]  /*3710*/  ULDC.64 UR6, c[0x0][0x400] ;  /* 0x0001000000067ab9 */ /* 0x000fe20000000a00 */
[----:B------:R-:W-:Y:S02]  /*3720*/  CS2R R58, SRZ ;  /* 0x00000000003a7805 */ /* 0x000fe4000001ff00 */
[----:B0-----:R-:W-:Y:S02]  /*3730*/  IADD3.X R29, R105, R0, R108, P2, P5 ;  /* 0x00000000691d7210 */ /* 0x001fe400017ea46c */
[----:B------:R-:W-:Y:S02]  /*3740*/  CS2R R60, SRZ ;  /* 0x00000000003c7805 */ /* 0x000fe4000001ff00 */
[----:B------:R-:W-:-:S04]  /*3750*/  IADD3 R76, P2, P5, R98, R76, R107 ;  /* 0x0000004c624c7210 */ /* 0x000fc80007d5e06b */
[----:B------:R-:W-:Y:S02]  /*3760*/  IADD3.X R3, R20, R3, R106, P2, P5 ;  /* 0x0000000314037210 */ /* 0x000fe400017ea46a */
[----:B------:R-:W-:-:S04]  /*3770*/  LEA R28, P2, R78, UR4, 0x1 ;  /* 0x000000044e1c7c11 */ /* 0x000fc8000f8408ff */
[----:B------:R-:W-:Y:S02]  /*3780*/  LEA.HI.X R29, R78, UR5, R29, 0x1, P2 ;  /* 0x000000054e1d7c11 */ /* 0x000fe400090f0c1d */
        /* <DEDUP_REMOVED lines=30> */
.L_x_1474:
[----:B------:R-:W-:Y:S05]  /*3970*/  BSYNC B1 ;  /* 0x0000000000017941 */ /* 0x000fea0003800000 */
.L_x_1473:
[----:B------:R-:W2:Y:S01]  /*3980*/  LDL R0, [R1+0x3c] ;  /* 0x00003c0001007983 */ /* 0x000ea20000100800 */
[----:B-----5:R-:W-:Y:S02]  /*3990*/  IMAD.MOV.U32 R3, RZ, RZ, R62 ;  /* 0x000000ffff037224 */ /* 0x020fe400078e003e */
[----:B01----:R-:W-:Y:S02]  /*39a0*/  IMAD.MOV.U32 R29, RZ, RZ, R66 ;  /* 0x000000ffff1d7224 */ /* 0x003fe400078e0042 */
[----:B------:R-:W-:-:S03]  /*39b0*/  IMAD.MOV.U32 R28, RZ, RZ, R67 ;  /* 0x000000ffff1c7224 */ /* 0x000fc600078e0043 */
[----:B------:R-:W-:Y:S01]  /*39c0*/  PRMT R210, R210, 0x5410, R29 ;  /* 0x00005410d2d27816 */ /* 0x000fe2000000001d */
[----:B------:R-:W-:Y:S01]  /*39d0*/  IMAD.MOV.U32 R29, RZ, RZ, R83 ;  /* 0x000000ffff1d7224 */ /* 0x000fe200078e0053 */
[----:B------:R-:W-:Y:S01]  /*39e0*/  PRMT R207, R207, 0x5410, R28 ;  /* 0x00005410cfcf7816 */ /* 0x000fe2000000001c */
[----:B------:R-:W-:-:S03]  /*39f0*/  IMAD.MOV.U32 R28, RZ, RZ, R82 ;  /* 0x000000ffff1c7224 */ /* 0x000fc600078e0052 */
[----:B------:R-:W-:Y:S02]  /*3a00*/  PRMT R215, R215, 0x5410, R29 ;  /* 0x00005410d7d77816 */ /* 0x000fe4000000001d */
[----:B------:R-:W-:Y:S02]  /*3a10*/  PRMT R214, R214, 0x5410, R28 ;  /* 0x00005410d6d67816 */ /* 0x000fe4000000001c */
[----:B--2---:R-:W-:Y:S01]  /*3a20*/  R2UR UR4, R0 ;  /* 0x00000000000472ca */ /* 0x004fe200000e0000 */
[----:B------:R-:W-:-:S05]  /*3a30*/  IMAD.MOV.U32 R0, RZ, RZ, R63 ;  /* 0x000000ffff007224 */ /* 0x000fca00078e003f */
[----:B------:R-:W-:Y:S01]  /*3a40*/  PRMT R180, R0, 0x5410, R3 ;  /* 0x0000541000b47816 */ /* 0x000fe20000000003 */
[----:B------:R-:W-:Y:S02]  /*3a50*/  IMAD.MOV.U32 R0, RZ, RZ, R70 ;  /* 0x000000ffff007224 */ /* 0x000fe400078e0046 */
[----:B------:R-:W-:-:S04]  /*3a60*/  IMAD.MOV.U32 R3, RZ, RZ, R71 ;  /* 0x000000ffff037224 */ /* 0x000fc800078e0047 */
[----:B------:R-:W-:Y:S01]  /*3a70*/  UISETP.NE.AND UP0, UPT, UR4, 0x3, UPT ;  /* 0x000000030400788c */ /* 0x000fe2000bf05270 */
[----:B------:R-:W-:Y:S01]  /*3a80*/  PRMT R211, R3, 0x5410, R0 ;  /* 0x0000541003d37816 */ /* 0x000fe20000000000 */
[----:B------:R-:W-:Y:S02]  /*3a90*/  IMAD.MOV.U32 R0, RZ, RZ, R74 ;  /* 0x000000ffff007224 */ /* 0x000fe400078e004a */
[----:B------:R-:W-:Y:S02]  /*3aa0*/  IMAD.MOV.U32 R3, RZ, RZ, R75 ;  /* 0x000000ffff037224 */ /* 0x000fe400078e004b */
[----:B------:R-:W-:Y:S02]  /*3ab0*/  PLOP3.LUT P2, PT, PT, PT, UP0, 0x80, 0x0 ;  /* 0x000000000000781c */ /* 0x000fe40003f4f008 */
        /* <DEDUP_REMOVED lines=69> */
.L_x_1475:
[----:B------:R-:W-:Y:S01]  /*3f10*/  IMAD R3, R16, 0x8, R2 ;  /* 0x0000000810037824 */ /* 0x000fe200078e0202 */
[----:B------:R-:W-:Y:S01]  /*3f20*/  SHF.L.U32 R0, R167, 0x1f, RZ ;  /* 0x0000001fa7007819 */ /* 0x000fe200000006ff */
[----:B------:R-:W-:Y:S03]  /*3f30*/  BSSY B1, `(.L_x_1476) ;  /* 0x0000003000017945 */ /* 0x000fe60003800000 */
[----:B------:R-:W0:Y:S02]  /*3f40*/  SYNCS.PHASECHK.TRANS64.TRYWAIT P5, [R3+URZ+0x2a890], R0 ;  /* 0x02a89000030075a7 */ /* 0x000e2400080a017f */
[----:B0-----:R-:W-:Y:S05]  /*3f50*/  @!P5 BRA `(.L_x_1477) ;  /* 0x0000028800ecd947 */ /* 0x001fea0003800000 */
.L_x_1927:
[----:B------:R-:W-:Y:S05]  /*3f60*/  BSYNC B1 ;  /* 0x0000000000017941 */ /* 0x000fea0003800000 */
.L_x_1476:
        /* <DEDUP_REMOVED lines=9> */
[----:B------:R-:W-:Y:S02]  /*4000*/  SHF.R.U64 R126, R126, 0x10, R127 ;  /* 0x000000107e7e7819 */ /* 0x000fe4000000127f */
[--C-:B------:R-:W-:Y:S02]  /*4010*/  SHF.R.U64 R124, R124, 0x10, R125.reuse ;  /* 0x000000107c7c7819 */ /* 0x100fe4000000127d */
        /* <DEDUP_REMOVED lines=10> */
[----:B------:R-:W-:Y:S01]  /*40c0*/  LOP3.LUT R130, R124, 0xffff0000, RZ, 0xc0, !PT ;  /* 0xffff00007c827812 */ /* 0x000fe200078ec0ff */
        /* <DEDUP_REMOVED lines=34> */
.L_x_1483:
[----:B------:R-:W-:Y:S05]  /*42f0*/  BSYNC B3 ;  /* 0x0000000000037941 */ /* 0x000fea0003800000 */
.L_x_1482:
[----:B--2---:R1:W-:Y:S02]  /*4300*/  STG.E.128 desc[UR46][R40.64], R28 ;  /* 0x0000001c28007986 */ /* 0x0043e4000c101d2e */
.L_x_1481:
[----:B------:R-:W-:Y:S05]  /*4310*/  BSYNC B2 ;  /* 0x0000000000027941 */ /* 0x000fea0003800000 */
.L_x_1480:
[----:B------:R-:W-:Y:S01]  /*4320*/  ISETP.NE.AND P3, PT, R10, RZ, PT ;  /* 0x000000ff0a00720c */ /* 0x000fe20003f65270 */
[----:B------:R-:W-:-:S12]  /*4330*/  BSSY B2, `(.L_x_1484) ;  /* 0x0000037000027945 */ /* 0x000fd80003800000 */
[----:B------:R-:W-:Y:S05]  /*4340*/  @!P3 BRA `(.L_x_1485) ;  /* 0x0000000000d4b947 */ /* 0x000fea0003800000 */
[----:B-1----:R1:W2:Y:S01]  /*4350*/  LDS.128 R28, [R38] ;  /* 0x00000000261c7984 */ /* 0x0022a20000000c00 */
        /* <DEDUP_REMOVED lines=14> */
[C---:B------:R-:W-:Y:S01]  /*4440*/  LOP3.LUT R29, R82.reuse, 0xffff0000, RZ, 0xc0, !PT ;  /* 0xffff0000521d7812 */ /* 0x040fe200078ec0ff */
        /* <DEDUP_REMOVED lines=35> */
.L_x_1487:
[----:B------:R-:W-:Y:S05]  /*4680*/  BSYNC B3 ;  /* 0x0000000000037941 */ /* 0x000fea0003800000 */
.L_x_1486:
[----:B--2---:R2:W-:Y:S02]  /*4690*/  STG.E.128 desc[UR46][R40.64+0x40], R28 ;  /* 0x0000401c28007986 */ /* 0x0045e4000c101d2e */
.L_x_1485:
[----:B------:R-:W-:Y:S05]  /*46a0*/  BSYNC B2 ;  /* 0x0000000000027941 */ /* 0x000fea0003800000 */
.L_x_1484:
[----:B------:R-:W-:Y:S01]  /*46b0*/  ISETP.NE.AND P3, PT, R9, RZ, PT ;  /* 0x000000ff0900720c */ /* 0x000fe20003f65270 */
[----:B------:R-:W-:-:S12]  /*46c0*/  BSSY B2, `(.L_x_1488) ;  /* 0x0000037000027945 */ /* 0x000fd80003800000 */
[----:B------:R-:W-:Y:S05]  /*46d0*/  @!P3 BRA `(.L_x_1489) ;  /* 0x0000000000d4b947 */ /* 0x000fea0003800000 */
[----:B-12---:R1:W2:Y:S01]  /*46e0*/  LDS.128 R28, [R39+0x3000] ;  /* 0x00300000271c7984 */ /* 0x0062a20000000c00 */
        /* <DEDUP_REMOVED lines=50> */
.L_x_1491:
[----:B------:R-:W-:Y:S05]  /*4a10*/  BSYNC B3 ;  /* 0x0000000000037941 */ /* 0x000fea0003800000 */
.L_x_1490:
[----:B--2---:R3:W-:Y:S02]  /*4a20*/  STG.E.128 desc[UR46][R40.64+0x80], R28 ;  /* 0x0000801c28007986 */ /* 0x0047e4000c101d2e */
.L_x_1489:
[----:B------:R-:W-:Y:S05]  /*4a30*/  BSYNC B2 ;  /* 0x0000000000027941 */ /* 0x000fea0003800000 */
.L_x_1488:
[----:B------:R-:W-:Y:S01]  /*4a40*/  ISETP.NE.AND P3, PT, R8, RZ, PT ;  /* 0x000000ff0800720c */ /* 0x000fe20003f65270 */
[----:B------:R-:W-:-:S12]  /*4a50*/  BSSY B2, `(.L_x_1492) ;  /* 0x0000038000027945 */ /* 0x000fd80003800000 */
[----:B------:R-:W-:Y:S05]  /*4a60*/  @!P3 BRA `(.L_x_1493) ;  /* 0x0000000000d8b947 */ /* 0x000fea0003800000 */
[----:B-123--:R1:W2:Y:S01]  /*4a70*/  LDS.128 R28, [R38+0x3000] ;  /* 0x00300000261c7984 */ /* 0x00e2a20000000c00 */
        /* <DEDUP_REMOVED lines=21> */
[----:B------:R-:W-:Y:S02]  /*4bd0*/  PRMT R29, R211, 0x5410, R74 ;  /* 0x00005410d31d7816 */ /* 0x000fe4000000004a */
        /* <DEDUP_REMOVED lines=29> */
.L_x_1495:
[----:B------:R-:W-:Y:S05]  /*4db0*/  BSYNC B3 ;  /* 0x0000000000037941 */ /* 0x000fea0003800000 */
.L_x_1494:
[----:B--2---:R4:W-:Y:S02]  /*4dc0*/  STG.E.128 desc[UR46][R40.64+0xc0], R28 ;  /* 0x0000c01c28007986 */ /* 0x0049e4000c101d2e */
.L_x_1493:
[----:B------:R-:W-:Y:S05]  /*4dd0*/  BSYNC B2 ;  /* 0x0000000000027941 */ /* 0x000fea0003800000 */
.L_x_1492:
        /* <DEDUP_REMOVED lines=11> */
[C---:B------:R-:W-:Y:S01]  /*4e90*/  PRMT R69, R210.reuse, 0x5410, R67 ;  /* 0x00005410d2457816 */ /* 0x040fe20000000043 */
        /* <DEDUP_REMOVED lines=43> */
.L_x_1499:
[----:B------:R-:W-:Y:S05]  /*5150*/  BSYNC B3 ;  /* 0x0000000000037941 */ /* 0x000fea0003800000 */
.L_x_1498:
[----:B--2---:R1:W-:Y:S02]  /*5160*/  STG.E.128 desc[UR46][R40.64+0x100], R28 ;  /* 0x0001001c28007986 */ /* 0x0043e4000c101d2e */
.L_x_1497:
[----:B------:R-:W-:Y:S05]  /*5170*/  BSYNC B2 ;  /* 0x0000000000027941 */ /* 0x000fea0003800000 */
.L_x_1496:
[----:B------:R-:W-:-:S13]  /*5180*/  ISETP.NE.AND P3, PT, R6, RZ, PT ;  /* 0x000000ff0600720c */ /* 0x000fda0003f65270 */
[----:B------:R-:W-:Y:S05]  /*5190*/  @!P3 BRA `(.L_x_1479) ;  /* 0x0000000000d0b947 */ /* 0x000fea0003800000 */
[----:B-1234-:R1:W2:Y:S01]  /*51a0*/  LDS.128 R28, [R38+0x6000] ;  /* 0x00600000261c7984 */ /* 0x01e2a20000000c00 */
[----:B------:R-:W-:Y:S01]  /*51b0*/  ISETP.GE.AND P3, PT, R172, R122, PT ;  /* 0x0000007aac00720c */ /* 0x000fe20003f66270 */
[----:B------:R-:W-:-:S12]  /*51c0*/  BSSY B2, `(.L_x_1500) ;  /* 0x0000030000027945 */ /* 0x000fd80003800000 */
[----:B-1----:R-:W-:Y:S05]  /*51d0*/  @P3 BRA `(.L_x_1501) ;  /* 0x0000000000b83947 */ /* 0x002fea0003800000 */
[----:B------:R-:W-:Y:S02]  /*51e0*/  SHF.R.U64 R66, R62, 0x10, R63 ;  /* 0x000000103e427819 */ /* 0x000fe4000000123f */
[--C-:B------:R-:W-:Y:S02]  /*51f0*/  SHF.R.U64 R62, R64, 0x10, R65.reuse ;  /* 0x00000010403e7819 */ /* 0x100fe40000001241 */
[----:B------:R-:W-:Y:S02]  /*5200*/  PRMT R66, R180, 0x5432, R66 ;  /* 0x00005432b4427816 */ /* 0x000fe40000000042 */
[----:B------:R-:W-:Y:S02]  /*5210*/  PRMT R62, R159, 0x5432, R62 ;  /* 0x000054329f3e7816 */ /* 0x000fe4000000003e */
[----:B------:R-:W-:Y:S02]  /*5220*/  SHF.R.U32.HI R64, RZ, 0x10, R65 ;  /* 0x00000010ff407819 */ /* 0x000fe40000011641 */
[C---:B--2---:R-:W-:Y:S01]  /*5230*/  LOP3.LUT R67, R29.reuse, 0xffff0000, RZ, 0xc0, !PT ;  /* 0xffff00001d437812 */ /* 0x044fe200078ec0ff */
[----:B------:R-:W-:Y:S01]  /*5240*/  IMAD.U32 R29, R29, 0x10000, RZ ;  /* 0x000100001d1d7824 */ /* 0x000fe200078e00ff */
[----:B------:R-:W-:-:S02]  /*5250*/  LOP3.LUT R65, R62, 0xffff0000, RZ, 0xc0, !PT ;  /* 0xffff00003e417812 */ /* 0x000fc400078ec0ff */
        /* <DEDUP_REMOVED lines=20> */
[----:B------:R-:W-:Y:S01]  /*53a0*/  LOP3.LUT R29, R31, 0xffff0000, RZ, 0xc0, !PT ;  /* 0xffff00001f1d7812 */ /* 0x000fe200078ec0ff */
[----:B------:R-:W-:Y:S02]  /*53b0*/  IMAD.U32 R69, R62, 0x10000, RZ ;  /* 0x000100003e457824 */ /* 0x000fe400078e00ff */
[C---:B------:R-:W-:Y:S01]  /*53c0*/  IMAD.U32 R67, R28.reuse, 0x10000, RZ ;  /* 0x000100001c437824 */ /* 0x040fe200078e00ff */
[----:B------:R-:W-:Y:S01]  /*53d0*/  LOP3.LUT R28, R28, 0xffff0000, RZ, 0xc0, !PT ;  /* 0xffff00001c1c7812 */ /* 0x000fe200078ec0ff */
[----:B------:R-:W-:Y:S01]  /*53e0*/  FMUL.FTZ R62, R29, R64 ;  /* 0x000000401d3e7220 */ /* 0x000fe20000410000 */
[----:B------:R-:W-:-:S02]  /*53f0*/  IMAD.U32 R31, R31, 0x10000, RZ ;  /* 0x000100001f1f7824 */ /* 0x000fc400078e00ff */
[-C--:B------:R-:W-:Y:S01]  /*5400*/  FMUL.FTZ R29, R29, R63.reuse ;  /* 0x0000003f1d1d7220 */ /* 0x080fe20000410000 */
[----:B------:R-:W-:Y:S01]  /*5410*/  F2FP.BF16.F32.PACK_AB R30, R70, R30 ;  /* 0x0000001e461e723e */ /* 0x000fe200000010ff */
[C---:B------:R-:W-:Y:S02]  /*5420*/  FFMA.FTZ R63, R31.reuse, R63, -R62 ;  /* 0x0000003f1f3f7223 */ /* 0x040fe4000001083e */
[----:B------:R-:W-:Y:S01]  /*5430*/  FFMA.FTZ R29, R31, R64, R29 ;  /* 0x000000401f1d7223 */ /* 0x000fe2000001001d */
[C---:B------:R-:W-:Y:S01]  /*5440*/  FMUL.FTZ R62, R28.reuse, R69 ;  /* 0x000000451c3e7220 */ /* 0x040fe20000410000 */
[----:B------:R-:W-:-:S03]  /*5450*/  FMUL.FTZ R28, R28, R66 ;  /* 0x000000421c1c7220 */ /* 0x000fc60000410000 */
[----:B------:R-:W-:Y:S01]  /*5460*/  F2FP.BF16.F32.PACK_AB R29, R29, R63 ;  /* 0x0000003f1d1d723e */ /* 0x000fe200000010ff */
[C---:B------:R-:W-:Y:S01]  /*5470*/  FFMA.FTZ R62, R67.reuse, R66, -R62 ;  /* 0x00000042433e7223 */ /* 0x040fe2000001083e */
[----:B------:R-:W-:-:S03]  /*5480*/  FFMA.FTZ R28, R67, R69, R28 ;  /* 0x00000045431c7223 */ /* 0x000fc6000001001c */
[----:B------:R-:W-:Y:S02]  /*5490*/  IMAD.MOV.U32 R31, RZ, RZ, R29 ;  /* 0x000000ffff1f7224 */ /* 0x000fe400078e001d */
[----:B------:R-:W-:Y:S01]  /*54a0*/  F2FP.BF16.F32.PACK_AB R28, R28, R62 ;  /* 0x0000003e1c1c723e */ /* 0x000fe200000010ff */
[----:B------:R-:W-:-:S07]  /*54b0*/  IMAD.MOV.U32 R29, RZ, RZ, R65 ;  /* 0x000000ffff1d7224 */ /* 0x000fce00078e0041 */
.L_x_1501:
[----:B------:R-:W-:Y:S05]  /*54c0*/  BSYNC B2 ;  /* 0x0000000000027941 */ /* 0x000fea0003800000 */
.L_x_1500:
[----:B--2---:R1:W-:Y:S02]  /*54d0*/  STG.E.128 desc[UR46][R40.64+0x140], R28 ;  /* 0x0001401c28007986 */ /* 0x0043e4000c101d2e */
.L_x_1479:
[----:B------:R-:W-:Y:S05]  /*54e0*/  BSYNC B1 ;  /* 0x0000000000017941 */ /* 0x000fea0003800000 */
.L_x_1478:
        /* <DEDUP_REMOVED lines=14> */
[C---:B------:R-:W-:Y:S02]  /*55d0*/  PRMT R41, R205.reuse, 0x5410, R41 ;  /* 0x00005410cd297816 */ /* 0x040fe40000000029 */
        /* <DEDUP_REMOVED lines=38> */
.L_x_1506:
[----:B------:R-:W-:Y:S05]  /*5840*/  BSYNC B2 ;  /* 0x0000000000027941 */ /* 0x000fea0003800000 */
.L_x_1505:
[----:B--2---:R1:W-:Y:S02]  /*5850*/  STG.E.128 desc[UR46][R36.64], R28 ;  /* 0x0000001c24007986 */ /* 0x0043e4000c101d2e */
.L_x_1504:
[----:B------:R-:W-:Y:S05]  /*5860*/  BSYNC B1 ;  /* 0x0000000000017941 */ /* 0x000fea0003800000 */
.L_x_1503:
        /* <DEDUP_REMOVED lines=15> */
[----:B------:R-:W-:Y:S01]  /*5960*/  PRMT R158, R158, 0x5432, R57 ;  /* 0x000054329e9e7816 */ /* 0x000fe20000000039 */
[C---:B------:R-:W-:Y:S01]  /*5970*/  IMAD.U32 R57, R29.reuse, 0x10000, RZ ;  /* 0x000100001d397824 */ /* 0x040fe200078e00ff */
[----:B------:R-:W-:Y:S02]  /*5980*/  LOP3.LUT R63, R29, 0xffff0000, RZ, 0xc0, !PT ;  /* 0xffff00001d3f7812 */ /* 0x000fe400078ec0ff */
[C---:B------:R-:W-:Y:S01]  /*5990*/  LOP3.LUT R29, R41.reuse, 0xffff0000, RZ, 0xc0, !PT ;  /* 0xffff0000291d7812 */ /* 0x040fe200078ec0ff */
[----:B------:R-:W-:Y:S01]  /*59a0*/  IMAD.U32 R60, R158, 0x10000, RZ ;  /* 0x000100009e3c7824 */ /* 0x000fe200078e00ff */
[----:B------:R-:W-:Y:S01]  /*59b0*/  LOP3.LUT R58, R40, 0xffff0000, RZ, 0xc0, !PT ;  /* 0xffff0000283a7812 */ /* 0x000fe200078ec0ff */
[----:B------:R-:W-:Y:S01]  /*59c0*/  IMAD.U32 R41, R41, 0x10000, RZ ;  /* 0x0001000029297824 */ /* 0x000fe200078e00ff */
[----:B------:R-:W-:Y:S01]  /*59d0*/  PRMT R54, R156, 0x5432, R54 ;  /* 0x000054329c367816 */ /* 0x000fe20000000036 */
[CC--:B------:R-:W-:Y:S01]  /*59e0*/  FMUL.FTZ R62, R63.reuse, R29.reuse ;  /* 0x0000001d3f3e7220 */ /* 0x0c0fe20000410000 */
[----:B------:R-:W-:Y:S01]  /*59f0*/  LOP3.LUT R30, R30, 0xffff0000, RZ, 0xc0, !PT ;  /* 0xffff00001e1e7812 */ /* 0x000fe200078ec0ff */
[----:B------:R-:W-:Y:S01]  /*5a00*/  FMUL.FTZ R63, R63, R58 ;  /* 0x0000003a3f3f7220 */ /* 0x000fe20000410000 */
[----:B------:R-:W-:Y:S01]  /*5a10*/  LOP3.LUT R55, R31, 0xffff0000, RZ, 0xc0, !PT ;  /* 0xffff00001f377812 */ /* 0x000fe200078ec0ff */
[----:B------:R-:W-:Y:S01]  /*5a20*/  IMAD.U32 R61, R54, 0x10000, RZ ;  /* 0x00010000363d7824 */ /* 0x000fe200078e00ff */
[----:B------:R-:W-:Y:S01]  /*5a30*/  LOP3.LUT R158, R158, 0xffff0000, RZ, 0xc0, !PT ;  /* 0xffff00009e9e7812 */ /* 0x000fe200078ec0ff */
[----:B------:R-:W-:Y:S01]  /*5a40*/  FFMA.FTZ R63, R57, R29, R63 ;  /* 0x0000001d393f7223 */ /* 0x000fe2000001003f */
[----:B------:R-:W-:Y:S01]  /*5a50*/  LOP3.LUT R54, R54, 0xffff0000, RZ, 0xc0, !PT ;  /* 0xffff000036367812 */ /* 0x000fe200078ec0ff */
[----:B------:R-:W-:Y:S01]  /*5a60*/  FMUL.FTZ R64, R30, R60 ;  /* 0x0000003c1e407220 */ /* 0x000fe20000410000 */
[----:B------:R-:W-:Y:S01]  /*5a70*/  LOP3.LUT R28, R28, 0xffff0000, RZ, 0xc0, !PT ;  /* 0xffff00001c1c7812 */ /* 0x000fe200078ec0ff */
[----:B------:R-:W-:Y:S01]  /*5a80*/  FMUL.FTZ R29, R30, R61 ;  /* 0x0000003d1e1d7220 */ /* 0x000fe20000410000 */
[----:B------:R-:W-:-:S02]  /*5a90*/  IMAD.U32 R40, R40, 0x10000, RZ ;  /* 0x0001000028287824 */ /* 0x000fc400078e00ff */
[----:B------:R-:W-:Y:S01]  /*5aa0*/  FMUL.FTZ R30, R55, R158 ;  /* 0x0000009e371e7220 */ /* 0x000fe20000410000 */
[----:B------:R-:W-:Y:S02]  /*5ab0*/  IMAD.U32 R31, R31, 0x10000, RZ ;  /* 0x000100001f1f7824 */ /* 0x000fe400078e00ff */
[C---:B------:R-:W-:Y:S01]  /*5ac0*/  FFMA.FTZ R64, R56.reuse, R61, -R64 ;  /* 0x0000003d38407223 */ /* 0x040fe20000010840 */
[----:B------:R-:W-:Y:S01]  /*5ad0*/  FFMA.FTZ R29, R56, R60, R29 ;  /* 0x0000003c381d7223 */ /* 0x000fe2000001001d */
[----:B------:R-:W-:Y:S01]  /*5ae0*/  FMUL.FTZ R55, R55, R54 ;  /* 0x0000003637377220 */ /* 0x000fe20000410000 */
[----:B------:R-:W-:Y:S01]  /*5af0*/  FFMA.FTZ R62, R57, R58, -R62 ;  /* 0x0000003a393e7223 */ /* 0x000fe2000001083e */
[CC--:B------:R-:W-:Y:S01]  /*5b00*/  FMUL.FTZ R56, R28.reuse, R41.reuse ;  /* 0x000000291c387220 */ /* 0x0c0fe20000410000 */
        /* <DEDUP_REMOVED lines=9> */
[----:B------:R-:W-:-:S07]  /*5ba0*/  F2FP.BF16.F32.PACK_AB R28, R41, R56 ;  /* 0x00000038291c723e */ /* 0x000fce00000010ff */
.L_x_1510:
[----:B------:R-:W-:Y:S05]  /*5bb0*/  BSYNC B2 ;  /* 0x0000000000027941 */ /* 0x000fea0003800000 */
.L_x_1509:
[----:B--2---:R1:W-:Y:S02]  /*5bc0*/  STG.E.128 desc[UR46][R36.64+0x40], R28 ;  /* 0x0000401c24007986 */ /* 0x0043e4000c101d2e */
.L_x_1508:
[----:B------:R-:W-:Y:S05]  /*5bd0*/  BSYNC B1 ;  /* 0x0000000000017941 */ /* 0x000fea0003800000 */
.L_x_1507:
        /* <DEDUP_REMOVED lines=10> */
[----:B------:R-:W-:Y:S02]  /*5c80*/  SHF.R.U32.HI R54, RZ, 0x10, R53 ;  /* 0x00000010ff367819 */ /* 0x000fe40000011635 */
[----:B------:R-:W-:Y:S02]  /*5c90*/  SHF.R.U32.HI R51, RZ, 0x10, R51 ;  /* 0x00000010ff337819 */ /* 0x000fe40000011633 */
[----:B------:R-:W-:Y:S02]  /*5ca0*/  PRMT R52, R155, 0x5410, R52 ;  /* 0x000054109b347816 */ /* 0x000fe40000000034 */
[----:B------:R-:W-:Y:S01]  /*5cb0*/  PRMT R50, R154, 0x5410, R55 ;  /* 0x000054109a327816 */ /* 0x000fe20000000037 */
[----:B------:R-:W-:Y:S01]  /*5cc0*/  IMAD.U32 R55, R29, 0x10000, RZ ;  /* 0x000100001d377824 */ /* 0x000fe200078e00ff */
[----:B------:R-:W-:-:S02]  /*5cd0*/  PRMT R155, R155, 0x5432, R54 ;  /* 0x000054329b9b7816 */ /* 0x000fc40000000036 */
[----:B------:R-:W-:Y:S02]  /*5ce0*/  PRMT R154, R154, 0x5432, R51 ;  /* 0x000054329a9a7816 */ /* 0x000fe40000000033 */
[----:B------:R-:W-:Y:S01]  /*5cf0*/  LOP3.LUT R41, R30, 0xffff0000, RZ, 0xc0, !PT ;  /* 0xffff00001e297812 */ /* 0x000fe200078ec0ff */
[----:B------:R-:W-:Y:S01]  /*5d00*/  IMAD.U32 R51, R155, 0x10000, RZ ;  /* 0x000100009b337824 */ /* 0x000fe200078e00ff */
[----:B------:R-:W-:Y:S01]  /*5d10*/  LOP3.LUT R53, R29, 0xffff0000, RZ, 0xc0, !PT ;  /* 0xffff00001d357812 */ /* 0x000fe200078ec0ff */
[----:B------:R-:W-:Y:S01]  /*5d20*/  IMAD.U32 R54, R154, 0x10000, RZ ;  /* 0x000100009a367824 */ /* 0x000fe200078e00ff */
[----:B------:R-:W-:Y:S01]  /*5d30*/  LOP3.LUT R58, R52, 0xffff0000, RZ, 0xc0, !PT ;  /* 0xffff0000343a7812 */ /* 0x000fe200078ec0ff */
[C---:B------:R-:W-:Y:S01]  /*5d40*/  FMUL.FTZ R59, R41.reuse, R51 ;  /* 0x00000033293b7220 */ /* 0x040fe20000410000 */
[----:B------:R-:W-:Y:S01]  /*5d50*/  LOP3.LUT R56, R50, 0xffff0000, RZ, 0xc0, !PT ;  /* 0xffff000032387812 */ /* 0x000fe200078ec0ff */
[----:B------:R-:W-:Y:S01]  /*5d60*/  FMUL.FTZ R41, R41, R54 ;  /* 0x0000003629297220 */ /* 0x000fe20000410000 */
[----:B------:R-:W-:Y:S01]  /*5d70*/  LOP3.LUT R30, R31, 0xffff0000, RZ, 0xc0, !PT ;  /* 0xffff00001f1e7812 */ /* 0x000fe200078ec0ff */
[----:B------:R-:W-:Y:S01]  /*5d80*/  FMUL.FTZ R60, R53, R58 ;  /* 0x0000003a353c7220 */ /* 0x000fe20000410000 */
[----:B------:R-:W-:Y:S01]  /*5d90*/  LOP3.LUT R155, R155, 0xffff0000, RZ, 0xc0, !PT ;  /* 0xffff00009b9b7812 */ /* 0x000fe200078ec0ff */
[----:B------:R-:W-:Y:S01]  /*5da0*/  FMUL.FTZ R57, R53, R56 ;  /* 0x0000003835397220 */ /* 0x000fe20000410000 */
[----:B------:R-:W-:Y:S01]  /*5db0*/  LOP3.LUT R154, R154, 0xffff0000, RZ, 0xc0, !PT ;  /* 0xffff00009a9a7812 */ /* 0x000fe200078ec0ff */
[----:B------:R-:W-:Y:S01]  /*5dc0*/  IMAD.U32 R52, R52, 0x10000, RZ ;  /* 0x0001000034347824 */ /* 0x000fe200078e00ff */
[C---:B------:R-:W-:Y:S01]  /*5dd0*/  LOP3.LUT R53, R28.reuse, 0xffff0000, RZ, 0xc0, !PT ;  /* 0xffff00001c357812 */ /* 0x040fe200078ec0ff */
[----:B------:R-:W-:-:S02]  /*5de0*/  IMAD.U32 R29, R28, 0x10000, RZ ;  /* 0x000100001c1d7824 */ /* 0x000fc400078e00ff */
[----:B------:R-:W-:Y:S01]  /*5df0*/  FFMA.FTZ R28, R55, R56, -R60 ;  /* 0x00000038371c7223 */ /* 0x000fe2000001083c */
[----:B------:R-:W-:Y:S02]  /*5e00*/  IMAD.U32 R50, R50, 0x10000, RZ ;  /* 0x0001000032327824 */ /* 0x000fe400078e00ff */
[C---:B------:R-:W-:Y:S01]  /*5e10*/  FFMA.FTZ R54, R40.reuse, R54, -R59 ;  /* 0x0000003628367223 */ /* 0x040fe2000001083b */
[----:B------:R-:W-:Y:S01]  /*5e20*/  FFMA.FTZ R41, R40, R51, R41 ;  /* 0x0000003328297223 */ /* 0x000fe20000010029 */
[CC--:B------:R-:W-:Y:S01]  /*5e30*/  FMUL.FTZ R40, R30.reuse, R155.reuse ;  /* 0x0000009b1e287220 */ /* 0x0c0fe20000410000 */
[----:B------:R-:W-:Y:S01]  /*5e40*/  FMUL.FTZ R56, R30, R154 ;  /* 0x0000009a1e387220 */ /* 0x000fe20000410000 */
[----:B------:R-:W-:Y:S01]  /*5e50*/  FMUL.FTZ R30, R53, R52 ;  /* 0x00000034351e7220 */ /* 0x000fe20000410000 */
[----:B------:R-:W-:Y:S02]  /*5e60*/  IMAD.U32 R31, R31, 0x10000, RZ ;  /* 0x000100001f1f7824 */ /* 0x000fe400078e00ff */
[----:B------:R-:W-:Y:S01]  /*5e70*/  FMUL.FTZ R53, R53, R50 ;  /* 0x0000003235357220 */ /* 0x000fe20000410000 */
[----:B------:R-:W-:Y:S01]  /*5e80*/  FFMA.FTZ R55, R55, R58, R57 ;  /* 0x0000003a37377223 */ /* 0x000fe20000010039 */
[----:B------:R-:W-:Y:S01]  /*5e90*/  FFMA.FTZ R30, R29, R50, -R30 ;  /* 0x000000321d1e7223 */ /* 0x000fe2000001081e */
[----:B------:R-:W-:Y:S01]  /*5ea0*/  FFMA.FTZ R40, R31, R154, -R40 ;  /* 0x0000009a1f287223 */ /* 0x000fe20000010828 */
[----:B------:R-:W-:Y:S01]  /*5eb0*/  FFMA.FTZ R53, R29, R52, R53 ;  /* 0x000000341d357223 */ /* 0x000fe20000010035 */
[----:B------:R-:W-:Y:S01]  /*5ec0*/  FFMA.FTZ R31, R31, R155, R56 ;  /* 0x0000009b1f1f7223 */ /* 0x000fe20000010038 */
[----:B------:R-:W-:-:S02]  /*5ed0*/  F2FP.BF16.F32.PACK_AB R54, R41, R54 ;  /* 0x000000362936723e */ /* 0x000fc400000010ff */
[----:B------:R-:W-:Y:S02]  /*5ee0*/  F2FP.BF16.F32.PACK_AB R29, R55, R28 ;  /* 0x0000001c371d723e */ /* 0x000fe400000010ff */
[----:B------:R-:W-:Y:S01]  /*5ef0*/  F2FP.BF16.F32.PACK_AB R28, R53, R30 ;  /* 0x0000001e351c723e */ /* 0x000fe200000010ff */
[----:B------:R-:W-:Y:S01]  /*5f00*/  IMAD.MOV.U32 R30, RZ, RZ, R54 ;  /* 0x000000ffff1e7224 */ /* 0x000fe200078e0036 */
[----:B------:R-:W-:-:S07]  /*5f10*/  F2FP.BF16.F32.PACK_AB R31, R31, R40 ;  /* 0x000000281f1f723e */ /* 0x000fce00000010ff */
.L_x_1514:
[----:B------:R-:W-:Y:S05]  /*5f20*/  BSYNC B2 ;  /* 0x0000000000027941 */ /* 0x000fea0003800000 */
.L_x_1513:
[----:B--2---:R1:W-:Y:S02]  /*5f30*/  STG.E.128 desc[UR46][R36.64+0x80], R28 ;  /* 0x0000801c24007986 */ /* 0x0043e4000c101d2e */
.L_x_1512:
[----:B------:R-:W-:Y:S05]  /*5f40*/  BSYNC B1 ;  /* 0x0000000000017941 */ /* 0x000fea0003800000 */
.L_x_1511:
        /* <DEDUP_REMOVED lines=11> */
[----:B------:R-:W-:Y:S02]  /*6000*/  PRMT R50, R153, 0x5410, R50 ;  /* 0x0000541099327816 */ /* 0x000fe40000000032 */
[----:B------:R-:W-:Y:S02]  /*6010*/  SHF.R.U32.HI R48, RZ, 0x10, R49 ;  /* 0x00000010ff307819 */ /* 0x000fe40000011631 */
[----:B------:R-:W-:-:S02]  /*6020*/  PRMT R41, R152, 0x5432, R41 ;  /* 0x0000543298297816 */ /* 0x000fc40000000029 */
[----:B------:R-:W-:Y:S02]  /*6030*/  PRMT R152, R152, 0x5410, R47 ;  /* 0x0000541098987816 */ /* 0x000fe4000000002f */
[----:B------:R-:W-:Y:S02]  /*6040*/  LOP3.LUT R47, R29, 0xffff0000, RZ, 0xc0, !PT ;  /* 0xffff00001d2f7812 */ /* 0x000fe400078ec0ff */
[----:B------:R-:W-:Y:S01]  /*6050*/  LOP3.LUT R52, R50, 0xffff0000, RZ, 0xc0, !PT ;  /* 0xffff000032347812 */ /* 0x000fe200078ec0ff */
[----:B------:R-:W-:Y:S01]  /*6060*/  IMAD.U32 R51, R152, 0x10000, RZ ;  /* 0x0001000098337824 */ /* 0x000fe200078e00ff */
[----:B------:R-:W-:Y:S01]  /*6070*/  PRMT R153, R153, 0x5432, R48 ;  /* 0x0000543299997816 */ /* 0x000fe20000000030 */
[----:B------:R-:W-:Y:S01]  /*6080*/  IMAD.U32 R48, R29, 0x10000, RZ ;  /* 0x000100001d307824 */ /* 0x000fe200078e00ff */
[----:B------:R-:W-:Y:S01]  /*6090*/  LOP3.LUT R49, R41, 0xffff0000, RZ, 0xc0, !PT ;  /* 0xffff000029317812 */ /* 0x000fe200078ec0ff */
[----:B------:R-:W-:Y:S01]  /*60a0*/  FMUL.FTZ R55, R47, R52 ;  /* 0x000000342f377220 */ /* 0x000fe20000410000 */
[----:B------:R-:W-:Y:S01]  /*60b0*/  LOP3.LUT R46, R30, 0xffff0000, RZ, 0xc0, !PT ;  /* 0xffff00001e2e7812 */ /* 0x000fe200078ec0ff */
[----:B------:R-:W-:Y:S01]  /*60c0*/  IMAD.U32 R53, R153, 0x10000, RZ ;  /* 0x0001000099357824 */ /* 0x000fe200078e00ff */
[----:B------:R-:W-:Y:S01]  /*60d0*/  LOP3.LUT R30, R31, 0xffff0000, RZ, 0xc0, !PT ;  /* 0xffff00001f1e7812 */ /* 0x000fe200078ec0ff */
[-C--:B------:R-:W-:Y:S01]  /*60e0*/  FMUL.FTZ R57, R47, R49.reuse ;  /* 0x000000312f397220 */ /* 0x080fe20000410000 */
[C---:B------:R-:W-:Y:S01]  /*60f0*/  IMAD.U32 R29, R28.reuse, 0x10000, RZ ;  /* 0x000100001c1d7824 */ /* 0x040fe200078e00ff */
[----:B------:R-:W-:Y:S01]  /*6100*/  LOP3.LUT R47, R28, 0xffff0000, RZ, 0xc0, !PT ;  /* 0xffff00001c2f7812 */ /* 0x000fe200078ec0ff */
[----:B------:R-:W-:Y:S01]  /*6110*/  FFMA.FTZ R28, R48, R49, -R55 ;  /* 0x00000031301c7223 */ /* 0x000fe20000010837 */
[----:B------:R-:W-:Y:S01]  /*6120*/  LOP3.LUT R153, R153, 0xffff0000, RZ, 0xc0, !PT ;  /* 0xffff000099997812 */ /* 0x000fe200078ec0ff */
[----:B------:R-:W-:Y:S01]  /*6130*/  FMUL.FTZ R59, R46, R53 ;  /* 0x000000352e3b7220 */ /* 0x000fe20000410000 */
[----:B------:R-:W-:Y:S01]  /*6140*/  LOP3.LUT R152, R152, 0xffff0000, RZ, 0xc0, !PT ;  /* 0xffff000098987812 */ /* 0x000fe200078ec0ff */
[----:B------:R-:W-:Y:S01]  /*6150*/  FMUL.FTZ R49, R46, R51 ;  /* 0x000000332e317220 */ /* 0x000fe20000410000 */
[----:B------:R-:W-:-:S02]  /*6160*/  IMAD.U32 R50, R50, 0x10000, RZ ;  /* 0x0001000032327824 */ /* 0x000fc400078e00ff */
[----:B------:R-:W-:Y:S01]  /*6170*/  FFMA.FTZ R57, R48, R52, R57 ;  /* 0x0000003430397223 */ /* 0x000fe20000010039 */
[----:B------:R-:W-:Y:S02]  /*6180*/  IMAD.U32 R46, R41, 0x10000, RZ ;  /* 0x00010000292e7824 */ /* 0x000fe400078e00ff */
[C---:B------:R-:W-:Y:S01]  /*6190*/  FMUL.FTZ R48, R30.reuse, R153 ;  /* 0x000000991e307220 */ /* 0x040fe20000410000 */
[----:B------:R-:W-:Y:S01]  /*61a0*/  FMUL.FTZ R52, R30, R152 ;  /* 0x000000981e347220 */ /* 0x000fe20000410000 */
[C---:B------:R-:W-:Y:S01]  /*61b0*/  FFMA.FTZ R59, R40.reuse, R51, -R59 ;  /* 0x00000033283b7223 */ /* 0x040fe2000001083b */
[----:B------:R-:W-:Y:S01]  /*61c0*/  FMUL.FTZ R30, R47, R50 ;  /* 0x000000322f1e7220 */ /* 0x000fe20000410000 */
[----:B------:R-:W-:Y:S02]  /*61d0*/  IMAD.U32 R31, R31, 0x10000, RZ ;  /* 0x000100001f1f7824 */ /* 0x000fe400078e00ff */
[----:B------:R-:W-:Y:S01]  /*61e0*/  FFMA.FTZ R40, R40, R53, R49 ;  /* 0x0000003528287223 */ /* 0x000fe20000010031 */
[-C--:B------:R-:W-:Y:S01]  /*61f0*/  FMUL.FTZ R47, R47, R46.reuse ;  /* 0x0000002e2f2f7220 */ /* 0x080fe20000410000 */
[----:B------:R-:W-:Y:S01]  /*6200*/  FFMA.FTZ R30, R29, R46, -R30 ;  /* 0x0000002e1d1e7223 */ /* 0x000fe2000001081e */
[C---:B------:R-:W-:Y:S01]  /*6210*/  FFMA.FTZ R48, R31.reuse, R152, -R48 ;  /* 0x000000981f307223 */ /* 0x040fe20000010830 */
[----:B------:R-:W-:Y:S01]  /*6220*/  FFMA.FTZ R31, R31, R153, R52 ;  /* 0x000000991f1f7223 */ /* 0x000fe20000010034 */
[----:B------:R-:W-:Y:S01]  /*6230*/  FFMA.FTZ R47, R29, R50, R47 ;  /* 0x000000321d2f7223 */ /* 0x000fe2000001002f */
[----:B------:R-:W-:-:S02]  /*6240*/  F2FP.BF16.F32.PACK_AB R40, R40, R59 ;  /* 0x0000003b2828723e */ /* 0x000fc400000010ff */
[----:B------:R-:W-:Y:S02]  /*6250*/  F2FP.BF16.F32.PACK_AB R29, R57, R28 ;  /* 0x0000001c391d723e */ /* 0x000fe400000010ff */
[----:B------:R-:W-:Y:S01]  /*6260*/  F2FP.BF16.F32.PACK_AB R28, R47, R30 ;  /* 0x0000001e2f1c723e */ /* 0x000fe200000010ff */
[----:B------:R-:W-:Y:S01]  /*6270*/  IMAD.MOV.U32 R30, RZ, RZ, R40 ;  /* 0x000000ffff1e7224 */ /* 0x000fe200078e0028 */
[----:B------:R-:W-:-:S07]  /*6280*/  F2FP.BF16.F32.PACK_AB R31, R31, R48 ;  /* 0x000000301f1f723e */ /* 0x000fce00000010ff */
.L_x_1518:
[----:B------:R-:W-:Y:S05]  /*6290*/  BSYNC B2 ;  /* 0x0000000000027941 */ /* 0x000fea0003800000 */
.L_x_1517:
[----:B--2---:R1:W-:Y:S02]  /*62a0*/  STG.E.128 desc[UR46][R36.64+0xc0], R28 ;  /* 0x0000c01c24007986 */ /* 0x0043e4000c101d2e */
.L_x_1516:
[----:B------:R-:W-:Y:S05]  /*62b0*/  BSYNC B1 ;  /* 0x0000000000017941 */ /* 0x000fea0003800000 */
.L_x_1515:
        /* <DEDUP_REMOVED lines=13> */
[----:B------:R-:W-:-:S02]  /*6390*/  PRMT R43, R78, 0x5410, R49 ;  /* 0x000054104e2b7816 */ /* 0x000fc40000000031 */
[----:B------:R-:W-:Y:S02]  /*63a0*/  PRMT R79, R79, 0x5432, R44 ;  /* 0x000054324f4f7816 */ /* 0x000fe4000000002c */
        /* <DEDUP_REMOVED lines=9> */
[C---:B------:R-:W-:Y:S01]  /*6440*/  LOP3.LUT R39, R31.reuse, 0xffff0000, RZ, 0xc0, !PT ;  /* 0xffff00001f277812 */ /* 0x040fe200078ec0ff */
[----:B------:R-:W-:Y:S01]  /*6450*/  IMAD.U32 R30, R31, 0x10000, RZ ;  /* 0x000100001f1e7824 */ /* 0x000fe200078e00ff */
[----:B------:R-:W-:Y:S01]  /*6460*/  LOP3.LUT R79, R79, 0xffff0000, RZ, 0xc0, !PT ;  /* 0xffff00004f4f7812 */ /* 0x000fe200078ec0ff */
[----:B------:R-:W-:Y:S01]  /*6470*/  IMAD.U32 R31, R29, 0x10000, RZ ;  /* 0x000100001d1f7824 */ /* 0x000fe200078e00ff */
[----:B------:R-:W-:Y:S01]  /*6480*/  LOP3.LUT R78, R78, 0xffff0000, RZ, 0xc0, !PT ;  /* 0xffff00004e4e7812 */ /* 0x000fe200078ec0ff */
[----:B------:R-:W-:-:S02]  /*6490*/  IMAD.U32 R29, R28, 0x10000, RZ ;  /* 0x000100001c1d7824 */ /* 0x000fc400078e00ff */
[C---:B------:R-:W-:Y:S01]  /*64a0*/  FMUL.FTZ R50, R40.reuse, R47 ;  /* 0x0000002f28327220 */ /* 0x040fe20000410000 */
[C---:B------:R-:W-:Y:S01]  /*64b0*/  FFMA.FTZ R52, R41.reuse, R45, -R52 ;  /* 0x0000002d29347223 */ /* 0x040fe20000010834 */
[----:B------:R-:W-:Y:S01]  /*64c0*/  FMUL.FTZ R40, R40, R44 ;  /* 0x0000002c28287220 */ /* 0x000fe20000410000 */
[----:B------:R-:W-:Y:S01]  /*64d0*/  LOP3.LUT R28, R28, 0xffff0000, RZ, 0xc0, !PT ;  /* 0xffff00001c1c7812 */ /* 0x000fe200078ec0ff */
[----:B------:R-:W-:Y:S01]  /*64e0*/  FFMA.FTZ R41, R41, R48, R42 ;  /* 0x0000003029297223 */ /* 0x000fe2000001002a */
[----:B------:R-:W-:Y:S02]  /*64f0*/  IMAD.U32 R46, R46, 0x10000, RZ ;  /* 0x000100002e2e7824 */ /* 0x000fe400078e00ff */
[----:B------:R-:W-:Y:S01]  /*6500*/  FMUL.FTZ R45, R39, R79 ;  /* 0x0000004f272d7220 */ /* 0x000fe20000410000 */
[----:B------:R-:W-:Y:S02]  /*6510*/  IMAD.U32 R43, R43, 0x10000, RZ ;  /* 0x000100002b2b7824 */ /* 0x000fe400078e00ff */
[----:B------:R-:W-:Y:S01]  /*6520*/  FMUL.FTZ R42, R39, R78 ;  /* 0x0000004e272a7220 */ /* 0x000fe20000410000 */
[C---:B------:R-:W-:Y:S01]  /*6530*/  FFMA.FTZ R50, R31.reuse, R44, -R50 ;  /* 0x0000002c1f327223 */ /* 0x040fe20000010832 */
[----:B------:R-:W-:Y:S01]  /*6540*/  FFMA.FTZ R47, R31, R47, R40 ;  /* 0x0000002f1f2f7223 */ /* 0x000fe20000010028 */
        /* <DEDUP_REMOVED lines=10> */
[----:B------:R-:W-:-:S07]  /*65f0*/  IMAD.MOV.U32 R31, RZ, RZ, R42 ;  /* 0x000000ffff1f7224 */ /* 0x000fce00078e002a */
.L_x_1522:
[----:B------:R-:W-:Y:S05]  /*6600*/  BSYNC B2 ;  /* 0x0000000000027941 */ /* 0x000fea0003800000 */
.L_x_1521:
[----:B--2---:R1:W-:Y:S02]  /*6610*/  STG.E.128 desc[UR46][R36.64+0x100], R28 ;  /* 0x0001001c24007986 */ /* 0x0043e4000c101d2e */
.L_x_1520:
[----:B------:R-:W-:Y:S05]  /*6620*/  BSYNC B1 ;  /* 0x0000000000017941 */ /* 0x000fea0003800000 */
.L_x_1519:
        /* <DEDUP_REMOVED lines=8> */
[--C-:B------:R-:W-:Y:S01]  /*66b0*/  SHF.R.U64 R42, R34, 0x10, R35.reuse ;  /* 0x00000010222a7819 */ /* 0x100fe20000001223 */
        /* <DEDUP_REMOVED lines=43> */
.L_x_1524:
[----:B------:R-:W-:Y:S05]  /*6970*/  BSYNC B1 ;  /* 0x0000000000017941 */ /* 0x000fea0003800000 */
.L_x_1523:
[----:B--2---:R1:W-:Y:S01]  /*6980*/  STG.E.128 desc[UR46][R36.64+0x140], R28 ;  /* 0x0001401c24007986 */ /* 0x0043e2000c101d2e */
[----:B------:R-:W-:Y:S05]  /*6990*/  BRA `(.L_x_1502) ;  /* 0x0000004000847947 */ /* 0x000fea0003800000 */
.L_x_1470:
        /* <DEDUP_REMOVED lines=18> */
[----:B------:R-:W-:Y:S02]  /*6ac0*/  IADD3 R28, P3, R100, R76, RZ ;  /* 0x0000004c641c7210 */ /* 0x000fe40007f7e0ff */
[----:B------:R-:W-:Y:S02]  /*6ad0*/  CS2R R38, SRZ ;  /* 0x0000000000267805 */ /* 0x000fe4000001ff00 */
[----:B------:R-:W-:Y:S01]  /*6ae0*/  CS2R R36, SRZ ;  /* 0x0000000000247805 */ /* 0x000fe2000001ff00 */
[----:B------:R-:W-:Y:S01]  /*6af0*/  IMAD.X R30, R0, 0x1, R21, P2 ;  /* 0x00000001001e7824 */ /* 0x000fe200010e0615 */
[----:B------:R-:W-:Y:S02]  /*6b00*/  LEA R52, P2, R29, UR4, 0x1 ;  /* 0x000000041d347c11 */ /* 0x000fe4000f8408ff */
[----:B------:R-:W-:-:S02]  /*6b10*/  CS2R R50, SRZ ;  /* 0x0000000000327805 */ /* 0x000fc4000001ff00 */
[----:B------:R-:W-:Y:S02]  /*6b20*/  CS2R R48, SRZ ;  /* 0x0000000000307805 */ /* 0x000fe4000001ff00 */
[----:B------:R-:W-:Y:S01]  /*6b30*/  LEA.HI.X R53, R29, UR5, R30, 0x1, P2 ;  /* 0x000000051d357c11 */ /* 0x000fe200090f0c1e */
[----:B------:R-:W-:Y:S01]  /*6b40*/  ULDC.64 UR4, c[0x0][0x400] ;  /* 0x0001000000047ab9 */ /* 0x000fe20000000a00 */
[----:B------:R-:W-:Y:S01]  /*6b50*/  ISETP.GE.AND P2, PT, R18, R122, PT ;  /* 0x0000007a1200720c */ /* 0x000fe20003f46270 */
[----:B------:R-:W-:Y:S01]  /*6b60*/  IMAD.X R29, R3, 0x1, R15, P3 ;  /* 0x00000001031d7824 */ /* 0x000fe200018e060f */
[----:B------:R-:W-:-:S04]  /*6b70*/  LEA R56, P3, R28, UR4, 0x1 ;  /* 0x000000041c387c11 */ /* 0x000fc8000f8608ff */
[----:B------:R-:W-:Y:S02]  /*6b80*/  LEA.HI.X R57, R28, UR5, R29, 0x1, P3 ;  /* 0x000000051c397c11 */ /* 0x000fe400098f0c1d */
[----:B------:R-:W-:-:S05]  /*6b90*/  ISETP.GE.AND P3, PT, R165, R122, PT ;  /* 0x0000007aa500720c */ /* 0x000fca0003f66270 */
[----:B------:R0:W5:Y:S04]  /*6ba0*/  @!P2 LDG.E.128 R36, desc[UR46][R52.64] ;  /* 0x0000002e3424a981 */ /* 0x000168000c1e1d00 */
[----:B------:R0:W5:Y:S01]  /*6bb0*/  @!P2 LDG.E.128 R48, desc[UR46][R56.64] ;  /* 0x0000002e3830a981 */ /* 0x000162000c1e1d00 */
[----:B------:R-:W-:Y:S02]  /*6bc0*/  ISETP.GE.AND P2, PT, R166, R122, PT ;  /* 0x0000007aa600720c */ /* 0x000fe40003f46270 */
        /* <DEDUP_REMOVED lines=8> */
[----:B------:R0:W5:Y:S04]  /*6c50*/  @!P3 LDG.E.128 R32, desc[UR46][R52.64+0x40] ;  /* 0x0000402e3420b981 */ /* 0x000168000c1e1d00 */
[----:B------:R0:W5:Y:S04]  /*6c60*/  @!P2 LDG.E.128 R28, desc[UR46][R52.64+0x80] ;  /* 0x0000802e341ca981 */ /* 0x000168000c1e1d00 */
[----:B------:R0:W5:Y:S04]  /*6c70*/  @!P3 LDG.E.128 R44, desc[UR46][R56.64+0x40] ;  /* 0x0000402e382cb981 */ /* 0x000168000c1e1d00 */
[----:B------:R0:W5:Y:S02]  /*6c80*/  @!P2 LDG.E.128 R40, desc[UR46][R56.64+0x80] ;  /* 0x0000802e3828a981 */ /* 0x000164000c1e1d00 */
.L_x_1526:
[----:B------:R-:W-:Y:S05]  /*6c90*/  BSYNC B1 ;  /* 0x0000000000017941 */ /* 0x000fea0003800000 */
.L_x_1525:
        /* <DEDUP_REMOVED lines=18> */
[----:B------:R-:W-:Y:S02]  /*6dc0*/  IADD3.X R53, R21, R0, R108, P2, P5 ;  /* 0x0000000015357210 */ /* 0x000fe400017ea46c */
[----:B------:R-:W-:Y:S02]  /*6dd0*/  CS2R R60, SRZ ;  /* 0x00000000003c7805 */ /* 0x000fe4000001ff00 */
[----:B------:R-:W-:Y:S02]  /*6de0*/  IADD3 R0, P2, P5, R100, R76, R107 ;  /* 0x0000004c64007210 */ /* 0x000fe40007d5e06b */
[----:B------:R-:W-:-:S02]  /*6df0*/  CS2R R74, SRZ ;  /* 0x00000000004a7805 */ /* 0x000fc4000001ff00 */
[----:B------:R-:W-:Y:S02]  /*6e00*/  CS2R R72, SRZ ;  /* 0x0000000000487805 */ /* 0x000fe4000001ff00 */
[----:B------:R-:W-:Y:S02]  /*6e10*/  IADD3.X R3, R15, R3, R106, P2, P5 ;  /* 0x000000030f037210 */ /* 0x000fe400017ea46a */
[----:B------:R-:W-:-:S04]  /*6e20*/  LEA R76, P2, R78, UR4, 0x1 ;  /* 0x000000044e4c7c11 */ /* 0x000fc8000f8408ff */
[----:B------:R-:W-:Y:S02]  /*6e30*/  LEA.HI.X R77, R78, UR5, R53, 0x1, P2 ;  /* 0x000000054e4d7c11 */ /* 0x000fe400090f0c35 */
        /* <DEDUP_REMOVED lines=19> */
.L_x_1528:
[----:B------:R-:W-:Y:S05]  /*6f70*/  BSYNC B1 ;  /* 0x0000000000017941 */ /* 0x000fea0003800000 */
.L_x_1527:
[----:B------:R-:W2:Y:S01]  /*6f80*/  LDL R0, [R1+0x3c] ;  /* 0x00003c0001007983 */ /* 0x000ea20000100800 */
[----:B-----5:R-:W-:Y:S02]  /*6f90*/  IMAD.MOV.U32 R3, RZ, RZ, R30 ;  /* 0x000000ffff037224 */ /* 0x020fe400078e001e */
[----:B0-----:R-:W-:Y:S02]  /*6fa0*/  IMAD.MOV.U32 R77, RZ, RZ, R28 ;  /* 0x000000ffff4d7224 */ /* 0x001fe400078e001c */
[----:B------:R-:W-:-:S05]  /*6fb0*/  IMAD.MOV.U32 R76, RZ, RZ, R29 ;  /* 0x000000ffff4c7224 */ /* 0x000fca00078e001d */
[----:B------:R-:W-:Y:S01]  /*6fc0*/  PRMT R218, R77, 0x5410, R76 ;  /* 0x000054104dda7816 */ /* 0x000fe2000000004c */
[----:B------:R-:W-:Y:S02]  /*6fd0*/  IMAD.MOV.U32 R76, RZ, RZ, R38 ;  /* 0x000000ffff4c7224 */ /* 0x000fe400078e0026 */
[----:B------:R-:W-:-:S05]  /*6fe0*/  IMAD.MOV.U32 R77, RZ, RZ, R39 ;  /* 0x000000ffff4d7224 */ /* 0x000fca00078e0027 */
[----:B------:R-:W-:Y:S02]  /*6ff0*/  PRMT R207, R77, 0x5410, R76 ;  /* 0x000054104dcf7816 */ /* 0x000fe4000000004c */
[----:B--2---:R-:W-:Y:S01]  /*7000*/  R2UR UR4, R0 ;  /* 0x00000000000472ca */ /* 0x004fe200000e0000 */
[----:B------:R-:W-:-:S05]  /*7010*/  IMAD.MOV.U32 R0, RZ, RZ, R31 ;  /* 0x000000ffff007224 */ /* 0x000fca00078e001f */
[----:B------:R-:W-:Y:S01]  /*7020*/  PRMT R217, R3, 0x5410, R0 ;  /* 0x0000541003d97816 */ /* 0x000fe20000000000 */
[----:B------:R-:W-:Y:S02]  /*7030*/  IMAD.MOV.U32 R3, RZ, RZ, R34 ;  /* 0x000000ffff037224 */ /* 0x000fe400078e0022 */
[----:B------:R-:W-:-:S03]  /*7040*/  IMAD.MOV.U32 R0, RZ, RZ, R35 ;  /* 0x000000ffff007224 */ /* 0x000fc600078e0023 */
[----:B------:R0:W-:Y:S01]  /*7050*/  STL.S16 [R1+0x7a], R3 ;  /* 0x00007a0301007387 */ /* 0x0001e20000100600 */
[----:B------:R-:W-:-:S03]  /*7060*/  UISETP.NE.AND UP0, UPT, UR4, 0x3, UPT ;  /* 0x000000030400788c */ /* 0x000fc6000bf05270 */
[----:B------:R1:W-:Y:S03]  /*7070*/  STL.S16 [R1+0x78], R0 ;  /* 0x0000780001007387 */ /* 0x0003e60000100600 */
[----:B------:R-:W-:Y:S01]  /*7080*/  PLOP3.LUT P2, PT, PT, PT, UP0, 0x80, 0x0 ;  /* 0x000000000000781c */ /* 0x000fe20003f4f008 */
[----:B0-----:R-:W-:Y:S02]  /*7090*/  IMAD.MOV.U32 R3, RZ, RZ, R33 ;  /* 0x000000ffff037224 */ /* 0x001fe400078e0021 */
[----:B-1----:R-:W-:-:S05]  /*70a0*/  IMAD.MOV.U32 R0, RZ, RZ, R32 ;  /* 0x000000ffff007224 */ /* 0x002fca00078e0020 */
[----:B------:R0:W-:Y:S04]  /*70b0*/  STL.S16 [R1+0x8e], R0 ;  /* 0x00008e0001007387 */ /* 0x0001e80000100600 */
[----:B------:R1:W-:Y:S01]  /*70c0*/  STL.S16 [R1+0x8c], R3 ;  /* 0x00008c0301007387 */ /* 0x0003e20000100600 */
[----:B0-----:R-:W-:Y:S02]  /*70d0*/  IMAD.MOV.U32 R0, RZ, RZ, R36 ;  /* 0x000000ffff007224 */ /* 0x001fe400078e0024 */
[----:B-1----:R-:W-:-:S05]  /*70e0*/  IMAD.MOV.U32 R3, RZ, RZ, R37 ;  /* 0x000000ffff037224 */ /* 0x002fca00078e0025 */
        /* <DEDUP_REMOVED lines=9> */
[----:B------:R0:W-:Y:S04]  /*7180*/  STL.S16 [R1+0x88], R0 ;  /* 0x0000880001007387 */ /* 0x0001e80000100600 */
[----:B------:R1:W-:Y:S01]  /*7190*/  STL.S16 [R1+0x8a], R3 ;  /* 0x00008a0301007387 */ /* 0x0003e20000100600 */
[----:B0-----:R-:W-:Y:S02]  /*71a0*/  IMAD.MOV.U32 R0, RZ, RZ, R44 ;  /* 0x000000ffff007224 */ /* 0x001fe400078e002c */
[----:B-1----:R-:W-:-:S03]  /*71b0*/  IMAD.MOV.U32 R3, RZ, RZ, R45 ;  /* 0x000000ffff037224 */ /* 0x002fc600078e002d */
[----:B------:R0:W-:Y:S04]  /*71c0*/  STL.S16 [R1+0x90], R0 ;  /* 0x0000900001007387 */ /* 0x0001e80000100600 */
[----:B------:R1:W-:Y:S01]  /*71d0*/  STL.S16 [R1+0x92], R3 ;  /* 0x0000920301007387 */ /* 0x0003e20000100600 */
[----:B0-----:R-:W-:Y:S02]  /*71e0*/  IMAD.MOV.U32 R0, RZ, RZ, R50 ;  /* 0x000000ffff007224 */ /* 0x001fe400078e0032 */
[----:B-1----:R-:W-:-:S03]  /*71f0*/  IMAD.MOV.U32 R3, RZ, RZ, R51 ;  /* 0x000000ffff037224 */ /* 0x002fc600078e0033 */
        /* <DEDUP_REMOVED lines=47> */
.L_x_1529:
[----:B------:R-:W-:Y:S01]  /*74f0*/  IMAD R3, R16, 0x8, R2 ;  /* 0x0000000810037824 */ /* 0x000fe200078e0202 */
[----:B------:R-:W-:Y:S01]  /*7500*/  SHF.L.U32 R0, R167, 0x1f, RZ ;  /* 0x0000001fa7007819 */ /* 0x000fe200000006ff */
[----:B------:R-:W0:Y:S01]  /*7510*/  LDC R144, c[0x0][0x2f4] ;  /* 0x0000bd00ff907b82 */ /* 0x000e220000000800 */
[----:B------:R-:W-:Y:S01]  /*7520*/  BSSY B1, `(.L_x_1530) ;  /* 0x0000004000017945 */ /* 0x000fe20003800000 */
[----:B------:R-:W-:Y:S01]  /*7530*/  IMAD.MOV.U32 R125, RZ, RZ, R80 ;  /* 0x000000ffff7d7224 */ /* 0x000fe200078e0050 */
[----:B------:R-:W1:Y:S02]  /*7540*/  SYNCS.PHASECHK.TRANS64.TRYWAIT P5, [R3+URZ+0x2a890], R0 ;  /* 0x02a89000030075a7 */ /* 0x000e6400080a017f */
[----:B-1----:R-:W-:Y:S05]  /*7550*/  @!P5 BRA `(.L_x_1531) ;  /* 0x000002540080d947 */ /* 0x002fea0003800000 */
.L_x_1928:
[----:B------:R-:W-:Y:S05]  /*7560*/  BSYNC B1 ;  /* 0x0000000000017941 */ /* 0x000fea0003800000 */
.L_x_1530:
        /* <DEDUP_REMOVED lines=19> */
[----:B------:R-:W-:-:S03]  /*76a0*/  IMAD.SHL.U32 R180, R180, 0x8, RZ ;  /* 0x00000008b4b47824 */ /* 0x000fc600078e00ff */
[----:B------:R-:W-:Y:S02]  /*76b0*/  SHF.R.S32.HI R77, RZ, 0x3, R77 ;  /* 0x00000003ff4d7819 */ /* 0x000fe4000001144d */
[----:B------:R-:W-:-:S03]  /*76c0*/  LOP3.LUT R76, R175, 0x38, R180, 0xf8, !PT ;  /* 0x00000038af4c7812 */ /* 0x000fc600078ef8b4 */
[----:B------:R-:W-:Y:S01]  /*76d0*/  IMAD R77, R77, 0x1800, R177 ;  /* 0x000018004d4d7824 */ /* 0x000fe200078e02b1 */
[----:B------:R-:W-:-:S05]  /*76e0*/  LOP3.LUT R76, R76, R176, RZ, 0x3c, !PT ;  /* 0x000000b04c4c7212 */ /* 0x000fca00078e3cff */
        /* <DEDUP_REMOVED lines=8> */
[--C-:B------:R-:W-:Y:S02]  /*7770*/  SHF.R.U64 R36, R36, 0x10, R37.reuse ;  /* 0x0000001024247819 */ /* 0x100fe40000001225 */
        /* <DEDUP_REMOVED lines=10> */
[----:B0-----:R-:W-:Y:S01]  /*7820*/  IMAD.U32 R212, R81, 0x10000, RZ ;  /* 0x0001000051d47824 */ /* 0x001fe200078e00ff */
[----:B------:R-:W-:Y:S01]  /*7830*/  SHF.R.U32.HI R39, RZ, 0x10, R39 ;  /* 0x00000010ff277819 */ /* 0x000fe20000011627 */
[----:B------:R-:W-:Y:S01]  /*7840*/  IMAD.U32 R205, R37, 0x10000, RZ ;  /* 0x0001000025cd7824 */ /* 0x000fe200078e00ff */
[----:B------:R-:W-:Y:S01]  /*7850*/  PRMT R51, R211, 0x5410, R51 ;  /* 0x00005410d3337816 */ /* 0x000fe20000000033 */
[----:B------:R-:W-:Y:S01]  /*7860*/  IMAD.U32 R211, R38, 0x10000, RZ ;  /* 0x0001000026d37824 */ /* 0x000fe200078e00ff */
[----:B------:R-:W-:-:S02]  /*7870*/  PRMT R39, R207, 0x5410, R39 ;  /* 0x00005410cf277816 */ /* 0x000fc40000000027 */
[----:B------:R-:W-:Y:S01]  /*7880*/  PRMT R48, R210, 0x5432, R48 ;  /* 0x00005432d2307816 */ /* 0x000fe20000000030 */
[----:B------:R-:W-:Y:S01]  /*7890*/  FMUL.FTZ R207, R212, R211 ;  /* 0x000000d3d4cf7220 */ /* 0x000fe20000410000 */
        /* <DEDUP_REMOVED lines=74> */
.L_x_1537:
[----:B------:R-:W-:Y:S05]  /*7d40*/  BSYNC B3 ;  /* 0x0000000000037941 */ /* 0x000fea0003800000 */
.L_x_1536:
        /* <DEDUP_REMOVED lines=12> */
.L_x_1535:
[----:B------:R-:W-:Y:S05]  /*7e10*/  BSYNC B2 ;  /* 0x0000000000027941 */ /* 0x000fea0003800000 */
.L_x_1534:
        /* <DEDUP_REMOVED lines=24> */
[----:B------:R-:W3:Y:S04]  /*7fa0*/  LDL.S16 R180, [R1+0x8e] ;  /* 0x00008e0001b47983 */ /* 0x000ee80000100600 */
[----:B------:R-:W4:Y:S04]  /*7fb0*/  LDL.LU.S16 R77, [R1+0x8c] ;  /* 0x00008c00014d7983 */ /* 0x000f280000300600 */
[----:B------:R-:W5:Y:S04]  /*7fc0*/  LDL.S16 R83, [R1+0x7a] ;  /* 0x00007a0001537983 */ /* 0x000f680000100600 */
[----:B------:R-:W2:Y:S04]  /*7fd0*/  LDL.LU.S16 R82, [R1+0x78] ;  /* 0x0000780001527983 */ /* 0x000ea80000300600 */
[----:B------:R-:W2:Y:S04]  /*7fe0*/  LDL.S16 R81, [R1+0x90] ;  /* 0x0000900001517983 */ /* 0x000ea80000100600 */
[----:B------:R-:W2:Y:S04]  /*7ff0*/  LDL.LU.S16 R80, [R1+0x92] ;  /* 0x0000920001507983 */ /* 0x000ea80000300600 */
[----:B------:R-:W2:Y:S04]  /*8000*/  LDL.S16 R79, [R1+0x88] ;  /* 0x00008800014f7983 */ /* 0x000ea80000100600 */
[----:B------:R-:W2:Y:S01]  /*8010*/  LDL.LU.S16 R78, [R1+0x8a] ;  /* 0x00008a00014e7983 */ /* 0x000ea20000300600 */
[----:B------:R-:W-:-:S02]  /*8020*/  SHF.R.U64 R32, R32, 0x10, R33 ;  /* 0x0000001020207819 */ /* 0x000fc40000001221 */
[----:B------:R-:W-:Y:S02]  /*8030*/  SHF.R.U32.HI R33, RZ, 0x10, R33 ;  /* 0x00000010ff217819 */ /* 0x000fe40000011621 */
[----:B------:R-:W-:Y:S02]  /*8040*/  SHF.R.U64 R34, R34, 0x10, R35 ;  /* 0x0000001022227819 */ /* 0x000fe40000001223 */
[----:B------:R-:W-:Y:S02]  /*8050*/  SHF.R.U64 R44, R44, 0x10, R45 ;  /* 0x000000102c2c7819 */ /* 0x000fe4000000122d */
[----:B------:R-:W-:Y:S02]  /*8060*/  SHF.R.U32.HI R35, RZ, 0x10, R35 ;  /* 0x00000010ff237819 */ /* 0x000fe40000011623 */
[----:B---3--:R-:W-:Y:S02]  /*8070*/  PRMT R32, R180, 0x5410, R32 ;  /* 0x00005410b4207816 */ /* 0x008fe40000000020 */
[----:B----4-:R-:W-:-:S02]  /*8080*/  PRMT R33, R77, 0x5410, R33 ;  /* 0x000054104d217816 */ /* 0x010fc40000000021 */
[----:B------:R-:W-:Y:S02]  /*8090*/  SHF.R.U32.HI R77, RZ, 0x10, R45 ;  /* 0x00000010ff4d7819 */ /* 0x000fe4000001162d */
[--C-:B------:R-:W-:Y:S02]  /*80a0*/  SHF.R.U64 R45, R46, 0x10, R47.reuse ;  /* 0x000000102e2d7819 */ /* 0x100fe4000000122f */
[----:B-----5:R-:W-:Y:S02]  /*80b0*/  PRMT R46, R83, 0x5410, R34 ;  /* 0x00005410532e7816 */ /* 0x020fe40000000022 */
[----:B------:R-:W-:Y:S02]  /*80c0*/  SHF.R.U32.HI R47, RZ, 0x10, R47 ;  /* 0x00000010ff2f7819 */ /* 0x000fe4000001162f */
[----:B--2---:R-:W-:Y:S02]  /*80d0*/  PRMT R35, R82, 0x5410, R35 ;  /* 0x0000541052237816 */ /* 0x004fe40000000023 */
[----:B------:R-:W-:Y:S01]  /*80e0*/  PRMT R44, R81, 0x5410, R44 ;  /* 0x00005410512c7816 */ /* 0x000fe2000000002c */
[C---:B0-----:R-:W-:Y:S01]  /*80f0*/  IMAD.U32 R81, R49.reuse, 0x10000, RZ ;  /* 0x0001000031517824 */ /* 0x041fe200078e00ff */
[----:B------:R-:W-:-:S02]  /*8100*/  LOP3.LUT R49, R49, 0xffff0000, RZ, 0xc0, !PT ;  /* 0xffff000031317812 */ /* 0x000fc400078ec0ff */
[----:B------:R-:W-:Y:S01]  /*8110*/  PRMT R34, R80, 0x5410, R77 ;  /* 0x0000541050227816 */ /* 0x000fe2000000004d */
[----:B------:R-:W-:Y:S01]  /*8120*/  IMAD.U32 R77, R33, 0x10000, RZ ;  /* 0x00010000214d7824 */ /* 0x000fe200078e00ff */
[----:B------:R-:W-:-:S03]  /*8130*/  PRMT R45, R79, 0x5410, R45 ;  /* 0x000054104f2d7816 */ /* 0x000fc6000000002d */
[C---:B------:R-:W-:Y:S01]  /*8140*/  IMAD.U32 R80, R34.reuse, 0x10000, RZ ;  /* 0x0001000022507824 */ /* 0x040fe200078e00ff */
[----:B------:R-:W-:Y:S01]  /*8150*/  LOP3.LUT R34, R34, 0xffff0000, RZ, 0xc0, !PT ;  /* 0xffff000022227812 */ /* 0x000fe200078ec0ff */
[----:B------:R-:W-:Y:S01]  /*8160*/  IMAD.U32 R79, R37, 0x10000, RZ ;  /* 0x00010000254f7824 */ /* 0x000fe200078e00ff */
[----:B------:R-:W-:Y:S01]  /*8170*/  PRMT R47, R78, 0x5410, R47 ;  /* 0x000054104e2f7816 */ /* 0x000fe2000000002f */
[----:B------:R-:W-:Y:S01]  /*8180*/  FMUL.FTZ R78, R81, R80 ;  /* 0x00000050514e7220 */ /* 0x000fe20000410000 */
[----:B------:R-:W-:-:S03]  /*8190*/  LOP3.LUT R37, R37, 0xffff0000, RZ, 0xc0, !PT ;  /* 0xffff000025257812 */ /* 0x000fc600078ec0ff */
[-C--:B------:R-:W-:Y:S01]  /*81a0*/  FFMA.FTZ R78, R79, R77.reuse, -R78 ;  /* 0x0000004d4f4e7223 */ /* 0x080fe2000001084e */
[----:B------:R-:W-:Y:S01]  /*81b0*/  FMUL.FTZ R77, R81, R77 ;  /* 0x0000004d514d7220 */ /* 0x000fe20000410000 */
[C---:B------:R-:W-:Y:S01]  /*81c0*/  IMAD.U32 R81, R51.reuse, 0x10000, RZ ;  /* 0x0001000033517824 */ /* 0x040fe200078e00ff */
[----:B------:R-:W-:Y:S02]  /*81d0*/  LOP3.LUT R51, R51, 0xffff0000, RZ, 0xc0, !PT ;  /* 0xffff000033337812 */ /* 0x000fe400078ec0ff */
[----:B------:R-:W-:Y:S01]  /*81e0*/  FFMA.FTZ R77, R79, R80, R77 ;  /* 0x000000504f4d7223 */ /* 0x000fe2000001004d */
[----:B------:R-:W-:Y:S01]  /*81f0*/  LOP3.LUT R79, R33, 0xffff0000, RZ, 0xc0, !PT ;  /* 0xffff0000214f7812 */ /* 0x000fe200078ec0ff */
[----:B------:R-:W-:Y:S01]  /*8200*/  FMUL.FTZ R33, R49, R34 ;  /* 0x0000002231217220 */ /* 0x000fe20000410000 */
[C---:B------:R-:W-:Y:S01]  /*8210*/  IMAD.U32 R80, R47.reuse, 0x10000, RZ ;  /* 0x000100002f507824 */ /* 0x040fe200078e00ff */
[----:B------:R-:W-:Y:S02]  /*8220*/  LOP3.LUT R47, R47, 0xffff0000, RZ, 0xc0, !PT ;  /* 0xffff00002f2f7812 */ /* 0x000fe400078ec0ff */
[-C--:B------:R-:W-:Y:S01]  /*8230*/  FMUL.FTZ R49, R49, R79.reuse ;  /* 0x0000004f31317220 */ /* 0x080fe20000410000 */
[----:B------:R-:W-:Y:S01]  /*8240*/  FFMA.FTZ R33, R37, R79, -R33 ;  /* 0x0000004f25217223 */ /* 0x000fe20000010821 */
[----:B------:R-:W-:-:S02]  /*8250*/  IMAD.U32 R79, R39, 0x10000, RZ ;  /* 0x00010000274f7824 */ /* 0x000fc400078e00ff */
        /* <DEDUP_REMOVED lines=10> */
[C---:B------:R-:W-:Y:S02]  /*8300*/  FMUL.FTZ R39, R51.reuse, R47 ;  /* 0x0000002f33277220 */ /* 0x040fe40000410000 */
        /* <DEDUP_REMOVED lines=45> */
.L_x_1541:
[----:B------:R-:W-:Y:S05]  /*85e0*/  BSYNC B3 ;  /* 0x0000000000037941 */ /* 0x000fea0003800000 */
.L_x_1540:
        /* <DEDUP_REMOVED lines=12> */
.L_x_1539:
[----:B------:R-:W-:Y:S05]  /*86b0*/  BSYNC B2 ;  /* 0x0000000000027941 */ /* 0x000fea0003800000 */
.L_x_1538:
[----:B------:R-:W-:-:S13]  /*86c0*/  ISETP.NE.AND P4, PT, R9, RZ, PT ;  /* 0x000000ff0900720c */ /* 0x000fda0003f85270 */
[----:B------:R-:W-:Y:S05]  /*86d0*/  @!P4 BRA `(.L_x_1533) ;  /* 0x000000080004c947 */ /* 0x000fea0003800000 */
[----:B------:R-:W-:Y:S01]  /*86e0*/  LOP3.LUT P5, RZ, R17, 0x1, RZ, 0xc0, !PT ;  /* 0x0000000111ff7812 */ /* 0x000fe200078ac0ff */
[----:B------:R-:W-:Y:S03]  /*86f0*/  BSSY B2, `(.L_x_1542) ;  /* 0x000007d000027945 */ /* 0x000fe60003800000 */
[----:B---3--:R-:W-:-:S04]  /*8700*/  SEL R32, R123, R146, !P5 ;  /* 0x000000927b207207 */ /* 0x008fc80006800000 */
[----:B------:R-:W-:-:S04]  /*8710*/  SHF.R.S32.HI R33, RZ, 0x1f, R32 ;  /* 0x0000001fff217819 */ /* 0x000fc80000011420 */
[----:B------:R-:W-:-:S04]  /*8720*/  LEA.HI R32, R33, R32, RZ, 0x4 ;  /* 0x0000002021207211 */ /* 0x000fc800078f20ff */
[----:B------:R-:W-:-:S05]  /*8730*/  LEA.HI.SX32 R32, R32, R113, 0x1c ;  /* 0x0000007120207211 */ /* 0x000fca00078fe2ff */
[----:B------:R-:W-:-:S05]  /*8740*/  IMAD.SHL.U32 R33, R32, 0x8, RZ ;  /* 0x0000000820217824 */ /* 0x000fca00078e00ff */
[----:B------:R-:W-:-:S13]  /*8750*/  ISETP.GE.AND P4, PT, R33, R144, PT ;  /* 0x000000902100720c */ /* 0x000fda0003f86270 */
[--C-:B------:R-:W-:Y:S02]  /*8760*/  @!P4 SHF.R.S32.HI R35, RZ, 0x1f, R33.reuse ;  /* 0x0000001fff23c819 */ /* 0x100fe40000011421 */
[CCC-:B------:R-:W-:Y:S02]  /*8770*/  @!P4 IADD3 R34, P5, P6, R86.reuse, R130.reuse, R33.reuse ;  /* 0x000000825622c210 */ /* 0x1c0fe40007ebe021 */
[----:B------:R-:W-:Y:S02]  /*8780*/  LOP3.LUT R33, R175, 0x38, R33, 0xf8, !PT ;  /* 0x00000038af217812 */ /* 0x000fe400078ef821 */
[----:B------:R-:W-:Y:S02]  /*8790*/  @!P4 IADD3.X R35, R85, R155, R35, P5, P6 ;  /* 0x0000009b5523c210 */ /* 0x000fe40002fec423 */
[----:B------:R-:W-:Y:S02]  /*87a0*/  IADD3 R130, P5, P6, R86, R130, R12 ;  /* 0x0000008256827210 */ /* 0x000fe40007ebe00c */
[----:B------:R-:W-:-:S02]  /*87b0*/  LOP3.LUT R33, R33, R176, RZ, 0x3c, !PT ;  /* 0x000000b021217212 */ /* 0x000fc400078e3cff */
[----:B------:R-:W-:Y:S02]  /*87c0*/  IADD3.X R155, R85, R155, R110, P5, P6 ;  /* 0x0000009b559b7210 */ /* 0x000fe40002fec46e */
[----:B------:R-:W-:-:S04]  /*87d0*/  LEA R44, P5, R130, R114, 0x1 ;  /* 0x00000072822c7211 */ /* 0x000fc800078a08ff */
[----:B------:R-:W-:Y:S02]  /*87e0*/  LEA.HI.X R45, R130, R115, R155, 0x1, P5 ;  /* 0x00000073822d7211 */ /* 0x000fe400028f0c9b */
[----:B------:R-:W-:-:S04]  /*87f0*/  @!P4 LEA R46, P5, R34, R114, 0x1 ;  /* 0x00000072222ec211 */ /* 0x000fc800078a08ff */
[----:B------:R-:W-:Y:S02]  /*8800*/  @!P4 LEA.HI.X R47, R34, R115, R35, 0x1, P5 ;  /* 0x00000073222fc211 */ /* 0x000fe400028f0c23 */
[----:B------:R-:W-:Y:S02]  /*8810*/  SHF.R.S32.HI R34, RZ, 0x1f, R32 ;  /* 0x0000001fff227819 */ /* 0x000fe40000011420 */
[----:B------:R-:W-:Y:S02]  /*8820*/  ISETP.GE.AND P5, PT, R166, R122, PT ;  /* 0x0000007aa600720c */ /* 0x000fe40003fa6270 */
[----:B------:R-:W-:-:S04]  /*8830*/  LEA.HI R32, R34, R32, RZ, 0x3 ;  /* 0x0000002022207211 */ /* 0x000fc800078f18ff */
[----:B------:R-:W-:-:S05]  /*8840*/  SHF.R.S32.HI R32, RZ, 0x3, R32 ;  /* 0x00000003ff207819 */ /* 0x000fca0000011420 */
        /* <DEDUP_REMOVED lines=12> */
[----:B------:R-:W-:Y:S01]  /*8910*/  IMAD.U32 R51, R39, 0x10000, RZ ;  /* 0x0001000027337824 */ /* 0x000fe200078e00ff */
[----:B------:R-:W-:Y:S02]  /*8920*/  SHF.R.U64 R29, R30, 0x10, R31 ;  /* 0x000000101e1d7819 */ /* 0x000fe4000000121f */
[--C-:B------:R-:W-:Y:S02]  /*8930*/  SHF.R.U64 R30, R40, 0x10, R41.reuse ;  /* 0x00000010281e7819 */ /* 0x100fe40000001229 */
[----:B------:R-:W-:Y:S02]  /*8940*/  SHF.R.U32.HI R40, RZ, 0x10, R41 ;  /* 0x00000010ff287819 */ /* 0x000fe40000011629 */
[----:B------:R-:W-:-:S02]  /*8950*/  PRMT R30, R220, 0x5410, R30 ;  /* 0x00005410dc1e7816 */ /* 0x000fc4000000001e */
[--C-:B------:R-:W-:Y:S02]  /*8960*/  SHF.R.U64 R41, R42, 0x10, R43.reuse ;  /* 0x000000102a297819 */ /* 0x100fe4000000122b */
[----:B------:R-:W-:Y:S01]  /*8970*/  PRMT R220, R220, 0x5432, R40 ;  /* 0x00005432dcdc7816 */ /* 0x000fe20000000028 */
[----:B--2---:R-:W-:Y:S01]  /*8980*/  IMAD.U32 R40, R33, 0x10000, RZ ;  /* 0x0001000021287824 */ /* 0x004fe200078e00ff */
[----:B------:R-:W-:Y:S02]  /*8990*/  SHF.R.U32.HI R42, RZ, 0x10, R43 ;  /* 0x00000010ff2a7819 */ /* 0x000fe4000001162b */
[----:B------:R-:W-:Y:S01]  /*89a0*/  PRMT R48, R218, 0x5432, R48 ;  /* 0x00005432da307816 */ /* 0x000fe20000000030 */
[----:B------:R-:W-:Y:S01]  /*89b0*/  IMAD.U32 R43, R220, 0x10000, RZ ;  /* 0x00010000dc2b7824 */ /* 0x000fe200078e00ff */
[C---:B------:R-:W-:Y:S02]  /*89c0*/  PRMT R41, R219.reuse, 0x5410, R41 ;  /* 0x00005410db297816 */ /* 0x040fe40000000029 */
[----:B------:R-:W-:Y:S01]  /*89d0*/  PRMT R219, R219, 0x5432, R42 ;  /* 0x00005432dbdb7816 */ /* 0x000fe2000000002a */
[----:B------:R-:W-:-:S02]  /*89e0*/  IMAD.U32 R42, R48, 0x10000, RZ ;  /* 0x00010000302a7824 */ /* 0x000fc400078e00ff */
[CC--:B------:R-:W-:Y:S01]  /*89f0*/  FMUL.FTZ R50, R49.reuse, R43.reuse ;  /* 0x0000002b31327220 */ /* 0x0c0fe20000410000 */
[----:B------:R-:W-:Y:S01]  /*8a00*/  LOP3.LUT R220, R220, 0xffff0000, RZ, 0xc0, !PT ;  /* 0xffff0000dcdc7812 */ /* 0x000fe200078ec0ff */
[-C--:B------:R-:W-:Y:S02]  /*8a10*/  FMUL.FTZ R49, R49, R42.reuse ;  /* 0x0000002a31317220 */ /* 0x080fe40000410000 */
[----:B------:R-:W-:Y:S01]  /*8a20*/  FFMA.FTZ R42, R40, R42, -R50 ;  /* 0x0000002a282a7223 */ /* 0x000fe20000010832 */
[----:B------:R-:W-:Y:S01]  /*8a30*/  LOP3.LUT R48, R48, 0xffff0000, RZ, 0xc0, !PT ;  /* 0xffff000030307812 */ /* 0x000fe200078ec0ff */
[----:B------:R-:W-:Y:S02]  /*8a40*/  IMAD.U32 R50, R219, 0x10000, RZ ;  /* 0x00010000db327824 */ /* 0x000fe400078e00ff */
[----:B------:R-:W-:Y:S01]  /*8a50*/  FFMA.FTZ R40, R40, R43, R49 ;  /* 0x0000002b28287223 */ /* 0x000fe20000010031 */
[----:B------:R-:W-:Y:S01]  /*8a60*/  LOP3.LUT R43, R37, 0xffff0000, RZ, 0xc0, !PT ;  /* 0xffff0000252b7812 */ /* 0x000fe200078ec0ff */
[----:B------:R-:W-:Y:S01]  /*8a70*/  IMAD.U32 R49, R35, 0x10000, RZ ;  /* 0x0001000023317824 */ /* 0x000fe200078e00ff */
[----:B------:R-:W-:-:S02]  /*8a80*/  SHF.R.U32.HI R31, RZ, 0x10, R31 ;  /* 0x00000010ff1f7819 */ /* 0x000fc4000001161f */
[----:B------:R-:W-:Y:S01]  /*8a90*/  LOP3.LUT R33, R33, 0xffff0000, RZ, 0xc0, !PT ;  /* 0xffff000021217812 */ /* 0x000fe200078ec0ff */
[----:B------:R-:W-:Y:S01]  /*8aa0*/  FMUL.FTZ R37, R43, R220 ;  /* 0x000000dc2b257220 */ /* 0x000fe20000410000 */
[----:B------:R-:W-:Y:S01]  /*8ab0*/  PRMT R31, R217, 0x5432, R31 ;  /* 0x00005432d91f7816 */ /* 0x000fe2000000001f */
[-C--:B------:R-:W-:Y:S01]  /*8ac0*/  FMUL.FTZ R43, R43, R48.reuse ;  /* 0x000000302b2b7220 */ /* 0x080fe20000410000 */
[----:B------:R-:W-:Y:S01]  /*8ad0*/  LOP3.LUT R219, R219, 0xffff0000, RZ, 0xc0, !PT ;  /* 0xffff0000dbdb7812 */ /* 0x000fe200078ec0ff */
[----:B------:R-:W-:Y:S01]  /*8ae0*/  FFMA.FTZ R37, R33, R48, -R37 ;  /* 0x0000003021257223 */ /* 0x000fe20000010825 */
[----:B------:R-:W-:Y:S01]  /*8af0*/  FMUL.FTZ R48, R51, R50 ;  /* 0x0000003233307220 */ /* 0x000fe20000410000 */
[----:B------:R-:W-:Y:S01]  /*8b00*/  FFMA.FTZ R33, R33, R220, R43 ;  /* 0x000000dc21217223 */ /* 0x000fe2000001002b */
[----:B------:R-:W-:Y:S01]  /*8b10*/  IMAD.U32 R43, R31, 0x10000, RZ ;  /* 0x000100001f2b7824 */ /* 0x000fe200078e00ff */
[----:B------:R-:W-:Y:S02]  /*8b20*/  LOP3.LUT R39, R39, 0xffff0000, RZ, 0xc0, !PT ;  /* 0xffff000027277812 */ /* 0x000fe400078ec0ff */
[----:B------:R-:W-:Y:S01]  /*8b30*/  LOP3.LUT R31, R31, 0xffff0000, RZ, 0xc0, !PT ;  /* 0xffff00001f1f7812 */ /* 0x000fe200078ec0ff */
[-C--:B------:R-:W-:Y:S01]  /*8b40*/  FFMA.FTZ R48, R49, R43.reuse, -R48 ;  /* 0x0000002b31307223 */ /* 0x080fe20000010830 */
[----:B------:R-:W-:Y:S01]  /*8b50*/  FMUL.FTZ R43, R51, R43 ;  /* 0x0000002b332b7220 */ /* 0x000fe20000410000 */
[----:B------:R-:W-:-:S02]  /*8b60*/  PRMT R28, R218, 0x5410, R28 ;  /* 0x00005410da1c7816 */ /* 0x000fc4000000001c */
[----:B------:R-:W-:Y:S01]  /*8b70*/  PRMT R29, R217, 0x5410, R29 ;  /* 0x00005410d91d7816 */ /* 0x000fe2000000001d */
[----:B------:R-:W-:Y:S01]  /*8b80*/  FFMA.FTZ R43, R49, R50, R43 ;  /* 0x00000032312b7223 */ /* 0x000fe2000001002b */
[----:B------:R-:W-:Y:S01]  /*8b90*/  LOP3.LUT R49, R35, 0xffff0000, RZ, 0xc0, !PT ;  /* 0xffff000023317812 */ /* 0x000fe200078ec0ff */
[----:B------:R-:W-:Y:S01]  /*8ba0*/  FMUL.FTZ R35, R39, R219 ;  /* 0x000000db27237220 */ /* 0x000fe20000410000 */
[C---:B------:R-:W-:Y:S01]  /*8bb0*/  IMAD.U32 R50, R36.reuse, 0x10000, RZ ;  /* 0x0001000024327824 */ /* 0x040fe200078e00ff */
[----:B------:R-:W-:Y:S01]  /*8bc0*/  LOP3.LUT R36, R36, 0xffff0000, RZ, 0xc0, !PT ;  /* 0xffff000024247812 */ /* 0x000fe200078ec0ff */
[----:B------:R-:W-:Y:S02]  /*8bd0*/  IMAD.U32 R51, R28, 0x10000, RZ ;  /* 0x000100001c337824 */ /* 0x000fe400078e00ff */
[-C--:B------:R-:W-:Y:S01]  /*8be0*/  FFMA.FTZ R35, R49, R31.reuse, -R35 ;  /* 0x0000001f31237223 */ /* 0x080fe20000010823 */
[----:B------:R-:W-:Y:S01]  /*8bf0*/  FMUL.FTZ R31, R39, R31 ;  /* 0x0000001f271f7220 */ /* 0x000fe20000410000 */
[----:B------:R-:W-:Y:S01]  /*8c00*/  IMAD.U32 R39, R32, 0x10000, RZ ;  /* 0x0001000020277824 */ /* 0x000fe200078e00ff */
[----:B------:R-:W-:-:S02]  /*8c10*/  LOP3.LUT R28, R28, 0xffff0000, RZ, 0xc0, !PT ;  /* 0xffff00001c1c7812 */ /* 0x000fc400078ec0ff */
[----:B------:R-:W-:Y:S01]  /*8c20*/  FFMA.FTZ R31, R49, R219, R31 ;  /* 0x000000db311f7223 */ /* 0x000fe2000001001f */
[C---:B------:R-:W-:Y:S01]  /*8c30*/  IMAD.U32 R49, R30.reuse, 0x10000, RZ ;  /* 0x000100001e317824 */ /* 0x040fe200078e00ff */
[----:B------:R-:W-:Y:S02]  /*8c40*/  LOP3.LUT R30, R30, 0xffff0000, RZ, 0xc0, !PT ;  /* 0xffff00001e1e7812 */ /* 0x000fe400078ec0ff */
[----:B------:R-:W-:Y:S01]  /*8c50*/  LOP3.LUT R32, R32, 0xffff0000, RZ, 0xc0, !PT ;  /* 0xffff000020207812 */ /* 0x000fe200078ec0ff */
[C---:B------:R-:W-:Y:S01]  /*8c60*/  FMUL.FTZ R76, R50.reuse, R49 ;  /* 0x00000031324c7220 */ /* 0x040fe20000410000 */
[-C--:B------:R-:W-:Y:S01]  /*8c70*/  FMUL.FTZ R50, R50, R51.reuse ;  /* 0x0000003332327220 */ /* 0x080fe20000410000 */
[----:B------:R-:W-:Y:S02]  /*8c80*/  F2FP.BF16.F32.PACK_AB R37, R37, R42 ;  /* 0x0000002a2525723e */ /* 0x000fe400000010ff */
[C---:B------:R-:W-:Y:S01]  /*8c90*/  FFMA.FTZ R76, R39.reuse, R51, -R76 ;  /* 0x00000033274c7223 */ /* 0x040fe2000001084c */
[----:B------:R-:W-:Y:S01]  /*8ca0*/  FFMA.FTZ R50, R39, R49, R50 ;  /* 0x0000003127327223 */ /* 0x000fe20000010032 */
[C---:B------:R-:W-:Y:S01]  /*8cb0*/  FMUL.FTZ R39, R36.reuse, R30 ;  /* 0x0000001e24277220 */ /* 0x040fe20000410000 */
[-C--:B------:R-:W-:Y:S01]  /*8cc0*/  FMUL.FTZ R36, R36, R28.reuse ;  /* 0x0000001c24247220 */ /* 0x080fe20000410000 */
[C---:B------:R-:W-:Y:S01]  /*8cd0*/  IMAD.U32 R49, R29.reuse, 0x10000, RZ ;  /* 0x000100001d317824 */ /* 0x040fe200078e00ff */
[----:B------:R-:W-:Y:S01]  /*8ce0*/  LOP3.LUT R29, R29, 0xffff0000, RZ, 0xc0, !PT ;  /* 0xffff00001d1d7812 */ /* 0x000fe200078ec0ff */
[C---:B------:R-:W-:Y:S01]  /*8cf0*/  FFMA.FTZ R28, R32.reuse, R28, -R39 ;  /* 0x0000001c201c7223 */ /* 0x040fe20000010827 */
[----:B------:R-:W-:Y:S01]  /*8d00*/  FFMA.FTZ R30, R32, R30, R36 ;  /* 0x0000001e201e7223 */ /* 0x000fe20000010024 */
[C---:B------:R-:W-:Y:S01]  /*8d10*/  IMAD.U32 R39, R38.reuse, 0x10000, RZ ;  /* 0x0001000026277824 */ /* 0x040fe200078e00ff */
[----:B------:R-:W-:Y:S01]  /*8d20*/  LOP3.LUT R38, R38, 0xffff0000, RZ, 0xc0, !PT ;  /* 0xffff000026267812 */ /* 0x000fe200078ec0ff */
[C---:B------:R-:W-:Y:S01]  /*8d30*/  IMAD.U32 R36, R41.reuse, 0x10000, RZ ;  /* 0x0001000029247824 */ /* 0x040fe200078e00ff */
[----:B------:R-:W-:Y:S01]  /*8d40*/  LOP3.LUT R41, R41, 0xffff0000, RZ, 0xc0, !PT ;  /* 0xffff000029297812 */ /* 0x000fe200078ec0ff */
[C---:B------:R-:W-:Y:S01]  /*8d50*/  IMAD.U32 R32, R34.reuse, 0x10000, RZ ;  /* 0x0001000022207824 */ /* 0x040fe200078e00ff */
[----:B------:R-:W-:Y:S01]  /*8d60*/  LOP3.LUT R34, R34, 0xffff0000, RZ, 0xc0, !PT ;  /* 0xffff000022227812 */ /* 0x000fe200078ec0ff */
[C---:B------:R-:W-:Y:S01]  /*8d70*/  FMUL.FTZ R51, R39.reuse, R36 ;  /* 0x0000002427337220 */ /* 0x040fe20000410000 */
[----:B------:R-:W-:Y:S01]  /*8d80*/  FMUL.FTZ R39, R39, R49 ;  /* 0x0000003127277220 */ /* 0x000fe20000410000 */
[----:B------:R-:W-:Y:S01]  /*8d90*/  F2FP.BF16.F32.PACK_AB R40, R33, R40 ;  /* 0x000000282128723e */ /* 0x000fe200000010ff */
[----:B------:R-:W-:-:S02]  /*8da0*/  IMAD.MOV.U32 R33, RZ, RZ, R37 ;  /* 0x000000ffff217224 */ /* 0x000fc400078e0025 */
[C---:B------:R-:W-:Y:S01]  /*8db0*/  FFMA.FTZ R51, R32.reuse, R49, -R51 ;  /* 0x0000003120337223 */ /* 0x040fe20000010833 */
[----:B------:R-:W-:Y:S01]  /*8dc0*/  FFMA.FTZ R39, R32, R36, R39 ;  /* 0x0000002420277223 */ /* 0x000fe20000010027 */
[C---:B------:R-:W-:Y:S01]  /*8dd0*/  FMUL.FTZ R32, R38.reuse, R41 ;  /* 0x0000002926207220 */ /* 0x040fe20000410000 */
[----:B------:R-:W-:Y:S01]  /*8de0*/  FMUL.FTZ R38, R38, R29 ;  /* 0x0000001d26267220 */ /* 0x000fe20000410000 */
[----:B------:R-:W-:Y:S01]  /*8df0*/  F2FP.BF16.F32.PACK_AB R31, R31, R43 ;  /* 0x0000002b1f1f723e */ /* 0x000fe200000010ff */
[----:B------:R-:W-:Y:S02]  /*8e00*/  IMAD.MOV.U32 R37, RZ, RZ, R40 ;  /* 0x000000ffff257224 */ /* 0x000fe400078e0028 */
[C---:B------:R-:W-:Y:S01]  /*8e10*/  FFMA.FTZ R32, R34.reuse, R29, -R32 ;  /* 0x0000001d22207223 */ /* 0x040fe20000010820 */
[----:B------:R-:W-:Y:S01]  /*8e20*/  FFMA.FTZ R38, R34, R41, R38 ;  /* 0x0000002922267223 */ /* 0x000fe20000010026 */
[----:B------:R-:W-:Y:S02]  /*8e30*/  F2FP.BF16.F32.PACK_AB R28, R28, R76 ;  /* 0x0000004c1c1c723e */ /* 0x000fe400000010ff */
[----:B------:R-:W-:-:S02]  /*8e40*/  F2FP.BF16.F32.PACK_AB R30, R30, R50 ;  /* 0x000000321e1e723e */ /* 0x000fc400000010ff */
[----:B------:R-:W-:Y:S01]  /*8e50*/  F2FP.BF16.F32.PACK_AB R51, R32, R51 ;  /* 0x000000332033723e */ /* 0x000fe200000010ff */
[----:B------:R-:W-:Y:S01]  /*8e60*/  IMAD.MOV.U32 R32, RZ, RZ, R28 ;  /* 0x000000ffff207224 */ /* 0x000fe200078e001c */
[----:B------:R-:W-:Y:S01]  /*8e70*/  F2FP.BF16.F32.PACK_AB R38, R38, R39 ;  /* 0x000000272626723e */ /* 0x000fe200000010ff */
[----:B------:R-:W-:Y:S01]  /*8e80*/  IMAD.MOV.U32 R36, RZ, RZ, R30 ;  /* 0x000000ffff247224 */ /* 0x000fe200078e001e */
[----:B------:R-:W-:Y:S01]  /*8e90*/  F2FP.BF16.F32.PACK_AB R35, R35, R48 ;  /* 0x000000302323723e */ /* 0x000fe200000010ff */
[----:B------:R-:W-:Y:S02]  /*8ea0*/  IMAD.MOV.U32 R34, RZ, RZ, R51 ;  /* 0x000000ffff227224 */ /* 0x000fe400078e0033 */
[----:B------:R-:W-:-:S07]  /*8eb0*/  IMAD.MOV.U32 R39, RZ, RZ, R31 ;  /* 0x000000ffff277224 */ /* 0x000fce00078e001f */
.L_x_1543:
[----:B------:R-:W-:Y:S05]  /*8ec0*/  BSYNC B2 ;  /* 0x0000000000027941 */ /* 0x000fea0003800000 */
.L_x_1542:
[----:B--2---:R4:W-:Y:S04]  /*8ed0*/  STG.E.128 desc[UR46][R44.64], R32 ;  /* 0x000000202c007986 */ /* 0x0049e8000c101d2e */
[----:B0-----:R4:W-:Y:S02]  /*8ee0*/  @!P4 STG.E.128 desc[UR46][R46.64], R36 ;  /* 0x000000242e00c986 */ /* 0x0019e4000c101d2e */
.L_x_1533:
[----:B------:R-:W-:Y:S05]  /*8ef0*/  BSYNC B1 ;  /* 0x0000000000017941 */ /* 0x000fea0003800000 */
.L_x_1532:
[-C--:B--2---:R-:W-:Y:S02]  /*8f00*/  IMAD R28, R148, R126.reuse, RZ ;  /* 0x0000007e941c7224 */ /* 0x084fe400078e02ff */
        /* <DEDUP_REMOVED lines=9> */
[----:B------:R-:W-:Y:S02]  /*8fa0*/  IADD3 R31, P3, P4, R86, R124, R14 ;  /* 0x0000007c561f7210 */ /* 0x000fe40007c7e00e */
[----:B------:R-:W-:Y:S02]  /*8fb0*/  SHF.R.S32.HI R29, RZ, 0x1f, R28 ;  /* 0x0000001fff1d7819 */ /* 0x000fe4000001141c */
[----:B---34-:R-:W-:Y:S02]  /*8fc0*/  IADD3.X R33, R85, R40, R112, P3, P4 ;  /* 0x0000002855217210 */ /* 0x018fe40001fe8470 */
[----:B------:R-:W-:Y:S02]  /*8fd0*/  LEA.HI R29, R29, R28, RZ, 0x4 ;  /* 0x0000001c1d1d7211 */ /* 0x000fe400078f20ff */
[----:B------:R-:W-:-:S02]  /*8fe0*/  SHF.R.U32.HI R35, RZ, 0x3, R173 ;  /* 0x00000003ff237819 */ /* 0x000fc400000116ad */
[----:B------:R-:W-:-:S04]  /*8ff0*/  LEA.HI.SX32 R30, R29, R117, 0x1c ;  /* 0x000000751d1e7211 */ /* 0x000fc800078fe2ff */
[----:B------:R-:W-:Y:S01]  /*9000*/  SHF.R.S32.HI R34, RZ, 0x1f, R30 ;  /* 0x0000001fff227819 */ /* 0x000fe2000001141e */
[----:B------:R-:W-:-:S03]  /*9010*/  IMAD.SHL.U32 R32, R30, 0x8, RZ ;  /* 0x000000081e207824 */ /* 0x000fc600078e00ff */
[----:B------:R-:W-:Y:S02]  /*9020*/  LEA.HI R30, R34, R30, RZ, 0x3 ;  /* 0x0000001e221e7211 */ /* 0x000fe400078f18ff */
[----:B------:R-:W-:Y:S02]  /*9030*/  ISETP.GE.AND P3, PT, R32, R144, PT ;  /* 0x000000902000720c */ /* 0x000fe40003f66270 */
[----:B------:R-:W-:-:S05]  /*9040*/  SHF.R.S32.HI R30, RZ, 0x3, R30 ;  /* 0x00000003ff1e7819 */ /* 0x000fca000001141e */
[----:B------:R-:W-:-:S06]  /*9050*/  IMAD R30, R30, 0x1800, R179 ;  /* 0x000018001e1e7824 */ /* 0x000fcc00078e02b3 */
[--C-:B------:R-:W-:Y:S02]  /*9060*/  @!P3 SHF.R.S32.HI R28, RZ, 0x1f, R32.reuse ;  /* 0x0000001fff1cb819 */ /* 0x100fe40000011420 */
[--C-:B------:R-:W-:Y:S02]  /*9070*/  @!P3 IADD3 R29, P4, P5, R86, R124, R32.reuse ;  /* 0x0000007c561db210 */ /* 0x100fe40007d9e020 */
[----:B------:R-:W-:Y:S02]  /*9080*/  LOP3.LUT R32, R173, 0x38, R32, 0xf8, !PT ;  /* 0x00000038ad207812 */ /* 0x000fe400078ef820 */
[----:B------:R-:W-:Y:S02]  /*9090*/  @!P3 IADD3.X R28, R85, R40, R28, P4, P5 ;  /* 0x00000028551cb210 */ /* 0x000fe400027ea41c */
[----:B------:R-:W-:Y:S02]  /*90a0*/  LOP3.LUT R32, R32, R35, RZ, 0x3c, !PT ;  /* 0x0000002320207212 */ /* 0x000fe400078e3cff */
[----:B------:R-:W-:-:S03]  /*90b0*/  LEA R36, P4, R31, R114, 0x1 ;  /* 0x000000721f247211 */ /* 0x000fc600078808ff */
[----:B------:R-:W-:Y:S01]  /*90c0*/  IMAD.IADD R32, R30, 0x1, R32 ;  /* 0x000000011e207824 */ /* 0x000fe200078e0220 */
[-C--:B------:R-:W-:Y:S01]  /*90d0*/  LEA.HI.X R37, R31, R115.reuse, R33, 0x1, P4 ;  /* 0x000000731f257211 */ /* 0x080fe200020f0c21 */
[C---:B------:R-:W-:Y:S01]  /*90e0*/  IMAD R30, R16.reuse, 0x4800, R141 ;  /* 0x00004800101e7824 */ /* 0x040fe200078e028d */
[C---:B------:R-:W-:Y:S01]  /*90f0*/  @!P3 LEA R38, P4, R29.reuse, R114, 0x1 ;  /* 0x000000721d26b211 */ /* 0x040fe200078808ff */
[----:B------:R-:W-:Y:S02]  /*9100*/  IMAD R32, R16, 0x4800, R32 ;  /* 0x0000480010207824 */ /* 0x000fe400078e0220 */
[----:B------:R-:W-:Y:S01]  /*9110*/  IMAD R30, R30, 0x2, R2 ;  /* 0x000000021e1e7824 */ /* 0x000fe200078e0202 */
[----:B------:R-:W-:Y:S01]  /*9120*/  @!P3 LEA.HI.X R39, R29, R115, R28, 0x1, P4 ;  /* 0x000000731d27b211 */ /* 0x000fe200020f0c1c */
[----:B------:R-:W-:Y:S01]  /*9130*/  IMAD R32, R32, 0x2, R2 ;  /* 0x0000000220207824 */ /* 0x000fe200078e0202 */
[----:B------:R-:W-:-:S03]  /*9140*/  ISETP.GE.AND P4, PT, R18, R122, PT ;  /* 0x0000007a1200720c */ /* 0x000fc60003f86270 */
[----:B------:R-:W0:Y:S04]  /*9150*/  LDS.128 R28, [R30+0x18400] ;  /* 0x018400001e1c7984 */ /* 0x000e280000000c00 */
[----:B------:R-:W2:Y:S06]  /*9160*/  LDS.128 R32, [R32+0x18400] ;  /* 0x0184000020207984 */ /* 0x000eac0000000c00 */
        /* <DEDUP_REMOVED lines=18> */
[C---:B------:R-:W-:Y:S01]  /*9290*/  FFMA.FTZ R42, R41.reuse, R42, -R47 ;  /* 0x0000002a292a7223 */ /* 0x040fe2000001082f */
        /* <DEDUP_REMOVED lines=20> */
[----:B------:R-:W-:Y:S01]  /*93e0*/  FMUL.FTZ R48, R49, R46 ;  /* 0x0000002e31307220 */ /* 0x000fe20000410000 */
        /* <DEDUP_REMOVED lines=55> */
.L_x_1547:
[----:B------:R-:W-:Y:S05]  /*9760*/  BSYNC B2 ;  /* 0x0000000000027941 */ /* 0x000fea0003800000 */
.L_x_1546:
[----:B0-----:R0:W-:Y:S04]  /*9770*/  STG.E.128 desc[UR46][R36.64], R28 ;  /* 0x0000001c24007986 */ /* 0x0011e8000c101d2e */
[----:B--2---:R0:W-:Y:S02]  /*9780*/  @!P3 STG.E.128 desc[UR46][R38.64], R32 ;  /* 0x000000202600b986 */ /* 0x0041e4000c101d2e */
.L_x_1545:
[----:B------:R-:W-:Y:S05]  /*9790*/  BSYNC B1 ;  /* 0x0000000000017941 */ /* 0x000fea0003800000 */
.L_x_1544:
[----:B------:R-:W-:Y:S01]  /*97a0*/  ISETP.NE.AND P3, PT, R10, RZ, PT ;  /* 0x000000ff0a00720c */ /* 0x000fe20003f65270 */
[----:B------:R-:W-:-:S12]  /*97b0*/  BSSY B1, `(.L_x_1548) ;  /* 0x0000082000017945 */ /* 0x000fd80003800000 */
[----:B------:R-:W-:Y:S05]  /*97c0*/  @!P3 BRA `(.L_x_1549) ;  /* 0x000000080000b947 */ /* 0x000fea0003800000 */
[----:B0-----:R-:W-:Y:S01]  /*97d0*/  SEL R28, R123, R146, !P1 ;  /* 0x000000927b1c7207 */ /* 0x001fe20004800000 */
[----:B------:R-:W-:Y:S01]  /*97e0*/  BSSY B2, `(.L_x_1550) ;  /* 0x000007c000027945 */ /* 0x000fe20003800000 */
[----:B------:R-:W-:Y:S02]  /*97f0*/  IADD3 R30, P3, P4, R86, R124, R13 ;  /* 0x0000007c561e7210 */ /* 0x000fe40007c7e00d */
[----:B------:R-:W-:Y:S02]  /*9800*/  SHF.R.S32.HI R29, RZ, 0x1f, R28 ;  /* 0x0000001fff1d7819 */ /* 0x000fe4000001141c */
[----:B------:R-:W-:Y:S02]  /*9810*/  IADD3.X R31, R85, R40, R111, P3, P4 ;  /* 0x00000028551f7210 */ /* 0x000fe40001fe846f */
[----:B------:R-:W-:Y:S02]  /*9820*/  LEA.HI R29, R29, R28, RZ, 0x4 ;  /* 0x0000001c1d1d7211 */ /* 0x000fe400078f20ff */
[----:B---34-:R-:W-:-:S02]  /*9830*/  SHF.R.U32.HI R36, RZ, 0x3, R173 ;  /* 0x00000003ff247819 */ /* 0x018fc400000116ad */
[----:B------:R-:W-:-:S04]  /*9840*/  LEA.HI.SX32 R32, R29, R116, 0x1c ;  /* 0x000000741d207211 */ /* 0x000fc800078fe2ff */
[----:B------:R-:W-:Y:S01]  /*9850*/  SHF.R.S32.HI R35, RZ, 0x1f, R32 ;  /* 0x0000001fff237819 */ /* 0x000fe20000011420 */
[----:B------:R-:W-:-:S03]  /*9860*/  IMAD.SHL.U32 R33, R32, 0x8, RZ ;  /* 0x0000000820217824 */ /* 0x000fc600078e00ff */
[----:B------:R-:W-:Y:S02]  /*9870*/  LEA.HI R35, R35, R32, RZ, 0x3 ;  /* 0x0000002023237211 */ /* 0x000fe400078f18ff */
[----:B------:R-:W-:Y:S02]  /*9880*/  ISETP.GE.AND P3, PT, R33, R144, PT ;  /* 0x000000902100720c */ /* 0x000fe40003f66270 */
[----:B------:R-:W-:Y:S02]  /*9890*/  SHF.R.S32.HI R34, RZ, 0x3, R35 ;  /* 0x00000003ff227819 */ /* 0x000fe40000011423 */
[----:B------:R-:W-:-:S04]  /*98a0*/  LOP3.LUT R32, R173, 0x38, R33, 0xf8, !PT ;  /* 0x00000038ad207812 */ /* 0x000fc800078ef821 */
[----:B------:R-:W-:-:S05]  /*98b0*/  LOP3.LUT R32, R32, R36, RZ, 0x3c, !PT ;  /* 0x0000002420207212 */ /* 0x000fca00078e3cff */
[--C-:B------:R-:W-:Y:S02]  /*98c0*/  @!P3 SHF.R.S32.HI R28, RZ, 0x1f, R33.reuse ;  /* 0x0000001fff1cb819 */ /* 0x100fe40000011421 */
[----:B------:R-:W-:Y:S01]  /*98d0*/  @!P3 IADD3 R29, P4, P5, R86, R124, R33 ;  /* 0x0000007c561db210 */ /* 0x000fe20007d9e021 */
[----:B------:R-:W-:-:S03]  /*98e0*/  IMAD R33, R34, 0x1800, R179 ;  /* 0x0000180022217824 */ /* 0x000fc600078e02b3 */
[----:B------:R-:W-:Y:S01]  /*98f0*/  @!P3 IADD3.X R28, R85, R40, R28, P4, P5 ;  /* 0x00000028551cb210 */ /* 0x000fe200027ea41c */
[----:B------:R-:W-:Y:S01]  /*9900*/  IMAD.IADD R35, R33, 0x1, R32 ;  /* 0x0000000121237824 */ /* 0x000fe200078e0220 */
[-C--:B------:R-:W-:Y:S01]  /*9910*/  LEA R36, P4, R30, R114.reuse, 0x1 ;  /* 0x000000721e247211 */ /* 0x080fe200078808ff */
[C---:B------:R-:W-:Y:S02]  /*9920*/  IMAD R33, R16.reuse, 0x4800, R139 ;  /* 0x0000480010217824 */ /* 0x040fe400078e028b */
[----:B------:R-:W-:Y:S01]  /*9930*/  IMAD R35, R16, 0x4800, R35 ;  /* 0x0000480010237824 */ /* 0x000fe200078e0223 */
[----:B------:R-:W-:Y:S01]  /*9940*/  LEA.HI.X R37, R30, R115, R31, 0x1, P4 ;  /* 0x000000731e257211 */ /* 0x000fe200020f0c1f */
[--C-:B------:R-:W-:Y:S01]  /*9950*/  IMAD R30, R33, 0x2, R2.reuse ;  /* 0x00000002211e7824 */ /* 0x100fe200078e0202 */
[----:B------:R-:W-:Y:S01]  /*9960*/  @!P3 LEA R38, P4, R29, R114, 0x1 ;  /* 0x000000721d26b211 */ /* 0x000fe200078808ff */
[----:B------:R-:W-:-:S03]  /*9970*/  IMAD R35, R35, 0x2, R2 ;  /* 0x0000000223237824 */ /* 0x000fc600078e0202 */
[----:B------:R-:W-:Y:S02]  /*9980*/  @!P3 LEA.HI.X R39, R29, R115, R28, 0x1, P4 ;  /* 0x000000731d27b211 */ /* 0x000fe400020f0c1c */
[----:B------:R-:W0:Y:S01]  /*9990*/  LDS.128 R28, [R30+0x18400] ;  /* 0x018400001e1c7984 */ /* 0x000e220000000c00 */
[----:B------:R-:W-:-:S03]  /*99a0*/  ISETP.GE.AND P4, PT, R165, R122, PT ;  /* 0x0000007aa500720c */ /* 0x000fc60003f86270 */
[----:B------:R-:W2:Y:S10]  /*99b0*/  LDS.128 R32, [R35+0x18400] ;  /* 0x0184000023207984 */ /* 0x000eb40000000c00 */
[----:B------:R-:W-:Y:S05]  /*99c0*/  @P4 BRA `(.L_x_1551) ;  /* 0x0000000400744947 */ /* 0x000fea0003800000 */
[----:B------:R-:W-:Y:S01]  /*99d0*/  SHF.R.U64 R43, R68, 0x10, R69 ;  /* 0x00000010442b7819 */ /* 0x000fe20000001245 */
[----:B--2---:R-:W-:Y:S01]  /*99e0*/  IMAD.U32 R47, R33, 0x10000, RZ ;  /* 0x00010000212f7824 */ /* 0x004fe200078e00ff */
[----:B------:R-:W-:Y:S01]  /*99f0*/  SHF.R.U64 R41, R56, 0x10, R57 ;  /* 0x0000001038297819 */ /* 0x000fe20000001239 */
[----:B0-----:R-:W-:Y:S01]  /*9a00*/  IMAD.U32 R45, R29, 0x10000, RZ ;  /* 0x000100001d2d7824 */ /* 0x001fe200078e00ff */
[----:B------:R-:W-:Y:S01]  /*9a10*/  SHF.R.U32.HI R68, RZ, 0x10, R69 ;  /* 0x00000010ff447819 */ /* 0x000fe20000011645 */
[----:B------:R-:W-:Y:S01]  /*9a20*/  IMAD.U32 R51, R35, 0x10000, RZ ;  /* 0x0001000023337824 */ /* 0x000fe200078e00ff */
[----:B------:R-:W-:Y:S01]  /*9a30*/  SHF.R.U32.HI R56, RZ, 0x10, R57 ;  /* 0x00000010ff387819 */ /* 0x000fe20000011639 */
[----:B------:R-:W-:Y:S01]  /*9a40*/  IMAD.U32 R50, R31, 0x10000, RZ ;  /* 0x000100001f327824 */ /* 0x000fe200078e00ff */
[----:B------:R-:W-:Y:S01]  /*9a50*/  PRMT R68, R159, 0x5432, R68 ;  /* 0x000054329f447816 */ /* 0x000fe20000000044 */
[----:B------:R-:W-:Y:S01]  /*9a60*/  IMAD.U32 R57, R34, 0x10000, RZ ;  /* 0x0001000022397824 */ /* 0x000fe200078e00ff */
[----:B------:R-:W-:Y:S01]  /*9a70*/  PRMT R56, R157, 0x5432, R56 ;  /* 0x000054329d387816 */ /* 0x000fe20000000038 */
[----:B------:R-:W-:Y:S01]  /*9a80*/  IMAD.U32 R49, R30, 0x10000, RZ ;  /* 0x000100001e317824 */ /* 0x000fe200078e00ff */
[----:B------:R-:W-:-:S02]  /*9a90*/  SHF.R.U64 R42, R58, 0x10, R59 ;  /* 0x000000103a2a7819 */ /* 0x000fc4000000123b */
[----:B------:R-:W-:Y:S01]  /*9aa0*/  SHF.R.U32.HI R58, RZ, 0x10, R59 ;  /* 0x00000010ff3a7819 */ /* 0x000fe2000001163b */
[----:B------:R-:W-:Y:S01]  /*9ab0*/  IMAD.U32 R59, R68, 0x10000, RZ ;  /* 0x00010000443b7824 */ /* 0x000fe200078e00ff */
[--C-:B------:R-:W-:Y:S01]  /*9ac0*/  SHF.R.U64 R44, R70, 0x10, R71.reuse ;  /* 0x00000010462c7819 */ /* 0x100fe20000001247 */
[----:B------:R-:W-:Y:S01]  /*9ad0*/  IMAD.U32 R60, R56, 0x10000, RZ ;  /* 0x00010000383c7824 */ /* 0x000fe200078e00ff */
[----:B------:R-:W-:Y:S02]  /*9ae0*/  SHF.R.U32.HI R70, RZ, 0x10, R71 ;  /* 0x00000010ff467819 */ /* 0x000fe40000011647 */
[----:B------:R-:W-:Y:S01]  /*9af0*/  LOP3.LUT R48, R33, 0xffff0000, RZ, 0xc0, !PT ;  /* 0xffff000021307812 */ /* 0x000fe200078ec0ff */
[----:B------:R-:W-:Y:S01]  /*9b00*/  IMAD.U32 R33, R32, 0x10000, RZ ;  /* 0x0001000020217824 */ /* 0x000fe200078e00ff */
[----:B------:R-:W-:Y:S01]  /*9b10*/  PRMT R61, R158, 0x5410, R44 ;  /* 0x000054109e3d7816 */ /* 0x000fe2000000002c */
[CC--:B------:R-:W-:Y:S01]  /*9b20*/  FMUL.FTZ R44, R47.reuse, R59.reuse ;  /* 0x0000003b2f2c7220 */ /* 0x0c0fe20000410000 */
[----:B------:R-:W-:Y:S01]  /*9b30*/  LOP3.LUT R68, R68, 0xffff0000, RZ, 0xc0, !PT ;  /* 0xffff000044447812 */ /* 0x000fe200078ec0ff */
[-C--:B------:R-:W-:Y:S01]  /*9b40*/  FMUL.FTZ R47, R47, R60.reuse ;  /* 0x0000003c2f2f7220 */ /* 0x080fe20000410000 */
[----:B------:R-:W-:Y:S01]  /*9b50*/  PRMT R70, R158, 0x5432, R70 ;  /* 0x000054329e467816 */ /* 0x000fe20000000046 */
[----:B------:R-:W-:Y:S01]  /*9b60*/  FFMA.FTZ R44, R45, R60, -R44 ;  /* 0x0000003c2d2c7223 */ /* 0x000fe2000001082c */
[----:B------:R-:W-:Y:S01]  /*9b70*/  PRMT R58, R156, 0x5410, R58 ;  /* 0x000054109c3a7816 */ /* 0x000fe2000000003a */
[----:B------:R-:W-:Y:S01]  /*9b80*/  FMUL.FTZ R62, R48, R68 ;  /* 0x00000044303e7220 */ /* 0x000fe20000410000 */
[----:B------:R-:W-:Y:S01]  /*9b90*/  LOP3.LUT R46, R29, 0xffff0000, RZ, 0xc0, !PT ;  /* 0xffff00001d2e7812 */ /* 0x000fe200078ec0ff */
[----:B------:R-:W-:Y:S01]  /*9ba0*/  IMAD.U32 R60, R70, 0x10000, RZ ;  /* 0x00010000463c7824 */ /* 0x000fe200078e00ff */
[----:B------:R-:W-:Y:S01]  /*9bb0*/  LOP3.LUT R56, R56, 0xffff0000, RZ, 0xc0, !PT ;  /* 0xffff000038387812 */ /* 0x000fe200078ec0ff */
[----:B------:R-:W-:Y:S01]  /*9bc0*/  FFMA.FTZ R47, R45, R59, R47 ;  /* 0x0000003b2d2f7223 */ /* 0x000fe2000001002f */
[----:B------:R-:W-:Y:S01]  /*9bd0*/  IMAD.U32 R45, R58, 0x10000, RZ ;  /* 0x000100003a2d7824 */ /* 0x000fe200078e00ff */
[----:B------:R-:W-:Y:S01]  /*9be0*/  LOP3.LUT R35, R35, 0xffff0000, RZ, 0xc0, !PT ;  /* 0xffff000023237812 */ /* 0x000fe200078ec0ff */
[----:B------:R-:W-:-:S02]  /*9bf0*/  IMAD.U32 R29, R28, 0x10000, RZ ;  /* 0x000100001c1d7824 */ /* 0x000fc400078e00ff */
[-C--:B------:R-:W-:Y:S01]  /*9c00*/  FMUL.FTZ R48, R48, R56.reuse ;  /* 0x0000003830307220 */ /* 0x080fe20000410000 */
[----:B------:R-:W-:Y:S01]  /*9c10*/  FFMA.FTZ R62, R46, R56, -R62 ;  /* 0x000000382e3e7223 */ /* 0x000fe2000001083e */
[CC--:B------:R-:W-:Y:S01]  /*9c20*/  FMUL.FTZ R56, R51.reuse, R60.reuse ;  /* 0x0000003c33387220 */ /* 0x0c0fe20000410000 */
        /* <DEDUP_REMOVED lines=9> */
[----:B------:R-:W-:Y:S01]  /*9cc0*/  FFMA.FTZ R48, R46, R68, R48 ;  /* 0x000000442e307223 */ /* 0x000fe20000010030 */
[----:B------:R-:W-:Y:S01]  /*9cd0*/  IMAD.U32 R46, R43, 0x10000, RZ ;  /* 0x000100002b2e7824 */ /* 0x000fe200078e00ff */
[----:B------:R-:W-:Y:S01]  /*9ce0*/  LOP3.LUT R32, R32, 0xffff0000, RZ, 0xc0, !PT ;  /* 0xffff000020207812 */ /* 0x000fe200078ec0ff */
[----:B------:R-:W-:-:S02]  /*9cf0*/  IMAD.U32 R45, R41, 0x10000, RZ ;  /* 0x00010000292d7824 */ /* 0x000fc400078e00ff */
[-C--:B------:R-:W-:Y:S01]  /*9d00*/  FMUL.FTZ R35, R35, R58.reuse ;  /* 0x0000003a23237220 */ /* 0x080fe20000410000 */
[----:B------:R-:W-:Y:S01]  /*9d10*/  FFMA.FTZ R50, R31, R58, -R50 ;  /* 0x0000003a1f327223 */ /* 0x000fe20000010832 */
[----:B------:R-:W-:Y:S02]  /*9d20*/  LOP3.LUT R43, R43, 0xffff0000, RZ, 0xc0, !PT ;  /* 0xffff00002b2b7812 */ /* 0x000fe400078ec0ff */
[----:B------:R-:W-:Y:S01]  /*9d30*/  LOP3.LUT R58, R41, 0xffff0000, RZ, 0xc0, !PT ;  /* 0xffff0000293a7812 */ /* 0x000fe200078ec0ff */
[C---:B------:R-:W-:Y:S01]  /*9d40*/  FMUL.FTZ R41, R33.reuse, R46 ;  /* 0x0000002e21297220 */ /* 0x040fe20000410000 */
[----:B------:R-:W-:Y:S01]  /*9d50*/  FMUL.FTZ R33, R33, R45 ;  /* 0x0000002d21217220 */ /* 0x000fe20000410000 */
[----:B------:R-:W-:Y:S01]  /*9d60*/  LOP3.LUT R28, R28, 0xffff0000, RZ, 0xc0, !PT ;  /* 0xffff00001c1c7812 */ /* 0x000fe200078ec0ff */
[----:B------:R-:W-:Y:S01]  /*9d70*/  FFMA.FTZ R70, R31, R70, R35 ;  /* 0x000000461f467223 */ /* 0x000fe20000010023 */
[----:B------:R-:W-:Y:S01]  /*9d80*/  FMUL.FTZ R31, R32, R43 ;  /* 0x0000002b201f7220 */ /* 0x000fe20000410000 */
[----:B------:R-:W-:Y:S01]  /*9d90*/  PRMT R42, R156, 0x5432, R42 ;  /* 0x000054329c2a7816 */ /* 0x000fe2000000002a */
[C---:B------:R-:W-:Y:S01]  /*9da0*/  FFMA.FTZ R41, R29.reuse, R45, -R41 ;  /* 0x0000002d1d297223 */ /* 0x040fe20000010829 */
[----:B------:R-:W-:Y:S01]  /*9db0*/  FFMA.FTZ R33, R29, R46, R33 ;  /* 0x0000002e1d217223 */ /* 0x000fe20000010021 */
[-C--:B------:R-:W-:Y:S01]  /*9dc0*/  FMUL.FTZ R29, R32, R58.reuse ;  /* 0x0000003a201d7220 */ /* 0x080fe20000410000 */
[C---:B------:R-:W-:Y:S01]  /*9dd0*/  IMAD.U32 R46, R61.reuse, 0x10000, RZ ;  /* 0x000100003d2e7824 */ /* 0x040fe200078e00ff */
[----:B------:R-:W-:Y:S01]  /*9de0*/  LOP3.LUT R34, R34, 0xffff0000, RZ, 0xc0, !PT ;  /* 0xffff000022227812 */ /* 0x000fe200078ec0ff */
[----:B------:R-:W-:Y:S01]  /*9df0*/  FFMA.FTZ R58, R28, R58, -R31 ;  /* 0x0000003a1c3a7223 */ /* 0x000fe2000001081f */
[----:B------:R-:W-:Y:S01]  /*9e00*/  LOP3.LUT R61, R61, 0xffff0000, RZ, 0xc0, !PT ;  /* 0xffff00003d3d7812 */ /* 0x000fe200078ec0ff */
[C---:B------:R-:W-:Y:S01]  /*9e10*/  IMAD.U32 R32, R42.reuse, 0x10000, RZ ;  /* 0x000100002a207824 */ /* 0x040fe200078e00ff */
[----:B------:R-:W-:Y:S01]  /*9e20*/  LOP3.LUT R31, R42, 0xffff0000, RZ, 0xc0, !PT ;  /* 0xffff00002a1f7812 */ /* 0x000fe200078ec0ff */
[----:B------:R-:W-:Y:S01]  /*9e30*/  FFMA.FTZ R28, R28, R43, R29 ;  /* 0x0000002b1c1c7223 */ /* 0x000fe2000001001d */
[----:B------:R-:W-:Y:S01]  /*9e40*/  LOP3.LUT R30, R30, 0xffff0000, RZ, 0xc0, !PT ;  /* 0xffff00001e1e7812 */ /* 0x000fe200078ec0ff */
[C---:B------:R-:W-:Y:S01]  /*9e50*/  FMUL.FTZ R42, R57.reuse, R46 ;  /* 0x0000002e392a7220 */ /* 0x040fe20000410000 */
[C---:B------:R-:W-:Y:S01]  /*9e60*/  FMUL.FTZ R29, R34.reuse, R61 ;  /* 0x0000003d221d7220 */ /* 0x040fe20000410000 */
[-C--:B------:R-:W-:Y:S01]  /*9e70*/  FMUL.FTZ R57, R57, R32.reuse ;  /* 0x0000002039397220 */ /* 0x080fe20000410000 */
[-C--:B------:R-:W-:Y:S01]  /*9e80*/  FMUL.FTZ R34, R34, R31.reuse ;  /* 0x0000001f22227220 */ /* 0x080fe20000410000 */
[C---:B------:R-:W-:Y:S01]  /*9e90*/  FFMA.FTZ R32, R49.reuse, R32, -R42 ;  /* 0x0000002031207223 */ /* 0x040fe2000001082a */
[C---:B------:R-:W-:Y:S01]  /*9ea0*/  FFMA.FTZ R29, R30.reuse, R31, -R29 ;  /* 0x0000001f1e1d7223 */ /* 0x040fe2000001081d */
[----:B------:R-:W-:Y:S01]  /*9eb0*/  FFMA.FTZ R46, R49, R46, R57 ;  /* 0x0000002e312e7223 */ /* 0x000fe20000010039 */
[----:B------:R-:W-:Y:S01]  /*9ec0*/  FFMA.FTZ R61, R30, R61, R34 ;  /* 0x0000003d1e3d7223 */ /* 0x000fe20000010022 */
[----:B------:R-:W-:-:S02]  /*9ed0*/  F2FP.BF16.F32.PACK_AB R34, R28, R33 ;  /* 0x000000211c22723e */ /* 0x000fc400000010ff */
        /* <DEDUP_REMOVED lines=10> */
[----:B------:R-:W-:-:S02]  /*9f80*/  IMAD.MOV.U32 R29, RZ, RZ, R44 ;  /* 0x000000ffff1d7224 */ /* 0x000fc400078e002c */
[----:B------:R-:W-:-:S07]  /*9f90*/  IMAD.MOV.U32 R34, RZ, RZ, R46 ;  /* 0x000000ffff227224 */ /* 0x000fce00078e002e */
.L_x_1551:
[----:B------:R-:W-:Y:S05]  /*9fa0*/  BSYNC B2 ;  /* 0x0000000000027941 */ /* 0x000fea0003800000 */
.L_x_1550:
[----:B0-----:R0:W-:Y:S04]  /*9fb0*/  STG.E.128 desc[UR46][R36.64], R28 ;  /* 0x0000001c24007986 */ /* 0x0011e8000c101d2e */
[----:B--2---:R0:W-:Y:S02]  /*9fc0*/  @!P3 STG.E.128 desc[UR46][R38.64], R32 ;  /* 0x000000202600b986 */ /* 0x0041e4000c101d2e */
.L_x_1549:
[----:B------:R-:W-:Y:S05]  /*9fd0*/  BSYNC B1 ;  /* 0x0000000000017941 */ /* 0x000fea0003800000 */
.L_x_1548:
[----:B------:R-:W-:-:S13]  /*9fe0*/  ISETP.NE.AND P3, PT, R9, RZ, PT ;  /* 0x000000ff0900720c */ /* 0x000fda0003f65270 */
[----:B------:R-:W-:Y:S05]  /*9ff0*/  @!P3 BRA `(.L_x_1502) ;  /* 0x0000000800ecb947 */ /* 0x000fea0003800000 */
[----:B------:R-:W-:Y:S01]  /*a000*/  LOP3.LUT P4, RZ, R17, 0x1, RZ, 0xc0, !PT ;  /* 0x0000000111ff7812 */ /* 0x000fe2000788c0ff */
[----:B------:R-:W-:Y:S01]  /*a010*/  BSSY B1, `(.L_x_1552) ;  /* 0x0000077000017945 */ /* 0x000fe20003800000 */
[----:B0-----:R-:W-:Y:S02]  /*a020*/  SHF.R.U32.HI R31, RZ, 0x3, R173 ;  /* 0x00000003ff1f7819 */ /* 0x001fe400000116ad */
[----:B------:R-:W-:Y:S02]  /*a030*/  SEL R146, R123, R146, !P4 ;  /* 0x000000927b927207 */ /* 0x000fe40006000000 */
[----:B---34-:R-:W-:Y:S02]  /*a040*/  IADD3 R37, P3, P4, R86, R124, R12 ;  /* 0x0000007c56257210 */ /* 0x018fe40007c7e00c */
[----:B------:R-:W-:Y:S02]  /*a050*/  SHF.R.S32.HI R29, RZ, 0x1f, R146 ;  /* 0x0000001fff1d7819 */ /* 0x000fe40000011492 */
[----:B------:R-:W-:-:S02]  /*a060*/  IADD3.X R38, R85, R40, R110, P3, P4 ;  /* 0x0000002855267210 */ /* 0x000fc40001fe846e */
[----:B------:R-:W-:Y:S02]  /*a070*/  LEA.HI R146, R29, R146, RZ, 0x4 ;  /* 0x000000921d927211 */ /* 0x000fe400078f20ff */
[----:B------:R-:W-:Y:S02]  /*a080*/  ISETP.GE.AND P4, PT, R166, R122, PT ;  /* 0x0000007aa600720c */ /* 0x000fe40003f86270 */
[----:B------:R-:W-:Y:S02]  /*a090*/  LEA.HI.SX32 R146, R146, R113, 0x1c ;  /* 0x0000007192927211 */ /* 0x000fe400078fe2ff */
[C---:B------:R-:W-:Y:S02]  /*a0a0*/  LEA R36, P3, R37.reuse, R114, 0x1 ;  /* 0x0000007225247211 */ /* 0x040fe400078608ff */
[----:B------:R-:W-:Y:S01]  /*a0b0*/  SHF.R.S32.HI R29, RZ, 0x1f, R146 ;  /* 0x0000001fff1d7819 */ /* 0x000fe20000011492 */
[----:B------:R-:W-:Y:S01]  /*a0c0*/  IMAD.SHL.U32 R39, R146, 0x8, RZ ;  /* 0x0000000892277824 */ /* 0x000fe200078e00ff */
[----:B------:R-:W-:-:S02]  /*a0d0*/  LEA.HI.X R37, R37, R115, R38, 0x1, P3 ;  /* 0x0000007325257211 */ /* 0x000fc400018f0c26 */
[----:B------:R-:W-:Y:S02]  /*a0e0*/  LEA.HI R29, R29, R146, RZ, 0x3 ;  /* 0x000000921d1d7211 */ /* 0x000fe400078f18ff */
[----:B------:R-:W-:Y:S02]  /*a0f0*/  LOP3.LUT R28, R173, 0x38, R39, 0xf8, !PT ;  /* 0x00000038ad1c7812 */ /* 0x000fe400078ef827 */
[----:B------:R-:W-:Y:S02]  /*a100*/  SHF.R.S32.HI R30, RZ, 0x3, R29 ;  /* 0x00000003ff1e7819 */ /* 0x000fe4000001141d */
[----:B------:R-:W-:-:S03]  /*a110*/  LOP3.LUT R28, R28, R31, RZ, 0x3c, !PT ;  /* 0x0000001f1c1c7212 */ /* 0x000fc600078e3cff */
[----:B------:R-:W-:-:S04]  /*a120*/  IMAD R29, R30, 0x1800, R179 ;  /* 0x000018001e1d7824 */ /* 0x000fc800078e02b3 */
[----:B------:R-:W-:Y:S02]  /*a130*/  IMAD.IADD R31, R29, 0x1, R28 ;  /* 0x000000011d1f7824 */ /* 0x000fe400078e021c */
        /* <DEDUP_REMOVED lines=8> */
[----:B--2---:R-:W-:Y:S01]  /*a1c0*/  IMAD.U32 R50, R33, 0x10000, RZ ;  /* 0x0001000021327824 */ /* 0x004fe200078e00ff */
[----:B------:R-:W-:Y:S01]  /*a1d0*/  SHF.R.U32.HI R65, RZ, 0x10, R65 ;  /* 0x00000010ff417819 */ /* 0x000fe20000011641 */
[----:B------:R-:W-:Y:S01]  /*a1e0*/  IMAD.U32 R51, R35, 0x10000, RZ ;  /* 0x0001000023337824 */ /* 0x000fe200078e00ff */
[--C-:B------:R-:W-:Y:S01]  /*a1f0*/  SHF.R.U64 R41, R52, 0x10, R53.reuse ;  /* 0x0000001034297819 */ /* 0x100fe20000001235 */
[----:B0-----:R-:W-:Y:S01]  /*a200*/  IMAD.U32 R48, R31, 0x10000, RZ ;  /* 0x000100001f307824 */ /* 0x001fe200078e00ff */
[----:B------:R-:W-:Y:S01]  /*a210*/  SHF.R.U32.HI R53, RZ, 0x10, R53 ;  /* 0x00000010ff357819 */ /* 0x000fe20000011635 */
[----:B------:R-:W-:Y:S01]  /*a220*/  IMAD.U32 R44, R29, 0x10000, RZ ;  /* 0x000100001d2c7824 */ /* 0x000fe200078e00ff */
[----:B------:R-:W-:Y:S01]  /*a230*/  PRMT R65, R154, 0x5432, R65 ;  /* 0x000054329a417816 */ /* 0x000fe20000000041 */
[----:B------:R-:W-:Y:S01]  /*a240*/  IMAD.U32 R47, R30, 0x10000, RZ ;  /* 0x000100001e2f7824 */ /* 0x000fe200078e00ff */
[----:B------:R-:W-:-:S02]  /*a250*/  SHF.R.U64 R42, R66, 0x10, R67 ;  /* 0x00000010422a7819 */ /* 0x000fc40000001243 */
[----:B------:R-:W-:Y:S02]  /*a260*/  SHF.R.U64 R38, R54, 0x10, R55 ;  /* 0x0000001036267819 */ /* 0x000fe40000001237 */
[----:B------:R-:W-:Y:S02]  /*a270*/  SHF.R.U32.HI R66, RZ, 0x10, R67 ;  /* 0x00000010ff427819 */ /* 0x000fe40000011643 */
[----:B------:R-:W-:Y:S02]  /*a280*/  PRMT R53, R152, 0x5432, R53 ;  /* 0x0000543298357816 */ /* 0x000fe40000000035 */
[----:B------:R-:W-:Y:S01]  /*a290*/  SHF.R.U32.HI R54, RZ, 0x10, R55 ;  /* 0x00000010ff367819 */ /* 0x000fe20000011637 */
[----:B------:R-:W-:Y:S01]  /*a2a0*/  IMAD.U32 R55, R65, 0x10000, RZ ;  /* 0x0001000041377824 */ /* 0x000fe200078e00ff */
[----:B------:R-:W-:Y:S01]  /*a2b0*/  LOP3.LUT R46, R33, 0xffff0000, RZ, 0xc0, !PT ;  /* 0xffff0000212e7812 */ /* 0x000fe200078ec0ff */
[----:B------:R-:W-:Y:S01]  /*a2c0*/  IMAD.U32 R33, R32, 0x10000, RZ ;  /* 0x0001000020217824 */ /* 0x000fe200078e00ff */
[----:B------:R-:W-:Y:S01]  /*a2d0*/  LOP3.LUT R65, R65, 0xffff0000, RZ, 0xc0, !PT ;  /* 0xffff000041417812 */ /* 0x000fe200078ec0ff */
[----:B------:R-:W-:Y:S01]  /*a2e0*/  FMUL.FTZ R57, R50, R55 ;  /* 0x0000003732397220 */ /* 0x000fe20000410000 */
[----:B------:R-:W-:Y:S01]  /*a2f0*/  PRMT R154, R154, 0x5410, R43 ;  /* 0x000054109a9a7816 */ /* 0x000fe2000000002b */
[----:B------:R-:W-:Y:S01]  /*a300*/  IMAD.U32 R43, R53, 0x10000, RZ ;  /* 0x00010000352b7824 */ /* 0x000fe200078e00ff */
[----:B------:R-:W-:Y:S01]  /*a310*/  PRMT R66, R153, 0x5432, R66 ;  /* 0x0000543299427816 */ /* 0x000fe20000000042 */
[----:B------:R-:W-:Y:S01]  /*a320*/  FMUL.FTZ R56, R46, R65 ;  /* 0x000000412e387220 */ /* 0x000fe20000410000 */
[----:B------:R-:W-:Y:S01]  /*a330*/  PRMT R54, R151, 0x5432, R54 ;  /* 0x0000543297367816 */ /* 0x000fe20000000036 */
[----:B------:R-:W-:Y:S01]  /*a340*/  FMUL.FTZ R59, R50, R43 ;  /* 0x0000002b323b7220 */ /* 0x000fe20000410000 */
[----:B------:R-:W-:Y:S01]  /*a350*/  LOP3.LUT R53, R53, 0xffff0000, RZ, 0xc0, !PT ;  /* 0xffff000035357812 */ /* 0x000fe200078ec0ff */
[----:B------:R-:W-:Y:S01]  /*a360*/  IMAD.U32 R52, R66, 0x10000, RZ ;  /* 0x0001000042347824 */ /* 0x000fe200078e00ff */
[----:B------:R-:W-:Y:S01]  /*a370*/  LOP3.LUT R45, R29, 0xffff0000, RZ, 0xc0, !PT ;  /* 0xffff00001d2d7812 */ /* 0x000fe200078ec0ff */
[----:B------:R-:W-:Y:S01]  /*a380*/  IMAD.U32 R50, R54, 0x10000, RZ ;  /* 0x0001000036327824 */ /* 0x000fe200078e00ff */
[----:B------:R-:W-:Y:S01]  /*a390*/  LOP3.LUT R35, R35, 0xffff0000, RZ, 0xc0, !PT ;  /* 0xffff000023237812 */ /* 0x000fe200078ec0ff */
[-C--:B------:R-:W-:Y:S01]  /*a3a0*/  FMUL.FTZ R58, R46, R53.reuse ;  /* 0x000000352e3a7220 */ /* 0x080fe20000410000 */
[----:B------:R-:W-:Y:S01]  /*a3b0*/  LOP3.LUT R66, R66, 0xffff0000, RZ, 0xc0, !PT ;  /* 0xffff000042427812 */ /* 0x000fe200078ec0ff */
[----:B------:R-:W-:Y:S01]  /*a3c0*/  FFMA.FTZ R46, R45, R53, -R56 ;  /* 0x000000352d2e7223 */ /* 0x000fe20000010838 */
[C---:B------:R-:W-:Y:S01]  /*a3d0*/  FMUL.FTZ R53, R51.reuse, R52 ;  /* 0x0000003433357220 */ /* 0x040fe20000410000 */
[----:B------:R-:W-:Y:S01]  /*a3e0*/  PRMT R41, R152, 0x5410, R41 ;  /* 0x0000541098297816 */ /* 0x000fe20000000029 */
[-C--:B------:R-:W-:Y:S01]  /*a3f0*/  FMUL.FTZ R51, R51, R50.reuse ;  /* 0x0000003233337220 */ /* 0x080fe20000410000 */
[----:B------:R-:W-:Y:S01]  /*a400*/  LOP3.LUT R54, R54, 0xffff0000, RZ, 0xc0, !PT ;  /* 0xffff000036367812 */ /* 0x000fe200078ec0ff */
[----:B------:R-:W-:Y:S01]  /*a410*/  FFMA.FTZ R45, R45, R65, R58 ;  /* 0x000000412d2d7223 */ /* 0x000fe2000001003a */
[----:B------:R-:W-:Y:S01]  /*a420*/  LOP3.LUT R31, R31, 0xffff0000, RZ, 0xc0, !PT ;  /* 0xffff00001f1f7812 */ /* 0x000fe200078ec0ff */
[C---:B------:R-:W-:Y:S01]  /*a430*/  FFMA.FTZ R50, R48.reuse, R50, -R53 ;  /* 0x0000003230327223 */ /* 0x040fe20000010835 */
[----:B------:R-:W-:Y:S01]  /*a440*/  FMUL.FTZ R58, R35, R66 ;  /* 0x00000042233a7220 */ /* 0x000fe20000410000 */
[----:B------:R-:W-:Y:S01]  /*a450*/  FFMA.FTZ R48, R48, R52, R51 ;  /* 0x0000003430307223 */ /* 0x000fe20000010033 */
[----:B------:R-:W-:-:S02]  /*a460*/  IMAD.U32 R56, R154, 0x10000, RZ ;  /* 0x000100009a387824 */ /* 0x000fc400078e00ff */
[-C--:B------:R-:W-:Y:S01]  /*a470*/  FMUL.FTZ R60, R35, R54.reuse ;  /* 0x00000036233c7220 */ /* 0x080fe20000410000 */
[----:B------:R-:W-:Y:S01]  /*a480*/  IMAD.U32 R52, R41, 0x10000, RZ ;  /* 0x0001000029347824 */ /* 0x000fe200078e00ff */
[----:B------:R-:W-:Y:S01]  /*a490*/  LOP3.LUT R32, R32, 0xffff0000, RZ, 0xc0, !PT ;  /* 0xffff000020207812 */ /* 0x000fe200078ec0ff */
[----:B------:R-:W-:Y:S01]  /*a4a0*/  FFMA.FTZ R35, R31, R54, -R58 ;  /* 0x000000361f237223 */ /* 0x000fe2000001083a */
[----:B------:R-:W-:Y:S01]  /*a4b0*/  LOP3.LUT R51, R154, 0xffff0000, RZ, 0xc0, !PT ;  /* 0xffff00009a337812 */ /* 0x000fe200078ec0ff */
[----:B------:R-:W-:Y:S01]  /*a4c0*/  FMUL.FTZ R54, R33, R56 ;  /* 0x0000003821367220 */ /* 0x000fe20000410000 */
[----:B------:R-:W-:Y:S01]  /*a4d0*/  LOP3.LUT R41, R41, 0xffff0000, RZ, 0xc0, !PT ;  /* 0xffff000029297812 */ /* 0x000fe200078ec0ff */
[----:B------:R-:W-:Y:S01]  /*a4e0*/  IMAD.U32 R29, R28, 0x10000, RZ ;  /* 0x000100001c1d7824 */ /* 0x000fe200078e00ff */
[----:B------:R-:W-:Y:S01]  /*a4f0*/  PRMT R42, R153, 0x5410, R42 ;  /* 0x00005410992a7816 */ /* 0x000fe2000000002a */
[----:B------:R-:W-:Y:S01]  /*a500*/  FMUL.FTZ R33, R33, R52 ;  /* 0x0000003421217220 */ /* 0x000fe20000410000 */
[----:B------:R-:W-:Y:S01]  /*a510*/  PRMT R38, R151, 0x5410, R38 ;  /* 0x0000541097267816 */ /* 0x000fe20000000026 */
[C---:B------:R-:W-:Y:S01]  /*a520*/  FFMA.FTZ R43, R44.reuse, R43, -R57 ;  /* 0x0000002b2c2b7223 */ /* 0x040fe20000010839 */
[----:B------:R-:W-:Y:S01]  /*a530*/  FFMA.FTZ R44, R44, R55, R59 ;  /* 0x000000372c2c7223 */ /* 0x000fe2000001003b */
[----:B------:R-:W-:Y:S01]  /*a540*/  LOP3.LUT R28, R28, 0xffff0000, RZ, 0xc0, !PT ;  /* 0xffff00001c1c7812 */ /* 0x000fe200078ec0ff */
[----:B------:R-:W-:Y:S01]  /*a550*/  FMUL.FTZ R53, R32, R51 ;  /* 0x0000003320357220 */ /* 0x000fe20000410000 */
[----:B------:R-:W-:Y:S01]  /*a560*/  LOP3.LUT R49, R30, 0xffff0000, RZ, 0xc0, !PT ;  /* 0xffff00001e317812 */ /* 0x000fe200078ec0ff */
[----:B------:R-:W-:Y:S01]  /*a570*/  FMUL.FTZ R55, R32, R41 ;  /* 0x0000002920377220 */ /* 0x000fe20000410000 */
[----:B------:R-:W-:-:S02]  /*a580*/  IMAD.U32 R30, R34, 0x10000, RZ ;  /* 0x00010000221e7824 */ /* 0x000fc400078e00ff */
[C---:B------:R-:W-:Y:S01]  /*a590*/  FFMA.FTZ R54, R29.reuse, R52, -R54 ;  /* 0x000000341d367223 */ /* 0x040fe20000010836 */
[----:B------:R-:W-:Y:S01]  /*a5a0*/  FFMA.FTZ R33, R29, R56, R33 ;  /* 0x000000381d217223 */ /* 0x000fe20000010021 */
[----:B------:R-:W-:Y:S01]  /*a5b0*/  IMAD.U32 R32, R42, 0x10000, RZ ;  /* 0x000100002a207824 */ /* 0x000fe200078e00ff */
[----:B------:R-:W-:Y:S01]  /*a5c0*/  LOP3.LUT R34, R34, 0xffff0000, RZ, 0xc0, !PT ;  /* 0xffff000022227812 */ /* 0x000fe200078ec0ff */
[----:B------:R-:W-:Y:S01]  /*a5d0*/  IMAD.U32 R29, R38, 0x10000, RZ ;  /* 0x00010000261d7824 */ /* 0x000fe200078e00ff */
[----:B------:R-:W-:Y:S01]  /*a5e0*/  LOP3.LUT R42, R42, 0xffff0000, RZ, 0xc0, !PT ;  /* 0xffff00002a2a7812 */ /* 0x000fe200078ec0ff */
[----:B------:R-:W-:Y:S01]  /*a5f0*/  FFMA.FTZ R53, R28, R41, -R53 ;  /* 0x000000291c357223 */ /* 0x000fe20000010835 */
[----:B------:R-:W-:Y:S01]  /*a600*/  LOP3.LUT R38, R38, 0xffff0000, RZ, 0xc0, !PT ;  /* 0xffff000026267812 */ /* 0x000fe200078ec0ff */
[C---:B------:R-:W-:Y:S01]  /*a610*/  FMUL.FTZ R52, R30.reuse, R32 ;  /* 0x000000201e347220 */ /* 0x040fe20000410000 */
[----:B------:R-:W-:Y:S01]  /*a620*/  FMUL.FTZ R41, R30, R29 ;  /* 0x0000001d1e297220 */ /* 0x000fe20000410000 */
[----:B------:R-:W-:Y:S01]  /*a630*/  FFMA.FTZ R31, R31, R66, R60 ;  /* 0x000000421f1f7223 */ /* 0x000fe2000001003c */
[----:B------:R-:W-:Y:S01]  /*a640*/  FFMA.FTZ R28, R28, R51, R55 ;  /* 0x000000331c1c7223 */ /* 0x000fe20000010037 */
[C---:B------:R-:W-:Y:S01]  /*a650*/  FMUL.FTZ R30, R34.reuse, R42 ;  /* 0x0000002a221e7220 */ /* 0x040fe20000410000 */
[----:B------:R-:W-:Y:S01]  /*a660*/  FMUL.FTZ R51, R34, R38 ;  /* 0x0000002622337220 */ /* 0x000fe20000410000 */
[----:B------:R-:W-:Y:S01]  /*a670*/  FFMA.FTZ R52, R47, R29, -R52 ;  /* 0x0000001d2f347223 */ /* 0x000fe20000010834 */
[----:B------:R-:W-:Y:S01]  /*a680*/  F2FP.BF16.F32.PACK_AB R35, R35, R50 ;  /* 0x000000322323723e */ /* 0x000fe200000010ff */
[----:B------:R-:W-:Y:S01]  /*a690*/  FFMA.FTZ R29, R49, R38, -R30 ;  /* 0x00000026311d7223 */ /* 0x000fe2000001081e */
[----:B------:R-:W-:Y:S01]  /*a6a0*/  FFMA.FTZ R41, R47, R32, R41 ;  /* 0x000000202f297223 */ /* 0x000fe20000010029 */
[----:B------:R-:W-:Y:S01]  /*a6b0*/  FFMA.FTZ R42, R49, R42, R51 ;  /* 0x0000002a312a7223 */ /* 0x000fe20000010033 */
[----:B------:R-:W-:-:S02]  /*a6c0*/  F2FP.BF16.F32.PACK_AB R43, R46, R43 ;  /* 0x0000002b2e2b723e */ /* 0x000fc400000010ff */
[----:B------:R-:W-:Y:S02]  /*a6d0*/  F2FP.BF16.F32.PACK_AB R44, R45, R44 ;  /* 0x0000002c2d2c723e */ /* 0x000fe400000010ff */
[----:B------:R-:W-:Y:S01]  /*a6e0*/  F2FP.BF16.F32.PACK_AB R48, R31, R48 ;  /* 0x000000301f30723e */ /* 0x000fe200000010ff */
[----:B------:R-:W-:Y:S01]  /*a6f0*/  IMAD.MOV.U32 R31, RZ, RZ, R35 ;  /* 0x000000ffff1f7224 */ /* 0x000fe200078e0023 */
[----:B------:R-:W-:Y:S02]  /*a700*/  F2FP.BF16.F32.PACK_AB R54, R53, R54 ;  /* 0x000000363536723e */ /* 0x000fe400000010ff */
[----:B------:R-:W-:Y:S01]  /*a710*/  F2FP.BF16.F32.PACK_AB R32, R28, R33 ;  /* 0x000000211c20723e */ /* 0x000fe200000010ff */
[----:B------:R-:W-:Y:S01]  /*a720*/  IMAD.MOV.U32 R33, RZ, RZ, R44 ;  /* 0x000000ffff217224 */ /* 0x000fe200078e002c */
[----:B------:R-:W-:Y:S01]  /*a730*/  F2FP.BF16.F32.PACK_AB R30, R29, R52 ;  /* 0x000000341d1e723e */ /* 0x000fe200000010ff */
[----:B------:R-:W-:Y:S01]  /*a740*/  IMAD.MOV.U32 R28, RZ, RZ, R54 ;  /* 0x000000ffff1c7224 */ /* 0x000fe200078e0036 */
[----:B------:R-:W-:Y:S01]  /*a750*/  F2FP.BF16.F32.PACK_AB R34, R42, R41 ;  /* 0x000000292a22723e */ /* 0x000fe200000010ff */
[----:B------:R-:W-:-:S02]  /*a760*/  IMAD.MOV.U32 R29, RZ, RZ, R43 ;  /* 0x000000ffff1d7224 */ /* 0x000fc400078e002b */
[----:B------:R-:W-:-:S07]  /*a770*/  IMAD.MOV.U32 R35, RZ, RZ, R48 ;  /* 0x000000ffff237224 */ /* 0x000fce00078e0030 */
.L_x_1553:
[----:B------:R-:W-:Y:S05]  /*a780*/  BSYNC B1 ;  /* 0x0000000000017941 */ /* 0x000fea0003800000 */
.L_x_1552:
[----:B0-----:R0:W-:Y:S01]  /*a790*/  STG.E.128 desc[UR46][R36.64], R28 ;  /* 0x0000001c24007986 */ /* 0x0011e2000c101d2e */
[----:B------:R-:W-:-:S13]  /*a7a0*/  ISETP.GE.AND P3, PT, R39, R144, PT ;  /* 0x000000902700720c */ /* 0x000fda0003f66270 */
[----:B------:R-:W-:Y:S05]  /*a7b0*/  @P3 BRA `(.L_x_1502) ;  /* 0x0000000000fc3947 */ /* 0x000fea0003800000 */
[--C-:B------:R-:W-:Y:S02]  /*a7c0*/  IADD3 R124, P3, P4, R86, R124, R39.reuse ;  /* 0x0000007c567c7210 */ /* 0x100fe40007c7e027 */
[----:B------:R-:W-:-:S04]  /*a7d0*/  SHF.R.S32.HI R39, RZ, 0x1f, R39 ;  /* 0x0000001fff277819 */ /* 0x000fc80000011427 */
[----:B------:R-:W-:Y:S02]  /*a7e0*/  IADD3.X R40, R85, R40, R39, P3, P4 ;  /* 0x0000002855287210 */ /* 0x000fe40001fe8427 */
[----:B------:R-:W-:-:S04]  /*a7f0*/  LEA R114, P3, R124, R114, 0x1 ;  /* 0x000000727c727211 */ /* 0x000fc800078608ff */
[----:B------:R-:W-:-:S05]  /*a800*/  LEA.HI.X R115, R124, R115, R40, 0x1, P3 ;  /* 0x000000737c737211 */ /* 0x000fca00018f0c28 */
[----:B--2---:R2:W-:Y:S01]  /*a810*/  STG.E.128 desc[UR46][R114.64], R32 ;  /* 0x0000002072007986 */ /* 0x0045e2000c101d2e */
[----:B------:R-:W-:Y:S05]  /*a820*/  BRA `(.L_x_1502) ;  /* 0x0000000000e07947 */ /* 0x000fea0003800000 */
.L_x_1469:
[----:B------:R-:W2:Y:S02]  /*a830*/  LDL R28, [R1+0x3c] ;  /* 0x00003c00011c7983 */ /* 0x000ea40000100800 */
[----:B--2---:R-:W-:-:S13]  /*a840*/  R2UR UR4, R28 ;  /* 0x000000001c0472ca */ /* 0x004fda00000e0000 */
[----:B------:R-:W-:-:S06]  /*a850*/  UISETP.NE.AND UP0, UPT, UR4, 0x3, UPT ;  /* 0x000000030400788c */ /* 0x000fcc000bf05270 */
[----:B------:R-:W-:-:S13]  /*a860*/  PLOP3.LUT P2, PT, PT, PT, UP0, 0x80, 0x0 ;  /* 0x000000000000781c */ /* 0x000fda0003f4f008 */
[----:B------:R-:W-:Y:S05]  /*a870*/  @!P2 BRA `(.L_x_1554) ;  /* 0x000000000004a947 */ /* 0x000fea0003800000 */
[----:B------:R-:W-:Y:S01]  /*a880*/  BPT.TRAP 0x1 ;  /* 0x000000040000795c */ /* 0x000fe20000300000 */
.L_x_1554:
[----:B------:R-:W-:Y:S01]  /*a890*/  IMAD R3, R16, 0x8, R2 ;  /* 0x0000000810037824 */ /* 0x000fe200078e0202 */
[----:B------:R-:W-:Y:S01]  /*a8a0*/  SHF.L.U32 R0, R167, 0x1f, RZ ;  /* 0x0000001fa7007819 */ /* 0x000fe200000006ff */
[----:B------:R-:W-:Y:S01]  /*a8b0*/  IMAD R4, R24, -0x60, R25 ;  /* 0xffffffa018047824 */ /* 0x000fe200078e0219 */
[----:B------:R-:W-:Y:S02]  /*a8c0*/  BSSY B1, `(.L_x_1555) ;  /* 0x0000005000017945 */ /* 0x000fe40003800000 */
[----:B------:R-:W0:Y:S02]  /*a8d0*/  SYNCS.PHASECHK.TRANS64.TRYWAIT P4, [R3+URZ+0x2a890], R0 ;  /* 0x02a89000030075a7 */ /* 0x000e24000808017f */
[----:B------:R-:W-:-:S04]  /*a8e0*/  VIMNMX R4, R4, 0x60, PT ;  /* 0x0000006004047848 */ /* 0x000fc80003fe0100 */
[----:B------:R-:W-:Y:S01]  /*a8f0*/  ISETP.GE.AND P3, PT, R162, R4, PT ;  /* 0x00000004a200720c */ /* 0x000fe20003f66270 */
[----:B0-----:R-:W-:-:S12]  /*a900*/  @!P4 BRA `(.L_x_1556) ;  /* 0x0000022000a8c947 */ /* 0x001fd80003800000 */
.L_x_1929:
[----:B------:R-:W-:Y:S05]  /*a910*/  BSYNC B1 ;  /* 0x0000000000017941 */ /* 0x000fea0003800000 */
.L_x_1555:
[----:B------:R-:W-:Y:S04]  /*a920*/  BSSY B1, `(.L_x_1557) ;  /* 0x0000014000017945 */ /* 0x000fe80003800000 */
[----:B------:R-:W-:Y:S05]  /*a930*/  @P3 BRA `(.L_x_1558) ;  /* 0x0000000000483947 */ /* 0x000fea0003800000 */
[----:B------:R-:W-:Y:S02]  /*a940*/  ISETP.NE.AND P4, PT, R11, RZ, PT ;  /* 0x000000ff0b00720c */ /* 0x000fe40003f85270 */
[----:B------:R-:W-:-:S11]  /*a950*/  ISETP.NE.AND P3, PT, R10, RZ, PT ;  /* 0x000000ff0a00720c */ /* 0x000fd60003f65270 */
[----:B------:R-:W1:Y:S04]  /*a960*/  @P4 LDS.128 R28, [R39] ;  /* 0x00000000271c4984 */ /* 0x000e680000000c00 */
[----:B------:R-:W2:Y:S04]  /*a970*/  @P3 LDS.128 R32, [R38] ;  /* 0x0000000026203984 */ /* 0x000ea80000000c00 */
[----:B-1----:R-:W-:Y:S01]  /*a980*/  @P4 STG.E.128 desc[UR46][R40.64], R28 ;  /* 0x0000001c28004986 */ /* 0x002fe2000c101d2e */
[----:B------:R-:W-:-:S03]  /*a990*/  ISETP.NE.AND P4, PT, R9, RZ, PT ;  /* 0x000000ff0900720c */ /* 0x000fc60003f85270 */
[----:B--2---:R-:W-:Y:S01]  /*a9a0*/  @P3 STG.E.128 desc[UR46][R40.64+0x40], R32 ;  /* 0x0000402028003986 */ /* 0x004fe2000c101d2e */
[----:B------:R-:W-:-:S09]  /*a9b0*/  ISETP.NE.AND P3, PT, R8, RZ, PT ;  /* 0x000000ff0800720c */ /* 0x000fd20003f65270 */
[----:B------:R-:W1:Y:S04]  /*a9c0*/  @P4 LDS.128 R28, [R39+0x3000] ;  /* 0x00300000271c4984 */ /* 0x000e680000000c00 */
[----:B------:R-:W2:Y:S04]  /*a9d0*/  @P3 LDS.128 R32, [R38+0x3000] ;  /* 0x0030000026203984 */ /* 0x000ea80000000c00 */
[----:B-1----:R-:W-:Y:S01]  /*a9e0*/  @P4 STG.E.128 desc[UR46][R40.64+0x80], R28 ;  /* 0x0000801c28004986 */ /* 0x002fe2000c101d2e */
[----:B------:R-:W-:-:S03]  /*a9f0*/  ISETP.NE.AND P4, PT, R6, RZ, PT ;  /* 0x000000ff0600720c */ /* 0x000fc60003f85270 */
[----:B--2---:R-:W-:Y:S01]  /*aa00*/  @P3 STG.E.128 desc[UR46][R40.64+0xc0], R32 ;  /* 0x0000c02028003986 */ /* 0x004fe2000c101d2e */
[----:B------:R-:W-:-:S09]  /*aa10*/  ISETP.NE.AND P3, PT, R7, RZ, PT ;  /* 0x000000ff0700720c */ /* 0x000fd20003f65270 */
[----:B------:R-:W1:Y:S04]  /*aa20*/  @P4 LDS.128 R32, [R38+0x6000] ;  /* 0x0060000026204984 */ /* 0x000e680000000c00 */
[----:B------:R-:W2:Y:S04]  /*aa30*/  @P3 LDS.128 R28, [R39+0x6000] ;  /* 0x00600000271c3984 */ /* 0x000ea80000000c00 */
[----:B-1----:R1:W-:Y:S04]  /*aa40*/  @P4 STG.E.128 desc[UR46][R40.64+0x140], R32 ;  /* 0x0001402028004986 */ /* 0x0023e8000c101d2e */
[----:B--2---:R1:W-:Y:S02]  /*aa50*/  @P3 STG.E.128 desc[UR46][R40.64+0x100], R28 ;  /* 0x0001001c28003986 */ /* 0x0043e4000c101d2e */
.L_x_1558:
[----:B------:R-:W-:Y:S05]  /*aa60*/  BSYNC B1 ;  /* 0x0000000000017941 */ /* 0x000fea0003800000 */
.L_x_1557:
[----:B------:R-:W-:-:S13]  /*aa70*/  ISETP.GE.AND P3, PT, R189, R4, PT ;  /* 0x00000004bd00720c */ /* 0x000fda0003f66270 */
[----:B------:R-:W-:Y:S05]  /*aa80*/  @P3 BRA `(.L_x_1502) ;  /* 0x0000000000483947 */ /* 0x000fea0003800000 */
[----:B------:R-:W-:Y:S02]  /*aa90*/  ISETP.NE.AND P4, PT, R11, RZ, PT ;  /* 0x000000ff0b00720c */ /* 0x000fe40003f85270 */
[----:B------:R-:W-:-:S11]  /*aaa0*/  ISETP.NE.AND P3, PT, R9, RZ, PT ;  /* 0x000000ff0900720c */ /* 0x000fd60003f65270 */
[----:B-1----:R-:W1:Y:S04]  /*aab0*/  @P4 LDS.128 R28, [R39+0x2000] ;  /* 0x00200000271c4984 */ /* 0x002e680000000c00 */
[----:B------:R-:W2:Y:S04]  /*aac0*/  @P3 LDS.128 R32, [R39+0x5000] ;  /* 0x0050000027203984 */ /* 0x000ea80000000c00 */
        /* <DEDUP_REMOVED lines=14> */
.L_x_1502:
[----:B------:R-:W-:Y:S05]  /*abb0*/  BSYNC B0 ;  /* 0x0000000000007941 */ /* 0x000fea0003800000 */
.L_x_1468:
        /* <DEDUP_REMOVED lines=17> */
.L_x_1560:
[----:B------:R-:W-:Y:S05]  /*acd0*/  BSYNC B0 ;  /* 0x0000000000007941 */ /* 0x000fea0003800000 */
.L_x_1559:
[----:B------:R-:W1:Y:S01]  /*ace0*/  SYNCS.PHASECHK.TRANS64.TRYWAIT P4, [R3+URZ+0x2a8b0], R0 ;  /* 0x02a8b000030075a7 */ /* 0x000e62000808017f */
[----:B0-----:R-:W-:Y:S01]  /*acf0*/  IMAD R28, R16, 0x3000, R26 ;  /* 0x00003000101c7824 */ /* 0x001fe200078e021a */
[----:B------:R-:W-:Y:S01]  /*ad00*/  ULDC.64 UR44, c[0x0][0x328] ;  /* 0x0000ca00002c7ab9 */ /* 0x000fe20000000a00 */
[----:B------:R-:W-:Y:S01]  /*ad10*/  ULDC.64 UR60, c[0x0][0x318] ;  /* 0x0000c600003c7ab9 */ /* 0x000fe20000000a00 */
[----:B------:R-:W-:Y:S01]  /*ad20*/  BSSY B0, `(.L_x_1561) ;  /* 0x0000004000007945 */ /* 0x000fe20003800000 */
[----:B------:R-:W-:Y:S01]  /*ad30*/  ISETP.GE.AND P2, PT, R162, R4, PT ;  /* 0x00000004a200720c */ /* 0x000fe20003f46270 */
[----:B------:R-:W-:Y:S02]  /*ad40*/  IMAD.IADD R29, R129, 0x1, R28 ;  /* 0x00000001811d7824 */ /* 0x000fe400078e021c */
[----:B-1----:R-:W-:Y:S10]  /*ad50*/  @!P4 BRA `(.L_x_1562) ;  /* 0x0000021c00a8c947 */ /* 0x002ff40003800000 */
.L_x_1930:
[----:B------:R-:W-:Y:S05]  /*ad60*/  BSYNC B0 ;  /* 0x0000000000007941 */ /* 0x000fea0003800000 */
.L_x_1561:
[----:B------:R-:W-:Y:S01]  /*ad70*/  BSSY B0, `(.L_x_1563) ;  /* 0x000001a000007945 */ /* 0x000fe20003800000 */
[----:B0-----:R-:W-:Y:S02]  /*ad80*/  IMAD R0, R28, 0x2, R118 ;  /* 0x000000021c007824 */ /* 0x001fe400078e0276 */
[----:B------:R-:W-:-:S04]  /*ad90*/  IMAD.WIDE R36, R24, 0x60, R120 ;  /* 0x0000006018247825 */ /* 0x000fc800078e0278 */
[----:B------:R-:W-:Y:S01]  /*ada0*/  IMAD R40, R29, 0x2, R118 ;  /* 0x000000021d287824 */ /* 0x000fe200078e0276 */
[----:B------:R-:W-:Y:S06]  /*adb0*/  @P2 BRA `(.L_x_1564) ;  /* 0x0000000000542947 */ /* 0x000fec0003800000 */
[----:B------:R-:W-:Y:S01]  /*adc0*/  IMAD R31, R37, UR44, RZ ;  /* 0x0000002c251f7c24 */ /* 0x000fe2000f8e02ff */
[----:B------:R-:W-:Y:S01]  /*add0*/  ULDC UR4, c[0x0][0x320] ;  /* 0x0000c80000047ab9 */ /* 0x000fe20000000800 */
[----:B------:R-:W-:Y:S01]  /*ade0*/  IMAD.MOV.U32 R28, RZ, RZ, R88 ;  /* 0x000000ffff1c7224 */ /* 0x000fe200078e0058 */
[----:B------:R-:W-:Y:S01]  /*adf0*/  ISETP.GE.AND P4, PT, R18, UR4, PT ;  /* 0x0000000412007c0c */ /* 0x000fe2000bf86270 */
[----:B------:R-:W-:Y:S02]  /*ae00*/  IMAD.MOV.U32 R29, RZ, RZ, R5 ;  /* 0x000000ffff1d7224 */ /* 0x000fe400078e0005 */
[C---:B------:R-:W-:Y:S02]  /*ae10*/  IMAD R31, R36.reuse, UR45, R31 ;  /* 0x0000002d241f7c24 */ /* 0x040fe4000f8e021f */
[----:B------:R-:W-:-:S04]  /*ae20*/  IMAD.WIDE.U32 R28, R36, UR44, R28 ;  /* 0x0000002c241c7c25 */ /* 0x000fc8000f8e001c */
[----:B------:R-:W-:Y:S01]  /*ae30*/  IMAD.IADD R29, R29, 0x1, R31 ;  /* 0x000000011d1d7824 */ /* 0x000fe200078e021f */
[----:B------:R-:W-:-:S04]  /*ae40*/  LEA R38, P2, R28, UR60, 0x1 ;  /* 0x0000003c1c267c11 */ /* 0x000fc8000f8408ff */
[----:B------:R-:W-:Y:S02]  /*ae50*/  LEA.HI.X R39, R28, UR61, R29, 0x1, P2 ;  /* 0x0000003d1c277c11 */ /* 0x000fe400090f0c1d */
[----:B------:R-:W-:Y:S01]  /*ae60*/  ISETP.GE.AND P2, PT, R165, UR4, PT ;  /* 0x00000004a5007c0c */ /* 0x000fe2000bf46270 */
[----:B------:R-:W0:-:S12]  /*ae70*/  @!P4 LDS.128 R28, [R0] ;  /* 0x00000000001cc984 */ /* 0x000e180000000c00 */
[----:B------:R-:W1:Y:S04]  /*ae80*/  @!P2 LDS.128 R32, [R40] ;  /* 0x000000002820a984 */ /* 0x000e680000000c00 */
[----:B0-----:R-:W-:Y:S01]  /*ae90*/  @!P4 STG.E.128 desc[UR46][R38.64], R28 ;  /* 0x0000001c2600c986 */ /* 0x001fe2000c101d2e */
[----:B------:R-:W-:-:S03]  /*aea0*/  ISETP.GE.AND P4, PT, R166, UR4, PT ;  /* 0x00000004a6007c0c */ /* 0x000fc6000bf86270 */
[----:B-1----:R-:W-:Y:S01]  /*aeb0*/  @!P2 STG.E.128 desc[UR46][R38.64+0x40], R32 ;  /* 0x000040202600a986 */ /* 0x002fe2000c101d2e */
[----:B------:R-:W-:-:S09]  /*aec0*/  ISETP.GE.AND P2, PT, R104, UR4, PT ;  /* 0x0000000468007c0c */ /* 0x000fd2000bf46270 */
[----:B------:R-:W0:Y:S04]  /*aed0*/  @!P4 LDS.128 R28, [R0+0x3000] ;  /* 0x00300000001cc984 */ /* 0x000e280000000c00 */
[----:B------:R-:W1:Y:S04]  /*aee0*/  @!P2 LDS.128 R32, [R40+0x3000] ;  /* 0x003000002820a984 */ /* 0x000e680000000c00 */
[----:B0-----:R0:W-:Y:S04]  /*aef0*/  @!P4 STG.E.128 desc[UR46][R38.64+0x80], R28 ;  /* 0x0000801c2600c986 */ /* 0x0011e8000c101d2e */
[----:B-1----:R0:W-:Y:S02]  /*af00*/  @!P2 STG.E.128 desc[UR46][R38.64+0xc0], R32 ;  /* 0x0000c0202600a986 */ /* 0x0021e4000c101d2e */
.L_x_1564:
[----:B------:R-:W-:Y:S05]  /*af10*/  BSYNC B0 ;  /* 0x0000000000007941 */ /* 0x000fea0003800000 */
.L_x_1563:
[----:B------:R-:W-:Y:S01]  /*af20*/  ISETP.GE.AND P2, PT, R189, R4, PT ;  /* 0x00000004bd00720c */ /* 0x000fe20003f46270 */
[----:B------:R-:W-:-:S12]  /*af30*/  BSSY B0, `(.L_x_1565) ;  /* 0x0000018000007945 */ /* 0x000fd80003800000 */
[----:B------:R-:W-:Y:S05]  /*af40*/  @P2 BRA `(.L_x_1566) ;  /* 0x0000000000582947 */ /* 0x000fea0003800000 */
[----:B0-----:R-:W-:Y:S01]  /*af50*/  IADD3 R31, P2, R36, 0x40, RZ ;  /* 0x00000040241f7810 */ /* 0x001fe20007f5e0ff */
[----:B------:R-:W-:Y:S01]  /*af60*/  IMAD.MOV.U32 R4, RZ, RZ, R88 ;  /* 0x000000ffff047224 */ /* 0x000fe200078e0058 */
[----:B------:R-:W-:Y:S02]  /*af70*/  ULDC UR4, c[0x0][0x320] ;  /* 0x0000c80000047ab9 */ /* 0x000fe40000000800 */
[----:B------:R-:W-:Y:S01]  /*af80*/  ISETP.GE.AND P4, PT, R18, UR4, PT ;  /* 0x0000000412007c0c */ /* 0x000fe2000bf86270 */
[----:B------:R-:W-:Y:S02]  /*af90*/  IMAD.X R36, RZ, RZ, R37, P2 ;  /* 0x000000ffff247224 */ /* 0x000fe400010e0625 */
[----:B------:R-:W-:-:S04]  /*afa0*/  IMAD.WIDE.U32 R28, R31, UR44, R4 ;  /* 0x0000002c1f1c7c25 */ /* 0x000fc8000f8e0004 */
[----:B------:R-:W-:-:S04]  /*afb0*/  IMAD R36, R36, UR44, RZ ;  /* 0x0000002c24247c24 */ /* 0x000fc8000f8e02ff */
[----:B------:R-:W-:Y:S01]  /*afc0*/  IMAD R31, R31, UR45, R36 ;  /* 0x0000002d1f1f7c24 */ /* 0x000fe2000f8e0224 */
[----:B------:R-:W-:-:S03]  /*afd0*/  LEA R36, P2, R28, UR60, 0x1 ;  /* 0x0000003c1c247c11 */ /* 0x000fc6000f8408ff */
[----:B------:R-:W-:-:S05]  /*afe0*/  IMAD.IADD R29, R29, 0x1, R31 ;  /* 0x000000011d1d7824 */ /* 0x000fca00078e021f */
[----:B------:R-:W-:Y:S02]  /*aff0*/  LEA.HI.X R37, R28, UR61, R29, 0x1, P2 ;  /* 0x0000003d1c257c11 */ /* 0x000fe400090f0c1d */
[----:B------:R-:W-:Y:S01]  /*b000*/  ISETP.GE.AND P2, PT, R166, UR4, PT ;  /* 0x00000004a6007c0c */ /* 0x000fe2000bf46270 */
[----:B------:R-:W0:-:S12]  /*b010*/  @!P4 LDS.128 R28, [R0+0x2000] ;  /* 0x00200000001cc984 */ /* 0x000e180000000c00 */
[----:B------:R-:W1:Y:S04]  /*b020*/  @!P2 LDS.128 R32, [R0+0x5000] ;  /* 0x005000000020a984 */ /* 0x000e680000000c00 */
        /* <DEDUP_REMOVED lines=8> */
.L_x_1566:
[----:B------:R-:W-:Y:S05]  /*b0b0*/  BSYNC B0 ;  /* 0x0000000000007941 */ /* 0x000fea0003800000 */
.L_x_1565:
[----:B------:R-:W-:Y:S01]  /*b0c0*/  @!PT LDS RZ, [RZ] ;  /* 0x00000000fffff984 */ /* 0x000fe20000000800 */
[----:B------:R-:W-:Y:S01]  /*b0d0*/  @!PT LDS RZ, [RZ] ;  /* 0x00000000fffff984 */ /* 0x000fe20000000800 */
[----:B------:R-:W-:Y:S01]  /*b0e0*/  @!PT LDS RZ, [RZ] ;  /* 0x00000000fffff984 */ /* 0x000fe20000000800 */
[----:B------:R-:W-:Y:S01]  /*b0f0*/  @!PT LDS RZ, [RZ] ;  /* 0x00000000fffff984 */ /* 0x000fe20000000800 */
[----:B------:R1:W-:Y:S06]  /*b100*/  MEMBAR.ALL.CTA ;  /* 0x0000000000007992 */ /* 0x0003ec0000008000 */
[----:B-1----:R-:W1:Y:S01]  /*b110*/  FENCE.VIEW.ASYNC.S ;  /* 0x00000000000073c6 */ /* 0x002e620000000000 */
[----:B------:R-:W-:Y:S01]  /*b120*/  @!P3 VIADD R3, R3, 0x2a8c0 ;  /* 0x0002a8c00303b836 */ /* 0x000fe20000000000 */
[----:B-1----:R1:W-:Y:S01]  /*b130*/  BAR.SYNC.DEFER_BLOCKING R221, 0x80 ;  /* 0x000200dd0000751d */ /* 0x0023e20000010000 */
[----:B------:R-:W-:Y:S01]  /*b140*/  LOP3.LUT P4, RZ, R17, 0x2, RZ, 0xc0, !PT ;  /* 0x0000000211ff7812 */ /* 0x000fe2000788c0ff */
[----:B------:R-:W-:-:S02]  /*b150*/  VIADD R16, R16, 0x1 ;  /* 0x0000000110107836 */ /* 0x000fc40000000000 */
[----:B------:R-:W-:Y:S02]  /*b160*/  @!P3 PRMT R3, RZ, 0x654, R3 ;  /* 0x00000654ff03b816 */ /* 0x000fe40000000003 */
[----:B------:R-:W-:Y:S02]  /*b170*/  PLOP3.LUT P2, PT, PT, PT, PT, 0x8, 0x0 ;  /* 0x000000000000781c */ /* 0x000fe40003f4e170 */
[----:B------:R1:W-:Y:S01]  /*b180*/  @!P3 SYNCS.ARRIVE.TRANS64.RED.A1T0 RZ, [R3+URZ], RZ ;  /* 0x000000ff03ffb9a7 */ /* 0x0003e2000810043f */
[----:B------:R-:W-:-:S04]  /*b190*/  ISETP.NE.AND P3, PT, R16, 0x2, PT ;  /* 0x000000021000780c */ /* 0x000fc80003f65270 */
[----:B------:R-:W-:Y:S02]  /*b1a0*/  SEL R0, RZ, 0x1, P3 ;  /* 0x00000001ff007807 */ /* 0x000fe40001800000 */
[----:B------:R-:W-:Y:S02]  /*b1b0*/  SEL R16, R16, RZ, P3 ;  /* 0x000000ff10107207 */ /* 0x000fe40001800000 */
[----:B------:R-:W-:Y:S01]  /*b1c0*/  LOP3.LUT R167, R167, R0, RZ, 0x3c, !PT ;  /* 0x00000000a7a77212 */ /* 0x000fe200078e3cff */
[----:B------:R-:W-:Y:S06]  /*b1d0*/  @P4 BRA `(.L_x_1567) ;  /* 0xffffff7c00844947 */ /* 0x000fec000383ffff */
.L_x_1463:
[----:B------:R-:W3:Y:S01]  /*b1e0*/  LDC R0, c[0x0][0x448] ;  /* 0x00011200ff007b82 */ /* 0x000ee20000000800 */
[----:B------:R-:W-:Y:S01]  /*b1f0*/  IADD3 R7, R164, 0x1, -R163 ;  /* 0x00000001a4077810 */ /* 0x000fe20007ffe8a3 */
[----:B------:R-:W-:Y:S06]  /*b200*/  BSSY B0, `(.L_x_1568) ;  /* 0x000000d000007945 */ /* 0x000fec0003800000 */
[----:B------:R-:W4:Y:S01]  /*b210*/  LDC.64 R4, c[0x0][0x9e0] ;  /* 0x00027800ff047b82 */ /* 0x000f220000000a00 */
[----:B---3--:R-:W-:Y:S01]  /*b220*/  ISETP.NE.AND P1, PT, R0, 0x1, PT ;  /* 0x000000010000780c */ /* 0x008fe20003f25270 */
[----:B------:R-:W-:Y:S01]  /*b230*/  VIADD R0, R178, 0x7f ;  /* 0x0000007fb2007836 */ /* 0x000fe20000000000 */
[----:B----4-:R-:W-:-:S11]  /*b240*/  ISETP.GE.AND P3, PT, R5, 0x1, PT ;  /* 0x000000010500780c */ /* 0x010fd60003f66270 */
[----:B-1----:R-:W1:Y:S08]  /*b250*/  @P1 LDC R3, c[0x0][0x44c] ;  /* 0x00011300ff031b82 */ /* 0x002e700000000800 */
[----:B------:R-:W3:Y:S01]  /*b260*/  @P1 LDC R6, c[0x0][0x450] ;  /* 0x00011400ff061b82 */ /* 0x000ee20000000800 */
[----:B-1----:R-:W-:-:S05]  /*b270*/  @P1 IMAD.HI.U32 R3, R0, R3, RZ ;  /* 0x0000000300031227 */ /* 0x002fca00078e00ff */
[----:B---3--:R-:W-:-:S05]  /*b280*/  @P1 SHF.R.U32.HI R0, RZ, R6, R3 ;  /* 0x00000006ff001219 */ /* 0x008fca0000011603 */
[----:B------:R-:W-:Y:S01]  /*b290*/  IMAD.IADD R3, R7, 0x1, R0 ;  /* 0x0000000107037824 */ /* 0x000fe200078e0200 */
[----:B------:R-:W-:Y:S06]  /*b2a0*/  @P2 BRA `(.L_x_1569) ;  /* 0x0000000000082947 */ /* 0x000fec0003800000 */
[----:B------:R-:W1:Y:S02]  /*b2b0*/  FENCE.VIEW.ASYNC.G ;  /* 0x00000000000073c6 */ /* 0x000e640000000100 */
[----:B-1----:R-:W-:Y:S06]  /*b2c0*/  BAR.ARV 0xc, 0x180 ;  /* 0x0306000000007b1d */ /* 0x002fec0000002000 */
.L_x_1569:
[----:B------:R-:W-:Y:S05]  /*b2d0*/  BSYNC B0 ;  /* 0x0000000000007941 */ /* 0x000fea0003800000 */
.L_x_1568:
[----:B------:R-:W-:Y:S01]  /*b2e0*/  IMAD.IADD R4, R3, 0x1, R4 ;  /* 0x0000000103047824 */ /* 0x000fe200078e0204 */
[----:B------:R-:W-:Y:S06]  /*b2f0*/  @!P3 BRA `(.L_x_1570) ;  /* 0x000000000048b947 */ /* 0x000fec0003800000 */
[C---:B------:R-:W-:Y:S01]  /*b300*/  ISETP.GT.AND P0, PT, R3.reuse, RZ, PT ;  /* 0x000000ff0300720c */ /* 0x040fe20003f04270 */
[----:B------:R-:W-:Y:S01]  /*b310*/  BSSY B0, `(.L_x_1571) ;  /* 0x000000e000007945 */ /* 0x000fe20003800000 */
[----:B------:R-:W-:-:S11]  /*b320*/  VIADD R0, R3, 0xffffffff ;  /* 0xffffffff03007836 */ /* 0x000fd60000000000 */
[----:B------:R-:W-:Y:S05]  /*b330*/  @P0 BRA `(.L_x_1572) ;  /* 0x00000000001c0947 */ /* 0x000fea0003800000 */
[----:B------:R-:W-:Y:S01]  /*b340*/  ISETP.NE.AND P0, PT, R5, 0x1, PT ;  /* 0x000000010500780c */ /* 0x000fe20003f05270 */
[----:B------:R-:W-:-:S12]  /*b350*/  IMAD.MOV R3, RZ, RZ, -R3 ;  /* 0x000000ffff037224 */ /* 0x000fd800078e0a03 */
[----:B------:R-:W1:Y:S02]  /*b360*/  @P0 LDC.64 R6, c[0x0][0x9e8] ;  /* 0x00027a00ff060b82 */ /* 0x000e640000000a00 */
[----:B-1----:R-:W-:-:S05]  /*b370*/  @P0 IMAD.HI.U32 R0, R3, R6, RZ ;  /* 0x0000000603000227 */ /* 0x002fca00078e00ff */
[----:B------:R-:W-:-:S04]  /*b380*/  @P0 SHF.R.U32.HI R3, RZ, R7, R0 ;  /* 0x00000007ff030219 */ /* 0x000fc80000011600 */
[----:B------:R-:W-:Y:S01]  /*b390*/  LOP3.LUT R0, RZ, R3, RZ, 0x33, !PT ;  /* 0x00000003ff007212 */ /* 0x000fe200078e33ff */
[----:B------:R-:W-:Y:S06]  /*b3a0*/  BRA `(.L_x_1573) ;  /* 0x0000000000107947 */ /* 0x000fec0003800000 */
.L_x_1572:
[----:B------:R-:W-:-:S13]  /*b3b0*/  ISETP.NE.AND P0, PT, R5, 0x1, PT ;  /* 0x000000010500780c */ /* 0x000fda0003f05270 */
[----:B------:R-:W1:Y:S02]  /*b3c0*/  @P0 LDC.64 R6, c[0x0][0x9e8] ;  /* 0x00027a00ff060b82 */ /* 0x000e640000000a00 */
[----:B-1----:R-:W-:-:S05]  /*b3d0*/  @P0 IMAD.HI.U32 R6, R0, R6, RZ ;  /* 0x0000000600060227 */ /* 0x002fca00078e00ff */
[----:B------:R-:W-:-:S07]  /*b3e0*/  @P0 SHF.R.U32.HI R0, RZ, R7, R6 ;  /* 0x00000007ff000219 */ /* 0x000fce0000011606 */
.L_x_1573:
[----:B------:R-:W-:Y:S05]  /*b3f0*/  BSYNC B0 ;  /* 0x0000000000007941 */ /* 0x000fea0003800000 */
.L_x_1571:
[----:B------:R-:W-:-:S05]  /*b400*/  IMAD R3, R0, R5, R5 ;  /* 0x0000000500037224 */ /* 0x000fca00078e0205 */
[----:B------:R-:W-:-:S07]  /*b410*/  VIMNMX R4, R4, R3, PT ;  /* 0x0000000304047248 */ /* 0x000fce0003fe0100 */
.L_x_1570:
[----:B------:R-:W1:Y:S01]  /*b420*/  @P1 LDC R3, c[0x0][0x44c] ;  /* 0x00011300ff031b82 */ /* 0x000e620000000800 */
[----:B------:R-:W-:Y:S01]  /*b430*/  VIADD R4, R4, 0x5f ;  /* 0x0000005f04047836 */ /* 0x000fe20000000000 */
[----:B------:R-:W-:Y:S01]  /*b440*/  ULDC UR4, c[0x0][0x9dc] ;  /* 0x0002770000047ab9 */ /* 0x000fe20000000800 */
[----:B------:R-:W-:Y:S02]  /*b450*/  IMAD.MOV.U32 R7, RZ, RZ, R178 ;  /* 0x000000ffff077224 */ /* 0x000fe400078e00b2 */
[----:B------:R-:W-:-:S03]  /*b460*/  IMAD.HI R4, R4, 0x2aaaaaab, RZ ;  /* 0x2aaaaaab04047827 */ /* 0x000fc600078e02ff */
[----:B------:R-:W3:Y:S01]  /*b470*/  @P1 LDC R9, c[0x0][0x450] ;  /* 0x00011400ff091b82 */ /* 0x000ee20000000800 */
[----:B-1----:R-:W-:Y:S01]  /*b480*/  @P1 IMAD.HI.U32 R0, R178, R3, RZ ;  /* 0x00000003b2001227 */ /* 0x002fe200078e00ff */
[----:B------:R-:W-:-:S04]  /*b490*/  SHF.R.U32.HI R3, RZ, 0x1f, R4 ;  /* 0x0000001fff037819 */ /* 0x000fc80000011604 */
[----:B------:R-:W-:Y:S02]  /*b4a0*/  LEA.HI.SX32 R4, R4, R3, 0x1c ;  /* 0x0000000304047211 */ /* 0x000fe400078fe2ff */
[----:B---3--:R-:W-:Y:S02]  /*b4b0*/  @P1 SHF.R.U32.HI R7, RZ, R9, R0 ;  /* 0x00000009ff071219 */ /* 0x008fe40000011600 */
        /* <DEDUP_REMOVED lines=14> */
.L_x_1576:
[----:B------:R-:W-:-:S13]  /*b5a0*/  ISETP.NE.AND P0, PT, R5, 0x1, PT ;  /* 0x000000010500780c */ /* 0x000fda0003f05270 */
[----:B------:R-:W1:Y:S02]  /*b5b0*/  @P0 LDC.64 R6, c[0x0][0x9e8] ;  /* 0x00027a00ff060b82 */ /* 0x000e640000000a00 */
[----:B-1----:R-:W-:-:S05]  /*b5c0*/  @P0 IMAD.HI.U32 R4, R0, R6, RZ ;  /* 0x0000000600040227 */ /* 0x002fca00078e00ff */
[----:B------:R-:W-:-:S07]  /*b5d0*/  @P0 SHF.R.U32.HI R0, RZ, R7, R4 ;  /* 0x00000007ff000219 */ /* 0x000fce0000011604 */
.L_x_1577:
[----:B------:R-:W-:Y:S05]  /*b5e0*/  BSYNC B0 ;  /* 0x0000000000007941 */ /* 0x000fea0003800000 */
.L_x_1575:
[----:B------:R-:W-:-:S05]  /*b5f0*/  IMAD R0, R0, R5, RZ ;  /* 0x0000000500007224 */ /* 0x000fca00078e02ff */
[----:B------:R-:W-:-:S07]  /*b600*/  VIMNMX R3, R3, R0, !PT ;  /* 0x0000000003037248 */ /* 0x000fce0007fe0100 */
.L_x_1574:
[----:B------:R-:W-:Y:S01]  /*b610*/  IMAD.HI R3, R3, 0x2aaaaaab, RZ ;  /* 0x2aaaaaab03037827 */ /* 0x000fe200078e02ff */
[----:B------:R-:W-:Y:S03]  /*b620*/  BSSY B0, `(.L_x_1578) ;  /* 0x0000025000007945 */ /* 0x000fe60003800000 */
[----:B------:R-:W-:Y:S01]  /*b630*/  IMAD.MOV.U32 R5, RZ, RZ, RZ ;  /* 0x000000ffff057224 */ /* 0x000fe200078e00ff */
[----:B------:R-:W-:-:S04]  /*b640*/  SHF.R.U32.HI R0, RZ, 0x1f, R3 ;  /* 0x0000001fff007819 */ /* 0x000fc80000011603 */
[----:B------:R-:W-:-:S04]  /*b650*/  LEA.HI.SX32 R0, R3, R0, 0x1c ;  /* 0x0000000003007211 */ /* 0x000fc800078fe2ff */
        /* <DEDUP_REMOVED lines=8> */
[----:B------:R-:W1:Y:S01]  /*b6e0*/  I2F.RP R3, R6 ;  /* 0x0000000600037306 */ /* 0x000e620000209400 */
[----:B------:R-:W-:Y:S02]  /*b6f0*/  IABS R10, R11 ;  /* 0x0000000b000a7213 */ /* 0x000fe40000000000 */
[----:B------:R-:W-:-:S05]  /*b700*/  IMAD.IADD R0, R0, 0x1, -R9 ;  /* 0x0000000100007824 */ /* 0x000fca00078e0a09 */
[----:B------:R-:W-:Y:S02]  /*b710*/  IABS R8, R0 ;  /* 0x0000000000087213 */ /* 0x000fe40000000000 */
[----:B------:R-:W-:-:S04]  /*b720*/  LOP3.LUT R0, R0, R11, RZ, 0x3c, !PT ;  /* 0x0000000b00007212 */ /* 0x000fc800078e3cff */
[----:B------:R-:W-:Y:S01]  /*b730*/  ISETP.GE.AND P2, PT, R0, RZ, PT ;  /* 0x000000ff0000720c */ /* 0x000fe20003f46270 */
[----:B-1----:R-:W1:Y:S02]  /*b740*/  MUFU.RCP R3, R3 ;  /* 0x0000000300037308 */ /* 0x002e640000001000 */
[----:B-1----:R-:W-:Y:S02]  /*b750*/  VIADD R4, R3, 0xffffffe ;  /* 0x0ffffffe03047836 */ /* 0x002fe40000000000 */
[----:B------:R-:W-:-:S04]  /*b760*/  IMAD.MOV R3, RZ, RZ, -R10 ;  /* 0x000000ffff037224 */ /* 0x000fc800078e0a0a */
[----:B------:R1:W3:Y:S02]  /*b770*/  F2I.FTZ.U32.TRUNC.NTZ R5, R4 ;  /* 0x0000000400057305 */ /* 0x0002e4000021f000 */
[----:B-1----:R-:W-:Y:S02]  /*b780*/  IMAD.MOV.U32 R4, RZ, RZ, RZ ;  /* 0x000000ffff047224 */ /* 0x002fe400078e00ff */
[----:B---3--:R-:W-:-:S04]  /*b790*/  IMAD.MOV R7, RZ, RZ, -R5 ;  /* 0x000000ffff077224 */ /* 0x008fc800078e0a05 */
        /* <DEDUP_REMOVED lines=12> */
[----:B------:R-:W-:-:S07]  /*b860*/  @!P1 LOP3.LUT R5, RZ, R11, RZ, 0x33, !PT ;  /* 0x0000000bff059212 */ /* 0x000fce00078e33ff */
.L_x_1579:
[----:B------:R-:W-:Y:S05]  /*b870*/  BSYNC B0 ;  /* 0x0000000000007941 */ /* 0x000fea0003800000 */
.L_x_1578:
[-C--:B------:R-:W-:Y:S01]  /*b880*/  IMAD R180, R190, R5.reuse, R9 ;  /* 0x00000005beb47224 */ /* 0x080fe200078e0209 */
        /* <DEDUP_REMOVED lines=29> */
[----:B0-----:R-:W-:Y:S02]  /*ba60*/  CS2R R38, SRZ ;  /* 0x0000000000267805 */ /* 0x001fe4000001ff00 */
[----:B--2---:R-:W-:Y:S02]  /*ba70*/  CS2R R36, SRZ ;  /* 0x0000000000247805 */ /* 0x004fe4000001ff00 */
[----:B------:R-:W-:-:S02]  /*ba80*/  CS2R R98, SRZ ;  /* 0x0000000000627805 */ /* 0x000fc4000001ff00 */
[----:B------:R-:W-:Y:S02]  /*ba90*/  CS2R R90, SRZ ;  /* 0x00000000005a7805 */ /* 0x000fe4000001ff00 */
[----:B------:R-:W-:Y:S02]  /*baa0*/  CS2R R96, SRZ ;  /* 0x0000000000607805 */ /* 0x000fe4000001ff00 */
[----:B------:R-:W-:Y:S02]  /*bab0*/  CS2R R88, SRZ ;  /* 0x0000000000587805 */ /* 0x000fe4000001ff00 */
[----:B------:R-:W-:Y:S02]  /*bac0*/  CS2R R94, SRZ ;  /* 0x00000000005e7805 */ /* 0x000fe4000001ff00 */
[----:B------:R-:W-:Y:S01]  /*bad0*/  CS2R R20, SRZ ;  /* 0x0000000000147805 */ /* 0x000fe2000001ff00 */
[----:B------:R-:W-:Y:S06]  /*bae0*/  @!P1 BRA `(.L_x_1580) ;  /* 0x0000015000789947 */ /* 0x000fec0003800000 */
[----:B------:R-:W2:Y:S04]  /*baf0*/  LDL R4, [R1+0x7c] ;  /* 0x00007c0001047983 */ /* 0x000ea80000100800 */
[----:B------:R-:W3:Y:S04]  /*bb00*/  LDL R6, [R1+0x74] ;  /* 0x0000740001067983 */ /* 0x000ee80000100800 */
[----:B--2---:R-:W0:Y:S01]  /*bb10*/  SHFL.IDX PT, R0, R4, RZ, 0x1f ;  /* 0x00001fff04007589 */ /* 0x004e2200000e0000 */
[----:B---3--:R-:W-:-:S13]  /*bb20*/  R2UR UR4, R6 ;  /* 0x00000000060472ca */ /* 0x008fda00000e0000 */
[----:B------:R-:W-:Y:S01]  /*bb30*/  ULOP3.LUT UP0, URZ, UR4, 0x1bf, URZ, 0xc0, !UPT ;  /* 0x000001bf043f7892 */ /* 0x000fe2000f80c03f */
[----:B0-----:R-:W-:-:S04]  /*bb40*/  LEA.HI R3, R0, R0, RZ, 0x1 ;  /* 0x0000000000037211 */ /* 0x001fc800078f08ff */
[----:B------:R-:W-:Y:S02]  /*bb50*/  LOP3.LUT R3, R3, 0x1e, RZ, 0xc0, !PT ;  /* 0x0000001e03037812 */ /* 0x000fe400078ec0ff */
[----:B------:R-:W-:-:S03]  /*bb60*/  PLOP3.LUT P0, PT, PT, PT, UP0, 0x80, 0x0 ;  /* 0x000000000000781c */ /* 0x000fc60003f0f008 */
[----:B------:R-:W-:-:S05]  /*bb70*/  IMAD.IADD R3, R0, 0x1, -R3 ;  /* 0x0000000100037824 */ /* 0x000fca00078e0a03 */
[----:B------:R-:W-:-:S04]  /*bb80*/  LEA R3, R3, UR4, 0xd ;  /* 0x0000000403037c11 */ /* 0x000fc8000f8e68ff */
[----:B------:R-:W-:-:S04]  /*bb90*/  SHF.R.U32.HI R3, RZ, 0x4, R3 ;  /* 0x00000004ff037819 */ /* 0x000fc80000011603 */
[----:B------:R-:W-:Y:S01]  /*bba0*/  LOP3.LUT R68, R3, 0x3fff, RZ, 0xc0, !PT ;  /* 0x00003fff03447812 */ /* 0x000fe200078ec0ff */
[----:B------:R-:W-:Y:S06]  /*bbb0*/  @!P0 BRA `(.L_x_1581) ;  /* 0x0000000000408947 */ /* 0x000fec0003800000 */
        /* <DEDUP_REMOVED lines=15> */
[----:B-1---5:R-:W-:Y:S05]  /*bcb0*/  CALL.ABS.NOINC R14 ;  /* 0x000000000e007343 */ /* 0x022fea0003c00000 */
.L_x_1581:
        /* <DEDUP_REMOVED lines=12> */
.L_x_1585:
[----:B-1----:R1:W2:Y:S02]  /*bd80*/  SYNCS.PHASECHK.TRANS64.TRYWAIT P0, [R2+URZ+0x2a800], R3 ;  /* 0x02a80003020075a7 */ /* 0x0022a4000800017f */
[----:B--2---:R-:W-:Y:S05]  /*bd90*/  @!P0 NANOSLEEP.SYNCS 0x989680 ;  /* 0x009896800000895d */ /* 0x004fea0003900000 */
[----:B------:R-:W2:Y:S02]  /*bda0*/  @!P0 SYNCS.PHASECHK.TRANS64 P0, [R2+URZ+0x2a800], R3 ;  /* 0x02a80003020085a7 */ /* 0x000ea4000800007f */
[----:B--2---:R-:W-:Y:S05]  /*bdb0*/  @!P0 BRA `(.L_x_1585) ;  /* 0xfffffffc00f08947 */ /* 0x004fea000383ffff */
.L_x_1584:
[----:B------:R-:W-:Y:S05]  /*bdc0*/  BSYNC B0 ;  /* 0x0000000000007941 */ /* 0x000fea0003800000 */
.L_x_1583:
[----:B------:R-:W-:Y:S05]  /*bdd0*/  BRA `(.L_x_1586) ;  /* 0x0000007400107947 */ /* 0x000fea0003800000 */
.L_x_1582:
[----:B------:R-:W2:Y:S01]  /*bde0*/  LDL R0, [R1+0x74] ;  /* 0x0000740001007983 */ /* 0x000ea20000100800 */
[----:B------:R-:W-:Y:S02]  /*bdf0*/  ULDC.64 UR6, c[0x0][0x408] ;  /* 0x0001020000067ab9 */ /* 0x000fe40000000a00 */
[----:B-----5:R-:W-:Y:S01]  /*be00*/  IMAD.WIDE.U32 R26, R145, UR6, RZ ;  /* 0x00000006911a7c25 */ /* 0x020fe2000f8e00ff */
[----:B--2---:R-:W-:Y:S02]  /*be10*/  R2UR UR4, R0 ;  /* 0x00000000000472ca */ /* 0x004fe400000e0000 */
[----:B------:R-:W-:-:S11]  /*be20*/  SHF.R.S32.HI R0, RZ, 0x1f, R145 ;  /* 0x0000001fff007819 */ /* 0x000fd60000011491 */
[----:B------:R-:W-:-:S03]  /*be30*/  ULOP3.LUT UP0, URZ, UR4, 0x3ff, URZ, 0xc0, !UPT ;  /* 0x000003ff043f7892 */ /* 0x000fc6000f80c03f */
[----:B------:R-:W-:Y:S02]  /*be40*/  ULDC.64 UR4, c[0x0][0x3f8] ;  /* 0x0000fe0000047ab9 */ /* 0x000fe40000000a00 */
[C---:B------:R-:W-:Y:S01]  /*be50*/  IMAD R4, R0.reuse, UR4, RZ ;  /* 0x0000000400047c24 */ /* 0x040fe2000f8e02ff */
[----:B------:R-:W-:Y:S01]  /*be60*/  PLOP3.LUT P0, PT, PT, PT, UP0, 0x80, 0x0 ;  /* 0x000000000000781c */ /* 0x000fe20003f0f008 */
[----:B------:R-:W-:Y:S02]  /*be70*/  IMAD R0, R0, UR6, RZ ;  /* 0x0000000600007c24 */ /* 0x000fe4000f8e02ff */
[----:B------:R-:W-:-:S04]  /*be80*/  IMAD.WIDE.U32 R24, R145, UR4, RZ ;  /* 0x0000000491187c25 */ /* 0x000fc8000f8e00ff */
[C---:B------:R-:W-:Y:S02]  /*be90*/  IMAD R29, R145.reuse, UR5, R4 ;  /* 0x00000005911d7c24 */ /* 0x040fe4000f8e0204 */
[----:B------:R-:W-:Y:S02]  /*bea0*/  IMAD R31, R145, UR7, R0 ;  /* 0x00000007911f7c24 */ /* 0x000fe4000f8e0200 */
[----:B------:R-:W-:Y:S02]  /*beb0*/  IMAD.IADD R29, R29, 0x1, R25 ;  /* 0x000000011d1d7824 */ /* 0x000fe400078e0219 */
[----:B------:R-:W-:Y:S01]  /*bec0*/  IMAD.IADD R31, R31, 0x1, R27 ;  /* 0x000000011f1f7824 */ /* 0x000fe200078e021b */
        /* <DEDUP_REMOVED lines=17> */
.L_x_1587:
[----:B------:R-:W-:Y:S01]  /*bfe0*/  ULDC.U8 UR4, c[0x0][0x410] ;  /* 0x0001040000047ab9 */ /* 0x000fe20000000000 */
[----:B------:R-:W-:Y:S01]  /*bff0*/  BSSY B0, `(.L_x_1588) ;  /* 0x000071a000007945 */ /* 0x000fe20003800000 */
[----:B------:R-:W-:Y:S01]  /*c000*/  ISETP.NE.AND P0, PT, RZ, UR4, PT ;  /* 0x00000004ff007c0c */ /* 0x000fe2000bf05270 */
[----:B------:R-:W-:-:S12]  /*c010*/  IMAD.IADD R64, R162, 0x1, R178 ;  /* 0x00000001a2407824 */ /* 0x000fd800078e02b2 */
[----:B------:R-:W-:Y:S05]  /*c020*/  @!P0 BRA `(.L_x_1589) ;  /* 0x00000038006c8947 */ /* 0x000fea0003800000 */
[----:B------:R-:W0:Y:S01]  /*c030*/  LDC R10, c[0x0][0x448] ;  /* 0x00011200ff0a7b82 */ /* 0x000e220000000800 */
[----:B------:R-:W-:Y:S01]  /*c040*/  IMAD R3, R191, 0x40, R64 ;  /* 0x00000040bf037824 */ /* 0x000fe200078e0240 */
[----:B------:R-:W-:Y:S01]  /*c050*/  ULDC.64 UR4, c[0x0][0x3f8] ;  /* 0x0000fe0000047ab9 */ /* 0x000fe20000000a00 */
[----:B------:R-:W-:Y:S01]  /*c060*/  ULDC.64 UR6, c[0x0][0x408] ;  /* 0x0001020000067ab9 */ /* 0x000fe20000000a00 */
[----:B------:R-:W-:Y:S02]  /*c070*/  IMAD.MOV.U32 R4, RZ, RZ, R24 ;  /* 0x000000ffff047224 */ /* 0x000fe400078e0018 */
[----:B------:R-:W-:Y:S02]  /*c080*/  IMAD.MOV.U32 R6, RZ, RZ, R26 ;  /* 0x000000ffff067224 */ /* 0x000fe400078e001a */
[----:B------:R-:W-:Y:S01]  /*c090*/  IMAD.MOV.U32 R7, RZ, RZ, R31 ;  /* 0x000000ffff077224 */ /* 0x000fe200078e001f */
[----:B0-----:R-:W-:-:S13]  /*c0a0*/  ISETP.NE.AND P0, PT, R10, 0x1, PT ;  /* 0x000000010a00780c */ /* 0x001fda0003f05270 */
[----:B------:R-:W0:Y:S08]  /*c0b0*/  @P0 LDC R0, c[0x0][0x44c] ;  /* 0x00011300ff000b82 */ /* 0x000e300000000800 */
[----:B------:R-:W1:Y:S01]  /*c0c0*/  @P0 LDC R5, c[0x0][0x450] ;  /* 0x00011400ff050b82 */ /* 0x000e620000000800 */
[----:B0-----:R-:W-:-:S05]  /*c0d0*/  @P0 IMAD.HI.U32 R0, R3, R0, RZ ;  /* 0x0000000003000227 */ /* 0x001fca00078e00ff */
[----:B-1----:R-:W-:Y:S01]  /*c0e0*/  @P0 SHF.R.U32.HI R3, RZ, R5, R0 ;  /* 0x00000005ff030219 */ /* 0x002fe20000011600 */
[----:B------:R-:W-:-:S03]  /*c0f0*/  IMAD.MOV.U32 R5, RZ, RZ, R29 ;  /* 0x000000ffff057224 */ /* 0x000fc600078e001d */
[----:B------:R-:W-:Y:S01]  /*c100*/  SHF.R.S32.HI R0, RZ, 0x1f, R3 ;  /* 0x0000001fff007819 */ /* 0x000fe20000011403 */
[----:B------:R-:W-:-:S04]  /*c110*/  IMAD.WIDE.U32 R4, R3, UR4, R4 ;  /* 0x0000000403047c25 */ /* 0x000fc8000f8e0004 */
[C---:B------:R-:W-:Y:S02]  /*c120*/  IMAD R8, R0.reuse, UR4, RZ ;  /* 0x0000000400087c24 */ /* 0x040fe4000f8e02ff */
[----:B------:R-:W-:Y:S02]  /*c130*/  IMAD R0, R0, UR6, RZ ;  /* 0x0000000600007c24 */ /* 0x000fe4000f8e02ff */
[C---:B------:R-:W-:Y:S01]  /*c140*/  IMAD R9, R3.reuse, UR5, R8 ;  /* 0x0000000503097c24 */ /* 0x040fe2000f8e0208 */
[----:B------:R-:W-:Y:S01]  /*c150*/  ULDC.64 UR4, c[0x0][0x3e8] ;  /* 0x0000fa0000047ab9 */ /* 0x000fe20000000a00 */
[C---:B------:R-:W-:Y:S01]  /*c160*/  IMAD.WIDE.U32 R6, R3.reuse, UR6, R6 ;  /* 0x0000000603067c25 */ /* 0x040fe2000f8e0006 */
[----:B------:R-:W-:Y:S01]  /*c170*/  LEA R32, P0, R4, UR4, 0x1 ;  /* 0x0000000404207c11 */ /* 0x000fe2000f8008ff */
[----:B------:R-:W-:Y:S02]  /*c180*/  UMOV UR4, 0xffffffff ;  /* 0xffffffff00047882 */ /* 0x000fe40000000000 */
[----:B------:R-:W-:Y:S01]  /*c190*/  IMAD R63, R3, UR7, R0 ;  /* 0x00000007033f7c24 */ /* 0x000fe2000f8e0200 */
[----:B------:R-:W-:Y:S01]  /*c1a0*/  ULDC.64 UR6, c[0x0][0x400] ;  /* 0x0001000000067ab9 */ /* 0x000fe20000000a00 */
[----:B------:R-:W-:Y:S01]  /*c1b0*/  IMAD.IADD R5, R5, 0x1, R9 ;  /* 0x0000000105057824 */ /* 0x000fe200078e0209 */
[----:B------:R-:W-:Y:S01]  /*c1c0*/  LEA R3, P1, R6, UR6, 0x1 ;  /* 0x0000000606037c11 */ /* 0x000fe2000f8208ff */
[----:B------:R-:W-:-:S03]  /*c1d0*/  IMAD.IADD R63, R7, 0x1, R63 ;  /* 0x00000001073f7824 */ /* 0x000fc600078e023f */
[----:B------:R-:W-:Y:S02]  /*c1e0*/  LEA.HI.X R0, R4, UR5, R5, 0x1, P0 ;  /* 0x0000000504007c11 */ /* 0x000fe400080f0c05 */
[----:B------:R-:W-:Y:S01]  /*c1f0*/  LEA.HI.X R63, R6, UR7, R63, 0x1, P1 ;  /* 0x00000007063f7c11 */ /* 0x000fe200088f0c3f */
[----:B------:R-:W-:Y:S06]  /*c200*/  BRA.DIV UR4, `(.L_x_1590) ;  /* 0x0000020a04907947 */ /* 0x000fec000b800000 */
[----:B------:R0:W1:Y:S04]  /*c210*/  SHFL.IDX PT, R7, R0, RZ, 0x1c1f ;  /* 0x001c1fff00077589 */ /* 0x00006800000e0000 */
[----:B------:R0:W2:Y:S04]  /*c220*/  SHFL.IDX PT, R6, R32, RZ, 0x1c1f ;  /* 0x001c1fff20067589 */ /* 0x0000a800000e0000 */
[----:B------:R0:W3:Y:S04]  /*c230*/  SHFL.IDX PT, R9, R63, RZ, 0x1c1f ;  /* 0x001c1fff3f097589 */ /* 0x0000e800000e0000 */
[----:B------:R0:W4:Y:S02]  /*c240*/  SHFL.IDX PT, R8, R3, RZ, 0x1c1f ;  /* 0x001c1fff03087589 */ /* 0x00012400000e0000 */
.L_x_1936:
[----:B------:R-:W-:Y:S01]  /*c250*/  IMAD R67, R163, R10, RZ ;  /* 0x0000000aa3437224 */ /* 0x000fe200078e02ff */
[----:B------:R-:W-:Y:S01]  /*c260*/  BSSY B1, `(.L_x_1591) ;  /* 0x0000050000017945 */ /* 0x000fe20003800000 */
[----:B------:R-:W-:Y:S02]  /*c270*/  CS2R R58, SRZ ;  /* 0x00000000003a7805 */ /* 0x000fe4000001ff00 */
[----:B------:R-:W-:Y:S02]  /*c280*/  CS2R R54, SRZ ;  /* 0x0000000000367805 */ /* 0x000fe4000001ff00 */
[----:B------:R-:W-:Y:S02]  /*c290*/  CS2R R50, SRZ ;  /* 0x0000000000327805 */ /* 0x000fe4000001ff00 */
[----:B------:R-:W-:Y:S02]  /*c2a0*/  ISETP.GE.AND P0, PT, R64, R67, PT ;  /* 0x000000434000720c */ /* 0x000fe40003f06270 */
        /* <DEDUP_REMOVED lines=10> */
[----:B------:R-:W-:Y:S01]  /*c350*/  ULDC UR4, c[0x0][0x3f4] ;  /* 0x0000fd0000047ab9 */ /* 0x000fe20000000800 */
[----:B------:R-:W-:Y:S02]  /*c360*/  CS2R R60, SRZ ;  /* 0x00000000003c7805 */ /* 0x000fe4000001ff00 */
[----:B------:R-:W-:Y:S02]  /*c370*/  ISETP.GE.AND P3, PT, R171, UR4, PT ;  /* 0x00000004ab007c0c */ /* 0x000fe4000bf66270 */
[----:B------:R-:W-:Y:S02]  /*c380*/  CS2R R58, SRZ ;  /* 0x00000000003a7805 */ /* 0x000fe4000001ff00 */
[----:B------:R-:W-:Y:S02]  /*c390*/  ISETP.GE.AND P2, PT, R169, UR4, PT ;  /* 0x00000004a9007c0c */ /* 0x000fe4000bf46270 */
[----:B------:R-:W-:Y:S02]  /*c3a0*/  ISETP.GE.AND P1, PT, R170, UR4, PT ;  /* 0x00000004aa007c0c */ /* 0x000fe4000bf26270 */
[----:B------:R-:W-:-:S02]  /*c3b0*/  ISETP.GE.AND P0, PT, R168, UR4, PT ;  /* 0x00000004a8007c0c */ /* 0x000fc4000bf06270 */
[----:B------:R-:W-:-:S03]  /*c3c0*/  ISETP.GE.AND P4, PT, R160, UR4, PT ;  /* 0x00000004a0007c0c */ /* 0x000fc6000bf86270 */
[C---:B------:R-:W-:Y:S01]  /*c3d0*/  @!P3 IMAD.SHL.U32 R27, R171.reuse, 0x2, RZ ;  /* 0x00000002ab1bb824 */ /* 0x040fe200078e00ff */
[----:B------:R-:W-:-:S03]  /*c3e0*/  @!P3 SHF.L.U64.HI R4, R171, 0x1, R228 ;  /* 0x00000001ab04b819 */ /* 0x000fc600000102e4 */
[C---:B------:R-:W-:Y:S01]  /*c3f0*/  @!P2 IMAD.SHL.U32 R21, R169.reuse, 0x2, RZ ;  /* 0x00000002a915a824 */ /* 0x040fe200078e00ff */
[----:B------:R-:W-:Y:S01]  /*c400*/  @!P2 SHF.L.U64.HI R10, R169, 0x1, R227 ;  /* 0x00000001a90aa819 */ /* 0x000fe200000102e3 */
[----:B------:R-:W-:Y:S01]  /*c410*/  @!P1 IMAD.SHL.U32 R13, R170, 0x2, RZ ;  /* 0x00000002aa0d9824 */ /* 0x000fe200078e00ff */
[-C--:B--2---:R-:W-:Y:S01]  /*c420*/  @!P3 IADD3 R28, P6, R6, R27.reuse, RZ ;  /* 0x0000001b061cb210 */ /* 0x084fe20007fde0ff */
[----:B------:R-:W-:Y:S01]  /*c430*/  @!P0 IMAD.SHL.U32 R33, R168, 0x2, RZ ;  /* 0x00000002a8218824 */ /* 0x000fe200078e00ff */
[----:B----4-:R-:W-:Y:S01]  /*c440*/  @!P3 IADD3 R26, P5, R8, R27, RZ ;  /* 0x0000001b081ab210 */ /* 0x010fe20007fbe0ff */
[----:B---3--:R-:W-:Y:S01]  /*c450*/  @!P4 IMAD.MOV.U32 R5, RZ, RZ, R9 ;  /* 0x000000ffff05c224 */ /* 0x008fe200078e0009 */
[----:B------:R-:W-:Y:S01]  /*c460*/  @!P0 SHF.L.U64.HI R38, R168, 0x1, R225 ;  /* 0x00000001a8268819 */ /* 0x000fe200000102e1 */
[--C-:B-1----:R-:W-:Y:S01]  /*c470*/  @!P3 IMAD.X R29, R7, 0x1, R4.reuse, P6 ;  /* 0x00000001071db824 */ /* 0x102fe200030e0604 */
[-C--:B------:R-:W-:Y:S01]  /*c480*/  @!P2 IADD3 R24, P6, R6, R21.reuse, RZ ;  /* 0x000000150618a210 */ /* 0x080fe20007fde0ff */
[----:B------:R-:W-:Y:S01]  /*c490*/  @!P3 IMAD.X R27, R9, 0x1, R4, P5 ;  /* 0x00000001091bb824 */ /* 0x000fe200028e0604 */
[----:B------:R-:W-:Y:S01]  /*c4a0*/  @!P2 IADD3 R20, P5, R8, R21, RZ ;  /* 0x000000150814a210 */ /* 0x000fe20007fbe0ff */
[----:B------:R-:W-:Y:S01]  /*c4b0*/  @!P4 IMAD.WIDE R34, R160, 0x2, R6 ;  /* 0x00000002a022c825 */ /* 0x000fe200078e0206 */
[----:B------:R-:W-:-:S03]  /*c4c0*/  @!P1 SHF.L.U64.HI R4, R170, 0x1, R226 ;  /* 0x00000001aa049819 */ /* 0x000fc600000102e2 */
[--C-:B------:R-:W-:Y:S01]  /*c4d0*/  @!P2 IMAD.X R25, R7, 0x1, R10.reuse, P6 ;  /* 0x000000010719a824 */ /* 0x100fe200030e060a */
[-C--:B------:R-:W-:Y:S01]  /*c4e0*/  @!P1 IADD3 R14, P6, R6, R13.reuse, RZ ;  /* 0x0000000d060e9210 */ /* 0x080fe20007fde0ff */
[----:B------:R-:W-:Y:S01]  /*c4f0*/  @!P2 IMAD.X R21, R9, 0x1, R10, P5 ;  /* 0x000000010915a824 */ /* 0x000fe200028e060a */
[----:B------:R-:W-:Y:S01]  /*c500*/  ISETP.GE.AND P5, PT, R172, UR4, PT ;  /* 0x00000004ac007c0c */ /* 0x000fe2000bfa6270 */
[----:B------:R1:W5:Y:S02]  /*c510*/  @!P4 LD.E.64 R60, desc[UR46][R34.64] ;  /* 0x0000002e223cc980 */ /* 0x000364000c101b00 */
[----:B------:R-:W-:Y:S01]  /*c520*/  @!P1 IMAD.X R15, R7, 0x1, R4, P6 ;  /* 0x00000001070f9824 */ /* 0x000fe200030e0604 */
[----:B------:R-:W-:-:S05]  /*c530*/  @!P1 IADD3 R12, P6, R8, R13, RZ ;  /* 0x0000000d080c9210 */ /* 0x000fca0007fde0ff */
[----:B------:R-:W-:Y:S01]  /*c540*/  @!P1 IMAD.X R13, R9, 0x1, R4, P6 ;  /* 0x00000001090d9824 */ /* 0x000fe200030e0604 */
[----:B------:R-:W-:Y:S01]  /*c550*/  @!P0 IADD3 R10, P6, R6, R33, RZ ;  /* 0x00000021060a8210 */ /* 0x000fe20007fde0ff */
[----:B------:R-:W-:-:S04]  /*c560*/  @!P4 IMAD.MOV.U32 R4, RZ, RZ, R8 ;  /* 0x000000ffff04c224 */ /* 0x000fc800078e0008 */
[----:B------:R-:W-:-:S04]  /*c570*/  @!P4 IMAD.WIDE R30, R160, 0x2, R4 ;  /* 0x00000002a01ec825 */ /* 0x000fc800078e0204 */
[----:B------:R-:W-:Y:S01]  /*c580*/  @!P0 IMAD.X R11, R7, 0x1, R38, P6 ;  /* 0x00000001070b8824 */ /* 0x000fe200030e0626 */
[----:B------:R-:W-:Y:S01]  /*c590*/  @!P0 IADD3 R4, P6, R8, R33, RZ ;  /* 0x0000002108048210 */ /* 0x000fe20007fde0ff */
[C---:B------:R-:W-:Y:S01]  /*c5a0*/  @!P5 IMAD.SHL.U32 R33, R172.reuse, 0x2, RZ ;  /* 0x00000002ac21d824 */ /* 0x040fe200078e00ff */
[----:B------:R1:W5:Y:S01]  /*c5b0*/  @!P4 LD.E.64 R58, desc[UR46][R30.64] ;  /* 0x0000002e1e3ac980 */ /* 0x000362000c101b00 */
[----:B------:R-:W-:Y:S02]  /*c5c0*/  @!P5 SHF.L.U64.HI R36, R172, 0x1, R224 ;  /* 0x00000001ac24d819 */ /* 0x000fe400000102e0 */
[----:B------:R-:W-:Y:S01]  /*c5d0*/  @!P0 IMAD.X R5, R9, 0x1, R38, P6 ;  /* 0x0000000109058824 */ /* 0x000fe200030e0626 */
[-C--:B------:R-:W-:Y:S02]  /*c5e0*/  @!P5 IADD3 R6, P4, R6, R33.reuse, RZ ;  /* 0x000000210606d210 */ /* 0x080fe40007f9e0ff */
[----:B------:R-:W-:Y:S02]  /*c5f0*/  @!P5 IADD3 R8, P6, R8, R33, RZ ;  /* 0x000000210808d210 */ /* 0x000fe40007fde0ff */
[----:B------:R-:W-:-:S02]  /*c600*/  CS2R R56, SRZ ;  /* 0x0000000000387805 */ /* 0x000fc4000001ff00 */
[----:B------:R-:W-:Y:S01]  /*c610*/  CS2R R54, SRZ ;  /* 0x0000000000367805 */ /* 0x000fe2000001ff00 */
[--C-:B------:R-:W-:Y:S01]  /*c620*/  @!P5 IMAD.X R7, R7, 0x1, R36.reuse, P4 ;  /* 0x000000010707d824 */ /* 0x100fe200020e0624 */
[----:B------:R-:W-:Y:S01]  /*c630*/  CS2R R52, SRZ ;  /* 0x0000000000347805 */ /* 0x000fe2000001ff00 */
[----:B------:R-:W-:Y:S01]  /*c640*/  @!P5 IMAD.X R9, R9, 0x1, R36, P6 ;  /* 0x000000010909d824 */ /* 0x000fe200030e0624 */
[----:B------:R-:W-:Y:S02]  /*c650*/  CS2R R50, SRZ ;  /* 0x0000000000327805 */ /* 0x000fe4000001ff00 */
[----:B------:R-:W-:Y:S02]  /*c660*/  CS2R R48, SRZ ;  /* 0x0000000000307805 */ /* 0x000fe4000001ff00 */
[----:B------:R-:W-:Y:S02]  /*c670*/  CS2R R46, SRZ ;  /* 0x00000000002e7805 */ /* 0x000fe4000001ff00 */
[----:B------:R-:W-:-:S02]  /*c680*/  CS2R R44, SRZ ;  /* 0x00000000002c7805 */ /* 0x000fc4000001ff00 */
[----:B------:R-:W-:Y:S02]  /*c690*/  CS2R R42, SRZ ;  /* 0x00000000002a7805 */ /* 0x000fe4000001ff00 */
[----:B------:R-:W-:Y:S02]  /*c6a0*/  CS2R R36, SRZ ;  /* 0x0000000000247805 */ /* 0x000fe4000001ff00 */
[----:B------:R-:W-:Y:S01]  /*c6b0*/  CS2R R38, SRZ ;  /* 0x0000000000267805 */ /* 0x000fe2000001ff00 */
[----:B------:R1:W5:Y:S04]  /*c6c0*/  @!P3 LD.E.64 R56, desc[UR46][R28.64] ;  /* 0x0000002e1c38b980 */ /* 0x000368000c101b00 */
        /* <DEDUP_REMOVED lines=8> */
[----:B------:R1:W5:Y:S02]  /*c750*/  @!P5 LD.E.64 R38, desc[UR46][R8.64] ;  /* 0x0000002e0826d980 */ /* 0x000364000c101b00 */
.L_x_1592:
[----:B------:R-:W-:Y:S05]  /*c760*/  BSYNC B1 ;  /* 0x0000000000017941 */ /* 0x000fea0003800000 */
.L_x_1591:
[----:B-1---5:R-:W-:Y:S01]  /*c770*/  IMAD.MOV.U32 R4, RZ, RZ, R58 ;  /* 0x000000ffff047224 */ /* 0x022fe200078e003a */
[----:B------:R-:W-:Y:S01]  /*c780*/  UMOV UR4, 0xffffffff ;  /* 0xffffffff00047882 */ /* 0x000fe20000000000 */
[----:B------:R-:W-:Y:S01]  /*c790*/  IMAD.MOV.U32 R5, RZ, RZ, R59 ;  /* 0x000000ffff057224 */ /* 0x000fe200078e003b */
[----:B------:R-:W-:Y:S01]  /*c7a0*/  CS2R R30, SRZ ;  /* 0x00000000001e7805 */ /* 0x000fe2000001ff00 */
[----:B--2---:R-:W-:Y:S01]  /*c7b0*/  IMAD.MOV.U32 R6, RZ, RZ, R54 ;  /* 0x000000ffff067224 */ /* 0x004fe200078e0036 */
        /* <DEDUP_REMOVED lines=23> */
[----:B------:R-:W-:-:S02]  /*c930*/  IMAD.MOV.U32 R6, RZ, RZ, R56 ;  /* 0x000000ffff067224 */ /* 0x000fc400078e0038 */
        /* <DEDUP_REMOVED lines=18> */
[----:B------:R-:W-:Y:S02]  /*ca60*/  PRMT R80, R5, 0x7610, R80 ;  /* 0x0000761005507816 */ /* 0x000fe40000000050 */
[----:B------:R-:W-:Y:S02]  /*ca70*/  PRMT R70, R6, 0x7610, R70 ;  /* 0x0000761006467816 */ /* 0x000fe40000000046 */
[----:B------:R-:W-:Y:S01]  /*ca80*/  PRMT R71, R7, 0x7610, R71 ;  /* 0x0000761007477816 */ /* 0x000fe20000000047 */
[----:B------:R-:W-:Y:S06]  /*ca90*/  BRA.DIV UR4, `(.L_x_1593) ;  /* 0x0000020204e07947 */ /* 0x000fec000b800000 */
[----:B0-----:R-:W0:Y:S04]  /*caa0*/  SHFL.IDX PT, R0, R0, 0x1, 0x1c1f ;  /* 0x003c1f0000007f89 */ /* 0x001e2800000e0000 */
[----:B------:R1:W2:Y:S04]  /*cab0*/  SHFL.IDX PT, R65, R32, 0x1, 0x1c1f ;  /* 0x003c1f0020417f89 */ /* 0x0002a800000e0000 */
[----:B------:R-:W0:Y:S04]  /*cac0*/  SHFL.IDX PT, R63, R63, 0x1, 0x1c1f ;  /* 0x003c1f003f3f7f89 */ /* 0x000e2800000e0000 */
[----:B------:R1:W0:Y:S02]  /*cad0*/  SHFL.IDX PT, R62, R3, 0x1, 0x1c1f ;  /* 0x003c1f00033e7f89 */ /* 0x00022400000e0000 */
.L_x_1942:
[----:B------:R-:W-:Y:S01]  /*cae0*/  VIADD R64, R64, 0x40 ;  /* 0x0000004040407836 */ /* 0x000fe20000000000 */
[----:B-1----:R-:W-:Y:S01]  /*caf0*/  LOP3.LUT R3, R175, 0x18, R18, 0xf8, !PT ;  /* 0x00000018af037812 */ /* 0x002fe200078ef812 */
[----:B------:R-:W-:Y:S01]  /*cb00*/  BSSY B1, `(.L_x_1594) ;  /* 0x0000055000017945 */ /* 0x000fe20003800000 */
[----:B------:R-:W-:Y:S02]  /*cb10*/  LOP3.LUT P0, RZ, R229, 0x4, RZ, 0xc0, !PT ;  /* 0x00000004e5ff7812 */ /* 0x000fe4000780c0ff */
[----:B------:R-:W-:Y:S02]  /*cb20*/  CS2R R32, SRZ ;  /* 0x0000000000207805 */ /* 0x000fe4000001ff00 */
[----:B------:R-:W-:Y:S02]  /*cb30*/  ISETP.GE.AND P1, PT, R64, R67, PT ;  /* 0x000000434000720c */ /* 0x000fe40003f26270 */
[----:B------:R-:W-:Y:S02]  /*cb40*/  CS2R R26, SRZ ;  /* 0x00000000001a7805 */ /* 0x000fe4000001ff00 */
[----:B------:R-:W-:-:S02]  /*cb50*/  LOP3.LUT R4, R3, R176, RZ, 0x3c, !PT ;  /* 0x000000b003047212 */ /* 0x000fc400078e3cff */
[----:B------:R-:W-:Y:S02]  /*cb60*/  CS2R R20, SRZ ;  /* 0x0000000000147805 */ /* 0x000fe4000001ff00 */
[----:B------:R-:W-:Y:S02]  /*cb70*/  CS2R R12, SRZ ;  /* 0x00000000000c7805 */ /* 0x000fe4000001ff00 */
[----:B---34-:R-:W-:Y:S02]  /*cb80*/  CS2R R8, SRZ ;  /* 0x0000000000087805 */ /* 0x018fe4000001ff00 */
[----:B------:R-:W-:Y:S01]  /*cb90*/  CS2R R40, SRZ ;  /* 0x0000000000287805 */ /* 0x000fe2000001ff00 */
[----:B------:R-:W-:Y:S01]  /*cba0*/  IMAD.IADD R3, R177, 0x1, R4 ;  /* 0x00000001b1037824 */ /* 0x000fe200078e0204 */
[----:B------:R-:W-:Y:S02]  /*cbb0*/  CS2R R34, SRZ ;  /* 0x0000000000227805 */ /* 0x000fe4000001ff00 */
[----:B------:R-:W-:-:S02]  /*cbc0*/  CS2R R28, SRZ ;  /* 0x00000000001c7805 */ /* 0x000fc4000001ff00 */
[----:B------:R-:W-:Y:S02]  /*cbd0*/  CS2R R24, SRZ ;  /* 0x0000000000187805 */ /* 0x000fe4000001ff00 */
[----:B------:R-:W-:Y:S01]  /*cbe0*/  CS2R R14, SRZ ;  /* 0x00000000000e7805 */ /* 0x000fe2000001ff00 */
[----:B------:R-:W-:Y:S01]  /*cbf0*/  IMAD R3, R3, 0x2, R2 ;  /* 0x0000000203037824 */ /* 0x000fe200078e0202 */
        /* <DEDUP_REMOVED lines=8> */
[----:B------:R-:W-:-:S05]  /*cc80*/  ISETP.GE.AND P1, PT, R168, UR4, PT ;  /* 0x00000004a8007c0c */ /* 0x000fca000bf26270 */
[C---:B------:R-:W-:Y:S01]  /*cc90*/  @!P4 IMAD.SHL.U32 R24, R171.reuse, 0x2, RZ ;  /* 0x00000002ab18c824 */ /* 0x040fe200078e00ff */
[----:B------:R-:W-:-:S03]  /*cca0*/  @!P4 SHF.L.U64.HI R4, R171, 0x1, R228 ;  /* 0x00000001ab04c819 */ /* 0x000fc600000102e4 */
[C---:B------:R-:W-:Y:S01]  /*ccb0*/  @!P3 IMAD.SHL.U32 R14, R169.reuse, 0x2, RZ ;  /* 0x00000002a90eb824 */ /* 0x040fe200078e00ff */
[----:B------:R-:W-:Y:S01]  /*ccc0*/  @!P3 SHF.L.U64.HI R5, R169, 0x1, R227 ;  /* 0x00000001a905b819 */ /* 0x000fe200000102e3 */
[----:B------:R-:W-:Y:S01]  /*ccd0*/  @!P2 IMAD.SHL.U32 R10, R170, 0x2, RZ ;  /* 0x00000002aa0aa824 */ /* 0x000fe200078e00ff */
[CC--:B--2---:R-:W-:Y:S02]  /*cce0*/  @!P4 IADD3 R26, P5, R65.reuse, R24.reuse, RZ ;  /* 0x00000018411ac210 */ /* 0x0c4fe40007fbe0ff */
[----:B0-----:R-:W-:Y:S02]  /*ccf0*/  @!P4 IADD3 R24, P6, R62, R24, RZ ;  /* 0x000000183e18c210 */ /* 0x001fe40007fde0ff */
[----:B------:R-:W-:Y:S01]  /*cd00*/  @!P2 SHF.L.U64.HI R6, R170, 0x1, R226 ;  /* 0x00000001aa06a819 */ /* 0x000fe200000102e2 */
[--C-:B------:R-:W-:Y:S01]  /*cd10*/  @!P4 IMAD.X R27, R0, 0x1, R4.reuse, P5 ;  /* 0x00000001001bc824 */ /* 0x100fe200028e0604 */
[-C--:B------:R-:W-:Y:S01]  /*cd20*/  @!P3 IADD3 R20, P5, R65, R14.reuse, RZ ;  /* 0x0000000e4114b210 */ /* 0x080fe20007fbe0ff */
[----:B------:R-:W-:Y:S01]  /*cd30*/  @!P4 IMAD.X R25, R63, 0x1, R4, P6 ;  /* 0x000000013f19c824 */ /* 0x000fe200030e0604 */
[----:B------:R-:W-:Y:S01]  /*cd40*/  @!P3 IADD3 R14, P6, R62, R14, RZ ;  /* 0x0000000e3e0eb210 */ /* 0x000fe20007fde0ff */
[C---:B------:R-:W-:Y:S01]  /*cd50*/  @!P1 IMAD.SHL.U32 R4, R168.reuse, 0x2, RZ ;  /* 0x00000002a8049824 */ /* 0x040fe200078e00ff */
[----:B------:R-:W-:Y:S01]  /*cd60*/  @!P1 SHF.L.U64.HI R7, R168, 0x1, R225 ;  /* 0x00000001a8079819 */ /* 0x000fe200000102e1 */
[--C-:B------:R-:W-:Y:S01]  /*cd70*/  @!P3 IMAD.X R21, R0, 0x1, R5.reuse, P5 ;  /* 0x000000010015b824 */ /* 0x100fe200028e0605 */
[-C--:B------:R-:W-:Y:S01]  /*cd80*/  @!P2 IADD3 R12, P5, R65, R10.reuse, RZ ;  /* 0x0000000a410ca210 */ /* 0x080fe20007fbe0ff */
[----:B------:R-:W-:Y:S01]  /*cd90*/  @!P3 IMAD.X R15, R63, 0x1, R5, P6 ;  /* 0x000000013f0fb824 */ /* 0x000fe200030e0605 */
[----:B------:R-:W-:-:S03]  /*cda0*/  @!P2 IADD3 R10, P6, R62, R10, RZ ;  /* 0x0000000a3e0aa210 */ /* 0x000fc60007fde0ff */
[--C-:B------:R-:W-:Y:S01]  /*cdb0*/  @!P2 IMAD.X R13, R0, 0x1, R6.reuse, P5 ;  /* 0x00000001000da824 */ /* 0x100fe200028e0606 */
[----:B------:R-:W-:Y:S01]  /*cdc0*/  @!P1 IADD3 R8, P5, R65, R4, RZ ;  /* 0x0000000441089210 */ /* 0x000fe20007fbe0ff */
[----:B------:R-:W-:Y:S01]  /*cdd0*/  @!P2 IMAD.X R11, R63, 0x1, R6, P6 ;  /* 0x000000013f0ba824 */ /* 0x000fe200030e0606 */
[----:B------:R-:W-:-:S03]  /*cde0*/  ISETP.GE.AND P6, PT, R160, UR4, PT ;  /* 0x00000004a0007c0c */ /* 0x000fc6000bfc6270 */
[----:B------:R-:W-:Y:S01]  /*cdf0*/  @!P1 IMAD.X R9, R0, 0x1, R7, P5 ;  /* 0x0000000100099824 */ /* 0x000fe200028e0607 */
[----:B------:R-:W-:-:S05]  /*ce00*/  @!P1 IADD3 R4, P5, R62, R4, RZ ;  /* 0x000000043e049210 */ /* 0x000fca0007fbe0ff */
[----:B------:R-:W-:Y:S01]  /*ce10*/  @!P1 IMAD.X R5, R63, 0x1, R7, P5 ;  /* 0x000000013f059824 */ /* 0x000fe200028e0607 */
[----:B------:R-:W-:-:S03]  /*ce20*/  ISETP.GE.AND P5, PT, R172, UR4, PT ;  /* 0x00000004ac007c0c */ /* 0x000fc6000bfa6270 */
[----:B------:R-:W-:Y:S02]  /*ce30*/  @!P6 IMAD.MOV.U32 R28, RZ, RZ, R65 ;  /* 0x000000ffff1ce224 */ /* 0x000fe400078e0041 */
[----:B------:R-:W-:Y:S02]  /*ce40*/  @!P6 IMAD.MOV.U32 R29, RZ, RZ, R0 ;  /* 0x000000ffff1de224 */ /* 0x000fe400078e0000 */
[----:B------:R-:W-:Y:S02]  /*ce50*/  @!P6 IMAD.MOV.U32 R6, RZ, RZ, R62 ;  /* 0x000000ffff06e224 */ /* 0x000fe400078e003e */
[----:B------:R-:W-:Y:S02]  /*ce60*/  @!P6 IMAD.MOV.U32 R7, RZ, RZ, R63 ;  /* 0x000000ffff07e224 */ /* 0x000fe400078e003f */
[----:B------:R-:W-:-:S04]  /*ce70*/  @!P6 IMAD.WIDE R28, R160, 0x2, R28 ;  /* 0x00000002a01ce825 */ /* 0x000fc800078e021c */
[----:B------:R-:W-:Y:S01]  /*ce80*/  @!P6 IMAD.WIDE R6, R160, 0x2, R6 ;  /* 0x00000002a006e825 */ /* 0x000fe200078e0206 */
[----:B------:R0:W5:Y:S03]  /*ce90*/  @!P6 LD.E.64 R40, desc[UR46][R28.64] ;  /* 0x0000002e1c28e980 */ /* 0x000166000c101b00 */
[C---:B------:R-:W-:Y:S01]  /*cea0*/  @!P5 IMAD.SHL.U32 R33, R172.reuse, 0x2, RZ ;  /* 0x00000002ac21d824 */ /* 0x040fe200078e00ff */
[----:B------:R1:W5:Y:S01]  /*ceb0*/  @!P6 LD.E.64 R30, desc[UR46][R6.64] ;  /* 0x0000002e061ee980 */ /* 0x000362000c101b00 */
[----:B------:R-:W-:Y:S02]  /*cec0*/  @!P5 SHF.L.U64.HI R32, R172, 0x1, R224 ;  /* 0x00000001ac20d819 */ /* 0x000fe400000102e0 */
[----:B------:R-:W-:Y:S02]  /*ced0*/  CS2R R34, SRZ ;  /* 0x0000000000227805 */ /* 0x000fe4000001ff00 */
[----:B0-----:R-:W-:-:S04]  /*cee0*/  CS2R R28, SRZ ;  /* 0x00000000001c7805 */ /* 0x001fc8000001ff00 */
[----:B------:R0:W5:Y:S01]  /*cef0*/  @!P4 LD.E.64 R34, desc[UR46][R26.64] ;  /* 0x0000002e1a22c980 */ /* 0x000162000c101b00 */
[----:B-1----:R-:W-:-:S03]  /*cf00*/  @!P5 IADD3 R6, P6, R65, R33, RZ ;  /* 0x000000214106d210 */ /* 0x002fc60007fde0ff */
[----:B------:R1:W5:Y:S02]  /*cf10*/  @!P3 LD.E.64 R28, desc[UR46][R20.64] ;  /* 0x0000002e141cb980 */ /* 0x000364000c101b00 */
[----:B------:R-:W-:Y:S01]  /*cf20*/  @!P5 IMAD.X R7, R0, 0x1, R32, P6 ;  /* 0x000000010007d824 */ /* 0x000fe200030e0620 */
[----:B------:R-:W-:Y:S02]  /*cf30*/  @!P5 IADD3 R62, P6, R62, R33, RZ ;  /* 0x000000213e3ed210 */ /* 0x000fe40007fde0ff */
[----:B0-----:R-:W-:-:S03]  /*cf40*/  CS2R R26, SRZ ;  /* 0x00000000001a7805 */ /* 0x001fc6000001ff00 */
[----:B------:R-:W-:Y:S01]  /*cf50*/  @!P5 IMAD.X R63, R63, 0x1, R32, P6 ;  /* 0x000000013f3fd824 */ /* 0x000fe200030e0620 */
[----:B------:R-:W-:Y:S02]  /*cf60*/  CS2R R32, SRZ ;  /* 0x0000000000207805 */ /* 0x000fe4000001ff00 */
[----:B-1----:R-:W-:Y:S01]  /*cf70*/  CS2R R20, SRZ ;  /* 0x0000000000147805 */ /* 0x002fe2000001ff00 */
[----:B------:R0:W5:Y:S04]  /*cf80*/  @!P3 LD.E.64 R26, desc[UR46][R14.64] ;  /* 0x0000002e0e1ab980 */ /* 0x000168000c101b00 */
[----:B------:R1:W5:Y:S04]  /*cf90*/  @!P4 LD.E.64 R32, desc[UR46][R24.64] ;  /* 0x0000002e1820c980 */ /* 0x000368000c101b00 */
[----:B------:R2:W5:Y:S01]  /*cfa0*/  @!P2 LD.E.64 R20, desc[UR46][R10.64] ;  /* 0x0000002e0a14a980 */ /* 0x000562000c101b00 */
[----:B0-----:R-:W-:-:S02]  /*cfb0*/  CS2R R14, SRZ ;  /* 0x00000000000e7805 */ /* 0x001fc4000001ff00 */
[----:B-1----:R-:W-:-:S04]  /*cfc0*/  CS2R R24, SRZ ;  /* 0x0000000000187805 */ /* 0x002fc8000001ff00 */
[----:B------:R0:W5:Y:S01]  /*cfd0*/  @!P1 LD.E.64 R14, desc[UR46][R8.64] ;  /* 0x0000002e080e9980 */ /* 0x000162000c101b00 */
[----:B--2---:R-:W-:-:S03]  /*cfe0*/  CS2R R10, SRZ ;  /* 0x00000000000a7805 */ /* 0x004fc6000001ff00 */
[----:B------:R1:W5:Y:S04]  /*cff0*/  @!P2 LD.E.64 R24, desc[UR46][R12.64] ;  /* 0x0000002e0c18a980 */ /* 0x000368000c101b00 */
[----:B------:R3:W5:Y:S01]  /*d000*/  @!P5 LD.E.64 R10, desc[UR46][R6.64] ;  /* 0x0000002e060ad980 */ /* 0x000762000c101b00 */
[----:B0-----:R-:W-:Y:S02]  /*d010*/  CS2R R8, SRZ ;  /* 0x0000000000087805 */ /* 0x001fe4000001ff00 */
[----:B-1----:R-:W-:-:S04]  /*d020*/  CS2R R12, SRZ ;  /* 0x00000000000c7805 */ /* 0x002fc8000001ff00 */
[----:B------:R3:W5:Y:S04]  /*d030*/  @!P5 LD.E.64 R8, desc[UR46][R62.64] ;  /* 0x0000002e3e08d980 */ /* 0x000768000c101b00 */
[----:B------:R3:W5:Y:S02]  /*d040*/  @!P1 LD.E.64 R12, desc[UR46][R4.64] ;  /* 0x0000002e040c9980 */ /* 0x000764000c101b00 */
.L_x_1595:
[----:B------:R-:W-:Y:S05]  /*d050*/  BSYNC B1 ;  /* 0x0000000000017941 */ /* 0x000fea0003800000 */
.L_x_1594:
[----:B---3-5:R-:W-:Y:S01]  /*d060*/  IMAD.MOV.U32 R5, RZ, RZ, R30 ;  /* 0x000000ffff057224 */ /* 0x028fe200078e001e */
[----:B------:R-:W-:Y:S01]  /*d070*/  LEA.HI R4, R188, R188, RZ, 0x1 ;  /* 0x000000bcbc047211 */ /* 0x000fe200078f08ff */
[----:B------:R-:W-:Y:S01]  /*d080*/  VIADD R6, R3, 0xc400 ;  /* 0x0000c40003067836 */ /* 0x000fe20000000000 */
[----:B------:R-:W-:Y:S01]  /*d090*/  VIADDMNMX R67, R67, -R178, 0x80, PT ;  /* 0x0000008043437446 */ /* 0x000fe200038009b2 */
[----:B0-----:R-:W-:Y:S01]  /*d0a0*/  VIADD R0, R3, 0xc440 ;  /* 0x0000c44003007836 */ /* 0x001fe20000000000 */
[----:B------:R-:W-:Y:S01]  /*d0b0*/  PRMT R105, R5, 0x7610, R105 ;  /* 0x0000761005697816 */ /* 0x000fe20000000069 */
[----:B------:R-:W-:Y:S01]  /*d0c0*/  @P0 VIADD R0, R6, 0xffffffc0 ;  /* 0xffffffc006000836 */ /* 0x000fe20000000000 */
[----:B------:R-:W-:Y:S01]  /*d0d0*/  LOP3.LUT R5, R4, 0xfffffffe, RZ, 0xc0, !PT ;  /* 0xfffffffe04057812 */ /* 0x000fe200078ec0ff */
[----:B------:R-:W-:Y:S01]  /*d0e0*/  IMAD.MOV.U32 R6, RZ, RZ, R31 ;  /* 0x000000ffff067224 */ /* 0x000fe200078e001f */
[----:B------:R-:W-:Y:S01]  /*d0f0*/  BSSY B1, `(.L_x_1596) ;  /* 0x0000030000017945 */ /* 0x000fe20003800000 */
[----:B------:R-:W-:Y:S01]  /*d100*/  IMAD.MOV.U32 R7, RZ, RZ, R32 ;  /* 0x000000ffff077224 */ /* 0x000fe200078e0020 */
[----:B------:R-:W-:Y:S01]  /*d110*/  ISETP.GE.AND P1, PT, R162, R67, PT ;  /* 0x00000043a200720c */ /* 0x000fe20003f26270 */
[----:B------:R-:W-:Y:S01]  /*d120*/  IMAD.IADD R5, R188, 0x1, -R5 ;  /* 0x00000001bc057824 */ /* 0x000fe200078e0a05 */
[----:B------:R-:W-:Y:S01]  /*d130*/  PRMT R106, R6, 0x7610, R106 ;  /* 0x00007610066a7816 */ /* 0x000fe2000000006a */
[----:B------:R-:W-:Y:S01]  /*d140*/  IMAD.MOV.U32 R4, RZ, RZ, R26 ;  /* 0x000000ffff047224 */ /* 0x000fe200078e001a */
[----:B------:R-:W-:Y:S01]  /*d150*/  PRMT R97, R7, 0x7610, R97 ;  /* 0x0000761007617816 */ /* 0x000fe20000000061 */
[----:B------:R-:W-:Y:S01]  /*d160*/  IMAD.MOV.U32 R6, RZ, RZ, R27 ;  /* 0x000000ffff067224 */ /* 0x000fe200078e001b */
[----:B------:R-:W-:Y:S01]  /*d170*/  SHF.L.U32 R5, R5, 0x1f, RZ ;  /* 0x0000001f05057819 */ /* 0x000fe200000006ff */
[----:B------:R-:W-:Y:S01]  /*d180*/  IMAD.MOV.U32 R7, RZ, RZ, R20 ;  /* 0x000000ffff077224 */ /* 0x000fe200078e0014 */
[----:B------:R-:W-:Y:S01]  /*d190*/  PRMT R89, R4, 0x7610, R89 ;  /* 0x0000761004597816 */ /* 0x000fe20000000059 */
[----:B------:R-:W-:Y:S01]  /*d1a0*/  IMAD.MOV.U32 R4, RZ, RZ, R21 ;  /* 0x000000ffff047224 */ /* 0x000fe200078e0015 */
[----:B------:R-:W0:Y:S01]  /*d1b0*/  SYNCS.PHASECHK.TRANS64.TRYWAIT P0, [R2+URZ+0x2a800], R5 ;  /* 0x02a80005020075a7 */ /* 0x000e22000800017f */
        /* <DEDUP_REMOVED lines=34> */
[----:B0-----:R-:W-:Y:S06]  /*d3e0*/  @!P0 BRA `(.L_x_1597) ;  /* 0x000001fc00008947 */ /* 0x001fec0003800000 */
.L_x_1943:
[----:B------:R-:W-:Y:S05]  /*d3f0*/  BSYNC B1 ;  /* 0x0000000000017941 */ /* 0x000fea0003800000 */
.L_x_1596:
[----:B------:R-:W-:Y:S01]  /*d400*/  BSSY B1, `(.L_x_1598) ;  /* 0x000012f000017945 */ /* 0x000fe20003800000 */
[----:B------:R-:W-:Y:S02]  /*d410*/  PRMT R64, R4, 0x7610, R64 ;  /* 0x0000761004407816 */ /* 0x000fe40000000040 */
[----:B--2---:R-:W-:Y:S01]  /*d420*/  PRMT R65, R6, 0x7610, R65 ;  /* 0x0000761006417816 */ /* 0x004fe20000000041 */
        /* <DEDUP_REMOVED lines=11> */
[----:B------:R-:W-:Y:S02]  /*d4e0*/  SHF.R.U64 R115, R60, 0x10, R61 ;  /* 0x000000103c737819 */ /* 0x000fe4000000123d */
[----:B------:R-:W-:Y:S02]  /*d4f0*/  SHF.R.U32.HI R112, RZ, 0x10, R59 ;  /* 0x00000010ff707819 */ /* 0x000fe4000001163b */
[----:B------:R-:W-:Y:S02]  /*d500*/  SHF.R.U32.HI R60, RZ, 0x10, R61 ;  /* 0x00000010ff3c7819 */ /* 0x000fe4000001163d */
[----:B------:R-:W-:Y:S02]  /*d510*/  PRMT R112, R109, 0x5410, R112 ;  /* 0x000054106d707816 */ /* 0x000fe40000000070 */
[----:B------:R-:W-:Y:S02]  /*d520*/  SHF.R.U64 R113, R58, 0x10, R59 ;  /* 0x000000103a717819 */ /* 0x000fe4000000123b */
[----:B------:R-:W-:Y:S01]  /*d530*/  PRMT R111, R111, 0x5410, R60 ;  /* 0x000054106f6f7816 */ /* 0x000fe2000000003c */
[----:B------:R-:W-:Y:S01]  /*d540*/  IMAD.U32 R114, R112, 0x10000, RZ ;  /* 0x0001000070727824 */ /* 0x000fe200078e00ff */
[----:B------:R-:W-:-:S02]  /*d550*/  PRMT R113, R110, 0x5410, R113 ;  /* 0x000054106e717816 */ /* 0x000fc40000000071 */
[----:B------:R-:W-:Y:S01]  /*d560*/  LOP3.LUT R116, R112, 0xffff0000, RZ, 0xc0, !PT ;  /* 0xffff000070747812 */ /* 0x000fe200078ec0ff */
[C---:B------:R-:W-:Y:S01]  /*d570*/  IMAD.U32 R110, R111.reuse, 0x10000, RZ ;  /* 0x000100006f6e7824 */ /* 0x040fe200078e00ff */
[----:B------:R-:W-:Y:S02]  /*d580*/  LOP3.LUT R112, R111, 0xffff0000, RZ, 0xc0, !PT ;  /* 0xffff00006f707812 */ /* 0x000fe400078ec0ff */
[----:B------:R-:W-:Y:S02]  /*d590*/  PRMT R58, R66, 0x5432, R115 ;  /* 0x00005432423a7816 */ /* 0x000fe40000000073 */
[C---:B0-----:R-:W-:Y:S01]  /*d5a0*/  LOP3.LUT R60, R6.reuse, 0xffff0000, RZ, 0xc0, !PT ;  /* 0xffff0000063c7812 */ /* 0x041fe200078ec0ff */
[----:B------:R-:W-:Y:S01]  /*d5b0*/  IMAD.U32 R59, R6, 0x10000, RZ ;  /* 0x00010000063b7824 */ /* 0x000fe200078e00ff */
[C---:B------:R-:W-:Y:S01]  /*d5c0*/  LOP3.LUT R109, R7.reuse, 0xffff0000, RZ, 0xc0, !PT ;  /* 0xffff0000076d7812 */ /* 0x040fe200078ec0ff */
[----:B------:R-:W-:Y:S01]  /*d5d0*/  IMAD.U32 R61, R7, 0x10000, RZ ;  /* 0x00010000073d7824 */ /* 0x000fe200078e00ff */
[----:B------:R-:W-:Y:S01]  /*d5e0*/  LOP3.LUT R7, R4, 0xffff0000, RZ, 0xc0, !PT ;  /* 0xffff000004077812 */ /* 0x000fe200078ec0ff */
[C---:B------:R-:W-:Y:S01]  /*d5f0*/  FMUL.FTZ R118, R60.reuse, R114 ;  /* 0x000000723c767220 */ /* 0x040fe20000410000 */
[----:B------:R-:W-:Y:S01]  /*d600*/  FMUL.FTZ R111, R60, R110 ;  /* 0x0000006e3c6f7220 */ /* 0x000fe20000410000 */
[----:B------:R-:W-:Y:S01]  /*d610*/  FMUL.FTZ R60, R109, R116 ;  /* 0x000000746d3c7220 */ /* 0x000fe20000410000 */
[----:B------:R-:W-:-:S02]  /*d620*/  IMAD.U32 R6, R4, 0x10000, RZ ;  /* 0x0001000004067824 */ /* 0x000fc400078e00ff */
[----:B------:R-:W-:Y:S01]  /*d630*/  FFMA.FTZ R118, R59, R110, -R118 ;  /* 0x0000006e3b767223 */ /* 0x000fe20000010876 */
[----:B------:R-:W-:Y:S01]  /*d640*/  FMUL.FTZ R110, R109, R112 ;  /* 0x000000706d6e7220 */ /* 0x000fe20000410000 */
[----:B------:R-:W-:Y:S01]  /*d650*/  FFMA.FTZ R111, R59, R114, R111 ;  /* 0x000000723b6f7223 */ /* 0x000fe2000001006f */
[----:B------:R-:W-:Y:S01]  /*d660*/  FFMA.FTZ R112, R61, R112, -R60 ;  /* 0x000000703d707223 */ /* 0x000fe2000001083c */
[C---:B------:R-:W-:Y:S01]  /*d670*/  IMAD.U32 R4, R5.reuse, 0x10000, RZ ;  /* 0x0001000005047824 */ /* 0x040fe200078e00ff */
[----:B------:R-:W-:Y:S01]  /*d680*/  LOP3.LUT R5, R5, 0xffff0000, RZ, 0xc0, !PT ;  /* 0xffff000005057812 */ /* 0x000fe200078ec0ff */
[C---:B------:R-:W-:Y:S01]  /*d690*/  IMAD.U32 R60, R113.reuse, 0x10000, RZ ;  /* 0x00010000713c7824 */ /* 0x040fe200078e00ff */
[----:B------:R-:W-:Y:S01]  /*d6a0*/  LOP3.LUT R113, R113, 0xffff0000, RZ, 0xc0, !PT ;  /* 0xffff000071717812 */ /* 0x000fe200078ec0ff */
[C---:B------:R-:W-:Y:S01]  /*d6b0*/  IMAD.U32 R59, R58.reuse, 0x10000, RZ ;  /* 0x000100003a3b7824 */ /* 0x040fe200078e00ff */
[----:B------:R-:W-:Y:S01]  /*d6c0*/  LOP3.LUT R58, R58, 0xffff0000, RZ, 0xc0, !PT ;  /* 0xffff00003a3a7812 */ /* 0x000fe200078ec0ff */
[----:B------:R-:W-:Y:S01]  /*d6d0*/  FFMA.FTZ R115, R61, R116, R110 ;  /* 0x000000743d737223 */ /* 0x000fe2000001006e */
[C---:B------:R-:W-:Y:S01]  /*d6e0*/  FMUL.FTZ R61, R7.reuse, R60 ;  /* 0x0000003c073d7220 */ /* 0x040fe20000410000 */
        /* <DEDUP_REMOVED lines=12> */
.L_x_1601:
[----:B------:R-:W-:Y:S05]  /*d7b0*/  BSYNC B2 ;  /* 0x0000000000027941 */ /* 0x000fea0003800000 */
.L_x_1600:
[----:B------:R-:W-:Y:S04]  /*d7c0*/  BSSY B2, `(.L_x_1602) ;  /* 0x0000030000027945 */ /* 0x000fe80003800000 */
[----:B------:R-:W-:Y:S05]  /*d7d0*/  @P1 BRA `(.L_x_1603) ;  /* 0x0000000000b81947 */ /* 0x000fea0003800000 */
[----:B0-----:R-:W0:Y:S01]  /*d7e0*/  LDS.128 R4, [R0] ;  /* 0x0000000000047984 */ /* 0x001e220000000c00 */
[----:B------:R-:W-:Y:S02]  /*d7f0*/  SHF.R.U64 R56, R56, 0x10, R57 ;  /* 0x0000001038387819 */ /* 0x000fe40000001239 */
[----:B------:R-:W-:Y:S02]  /*d800*/  SHF.R.U64 R54, R54, 0x10, R55 ;  /* 0x0000001036367819 */ /* 0x000fe40000001237 */
[----:B------:R-:W-:Y:S02]  /*d810*/  SHF.R.U32.HI R57, RZ, 0x10, R57 ;  /* 0x00000010ff397819 */ /* 0x000fe40000011639 */
[----:B------:R-:W-:Y:S02]  /*d820*/  SHF.R.U32.HI R55, RZ, 0x10, R55 ;  /* 0x00000010ff377819 */ /* 0x000fe40000011637 */
[----:B------:R-:W-:Y:S02]  /*d830*/  PRMT R104, R104, 0x5410, R57 ;  /* 0x0000541068687816 */ /* 0x000fe40000000039 */
[----:B------:R-:W-:-:S02]  /*d840*/  PRMT R102, R102, 0x5410, R55 ;  /* 0x0000541066667816 */ /* 0x000fc40000000037 */
[----:B------:R-:W-:Y:S01]  /*d850*/  PRMT R101, R101, 0x5410, R54 ;  /* 0x0000541065657816 */ /* 0x000fe20000000036 */
[C---:B------:R-:W-:Y:S01]  /*d860*/  IMAD.U32 R58, R104.reuse, 0x10000, RZ ;  /* 0x00010000683a7824 */ /* 0x040fe200078e00ff */
[----:B------:R-:W-:Y:S01]  /*d870*/  LOP3.LUT R104, R104, 0xffff0000, RZ, 0xc0, !PT ;  /* 0xffff000068687812 */ /* 0x000fe200078ec0ff */
[C---:B------:R-:W-:Y:S01]  /*d880*/  IMAD.U32 R59, R102.reuse, 0x10000, RZ ;  /* 0x00010000663b7824 */ /* 0x040fe200078e00ff */
[----:B------:R-:W-:Y:S02]  /*d890*/  LOP3.LUT R102, R102, 0xffff0000, RZ, 0xc0, !PT ;  /* 0xffff000066667812 */ /* 0x000fe400078ec0ff */
[----:B------:R-:W-:Y:S02]  /*d8a0*/  PRMT R103, R103, 0x5410, R56 ;  /* 0x0000541067677816 */ /* 0x000fe40000000038 */
[C---:B0-----:R-:W-:Y:S01]  /*d8b0*/  LOP3.LUT R55, R6.reuse, 0xffff0000, RZ, 0xc0, !PT ;  /* 0xffff000006377812 */ /* 0x041fe200078ec0ff */
[----:B------:R-:W-:Y:S01]  /*d8c0*/  IMAD.U32 R54, R6, 0x10000, RZ ;  /* 0x0001000006367824 */ /* 0x000fe200078e00ff */
[C---:B------:R-:W-:Y:S01]  /*d8d0*/  LOP3.LUT R57, R7.reuse, 0xffff0000, RZ, 0xc0, !PT ;  /* 0xffff000007397812 */ /* 0x040fe200078ec0ff */
[----:B------:R-:W-:-:S02]  /*d8e0*/  IMAD.U32 R56, R7, 0x10000, RZ ;  /* 0x0001000007387824 */ /* 0x000fc400078e00ff */
[C---:B------:R-:W-:Y:S01]  /*d8f0*/  FMUL.FTZ R60, R55.reuse, R58 ;  /* 0x0000003a373c7220 */ /* 0x040fe20000410000 */
[-C--:B------:R-:W-:Y:S01]  /*d900*/  FMUL.FTZ R61, R55, R59.reuse ;  /* 0x0000003b373d7220 */ /* 0x080fe20000410000 */
[----:B------:R-:W-:Y:S01]  /*d910*/  FMUL.FTZ R55, R57, R102 ;  /* 0x0000006639377220 */ /* 0x000fe20000410000 */
[----:B------:R-:W-:Y:S02]  /*d920*/  IMAD.U32 R6, R4, 0x10000, RZ ;  /* 0x0001000004067824 */ /* 0x000fe400078e00ff */
[C---:B------:R-:W-:Y:S01]  /*d930*/  FFMA.FTZ R110, R54.reuse, R59, R60 ;  /* 0x0000003b366e7223 */ /* 0x040fe2000001003c */
[----:B------:R-:W-:Y:S02]  /*d940*/  IMAD.U32 R7, R5, 0x10000, RZ ;  /* 0x0001000005077824 */ /* 0x000fe400078e00ff */
[----:B------:R-:W-:Y:S01]  /*d950*/  FFMA.FTZ R109, R54, R58, -R61 ;  /* 0x0000003a366d7223 */ /* 0x000fe2000001083d */
[-C--:B------:R-:W-:Y:S01]  /*d960*/  FMUL.FTZ R59, R57, R104.reuse ;  /* 0x00000068393b7220 */ /* 0x080fe20000410000 */
[----:B------:R-:W-:Y:S01]  /*d970*/  LOP3.LUT R4, R4, 0xffff0000, RZ, 0xc0, !PT ;  /* 0xffff000004047812 */ /* 0x000fe200078ec0ff */
[C---:B------:R-:W-:Y:S01]  /*d980*/  FFMA.FTZ R104, R56.reuse, R104, -R55 ;  /* 0x0000006838687223 */ /* 0x040fe20000010837 */
[----:B------:R-:W-:Y:S01]  /*d990*/  LOP3.LUT R5, R5, 0xffff0000, RZ, 0xc0, !PT ;  /* 0xffff000005057812 */ /* 0x000fe200078ec0ff */
[C---:B------:R-:W-:Y:S01]  /*d9a0*/  IMAD.U32 R57, R101.reuse, 0x10000, RZ ;  /* 0x0001000065397824 */ /* 0x040fe200078e00ff */
[----:B------:R-:W-:Y:S01]  /*d9b0*/  LOP3.LUT R58, R101, 0xffff0000, RZ, 0xc0, !PT ;  /* 0xffff0000653a7812 */ /* 0x000fe200078ec0ff */
[C---:B------:R-:W-:Y:S01]  /*d9c0*/  IMAD.U32 R55, R103.reuse, 0x10000, RZ ;  /* 0x0001000067377824 */ /* 0x040fe200078e00ff */
[----:B------:R-:W-:Y:S01]  /*d9d0*/  LOP3.LUT R54, R103, 0xffff0000, RZ, 0xc0, !PT ;  /* 0xffff000067367812 */ /* 0x000fe200078ec0ff */
        /* <DEDUP_REMOVED lines=14> */
.L_x_1603:
[----:B------:R-:W-:Y:S05]  /*dac0*/  BSYNC B2 ;  /* 0x0000000000027941 */ /* 0x000fea0003800000 */
.L_x_1602:
[----:B------:R-:W-:Y:S04]  /*dad0*/  BSSY B2, `(.L_x_1604) ;  /* 0x0000030000027945 */ /* 0x000fe80003800000 */
[----:B------:R-:W-:Y:S05]  /*dae0*/  @P2 BRA `(.L_x_1605) ;  /* 0x0000000000b82947 */ /* 0x000fea0003800000 */
[----:B01----:R-:W0:Y:S01]  /*daf0*/  LDS.128 R4, [R3+0x10400] ;  /* 0x0104000003047984 */ /* 0x003e220000000c00 */
        /* <DEDUP_REMOVED lines=45> */
.L_x_1605:
[----:B------:R-:W-:Y:S05]  /*ddd0*/  BSYNC B2 ;  /* 0x0000000000027941 */ /* 0x000fea0003800000 */
.L_x_1604:
[----:B------:R-:W-:Y:S04]  /*dde0*/  BSSY B2, `(.L_x_1606) ;  /* 0x0000030000027945 */ /* 0x000fe80003800000 */
[----:B------:R-:W-:Y:S05]  /*ddf0*/  @P3 BRA `(.L_x_1607) ;  /* 0x0000000000b83947 */ /* 0x000fea0003800000 */
[----:B012---:R-:W0:Y:S01]  /*de00*/  LDS.128 R4, [R0+0x4000] ;  /* 0x0040000000047984 */ /* 0x007e220000000c00 */
        /* <DEDUP_REMOVED lines=45> */
.L_x_1607:
[----:B------:R-:W-:Y:S05]  /*e0e0*/  BSYNC B2 ;  /* 0x0000000000027941 */ /* 0x000fea0003800000 */
.L_x_1606:
[----:B------:R-:W-:Y:S04]  /*e0f0*/  BSSY B2, `(.L_x_1608) ;  /* 0x0000030000027945 */ /* 0x000fe80003800000 */
[----:B------:R-:W-:Y:S05]  /*e100*/  @P4 BRA `(.L_x_1609) ;  /* 0x0000000000b84947 */ /* 0x000fea0003800000 */
[----:B0123--:R-:W0:Y:S01]  /*e110*/  LDS.128 R4, [R3+0x14400] ;  /* 0x0144000003047984 */ /* 0x00fe220000000c00 */
[--C-:B------:R-:W-:Y:S02]  /*e120*/  SHF.R.U64 R44, R44, 0x10, R45.reuse ;  /* 0x000000102c2c7819 */ /* 0x100fe4000000122d */
[----:B------:R-:W-:Y:S02]  /*e130*/  SHF.R.U32.HI R47, RZ, 0x10, R45 ;  /* 0x00000010ff2f7819 */ /* 0x000fe4000001162d */
[--C-:B------:R-:W-:Y:S02]  /*e140*/  SHF.R.U64 R45, R42, 0x10, R43.reuse ;  /* 0x000000102a2d7819 */ /* 0x100fe4000000122b */
        /* <DEDUP_REMOVED lines=14> */
[----:B------:R-:W-:Y:S01]  /*e230*/  FMUL.FTZ R49, R43, R47 ;  /* 0x0000002f2b317220 */ /* 0x000fe20000410000 */
[C---:B------:R-:W-:Y:S01]  /*e240*/  FMUL.FTZ R43, R45.reuse, R77 ;  /* 0x0000004d2d2b7220 */ /* 0x040fe20000410000 */
[----:B------:R-:W-:Y:S02]  /*e250*/  IMAD.U32 R6, R4, 0x10000, RZ ;  /* 0x0001000004067824 */ /* 0x000fe400078e00ff */
[C---:B------:R-:W-:Y:S01]  /*e260*/  FFMA.FTZ R51, R42.reuse, R47, R50 ;  /* 0x0000002f2a337223 */ /* 0x040fe20000010032 */
[----:B------:R-:W-:Y:S01]  /*e270*/  FMUL.FTZ R47, R45, R80 ;  /* 0x000000502d2f7220 */ /* 0x000fe20000410000 */
[C---:B------:R-:W-:Y:S02]  /*e280*/  IMAD.U32 R7, R5.reuse, 0x10000, RZ ;  /* 0x0001000005077824 */ /* 0x040fe400078e00ff */
[----:B------:R-:W-:Y:S01]  /*e290*/  FFMA.FTZ R48, R42, R46, -R49 ;  /* 0x0000002e2a307223 */ /* 0x000fe20000010831 */
[----:B------:R-:W-:Y:S01]  /*e2a0*/  IMAD.U32 R45, R78, 0x10000, RZ ;  /* 0x000100004e2d7824 */ /* 0x000fe200078e00ff */
        /* <DEDUP_REMOVED lines=8> */
[----:B------:R-:W-:Y:S01]  /*e330*/  FMUL.FTZ R44, R4, R43 ;  /* 0x0000002b042c7220 */ /* 0x000fe20000410000 */
[----:B------:R-:W-:-:S02]  /*e340*/  FMUL.FTZ R46, R5, R78 ;  /* 0x0000004e052e7220 */ /* 0x000fc40000410000 */
[-C--:B------:R-:W-:Y:S01]  /*e350*/  FMUL.FTZ R49, R5, R42.reuse ;  /* 0x0000002a05317220 */ /* 0x080fe20000410000 */
[C---:B------:R-:W-:Y:S01]  /*e360*/  FFMA.FTZ R4, R6.reuse, R43, -R47 ;  /* 0x0000002b06047223 */ /* 0x040fe2000001082f */
[----:B------:R-:W-:Y:S01]  /*e370*/  FFMA.FTZ R45, R6, R45, R44 ;  /* 0x0000002d062d7223 */ /* 0x000fe2000001002c */
[C---:B------:R-:W-:Y:S01]  /*e380*/  FFMA.FTZ R5, R7.reuse, R42, -R46 ;  /* 0x0000002a07057223 */ /* 0x040fe2000001082e */
[----:B------:R-:W-:Y:S01]  /*e390*/  FFMA.FTZ R78, R7, R78, R49 ;  /* 0x0000004e074e7223 */ /* 0x000fe20000010031 */
[----:B------:R-:W-:Y:S02]  /*e3a0*/  F2FP.BF16.F32.PACK_AB R6, R51, R48 ;  /* 0x000000303306723e */ /* 0x000fe400000010ff */
[----:B------:R-:W-:Y:S02]  /*e3b0*/  F2FP.BF16.F32.PACK_AB R7, R77, R80 ;  /* 0x000000504d07723e */ /* 0x000fe400000010ff */
[----:B------:R-:W-:Y:S02]  /*e3c0*/  F2FP.BF16.F32.PACK_AB R4, R45, R4 ;  /* 0x000000042d04723e */ /* 0x000fe400000010ff */
[----:B------:R-:W-:-:S05]  /*e3d0*/  F2FP.BF16.F32.PACK_AB R5, R78, R5 ;  /* 0x000000054e05723e */ /* 0x000fca00000010ff */
[----:B------:R4:W-:Y:S02]  /*e3e0*/  STS.128 [R3+0x14400], R4 ;  /* 0x0144000403007388 */ /* 0x0009e40000000c00 */
.L_x_1609:
[----:B------:R-:W-:Y:S05]  /*e3f0*/  BSYNC B2 ;  /* 0x0000000000027941 */ /* 0x000fea0003800000 */
.L_x_1608:
[----:B------:R-:W-:Y:S05]  /*e400*/  @P5 BRA `(.L_x_1599) ;  /* 0x0000000000b85947 */ /* 0x000fea0003800000 */
[----:B01234-:R-:W0:Y:S01]  /*e410*/  LDS.128 R4, [R0+0x8000] ;  /* 0x0080000000047984 */ /* 0x01fe220000000c00 */
[----:B------:R-:W-:Y:S02]  /*e420*/  SHF.R.U64 R43, R36, 0x10, R37 ;  /* 0x00000010242b7819 */ /* 0x000fe40000001225 */
[----:B------:R-:W-:Y:S02]  /*e430*/  SHF.R.U64 R36, R38, 0x10, R39 ;  /* 0x0000001026247819 */ /* 0x000fe40000001227 */
[----:B------:R-:W-:Y:S02]  /*e440*/  SHF.R.U32.HI R42, RZ, 0x10, R37 ;  /* 0x00000010ff2a7819 */ /* 0x000fe40000011625 */
[----:B------:R-:W-:Y:S02]  /*e450*/  SHF.R.U32.HI R39, RZ, 0x10, R39 ;  /* 0x00000010ff277819 */ /* 0x000fe40000011627 */
[----:B------:R-:W-:Y:S02]  /*e460*/  PRMT R71, R71, 0x5410, R42 ;  /* 0x0000541047477816 */ /* 0x000fe4000000002a */
[----:B------:R-:W-:-:S02]  /*e470*/  PRMT R66, R66, 0x5410, R39 ;  /* 0x0000541042427816 */ /* 0x000fc40000000027 */
[----:B------:R-:W-:Y:S01]  /*e480*/  PRMT R70, R70, 0x5410, R43 ;  /* 0x0000541046467816 */ /* 0x000fe2000000002b */
[----:B------:R-:W-:Y:S01]  /*e490*/  IMAD.U32 R42, R71, 0x10000, RZ ;  /* 0x00010000472a7824 */ /* 0x000fe200078e00ff */
[----:B------:R-:W-:Y:S01]  /*e4a0*/  PRMT R69, R69, 0x5410, R36 ;  /* 0x0000541045457816 */ /* 0x000fe20000000024 */
[C---:B------:R-:W-:Y:S01]  /*e4b0*/  IMAD.U32 R43, R66.reuse, 0x10000, RZ ;  /* 0x00010000422b7824 */ /* 0x040fe200078e00ff */
[----:B------:R-:W-:Y:S02]  /*e4c0*/  LOP3.LUT R66, R66, 0xffff0000, RZ, 0xc0, !PT ;  /* 0xffff000042427812 */ /* 0x000fe400078ec0ff */
[----:B------:R-:W-:Y:S02]  /*e4d0*/  LOP3.LUT R71, R71, 0xffff0000, RZ, 0xc0, !PT ;  /* 0xffff000047477812 */ /* 0x000fe400078ec0ff */
[C---:B0-----:R-:W-:Y:S01]  /*e4e0*/  LOP3.LUT R37, R6.reuse, 0xffff0000, RZ, 0xc0, !PT ;  /* 0xffff000006257812 */ /* 0x041fe200078ec0ff */
[----:B------:R-:W-:Y:S01]  /*e4f0*/  IMAD.U32 R36, R6, 0x10000, RZ ;  /* 0x0001000006247824 */ /* 0x000fe200078e00ff */
[C---:B------:R-:W-:Y:S01]  /*e500*/  LOP3.LUT R39, R7.reuse, 0xffff0000, RZ, 0xc0, !PT ;  /* 0xffff000007277812 */ /* 0x040fe200078ec0ff */
[----:B------:R-:W-:-:S02]  /*e510*/  IMAD.U32 R38, R7, 0x10000, RZ ;  /* 0x0001000007267824 */ /* 0x000fc400078e00ff */
[C---:B------:R-:W-:Y:S01]  /*e520*/  FMUL.FTZ R46, R37.reuse, R42 ;  /* 0x0000002a252e7220 */ /* 0x040fe20000410000 */
[-C--:B------:R-:W-:Y:S01]  /*e530*/  FMUL.FTZ R45, R37, R43.reuse ;  /* 0x0000002b252d7220 */ /* 0x080fe20000410000 */
[C---:B------:R-:W-:Y:S01]  /*e540*/  FMUL.FTZ R37, R39.reuse, R66 ;  /* 0x0000004227257220 */ /* 0x040fe20000410000 */
[----:B------:R-:W-:Y:S02]  /*e550*/  IMAD.U32 R6, R4, 0x10000, RZ ;  /* 0x0001000004067824 */ /* 0x000fe400078e00ff */
[----:B------:R-:W-:Y:S01]  /*e560*/  FFMA.FTZ R47, R36, R43, R46 ;  /* 0x0000002b242f7223 */ /* 0x000fe2000001002e */
[-C--:B------:R-:W-:Y:S01]  /*e570*/  FMUL.FTZ R43, R39, R71.reuse ;  /* 0x00000047272b7220 */ /* 0x080fe20000410000 */
[----:B------:R-:W-:Y:S01]  /*e580*/  FFMA.FTZ R71, R38, R71, -R37 ;  /* 0x0000004726477223 */ /* 0x000fe20000010825 */
[----:B------:R-:W-:Y:S02]  /*e590*/  IMAD.U32 R7, R5, 0x10000, RZ ;  /* 0x0001000005077824 */ /* 0x000fe400078e00ff */
[----:B------:R-:W-:Y:S01]  /*e5a0*/  FFMA.FTZ R44, R36, R42, -R45 ;  /* 0x0000002a242c7223 */ /* 0x000fe2000001082d */
[----:B------:R-:W-:Y:S01]  /*e5b0*/  IMAD.U32 R37, R70, 0x10000, RZ ;  /* 0x0001000046257824 */ /* 0x000fe200078e00ff */
[----:B------:R-:W-:Y:S01]  /*e5c0*/  LOP3.LUT R4, R4, 0xffff0000, RZ, 0xc0, !PT ;  /* 0xffff000004047812 */ /* 0x000fe200078ec0ff */
[----:B------:R-:W-:Y:S01]  /*e5d0*/  IMAD.U32 R39, R69, 0x10000, RZ ;  /* 0x0001000045277824 */ /* 0x000fe200078e00ff */
[----:B------:R-:W-:Y:S01]  /*e5e0*/  LOP3.LUT R5, R5, 0xffff0000, RZ, 0xc0, !PT ;  /* 0xffff000005057812 */ /* 0x000fe200078ec0ff */
[----:B------:R-:W-:Y:S01]  /*e5f0*/  FFMA.FTZ R66, R38, R66, R43 ;  /* 0x0000004226427223 */ /* 0x000fe2000001002b */
[----:B------:R-:W-:Y:S01]  /*e600*/  LOP3.LUT R36, R69, 0xffff0000, RZ, 0xc0, !PT ;  /* 0xffff000045247812 */ /* 0x000fe200078ec0ff */
[----:B------:R-:W-:Y:S01]  /*e610*/  FMUL.FTZ R43, R4, R39 ;  /* 0x00000027042b7220 */ /* 0x000fe20000410000 */
[----:B------:R-:W-:Y:S01]  /*e620*/  LOP3.LUT R70, R70, 0xffff0000, RZ, 0xc0, !PT ;  /* 0xffff000046467812 */ /* 0x000fe200078ec0ff */
[----:B------:R-:W-:-:S02]  /*e630*/  FMUL.FTZ R38, R4, R37 ;  /* 0x0000002504267220 */ /* 0x000fc40000410000 */
[C---:B------:R-:W-:Y:S01]  /*e640*/  FMUL.FTZ R42, R5.reuse, R36 ;  /* 0x00000024052a7220 */ /* 0x040fe20000410000 */
[C---:B------:R-:W-:Y:S01]  /*e650*/  FFMA.FTZ R4, R6.reuse, R37, -R43 ;  /* 0x0000002506047223 */ /* 0x040fe2000001082b */
[-C--:B------:R-:W-:Y:S01]  /*e660*/  FMUL.FTZ R45, R5, R70.reuse ;  /* 0x00000046052d7220 */ /* 0x080fe20000410000 */
[----:B------:R-:W-:Y:S01]  /*e670*/  FFMA.FTZ R39, R6, R39, R38 ;  /* 0x0000002706277223 */ /* 0x000fe20000010026 */
[----:B------:R-:W-:Y:S01]  /*e680*/  FFMA.FTZ R5, R7, R70, -R42 ;  /* 0x0000004607057223 */ /* 0x000fe2000001082a */
[----:B------:R-:W-:Y:S01]  /*e690*/  F2FP.BF16.F32.PACK_AB R6, R47, R44 ;  /* 0x0000002c2f06723e */ /* 0x000fe200000010ff */
[----:B------:R-:W-:Y:S01]  /*e6a0*/  FFMA.FTZ R36, R7, R36, R45 ;  /* 0x0000002407247223 */ /* 0x000fe2000001002d */
[----:B------:R-:W-:Y:S02]  /*e6b0*/  F2FP.BF16.F32.PACK_AB R7, R66, R71 ;  /* 0x000000474207723e */ /* 0x000fe400000010ff */
[----:B------:R-:W-:Y:S02]  /*e6c0*/  F2FP.BF16.F32.PACK_AB R4, R39, R4 ;  /* 0x000000042704723e */ /* 0x000fe400000010ff */
[----:B------:R-:W-:-:S05]  /*e6d0*/  F2FP.BF16.F32.PACK_AB R5, R36, R5 ;  /* 0x000000052405723e */ /* 0x000fca00000010ff */
[----:B------:R0:W-:Y:S02]  /*e6e0*/  STS.128 [R0+0x8000], R4 ;  /* 0x0080000400007388 */ /* 0x0001e40000000c00 */
.L_x_1599:
[----:B------:R-:W-:Y:S05]  /*e6f0*/  BSYNC B1 ;  /* 0x0000000000017941 */ /* 0x000fea0003800000 */
.L_x_1598:
        /* <DEDUP_REMOVED lines=57> */
.L_x_1612:
[----:B------:R-:W-:Y:S05]  /*ea90*/  BSYNC B1 ;  /* 0x0000000000017941 */ /* 0x000fea0003800000 */
.L_x_1611:
[----:B------:R-:W-:Y:S04]  /*eaa0*/  BSSY B1, `(.L_x_1613) ;  /* 0x0000030000017945 */ /* 0x000fe80003800000 */
[----:B------:R-:W-:Y:S05]  /*eab0*/  @P1 BRA `(.L_x_1614) ;  /* 0x0000000000b81947 */ /* 0x000fea0003800000 */
[----:B0-----:R-:W0:Y:S01]  /*eac0*/  LDS.128 R4, [R0+0x2000] ;  /* 0x0020000000047984 */ /* 0x001e220000000c00 */
        /* <DEDUP_REMOVED lines=45> */
.L_x_1614:
[----:B------:R-:W-:Y:S05]  /*eda0*/  BSYNC B1 ;  /* 0x0000000000017941 */ /* 0x000fea0003800000 */
.L_x_1613:
        /* <DEDUP_REMOVED lines=48> */
.L_x_1616:
[----:B------:R-:W-:Y:S05]  /*f0b0*/  BSYNC B1 ;  /* 0x0000000000017941 */ /* 0x000fea0003800000 */
.L_x_1615:
        /* <DEDUP_REMOVED lines=48> */
.L_x_1618:
[----:B------:R-:W-:Y:S05]  /*f3c0*/  BSYNC B1 ;  /* 0x0000000000017941 */ /* 0x000fea0003800000 */
.L_x_1617:
[----:B------:R-:W-:Y:S04]  /*f3d0*/  BSSY B1, `(.L_x_1619) ;  /* 0x0000030000017945 */ /* 0x000fe80003800000 */
[----:B------:R-:W-:Y:S05]  /*f3e0*/  @P4 BRA `(.L_x_1620) ;  /* 0x0000000000b84947 */ /* 0x000fea0003800000 */
[----:B0123--:R-:W0:Y:S01]  /*f3f0*/  LDS.128 R4, [R3+0x16400] ;  /* 0x0164000003047984 */ /* 0x00fe220000000c00 */
        /* <DEDUP_REMOVED lines=45> */
.L_x_1620:
[----:B------:R-:W-:Y:S05]  /*f6d0*/  BSYNC B1 ;  /* 0x0000000000017941 */ /* 0x000fea0003800000 */
.L_x_1619:
        /* <DEDUP_REMOVED lines=15> */
[C---:B------:R-:W-:Y:S01]  /*f7d0*/  IMAD.U32 R10, R7.reuse, 0x10000, RZ ;  /* 0x00010000070a7824 */ /* 0x040fe200078e00ff */
[----:B------:R-:W-:Y:S01]  /*f7e0*/  LOP3.LUT R7, R7, 0xffff0000, RZ, 0xc0, !PT ;  /* 0xffff000007077812 */ /* 0x000fe200078ec0ff */
[----:B------:R-:W-:-:S02]  /*f7f0*/  IMAD.U32 R8, R6, 0x10000, RZ ;  /* 0x0001000006087824 */ /* 0x000fc400078e00ff */
[CC--:B------:R-:W-:Y:S01]  /*f800*/  FMUL.FTZ R13, R9.reuse, R12.reuse ;  /* 0x0000000c090d7220 */ /* 0x0c0fe20000410000 */
[----:B------:R-:W-:Y:S01]  /*f810*/  FMUL.FTZ R9, R9, R11 ;  /* 0x0000000b09097220 */ /* 0x000fe20000410000 */
[C---:B------:R-:W-:Y:S01]  /*f820*/  FMUL.FTZ R21, R7.reuse, R63 ;  /* 0x0000003f07157220 */ /* 0x040fe20000410000 */
[----:B------:R-:W-:Y:S02]  /*f830*/  IMAD.U32 R3, R4, 0x10000, RZ ;  /* 0x0001000004037824 */ /* 0x000fe400078e00ff */
[C---:B------:R-:W-:Y:S01]  /*f840*/  FFMA.FTZ R14, R8.reuse, R11, -R13 ;  /* 0x0000000b080e7223 */ /* 0x040fe2000001080d */
[----:B------:R-:W-:Y:S01]  /*f850*/  FFMA.FTZ R15, R8, R12, R9 ;  /* 0x0000000c080f7223 */ /* 0x000fe20000010009 */
[-C--:B------:R-:W-:Y:S01]  /*f860*/  FMUL.FTZ R9, R7, R65.reuse ;  /* 0x0000004107097220 */ /* 0x080fe20000410000 */
[C---:B------:R-:W-:Y:S01]  /*f870*/  IMAD.U32 R6, R5.reuse, 0x10000, RZ ;  /* 0x0001000005067824 */ /* 0x040fe200078e00ff */
[----:B------:R-:W-:Y:S01]  /*f880*/  LOP3.LUT R4, R4, 0xffff0000, RZ, 0xc0, !PT ;  /* 0xffff000004047812 */ /* 0x000fe200078ec0ff */
[----:B------:R-:W-:Y:S01]  /*f890*/  IMAD.U32 R8, R62, 0x10000, RZ ;  /* 0x000100003e087824 */ /* 0x000fe200078e00ff */
[----:B------:R-:W-:Y:S01]  /*f8a0*/  LOP3.LUT R5, R5, 0xffff0000, RZ, 0xc0, !PT ;  /* 0xffff000005057812 */ /* 0x000fe200078ec0ff */
[----:B------:R-:W-:Y:S01]  /*f8b0*/  IMAD.U32 R7, R64, 0x10000, RZ ;  /* 0x0001000040077824 */ /* 0x000fe200078e00ff */
[----:B------:R-:W-:Y:S01]  /*f8c0*/  LOP3.LUT R62, R62, 0xffff0000, RZ, 0xc0, !PT ;  /* 0xffff00003e3e7812 */ /* 0x000fe200078ec0ff */
[----:B------:R-:W-:Y:S01]  /*f8d0*/  FFMA.FTZ R21, R10, R65, -R21 ;  /* 0x000000410a157223 */ /* 0x000fe20000010815 */
[----:B------:R-:W-:Y:S01]  /*f8e0*/  LOP3.LUT R64, R64, 0xffff0000, RZ, 0xc0, !PT ;  /* 0xffff000040407812 */ /* 0x000fe200078ec0ff */
[----:B------:R-:W-:Y:S01]  /*f8f0*/  FFMA.FTZ R12, R10, R63, R9 ;  /* 0x0000003f0a0c7223 */ /* 0x000fe20000010009 */
[C---:B------:R-:W-:Y:S01]  /*f900*/  FMUL.FTZ R10, R4.reuse, R8 ;  /* 0x00000008040a7220 */ /* 0x040fe20000410000 */
[-C--:B------:R-:W-:Y:S01]  /*f910*/  FMUL.FTZ R9, R4, R7.reuse ;  /* 0x0000000704097220 */ /* 0x080fe20000410000 */
        /* <DEDUP_REMOVED lines=10> */
[----:B------:R0:W-:Y:S01]  /*f9c0*/  STS.128 [R0+0xa000], R4 ;  /* 0x00a0000400007388 */ /* 0x0001e20000000c00 */
[----:B------:R-:W-:Y:S05]  /*f9d0*/  BRA `(.L_x_1610) ;  /* 0x0000003400ec7947 */ /* 0x000fea0003800000 */
.L_x_1589:
        /* <DEDUP_REMOVED lines=19> */
[----:B------:R-:W-:-:S04]  /*fb10*/  IMAD.WIDE.U32 R6, R3, UR6, R6 ;  /* 0x0000000603067c25 */ /* 0x000fc8000f8e0006 */
[----:B------:R-:W-:Y:S01]  /*fb20*/  IMAD R67, R3, UR7, R0 ;  /* 0x0000000703437c24 */ /* 0x000fe2000f8e0200 */
[----:B------:R-:W-:Y:S01]  /*fb30*/  ULDC.64 UR6, c[0x0][0x400] ;  /* 0x0001000000067ab9 */ /* 0x000fe20000000a00 */
[----:B------:R-:W-:Y:S01]  /*fb40*/  IMAD.IADD R61, R5, 0x1, R61 ;  /* 0x00000001053d7824 */ /* 0x000fe200078e023d */
[----:B------:R-:W-:Y:S01]  /*fb50*/  LEA R3, P0, R4, UR4, 0x1 ;  /* 0x0000000404037c11 */ /* 0x000fe2000f8008ff */
[----:B------:R-:W-:Y:S01]  /*fb60*/  IMAD.IADD R67, R7, 0x1, R67 ;  /* 0x0000000107437824 */ /* 0x000fe200078e0243 */
[----:B------:R-:W-:Y:S01]  /*fb70*/  LEA R0, P1, R6, UR6, 0x1 ;  /* 0x0000000606007c11 */ /* 0x000fe2000f8208ff */
[----:B------:R-:W-:Y:S01]  /*fb80*/  UMOV UR4, 0xffffffff ;  /* 0xffffffff00047882 */ /* 0x000fe20000000000 */
[----:B------:R-:W-:Y:S02]  /*fb90*/  LEA.HI.X R61, R4, UR5, R61, 0x1, P0 ;  /* 0x00000005043d7c11 */ /* 0x000fe400080f0c3d */
[----:B------:R-:W-:Y:S01]  /*fba0*/  LEA.HI.X R67, R6, UR7, R67, 0x1, P1 ;  /* 0x0000000706437c11 */ /* 0x000fe200088f0c43 */
[----:B------:R-:W-:Y:S08]  /*fbb0*/  BRA.DIV UR4, `(.L_x_1621) ;  /* 0x000001d604207947 */ /* 0x000ff0000b800000 */
[----:B------:R0:W1:Y:S04]  /*fbc0*/  SHFL.IDX PT, R7, R61, RZ, 0x1c1f ;  /* 0x001c1fff3d077589 */ /* 0x00006800000e0000 */
[----:B------:R0:W2:Y:S04]  /*fbd0*/  SHFL.IDX PT, R6, R3, RZ, 0x1c1f ;  /* 0x001c1fff03067589 */ /* 0x0000a800000e0000 */
[----:B------:R0:W3:Y:S04]  /*fbe0*/  SHFL.IDX PT, R4, R67, RZ, 0x1c1f ;  /* 0x001c1fff43047589 */ /* 0x0000e800000e0000 */
[----:B------:R0:W4:Y:S02]  /*fbf0*/  SHFL.IDX PT, R14, R0, RZ, 0x1c1f ;  /* 0x001c1fff000e7589 */ /* 0x00012400000e0000 */
.L_x_1949:
[----:B------:R-:W-:Y:S01]  /*fc00*/  IMAD R71, R163, R10, RZ ;  /* 0x0000000aa3477224 */ /* 0x000fe200078e02ff */
[----:B------:R-:W-:Y:S01]  /*fc10*/  BSSY B1, `(.L_x_1622) ;  /* 0x000002f000017945 */ /* 0x000fe20003800000 */
[----:B----4-:R-:W-:Y:S01]  /*fc20*/  IMAD.MOV.U32 R12, RZ, RZ, R14 ;  /* 0x000000ffff0c7224 */ /* 0x010fe200078e000e */
[----:B------:R-:W-:Y:S01]  /*fc30*/  CS2R R44, SRZ ;  /* 0x00000000002c7805 */ /* 0x000fe2000001ff00 */
[----:B---3--:R-:W-:Y:S01]  /*fc40*/  IMAD.MOV.U32 R13, RZ, RZ, R4 ;  /* 0x000000ffff0d7224 */ /* 0x008fe200078e0004 */
        /* <DEDUP_REMOVED lines=19> */
[----:B------:R-:W-:-:S02]  /*fd80*/  CS2R R44, SRZ ;  /* 0x00000000002c7805 */ /* 0x000fc4000001ff00 */
[----:B------:R-:W-:-:S03]  /*fd90*/  CS2R R46, SRZ ;  /* 0x00000000002e7805 */ /* 0x000fc6000001ff00 */
[----:B-12---:R-:W-:-:S04]  /*fda0*/  @!P0 IMAD.WIDE R8, R18, 0x2, R6 ;  /* 0x0000000212088825 */ /* 0x006fc800078e0206 */
[----:B------:R-:W-:Y:S01]  /*fdb0*/  @!P1 IMAD.SHL.U32 R11, R222, 0x8, RZ ;  /* 0x00000008de0b9824 */ /* 0x000fe200078e00ff */
[----:B------:R1:W5:Y:S01]  /*fdc0*/  @!P0 LD.E.128 R32, desc[UR46][R8.64] ;  /* 0x0000002e08208980 */ /* 0x000362000c101d00 */
[----:B------:R-:W-:Y:S01]  /*fdd0*/  @!P2 IMAD.SHL.U32 R15, R223, 0x8, RZ ;  /* 0x00000008df0fa824 */ /* 0x000fe200078e00ff */
[----:B------:R-:W-:Y:S01]  /*fde0*/  CS2R R28, SRZ ;  /* 0x00000000001c7805 */ /* 0x000fe2000001ff00 */
[----:B------:R-:W-:Y:S01]  /*fdf0*/  @!P1 IMAD.WIDE R4, R11, 0x2, R6 ;  /* 0x000000020b049825 */ /* 0x000fe200078e0206 */
[----:B------:R-:W-:Y:S02]  /*fe00*/  CS2R R30, SRZ ;  /* 0x00000000001e7805 */ /* 0x000fe4000001ff00 */
[----:B------:R-:W-:Y:S02]  /*fe10*/  CS2R R40, SRZ ;  /* 0x0000000000287805 */ /* 0x000fe4000001ff00 */
[----:B------:R-:W-:Y:S02]  /*fe20*/  CS2R R42, SRZ ;  /* 0x00000000002a7805 */ /* 0x000fe4000001ff00 */
[----:B------:R-:W-:-:S02]  /*fe30*/  CS2R R24, SRZ ;  /* 0x0000000000187805 */ /* 0x000fc4000001ff00 */
[----:B------:R-:W-:Y:S02]  /*fe40*/  CS2R R26, SRZ ;  /* 0x00000000001a7805 */ /* 0x000fe4000001ff00 */
[----:B------:R-:W-:Y:S01]  /*fe50*/  CS2R R36, SRZ ;  /* 0x0000000000247805 */ /* 0x000fe2000001ff00 */
[--C-:B-1----:R-:W-:Y:S01]  /*fe60*/  @!P1 IMAD.WIDE R8, R11, 0x2, R12.reuse ;  /* 0x000000020b089825 */ /* 0x102fe200078e020c */
[----:B------:R-:W-:Y:S01]  /*fe70*/  CS2R R38, SRZ ;  /* 0x0000000000267805 */ /* 0x000fe2000001ff00 */
[----:B------:R3:W5:Y:S02]  /*fe80*/  @!P1 LD.E.128 R28, desc[UR46][R4.64] ;  /* 0x0000002e041c9980 */ /* 0x000764000c101d00 */
[C---:B------:R-:W-:Y:S02]  /*fe90*/  @!P2 IMAD.WIDE R10, R15.reuse, 0x2, R12 ;  /* 0x000000020f0aa825 */ /* 0x040fe400078e020c */
[----:B------:R3:W5:Y:S02]  /*fea0*/  @!P1 LD.E.128 R40, desc[UR46][R8.64] ;  /* 0x0000002e08289980 */ /* 0x000764000c101d00 */
[----:B------:R-:W-:-:S02]  /*feb0*/  @!P2 IMAD.WIDE R6, R15, 0x2, R6 ;  /* 0x000000020f06a825 */ /* 0x000fc400078e0206 */
[----:B------:R3:W5:Y:S02]  /*fec0*/  @!P2 LD.E.128 R36, desc[UR46][R10.64] ;  /* 0x0000002e0a24a980 */ /* 0x000764000c101d00 */
[----:B------:R-:W-:Y:S02]  /*fed0*/  @!P0 IMAD.WIDE R12, R18, 0x2, R12 ;  /* 0x00000002120c8825 */ /* 0x000fe400078e020c */
[----:B------:R3:W5:Y:S04]  /*fee0*/  @!P2 LD.E.128 R24, desc[UR46][R6.64] ;  /* 0x0000002e0618a980 */ /* 0x000768000c101d00 */
[----:B------:R3:W5:Y:S02]  /*fef0*/  @!P0 LD.E.128 R44, desc[UR46][R12.64] ;  /* 0x0000002e0c2c8980 */ /* 0x000764000c101d00 */
.L_x_1623:
[----:B------:R-:W-:Y:S05]  /*ff00*/  BSYNC B1 ;  /* 0x0000000000017941 */ /* 0x000fea0003800000 */
.L_x_1622:
[----:B---3-5:R-:W-:Y:S01]  /*ff10*/  IMAD.MOV.U32 R4, RZ, RZ, R44 ;  /* 0x000000ffff047224 */ /* 0x028fe200078e002c */
[----:B------:R-:W-:Y:S01]  /*ff20*/  UMOV UR4, 0xffffffff ;  /* 0xffffffff00047882 */ /* 0x000fe20000000000 */
[----:B------:R-:W-:Y:S02]  /*ff30*/  IMAD.MOV.U32 R5, RZ, RZ, R45 ;  /* 0x000000ffff057224 */ /* 0x000fe400078e002d */
[----:B--2---:R-:W-:Y:S01]  /*ff40*/  IMAD.MOV.U32 R6, RZ, RZ, R46 ;  /* 0x000000ffff067224 */ /* 0x004fe200078e002e */
[----:B------:R-:W-:Y:S01]  /*ff50*/  PRMT R111, R4, 0x7610, R111 ;  /* 0x00007610046f7816 */ /* 0x000fe2000000006f */
[----:B-1----:R-:W-:Y:S01]  /*ff60*/  IMAD.MOV.U32 R7, RZ, RZ, R47 ;  /* 0x000000ffff077224 */ /* 0x002fe200078e002f */
        /* <DEDUP_REMOVED lines=41> */
[----:B------:R-:W-:Y:S02]  /*10200*/  CS2R R4, SRZ ;  /* 0x0000000000047805 */ /* 0x000fe4000001ff00 */
[----:B------:R-:W-:Y:S02]  /*10210*/  PRMT R90, R6, 0x7610, R90 ;  /* 0x00007610065a7816 */ /* 0x000fe4000000005a */
[----:B------:R-:W-:Y:S01]  /*10220*/  PRMT R91, R7, 0x7610, R91 ;  /* 0x00007610075b7816 */ /* 0x000fe2000000005b */
[----:B------:R-:W-:Y:S06]  /*10230*/  BRA.DIV UR4, `(.L_x_1624) ;  /* 0x000001ce04f07947 */ /* 0x000fec000b800000 */
[----:B0-----:R-:W0:Y:S04]  /*10240*/  SHFL.IDX PT, R61, R61, 0x1, 0x1c1f ;  /* 0x003c1f003d3d7f89 */ /* 0x001e2800000e0000 */
[----:B------:R1:W2:Y:S04]  /*10250*/  SHFL.IDX PT, R60, R3, 0x1, 0x1c1f ;  /* 0x003c1f00033c7f89 */ /* 0x0002a800000e0000 */
[----:B------:R-:W3:Y:S04]  /*10260*/  SHFL.IDX PT, R67, R67, 0x1, 0x1c1f ;  /* 0x003c1f0043437f89 */ /* 0x000ee800000e0000 */
[----:B------:R1:W4:Y:S02]  /*10270*/  SHFL.IDX PT, R66, R0, 0x1, 0x1c1f ;  /* 0x003c1f0000427f89 */ /* 0x00032400000e0000 */
.L_x_1955:
[----:B------:R-:W-:Y:S01]  /*10280*/  VIADD R64, R64, 0x40 ;  /* 0x0000004040407836 */ /* 0x000fe20000000000 */
        /* <DEDUP_REMOVED lines=21> */
[----:B------:R-:W-:Y:S02]  /*103e0*/  CS2R R52, SRZ ;  /* 0x0000000000347805 */ /* 0x000fe4000001ff00 */
[----:B------:R-:W-:Y:S01]  /*103f0*/  CS2R R54, SRZ ;  /* 0x0000000000367805 */ /* 0x000fe2000001ff00 */
[----:B0-2---:R-:W-:-:S04]  /*10400*/  @!P0 IMAD.WIDE R4, R18, 0x2, R60 ;  /* 0x0000000212048825 */ /* 0x005fc800078e023c */
        /* <DEDUP_REMOVED lines=20> */
.L_x_1626:
[----:B------:R-:W-:Y:S05]  /*10550*/  BSYNC B1 ;  /* 0x0000000000017941 */ /* 0x000fea0003800000 */
.L_x_1625:
[----:B-1---5:R-:W-:Y:S01]  /*10560*/  IMAD.MOV.U32 R3, RZ, RZ, R4 ;  /* 0x000000ffff037224 */ /* 0x022fe200078e0004 */
[----:B------:R-:W-:Y:S01]  /*10570*/  LEA.HI R0, R188, R188, RZ, 0x1 ;  /* 0x000000bcbc007211 */ /* 0x000fe200078f08ff */
[----:B0-----:R-:W-:Y:S01]  /*10580*/  IMAD.MOV.U32 R20, RZ, RZ, R5 ;  /* 0x000000ffff147224 */ /* 0x001fe200078e0005 */
[----:B------:R-:W-:Y:S01]  /*10590*/  BSSY B1, `(.L_x_1627) ;  /* 0x0000034000017945 */ /* 0x000fe20003800000 */
[----:B------:R-:W-:Y:S01]  /*105a0*/  IMAD.MOV.U32 R21, RZ, RZ, R6 ;  /* 0x000000ffff157224 */ /* 0x000fe200078e0006 */
[----:B------:R-:W-:Y:S01]  /*105b0*/  PRMT R94, R3, 0x7610, R94 ;  /* 0x00007610035e7816 */ /* 0x000fe2000000005e */
[----:B--2---:R-:W-:Y:S01]  /*105c0*/  IMAD.MOV.U32 R60, RZ, RZ, R7 ;  /* 0x000000ffff3c7224 */ /* 0x004fe200078e0007 */
[----:B------:R-:W-:Y:S01]  /*105d0*/  LOP3.LUT R3, R0, 0xfffffffe, RZ, 0xc0, !PT ;  /* 0xfffffffe00037812 */ /* 0x000fe200078ec0ff */
[----:B------:R-:W-:Y:S01]  /*105e0*/  IMAD.MOV.U32 R0, RZ, RZ, R8 ;  /* 0x000000ffff007224 */ /* 0x000fe200078e0008 */
[----:B------:R-:W-:Y:S01]  /*105f0*/  PRMT R95, R20, 0x7610, R95 ;  /* 0x00007610145f7816 */ /* 0x000fe2000000005f */
[----:B------:R-:W-:Y:S01]  /*10600*/  IMAD.MOV.U32 R20, RZ, RZ, R9 ;  /* 0x000000ffff147224 */ /* 0x000fe200078e0009 */
[----:B------:R-:W-:Y:S01]  /*10610*/  PRMT R96, R21, 0x7610, R96 ;  /* 0x0000761015607816 */ /* 0x000fe20000000060 */
        /* <DEDUP_REMOVED lines=34> */
[----:B------:R-:W-:-:S02]  /*10840*/  VIADDMNMX R0, R71, -R178, 0x80, PT ;  /* 0x0000008047007446 */ /* 0x000fc400038009b2 */
[----:B------:R-:W-:Y:S01]  /*10850*/  PRMT R82, R60, 0x7610, R82 ;  /* 0x000076103c527816 */ /* 0x000fe20000000052 */
[----:B------:R-:W-:Y:S01]  /*10860*/  IMAD.MOV.U32 R60, RZ, RZ, R58 ;  /* 0x000000ffff3c7224 */ /* 0x000fe200078e003a */
[----:B------:R-:W-:Y:S01]  /*10870*/  PRMT R83, R62, 0x7610, R83 ;  /* 0x000076103e537816 */ /* 0x000fe20000000053 */
[----:B------:R-:W-:Y:S01]  /*10880*/  IMAD.MOV.U32 R62, RZ, RZ, R59 ;  /* 0x000000ffff3e7224 */ /* 0x000fe200078e003b */
[----:B------:R-:W-:Y:S02]  /*10890*/  ISETP.GE.AND P1, PT, R162, R0, PT ;  /* 0x00000000a200720c */ /* 0x000fe40003f26270 */
[----:B------:R-:W-:Y:S02]  /*108a0*/  PRMT R70, R63, 0x7610, R70 ;  /* 0x000076103f467816 */ /* 0x000fe40000000046 */
[----:B------:R-:W-:Y:S01]  /*108b0*/  PRMT R71, R64, 0x7610, R71 ;  /* 0x0000761040477816 */ /* 0x000fe20000000047 */
[----:B0-----:R-:W-:Y:S08]  /*108c0*/  @!P0 BRA `(.L_x_1628) ;  /* 0x000001c800c08947 */ /* 0x001ff00003800000 */
.L_x_1956:
[----:B------:R-:W-:Y:S05]  /*108d0*/  BSYNC B1 ;  /* 0x0000000000017941 */ /* 0x000fea0003800000 */
.L_x_1627:
[----:B------:R-:W-:Y:S01]  /*108e0*/  BSSY B1, `(.L_x_1629) ;  /* 0x0000147000017945 */ /* 0x000fe20003800000 */
[----:B------:R-:W-:Y:S02]  /*108f0*/  PRMT R73, R60, 0x7610, R73 ;  /* 0x000076103c497816 */ /* 0x000fe40000000049 */
[----:B------:R-:W-:Y:S01]  /*10900*/  PRMT R74, R62, 0x7610, R74 ;  /* 0x000076103e4a7816 */ /* 0x000fe2000000004a */
[----:B------:R-:W-:Y:S06]  /*10910*/  @P1 BRA `(.L_x_1630) ;  /* 0x00000014000c1947 */ /* 0x000fec0003800000 */
[----:B------:R-:W1:Y:S01]  /*10920*/  LDC R75, c[0x0][0x3f4] ;  /* 0x0000fd00ff4b7b82 */ /* 0x000e620000000800 */
[----:B------:R-:W-:Y:S01]  /*10930*/  BSSY B2, `(.L_x_1631) ;  /* 0x000006f000027945 */ /* 0x000fe20003800000 */
[-C--:B-1----:R-:W-:Y:S02]  /*10940*/  ISETP.GE.AND P0, PT, R18, R75.reuse, PT ;  /* 0x0000004b1200720c */ /* 0x082fe40003f06270 */
[-C--:B------:R-:W-:Y:S02]  /*10950*/  ISETP.GE.AND P1, PT, R165, R75.reuse, PT ;  /* 0x0000004ba500720c */ /* 0x080fe40003f26270 */
[----:B------:R-:W-:-:S09]  /*10960*/  ISETP.GE.AND P2, PT, R166, R75, PT ;  /* 0x0000004ba600720c */ /* 0x000fd20003f46270 */
[----:B------:R-:W-:Y:S05]  /*10970*/  @P0 BRA `(.L_x_1632) ;  /* 0x0000000400a80947 */ /* 0x000fea0003800000 */
[----:B------:R-:W-:Y:S02]  /*10980*/  LEA.HI R62, R75, R191, RZ, 0x1d ;  /* 0x000000bf4b3e7211 */ /* 0x000fe400078fe8ff */
[----:B0-----:R-:W-:Y:S02]  /*10990*/  LOP3.LUT R61, R175, 0x38, R18, 0xf8, !PT ;  /* 0x00000038af3d7812 */ /* 0x001fe400078ef812 */
[----:B------:R-:W-:Y:S01]  /*109a0*/  SHF.R.S32.HI R63, RZ, 0x1f, R62 ;  /* 0x0000001fff3f7819 */ /* 0x000fe2000001143e */
[----:B------:R-:W-:Y:S01]  /*109b0*/  IMAD.SHL.U32 R64, R62, 0x8, RZ ;  /* 0x000000083e407824 */ /* 0x000fe200078e00ff */
[----:B------:R-:W-:Y:S02]  /*109c0*/  LOP3.LUT R60, R61, R176, RZ, 0x3c, !PT ;  /* 0x000000b03d3c7212 */ /* 0x000fe400078e3cff */
[----:B------:R-:W-:Y:S02]  /*109d0*/  LEA.HI R62, R63, R62, RZ, 0x3 ;  /* 0x0000003e3f3e7211 */ /* 0x000fe400078f18ff */
[----:B------:R-:W-:Y:S01]  /*109e0*/  LOP3.LUT R63, R175, 0x38, R64, 0xf8, !PT ;  /* 0x00000038af3f7812 */ /* 0x000fe200078ef840 */
[----:B------:R-:W-:Y:S01]  /*109f0*/  IMAD.IADD R61, R177, 0x1, R60 ;  /* 0x00000001b13d7824 */ /* 0x000fe200078e023c */
[----:B------:R-:W-:Y:S01]  /*10a00*/  SHF.R.U64 R112, R44, 0x10, R45 ;  /* 0x000000102c707819 */ /* 0x000fe2000000122d */
[----:B------:R-:W-:Y:S01]  /*10a10*/  IMAD.SHL.U32 R62, R62, 0x400, RZ ;  /* 0x000004003e3e7824 */ /* 0x000fe200078e00ff */
[----:B------:R-:W-:Y:S01]  /*10a20*/  LOP3.LUT R63, R63, R176, RZ, 0x3c, !PT ;  /* 0x000000b03f3f7212 */ /* 0x000fe200078e3cff */
[----:B------:R-:W-:Y:S01]  /*10a30*/  IMAD R92, R61, 0x2, R2 ;  /* 0x000000023d5c7824 */ /* 0x000fe200078e0202 */
[----:B------:R-:W-:-:S02]  /*10a40*/  SHF.R.U64 R115, R32, 0x10, R33 ;  /* 0x0000001020737819 */ /* 0x000fc40000001221 */
[----:B------:R-:W-:Y:S02]  /*10a50*/  LOP3.LUT R62, R62, 0x7fffe000, RZ, 0xc0, !PT ;  /* 0x7fffe0003e3e7812 */ /* 0x000fe400078ec0ff */
[----:B------:R-:W-:Y:S02]  /*10a60*/  SHF.R.U32.HI R32, RZ, 0x10, R33 ;  /* 0x00000010ff207819 */ /* 0x000fe40000011621 */
[----:B------:R-:W-:Y:S02]  /*10a70*/  IADD3 R93, R63, R62, R177 ;  /* 0x0000003e3f5d7210 */ /* 0x000fe40007ffe0b1 */
[----:B------:R-:W0:Y:S01]  /*10a80*/  LDS.128 R60, [R92+0xc400] ;  /* 0x00c400005c3c7984 */ /* 0x000e220000000c00 */
[--C-:B------:R-:W-:Y:S02]  /*10a90*/  SHF.R.U64 R113, R34, 0x10, R35.reuse ;  /* 0x0000001022717819 */ /* 0x100fe40000001223 */
[----:B------:R-:W-:Y:S01]  /*10aa0*/  IMAD R93, R93, 0x2, R2 ;  /* 0x000000025d5d7824 */ /* 0x000fe200078e0202 */
[----:B------:R-:W-:-:S02]  /*10ab0*/  SHF.R.U32.HI R33, RZ, 0x10, R35 ;  /* 0x00000010ff217819 */ /* 0x000fc40000011623 */
[----:B------:R-:W-:Y:S02]  /*10ac0*/  SHF.R.U32.HI R44, RZ, 0x10, R45 ;  /* 0x00000010ff2c7819 */ /* 0x000fe4000001162d */
[----:B---34-:R-:W1:Y:S01]  /*10ad0*/  LDS.128 R64, [R93+0xc400] ;  /* 0x00c400005d407984 */ /* 0x018e620000000c00 */
[----:B------:R-:W-:Y:S02]  /*10ae0*/  PRMT R111, R111, 0x5410, R112 ;  /* 0x000054106f6f7816 */ /* 0x000fe40000000070 */
[----:B------:R-:W-:Y:S02]  /*10af0*/  SHF.R.U64 R45, R46, 0x10, R47 ;  /* 0x000000102e2d7819 */ /* 0x000fe4000000122f */
[----:B------:R-:W-:Y:S01]  /*10b00*/  PRMT R35, R78, 0x5432, R115 ;  /* 0x000054324e237816 */ /* 0x000fe20000000073 */
[----:B------:R-:W-:Y:S01]  /*10b10*/  IMAD.U32 R120, R111, 0x10000, RZ ;  /* 0x000100006f787824 */ /* 0x000fe200078e00ff */
[----:B------:R-:W-:Y:S02]  /*10b20*/  SHF.R.U32.HI R110, RZ, 0x10, R47 ;  /* 0x00000010ff6e7819 */ /* 0x000fe4000001162f */
[----:B------:R-:W-:Y:S01]  /*10b30*/  PRMT R46, R73, 0x5432, R44 ;  /* 0x00005432492e7816 */ /* 0x000fe2000000002c */
[----:B------:R-:W-:Y:S01]  /*10b40*/  IMAD.U32 R119, R35, 0x10000, RZ ;  /* 0x0001000023777824 */ /* 0x000fe200078e00ff */
[----:B------:R-:W-:-:S02]  /*10b50*/  PRMT R44, R70, 0x5432, R45 ;  /* 0x00005432462c7816 */ /* 0x000fc4000000002d */
[----:B------:R-:W-:Y:S01]  /*10b60*/  PRMT R45, R69, 0x5432, R110 ;  /* 0x00005432452d7816 */ /* 0x000fe2000000006e */
[----:B------:R-:W-:Y:S01]  /*10b70*/  IMAD.U32 R121, R46, 0x10000, RZ ;  /* 0x000100002e797824 */ /* 0x000fe200078e00ff */
[----:B------:R-:W-:Y:S02]  /*10b80*/  PRMT R34, R77, 0x5432, R32 ;  /* 0x000054324d227816 */ /* 0x000fe40000000020 */
[----:B------:R-:W-:Y:S01]  /*10b90*/  PRMT R32, R76, 0x5432, R113 ;  /* 0x000054324c207816 */ /* 0x000fe20000000071 */
[----:B------:R-:W-:Y:S01]  /*10ba0*/  IMAD.U32 R122, R45, 0x10000, RZ ;  /* 0x000100002d7a7824 */ /* 0x000fe200078e00ff */
[----:B------:R-:W-:Y:S02]  /*10bb0*/  PRMT R33, R74, 0x5432, R33 ;  /* 0x000054324a217816 */ /* 0x000fe40000000021 */
        /* <DEDUP_REMOVED lines=12> */
[----:B------:R-:W-:Y:S01]  /*10c80*/  IMAD.U32 R117, R65, 0x10000, RZ ;  /* 0x0001000041757824 */ /* 0x000fe200078e00ff */
[C---:B------:R-:W-:Y:S01]  /*10c90*/  LOP3.LUT R63, R66.reuse, 0xffff0000, RZ, 0xc0, !PT ;  /* 0xffff0000423f7812 */ /* 0x040fe200078ec0ff */
[C---:B------:R-:W-:Y:S01]  /*10ca0*/  FMUL.FTZ R123, R115.reuse, R120 ;  /* 0x00000078737b7220 */ /* 0x040fe20000410000 */
[----:B------:R-:W-:Y:S01]  /*10cb0*/  FMUL.FTZ R125, R115, R119 ;  /* 0x00000077737d7220 */ /* 0x000fe20000410000 */
[----:B------:R-:W-:Y:S01]  /*10cc0*/  IMAD.U32 R118, R67, 0x10000, RZ ;  /* 0x0001000043767824 */ /* 0x000fe200078e00ff */
[----:B------:R-:W-:Y:S01]  /*10cd0*/  LOP3.LUT R65, R65, 0xffff0000, RZ, 0xc0, !PT ;  /* 0xffff000041417812 */ /* 0x000fe200078ec0ff */
[----:B------:R-:W-:Y:S01]  /*10ce0*/  IMAD.U32 R64, R66, 0x10000, RZ ;  /* 0x0001000042407824 */ /* 0x000fe200078e00ff */
[----:B------:R-:W-:Y:S01]  /*10cf0*/  LOP3.LUT R66, R67, 0xffff0000, RZ, 0xc0, !PT ;  /* 0xffff000043427812 */ /* 0x000fe200078ec0ff */
[----:B------:R-:W-:-:S02]  /*10d00*/  IMAD.U32 R115, R34, 0x10000, RZ ;  /* 0x0001000022737824 */ /* 0x000fc400078e00ff */
[C---:B------:R-:W-:Y:S01]  /*10d10*/  FFMA.FTZ R67, R114.reuse, R119, -R123 ;  /* 0x0000007772437223 */ /* 0x040fe2000001087b */
[----:B------:R-:W-:Y:S01]  /*10d20*/  FFMA.FTZ R114, R114, R120, R125 ;  /* 0x0000007872727223 */ /* 0x000fe2000001007d */
[----:B------:R-:W-:Y:S01]  /*10d30*/  FMUL.FTZ R123, R117, R121 ;  /* 0x00000079757b7220 */ /* 0x000fe20000410000 */
[----:B------:R-:W-:Y:S02]  /*10d40*/  IMAD.U32 R119, R33, 0x10000, RZ ;  /* 0x0001000021777824 */ /* 0x000fe400078e00ff */
[----:B------:R-:W-:Y:S01]  /*10d50*/  FMUL.FTZ R120, R118, R122 ;  /* 0x0000007a76787220 */ /* 0x000fe20000410000 */
[-C--:B------:R-:W-:Y:S01]  /*10d60*/  FMUL.FTZ R125, R117, R115.reuse ;  /* 0x00000073757d7220 */ /* 0x080fe20000410000 */
[----:B------:R-:W-:Y:S01]  /*10d70*/  LOP3.LUT R117, R111, 0xffff0000, RZ, 0xc0, !PT ;  /* 0xffff00006f757812 */ /* 0x000fe200078ec0ff */
[----:B------:R-:W-:Y:S01]  /*10d80*/  FFMA.FTZ R115, R116, R115, -R123 ;  /* 0x0000007374737223 */ /* 0x000fe2000001087b */
[-C--:B------:R-:W-:Y:S01]  /*10d90*/  FFMA.FTZ R111, R113, R119.reuse, -R120 ;  /* 0x00000077716f7223 */ /* 0x080fe20000010878 */
[----:B------:R-:W-:Y:S01]  /*10da0*/  FMUL.FTZ R123, R118, R119 ;  /* 0x00000077767b7220 */ /* 0x000fe20000410000 */
[----:B------:R-:W-:Y:S01]  /*10db0*/  LOP3.LUT R120, R46, 0xffff0000, RZ, 0xc0, !PT ;  /* 0xffff00002e787812 */ /* 0x000fe200078ec0ff */
[----:B------:R-:W-:Y:S01]  /*10dc0*/  FMUL.FTZ R119, R112, R117 ;  /* 0x0000007570777220 */ /* 0x000fe20000410000 */
[----:B------:R-:W-:Y:S01]  /*10dd0*/  LOP3.LUT R118, R34, 0xffff0000, RZ, 0xc0, !PT ;  /* 0xffff000022767812 */ /* 0x000fe200078ec0ff */
[----:B------:R-:W-:Y:S01]  /*10de0*/  FFMA.FTZ R116, R116, R121, R125 ;  /* 0x0000007974747223 */ /* 0x000fe2000001007d */
[-C--:B------:R-:W-:Y:S01]  /*10df0*/  FMUL.FTZ R121, R112, R35.reuse ;  /* 0x0000002370797220 */ /* 0x080fe20000410000 */
[C---:B------:R-:W-:Y:S01]  /*10e00*/  FMUL.FTZ R46, R65.reuse, R120 ;  /* 0x00000078412e7220 */ /* 0x040fe20000410000 */
[----:B------:R-:W-:Y:S01]  /*10e10*/  FFMA.FTZ R34, R110, R35, -R119 ;  /* 0x000000236e227223 */ /* 0x000fe20000010877 */
[----:B------:R-:W-:Y:S01]  /*10e20*/  FMUL.FTZ R65, R65, R118 ;  /* 0x0000007641417220 */ /* 0x000fe20000410000 */
[----:B------:R-:W-:-:S02]  /*10e30*/  IMAD.U32 R119, R44, 0x10000, RZ ;  /* 0x000100002c777824 */ /* 0x000fc400078e00ff */
[----:B------:R-:W-:Y:S01]  /*10e40*/  FFMA.FTZ R117, R110, R117, R121 ;  /* 0x000000756e757223 */ /* 0x000fe20000010079 */
[----:B------:R-:W-:Y:S02]  /*10e50*/  IMAD.U32 R35, R32, 0x10000, RZ ;  /* 0x0001000020237824 */ /* 0x000fe400078e00ff */
[C---:B------:R-:W-:Y:S01]  /*10e60*/  FFMA.FTZ R46, R61.reuse, R118, -R46 ;  /* 0x000000763d2e7223 */ /* 0x040fe2000001082e */
[----:B------:R-:W-:Y:S01]  /*10e70*/  FFMA.FTZ R65, R61, R120, R65 ;  /* 0x000000783d417223 */ /* 0x000fe20000010041 */
[C---:B------:R-:W-:Y:S01]  /*10e80*/  FMUL.FTZ R121, R64.reuse, R119 ;  /* 0x0000007740797220 */ /* 0x040fe20000410000 */
[-C--:B------:R-:W-:Y:S01]  /*10e90*/  FMUL.FTZ R61, R64, R35.reuse ;  /* 0x00000023403d7220 */ /* 0x080fe20000410000 */
[----:B------:R-:W-:Y:S01]  /*10ea0*/  LOP3.LUT R44, R44, 0xffff0000, RZ, 0xc0, !PT ;  /* 0xffff00002c2c7812 */ /* 0x000fe200078ec0ff */
[----:B------:R-:W-:Y:S01]  /*10eb0*/  FFMA.FTZ R113, R113, R122, R123 ;  /* 0x0000007a71717223 */ /* 0x000fe2000001007b */
[----:B------:R-:W-:Y:S01]  /*10ec0*/  LOP3.LUT R32, R32, 0xffff0000, RZ, 0xc0, !PT ;  /* 0xffff000020207812 */ /* 0x000fe200078ec0ff */
[C---:B------:R-:W-:Y:S01]  /*10ed0*/  FFMA.FTZ R121, R60.reuse, R35, -R121 ;  /* 0x000000233c797223 */ /* 0x040fe20000010879 */
[----:B------:R-:W-:Y:S01]  /*10ee0*/  LOP3.LUT R33, R33, 0xffff0000, RZ, 0xc0, !PT ;  /* 0xffff000021217812 */ /* 0x000fe200078ec0ff */
[----:B------:R-:W-:Y:S01]  /*10ef0*/  FFMA.FTZ R61, R60, R119, R61 ;  /* 0x000000773c3d7223 */ /* 0x000fe2000001003d */
        /* <DEDUP_REMOVED lines=14> */
[----:B------:R1:W-:Y:S01]  /*10fe0*/  STS.128 [R92+0xc400], R32 ;  /* 0x00c400205c007388 */ /* 0x0003e20000000c00 */
[----:B------:R-:W-:-:S02]  /*10ff0*/  F2FP.BF16.F32.PACK_AB R46, R64, R61 ;  /* 0x0000003d402e723e */ /* 0x000fc400000010ff */
[----:B------:R-:W-:-:S05]  /*11000*/  F2FP.BF16.F32.PACK_AB R47, R110, R113 ;  /* 0x000000716e2f723e */ /* 0x000fca00000010ff */
[----:B------:R1:W-:Y:S02]  /*11010*/  STS.128 [R93+0xc400], R44 ;  /* 0x00c4002c5d007388 */ /* 0x0003e40000000c00 */
.L_x_1632:
[----:B------:R-:W-:Y:S05]  /*11020*/  BSYNC B2 ;  /* 0x0000000000027941 */ /* 0x000fea0003800000 */
.L_x_1631:
[----:B------:R-:W-:Y:S04]  /*11030*/  BSSY B2, `(.L_x_1633) ;  /* 0x0000069000027945 */ /* 0x000fe80003800000 */
[----:B------:R-:W-:Y:S05]  /*11040*/  @P1 BRA `(.L_x_1634) ;  /* 0x00000004009c1947 */ /* 0x000fea0003800000 */
[----:B-1----:R-:W2:Y:S01]  /*11050*/  LDL R93, [R1+0x70] ;  /* 0x00007000015d7983 */ /* 0x002ea20000100800 */
[----:B------:R-:W-:Y:S02]  /*11060*/  LEA.HI R32, R75, R222, RZ, 0x1d ;  /* 0x000000de4b207211 */ /* 0x000fe400078fe8ff */
[--C-:B0-----:R-:W-:Y:S02]  /*11070*/  SHF.R.U64 R61, R30, 0x10, R31.reuse ;  /* 0x000000101e3d7819 */ /* 0x101fe4000000121f */
[----:B------:R-:W-:Y:S01]  /*11080*/  SHF.R.S32.HI R33, RZ, 0x1f, R32 ;  /* 0x0000001fff217819 */ /* 0x000fe20000011420 */
[----:B------:R-:W-:Y:S01]  /*11090*/  IMAD.SHL.U32 R34, R32, 0x8, RZ ;  /* 0x0000000820227824 */ /* 0x000fe200078e00ff */
[----:B------:R-:W-:Y:S02]  /*110a0*/  SHF.R.U32.HI R30, RZ, 0x10, R31 ;  /* 0x00000010ff1e7819 */ /* 0x000fe4000001161f */
[----:B------:R-:W-:Y:S02]  /*110b0*/  LEA.HI R32, R33, R32, RZ, 0x3 ;  /* 0x0000002021207211 */ /* 0x000fe400078f18ff */
[----:B------:R-:W-:-:S02]  /*110c0*/  LOP3.LUT R33, R175, 0x38, R34, 0xf8, !PT ;  /* 0x00000038af217812 */ /* 0x000fc400078ef822 */
[--C-:B------:R-:W-:Y:S01]  /*110d0*/  SHF.R.U64 R31, R40, 0x10, R41.reuse ;  /* 0x00000010281f7819 */ /* 0x100fe20000001229 */
[----:B------:R-:W-:Y:S01]  /*110e0*/  IMAD.SHL.U32 R32, R32, 0x400, RZ ;  /* 0x0000040020207824 */ /* 0x000fe200078e00ff */
[----:B------:R-:W-:Y:S02]  /*110f0*/  LOP3.LUT R33, R33, R176, RZ, 0x3c, !PT ;  /* 0x000000b021217212 */ /* 0x000fe400078e3cff */
[----:B------:R-:W-:Y:S02]  /*11100*/  SHF.R.U32.HI R40, RZ, 0x10, R41 ;  /* 0x00000010ff287819 */ /* 0x000fe40000011629 */
[----:B------:R-:W-:Y:S02]  /*11110*/  LOP3.LUT R32, R32, 0x7fffe000, RZ, 0xc0, !PT ;  /* 0x7fffe00020207812 */ /* 0x000fe400078ec0ff */
[----:B------:R-:W-:Y:S02]  /*11120*/  SHF.R.U64 R63, R28, 0x10, R29 ;  /* 0x000000101c3f7819 */ /* 0x000fe4000000121d */
[----:B------:R-:W-:-:S02]  /*11130*/  IADD3 R45, R33, R32, R177 ;  /* 0x00000020212d7210 */ /* 0x000fc40007ffe0b1 */
[----:B------:R-:W-:Y:S02]  /*11140*/  SHF.R.U32.HI R28, RZ, 0x10, R29 ;  /* 0x00000010ff1c7819 */ /* 0x000fe4000001161d */
[----:B------:R-:W-:Y:S01]  /*11150*/  PRMT R102, R102, 0x5410, R31 ;  /* 0x0000541066667816 */ /* 0x000fe2000000001f */
[----:B------:R-:W-:Y:S01]  /*11160*/  IMAD R60, R45, 0x2, R2 ;  /* 0x000000022d3c7824 */ /* 0x000fe200078e0202 */
[--C-:B------:R-:W-:Y:S02]  /*11170*/  SHF.R.U64 R29, R42, 0x10, R43.reuse ;  /* 0x000000102a1d7819 */ /* 0x100fe4000000122b */
[----:B------:R-:W-:Y:S02]  /*11180*/  PRMT R103, R103, 0x5410, R40 ;  /* 0x0000541067677816 */ /* 0x000fe40000000028 */
[----:B------:R-:W0:Y:S01]  /*11190*/  LDS.128 R44, [R60+0xc400] ;  /* 0x00c400003c2c7984 */ /* 0x000e220000000c00 */
[----:B------:R-:W-:Y:S02]  /*111a0*/  SHF.R.U32.HI R42, RZ, 0x10, R43 ;  /* 0x00000010ff2a7819 */ /* 0x000fe4000001162b */
[----:B------:R-:W-:Y:S01]  /*111b0*/  PRMT R106, R106, 0x5410, R63 ;  /* 0x000054106a6a7816 */ /* 0x000fe2000000003f */
[----:B------:R-:W-:Y:S01]  /*111c0*/  IMAD.U32 R63, R102, 0x10000, RZ ;  /* 0x00010000663f7824 */ /* 0x000fe200078e00ff */
[----:B------:R-:W-:Y:S01]  /*111d0*/  PRMT R107, R107, 0x5410, R28 ;  /* 0x000054106b6b7816 */ /* 0x000fe2000000001c */
[----:B------:R-:W-:Y:S01]  /*111e0*/  IMAD.U32 R64, R103, 0x10000, RZ ;  /* 0x0001000067407824 */ /* 0x000fe200078e00ff */
[----:B------:R-:W-:-:S02]  /*111f0*/  PRMT R104, R104, 0x5410, R29 ;  /* 0x0000541068687816 */ /* 0x000fc4000000001d */
[----:B------:R-:W-:Y:S02]  /*11200*/  PRMT R108, R108, 0x5410, R61 ;  /* 0x000054106c6c7816 */ /* 0x000fe4000000003d */
[----:B------:R-:W-:Y:S02]  /*11210*/  PRMT R109, R109, 0x5410, R30 ;  /* 0x000054106d6d7816 */ /* 0x000fe4000000001e */
[----:B------:R-:W-:Y:S02]  /*11220*/  PRMT R105, R105, 0x5410, R42 ;  /* 0x0000541069697816 */ /* 0x000fe4000000002a */
[----:B------:R-:W-:Y:S02]  /*11230*/  LOP3.LUT R102, R102, 0xffff0000, RZ, 0xc0, !PT ;  /* 0xffff000066667812 */ /* 0x000fe400078ec0ff */
[----:B------:R-:W-:Y:S01]  /*11240*/  LOP3.LUT R103, R103, 0xffff0000, RZ, 0xc0, !PT ;  /* 0xffff000067677812 */ /* 0x000fe200078ec0ff */
[----:B0-----:R-:W-:Y:S01]  /*11250*/  IMAD.U32 R42, R45, 0x10000, RZ ;  /* 0x000100002d2a7824 */ /* 0x001fe200078e00ff */
[----:B------:R-:W-:Y:S01]  /*11260*/  LOP3.LUT R62, R44, 0xffff0000, RZ, 0xc0, !PT ;  /* 0xffff00002c3e7812 */ /* 0x000fe200078ec0ff */
[C---:B------:R-:W-:Y:S01]  /*11270*/  IMAD.U32 R41, R46.reuse, 0x10000, RZ ;  /* 0x000100002e297824 */ /* 0x040fe200078e00ff */
[----:B------:R-:W-:Y:S01]  /*11280*/  LOP3.LUT R30, R46, 0xffff0000, RZ, 0xc0, !PT ;  /* 0xffff00002e1e7812 */ /* 0x000fe200078ec0ff */
[----:B----4-:R-:W-:Y:S01]  /*11290*/  FMUL.FTZ R66, R42, R64 ;  /* 0x000000402a427220 */ /* 0x010fe20000410000 */
[----:B------:R-:W-:-:S02]  /*112a0*/  LOP3.LUT R46, R47, 0xffff0000, RZ, 0xc0, !PT ;  /* 0xffff00002f2e7812 */ /* 0x000fc400078ec0ff */
[----:B------:R-:W-:Y:S01]  /*112b0*/  LOP3.LUT R45, R45, 0xffff0000, RZ, 0xc0, !PT ;  /* 0xffff00002d2d7812 */ /* 0x000fe200078ec0ff */
[----:B--2---:R-:W0:Y:S02]  /*112c0*/  LDS.128 R32, [R93] ;  /* 0x000000005d207984 */ /* 0x004e240000000c00 */
[C---:B0-----:R-:W-:Y:S01]  /*112d0*/  IMAD.U32 R40, R32.reuse, 0x10000, RZ ;  /* 0x0001000020287824 */ /* 0x041fe200078e00ff */
[----:B------:R-:W-:Y:S01]  /*112e0*/  LOP3.LUT R31, R32, 0xffff0000, RZ, 0xc0, !PT ;  /* 0xffff0000201f7812 */ /* 0x000fe200078ec0ff */
[C---:B------:R-:W-:Y:S01]  /*112f0*/  IMAD.U32 R43, R33.reuse, 0x10000, RZ ;  /* 0x00010000212b7824 */ /* 0x040fe200078e00ff */
[----:B------:R-:W-:Y:S01]  /*11300*/  LOP3.LUT R32, R33, 0xffff0000, RZ, 0xc0, !PT ;  /* 0xffff000021207812 */ /* 0x000fe200078ec0ff */
[----:B------:R-:W-:Y:S01]  /*11310*/  IMAD.U32 R33, R44, 0x10000, RZ ;  /* 0x000100002c217824 */ /* 0x000fe200078e00ff */
[C---:B------:R-:W-:Y:S01]  /*11320*/  LOP3.LUT R28, R34.reuse, 0xffff0000, RZ, 0xc0, !PT ;  /* 0xffff0000221c7812 */ /* 0x040fe200078ec0ff */
[----:B------:R-:W-:Y:S01]  /*11330*/  IMAD.U32 R29, R34, 0x10000, RZ ;  /* 0x00010000221d7824 */ /* 0x000fe200078e00ff */
[C---:B------:R-:W-:Y:S01]  /*11340*/  LOP3.LUT R34, R35.reuse, 0xffff0000, RZ, 0xc0, !PT ;  /* 0xffff000023227812 */ /* 0x040fe200078ec0ff */
[----:B------:R-:W-:-:S02]  /*11350*/  IMAD.U32 R61, R35, 0x10000, RZ ;  /* 0x00010000233d7824 */ /* 0x000fc400078e00ff */
[----:B------:R-:W-:Y:S01]  /*11360*/  FMUL.FTZ R65, R33, R63 ;  /* 0x0000003f21417220 */ /* 0x000fe20000410000 */
[C---:B------:R-:W-:Y:S01]  /*11370*/  IMAD.U32 R35, R106.reuse, 0x10000, RZ ;  /* 0x000100006a237824 */ /* 0x040fe200078e00ff */
[----:B------:R-:W-:Y:S01]  /*11380*/  LOP3.LUT R106, R106, 0xffff0000, RZ, 0xc0, !PT ;  /* 0xffff00006a6a7812 */ /* 0x000fe200078ec0ff */
[----:B------:R-:W-:Y:S02]  /*11390*/  IMAD.U32 R44, R47, 0x10000, RZ ;  /* 0x000100002f2c7824 */ /* 0x000fe400078e00ff */
[----:B------:R-:W-:Y:S02]  /*113a0*/  IMAD.U32 R47, R107, 0x10000, RZ ;  /* 0x000100006b2f7824 */ /* 0x000fe400078e00ff */
[-C--:B---3--:R-:W-:Y:S01]  /*113b0*/  FMUL.FTZ R67, R33, R35.reuse ;  /* 0x0000002321437220 */ /* 0x088fe20000410000 */
[----:B------:R-:W-:Y:S01]  /*113c0*/  FFMA.FTZ R33, R40, R35, -R65 ;  /* 0x0000002328217223 */ /* 0x000fe20000010841 */
[----:B------:R-:W-:Y:S02]  /*113d0*/  IMAD.U32 R65, R105, 0x10000, RZ ;  /* 0x0001000069417824 */ /* 0x000fe400078e00ff */
[----:B------:R-:W-:Y:S01]  /*113e0*/  FMUL.FTZ R42, R42, R47 ;  /* 0x0000002f2a2a7220 */ /* 0x000fe20000410000 */
[----:B------:R-:W-:Y:S01]  /*113f0*/  FFMA.FTZ R35, R40, R63, R67 ;  /* 0x0000003f28237223 */ /* 0x000fe20000010043 */
[----:B------:R-:W-:Y:S01]  /*11400*/  FFMA.FTZ R40, R43, R47, -R66 ;  /* 0x0000002f2b287223 */ /* 0x000fe20000010842 */
[----:B------:R-:W-:-:S02]  /*11410*/  IMAD.U32 R63, R109, 0x10000, RZ ;  /* 0x000100006d3f7824 */ /* 0x000fc400078e00ff */
[----:B------:R-:W-:Y:S01]  /*11420*/  FMUL.FTZ R66, R44, R65 ;  /* 0x000000412c427220 */ /* 0x000fe20000410000 */
[----:B------:R-:W-:Y:S01]  /*11430*/  FFMA.FTZ R43, R43, R64, R42 ;  /* 0x000000402b2b7223 */ /* 0x000fe2000001002a */
[----:B------:R-:W-:Y:S01]  /*11440*/  LOP3.LUT R107, R107, 0xffff0000, RZ, 0xc0, !PT ;  /* 0xffff00006b6b7812 */ /* 0x000fe200078ec0ff */
[C---:B------:R-:W-:Y:S01]  /*11450*/  FMUL.FTZ R64, R62.reuse, R102 ;  /* 0x000000663e407220 */ /* 0x040fe20000410000 */
[----:B------:R-:W-:Y:S01]  /*11460*/  FFMA.FTZ R42, R61, R63, -R66 ;  /* 0x0000003f3d2a7223 */ /* 0x000fe20000010842 */
[-C--:B------:R-:W-:Y:S01]  /*11470*/  FMUL.FTZ R66, R62, R106.reuse ;  /* 0x0000006a3e427220 */ /* 0x080fe20000410000 */
[----:B------:R-:W-:Y:S01]  /*11480*/  FMUL.FTZ R47, R45, R103 ;  /* 0x000000672d2f7220 */ /* 0x000fe20000410000 */
[----:B------:R-:W-:Y:S01]  /*11490*/  FFMA.FTZ R106, R31, R106, -R64 ;  /* 0x0000006a1f6a7223 */ /* 0x000fe20000010840 */
[----:B------:R-:W-:Y:S01]  /*114a0*/  FMUL.FTZ R92, R45, R107 ;  /* 0x0000006b2d5c7220 */ /* 0x000fe20000410000 */
[----:B------:R-:W-:Y:S02]  /*114b0*/  IMAD.U32 R64, R104, 0x10000, RZ ;  /* 0x0001000068407824 */ /* 0x000fe400078e00ff */
[----:B------:R-:W-:Y:S01]  /*114c0*/  FFMA.FTZ R66, R31, R102, R66 ;  /* 0x000000661f427223 */ /* 0x000fe20000010042 */
[----:B------:R-:W-:-:S02]  /*114d0*/  IMAD.U32 R62, R108, 0x10000, RZ ;  /* 0x000100006c3e7824 */ /* 0x000fc400078e00ff */
[C---:B------:R-:W-:Y:S01]  /*114e0*/  FFMA.FTZ R47, R32.reuse, R107, -R47 ;  /* 0x0000006b202f7223 */ /* 0x040fe2000001082f */
[----:B------:R-:W-:Y:S01]  /*114f0*/  FFMA.FTZ R92, R32, R103, R92 ;  /* 0x00000067205c7223 */ /* 0x000fe2000001005c */
[C---:B------:R-:W-:Y:S01]  /*11500*/  FMUL.FTZ R102, R41.reuse, R64 ;  /* 0x0000004029667220 */ /* 0x040fe20000410000 */
[-C--:B------:R-:W-:Y:S01]  /*11510*/  FMUL.FTZ R32, R41, R62.reuse ;  /* 0x0000003e29207220 */ /* 0x080fe20000410000 */
[----:B------:R-:W-:Y:S01]  /*11520*/  LOP3.LUT R41, R104, 0xffff0000, RZ, 0xc0, !PT ;  /* 0xffff000068297812 */ /* 0x000fe200078ec0ff */
[----:B------:R-:W-:Y:S01]  /*11530*/  FMUL.FTZ R44, R44, R63 ;  /* 0x0000003f2c2c7220 */ /* 0x000fe20000410000 */
[----:B------:R-:W-:Y:S01]  /*11540*/  LOP3.LUT R105, R105, 0xffff0000, RZ, 0xc0, !PT ;  /* 0xffff000069697812 */ /* 0x000fe200078ec0ff */
[C---:B------:R-:W-:Y:S01]  /*11550*/  FFMA.FTZ R102, R29.reuse, R62, -R102 ;  /* 0x0000003e1d667223 */ /* 0x040fe20000010866 */
[----:B------:R-:W-:Y:S01]  /*11560*/  LOP3.LUT R31, R108, 0xffff0000, RZ, 0xc0, !PT ;  /* 0xffff00006c1f7812 */ /* 0x000fe200078ec0ff */
[----:B------:R-:W-:Y:S01]  /*11570*/  FFMA.FTZ R64, R29, R64, R32 ;  /* 0x000000401d407223 */ /* 0x000fe20000010020 */
[----:B------:R-:W-:Y:S01]  /*11580*/  LOP3.LUT R109, R109, 0xffff0000, RZ, 0xc0, !PT ;  /* 0xffff00006d6d7812 */ /* 0x000fe200078ec0ff */
[----:B------:R-:W-:Y:S01]  /*11590*/  FMUL.FTZ R29, R30, R41 ;  /* 0x000000291e1d7220 */ /* 0x000fe20000410000 */
[----:B------:R-:W-:Y:S01]  /*115a0*/  FMUL.FTZ R45, R46, R105 ;  /* 0x000000692e2d7220 */ /* 0x000fe20000410000 */
[----:B------:R-:W-:Y:S01]  /*115b0*/  FMUL.FTZ R30, R30, R31 ;  /* 0x0000001f1e1e7220 */ /* 0x000fe20000410000 */
[----:B------:R-:W-:Y:S01]  /*115c0*/  FFMA.FTZ R44, R61, R65, R44 ;  /* 0x000000413d2c7223 */ /* 0x000fe2000001002c */
        /* <DEDUP_REMOVED lines=10> */
[----:B------:R-:W-:Y:S02]  /*11670*/  F2FP.BF16.F32.PACK_AB R33, R92, R43 ;  /* 0x0000002b5c21723e */ /* 0x000fe400000010ff */
[----:B------:R-:W-:Y:S01]  /*11680*/  F2FP.BF16.F32.PACK_AB R34, R41, R64 ;  /* 0x000000402922723e */ /* 0x000fe200000010ff */
[----:B------:R2:W-:Y:S01]  /*11690*/  STS.128 [R93], R28 ;  /* 0x0000001c5d007388 */ /* 0x0005e20000000c00 */
[----:B------:R-:W-:-:S05]  /*116a0*/  F2FP.BF16.F32.PACK_AB R35, R105, R44 ;  /* 0x0000002c6923723e */ /* 0x000fca00000010ff */
[----:B------:R2:W-:Y:S02]  /*116b0*/  STS.128 [R60+0xc400], R32 ;  /* 0x00c400203c007388 */ /* 0x0005e40000000c00 */
.L_x_1634:
[----:B------:R-:W-:Y:S05]  /*116c0*/  BSYNC B2 ;  /* 0x0000000000027941 */ /* 0x000fea0003800000 */
.L_x_1633:
[----:B------:R-:W-:Y:S05]  /*116d0*/  @P2 BRA `(.L_x_1630) ;  /* 0x00000004009c2947 */ /* 0x000fea0003800000 */
[----:B--2---:R-:W2:Y:S01]  /*116e0*/  LDL R60, [R1+0x68] ;  /* 0x00006800013c7983 */ /* 0x004ea20000100800 */
[----:B------:R-:W-:Y:S02]  /*116f0*/  LEA.HI R75, R75, R223, RZ, 0x1d ;  /* 0x000000df4b4b7211 */ /* 0x000fe400078fe8ff */
[----:B------:R-:W-:Y:S02]  /*11700*/  SHF.R.U64 R43, R24, 0x10, R25 ;  /* 0x00000010182b7819 */ /* 0x000fe40000001219 */
[----:B------:R-:W-:Y:S01]  /*11710*/  SHF.R.S32.HI R30, RZ, 0x1f, R75 ;  /* 0x0000001fff1e7819 */ /* 0x000fe2000001144b */
[----:B------:R-:W-:Y:S01]  /*11720*/  IMAD.SHL.U32 R28, R75, 0x8, RZ ;  /* 0x000000084b1c7824 */ /* 0x000fe200078e00ff */
[----:B------:R-:W-:Y:S02]  /*11730*/  SHF.R.U64 R41, R26, 0x10, R27 ;  /* 0x000000101a297819 */ /* 0x000fe4000000121b */
[----:B------:R-:W-:Y:S02]  /*11740*/  LEA.HI R30, R30, R75, RZ, 0x3 ;  /* 0x0000004b1e1e7211 */ /* 0x000fe400078f18ff */
[----:B------:R-:W-:-:S02]  /*11750*/  LOP3.LUT R29, R175, 0x38, R28, 0xf8, !PT ;  /* 0x00000038af1d7812 */ /* 0x000fc400078ef81c */
[----:B------:R-:W-:Y:S01]  /*11760*/  SHF.R.U32.HI R24, RZ, 0x10, R25 ;  /* 0x00000010ff187819 */ /* 0x000fe20000011619 */
[----:B------:R-:W-:Y:S01]  /*11770*/  IMAD.SHL.U32 R30, R30, 0x400, RZ ;  /* 0x000004001e1e7824 */ /* 0x000fe200078e00ff */
[----:B------:R-:W-:Y:S02]  /*11780*/  LOP3.LUT R29, R29, R176, RZ, 0x3c, !PT ;  /* 0x000000b01d1d7212 */ /* 0x000fe400078e3cff */
[----:B------:R-:W-:Y:S02]  /*11790*/  SHF.R.U32.HI R26, RZ, 0x10, R27 ;  /* 0x00000010ff1a7819 */ /* 0x000fe4000001161b */
[----:B------:R-:W-:Y:S02]  /*117a0*/  LOP3.LUT R30, R30, 0x7fffe000, RZ, 0xc0, !PT ;  /* 0x7fffe0001e1e7812 */ /* 0x000fe400078ec0ff */
[----:B------:R-:W-:Y:S02]  /*117b0*/  SHF.R.U64 R27, R36, 0x10, R37 ;  /* 0x00000010241b7819 */ /* 0x000fe40000001225 */
[----:B-1----:R-:W-:-:S02]  /*117c0*/  IADD3 R33, R29, R30, R177 ;  /* 0x0000001e1d217210 */ /* 0x002fc40007ffe0b1 */
[----:B------:R-:W-:Y:S02]  /*117d0*/  SHF.R.U64 R25, R38, 0x10, R39 ;  /* 0x0000001026197819 */ /* 0x000fe40000001227 */
[----:B------:R-:W-:Y:S01]  /*117e0*/  SHF.R.U32.HI R36, RZ, 0x10, R37 ;  /* 0x00000010ff247819 */ /* 0x000fe20000011625 */
[----:B------:R-:W-:Y:S01]  /*117f0*/  IMAD R40, R33, 0x2, R2 ;  /* 0x0000000221287824 */ /* 0x000fe200078e0202 */
[----:B------:R-:W-:Y:S02]  /*11800*/  PRMT R89, R89, 0x5410, R24 ;  /* 0x0000541059597816 */ /* 0x000fe40000000018 */
[----:B------:R-:W-:Y:S02]  /*11810*/  PRMT R84, R84, 0x5410, R27 ;  /* 0x0000541054547816 */ /* 0x000fe4000000001b */
[----:B------:R-:W1:Y:S01]  /*11820*/  LDS.128 R32, [R40+0xc400] ;  /* 0x00c4000028207984 */ /* 0x000e620000000c00 */
[----:B------:R-:W-:Y:S02]  /*11830*/  PRMT R86, R86, 0x5410, R25 ;  /* 0x0000541056567816 */ /* 0x000fe40000000019 */
[----:B------:R-:W-:Y:S01]  /*11840*/  PRMT R91, R91, 0x5410, R26 ;  /* 0x000054105b5b7816 */ /* 0x000fe2000000001a */
[----:B------:R-:W-:Y:S01]  /*11850*/  IMAD.U32 R42, R84, 0x10000, RZ ;  /* 0x00010000542a7824 */ /* 0x000fe200078e00ff */
[----:B------:R-:W-:-:S02]  /*11860*/  PRMT R88, R88, 0x5410, R43 ;  /* 0x0000541058587816 */ /* 0x000fc4000000002b */
[----:B------:R-:W-:Y:S02]  /*11870*/  PRMT R85, R85, 0x5410, R36 ;  /* 0x0000541055557816 */ /* 0x000fe40000000024 */
[----:B------:R-:W-:Y:S02]  /*11880*/  SHF.R.U32.HI R38, RZ, 0x10, R39 ;  /* 0x00000010ff267819 */ /* 0x000fe40000011627 */
[----:B------:R-:W-:Y:S01]  /*11890*/  PRMT R90, R90, 0x5410, R41 ;  /* 0x000054105a5a7816 */ /* 0x000fe20000000029 */
[----:B------:R-:W-:Y:S01]  /*118a0*/  IMAD.U32 R41, R88, 0x10000, RZ ;  /* 0x0001000058297824 */ /* 0x000fe200078e00ff */
[----:B------:R-:W-:Y:S01]  /*118b0*/  PRMT R87, R87, 0x5410, R38 ;  /* 0x0000541057577816 */ /* 0x000fe20000000026 */
[----:B------:R-:W-:Y:S01]  /*118c0*/  IMAD.U32 R43, R85, 0x10000, RZ ;  /* 0x00010000552b7824 */ /* 0x000fe200078e00ff */
[----:B------:R-:W-:Y:S02]  /*118d0*/  LOP3.LUT R84, R84, 0xffff0000, RZ, 0xc0, !PT ;  /* 0xffff000054547812 */ /* 0x000fe400078ec0ff */
[----:B------:R-:W-:-:S02]  /*118e0*/  LOP3.LUT R88, R88, 0xffff0000, RZ, 0xc0, !PT ;  /* 0xffff000058587812 */ /* 0x000fc400078ec0ff */
[----:B------:R-:W-:Y:S01]  /*118f0*/  LOP3.LUT R85, R85, 0xffff0000, RZ, 0xc0, !PT ;  /* 0xffff000055557812 */ /* 0x000fe200078ec0ff */
[C---:B-1----:R-:W-:Y:S01]  /*11900*/  IMAD.U32 R37, R33.reuse, 0x10000, RZ ;  /* 0x0001000021257824 */ /* 0x042fe200078e00ff */
[----:B------:R-:W-:Y:S01]  /*11910*/  LOP3.LUT R33, R33, 0xffff0000, RZ, 0xc0, !PT ;  /* 0xffff000021217812 */ /* 0x000fe200078ec0ff */
[C---:B------:R-:W-:Y:S01]  /*11920*/  IMAD.U32 R39, R35.reuse, 0x10000, RZ ;  /* 0x0001000023277824 */ /* 0x040fe200078e00ff */
[----:B------:R-:W-:Y:S01]  /*11930*/  LOP3.LUT R35, R35, 0xffff0000, RZ, 0xc0, !PT ;  /* 0xffff000023237812 */ /* 0x000fe200078ec0ff */
[----:B0-----:R-:W-:Y:S01]  /*11940*/  FMUL.FTZ R61, R37, R43 ;  /* 0x0000002b253d7220 */ /* 0x001fe20000410000 */
[C---:B------:R-:W-:Y:S01]  /*11950*/  IMAD.U32 R38, R34.reuse, 0x10000, RZ ;  /* 0x0001000022267824 */ /* 0x040fe200078e00ff */
[----:B------:R-:W-:Y:S01]  /*11960*/  LOP3.LUT R34, R34, 0xffff0000, RZ, 0xc0, !PT ;  /* 0xffff000022227812 */ /* 0x000fe200078ec0ff */
[----:B--2---:R-:W0:Y:S02]  /*11970*/  LDS.128 R28, [R60] ;  /* 0x000000003c1c7984 */ /* 0x004e240000000c00 */
        /* <DEDUP_REMOVED lines=8> */
[C---:B------:R-:W-:Y:S01]  /*11a00*/  IMAD.U32 R31, R32.reuse, 0x10000, RZ ;  /* 0x00010000201f7824 */ /* 0x040fe200078e00ff */
[----:B------:R-:W-:-:S03]  /*11a10*/  LOP3.LUT R32, R32, 0xffff0000, RZ, 0xc0, !PT ;  /* 0xffff000020207812 */ /* 0x000fc600078ec0ff */
[CC--:B------:R-:W-:Y:S01]  /*11a20*/  FMUL.FTZ R45, R31.reuse, R42.reuse ;  /* 0x0000002a1f2d7220 */ /* 0x0c0fe20000410000 */
[-C--:B------:R-:W-:Y:S01]  /*11a30*/  FMUL.FTZ R47, R31, R41.reuse ;  /* 0x000000291f2f7220 */ /* 0x080fe20000410000 */
[C---:B------:R-:W-:Y:S01]  /*11a40*/  IMAD.U32 R31, R89.reuse, 0x10000, RZ ;  /* 0x00010000591f7824 */ /* 0x040fe200078e00ff */
[----:B------:R-:W-:Y:S01]  /*11a50*/  LOP3.LUT R89, R89, 0xffff0000, RZ, 0xc0, !PT ;  /* 0xffff000059597812 */ /* 0x000fe200078ec0ff */
[C---:B------:R-:W-:Y:S01]  /*11a60*/  FFMA.FTZ R45, R24.reuse, R41, -R45 ;  /* 0x00000029182d7223 */ /* 0x040fe2000001082d */
[----:B------:R-:W-:Y:S02]  /*11a70*/  IMAD.U32 R41, R87, 0x10000, RZ ;  /* 0x0001000057297824 */ /* 0x000fe400078e00ff */
[----:B------:R-:W-:Y:S01]  /*11a80*/  FFMA.FTZ R47, R24, R42, R47 ;  /* 0x0000002a182f7223 */ /* 0x000fe2000001002f */
[----:B------:R-:W-:Y:S02]  /*11a90*/  IMAD.U32 R24, R91, 0x10000, RZ ;  /* 0x000100005b187824 */ /* 0x000fe400078e00ff */
[-C--:B------:R-:W-:Y:S01]  /*11aa0*/  FMUL.FTZ R37, R37, R31.reuse ;  /* 0x0000001f25257220 */ /* 0x080fe20000410000 */
[C---:B------:R-:W-:Y:S01]  /*11ab0*/  FFMA.FTZ R61, R26.reuse, R31, -R61 ;  /* 0x0000001f1a3d7223 */ /* 0x040fe2000001083d */
[C---:B------:R-:W-:Y:S01]  /*11ac0*/  FMUL.FTZ R31, R39.reuse, R41 ;  /* 0x00000029271f7220 */ /* 0x040fe20000410000 */
[----:B------:R-:W-:Y:S01]  /*11ad0*/  FMUL.FTZ R42, R39, R24 ;  /* 0x00000018272a7220 */ /* 0x000fe20000410000 */
[----:B------:R-:W-:Y:S01]  /*11ae0*/  FFMA.FTZ R37, R26, R43, R37 ;  /* 0x0000002b1a257223 */ /* 0x000fe20000010025 */
[----:B------:R-:W-:-:S02]  /*11af0*/  IMAD.U32 R26, R86, 0x10000, RZ ;  /* 0x00010000561a7824 */ /* 0x000fc400078e00ff */
[----:B------:R-:W-:Y:S01]  /*11b00*/  FFMA.FTZ R39, R36, R24, -R31 ;  /* 0x0000001824277223 */ /* 0x000fe2000001081f */
[C---:B------:R-:W-:Y:S01]  /*11b10*/  FMUL.FTZ R24, R32.reuse, R84 ;  /* 0x0000005420187220 */ /* 0x040fe20000410000 */
[----:B------:R-:W-:Y:S01]  /*11b20*/  FMUL.FTZ R32, R32, R88 ;  /* 0x0000005820207220 */ /* 0x000fe20000410000 */
[----:B------:R-:W-:Y:S01]  /*11b30*/  FMUL.FTZ R44, R38, R26 ;  /* 0x0000001a262c7220 */ /* 0x000fe20000410000 */
[----:B------:R-:W-:Y:S01]  /*11b40*/  LOP3.LUT R86, R86, 0xffff0000, RZ, 0xc0, !PT ;  /* 0xffff000056567812 */ /* 0x000fe200078ec0ff */
[----:B------:R-:W-:Y:S01]  /*11b50*/  FFMA.FTZ R88, R25, R88, -R24 ;  /* 0x0000005819587223 */ /* 0x000fe20000010818 */
[C---:B------:R-:W-:Y:S01]  /*11b60*/  IMAD.U32 R24, R90.reuse, 0x10000, RZ ;  /* 0x000100005a187824 */ /* 0x040fe200078e00ff */
[----:B------:R-:W-:Y:S01]  /*11b70*/  LOP3.LUT R90, R90, 0xffff0000, RZ, 0xc0, !PT ;  /* 0xffff00005a5a7812 */ /* 0x000fe200078ec0ff */
[----:B------:R-:W-:Y:S01]  /*11b80*/  FFMA.FTZ R41, R36, R41, R42 ;  /* 0x0000002924297223 */ /* 0x000fe2000001002a */
[----:B------:R-:W-:Y:S01]  /*11b90*/  LOP3.LUT R87, R87, 0xffff0000, RZ, 0xc0, !PT ;  /* 0xffff000057577812 */ /* 0x000fe200078ec0ff */
[-C--:B------:R-:W-:Y:S01]  /*11ba0*/  FMUL.FTZ R38, R38, R24.reuse ;  /* 0x0000001826267220 */ /* 0x080fe20000410000 */
[----:B------:R-:W-:Y:S01]  /*11bb0*/  LOP3.LUT R91, R91, 0xffff0000, RZ, 0xc0, !PT ;  /* 0xffff00005b5b7812 */ /* 0x000fe200078ec0ff */
[----:B------:R-:W-:Y:S01]  /*11bc0*/  FFMA.FTZ R44, R27, R24, -R44 ;  /* 0x000000181b2c7223 */ /* 0x000fe2000001082c */
[C---:B------:R-:W-:Y:S01]  /*11bd0*/  FMUL.FTZ R31, R33.reuse, R85 ;  /* 0x00000055211f7220 */ /* 0x040fe20000410000 */
[----:B------:R-:W-:Y:S01]  /*11be0*/  FMUL.FTZ R42, R33, R89 ;  /* 0x00000059212a7220 */ /* 0x000fe20000410000 */
[----:B------:R-:W-:Y:S01]  /*11bf0*/  FFMA.FTZ R32, R25, R84, R32 ;  /* 0x0000005419207223 */ /* 0x000fe20000010020 */
[C---:B------:R-:W-:Y:S01]  /*11c00*/  FMUL.FTZ R24, R34.reuse, R86 ;  /* 0x0000005622187220 */ /* 0x040fe20000410000 */
[----:B------:R-:W-:Y:S01]  /*11c10*/  FFMA.FTZ R38, R27, R26, R38 ;  /* 0x0000001a1b267223 */ /* 0x000fe20000010026 */
[-C--:B------:R-:W-:Y:S01]  /*11c20*/  FMUL.FTZ R25, R34, R90.reuse ;  /* 0x0000005a22197220 */ /* 0x080fe20000410000 */
[C---:B------:R-:W-:Y:S01]  /*11c30*/  FMUL.FTZ R33, R35.reuse, R87 ;  /* 0x0000005723217220 */ /* 0x040fe20000410000 */
[----:B------:R-:W-:Y:S01]  /*11c40*/  FMUL.FTZ R26, R35, R91 ;  /* 0x0000005b231a7220 */ /* 0x000fe20000410000 */
[----:B------:R-:W-:Y:S01]  /*11c50*/  FFMA.FTZ R36, R28, R89, -R31 ;  /* 0x000000591c247223 */ /* 0x000fe2000001081f */
[C---:B------:R-:W-:Y:S01]  /*11c60*/  FFMA.FTZ R27, R29.reuse, R90, -R24 ;  /* 0x0000005a1d1b7223 */ /* 0x040fe20000010818 */
[----:B------:R-:W-:Y:S01]  /*11c70*/  FFMA.FTZ R31, R29, R86, R25 ;  /* 0x000000561d1f7223 */ /* 0x000fe20000010019 */
        /* <DEDUP_REMOVED lines=13> */
.L_x_1630:
[----:B------:R-:W-:Y:S05]  /*11d50*/  BSYNC B1 ;  /* 0x0000000000017941 */ /* 0x000fea0003800000 */
.L_x_1629:
[----:B------:R-:W-:-:S13]  /*11d60*/  ISETP.GE.AND P0, PT, R189, R0, PT ;  /* 0x00000000bd00720c */ /* 0x000fda0003f06270 */
[----:B------:R-:W-:Y:S05]  /*11d70*/  @P0 BRA `(.L_x_1610) ;  /* 0x0000001400040947 */ /* 0x000fea0003800000 */
[----:B------:R-:W5:Y:S01]  /*11d80*/  LDC R0, c[0x0][0x3f4] ;  /* 0x0000fd00ff007b82 */ /* 0x000f620000000800 */
[----:B------:R-:W-:Y:S01]  /*11d90*/  BSSY B1, `(.L_x_1635) ;  /* 0x000006d000017945 */ /* 0x000fe20003800000 */
[----:B-1----:R-:W-:Y:S02]  /*11da0*/  SHF.R.U32.HI R44, RZ, 0x3, R173 ;  /* 0x00000003ff2c7819 */ /* 0x002fe400000116ad */
[-C--:B-----5:R-:W-:Y:S02]  /*11db0*/  ISETP.GE.AND P0, PT, R18, R0.reuse, PT ;  /* 0x000000001200720c */ /* 0x0a0fe40003f06270 */
[-C--:B------:R-:W-:Y:S02]  /*11dc0*/  ISETP.GE.AND P1, PT, R165, R0.reuse, PT ;  /* 0x00000000a500720c */ /* 0x080fe40003f26270 */
[----:B------:R-:W-:-:S09]  /*11dd0*/  ISETP.GE.AND P2, PT, R166, R0, PT ;  /* 0x00000000a600720c */ /* 0x000fd20003f46270 */
[----:B------:R-:W-:Y:S05]  /*11de0*/  @P0 BRA `(.L_x_1636) ;  /* 0x00000004009c0947 */ /* 0x000fea0003800000 */
[----:B------:R-:W5:Y:S01]  /*11df0*/  LDL R42, [R1+0x6c] ;  /* 0x00006c00012a7983 */ /* 0x000f620000100800 */
[----:B0-----:R-:W-:Y:S02]  /*11e00*/  LEA.HI R24, R0, R191, RZ, 0x1d ;  /* 0x000000bf00187211 */ /* 0x001fe400078fe8ff */
[--C-:B--2---:R-:W-:Y:S02]  /*11e10*/  SHF.R.U64 R33, R4, 0x10, R5.reuse ;  /* 0x0000001004217819 */ /* 0x104fe40000001205 */
        /* <DEDUP_REMOVED lines=12> */
[----:B------:R-:W-:Y:S02]  /*11ee0*/  PRMT R94, R94, 0x5410, R33 ;  /* 0x000054105e5e7816 */ /* 0x000fe40000000021 */
[----:B------:R-:W-:Y:S01]  /*11ef0*/  PRMT R95, R95, 0x5410, R4 ;  /* 0x000054105f5f7816 */ /* 0x000fe20000000004 */
[----:B------:R-:W-:Y:S01]  /*11f00*/  IMAD R32, R29, 0x2, R2 ;  /* 0x000000021d207824 */ /* 0x000fe200078e0202 */
[----:B------:R-:W-:Y:S01]  /*11f10*/  PRMT R96, R96, 0x5410, R5 ;  /* 0x0000541060607816 */ /* 0x000fe20000000005 */
[----:B------:R-:W-:Y:S01]  /*11f20*/  IMAD.U32 R38, R94, 0x10000, RZ ;  /* 0x000100005e267824 */ /* 0x000fe200078e00ff */
[----:B------:R-:W-:Y:S01]  /*11f30*/  PRMT R97, R97, 0x5410, R6 ;  /* 0x0000541061617816 */ /* 0x000fe20000000006 */
[----:B------:R-:W-:Y:S01]  /*11f40*/  IMAD.U32 R39, R95, 0x10000, RZ ;  /* 0x000100005f277824 */ /* 0x000fe200078e00ff */
[----:B------:R-:W0:Y:S01]  /*11f50*/  LDS.128 R28, [R32+0xc400] ;  /* 0x00c40000201c7984 */ /* 0x000e220000000c00 */
[----:B------:R-:W-:Y:S02]  /*11f60*/  PRMT R98, R98, 0x5410, R37 ;  /* 0x0000541062627816 */ /* 0x000fe40000000025 */
[----:B------:R-:W-:-:S02]  /*11f70*/  SHF.R.U32.HI R48, RZ, 0x10, R49 ;  /* 0x00000010ff307819 */ /* 0x000fc40000011631 */
[--C-:B------:R-:W-:Y:S01]  /*11f80*/  SHF.R.U64 R35, R50, 0x10, R51.reuse ;  /* 0x0000001032237819 */ /* 0x100fe20000001233 */
[----:B------:R-:W-:Y:S01]  /*11f90*/  IMAD.U32 R37, R98, 0x10000, RZ ;  /* 0x0001000062257824 */ /* 0x000fe200078e00ff */
[----:B------:R-:W-:Y:S02]  /*11fa0*/  PRMT R99, R99, 0x5410, R48 ;  /* 0x0000541063637816 */ /* 0x000fe40000000030 */
[----:B------:R-:W-:Y:S02]  /*11fb0*/  SHF.R.U32.HI R50, RZ, 0x10, R51 ;  /* 0x00000010ff327819 */ /* 0x000fe40000011633 */
[----:B------:R-:W-:Y:S02]  /*11fc0*/  LOP3.LUT R94, R94, 0xffff0000, RZ, 0xc0, !PT ;  /* 0xffff00005e5e7812 */ /* 0x000fe400078ec0ff */
[----:B------:R-:W-:Y:S02]  /*11fd0*/  PRMT R101, R101, 0x5410, R50 ;  /* 0x0000541065657816 */ /* 0x000fe40000000032 */
[----:B------:R-:W-:-:S02]  /*11fe0*/  LOP3.LUT R98, R98, 0xffff0000, RZ, 0xc0, !PT ;  /* 0xffff000062627812 */ /* 0x000fc400078ec0ff */
[----:B------:R-:W-:Y:S02]  /*11ff0*/  LOP3.LUT R95, R95, 0xffff0000, RZ, 0xc0, !PT ;  /* 0xffff00005f5f7812 */ /* 0x000fe400078ec0ff */
[----:B------:R-:W-:Y:S01]  /*12000*/  PRMT R100, R100, 0x5410, R35 ;  /* 0x0000541064647816 */ /* 0x000fe20000000023 */
[C---:B0-----:R-:W-:Y:S01]  /*12010*/  IMAD.U32 R34, R29.reuse, 0x10000, RZ ;  /* 0x000100001d227824 */ /* 0x041fe200078e00ff */
[----:B------:R-:W-:Y:S01]  /*12020*/  LOP3.LUT R29, R29, 0xffff0000, RZ, 0xc0, !PT ;  /* 0xffff00001d1d7812 */ /* 0x000fe200078ec0ff */
[C---:B------:R-:W-:Y:S01]  /*12030*/  IMAD.U32 R36, R31.reuse, 0x10000, RZ ;  /* 0x000100001f247824 */ /* 0x040fe200078e00ff */
[----:B------:R-:W-:Y:S01]  /*12040*/  LOP3.LUT R31, R31, 0xffff0000, RZ, 0xc0, !PT ;  /* 0xffff00001f1f7812 */ /* 0x000fe200078ec0ff */
[----:B------:R-:W-:Y:S01]  /*12050*/  FMUL.FTZ R45, R34, R39 ;  /* 0x00000027222d7220 */ /* 0x000fe20000410000 */
[C---:B------:R-:W-:Y:S01]  /*12060*/  IMAD.U32 R35, R30.reuse, 0x10000, RZ ;  /* 0x000100001e237824 */ /* 0x040fe200078e00ff */
[----:B------:R-:W-:Y:S01]  /*12070*/  LOP3.LUT R30, R30, 0xffff0000, RZ, 0xc0, !PT ;  /* 0xffff00001e1e7812 */ /* 0x000fe200078ec0ff */
[----:B-----5:R-:W0:Y:S02]  /*12080*/  LDS.128 R24, [R42] ;  /* 0x000000002a187984 */ /* 0x020e240000000c00 */
        /* <DEDUP_REMOVED lines=17> */
[----:B------:R-:W-:Y:S01]  /*121a0*/  FMUL.FTZ R47, R34, R27 ;  /* 0x0000001b222f7220 */ /* 0x000fe20000410000 */
[----:B------:R-:W-:Y:S02]  /*121b0*/  IMAD.U32 R4, R101, 0x10000, RZ ;  /* 0x0001000065047824 */ /* 0x000fe400078e00ff */
[----:B------:R-:W-:Y:S01]  /*121c0*/  FMUL.FTZ R34, R36, R37 ;  /* 0x0000002524227220 */ /* 0x000fe20000410000 */
[C---:B------:R-:W-:Y:S01]  /*121d0*/  FFMA.FTZ R45, R6.reuse, R27, -R45 ;  /* 0x0000001b062d7223 */ /* 0x040fe2000001082d */
[----:B------:R-:W-:Y:S01]  /*121e0*/  FFMA.FTZ R47, R6, R39, R47 ;  /* 0x00000027062f7223 */ /* 0x000fe2000001002f */
        /* <DEDUP_REMOVED lines=8> */
[-C--:B------:R-:W-:Y:S01]  /*12270*/  FMUL.FTZ R36, R29, R99.reuse ;  /* 0x000000631d247220 */ /* 0x080fe20000410000 */
[C---:B------:R-:W-:Y:S01]  /*12280*/  IMAD.U32 R4, R100.reuse, 0x10000, RZ ;  /* 0x0001000064047824 */ /* 0x040fe200078e00ff */
[----:B------:R-:W-:Y:S01]  /*12290*/  LOP3.LUT R100, R100, 0xffff0000, RZ, 0xc0, !PT ;  /* 0xffff000064647812 */ /* 0x000fe200078ec0ff */
[C---:B------:R-:W-:Y:S01]  /*122a0*/  FMUL.FTZ R38, R35.reuse, R6 ;  /* 0x0000000623267220 */ /* 0x040fe20000410000 */
[C---:B------:R-:W-:Y:S01]  /*122b0*/  FFMA.FTZ R34, R24.reuse, R99, -R27 ;  /* 0x0000006318227223 */ /* 0x040fe2000001081b */
[----:B------:R-:W-:Y:S01]  /*122c0*/  FFMA.FTZ R36, R24, R95, R36 ;  /* 0x0000005f18247223 */ /* 0x000fe20000010024 */
[----:B------:R-:W-:Y:S01]  /*122d0*/  LOP3.LUT R96, R96, 0xffff0000, RZ, 0xc0, !PT ;  /* 0xffff000060607812 */ /* 0x000fe200078ec0ff */
[----:B------:R-:W-:Y:S01]  /*122e0*/  FMUL.FTZ R24, R35, R4 ;  /* 0x0000000423187220 */ /* 0x000fe20000410000 */
[----:B------:R-:W-:Y:S01]  /*122f0*/  LOP3.LUT R97, R97, 0xffff0000, RZ, 0xc0, !PT ;  /* 0xffff000061617812 */ /* 0x000fe200078ec0ff */
[----:B------:R-:W-:Y:S01]  /*12300*/  FFMA.FTZ R28, R5, R94, R28 ;  /* 0x0000005e051c7223 */ /* 0x000fe2000001001c */
[----:B------:R-:W-:Y:S01]  /*12310*/  LOP3.LUT R101, R101, 0xffff0000, RZ, 0xc0, !PT ;  /* 0xffff000065657812 */ /* 0x000fe200078ec0ff */
[C---:B------:R-:W-:Y:S01]  /*12320*/  FFMA.FTZ R38, R7.reuse, R4, -R38 ;  /* 0x0000000407267223 */ /* 0x040fe20000010826 */
[C---:B------:R-:W-:Y:S01]  /*12330*/  FMUL.FTZ R5, R30.reuse, R100 ;  /* 0x000000641e057220 */ /* 0x040fe20000410000 */
[----:B------:R-:W-:Y:S01]  /*12340*/  FFMA.FTZ R7, R7, R6, R24 ;  /* 0x0000000607077223 */ /* 0x000fe20000010018 */
[-C--:B------:R-:W-:Y:S01]  /*12350*/  FMUL.FTZ R4, R30, R96.reuse ;  /* 0x000000601e047220 */ /* 0x080fe20000410000 */
[C---:B------:R-:W-:Y:S01]  /*12360*/  FMUL.FTZ R29, R31.reuse, R97 ;  /* 0x000000611f1d7220 */ /* 0x040fe20000410000 */
[-C--:B------:R-:W-:Y:S01]  /*12370*/  FMUL.FTZ R6, R31, R101.reuse ;  /* 0x000000651f067220 */ /* 0x080fe20000410000 */
[C---:B------:R-:W-:Y:S01]  /*12380*/  FFMA.FTZ R96, R25.reuse, R96, R5 ;  /* 0x0000006019607223 */ /* 0x040fe20000010005 */
[----:B------:R-:W-:Y:S01]  /*12390*/  FFMA.FTZ R27, R25, R100, -R4 ;  /* 0x00000064191b7223 */ /* 0x000fe20000010804 */
[C---:B------:R-:W-:Y:S01]  /*123a0*/  FFMA.FTZ R30, R26.reuse, R101, -R29 ;  /* 0x000000651a1e7223 */ /* 0x040fe2000001081d */
        /* <DEDUP_REMOVED lines=11> */
.L_x_1636:
[----:B------:R-:W-:Y:S05]  /*12460*/  BSYNC B1 ;  /* 0x0000000000017941 */ /* 0x000fea0003800000 */
.L_x_1635:
[----:B------:R-:W-:Y:S04]  /*12470*/  BSSY B1, `(.L_x_1637) ;  /* 0x0000069000017945 */ /* 0x000fe80003800000 */
[----:B------:R-:W-:Y:S05]  /*12480*/  @P1 BRA `(.L_x_1638) ;  /* 0x00000004009c1947 */ /* 0x000fea0003800000 */
[----:B------:R-:W5:Y:S01]  /*12490*/  LDL R43, [R1+0x64] ;  /* 0x00006400012b7983 */ /* 0x000f620000100800 */
[----:B-1----:R-:W-:Y:S02]  /*124a0*/  LEA.HI R4, R0, R222, RZ, 0x1d ;  /* 0x000000de00047211 */ /* 0x002fe400078fe8ff */
[----:B0-2---:R-:W-:Y:S02]  /*124b0*/  SHF.R.U64 R29, R8, 0x10, R9 ;  /* 0x00000010081d7819 */ /* 0x005fe40000001209 */
[----:B------:R-:W-:Y:S01]  /*124c0*/  SHF.R.S32.HI R5, RZ, 0x1f, R4 ;  /* 0x0000001fff057819 */ /* 0x000fe20000011404 */
[----:B------:R-:W-:Y:S01]  /*124d0*/  IMAD.SHL.U32 R6, R4, 0x8, RZ ;  /* 0x0000000804067824 */ /* 0x000fe200078e00ff */
[----:B------:R-:W-:Y:S02]  /*124e0*/  SHF.R.U64 R33, R52, 0x10, R53 ;  /* 0x0000001034217819 */ /* 0x000fe40000001235 */
[----:B------:R-:W-:Y:S02]  /*124f0*/  LEA.HI R5, R5, R4, RZ, 0x3 ;  /* 0x0000000405057211 */ /* 0x000fe400078f18ff */
[----:B------:R-:W-:-:S02]  /*12500*/  LOP3.LUT R4, R173, 0x38, R6, 0xf8, !PT ;  /* 0x00000038ad047812 */ /* 0x000fc400078ef806 */
[----:B------:R-:W-:Y:S01]  /*12510*/  PRMT R76, R76, 0x5410, R29 ;  /* 0x000054104c4c7816 */ /* 0x000fe2000000001d */
[----:B------:R-:W-:Y:S01]  /*12520*/  IMAD.SHL.U32 R5, R5, 0x400, RZ ;  /* 0x0000040005057824 */ /* 0x000fe200078e00ff */
[----:B------:R-:W-:Y:S02]  /*12530*/  LOP3.LUT R4, R4, R44, RZ, 0x3c, !PT ;  /* 0x0000002c04047212 */ /* 0x000fe400078e3cff */
[----:B------:R-:W-:Y:S01]  /*12540*/  SHF.R.U32.HI R8, RZ, 0x10, R9 ;  /* 0x00000010ff087819 */ /* 0x000fe20000011609 */
[----:B------:R-:W-:Y:S01]  /*12550*/  IMAD.U32 R34, R76, 0x10000, RZ ;  /* 0x000100004c227824 */ /* 0x000fe200078e00ff */
[----:B------:R-:W-:Y:S02]  /*12560*/  LOP3.LUT R5, R5, 0x7fffe000, RZ, 0xc0, !PT ;  /* 0x7fffe00005057812 */ /* 0x000fe400078ec0ff */
[----:B------:R-:W-:Y:S02]  /*12570*/  PRMT R80, R80, 0x5410, R33 ;  /* 0x0000541050507816 */ /* 0x000fe40000000021 */
[----:B------:R-:W-:-:S02]  /*12580*/  IADD3 R25, R4, R5, R179 ;  /* 0x0000000504197210 */ /* 0x000fc40007ffe0b3 */
[----:B------:R-:W-:Y:S01]  /*12590*/  SHF.R.U32.HI R52, RZ, 0x10, R53 ;  /* 0x00000010ff347819 */ /* 0x000fe20000011635 */
[----:B------:R-:W-:Y:S01]  /*125a0*/  IMAD.U32 R33, R80, 0x10000, RZ ;  /* 0x0001000050217824 */ /* 0x000fe200078e00ff */
[----:B------:R-:W-:Y:S01]  /*125b0*/  SHF.R.U64 R9, R10, 0x10, R11 ;  /* 0x000000100a097819 */ /* 0x000fe2000000120b */
[----:B------:R-:W-:Y:S01]  /*125c0*/  IMAD R28, R25, 0x2, R2 ;  /* 0x00000002191c7824 */ /* 0x000fe200078e0202 */
[----:B------:R-:W-:Y:S02]  /*125d0*/  SHF.R.U64 R31, R54, 0x10, R55 ;  /* 0x00000010361f7819 */ /* 0x000fe40000001237 */
[----:B------:R-:W-:Y:S02]  /*125e0*/  SHF.R.U32.HI R10, RZ, 0x10, R11 ;  /* 0x00000010ff0a7819 */ /* 0x000fe4000001160b */
[----:B------:R-:W0:Y:S01]  /*125f0*/  LDS.128 R24, [R28+0xc400] ;  /* 0x00c400001c187984 */ /* 0x000e220000000c00 */
[----:B------:R-:W-:Y:S02]  /*12600*/  PRMT R77, R77, 0x5410, R8 ;  /* 0x000054104d4d7816 */ /* 0x000fe40000000008 */
[----:B------:R-:W-:-:S02]  /*12610*/  SHF.R.U32.HI R54, RZ, 0x10, R55 ;  /* 0x00000010ff367819 */ /* 0x000fc40000011637 */
[----:B------:R-:W-:Y:S01]  /*12620*/  PRMT R81, R81, 0x5410, R52 ;  /* 0x0000541051517816 */ /* 0x000fe20000000034 */
[----:B------:R-:W-:Y:S01]  /*12630*/  IMAD.U32 R35, R77, 0x10000, RZ ;  /* 0x000100004d237824 */ /* 0x000fe200078e00ff */
[----:B------:R-:W-:Y:S02]  /*12640*/  PRMT R79, R79, 0x5410, R10 ;  /* 0x000054104f4f7816 */ /* 0x000fe4000000000a */
[----:B------:R-:W-:Y:S02]  /*12650*/  PRMT R83, R83, 0x5410, R54 ;  /* 0x0000541053537816 */ /* 0x000fe40000000036 */
[----:B------:R-:W-:Y:S02]  /*12660*/  PRMT R78, R78, 0x5410, R9 ;  /* 0x000054104e4e7816 */ /* 0x000fe40000000009 */
[----:B------:R-:W-:Y:S01]  /*12670*/  PRMT R82, R82, 0x5410, R31 ;  /* 0x0000541052527816 */ /* 0x000fe2000000001f */
[C---:B0-----:R-:W-:Y:S01]  /*12680*/  IMAD.U32 R29, R24.reuse, 0x10000, RZ ;  /* 0x00010000181d7824 */ /* 0x041fe200078e00ff */
[----:B------:R-:W-:Y:S01]  /*12690*/  LOP3.LUT R24, R24, 0xffff0000, RZ, 0xc0, !PT ;  /* 0xffff000018187812 */ /* 0x000fe200078ec0ff */
[C---:B------:R-:W-:Y:S01]  /*126a0*/  IMAD.U32 R30, R25.reuse, 0x10000, RZ ;  /* 0x00010000191e7824 */ /* 0x040fe200078e00ff */
[----:B------:R-:W-:Y:S01]  /*126b0*/  LOP3.LUT R25, R25, 0xffff0000, RZ, 0xc0, !PT ;  /* 0xffff000019197812 */ /* 0x000fe200078ec0ff */
[C---:B------:R-:W-:Y:S01]  /*126c0*/  FMUL.FTZ R37, R29.reuse, R34 ;  /* 0x000000221d257220 */ /* 0x040fe20000410000 */
[----:B------:R-:W-:Y:S01]  /*126d0*/  FMUL.FTZ R39, R29, R33 ;  /* 0x000000211d277220 */ /* 0x000fe20000410000 */
[----:B------:R-:W-:-:S02]  /*126e0*/  IMAD.U32 R29, R81, 0x10000, RZ ;  /* 0x00010000511d7824 */ /* 0x000fc400078e00ff */
[C---:B------:R-:W-:Y:S01]  /*126f0*/  FMUL.FTZ R36, R30.reuse, R35 ;  /* 0x000000231e247220 */ /* 0x040fe20000410000 */
        /* <DEDUP_REMOVED lines=10> */
[----:B------:R-:W-:Y:S01]  /*127a0*/  FFMA.FTZ R37, R8, R33, -R37 ;  /* 0x0000002108257223 */ /* 0x000fe20000010825 */
[----:B------:R-:W-:-:S02]  /*127b0*/  IMAD.U32 R33, R79, 0x10000, RZ ;  /* 0x000100004f217824 */ /* 0x000fc400078e00ff */
[----:B------:R-:W-:Y:S01]  /*127c0*/  FFMA.FTZ R39, R8, R34, R39 ;  /* 0x0000002208277223 */ /* 0x000fe20000010027 */
[----:B------:R-:W-:Y:S02]  /*127d0*/  IMAD.U32 R8, R83, 0x10000, RZ ;  /* 0x0001000053087824 */ /* 0x000fe400078e00ff */
[----:B------:R-:W-:Y:S01]  /*127e0*/  FFMA.FTZ R36, R9, R29, -R36 ;  /* 0x0000001d09247223 */ /* 0x000fe20000010824 */
[----:B------:R-:W-:Y:S01]  /*127f0*/  FMUL.FTZ R34, R32, R33 ;  /* 0x0000002120227220 */ /* 0x000fe20000410000 */
[----:B------:R-:W-:Y:S01]  /*12800*/  IMAD.U32 R11, R7, 0x10000, RZ ;  /* 0x00010000070b7824 */ /* 0x000fe200078e00ff */
[----:B------:R-:W-:Y:S01]  /*12810*/  LOP3.LUT R29, R76, 0xffff0000, RZ, 0xc0, !PT ;  /* 0xffff00004c1d7812 */ /* 0x000fe200078ec0ff */
[-C--:B------:R-:W-:Y:S01]  /*12820*/  FMUL.FTZ R32, R32, R8.reuse ;  /* 0x0000000820207220 */ /* 0x080fe20000410000 */
[----:B------:R-:W-:Y:S01]  /*12830*/  FFMA.FTZ R35, R9, R35, R30 ;  /* 0x0000002309237223 */ /* 0x000fe2000001001e */
[----:B------:R-:W-:Y:S01]  /*12840*/  LOP3.LUT R9, R80, 0xffff0000, RZ, 0xc0, !PT ;  /* 0xffff000050097812 */ /* 0x000fe200078ec0ff */
[C---:B------:R-:W-:Y:S01]  /*12850*/  FFMA.FTZ R38, R11.reuse, R8, -R34 ;  /* 0x000000080b267223 */ /* 0x040fe20000010822 */
[----:B------:R-:W-:Y:S01]  /*12860*/  FFMA.FTZ R40, R11, R33, R32 ;  /* 0x000000210b287223 */ /* 0x000fe20000010020 */
[C---:B------:R-:W-:Y:S01]  /*12870*/  FMUL.FTZ R11, R24.reuse, R29 ;  /* 0x0000001d180b7220 */ /* 0x040fe20000410000 */
[----:B------:R-:W-:Y:S01]  /*12880*/  LOP3.LUT R8, R81, 0xffff0000, RZ, 0xc0, !PT ;  /* 0xffff000051087812 */ /* 0x000fe200078ec0ff */
[-C--:B------:R-:W-:Y:S01]  /*12890*/  FMUL.FTZ R33, R24, R9.reuse ;  /* 0x0000000918217220 */ /* 0x080fe20000410000 */
[----:B------:R-:W-:Y:S01]  /*128a0*/  LOP3.LUT R30, R77, 0xffff0000, RZ, 0xc0, !PT ;  /* 0xffff00004d1e7812 */ /* 0x000fe200078ec0ff */
[----:B------:R-:W-:Y:S01]  /*128b0*/  FFMA.FTZ R24, R4, R9, -R11 ;  /* 0x0000000904187223 */ /* 0x000fe2000001080b */
[----:B------:R-:W-:-:S02]  /*128c0*/  IMAD.U32 R11, R78, 0x10000, RZ ;  /* 0x000100004e0b7824 */ /* 0x000fc400078e00ff */
[----:B------:R-:W-:Y:S01]  /*128d0*/  FFMA.FTZ R32, R4, R29, R33 ;  /* 0x0000001d04207223 */ /* 0x000fe20000010021 */
[----:B------:R-:W-:Y:S02]  /*128e0*/  IMAD.U32 R10, R6, 0x10000, RZ ;  /* 0x00010000060a7824 */ /* 0x000fe400078e00ff */
[----:B------:R-:W-:Y:S01]  /*128f0*/  FMUL.FTZ R34, R25, R30 ;  /* 0x0000001e19227220 */ /* 0x000fe20000410000 */
[----:B------:R-:W-:Y:S02]  /*12900*/  IMAD.U32 R9, R82, 0x10000, RZ ;  /* 0x0001000052097824 */ /* 0x000fe400078e00ff */
[----:B------:R-:W-:Y:S01]  /*12910*/  FMUL.FTZ R29, R31, R11 ;  /* 0x0000000b1f1d7220 */ /* 0x000fe20000410000 */
[-C--:B------:R-:W-:Y:S01]  /*12920*/  FMUL.FTZ R41, R25, R8.reuse ;  /* 0x0000000819297220 */ /* 0x080fe20000410000 */
[----:B------:R-:W-:Y:S01]  /*12930*/  FFMA.FTZ R25, R5, R8, -R34 ;  /* 0x0000000805197223 */ /* 0x000fe20000010822 */
[-C--:B------:R-:W-:Y:S01]  /*12940*/  FMUL.FTZ R31, R31, R9.reuse ;  /* 0x000000091f1f7220 */ /* 0x080fe20000410000 */
[----:B------:R-:W-:Y:S01]  /*12950*/  FFMA.FTZ R29, R10, R9, -R29 ;  /* 0x000000090a1d7223 */ /* 0x000fe2000001081d */
[----:B------:R-:W-:Y:S01]  /*12960*/  FFMA.FTZ R30, R5, R30, R41 ;  /* 0x0000001e051e7223 */ /* 0x000fe20000010029 */
[----:B------:R-:W-:Y:S01]  /*12970*/  LOP3.LUT R9, R78, 0xffff0000, RZ, 0xc0, !PT ;  /* 0xffff00004e097812 */ /* 0x000fe200078ec0ff */
[----:B------:R-:W-:Y:S01]  /*12980*/  FFMA.FTZ R10, R10, R11, R31 ;  /* 0x0000000b0a0a7223 */ /* 0x000fe2000001001f */
[----:B------:R-:W-:-:S02]  /*12990*/  LOP3.LUT R5, R82, 0xffff0000, RZ, 0xc0, !PT ;  /* 0xffff000052057812 */ /* 0x000fc400078ec0ff */
[----:B------:R-:W-:Y:S01]  /*129a0*/  LOP3.LUT R8, R79, 0xffff0000, RZ, 0xc0, !PT ;  /* 0xffff00004f087812 */ /* 0x000fe200078ec0ff */
[C---:B------:R-:W-:Y:S01]  /*129b0*/  FMUL.FTZ R11, R26.reuse, R9 ;  /* 0x000000091a0b7220 */ /* 0x040fe20000410000 */
[----:B------:R-:W-:Y:S01]  /*129c0*/  LOP3.LUT R4, R83, 0xffff0000, RZ, 0xc0, !PT ;  /* 0xffff000053047812 */ /* 0x000fe200078ec0ff */
[-C--:B------:R-:W-:Y:S01]  /*129d0*/  FMUL.FTZ R34, R26, R5.reuse ;  /* 0x000000051a227220 */ /* 0x080fe20000410000 */
[----:B------:R-:W-:Y:S01]  /*129e0*/  LOP3.LUT R6, R6, 0xffff0000, RZ, 0xc0, !PT ;  /* 0xffff000006067812 */ /* 0x000fe200078ec0ff */
[----:B------:R-:W-:Y:S01]  /*129f0*/  FMUL.FTZ R42, R27, R8 ;  /* 0x000000081b2a7220 */ /* 0x000fe20000410000 */
[----:B------:R-:W-:Y:S01]  /*12a00*/  LOP3.LUT R7, R7, 0xffff0000, RZ, 0xc0, !PT ;  /* 0xffff000007077812 */ /* 0x000fe200078ec0ff */
[-C--:B------:R-:W-:Y:S02]  /*12a10*/  FMUL.FTZ R31, R27, R4.reuse ;  /* 0x000000041b1f7220 */ /* 0x080fe40000410000 */
[C---:B------:R-:W-:Y:S01]  /*12a20*/  FFMA.FTZ R26, R6.reuse, R5, -R11 ;  /* 0x00000005061a7223 */ /* 0x040fe2000001080b */
[----:B------:R-:W-:Y:S01]  /*12a30*/  FFMA.FTZ R11, R6, R9, R34 ;  /* 0x00000009060b7223 */ /* 0x000fe20000010022 */
        /* <DEDUP_REMOVED lines=12> */
.L_x_1638:
[----:B------:R-:W-:Y:S05]  /*12b00*/  BSYNC B1 ;  /* 0x0000000000017941 */ /* 0x000fea0003800000 */
.L_x_1637:
[----:B------:R-:W-:Y:S05]  /*12b10*/  @P2 BRA `(.L_x_1610) ;  /* 0x00000004009c2947 */ /* 0x000fea0003800000 */
[----:B------:R-:W5:Y:S01]  /*12b20*/  LDL R36, [R1+0x60] ;  /* 0x0000600001247983 */ /* 0x000f620000100800 */
[----:B------:R-:W-:Y:S02]  /*12b30*/  LEA.HI R0, R0, R223, RZ, 0x1d ;  /* 0x000000df00007211 */ /* 0x000fe400078fe8ff */
[----:B01----:R-:W-:Y:S02]  /*12b40*/  SHF.R.U64 R25, R56, 0x10, R57 ;  /* 0x0000001038197819 */ /* 0x003fe40000001239 */
        /* <DEDUP_REMOVED lines=8> */
[----:B------:R-:W-:Y:S02]  /*12bd0*/  SHF.R.U64 R26, R58, 0x10, R59 ;  /* 0x000000103a1a7819 */ /* 0x000fe4000000123b */
[----:B------:R-:W-:Y:S02]  /*12be0*/  LOP3.LUT R5, R5, 0x7fffe000, RZ, 0xc0, !PT ;  /* 0x7fffe00005057812 */ /* 0x000fe400078ec0ff */
[----:B------:R-:W-:Y:S02]  /*12bf0*/  PRMT R70, R70, 0x5410, R25 ;  /* 0x0000541046467816 */ /* 0x000fe40000000019 */
[----:B------:R-:W-:-:S02]  /*12c00*/  IADD3 R9, R0, R5, R179 ;  /* 0x0000000500097210 */ /* 0x000fc40007ffe0b3 */
[----:B------:R-:W-:Y:S02]  /*12c10*/  PRMT R69, R69, 0x5410, R24 ;  /* 0x0000541045457816 */ /* 0x000fe40000000018 */
[----:B------:R-:W-:Y:S01]  /*12c20*/  SHF.R.U32.HI R56, RZ, 0x10, R57 ;  /* 0x00000010ff387819 */ /* 0x000fe20000011639 */
[----:B------:R-:W-:Y:S01]  /*12c30*/  IMAD R0, R9, 0x2, R2 ;  /* 0x0000000209007824 */ /* 0x000fe200078e0202 */
[--C-:B--2---:R-:W-:Y:S01]  /*12c40*/  SHF.R.U64 R29, R14, 0x10, R15.reuse ;  /* 0x000000100e1d7819 */ /* 0x104fe2000000120f */
[----:B------:R-:W-:Y:S01]  /*12c50*/  IMAD.U32 R28, R69, 0x10000, RZ ;  /* 0x00010000451c7824 */ /* 0x000fe200078e00ff */
        /* <DEDUP_REMOVED lines=8> */
[----:B------:R-:W-:Y:S02]  /*12ce0*/  SHF.R.U32.HI R59, RZ, 0x10, R59 ;  /* 0x00000010ff3b7819 */ /* 0x000fe4000001163b */
[----:B------:R-:W-:Y:S02]  /*12cf0*/  PRMT R30, R3, 0x5410, R30 ;  /* 0x00005410031e7816 */ /* 0x000fe4000000001e */
[----:B------:R-:W-:Y:S02]  /*12d00*/  PRMT R74, R74, 0x5410, R59 ;  /* 0x000054104a4a7816 */ /* 0x000fe4000000003b */
[----:B------:R-:W-:Y:S01]  /*12d10*/  LOP3.LUT R69, R69, 0xffff0000, RZ, 0xc0, !PT ;  /* 0xffff000045457812 */ /* 0x000fe200078ec0ff */
[C---:B------:R-:W-:Y:S01]  /*12d20*/  IMAD.U32 R31, R30.reuse, 0x10000, RZ ;  /* 0x000100001e1f7824 */ /* 0x040fe200078e00ff */
[----:B------:R-:W-:Y:S01]  /*12d30*/  LOP3.LUT R30, R30, 0xffff0000, RZ, 0xc0, !PT ;  /* 0xffff00001e1e7812 */ /* 0x000fe200078ec0ff */
        /* <DEDUP_REMOVED lines=10> */
[-C--:B------:R-:W-:Y:S01]  /*12de0*/  FMUL.FTZ R35, R20, R15.reuse ;  /* 0x0000000f14237220 */ /* 0x080fe20000410000 */
[C---:B------:R-:W-:Y:S01]  /*12df0*/  IMAD.U32 R21, R10.reuse, 0x10000, RZ ;  /* 0x000100000a157824 */ /* 0x040fe200078e00ff */
[----:B------:R-:W-:Y:S01]  /*12e00*/  LOP3.LUT R10, R10, 0xffff0000, RZ, 0xc0, !PT ;  /* 0xffff00000a0a7812 */ /* 0x000fe200078ec0ff */
[C---:B------:R-:W-:Y:S01]  /*12e10*/  IMAD.U32 R20, R29.reuse, 0x10000, RZ ;  /* 0x000100001d147824 */ /* 0x040fe200078e00ff */
[----:B------:R-:W-:Y:S01]  /*12e20*/  LOP3.LUT R29, R29, 0xffff0000, RZ, 0xc0, !PT ;  /* 0xffff00001d1d7812 */ /* 0x000fe200078ec0ff */
[----:B-----5:R-:W0:Y:S02]  /*12e30*/  LDS.128 R4, [R36] ;  /* 0x0000000024047984 */ /* 0x020e240000000c00 */
[C---:B0-----:R-:W-:Y:S01]  /*12e40*/  IMAD.U32 R3, R4.reuse, 0x10000, RZ ;  /* 0x0001000004037824 */ /* 0x041fe200078e00ff */
[----:B------:R-:W-:Y:S01]  /*12e50*/  LOP3.LUT R4, R4, 0xffff0000, RZ, 0xc0, !PT ;  /* 0xffff000004047812 */ /* 0x000fe200078ec0ff */
[C---:B------:R-:W-:Y:S01]  /*12e60*/  IMAD.U32 R12, R5.reuse, 0x10000, RZ ;  /* 0x00010000050c7824 */ /* 0x040fe200078e00ff */
[----:B------:R-:W-:Y:S01]  /*12e70*/  LOP3.LUT R5, R5, 0xffff0000, RZ, 0xc0, !PT ;  /* 0xffff000005057812 */ /* 0x000fe200078ec0ff */
[C---:B------:R-:W-:Y:S01]  /*12e80*/  FFMA.FTZ R32, R3.reuse, R26, -R32 ;  /* 0x0000001a03207223 */ /* 0x040fe20000010820 */
[----:B------:R-:W-:Y:S01]  /*12e90*/  FFMA.FTZ R34, R3, R28, R34 ;  /* 0x0000001c03227223 */ /* 0x000fe20000010022 */
[----:B------:R-:W-:Y:S01]  /*12ea0*/  FFMA.FTZ R33, R12, R15, -R33 ;  /* 0x0000000f0c217223 */ /* 0x000fe20000010821 */
[----:B------:R-:W-:-:S02]  /*12eb0*/  IMAD.U32 R14, R7, 0x10000, RZ ;  /* 0x00010000070e7824 */ /* 0x000fc400078e00ff */
[----:B------:R-:W-:Y:S01]  /*12ec0*/  FMUL.FTZ R15, R24, R31 ;  /* 0x0000001f180f7220 */ /* 0x000fe20000410000 */
[----:B------:R-:W-:Y:S02]  /*12ed0*/  IMAD.U32 R3, R74, 0x10000, RZ ;  /* 0x000100004a037824 */ /* 0x000fe400078e00ff */
[----:B------:R-:W-:Y:S01]  /*12ee0*/  FFMA.FTZ R35, R12, R27, R35 ;  /* 0x0000001b0c237223 */ /* 0x000fe20000010023 */
[----:B------:R-:W-:Y:S01]  /*12ef0*/  LOP3.LUT R12, R71, 0xffff0000, RZ, 0xc0, !PT ;  /* 0xffff0000470c7812 */ /* 0x000fe200078ec0ff */
[----:B------:R-:W-:Y:S02]  /*12f00*/  IMAD.U32 R13, R6, 0x10000, RZ ;  /* 0x00010000060d7824 */ /* 0x000fe400078e00ff */
[-C--:B------:R-:W-:Y:S01]  /*12f10*/  FMUL.FTZ R24, R24, R3.reuse ;  /* 0x0000000318187220 */ /* 0x080fe20000410000 */
[----:B------:R-:W-:Y:S01]  /*12f20*/  FFMA.FTZ R26, R14, R3, -R15 ;  /* 0x000000030e1a7223 */ /* 0x000fe2000001080f */
[----:B------:R-:W-:Y:S01]  /*12f30*/  LOP3.LUT R3, R70, 0xffff0000, RZ, 0xc0, !PT ;  /* 0xffff000046037812 */ /* 0x000fe200078ec0ff */
[----:B------:R-:W-:Y:S01]  /*12f40*/  FMUL.FTZ R15, R8, R69 ;  /* 0x00000045080f7220 */ /* 0x000fe20000410000 */
[----:B------:R-:W-:Y:S01]  /*12f50*/  FFMA.FTZ R31, R14, R31, R24 ;  /* 0x0000001f0e1f7223 */ /* 0x000fe20000010018 */
[----:B------:R-:W-:-:S02]  /*12f60*/  LOP3.LUT R14, R25, 0xffff0000, RZ, 0xc0, !PT ;  /* 0xffff0000190e7812 */ /* 0x000fc400078ec0ff */
[-C--:B------:R-:W-:Y:S01]  /*12f70*/  FMUL.FTZ R25, R8, R3.reuse ;  /* 0x0000000308197220 */ /* 0x080fe20000410000 */
[C---:B------:R-:W-:Y:S01]  /*12f80*/  FFMA.FTZ R15, R4.reuse, R3, -R15 ;  /* 0x00000003040f7223 */ /* 0x040fe2000001080f */
[----:B------:R-:W-:Y:S02]  /*12f90*/  IMAD.U32 R8, R73, 0x10000, RZ ;  /* 0x0001000049087824 */ /* 0x000fe400078e00ff */
[C---:B------:R-:W-:Y:S01]  /*12fa0*/  FMUL.FTZ R24, R9.reuse, R14 ;  /* 0x0000000e09187220 */ /* 0x040fe20000410000 */
[----:B------:R-:W-:Y:S01]  /*12fb0*/  FFMA.FTZ R25, R4, R69, R25 ;  /* 0x0000004504197223 */ /* 0x000fe20000010019 */
[----:B------:R-:W-:Y:S01]  /*12fc0*/  FMUL.FTZ R9, R9, R12 ;  /* 0x0000000c09097220 */ /* 0x000fe20000410000 */
[----:B------:R-:W-:Y:S01]  /*12fd0*/  FMUL.FTZ R4, R21, R20 ;  /* 0x0000001415047220 */ /* 0x000fe20000410000 */
[----:B------:R-:W-:Y:S01]  /*12fe0*/  LOP3.LUT R73, R73, 0xffff0000, RZ, 0xc0, !PT ;  /* 0xffff000049497812 */ /* 0x000fe200078ec0ff */
[C---:B------:R-:W-:Y:S01]  /*12ff0*/  FFMA.FTZ R24, R5.reuse, R12, -R24 ;  /* 0x0000000c05187223 */ /* 0x040fe20000010818 */
[----:B------:R-:W-:Y:S01]  /*13000*/  LOP3.LUT R74, R74, 0xffff0000, RZ, 0xc0, !PT ;  /* 0xffff00004a4a7812 */ /* 0x000fe200078ec0ff */
[----:B------:R-:W-:Y:S01]  /*13010*/  FFMA.FTZ R14, R5, R14, R9 ;  /* 0x0000000e050e7223 */ /* 0x000fe20000010009 */
[----:B------:R-:W-:Y:S01]  /*13020*/  LOP3.LUT R6, R6, 0xffff0000, RZ, 0xc0, !PT ;  /* 0xffff000006067812 */ /* 0x000fe200078ec0ff */
[-C--:B------:R-:W-:Y:S01]  /*13030*/  FMUL.FTZ R12, R21, R8.reuse ;  /* 0x00000008150c7220 */ /* 0x080fe20000410000 */
[----:B------:R-:W-:Y:S01]  /*13040*/  LOP3.LUT R7, R7, 0xffff0000, RZ, 0xc0, !PT ;  /* 0xffff000007077812 */ /* 0x000fe200078ec0ff */
[----:B------:R-:W-:Y:S01]  /*13050*/  FFMA.FTZ R3, R13, R8, -R4 ;  /* 0x000000080d037223 */ /* 0x000fe20000010804 */
[C---:B------:R-:W-:Y:S01]  /*13060*/  FMUL.FTZ R5, R10.reuse, R29 ;  /* 0x0000001d0a057220 */ /* 0x040fe20000410000 */
[C---:B------:R-:W-:Y:S01]  /*13070*/  FMUL.FTZ R8, R11.reuse, R30 ;  /* 0x0000001e0b087220 */ /* 0x040fe20000410000 */
[-C--:B------:R-:W-:Y:S01]  /*13080*/  FMUL.FTZ R4, R10, R73.reuse ;  /* 0x000000490a047220 */ /* 0x080fe20000410000 */
[-C--:B------:R-:W-:Y:S01]  /*13090*/  FMUL.FTZ R9, R11, R74.reuse ;  /* 0x0000004a0b097220 */ /* 0x080fe20000410000 */
[C---:B------:R-:W-:Y:S01]  /*130a0*/  FFMA.FTZ R10, R6.reuse, R73, -R5 ;  /* 0x00000049060a7223 */ /* 0x040fe20000010805 */
        /* <DEDUP_REMOVED lines=14> */
.L_x_1610:
[----:B------:R-:W-:Y:S05]  /*13190*/  BSYNC B0 ;  /* 0x0000000000007941 */ /* 0x000fea0003800000 */
.L_x_1588:
        /* <DEDUP_REMOVED lines=8> */
.L_x_1586:
[----:B01-3--:R-:W3:Y:S02]  /*13220*/  LDL R0, [R1+0x3c] ;  /* 0x00003c0001007983 */ /* 0x00bee40000100800 */
[----:B---3--:R-:W-:-:S13]  /*13230*/  R2UR UR4, R0 ;  /* 0x00000000000472ca */ /* 0x008fda00000e0000 */
[----:B------:R-:W-:-:S05]  /*13240*/  IMAD.U32 R0, RZ, RZ, UR4 ;  /* 0x00000004ff007e24 */ /* 0x000fca000f8e00ff */
[----:B------:R-:W-:-:S13]  /*13250*/  ISETP.NE.AND P0, PT, R0, 0x3, PT ;  /* 0x000000030000780c */ /* 0x000fda0003f05270 */
[----:B------:R-:W-:Y:S05]  /*13260*/  @!P0 BRA `(.L_x_1639) ;  /* 0x0000000000048947 */ /* 0x000fea0003800000 */
[----:B------:R-:W-:Y:S01]  /*13270*/  BPT.TRAP 0x1 ;  /* 0x000000040000795c */ /* 0x000fe20000300000 */
.L_x_1639:
[----:B------:R-:W-:Y:S01]  /*13280*/  IMAD R14, R22, 0x8, R2 ;  /* 0x00000008160e7824 */ /* 0x000fe200078e0202 */
[----:B--2-4-:R-:W-:-:S04]  /*13290*/  SHF.L.U32 R3, R23, 0x1f, RZ ;  /* 0x0000001f17037819 */ /* 0x014fc800000006ff */
[----:B------:R0:W1:Y:S01]  /*132a0*/  SYNCS.PHASECHK.TRANS64.TRYWAIT P2, [R14+URZ+0x2a830], R3 ;  /* 0x02a830030e0075a7 */ /* 0x000062000804017f */
[----:B------:R-:W-:Y:S05]  /*132b0*/  @!P0 BRA `(.L_x_1640) ;  /* 0x0000000000048947 */ /* 0x000fea0003800000 */
[----:B------:R-:W-:Y:S01]  /*132c0*/  BPT.TRAP 0x1 ;  /* 0x000000040000795c */ /* 0x000fe20000300000 */
.L_x_1640:
[----:B------:R-:W2:Y:S02]  /*132d0*/  S2R R0, SR_TID.X ;  /* 0x0000000000007919 */ /* 0x000ea40000002100 */
[----:B--2---:R-:W-:-:S04]  /*132e0*/  LOP3.LUT R0, R0, 0x7f, RZ, 0xc0, !PT ;  /* 0x0000007f00007812 */ /* 0x004fc800078ec0ff */
[----:B------:R-:W-:Y:S01]  /*132f0*/  ISETP.NE.AND P1, PT, R0, RZ, PT ;  /* 0x000000ff0000720c */ /* 0x000fe20003f25270 */
[----:B-1----:R-:W-:-:S12]  /*13300*/  @P2 BRA `(.L_x_1641) ;  /* 0x0000000000082947 */ /* 0x002fd80003800000 */
[----:B------:R-:W1:Y:S02]  /*13310*/  SYNCS.PHASECHK.TRANS64.TRYWAIT P2, [R14+URZ+0x2a830], R3 ;  /* 0x02a830030e0075a7 */ /* 0x000e64000804017f */
[----:B-1----:R-:W-:Y:S05]  /*13320*/  @!P2 BRA `(.L_x_1642) ;  /* 0x000001a0003ca947 */ /* 0x002fea0003800000 */
.L_x_1641:
[----:B------:R-:W-:Y:S05]  /*13330*/  WARPSYNC.ALL ;  /* 0x0000000000007948 */ /* 0x000fea0003800000 */
[----:B------:R-:W-:Y:S01]  /*13340*/  VIADD R0, R2, 0x18400 ;  /* 0x0001840002007836 */ /* 0x000fe20000000000 */
[----:B------:R-:W-:Y:S01]  /*13350*/  R2UR UR52, R68 ;  /* 0x00000000443472ca */ /* 0x000fe200000e0000 */
[----:B------:R-:W-:Y:S01]  /*13360*/  IMAD.MOV.U32 R5, RZ, RZ, 0x40000040 ;  /* 0x40000040ff057424 */ /* 0x000fe200078e00ff */
[----:B------:R-:W-:Y:S01]  /*13370*/  WARPGROUP.ARRIVE ;  /* 0x00000000000079c5 */ /* 0x000fe20000000000 */
[----:B------:R-:W-:Y:S01]  /*13380*/  UMOV UR53, 0x40000040 ;  /* 0x4000004000357882 */ /* 0x000fe20000000000 */
[----:B------:R-:W-:Y:S01]  /*13390*/  SHF.R.U32.HI R0, RZ, 0x4, R0 ;  /* 0x00000004ff007819 */ /* 0x000fe20000011600 */
[----:B------:R-:W-:Y:S01]  /*133a0*/  IMAD.MOV.U32 R9, RZ, RZ, 0x40000040 ;  /* 0x40000040ff097424 */ /* 0x000fe200078e00ff */
[----:B------:R-:W-:Y:S01]  /*133b0*/  R2UR UR55, R5 ;  /* 0x00000000053772ca */ /* 0x000fe200000e0000 */
[----:B------:R-:W-:Y:S01]  /*133c0*/  UMOV UR49, 0x40000040 ;  /* 0x4000004000317882 */ /* 0x000fe20000000000 */
[----:B------:R-:W-:Y:S01]  /*133d0*/  LOP3.LUT R0, R0, 0x3fff, RZ, 0xc0, !PT ;  /* 0x00003fff00007812 */ /* 0x000fe200078ec0ff */
[----:B------:R-:W-:Y:S01]  /*133e0*/  UMOV UR9, 0x40000040 ;  /* 0x4000004000097882 */ /* 0x000fe20000000000 */
[----:B------:R-:W-:Y:S01]  /*133f0*/  R2UR UR51, R9 ;  /* 0x00000000093372ca */ /* 0x000fe200000e0000 */
[----:B------:R-:W-:Y:S01]  /*13400*/  IMAD.MOV.U32 R9, RZ, RZ, 0x40000040 ;  /* 0x40000040ff097424 */ /* 0x000fe200078e00ff */
[----:B------:R-:W-:Y:S01]  /*13410*/  LOP3.LUT R6, R0, 0x10000, RZ, 0xfc, !PT ;  /* 0x0001000000067812 */ /* 0x000fe200078efcff */
[----:B------:R-:W-:Y:S01]  /*13420*/  ULOP3.LUT UR52, UR52, 0x10000, URZ, 0xfc, !UPT ;  /* 0x0001000034347892 */ /* 0x000fe2000f8efc3f */
[----:B------:R-:W-:Y:S01]  /*13430*/  IMAD.U32 R11, RZ, RZ, UR9 ;  /* 0x00000009ff0b7e24 */ /* 0x000fe2000f8e00ff */
[----:B------:R-:W-:Y:S01]  /*13440*/  UMOV UR57, 0x40000040 ;  /* 0x4000004000397882 */ /* 0x000fe20000000000 */
[----:B------:R-:W-:Y:S01]  /*13450*/  R2UR UR11, R9 ;  /* 0x00000000090b72ca */ /* 0x000fe200000e0000 */
[----:B------:R-:W-:Y:S01]  /*13460*/  IMAD R4, R22, 0x900, R6 ;  /* 0x0000090016047824 */ /* 0x000fe200078e0206 */
[----:B------:R-:W-:Y:S01]  /*13470*/  UIADD3 UR48, UR52, 0x2, URZ ;  /* 0x0000000234307890 */ /* 0x000fe2000fffe03f */
[----:B------:R-:W-:Y:S01]  /*13480*/  IMAD.MOV.U32 R9, RZ, RZ, 0x40000040 ;  /* 0x40000040ff097424 */ /* 0x000fe200078e00ff */
[----:B------:R-:W-:Y:S01]  /*13490*/  UIADD3 UR4, UR52, 0x4, URZ ;  /* 0x0000000434047890 */ /* 0x000fe2000fffe03f */
[C---:B------:R-:W-:Y:S01]  /*134a0*/  VIADD R8, R4.reuse, 0x2 ;  /* 0x0000000204087836 */ /* 0x040fe20000000000 */
[----:B------:R-:W-:Y:S01]  /*134b0*/  R2UR UR54, R4 ;  /* 0x00000000043672ca */ /* 0x000fe200000e0000 */
[----:B------:R-:W-:Y:S01]  /*134c0*/  UIADD3 UR56, UR52, 0x802, URZ ;  /* 0x0000080234387890 */ /* 0x000fe2000fffe03f */
[----:B------:R-:W-:Y:S01]  /*134d0*/  IMAD.MOV.U32 R5, RZ, RZ, 0x40000040 ;  /* 0x40000040ff057424 */ /* 0x000fe200078e00ff */
[----:B------:R-:W-:Y:S01]  /*134e0*/  UIADD3 UR40, UR52, 0x804, URZ ;  /* 0x0000080434287890 */ /* 0x000fe2000fffe03f */
[----:B------:R-:W-:Y:S01]  /*134f0*/  R2UR UR50, R8 ;  /* 0x00000000083272ca */ /* 0x000fe200000e0000 */
[----:B------:R-:W-:Y:S01]  /*13500*/  VIADD R8, R4, 0x4 ;  /* 0x0000000404087836 */ /* 0x000fe20000000000 */
[----:B------:R-:W-:Y:S01]  /*13510*/  UMOV UR8, UR4 ;  /* 0x0000000400087c82 */ /* 0x000fe20008000000 */
[----:B------:R-:W-:Y:S01]  /*13520*/  UIADD3 UR4, UR52, 0x6, URZ ;  /* 0x0000000634047890 */ /* 0x000fe2000fffe03f */
[----:B------:R-:W-:Y:S01]  /*13530*/  IMAD.U32 R10, RZ, RZ, UR8 ;  /* 0x00000008ff0a7e24 */ /* 0x000fe2000f8e00ff */
[----:B------:R-:W-:Y:S01]  /*13540*/  UMOV UR41, 0x40000040 ;  /* 0x4000004000297882 */ /* 0x000fe20000000000 */
[----:B------:R-:W-:Y:S01]  /*13550*/  R2UR UR10, R8 ;  /* 0x00000000080a72ca */ /* 0x000fe200000e0000 */
[----:B------:R-:W-:Y:S01]  /*13560*/  VIADD R8, R4, 0x6 ;  /* 0x0000000604087836 */ /* 0x000fe20000000000 */
[----:B------:R-:W-:Y:S01]  /*13570*/  R2UR UR39, R5 ;  /* 0x00000000052772ca */ /* 0x000fe200000e0000 */
[----:B------:R-:W-:Y:S01]  /*13580*/  HGMMA.64x96x16.F32.BF16 R24, gdesc[UR52], RZ, !UPT, gsb0 ;  /* 0x01600000341879f0 */ /* 0x000fe2000c0018ff */
[----:B------:R2:W-:Y:S01]  /*13590*/  STL.64 [R1+0x30], R10 ;  /* 0x0000300a01007387 */ /* 0x0005e20000100a00 */
[----:B------:R-:W-:Y:S01]  /*135a0*/  UIADD3 UR36, UR52, 0x806, URZ ;  /* 0x0000080634247890 */ /* 0x000fe2000fffe03f */
[----:B------:R-:W3:Y:S01]  /*135b0*/  LDC R207, c[0x0][0x448] ;  /* 0x00011200ffcf7b82 */ /* 0x000ee20000000800 */
[----:B------:R-:W-:Y:S01]  /*135c0*/  UMOV UR37, 0x40000040 ;  /* 0x4000004000257882 */ /* 0x000fe20000000000 */
[----:B01----:R-:W-:Y:S01]  /*135d0*/  @!P1 VIADD R14, R14, 0x2a840 ;  /* 0x0002a8400e0e9836 */ /* 0x003fe20000000000 */
[----:B------:R-:W-:-:S02]  /*135e0*/  LOP3.LUT R17, R17, 0xffdfffff, RZ, 0xc0, !PT ;  /* 0xffdfffff11117812 */ /* 0x000fc400078ec0ff */
[----:B---3--:R-:W-:-:S13]  /*135f0*/  ISETP.NE.AND P2, PT, R207, 0x1, PT ;  /* 0x00000001cf00780c */ /* 0x008fda0003f45270 */
[----:B------:R-:W0:Y:S01]  /*13600*/  @P2 LDC R5, c[0x0][0x44c] ;  /* 0x00011300ff052b82 */ /* 0x000e220000000800 */
[----:B------:R-:W-:-:S04]  /*13610*/  @P2 LOP3.LUT R17, R17, 0x200000, RZ, 0xfc, !PT ;  /* 0x0020000011112812 */ /* 0x000fc800078efcff */
[----:B------:R-:W-:-:S03]  /*13620*/  LOP3.LUT R17, R17, 0xffefffff, RZ, 0xc0, !PT ;  /* 0xffefffff11117812 */ /* 0x000fc600078ec0ff */
[----:B------:R-:W1:Y:S01]  /*13630*/  @P2 LDC R13, c[0x0][0x450] ;  /* 0x00011400ff0d2b82 */ /* 0x000e620000000800 */
[----:B------:R-:W-:Y:S02]  /*13640*/  WARPGROUP.DEPBAR.LE gsb0, 0x0 ;  /* 0x00008000000079c5 */ /* 0x000fe40000010000 */
[----:B------:R-:W-:-:S06]  /*13650*/  WARPGROUP.ARRIVE ;  /* 0x00000000000079c5 */ /* 0x000fcc0000000000 */
[----:B------:R-:W-:Y:S03]  /*13660*/  HGMMA.64x96x16.F32.BF16 R24, gdesc[UR48], R24, gsb0 ;  /* 0x01600000301879f0 */ /* 0x000fe60008001818 */
[----:B------:R-:W-:Y:S02]  /*13670*/  WARPGROUP.DEPBAR.LE gsb0, 0x0 ;  /* 0x00008000000079c5 */ /* 0x000fe40000010000 */
[----:B------:R-:W-:-:S06]  /*13680*/  WARPGROUP.ARRIVE ;  /* 0x00000000000079c5 */ /* 0x000fcc0000000000 */
[----:B------:R-:W-:Y:S01]  /*13690*/  HGMMA.64x96x16.F32.BF16 R24, gdesc[UR8], R24, gsb0 ;  /* 0x01600000081879f0 */ /* 0x000fe20008001818 */
[----:B------:R-:W-:Y:S01]  /*136a0*/  R2UR UR10, R8 ;  /* 0x00000000080a72ca */ /* 0x000fe200000e0000 */
[----:B------:R-:W-:Y:S01]  /*136b0*/  UMOV UR8, UR4 ;  /* 0x0000000400087c82 */ /* 0x000fe20008000000 */
[----:B------:R-:W-:Y:S01]  /*136c0*/  R2UR UR11, R9 ;  /* 0x00000000090b72ca */ /* 0x000fe200000e0000 */
[----:B------:R-:W-:Y:S01]  /*136d0*/  UMOV UR9, 0x40000040 ;  /* 0x4000004000097882 */ /* 0x000fe20000000000 */
[----:B------:R-:W-:Y:S01]  /*136e0*/  VIADD R8, R4, 0x300 ;  /* 0x0000030004087836 */ /* 0x000fe20000000000 */
[----:B------:R-:W-:Y:S01]  /*136f0*/  UIADD3 UR4, UR52, 0x400, URZ ;  /* 0x0000040034047890 */ /* 0x000fe2000fffe03f */
[----:B------:R-:W-:Y:S02]  /*13700*/  IMAD.MOV.U32 R9, RZ, RZ, 0x40000040 ;  /* 0x40000040ff097424 */ /* 0x000fe400078e00ff */
[----:B--2---:R-:W-:Y:S02]  /*13710*/  IMAD.U32 R10, RZ, RZ, UR8 ;  /* 0x00000008ff0a7e24 */ /* 0x004fe4000f8e00ff */
[----:B------:R-:W-:-:S05]  /*13720*/  IMAD.U32 R11, RZ, RZ, UR9 ;  /* 0x00000009ff0b7e24 */ /* 0x000fca000f8e00ff */
[----:B------:R2:W-:Y:S01]  /*13730*/  STL.64 [R1+0x28], R10 ;  /* 0x0000280a01007387 */ /* 0x0005e20000100a00 */
        /* <DEDUP_REMOVED lines=60> */
[----:B------:R-:W-:Y:S01]  /*13b00*/  ULDC UR4, c[0x0][0x9d8] ;  /* 0x0002760000047ab9 */ /* 0x000fe20000000800 */
[----:B------:R-:W-:Y:S02]  /*13b10*/  IMAD.MOV.U32 R9, RZ, RZ, 0x40000040 ;  /* 0x40000040ff097424 */ /* 0x000fe400078e00ff */
[----:B--2---:R-:W-:Y:S01]  /*13b20*/  IMAD.U32 R10, RZ, RZ, UR8 ;  /* 0x00000008ff0a7e24 */ /* 0x004fe2000f8e00ff */
[----:B------:R-:W-:Y:S01]  /*13b30*/  R2UR UR58, R8 ;  /* 0x00000000083a72ca */ /* 0x000fe200000e0000 */
[----:B------:R-:W-:Y:S01]  /*13b40*/  VIADD R8, R4, 0x604 ;  /* 0x0000060404087836 */ /* 0x000fe20000000000 */
[----:B------:R-:W-:Y:S01]  /*13b50*/  R2UR UR59, R9 ;  /* 0x00000000093b72ca */ /* 0x000fe200000e0000 */
[----:B------:R-:W-:-:S02]  /*13b60*/  IMAD.MOV.U32 R9, RZ, RZ, 0x40000040 ;  /* 0x40000040ff097424 */ /* 0x000fc400078e00ff */
[----:B------:R-:W-:Y:S01]  /*13b70*/  VIADD R4, R4, 0x606 ;  /* 0x0000060604047836 */ /* 0x000fe20000000000 */
[----:B------:R-:W-:Y:S01]  /*13b80*/  R2UR UR42, R8 ;  /* 0x00000000082a72ca */ /* 0x000fe200000e0000 */
[----:B------:R-:W-:Y:S01]  /*13b90*/  IMAD.U32 R11, RZ, RZ, UR9 ;  /* 0x00000009ff0b7e24 */ /* 0x000fe2000f8e00ff */
[----:B------:R-:W-:Y:S02]  /*13ba0*/  R2UR UR43, R9 ;  /* 0x00000000092b72ca */ /* 0x000fe400000e0000 */
[----:B------:R-:W-:Y:S02]  /*13bb0*/  R2UR UR38, R4 ;  /* 0x00000000042672ca */ /* 0x000fe400000e0000 */
[----:B------:R2:W-:Y:S01]  /*13bc0*/  STL.64 [R1], R10 ;  /* 0x0000000a01007387 */ /* 0x0005e20000100a00 */
        /* <DEDUP_REMOVED lines=15> */
[----:B------:R-:W-:Y:S02]  /*13cc0*/  IMAD.IADD R58, R181, 0x1, R178 ;  /* 0x00000001b53a7824 */ /* 0x000fe400078e02b2 */
[----:B------:R-:W-:Y:S01]  /*13cd0*/  FMUL.FTZ R7, R31, UR4 ;  /* 0x000000041f077c20 */ /* 0x000fe20008410000 */
[----:B------:R-:W-:Y:S01]  /*13ce0*/  FMUL.FTZ R31, R51, UR4 ;  /* 0x00000004331f7c20 */ /* 0x000fe20008410000 */
[----:B------:R-:W-:Y:S01]  /*13cf0*/  FMUL.FTZ R3, R27, UR4 ;  /* 0x000000041b037c20 */ /* 0x000fe20008410000 */
[----:B0-----:R-:W-:-:S04]  /*13d00*/  @P2 IMAD.HI.U32 R4, R58, R5, RZ ;  /* 0x000000053a042227 */ /* 0x001fc800078e00ff */
[----:B------:R-:W-:Y:S01]  /*13d10*/  FMUL.FTZ R27, R47, UR4 ;  /* 0x000000042f1b7c20 */ /* 0x000fe20008410000 */
[----:B------:R-:W-:Y:S01]  /*13d20*/  FMUL.FTZ R47, R48, UR4 ;  /* 0x00000004302f7c20 */ /* 0x000fe20008410000 */
[----:B------:R-:W-:Y:S01]  /*13d30*/  FMUL.FTZ R8, R30, UR4 ;  /* 0x000000041e087c20 */ /* 0x000fe20008410000 */
[----:B------:R-:W-:Y:S01]  /*13d40*/  IMAD.MOV.U32 R51, RZ, RZ, -0x60 ;  /* 0xffffffa0ff337424 */ /* 0x000fe200078e00ff */
[----:B-1----:R-:W-:Y:S01]  /*13d50*/  @P2 SHF.R.U32.HI R58, RZ, R13, R4 ;  /* 0x0000000dff3a2219 */ /* 0x002fe20000011604 */
[----:B------:R-:W-:Y:S01]  /*13d60*/  FMUL.FTZ R48, R49, UR4 ;  /* 0x0000000431307c20 */ /* 0x000fe20008410000 */
[----:B------:R-:W0:Y:S01]  /*13d70*/  LDC.64 R12, c[0x0][0x9e0] ;  /* 0x00027800ff0c7b82 */ /* 0x000e220000000a00 */
[----:B--2---:R-:W-:Y:S01]  /*13d80*/  FMUL.FTZ R11, R24, UR4 ;  /* 0x00000004180b7c20 */ /* 0x004fe20008410000 */
[----:B------:R-:W-:Y:S01]  /*13d90*/  FMUL.FTZ R0, R26, UR4 ;  /* 0x000000041a007c20 */ /* 0x000fe20008410000 */
[----:B------:R-:W-:Y:S01]  /*13da0*/  FMUL.FTZ R9, R34, UR4 ;  /* 0x0000000422097c20 */ /* 0x000fe20008410000 */
[----:B------:R-:W-:Y:S01]  /*13db0*/  FMUL.FTZ R10, R35, UR4 ;  /* 0x00000004230a7c20 */ /* 0x000fe20008410000 */
[----:B------:R-:W-:Y:S01]  /*13dc0*/  FMUL.FTZ R30, R50, UR4 ;  /* 0x00000004321e7c20 */ /* 0x000fe20008410000 */
[----:B------:R-:W-:Y:S01]  /*13dd0*/  FMUL.FTZ R49, R52, UR4 ;  /* 0x0000000434317c20 */ /* 0x000fe20008410000 */
[----:B------:R-:W-:Y:S01]  /*13de0*/  @!P1 PRMT R4, RZ, 0x654, R14 ;  /* 0x00000654ff049816 */ /* 0x000fe2000000000e */
        /* <DEDUP_REMOVED lines=34> */
[----:B------:R-:W-:Y:S01]  /*14010*/  ULDC UR4, c[0x0][0x9dc] ;  /* 0x0002770000047ab9 */ /* 0x000fe20000000800 */
[----:B------:R1:W-:Y:S01]  /*14020*/  @!P1 SYNCS.ARRIVE.TRANS64.RED.A1T0 RZ, [R4+URZ], RZ ;  /* 0x000000ff04ff99a7 */ /* 0x0003e2000810043f */
[----:B------:R-:W-:Y:S01]  /*14030*/  ULOP3.LUT UR5, URZ, UR4, URZ, 0x33, !UPT ;  /* 0x000000043f057292 */ /* 0x000fe2000f8e333f */
[----:B------:R-:W2:Y:S01]  /*14040*/  SHFL.IDX PT, R61, R58, RZ, 0x1c1f ;  /* 0x001c1fff3a3d7589 */ /* 0x000ea200000e0000 */
[----:B0-----:R-:W-:Y:S01]  /*14050*/  ISETP.GE.AND P2, PT, R13, 0x1, PT ;  /* 0x000000010d00780c */ /* 0x001fe20003f46270 */
[----:B------:R-:W0:Y:S01]  /*14060*/  MUFU.TANH R11, R11 ;  /* 0x0000000b000b7308 */ /* 0x000e220000002400 */
[----:B------:R-:W-:-:S02]  /*14070*/  IMAD R5, R72, -0x60, R164 ;  /* 0xffffffa048057824 */ /* 0x000fc400078e02a4 */
[----:B------:R-:W-:Y:S01]  /*14080*/  VIADD R81, R51, 0xffffffff ;  /* 0xffffffff33517836 */ /* 0x000fe20000000000 */
[--C-:B-1----:R-:W-:Y:S02]  /*14090*/  IADD3 R4, R164, R51, -R174.reuse ;  /* 0x00000033a4047210 */ /* 0x102fe40007ffe8ae */
[----:B------:R-:W-:Y:S01]  /*140a0*/  IADD3 R66, -R174, 0x60, R5 ;  /* 0x00000060ae427810 */ /* 0x000fe20007ffe105 */
[----:B------:R-:W-:Y:S01]  /*140b0*/  IMAD.IADD R76, R81, 0x1, -R174 ;  /* 0x00000001514c7824 */ /* 0x000fe200078e0aae */
[----:B------:R-:W1:Y:S01]  /*140c0*/  MUFU.TANH R25, R25 ;  /* 0x0000001900197308 */ /* 0x000e620000002400 */
[----:B------:R-:W-:Y:S02]  /*140d0*/  IMAD.IADD R59, R4, 0x1, -R163 ;  /* 0x00000001043b7824 */ /* 0x000fe400078e0aa3 */
[----:B------:R-:W-:Y:S01]  /*140e0*/  IMAD.U32 R4, RZ, RZ, UR5 ;  /* 0x00000005ff047e24 */ /* 0x000fe2000f8e00ff */
[----:B------:R-:W-:Y:S01]  /*140f0*/  @P2 LOP3.LUT R17, R17, 0x100000, RZ, 0xfc, !PT ;  /* 0x0010000011112812 */ /* 0x000fe200078efcff */
[----:B------:R-:W-:-:S03]  /*14100*/  IMAD.IADD R79, R59, 0x1, R12 ;  /* 0x000000013b4f7824 */ /* 0x000fc600078e020c */
[----:B------:R3:W-:Y:S01]  /*14110*/  STL [R1+0x38], R4 ;  /* 0x0000380401007387 */ /* 0x0007e20000100800 */
[----:B------:R-:W4:Y:S01]  /*14120*/  MUFU.TANH R0, R0 ;  /* 0x0000000000007308 */ /* 0x000f220000002400 */
[----:B--2---:R-:W-:-:S07]  /*14130*/  VIADDMNMX R60, R61, R79, R66, PT ;  /* 0x0000004f3d3c7246 */ /* 0x004fce0003800142 */
[----:B------:R-:W2:Y:S08]  /*14140*/  MUFU.TANH R3, R3 ;  /* 0x0000000300037308 */ /* 0x000eb00000002400 */
        /* <DEDUP_REMOVED lines=44> */
[----:B-1----:R-:W-:-:S04]  /*14410*/  VIADD R70, R59, UR5 ;  /* 0x000000053b467c36 */ /* 0x002fc80008000000 */
[----:B------:R-:W-:Y:S01]  /*14420*/  IMAD.IADD R62, R70, 0x1, R61 ;  /* 0x00000001463e7824 */ /* 0x000fe200078e023d */
[----:B--234-:R-:W-:Y:S06]  /*14430*/  @!P2 BRA `(.L_x_1643) ;  /* 0x00000000004ca947 */ /* 0x01cfec0003800000 */
[----:B------:R-:W-:Y:S01]  /*14440*/  IADD3 R51, -R163, R164, R61 ;  /* 0x000000a4a3337210 */ /* 0x000fe20007ffe13d */
        /* <DEDUP_REMOVED lines=10> */
.L_x_1645:
[----:B------:R-:W-:-:S13]  /*144f0*/  ISETP.NE.AND P2, PT, R13, 0x1, PT ;  /* 0x000000010d00780c */ /* 0x000fda0003f45270 */
[----:B------:R-:W1:Y:S02]  /*14500*/  @P2 LDC.64 R4, c[0x0][0x9e8] ;  /* 0x00027a00ff042b82 */ /* 0x000e640000000a00 */
[----:B-1----:R-:W-:-:S05]  /*14510*/  @P2 IMAD.HI.U32 R4, R51, R4, RZ ;  /* 0x0000000433042227 */ /* 0x002fca00078e00ff */
[----:B------:R-:W-:-:S07]  /*14520*/  @P2 SHF.R.U32.HI R51, RZ, R5, R4 ;  /* 0x00000005ff332219 */ /* 0x000fce0000011604 */
.L_x_1646:
[----:B------:R-:W-:Y:S05]  /*14530*/  BSYNC B0 ;  /* 0x0000000000007941 */ /* 0x000fea0003800000 */
.L_x_1644:
[----:B------:R-:W-:-:S05]  /*14540*/  IMAD R51, R51, R13, R76 ;  /* 0x0000000d33337224 */ /* 0x000fca00078e024c */
[----:B------:R-:W-:Y:S02]  /*14550*/  VIMNMX R62, R62, R51, !PT ;  /* 0x000000333e3e7248 */ /* 0x000fe40007fe0100 */
[----:B------:R-:W-:-:S07]  /*14560*/  VIADDMNMX R60, R51, R13, R60, PT ;  /* 0x0000000d333c7246 */ /* 0x000fce000380013c */
.L_x_1643:
[C---:B------:R-:W-:Y:S01]  /*14570*/  ISETP.GE.AND P2, PT, R81.reuse, 0x2, PT ;  /* 0x000000025100780c */ /* 0x040fe20003f46270 */
[----:B------:R-:W1:Y:S01]  /*14580*/  SHFL.IDX PT, R5, R58, 0x1, 0x1c1f ;  /* 0x003c1f003a057f89 */ /* 0x000e6200000e0000 */
[C---:B------:R-:W-:Y:S02]  /*14590*/  ISETP.GE.AND P6, PT, R81.reuse, 0x9, PT ;  /* 0x000000095100780c */ /* 0x040fe40003fc6270 */
[----:B------:R-:W-:Y:S02]  /*145a0*/  ISETP.GT.AND P3, PT, R62, 0x1, !P2 ;  /* 0x000000013e00780c */ /* 0x000fe40005764270 */
[----:B------:R-:W-:Y:S02]  /*145b0*/  ISETP.GE.AND P4, PT, R81, 0xa, PT ;  /* 0x0000000a5100780c */ /* 0x000fe40003f86270 */
[----:B------:R-:W-:Y:S02]  /*145c0*/  ISETP.LT.OR P3, PT, R60, 0x2, P3 ;  /* 0x000000023c00780c */ /* 0x000fe40001f61670 */
[----:B------:R-:W-:-:S02]  /*145d0*/  P2R R78, PR, RZ, 0x10 ;  /* 0x00000010ff4e7803 */ /* 0x000fc40000000000 */
[----:B------:R-:W-:Y:S02]  /*145e0*/  FSEL R99, R25, -INF , !P3 ;  /* 0xff80000019637808 */ /* 0x000fe40005800000 */
[----:B------:R-:W-:-:S04]  /*145f0*/  ISETP.GT.AND P3, PT, R62, 0x8, !P6 ;  /* 0x000000083e00780c */ /* 0x000fc80007764270 */
[----:B------:R-:W-:-:S04]  /*14600*/  ISETP.LT.OR P3, PT, R60, 0x9, P3 ;  /* 0x000000093c00780c */ /* 0x000fc80001f61670 */
[----:B0-----:R-:W-:Y:S02]  /*14610*/  FSEL R77, R28, -INF , !P3 ;  /* 0xff8000001c4d7808 */ /* 0x001fe40005800000 */
        /* <DEDUP_REMOVED lines=9> */
[----:B------:R-:W-:Y:S01]  /*146b0*/  FSEL R75, R32, -INF , !P3 ;  /* 0xff800000204b7808 */ /* 0x000fe20005800000 */
[----:B-1----:R-:W-:Y:S01]  /*146c0*/  IMAD.IADD R32, R70, 0x1, R5 ;  /* 0x0000000146207824 */ /* 0x002fe200078e0205 */
        /* <DEDUP_REMOVED lines=33> */
[----:B------:R-:W-:Y:S02]  /*148e0*/  VIADDMNMX R28, R5, R79, R66, PT ;  /* 0x0000004f051c7246 */ /* 0x000fe40003800142 */
        /* <DEDUP_REMOVED lines=63> */
[----:B------:R-:W-:-:S13]  /*14ce0*/  ISETP.GE.AND P5, PT, R13, 0x1, PT ;  /* 0x000000010d00780c */ /* 0x000fda0003fa6270 */
[----:B------:R-:W-:Y:S05]  /*14cf0*/  @!P5 BRA `(.L_x_1647) ;  /* 0x00000000004cd947 */ /* 0x000fea0003800000 */
[----:B------:R-:W-:Y:S01]  /*14d00*/  IADD3 R36, -R163, R164, R5 ;  /* 0x000000a4a3247210 */ /* 0x000fe20007ffe105 */
        /* <DEDUP_REMOVED lines=10> */
.L_x_1649:
[----:B------:R-:W-:-:S13]  /*14db0*/  ISETP.NE.AND P5, PT, R13, 0x1, PT ;  /* 0x000000010d00780c */ /* 0x000fda0003fa5270 */
[----:B------:R-:W0:Y:S02]  /*14dc0*/  @P5 LDC.64 R4, c[0x0][0x9e8] ;  /* 0x00027a00ff045b82 */ /* 0x000e240000000a00 */
[----:B0-----:R-:W-:-:S05]  /*14dd0*/  @P5 IMAD.HI.U32 R4, R36, R4, RZ ;  /* 0x0000000424045227 */ /* 0x001fca00078e00ff */
[----:B------:R-:W-:-:S07]  /*14de0*/  @P5 SHF.R.U32.HI R36, RZ, R5, R4 ;  /* 0x00000005ff245219 */ /* 0x000fce0000011604 */
.L_x_1650:
[----:B------:R-:W-:Y:S05]  /*14df0*/  BSYNC B0 ;  /* 0x0000000000007941 */ /* 0x000fea0003800000 */
.L_x_1648:
[----:B------:R-:W-:-:S05]  /*14e00*/  IMAD R5, R36, R13, R76 ;  /* 0x0000000d24057224 */ /* 0x000fca00078e024c */
[----:B------:R-:W-:Y:S02]  /*14e10*/  VIMNMX R32, R32, R5, !PT ;  /* 0x0000000520207248 */ /* 0x000fe40007fe0100 */
[----:B------:R-:W-:-:S07]  /*14e20*/  VIADDMNMX R28, R5, R13, R28, PT ;  /* 0x0000000d051c7246 */ /* 0x000fce000380011c */
.L_x_1647:
[----:B------:R-:W-:Y:S01]  /*14e30*/  ISETP.GT.AND P2, PT, R32, 0x1, !P2 ;  /* 0x000000012000780c */ /* 0x000fe20005744270 */
[----:B------:R-:W-:Y:S01]  /*14e40*/  ULDC UR4, c[0x0][0x988] ;  /* 0x0002620000047ab9 */ /* 0x000fe20000000800 */
[----:B------:R-:W-:Y:S02]  /*14e50*/  FMNMX.FTZ R4, R101, R99, !PT ;  /* 0x0000006365047209 */ /* 0x000fe40007810000 */
[----:B------:R-:W-:Y:S02]  /*14e60*/  ISETP.LT.OR P2, PT, R28, 0x2, P2 ;  /* 0x000000021c00780c */ /* 0x000fe40001741670 */
[----:B------:R-:W-:Y:S02]  /*14e70*/  FMNMX.FTZ R4, R77, R4, !PT ;  /* 0x000000044d047209 */ /* 0x000fe40007810000 */
[----:B------:R-:W-:Y:S02]  /*14e80*/  FSEL R95, R3, -INF , !P2 ;  /* 0xff800000035f7808 */ /* 0x000fe40005000000 */
[----:B------:R-:W-:-:S02]  /*14e90*/  ISETP.NE.AND P2, PT, R78, RZ, PT ;  /* 0x000000ff4e00720c */ /* 0x000fc40003f45270 */
[C---:B------:R-:W-:Y:S02]  /*14ea0*/  ISETP.GT.AND P6, PT, R32.reuse, 0x8, !P6 ;  /* 0x000000082000780c */ /* 0x040fe400077c4270 */
[----:B------:R-:W-:Y:S02]  /*14eb0*/  ISETP.GT.AND P2, PT, R32, 0x9, !P2 ;  /* 0x000000092000780c */ /* 0x000fe40005744270 */
[----:B------:R-:W-:Y:S02]  /*14ec0*/  FMNMX.FTZ R4, R67, R4, !PT ;  /* 0x0000000443047209 */ /* 0x000fe40007810000 */
[C---:B------:R-:W-:Y:S02]  /*14ed0*/  ISETP.LT.OR P2, PT, R28.reuse, 0xa, P2 ;  /* 0x0000000a1c00780c */ /* 0x040fe40001741670 */
[----:B------:R-:W-:Y:S02]  /*14ee0*/  ISETP.LT.OR P6, PT, R28, 0x9, P6 ;  /* 0x000000091c00780c */ /* 0x000fe400037c1670 */
[----:B------:R-:W-:-:S02]  /*14ef0*/  FSEL R93, R7, -INF , !P2 ;  /* 0xff800000075d7808 */ /* 0x000fc40005000000 */
[----:B------:R-:W-:Y:S02]  /*14f00*/  ISETP.NE.AND P2, PT, R80, RZ, PT ;  /* 0x000000ff5000720c */ /* 0x000fe40003f45270 */
[----:B------:R-:W-:Y:S02]  /*14f10*/  FMNMX.FTZ R4, R75, R4, !PT ;  /* 0x000000044b047209 */ /* 0x000fe40007810000 */
[----:B------:R-:W-:Y:S02]  /*14f20*/  ISETP.GT.AND P2, PT, R32, 0x10, !P2 ;  /* 0x000000102000780c */ /* 0x000fe40005744270 */
[----:B------:R-:W-:Y:S02]  /*14f30*/  FSEL R3, R8, -INF , !P6 ;  /* 0xff80000008037808 */ /* 0x000fe40007000000 */
[----:B------:R-:W-:Y:S02]  /*14f40*/  ISETP.LT.OR P2, PT, R28, 0x11, P2 ;  /* 0x000000111c00780c */ /* 0x000fe40001741670 */
[----:B------:R-:W-:-:S02]  /*14f50*/  ISETP.NE.AND P6, PT, R84, RZ, PT ;  /* 0x000000ff5400720c */ /* 0x000fc40003fc5270 */
        /* <DEDUP_REMOVED lines=52> */
[----:B------:R-:W-:Y:S01]  /*152a0*/  ISETP.GT.AND P4, PT, R32, RZ, !P4 ;  /* 0x000000ff2000720c */ /* 0x000fe20006784270 */
[----:B------:R-:W0:Y:S01]  /*152b0*/  SHFL.BFLY PT, R5, R4, 0x2, 0x1f ;  /* 0x0c401f0004057f89 */ /* 0x000e2200000e0000 */
[----:B------:R-:W-:Y:S02]  /*152c0*/  FSEL R27, R30, -INF , !P2 ;  /* 0xff8000001e1b7808 */ /* 0x000fe40005000000 */
[----:B------:R-:W-:-:S02]  /*152d0*/  ISETP.NE.AND P2, PT, R92, RZ, PT ;  /* 0x000000ff5c00720c */ /* 0x000fc40003f45270 */
[----:B------:R-:W-:Y:S02]  /*152e0*/  ISETP.LT.OR P4, PT, R28, 0x1, P4 ;  /* 0x000000011c00780c */ /* 0x000fe40002781670 */
[----:B------:R-:W-:Y:S02]  /*152f0*/  ISETP.GT.AND P2, PT, R32, 0x31, !P2 ;  /* 0x000000312000780c */ /* 0x000fe40005744270 */
[----:B------:R-:W-:Y:S02]  /*15300*/  FSEL R0, R0, -INF , !P4 ;  /* 0xff80000000007808 */ /* 0x000fe40006000000 */
[----:B------:R-:W-:Y:S02]  /*15310*/  ISETP.LT.OR P2, PT, R28, 0x32, P2 ;  /* 0x000000321c00780c */ /* 0x000fe40001741670 */
[----:B------:R-:W-:Y:S02]  /*15320*/  ISETP.NE.AND P5, PT, R97, RZ, PT ;  /* 0x000000ff6100720c */ /* 0x000fe40003fa5270 */
[----:B------:R-:W-:-:S02]  /*15330*/  FSEL R31, R31, -INF , !P2 ;  /* 0xff8000001f1f7808 */ /* 0x000fc40005000000 */
[----:B------:R-:W-:Y:S02]  /*15340*/  ISETP.NE.AND P2, PT, R94, RZ, PT ;  /* 0x000000ff5e00720c */ /* 0x000fe40003f45270 */
[C---:B------:R-:W-:Y:S02]  /*15350*/  ISETP.GT.AND P3, PT, R32.reuse, 0x58, !P3 ;  /* 0x000000582000780c */ /* 0x040fe40005f64270 */
[----:B------:R-:W-:Y:S02]  /*15360*/  ISETP.GT.AND P2, PT, R32, 0x38, !P2 ;  /* 0x000000382000780c */ /* 0x000fe40005744270 */
[C---:B------:R-:W-:Y:S02]  /*15370*/  ISETP.LT.OR P3, PT, R28.reuse, 0x59, P3 ;  /* 0x000000591c00780c */ /* 0x040fe40001f61670 */
[----:B------:R-:W-:Y:S02]  /*15380*/  ISETP.LT.OR P2, PT, R28, 0x39, P2 ;  /* 0x000000391c00780c */ /* 0x000fe40001741670 */
[----:B0-----:R-:W-:-:S02]  /*15390*/  FMNMX.FTZ R20, R4, R5, !PT ;  /* 0x0000000504147209 */ /* 0x001fc40007810000 */
[----:B------:R-:W-:Y:S02]  /*153a0*/  FSEL R79, R34, -INF , !P2 ;  /* 0xff800000224f7808 */ /* 0x000fe40005000000 */
[----:B------:R-:W-:Y:S01]  /*153b0*/  ISETP.NE.AND P2, PT, R96, RZ, PT ;  /* 0x000000ff6000720c */ /* 0x000fe20003f45270 */
[----:B------:R-:W0:Y:S01]  /*153c0*/  SHFL.BFLY PT, R5, R20, 0x1, 0x1f ;  /* 0x0c201f0014057f89 */ /* 0x000e2200000e0000 */
        /* <DEDUP_REMOVED lines=21> */
[----:B------:R-:W-:-:S02]  /*15520*/  FMNMX.FTZ R4, R7, R4, !PT ;  /* 0x0000000407047209 */ /* 0x000fc40007810000 */
[----:B------:R-:W-:Y:S02]  /*15530*/  ISETP.LT.OR P2, PT, R28, 0x49, P2 ;  /* 0x000000491c00780c */ /* 0x000fe40001741670 */
[----:B------:R-:W-:Y:S02]  /*15540*/  FMNMX.FTZ R4, R85, R4, !PT ;  /* 0x0000000455047209 */ /* 0x000fe40007810000 */
[----:B------:R-:W-:Y:S02]  /*15550*/  FSEL R97, R42, -INF , !P2 ;  /* 0xff8000002a617808 */ /* 0x000fe40005000000 */
[----:B------:R-:W-:Y:S02]  /*15560*/  FMNMX.FTZ R4, R27, R4, !PT ;  /* 0x000000041b047209 */ /* 0x000fe40007810000 */
[----:B------:R-:W-:Y:S02]  /*15570*/  ISETP.GT.AND P2, PT, R32, 0x49, !P5 ;  /* 0x000000492000780c */ /* 0x000fe40006f44270 */
[----:B0-----:R-:W-:-:S02]  /*15580*/  FMNMX.FTZ R5, R20, R5, !PT ;  /* 0x0000000514057209 */ /* 0x001fc40007810000 */
[----:B------:R-:W-:Y:S02]  /*15590*/  FMNMX.FTZ R4, R31, R4, !PT ;  /* 0x000000041f047209 */ /* 0x000fe40007810000 */
[----:B------:R-:W-:Y:S01]  /*155a0*/  ISETP.LT.OR P2, PT, R28, 0x4a, P2 ;  /* 0x0000004a1c00780c */ /* 0x000fe20001741670 */
[----:B------:R-:W-:Y:S01]  /*155b0*/  FMUL.FTZ R8, R5, R10 ;  /* 0x0000000a05087220 */ /* 0x000fe20000410000 */
[----:B------:R-:W-:Y:S02]  /*155c0*/  FMNMX.FTZ R4, R79, R4, !PT ;  /* 0x000000044f047209 */ /* 0x000fe40007810000 */
[----:B------:R-:W-:Y:S02]  /*155d0*/  FSEL R43, R43, -INF , !P2 ;  /* 0xff8000002b2b7808 */ /* 0x000fe40005000000 */
[----:B------:R-:W-:Y:S02]  /*155e0*/  FSETP.NEU.FTZ.AND P2, PT, R5, -INF , PT ;  /* 0xff8000000500780b */ /* 0x000fe40003f5d000 */
[----:B------:R-:W-:-:S02]  /*155f0*/  ISETP.NE.AND P5, PT, R98, RZ, PT ;  /* 0x000000ff6200720c */ /* 0x000fc40003fa5270 */
[----:B------:R-:W-:Y:S02]  /*15600*/  FMNMX.FTZ R4, R35, R4, !PT ;  /* 0x0000000423047209 */ /* 0x000fe40007810000 */
[----:B------:R-:W-:Y:S02]  /*15610*/  FSEL R8, R8, RZ, P2 ;  /* 0x000000ff08087208 */ /* 0x000fe40001000000 */
[----:B------:R-:W-:Y:S02]  /*15620*/  ISETP.GT.AND P2, PT, R32, 0x50, !P5 ;  /* 0x000000502000780c */ /* 0x000fe40006f44270 */
[----:B------:R-:W-:Y:S01]  /*15630*/  FMNMX.FTZ R4, R81, R4, !PT ;  /* 0x0000000451047209 */ /* 0x000fe20007810000 */
[-CC-:B------:R-:W-:Y:S01]  /*15640*/  FFMA.FTZ R154, R71, R10.reuse, -R8.reuse ;  /* 0x0000000a479a7223 */ /* 0x180fe20000010808 */
[----:B------:R-:W-:Y:S01]  /*15650*/  ISETP.LT.OR P2, PT, R28, 0x51, P2 ;  /* 0x000000511c00780c */ /* 0x000fe20001741670 */
[-CC-:B------:R-:W-:Y:S01]  /*15660*/  FFMA.FTZ R148, R73, R10.reuse, -R8.reuse ;  /* 0x0000000a49947223 */ /* 0x180fe20000010808 */
[----:B------:R-:W-:Y:S01]  /*15670*/  ISETP.NE.AND P6, PT, R44, RZ, PT ;  /* 0x000000ff2c00720c */ /* 0x000fe20003fc5270 */
[--C-:B------:R-:W-:Y:S01]  /*15680*/  FFMA.FTZ R156, R101, R10, -R8.reuse ;  /* 0x0000000a659c7223 */ /* 0x100fe20000010808 */
[----:B------:R-:W-:Y:S01]  /*15690*/  FMNMX.FTZ R4, R83, R4, !PT ;  /* 0x0000000453047209 */ /* 0x000fe20007810000 */
[-CC-:B------:R-:W-:Y:S01]  /*156a0*/  FFMA.FTZ R99, R99, R10.reuse, -R8.reuse ;  /* 0x0000000a63637223 */ /* 0x180fe20000010808 */
[----:B------:R-:W-:Y:S01]  /*156b0*/  FSEL R45, R45, -INF , !P2 ;  /* 0xff8000002d2d7808 */ /* 0x000fe20005000000 */
[--C-:B------:R-:W-:Y:S01]  /*156c0*/  FFMA.FTZ R158, R77, R10, -R8.reuse ;  /* 0x0000000a4d9e7223 */ /* 0x100fe20000010808 */
[----:B------:R-:W-:Y:S01]  /*156d0*/  ISETP.GT.AND P2, PT, R32, 0x51, !P6 ;  /* 0x000000512000780c */ /* 0x000fe20007744270 */
[----:B------:R-:W-:Y:S01]  /*156e0*/  MUFU.EX2 R156, R156 ;  /* 0x0000009c009c7308 */ /* 0x000fe20000000800 */
[----:B------:R-:W-:Y:S01]  /*156f0*/  FMNMX.FTZ R4, R97, R4, !PT ;  /* 0x0000000461047209 */ /* 0x000fe20007810000 */
[-CC-:B------:R-:W-:Y:S01]  /*15700*/  FFMA.FTZ R67, R67, R10.reuse, -R8.reuse ;  /* 0x0000000a43437223 */ /* 0x180fe20000010808 */
[----:B------:R-:W-:Y:S01]  /*15710*/  ISETP.NE.AND P5, PT, R48, RZ, PT ;  /* 0x000000ff3000720c */ /* 0x000fe20003fa5270 */
[-CC-:B------:R-:W-:Y:S01]  /*15720*/  FFMA.FTZ R152, R75, R10.reuse, -R8.reuse ;  /* 0x0000000a4b987223 */ /* 0x180fe20000010808 */
[----:B------:R-:W-:Y:S01]  /*15730*/  ISETP.LT.OR P2, PT, R28, 0x52, P2 ;  /* 0x000000521c00780c */ /* 0x000fe20001741670 */
[--C-:B------:R-:W-:Y:S01]  /*15740*/  FFMA.FTZ R144, R47, R10, -R8.reuse ;  /* 0x0000000a2f907223 */ /* 0x100fe20000010808 */
[----:B------:R-:W-:Y:S01]  /*15750*/  FMNMX.FTZ R4, R43, R4, !PT ;  /* 0x000000042b047209 */ /* 0x000fe20007810000 */
[----:B------:R-:W0:Y:S01]  /*15760*/  MUFU.EX2 R99, R99 ;  /* 0x0000006300637308 */ /* 0x000e220000000800 */
[----:B------:R-:W-:Y:S01]  /*15770*/  ISETP.GT.AND P4, PT, R32, 0x59, !P5 ;  /* 0x000000592000780c */ /* 0x000fe20006f84270 */
[-CC-:B------:R-:W-:Y:S01]  /*15780*/  FFMA.FTZ R146, R33, R10.reuse, -R8.reuse ;  /* 0x0000000a21927223 */ /* 0x180fe20000010808 */
[----:B------:R-:W-:Y:S01]  /*15790*/  FSEL R39, R39, -INF , !P2 ;  /* 0xff80000027277808 */ /* 0x000fe20005000000 */
[--C-:B------:R-:W-:Y:S01]  /*157a0*/  FFMA.FTZ R140, R41, R10, -R8.reuse ;  /* 0x0000000a298c7223 */ /* 0x100fe20000010808 */
[----:B------:R-:W-:Y:S01]  /*157b0*/  FMNMX.FTZ R4, R45, R4, !PT ;  /* 0x000000042d047209 */ /* 0x000fe20007810000 */
[-CC-:B------:R-:W-:Y:S01]  /*157c0*/  FFMA.FTZ R142, R49, R10.reuse, -R8.reuse ;  /* 0x0000000a318e7223 */ /* 0x180fe20000010808 */
[----:B------:R-:W-:Y:S01]  /*157d0*/  ISETP.LT.OR P4, PT, R28, 0x5a, P4 ;  /* 0x0000005a1c00780c */ /* 0x000fe20002781670 */
        /* <DEDUP_REMOVED lines=14> */
[-CC-:B------:R-:W-:Y:S01]  /*158c0*/  FFMA.FTZ R33, R59, R10.reuse, -R8.reuse ;  /* 0x0000000a3b217223 */ /* 0x180fe20000010808 */
[-CC-:B------:R-:W-:Y:S01]  /*158d0*/  FFMA.FTZ R41, R57, R10.reuse, -R8.reuse ;  /* 0x0000000a39297223 */ /* 0x180fe20000010808 */
[----:B------:R-:W3:Y:S01]  /*158e0*/  SHFL.BFLY PT, R51, R4, 0x2, 0x1f ;  /* 0x0c401f0004337f89 */ /* 0x000ee200000e0000 */
[-CC-:B------:R-:W-:Y:S01]  /*158f0*/  FFMA.FTZ R49, R55, R10.reuse, -R8.reuse ;  /* 0x0000000a37317223 */ /* 0x180fe20000010808 */
[-CC-:B------:R-:W-:Y:S01]  /*15900*/  FFMA.FTZ R37, R53, R10.reuse, -R8.reuse ;  /* 0x0000000a35257223 */ /* 0x180fe20000010808 */
[-CC-:B------:R-:W-:Y:S01]  /*15910*/  FFMA.FTZ R138, R25, R10.reuse, -R8.reuse ;  /* 0x0000000a198a7223 */ /* 0x180fe20000010808 */
[----:B------:R-:W-:Y:S01]  /*15920*/  FFMA.FTZ R11, R11, R10, -R8 ;  /* 0x0000000a0b0b7223 */ /* 0x000fe20000010808 */
[----:B------:R-:W4:Y:S01]  /*15930*/  MUFU.EX2 R152, R152 ;  /* 0x0000009800987308 */ /* 0x000f220000000800 */
[----:B------:R-:W-:-:S07]  /*15940*/  ISETP.NE.AND P5, PT, R207, 0x1, PT ;  /* 0x00000001cf00780c */ /* 0x000fce0003fa5270 */
[----:B------:R-:W4:Y:S06]  /*15950*/  MUFU.EX2 R69, R69 ;  /* 0x0000004500457308 */ /* 0x000f2c0000000800 */
[----:B------:R-:W4:Y:S02]  /*15960*/  @P5 LDC R42, c[0x0][0x450] ;  /* 0x00011400ff2a5b82 */ /* 0x000f240000000800 */
[----:B------:R-:W4:Y:S01]  /*15970*/  MUFU.EX2 R154, R154 ;  /* 0x0000009a009a7308 */ /* 0x000f220000000800 */
[----:B---3--:R-:W-:-:S05]  /*15980*/  FMNMX.FTZ R51, R4, R51, !PT ;  /* 0x0000003304337209 */ /* 0x008fca0007810000 */
[----:B------:R-:W3:Y:S02]  /*15990*/  SHFL.BFLY PT, R4, R51, 0x1, 0x1f ;  /* 0x0c201f0033047f89 */ /* 0x000ee400000e0000 */
[----:B------:R-:W4:Y:S08]  /*159a0*/  MUFU.EX2 R65, R65 ;  /* 0x0000004100417308 */ /* 0x000f300000000800 */
[----:B------:R-:W-:Y:S08]  /*159b0*/  MUFU.EX2 R148, R148 ;  /* 0x0000009400947308 */ /* 0x000ff00000000800 */
[----:B------:R-:W-:Y:S01]  /*159c0*/  MUFU.EX2 R63, R63 ;  /* 0x0000003f003f7308 */ /* 0x000fe20000000800 */
[----:B---3--:R-:W-:-:S07]  /*159d0*/  FMNMX.FTZ R4, R51, R4, !PT ;  /* 0x0000000433047209 */ /* 0x008fce0007810000 */
[----:B------:R-:W-:Y:S01]  /*159e0*/  MUFU.EX2 R14, R14 ;  /* 0x0000000e000e7308 */ /* 0x000fe20000000800 */
[C---:B------:R-:W-:Y:S01]  /*159f0*/  FSETP.NEU.FTZ.AND P2, PT, R4.reuse, -INF , PT ;  /* 0xff8000000400780b */ /* 0x040fe20003f5d000 */
[----:B------:R-:W-:-:S06]  /*15a00*/  FMUL.FTZ R20, R4, R10 ;  /* 0x0000000a04147220 */ /* 0x000fcc0000410000 */
[----:B------:R-:W-:Y:S01]  /*15a10*/  MUFU.EX2 R29, R29 ;  /* 0x0000001d001d7308 */ /* 0x000fe20000000800 */
[----:B------:R-:W-:-:S05]  /*15a20*/  FSEL R34, R20, RZ, P2 ;  /* 0x000000ff14227208 */ /* 0x000fca0001000000 */
[-CC-:B------:R-:W-:Y:S01]  /*15a30*/  FFMA.FTZ R157, R0, R10.reuse, -R34.reuse ;  /* 0x0000000a009d7223 */ /* 0x180fe20000010822 */
[-CC-:B------:R-:W-:Y:S01]  /*15a40*/  FFMA.FTZ R0, R95, R10.reuse, -R34.reuse ;  /* 0x0000000a5f007223 */ /* 0x180fe20000010822 */
[-CC-:B------:R-:W-:Y:S01]  /*15a50*/  FFMA.FTZ R159, R3, R10.reuse, -R34.reuse ;  /* 0x0000000a039f7223 */ /* 0x180fe20000010822 */
[-CC-:B------:R-:W-:Y:S01]  /*15a60*/  FFMA.FTZ R8, R93, R10.reuse, -R34.reuse ;  /* 0x0000000a5d087223 */ /* 0x180fe20000010822 */
[-CC-:B------:R-:W-:Y:S01]  /*15a70*/  FFMA.FTZ R153, R9, R10.reuse, -R34.reuse ;  /* 0x0000000a09997223 */ /* 0x180fe20000010822 */
[----:B0-----:R-:W-:Y:S01]  /*15a80*/  FADD.FTZ R3, R156, R99 ;  /* 0x000000639c037221 */ /* 0x001fe20000010000 */
[----:B------:R-:W-:Y:S01]  /*15a90*/  MUFU.EX2 R157, R157 ;  /* 0x0000009d009d7308 */ /* 0x000fe20000000800 */
[-CC-:B------:R-:W-:Y:S01]  /*15aa0*/  FFMA.FTZ R20, R91, R10.reuse, -R34.reuse ;  /* 0x0000000a5b147223 */ /* 0x180fe20000010822 */
[-CC-:B------:R-:W-:Y:S01]  /*15ab0*/  FFMA.FTZ R155, R15, R10.reuse, -R34.reuse ;  /* 0x0000000a0f9b7223 */ /* 0x180fe20000010822 */
[----:B-1----:R-:W-:Y:S01]  /*15ac0*/  FADD.FTZ R32, R158, R3 ;  /* 0x000000039e207221 */ /* 0x002fe20000010000 */
[-CC-:B------:R-:W-:Y:S01]  /*15ad0*/  FFMA.FTZ R24, R89, R10.reuse, -R34.reuse ;  /* 0x0000000a59187223 */ /* 0x180fe20000010822 */
[-CC-:B------:R-:W-:Y:S01]  /*15ae0*/  FFMA.FTZ R149, R21, R10.reuse, -R34.reuse ;  /* 0x0000000a15957223 */ /* 0x180fe20000010822 */
[-C--:B------:R-:W-:Y:S01]  /*15af0*/  FFMA.FTZ R151, R7, R10.reuse, -R34 ;  /* 0x0000000a07977223 */ /* 0x080fe20000010822 */
[----:B--2---:R-:W-:Y:S01]  /*15b00*/  FADD.FTZ R3, R67, R32 ;  /* 0x0000002043037221 */ /* 0x004fe20000010000 */
[----:B------:R-:W0:Y:S01]  /*15b10*/  MUFU.EX2 R0, R0 ;  /* 0x0000000000007308 */ /* 0x000e220000000800 */
[-CC-:B------:R-:W-:Y:S01]  /*15b20*/  FFMA.FTZ R26, R87, R10.reuse, -R34.reuse ;  /* 0x0000000a571a7223 */ /* 0x180fe20000010822 */
[-CC-:B------:R-:W-:Y:S01]  /*15b30*/  FFMA.FTZ R28, R85, R10.reuse, -R34.reuse ;  /* 0x0000000a551c7223 */ /* 0x180fe20000010822 */
[----:B----4-:R-:W-:Y:S01]  /*15b40*/  FADD.FTZ R32, R152, R3 ;  /* 0x0000000398207221 */ /* 0x010fe20000010000 */
[-CC-:B-----5:R-:W-:Y:S01]  /*15b50*/  FFMA.FTZ R145, R27, R10.reuse, -R34.reuse ;  /* 0x0000000a1b917223 */ /* 0x1a0fe20000010822 */
[-C--:B------:R-:W-:Y:S01]  /*15b60*/  FFMA.FTZ R30, R31, R10.reuse, -R34 ;  /* 0x0000000a1f1e7223 */ /* 0x080fe20000010822 */
[----:B------:R-:W1:Y:S01]  /*15b70*/  @P5 LDC R15, c[0x0][0x44c] ;  /* 0x00011300ff0f5b82 */ /* 0x000e620000000800 */
[----:B------:R-:W-:Y:S01]  /*15b80*/  FADD.FTZ R7, R69, R32 ;  /* 0x0000002045077221 */ /* 0x000fe20000010000 */
[----:B------:R-:W2:Y:S01]  /*15b90*/  MUFU.EX2 R159, R159 ;  /* 0x0000009f009f7308 */ /* 0x000ea20000000800 */
[-CC-:B------:R-:W-:Y:S01]  /*15ba0*/  FFMA.FTZ R147, R79, R10.reuse, -R34.reuse ;  /* 0x0000000a4f937223 */ /* 0x180fe20000010822 */
[-CC-:B------:R-:W-:Y:S01]  /*15bb0*/  FFMA.FTZ R32, R35, R10.reuse, -R34.reuse ;  /* 0x0000000a23207223 */ /* 0x180fe20000010822 */
[----:B------:R-:W-:Y:S01]  /*15bc0*/  FADD.FTZ R38, R154, R7 ;  /* 0x000000079a267221 */ /* 0x000fe20000010000 */
[-CC-:B------:R-:W-:Y:S01]  /*15bd0*/  FFMA.FTZ R141, R81, R10.reuse, -R34.reuse ;  /* 0x0000000a518d7223 */ /* 0x180fe20000010822 */
[-CC-:B------:R-:W-:Y:S01]  /*15be0*/  FFMA.FTZ R83, R83, R10.reuse, -R34.reuse ;  /* 0x0000000a53537223 */ /* 0x180fe20000010822 */
[-C--:B------:R-:W-:Y:S01]  /*15bf0*/  FFMA.FTZ R97, R97, R10.reuse, -R34 ;  /* 0x0000000a61617223 */ /* 0x080fe20000010822 */
[----:B------:R-:W-:Y:S01]  /*15c00*/  FADD.FTZ R7, R65, R38 ;  /* 0x0000002641077221 */ /* 0x000fe20000010000 */
[----:B------:R-:W3:Y:S01]  /*15c10*/  MUFU.EX2 R8, R8 ;  /* 0x0000000800087308 */ /* 0x000ee20000000800 */
[----:B0-----:R-:W-:Y:S01]  /*15c20*/  FADD.FTZ R36, R157, R0 ;  /* 0x000000009d247221 */ /* 0x001fe20000010000 */
[-CC-:B------:R-:W-:Y:S01]  /*15c30*/  FFMA.FTZ R43, R43, R10.reuse, -R34.reuse ;  /* 0x0000000a2b2b7223 */ /* 0x180fe20000010822 */
[----:B------:R-:W-:Y:S01]  /*15c40*/  FADD.FTZ R38, R148, R7 ;  /* 0x0000000794267221 */ /* 0x000fe20000010000 */
[-CC-:B------:R-:W-:Y:S01]  /*15c50*/  FFMA.FTZ R45, R45, R10.reuse, -R34.reuse ;  /* 0x0000000a2d2d7223 */ /* 0x180fe20000010822 */
[-CC-:B------:R-:W-:Y:S01]  /*15c60*/  FFMA.FTZ R39, R39, R10.reuse, -R34.reuse ;  /* 0x0000000a27277223 */ /* 0x180fe20000010822 */
[-C--:B------:R-:W-:Y:S01]  /*15c70*/  FFMA.FTZ R71, R71, R10.reuse, -R34 ;  /* 0x0000000a47477223 */ /* 0x080fe20000010822 */
[----:B------:R-:W-:Y:S01]  /*15c80*/  FADD.FTZ R7, R63, R38 ;  /* 0x000000263f077221 */ /* 0x000fe20000010000 */
[----:B------:R-:W0:Y:S01]  /*15c90*/  MUFU.EX2 R153, R153 ;  /* 0x0000009900997308 */ /* 0x000e220000000800 */
[----:B--2---:R-:W-:Y:S01]  /*15ca0*/  FADD.FTZ R3, R159, R36 ;  /* 0x000000249f037221 */ /* 0x004fe20000010000 */
[----:B------:R-:W-:Y:S01]  /*15cb0*/  FFMA.FTZ R73, R73, R10, -R34 ;  /* 0x0000000a49497223 */ /* 0x000fe20000010822 */
[----:B------:R-:W-:Y:S01]  /*15cc0*/  FADD.FTZ R40, R14, R7 ;  /* 0x000000070e287221 */ /* 0x000fe20000010000 */
[----:B------:R-:W-:Y:S01]  /*15cd0*/  IMAD.MOV.U32 R9, RZ, RZ, R178 ;  /* 0x000000ffff097224 */ /* 0x000fe200078e00b2 */
[----:B------:R-:W-:Y:S01]  /*15ce0*/  F2FP.BF16.F32.PACK_AB R157, R0, R157 ;  /* 0x0000009d009d723e */ /* 0x000fe200000010ff */
[----:B-1----:R-:W-:-:S04]  /*15cf0*/  @P5 IMAD.HI.U32 R15, R178, R15, RZ ;  /* 0x0000000fb20f5227 */ /* 0x002fc800078e00ff */
[----:B------:R-:W-:Y:S01]  /*15d00*/  FADD.FTZ R7, R29, R40 ;  /* 0x000000281d077221 */ /* 0x000fe20000010000 */
[----:B------:R-:W1:Y:S01]  /*15d10*/  MUFU.EX2 R20, R20 ;  /* 0x0000001400147308 */ /* 0x000e620000000800 */
[C---:B---3--:R-:W-:Y:S01]  /*15d20*/  FADD.FTZ R36, R8.reuse, R3 ;  /* 0x0000000308247221 */ /* 0x048fe20000010000 */
[----:B------:R-:W-:Y:S01]  /*15d30*/  F2FP.BF16.F32.PACK_AB R159, R8, R159 ;  /* 0x0000009f089f723e */ /* 0x000fe200000010ff */
[----:B------:R-:W-:Y:S01]  /*15d40*/  VIADD R8, R72, 0xfffffffe ;  /* 0xfffffffe48087836 */ /* 0x000fe20000000000 */
[----:B------:R-:W-:Y:S02]  /*15d50*/  @P5 SHF.R.U32.HI R9, RZ, R42, R15 ;  /* 0x0000002aff095219 */ /* 0x000fe4000001160f */
[----:B------:R-:W-:Y:S02]  /*15d60*/  ISETP.GE.AND P5, PT, R13, 0x1, PT ;  /* 0x000000010d00780c */ /* 0x000fe40003fa6270 */
[----:B------:R-:W2:Y:S01]  /*15d70*/  MUFU.EX2 R155, R155 ;  /* 0x0000009b009b7308 */ /* 0x000ea20000000800 */
[----:B0-----:R-:W-:Y:S01]  /*15d80*/  FADD.FTZ R3, R153, R36 ;  /* 0x0000002499037221 */ /* 0x001fe20000010000 */
[----:B------:R-:W-:Y:S01]  /*15d90*/  IMAD.IADD R9, R150, 0x1, R9 ;  /* 0x0000000196097824 */ /* 0x000fe200078e0209 */
[----:B------:R-:W-:-:S02]  /*15da0*/  F2FP.BF16.F32.PACK_AB R150, R29, R14 ;  /* 0x0000000e1d96723e */ /* 0x000fc400000010ff */
[----:B------:R-:W-:Y:S01]  /*15db0*/  F2FP.BF16.F32.PACK_AB R156, R99, R156 ;  /* 0x0000009c639c723e */ /* 0x000fe200000010ff */
[----:B------:R-:W-:Y:S01]  /*15dc0*/  IMAD.IADD R12, R9, 0x1, R12 ;  /* 0x00000001090c7824 */ /* 0x000fe200078e020c */
[----:B------:R-:W-:Y:S01]  /*15dd0*/  F2FP.BF16.F32.PACK_AB R158, R67, R158 ;  /* 0x0000009e439e723e */ /* 0x000fe200000010ff */
[----:B------:R-:W0:Y:S01]  /*15de0*/  MUFU.EX2 R24, R24 ;  /* 0x0000001800187308 */ /* 0x000e220000000800 */
[C---:B-1----:R-:W-:Y:S01]  /*15df0*/  FADD.FTZ R36, R20.reuse, R3 ;  /* 0x0000000314247221 */ /* 0x042fe20000010000 */
[----:B------:R-:W-:Y:S02]  /*15e00*/  F2FP.BF16.F32.PACK_AB R152, R69, R152 ;  /* 0x000000984598723e */ /* 0x000fe400000010ff */
        /* <DEDUP_REMOVED lines=19> */
[----:B------:R-:W-:-:S06]  /*15f40*/  F2FP.BF16.F32.PACK_AB R144, R47, R144 ;  /* 0x000000902f90723e */ /* 0x000fcc00000010ff */
        /* <DEDUP_REMOVED lines=9> */
[----:B------:R-:W-:-:S06]  /*15fe0*/  F2FP.BF16.F32.PACK_AB R146, R33, R146 ;  /* 0x000000922192723e */ /* 0x000fcc00000010ff */
        /* <DEDUP_REMOVED lines=41> */
[----:B--2---:R-:W-:Y:S01]  /*16280*/  FADD.FTZ R7, R71, R0 ;  /* 0x0000000047077221 */ /* 0x004fe20000010000 */
[C---:B0-----:R-:W-:Y:S01]  /*16290*/  FADD.FTZ R3, R11.reuse, R42 ;  /* 0x0000002a0b037221 */ /* 0x041fe20000010000 */
[----:B------:R-:W-:Y:S02]  /*162a0*/  F2FP.BF16.F32.PACK_AB R138, R11, R138 ;  /* 0x0000008a0b8a723e */ /* 0x000fe400000010ff */
[C---:B-1----:R-:W-:Y:S01]  /*162b0*/  FADD.FTZ R0, R14.reuse, R7 ;  /* 0x000000070e007221 */ /* 0x042fe20000010000 */
[----:B------:R-:W-:Y:S01]  /*162c0*/  F2FP.BF16.F32.PACK_AB R139, R14, R71 ;  /* 0x000000470e8b723e */ /* 0x000fe200000010ff */
[----:B------:R-:W-:Y:S06]  /*162d0*/  @!P5 BRA `(.L_x_1651) ;  /* 0x000000000048d947 */ /* 0x000fec0003800000 */
        /* <DEDUP_REMOVED lines=11> */
.L_x_1653:
[----:B------:R-:W-:-:S13]  /*16390*/  ISETP.NE.AND P2, PT, R13, 0x1, PT ;  /* 0x000000010d00780c */ /* 0x000fda0003f45270 */
[----:B------:R-:W0:Y:S02]  /*163a0*/  @P2 LDC.64 R14, c[0x0][0x9e8] ;  /* 0x00027a00ff0e2b82 */ /* 0x000e240000000a00 */
[----:B0-----:R-:W-:-:S05]  /*163b0*/  @P2 IMAD.HI.U32 R14, R7, R14, RZ ;  /* 0x0000000e070e2227 */ /* 0x001fca00078e00ff */
[----:B------:R-:W-:-:S07]  /*163c0*/  @P2 SHF.R.U32.HI R7, RZ, R15, R14 ;  /* 0x0000000fff072219 */ /* 0x000fce000001160e */
.L_x_1654:
[----:B------:R-:W-:Y:S05]  /*163d0*/  BSYNC B0 ;  /* 0x0000000000007941 */ /* 0x000fea0003800000 */
.L_x_1652:
[----:B------:R-:W-:-:S05]  /*163e0*/  IMAD R7, R7, R13, R13 ;  /* 0x0000000d07077224 */ /* 0x000fca00078e020d */
[----:B------:R-:W-:-:S07]  /*163f0*/  VIMNMX R12, R12, R7, PT ;  /* 0x000000070c0c7248 */ /* 0x000fce0003fe0100 */
.L_x_1651:
[----:B------:R-:W-:Y:S01]  /*16400*/  IMAD.HI R12, R12, 0x2aaaaaab, RZ ;  /* 0x2aaaaaab0c0c7827 */ /* 0x000fe200078e02ff */
[----:B------:R-:W-:Y:S01]  /*16410*/  ULDC UR58, c[0x0][0x9d8] ;  /* 0x00027600003a7ab9 */ /* 0x000fe20000000800 */
[----:B------:R-:W-:Y:S01]  /*16420*/  ULDC UR59, c[0x0][0x9d8] ;  /* 0x00027600003b7ab9 */ /* 0x000fe20000000800 */
[----:B------:R-:W-:Y:S01]  /*16430*/  BSSY B0, `(.L_x_1655) ;  /* 0x00003aa000007945 */ /* 0x000fe20003800000 */
[----:B------:R-:W-:Y:S01]  /*16440*/  IMAD.MOV.U32 R88, RZ, RZ, 0x3f800000 ;  /* 0x3f800000ff587424 */ /* 0x000fe200078e00ff */
[----:B------:R-:W-:Y:S02]  /*16450*/  SHF.R.U32.HI R7, RZ, 0x1f, R12 ;  /* 0x0000001fff077819 */ /* 0x000fe4000001160c */
[----:B------:R-:W-:Y:S02]  /*16460*/  CS2R R86, SRZ ;  /* 0x0000000000567805 */ /* 0x000fe4000001ff00 */
[----:B------:R-:W-:Y:S02]  /*16470*/  CS2R R84, SRZ ;  /* 0x0000000000547805 */ /* 0x000fe4000001ff00 */
[----:B------:R-:W-:-:S02]  /*16480*/  CS2R R82, SRZ ;  /* 0x0000000000527805 */ /* 0x000fc4000001ff00 */
[----:B------:R-:W-:Y:S01]  /*16490*/  LEA.HI.SX32 R9, R12, R7, 0x1c ;  /* 0x000000070c097211 */ /* 0x000fe200078fe2ff */
[----:B------:R-:W-:Y:S01]  /*164a0*/  IMAD.MOV.U32 R7, RZ, RZ, 0x3f800000 ;  /* 0x3f800000ff077424 */ /* 0x000fe200078e00ff */
        /* <DEDUP_REMOVED lines=31> */
[----:B------:R-:W-:Y:S06]  /*166a0*/  @!P2 BRA `(.L_x_1656) ;  /* 0x000000380008a947 */ /* 0x000fec0003800000 */
[----:B------:R-:W-:Y:S01]  /*166b0*/  BSSY B1, `(.L_x_1657) ;  /* 0x000037d000017945 */ /* 0x000fe20003800000 */
[----:B------:R-:W-:Y:S02]  /*166c0*/  IMAD.MOV.U32 R7, RZ, RZ, 0x3f800000 ;  /* 0x3f800000ff077424 */ /* 0x000fe400078e00ff */
[----:B------:R-:W-:-:S07]  /*166d0*/  IMAD.MOV.U32 R87, RZ, RZ, RZ ;  /* 0x000000ffff577224 */ /* 0x000fce00078e00ff */
.L_x_1676:
[----:B------:R-:W-:-:S05]  /*166e0*/  VIADD R14, R22, 0x1 ;  /* 0x00000001160e7836 */ /* 0x000fca0000000000 */
[----:B------:R-:W-:-:S04]  /*166f0*/  ISETP.NE.AND P2, PT, R14, 0x2, PT ;  /* 0x000000020e00780c */ /* 0x000fc80003f45270 */
[----:B------:R-:W-:Y:S02]  /*16700*/  SEL R10, RZ, 0x1, P2 ;  /* 0x00000001ff0a7807 */ /* 0x000fe40001000000 */
[----:B------:R-:W-:Y:S02]  /*16710*/  SEL R14, R14, RZ, P2 ;  /* 0x000000ff0e0e7207 */ /* 0x000fe40001000000 */
[----:B------:R-:W-:Y:S01]  /*16720*/  LOP3.LUT R15, R23, R10, RZ, 0x3c, !PT ;  /* 0x0000000a170f7212 */ /* 0x000fe200078e3cff */
[----:B------:R-:W-:Y:S06]  /*16730*/  @!P0 BRA `(.L_x_1658) ;  /* 0x0000000000048947 */ /* 0x000fec0003800000 */
[----:B------:R-:W-:Y:S01]  /*16740*/  BPT.TRAP 0x1 ;  /* 0x000000040000795c */ /* 0x000fe20000300000 */
.L_x_1658:
[----:B------:R-:W-:Y:S01]  /*16750*/  IMAD R205, R14, 0x8, R2 ;  /* 0x000000080ecd7824 */ /* 0x000fe200078e0202 */
[----:B------:R-:W-:-:S04]  /*16760*/  SHF.L.U32 R10, R15, 0x1f, RZ ;  /* 0x0000001f0f0a7819 */ /* 0x000fc800000006ff */
[----:B------:R0:W1:Y:S01]  /*16770*/  SYNCS.PHASECHK.TRANS64.TRYWAIT P2, [R205+URZ+0x2a830], R10 ;  /* 0x02a8300acd0075a7 */ /* 0x000062000804017f */
[----:B------:R-:W-:Y:S05]  /*16780*/  @!P0 BRA `(.L_x_1659) ;  /* 0x0000000000048947 */ /* 0x000fea0003800000 */
[----:B------:R-:W-:Y:S01]  /*16790*/  BPT.TRAP 0x1 ;  /* 0x000000040000795c */ /* 0x000fe20000300000 */
.L_x_1659:
[----:B------:R-:W-:Y:S01]  /*167a0*/  IMAD R92, R14, 0x900, R6 ;  /* 0x000009000e5c7824 */ /* 0x000fe200078e0206 */
[----:B------:R-:W-:Y:S03]  /*167b0*/  BSSY B2, `(.L_x_1660) ;  /* 0x0000006000027945 */ /* 0x000fe60003800000 */
[C---:B------:R-:W-:Y:S02]  /*167c0*/  VIADD R12, R92.reuse, 0x2 ;  /* 0x000000025c0c7836 */ /* 0x040fe40000000000 */
[----:B------:R-:W-:Y:S01]  /*167d0*/  VIADD R20, R92, 0x4 ;  /* 0x000000045c147836 */ /* 0x000fe20000000000 */
[----:B-1----:R-:W-:Y:S06]  /*167e0*/  @P2 BRA `(.L_x_1661) ;  /* 0x0000000000082947 */ /* 0x002fec0003800000 */
[----:B------:R-:W1:Y:S02]  /*167f0*/  SYNCS.PHASECHK.TRANS64.TRYWAIT P2, [R205+URZ+0x2a830], R10 ;  /* 0x02a8300acd0075a7 */ /* 0x000e64000804017f */
[----:B-1----:R-:W-:Y:S05]  /*16800*/  @!P2 BRA `(.L_x_1662) ;  /* 0x0000016c0018a947 */ /* 0x002fea0003800000 */
.L_x_1661:
[----:B------:R-:W-:Y:S05]  /*16810*/  BSYNC B2 ;  /* 0x0000000000027941 */ /* 0x000fea0003800000 */
.L_x_1660:
[----:B01----:R-:W-:Y:S01]  /*16820*/  IMAD.MOV.U32 R10, RZ, RZ, R92 ;  /* 0x000000ffff0a7224 */ /* 0x003fe200078e005c */
[----:B------:R-:W2:Y:S04]  /*16830*/  LDL.64 R220, [R1+0x28] ;  /* 0x0000280001dc7983 */ /* 0x000ea80000100a00 */
[----:B------:R-:W-:Y:S01]  /*16840*/  R2UR UR54, R10 ;  /* 0x000000000a3672ca */ /* 0x000fe200000e0000 */
[----:B------:R-:W-:Y:S01]  /*16850*/  VIADD R10, R92, 0x300 ;  /* 0x000003005c0a7836 */ /* 0x000fe20000000000 */
[----:B------:R-:W3:Y:S01]  /*16860*/  LDL.64 R218, [R1+0x20] ;  /* 0x0000200001da7983 */ /* 0x000ee20000100a00 */
[----:B------:R-:W-:-:S03]  /*16870*/  IMAD.MOV.U32 R11, RZ, RZ, 0x40000040 ;  /* 0x40000040ff0b7424 */ /* 0x000fc600078e00ff */
[----:B------:R-:W-:Y:S01]  /*16880*/  R2UR UR26, R10 ;  /* 0x000000000a1a72ca */ /* 0x000fe200000e0000 */
[----:B------:R-:W-:Y:S01]  /*16890*/  VIADD R10, R92, 0x304 ;  /* 0x000003045c0a7836 */ /* 0x000fe20000000000 */
[C---:B------:R-:W-:Y:S01]  /*168a0*/  R2UR UR55, R11.reuse ;  /* 0x000000000b3772ca */ /* 0x040fe200000e0000 */
[----:B------:R-:W4:Y:S01]  /*168b0*/  LDL.64 R216, [R1+0x18] ;  /* 0x0000180001d87983 */ /* 0x000f220000100a00 */
[C---:B------:R-:W-:Y:S02]  /*168c0*/  R2UR UR27, R11.reuse ;  /* 0x000000000b1b72ca */ /* 0x040fe400000e0000 */
[----:B------:R-:W-:Y:S01]  /*168d0*/  R2UR UR18, R10 ;  /* 0x000000000a1272ca */ /* 0x000fe200000e0000 */
[----:B------:R-:W5:Y:S01]  /*168e0*/  LDL.64 R214, [R1+0x10] ;  /* 0x0000100001d67983 */ /* 0x000f620000100a00 */
[----:B------:R-:W-:-:S03]  /*168f0*/  R2UR UR19, R11 ;  /* 0x000000000b1372ca */ /* 0x000fc600000e0000 */
[----:B------:R-:W2:Y:S01]  /*16900*/  LDL.64 R10, [R1+0x30] ;  /* 0x00003000010a7983 */ /* 0x000ea20000100a00 */
[----:B------:R-:W-:Y:S01]  /*16910*/  R2UR UR50, R12 ;  /* 0x000000000c3272ca */ /* 0x000fe200000e0000 */
[----:B------:R-:W-:Y:S01]  /*16920*/  VIADD R12, R92, 0x6 ;  /* 0x000000065c0c7836 */ /* 0x000fe20000000000 */
[----:B------:R-:W-:Y:S01]  /*16930*/  R2UR UR34, R20 ;  /* 0x00000000142272ca */ /* 0x000fe200000e0000 */
[----:B------:R-:W-:Y:S02]  /*16940*/  VIADD R20, R92, 0x302 ;  /* 0x000003025c147836 */ /* 0x000fe40000000000 */
[-C--:B------:R-:W-:Y:S01]  /*16950*/  FMUL.FTZ R24, R24, R88.reuse ;  /* 0x0000005818187220 */ /* 0x080fe20000410000 */
[-C--:B------:R-:W-:Y:S01]  /*16960*/  FMUL.FTZ R25, R25, R88.reuse ;  /* 0x0000005819197220 */ /* 0x080fe20000410000 */
[----:B------:R-:W-:Y:S01]  /*16970*/  R2UR UR30, R12 ;  /* 0x000000000c1e72ca */ /* 0x000fe200000e0000 */
[-C--:B------:R-:W-:Y:S01]  /*16980*/  FMUL.FTZ R28, R28, R88.reuse ;  /* 0x000000581c1c7220 */ /* 0x080fe20000410000 */
[----:B------:R-:W-:Y:S01]  /*16990*/  R2UR UR22, R20 ;  /* 0x00000000141672ca */ /* 0x000fe200000e0000 */
        /* <DEDUP_REMOVED lines=29> */
[C---:B------:R-:W-:Y:S01]  /*16b70*/  VIADD R12, R92.reuse, 0x306 ;  /* 0x000003065c0c7836 */ /* 0x040fe20000000000 */
[----:B------:R-:W5:Y:S01]  /*16b80*/  LDL.64 R212, [R1+0x8] ;  /* 0x0000080001d47983 */ /* 0x000f620000100a00 */
[----:B------:R-:W-:-:S02]  /*16b90*/  VIADD R20, R92, 0x600 ;  /* 0x000006005c147836 */ /* 0x000fc40000000000 */
[C---:B------:R-:W-:Y:S01]  /*16ba0*/  VIADD R88, R92.reuse, 0x602 ;  /* 0x000006025c587836 */ /* 0x040fe20000000000 */
[----:B------:R-:W5:Y:S01]  /*16bb0*/  LDL.64 R210, [R1] ;  /* 0x0000000001d27983 */ /* 0x000f620000100a00 */
[----:B------:R-:W-:Y:S02]  /*16bc0*/  VIADD R90, R92, 0x604 ;  /* 0x000006045c5a7836 */ /* 0x000fe40000000000 */
[-C--:B------:R-:W-:Y:S01]  /*16bd0*/  FMUL.FTZ R26, R26, R7.reuse ;  /* 0x000000071a1a7220 */ /* 0x080fe20000410000 */
[----:B------:R-:W-:Y:S02]  /*16be0*/  VIADD R92, R92, 0x606 ;  /* 0x000006065c5c7836 */ /* 0x000fe40000000000 */
[-C--:B------:R-:W-:Y:S01]  /*16bf0*/  FMUL.FTZ R27, R27, R7.reuse ;  /* 0x000000071b1b7220 */ /* 0x080fe20000410000 */
[----:B------:R-:W-:Y:S02]  /*16c00*/  IMAD.MOV.U32 R89, RZ, RZ, 0x40000040 ;  /* 0x40000040ff597424 */ /* 0x000fe400078e00ff */
[----:B------:R-:W-:Y:S01]  /*16c10*/  FMUL.FTZ R30, R30, R7 ;  /* 0x000000071e1e7220 */ /* 0x000fe20000410000 */
[----:B------:R-:W-:-:S02]  /*16c20*/  IMAD.MOV.U32 R91, RZ, RZ, 0x40000040 ;  /* 0x40000040ff5b7424 */ /* 0x000fc400078e00ff */
[-C--:B------:R-:W-:Y:S01]  /*16c30*/  FMUL.FTZ R31, R31, R7.reuse ;  /* 0x000000071f1f7220 */ /* 0x080fe20000410000 */
[----:B------:R-:W-:Y:S01]  /*16c40*/  IMAD.MOV.U32 R93, RZ, RZ, 0x40000040 ;  /* 0x40000040ff5d7424 */ /* 0x000fe200078e00ff */
[----:B------:R-:W-:Y:S01]  /*16c50*/  R2UR UR6, R88 ;  /* 0x00000000580672ca */ /* 0x000fe200000e0000 */
[----:B------:R-:W-:Y:S01]  /*16c60*/  IMAD.MOV.U32 R13, RZ, RZ, 0x40000040 ;  /* 0x40000040ff0d7424 */ /* 0x000fe200078e00ff */
[----:B------:R-:W-:Y:S01]  /*16c70*/  R2UR UR7, R89 ;  /* 0x00000000590772ca */ /* 0x000fe200000e0000 */
[----:B------:R-:W-:Y:S01]  /*16c80*/  IMAD.MOV.U32 R21, RZ, RZ, 0x40000040 ;  /* 0x40000040ff157424 */ /* 0x000fe200078e00ff */
[----:B------:R-:W-:Y:S01]  /*16c90*/  R2UR UR42, R90 ;  /* 0x000000005a2a72ca */ /* 0x000fe200000e0000 */
[-C--:B------:R-:W-:Y:S01]  /*16ca0*/  FMUL.FTZ R34, R34, R7.reuse ;  /* 0x0000000722227220 */ /* 0x080fe20000410000 */
[----:B------:R-:W-:Y:S01]  /*16cb0*/  R2UR UR43, R91 ;  /* 0x000000005b2b72ca */ /* 0x000fe200000e0000 */
[-C--:B------:R-:W-:Y:S01]  /*16cc0*/  FMUL.FTZ R35, R35, R7.reuse ;  /* 0x0000000723237220 */ /* 0x080fe20000410000 */
[----:B------:R-:W-:Y:S01]  /*16cd0*/  R2UR UR38, R92 ;  /* 0x000000005c2672ca */ /* 0x000fe200000e0000 */
[-C--:B------:R-:W-:Y:S01]  /*16ce0*/  FMUL.FTZ R38, R38, R7.reuse ;  /* 0x0000000726267220 */ /* 0x080fe20000410000 */
[----:B------:R-:W-:Y:S01]  /*16cf0*/  R2UR UR39, R93 ;  /* 0x000000005d2772ca */ /* 0x000fe200000e0000 */
[-C--:B------:R-:W-:Y:S01]  /*16d00*/  FMUL.FTZ R39, R39, R7.reuse ;  /* 0x0000000727277220 */ /* 0x080fe20000410000 */
[----:B------:R-:W-:Y:S01]  /*16d10*/  WARPGROUP.ARRIVE ;  /* 0x00000000000079c5 */ /* 0x000fe20000000000 */
[----:B------:R-:W-:Y:S01]  /*16d20*/  R2UR UR51, R13 ;  /* 0x000000000d3372ca */ /* 0x000fe200000e0000 */
[-C--:B------:R-:W-:Y:S01]  /*16d30*/  FMUL.FTZ R42, R42, R7.reuse ;  /* 0x000000072a2a7220 */ /* 0x080fe20000410000 */
[----:B------:R-:W-:Y:S01]  /*16d40*/  R2UR UR35, R21 ;  /* 0x00000000152372ca */ /* 0x000fe200000e0000 */
[-C--:B------:R-:W-:Y:S01]  /*16d50*/  FMUL.FTZ R43, R43, R7.reuse ;  /* 0x000000072b2b7220 */ /* 0x080fe20000410000 */
[----:B------:R-:W-:Y:S01]  /*16d60*/  R2UR UR31, R13 ;  /* 0x000000000d1f72ca */ /* 0x000fe200000e0000 */
[----:B------:R-:W-:Y:S01]  /*16d70*/  HGMMA.64x96x16.F32.BF16 R88, gdesc[UR52], RZ, !UPT, gsb0 ;  /* 0x01600000345879f0 */ /* 0x000fe2000c0018ff */
        /* <DEDUP_REMOVED lines=27> */
[----:B------:R-:W-:Y:S01]  /*16f30*/  WARPGROUP.ARRIVE ;  /* 0x00000000000079c5 */ /* 0x000fe20000000000 */
[----:B--2---:R-:W-:Y:S02]  /*16f40*/  R2UR UR32, R10 ;  /* 0x000000000a2072ca */ /* 0x004fe400000e0000 */
[----:B------:R-:W-:-:S13]  /*16f50*/  R2UR UR33, R11 ;  /* 0x000000000b2172ca */ /* 0x000fda00000e0000 */
[----:B------:R-:W-:Y:S01]  /*16f60*/  HGMMA.64x96x16.F32.BF16 R88, gdesc[UR32], R88, gsb0 ;  /* 0x01600000205879f0 */ /* 0x000fe20008001858 */
[----:B------:R-:W-:Y:S02]  /*16f70*/  R2UR UR28, R220 ;  /* 0x00000000dc1c72ca */ /* 0x000fe400000e0000 */
[----:B------:R-:W-:Y:S02]  /*16f80*/  R2UR UR29, R221 ;  /* 0x00000000dd1d72ca */ /* 0x000fe400000e0000 */
[----:B---3--:R-:W-:Y:S02]  /*16f90*/  R2UR UR24, R218 ;  /* 0x00000000da1872ca */ /* 0x008fe400000e0000 */
[----:B------:R-:W-:Y:S01]  /*16fa0*/  R2UR UR25, R219 ;  /* 0x00000000db1972ca */ /* 0x000fe200000e0000 */
[----:B------:R-:W-:Y:S02]  /*16fb0*/  WARPGROUP.DEPBAR.LE gsb0, 0x0 ;  /* 0x00008000000079c5 */ /* 0x000fe40000010000 */
[----:B------:R-:W-:-:S06]  /*16fc0*/  WARPGROUP.ARRIVE ;  /* 0x00000000000079c5 */ /* 0x000fcc0000000000 */
[----:B------:R-:W-:Y:S01]  /*16fd0*/  HGMMA.64x96x16.F32.BF16 R88, gdesc[UR28], R88, gsb0 ;  /* 0x016000001c5879f0 */ /* 0x000fe20008001858 */
[----:B----4-:R-:W-:Y:S02]  /*16fe0*/  R2UR UR20, R216 ;  /* 0x00000000d81472ca */ /* 0x010fe400000e0000 */
[----:B------:R-:W-:Y:S01]  /*16ff0*/  R2UR UR21, R217 ;  /* 0x00000000d91572ca */ /* 0x000fe200000e0000 */
[----:B------:R-:W-:Y:S02]  /*17000*/  WARPGROUP.DEPBAR.LE gsb0, 0x0 ;  /* 0x00008000000079c5 */ /* 0x000fe40000010000 */
[----:B------:R-:W-:-:S06]  /*17010*/  WARPGROUP.ARRIVE ;  /* 0x00000000000079c5 */ /* 0x000fcc0000000000 */
[----:B------:R-:W-:Y:S01]  /*17020*/  HGMMA.64x96x16.F32.BF16 R88, gdesc[UR24], R88, gsb0 ;  /* 0x01600000185879f0 */ /* 0x000fe20008001858 */
[----:B-----5:R-:W-:Y:S02]  /*17030*/  R2UR UR16, R214 ;  /* 0x00000000d61072ca */ /* 0x020fe400000e0000 */
[----:B------:R-:W-:Y:S01]  /*17040*/  R2UR UR17, R215 ;  /* 0x00000000d71172ca */ /* 0x000fe200000e0000 */
[----:B------:R-:W-:Y:S02]  /*17050*/  WARPGROUP.DEPBAR.LE gsb0, 0x0 ;  /* 0x00008000000079c5 */ /* 0x000fe40000010000 */
[----:B------:R-:W-:-:S06]  /*17060*/  WARPGROUP.ARRIVE ;  /* 0x00000000000079c5 */ /* 0x000fcc0000000000 */
[----:B------:R-:W-:Y:S01]  /*17070*/  HGMMA.64x96x16.F32.BF16 R88, gdesc[UR20], R88, gsb0 ;  /* 0x01600000145879f0 */ /* 0x000fe20008001858 */
[----:B------:R-:W-:Y:S02]  /*17080*/  R2UR UR14, R12 ;  /* 0x000000000c0e72ca */ /* 0x000fe400000e0000 */
[----:B------:R-:W-:Y:S02]  /*17090*/  R2UR UR15, R13 ;  /* 0x000000000d0f72ca */ /* 0x000fe400000e0000 */
[----:B------:R-:W-:Y:S02]  /*170a0*/  R2UR UR12, R212 ;  /* 0x00000000d40c72ca */ /* 0x000fe400000e0000 */
        /* <DEDUP_REMOVED lines=10> */
[----:B------:R-:W-:Y:S03]  /*17150*/  HGMMA.64x96x16.F32.BF16 R88, gdesc[UR12], R88, gsb0 ;  /* 0x016000000c5879f0 */ /* 0x000fe60008001858 */
[----:B------:R-:W-:Y:S02]  /*17160*/  WARPGROUP.DEPBAR.LE gsb0, 0x0 ;  /* 0x00008000000079c5 */ /* 0x000fe40000010000 */
[----:B------:R-:W-:-:S06]  /*17170*/  WARPGROUP.ARRIVE ;  /* 0x00000000000079c5 */ /* 0x000fcc0000000000 */
[----:B------:R-:W-:Y:S01]  /*17180*/  HGMMA.64x96x16.F32.BF16 R88, gdesc[UR8], R88, gsb0 ;  /* 0x01600000085879f0 */ /* 0x000fe20008001858 */
[----:B------:R-:W-:Y:S01]  /*17190*/  UMOV UR4, UR56 ;  /* 0x0000003800047c82 */ /* 0x000fe20008000000 */
[----:B------:R-:W-:Y:S01]  /*171a0*/  UMOV UR5, UR57 ;  /* 0x0000003900057c82 */ /* 0x000fe20008000000 */
        /* <DEDUP_REMOVED lines=12> */
.L_x_1663:
[----:B------:R-:W-:Y:S01]  /*17270*/  SHF.L.U32 R7, R23, 0x1f, RZ ;  /* 0x0000001f17077819 */ /* 0x000fe200000006ff */
[----:B------:R-:W-:-:S04]  /*17280*/  IMAD R20, R22, 0x8, R2 ;  /* 0x0000000816147824 */ /* 0x000fc800078e0202 */
[----:B------:R0:W1:Y:S01]  /*17290*/  SYNCS.PHASECHK.TRANS64.TRYWAIT P2, [R20+URZ+0x2a850], R7 ;  /* 0x02a85007140075a7 */ /* 0x000062000804017f */
[----:B------:R-:W-:Y:S05]  /*172a0*/  @!P0 BRA `(.L_x_1664) ;  /* 0x0000000000048947 */ /* 0x000fea0003800000 */
[----:B------:R-:W-:Y:S01]  /*172b0*/  BPT.TRAP 0x1 ;  /* 0x000000040000795c */ /* 0x000fe20000300000 */
.L_x_1664:
[----:B------:R-:W-:Y:S04]  /*172c0*/  BSSY B2, `(.L_x_1665) ;  /* 0x0000004000027945 */ /* 0x000fe80003800000 */
[----:B-1----:R-:W-:Y:S05]  /*172d0*/  @P2 BRA `(.L_x_1666) ;  /* 0x0000000000082947 */ /* 0x002fea0003800000 */
[----:B------:R-:W1:Y:S02]  /*172e0*/  SYNCS.PHASECHK.TRANS64.TRYWAIT P2, [R20+URZ+0x2a850], R7 ;  /* 0x02a85007140075a7 */ /* 0x000e64000804017f */
[----:B-1----:R-:W-:Y:S05]  /*172f0*/  @!P2 BRA `(.L_x_1667) ;  /* 0x000001600070a947 */ /* 0x002fea0003800000 */
.L_x_1666:
[----:B------:R-:W-:Y:S05]  /*17300*/  BSYNC B2 ;  /* 0x0000000000027941 */ /* 0x000fea0003800000 */
.L_x_1665:
[----:B------:R-:W2:Y:S01]  /*17310*/  LDL R10, [R1+0x38] ;  /* 0x00003800010a7983 */ /* 0x000ea20000100800 */
[----:B01----:R-:W-:Y:S01]  /*17320*/  VIADD R7, R2, 0x400 ;  /* 0x0000040002077836 */ /* 0x003fe20000000000 */
[----:B------:R-:W-:Y:S01]  /*17330*/  WARPGROUP.ARRIVE ;  /* 0x00000000000079c5 */ /* 0x000fe20000000000 */
[----:B------:R-:W-:Y:S01]  /*17340*/  IMAD.MOV.U32 R11, RZ, RZ, 0x40000040 ;  /* 0x40000040ff0b7424 */ /* 0x000fe200078e00ff */
[----:B------:R-:W-:Y:S01]  /*17350*/  ISETP.NE.AND P3, PT, R207, 0x1, PT ;  /* 0x00000001cf00780c */ /* 0x000fe20003f65270 */
[----:B------:R-:W-:Y:S01]  /*17360*/  IMAD.MOV.U32 R13, RZ, RZ, 0x40000040 ;  /* 0x40000040ff0d7424 */ /* 0x000fe200078e00ff */
[----:B------:R-:W-:Y:S01]  /*17370*/  SHF.R.U32.HI R7, RZ, 0x4, R7 ;  /* 0x00000004ff077819 */ /* 0x000fe20000011607 */
[----:B------:R-:W-:Y:S01]  /*17380*/  ULDC UR5, c[0x0][0x9d8] ;  /* 0x0002760000057ab9 */ /* 0x000fe20000000800 */
[----:B------:R-:W-:Y:S01]  /*17390*/  R2UR UR7, R11 ;  /* 0x000000000b0772ca */ /* 0x000fe200000e0000 */
[----:B------:R-:W-:Y:S01]  /*173a0*/  IMAD.MOV.U32 R11, RZ, RZ, 0x40000040 ;  /* 0x40000040ff0b7424 */ /* 0x000fe200078e00ff */
[----:B------:R-:W-:Y:S01]  /*173b0*/  LOP3.LUT R7, R7, 0x3fff, RZ, 0xc0, !PT ;  /* 0x00003fff07077812 */ /* 0x000fe200078ec0ff */
[----:B------:R-:W-:Y:S01]  /*173c0*/  FMUL.FTZ R23, R89, UR5 ;  /* 0x0000000559177c20 */ /* 0x000fe20008410000 */
[----:B------:R-:W-:Y:S01]  /*173d0*/  FMUL.FTZ R21, R91, UR5 ;  /* 0x000000055b157c20 */ /* 0x000fe20008410000 */
[----:B------:R-:W-:Y:S01]  /*173e0*/  FMUL.FTZ R89, R95, UR5 ;  /* 0x000000055f597c20 */ /* 0x000fe20008410000 */
[----:B------:R-:W-:Y:S01]  /*173f0*/  LOP3.LUT R7, R7, 0x3000000, RZ, 0xfc, !PT ;  /* 0x0300000007077812 */ /* 0x000fe200078efcff */
        /* <DEDUP_REMOVED lines=17> */
[----:B------:R-:W-:Y:S01]  /*17510*/  IMAD R132, R8, -0x60, RZ ;  /* 0xffffffa008847824 */ /* 0x000fe200078e02ff */
[----:B------:R-:W-:Y:S01]  /*17520*/  LOP3.LUT P2, RZ, R17, 0x100000, RZ, 0xc0, !PT ;  /* 0x0010000011ff7812 */ /* 0x000fe2000784c0ff */
[----:B------:R-:W0:Y:S01]  /*17530*/  MUFU.TANH R23, R23 ;  /* 0x0000001700177308 */ /* 0x000e220000002400 */
[----:B------:R-:W-:-:S05]  /*17540*/  @!P1 VIADD R205, R205, 0x2a840 ;  /* 0x0002a840cdcd9836 */ /* 0x000fca0000000000 */
[----:B------:R-:W-:Y:S02]  /*17550*/  @!P1 PRMT R205, RZ, 0x654, R205 ;  /* 0x00000654ffcd9816 */ /* 0x000fe400000000cd */
[----:B------:R-:W1:Y:S08]  /*17560*/  MUFU.TANH R21, R21 ;  /* 0x0000001500157308 */ /* 0x000e700000002400 */
        /* <DEDUP_REMOVED lines=18> */
[----:B--2---:R-:W-:Y:S01]  /*17690*/  R2UR UR4, R10 ;  /* 0x000000000a0472ca */ /* 0x004fe200000e0000 */
[----:B------:R-:W-:-:S02]  /*176a0*/  IMAD R10, R22, 0x600, R7 ;  /* 0x00000600160a7824 */ /* 0x000fc400078e0207 */
[----:B------:R-:W-:Y:S01]  /*176b0*/  FMUL.FTZ R22, R88, UR5 ;  /* 0x0000000558167c20 */ /* 0x000fe20008410000 */
[----:B------:R-:W-:Y:S01]  /*176c0*/  FMUL.FTZ R88, R94, UR5 ;  /* 0x000000055e587c20 */ /* 0x000fe20008410000 */
[----:B------:R-:W-:Y:S01]  /*176d0*/  FMUL.FTZ R7, R90, UR5 ;  /* 0x000000055a077c20 */ /* 0x000fe20008410000 */
[C---:B------:R-:W-:Y:S01]  /*176e0*/  VIADD R12, R10.reuse, 0x80 ;  /* 0x000000800a0c7836 */ /* 0x040fe20000000000 */
[----:B------:R-:W-:Y:S01]  /*176f0*/  R2UR UR6, R10 ;  /* 0x000000000a0672ca */ /* 0x000fe200000e0000 */
        /* <DEDUP_REMOVED lines=12> */
[----:B------:R-:W-:Y:S01]  /*177c0*/  HGMMA.64x128x16.F32.BF16 R24, R156, gdesc[UR4].tnspB, R24, gsb0 ;  /* 0x41e000049c187df0 */ /* 0x000fe20008001818 */
[----:B------:R-:W-:Y:S01]  /*177d0*/  R2UR UR6, R12 ;  /* 0x000000000c0672ca */ /* 0x000fe200000e0000 */
[----:B------:R-:W-:Y:S01]  /*177e0*/  VIADD R12, R10, 0x100 ;  /* 0x000001000a0c7836 */ /* 0x000fe20000000000 */
[----:B------:R-:W-:Y:S01]  /*177f0*/  R2UR UR7, R13 ;  /* 0x000000000d0772ca */ /* 0x000fe200000e0000 */
[----:B------:R-:W-:-:S02]  /*17800*/  IMAD.MOV.U32 R13, RZ, RZ, 0x40000040 ;  /* 0x40000040ff0d7424 */ /* 0x000fc400078e00ff */
[----:B------:R-:W-:Y:S01]  /*17810*/  FMUL.FTZ R119, R127, UR5 ;  /* 0x000000057f777c20 */ /* 0x000fe20008410000 */
[----:B------:R-:W-:Y:S01]  /*17820*/  FMUL.FTZ R124, R128, UR5 ;  /* 0x00000005807c7c20 */ /* 0x000fe20008410000 */
[----:B------:R-:W-:Y:S01]  /*17830*/  FMUL.FTZ R127, R135, UR5 ;  /* 0x00000005877f7c20 */ /* 0x000fe20008410000 */
[----:B------:R-:W2:Y:S01]  /*17840*/  MUFU.TANH R22, R22 ;  /* 0x0000001600167308 */ /* 0x000ea20000002400 */
        /* <DEDUP_REMOVED lines=36> */
[----:B------:R-:W-:Y:S01]  /*17a90*/  R2UR UR6, R12 ;  /* 0x000000000c0672ca */ /* 0x000fe200000e0000 */
[----:B------:R-:W-:Y:S01]  /*17aa0*/  FMUL.FTZ R12, R102, UR5 ;  /* 0x00000005660c7c20 */ /* 0x000fe20008410000 */
[----:B------:R-:W-:Y:S01]  /*17ab0*/  R2UR UR7, R13 ;  /* 0x000000000d0772ca */ /* 0x000fe200000e0000 */
[----:B------:R-:W-:Y:S01]  /*17ac0*/  FMUL.FTZ R13, R103, UR5 ;  /* 0x00000005670d7c20 */ /* 0x000fe20008410000 */
[----:B------:R-:W-:Y:S01]  /*17ad0*/  FMUL.FTZ R103, R111, UR5 ;  /* 0x000000056f677c20 */ /* 0x000fe20008410000 */
[----:B------:R-:W-:Y:S01]  /*17ae0*/  FMUL.FTZ R111, R116, UR5 ;  /* 0x00000005746f7c20 */ /* 0x000fe20008410000 */
[----:B------:R-:W-:Y:S01]  /*17af0*/  FMUL.FTZ R116, R122, UR5 ;  /* 0x000000057a747c20 */ /* 0x000fe20008410000 */
[----:B------:R-:W-:Y:S01]  /*17b00*/  FMUL.FTZ R122, R130, UR5 ;  /* 0x00000005827a7c20 */ /* 0x000fe20008410000 */
[----:B------:R-:W-:Y:S02]  /*17b10*/  IMAD.IADD R130, R181, 0x1, R178 ;  /* 0x00000001b5827824 */ /* 0x000fe400078e02b2 */
[----:B------:R-:W-:Y:S01]  /*17b20*/  FMUL.FTZ R102, R110, UR5 ;  /* 0x000000056e667c20 */ /* 0x000fe20008410000 */
[----:B------:R-:W-:Y:S01]  /*17b30*/  FMUL.FTZ R110, R118, UR5 ;  /* 0x00000005766e7c20 */ /* 0x000fe20008410000 */
[----:B------:R-:W-:Y:S01]  /*17b40*/  FMUL.FTZ R118, R126, UR5 ;  /* 0x000000057e767c20 */ /* 0x000fe20008410000 */
[----:B------:R-:W-:Y:S01]  /*17b50*/  FMUL.FTZ R126, R134, UR5 ;  /* 0x00000005867e7c20 */ /* 0x000fe20008410000 */
[----:B------:R-:W0:Y:S01]  /*17b60*/  MUFU.TANH R12, R12 ;  /* 0x0000000c000c7308 */ /* 0x000e220000002400 */
[----:B------:R-:W-:-:S07]  /*17b70*/  ULDC UR5, c[0x0][0x9e0] ;  /* 0x0002780000057ab9 */ /* 0x000fce0000000800 */
        /* <DEDUP_REMOVED lines=12> */
[----:B------:R-:W-:Y:S02]  /*17c40*/  R2UR UR6, R10 ;  /* 0x000000000a0672ca */ /* 0x000fe400000e0000 */
[----:B------:R-:W-:Y:S01]  /*17c50*/  R2UR UR7, R11 ;  /* 0x000000000b0772ca */ /* 0x000fe200000e0000 */
[----:B------:R-:W5:Y:S08]  /*17c60*/  @P3 LDC R10, c[0x0][0x450] ;  /* 0x00011400ff0a3b82 */ /* 0x000f700000000800 */
[----:B------:R-:W1:Y:S02]  /*17c70*/  @P3 LDC R11, c[0x0][0x44c] ;  /* 0x00011300ff0b3b82 */ /* 0x000e640000000800 */
[----:B-1----:R-:W-:-:S05]  /*17c80*/  @P3 IMAD.HI.U32 R11, R130, R11, RZ ;  /* 0x0000000b820b3227 */ /* 0x002fca00078e00ff */
[----:B-----5:R-:W-:Y:S02]  /*17c90*/  @P3 SHF.R.U32.HI R130, RZ, R10, R11 ;  /* 0x0000000aff823219 */ /* 0x020fe4000001160b */
[----:B------:R-:W-:-:S04]  /*17ca0*/  IADD3 R10, -R174, 0x1, R132 ;  /* 0x00000001ae0a7810 */ /* 0x000fc80007ffe184 */
[----:B------:R-:W-:-:S05]  /*17cb0*/  IADD3 R10, -R163, R10, R164 ;  /* 0x0000000aa30a7210 */ /* 0x000fca0007ffe1a4 */
[----:B------:R-:W-:Y:S01]  /*17cc0*/  VIADD R135, R10, UR4 ;  /* 0x000000040a877c36 */ /* 0x000fe20008000000 */
[----:B------:R-:W-:Y:S02]  /*17cd0*/  WARPGROUP.DEPBAR.LE gsb0, 0x0 ;  /* 0x00008000000079c5 */ /* 0x000fe40000010000 */
[----:B------:R-:W-:-:S06]  /*17ce0*/  WARPGROUP.ARRIVE ;  /* 0x00000000000079c5 */ /* 0x000fcc0000000000 */
[----:B------:R-:W-:Y:S03]  /*17cf0*/  HGMMA.64x128x16.F32.BF16 R24, R136, gdesc[UR4].tnspB, R24, gsb0 ;  /* 0x41e0000488187df0 */ /* 0x000fe60008001818 */
[----:B------:R-:W-:Y:S02]  /*17d00*/  WARPGROUP.DEPBAR.LE gsb0, 0x0 ;  /* 0x00008000000079c5 */ /* 0x000fe40000010000 */
[----:B------:R-:W1:Y:S01]  /*17d10*/  SHFL.IDX PT, R137, R130, RZ, 0x1c1f ;  /* 0x001c1fff82897589 */ /* 0x000e6200000e0000 */
[----:B------:R-:W-:Y:S01]  /*17d20*/  VIADD R136, R10, UR5 ;  /* 0x000000050a887c36 */ /* 0x000fe20008000000 */
[----:B------:R0:W-:Y:S03]  /*17d30*/  @!P1 SYNCS.ARRIVE.TRANS64.RED.A1T0 RZ, [R205+URZ], RZ ;  /* 0x000000ffcdff99a7 */ /* 0x0001e6000810043f */
[----:B-1----:R-:W-:-:S02]  /*17d40*/  IMAD.IADD R134, R136, 0x1, R137 ;  /* 0x0000000188867824 */ /* 0x002fc400078e0289 */
[----:B------:R-:W-:Y:S01]  /*17d50*/  IMAD.IADD R133, R135, 0x1, R137 ;  /* 0x0000000187857824 */ /* 0x000fe200078e0289 */
[----:B0-234-:R-:W-:Y:S06]  /*17d60*/  @!P2 BRA `(.L_x_1668) ;  /* 0x00000000005ca947 */ /* 0x01dfec0003800000 */
[----:B------:R-:W-:Y:S01]  /*17d70*/  IADD3 R137, -R163, R164, R137 ;  /* 0x000000a4a3897210 */ /* 0x000fe20007ffe189 */
[----:B------:R-:W-:Y:S03]  /*17d80*/  BSSY B2, `(.L_x_1669) ;  /* 0x0000012000027945 */ /* 0x000fe60003800000 */
[----:B------:R-:W-:-:S13]  /*17d90*/  ISETP.GT.AND P2, PT, R137, -0x1, PT ;  /* 0xffffffff8900780c */ /* 0x000fda0003f44270 */
[----:B------:R-:W-:Y:S05]  /*17da0*/  @P2 BRA `(.L_x_1670) ;  /* 0x0000000000242947 */ /* 0x000fea0003800000 */
[----:B------:R-:W-:Y:S01]  /*17db0*/  ULDC UR4, c[0x0][0x9e4] ;  /* 0x0002790000047ab9 */ /* 0x000fe20000000800 */
[----:B------:R-:W-:Y:S01]  /*17dc0*/  LOP3.LUT R137, RZ, R137, RZ, 0x33, !PT ;  /* 0x00000089ff897212 */ /* 0x000fe200078e33ff */
[----:B------:R-:W-:-:S05]  /*17dd0*/  IMAD.U32 R138, RZ, RZ, UR4 ;  /* 0x00000004ff8a7e24 */ /* 0x000fca000f8e00ff */
[----:B------:R-:W-:-:S13]  /*17de0*/  ISETP.NE.AND P2, PT, R138, 0x1, PT ;  /* 0x000000018a00780c */ /* 0x000fda0003f45270 */
[----:B------:R-:W0:Y:S02]  /*17df0*/  @P2 LDC.64 R10, c[0x0][0x9e8] ;  /* 0x00027a00ff0a2b82 */ /* 0x000e240000000a00 */
[----:B0-----:R-:W-:-:S05]  /*17e00*/  @P2 IMAD.HI.U32 R10, R137, R10, RZ ;  /* 0x0000000a890a2227 */ /* 0x001fca00078e00ff */
[----:B------:R-:W-:-:S04]  /*17e10*/  @P2 SHF.R.U32.HI R137, RZ, R11, R10 ;  /* 0x0000000bff892219 */ /* 0x000fc8000001160a */
[----:B------:R-:W-:Y:S01]  /*17e20*/  LOP3.LUT R137, RZ, R137, RZ, 0x33, !PT ;  /* 0x00000089ff897212 */ /* 0x000fe200078e33ff */
[----:B------:R-:W-:Y:S06]  /*17e30*/  BRA `(.L_x_1671) ;  /* 0x0000000000187947 */ /* 0x000fec0003800000 */
.L_x_1670:
[----:B------:R-:W-:Y:S02]  /*17e40*/  ULDC UR4, c[0x0][0x9e4] ;  /* 0x0002790000047ab9 */ /* 0x000fe40000000800 */
[----:B------:R-:W-:-:S05]  /*17e50*/  IMAD.U32 R138, RZ, RZ, UR4 ;  /* 0x00000004ff8a7e24 */ /* 0x000fca000f8e00ff */
[----:B------:R-:W-:-:S13]  /*17e60*/  ISETP.NE.AND P2, PT, R138, 0x1, PT ;  /* 0x000000018a00780c */ /* 0x000fda0003f45270 */
[----:B------:R-:W0:Y:S02]  /*17e70*/  @P2 LDC.64 R10, c[0x0][0x9e8] ;  /* 0x00027a00ff0a2b82 */ /* 0x000e240000000a00 */
[----:B0-----:R-:W-:-:S05]  /*17e80*/  @P2 IMAD.HI.U32 R10, R137, R10, RZ ;  /* 0x0000000a890a2227 */ /* 0x001fca00078e00ff */
[----:B------:R-:W-:-:S07]  /*17e90*/  @P2 SHF.R.U32.HI R137, RZ, R11, R10 ;  /* 0x0000000bff892219 */ /* 0x000fce000001160a */
.L_x_1671:
[----:B------:R-:W-:Y:S05]  /*17ea0*/  BSYNC B2 ;  /* 0x0000000000027941 */ /* 0x000fea0003800000 */
.L_x_1669:
[----:B------:R-:W-:-:S05]  /*17eb0*/  IMAD R137, R137, R138, R128 ;  /* 0x0000008a89897224 */ /* 0x000fca00078e0280 */
[----:B------:R-:W-:Y:S02]  /*17ec0*/  VIADDMNMX R134, R137, R138, R134, PT ;  /* 0x0000008a89867246 */ /* 0x000fe40003800186 */
[----:B------:R-:W-:-:S07]  /*17ed0*/  VIMNMX R133, R133, R137, !PT ;  /* 0x0000008985857248 */ /* 0x000fce0007fe0100 */
.L_x_1668:
[C---:B------:R-:W-:Y:S01]  /*17ee0*/  ISETP.GE.AND P2, PT, R132.reuse, 0x2, PT ;  /* 0x000000028400780c */ /* 0x040fe20003f46270 */
[----:B------:R-:W0:Y:S01]  /*17ef0*/  SHFL.IDX PT, R130, R130, 0x1, 0x1c1f ;  /* 0x003c1f0082827f89 */ /* 0x000e2200000e0000 */
[----:B------:R-:W-:Y:S02]  /*17f00*/  ISETP.GE.AND P5, PT, R132, 0xa, PT ;  /* 0x0000000a8400780c */ /* 0x000fe40003fa6270 */
[----:B------:R-:W-:Y:S02]  /*17f10*/  ISETP.GT.AND P3, PT, R133, 0x1, !P2 ;  /* 0x000000018500780c */ /* 0x000fe40005764270 */
[----:B------:R-:W-:Y:S02]  /*17f20*/  LOP3.LUT R17, R17, 0xfffffffb, RZ, 0xc0, !PT ;  /* 0xfffffffb11117812 */ /* 0x000fe400078ec0ff */
[----:B------:R-:W-:Y:S02]  /*17f30*/  ISETP.LT.OR P4, PT, R134, 0x2, P3 ;  /* 0x000000028600780c */ /* 0x000fe40001f81670 */
[----:B------:R-:W-:-:S02]  /*17f40*/  ISETP.GE.AND P3, PT, R132, 0x9, PT ;  /* 0x000000098400780c */ /* 0x000fc40003f66270 */
[----:B------:R-:W-:Y:S02]  /*17f50*/  FSEL R23, R23, -INF , !P4 ;  /* 0xff80000017177808 */ /* 0x000fe40006000000 */
[----:B------:R-:W-:Y:S02]  /*17f60*/  ISETP.GT.AND P4, PT, R133, 0x8, !P3 ;  /* 0x000000088500780c */ /* 0x000fe40005f84270 */
[----:B------:R-:W-:Y:S02]  /*17f70*/  @P5 LOP3.LUT R17, R17, 0x4, RZ, 0xfc, !PT ;  /* 0x0000000411115812 */ /* 0x000fe400078efcff */
[----:B------:R-:W-:Y:S02]  /*17f80*/  ISETP.LT.OR P4, PT, R134, 0x9, P4 ;  /* 0x000000098600780c */ /* 0x000fe40002781670 */
[----:B------:R-:W-:Y:S02]  /*17f90*/  LOP3.LUT R17, R17, 0xfffffff7, RZ, 0xc0, !PT ;  /* 0xfffffff711117812 */ /* 0x000fe400078ec0ff */
[----:B------:R-:W-:-:S02]  /*17fa0*/  FSEL R90, R90, -INF , !P4 ;  /* 0xff8000005a5a7808 */ /* 0x000fc40006000000 */
[----:B------:R-:W-:Y:S01]  /*17fb0*/  ISETP.GT.AND P4, PT, R133, 0x9, !P5 ;  /* 0x000000098500780c */ /* 0x000fe20006f84270 */
[--C-:B0-----:R-:W-:Y:S01]  /*17fc0*/  IMAD.IADD R136, R136, 0x1, R130.reuse ;  /* 0x0000000188887824 */ /* 0x101fe200078e0282 */
[----:B------:R-:W-:Y:S01]  /*17fd0*/  ISETP.GE.AND P5, PT, R132, 0x11, PT ;  /* 0x000000118400780c */ /* 0x000fe20003fa6270 */
[----:B------:R-:W-:Y:S01]  /*17fe0*/  IMAD.IADD R135, R135, 0x1, R130 ;  /* 0x0000000187877824 */ /* 0x000fe200078e0282 */
[----:B------:R-:W-:-:S04]  /*17ff0*/  ISETP.LT.OR P4, PT, R134, 0xa, P4 ;  /* 0x0000000a8600780c */ /* 0x000fc80002781670 */
[----:B------:R-:W-:Y:S02]  /*18000*/  FSEL R91, R91, -INF , !P4 ;  /* 0xff8000005b5b7808 */ /* 0x000fe40006000000 */
[----:B------:R-:W-:-:S04]  /*18010*/  ISETP.GT.AND P4, PT, R133, 0x10, !P5 ;  /* 0x000000108500780c */ /* 0x000fc80006f84270 */
[----:B------:R-:W-:Y:S02]  /*18020*/  ISETP.LT.OR P4, PT, R134, 0x11, P4 ;  /* 0x000000118600780c */ /* 0x000fe40002781670 */
[----:B------:R-:W-:Y:S02]  /*18030*/  @P5 LOP3.LUT R17, R17, 0x8, RZ, 0xfc, !PT ;  /* 0x0000000811115812 */ /* 0x000fe400078efcff */
[----:B------:R-:W-:Y:S02]  /*18040*/  ISETP.GE.AND P5, PT, R132, 0x12, PT ;  /* 0x000000128400780c */ /* 0x000fe40003fa6270 */
[----:B------:R-:W-:Y:S02]  /*18050*/  LOP3.LUT R17, R17, 0xfff7ffff, RZ, 0xc0, !PT ;  /* 0xfff7ffff11117812 */ /* 0x000fe400078ec0ff */
[----:B------:R-:W-:Y:S02]  /*18060*/  FSEL R94, R94, -INF , !P4 ;  /* 0xff8000005e5e7808 */ /* 0x000fe40006000000 */
[----:B------:R-:W-:-:S04]  /*18070*/  ISETP.GT.AND P4, PT, R133, 0x11, !P5 ;  /* 0x000000118500780c */ /* 0x000fc80006f84270 */
[----:B------:R-:W-:-:S03]  /*18080*/  ISETP.LT.OR P4, PT, R134, 0x12, P4 ;  /* 0x000000128600780c */ /* 0x000fc60002781670 */
        /* <DEDUP_REMOVED lines=80> */
[----:B------:R-:W-:Y:S02]  /*18590*/  FSEL R120, R120, -INF , !P4 ;  /* 0xff80000078787808 */ /* 0x000fe40006000000 */
[----:B------:R-:W-:Y:S02]  /*185a0*/  LOP3.LUT R17, R17, 0xffffffdf, RZ, 0xc0, !PT ;  /* 0xffffffdf11117812 */ /* 0x000fe400078ec0ff */
[----:B------:R-:W-:-:S04]  /*185b0*/  ISETP.GT.AND P4, PT, R133, 0x49, !P5 ;  /* 0x000000498500780c */ /* 0x000fc80006f84270 */
[----:B------:R-:W-:-:S03]  /*185c0*/  ISETP.LT.OR P4, PT, R134, 0x4a, P4 ;  /* 0x0000004a8600780c */ /* 0x000fc60002781670 */
[----:B------:R-:W-:Y:S02]  /*185d0*/  @P5 LOP3.LUT R17, R17, 0x20, RZ, 0xfc, !PT ;  /* 0x0000002011115812 */ /* 0x000fe400078efcff */
[----:B------:R-:W-:Y:S02]  /*185e0*/  ISETP.GE.AND P5, PT, R132, 0x51, PT ;  /* 0x000000518400780c */ /* 0x000fe40003fa6270 */
[----:B------:R-:W-:Y:S02]  /*185f0*/  FSEL R121, R121, -INF , !P4 ;  /* 0xff80000079797808 */ /* 0x000fe40006000000 */
[----:B------:R-:W-:Y:S02]  /*18600*/  ISETP.GT.AND P4, PT, R133, 0x50, !P5 ;  /* 0x000000508500780c */ /* 0x000fe40006f84270 */
[----:B------:R-:W-:Y:S02]  /*18610*/  LOP3.LUT R17, R17, 0xffffffef, RZ, 0xc0, !PT ;  /* 0xffffffef11117812 */ /* 0x000fe400078ec0ff */
[----:B------:R-:W-:-:S04]  /*18620*/  ISETP.LT.OR P4, PT, R134, 0x51, P4 ;  /* 0x000000518600780c */ /* 0x000fc80002781670 */
[----:B------:R-:W-:Y:S02]  /*18630*/  FSEL R124, R124, -INF , !P4 ;  /* 0xff8000007c7c7808 */ /* 0x000fe40006000000 */
[----:B------:R-:W-:Y:S02]  /*18640*/  ISETP.GE.AND P4, PT, R132, 0x52, PT ;  /* 0x000000528400780c */ /* 0x000fe40003f86270 */
[----:B------:R-:W-:Y:S02]  /*18650*/  @P5 LOP3.LUT R17, R17, 0x10, RZ, 0xfc, !PT ;  /* 0x0000001011115812 */ /* 0x000fe400078efcff */
[----:B------:R-:W-:Y:S02]  /*18660*/  ISETP.GT.AND P5, PT, R133, 0x51, !P4 ;  /* 0x000000518500780c */ /* 0x000fe400067a4270 */
[----:B------:R-:W-:Y:S02]  /*18670*/  LOP3.LUT R17, R17, 0xfffffffd, RZ, 0xc0, !PT ;  /* 0xfffffffd11117812 */ /* 0x000fe400078ec0ff */
[----:B------:R-:W-:-:S04]  /*18680*/  ISETP.LT.OR P5, PT, R134, 0x52, P5 ;  /* 0x000000528600780c */ /* 0x000fc80002fa1670 */
[----:B------:R-:W-:Y:S02]  /*18690*/  FSEL R125, R125, -INF , !P5 ;  /* 0xff8000007d7d7808 */ /* 0x000fe40006800000 */
[----:B------:R-:W-:-:S04]  /*186a0*/  ISETP.GE.AND P5, PT, R132, 0x59, PT ;  /* 0x000000598400780c */ /* 0x000fc80003fa6270 */
[----:B------:R-:W-:-:S04]  /*186b0*/  ISETP.GT.AND P6, PT, R133, 0x58, !P5 ;  /* 0x000000588500780c */ /* 0x000fc80006fc4270 */
[----:B------:R-:W-:-:S04]  /*186c0*/  ISETP.LT.OR P6, PT, R134, 0x59, P6 ;  /* 0x000000598600780c */ /* 0x000fc800037c1670 */
[----:B------:R-:W-:Y:S02]  /*186d0*/  FSEL R129, R129, -INF , !P6 ;  /* 0xff80000081817808 */ /* 0x000fe40007000000 */
[----:B------:R-:W-:-:S13]  /*186e0*/  ISETP.GE.AND P6, PT, R132, 0x1, PT ;  /* 0x000000018400780c */ /* 0x000fda0003fc6270 */
[----:B------:R-:W-:Y:S02]  /*186f0*/  @P6 LOP3.LUT R17, R17, 0x2, RZ, 0xfc, !PT ;  /* 0x0000000211116812 */ /* 0x000fe400078efcff */
[----:B------:R-:W-:Y:S02]  /*18700*/  ISETP.GT.AND P6, PT, R133, RZ, !P6 ;  /* 0x000000ff8500720c */ /* 0x000fe400077c4270 */
[----:B------:R-:W-:Y:S02]  /*18710*/  LOP3.LUT R17, R17, 0xfffffffe, RZ, 0xc0, !PT ;  /* 0xfffffffe11117812 */ /* 0x000fe400078ec0ff */
[----:B------:R-:W-:-:S04]  /*18720*/  ISETP.LT.OR P6, PT, R134, 0x1, P6 ;  /* 0x000000018600780c */ /* 0x000fc800037c1670 */
[----:B------:R-:W-:Y:S02]  /*18730*/  FSEL R22, R22, -INF , !P6 ;  /* 0xff80000016167808 */ /* 0x000fe40007000000 */
[----:B------:R-:W-:-:S13]  /*18740*/  ISETP.GE.AND P6, PT, R132, 0x5a, PT ;  /* 0x0000005a8400780c */ /* 0x000fda0003fc6270 */
[----:B------:R-:W-:Y:S02]  /*18750*/  @P6 LOP3.LUT R17, R17, 0x1, RZ, 0xfc, !PT ;  /* 0x0000000111116812 */ /* 0x000fe400078efcff */
[----:B------:R-:W-:-:S04]  /*18760*/  ISETP.GT.AND P6, PT, R133, 0x59, !P6 ;  /* 0x000000598500780c */ /* 0x000fc800077c4270 */
[----:B------:R-:W-:-:S04]  /*18770*/  ISETP.LT.OR P6, PT, R134, 0x5a, P6 ;  /* 0x0000005a8600780c */ /* 0x000fc800037c1670 */
[----:B------:R-:W-:Y:S02]  /*18780*/  FSEL R131, R131, -INF , !P6 ;  /* 0xff80000083837808 */ /* 0x000fe40007000000 */
[----:B------:R-:W-:-:S13]  /*18790*/  LOP3.LUT P6, RZ, R17, 0x100000, RZ, 0xc0, !PT ;  /* 0x0010000011ff7812 */ /* 0x000fda00078cc0ff */
[----:B------:R-:W-:Y:S05]  /*187a0*/  @!P6 BRA `(.L_x_1672) ;  /* 0x00000000005ce947 */ /* 0x000fea0003800000 */
        /* <DEDUP_REMOVED lines=13> */
.L_x_1674:
[----:B------:R-:W-:Y:S02]  /*18880*/  ULDC UR4, c[0x0][0x9e4] ;  /* 0x0002790000047ab9 */ /* 0x000fe40000000800 */
[----:B------:R-:W-:-:S05]  /*18890*/  IMAD.U32 R132, RZ, RZ, UR4 ;  /* 0x00000004ff847e24 */ /* 0x000fca000f8e00ff */
[----:B------:R-:W-:-:S13]  /*188a0*/  ISETP.NE.AND P6, PT, R132, 0x1, PT ;  /* 0x000000018400780c */ /* 0x000fda0003fc5270 */
[----:B------:R-:W0:Y:S02]  /*188b0*/  @P6 LDC.64 R10, c[0x0][0x9e8] ;  /* 0x00027a00ff0a6b82 */ /* 0x000e240000000a00 */
[----:B0-----:R-:W-:-:S05]  /*188c0*/  @P6 IMAD.HI.U32 R10, R130, R10, RZ ;  /* 0x0000000a820a6227 */ /* 0x001fca00078e00ff */
[----:B------:R-:W-:-:S07]  /*188d0*/  @P6 SHF.R.U32.HI R130, RZ, R11, R10 ;  /* 0x0000000bff826219 */ /* 0x000fce000001160a */
.L_x_1675:
[----:B------:R-:W-:Y:S05]  /*188e0*/  BSYNC B2 ;  /* 0x0000000000027941 */ /* 0x000fea0003800000 */
.L_x_1673:
[----:B------:R-:W-:-:S05]  /*188f0*/  IMAD R11, R130, R132, R128 ;  /* 0x00000084820b7224 */ /* 0x000fca00078e0280 */
[----:B------:R-:W-:Y:S02]  /*18900*/  VIADDMNMX R136, R11, R132, R136, PT ;  /* 0x000000840b887246 */ /* 0x000fe40003800188 */
[----:B------:R-:W-:-:S07]  /*18910*/  VIMNMX R135, R135, R11, !PT ;  /* 0x0000000b87877248 */ /* 0x000fce0007fe0100 */
.L_x_1672:
[C---:B------:R-:W-:Y:S01]  /*18920*/  ISETP.GT.AND P2, PT, R135.reuse, 0x1, !P2 ;  /* 0x000000018700780c */ /* 0x040fe20005744270 */
[----:B------:R-:W-:Y:S01]  /*18930*/  ULDC UR4, c[0x0][0x988] ;  /* 0x0002620000047ab9 */ /* 0x000fe20000000800 */
[----:B------:R-:W-:Y:S01]  /*18940*/  ISETP.GT.AND P3, PT, R135, 0x8, !P3 ;  /* 0x000000088700780c */ /* 0x000fe20005f64270 */
[----:B------:R-:W-:Y:S01]  /*18950*/  @!P1 VIADD R20, R20, 0x2a860 ;  /* 0x0002a86014149836 */ /* 0x000fe20000000000 */
[C---:B------:R-:W-:Y:S02]  /*18960*/  ISETP.LT.OR P2, PT, R136.reuse, 0x2, P2 ;  /* 0x000000028800780c */ /* 0x040fe40001741670 */
[----:B------:R-:W-:Y:S02]  /*18970*/  ISETP.LT.OR P3, PT, R136, 0x9, P3 ;  /* 0x000000098800780c */ /* 0x000fe40001f61670 */
[----:B------:R-:W-:Y:S02]  /*18980*/  FSEL R21, R21, -INF , !P2 ;  /* 0xff80000015157808 */ /* 0x000fe40005000000 */
[----:B------:R-:W-:-:S02]  /*18990*/  LOP3.LUT P2, RZ, R17, 0x4, RZ, 0xc0, !PT ;  /* 0x0000000411ff7812 */ /* 0x000fc4000784c0ff */
[----:B------:R-:W-:Y:S02]  /*189a0*/  FSEL R128, R88, -INF , !P3 ;  /* 0xff80000058807808 */ /* 0x000fe40005800000 */
[----:B------:R-:W-:Y:S02]  /*189b0*/  ISETP.GT.AND P2, PT, R135, 0x9, !P2 ;  /* 0x000000098700780c */ /* 0x000fe40005744270 */
[C---:B------:R-:W-:Y:S02]  /*189c0*/  LOP3.LUT P3, RZ, R17.reuse, 0x10000, RZ, 0xc0, !PT ;  /* 0x0001000011ff7812 */ /* 0x040fe4000786c0ff */
[----:B------:R-:W-:Y:S02]  /*189d0*/  ISETP.LT.OR P2, PT, R136, 0xa, P2 ;  /* 0x0000000a8800780c */ /* 0x000fe40001741670 */
[----:B------:R-:W-:Y:S02]  /*189e0*/  LOP3.LUT P6, RZ, R17, 0x8000, RZ, 0xc0, !PT ;  /* 0x0000800011ff7812 */ /* 0x000fe400078cc0ff */
[----:B------:R-:W-:-:S02]  /*189f0*/  FSEL R89, R89, -INF , !P2 ;  /* 0xff80000059597808 */ /* 0x000fc40005000000 */
[----:B------:R-:W-:Y:S02]  /*18a00*/  LOP3.LUT P2, RZ, R17, 0x8, RZ, 0xc0, !PT ;  /* 0x0000000811ff7812 */ /* 0x000fe4000784c0ff */
[----:B------:R-:W-:Y:S02]  /*18a10*/  FMNMX.FTZ R10, R22, R5, !PT ;  /* 0x00000005160a7209 */ /* 0x000fe40007810000 */
[----:B------:R-:W-:Y:S02]  /*18a20*/  ISETP.GT.AND P2, PT, R135, 0x10, !P2 ;  /* 0x000000108700780c */ /* 0x000fe40005744270 */
[----:B------:R-:W-:Y:S02]  /*18a30*/  FMNMX.FTZ R11, R23, R10, !PT ;  /* 0x0000000a170b7209 */ /* 0x000fe40007810000 */
[----:B------:R-:W-:Y:S02]  /*18a40*/  ISETP.LT.OR P2, PT, R136, 0x11, P2 ;  /* 0x000000118800780c */ /* 0x000fe40001741670 */
[----:B------:R-:W-:-:S02]  /*18a50*/  FMNMX.FTZ R10, R90, R11, !PT ;  /* 0x0000000b5a0a7209 */ /* 0x000fc40007810000 */
[----:B------:R-:W-:Y:S02]  /*18a60*/  FSEL R92, R92, -INF , !P2 ;  /* 0xff8000005c5c7808 */ /* 0x000fe40005000000 */
[----:B------:R-:W-:Y:S02]  /*18a70*/  LOP3.LUT P2, RZ, R17, 0x80000, RZ, 0xc0, !PT ;  /* 0x0008000011ff7812 */ /* 0x000fe4000784c0ff */
[----:B------:R-:W-:Y:S02]  /*18a80*/  FMNMX.FTZ R11, R91, R10, !PT ;  /* 0x0000000a5b0b7209 */ /* 0x000fe40007810000 */
[----:B------:R-:W-:Y:S02]  /*18a90*/  ISETP.GT.AND P2, PT, R135, 0x11, !P2 ;  /* 0x000000118700780c */ /* 0x000fe40005744270 */
[----:B------:R-:W-:Y:S02]  /*18aa0*/  FMNMX.FTZ R10, R94, R11, !PT ;  /* 0x0000000b5e0a7209 */ /* 0x000fe40007810000 */
[----:B------:R-:W-:-:S02]  /*18ab0*/  ISETP.LT.OR P2, PT, R136, 0x12, P2 ;  /* 0x000000128800780c */ /* 0x000fc40001741670 */
[----:B------:R-:W-:Y:S02]  /*18ac0*/  FMNMX.FTZ R11, R95, R10, !PT ;  /* 0x0000000a5f0b7209 */ /* 0x000fe40007810000 */
[----:B------:R-:W-:Y:S02]  /*18ad0*/  FSEL R93, R93, -INF , !P2 ;  /* 0xff8000005d5d7808 */ /* 0x000fe40005000000 */
[----:B------:R-:W-:Y:S02]  /*18ae0*/  LOP3.LUT P2, RZ, R17, 0x40000, RZ, 0xc0, !PT ;  /* 0x0004000011ff7812 */ /* 0x000fe4000784c0ff */
[----:B------:R-:W-:Y:S02]  /*18af0*/  FMNMX.FTZ R10, R96, R11, !PT ;  /* 0x0000000b600a7209 */ /* 0x000fe40007810000 */
[----:B------:R-:W-:Y:S02]  /*18b00*/  ISETP.GT.AND P2, PT, R135, 0x18, !P2 ;  /* 0x000000188700780c */ /* 0x000fe40005744270 */
[----:B------:R-:W-:-:S02]  /*18b10*/  FMNMX.FTZ R11, R97, R10, !PT ;  /* 0x0000000a610b7209 */ /* 0x000fc40007810000 */
[----:B------:R-:W-:Y:S02]  /*18b20*/  ISETP.LT.OR P2, PT, R136, 0x19, P2 ;  /* 0x000000198800780c */ /* 0x000fe40001741670 */
[----:B------:R-:W-:Y:S02]  /*18b30*/  FMNMX.FTZ R10, R100, R11, !PT ;  /* 0x0000000b640a7209 */ /* 0x000fe40007810000 */
[----:B------:R-:W-:Y:S02]  /*18b40*/  FSEL R12, R12, -INF , !P2 ;  /* 0xff8000000c0c7808 */ /* 0x000fe40005000000 */
[----:B------:R-:W-:Y:S02]  /*18b50*/  LOP3.LUT P2, RZ, R17, 0x20000, RZ, 0xc0, !PT ;  /* 0x0002000011ff7812 */ /* 0x000fe4000784c0ff */
        /* <DEDUP_REMOVED lines=30> */
[----:B------:R-:W-:Y:S02]  /*18d40*/  LOP3.LUT P2, RZ, R17, 0x1000, RZ, 0xc0, !PT ;  /* 0x0000100011ff7812 */ /* 0x000fe4000784c0ff */
[----:B------:R-:W-:-:S02]  /*18d50*/  FMNMX.FTZ R10, R129, R10, !PT ;  /* 0x0000000a810a7209 */ /* 0x000fc40007810000 */
[----:B------:R-:W-:Y:S02]  /*18d60*/  ISETP.GT.AND P2, PT, R135, 0x30, !P2 ;  /* 0x000000308700780c */ /* 0x000fe40005744270 */
[----:B------:R-:W-:Y:S01]  /*18d70*/  FMNMX.FTZ R88, R131, R10, !PT ;  /* 0x0000000a83587209 */ /* 0x000fe20007810000 */
[----:B------:R-:W-:Y:S01]  /*18d80*/  IMAD.U32 R10, RZ, RZ, UR4 ;  /* 0x00000004ff0a7e24 */ /* 0x000fe2000f8e00ff */
[----:B------:R-:W-:Y:S02]  /*18d90*/  ISETP.LT.OR P2, PT, R136, 0x31, P2 ;  /* 0x000000318800780c */ /* 0x000fe40001741670 */
[C---:B------:R-:W-:Y:S01]  /*18da0*/  LOP3.LUT P3, RZ, R17.reuse, 0x20, RZ, 0xc0, !PT ;  /* 0x0000002011ff7812 */ /* 0x040fe2000786c0ff */
[----:B------:R-:W0:Y:S01]  /*18db0*/  SHFL.BFLY PT, R11, R88, 0x2, 0x1f ;  /* 0x0c401f00580b7f89 */ /* 0x000e2200000e0000 */
[----:B------:R-:W-:Y:S02]  /*18dc0*/  FSEL R106, R106, -INF , !P2 ;  /* 0xff8000006a6a7808 */ /* 0x000fe40005000000 */
[----:B------:R-:W-:-:S02]  /*18dd0*/  LOP3.LUT P2, RZ, R17, 0x800, RZ, 0xc0, !PT ;  /* 0x0000080011ff7812 */ /* 0x000fc4000784c0ff */
[----:B------:R-:W-:Y:S02]  /*18de0*/  LOP3.LUT P6, RZ, R17, 0x10, RZ, 0xc0, !PT ;  /* 0x0000001011ff7812 */ /* 0x000fe400078cc0ff */
[C---:B------:R-:W-:Y:S02]  /*18df0*/  ISETP.GT.AND P2, PT, R135.reuse, 0x31, !P2 ;  /* 0x000000318700780c */ /* 0x040fe40005744270 */
[----:B------:R-:W-:Y:S02]  /*18e00*/  ISETP.GT.AND P4, PT, R135, 0x51, !P4 ;  /* 0x000000518700780c */ /* 0x000fe40006784270 */
[C---:B------:R-:W-:Y:S02]  /*18e10*/  ISETP.LT.OR P2, PT, R136.reuse, 0x32, P2 ;  /* 0x000000328800780c */ /* 0x040fe40001741670 */
[----:B------:R-:W-:Y:S02]  /*18e20*/  ISETP.LT.OR P4, PT, R136, 0x52, P4 ;  /* 0x000000528800780c */ /* 0x000fe40002781670 */
[----:B------:R-:W-:-:S02]  /*18e30*/  FSEL R107, R107, -INF , !P2 ;  /* 0xff8000006b6b7808 */ /* 0x000fc40005000000 */
[----:B------:R-:W-:Y:S02]  /*18e40*/  LOP3.LUT P2, RZ, R17, 0x400, RZ, 0xc0, !PT ;  /* 0x0000040011ff7812 */ /* 0x000fe4000784c0ff */
[C---:B------:R-:W-:Y:S02]  /*18e50*/  ISETP.GT.AND P5, PT, R135.reuse, 0x58, !P5 ;  /* 0x000000588700780c */ /* 0x040fe40006fa4270 */
[----:B------:R-:W-:Y:S02]  /*18e60*/  ISETP.GT.AND P2, PT, R135, 0x38, !P2 ;  /* 0x000000388700780c */ /* 0x000fe40005744270 */
[----:B------:R-:W-:Y:S02]  /*18e70*/  FSEL R123, R123, -INF , !P4 ;  /* 0xff8000007b7b7808 */ /* 0x000fe40006000000 */
[----:B------:R-:W-:Y:S02]  /*18e80*/  ISETP.LT.OR P2, PT, R136, 0x39, P2 ;  /* 0x000000398800780c */ /* 0x000fe40001741670 */
[----:B0-----:R-:W-:-:S02]  /*18e90*/  FMNMX.FTZ R130, R88, R11, !PT ;  /* 0x0000000b58827209 */ /* 0x001fc40007810000 */
[----:B------:R-:W-:Y:S02]  /*18ea0*/  FSEL R110, R110, -INF , !P2 ;  /* 0xff8000006e6e7808 */ /* 0x000fe40005000000 */
[----:B------:R-:W-:Y:S01]  /*18eb0*/  LOP3.LUT P2, RZ, R17, 0x200, RZ, 0xc0, !PT ;  /* 0x0000020011ff7812 */ /* 0x000fe2000784c0ff */
[----:B------:R-:W0:Y:S01]  /*18ec0*/  SHFL.BFLY PT, R11, R130, 0x1, 0x1f ;  /* 0x0c201f00820b7f89 */ /* 0x000e2200000e0000 */
[----:B------:R-:W-:Y:S02]  /*18ed0*/  ISETP.LT.OR P5, PT, R136, 0x59, P5 ;  /* 0x000000598800780c */ /* 0x000fe40002fa1670 */
[----:B------:R-:W-:Y:S02]  /*18ee0*/  ISETP.GT.AND P2, PT, R135, 0x39, !P2 ;  /* 0x000000398700780c */ /* 0x000fe40005744270 */
[----:B------:R-:W-:Y:S02]  /*18ef0*/  FSEL R126, R126, -INF , !P5 ;  /* 0xff8000007e7e7808 */ /* 0x000fe40006800000 */
[----:B------:R-:W-:-:S04]  /*18f00*/  ISETP.LT.OR P2, PT, R136, 0x3a, P2 ;  /* 0x0000003a8800780c */ /* 0x000fc80001741670 */
[----:B------:R-:W-:Y:S02]  /*18f10*/  FSEL R112, R112, -INF , !P2 ;  /* 0xff80000070707808 */ /* 0x000fe40005000000 */
[----:B------:R-:W-:-:S04]  /*18f20*/  LOP3.LUT P2, RZ, R17, 0x100, RZ, 0xc0, !PT ;  /* 0x0000010011ff7812 */ /* 0x000fc8000784c0ff */
[----:B------:R-:W-:-:S04]  /*18f30*/  ISETP.GT.AND P2, PT, R135, 0x40, !P2 ;  /* 0x000000408700780c */ /* 0x000fc80005744270 */
[----:B------:R-:W-:Y:S02]  /*18f40*/  ISETP.LT.OR P2, PT, R136, 0x41, P2 ;  /* 0x000000418800780c */ /* 0x000fe40001741670 */
[----:B0-----:R-:W-:Y:S02]  /*18f50*/  FMNMX.FTZ R11, R130, R11, !PT ;  /* 0x0000000b820b7209 */ /* 0x001fe40007810000 */
[----:B------:R-:W-:Y:S02]  /*18f60*/  FSEL R116, R116, -INF , !P2 ;  /* 0xff80000074747808 */ /* 0x000fe40005000000 */
[----:B------:R-:W-:Y:S01]  /*18f70*/  LOP3.LUT P2, RZ, R17, 0x80, RZ, 0xc0, !PT ;  /* 0x0000008011ff7812 */ /* 0x000fe2000784c0ff */
[----:B------:R-:W-:-:S03]  /*18f80*/  FMUL.FTZ R133, R11, R10 ;  /* 0x0000000a0b857220 */ /* 0x000fc60000410000 */
[----:B------:R-:W-:-:S04]  /*18f90*/  ISETP.GT.AND P2, PT, R135, 0x41, !P2 ;  /* 0x000000418700780c */ /* 0x000fc80005744270 */
[----:B------:R-:W-:-:S04]  /*18fa0*/  ISETP.LT.OR P2, PT, R136, 0x42, P2 ;  /* 0x000000428800780c */ /* 0x000fc80001741670 */
[----:B------:R-:W-:Y:S02]  /*18fb0*/  FSEL R117, R117, -INF , !P2 ;  /* 0xff80000075757808 */ /* 0x000fe40005000000 */
[----:B------:R-:W-:-:S04]  /*18fc0*/  LOP3.LUT P2, RZ, R17, 0x40, RZ, 0xc0, !PT ;  /* 0x0000004011ff7812 */ /* 0x000fc8000784c0ff */
[----:B------:R-:W-:-:S04]  /*18fd0*/  ISETP.GT.AND P2, PT, R135, 0x48, !P2 ;  /* 0x000000488700780c */ /* 0x000fc80005744270 */
[----:B------:R-:W-:-:S04]  /*18fe0*/  ISETP.LT.OR P2, PT, R136, 0x49, P2 ;  /* 0x000000498800780c */ /* 0x000fc80001741670 */
[----:B------:R-:W-:Y:S02]  /*18ff0*/  FSEL R118, R118, -INF , !P2 ;  /* 0xff80000076767808 */ /* 0x000fe40005000000 */
[----:B------:R-:W-:-:S04]  /*19000*/  ISETP.GT.AND P2, PT, R135, 0x49, !P3 ;  /* 0x000000498700780c */ /* 0x000fc80005f44270 */
[----:B------:R-:W-:-:S04]  /*19010*/  ISETP.LT.OR P2, PT, R136, 0x4a, P2 ;  /* 0x0000004a8800780c */ /* 0x000fc80001741670 */
[----:B------:R-:W-:Y:S02]  /*19020*/  FSEL R119, R119, -INF , !P2 ;  /* 0xff80000077777808 */ /* 0x000fe40005000000 */
[----:B------:R-:W-:Y:S02]  /*19030*/  ISETP.GT.AND P2, PT, R135, 0x50, !P6 ;  /* 0x000000508700780c */ /* 0x000fe40007744270 */
[----:B------:R-:W-:Y:S02]  /*19040*/  LOP3.LUT P6, RZ, R17, 0x2, RZ, 0xc0, !PT ;  /* 0x0000000211ff7812 */ /* 0x000fe400078cc0ff */
[----:B------:R-:W-:-:S04]  /*19050*/  ISETP.LT.OR P2, PT, R136, 0x51, P2 ;  /* 0x000000518800780c */ /* 0x000fc80001741670 */
[----:B------:R-:W-:Y:S02]  /*19060*/  FSEL R122, R122, -INF , !P2 ;  /* 0xff8000007a7a7808 */ /* 0x000fe40005000000 */
[----:B------:R-:W-:Y:S02]  /*19070*/  ISETP.GT.AND P2, PT, R135, RZ, !P6 ;  /* 0x000000ff8700720c */ /* 0x000fe40007744270 */
[----:B------:R-:W-:Y:S02]  /*19080*/  LOP3.LUT P6, RZ, R17, 0x1, RZ, 0xc0, !PT ;  /* 0x0000000111ff7812 */ /* 0x000fe400078cc0ff */
[----:B------:R-:W-:Y:S02]  /*19090*/  ISETP.LT.OR P2, PT, R136, 0x1, P2 ;  /* 0x000000018800780c */ /* 0x000fe40001741670 */
[----:B------:R-:W-:Y:S02]  /*190a0*/  ISETP.GT.AND P3, PT, R135, 0x59, !P6 ;  /* 0x000000598700780c */ /* 0x000fe40007764270 */
[----:B------:R-:W-:-:S02]  /*190b0*/  FSEL R7, R7, -INF , !P2 ;  /* 0xff80000007077808 */ /* 0x000fc40005000000 */
[----:B------:R-:W-:Y:S02]  /*190c0*/  FSETP.NEU.FTZ.AND P2, PT, R11, -INF , PT ;  /* 0xff8000000b00780b */ /* 0x000fe40003f5d000 */
[----:B------:R-:W-:Y:S02]  /*190d0*/  ISETP.LT.OR P3, PT, R136, 0x5a, P3 ;  /* 0x0000005a8800780c */ /* 0x000fe40001f61670 */
[----:B------:R-:W-:Y:S02]  /*190e0*/  FSEL R133, R133, RZ, P2 ;  /* 0x000000ff85857208 */ /* 0x000fe40001000000 */
[----:B------:R-:W-:-:S03]  /*190f0*/  FSEL R127, R127, -INF , !P3 ;  /* 0xff8000007f7f7808 */ /* 0x000fc60005800000 */
        /* <DEDUP_REMOVED lines=8> */
[----:B------:R-:W-:Y:S01]  /*19180*/  FSEL R108, R11, RZ, P2 ;  /* 0x000000ff0b6c7208 */ /* 0x000fe20001000000 */
[----:B------:R-:W-:Y:S01]  /*19190*/  MUFU.EX2 R156, R156 ;  /* 0x0000009c009c7308 */ /* 0x000fe20000000800 */
[----:B------:R-:W-:Y:S01]  /*191a0*/  FMNMX.FTZ R88, R128, R23, !PT ;  /* 0x0000001780587209 */ /* 0x000fe20007810000 */
[-CC-:B------:R-:W-:Y:S01]  /*191b0*/  FFMA.FTZ R154, R96, R10.reuse, -R133.reuse ;  /* 0x0000000a609a7223 */ /* 0x180fe20000010885 */
[-CC-:B------:R-:W-:Y:S01]  /*191c0*/  FFMA.FTZ R148, R100, R10.reuse, -R133.reuse ;  /* 0x0000000a64947223 */ /* 0x180fe20000010885 */
[--C-:B------:R-:W-:Y:S01]  /*191d0*/  FFMA.FTZ R150, R104, R10, -R133.reuse ;  /* 0x0000000a68967223 */ /* 0x100fe20000010885 */
[----:B------:R-:W-:Y:S01]  /*191e0*/  FMNMX.FTZ R23, R89, R88, !PT ;  /* 0x0000005859177209 */ /* 0x000fe20007810000 */
[-CC-:B------:R-:W-:Y:S01]  /*191f0*/  FFMA.FTZ R96, R105, R10.reuse, -R133.reuse ;  /* 0x0000000a69607223 */ /* 0x180fe20000010885 */
[-CC-:B------:R-:W-:Y:S01]  /*19200*/  FFMA.FTZ R146, R111, R10.reuse, -R133.reuse ;  /* 0x0000000a6f927223 */ /* 0x180fe20000010885 */
        /* <DEDUP_REMOVED lines=16> */
[----:B------:R-:W-:Y:S01]  /*19310*/  FMNMX.FTZ R88, R98, R91, !PT ;  /* 0x0000005b62587209 */ /* 0x000fe20007810000 */
[----:B------:R-:W-:-:S03]  /*19320*/  FFMA.FTZ R91, R95, R10, -R133 ;  /* 0x0000000a5f5b7223 */ /* 0x000fc60000010885 */
        /* <DEDUP_REMOVED lines=11> */
[----:B------:R-:W-:Y:S01]  /*193e0*/  FMNMX.FTZ R88, R116, R95, !PT ;  /* 0x0000005f74587209 */ /* 0x000fe20007810000 */
[-CC-:B------:R-:W-:Y:S01]  /*193f0*/  FFMA.FTZ R95, R101, R10.reuse, -R133.reuse ;  /* 0x0000000a655f7223 */ /* 0x180fe20000010885 */
[----:B------:R-:W-:Y:S02]  /*19400*/  FFMA.FTZ R101, R115, R10, -R133 ;  /* 0x0000000a73657223 */ /* 0x000fe40000010885 */
        /* <DEDUP_REMOVED lines=9> */
[----:B------:R-:W-:Y:S01]  /*194a0*/  FFMA.FTZ R97, R109, R10, -R133 ;  /* 0x0000000a6d617223 */ /* 0x000fe20000010885 */
[----:B------:R-:W-:Y:S02]  /*194b0*/  FADD.FTZ R109, -R108, R5 ;  /* 0x000000056c6d7221 */ /* 0x000fe40000010100 */
        /* <DEDUP_REMOVED lines=11> */
[----:B0-----:R-:W-:Y:S01]  /*19570*/  FMNMX.FTZ R90, R88, R90, !PT ;  /* 0x0000005a585a7209 */ /* 0x001fe20007810000 */
[----:B------:R-:W-:-:S06]  /*19580*/  FMUL.FTZ R88, R109, R10 ;  /* 0x0000000a6d587220 */ /* 0x000fcc0000410000 */
[----:B------:R-:W-:Y:S01]  /*19590*/  MUFU.EX2 R142, R142 ;  /* 0x0000008e008e7308 */ /* 0x000fe20000000800 */
[C---:B------:R-:W-:Y:S01]  /*195a0*/  FSETP.NEU.FTZ.AND P2, PT, R90.reuse, -INF , PT ;  /* 0xff8000005a00780b */ /* 0x040fe20003f5d000 */
[----:B------:R-:W-:-:S05]  /*195b0*/  FMUL.FTZ R108, R90, R10 ;  /* 0x0000000a5a6c7220 */ /* 0x000fca0000410000 */
[----:B------:R-:W-:Y:S01]  /*195c0*/  FSEL R109, R108, RZ, P2 ;  /* 0x000000ff6c6d7208 */ /* 0x000fe20001000000 */
[----:B------:R-:W0:Y:S04]  /*195d0*/  MUFU.EX2 R88, R88 ;  /* 0x0000005800587308 */ /* 0x000e280000000800 */
[-CC-:B------:R-:W-:Y:S01]  /*195e0*/  FFMA.FTZ R157, R7, R10.reuse, -R109.reuse ;  /* 0x0000000a079d7223 */ /* 0x180fe2000001086d */
[----:B------:R-:W-:Y:S01]  /*195f0*/  FSEL R7, R90, RZ, P2 ;  /* 0x000000ff5a077208 */ /* 0x000fe20001000000 */
[-CC-:B------:R-:W-:Y:S01]  /*19600*/  FFMA.FTZ R21, R21, R10.reuse, -R109.reuse ;  /* 0x0000000a15157223 */ /* 0x180fe2000001086d */
[-CC-:B------:R-:W-:Y:S01]  /*19610*/  FFMA.FTZ R159, R128, R10.reuse, -R109.reuse ;  /* 0x0000000a809f7223 */ /* 0x180fe2000001086d */
[-CC-:B------:R-:W-:Y:S01]  /*19620*/  FFMA.FTZ R89, R89, R10.reuse, -R109.reuse ;  /* 0x0000000a59597223 */ /* 0x180fe2000001086d */
[-CC-:B------:R-:W-:Y:S01]  /*19630*/  FFMA.FTZ R149, R98, R10.reuse, -R109.reuse ;  /* 0x0000000a62957223 */ /* 0x180fe2000001086d */
[----:B------:R-:W-:Y:S01]  /*19640*/  FADD.FTZ R7, -R7, R4 ;  /* 0x0000000407077221 */ /* 0x000fe20000010100 */
[----:B------:R-:W-:Y:S01]  /*19650*/  MUFU.EX2 R157, R157 ;  /* 0x0000009d009d7308 */ /* 0x000fe20000000800 */
[-CC-:B------:R-:W-:Y:S01]  /*19660*/  FFMA.FTZ R153, R92, R10.reuse, -R109.reuse ;  /* 0x0000000a5c997223 */ /* 0x180fe2000001086d */
[-CC-:B------:R-:W-:Y:S01]  /*19670*/  FFMA.FTZ R92, R93, R10.reuse, -R109.reuse ;  /* 0x0000000a5d5c7223 */ /* 0x180fe2000001086d */
[-C--:B------:R-:W-:Y:S01]  /*19680*/  FMUL.FTZ R7, R7, R10.reuse ;  /* 0x0000000a07077220 */ /* 0x080fe20000410000 */
[-CC-:B------:R-:W-:Y:S01]  /*19690*/  FFMA.FTZ R155, R12, R10.reuse, -R109.reuse ;  /* 0x0000000a0c9b7223 */ /* 0x180fe2000001086d */
[-CC-:B------:R-:W-:Y:S01]  /*196a0*/  FFMA.FTZ R12, R13, R10.reuse, -R109.reuse ;  /* 0x0000000a0d0c7223 */ /* 0x180fe2000001086d */
[----:B0-----:R-:W-:Y:S01]  /*196b0*/  FFMA.FTZ R3, R88, R3, R156 ;  /* 0x0000000358037223 */ /* 0x001fe2000001009c */
[-CC-:B------:R-:W-:Y:S01]  /*196c0*/  FFMA.FTZ R13, R99, R10.reuse, -R109.reuse ;  /* 0x0000000a630d7223 */ /* 0x180fe2000001086d */
[----:B------:R-:W-:Y:S01]  /*196d0*/  MUFU.EX2 R21, R21 ;  /* 0x0000001500157308 */ /* 0x000fe20000000800 */
[-C--:B------:R-:W-:Y:S01]  /*196e0*/  FFMA.FTZ R151, R102, R10.reuse, -R109 ;  /* 0x0000000a66977223 */ /* 0x080fe2000001086d */
[----:B------:R-:W-:Y:S01]  /*196f0*/  FADD.FTZ R3, R22, R3 ;  /* 0x0000000316037221 */ /* 0x000fe20000010000 */
[-CC-:B------:R-:W-:Y:S01]  /*19700*/  FFMA.FTZ R103, R103, R10.reuse, -R109.reuse ;  /* 0x0000000a67677223 */ /* 0x180fe2000001086d */
[-CC-:B------:R-:W-:Y:S01]  /*19710*/  FFMA.FTZ R145, R106, R10.reuse, -R109.reuse ;  /* 0x0000000a6a917223 */ /* 0x180fe2000001086d */
[-C--:B------:R-:W-:Y:S01]  /*19720*/  FFMA.FTZ R93, R107, R10.reuse, -R109 ;  /* 0x0000000a6b5d7223 */ /* 0x080fe2000001086d */
[----:B------:R-:W-:Y:S01]  /*19730*/  FADD.FTZ R98, R158, R3 ;  /* 0x000000039e627221 */ /* 0x000fe20000010000 */
[-CC-:B------:R-:W-:Y:S01]  /*19740*/  FFMA.FTZ R147, R110, R10.reuse, -R109.reuse ;  /* 0x0000000a6e937223 */ /* 0x180fe2000001086d */
[----:B------:R-:W0:Y:S01]  /*19750*/  MUFU.EX2 R7, R7 ;  /* 0x0000000700077308 */ /* 0x000e220000000800 */
[-CC-:B------:R-:W-:Y:S01]  /*19760*/  FFMA.FTZ R141, R116, R10.reuse, -R109.reuse ;  /* 0x0000000a748d7223 */ /* 0x180fe2000001086d */
[C---:B------:R-:W-:Y:S01]  /*19770*/  FADD.FTZ R3, R23.reuse, R98 ;  /* 0x0000006217037221 */ /* 0x040fe20000010000 */
[--C-:B------:R-:W-:Y:S01]  /*19780*/  FFMA.FTZ R143, R118, R10, -R109.reuse ;  /* 0x0000000a768f7223 */ /* 0x100fe2000001086d */
[----:B------:R-:W-:Y:S01]  /*19790*/  F2FP.BF16.F32.PACK_AB R158, R23, R158 ;  /* 0x0000009e179e723e */ /* 0x000fe200000010ff */
[-C--:B------:R-:W-:Y:S01]  /*197a0*/  FFMA.FTZ R137, R122, R10.reuse, -R109 ;  /* 0x0000000a7a897223 */ /* 0x080fe2000001086d */
[----:B------:R-:W-:Y:S01]  /*197b0*/  FADD.FTZ R98, R152, R3 ;  /* 0x0000000398627221 */ /* 0x000fe20000010000 */
[-CC-:B------:R-:W-:Y:S01]  /*197c0*/  FFMA.FTZ R123, R123, R10.reuse, -R109.reuse ;  /* 0x0000000a7b7b7223 */ /* 0x180fe2000001086d */
[----:B------:R-:W1:Y:S01]  /*197d0*/  MUFU.EX2 R159, R159 ;  /* 0x0000009f009f7308 */ /* 0x000e620000000800 */
[----:B------:R-:W-:Y:S01]  /*197e0*/  FFMA.FTZ R126, R126, R10, -R109 ;  /* 0x0000000a7e7e7223 */ /* 0x000fe2000001086d */
[----:B------:R-:W-:Y:S01]  /*197f0*/  FADD.FTZ R3, R91, R98 ;  /* 0x000000625b037221 */ /* 0x000fe20000010000 */
[----:B------:R-:W-:-:S02]  /*19800*/  F2FP.BF16.F32.PACK_AB R156, R22, R156 ;  /* 0x0000009c169c723e */ /* 0x000fc400000010ff */
[----:B------:R-:W-:Y:S01]  /*19810*/  ISETP.GT.AND P2, PT, R8, R9, PT ;  /* 0x000000090800720c */ /* 0x000fe20003f44270 */
[----:B------:R-:W-:Y:S01]  /*19820*/  FADD.FTZ R3, R154, R3 ;  /* 0x000000039a037221 */ /* 0x000fe20000010000 */
[C---:B------:R-:W-:Y:S01]  /*19830*/  F2FP.BF16.F32.PACK_AB R154, R94.reuse, R154 ;  /* 0x0000009a5e9a723e */ /* 0x040fe200000010ff */
[----:B------:R-:W2:Y:S01]  /*19840*/  MUFU.EX2 R89, R89 ;  /* 0x0000005900597308 */ /* 0x000ea20000000800 */
[----:B0-----:R-:W-:Y:S01]  /*19850*/  FFMA.FTZ R0, R7, R0, R157 ;  /* 0x0000000007007223 */ /* 0x001fe2000001009d */
[----:B------:R-:W-:Y:S01]  /*19860*/  FADD.FTZ R3, R94, R3 ;  /* 0x000000035e037221 */ /* 0x000fe20000010000 */
[----:B------:R-:W-:Y:S01]  /*19870*/  F2FP.BF16.F32.PACK_AB R152, R91, R152 ;  /* 0x000000985b98723e */ /* 0x000fe200000010ff */
[----:B------:R-:W-:Y:S02]  /*19880*/  VIADD R8, R8, 0xffffffff ;  /* 0xffffffff08087836 */ /* 0x000fe40000000000 */
[----:B------:R-:W-:Y:S01]  /*19890*/  FADD.FTZ R98, R21, R0 ;  /* 0x0000000015627221 */ /* 0x000fe20000010000 */
[----:B------:R-:W-:Y:S01]  /*198a0*/  FADD.FTZ R102, R148, R3 ;  /* 0x0000000394667221 */ /* 0x000fe20000010000 */
[-CC-:B------:R-:W-:Y:S01]  /*198b0*/  FFMA.FTZ R0, R112, R10.reuse, -R109.reuse ;  /* 0x0000000a70007223 */ /* 0x180fe2000001086d */
[----:B------:R-:W0:Y:S01]  /*198c0*/  MUFU.EX2 R153, R153 ;  /* 0x0000009900997308 */ /* 0x000e220000000800 */
[----:B-1----:R-:W-:Y:S01]  /*198d0*/  FADD.FTZ R98, R159, R98 ;  /* 0x000000629f627221 */ /* 0x002fe20000010000 */
[----:B------:R-:W-:Y:S01]  /*198e0*/  FADD.FTZ R99, R95, R102 ;  /* 0x000000665f637221 */ /* 0x000fe20000010000 */
[----:B------:R-:W-:Y:S01]  /*198f0*/  @!P1 PRMT R102, RZ, 0x654, R20 ;  /* 0x00000654ff669816 */ /* 0x000fe20000000014 */
[----:B------:R-:W-:Y:S01]  /*19900*/  FFMA.FTZ R20, R117, R10, -R109 ;  /* 0x0000000a75147223 */ /* 0x000fe2000001086d */
[----:B------:R-:W-:Y:S01]  /*19910*/  F2FP.BF16.F32.PACK_AB R148, R95, R148 ;  /* 0x000000945f94723e */ /* 0x000fe200000010ff */
[----:B------:R-:W-:Y:S01]  /*19920*/  FADD.FTZ R99, R150, R99 ;  /* 0x0000006396637221 */ /* 0x000fe20000010000 */
[----:B------:R1:W-:Y:S01]  /*19930*/  @!P1 SYNCS.ARRIVE.TRANS64.RED.A1T0 RZ, [R102+URZ], RZ ;  /* 0x000000ff66ff99a7 */ /* 0x0003e2000810043f */
[----:B------:R-:W3:Y:S01]  /*19940*/  MUFU.EX2 R92, R92 ;  /* 0x0000005c005c7308 */ /* 0x000ee20000000800 */
[----:B--2---:R-:W-:Y:S01]  /*19950*/  FADD.FTZ R98, R89, R98 ;  /* 0x0000006259627221 */ /* 0x004fe20000010000 */
[C---:B------:R-:W-:Y:S01]  /*19960*/  FADD.FTZ R99, R96.reuse, R99 ;  /* 0x0000006360637221 */ /* 0x040fe20000010000 */
[----:B------:R-:W-:-:S02]  /*19970*/  F2FP.BF16.F32.PACK_AB R150, R96, R150 ;  /* 0x000000966096723e */ /* 0x000fc400000010ff */
[----:B------:R-:W-:Y:S01]  /*19980*/  F2FP.BF16.F32.PACK_AB R157, R21, R157 ;  /* 0x0000009d159d723e */ /* 0x000fe200000010ff */
[----:B------:R-:W-:Y:S01]  /*19990*/  FADD.FTZ R106, R144, R99 ;  /* 0x00000063906a7221 */ /* 0x000fe20000010000 */
[----:B------:R-:W-:Y:S01]  /*199a0*/  F2FP.BF16.F32.PACK_AB R144, R97, R144 ;  /* 0x000000906190723e */ /* 0x000fe200000010ff */
[----:B------:R-:W2:Y:S01]  /*199b0*/  MUFU.EX2 R155, R155 ;  /* 0x0000009b009b7308 */ /* 0x000ea20000000800 */
[----:B0-----:R-:W-:Y:S01]  /*199c0*/  FADD.FTZ R3, R153, R98 ;  /* 0x0000006299037221 */ /* 0x001fe20000010000 */
[----:B------:R-:W-:-:S06]  /*199d0*/  F2FP.BF16.F32.PACK_AB R159, R89, R159 ;  /* 0x0000009f599f723e */ /* 0x000fcc00000010ff */
[----:B------:R-:W1:Y:S01]  /*199e0*/  MUFU.EX2 R12, R12 ;  /* 0x0000000c000c7308 */ /* 0x000e620000000800 */
[C---:B---3--:R-:W-:Y:S01]  /*199f0*/  FADD.FTZ R98, R92.reuse, R3 ;  /* 0x000000035c627221 */ /* 0x048fe20000010000 */
[----:B------:R-:W-:-:S06]  /*19a00*/  F2FP.BF16.F32.PACK_AB R153, R92, R153 ;  /* 0x000000995c99723e */ /* 0x000fcc00000010ff */
[----:B------:R-:W0:Y:S01]  /*19a10*/  MUFU.EX2 R149, R149 ;  /* 0x0000009500957308 */ /* 0x000e220000000800 */
[----:B--2---:R-:W-:Y:S01]  /*19a20*/  FADD.FTZ R3, R155, R98 ;  /* 0x000000629b037221 */ /* 0x004fe20000010000 */
[-CC-:B------:R-:W-:Y:S01]  /*19a30*/  FFMA.FTZ R98, R119, R10.reuse, -R109.reuse ;  /* 0x0000000a77627223 */ /* 0x180fe2000001086d */
[----:B------:R-:W-:-:S05]  /*19a40*/  FFMA.FTZ R109, R127, R10, -R109 ;  /* 0x0000000a7f6d7223 */ /* 0x000fca000001086d */
[----:B------:R-:W2:Y:S01]  /*19a50*/  MUFU.EX2 R13, R13 ;  /* 0x0000000d000d7308 */ /* 0x000ea20000000800 */
[C---:B-1----:R-:W-:Y:S01]  /*19a60*/  FADD.FTZ R102, R12.reuse, R3 ;  /* 0x000000030c667221 */ /* 0x042fe20000010000 */
[----:B------:R-:W-:Y:S01]  /*19a70*/  FADD.FTZ R3, R97, R106 ;  /* 0x0000006a61037221 */ /* 0x000fe20000010000 */
[----:B------:R-:W-:-:S03]  /*19a80*/  F2FP.BF16.F32.PACK_AB R155, R12, R155 ;  /* 0x0000009b0c9b723e */ /* 0x000fc600000010ff */
[----:B------:R-:W-:Y:S01]  /*19a90*/  FADD.FTZ R99, R146, R3 ;  /* 0x0000000392637221 */ /* 0x000fe20000010000 */
[C---:B------:R-:W-:Y:S01]  /*19aa0*/  F2FP.BF16.F32.PACK_AB R146, R100.reuse, R146 ;  /* 0x000000926492723e */ /* 0x040fe200000010ff */
[----:B------:R-:W1:Y:S01]  /*19ab0*/  MUFU.EX2 R151, R151 ;  /* 0x0000009700977308 */ /* 0x000e620000000800 */
[----:B0-----:R-:W-:Y:S01]  /*19ac0*/  FADD.FTZ R102, R149, R102 ;  /* 0x0000006695667221 */ /* 0x001fe20000010000 */
[----:B------:R-:W-:-:S04]  /*19ad0*/  FADD.FTZ R99, R100, R99 ;  /* 0x0000006364637221 */ /* 0x000fc80000010000 */
[----:B------:R-:W-:Y:S01]  /*19ae0*/  FADD.FTZ R106, R140, R99 ;  /* 0x000000638c6a7221 */ /* 0x000fe20000010000 */
[----:B------:R-:W-:Y:S01]  /*19af0*/  F2FP.BF16.F32.PACK_AB R140, R101, R140 ;  /* 0x0000008c658c723e */ /* 0x000fe200000010ff */
[----:B------:R-:W0:Y:S01]  /*19b00*/  MUFU.EX2 R4, R103 ;  /* 0x0000006700047308 */ /* 0x000e220000000800 */
[C---:B--2---:R-:W-:Y:S01]  /*19b10*/  FADD.FTZ R102, R13.reuse, R102 ;  /* 0x000000660d667221 */ /* 0x044fe20000010000 */
[----:B------:R-:W-:-:S06]  /*19b20*/  F2FP.BF16.F32.PACK_AB R149, R13, R149 ;  /* 0x000000950d95723e */ /* 0x000fcc00000010ff */
[----:B------:R-:W2:Y:S01]  /*19b30*/  MUFU.EX2 R145, R145 ;  /* 0x0000009100917308 */ /* 0x000ea20000000800 */
[----:B-1----:R-:W-:-:S07]  /*19b40*/  FADD.FTZ R3, R151, R102 ;  /* 0x0000006697037221 */ /* 0x002fce0000010000 */
[----:B------:R-:W1:Y:S01]  /*19b50*/  MUFU.EX2 R93, R93 ;  /* 0x0000005d005d7308 */ /* 0x000e620000000800 */
[C---:B0-----:R-:W-:Y:S01]  /*19b60*/  FADD.FTZ R102, R4.reuse, R3 ;  /* 0x0000000304667221 */ /* 0x041fe20000010000 */
[----:B------:R-:W-:Y:S01]  /*19b70*/  FADD.FTZ R3, R101, R106 ;  /* 0x0000006a65037221 */ /* 0x000fe20000010000 */
[----:B------:R-:W-:Y:S01]  /*19b80*/  F2FP.BF16.F32.PACK_AB R151, R4, R151 ;  /* 0x000000970497723e */ /* 0x000fe200000010ff */
[----:B------:R-:W-:Y:S02]  /*19b90*/  IMAD.MOV.U32 R4, RZ, RZ, R90 ;  /* 0x000000ffff047224 */ /* 0x000fe400078e005a */
[----:B------:R-:W-:Y:S02]  /*19ba0*/  FADD.FTZ R23, R142, R3 ;  /* 0x000000038e177221 */ /* 0x000fe40000010000 */
[----:B------:R-:W0:Y:S01]  /*19bb0*/  MUFU.EX2 R147, R147 ;  /* 0x0000009300937308 */ /* 0x000e220000000800 */
[----:B--2---:R-:W-:-:S07]  /*19bc0*/  FADD.FTZ R102, R145, R102 ;  /* 0x0000006691667221 */ /* 0x004fce0000010000 */
        /* <DEDUP_REMOVED lines=9> */
[C---:B-1----:R-:W-:Y:S01]  /*19c60*/  FADD.FTZ R94, R0.reuse, R3 ;  /* 0x00000003005e7221 */ /* 0x042fe20000010000 */
[----:B------:R-:W-:-:S06]  /*19c70*/  F2FP.BF16.F32.PACK_AB R147, R0, R147 ;  /* 0x000000930093723e */ /* 0x000fcc00000010ff */
[----:B------:R-:W1:Y:S01]  /*19c80*/  MUFU.EX2 R105, R105 ;  /* 0x0000006900697308 */ /* 0x000e620000000800 */
[----:B0-----:R-:W-:-:S07]  /*19c90*/  FADD.FTZ R96, R136, R23 ;  /* 0x0000001788607221 */ /* 0x001fce0000010000 */
[----:B------:R-:W0:Y:S01]  /*19ca0*/  MUFU.EX2 R20, R20 ;  /* 0x0000001400147308 */ /* 0x000e220000000800 */
[----:B--2---:R-:W-:-:S07]  /*19cb0*/  FADD.FTZ R3, R141, R94 ;  /* 0x0000005e8d037221 */ /* 0x004fce0000010000 */
[----:B------:R-:W2:Y:S01]  /*19cc0*/  MUFU.EX2 R138, R138 ;  /* 0x0000008a008a7308 */ /* 0x000ea20000000800 */
[C---:B-1----:R-:W-:Y:S01]  /*19cd0*/  FADD.FTZ R23, R105.reuse, R96 ;  /* 0x0000006069177221 */ /* 0x042fe20000010000 */
[----:B------:R-:W-:-:S06]  /*19ce0*/  F2FP.BF16.F32.PACK_AB R136, R105, R136 ;  /* 0x000000886988723e */ /* 0x000fcc00000010ff */
[----:B------:R-:W1:Y:S01]  /*19cf0*/  MUFU.EX2 R143, R143 ;  /* 0x0000008f008f7308 */ /* 0x000e620000000800 */
[C---:B0-----:R-:W-:Y:S01]  /*19d00*/  FADD.FTZ R94, R20.reuse, R3 ;  /* 0x00000003145e7221 */ /* 0x041fe20000010000 */
[----:B------:R-:W-:-:S06]  /*19d10*/  F2FP.BF16.F32.PACK_AB R141, R20, R141 ;  /* 0x0000008d148d723e */ /* 0x000fcc00000010ff */
[----:B------:R-:W0:Y:S01]  /*19d20*/  MUFU.EX2 R98, R98 ;  /* 0x0000006200627308 */ /* 0x000e220000000800 */
[----:B--2---:R-:W-:-:S07]  /*19d30*/  FADD.FTZ R96, R138, R23 ;  /* 0x000000178a607221 */ /* 0x004fce0000010000 */
[----:B------:R-:W2:Y:S01]  /*19d40*/  MUFU.EX2 R5, R131 ;  /* 0x0000008300057308 */ /* 0x000ea20000000800 */
[----:B-1----:R-:W-:-:S07]  /*19d50*/  FADD.FTZ R23, R143, R94 ;  /* 0x0000005e8f177221 */ /* 0x002fce0000010000 */
[----:B------:R-:W1:Y:S01]  /*19d60*/  MUFU.EX2 R137, R137 ;  /* 0x0000008900897308 */ /* 0x000e620000000800 */
[C---:B0-----:R-:W-:Y:S01]  /*19d70*/  FADD.FTZ R94, R98.reuse, R23 ;  /* 0x00000017625e7221 */ /* 0x041fe20000010000 */
[----:B------:R-:W-:Y:S01]  /*19d80*/  F2FP.BF16.F32.PACK_AB R143, R98, R143 ;  /* 0x0000008f628f723e */ /* 0x000fe200000010ff */
[----:B------:R-:W-:-:S05]  /*19d90*/  IMAD.MOV.U32 R23, RZ, RZ, R15 ;  /* 0x000000ffff177224 */ /* 0x000fca00078e000f */
[----:B------:R-:W0:Y:S01]  /*19da0*/  MUFU.EX2 R22, R123 ;  /* 0x0000007b00167308 */ /* 0x000e220000000800 */
[C---:B--2---:R-:W-:Y:S01]  /*19db0*/  FADD.FTZ R3, R5.reuse, R96 ;  /* 0x0000006005037221 */ /* 0x044fe20000010000 */
[----:B------:R-:W-:-:S06]  /*19dc0*/  F2FP.BF16.F32.PACK_AB R138, R5, R138 ;  /* 0x0000008a058a723e */ /* 0x000fcc00000010ff */
[----:B------:R-:W2:Y:S01]  /*19dd0*/  MUFU.EX2 R126, R126 ;  /* 0x0000007e007e7308 */ /* 0x000ea20000000800 */
[----:B-1----:R-:W-:-:S07]  /*19de0*/  FADD.FTZ R5, R137, R94 ;  /* 0x0000005e89057221 */ /* 0x002fce0000010000 */
[----:B------:R-:W1:Y:S01]  /*19df0*/  MUFU.EX2 R109, R109 ;  /* 0x0000006d006d7308 */ /* 0x000e620000000800 */
[C---:B0-----:R-:W-:Y:S01]  /*19e00*/  FADD.FTZ R5, R22.reuse, R5 ;  /* 0x0000000516057221 */ /* 0x041fe20000010000 */
[----:B------:R-:W-:Y:S01]  /*19e10*/  F2FP.BF16.F32.PACK_AB R137, R22, R137 ;  /* 0x000000891689723e */ /* 0x000fe200000010ff */
[----:B------:R-:W-:Y:S02]  /*19e20*/  IMAD.MOV.U32 R22, RZ, RZ, R14 ;  /* 0x000000ffff167224 */ /* 0x000fe400078e000e */
[----:B--2---:R-:W-:-:S04]  /*19e30*/  FADD.FTZ R5, R126, R5 ;  /* 0x000000057e057221 */ /* 0x004fc80000010000 */
[C---:B-1----:R-:W-:Y:S01]  /*19e40*/  FADD.FTZ R0, R109.reuse, R5 ;  /* 0x000000056d007221 */ /* 0x042fe20000010000 */
[----:B------:R-:W-:Y:S01]  /*19e50*/  F2FP.BF16.F32.PACK_AB R139, R109, R126 ;  /* 0x0000007e6d8b723e */ /* 0x000fe200000010ff */
[----:B------:R-:W-:Y:S01]  /*19e60*/  IMAD.MOV.U32 R5, RZ, RZ, R11 ;  /* 0x000000ffff057224 */ /* 0x000fe200078e000b */
[----:B------:R-:W-:Y:S06]  /*19e70*/  @P2 BRA `(.L_x_1676) ;  /* 0xffffffc800182947 */ /* 0x000fec000383ffff */
[----:B------:R-:W-:Y:S05]  /*19e80*/  BSYNC B1 ;  /* 0x0000000000017941 */ /* 0x000fea0003800000 */
.L_x_1657:
[----:B------:R-:W-:Y:S02]  /*19e90*/  IMAD.MOV.U32 R4, RZ, RZ, R90 ;  /* 0x000000ffff047224 */ /* 0x000fe400078e005a */
[----:B------:R-:W-:Y:S02]  /*19ea0*/  IMAD.MOV.U32 R5, RZ, RZ, R11 ;  /* 0x000000ffff057224 */ /* 0x000fe400078e000b */
[----:B------:R-:W-:Y:S02]  /*19eb0*/  IMAD.MOV.U32 R22, RZ, RZ, R14 ;  /* 0x000000ffff167224 */ /* 0x000fe400078e000e */
[----:B------:R-:W-:-:S07]  /*19ec0*/  IMAD.MOV.U32 R23, RZ, RZ, R15 ;  /* 0x000000ffff177224 */ /* 0x000fce00078e000f */
.L_x_1656:
[----:B------:R-:W-:Y:S05]  /*19ed0*/  BSYNC B0 ;  /* 0x0000000000007941 */ /* 0x000fea0003800000 */
.L_x_1655:
[----:B------:R-:W0:Y:S01]  /*19ee0*/  LDC R211, c[0x0][0x448] ;  /* 0x00011200ffd37b82 */ /* 0x000e220000000800 */
[----:B------:R-:W-:Y:S01]  /*19ef0*/  VIADD R9, R178, 0x7f ;  /* 0x0000007fb2097836 */ /* 0x000fe20000000000 */
[----:B------:R-:W-:Y:S01]  /*19f00*/  LOP3.LUT R17, R17, 0xffefffff, RZ, 0xc0, !PT ;  /* 0xffefffff11117812 */ /* 0x000fe200078ec0ff */
[----:B------:R-:W-:Y:S01]  /*19f10*/  ULDC UR4, c[0x0][0x9dc] ;  /* 0x0002770000047ab9 */ /* 0x000fe20000000800 */
[----:B------:R-:W-:-:S04]  /*19f20*/  IADD3 R14, R164, 0x1, -R163 ;  /* 0x00000001a40e7810 */ /* 0x000fc80007ffe8a3 */
[----:B------:R-:W1:Y:S01]  /*19f30*/  LDC R210, c[0x0][0x9e4] ;  /* 0x00027900ffd27b82 */ /* 0x000e620000000800 */
[----:B0-----:R-:W-:-:S13]  /*19f40*/  ISETP.NE.AND P2, PT, R211, 0x1, PT ;  /* 0x00000001d300780c */ /* 0x001fda0003f45270 */
[----:B------:R-:W0:Y:S01]  /*19f50*/  @P2 LDC R12, c[0x0][0x44c] ;  /* 0x00011300ff0c2b82 */ /* 0x000e220000000800 */
[----:B------:R-:W-:-:S04]  /*19f60*/  @P2 LOP3.LUT R17, R17, 0x100000, RZ, 0xfc, !PT ;  /* 0x0010000011112812 */ /* 0x000fc800078efcff */
[----:B------:R-:W-:-:S03]  /*19f70*/  LOP3.LUT R17, R17, 0xffdfffff, RZ, 0xc0, !PT ;  /* 0xffdfffff11117812 */ /* 0x000fc600078ec0ff */
[----:B------:R-:W2:Y:S01]  /*19f80*/  @P2 LDC R11, c[0x0][0x450] ;  /* 0x00011400ff0b2b82 */ /* 0x000ea20000000800 */
[----:B0-----:R-:W-:-:S05]  /*19f90*/  @P2 IMAD.HI.U32 R12, R9, R12, RZ ;  /* 0x0000000c090c2227 */ /* 0x001fca00078e00ff */
[----:B--2---:R-:W-:Y:S02]  /*19fa0*/  @P2 SHF.R.U32.HI R9, RZ, R11, R12 ;  /* 0x0000000bff092219 */ /* 0x004fe4000001160c */
[----:B-1----:R-:W-:-:S03]  /*19fb0*/  ISETP.GE.AND P2, PT, R210, 0x1, PT ;  /* 0x00000001d200780c */ /* 0x002fc60003f46270 */
[----:B------:R-:W-:-:S04]  /*19fc0*/  IMAD.IADD R9, R14, 0x1, R9 ;  /* 0x000000010e097824 */ /* 0x000fc800078e0209 */
[----:B------:R-:W-:-:S06]  /*19fd0*/  VIADD R11, R9, -UR4 ;  /* 0x80000004090b7c36 */ /* 0x000fcc0008000000 */
[----:B------:R-:W-:Y:S01]  /*19fe0*/  @P2 LOP3.LUT R17, R17, 0x200000, RZ, 0xfc, !PT ;  /* 0x0020000011112812 */ /* 0x000fe200078efcff */
        /* <DEDUP_REMOVED lines=11> */
.L_x_1679:
[----:B------:R-:W-:-:S13]  /*1a0a0*/  ISETP.NE.AND P2, PT, R210, 0x1, PT ;  /* 0x00000001d200780c */ /* 0x000fda0003f45270 */
[----:B------:R-:W0:Y:S02]  /*1a0b0*/  @P2 LDC.64 R12, c[0x0][0x9e8] ;  /* 0x00027a00ff0c2b82 */ /* 0x000e240000000a00 */
[----:B0-----:R-:W-:-:S05]  /*1a0c0*/  @P2 IMAD.HI.U32 R12, R9, R12, RZ ;  /* 0x0000000c090c2227 */ /* 0x001fca00078e00ff */
[----:B------:R-:W-:-:S07]  /*1a0d0*/  @P2 SHF.R.U32.HI R9, RZ, R13, R12 ;  /* 0x0000000dff092219 */ /* 0x000fce000001160c */
.L_x_1680:
[----:B------:R-:W-:Y:S05]  /*1a0e0*/  BSYNC B0 ;  /* 0x0000000000007941 */ /* 0x000fea0003800000 */
.L_x_1678:
[----:B------:R-:W-:-:S05]  /*1a0f0*/  IMAD R12, R9, R210, RZ ;  /* 0x000000d2090c7224 */ /* 0x000fca00078e02ff */
[----:B------:R-:W-:-:S07]  /*1a100*/  VIMNMX R11, R11, R12, !PT ;  /* 0x0000000c0b0b7248 */ /* 0x000fce0007fe0100 */
.L_x_1677:
[----:B------:R-:W-:Y:S01]  /*1a110*/  VIADD R11, R11, 0x5f ;  /* 0x0000005f0b0b7836 */ /* 0x000fe20000000000 */
[----:B------:R-:W-:Y:S03]  /*1a120*/  BSSY B0, `(.L_x_1681) ;  /* 0x0000259000007945 */ /* 0x000fe60003800000 */
[----:B------:R-:W-:-:S05]  /*1a130*/  IMAD.HI R11, R11, 0x2aaaaaab, RZ ;  /* 0x2aaaaaab0b0b7827 */ /* 0x000fca00078e02ff */
[----:B------:R-:W-:-:S04]  /*1a140*/  SHF.R.U32.HI R12, RZ, 0x1f, R11 ;  /* 0x0000001fff0c7819 */ /* 0x000fc8000001160b */
[----:B------:R-:W-:-:S04]  /*1a150*/  LEA.HI.SX32 R11, R11, R12, 0x1c ;  /* 0x0000000c0b0b7211 */ /* 0x000fc800078fe2ff */
[----:B------:R-:W-:-:S04]  /*1a160*/  VIMNMX R11, R180, R11, !PT ;  /* 0x0000000bb40b7248 */ /* 0x000fc80007fe0100 */
[----:B------:R-:W-:-:S13]  /*1a170*/  ISETP.GE.AND P2, PT, R8, R11, PT ;  /* 0x0000000b0800720c */ /* 0x000fda0003f46270 */
[----:B------:R-:W-:Y:S05]  /*1a180*/  @!P2 BRA `(.L_x_1682) ;  /* 0x000000240048a947 */ /* 0x000fea0003800000 */
[----:B------:R-:W-:Y:S01]  /*1a190*/  BSSY B1, `(.L_x_1682) ;  /* 0x0000251000017945 */ /* 0x000fe20003800000 */
[----:B------:R-:W-:Y:S02]  /*1a1a0*/  IMAD.MOV.U32 R12, RZ, RZ, R4 ;  /* 0x000000ffff0c7224 */ /* 0x000fe400078e0004 */
[----:B------:R-:W-:Y:S02]  /*1a1b0*/  IMAD.MOV.U32 R13, RZ, RZ, R5 ;  /* 0x000000ffff0d7224 */ /* 0x000fe400078e0005 */
[----:B------:R-:W-:Y:S02]  /*1a1c0*/  IMAD.MOV.U32 R14, RZ, RZ, R8 ;  /* 0x000000ffff0e7224 */ /* 0x000fe400078e0008 */
[----:B------:R-:W-:Y:S02]  /*1a1d0*/  IMAD.MOV.U32 R205, RZ, RZ, R23 ;  /* 0x000000ffffcd7224 */ /* 0x000fe400078e0017 */
[----:B------:R-:W-:-:S07]  /*1a1e0*/  IMAD.MOV.U32 R207, RZ, RZ, R22 ;  /* 0x000000ffffcf7224 */ /* 0x000fce00078e0016 */
.L_x_1693:
[----:B------:R-:W-:-:S05]  /*1a1f0*/  VIADD R15, R207, 0x1 ;  /* 0x00000001cf0f7836 */ /* 0x000fca0000000000 */
[----:B------:R-:W-:-:S04]  /*1a200*/  ISETP.NE.AND P2, PT, R15, 0x2, PT ;  /* 0x000000020f00780c */ /* 0x000fc80003f45270 */
[----:B------:R-:W-:Y:S02]  /*1a210*/  SEL R15, R15, RZ, P2 ;  /* 0x000000ff0f0f7207 */ /* 0x000fe40001000000 */
[----:B------:R-:W-:-:S03]  /*1a220*/  SEL R4, RZ, 0x1, P2 ;  /* 0x00000001ff047807 */ /* 0x000fc60001000000 */
[----:B------:R-:W-:Y:S01]  /*1a230*/  IMAD.MOV.U32 R22, RZ, RZ, R15 ;  /* 0x000000ffff167224 */ /* 0x000fe200078e000f */
[----:B------:R-:W-:Y:S01]  /*1a240*/  LOP3.LUT R23, R205, R4, RZ, 0x3c, !PT ;  /* 0x00000004cd177212 */ /* 0x000fe200078e3cff */
[----:B------:R-:W-:Y:S06]  /*1a250*/  @!P0 BRA `(.L_x_1683) ;  /* 0x0000000000048947 */ /* 0x000fec0003800000 */
[----:B------:R-:W-:Y:S01]  /*1a260*/  BPT.TRAP 0x1 ;  /* 0x000000040000795c */ /* 0x000fe20000300000 */
.L_x_1683:
[----:B------:R-:W-:Y:S01]  /*1a270*/  IMAD R4, R22, 0x8, R2 ;  /* 0x0000000816047824 */ /* 0x000fe200078e0202 */
[----:B------:R-:W-:-:S04]  /*1a280*/  SHF.L.U32 R5, R23, 0x1f, RZ ;  /* 0x0000001f17057819 */ /* 0x000fc800000006ff */
[----:B------:R0:W1:Y:S01]  /*1a290*/  SYNCS.PHASECHK.TRANS64.TRYWAIT P2, [R4+URZ+0x2a830], R5 ;  /* 0x02a83005040075a7 */ /* 0x000062000804017f */
[----:B------:R-:W-:Y:S05]  /*1a2a0*/  @!P0 BRA `(.L_x_1684) ;  /* 0x0000000000048947 */ /* 0x000fea0003800000 */
[----:B------:R-:W-:Y:S01]  /*1a2b0*/  BPT.TRAP 0x1 ;  /* 0x000000040000795c */ /* 0x000fe20000300000 */
.L_x_1684:
[----:B------:R-:W-:Y:S01]  /*1a2c0*/  IMAD R92, R22, 0x900, R6 ;  /* 0x00000900165c7824 */ /* 0x000fe200078e0206 */
[----:B------:R-:W-:Y:S03]  /*1a2d0*/  BSSY B2, `(.L_x_1685) ;  /* 0x0000006000027945 */ /* 0x000fe60003800000 */
[C---:B------:R-:W-:Y:S02]  /*1a2e0*/  VIADD R8, R92.reuse, 0x2 ;  /* 0x000000025c087836 */ /* 0x040fe40000000000 */
[----:B------:R-:W-:Y:S01]  /*1a2f0*/  VIADD R20, R92, 0x4 ;  /* 0x000000045c147836 */ /* 0x000fe20000000000 */
[----:B-1----:R-:W-:Y:S06]  /*1a300*/  @P2 BRA `(.L_x_1686) ;  /* 0x0000000000082947 */ /* 0x002fec0003800000 */
[----:B------:R-:W1:Y:S02]  /*1a310*/  SYNCS.PHASECHK.TRANS64.TRYWAIT P2, [R4+URZ+0x2a830], R5 ;  /* 0x02a83005040075a7 */ /* 0x000e64000804017f */
[----:B-1----:R-:W-:Y:S05]  /*1a320*/  @!P2 BRA `(.L_x_1687) ;  /* 0x000001300078a947 */ /* 0x002fea0003800000 */
.L_x_1686:
[----:B------:R-:W-:Y:S05]  /*1a330*/  BSYNC B2 ;  /* 0x0000000000027941 */ /* 0x000fea0003800000 */
.L_x_1685:
[----:B------:R-:W-:Y:S01]  /*1a340*/  R2UR UR50, R8 ;  /* 0x00000000083272ca */ /* 0x000fe200000e0000 */
[----:B------:R-:W-:Y:S01]  /*1a350*/  VIADD R8, R92, 0x6 ;  /* 0x000000065c087836 */ /* 0x000fe20000000000 */
[----:B------:R-:W2:Y:S01]  /*1a360*/  LDL.64 R220, [R1+0x20] ;  /* 0x0000200001dc7983 */ /* 0x000ea20000100a00 */
[----:B------:R-:W-:-:S03]  /*1a370*/  IMAD.MOV.U32 R9, RZ, RZ, 0x40000040 ;  /* 0x40000040ff097424 */ /* 0x000fc600078e00ff */
[----:B------:R-:W-:Y:S01]  /*1a380*/  R2UR UR30, R8 ;  /* 0x00000000081e72ca */ /* 0x000fe200000e0000 */
[----:B------:R-:W-:Y:S01]  /*1a390*/  VIADD R8, R92, 0x306 ;  /* 0x000003065c087836 */ /* 0x000fe20000000000 */
[C---:B------:R-:W-:Y:S01]  /*1a3a0*/  R2UR UR51, R9.reuse ;  /* 0x00000000093372ca */ /* 0x040fe200000e0000 */
[----:B------:R-:W3:Y:S01]  /*1a3b0*/  LDL.64 R218, [R1+0x18] ;  /* 0x0000180001da7983 */ /* 0x000ee20000100a00 */
[C---:B------:R-:W-:Y:S02]  /*1a3c0*/  R2UR UR31, R9.reuse ;  /* 0x00000000091f72ca */ /* 0x040fe400000e0000 */
[----:B------:R-:W-:Y:S01]  /*1a3d0*/  R2UR UR14, R8 ;  /* 0x00000000080e72ca */ /* 0x000fe200000e0000 */
[----:B------:R-:W4:Y:S01]  /*1a3e0*/  LDL.64 R216, [R1+0x10] ;  /* 0x0000100001d87983 */ /* 0x000f220000100a00 */
[----:B------:R-:W-:-:S03]  /*1a3f0*/  R2UR UR15, R9 ;  /* 0x00000000090f72ca */ /* 0x000fc600000e0000 */
[----:B------:R-:W5:Y:S01]  /*1a400*/  LDL.64 R8, [R1+0x30] ;  /* 0x0000300001087983 */ /* 0x000f620000100a00 */
[----:B01----:R-:W-:-:S03]  /*1a410*/  IMAD.MOV.U32 R4, RZ, RZ, R92 ;  /* 0x000000ffff047224 */ /* 0x003fc600078e005c */
[----:B------:R-:W4:Y:S02]  /*1a420*/  LDL.64 R214, [R1+0x8] ;  /* 0x0000080001d67983 */ /* 0x000f240000100a00 */
[----:B------:R-:W-:Y:S01]  /*1a430*/  R2UR UR54, R4 ;  /* 0x00000000043672ca */ /* 0x000fe200000e0000 */
[----:B------:R-:W-:Y:S01]  /*1a440*/  VIADD R4, R92, 0x300 ;  /* 0x000003005c047836 */ /* 0x000fe20000000000 */
[----:B------:R-:W4:Y:S01]  /*1a450*/  LDL.64 R212, [R1] ;  /* 0x0000000001d47983 */ /* 0x000f220000100a00 */
[----:B------:R-:W-:Y:S01]  /*1a460*/  IMAD.MOV.U32 R5, RZ, RZ, 0x40000040 ;  /* 0x40000040ff057424 */ /* 0x000fe200078e00ff */
[----:B------:R-:W-:Y:S01]  /*1a470*/  R2UR UR34, R20 ;  /* 0x00000000142272ca */ /* 0x000fe200000e0000 */
[----:B------:R-:W-:Y:S01]  /*1a480*/  VIADD R20, R92, 0x302 ;  /* 0x000003025c147836 */ /* 0x000fe20000000000 */
[----:B------:R-:W-:Y:S01]  /*1a490*/  R2UR UR26, R4 ;  /* 0x00000000041a72ca */ /* 0x000fe200000e0000 */
[----:B------:R-:W-:Y:S01]  /*1a4a0*/  VIADD R4, R92, 0x304 ;  /* 0x000003045c047836 */ /* 0x000fe20000000000 */
[C---:B------:R-:W-:Y:S01]  /*1a4b0*/  R2UR UR55, R5.reuse ;  /* 0x00000000053772ca */ /* 0x040fe200000e0000 */
[-C--:B------:R-:W-:Y:S01]  /*1a4c0*/  FMUL.FTZ R24, R24, R88.reuse ;  /* 0x0000005818187220 */ /* 0x080fe20000410000 */
[----:B------:R-:W-:Y:S01]  /*1a4d0*/  R2UR UR27, R5 ;  /* 0x00000000051b72ca */ /* 0x000fe200000e0000 */
[-C--:B------:R-:W-:Y:S01]  /*1a4e0*/  FMUL.FTZ R25, R25, R88.reuse ;  /* 0x0000005819197220 */ /* 0x080fe20000410000 */
[----:B------:R-:W-:Y:S01]  /*1a4f0*/  R2UR UR18, R4 ;  /* 0x00000000041272ca */ /* 0x000fe200000e0000 */
[-C--:B------:R-:W-:Y:S01]  /*1a500*/  FMUL.FTZ R28, R28, R88.reuse ;  /* 0x000000581c1c7220 */ /* 0x080fe20000410000 */
[----:B------:R-:W-:Y:S01]  /*1a510*/  R2UR UR19, R5 ;  /* 0x00000000051372ca */ /* 0x000fe200000e0000 */
[-C--:B------:R-:W-:Y:S01]  /*1a520*/  FMUL.FTZ R29, R29, R88.reuse ;  /* 0x000000581d1d7220 */ /* 0x080fe20000410000 */
[----:B------:R-:W2:Y:S01]  /*1a530*/  LDL.64 R4, [R1+0x28] ;  /* 0x0000280001047983 */ /* 0x000ea20000100a00 */
        /* <DEDUP_REMOVED lines=29> */
[----:B------:R-:W-:-:S02]  /*1a710*/  VIADD R20, R92, 0x600 ;  /* 0x000006005c147836 */ /* 0x000fc40000000000 */
[-C--:B------:R-:W-:Y:S01]  /*1a720*/  FMUL.FTZ R26, R26, R7.reuse ;  /* 0x000000071a1a7220 */ /* 0x080fe20000410000 */
[C---:B------:R-:W-:Y:S02]  /*1a730*/  VIADD R88, R92.reuse, 0x602 ;  /* 0x000006025c587836 */ /* 0x040fe40000000000 */
[-C--:B------:R-:W-:Y:S01]  /*1a740*/  FMUL.FTZ R27, R27, R7.reuse ;  /* 0x000000071b1b7220 */ /* 0x080fe20000410000 */
[----:B------:R-:W-:Y:S02]  /*1a750*/  VIADD R90, R92, 0x604 ;  /* 0x000006045c5a7836 */ /* 0x000fe40000000000 */
[-C--:B------:R-:W-:Y:S01]  /*1a760*/  FMUL.FTZ R30, R30, R7.reuse ;  /* 0x000000071e1e7220 */ /* 0x080fe20000410000 */
[----:B------:R-:W-:Y:S02]  /*1a770*/  VIADD R92, R92, 0x606 ;  /* 0x000006065c5c7836 */ /* 0x000fe40000000000 */
[----:B------:R-:W-:Y:S01]  /*1a780*/  FMUL.FTZ R31, R31, R7 ;  /* 0x000000071f1f7220 */ /* 0x000fe20000410000 */
[----:B------:R-:W-:-:S02]  /*1a790*/  IMAD.MOV.U32 R89, RZ, RZ, 0x40000040 ;  /* 0x40000040ff597424 */ /* 0x000fc400078e00ff */
[-C--:B------:R-:W-:Y:S01]  /*1a7a0*/  FMUL.FTZ R34, R34, R7.reuse ;  /* 0x0000000722227220 */ /* 0x080fe20000410000 */
[----:B------:R-:W-:Y:S02]  /*1a7b0*/  IMAD.MOV.U32 R91, RZ, RZ, 0x40000040 ;  /* 0x40000040ff5b7424 */ /* 0x000fe400078e00ff */
[-C--:B------:R-:W-:Y:S01]  /*1a7c0*/  FMUL.FTZ R35, R35, R7.reuse ;  /* 0x0000000723237220 */ /* 0x080fe20000410000 */
        /* <DEDUP_REMOVED lines=18> */
[-C--:B------:R-:W-:Y:S01]  /*1a8f0*/  FMUL.FTZ R51, R51, R7.reuse ;  /* 0x0000000733337220 */ /* 0x080fe20000410000 */
[----:B------:R-:W-:Y:S01]  /*1a900*/  HGMMA.64x96x16.F32.BF16 R88, gdesc[UR52], RZ, !UPT, gsb0 ;  /* 0x01600000345879f0 */ /* 0x000fe2000c0018ff */
        /* <DEDUP_REMOVED lines=21> */
[----:B-----5:R-:W-:Y:S02]  /*1aa60*/  R2UR UR32, R8 ;  /* 0x00000000082072ca */ /* 0x020fe400000e0000 */
[----:B------:R-:W-:Y:S01]  /*1aa70*/  R2UR UR33, R9 ;  /* 0x00000000092172ca */ /* 0x000fe200000e0000 */
[----:B------:R-:W-:Y:S02]  /*1aa80*/  WARPGROUP.DEPBAR.LE gsb0, 0x0 ;  /* 0x00008000000079c5 */ /* 0x000fe40000010000 */
[----:B------:R-:W-:-:S10]  /*1aa90*/  WARPGROUP.ARRIVE ;  /* 0x00000000000079c5 */ /* 0x000fd40000000000 */
[----:B------:R-:W-:Y:S01]  /*1aaa0*/  HGMMA.64x96x16.F32.BF16 R88, gdesc[UR32], R88, gsb0 ;  /* 0x01600000205879f0 */ /* 0x000fe20008001858 */
[----:B--2---:R-:W-:Y:S02]  /*1aab0*/  R2UR UR28, R4 ;  /* 0x00000000041c72ca */ /* 0x004fe400000e0000 */
[----:B------:R-:W-:Y:S01]  /*1aac0*/  R2UR UR29, R5 ;  /* 0x00000000051d72ca */ /* 0x000fe200000e0000 */
[----:B------:R-:W-:Y:S02]  /*1aad0*/  WARPGROUP.DEPBAR.LE gsb0, 0x0 ;  /* 0x00008000000079c5 */ /* 0x000fe40000010000 */
[----:B------:R-:W-:-:S10]  /*1aae0*/  WARPGROUP.ARRIVE ;  /* 0x00000000000079c5 */ /* 0x000fd40000000000 */
        /* <DEDUP_REMOVED lines=42> */
.L_x_1688:
[----:B------:R-:W-:Y:S01]  /*1ad90*/  SHF.L.U32 R4, R205, 0x1f, RZ ;  /* 0x0000001fcd047819 */ /* 0x000fe200000006ff */
[----:B------:R-:W-:-:S04]  /*1ada0*/  IMAD R20, R207, 0x8, R2 ;  /* 0x00000008cf147824 */ /* 0x000fc800078e0202 */
[----:B------:R0:W1:Y:S01]  /*1adb0*/  SYNCS.PHASECHK.TRANS64.TRYWAIT P2, [R20+URZ+0x2a850], R4 ;  /* 0x02a85004140075a7 */ /* 0x000062000804017f */
[----:B------:R-:W-:Y:S05]  /*1adc0*/  @!P0 BRA `(.L_x_1689) ;  /* 0x0000000000048947 */ /* 0x000fea0003800000 */
[----:B------:R-:W-:Y:S01]  /*1add0*/  BPT.TRAP 0x1 ;  /* 0x000000040000795c */ /* 0x000fe20000300000 */
.L_x_1689:
[----:B------:R-:W-:Y:S04]  /*1ade0*/  BSSY B2, `(.L_x_1690) ;  /* 0x0000004000027945 */ /* 0x000fe80003800000 */
[----:B-1----:R-:W-:Y:S05]  /*1adf0*/  @P2 BRA `(.L_x_1691) ;  /* 0x0000000000082947 */ /* 0x002fea0003800000 */
[----:B------:R-:W1:Y:S02]  /*1ae00*/  SYNCS.PHASECHK.TRANS64.TRYWAIT P2, [R20+URZ+0x2a850], R4 ;  /* 0x02a85004140075a7 */ /* 0x000e64000804017f */
[----:B-1----:R-:W-:Y:S05]  /*1ae10*/  @!P2 BRA `(.L_x_1692) ;  /* 0x0000012400d0a947 */ /* 0x002fea0003800000 */
.L_x_1691:
[----:B------:R-:W-:Y:S05]  /*1ae20*/  BSYNC B2 ;  /* 0x0000000000027941 */ /* 0x000fea0003800000 */
.L_x_1690:
[----:B01----:R-:W-:Y:S01]  /*1ae30*/  VIADD R4, R2, 0x400 ;  /* 0x0000040002047836 */ /* 0x003fe20000000000 */
[----:B------:R-:W-:Y:S01]  /*1ae40*/  WARPGROUP.ARRIVE ;  /* 0x00000000000079c5 */ /* 0x000fe20000000000 */
[----:B------:R-:W-:Y:S02]  /*1ae50*/  IMAD.MOV.U32 R9, RZ, RZ, 0x40000040 ;  /* 0x40000040ff097424 */ /* 0x000fe400078e00ff */
[----:B------:R-:W-:Y:S01]  /*1ae60*/  FMUL.FTZ R7, R88, UR59 ;  /* 0x0000003b58077c20 */ /* 0x000fe20008410000 */
[----:B------:R-:W-:Y:S01]  /*1ae70*/  IMAD.MOV.U32 R5, RZ, RZ, 0x40000040 ;  /* 0x40000040ff057424 */ /* 0x000fe200078e00ff */
[----:B------:R-:W-:Y:S01]  /*1ae80*/  SHF.R.U32.HI R4, RZ, 0x4, R4 ;  /* 0x00000004ff047819 */ /* 0x000fe20000011604 */
[----:B------:R-:W-:Y:S01]  /*1ae90*/  FMUL.FTZ R21, R89, UR59 ;  /* 0x0000003b59157c20 */ /* 0x000fe20008410000 */
[----:B------:R-:W-:Y:S01]  /*1aea0*/  R2UR UR7, R9 ;  /* 0x00000000090772ca */ /* 0x000fe200000e0000 */
[----:B------:R-:W-:Y:S01]  /*1aeb0*/  FMUL.FTZ R89, R91, UR59 ;  /* 0x0000003b5b597c20 */ /* 0x000fe20008410000 */
[----:B------:R-:W-:Y:S01]  /*1aec0*/  LOP3.LUT R4, R4, 0x3fff, RZ, 0xc0, !PT ;  /* 0x00003fff04047812 */ /* 0x000fe200078ec0ff */
[----:B------:R-:W0:Y:S01]  /*1aed0*/  MUFU.TANH R7, R7 ;  /* 0x0000000700077308 */ /* 0x000e220000002400 */
        /* <DEDUP_REMOVED lines=8> */
[----:B------:R-:W1:Y:S01]  /*1af60*/  MUFU.TANH R21, R21 ;  /* 0x0000001500157308 */ /* 0x000e620000002400 */
[----:B------:R-:W-:Y:S01]  /*1af70*/  FMUL.FTZ R99, R100, UR59 ;  /* 0x0000003b64637c20 */ /* 0x000fe20008410000 */
[----:B------:R-:W-:Y:S01]  /*1af80*/  FMUL.FTZ R100, R101, UR59 ;  /* 0x0000003b65647c20 */ /* 0x000fe20008410000 */
[C---:B------:R-:W-:Y:S01]  /*1af90*/  VIADD R4, R8.reuse, 0x80 ;  /* 0x0000008008047836 */ /* 0x040fe20000000000 */
[----:B------:R-:W-:Y:S01]  /*1afa0*/  R2UR UR6, R8 ;  /* 0x00000000080672ca */ /* 0x000fe200000e0000 */
        /* <DEDUP_REMOVED lines=12> */
[----:B------:R-:W-:Y:S01]  /*1b070*/  HGMMA.64x128x16.F32.BF16 R24, R156, gdesc[UR4].tnspB, R24, gsb0 ;  /* 0x41e000049c187df0 */ /* 0x000fe20008001818 */
[----:B------:R-:W-:Y:S01]  /*1b080*/  R2UR UR6, R4 ;  /* 0x00000000040672ca */ /* 0x000fe200000e0000 */
[----:B------:R-:W-:Y:S01]  /*1b090*/  VIADD R4, R8, 0x100 ;  /* 0x0000010008047836 */ /* 0x000fe20000000000 */
[----:B------:R-:W-:Y:S01]  /*1b0a0*/  R2UR UR7, R5 ;  /* 0x00000000050772ca */ /* 0x000fe200000e0000 */
[----:B------:R-:W-:-:S02]  /*1b0b0*/  IMAD.MOV.U32 R5, RZ, RZ, 0x40000040 ;  /* 0x40000040ff057424 */ /* 0x000fc400078e00ff */
[----:B------:R-:W-:Y:S01]  /*1b0c0*/  FMUL.FTZ R98, R102, UR59 ;  /* 0x0000003b66627c20 */ /* 0x000fe20008410000 */
[----:B------:R-:W-:Y:S01]  /*1b0d0*/  FMUL.FTZ R102, R106, UR59 ;  /* 0x0000003b6a667c20 */ /* 0x000fe20008410000 */
[----:B------:R-:W4:Y:S01]  /*1b0e0*/  MUFU.TANH R95, R95 ;  /* 0x0000005f005f7308 */ /* 0x000f220000002400 */
[----:B------:R-:W-:Y:S01]  /*1b0f0*/  FMUL.FTZ R106, R110, UR59 ;  /* 0x0000003b6e6a7c20 */ /* 0x000fe20008410000 */
[----:B------:R-:W-:Y:S01]  /*1b100*/  FMUL.FTZ R110, R113, UR59 ;  /* 0x0000003b716e7c20 */ /* 0x000fe20008410000 */
[----:B------:R-:W-:Y:S01]  /*1b110*/  FMUL.FTZ R116, R116, UR59 ;  /* 0x0000003b74747c20 */ /* 0x000fe20008410000 */
[----:B------:R-:W-:Y:S01]  /*1b120*/  FMUL.FTZ R112, R117, UR59 ;  /* 0x0000003b75707c20 */ /* 0x000fe20008410000 */
[----:B------:R-:W-:Y:S01]  /*1b130*/  FMUL.FTZ R113, R120, UR59 ;  /* 0x0000003b78717c20 */ /* 0x000fe20008410000 */
[----:B------:R-:W-:Y:S01]  /*1b140*/  FMUL.FTZ R117, R124, UR59 ;  /* 0x0000003b7c757c20 */ /* 0x000fe20008410000 */
[----:B------:R-:W-:Y:S01]  /*1b150*/  FMUL.FTZ R120, R125, UR59 ;  /* 0x0000003b7d787c20 */ /* 0x000fe20008410000 */
[----:B------:R-:W5:Y:S01]  /*1b160*/  MUFU.TANH R96, R96 ;  /* 0x0000006000607308 */ /* 0x000f620000002400 */
        /* <DEDUP_REMOVED lines=17> */
[----:B------:R-:W-:Y:S01]  /*1b280*/  ULDC UR4, c[0x0][0x988] ;  /* 0x0002620000047ab9 */ /* 0x000fe20000000800 */
[----:B------:R-:W-:Y:S01]  /*1b290*/  @!P1 VIADD R20, R20, 0x2a860 ;  /* 0x0002a86014149836 */ /* 0x000fe20000000000 */
[----:B------:R-:W-:Y:S01]  /*1b2a0*/  ISETP.GT.AND P2, PT, R14, R11, PT ;  /* 0x0000000b0e00720c */ /* 0x000fe20003f44270 */
[----:B------:R-:W-:-:S02]  /*1b2b0*/  IMAD.MOV.U32 R205, RZ, RZ, R23 ;  /* 0x000000ffffcd7224 */ /* 0x000fc400078e0017 */
[----:B------:R-:W-:Y:S01]  /*1b2c0*/  IMAD.MOV.U32 R207, RZ, RZ, R22 ;  /* 0x000000ffffcf7224 */ /* 0x000fe200078e0016 */
[----:B------:R-:W5:Y:S01]  /*1b2d0*/  MUFU.TANH R103, R103 ;  /* 0x0000006700677308 */ /* 0x000f620000002400 */
[----:B------:R-:W-:-:S07]  /*1b2e0*/  @!P1 PRMT R20, RZ, 0x654, R20 ;  /* 0x00000654ff149816 */ /* 0x000fce0000000014 */
[----:B------:R-:W5:Y:S08]  /*1b2f0*/  MUFU.TANH R104, R104 ;  /* 0x0000006800687308 */ /* 0x000f700000002400 */
[----:B------:R-:W5:Y:S08]  /*1b300*/  MUFU.TANH R107, R107 ;  /* 0x0000006b006b7308 */ /* 0x000f700000002400 */
[----:B------:R-:W5:Y:S08]  /*1b310*/  MUFU.TANH R108, R108 ;  /* 0x0000006c006c7308 */ /* 0x000f700000002400 */
[----:B------:R-:W5:Y:S08]  /*1b320*/  MUFU.TANH R109, R109 ;  /* 0x0000006d006d7308 */ /* 0x000f700000002400 */
[----:B------:R-:W5:Y:S08]  /*1b330*/  MUFU.TANH R110, R110 ;  /* 0x0000006e006e7308 */ /* 0x000f700000002400 */
        /* <DEDUP_REMOVED lines=38> */
[C---:B------:R-:W-:Y:S01]  /*1b5a0*/  VIADD R4, R8.reuse, 0x200 ;  /* 0x0000020008047836 */ /* 0x040fe20000000000 */
[----:B------:R-:W-:Y:S01]  /*1b5b0*/  R2UR UR7, R5 ;  /* 0x00000000050772ca */ /* 0x000fe200000e0000 */
[----:B------:R-:W-:Y:S02]  /*1b5c0*/  IMAD.MOV.U32 R5, RZ, RZ, 0x40000040 ;  /* 0x40000040ff057424 */ /* 0x000fe400078e00ff */
[----:B------:R-:W-:Y:S01]  /*1b5d0*/  VIADD R8, R8, 0x280 ;  /* 0x0000028008087836 */ /* 0x000fe20000000000 */
[----:B------:R-:W-:Y:S08]  /*1b5e0*/  MUFU.TANH R130, R130 ;  /* 0x0000008200827308 */ /* 0x000ff00000002400 */
[----:B------:R-:W-:Y:S08]  /*1b5f0*/  MUFU.TANH R131, R131 ;  /* 0x0000008300837308 */ /* 0x000ff00000002400 */
[----:B------:R-:W-:Y:S01]  /*1b600*/  MUFU.TANH R132, R132 ;  /* 0x0000008400847308 */ /* 0x000fe20000002400 */
[----:B------:R-:W-:-:S02]  /*1b610*/  WARPGROUP.DEPBAR.LE gsb0, 0x0 ;  /* 0x00008000000079c5 */ /* 0x000fc40000010000 */
[----:B------:R-:W-:-:S06]  /*1b620*/  WARPGROUP.ARRIVE ;  /* 0x00000000000079c5 */ /* 0x000fcc0000000000 */
[----:B------:R-:W-:Y:S01]  /*1b630*/  HGMMA.64x128x16.F32.BF16 R24, R144, gdesc[UR4].tnspB, R24, gsb0 ;  /* 0x41e0000490187df0 */ /* 0x000fe20008001818 */
[----:B------:R-:W-:Y:S02]  /*1b640*/  R2UR UR7, R5 ;  /* 0x00000000050772ca */ /* 0x000fe400000e0000 */
[----:B0-----:R-:W-:Y:S02]  /*1b650*/  FMNMX.FTZ R5, R7, R13, !PT ;  /* 0x0000000d07057209 */ /* 0x001fe40007810000 */
[----:B------:R-:W-:Y:S02]  /*1b660*/  R2UR UR6, R4 ;  /* 0x00000000040672ca */ /* 0x000fe400000e0000 */
[----:B-1----:R-:W-:Y:S01]  /*1b670*/  FMNMX.FTZ R5, R21, R5, !PT ;  /* 0x0000000515057209 */ /* 0x002fe20007810000 */
[----:B------:R0:W1:Y:S03]  /*1b680*/  MUFU.TANH R4, R116 ;  /* 0x0000007400047308 */ /* 0x0000660000002400 */
[----:B--2---:R-:W-:-:S04]  /*1b690*/  FMNMX.FTZ R5, R91, R5, !PT ;  /* 0x000000055b057209 */ /* 0x004fc80007810000 */
[----:B---3--:R-:W-:Y:S01]  /*1b6a0*/  FMNMX.FTZ R5, R92, R5, !PT ;  /* 0x000000055c057209 */ /* 0x008fe20007810000 */
[----:B0-----:R-:W-:Y:S01]  /*1b6b0*/  FMUL.FTZ R116, R121, UR59 ;  /* 0x0000003b79747c20 */ /* 0x001fe20008410000 */
[----:B------:R-:W-:Y:S02]  /*1b6c0*/  FMUL.FTZ R121, R128, UR59 ;  /* 0x0000003b80797c20 */ /* 0x000fe40008410000 */
[----:B----4-:R-:W-:Y:S01]  /*1b6d0*/  FMNMX.FTZ R5, R95, R5, !PT ;  /* 0x000000055f057209 */ /* 0x010fe20007810000 */
[----:B------:R-:W-:-:S03]  /*1b6e0*/  FMUL.FTZ R128, R133, UR59 ;  /* 0x0000003b85807c20 */ /* 0x000fc60008410000 */
[----:B-----5:R-:W-:Y:S01]  /*1b6f0*/  FMNMX.FTZ R5, R96, R5, !PT ;  /* 0x0000000560057209 */ /* 0x020fe20007810000 */
[----:B------:R-:W0:Y:S03]  /*1b700*/  MUFU.TANH R116, R116 ;  /* 0x0000007400747308 */ /* 0x000e260000002400 */
[----:B------:R-:W-:-:S04]  /*1b710*/  FMNMX.FTZ R5, R99, R5, !PT ;  /* 0x0000000563057209 */ /* 0x000fc80007810000 */
[----:B------:R-:W-:Y:S01]  /*1b720*/  FMNMX.FTZ R5, R100, R5, !PT ;  /* 0x0000000564057209 */ /* 0x000fe20007810000 */
[----:B------:R-:W2:Y:S03]  /*1b730*/  MUFU.TANH R121, R121 ;  /* 0x0000007900797308 */ /* 0x000ea60000002400 */
[----:B------:R-:W-:-:S04]  /*1b740*/  FMNMX.FTZ R5, R103, R5, !PT ;  /* 0x0000000567057209 */ /* 0x000fc80007810000 */
[----:B------:R-:W-:Y:S01]  /*1b750*/  FMNMX.FTZ R5, R104, R5, !PT ;  /* 0x0000000568057209 */ /* 0x000fe20007810000 */
[----:B------:R-:W3:Y:S03]  /*1b760*/  MUFU.TANH R128, R128 ;  /* 0x0000008000807308 */ /* 0x000ee60000002400 */
[----:B------:R-:W-:-:S04]  /*1b770*/  FMNMX.FTZ R5, R107, R5, !PT ;  /* 0x000000056b057209 */ /* 0x000fc80007810000 */
[----:B------:R-:W-:-:S04]  /*1b780*/  FMNMX.FTZ R5, R108, R5, !PT ;  /* 0x000000056c057209 */ /* 0x000fc80007810000 */
[----:B------:R-:W-:-:S04]  /*1b790*/  FMNMX.FTZ R5, R109, R5, !PT ;  /* 0x000000056d057209 */ /* 0x000fc80007810000 */
[----:B------:R-:W-:-:S04]  /*1b7a0*/  FMNMX.FTZ R5, R110, R5, !PT ;  /* 0x000000056e057209 */ /* 0x000fc80007810000 */
[----:B-1----:R-:W-:-:S04]  /*1b7b0*/  FMNMX.FTZ R5, R4, R5, !PT ;  /* 0x0000000504057209 */ /* 0x002fc80007810000 */
[----:B------:R-:W-:-:S04]  /*1b7c0*/  FMNMX.FTZ R5, R112, R5, !PT ;  /* 0x0000000570057209 */ /* 0x000fc80007810000 */
[----:B------:R-:W-:-:S04]  /*1b7d0*/  FMNMX.FTZ R5, R113, R5, !PT ;  /* 0x0000000571057209 */ /* 0x000fc80007810000 */
[----:B0-----:R-:W-:-:S04]  /*1b7e0*/  FMNMX.FTZ R5, R116, R5, !PT ;  /* 0x0000000574057209 */ /* 0x001fc80007810000 */
[----:B------:R-:W-:-:S04]  /*1b7f0*/  FMNMX.FTZ R5, R117, R5, !PT ;  /* 0x0000000575057209 */ /* 0x000fc80007810000 */
[----:B------:R-:W-:-:S04]  /*1b800*/  FMNMX.FTZ R5, R120, R5, !PT ;  /* 0x0000000578057209 */ /* 0x000fc80007810000 */
[----:B--2---:R-:W-:-:S04]  /*1b810*/  FMNMX.FTZ R5, R121, R5, !PT ;  /* 0x0000000579057209 */ /* 0x004fc80007810000 */
[----:B------:R-:W-:-:S04]  /*1b820*/  FMNMX.FTZ R5, R124, R5, !PT ;  /* 0x000000057c057209 */ /* 0x000fc80007810000 */
[----:B------:R-:W-:-:S04]  /*1b830*/  FMNMX.FTZ R5, R125, R5, !PT ;  /* 0x000000057d057209 */ /* 0x000fc80007810000 */
[----:B---3--:R-:W-:-:S05]  /*1b840*/  FMNMX.FTZ R5, R128, R5, !PT ;  /* 0x0000000580057209 */ /* 0x008fca0007810000 */
[----:B------:R-:W0:Y:S02]  /*1b850*/  SHFL.BFLY PT, R10, R5, 0x2, 0x1f ;  /* 0x0c401f00050a7f89 */ /* 0x000e2400000e0000 */
[----:B0-----:R-:W-:-:S05]  /*1b860*/  FMNMX.FTZ R5, R5, R10, !PT ;  /* 0x0000000a05057209 */ /* 0x001fca0007810000 */
[----:B------:R-:W0:Y:S01]  /*1b870*/  SHFL.BFLY PT, R10, R5, 0x1, 0x1f ;  /* 0x0c201f00050a7f89 */ /* 0x000e2200000e0000 */
[----:B------:R-:W-:Y:S02]  /*1b880*/  WARPGROUP.DEPBAR.LE gsb0, 0x0 ;  /* 0x00008000000079c5 */ /* 0x000fe40000010000 */
[----:B------:R-:W-:-:S06]  /*1b890*/  WARPGROUP.ARRIVE ;  /* 0x00000000000079c5 */ /* 0x000fcc0000000000 */
[----:B------:R-:W-:Y:S01]  /*1b8a0*/  HGMMA.64x128x16.F32.BF16 R24, R140, gdesc[UR4].tnspB, R24, gsb0 ;  /* 0x41e000048c187df0 */ /* 0x000fe20008001818 */
[----:B------:R-:W-:Y:S01]  /*1b8b0*/  R2UR UR6, R8 ;  /* 0x00000000080672ca */ /* 0x000fe200000e0000 */
[----:B------:R-:W-:Y:S01]  /*1b8c0*/  @!P1 IMAD R8, R15, 0x8, R2 ;  /* 0x000000080f089824 */ /* 0x000fe200078e0202 */
[----:B0-----:R-:W-:Y:S01]  /*1b8d0*/  FMNMX.FTZ R5, R5, R10, !PT ;  /* 0x0000000a05057209 */ /* 0x001fe20007810000 */
[----:B------:R-:W-:Y:S02]  /*1b8e0*/  IMAD.U32 R10, RZ, RZ, UR4 ;  /* 0x00000004ff0a7e24 */ /* 0x000fe4000f8e00ff */
[----:B------:R-:W-:Y:S02]  /*1b8f0*/  @!P1 VIADD R8, R8, 0x2a840 ;  /* 0x0002a84008089836 */ /* 0x000fe40000000000 */
[----:B------:R-:W-:Y:S01]  /*1b900*/  FADD.FTZ R88, -R5, R13 ;  /* 0x0000000d05587221 */ /* 0x000fe20000010100 */
[----:B------:R-:W-:Y:S01]  /*1b910*/  FMNMX.FTZ R13, R9, R12, !PT ;  /* 0x0000000c090d7209 */ /* 0x000fe20007810000 */
[----:B------:R-:W-:-:S02]  /*1b920*/  FMUL.FTZ R135, R5, R10 ;  /* 0x0000000a05877220 */ /* 0x000fc40000410000 */
[-C--:B------:R-:W-:Y:S01]  /*1b930*/  FMUL.FTZ R88, R88, R10.reuse ;  /* 0x0000000a58587220 */ /* 0x080fe20000410000 */
[----:B------:R-:W-:Y:S01]  /*1b940*/  FMNMX.FTZ R13, R89, R13, !PT ;  /* 0x0000000d590d7209 */ /* 0x000fe20007810000 */
[-CC-:B------:R-:W-:Y:S01]  /*1b950*/  FFMA.FTZ R156, R7, R10.reuse, -R135.reuse ;  /* 0x0000000a079c7223 */ /* 0x180fe20000010887 */
[-CC-:B------:R-:W-:Y:S01]  /*1b960*/  FFMA.FTZ R146, R4, R10.reuse, -R135.reuse ;  /* 0x0000000a04927223 */ /* 0x180fe20000010887 */
[-CC-:B------:R-:W-:Y:S01]  /*1b970*/  FFMA.FTZ R150, R107, R10.reuse, -R135.reuse ;  /* 0x0000000a6b967223 */ /* 0x180fe20000010887 */
[----:B------:R-:W-:Y:S01]  /*1b980*/  FMNMX.FTZ R13, R90, R13, !PT ;  /* 0x0000000d5a0d7209 */ /* 0x000fe20007810000 */
[-CC-:B------:R-:W-:Y:S01]  /*1b990*/  FFMA.FTZ R133, R21, R10.reuse, -R135.reuse ;  /* 0x0000000a15857223 */ /* 0x180fe20000010887 */
[----:B------:R-:W-:Y:S01]  /*1b9a0*/  MUFU.EX2 R88, R88 ;  /* 0x0000005800587308 */ /* 0x000fe20000000800 */
[-CC-:B------:R-:W-:Y:S01]  /*1b9b0*/  FFMA.FTZ R158, R91, R10.reuse, -R135.reuse ;  /* 0x0000000a5b9e7223 */ /* 0x180fe20000010887 */
[----:B------:R-:W-:Y:S01]  /*1b9c0*/  FMNMX.FTZ R13, R93, R13, !PT ;  /* 0x0000000d5d0d7209 */ /* 0x000fe20007810000 */
[-CC-:B------:R-:W-:Y:S01]  /*1b9d0*/  FFMA.FTZ R152, R95, R10.reuse, -R135.reuse ;  /* 0x0000000a5f987223 */ /* 0x180fe20000010887 */
[-CC-:B------:R-:W-:Y:S01]  /*1b9e0*/  FFMA.FTZ R134, R96, R10.reuse, -R135.reuse ;  /* 0x0000000a60867223 */ /* 0x180fe20000010887 */
[-CC-:B------:R-:W-:Y:S01]  /*1b9f0*/  FFMA.FTZ R154, R99, R10.reuse, -R135.reuse ;  /* 0x0000000a639a7223 */ /* 0x180fe20000010887 */
[----:B------:R-:W-:Y:S01]  /*1ba00*/  FMNMX.FTZ R13, R94, R13, !PT ;  /* 0x0000000d5e0d7209 */ /* 0x000fe20007810000 */
[-CC-:B------:R-:W-:Y:S01]  /*1ba10*/  FFMA.FTZ R21, R100, R10.reuse, -R135.reuse ;  /* 0x0000000a64157223 */ /* 0x180fe20000010887 */
[----:B------:R-:W0:Y:S01]  /*1ba20*/  MUFU.EX2 R156, R156 ;  /* 0x0000009c009c7308 */ /* 0x000e220000000800 */
[-CC-:B------:R-:W-:Y:S01]  /*1ba30*/  FFMA.FTZ R148, R103, R10.reuse, -R135.reuse ;  /* 0x0000000a67947223 */ /* 0x180fe20000010887 */
[----:B------:R-:W-:Y:S01]  /*1ba40*/  FMNMX.FTZ R13, R97, R13, !PT ;  /* 0x0000000d610d7209 */ /* 0x000fe20007810000 */
[-CC-:B------:R-:W-:Y:S01]  /*1ba50*/  FFMA.FTZ R103, R108, R10.reuse, -R135.reuse ;  /* 0x0000000a6c677223 */ /* 0x180fe20000010887 */
[-CC-:B------:R-:W-:Y:S01]  /*1ba60*/  FFMA.FTZ R144, R109, R10.reuse, -R135.reuse ;  /* 0x0000000a6d907223 */ /* 0x180fe20000010887 */
[-CC-:B------:R-:W-:Y:S01]  /*1ba70*/  FFMA.FTZ R91, R110, R10.reuse, -R135.reuse ;  /* 0x0000000a6e5b7223 */ /* 0x180fe20000010887 */
[----:B------:R-:W-:Y:S01]  /*1ba80*/  FMNMX.FTZ R13, R98, R13, !PT ;  /* 0x0000000d620d7209 */ /* 0x000fe20007810000 */
[-CC-:B------:R-:W-:Y:S01]  /*1ba90*/  FFMA.FTZ R95, R112, R10.reuse, -R135.reuse ;  /* 0x0000000a705f7223 */ /* 0x180fe20000010887 */
[----:B------:R-:W1:Y:S01]  /*1baa0*/  MUFU.EX2 R133, R133 ;  /* 0x0000008500857308 */ /* 0x000e620000000800 */
[-CC-:B------:R-:W-:Y:S01]  /*1bab0*/  FFMA.FTZ R96, R116, R10.reuse, -R135.reuse ;  /* 0x0000000a74607223 */ /* 0x180fe20000010887 */
[----:B------:R-:W-:Y:S01]  /*1bac0*/  FMNMX.FTZ R13, R101, R13, !PT ;  /* 0x0000000d650d7209 */ /* 0x000fe20007810000 */
[-CC-:B------:R-:W-:Y:S01]  /*1bad0*/  FFMA.FTZ R99, R120, R10.reuse, -R135.reuse ;  /* 0x0000000a78637223 */ /* 0x180fe20000010887 */
[-CC-:B------:R-:W-:Y:S01]  /*1bae0*/  FFMA.FTZ R100, R124, R10.reuse, -R135.reuse ;  /* 0x0000000a7c647223 */ /* 0x180fe20000010887 */
[----:B------:R-:W-:Y:S01]  /*1baf0*/  FFMA.FTZ R128, R128, R10, -R135 ;  /* 0x0000000a80807223 */ /* 0x000fe20000010887 */
[----:B------:R-:W-:-:S02]  /*1bb00*/  FMNMX.FTZ R13, R102, R13, !PT ;  /* 0x0000000d660d7209 */ /* 0x000fc40007810000 */
[----:B------:R-:W2:Y:S02]  /*1bb10*/  MUFU.EX2 R158, R158 ;  /* 0x0000009e009e7308 */ /* 0x000ea40000000800 */
[----:B------:R-:W-:-:S04]  /*1bb20*/  FMNMX.FTZ R13, R105, R13, !PT ;  /* 0x0000000d690d7209 */ /* 0x000fc80007810000 */
[----:B------:R-:W-:Y:S02]  /*1bb30*/  FMNMX.FTZ R13, R106, R13, !PT ;  /* 0x0000000d6a0d7209 */ /* 0x000fe40007810000 */
[----:B------:R-:W-:Y:S02]  /*1bb40*/  MUFU.EX2 R152, R152 ;  /* 0x0000009800987308 */ /* 0x000fe40000000800 */
        /* <DEDUP_REMOVED lines=18> */
[----:B------:R-:W-:-:S05]  /*1bc70*/  FMNMX.FTZ R7, R132, R7, !PT ;  /* 0x0000000784077209 */ /* 0x000fca0007810000 */
[----:B------:R-:W3:Y:S01]  /*1bc80*/  SHFL.BFLY PT, R13, R7, 0x2, 0x1f ;  /* 0x0c401f00070d7f89 */ /* 0x000ee200000e0000 */
[----:B------:R-:W-:Y:S08]  /*1bc90*/  MUFU.EX2 R144, R144 ;  /* 0x0000009000907308 */ /* 0x000ff00000000800 */
[----:B------:R-:W-:Y:S08]  /*1bca0*/  MUFU.EX2 R91, R91 ;  /* 0x0000005b005b7308 */ /* 0x000ff00000000800 */
[----:B------:R-:W-:Y:S01]  /*1bcb0*/  MUFU.EX2 R146, R146 ;  /* 0x0000009200927308 */ /* 0x000fe20000000800 */
[----:B---3--:R-:W-:-:S07]  /*1bcc0*/  FMNMX.FTZ R4, R7, R13, !PT ;  /* 0x0000000d07047209 */ /* 0x008fce0007810000 */
[----:B------:R-:W-:Y:S01]  /*1bcd0*/  MUFU.EX2 R95, R95 ;  /* 0x0000005f005f7308 */ /* 0x000fe20000000800 */
[-CC-:B------:R-:W-:Y:S01]  /*1bce0*/  FFMA.FTZ R13, R121, R10.reuse, -R135.reuse ;  /* 0x0000000a790d7223 */ /* 0x180fe20000010887 */
[----:B------:R-:W3:Y:S06]  /*1bcf0*/  SHFL.BFLY PT, R7, R4, 0x1, 0x1f ;  /* 0x0c201f0004077f89 */ /* 0x000eec00000e0000 */
[----:B------:R-:W-:Y:S01]  /*1bd00*/  MUFU.EX2 R96, R96 ;  /* 0x0000006000607308 */ /* 0x000fe20000000800 */
[----:B------:R-:W-:Y:S02]  /*1bd10*/  WARPGROUP.DEPBAR.LE gsb0, 0x0 ;  /* 0x00008000000079c5 */ /* 0x000fe40000010000 */
[----:B------:R-:W-:Y:S01]  /*1bd20*/  WARPGROUP.ARRIVE ;  /* 0x00000000000079c5 */ /* 0x000fe20000000000 */
[-CC-:B------:R-:W-:Y:S01]  /*1bd30*/  FFMA.FTZ R141, R92, R10.reuse, -R135.reuse ;  /* 0x0000000a5c8d7223 */ /* 0x180fe20000010887 */
[-CC-:B------:R-:W-:Y:S01]  /*1bd40*/  FFMA.FTZ R92, R104, R10.reuse, -R135.reuse ;  /* 0x0000000a685c7223 */ /* 0x180fe20000010887 */
[-CC-:B------:R-:W-:Y:S01]  /*1bd50*/  FFMA.FTZ R140, R113, R10.reuse, -R135.reuse ;  /* 0x0000000a718c7223 */ /* 0x180fe20000010887 */
[-CC-:B------:R-:W-:Y:S01]  /*1bd60*/  FFMA.FTZ R142, R117, R10.reuse, -R135.reuse ;  /* 0x0000000a758e7223 */ /* 0x180fe20000010887 */
[----:B------:R-:W-:Y:S01]  /*1bd70*/  MUFU.EX2 R99, R99 ;  /* 0x0000006300637308 */ /* 0x000fe20000000800 */
[----:B------:R-:W-:-:S07]  /*1bd80*/  FFMA.FTZ R104, R125, R10, -R135 ;  /* 0x0000000a7d687223 */ /* 0x000fce0000010887 */
[----:B------:R-:W-:Y:S01]  /*1bd90*/  MUFU.EX2 R141, R141 ;  /* 0x0000008d008d7308 */ /* 0x000fe20000000800 */
[----:B---3--:R-:W-:-:S05]  /*1bda0*/  FMNMX.FTZ R4, R4, R7, !PT ;  /* 0x0000000704047209 */ /* 0x008fca0007810000 */
[CC--:B------:R-:W-:Y:S01]  /*1bdb0*/  FMUL.FTZ R107, R4.reuse, R10.reuse ;  /* 0x0000000a046b7220 */ /* 0x0c0fe20000410000 */
[----:B------:R-:W-:Y:S01]  /*1bdc0*/  FADD.FTZ R7, -R4, R12 ;  /* 0x0000000c04077221 */ /* 0x000fe20000010100 */
[----:B------:R-:W-:Y:S02]  /*1bdd0*/  MUFU.EX2 R92, R92 ;  /* 0x0000005c005c7308 */ /* 0x000fe40000000800 */
[-CC-:B------:R-:W-:Y:S01]  /*1bde0*/  FFMA.FTZ R157, R9, R10.reuse, -R107.reuse ;  /* 0x0000000a099d7223 */ /* 0x180fe2000001086b */
[----:B------:R-:W-:Y:S02]  /*1bdf0*/  IMAD.MOV.U32 R9, RZ, RZ, 0x40000040 ;  /* 0x40000040ff097424 */ /* 0x000fe400078e00ff */
[-C--:B------:R-:W-:Y:S01]  /*1be00*/  FMUL.FTZ R7, R7, R10.reuse ;  /* 0x0000000a07077220 */ /* 0x080fe20000410000 */
[-CC-:B------:R-:W-:Y:S01]  /*1be10*/  FFMA.FTZ R89, R89, R10.reuse, -R107.reuse ;  /* 0x0000000a59597223 */ /* 0x180fe2000001086b */
[-CC-:B------:R-:W-:Y:S01]  /*1be20*/  FFMA.FTZ R159, R90, R10.reuse, -R107.reuse ;  /* 0x0000000a5a9f7223 */ /* 0x180fe2000001086b */
[-CC-:B------:R-:W-:Y:S01]  /*1be30*/  FFMA.FTZ R90, R93, R10.reuse, -R107.reuse ;  /* 0x0000000a5d5a7223 */ /* 0x180fe2000001086b */
[----:B------:R-:W-:Y:S01]  /*1be40*/  R2UR UR7, R9 ;  /* 0x00000000090772ca */ /* 0x000fe200000e0000 */
[----:B------:R-:W-:Y:S01]  /*1be50*/  MUFU.EX2 R157, R157 ;  /* 0x0000009d009d7308 */ /* 0x000fe20000000800 */
[-CC-:B------:R-:W-:Y:S01]  /*1be60*/  FFMA.FTZ R153, R94, R10.reuse, -R107.reuse ;  /* 0x0000000a5e997223 */ /* 0x180fe2000001086b */
[-CC-:B------:R-:W-:Y:S01]  /*1be70*/  FFMA.FTZ R93, R97, R10.reuse, -R107.reuse ;  /* 0x0000000a615d7223 */ /* 0x180fe2000001086b */
[-CC-:B------:R-:W-:Y:S01]  /*1be80*/  FFMA.FTZ R149, R102, R10.reuse, -R107.reuse ;  /* 0x0000000a66957223 */ /* 0x180fe2000001086b */
[----:B0-----:R-:W-:Y:S01]  /*1be90*/  FFMA.FTZ R102, R88, R3, R156 ;  /* 0x0000000358667223 */ /* 0x001fe2000001009c */
[-CC-:B------:R-:W-:Y:S01]  /*1bea0*/  FFMA.FTZ R155, R98, R10.reuse, -R107.reuse ;  /* 0x0000000a629b7223 */ /* 0x180fe2000001086b */
[-CC-:B------:R-:W-:Y:S01]  /*1beb0*/  FFMA.FTZ R94, R101, R10.reuse, -R107.reuse ;  /* 0x0000000a655e7223 */ /* 0x180fe2000001086b */
[----:B------:R-:W-:Y:S01]  /*1bec0*/  @!P1 PRMT R9, RZ, 0x654, R8 ;  /* 0x00000654ff099816 */ /* 0x000fe20000000008 */
[----:B------:R-:W0:Y:S01]  /*1bed0*/  MUFU.EX2 R7, R7 ;  /* 0x0000000700077308 */ /* 0x000e220000000800 */
[----:B-1----:R-:W-:Y:S01]  /*1bee0*/  FADD.FTZ R3, R133, R102 ;  /* 0x0000006685037221 */ /* 0x002fe20000010000 */
[-CC-:B------:R-:W-:Y:S01]  /*1bef0*/  FFMA.FTZ R97, R105, R10.reuse, -R107.reuse ;  /* 0x0000000a69617223 */ /* 0x180fe2000001086b */
[-C--:B------:R-:W-:Y:S01]  /*1bf00*/  FFMA.FTZ R151, R106, R10.reuse, -R107 ;  /* 0x0000000a6a977223 */ /* 0x080fe2000001086b */
[----:B------:R-:W-:Y:S01]  /*1bf10*/  HGMMA.64x128x16.F32.BF16 R24, R136, gdesc[UR4].tnspB, R24, gsb0 ;  /* 0x41e0000488187df0 */ /* 0x000fe20008001818 */
[----:B--2---:R-:W-:Y:S01]  /*1bf20*/  FADD.FTZ R102, R158, R3 ;  /* 0x000000039e667221 */ /* 0x004fe20000010000 */
        /* <DEDUP_REMOVED lines=9> */
[----:B------:R-:W-:Y:S01]  /*1bfc0*/  FFMA.FTZ R131, R131, R10, -R107 ;  /* 0x0000000a83837223 */ /* 0x000fe2000001086b */
[----:B------:R-:W2:Y:S01]  /*1bfd0*/  MUFU.EX2 R159, R159 ;  /* 0x0000009f009f7308 */ /* 0x000ea20000000800 */
[----:B0-----:R-:W-:Y:S01]  /*1bfe0*/  FFMA.FTZ R0, R7, R0, R157 ;  /* 0x0000000007007223 */ /* 0x001fe2000001009d */
[----:B------:R-:W-:-:S02]  /*1bff0*/  F2FP.BF16.F32.PACK_AB R158, R141, R158 ;  /* 0x0000009e8d9e723e */ /* 0x000fc400000010ff */
[----:B------:R-:W-:-:S04]  /*1c000*/  F2FP.BF16.F32.PACK_AB R156, R133, R156 ;  /* 0x0000009c859c723e */ /* 0x000fc800000010ff */
[----:B------:R-:W0:Y:S01]  /*1c010*/  MUFU.EX2 R90, R90 ;  /* 0x0000005a005a7308 */ /* 0x000e220000000800 */
[C---:B-1----:R-:W-:Y:S01]  /*1c020*/  FADD.FTZ R0, R89.reuse, R0 ;  /* 0x0000000059007221 */ /* 0x042fe20000010000 */
[----:B------:R-:W-:-:S06]  /*1c030*/  F2FP.BF16.F32.PACK_AB R157, R89, R157 ;  /* 0x0000009d599d723e */ /* 0x000fcc00000010ff */
[----:B------:R-:W1:Y:S01]  /*1c040*/  MUFU.EX2 R153, R153 ;  /* 0x0000009900997308 */ /* 0x000e620000000800 */
[----:B--2---:R-:W-:-:S07]  /*1c050*/  FADD.FTZ R3, R159, R0 ;  /* 0x000000009f037221 */ /* 0x004fce0000010000 */
[----:B------:R-:W2:Y:S01]  /*1c060*/  MUFU.EX2 R93, R93 ;  /* 0x0000005d005d7308 */ /* 0x000ea20000000800 */
[----:B0-----:R-:W-:-:S07]  /*1c070*/  F2FP.BF16.F32.PACK_AB R159, R90, R159 ;  /* 0x0000009f5a9f723e */ /* 0x001fce00000010ff */
[----:B------:R-:W0:Y:S08]  /*1c080*/  MUFU.EX2 R155, R155 ;  /* 0x0000009b009b7308 */ /* 0x000e300000000800 */
[----:B------:R-:W3:Y:S08]  /*1c090*/  MUFU.EX2 R94, R94 ;  /* 0x0000005e005e7308 */ /* 0x000ef00000000800 */
[----:B------:R-:W4:Y:S08]  /*1c0a0*/  MUFU.EX2 R149, R149 ;  /* 0x0000009500957308 */ /* 0x000f300000000800 */
[----:B------:R-:W5:Y:S08]  /*1c0b0*/  MUFU.EX2 R97, R97 ;  /* 0x0000006100617308 */ /* 0x000f700000000800 */
[----:B------:R-:W5:Y:S08]  /*1c0c0*/  MUFU.EX2 R151, R151 ;  /* 0x0000009700977308 */ /* 0x000f700000000800 */
[----:B------:R-:W5:Y:S08]  /*1c0d0*/  MUFU.EX2 R98, R98 ;  /* 0x0000006200627308 */ /* 0x000f700000000800 */
        /* <DEDUP_REMOVED lines=8> */
[----:B------:R1:W-:Y:S05]  /*1c160*/  @!P1 SYNCS.ARRIVE.TRANS64.RED.A1T0 RZ, [R9+URZ], RZ ;  /* 0x000000ff09ff99a7 */ /* 0x0003ea000810043f */
[----:B------:R-:W-:Y:S01]  /*1c170*/  MUFU.EX2 R13, R13 ;  /* 0x0000000d000d7308 */ /* 0x000fe20000000800 */
[----:B-1----:R-:W-:Y:S01]  /*1c180*/  FADD.FTZ R9, R141, R102 ;  /* 0x000000668d097221 */ /* 0x002fe20000010000 */
[----:B------:R1:W-:Y:S03]  /*1c190*/  @!P1 SYNCS.ARRIVE.TRANS64.RED.A1T0 RZ, [R20+URZ], RZ ;  /* 0x000000ff14ff99a7 */ /* 0x0003e6000810043f */
[----:B------:R-:W-:Y:S01]  /*1c1a0*/  FADD.FTZ R15, R152, R9 ;  /* 0x00000009980f7221 */ /* 0x000fe20000010000 */
[----:B------:R-:W-:-:S02]  /*1c1b0*/  FFMA.FTZ R9, R123, R10, -R107 ;  /* 0x0000000a7b097223 */ /* 0x000fc4000001086b */
[----:B------:R-:W-:Y:S01]  /*1c1c0*/  MUFU.EX2 R129, R129 ;  /* 0x0000008100817308 */ /* 0x000fe20000000800 */
[C---:B------:R-:W-:Y:S01]  /*1c1d0*/  F2FP.BF16.F32.PACK_AB R152, R134.reuse, R152 ;  /* 0x000000988698723e */ /* 0x040fe200000010ff */
[----:B------:R-:W-:Y:S01]  /*1c1e0*/  FADD.FTZ R15, R134, R15 ;  /* 0x0000000f860f7221 */ /* 0x000fe20000010000 */
[----:B-1----:R-:W-:Y:S01]  /*1c1f0*/  FADD.FTZ R20, R90, R3 ;  /* 0x000000035a147221 */ /* 0x002fe20000010000 */
[-C--:B------:R-:W-:Y:S02]  /*1c200*/  FFMA.FTZ R3, R122, R10.reuse, -R107 ;  /* 0x0000000a7a037223 */ /* 0x080fe4000001086b */
[----:B------:R-:W-:Y:S01]  /*1c210*/  FADD.FTZ R102, R154, R15 ;  /* 0x0000000f9a667221 */ /* 0x000fe20000010000 */
[----:B------:R-:W-:Y:S01]  /*1c220*/  FADD.FTZ R20, R153, R20 ;  /* 0x0000001499147221 */ /* 0x000fe20000010000 */
[----:B--2---:R-:W-:Y:S01]  /*1c230*/  F2FP.BF16.F32.PACK_AB R153, R93, R153 ;  /* 0x000000995d99723e */ /* 0x004fe200000010ff */
[----:B------:R-:W-:Y:S01]  /*1c240*/  MUFU.EX2 R9, R9 ;  /* 0x0000000900097308 */ /* 0x000fe20000000800 */
[----:B------:R-:W-:Y:S01]  /*1c250*/  FADD.FTZ R105, R21, R102 ;  /* 0x0000006615697221 */ /* 0x000fe20000010000 */
[----:B------:R-:W-:Y:S01]  /*1c260*/  FADD.FTZ R20, R93, R20 ;  /* 0x000000145d147221 */ /* 0x000fe20000010000 */
[----:B------:R-:W-:Y:S01]  /*1c270*/  FFMA.FTZ R15, R127, R10, -R107 ;  /* 0x0000000a7f0f7223 */ /* 0x000fe2000001086b */
[----:B------:R-:W-:Y:S01]  /*1c280*/  F2FP.BF16.F32.PACK_AB R154, R21, R154 ;  /* 0x0000009a159a723e */ /* 0x000fe200000010ff */
[----:B------:R-:W-:Y:S01]  /*1c290*/  FADD.FTZ R105, R148, R105 ;  /* 0x0000006994697221 */ /* 0x000fe20000010000 */
[----:B0-----:R-:W-:Y:S01]  /*1c2a0*/  FADD.FTZ R101, R155, R20 ;  /* 0x000000149b657221 */ /* 0x001fe20000010000 */
[----:B------:R-:W-:Y:S01]  /*1c2b0*/  FFMA.FTZ R107, R132, R10, -R107 ;  /* 0x0000000a846b7223 */ /* 0x000fe2000001086b */
[----:B------:R-:W0:Y:S01]  /*1c2c0*/  MUFU.EX2 R3, R3 ;  /* 0x0000000300037308 */ /* 0x000e220000000800 */
[----:B------:R-:W-:Y:S01]  /*1c2d0*/  FADD.FTZ R105, R92, R105 ;  /* 0x000000695c697221 */ /* 0x000fe20000010000 */
[C---:B---3--:R-:W-:Y:S01]  /*1c2e0*/  FADD.FTZ R20, R94.reuse, R101 ;  /* 0x000000655e147221 */ /* 0x048fe20000010000 */
[----:B------:R-:W-:-:S02]  /*1c2f0*/  F2FP.BF16.F32.PACK_AB R155, R94, R155 ;  /* 0x0000009b5e9b723e */ /* 0x000fc400000010ff */
[----:B------:R-:W-:Y:S01]  /*1c300*/  FADD.FTZ R102, R150, R105 ;  /* 0x0000006996667221 */ /* 0x000fe20000010000 */
[----:B----4-:R-:W-:Y:S01]  /*1c310*/  FADD.FTZ R20, R149, R20 ;  /* 0x0000001495147221 */ /* 0x010fe20000010000 */
[----:B------:R-:W-:Y:S01]  /*1c320*/  F2FP.BF16.F32.PACK_AB R148, R92, R148 ;  /* 0x000000945c94723e */ /* 0x000fe200000010ff */
[----:B------:R-:W-:Y:S01]  /*1c330*/  MUFU.EX2 R15, R15 ;  /* 0x0000000f000f7308 */ /* 0x000fe20000000800 */
[----:B------:R-:W-:Y:S01]  /*1c340*/  FADD.FTZ R101, R103, R102 ;  /* 0x0000006667657221 */ /* 0x000fe20000010000 */
[C---:B-----5:R-:W-:Y:S01]  /*1c350*/  FADD.FTZ R20, R97.reuse, R20 ;  /* 0x0000001461147221 */ /* 0x060fe20000010000 */
[----:B------:R-:W-:Y:S02]  /*1c360*/  F2FP.BF16.F32.PACK_AB R149, R97, R149 ;  /* 0x000000956195723e */ /* 0x000fe400000010ff */
[----:B------:R-:W-:Y:S01]  /*1c370*/  FADD.FTZ R90, R144, R101 ;  /* 0x00000065905a7221 */ /* 0x000fe20000010000 */
[----:B------:R-:W-:Y:S01]  /*1c380*/  FADD.FTZ R89, R151, R20 ;  /* 0x0000001497597221 */ /* 0x000fe20000010000 */
[----:B------:R-:W-:Y:S01]  /*1c390*/  F2FP.BF16.F32.PACK_AB R150, R103, R150 ;  /* 0x000000966796723e */ /* 0x000fe200000010ff */
[----:B------:R-:W1:Y:S01]  /*1c3a0*/  MUFU.EX2 R100, R100 ;  /* 0x0000006400647308 */ /* 0x000e620000000800 */
[----:B------:R-:W-:Y:S01]  /*1c3b0*/  FADD.FTZ R93, R91, R90 ;  /* 0x0000005a5b5d7221 */ /* 0x000fe20000010000 */
[----:B------:R-:W-:Y:S01]  /*1c3c0*/  FADD.FTZ R20, R98, R89 ;  /* 0x0000005962147221 */ /* 0x000fe20000010000 */
[----:B0-----:R-:W-:-:S02]  /*1c3d0*/  F2FP.BF16.F32.PACK_AB R141, R9, R3 ;  /* 0x00000003098d723e */ /* 0x001fc400000010ff */
[----:B------:R-:W-:Y:S01]  /*1c3e0*/  FADD.FTZ R90, R146, R93 ;  /* 0x0000005d925a7221 */ /* 0x000fe20000010000 */
[----:B------:R-:W-:Y:S01]  /*1c3f0*/  FADD.FTZ R89, R145, R20 ;  /* 0x0000001491597221 */ /* 0x000fe20000010000 */
[----:B------:R-:W-:Y:S01]  /*1c400*/  F2FP.BF16.F32.PACK_AB R145, R8, R145 ;  /* 0x000000910891723e */ /* 0x000fe200000010ff */
[----:B------:R-:W-:Y:S01]  /*1c410*/  MUFU.EX2 R130, R130 ;  /* 0x0000008200827308 */ /* 0x000fe20000000800 */
[----:B------:R-:W-:Y:S01]  /*1c420*/  F2FP.BF16.F32.PACK_AB R151, R98, R151 ;  /* 0x000000976297723e */ /* 0x000fe200000010ff */
[----:B------:R-:W-:Y:S01]  /*1c430*/  FADD.FTZ R20, R8, R89 ;  /* 0x0000005908147221 */ /* 0x000fe20000010000 */
[----:B------:R-:W-:Y:S01]  /*1c440*/  FADD.FTZ R89, R95, R90 ;  /* 0x0000005a5f597221 */ /* 0x000fe20000010000 */
[----:B------:R-:W-:Y:S01]  /*1c450*/  VIADD R8, R14, 0xffffffff ;  /* 0xffffffff0e087836 */ /* 0x000fe20000000000 */
[----:B------:R-:W-:Y:S01]  /*1c460*/  F2FP.BF16.F32.PACK_AB R144, R91, R144 ;  /* 0x000000905b90723e */ /* 0x000fe200000010ff */
[----:B------:R-:W-:Y:S01]  /*1c470*/  FADD.FTZ R21, R147, R20 ;  /* 0x0000001493157221 */ /* 0x000fe20000010000 */
[----:B------:R-:W-:Y:S01]  /*1c480*/  FADD.FTZ R89, R140, R89 ;  /* 0x000000598c597221 */ /* 0x000fe20000010000 */
[----:B------:R-:W0:Y:S01]  /*1c490*/  MUFU.EX2 R104, R104 ;  /* 0x0000006800687308 */ /* 0x000e220000000800 */
[C---:B------:R-:W-:Y:S01]  /*1c4a0*/  F2FP.BF16.F32.PACK_AB R147, R0.reuse, R147 ;  /* 0x000000930093723e */ /* 0x040fe200000010ff */
[----:B------:R-:W-:Y:S01]  /*1c4b0*/  FADD.FTZ R20, R0, R21 ;  /* 0x0000001500147221 */ /* 0x000fe20000010000 */
[----:B------:R-:W-:Y:S01]  /*1c4c0*/  FADD.FTZ R89, R96, R89 ;  /* 0x0000005960597221 */ /* 0x000fe20000010000 */
[----:B-1----:R-:W-:Y:S01]  /*1c4d0*/  F2FP.BF16.F32.PACK_AB R136, R100, R13 ;  /* 0x0000000d6488723e */ /* 0x002fe200000010ff */
[----:B------:R-:W-:-:S02]  /*1c4e0*/  IMAD.MOV.U32 R14, RZ, RZ, R8 ;  /* 0x000000ffff0e7224 */ /* 0x000fc400078e0008 */
[----:B------:R-:W-:Y:S01]  /*1c4f0*/  FADD.FTZ R20, R3, R20 ;  /* 0x0000001403147221 */ /* 0x000fe20000010000 */
[----:B------:R-:W-:Y:S01]  /*1c500*/  FADD.FTZ R90, R142, R89 ;  /* 0x000000598e5a7221 */ /* 0x000fe20000010000 */
[----:B------:R-:W1:Y:S01]  /*1c510*/  MUFU.EX2 R131, R131 ;  /* 0x0000008300837308 */ /* 0x000e620000000800 */
[----:B------:R-:W-:Y:S01]  /*1c520*/  F2FP.BF16.F32.PACK_AB R146, R95, R146 ;  /* 0x000000925f92723e */ /* 0x000fe200000010ff */
[----:B------:R-:W-:Y:S01]  /*1c530*/  FADD.FTZ R20, R9, R20 ;  /* 0x0000001409147221 */ /* 0x000fe20000010000 */
[----:B------:R-:W-:Y:S01]  /*1c540*/  FADD.FTZ R90, R99, R90 ;  /* 0x0000005a635a7221 */ /* 0x000fe20000010000 */
[----:B------:R-:W-:Y:S02]  /*1c550*/  F2FP.BF16.F32.PACK_AB R140, R96, R140 ;  /* 0x0000008c608c723e */ /* 0x000fe400000010ff */
[----:B------:R-:W-:Y:S01]  /*1c560*/  FADD.FTZ R20, R143, R20 ;  /* 0x000000148f147221 */ /* 0x000fe20000010000 */
[----:B------:R-:W-:Y:S01]  /*1c570*/  FADD.FTZ R21, R13, R90 ;  /* 0x0000005a0d157221 */ /* 0x000fe20000010000 */
[----:B------:R-:W2:Y:S01]  /*1c580*/  MUFU.EX2 R12, R128 ;  /* 0x00000080000c7308 */ /* 0x000ea20000000800 */
[----:B------:R-:W-:Y:S01]  /*1c590*/  F2FP.BF16.F32.PACK_AB R142, R99, R142 ;  /* 0x0000008e638e723e */ /* 0x000fe200000010ff */
[C---:B------:R-:W-:Y:S01]  /*1c5a0*/  FADD.FTZ R20, R15.reuse, R20 ;  /* 0x000000140f147221 */ /* 0x040fe20000010000 */
[----:B------:R-:W-:Y:S01]  /*1c5b0*/  FADD.FTZ R21, R100, R21 ;  /* 0x0000001564157221 */ /* 0x000fe20000010000 */
[----:B------:R-:W-:Y:S01]  /*1c5c0*/  F2FP.BF16.F32.PACK_AB R143, R15, R143 ;  /* 0x0000008f0f8f723e */ /* 0x000fe200000010ff */
[----:B------:R-:W-:-:S02]  /*1c5d0*/  IMAD.MOV.U32 R13, RZ, RZ, R5 ;  /* 0x000000ffff0d7224 */ /* 0x000fc400078e0005 */
[----:B------:R-:W-:Y:S01]  /*1c5e0*/  FADD.FTZ R3, R129, R20 ;  /* 0x0000001481037221 */ /* 0x000fe20000010000 */
[----:B0-----:R-:W-:Y:S01]  /*1c5f0*/  FADD.FTZ R21, R104, R21 ;  /* 0x0000001568157221 */ /* 0x001fe20000010000 */
[----:B------:R-:W0:Y:S01]  /*1c600*/  MUFU.EX2 R107, R107 ;  /* 0x0000006b006b7308 */ /* 0x000e220000000800 */
[C---:B------:R-:W-:Y:S01]  /*1c610*/  F2FP.BF16.F32.PACK_AB R137, R130.reuse, R129 ;  /* 0x000000818289723e */ /* 0x040fe200000010ff */
[----:B------:R-:W-:-:S04]  /*1c620*/  FADD.FTZ R0, R130, R3 ;  /* 0x0000000382007221 */ /* 0x000fc80000010000 */
[----:B-1----:R-:W-:Y:S01]  /*1c630*/  FADD.FTZ R0, R131, R0 ;  /* 0x0000000083007221 */ /* 0x002fe20000010000 */
[C---:B--2---:R-:W-:Y:S01]  /*1c640*/  FADD.FTZ R3, R12.reuse, R21 ;  /* 0x000000150c037221 */ /* 0x044fe20000010000 */
[----:B------:R-:W-:Y:S01]  /*1c650*/  F2FP.BF16.F32.PACK_AB R138, R12, R104 ;  /* 0x000000680c8a723e */ /* 0x000fe200000010ff */
[----:B------:R-:W-:Y:S02]  /*1c660*/  IMAD.MOV.U32 R12, RZ, RZ, R4 ;  /* 0x000000ffff0c7224 */ /* 0x000fe400078e0004 */
[C---:B0-----:R-:W-:Y:S01]  /*1c670*/  FADD.FTZ R0, R107.reuse, R0 ;  /* 0x000000006b007221 */ /* 0x041fe20000010000 */
[----:B------:R-:W-:Y:S01]  /*1c680*/  F2FP.BF16.F32.PACK_AB R139, R107, R131 ;  /* 0x000000836b8b723e */ /* 0x000fe200000010ff */
[----:B------:R-:W-:Y:S06]  /*1c690*/  @P2 BRA `(.L_x_1693) ;  /* 0xffffffd800d42947 */ /* 0x000fec000383ffff */
[----:B------:R-:W-:Y:S05]  /*1c6a0*/  BSYNC B1 ;  /* 0x0000000000017941 */ /* 0x000fea0003800000 */
.L_x_1682:
[----:B------:R-:W-:Y:S05]  /*1c6b0*/  BSYNC B0 ;  /* 0x0000000000007941 */ /* 0x000fea0003800000 */
.L_x_1681:
[----:B------:R-:W-:Y:S01]  /*1c6c0*/  ISETP.GE.AND P2, PT, R8, R180, PT ;  /* 0x000000b40800720c */ /* 0x000fe20003f46270 */
[----:B------:R-:W-:-:S12]  /*1c6d0*/  BSSY B0, `(.L_x_1694) ;  /* 0x0000381000007945 */ /* 0x000fd80003800000 */
[----:B------:R-:W-:Y:S05]  /*1c6e0*/  @!P2 BRA `(.L_x_1695) ;  /* 0x0000003400fca947 */ /* 0x000fea0003800000 */
[----:B------:R-:W-:Y:S02]  /*1c6f0*/  IMAD.MOV.U32 R9, RZ, RZ, R4 ;  /* 0x000000ffff097224 */ /* 0x000fe400078e0004 */
[----:B------:R-:W-:Y:S02]  /*1c700*/  IMAD.MOV.U32 R12, RZ, RZ, R5 ;  /* 0x000000ffff0c7224 */ /* 0x000fe400078e0005 */
[----:B------:R-:W-:Y:S02]  /*1c710*/  IMAD.MOV.U32 R205, RZ, RZ, R23 ;  /* 0x000000ffffcd7224 */ /* 0x000fe400078e0017 */
[----:B------:R-:W-:-:S07]  /*1c720*/  IMAD.MOV.U32 R207, RZ, RZ, R22 ;  /* 0x000000ffffcf7224 */ /* 0x000fce00078e0016 */
.L_x_1714:
        /* <DEDUP_REMOVED lines=8> */
.L_x_1696:
[----:B------:R-:W-:Y:S01]  /*1c7b0*/  IMAD R4, R22, 0x8, R2 ;  /* 0x0000000816047824 */ /* 0x000fe200078e0202 */
[----:B------:R-:W-:-:S04]  /*1c7c0*/  SHF.L.U32 R5, R23, 0x1f, RZ ;  /* 0x0000001f17057819 */ /* 0x000fc800000006ff */
[----:B------:R0:W1:Y:S01]  /*1c7d0*/  SYNCS.PHASECHK.TRANS64.TRYWAIT P2, [R4+URZ+0x2a830], R5 ;  /* 0x02a83005040075a7 */ /* 0x000062000804017f */
[----:B------:R-:W-:Y:S05]  /*1c7e0*/  @!P0 BRA `(.L_x_1697) ;  /* 0x0000000000048947 */ /* 0x000fea0003800000 */
[----:B------:R-:W-:Y:S01]  /*1c7f0*/  BPT.TRAP 0x1 ;  /* 0x000000040000795c */ /* 0x000fe20000300000 */
.L_x_1697:
[----:B------:R-:W-:Y:S01]  /*1c800*/  IMAD R90, R22, 0x900, R6 ;  /* 0x00000900165a7824 */ /* 0x000fe200078e0206 */
[----:B------:R-:W-:Y:S03]  /*1c810*/  BSSY B1, `(.L_x_1698) ;  /* 0x0000006000017945 */ /* 0x000fe60003800000 */
[C---:B------:R-:W-:Y:S02]  /*1c820*/  VIADD R10, R90.reuse, 0x2 ;  /* 0x000000025a0a7836 */ /* 0x040fe40000000000 */
[----:B------:R-:W-:Y:S01]  /*1c830*/  VIADD R14, R90, 0x4 ;  /* 0x000000045a0e7836 */ /* 0x000fe20000000000 */
[----:B-1----:R-:W-:Y:S06]  /*1c840*/  @P2 BRA `(.L_x_1699) ;  /* 0x0000000000082947 */ /* 0x002fec0003800000 */
[----:B------:R-:W1:Y:S02]  /*1c850*/  SYNCS.PHASECHK.TRANS64.TRYWAIT P2, [R4+URZ+0x2a830], R5 ;  /* 0x02a83005040075a7 */ /* 0x000e64000804017f */
[----:B-1----:R-:W-:Y:S05]  /*1c860*/  @!P2 BRA `(.L_x_1700) ;  /* 0x0000010c0050a947 */ /* 0x002fea0003800000 */
.L_x_1699:
[----:B------:R-:W-:Y:S05]  /*1c870*/  BSYNC B1 ;  /* 0x0000000000017941 */ /* 0x000fea0003800000 */
.L_x_1698:
        /* <DEDUP_REMOVED lines=62> */
[C---:B------:R-:W-:Y:S02]  /*1cc60*/  VIADD R20, R90.reuse, 0x602 ;  /* 0x000006025a147836 */ /* 0x040fe40000000000 */
[C---:B------:R-:W-:Y:S02]  /*1cc70*/  VIADD R88, R90.reuse, 0x604 ;  /* 0x000006045a587836 */ /* 0x040fe40000000000 */
[----:B------:R-:W-:Y:S02]  /*1cc80*/  VIADD R90, R90, 0x606 ;  /* 0x000006065a5a7836 */ /* 0x000fe40000000000 */
[----:B------:R-:W-:Y:S02]  /*1cc90*/  IMAD.MOV.U32 R89, RZ, RZ, 0x40000040 ;  /* 0x40000040ff597424 */ /* 0x000fe400078e00ff */
[----:B------:R-:W-:Y:S01]  /*1cca0*/  IMAD.MOV.U32 R91, RZ, RZ, 0x40000040 ;  /* 0x40000040ff5b7424 */ /* 0x000fe200078e00ff */
[----:B------:R-:W-:Y:S01]  /*1ccb0*/  R2UR UR42, R88 ;  /* 0x00000000582a72ca */ /* 0x000fe200000e0000 */
[----:B------:R-:W-:Y:S01]  /*1ccc0*/  IMAD.MOV.U32 R15, RZ, RZ, 0x40000040 ;  /* 0x40000040ff0f7424 */ /* 0x000fe200078e00ff */
[----:B------:R-:W-:Y:S01]  /*1ccd0*/  R2UR UR43, R89 ;  /* 0x00000000592b72ca */ /* 0x000fe200000e0000 */
[----:B------:R-:W-:Y:S01]  /*1cce0*/  IMAD.MOV.U32 R21, RZ, RZ, 0x40000040 ;  /* 0x40000040ff157424 */ /* 0x000fe200078e00ff */
[----:B------:R-:W-:-:S02]  /*1ccf0*/  R2UR UR38, R90 ;  /* 0x000000005a2672ca */ /* 0x000fc400000e0000 */
[----:B------:R-:W-:Y:S02]  /*1cd00*/  R2UR UR39, R91 ;  /* 0x000000005b2772ca */ /* 0x000fe400000e0000 */
[----:B------:R-:W-:Y:S01]  /*1cd10*/  WARPGROUP.ARRIVE ;  /* 0x00000000000079c5 */ /* 0x000fe20000000000 */
[C---:B------:R-:W-:Y:S02]  /*1cd20*/  R2UR UR35, R15.reuse ;  /* 0x000000000f2372ca */ /* 0x040fe400000e0000 */
[----:B------:R-:W-:-:S03]  /*1cd30*/  R2UR UR23, R15 ;  /* 0x000000000f1772ca */ /* 0x000fc600000e0000 */
[----:B------:R-:W-:Y:S03]  /*1cd40*/  HGMMA.64x96x16.F32.BF16 R88, gdesc[UR52], RZ, !UPT, gsb0 ;  /* 0x01600000345879f0 */ /* 0x000fe6000c0018ff */
[----:B------:R-:W-:Y:S02]  /*1cd50*/  WARPGROUP.DEPBAR.LE gsb0, 0x0 ;  /* 0x00008000000079c5 */ /* 0x000fe40000010000 */
[----:B------:R-:W-:-:S06]  /*1cd60*/  WARPGROUP.ARRIVE ;  /* 0x00000000000079c5 */ /* 0x000fcc0000000000 */
[----:B------:R-:W-:Y:S03]  /*1cd70*/  HGMMA.64x96x16.F32.BF16 R88, gdesc[UR48], R88, gsb0 ;  /* 0x01600000305879f0 */ /* 0x000fe60008001858 */
[----:B------:R-:W-:Y:S02]  /*1cd80*/  WARPGROUP.DEPBAR.LE gsb0, 0x0 ;  /* 0x00008000000079c5 */ /* 0x000fe40000010000 */
[----:B------:R-:W-:Y:S01]  /*1cd90*/  WARPGROUP.ARRIVE ;  /* 0x00000000000079c5 */ /* 0x000fe20000000000 */
[----:B-----5:R-:W-:Y:S02]  /*1cda0*/  R2UR UR32, R10 ;  /* 0x000000000a2072ca */ /* 0x020fe400000e0000 */
[----:B------:R-:W-:-:S13]  /*1cdb0*/  R2UR UR33, R11 ;  /* 0x000000000b2172ca */ /* 0x000fda00000e0000 */
        /* <DEDUP_REMOVED lines=45> */
[----:B------:R-:W-:Y:S01]  /*1d090*/  HGMMA.64x96x16.F32.BF16 R88, gdesc[UR36], R88, gsb0 ;  /* 0x01600000245879f0 */ /* 0x000fe20008001858 */
        /* <DEDUP_REMOVED lines=33> */
[----:B------:R-:W-:Y:S05]  /*1d2b0*/  @!P0 BRA `(.L_x_1701) ;  /* 0x0000000000048947 */ /* 0x000fea0003800000 */
[----:B------:R-:W-:Y:S01]  /*1d2c0*/  BPT.TRAP 0x1 ;  /* 0x000000040000795c */ /* 0x000fe20000300000 */
.L_x_1701:
[----:B------:R-:W-:Y:S01]  /*1d2d0*/  SHF.L.U32 R4, R205, 0x1f, RZ ;  /* 0x0000001fcd047819 */ /* 0x000fe200000006ff */
[----:B------:R-:W-:-:S04]  /*1d2e0*/  IMAD R14, R207, 0x8, R2 ;  /* 0x00000008cf0e7824 */ /* 0x000fc800078e0202 */
[----:B------:R0:W1:Y:S01]  /*1d2f0*/  SYNCS.PHASECHK.TRANS64.TRYWAIT P2, [R14+URZ+0x2a850], R4 ;  /* 0x02a850040e0075a7 */ /* 0x000062000804017f */
[----:B------:R-:W-:Y:S05]  /*1d300*/  @!P0 BRA `(.L_x_1702) ;  /* 0x0000000000048947 */ /* 0x000fea0003800000 */
[----:B------:R-:W-:Y:S01]  /*1d310*/  BPT.TRAP 0x1 ;  /* 0x000000040000795c */ /* 0x000fe20000300000 */
.L_x_1702:
[----:B------:R-:W-:Y:S04]  /*1d320*/  BSSY B1, `(.L_x_1703) ;  /* 0x0000004000017945 */ /* 0x000fe80003800000 */
[----:B-1----:R-:W-:Y:S05]  /*1d330*/  @P2 BRA `(.L_x_1704) ;  /* 0x0000000000082947 */ /* 0x002fea0003800000 */
[----:B------:R-:W1:Y:S02]  /*1d340*/  SYNCS.PHASECHK.TRANS64.TRYWAIT P2, [R14+URZ+0x2a850], R4 ;  /* 0x02a850040e0075a7 */ /* 0x000e64000804017f */
[----:B-1----:R-:W-:Y:S05]  /*1d350*/  @!P2 BRA `(.L_x_1705) ;  /* 0x0000010000a8a947 */ /* 0x002fea0003800000 */
.L_x_1704:
[----:B------:R-:W-:Y:S05]  /*1d360*/  BSYNC B1 ;  /* 0x0000000000017941 */ /* 0x000fea0003800000 */
.L_x_1703:
[----:B01----:R-:W-:Y:S01]  /*1d370*/  VIADD R4, R2, 0x400 ;  /* 0x0000040002047836 */ /* 0x003fe20000000000 */
[----:B------:R-:W2:Y:S01]  /*1d380*/  LDL R7, [R1+0x38] ;  /* 0x0000380001077983 */ /* 0x000ea20000100800 */
[----:B------:R-:W-:Y:S01]  /*1d390*/  IMAD.MOV.U32 R5, RZ, RZ, 0x40000040 ;  /* 0x40000040ff057424 */ /* 0x000fe200078e00ff */
[----:B------:R-:W-:Y:S01]  /*1d3a0*/  WARPGROUP.ARRIVE ;  /* 0x00000000000079c5 */ /* 0x000fe20000000000 */
[----:B------:R-:W-:Y:S01]  /*1d3b0*/  IMAD.MOV.U32 R11, RZ, RZ, 0x40000040 ;  /* 0x40000040ff0b7424 */ /* 0x000fe200078e00ff */
[----:B------:R-:W-:Y:S01]  /*1d3c0*/  SHF.R.U32.HI R4, RZ, 0x4, R4 ;  /* 0x00000004ff047819 */ /* 0x000fe20000011604 */
[----:B------:R-:W-:Y:S01]  /*1d3d0*/  FMUL.FTZ R15, R91, UR58 ;  /* 0x0000003a5b0f7c20 */ /* 0x000fe20008410000 */
[----:B------:R-:W-:Y:S01]  /*1d3e0*/  R2UR UR7, R5 ;  /* 0x00000000050772ca */ /* 0x000fe200000e0000 */
[----:B------:R-:W-:Y:S01]  /*1d3f0*/  IMAD.MOV.U32 R5, RZ, RZ, 0x40000040 ;  /* 0x40000040ff057424 */ /* 0x000fe200078e00ff */
[----:B------:R-:W-:Y:S01]  /*1d400*/  LOP3.LUT R4, R4, 0x3fff, RZ, 0xc0, !PT ;  /* 0x00003fff04047812 */ /* 0x000fe200078ec0ff */
[----:B------:R-:W-:Y:S01]  /*1d410*/  FMUL.FTZ R91, R93, UR58 ;  /* 0x0000003a5d5b7c20 */ /* 0x000fe20008410000 */
[----:B------:R-:W-:Y:S01]  /*1d420*/  ISETP.NE.AND P2, PT, R211, 0x1, PT ;  /* 0x00000001d300780c */ /* 0x000fe20003f45270 */
[----:B------:R-:W-:Y:S01]  /*1d430*/  FMUL.FTZ R93, R99, UR58 ;  /* 0x0000003a635d7c20 */ /* 0x000fe20008410000 */
[----:B------:R-:W-:Y:S01]  /*1d440*/  LOP3.LUT R4, R4, 0x3000000, RZ, 0xfc, !PT ;  /* 0x0300000004047812 */ /* 0x000fe200078efcff */
[----:B------:R-:W-:Y:S01]  /*1d450*/  FMUL.FTZ R99, R107, UR58 ;  /* 0x0000003a6b637c20 */ /* 0x000fe20008410000 */
[----:B------:R-:W-:Y:S01]  /*1d460*/  FMUL.FTZ R107, R115, UR58 ;  /* 0x0000003a736b7c20 */ /* 0x000fe20008410000 */
[----:B------:R-:W-:Y:S01]  /*1d470*/  FMUL.FTZ R115, R121, UR58 ;  /* 0x0000003a79737c20 */ /* 0x000fe20008410000 */
[----:B------:R-:W-:Y:S01]  /*1d480*/  FMUL.FTZ R121, R125, UR58 ;  /* 0x0000003a7d797c20 */ /* 0x000fe20008410000 */
[----:B------:R-:W-:-:S02]  /*1d490*/  IMAD R4, R207, 0x600, R4 ;  /* 0x00000600cf047824 */ /* 0x000fc400078e0204 */
[----:B------:R-:W-:Y:S01]  /*1d4a0*/  FMUL.FTZ R125, R129, UR58 ;  /* 0x0000003a817d7c20 */ /* 0x000fe20008410000 */
[----:B------:R-:W-:Y:S02]  /*1d4b0*/  IMAD.IADD R129, R181, 0x1, R178 ;  /* 0x00000001b5817824 */ /* 0x000fe400078e02b2 */
        /* <DEDUP_REMOVED lines=23> */
[----:B------:R-:W-:Y:S01]  /*1d630*/  FMUL.FTZ R112, R119, UR58 ;  /* 0x0000003a77707c20 */ /* 0x000fe20008410000 */
[----:B------:R-:W-:Y:S01]  /*1d640*/  FMUL.FTZ R123, R131, UR58 ;  /* 0x0000003a837b7c20 */ /* 0x000fe20008410000 */
[----:B------:R-:W-:Y:S01]  /*1d650*/  FMUL.FTZ R119, R127, UR58 ;  /* 0x0000003a7f777c20 */ /* 0x000fe20008410000 */
[----:B------:R-:W-:Y:S01]  /*1d660*/  IMAD R131, R8, -0x60, RZ ;  /* 0xffffffa008837824 */ /* 0x000fe200078e02ff */
[----:B------:R-:W0:Y:S01]  /*1d670*/  MUFU.TANH R20, R20 ;  /* 0x0000001400147308 */ /* 0x000e220000002400 */
[----:B------:R-:W-:Y:S02]  /*1d680*/  ULDC UR5, c[0x0][0x9e0] ;  /* 0x0002780000057ab9 */ /* 0x000fe40000000800 */
[----:B------:R-:W-:-:S05]  /*1d690*/  IMAD.IADD R127, R131, 0x1, -R174 ;  /* 0x00000001837f7824 */ /* 0x000fca00078e0aae */
        /* <DEDUP_REMOVED lines=23> */
[----:B------:R-:W-:-:S03]  /*1d810*/  IMAD.MOV.U32 R11, RZ, RZ, 0x40000040 ;  /* 0x40000040ff0b7424 */ /* 0x000fc600078e00ff */
        /* <DEDUP_REMOVED lines=19> */
[----:B------:R-:W2:Y:S08]  /*1d950*/  MUFU.TANH R7, R7 ;  /* 0x0000000700077308 */ /* 0x000eb00000002400 */
[----:B------:R-:W0:Y:S08]  /*1d960*/  MUFU.TANH R90, R90 ;  /* 0x0000005a005a7308 */ /* 0x000e300000002400 */
[----:B------:R-:W0:Y:S01]  /*1d970*/  MUFU.TANH R92, R92 ;  /* 0x0000005c005c7308 */ /* 0x000e220000002400 */
[----:B------:R-:W-:-:S02]  /*1d980*/  WARPGROUP.DEPBAR.LE gsb0, 0x0 ;  /* 0x00008000000079c5 */ /* 0x000fc40000010000 */
[----:B------:R-:W-:-:S05]  /*1d990*/  WARPGROUP.ARRIVE ;  /* 0x00000000000079c5 */ /* 0x000fca0000000000 */
[----:B------:R-:W0:Y:S01]  /*1d9a0*/  MUFU.TANH R98, R98 ;  /* 0x0000006200627308 */ /* 0x000e220000002400 */
[----:B------:R-:W-:Y:S01]  /*1d9b0*/  HGMMA.64x128x16.F32.BF16 R24, R148, gdesc[UR4].tnspB, R24, gsb0 ;  /* 0x41e0000494187df0 */ /* 0x000fe20008001818 */
[----:B------:R-:W-:Y:S01]  /*1d9c0*/  R2UR UR6, R10 ;  /* 0x000000000a0672ca */ /* 0x000fe200000e0000 */
[C---:B------:R-:W-:Y:S01]  /*1d9d0*/  VIADD R10, R4.reuse, 0x200 ;  /* 0x00000200040a7836 */ /* 0x040fe20000000000 */
[----:B------:R-:W-:Y:S01]  /*1d9e0*/  R2UR UR7, R11 ;  /* 0x000000000b0772ca */ /* 0x000fe200000e0000 */
[----:B------:R-:W-:Y:S02]  /*1d9f0*/  IMAD.MOV.U32 R11, RZ, RZ, 0x40000040 ;  /* 0x40000040ff0b7424 */ /* 0x000fe400078e00ff */
[----:B------:R-:W-:Y:S01]  /*1da00*/  VIADD R4, R4, 0x280 ;  /* 0x0000028004047836 */ /* 0x000fe20000000000 */
        /* <DEDUP_REMOVED lines=40> */
[----:B-----5:R-:W-:Y:S01]  /*1dc90*/  @P2 SHF.R.U32.HI R129, RZ, R4, R5 ;  /* 0x00000004ff812219 */ /* 0x020fe20000011605 */
[----:B------:R-:W-:Y:S02]  /*1dca0*/  @!P1 IMAD R4, R13, 0x8, R2 ;  /* 0x000000080d049824 */ /* 0x000fe400078e0202 */
[----:B------:R-:W-:Y:S01]  /*1dcb0*/  FMUL.FTZ R13, R134, UR58 ;  /* 0x0000003a860d7c20 */ /* 0x000fe20008410000 */
[----:B------:R-:W-:Y:S01]  /*1dcc0*/  ISETP.GE.AND P2, PT, R210, 0x1, PT ;  /* 0x00000001d200780c */ /* 0x000fe20003f46270 */
[----:B------:R-:W-:-:S04]  /*1dcd0*/  @!P1 VIADD R4, R4, 0x2a840 ;  /* 0x0002a84004049836 */ /* 0x000fc80000000000 */
[----:B------:R-:W1:Y:S01]  /*1dce0*/  MUFU.TANH R13, R13 ;  /* 0x0000000d000d7308 */ /* 0x000e620000002400 */
[----:B------:R-:W-:Y:S01]  /*1dcf0*/  @!P1 PRMT R4, RZ, 0x654, R4 ;  /* 0x00000654ff049816 */ /* 0x000fe20000000004 */
[----:B------:R-:W-:Y:S02]  /*1dd00*/  WARPGROUP.DEPBAR.LE gsb0, 0x0 ;  /* 0x00008000000079c5 */ /* 0x000fe40000010000 */
[----:B------:R-:W-:-:S06]  /*1dd10*/  WARPGROUP.ARRIVE ;  /* 0x00000000000079c5 */ /* 0x000fcc0000000000 */
[----:B------:R-:W-:Y:S03]  /*1dd20*/  HGMMA.64x128x16.F32.BF16 R24, R136, gdesc[UR4].tnspB, R24, gsb0 ;  /* 0x41e0000488187df0 */ /* 0x000fe60008001818 */
[----:B------:R-:W-:Y:S02]  /*1dd30*/  WARPGROUP.DEPBAR.LE gsb0, 0x0 ;  /* 0x00008000000079c5 */ /* 0x000fe40000010000 */
[----:B------:R-:W5:Y:S01]  /*1dd40*/  SHFL.IDX PT, R136, R129, RZ, 0x1c1f ;  /* 0x001c1fff81887589 */ /* 0x000f6200000e0000 */
[----:B------:R3:W-:Y:S02]  /*1dd50*/  @!P1 SYNCS.ARRIVE.TRANS64.RED.A1T0 RZ, [R4+URZ], RZ ;  /* 0x000000ff04ff99a7 */ /* 0x0007e4000810043f */
[----:B---3--:R-:W-:-:S04]  /*1dd60*/  IADD3 R4, -R174, 0x1, R131 ;  /* 0x00000001ae047810 */ /* 0x008fc80007ffe183 */
[----:B------:R-:W-:-:S05]  /*1dd70*/  IADD3 R4, -R163, R4, R164 ;  /* 0x00000004a3047210 */ /* 0x000fca0007ffe1a4 */
[C---:B------:R-:W-:Y:S02]  /*1dd80*/  VIADD R135, R4.reuse, UR5 ;  /* 0x0000000504877c36 */ /* 0x040fe40008000000 */
[----:B------:R-:W-:Y:S02]  /*1dd90*/  VIADD R134, R4, UR4 ;  /* 0x0000000404867c36 */ /* 0x000fe40008000000 */
[--C-:B-----5:R-:W-:Y:S02]  /*1dda0*/  IMAD.IADD R133, R135, 0x1, R136.reuse ;  /* 0x0000000187857824 */ /* 0x120fe400078e0288 */
        /* <DEDUP_REMOVED lines=15> */
.L_x_1708:
[----:B------:R-:W-:Y:S02]  /*1dea0*/  ULDC UR4, c[0x0][0x9e4] ;  /* 0x0002790000047ab9 */ /* 0x000fe40000000800 */
[----:B------:R-:W-:-:S05]  /*1deb0*/  IMAD.U32 R137, RZ, RZ, UR4 ;  /* 0x00000004ff897e24 */ /* 0x000fca000f8e00ff */
[----:B------:R-:W-:-:S13]  /*1dec0*/  ISETP.NE.AND P2, PT, R137, 0x1, PT ;  /* 0x000000018900780c */ /* 0x000fda0003f45270 */
[----:B------:R-:W0:Y:S02]  /*1ded0*/  @P2 LDC.64 R4, c[0x0][0x9e8] ;  /* 0x00027a00ff042b82 */ /* 0x000e240000000a00 */
[----:B0-----:R-:W-:-:S05]  /*1dee0*/  @P2 IMAD.HI.U32 R4, R136, R4, RZ ;  /* 0x0000000488042227 */ /* 0x001fca00078e00ff */
[----:B------:R-:W-:-:S07]  /*1def0*/  @P2 SHF.R.U32.HI R136, RZ, R5, R4 ;  /* 0x00000005ff882219 */ /* 0x000fce0000011604 */
.L_x_1709:
[----:B------:R-:W-:Y:S05]  /*1df00*/  BSYNC B1 ;  /* 0x0000000000017941 */ /* 0x000fea0003800000 */
.L_x_1707:
[----:B------:R-:W-:-:S05]  /*1df10*/  IMAD R136, R136, R137, R127 ;  /* 0x0000008988887224 */ /* 0x000fca00078e027f */
[----:B------:R-:W-:Y:S02]  /*1df20*/  VIADDMNMX R133, R136, R137, R133, PT ;  /* 0x0000008988857246 */ /* 0x000fe40003800185 */
[----:B------:R-:W-:-:S07]  /*1df30*/  VIMNMX R132, R132, R136, !PT ;  /* 0x0000008884847248 */ /* 0x000fce0007fe0100 */
.L_x_1706:
        /* <DEDUP_REMOVED lines=154> */
.L_x_1712:
[----:B------:R-:W-:Y:S02]  /*1e8e0*/  ULDC UR4, c[0x0][0x9e4] ;  /* 0x0002790000047ab9 */ /* 0x000fe40000000800 */
[----:B------:R-:W-:-:S05]  /*1e8f0*/  IMAD.U32 R131, RZ, RZ, UR4 ;  /* 0x00000004ff837e24 */ /* 0x000fca000f8e00ff */
[----:B------:R-:W-:-:S13]  /*1e900*/  ISETP.NE.AND P6, PT, R131, 0x1, PT ;  /* 0x000000018300780c */ /* 0x000fda0003fc5270 */
[----:B------:R-:W0:Y:S02]  /*1e910*/  @P6 LDC.64 R4, c[0x0][0x9e8] ;  /* 0x00027a00ff046b82 */ /* 0x000e240000000a00 */
[----:B0-----:R-:W-:-:S05]  /*1e920*/  @P6 IMAD.HI.U32 R4, R129, R4, RZ ;  /* 0x0000000481046227 */ /* 0x001fca00078e00ff */
[----:B------:R-:W-:-:S07]  /*1e930*/  @P6 SHF.R.U32.HI R129, RZ, R5, R4 ;  /* 0x00000005ff816219 */ /* 0x000fce0000011604 */
.L_x_1713:
[----:B------:R-:W-:Y:S05]  /*1e940*/  BSYNC B1 ;  /* 0x0000000000017941 */ /* 0x000fea0003800000 */
.L_x_1711:
[----:B------:R-:W-:-:S05]  /*1e950*/  IMAD R4, R129, R131, R127 ;  /* 0x0000008381047224 */ /* 0x000fca00078e027f */
[----:B------:R-:W-:Y:S02]  /*1e960*/  VIADDMNMX R135, R4, R131, R135, PT ;  /* 0x0000008304877246 */ /* 0x000fe40003800187 */
[----:B------:R-:W-:-:S07]  /*1e970*/  VIMNMX R134, R134, R4, !PT ;  /* 0x0000000486867248 */ /* 0x000fce0007fe0100 */
.L_x_1710:
[C---:B------:R-:W-:Y:S01]  /*1e980*/  ISETP.GT.AND P2, PT, R134.reuse, 0x1, !P2 ;  /* 0x000000018600780c */ /* 0x040fe20005744270 */
[----:B------:R-:W-:Y:S01]  /*1e990*/  ULDC UR4, c[0x0][0x988] ;  /* 0x0002620000047ab9 */ /* 0x000fe20000000800 */
[----:B------:R-:W-:Y:S01]  /*1e9a0*/  ISETP.GT.AND P3, PT, R134, 0x8, !P3 ;  /* 0x000000088600780c */ /* 0x000fe20005f64270 */
[----:B------:R-:W-:Y:S01]  /*1e9b0*/  @!P1 VIADD R14, R14, 0x2a860 ;  /* 0x0002a8600e0e9836 */ /* 0x000fe20000000000 */
[C---:B------:R-:W-:Y:S01]  /*1e9c0*/  ISETP.LT.OR P2, PT, R135.reuse, 0x2, P2 ;  /* 0x000000028700780c */ /* 0x040fe20001741670 */
[----:B------:R-:W-:Y:S01]  /*1e9d0*/  IMAD.MOV.U32 R205, RZ, RZ, R23 ;  /* 0x000000ffffcd7224 */ /* 0x000fe200078e0017 */
[----:B------:R-:W-:Y:S01]  /*1e9e0*/  ISETP.LT.OR P3, PT, R135, 0x9, P3 ;  /* 0x000000098700780c */ /* 0x000fe20001f61670 */
[----:B------:R-:W-:Y:S01]  /*1e9f0*/  IMAD.MOV.U32 R207, RZ, RZ, R22 ;  /* 0x000000ffffcf7224 */ /* 0x000fe200078e0016 */
[----:B------:R-:W-:Y:S02]  /*1ea00*/  FSEL R15, R15, -INF , !P2 ;  /* 0xff8000000f0f7808 */ /* 0x000fe40005000000 */
[----:B------:R-:W-:-:S02]  /*1ea10*/  LOP3.LUT P2, RZ, R17, 0x4, RZ, 0xc0, !PT ;  /* 0x0000000411ff7812 */ /* 0x000fc4000784c0ff */
[----:B------:R-:W-:Y:S02]  /*1ea20*/  FSEL R127, R88, -INF , !P3 ;  /* 0xff800000587f7808 */ /* 0x000fe40005800000 */
[----:B------:R-:W-:Y:S02]  /*1ea30*/  ISETP.GT.AND P2, PT, R134, 0x9, !P2 ;  /* 0x000000098600780c */ /* 0x000fe40005744270 */
[----:B------:R-:W-:Y:S02]  /*1ea40*/  LOP3.LUT P3, RZ, R17, 0x10000, RZ, 0xc0, !PT ;  /* 0x0001000011ff7812 */ /* 0x000fe4000786c0ff */
        /* <DEDUP_REMOVED lines=23> */
[----:B------:R-:W-:Y:S01]  /*1ebc0*/  FSEL R129, R10, -INF , !P2 ;  /* 0xff8000000a817808 */ /* 0x000fe20005000000 */
[----:B------:R-:W-:Y:S01]  /*1ebd0*/  IMAD.U32 R10, RZ, RZ, UR4 ;  /* 0x00000004ff0a7e24 */ /* 0x000fe2000f8e00ff */
        /* <DEDUP_REMOVED lines=34> */
[----:B------:R-:W-:Y:S02]  /*1ee00*/  FMNMX.FTZ R4, R130, R5, !PT ;  /* 0x0000000582047209 */ /* 0x000fe40007810000 */
        /* <DEDUP_REMOVED lines=21> */
[----:B------:R-:W-:-:S04]  /*1ef60*/  ISETP.GT.AND P2, PT, R134, 0x39, !P2 ;  /* 0x000000398600780c */ /* 0x000fc80005744270 */
        /* <DEDUP_REMOVED lines=23> */
[C---:B------:R-:W-:Y:S02]  /*1f0e0*/  ISETP.GT.AND P2, PT, R134.reuse, RZ, !P6 ;  /* 0x000000ff8600720c */ /* 0x040fe40007744270 */
[----:B------:R-:W-:Y:S02]  /*1f0f0*/  LOP3.LUT P6, RZ, R17, 0x1, RZ, 0xc0, !PT ;  /* 0x0000000111ff7812 */ /* 0x000fe400078cc0ff */
[----:B------:R-:W-:Y:S02]  /*1f100*/  ISETP.LT.OR P2, PT, R135, 0x1, P2 ;  /* 0x000000018700780c */ /* 0x000fe40001741670 */
[----:B------:R-:W-:Y:S02]  /*1f110*/  ISETP.GT.AND P3, PT, R134, 0x59, !P6 ;  /* 0x000000598600780c */ /* 0x000fe40007764270 */
[----:B------:R-:W-:-:S02]  /*1f120*/  FSEL R7, R7, -INF , !P2 ;  /* 0xff80000007077808 */ /* 0x000fc40005000000 */
[----:B------:R-:W-:Y:S02]  /*1f130*/  FSETP.NEU.FTZ.AND P2, PT, R5, -INF , PT ;  /* 0xff8000000500780b */ /* 0x000fe40003f5d000 */
[----:B------:R-:W-:Y:S02]  /*1f140*/  FMNMX.FTZ R4, R7, R9, !PT ;  /* 0x0000000907047209 */ /* 0x000fe40007810000 */
[----:B------:R-:W-:Y:S02]  /*1f150*/  FSEL R131, R131, RZ, P2 ;  /* 0x000000ff83837208 */ /* 0x000fe40001000000 */
[----:B------:R-:W-:Y:S02]  /*1f160*/  FMNMX.FTZ R4, R15, R4, !PT ;  /* 0x000000040f047209 */ /* 0x000fe40007810000 */
[----:B------:R-:W-:Y:S01]  /*1f170*/  ISETP.LT.OR P3, PT, R135, 0x5a, P3 ;  /* 0x0000005a8700780c */ /* 0x000fe20001f61670 */
[--C-:B------:R-:W-:Y:S01]  /*1f180*/  FFMA.FTZ R156, R20, R10, -R131.reuse ;  /* 0x0000000a149c7223 */ /* 0x100fe20000010883 */
[----:B------:R-:W-:Y:S01]  /*1f190*/  FMNMX.FTZ R4, R127, R4, !PT ;  /* 0x000000047f047209 */ /* 0x000fe20007810000 */
[-CC-:B------:R-:W-:Y:S01]  /*1f1a0*/  FFMA.FTZ R20, R21, R10.reuse, -R131.reuse ;  /* 0x0000000a15147223 */ /* 0x180fe20000010883 */
[-CC-:B------:R-:W-:Y:S01]  /*1f1b0*/  FFMA.FTZ R158, R90, R10.reuse, -R131.reuse ;  /* 0x0000000a5a9e7223 */ /* 0x180fe20000010883 */
[--C-:B------:R-:W-:Y:S01]  /*1f1c0*/  FFMA.FTZ R90, R95, R10, -R131.reuse ;  /* 0x0000000a5f5a7223 */ /* 0x100fe20000010883 */
[----:B------:R-:W-:Y:S01]  /*1f1d0*/  FMNMX.FTZ R21, R89, R4, !PT ;  /* 0x0000000459157209 */ /* 0x000fe20007810000 */
[-CC-:B------:R-:W-:Y:S01]  /*1f1e0*/  FFMA.FTZ R144, R108, R10.reuse, -R131.reuse ;  /* 0x0000000a6c907223 */ /* 0x180fe20000010883 */
[----:B------:R-:W-:Y:S01]  /*1f1f0*/  FSEL R126, R126, -INF , !P3 ;  /* 0xff8000007e7e7808 */ /* 0x000fe20005800000 */
        /* <DEDUP_REMOVED lines=26> */
[----:B------:R-:W-:-:S03]  /*1f3a0*/  FFMA.FTZ R130, R130, R10, -R131 ;  /* 0x0000000a82827223 */ /* 0x000fc60000010883 */
[----:B------:R-:W-:-:S03]  /*1f3b0*/  FMNMX.FTZ R91, R103, R4, !PT ;  /* 0x00000004675b7209 */ /* 0x000fc60007810000 */
[----:B------:R-:W-:Y:S01]  /*1f3c0*/  MUFU.EX2 R152, R152 ;  /* 0x0000009800987308 */ /* 0x000fe20000000800 */
[----:B------:R-:W-:Y:S01]  /*1f3d0*/  FMNMX.FTZ R4, R106, R91, !PT ;  /* 0x0000005b6a047209 */ /* 0x000fe20007810000 */
[-CC-:B------:R-:W-:Y:S01]  /*1f3e0*/  FFMA.FTZ R91, R97, R10.reuse, -R131.reuse ;  /* 0x0000000a615b7223 */ /* 0x180fe20000010883 */
[----:B------:R-:W-:Y:S01]  /*1f3f0*/  FSEL R97, R13, -INF , !P5 ;  /* 0xff8000000d617808 */ /* 0x000fe20006800000 */
[----:B------:R-:W-:Y:S01]  /*1f400*/  FFMA.FTZ R13, R105, R10, -R131 ;  /* 0x0000000a690d7223 */ /* 0x000fe20000010883 */
[----:B------:R-:W-:Y:S02]  /*1f410*/  FMNMX.FTZ R95, R107, R4, !PT ;  /* 0x000000046b5f7209 */ /* 0x000fe40007810000 */
[----:B------:R-:W-:Y:S01]  /*1f420*/  FSEL R105, R5, RZ, P2 ;  /* 0x000000ff05697208 */ /* 0x000fe20001000000 */
[----:B------:R-:W-:Y:S01]  /*1f430*/  MUFU.EX2 R90, R90 ;  /* 0x0000005a005a7308 */ /* 0x000fe20000000800 */
[----:B------:R-:W-:-:S03]  /*1f440*/  FMNMX.FTZ R95, R110, R95, !PT ;  /* 0x0000005f6e5f7209 */ /* 0x000fc60007810000 */
[----:B------:R-:W-:Y:S01]  /*1f450*/  FADD.FTZ R105, -R105, R12 ;  /* 0x0000000c69697221 */ /* 0x000fe20000010100 */
        /* <DEDUP_REMOVED lines=12> */
[----:B------:R-:W-:Y:S01]  /*1f520*/  FMNMX.FTZ R4, R126, R95, !PT ;  /* 0x0000005f7e047209 */ /* 0x000fe20007810000 */
[----:B------:R-:W-:Y:S02]  /*1f530*/  FFMA.FTZ R95, R109, R10, -R131 ;  /* 0x0000000a6d5f7223 */ /* 0x000fe40000010883 */
        /* <DEDUP_REMOVED lines=22> */
[-C--:B------:R-:W-:Y:S01]  /*1f6a0*/  FFMA.FTZ R89, R89, R10.reuse, -R105 ;  /* 0x0000000a59597223 */ /* 0x080fe20000010869 */
[----:B------:R-:W-:Y:S01]  /*1f6b0*/  FADD.FTZ R7, -R98, R9 ;  /* 0x0000000962077221 */ /* 0x000fe20000010100 */
[-CC-:B------:R-:W-:Y:S01]  /*1f6c0*/  FFMA.FTZ R151, R102, R10.reuse, -R105.reuse ;  /* 0x0000000a66977223 */ /* 0x180fe20000010869 */
[----:B------:R-:W-:Y:S01]  /*1f6d0*/  MUFU.EX2 R157, R157 ;  /* 0x0000009d009d7308 */ /* 0x000fe20000000800 */
[-CC-:B------:R-:W-:Y:S01]  /*1f6e0*/  FFMA.FTZ R153, R92, R10.reuse, -R105.reuse ;  /* 0x0000000a5c997223 */ /* 0x180fe20000010869 */
[-C--:B------:R-:W-:Y:S01]  /*1f6f0*/  FMUL.FTZ R7, R7, R10.reuse ;  /* 0x0000000a07077220 */ /* 0x080fe20000410000 */
[-CC-:B------:R-:W-:Y:S01]  /*1f700*/  FFMA.FTZ R92, R93, R10.reuse, -R105.reuse ;  /* 0x0000000a5d5c7223 */ /* 0x180fe20000010869 */
[-CC-:B------:R-:W-:Y:S01]  /*1f710*/  FFMA.FTZ R155, R129, R10.reuse, -R105.reuse ;  /* 0x0000000a819b7223 */ /* 0x180fe20000010869 */
[----:B0-----:R-:W-:Y:S01]  /*1f720*/  FFMA.FTZ R3, R88, R3, R156 ;  /* 0x0000000358037223 */ /* 0x001fe2000001009c */
[-CC-:B------:R-:W-:Y:S01]  /*1f730*/  FFMA.FTZ R11, R11, R10.reuse, -R105.reuse ;  /* 0x0000000a0b0b7223 */ /* 0x180fe20000010869 */
[-C--:B------:R-:W-:Y:S01]  /*1f740*/  FFMA.FTZ R145, R106, R10.reuse, -R105 ;  /* 0x0000000a6a917223 */ /* 0x080fe20000010869 */
[----:B------:R-:W0:Y:S01]  /*1f750*/  MUFU.EX2 R7, R7 ;  /* 0x0000000700077308 */ /* 0x000e220000000800 */
[----:B------:R-:W-:Y:S01]  /*1f760*/  FADD.FTZ R3, R20, R3 ;  /* 0x0000000314037221 */ /* 0x000fe20000010000 */
[-CC-:B------:R-:W-:Y:S01]  /*1f770*/  FFMA.FTZ R93, R99, R10.reuse, -R105.reuse ;  /* 0x0000000a635d7223 */ /* 0x180fe20000010869 */
[-CC-:B------:R-:W-:Y:S01]  /*1f780*/  FFMA.FTZ R103, R103, R10.reuse, -R105.reuse ;  /* 0x0000000a67677223 */ /* 0x180fe20000010869 */
[-C--:B------:R-:W-:Y:S01]  /*1f790*/  FFMA.FTZ R98, R107, R10.reuse, -R105 ;  /* 0x0000000a6b627223 */ /* 0x080fe20000010869 */
[----:B------:R-:W-:Y:S01]  /*1f7a0*/  FADD.FTZ R102, R158, R3 ;  /* 0x000000039e667221 */ /* 0x000fe20000010000 */
[-CC-:B------:R-:W-:Y:S01]  /*1f7b0*/  FFMA.FTZ R147, R110, R10.reuse, -R105.reuse ;  /* 0x0000000a6e937223 */ /* 0x180fe20000010869 */
[--C-:B------:R-:W-:Y:S01]  /*1f7c0*/  FFMA.FTZ R141, R116, R10, -R105.reuse ;  /* 0x0000000a748d7223 */ /* 0x100fe20000010869 */
[----:B------:R-:W1:Y:S01]  /*1f7d0*/  MUFU.EX2 R15, R15 ;  /* 0x0000000f000f7308 */ /* 0x000e620000000800 */
[C---:B------:R-:W-:Y:S01]  /*1f7e0*/  FADD.FTZ R3, R21.reuse, R102 ;  /* 0x0000006615037221 */ /* 0x040fe20000010000 */
[----:B------:R-:W-:Y:S01]  /*1f7f0*/  F2FP.BF16.F32.PACK_AB R158, R21, R158 ;  /* 0x0000009e159e723e */ /* 0x000fe200000010ff */
[----:B------:R-:W-:Y:S01]  /*1f800*/  FFMA.FTZ R143, R118, R10, -R105 ;  /* 0x0000000a768f7223 */ /* 0x000fe20000010869 */
[----:B------:R-:W-:Y:S01]  /*1f810*/  F2FP.BF16.F32.PACK_AB R156, R20, R156 ;  /* 0x0000009c149c723e */ /* 0x000fe200000010ff */
[----:B------:R-:W-:Y:S01]  /*1f820*/  FADD.FTZ R3, R152, R3 ;  /* 0x0000000398037221 */ /* 0x000fe20000010000 */
[-CC-:B------:R-:W-:Y:S01]  /*1f830*/  FFMA.FTZ R119, R119, R10.reuse, -R105.reuse ;  /* 0x0000000a77777223 */ /* 0x180fe20000010869 */
[----:B------:R-:W-:Y:S01]  /*1f840*/  FFMA.FTZ R137, R122, R10, -R105 ;  /* 0x0000000a7a897223 */ /* 0x000fe20000010869 */
[----:B------:R-:W2:Y:S01]  /*1f850*/  MUFU.EX2 R159, R159 ;  /* 0x0000009f009f7308 */ /* 0x000ea20000000800 */
[----:B0-----:R-:W-:Y:S01]  /*1f860*/  FFMA.FTZ R0, R7, R0, R157 ;  /* 0x0000000007007223 */ /* 0x001fe2000001009d */
[C---:B------:R-:W-:Y:S01]  /*1f870*/  FADD.FTZ R3, R90.reuse, R3 ;  /* 0x000000035a037221 */ /* 0x040fe20000010000 */
[----:B------:R-:W-:Y:S01]  /*1f880*/  FFMA.FTZ R123, R123, R10, -R105 ;  /* 0x0000000a7b7b7223 */ /* 0x000fe20000010869 */
[----:B------:R-:W-:-:S02]  /*1f890*/  F2FP.BF16.F32.PACK_AB R152, R90, R152 ;  /* 0x000000985a98723e */ /* 0x000fc400000010ff */
[----:B------:R-:W-:Y:S01]  /*1f8a0*/  FADD.FTZ R106, R154, R3 ;  /* 0x000000039a6a7221 */ /* 0x000fe20000010000 */
[----:B------:R-:W-:Y:S01]  /*1f8b0*/  F2FP.BF16.F32.PACK_AB R154, R91, R154 ;  /* 0x0000009a5b9a723e */ /* 0x000fe200000010ff */
[----:B------:R-:W0:Y:S01]  /*1f8c0*/  MUFU.EX2 R89, R89 ;  /* 0x0000005900597308 */ /* 0x000e220000000800 */
[----:B-1----:R-:W-:Y:S01]  /*1f8d0*/  FADD.FTZ R102, R15, R0 ;  /* 0x000000000f667221 */ /* 0x002fe20000010000 */
[----:B------:R-:W-:Y:S01]  /*1f8e0*/  FADD.FTZ R3, R91, R106 ;  /* 0x0000006a5b037221 */ /* 0x000fe20000010000 */
[----:B------:R-:W-:Y:S01]  /*1f8f0*/  FFMA.FTZ R0, R112, R10, -R105 ;  /* 0x0000000a70007223 */ /* 0x000fe20000010869 */
[C---:B------:R-:W-:Y:S01]  /*1f900*/  ISETP.GT.AND P2, PT, R8.reuse, R180, PT ;  /* 0x000000b40800720c */ /* 0x040fe20003f44270 */
[----:B------:R-:W-:Y:S02]  /*1f910*/  VIADD R8, R8, 0xffffffff ;  /* 0xffffffff08087836 */ /* 0x000fe40000000000 */
[----:B------:R-:W-:Y:S01]  /*1f920*/  FADD.FTZ R99, R148, R3 ;  /* 0x0000000394637221 */ /* 0x000fe20000010000 */
[C---:B------:R-:W-:Y:S01]  /*1f930*/  F2FP.BF16.F32.PACK_AB R148, R94.reuse, R148 ;  /* 0x000000945e94723e */ /* 0x040fe200000010ff */
[----:B------:R-:W1:Y:S01]  /*1f940*/  MUFU.EX2 R153, R153 ;  /* 0x0000009900997308 */ /* 0x000e620000000800 */
[----:B--2---:R-:W-:Y:S01]  /*1f950*/  FADD.FTZ R102, R159, R102 ;  /* 0x000000669f667221 */ /* 0x004fe20000010000 */
[----:B------:R-:W-:Y:S01]  /*1f960*/  FADD.FTZ R99, R94, R99 ;  /* 0x000000635e637221 */ /* 0x000fe20000010000 */
[----:B------:R-:W-:-:S03]  /*1f970*/  F2FP.BF16.F32.PACK_AB R157, R15, R157 ;  /* 0x0000009d0f9d723e */ /* 0x000fc600000010ff */
[----:B------:R-:W-:Y:S01]  /*1f980*/  FADD.FTZ R106, R150, R99 ;  /* 0x00000063966a7221 */ /* 0x000fe20000010000 */
[----:B------:R-:W-:Y:S01]  /*1f990*/  @!P1 PRMT R99, RZ, 0x654, R14 ;  /* 0x00000654ff639816 */ /* 0x000fe2000000000e */
[----:B------:R-:W2:Y:S01]  /*1f9a0*/  MUFU.EX2 R92, R92 ;  /* 0x0000005c005c7308 */ /* 0x000ea20000000800 */
[----:B0-----:R-:W-:Y:S01]  /*1f9b0*/  FADD.FTZ R102, R89, R102 ;  /* 0x0000006659667221 */ /* 0x001fe20000010000 */
[----:B------:R-:W-:Y:S01]  /*1f9c0*/  FFMA.FTZ R14, R117, R10, -R105 ;  /* 0x0000000a750e7223 */ /* 0x000fe20000010869 */
[----:B------:R0:W-:Y:S01]  /*1f9d0*/  @!P1 SYNCS.ARRIVE.TRANS64.RED.A1T0 RZ, [R99+URZ], RZ ;  /* 0x000000ff63ff99a7 */ /* 0x0001e2000810043f */
[----:B------:R-:W-:Y:S02]  /*1f9e0*/  F2FP.BF16.F32.PACK_AB R150, R13, R150 ;  /* 0x000000960d96723e */ /* 0x000fe400000010ff */
[----:B------:R-:W-:Y:S02]  /*1f9f0*/  F2FP.BF16.F32.PACK_AB R159, R89, R159 ;  /* 0x0000009f599f723e */ /* 0x000fe400000010ff */
[----:B------:R-:W3:Y:S01]  /*1fa00*/  MUFU.EX2 R155, R155 ;  /* 0x0000009b009b7308 */ /* 0x000ee20000000800 */
        /* <DEDUP_REMOVED lines=8> */
[----:B---3--:R-:W-:Y:S01]  /*1fa90*/  FADD.FTZ R102, R155, R102 ;  /* 0x000000669b667221 */ /* 0x008fe20000010000 */
[----:B------:R-:W-:-:S04]  /*1faa0*/  FADD.FTZ R3, R95, R106 ;  /* 0x0000006a5f037221 */ /* 0x000fc80000010000 */
[----:B0-----:R-:W-:Y:S01]  /*1fab0*/  FADD.FTZ R99, R146, R3 ;  /* 0x0000000392637221 */ /* 0x001fe20000010000 */
[-C--:B------:R-:W-:Y:S01]  /*1fac0*/  FFMA.FTZ R3, R97, R10.reuse, -R105 ;  /* 0x0000000a61037223 */ /* 0x080fe20000010869 */
[----:B------:R-:W0:Y:S01]  /*1fad0*/  MUFU.EX2 R93, R93 ;  /* 0x0000005d005d7308 */ /* 0x000e220000000800 */
[----:B-1----:R-:W-:Y:S01]  /*1fae0*/  FADD.FTZ R102, R11, R102 ;  /* 0x000000660b667221 */ /* 0x002fe20000010000 */
[----:B------:R-:W-:Y:S01]  /*1faf0*/  FADD.FTZ R99, R96, R99 ;  /* 0x0000006360637221 */ /* 0x000fe20000010000 */
[----:B------:R-:W-:Y:S01]  /*1fb00*/  FFMA.FTZ R105, R126, R10, -R105 ;  /* 0x0000000a7e697223 */ /* 0x000fe20000010869 */
[----:B------:R-:W-:Y:S02]  /*1fb10*/  F2FP.BF16.F32.PACK_AB R146, R96, R146 ;  /* 0x000000926092723e */ /* 0x000fe400000010ff */
[----:B------:R-:W-:Y:S01]  /*1fb20*/  FADD.FTZ R99, R140, R99 ;  /* 0x000000638c637221 */ /* 0x000fe20000010000 */
[C---:B------:R-:W-:Y:S01]  /*1fb30*/  F2FP.BF16.F32.PACK_AB R140, R100.reuse, R140 ;  /* 0x0000008c648c723e */ /* 0x040fe200000010ff */
[----:B------:R-:W1:Y:S01]  /*1fb40*/  MUFU.EX2 R151, R151 ;  /* 0x0000009700977308 */ /* 0x000e620000000800 */
[----:B--2---:R-:W-:Y:S01]  /*1fb50*/  FADD.FTZ R102, R149, R102 ;  /* 0x0000006695667221 */ /* 0x004fe20000010000 */
[----:B------:R-:W-:Y:S01]  /*1fb60*/  FADD.FTZ R99, R100, R99 ;  /* 0x0000006364637221 */ /* 0x000fe20000010000 */
[----:B------:R-:W-:-:S05]  /*1fb70*/  F2FP.BF16.F32.PACK_AB R155, R11, R155 ;  /* 0x0000009b0b9b723e */ /* 0x000fca00000010ff */
[----:B------:R-:W2:Y:S01]  /*1fb80*/  MUFU.EX2 R9, R103 ;  /* 0x0000006700097308 */ /* 0x000ea20000000800 */
[C---:B0-----:R-:W-:Y:S01]  /*1fb90*/  FADD.FTZ R102, R93.reuse, R102 ;  /* 0x000000665d667221 */ /* 0x041fe20000010000 */
[----:B------:R-:W-:-:S06]  /*1fba0*/  F2FP.BF16.F32.PACK_AB R149, R93, R149 ;  /* 0x000000955d95723e */ /* 0x000fcc00000010ff */
[----:B------:R-:W0:Y:S01]  /*1fbb0*/  MUFU.EX2 R145, R145 ;  /* 0x0000009100917308 */ /* 0x000e220000000800 */
[----:B-1----:R-:W-:-:S07]  /*1fbc0*/  FADD.FTZ R102, R151, R102 ;  /* 0x0000006697667221 */ /* 0x002fce0000010000 */
[----:B------:R-:W1:Y:S01]  /*1fbd0*/  MUFU.EX2 R98, R98 ;  /* 0x0000006200627308 */ /* 0x000e620000000800 */
[C---:B--2---:R-:W-:Y:S01]  /*1fbe0*/  FADD.FTZ R102, R9.reuse, R102 ;  /* 0x0000006609667221 */ /* 0x044fe20000010000 */
[----:B------:R-:W-:Y:S01]  /*1fbf0*/  F2FP.BF16.F32.PACK_AB R151, R9, R151 ;  /* 0x000000970997723e */ /* 0x000fe200000010ff */
[----:B------:R-:W-:-:S05]  /*1fc00*/  IMAD.MOV.U32 R9, RZ, RZ, R4 ;  /* 0x000000ffff097224 */ /* 0x000fca00078e0004 */
        /* <DEDUP_REMOVED lines=38> */
[----:B0-----:R-:W-:Y:S01]  /*1fe70*/  FADD.FTZ R20, R139, R20 ;  /* 0x000000148b147221 */ /* 0x001fe20000010000 */
[C---:B-1----:R-:W-:Y:S01]  /*1fe80*/  FADD.FTZ R3, R12.reuse, R91 ;  /* 0x0000005b0c037221 */ /* 0x042fe20000010000 */
[----:B------:R-:W-:Y:S01]  /*1fe90*/  F2FP.BF16.F32.PACK_AB R138, R12, R138 ;  /* 0x0000008a0c8a723e */ /* 0x000fe200000010ff */
[----:B------:R-:W-:Y:S02]  /*1fea0*/  IMAD.MOV.U32 R12, RZ, RZ, R5 ;  /* 0x000000ffff0c7224 */ /* 0x000fe400078e0005 */
[C---:B--2---:R-:W-:Y:S01]  /*1feb0*/  FADD.FTZ R0, R105.reuse, R20 ;  /* 0x0000001469007221 */ /* 0x044fe20000010000 */
[----:B------:R-:W-:Y:S01]  /*1fec0*/  F2FP.BF16.F32.PACK_AB R139, R105, R139 ;  /* 0x0000008b698b723e */ /* 0x000fe200000010ff */
[----:B------:R-:W-:Y:S06]  /*1fed0*/  @P2 BRA `(.L_x_1714) ;  /* 0xffffffc800142947 */ /* 0x000fec000383ffff */
.L_x_1695:
[----:B------:R-:W-:Y:S05]  /*1fee0*/  BSYNC B0 ;  /* 0x0000000000007941 */ /* 0x000fea0003800000 */
.L_x_1694:
        /* <DEDUP_REMOVED lines=67> */
.L_x_1715:
[----:B------:R-:W-:Y:S01]  /*20320*/  IMAD R13, R22, 0x8, R2 ;  /* 0x00000008160d7824 */ /* 0x000fe200078e0202 */
[----:B------:R-:W-:-:S04]  /*20330*/  SHF.L.U32 R6, R23, 0x1f, RZ ;  /* 0x0000001f17067819 */ /* 0x000fc800000006ff */
[----:B------:R0:W1:Y:S01]  /*20340*/  SYNCS.PHASECHK.TRANS64.TRYWAIT P2, [R13+URZ+0x2a850], R6 ;  /* 0x02a850060d0075a7 */ /* 0x000062000804017f */
[----:B------:R-:W-:Y:S05]  /*20350*/  @!P0 BRA `(.L_x_1716) ;  /* 0x0000000000048947 */ /* 0x000fea0003800000 */
[----:B------:R-:W-:Y:S01]  /*20360*/  BPT.TRAP 0x1 ;  /* 0x000000040000795c */ /* 0x000fe20000300000 */
.L_x_1716:
        /* <DEDUP_REMOVED lines=9> */
.L_x_1718:
[----:B------:R-:W-:Y:S05]  /*20400*/  BSYNC B0 ;  /* 0x0000000000007941 */ /* 0x000fea0003800000 */
.L_x_1717:
[----:B01----:R-:W-:Y:S01]  /*20410*/  IMAD.MOV.U32 R6, RZ, RZ, R2 ;  /* 0x000000ffff067224 */ /* 0x003fe200078e0002 */
[----:B------:R-:W-:Y:S01]  /*20420*/  WARPGROUP.ARRIVE ;  /* 0x00000000000079c5 */ /* 0x000fe20000000000 */
[----:B------:R-:W-:Y:S02]  /*20430*/  IMAD.MOV.U32 R7, RZ, RZ, 0x40000040 ;  /* 0x40000040ff077424 */ /* 0x000fe400078e00ff */
        /* <DEDUP_REMOVED lines=46> */
[----:B------:R-:W-:Y:S01]  /*20720*/  SEL R0, RZ, 0x1, P2 ;  /* 0x00000001ff007807 */ /* 0x000fe20001000000 */
[----:B------:R-:W0:Y:S03]  /*20730*/  SHFL.BFLY PT, R7, R2, 0x1, 0x1f ;  /* 0x0c201f0002077f89 */ /* 0x000e2600000e0000 */
[----:B------:R-:W-:Y:S01]  /*20740*/  LOP3.LUT R23, R23, R0, RZ, 0x3c, !PT ;  /* 0x0000000017177212 */ /* 0x000fe200078e3cff */
[----:B------:R-:W1:Y:S01]  /*20750*/  SHFL.BFLY PT, R9, R6, 0x1, 0x1f ;  /* 0x0c201f0006097f89 */ /* 0x000e6200000e0000 */
[----:B------:R-:W-:-:S02]  /*20760*/  IMAD.MOV.U32 R0, RZ, RZ, -0x800000 ;  /* 0xff800000ff007424 */ /* 0x000fc400078e00ff */
[----:B0-----:R-:W-:Y:S01]  /*20770*/  FADD.FTZ R14, R2, R7 ;  /* 0x00000007020e7221 */ /* 0x001fe20000010000 */
[----:B------:R-:W-:Y:S02]  /*20780*/  IMAD.MOV.U32 R7, RZ, RZ, RZ ;  /* 0x000000ffff077224 */ /* 0x000fe400078e00ff */
        /* <DEDUP_REMOVED lines=84> */
.L_x_1580:
[----:B------:R-:W0:Y:S08]  /*20cd0*/  S2UR UR5, SR_CgaCtaId ;  /* 0x00000000000579c3 */ /* 0x000e300000008800 */
[----:B------:R-:W-:Y:S06]  /*20ce0*/  BAR.SYNC.DEFER_BLOCKING 0x5, 0x180 ;  /* 0x0146000000007b1d */ /* 0x000fec0000010000 */
[----:B------:R-:W-:Y:S01]  /*20cf0*/  UMOV UR4, 0x400 ;  /* 0x0000040000047882 */ /* 0x000fe20000000000 */
[----:B------:R-:W-:Y:S01]  /*20d00*/  BSSY B0, `(.L_x_1720) ;  /* 0x00002d2000007945 */ /* 0x000fe20003800000 */
[----:B0-----:R-:W-:-:S06]  /*20d10*/  ULEA UR4, UR5, UR4, 0x18 ;  /* 0x0000000405047291 */ /* 0x001fcc000f8ec03f */
[----:B------:R-:W-:-:S05]  /*20d20*/  IMAD.U32 R2, RZ, RZ, UR4 ;  /* 0x00000004ff027e24 */ /* 0x000fca000f8e00ff */
[----:B------:R0:W1:Y:S01]  /*20d30*/  LDS.128 R28, [R2+0x2a8d0] ;  /* 0x02a8d000021c7984 */ /* 0x0000620000000c00 */
[----:B------:R-:W-:Y:S06]  /*20d40*/  BAR.ARV 0x4, 0x180 ;  /* 0x0106000000007b1d */ /* 0x000fec0000002000 */
[----:B------:R-:W-:Y:S05]  /*20d50*/  @P0 BRA `(.L_x_1721) ;  /* 0x0000002000480947 */ /* 0x000fea0003800000 */
[----:B------:R-:W2:Y:S01]  /*20d60*/  LDL R4, [R1+0x84] ;  /* 0x0000840001047983 */ /* 0x000ea20000100800 */
[----:B------:R-:W-:Y:S01]  /*20d70*/  ULDC.64 UR4, c[0x0][0xc00] ;  /* 0x0003000000047ab9 */ /* 0x000fe20000000a00 */
[----:B------:R-:W-:Y:S01]  /*20d80*/  ULDC.64 UR6, c[0x0][0xc08] ;  /* 0x0003020000067ab9 */ /* 0x000fe20000000a00 */
[----:B------:R-:W3:Y:S01]  /*20d90*/  S2R R5, SR_SWINHI ;  /* 0x0000000000057919 */ /* 0x000ee20000002f00 */
[----:B------:R-:W-:Y:S02]  /*20da0*/  MOV R72, R2 ;  /* 0x0000000200487202 */ /* 0x000fe40000000f00 */
[----:B---3--:R-:W-:Y:S01]  /*20db0*/  MOV R73, R5 ;  /* 0x0000000500497202 */ /* 0x008fe20000000f00 */
[----:B------:R-:W-:Y:S02]  /*20dc0*/  BAR.SYNC.DEFER_BLOCKING 0x1, 0x100 ;  /* 0x0044000000007b1d */ /* 0x000fe40000010000 */
[----:B--2---:R-:W-:-:S03]  /*20dd0*/  IMAD.WIDE R4, R4, 0x2, R72 ;  /* 0x0000000204047825 */ /* 0x004fc600078e0248 */
        /* <DEDUP_REMOVED lines=12> */
[----:B------:R-:W-:Y:S01]  /*20ea0*/  IADD3 R109, P0, R4, 0x4060, RZ ;  /* 0x00004060046d7810 */ /* 0x000fe20007f1e0ff */
[--C-:B------:R-:W-:Y:S01]  /*20eb0*/  IMAD.X R25, RZ, RZ, R5.reuse, P2 ;  /* 0x000000ffff197224 */ /* 0x100fe200010e0605 */
[----:B------:R-:W-:Y:S01]  /*20ec0*/  LOP3.LUT R4, R7, R4, RZ, 0x3c, !PT ;  /* 0x0000000407047212 */ /* 0x000fe200078e3cff */
[--C-:B------:R-:W-:Y:S01]  /*20ed0*/  IMAD.X R27, RZ, RZ, R5.reuse, P1 ;  /* 0x000000ffff1b7224 */ /* 0x100fe200008e0605 */
[----:B------:R-:W-:Y:S01]  /*20ee0*/  LOP3.LUT R6, R35, 0x380, RZ, 0xc0, !PT ;  /* 0x0000038023067812 */ /* 0x000fe200078ec0ff */
[----:B------:R-:W-:Y:S01]  /*20ef0*/  IMAD.X R33, RZ, RZ, R5, P0 ;  /* 0x000000ffff217224 */ /* 0x000fe200000e0605 */
[----:B------:R-:W-:-:S02]  /*20f00*/  LOP3.LUT R7, R10, 0x380, RZ, 0xc0, !PT ;  /* 0x000003800a077812 */ /* 0x000fc400078ec0ff */
[----:B------:R-:W-:Y:S02]  /*20f10*/  SHF.R.U64 R6, R6, 0x3, RZ ;  /* 0x0000000306067819 */ /* 0x000fe400000012ff */
[----:B------:R-:W-:Y:S02]  /*20f20*/  SHF.R.U64 R7, R7, 0x3, RZ ;  /* 0x0000000307077819 */ /* 0x000fe400000012ff */
[----:B------:R-:W-:Y:S02]  /*20f30*/  LOP3.LUT R12, R101, 0x380, RZ, 0xc0, !PT ;  /* 0x00000380650c7812 */ /* 0x000fe400078ec0ff */
[----:B------:R-:W-:Y:S02]  /*20f40*/  LOP3.LUT R14, R103, 0x380, RZ, 0xc0, !PT ;  /* 0x00000380670e7812 */ /* 0x000fe400078ec0ff */
[----:B------:R-:W-:Y:S02]  /*20f50*/  LOP3.LUT R24, R105, 0x380, RZ, 0xc0, !PT ;  /* 0x0000038069187812 */ /* 0x000fe400078ec0ff */
[----:B------:R-:W-:-:S02]  /*20f60*/  LOP3.LUT R26, R107, 0x380, RZ, 0xc0, !PT ;  /* 0x000003806b1a7812 */ /* 0x000fc400078ec0ff */
[----:B-1----:R-:W-:Y:S02]  /*20f70*/  LOP3.LUT R28, R109, 0x380, RZ, 0xc0, !PT ;  /* 0x000003806d1c7812 */ /* 0x002fe400078ec0ff */
[----:B------:R-:W-:Y:S02]  /*20f80*/  LOP3.LUT R8, R6, R35, RZ, 0x3c, !PT ;  /* 0x0000002306087212 */ /* 0x000fe400078e3cff */
[----:B------:R-:W-:Y:S02]  /*20f90*/  LOP3.LUT R10, R7, R10, RZ, 0x3c, !PT ;  /* 0x0000000a070a7212 */ /* 0x000fe400078e3cff */
[----:B------:R-:W-:Y:S02]  /*20fa0*/  MOV R34, R4 ;  /* 0x0000000400227202 */ /* 0x000fe40000000f00 */
[----:B------:R-:W-:Y:S02]  /*20fb0*/  SHF.R.U64 R12, R12, 0x3, RZ ;  /* 0x000000030c0c7819 */ /* 0x000fe400000012ff */
[----:B------:R-:W-:-:S02]  /*20fc0*/  SHF.R.U64 R14, R14, 0x3, RZ ;  /* 0x000000030e0e7819 */ /* 0x000fc400000012ff */
[----:B------:R-:W-:Y:S02]  /*20fd0*/  F2FP.BF16.F32.PACK_AB R4, R21, R20 ;  /* 0x000000141504723e */ /* 0x000fe400000010ff */
[----:B------:R-:W-:Y:S02]  /*20fe0*/  F2FP.BF16.F32.PACK_AB R5, R95, R94 ;  /* 0x0000005e5f05723e */ /* 0x000fe400000010ff */
[----:B------:R-:W-:Y:S02]  /*20ff0*/  F2FP.BF16.F32.PACK_AB R6, R89, R88 ;  /* 0x000000585906723e */ /* 0x000fe400000010ff */
[----:B------:R-:W-:Y:S02]  /*21000*/  F2FP.BF16.F32.PACK_AB R7, R97, R96 ;  /* 0x000000606107723e */ /* 0x000fe400000010ff */
[----:B------:R-:W-:Y:S02]  /*21010*/  SHF.R.U64 R24, R24, 0x3, RZ ;  /* 0x0000000318187819 */ /* 0x000fe400000012ff */
[----:B------:R-:W-:Y:S01]  /*21020*/  SHF.R.U64 R26, R26, 0x3, RZ ;  /* 0x000000031a1a7819 */ /* 0x000fe200000012ff */
[----:B------:R1:W-:Y:S01]  /*21030*/  STSM.16.M88.4 [R34], R4 ;  /* 0x0000000422007844 */ /* 0x0003e20000000200 */
[----:B------:R-:W-:-:S02]  /*21040*/  SHF.R.U64 R28, R28, 0x3, RZ ;  /* 0x000000031c1c7819 */ /* 0x000fc400000012ff */
[----:B------:R-:W-:Y:S02]  /*21050*/  LOP3.LUT R12, R12, R101, RZ, 0x3c, !PT ;  /* 0x000000650c0c7212 */ /* 0x000fe400078e3cff */
[----:B------:R-:W-:Y:S01]  /*21060*/  LOP3.LUT R14, R14, R103, RZ, 0x3c, !PT ;  /* 0x000000670e0e7212 */ /* 0x000fe200078e3cff */
[----:B------:R-:W2:Y:S01]  /*21070*/  LDC.64 R100, c[0x0][0xc00] ;  /* 0x00030000ff647b82 */ /* 0x000ea20000000a00 */
[----:B------:R-:W-:Y:S02]  /*21080*/  LOP3.LUT R24, R24, R105, RZ, 0x3c, !PT ;  /* 0x0000006918187212 */ /* 0x000fe400078e3cff */
[----:B------:R-:W-:Y:S02]  /*21090*/  LOP3.LUT R26, R26, R107, RZ, 0x3c, !PT ;  /* 0x0000006b1a1a7212 */ /* 0x000fe400078e3cff */
[----:B------:R-:W-:Y:S02]  /*210a0*/  LOP3.LUT R32, R28, R109, RZ, 0x3c, !PT ;  /* 0x0000006d1c207212 */ /* 0x000fe400078e3cff */
[----:B------:R-:W-:-:S02]  /*210b0*/  MOV R107, R8 ;  /* 0x00000008006b7202 */ /* 0x000fc40000000f00 */
[----:B------:R-:W-:Y:S02]  /*210c0*/  MOV R106, R10 ;  /* 0x0000000a006a7202 */ /* 0x000fe40000000f00 */
[----:B-1----:R-:W-:Y:S02]  /*210d0*/  F2FP.BF16.F32.PACK_AB R4, R91, R90 ;  /* 0x0000005a5b04723e */ /* 0x002fe400000010ff */
[----:B------:R-:W-:Y:S02]  /*210e0*/  F2FP.BF16.F32.PACK_AB R5, R99, R98 ;  /* 0x000000626305723e */ /* 0x000fe400000010ff */
[----:B------:R-:W-:Y:S02]  /*210f0*/  F2FP.BF16.F32.PACK_AB R6, R37, R36 ;  /* 0x000000242506723e */ /* 0x000fe400000010ff */
[----:B------:R-:W-:Y:S02]  /*21100*/  F2FP.BF16.F32.PACK_AB R7, R39, R38 ;  /* 0x000000262707723e */ /* 0x000fe400000010ff */
[----:B------:R-:W-:-:S02]  /*21110*/  F2FP.BF16.F32.PACK_AB R8, R41, R40 ;  /* 0x000000282908723e */ /* 0x000fc400000010ff */
[----:B------:R-:W-:Y:S01]  /*21120*/  F2FP.BF16.F32.PACK_AB R9, R43, R42 ;  /* 0x0000002a2b09723e */ /* 0x000fe200000010ff */
[----:B------:R1:W-:Y:S01]  /*21130*/  STSM.16.M88.4 [R107], R4 ;  /* 0x000000046b007844 */ /* 0x0003e20000000200 */
[----:B------:R-:W-:Y:S02]  /*21140*/  F2FP.BF16.F32.PACK_AB R10, R45, R44 ;  /* 0x0000002c2d0a723e */ /* 0x000fe400000010ff */
[----:B------:R-:W-:Y:S02]  /*21150*/  F2FP.BF16.F32.PACK_AB R11, R47, R46 ;  /* 0x0000002e2f0b723e */ /* 0x000fe400000010ff */
[----:B------:R-:W-:Y:S02]  /*21160*/  MOV R105, R12 ;  /* 0x0000000c00697202 */ /* 0x000fe40000000f00 */
[----:B------:R-:W-:Y:S01]  /*21170*/  MOV R28, R14 ;  /* 0x0000000e001c7202 */ /* 0x000fe20000000f00 */
[----:B------:R-:W-:Y:S01]  /*21180*/  STSM.16.M88.4 [R106], R8 ;  /* 0x000000086a007844 */ /* 0x000fe20000000200 */
[----:B------:R-:W-:-:S02]  /*21190*/  MOV R104, R24 ;  /* 0x0000001800687202 */ /* 0x000fc40000000f00 */
[----:B------:R-:W-:Y:S02]  /*211a0*/  MOV R103, R26 ;  /* 0x0000001a00677202 */ /* 0x000fe40000000f00 */
[----:B------:R-:W-:Y:S02]  /*211b0*/  F2FP.BF16.F32.PACK_AB R12, R49, R48 ;  /* 0x00000030310c723e */ /* 0x000fe400000010ff */
        /* <DEDUP_REMOVED lines=14> */
[----:B-1----:R-:W-:Y:S01]  /*212a0*/  F2FP.BF16.F32.PACK_AB R4, R93, R92 ;  /* 0x0000005c5d04723e */ /* 0x002fe200000010ff */
[----:B--2---:R-:W-:Y:S01]  /*212b0*/  IMAD.WIDE R12, R187, 0x4, R100 ;  /* 0x00000004bb0c7825 */ /* 0x004fe200078e0264 */
[----:B------:R-:W-:Y:S01]  /*212c0*/  F2FP.BF16.F32.PACK_AB R5, R75, R74 ;  /* 0x0000004a4b05723e */ /* 0x000fe200000010ff */
[----:B------:R-:W-:Y:S01]  /*212d0*/  STSM.16.M88.4 [R104], R32 ;  /* 0x0000002068007844 */ /* 0x000fe20000000200 */
[----:B------:R-:W-:Y:S01]  /*212e0*/  F2FP.BF16.F32.PACK_AB R6, R77, R76 ;  /* 0x0000004c4d06723e */ /* 0x000fe200000010ff */
[----:B------:R-:W1:Y:S01]  /*212f0*/  LDC R101, c[0x0][0xbe8] ;  /* 0x0002fa00ff657b82 */ /* 0x000e620000000800 */
[----:B------:R-:W-:-:S02]  /*21300*/  F2FP.BF16.F32.PACK_AB R7, R79, R78 ;  /* 0x0000004e4f07723e */ /* 0x000fc400000010ff */
[----:B------:R-:W-:Y:S01]  /*21310*/  F2FP.BF16.F32.PACK_AB R8, R81, R80 ;  /* 0x000000505108723e */ /* 0x000fe200000010ff */
[----:B---3--:R-:W-:Y:S01]  /*21320*/  IMAD.MOV.U32 R28, RZ, RZ, RZ ;  /* 0x000000ffff1c7224 */ /* 0x008fe200078e00ff */
[----:B------:R-:W-:Y:S01]  /*21330*/  F2FP.BF16.F32.PACK_AB R9, R83, R82 ;  /* 0x000000525309723e */ /* 0x000fe200000010ff */
[----:B------:R2:W-:Y:S01]  /*21340*/  STSM.16.M88.4 [R103], R4 ;  /* 0x0000000467007844 */ /* 0x0005e20000000200 */
[----:B------:R-:W-:Y:S02]  /*21350*/  F2FP.BF16.F32.PACK_AB R10, R85, R84 ;  /* 0x00000054550a723e */ /* 0x000fe400000010ff */
[----:B------:R-:W-:Y:S01]  /*21360*/  F2FP.BF16.F32.PACK_AB R11, R87, R86 ;  /* 0x00000056570b723e */ /* 0x000fe200000010ff */
[----:B------:R-:W3:Y:S01]  /*21370*/  LDC.64 R14, c[0x0][0xba8] ;  /* 0x0002ea00ff0e7b82 */ /* 0x000ee20000000a00 */
[----:B------:R-:W-:-:S03]  /*21380*/  ISETP.NE.U32.AND P0, PT, RZ, UR4, PT ;  /* 0x00000004ff007c0c */ /* 0x000fc6000bf05070 */
[----:B------:R4:W-:Y:S04]  /*21390*/  STSM.16.M88.4 [R102], R8 ;  /* 0x0000000866007844 */ /* 0x0009e80000000200 */
[----:B------:R-:W-:Y:S01]  /*213a0*/  BAR.SYNC.DEFER_BLOCKING 0x1, 0x100 ;  /* 0x0044000000007b1d */ /* 0x000fe20000010000 */
[----:B------:R-:W-:-:S13]  /*213b0*/  ISETP.NE.AND.EX P0, PT, RZ, UR5, PT, P0 ;  /* 0x00000005ff007c0c */ /* 0x000fda000bf05300 */
[----:B------:R-:W3:Y:S01]  /*213c0*/  @P0 LDG.E R28, desc[UR46][R12.64] ;  /* 0x0000002e0c1c0981 */ /* 0x000ee2000c1e1900 */
[----:B------:R-:W-:Y:S01]  /*213d0*/  ISETP.NE.U32.AND P1, PT, RZ, UR6, PT ;  /* 0x00000006ff007c0c */ /* 0x000fe2000bf25070 */
[----:B------:R-:W-:Y:S01]  /*213e0*/  ULDC UR6, c[0x0][0xa88] ;  /* 0x0002a20000067ab9 */ /* 0x000fe20000000800 */
[C---:B------:R-:W-:Y:S01]  /*213f0*/  ISETP.NE.AND P2, PT, R186.reuse, RZ, PT ;  /* 0x000000ffba00720c */ /* 0x040fe20003f45270 */
[----:B------:R-:W-:Y:S01]  /*21400*/  IMAD.U32 R100, RZ, RZ, UR6 ;  /* 0x00000006ff647e24 */ /* 0x000fe2000f8e00ff */
[----:B------:R-:W-:Y:S01]  /*21410*/  ULDC UR6, c[0x0][0xad4] ;  /* 0x0002b50000067ab9 */ /* 0x000fe20000000800 */
[----:B------:R-:W-:Y:S02]  /*21420*/  ISETP.NE.AND.EX P1, PT, RZ, UR7, PT, P1 ;  /* 0x00000007ff007c0c */ /* 0x000fe4000bf25310 */
[----:B------:R-:W-:Y:S01]  /*21430*/  SEL R186, R186, UR6, P2 ;  /* 0x00000006baba7c07 */ /* 0x000fe20009000000 */
[----:B------:R-:W-:-:S03]  /*21440*/  IMAD.MOV.U32 R26, RZ, RZ, 0x9b8 ;  /* 0x000009b8ff1a7424 */ /* 0x000fc600078e00ff */
[----:B------:R-:W-:-:S04]  /*21450*/  ISETP.GT.AND P3, PT, R186, 0x1, PT ;  /* 0x00000001ba00780c */ /* 0x000fc80003f64270 */
[----:B------:R-:W-:-:S03]  /*21460*/  SEL R26, R26, 0x978, P3 ;  /* 0x000009781a1a7807 */ /* 0x000fc60001800000 */
[----:B--2---:R-:W2:Y:S08]  /*21470*/  @P1 LDC.64 R4, c[0x0][0xc08] ;  /* 0x00030200ff041b82 */ /* 0x004eb00000000a00 */
[----:B------:R-:W0:Y:S08]  /*21480*/  LDC.64 R6, c[0x0][R26+0x220] ;  /* 0x000088001a067b82 */ /* 0x000e300000000a00 */
[----:B----4-:R-:W4:Y:S01]  /*21490*/  LDC.64 R8, c[0x0][R26+0x218] ;  /* 0x000086001a087b82 */ /* 0x010f220000000a00 */
[----:B-1----:R-:W-:-:S07]  /*214a0*/  ISETP.NE.AND P4, PT, R101, 0x1, PT ;  /* 0x000000016500780c */ /* 0x002fce0003f85270 */
[----:B------:R-:W1:Y:S01]  /*214b0*/  LDC.64 R10, c[0x0][R26+0x228] ;  /* 0x00008a001a0a7b82 */ /* 0x000e620000000a00 */
[----:B--2---:R-:W-:-:S05]  /*214c0*/  @P1 IMAD.WIDE R4, R187, 0x4, R4 ;  /* 0x00000004bb041825 */ /* 0x004fca00078e0204 */
[----:B------:R2:W5:Y:S01]  /*214d0*/  @P1 LDG.E R100, desc[UR46][R4.64] ;  /* 0x0000002e04641981 */ /* 0x000562000c1e1900 */
[----:B------:R-:W-:Y:S01]  /*214e0*/  ISETP.NE.U32.AND P2, PT, RZ, UR4, PT ;  /* 0x00000004ff007c0c */ /* 0x000fe2000bf45070 */
[----:B------:R-:W1:Y:S01]  /*214f0*/  @P4 LDC R35, c[0x0][0xbec] ;  /* 0x0002fb00ff234b82 */ /* 0x000e620000000800 */
[----:B------:R-:W-:Y:S02]  /*21500*/  SHF.R.S32.HI R24, RZ, 0x1f, R187 ;  /* 0x0000001fff187819 */ /* 0x000fe400000114bb */
[----:B------:R-:W-:-:S04]  /*21510*/  ISETP.NE.AND.EX P2, PT, RZ, UR5, PT, P2 ;  /* 0x00000005ff007c0c */ /* 0x000fc8000bf45320 */
[----:B------:R-:W-:Y:S01]  /*21520*/  SEL R102, R187, RZ, !P2 ;  /* 0x000000ffbb667207 */ /* 0x000fe20005000000 */
[----:B--2---:R-:W2:Y:S01]  /*21530*/  LDC.64 R4, c[0x0][R26+0x210] ;  /* 0x000084001a047b82 */ /* 0x004ea20000000a00 */
[----:B------:R-:W-:Y:S01]  /*21540*/  SEL R25, R24, RZ, !P2 ;  /* 0x000000ff18197207 */ /* 0x000fe20005000000 */
[----:B------:R-:W-:-:S06]  /*21550*/  IMAD.IADD R24, R181, 0x1, R178 ;  /* 0x00000001b5187824 */ /* 0x000fcc00078e02b2 */
[----:B------:R-:W2:Y:S01]  /*21560*/  @P4 LDC R105, c[0x0][0xbf0] ;  /* 0x0002fc00ff694b82 */ /* 0x000ea20000000800 */
[----:B0-----:R-:W-:-:S07]  /*21570*/  IMAD R7, R7, R102, RZ ;  /* 0x0000006607077224 */ /* 0x001fce00078e02ff */
[----:B---3--:R-:W0:Y:S01]  /*21580*/  @!P3 LDC R14, c[0x0][0xb50] ;  /* 0x0002d400ff0ebb82 */ /* 0x008e220000000800 */
[----:B------:R-:W-:Y:S01]  /*21590*/  IMAD R33, R6, R25, R7 ;  /* 0x0000001906217224 */ /* 0x000fe200078e0207 */
[----:B------:R-:W-:Y:S01]  /*215a0*/  SEL R25, R190, RZ, P3 ;  /* 0x000000ffbe197207 */ /* 0x000fe20001800000 */
[----:B------:R-:W-:-:S05]  /*215b0*/  IMAD.WIDE.U32 R6, R6, R102, RZ ;  /* 0x0000006606067225 */ /* 0x000fca00078e00ff */
[----:B------:R-:W3:Y:S01]  /*215c0*/  @!P3 LDC R15, c[0x0][0xb54] ;  /* 0x0002d500ff0fbb82 */ /* 0x000ee20000000800 */
[-C--:B----4-:R-:W-:Y:S02]  /*215d0*/  IMAD R27, R9, R183.reuse, RZ ;  /* 0x000000b7091b7224 */ /* 0x090fe400078e02ff */
[----:B------:R-:W-:-:S04]  /*215e0*/  IMAD.WIDE.U32 R8, R8, R183, RZ ;  /* 0x000000b708087225 */ /* 0x000fc800078e00ff */
[----:B------:R-:W-:Y:S02]  /*215f0*/  IMAD.IADD R32, R9, 0x1, R27 ;  /* 0x0000000109207824 */ /* 0x000fe400078e021b */
[----:B------:R-:W-:Y:S02]  /*21600*/  IMAD.IADD R9, R7, 0x1, R33 ;  /* 0x0000000107097824 */ /* 0x000fe400078e0221 */
[----:B------:R-:W-:Y:S02]  /*21610*/  IMAD.MOV.U32 R7, RZ, RZ, R24 ;  /* 0x000000ffff077224 */ /* 0x000fe400078e0018 */
[-C--:B-1----:R-:W-:Y:S02]  /*21620*/  IMAD R27, R11, R25.reuse, RZ ;  /* 0x000000190b1b7224 */ /* 0x082fe400078e02ff */
[----:B------:R-:W-:-:S04]  /*21630*/  IMAD.WIDE.U32 R10, R10, R25, RZ ;  /* 0x000000190a0a7225 */ /* 0x000fc800078e00ff */
[----:B------:R-:W-:Y:S01]  /*21640*/  IMAD.IADD R27, R11, 0x1, R27 ;  /* 0x000000010b1b7824 */ /* 0x000fe200078e021b */
[--C-:B------:R-:W-:Y:S01]  /*21650*/  IADD3 R8, P2, P5, R6, R8, R28.reuse ;  /* 0x0000000806087210 */ /* 0x100fe20007d5e01c */
[----:B------:R-:W-:Y:S01]  /*21660*/  @P4 IMAD.HI.U32 R6, R24, R35, RZ ;  /* 0x0000002318064227 */ /* 0x000fe200078e00ff */
[----:B------:R-:W-:-:S04]  /*21670*/  SHF.R.S32.HI R103, RZ, 0x1f, R28 ;  /* 0x0000001fff677819 */ /* 0x000fc8000001141c */
[----:B--2---:R-:W-:Y:S02]  /*21680*/  @P4 SHF.R.U32.HI R7, RZ, R105, R6 ;  /* 0x00000069ff074219 */ /* 0x004fe40000011606 */
[----:B------:R-:W-:Y:S02]  /*21690*/  IADD3.X R9, R9, R32, R103, P2, P5 ;  /* 0x0000002009097210 */ /* 0x000fe400017ea467 */
[----:B------:R-:W-:Y:S01]  /*216a0*/  IADD3 R10, P2, P5, R7, R8, R10 ;  /* 0x00000008070a7210 */ /* 0x000fe20007d5e00a */
[--C-:B------:R-:W-:Y:S01]  /*216b0*/  IMAD.MOV R25, RZ, RZ, -R7.reuse ;  /* 0x000000ffff197224 */ /* 0x100fe200078e0a07 */
[----:B------:R-:W-:-:S03]  /*216c0*/  SHF.R.S32.HI R6, RZ, 0x1f, R7 ;  /* 0x0000001fff067819 */ /* 0x000fc60000011407 */
[----:B------:R-:W-:Y:S01]  /*216d0*/  IMAD R7, R101, R25, R24 ;  /* 0x0000001965077224 */ /* 0x000fe200078e0218 */
[----:B------:R-:W-:-:S03]  /*216e0*/  IADD3.X R11, R6, R9, R27, P2, P5 ;  /* 0x00000009060b7210 */ /* 0x000fc600017ea41b */
[-C--:B------:R-:W-:Y:S01]  /*216f0*/  IMAD R5, R5, R7.reuse, RZ ;  /* 0x0000000705057224 */ /* 0x080fe200078e02ff */
[----:B------:R-:W-:Y:S01]  /*21700*/  SHF.R.S32.HI R9, RZ, 0x1f, R7 ;  /* 0x0000001fff097819 */ /* 0x000fe20000011407 */
[----:B------:R-:W-:-:S04]  /*21710*/  IMAD.WIDE.U32 R10, R4, R7, R10 ;  /* 0x00000007040a7225 */ /* 0x000fc800078e000a */
[----:B------:R-:W-:Y:S01]  /*21720*/  IMAD R5, R4, R9, R5 ;  /* 0x0000000904057224 */ /* 0x000fe200078e0205 */
[----:B0-----:R-:W-:-:S03]  /*21730*/  LEA R14, P2, R10, R14, 0x2 ;  /* 0x0000000e0a0e7211 */ /* 0x001fc600078410ff */
[----:B------:R-:W-:-:S05]  /*21740*/  IMAD.IADD R4, R11, 0x1, R5 ;  /* 0x000000010b047824 */ /* 0x000fca00078e0205 */
[----:B---3--:R-:W-:Y:S01]  /*21750*/  LEA.HI.X R15, R10, R15, R4, 0x2, P2 ;  /* 0x0000000f0a0f7211 */ /* 0x008fe200010f1404 */
[----:B------:R-:W-:Y:S06]  /*21760*/  @P1 BRA `(.L_x_1722) ;  /* 0x0000000000101947 */ /* 0x000fec0003800000 */
[----:B------:R-:W-:Y:S05]  /*21770*/  @!P0 BRA `(.L_x_1722) ;  /* 0x00000000000c8947 */ /* 0x000fea0003800000 */
[----:B------:R-:W2:Y:S04]  /*21780*/  LDG.E R5, desc[UR46][R12.64] ;  /* 0x0000002e0c057981 */ /* 0x000ea8000c1e1900 */
[----:B-----5:R-:W2:Y:S02]  /*21790*/  LDG.E R100, desc[UR46][R12.64+0x4] ;  /* 0x0000042e0c647981 */ /* 0x020ea4000c1e1900 */
[----:B--2---:R-:W-:-:S07]  /*217a0*/  IMAD.IADD R100, R100, 0x1, -R5 ;  /* 0x0000000164647824 */ /* 0x004fce00078e0a05 */
.L_x_1722:
[----:B------:R-:W2:Y:S01]  /*217b0*/  LDL R8, [R1+0x80] ;  /* 0x0000800001087983 */ /* 0x000ea20000100800 */
[----:B-----5:R-:W-:Y:S01]  /*217c0*/  IMAD R100, R100, R101, RZ ;  /* 0x0000006564647224 */ /* 0x020fe200078e02ff */
[----:B------:R-:W-:Y:S02]  /*217d0*/  LOP3.LUT P0, RZ, R230, 0x3, RZ, 0xc0, !PT ;  /* 0x00000003e6ff7812 */ /* 0x000fe4000780c0ff */
[----:B------:R-:W-:Y:S04]  /*217e0*/  SHFL.IDX PT, R4, R14, RZ, 0x1c1f ;  /* 0x001c1fff0e047589 */ /* 0x000fe800000e0000 */
[----:B------:R-:W0:Y:S04]  /*217f0*/  SHFL.IDX PT, R5, R15, RZ, 0x1c1f ;  /* 0x001c1fff0f057589 */ /* 0x000e2800000e0000 */
[----:B------:R-:W-:Y:S04]  /*21800*/  SHFL.IDX PT, R6, R14, 0x1, 0x1c1f ;  /* 0x003c1f000e067f89 */ /* 0x000fe800000e0000 */
[----:B------:R-:W1:Y:S01]  /*21810*/  SHFL.IDX PT, R7, R15, 0x1, 0x1c1f ;  /* 0x003c1f000f077f89 */ /* 0x000e6200000e0000 */
[----:B--2---:R-:W-:-:S04]  /*21820*/  IMAD.IADD R9, R8, 0x1, R178 ;  /* 0x0000000108097824 */ /* 0x004fc800078e02b2 */
        /* <DEDUP_REMOVED lines=19> */
[----:B------:R-:W-:Y:S01]  /*21960*/  IADD3 R33, P2, R72, 0x4000, RZ ;  /* 0x0000400048217810 */ /* 0x000fe20007f5e0ff */
[----:B------:R-:W-:Y:S01]  /*21970*/  ULDC.64 UR4, c[0x0][0xae8] ;  /* 0x0002ba0000047ab9 */ /* 0x000fe20000000a00 */
[----:B------:R-:W-:Y:S01]  /*21980*/  LOP3.LUT R8, R8, R9, RZ, 0x3c, !PT ;  /* 0x0000000908087212 */ /* 0x000fe200078e3cff */
[----:B------:R-:W-:Y:S01]  /*21990*/  IMAD.X R9, RZ, RZ, R73, P6 ;  /* 0x000000ffff097224 */ /* 0x000fe200030e0649 */
[C---:B------:R-:W-:Y:S01]  /*219a0*/  IADD3 R3, P6, R72.reuse, 0x7000, RZ ;  /* 0x0000700048037810 */ /* 0x040fe20007fde0ff */
[----:B------:R-:W-:Y:S01]  /*219b0*/  IMAD.IADD R21, R21, 0x1, R103 ;  /* 0x0000000115157824 */ /* 0x000fe200078e0267 */
[----:B------:R-:W-:-:S02]  /*219c0*/  IADD3 R37, P1, R72, 0x5000, RZ ;  /* 0x0000500048257810 */ /* 0x000fc40007f3e0ff */
[----:B------:R-:W-:Y:S02]  /*219d0*/  LOP3.LUT R0, R3, 0x380, RZ, 0xc0, !PT ;  /* 0x0000038003007812 */ /* 0x000fe400078ec0ff */
[----:B------:R-:W-:Y:S01]  /*219e0*/  IADD3 R41, P0, R72, 0x6000, RZ ;  /* 0x0000600048297810 */ /* 0x000fe20007f1e0ff */
[----:B------:R-:W-:Y:S01]  /*219f0*/  IMAD.X R45, RZ, RZ, R73, P6 ;  /* 0x000000ffff2d7224 */ /* 0x000fe200030e0649 */
[----:B------:R-:W-:Y:S01]  /*21a00*/  SHF.R.U64 R0, R0, 0x3, RZ ;  /* 0x0000000300007819 */ /* 0x000fe200000012ff */
[----:B------:R-:W-:Y:S01]  /*21a10*/  IMAD.WIDE.U32 R20, R183, UR4, R20 ;  /* 0x00000004b7147c25 */ /* 0x000fe2000f8e0014 */
[----:B------:R-:W-:Y:S01]  /*21a20*/  LOP3.LUT R12, R13, 0x380, RZ, 0xc0, !PT ;  /* 0x000003800d0c7812 */ /* 0x000fe200078ec0ff */
[----:B------:R-:W5:Y:S01]  /*21a30*/  LD.E.128 R8, desc[UR46][R8.64] ;  /* 0x0000002e08087980 */ /* 0x000f62000c101d00 */
[----:B------:R-:W-:Y:S01]  /*21a40*/  LOP3.LUT R44, R0, R3, RZ, 0x3c, !PT ;  /* 0x00000003002c7212 */ /* 0x000fe200078e3cff */
[----:B------:R-:W-:Y:S01]  /*21a50*/  IMAD R3, R185, 0x20, R209 ;  /* 0x00000020b9037824 */ /* 0x000fe200078e02d1 */
[----:B------:R-:W-:-:S02]  /*21a60*/  LOP3.LUT R24, R25, 0x380, RZ, 0xc0, !PT ;  /* 0x0000038019187812 */ /* 0x000fc400078ec0ff */
[----:B------:R-:W-:Y:S01]  /*21a70*/  LOP3.LUT R32, R33, 0x380, RZ, 0xc0, !PT ;  /* 0x0000038021207812 */ /* 0x000fe200078ec0ff */
[----:B------:R-:W-:Y:S01]  /*21a80*/  IMAD.IADD R48, R178, 0x1, R3 ;  /* 0x00000001b2307824 */ /* 0x000fe200078e0203 */
[----:B------:R-:W-:Y:S02]  /*21a90*/  LOP3.LUT R36, R37, 0x380, RZ, 0xc0, !PT ;  /* 0x0000038025247812 */ /* 0x000fe400078ec0ff */
[----:B------:R-:W-:Y:S01]  /*21aa0*/  LOP3.LUT R40, R41, 0x380, RZ, 0xc0, !PT ;  /* 0x0000038029287812 */ /* 0x000fe200078ec0ff */
[----:B0-----:R-:W-:Y:S01]  /*21ab0*/  @P4 IMAD.HI.U32 R0, R48, R51, RZ ;  /* 0x0000003330004227 */ /* 0x001fe200078e00ff */
[----:B------:R-:W-:Y:S01]  /*21ac0*/  SHF.R.S32.HI R49, RZ, 0x1f, R102 ;  /* 0x0000001fff317819 */ /* 0x000fe20000011466 */
[----:B------:R-:W5:Y:S01]  /*21ad0*/  LD.E.128 R44, desc[UR46][R44.64] ;  /* 0x0000002e2c2c7980 */ /* 0x000f62000c101d00 */
[----:B------:R-:W-:Y:S01]  /*21ae0*/  LOP3.LUT R5, R72, 0x380, RZ, 0xc0, !PT ;  /* 0x0000038048057812 */ /* 0x000fe200078ec0ff */
[----:B------:R-:W-:Y:S01]  /*21af0*/  IMAD R21, R183, UR5, R21 ;  /* 0x00000005b7157c24 */ /* 0x000fe2000f8e0215 */
[----:B------:R-:W-:Y:S01]  /*21b00*/  ULDC.64 UR4, c[0x0][0xaf0] ;  /* 0x0002bc0000047ab9 */ /* 0x000fe20000000a00 */
[----:B------:R-:W-:Y:S01]  /*21b10*/  IMAD.MOV.U32 R3, RZ, RZ, R48 ;  /* 0x000000ffff037224 */ /* 0x000fe200078e0030 */
[----:B-1----:R-:W-:Y:S01]  /*21b20*/  @P4 SHF.R.U32.HI R3, RZ, R53, R0 ;  /* 0x00000035ff034219 */ /* 0x002fe20000011600 */
[----:B------:R-:W-:Y:S01]  /*21b30*/  IMAD R49, R49, UR4, RZ ;  /* 0x0000000431317c24 */ /* 0x000fe2000f8e02ff */
[----:B------:R-:W-:-:S02]  /*21b40*/  SHF.R.U64 R12, R12, 0x3, RZ ;  /* 0x000000030c0c7819 */ /* 0x000fc400000012ff */
[----:B------:R-:W-:Y:S02]  /*21b50*/  SHF.R.U64 R24, R24, 0x3, RZ ;  /* 0x0000000318187819 */ /* 0x000fe400000012ff */
[----:B------:R-:W-:Y:S02]  /*21b60*/  SHF.R.U64 R32, R32, 0x3, RZ ;  /* 0x0000000320207819 */ /* 0x000fe400000012ff */
[----:B------:R-:W-:Y:S02]  /*21b70*/  SHF.R.U64 R36, R36, 0x3, RZ ;  /* 0x0000000324247819 */ /* 0x000fe400000012ff */
[----:B------:R-:W-:Y:S02]  /*21b80*/  SHF.R.U64 R40, R40, 0x3, RZ ;  /* 0x0000000328287819 */ /* 0x000fe400000012ff */
[----:B------:R-:W-:Y:S01]  /*21b90*/  SHF.R.U64 R5, R5, 0x3, RZ ;  /* 0x0000000305057819 */ /* 0x000fe200000012ff */
[--C-:B------:R-:W-:Y:S01]  /*21ba0*/  IMAD.MOV R28, RZ, RZ, -R3.reuse ;  /* 0x000000ffff1c7224 */ /* 0x100fe200078e0a03 */
[----:B------:R-:W-:Y:S01]  /*21bb0*/  SHF.R.S32.HI R0, RZ, 0x1f, R3 ;  /* 0x0000001fff007819 */ /* 0x000fe20000011403 */
[----:B------:R-:W-:Y:S01]  /*21bc0*/  IMAD R49, R102, UR5, R49 ;  /* 0x0000000566317c24 */ /* 0x000fe2000f8e0231 */
        /* <DEDUP_REMOVED lines=11> */
[----:B------:R-:W-:Y:S01]  /*21c80*/  IMAD.WIDE.U32 R20, R102, UR4, R20 ;  /* 0x0000000466147c25 */ /* 0x000fe2000f8e0014 */
[----:B------:R-:W-:Y:S01]  /*21c90*/  ULDC.64 UR4, c[0x0][0xae0] ;  /* 0x0002b80000047ab9 */ /* 0x000fe20000000a00 */
[----:B------:R-:W5:Y:S02]  /*21ca0*/  LD.E.128 R12, desc[UR46][R12.64] ;  /* 0x0000002e0c0c7980 */ /* 0x000f64000c101d00 */
        /* <DEDUP_REMOVED lines=20> */
[----:B------:R-:W-:Y:S02]  /*21df0*/  IMAD.IADD R51, R209, 0x1, R178 ;  /* 0x00000001d1337824 */ /* 0x000fe400078e02b2 */
[C---:B------:R-:W-:Y:S02]  /*21e00*/  IMAD R49, R101.reuse, UR5, R0 ;  /* 0x0000000565317c24 */ /* 0x040fe4000f8e0200 */
[----:B------:R-:W-:Y:S01]  /*21e10*/  IMAD.WIDE.U32 R20, R101, UR4, R20 ;  /* 0x0000000465147c25 */ /* 0x000fe2000f8e0014 */
[C---:B------:R-:W-:Y:S01]  /*21e20*/  ISETP.GE.AND P2, PT, R51.reuse, R100, PT ;  /* 0x000000643300720c */ /* 0x040fe20003f46270 */
[----:B------:R-:W-:Y:S02]  /*21e30*/  ULDC.64 UR4, c[0x0][0xa80] ;  /* 0x0002a00000047ab9 */ /* 0x000fe40000000a00 */
[----:B------:R-:W-:Y:S01]  /*21e40*/  VIADD R3, R51, 0x20 ;  /* 0x0000002033037836 */ /* 0x000fe20000000000 */
[----:B------:R-:W-:Y:S01]  /*21e50*/  LEA R28, P3, R20, UR4, 0x1 ;  /* 0x00000004141c7c11 */ /* 0x000fe2000f8608ff */
[----:B------:R-:W-:-:S02]  /*21e60*/  IMAD.IADD R21, R21, 0x1, R49 ;  /* 0x0000000115157824 */ /* 0x000fc400078e0231 */
[----:B------:R-:W-:Y:S01]  /*21e70*/  VIADD R0, R2, 0x2a820 ;  /* 0x0002a82002007836 */ /* 0x000fe20000000000 */
[-C--:B------:R-:W-:Y:S01]  /*21e80*/  ISETP.GE.AND P0, PT, R3, R100.reuse, PT ;  /* 0x000000640300720c */ /* 0x080fe20003f06270 */
[----:B------:R-:W-:Y:S01]  /*21e90*/  VIADD R3, R51, 0x40 ;  /* 0x0000004033037836 */ /* 0x000fe20000000000 */
[----:B------:R-:W-:Y:S02]  /*21ea0*/  LEA.HI.X R50, R20, UR5, R21, 0x1, P3 ;  /* 0x0000000514327c11 */ /* 0x000fe400098f0c15 */
[----:B------:R-:W-:Y:S01]  /*21eb0*/  PRMT R0, RZ, 0x654, R0 ;  /* 0x00000654ff007816 */ /* 0x000fe20000000000 */
[----:B-1----:R0:W1:Y:S01]  /*21ec0*/  SHFL.IDX PT, R49, R28, RZ, 0x181f ;  /* 0x00181fff1c317589 */ /* 0x00206200000e0000 */
[----:B------:R-:W-:Y:S01]  /*21ed0*/  ISETP.GE.AND P1, PT, R3, R100, PT ;  /* 0x000000640300720c */ /* 0x000fe20003f26270 */
[----:B------:R-:W-:Y:S01]  /*21ee0*/  BSSY B1, `(.L_x_1724) ;  /* 0x000000f000017945 */ /* 0x000fe20003800000 */
[----:B------:R0:W-:Y:S01]  /*21ef0*/  SYNCS.ARRIVE.TRANS64.RED.A1T0 RZ, [R0+URZ], RZ ;  /* 0x000000ff00ff79a7 */ /* 0x0001e2000810043f */
[----:B------:R0:W2:Y:S01]  /*21f00*/  SHFL.IDX PT, R3, R50, RZ, 0x181f ;  /* 0x00181fff32037589 */ /* 0x0000a200000e0000 */
[----:B------:R-:W-:-:S02]  /*21f10*/  SHF.R.S32.HI R104, RZ, 0x1f, R184 ;  /* 0x0000001fff687819 */ /* 0x000fc400000114b8 */
[----:B------:R-:W-:Y:S01]  /*21f20*/  SHF.R.S32.HI R105, RZ, 0x1f, R182 ;  /* 0x0000001fff697819 */ /* 0x000fe200000114b6 */
[----:B------:R-:W-:Y:S06]  /*21f30*/  @P2 BRA `(.L_x_1725) ;  /* 0x0000000000242947 */ /* 0x000fec0003800000 */
        /* <DEDUP_REMOVED lines=9> */
.L_x_1725:
[----:B------:R-:W-:Y:S05]  /*21fd0*/  BSYNC B1 ;  /* 0x0000000000017941 */ /* 0x000fea0003800000 */
.L_x_1724:
        /* <DEDUP_REMOVED lines=13> */
.L_x_1727:
[----:B------:R-:W-:Y:S05]  /*220b0*/  BSYNC B1 ;  /* 0x0000000000017941 */ /* 0x000fea0003800000 */
.L_x_1726:
        /* <DEDUP_REMOVED lines=13> */
.L_x_1729:
[----:B------:R-:W-:Y:S05]  /*22190*/  BSYNC B1 ;  /* 0x0000000000017941 */ /* 0x000fea0003800000 */
.L_x_1728:
[----:B0-----:R-:W-:Y:S01]  /*221a0*/  VIADD R3, R51, 0x60 ;  /* 0x0000006033037836 */ /* 0x001fe20000000000 */
[----:B---3--:R0:W3:Y:S04]  /*221b0*/  SHFL.IDX PT, R7, R50, 0x3, 0x181f ;  /* 0x00781f0032077f89 */ /* 0x0080e800000e0000 */
[----:B------:R-:W-:Y:S01]  /*221c0*/  ISETP.GE.AND P0, PT, R3, R100, PT ;  /* 0x000000640300720c */ /* 0x000fe20003f06270 */
[----:B------:R0:W0:-:S12]  /*221d0*/  SHFL.IDX PT, R9, R28, 0x3, 0x181f ;  /* 0x00781f001c097f89 */ /* 0x00001800000e0000 */
[----:B------:R-:W-:Y:S05]  /*221e0*/  @P0 BRA `(.L_x_1730) ;  /* 0x00000018000c0947 */ /* 0x000fea0003800000 */
[----:B------:R-:W-:Y:S02]  /*221f0*/  ULDC UR4, c[0x0][0xac8] ;  /* 0x0002b20000047ab9 */ /* 0x000fe40000000800 */
[----:B------:R-:W-:-:S13]  /*22200*/  ISETP.GE.AND P1, PT, R182, UR4, PT ;  /* 0x00000004b6007c0c */ /* 0x000fda000bf26270 */
[----:B0-----:R-:W-:-:S04]  /*22210*/  @!P1 LEA R4, P0, R182, R9, 0x1 ;  /* 0x00000009b6049211 */ /* 0x001fc800078008ff */
[----:B---3--:R-:W-:Y:S02]  /*22220*/  @!P1 LEA.HI.X R5, R182, R7, R105, 0x1, P0 ;  /* 0x00000007b6059211 */ /* 0x008fe400000f0c69 */
[----:B------:R-:W-:-:S03]  /*22230*/  ISETP.GE.AND P0, PT, R184, UR4, PT ;  /* 0x00000004b8007c0c */ /* 0x000fc6000bf06270 */
[----:B------:R0:W-:Y:S10]  /*22240*/  @!P1 ST.E.128 desc[UR46][R4.64], R24 ;  /* 0x0000001804009985 */ /* 0x0001f4000c101d2e */
[----:B------:R-:W-:Y:S05]  /*22250*/  @P0 BRA `(.L_x_1730) ;  /* 0x0000001400f00947 */ /* 0x000fea0003800000 */
[----:B0-----:R-:W-:-:S04]  /*22260*/  LEA R4, P0, R184, R9, 0x1 ;  /* 0x00000009b8047211 */ /* 0x001fc800078008ff */
[----:B------:R-:W-:-:S05]  /*22270*/  LEA.HI.X R5, R184, R7, R104, 0x1, P0 ;  /* 0x00000007b8057211 */ /* 0x000fca00000f0c68 */
[----:B------:R0:W-:Y:S01]  /*22280*/  ST.E.128 desc[UR46][R4.64], R44 ;  /* 0x0000002c04007985 */ /* 0x0001e2000c101d2e */
[----:B------:R-:W-:Y:S05]  /*22290*/  BRA `(.L_x_1730) ;  /* 0x0000001400e07947 */ /* 0x000fea0003800000 */
.L_x_1723:
[----:B------:R-:W1:Y:S01]  /*222a0*/  @P4 LDC R11, c[0x0][0xbec] ;  /* 0x0002fb00ff0b4b82 */ /* 0x000e620000000800 */
[----:B------:R-:W-:Y:S01]  /*222b0*/  ULDC.64 UR4, c[0x0][0xb08] ;  /* 0x0002c20000047ab9 */ /* 0x000fe20000000a00 */
[----:B0-----:R-:W-:Y:S01]  /*222c0*/  SHF.R.S32.HI R3, RZ, 0x1f, R102 ;  /* 0x0000001fff037819 */ /* 0x001fe20000011466 */
[----:B------:R-:W-:Y:S01]  /*222d0*/  IMAD R103, R103, UR4, RZ ;  /* 0x0000000467677c24 */ /* 0x000fe2000f8e02ff */
[----:B------:R-:W-:Y:S01]  /*222e0*/  ULDC.64 UR6, c[0x0][0xb30] ;  /* 0x0002cc0000067ab9 */ /* 0x000fe20000000a00 */
[C---:B------:R-:W-:Y:S01]  /*222f0*/  IMAD.WIDE.U32 R4, R28.reuse, UR4, RZ ;  /* 0x000000041c047c25 */ /* 0x040fe2000f8e00ff */
[----:B------:R-:W-:Y:S01]  /*22300*/  ISETP.GE.AND P0, PT, R9, R100, PT ;  /* 0x000000640900720c */ /* 0x000fe20003f06270 */
[----:B------:R-:W-:Y:S01]  /*22310*/  BSSY B1, `(.L_x_1731) ;  /* 0x0000070000017945 */ /* 0x000fe20003800000 */
[----:B------:R-:W0:Y:S01]  /*22320*/  @P4 LDC R0, c[0x0][0xbf0] ;  /* 0x0002fc00ff004b82 */ /* 0x000e220000000800 */
[----:B------:R-:W-:Y:S01]  /*22330*/  IMAD R103, R28, UR5, R103 ;  /* 0x000000051c677c24 */ /* 0x000fe2000f8e0267 */
[----:B------:R-:W-:Y:S01]  /*22340*/  ULDC.64 UR4, c[0x0][0xb38] ;  /* 0x0002ce0000047ab9 */ /* 0x000fe20000000a00 */
[----:B------:R-:W-:-:S02]  /*22350*/  SHF.R.S32.HI R25, RZ, 0x1f, R199 ;  /* 0x0000001fff197819 */ /* 0x000fc400000114c7 */
[----:B------:R-:W-:Y:S01]  /*22360*/  IMAD.IADD R5, R5, 0x1, R103 ;  /* 0x0000000105057824 */ /* 0x000fe200078e0267 */
[----:B------:R-:W-:Y:S02]  /*22370*/  SHF.R.S32.HI R26, RZ, 0x1f, R200 ;  /* 0x0000001fff1a7819 */ /* 0x000fe400000114c8 */
        /* <DEDUP_REMOVED lines=9> */
[----:B-1----:R-:W-:Y:S01]  /*22410*/  @P4 IMAD.HI.U32 R11, R24, R11, RZ ;  /* 0x0000000b180b4227 */ /* 0x002fe200078e00ff */
[----:B------:R-:W-:-:S03]  /*22420*/  SHF.R.S32.HI R14, RZ, 0x1f, R208 ;  /* 0x0000001fff0e7819 */ /* 0x000fc600000114d0 */
[C---:B------:R-:W-:Y:S02]  /*22430*/  IMAD R7, R102.reuse, UR5, R3 ;  /* 0x0000000566077c24 */ /* 0x040fe4000f8e0203 */
[----:B------:R-:W-:Y:S01]  /*22440*/  IMAD.WIDE.U32 R4, R102, UR4, R4 ;  /* 0x0000000466047c25 */ /* 0x000fe2000f8e0004 */
[----:B------:R-:W-:-:S03]  /*22450*/  ULDC.64 UR4, c[0x0][0xb48] ;  /* 0x0002d20000047ab9 */ /* 0x000fc60000000a00 */
[----:B------:R-:W-:Y:S01]  /*22460*/  IMAD.MOV.U32 R3, RZ, RZ, R24 ;  /* 0x000000ffff037224 */ /* 0x000fe200078e0018 */
[----:B0-----:R-:W-:Y:S01]  /*22470*/  @P4 SHF.R.U32.HI R3, RZ, R0, R11 ;  /* 0x00000000ff034219 */ /* 0x001fe2000001160b */
[----:B------:R-:W-:-:S03]  /*22480*/  IMAD.IADD R5, R5, 0x1, R7 ;  /* 0x0000000105057824 */ /* 0x000fc600078e0207 */
        /* <DEDUP_REMOVED lines=31> */
[CC--:B------:R-:W-:Y:S01]  /*22680*/  @!P1 LEA R8, P5, R206.reuse, R4.reuse, 0x2 ;  /* 0x00000004ce089211 */ /* 0x0c0fe200078a10ff */
        /* <DEDUP_REMOVED lines=56> */
.L_x_1732:
[----:B------:R-:W-:Y:S05]  /*22a10*/  BSYNC B1 ;  /* 0x0000000000017941 */ /* 0x000fea0003800000 */
.L_x_1731:
        /* <DEDUP_REMOVED lines=70> */
.L_x_1721:
[----:B------:R-:W-:Y:S01]  /*22e80*/  ULDC.64 UR4, c[0x0][0xc08] ;  /* 0x0003020000047ab9 */ /* 0x000fe20000000a00 */
[----:B------:R-:W2:Y:S01]  /*22e90*/  LDC.64 R4, c[0x0][0xc00] ;  /* 0x00030000ff047b82 */ /* 0x000ea20000000a00 */
[----:B------:R-:W-:Y:S01]  /*22ea0*/  ISETP.NE.U32.AND P0, PT, RZ, UR4, PT ;  /* 0x00000004ff007c0c */ /* 0x000fe2000bf05070 */
[----:B------:R-:W-:-:S03]  /*22eb0*/  IMAD.MOV.U32 R3, RZ, RZ, RZ ;  /* 0x000000ffff037224 */ /* 0x000fc600078e00ff */
[----:B------:R-:W-:Y:S01]  /*22ec0*/  ISETP.NE.AND.EX P1, PT, RZ, UR5, PT, P0 ;  /* 0x00000005ff007c0c */ /* 0x000fe2000bf25300 */
[----:B------:R-:W-:Y:S02]  /*22ed0*/  ULDC.64 UR4, c[0x0][0xc00] ;  /* 0x0003000000047ab9 */ /* 0x000fe40000000a00 */
[----:B------:R-:W-:-:S04]  /*22ee0*/  ISETP.NE.U32.AND P0, PT, RZ, UR4, PT ;  /* 0x00000004ff007c0c */ /* 0x000fc8000bf05070 */
[----:B------:R-:W-:-:S06]  /*22ef0*/  ISETP.NE.AND.EX P0, PT, RZ, UR5, PT, P0 ;  /* 0x00000005ff007c0c */ /* 0x000fcc000bf05300 */
[----:B------:R-:W3:Y:S01]  /*22f00*/  @P1 LDC.64 R6, c[0x0][0xc08] ;  /* 0x00030200ff061b82 */ /* 0x000ee20000000a00 */
[----:B------:R-:W-:Y:S02]  /*22f10*/  ULDC UR4, c[0x0][0xa88] ;  /* 0x0002a20000047ab9 */ /* 0x000fe40000000800 */
[----:B------:R-:W-:Y:S02]  /*22f20*/  IMAD.U32 R0, RZ, RZ, UR4 ;  /* 0x00000004ff007e24 */ /* 0x000fe4000f8e00ff */
[----:B--2---:R-:W-:-:S05]  /*22f30*/  IMAD.WIDE R4, R187, 0x4, R4 ;  /* 0x00000004bb047825 */ /* 0x004fca00078e0204 */
[----:B------:R2:W5:Y:S01]  /*22f40*/  @P0 LDG.E R3, desc[UR46][R4.64] ;  /* 0x0000002e04030981 */ /* 0x000562000c1e1900 */
[----:B---3--:R-:W-:-:S05]  /*22f50*/  @P1 IMAD.WIDE R6, R187, 0x4, R6 ;  /* 0x00000004bb061825 */ /* 0x008fca00078e0206 */
[----:B------:R2:W5:Y:S01]  /*22f60*/  @P1 LDG.E R0, desc[UR46][R6.64] ;  /* 0x0000002e06001981 */ /* 0x000562000c1e1900 */
[----:B------:R-:W-:Y:S02]  /*22f70*/  ISETP.NE.AND P2, PT, R186, RZ, PT ;  /* 0x000000ffba00720c */ /* 0x000fe40003f45270 */
[----:B-1----:R-:W-:Y:S01]  /*22f80*/  SHF.R.S32.HI R28, RZ, 0x1f, R187 ;  /* 0x0000001fff1c7819 */ /* 0x002fe200000114bb */
[----:B------:R-:W1:Y:S10]  /*22f90*/  S2R R35, SR_TID.X ;  /* 0x0000000000237919 */ /* 0x000e740000002100 */
[----:B------:R-:W3:Y:S01]  /*22fa0*/  @!P2 LDC R186, c[0x0][0xad4] ;  /* 0x0002b500ffbaab82 */ /* 0x000ee20000000800 */
[----:B-1----:R-:W-:Y:S01]  /*22fb0*/  VIADD R8, R35, 0xffffff80 ;  /* 0xffffff8023087836 */ /* 0x002fe20000000000 */
[----:B---3--:R-:W-:-:S04]  /*22fc0*/  ISETP.GT.AND P2, PT, R186, 0x1, PT ;  /* 0x00000001ba00780c */ /* 0x008fc80003f44270 */
[----:B------:R-:W-:Y:S01]  /*22fd0*/  ISETP.GT.AND P3, PT, R8, 0x7f, PT ;  /* 0x0000007f0800780c */ /* 0x000fe20003f64270 */
[----:B--2---:R-:W-:-:S12]  /*22fe0*/  @P1 BRA `(.L_x_1733) ;  /* 0x0000000000101947 */ /* 0x004fd80003800000 */
[----:B------:R-:W-:Y:S05]  /*22ff0*/  @!P0 BRA `(.L_x_1733) ;  /* 0x00000000000c8947 */ /* 0x000fea0003800000 */
[----:B------:R-:W2:Y:S04]  /*23000*/  LDG.E R7, desc[UR46][R4.64] ;  /* 0x0000002e04077981 */ /* 0x000ea8000c1e1900 */
[----:B-----5:R-:W2:Y:S02]  /*23010*/  LDG.E R0, desc[UR46][R4.64+0x4] ;  /* 0x0000042e04007981 */ /* 0x020ea4000c1e1900 */
[----:B--2---:R-:W-:-:S07]  /*23020*/  IMAD.IADD R0, R0, 0x1, -R7 ;  /* 0x0000000100007824 */ /* 0x004fce00078e0a07 */
.L_x_1733:
[----:B------:R-:W-:Y:S01]  /*23030*/  BSSY B1, `(.L_x_1734) ;  /* 0x0000035000017945 */ /* 0x000fe20003800000 */
[----:B------:R-:W-:Y:S02]  /*23040*/  SEL R33, R187, RZ, !P0 ;  /* 0x000000ffbb217207 */ /* 0x000fe40004000000 */
[----:B------:R-:W-:Y:S02]  /*23050*/  SEL R28, R28, RZ, !P0 ;  /* 0x000000ff1c1c7207 */ /* 0x000fe40004000000 */
[----:B-----5:R-:W-:Y:S01]  /*23060*/  SHF.R.S32.HI R26, RZ, 0x1f, R3 ;  /* 0x0000001fff1a7819 */ /* 0x020fe20000011403 */
[----:B------:R-:W-:Y:S06]  /*23070*/  @P3 BRA `(.L_x_1735) ;  /* 0x0000000000c03947 */ /* 0x000fec0003800000 */
[----:B------:R-:W1:Y:S01]  /*23080*/  LDC R37, c[0x0][0xbe8] ;  /* 0x0002fa00ff257b82 */ /* 0x000e620000000800 */
[----:B------:R-:W-:Y:S01]  /*23090*/  IADD3 R35, R178, -0x80, R35 ;  /* 0xffffff80b2237810 */ /* 0x000fe20007ffe023 */
[----:B-1----:R-:W-:-:S05]  /*230a0*/  IMAD R4, R0, R37, RZ ;  /* 0x0000002500047224 */ /* 0x002fca00078e02ff */
[----:B------:R-:W-:-:S13]  /*230b0*/  ISETP.GE.AND P0, PT, R35, R4, PT ;  /* 0x000000042300720c */ /* 0x000fda0003f06270 */
[----:B------:R-:W-:Y:S05]  /*230c0*/  @P0 BRA `(.L_x_1735) ;  /* 0x0000000000ac0947 */ /* 0x000fea0003800000 */
[----:B------:R-:W-:Y:S01]  /*230d0*/  IMAD.MOV.U32 R24, RZ, RZ, 0x9b8 ;  /* 0x000009b8ff187424 */ /* 0x000fe200078e00ff */
[----:B------:R-:W-:Y:S01]  /*230e0*/  ISETP.GT.AND P0, PT, R186, 0x1, PT ;  /* 0x00000001ba00780c */ /* 0x000fe20003f04270 */
[----:B------:R-:W1:Y:S01]  /*230f0*/  LDC.64 R4, c[0x0][0xba8] ;  /* 0x0002ea00ff047b82 */ /* 0x000e620000000a00 */
[----:B------:R-:W-:Y:S01]  /*23100*/  ISETP.NE.AND P1, PT, R37, 0x1, PT ;  /* 0x000000012500780c */ /* 0x000fe20003f25270 */
[----:B------:R-:W-:Y:S01]  /*23110*/  IMAD.MOV.U32 R21, RZ, RZ, R35 ;  /* 0x000000ffff157224 */ /* 0x000fe200078e0023 */
[----:B------:R-:W-:-:S05]  /*23120*/  SEL R24, R24, 0x978, P0 ;  /* 0x0000097818187807 */ /* 0x000fca0000000000 */
[----:B------:R-:W2:Y:S08]  /*23130*/  LDC.64 R12, c[0x0][R24+0x220] ;  /* 0x00008800180c7b82 */ /* 0x000eb00000000a00 */
[----:B------:R-:W3:Y:S08]  /*23140*/  LDC.64 R10, c[0x0][R24+0x218] ;  /* 0x00008600180a7b82 */ /* 0x000ef00000000a00 */
[----:B------:R-:W4:Y:S08]  /*23150*/  LDC.64 R8, c[0x0][R24+0x228] ;  /* 0x00008a0018087b82 */ /* 0x000f300000000a00 */
[----:B------:R-:W5:Y:S08]  /*23160*/  LDC.64 R6, c[0x0][R24+0x210] ;  /* 0x0000840018067b82 */ /* 0x000f700000000a00 */
[----:B------:R-:W0:Y:S08]  /*23170*/  @P1 LDC R20, c[0x0][0xbec] ;  /* 0x0002fb00ff141b82 */ /* 0x000e300000000800 */
[----:B------:R-:W4:Y:S01]  /*23180*/  @P1 LDC R27, c[0x0][0xbf0] ;  /* 0x0002fc00ff1b1b82 */ /* 0x000f220000000800 */
[----:B--2---:R-:W-:-:S07]  /*23190*/  IMAD R13, R13, R33, RZ ;  /* 0x000000210d0d7224 */ /* 0x004fce00078e02ff */
[----:B-1----:R-:W1:Y:S01]  /*231a0*/  @!P0 LDC R4, c[0x0][0xb50] ;  /* 0x0002d400ff048b82 */ /* 0x002e620000000800 */
[----:B0-----:R-:W-:-:S07]  /*231b0*/  @P1 IMAD.HI.U32 R20, R35, R20, RZ ;  /* 0x0000001423141227 */ /* 0x001fce00078e00ff */
[----:B------:R-:W0:Y:S01]  /*231c0*/  @!P0 LDC R5, c[0x0][0xb54] ;  /* 0x0002d500ff058b82 */ /* 0x000e220000000800 */
[-C--:B---3--:R-:W-:Y:S02]  /*231d0*/  IMAD R25, R11, R183.reuse, RZ ;  /* 0x000000b70b197224 */ /* 0x088fe400078e02ff */
[----:B------:R-:W-:Y:S01]  /*231e0*/  IMAD.WIDE.U32 R14, R10, R183, RZ ;  /* 0x000000b70a0e7225 */ /* 0x000fe200078e00ff */
[----:B----4-:R-:W-:-:S03]  /*231f0*/  @P1 SHF.R.U32.HI R21, RZ, R27, R20 ;  /* 0x0000001bff151219 */ /* 0x010fc60000011614 */
[----:B------:R-:W-:-:S04]  /*23200*/  IMAD.WIDE.U32 R10, R12, R33, RZ ;  /* 0x000000210c0a7225 */ /* 0x000fc800078e00ff */
[----:B------:R-:W-:Y:S01]  /*23210*/  IMAD R27, R12, R28, R13 ;  /* 0x0000001c0c1b7224 */ /* 0x000fe200078e020d */
[----:B------:R-:W-:Y:S01]  /*23220*/  SEL R13, R190, RZ, P0 ;  /* 0x000000ffbe0d7207 */ /* 0x000fe20000000000 */
[----:B------:R-:W-:Y:S01]  /*23230*/  IMAD.IADD R25, R15, 0x1, R25 ;  /* 0x000000010f197824 */ /* 0x000fe200078e0219 */
[----:B------:R-:W-:Y:S01]  /*23240*/  IADD3 R14, P1, P3, R10, R14, R3 ;  /* 0x0000000e0a0e7210 */ /* 0x000fe20007b3e003 */
[----:B------:R-:W-:Y:S02]  /*23250*/  IMAD.MOV R10, RZ, RZ, -R21 ;  /* 0x000000ffff0a7224 */ /* 0x000fe400078e0a15 */
[----:B------:R-:W-:Y:S02]  /*23260*/  IMAD.IADD R27, R11, 0x1, R27 ;  /* 0x000000010b1b7824 */ /* 0x000fe400078e021b */
[-C--:B------:R-:W-:Y:S02]  /*23270*/  IMAD R15, R9, R13.reuse, RZ ;  /* 0x0000000d090f7224 */ /* 0x080fe400078e02ff */
[----:B------:R-:W-:-:S04]  /*23280*/  IMAD.WIDE.U32 R8, R8, R13, RZ ;  /* 0x0000000d08087225 */ /* 0x000fc800078e00ff */
[----:B------:R-:W-:Y:S01]  /*23290*/  IMAD R11, R37, R10, R35 ;  /* 0x0000000a250b7224 */ /* 0x000fe200078e0223 */
[----:B------:R-:W-:Y:S01]  /*232a0*/  IADD3.X R10, R27, R25, R26, P1, P3 ;  /* 0x000000191b0a7210 */ /* 0x000fe20000fe641a */
[----:B------:R-:W-:Y:S01]  /*232b0*/  IMAD.IADD R15, R9, 0x1, R15 ;  /* 0x00000001090f7824 */ /* 0x000fe200078e020f */
[----:B------:R-:W-:Y:S01]  /*232c0*/  IADD3 R8, P0, P1, R21, R14, R8 ;  /* 0x0000000e15087210 */ /* 0x000fe2000791e008 */
[----:B-----5:R-:W-:Y:S01]  /*232d0*/  IMAD R7, R7, R11, RZ ;  /* 0x0000000b07077224 */ /* 0x020fe200078e02ff */
[----:B------:R-:W-:Y:S02]  /*232e0*/  SHF.R.S32.HI R21, RZ, 0x1f, R21 ;  /* 0x0000001fff157819 */ /* 0x000fe40000011415 */
[----:B------:R-:W-:Y:S02]  /*232f0*/  SHF.R.S32.HI R13, RZ, 0x1f, R11 ;  /* 0x0000001fff0d7819 */ /* 0x000fe4000001140b */
[----:B------:R-:W-:-:S03]  /*23300*/  IADD3.X R9, R21, R10, R15, P0, P1 ;  /* 0x0000000a15097210 */ /* 0x000fc600007e240f */
[C---:B------:R-:W-:Y:S02]  /*23310*/  IMAD R13, R6.reuse, R13, R7 ;  /* 0x0000000d060d7224 */ /* 0x040fe400078e0207 */
[----:B------:R-:W-:-:S04]  /*23320*/  IMAD.WIDE.U32 R6, R6, R11, R8 ;  /* 0x0000000b06067225 */ /* 0x000fc800078e0008 */
[----:B------:R-:W-:Y:S01]  /*23330*/  IMAD.IADD R7, R7, 0x1, R13 ;  /* 0x0000000107077824 */ /* 0x000fe200078e020d */
[----:B-1----:R-:W-:-:S04]  /*23340*/  LEA R4, P0, R6, R4, 0x2 ;  /* 0x0000000406047211 */ /* 0x002fc800078010ff */
[----:B0-----:R-:W-:Y:S01]  /*23350*/  LEA.HI.X R5, R6, R5, R7, 0x2, P0 ;  /* 0x0000000506057211 */ /* 0x001fe200000f1407 */
[----:B------:R-:W-:-:S05]  /*23360*/  IMAD.MOV.U32 R7, RZ, RZ, -0x800000 ;  /* 0xff800000ff077424 */ /* 0x000fca00078e00ff */
[----:B------:R1:W-:Y:S03]  /*23370*/  STG.E desc[UR46][R4.64], R7 ;  /* 0x0000000704007986 */ /* 0x0003e6000c10192e */
.L_x_1735:
[----:B------:R-:W-:Y:S05]  /*23380*/  BSYNC B1 ;  /* 0x0000000000017941 */ /* 0x000fea0003800000 */
.L_x_1734:
[----:B------:R-:W-:Y:S05]  /*23390*/  @P2 BRA `(.L_x_1730) ;  /* 0x0000000400a02947 */ /* 0x000fea0003800000 */
[----:B------:R-:W2:Y:S01]  /*233a0*/  LDC R11, c[0x0][0xbe8] ;  /* 0x0002fa00ff0b7b82 */ /* 0x000ea20000000800 */
[----:B------:R-:W-:Y:S01]  /*233b0*/  ULDC.64 UR4, c[0x0][0xaa0] ;  /* 0x0002a80000047ab9 */ /* 0x000fe20000000a00 */
[----:B------:R-:W-:Y:S01]  /*233c0*/  ULDC.64 UR6, c[0x0][0xaf0] ;  /* 0x0002bc0000067ab9 */ /* 0x000fe20000000a00 */
[----:B-1----:R-:W-:Y:S01]  /*233d0*/  IMAD R4, R26, UR4, RZ ;  /* 0x000000041a047c24 */ /* 0x002fe2000f8e02ff */
        /* <DEDUP_REMOVED lines=8> */
[----:B------:R-:W-:Y:S02]  /*23460*/  IMAD.IADD R9, R178, 0x1, R3 ;  /* 0x00000001b2097824 */ /* 0x000fe400078e0203 */
[----:B------:R-:W-:-:S04]  /*23470*/  IMAD.WIDE.U32 R4, R183, UR4, R4 ;  /* 0x00000004b7047c25 */ /* 0x000fc8000f8e0004 */
[----:B------:R-:W-:Y:S01]  /*23480*/  IMAD.MOV.U32 R3, RZ, RZ, R9 ;  /* 0x000000ffff037224 */ /* 0x000fe200078e0009 */
[----:B--2---:R-:W-:Y:S01]  /*23490*/  ISETP.NE.AND P0, PT, R11, 0x1, PT ;  /* 0x000000010b00780c */ /* 0x004fe20003f05270 */
[----:B------:R-:W-:Y:S02]  /*234a0*/  IMAD R7, R28, UR6, RZ ;  /* 0x000000061c077c24 */ /* 0x000fe4000f8e02ff */
[----:B------:R-:W-:Y:S01]  /*234b0*/  IMAD R5, R183, UR5, R5 ;  /* 0x00000005b7057c24 */ /* 0x000fe2000f8e0205 */
[----:B------:R-:W-:Y:S01]  /*234c0*/  ULDC.64 UR4, c[0x0][0xae0] ;  /* 0x0002b80000047ab9 */ /* 0x000fe20000000a00 */
[C---:B------:R-:W-:Y:S02]  /*234d0*/  IMAD R7, R33.reuse, UR7, R7 ;  /* 0x0000000721077c24 */ /* 0x040fe4000f8e0207 */
[----:B------:R-:W-:-:S04]  /*234e0*/  IMAD.WIDE.U32 R4, R33, UR6, R4 ;  /* 0x0000000621047c25 */ /* 0x000fc8000f8e0004 */
[----:B------:R-:W-:Y:S02]  /*234f0*/  IMAD.IADD R5, R5, 0x1, R7 ;  /* 0x0000000105057824 */ /* 0x000fe400078e0207 */
[----:B------:R-:W1:Y:S01]  /*23500*/  @P0 LDC R6, c[0x0][0xbec] ;  /* 0x0002fb00ff060b82 */ /* 0x000e620000000800 */
[----:B------:R-:W-:-:S07]  /*23510*/  IMAD.IADD R178, R209, 0x1, R178 ;  /* 0x00000001d1b27824 */ /* 0x000fce00078e02b2 */
[----:B------:R-:W2:Y:S01]  /*23520*/  @P0 LDC R13, c[0x0][0xbf0] ;  /* 0x0002fc00ff0d0b82 */ /* 0x000ea20000000800 */
[----:B-1----:R-:W-:-:S05]  /*23530*/  @P0 IMAD.HI.U32 R6, R9, R6, RZ ;  /* 0x0000000609060227 */ /* 0x002fca00078e00ff */
[----:B--2---:R-:W-:-:S04]  /*23540*/  @P0 SHF.R.U32.HI R3, RZ, R13, R6 ;  /* 0x0000000dff030219 */ /* 0x004fc80000011606 */
[--C-:B------:R-:W-:Y:S01]  /*23550*/  SHF.R.S32.HI R6, RZ, 0x1f, R3.reuse ;  /* 0x0000001fff067819 */ /* 0x100fe20000011403 */
[----:B------:R-:W-:Y:S02]  /*23560*/  IMAD.MOV R8, RZ, RZ, -R3 ;  /* 0x000000ffff087224 */ /* 0x000fe400078e0a03 */
[----:B------:R-:W-:-:S04]  /*23570*/  IMAD.WIDE.U32 R4, R3, UR4, R4 ;  /* 0x0000000403047c25 */ /* 0x000fc8000f8e0004 */
[----:B------:R-:W-:Y:S02]  /*23580*/  IMAD R6, R6, UR4, RZ ;  /* 0x0000000406067c24 */ /* 0x000fe4000f8e02ff */
[----:B------:R-:W-:Y:S02]  /*23590*/  IMAD R7, R11, R8, R9 ;  /* 0x000000080b077224 */ /* 0x000fe400078e0209 */
[----:B------:R-:W-:Y:S01]  /*235a0*/  IMAD R9, R3, UR5, R6 ;  /* 0x0000000503097c24 */ /* 0x000fe2000f8e0206 */
[----:B------:R-:W-:Y:S01]  /*235b0*/  ULDC.64 UR4, c[0x0][0xad8] ;  /* 0x0002b60000047ab9 */ /* 0x000fe20000000a00 */
[----:B------:R-:W-:Y:S01]  /*235c0*/  IMAD R11, R0, R11, RZ ;  /* 0x0000000b000b7224 */ /* 0x000fe200078e02ff */
[----:B------:R-:W-:Y:S01]  /*235d0*/  SHF.R.S32.HI R3, RZ, 0x1f, R7 ;  /* 0x0000001fff037819 */ /* 0x000fe20000011407 */
[----:B------:R-:W-:Y:S02]  /*235e0*/  IMAD.IADD R5, R5, 0x1, R9 ;  /* 0x0000000105057824 */ /* 0x000fe400078e0209 */
[C---:B------:R-:W-:Y:S01]  /*235f0*/  VIADD R0, R178.reuse, 0x20 ;  /* 0x00000020b2007836 */ /* 0x040fe20000000000 */
[----:B------:R-:W-:Y:S01]  /*23600*/  ISETP.GE.AND P2, PT, R178, R11, PT ;  /* 0x0000000bb200720c */ /* 0x000fe20003f46270 */
[----:B------:R-:W-:-:S02]  /*23610*/  IMAD R6, R3, UR4, RZ ;  /* 0x0000000403067c24 */ /* 0x000fc4000f8e02ff */
[----:B------:R-:W-:Y:S01]  /*23620*/  IMAD.WIDE.U32 R4, R7, UR4, R4 ;  /* 0x0000000407047c25 */ /* 0x000fe2000f8e0004 */
[----:B------:R-:W-:-:S03]  /*23630*/  ISETP.GE.AND P1, PT, R0, R11, PT ;  /* 0x0000000b0000720c */ /* 0x000fc60003f26270 */
[----:B------:R-:W-:Y:S01]  /*23640*/  IMAD R3, R7, UR5, R6 ;  /* 0x0000000507037c24 */ /* 0x000fe2000f8e0206 */
[----:B------:R-:W-:Y:S01]  /*23650*/  ULDC.64 UR4, c[0x0][0xa80] ;  /* 0x0002a00000047ab9 */ /* 0x000fe20000000a00 */
[----:B------:R-:W-:Y:S01]  /*23660*/  VIADD R0, R178, 0x40 ;  /* 0x00000040b2007836 */ /* 0x000fe20000000000 */
[----:B------:R-:W-:Y:S01]  /*23670*/  LEA R6, P3, R4, UR4, 0x1 ;  /* 0x0000000404067c11 */ /* 0x000fe2000f8608ff */
[----:B------:R-:W-:-:S03]  /*23680*/  IMAD.IADD R3, R5, 0x1, R3 ;  /* 0x0000000105037824 */ /* 0x000fc600078e0203 */
[----:B------:R-:W-:Y:S01]  /*23690*/  ISETP.GE.AND P0, PT, R0, R11, PT ;  /* 0x0000000b0000720c */ /* 0x000fe20003f06270 */
[----:B------:R1:W2:Y:S01]  /*236a0*/  SHFL.IDX PT, R7, R6, RZ, 0x181f ;  /* 0x00181fff06077589 */ /* 0x0002a200000e0000 */
[----:B------:R-:W-:-:S05]  /*236b0*/  LEA.HI.X R3, R4, UR5, R3, 0x1, P3 ;  /* 0x0000000504037c11 */ /* 0x000fca00098f0c03 */
[----:B------:R1:W3:Y:S01]  /*236c0*/  SHFL.IDX PT, R5, R3, RZ, 0x181f ;  /* 0x00181fff03057589 */ /* 0x0002e200000e0000 */
[----:B------:R-:W-:Y:S05]  /*236d0*/  @P2 BRA `(.L_x_1737) ;  /* 0x0000000000242947 */ /* 0x000fea0003800000 */
[----:B------:R-:W-:Y:S02]  /*236e0*/  ULDC UR4, c[0x0][0xac8] ;  /* 0x0002b20000047ab9 */ /* 0x000fe40000000800 */
[----:B------:R-:W-:Y:S02]  /*236f0*/  ISETP.GE.AND P4, PT, R182, UR4, PT ;  /* 0x00000004b6007c0c */ /* 0x000fe4000bf86270 */
[----:B------:R-:W-:-:S11]  /*23700*/  ISETP.GE.AND P5, PT, R184, UR4, PT ;  /* 0x00000004b8007c0c */ /* 0x000fd6000bfa6270 */
[-C--:B--2---:R-:W-:Y:S02]  /*23710*/  @!P4 LEA R8, P2, R182, R7.reuse, 0x1 ;  /* 0x00000007b608c211 */ /* 0x084fe400078408ff */
[----:B------:R-:W-:Y:S02]  /*23720*/  @!P5 LEA R4, P3, R184, R7, 0x1 ;  /* 0x00000007b804d211 */ /* 0x000fe400078608ff */
[-C--:B---3--:R-:W-:Y:S02]  /*23730*/  @!P4 LEA.HI.X R9, R182, R5.reuse, R12, 0x1, P2 ;  /* 0x00000005b609c211 */ /* 0x088fe400010f0c0c */
[----:B------:R-:W-:-:S03]  /*23740*/  @!P5 LEA.HI.X R5, R184, R5, R10, 0x1, P3 ;  /* 0x00000005b805d211 */ /* 0x000fc600018f0c0a */
[----:B------:R4:W-:Y:S04]  /*23750*/  @!P4 ST.E.128 desc[UR46][R8.64], RZ ;  /* 0x000000ff0800c985 */ /* 0x0009e8000c101d2e */
[----:B------:R4:W-:Y:S02]  /*23760*/  @!P5 ST.E.128 desc[UR46][R4.64], RZ ;  /* 0x000000ff0400d985 */ /* 0x0009e4000c101d2e */
.L_x_1737:
[----:B------:R-:W-:Y:S05]  /*23770*/  BSYNC B1 ;  /* 0x0000000000017941 */ /* 0x000fea0003800000 */
.L_x_1736:
[----:B---34-:R3:W4:Y:S01]  /*23780*/  SHFL.IDX PT, R5, R3, 0x1, 0x181f ;  /* 0x00381f0003057f89 */ /* 0x01872200000e0000 */
[----:B------:R-:W-:Y:S03]  /*23790*/  BSSY B1, `(.L_x_1738) ;  /* 0x000000c000017945 */ /* 0x000fe60003800000 */
[----:B--2---:R3:W2:Y:S01]  /*237a0*/  SHFL.IDX PT, R7, R6, 0x1, 0x181f ;  /* 0x00381f0006077f89 */ /* 0x0046a200000e0000 */
[----:B------:R-:W-:Y:S05]  /*237b0*/  @P1 BRA `(.L_x_1739) ;  /* 0x0000000000241947 */ /* 0x000fea0003800000 */
[----:B------:R-:W-:Y:S02]  /*237c0*/  ULDC UR4, c[0x0][0xac8] ;  /* 0x0002b20000047ab9 */ /* 0x000fe40000000800 */
[----:B------:R-:W-:Y:S02]  /*237d0*/  ISETP.GE.AND P3, PT, R182, UR4, PT ;  /* 0x00000004b6007c0c */ /* 0x000fe4000bf66270 */
[----:B------:R-:W-:-:S11]  /*237e0*/  ISETP.GE.AND P4, PT, R184, UR4, PT ;  /* 0x00000004b8007c0c */ /* 0x000fd6000bf86270 */
[-C--:B--2---:R-:W-:Y:S02]  /*237f0*/  @!P3 LEA R8, P1, R182, R7.reuse, 0x1 ;  /* 0x00000007b608b211 */ /* 0x084fe400078208ff */
[----:B------:R-:W-:Y:S02]  /*23800*/  @!P4 LEA R4, P2, R184, R7, 0x1 ;  /* 0x00000007b804c211 */ /* 0x000fe400078408ff */
[-C--:B----4-:R-:W-:Y:S02]  /*23810*/  @!P3 LEA.HI.X R9, R182, R5.reuse, R12, 0x1, P1 ;  /* 0x00000005b609b211 */ /* 0x090fe400008f0c0c */
[----:B------:R-:W-:-:S03]  /*23820*/  @!P4 LEA.HI.X R5, R184, R5, R10, 0x1, P2 ;  /* 0x00000005b805c211 */ /* 0x000fc600010f0c0a */
[----:B------:R2:W-:Y:S04]  /*23830*/  @!P3 ST.E.128 desc[UR46][R8.64], RZ ;  /* 0x000000ff0800b985 */ /* 0x0005e8000c101d2e */
[----:B------:R2:W-:Y:S02]  /*23840*/  @!P4 ST.E.128 desc[UR46][R4.64], RZ ;  /* 0x000000ff0400c985 */ /* 0x0005e4000c101d2e */
.L_x_1739:
[----:B------:R-:W-:Y:S05]  /*23850*/  BSYNC B1 ;  /* 0x0000000000017941 */ /* 0x000fea0003800000 */
.L_x_1738:
[----:B--2-4-:R2:W4:Y:S01]  /*23860*/  SHFL.IDX PT, R5, R3, 0x2, 0x181f ;  /* 0x00581f0003057f89 */ /* 0x01452200000e0000 */
        /* <DEDUP_REMOVED lines=12> */
.L_x_1741:
[----:B------:R-:W-:Y:S05]  /*23930*/  BSYNC B1 ;  /* 0x0000000000017941 */ /* 0x000fea0003800000 */
.L_x_1740:
[----:B------:R-:W-:Y:S01]  /*23940*/  VIADD R0, R178, 0x60 ;  /* 0x00000060b2007836 */ /* 0x000fe20000000000 */
[----:B-123--:R-:W2:Y:S04]  /*23950*/  SHFL.IDX PT, R3, R3, 0x3, 0x181f ;  /* 0x00781f0003037f89 */ /* 0x00eea800000e0000 */
[----:B------:R-:W-:Y:S01]  /*23960*/  ISETP.GE.AND P0, PT, R0, R11, PT ;  /* 0x0000000b0000720c */ /* 0x000fe20003f06270 */
[----:B0---4-:R3:W4:-:S12]  /*23970*/  SHFL.IDX PT, R5, R6, 0x3, 0x181f ;  /* 0x00781f0006057f89 */ /* 0x01171800000e0000 */
[----:B---3--:R-:W-:Y:S05]  /*23980*/  @P0 BRA `(.L_x_1730) ;  /* 0x0000000000240947 */ /* 0x008fea0003800000 */
[----:B------:R-:W-:Y:S02]  /*23990*/  ULDC UR4, c[0x0][0xac8] ;  /* 0x0002b20000047ab9 */ /* 0x000fe40000000800 */
        /* <DEDUP_REMOVED lines=8> */
.L_x_1730:
[----:B------:R-:W-:Y:S05]  /*23a20*/  BSYNC B0 ;  /* 0x0000000000007941 */ /* 0x000fea0003800000 */
.L_x_1720:
[----:B------:R-:W-:Y:S02]  /*23a30*/  ULDC UR4, c[0x0][0xc3c] ;  /* 0x00030f0000047ab9 */ /* 0x000fe40000000800 */
[----:B------:R-:W-:-:S13]  /*23a40*/  ISETP.GE.AND P0, PT, R31, UR4, PT ;  /* 0x000000041f007c0c */ /* 0x000fda000bf06270 */
[----:B------:R-:W-:Y:S05]  /*23a50*/  @!P0 BRA `(.L_x_1742) ;  /* 0xfffffdd800b08947 */ /* 0x000fea000383ffff */
[----:B------:R-:W-:Y:S05]  /*23a60*/  BRA `(.L_x_1449) ;  /* 0x0000009000207947 */ /* 0x000fea0003800000 */
.L_x_1447:
[----:B------:R-:W-:-:S08]  /*23a70*/  NOP ;  /* 0x0000000000007918 */ /* 0x000fd00000000000 */
[----:B0-----:R-:W0:-:S00]  /*23a80*/  USETMAXREG.DEALLOC.CTAPOOL 0x18 ;  /* 0x00000018000079c8 */ /* 0x001e0000080e0500 */
[----:B0-----:R-:W-:Y:S01]  /*23a90*/  LOP3.LUT R0, R0, 0x3, RZ, 0xc0, !PT ;  /* 0x0000000300007812 */ /* 0x001fe200078ec0ff */
[----:B------:R-:W-:Y:S01]  /*23aa0*/  IMAD.MOV.U32 R7, RZ, RZ, RZ ;  /* 0x000000ffff077224 */ /* 0x000fe200078e00ff */
[----:B------:R-:W-:-:S04]  /*23ab0*/  LOP3.LUT R17, R17, 0xffffffef, RZ, 0xc0, !PT ;  /* 0xffffffef11117812 */ /* 0x000fc800078ec0ff */
[----:B------:R-:W0:Y:S02]  /*23ac0*/  SHFL.IDX PT, R0, R0, RZ, 0x1f ;  /* 0x00001fff00007589 */ /* 0x000e2400000e0000 */
[----:B0-----:R-:W-:-:S13]  /*23ad0*/  ISETP.NE.AND P0, PT, R0, RZ, PT ;  /* 0x000000ff0000720c */ /* 0x001fda0003f05270 */
[----:B------:R-:W-:Y:S01]  /*23ae0*/  @P0 LOP3.LUT R17, R17, 0x10, RZ, 0xfc, !PT ;  /* 0x0000001011110812 */ /* 0x000fe200078efcff */
[----:B------:R-:W-:Y:S06]  /*23af0*/  @!P0 BRA `(.L_x_1743) ;  /* 0x0000000000248947 */ /* 0x000fec0003800000 */
[----:B------:R-:W0:Y:S08]  /*23b00*/  S2UR UR5, SR_CgaCtaId ;  /* 0x00000000000579c3 */ /* 0x000e300000008800 */
[----:B------:R-:W-:Y:S06]  /*23b10*/  BAR.SYNC.DEFER_BLOCKING 0x5, 0x180 ;  /* 0x0146000000007b1d */ /* 0x000fec0000010000 */
[----:B------:R-:W-:-:S02]  /*23b20*/  UMOV UR4, 0x400 ;  /* 0x0000040000047882 */ /* 0x000fc40000000000 */
[----:B0-----:R-:W-:-:S09]  /*23b30*/  ULEA UR4, UR5, UR4, 0x18 ;  /* 0x0000000405047291 */ /* 0x001fd2000f8ec03f */
[----:B------:R-:W0:Y:S04]  /*23b40*/  LDS.128 R8, [UR4+0x2a8d0] ;  /* 0x02a8d004ff087984 */ /* 0x000e280008000c00 */
[----:B0-----:R3:W-:Y:S04]  /*23b50*/  STL.64 [R1], R8 ;  /* 0x0000000801007387 */ /* 0x0017e80000100a00 */
[----:B------:R3:W-:Y:S01]  /*23b60*/  STL.64 [R1+0x8], R10 ;  /* 0x0000080a01007387 */ /* 0x0007e20000100a00 */
[----:B------:R-:W-:Y:S06]  /*23b70*/  BAR.ARV 0x4, 0x180 ;  /* 0x0106000000007b1d */ /* 0x000fec0000002000 */
[----:B------:R-:W-:Y:S05]  /*23b80*/  BRA `(.L_x_1744) ;  /* 0x0000000c00b07947 */ /* 0x000fea0003800000 */
.L_x_1743:
[----:B------:R-:W-:Y:S01]  /*23b90*/  LOP3.LUT R0, R6, 0x1f, RZ, 0xc0, !PT ;  /* 0x0000001f06007812 */ /* 0x000fe200078ec0ff */
[----:B------:R-:W-:Y:S01]  /*23ba0*/  ULDC UR4, c[0x0][0xc3c] ;  /* 0x00030f0000047ab9 */ /* 0x000fe20000000800 */
[----:B------:R-:W-:Y:S01]  /*23bb0*/  IMAD.MOV.U32 R8, RZ, RZ, RZ ;  /* 0x000000ffff087224 */ /* 0x000fe200078e00ff */
[----:B------:R-:W0:Y:S01]  /*23bc0*/  S2UR UR6, SR_CTAID.X ;  /* 0x00000000000679c3 */ /* 0x000e220000002500 */
[----:B------:R-:W-:Y:S01]  /*23bd0*/  ISETP.NE.AND P0, PT, R0, 0x1f, PT ;  /* 0x0000001f0000780c */ /* 0x000fe20003f05270 */
[----:B------:R-:W-:-:S03]  /*23be0*/  ULDC UR5, c[0x0][0xc38] ;  /* 0x00030e0000057ab9 */ /* 0x000fc60000000800 */
[----:B------:R-:W-:-:S13]  /*23bf0*/  ISETP.GE.OR P1, PT, R0, UR4, !P0 ;  /* 0x0000000400007c0c */ /* 0x000fda000c726670 */
[----:B------:R-:W1:Y:S08]  /*23c00*/  @!P1 LDC.64 R2, c[0x0][0xc80] ;  /* 0x00032000ff029b82 */ /* 0x000e700000000a00 */
[----:B------:R-:W2:Y:S01]  /*23c10*/  @!P1 LDC.64 R4, c[0x0][0xc78] ;  /* 0x00031e00ff049b82 */ /* 0x000ea20000000a00 */
[----:B-1----:R-:W-:-:S05]  /*23c20*/  @!P1 IMAD.WIDE.U32 R2, R0, 0x4, R2 ;  /* 0x0000000400029825 */ /* 0x002fca00078e0002 */
        /* <DEDUP_REMOVED lines=33> */
.L_x_1747:
        /* <DEDUP_REMOVED lines=39> */
.L_x_1745:
        /* <DEDUP_REMOVED lines=12> */
.L_x_1748:
        /* <DEDUP_REMOVED lines=63> */
.L_x_1749:
[----:B-1----:R-:W1:Y:S02]  /*24560*/  LDC.64 R2, c[0x0][0xc90] ;  /* 0x00032400ff027b82 */ /* 0x002e640000000a00 */
        /* <DEDUP_REMOVED lines=60> */
.L_x_1750:
[----:B01----:R-:W-:-:S05]  /*24930*/  LOP3.LUT R3, RZ, R2, RZ, 0x33, !PT ;  /* 0x00000002ff037212 */ /* 0x003fca00078e33ff */
[----:B------:R-:W-:-:S05]  /*24940*/  IMAD.IADD R2, R4, 0x1, R3 ;  /* 0x0000000104027824 */ /* 0x000fca00078e0203 */
[----:B------:R1:W-:Y:S01]  /*24950*/  STL [R1+0x4], R2 ;  /* 0x0000040201007387 */ /* 0x0003e20000100800 */
[----:B------:R-:W-:Y:S05]  /*24960*/  BRA `(.L_x_1751) ;  /* 0x0000000000107947 */ /* 0x000fea0003800000 */
.L_x_1746:
[----:B------:R-:W-:Y:S01]  /*24970*/  IMAD.U32 R2, RZ, RZ, UR6 ;  /* 0x00000006ff027e24 */ /* 0x000fe2000f8e00ff */
[----:B------:R0:W-:Y:S04]  /*24980*/  STL [R1+0x4], RZ ;  /* 0x000004ff01007387 */ /* 0x0001e80000100800 */
[----:B------:R0:W-:Y:S04]  /*24990*/  STL [R1+0x8], RZ ;  /* 0x000008ff01007387 */ /* 0x0001e80000100800 */
[----:B------:R0:W-:Y:S02]  /*249a0*/  STL [R1], R2 ;  /* 0x0000000201007387 */ /* 0x0001e40000100800 */
.L_x_1751:
        /* <DEDUP_REMOVED lines=10> */
.L_x_1744:
[----:B--2---:R-:W2:Y:S01]  /*24a50*/  LDL R0, [R1+0xc] ;  /* 0x00000c0001007983 */ /* 0x004ea20000100800 */
[----:B------:R-:W-:-:S03]  /*24a60*/  ULDC UR4, c[0x0][0xc3c] ;  /* 0x00030f0000047ab9 */ /* 0x000fc60000000800 */
[----:B------:R4:W-:Y:S01]  /*24a70*/  STL [R1+0x10], RZ ;  /* 0x000010ff01007387 */ /* 0x0009e20000100800 */
[----:B--2---:R-:W-:Y:S01]  /*24a80*/  ISETP.GE.AND P0, PT, R0, UR4, PT ;  /* 0x0000000400007c0c */ /* 0x004fe2000bf06270 */
[----:B------:R-:W-:-:S05]  /*24a90*/  IMAD.MOV.U32 R0, RZ, RZ, 0x1 ;  /* 0x00000001ff007424 */ /* 0x000fca00078e00ff */
[----:B------:R4:W-:Y:S04]  /*24aa0*/  STL [R1+0x18], R0 ;  /* 0x0000180001007387 */ /* 0x0009e80000100800 */
[----:B------:R4:W-:Y:S03]  /*24ab0*/  STL [R1+0x58], RZ ;  /* 0x000058ff01007387 */ /* 0x0009e60000100800 */
[----:B------:R-:W-:Y:S05]  /*24ac0*/  @P0 BRA `(.L_x_1752) ;  /* 0x0000007c00180947 */ /* 0x000fea0003800000 */
[----:B----4-:R-:W2:Y:S01]  /*24ad0*/  LDL R0, [R1+0x94] ;  /* 0x0000940001007983 */ /* 0x010ea20000100800 */
[----:B------:R-:W4:Y:S01]  /*24ae0*/  S2UR UR5, SR_CgaCtaId ;  /* 0x00000000000579c3 */ /* 0x000f220000008800 */
[----:B------:R-:W-:Y:S01]  /*24af0*/  LOP3.LUT R4, R6, 0x7f, RZ, 0xc0, !PT ;  /* 0x0000007f06047812 */ /* 0x000fe200078ec0ff */
[----:B------:R-:W-:Y:S01]  /*24b00*/  UMOV UR4, 0x400 ;  /* 0x0000040000047882 */ /* 0x000fe20000000000 */
[----:B------:R-:W-:Y:S01]  /*24b10*/  LOP3.LUT R17, R17, 0xfffffffd, RZ, 0xc0, !PT ;  /* 0xfffffffd11117812 */ /* 0x000fe200078ec0ff */
[----:B------:R-:W-:Y:S01]  /*24b20*/  BSSY B8, `(.L_x_1752) ;  /* 0x00007c0000087945 */ /* 0x000fe20003800000 */
[C---:B------:R-:W-:Y:S01]  /*24b30*/  ISETP.NE.AND P1, PT, R4.reuse, RZ, PT ;  /* 0x000000ff0400720c */ /* 0x040fe20003f25270 */
[----:B01----:R-:W-:Y:S01]  /*24b40*/  IMAD.SHL.U32 R2, R4, 0x8, RZ ;  /* 0x0000000804027824 */ /* 0x003fe200078e00ff */
[----:B------:R-:W-:Y:S01]  /*24b50*/  ULDC.64 UR36, c[0x0][0x198] ;  /* 0x0000660000247ab9 */ /* 0x000fe20000000a00 */
[----:B------:R-:W-:-:S10]  /*24b60*/  ULDC UR39, c[0x0][0xc] ;  /* 0x0000030000277ab9 */ /* 0x000fd40000000800 */
[----:B------:R-:W-:-:S04]  /*24b70*/  @P1 LOP3.LUT R17, R17, 0x2, RZ, 0xfc, !PT ;  /* 0x0000000211111812 */ /* 0x000fc800078efcff */
[----:B------:R-:W-:Y:S01]  /*24b80*/  LOP3.LUT R17, R17, 0xfffffffe, RZ, 0xc0, !PT ;  /* 0xfffffffe11117812 */ /* 0x000fe200078ec0ff */
[----:B----4-:R-:W-:-:S06]  /*24b90*/  ULEA UR4, UR5, UR4, 0x18 ;  /* 0x0000000405047291 */ /* 0x010fcc000f8ec03f */
[----:B------:R-:W-:Y:S01]  /*24ba0*/  IMAD.U32 R19, RZ, RZ, UR4 ;  /* 0x00000004ff137e24 */ /* 0x000fe2000f8e00ff */
[----:B--2---:R-:W-:Y:S01]  /*24bb0*/  R2UR UR6, R0 ;  /* 0x00000000000672ca */ /* 0x004fe200000e0000 */
[----:B------:R-:W-:-:S05]  /*24bc0*/  IMAD.SHL.U32 R0, R6, 0x8, RZ ;  /* 0x0000000806007824 */ /* 0x000fca00078e00ff */
[C---:B------:R-:W-:Y:S02]  /*24bd0*/  LOP3.LUT R3, R0.reuse, 0x1f8, RZ, 0xc0, !PT ;  /* 0x000001f800037812 */ /* 0x040fe400078ec0ff */
[----:B------:R-:W-:Y:S02]  /*24be0*/  LOP3.LUT R0, R0, 0x38, RZ, 0xc0, !PT ;  /* 0x0000003800007812 */ /* 0x000fe400078ec0ff */
[----:B------:R-:W-:-:S03]  /*24bf0*/  LOP3.LUT R3, R3, 0x38, R6, 0x78, !PT ;  /* 0x0000003803037812 */ /* 0x000fc600078e7806 */
[----:B------:R-:W-:Y:S01]  /*24c00*/  ULOP3.LUT UR38, UR6, 0x2, URZ, 0xfc, !UPT ;  /* 0x0000000206267892 */ /* 0x000fe2000f8efc3f */
[----:B------:R-:W-:Y:S02]  /*24c10*/  LOP3.LUT R2, R3, 0x200, R2, 0xf8, !PT ;  /* 0x0000020003027812 */ /* 0x000fe400078ef802 */
[C---:B------:R-:W-:Y:S01]  /*24c20*/  LOP3.LUT P0, R3, R6.reuse, 0x1f, RZ, 0xc0, !PT ;  /* 0x0000001f06037812 */ /* 0x040fe2000780c0ff */
[----:B------:R-:W-:Y:S02]  /*24c30*/  IMAD.SHL.U32 R6, R6, 0x10, RZ ;  /* 0x0000001006067824 */ /* 0x000fe400078e00ff */
[----:B------:R-:W-:Y:S02]  /*24c40*/  IMAD R2, R2, 0x2, R19 ;  /* 0x0000000202027824 */ /* 0x000fe400078e0213 */
[----:B------:R0:W-:Y:S04]  /*24c50*/  STL [R1+0x28], R3 ;  /* 0x0000280301007387 */ /* 0x0001e80000100800 */
[----:B------:R1:W-:Y:S04]  /*24c60*/  STL [R1+0x2c], R2 ;  /* 0x00002c0201007387 */ /* 0x0003e80000100800 */
[----:B------:R-:W-:Y:S01]  /*24c70*/  STL [R1+0x58], RZ ;  /* 0x000058ff01007387 */ /* 0x000fe20000100800 */
[----:B------:R-:W-:-:S02]  /*24c80*/  @P0 LOP3.LUT R17, R17, 0x1, RZ, 0xfc, !PT ;  /* 0x0000000111110812 */ /* 0x000fc400078efcff */
[----:B0-----:R-:W-:Y:S02]  /*24c90*/  SHF.R.U32.HI R3, RZ, 0x3, R4 ;  /* 0x00000003ff037819 */ /* 0x001fe40000011604 */
[----:B------:R-:W-:Y:S01]  /*24ca0*/  ISETP.NE.OR P0, PT, R4, RZ, !P0 ;  /* 0x000000ff0400720c */ /* 0x000fe20004705670 */
[----:B-1----:R-:W-:Y:S01]  /*24cb0*/  IMAD.MOV.U32 R2, RZ, RZ, 0x1 ;  /* 0x00000001ff027424 */ /* 0x002fe200078e00ff */
[----:B------:R-:W-:Y:S01]  /*24cc0*/  LOP3.LUT R3, R3, 0x70, R6, 0xf8, !PT ;  /* 0x0000007003037812 */ /* 0x000fe200078ef806 */
[----:B------:R-:W-:Y:S01]  /*24cd0*/  IMAD.MOV.U32 R3, RZ, RZ, 0x1 ;  /* 0x00000001ff037424 */ /* 0x000fe200078e00ff */
[----:B------:R-:W-:Y:S02]  /*24ce0*/  LOP3.LUT R17, R17, 0xfffffff7, RZ, 0xc0, !PT ;  /* 0xfffffff711117812 */ /* 0x000fe400078ec0ff */
[----:B------:R0:W-:Y:S04]  /*24cf0*/  STL [R1+0x20], R2 ;  /* 0x0000200201007387 */ /* 0x0001e80000100800 */
[----:B------:R1:W-:Y:S03]  /*24d00*/  STL [R1+0x14], RZ ;  /* 0x000014ff01007387 */ /* 0x0003e60000100800 */
[----:B------:R-:W-:Y:S01]  /*24d10*/  @P0 LOP3.LUT R17, R17, 0x8, RZ, 0xfc, !PT ;  /* 0x0000000811110812 */ /* 0x000fe200078efcff */
[----:B------:R1:W-:Y:S01]  /*24d20*/  STL [R1+0x10], RZ ;  /* 0x000010ff01007387 */ /* 0x0003e20000100800 */
[----:B0-----:R-:W-:-:S03]  /*24d30*/  LOP3.LUT R2, R0, 0x40, RZ, 0xfc, !PT ;  /* 0x0000004000027812 */ /* 0x001fc600078efcff */
[----:B------:R1:W-:Y:S01]  /*24d40*/  STL [R1+0x18], R3 ;  /* 0x0000180301007387 */ /* 0x0003e20000100800 */
[----:B------:R-:W-:-:S07]  /*24d50*/  LOP3.LUT R0, R0, 0x80, RZ, 0xfc, !PT ;  /* 0x0000008000007812 */ /* 0x000fce00078efcff */
.L_x_1916:
[----:B------:R-:W2:Y:S01]  /*24d60*/  LDL R14, [R1+0xc] ;  /* 0x00000c00010e7983 */ /* 0x000ea20000100800 */
[----:B------:R-:W2:Y:S01]  /*24d70*/  LDC.64 R12, c[0x0][0xa00] ;  /* 0x00028000ff0c7b82 */ /* 0x000ea20000000a00 */
[----:B------:R-:W-:Y:S05]  /*24d80*/  YIELD ;  /* 0x0000000000007946 */ /* 0x000fea0003800000 */
[----:B------:R-:W-:Y:S01]  /*24d90*/  ULDC.64 UR4, c[0x0][0xa28] ;  /* 0x00028a0000047ab9 */ /* 0x000fe20000000a00 */
[----:B01----:R-:W-:Y:S02]  /*24da0*/  CS2R R6, SRZ ;  /* 0x0000000000067805 */ /* 0x003fe4000001ff00 */
[----:B------:R-:W-:Y:S01]  /*24db0*/  ISETP.NE.U32.AND P0, PT, RZ, UR4, PT ;  /* 0x00000004ff007c0c */ /* 0x000fe2000bf05070 */
[----:B------:R-:W-:Y:S01]  /*24dc0*/  ULDC.64 UR8, c[0x0][0xa18] ;  /* 0x0002860000087ab9 */ /* 0x000fe20000000a00 */
[----:B------:R-:W0:Y:S01]  /*24dd0*/  LDC.64 R4, c[0x0][0xa08] ;  /* 0x00028200ff047b82 */ /* 0x000e220000000a00 */
[----:B------:R-:W-:Y:S01]  /*24de0*/  ULDC.64 UR6, c[0x0][0xa08] ;  /* 0x0002820000067ab9 */ /* 0x000fe20000000a00 */
[----:B------:R-:W-:Y:S01]  /*24df0*/  ISETP.NE.AND.EX P0, PT, RZ, UR5, PT, P0 ;  /* 0x00000005ff007c0c */ /* 0x000fe2000bf05300 */
[----:B------:R-:W-:-:S02]  /*24e00*/  ULDC.64 UR4, c[0x0][0xa00] ;  /* 0x0002800000047ab9 */ /* 0x000fc40000000a00 */
[----:B------:R-:W-:-:S04]  /*24e10*/  ISETP.NE.U32.AND P1, PT, RZ, UR4, PT ;  /* 0x00000004ff007c0c */ /* 0x000fc8000bf25070 */
[----:B------:R-:W-:Y:S01]  /*24e20*/  ISETP.NE.AND.EX P1, PT, RZ, UR5, PT, P1 ;  /* 0x00000005ff007c0c */ /* 0x000fe2000bf25310 */
[----:B------:R-:W-:Y:S01]  /*24e30*/  ULDC.64 UR4, c[0x0][0xa10] ;  /* 0x0002840000047ab9 */ /* 0x000fe20000000a00 */
[----:B------:R-:W-:-:S04]  /*24e40*/  ISETP.NE.U32.AND P3, PT, RZ, UR8, PT ;  /* 0x00000008ff007c0c */ /* 0x000fc8000bf65070 */
[----:B------:R-:W-:Y:S01]  /*24e50*/  ISETP.NE.AND.EX P3, PT, RZ, UR9, PT, P3 ;  /* 0x00000009ff007c0c */ /* 0x000fe2000bf65330 */
[----:B-1-3--:R-:W1:-:S12]  /*24e60*/  @P0 LDC.64 R2, c[0x0][0xa28] ;  /* 0x00028a00ff020b82 */ /* 0x00ae580000000a00 */
[----:B---3--:R-:W3:Y:S01]  /*24e70*/  @P3 LDC.64 R10, c[0x0][0xa18] ;  /* 0x00028600ff0a3b82 */ /* 0x008ee20000000a00 */
[----:B--2---:R-:W-:-:S04]  /*24e80*/  IMAD.WIDE R12, R14, 0x4, R12 ;  /* 0x000000040e0c7825 */ /* 0x004fc800078e020c */
[C---:B-1----:R-:W-:Y:S01]  /*24e90*/  @P0 IMAD.WIDE R2, R14.reuse, 0x4, R2 ;  /* 0x000000040e020825 */ /* 0x042fe200078e0202 */
[----:B------:R-:W2:Y:S04]  /*24ea0*/  @P1 LDG.E R7, desc[UR46][R12.64] ;  /* 0x0000002e0c071981 */ /* 0x000ea8000c1e1900 */
[----:B------:R1:W5:Y:S01]  /*24eb0*/  @P0 LDG.E R6, desc[UR46][R2.64] ;  /* 0x0000002e02060981 */ /* 0x000362000c1e1900 */
[----:B------:R-:W-:Y:S01]  /*24ec0*/  ISETP.NE.U32.AND P0, PT, RZ, UR4, PT ;  /* 0x00000004ff007c0c */ /* 0x000fe2000bf05070 */
[----:B------:R-:W-:Y:S01]  /*24ed0*/  ULDC UR4, c[0x0][0x288] ;  /* 0x0000a20000047ab9 */ /* 0x000fe20000000800 */
[C---:B---3--:R-:W-:Y:S01]  /*24ee0*/  @P3 IMAD.WIDE R10, R14.reuse, 0x4, R10 ;  /* 0x000000040e0a3825 */ /* 0x048fe200078e020a */
[----:B------:R-:W-:Y:S02]  /*24ef0*/  ISETP.NE.U32.AND P2, PT, RZ, UR6, PT ;  /* 0x00000006ff007c0c */ /* 0x000fe4000bf45070 */
[----:B------:R-:W-:Y:S01]  /*24f00*/  ISETP.NE.AND.EX P0, PT, RZ, UR5, PT, P0 ;  /* 0x00000005ff007c0c */ /* 0x000fe2000bf05300 */
[----:B------:R-:W-:Y:S01]  /*24f10*/  IMAD.MOV.U32 R8, RZ, RZ, RZ ;  /* 0x000000ffff087224 */ /* 0x000fe200078e00ff */
[----:B------:R-:W-:Y:S01]  /*24f20*/  ISETP.NE.AND.EX P2, PT, RZ, UR7, PT, P2 ;  /* 0x00000007ff007c0c */ /* 0x000fe2000bf45320 */
[----:B------:R-:W-:Y:S01]  /*24f30*/  IMAD.MOV.U32 R0, RZ, RZ, RZ ;  /* 0x000000ffff007224 */ /* 0x000fe200078e00ff */
[----:B-1----:R-:W1:Y:S01]  /*24f40*/  LDC.64 R2, c[0x0][0xa10] ;  /* 0x00028400ff027b82 */ /* 0x002e620000000a00 */
[----:B0-----:R-:W-:-:S10]  /*24f50*/  IMAD.WIDE R4, R14, 0x4, R4 ;  /* 0x000000040e047825 */ /* 0x001fd400078e0204 */
[----:B------:R0:W5:Y:S01]  /*24f60*/  @P2 LDG.E R8, desc[UR46][R4.64] ;  /* 0x0000002e04082981 */ /* 0x000162000c1e1900 */
[----:B-1----:R-:W-:-:S05]  /*24f70*/  IMAD.WIDE R2, R14, 0x4, R2 ;  /* 0x000000040e027825 */ /* 0x002fca00078e0202 */
[----:B------:R0:W5:Y:S04]  /*24f80*/  @P0 LDG.E R0, desc[UR46][R2.64] ;  /* 0x0000002e02000981 */ /* 0x000168000c1e1900 */
[----:B--2---:R1:W-:Y:S02]  /*24f90*/  STL [R1+0x48], R7 ;  /* 0x0000480701007387 */ /* 0x0043e40000100800 */
[----:B-1----:R-:W-:Y:S01]  /*24fa0*/  IMAD.U32 R7, RZ, RZ, UR4 ;  /* 0x00000004ff077e24 */ /* 0x002fe2000f8e00ff */
[----:B------:R-:W-:-:S05]  /*24fb0*/  ULDC.64 UR4, c[0x0][0x418] ;  /* 0x0001060000047ab9 */ /* 0x000fca0000000a00 */
[----:B------:R-:W2:Y:S01]  /*24fc0*/  @P3 LDG.E R7, desc[UR46][R10.64] ;  /* 0x0000002e0a073981 */ /* 0x000ea2000c1e1900 */
[----:B------:R-:W-:-:S03]  /*24fd0*/  UISETP.NE.U32.AND UP0, UPT, UR4, URZ, UPT ;  /* 0x0000003f0400728c */ /* 0x000fc6000bf05070 */
[----:B------:R-:W-:Y:S01]  /*24fe0*/  ULDC UR4, c[0x0][0x424] ;  /* 0x0001090000047ab9 */ /* 0x000fe20000000800 */
[----:B------:R-:W-:-:S03]  /*24ff0*/  UISETP.NE.AND.EX UP0, UPT, UR5, URZ, UPT, UP0 ;  /* 0x0000003f0500728c */ /* 0x000fc6000bf05300 */
[----:B------:R-:W-:Y:S01]  /*25000*/  ULDC UR5, c[0x0][0x2f0] ;  /* 0x0000bc0000057ab9 */ /* 0x000fe20000000800 */
[----:B------:R-:W-:Y:S01]  /*25010*/  USEL UR4, UR4, 0x1, UP0 ;  /* 0x0000000104047887 */ /* 0x000fe20008000000 */
[----:B--2---:R1:W-:Y:S04]  /*25020*/  STL [R1+0x38], R7 ;  /* 0x0000380701007387 */ /* 0x0043e80000100800 */
[----:B------:R0:W5:Y:S01]  /*25030*/  LDL R15, [R1+0x38] ;  /* 0x00003800010f7983 */ /* 0x0001620000100800 */
[----:B------:R-:W-:-:S03]  /*25040*/  UIMAD UR4, UR4, UR5, URZ ;  /* 0x00000005040472a4 */ /* 0x000fc6000f8e023f */
[----:B------:R-:W-:Y:S02]  /*25050*/  ULDC UR5, c[0x0][0x348] ;  /* 0x0000d20000057ab9 */ /* 0x000fe40000000800 */
[----:B------:R-:W-:Y:S02]  /*25060*/  IMAD.U32 R10, RZ, RZ, UR5 ;  /* 0x00000005ff0a7e24 */ /* 0x000fe4000f8e00ff */
[----:B-1----:R-:W-:Y:S01]  /*25070*/  IMAD.U32 R7, RZ, RZ, UR4 ;  /* 0x00000004ff077e24 */ /* 0x002fe2000f8e00ff */
[----:B0-----:R-:W-:Y:S06]  /*25080*/  @P3 BRA `(.L_x_1753) ;  /* 0x0000000000143947 */ /* 0x001fec0003800000 */
[----:B------:R-:W-:Y:S05]  /*25090*/  @!P1 BRA `(.L_x_1753) ;  /* 0x0000000000109947 */ /* 0x000fea0003800000 */
[----:B------:R-:W2:Y:S04]  /*250a0*/  LDG.E R9, desc[UR46][R12.64] ;  /* 0x0000002e0c097981 */ /* 0x000ea8000c1e1900 */
[----:B------:R-:W2:Y:S02]  /*250b0*/  LDG.E R12, desc[UR46][R12.64+0x4] ;  /* 0x0000042e0c0c7981 */ /* 0x000ea4000c1e1900 */
[----:B--2--5:R-:W-:-:S05]  /*250c0*/  IMAD.IADD R15, R12, 0x1, -R9 ;  /* 0x000000010c0f7824 */ /* 0x024fca00078e0a09 */
[----:B------:R0:W-:Y:S02]  /*250d0*/  STL [R1+0x38], R15 ;  /* 0x0000380f01007387 */ /* 0x0001e40000100800 */
.L_x_1753:
[----:B------:R-:W2:Y:S01]  /*250e0*/  LDL.LU R11, [R1+0x8] ;  /* 0x00000800010b7983 */ /* 0x000ea20000300800 */
[----:B-----5:R-:W-:Y:S01]  /*250f0*/  IMAD.IADD R8, R8, 0x1, R6 ;  /* 0x0000000108087824 */ /* 0x020fe200078e0206 */
[----:B------:R-:W-:Y:S02]  /*25100*/  ULDC.64 UR4, c[0x0][0xa20] ;  /* 0x0002880000047ab9 */ /* 0x000fe40000000a00 */
[----:B------:R-:W-:Y:S02]  /*25110*/  ISETP.NE.U32.AND P1, PT, RZ, UR4, PT ;  /* 0x00000004ff007c0c */ /* 0x000fe4000bf25070 */
[----:B------:R1:W-:Y:S02]  /*25120*/  STL [R1+0x1c], R8 ;  /* 0x00001c0801007387 */ /* 0x0003e40000100800 */
[----:B------:R-:W-:Y:S02]  /*25130*/  ISETP.NE.AND.EX P1, PT, RZ, UR5, PT, P1 ;  /* 0x00000005ff007c0c */ /* 0x000fe4000bf25310 */
[----:B--2---:R-:W-:-:S02]  /*25140*/  LOP3.LUT R18, R11, 0xff000000, RZ, 0xc0, !PT ;  /* 0xff0000000b127812 */ /* 0x004fc400078ec0ff */
[C---:B------:R-:W-:Y:S02]  /*25150*/  LOP3.LUT R9, R11.reuse, 0xff0000, RZ, 0xc0, !PT ;  /* 0x00ff00000b097812 */ /* 0x040fe400078ec0ff */
[----:B------:R-:W-:Y:S02]  /*25160*/  SHF.R.U32.HI R18, RZ, 0x8, R18 ;  /* 0x00000008ff127819 */ /* 0x000fe40000011612 */
[----:B------:R-:W-:Y:S02]  /*25170*/  LOP3.LUT R16, R11, 0xffff, RZ, 0xc0, !PT ;  /* 0x0000ffff0b107812 */ /* 0x000fe400078ec0ff */
[----:B------:R-:W-:-:S03]  /*25180*/  LEA.HI R18, R9, R18, RZ, 0x10 ;  /* 0x0000001209127211 */ /* 0x000fc600078f80ff */
[----:B-1----:R-:W-:Y:S05]  /*25190*/  @!P1 BRA `(.L_x_1754) ;  /* 0x0000000000109947 */ /* 0x002fea0003800000 */
[----:B------:R-:W1:Y:S02]  /*251a0*/  LDC.64 R4, c[0x0][0xa20] ;  /* 0x00028800ff047b82 */ /* 0x000e640000000a00 */
[----:B-1----:R-:W-:-:S05]  /*251b0*/  IMAD.WIDE R4, R14, 0x4, R4 ;  /* 0x000000040e047825 */ /* 0x002fca00078e0204 */
[----:B------:R1:W5:Y:S01]  /*251c0*/  LDG.E R7, desc[UR46][R4.64] ;  /* 0x0000002e04077981 */ /* 0x000362000c1e1900 */
[----:B------:R-:W-:Y:S05]  /*251d0*/  BRA `(.L_x_1755) ;  /* 0x0000000000107947 */ /* 0x000fea0003800000 */
.L_x_1754:
[----:B------:R-:W-:Y:S05]  /*251e0*/  @!P2 BRA `(.L_x_1755) ;  /* 0x00000000000ca947 */ /* 0x000fea0003800000 */
[----:B------:R-:W2:Y:S04]  /*251f0*/  LDG.E R7, desc[UR46][R4.64] ;  /* 0x0000002e04077981 */ /* 0x000ea8000c1e1900 */
[----:B------:R-:W2:Y:S02]  /*25200*/  LDG.E R4, desc[UR46][R4.64+0x4] ;  /* 0x0000042e04047981 */ /* 0x000ea4000c1e1900 */
[----:B--2---:R-:W-:-:S07]  /*25210*/  IMAD.IADD R7, R4, 0x1, -R7 ;  /* 0x0000000104077824 */ /* 0x004fce00078e0a07 */
.L_x_1755:
[----:B------:R-:W2:Y:S04]  /*25220*/  LDL.LU R8, [R1+0x4] ;  /* 0x0000040001087983 */ /* 0x000ea80000300800 */
[----:B-1----:R-:W3:Y:S04]  /*25230*/  @P0 LDG.E R4, desc[UR46][R2.64] ;  /* 0x0000002e02040981 */ /* 0x002ee8000c1e1900 */
[----:B------:R1:W3:Y:S01]  /*25240*/  @P0 LDG.E R2, desc[UR46][R2.64+0x4] ;  /* 0x0000042e02020981 */ /* 0x0002e2000c1e1900 */
[----:B-----5:R-:W-:Y:S01]  /*25250*/  IMAD.IADD R9, R7, 0x1, -R6 ;  /* 0x0000000107097824 */ /* 0x020fe200078e0a06 */
[----:B-1----:R-:W1:Y:S02]  /*25260*/  LDC R3, c[0x0][0x448] ;  /* 0x00011200ff037b82 */ /* 0x002e640000000800 */
[----:B-1----:R-:W-:-:S13]  /*25270*/  ISETP.NE.AND P1, PT, R3, 0x1, PT ;  /* 0x000000010300780c */ /* 0x002fda0003f25270 */
[----:B------:R-:W1:Y:S08]  /*25280*/  @P1 LDC R3, c[0x0][0x44c] ;  /* 0x00011300ff031b82 */ /* 0x000e700000000800 */
[----:B------:R-:W4:Y:S01]  /*25290*/  @P1 LDC R5, c[0x0][0x450] ;  /* 0x00011400ff051b82 */ /* 0x000f220000000800 */
[----:B--2---:R-:W-:-:S04]  /*252a0*/  IMAD.SHL.U32 R12, R8, 0x80, RZ ;  /* 0x00000080080c7824 */ /* 0x004fc800078e00ff */
[----:B------:R-:W-:Y:S01]  /*252b0*/  VIADD R7, R12, 0x7f ;  /* 0x0000007f0c077836 */ /* 0x000fe20000000000 */
[----:B------:R2:W-:Y:S01]  /*252c0*/  STL [R1+0x34], R12 ;  /* 0x0000340c01007387 */ /* 0x0005e20000100800 */
[----:B---3--:R-:W-:Y:S02]  /*252d0*/  @P0 IMAD.IADD R10, R2, 0x1, -R4 ;  /* 0x00000001020a0824 */ /* 0x008fe400078e0a04 */
[----:B-1----:R-:W-:-:S04]  /*252e0*/  @P1 IMAD.HI.U32 R2, R7, R3, RZ ;  /* 0x0000000307021227 */ /* 0x002fc800078e00ff */
[----:B------:R-:W-:Y:S01]  /*252f0*/  IMAD.IADD R6, R9, 0x1, R10 ;  /* 0x0000000109067824 */ /* 0x000fe200078e020a */
[----:B----4-:R-:W-:-:S03]  /*25300*/  @P1 SHF.R.U32.HI R7, RZ, R5, R2 ;  /* 0x00000005ff071219 */ /* 0x010fc60000011602 */
[C---:B------:R-:W-:Y:S01]  /*25310*/  VIADD R2, R6.reuse, 0x5f ;  /* 0x0000005f06027836 */ /* 0x040fe20000000000 */
[----:B------:R-:W-:-:S03]  /*25320*/  IADD3 R21, R6, 0x1, -R15 ;  /* 0x0000000106157810 */ /* 0x000fc60007ffe80f */
[----:B------:R-:W-:-:S04]  /*25330*/  IMAD.HI R2, R2, 0x2aaaaaab, RZ ;  /* 0x2aaaaaab02027827 */ /* 0x000fc800078e02ff */
[----:B------:R-:W-:Y:S01]  /*25340*/  IMAD.IADD R7, R21, 0x1, R7 ;  /* 0x0000000115077824 */ /* 0x000fe200078e0207 */
[----:B------:R-:W-:-:S04]  /*25350*/  SHF.R.U32.HI R3, RZ, 0x1f, R2 ;  /* 0x0000001fff037819 */ /* 0x000fc80000011602 */
[----:B------:R-:W-:Y:S02]  /*25360*/  LEA.HI.SX32 R11, R2, R3, 0x1c ;  /* 0x00000003020b7211 */ /* 0x000fe400078fe2ff */
[----:B------:R-:W1:Y:S03]  /*25370*/  LDC.64 R2, c[0x0][0x9e0] ;  /* 0x00027800ff027b82 */ /* 0x000e660000000a00 */
[----:B------:R2:W-:Y:S01]  /*25380*/  STL [R1+0x5c], R11 ;  /* 0x00005c0b01007387 */ /* 0x0005e20000100800 */
[----:B-1----:R-:W-:Y:S01]  /*25390*/  ISETP.GE.AND P2, PT, R3, 0x1, PT ;  /* 0x000000010300780c */ /* 0x002fe20003f46270 */
        /* <DEDUP_REMOVED lines=13> */
.L_x_1758:
[----:B------:R-:W-:-:S13]  /*25470*/  ISETP.NE.AND P3, PT, R3, 0x1, PT ;  /* 0x000000010300780c */ /* 0x000fda0003f65270 */
[----:B------:R-:W1:Y:S02]  /*25480*/  @P3 LDC.64 R4, c[0x0][0x9e8] ;  /* 0x00027a00ff043b82 */ /* 0x000e640000000a00 */
[----:B-1----:R-:W-:-:S05]  /*25490*/  @P3 IMAD.HI.U32 R4, R2, R4, RZ ;  /* 0x0000000402043227 */ /* 0x002fca00078e00ff */
[----:B------:R-:W-:-:S07]  /*254a0*/  @P3 SHF.R.U32.HI R2, RZ, R5, R4 ;  /* 0x00000005ff023219 */ /* 0x000fce0000011604 */
.L_x_1759:
[----:B------:R-:W-:Y:S05]  /*254b0*/  BSYNC B0 ;  /* 0x0000000000007941 */ /* 0x000fea0003800000 */
.L_x_1757:
[----:B------:R-:W-:-:S05]  /*254c0*/  IMAD R2, R2, R3, R3 ;  /* 0x0000000302027224 */ /* 0x000fca00078e0203 */
[----:B------:R-:W-:-:S07]  /*254d0*/  VIMNMX R8, R8, R2, PT ;  /* 0x0000000208087248 */ /* 0x000fce0003fe0100 */
.L_x_1756:
[----:B------:R-:W1:Y:S01]  /*254e0*/  @P1 LDC R4, c[0x0][0x44c] ;  /* 0x00011300ff041b82 */ /* 0x000e620000000800 */
[----:B------:R-:W-:Y:S01]  /*254f0*/  VIADD R8, R8, 0x5f ;  /* 0x0000005f08087836 */ /* 0x000fe20000000000 */
[----:B------:R-:W-:Y:S01]  /*25500*/  ULDC UR4, c[0x0][0x9dc] ;  /* 0x0002770000047ab9 */ /* 0x000fe20000000800 */
[----:B------:R-:W-:Y:S02]  /*25510*/  IMAD.MOV.U32 R2, RZ, RZ, R12 ;  /* 0x000000ffff027224 */ /* 0x000fe400078e000c */
[----:B------:R-:W-:-:S03]  /*25520*/  IMAD.HI R8, R8, 0x2aaaaaab, RZ ;  /* 0x2aaaaaab08087827 */ /* 0x000fc600078e02ff */
[----:B------:R-:W2:Y:S01]  /*25530*/  @P1 LDC R5, c[0x0][0x450] ;  /* 0x00011400ff051b82 */ /* 0x000ea20000000800 */
[----:B------:R-:W-:Y:S01]  /*25540*/  IMAD.IADD R20, R6, 0x1, -R15 ;  /* 0x0000000106147824 */ /* 0x000fe200078e0a0f */
[----:B------:R-:W-:-:S04]  /*25550*/  SHF.R.U32.HI R7, RZ, 0x1f, R8 ;  /* 0x0000001fff077819 */ /* 0x000fc80000011608 */
[----:B------:R-:W-:-:S04]  /*25560*/  LEA.HI.SX32 R7, R8, R7, 0x1c ;  /* 0x0000000708077211 */ /* 0x000fc800078fe2ff */
[----:B------:R-:W-:Y:S01]  /*25570*/  VIMNMX R7, R11, R7, PT ;  /* 0x000000070b077248 */ /* 0x000fe20003fe0100 */
[----:B-1----:R-:W-:-:S05]  /*25580*/  @P1 IMAD.HI.U32 R4, R12, R4, RZ ;  /* 0x000000040c041227 */ /* 0x002fca00078e00ff */
[----:B--2---:R-:W-:-:S05]  /*25590*/  @P1 SHF.R.U32.HI R2, RZ, R5, R4 ;  /* 0x00000005ff021219 */ /* 0x004fca0000011604 */
        /* <DEDUP_REMOVED lines=13> */
.L_x_1762:
[----:B------:R-:W-:-:S13]  /*25670*/  ISETP.NE.AND P1, PT, R3, 0x1, PT ;  /* 0x000000010300780c */ /* 0x000fda0003f25270 */
[----:B------:R-:W1:Y:S02]  /*25680*/  @P1 LDC.64 R4, c[0x0][0x9e8] ;  /* 0x00027a00ff041b82 */ /* 0x000e640000000a00 */
[----:B-1----:R-:W-:-:S05]  /*25690*/  @P1 IMAD.HI.U32 R4, R2, R4, RZ ;  /* 0x0000000402041227 */ /* 0x002fca00078e00ff */
[----:B------:R-:W-:-:S07]  /*256a0*/  @P1 SHF.R.U32.HI R2, RZ, R5, R4 ;  /* 0x00000005ff021219 */ /* 0x000fce0000011604 */
.L_x_1763:
[----:B------:R-:W-:Y:S05]  /*256b0*/  BSYNC B0 ;  /* 0x0000000000007941 */ /* 0x000fea0003800000 */
.L_x_1761:
[----:B------:R-:W-:-:S05]  /*256c0*/  IMAD R2, R2, R3, RZ ;  /* 0x0000000302027224 */ /* 0x000fca00078e02ff */
[----:B------:R-:W-:-:S07]  /*256d0*/  VIMNMX R6, R6, R2, !PT ;  /* 0x0000000206067248 */ /* 0x000fce0007fe0100 */
.L_x_1760:
[----:B------:R-:W-:Y:S01]  /*256e0*/  IMAD.HI R6, R6, 0x2aaaaaab, RZ ;  /* 0x2aaaaaab06067827 */ /* 0x000fe200078e02ff */
[----:B------:R-:W-:Y:S01]  /*256f0*/  LOP3.LUT R12, R18, 0xff, RZ, 0xc0, !PT ;  /* 0x000000ff120c7812 */ /* 0x000fe200078ec0ff */
[----:B------:R-:W-:Y:S01]  /*25700*/  BSSY B0, `(.L_x_1764) ;  /* 0x0000027000007945 */ /* 0x000fe20003800000 */
[----:B------:R-:W-:Y:S01]  /*25710*/  SHF.R.U32.HI R18, RZ, 0x10, R18 ;  /* 0x00000010ff127819 */ /* 0x000fe20000011612 */
[----:B------:R-:W-:Y:S01]  /*25720*/  IMAD.MOV.U32 R2, RZ, RZ, RZ ;  /* 0x000000ffff027224 */ /* 0x000fe200078e00ff */
[----:B------:R-:W-:Y:S01]  /*25730*/  SHF.R.U32.HI R4, RZ, 0x1f, R6 ;  /* 0x0000001fff047819 */ /* 0x000fe20000011606 */
[----:B------:R1:W-:Y:S03]  /*25740*/  STL [R1+0x50], R12 ;  /* 0x0000500c01007387 */ /* 0x0003e60000100800 */
[----:B------:R-:W-:-:S04]  /*25750*/  LEA.HI.SX32 R4, R6, R4, 0x1c ;  /* 0x0000000406047211 */ /* 0x000fc800078fe2ff */
[----:B------:R-:W-:-:S04]  /*25760*/  VIMNMX R4, RZ, R4, !PT ;  /* 0x00000004ff047248 */ /* 0x000fc80007fe0100 */
[----:B------:R-:W-:-:S13]  /*25770*/  ISETP.GT.AND P1, PT, R7, R4, PT ;  /* 0x000000040700720c */ /* 0x000fda0003f24270 */
[----:B-1----:R-:W-:Y:S05]  /*25780*/  @!P1 BRA `(.L_x_1765) ;  /* 0x0000000000789947 */ /* 0x002fea0003800000 */
[----:B------:R-:W-:Y:S01]  /*25790*/  ISETP.NE.AND P1, PT, R18, RZ, PT ;  /* 0x000000ff1200720c */ /* 0x000fe20003f25270 */
[----:B------:R-:W-:-:S03]  /*257a0*/  ULDC UR4, c[0x0][0x9f0] ;  /* 0x00027c0000047ab9 */ /* 0x000fc60000000800 */
[----:B------:R-:W-:-:S04]  /*257b0*/  SEL R5, R18, UR4, P1 ;  /* 0x0000000412057c07 */ /* 0x000fc80008800000 */
[----:B------:R-:W-:Y:S02]  /*257c0*/  IABS R6, R5 ;  /* 0x0000000500067213 */ /* 0x000fe40000000000 */
[----:B------:R-:W-:Y:S02]  /*257d0*/  IADD3 R8, R5, -0x1, R7 ;  /* 0xffffffff05087810 */ /* 0x000fe40007ffe007 */
[----:B------:R-:W1:Y:S03]  /*257e0*/  I2F.RP R2, R6 ;  /* 0x0000000600027306 */ /* 0x000e660000209400 */
[----:B------:R-:W-:-:S05]  /*257f0*/  IMAD.IADD R8, R8, 0x1, -R4 ;  /* 0x0000000108087824 */ /* 0x000fca00078e0a04 */
[----:B-1----:R-:W1:Y:S02]  /*25800*/  MUFU.RCP R2, R2 ;  /* 0x0000000200027308 */ /* 0x002e640000001000 */
[----:B-1----:R-:W-:-:S06]  /*25810*/  VIADD R2, R2, 0xffffffe ;  /* 0x0ffffffe02027836 */ /* 0x002fcc0000000000 */
[----:B------:R1:W2:Y:S02]  /*25820*/  F2I.FTZ.U32.TRUNC.NTZ R3, R2 ;  /* 0x0000000200037305 */ /* 0x0002a4000021f000 */
[----:B-1----:R-:W-:-:S04]  /*25830*/  LOP3.LUT R2, R8, R5, RZ, 0x3c, !PT ;  /* 0x0000000508027212 */ /* 0x002fc800078e3cff */
[----:B------:R-:W-:Y:S01]  /*25840*/  ISETP.GE.AND P1, PT, R2, RZ, PT ;  /* 0x000000ff0200720c */ /* 0x000fe20003f26270 */
[----:B--2---:R-:W-:-:S04]  /*25850*/  IMAD.MOV R2, RZ, RZ, -R3 ;  /* 0x000000ffff027224 */ /* 0x004fc800078e0a03 */
[----:B------:R-:W-:Y:S02]  /*25860*/  IMAD R11, R2, R6, RZ ;  /* 0x00000006020b7224 */ /* 0x000fe400078e02ff */
[----:B------:R-:W-:-:S04]  /*25870*/  IMAD.MOV.U32 R2, RZ, RZ, RZ ;  /* 0x000000ffff027224 */ /* 0x000fc800078e00ff */
[----:B------:R-:W-:Y:S01]  /*25880*/  IMAD.HI.U32 R11, R3, R11, R2 ;  /* 0x0000000b030b7227 */ /* 0x000fe200078e0002 */
[----:B------:R-:W-:Y:S02]  /*25890*/  IABS R2, R5 ;  /* 0x0000000500027213 */ /* 0x000fe40000000000 */
[----:B------:R-:W-:-:S03]  /*258a0*/  IABS R3, R8 ;  /* 0x0000000800037213 */ /* 0x000fc60000000000 */
[----:B------:R-:W-:-:S04]  /*258b0*/  IMAD.MOV R2, RZ, RZ, -R2 ;  /* 0x000000ffff027224 */ /* 0x000fc800078e0a02 */
        /* <DEDUP_REMOVED lines=8> */
[----:B------:R-:W-:-:S03]  /*25940*/  ISETP.NE.AND P2, PT, R5, RZ, PT ;  /* 0x000000ff0500720c */ /* 0x000fc60003f45270 */
[----:B------:R-:W-:-:S10]  /*25950*/  @!P1 IMAD.MOV R2, RZ, RZ, -R2 ;  /* 0x000000ffff029224 */ /* 0x000fd400078e0a02 */
[----:B------:R-:W-:-:S07]  /*25960*/  @!P2 LOP3.LUT R2, RZ, R5, RZ, 0x33, !PT ;  /* 0x00000005ff02a212 */ /* 0x000fce00078e33ff */
.L_x_1765:
[----:B------:R-:W-:Y:S05]  /*25970*/  BSYNC B0 ;  /* 0x0000000000007941 */ /* 0x000fea0003800000 */
.L_x_1764:
[----:B------:R-:W-:Y:S01]  /*25980*/  IMAD R4, R12, R2, R4 ;  /* 0x000000020c047224 */ /* 0x000fe200078e0204 */
[----:B------:R-:W-:Y:S01]  /*25990*/  BSSY B0, `(.L_x_1766) ;  /* 0x000013b000007945 */ /* 0x000fe20003800000 */
[----:B------:R-:W-:-:S03]  /*259a0*/  PLOP3.LUT P5, PT, PT, PT, PT, 0x80, 0x0 ;  /* 0x000000000000781c */ /* 0x000fc60003faf070 */
        /* <DEDUP_REMOVED lines=22> */
.L_x_1959:
[----:B--2---:R-:W-:Y:S02]  /*25b10*/  ISETP.NE.AND P0, PT, R14, RZ, PT ;  /* 0x000000ff0e00720c */ /* 0x004fe40003f05270 */
[----:B------:R-:W-:-:S11]  /*25b20*/  PLOP3.LUT P2, PT, PT, PT, PT, 0x8, 0x0 ;  /* 0x000000000000781c */ /* 0x000fd60003f4e170 */
[----:B------:R-:W-:Y:S05]  /*25b30*/  @P0 BRA `(.L_x_1769) ;  /* 0x00000000000c0947 */ /* 0x000fea0003800000 */
[----:B------:R-:W-:-:S03]  /*25b40*/  UMOV UR4, 0xffffffff ;  /* 0xffffffff00047882 */ /* 0x000fc60000000000 */
[----:B------:R-:W-:Y:S05]  /*25b50*/  BRA.DIV UR4, `(.L_x_1770) ;  /* 0x0000007e04047947 */ /* 0x000fea000b800000 */
[----:B------:R-:W-:-:S13]  /*25b60*/  ELECT P2, URZ, PT ;  /* 0x00000000003f782f */ /* 0x000fda0003840000 */
.L_x_1769:
[----:B-1----:R-:W2:Y:S01]  /*25b70*/  LDL R4, [R1+0x58] ;  /* 0x0000580001047983 */ /* 0x002ea20000100800 */
[----:B------:R-:W-:Y:S01]  /*25b80*/  BSSY B1, `(.L_x_1771) ;  /* 0x0000008000017945 */ /* 0x000fe20003800000 */
[----:B--2---:R-:W-:-:S05]  /*25b90*/  VIADD R4, R4, 0x1 ;  /* 0x0000000104047836 */ /* 0x004fca0000000000 */
[----:B------:R-:W-:-:S04]  /*25ba0*/  LEA.HI R5, R4, R4, RZ, 0x1 ;  /* 0x0000000404057211 */ /* 0x000fc800078f08ff */
[----:B------:R-:W-:-:S05]  /*25bb0*/  LOP3.LUT R5, R5, 0xfffffffe, RZ, 0xc0, !PT ;  /* 0xfffffffe05057812 */ /* 0x000fca00078ec0ff */
[----:B------:R-:W-:-:S05]  /*25bc0*/  IMAD.IADD R4, R4, 0x1, -R5 ;  /* 0x0000000104047824 */ /* 0x000fca00078e0a05 */
[----:B------:R-:W-:-:S04]  /*25bd0*/  SHF.L.U32 R4, R4, 0x1f, RZ ;  /* 0x0000001f04047819 */ /* 0x000fc800000006ff */
[----:B------:R-:W1:Y:S02]  /*25be0*/  SYNCS.PHASECHK.TRANS64.TRYWAIT P0, [R19+URZ+0x2a820], R4 ;  /* 0x02a82004130075a7 */ /* 0x000e64000800017f */
[----:B-1----:R-:W-:Y:S05]  /*25bf0*/  @!P0 BRA `(.L_x_1772) ;  /* 0x0000007c00008947 */ /* 0x002fea0003800000 */
.L_x_1962:
[----:B------:R-:W-:Y:S05]  /*25c00*/  BSYNC B1 ;  /* 0x0000000000017941 */ /* 0x000fea0003800000 */
.L_x_1771:
[----:B------:R-:W-:Y:S04]  /*25c10*/  BSSY B1, `(.L_x_1773) ;  /* 0x000007c000017945 */ /* 0x000fe80003800000 */
[----:B------:R-:W-:Y:S05]  /*25c20*/  @!P2 BRA `(.L_x_1774) ;  /* 0x0000000400e8a947 */ /* 0x000fea0003800000 */
[----:B------:R-:W2:Y:S04]  /*25c30*/  LDL R6, [R1+0x14] ;  /* 0x0000140001067983 */ /* 0x000ea80000100800 */
[----:B------:R-:W3:Y:S01]  /*25c40*/  LDL R7, [R1+0x20] ;  /* 0x0000200001077983 */ /* 0x000ee20000100800 */
[----:B------:R-:W-:Y:S01]  /*25c50*/  BSSY B2, `(.L_x_1775) ;  /* 0x0000008000027945 */ /* 0x000fe20003800000 */
[----:B------:R-:W4:Y:S02]  /*25c60*/  S2R R5, SR_TID.X ;  /* 0x0000000000057919 */ /* 0x000f240000002100 */
[----:B----4-:R-:W-:-:S04]  /*25c70*/  LOP3.LUT R5, R5, 0x7f, RZ, 0xc0, !PT ;  /* 0x0000007f05057812 */ /* 0x010fc800078ec0ff */
[----:B------:R-:W-:Y:S01]  /*25c80*/  ISETP.NE.AND P4, PT, R5, RZ, PT ;  /* 0x000000ff0500720c */ /* 0x000fe20003f85270 */
[----:B--2---:R-:W-:Y:S01]  /*25c90*/  IMAD R6, R6, 0x8, R19 ;  /* 0x0000000806067824 */ /* 0x004fe200078e0213 */
[----:B---3--:R-:W-:-:S04]  /*25ca0*/  SHF.L.U32 R10, R7, 0x1f, RZ ;  /* 0x0000001f070a7819 */ /* 0x008fc800000006ff */
[----:B------:R-:W2:Y:S02]  /*25cb0*/  SYNCS.PHASECHK.TRANS64.TRYWAIT P0, [R6+URZ+0x2a8a0], R10 ;  /* 0x02a8a00a060075a7 */ /* 0x000ea4000800017f */
[----:B--2---:R-:W-:Y:S05]  /*25cc0*/  @!P0 BRA `(.L_x_1776) ;  /* 0x0000007800e08947 */ /* 0x004fea0003800000 */
.L_x_1963:
[----:B------:R-:W-:Y:S05]  /*25cd0*/  BSYNC B2 ;  /* 0x0000000000027941 */ /* 0x000fea0003800000 */
.L_x_1775:
[----:B------:R-:W-:Y:S04]  /*25ce0*/  BSSY B2, `(.L_x_1777) ;  /* 0x0000007000027945 */ /* 0x000fe80003800000 */
[----:B------:R-:W-:Y:S05]  /*25cf0*/  @P4 BRA `(.L_x_1778) ;  /* 0x0000000000144947 */ /* 0x000fea0003800000 */
[----:B------:R-:W-:Y:S01]  /*25d00*/  LOP3.LUT P0, RZ, R17, 0x1, RZ, 0xc0, !PT ;  /* 0x0000000111ff7812 */ /* 0x000fe2000780c0ff */
[----:B-1----:R-:W-:-:S04]  /*25d10*/  IMAD.MOV.U32 R4, RZ, RZ, 0x9000 ;  /* 0x00009000ff047424 */ /* 0x002fc800078e00ff */
[----:B------:R3:W-:Y:S08]  /*25d20*/  SYNCS.ARRIVE.TRANS64 RZ, [R6+URZ+0x2a890], R4 ;  /* 0x02a8900406ff79a7 */ /* 0x0007f0000800003f */
[----:B------:R-:W-:Y:S05]  /*25d30*/  @!P0 BRA `(.L_x_1778) ;  /* 0x0000000000048947 */ /* 0x000fea0003800000 */
[----:B------:R-:W-:Y:S01]  /*25d40*/  BPT.TRAP 0x1 ;  /* 0x000000040000795c */ /* 0x000fe20000300000 */
.L_x_1778:
[----:B------:R-:W-:Y:S05]  /*25d50*/  BSYNC B2 ;  /* 0x0000000000027941 */ /* 0x000fea0003800000 */
.L_x_1777:
[----:B-1-3--:R-:W3:Y:S01]  /*25d60*/  LDL R4, [R1+0x14] ;  /* 0x0000140001047983 */ /* 0x00aee20000100800 */
[----:B------:R-:W-:Y:S01]  /*25d70*/  IMAD.MOV.U32 R12, RZ, RZ, RZ ;  /* 0x000000ffff0c7224 */ /* 0x000fe200078e00ff */
[----:B------:R-:W-:Y:S01]  /*25d80*/  UIADD3 UR4, UP0, UR36, 0x570, URZ ;  /* 0x0000057024047890 */ /* 0x000fe2000ff1e03f */
[----:B------:R-:W-:Y:S01]  /*25d90*/  IMAD R5, R8, 0x60, R0 ;  /* 0x0000006008057824 */ /* 0x000fe200078e0200 */
[----:B------:R-:W-:Y:S01]  /*25da0*/  PLOP3.LUT P0, PT, PT, PT, PT, 0x80, 0x0 ;  /* 0x000000000000781c */ /* 0x000fe20003f0f070 */
[----:B------:R-:W-:Y:S01]  /*25db0*/  UMOV UR6, 0x0 ;  /* 0x0000000000067882 */ /* 0x000fe20000000000 */
[----:B------:R-:W-:Y:S01]  /*25dc0*/  R2UR UR10, R12 ;  /* 0x000000000c0a72ca */ /* 0x000fe200000e0000 */
[----:B------:R-:W-:Y:S01]  /*25dd0*/  VIADD R5, R5, 0xffffffa0 ;  /* 0xffffffa005057836 */ /* 0x000fe20000000000 */
[----:B------:R-:W-:Y:S01]  /*25de0*/  UIADD3.X UR5, URZ, UR37, URZ, UP0, !UPT ;  /* 0x000000253f057290 */ /* 0x000fe200087fe43f */
[----:B------:R-:W-:Y:S01]  /*25df0*/  UMOV UR7, 0x12f00000 ;  /* 0x12f0000000077882 */ /* 0x000fe20000000000 */
[----:B---3--:R-:W-:-:S02]  /*25e00*/  IMAD R9, R4, 0x9000, R19 ;  /* 0x0000900004097824 */ /* 0x008fc400078e0213 */
[----:B------:R-:W-:Y:S02]  /*25e10*/  VIADD R4, R6, 0x2a890 ;  /* 0x0002a89006047836 */ /* 0x000fe40000000000 */
[----:B------:R-:W-:-:S07]  /*25e20*/  VIADD R7, R9, 0x18400 ;  /* 0x0001840009077836 */ /* 0x000fce0000000000 */
.L_x_1779:
        /* <DEDUP_REMOVED lines=16> */
.L_x_1780:
        /* <DEDUP_REMOVED lines=15> */
.L_x_1781:
        /* <DEDUP_REMOVED lines=13> */
.L_x_1964:
[----:B------:R-:W-:Y:S05]  /*260f0*/  BSYNC B2 ;  /* 0x0000000000027941 */ /* 0x000fea0003800000 */
.L_x_1782:
[----:B------:R-:W-:Y:S01]  /*26100*/  BSSY B2, `(.L_x_1784) ;  /* 0x0000009000027945 */ /* 0x000fe20003800000 */
[----:B-12---:R-:W-:Y:S02]  /*26110*/  IMAD.MOV.U32 R10, RZ, RZ, 0x0 ;  /* 0x00000000ff0a7424 */ /* 0x006fe400078e00ff */
[----:B------:R-:W-:Y:S01]  /*26120*/  IMAD.MOV.U32 R11, RZ, RZ, 0x12f00000 ;  /* 0x12f00000ff0b7424 */ /* 0x000fe200078e00ff */
[----:B------:R-:W-:Y:S06]  /*26130*/  @P4 BRA `(.L_x_1785) ;  /* 0x0000000000144947 */ /* 0x000fec0003800000 */
[----:B------:R-:W-:Y:S01]  /*26140*/  LOP3.LUT P0, RZ, R17, 0x1, RZ, 0xc0, !PT ;  /* 0x0000000111ff7812 */ /* 0x000fe2000780c0ff */
[----:B------:R-:W-:-:S04]  /*26150*/  IMAD.MOV.U32 R4, RZ, RZ, 0x6000 ;  /* 0x00006000ff047424 */ /* 0x000fc800078e00ff */
[----:B------:R1:W-:Y:S08]  /*26160*/  SYNCS.ARRIVE.TRANS64 RZ, [R6+URZ+0x2a8b0], R4 ;  /* 0x02a8b00406ff79a7 */ /* 0x0003f0000800003f */
[----:B------:R-:W-:Y:S05]  /*26170*/  @!P0 BRA `(.L_x_1785) ;  /* 0x0000000000048947 */ /* 0x000fea0003800000 */
[----:B------:R-:W-:Y:S01]  /*26180*/  BPT.TRAP 0x1 ;  /* 0x000000040000795c */ /* 0x000fe20000300000 */
.L_x_1785:
[----:B------:R-:W-:Y:S05]  /*26190*/  BSYNC B2 ;  /* 0x0000000000027941 */ /* 0x000fea0003800000 */
.L_x_1784:
[----:B-1----:R-:W2:Y:S01]  /*261a0*/  LDL R4, [R1+0x14] ;  /* 0x0000140001047983 */ /* 0x002ea20000100800 */
[----:B------:R-:W-:Y:S01]  /*261b0*/  R2UR UR10, R12 ;  /* 0x000000000c0a72ca */ /* 0x000fe200000e0000 */
[----:B------:R-:W-:Y:S01]  /*261c0*/  UIADD3 UR4, UP0, UR36, 0x670, URZ ;  /* 0x0000067024047890 */ /* 0x000fe2000ff1e03f */
[----:B------:R-:W-:Y:S01]  /*261d0*/  R2UR UR6, R10 ;  /* 0x000000000a0672ca */ /* 0x000fe200000e0000 */
[----:B------:R-:W-:Y:S01]  /*261e0*/  VIADD R6, R6, 0x2a8b0 ;  /* 0x0002a8b006067836 */ /* 0x000fe20000000000 */
[----:B------:R-:W-:Y:S01]  /*261f0*/  R2UR UR7, R11 ;  /* 0x000000000b0772ca */ /* 0x000fe200000e0000 */
[----:B------:R-:W-:Y:S01]  /*26200*/  UIADD3.X UR5, URZ, UR37, URZ, UP0, !UPT ;  /* 0x000000253f057290 */ /* 0x000fe200087fe43f */
[----:B------:R-:W-:Y:S01]  /*26210*/  PLOP3.LUT P0, PT, PT, PT, PT, 0x80, 0x0 ;  /* 0x000000000000781c */ /* 0x000fe20003f0f070 */
[----:B--2---:R-:W-:-:S04]  /*26220*/  IMAD R7, R4, 0x6000, R19 ;  /* 0x0000600004077824 */ /* 0x004fc800078e0213 */
[----:B------:R-:W-:-:S08]  /*26230*/  VIADD R4, R7, 0x400 ;  /* 0x0000040007047836 */ /* 0x000fd00000000000 */
.L_x_1786:
        /* <DEDUP_REMOVED lines=10> */
[----:B------:R-:W-:Y:S01]  /*262e0*/  R2UR UR10, R13 ;  /* 0x000000000d0a72ca */ /* 0x000fe200000e0000 */
[----:B------:R-:W-:Y:S01]  /*262f0*/  VIADD R4, R7, 0x3400 ;  /* 0x0000340007047836 */ /* 0x000fe20000000000 */
[----:B------:R-:W-:Y:S02]  /*26300*/  R2UR UR6, R10 ;  /* 0x000000000a0672ca */ /* 0x000fe400000e0000 */
[----:B------:R-:W-:Y:S02]  /*26310*/  R2UR UR7, R11 ;  /* 0x000000000b0772ca */ /* 0x000fe400000e0000 */
[----:B------:R-:W-:-:S13]  /*26320*/  PLOP3.LUT P0, PT, PT, PT, PT, 0x80, 0x0 ;  /* 0x000000000000781c */ /* 0x000fda0003f0f070 */
.L_x_1787:
        /* <DEDUP_REMOVED lines=10> */
.L_x_1774:
[----:B------:R-:W-:Y:S05]  /*263d0*/  BSYNC B1 ;  /* 0x0000000000017941 */ /* 0x000fea0003800000 */
.L_x_1773:
[----:B------:R-:W1:Y:S04]  /*263e0*/  LDL.LU R9, [R1+0x14] ;  /* 0x0000140001097983 */ /* 0x000e680000300800 */
[----:B------:R-:W2:Y:S01]  /*263f0*/  LDL.LU R7, [R1+0x20] ;  /* 0x0000200001077983 */ /* 0x000ea20000300800 */
[----:B------:R-:W-:Y:S01]  /*26400*/  PLOP3.LUT P5, PT, PT, PT, PT, 0x8, 0x0 ;  /* 0x000000000000781c */ /* 0x000fe20003fae170 */
[----:B-1----:R-:W-:Y:S02]  /*26410*/  VIADD R4, R9, 0x1 ;  /* 0x0000000109047836 */ /* 0x002fe40000000000 */
        /* <DEDUP_REMOVED lines=9> */
.L_x_1803:
[----:B------:R-:W-:Y:S05]  /*264b0*/  YIELD ;  /* 0x0000000000007946 */ /* 0x000fea0003800000 */
[----:B------:R-:W-:Y:S04]  /*264c0*/  BSSY B1, `(.L_x_1788) ;  /* 0x000007b000017945 */ /* 0x000fe80003800000 */
[----:B--2---:R-:W-:Y:S05]  /*264d0*/  @!P2 BRA `(.L_x_1789) ;  /* 0x0000000400e4a947 */ /* 0x004fea0003800000 */
[----:B------:R-:W2:Y:S04]  /*264e0*/  LDL R6, [R1+0x14] ;  /* 0x0000140001067983 */ /* 0x000ea80000100800 */
[----:B------:R-:W3:Y:S01]  /*264f0*/  LDL R5, [R1+0x20] ;  /* 0x0000200001057983 */ /* 0x000ee20000100800 */
[----:B------:R-:W-:Y:S01]  /*26500*/  BSSY B2, `(.L_x_1790) ;  /* 0x0000008000027945 */ /* 0x000fe20003800000 */
[----:B-1----:R-:W1:Y:S02]  /*26510*/  S2R R4, SR_TID.X ;  /* 0x0000000000047919 */ /* 0x002e640000002100 */
[----:B-1----:R-:W-:-:S04]  /*26520*/  LOP3.LUT R4, R4, 0x7f, RZ, 0xc0, !PT ;  /* 0x0000007f04047812 */ /* 0x002fc800078ec0ff */
[----:B------:R-:W-:Y:S01]  /*26530*/  ISETP.NE.AND P1, PT, R4, RZ, PT ;  /* 0x000000ff0400720c */ /* 0x000fe20003f25270 */
[----:B--2---:R-:W-:Y:S01]  /*26540*/  IMAD R8, R6, 0x8, R19 ;  /* 0x0000000806087824 */ /* 0x004fe200078e0213 */
[----:B---3--:R-:W-:-:S04]  /*26550*/  SHF.L.U32 R7, R5, 0x1f, RZ ;  /* 0x0000001f05077819 */ /* 0x008fc800000006ff */
[----:B------:R-:W1:Y:S02]  /*26560*/  SYNCS.PHASECHK.TRANS64.TRYWAIT P0, [R8+URZ+0x2a8a0], R7 ;  /* 0x02a8a007080075a7 */ /* 0x000e64000800017f */
[----:B-1----:R-:W-:Y:S05]  /*26570*/  @!P0 BRA `(.L_x_1791) ;  /* 0x0000007000dc8947 */ /* 0x002fea0003800000 */
.L_x_1965:
[----:B------:R-:W-:Y:S05]  /*26580*/  BSYNC B2 ;  /* 0x0000000000027941 */ /* 0x000fea0003800000 */
.L_x_1790:
[----:B------:R-:W-:Y:S04]  /*26590*/  BSSY B2, `(.L_x_1792) ;  /* 0x0000007000027945 */ /* 0x000fe80003800000 */
[----:B------:R-:W-:Y:S05]  /*265a0*/  @P1 BRA `(.L_x_1793) ;  /* 0x0000000000141947 */ /* 0x000fea0003800000 */
[----:B------:R-:W-:Y:S01]  /*265b0*/  LOP3.LUT P0, RZ, R17, 0x1, RZ, 0xc0, !PT ;  /* 0x0000000111ff7812 */ /* 0x000fe2000780c0ff */
[----:B------:R-:W-:-:S04]  /*265c0*/  IMAD.MOV.U32 R4, RZ, RZ, 0x9000 ;  /* 0x00009000ff047424 */ /* 0x000fc800078e00ff */
[----:B------:R2:W-:Y:S08]  /*265d0*/  SYNCS.ARRIVE.TRANS64 RZ, [R8+URZ+0x2a890], R4 ;  /* 0x02a8900408ff79a7 */ /* 0x0005f0000800003f */
[----:B------:R-:W-:Y:S05]  /*265e0*/  @!P0 BRA `(.L_x_1793) ;  /* 0x0000000000048947 */ /* 0x000fea0003800000 */
[----:B------:R-:W-:Y:S01]  /*265f0*/  BPT.TRAP 0x1 ;  /* 0x000000040000795c */ /* 0x000fe20000300000 */
.L_x_1793:
[----:B------:R-:W-:Y:S05]  /*26600*/  BSYNC B2 ;  /* 0x0000000000027941 */ /* 0x000fea0003800000 */
.L_x_1792:
[----:B--2---:R-:W2:Y:S01]  /*26610*/  LDL R4, [R1+0x14] ;  /* 0x0000140001047983 */ /* 0x004ea20000100800 */
        /* <DEDUP_REMOVED lines=11> */
.L_x_1794:
        /* <DEDUP_REMOVED lines=10> */
[----:B------:R-:W-:Y:S01]  /*26770*/  IMAD.MOV.U32 R13, RZ, RZ, 0x40 ;  /* 0x00000040ff0d7424 */ /* 0x000fe200078e00ff */
[----:B------:R-:W-:Y:S01]  /*26780*/  PLOP3.LUT P0, PT, PT, PT, PT, 0x80, 0x0 ;  /* 0x000000000000781c */ /* 0x000fe20003f0f070 */
[----:B------:R-:W-:Y:S01]  /*26790*/  VIADD R10, R6, 0x1b400 ;  /* 0x0001b400060a7836 */ /* 0x000fe20000000000 */
[----:B------:R-:W-:Y:S01]  /*267a0*/  UMOV UR6, 0x0 ;  /* 0x0000000000067882 */ /* 0x000fe20000000000 */
[----:B------:R-:W-:Y:S01]  /*267b0*/  UMOV UR7, 0x12f00000 ;  /* 0x12f0000000077882 */ /* 0x000fe20000000000 */
[----:B------:R-:W-:-:S15]  /*267c0*/  R2UR UR10, R13 ;  /* 0x000000000d0a72ca */ /* 0x000fde00000e0000 */
.L_x_1795:
        /* <DEDUP_REMOVED lines=10> */
[----:B------:R-:W-:Y:S01]  /*26870*/  VIADD R6, R6, 0x1e400 ;  /* 0x0001e40006067836 */ /* 0x000fe20000000000 */
[----:B------:R-:W-:Y:S01]  /*26880*/  PLOP3.LUT P0, PT, PT, PT, PT, 0x80, 0x0 ;  /* 0x000000000000781c */ /* 0x000fe20003f0f070 */
[----:B------:R-:W-:Y:S01]  /*26890*/  UMOV UR6, 0x0 ;  /* 0x0000000000067882 */ /* 0x000fe20000000000 */
[----:B------:R-:W-:Y:S01]  /*268a0*/  UMOV UR7, 0x12f00000 ;  /* 0x12f0000000077882 */ /* 0x000fe20000000000 */
[----:B------:R-:W-:-:S10]  /*268b0*/  UMOV UR10, 0x80 ;  /* 0x00000080000a7882 */ /* 0x000fd40000000000 */
.L_x_1796:
        /* <DEDUP_REMOVED lines=10> */
[----:B------:R-:W2:Y:S01]  /*26960*/  SYNCS.PHASECHK.TRANS64.TRYWAIT P0, [R8+URZ+0x2a8c0], R7 ;  /* 0x02a8c007080075a7 */ /* 0x000ea2000800017f */
[----:B------:R-:W-:Y:S04]  /*26970*/  BSSY B2, `(.L_x_1797) ;  /* 0x0000002000027945 */ /* 0x000fe80003800000 */
[----:B--2---:R-:W-:Y:S05]  /*26980*/  @!P0 BRA `(.L_x_1798) ;  /* 0x0000006c00ec8947 */ /* 0x004fea0003800000 */
.L_x_1966:
[----:B------:R-:W-:Y:S05]  /*26990*/  BSYNC B2 ;  /* 0x0000000000027941 */ /* 0x000fea0003800000 */
.L_x_1797:
[----:B------:R-:W-:Y:S01]  /*269a0*/  BSSY B2, `(.L_x_1799) ;  /* 0x0000009000027945 */ /* 0x000fe20003800000 */
[----:B------:R-:W-:Y:S02]  /*269b0*/  IMAD.MOV.U32 R10, RZ, RZ, 0x0 ;  /* 0x00000000ff0a7424 */ /* 0x000fe400078e00ff */
[----:B------:R-:W-:Y:S01]  /*269c0*/  IMAD.MOV.U32 R11, RZ, RZ, 0x12f00000 ;  /* 0x12f00000ff0b7424 */ /* 0x000fe200078e00ff */
[----:B------:R-:W-:Y:S06]  /*269d0*/  @P1 BRA `(.L_x_1800) ;  /* 0x0000000000141947 */ /* 0x000fec0003800000 */
[----:B------:R-:W-:Y:S01]  /*269e0*/  LOP3.LUT P0, RZ, R17, 0x1, RZ, 0xc0, !PT ;  /* 0x0000000111ff7812 */ /* 0x000fe2000780c0ff */
[----:B------:R-:W-:-:S04]  /*269f0*/  IMAD.MOV.U32 R4, RZ, RZ, 0x6000 ;  /* 0x00006000ff047424 */ /* 0x000fc800078e00ff */
[----:B------:R3:W-:Y:S08]  /*26a00*/  SYNCS.ARRIVE.TRANS64 RZ, [R8+URZ+0x2a8b0], R4 ;  /* 0x02a8b00408ff79a7 */ /* 0x0007f0000800003f */
[----:B------:R-:W-:Y:S05]  /*26a10*/  @!P0 BRA `(.L_x_1800) ;  /* 0x0000000000048947 */ /* 0x000fea0003800000 */
[----:B------:R-:W-:Y:S01]  /*26a20*/  BPT.TRAP 0x1 ;  /* 0x000000040000795c */ /* 0x000fe20000300000 */
.L_x_1800:
[----:B------:R-:W-:Y:S05]  /*26a30*/  BSYNC B2 ;  /* 0x0000000000027941 */ /* 0x000fea0003800000 */
.L_x_1799:
[----:B---3--:R-:W3:Y:S01]  /*26a40*/  LDL R4, [R1+0x14] ;  /* 0x0000140001047983 */ /* 0x008ee20000100800 */
[----:B------:R-:W-:Y:S01]  /*26a50*/  R2UR UR10, R12 ;  /* 0x000000000c0a72ca */ /* 0x000fe200000e0000 */
[----:B------:R-:W-:Y:S01]  /*26a60*/  UIADD3 UR4, UP0, UR36, 0x670, URZ ;  /* 0x0000067024047890 */ /* 0x000fe2000ff1e03f */
[----:B------:R-:W-:Y:S01]  /*26a70*/  R2UR UR6, R10 ;  /* 0x000000000a0672ca */ /* 0x000fe200000e0000 */
[----:B-12---:R-:W-:Y:S01]  /*26a80*/  VIADD R8, R8, 0x2a8b0 ;  /* 0x0002a8b008087836 */ /* 0x006fe20000000000 */
[----:B------:R-:W-:Y:S01]  /*26a90*/  R2UR UR7, R11 ;  /* 0x000000000b0772ca */ /* 0x000fe200000e0000 */
[----:B------:R-:W-:Y:S01]  /*26aa0*/  UIADD3.X UR5, URZ, UR37, URZ, UP0, !UPT ;  /* 0x000000253f057290 */ /* 0x000fe200087fe43f */
[----:B------:R-:W-:Y:S01]  /*26ab0*/  PLOP3.LUT P0, PT, PT, PT, PT, 0x80, 0x0 ;  /* 0x000000000000781c */ /* 0x000fe20003f0f070 */
[----:B---3--:R-:W-:-:S04]  /*26ac0*/  IMAD R4, R4, 0x6000, R19 ;  /* 0x0000600004047824 */ /* 0x008fc800078e0213 */
[----:B------:R-:W-:-:S08]  /*26ad0*/  VIADD R6, R4, 0x400 ;  /* 0x0000040004067836 */ /* 0x000fd00000000000 */
.L_x_1801:
        /* <DEDUP_REMOVED lines=15> */
.L_x_1802:
        /* <DEDUP_REMOVED lines=10> */
.L_x_1789:
[----:B------:R-:W-:Y:S05]  /*26c70*/  BSYNC B1 ;  /* 0x0000000000017941 */ /* 0x000fea0003800000 */
.L_x_1788:
[----:B-1----:R-:W2:Y:S04]  /*26c80*/  LDL.LU R7, [R1+0x14] ;  /* 0x0000140001077983 */ /* 0x002ea80000300800 */
[----:B------:R-:W3:Y:S01]  /*26c90*/  LDL.LU R6, [R1+0x20] ;  /* 0x0000200001067983 */ /* 0x000ee20000300800 */
        /* <DEDUP_REMOVED lines=10> */
.L_x_1767:
[----:B------:R-:W-:Y:S05]  /*26d40*/  BSYNC B0 ;  /* 0x0000000000007941 */ /* 0x000fea0003800000 */
.L_x_1766:
[----:B-1----:R-:W3:Y:S01]  /*26d50*/  LDL R7, [R1+0x34] ;  /* 0x0000340001077983 */ /* 0x002ee20000100800 */
[----:B------:R-:W1:Y:S01]  /*26d60*/  LDC R0, c[0x0][0x448] ;  /* 0x00011200ff007b82 */ /* 0x000e620000000800 */
[----:B------:R-:W-:Y:S07]  /*26d70*/  @!P5 WARPSYNC.ALL ;  /* 0x000000000000d948 */ /* 0x000fee0003800000 */
[----:B------:R-:W-:Y:S01]  /*26d80*/  @!P5 BAR.SYNC.DEFER_BLOCKING 0xc, 0x180 ;  /* 0x030600000000db1d */ /* 0x000fe20000010000 */
[----:B-1----:R-:W-:-:S13]  /*26d90*/  ISETP.NE.AND P0, PT, R0, 0x1, PT ;  /* 0x000000010000780c */ /* 0x002fda0003f05270 */
[----:B------:R-:W1:Y:S08]  /*26da0*/  @P0 LDC R0, c[0x0][0x44c] ;  /* 0x00011300ff000b82 */ /* 0x000e700000000800 */
[----:B------:R-:W4:Y:S01]  /*26db0*/  @P0 LDC R3, c[0x0][0x450] ;  /* 0x00011400ff030b82 */ /* 0x000f220000000800 */
[----:B---3--:R-:W-:-:S04]  /*26dc0*/  VIADD R2, R7, 0x7f ;  /* 0x0000007f07027836 */ /* 0x008fc80000000000 */
[----:B-1----:R-:W-:-:S05]  /*26dd0*/  @P0 IMAD.HI.U32 R0, R2, R0, RZ ;  /* 0x0000000002000227 */ /* 0x002fca00078e00ff */
[----:B----4-:R-:W-:-:S05]  /*26de0*/  @P0 SHF.R.U32.HI R2, RZ, R3, R0 ;  /* 0x00000003ff020219 */ /* 0x010fca0000011600 */
[----:B------:R-:W-:Y:S02]  /*26df0*/  IMAD.IADD R0, R21, 0x1, R2 ;  /* 0x0000000115007824 */ /* 0x000fe400078e0202 */
[----:B------:R-:W1:Y:S02]  /*26e00*/  LDC.64 R2, c[0x0][0x9e0] ;  /* 0x00027800ff027b82 */ /* 0x000e640000000a00 */
[----:B-1----:R-:W-:Y:S01]  /*26e10*/  ISETP.GE.AND P1, PT, R3, 0x1, PT ;  /* 0x000000010300780c */ /* 0x002fe20003f26270 */
[----:B------:R-:W-:-:S12]  /*26e20*/  IMAD.IADD R2, R0, 0x1, R2 ;  /* 0x0000000100027824 */ /* 0x000fd800078e0202 */
[----:B------:R-:W-:Y:S05]  /*26e30*/  @!P1 BRA `(.L_x_1804) ;  /* 0x0000000000489947 */ /* 0x000fea0003800000 */
[C---:B------:R-:W-:Y:S01]  /*26e40*/  ISETP.GT.AND P2, PT, R0.reuse, RZ, PT ;  /* 0x000000ff0000720c */ /* 0x040fe20003f44270 */
[----:B------:R-:W-:Y:S01]  /*26e50*/  BSSY B0, `(.L_x_1805) ;  /* 0x000000e000007945 */ /* 0x000fe20003800000 */
[----:B--2---:R-:W-:-:S11]  /*26e60*/  VIADD R6, R0, 0xffffffff ;  /* 0xffffffff00067836 */ /* 0x004fd60000000000 */
        /* <DEDUP_REMOVED lines=8> */
.L_x_1806:
[----:B------:R-:W-:-:S13]  /*26ef0*/  ISETP.NE.AND P2, PT, R3, 0x1, PT ;  /* 0x000000010300780c */ /* 0x000fda0003f45270 */
[----:B------:R-:W1:Y:S02]  /*26f00*/  @P2 LDC.64 R4, c[0x0][0x9e8] ;  /* 0x00027a00ff042b82 */ /* 0x000e640000000a00 */
[----:B-1----:R-:W-:-:S05]  /*26f10*/  @P2 IMAD.HI.U32 R4, R6, R4, RZ ;  /* 0x0000000406042227 */ /* 0x002fca00078e00ff */
[----:B------:R-:W-:-:S07]  /*26f20*/  @P2 SHF.R.U32.HI R6, RZ, R5, R4 ;  /* 0x00000005ff062219 */ /* 0x000fce0000011604 */
.L_x_1807:
[----:B------:R-:W-:Y:S05]  /*26f30*/  BSYNC B0 ;  /* 0x0000000000007941 */ /* 0x000fea0003800000 */
.L_x_1805:
[----:B------:R-:W-:-:S05]  /*26f40*/  IMAD R6, R6, R3, R3 ;  /* 0x0000000306067224 */ /* 0x000fca00078e0203 */
[----:B------:R-:W-:-:S07]  /*26f50*/  VIMNMX R2, R2, R6, PT ;  /* 0x0000000602027248 */ /* 0x000fce0003fe0100 */
.L_x_1804:
[----:B--2---:R-:W2:Y:S01]  /*26f60*/  LDL R6, [R1+0x5c] ;  /* 0x00005c0001067983 */ /* 0x004ea20000100800 */
[----:B------:R-:W1:Y:S01]  /*26f70*/  @P0 LDC R0, c[0x0][0x44c] ;  /* 0x00011300ff000b82 */ /* 0x000e620000000800 */
[----:B------:R-:W-:Y:S01]  /*26f80*/  VIADD R2, R2, 0x5f ;  /* 0x0000005f02027836 */ /* 0x000fe20000000000 */
[----:B------:R-:W-:Y:S01]  /*26f90*/  ULDC UR4, c[0x0][0x9dc] ;  /* 0x0002770000047ab9 */ /* 0x000fe20000000800 */
[----:B------:R-:W-:Y:S02]  /*26fa0*/  IMAD.MOV.U32 R4, RZ, RZ, R7 ;  /* 0x000000ffff047224 */ /* 0x000fe400078e0007 */
[----:B------:R-:W-:-:S03]  /*26fb0*/  IMAD.HI R2, R2, 0x2aaaaaab, RZ ;  /* 0x2aaaaaab02027827 */ /* 0x000fc600078e02ff */
[----:B------:R-:W3:Y:S01]  /*26fc0*/  @P0 LDC R5, c[0x0][0x450] ;  /* 0x00011400ff050b82 */ /* 0x000ee20000000800 */
[----:B-1----:R-:W-:-:S05]  /*26fd0*/  @P0 IMAD.HI.U32 R0, R7, R0, RZ ;  /* 0x0000000007000227 */ /* 0x002fca00078e00ff */
[----:B---3--:R-:W-:-:S05]  /*26fe0*/  @P0 SHF.R.U32.HI R4, RZ, R5, R0 ;  /* 0x00000005ff040219 */ /* 0x008fca0000011600 */
[----:B------:R-:W-:Y:S01]  /*26ff0*/  IMAD.IADD R0, R20, 0x1, R4 ;  /* 0x0000000114007824 */ /* 0x000fe200078e0204 */
[----:B------:R-:W-:-:S04]  /*27000*/  SHF.R.U32.HI R4, RZ, 0x1f, R2 ;  /* 0x0000001fff047819 */ /* 0x000fc80000011602 */
[----:B------:R-:W-:Y:S01]  /*27010*/  LEA.HI.SX32 R7, R2, R4, 0x1c ;  /* 0x0000000402077211 */ /* 0x000fe200078fe2ff */
[----:B------:R-:W-:-:S04]  /*27020*/  VIADD R2, R0, -UR4 ;  /* 0x8000000400027c36 */ /* 0x000fc80008000000 */
[----:B------:R1:W-:Y:S01]  /*27030*/  STL [R1+0x60], R7 ;  /* 0x0000600701007387 */ /* 0x0003e20000100800 */
[----:B--2---:R-:W-:Y:S01]  /*27040*/  VIMNMX R6, R6, R7, PT ;  /* 0x0000000706067248 */ /* 0x004fe20003fe0100 */
[----:B-1----:R-:W-:Y:S06]  /*27050*/  @!P1 BRA `(.L_x_1808) ;  /* 0x0000000000449947 */ /* 0x002fec0003800000 */
        /* <DEDUP_REMOVED lines=10> */
.L_x_1810:
[----:B------:R-:W-:-:S13]  /*27100*/  ISETP.NE.AND P0, PT, R3, 0x1, PT ;  /* 0x000000010300780c */ /* 0x000fda0003f05270 */
[----:B------:R-:W1:Y:S02]  /*27110*/  @P0 LDC.64 R4, c[0x0][0x9e8] ;  /* 0x00027a00ff040b82 */ /* 0x000e640000000a00 */
[----:B-1----:R-:W-:-:S05]  /*27120*/  @P0 IMAD.HI.U32 R4, R0, R4, RZ ;  /* 0x0000000400040227 */ /* 0x002fca00078e00ff */
[----:B------:R-:W-:-:S07]  /*27130*/  @P0 SHF.R.U32.HI R0, RZ, R5, R4 ;  /* 0x00000005ff000219 */ /* 0x000fce0000011604 */
.L_x_1811:
[----:B------:R-:W-:Y:S05]  /*27140*/  BSYNC B0 ;  /* 0x0000000000007941 */ /* 0x000fea0003800000 */
.L_x_1809:
[----:B------:R-:W-:-:S05]  /*27150*/  IMAD R0, R0, R3, RZ ;  /* 0x0000000300007224 */ /* 0x000fca00078e02ff */
[----:B------:R-:W-:-:S07]  /*27160*/  VIMNMX R2, R2, R0, !PT ;  /* 0x0000000002027248 */ /* 0x000fce0007fe0100 */
.L_x_1808:
[----:B------:R-:W-:Y:S01]  /*27170*/  IMAD.HI R2, R2, 0x2aaaaaab, RZ ;  /* 0x2aaaaaab02027827 */ /* 0x000fe200078e02ff */
[----:B------:R-:W-:Y:S01]  /*27180*/  ISETP.NE.AND P1, PT, R18, RZ, PT ;  /* 0x000000ff1200720c */ /* 0x000fe20003f25270 */
[----:B------:R-:W-:Y:S03]  /*27190*/  BSSY B0, `(.L_x_1812) ;  /* 0x0000025000007945 */ /* 0x000fe60003800000 */
[----:B------:R-:W-:-:S04]  /*271a0*/  SHF.R.U32.HI R0, RZ, 0x1f, R2 ;  /* 0x0000001fff007819 */ /* 0x000fc80000011602 */
[----:B------:R-:W-:-:S04]  /*271b0*/  LEA.HI.SX32 R0, R2, R0, 0x1c ;  /* 0x0000000002007211 */ /* 0x000fc800078fe2ff */
[----:B------:R-:W-:Y:S01]  /*271c0*/  VIMNMX R8, RZ, R0, !PT ;  /* 0x00000000ff087248 */ /* 0x000fe20007fe0100 */
[----:B------:R-:W1:Y:S03]  /*271d0*/  @!P1 LDC R18, c[0x0][0x9f0] ;  /* 0x00027c00ff129b82 */ /* 0x000e660000000800 */
[----:B------:R-:W-:Y:S01]  /*271e0*/  ISETP.GT.AND P0, PT, R6, R8, PT ;  /* 0x000000080600720c */ /* 0x000fe20003f04270 */
[----:B------:R2:W-:Y:S04]  /*271f0*/  STL [R1+0x3c], R8 ;  /* 0x00003c0801007387 */ /* 0x0005e80000100800 */
[----:B------:R2:W-:Y:S08]  /*27200*/  STL [R1+0x40], RZ ;  /* 0x000040ff01007387 */ /* 0x0005f00000100800 */
[----:B--2---:R-:W-:Y:S05]  /*27210*/  @!P0 BRA `(.L_x_1813) ;  /* 0x0000000000708947 */ /* 0x004fea0003800000 */
[----:B-1----:R-:W-:-:S04]  /*27220*/  IABS R0, R18 ;  /* 0x0000001200007213 */ /* 0x002fc80000000000 */
[----:B------:R-:W1:Y:S08]  /*27230*/  I2F.RP R2, R0 ;  /* 0x0000000000027306 */ /* 0x000e700000209400 */
[----:B-1----:R-:W1:Y:S02]  /*27240*/  MUFU.RCP R2, R2 ;  /* 0x0000000200027308 */ /* 0x002e640000001000 */
[----:B-1----:R-:W-:-:S06]  /*27250*/  VIADD R2, R2, 0xffffffe ;  /* 0x0ffffffe02027836 */ /* 0x002fcc0000000000 */
[----:B------:R-:W1:Y:S02]  /*27260*/  F2I.FTZ.U32.TRUNC.NTZ R3, R2 ;  /* 0x0000000200037305 */ /* 0x000e64000021f000 */
[----:B-1----:R-:W-:-:S04]  /*27270*/  IMAD.MOV R2, RZ, RZ, -R3 ;  /* 0x000000ffff027224 */ /* 0x002fc800078e0a03 */
[----:B------:R-:W-:Y:S02]  /*27280*/  IMAD R4, R2, R0, RZ ;  /* 0x0000000002047224 */ /* 0x000fe400078e02ff */
[----:B------:R-:W-:-:S04]  /*27290*/  IMAD.MOV.U32 R2, RZ, RZ, RZ ;  /* 0x000000ffff027224 */ /* 0x000fc800078e00ff */
[----:B------:R-:W-:Y:S01]  /*272a0*/  IMAD.HI.U32 R7, R3, R4, R2 ;  /* 0x0000000403077227 */ /* 0x000fe200078e0002 */
[----:B------:R-:W-:Y:S02]  /*272b0*/  IADD3 R4, R18, -0x1, R6 ;  /* 0xffffffff12047810 */ /* 0x000fe40007ffe006 */
[----:B------:R-:W-:-:S03]  /*272c0*/  IABS R2, R18 ;  /* 0x0000001200027213 */ /* 0x000fc60000000000 */
[----:B------:R-:W-:Y:S02]  /*272d0*/  IMAD.IADD R4, R4, 0x1, -R8 ;  /* 0x0000000104047824 */ /* 0x000fe400078e0a08 */
[----:B------:R-:W-:-:S03]  /*272e0*/  IMAD.MOV R2, RZ, RZ, -R2 ;  /* 0x000000ffff027224 */ /* 0x000fc600078e0a02 */
[----:B------:R-:W-:Y:S01]  /*272f0*/  IABS R3, R4 ;  /* 0x0000000400037213 */ /* 0x000fe20000000000 */
[----:B------:R-:W-:Y:S01]  /*27300*/  IMAD.MOV.U32 R5, RZ, RZ, R2 ;  /* 0x000000ffff057224 */ /* 0x000fe200078e0002 */
        /* <DEDUP_REMOVED lines=13> */
.L_x_1813:
[----:B------:R-:W-:Y:S05]  /*273e0*/  BSYNC B0 ;  /* 0x0000000000007941 */ /* 0x000fea0003800000 */
.L_x_1812:
[----:B------:R-:W3:Y:S04]  /*273f0*/  LDL R0, [R1+0x40] ;  /* 0x0000400001007983 */ /* 0x000ee80000100800 */
[----:B--2---:R-:W3:Y:S01]  /*27400*/  LDL R2, [R1+0x50] ;  /* 0x0000500001027983 */ /* 0x004ee20000100800 */
[----:B------:R-:W-:Y:S01]  /*27410*/  BSSY B7, `(.L_x_1814) ;  /* 0x0000414000077945 */ /* 0x000fe20003800000 */
[----:B---3--:R-:W-:-:S05]  /*27420*/  IMAD R2, R2, R0, R8 ;  /* 0x0000000002027224 */ /* 0x008fca00078e0208 */
[----:B------:R-:W-:Y:S01]  /*27430*/  VIADDMNMX R0, R2, R0, R6, PT ;  /* 0x0000000002007246 */ /* 0x000fe20003800106 */
[----:B------:R2:W-:Y:S03]  /*27440*/  STL [R1+0x30], R2 ;  /* 0x0000300201007387 */ /* 0x0005e60000100800 */
[----:B------:R-:W-:Y:S01]  /*27450*/  ISETP.GT.AND P0, PT, R0, R2, PT ;  /* 0x000000020000720c */ /* 0x000fe20003f04270 */
[----:B------:R2:W-:-:S12]  /*27460*/  STL [R1+0x44], R0 ;  /* 0x0000440001007387 */ /* 0x0005d80000100800 */
[----:B--2---:R-:W-:Y:S05]  /*27470*/  @P0 BRA `(.L_x_1815) ;  /* 0x0000000000480947 */ /* 0x004fea0003800000 */
[----:B------:R-:W2:Y:S02]  /*27480*/  S2R R0, SR_TID.X ;  /* 0x0000000000007919 */ /* 0x000ea40000002100 */
[----:B--2---:R-:W-:-:S04]  /*27490*/  LOP3.LUT R0, R0, 0x7f, RZ, 0xc0, !PT ;  /* 0x0000007f00007812 */ /* 0x004fc800078ec0ff */
[----:B------:R-:W-:-:S13]  /*274a0*/  ISETP.NE.AND P1, PT, R0, RZ, PT ;  /* 0x000000ff0000720c */ /* 0x000fda0003f25270 */
[----:B------:R-:W-:Y:S05]  /*274b0*/  @P1 BRA `(.L_x_1816) ;  /* 0x0000004000241947 */ /* 0x000fea0003800000 */
[----:B------:R-:W2:Y:S01]  /*274c0*/  S2R R3, SR_LANEID ;  /* 0x0000000000037919 */ /* 0x000ea20000000000 */
[----:B------:R-:W-:Y:S02]  /*274d0*/  VOTEU.ANY UR4, UPT, PT ;  /* 0x0000000000047886 */ /* 0x000fe400038e0100 */
[----:B------:R-:W2:Y:S08]  /*274e0*/  FLO.U32 R0, UR4 ;  /* 0x0000000400007d00 */ /* 0x000eb000080e0000 */
[----:B------:R-:W3:Y:S01]  /*274f0*/  POPC R4, UR4 ;  /* 0x0000000400047d09 */ /* 0x000ee20008000000 */
[----:B--2---:R-:W-:-:S02]  /*27500*/  ISETP.EQ.U32.AND P0, PT, R0, R3, PT ;  /* 0x000000030000720c */ /* 0x004fc40003f02070 */
[----:B------:R-:W3:Y:S11]  /*27510*/  LDC.64 R2, c[0x0][0xc60] ;  /* 0x00031800ff027b82 */ /* 0x000ef60000000a00 */
[----:B---3--:R-:W2:Y:S01]  /*27520*/  @P0 ATOMG.E.ADD.STRONG.GPU PT, R3, desc[UR46][R2.64], R4 ;  /* 0x00000004020309a8 */ /* 0x008ea200081ee1ee */
[----:B------:R-:W3:Y:S02]  /*27530*/  S2R R5, SR_LTMASK ;  /* 0x0000000000057919 */ /* 0x000ee40000003900 */
[----:B---3--:R-:W-:-:S06]  /*27540*/  LOP3.LUT R5, R5, UR4, RZ, 0xc0, !PT ;  /* 0x0000000405057c12 */ /* 0x008fcc000f8ec0ff */
[----:B------:R-:W3:Y:S01]  /*27550*/  POPC R5, R5 ;  /* 0x0000000500057309 */ /* 0x000ee20000000000 */
[----:B--2---:R-:W3:Y:S02]  /*27560*/  SHFL.IDX PT, R0, R3, R0, 0x1f ;  /* 0x00001f0003007589 */ /* 0x004ee400000e0000 */
[----:B---3--:R-:W-:-:S05]  /*27570*/  IADD3 R0, R0, UR39, R5 ;  /* 0x0000002700007c10 */ /* 0x008fca000fffe005 */
[----:B------:R2:W-:Y:S01]  /*27580*/  STL [R1], R0 ;  /* 0x0000000001007387 */ /* 0x0005e20000100800 */
[----:B------:R-:W-:Y:S05]  /*27590*/  BRA `(.L_x_1816) ;  /* 0x0000003c00ec7947 */ /* 0x000fea0003800000 */
.L_x_1815:
        /* <DEDUP_REMOVED lines=19> */
[----:B012---:R-:W-:Y:S05]  /*276d0*/  CALL.ABS.NOINC R2 ;  /* 0x0000000002007343 */ /* 0x007fea0003c00000 */
.L_x_1818:
[----:B------:R-:W-:Y:S05]  /*276e0*/  BSYNC B6 ;  /* 0x0000000000067941 */ /* 0x000fea0003800000 */
.L_x_1817:
[----:B------:R-:W-:Y:S01]  /*276f0*/  VIADD R0, R19, 0x400 ;  /* 0x0000040013007836 */ /* 0x000fe20000000000 */
[----:B------:R-:W-:Y:S04]  /*27700*/  BSSY B6, `(.L_x_1819) ;  /* 0x0000022000067945 */ /* 0x000fe80003800000 */
[----:B------:R-:W-:-:S13]  /*27710*/  LOP3.LUT P0, RZ, R0, 0x3ff, RZ, 0xc0, !PT ;  /* 0x000003ff00ff7812 */ /* 0x000fda000780c0ff */
[----:B------:R-:W-:Y:S05]  /*27720*/  @!P0 BRA `(.L_x_1820) ;  /* 0x00000000007c8947 */ /* 0x000fea0003800000 */
[----:B-1----:R-:W-:Y:S01]  /*27730*/  MOV R18, 0x0 ;  /* 0x0000000000127802 */ /* 0x002fe20000000f00 */
[----:B------:R-:W-:Y:S01]  /*27740*/  ULDC.64 UR6, c[0x4][0x118] ;  /* 0x0100460000067ab9 */ /* 0x000fe20000000a00 */
[----:B------:R-:W-:Y:S01]  /*27750*/  ULDC.64 UR8, c[0x4][0x120] ;  /* 0x0100480000087ab9 */ /* 0x000fe20000000a00 */
[----:B------:R-:W-:Y:S01]  /*27760*/  ULDC.64 UR4, c[0x4][0xa8] ;  /* 0x01002a0000047ab9 */ /* 0x000fe20000000a00 */
[----:B------:R1:W2:Y:S01]  /*27770*/  LDC.64 R2, c[0x4][R18] ;  /* 0x0100000012027b82 */ /* 0x0002a20000000a00 */
        /* <DEDUP_REMOVED lines=10> */
[----:B0-2---:R-:W-:Y:S05]  /*27820*/  CALL.ABS.NOINC R2 ;  /* 0x0000000002007343 */ /* 0x005fea0003c00000 */
.L_x_1821:
        /* <DEDUP_REMOVED lines=15> */
.L_x_1820:
[----:B------:R-:W-:Y:S05]  /*27920*/  BSYNC B6 ;  /* 0x0000000000067941 */ /* 0x000fea0003800000 */
.L_x_1819:
[----:B------:R-:W2:Y:S01]  /*27930*/  LDL R0, [R1+0xc] ;  /* 0x00000c0001007983 */ /* 0x000ea20000100800 */
[----:B------:R-:W-:Y:S02]  /*27940*/  ULDC.64 UR4, c[0x0][0x9f8] ;  /* 0x00027e0000047ab9 */ /* 0x000fe40000000a00 */
[----:B------:R-:W-:Y:S01]  /*27950*/  ISETP.NE.U32.AND P0, PT, RZ, UR4, PT ;  /* 0x00000004ff007c0c */ /* 0x000fe2000bf05070 */
[----:B-1----:R-:W3:Y:S03]  /*27960*/  LDL R18, [R1+0x44] ;  /* 0x0000440001127983 */ /* 0x002ee60000100800 */
[----:B------:R-:W-:Y:S01]  /*27970*/  ISETP.NE.AND.EX P0, PT, RZ, UR5, PT, P0 ;  /* 0x00000005ff007c0c */ /* 0x000fe2000bf05300 */
[----:B------:R-:W-:-:S12]  /*27980*/  ULDC.64 UR4, c[0x0][0xa08] ;  /* 0x0002820000047ab9 */ /* 0x000fd80000000a00 */
[----:B------:R-:W1:Y:S01]  /*27990*/  @P0 LDC.64 R2, c[0x0][0x9f8] ;  /* 0x00027e00ff020b82 */ /* 0x000e620000000a00 */
[----:B--2---:R-:W-:Y:S02]  /*279a0*/  IMAD.MOV.U32 R7, RZ, RZ, R0 ;  /* 0x000000ffff077224 */ /* 0x004fe400078e0000 */
[----:B-1----:R-:W-:-:S05]  /*279b0*/  @P0 IMAD.WIDE R2, R0, 0x4, R2 ;  /* 0x0000000400020825 */ /* 0x002fca00078e0202 */
[----:B------:R1:W2:Y:S01]  /*279c0*/  @P0 LDG.E R7, desc[UR46][R2.64] ;  /* 0x0000002e02070981 */ /* 0x0002a2000c1e1900 */
[----:B---3--:R-:W-:Y:S01]  /*279d0*/  VIADD R0, R18, 0xffffffff ;  /* 0xffffffff12007836 */ /* 0x008fe20000000000 */
[----:B-1----:R-:W1:Y:S02]  /*279e0*/  LDC.64 R2, c[0x0][0x418] ;  /* 0x00010600ff027b82 */ /* 0x002e640000000a00 */
[----:B-1----:R-:W-:Y:S01]  /*279f0*/  LOP3.LUT P0, RZ, R2, UR4, RZ, 0xfc, !PT ;  /* 0x0000000402ff7c12 */ /* 0x002fe2000f80fcff */
[----:B------:R-:W-:-:S03]  /*27a00*/  UMOV UR4, 0xffffffff ;  /* 0xffffffff00047882 */ /* 0x000fc60000000000 */
[----:B------:R-:W-:Y:S02]  /*27a10*/  LOP3.LUT P0, RZ, R3, UR5, RZ, 0xfc, P0 ;  /* 0x0000000503ff7c12 */ /* 0x000fe4000800fcff */
[----:B--2---:R-:W-:Y:S01]  /*27a20*/  SHF.R.S32.HI R8, RZ, 0x1f, R7 ;  /* 0x0000001fff087819 */ /* 0x004fe20000011407 */
[----:B------:R1:W-:Y:S01]  /*27a30*/  STL [R1+0x8], R7 ;  /* 0x0000080701007387 */ /* 0x0003e20000100800 */
[----:B------:R-:W-:-:S03]  /*27a40*/  SEL R18, R7, RZ, !P0 ;  /* 0x000000ff07127207 */ /* 0x000fc60004000000 */
[----:B------:R1:W-:Y:S01]  /*27a50*/  STL [R1+0x24], R8 ;  /* 0x0000240801007387 */ /* 0x0003e20000100800 */
[----:B------:R-:W-:Y:S05]  /*27a60*/  BRA.DIV UR4, `(.L_x_1822) ;  /* 0x0000005e04c87947 */ /* 0x000fea000b800000 */
[----:B------:R-:W2:Y:S02]  /*27a70*/  S2R R4, SR_TID.X ;  /* 0x0000000000047919 */ /* 0x000ea40000002100 */
[----:B--2---:R-:W-:-:S04]  /*27a80*/  SHF.R.U32.HI R4, RZ, 0x5, R4 ;  /* 0x00000005ff047819 */ /* 0x004fc80000011604 */
[----:B------:R-:W-:-:S05]  /*27a90*/  LOP3.LUT R4, R4, 0x3, RZ, 0xc0, !PT ;  /* 0x0000000304047812 */ /* 0x000fca00078ec0ff */
[----:B------:R2:W3:Y:S02]  /*27aa0*/  SHFL.IDX PT, R14, R4, RZ, 0x1f ;  /* 0x00001fff040e7589 */ /* 0x0004e400000e0000 */
.L_x_1969:
[----:B------:R4:W-:Y:S01]  /*27ab0*/  STL [R1+0x4], R0 ;  /* 0x0000040001007387 */ /* 0x0009e20000100800 */
[----:B---3--:R-:W-:Y:S02]  /*27ac0*/  ISETP.NE.AND P0, PT, R14, RZ, PT ;  /* 0x000000ff0e00720c */ /* 0x008fe40003f05270 */
[----:B------:R-:W-:Y:S02]  /*27ad0*/  PLOP3.LUT P1, PT, PT, PT, PT, 0x8, 0x0 ;  /* 0x000000000000781c */ /* 0x000fe40003f2e170 */
[----:B------:R-:W-:-:S11]  /*27ae0*/  LOP3.LUT R17, R17, 0xfffffffb, RZ, 0xc0, !PT ;  /* 0xfffffffb11117812 */ /* 0x000fd600078ec0ff */
[----:B------:R-:W-:Y:S01]  /*27af0*/  @P1 LOP3.LUT R17, R17, 0x4, RZ, 0xfc, !PT ;  /* 0x0000000411111812 */ /* 0x000fe200078efcff */
[----:B----4-:R-:W-:Y:S06]  /*27b00*/  @P0 BRA `(.L_x_1823) ;  /* 0x0000000400300947 */ /* 0x010fec0003800000 */
[----:B------:R-:W-:-:S03]  /*27b10*/  UMOV UR4, 0xffffffff ;  /* 0xffffffff00047882 */ /* 0x000fc60000000000 */
[----:B------:R-:W-:Y:S05]  /*27b20*/  BRA.DIV UR4, `(.L_x_1824) ;  /* 0x0000005e04cc7947 */ /* 0x000fea000b800000 */
[----:B------:R-:W-:-:S13]  /*27b30*/  ELECT P6, URZ, PT ;  /* 0x00000000003f782f */ /* 0x000fda00038c0000 */
.L_x_1972:
[----:B------:R-:W-:Y:S05]  /*27b40*/  @!P6 BRA `(.L_x_1823) ;  /* 0x000000040020e947 */ /* 0x000fea0003800000 */
[----:B------:R-:W-:-:S04]  /*27b50*/  ISETP.NE.U32.AND P0, PT, R2, RZ, PT ;  /* 0x000000ff0200720c */ /* 0x000fc80003f05070 */
[----:B------:R-:W-:-:S13]  /*27b60*/  ISETP.NE.AND.EX P0, PT, R3, RZ, PT, P0 ;  /* 0x000000ff0300720c */ /* 0x000fda0003f05300 */
[----:B------:R-:W-:Y:S05]  /*27b70*/  @!P0 BRA `(.L_x_1825) ;  /* 0x0000000000508947 */ /* 0x000fea0003800000 */
[----:B------:R-:W3:Y:S01]  /*27b80*/  LDC R6, c[0x0][0x43c] ;  /* 0x00010f00ff067b82 */ /* 0x000ee20000000800 */
[----:B------:R-:W-:Y:S01]  /*27b90*/  IMAD.MOV.U32 R9, RZ, RZ, R0 ;  /* 0x000000ffff097224 */ /* 0x000fe200078e0000 */
[----:B------:R-:W-:-:S03]  /*27ba0*/  ULDC.64 UR4, c[0x0][0x428] ;  /* 0x00010a0000047ab9 */ /* 0x000fc60000000a00 */
[----:B------:R-:W-:Y:S01]  /*27bb0*/  IMAD.MOV.U32 R0, RZ, RZ, R9 ;  /* 0x000000ffff007224 */ /* 0x000fe200078e0009 */
[----:B---3--:R-:W-:-:S13]  /*27bc0*/  ISETP.NE.AND P0, PT, R6, 0x1, PT ;  /* 0x000000010600780c */ /* 0x008fda0003f05270 */
[----:B--2---:R-:W2:Y:S02]  /*27bd0*/  @P0 LDC.64 R4, c[0x0][0x440] ;  /* 0x00011000ff040b82 */ /* 0x004ea40000000a00 */
        /* <DEDUP_REMOVED lines=14> */
.L_x_1825:
[----:B------:R-:W4:Y:S04]  /*27cc0*/  LDL R0, [R1+0x10] ;  /* 0x0000100001007983 */ /* 0x000f280000100800 */
[----:B---3--:R-:W3:Y:S01]  /*27cd0*/  LDL R2, [R1+0x18] ;  /* 0x0000180001027983 */ /* 0x008ee20000100800 */
[----:B----4-:R-:W-:Y:S01]  /*27ce0*/  IMAD R0, R0, 0x8, R19 ;  /* 0x0000000800007824 */ /* 0x010fe200078e0213 */
[----:B---3--:R-:W-:-:S04]  /*27cf0*/  SHF.L.U32 R2, R2, 0x1f, RZ ;  /* 0x0000001f02027819 */ /* 0x008fc800000006ff */
[----:B------:R-:W3:Y:S02]  /*27d00*/  SYNCS.PHASECHK.TRANS64.TRYWAIT P0, [R0+URZ+0x2a840], R2 ;  /* 0x02a84002000075a7 */ /* 0x000ee4000800017f */
[----:B---3--:R-:W-:Y:S05]  /*27d10*/  @!P0 BRA `(.L_x_1826) ;  /* 0x0000005c00708947 */ /* 0x008fea0003800000 */
.L_x_1973:
[----:B------:R-:W4:Y:S02]  /*27d20*/  S2R R3, SR_TID.X ;  /* 0x0000000000037919 */ /* 0x000f240000002100 */
[----:B----4-:R-:W-:-:S04]  /*27d30*/  LOP3.LUT R3, R3, 0x7f, RZ, 0xc0, !PT ;  /* 0x0000007f03037812 */ /* 0x010fc800078ec0ff */
[----:B------:R-:W-:-:S13]  /*27d40*/  ISETP.NE.AND P0, PT, R3, RZ, PT ;  /* 0x000000ff0300720c */ /* 0x000fda0003f05270 */
[----:B------:R-:W-:Y:S05]  /*27d50*/  @P0 BRA `(.L_x_1827) ;  /* 0x0000000000140947 */ /* 0x000fea0003800000 */
[----:B------:R-:W-:Y:S01]  /*27d60*/  LOP3.LUT P1, RZ, R17, 0x1, RZ, 0xc0, !PT ;  /* 0x0000000111ff7812 */ /* 0x000fe2000782c0ff */
[----:B---3--:R-:W-:-:S04]  /*27d70*/  IMAD.MOV.U32 R2, RZ, RZ, 0x9000 ;  /* 0x00009000ff027424 */ /* 0x008fc800078e00ff */
[----:B------:R4:W-:Y:S08]  /*27d80*/  SYNCS.ARRIVE.TRANS64 RZ, [R0+URZ+0x2a830], R2 ;  /* 0x02a8300200ff79a7 */ /* 0x0009f0000800003f */
[----:B------:R-:W-:Y:S05]  /*27d90*/  @!P1 BRA `(.L_x_1827) ;  /* 0x0000000000049947 */ /* 0x000fea0003800000 */
[----:B------:R-:W-:Y:S01]  /*27da0*/  BPT.TRAP 0x1 ;  /* 0x000000040000795c */ /* 0x000fe20000300000 */
.L_x_1827:
[----:B--2---:R-:W2:Y:S04]  /*27db0*/  LDL R4, [R1+0x10] ;  /* 0x0000100001047983 */ /* 0x004ea80000100800 */
[----:B------:R-:W2:Y:S04]  /*27dc0*/  LDL R3, [R1+0x4] ;  /* 0x0000040001037983 */ /* 0x000ea80000100800 */
[----:B---34-:R-:W3:Y:S01]  /*27dd0*/  LDL R2, [R1+0x1c] ;  /* 0x00001c0001027983 */ /* 0x018ee20000100800 */
[----:B------:R-:W-:Y:S01]  /*27de0*/  R2UR UR9, R0 ;  /* 0x00000000000972ca */ /* 0x000fe200000e0000 */
[----:B------:R-:W-:Y:S01]  /*27df0*/  UIADD3 UR4, UP0, UR36, 0x370, URZ ;  /* 0x0000037024047890 */ /* 0x000fe2000ff1e03f */
[----:B------:R-:W-:Y:S01]  /*27e00*/  R2UR UR12, R16 ;  /* 0x00000000100c72ca */ /* 0x000fe200000e0000 */
[----:B------:R-:W-:Y:S01]  /*27e10*/  UMOV UR10, URZ ;  /* 0x0000003f000a7c82 */ /* 0x000fe20008000000 */
[----:B-----5:R-:W-:Y:S01]  /*27e20*/  R2UR UR13, R18 ;  /* 0x00000000120d72ca */ /* 0x020fe200000e0000 */
[----:B------:R-:W-:Y:S01]  /*27e30*/  UMOV UR6, 0x0 ;  /* 0x0000000000067882 */ /* 0x000fe20000000000 */
[----:B------:R-:W-:Y:S01]  /*27e40*/  UMOV UR7, 0x14f00000 ;  /* 0x14f0000000077882 */ /* 0x000fe20000000000 */
[----:B------:R-:W-:Y:S01]  /*27e50*/  UMOV UR17, 0x40 ;  /* 0x0000004000117882 */ /* 0x000fe20000000000 */
[----:B------:R-:W-:-:S02]  /*27e60*/  PLOP3.LUT P0, PT, PT, PT, PT, 0x80, 0x0 ;  /* 0x000000000000781c */ /* 0x000fc40003f0f070 */
[----:B------:R-:W-:-:S03]  /*27e70*/  LOP3.LUT R17, R17, 0xfffffffb, RZ, 0xc0, !PT ;  /* 0xfffffffb11117812 */ /* 0x000fc600078ec0ff */
[----:B------:R-:W-:-:S08]  /*27e80*/  UIADD3 UR9, UR9, 0x2a830, URZ ;  /* 0x0002a83009097890 */ /* 0x000fd0000fffe03f */
[----:B------:R-:W-:Y:S01]  /*27e90*/  @P0 LOP3.LUT R17, R17, 0x4, RZ, 0xfc, !PT ;  /* 0x0000000411110812 */ /* 0x000fe200078efcff */
[----:B--2---:R-:W-:Y:S01]  /*27ea0*/  IMAD R0, R4, 0x9000, R19 ;  /* 0x0000900004007824 */ /* 0x004fe200078e0213 */
[----:B------:R-:W-:-:S04]  /*27eb0*/  R2UR UR11, R3 ;  /* 0x00000000030b72ca */ /* 0x000fc800000e0000 */
[----:B------:R-:W-:Y:S02]  /*27ec0*/  R2UR UR8, R0 ;  /* 0x00000000000872ca */ /* 0x000fe400000e0000 */
[----:B---3--:R-:W-:-:S11]  /*27ed0*/  R2UR UR5, R2 ;  /* 0x00000000020572ca */ /* 0x008fd600000e0000 */
[----:B------:R-:W-:Y:S02]  /*27ee0*/  UIADD3 UR14, UR8, 0x18400, URZ ;  /* 0x00018400080e7890 */ /* 0x000fe4000fffe03f */
[----:B------:R-:W-:Y:S02]  /*27ef0*/  UIMAD UR11, UR11, 0x60, UR5 ;  /* 0x000000600b0b78a4 */ /* 0x000fe4000f8e0205 */
[----:B------:R-:W-:Y:S02]  /*27f00*/  UIADD3.X UR5, URZ, UR37, URZ, UP0, !UPT ;  /* 0x000000253f057290 */ /* 0x000fe400087fe43f */
[----:B------:R-:W-:Y:S02]  /*27f10*/  UIADD3 UR15, UR8, 0x1b400, URZ ;  /* 0x0001b400080f7890 */ /* 0x000fe4000fffe03f */
[----:B------:R-:W-:-:S03]  /*27f20*/  UIADD3 UR16, UR8, 0x1e400, URZ ;  /* 0x0001e40008107890 */ /* 0x000fc6000fffe03f */
[----:B------:R-:W-:Y:S01]  /*27f30*/  UMOV UR8, UR14 ;  /* 0x0000000e00087c82 */ /* 0x000fe20008000000 */
[----:B------:R-:W-:Y:S01]  /*27f40*/  UMOV UR14, 0x80 ;  /* 0x00000080000e7882 */ /* 0x000fe20000000000 */
[----:B------:R2:W-:Y:S02]  /*27f50*/  UTMALDG.4D [UR8], [UR4], desc[UR6] ;  /* 0x00000608040075b4 */ /* 0x0005e40008019000 */
[----:B--2---:R-:W-:Y:S01]  /*27f60*/  UMOV UR8, UR15 ;  /* 0x0000000f00087c82 */ /* 0x004fe20008000000 */
[----:B------:R-:W-:Y:S02]  /*27f70*/  UMOV UR10, UR17 ;  /* 0x00000011000a7c82 */ /* 0x000fe40008000000 */
[----:B------:R2:W-:Y:S02]  /*27f80*/  UTMALDG.4D [UR8], [UR4], desc[UR6] ;  /* 0x00000608040075b4 */ /* 0x0005e40008019000 */
[----:B--2---:R-:W-:Y:S01]  /*27f90*/  UMOV UR8, UR16 ;  /* 0x0000001000087c82 */ /* 0x004fe20008000000 */
[----:B------:R-:W-:-:S02]  /*27fa0*/  UMOV UR10, UR14 ;  /* 0x0000000e000a7c82 */ /* 0x000fc40008000000 */
[----:B------:R3:W-:Y:S02]  /*27fb0*/  UTMALDG.4D [UR8], [UR4], desc[UR6] ;  /* 0x00000608040075b4 */ /* 0x0007e40008019000 */
[----:B---3--:R-:W-:Y:S01]  /*27fc0*/  NOP ;  /* 0x0000000000007918 */ /* 0x008fe20000000000 */
.L_x_1823:
[----:B------:R-:W3:Y:S01]  /*27fd0*/  LDL.LU R3, [R1+0x48] ;  /* 0x0000480001037983 */ /* 0x000ee20000300800 */
[----:B------:R-:W-:Y:S05]  /*27fe0*/  WARPSYNC.ALL ;  /* 0x0000000000007948 */ /* 0x000fea0003800000 */
[----:B------:R-:W-:Y:S01]  /*27ff0*/  ULDC.64 UR4, c[0x0][0x298] ;  /* 0x0000a60000047ab9 */ /* 0x000fe20000000a00 */
[----:B------:R-:W-:Y:S01]  /*28000*/  BSSY B6, `(.L_x_1828) ;  /* 0x000001c000067945 */ /* 0x000fe20003800000 */
[----:B------:R-:W-:Y:S01]  /*28010*/  BAR.SYNC.DEFER_BLOCKING 0x8, 0x180 ;  /* 0x0206000000007b1d */ /* 0x000fe20000010000 */
[----:B---3--:R-:W-:Y:S01]  /*28020*/  SHF.R.S32.HI R0, RZ, 0x1f, R3 ;  /* 0x0000001fff007819 */ /* 0x008fe20000011403 */
[----:B--2---:R-:W-:-:S04]  /*28030*/  IMAD.WIDE.U32 R4, R3, UR4, RZ ;  /* 0x0000000403047c25 */ /* 0x004fc8000f8e00ff */
        /* <DEDUP_REMOVED lines=12> */
[----:B--2---:R-:W-:Y:S02]  /*28100*/  IMAD.U32 R4, RZ, RZ, UR4 ;  /* 0x00000004ff047e24 */ /* 0x004fe4000f8e00ff */
[----:B------:R-:W2:Y:S01]  /*28110*/  LDC.64 R2, c[0x4][R2] ;  /* 0x0100000002027b82 */ /* 0x000ea20000000a00 */
[----:B------:R-:W-:Y:S02]  /*28120*/  IMAD.U32 R5, RZ, RZ, UR5 ;  /* 0x00000005ff057e24 */ /* 0x000fe4000f8e00ff */
[----:B------:R-:W-:Y:S02]  /*28130*/  IMAD.U32 R6, RZ, RZ, UR6 ;  /* 0x00000006ff067e24 */ /* 0x000fe4000f8e00ff */
[----:B-1----:R-:W-:-:S02]  /*28140*/  IMAD.U32 R7, RZ, RZ, UR7 ;  /* 0x00000007ff077e24 */ /* 0x002fc4000f8e00ff */
[----:B------:R-:W-:Y:S02]  /*28150*/  IMAD.U32 R10, RZ, RZ, UR8 ;  /* 0x00000008ff0a7e24 */ /* 0x000fe4000f8e00ff */
[----:B------:R-:W-:Y:S02]  /*28160*/  IMAD.U32 R11, RZ, RZ, UR9 ;  /* 0x00000009ff0b7e24 */ /* 0x000fe4000f8e00ff */
[----:B------:R-:W-:Y:S02]  /*28170*/  IMAD.MOV.U32 R8, RZ, RZ, 0x70 ;  /* 0x00000070ff087424 */ /* 0x000fe400078e00ff */
[----:B------:R-:W-:Y:S02]  /*28180*/  IMAD.MOV.U32 R12, RZ, RZ, 0x1 ;  /* 0x00000001ff0c7424 */ /* 0x000fe400078e00ff */
[----:B------:R-:W-:-:S07]  /*28190*/  IMAD.MOV.U32 R13, RZ, RZ, RZ ;  /* 0x000000ffff0d7224 */ /* 0x000fce00078e00ff */
[----:B------:R-:W-:-:S07]  /*281a0*/  LEPC R20, `(.L_x_1829) ;  /* 0x000000001014794e */ /* 0x000fce0000000000 */
[----:B0-2---:R-:W-:Y:S05]  /*281b0*/  CALL.ABS.NOINC R2 ;  /* 0x0000000002007343 */ /* 0x005fea0003c00000 */
.L_x_1829:
[----:B------:R-:W-:Y:S05]  /*281c0*/  BSYNC B6 ;  /* 0x0000000000067941 */ /* 0x000fea0003800000 */
.L_x_1828:
[----:B--2---:R-:W2:Y:S01]  /*281d0*/  LDL.LU R0, [R1+0x54] ;  /* 0x0000540001007983 */ /* 0x004ea20000300800 */
[----:B------:R-:W-:Y:S01]  /*281e0*/  ULDC.64 UR6, c[0x0][0xa00] ;  /* 0x0002800000067ab9 */ /* 0x000fe20000000a00 */
[----:B-1----:R-:W1:Y:S01]  /*281f0*/  LDC R7, c[0x0][0x448] ;  /* 0x00011200ff077b82 */ /* 0x002e620000000800 */
[----:B------:R-:W-:Y:S01]  /*28200*/  ULDC.64 UR4, c[0x0][0x2d8] ;  /* 0x0000b60000047ab9 */ /* 0x000fe20000000a00 */
[----:B------:R-:W2:Y:S04]  /*28210*/  LDL.LU.64 R2, [R1+0x48] ;  /* 0x0000480001027983 */ /* 0x000ea80000300a00 */
[----:B------:R-:W3:Y:S04]  /*28220*/  LDL R5, [R1+0xc] ;  /* 0x00000c0001057983 */ /* 0x000ee80000100800 */
[----:B------:R-:W4:Y:S01]  /*28230*/  LDL R11, [R1+0x34] ;  /* 0x00003400010b7983 */ /* 0x000f220000100800 */
[----:B------:R-:W-:-:S04]  /*28240*/  ISETP.NE.U32.AND P0, PT, RZ, UR6, PT ;  /* 0x00000006ff007c0c */ /* 0x000fc8000bf05070 */
[----:B------:R-:W-:Y:S01]  /*28250*/  ISETP.NE.AND.EX P0, PT, RZ, UR7, PT, P0 ;  /* 0x00000007ff007c0c */ /* 0x000fe2000bf05300 */
[----:B------:R-:W5:Y:S02]  /*28260*/  S2R R8, SR_TID.X ;  /* 0x0000000000087919 */ /* 0x000f640000002100 */
[----:B-----5:R-:W-:Y:S01]  /*28270*/  IMAD.SHL.U32 R8, R8, 0x10, RZ ;  /* 0x0000001008087824 */ /* 0x020fe200078e00ff */
[----:B------:R-:W5:Y:S01]  /*28280*/  S2R R9, SR_TID.X ;  /* 0x0000000000097919 */ /* 0x000f620000002100 */
[----:B------:R-:W0:Y:S01]  /*28290*/  S2R R10, SR_TID.X ;  /* 0x00000000000a7919 */ /* 0x000e220000002100 */
[----:B-----5:R-:W-:-:S05]  /*282a0*/  IMAD.SHL.U32 R9, R9, 0x8, RZ ;  /* 0x0000000809097824 */ /* 0x020fca00078e00ff */
[----:B------:R-:W-:-:S04]  /*282b0*/  LOP3.LUT R9, R9, 0x38, RZ, 0xc0, !PT ;  /* 0x0000003809097812 */ /* 0x000fc800078ec0ff */
[C---:B------:R-:W-:Y:S02]  /*282c0*/  LOP3.LUT R12, R9.reuse, 0x40, RZ, 0xfc, !PT ;  /* 0x00000040090c7812 */ /* 0x040fe400078efcff */
[----:B------:R-:W-:Y:S02]  /*282d0*/  LOP3.LUT R9, R9, 0x80, RZ, 0xfc, !PT ;  /* 0x0000008009097812 */ /* 0x000fe400078efcff */
[----:B0-----:R-:W-:-:S04]  /*282e0*/  LOP3.LUT R10, R10, 0x7f, RZ, 0xc0, !PT ;  /* 0x0000007f0a0a7812 */ /* 0x001fc800078ec0ff */
[----:B------:R-:W-:Y:S01]  /*282f0*/  SHF.R.U32.HI R10, RZ, 0x3, R10 ;  /* 0x00000003ff0a7819 */ /* 0x000fe2000001160a */
[----:B--2---:R-:W-:Y:S01]  /*28300*/  IMAD.MOV.U32 R3, RZ, RZ, R0 ;  /* 0x000000ffff037224 */ /* 0x004fe200078e0000 */
[----:B---3--:R-:W-:-:S04]  /*28310*/  SHF.R.S32.HI R0, RZ, 0x1f, R5 ;  /* 0x0000001fff007819 */ /* 0x008fc80000011405 */
[----:B------:R-:W-:Y:S02]  /*28320*/  SEL R4, R0, RZ, !P0 ;  /* 0x000000ff00047207 */ /* 0x000fe40004000000 */
[----:B------:R-:W-:Y:S02]  /*28330*/  SEL R0, R5, RZ, !P0 ;  /* 0x000000ff05007207 */ /* 0x000fe40004000000 */
[----:B------:R-:W0:Y:S01]  /*28340*/  S2R R5, SR_TID.X ;  /* 0x0000000000057919 */ /* 0x000e220000002100 */
[----:B-1----:R-:W-:Y:S01]  /*28350*/  ISETP.NE.AND P0, PT, R7, 0x1, PT ;  /* 0x000000010700780c */ /* 0x002fe20003f05270 */
[----:B------:R-:W-:-:S04]  /*28360*/  IMAD.WIDE.U32 R2, R16, UR4, R2 ;  /* 0x0000000410027c25 */ /* 0x000fc8000f8e0002 */
[----:B------:R-:W-:Y:S01]  /*28370*/  IMAD R3, R16, UR5, R3 ;  /* 0x0000000510037c24 */ /* 0x000fe2000f8e0203 */
[----:B------:R-:W-:-:S07]  /*28380*/  ULDC.64 UR4, c[0x0][0x2e0] ;  /* 0x0000b80000047ab9 */ /* 0x000fce0000000a00 */
[----:B------:R-:W1:Y:S01]  /*28390*/  @P0 LDC R6, c[0x0][0x450] ;  /* 0x00011400ff060b82 */ /* 0x000e620000000800 */
[----:B0-----:R-:W-:-:S04]  /*283a0*/  LOP3.LUT R5, R5, 0x7f, RZ, 0xc0, !PT ;  /* 0x0000007f05057812 */ /* 0x001fc800078ec0ff */
[----:B------:R-:W-:-:S04]  /*283b0*/  SHF.R.U32.HI R5, RZ, 0x3, R5 ;  /* 0x00000003ff057819 */ /* 0x000fc80000011605 */
[----:B------:R-:W-:Y:S02]  /*283c0*/  LOP3.LUT R8, R5, 0x70, R8, 0xf8, !PT ;  /* 0x0000007005087812 */ /* 0x000fe400078ef808 */
[----:B------:R-:W0:Y:S01]  /*283d0*/  @P0 LDC R5, c[0x0][0x44c] ;  /* 0x00011300ff050b82 */ /* 0x000e220000000800 */
[----:B------:R-:W-:Y:S02]  /*283e0*/  IMAD R4, R4, UR4, RZ ;  /* 0x0000000404047c24 */ /* 0x000fe4000f8e02ff */
[----:B------:R-:W-:-:S04]  /*283f0*/  IMAD.WIDE.U32 R2, R0, UR4, R2 ;  /* 0x0000000400027c25 */ /* 0x000fc8000f8e0002 */
[----:B------:R-:W-:Y:S01]  /*28400*/  IMAD R0, R0, UR5, R4 ;  /* 0x0000000500007c24 */ /* 0x000fe2000f8e0204 */
[----:B------:R-:W-:Y:S01]  /*28410*/  ULDC.64 UR4, c[0x0][0x2d0] ;  /* 0x0000b40000047ab9 */ /* 0x000fe20000000a00 */
[----:B----4-:R-:W-:Y:S02]  /*28420*/  IMAD.IADD R4, R8, 0x1, R11 ;  /* 0x0000000108047824 */ /* 0x010fe400078e020b */
[----:B------:R-:W-:Y:S02]  /*28430*/  IMAD.IADD R3, R3, 0x1, R0 ;  /* 0x0000000103037824 */ /* 0x000fe400078e0200 */
[----:B------:R-:W-:Y:S01]  /*28440*/  IMAD.MOV.U32 R0, RZ, RZ, R4 ;  /* 0x000000ffff007224 */ /* 0x000fe200078e0004 */
[----:B------:R-:W2:Y:S01]  /*28450*/  S2R R8, SR_TID.X ;  /* 0x0000000000087919 */ /* 0x000ea20000002100 */
[----:B0-----:R-:W-:-:S05]  /*28460*/  @P0 IMAD.HI.U32 R5, R4, R5, RZ ;  /* 0x0000000504050227 */ /* 0x001fca00078e00ff */
[----:B-1----:R-:W-:-:S05]  /*28470*/  @P0 SHF.R.U32.HI R0, RZ, R6, R5 ;  /* 0x00000006ff000219 */ /* 0x002fca0000011605 */
        /* <DEDUP_REMOVED lines=8> */
[----:B------:R-:W-:-:S05]  /*28500*/  SHF.R.S32.HI R0, RZ, 0x1f, R4 ;  /* 0x0000001fff007819 */ /* 0x000fca0000011404 */
[----:B------:R-:W-:Y:S02]  /*28510*/  IMAD R0, R0, UR4, RZ ;  /* 0x0000000400007c24 */ /* 0x000fe4000f8e02ff */
[----:B------:R-:W-:-:S04]  /*28520*/  IMAD.WIDE.U32 R2, R4, UR4, R2 ;  /* 0x0000000404027c25 */ /* 0x000fc8000f8e0002 */
[----:B------:R-:W-:Y:S01]  /*28530*/  IMAD R4, R4, UR5, R0 ;  /* 0x0000000504047c24 */ /* 0x000fe2000f8e0200 */
[----:B------:R-:W-:Y:S01]  /*28540*/  ULDC.64 UR4, c[0x0][0x280] ;  /* 0x0000a00000047ab9 */ /* 0x000fe20000000a00 */
[----:B--2---:R-:W-:Y:S02]  /*28550*/  IMAD.SHL.U32 R8, R8, 0x8, RZ ;  /* 0x0000000808087824 */ /* 0x004fe400078e00ff */
[----:B------:R-:W-:Y:S01]  /*28560*/  IMAD.IADD R3, R3, 0x1, R4 ;  /* 0x0000000103037824 */ /* 0x000fe200078e0204 */
[----:B------:R-:W-:Y:S01]  /*28570*/  LEA R4, P0, R2, UR4, 0x1 ;  /* 0x0000000402047c11 */ /* 0x000fe2000f8008ff */
[----:B------:R-:W-:Y:S01]  /*28580*/  ULDC UR4, c[0x0][0x2b8] ;  /* 0x0000ae0000047ab9 */ /* 0x000fe20000000800 */
[----:B------:R-:W-:Y:S02]  /*28590*/  LOP3.LUT R8, R8, 0x38, RZ, 0xc0, !PT ;  /* 0x0000003808087812 */ /* 0x000fe400078ec0ff */
[----:B------:R-:W-:Y:S01]  /*285a0*/  LEA.HI.X R3, R2, UR5, R3, 0x1, P0 ;  /* 0x0000000502037c11 */ /* 0x000fe200080f0c03 */
[----:B------:R-:W-:Y:S01]  /*285b0*/  UMOV UR5, 0xffffffff ;  /* 0xffffffff00057882 */ /* 0x000fe20000000000 */
[----:B------:R-:W-:-:S02]  /*285c0*/  ISETP.GE.AND P3, PT, R8, UR4, PT ;  /* 0x0000000408007c0c */ /* 0x000fc4000bf66270 */
[----:B------:R-:W-:Y:S02]  /*285d0*/  ISETP.GE.AND P0, PT, R12, UR4, PT ;  /* 0x000000040c007c0c */ /* 0x000fe4000bf06270 */
[----:B------:R-:W-:Y:S01]  /*285e0*/  ISETP.GE.AND P1, PT, R9, UR4, PT ;  /* 0x0000000409007c0c */ /* 0x000fe2000bf26270 */
[----:B------:R-:W-:-:S12]  /*285f0*/  BRA.DIV UR5, `(.L_x_1830) ;  /* 0x00000056054c7947 */ /* 0x000fd8000b800000 */
[----:B------:R-:W2:Y:S04]  /*28600*/  LDL.LU R6, [R1+0x38] ;  /* 0x0000380001067983 */ /* 0x000ea80000300800 */
[----:B------:R-:W3:Y:S04]  /*28610*/  LDL.LU R11, [R1+0x34] ;  /* 0x00003400010b7983 */ /* 0x000ee80000300800 */
[----:B------:R-:W4:Y:S01]  /*28620*/  LDL R9, [R1+0x2c] ;  /* 0x00002c0001097983 */ /* 0x000f220000100800 */
[----:B--2---:R-:W-:-:S03]  /*28630*/  IMAD R2, R6, R7, RZ ;  /* 0x0000000706027224 */ /* 0x004fc600078e02ff */
[----:B------:R-:W0:Y:S01]  /*28640*/  SHFL.IDX PT, R7, R4, RZ, 0x181f ;  /* 0x00181fff04077589 */ /* 0x000e2200000e0000 */
[----:B---3--:R-:W-:-:S03]  /*28650*/  IMAD.IADD R0, R10, 0x1, R11 ;  /* 0x000000010a007824 */ /* 0x008fc600078e020b */
[----:B------:R-:W1:Y:S01]  /*28660*/  SHFL.IDX PT, R6, R3, RZ, 0x181f ;  /* 0x00181fff03067589 */ /* 0x000e6200000e0000 */
[C---:B------:R-:W-:Y:S01]  /*28670*/  VIADD R5, R0.reuse, 0x10 ;  /* 0x0000001000057836 */ /* 0x040fe20000000000 */
[----:B------:R-:W-:-:S13]  /*28680*/  ISETP.GE.AND P2, PT, R0, R2, PT ;  /* 0x000000020000720c */ /* 0x000fda0003f46270 */
[----:B0-----:R-:W-:-:S05]  /*28690*/  @!P2 LEA R7, P4, R8, R7, 0x1 ;  /* 0x000000070807a211 */ /* 0x001fca00078808ff */
[----:B-1----:R-:W-:-:S05]  /*286a0*/  @!P2 IMAD.X R6, RZ, RZ, R6, P4 ;  /* 0x000000ffff06a224 */ /* 0x002fca00020e0606 */
[----:B------:R-:W-:-:S04]  /*286b0*/  @!P2 LOP3.LUT R7, R7, R6, RZ, 0x3c, !PT ;  /* 0x000000060707a212 */ /* 0x000fc800078e3cff */
[----:B------:R-:W-:-:S04]  /*286c0*/  @!P2 LOP3.LUT R6, R7, R6, RZ, 0x3c, !PT ;  /* 0x000000060706a212 */ /* 0x000fc800078e3cff */
[----:B------:R-:W-:-:S05]  /*286d0*/  @!P2 LOP3.LUT R7, R7, R6, RZ, 0x3c, !PT ;  /* 0x000000060707a212 */ /* 0x000fca00078e3cff */
[----:B------:R-:W-:Y:S01]  /*286e0*/  @!PT LDS RZ, [RZ] ;  /* 0x00000000fffff984 */ /* 0x000fe20000000800 */
[----:B----4-:R-:W-:Y:S04]  /*286f0*/  @!P2 LDGSTS.E.BYPASS.LTC128B.128 [R9+0xc400], desc[UR46][R6.64], !P3 ;  /* 0x0c4000000609afae */ /* 0x010fe8000d901d6e */
        /* <DEDUP_REMOVED lines=69> */
.L_x_1990:
        /* <DEDUP_REMOVED lines=13> */
.L_x_1832:
[----:B------:R-:W-:Y:S05]  /*28c20*/  BSYNC B0 ;  /* 0x0000000000007941 */ /* 0x000fea0003800000 */
.L_x_1831:
[----:B------:R-:W-:Y:S01]  /*28c30*/  NOP ;  /* 0x0000000000007918 */ /* 0x000fe20000000000 */
[----:B------:R-:W-:-:S13]  /*28c40*/  PLOP3.LUT P0, PT, PT, PT, PT, 0x80, 0x0 ;  /* 0x000000000000781c */ /* 0x000fda0003f0f070 */
.L_x_1833:
        /* <DEDUP_REMOVED lines=18> */
.L_x_1991:
[----:B------:R-:W-:Y:S05]  /*28d70*/  BSYNC B0 ;  /* 0x0000000000007941 */ /* 0x000fea0003800000 */
.L_x_1834:
[----:B------:R-:W4:Y:S04]  /*28d80*/  LDL R2, [R1+0x44] ;  /* 0x0000440001027983 */ /* 0x000f280000100800 */
[----:B-1----:R-:W5:Y:S01]  /*28d90*/  LDL R4, [R1+0x30] ;  /* 0x0000300001047983 */ /* 0x002f620000100800 */
[----:B------:R-:W-:Y:S01]  /*28da0*/  BSSY B0, `(.L_x_1836) ;  /* 0x000021d000007945 */ /* 0x000fe20003800000 */
[----:B----4-:R-:W-:-:S05]  /*28db0*/  VIADD R0, R2, 0xfffffffe ;  /* 0xfffffffe02007836 */ /* 0x010fca0000000000 */
[----:B-----5:R-:W-:-:S13]  /*28dc0*/  ISETP.GE.AND P0, PT, R0, R4, PT ;  /* 0x000000040000720c */ /* 0x020fda0003f06270 */
[----:B------:R-:W-:Y:S05]  /*28dd0*/  @!P0 BRA `(.L_x_1837) ;  /* 0x0000002000648947 */ /* 0x000fea0003800000 */
[----:B---3--:R-:W3:Y:S04]  /*28de0*/  LDL.LU R3, [R1+0x50] ;  /* 0x0000500001037983 */ /* 0x008ee80000300800 */
[----:B0-----:R-:W4:Y:S04]  /*28df0*/  LDL.LU R7, [R1+0x40] ;  /* 0x0000400001077983 */ /* 0x001f280000300800 */
[----:B------:R-:W5:Y:S04]  /*28e00*/  LDL.LU R2, [R1+0x60] ;  /* 0x0000600001027983 */ /* 0x000f680000300800 */
[----:B------:R-:W5:Y:S04]  /*28e10*/  LDL.LU R6, [R1+0x3c] ;  /* 0x00003c0001067983 */ /* 0x000f680000300800 */
[----:B--2---:R-:W2:Y:S01]  /*28e20*/  LDL.LU R5, [R1+0x5c] ;  /* 0x00005c0001057983 */ /* 0x004ea20000300800 */
[----:B------:R-:W-:Y:S01]  /*28e30*/  LOP3.LUT R10, RZ, R4, RZ, 0x33, !PT ;  /* 0x00000004ff0a7212 */ /* 0x000fe200078e33ff */
[----:B------:R-:W-:Y:S01]  /*28e40*/  BSSY B2, `(.L_x_1838) ;  /* 0x00000ba000027945 */ /* 0x000fe20003800000 */
[----:B---3--:R-:W-:-:S04]  /*28e50*/  VIADD R3, R3, 0x1 ;  /* 0x0000000103037836 */ /* 0x008fc80000000000 */
[----:B----4-:R-:W-:Y:S01]  /*28e60*/  IMAD R3, R3, R7, RZ ;  /* 0x0000000703037224 */ /* 0x010fe200078e02ff */
[----:B-----5:R-:W-:-:S04]  /*28e70*/  LOP3.LUT R2, RZ, R2, RZ, 0x33, !PT ;  /* 0x00000002ff027212 */ /* 0x020fc800078e33ff */
[----:B------:R-:W-:-:S04]  /*28e80*/  LOP3.LUT R3, RZ, R3, RZ, 0x33, !PT ;  /* 0x00000003ff037212 */ /* 0x000fc800078e33ff */
[----:B------:R-:W-:Y:S02]  /*28e90*/  VIADDMNMX R2, R3, -R6, R2, !PT ;  /* 0x8000000603027246 */ /* 0x000fe40007800102 */
[----:B--2---:R-:W-:-:S04]  /*28ea0*/  LOP3.LUT R7, RZ, R5, RZ, 0x33, !PT ;  /* 0x00000005ff077212 */ /* 0x004fc800078e33ff */
        /* <DEDUP_REMOVED lines=9> */
[----:B------:R-:W-:Y:S01]  /*28f40*/  LOP3.LUT P1, RZ, R17, 0x4, RZ, 0xc0, !PT ;  /* 0x0000000411ff7812 */ /* 0x000fe2000782c0ff */
[----:B------:R-:W-:Y:S01]  /*28f50*/  BSSY B1, `(.L_x_1840) ;  /* 0x00000a4000017945 */ /* 0x000fe20003800000 */
[----:B--2---:R-:W-:-:S05]  /*28f60*/  VIADD R8, R5, 0x1 ;  /* 0x0000000105087836 */ /* 0x004fca0000000000 */
[----:B------:R-:W-:-:S04]  /*28f70*/  ISETP.NE.AND P0, PT, R8, 0x2, PT ;  /* 0x000000020800780c */ /* 0x000fc80003f05270 */
[----:B------:R-:W-:Y:S02]  /*28f80*/  SEL R9, RZ, 0x1, P0 ;  /* 0x00000001ff097807 */ /* 0x000fe40000000000 */
[----:B------:R-:W-:Y:S02]  /*28f90*/  SEL R8, R8, RZ, P0 ;  /* 0x000000ff08087207 */ /* 0x000fe40000000000 */
[----:B---3--:R-:W-:Y:S01]  /*28fa0*/  LOP3.LUT R9, R4, R9, RZ, 0x3c, !PT ;  /* 0x0000000904097212 */ /* 0x008fe200078e3cff */
[----:B------:R-:W-:Y:S06]  /*28fb0*/  @!P1 BRA `(.L_x_1841) ;  /* 0x0000000800749947 */ /* 0x000fec0003800000 */
        /* <DEDUP_REMOVED lines=24> */
.L_x_1842:
[----:B------:R-:W-:Y:S01]  /*29140*/  IMAD R3, R8, 0x8, R19 ;  /* 0x0000000808037824 */ /* 0x000fe200078e0213 */
[----:B------:R-:W-:Y:S01]  /*29150*/  SHF.L.U32 R2, R9, 0x1f, RZ ;  /* 0x0000001f09027819 */ /* 0x000fe200000006ff */
[----:B------:R-:W-:Y:S03]  /*29160*/  BSSY B3, `(.L_x_1843) ;  /* 0x0000003000037945 */ /* 0x000fe60003800000 */
[----:B------:R-:W1:Y:S02]  /*29170*/  SYNCS.PHASECHK.TRANS64.TRYWAIT P0, [R3+URZ+0x2a840], R2 ;  /* 0x02a84002030075a7 */ /* 0x000e64000800017f */
[----:B-1----:R-:W-:Y:S05]  /*29180*/  @!P0 BRA `(.L_x_1844) ;  /* 0x0000005400588947 */ /* 0x002fea0003800000 */
.L_x_1992:
[----:B------:R-:W-:Y:S05]  /*29190*/  BSYNC B3 ;  /* 0x0000000000037941 */ /* 0x000fea0003800000 */
.L_x_1843:
[----:B0-----:R-:W0:Y:S01]  /*291a0*/  S2R R5, SR_TID.X ;  /* 0x0000000000057919 */ /* 0x001e220000002100 */
[----:B------:R-:W-:Y:S01]  /*291b0*/  BSSY B3, `(.L_x_1845) ;  /* 0x0000009000037945 */ /* 0x000fe20003800000 */
[----:B0-----:R-:W-:-:S04]  /*291c0*/  LOP3.LUT R5, R5, 0x7f, RZ, 0xc0, !PT ;  /* 0x0000007f05057812 */ /* 0x001fc800078ec0ff */
[----:B------:R-:W-:-:S13]  /*291d0*/  ISETP.NE.AND P0, PT, R5, RZ, PT ;  /* 0x000000ff0500720c */ /* 0x000fda0003f05270 */
[----:B------:R-:W-:Y:S05]  /*291e0*/  @P0 BRA `(.L_x_1846) ;  /* 0x0000000000140947 */ /* 0x000fea0003800000 */
[----:B------:R-:W-:Y:S01]  /*291f0*/  LOP3.LUT P1, RZ, R17, 0x1, RZ, 0xc0, !PT ;  /* 0x0000000111ff7812 */ /* 0x000fe2000782c0ff */
[----:B-1----:R-:W-:-:S04]  /*29200*/  IMAD.MOV.U32 R2, RZ, RZ, 0x9000 ;  /* 0x00009000ff027424 */ /* 0x002fc800078e00ff */
[----:B------:R0:W-:Y:S08]  /*29210*/  SYNCS.ARRIVE.TRANS64 RZ, [R3+URZ+0x2a830], R2 ;  /* 0x02a8300203ff79a7 */ /* 0x0001f0000800003f */
[----:B------:R-:W-:Y:S05]  /*29220*/  @!P1 BRA `(.L_x_1846) ;  /* 0x0000000000049947 */ /* 0x000fea0003800000 */
[----:B------:R-:W-:Y:S01]  /*29230*/  BPT.TRAP 0x1 ;  /* 0x000000040000795c */ /* 0x000fe20000300000 */
.L_x_1846:
[----:B------:R-:W-:Y:S05]  /*29240*/  BSYNC B3 ;  /* 0x0000000000037941 */ /* 0x000fea0003800000 */
.L_x_1845:
[----:B01----:R-:W2:Y:S01]  /*29250*/  LDL R2, [R1+0x1c] ;  /* 0x00001c0001027983 */ /* 0x003ea20000100800 */
        /* <DEDUP_REMOVED lines=11> */
.L_x_1847:
        /* <DEDUP_REMOVED lines=16> */
.L_x_1848:
        /* <DEDUP_REMOVED lines=15> */
.L_x_1849:
        /* <DEDUP_REMOVED lines=10> */
[----:B------:R-:W2:Y:S04]  /*295a0*/  LDL.LU R13, [R1+0x18] ;  /* 0x00001800010d7983 */ /* 0x000ea80000300800 */
[----:B------:R-:W3:Y:S01]  /*295b0*/  LDL R6, [R1+0x10] ;  /* 0x0000100001067983 */ /* 0x000ee20000100800 */
[----:B------:R-:W-:Y:S01]  /*295c0*/  BSSY B3, `(.L_x_1850) ;  /* 0x0000005000037945 */ /* 0x000fe20003800000 */
[----:B--2---:R-:W-:Y:S01]  /*295d0*/  SHF.L.U32 R3, R13, 0x1f, RZ ;  /* 0x0000001f0d037819 */ /* 0x004fe200000006ff */
[----:B---3--:R-:W-:-:S04]  /*295e0*/  IMAD R2, R6, 0x8, R19 ;  /* 0x0000000806027824 */ /* 0x008fc800078e0213 */
[----:B------:R-:W0:Y:S02]  /*295f0*/  SYNCS.PHASECHK.TRANS64.TRYWAIT P0, [R2+URZ+0x2a860], R3 ;  /* 0x02a86003020075a7 */ /* 0x000e24000800017f */
[----:B0-----:R-:W-:Y:S05]  /*29600*/  @!P0 BRA `(.L_x_1851) ;  /* 0x00000050004c8947 */ /* 0x001fea0003800000 */
.L_x_1993:
[----:B------:R-:W-:Y:S05]  /*29610*/  BSYNC B3 ;  /* 0x0000000000037941 */ /* 0x000fea0003800000 */
.L_x_1850:
        /* <DEDUP_REMOVED lines=10> */
.L_x_1852:
[----:B------:R-:W-:Y:S01]  /*296c0*/  LOP3.LUT P0, RZ, R17, 0x8, RZ, 0xc0, !PT ;  /* 0x0000000811ff7812 */ /* 0x000fe2000780c0ff */
[----:B------:R-:W-:-:S12]  /*296d0*/  BSSY B3, `(.L_x_1853) ;  /* 0x0000003000037945 */ /* 0x000fd80003800000 */
[----:B------:R-:W-:Y:S05]  /*296e0*/  @P0 BRA `(.L_x_1854) ;  /* 0x0000000000040947 */ /* 0x000fea0003800000 */
[----:B------:R-:W-:Y:S01]  /*296f0*/  BPT.TRAP 0x1 ;  /* 0x000000040000795c */ /* 0x000fe20000300000 */
.L_x_1854:
[----:B------:R-:W-:Y:S05]  /*29700*/  BSYNC B3 ;  /* 0x0000000000037941 */ /* 0x000fea0003800000 */
.L_x_1853:
[----:B------:R-:W2:Y:S04]  /*29710*/  LDL.LU R6, [R1+0x10] ;  /* 0x0000100001067983 */ /* 0x000ea80000300800 */
[----:B------:R-:W3:Y:S04]  /*29720*/  LDL R5, [R1+0x1c] ;  /* 0x00001c0001057983 */ /* 0x000ee80000100800 */
[----:B------:R-:W3:Y:S01]  /*29730*/  LDL.LU R3, [R1+0x4] ;  /* 0x0000040001037983 */ /* 0x000ee20000300800 */
[----:B------:R-:W-:Y:S01]  /*29740*/  R2UR UR10, R11 ;  /* 0x000000000b0a72ca */ /* 0x000fe200000e0000 */
[----:B------:R-:W-:Y:S01]  /*29750*/  UIADD3 UR4, UP0, UR36, 0x470, URZ ;  /* 0x0000047024047890 */ /* 0x000fe2000ff1e03f */
[----:B------:R-:W-:Y:S01]  /*29760*/  PLOP3.LUT P0, PT, PT, PT, PT, 0x80, 0x0 ;  /* 0x000000000000781c */ /* 0x000fe20003f0f070 */
[----:B------:R-:W-:Y:S01]  /*29770*/  VIADD R2, R2, 0x2a850 ;  /* 0x0002a85002027836 */ /* 0x000fe20000000000 */
[----:B------:R-:W-:Y:S01]  /*29780*/  UMOV UR6, 0x0 ;  /* 0x0000000000067882 */ /* 0x000fe20000000000 */
[----:B------:R-:W-:Y:S01]  /*29790*/  UIADD3.X UR5, URZ, UR37, URZ, UP0, !UPT ;  /* 0x000000253f057290 */ /* 0x000fe200087fe43f */
[----:B------:R-:W-:Y:S01]  /*297a0*/  UMOV UR7, 0x14f00000 ;  /* 0x14f0000000077882 */ /* 0x000fe20000000000 */
[----:B--2---:R-:W-:-:S02]  /*297b0*/  IMAD R6, R6, 0x6000, R19 ;  /* 0x0000600006067824 */ /* 0x004fc400078e0213 */
[----:B---3--:R-:W-:Y:S02]  /*297c0*/  IMAD R3, R3, 0x60, R5 ;  /* 0x0000006003037824 */ /* 0x008fe400078e0205 */
[----:B------:R-:W-:-:S07]  /*297d0*/  VIADD R5, R6, 0x400 ;  /* 0x0000040006057836 */ /* 0x000fce0000000000 */
.L_x_1855:
        /* <DEDUP_REMOVED lines=15> */
.L_x_1856:
        /* <DEDUP_REMOVED lines=12> */
.L_x_1841:
[----:B------:R-:W-:Y:S05]  /*29990*/  BSYNC B1 ;  /* 0x0000000000017941 */ /* 0x000fea0003800000 */
.L_x_1840:
[----:B0-----:R-:W2:Y:S04]  /*299a0*/  LDL.LU R0, [R1+0x44] ;  /* 0x0000440001007983 */ /* 0x001ea80000300800 */
[----:B------:R0:W-:Y:S04]  /*299b0*/  STL [R1+0x10], R8 ;  /* 0x0000100801007387 */ /* 0x0001e80000100800 */
[----:B------:R0:W-:Y:S02]  /*299c0*/  STL [R1+0x18], R9 ;  /* 0x0000180901007387 */ /* 0x0001e40000100800 */
[----:B0-2---:R-:W-:-:S07]  /*299d0*/  VIADD R0, R0, 0xfffffffd ;  /* 0xfffffffd00007836 */ /* 0x005fce0000000000 */
.L_x_1839:
[----:B------:R-:W-:Y:S05]  /*299e0*/  BSYNC B2 ;  /* 0x0000000000027941 */ /* 0x000fea0003800000 */
.L_x_1838:
[----:B------:R-:W-:-:S05]  /*299f0*/  VIADD R10, R10, 0xfffffffe ;  /* 0xfffffffe0a0a7836 */ /* 0x000fca0000000000 */
[----:B------:R-:W-:-:S13]  /*29a00*/  ISETP.NE.AND P0, PT, R10, R7, PT ;  /* 0x000000070a00720c */ /* 0x000fda0003f05270 */
[----:B------:R-:W-:Y:S05]  /*29a10*/  @!P0 BRA `(.L_x_1837) ;  /* 0x0000001400548947 */ /* 0x000fea0003800000 */
[----:B------:R-:W-:-:S07]  /*29a20*/  IMAD.MOV.U32 R9, RZ, RZ, R18 ;  /* 0x000000ffff097224 */ /* 0x000fce00078e0012 */
.L_x_1891:
[----:B------:R-:W2:Y:S04]  /*29a30*/  LDL R3, [R1+0x10] ;  /* 0x0000100001037983 */ /* 0x000ea80000100800 */
[----:B------:R-:W3:Y:S01]  /*29a40*/  LDL R2, [R1+0x18] ;  /* 0x0000180001027983 */ /* 0x000ee20000100800 */
[----:B------:R-:W-:Y:S01]  /*29a50*/  LOP3.LUT P1, RZ, R17, 0x4, RZ, 0xc0, !PT ;  /* 0x0000000411ff7812 */ /* 0x000fe2000782c0ff */
[----:B------:R-:W-:Y:S05]  /*29a60*/  YIELD ;  /* 0x0000000000007946 */ /* 0x000fea0003800000 */
[----:B------:R-:W-:Y:S01]  /*29a70*/  BSSY B1, `(.L_x_1857) ;  /* 0x00000a4000017945 */ /* 0x000fe20003800000 */
[----:B--2---:R-:W-:-:S05]  /*29a80*/  VIADD R4, R3, 0x1 ;  /* 0x0000000103047836 */ /* 0x004fca0000000000 */
[----:B------:R-:W-:-:S04]  /*29a90*/  ISETP.NE.AND P0, PT, R4, 0x2, PT ;  /* 0x000000020400780c */ /* 0x000fc80003f05270 */
[----:B------:R-:W-:Y:S02]  /*29aa0*/  SEL R5, RZ, 0x1, P0 ;  /* 0x00000001ff057807 */ /* 0x000fe40000000000 */
[----:B------:R-:W-:Y:S02]  /*29ab0*/  SEL R4, R4, RZ, P0 ;  /* 0x000000ff04047207 */ /* 0x000fe40000000000 */
[----:B---3--:R-:W-:Y:S01]  /*29ac0*/  LOP3.LUT R5, R2, R5, RZ, 0x3c, !PT ;  /* 0x0000000502057212 */ /* 0x008fe200078e3cff */
[----:B01----:R-:W-:Y:S06]  /*29ad0*/  @!P1 BRA `(.L_x_1858) ;  /* 0x0000000800749947 */ /* 0x003fec0003800000 */
        /* <DEDUP_REMOVED lines=24> */
.L_x_1859:
[----:B------:R-:W-:Y:S01]  /*29c60*/  IMAD R3, R4, 0x8, R19 ;  /* 0x0000000804037824 */ /* 0x000fe200078e0213 */
[----:B------:R-:W-:Y:S01]  /*29c70*/  SHF.L.U32 R2, R5, 0x1f, RZ ;  /* 0x0000001f05027819 */ /* 0x000fe200000006ff */
[----:B------:R-:W-:Y:S03]  /*29c80*/  BSSY B2, `(.L_x_1860) ;  /* 0x0000003000027945 */ /* 0x000fe60003800000 */
[----:B------:R-:W1:Y:S02]  /*29c90*/  SYNCS.PHASECHK.TRANS64.TRYWAIT P0, [R3+URZ+0x2a840], R2 ;  /* 0x02a84002030075a7 */ /* 0x000e64000800017f */
[----:B-1----:R-:W-:Y:S05]  /*29ca0*/  @!P0 BRA `(.L_x_1861) ;  /* 0x0000004800b88947 */ /* 0x002fea0003800000 */
.L_x_1994:
[----:B------:R-:W-:Y:S05]  /*29cb0*/  BSYNC B2 ;  /* 0x0000000000027941 */ /* 0x000fea0003800000 */
.L_x_1860:
[----:B------:R-:W2:Y:S01]  /*29cc0*/  S2R R7, SR_TID.X ;  /* 0x0000000000077919 */ /* 0x000ea20000002100 */
[----:B------:R-:W-:Y:S01]  /*29cd0*/  BSSY B2, `(.L_x_1862) ;  /* 0x0000009000027945 */ /* 0x000fe20003800000 */
[----:B--2---:R-:W-:-:S04]  /*29ce0*/  LOP3.LUT R7, R7, 0x7f, RZ, 0xc0, !PT ;  /* 0x0000007f07077812 */ /* 0x004fc800078ec0ff */
[----:B------:R-:W-:-:S13]  /*29cf0*/  ISETP.NE.AND P0, PT, R7, RZ, PT ;  /* 0x000000ff0700720c */ /* 0x000fda0003f05270 */
[----:B------:R-:W-:Y:S05]  /*29d00*/  @P0 BRA `(.L_x_1863) ;  /* 0x0000000000140947 */ /* 0x000fea0003800000 */
[----:B------:R-:W-:Y:S01]  /*29d10*/  LOP3.LUT P1, RZ, R17, 0x1, RZ, 0xc0, !PT ;  /* 0x0000000111ff7812 */ /* 0x000fe2000782c0ff */
[----:B-1----:R-:W-:-:S04]  /*29d20*/  IMAD.MOV.U32 R2, RZ, RZ, 0x9000 ;  /* 0x00009000ff027424 */ /* 0x002fc800078e00ff */
[----:B------:R2:W-:Y:S08]  /*29d30*/  SYNCS.ARRIVE.TRANS64 RZ, [R3+URZ+0x2a830], R2 ;  /* 0x02a8300203ff79a7 */ /* 0x0005f0000800003f */
[----:B------:R-:W-:Y:S05]  /*29d40*/  @!P1 BRA `(.L_x_1863) ;  /* 0x0000000000049947 */ /* 0x000fea0003800000 */
[----:B------:R-:W-:Y:S01]  /*29d50*/  BPT.TRAP 0x1 ;  /* 0x000000040000795c */ /* 0x000fe20000300000 */
.L_x_1863:
[----:B------:R-:W-:Y:S05]  /*29d60*/  BSYNC B2 ;  /* 0x0000000000027941 */ /* 0x000fea0003800000 */
.L_x_1862:
[----:B-12---:R-:W2:Y:S01]  /*29d70*/  LDL R2, [R1+0x1c] ;  /* 0x00001c0001027983 */ /* 0x006ea20000100800 */
        /* <DEDUP_REMOVED lines=11> */
.L_x_1864:
        /* <DEDUP_REMOVED lines=16> */
.L_x_1865:
        /* <DEDUP_REMOVED lines=15> */
.L_x_1866:
        /* <DEDUP_REMOVED lines=17> */
.L_x_1995:
[----:B------:R-:W-:Y:S05]  /*2a130*/  BSYNC B2 ;  /* 0x0000000000027941 */ /* 0x000fea0003800000 */
.L_x_1867:
        /* <DEDUP_REMOVED lines=10> */
.L_x_1869:
[----:B------:R-:W-:Y:S01]  /*2a1e0*/  LOP3.LUT P0, RZ, R17, 0x8, RZ, 0xc0, !PT ;  /* 0x0000000811ff7812 */ /* 0x000fe2000780c0ff */
[----:B------:R-:W-:-:S12]  /*2a1f0*/  BSSY B2, `(.L_x_1870) ;  /* 0x0000003000027945 */ /* 0x000fd80003800000 */
[----:B------:R-:W-:Y:S05]  /*2a200*/  @P0 BRA `(.L_x_1871) ;  /* 0x0000000000040947 */ /* 0x000fea0003800000 */
[----:B------:R-:W-:Y:S01]  /*2a210*/  BPT.TRAP 0x1 ;  /* 0x000000040000795c */ /* 0x000fe20000300000 */
.L_x_1871:
[----:B------:R-:W-:Y:S05]  /*2a220*/  BSYNC B2 ;  /* 0x0000000000027941 */ /* 0x000fea0003800000 */
.L_x_1870:
        /* <DEDUP_REMOVED lines=13> */
.L_x_1872:
        /* <DEDUP_REMOVED lines=15> */
.L_x_1873:
        /* <DEDUP_REMOVED lines=12> */
.L_x_1858:
[----:B------:R-:W-:Y:S05]  /*2a4b0*/  BSYNC B1 ;  /* 0x0000000000017941 */ /* 0x000fea0003800000 */
.L_x_1857:
[----:B------:R-:W-:Y:S01]  /*2a4c0*/  VIADD R3, R4, 0x1 ;  /* 0x0000000104037836 */ /* 0x000fe20000000000 */
[----:B------:R-:W-:Y:S01]  /*2a4d0*/  LOP3.LUT P1, RZ, R17, 0x4, RZ, 0xc0, !PT ;  /* 0x0000000411ff7812 */ /* 0x000fe2000782c0ff */
[----:B------:R-:W-:Y:S01]  /*2a4e0*/  BSSY B1, `(.L_x_1874) ;  /* 0x00000a4000017945 */ /* 0x000fe20003800000 */
[----:B0-----:R-:W-:Y:S02]  /*2a4f0*/  VIADD R6, R0, 0xffffffff ;  /* 0xffffffff00067836 */ /* 0x001fe40000000000 */
[----:B------:R-:W-:-:S04]  /*2a500*/  ISETP.NE.AND P0, PT, R3, 0x2, PT ;  /* 0x000000020300780c */ /* 0x000fc80003f05270 */
[----:B------:R-:W-:Y:S02]  /*2a510*/  SEL R2, RZ, 0x1, P0 ;  /* 0x00000001ff027807 */ /* 0x000fe40000000000 */
[----:B------:R-:W-:Y:S02]  /*2a520*/  SEL R11, R3, RZ, P0 ;  /* 0x000000ff030b7207 */ /* 0x000fe40000000000 */
[----:B------:R-:W-:-:S05]  /*2a530*/  LOP3.LUT R10, R5, R2, RZ, 0x3c, !PT ;  /* 0x00000002050a7212 */ /* 0x000fca00078e3cff */
[----:B------:R0:W-:Y:S04]  /*2a540*/  STL [R1+0x18], R10 ;  /* 0x0000180a01007387 */ /* 0x0001e80000100800 */
[----:B------:R0:W-:Y:S01]  /*2a550*/  STL [R1+0x10], R11 ;  /* 0x0000100b01007387 */ /* 0x0001e20000100800 */
        /* <DEDUP_REMOVED lines=25> */
.L_x_1876:
[----:B------:R-:W-:Y:S01]  /*2a6f0*/  IMAD R3, R11, 0x8, R19 ;  /* 0x000000080b037824 */ /* 0x000fe200078e0213 */
[----:B------:R-:W-:Y:S01]  /*2a700*/  SHF.L.U32 R2, R10, 0x1f, RZ ;  /* 0x0000001f0a027819 */ /* 0x000fe200000006ff */
[----:B------:R-:W-:Y:S03]  /*2a710*/  BSSY B2, `(.L_x_1877) ;  /* 0x0000003000027945 */ /* 0x000fe60003800000 */
[----:B------:R-:W2:Y:S02]  /*2a720*/  SYNCS.PHASECHK.TRANS64.TRYWAIT P0, [R3+URZ+0x2a840], R2 ;  /* 0x02a84002030075a7 */ /* 0x000ea4000800017f */
[----:B--2---:R-:W-:Y:S05]  /*2a730*/  @!P0 BRA `(.L_x_1878) ;  /* 0x00000040003c8947 */ /* 0x004fea0003800000 */
.L_x_1996:
[----:B------:R-:W-:Y:S05]  /*2a740*/  BSYNC B2 ;  /* 0x0000000000027941 */ /* 0x000fea0003800000 */
.L_x_1877:
[----:B-1----:R-:W1:Y:S01]  /*2a750*/  S2R R8, SR_TID.X ;  /* 0x0000000000087919 */ /* 0x002e620000002100 */
[----:B------:R-:W-:Y:S01]  /*2a760*/  BSSY B2, `(.L_x_1879) ;  /* 0x0000009000027945 */ /* 0x000fe20003800000 */
[----:B-1----:R-:W-:-:S04]  /*2a770*/  LOP3.LUT R8, R8, 0x7f, RZ, 0xc0, !PT ;  /* 0x0000007f08087812 */ /* 0x002fc800078ec0ff */
[----:B------:R-:W-:-:S13]  /*2a780*/  ISETP.NE.AND P0, PT, R8, RZ, PT ;  /* 0x000000ff0800720c */ /* 0x000fda0003f05270 */
[----:B------:R-:W-:Y:S05]  /*2a790*/  @P0 BRA `(.L_x_1880) ;  /* 0x0000000000140947 */ /* 0x000fea0003800000 */
[----:B------:R-:W-:Y:S01]  /*2a7a0*/  LOP3.LUT P1, RZ, R17, 0x1, RZ, 0xc0, !PT ;  /* 0x0000000111ff7812 */ /* 0x000fe2000782c0ff */
[----:B--2---:R-:W-:-:S04]  /*2a7b0*/  IMAD.MOV.U32 R2, RZ, RZ, 0x9000 ;  /* 0x00009000ff027424 */ /* 0x004fc800078e00ff */
[----:B------:R1:W-:Y:S08]  /*2a7c0*/  SYNCS.ARRIVE.TRANS64 RZ, [R3+URZ+0x2a830], R2 ;  /* 0x02a8300203ff79a7 */ /* 0x0003f0000800003f */
[----:B------:R-:W-:Y:S05]  /*2a7d0*/  @!P1 BRA `(.L_x_1880) ;  /* 0x0000000000049947 */ /* 0x000fea0003800000 */
[----:B------:R-:W-:Y:S01]  /*2a7e0*/  BPT.TRAP 0x1 ;  /* 0x000000040000795c */ /* 0x000fe20000300000 */
.L_x_1880:
[----:B------:R-:W-:Y:S05]  /*2a7f0*/  BSYNC B2 ;  /* 0x0000000000027941 */ /* 0x000fea0003800000 */
.L_x_1879:
[----:B------:R-:W3:Y:S04]  /*2a800*/  LDL R8, [R1+0x10] ;  /* 0x0000100001087983 */ /* 0x000ee80000100800 */
[----:B-12---:R-:W2:Y:S01]  /*2a810*/  LDL R2, [R1+0x1c] ;  /* 0x00001c0001027983 */ /* 0x006ea20000100800 */
[----:B0-----:R-:W-:Y:S01]  /*2a820*/  IMAD.MOV.U32 R11, RZ, RZ, RZ ;  /* 0x000000ffff0b7224 */ /* 0x001fe200078e00ff */
[----:B------:R-:W-:Y:S01]  /*2a830*/  UIADD3 UR4, UP0, UR36, 0x370, URZ ;  /* 0x0000037024047890 */ /* 0x000fe2000ff1e03f */
[----:B------:R-:W-:Y:S01]  /*2a840*/  PLOP3.LUT P0, PT, PT, PT, PT, 0x80, 0x0 ;  /* 0x000000000000781c */ /* 0x000fe20003f0f070 */
[----:B------:R-:W-:Y:S01]  /*2a850*/  VIADD R3, R3, 0x2a830 ;  /* 0x0002a83003037836 */ /* 0x000fe20000000000 */
[----:B------:R-:W-:Y:S01]  /*2a860*/  UMOV UR6, 0x0 ;  /* 0x0000000000067882 */ /* 0x000fe20000000000 */
[----:B------:R-:W-:Y:S01]  /*2a870*/  R2UR UR10, R11 ;  /* 0x000000000b0a72ca */ /* 0x000fe200000e0000 */
[----:B------:R-:W-:Y:S01]  /*2a880*/  UIADD3.X UR5, URZ, UR37, URZ, UP0, !UPT ;  /* 0x000000253f057290 */ /* 0x000fe200087fe43f */
[----:B------:R-:W-:Y:S01]  /*2a890*/  UMOV UR7, 0x14f00000 ;  /* 0x14f0000000077882 */ /* 0x000fe20000000000 */
[----:B---3--:R-:W-:-:S02]  /*2a8a0*/  IMAD R8, R8, 0x9000, R19 ;  /* 0x0000900008087824 */ /* 0x008fc400078e0213 */
[----:B--2---:R-:W-:Y:S02]  /*2a8b0*/  IMAD R2, R7, 0x60, R2 ;  /* 0x0000006007027824 */ /* 0x004fe400078e0202 */
[----:B------:R-:W-:-:S08]  /*2a8c0*/  VIADD R10, R8, 0x18400 ;  /* 0x00018400080a7836 */ /* 0x000fd00000000000 */
.L_x_1881:
        /* <DEDUP_REMOVED lines=16> */
.L_x_1882:
        /* <DEDUP_REMOVED lines=15> */
.L_x_1883:
        /* <DEDUP_REMOVED lines=15> */
.L_x_1997:
[----:B------:R-:W-:Y:S05]  /*2abb0*/  BSYNC B2 ;  /* 0x0000000000027941 */ /* 0x000fea0003800000 */
.L_x_1884:
        /* <DEDUP_REMOVED lines=10> */
.L_x_1886:
[----:B------:R-:W-:Y:S01]  /*2ac60*/  LOP3.LUT P0, RZ, R17, 0x8, RZ, 0xc0, !PT ;  /* 0x0000000811ff7812 */ /* 0x000fe2000780c0ff */
[----:B------:R-:W-:-:S12]  /*2ac70*/  BSSY B2, `(.L_x_1887) ;  /* 0x0000003000027945 */ /* 0x000fd80003800000 */
[----:B------:R-:W-:Y:S05]  /*2ac80*/  @P0 BRA `(.L_x_1888) ;  /* 0x0000000000040947 */ /* 0x000fea0003800000 */
[----:B------:R-:W-:Y:S01]  /*2ac90*/  BPT.TRAP 0x1 ;  /* 0x000000040000795c */ /* 0x000fe20000300000 */
.L_x_1888:
[----:B------:R-:W-:Y:S05]  /*2aca0*/  BSYNC B2 ;  /* 0x0000000000027941 */ /* 0x000fea0003800000 */
.L_x_1887:
        /* <DEDUP_REMOVED lines=12> */
.L_x_1889:
        /* <DEDUP_REMOVED lines=15> */
.L_x_1890:
        /* <DEDUP_REMOVED lines=12> */
.L_x_1875:
[----:B------:R-:W-:Y:S05]  /*2af20*/  BSYNC B1 ;  /* 0x0000000000017941 */ /* 0x000fea0003800000 */
.L_x_1874:
[----:B------:R-:W2:Y:S01]  /*2af30*/  LDL R2, [R1+0x30] ;  /* 0x0000300001027983 */ /* 0x000ea20000100800 */
[----:B------:R-:W-:Y:S01]  /*2af40*/  VIADD R0, R0, 0xfffffffe ;  /* 0xfffffffe00007836 */ /* 0x000fe20000000000 */
[----:B--2---:R-:W-:-:S13]  /*2af50*/  ISETP.GT.AND P0, PT, R6, R2, PT ;  /* 0x000000020600720c */ /* 0x004fda0003f04270 */
[----:B------:R-:W-:Y:S05]  /*2af60*/  @P0 BRA `(.L_x_1891) ;  /* 0xffffffe800b00947 */ /* 0x000fea000383ffff */
.L_x_1837:
[----:B------:R-:W-:Y:S05]  /*2af70*/  BSYNC B0 ;  /* 0x0000000000007941 */ /* 0x000fea0003800000 */
.L_x_1836:
[----:B------:R-:W4:Y:S01]  /*2af80*/  S2R R2, SR_TID.X ;  /* 0x0000000000027919 */ /* 0x000f220000002100 */
[----:B------:R-:W-:Y:S01]  /*2af90*/  BSSY B0, `(.L_x_1892) ;  /* 0x0000011000007945 */ /* 0x000fe20003800000 */
[----:B----4-:R-:W-:-:S04]  /*2afa0*/  LOP3.LUT R2, R2, 0x7f, RZ, 0xc0, !PT ;  /* 0x0000007f02027812 */ /* 0x010fc800078ec0ff */
[----:B------:R-:W-:-:S13]  /*2afb0*/  ISETP.NE.AND P0, PT, R2, RZ, PT ;  /* 0x000000ff0200720c */ /* 0x000fda0003f05270 */
[----:B------:R-:W-:Y:S05]  /*2afc0*/  @P0 BRA `(.L_x_1893) ;  /* 0x0000000000340947 */ /* 0x000fea0003800000 */
[----:B------:R-:W4:Y:S01]  /*2afd0*/  S2R R2, SR_LANEID ;  /* 0x0000000000027919 */ /* 0x000f220000000000 */
[----:B------:R-:W-:Y:S01]  /*2afe0*/  VOTEU.ANY UR4, UPT, PT ;  /* 0x0000000000047886 */ /* 0x000fe200038e0100 */
[----:B--2---:R-:W2:Y:S01]  /*2aff0*/  LDC.64 R4, c[0x0][0xc60] ;  /* 0x00031800ff047b82 */ /* 0x004ea20000000a00 */
[----:B------:R-:W4:Y:S02]  /*2b000*/  FLO.U32 R0, UR4 ;  /* 0x0000000400007d00 */ /* 0x000f2400080e0000 */
[----:B----4-:R-:W-:-:S06]  /*2b010*/  ISETP.EQ.U32.AND P0, PT, R0, R2, PT ;  /* 0x000000020000720c */ /* 0x010fcc0003f02070 */
[----:B------:R-:W2:Y:S07]  /*2b020*/  POPC R2, UR4 ;  /* 0x0000000400027d09 */ /* 0x000eae0008000000 */
[----:B--2---:R-:W2:Y:S04]  /*2b030*/  @P0 ATOMG.E.ADD.STRONG.GPU PT, R2, desc[UR46][R4.64], R2 ;  /* 0x00000002040209a8 */ /* 0x004ea800081ee1ee */
[----:B--2---:R2:W4:Y:S02]  /*2b040*/  SHFL.IDX PT, R2, R2, R0, 0x1f ;  /* 0x00001f0002027589 */ /* 0x00452400000e0000 */
[----:B--2---:R-:W2:Y:S02]  /*2b050*/  S2R R0, SR_LTMASK ;  /* 0x0000000000007919 */ /* 0x004ea40000003900 */
[----:B--2---:R-:W-:-:S06]  /*2b060*/  LOP3.LUT R0, R0, UR4, RZ, 0xc0, !PT ;  /* 0x0000000400007c12 */ /* 0x004fcc000f8ec0ff */
[----:B------:R-:W4:Y:S02]  /*2b070*/  POPC R0, R0 ;  /* 0x0000000000007309 */ /* 0x000f240000000000 */
[----:B----4-:R-:W-:-:S05]  /*2b080*/  IADD3 R0, R2, UR39, R0 ;  /* 0x0000002702007c10 */ /* 0x010fca000fffe000 */
[----:B------:R4:W-:Y:S02]  /*2b090*/  STL [R1], R0 ;  /* 0x0000000001007387 */ /* 0x0009e40000100800 */
.L_x_1893:
[----:B------:R-:W-:Y:S05]  /*2b0a0*/  BSYNC B0 ;  /* 0x0000000000007941 */ /* 0x000fea0003800000 */
.L_x_1892:
[----:B------:R-:W-:Y:S01]  /*2b0b0*/  LOP3.LUT P0, RZ, R17, 0x4, RZ, 0xc0, !PT ;  /* 0x0000000411ff7812 */ /* 0x000fe2000780c0ff */
[----:B------:R-:W-:-:S12]  /*2b0c0*/  BSSY B0, `(.L_x_1894) ;  /* 0x000003f000007945 */ /* 0x000fd80003800000 */
[----:B------:R-:W-:Y:S05]  /*2b0d0*/  @!P0 BRA `(.L_x_1895) ;  /* 0x0000000000f48947 */ /* 0x000fea0003800000 */
[----:B----4-:R-:W4:Y:S04]  /*2b0e0*/  LDL R0, [R1+0x10] ;  /* 0x0000100001007983 */ /* 0x010f280000100800 */
[----:B------:R-:W5:Y:S01]  /*2b0f0*/  LDL R2, [R1+0x18] ;  /* 0x0000180001027983 */ /* 0x000f620000100800 */
[----:B------:R-:W-:Y:S01]  /*2b100*/  BSSY B1, `(.L_x_1896) ;  /* 0x0000005000017945 */ /* 0x000fe20003800000 */
[----:B----4-:R-:W-:Y:S01]  /*2b110*/  IMAD R0, R0, 0x8, R19 ;  /* 0x0000000800007824 */ /* 0x010fe200078e0213 */
[----:B-----5:R-:W-:-:S04]  /*2b120*/  SHF.L.U32 R2, R2, 0x1f, RZ ;  /* 0x0000001f02027819 */ /* 0x020fc800000006ff */
[----:B------:R-:W4:Y:S02]  /*2b130*/  SYNCS.PHASECHK.TRANS64.TRYWAIT P0, [R0+URZ+0x2a860], R2 ;  /* 0x02a86002000075a7 */ /* 0x000f24000800017f */
[----:B----4-:R-:W-:Y:S05]  /*2b140*/  @!P0 BRA `(.L_x_1897) ;  /* 0x0000003400e08947 */ /* 0x010fea0003800000 */
.L_x_1998:
[----:B------:R-:W-:Y:S05]  /*2b150*/  BSYNC B1 ;  /* 0x0000000000017941 */ /* 0x000fea0003800000 */
.L_x_1896:
[----:B---3--:R-:W3:Y:S01]  /*2b160*/  S2R R3, SR_TID.X ;  /* 0x0000000000037919 */ /* 0x008ee20000002100 */
[----:B------:R-:W-:-:S04]  /*2b170*/  UPRMT UR4, UR38, 0x9910, URZ ;  /* 0x0000991026047896 */ /* 0x000fc8000800003f */
[----:B------:R-:W-:Y:S01]  /*2b180*/  UISETP.NE.AND UP0, UPT, UR4, 0x2, UPT ;  /* 0x000000020400788c */ /* 0x000fe2000bf05270 */
[----:B---3--:R-:W-:-:S04]  /*2b190*/  LOP3.LUT R3, R3, 0x7f, RZ, 0xc0, !PT ;  /* 0x0000007f03037812 */ /* 0x008fc800078ec0ff */
[----:B------:R-:W-:-:S13]  /*2b1a0*/  ISETP.NE.AND P0, PT, R3, RZ, PT ;  /* 0x000000ff0300720c */ /* 0x000fda0003f05270 */
[----:B----4-:R-:W-:-:S04]  /*2b1b0*/  @!P0 IMAD.MOV.U32 R2, RZ, RZ, 0x6000 ;  /* 0x00006000ff028424 */ /* 0x010fc800078e00ff */
[----:B------:R3:W-:Y:S01]  /*2b1c0*/  @!P0 SYNCS.ARRIVE.TRANS64 RZ, [R0+URZ+0x2a850], R2 ;  /* 0x02a8500200ff89a7 */ /* 0x0007e2000800003f */
[----:B------:R-:W-:-:S13]  /*2b1d0*/  PLOP3.LUT P0, PT, PT, PT, UP0, 0x80, 0x0 ;  /* 0x000000000000781c */ /* 0x000fda0003f0f008 */
[----:B---3--:R-:W-:Y:S05]  /*2b1e0*/  @P0 BRA `(.L_x_1898) ;  /* 0x0000000000040947 */ /* 0x008fea0003800000 */
[----:B------:R-:W-:Y:S01]  /*2b1f0*/  BPT.TRAP 0x1 ;  /* 0x000000040000795c */ /* 0x000fe20000300000 */
.L_x_1898:
[----:B------:R-:W-:Y:S01]  /*2b200*/  LOP3.LUT P0, RZ, R17, 0x8, RZ, 0xc0, !PT ;  /* 0x0000000811ff7812 */ /* 0x000fe2000780c0ff */
[----:B------:R-:W-:-:S12]  /*2b210*/  BSSY B1, `(.L_x_1899) ;  /* 0x0000003000017945 */ /* 0x000fd80003800000 */
[----:B------:R-:W-:Y:S05]  /*2b220*/  @P0 BRA `(.L_x_1900) ;  /* 0x0000000000040947 */ /* 0x000fea0003800000 */
[----:B------:R-:W-:Y:S01]  /*2b230*/  BPT.TRAP 0x1 ;  /* 0x000000040000795c */ /* 0x000fe20000300000 */
.L_x_1900:
[----:B------:R-:W-:Y:S05]  /*2b240*/  BSYNC B1 ;  /* 0x0000000000017941 */ /* 0x000fea0003800000 */
.L_x_1899:
[----:B------:R-:W3:Y:S04]  /*2b250*/  LDL.LU R4, [R1+0x1c] ;  /* 0x00001c0001047983 */ /* 0x000ee80000300800 */
[----:B------:R-:W3:Y:S04]  /*2b260*/  LDL.LU R3, [R1+0x4] ;  /* 0x0000040001037983 */ /* 0x000ee80000300800 */
[----:B------:R-:W4:Y:S01]  /*2b270*/  LDL R2, [R1+0x10] ;  /* 0x0000100001027983 */ /* 0x000f220000100800 */
        /* <DEDUP_REMOVED lines=8> */
[----:B----4-:R-:W-:-:S04]  /*2b300*/  IMAD R2, R2, 0x6000, R19 ;  /* 0x0000600002027824 */ /* 0x010fc800078e0213 */
[----:B------:R-:W-:-:S07]  /*2b310*/  VIADD R4, R2, 0x400 ;  /* 0x0000040002047836 */ /* 0x000fce0000000000 */
.L_x_1901:
        /* <DEDUP_REMOVED lines=15> */
.L_x_1902:
        /* <DEDUP_REMOVED lines=10> */
.L_x_1895:
[----:B------:R-:W-:Y:S05]  /*2b4b0*/  BSYNC B0 ;  /* 0x0000000000007941 */ /* 0x000fea0003800000 */
.L_x_1894:
[----:B--2---:R-:W4:Y:S04]  /*2b4c0*/  LDL.LU R5, [R1+0x10] ;  /* 0x0000100001057983 */ /* 0x004f280000300800 */
[----:B------:R-:W2:Y:S01]  /*2b4d0*/  LDL.LU R4, [R1+0x18] ;  /* 0x0000180001047983 */ /* 0x000ea20000300800 */
[----:B----4-:R-:W-:-:S05]  /*2b4e0*/  VIADD R0, R5, 0x1 ;  /* 0x0000000105007836 */ /* 0x010fca0000000000 */
[----:B------:R-:W-:-:S04]  /*2b4f0*/  ISETP.NE.AND P0, PT, R0, 0x2, PT ;  /* 0x000000020000780c */ /* 0x000fc80003f05270 */
[----:B------:R-:W-:Y:S02]  /*2b500*/  SEL R2, RZ, 0x1, P0 ;  /* 0x00000001ff027807 */ /* 0x000fe40000000000 */
[----:B------:R-:W-:Y:S02]  /*2b510*/  SEL R0, R0, RZ, P0 ;  /* 0x000000ff00007207 */ /* 0x000fe40000000000 */
[----:B--2---:R-:W-:-:S03]  /*2b520*/  LOP3.LUT R4, R4, R2, RZ, 0x3c, !PT ;  /* 0x0000000204047212 */ /* 0x004fc600078e3cff */
[----:B------:R4:W-:Y:S04]  /*2b530*/  STL [R1+0x10], R0 ;  /* 0x0000100001007387 */ /* 0x0009e80000100800 */
[----:B------:R4:W-:Y:S02]  /*2b540*/  STL [R1+0x18], R4 ;  /* 0x0000180401007387 */ /* 0x0009e40000100800 */
.L_x_1816:
[----:B------:R-:W-:Y:S05]  /*2b550*/  BSYNC B7 ;  /* 0x0000000000077941 */ /* 0x000fea0003800000 */
.L_x_1814:
[----:B------:R-:W-:-:S13]  /*2b560*/  LOP3.LUT P0, RZ, R17, 0x10, RZ, 0xc0, !PT ;  /* 0x0000001011ff7812 */ /* 0x000fda000780c0ff */
[----:B------:R-:W-:Y:S05]  /*2b570*/  @!P0 BRA `(.L_x_1903) ;  /* 0x00000000002c8947 */ /* 0x000fea0003800000 */
[----:B------:R-:W-:Y:S05]  /*2b580*/  WARPSYNC.ALL ;  /* 0x0000000000007948 */ /* 0x000fea0003800000 */
[----:B------:R-:W5:Y:S08]  /*2b590*/  S2UR UR5, SR_CgaCtaId ;  /* 0x00000000000579c3 */ /* 0x000f700000008800 */
[----:B------:R-:W-:Y:S06]  /*2b5a0*/  BAR.SYNC.DEFER_BLOCKING 0x5, 0x180 ;  /* 0x0146000000007b1d */ /* 0x000fec0000010000 */
[----:B------:R-:W-:-:S02]  /*2b5b0*/  UMOV UR4, 0x400 ;  /* 0x0000040000047882 */ /* 0x000fc40000000000 */
[----:B-----5:R-:W-:-:S06]  /*2b5c0*/  ULEA UR4, UR5, UR4, 0x18 ;  /* 0x0000000405047291 */ /* 0x020fcc000f8ec03f */
[----:B------:R-:W-:-:S05]  /*2b5d0*/  IMAD.U32 R19, RZ, RZ, UR4 ;  /* 0x00000004ff137e24 */ /* 0x000fca000f8e00ff */
[----:B01--4-:R-:W0:Y:S04]  /*2b5e0*/  LDS.128 R4, [R19+0x2a8d0] ;  /* 0x02a8d00013047984 */ /* 0x013e280000000c00 */
[----:B0-----:R0:W-:Y:S04]  /*2b5f0*/  STL.64 [R1], R4 ;  /* 0x0000000401007387 */ /* 0x0011e80000100a00 */
[----:B------:R0:W-:Y:S01]  /*2b600*/  STL.64 [R1+0x8], R6 ;  /* 0x0000080601007387 */ /* 0x0001e20000100a00 */
[----:B------:R-:W-:Y:S06]  /*2b610*/  BAR.ARV 0x4, 0x180 ;  /* 0x0106000000007b1d */ /* 0x000fec0000002000 */
[----:B------:R-:W-:Y:S05]  /*2b620*/  BRA `(.L_x_1904) ;  /* 0x00000010002c7947 */ /* 0x000fea0003800000 */
.L_x_1903:
[----:B------:R-:W5:Y:S01]  /*2b630*/  LDL R16, [R1+0x28] ;  /* 0x0000280001107983 */ /* 0x000f620000100800 */
[----:B------:R-:W-:Y:S01]  /*2b640*/  UMOV UR4, 0xffffffff ;  /* 0xffffffff00047882 */ /* 0x000fe20000000000 */
[----:B-----5:R-:W-:Y:S02]  /*2b650*/  ISETP.NE.AND P5, PT, R16, 0x1f, PT ;  /* 0x0000001f1000780c */ /* 0x020fe40003fa5270 */
[----:B------:R-:W-:Y:S11]  /*2b660*/  BRA.DIV UR4, `(.L_x_1905) ;  /* 0x0000003204ac7947 */ /* 0x000ff6000b800000 */
[----:B---3--:R-:W2:Y:S01]  /*2b670*/  LDL R3, [R1+0xc] ;  /* 0x00000c0001037983 */ /* 0x008ea20000100800 */
[----:B------:R-:W-:-:S03]  /*2b680*/  ULDC UR4, c[0x0][0xc3c] ;  /* 0x00030f0000047ab9 */ /* 0x000fc60000000800 */
[----:B------:R-:W0:Y:S01]  /*2b690*/  LDL.LU R2, [R1] ;  /* 0x0000000001027983 */ /* 0x000e220000300800 */
[----:B------:R-:W-:Y:S01]  /*2b6a0*/  LOP3.LUT P4, RZ, R17, 0x1, RZ, 0xc0, !PT ;  /* 0x0000000111ff7812 */ /* 0x000fe2000788c0ff */
[----:B--2-4-:R-:W-:Y:S02]  /*2b6b0*/  IMAD.IADD R0, R3, 0x1, R16 ;  /* 0x0000000103007824 */ /* 0x014fe400078e0210 */
[----:B0-----:R-:W-:-:S03]  /*2b6c0*/  IMAD.MOV.U32 R10, RZ, RZ, R2 ;  /* 0x000000ffff0a7224 */ /* 0x001fc600078e0002 */
[----:B------:R-:W-:-:S13]  /*2b6d0*/  ISETP.GE.OR P0, PT, R0, UR4, !P5 ;  /* 0x0000000400007c0c */ /* 0x000fda000ef06670 */
[----:B------:R-:W0:Y:S08]  /*2b6e0*/  @!P0 LDC.64 R2, c[0x0][0xc80] ;  /* 0x00032000ff028b82 */ /* 0x000e300000000a00 */
[----:B-1----:R-:W1:Y:S01]  /*2b6f0*/  @!P0 LDC.64 R6, c[0x0][0xc78] ;  /* 0x00031e00ff068b82 */ /* 0x002e620000000a00 */
        /* <DEDUP_REMOVED lines=8> */
[----:B------:R-:W-:Y:S01]  /*2b780*/  SHFL.IDX PT, R5, R10, RZ, 0x1f ;  /* 0x00001fff0a057589 */ /* 0x000fe200000e0000 */
[----:B------:R-:W-:-:S03]  /*2b790*/  ISETP.GE.U32.AND P3, PT, R16, 0x10, PT ;  /* 0x000000101000780c */ /* 0x000fc60003f66070 */
[----:B------:R-:W-:Y:S01]  /*2b7a0*/  SHFL.IDX PT, R0, R10, 0x1, 0x1f ;  /* 0x00201f000a007f89 */ /* 0x000fe200000e0000 */
[----:B--2---:R-:W-:Y:S02]  /*2b7b0*/  @!P0 IMAD.MOV.U32 R4, RZ, RZ, R8 ;  /* 0x000000ffff048224 */ /* 0x004fe400078e0008 */
[----:B------:R-:W-:Y:S02]  /*2b7c0*/  IMAD.MOV.U32 R8, RZ, RZ, RZ ;  /* 0x000000ffff087224 */ /* 0x000fe400078e00ff */
[----:B---3--:R-:W-:Y:S01]  /*2b7d0*/  @!P0 IMAD.MOV.U32 R6, RZ, RZ, R2 ;  /* 0x000000ffff068224 */ /* 0x008fe200078e0002 */
        /* <DEDUP_REMOVED lines=18> */
.L_x_2008:
[----:B------:R-:W-:Y:S02]  /*2b900*/  ULDC UR4, c[0x0][0xc38] ;  /* 0x00030e0000047ab9 */ /* 0x000fe40000000800 */
[----:B------:R-:W-:-:S04]  /*2b910*/  IMAD.U32 R2, RZ, RZ, UR4 ;  /* 0x00000004ff027e24 */ /* 0x000fc8000f8e00ff */
[----:B-1----:R-:W-:-:S04]  /*2b920*/  IMAD R9, R9, R2, RZ ;  /* 0x0000000209097224 */ /* 0x002fc800078e02ff */
[----:B------:R-:W-:-:S05]  /*2b930*/  IMAD.IADD R0, R0, 0x1, R9 ;  /* 0x0000000100007824 */ /* 0x000fca00078e0209 */
[----:B------:R-:W-:-:S13]  /*2b940*/  ISETP.GT.AND P4, PT, R0, R5, PT ;  /* 0x000000050000720c */ /* 0x000fda0003f84270 */
[----:B------:R-:W-:Y:S05]  /*2b950*/  @P4 BRA `(.L_x_1906) ;  /* 0x0000000000ac4947 */ /* 0x000fea0003800000 */
.L_x_1909:
        /* <DEDUP_REMOVED lines=20> */
[----:B------:R-:W1:Y:S01]  /*2baa0*/  SHFL.UP PT, R3, R2, 0x1, RZ ;  /* 0x0420000002037989 */ /* 0x000e6200000e00ff */
[----:B------:R-:W-:-:S04]  /*2bab0*/  LOP3.LUT P4, RZ, R17, 0x1, RZ, 0xc0, !PT ;  /* 0x0000000111ff7812 */ /* 0x000fc8000788c0ff */
        /* <DEDUP_REMOVED lines=15> */
.L_x_2016:
[----:B------:R-:W-:Y:S02]  /*2bbb0*/  ULDC UR4, c[0x0][0xc38] ;  /* 0x00030e0000047ab9 */ /* 0x000fe40000000800 */
[----:B------:R-:W-:-:S04]  /*2bbc0*/  IMAD.U32 R2, RZ, RZ, UR4 ;  /* 0x00000004ff027e24 */ /* 0x000fc8000f8e00ff */
[----:B-1----:R-:W-:-:S04]  /*2bbd0*/  IMAD R9, R9, R2, RZ ;  /* 0x0000000209097224 */ /* 0x002fc800078e02ff */
[----:B------:R-:W-:-:S05]  /*2bbe0*/  IMAD.IADD R0, R9, 0x1, R0 ;  /* 0x0000000109007824 */ /* 0x000fca00078e0200 */
[----:B------:R-:W-:-:S13]  /*2bbf0*/  ISETP.GT.AND P4, PT, R0, R5, PT ;  /* 0x000000050000720c */ /* 0x000fda0003f84270 */
[----:B------:R-:W-:Y:S05]  /*2bc00*/  @!P4 BRA `(.L_x_1909) ;  /* 0xfffffffc0054c947 */ /* 0x000fea000383ffff */
.L_x_1906:
        /* <DEDUP_REMOVED lines=8> */
[----:B-1----:R1:W3:Y:S04]  /*2bc90*/  SHFL.IDX PT, R4, R4, R3, 0x1f ;  /* 0x00001f0304047589 */ /* 0x0022e800000e0000 */
[----:B------:R1:W4:Y:S01]  /*2bca0*/  SHFL.IDX PT, R6, R6, R3, 0x1f ;  /* 0x00001f0306067589 */ /* 0x00032200000e0000 */
[----:B--2---:R-:W-:-:S05]  /*2bcb0*/  IMAD.IADD R10, R3, 0x1, R10 ;  /* 0x00000001030a7824 */ /* 0x004fca00078e020a */
[----:B---34-:R1:W-:Y:S02]  /*2bcc0*/  STL [R1+0xc], R10 ;  /* 0x00000c0a01007387 */ /* 0x0183e40000100800 */
.L_x_2021:
[----:B------:R-:W-:-:S13]  /*2bcd0*/  ISETP.NE.AND P0, PT, R0, RZ, PT ;  /* 0x000000ff0000720c */ /* 0x000fda0003f05270 */
[----:B------:R-:W-:Y:S05]  /*2bce0*/  @!P0 BRA `(.L_x_1911) ;  /* 0x0000000000148947 */ /* 0x000fea0003800000 */
[----:B------:R-:W-:Y:S01]  /*2bcf0*/  UMOV UR4, 0xffffffff ;  /* 0xffffffff00047882 */ /* 0x000fe20000000000 */
[----:B-1----:R-:W-:Y:S02]  /*2bd00*/  VIADD R3, R3, 0xffffffff ;  /* 0xffffffff03037836 */ /* 0x002fe40000000000 */
[----:B------:R-:W-:Y:S05]  /*2bd10*/  BRA.DIV UR4, `(.L_x_1912) ;  /* 0x0000003604a47947 */ /* 0x000fea000b800000 */
[----:B------:R1:W2:Y:S02]  /*2bd20*/  SHFL.IDX PT, R3, R7, R3, 0x1f ;  /* 0x00001f0307037589 */ /* 0x0002a400000e0000 */
.L_x_2024:
[----:B--2---:R-:W-:-:S07]  /*2bd30*/  IMAD.MOV.U32 R8, RZ, RZ, R3 ;  /* 0x000000ffff087224 */ /* 0x004fce00078e0003 */
.L_x_1911:
[----:B------:R-:W-:Y:S01]  /*2bd40*/  ISETP.NE.AND P0, PT, R6, 0x1, PT ;  /* 0x000000010600780c */ /* 0x000fe20003f05270 */
[----:B------:R-:W-:-:S05]  /*2bd50*/  IMAD R0, R8, R2, R9 ;  /* 0x0000000208007224 */ /* 0x000fca00078e0209 */
[----:B------:R2:W-:Y:S02]  /*2bd60*/  STL [R1], R0 ;  /* 0x0000000001007387 */ /* 0x0005e40000100800 */
[----:B--2---:R-:W-:-:S05]  /*2bd70*/  IMAD.IADD R0, R5, 0x1, -R0 ;  /* 0x0000000105007824 */ /* 0x004fca00078e0a00 */
[----:B------:R-:W-:Y:S05]  /*2bd80*/  @!P0 BRA `(.L_x_1913) ;  /* 0x0000000000e48947 */ /* 0x000fea0003800000 */
[----:B------:R-:W-:-:S04]  /*2bd90*/  IABS R5, R4 ;  /* 0x0000000400057213 */ /* 0x000fc80000000000 */
[----:B------:R-:W2:Y:S08]  /*2bda0*/  I2F.RP R2, R5 ;  /* 0x0000000500027306 */ /* 0x000eb00000209400 */
[----:B--2---:R-:W2:Y:S02]  /*2bdb0*/  MUFU.RCP R2, R2 ;  /* 0x0000000200027308 */ /* 0x004ea40000001000 */
[----:B--2---:R-:W-:-:S06]  /*2bdc0*/  VIADD R2, R2, 0xffffffe ;  /* 0x0ffffffe02027836 */ /* 0x004fcc0000000000 */
[----:B-1----:R-:W1:Y:S02]  /*2bdd0*/  F2I.FTZ.U32.TRUNC.NTZ R3, R2 ;  /* 0x0000000200037305 */ /* 0x002e64000021f000 */
[----:B-1----:R-:W-:-:S04]  /*2bde0*/  IMAD.MOV R2, RZ, RZ, -R3 ;  /* 0x000000ffff027224 */ /* 0x002fc800078e0a03 */
        /* <DEDUP_REMOVED lines=14> */
[----:B------:R-:W1:Y:S07]  /*2bed0*/  I2F.RP R2, R5 ;  /* 0x0000000500027306 */ /* 0x000e6e0000209400 */
[----:B------:R-:W-:Y:S01]  /*2bee0*/  @P0 VIADD R8, R8, 0x1 ;  /* 0x0000000108080836 */ /* 0x000fe20000000000 */
[----:B-1----:R-:W1:Y:S02]  /*2bef0*/  MUFU.RCP R2, R2 ;  /* 0x0000000200027308 */ /* 0x002e640000001000 */
[----:B-1----:R-:W-:-:S06]  /*2bf00*/  VIADD R2, R2, 0xffffffe ;  /* 0x0ffffffe02027836 */ /* 0x002fcc0000000000 */
[----:B------:R-:W1:Y:S02]  /*2bf10*/  F2I.FTZ.U32.TRUNC.NTZ R3, R2 ;  /* 0x0000000200037305 */ /* 0x000e64000021f000 */
[----:B-1----:R-:W-:-:S04]  /*2bf20*/  IMAD.MOV R2, RZ, RZ, -R3 ;  /* 0x000000ffff027224 */ /* 0x002fc800078e0a03 */
[----:B0-----:R-:W-:Y:S02]  /*2bf30*/  IMAD R7, R2, R5, RZ ;  /* 0x0000000502077224 */ /* 0x001fe400078e02ff */
        /* <DEDUP_REMOVED lines=30> */
.L_x_1913:
[----:B-1----:R-:W2:Y:S01]  /*2c120*/  LDL R3, [R1+0xc] ;  /* 0x00000c0001037983 */ /* 0x002ea20000100800 */
[----:B0-----:R-:W2:Y:S02]  /*2c130*/  LDC.64 R6, c[0x0][0xc90] ;  /* 0x00032400ff067b82 */ /* 0x001ea40000000a00 */
        /* <DEDUP_REMOVED lines=31> */
[----:B------:R-:W-:-:S04]  /*2c330*/  VIADDMNMX R8, R8, R2, R3, PT ;  /* 0x0000000208087246 */ /* 0x000fc80003800103 */
[----:B------:R-:W-:-:S04]  /*2c340*/  IABS R9, R8 ;  /* 0x0000000800097213 */ /* 0x000fc80000000000 */
        /* <DEDUP_REMOVED lines=18> */
[----:B------:R-:W-:Y:S02]  /*2c470*/  LOP3.LUT R0, R6, R8, RZ, 0x3c, !PT ;  /* 0x0000000806007212 */ /* 0x000fe400078e3cff */
[----:B------:R-:W-:Y:S02]  /*2c480*/  IADD3 R6, R7, 0x1000000, R6 ;  /* 0x0100000007067810 */ /* 0x000fe40007ffe006 */
[----:B------:R-:W-:-:S07]  /*2c490*/  ISETP.GE.AND P1, PT, R0, RZ, PT ;  /* 0x000000ff0000720c */ /* 0x000fce0003f26270 */
[----:B------:R-:W-:-:S04]  /*2c4a0*/  @P0 VIADD R2, R2, 0x1 ;  /* 0x0000000102020836 */ /* 0x000fc80000000000 */
[----:B------:R-:W-:-:S04]  /*2c4b0*/  IMAD.MOV.U32 R0, RZ, RZ, R2 ;  /* 0x000000ffff007224 */ /* 0x000fc800078e0002 */
[----:B------:R-:W-:Y:S01]  /*2c4c0*/  @!P1 IMAD.MOV R0, RZ, RZ, -R0 ;  /* 0x000000ffff009224 */ /* 0x000fe200078e0a00 */
[----:B------:R-:W-:Y:S01]  /*2c4d0*/  @!P2 LOP3.LUT R0, RZ, R8, RZ, 0x33, !PT ;  /* 0x00000008ff00a212 */ /* 0x000fe200078e33ff */
[----:B------:R-:W-:-:S04]  /*2c4e0*/  IMAD.MOV R8, RZ, RZ, -R8 ;  /* 0x000000ffff087224 */ /* 0x000fc800078e0a08 */
[----:B------:R-:W-:-:S05]  /*2c4f0*/  IMAD R2, R0, R8, R6 ;  /* 0x0000000800027224 */ /* 0x000fca00078e0206 */
[----:B------:R1:W-:Y:S02]  /*2c500*/  STL [R1+0x8], R2 ;  /* 0x0000080201007387 */ /* 0x0003e40000100800 */
.L_x_1914:
[----:B------:R-:W-:-:S05]  /*2c510*/  LOP3.LUT R0, RZ, R0, RZ, 0x33, !PT ;  /* 0x00000000ff007212 */ /* 0x000fca00078e33ff */
[----:B------:R-:W-:-:S05]  /*2c520*/  IMAD.IADD R0, R4, 0x1, R0 ;  /* 0x0000000104007824 */ /* 0x000fca00078e0200 */
[----:B------:R2:W-:Y:S01]  /*2c530*/  STL [R1+0x4], R0 ;  /* 0x0000040001007387 */ /* 0x0005e20000100800 */
[----:B------:R-:W-:Y:S05]  /*2c540*/  BRA `(.L_x_1915) ;  /* 0x0000000000287947 */ /* 0x000fea0003800000 */
.L_x_1907:
        /* <DEDUP_REMOVED lines=10> */
.L_x_1915:
[----:B--23--:R-:W2:Y:S04]  /*2c5f0*/  LDL R0, [R1+0x28] ;  /* 0x0000280001007983 */ /* 0x00cea80000100800 */
[----:B01----:R-:W3:Y:S04]  /*2c600*/  LDL R2, [R1+0xc] ;  /* 0x00000c0001027983 */ /* 0x003ee80000100800 */
        /* <DEDUP_REMOVED lines=13> */
.L_x_1904:
[----:B--2---:R-:W2:Y:S01]  /*2c6e0*/  LDL R0, [R1+0xc] ;  /* 0x00000c0001007983 */ /* 0x004ea20000100800 */
[----:B------:R-:W-:Y:S02]  /*2c6f0*/  ULDC UR4, c[0x0][0xc3c] ;  /* 0x00030f0000047ab9 */ /* 0x000fe40000000800 */
[----:B--2---:R-:W-:-:S13]  /*2c700*/  ISETP.GE.AND P0, PT, R0, UR4, PT ;  /* 0x0000000400007c0c */ /* 0x004fda000bf06270 */
[----:B------:R-:W-:Y:S05]  /*2c710*/  @!P0 BRA `(.L_x_1916) ;  /* 0xffffff8400908947 */ /* 0x000fea000383ffff */
[----:B------:R-:W-:Y:S05]  /*2c720*/  BSYNC B8 ;  /* 0x0000000000087941 */ /* 0x000fea0003800000 */
.L_x_1752:
[----:B----4-:R-:W2:Y:S01]  /*2c730*/  LDL.LU R0, [R1+0x58] ;  /* 0x0000580001007983 */ /* 0x010ea20000300800 */
[----:B------:R-:W-:Y:S01]  /*2c740*/  BSSY B0, `(.L_x_1917) ;  /* 0x000000b000007945 */ /* 0x000fe20003800000 */
[----:B01----:R-:W0:Y:S01]  /*2c750*/  S2R R5, SR_CgaCtaId ;  /* 0x0000000000057919 */ /* 0x003e220000008800 */
[----:B--2---:R-:W-:-:S05]  /*2c760*/  VIADD R0, R0, 0x1 ;  /* 0x0000000100007836 */ /* 0x004fca0000000000 */
[----:B------:R-:W-:-:S04]  /*2c770*/  LEA.HI R2, R0, R0, RZ, 0x1 ;  /* 0x0000000000027211 */ /* 0x000fc800078f08ff */
[----:B---3--:R-:W-:-:S05]  /*2c780*/  LOP3.LUT R3, R2, 0xfffffffe, RZ, 0xc0, !PT ;  /* 0xfffffffe02037812 */ /* 0x008fca00078ec0ff */
[----:B------:R-:W-:Y:S01]  /*2c790*/  IMAD.IADD R3, R0, 0x1, -R3 ;  /* 0x0000000100037824 */ /* 0x000fe200078e0a03 */
[----:B------:R-:W-:-:S04]  /*2c7a0*/  MOV R0, 0x400 ;  /* 0x0000040000007802 */ /* 0x000fc80000000f00 */
[----:B0-----:R-:W-:Y:S02]  /*2c7b0*/  LEA R0, R5, R0, 0x18 ;  /* 0x0000000005007211 */ /* 0x001fe400078ec0ff */
[----:B------:R-:W-:-:S04]  /*2c7c0*/  SHF.L.U32 R3, R3, 0x1f, RZ ;  /* 0x0000001f03037819 */ /* 0x000fc800000006ff */
[----:B------:R-:W0:Y:S02]  /*2c7d0*/  SYNCS.PHASECHK.TRANS64.TRYWAIT P0, [R0+URZ+0x2a820], R3 ;  /* 0x02a82003000075a7 */ /* 0x000e24000800017f */
[----:B0-----:R-:W-:Y:S05]  /*2c7e0*/  @!P0 BRA `(.L_x_1918) ;  /* 0x0000002c001c8947 */ /* 0x001fea0003800000 */
.L_x_2025:
[----:B------:R-:W-:Y:S05]  /*2c7f0*/  BSYNC B0 ;  /* 0x0000000000007941 */ /* 0x000fea0003800000 */
.L_x_1917:
[----:B------:R-:W-:-:S03]  /*2c800*/  UMOV UR4, 0xffffffff ;  /* 0xffffffff00047882 */ /* 0x000fc60000000000 */
[----:B------:R-:W-:Y:S05]  /*2c810*/  BRA.DIV UR4, `(.L_x_1919) ;  /* 0x0000002e04247947 */ /* 0x000fea000b800000 */
[----:B------:R-:W1:Y:S02]  /*2c820*/  S2R R2, SR_TID.X ;  /* 0x0000000000027919 */ /* 0x000e640000002100 */
[----:B-1----:R-:W-:-:S04]  /*2c830*/  SHF.R.U32.HI R2, RZ, 0x5, R2 ;  /* 0x00000005ff027819 */ /* 0x002fc80000011602 */
[----:B------:R-:W-:-:S05]  /*2c840*/  LOP3.LUT R2, R2, 0x3, RZ, 0xc0, !PT ;  /* 0x0000000302027812 */ /* 0x000fca00078ec0ff */
[----:B------:R1:W2:Y:S02]  /*2c850*/  SHFL.IDX PT, R14, R2, RZ, 0x1f ;  /* 0x00001fff020e7589 */ /* 0x0002a400000e0000 */
.L_x_2028:
[----:B--2---:R-:W-:-:S13]  /*2c860*/  ISETP.NE.AND P0, PT, R14, RZ, PT ;  /* 0x000000ff0e00720c */ /* 0x004fda0003f05270 */
[----:B------:R-:W-:Y:S05]  /*2c870*/  @P0 BRA `(.L_x_1449) ;  /* 0x00000000009c0947 */ /* 0x000fea0003800000 */
[----:B------:R-:W-:-:S03]  /*2c880*/  UMOV UR4, 0xffffffff ;  /* 0xffffffff00047882 */ /* 0x000fc60000000000 */
[----:B------:R-:W-:Y:S05]  /*2c890*/  BRA.DIV UR4, `(.L_x_1920) ;  /* 0x0000002e04387947 */ /* 0x000fea000b800000 */
[----:B------:R-:W-:-:S13]  /*2c8a0*/  ELECT P6, URZ, PT ;  /* 0x00000000003f782f */ /* 0x000fda00038c0000 */
.L_x_2031:
        /* <DEDUP_REMOVED lines=8> */
.L_x_1921:
[----:B0-----:R-:W2:Y:S04]  /*2c930*/  LDL R3, [R1+0x10] ;  /* 0x0000100001037983 */ /* 0x001ea80000100800 */
[----:B------:R-:W3:Y:S01]  /*2c940*/  LDL.LU R7, [R1+0x18] ;  /* 0x0000180001077983 */ /* 0x000ee20000300800 */
[----:B------:R-:W-:-:S04]  /*2c950*/  VIADD R2, R0, 0x2a840 ;  /* 0x0002a84000027836 */ /* 0x000fc80000000000 */
[C---:B--2---:R-:W-:Y:S02]  /*2c960*/  IMAD R6, R3.reuse, 0x8, R2 ;  /* 0x0000000803067824 */ /* 0x044fe400078e0202 */
[----:B------:R-:W-:Y:S01]  /*2c970*/  VIADD R3, R3, 0x1 ;  /* 0x0000000103037836 */ /* 0x000fe20000000000 */
[----:B---3--:R-:W-:-:S04]  /*2c980*/  SHF.L.U32 R5, R7, 0x1f, RZ ;  /* 0x0000001f07057819 */ /* 0x008fc800000006ff */
        /* <DEDUP_REMOVED lines=8> */
.L_x_2032:
[----:B------:R-:W1:Y:S02]  /*2ca10*/  SYNCS.PHASECHK.TRANS64.TRYWAIT P0, [R7+URZ], R2 ;  /* 0x00000002070075a7 */ /* 0x000e64000800017f */
[----:B-1----:R-:W-:Y:S05]  /*2ca20*/  @!P0 BRA `(.L_x_1923) ;  /* 0x0000002c00088947 */ /* 0x002fea0003800000 */
.L_x_2033:
[----:B------:R-:W-:Y:S05]  /*2ca30*/  @!P2 BRA `(.L_x_1924) ;  /* 0x000000000004a947 */ /* 0x000fea0003800000 */
[----:B------:R-:W-:Y:S01]  /*2ca40*/  BPT.TRAP 0x1 ;  /* 0x000000040000795c */ /* 0x000fe20000300000 */
.L_x_1924:
[----:B------:R-:W2:Y:S01]  /*2ca50*/  LDL.LU R4, [R1+0x10] ;  /* 0x0000100001047983 */ /* 0x000ea20000300800 */
[----:B------:R-:W-:-:S04]  /*2ca60*/  VIADD R0, R0, 0x2a860 ;  /* 0x0002a86000007836 */ /* 0x000fc80000000000 */
[----:B--2---:R-:W-:-:S04]  /*2ca70*/  IMAD R4, R4, 0x8, R0 ;  /* 0x0000000804047824 */ /* 0x004fc800078e0200 */
[----:B------:R-:W2:Y:S02]  /*2ca80*/  SYNCS.PHASECHK.TRANS64.TRYWAIT P0, [R4+URZ], R5 ;  /* 0x00000005040075a7 */ /* 0x000ea4000800017f */
[----:B--2---:R-:W-:Y:S05]  /*2ca90*/  @!P0 BRA `(.L_x_1925) ;  /* 0x0000002c00008947 */ /* 0x004fea0003800000 */
.L_x_2034:
[----:B------:R-:W-:-:S07]  /*2caa0*/  IMAD R3, R3, 0x8, R0 ;  /* 0x0000000803037824 */ /* 0x000fce00078e0200 */
.L_x_1926:
[----:B---3--:R3:W4:Y:S02]  /*2cab0*/  SYNCS.PHASECHK.TRANS64.TRYWAIT P0, [R3+URZ], R2 ;  /* 0x00000002030075a7 */ /* 0x008724000800017f */
[----:B----4-:R-:W-:Y:S05]  /*2cac0*/  @!P0 NANOSLEEP.SYNCS 0x989680 ;  /* 0x009896800000895d */ /* 0x010fea0003900000 */
[----:B------:R-:W4:Y:S02]  /*2cad0*/  @!P0 SYNCS.PHASECHK.TRANS64 P0, [R3+URZ], R2 ;  /* 0x00000002030085a7 */ /* 0x000f24000800007f */
[----:B----4-:R-:W-:Y:S05]  /*2cae0*/  @!P0 BRA `(.L_x_1926) ;  /* 0xfffffffc00f08947 */ /* 0x010fea000383ffff */
.L_x_1449:
[----:B------:R-:W-:Y:S05]  /*2caf0*/  BSYNC B9 ;  /* 0x0000000000097941 */ /* 0x000fea0003800000 */
.L_x_1446:
[----:B------:R-:W-:Y:S05]  /*2cb00*/  EXIT ;  /* 0x000000000000794d */ /* 0x000fea0003800000 */
.L_x_1477:
[----:B0-----:R0:W1:Y:S02]  /*2cb10*/  SYNCS.PHASECHK.TRANS64.TRYWAIT P5, [R3+URZ+0x2a890], R0 ;  /* 0x02a89000030075a7 */ /* 0x00106400080a017f */
[----:B-1----:R-:W-:Y:S05]  /*2cb20*/  @!P5 NANOSLEEP.SYNCS 0x989680 ;  /* 0x009896800000d95d */ /* 0x002fea0003900000 */
[----:B------:R-:W1:Y:S02]  /*2cb30*/  @!P5 SYNCS.PHASECHK.TRANS64 P5, [R3+URZ+0x2a890], R0 ;  /* 0x02a890000300d5a7 */ /* 0x000e6400080a007f */
[----:B-1----:R-:W-:Y:S05]  /*2cb40*/  @!P5 BRA `(.L_x_1477) ;  /* 0xfffffffc00f0d947 */ /* 0x002fea000383ffff */
[----:B------:R-:W-:Y:S05]  /*2cb50*/  BRA `(.L_x_1927) ;  /* 0xfffffd7400007947 */ /* 0x000fea000383ffff */
.L_x_1531:
[----:B-1----:R1:W2:Y:S02]  /*2cb60*/  SYNCS.PHASECHK.TRANS64.TRYWAIT P5, [R3+URZ+0x2a890], R0 ;  /* 0x02a89000030075a7 */ /* 0x0022a400080a017f */
[----:B--2---:R-:W-:Y:S05]  /*2cb70*/  @!P5 NANOSLEEP.SYNCS 0x989680 ;  /* 0x009896800000d95d */ /* 0x004fea0003900000 */
[----:B------:R-:W2:Y:S02]  /*2cb80*/  @!P5 SYNCS.PHASECHK.TRANS64 P5, [R3+URZ+0x2a890], R0 ;  /* 0x02a890000300d5a7 */ /* 0x000ea400080a007f */
[----:B--2---:R-:W-:Y:S05]  /*2cb90*/  @!P5 BRA `(.L_x_1531) ;  /* 0xfffffffc00f0d947 */ /* 0x004fea000383ffff */
[----:B------:R-:W-:Y:S05]  /*2cba0*/  BRA `(.L_x_1928) ;  /* 0xfffffda8006c7947 */ /* 0x000fea000383ffff */
.L_x_1556:
[----:B0-----:R0:W1:Y:S02]  /*2cbb0*/  SYNCS.PHASECHK.TRANS64.TRYWAIT P4, [R3+URZ+0x2a890], R0 ;  /* 0x02a89000030075a7 */ /* 0x001064000808017f */
[----:B-1----:R-:W-:Y:S05]  /*2cbc0*/  @!P4 NANOSLEEP.SYNCS 0x989680 ;  /* 0x009896800000c95d */ /* 0x002fea0003900000 */
[----:B------:R-:W1:Y:S02]  /*2cbd0*/  @!P4 SYNCS.PHASECHK.TRANS64 P4, [R3+URZ+0x2a890], R0 ;  /* 0x02a890000300c5a7 */ /* 0x000e64000808007f */
[----:B-1----:R-:W-:Y:S05]  /*2cbe0*/  @!P4 BRA `(.L_x_1556) ;  /* 0xfffffffc00f0c947 */ /* 0x002fea000383ffff */
[----:B------:R-:W-:Y:S05]  /*2cbf0*/  BRA `(.L_x_1929) ;  /* 0xfffffddc00447947 */ /* 0x000fea000383ffff */
.L_x_1562:
[----:B0-----:R0:W1:Y:S02]  /*2cc00*/  SYNCS.PHASECHK.TRANS64.TRYWAIT P4, [R3+URZ+0x2a8b0], R0 ;  /* 0x02a8b000030075a7 */ /* 0x001064000808017f */
[----:B-1----:R-:W-:Y:S05]  /*2cc10*/  @!P4 NANOSLEEP.SYNCS 0x989680 ;  /* 0x009896800000c95d */ /* 0x002fea0003900000 */
[----:B------:R-:W1:Y:S02]  /*2cc20*/  @!P4 SYNCS.PHASECHK.TRANS64 P4, [R3+URZ+0x2a8b0], R0 ;  /* 0x02a8b0000300c5a7 */ /* 0x000e64000808007f */
[----:B-1----:R-:W-:Y:S05]  /*2cc30*/  @!P4 BRA `(.L_x_1562) ;  /* 0xfffffffc00f0c947 */ /* 0x002fea000383ffff */
[----:B------:R-:W-:Y:S05]  /*2cc40*/  BRA `(.L_x_1930) ;  /* 0xfffffde000447947 */ /* 0x000fea000383ffff */
.L_x_1590:
        /* <DEDUP_REMOVED lines=8> */
.L_x_1932:
[----:B------:R-:W-:Y:S05]  /*2ccd0*/  BSYNC B1 ;  /* 0x0000000000017941 */ /* 0x000fea0003800000 */
.L_x_1931:
        /* <DEDUP_REMOVED lines=8> */
.L_x_1933:
[----:B------:R-:W-:Y:S02]  /*2cd60*/  IMAD.MOV.U32 R13, RZ, RZ, R63 ;  /* 0x000000ffff0d7224 */ /* 0x000fe400078e003f */
[----:B------:R-:W-:-:S07]  /*2cd70*/  IMAD.MOV.U32 R6, RZ, RZ, R14 ;  /* 0x000000ffff067224 */ /* 0x000fce00078e000e */
[----:B------:R-:W-:Y:S05]  /*2cd80*/  WARPSYNC.COLLECTIVE R15, `(.L_x_1934) ;  /* 0x000000000f087348 */ /* 0x000fea0003c00000 */
[----:B------:R0:W1:Y:S02]  /*2cd90*/  SHFL.IDX P6, R14, R13, R12, R11 ;  /* 0x0000000c0d0e7389 */ /* 0x00006400000c000b */
[----:B01----:R-:W-:Y:S01]  /*2cda0*/  ENDCOLLECTIVE ;  /* 0x000000000000791b */ /* 0x003fe20003800000 */
.L_x_1934:
[----:B------:R-:W-:Y:S02]  /*2cdb0*/  IMAD.MOV.U32 R13, RZ, RZ, R3 ;  /* 0x000000ffff0d7224 */ /* 0x000fe400078e0003 */
[----:B------:R-:W-:-:S07]  /*2cdc0*/  IMAD.MOV.U32 R9, RZ, RZ, R14 ;  /* 0x000000ffff097224 */ /* 0x000fce00078e000e */
[----:B------:R-:W-:Y:S05]  /*2cdd0*/  WARPSYNC.COLLECTIVE R15, `(.L_x_1935) ;  /* 0x000000000f087348 */ /* 0x000fea0003c00000 */
[----:B------:R0:W1:Y:S02]  /*2cde0*/  SHFL.IDX P6, R14, R13, R12, R11 ;  /* 0x0000000c0d0e7389 */ /* 0x00006400000c000b */
[----:B01----:R-:W-:Y:S01]  /*2cdf0*/  ENDCOLLECTIVE ;  /* 0x000000000000791b */ /* 0x003fe20003800000 */
.L_x_1935:
[----:B------:R-:W-:Y:S01]  /*2ce00*/  IMAD.MOV.U32 R8, RZ, RZ, R14 ;  /* 0x000000ffff087224 */ /* 0x000fe200078e000e */
[----:B------:R-:W-:Y:S06]  /*2ce10*/  BRA `(.L_x_1936) ;  /* 0xfffffdf4000c7947 */ /* 0x000fec000383ffff */
.L_x_1593:
[----:B------:R-:W-:Y:S01]  /*2ce20*/  BSSY B1, `(.L_x_1937) ;  /* 0x0000008000017945 */ /* 0x000fe20003800000 */
[----:B------:R-:W-:Y:S02]  /*2ce30*/  IMAD.MOV.U32 R13, RZ, RZ, R0 ;  /* 0x000000ffff0d7224 */ /* 0x000fe400078e0000 */
[----:B------:R-:W-:Y:S02]  /*2ce40*/  IMAD.MOV.U32 R12, RZ, RZ, 0x1 ;  /* 0x00000001ff0c7424 */ /* 0x000fe400078e00ff */
[----:B------:R-:W-:Y:S02]  /*2ce50*/  IMAD.MOV.U32 R11, RZ, RZ, 0x1c1f ;  /* 0x00001c1fff0b7424 */ /* 0x000fe400078e00ff */
[----:B------:R-:W-:-:S07]  /*2ce60*/  IMAD.MOV.U32 R15, RZ, RZ, -0x1 ;  /* 0xffffffffff0f7424 */ /* 0x000fce00078e00ff */
[----:B0--34-:R-:W-:Y:S05]  /*2ce70*/  WARPSYNC.COLLECTIVE R15, `(.L_x_1938) ;  /* 0x000000000f087348 */ /* 0x019fea0003c00000 */
[----:B------:R1:W2:Y:S02]  /*2ce80*/  SHFL.IDX P6, R14, R13, R12, R11 ;  /* 0x0000000c0d0e7389 */ /* 0x0002a400000c000b */
[----:B01234-:R-:W-:Y:S01]  /*2ce90*/  ENDCOLLECTIVE ;  /* 0x000000000000791b */ /* 0x01ffe20003800000 */
.L_x_1938:
[----:B------:R-:W-:Y:S05]  /*2cea0*/  BSYNC B1 ;  /* 0x0000000000017941 */ /* 0x000fea0003800000 */
.L_x_1937:
[----:B------:R-:W-:Y:S02]  /*2ceb0*/  IMAD.MOV.U32 R13, RZ, RZ, R32 ;  /* 0x000000ffff0d7224 */ /* 0x000fe400078e0020 */
[----:B------:R-:W-:Y:S02]  /*2cec0*/  IMAD.MOV.U32 R12, RZ, RZ, 0x1 ;  /* 0x00000001ff0c7424 */ /* 0x000fe400078e00ff */
[----:B------:R-:W-:Y:S02]  /*2ced0*/  IMAD.MOV.U32 R11, RZ, RZ, 0x1c1f ;  /* 0x00001c1fff0b7424 */ /* 0x000fe400078e00ff */
[----:B------:R-:W-:Y:S02]  /*2cee0*/  IMAD.MOV.U32 R15, RZ, RZ, -0x1 ;  /* 0xffffffffff0f7424 */ /* 0x000fe400078e00ff */
[----:B------:R-:W-:-:S07]  /*2cef0*/  IMAD.MOV.U32 R0, RZ, RZ, R14 ;  /* 0x000000ffff007224 */ /* 0x000fce00078e000e */
[----:B------:R-:W-:Y:S05]  /*2cf00*/  WARPSYNC.COLLECTIVE R15, `(.L_x_1939) ;  /* 0x000000000f087348 */ /* 0x000fea0003c00000 */
[----:B------:R0:W1:Y:S02]  /*2cf10*/  SHFL.IDX P6, R14, R13, R12, R11 ;  /* 0x0000000c0d0e7389 */ /* 0x00006400000c000b */
[----:B01----:R-:W-:Y:S01]  /*2cf20*/  ENDCOLLECTIVE ;  /* 0x000000000000791b */ /* 0x003fe20003800000 */
.L_x_1939:
[----:B------:R-:W-:Y:S02]  /*2cf30*/  IMAD.MOV.U32 R13, RZ, RZ, R63 ;  /* 0x000000ffff0d7224 */ /* 0x000fe400078e003f */
[----:B------:R-:W-:-:S07]  /*2cf40*/  IMAD.MOV.U32 R65, RZ, RZ, R14 ;  /* 0x000000ffff417224 */ /* 0x000fce00078e000e */
[----:B------:R-:W-:Y:S05]  /*2cf50*/  WARPSYNC.COLLECTIVE R15, `(.L_x_1940) ;  /* 0x000000000f087348 */ /* 0x000fea0003c00000 */
[----:B------:R0:W1:Y:S02]  /*2cf60*/  SHFL.IDX P6, R14, R13, R12, R11 ;  /* 0x0000000c0d0e7389 */ /* 0x00006400000c000b */
[----:B01----:R-:W-:Y:S01]  /*2cf70*/  ENDCOLLECTIVE ;  /* 0x000000000000791b */ /* 0x003fe20003800000 */
.L_x_1940:
[----:B------:R-:W-:Y:S02]  /*2cf80*/  IMAD.MOV.U32 R13, RZ, RZ, R3 ;  /* 0x000000ffff0d7224 */ /* 0x000fe400078e0003 */
[----:B------:R-:W-:-:S07]  /*2cf90*/  IMAD.MOV.U32 R63, RZ, RZ, R14 ;  /* 0x000000ffff3f7224 */ /* 0x000fce00078e000e */
[----:B------:R-:W-:Y:S05]  /*2cfa0*/  WARPSYNC.COLLECTIVE R15, `(.L_x_1941) ;  /* 0x000000000f087348 */ /* 0x000fea0003c00000 */
[----:B------:R0:W1:Y:S02]  /*2cfb0*/  SHFL.IDX P6, R14, R13, R12, R11 ;  /* 0x0000000c0d0e7389 */ /* 0x00006400000c000b */
[----:B01----:R-:W-:Y:S01]  /*2cfc0*/  ENDCOLLECTIVE ;  /* 0x000000000000791b */ /* 0x003fe20003800000 */
.L_x_1941:
[----:B------:R-:W-:Y:S01]  /*2cfd0*/  IMAD.MOV.U32 R62, RZ, RZ, R14 ;  /* 0x000000ffff3e7224 */ /* 0x000fe200078e000e */
[----:B------:R-:W-:Y:S06]  /*2cfe0*/  BRA `(.L_x_1942) ;  /* 0xfffffdf800bc7947 */ /* 0x000fec000383ffff */
.L_x_1597:
[----:B0-----:R0:W1:Y:S02]  /*2cff0*/  SYNCS.PHASECHK.TRANS64.TRYWAIT P0, [R2+URZ+0x2a800], R5 ;  /* 0x02a80005020075a7 */ /* 0x001064000800017f */
[----:B-1----:R-:W-:Y:S05]  /*2d000*/  @!P0 NANOSLEEP.SYNCS 0x989680 ;  /* 0x009896800000895d */ /* 0x002fea0003900000 */
[----:B------:R-:W1:Y:S02]  /*2d010*/  @!P0 SYNCS.PHASECHK.TRANS64 P0, [R2+URZ+0x2a800], R5 ;  /* 0x02a80005020085a7 */ /* 0x000e64000800007f */
[----:B-1----:R-:W-:Y:S05]  /*2d020*/  @!P0 BRA `(.L_x_1597) ;  /* 0xfffffffc00f08947 */ /* 0x002fea000383ffff */
[----:B------:R-:W-:Y:S05]  /*2d030*/  BRA `(.L_x_1943) ;  /* 0xfffffe0000ec7947 */ /* 0x000fea000383ffff */
.L_x_1621:
        /* <DEDUP_REMOVED lines=8> */
.L_x_1945:
[----:B------:R-:W-:Y:S05]  /*2d0c0*/  BSYNC B1 ;  /* 0x0000000000017941 */ /* 0x000fea0003800000 */
.L_x_1944:
        /* <DEDUP_REMOVED lines=8> */
.L_x_1946:
[----:B------:R-:W-:Y:S02]  /*2d150*/  IMAD.MOV.U32 R13, RZ, RZ, R67 ;  /* 0x000000ffff0d7224 */ /* 0x000fe400078e0043 */
[----:B------:R-:W-:-:S07]  /*2d160*/  IMAD.MOV.U32 R6, RZ, RZ, R14 ;  /* 0x000000ffff067224 */ /* 0x000fce00078e000e */
[----:B------:R-:W-:Y:S05]  /*2d170*/  WARPSYNC.COLLECTIVE R15, `(.L_x_1947) ;  /* 0x000000000f087348 */ /* 0x000fea0003c00000 */
[----:B------:R0:W1:Y:S02]  /*2d180*/  SHFL.IDX P6, R14, R13, R12, R11 ;  /* 0x0000000c0d0e7389 */ /* 0x00006400000c000b */
[----:B01----:R-:W-:Y:S01]  /*2d190*/  ENDCOLLECTIVE ;  /* 0x000000000000791b */ /* 0x003fe20003800000 */
.L_x_1947:
[----:B------:R-:W-:Y:S02]  /*2d1a0*/  IMAD.MOV.U32 R13, RZ, RZ, R0 ;  /* 0x000000ffff0d7224 */ /* 0x000fe400078e0000 */
[----:B------:R-:W-:-:S07]  /*2d1b0*/  IMAD.MOV.U32 R4, RZ, RZ, R14 ;  /* 0x000000ffff047224 */ /* 0x000fce00078e000e */
[----:B------:R-:W-:Y:S05]  /*2d1c0*/  WARPSYNC.COLLECTIVE R15, `(.L_x_1948) ;  /* 0x000000000f087348 */ /* 0x000fea0003c00000 */
[----:B------:R0:W1:Y:S02]  /*2d1d0*/  SHFL.IDX P6, R14, R13, R12, R11 ;  /* 0x0000000c0d0e7389 */ /* 0x00006400000c000b */
[----:B01----:R-:W-:Y:S01]  /*2d1e0*/  ENDCOLLECTIVE ;  /* 0x000000000000791b */ /* 0x003fe20003800000 */
.L_x_1948:
[----:B------:R-:W-:Y:S05]  /*2d1f0*/  BRA `(.L_x_1949) ;  /* 0xfffffe2800807947 */ /* 0x000fea000383ffff */
.L_x_1624:
[----:B------:R-:W-:Y:S01]  /*2d200*/  BSSY B1, `(.L_x_1950) ;  /* 0x0000008000017945 */ /* 0x000fe20003800000 */
[----:B------:R-:W-:Y:S02]  /*2d210*/  IMAD.MOV.U32 R13, RZ, RZ, R61 ;  /* 0x000000ffff0d7224 */ /* 0x000fe400078e003d */
[----:B------:R-:W-:Y:S02]  /*2d220*/  IMAD.MOV.U32 R12, RZ, RZ, 0x1 ;  /* 0x00000001ff0c7424 */ /* 0x000fe400078e00ff */
[----:B------:R-:W-:Y:S02]  /*2d230*/  IMAD.MOV.U32 R11, RZ, RZ, 0x1c1f ;  /* 0x00001c1fff0b7424 */ /* 0x000fe400078e00ff */
[----:B------:R-:W-:-:S07]  /*2d240*/  IMAD.MOV.U32 R15, RZ, RZ, -0x1 ;  /* 0xffffffffff0f7424 */ /* 0x000fce00078e00ff */
[----:B0-----:R-:W-:Y:S05]  /*2d250*/  WARPSYNC.COLLECTIVE R15, `(.L_x_1951) ;  /* 0x000000000f087348 */ /* 0x001fea0003c00000 */
[----:B------:R1:W2:Y:S02]  /*2d260*/  SHFL.IDX P6, R14, R13, R12, R11 ;  /* 0x0000000c0d0e7389 */ /* 0x0002a400000c000b */
[----:B012---:R-:W-:Y:S01]  /*2d270*/  ENDCOLLECTIVE ;  /* 0x000000000000791b */ /* 0x007fe20003800000 */
.L_x_1951:
[----:B------:R-:W-:Y:S05]  /*2d280*/  BSYNC B1 ;  /* 0x0000000000017941 */ /* 0x000fea0003800000 */
.L_x_1950:
        /* <DEDUP_REMOVED lines=8> */
.L_x_1952:
[----:B------:R-:W-:Y:S02]  /*2d310*/  IMAD.MOV.U32 R13, RZ, RZ, R67 ;  /* 0x000000ffff0d7224 */ /* 0x000fe400078e0043 */
[----:B------:R-:W-:-:S07]  /*2d320*/  IMAD.MOV.U32 R60, RZ, RZ, R14 ;  /* 0x000000ffff3c7224 */ /* 0x000fce00078e000e */
[----:B------:R-:W-:Y:S05]  /*2d330*/  WARPSYNC.COLLECTIVE R15, `(.L_x_1953) ;  /* 0x000000000f087348 */ /* 0x000fea0003c00000 */
[----:B------:R0:W1:Y:S02]  /*2d340*/  SHFL.IDX P6, R14, R13, R12, R11 ;  /* 0x0000000c0d0e7389 */ /* 0x00006400000c000b */
[----:B01----:R-:W-:Y:S01]  /*2d350*/  ENDCOLLECTIVE ;  /* 0x000000000000791b */ /* 0x003fe20003800000 */
.L_x_1953:
[----:B------:R-:W-:Y:S02]  /*2d360*/  IMAD.MOV.U32 R13, RZ, RZ, R0 ;  /* 0x000000ffff0d7224 */ /* 0x000fe400078e0000 */
[----:B------:R-:W-:-:S07]  /*2d370*/  IMAD.MOV.U32 R67, RZ, RZ, R14 ;  /* 0x000000ffff437224 */ /* 0x000fce00078e000e */
[----:B------:R-:W-:Y:S05]  /*2d380*/  WARPSYNC.COLLECTIVE R15, `(.L_x_1954) ;  /* 0x000000000f087348 */ /* 0x000fea0003c00000 */
[----:B------:R0:W1:Y:S02]  /*2d390*/  SHFL.IDX P6, R14, R13, R12, R11 ;  /* 0x0000000c0d0e7389 */ /* 0x00006400000c000b */
[----:B01----:R-:W-:Y:S01]  /*2d3a0*/  ENDCOLLECTIVE ;  /* 0x000000000000791b */ /* 0x003fe20003800000 */
.L_x_1954:
[----:B------:R-:W-:Y:S01]  /*2d3b0*/  IMAD.MOV.U32 R66, RZ, RZ, R14 ;  /* 0x000000ffff427224 */ /* 0x000fe200078e000e */
[----:B------:R-:W-:Y:S06]  /*2d3c0*/  BRA `(.L_x_1955) ;  /* 0xfffffe2c00ac7947 */ /* 0x000fec000383ffff */
.L_x_1628:
[----:B0-----:R0:W1:Y:S02]  /*2d3d0*/  SYNCS.PHASECHK.TRANS64.TRYWAIT P0, [R2+URZ+0x2a800], R61 ;  /* 0x02a8003d020075a7 */ /* 0x001064000800017f */
[----:B-1----:R-:W-:Y:S05]  /*2d3e0*/  @!P0 NANOSLEEP.SYNCS 0x989680 ;  /* 0x009896800000895d */ /* 0x002fea0003900000 */
[----:B------:R-:W1:Y:S02]  /*2d3f0*/  @!P0 SYNCS.PHASECHK.TRANS64 P0, [R2+URZ+0x2a800], R61 ;  /* 0x02a8003d020085a7 */ /* 0x000e64000800007f */
[----:B-1----:R-:W-:Y:S05]  /*2d400*/  @!P0 BRA `(.L_x_1628) ;  /* 0xfffffffc00f08947 */ /* 0x002fea000383ffff */
[----:B------:R-:W-:Y:S05]  /*2d410*/  BRA `(.L_x_1956) ;  /* 0xfffffe34002c7947 */ /* 0x000fea000383ffff */
.L_x_1642:
[----:B-1----:R1:W2:Y:S02]  /*2d420*/  SYNCS.PHASECHK.TRANS64.TRYWAIT P2, [R14+URZ+0x2a830], R3 ;  /* 0x02a830030e0075a7 */ /* 0x0022a4000804017f */
[----:B--2---:R-:W-:Y:S05]  /*2d430*/  @!P2 NANOSLEEP.SYNCS 0x989680 ;  /* 0x009896800000a95d */ /* 0x004fea0003900000 */
[----:B------:R-:W2:Y:S02]  /*2d440*/  @!P2 SYNCS.PHASECHK.TRANS64 P2, [R14+URZ+0x2a830], R3 ;  /* 0x02a830030e00a5a7 */ /* 0x000ea4000804007f */
[----:B--2---:R-:W-:Y:S05]  /*2d450*/  @!P2 BRA `(.L_x_1642) ;  /* 0xfffffffc00f0a947 */ /* 0x004fea000383ffff */
[----:B------:R-:W-:Y:S05]  /*2d460*/  BRA `(.L_x_1641) ;  /* 0xfffffe5c00b07947 */ /* 0x000fea000383ffff */
.L_x_1662:
[----:B-1----:R1:W2:Y:S02]  /*2d470*/  SYNCS.PHASECHK.TRANS64.TRYWAIT P2, [R205+URZ+0x2a830], R10 ;  /* 0x02a8300acd0075a7 */ /* 0x0022a4000804017f */
[----:B--2---:R-:W-:Y:S05]  /*2d480*/  @!P2 NANOSLEEP.SYNCS 0x989680 ;  /* 0x009896800000a95d */ /* 0x004fea0003900000 */
[----:B------:R-:W2:Y:S02]  /*2d490*/  @!P2 SYNCS.PHASECHK.TRANS64 P2, [R205+URZ+0x2a830], R10 ;  /* 0x02a8300acd00a5a7 */ /* 0x000ea4000804007f */
[----:B--2---:R-:W-:Y:S05]  /*2d4a0*/  @!P2 BRA `(.L_x_1662) ;  /* 0xfffffffc00f0a947 */ /* 0x004fea000383ffff */
[----:B------:R-:W-:Y:S05]  /*2d4b0*/  BRA `(.L_x_1661) ;  /* 0xfffffe9000d47947 */ /* 0x000fea000383ffff */
.L_x_1667:
[----:B-1----:R1:W2:Y:S02]  /*2d4c0*/  SYNCS.PHASECHK.TRANS64.TRYWAIT P2, [R20+URZ+0x2a850], R7 ;  /* 0x02a85007140075a7 */ /* 0x0022a4000804017f */
[----:B--2---:R-:W-:Y:S05]  /*2d4d0*/  @!P2 NANOSLEEP.SYNCS 0x989680 ;  /* 0x009896800000a95d */ /* 0x004fea0003900000 */
[----:B------:R-:W2:Y:S02]  /*2d4e0*/  @!P2 SYNCS.PHASECHK.TRANS64 P2, [R20+URZ+0x2a850], R7 ;  /* 0x02a850071400a5a7 */ /* 0x000ea4000804007f */
[----:B--2---:R-:W-:Y:S05]  /*2d4f0*/  @!P2 BRA `(.L_x_1667) ;  /* 0xfffffffc00f0a947 */ /* 0x004fea000383ffff */
[----:B------:R-:W-:Y:S05]  /*2d500*/  BRA `(.L_x_1666) ;  /* 0xfffffe9c007c7947 */ /* 0x000fea000383ffff */
.L_x_1687:
[----:B-1----:R1:W2:Y:S02]  /*2d510*/  SYNCS.PHASECHK.TRANS64.TRYWAIT P2, [R4+URZ+0x2a830], R5 ;  /* 0x02a83005040075a7 */ /* 0x0022a4000804017f */
[----:B--2---:R-:W-:Y:S05]  /*2d520*/  @!P2 NANOSLEEP.SYNCS 0x989680 ;  /* 0x009896800000a95d */ /* 0x004fea0003900000 */
[----:B------:R-:W2:Y:S02]  /*2d530*/  @!P2 SYNCS.PHASECHK.TRANS64 P2, [R4+URZ+0x2a830], R5 ;  /* 0x02a830050400a5a7 */ /* 0x000ea4000804007f */
[----:B--2---:R-:W-:Y:S05]  /*2d540*/  @!P2 BRA `(.L_x_1687) ;  /* 0xfffffffc00f0a947 */ /* 0x004fea000383ffff */
[----:B------:R-:W-:Y:S05]  /*2d550*/  BRA `(.L_x_1686) ;  /* 0xfffffecc00747947 */ /* 0x000fea000383ffff */
.L_x_1692:
[----:B-1----:R1:W2:Y:S02]  /*2d560*/  SYNCS.PHASECHK.TRANS64.TRYWAIT P2, [R20+URZ+0x2a850], R4 ;  /* 0x02a85004140075a7 */ /* 0x0022a4000804017f */
[----:B--2---:R-:W-:Y:S05]  /*2d570*/  @!P2 NANOSLEEP.SYNCS 0x989680 ;  /* 0x009896800000a95d */ /* 0x004fea0003900000 */
[----:B------:R-:W2:Y:S02]  /*2d580*/  @!P2 SYNCS.PHASECHK.TRANS64 P2, [R20+URZ+0x2a850], R4 ;  /* 0x02a850041400a5a7 */ /* 0x000ea4000804007f */
[----:B--2---:R-:W-:Y:S05]  /*2d590*/  @!P2 BRA `(.L_x_1692) ;  /* 0xfffffffc00f0a947 */ /* 0x004fea000383ffff */
[----:B------:R-:W-:Y:S05]  /*2d5a0*/  BRA `(.L_x_1691) ;  /* 0xfffffed8001c7947 */ /* 0x000fea000383ffff */
.L_x_1700:
[----:B-1----:R1:W2:Y:S02]  /*2d5b0*/  SYNCS.PHASECHK.TRANS64.TRYWAIT P2, [R4+URZ+0x2a830], R5 ;  /* 0x02a83005040075a7 */ /* 0x0022a4000804017f */
[----:B--2---:R-:W-:Y:S05]  /*2d5c0*/  @!P2 NANOSLEEP.SYNCS 0x989680 ;  /* 0x009896800000a95d */ /* 0x004fea0003900000 */
[----:B------:R-:W2:Y:S02]  /*2d5d0*/  @!P2 SYNCS.PHASECHK.TRANS64 P2, [R4+URZ+0x2a830], R5 ;  /* 0x02a830050400a5a7 */ /* 0x000ea4000804007f */
[----:B--2---:R-:W-:Y:S05]  /*2d5e0*/  @!P2 BRA `(.L_x_1700) ;  /* 0xfffffffc00f0a947 */ /* 0x004fea000383ffff */
[----:B------:R-:W-:Y:S05]  /*2d5f0*/  BRA `(.L_x_1699) ;  /* 0xfffffef0009c7947 */ /* 0x000fea000383ffff */
.L_x_1705:
[----:B-1----:R1:W2:Y:S02]  /*2d600*/  SYNCS.PHASECHK.TRANS64.TRYWAIT P2, [R14+URZ+0x2a850], R4 ;  /* 0x02a850040e0075a7 */ /* 0x0022a4000804017f */
[----:B--2---:R-:W-:Y:S05]  /*2d610*/  @!P2 NANOSLEEP.SYNCS 0x989680 ;  /* 0x009896800000a95d */ /* 0x004fea0003900000 */
[----:B------:R-:W2:Y:S02]  /*2d620*/  @!P2 SYNCS.PHASECHK.TRANS64 P2, [R14+URZ+0x2a850], R4 ;  /* 0x02a850040e00a5a7 */ /* 0x000ea4000804007f */
[----:B--2---:R-:W-:Y:S05]  /*2d630*/  @!P2 BRA `(.L_x_1705) ;  /* 0xfffffffc00f0a947 */ /* 0x004fea000383ffff */
[----:B------:R-:W-:Y:S05]  /*2d640*/  BRA `(.L_x_1704) ;  /* 0xfffffefc00447947 */ /* 0x000fea000383ffff */
.L_x_1719:
[----:B-1----:R1:W2:Y:S02]  /*2d650*/  SYNCS.PHASECHK.TRANS64.TRYWAIT P0, [R13+URZ+0x2a850], R6 ;  /* 0x02a850060d0075a7 */ /* 0x0022a4000800017f */
[----:B--2---:R-:W-:Y:S05]  /*2d660*/  @!P0 NANOSLEEP.SYNCS 0x989680 ;  /* 0x009896800000895d */ /* 0x004fea0003900000 */
[----:B------:R-:W2:Y:S02]  /*2d670*/  @!P0 SYNCS.PHASECHK.TRANS64 P0, [R13+URZ+0x2a850], R6 ;  /* 0x02a850060d0085a7 */ /* 0x000ea4000800007f */
[----:B--2---:R-:W-:Y:S05]  /*2d680*/  @!P0 BRA `(.L_x_1719) ;  /* 0xfffffffc00f08947 */ /* 0x004fea000383ffff */
[----:B------:R-:W-:Y:S05]  /*2d690*/  BRA `(.L_x_1718) ;  /* 0xffffff2c00587947 */ /* 0x000fea000383ffff */
.L_x_1768:
[----:B------:R-:W1:Y:S01]  /*2d6a0*/  S2R R6, SR_TID.X ;  /* 0x0000000000067919 */ /* 0x000e620000002100 */
[----:B------:R-:W-:Y:S01]  /*2d6b0*/  BSSY B1, `(.L_x_1957) ;  /* 0x000000a000017945 */ /* 0x000fe20003800000 */
[----:B------:R-:W-:Y:S02]  /*2d6c0*/  IMAD.MOV.U32 R12, RZ, RZ, RZ ;  /* 0x000000ffff0c7224 */ /* 0x000fe400078e00ff */
[----:B------:R-:W-:Y:S02]  /*2d6d0*/  IMAD.MOV.U32 R11, RZ, RZ, 0x1f ;  /* 0x0000001fff0b7424 */ /* 0x000fe400078e00ff */
[----:B0-----:R-:W-:Y:S01]  /*2d6e0*/  IMAD.MOV.U32 R15, RZ, RZ, -0x1 ;  /* 0xffffffffff0f7424 */ /* 0x001fe200078e00ff */
[----:B-1----:R-:W-:-:S04]  /*2d6f0*/  SHF.R.U32.HI R6, RZ, 0x5, R6 ;  /* 0x00000005ff067819 */ /* 0x002fc80000011606 */
[----:B------:R-:W-:-:S05]  /*2d700*/  LOP3.LUT R6, R6, 0x3, RZ, 0xc0, !PT ;  /* 0x0000000306067812 */ /* 0x000fca00078ec0ff */
[----:B------:R-:W-:-:S07]  /*2d710*/  IMAD.MOV.U32 R13, RZ, RZ, R6 ;  /* 0x000000ffff0d7224 */ /* 0x000fce00078e0006 */
[----:B------:R-:W-:Y:S05]  /*2d720*/  WARPSYNC.COLLECTIVE R15, `(.L_x_1958) ;  /* 0x000000000f087348 */ /* 0x000fea0003c00000 */
[----:B------:R0:W1:Y:S02]  /*2d730*/  SHFL.IDX P6, R14, R13, R12, R11 ;  /* 0x0000000c0d0e7389 */ /* 0x00006400000c000b */
[----:B01----:R-:W-:Y:S01]  /*2d740*/  ENDCOLLECTIVE ;  /* 0x000000000000791b */ /* 0x003fe20003800000 */
.L_x_1958:
[----:B------:R-:W-:Y:S05]  /*2d750*/  BSYNC B1 ;  /* 0x0000000000017941 */ /* 0x000fea0003800000 */
.L_x_1957:
[----:B------:R-:W-:Y:S05]  /*2d760*/  BRA `(.L_x_1959) ;  /* 0xffffff8000e87947 */ /* 0x000fea000383ffff */
.L_x_1770:
[----:B------:R-:W-:Y:S01]  /*2d770*/  BSSY B1, `(.L_x_1960) ;  /* 0x0000006000017945 */ /* 0x000fe20003800000 */
[----:B0-----:R-:W-:-:S07]  /*2d780*/  IMAD.MOV.U32 R15, RZ, RZ, -0x1 ;  /* 0xffffffffff0f7424 */ /* 0x001fce00078e00ff */
[----:B-1----:R-:W-:Y:S05]  /*2d790*/  WARPSYNC.COLLECTIVE R15, `(.L_x_1961) ;  /* 0x000000000f0c7348 */ /* 0x002fea0003c00000 */
[----:B------:R-:W-:Y:S02]  /*2d7a0*/  ELECT P6, UR62, PT ;  /* 0x00000000003e782f */ /* 0x000fe400038c0000 */
[----:B------:R-:W-:Y:S01]  /*2d7b0*/  MOV R14, UR62 ;  /* 0x0000003e000e7c02 */ /* 0x000fe20008000f00 */
[----:B-1----:R-:W-:Y:S10]  /*2d7c0*/  ENDCOLLECTIVE ;  /* 0x000000000000791b */ /* 0x002ff40003800000 */
.L_x_1961:
[----:B------:R-:W-:Y:S05]  /*2d7d0*/  BSYNC B1 ;  /* 0x0000000000017941 */ /* 0x000fea0003800000 */
.L_x_1960:
[----:B------:R-:W-:Y:S01]  /*2d7e0*/  PLOP3.LUT P2, PT, P6, PT, PT, 0x80, 0x0 ;  /* 0x000000000000781c */ /* 0x000fe2000374f070 */
[----:B------:R-:W-:-:S12]  /*2d7f0*/  BRA `(.L_x_1769) ;  /* 0xffffff8000dc7947 */ /* 0x000fd8000383ffff */
.L_x_1772:
[----:B-1----:R1:W2:Y:S02]  /*2d800*/  SYNCS.PHASECHK.TRANS64.TRYWAIT P0, [R19+URZ+0x2a820], R4 ;  /* 0x02a82004130075a7 */ /* 0x0022a4000800017f */
[----:B--2---:R-:W-:Y:S05]  /*2d810*/  @!P0 NANOSLEEP.SYNCS 0x989680 ;  /* 0x009896800000895d */ /* 0x004fea0003900000 */
[----:B------:R-:W2:Y:S02]  /*2d820*/  @!P0 SYNCS.PHASECHK.TRANS64 P0, [R19+URZ+0x2a820], R4 ;  /* 0x02a82004130085a7 */ /* 0x000ea4000800007f */
[----:B--2---:R-:W-:Y:S05]  /*2d830*/  @!P0 BRA `(.L_x_1772) ;  /* 0xfffffffc00f08947 */ /* 0x004fea000383ffff */
[----:B------:R-:W-:Y:S05]  /*2d840*/  BRA `(.L_x_1962) ;  /* 0xffffff8000ec7947 */ /* 0x000fea000383ffff */
.L_x_1776:
[----:B--2---:R2:W3:Y:S02]  /*2d850*/  SYNCS.PHASECHK.TRANS64.TRYWAIT P0, [R6+URZ+0x2a8a0], R10 ;  /* 0x02a8a00a060075a7 */ /* 0x0044e4000800017f */
[----:B---3--:R-:W-:Y:S05]  /*2d860*/  @!P0 NANOSLEEP.SYNCS 0x989680 ;  /* 0x009896800000895d */ /* 0x008fea0003900000 */
[----:B------:R-:W3:Y:S02]  /*2d870*/  @!P0 SYNCS.PHASECHK.TRANS64 P0, [R6+URZ+0x2a8a0], R10 ;  /* 0x02a8a00a060085a7 */ /* 0x000ee4000800007f */
[----:B---3--:R-:W-:Y:S05]  /*2d880*/  @!P0 BRA `(.L_x_1776) ;  /* 0xfffffffc00f08947 */ /* 0x008fea000383ffff */
[----:B------:R-:W-:Y:S05]  /*2d890*/  BRA `(.L_x_1963) ;  /* 0xffffff84000c7947 */ /* 0x000fea000383ffff */
.L_x_1783:
[----:B-1----:R1:W3:Y:S02]  /*2d8a0*/  SYNCS.PHASECHK.TRANS64.TRYWAIT P0, [R6+URZ+0x2a8c0], R10 ;  /* 0x02a8c00a060075a7 */ /* 0x0022e4000800017f */
[----:B---3--:R-:W-:Y:S05]  /*2d8b0*/  @!P0 NANOSLEEP.SYNCS 0x989680 ;  /* 0x009896800000895d */ /* 0x008fea0003900000 */
[----:B------:R-:W3:Y:S02]  /*2d8c0*/  @!P0 SYNCS.PHASECHK.TRANS64 P0, [R6+URZ+0x2a8c0], R10 ;  /* 0x02a8c00a060085a7 */ /* 0x000ee4000800007f */
[----:B---3--:R-:W-:Y:S05]  /*2d8d0*/  @!P0 BRA `(.L_x_1783) ;  /* 0xfffffffc00f08947 */ /* 0x008fea000383ffff */
[----:B------:R-:W-:Y:S05]  /*2d8e0*/  BRA `(.L_x_1964) ;  /* 0xffffff8800007947 */ /* 0x000fea000383ffff */
.L_x_1791:
[----:B-1----:R1:W2:Y:S02]  /*2d8f0*/  SYNCS.PHASECHK.TRANS64.TRYWAIT P0, [R8+URZ+0x2a8a0], R7 ;  /* 0x02a8a007080075a7 */ /* 0x0022a4000800017f */
[----:B--2---:R-:W-:Y:S05]  /*2d900*/  @!P0 NANOSLEEP.SYNCS 0x989680 ;  /* 0x009896800000895d */ /* 0x004fea0003900000 */
[----:B------:R-:W2:Y:S02]  /*2d910*/  @!P0 SYNCS.PHASECHK.TRANS64 P0, [R8+URZ+0x2a8a0], R7 ;  /* 0x02a8a007080085a7 */ /* 0x000ea4000800007f */
[----:B--2---:R-:W-:Y:S05]  /*2d920*/  @!P0 BRA `(.L_x_1791) ;  /* 0xfffffffc00f08947 */ /* 0x004fea000383ffff */
[----:B------:R-:W-:Y:S05]  /*2d930*/  BRA `(.L_x_1965) ;  /* 0xffffff8c00107947 */ /* 0x000fea000383ffff */
.L_x_1798:
[----:B--2---:R2:W3:Y:S02]  /*2d940*/  SYNCS.PHASECHK.TRANS64.TRYWAIT P0, [R8+URZ+0x2a8c0], R7 ;  /* 0x02a8c007080075a7 */ /* 0x0044e4000800017f */
[----:B---3--:R-:W-:Y:S05]  /*2d950*/  @!P0 NANOSLEEP.SYNCS 0x989680 ;  /* 0x009896800000895d */ /* 0x008fea0003900000 */
[----:B------:R-:W3:Y:S02]  /*2d960*/  @!P0 SYNCS.PHASECHK.TRANS64 P0, [R8+URZ+0x2a8c0], R7 ;  /* 0x02a8c007080085a7 */ /* 0x000ee4000800007f */
[----:B---3--:R-:W-:Y:S05]  /*2d970*/  @!P0 BRA `(.L_x_1798) ;  /* 0xfffffffc00f08947 */ /* 0x008fea000383ffff */
[----:B------:R-:W-:Y:S05]  /*2d980*/  BRA `(.L_x_1966) ;  /* 0xffffff9000007947 */ /* 0x000fea000383ffff */
.L_x_1822:
[----:B------:R-:W2:Y:S01]  /*2d990*/  S2R R4, SR_TID.X ;  /* 0x0000000000047919 */ /* 0x000ea20000002100 */
[----:B------:R-:W-:Y:S01]  /*2d9a0*/  BSSY B0, `(.L_x_1967) ;  /* 0x000000a000007945 */ /* 0x000fe20003800000 */
[----:B------:R-:W-:Y:S02]  /*2d9b0*/  IMAD.MOV.U32 R12, RZ, RZ, RZ ;  /* 0x000000ffff0c7224 */ /* 0x000fe400078e00ff */
[----:B------:R-:W-:Y:S02]  /*2d9c0*/  IMAD.MOV.U32 R11, RZ, RZ, 0x1f ;  /* 0x0000001fff0b7424 */ /* 0x000fe400078e00ff */
[----:B0-----:R-:W-:Y:S01]  /*2d9d0*/  IMAD.MOV.U32 R15, RZ, RZ, -0x1 ;  /* 0xffffffffff0f7424 */ /* 0x001fe200078e00ff */
[----:B--2---:R-:W-:-:S04]  /*2d9e0*/  SHF.R.U32.HI R4, RZ, 0x5, R4 ;  /* 0x00000005ff047819 */ /* 0x004fc80000011604 */
[----:B------:R-:W-:-:S05]  /*2d9f0*/  LOP3.LUT R4, R4, 0x3, RZ, 0xc0, !PT ;  /* 0x0000000304047812 */ /* 0x000fca00078ec0ff */
[----:B------:R-:W-:-:S07]  /*2da00*/  IMAD.MOV.U32 R13, RZ, RZ, R4 ;  /* 0x000000ffff0d7224 */ /* 0x000fce00078e0004 */
[----:B-1----:R-:W-:Y:S05]  /*2da10*/  WARPSYNC.COLLECTIVE R15, `(.L_x_1968) ;  /* 0x000000000f087348 */ /* 0x002fea0003c00000 */
[----:B------:R0:W2:Y:S02]  /*2da20*/  SHFL.IDX P6, R14, R13, R12, R11 ;  /* 0x0000000c0d0e7389 */ /* 0x0000a400000c000b */
[----:B012---:R-:W-:Y:S01]  /*2da30*/  ENDCOLLECTIVE ;  /* 0x000000000000791b */ /* 0x007fe20003800000 */
.L_x_1968:
[----:B------:R-:W-:Y:S05]  /*2da40*/  BSYNC B0 ;  /* 0x0000000000007941 */ /* 0x000fea0003800000 */
.L_x_1967:
[----:B------:R-:W-:Y:S05]  /*2da50*/  BRA `(.L_x_1969) ;  /* 0xffffffa000147947 */ /* 0x000fea000383ffff */
.L_x_1824:
[----:B------:R-:W-:Y:S01]  /*2da60*/  BSSY B0, `(.L_x_1970) ;  /* 0x0000006000007945 */ /* 0x000fe20003800000 */
[----:B0-----:R-:W-:-:S07]  /*2da70*/  IMAD.MOV.U32 R15, RZ, RZ, -0x1 ;  /* 0xffffffffff0f7424 */ /* 0x001fce00078e00ff */
[----:B-12---:R-:W-:Y:S05]  /*2da80*/  WARPSYNC.COLLECTIVE R15, `(.L_x_1971) ;  /* 0x000000000f0c7348 */ /* 0x006fea0003c00000 */
[----:B------:R-:W-:Y:S02]  /*2da90*/  ELECT P6, UR62, PT ;  /* 0x00000000003e782f */ /* 0x000fe400038c0000 */
[----:B------:R-:W-:Y:S01]  /*2daa0*/  MOV R14, UR62 ;  /* 0x0000003e000e7c02 */ /* 0x000fe20008000f00 */
[----:B-12---:R-:W-:Y:S10]  /*2dab0*/  ENDCOLLECTIVE ;  /* 0x000000000000791b */ /* 0x006ff40003800000 */
.L_x_1971:
[----:B------:R-:W-:Y:S05]  /*2dac0*/  BSYNC B0 ;  /* 0x0000000000007941 */ /* 0x000fea0003800000 */
.L_x_1970:
[----:B------:R-:W-:Y:S05]  /*2dad0*/  BRA `(.L_x_1972) ;  /* 0xffffffa000187947 */ /* 0x000fea000383ffff */
.L_x_1826:
[----:B---3--:R3:W4:Y:S02]  /*2dae0*/  SYNCS.PHASECHK.TRANS64.TRYWAIT P0, [R0+URZ+0x2a840], R2 ;  /* 0x02a84002000075a7 */ /* 0x008724000800017f */
[----:B----4-:R-:W-:Y:S05]  /*2daf0*/  @!P0 NANOSLEEP.SYNCS 0x989680 ;  /* 0x009896800000895d */ /* 0x010fea0003900000 */
[----:B------:R-:W4:Y:S02]  /*2db00*/  @!P0 SYNCS.PHASECHK.TRANS64 P0, [R0+URZ+0x2a840], R2 ;  /* 0x02a84002000085a7 */ /* 0x000f24000800007f */
[----:B----4-:R-:W-:Y:S05]  /*2db10*/  @!P0 BRA `(.L_x_1826) ;  /* 0xfffffffc00f08947 */ /* 0x010fea000383ffff */
[----:B------:R-:W-:Y:S05]  /*2db20*/  BRA `(.L_x_1973) ;  /* 0xffffffa0007c7947 */ /* 0x000fea000383ffff */
.L_x_1830:
[----:B------:R0:W5:Y:S01]  /*2db30*/  LDL.LU R9, [R1+0x38] ;  /* 0x0000380001097983 */ /* 0x0001620000300800 */
[----:B------:R-:W-:Y:S02]  /*2db40*/  IMAD.MOV.U32 R5, RZ, RZ, R11 ;  /* 0x000000ffff057224 */ /* 0x000fe400078e000b */
[----:B------:R-:W-:Y:S02]  /*2db50*/  IMAD.MOV.U32 R13, RZ, RZ, R3 ;  /* 0x000000ffff0d7224 */ /* 0x000fe400078e0003 */
[----:B------:R-:W-:Y:S02]  /*2db60*/  IMAD.MOV.U32 R12, RZ, RZ, RZ ;  /* 0x000000ffff0c7224 */ /* 0x000fe400078e00ff */
[----:B------:R-:W-:Y:S02]  /*2db70*/  IMAD.MOV.U32 R11, RZ, RZ, 0x181f ;  /* 0x0000181fff0b7424 */ /* 0x000fe400078e00ff */
[----:B0-----:R-:W-:-:S07]  /*2db80*/  IMAD.MOV.U32 R15, RZ, RZ, -0x1 ;  /* 0xffffffffff0f7424 */ /* 0x001fce00078e00ff */
[----:B-----5:R-:W-:Y:S05]  /*2db90*/  WARPSYNC.COLLECTIVE R15, `(.L_x_1974) ;  /* 0x000000000f087348 */ /* 0x020fea0003c00000 */
[----:B------:R0:W1:Y:S02]  /*2dba0*/  SHFL.IDX P6, R14, R13, R12, R11 ;  /* 0x0000000c0d0e7389 */ /* 0x00006400000c000b */
[----:B01---5:R-:W-:Y:S01]  /*2dbb0*/  ENDCOLLECTIVE ;  /* 0x000000000000791b */ /* 0x023fe20003800000 */
.L_x_1974:
[----:B------:R-:W-:Y:S02]  /*2dbc0*/  IMAD.MOV.U32 R13, RZ, RZ, R4 ;  /* 0x000000ffff0d7224 */ /* 0x000fe400078e0004 */
[----:B------:R-:W-:-:S07]  /*2dbd0*/  IMAD.MOV.U32 R6, RZ, RZ, R14 ;  /* 0x000000ffff067224 */ /* 0x000fce00078e000e */
[----:B------:R-:W-:Y:S05]  /*2dbe0*/  WARPSYNC.COLLECTIVE R15, `(.L_x_1975) ;  /* 0x000000000f087348 */ /* 0x000fea0003c00000 */
[----:B------:R0:W1:Y:S02]  /*2dbf0*/  SHFL.IDX P6, R14, R13, R12, R11 ;  /* 0x0000000c0d0e7389 */ /* 0x00006400000c000b */
[----:B01----:R-:W-:Y:S01]  /*2dc00*/  ENDCOLLECTIVE ;  /* 0x000000000000791b */ /* 0x003fe20003800000 */
.L_x_1975:
[----:B------:R-:W-:Y:S02]  /*2dc10*/  IMAD R2, R9, R7, RZ ;  /* 0x0000000709027224 */ /* 0x000fe400078e02ff */
[----:B------:R0:W5:Y:S01]  /*2dc20*/  LDL R9, [R1+0x2c] ;  /* 0x00002c0001097983 */ /* 0x0001620000100800 */
[----:B------:R-:W-:Y:S02]  /*2dc30*/  IMAD.IADD R0, R10, 0x1, R5 ;  /* 0x000000010a007824 */ /* 0x000fe400078e0205 */
[----:B------:R-:W-:Y:S02]  /*2dc40*/  IMAD.MOV.U32 R7, RZ, RZ, R14 ;  /* 0x000000ffff077224 */ /* 0x000fe400078e000e */
[----:B------:R-:W-:Y:S01]  /*2dc50*/  IMAD.MOV.U32 R13, RZ, RZ, R3 ;  /* 0x000000ffff0d7224 */ /* 0x000fe200078e0003 */
[C---:B------:R-:W-:Y:S01]  /*2dc60*/  ISETP.GE.AND P2, PT, R0.reuse, R2, PT ;  /* 0x000000020000720c */ /* 0x040fe20003f46270 */
[----:B------:R-:W-:Y:S02]  /*2dc70*/  IMAD.MOV.U32 R12, RZ, RZ, 0x1 ;  /* 0x00000001ff0c7424 */ /* 0x000fe400078e00ff */
[----:B0-----:R-:W-:-:S10]  /*2dc80*/  VIADD R5, R0, 0x10 ;  /* 0x0000001000057836 */ /* 0x001fd40000000000 */
[----:B-----5:R-:W-:Y:S05]  /*2dc90*/  WARPSYNC.COLLECTIVE R15, `(.L_x_1976) ;  /* 0x000000000f087348 */ /* 0x020fea0003c00000 */
[----:B------:R0:W1:Y:S02]  /*2dca0*/  SHFL.IDX P6, R14, R13, R12, R11 ;  /* 0x0000000c0d0e7389 */ /* 0x00006400000c000b */
[----:B01---5:R-:W-:Y:S01]  /*2dcb0*/  ENDCOLLECTIVE ;  /* 0x000000000000791b */ /* 0x023fe20003800000 */
.L_x_1976:
        /* <DEDUP_REMOVED lines=17> */
.L_x_1977:
[----:B------:R-:W-:Y:S02]  /*2ddd0*/  IMAD.MOV.U32 R13, RZ, RZ, R3 ;  /* 0x000000ffff0d7224 */ /* 0x000fe400078e0003 */
[----:B------:R-:W-:Y:S02]  /*2dde0*/  IMAD.MOV.U32 R12, RZ, RZ, 0x2 ;  /* 0x00000002ff0c7424 */ /* 0x000fe400078e00ff */
[----:B------:R-:W-:-:S07]  /*2ddf0*/  IMAD.MOV.U32 R5, RZ, RZ, R14 ;  /* 0x000000ffff057224 */ /* 0x000fce00078e000e */
[----:B------:R-:W-:Y:S05]  /*2de00*/  WARPSYNC.COLLECTIVE R15, `(.L_x_1978) ;  /* 0x000000000f087348 */ /* 0x000fea0003c00000 */
[----:B------:R0:W1:Y:S02]  /*2de10*/  SHFL.IDX P6, R14, R13, R12, R11 ;  /* 0x0000000c0d0e7389 */ /* 0x00006400000c000b */
[----:B01----:R-:W-:Y:S01]  /*2de20*/  ENDCOLLECTIVE ;  /* 0x000000000000791b */ /* 0x003fe20003800000 */
.L_x_1978:
        /* <DEDUP_REMOVED lines=17> */
.L_x_1979:
[----:B------:R-:W-:Y:S02]  /*2df40*/  IMAD.MOV.U32 R13, RZ, RZ, R3 ;  /* 0x000000ffff0d7224 */ /* 0x000fe400078e0003 */
[----:B------:R-:W-:Y:S02]  /*2df50*/  IMAD.MOV.U32 R12, RZ, RZ, 0x3 ;  /* 0x00000003ff0c7424 */ /* 0x000fe400078e00ff */
[----:B------:R-:W-:-:S07]  /*2df60*/  IMAD.MOV.U32 R5, RZ, RZ, R14 ;  /* 0x000000ffff057224 */ /* 0x000fce00078e000e */
[----:B------:R-:W-:Y:S05]  /*2df70*/  WARPSYNC.COLLECTIVE R15, `(.L_x_1980) ;  /* 0x000000000f087348 */ /* 0x000fea0003c00000 */
[----:B------:R0:W1:Y:S02]  /*2df80*/  SHFL.IDX P6, R14, R13, R12, R11 ;  /* 0x0000000c0d0e7389 */ /* 0x00006400000c000b */
[----:B01----:R-:W-:Y:S01]  /*2df90*/  ENDCOLLECTIVE ;  /* 0x000000000000791b */ /* 0x003fe20003800000 */
.L_x_1980:
        /* <DEDUP_REMOVED lines=17> */
.L_x_1981:
[----:B------:R-:W-:Y:S02]  /*2e0b0*/  IMAD.MOV.U32 R13, RZ, RZ, R3 ;  /* 0x000000ffff0d7224 */ /* 0x000fe400078e0003 */
[----:B------:R-:W-:Y:S02]  /*2e0c0*/  IMAD.MOV.U32 R12, RZ, RZ, 0x4 ;  /* 0x00000004ff0c7424 */ /* 0x000fe400078e00ff */
[----:B------:R-:W-:-:S07]  /*2e0d0*/  IMAD.MOV.U32 R5, RZ, RZ, R14 ;  /* 0x000000ffff057224 */ /* 0x000fce00078e000e */
[----:B------:R-:W-:Y:S05]  /*2e0e0*/  WARPSYNC.COLLECTIVE R15, `(.L_x_1982) ;  /* 0x000000000f087348 */ /* 0x000fea0003c00000 */
[----:B------:R0:W1:Y:S02]  /*2e0f0*/  SHFL.IDX P6, R14, R13, R12, R11 ;  /* 0x0000000c0d0e7389 */ /* 0x00006400000c000b */
[----:B01----:R-:W-:Y:S01]  /*2e100*/  ENDCOLLECTIVE ;  /* 0x000000000000791b */ /* 0x003fe20003800000 */
.L_x_1982:
        /* <DEDUP_REMOVED lines=17> */
.L_x_1983:
[----:B------:R-:W-:Y:S02]  /*2e220*/  IMAD.MOV.U32 R13, RZ, RZ, R3 ;  /* 0x000000ffff0d7224 */ /* 0x000fe400078e0003 */
[----:B------:R-:W-:Y:S02]  /*2e230*/  IMAD.MOV.U32 R12, RZ, RZ, 0x5 ;  /* 0x00000005ff0c7424 */ /* 0x000fe400078e00ff */
[----:B------:R-:W-:-:S07]  /*2e240*/  IMAD.MOV.U32 R5, RZ, RZ, R14 ;  /* 0x000000ffff057224 */ /* 0x000fce00078e000e */
[----:B------:R-:W-:Y:S05]  /*2e250*/  WARPSYNC.COLLECTIVE R15, `(.L_x_1984) ;  /* 0x000000000f087348 */ /* 0x000fea0003c00000 */
[----:B------:R0:W1:Y:S02]  /*2e260*/  SHFL.IDX P6, R14, R13, R12, R11 ;  /* 0x0000000c0d0e7389 */ /* 0x00006400000c000b */
[----:B01----:R-:W-:Y:S01]  /*2e270*/  ENDCOLLECTIVE ;  /* 0x000000000000791b */ /* 0x003fe20003800000 */
.L_x_1984:
        /* <DEDUP_REMOVED lines=17> */
.L_x_1985:
[----:B------:R-:W-:Y:S02]  /*2e390*/  IMAD.MOV.U32 R13, RZ, RZ, R3 ;  /* 0x000000ffff0d7224 */ /* 0x000fe400078e0003 */
[----:B------:R-:W-:Y:S02]  /*2e3a0*/  IMAD.MOV.U32 R12, RZ, RZ, 0x6 ;  /* 0x00000006ff0c7424 */ /* 0x000fe400078e00ff */
[----:B------:R-:W-:-:S07]  /*2e3b0*/  IMAD.MOV.U32 R5, RZ, RZ, R14 ;  /* 0x000000ffff057224 */ /* 0x000fce00078e000e */
[----:B------:R-:W-:Y:S05]  /*2e3c0*/  WARPSYNC.COLLECTIVE R15, `(.L_x_1986) ;  /* 0x000000000f087348 */ /* 0x000fea0003c00000 */
[----:B------:R0:W1:Y:S02]  /*2e3d0*/  SHFL.IDX P6, R14, R13, R12, R11 ;  /* 0x0000000c0d0e7389 */ /* 0x00006400000c000b */
[----:B01----:R-:W-:Y:S01]  /*2e3e0*/  ENDCOLLECTIVE ;  /* 0x000000000000791b */ /* 0x003fe20003800000 */
.L_x_1986:
        /* <DEDUP_REMOVED lines=17> */
.L_x_1987:
[----:B------:R-:W-:Y:S02]  /*2e500*/  IMAD.MOV.U32 R13, RZ, RZ, R3 ;  /* 0x000000ffff0d7224 */ /* 0x000fe400078e0003 */
[----:B------:R-:W-:Y:S02]  /*2e510*/  IMAD.MOV.U32 R12, RZ, RZ, 0x7 ;  /* 0x00000007ff0c7424 */ /* 0x000fe400078e00ff */
[----:B------:R-:W-:-:S07]  /*2e520*/  IMAD.MOV.U32 R5, RZ, RZ, R14 ;  /* 0x000000ffff057224 */ /* 0x000fce00078e000e */
[----:B------:R-:W-:Y:S05]  /*2e530*/  WARPSYNC.COLLECTIVE R15, `(.L_x_1988) ;  /* 0x000000000f087348 */ /* 0x000fea0003c00000 */
[----:B------:R0:W1:Y:S02]  /*2e540*/  SHFL.IDX P6, R14, R13, R12, R11 ;  /* 0x0000000c0d0e7389 */ /* 0x00006400000c000b */
[----:B01----:R-:W-:Y:S01]  /*2e550*/  ENDCOLLECTIVE ;  /* 0x000000000000791b */ /* 0x003fe20003800000 */
.L_x_1988:
        /* <DEDUP_REMOVED lines=14> */
.L_x_1989:
[----:B------:R-:W-:Y:S01]  /*2e640*/  @!PT LDS RZ, [RZ] ;  /* 0x00000000fffff984 */ /* 0x000fe20000000800 */
[----:B------:R-:W-:Y:S01]  /*2e650*/  @!PT LDS RZ, [RZ] ;  /* 0x00000000fffff984 */ /* 0x000fe20000000800 */
[----:B------:R-:W-:Y:S01]  /*2e660*/  @!PT LDS RZ, [RZ] ;  /* 0x00000000fffff984 */ /* 0x000fe20000000800 */
[----:B------:R0:W-:Y:S01]  /*2e670*/  @!P2 LDGSTS.E.BYPASS.LTC128B.128 [R9+0x17400], desc[UR46][R6.64+0x100], !P1 ;  /* 0x174001000609afae */ /* 0x0001e2000c901d6e */
[----:B------:R-:W-:Y:S01]  /*2e680*/  IMAD.MOV.U32 R3, RZ, RZ, R14 ;  /* 0x000000ffff037224 */ /* 0x000fe200078e000e */
[----:B------:R-:W-:Y:S06]  /*2e690*/  BRA `(.L_x_1990) ;  /* 0xffffffa4002c7947 */ /* 0x000fec000383ffff */
.L_x_1835:
[----:B----4-:R4:W0:Y:S02]  /*2e6a0*/  SYNCS.PHASECHK.TRANS64.TRYWAIT P0, [R19+URZ+0x2a820], R0 ;  /* 0x02a82000130075a7 */ /* 0x010824000800017f */
[----:B0-----:R-:W-:Y:S05]  /*2e6b0*/  @!P0 NANOSLEEP.SYNCS 0x989680 ;  /* 0x009896800000895d */ /* 0x001fea0003900000 */
[----:B------:R-:W0:Y:S02]  /*2e6c0*/  @!P0 SYNCS.PHASECHK.TRANS64 P0, [R19+URZ+0x2a820], R0 ;  /* 0x02a82000130085a7 */ /* 0x000e24000800007f */
[----:B0-----:R-:W-:Y:S05]  /*2e6d0*/  @!P0 BRA `(.L_x_1835) ;  /* 0xfffffffc00f08947 */ /* 0x001fea000383ffff */
[----:B------:R-:W-:Y:S05]  /*2e6e0*/  BRA `(.L_x_1991) ;  /* 0xffffffa400a07947 */ /* 0x000fea000383ffff */
.L_x_1844:
[----:B-1----:R1:W2:Y:S02]  /*2e6f0*/  SYNCS.PHASECHK.TRANS64.TRYWAIT P0, [R3+URZ+0x2a840], R2 ;  /* 0x02a84002030075a7 */ /* 0x0022a4000800017f */
[----:B--2---:R-:W-:Y:S05]  /*2e700*/  @!P0 NANOSLEEP.SYNCS 0x989680 ;  /* 0x009896800000895d */ /* 0x004fea0003900000 */
[----:B------:R-:W2:Y:S02]  /*2e710*/  @!P0 SYNCS.PHASECHK.TRANS64 P0, [R3+URZ+0x2a840], R2 ;  /* 0x02a84002030085a7 */ /* 0x000ea4000800007f */
[----:B--2---:R-:W-:Y:S05]  /*2e720*/  @!P0 BRA `(.L_x_1844) ;  /* 0xfffffffc00f08947 */ /* 0x004fea000383ffff */
[----:B------:R-:W-:Y:S05]  /*2e730*/  BRA `(.L_x_1992) ;  /* 0xffffffa800947947 */ /* 0x000fea000383ffff */
.L_x_1851:
[----:B0-----:R0:W1:Y:S02]  /*2e740*/  SYNCS.PHASECHK.TRANS64.TRYWAIT P0, [R2+URZ+0x2a860], R3 ;  /* 0x02a86003020075a7 */ /* 0x001064000800017f */
[----:B-1----:R-:W-:Y:S05]  /*2e750*/  @!P0 NANOSLEEP.SYNCS 0x989680 ;  /* 0x009896800000895d */ /* 0x002fea0003900000 */
[----:B------:R-:W1:Y:S02]  /*2e760*/  @!P0 SYNCS.PHASECHK.TRANS64 P0, [R2+URZ+0x2a860], R3 ;  /* 0x02a86003020085a7 */ /* 0x000e64000800007f */
[----:B-1----:R-:W-:Y:S05]  /*2e770*/  @!P0 BRA `(.L_x_1851) ;  /* 0xfffffffc00f08947 */ /* 0x002fea000383ffff */
[----:B------:R-:W-:Y:S05]  /*2e780*/  BRA `(.L_x_1993) ;  /* 0xffffffac00a07947 */ /* 0x000fea000383ffff */
.L_x_1861:
[----:B-1----:R1:W2:Y:S02]  /*2e790*/  SYNCS.PHASECHK.TRANS64.TRYWAIT P0, [R3+URZ+0x2a840], R2 ;  /* 0x02a84002030075a7 */ /* 0x0022a4000800017f */
[----:B--2---:R-:W-:Y:S05]  /*2e7a0*/  @!P0 NANOSLEEP.SYNCS 0x989680 ;  /* 0x009896800000895d */ /* 0x004fea0003900000 */
[----:B------:R-:W2:Y:S02]  /*2e7b0*/  @!P0 SYNCS.PHASECHK.TRANS64 P0, [R3+URZ+0x2a840], R2 ;  /* 0x02a84002030085a7 */ /* 0x000ea4000800007f */
[----:B--2---:R-:W-:Y:S05]  /*2e7c0*/  @!P0 BRA `(.L_x_1861) ;  /* 0xfffffffc00f08947 */ /* 0x004fea000383ffff */
[----:B------:R-:W-:Y:S05]  /*2e7d0*/  BRA `(.L_x_1994) ;  /* 0xffffffb400347947 */ /* 0x000fea000383ffff */
.L_x_1868:
[----:B0-----:R0:W1:Y:S02]  /*2e7e0*/  SYNCS.PHASECHK.TRANS64.TRYWAIT P0, [R2+URZ+0x2a860], R3 ;  /* 0x02a86003020075a7 */ /* 0x001064000800017f */
[----:B-1----:R-:W-:Y:S05]  /*2e7f0*/  @!P0 NANOSLEEP.SYNCS 0x989680 ;  /* 0x009896800000895d */ /* 0x002fea0003900000 */
[----:B------:R-:W1:Y:S02]  /*2e800*/  @!P0 SYNCS.PHASECHK.TRANS64 P0, [R2+URZ+0x2a860], R3 ;  /* 0x02a86003020085a7 */ /* 0x000e64000800007f */
[----:B-1----:R-:W-:Y:S05]  /*2e810*/  @!P0 BRA `(.L_x_1868) ;  /* 0xfffffffc00f08947 */ /* 0x002fea000383ffff */
[----:B------:R-:W-:Y:S05]  /*2e820*/  BRA `(.L_x_1995) ;  /* 0xffffffb800407947 */ /* 0x000fea000383ffff */
.L_x_1878:
[----:B--2---:R2:W3:Y:S02]  /*2e830*/  SYNCS.PHASECHK.TRANS64.TRYWAIT P0, [R3+URZ+0x2a840], R2 ;  /* 0x02a84002030075a7 */ /* 0x0044e4000800017f */
[----:B---3--:R-:W-:Y:S05]  /*2e840*/  @!P0 NANOSLEEP.SYNCS 0x989680 ;  /* 0x009896800000895d */ /* 0x008fea0003900000 */
[----:B------:R-:W3:Y:S02]  /*2e850*/  @!P0 SYNCS.PHASECHK.TRANS64 P0, [R3+URZ+0x2a840], R2 ;  /* 0x02a84002030085a7 */ /* 0x000ee4000800007f */
[----:B---3--:R-:W-:Y:S05]  /*2e860*/  @!P0 BRA `(.L_x_1878) ;  /* 0xfffffffc00f08947 */ /* 0x008fea000383ffff */
[----:B------:R-:W-:Y:S05]  /*2e870*/  BRA `(.L_x_1996) ;  /* 0xffffffbc00b07947 */ /* 0x000fea000383ffff */
.L_x_1885:
[----:B0-----:R0:W1:Y:S02]  /*2e880*/  SYNCS.PHASECHK.TRANS64.TRYWAIT P0, [R2+URZ+0x2a860], R5 ;  /* 0x02a86005020075a7 */ /* 0x001064000800017f */
[----:B-1----:R-:W-:Y:S05]  /*2e890*/  @!P0 NANOSLEEP.SYNCS 0x989680 ;  /* 0x009896800000895d */ /* 0x002fea0003900000 */
[----:B------:R-:W1:Y:S02]  /*2e8a0*/  @!P0 SYNCS.PHASECHK.TRANS64 P0, [R2+URZ+0x2a860], R5 ;  /* 0x02a86005020085a7 */ /* 0x000e64000800007f */
[----:B-1----:R-:W-:Y:S05]  /*2e8b0*/  @!P0 BRA `(.L_x_1885) ;  /* 0xfffffffc00f08947 */ /* 0x002fea000383ffff */
[----:B------:R-:W-:Y:S05]  /*2e8c0*/  BRA `(.L_x_1997) ;  /* 0xffffffc000b87947 */ /* 0x000fea000383ffff */
.L_x_1897:
[----:B----4-:R4:W0:Y:S02]  /*2e8d0*/  SYNCS.PHASECHK.TRANS64.TRYWAIT P0, [R0+URZ+0x2a860], R2 ;  /* 0x02a86002000075a7 */ /* 0x010824000800017f */
[----:B0-----:R-:W-:Y:S05]  /*2e8e0*/  @!P0 NANOSLEEP.SYNCS 0x989680 ;  /* 0x009896800000895d */ /* 0x001fea0003900000 */
[----:B------:R-:W0:Y:S02]  /*2e8f0*/  @!P0 SYNCS.PHASECHK.TRANS64 P0, [R0+URZ+0x2a860], R2 ;  /* 0x02a86002000085a7 */ /* 0x000e24000800007f */
[----:B0-----:R-:W-:Y:S05]  /*2e900*/  @!P0 BRA `(.L_x_1897) ;  /* 0xfffffffc00f08947 */ /* 0x001fea000383ffff */
[----:B------:R-:W-:Y:S05]  /*2e910*/  BRA `(.L_x_1998) ;  /* 0xffffffc8000c7947 */ /* 0x000fea000383ffff */
.L_x_1905:
[----:B--2-4-:R-:W2:Y:S01]  /*2e920*/  LDL R0, [R1] ;  /* 0x0000000001007983 */ /* 0x014ea20000100800 */
[----:B------:R-:W-:Y:S01]  /*2e930*/  BSSY B0, `(.L_x_1999) ;  /* 0x0000008000007945 */ /* 0x000fe20003800000 */
[----:B------:R-:W-:Y:S02]  /*2e940*/  IMAD.MOV.U32 R12, RZ, RZ, RZ ;  /* 0x000000ffff0c7224 */ /* 0x000fe400078e00ff */
[----:B0-----:R-:W-:Y:S02]  /*2e950*/  IMAD.MOV.U32 R11, RZ, RZ, 0x1f ;  /* 0x0000001fff0b7424 */ /* 0x001fe400078e00ff */
[----:B------:R-:W-:Y:S02]  /*2e960*/  IMAD.MOV.U32 R15, RZ, RZ, -0x1 ;  /* 0xffffffffff0f7424 */ /* 0x000fe400078e00ff */
[----:B--2---:R-:W-:-:S07]  /*2e970*/  IMAD.MOV.U32 R13, RZ, RZ, R0 ;  /* 0x000000ffff0d7224 */ /* 0x004fce00078e0000 */
[----:B-1-3--:R-:W-:Y:S05]  /*2e980*/  WARPSYNC.COLLECTIVE R15, `(.L_x_2000) ;  /* 0x000000000f087348 */ /* 0x00afea0003c00000 */
[----:B------:R0:W2:Y:S02]  /*2e990*/  SHFL.IDX P6, R14, R13, R12, R11 ;  /* 0x0000000c0d0e7389 */ /* 0x0000a400000c000b */
[----:B0123--:R-:W-:Y:S01]  /*2e9a0*/  ENDCOLLECTIVE ;  /* 0x000000000000791b */ /* 0x00ffe20003800000 */
.L_x_2000:
[----:B------:R-:W-:Y:S05]  /*2e9b0*/  BSYNC B0 ;  /* 0x0000000000007941 */ /* 0x000fea0003800000 */
.L_x_1999:
        /* <DEDUP_REMOVED lines=10> */
.L_x_2001:
        /* <DEDUP_REMOVED lines=16> */
[----:B------:R-:W-:Y:S02]  /*2eb60*/  IMAD.MOV.U32 R8, RZ, RZ, RZ ;  /* 0x000000ffff087224 */ /* 0x000fe400078e00ff */
[----:B---3--:R-:W-:Y:S01]  /*2eb70*/  @!P0 IMAD.MOV.U32 R6, RZ, RZ, R2 ;  /* 0x000000ffff068224 */ /* 0x008fe200078e0002 */
[----:B------:R-:W-:-:S03]  /*2eb80*/  ISETP.GE.U32.AND P0, PT, R16, 0x2, PT ;  /* 0x000000021000780c */ /* 0x000fc60003f06070 */
[----:B------:R-:W-:-:S04]  /*2eb90*/  IMAD R2, R6, R4, RZ ;  /* 0x0000000406027224 */ /* 0x000fc800078e02ff */
[----:B------:R-:W-:-:S07]  /*2eba0*/  IMAD.MOV.U32 R13, RZ, RZ, R2 ;  /* 0x000000ffff0d7224 */ /* 0x000fce00078e0002 */
[----:B------:R-:W-:Y:S05]  /*2ebb0*/  WARPSYNC.COLLECTIVE R15, `(.L_x_2002) ;  /* 0x000000000f087348 */ /* 0x000fea0003c00000 */
[----:B------:R0:W1:Y:S02]  /*2ebc0*/  SHFL.UP P6, R14, R13, R12, R11 ;  /* 0x0400000c0d0e7389 */ /* 0x00006400000c000b */
[----:B01----:R-:W-:Y:S01]  /*2ebd0*/  ENDCOLLECTIVE ;  /* 0x000000000000791b */ /* 0x003fe20003800000 */
.L_x_2002:
        /* <DEDUP_REMOVED lines=9> */
.L_x_2003:
        /* <DEDUP_REMOVED lines=8> */
.L_x_2004:
        /* <DEDUP_REMOVED lines=8> */
.L_x_2005:
        /* <DEDUP_REMOVED lines=8> */
.L_x_2006:
        /* <DEDUP_REMOVED lines=9> */
.L_x_2007:
[----:B------:R-:W-:Y:S01]  /*2ee80*/  IMAD.MOV.U32 R9, RZ, RZ, R14 ;  /* 0x000000ffff097224 */ /* 0x000fe200078e000e */
[----:B------:R-:W-:Y:S06]  /*2ee90*/  BRA `(.L_x_2008) ;  /* 0xffffffc800987947 */ /* 0x000fec000383ffff */
.L_x_1908:
        /* <DEDUP_REMOVED lines=8> */
.L_x_2010:
[----:B------:R-:W-:Y:S05]  /*2ef20*/  BSYNC B0 ;  /* 0x0000000000007941 */ /* 0x000fea0003800000 */
.L_x_2009:
[----:B------:R-:W-:Y:S01]  /*2ef30*/  IMAD.MOV.U32 R3, RZ, RZ, R14 ;  /* 0x000000ffff037224 */ /* 0x000fe200078e000e */
[----:B------:R-:W-:Y:S01]  /*2ef40*/  LOP3.LUT P4, RZ, R17, 0x1, RZ, 0xc0, !PT ;  /* 0x0000000111ff7812 */ /* 0x000fe2000788c0ff */
        /* <DEDUP_REMOVED lines=9> */
.L_x_2011:
        /* <DEDUP_REMOVED lines=8> */
.L_x_2012:
        /* <DEDUP_REMOVED lines=8> */
.L_x_2013:
        /* <DEDUP_REMOVED lines=8> */
.L_x_2014:
        /* <DEDUP_REMOVED lines=9> */
.L_x_2015:
[----:B------:R-:W-:Y:S01]  /*2f1f0*/  IMAD.MOV.U32 R9, RZ, RZ, R14 ;  /* 0x000000ffff097224 */ /* 0x000fe200078e000e */
[----:B------:R-:W-:Y:S06]  /*2f200*/  BRA `(.L_x_2016) ;  /* 0xffffffc800687947 */ /* 0x000fec000383ffff */
.L_x_1910:
[----:B------:R-:W-:Y:S01]  /*2f210*/  BSSY B0, `(.L_x_2017) ;  /* 0x0000006000007945 */ /* 0x000fe20003800000 */
[----:B------:R-:W-:Y:S01]  /*2f220*/  PLOP3.LUT P6, PT, P6, PT, PT, 0x8, 0x0 ;  /* 0x000000000000781c */ /* 0x000fe200037ce170 */
[----:B------:R-:W-:-:S12]  /*2f230*/  IMAD.MOV.U32 R15, RZ, RZ, -0x1 ;  /* 0xffffffffff0f7424 */ /* 0x000fd800078e00ff */
[----:B0-----:R-:W-:Y:S05]  /*2f240*/  WARPSYNC.COLLECTIVE R15, `(.L_x_2018) ;  /* 0x000000000f087348 */ /* 0x001fea0003c00000 */
[----:B------:R-:W-:Y:S01]  /*2f250*/  VOTE.ANY R14, PT, P6 ;  /* 0x00000000000e7806 */ /* 0x000fe200030e0100 */
[----:B0-----:R-:W-:Y:S06]  /*2f260*/  ENDCOLLECTIVE ;  /* 0x000000000000791b */ /* 0x001fec0003800000 */
.L_x_2018:
[----:B------:R-:W-:Y:S05]  /*2f270*/  BSYNC B0 ;  /* 0x0000000000007941 */ /* 0x000fea0003800000 */
.L_x_2017:
        /* <DEDUP_REMOVED lines=10> */
.L_x_2019:
[----:B------:R-:W-:Y:S02]  /*2f320*/  IMAD.MOV.U32 R13, RZ, RZ, R6 ;  /* 0x000000ffff0d7224 */ /* 0x000fe400078e0006 */
[----:B------:R-:W-:-:S07]  /*2f330*/  IMAD.MOV.U32 R4, RZ, RZ, R14 ;  /* 0x000000ffff047224 */ /* 0x000fce00078e000e */
[----:B------:R-:W-:Y:S05]  /*2f340*/  WARPSYNC.COLLECTIVE R15, `(.L_x_2020) ;  /* 0x000000000f087348 */ /* 0x000fea0003c00000 */
[----:B------:R0:W1:Y:S02]  /*2f350*/  SHFL.IDX P6, R14, R13, R12, R11 ;  /* 0x0000000c0d0e7389 */ /* 0x00006400000c000b */
[----:B01----:R-:W-:Y:S01]  /*2f360*/  ENDCOLLECTIVE ;  /* 0x000000000000791b */ /* 0x003fe20003800000 */
.L_x_2020:
[----:B------:R-:W-:Y:S02]  /*2f370*/  IMAD.MOV.U32 R6, RZ, RZ, R14 ;  /* 0x000000ffff067224 */ /* 0x000fe400078e000e */
[----:B------:R-:W-:-:S05]  /*2f380*/  IMAD.IADD R10, R3, 0x1, R10 ;  /* 0x00000001030a7824 */ /* 0x000fca00078e020a */
[----:B------:R0:W-:Y:S01]  /*2f390*/  STL [R1+0xc], R10 ;  /* 0x00000c0a01007387 */ /* 0x0001e20000100800 */
[----:B------:R-:W-:Y:S05]  /*2f3a0*/  BRA `(.L_x_2021) ;  /* 0xffffffc800487947 */ /* 0x000fea000383ffff */
.L_x_1912:
        /* <DEDUP_REMOVED lines=8> */
.L_x_2023:
[----:B------:R-:W-:Y:S05]  /*2f430*/  BSYNC B0 ;  /* 0x0000000000007941 */ /* 0x000fea0003800000 */
.L_x_2022:
[----:B------:R-:W-:Y:S01]  /*2f440*/  IMAD.MOV.U32 R3, RZ, RZ, R14 ;  /* 0x000000ffff037224 */ /* 0x000fe200078e000e */
[----:B------:R-:W-:Y:S06]  /*2f450*/  BRA `(.L_x_2024) ;  /* 0xffffffc800347947 */ /* 0x000fec000383ffff */
.L_x_1918:
[----:B0-----:R0:W1:Y:S02]  /*2f460*/  SYNCS.PHASECHK.TRANS64.TRYWAIT P0, [R0+URZ+0x2a820], R3 ;  /* 0x02a82003000075a7 */ /* 0x001064000800017f */
[----:B-1----:R-:W-:Y:S05]  /*2f470*/  @!P0 NANOSLEEP.SYNCS 0x989680 ;  /* 0x009896800000895d */ /* 0x002fea0003900000 */
[----:B------:R-:W1:Y:S02]  /*2f480*/  @!P0 SYNCS.PHASECHK.TRANS64 P0, [R0+URZ+0x2a820], R3 ;  /* 0x02a82003000085a7 */ /* 0x000e64000800007f */
[----:B-1----:R-:W-:Y:S05]  /*2f490*/  @!P0 BRA `(.L_x_1918) ;  /* 0xfffffffc00f08947 */ /* 0x002fea000383ffff */
[----:B------:R-:W-:Y:S05]  /*2f4a0*/  BRA `(.L_x_2025) ;  /* 0xffffffd000d07947 */ /* 0x000fea000383ffff */
.L_x_1919:
        /* <DEDUP_REMOVED lines=11> */
.L_x_2027:
[----:B------:R-:W-:Y:S05]  /*2f560*/  BSYNC B0 ;  /* 0x0000000000007941 */ /* 0x000fea0003800000 */
.L_x_2026:
[----:B------:R-:W-:Y:S05]  /*2f570*/  BRA `(.L_x_2028) ;  /* 0xffffffd000b87947 */ /* 0x000fea000383ffff */
.L_x_1920:
[----:B------:R-:W-:Y:S01]  /*2f580*/  BSSY B0, `(.L_x_2029) ;  /* 0x0000006000007945 */ /* 0x000fe20003800000 */
[----:B------:R-:W-:-:S07]  /*2f590*/  IMAD.MOV.U32 R15, RZ, RZ, -0x1 ;  /* 0xffffffffff0f7424 */ /* 0x000fce00078e00ff */
[----:B01----:R-:W-:Y:S05]  /*2f5a0*/  WARPSYNC.COLLECTIVE R15, `(.L_x_2030) ;  /* 0x000000000f0c7348 */ /* 0x003fea0003c00000 */
[----:B------:R-:W-:Y:S02]  /*2f5b0*/  ELECT P6, UR62, PT ;  /* 0x00000000003e782f */ /* 0x000fe400038c0000 */
[----:B------:R-:W-:Y:S01]  /*2f5c0*/  MOV R14, UR62 ;  /* 0x0000003e000e7c02 */ /* 0x000fe20008000f00 */
[----:B01----:R-:W-:Y:S10]  /*2f5d0*/  ENDCOLLECTIVE ;  /* 0x000000000000791b */ /* 0x003ff40003800000 */
.L_x_2030:
[----:B------:R-:W-:Y:S05]  /*2f5e0*/  BSYNC B0 ;  /* 0x0000000000007941 */ /* 0x000fea0003800000 */
.L_x_2029:
[----:B------:R-:W-:Y:S05]  /*2f5f0*/  BRA `(.L_x_2031) ;  /* 0xffffffd000ac7947 */ /* 0x000fea000383ffff */
.L_x_1922:
[----:B0-----:R0:W1:Y:S02]  /*2f600*/  SYNCS.PHASECHK.TRANS64.TRYWAIT P0, [R6+URZ], R5 ;  /* 0x00000005060075a7 */ /* 0x001064000800017f */
[----:B-1----:R-:W-:Y:S05]  /*2f610*/  @!P0 NANOSLEEP.SYNCS 0x989680 ;  /* 0x009896800000895d */ /* 0x002fea0003900000 */
[----:B------:R-:W1:Y:S02]  /*2f620*/  @!P0 SYNCS.PHASECHK.TRANS64 P0, [R6+URZ], R5 ;  /* 0x00000005060085a7 */ /* 0x000e64000800007f */
[----:B-1----:R-:W-:Y:S05]  /*2f630*/  @!P0 BRA `(.L_x_1922) ;  /* 0xfffffffc00f08947 */ /* 0x002fea000383ffff */
[----:B------:R-:W-:Y:S05]  /*2f640*/  BRA `(.L_x_2032) ;  /* 0xffffffd000f07947 */ /* 0x000fea000383ffff */
.L_x_1923:
[----:B-1----:R1:W2:Y:S02]  /*2f650*/  SYNCS.PHASECHK.TRANS64.TRYWAIT P0, [R7+URZ], R2 ;  /* 0x00000002070075a7 */ /* 0x0022a4000800017f */
[----:B--2---:R-:W-:Y:S05]  /*2f660*/  @!P0 NANOSLEEP.SYNCS 0x989680 ;  /* 0x009896800000895d */ /* 0x004fea0003900000 */
[----:B------:R-:W2:Y:S02]  /*2f670*/  @!P0 SYNCS.PHASECHK.TRANS64 P0, [R7+URZ], R2 ;  /* 0x00000002070085a7 */ /* 0x000ea4000800007f */
[----:B--2---:R-:W-:Y:S05]  /*2f680*/  @!P0 BRA `(.L_x_1923) ;  /* 0xfffffffc00f08947 */ /* 0x004fea000383ffff */
[----:B------:R-:W-:Y:S05]  /*2f690*/  BRA `(.L_x_2033) ;  /* 0xffffffd000e47947 */ /* 0x000fea000383ffff */
.L_x_1925:
[----:B--2---:R2:W3:Y:S02]  /*2f6a0*/  SYNCS.PHASECHK.TRANS64.TRYWAIT P0, [R4+URZ], R5 ;  /* 0x00000005040075a7 */ /* 0x0044e4000800017f */
[----:B---3--:R-:W-:Y:S05]  /*2f6b0*/  @!P0 NANOSLEEP.SYNCS 0x989680 ;  /* 0x009896800000895d */ /* 0x008fea0003900000 */
[----:B------:R-:W3:Y:S02]  /*2f6c0*/  @!P0 SYNCS.PHASECHK.TRANS64 P0, [R4+URZ], R5 ;  /* 0x00000005040085a7 */ /* 0x000ee4000800007f */
[----:B---3--:R-:W-:Y:S05]  /*2f6d0*/  @!P0 BRA `(.L_x_1925) ;  /* 0xfffffffc00f08947 */ /* 0x008fea000383ffff */
[----:B------:R-:W-:Y:S05]  /*2f6e0*/  BRA `(.L_x_2034) ;  /* 0xffffffd000ec7947 */ /* 0x000fea000383ffff */
.L_x_2035:
        /* <DEDUP_REMOVED lines=9> */
.L_x_15163:


//--------------------- .text._ZN7cutlass13device_kernelIN5flash11enable_sm90INS1_16FlashAttnFwdSm90INS1_25CollectiveMainloopFwdSm90ILi2EN4cute5tupleIJNS5_1CILi1EEES8_S8_EEENS6_IJNS7_ILi128EEESA_NS7_ILi192EEEEEELi128ENS_10bfloat16_tEfNS_4arch4Sm90ELb1ELb0ELb1ELb0ELb0ELb0ELb0ELb1ELb1ELb1ELb1ELb0EEENS1_21CollectiveEpilogueFwdINS6_IJSA_SA_SA_EEES9_SD_SF_Li256ELb0ELb1ELb1ELb0EEENS1_19SingleTileSchedulerILb0ELb1ELb1ELi128EEEEEEEEEvNT_6ParamsE --------------------------
	.section	.text._ZN7cutlass13device_kernelIN5flash11enable_sm90INS1_16FlashAttnFwdSm90INS1_25CollectiveMainloopFwdSm90ILi2EN4cute5tupleIJNS5_1CILi1EEES8_S8_EEENS6_IJNS7_ILi128EEESA_NS7_ILi192EEEEEELi128ENS_10bfloat16_tEfNS_4arch4Sm90ELb1ELb0ELb1ELb0ELb0ELb0ELb0ELb1ELb1ELb1ELb1ELb0EEENS1_21CollectiveEpilogueFwdINS6_IJSA_SA_SA_EEES9_SD_SF_Li256ELb0ELb1ELb1ELb0EEENS1_19SingleTileSchedulerILb0ELb1ELb1ELi128EEEEEEEEEvNT_6ParamsE,"ax",@progbits
	.align	128
.text._ZN7cutlass13device_kernelIN5flash11enable_sm90INS1_16FlashAttnFwdSm90INS1_25CollectiveMainloopFwdSm90ILi2EN4cute5tupleIJNS5_1CILi1EEES8_S8_EEENS6_IJNS7_ILi128EEESA_NS7_ILi192EEEEEELi128ENS_10bfloat16_tEfNS_4arch4Sm90ELb1ELb0ELb1ELb0ELb0ELb0ELb0ELb1ELb1ELb1ELb1ELb0EEENS1_21CollectiveEpilogueFwdINS6_IJSA_SA_SA_EEES9_SD_SF_Li256ELb0ELb1ELb1ELb0EEENS1_19SingleTileSchedulerILb0ELb1ELb1ELi128EEEEEEEEEvNT_6ParamsE:
        .type           _ZN7cutlass13device_kernelIN5flash11enable_sm90INS1_16FlashAttnFwdSm90INS1_25CollectiveMainloopFwdSm90ILi2EN4cute5tupleIJNS5_1CILi1EEES8_S8_EEENS6_IJNS7_ILi128EEESA_NS7_ILi192EEEEEELi128ENS_10bfloat16_tEfNS_4arch4Sm90ELb1ELb0ELb1ELb0ELb0ELb0ELb0ELb1ELb1ELb1ELb1ELb0EEENS1_21CollectiveEpilogueFwdINS6_IJSA_SA_SA_EEES9_SD_SF_Li256ELb0ELb1ELb1ELb0EEENS1_19SingleTileSchedulerILb0ELb1ELb1ELi128EEEEEEEEEvNT_6ParamsE,@function
        .size           _ZN7cutlass13device_kernelIN5flash11enable_sm90INS1_16FlashAttnFwdSm90INS1_25CollectiveMainloopFwdSm90ILi2EN4cute5tupleIJNS5_1CILi1EEES8_S8_EEENS6_IJNS7_ILi128EEESA_NS7_ILi192EEEEEELi128ENS_10bfloat16_tEfNS_4arch4Sm90ELb1ELb0ELb1ELb0ELb0ELb0ELb0ELb1ELb1ELb1ELb1ELb0EEENS1_21CollectiveEpilogueFwdINS6_IJSA_SA_SA_EEES9_SD_SF_Li256ELb0ELb1ELb1ELb0EEENS1_19SingleTileSchedulerILb0ELb1ELb1ELi128EEEEEEEEEvNT_6ParamsE,(.L_x_15164 - _ZN7cutlass13device_kernelIN5flash11enable_sm90INS1_16FlashAttnFwdSm90INS1_25CollectiveMainloopFwdSm90ILi2EN4cute5tupleIJNS5_1CILi1EEES8_S8_EEENS6_IJNS7_ILi128EEESA_NS7_ILi192EEEEEELi128ENS_10bfloat16_tEfNS_4arch4Sm90ELb1ELb0ELb1ELb0ELb0ELb0ELb0ELb1ELb1ELb1ELb1ELb0EEENS1_21CollectiveEpilogueFwdINS6_IJSA_SA_SA_EEES9_SD_SF_Li256ELb0ELb1ELb1ELb0EEENS1_19SingleTileSchedulerILb0ELb1ELb1ELi128EEEEEEEEEvNT_6ParamsE)
        .other          _ZN7cutlass13device_kernelIN5flash11enable_sm90INS1_16FlashAttnFwdSm90INS1_25CollectiveMainloopFwdSm90ILi2EN4cute5tupleIJNS5_1CILi1EEES8_S8_EEENS6_IJNS7_ILi128EEESA_NS7_ILi192EEEEEELi128ENS_10bfloat16_tEfNS_4arch4Sm90ELb1ELb0ELb1ELb0ELb0ELb0ELb0ELb1ELb1ELb1ELb1ELb0EEENS1_21CollectiveEpilogueFwdINS6_IJSA_SA_SA_EEES9_SD_SF_Li256ELb0ELb1ELb1ELb0EEENS1_19SingleTileSchedulerILb0ELb1ELb1ELi128EEEEEEEEEvNT_6ParamsE,@"STO_CUDA_ENTRY STV_DEFAULT"
_ZN7cutlass13device_kernelIN5flash11enable_sm90INS1_16FlashAttnFwdSm90INS1_25CollectiveMainloopFwdSm90ILi2EN4cute5tupleIJNS5_1CILi1EEES8_S8_EEENS6_IJNS7_ILi128EEESA_NS7_ILi192EEEEEELi128ENS_10bfloat16_tEfNS_4arch4Sm90ELb1ELb0ELb1ELb0ELb0ELb0ELb0ELb1ELb1ELb1ELb1ELb0EEENS1_21CollectiveEpilogueFwdINS6_IJSA_SA_SA_EEES9_SD_SF_Li256ELb0ELb1ELb1ELb0EEENS1_19SingleTileSchedulerILb0ELb1ELb1ELi128EEEEEEEEEvNT_6ParamsE:
        /* <DEDUP_REMOVED lines=17> */
.L_x_2037:
[----:B------:R-:W-:Y:S05]  /*0110*/  BSYNC B0 ;  /* 0x0000000000007941 */ /* 0x000fea0003800000 */
.L_x_2036:
        /* <DEDUP_REMOVED lines=40> */
.L_x_2038:
        /* <DEDUP_REMOVED lines=22> */
.L_x_2039:
        /* <DEDUP_REMOVED lines=18> */
.L_x_2040:
        /* <DEDUP_REMOVED lines=22> */
.L_x_2041:
        /* <DEDUP_REMOVED lines=22> */
.L_x_2042:
        /* <DEDUP_REMOVED lines=9> */
.L_x_2045:
        /* <DEDUP_REMOVED lines=18> */
[----:B------:R-:W0:Y:S01]  /*0a90*/  LDC R0, c[0x0][0x448] ;  /* 0x00011200ff007b82 */ /* 0x000e220000000800 */
[----:B------:R-:W1:Y:S01]  /*0aa0*/  S2R R23, SR_CTAID.X ;  /* 0x0000000000177919 */ /* 0x000e620000002500 */
[----:B------:R-:W-:Y:S01]  /*0ab0*/  SHF.R.U32.HI R4, RZ, 0x10, R17 ;  /* 0x00000010ff047819 */ /* 0x000fe20000011611 */
[----:B------:R-:W-:Y:S01]  /*0ac0*/  IMAD.MOV.U32 R22, RZ, RZ, RZ ;  /* 0x000000ffff167224 */ /* 0x000fe200078e00ff */
[----:B------:R-:W-:-:S04]  /*0ad0*/  LOP3.LUT R17, R17, 0xffff, RZ, 0xc0, !PT ;  /* 0x0000ffff11117812 */ /* 0x000fc800078ec0ff */
[----:B------:R-:W2:Y:S08]  /*0ae0*/  LDC.64 R10, c[0x0][0x418] ;  /* 0x00010600ff0a7b82 */ /* 0x000eb00000000a00 */
[----:B------:R-:W3:Y:S01]  /*0af0*/  LDC R3, c[0x0][0x288] ;  /* 0x0000a200ff037b82 */ /* 0x000ee20000000800 */
[----:B0-----:R-:W-:-:S07]  /*0b00*/  ISETP.NE.AND P1, PT, R0, 0x1, PT ;  /* 0x000000010000780c */ /* 0x001fce0003f25270 */
[----:B------:R-:W0:Y:S01]  /*0b10*/  LDC R16, c[0x0][0x424] ;  /* 0x00010900ff107b82 */ /* 0x000e220000000800 */
[----:B--2---:R-:W-:-:S07]  /*0b20*/  ISETP.NE.U32.AND P0, PT, R10, RZ, PT ;  /* 0x000000ff0a00720c */ /* 0x004fce0003f05070 */
[----:B------:R-:W2:Y:S01]  /*0b30*/  LDC R9, c[0x0][0x2f0] ;  /* 0x0000bc00ff097b82 */ /* 0x000ea20000000800 */
[----:B-1----:R-:W-:Y:S01]  /*0b40*/  IMAD.SHL.U32 R23, R23, 0x80, RZ ;  /* 0x0000008017177824 */ /* 0x002fe200078e00ff */
[----:B------:R-:W-:-:S03]  /*0b50*/  ISETP.NE.AND.EX P0, PT, R11, RZ, PT, P0 ;  /* 0x000000ff0b00720c */ /* 0x000fc60003f05300 */
[----:B------:R-:W-:Y:S01]  /*0b60*/  @P1 VIADD R0, R23, 0x7f ;  /* 0x0000007f17001836 */ /* 0x000fe20000000000 */
[----:B---3--:R-:W-:Y:S02]  /*0b70*/  IADD3 R3, -R3, 0x80, RZ ;  /* 0x0000008003037810 */ /* 0x008fe40007ffe1ff */
[----:B------:R-:W1:Y:S08]  /*0b80*/  @P1 LDC R5, c[0x0][0x44c] ;  /* 0x00011300ff051b82 */ /* 0x000e700000000800 */
[----:B------:R-:W3:Y:S01]  /*0b90*/  @P1 LDC R7, c[0x0][0x450] ;  /* 0x00011400ff071b82 */ /* 0x000ee20000000800 */
[----:B0-----:R-:W-:-:S02]  /*0ba0*/  SEL R16, R16, 0x1, P0 ;  /* 0x0000000110107807 */ /* 0x001fc40000000000 */
[----:B------:R-:W-:-:S03]  /*0bb0*/  ISETP.NE.AND P0, PT, R4, RZ, PT ;  /* 0x000000ff0400720c */ /* 0x000fc60003f05270 */
[----:B--2---:R-:W-:Y:S02]  /*0bc0*/  IMAD R3, R16, R9, R3 ;  /* 0x0000000910037224 */ /* 0x004fe400078e0203 */
[----:B-1----:R-:W-:-:S08]  /*0bd0*/  @P1 IMAD.HI.U32 R2, R0, R5, RZ ;  /* 0x0000000500021227 */ /* 0x002fd000078e00ff */
[----:B------:R-:W0:Y:S01]  /*0be0*/  @!P0 LDC R4, c[0x0][0x9f0] ;  /* 0x00027c00ff048b82 */ /* 0x000e220000000800 */
[----:B------:R-:W-:Y:S01]  /*0bf0*/  VIADD R0, R23, 0x7f ;  /* 0x0000007f17007836 */ /* 0x000fe20000000000 */
[----:B---3--:R-:W-:Y:S01]  /*0c00*/  @P1 SHF.R.U32.HI R0, RZ, R7, R2 ;  /* 0x00000007ff001219 */ /* 0x008fe20000011602 */
[----:B------:R-:W-:-:S03]  /*0c10*/  IMAD R2, R16, R9, 0x7f ;  /* 0x0000007f10027424 */ /* 0x000fc600078e0209 */
[----:B------:R-:W-:Y:S02]  /*0c20*/  IADD3 R0, R3, R0, RZ ;  /* 0x0000000003007210 */ /* 0x000fe40007ffe0ff */
[----:B------:R-:W-:Y:S02]  /*0c30*/  SHF.R.S32.HI R3, RZ, 0x1f, R2 ;  /* 0x0000001fff037819 */ /* 0x000fe40000011402 */
[----:B------:R-:W-:Y:S02]  /*0c40*/  SHF.R.S32.HI R5, RZ, 0x1f, R0 ;  /* 0x0000001fff057819 */ /* 0x000fe40000011400 */
[----:B------:R-:W-:Y:S02]  /*0c50*/  LEA.HI R3, R3, R2, RZ, 0x7 ;  /* 0x0000000203037211 */ /* 0x000fe400078f38ff */
[----:B------:R-:W-:Y:S02]  /*0c60*/  LEA.HI R5, R5, R0, RZ, 0x7 ;  /* 0x0000000005057211 */ /* 0x000fe400078f38ff */
[----:B------:R-:W-:-:S02]  /*0c70*/  SHF.R.S32.HI R3, RZ, 0x7, R3 ;  /* 0x00000007ff037819 */ /* 0x000fc40000011403 */
[----:B------:R-:W-:-:S04]  /*0c80*/  SHF.R.S32.HI R0, RZ, 0x7, R5 ;  /* 0x00000007ff007819 */ /* 0x000fc80000011405 */
[----:B------:R-:W-:-:S04]  /*0c90*/  VIMNMX R11, R3, R0, PT ;  /* 0x00000000030b7248 */ /* 0x000fc80003fe0100 */
[----:B------:R-:W-:-:S13]  /*0ca0*/  ISETP.GE.AND P1, PT, R11, 0x1, PT ;  /* 0x000000010b00780c */ /* 0x000fda0003f26270 */
[----:B------:R-:W-:Y:S05]  /*0cb0*/  @!P1 BRA `(.L_x_2047) ;  /* 0x00000000006c9947 */ /* 0x000fea0003800000 */
[-C--:B0-----:R-:W-:Y:S02]  /*0cc0*/  IABS R7, R4.reuse ;  /* 0x0000000400077213 */ /* 0x081fe40000000000 */
[----:B------:R-:W-:Y:S02]  /*0cd0*/  IADD3 R5, R4, -0x1, R11 ;  /* 0xffffffff04057810 */ /* 0x000fe40007ffe00b */
[----:B------:R-:W0:Y:S01]  /*0ce0*/  I2F.RP R0, R7 ;  /* 0x0000000700007306 */ /* 0x000e220000209400 */
[----:B------:R-:W-:-:S04]  /*0cf0*/  IABS R8, R4 ;  /* 0x0000000400087213 */ /* 0x000fc80000000000 */
[----:B------:R-:W-:-:S03]  /*0d00*/  IADD3 R8, RZ, -R8, RZ ;  /* 0x80000008ff087210 */ /* 0x000fc60007ffe0ff */
[----:B0-----:R-:W0:Y:S02]  /*0d10*/  MUFU.RCP R0, R0 ;  /* 0x0000000000007308 */ /* 0x001e240000001000 */
[----:B0-----:R-:W-:Y:S01]  /*0d20*/  VIADD R2, R0, 0xffffffe ;  /* 0x0ffffffe00027836 */ /* 0x001fe20000000000 */
[----:B------:R-:W-:Y:S02]  /*0d30*/  IABS R0, R5 ;  /* 0x0000000500007213 */ /* 0x000fe40000000000 */
[----:B------:R-:W-:-:S03]  /*0d40*/  LOP3.LUT R5, R5, R4, RZ, 0x3c, !PT ;  /* 0x0000000405057212 */ /* 0x000fc600078e3cff */
[----:B------:R0:W1:Y:S01]  /*0d50*/  F2I.FTZ.U32.TRUNC.NTZ R3, R2 ;  /* 0x0000000200037305 */ /* 0x000062000021f000 */
[----:B------:R-:W-:Y:S01]  /*0d60*/  ISETP.GE.AND P2, PT, R5, RZ, PT ;  /* 0x000000ff0500720c */ /* 0x000fe20003f46270 */
[----:B0-----:R-:W-:Y:S02]  /*0d70*/  IMAD.MOV.U32 R2, RZ, RZ, RZ ;  /* 0x000000ffff027224 */ /* 0x001fe400078e00ff */
[----:B-1----:R-:W-:-:S04]  /*0d80*/  IMAD.MOV R6, RZ, RZ, -R3 ;  /* 0x000000ffff067224 */ /* 0x002fc800078e0a03 */
[----:B------:R-:W-:-:S04]  /*0d90*/  IMAD R9, R6, R7, RZ ;  /* 0x0000000706097224 */ /* 0x000fc800078e02ff */
[----:B------:R-:W-:-:S04]  /*0da0*/  IMAD.HI.U32 R3, R3, R9, R2 ;  /* 0x0000000903037227 */ /* 0x000fc800078e0002 */
[----:B------:R-:W-:Y:S02]  /*0db0*/  IMAD.MOV.U32 R2, RZ, RZ, R8 ;  /* 0x000000ffff027224 */ /* 0x000fe400078e0008 */
[----:B------:R-:W-:-:S04]  /*0dc0*/  IMAD.HI.U32 R3, R3, R0, RZ ;  /* 0x0000000003037227 */ /* 0x000fc800078e00ff */
[----:B------:R-:W-:-:S05]  /*0dd0*/  IMAD R0, R3, R2, R0 ;  /* 0x0000000203007224 */ /* 0x000fca00078e0200 */
[----:B------:R-:W-:-:S13]  /*0de0*/  ISETP.GT.U32.AND P1, PT, R7, R0, PT ;  /* 0x000000000700720c */ /* 0x000fda0003f24070 */
[----:B------:R-:W-:Y:S01]  /*0df0*/  @!P1 IMAD.IADD R0, R0, 0x1, -R7 ;  /* 0x0000000100009824 */ /* 0x000fe200078e0a07 */
[----:B------:R-:W-:Y:S02]  /*0e00*/  @!P1 IADD3 R3, R3, 0x1, RZ ;  /* 0x0000000103039810 */ /* 0x000fe40007ffe0ff */
[----:B------:R-:W-:Y:S02]  /*0e10*/  ISETP.NE.AND P1, PT, R4, RZ, PT ;  /* 0x000000ff0400720c */ /* 0x000fe40003f25270 */
[----:B------:R-:W-:-:S13]  /*0e20*/  ISETP.GE.U32.AND P0, PT, R0, R7, PT ;  /* 0x000000070000720c */ /* 0x000fda0003f06070 */
[----:B------:R-:W-:-:S04]  /*0e30*/  @P0 VIADD R3, R3, 0x1 ;  /* 0x0000000103030836 */ /* 0x000fc80000000000 */
[----:B------:R-:W-:Y:S01]  /*0e40*/  @!P2 IMAD.MOV R3, RZ, RZ, -R3 ;  /* 0x000000ffff03a224 */ /* 0x000fe200078e0a03 */
[----:B------:R-:W-:-:S05]  /*0e50*/  @!P1 LOP3.LUT R3, RZ, R4, RZ, 0x33, !PT ;  /* 0x00000004ff039212 */ /* 0x000fca00078e33ff */
[----:B------:R-:W-:-:S07]  /*0e60*/  IMAD.MOV.U32 R22, RZ, RZ, R3 ;  /* 0x000000ffff167224 */ /* 0x000fce00078e0003 */
.L_x_2047:
[----:B------:R-:W1:Y:S01]  /*0e70*/  S2R R0, SR_TID.X ;  /* 0x0000000000007919 */ /* 0x000e620000002100 */
[-C--:B------:R-:W-:Y:S01]  /*0e80*/  IMAD R17, R17, R22.reuse, RZ ;  /* 0x0000001611117224 */ /* 0x080fe200078e02ff */
[----:B------:R-:W-:Y:S01]  /*0e90*/  PLOP3.LUT P0, PT, PT, PT, PT, 0x80, 0x0 ;  /* 0x000000000000781c */ /* 0x000fe20003f0f070 */
[----:B------:R-:W-:Y:S01]  /*0ea0*/  IMAD.MOV.U32 R2, RZ, RZ, RZ ;  /* 0x000000ffff027224 */ /* 0x000fe200078e00ff */
[----:B------:R-:W-:Y:S02]  /*0eb0*/  CS2R R86, SRZ ;  /* 0x0000000000567805 */ /* 0x000fe4000001ff00 */
[----:B------:R-:W-:Y:S02]  /*0ec0*/  CS2R R84, SRZ ;  /* 0x0000000000547805 */ /* 0x000fe4000001ff00 */
[----:B------:R-:W-:Y:S02]  /*0ed0*/  VIADDMNMX R22, R17, R22, R11, PT ;  /* 0x0000001611167246 */ /* 0x000fe4000380010b */
[----:B------:R-:W-:-:S02]  /*0ee0*/  CS2R R82, SRZ ;  /* 0x0000000000527805 */ /* 0x000fc4000001ff00 */
[----:B------:R-:W-:Y:S02]  /*0ef0*/  CS2R R80, SRZ ;  /* 0x0000000000507805 */ /* 0x000fe4000001ff00 */
[----:B------:R-:W-:Y:S02]  /*0f00*/  CS2R R78, SRZ ;  /* 0x00000000004e7805 */ /* 0x000fe4000001ff00 */
[----:B------:R-:W-:Y:S02]  /*0f10*/  ISETP.GT.AND P1, PT, R22, R17, PT ;  /* 0x000000111600720c */ /* 0x000fe40003f24270 */
        /* <DEDUP_REMOVED lines=21> */
[----:B-1----:R-:W-:Y:S01]  /*1070*/  IADD3 R89, R0, -0x80, RZ ;  /* 0xffffff8000597810 */ /* 0x002fe20007ffe0ff */
[----:B------:R-:W-:Y:S01]  /*1080*/  IMAD.MOV.U32 R0, RZ, RZ, RZ ;  /* 0x000000ffff007224 */ /* 0x000fe200078e00ff */
[----:B------:R-:W-:Y:S02]  /*1090*/  CS2R R34, SRZ ;  /* 0x0000000000227805 */ /* 0x000fe4000001ff00 */
[----:B------:R-:W-:Y:S02]  /*10a0*/  CS2R R32, SRZ ;  /* 0x0000000000207805 */ /* 0x000fe4000001ff00 */
[----:B------:R-:W-:Y:S02]  /*10b0*/  CS2R R30, SRZ ;  /* 0x00000000001e7805 */ /* 0x000fe4000001ff00 */
[----:B------:R-:W-:Y:S02]  /*10c0*/  CS2R R28, SRZ ;  /* 0x00000000001c7805 */ /* 0x000fe4000001ff00 */
[----:B------:R-:W-:-:S02]  /*10d0*/  CS2R R26, SRZ ;  /* 0x00000000001a7805 */ /* 0x000fc4000001ff00 */
[----:B------:R-:W-:Y:S01]  /*10e0*/  CS2R R24, SRZ ;  /* 0x0000000000187805 */ /* 0x000fe2000001ff00 */
[----:B------:R-:W-:Y:S06]  /*10f0*/  @!P1 BRA `(.L_x_2048) ;  /* 0x0000009800989947 */ /* 0x000fec0003800000 */
[----:B------:R-:W-:Y:S01]  /*1100*/  SHF.R.S32.HI R90, RZ, 0x1f, R89 ;  /* 0x0000001fff5a7819 */ /* 0x000fe20000011459 */
[----:B------:R-:W1:Y:S01]  /*1110*/  S2UR UR6, SR_CgaCtaId ;  /* 0x00000000000679c3 */ /* 0x000e620000008800 */
[----:B------:R-:W-:Y:S02]  /*1120*/  UMOV UR36, 0x400 ;  /* 0x0000040000247882 */ /* 0x000fe40000000000 */
[----:B------:R-:W-:-:S04]  /*1130*/  LEA.HI R91, R90, R89, RZ, 0x7 ;  /* 0x000000595a5b7211 */ /* 0x000fc800078f38ff */
[----:B------:R-:W-:-:S05]  /*1140*/  SHF.R.S32.HI R92, RZ, 0x7, R91 ;  /* 0x00000007ff5c7819 */ /* 0x000fca000001145b */
[----:B------:R-:W2:Y:S01]  /*1150*/  SHFL.IDX PT, R0, R92, RZ, 0x1f ;  /* 0x00001fff5c007589 */ /* 0x000ea200000e0000 */
[----:B-1----:R-:W-:-:S04]  /*1160*/  ULEA UR36, UR6, UR36, 0x18 ;  /* 0x0000002406247291 */ /* 0x002fc8000f8ec03f */
[----:B------:R-:W-:-:S04]  /*1170*/  UIADD3 UR6, UR36, 0x10400, URZ ;  /* 0x0001040024067890 */ /* 0x000fc8000fffe03f */
[----:B------:R-:W-:Y:S01]  /*1180*/  ULOP3.LUT UP0, URZ, UR6, 0x3ff, URZ, 0xc0, !UPT ;  /* 0x000003ff063f7892 */ /* 0x000fe2000f80c03f */
[----:B--2---:R-:W-:-:S05]  /*1190*/  R2UR UR4, R0 ;  /* 0x00000000000472ca */ /* 0x004fca00000e0000 */
        /* <DEDUP_REMOVED lines=11> */
[----:B0-----:R-:W-:Y:S01]  /*1250*/  IMAD.U32 R4, RZ, RZ, UR4 ;  /* 0x00000004ff047e24 */ /* 0x001fe2000f8e00ff */
[----:B------:R0:W1:Y:S01]  /*1260*/  LDC.64 R2, c[0x4][R0] ;  /* 0x0100000000027b82 */ /* 0x0000620000000a00 */
[----:B------:R-:W-:Y:S01]  /*1270*/  MOV R5, UR5 ;  /* 0x0000000500057c02 */ /* 0x000fe20008000f00 */
[----:B------:R-:W-:Y:S01]  /*1280*/  ULDC.64 UR4, c[0x4][0x120] ;  /* 0x0100480000047ab9 */ /* 0x000fe20000000a00 */
[----:B------:R-:W-:Y:S01]  /*1290*/  IMAD.U32 R10, RZ, RZ, UR6 ;  /* 0x00000006ff0a7e24 */ /* 0x000fe2000f8e00ff */
[----:B------:R-:W-:Y:S01]  /*12a0*/  MOV R11, UR7 ;  /* 0x00000007000b7c02 */ /* 0x000fe20008000f00 */
[----:B------:R-:W-:Y:S02]  /*12b0*/  IMAD.U32 R6, RZ, RZ, UR4 ;  /* 0x00000004ff067e24 */ /* 0x000fe4000f8e00ff */
[----:B------:R-:W-:-:S02]  /*12c0*/  IMAD.U32 R7, RZ, RZ, UR5 ;  /* 0x00000005ff077e24 */ /* 0x000fc4000f8e00ff */
[----:B------:R-:W-:Y:S02]  /*12d0*/  IMAD.MOV.U32 R8, RZ, RZ, 0x70 ;  /* 0x00000070ff087424 */ /* 0x000fe400078e00ff */
[----:B------:R-:W-:Y:S02]  /*12e0*/  IMAD.MOV.U32 R12, RZ, RZ, 0x1 ;  /* 0x00000001ff0c7424 */ /* 0x000fe400078e00ff */
[----:B0-----:R-:W-:-:S07]  /*12f0*/  IMAD.MOV.U32 R13, RZ, RZ, RZ ;  /* 0x000000ffff0d7224 */ /* 0x001fce00078e00ff */
[----:B------:R-:W-:-:S07]  /*1300*/  LEPC R20, `(.L_x_2049) ;  /* 0x000000001014794e */ /* 0x000fce0000000000 */
[----:B-1----:R-:W-:Y:S05]  /*1310*/  CALL.ABS.NOINC R2 ;  /* 0x0000000002007343 */ /* 0x002fea0003c00000 */
.L_x_2049:
[----:B------:R-:W2:Y:S01]  /*1320*/  LDL.LU R19, [R1+0x14] ;  /* 0x0000140001137983 */ /* 0x000ea20000300800 */
[----:B------:R-:W-:-:S04]  /*1330*/  SHF.L.U32 R2, RZ, 0x1f, RZ ;  /* 0x0000001fff027819 */ /* 0x000fc800000006ff */
[----:B------:R-:W1:Y:S01]  /*1340*/  SYNCS.PHASECHK.TRANS64.TRYWAIT P1, [UR36+0x34800], R2 ;  /* 0x03480002ff0075a7 */ /* 0x000e620008020164 */
[----:B--2---:R-:W-:-:S04]  /*1350*/  LOP3.LUT R0, R19, 0x1, RZ, 0xfc, !PT ;  /* 0x0000000113007812 */ /* 0x004fc800078efcff */
[----:B------:R-:W-:Y:S01]  /*1360*/  ISETP.NE.AND P0, PT, R0, 0x3, PT ;  /* 0x000000030000780c */ /* 0x000fe20003f05270 */
[----:B-1----:R-:W-:-:S12]  /*1370*/  @!P1 BRA `(.L_x_2050) ;  /* 0x000000ec00c89947 */ /* 0x002fd80003800000 */
.L_x_2167:
[----:B------:R-:W-:Y:S05]  /*1380*/  @!P0 BRA `(.L_x_2051) ;  /* 0x0000000000048947 */ /* 0x000fea0003800000 */
[----:B------:R-:W-:Y:S01]  /*1390*/  BPT.TRAP 0x1 ;  /* 0x000000040000795c */ /* 0x000fe20000300000 */
.L_x_2051:
[----:B------:R2:W3:Y:S01]  /*13a0*/  SYNCS.PHASECHK.TRANS64.TRYWAIT P2, [UR36+0x34830], R2 ;  /* 0x03483002ff0075a7 */ /* 0x0004e20008040164 */
[----:B------:R-:W-:Y:S05]  /*13b0*/  @!P0 BRA `(.L_x_2052) ;  /* 0x0000000000048947 */ /* 0x000fea0003800000 */
[----:B------:R-:W-:Y:S01]  /*13c0*/  BPT.TRAP 0x1 ;  /* 0x000000040000795c */ /* 0x000fe20000300000 */
.L_x_2052:
[----:B------:R-:W4:Y:S01]  /*13d0*/  S2R R0, SR_TID.X ;  /* 0x0000000000007919 */ /* 0x000f220000002100 */
[----:B0-----:R-:W-:-:S04]  /*13e0*/  MOV R4, UR37 ;  /* 0x0000002500047c02 */ /* 0x001fc80008000f00 */
[----:B------:R-:W-:Y:S02]  /*13f0*/  LOP3.LUT R4, R4, 0x10000, RZ, 0xfc, !PT ;  /* 0x0001000004047812 */ /* 0x000fe400078efcff */
[----:B----4-:R-:W-:-:S04]  /*1400*/  LOP3.LUT R0, R0, 0x7f, RZ, 0xc0, !PT ;  /* 0x0000007f00007812 */ /* 0x010fc800078ec0ff */
[----:B------:R-:W-:Y:S01]  /*1410*/  ISETP.NE.AND P1, PT, R0, RZ, PT ;  /* 0x000000ff0000720c */ /* 0x000fe20003f25270 */
[----:B---3--:R-:W-:-:S12]  /*1420*/  @P2 BRA `(.L_x_2053) ;  /* 0x0000000000082947 */ /* 0x008fd80003800000 */
[----:B------:R-:W0:Y:S02]  /*1430*/  SYNCS.PHASECHK.TRANS64.TRYWAIT P2, [UR36+0x34830], R2 ;  /* 0x03483002ff0075a7 */ /* 0x000e240008040164 */
[----:B0-----:R-:W-:Y:S05]  /*1440*/  @!P2 BRA `(.L_x_2054) ;  /* 0x000000ec00aca947 */ /* 0x001fea0003800000 */
.L_x_2053:
[----:B------:R-:W-:Y:S05]  /*1450*/  WARPSYNC.ALL ;  /* 0x0000000000007948 */ /* 0x000fea0003800000 */
[----:B------:R-:W-:Y:S01]  /*1460*/  IMAD.MOV.U32 R5, RZ, RZ, 0x40000040 ;  /* 0x40000040ff057424 */ /* 0x000fe200078e00ff */
[----:B------:R-:W-:Y:S01]  /*1470*/  UIADD3 UR4, UR36, 0x1c400, URZ ;  /* 0x0001c40024047890 */ /* 0x000fe2000fffe03f */
[C---:B------:R-:W-:Y:S01]  /*1480*/  R2UR UR8, R4.reuse ;  /* 0x00000000040872ca */ /* 0x040fe200000e0000 */
[----:B------:R-:W-:Y:S02]  /*1490*/  WARPGROUP.ARRIVE ;  /* 0x00000000000079c5 */ /* 0x000fe40000000000 */
[----:B------:R-:W-:Y:S01]  /*14a0*/  R2UR UR9, R5 ;  /* 0x00000000050972ca */ /* 0x000fe200000e0000 */
[----:B------:R-:W-:Y:S01]  /*14b0*/  USHF.R.U32.HI UR4, URZ, 0x4, UR4 ;  /* 0x000000043f047899 */ /* 0x000fe20008011604 */
[----:B------:R-:W-:Y:S01]  /*14c0*/  R2UR UR6, R4 ;  /* 0x00000000040672ca */ /* 0x000fe200000e0000 */
[----:B------:R-:W-:Y:S01]  /*14d0*/  UMOV UR11, 0x40000040 ;  /* 0x40000040000b7882 */ /* 0x000fe20000000000 */
[----:B------:R-:W-:Y:S01]  /*14e0*/  UMOV UR5, 0x40000040 ;  /* 0x4000004000057882 */ /* 0x000fe20000000000 */
[----:B------:R-:W-:Y:S01]  /*14f0*/  ULOP3.LUT UR4, UR4, 0x3fff, URZ, 0xc0, !UPT ;  /* 0x00003fff04047892 */ /* 0x000fe2000f8ec03f */
[----:B------:R-:W3:Y:S01]  /*1500*/  LDC R8, c[0x0][0x448] ;  /* 0x00011200ff087b82 */ /* 0x000ee20000000800 */
[----:B------:R-:W-:Y:S01]  /*1510*/  UMOV UR13, 0x40000040 ;  /* 0x40000040000d7882 */ /* 0x000fe20000000000 */
[----:B------:R-:W-:Y:S01]  /*1520*/  UMOV UR15, 0x40000040 ;  /* 0x40000040000f7882 */ /* 0x000fe20000000000 */
[----:B------:R-:W-:Y:S01]  /*1530*/  ULOP3.LUT UR38, UR4, 0x10000, URZ, 0xfc, !UPT ;  /* 0x0001000004267892 */ /* 0x000fe2000f8efc3f */
[----:B------:R-:W-:Y:S01]  /*1540*/  LEA.HI R10, R92, R92, RZ, 0x1 ;  /* 0x0000005c5c0a7211 */ /* 0x000fe200078f08ff */
[----:B------:R-:W-:Y:S01]  /*1550*/  UMOV UR17, 0x40000040 ;  /* 0x4000004000117882 */ /* 0x000fe20000000000 */
[----:B------:R-:W-:Y:S01]  /*1560*/  UMOV UR19, 0x40000040 ;  /* 0x4000004000137882 */ /* 0x000fe20000000000 */
[----:B------:R-:W-:Y:S01]  /*1570*/  UIADD3 UR14, UR38, 0x6, URZ ;  /* 0x00000006260e7890 */ /* 0x000fe2000fffe03f */
[----:B------:R-:W-:Y:S01]  /*1580*/  LEA.HI R90, R90, R89, RZ, 0x2 ;  /* 0x000000595a5a7211 */ /* 0x000fe200078f10ff */
[----:B------:R-:W-:Y:S01]  /*1590*/  UIADD3 UR4, UR6, 0x2, URZ ;  /* 0x0000000206047890 */ /* 0x000fe2000fffe03f */
[----:B------:R-:W-:Y:S01]  /*15a0*/  CS2R R150, SRZ ;  /* 0x0000000000967805 */ /* 0x000fe2000001ff00 */
[----:B------:R-:W-:Y:S01]  /*15b0*/  UMOV UR10, UR38 ;  /* 0x00000026000a7c82 */ /* 0x000fe20008000000 */
[----:B------:R-:W-:Y:S01]  /*15c0*/  UIADD3 UR12, UR6, 0x6, URZ ;  /* 0x00000006060c7890 */ /* 0x000fe2000fffe03f */
[----:B------:R-:W-:Y:S01]  /*15d0*/  HGMMA.64x128x16.F32.BF16 R24, gdesc[UR8], RZ, !UPT, gsb0 ;  /* 0x01e00000081879f0 */ /* 0x000fe2000c0018ff */
[----:B------:R-:W-:Y:S01]  /*15e0*/  UIADD3 UR10, UR38, 0x2, URZ ;  /* 0x00000002260a7890 */ /* 0x000fe2000fffe03f */
[----:B------:R-:W-:Y:S01]  /*15f0*/  LOP3.LUT R90, R90, 0xfffffffc, RZ, 0xc0, !PT ;  /* 0xfffffffc5a5a7812 */ /* 0x000fe200078ec0ff */
[----:B------:R-:W-:Y:S01]  /*1600*/  UMOV UR8, UR4 ;  /* 0x0000000400087c82 */ /* 0x000fe20008000000 */
[----:B------:R-:W-:Y:S01]  /*1610*/  UMOV UR9, UR5 ;  /* 0x0000000500097c82 */ /* 0x000fe20008000000 */
[----:B------:R-:W-:Y:S01]  /*1620*/  UMOV UR11, 0x40000040 ;  /* 0x40000040000b7882 */ /* 0x000fe20000000000 */
[----:B------:R-:W-:Y:S01]  /*1630*/  UIADD3 UR16, UR6, 0x400, URZ ;  /* 0x0000040006107890 */ /* 0x000fe2000fffe03f */
[----:B------:R-:W-:Y:S01]  /*1640*/  IMAD.IADD R90, R89, 0x1, -R90 ;  /* 0x00000001595a7824 */ /* 0x000fe200078e0a5a */
[----:B------:R-:W-:Y:S01]  /*1650*/  UIADD3 UR18, UR38, 0x400, URZ ;  /* 0x0000040026127890 */ /* 0x000fe2000fffe03f */
[----:B------:R-:W-:Y:S01]  /*1660*/  CS2R R148, SRZ ;  /* 0x0000000000947805 */ /* 0x000fe2000001ff00 */
[----:B------:R-:W-:Y:S01]  /*1670*/  UIADD3 UR20, UR6, 0x402, URZ ;  /* 0x0000040206147890 */ /* 0x000fe2000fffe03f */
[----:B---3--:R-:W-:Y:S01]  /*1680*/  ISETP.NE.AND P2, PT, R8, 0x1, PT ;  /* 0x000000010800780c */ /* 0x008fe20003f45270 */
[----:B------:R-:W-:Y:S01]  /*1690*/  UIADD3 UR22, UR38, 0x402, URZ ;  /* 0x0000040226167890 */ /* 0x000fe2000fffe03f */
[----:B------:R-:W-:Y:S01]  /*16a0*/  LOP3.LUT R8, R91, 0xffffff80, RZ, 0xc0, !PT ;  /* 0xffffff805b087812 */ /* 0x000fe200078ec0ff */
[----:B------:R-:W-:Y:S01]  /*16b0*/  UMOV UR21, 0x40000040 ;  /* 0x4000004000157882 */ /* 0x000fe20000000000 */
[----:B------:R-:W-:Y:S01]  /*16c0*/  UMOV UR23, 0x40000040 ;  /* 0x4000004000177882 */ /* 0x000fe20000000000 */
[----:B------:R-:W-:Y:S01]  /*16d0*/  UIADD3 UR24, UR6, 0x404, URZ ;  /* 0x0000040406187890 */ /* 0x000fe2000fffe03f */
[----:B------:R-:W-:Y:S01]  /*16e0*/  CS2R R146, SRZ ;  /* 0x0000000000927805 */ /* 0x000fe2000001ff00 */
[----:B------:R-:W-:Y:S01]  /*16f0*/  UIADD3 UR26, UR38, 0x404, URZ ;  /* 0x00000404261a7890 */ /* 0x000fe2000fffe03f */
[----:B------:R-:W-:Y:S01]  /*1700*/  IMAD.IADD R9, R89, 0x1, -R8 ;  /* 0x0000000159097824 */ /* 0x000fe200078e0a08 */
[----:B------:R-:W-:Y:S01]  /*1710*/  UMOV UR25, 0x40000040 ;  /* 0x4000004000197882 */ /* 0x000fe20000000000 */
[----:B------:R-:W-:Y:S01]  /*1720*/  UMOV UR27, 0x40000040 ;  /* 0x40000040001b7882 */ /* 0x000fe20000000000 */
[----:B------:R-:W-:Y:S01]  /*1730*/  UIADD3 UR28, UR6, 0x406, URZ ;  /* 0x00000406061c7890 */ /* 0x000fe2000fffe03f */
[----:B------:R-:W-:Y:S01]  /*1740*/  CS2R R144, SRZ ;  /* 0x0000000000907805 */ /* 0x000fe2000001ff00 */
[----:B------:R-:W-:Y:S01]  /*1750*/  UIADD3 UR30, UR38, 0x406, URZ ;  /* 0x00000406261e7890 */ /* 0x000fe2000fffe03f */
[----:B------:R-:W-:Y:S01]  /*1760*/  SHF.R.S32.HI R8, RZ, 0x1f, R9 ;  /* 0x0000001fff087819 */ /* 0x000fe20000011409 */
[----:B------:R-:W-:Y:S01]  /*1770*/  UMOV UR29, 0x40000040 ;  /* 0x40000040001d7882 */ /* 0x000fe20000000000 */
[----:B------:R-:W-:Y:S01]  /*1780*/  UMOV UR31, 0x40000040 ;  /* 0x40000040001f7882 */ /* 0x000fe20000000000 */
[----:B------:R-:W-:Y:S01]  /*1790*/  UIADD3 UR32, UR6, 0x800, URZ ;  /* 0x0000080006207890 */ /* 0x000fe2000fffe03f */
[----:B------:R-:W-:Y:S01]  /*17a0*/  LEA.HI R11, R8, R9, RZ, 0x5 ;  /* 0x00000009080b7211 */ /* 0x000fe200078f28ff */
[----:B------:R-:W-:Y:S01]  /*17b0*/  UIADD3 UR34, UR38, 0x800, URZ ;  /* 0x0000080026227890 */ /* 0x000fe2000fffe03f */
[----:B------:R-:W-:Y:S01]  /*17c0*/  CS2R R142, SRZ ;  /* 0x00000000008e7805 */ /* 0x000fe2000001ff00 */
[----:B------:R-:W-:Y:S01]  /*17d0*/  UMOV UR33, 0x40000040 ;  /* 0x4000004000217882 */ /* 0x000fe20000000000 */
[----:B------:R-:W-:Y:S01]  /*17e0*/  UMOV UR35, 0x40000040 ;  /* 0x4000004000237882 */ /* 0x000fe20000000000 */
[----:B------:R-:W-:Y:S01]  /*17f0*/  UIADD3 UR44, UR6, 0x802, URZ ;  /* 0x00000802062c7890 */ /* 0x000fe2000fffe03f */
[----:B------:R-:W-:Y:S01]  /*1800*/  CS2R R140, SRZ ;  /* 0x00000000008c7805 */ /* 0x000fe2000001ff00 */
        /* <DEDUP_REMOVED lines=16> */
[----:B------:R-:W-:Y:S01]  /*1910*/  ULDC UR7, c[0x0][0x2f0] ;  /* 0x0000bc0000077ab9 */ /* 0x000fe20000000800 */
[----:B------:R-:W-:Y:S01]  /*1920*/  UMOV UR37, URZ ;  /* 0x0000003f00257c82 */ /* 0x000fe20008000000 */
        /* <DEDUP_REMOVED lines=18> */
[----:B------:R-:W-:Y:S01]  /*1a50*/  HGMMA.64x128x16.F32.BF16 R24, gdesc[UR8], R24, gsb0 ;  /* 0x01e00000081879f0 */ /* 0x000fe20008001818 */
[----:B------:R-:W-:Y:S02]  /*1a60*/  ULDC UR10, c[0x0][0x988] ;  /* 0x00026200000a7ab9 */ /* 0x000fe40000000800 */
        /* <DEDUP_REMOVED lines=30> */
[----:B012---:R-:W-:Y:S01]  /*1c50*/  FMUL.FTZ R2, R37, UR6 ;  /* 0x0000000625027c20 */ /* 0x007fe20008410000 */
[----:B------:R-:W-:Y:S01]  /*1c60*/  FMUL.FTZ R26, R26, UR6 ;  /* 0x000000061a1a7c20 */ /* 0x000fe20008410000 */
[----:B------:R0:W-:Y:S01]  /*1c70*/  MUFU.TANH R95, R31 ;  /* 0x0000001f005f7308 */ /* 0x0001e20000002400 */
[----:B------:R-:W-:Y:S01]  /*1c80*/  FMUL.FTZ R21, R33, UR6 ;  /* 0x0000000621157c20 */ /* 0x000fe20008410000 */
[----:B------:R-:W-:Y:S01]  /*1c90*/  FMUL.FTZ R6, R36, UR6 ;  /* 0x0000000624067c20 */ /* 0x000fe20008410000 */
[----:B------:R-:W-:Y:S01]  /*1ca0*/  FMUL.FTZ R30, R30, UR6 ;  /* 0x000000061e1e7c20 */ /* 0x000fe20008410000 */
[----:B------:R-:W1:Y:S01]  /*1cb0*/  @P2 LDC R33, c[0x0][0x44c] ;  /* 0x00011300ff212b82 */ /* 0x000e620000000800 */
[----:B------:R-:W-:Y:S01]  /*1cc0*/  FMUL.FTZ R34, R34, UR6 ;  /* 0x0000000622227c20 */ /* 0x000fe20008410000 */
[----:B------:R-:W-:Y:S01]  /*1cd0*/  FMUL.FTZ R35, R35, UR6 ;  /* 0x0000000623237c20 */ /* 0x000fe20008410000 */
[----:B------:R-:W-:Y:S01]  /*1ce0*/  FMUL.FTZ R38, R38, UR6 ;  /* 0x0000000626267c20 */ /* 0x000fe20008410000 */
[----:B------:R2:W-:Y:S01]  /*1cf0*/  MUFU.TANH R37, R27 ;  /* 0x0000001b00257308 */ /* 0x0005e20000002400 */
[----:B0-----:R-:W-:Y:S01]  /*1d00*/  LOP3.LUT R31, R10, 0x3fffffe, RZ, 0xc0, !PT ;  /* 0x03fffffe0a1f7812 */ /* 0x001fe200078ec0ff */
[----:B------:R-:W-:Y:S01]  /*1d10*/  FMUL.FTZ R39, R39, UR6 ;  /* 0x0000000627277c20 */ /* 0x000fe20008410000 */
[----:B------:R-:W-:Y:S01]  /*1d20*/  LEA.HI R10, R8, R9, RZ, 0x2 ;  /* 0x00000009080a7211 */ /* 0x000fe200078f10ff */
[----:B------:R-:W-:Y:S01]  /*1d30*/  FMUL.FTZ R42, R42, UR6 ;  /* 0x000000062a2a7c20 */ /* 0x000fe20008410000 */
[----:B------:R-:W-:Y:S01]  /*1d40*/  FMUL.FTZ R43, R43, UR6 ;  /* 0x000000062b2b7c20 */ /* 0x000fe20008410000 */
[----:B------:R-:W-:Y:S01]  /*1d50*/  IMAD.IADD R31, R92, 0x1, -R31 ;  /* 0x000000015c1f7824 */ /* 0x000fe200078e0a1f */
[--C-:B------:R-:W-:Y:S01]  /*1d60*/  SHF.R.S32.HI R8, RZ, 0x2, R10.reuse ;  /* 0x00000002ff087819 */ /* 0x100fe2000001140a */
[----:B------:R0:W3:Y:S01]  /*1d70*/  MUFU.TANH R36, R26 ;  /* 0x0000001a00247308 */ /* 0x0000e20000002400 */
[----:B--2---:R-:W-:Y:S01]  /*1d80*/  SHF.R.S32.HI R27, RZ, 0x1f, R10 ;  /* 0x0000001fff1b7819 */ /* 0x004fe2000001140a */
[----:B------:R-:W-:Y:S01]  /*1d90*/  FMUL.FTZ R46, R46, UR6 ;  /* 0x000000062e2e7c20 */ /* 0x000fe20008410000 */
[----:B------:R-:W-:Y:S01]  /*1da0*/  LOP3.LUT R10, R10, 0x7ffffffc, RZ, 0xc0, !PT ;  /* 0x7ffffffc0a0a7812 */ /* 0x000fe200078ec0ff */
[----:B------:R-:W-:Y:S01]  /*1db0*/  FMUL.FTZ R47, R47, UR6 ;  /* 0x000000062f2f7c20 */ /* 0x000fe20008410000 */
[----:B------:R-:W-:Y:S01]  /*1dc0*/  LEA.HI R27, R27, R8, RZ, 0x3 ;  /* 0x000000081b1b7211 */ /* 0x000fe200078f18ff */
[----:B------:R-:W-:Y:S01]  /*1dd0*/  FMUL.FTZ R50, R50, UR6 ;  /* 0x0000000632327c20 */ /* 0x000fe20008410000 */
[----:B------:R-:W-:Y:S01]  /*1de0*/  FMUL.FTZ R51, R51, UR6 ;  /* 0x0000000633337c20 */ /* 0x000fe20008410000 */
[----:B------:R2:W4:Y:S01]  /*1df0*/  MUFU.TANH R93, R30 ;  /* 0x0000001e005d7308 */ /* 0x0005220000002400 */
[----:B0-----:R-:W-:Y:S01]  /*1e00*/  SHF.R.S32.HI R26, RZ, 0x5, R11 ;  /* 0x00000005ff1a7819 */ /* 0x001fe2000001140b */
[----:B------:R-:W-:Y:S01]  /*1e10*/  IMAD.IADD R9, R9, 0x1, -R10 ;  /* 0x0000000109097824 */ /* 0x000fe200078e0a0a */
[----:B------:R-:W-:Y:S01]  /*1e20*/  LEA.HI R11, R90, R90, RZ, 0x1 ;  /* 0x0000005a5a0b7211 */ /* 0x000fe200078f08ff */
[----:B------:R-:W-:Y:S01]  /*1e30*/  FMUL.FTZ R54, R54, UR6 ;  /* 0x0000000636367c20 */ /* 0x000fe20008410000 */
[----:B------:R-:W-:Y:S01]  /*1e40*/  LEA R26, R26, R23, 0x4 ;  /* 0x000000171a1a7211 */ /* 0x000fe200078e20ff */
[----:B------:R-:W-:Y:S01]  /*1e50*/  FMUL.FTZ R55, R55, UR6 ;  /* 0x0000000637377c20 */ /* 0x000fe20008410000 */
[----:B------:R-:W-:Y:S01]  /*1e60*/  LOP3.LUT R27, R27, 0xfffffff8, RZ, 0xc0, !PT ;  /* 0xfffffff81b1b7812 */ /* 0x000fe200078ec0ff */
[----:B------:R0:W5:Y:S01]  /*1e70*/  MUFU.TANH R97, R34 ;  /* 0x0000002200617308 */ /* 0x0001620000002400 */
[----:B--2---:R-:W2:Y:S01]  /*1e80*/  @P2 LDC R30, c[0x0][0x450] ;  /* 0x00011400ff1e2b82 */ /* 0x004ea20000000800 */
[----:B------:R-:W-:Y:S01]  /*1e90*/  LOP3.LUT R11, R11, 0x1ffffffe, RZ, 0xc0, !PT ;  /* 0x1ffffffe0b0b7812 */ /* 0x000fe200078ec0ff */
[----:B------:R-:W-:Y:S01]  /*1ea0*/  FMUL.FTZ R58, R58, UR6 ;  /* 0x000000063a3a7c20 */ /* 0x000fe20008410000 */
[----:B------:R-:W-:Y:S01]  /*1eb0*/  IADD3 R26, R26, R8, -R27 ;  /* 0x000000081a1a7210 */ /* 0x000fe20007ffe81b */
[----:B------:R-:W-:Y:S01]  /*1ec0*/  FMUL.FTZ R59, R59, UR6 ;  /* 0x000000063b3b7c20 */ /* 0x000fe20008410000 */
[----:B------:R-:W-:Y:S01]  /*1ed0*/  FMUL.FTZ R7, R41, UR6 ;  /* 0x0000000629077c20 */ /* 0x000fe20008410000 */
[----:B------:R-:W-:Y:S01]  /*1ee0*/  IMAD.IADD R8, R90, 0x1, -R11 ;  /* 0x000000015a087824 */ /* 0x000fe200078e0a0b */
[----:B------:R-:W5:Y:S01]  /*1ef0*/  MUFU.TANH R35, R35 ;  /* 0x0000002300237308 */ /* 0x000f620000002400 */
[----:B------:R-:W-:Y:S01]  /*1f00*/  IMAD R31, R31, 0x40, R26 ;  /* 0x000000401f1f7824 */ /* 0x000fe200078e021a */
[----:B------:R-:W3:Y:S01]  /*1f10*/  LDC R27, c[0x0][0x288] ;  /* 0x0000a200ff1b7b82 */ /* 0x000ee20000000800 */
[----:B------:R-:W-:Y:S01]  /*1f20*/  FMUL.FTZ R62, R62, UR6 ;  /* 0x000000063e3e7c20 */ /* 0x000fe20008410000 */
[----:B------:R-:W-:Y:S01]  /*1f30*/  FMUL.FTZ R71, R71, UR6 ;  /* 0x0000000647477c20 */ /* 0x000fe20008410000 */
[----:B------:R-:W-:Y:S01]  /*1f40*/  FMUL.FTZ R63, R63, UR6 ;  /* 0x000000063f3f7c20 */ /* 0x000fe20008410000 */
[----:B------:R-:W-:Y:S01]  /*1f50*/  LEA R8, R8, R31, 0x3 ;  /* 0x0000001f08087211 */ /* 0x000fe200078e18ff */
[----:B------:R-:W-:Y:S01]  /*1f60*/  FMUL.FTZ R67, R67, UR6 ;  /* 0x0000000643437c20 */ /* 0x000fe20008410000 */
[----:B------:R-:W5:Y:S01]  /*1f70*/  MUFU.TANH R38, R38 ;  /* 0x0000002600267308 */ /* 0x000f620000002400 */
[----:B------:R-:W-:Y:S01]  /*1f80*/  FMUL.FTZ R66, R66, UR6 ;  /* 0x0000000642427c20 */ /* 0x000fe20008410000 */
[----:B------:R-:W-:Y:S01]  /*1f90*/  FMUL.FTZ R70, R70, UR6 ;  /* 0x0000000646467c20 */ /* 0x000fe20008410000 */
[----:B-1----:R-:W-:-:S04]  /*1fa0*/  @P2 IMAD.HI.U32 R11, R8, R33, RZ ;  /* 0x00000021080b2227 */ /* 0x002fc800078e00ff */
[----:B------:R-:W-:Y:S01]  /*1fb0*/  FMUL.FTZ R74, R74, UR6 ;  /* 0x000000064a4a7c20 */ /* 0x000fe20008410000 */
[----:B------:R-:W-:Y:S01]  /*1fc0*/  FMUL.FTZ R19, R32, UR6 ;  /* 0x0000000620137c20 */ /* 0x000fe20008410000 */
[----:B------:R-:W-:Y:S01]  /*1fd0*/  FMUL.FTZ R32, R57, UR6 ;  /* 0x0000000639207c20 */ /* 0x000fe20008410000 */
[----:B------:R-:W-:Y:S01]  /*1fe0*/  IMAD.MOV.U32 R26, RZ, RZ, R8 ;  /* 0x000000ffff1a7224 */ /* 0x000fe200078e0008 */
[----:B------:R-:W1:Y:S01]  /*1ff0*/  MUFU.TANH R39, R39 ;  /* 0x0000002700277308 */ /* 0x000e620000002400 */
[----:B--2---:R-:W-:Y:S01]  /*2000*/  @P2 SHF.R.U32.HI R26, RZ, R30, R11 ;  /* 0x0000001eff1a2219 */ /* 0x004fe2000001160b */
[----:B------:R-:W-:Y:S02]  /*2010*/  IMAD.MOV.U32 R11, RZ, RZ, -0x80 ;  /* 0xffffff80ff0b7424 */ /* 0x000fe400078e00ff */
[----:B------:R-:W-:Y:S01]  /*2020*/  FMUL.FTZ R75, R75, UR6 ;  /* 0x000000064b4b7c20 */ /* 0x000fe20008410000 */
[----:B------:R-:W-:Y:S01]  /*2030*/  FMUL.FTZ R12, R45, UR6 ;  /* 0x000000062d0c7c20 */ /* 0x000fe20008410000 */
[----:B------:R-:W-:Y:S01]  /*2040*/  FMUL.FTZ R78, R78, UR6 ;  /* 0x000000064e4e7c20 */ /* 0x000fe20008410000 */
[----:B------:R-:W3:Y:S01]  /*2050*/  SHFL.IDX PT, R33, R26, 0x1, 0x1c1f ;  /* 0x003c1f001a217f89 */ /* 0x000ee200000e0000 */
[----:B------:R-:W-:Y:S01]  /*2060*/  IMAD R11, R22, R11, 0x80 ;  /* 0x00000080160b7424 */ /* 0x000fe200078e020b */
[----:B------:R-:W2:Y:S01]  /*2070*/  MUFU.TANH R42, R42 ;  /* 0x0000002a002a7308 */ /* 0x000ea20000002400 */
[----:B------:R-:W-:Y:S01]  /*2080*/  FMUL.FTZ R79, R79, UR6 ;  /* 0x000000064f4f7c20 */ /* 0x000fe20008410000 */
[----:B------:R-:W-:Y:S01]  /*2090*/  FMUL.FTZ R82, R82, UR6 ;  /* 0x0000000652527c20 */ /* 0x000fe20008410000 */
[----:B------:R-:W-:Y:S01]  /*20a0*/  FMUL.FTZ R83, R83, UR6 ;  /* 0x0000000653537c20 */ /* 0x000fe20008410000 */
[----:B------:R-:W-:Y:S01]  /*20b0*/  IADD3 R10, R11, 0x1, RZ ;  /* 0x000000010b0a7810 */ /* 0x000fe20007ffe0ff */
[----:B------:R-:W-:Y:S01]  /*20c0*/  FMUL.FTZ R14, R24, UR6 ;  /* 0x00000006180e7c20 */ /* 0x000fe20008410000 */
[----:B------:R-:W-:Y:S01]  /*20d0*/  FMUL.FTZ R24, R25, UR6 ;  /* 0x0000000619187c20 */ /* 0x000fe20008410000 */
[----:B------:R-:W-:Y:S01]  /*20e0*/  FMUL.FTZ R25, R53, UR6 ;  /* 0x0000000635197c20 */ /* 0x000fe20008410000 */
[----:B------:R-:W2:Y:S01]  /*20f0*/  MUFU.TANH R43, R43 ;  /* 0x0000002b002b7308 */ /* 0x000ea20000002400 */
[----:B------:R-:W-:-:S02]  /*2100*/  IMAD R31, R9, -0x2, R10 ;  /* 0xfffffffe091f7824 */ /* 0x000fc400078e020a */
[----:B------:R-:W-:Y:S01]  /*2110*/  FMUL.FTZ R86, R86, UR6 ;  /* 0x0000000656567c20 */ /* 0x000fe20008410000 */
[C---:B------:R-:W-:Y:S02]  /*2120*/  IMAD R10, R16.reuse, UR7, R11 ;  /* 0x00000007100a7c24 */ /* 0x040fe4000f8e020b */
[----:B------:R-:W-:Y:S01]  /*2130*/  FMUL.FTZ R87, R87, UR6 ;  /* 0x0000000657577c20 */ /* 0x000fe20008410000 */
[----:B0-----:R-:W-:Y:S02]  /*2140*/  IMAD R34, R16, UR7, R31 ;  /* 0x0000000710227c24 */ /* 0x001fe4000f8e021f */
[----:B------:R-:W-:Y:S01]  /*2150*/  FMUL.FTZ R20, R49, UR6 ;  /* 0x0000000631147c20 */ /* 0x000fe20008410000 */
[----:B------:R-:W-:Y:S01]  /*2160*/  IMAD R30, R9, -0x2, R10 ;  /* 0xfffffffe091e7824 */ /* 0x000fe200078e020a */
[----:B------:R-:W0:Y:S01]  /*2170*/  MUFU.TANH R46, R46 ;  /* 0x0000002e002e7308 */ /* 0x000e220000002400 */
[----:B------:R-:W0:Y:S01]  /*2180*/  SHFL.IDX PT, R26, R26, RZ, 0x1c1f ;  /* 0x001c1fff1a1a7589 */ /* 0x000e2200000e0000 */
[----:B------:R-:W-:Y:S01]  /*2190*/  FMUL.FTZ R88, R28, UR6 ;  /* 0x000000061c587c20 */ /* 0x000fe20008410000 */
[----:B------:R-:W-:Y:S01]  /*21a0*/  FMUL.FTZ R61, R61, UR6 ;  /* 0x000000063d3d7c20 */ /* 0x000fe20008410000 */
[----:B------:R-:W-:Y:S01]  /*21b0*/  FMUL.FTZ R29, R29, UR6 ;  /* 0x000000061d1d7c20 */ /* 0x000fe20008410000 */
[----:B------:R-:W-:Y:S01]  /*21c0*/  FMUL.FTZ R0, R40, UR6 ;  /* 0x0000000628007c20 */ /* 0x000fe20008410000 */
[----:B---3--:R-:W-:Y:S01]  /*21d0*/  IADD3 R33, R33, -R27, R34 ;  /* 0x8000001b21217210 */ /* 0x008fe20007ffe022 */
[----:B------:R-:W-:Y:S01]  /*21e0*/  FMUL.FTZ R65, R65, UR6 ;  /* 0x0000000641417c20 */ /* 0x000fe20008410000 */
[----:B------:R-:W3:Y:S01]  /*21f0*/  MUFU.TANH R47, R47 ;  /* 0x0000002f002f7308 */ /* 0x000ee20000002400 */
[----:B------:R-:W-:Y:S01]  /*2200*/  FMUL.FTZ R69, R69, UR6 ;  /* 0x0000000645457c20 */ /* 0x000fe20008410000 */
[----:B------:R-:W-:Y:S01]  /*2210*/  VIMNMX R33, R30, R33, PT ;  /* 0x000000211e217248 */ /* 0x000fe20003fe0100 */
[----:B------:R-:W-:Y:S01]  /*2220*/  FMUL.FTZ R3, R44, UR6 ;  /* 0x000000062c037c20 */ /* 0x000fe20008410000 */
[----:B------:R-:W-:Y:S01]  /*2230*/  FMUL.FTZ R73, R73, UR6 ;  /* 0x0000000649497c20 */ /* 0x000fe20008410000 */
[----:B------:R-:W-:Y:S01]  /*2240*/  FMUL.FTZ R77, R77, UR6 ;  /* 0x000000064d4d7c20 */ /* 0x000fe20008410000 */
[C---:B------:R-:W-:Y:S01]  /*2250*/  ISETP.GT.AND P3, PT, R33.reuse, RZ, PT ;  /* 0x000000ff2100720c */ /* 0x040fe20003f64270 */
[----:B------:R-:W-:Y:S01]  /*2260*/  FMUL.FTZ R13, R48, UR6 ;  /* 0x00000006300d7c20 */ /* 0x000fe20008410000 */
[C---:B------:R-:W-:Y:S01]  /*2270*/  ISETP.GT.AND P4, PT, R33.reuse, 0x1, PT ;  /* 0x000000012100780c */ /* 0x040fe20003f84270 */
[----:B------:R-:W3:Y:S01]  /*2280*/  MUFU.TANH R50, R50 ;  /* 0x0000003200327308 */ /* 0x000ee20000002400 */
[----:B------:R-:W-:Y:S01]  /*2290*/  FSEL R91, R36, -INF , P3 ;  /* 0xff800000245b7808 */ /* 0x000fe20001800000 */
[----:B------:R-:W-:Y:S01]  /*22a0*/  FMUL.FTZ R15, R52, UR6 ;  /* 0x00000006340f7c20 */ /* 0x000fe20008410000 */
[----:B------:R-:W-:Y:S01]  /*22b0*/  ISETP.GT.AND P5, PT, R33, 0x8, PT ;  /* 0x000000082100780c */ /* 0x000fe20003fa4270 */
[----:B------:R-:W-:Y:S01]  /*22c0*/  FMUL.FTZ R81, R81, UR6 ;  /* 0x0000000651517c20 */ /* 0x000fe20008410000 */
[----:B------:R-:W-:Y:S01]  /*22d0*/  FSEL R36, R37, -INF , P4 ;  /* 0xff80000025247808 */ /* 0x000fe20002000000 */
[----:B------:R-:W-:Y:S01]  /*22e0*/  FMUL.FTZ R28, R56, UR6 ;  /* 0x00000006381c7c20 */ /* 0x000fe20008410000 */
[----:B------:R-:W-:Y:S01]  /*22f0*/  ISETP.GT.AND P3, PT, R33, 0x9, PT ;  /* 0x000000092100780c */ /* 0x000fe20003f64270 */
[----:B------:R-:W3:Y:S01]  /*2300*/  MUFU.TANH R51, R51 ;  /* 0x0000003300337308 */ /* 0x000ee20000002400 */
[----:B----4-:R-:W-:Y:S01]  /*2310*/  FSEL R93, R93, -INF , P5 ;  /* 0xff8000005d5d7808 */ /* 0x010fe20002800000 */
[----:B------:R-:W-:Y:S01]  /*2320*/  FMUL.FTZ R60, R60, UR6 ;  /* 0x000000063c3c7c20 */ /* 0x000fe20008410000 */
[----:B------:R-:W-:Y:S01]  /*2330*/  FMNMX.FTZ R10, R91, R36, !PT ;  /* 0x000000245b0a7209 */ /* 0x000fe20007810000 */
[----:B------:R-:W-:Y:S01]  /*2340*/  FMUL.FTZ R64, R64, UR6 ;  /* 0x0000000640407c20 */ /* 0x000fe20008410000 */
[----:B------:R-:W-:Y:S01]  /*2350*/  ISETP.GT.AND P4, PT, R33, 0x10, PT ;  /* 0x000000102100780c */ /* 0x000fe20003f84270 */
[----:B------:R-:W-:Y:S01]  /*2360*/  FMUL.FTZ R85, R85, UR6 ;  /* 0x0000000655557c20 */ /* 0x000fe20008410000 */
[----:B------:R-:W-:Y:S01]  /*2370*/  FSEL R95, R95, -INF , P3 ;  /* 0xff8000005f5f7808 */ /* 0x000fe20001800000 */
[----:B------:R-:W4:Y:S01]  /*2380*/  MUFU.TANH R54, R54 ;  /* 0x0000003600367308 */ /* 0x000f220000002400 */
[----:B------:R-:W-:Y:S01]  /*2390*/  FMNMX.FTZ R10, R93, R10, !PT ;  /* 0x0000000a5d0a7209 */ /* 0x000fe20007810000 */
[----:B------:R-:W-:Y:S01]  /*23a0*/  FMUL.FTZ R68, R68, UR6 ;  /* 0x0000000644447c20 */ /* 0x000fe20008410000 */
[----:B------:R-:W-:Y:S01]  /*23b0*/  ISETP.GT.AND P3, PT, R33, 0x11, PT ;  /* 0x000000112100780c */ /* 0x000fe20003f64270 */
[----:B------:R-:W-:Y:S01]  /*23c0*/  FMUL.FTZ R72, R72, UR6 ;  /* 0x0000000648487c20 */ /* 0x000fe20008410000 */
[----:B-----5:R-:W-:Y:S01]  /*23d0*/  FSEL R97, R97, -INF , P4 ;  /* 0xff80000061617808 */ /* 0x020fe20002000000 */
[----:B------:R-:W-:Y:S01]  /*23e0*/  FMUL.FTZ R76, R76, UR6 ;  /* 0x000000064c4c7c20 */ /* 0x000fe20008410000 */
[----:B------:R-:W-:Y:S01]  /*23f0*/  FMNMX.FTZ R10, R95, R10, !PT ;  /* 0x0000000a5f0a7209 */ /* 0x000fe20007810000 */
[----:B------:R-:W5:Y:S01]  /*2400*/  MUFU.TANH R55, R55 ;  /* 0x0000003700377308 */ /* 0x000f620000002400 */
[----:B------:R-:W-:Y:S01]  /*2410*/  ISETP.GT.AND P4, PT, R33, 0x18, PT ;  /* 0x000000182100780c */ /* 0x000fe20003f84270 */
[----:B------:R-:W-:Y:S01]  /*2420*/  FMUL.FTZ R80, R80, UR6 ;  /* 0x0000000650507c20 */ /* 0x000fe20008410000 */
[----:B------:R-:W-:Y:S01]  /*2430*/  FSEL R99, R35, -INF , P3 ;  /* 0xff80000023637808 */ /* 0x000fe20001800000 */
[----:B------:R-:W-:Y:S01]  /*2440*/  FMUL.FTZ R84, R84, UR6 ;  /* 0x0000000654547c20 */ /* 0x000fe20008410000 */
[----:B------:R-:W-:-:S02]  /*2450*/  FMNMX.FTZ R10, R97, R10, !PT ;  /* 0x0000000a610a7209 */ /* 0x000fc40007810000 */
[----:B------:R-:W-:Y:S01]  /*2460*/  ISETP.GT.AND P3, PT, R33, 0x19, PT ;  /* 0x000000192100780c */ /* 0x000fe20003f64270 */
[----:B------:R-:W5:Y:S01]  /*2470*/  MUFU.TANH R58, R58 ;  /* 0x0000003a003a7308 */ /* 0x000f620000002400 */
[----:B------:R-:W-:Y:S02]  /*2480*/  FSEL R101, R38, -INF , P4 ;  /* 0xff80000026657808 */ /* 0x000fe40002000000 */
[----:B------:R-:W-:Y:S02]  /*2490*/  FMNMX.FTZ R10, R99, R10, !PT ;  /* 0x0000000a630a7209 */ /* 0x000fe40007810000 */
[----:B------:R-:W-:Y:S02]  /*24a0*/  ISETP.GT.AND P4, PT, R33, 0x20, PT ;  /* 0x000000202100780c */ /* 0x000fe40003f84270 */
[----:B-1----:R-:W-:Y:S01]  /*24b0*/  FSEL R103, R39, -INF , P3 ;  /* 0xff80000027677808 */ /* 0x002fe20001800000 */
[----:B------:R-:W1:Y:S01]  /*24c0*/  MUFU.TANH R41, R59 ;  /* 0x0000003b00297308 */ /* 0x000e620000002400 */
[----:B------:R-:W-:-:S02]  /*24d0*/  FMNMX.FTZ R10, R101, R10, !PT ;  /* 0x0000000a650a7209 */ /* 0x000fc40007810000 */
[----:B------:R-:W-:Y:S02]  /*24e0*/  ISETP.GT.AND P3, PT, R33, 0x21, PT ;  /* 0x000000212100780c */ /* 0x000fe40003f64270 */
[----:B--2---:R-:W-:Y:S02]  /*24f0*/  FSEL R105, R42, -INF , P4 ;  /* 0xff8000002a697808 */ /* 0x004fe40002000000 */
[----:B------:R-:W-:Y:S01]  /*2500*/  FMNMX.FTZ R10, R103, R10, !PT ;  /* 0x0000000a670a7209 */ /* 0x000fe20007810000 */
[----:B------:R-:W2:Y:S01]  /*2510*/  MUFU.TANH R31, R62 ;  /* 0x0000003e001f7308 */ /* 0x000ea20000002400 */
[----:B------:R-:W-:Y:S02]  /*2520*/  ISETP.GT.AND P4, PT, R33, 0x28, PT ;  /* 0x000000282100780c */ /* 0x000fe40003f84270 */
[----:B------:R-:W-:Y:S02]  /*2530*/  FSEL R107, R43, -INF , P3 ;  /* 0xff8000002b6b7808 */ /* 0x000fe40001800000 */
[----:B------:R-:W-:-:S02]  /*2540*/  FMNMX.FTZ R10, R105, R10, !PT ;  /* 0x0000000a690a7209 */ /* 0x000fc40007810000 */
[----:B------:R-:W-:Y:S01]  /*2550*/  ISETP.GT.AND P3, PT, R33, 0x29, PT ;  /* 0x000000292100780c */ /* 0x000fe20003f64270 */
[----:B------:R4:W-:Y:S01]  /*2560*/  MUFU.TANH R59, R71 ;  /* 0x00000047003b7308 */ /* 0x0009e20000002400 */
[----:B0-----:R-:W-:Y:S02]  /*2570*/  FSEL R109, R46, -INF , P4 ;  /* 0xff8000002e6d7808 */ /* 0x001fe40002000000 */
[----:B------:R-:W-:Y:S02]  /*2580*/  FMNMX.FTZ R10, R107, R10, !PT ;  /* 0x0000000a6b0a7209 */ /* 0x000fe40007810000 */
[----:B------:R-:W-:Y:S02]  /*2590*/  ISETP.GT.AND P4, PT, R33, 0x30, PT ;  /* 0x000000302100780c */ /* 0x000fe40003f84270 */
[----:B---3--:R-:W-:Y:S01]  /*25a0*/  FSEL R111, R47, -INF , P3 ;  /* 0xff8000002f6f7808 */ /* 0x008fe20001800000 */
[----:B------:R-:W0:Y:S01]  /*25b0*/  MUFU.TANH R37, R63 ;  /* 0x0000003f00257308 */ /* 0x000e220000002400 */
[----:B------:R-:W-:-:S02]  /*25c0*/  FMNMX.FTZ R10, R109, R10, !PT ;  /* 0x0000000a6d0a7209 */ /* 0x000fc40007810000 */
[----:B------:R-:W-:Y:S02]  /*25d0*/  ISETP.GT.AND P3, PT, R33, 0x31, PT ;  /* 0x000000312100780c */ /* 0x000fe40003f64270 */
[----:B------:R-:W-:Y:S02]  /*25e0*/  FSEL R113, R50, -INF , P4 ;  /* 0xff80000032717808 */ /* 0x000fe40002000000 */
[----:B------:R-:W-:Y:S01]  /*25f0*/  FMNMX.FTZ R10, R111, R10, !PT ;  /* 0x0000000a6f0a7209 */ /* 0x000fe20007810000 */
[----:B------:R5:W-:Y:S01]  /*2600*/  MUFU.TANH R11, R67 ;  /* 0x00000043000b7308 */ /* 0x000be20000002400 */
[----:B------:R-:W-:Y:S02]  /*2610*/  ISETP.GT.AND P4, PT, R33, 0x38, PT ;  /* 0x000000382100780c */ /* 0x000fe40003f84270 */
[----:B------:R-:W-:Y:S02]  /*2620*/  FSEL R89, R51, -INF , P3 ;  /* 0xff80000033597808 */ /* 0x000fe40001800000 */
[----:B------:R-:W-:-:S02]  /*2630*/  FMNMX.FTZ R10, R113, R10, !PT ;  /* 0x0000000a710a7209 */ /* 0x000fc40007810000 */
[----:B------:R-:W-:Y:S01]  /*2640*/  ISETP.GT.AND P3, PT, R33, 0x39, PT ;  /* 0x000000392100780c */ /* 0x000fe20003f64270 */
[----:B------:R-:W3:Y:S01]  /*2650*/  MUFU.TANH R66, R66 ;  /* 0x0000004200427308 */ /* 0x000ee20000002400 */
[----:B----4-:R-:W-:Y:S02]  /*2660*/  FSEL R71, R54, -INF , P4 ;  /* 0xff80000036477808 */ /* 0x010fe40002000000 */
[----:B------:R-:W-:Y:S01]  /*2670*/  FMNMX.FTZ R10, R89, R10, !PT ;  /* 0x0000000a590a7209 */ /* 0x000fe20007810000 */
[----:B------:R-:W4:Y:S01]  /*2680*/  @P2 LDC R54, c[0x0][0x450] ;  /* 0x00011400ff362b82 */ /* 0x000f220000000800 */
[----:B------:R-:W-:Y:S02]  /*2690*/  ISETP.GT.AND P4, PT, R33, 0x40, PT ;  /* 0x000000402100780c */ /* 0x000fe40003f84270 */
[----:B-----5:R-:W-:Y:S01]  /*26a0*/  FSEL R67, R55, -INF , P3 ;  /* 0xff80000037437808 */ /* 0x020fe20001800000 */
[----:B------:R-:W5:Y:S01]  /*26b0*/  MUFU.TANH R70, R70 ;  /* 0x0000004600467308 */ /* 0x000f620000002400 */
[----:B------:R-:W-:-:S02]  /*26c0*/  FMNMX.FTZ R10, R71, R10, !PT ;  /* 0x0000000a470a7209 */ /* 0x000fc40007810000 */
[----:B------:R-:W-:Y:S02]  /*26d0*/  ISETP.GT.AND P3, PT, R33, 0x41, PT ;  /* 0x000000412100780c */ /* 0x000fe40003f64270 */
[----:B------:R-:W-:Y:S02]  /*26e0*/  FSEL R63, R58, -INF , P4 ;  /* 0xff8000003a3f7808 */ /* 0x000fe40002000000 */
[----:B------:R-:W-:Y:S01]  /*26f0*/  FMNMX.FTZ R10, R67, R10, !PT ;  /* 0x0000000a430a7209 */ /* 0x000fe20007810000 */
[----:B------:R-:W5:Y:S01]  /*2700*/  MUFU.TANH R57, R74 ;  /* 0x0000004a00397308 */ /* 0x000f620000002400 */
[----:B------:R-:W-:Y:S02]  /*2710*/  ISETP.GT.AND P4, PT, R33, 0x48, PT ;  /* 0x000000482100780c */ /* 0x000fe40003f84270 */
[----:B-1----:R-:W-:Y:S02]  /*2720*/  FSEL R41, R41, -INF , P3 ;  /* 0xff80000029297808 */ /* 0x002fe40001800000 */
[----:B------:R-:W-:-:S02]  /*2730*/  FMNMX.FTZ R10, R63, R10, !PT ;  /* 0x0000000a3f0a7209 */ /* 0x000fc40007810000 */
[----:B------:R-:W-:Y:S01]  /*2740*/  ISETP.GT.AND P3, PT, R33, 0x49, PT ;  /* 0x000000492100780c */ /* 0x000fe20003f64270 */
[----:B------:R-:W1:Y:S01]  /*2750*/  MUFU.TANH R45, R75 ;  /* 0x0000004b002d7308 */ /* 0x000e620000002400 */
[----:B--2---:R-:W-:Y:S02]  /*2760*/  FSEL R31, R31, -INF , P4 ;  /* 0xff8000001f1f7808 */ /* 0x004fe40002000000 */
[----:B------:R-:W-:Y:S02]  /*2770*/  FMNMX.FTZ R10, R41, R10, !PT ;  /* 0x0000000a290a7209 */ /* 0x000fe40007810000 */
[----:B------:R-:W-:Y:S02]  /*2780*/  ISETP.GT.AND P4, PT, R33, 0x50, PT ;  /* 0x000000502100780c */ /* 0x000fe40003f84270 */
[----:B0-----:R-:W-:Y:S01]  /*2790*/  FSEL R37, R37, -INF , P3 ;  /* 0xff80000025257808 */ /* 0x001fe20001800000 */
[----:B------:R-:W0:Y:S01]  /*27a0*/  MUFU.TANH R51, R78 ;  /* 0x0000004e00337308 */ /* 0x000e220000002400 */
[----:B------:R-:W-:-:S02]  /*27b0*/  FMNMX.FTZ R10, R31, R10, !PT ;  /* 0x0000000a1f0a7209 */ /* 0x000fc40007810000 */
[----:B------:R-:W-:Y:S02]  /*27c0*/  ISETP.GT.AND P3, PT, R33, 0x51, PT ;  /* 0x000000512100780c */ /* 0x000fe40003f64270 */
[----:B---3--:R-:W-:Y:S02]  /*27d0*/  FSEL R35, R66, -INF , P4 ;  /* 0xff80000042237808 */ /* 0x008fe40002000000 */
[----:B------:R-:W-:Y:S01]  /*27e0*/  FMNMX.FTZ R10, R37, R10, !PT ;  /* 0x0000000a250a7209 */ /* 0x000fe20007810000 */
[----:B------:R-:W2:Y:S01]  /*27f0*/  MUFU.TANH R55, R79 ;  /* 0x0000004f00377308 */ /* 0x000ea20000002400 */
[----:B------:R-:W-:Y:S02]  /*2800*/  ISETP.GT.AND P4, PT, R33, 0x58, PT ;  /* 0x000000582100780c */ /* 0x000fe40003f84270 */
[----:B------:R-:W-:Y:S02]  /*2810*/  FSEL R39, R11, -INF , P3 ;  /* 0xff8000000b277808 */ /* 0x000fe40001800000 */
[----:B------:R-:W-:-:S02]  /*2820*/  FMNMX.FTZ R10, R35, R10, !PT ;  /* 0x0000000a230a7209 */ /* 0x000fc40007810000 */
[----:B------:R-:W-:Y:S01]  /*2830*/  ISETP.GT.AND P3, PT, R33, 0x59, PT ;  /* 0x000000592100780c */ /* 0x000fe20003f64270 */
[----:B------:R-:W3:Y:S01]  /*2840*/  MUFU.TANH R47, R82 ;  /* 0x00000052002f7308 */ /* 0x000ee20000002400 */
[----:B-----5:R-:W-:Y:S02]  /*2850*/  FSEL R43, R70, -INF , P4 ;  /* 0xff800000462b7808 */ /* 0x020fe40002000000 */
[----:B------:R-:W-:Y:S02]  /*2860*/  FMNMX.FTZ R10, R39, R10, !PT ;  /* 0x0000000a270a7209 */ /* 0x000fe40007810000 */
[----:B------:R-:W-:Y:S02]  /*2870*/  ISETP.GT.AND P4, PT, R33, 0x60, PT ;  /* 0x000000602100780c */ /* 0x000fe40003f84270 */
[----:B------:R-:W-:Y:S01]  /*2880*/  FSEL R59, R59, -INF , P3 ;  /* 0xff8000003b3b7808 */ /* 0x000fe20001800000 */
[----:B------:R-:W5:Y:S01]  /*2890*/  MUFU.TANH R53, R83 ;  /* 0x0000005300357308 */ /* 0x000f620000002400 */
[----:B------:R-:W-:-:S02]  /*28a0*/  FMNMX.FTZ R10, R43, R10, !PT ;  /* 0x0000000a2b0a7209 */ /* 0x000fc40007810000 */
[----:B------:R-:W-:Y:S02]  /*28b0*/  ISETP.GT.AND P3, PT, R33, 0x61, PT ;  /* 0x000000612100780c */ /* 0x000fe40003f64270 */
[----:B------:R-:W-:Y:S02]  /*28c0*/  FSEL R57, R57, -INF , P4 ;  /* 0xff80000039397808 */ /* 0x000fe40002000000 */
[----:B------:R-:W-:Y:S01]  /*28d0*/  FMNMX.FTZ R10, R59, R10, !PT ;  /* 0x0000000a3b0a7209 */ /* 0x000fe20007810000 */
[----:B------:R-:W4:Y:S01]  /*28e0*/  MUFU.TANH R49, R86 ;  /* 0x0000005600317308 */ /* 0x000f220000002400 */
[----:B------:R-:W-:Y:S02]  /*28f0*/  ISETP.GT.AND P4, PT, R33, 0x68, PT ;  /* 0x000000682100780c */ /* 0x000fe40003f84270 */
[----:B-1----:R-:W-:Y:S02]  /*2900*/  FSEL R45, R45, -INF , P3 ;  /* 0xff8000002d2d7808 */ /* 0x002fe40001800000 */
[----:B------:R-:W-:-:S02]  /*2910*/  FMNMX.FTZ R10, R57, R10, !PT ;  /* 0x0000000a390a7209 */ /* 0x000fc40007810000 */
[----:B------:R-:W-:Y:S01]  /*2920*/  ISETP.GT.AND P3, PT, R33, 0x69, PT ;  /* 0x000000692100780c */ /* 0x000fe20003f64270 */
[----:B------:R-:W1:Y:S01]  /*2930*/  MUFU.TANH R87, R87 ;  /* 0x0000005700577308 */ /* 0x000e620000002400 */
[----:B0-----:R-:W-:Y:S02]  /*2940*/  FSEL R51, R51, -INF , P4 ;  /* 0xff80000033337808 */ /* 0x001fe40002000000 */
[----:B------:R-:W-:Y:S02]  /*2950*/  FMNMX.FTZ R10, R45, R10, !PT ;  /* 0x0000000a2d0a7209 */ /* 0x000fe40007810000 */
[----:B------:R-:W-:Y:S02]  /*2960*/  ISETP.GT.AND P4, PT, R33, 0x70, PT ;  /* 0x000000702100780c */ /* 0x000fe40003f84270 */
[----:B--2---:R-:W-:Y:S01]  /*2970*/  FSEL R55, R55, -INF , P3 ;  /* 0xff80000037377808 */ /* 0x004fe20001800000 */
[----:B------:R-:W-:Y:S01]  /*2980*/  MUFU.TANH R14, R14 ;  /* 0x0000000e000e7308 */ /* 0x000fe20000002400 */
[----:B------:R-:W-:-:S02]  /*2990*/  FMNMX.FTZ R10, R51, R10, !PT ;  /* 0x0000000a330a7209 */ /* 0x000fc40007810000 */
[----:B------:R-:W-:Y:S02]  /*29a0*/  ISETP.GT.AND P3, PT, R33, 0x71, PT ;  /* 0x000000712100780c */ /* 0x000fe40003f64270 */
[----:B---3--:R-:W-:Y:S02]  /*29b0*/  FSEL R47, R47, -INF , P4 ;  /* 0xff8000002f2f7808 */ /* 0x008fe40002000000 */
[----:B------:R-:W-:Y:S01]  /*29c0*/  FMNMX.FTZ R10, R55, R10, !PT ;  /* 0x0000000a370a7209 */ /* 0x000fe20007810000 */
[----:B------:R-:W0:Y:S01]  /*29d0*/  MUFU.TANH R24, R24 ;  /* 0x0000001800187308 */ /* 0x000e220000002400 */
[----:B------:R-:W-:Y:S02]  /*29e0*/  ISETP.GT.AND P4, PT, R33, 0x78, PT ;  /* 0x000000782100780c */ /* 0x000fe40003f84270 */
[----:B-----5:R-:W-:Y:S02]  /*29f0*/  FSEL R53, R53, -INF , P3 ;  /* 0xff80000035357808 */ /* 0x020fe40001800000 */
[----:B------:R-:W-:-:S02]  /*2a00*/  FMNMX.FTZ R10, R47, R10, !PT ;  /* 0x0000000a2f0a7209 */ /* 0x000fc40007810000 */
[----:B------:R-:W-:Y:S01]  /*2a10*/  ISETP.GT.AND P3, PT, R33, 0x79, PT ;  /* 0x000000792100780c */ /* 0x000fe20003f64270 */
[----:B------:R2:W-:Y:S01]  /*2a20*/  MUFU.TANH R40, R61 ;  /* 0x0000003d00287308 */ /* 0x0005e20000002400 */
[----:B----4-:R-:W-:Y:S02]  /*2a30*/  FSEL R49, R49, -INF , P4 ;  /* 0xff80000031317808 */ /* 0x010fe40002000000 */
[----:B------:R-:W-:Y:S02]  /*2a40*/  FMNMX.FTZ R10, R53, R10, !PT ;  /* 0x0000000a350a7209 */ /* 0x000fe40007810000 */
[----:B-1----:R-:W-:Y:S02]  /*2a50*/  FSEL R33, R87, -INF , P3 ;  /* 0xff80000057217808 */ /* 0x002fe40001800000 */
[----:B------:R-:W-:Y:S01]  /*2a60*/  FMNMX.FTZ R10, R49, R10, !PT ;  /* 0x0000000a310a7209 */ /* 0x000fe20007810000 */
[----:B------:R-:W1:Y:S01]  /*2a70*/  MUFU.TANH R88, R88 ;  /* 0x0000005800587308 */ /* 0x000e620000002400 */
[----:B--2---:R-:W-:-:S02]  /*2a80*/  IMAD.IADD R61, R34, 0x1, -R27 ;  /* 0x00000001223d7824 */ /* 0x004fc400078e0a1b */
[----:B------:R-:W-:-:S03]  /*2a90*/  FMNMX.FTZ R10, R33, R10, !PT ;  /* 0x0000000a210a7209 */ /* 0x000fc60007810000 */
[----:B------:R-:W-:Y:S02]  /*2aa0*/  VIADDMNMX R61, R26, R61, R30, PT ;  /* 0x0000003d1a3d7246 */ /* 0x000fe4000380011e */
[----:B------:R-:W2:Y:S01]  /*2ab0*/  SHFL.BFLY PT, R11, R10, 0x2, 0x1f ;  /* 0x0c401f000a0b7f89 */ /* 0x000ea200000e0000 */
[----:B------:R-:W3:Y:S01]  /*2ac0*/  MUFU.TANH R29, R29 ;  /* 0x0000001d001d7308 */ /* 0x000ee20000002400 */
[C---:B------:R-:W-:Y:S02]  /*2ad0*/  ISETP.GT.AND P4, PT, R61.reuse, 0x1, PT ;  /* 0x000000013d00780c */ /* 0x040fe40003f84270 */
[C---:B------:R-:W-:Y:S02]  /*2ae0*/  ISETP.GT.AND P5, PT, R61.reuse, 0x8, PT ;  /* 0x000000083d00780c */ /* 0x040fe40003fa4270 */
[----:B0-----:R-:W-:Y:S02]  /*2af0*/  FSEL R30, R24, -INF , P4 ;  /* 0xff800000181e7808 */ /* 0x001fe40002000000 */
[----:B------:R-:W-:Y:S01]  /*2b00*/  ISETP.GT.AND P4, PT, R61, 0x10, PT ;  /* 0x000000103d00780c */ /* 0x000fe20003f84270 */
[----:B------:R-:W0:Y:S08]  /*2b10*/  MUFU.TANH R19, R19 ;  /* 0x0000001300137308 */ /* 0x000e300000002400 */
[----:B------:R-:W4:Y:S01]  /*2b20*/  MUFU.TANH R21, R21 ;  /* 0x0000001500157308 */ /* 0x000f220000002400 */
[----:B--2---:R-:W-:Y:S01]  /*2b30*/  FMNMX.FTZ R38, R10, R11, !PT ;  /* 0x0000000b0a267209 */ /* 0x004fe20007810000 */
[----:B------:R-:W-:-:S06]  /*2b40*/  IMAD.U32 R10, RZ, RZ, UR10 ;  /* 0x0000000aff0a7e24 */ /* 0x000fcc000f8e00ff */
[----:B------:R-:W-:Y:S01]  /*2b50*/  MUFU.TANH R42, R65 ;  /* 0x00000041002a7308 */ /* 0x000fe20000002400 */
[----:B------:R-:W2:Y:S07]  /*2b60*/  SHFL.BFLY PT, R11, R38, 0x1, 0x1f ;  /* 0x0c201f00260b7f89 */ /* 0x000eae00000e0000 */
[----:B------:R-:W5:Y:S08]  /*2b70*/  MUFU.TANH R6, R6 ;  /* 0x0000000600067308 */ /* 0x000f700000002400 */
[----:B------:R1:W-:Y:S08]  /*2b80*/  MUFU.TANH R44, R69 ;  /* 0x00000045002c7308 */ /* 0x0003f00000002400 */
[----:B------:R-:W-:Y:S01]  /*2b90*/  MUFU.TANH R2, R2 ;  /* 0x0000000200027308 */ /* 0x000fe20000002400 */
[----:B-1----:R-:W-:-:S02]  /*2ba0*/  FSEL R69, R88, -INF , P5 ;  /* 0xff80000058457808 */ /* 0x002fc40002800000 */
[----:B--2---:R-:W-:-:S04]  /*2bb0*/  FMNMX.FTZ R11, R38, R11, !PT ;  /* 0x0000000b260b7209 */ /* 0x004fc80007810000 */
[C---:B------:R-:W-:Y:S01]  /*2bc0*/  FSETP.NEU.FTZ.AND P3, PT, R11.reuse, -INF , PT ;  /* 0xff8000000b00780b */ /* 0x040fe20003f7d000 */
[-C--:B------:R-:W-:Y:S01]  /*2bd0*/  FMUL.FTZ R38, R11, R10.reuse ;  /* 0x0000000a0b267220 */ /* 0x080fe20000410000 */
[----:B------:R-:W1:Y:S04]  /*2be0*/  MUFU.TANH R0, R0 ;  /* 0x0000000000007308 */ /* 0x000e680000002400 */
[----:B------:R-:W-:Y:S02]  /*2bf0*/  FSEL R38, R38, RZ, P3 ;  /* 0x000000ff26267208 */ /* 0x000fe40001800000 */
[----:B------:R-:W-:Y:S02]  /*2c00*/  ISETP.GT.AND P3, PT, R61, RZ, PT ;  /* 0x000000ff3d00720c */ /* 0x000fe40003f64270 */
[----:B------:R0:W-:Y:S01]  /*2c10*/  MUFU.TANH R46, R73 ;  /* 0x00000049002e7308 */ /* 0x0001e20000002400 */
[-CC-:B------:R-:W-:Y:S01]  /*2c20*/  FFMA.FTZ R181, R91, R10.reuse, -R38.reuse ;  /* 0x0000000a5bb57223 */ /* 0x180fe20000010826 */
[----:B------:R-:W-:Y:S01]  /*2c30*/  FSEL R65, R14, -INF , P3 ;  /* 0xff8000000e417808 */ /* 0x000fe20001800000 */
[-CC-:B------:R-:W-:Y:S01]  /*2c40*/  FFMA.FTZ R183, R93, R10.reuse, -R38.reuse ;  /* 0x0000000a5db77223 */ /* 0x180fe20000010826 */
[----:B------:R-:W-:Y:S01]  /*2c50*/  ISETP.GT.AND P3, PT, R61, 0x9, PT ;  /* 0x000000093d00780c */ /* 0x000fe20003f64270 */
[--C-:B------:R-:W-:Y:S01]  /*2c60*/  FFMA.FTZ R14, R95, R10, -R38.reuse ;  /* 0x0000000a5f0e7223 */ /* 0x100fe20000010826 */
[----:B------:R-:W-:Y:S01]  /*2c70*/  FMNMX.FTZ R24, R65, R30, !PT ;  /* 0x0000001e41187209 */ /* 0x000fe20007810000 */
[--C-:B------:R-:W-:Y:S01]  /*2c80*/  FFMA.FTZ R177, R97, R10, -R38.reuse ;  /* 0x0000000a61b17223 */ /* 0x100fe20000010826 */
[----:B---3--:R-:W-:Y:S01]  /*2c90*/  FSEL R29, R29, -INF , P3 ;  /* 0xff8000001d1d7808 */ /* 0x008fe20001800000 */
[----:B------:R-:W-:Y:S01]  /*2ca0*/  MUFU.TANH R7, R7 ;  /* 0x0000000700077308 */ /* 0x000fe20000002400 */
[----:B------:R-:W-:Y:S01]  /*2cb0*/  FMNMX.FTZ R24, R69, R24, !PT ;  /* 0x0000001845187209 */ /* 0x000fe20007810000 */
[-CC-:B------:R-:W-:Y:S01]  /*2cc0*/  FFMA.FTZ R99, R99, R10.reuse, -R38.reuse ;  /* 0x0000000a63637223 */ /* 0x180fe20000010826 */
[----:B------:R-:W-:Y:S01]  /*2cd0*/  ISETP.GT.AND P3, PT, R61, 0x11, PT ;  /* 0x000000113d00780c */ /* 0x000fe20003f64270 */
[-CC-:B------:R-:W-:Y:S01]  /*2ce0*/  FFMA.FTZ R179, R101, R10.reuse, -R38.reuse ;  /* 0x0000000a65b37223 */ /* 0x180fe20000010826 */
[----:B0-----:R-:W-:Y:S01]  /*2cf0*/  FSEL R73, R19, -INF , P4 ;  /* 0xff80000013497808 */ /* 0x001fe20002000000 */
[--C-:B------:R-:W-:Y:S01]  /*2d00*/  FFMA.FTZ R171, R71, R10, -R38.reuse ;  /* 0x0000000a47ab7223 */ /* 0x100fe20000010826 */
[----:B------:R-:W-:Y:S01]  /*2d10*/  FMNMX.FTZ R24, R29, R24, !PT ;  /* 0x000000181d187209 */ /* 0x000fe20007810000 */
[----:B------:R-:W0:Y:S01]  /*2d20*/  MUFU.TANH R3, R3 ;  /* 0x0000000300037308 */ /* 0x000e220000002400 */
[----:B------:R-:W-:Y:S01]  /*2d30*/  ISETP.GT.AND P4, PT, R61, 0x18, PT ;  /* 0x000000183d00780c */ /* 0x000fe20003f84270 */
[-CC-:B------:R-:W-:Y:S01]  /*2d40*/  FFMA.FTZ R19, R67, R10.reuse, -R38.reuse ;  /* 0x0000000a43137223 */ /* 0x180fe20000010826 */
[----:B----4-:R-:W-:Y:S01]  /*2d50*/  FSEL R21, R21, -INF , P3 ;  /* 0xff80000015157808 */ /* 0x010fe20001800000 */
[--C-:B------:R-:W-:Y:S01]  /*2d60*/  FFMA.FTZ R173, R105, R10, -R38.reuse ;  /* 0x0000000a69ad7223 */ /* 0x100fe20000010826 */
[----:B------:R-:W-:Y:S01]  /*2d70*/  FMNMX.FTZ R24, R73, R24, !PT ;  /* 0x0000001849187209 */ /* 0x000fe20007810000 */
[-CC-:B------:R-:W-:Y:S01]  /*2d80*/  FFMA.FTZ R165, R63, R10.reuse, -R38.reuse ;  /* 0x0000000a3fa57223 */ /* 0x180fe20000010826 */
[----:B------:R-:W-:Y:S01]  /*2d90*/  ISETP.GT.AND P3, PT, R61, 0x19, PT ;  /* 0x000000193d00780c */ /* 0x000fe20003f64270 */
[----:B------:R-:W-:Y:S01]  /*2da0*/  MUFU.TANH R12, R12 ;  /* 0x0000000c000c7308 */ /* 0x000fe20000002400 */
[----:B-----5:R-:W-:Y:S01]  /*2db0*/  FSEL R75, R6, -INF , P4 ;  /* 0xff800000064b7808 */ /* 0x020fe20002000000 */
[--C-:B------:R-:W-:Y:S01]  /*2dc0*/  FFMA.FTZ R34, R41, R10, -R38.reuse ;  /* 0x0000000a29227223 */ /* 0x100fe20000010826 */
[----:B------:R-:W-:Y:S01]  /*2dd0*/  FMNMX.FTZ R24, R21, R24, !PT ;  /* 0x0000001815187209 */ /* 0x000fe20007810000 */
[-CC-:B------:R-:W-:Y:S01]  /*2de0*/  FFMA.FTZ R167, R31, R10.reuse, -R38.reuse ;  /* 0x0000000a1fa77223 */ /* 0x180fe20000010826 */
[----:B------:R-:W-:Y:S01]  /*2df0*/  ISETP.GT.AND P4, PT, R61, 0x20, PT ;  /* 0x000000203d00780c */ /* 0x000fe20003f84270 */
[--C-:B------:R-:W-:Y:S01]  /*2e00*/  FFMA.FTZ R36, R36, R10, -R38.reuse ;  /* 0x0000000a24247223 */ /* 0x100fe20000010826 */
[----:B------:R-:W-:Y:S01]  /*2e10*/  FMNMX.FTZ R24, R75, R24, !PT ;  /* 0x000000184b187209 */ /* 0x000fe20007810000 */
[----:B------:R2:W-:Y:S01]  /*2e20*/  MUFU.TANH R48, R77 ;  /* 0x0000004d00307308 */ /* 0x0005e20000002400 */
[----:B-1----:R-:W-:Y:S01]  /*2e30*/  FSEL R79, R0, -INF , P4 ;  /* 0xff800000004f7808 */ /* 0x002fe20002000000 */
[-CC-:B------:R-:W-:Y:S01]  /*2e40*/  FFMA.FTZ R0, R103, R10.reuse, -R38.reuse ;  /* 0x0000000a67007223 */ /* 0x180fe20000010826 */
[----:B------:R-:W-:Y:S01]  /*2e50*/  ISETP.GT.AND P4, PT, R61, 0x28, PT ;  /* 0x000000283d00780c */ /* 0x000fe20003f84270 */
[-CC-:B------:R-:W-:Y:S01]  /*2e60*/  FFMA.FTZ R6, R107, R10.reuse, -R38.reuse ;  /* 0x0000000a6b067223 */ /* 0x180fe20000010826 */
[-CC-:B------:R-:W-:Y:S01]  /*2e70*/  FFMA.FTZ R175, R109, R10.reuse, -R38.reuse ;  /* 0x0000000a6daf7223 */ /* 0x180fe20000010826 */
[-CC-:B------:R-:W-:Y:S01]  /*2e80*/  FFMA.FTZ R169, R113, R10.reuse, -R38.reuse ;  /* 0x0000000a71a97223 */ /* 0x180fe20000010826 */
[----:B0-----:R-:W-:Y:S01]  /*2e90*/  FSEL R3, R3, -INF , P4 ;  /* 0xff80000003037808 */ /* 0x001fe20002000000 */
[----:B------:R-:W0:Y:S01]  /*2ea0*/  MUFU.TANH R13, R13 ;  /* 0x0000000d000d7308 */ /* 0x000e220000002400 */
[----:B--2---:R-:W-:Y:S01]  /*2eb0*/  FSEL R77, R2, -INF , P3 ;  /* 0xff800000024d7808 */ /* 0x004fe20001800000 */
[-CC-:B------:R-:W-:Y:S01]  /*2ec0*/  FFMA.FTZ R37, R37, R10.reuse, -R38.reuse ;  /* 0x0000000a25257223 */ /* 0x180fe20000010826 */
[----:B------:R-:W-:Y:S01]  /*2ed0*/  ISETP.GT.AND P3, PT, R61, 0x21, PT ;  /* 0x000000213d00780c */ /* 0x000fe20003f64270 */
[--C-:B------:R-:W-:Y:S01]  /*2ee0*/  FFMA.FTZ R35, R35, R10, -R38.reuse ;  /* 0x0000000a23237223 */ /* 0x100fe20000010826 */
[----:B------:R-:W-:Y:S01]  /*2ef0*/  FMNMX.FTZ R24, R77, R24, !PT ;  /* 0x000000184d187209 */ /* 0x000fe20007810000 */
[--C-:B------:R-:W-:Y:S01]  /*2f00*/  FFMA.FTZ R39, R39, R10, -R38.reuse ;  /* 0x0000000a27277223 */ /* 0x100fe20000010826 */
[----:B------:R-:W-:Y:S01]  /*2f10*/  FSEL R7, R7, -INF , P3 ;  /* 0xff80000007077808 */ /* 0x000fe20001800000 */
[----:B------:R-:W-:Y:S01]  /*2f20*/  MUFU.TANH R20, R20 ;  /* 0x0000001400147308 */ /* 0x000fe20000002400 */
[----:B------:R-:W-:Y:S01]  /*2f30*/  FMNMX.FTZ R24, R79, R24, !PT ;  /* 0x000000184f187209 */ /* 0x000fe20007810000 */
[-CC-:B------:R-:W-:Y:S01]  /*2f40*/  FFMA.FTZ R43, R43, R10.reuse, -R38.reuse ;  /* 0x0000000a2b2b7223 */ /* 0x180fe20000010826 */
[----:B------:R-:W-:Y:S01]  /*2f50*/  ISETP.GT.AND P3, PT, R61, 0x29, PT ;  /* 0x000000293d00780c */ /* 0x000fe20003f64270 */
[--C-:B------:R-:W-:Y:S01]  /*2f60*/  FFMA.FTZ R59, R59, R10, -R38.reuse ;  /* 0x0000000a3b3b7223 */ /* 0x100fe20000010826 */
[----:B------:R-:W-:Y:S01]  /*2f70*/  FMNMX.FTZ R24, R7, R24, !PT ;  /* 0x0000001807187209 */ /* 0x000fe20007810000 */
[--C-:B------:R-:W-:Y:S01]  /*2f80*/  FFMA.FTZ R57, R57, R10, -R38.reuse ;  /* 0x0000000a39397223 */ /* 0x100fe20000010826 */
[----:B------:R-:W-:Y:S01]  /*2f90*/  ISETP.GT.AND P4, PT, R61, 0x30, PT ;  /* 0x000000303d00780c */ /* 0x000fe20003f84270 */
[----:B------:R-:W1:Y:S01]  /*2fa0*/  MUFU.TANH R15, R15 ;  /* 0x0000000f000f7308 */ /* 0x000e620000002400 */
[----:B------:R-:W-:Y:S01]  /*2fb0*/  FMNMX.FTZ R24, R3, R24, !PT ;  /* 0x0000001803187209 */ /* 0x000fe20007810000 */
[-CC-:B------:R-:W-:Y:S01]  /*2fc0*/  FFMA.FTZ R45, R45, R10.reuse, -R38.reuse ;  /* 0x0000000a2d2d7223 */ /* 0x180fe20000010826 */
[----:B0-----:R-:W-:Y:S01]  /*2fd0*/  FSEL R13, R13, -INF , P4 ;  /* 0xff8000000d0d7808 */ /* 0x001fe20002000000 */
[-CC-:B------:R-:W-:Y:S01]  /*2fe0*/  FFMA.FTZ R51, R51, R10.reuse, -R38.reuse ;  /* 0x0000000a33337223 */ /* 0x180fe20000010826 */
[----:B------:R-:W-:Y:S01]  /*2ff0*/  ISETP.GT.AND P4, PT, R61, 0x38, PT ;  /* 0x000000383d00780c */ /* 0x000fe20003f84270 */
[-CC-:B------:R-:W-:Y:S01]  /*3000*/  FFMA.FTZ R55, R55, R10.reuse, -R38.reuse ;  /* 0x0000000a37377223 */ /* 0x180fe20000010826 */
[-CC-:B------:R-:W-:Y:S01]  /*3010*/  FFMA.FTZ R47, R47, R10.reuse, -R38.reuse ;  /* 0x0000000a2f2f7223 */ /* 0x180fe20000010826 */
[----:B------:R-:W0:Y:S01]  /*3020*/  MUFU.TANH R25, R25 ;  /* 0x0000001900197308 */ /* 0x000e220000002400 */
[-CC-:B------:R-:W-:Y:S01]  /*3030*/  FFMA.FTZ R53, R53, R10.reuse, -R38.reuse ;  /* 0x0000000a35357223 */ /* 0x180fe20000010826 */
[-CC-:B------:R-:W-:Y:S01]  /*3040*/  FFMA.FTZ R49, R49, R10.reuse, -R38.reuse ;  /* 0x0000000a31317223 */ /* 0x180fe20000010826 */
[----:B------:R-:W-:Y:S01]  /*3050*/  FFMA.FTZ R33, R33, R10, -R38 ;  /* 0x0000000a21217223 */ /* 0x000fe20000010826 */
[----:B------:R-:W-:-:S02]  /*3060*/  CS2R R112, SRZ ;  /* 0x0000000000707805 */ /* 0x000fc4000001ff00 */
[----:B------:R-:W-:Y:S02]  /*3070*/  CS2R R108, SRZ ;  /* 0x00000000006c7805 */ /* 0x000fe4000001ff00 */
[----:B------:R-:W-:Y:S01]  /*3080*/  CS2R R106, SRZ ;  /* 0x00000000006a7805 */ /* 0x000fe2000001ff00 */
[----:B------:R2:W-:Y:S01]  /*3090*/  MUFU.TANH R50, R81 ;  /* 0x0000005100327308 */ /* 0x0005e20000002400 */
[----:B-1----:R-:W-:Y:S02]  /*30a0*/  FSEL R15, R15, -INF , P4 ;  /* 0xff8000000f0f7808 */ /* 0x002fe40002000000 */
[----:B------:R-:W-:-:S05]  /*30b0*/  ISETP.GT.AND P4, PT, R61, 0x40, PT ;  /* 0x000000403d00780c */ /* 0x000fca0003f84270 */
[----:B------:R-:W-:Y:S01]  /*30c0*/  MUFU.TANH R28, R28 ;  /* 0x0000001c001c7308 */ /* 0x000fe20000002400 */
[----:B--2---:R-:W-:Y:S01]  /*30d0*/  FSEL R81, R12, -INF , P3 ;  /* 0xff8000000c517808 */ /* 0x004fe20001800000 */
[--C-:B------:R-:W-:Y:S01]  /*30e0*/  FFMA.FTZ R12, R111, R10, -R38.reuse ;  /* 0x0000000a6f0c7223 */ /* 0x100fe20000010826 */
[----:B------:R-:W-:Y:S02]  /*30f0*/  ISETP.GT.AND P3, PT, R61, 0x31, PT ;  /* 0x000000313d00780c */ /* 0x000fe40003f64270 */
[----:B------:R-:W-:Y:S02]  /*3100*/  CS2R R110, SRZ ;  /* 0x00000000006e7805 */ /* 0x000fe4000001ff00 */
[----:B------:R-:W-:Y:S02]  /*3110*/  FMNMX.FTZ R24, R81, R24, !PT ;  /* 0x0000001851187209 */ /* 0x000fe40007810000 */
[----:B------:R-:W-:Y:S01]  /*3120*/  FSEL R83, R20, -INF , P3 ;  /* 0xff80000014537808 */ /* 0x000fe20001800000 */
[----:B------:R-:W1:Y:S01]  /*3130*/  MUFU.TANH R32, R32 ;  /* 0x0000002000207308 */ /* 0x000e620000002400 */
[----:B------:R-:W-:Y:S01]  /*3140*/  FMNMX.FTZ R24, R13, R24, !PT ;  /* 0x000000180d187209 */ /* 0x000fe20007810000 */
[----:B------:R-:W-:Y:S01]  /*3150*/  FFMA.FTZ R20, R89, R10, -R38 ;  /* 0x0000000a59147223 */ /* 0x000fe20000010826 */
[----:B------:R-:W-:-:S02]  /*3160*/  ISETP.GT.AND P3, PT, R61, 0x39, PT ;  /* 0x000000393d00780c */ /* 0x000fc40003f64270 */
[----:B------:R-:W-:Y:S02]  /*3170*/  FMNMX.FTZ R24, R83, R24, !PT ;  /* 0x0000001853187209 */ /* 0x000fe40007810000 */
[----:B0-----:R-:W-:Y:S01]  /*3180*/  FSEL R25, R25, -INF , P3 ;  /* 0xff80000019197808 */ /* 0x001fe20001800000 */
[----:B------:R-:W0:Y:S01]  /*3190*/  MUFU.TANH R60, R60 ;  /* 0x0000003c003c7308 */ /* 0x000e220000002400 */
[----:B------:R-:W-:Y:S02]  /*31a0*/  FMNMX.FTZ R24, R15, R24, !PT ;  /* 0x000000180f187209 */ /* 0x000fe40007810000 */
[----:B------:R-:W-:Y:S02]  /*31b0*/  ISETP.GT.AND P3, PT, R61, 0x41, PT ;  /* 0x000000413d00780c */ /* 0x000fe40003f64270 */
[----:B------:R-:W-:-:S03]  /*31c0*/  FMNMX.FTZ R24, R25, R24, !PT ;  /* 0x0000001819187209 */ /* 0x000fc60007810000 */
[----:B------:R-:W2:Y:S01]  /*31d0*/  MUFU.TANH R64, R64 ;  /* 0x0000004000407308 */ /* 0x000ea20000002400 */
[----:B-1----:R-:W-:Y:S02]  /*31e0*/  FSEL R87, R32, -INF , P3 ;  /* 0xff80000020577808 */ /* 0x002fe40001800000 */
[----:B------:R-:W-:-:S04]  /*31f0*/  ISETP.GT.AND P3, PT, R61, 0x49, PT ;  /* 0x000000493d00780c */ /* 0x000fc80003f64270 */
[----:B------:R-:W-:Y:S01]  /*3200*/  FSEL R93, R40, -INF , P3 ;  /* 0xff800000285d7808 */ /* 0x000fe20001800000 */
[----:B------:R1:W-:Y:S01]  /*3210*/  MUFU.TANH R52, R85 ;  /* 0x0000005500347308 */ /* 0x0003e20000002400 */
[----:B------:R-:W-:-:S04]  /*3220*/  ISETP.GT.AND P3, PT, R61, 0x51, PT ;  /* 0x000000513d00780c */ /* 0x000fc80003f64270 */
[----:B------:R-:W-:Y:S02]  /*3230*/  FSEL R97, R42, -INF , P3 ;  /* 0xff8000002a617808 */ /* 0x000fe40001800000 */
[C---:B------:R-:W-:Y:S01]  /*3240*/  ISETP.GT.AND P3, PT, R61.reuse, 0x59, PT ;  /* 0x000000593d00780c */ /* 0x040fe20003f64270 */
[----:B------:R-:W3:Y:S01]  /*3250*/  MUFU.TANH R68, R68 ;  /* 0x0000004400447308 */ /* 0x000ee20000002400 */
[----:B-1----:R-:W-:Y:S02]  /*3260*/  FSEL R85, R28, -INF , P4 ;  /* 0xff8000001c557808 */ /* 0x002fe40002000000 */
[----:B------:R-:W-:Y:S02]  /*3270*/  ISETP.GT.AND P4, PT, R61, 0x48, PT ;  /* 0x000000483d00780c */ /* 0x000fe40003f84270 */
[----:B------:R-:W-:Y:S02]  /*3280*/  FMNMX.FTZ R24, R85, R24, !PT ;  /* 0x0000001855187209 */ /* 0x000fe40007810000 */
[----:B0-----:R-:W-:Y:S01]  /*3290*/  FSEL R91, R60, -INF , P4 ;  /* 0xff8000003c5b7808 */ /* 0x001fe20002000000 */
[----:B------:R-:W0:Y:S01]  /*32a0*/  MUFU.TANH R72, R72 ;  /* 0x0000004800487308 */ /* 0x000e220000002400 */
[----:B------:R-:W-:-:S02]  /*32b0*/  FMNMX.FTZ R24, R87, R24, !PT ;  /* 0x0000001857187209 */ /* 0x000fc40007810000 */
[----:B------:R-:W-:Y:S02]  /*32c0*/  ISETP.GT.AND P4, PT, R61, 0x50, PT ;  /* 0x000000503d00780c */ /* 0x000fe40003f84270 */
[----:B------:R-:W-:Y:S02]  /*32d0*/  FMNMX.FTZ R24, R91, R24, !PT ;  /* 0x000000185b187209 */ /* 0x000fe40007810000 */
[----:B--2---:R-:W-:Y:S01]  /*32e0*/  FSEL R95, R64, -INF , P4 ;  /* 0xff800000405f7808 */ /* 0x004fe20002000000 */
[----:B------:R-:W1:Y:S01]  /*32f0*/  MUFU.TANH R76, R76 ;  /* 0x0000004c004c7308 */ /* 0x000e620000002400 */
[----:B------:R-:W-:Y:S02]  /*3300*/  FMNMX.FTZ R24, R93, R24, !PT ;  /* 0x000000185d187209 */ /* 0x000fe40007810000 */
[----:B------:R-:W-:Y:S02]  /*3310*/  ISETP.GT.AND P4, PT, R61, 0x58, PT ;  /* 0x000000583d00780c */ /* 0x000fe40003f84270 */
[----:B------:R-:W-:-:S02]  /*3320*/  FMNMX.FTZ R24, R95, R24, !PT ;  /* 0x000000185f187209 */ /* 0x000fc40007810000 */
[----:B------:R-:W-:Y:S01]  /*3330*/  FSEL R89, R44, -INF , P3 ;  /* 0xff8000002c597808 */ /* 0x000fe20001800000 */
[----:B------:R3:W-:Y:S01]  /*3340*/  MUFU.EX2 R2, R99 ;  /* 0x0000006300027308 */ /* 0x0007e20000000800 */
[----:B------:R-:W-:Y:S02]  /*3350*/  FMNMX.FTZ R24, R97, R24, !PT ;  /* 0x0000001861187209 */ /* 0x000fe40007810000 */
[----:B------:R-:W-:-:S04]  /*3360*/  ISETP.GT.AND P3, PT, R61, 0x61, PT ;  /* 0x000000613d00780c */ /* 0x000fc80003f64270 */
[----:B------:R-:W-:Y:S01]  /*3370*/  FSEL R71, R46, -INF , P3 ;  /* 0xff8000002e477808 */ /* 0x000fe20001800000 */
[----:B------:R-:W2:Y:S01]  /*3380*/  MUFU.TANH R80, R80 ;  /* 0x0000005000507308 */ /* 0x000ea20000002400 */
[----:B---3--:R-:W-:Y:S02]  /*3390*/  FSEL R99, R68, -INF , P4 ;  /* 0xff80000044637808 */ /* 0x008fe40002000000 */
[----:B------:R-:W-:Y:S02]  /*33a0*/  ISETP.GT.AND P4, PT, R61, 0x60, PT ;  /* 0x000000603d00780c */ /* 0x000fe40003f84270 */
[----:B------:R-:W-:Y:S02]  /*33b0*/  FMNMX.FTZ R24, R99, R24, !PT ;  /* 0x0000001863187209 */ /* 0x000fe40007810000 */
[----:B0-----:R-:W-:Y:S01]  /*33c0*/  FSEL R101, R72, -INF , P4 ;  /* 0xff80000048657808 */ /* 0x001fe20002000000 */
[----:B------:R-:W0:Y:S01]  /*33d0*/  MUFU.TANH R84, R84 ;  /* 0x0000005400547308 */ /* 0x000e220000002400 */
[----:B------:R-:W-:-:S02]  /*33e0*/  FMNMX.FTZ R24, R89, R24, !PT ;  /* 0x0000001859187209 */ /* 0x000fc40007810000 */
[----:B------:R-:W-:Y:S02]  /*33f0*/  ISETP.GT.AND P4, PT, R61, 0x68, PT ;  /* 0x000000683d00780c */ /* 0x000fe40003f84270 */
[----:B------:R-:W-:Y:S02]  /*3400*/  FMNMX.FTZ R24, R101, R24, !PT ;  /* 0x0000001865187209 */ /* 0x000fe40007810000 */
[----:B------:R-:W-:Y:S01]  /*3410*/  ISETP.GT.AND P3, PT, R61, 0x69, PT ;  /* 0x000000693d00780c */ /* 0x000fe20003f64270 */
[----:B------:R-:W-:Y:S01]  /*3420*/  MUFU.EX2 R181, R181 ;  /* 0x000000b500b57308 */ /* 0x000fe20000000800 */
[----:B-1----:R-:W-:Y:S02]  /*3430*/  FSEL R103, R76, -INF , P4 ;  /* 0xff8000004c677808 */ /* 0x002fe40002000000 */
[----:B------:R-:W-:Y:S02]  /*3440*/  FMNMX.FTZ R28, R71, R24, !PT ;  /* 0x00000018471c7209 */ /* 0x000fe40007810000 */
[----:B------:R-:W-:-:S02]  /*3450*/  ISETP.GT.AND P4, PT, R61, 0x70, PT ;  /* 0x000000703d00780c */ /* 0x000fc40003f84270 */
[----:B------:R-:W-:Y:S01]  /*3460*/  FSEL R67, R48, -INF , P3 ;  /* 0xff80000030437808 */ /* 0x000fe20001800000 */
[----:B------:R-:W-:Y:S01]  /*3470*/  MUFU.EX2 R24, R19 ;  /* 0x0000001300187308 */ /* 0x000fe20000000800 */
[----:B------:R-:W-:Y:S02]  /*3480*/  FMNMX.FTZ R28, R103, R28, !PT ;  /* 0x0000001c671c7209 */ /* 0x000fe40007810000 */
[----:B------:R-:W-:Y:S02]  /*3490*/  ISETP.GT.AND P3, PT, R61, 0x71, PT ;  /* 0x000000713d00780c */ /* 0x000fe40003f64270 */
[----:B--2---:R-:W-:Y:S02]  /*34a0*/  FSEL R105, R80, -INF , P4 ;  /* 0xff80000050697808 */ /* 0x004fe40002000000 */
[----:B------:R-:W-:Y:S01]  /*34b0*/  FMNMX.FTZ R28, R67, R28, !PT ;  /* 0x0000001c431c7209 */ /* 0x000fe20007810000 */
[----:B------:R-:W1:Y:S01]  /*34c0*/  MUFU.EX2 R26, R36 ;  /* 0x00000024001a7308 */ /* 0x000e620000000800 */
[----:B------:R-:W-:-:S02]  /*34d0*/  ISETP.GT.AND P4, PT, R61, 0x78, PT ;  /* 0x000000783d00780c */ /* 0x000fc40003f84270 */
[----:B------:R-:W-:Y:S02]  /*34e0*/  FSEL R63, R50, -INF , P3 ;  /* 0xff800000323f7808 */ /* 0x000fe40001800000 */
[----:B------:R-:W-:Y:S02]  /*34f0*/  FMNMX.FTZ R28, R105, R28, !PT ;  /* 0x0000001c691c7209 */ /* 0x000fe40007810000 */
[----:B------:R-:W-:Y:S01]  /*3500*/  ISETP.GT.AND P3, PT, R61, 0x79, PT ;  /* 0x000000793d00780c */ /* 0x000fe20003f64270 */
[----:B------:R-:W2:Y:S01]  /*3510*/  MUFU.EX2 R183, R183 ;  /* 0x000000b700b77308 */ /* 0x000ea20000000800 */
[----:B0-----:R-:W-:Y:S02]  /*3520*/  FSEL R61, R84, -INF , P4 ;  /* 0xff800000543d7808 */ /* 0x001fe40002000000 */
[----:B------:R-:W-:Y:S02]  /*3530*/  FMNMX.FTZ R32, R63, R28, !PT ;  /* 0x0000001c3f207209 */ /* 0x000fe40007810000 */
[----:B------:R-:W-:-:S02]  /*3540*/  FSEL R41, R52, -INF , P3 ;  /* 0xff80000034297808 */ /* 0x000fc40001800000 */
[----:B------:R-:W-:Y:S01]  /*3550*/  FMNMX.FTZ R32, R61, R32, !PT ;  /* 0x000000203d207209 */ /* 0x000fe20007810000 */
[----:B------:R-:W0:Y:S01]  /*3560*/  MUFU.EX2 R14, R14 ;  /* 0x0000000e000e7308 */ /* 0x000e220000000800 */
[----:B-1----:R-:W-:Y:S01]  /*3570*/  FADD.FTZ R48, R181, R26 ;  /* 0x0000001ab5307221 */ /* 0x002fe20000010000 */
[----:B------:R-:W1:Y:S01]  /*3580*/  @P2 LDC R52, c[0x0][0x44c] ;  /* 0x00011300ff342b82 */ /* 0x000e620000000800 */
[----:B------:R-:W-:Y:S02]  /*3590*/  FMNMX.FTZ R32, R41, R32, !PT ;  /* 0x0000002029207209 */ /* 0x000fe40007810000 */
[----:B------:R-:W-:-:S03]  /*35a0*/  F2FP.BF16.F32.PACK_AB R181, R26, R181 ;  /* 0x000000b51ab5723e */ /* 0x000fc600000010ff */
[----:B------:R-:W3:Y:S01]  /*35b0*/  SHFL.BFLY PT, R19, R32, 0x2, 0x1f ;  /* 0x0c401f0020137f89 */ /* 0x000ee200000e0000 */
[----:B------:R-:W4:Y:S08]  /*35c0*/  MUFU.EX2 R177, R177 ;  /* 0x000000b100b17308 */ /* 0x000f300000000800 */
[----:B------:R-:W-:Y:S08]  /*35d0*/  MUFU.EX2 R179, R179 ;  /* 0x000000b300b37308 */ /* 0x000ff00000000800 */
[----:B------:R-:W-:Y:S01]  /*35e0*/  MUFU.EX2 R0, R0 ;  /* 0x0000000000007308 */ /* 0x000fe20000000800 */
[----:B---3--:R-:W-:-:S07]  /*35f0*/  FMNMX.FTZ R31, R32, R19, !PT ;  /* 0x00000013201f7209 */ /* 0x008fce0007810000 */
[----:B------:R-:W-:Y:S01]  /*3600*/  MUFU.EX2 R173, R173 ;  /* 0x000000ad00ad7308 */ /* 0x000fe20000000800 */
[----:B------:R-:W3:Y:S07]  /*3610*/  SHFL.BFLY PT, R32, R31, 0x1, 0x1f ;  /* 0x0c201f001f207f89 */ /* 0x000eee00000e0000 */
[----:B------:R-:W-:Y:S08]  /*3620*/  MUFU.EX2 R6, R6 ;  /* 0x0000000600067308 */ /* 0x000ff00000000800 */
[----:B------:R-:W-:Y:S08]  /*3630*/  MUFU.EX2 R175, R175 ;  /* 0x000000af00af7308 */ /* 0x000ff00000000800 */
[----:B------:R-:W-:Y:S01]  /*3640*/  MUFU.EX2 R12, R12 ;  /* 0x0000000c000c7308 */ /* 0x000fe20000000800 */
[----:B---3--:R-:W-:-:S04]  /*3650*/  FMNMX.FTZ R19, R31, R32, !PT ;  /* 0x000000201f137209 */ /* 0x008fc80007810000 */
        /* <DEDUP_REMOVED lines=21> */
[----:B--2---:R-:W-:Y:S01]  /*37b0*/  FADD.FTZ R3, R183, R48 ;  /* 0x00000030b7037221 */ /* 0x004fe20000010000 */
[-CC-:B------:R-:W-:Y:S01]  /*37c0*/  FFMA.FTZ R15, R15, R10.reuse, -R32.reuse ;  /* 0x0000000a0f0f7223 */ /* 0x180fe20000010820 */
[-CC-:B------:R-:W-:Y:S01]  /*37d0*/  FFMA.FTZ R25, R25, R10.reuse, -R32.reuse ;  /* 0x0000000a19197223 */ /* 0x180fe20000010820 */
[-CC-:B------:R-:W-:Y:S01]  /*37e0*/  FFMA.FTZ R85, R85, R10.reuse, -R32.reuse ;  /* 0x0000000a55557223 */ /* 0x180fe20000010820 */
[----:B0-----:R-:W-:Y:S01]  /*37f0*/  FADD.FTZ R48, R14, R3 ;  /* 0x000000030e307221 */ /* 0x001fe20000010000 */
[-CC-:B------:R-:W-:Y:S01]  /*3800*/  FFMA.FTZ R87, R87, R10.reuse, -R32.reuse ;  /* 0x0000000a57577223 */ /* 0x180fe20000010820 */
[-C--:B------:R-:W-:Y:S01]  /*3810*/  FFMA.FTZ R91, R91, R10.reuse, -R32 ;  /* 0x0000000a5b5b7223 */ /* 0x080fe20000010820 */
[----:B------:R-:W0:Y:S01]  /*3820*/  MUFU.EX2 R30, R30 ;  /* 0x0000001e001e7308 */ /* 0x000e220000000800 */
[----:B----4-:R-:W-:Y:S01]  /*3830*/  FADD.FTZ R3, R177, R48 ;  /* 0x00000030b1037221 */ /* 0x010fe20000010000 */
[-CC-:B------:R-:W-:Y:S01]  /*3840*/  FFMA.FTZ R93, R93, R10.reuse, -R32.reuse ;  /* 0x0000000a5d5d7223 */ /* 0x180fe20000010820 */
[-CC-:B------:R-:W-:Y:S01]  /*3850*/  FFMA.FTZ R95, R95, R10.reuse, -R32.reuse ;  /* 0x0000000a5f5f7223 */ /* 0x180fe20000010820 */
[-CC-:B------:R-:W-:Y:S01]  /*3860*/  FFMA.FTZ R97, R97, R10.reuse, -R32.reuse ;  /* 0x0000000a61617223 */ /* 0x180fe20000010820 */
[C---:B------:R-:W-:Y:S01]  /*3870*/  FADD.FTZ R48, R2.reuse, R3 ;  /* 0x0000000302307221 */ /* 0x040fe20000010000 */
[-CC-:B------:R-:W-:Y:S01]  /*3880*/  FFMA.FTZ R99, R99, R10.reuse, -R32.reuse ;  /* 0x0000000a63637223 */ /* 0x180fe20000010820 */
[----:B------:R-:W-:Y:S01]  /*3890*/  F2FP.BF16.F32.PACK_AB R177, R2, R177 ;  /* 0x000000b102b1723e */ /* 0x000fe200000010ff */
[----:B------:R-:W2:Y:S01]  /*38a0*/  MUFU.EX2 R69, R69 ;  /* 0x0000004500457308 */ /* 0x000ea20000000800 */
[-CC-:B------:R-:W-:Y:S01]  /*38b0*/  FFMA.FTZ R89, R89, R10.reuse, -R32.reuse ;  /* 0x0000000a59597223 */ /* 0x180fe20000010820 */
[-CC-:B------:R-:W-:Y:S01]  /*38c0*/  FFMA.FTZ R101, R101, R10.reuse, -R32.reuse ;  /* 0x0000000a65657223 */ /* 0x180fe20000010820 */
[-CC-:B------:R-:W-:Y:S01]  /*38d0*/  FFMA.FTZ R71, R71, R10.reuse, -R32.reuse ;  /* 0x0000000a47477223 */ /* 0x180fe20000010820 */
[-CC-:B------:R-:W-:Y:S01]  /*38e0*/  FFMA.FTZ R103, R103, R10.reuse, -R32.reuse ;  /* 0x0000000a67677223 */ /* 0x180fe20000010820 */
[----:B------:R-:W-:Y:S01]  /*38f0*/  F2FP.BF16.F32.PACK_AB R183, R14, R183 ;  /* 0x000000b70eb7723e */ /* 0x000fe200000010ff */
[-CC-:B------:R-:W-:Y:S01]  /*3900*/  FFMA.FTZ R67, R67, R10.reuse, -R32.reuse ;  /* 0x0000000a43437223 */ /* 0x180fe20000010820 */
[-CC-:B------:R-:W-:Y:S01]  /*3910*/  FFMA.FTZ R105, R105, R10.reuse, -R32.reuse ;  /* 0x0000000a69697223 */ /* 0x180fe20000010820 */
[----:B------:R-:W3:Y:S01]  /*3920*/  MUFU.EX2 R182, R29 ;  /* 0x0000001d00b67308 */ /* 0x000ee20000000800 */
[-CC-:B------:R-:W-:Y:S01]  /*3930*/  FFMA.FTZ R63, R63, R10.reuse, -R32.reuse ;  /* 0x0000000a3f3f7223 */ /* 0x180fe20000010820 */
[-CC-:B------:R-:W-:Y:S01]  /*3940*/  FFMA.FTZ R61, R61, R10.reuse, -R32.reuse ;  /* 0x0000000a3d3d7223 */ /* 0x180fe20000010820 */
[----:B------:R-:W-:Y:S01]  /*3950*/  FFMA.FTZ R32, R41, R10, -R32 ;  /* 0x0000000a29207223 */ /* 0x000fe20000010820 */
[----:B0-----:R-:W-:-:S04]  /*3960*/  F2FP.BF16.F32.PACK_AB R180, R30, R65 ;  /* 0x000000411eb4723e */ /* 0x001fc800000010ff */
[----:B------:R-:W0:Y:S08]  /*3970*/  MUFU.EX2 R73, R73 ;  /* 0x0000004900497308 */ /* 0x000e300000000800 */
[----:B------:R4:W5:Y:S08]  /*3980*/  MUFU.EX2 R176, R21 ;  /* 0x0000001500b07308 */ /* 0x0009700000000800 */
[----:B------:R1:W-:Y:S01]  /*3990*/  MUFU.EX2 R172, R7 ;  /* 0x0000000700ac7308 */ /* 0x0003e20000000800 */
[----:B----4-:R-:W-:-:S05]  /*39a0*/  IMAD.U32 R21, RZ, RZ, UR36 ;  /* 0x00000024ff157e24 */ /* 0x010fca000f8e00ff */
[----:B------:R-:W-:Y:S02]  /*39b0*/  @!P1 IADD3 R3, R21, 0x34840, RZ ;  /* 0x0003484015039810 */ /* 0x000fe40007ffe0ff */
[----:B------:R-:W4:Y:S01]  /*39c0*/  MUFU.EX2 R75, R75 ;  /* 0x0000004b004b7308 */ /* 0x000f220000000800 */
[----:B-1----:R-:W-:Y:S01]  /*39d0*/  FADD.FTZ R7, R179, R48 ;  /* 0x00000030b3077221 */ /* 0x002fe20000010000 */
[----:B------:R-:W-:Y:S01]  /*39e0*/  FADD.FTZ R48, R65, R30 ;  /* 0x0000001e41307221 */ /* 0x000fe20000010000 */
[----:B------:R-:W-:Y:S02]  /*39f0*/  @!P1 PRMT R3, RZ, 0x654, R3 ;  /* 0x00000654ff039816 */ /* 0x000fe40000000003 */
[----:B------:R-:W-:Y:S01]  /*3a00*/  FADD.FTZ R50, R0, R7 ;  /* 0x0000000700327221 */ /* 0x000fe20000010000 */
[----:B--2---:R-:W-:Y:S01]  /*3a10*/  FADD.FTZ R7, R69, R48 ;  /* 0x0000003045077221 */ /* 0x004fe20000010000 */
[----:B------:R0:W-:Y:S01]  /*3a20*/  @!P1 SYNCS.ARRIVE.TRANS64.RED.A1T0 RZ, [R3+URZ], RZ ;  /* 0x000000ff03ff99a7 */ /* 0x0001e2000810043f */
[----:B------:R-:W1:Y:S01]  /*3a30*/  MUFU.EX2 R178, R77 ;  /* 0x0000004d00b27308 */ /* 0x000e620000000800 */
[----:B------:R-:W-:Y:S01]  /*3a40*/  FADD.FTZ R21, R173, R50 ;  /* 0x00000032ad157221 */ /* 0x000fe20000010000 */
[----:B---3--:R-:W-:Y:S01]  /*3a50*/  FADD.FTZ R48, R182, R7 ;  /* 0x00000007b6307221 */ /* 0x008fe20000010000 */
[----:B------:R-:W-:-:S02]  /*3a60*/  F2FP.BF16.F32.PACK_AB R179, R0, R179 ;  /* 0x000000b300b3723e */ /* 0x000fc400000010ff */
[----:B------:R-:W-:Y:S01]  /*3a70*/  FADD.FTZ R50, R6, R21 ;  /* 0x0000001506327221 */ /* 0x000fe20000010000 */
[----:B------:R-:W-:-:S04]  /*3a80*/  @P2 IMAD.HI.U32 R21, R23, R52, RZ ;  /* 0x0000003417152227 */ /* 0x000fc800078e00ff */
[----:B0-----:R-:W-:Y:S01]  /*3a90*/  FADD.FTZ R3, R73, R48 ;  /* 0x0000003049037221 */ /* 0x001fe20000010000 */
[----:B------:R-:W0:Y:S01]  /*3aa0*/  MUFU.EX2 R79, R79 ;  /* 0x0000004f004f7308 */ /* 0x000e220000000800 */
[----:B------:R-:W-:Y:S01]  /*3ab0*/  FADD.FTZ R7, R175, R50 ;  /* 0x00000032af077221 */ /* 0x000fe20000010000 */
[----:B------:R-:W-:Y:S02]  /*3ac0*/  IMAD R52, R16, UR7, -R27 ;  /* 0x0000000710347c24 */ /* 0x000fe4000f8e0a1b */
[----:B-----5:R-:W-:Y:S01]  /*3ad0*/  FADD.FTZ R48, R176, R3 ;  /* 0x00000003b0307221 */ /* 0x020fe20000010000 */
[----:B------:R-:W-:Y:S01]  /*3ae0*/  @P2 SHF.R.U32.HI R23, RZ, R54, R21 ;  /* 0x00000036ff172219 */ /* 0x000fe20000011615 */
[----:B------:R-:W-:Y:S01]  /*3af0*/  FADD.FTZ R50, R12, R7 ;  /* 0x000000070c327221 */ /* 0x000fe20000010000 */
[----:B------:R-:W-:Y:S01]  /*3b00*/  F2FP.BF16.F32.PACK_AB R173, R6, R173 ;  /* 0x000000ad06ad723e */ /* 0x000fe200000010ff */
[----:B----4-:R-:W-:Y:S01]  /*3b10*/  FADD.FTZ R3, R75, R48 ;  /* 0x000000304b037221 */ /* 0x010fe20000010000 */
[----:B------:R-:W2:Y:S01]  /*3b20*/  MUFU.EX2 R171, R171 ;  /* 0x000000ab00ab7308 */ /* 0x000ea20000000800 */
[----:B------:R-:W-:Y:S01]  /*3b30*/  FADD.FTZ R7, R169, R50 ;  /* 0x00000032a9077221 */ /* 0x000fe20000010000 */
[----:B------:R-:W-:-:S02]  /*3b40*/  IMAD.IADD R52, R52, 0x1, R23 ;  /* 0x0000000134347824 */ /* 0x000fc400078e0217 */
[----:B-1----:R-:W-:Y:S01]  /*3b50*/  FADD.FTZ R48, R178, R3 ;  /* 0x00000003b2307221 */ /* 0x002fe20000010000 */
[----:B------:R-:W-:Y:S01]  /*3b60*/  F2FP.BF16.F32.PACK_AB R175, R12, R175 ;  /* 0x000000af0caf723e */ /* 0x000fe200000010ff */
[C---:B------:R-:W-:Y:S01]  /*3b70*/  FADD.FTZ R50, R20.reuse, R7 ;  /* 0x0000000714327221 */ /* 0x040fe20000010000 */
[----:B------:R-:W-:Y:S01]  /*3b80*/  F2FP.BF16.F32.PACK_AB R169, R20, R169 ;  /* 0x000000a914a9723e */ /* 0x000fe200000010ff */
[----:B------:R-:W1:Y:S01]  /*3b90*/  MUFU.EX2 R165, R165 ;  /* 0x000000a500a57308 */ /* 0x000e620000000800 */
[----:B0-----:R-:W-:Y:S01]  /*3ba0*/  FADD.FTZ R3, R79, R48 ;  /* 0x000000304f037221 */ /* 0x001fe20000010000 */
[----:B------:R-:W-:Y:S02]  /*3bb0*/  SHF.R.S32.HI R21, RZ, 0x1f, R52 ;  /* 0x0000001fff157819 */ /* 0x000fe40000011434 */
[----:B------:R-:W-:Y:S01]  /*3bc0*/  F2FP.BF16.F32.PACK_AB R182, R182, R69 ;  /* 0x00000045b6b6723e */ /* 0x000fe200000010ff */
[----:B------:R-:W-:Y:S01]  /*3bd0*/  FADD.FTZ R3, R172, R3 ;  /* 0x00000003ac037221 */ /* 0x000fe20000010000 */
[----:B------:R-:W-:-:S02]  /*3be0*/  LEA.HI R21, R21, R52, RZ, 0x7 ;  /* 0x0000003415157211 */ /* 0x000fc400078f38ff */
[----:B------:R-:W0:Y:S01]  /*3bf0*/  MUFU.EX2 R81, R81 ;  /* 0x0000005100517308 */ /* 0x000e220000000800 */
[----:B--2---:R-:W-:Y:S01]  /*3c00*/  FADD.FTZ R7, R171, R50 ;  /* 0x00000032ab077221 */ /* 0x004fe20000010000 */
[----:B------:R-:W-:Y:S01]  /*3c10*/  FADD.FTZ R48, R174, R3 ;  /* 0x00000003ae307221 */ /* 0x000fe20000010000 */
[C---:B------:R-:W-:Y:S02]  /*3c20*/  F2FP.BF16.F32.PACK_AB R171, R24.reuse, R171 ;  /* 0x000000ab18ab723e */ /* 0x040fe400000010ff */
[----:B------:R-:W-:Y:S01]  /*3c30*/  FADD.FTZ R50, R24, R7 ;  /* 0x0000000718327221 */ /* 0x000fe20000010000 */
[----:B------:R-:W-:Y:S02]  /*3c40*/  F2FP.BF16.F32.PACK_AB R176, R176, R73 ;  /* 0x00000049b0b0723e */ /* 0x000fe400000010ff */
[----:B------:R-:W2:Y:S01]  /*3c50*/  MUFU.EX2 R28, R34 ;  /* 0x00000022001c7308 */ /* 0x000ea20000000800 */
[----:B-1----:R-:W-:Y:S01]  /*3c60*/  FADD.FTZ R3, R165, R50 ;  /* 0x00000032a5037221 */ /* 0x002fe20000010000 */
[----:B------:R-:W-:-:S02]  /*3c70*/  F2FP.BF16.F32.PACK_AB R178, R178, R75 ;  /* 0x0000004bb2b2723e */ /* 0x000fc400000010ff */
[----:B------:R-:W-:-:S04]  /*3c80*/  F2FP.BF16.F32.PACK_AB R172, R172, R79 ;  /* 0x0000004facac723e */ /* 0x000fc800000010ff */
[----:B------:R-:W1:Y:S01]  /*3c90*/  MUFU.EX2 R13, R13 ;  /* 0x0000000d000d7308 */ /* 0x000e620000000800 */
[C---:B0-----:R-:W-:Y:S01]  /*3ca0*/  FADD.FTZ R48, R81.reuse, R48 ;  /* 0x0000003051307221 */ /* 0x041fe20000010000 */
[----:B------:R-:W-:-:S06]  /*3cb0*/  F2FP.BF16.F32.PACK_AB R174, R81, R174 ;  /* 0x000000ae51ae723e */ /* 0x000fcc00000010ff */
        /* <DEDUP_REMOVED lines=8> */
[----:B------:R-:W0:Y:S01]  /*3d40*/  MUFU.EX2 R85, R85 ;  /* 0x0000005500557308 */ /* 0x000e220000000800 */
[----:B--2---:R-:W-:-:S07]  /*3d50*/  FADD.FTZ R3, R15, R48 ;  /* 0x000000300f037221 */ /* 0x004fce0000010000 */
[----:B------:R-:W2:Y:S01]  /*3d60*/  MUFU.EX2 R167, R167 ;  /* 0x000000a700a77308 */ /* 0x000ea20000000800 */
[C---:B-1----:R-:W-:Y:S01]  /*3d70*/  FADD.FTZ R48, R170.reuse, R3 ;  /* 0x00000003aa307221 */ /* 0x042fe20000010000 */
[----:B------:R-:W-:Y:S01]  /*3d80*/  F2FP.BF16.F32.PACK_AB R170, R170, R15 ;  /* 0x0000000faaaa723e */ /* 0x000fe200000010ff */
[----:B------:R-:W-:-:S05]  /*3d90*/  VIADD R15, R22, 0xfffffffe ;  /* 0xfffffffe160f7836 */ /* 0x000fca0000000000 */
        /* <DEDUP_REMOVED lines=10> */
[----:B------:R0:W3:Y:S01]  /*3e40*/  MUFU.EX2 R166, R93 ;  /* 0x0000005d00a67308 */ /* 0x0000e20000000800 */
[----:B--2---:R-:W-:-:S07]  /*3e50*/  FADD.FTZ R3, R91, R2 ;  /* 0x000000025b037221 */ /* 0x004fce0000010000 */
[----:B------:R-:W2:Y:S01]  /*3e60*/  MUFU.EX2 R34, R39 ;  /* 0x0000002700227308 */ /* 0x000ea20000000800 */
[----:B-1----:R-:W-:Y:S01]  /*3e70*/  FADD.FTZ R7, R35, R50 ;  /* 0x0000003223077221 */ /* 0x002fe20000010000 */
[----:B0-----:R-:W-:-:S06]  /*3e80*/  CS2R R92, SRZ ;  /* 0x00000000005c7805 */ /* 0x001fcc000001ff00 */
[----:B------:R-:W0:Y:S01]  /*3e90*/  MUFU.EX2 R95, R95 ;  /* 0x0000005f005f7308 */ /* 0x000e220000000800 */
[C---:B---3--:R-:W-:Y:S01]  /*3ea0*/  FADD.FTZ R0, R166.reuse, R3 ;  /* 0x00000003a6007221 */ /* 0x048fe20000010000 */
[----:B------:R-:W-:Y:S02]  /*3eb0*/  F2FP.BF16.F32.PACK_AB R166, R166, R91 ;  /* 0x0000005ba6a6723e */ /* 0x000fe400000010ff */
[----:B------:R-:W-:-:S04]  /*3ec0*/  CS2R R90, SRZ ;  /* 0x00000000005a7805 */ /* 0x000fc8000001ff00 */
[----:B------:R-:W1:Y:S01]  /*3ed0*/  MUFU.EX2 R43, R43 ;  /* 0x0000002b002b7308 */ /* 0x000e620000000800 */
[C---:B--2---:R-:W-:Y:S01]  /*3ee0*/  FADD.FTZ R50, R34.reuse, R7 ;  /* 0x0000000722327221 */ /* 0x044fe20000010000 */
[----:B------:R-:W-:-:S06]  /*3ef0*/  F2FP.BF16.F32.PACK_AB R161, R34, R35 ;  /* 0x0000002322a1723e */ /* 0x000fcc00000010ff */
[----:B------:R2:W3:Y:S01]  /*3f00*/  MUFU.EX2 R160, R97 ;  /* 0x0000006100a07308 */ /* 0x0004e20000000800 */
[----:B0-----:R-:W-:-:S07]  /*3f10*/  FADD.FTZ R3, R95, R0 ;  /* 0x000000005f037221 */ /* 0x001fce0000010000 */
[----:B------:R-:W0:Y:S01]  /*3f20*/  MUFU.EX2 R40, R59 ;  /* 0x0000003b00287308 */ /* 0x000e220000000800 */
[----:B-1----:R-:W-:Y:S01]  /*3f30*/  FADD.FTZ R7, R43, R50 ;  /* 0x000000322b077221 */ /* 0x002fe20000010000 */
[----:B--2---:R-:W-:-:S06]  /*3f40*/  CS2R R96, SRZ ;  /* 0x0000000000607805 */ /* 0x004fcc000001ff00 */
[----:B------:R-:W1:Y:S01]  /*3f50*/  MUFU.EX2 R99, R99 ;  /* 0x0000006300637308 */ /* 0x000e620000000800 */
[C---:B---3--:R-:W-:Y:S01]  /*3f60*/  FADD.FTZ R0, R160.reuse, R3 ;  /* 0x00000003a0007221 */ /* 0x048fe20000010000 */
[----:B------:R-:W-:Y:S02]  /*3f70*/  F2FP.BF16.F32.PACK_AB R160, R160, R95 ;  /* 0x0000005fa0a0723e */ /* 0x000fe400000010ff */
[----:B------:R-:W-:-:S04]  /*3f80*/  CS2R R94, SRZ ;  /* 0x00000000005e7805 */ /* 0x000fc8000001ff00 */
[----:B------:R-:W2:Y:S01]  /*3f90*/  MUFU.EX2 R57, R57 ;  /* 0x0000003900397308 */ /* 0x000ea20000000800 */
[C---:B0-----:R-:W-:Y:S01]  /*3fa0*/  FADD.FTZ R14, R40.reuse, R7 ;  /* 0x00000007280e7221 */ /* 0x041fe20000010000 */
[----:B------:R-:W-:-:S06]  /*3fb0*/  F2FP.BF16.F32.PACK_AB R163, R40, R43 ;  /* 0x0000002b28a3723e */ /* 0x000fcc00000010ff */
[----:B------:R0:W3:Y:S01]  /*3fc0*/  MUFU.EX2 R162, R89 ;  /* 0x0000005900a27308 */ /* 0x0000e20000000800 */
[----:B-1----:R-:W-:-:S07]  /*3fd0*/  FADD.FTZ R3, R99, R0 ;  /* 0x0000000063037221 */ /* 0x002fce0000010000 */
[----:B------:R-:W1:Y:S01]  /*3fe0*/  MUFU.EX2 R42, R45 ;  /* 0x0000002d002a7308 */ /* 0x000e620000000800 */
[----:B--2---:R-:W-:Y:S01]  /*3ff0*/  FADD.FTZ R7, R57, R14 ;  /* 0x0000000e39077221 */ /* 0x004fe20000010000 */
[----:B------:R-:W-:Y:S02]  /*4000*/  SHF.R.S32.HI R14, RZ, 0x7, R21 ;  /* 0x00000007ff0e7819 */ /* 0x000fe40000011415 */
[----:B0-----:R-:W-:Y:S02]  /*4010*/  CS2R R88, SRZ ;  /* 0x0000000000587805 */ /* 0x001fe4000001ff00 */
[----:B------:R-:W-:Y:S02]  /*4020*/  VIMNMX R14, R17, R14, !PT ;  /* 0x0000000e110e7248 */ /* 0x000fe40007fe0100 */
[----:B------:R-:W0:Y:S01]  /*4030*/  MUFU.EX2 R101, R101 ;  /* 0x0000006500657308 */ /* 0x000e220000000800 */
[----:B---3--:R-:W-:Y:S01]  /*4040*/  FADD.FTZ R0, R162, R3 ;  /* 0x00000003a2007221 */ /* 0x008fe20000010000 */
[----:B------:R-:W-:-:S02]  /*4050*/  ISETP.GE.AND P3, PT, R15, R14, PT ;  /* 0x0000000e0f00720c */ /* 0x000fc40003f66270 */
[----:B------:R-:W-:Y:S02]  /*4060*/  F2FP.BF16.F32.PACK_AB R162, R162, R99 ;  /* 0x00000063a2a2723e */ /* 0x000fe400000010ff */
[----:B------:R-:W-:Y:S02]  /*4070*/  CS2R R98, SRZ ;  /* 0x0000000000627805 */ /* 0x000fe4000001ff00 */
        /* <DEDUP_REMOVED lines=9> */
[----:B------:R-:W-:Y:S02]  /*4110*/  F2FP.BF16.F32.PACK_AB R156, R156, R101 ;  /* 0x000000659c9c723e */ /* 0x000fe400000010ff */
[----:B------:R-:W-:-:S04]  /*4120*/  CS2R R100, SRZ ;  /* 0x0000000000647805 */ /* 0x000fc8000001ff00 */
        /* <DEDUP_REMOVED lines=9> */
[----:B------:R-:W-:Y:S02]  /*41c0*/  F2FP.BF16.F32.PACK_AB R158, R158, R103 ;  /* 0x000000679e9e723e */ /* 0x000fe400000010ff */
[----:B------:R-:W-:-:S04]  /*41d0*/  CS2R R102, SRZ ;  /* 0x0000000000667805 */ /* 0x000fc8000001ff00 */
[----:B------:R-:W0:Y:S01]  /*41e0*/  MUFU.EX2 R49, R49 ;  /* 0x0000003100317308 */ /* 0x000e220000000800 */
[C---:B--2---:R-:W-:Y:S01]  /*41f0*/  FADD.FTZ R2, R46.reuse, R7 ;  /* 0x000000072e027221 */ /* 0x044fe20000010000 */
[----:B------:R-:W-:-:S06]  /*4200*/  F2FP.BF16.F32.PACK_AB R153, R46, R47 ;  /* 0x0000002f2e99723e */ /* 0x000fcc00000010ff */
[----:B------:R-:W2:Y:S01]  /*4210*/  MUFU.EX2 R152, R63 ;  /* 0x0000003f00987308 */ /* 0x000ea20000000800 */
[----:B-1----:R-:W-:-:S07]  /*4220*/  FADD.FTZ R3, R105, R0 ;  /* 0x0000000069037221 */ /* 0x002fce0000010000 */
[----:B------:R-:W1:Y:S01]  /*4230*/  MUFU.EX2 R38, R33 ;  /* 0x0000002100267308 */ /* 0x000e620000000800 */
[----:B0-----:R-:W-:Y:S01]  /*4240*/  FADD.FTZ R7, R49, R2 ;  /* 0x0000000231077221 */ /* 0x001fe20000010000 */
[----:B------:R-:W-:-:S06]  /*4250*/  MOV R2, 0x3f800000 ;  /* 0x3f80000000027802 */ /* 0x000fcc0000000f00 */
[----:B------:R-:W0:Y:S01]  /*4260*/  MUFU.EX2 R61, R61 ;  /* 0x0000003d003d7308 */ /* 0x000e220000000800 */
[C---:B--2---:R-:W-:Y:S01]  /*4270*/  FADD.FTZ R0, R152.reuse, R3 ;  /* 0x0000000398007221 */ /* 0x044fe20000010000 */
[----:B------:R-:W-:Y:S01]  /*4280*/  F2FP.BF16.F32.PACK_AB R152, R152, R105 ;  /* 0x000000699898723e */ /* 0x000fe200000010ff */
[----:B------:R-:W-:Y:S01]  /*4290*/  IMAD.MOV.U32 R3, RZ, RZ, RZ ;  /* 0x000000ffff037224 */ /* 0x000fe200078e00ff */
[----:B------:R-:W-:-:S04]  /*42a0*/  CS2R R104, SRZ ;  /* 0x0000000000687805 */ /* 0x000fc8000001ff00 */
[----:B------:R-:W2:Y:S01]  /*42b0*/  MUFU.EX2 R32, R32 ;  /* 0x0000002000207308 */ /* 0x000ea20000000800 */
[C---:B-1----:R-:W-:Y:S01]  /*42c0*/  FADD.FTZ R6, R38.reuse, R7 ;  /* 0x0000000726067221 */ /* 0x042fe20000010000 */
[----:B------:R-:W-:Y:S01]  /*42d0*/  F2FP.BF16.F32.PACK_AB R155, R38, R49 ;  /* 0x00000031269b723e */ /* 0x000fe200000010ff */
[----:B0-----:R-:W-:Y:S01]  /*42e0*/  FADD.FTZ R7, R61, R0 ;  /* 0x000000003d077221 */ /* 0x001fe20000010000 */
[----:B------:R-:W-:-:S03]  /*42f0*/  IMAD.MOV.U32 R0, RZ, RZ, 0x3f800000 ;  /* 0x3f800000ff007424 */ /* 0x000fc600078e00ff */
[C---:B--2---:R-:W-:Y:S01]  /*4300*/  FADD.FTZ R7, R32.reuse, R7 ;  /* 0x0000000720077221 */ /* 0x044fe20000010000 */
[----:B------:R-:W-:Y:S01]  /*4310*/  F2FP.BF16.F32.PACK_AB R154, R32, R61 ;  /* 0x0000003d209a723e */ /* 0x000fe200000010ff */
[----:B------:R-:W-:Y:S06]  /*4320*/  @!P3 BRA `(.L_x_2055) ;  /* 0x000000300084b947 */ /* 0x000fec0003800000 */
[----:B------:R-:W-:Y:S01]  /*4330*/  IMAD.MOV.U32 R12, RZ, RZ, R11 ;  /* 0x000000ffff0c7224 */ /* 0x000fe200078e000b */
[----:B------:R-:W-:Y:S01]  /*4340*/  MOV R20, RZ ;  /* 0x000000ff00147202 */ /* 0x000fe20000000f00 */
[----:B------:R-:W-:Y:S01]  /*4350*/  IMAD.MOV.U32 R13, RZ, RZ, R19 ;  /* 0x000000ffff0d7224 */ /* 0x000fe200078e0013 */
[----:B------:R-:W-:Y:S01]  /*4360*/  UMOV UR39, URZ ;  /* 0x0000003f00277c82 */ /* 0x000fe20008000000 */
[----:B------:R-:W-:Y:S01]  /*4370*/  IMAD.MOV.U32 R0, RZ, RZ, 0x3f800000 ;  /* 0x3f800000ff007424 */ /* 0x000fe200078e00ff */
[----:B------:R-:W-:Y:S01]  /*4380*/  ULDC UR40, c[0x0][0x288] ;  /* 0x0000a20000287ab9 */ /* 0x000fe20000000800 */
[----:B------:R-:W-:Y:S01]  /*4390*/  IMAD.MOV.U32 R151, RZ, RZ, RZ ;  /* 0x000000ffff977224 */ /* 0x000fe200078e00ff */
[----:B------:R-:W-:Y:S01]  /*43a0*/  ULDC UR41, c[0x0][0x2f0] ;  /* 0x0000bc0000297ab9 */ /* 0x000fe20000000800 */
[----:B------:R-:W-:-:S05]  /*43b0*/  ULDC UR60, c[0x0][0x9d8] ;  /* 0x00027600003c7ab9 */ /* 0x000fca0000000800 */
.L_x_2064:
[----:B------:R-:W-:-:S04]  /*43c0*/  UIADD3 UR6, UR39, 0x1, URZ ;  /* 0x0000000127067890 */ /* 0x000fc8000fffe03f */
[----:B------:R-:W-:-:S04]  /*43d0*/  UISETP.NE.AND UP0, UPT, UR6, 0x2, UPT ;  /* 0x000000020600788c */ /* 0x000fc8000bf05270 */
[----:B------:R-:W-:Y:S02]  /*43e0*/  USEL UR7, URZ, 0x1, UP0 ;  /* 0x000000013f077887 */ /* 0x000fe40008000000 */
[----:B------:R-:W-:-:S04]  /*43f0*/  USEL UR37, UR6, URZ, UP0 ;  /* 0x0000003f06257287 */ /* 0x000fc80008000000 */
[----:B------:R-:W-:Y:S01]  /*4400*/  LOP3.LUT R3, R20, UR7, RZ, 0x3c, !PT ;  /* 0x0000000714037c12 */ /* 0x000fe2000f8e3cff */
[----:B------:R-:W-:Y:S07]  /*4410*/  @!P0 BRA `(.L_x_2056) ;  /* 0x0000000000048947 */ /* 0x000fee0003800000 */
[----:B------:R-:W-:Y:S01]  /*4420*/  BPT.TRAP 0x1 ;  /* 0x000000040000795c */ /* 0x000fe20000300000 */
.L_x_2056:
[----:B------:R-:W-:Y:S01]  /*4430*/  ULEA UR61, UR37, UR36, 0x3 ;  /* 0x00000024253d7291 */ /* 0x000fe2000f8e183f */
[----:B------:R-:W-:-:S08]  /*4440*/  SHF.L.U32 R10, R3, 0x1f, RZ ;  /* 0x0000001f030a7819 */ /* 0x000fd000000006ff */
[----:B------:R0:W1:Y:S01]  /*4450*/  SYNCS.PHASECHK.TRANS64.TRYWAIT P3, [UR61+0x34830], R10 ;  /* 0x0348300aff0075a7 */ /* 0x000062000806017d */
[----:B------:R-:W-:Y:S05]  /*4460*/  @!P0 BRA `(.L_x_2057) ;  /* 0x0000000000048947 */ /* 0x000fea0003800000 */
[----:B------:R-:W-:Y:S01]  /*4470*/  BPT.TRAP 0x1 ;  /* 0x000000040000795c */ /* 0x000fe20000300000 */
.L_x_2057:
[----:B-1----:R-:W-:Y:S05]  /*4480*/  @P3 BRA `(.L_x_2058) ;  /* 0x0000000000083947 */ /* 0x002fea0003800000 */
[----:B------:R-:W1:Y:S02]  /*4490*/  SYNCS.PHASECHK.TRANS64.TRYWAIT P3, [UR61+0x34830], R10 ;  /* 0x0348300aff0075a7 */ /* 0x000e64000806017d */
[----:B-1----:R-:W-:Y:S05]  /*44a0*/  @!P3 BRA `(.L_x_2059) ;  /* 0x000000bc00acb947 */ /* 0x002fea0003800000 */
.L_x_2058:
        /* <DEDUP_REMOVED lines=12> */
[----:B------:R-:W-:Y:S01]  /*4570*/  FMUL.FTZ R92, R92, R2 ;  /* 0x000000025c5c7220 */ /* 0x000fe20000410000 */
[----:B------:R-:W-:Y:S01]  /*4580*/  UMOV UR15, 0x40000040 ;  /* 0x40000040000f7882 */ /* 0x000fe20000000000 */
[----:B------:R-:W-:-:S02]  /*4590*/  UIADD3 UR18, UR58, 0x400, URZ ;  /* 0x000004003a127890 */ /* 0x000fc4000fffe03f */
[----:B------:R-:W-:Y:S01]  /*45a0*/  HGMMA.64x128x16.F32.BF16 R24, gdesc[UR56], RZ, !UPT, gsb0 ;  /* 0x01e00000381879f0 */ /* 0x000fe2000c0018ff */
        /* <DEDUP_REMOVED lines=112> */
.L_x_2060:
[----:B------:R-:W-:Y:S01]  /*4cb0*/  ULEA UR7, UR39, UR36, 0x3 ;  /* 0x0000002427077291 */ /* 0x000fe2000f8e183f */
[----:B------:R-:W-:-:S08]  /*4cc0*/  SHF.L.U32 R0, R20, 0x1f, RZ ;  /* 0x0000001f14007819 */ /* 0x000fd000000006ff */
[----:B------:R2:W3:Y:S01]  /*4cd0*/  SYNCS.PHASECHK.TRANS64.TRYWAIT P3, [UR7+0x34850], R0 ;  /* 0x03485000ff0075a7 */ /* 0x0004e20008060147 */
[----:B------:R-:W-:Y:S05]  /*4ce0*/  @!P0 BRA `(.L_x_2061) ;  /* 0x0000000000048947 */ /* 0x000fea0003800000 */
[----:B------:R-:W-:Y:S01]  /*4cf0*/  BPT.TRAP 0x1 ;  /* 0x000000040000795c */ /* 0x000fe20000300000 */
.L_x_2061:
[----:B---3--:R-:W-:Y:S05]  /*4d00*/  @P3 BRA `(.L_x_2062) ;  /* 0x0000000000083947 */ /* 0x008fea0003800000 */
[----:B------:R-:W3:Y:S02]  /*4d10*/  SYNCS.PHASECHK.TRANS64.TRYWAIT P3, [UR7+0x34850], R0 ;  /* 0x03485000ff0075a7 */ /* 0x000ee40008060147 */
[----:B---3--:R-:W-:Y:S05]  /*4d20*/  @!P3 BRA `(.L_x_2063) ;  /* 0x000000b400a4b947 */ /* 0x008fea0003800000 */
.L_x_2062:
[----:B------:R-:W-:Y:S01]  /*4d30*/  UIADD3 UR6, UR36, 0x400, URZ ;  /* 0x0000040024067890 */ /* 0x000fe2000fffe03f */
[----:B------:R-:W-:Y:S01]  /*4d40*/  WARPGROUP.ARRIVE ;  /* 0x00000000000079c5 */ /* 0x000fe20000000000 */
[----:B------:R-:W-:Y:S01]  /*4d50*/  UMOV UR11, 0x40000040 ;  /* 0x40000040000b7882 */ /* 0x000fe20000000000 */
[----:B-1----:R-:W1:Y:S01]  /*4d60*/  @P2 LDC R11, c[0x0][0x44c] ;  /* 0x00011300ff0b2b82 */ /* 0x002e620000000800 */
[----:B------:R-:W-:Y:S01]  /*4d70*/  USHF.R.U32.HI UR6, URZ, 0x4, UR6 ;  /* 0x000000043f067899 */ /* 0x000fe20008011606 */
[----:B------:R-:W-:Y:S01]  /*4d80*/  FMUL.FTZ R20, R29, UR60 ;  /* 0x0000003c1d147c20 */ /* 0x000fe20008410000 */
[----:B------:R-:W-:Y:S02]  /*4d90*/  IMAD.MOV.U32 R29, RZ, RZ, R8 ;  /* 0x000000ffff1d7224 */ /* 0x000fe400078e0008 */
[----:B------:R-:W-:Y:S01]  /*4da0*/  FMUL.FTZ R192, R26, UR60 ;  /* 0x0000003c1ac07c20 */ /* 0x000fe20008410000 */
[----:B------:R-:W-:Y:S01]  /*4db0*/  ULOP3.LUT UR6, UR6, 0x3fff, URZ, 0xc0, !UPT ;  /* 0x00003fff06067892 */ /* 0x000fe2000f8ec03f */
[----:B------:R-:W-:Y:S01]  /*4dc0*/  FMUL.FTZ R43, R43, UR60 ;  /* 0x0000003c2b2b7c20 */ /* 0x000fe20008410000 */
[----:B------:R-:W-:Y:S01]  /*4dd0*/  FMUL.FTZ R190, R27, UR60 ;  /* 0x0000003c1bbe7c20 */ /* 0x000fe20008410000 */
[----:B------:R-:W3:Y:S01]  /*4de0*/  @P2 LDC R2, c[0x0][0x450] ;  /* 0x00011400ff022b82 */ /* 0x000ee20000000800 */
[----:B------:R-:W-:Y:S01]  /*4df0*/  ULOP3.LUT UR6, UR6, 0x4000000, URZ, 0xfc, !UPT ;  /* 0x0400000006067892 */ /* 0x000fe2000f8efc3f */
[----:B------:R4:W-:Y:S01]  /*4e00*/  MUFU.TANH R21, R43 ;  /* 0x0000002b00157308 */ /* 0x0009e20000002400 */
[----:B------:R-:W-:Y:S01]  /*4e10*/  FMUL.FTZ R188, R30, UR60 ;  /* 0x0000003c1ebc7c20 */ /* 0x000fe20008410000 */
[----:B------:R-:W-:Y:S01]  /*4e20*/  FMUL.FTZ R186, R31, UR60 ;  /* 0x0000003c1fba7c20 */ /* 0x000fe20008410000 */
[----:B------:R-:W-:Y:S01]  /*4e30*/  ULEA UR6, UR39, UR6, 0xb ;  /* 0x0000000627067291 */ /* 0x000fe2000f8e583f */
[----:B------:R-:W-:Y:S01]  /*4e40*/  FMUL.FTZ R184, R34, UR60 ;  /* 0x0000003c22b87c20 */ /* 0x000fe20008410000 */
[----:B------:R-:W-:Y:S01]  /*4e50*/  FMUL.FTZ R38, R38, UR60 ;  /* 0x0000003c26267c20 */ /* 0x000fe20008410000 */
[----:B------:R-:W-:Y:S01]  /*4e60*/  FMUL.FTZ R39, R39, UR60 ;  /* 0x0000003c27277c20 */ /* 0x000fe20008410000 */
[----:B------:R-:W-:Y:S01]  /*4e70*/  FMUL.FTZ R42, R42, UR60 ;  /* 0x0000003c2a2a7c20 */ /* 0x000fe20008410000 */
[----:B------:R-:W5:Y:S01]  /*4e80*/  MUFU.TANH R192, R192 ;  /* 0x000000c000c07308 */ /* 0x000f620000002400 */
[----:B------:R-:W-:Y:S01]  /*4e90*/  FMUL.FTZ R46, R46, UR60 ;  /* 0x0000003c2e2e7c20 */ /* 0x000fe20008410000 */
[----:B------:R-:W-:Y:S01]  /*4ea0*/  UMOV UR10, UR6 ;  /* 0x00000006000a7c82 */ /* 0x000fe20008000000 */
[----:B------:R-:W-:Y:S01]  /*4eb0*/  FMUL.FTZ R47, R47, UR60 ;  /* 0x0000003c2f2f7c20 */ /* 0x000fe20008410000 */
[----:B------:R-:W-:Y:S01]  /*4ec0*/  HGMMA.64x128x16.F32.BF16 R88, R180, gdesc[UR8].tnspB, R88, gsb0 ;  /* 0x41e00008b4587df0 */ /* 0x000fe20008001858 */
[----:B------:R-:W-:Y:S01]  /*4ed0*/  UIADD3 UR10, UR6, 0x80, URZ ;  /* 0x00000080060a7890 */ /* 0x000fe2000fffe03f */
[----:B-1----:R-:W-:Y:S01]  /*4ee0*/  @P2 IMAD.HI.U32 R11, R8, R11, RZ ;  /* 0x0000000b080b2227 */ /* 0x002fe200078e00ff */
[----:B------:R-:W-:Y:S01]  /*4ef0*/  UMOV UR11, 0x40000040 ;  /* 0x40000040000b7882 */ /* 0x000fe20000000000 */
[----:B------:R-:W1:Y:S02]  /*4f00*/  MUFU.TANH R190, R190 ;  /* 0x000000be00be7308 */ /* 0x000e640000002400 */
[----:B------:R-:W-:Y:S01]  /*4f10*/  FMUL.FTZ R50, R50, UR60 ;  /* 0x0000003c32327c20 */ /* 0x000fe20008410000 */
[----:B------:R-:W-:Y:S01]  /*4f20*/  FMUL.FTZ R51, R51, UR60 ;  /* 0x0000003c33337c20 */ /* 0x000fe20008410000 */
[----:B------:R-:W-:Y:S01]  /*4f30*/  FMUL.FTZ R54, R54, UR60 ;  /* 0x0000003c36367c20 */ /* 0x000fe20008410000 */
[----:B------:R-:W-:Y:S01]  /*4f40*/  FMUL.FTZ R55, R55, UR60 ;  /* 0x0000003c37377c20 */ /* 0x000fe20008410000 */
[----:B------:R-:W-:Y:S01]  /*4f50*/  FMUL.FTZ R58, R58, UR60 ;  /* 0x0000003c3a3a7c20 */ /* 0x000fe20008410000 */
[----:B---3--:R-:W-:Y:S01]  /*4f60*/  @P2 SHF.R.U32.HI R29, RZ, R2, R11 ;  /* 0x00000002ff1d2219 */ /* 0x008fe2000001160b */
[----:B------:R-:W-:Y:S01]  /*4f70*/  FMUL.FTZ R59, R59, UR60 ;  /* 0x0000003c3b3b7c20 */ /* 0x000fe20008410000 */
[----:B------:R-:W-:Y:S01]  /*4f80*/  MOV R2, 0xffffff80 ;  /* 0xffffff8000027802 */ /* 0x000fe20000000f00 */
[----:B------:R-:W3:Y:S01]  /*4f90*/  MUFU.TANH R188, R188 ;  /* 0x000000bc00bc7308 */ /* 0x000ee20000002400 */
[----:B------:R-:W-:Y:S01]  /*4fa0*/  FMUL.FTZ R62, R62, UR60 ;  /* 0x0000003c3e3e7c20 */ /* 0x000fe20008410000 */
[----:B0-----:R-:W0:Y:S01]  /*4fb0*/  SHFL.IDX PT, R10, R29, 0x1, 0x1c1f ;  /* 0x003c1f001d0a7f89 */ /* 0x001e2200000e0000 */
[----:B------:R-:W-:Y:S01]  /*4fc0*/  FMUL.FTZ R70, R70, UR60 ;  /* 0x0000003c46467c20 */ /* 0x000fe20008410000 */
[----:B------:R-:W-:-:S02]  /*4fd0*/  IMAD R2, R15, R2, 0x1 ;  /* 0x000000010f027424 */ /* 0x000fc400078e0202 */
[----:B------:R-:W-:Y:S01]  /*4fe0*/  FMUL.FTZ R30, R36, UR60 ;  /* 0x0000003c241e7c20 */ /* 0x000fe20008410000 */
[----:B------:R-:W-:Y:S01]  /*4ff0*/  FMUL.FTZ R63, R63, UR60 ;  /* 0x0000003c3f3f7c20 */ /* 0x000fe20008410000 */
[----:B------:R-:W-:Y:S01]  /*5000*/  FMUL.FTZ R36, R48, UR60 ;  /* 0x0000003c30247c20 */ /* 0x000fe20008410000 */
[----:B----4-:R-:W-:Y:S01]  /*5010*/  IMAD R43, R9, -0x2, R2 ;  /* 0xfffffffe092b7824 */ /* 0x010fe200078e0202 */
[----:B------:R-:W4:Y:S01]  /*5020*/  MUFU.TANH R186, R186 ;  /* 0x000000ba00ba7308 */ /* 0x000f220000002400 */
[----:B------:R-:W-:Y:S01]  /*5030*/  FMUL.FTZ R2, R74, UR60 ;  /* 0x0000003c4a027c20 */ /* 0x000fe20008410000 */
[----:B------:R-:W-:Y:S01]  /*5040*/  FMUL.FTZ R66, R66, UR60 ;  /* 0x0000003c42427c20 */ /* 0x000fe20008410000 */
[----:B------:R-:W-:Y:S02]  /*5050*/  IMAD R43, R16, UR41, R43 ;  /* 0x00000029102b7c24 */ /* 0x000fe4000f8e022b */
[----:B------:R-:W-:Y:S01]  /*5060*/  FMUL.FTZ R22, R28, UR60 ;  /* 0x0000003c1c167c20 */ /* 0x000fe20008410000 */
[----:B------:R-:W-:Y:S01]  /*5070*/  FMUL.FTZ R28, R37, UR60 ;  /* 0x0000003c251c7c20 */ /* 0x000fe20008410000 */
        /* <DEDUP_REMOVED lines=11> */
[----:B0-----:R-:W-:Y:S01]  /*5130*/  IADD3 R10, R10, -UR40, R43 ;  /* 0x800000280a0a7c10 */ /* 0x001fe2000fffe02b */
[----:B------:R-:W-:Y:S01]  /*5140*/  FMUL.FTZ R34, R44, UR60 ;  /* 0x0000003c2c227c20 */ /* 0x000fe20008410000 */
[----:B------:R-:W-:Y:S01]  /*5150*/  FMUL.FTZ R83, R83, UR60 ;  /* 0x0000003c53537c20 */ /* 0x000fe20008410000 */
[----:B------:R-:W-:Y:S01]  /*5160*/  FMUL.FTZ R19, R25, UR60 ;  /* 0x0000003c19137c20 */ /* 0x000fe20008410000 */
[----:B------:R-:W-:Y:S01]  /*5170*/  ISETP.GT.AND P3, PT, R10, RZ, PT ;  /* 0x000000ff0a00720c */ /* 0x000fe20003f64270 */
[----:B------:R-:W-:Y:S01]  /*5180*/  FMUL.FTZ R86, R86, UR60 ;  /* 0x0000003c56567c20 */ /* 0x000fe20008410000 */
[----:B------:R-:W-:Y:S01]  /*5190*/  ISETP.GT.AND P4, PT, R10, 0x1, PT ;  /* 0x000000010a00780c */ /* 0x000fe20003f84270 */
[----:B------:R-:W-:Y:S01]  /*51a0*/  MUFU.TANH R46, R46 ;  /* 0x0000002e002e7308 */ /* 0x000fe20000002400 */
[----:B-----5:R-:W-:Y:S01]  /*51b0*/  FSEL R192, R192, -INF , P3 ;  /* 0xff800000c0c07808 */ /* 0x020fe20001800000 */
[----:B------:R-:W-:Y:S01]  /*51c0*/  FMUL.FTZ R87, R87, UR60 ;  /* 0x0000003c57577c20 */ /* 0x000fe20008410000 */
[----:B------:R-:W-:Y:S01]  /*51d0*/  ISETP.GT.AND P3, PT, R10, 0x8, PT ;  /* 0x000000080a00780c */ /* 0x000fe20003f64270 */
[----:B------:R-:W-:Y:S01]  /*51e0*/  FMUL.FTZ R31, R41, UR60 ;  /* 0x0000003c291f7c20 */ /* 0x000fe20008410000 */
[----:B-1----:R-:W-:Y:S01]  /*51f0*/  FSEL R190, R190, -INF , P4 ;  /* 0xff800000bebe7808 */ /* 0x002fe20002000000 */
[----:B------:R-:W-:Y:S01]  /*5200*/  FMUL.FTZ R41, R57, UR60 ;  /* 0x0000003c39297c20 */ /* 0x000fe20008410000 */
[----:B------:R-:W-:Y:S01]  /*5210*/  FMNMX.FTZ R11, R192, R12, !PT ;  /* 0x0000000cc00b7209 */ /* 0x000fe20007810000 */
[----:B------:R-:W-:Y:S01]  /*5220*/  MUFU.TANH R47, R47 ;  /* 0x0000002f002f7308 */ /* 0x000fe20000002400 */
[----:B------:R-:W-:Y:S01]  /*5230*/  ISETP.GT.AND P4, PT, R10, 0x9, PT ;  /* 0x000000090a00780c */ /* 0x000fe20003f84270 */
[----:B------:R-:W-:Y:S01]  /*5240*/  FMUL.FTZ R57, R72, UR60 ;  /* 0x0000003c48397c20 */ /* 0x000fe20008410000 */
[----:B---3--:R-:W-:Y:S01]  /*5250*/  FSEL R188, R188, -INF , P3 ;  /* 0xff800000bcbc7808 */ /* 0x008fe20001800000 */
[----:B------:R-:W0:Y:S01]  /*5260*/  SHFL.IDX PT, R72, R29, RZ, 0x1c1f ;  /* 0x001c1fff1d487589 */ /* 0x000e2200000e0000 */
[----:B------:R-:W-:Y:S01]  /*5270*/  FMNMX.FTZ R11, R190, R11, !PT ;  /* 0x0000000bbe0b7209 */ /* 0x000fe20007810000 */
[----:B--2---:R-:W-:Y:S01]  /*5280*/  FMUL.FTZ R0, R24, UR60 ;  /* 0x0000003c18007c20 */ /* 0x004fe20008410000 */
[----:B------:R-:W-:Y:S01]  /*5290*/  ISETP.GT.AND P3, PT, R10, 0x10, PT ;  /* 0x000000100a00780c */ /* 0x000fe20003f64270 */
[----:B------:R-:W-:Y:S01]  /*52a0*/  MUFU.TANH R50, R50 ;  /* 0x0000003200327308 */ /* 0x000fe20000002400 */
[----:B----4-:R-:W-:Y:S01]  /*52b0*/  FSEL R186, R186, -INF , P4 ;  /* 0xff800000baba7808 */ /* 0x010fe20002000000 */
[----:B------:R-:W-:Y:S01]  /*52c0*/  FMUL.FTZ R24, R33, UR60 ;  /* 0x0000003c21187c20 */ /* 0x000fe20008410000 */
[----:B------:R-:W-:Y:S01]  /*52d0*/  FMNMX.FTZ R11, R188, R11, !PT ;  /* 0x0000000bbc0b7209 */ /* 0x000fe20007810000 */
[----:B------:R-:W-:Y:S01]  /*52e0*/  FMUL.FTZ R33, R45, UR60 ;  /* 0x0000003c2d217c20 */ /* 0x000fe20008410000 */
[----:B------:R-:W-:Y:S01]  /*52f0*/  ISETP.GT.AND P4, PT, R10, 0x11, PT ;  /* 0x000000110a00780c */ /* 0x000fe20003f84270 */
[----:B------:R-:W-:Y:S01]  /*5300*/  UMOV UR39, UR37 ;  /* 0x0000002500277c82 */ /* 0x000fe20008000000 */
[----:B------:R-:W-:Y:S01]  /*5310*/  FSEL R184, R184, -INF , P3 ;  /* 0xff800000b8b87808 */ /* 0x000fe20001800000 */
[----:B------:R-:W-:Y:S01]  /*5320*/  MUFU.TANH R51, R51 ;  /* 0x0000003300337308 */ /* 0x000fe20000002400 */
[----:B------:R-:W-:-:S02]  /*5330*/  FMNMX.FTZ R11, R186, R11, !PT ;  /* 0x0000000bba0b7209 */ /* 0x000fc40007810000 */
[----:B------:R-:W-:Y:S02]  /*5340*/  ISETP.GT.AND P3, PT, R10, 0x18, PT ;  /* 0x000000180a00780c */ /* 0x000fe40003f64270 */
[----:B------:R-:W-:-:S03]  /*5350*/  FMNMX.FTZ R11, R184, R11, !PT ;  /* 0x0000000bb80b7209 */ /* 0x000fc60007810000 */
[----:B------:R-:W-:Y:S01]  /*5360*/  MUFU.TANH R54, R54 ;  /* 0x0000003600367308 */ /* 0x000fe20000002400 */
[----:B0-----:R-:W-:-:S07]  /*5370*/  IADD3 R72, R72, -UR40, R43 ;  /* 0x8000002848487c10 */ /* 0x001fce000fffe02b */
[----:B------:R-:W-:Y:S01]  /*5380*/  MUFU.TANH R55, R55 ;  /* 0x0000003700377308 */ /* 0x000fe20000002400 */
[----:B------:R-:W-:-:S07]  /*5390*/  ISETP.GT.AND P5, PT, R72, 0x1, PT ;  /* 0x000000014800780c */ /* 0x000fce0003fa4270 */
        /* <DEDUP_REMOVED lines=11> */
[----:B------:R-:W-:Y:S01]  /*5450*/  HGMMA.64x128x16.F32.BF16 R88, R176, gdesc[UR8].tnspB, R88, gsb0 ;  /* 0x41e00008b0587df0 */ /* 0x000fe20008001858 */
[----:B------:R-:W-:Y:S01]  /*5460*/  UIADD3 UR10, UR6, 0x100, URZ ;  /* 0x00000100060a7890 */ /* 0x000fe2000fffe03f */
[----:B------:R-:W-:-:S04]  /*5470*/  UMOV UR11, 0x40000040 ;  /* 0x40000040000b7882 */ /* 0x000fc80000000000 */
[----:B------:R-:W2:Y:S01]  /*5480*/  MUFU.TANH R182, R182 ;  /* 0x000000b600b67308 */ /* 0x000ea20000002400 */
[----:B0-----:R-:W-:Y:S01]  /*5490*/  FMUL.FTZ R38, R53, UR60 ;  /* 0x0000003c35267c20 */ /* 0x001fe20008410000 */
[----:B------:R-:W-:Y:S01]  /*54a0*/  FMUL.FTZ R53, R69, UR60 ;  /* 0x0000003c45357c20 */ /* 0x000fe20008410000 */
[----:B------:R-:W-:-:S05]  /*54b0*/  FMUL.FTZ R69, R84, UR60 ;  /* 0x0000003c54457c20 */ /* 0x000fca0008410000 */
[----:B------:R-:W-:Y:S01]  /*54c0*/  MUFU.TANH R2, R2 ;  /* 0x0000000200027308 */ /* 0x000fe20000002400 */
[----:B-1----:R-:W-:Y:S02]  /*54d0*/  FSEL R180, R180, -INF , P3 ;  /* 0xff800000b4b47808 */ /* 0x002fe40001800000 */
[----:B------:R-:W-:-:S05]  /*54e0*/  ISETP.GT.AND P3, PT, R10, 0x20, PT ;  /* 0x000000200a00780c */ /* 0x000fca0003f64270 */
[----:B------:R0:W-:Y:S01]  /*54f0*/  MUFU.TANH R40, R78 ;  /* 0x0000004e00287308 */ /* 0x0001e20000002400 */
[----:B--2---:R-:W-:Y:S02]  /*5500*/  FSEL R182, R182, -INF , P4 ;  /* 0xff800000b6b67808 */ /* 0x004fe40002000000 */
[----:B------:R-:W-:Y:S02]  /*5510*/  ISETP.GT.AND P4, PT, R10, 0x19, PT ;  /* 0x000000190a00780c */ /* 0x000fe40003f84270 */
[----:B------:R-:W-:-:S03]  /*5520*/  FMNMX.FTZ R11, R182, R11, !PT ;  /* 0x0000000bb60b7209 */ /* 0x000fc60007810000 */
[----:B------:R-:W-:Y:S01]  /*5530*/  MUFU.TANH R79, R79 ;  /* 0x0000004f004f7308 */ /* 0x000fe20000002400 */
[----:B------:R-:W-:Y:S01]  /*5540*/  FMNMX.FTZ R11, R180, R11, !PT ;  /* 0x0000000bb40b7209 */ /* 0x000fe20007810000 */
[----:B0-----:R-:W-:Y:S01]  /*5550*/  FMUL.FTZ R78, R65, UR60 ;  /* 0x0000003c414e7c20 */ /* 0x001fe20008410000 */
[----:B------:R-:W-:-:S05]  /*5560*/  FMUL.FTZ R65, R80, UR60 ;  /* 0x0000003c50417c20 */ /* 0x000fca0008410000 */
[----:B------:R0:W-:Y:S08]  /*5570*/  MUFU.TANH R27, R82 ;  /* 0x00000052001b7308 */ /* 0x0001f00000002400 */
[----:B------:R-:W-:Y:S01]  /*5580*/  MUFU.TANH R25, R83 ;  /* 0x0000005300197308 */ /* 0x000fe20000002400 */
[----:B0-----:R-:W-:Y:S01]  /*5590*/  FMUL.FTZ R82, R64, UR60 ;  /* 0x0000003c40527c20 */ /* 0x001fe20008410000 */
[----:B------:R-:W-:-:S06]  /*55a0*/  FMUL.FTZ R64, R81, UR60 ;  /* 0x0000003c51407c20 */ /* 0x000fcc0008410000 */
[----:B------:R-:W-:Y:S08]  /*55b0*/  MUFU.TANH R0, R0 ;  /* 0x0000000000007308 */ /* 0x000ff00000002400 */
[----:B------:R-:W0:Y:S08]  /*55c0*/  MUFU.TANH R19, R19 ;  /* 0x0000001300137308 */ /* 0x000e300000002400 */
[----:B------:R-:W-:Y:S08]  /*55d0*/  MUFU.TANH R22, R22 ;  /* 0x0000001600167308 */ /* 0x000ff00000002400 */
[----:B------:R-:W-:Y:S01]  /*55e0*/  MUFU.TANH R20, R20 ;  /* 0x0000001400147308 */ /* 0x000fe20000002400 */
[----:B0-----:R-:W-:-:S02]  /*55f0*/  FSEL R43, R19, -INF , P5 ;  /* 0xff800000132b7808 */ /* 0x001fc40002800000 */
[----:B------:R-:W-:-:S05]  /*5600*/  ISETP.GT.AND P5, PT, R72, 0x9, PT ;  /* 0x000000094800780c */ /* 0x000fca0003fa4270 */
        /* <DEDUP_REMOVED lines=10> */
[----:B------:R-:W-:Y:S02]  /*56b0*/  FSEL R176, R42, -INF , P3 ;  /* 0xff8000002ab07808 */ /* 0x000fe40001800000 */
[----:B------:R-:W-:Y:S02]  /*56c0*/  ISETP.GT.AND P3, PT, R10, 0x28, PT ;  /* 0x000000280a00780c */ /* 0x000fe40003f64270 */
[----:B------:R0:W1:Y:S01]  /*56d0*/  MUFU.TANH R178, R39 ;  /* 0x0000002700b27308 */ /* 0x0000620000002400 */
[----:B------:R-:W-:Y:S01]  /*56e0*/  HGMMA.64x128x16.F32.BF16 R88, R172, gdesc[UR8].tnspB, R88, gsb0 ;  /* 0x41e00008ac587df0 */ /* 0x000fe20008001858 */
[----:B------:R-:W-:Y:S01]  /*56f0*/  UIADD3 UR10, UR6, 0x180, URZ ;  /* 0x00000180060a7890 */ /* 0x000fe2000fffe03f */
[----:B------:R-:W-:-:S05]  /*5700*/  UMOV UR11, 0x40000040 ;  /* 0x40000040000b7882 */ /* 0x000fca0000000000 */
[----:B------:R2:W-:Y:S01]  /*5710*/  MUFU.TANH R42, R75 ;  /* 0x0000004b002a7308 */ /* 0x0005e20000002400 */
[----:B0-----:R-:W-:-:S07]  /*5720*/  FMUL.FTZ R39, R56, UR60 ;  /* 0x0000003c38277c20 */ /* 0x001fce0008410000 */
[----:B------:R-:W0:Y:S01]  /*5730*/  MUFU.TANH R56, R59 ;  /* 0x0000003b00387308 */ /* 0x000e220000002400 */
[----:B-1----:R-:W-:Y:S01]  /*5740*/  FSEL R178, R178, -INF , P4 ;  /* 0xff800000b2b27808 */ /* 0x002fe20002000000 */
[----:B--2---:R-:W-:Y:S01]  /*5750*/  FMUL.FTZ R75, R61, UR60 ;  /* 0x0000003c3d4b7c20 */ /* 0x004fe20008410000 */
[----:B------:R-:W-:Y:S01]  /*5760*/  ISETP.GT.AND P4, PT, R10, 0x21, PT ;  /* 0x000000210a00780c */ /* 0x000fe20003f84270 */
[----:B------:R-:W-:Y:S01]  /*5770*/  FMUL.FTZ R61, R76, UR60 ;  /* 0x0000003c4c3d7c20 */ /* 0x000fe20008410000 */
        /* <DEDUP_REMOVED lines=21> */
[----:B------:R-:W-:Y:S01]  /*58d0*/  MUFU.TANH R21, R87 ;  /* 0x0000005700157308 */ /* 0x000fe20000002400 */
[----:B------:R-:W-:Y:S01]  /*58e0*/  FSEL R172, R46, -INF , P3 ;  /* 0xff8000002eac7808 */ /* 0x000fe20001800000 */
[----:B------:R-:W-:Y:S01]  /*58f0*/  HGMMA.64x128x16.F32.BF16 R88, R168, gdesc[UR8].tnspB, R88, gsb0 ;  /* 0x41e00008a8587df0 */ /* 0x000fe20008001858 */
[----:B------:R-:W-:Y:S01]  /*5900*/  UIADD3 UR10, UR6, 0x200, URZ ;  /* 0x00000200060a7890 */ /* 0x000fe2000fffe03f */
[----:B------:R-:W-:Y:S01]  /*5910*/  FMNMX.FTZ R11, R174, R11, !PT ;  /* 0x0000000bae0b7209 */ /* 0x000fe20007810000 */
[----:B------:R-:W-:Y:S01]  /*5920*/  UMOV UR11, 0x40000040 ;  /* 0x40000040000b7882 */ /* 0x000fe20000000000 */
[----:B------:R-:W-:-:S02]  /*5930*/  ISETP.GT.AND P3, PT, R10, 0x30, PT ;  /* 0x000000300a00780c */ /* 0x000fc40003f64270 */
[----:B------:R-:W-:Y:S01]  /*5940*/  FMNMX.FTZ R11, R172, R11, !PT ;  /* 0x0000000bac0b7209 */ /* 0x000fe20007810000 */
[----:B------:R1:W2:Y:S02]  /*5950*/  MUFU.TANH R46, R71 ;  /* 0x00000047002e7308 */ /* 0x0002a40000002400 */
[----:B-1----:R-:W-:-:S06]  /*5960*/  FMUL.FTZ R71, R60, UR60 ;  /* 0x0000003c3c477c20 */ /* 0x002fcc0008410000 */
[----:B------:R-:W-:Y:S01]  /*5970*/  MUFU.TANH R71, R71 ;  /* 0x0000004700477308 */ /* 0x000fe20000002400 */
[----:B------:R-:W-:Y:S02]  /*5980*/  WARPGROUP.DEPBAR.LE gsb0, 0x0 ;  /* 0x00008000000079c5 */ /* 0x000fe40000010000 */
[----:B------:R-:W-:Y:S01]  /*5990*/  WARPGROUP.ARRIVE ;  /* 0x00000000000079c5 */ /* 0x000fe20000000000 */
[----:B------:R-:W-:Y:S02]  /*59a0*/  FSEL R170, R47, -INF , P4 ;  /* 0xff8000002faa7808 */ /* 0x000fe40002000000 */
[----:B------:R-:W-:Y:S02]  /*59b0*/  ISETP.GT.AND P4, PT, R10, 0x31, PT ;  /* 0x000000310a00780c */ /* 0x000fe40003f84270 */
[----:B------:R-:W-:Y:S01]  /*59c0*/  FSEL R168, R50, -INF , P3 ;  /* 0xff80000032a87808 */ /* 0x000fe20001800000 */
[----:B------:R-:W-:Y:S01]  /*59d0*/  HGMMA.64x128x16.F32.BF16 R88, R164, gdesc[UR8].tnspB, R88, gsb0 ;  /* 0x41e00008a4587df0 */ /* 0x000fe20008001858 */
[----:B------:R-:W-:Y:S01]  /*59e0*/  FMNMX.FTZ R11, R170, R11, !PT ;  /* 0x0000000baa0b7209 */ /* 0x000fe20007810000 */
[----:B------:R-:W-:Y:S01]  /*59f0*/  UIADD3 UR10, UR6, 0x280, URZ ;  /* 0x00000280060a7890 */ /* 0x000fe2000fffe03f */
[----:B------:R-:W-:Y:S01]  /*5a00*/  ISETP.GT.AND P3, PT, R10, 0x38, PT ;  /* 0x000000380a00780c */ /* 0x000fe20003f64270 */
[----:B------:R-:W-:Y:S01]  /*5a10*/  UMOV UR11, 0x40000040 ;  /* 0x40000040000b7882 */ /* 0x000fe20000000000 */
[----:B------:R-:W-:-:S02]  /*5a20*/  FSEL R74, R51, -INF , P4 ;  /* 0xff800000334a7808 */ /* 0x000fc40002000000 */
[----:B------:R-:W-:Y:S02]  /*5a30*/  FMNMX.FTZ R11, R168, R11, !PT ;  /* 0x0000000ba80b7209 */ /* 0x000fe40007810000 */
[----:B------:R-:W-:Y:S02]  /*5a40*/  ISETP.GT.AND P4, PT, R10, 0x39, PT ;  /* 0x000000390a00780c */ /* 0x000fe40003f84270 */
[----:B------:R-:W-:Y:S02]  /*5a50*/  FSEL R70, R54, -INF , P3 ;  /* 0xff80000036467808 */ /* 0x000fe40001800000 */
[----:B------:R-:W-:Y:S02]  /*5a60*/  FMNMX.FTZ R11, R74, R11, !PT ;  /* 0x0000000b4a0b7209 */ /* 0x000fe40007810000 */
[----:B------:R-:W-:Y:S02]  /*5a70*/  ISETP.GT.AND P3, PT, R10, 0x40, PT ;  /* 0x000000400a00780c */ /* 0x000fe40003f64270 */
[----:B------:R-:W-:Y:S01]  /*5a80*/  FSEL R66, R55, -INF , P4 ;  /* 0xff80000037427808 */ /* 0x000fe20002000000 */
[----:B------:R-:W-:Y:S01]  /*5a90*/  FMUL.FTZ R55, R73, UR60 ;  /* 0x0000003c49377c20 */ /* 0x000fe20008410000 */
[----:B------:R-:W-:-:S02]  /*5aa0*/  FMNMX.FTZ R11, R70, R11, !PT ;  /* 0x0000000b460b7209 */ /* 0x000fc40007810000 */
[----:B------:R-:W-:Y:S02]  /*5ab0*/  ISETP.GT.AND P4, PT, R10, 0x41, PT ;  /* 0x000000410a00780c */ /* 0x000fe40003f84270 */
[----:B------:R-:W-:Y:S01]  /*5ac0*/  FSEL R62, R58, -INF , P3 ;  /* 0xff8000003a3e7808 */ /* 0x000fe20001800000 */
[----:B------:R-:W-:Y:S01]  /*5ad0*/  MUFU.TANH R55, R55 ;  /* 0x0000003700377308 */ /* 0x000fe20000002400 */
[----:B------:R-:W-:Y:S02]  /*5ae0*/  FMNMX.FTZ R11, R66, R11, !PT ;  /* 0x0000000b420b7209 */ /* 0x000fe40007810000 */
[----:B------:R-:W-:Y:S02]  /*5af0*/  ISETP.GT.AND P3, PT, R10, 0x48, PT ;  /* 0x000000480a00780c */ /* 0x000fe40003f64270 */
[----:B0-----:R-:W-:Y:S02]  /*5b00*/  FSEL R56, R56, -INF , P4 ;  /* 0xff80000038387808 */ /* 0x001fe40002000000 */
[----:B------:R-:W-:-:S02]  /*5b10*/  FMNMX.FTZ R11, R62, R11, !PT ;  /* 0x0000000b3e0b7209 */ /* 0x000fc40007810000 */
[----:B------:R-:W-:Y:S02]  /*5b20*/  ISETP.GT.AND P4, PT, R10, 0x49, PT ;  /* 0x000000490a00780c */ /* 0x000fe40003f84270 */
[----:B------:R-:W-:Y:S02]  /*5b30*/  FSEL R58, R23, -INF , P3 ;  /* 0xff800000173a7808 */ /* 0x000fe40001800000 */
[----:B------:R-:W-:Y:S01]  /*5b40*/  FMNMX.FTZ R11, R56, R11, !PT ;  /* 0x0000000b380b7209 */ /* 0x000fe20007810000 */
[----:B------:R-:W0:Y:S01]  /*5b50*/  MUFU.TANH R23, R86 ;  /* 0x0000005600177308 */ /* 0x000e220000002400 */
[----:B------:R-:W-:Y:S02]  /*5b60*/  ISETP.GT.AND P3, PT, R10, 0x50, PT ;  /* 0x000000500a00780c */ /* 0x000fe40003f64270 */
[----:B------:R-:W-:Y:S02]  /*5b70*/  FSEL R54, R63, -INF , P4 ;  /* 0xff8000003f367808 */ /* 0x000fe40002000000 */
[----:B------:R-:W-:-:S02]  /*5b80*/  FMNMX.FTZ R11, R58, R11, !PT ;  /* 0x0000000b3a0b7209 */ /* 0x000fc40007810000 */
[----:B------:R-:W-:Y:S02]  /*5b90*/  ISETP.GT.AND P4, PT, R10, 0x51, PT ;  /* 0x000000510a00780c */ /* 0x000fe40003f84270 */
[----:B------:R-:W-:Y:S02]  /*5ba0*/  FSEL R52, R52, -INF , P3 ;  /* 0xff80000034347808 */ /* 0x000fe40001800000 */
[----:B------:R-:W-:Y:S02]  /*5bb0*/  FMNMX.FTZ R11, R54, R11, !PT ;  /* 0x0000000b360b7209 */ /* 0x000fe40007810000 */
[----:B------:R-:W-:Y:S02]  /*5bc0*/  ISETP.GT.AND P3, PT, R10, 0x58, PT ;  /* 0x000000580a00780c */ /* 0x000fe40003f64270 */
[----:B------:R-:W-:Y:S02]  /*5bd0*/  FSEL R50, R67, -INF , P4 ;  /* 0xff80000043327808 */ /* 0x000fe40002000000 */
[----:B------:R-:W-:-:S02]  /*5be0*/  FMNMX.FTZ R11, R52, R11, !PT ;  /* 0x0000000b340b7209 */ /* 0x000fc40007810000 */
[----:B------:R-:W-:Y:S02]  /*5bf0*/  ISETP.GT.AND P4, PT, R10, 0x59, PT ;  /* 0x000000590a00780c */ /* 0x000fe40003f84270 */
[----:B------:R-:W-:Y:S02]  /*5c00*/  FSEL R48, R48, -INF , P3 ;  /* 0xff80000030307808 */ /* 0x000fe40001800000 */
[----:B------:R-:W-:Y:S02]  /*5c10*/  FMNMX.FTZ R11, R50, R11, !PT ;  /* 0x0000000b320b7209 */ /* 0x000fe40007810000 */
[----:B------:R-:W-:Y:S02]  /*5c20*/  ISETP.GT.AND P3, PT, R10, 0x60, PT ;  /* 0x000000600a00780c */ /* 0x000fe40003f64270 */
[----:B--2---:R-:W-:Y:S02]  /*5c30*/  FSEL R46, R46, -INF , P4 ;  /* 0xff8000002e2e7808 */ /* 0x004fe40002000000 */
        /* <DEDUP_REMOVED lines=16> */
[----:B------:R-:W1:Y:S01]  /*5d40*/  MUFU.TANH R79, R79 ;  /* 0x0000004f004f7308 */ /* 0x000e620000002400 */
[----:B------:R-:W-:Y:S02]  /*5d50*/  FMNMX.FTZ R60, R2, R11, !PT ;  /* 0x0000000b023c7209 */ /* 0x000fe40007810000 */
[----:B------:R-:W-:Y:S02]  /*5d60*/  ISETP.GT.AND P3, PT, R10, 0x78, PT ;  /* 0x000000780a00780c */ /* 0x000fe40003f64270 */
[----:B------:R-:W-:Y:S02]  /*5d70*/  FSEL R25, R25, -INF , P4 ;  /* 0xff80000019197808 */ /* 0x000fe40002000000 */
[----:B------:R-:W-:-:S02]  /*5d80*/  FMNMX.FTZ R60, R27, R60, !PT ;  /* 0x0000003c1b3c7209 */ /* 0x000fc40007810000 */
[----:B------:R-:W-:Y:S02]  /*5d90*/  ISETP.GT.AND P4, PT, R10, 0x79, PT ;  /* 0x000000790a00780c */ /* 0x000fe40003f84270 */
[----:B0-----:R-:W-:Y:S01]  /*5da0*/  FSEL R23, R23, -INF , P3 ;  /* 0xff80000017177808 */ /* 0x001fe20001800000 */
[----:B------:R-:W0:Y:S01]  /*5db0*/  LDC R10, c[0x0][0x988] ;  /* 0x00026200ff0a7b82 */ /* 0x000e220000000800 */
[----:B------:R-:W-:Y:S02]  /*5dc0*/  FMNMX.FTZ R60, R25, R60, !PT ;  /* 0x0000003c193c7209 */ /* 0x000fe40007810000 */
[----:B------:R-:W-:Y:S02]  /*5dd0*/  FSEL R21, R21, -INF , P4 ;  /* 0xff80000015157808 */ /* 0x000fe40002000000 */
[----:B------:R-:W-:Y:S02]  /*5de0*/  FMNMX.FTZ R60, R23, R60, !PT ;  /* 0x0000003c173c7209 */ /* 0x000fe40007810000 */
[----:B------:R-:W-:-:S02]  /*5df0*/  ISETP.GT.AND P4, PT, R72, RZ, PT ;  /* 0x000000ff4800720c */ /* 0x000fc40003f84270 */
[----:B------:R-:W-:Y:S02]  /*5e00*/  FMNMX.FTZ R60, R21, R60, !PT ;  /* 0x0000003c153c7209 */ /* 0x000fe40007810000 */
[----:B------:R-:W-:Y:S02]  /*5e10*/  FSEL R0, R0, -INF , P4 ;  /* 0xff80000000007808 */ /* 0x000fe40002000000 */
[----:B------:R-:W-:Y:S01]  /*5e20*/  ISETP.GT.AND P4, PT, R72, 0x8, PT ;  /* 0x000000084800780c */ /* 0x000fe20003f84270 */
[----:B------:R-:W2:Y:S01]  /*5e30*/  SHFL.BFLY PT, R11, R60, 0x2, 0x1f ;  /* 0x0c401f003c0b7f89 */ /* 0x000ea200000e0000 */
[----:B------:R-:W-:Y:S02]  /*5e40*/  FMNMX.FTZ R76, R0, R13, !PT ;  /* 0x0000000d004c7209 */ /* 0x000fe40007810000 */
[----:B------:R-:W-:Y:S02]  /*5e50*/  FSEL R47, R20, -INF , P5 ;  /* 0xff800000142f7808 */ /* 0x000fe40002800000 */
[----:B------:R-:W-:-:S02]  /*5e60*/  FMNMX.FTZ R76, R43, R76, !PT ;  /* 0x0000004c2b4c7209 */ /* 0x000fc40007810000 */
[----:B------:R-:W-:-:S04]  /*5e70*/  ISETP.GT.AND P5, PT, R72, 0x11, PT ;  /* 0x000000114800780c */ /* 0x000fc80003fa4270 */
[----:B------:R-:W-:Y:S02]  /*5e80*/  FSEL R51, R24, -INF , P5 ;  /* 0xff80000018337808 */ /* 0x000fe40002800000 */
[----:B------:R-:W-:-:S04]  /*5e90*/  ISETP.GT.AND P5, PT, R72, 0x19, PT ;  /* 0x000000194800780c */ /* 0x000fc80003fa4270 */
[----:B------:R-:W-:Y:S02]  /*5ea0*/  FSEL R63, R28, -INF , P5 ;  /* 0xff8000001c3f7808 */ /* 0x000fe40002800000 */
[----:B------:R-:W-:Y:S01]  /*5eb0*/  ISETP.GT.AND P5, PT, R72, 0x21, PT ;  /* 0x000000214800780c */ /* 0x000fe20003fa4270 */
[----:B------:R-:W-:Y:S02]  /*5ec0*/  WARPGROUP.DEPBAR.LE gsb0, 0x0 ;  /* 0x00008000000079c5 */ /* 0x000fe40000010000 */
[----:B------:R-:W-:Y:S01]  /*5ed0*/  WARPGROUP.ARRIVE ;  /* 0x00000000000079c5 */ /* 0x000fe20000000000 */
[----:B------:R-:W-:Y:S02]  /*5ee0*/  FSEL R31, R31, -INF , P5 ;  /* 0xff8000001f1f7808 */ /* 0x000fe40002800000 */
[----:B--2---:R-:W-:Y:S01]  /*5ef0*/  FMNMX.FTZ R11, R60, R11, !PT ;  /* 0x0000000b3c0b7209 */ /* 0x004fe20007810000 */
[----:B------:R-:W-:Y:S01]  /*5f00*/  FMUL.FTZ R60, R77, UR60 ;  /* 0x0000003c4d3c7c20 */ /* 0x000fe20008410000 */
[C---:B------:R-:W-:Y:S01]  /*5f10*/  ISETP.GT.AND P5, PT, R72.reuse, 0x29, PT ;  /* 0x000000294800780c */ /* 0x040fe20003fa4270 */
[----:B------:R-:W-:Y:S01]  /*5f20*/  HGMMA.64x128x16.F32.BF16 R88, R160, gdesc[UR8].tnspB, R88, gsb0 ;  /* 0x41e00008a0587df0 */ /* 0x000fe20008001858 */
[----:B------:R-:W-:Y:S01]  /*5f30*/  UIADD3 UR10, UR6, 0x300, URZ ;  /* 0x00000300060a7890 */ /* 0x000fe2000fffe03f */
[----:B------:R-:W2:Y:S01]  /*5f40*/  SHFL.BFLY PT, R68, R11, 0x1, 0x1f ;  /* 0x0c201f000b447f89 */ /* 0x000ea200000e0000 */
[----:B------:R-:W-:Y:S01]  /*5f50*/  UMOV UR11, 0x40000040 ;  /* 0x40000040000b7882 */ /* 0x000fe20000000000 */
[----:B------:R-:W-:Y:S01]  /*5f60*/  FSEL R33, R33, -INF , P5 ;  /* 0xff80000021217808 */ /* 0x000fe20002800000 */
[----:B------:R-:W3:Y:S01]  /*5f70*/  MUFU.TANH R60, R60 ;  /* 0x0000003c003c7308 */ /* 0x000ee20000002400 */
[----:B------:R-:W-:Y:S01]  /*5f80*/  ISETP.GT.AND P5, PT, R72, 0x31, PT ;  /* 0x000000314800780c */ /* 0x000fe20003fa4270 */
[----:B------:R-:W-:-:S03]  /*5f90*/  UIADD3 UR6, UR6, 0x380, URZ ;  /* 0x0000038006067890 */ /* 0x000fc6000fffe03f */
[----:B------:R-:W-:Y:S02]  /*5fa0*/  FSEL R35, R35, -INF , P5 ;  /* 0xff80000023237808 */ /* 0x000fe40002800000 */
[----:B------:R-:W-:-:S04]  /*5fb0*/  ISETP.GT.AND P5, PT, R72, 0x39, PT ;  /* 0x000000394800780c */ /* 0x000fc80003fa4270 */
[----:B------:R-:W-:Y:S02]  /*5fc0*/  FSEL R83, R38, -INF , P5 ;  /* 0xff80000026537808 */ /* 0x000fe40002800000 */
[----:B------:R-:W-:-:S04]  /*5fd0*/  ISETP.GT.AND P5, PT, R72, 0x41, PT ;  /* 0x000000414800780c */ /* 0x000fc80003fa4270 */
[----:B------:R-:W-:Y:S02]  /*5fe0*/  FSEL R41, R41, -INF , P5 ;  /* 0xff80000029297808 */ /* 0x000fe40002800000 */
[C---:B------:R-:W-:Y:S02]  /*5ff0*/  ISETP.GT.AND P5, PT, R72.reuse, 0x49, PT ;  /* 0x000000494800780c */ /* 0x040fe40003fa4270 */
[----:B--2---:R-:W-:Y:S01]  /*6000*/  FMNMX.FTZ R11, R11, R68, !PT ;  /* 0x000000440b0b7209 */ /* 0x004fe20007810000 */
[----:B------:R-:W-:Y:S01]  /*6010*/  FMUL.FTZ R68, R85, UR60 ;  /* 0x0000003c55447c20 */ /* 0x000fe20008410000 */
[----:B------:R-:W-:Y:S02]  /*6020*/  FSEL R75, R75, -INF , P5 ;  /* 0xff8000004b4b7808 */ /* 0x000fe40002800000 */
[C---:B------:R-:W-:Y:S01]  /*6030*/  FSETP.NEU.FTZ.AND P3, PT, R11.reuse, -INF , PT ;  /* 0xff8000000b00780b */ /* 0x040fe20003f7d000 */
[----:B0-----:R-:W-:Y:S01]  /*6040*/  FMUL.FTZ R45, R11, R10 ;  /* 0x0000000a0b2d7220 */ /* 0x001fe20000410000 */
[----:B------:R-:W-:Y:S01]  /*6050*/  ISETP.GT.AND P5, PT, R72, 0x51, PT ;  /* 0x000000514800780c */ /* 0x000fe20003fa4270 */
[----:B------:R-:W0:Y:S03]  /*6060*/  MUFU.TANH R68, R68 ;  /* 0x0000004400447308 */ /* 0x000e260000002400 */
[----:B------:R-:W-:-:S02]  /*6070*/  FSEL R29, R45, RZ, P3 ;  /* 0x000000ff2d1d7208 */ /* 0x000fc40001800000 */
[----:B------:R-:W-:Y:S02]  /*6080*/  FSEL R45, R22, -INF , P4 ;  /* 0xff800000162d7808 */ /* 0x000fe40002000000 */
[----:B------:R-:W-:Y:S01]  /*6090*/  ISETP.GT.AND P4, PT, R72, 0x10, PT ;  /* 0x000000104800780c */ /* 0x000fe20003f84270 */
[--C-:B------:R-:W-:Y:S01]  /*60a0*/  FFMA.FTZ R24, R182, R10, -R29.reuse ;  /* 0x0000000ab6187223 */ /* 0x100fe2000001081d */
[----:B------:R-:W-:Y:S01]  /*60b0*/  FMNMX.FTZ R76, R45, R76, !PT ;  /* 0x0000004c2d4c7209 */ /* 0x000fe20007810000 */
[-CC-:B------:R-:W-:Y:S01]  /*60c0*/  FFMA.FTZ R187, R2, R10.reuse, -R29.reuse ;  /* 0x0000000a02bb7223 */ /* 0x180fe2000001081d */
[----:B------:R-:W-:Y:S01]  /*60d0*/  FSEL R49, R26, -INF , P4 ;  /* 0xff8000001a317808 */ /* 0x000fe20002000000 */
[--C-:B------:R-:W-:Y:S01]  /*60e0*/  FFMA.FTZ R181, R192, R10, -R29.reuse ;  /* 0x0000000ac0b57223 */ /* 0x100fe2000001081d */
[----:B------:R-:W-:Y:S01]  /*60f0*/  FMNMX.FTZ R76, R47, R76, !PT ;  /* 0x0000004c2f4c7209 */ /* 0x000fe20007810000 */
[-CC-:B------:R-:W-:Y:S01]  /*6100*/  FFMA.FTZ R179, R180, R10.reuse, -R29.reuse ;  /* 0x0000000ab4b37223 */ /* 0x180fe2000001081d */
[----:B------:R-:W-:Y:S01]  /*6110*/  ISETP.GT.AND P4, PT, R72, 0x18, PT ;  /* 0x000000184800780c */ /* 0x000fe20003f84270 */
[--C-:B------:R-:W-:Y:S01]  /*6120*/  FFMA.FTZ R190, R190, R10, -R29.reuse ;  /* 0x0000000abebe7223 */ /* 0x100fe2000001081d */
[----:B------:R-:W-:Y:S01]  /*6130*/  FMNMX.FTZ R76, R49, R76, !PT ;  /* 0x0000004c314c7209 */ /* 0x000fe20007810000 */
[----:B------:R-:W-:Y:S01]  /*6140*/  MUFU.EX2 R181, R181 ;  /* 0x000000b500b57308 */ /* 0x000fe20000000800 */
        /* <DEDUP_REMOVED lines=59> */
[----:B------:R-:W-:Y:S01]  /*6500*/  FFMA.FTZ R21, R21, R10, -R29 ;  /* 0x0000000a15157223 */ /* 0x000fe2000001081d */
[----:B------:R-:W-:-:S02]  /*6510*/  ISETP.GT.AND P4, PT, R72, 0x58, PT ;  /* 0x000000584800780c */ /* 0x000fc40003f84270 */
[----:B------:R-:W-:Y:S01]  /*6520*/  FSEL R39, R78, -INF , P5 ;  /* 0xff8000004e277808 */ /* 0x000fe20002800000 */
[----:B------:R-:W-:Y:S01]  /*6530*/  MUFU.EX2 R173, R173 ;  /* 0x000000ad00ad7308 */ /* 0x000fe20000000800 */
[----:B------:R-:W-:Y:S02]  /*6540*/  FMNMX.FTZ R76, R37, R76, !PT ;  /* 0x0000004c254c7209 */ /* 0x000fe40007810000 */
[C---:B------:R-:W-:Y:S02]  /*6550*/  ISETP.GT.AND P5, PT, R72.reuse, 0x59, PT ;  /* 0x000000594800780c */ /* 0x040fe40003fa4270 */
[----:B-1----:R-:W-:Y:S02]  /*6560*/  FSEL R79, R79, -INF , P4 ;  /* 0xff8000004f4f7808 */ /* 0x002fe40002000000 */
[----:B------:R-:W-:Y:S01]  /*6570*/  FMNMX.FTZ R76, R39, R76, !PT ;  /* 0x0000004c274c7209 */ /* 0x000fe20007810000 */
[----:B------:R-:W-:Y:S01]  /*6580*/  MUFU.EX2 R28, R28 ;  /* 0x0000001c001c7308 */ /* 0x000fe20000000800 */
[----:B------:R-:W-:-:S02]  /*6590*/  ISETP.GT.AND P4, PT, R72, 0x60, PT ;  /* 0x000000604800780c */ /* 0x000fc40003f84270 */
[----:B------:R-:W-:Y:S02]  /*65a0*/  FSEL R53, R53, -INF , P5 ;  /* 0xff80000035357808 */ /* 0x000fe40002800000 */
[----:B------:R-:W-:Y:S02]  /*65b0*/  FMNMX.FTZ R76, R79, R76, !PT ;  /* 0x0000004c4f4c7209 */ /* 0x000fe40007810000 */
[C---:B------:R-:W-:Y:S01]  /*65c0*/  ISETP.GT.AND P5, PT, R72.reuse, 0x61, PT ;  /* 0x000000614800780c */ /* 0x040fe20003fa4270 */
[----:B------:R-:W-:Y:S01]  /*65d0*/  MUFU.EX2 R175, R175 ;  /* 0x000000af00af7308 */ /* 0x000fe20000000800 */
[----:B------:R-:W-:Y:S02]  /*65e0*/  FSEL R57, R57, -INF , P4 ;  /* 0xff80000039397808 */ /* 0x000fe40002000000 */
[----:B------:R-:W-:Y:S02]  /*65f0*/  FMNMX.FTZ R76, R53, R76, !PT ;  /* 0x0000004c354c7209 */ /* 0x000fe40007810000 */
[----:B------:R-:W-:-:S02]  /*6600*/  ISETP.GT.AND P4, PT, R72, 0x68, PT ;  /* 0x000000684800780c */ /* 0x000fc40003f84270 */
[----:B------:R-:W-:Y:S01]  /*6610*/  FSEL R55, R55, -INF , P5 ;  /* 0xff80000037377808 */ /* 0x000fe20002800000 */
[----:B------:R-:W-:Y:S01]  /*6620*/  MUFU.EX2 R30, R30 ;  /* 0x0000001e001e7308 */ /* 0x000fe20000000800 */
[----:B------:R-:W-:Y:S01]  /*6630*/  FMNMX.FTZ R76, R57, R76, !PT ;  /* 0x0000004c394c7209 */ /* 0x000fe20007810000 */
[----:B------:R-:W-:Y:S02]  /*6640*/  WARPGROUP.DEPBAR.LE gsb0, 0x0 ;  /* 0x00008000000079c5 */ /* 0x000fe40000010000 */
[----:B------:R-:W-:Y:S01]  /*6650*/  WARPGROUP.ARRIVE ;  /* 0x00000000000079c5 */ /* 0x000fe20000000000 */
[----:B------:R-:W-:Y:S01]  /*6660*/  ISETP.GT.AND P5, PT, R72, 0x69, PT ;  /* 0x000000694800780c */ /* 0x000fe20003fa4270 */
[-CC-:B------:R-:W-:Y:S01]  /*6670*/  FFMA.FTZ R163, R48, R10.reuse, -R29.reuse ;  /* 0x0000000a30a37223 */ /* 0x180fe2000001081d */
[----:B------:R-:W-:Y:S01]  /*6680*/  FSEL R61, R61, -INF , P4 ;  /* 0xff8000003d3d7808 */ /* 0x000fe20002000000 */
[----:B------:R-:W-:Y:S01]  /*6690*/  FFMA.FTZ R161, R52, R10, -R29 ;  /* 0x0000000a34a17223 */ /* 0x000fe2000001081d */
[----:B------:R-:W-:Y:S01]  /*66a0*/  FMNMX.FTZ R76, R55, R76, !PT ;  /* 0x0000004c374c7209 */ /* 0x000fe20007810000 */
[----:B------:R-:W-:Y:S01]  /*66b0*/  HGMMA.64x128x16.F32.BF16 R88, R156, gdesc[UR8].tnspB, R88, gsb0 ;  /* 0x41e000089c587df0 */ /* 0x000fe20008001858 */
[----:B------:R-:W-:Y:S01]  /*66c0*/  ISETP.GT.AND P4, PT, R72, 0x70, PT ;  /* 0x000000704800780c */ /* 0x000fe20003f84270 */
[----:B------:R-:W-:Y:S01]  /*66d0*/  UMOV UR10, UR6 ;  /* 0x00000006000a7c82 */ /* 0x000fe20008000000 */
[----:B---3--:R-:W-:Y:S01]  /*66e0*/  FSEL R87, R60, -INF , P5 ;  /* 0xff8000003c577808 */ /* 0x008fe20002800000 */
[----:B------:R-:W-:Y:S01]  /*66f0*/  UMOV UR11, 0x40000040 ;  /* 0x40000040000b7882 */ /* 0x000fe20000000000 */
[----:B------:R-:W-:Y:S01]  /*6700*/  FMNMX.FTZ R76, R61, R76, !PT ;  /* 0x0000004c3d4c7209 */ /* 0x000fe20007810000 */
[----:B------:R-:W-:Y:S01]  /*6710*/  MUFU.EX2 R169, R169 ;  /* 0x000000a900a97308 */ /* 0x000fe20000000800 */
[----:B------:R-:W-:-:S02]  /*6720*/  ISETP.GT.AND P5, PT, R72, 0x71, PT ;  /* 0x000000714800780c */ /* 0x000fc40003fa4270 */
[----:B------:R-:W-:Y:S02]  /*6730*/  FSEL R65, R65, -INF , P4 ;  /* 0xff80000041417808 */ /* 0x000fe40002000000 */
[----:B------:R-:W-:Y:S02]  /*6740*/  FMNMX.FTZ R76, R87, R76, !PT ;  /* 0x0000004c574c7209 */ /* 0x000fe40007810000 */
[----:B------:R-:W-:Y:S01]  /*6750*/  ISETP.GT.AND P4, PT, R72, 0x78, PT ;  /* 0x000000784800780c */ /* 0x000fe20003f84270 */
[----:B------:R-:W-:Y:S01]  /*6760*/  MUFU.EX2 R32, R32 ;  /* 0x0000002000207308 */ /* 0x000fe20000000800 */
[----:B------:R-:W-:Y:S02]  /*6770*/  FSEL R185, R64, -INF , P5 ;  /* 0xff80000040b97808 */ /* 0x000fe40002800000 */
[----:B------:R-:W-:Y:S02]  /*6780*/  FMNMX.FTZ R76, R65, R76, !PT ;  /* 0x0000004c414c7209 */ /* 0x000fe40007810000 */
[----:B------:R-:W-:-:S02]  /*6790*/  ISETP.GT.AND P5, PT, R72, 0x79, PT ;  /* 0x000000794800780c */ /* 0x000fc40003fa4270 */
[----:B------:R-:W-:Y:S01]  /*67a0*/  FSEL R189, R69, -INF , P4 ;  /* 0xff80000045bd7808 */ /* 0x000fe20002000000 */
[--C-:B------:R-:W-:Y:S01]  /*67b0*/  FFMA.FTZ R69, R42, R10, -R29.reuse ;  /* 0x0000000a2a457223 */ /* 0x100fe2000001081d */
[----:B------:R-:W-:Y:S01]  /*67c0*/  FMNMX.FTZ R76, R185, R76, !PT ;  /* 0x0000004cb94c7209 */ /* 0x000fe20007810000 */
[----:B------:R-:W-:Y:S01]  /*67d0*/  FFMA.FTZ R42, R25, R10, -R29 ;  /* 0x0000000a192a7223 */ /* 0x000fe2000001081d */
[----:B0-----:R-:W-:Y:S01]  /*67e0*/  FSEL R191, R68, -INF , P5 ;  /* 0xff80000044bf7808 */ /* 0x001fe20002800000 */
[----:B------:R-:W-:Y:S01]  /*67f0*/  MUFU.EX2 R171, R171 ;  /* 0x000000ab00ab7308 */ /* 0x000fe20000000800 */
[----:B------:R-:W-:-:S04]  /*6800*/  FMNMX.FTZ R76, R189, R76, !PT ;  /* 0x0000004cbd4c7209 */ /* 0x000fc80007810000 */
        /* <DEDUP_REMOVED lines=20> */
[----:B------:R-:W-:Y:S01]  /*6950*/  FSEL R0, R19, RZ, P4 ;  /* 0x000000ff13007208 */ /* 0x000fe20002000000 */
[-CC-:B------:R-:W-:Y:S01]  /*6960*/  FFMA.FTZ R51, R31, R10.reuse, -R48.reuse ;  /* 0x0000000a1f337223 */ /* 0x180fe20000010830 */
[-CC-:B------:R-:W-:Y:S01]  /*6970*/  FFMA.FTZ R31, R35, R10.reuse, -R48.reuse ;  /* 0x0000000a231f7223 */ /* 0x180fe20000010830 */
[----:B------:R-:W-:Y:S01]  /*6980*/  FSEL R35, R11, RZ, P3 ;  /* 0x000000ff0b237208 */ /* 0x000fe20001800000 */
[-CC-:B------:R-:W-:Y:S01]  /*6990*/  FFMA.FTZ R180, R43, R10.reuse, -R48.reuse ;  /* 0x0000000a2bb47223 */ /* 0x180fe20000010830 */
[----:B------:R-:W-:Y:S01]  /*69a0*/  FADD.FTZ R13, -R0, R13 ;  /* 0x0000000d000d7221 */ /* 0x000fe20000010100 */
[----:B------:R-:W-:Y:S01]  /*69b0*/  MUFU.EX2 R25, R25 ;  /* 0x0000001900197308 */ /* 0x000fe20000000800 */
[-C--:B------:R-:W-:Y:S01]  /*69c0*/  FFMA.FTZ R43, R47, R10.reuse, -R48 ;  /* 0x0000000a2f2b7223 */ /* 0x080fe20000010830 */
[----:B------:R-:W-:Y:S01]  /*69d0*/  FADD.FTZ R35, -R35, R12 ;  /* 0x0000000c23237221 */ /* 0x000fe20000010100 */
[-C--:B------:R-:W-:Y:S01]  /*69e0*/  FMUL.FTZ R2, R13, R10.reuse ;  /* 0x0000000a0d027220 */ /* 0x080fe20000410000 */
[----:B------:R-:W-:Y:S01]  /*69f0*/  FFMA.FTZ R176, R49, R10, -R48 ;  /* 0x0000000a31b07223 */ /* 0x000fe20000010830 */
[----:B------:R-:W-:-:S02]  /*6a00*/  IMAD.U32 R12, RZ, RZ, UR61 ;  /* 0x0000003dff0c7e24 */ /* 0x000fc4000f8e00ff */
[-C--:B------:R-:W-:Y:S01]  /*6a10*/  FMUL.FTZ R35, R35, R10.reuse ;  /* 0x0000000a23237220 */ /* 0x080fe20000410000 */
[-CC-:B------:R-:W-:Y:S01]  /*6a20*/  FFMA.FTZ R178, R59, R10.reuse, -R48.reuse ;  /* 0x0000000a3bb27223 */ /* 0x180fe20000010830 */
[----:B------:R-:W-:Y:S01]  /*6a30*/  MUFU.EX2 R180, R180 ;  /* 0x000000b400b47308 */ /* 0x000fe20000000800 */
[----:B------:R-:W-:Y:S02]  /*6a40*/  @!P1 VIADD R12, R12, 0x34840 ;  /* 0x000348400c0c9836 */ /* 0x000fe40000000000 */
[-CC-:B------:R-:W-:Y:S01]  /*6a50*/  FFMA.FTZ R49, R63, R10.reuse, -R48.reuse ;  /* 0x0000000a3f317223 */ /* 0x180fe20000010830 */
[-CC-:B------:R-:W-:Y:S01]  /*6a60*/  FFMA.FTZ R172, R67, R10.reuse, -R48.reuse ;  /* 0x0000000a43ac7223 */ /* 0x180fe20000010830 */
[-CC-:B------:R-:W-:Y:S01]  /*6a70*/  FFMA.FTZ R174, R73, R10.reuse, -R48.reuse ;  /* 0x0000000a49ae7223 */ /* 0x180fe20000010830 */
[-C--:B------:R-:W-:Y:S01]  /*6a80*/  FFMA.FTZ R47, R33, R10.reuse, -R48 ;  /* 0x0000000a212f7223 */ /* 0x080fe20000010830 */
[----:B------:R-:W-:Y:S01]  /*6a90*/  @!P1 PRMT R12, RZ, 0x654, R12 ;  /* 0x00000654ff0c9816 */ /* 0x000fe2000000000c */
        /* <DEDUP_REMOVED lines=13> */
[----:B------:R-:W-:Y:S01]  /*6b70*/  FFMA.FTZ R57, R57, R10, -R48 ;  /* 0x0000000a39397223 */ /* 0x000fe20000010830 */
[----:B------:R-:W-:-:S02]  /*6b80*/  WARPGROUP.DEPBAR.LE gsb0, 0x0 ;  /* 0x00008000000079c5 */ /* 0x000fc40000010000 */
[----:B------:R-:W-:Y:S01]  /*6b90*/  WARPGROUP.ARRIVE ;  /* 0x00000000000079c5 */ /* 0x000fe20000000000 */
[----:B------:R-:W2:Y:S01]  /*6ba0*/  MUFU.EX2 R182, R182 ;  /* 0x000000b600b67308 */ /* 0x000ea20000000800 */
[----:B0-----:R-:W-:Y:S01]  /*6bb0*/  FFMA.FTZ R7, R2, R7, R25 ;  /* 0x0000000702077223 */ /* 0x001fe20000010019 */
[-CC-:B------:R-:W-:Y:S01]  /*6bc0*/  FFMA.FTZ R55, R55, R10.reuse, -R48.reuse ;  /* 0x0000000a37377223 */ /* 0x180fe20000010830 */
[-CC-:B------:R-:W-:Y:S01]  /*6bd0*/  FFMA.FTZ R61, R61, R10.reuse, -R48.reuse ;  /* 0x0000000a3d3d7223 */ /* 0x180fe20000010830 */
[--C-:B------:R-:W-:Y:S01]  /*6be0*/  FFMA.FTZ R87, R87, R10, -R48.reuse ;  /* 0x0000000a57577223 */ /* 0x100fe20000010830 */
[----:B------:R-:W-:Y:S01]  /*6bf0*/  HGMMA.64x128x16.F32.BF16 R88, R152, gdesc[UR8].tnspB, R88, gsb0 ;  /* 0x41e0000898587df0 */ /* 0x000fe20008001858 */
[C---:B------:R-:W-:Y:S01]  /*6c00*/  FADD.FTZ R7, R180.reuse, R7 ;  /* 0x00000007b4077221 */ /* 0x040fe20000010000 */
[----:B------:R-:W-:Y:S01]  /*6c10*/  F2FP.BF16.F32.PACK_AB R180, R180, R25 ;  /* 0x00000019b4b4723e */ /* 0x000fe200000010ff */
[----:B------:R-:W0:Y:S01]  /*6c20*/  MUFU.EX2 R43, R43 ;  /* 0x0000002b002b7308 */ /* 0x000e220000000800 */
[----:B-1----:R-:W-:Y:S01]  /*6c30*/  FFMA.FTZ R35, R0, R6, R181 ;  /* 0x0000000600237223 */ /* 0x002fe200000100b5 */
[-CC-:B------:R-:W-:Y:S01]  /*6c40*/  FFMA.FTZ R65, R65, R10.reuse, -R48.reuse ;  /* 0x0000000a41417223 */ /* 0x180fe20000010830 */
[-CC-:B------:R-:W-:Y:S01]  /*6c50*/  FFMA.FTZ R185, R185, R10.reuse, -R48.reuse ;  /* 0x0000000ab9b97223 */ /* 0x180fe20000010830 */
[-CC-:B------:R-:W-:Y:S01]  /*6c60*/  FFMA.FTZ R189, R189, R10.reuse, -R48.reuse ;  /* 0x0000000abdbd7223 */ /* 0x180fe20000010830 */
[C---:B------:R-:W-:Y:S01]  /*6c70*/  FADD.FTZ R6, R22.reuse, R35 ;  /* 0x0000002316067221 */ /* 0x040fe20000010000 */
[----:B------:R-:W-:Y:S01]  /*6c80*/  FFMA.FTZ R48, R191, R10, -R48 ;  /* 0x0000000abf307223 */ /* 0x000fe20000010830 */
[----:B------:R-:W-:Y:S01]  /*6c90*/  IMAD.U32 R41, RZ, RZ, UR7 ;  /* 0x00000007ff297e24 */ /* 0x000fe2000f8e00ff */
[----:B------:R-:W1:Y:S01]  /*6ca0*/  MUFU.EX2 R176, R176 ;  /* 0x000000b000b07308 */ /* 0x000e620000000800 */
[C---:B------:R-:W-:Y:S01]  /*6cb0*/  ISETP.GT.AND P3, PT, R15.reuse, R14, PT ;  /* 0x0000000e0f00720c */ /* 0x040fe20003f64270 */
[----:B------:R-:W-:Y:S01]  /*6cc0*/  VIADD R15, R15, 0xffffffff ;  /* 0xffffffff0f0f7836 */ /* 0x000fe20000000000 */
[----:B------:R-:W-:-:S02]  /*6cd0*/  F2FP.BF16.F32.PACK_AB R181, R22, R181 ;  /* 0x000000b516b5723e */ /* 0x000fc400000010ff */
[----:B------:R-:W-:-:S03]  /*6ce0*/  @!P1 IADD3 R41, R41, 0x34860, RZ ;  /* 0x0003486029299810 */ /* 0x000fc60007ffe0ff */
[----:B------:R-:W3:Y:S01]  /*6cf0*/  MUFU.EX2 R45, R45 ;  /* 0x0000002d002d7308 */ /* 0x000ee20000000800 */
[----:B------:R-:W-:-:S07]  /*6d00*/  @!P1 PRMT R41, RZ, 0x654, R41 ;  /* 0x00000654ff299816 */ /* 0x000fce0000000029 */
[----:B------:R-:W4:Y:S08]  /*6d10*/  MUFU.EX2 R178, R178 ;  /* 0x000000b200b27308 */ /* 0x000f300000000800 */
[----:B------:R-:W5:Y:S08]  /*6d20*/  MUFU.EX2 R49, R49 ;  /* 0x0000003100317308 */ /* 0x000f700000000800 */
        /* <DEDUP_REMOVED lines=12> */
[----:B------:R-:W5:Y:S01]  /*6df0*/  MUFU.EX2 R160, R37 ;  /* 0x0000002500a07308 */ /* 0x000f620000000800 */
[----:B------:R-:W-:-:S02]  /*6e00*/  WARPGROUP.DEPBAR.LE gsb0, 0x0 ;  /* 0x00008000000079c5 */ /* 0x000fc40000010000 */
[----:B------:R2:W-:Y:S05]  /*6e10*/  @!P1 SYNCS.ARRIVE.TRANS64.RED.A1T0 RZ, [R12+URZ], RZ ;  /* 0x000000ff0cff99a7 */ /* 0x0005ea000810043f */
[----:B------:R-:W5:Y:S01]  /*6e20*/  MUFU.EX2 R39, R39 ;  /* 0x0000002700277308 */ /* 0x000f620000000800 */
[----:B--2---:R-:W-:Y:S01]  /*6e30*/  FADD.FTZ R12, R182, R7 ;  /* 0x00000007b60c7221 */ /* 0x004fe20000010000 */
[----:B------:R-:W-:Y:S01]  /*6e40*/  FADD.FTZ R7, R183, R6 ;  /* 0x00000006b7077221 */ /* 0x000fe20000010000 */
[----:B------:R2:W-:Y:S05]  /*6e50*/  @!P1 SYNCS.ARRIVE.TRANS64.RED.A1T0 RZ, [R41+URZ], RZ ;  /* 0x000000ff29ff99a7 */ /* 0x0005ea000810043f */
[----:B------:R-:W2:Y:S01]  /*6e60*/  MUFU.EX2 R162, R79 ;  /* 0x0000004f00a27308 */ /* 0x000ea20000000800 */
[----:B0-----:R-:W-:Y:S01]  /*6e70*/  FADD.FTZ R35, R43, R12 ;  /* 0x0000000c2b237221 */ /* 0x001fe20000010000 */
[C---:B------:R-:W-:Y:S01]  /*6e80*/  FADD.FTZ R6, R20.reuse, R7 ;  /* 0x0000000714067221 */ /* 0x040fe20000010000 */
[----:B------:R-:W-:Y:S01]  /*6e90*/  F2FP.BF16.F32.PACK_AB R183, R20, R183 ;  /* 0x000000b714b7723e */ /* 0x000fe200000010ff */
[----:B------:R-:W-:-:S02]  /*6ea0*/  IMAD.MOV.U32 R20, RZ, RZ, R3 ;  /* 0x000000ffff147224 */ /* 0x000fc400078e0003 */
[----:B-1----:R-:W-:Y:S01]  /*6eb0*/  FADD.FTZ R12, R176, R35 ;  /* 0x00000023b00c7221 */ /* 0x002fe20000010000 */
[----:B------:R-:W-:Y:S01]  /*6ec0*/  FADD.FTZ R7, R177, R6 ;  /* 0x00000006b1077221 */ /* 0x000fe20000010000 */
[C---:B------:R-:W-:Y:S01]  /*6ed0*/  F2FP.BF16.F32.PACK_AB R177, R24.reuse, R177 ;  /* 0x000000b118b1723e */ /* 0x040fe200000010ff */
[----:B------:R-:W0:Y:S01]  /*6ee0*/  MUFU.EX2 R53, R53 ;  /* 0x0000003500357308 */ /* 0x000e220000000800 */
[----:B---3--:R-:W-:Y:S01]  /*6ef0*/  FADD.FTZ R29, R45, R12 ;  /* 0x0000000c2d1d7221 */ /* 0x008fe20000010000 */
[----:B------:R-:W-:Y:S01]  /*6f00*/  FADD.FTZ R6, R24, R7 ;  /* 0x0000000718067221 */ /* 0x000fe20000010000 */
[----:B------:R-:W-:Y:S02]  /*6f10*/  F2FP.BF16.F32.PACK_AB R182, R43, R182 ;  /* 0x000000b62bb6723e */ /* 0x000fe400000010ff */
[----:B----4-:R-:W-:Y:S01]  /*6f20*/  FADD.FTZ R12, R178, R29 ;  /* 0x0000001db20c7221 */ /* 0x010fe20000010000 */
[----:B------:R-:W-:Y:S01]  /*6f30*/  FADD.FTZ R7, R179, R6 ;  /* 0x00000006b3077221 */ /* 0x000fe20000010000 */
[----:B------:R-:W-:Y:S01]  /*6f40*/  F2FP.BF16.F32.PACK_AB R176, R45, R176 ;  /* 0x000000b02db0723e */ /* 0x000fe200000010ff */
[----:B------:R-:W-:Y:S01]  /*6f50*/  MUFU.EX2 R44, R44 ;  /* 0x0000002c002c7308 */ /* 0x000fe20000000800 */
[C---:B-----5:R-:W-:Y:S01]  /*6f60*/  FADD.FTZ R29, R49.reuse, R12 ;  /* 0x0000000c311d7221 */ /* 0x060fe20000010000 */
[----:B------:R-:W-:Y:S01]  /*6f70*/  FADD.FTZ R6, R26, R7 ;  /* 0x000000071a067221 */ /* 0x000fe20000010000 */
[----:B------:R-:W-:-:S02]  /*6f80*/  F2FP.BF16.F32.PACK_AB R178, R49, R178 ;  /* 0x000000b231b2723e */ /* 0x000fc400000010ff */
[----:B------:R-:W-:Y:S01]  /*6f90*/  FADD.FTZ R12, R172, R29 ;  /* 0x0000001dac0c7221 */ /* 0x000fe20000010000 */
[----:B------:R-:W-:Y:S01]  /*6fa0*/  FADD.FTZ R7, R173, R6 ;  /* 0x00000006ad077221 */ /* 0x000fe20000010000 */
[----:B------:R-:W-:Y:S01]  /*6fb0*/  F2FP.BF16.F32.PACK_AB R179, R26, R179 ;  /* 0x000000b31ab3723e */ /* 0x000fe200000010ff */
[----:B------:R-:W1:Y:S01]  /*6fc0*/  MUFU.EX2 R156, R57 ;  /* 0x00000039009c7308 */ /* 0x000e620000000800 */
[C---:B------:R-:W-:Y:S01]  /*6fd0*/  FADD.FTZ R29, R51.reuse, R12 ;  /* 0x0000000c331d7221 */ /* 0x040fe20000010000 */
[----:B------:R-:W-:Y:S01]  /*6fe0*/  FADD.FTZ R6, R28, R7 ;  /* 0x000000071c067221 */ /* 0x000fe20000010000 */
[----:B------:R-:W-:Y:S02]  /*6ff0*/  F2FP.BF16.F32.PACK_AB R172, R51, R172 ;  /* 0x000000ac33ac723e */ /* 0x000fe400000010ff */
[----:B------:R-:W-:Y:S01]  /*7000*/  FADD.FTZ R12, R174, R29 ;  /* 0x0000001dae0c7221 */ /* 0x000fe20000010000 */
[----:B------:R-:W-:Y:S01]  /*7010*/  FADD.FTZ R7, R175, R6 ;  /* 0x00000006af077221 */ /* 0x000fe20000010000 */
[----:B------:R-:W-:Y:S01]  /*7020*/  F2FP.BF16.F32.PACK_AB R173, R28, R173 ;  /* 0x000000ad1cad723e */ /* 0x000fe200000010ff */
[----:B------:R-:W-:Y:S01]  /*7030*/  MUFU.EX2 R69, R69 ;  /* 0x0000004500457308 */ /* 0x000fe20000000800 */
[C---:B------:R-:W-:Y:S01]  /*7040*/  FADD.FTZ R29, R47.reuse, R12 ;  /* 0x0000000c2f1d7221 */ /* 0x040fe20000010000 */
[----:B------:R-:W-:Y:S01]  /*7050*/  FADD.FTZ R6, R30, R7 ;  /* 0x000000071e067221 */ /* 0x000fe20000010000 */
[----:B------:R-:W-:-:S02]  /*7060*/  F2FP.BF16.F32.PACK_AB R174, R47, R174 ;  /* 0x000000ae2fae723e */ /* 0x000fc400000010ff */
[----:B------:R-:W-:Y:S01]  /*7070*/  FADD.FTZ R12, R168, R29 ;  /* 0x0000001da80c7221 */ /* 0x000fe20000010000 */
[----:B------:R-:W-:Y:S01]  /*7080*/  FADD.FTZ R7, R169, R6 ;  /* 0x00000006a9077221 */ /* 0x000fe20000010000 */
[----:B------:R-:W-:Y:S01]  /*7090*/  F2FP.BF16.F32.PACK_AB R175, R30, R175 ;  /* 0x000000af1eaf723e */ /* 0x000fe200000010ff */
[----:B------:R-:W3:Y:S01]  /*70a0*/  MUFU.EX2 R55, R55 ;  /* 0x0000003700377308 */ /* 0x000ee20000000800 */
        /* <DEDUP_REMOVED lines=12> */
[C---:B------:R-:W-:Y:S01]  /*7170*/  F2FP.BF16.F32.PACK_AB R164, R13.reuse, R164 ;  /* 0x000000a40da4723e */ /* 0x040fe200000010ff */
[----:B------:R-:W4:Y:S01]  /*7180*/  MUFU.EX2 R158, R61 ;  /* 0x0000003d009e7308 */ /* 0x000f220000000800 */
[----:B------:R-:W-:Y:S01]  /*7190*/  FADD.FTZ R25, R13, R12 ;  /* 0x0000000c0d197221 */ /* 0x000fe20000010000 */
[----:B------:R-:W-:Y:S01]  /*71a0*/  FADD.FTZ R6, R36, R7 ;  /* 0x0000000724067221 */ /* 0x000fe20000010000 */
[----:B------:R-:W-:Y:S01]  /*71b0*/  F2FP.BF16.F32.PACK_AB R171, R34, R171 ;  /* 0x000000ab22ab723e */ /* 0x000fe200000010ff */
[----:B------:R-:W-:Y:S02]  /*71c0*/  IMAD.MOV.U32 R12, RZ, RZ, R11 ;  /* 0x000000ffff0c7224 */ /* 0x000fe400078e000b */
        /* <DEDUP_REMOVED lines=10> */
[----:B------:R-:W5:Y:S01]  /*7270*/  MUFU.EX2 R87, R87 ;  /* 0x0000005700577308 */ /* 0x000f620000000800 */
[C---:B------:R-:W-:Y:S01]  /*7280*/  FADD.FTZ R25, R39.reuse, R25 ;  /* 0x0000001927197221 */ /* 0x040fe20000010000 */
[----:B------:R-:W-:Y:S01]  /*7290*/  FADD.FTZ R6, R38, R7 ;  /* 0x0000000726067221 */ /* 0x000fe20000010000 */
[----:B------:R-:W-:Y:S02]  /*72a0*/  F2FP.BF16.F32.PACK_AB R160, R39, R160 ;  /* 0x000000a027a0723e */ /* 0x000fe400000010ff */
[----:B--2---:R-:W-:Y:S01]  /*72b0*/  FADD.FTZ R25, R162, R25 ;  /* 0x00000019a2197221 */ /* 0x004fe20000010000 */
[----:B------:R-:W-:Y:S01]  /*72c0*/  FADD.FTZ R7, R163, R6 ;  /* 0x00000006a3077221 */ /* 0x000fe20000010000 */
[----:B------:R-:W-:Y:S01]  /*72d0*/  F2FP.BF16.F32.PACK_AB R161, R38, R161 ;  /* 0x000000a126a1723e */ /* 0x000fe200000010ff */
[----:B------:R-:W2:Y:S01]  /*72e0*/  MUFU.EX2 R27, R27 ;  /* 0x0000001b001b7308 */ /* 0x000ea20000000800 */
[C---:B0-----:R-:W-:Y:S01]  /*72f0*/  FADD.FTZ R25, R53.reuse, R25 ;  /* 0x0000001935197221 */ /* 0x041fe20000010000 */
[----:B------:R-:W-:Y:S01]  /*7300*/  FADD.FTZ R7, R46, R7 ;  /* 0x000000072e077221 */ /* 0x000fe20000010000 */
[----:B------:R-:W-:-:S02]  /*7310*/  F2FP.BF16.F32.PACK_AB R162, R53, R162 ;  /* 0x000000a235a2723e */ /* 0x000fc400000010ff */
[----:B-1----:R-:W-:Y:S01]  /*7320*/  FADD.FTZ R25, R156, R25 ;  /* 0x000000199c197221 */ /* 0x002fe20000010000 */
[----:B------:R-:W-:Y:S01]  /*7330*/  FADD.FTZ R6, R44, R7 ;  /* 0x000000072c067221 */ /* 0x000fe20000010000 */
[----:B------:R-:W-:Y:S01]  /*7340*/  F2FP.BF16.F32.PACK_AB R163, R46, R163 ;  /* 0x000000a32ea3723e */ /* 0x000fe200000010ff */
[----:B------:R-:W0:Y:S01]  /*7350*/  MUFU.EX2 R152, R65 ;  /* 0x0000004100987308 */ /* 0x000e220000000800 */
[----:B---3--:R-:W-:Y:S01]  /*7360*/  FADD.FTZ R25, R55, R25 ;  /* 0x0000001937197221 */ /* 0x008fe20000010000 */
[----:B------:R-:W-:Y:S01]  /*7370*/  FADD.FTZ R7, R69, R6 ;  /* 0x0000000645077221 */ /* 0x000fe20000010000 */
[----:B------:R-:W-:Y:S02]  /*7380*/  F2FP.BF16.F32.PACK_AB R156, R55, R156 ;  /* 0x0000009c379c723e */ /* 0x000fe400000010ff */
[----:B----4-:R-:W-:Y:S01]  /*7390*/  FADD.FTZ R25, R158, R25 ;  /* 0x000000199e197221 */ /* 0x010fe20000010000 */
[----:B------:R-:W-:Y:S01]  /*73a0*/  FADD.FTZ R6, R40, R7 ;  /* 0x0000000728067221 */ /* 0x000fe20000010000 */
[----:B------:R-:W-:Y:S01]  /*73b0*/  F2FP.BF16.F32.PACK_AB R157, R69, R44 ;  /* 0x0000002c459d723e */ /* 0x000fe200000010ff */
[----:B------:R-:W1:Y:S01]  /*73c0*/  MUFU.EX2 R42, R42 ;  /* 0x0000002a002a7308 */ /* 0x000e620000000800 */
[----:B-----5:R-:W-:Y:S01]  /*73d0*/  FADD.FTZ R25, R87, R25 ;  /* 0x0000001957197221 */ /* 0x020fe20000010000 */
[----:B------:R-:W-:Y:S01]  /*73e0*/  FADD.FTZ R6, R187, R6 ;  /* 0x00000006bb067221 */ /* 0x000fe20000010000 */
[----:B------:R-:W-:-:S02]  /*73f0*/  F2FP.BF16.F32.PACK_AB R158, R87, R158 ;  /* 0x0000009e579e723e */ /* 0x000fc400000010ff */
[----:B------:R-:W-:Y:S01]  /*7400*/  F2FP.BF16.F32.PACK_AB R159, R187, R40 ;  /* 0x00000028bb9f723e */ /* 0x000fe200000010ff */
[----:B--2---:R-:W-:Y:S01]  /*7410*/  FADD.FTZ R7, R27, R6 ;  /* 0x000000061b077221 */ /* 0x004fe20000010000 */
[----:B------:R-:W-:Y:S01]  /*7420*/  MOV R13, R19 ;  /* 0x00000013000d7202 */ /* 0x000fe20000000f00 */
        /* <DEDUP_REMOVED lines=11> */
[----:B-1----:R-:W-:-:S04]  /*74e0*/  FADD.FTZ R25, R154, R25 ;  /* 0x000000199a197221 */ /* 0x002fc80000010000 */
[C---:B--2---:R-:W-:Y:S01]  /*74f0*/  FADD.FTZ R7, R48.reuse, R25 ;  /* 0x0000001930077221 */ /* 0x044fe20000010000 */
[----:B------:R-:W-:Y:S01]  /*7500*/  F2FP.BF16.F32.PACK_AB R154, R48, R154 ;  /* 0x0000009a309a723e */ /* 0x000fe200000010ff */
[C---:B0-----:R-:W-:Y:S01]  /*7510*/  FADD.FTZ R6, R21.reuse, R6 ;  /* 0x0000000615067221 */ /* 0x041fe20000010000 */
[----:B------:R-:W-:Y:S01]  /*7520*/  F2FP.BF16.F32.PACK_AB R155, R21, R23 ;  /* 0x00000017159b723e */ /* 0x000fe200000010ff */
[----:B------:R-:W-:Y:S06]  /*7530*/  @P3 BRA `(.L_x_2064) ;  /* 0xffffffcc00a03947 */ /* 0x000fec000383ffff */
.L_x_2055:
[----:B------:R-:W-:-:S13]  /*7540*/  ISETP.GE.AND P2, PT, R15, R17, PT ;  /* 0x000000110f00720c */ /* 0x000fda0003f46270 */
[----:B------:R-:W-:Y:S05]  /*7550*/  @!P2 BRA `(.L_x_2065) ;  /* 0x000000280028a947 */ /* 0x000fea0003800000 */
[----:B------:R-:W-:Y:S01]  /*7560*/  IMAD.MOV.U32 R8, RZ, RZ, R11 ;  /* 0x000000ffff087224 */ /* 0x000fe200078e000b */
[----:B------:R-:W-:Y:S01]  /*7570*/  UMOV UR41, UR37 ;  /* 0x0000002500297c82 */ /* 0x000fe20008000000 */
[----:B------:R-:W-:Y:S01]  /*7580*/  IMAD.MOV.U32 R12, RZ, RZ, R19 ;  /* 0x000000ffff0c7224 */ /* 0x000fe200078e0013 */
[----:B------:R-:W-:Y:S01]  /*7590*/  ULDC UR39, c[0x0][0x9d8] ;  /* 0x0002760000277ab9 */ /* 0x000fe20000000800 */
[----:B------:R-:W-:-:S07]  /*75a0*/  IMAD.MOV.U32 R9, RZ, RZ, R3 ;  /* 0x000000ffff097224 */ /* 0x000fce00078e0003 */
.L_x_2074:
[----:B------:R-:W-:-:S04]  /*75b0*/  UIADD3 UR37, UR41, 0x1, URZ ;  /* 0x0000000129257890 */ /* 0x000fc8000fffe03f */
[----:B------:R-:W-:-:S04]  /*75c0*/  UISETP.NE.AND UP0, UPT, UR37, 0x2, UPT ;  /* 0x000000022500788c */ /* 0x000fc8000bf05270 */
[----:B------:R-:W-:Y:S02]  /*75d0*/  USEL UR6, URZ, 0x1, UP0 ;  /* 0x000000013f067887 */ /* 0x000fe40008000000 */
[----:B------:R-:W-:-:S04]  /*75e0*/  USEL UR37, UR37, URZ, UP0 ;  /* 0x0000003f25257287 */ /* 0x000fc80008000000 */
[----:B------:R-:W-:Y:S01]  /*75f0*/  LOP3.LUT R3, R9, UR6, RZ, 0x3c, !PT ;  /* 0x0000000609037c12 */ /* 0x000fe2000f8e3cff */
[----:B------:R-:W-:Y:S07]  /*7600*/  @!P0 BRA `(.L_x_2066) ;  /* 0x0000000000048947 */ /* 0x000fee0003800000 */
[----:B------:R-:W-:Y:S01]  /*7610*/  BPT.TRAP 0x1 ;  /* 0x000000040000795c */ /* 0x000fe20000300000 */
.L_x_2066:
[----:B------:R-:W-:Y:S01]  /*7620*/  ULEA UR40, UR37, UR36, 0x3 ;  /* 0x0000002425287291 */ /* 0x000fe2000f8e183f */
[----:B------:R-:W-:-:S08]  /*7630*/  SHF.L.U32 R10, R3, 0x1f, RZ ;  /* 0x0000001f030a7819 */ /* 0x000fd000000006ff */
[----:B------:R0:W1:Y:S01]  /*7640*/  SYNCS.PHASECHK.TRANS64.TRYWAIT P2, [UR40+0x34830], R10 ;  /* 0x0348300aff0075a7 */ /* 0x0000620008040168 */
[----:B------:R-:W-:Y:S05]  /*7650*/  @!P0 BRA `(.L_x_2067) ;  /* 0x0000000000048947 */ /* 0x000fea0003800000 */
[----:B------:R-:W-:Y:S01]  /*7660*/  BPT.TRAP 0x1 ;  /* 0x000000040000795c */ /* 0x000fe20000300000 */
.L_x_2067:
[----:B-1----:R-:W-:Y:S05]  /*7670*/  @P2 BRA `(.L_x_2068) ;  /* 0x0000000000082947 */ /* 0x002fea0003800000 */
[----:B------:R-:W1:Y:S02]  /*7680*/  SYNCS.PHASECHK.TRANS64.TRYWAIT P2, [UR40+0x34830], R10 ;  /* 0x0348300aff0075a7 */ /* 0x000e640008040168 */
[----:B-1----:R-:W-:Y:S05]  /*7690*/  @!P2 BRA `(.L_x_2069) ;  /* 0x0000008c0060a947 */ /* 0x002fea0003800000 */
.L_x_2068:
        /* <DEDUP_REMOVED lines=128> */
.L_x_2070:
[----:B------:R-:W-:Y:S01]  /*7ea0*/  ULEA UR7, UR41, UR36, 0x3 ;  /* 0x0000002429077291 */ /* 0x000fe2000f8e183f */
[----:B------:R-:W-:-:S08]  /*7eb0*/  SHF.L.U32 R0, R9, 0x1f, RZ ;  /* 0x0000001f09007819 */ /* 0x000fd000000006ff */
[----:B------:R2:W3:Y:S01]  /*7ec0*/  SYNCS.PHASECHK.TRANS64.TRYWAIT P2, [UR7+0x34850], R0 ;  /* 0x03485000ff0075a7 */ /* 0x0004e20008040147 */
[----:B------:R-:W-:Y:S05]  /*7ed0*/  @!P0 BRA `(.L_x_2071) ;  /* 0x0000000000048947 */ /* 0x000fea0003800000 */
[----:B------:R-:W-:Y:S01]  /*7ee0*/  BPT.TRAP 0x1 ;  /* 0x000000040000795c */ /* 0x000fe20000300000 */
.L_x_2071:
[----:B---3--:R-:W-:Y:S05]  /*7ef0*/  @P2 BRA `(.L_x_2072) ;  /* 0x0000000000082947 */ /* 0x008fea0003800000 */
[----:B------:R-:W3:Y:S02]  /*7f00*/  SYNCS.PHASECHK.TRANS64.TRYWAIT P2, [UR7+0x34850], R0 ;  /* 0x03485000ff0075a7 */ /* 0x000ee40008040147 */
[----:B---3--:R-:W-:Y:S05]  /*7f10*/  @!P2 BRA `(.L_x_2073) ;  /* 0x000000840058a947 */ /* 0x008fea0003800000 */
.L_x_2072:
[----:B------:R-:W-:Y:S01]  /*7f20*/  UIADD3 UR6, UR36, 0x400, URZ ;  /* 0x0000040024067890 */ /* 0x000fe2000fffe03f */
[----:B------:R-:W-:Y:S01]  /*7f30*/  WARPGROUP.ARRIVE ;  /* 0x00000000000079c5 */ /* 0x000fe20000000000 */
[----:B------:R-:W-:Y:S01]  /*7f40*/  UMOV UR11, 0x40000040 ;  /* 0x40000040000b7882 */ /* 0x000fe20000000000 */
[----:B-1----:R-:W-:Y:S01]  /*7f50*/  FMUL.FTZ R11, R24, UR39 ;  /* 0x00000027180b7c20 */ /* 0x002fe20008410000 */
[----:B------:R-:W-:Y:S01]  /*7f60*/  USHF.R.U32.HI UR6, URZ, 0x4, UR6 ;  /* 0x000000043f067899 */ /* 0x000fe20008011606 */
[----:B------:R-:W-:Y:S01]  /*7f70*/  FMUL.FTZ R185, R25, UR39 ;  /* 0x0000002719b97c20 */ /* 0x000fe20008410000 */
[----:B------:R-:W-:Y:S01]  /*7f80*/  FMUL.FTZ R187, R32, UR39 ;  /* 0x0000002720bb7c20 */ /* 0x000fe20008410000 */
[----:B------:R-:W-:Y:S01]  /*7f90*/  FMUL.FTZ R189, R33, UR39 ;  /* 0x0000002721bd7c20 */ /* 0x000fe20008410000 */
[----:B------:R-:W-:Y:S01]  /*7fa0*/  ULOP3.LUT UR6, UR6, 0x3fff, URZ, 0xc0, !UPT ;  /* 0x00003fff06067892 */ /* 0x000fe2000f8ec03f */
[----:B------:R-:W2:Y:S01]  /*7fb0*/  MUFU.TANH R11, R11 ;  /* 0x0000000b000b7308 */ /* 0x000ea20000002400 */
        /* <DEDUP_REMOVED lines=19> */
[----:B--23--:R-:W-:Y:S01]  /*80f0*/  FMNMX.FTZ R0, R11, R12, !PT ;  /* 0x0000000c0b007209 */ /* 0x00cfe20007810000 */
        /* <DEDUP_REMOVED lines=42> */
[----:B0-----:R-:W0:Y:S01]  /*83a0*/  LDC R10, c[0x0][0x988] ;  /* 0x00026200ff0a7b82 */ /* 0x001e220000000800 */
[----:B------:R-:W-:Y:S01]  /*83b0*/  FMUL.FTZ R221, R86, UR39 ;  /* 0x0000002756dd7c20 */ /* 0x000fe20008410000 */
[----:B------:R-:W-:Y:S01]  /*83c0*/  FMUL.FTZ R87, R87, UR39 ;  /* 0x0000002757577c20 */ /* 0x000fe20008410000 */
[----:B------:R-:W-:Y:S01]  /*83d0*/  MUFU.TANH R199, R199 ;  /* 0x000000c700c77308 */ /* 0x000fe20000002400 */
[C---:B------:R-:W-:Y:S01]  /*83e0*/  ISETP.GT.AND P2, PT, R15.reuse, R17, PT ;  /* 0x000000110f00720c */ /* 0x040fe20003f44270 */
[----:B------:R-:W-:Y:S01]  /*83f0*/  UMOV UR41, UR37 ;  /* 0x0000002500297c82 */ /* 0x000fe20008000000 */
[----:B------:R-:W-:-:S05]  /*8400*/  IADD3 R15, R15, -0x1, RZ ;  /* 0xffffffff0f0f7810 */ /* 0x000fca0007ffe0ff */
        /* <DEDUP_REMOVED lines=16> */
[----:B------:R-:W-:Y:S01]  /*8510*/  FMUL.FTZ R29, R38, UR39 ;  /* 0x00000027261d7c20 */ /* 0x000fe20008410000 */
[----:B------:R-:W-:Y:S01]  /*8520*/  HGMMA.64x128x16.F32.BF16 R88, R176, gdesc[UR8].tnspB, R88, gsb0 ;  /* 0x41e00008b0587df0 */ /* 0x000fe20008001858 */
[----:B------:R-:W-:Y:S01]  /*8530*/  UIADD3 UR10, UR6, 0x100, URZ ;  /* 0x00000100060a7890 */ /* 0x000fe2000fffe03f */
[----:B------:R-:W-:-:S04]  /*8540*/  UMOV UR11, 0x40000040 ;  /* 0x40000040000b7882 */ /* 0x000fc80000000000 */
[----:B------:R-:W1:Y:S08]  /*8550*/  MUFU.TANH R181, R181 ;  /* 0x000000b500b57308 */ /* 0x000e700000002400 */
[----:B------:R-:W2:Y:S08]  /*8560*/  MUFU.TANH R183, R183 ;  /* 0x000000b700b77308 */ /* 0x000eb00000002400 */
        /* <DEDUP_REMOVED lines=32> */
[----:B------:R-:W-:Y:S01]  /*8770*/  MUFU.TANH R41, R41 ;  /* 0x0000002900297308 */ /* 0x000fe20000002400 */
[----:B------:R-:W-:Y:S01]  /*8780*/  HGMMA.64x128x16.F32.BF16 R88, R172, gdesc[UR8].tnspB, R88, gsb0 ;  /* 0x41e00008ac587df0 */ /* 0x000fe20008001858 */
[----:B------:R-:W-:Y:S01]  /*8790*/  UIADD3 UR10, UR6, 0x180, URZ ;  /* 0x00000180060a7890 */ /* 0x000fe2000fffe03f */
[----:B------:R-:W-:-:S05]  /*87a0*/  UMOV UR11, 0x40000040 ;  /* 0x40000040000b7882 */ /* 0x000fca0000000000 */
[----:B------:R-:W1:Y:S08]  /*87b0*/  MUFU.TANH R177, R177 ;  /* 0x000000b100b17308 */ /* 0x000e700000002400 */
[----:B------:R-:W2:Y:S08]  /*87c0*/  MUFU.TANH R179, R179 ;  /* 0x000000b300b37308 */ /* 0x000eb00000002400 */
[----:B------:R-:W3:Y:S01]  /*87d0*/  MUFU.TANH R59, R59 ;  /* 0x0000003b003b7308 */ /* 0x000ee20000002400 */
        /* <DEDUP_REMOVED lines=9> */
[----:B---3--:R-:W-:-:S03]  /*8870*/  FMNMX.FTZ R0, R59, R0, !PT ;  /* 0x000000003b007209 */ /* 0x008fc60007810000 */
        /* <DEDUP_REMOVED lines=22> */
[----:B------:R-:W1:Y:S08]  /*89e0*/  MUFU.TANH R173, R173 ;  /* 0x000000ad00ad7308 */ /* 0x000e700000002400 */
[----:B------:R-:W2:Y:S08]  /*89f0*/  MUFU.TANH R175, R175 ;  /* 0x000000af00af7308 */ /* 0x000eb00000002400 */
[----:B------:R-:W-:Y:S01]  /*8a00*/  MUFU.TANH R221, R221 ;  /* 0x000000dd00dd7308 */ /* 0x000fe20000002400 */
[----:B-1----:R-:W-:-:S04]  /*8a10*/  FMNMX.FTZ R0, R173, R0, !PT ;  /* 0x00000000ad007209 */ /* 0x002fc80007810000 */
[----:B------:R-:W-:-:S03]  /*8a20*/  FMNMX.FTZ R0, R69, R0, !PT ;  /* 0x0000000045007209 */ /* 0x000fc60007810000 */
[----:B------:R-:W-:Y:S01]  /*8a30*/  MUFU.TANH R87, R87 ;  /* 0x0000005700577308 */ /* 0x000fe20000002400 */
[----:B--2---:R-:W-:-:S04]  /*8a40*/  FMNMX.FTZ R0, R175, R0, !PT ;  /* 0x00000000af007209 */ /* 0x004fc80007810000 */
[----:B------:R-:W-:-:S04]  /*8a50*/  FMNMX.FTZ R0, R73, R0, !PT ;  /* 0x0000000049007209 */ /* 0x000fc80007810000 */
[----:B------:R-:W-:-:S04]  /*8a60*/  FMNMX.FTZ R0, R209, R0, !PT ;  /* 0x00000000d1007209 */ /* 0x000fc80007810000 */
[----:B------:R-:W-:-:S04]  /*8a70*/  FMNMX.FTZ R0, R211, R0, !PT ;  /* 0x00000000d3007209 */ /* 0x000fc80007810000 */
[----:B------:R-:W-:-:S04]  /*8a80*/  FMNMX.FTZ R0, R213, R0, !PT ;  /* 0x00000000d5007209 */ /* 0x000fc80007810000 */
[----:B------:R-:W-:-:S04]  /*8a90*/  FMNMX.FTZ R0, R81, R0, !PT ;  /* 0x0000000051007209 */ /* 0x000fc80007810000 */
[----:B------:R-:W-:-:S04]  /*8aa0*/  FMNMX.FTZ R0, R217, R0, !PT ;  /* 0x00000000d9007209 */ /* 0x000fc80007810000 */
[----:B------:R-:W-:-:S05]  /*8ab0*/  FMNMX.FTZ R0, R215, R0, !PT ;  /* 0x00000000d7007209 */ /* 0x000fca0007810000 */
[----:B------:R-:W1:Y:S02]  /*8ac0*/  SHFL.BFLY PT, R19, R0, 0x2, 0x1f ;  /* 0x0c401f0000137f89 */ /* 0x000e6400000e0000 */
[----:B-1----:R-:W-:-:S05]  /*8ad0*/  FMNMX.FTZ R19, R0, R19, !PT ;  /* 0x0000001300137209 */ /* 0x002fca0007810000 */
[----:B------:R-:W1:Y:S02]  /*8ae0*/  SHFL.BFLY PT, R0, R19, 0x1, 0x1f ;  /* 0x0c201f0013007f89 */ /* 0x000e6400000e0000 */
[----:B-1----:R-:W-:-:S05]  /*8af0*/  FMNMX.FTZ R19, R19, R0, !PT ;  /* 0x0000000013137209 */ /* 0x002fca0007810000 */
        /* <DEDUP_REMOVED lines=18> */
[-CC-:B------:R-:W-:Y:S01]  /*8c20*/  FFMA.FTZ R174, R199, R10.reuse, -R0.reuse ;  /* 0x0000000ac7ae7223 */ /* 0x180fe20000010800 */
[----:B------:R-:W-:Y:S01]  /*8c30*/  FFMA.FTZ R191, R179, R10, -R0 ;  /* 0x0000000ab3bf7223 */ /* 0x000fe20000010800 */
[----:B------:R-:W-:-:S02]  /*8c40*/  WARPGROUP.DEPBAR.LE gsb0, 0x0 ;  /* 0x00008000000079c5 */ /* 0x000fc40000010000 */
[----:B------:R-:W-:Y:S01]  /*8c50*/  WARPGROUP.ARRIVE ;  /* 0x00000000000079c5 */ /* 0x000fe20000000000 */
[----:B------:R-:W-:Y:S01]  /*8c60*/  FMNMX.FTZ R12, R27, R12, !PT ;  /* 0x0000000c1b0c7209 */ /* 0x000fe20007810000 */
[----:B------:R-:W-:Y:S01]  /*8c70*/  FMUL.FTZ R169, R74, UR39 ;  /* 0x000000274aa97c20 */ /* 0x000fe20008410000 */
[----:B------:R-:W-:Y:S01]  /*8c80*/  FMUL.FTZ R171, R78, UR39 ;  /* 0x000000274eab7c20 */ /* 0x000fe20008410000 */
[----:B------:R-:W0:Y:S01]  /*8c90*/  MUFU.EX2 R223, R223 ;  /* 0x000000df00df7308 */ /* 0x000e220000000800 */
[----:B------:R-:W-:Y:S01]  /*8ca0*/  FMNMX.FTZ R12, R29, R12, !PT ;  /* 0x0000000c1d0c7209 */ /* 0x000fe20007810000 */
[----:B------:R-:W-:Y:S01]  /*8cb0*/  HGMMA.64x128x16.F32.BF16 R88, R164, gdesc[UR8].tnspB, R88, gsb0 ;  /* 0x41e00008a4587df0 */ /* 0x000fe20008001858 */
[----:B------:R-:W-:Y:S01]  /*8cc0*/  UIADD3 UR10, UR6, 0x280, URZ ;  /* 0x00000280060a7890 */ /* 0x000fe2000fffe03f */
[--C-:B------:R-:W-:Y:S01]  /*8cd0*/  FFMA.FTZ R168, R177, R10, -R0.reuse ;  /* 0x0000000ab1a87223 */ /* 0x100fe20000010800 */
[----:B------:R-:W-:Y:S01]  /*8ce0*/  UMOV UR11, 0x40000040 ;  /* 0x40000040000b7882 */ /* 0x000fe20000000000 */
[----:B------:R-:W-:Y:S01]  /*8cf0*/  FMNMX.FTZ R12, R31, R12, !PT ;  /* 0x0000000c1f0c7209 */ /* 0x000fe20007810000 */
[-CC-:B------:R-:W-:Y:S01]  /*8d00*/  FFMA.FTZ R170, R203, R10.reuse, -R0.reuse ;  /* 0x0000000acbaa7223 */ /* 0x180fe20000010800 */
[----:B------:R-:W-:Y:S01]  /*8d10*/  MUFU.TANH R169, R169 ;  /* 0x000000a900a97308 */ /* 0x000fe20000002400 */
[--C-:B------:R-:W-:Y:S01]  /*8d20*/  FFMA.FTZ R193, R205, R10, -R0.reuse ;  /* 0x0000000acdc17223 */ /* 0x100fe20000010800 */
[----:B------:R-:W-:Y:S01]  /*8d30*/  FMNMX.FTZ R12, R33, R12, !PT ;  /* 0x0000000c210c7209 */ /* 0x000fe20007810000 */
[-CC-:B------:R-:W-:Y:S01]  /*8d40*/  FFMA.FTZ R16, R213, R10.reuse, -R0.reuse ;  /* 0x0000000ad5107223 */ /* 0x180fe20000010800 */
[----:B------:R-:W-:-:S02]  /*8d50*/  FFMA.FTZ R20, R217, R10, -R0 ;  /* 0x0000000ad9147223 */ /* 0x000fc40000010800 */
[----:B------:R-:W-:Y:S02]  /*8d60*/  FMNMX.FTZ R12, R35, R12, !PT ;  /* 0x0000000c230c7209 */ /* 0x000fe40007810000 */
[----:B------:R-:W-:Y:S01]  /*8d70*/  MUFU.TANH R171, R171 ;  /* 0x000000ab00ab7308 */ /* 0x000fe20000002400 */
[----:B0-----:R-:W-:Y:S01]  /*8d80*/  FFMA.FTZ R7, R2, R7, R223 ;  /* 0x0000000702077223 */ /* 0x001fe200000100df */
[----:B------:R-:W-:-:S04]  /*8d90*/  FMNMX.FTZ R12, R37, R12, !PT ;  /* 0x0000000c250c7209 */ /* 0x000fc80007810000 */
[----:B------:R-:W-:Y:S02]  /*8da0*/  FMNMX.FTZ R12, R39, R12, !PT ;  /* 0x0000000c270c7209 */ /* 0x000fe40007810000 */
[----:B------:R-:W0:Y:S02]  /*8db0*/  MUFU.EX2 R180, R180 ;  /* 0x000000b400b47308 */ /* 0x000e240000000800 */
[----:B------:R-:W-:-:S04]  /*8dc0*/  FMNMX.FTZ R12, R41, R12, !PT ;  /* 0x0000000c290c7209 */ /* 0x000fc80007810000 */
[----:B------:R-:W-:Y:S02]  /*8dd0*/  FMNMX.FTZ R12, R43, R12, !PT ;  /* 0x0000000c2b0c7209 */ /* 0x000fe40007810000 */
[----:B------:R-:W1:Y:S02]  /*8de0*/  MUFU.EX2 R182, R182 ;  /* 0x000000b600b67308 */ /* 0x000e640000000800 */
[----:B------:R-:W-:-:S04]  /*8df0*/  FMNMX.FTZ R12, R47, R12, !PT ;  /* 0x0000000c2f0c7209 */ /* 0x000fc80007810000 */
[----:B------:R-:W-:Y:S02]  /*8e00*/  FMNMX.FTZ R12, R45, R12, !PT ;  /* 0x0000000c2d0c7209 */ /* 0x000fe40007810000 */
[----:B------:R-:W-:Y:S01]  /*8e10*/  MUFU.EX2 R176, R176 ;  /* 0x000000b000b07308 */ /* 0x000fe20000000800 */
[C---:B0-----:R-:W-:Y:S01]  /*8e20*/  FADD.FTZ R7, R180.reuse, R7 ;  /* 0x00000007b4077221 */ /* 0x041fe20000010000 */
[----:B------:R-:W-:Y:S02]  /*8e30*/  FMNMX.FTZ R12, R51, R12, !PT ;  /* 0x0000000c330c7209 */ /* 0x000fe40007810000 */
[----:B------:R-:W-:Y:S02]  /*8e40*/  F2FP.BF16.F32.PACK_AB R180, R180, R223 ;  /* 0x000000dfb4b4723e */ /* 0x000fe400000010ff */
[----:B------:R-:W-:Y:S02]  /*8e50*/  FMNMX.FTZ R12, R49, R12, !PT ;  /* 0x0000000c310c7209 */ /* 0x000fe40007810000 */
[----:B------:R-:W-:Y:S01]  /*8e60*/  MUFU.EX2 R178, R178 ;  /* 0x000000b200b27308 */ /* 0x000fe20000000800 */
[----:B-1----:R-:W-:Y:S01]  /*8e70*/  FADD.FTZ R28, R182, R7 ;  /* 0x00000007b61c7221 */ /* 0x002fe20000010000 */
        /* <DEDUP_REMOVED lines=19> */
[----:B------:R-:W-:Y:S01]  /*8fb0*/  FMNMX.FTZ R11, R87, R12, !PT ;  /* 0x0000000c570b7209 */ /* 0x000fe20007810000 */
[--C-:B------:R-:W-:Y:S01]  /*8fc0*/  FFMA.FTZ R12, R175, R10, -R0.reuse ;  /* 0x0000000aaf0c7223 */ /* 0x100fe20000010800 */
[----:B------:R-:W-:Y:S03]  /*8fd0*/  MUFU.EX2 R170, R170 ;  /* 0x000000aa00aa7308 */ /* 0x000fe60000000800 */
[----:B------:R-:W0:Y:S05]  /*8fe0*/  SHFL.BFLY PT, R14, R11, 0x2, 0x1f ;  /* 0x0c401f000b0e7f89 */ /* 0x000e2a00000e0000 */
[----:B------:R-:W-:Y:S08]  /*8ff0*/  MUFU.EX2 R193, R193 ;  /* 0x000000c100c17308 */ /* 0x000ff00000000800 */
[----:B------:R-:W-:Y:S08]  /*9000*/  MUFU.EX2 R12, R12 ;  /* 0x0000000c000c7308 */ /* 0x000ff00000000800 */
[----:B------:R-:W-:Y:S01]  /*9010*/  MUFU.EX2 R16, R16 ;  /* 0x0000001000107308 */ /* 0x000fe20000000800 */
[----:B0-----:R-:W-:Y:S01]  /*9020*/  FMNMX.FTZ R22, R11, R14, !PT ;  /* 0x0000000e0b167209 */ /* 0x001fe20007810000 */
[----:B------:R-:W-:-:S04]  /*9030*/  FFMA.FTZ R14, R209, R10, -R0 ;  /* 0x0000000ad10e7223 */ /* 0x000fc80000010800 */
[----:B------:R-:W0:Y:S02]  /*9040*/  SHFL.BFLY PT, R11, R22, 0x1, 0x1f ;  /* 0x0c201f00160b7f89 */ /* 0x000e2400000e0000 */
[----:B------:R-:W-:Y:S01]  /*9050*/  MUFU.EX2 R20, R20 ;  /* 0x0000001400147308 */ /* 0x000fe20000000800 */
        /* <DEDUP_REMOVED lines=9> */
[-CC-:B------:R-:W-:Y:S01]  /*90f0*/  FFMA.FTZ R65, R73, R10.reuse, -R0.reuse ;  /* 0x0000000a49417223 */ /* 0x180fe20000010800 */
[----:B------:R-:W-:Y:S01]  /*9100*/  UMOV UR11, 0x40000040 ;  /* 0x40000040000b7882 */ /* 0x000fe20000000000 */
[----:B------:R-:W-:Y:S01]  /*9110*/  UIADD3 UR6, UR6, 0x380, URZ ;  /* 0x0000038006067890 */ /* 0x000fe2000fffe03f */
[-CC-:B------:R-:W-:Y:S01]  /*9120*/  FFMA.FTZ R167, R189, R10.reuse, -R0.reuse ;  /* 0x0000000abda77223 */ /* 0x180fe20000010800 */
[-CC-:B------:R-:W-:Y:S01]  /*9130*/  FFMA.FTZ R61, R69, R10.reuse, -R0.reuse ;  /* 0x0000000a453d7223 */ /* 0x180fe20000010800 */
[-CC-:B------:R-:W-:Y:S01]  /*9140*/  FFMA.FTZ R73, R81, R10.reuse, -R0.reuse ;  /* 0x0000000a51497223 */ /* 0x180fe20000010800 */
[----:B0-----:R-:W-:Y:S01]  /*9150*/  FMNMX.FTZ R11, R22, R11, !PT ;  /* 0x0000000b160b7209 */ /* 0x001fe20007810000 */
[-CC-:B------:R-:W-:Y:S01]  /*9160*/  FFMA.FTZ R189, R201, R10.reuse, -R0.reuse ;  /* 0x0000000ac9bd7223 */ /* 0x180fe20000010800 */
[-CC-:B------:R-:W-:Y:S01]  /*9170*/  FFMA.FTZ R69, R211, R10.reuse, -R0.reuse ;  /* 0x0000000ad3457223 */ /* 0x180fe20000010800 */
[-C--:B------:R-:W-:Y:S01]  /*9180*/  FFMA.FTZ R81, R215, R10.reuse, -R0 ;  /* 0x0000000ad7517223 */ /* 0x080fe20000010800 */
[----:B------:R-:W0:Y:S01]  /*9190*/  MUFU.EX2 R165, R183 ;  /* 0x000000b700a57308 */ /* 0x000e220000000800 */
[----:B------:R-:W-:-:S04]  /*91a0*/  FMUL.FTZ R26, R11, R10 ;  /* 0x0000000a0b1a7220 */ /* 0x000fc80000410000 */
        /* <DEDUP_REMOVED lines=11> */
[-C--:B------:R-:W-:Y:S01]  /*9260*/  FFMA.FTZ R39, R39, R10.reuse, -R26 ;  /* 0x0000000a27277223 */ /* 0x080fe2000001081a */
[----:B0-----:R-:W-:Y:S01]  /*9270*/  FADD.FTZ R7, R165, R28 ;  /* 0x0000001ca5077221 */ /* 0x001fe20000010000 */
[----:B------:R-:W-:Y:S01]  /*9280*/  MUFU.EX2 R181, R181 ;  /* 0x000000b500b57308 */ /* 0x000fe20000000800 */
[-CC-:B-1----:R-:W-:Y:S01]  /*9290*/  FFMA.FTZ R13, R41, R10.reuse, -R26.reuse ;  /* 0x0000000a290d7223 */ /* 0x182fe2000001081a */
[-CC-:B------:R-:W-:Y:S01]  /*92a0*/  FFMA.FTZ R24, R43, R10.reuse, -R26.reuse ;  /* 0x0000000a2b187223 */ /* 0x180fe2000001081a */
[----:B------:R-:W-:Y:S01]  /*92b0*/  FADD.FTZ R28, R176, R7 ;  /* 0x00000007b01c7221 */ /* 0x000fe20000010000 */
        /* <DEDUP_REMOVED lines=13> */
[----:B0-----:R-:W-:Y:S01]  /*9390*/  MOV R21, UR40 ;  /* 0x0000002800157c02 */ /* 0x001fe20008000f00 */
[-CC-:B------:R-:W-:Y:S01]  /*93a0*/  FFMA.FTZ R171, R171, R10.reuse, -R26.reuse ;  /* 0x0000000aabab7223 */ /* 0x180fe2000001081a */
[-CC-:B------:R-:W-:Y:S01]  /*93b0*/  FFMA.FTZ R79, R79, R10.reuse, -R26.reuse ;  /* 0x0000000a4f4f7223 */ /* 0x180fe2000001081a */
[-CC-:B------:R-:W-:Y:S01]  /*93c0*/  FFMA.FTZ R219, R219, R10.reuse, -R26.reuse ;  /* 0x0000000adbdb7223 */ /* 0x180fe2000001081a */
[----:B------:R-:W-:Y:S01]  /*93d0*/  FFMA.FTZ R83, R83, R10, -R26 ;  /* 0x0000000a53537223 */ /* 0x000fe2000001081a */
[----:B------:R-:W-:-:S02]  /*93e0*/  @!P1 VIADD R21, R21, 0x34840 ;  /* 0x0003484015159836 */ /* 0x000fc40000000000 */
[----:B------:R-:W-:Y:S01]  /*93f0*/  FFMA.FTZ R221, R221, R10, -R26 ;  /* 0x0000000adddd7223 */ /* 0x000fe2000001081a */
[----:B------:R-:W-:Y:S01]  /*9400*/  MUFU.EX2 R25, R25 ;  /* 0x0000001900197308 */ /* 0x000fe20000000800 */
[----:B------:R-:W-:Y:S02]  /*9410*/  F2FP.BF16.F32.PACK_AB R182, R165, R182 ;  /* 0x000000b6a5b6723e */ /* 0x000fe400000010ff */
[----:B------:R-:W-:-:S05]  /*9420*/  @!P1 PRMT R21, RZ, 0x654, R21 ;  /* 0x00000654ff159816 */ /* 0x000fca0000000015 */
[----:B------:R-:W0:Y:S08]  /*9430*/  MUFU.EX2 R167, R167 ;  /* 0x000000a700a77308 */ /* 0x000e300000000800 */
[----:B------:R-:W1:Y:S08]  /*9440*/  MUFU.EX2 R27, R27 ;  /* 0x0000001b001b7308 */ /* 0x000e700000000800 */
[----:B------:R-:W-:Y:S01]  /*9450*/  MUFU.EX2 R29, R29 ;  /* 0x0000001d001d7308 */ /* 0x000fe20000000800 */
[C---:B0-----:R-:W-:Y:S01]  /*9460*/  FADD.FTZ R7, R167.reuse, R28 ;  /* 0x0000001ca7077221 */ /* 0x041fe20000010000 */
[----:B------:R-:W-:-:S03]  /*9470*/  F2FP.BF16.F32.PACK_AB R176, R167, R176 ;  /* 0x000000b0a7b0723e */ /* 0x000fc600000010ff */
[----:B------:R-:W-:Y:S01]  /*9480*/  FADD.FTZ R28, R178, R7 ;  /* 0x00000007b21c7221 */ /* 0x000fe20000010000 */
[C---:B------:R-:W-:Y:S02]  /*9490*/  F2FP.BF16.F32.PACK_AB R178, R185.reuse, R178 ;  /* 0x000000b2b9b2723e */ /* 0x040fe400000010ff */
[----:B------:R-:W0:Y:S01]  /*94a0*/  MUFU.EX2 R31, R31 ;  /* 0x0000001f001f7308 */ /* 0x000e220000000800 */
[----:B------:R-:W-:Y:S01]  /*94b0*/  FADD.FTZ R7, R185, R28 ;  /* 0x0000001cb9077221 */ /* 0x000fe20000010000 */
[----:B-1----:R-:W-:-:S03]  /*94c0*/  F2FP.BF16.F32.PACK_AB R177, R27, R25 ;  /* 0x000000191bb1723e */ /* 0x002fc600000010ff */
[----:B------:R-:W-:Y:S01]  /*94d0*/  FADD.FTZ R28, R172, R7 ;  /* 0x00000007ac1c7221 */ /* 0x000fe20000010000 */
[C---:B------:R-:W-:Y:S02]  /*94e0*/  F2FP.BF16.F32.PACK_AB R172, R187.reuse, R172 ;  /* 0x000000acbbac723e */ /* 0x040fe400000010ff */
[----:B------:R-:W-:Y:S01]  /*94f0*/  MUFU.EX2 R35, R35 ;  /* 0x0000002300237308 */ /* 0x000fe20000000800 */
[----:B------:R-:W-:-:S04]  /*9500*/  FADD.FTZ R7, R187, R28 ;  /* 0x0000001cbb077221 */ /* 0x000fc80000010000 */
[----:B------:R-:W-:-:S03]  /*9510*/  FADD.FTZ R28, R174, R7 ;  /* 0x00000007ae1c7221 */ /* 0x000fc60000010000 */
[----:B------:R-:W-:Y:S01]  /*9520*/  MUFU.EX2 R175, R175 ;  /* 0x000000af00af7308 */ /* 0x000fe20000000800 */
[----:B0-----:R-:W-:-:S07]  /*9530*/  F2FP.BF16.F32.PACK_AB R179, R31, R29 ;  /* 0x0000001d1fb3723e */ /* 0x001fce00000010ff */
[----:B------:R-:W0:Y:S08]  /*9540*/  MUFU.EX2 R189, R189 ;  /* 0x000000bd00bd7308 */ /* 0x000e300000000800 */
[----:B------:R-:W-:Y:S08]  /*9550*/  MUFU.EX2 R39, R39 ;  /* 0x0000002700277308 */ /* 0x000ff00000000800 */
[----:B------:R-:W-:Y:S01]  /*9560*/  MUFU.EX2 R13, R13 ;  /* 0x0000000d000d7308 */ /* 0x000fe20000000800 */
[C---:B0-----:R-:W-:Y:S01]  /*9570*/  FADD.FTZ R7, R189.reuse, R28 ;  /* 0x0000001cbd077221 */ /* 0x041fe20000010000 */
[----:B------:R-:W-:-:S03]  /*9580*/  F2FP.BF16.F32.PACK_AB R174, R189, R174 ;  /* 0x000000aebdae723e */ /* 0x000fc600000010ff */
[----:B------:R-:W-:Y:S01]  /*9590*/  FADD.FTZ R28, R168, R7 ;  /* 0x00000007a81c7221 */ /* 0x000fe20000010000 */
[----:B------:R-:W-:Y:S02]  /*95a0*/  F2FP.BF16.F32.PACK_AB R168, R191, R168 ;  /* 0x000000a8bfa8723e */ /* 0x000fe400000010ff */
[----:B------:R-:W-:Y:S01]  /*95b0*/  MUFU.EX2 R24, R24 ;  /* 0x0000001800187308 */ /* 0x000fe20000000800 */
[----:B------:R-:W-:Y:S02]  /*95c0*/  WARPGROUP.DEPBAR.LE gsb0, 0x0 ;  /* 0x00008000000079c5 */ /* 0x000fe40000010000 */
[----:B------:R-:W-:Y:S01]  /*95d0*/  WARPGROUP.ARRIVE ;  /* 0x00000000000079c5 */ /* 0x000fe20000000000 */
[----:B------:R-:W-:Y:S01]  /*95e0*/  FADD.FTZ R161, -R11, R8 ;  /* 0x000000080ba17221 */ /* 0x000fe20000010100 */
[-CC-:B------:R-:W-:Y:S01]  /*95f0*/  FFMA.FTZ R160, R207, R10.reuse, -R0.reuse ;  /* 0x0000000acfa07223 */ /* 0x180fe20000010800 */
[-C--:B------:R-:W-:Y:S01]  /*9600*/  FFMA.FTZ R162, R173, R10.reuse, -R0 ;  /* 0x0000000aada27223 */ /* 0x080fe20000010800 */
[-CC-:B------:R-:W-:Y:S01]  /*9610*/  FFMA.FTZ R173, R33, R10.reuse, -R26.reuse ;  /* 0x0000000a21ad7223 */ /* 0x180fe2000001081a */
[-C--:B------:R-:W-:Y:S01]  /*9620*/  FMUL.FTZ R161, R161, R10.reuse ;  /* 0x0000000aa1a17220 */ /* 0x080fe20000410000 */
[----:B------:R-:W-:Y:S01]  /*9630*/  HGMMA.64x128x16.F32.BF16 R88, R156, gdesc[UR8].tnspB, R88, gsb0 ;  /* 0x41e000089c587df0 */ /* 0x000fe20008001858 */
[----:B------:R-:W-:Y:S01]  /*9640*/  UMOV UR10, UR6 ;  /* 0x00000006000a7c82 */ /* 0x000fe20008000000 */
[----:B------:R-:W-:Y:S01]  /*9650*/  UMOV UR11, 0x40000040 ;  /* 0x40000040000b7882 */ /* 0x000fe20000000000 */
[----:B------:R-:W0:Y:S01]  /*9660*/  MUFU.EX2 R0, R161 ;  /* 0x000000a100007308 */ /* 0x000e220000000800 */
[-CC-:B------:R-:W-:Y:S01]  /*9670*/  FFMA.FTZ R8, R51, R10.reuse, -R26.reuse ;  /* 0x0000000a33087223 */ /* 0x180fe2000001081a */
[----:B------:R-:W-:-:S06]  /*9680*/  FFMA.FTZ R26, R87, R10, -R26 ;  /* 0x0000000a571a7223 */ /* 0x000fcc000001081a */
[----:B------:R-:W1:Y:S08]  /*9690*/  MUFU.EX2 R173, R173 ;  /* 0x000000ad00ad7308 */ /* 0x000e700000000800 */
[----:B------:R-:W2:Y:S01]  /*96a0*/  MUFU.EX2 R9, R9 ;  /* 0x0000000900097308 */ /* 0x000ea20000000800 */
[----:B0-----:R-:W-:Y:S01]  /*96b0*/  FFMA.FTZ R6, R0, R6, R181 ;  /* 0x0000000600067223 */ /* 0x001fe200000100b5 */
[----:B------:R-:W-:-:S03]  /*96c0*/  F2FP.BF16.F32.PACK_AB R181, R30, R181 ;  /* 0x000000b51eb5723e */ /* 0x000fc600000010ff */
[----:B------:R-:W-:-:S03]  /*96d0*/  FADD.FTZ R6, R30, R6 ;  /* 0x000000061e067221 */ /* 0x000fc60000010000 */
[----:B------:R-:W-:Y:S01]  /*96e0*/  MUFU.EX2 R22, R22 ;  /* 0x0000001600167308 */ /* 0x000fe20000000800 */
[----:B------:R-:W-:Y:S01]  /*96f0*/  FADD.FTZ R6, R183, R6 ;  /* 0x00000006b7067221 */ /* 0x000fe20000010000 */
[----:B------:R-:W-:-:S03]  /*9700*/  F2FP.BF16.F32.PACK_AB R183, R23, R183 ;  /* 0x000000b717b7723e */ /* 0x000fc600000010ff */
[----:B------:R-:W-:-:S03]  /*9710*/  FADD.FTZ R6, R23, R6 ;  /* 0x0000000617067221 */ /* 0x000fc60000010000 */
[----:B------:R-:W-:Y:S01]  /*9720*/  MUFU.EX2 R164, R164 ;  /* 0x000000a400a47308 */ /* 0x000fe20000000800 */
[----:B------:R-:W-:-:S04]  /*9730*/  FADD.FTZ R6, R25, R6 ;  /* 0x0000000619067221 */ /* 0x000fc80000010000 */
[----:B------:R-:W-:-:S03]  /*9740*/  FADD.FTZ R6, R27, R6 ;  /* 0x000000061b067221 */ /* 0x000fc60000010000 */
[----:B------:R-:W-:Y:S01]  /*9750*/  MUFU.EX2 R8, R8 ;  /* 0x0000000800087308 */ /* 0x000fe20000000800 */
[----:B------:R-:W-:-:S04]  /*9760*/  FADD.FTZ R6, R29, R6 ;  /* 0x000000061d067221 */ /* 0x000fc80000010000 */
[----:B------:R-:W-:-:S03]  /*9770*/  FADD.FTZ R6, R31, R6 ;  /* 0x000000061f067221 */ /* 0x000fc60000010000 */
[----:B------:R-:W-:Y:S01]  /*9780*/  MUFU.EX2 R55, R55 ;  /* 0x0000003700377308 */ /* 0x000fe20000000800 */
[----:B-1----:R-:W-:Y:S01]  /*9790*/  FADD.FTZ R6, R173, R6 ;  /* 0x00000006ad067221 */ /* 0x002fe20000010000 */
[----:B------:R-:W-:-:S03]  /*97a0*/  F2FP.BF16.F32.PACK_AB R173, R35, R173 ;  /* 0x000000ad23ad723e */ /* 0x000fc600000010ff */
[----:B------:R-:W-:-:S03]  /*97b0*/  FADD.FTZ R6, R35, R6 ;  /* 0x0000000623067221 */ /* 0x000fc60000010000 */
[----:B------:R-:W0:Y:S01]  /*97c0*/  MUFU.EX2 R49, R49 ;  /* 0x0000003100317308 */ /* 0x000e220000000800 */
[----:B------:R-:W-:Y:S01]  /*97d0*/  FADD.FTZ R6, R175, R6 ;  /* 0x00000006af067221 */ /* 0x000fe20000010000 */
[----:B------:R-:W-:-:S03]  /*97e0*/  F2FP.BF16.F32.PACK_AB R175, R39, R175 ;  /* 0x000000af27af723e */ /* 0x000fc600000010ff */
[----:B------:R-:W-:-:S03]  /*97f0*/  FADD.FTZ R6, R39, R6 ;  /* 0x0000000627067221 */ /* 0x000fc60000010000 */
[----:B------:R-:W-:Y:S01]  /*9800*/  MUFU.EX2 R166, R166 ;  /* 0x000000a600a67308 */ /* 0x000fe20000000800 */
[----:B------:R-:W-:-:S04]  /*9810*/  FADD.FTZ R7, R13, R6 ;  /* 0x000000060d077221 */ /* 0x000fc80000010000 */
[----:B------:R-:W-:-:S03]  /*9820*/  FADD.FTZ R6, R24, R7 ;  /* 0x0000000718067221 */ /* 0x000fc60000010000 */
[----:B------:R-:W1:Y:S01]  /*9830*/  MUFU.EX2 R32, R53 ;  /* 0x0000003500207308 */ /* 0x000e620000000800 */
[----:B--2---:R-:W-:Y:S01]  /*9840*/  FADD.FTZ R7, R9, R6 ;  /* 0x0000000609077221 */ /* 0x004fe20000010000 */
[----:B0-----:R-:W-:-:S03]  /*9850*/  F2FP.BF16.F32.PACK_AB R165, R49, R8 ;  /* 0x0000000831a5723e */ /* 0x001fc600000010ff */
[----:B------:R-:W-:-:S03]  /*9860*/  FADD.FTZ R7, R22, R7 ;  /* 0x0000000716077221 */ /* 0x000fc60000010000 */
[----:B------:R-:W-:Y:S01]  /*9870*/  MUFU.EX2 R57, R57 ;  /* 0x0000003900397308 */ /* 0x000fe20000000800 */
[----:B------:R-:W-:-:S04]  /*9880*/  FADD.FTZ R7, R8, R7 ;  /* 0x0000000708077221 */ /* 0x000fc80000010000 */
[----:B------:R-:W-:-:S03]  /*9890*/  FADD.FTZ R7, R49, R7 ;  /* 0x0000000731077221 */ /* 0x000fc60000010000 */
[----:B------:R-:W0:Y:S01]  /*98a0*/  MUFU.EX2 R63, R63 ;  /* 0x0000003f003f7308 */ /* 0x000e220000000800 */
[----:B-1----:R-:W-:-:S07]  /*98b0*/  FADD.FTZ R7, R32, R7 ;  /* 0x0000000720077221 */ /* 0x002fce0000010000 */
[----:B------:R-:W-:Y:S08]  /*98c0*/  MUFU.EX2 R160, R160 ;  /* 0x000000a000a07308 */ /* 0x000ff00000000800 */
[----:B------:R-:W1:Y:S01]  /*98d0*/  MUFU.EX2 R34, R77 ;  /* 0x0000004d00227308 */ /* 0x000e620000000800 */
[C---:B0-----:R-:W-:Y:S01]  /*98e0*/  FADD.FTZ R7, R63.reuse, R7 ;  /* 0x000000073f077221 */ /* 0x041fe20000010000 */
[----:B------:R-:W-:-:S06]  /*98f0*/  F2FP.BF16.F32.PACK_AB R167, R63, R32 ;  /* 0x000000203fa7723e */ /* 0x000fcc00000010ff */
[----:B------:R-:W-:Y:S08]  /*9900*/  MUFU.EX2 R59, R59 ;  /* 0x0000003b003b7308 */ /* 0x000ff00000000800 */
[----:B------:R-:W0:Y:S01]  /*9910*/  MUFU.EX2 R67, R67 ;  /* 0x0000004300437308 */ /* 0x000e220000000800 */
[----:B-1----:R-:W-:-:S07]  /*9920*/  FADD.FTZ R7, R34, R7 ;  /* 0x0000000722077221 */ /* 0x002fce0000010000 */
[----:B------:R-:W-:Y:S08]  /*9930*/  MUFU.EX2 R162, R162 ;  /* 0x000000a200a27308 */ /* 0x000ff00000000800 */
[----:B------:R-:W1:Y:S01]  /*9940*/  MUFU.EX2 R36, R85 ;  /* 0x0000005500247308 */ /* 0x000e620000000800 */
[C---:B0-----:R-:W-:Y:S01]  /*9950*/  FADD.FTZ R7, R67.reuse, R7 ;  /* 0x0000000743077221 */ /* 0x041fe20000010000 */
[----:B------:R-:W-:Y:S01]  /*9960*/  F2FP.BF16.F32.PACK_AB R161, R67, R34 ;  /* 0x0000002243a1723e */ /* 0x000fe200000010ff */
[----:B------:R-:W-:-:S02]  /*9970*/  WARPGROUP.DEPBAR.LE gsb0, 0x0 ;  /* 0x00008000000079c5 */ /* 0x000fc40000010000 */
[----:B------:R-:W-:-:S03]  /*9980*/  WARPGROUP.ARRIVE ;  /* 0x00000000000079c5 */ /* 0x000fc60000000000 */
[----:B------:R-:W-:Y:S03]  /*9990*/  MUFU.EX2 R61, R61 ;  /* 0x0000003d003d7308 */ /* 0x000fe60000000800 */
[----:B------:R-:W-:Y:S05]  /*99a0*/  HGMMA.64x128x16.F32.BF16 R88, R152, gdesc[UR8].tnspB, R88, gsb0 ;  /* 0x41e0000898587df0 */ /* 0x000fea0008001858 */
[----:B------:R-:W0:Y:S01]  /*99b0*/  MUFU.EX2 R71, R71 ;  /* 0x0000004700477308 */ /* 0x000e220000000800 */
[----:B-1----:R-:W-:-:S07]  /*99c0*/  FADD.FTZ R7, R36, R7 ;  /* 0x0000000724077221 */ /* 0x002fce0000010000 */
[----:B------:R1:W2:Y:S08]  /*99d0*/  MUFU.EX2 R38, R169 ;  /* 0x000000a900267308 */ /* 0x0002b00000000800 */
[----:B------:R-:W3:Y:S01]  /*99e0*/  MUFU.EX2 R65, R65 ;  /* 0x0000004100417308 */ /* 0x000ee20000000800 */
[----:B-1----:R-:W-:Y:S01]  /*99f0*/  F2FP.BF16.F32.PACK_AB R169, R24, R13 ;  /* 0x0000000d18a9723e */ /* 0x002fe200000010ff */
[C---:B0-----:R-:W-:Y:S01]  /*9a00*/  FADD.FTZ R7, R71.reuse, R7 ;  /* 0x0000000747077221 */ /* 0x041fe20000010000 */
[----:B------:R-:W-:-:S05]  /*9a10*/  F2FP.BF16.F32.PACK_AB R163, R71, R36 ;  /* 0x0000002447a3723e */ /* 0x000fca00000010ff */
[----:B------:R-:W0:Y:S01]  /*9a20*/  MUFU.EX2 R75, R75 ;  /* 0x0000004b004b7308 */ /* 0x000e220000000800 */
[----:B--2---:R-:W-:-:S07]  /*9a30*/  FADD.FTZ R7, R38, R7 ;  /* 0x0000000726077221 */ /* 0x004fce0000010000 */
[----:B------:R-:W-:Y:S01]  /*9a40*/  MUFU.EX2 R14, R14 ;  /* 0x0000000e000e7308 */ /* 0x000fe20000000800 */
[----:B---3--:R-:W-:-:S07]  /*9a50*/  F2FP.BF16.F32.PACK_AB R156, R65, R12 ;  /* 0x0000000c419c723e */ /* 0x008fce00000010ff */
[----:B------:R-:W1:Y:S01]  /*9a60*/  MUFU.EX2 R69, R69 ;  /* 0x0000004500457308 */ /* 0x000e620000000800 */
[C---:B0-----:R-:W-:Y:S01]  /*9a70*/  FADD.FTZ R7, R75.reuse, R7 ;  /* 0x000000074b077221 */ /* 0x041fe20000010000 */
[----:B------:R-:W-:-:S06]  /*9a80*/  F2FP.BF16.F32.PACK_AB R157, R75, R38 ;  /* 0x000000264b9d723e */ /* 0x000fcc00000010ff */
[----:B------:R-:W-:Y:S08]  /*9a90*/  MUFU.EX2 R79, R79 ;  /* 0x0000004f004f7308 */ /* 0x000ff00000000800 */
[----:B------:R-:W-:Y:S01]  /*9aa0*/  MUFU.EX2 R24, R219 ;  /* 0x000000db00187308 */ /* 0x000fe20000000800 */
[----:B-1----:R-:W-:-:S07]  /*9ab0*/  F2FP.BF16.F32.PACK_AB R158, R69, R14 ;  /* 0x0000000e459e723e */ /* 0x002fce00000010ff */
[----:B------:R-:W0:Y:S08]  /*9ac0*/  MUFU.EX2 R73, R73 ;  /* 0x0000004900497308 */ /* 0x000e300000000800 */
[----:B------:R-:W1:Y:S08]  /*9ad0*/  MUFU.EX2 R83, R83 ;  /* 0x0000005300537308 */ /* 0x000e700000000800 */
[----:B------:R-:W2:Y:S01]  /*9ae0*/  MUFU.EX2 R81, R81 ;  /* 0x0000005100517308 */ /* 0x000ea20000000800 */
[----:B------:R-:W-:-:S02]  /*9af0*/  WARPGROUP.DEPBAR.LE gsb0, 0x0 ;  /* 0x00008000000079c5 */ /* 0x000fc40000010000 */
[----:B------:R3:W-:Y:S05]  /*9b00*/  @!P1 SYNCS.ARRIVE.TRANS64.RED.A1T0 RZ, [R21+URZ], RZ ;  /* 0x000000ff15ff99a7 */ /* 0x0007ea000810043f */
[----:B------:R-:W-:Y:S01]  /*9b10*/  MUFU.EX2 R155, R26 ;  /* 0x0000001a009b7308 */ /* 0x000fe20000000800 */
[----:B0-----:R-:W-:Y:S02]  /*9b20*/  F2FP.BF16.F32.PACK_AB R152, R73, R16 ;  /* 0x000000104998723e */ /* 0x001fe400000010ff */
[----:B-1----:R-:W-:Y:S02]  /*9b30*/  F2FP.BF16.F32.PACK_AB R153, R83, R24 ;  /* 0x000000185399723e */ /* 0x002fe400000010ff */
[----:B--2---:R-:W-:Y:S01]  /*9b40*/  F2FP.BF16.F32.PACK_AB R154, R81, R20 ;  /* 0x00000014519a723e */ /* 0x004fe200000010ff */
[----:B---3--:R-:W-:-:S04]  /*9b50*/  IMAD.U32 R21, RZ, RZ, UR7 ;  /* 0x00000007ff157e24 */ /* 0x008fc8000f8e00ff */
[----:B------:R-:W-:-:S05]  /*9b60*/  @!P1 VIADD R21, R21, 0x34860 ;  /* 0x0003486015159836 */ /* 0x000fca0000000000 */
[----:B------:R-:W-:-:S04]  /*9b70*/  @!P1 PRMT R21, RZ, 0x654, R21 ;  /* 0x00000654ff159816 */ /* 0x000fc80000000015 */
[----:B------:R0:W-:Y:S02]  /*9b80*/  @!P1 SYNCS.ARRIVE.TRANS64.RED.A1T0 RZ, [R21+URZ], RZ ;  /* 0x000000ff15ff99a7 */ /* 0x0001e4000810043f */
[----:B0-----:R-:W-:-:S04]  /*9b90*/  FADD.FTZ R21, R191, R28 ;  /* 0x0000001cbf157221 */ /* 0x001fc80000010000 */
[----:B------:R-:W-:Y:S01]  /*9ba0*/  FADD.FTZ R28, R170, R21 ;  /* 0x00000015aa1c7221 */ /* 0x000fe20000010000 */
[----:B------:R-:W-:-:S03]  /*9bb0*/  F2FP.BF16.F32.PACK_AB R170, R193, R170 ;  /* 0x000000aac1aa723e */ /* 0x000fc600000010ff */
[----:B------:R-:W-:Y:S02]  /*9bc0*/  FADD.FTZ R21, R193, R28 ;  /* 0x0000001cc1157221 */ /* 0x000fe40000010000 */
[----:B------:R0:W1:Y:S02]  /*9bd0*/  MUFU.EX2 R28, R171 ;  /* 0x000000ab001c7308 */ /* 0x0000640000000800 */
[----:B------:R-:W-:Y:S01]  /*9be0*/  FADD.FTZ R6, R164, R21 ;  /* 0x00000015a4067221 */ /* 0x000fe20000010000 */
[----:B------:R-:W-:-:S03]  /*9bf0*/  F2FP.BF16.F32.PACK_AB R164, R55, R164 ;  /* 0x000000a437a4723e */ /* 0x000fc600000010ff */
[----:B------:R-:W-:Y:S01]  /*9c00*/  FADD.FTZ R21, R55, R6 ;  /* 0x0000000637157221 */ /* 0x000fe20000010000 */
[----:B0-----:R-:W-:-:S03]  /*9c10*/  F2FP.BF16.F32.PACK_AB R171, R22, R9 ;  /* 0x0000000916ab723e */ /* 0x001fc600000010ff */
[----:B------:R-:W-:Y:S01]  /*9c20*/  FADD.FTZ R6, R166, R21 ;  /* 0x00000015a6067221 */ /* 0x000fe20000010000 */
[----:B------:R-:W0:Y:S01]  /*9c30*/  MUFU.EX2 R22, R221 ;  /* 0x000000dd00167308 */ /* 0x000e220000000800 */
[C---:B------:R-:W-:Y:S02]  /*9c40*/  F2FP.BF16.F32.PACK_AB R166, R57.reuse, R166 ;  /* 0x000000a639a6723e */ /* 0x040fe400000010ff */
[----:B------:R-:W-:Y:S01]  /*9c50*/  FADD.FTZ R21, R57, R6 ;  /* 0x0000000639157221 */ /* 0x000fe20000010000 */
[----:B-1----:R-:W-:-:S03]  /*9c60*/  FADD.FTZ R7, R28, R7 ;  /* 0x000000071c077221 */ /* 0x002fc60000010000 */
[----:B------:R-:W-:Y:S01]  /*9c70*/  FADD.FTZ R6, R160, R21 ;  /* 0x00000015a0067221 */ /* 0x000fe20000010000 */
[----:B------:R-:W-:Y:S01]  /*9c80*/  F2FP.BF16.F32.PACK_AB R160, R59, R160 ;  /* 0x000000a03ba0723e */ /* 0x000fe200000010ff */
[----:B------:R-:W-:Y:S02]  /*9c90*/  FADD.FTZ R7, R79, R7 ;  /* 0x000000074f077221 */ /* 0x000fe40000010000 */
[----:B------:R-:W-:Y:S01]  /*9ca0*/  FADD.FTZ R13, R59, R6 ;  /* 0x000000063b0d7221 */ /* 0x000fe20000010000 */
[----:B------:R-:W-:Y:S01]  /*9cb0*/  F2FP.BF16.F32.PACK_AB R159, R79, R28 ;  /* 0x0000001c4f9f723e */ /* 0x000fe200000010ff */
[----:B------:R-:W-:Y:S02]  /*9cc0*/  FADD.FTZ R7, R24, R7 ;  /* 0x0000000718077221 */ /* 0x000fe40000010000 */
[----:B------:R-:W-:Y:S01]  /*9cd0*/  FADD.FTZ R6, R162, R13 ;  /* 0x0000000da2067221 */ /* 0x000fe20000010000 */
[----:B------:R-:W-:Y:S01]  /*9ce0*/  F2FP.BF16.F32.PACK_AB R162, R61, R162 ;  /* 0x000000a23da2723e */ /* 0x000fe200000010ff */
[----:B------:R-:W-:-:S02]  /*9cf0*/  FADD.FTZ R7, R83, R7 ;  /* 0x0000000753077221 */ /* 0x000fc40000010000 */
[----:B------:R-:W-:Y:S02]  /*9d00*/  FADD.FTZ R9, R61, R6 ;  /* 0x000000063d097221 */ /* 0x000fe40000010000 */
[----:B0-----:R-:W-:Y:S02]  /*9d10*/  FADD.FTZ R8, R22, R7 ;  /* 0x0000000716087221 */ /* 0x001fe40000010000 */
        /* <DEDUP_REMOVED lines=10> */
[C---:B------:R-:W-:Y:S01]  /*9dc0*/  FADD.FTZ R6, R155.reuse, R8 ;  /* 0x000000089b067221 */ /* 0x040fe20000010000 */
[----:B------:R-:W-:Y:S01]  /*9dd0*/  F2FP.BF16.F32.PACK_AB R155, R155, R22 ;  /* 0x000000169b9b723e */ /* 0x000fe200000010ff */
[----:B------:R-:W-:Y:S01]  /*9de0*/  IMAD.MOV.U32 R8, RZ, RZ, R11 ;  /* 0x000000ffff087224 */ /* 0x000fe200078e000b */
[----:B------:R-:W-:Y:S06]  /*9df0*/  @P2 BRA `(.L_x_2074) ;  /* 0xffffffd400ec2947 */ /* 0x000fec000383ffff */
.L_x_2065:
        /* <DEDUP_REMOVED lines=67> */
.L_x_2075:
[----:B------:R-:W-:Y:S01]  /*a230*/  ULEA UR5, UR37, UR36, 0x3 ;  /* 0x0000002425057291 */ /* 0x000fe2000f8e183f */
[----:B------:R-:W-:-:S08]  /*a240*/  SHF.L.U32 R3, R3, 0x1f, RZ ;  /* 0x0000001f03037819 */ /* 0x000fd000000006ff */
[----:B------:R0:W1:Y:S01]  /*a250*/  SYNCS.PHASECHK.TRANS64.TRYWAIT P2, [UR5+0x34850], R3 ;  /* 0x03485003ff0075a7 */ /* 0x0000620008040145 */
[----:B------:R-:W-:Y:S05]  /*a260*/  @!P0 BRA `(.L_x_2076) ;  /* 0x0000000000048947 */ /* 0x000fea0003800000 */
[----:B------:R-:W-:Y:S01]  /*a270*/  BPT.TRAP 0x1 ;  /* 0x000000040000795c */ /* 0x000fe20000300000 */
.L_x_2076:
[----:B-1----:R-:W-:Y:S05]  /*a280*/  @P2 BRA `(.L_x_2077) ;  /* 0x0000000000082947 */ /* 0x002fea0003800000 */
[----:B------:R-:W1:Y:S02]  /*a290*/  SYNCS.PHASECHK.TRANS64.TRYWAIT P0, [UR5+0x34850], R3 ;  /* 0x03485003ff0075a7 */ /* 0x000e640008000145 */
[----:B-1----:R-:W-:Y:S05]  /*a2a0*/  @!P0 BRA `(.L_x_2078) ;  /* 0x00000060008c8947 */ /* 0x002fea0003800000 */
.L_x_2077:
        /* <DEDUP_REMOVED lines=9> */
[----:B------:R-:W-:Y:S01]  /*a340*/  IMAD.MOV.U32 R2, RZ, RZ, -0x800000 ;  /* 0xff800000ff027424 */ /* 0x000fe200078e00ff */
[----:B------:R-:W-:-:S02]  /*a350*/  ULOP3.LUT UR4, UR36, 0x4000000, URZ, 0xfc, !UPT ;  /* 0x0400000024047892 */ /* 0x000fc4000f8efc3f */
[----:B------:R-:W-:Y:S02]  /*a360*/  @!P1 PRMT R9, RZ, 0x654, R9 ;  /* 0x00000654ff099816 */ /* 0x000fe40000000009 */
[----:B------:R-:W-:-:S07]  /*a370*/  ULEA UR4, UR37, UR4, 0xb ;  /* 0x0000000425047291 */ /* 0x000fce000f8e583f */
[----:B------:R-:W-:Y:S02]  /*a380*/  UMOV UR6, UR4 ;  /* 0x0000000400067c82 */ /* 0x000fe40008000000 */
[----:B------:R-:W-:Y:S01]  /*a390*/  HGMMA.64x128x16.F32.BF16 R24, R180, gdesc[UR4].tnspB, R24, gsb0 ;  /* 0x41e00004b4187df0 */ /* 0x000fe20008001818 */
[----:B------:R-:W-:Y:S01]  /*a3a0*/  UIADD3 UR6, UR4, 0x80, URZ ;  /* 0x0000008004067890 */ /* 0x000fe2000fffe03f */
[----:B-1----:R-:W-:Y:S01]  /*a3b0*/  FADD.FTZ R0, R0, R7 ;  /* 0x0000000700007221 */ /* 0x002fe20000010000 */
[----:B------:R-:W-:Y:S01]  /*a3c0*/  UMOV UR7, 0x40000040 ;  /* 0x4000004000077882 */ /* 0x000fe20000000000 */
[----:B0-----:R-:W-:Y:S01]  /*a3d0*/  FADD.FTZ R4, R3, R6 ;  /* 0x0000000603047221 */ /* 0x001fe20000010000 */
[----:B------:R-:W-:Y:S02]  /*a3e0*/  IMAD.MOV.U32 R6, RZ, RZ, RZ ;  /* 0x000000ffff067224 */ /* 0x000fe400078e00ff */
[----:B------:R-:W0:Y:S04]  /*a3f0*/  SHFL.BFLY PT, R3, R0, 0x1, 0x1f ;  /* 0x0c201f0000037f89 */ /* 0x000e2800000e0000 */
[----:B------:R-:W1:Y:S01]  /*a400*/  SHFL.BFLY PT, R5, R4, 0x1, 0x1f ;  /* 0x0c201f0004057f89 */ /* 0x000e6200000e0000 */
[----:B0-----:R-:W-:Y:S01]  /*a410*/  FADD.FTZ R12, R0, R3 ;  /* 0x00000003000c7221 */ /* 0x001fe20000010000 */
[----:B------:R-:W-:-:S02]  /*a420*/  MOV R3, RZ ;  /* 0x000000ff00037202 */ /* 0x000fc40000000f00 */
[----:B------:R-:W-:Y:S01]  /*a430*/  MOV R0, 0xff800000 ;  /* 0xff80000000007802 */ /* 0x000fe20000000f00 */
        /* <DEDUP_REMOVED lines=114> */
.L_x_2048:
[----:B------:R-:W-:Y:S05]  /*ab60*/  @P0 BRA `(.L_x_2079) ;  /* 0x0000001400340947 */ /* 0x000fea0003800000 */
[----:B------:R-:W1:Y:S01]  /*ab70*/  S2R R3, SR_TID.X ;  /* 0x0000000000037919 */ /* 0x000e620000002100 */
[----:B------:R-:W2:Y:S01]  /*ab80*/  LDC R17, c[0x0][0xbe8] ;  /* 0x0002fa00ff117b82 */ /* 0x000ea20000000800 */
[----:B------:R-:W-:Y:S01]  /*ab90*/  SHF.R.S32.HI R11, RZ, 0x1f, R18 ;  /* 0x0000001fff0b7819 */ /* 0x000fe20000011412 */
[----:B------:R-:W-:Y:S01]  /*aba0*/  ULDC.64 UR4, c[0x0][0xbd0] ;  /* 0x0002f40000047ab9 */ /* 0x000fe20000000a00 */
[----:B------:R-:W3:Y:S01]  /*abb0*/  S2R R16, SR_CTAID.X ;  /* 0x0000000000107919 */ /* 0x000ee20000002500 */
[----:B------:R-:W-:Y:S01]  /*abc0*/  ULDC.64 UR6, c[0x0][0xb38] ;  /* 0x0002ce0000067ab9 */ /* 0x000fe20000000a00 */
[----:B------:R-:W-:Y:S03]  /*abd0*/  BSSY B0, `(.L_x_2080) ;  /* 0x00000e2000007945 */ /* 0x000fe60003800000 */
[----:B------:R-:W4:Y:S08]  /*abe0*/  S2UR UR9, SR_CTAID.Z ;  /* 0x00000000000979c3 */ /* 0x000f300000002700 */
[----:B------:R-:W5:Y:S08]  /*abf0*/  LDC.64 R20, c[0x0][0xbd8] ;  /* 0x0002f600ff147b82 */ /* 0x000f700000000a00 */
[----:B------:R-:W-:Y:S01]  /*ac00*/  BAR.SYNC.DEFER_BLOCKING 0x1, 0x100 ;  /* 0x0044000000007b1d */ /* 0x000fe20000010000 */
[----:B--2---:R-:W-:-:S07]  /*ac10*/  ISETP.NE.AND P0, PT, R17, 0x1, PT ;  /* 0x000000011100780c */ /* 0x004fce0003f05270 */
[----:B------:R-:W2:Y:S01]  /*ac20*/  S2UR UR8, SR_CTAID.Y ;  /* 0x00000000000879c3 */ /* 0x000ea20000002600 */
[----:B-1----:R-:W-:-:S07]  /*ac30*/  VIADD R3, R3, 0xffffff80 ;  /* 0xffffff8003037836 */ /* 0x002fce0000000000 */
[----:B------:R-:W2:Y:S01]  /*ac40*/  LDC R19, c[0x0][0xc50] ;  /* 0x00031400ff137b82 */ /* 0x000ea20000000800 */
[----:B0-----:R-:W-:-:S04]  /*ac50*/  SHF.R.S32.HI R4, RZ, 0x1f, R3 ;  /* 0x0000001fff047819 */ /* 0x001fc80000011403 */
[----:B------:R-:W-:-:S03]  /*ac60*/  LEA.HI R5, R4, R3, RZ, 0x7 ;  /* 0x0000000304057211 */ /* 0x000fc600078f38ff */
[----:B------:R-:W0:Y:S01]  /*ac70*/  LDC.64 R22, c[0x0][0xb40] ;  /* 0x0002d000ff167b82 */ /* 0x000e220000000a00 */
[----:B------:R-:W-:Y:S02]  /*ac80*/  LEA.HI R4, R4, R3, RZ, 0x2 ;  /* 0x0000000304047211 */ /* 0x000fe400078f10ff */
[----:B------:R-:W-:Y:S02]  /*ac90*/  LOP3.LUT R6, R5, 0xffffff80, RZ, 0xc0, !PT ;  /* 0xffffff8005067812 */ /* 0x000fe400078ec0ff */
[----:B------:R-:W-:-:S03]  /*aca0*/  LOP3.LUT R4, R4, 0xfffffffc, RZ, 0xc0, !PT ;  /* 0xfffffffc04047812 */ /* 0x000fc600078ec0ff */
[C---:B------:R-:W-:Y:S01]  /*acb0*/  IMAD.IADD R88, R3.reuse, 0x1, -R6 ;  /* 0x0000000103587824 */ /* 0x040fe200078e0a06 */
[----:B------:R-:W-:Y:S01]  /*acc0*/  SHF.R.S32.HI R6, RZ, 0x7, R5 ;  /* 0x00000007ff067819 */ /* 0x000fe20000011405 */
[----:B------:R-:W1:Y:S01]  /*acd0*/  @P0 LDC R13, c[0x0][0xbec] ;  /* 0x0002fb00ff0d0b82 */ /* 0x000e620000000800 */
[----:B------:R-:W-:Y:S02]  /*ace0*/  IADD3 R10, R3, -R4, RZ ;  /* 0x80000004030a7210 */ /* 0x000fe40007ffe0ff */
[----:B------:R-:W-:Y:S02]  /*acf0*/  SHF.R.S32.HI R7, RZ, 0x1f, R88 ;  /* 0x0000001fff077819 */ /* 0x000fe40000011458 */
[----:B------:R-:W-:Y:S02]  /*ad00*/  LEA.HI R3, R5, R6, RZ, 0x1 ;  /* 0x0000000605037211 */ /* 0x000fe400078f08ff */
[CC--:B------:R-:W-:Y:S01]  /*ad10*/  LEA.HI R89, R7.reuse, R88.reuse, RZ, 0x2 ;  /* 0x0000005807597211 */ /* 0x0c0fe200078f10ff */
[----:B------:R-:W1:Y:S01]  /*ad20*/  @P0 LDC R91, c[0x0][0xbec] ;  /* 0x0002fb00ff5b0b82 */ /* 0x000e620000000800 */
[----:B------:R-:W-:-:S02]  /*ad30*/  LEA.HI R7, R7, R88, RZ, 0x5 ;  /* 0x0000005807077211 */ /* 0x000fc400078f28ff */
[--C-:B------:R-:W-:Y:S02]  /*ad40*/  SHF.R.S32.HI R8, RZ, 0x2, R89.reuse ;  /* 0x00000002ff087819 */ /* 0x100fe40000011459 */
[----:B------:R-:W-:Y:S02]  /*ad50*/  SHF.R.S32.HI R9, RZ, 0x1f, R89 ;  /* 0x0000001fff097819 */ /* 0x000fe40000011459 */
[----:B------:R-:W-:Y:S01]  /*ad60*/  LOP3.LUT R3, R3, 0x3fffffe, RZ, 0xc0, !PT ;  /* 0x03fffffe03037812 */ /* 0x000fe200078ec0ff */
[----:B------:R-:W1:Y:S01]  /*ad70*/  @P0 LDC R15, c[0x0][0xbf0] ;  /* 0x0002fc00ff0f0b82 */ /* 0x000e620000000800 */
[----:B------:R-:W-:Y:S02]  /*ad80*/  LEA.HI R9, R9, R8, RZ, 0x3 ;  /* 0x0000000809097211 */ /* 0x000fe400078f18ff */
[----:B------:R-:W-:Y:S01]  /*ad90*/  SHF.R.S32.HI R7, RZ, 0x5, R7 ;  /* 0x00000005ff077819 */ /* 0x000fe20000011407 */
[----:B------:R-:W-:Y:S01]  /*ada0*/  IMAD.IADD R3, R6, 0x1, -R3 ;  /* 0x0000000106037824 */ /* 0x000fe200078e0a03 */
[----:B------:R-:W-:-:S02]  /*adb0*/  LOP3.LUT R9, R9, 0xfffffff8, RZ, 0xc0, !PT ;  /* 0xfffffff809097812 */ /* 0x000fc400078ec0ff */
[----:B------:R-:W-:Y:S01]  /*adc0*/  LEA.HI R5, R10, R10, RZ, 0x1 ;  /* 0x0000000a0a057211 */ /* 0x000fe200078f08ff */
[----:B------:R-:W1:Y:S01]  /*add0*/  @P0 LDC R14, c[0x0][0xbf0] ;  /* 0x0002fc00ff0e0b82 */ /* 0x000e620000000800 */
[----:B------:R-:W-:Y:S01]  /*ade0*/  LOP3.LUT R89, R89, 0x7ffffffc, RZ, 0xc0, !PT ;  /* 0x7ffffffc59597812 */ /* 0x000fe200078ec0ff */
[----:B------:R-:W-:Y:S01]  /*adf0*/  IMAD.IADD R4, R8, 0x1, -R9 ;  /* 0x0000000108047824 */ /* 0x000fe200078e0a09 */
[----:B------:R-:W-:-:S03]  /*ae00*/  LOP3.LUT R5, R5, 0x1ffffffe, RZ, 0xc0, !PT ;  /* 0x1ffffffe05057812 */ /* 0x000fc600078ec0ff */
[----:B------:R-:W-:Y:S01]  /*ae10*/  IMAD R4, R7, 0x10, R4 ;  /* 0x0000001007047824 */ /* 0x000fe200078e0204 */
[----:B------:R-:W-:Y:S01]  /*ae20*/  IADD3 R8, R10, -R5, RZ ;  /* 0x800000050a087210 */ /* 0x000fe20007ffe0ff */
[----:B------:R-:W-:Y:S02]  /*ae30*/  IMAD R7, R11, UR4, RZ ;  /* 0x000000040b077c24 */ /* 0x000fe4000f8e02ff */
[----:B------:R-:W-:Y:S02]  /*ae40*/  IMAD R3, R3, 0x40, R4 ;  /* 0x0000004003037824 */ /* 0x000fe400078e0204 */
[----:B------:R-:W-:Y:S01]  /*ae50*/  IMAD.WIDE.U32 R4, R18, UR4, RZ ;  /* 0x0000000412047c25 */ /* 0x000fe2000f8e00ff */
[----:B----4-:R-:W-:-:S03]  /*ae60*/  USHF.R.S32.HI UR4, URZ, 0x1f, UR9 ;  /* 0x0000001f3f047899 */ /* 0x010fc60008011409 */
[----:B------:R-:W-:Y:S02]  /*ae70*/  IMAD R9, R18, UR5, R7 ;  /* 0x0000000512097c24 */ /* 0x000fe4000f8e0207 */
[----:B------:R-:W-:Y:S02]  /*ae80*/  IMAD R11, R11, UR6, RZ ;  /* 0x000000060b0b7c24 */ /* 0x000fe4000f8e02ff */
[----:B------:R-:W-:Y:S02]  /*ae90*/  IMAD R8, R8, 0x8, R3 ;  /* 0x0000000808087824 */ /* 0x000fe400078e0203 */
[----:B------:R-:W-:Y:S02]  /*aea0*/  IMAD.IADD R5, R5, 0x1, R9 ;  /* 0x0000000105057824 */ /* 0x000fe400078e0209 */
[----:B------:R-:W-:Y:S01]  /*aeb0*/  IMAD.WIDE.U32 R6, R18, UR6, RZ ;  /* 0x0000000612067c25 */ /* 0x000fe2000f8e00ff */
[----:B---3--:R-:W-:-:S03]  /*aec0*/  LEA R8, R16, R8, 0x7 ;  /* 0x0000000810087211 */ /* 0x008fc600078e38ff */
[----:B------:R-:W-:Y:S01]  /*aed0*/  IMAD R9, R18, UR7, R11 ;  /* 0x0000000712097c24 */ /* 0x000fe2000f8e020b */
[----:B------:R-:W-:Y:S01]  /*aee0*/  ULDC.64 UR6, c[0x0][0xb48] ;  /* 0x0002d20000067ab9 */ /* 0x000fe20000000a00 */
[C---:B-----5:R-:W-:Y:S02]  /*aef0*/  IMAD R10, R20.reuse, UR4, RZ ;  /* 0x00000004140a7c24 */ /* 0x060fe4000f8e02ff */
[----:B------:R-:W-:Y:S02]  /*af00*/  IMAD.MOV R18, RZ, RZ, -R18 ;  /* 0x000000ffff127224 */ /* 0x000fe400078e0a12 */
[----:B------:R-:W-:Y:S02]  /*af10*/  IMAD R11, R21, UR9, R10 ;  /* 0x00000009150b7c24 */ /* 0x000fe4000f8e020a */
[----:B------:R-:W-:-:S04]  /*af20*/  IMAD.WIDE.U32 R4, R20, UR9, R4 ;  /* 0x0000000914047c25 */ /* 0x000fc8000f8e0004 */
[----:B0-----:R-:W-:Y:S01]  /*af30*/  IMAD R12, R22, UR4, RZ ;  /* 0x00000004160c7c24 */ /* 0x001fe2000f8e02ff */
[----:B------:R-:W-:Y:S01]  /*af40*/  IADD3 R5, R5, R11, RZ ;  /* 0x0000000b05057210 */ /* 0x000fe20007ffe0ff */
[----:B--2---:R-:W-:Y:S01]  /*af50*/  IMAD R19, R19, R18, UR8 ;  /* 0x0000000813137e24 */ /* 0x004fe2000f8e0212 */
[----:B------:R-:W-:Y:S01]  /*af60*/  ULDC.64 UR4, c[0x0][0xbe0] ;  /* 0x0002f80000047ab9 */ /* 0x000fe20000000a00 */
[----:B------:R-:W-:Y:S02]  /*af70*/  IMAD.IADD R7, R7, 0x1, R9 ;  /* 0x0000000107077824 */ /* 0x000fe400078e0209 */
[----:B-1----:R-:W-:-:S04]  /*af80*/  @P0 IMAD.HI.U32 R10, R8, R13, RZ ;  /* 0x0000000d080a0227 */ /* 0x002fc800078e00ff */
[----:B------:R-:W-:Y:S01]  /*af90*/  IMAD R13, R23, UR9, R12 ;  /* 0x00000009170d7c24 */ /* 0x000fe2000f8e020c */
[----:B------:R-:W-:Y:S01]  /*afa0*/  SHF.R.S32.HI R12, RZ, 0x1f, R19 ;  /* 0x0000001fff0c7819 */ /* 0x000fe20000011413 */
[----:B------:R-:W-:Y:S01]  /*afb0*/  IMAD.WIDE.U32 R6, R22, UR9, R6 ;  /* 0x0000000916067c25 */ /* 0x000fe2000f8e0006 */
[----:B------:R-:W-:-:S03]  /*afc0*/  ULDC.64 UR8, c[0x0][0xb28] ;  /* 0x0002ca0000087ab9 */ /* 0x000fc60000000a00 */
        /* <DEDUP_REMOVED lines=10> */
[----:B------:R-:W-:Y:S01]  /*b070*/  IMAD R15, R19, UR7, R13 ;  /* 0x00000007130f7c24 */ /* 0x000fe2000f8e020d */
[--C-:B------:R-:W-:Y:S01]  /*b080*/  SHF.R.S32.HI R13, RZ, 0x1f, R9.reuse ;  /* 0x0000001fff0d7819 */ /* 0x100fe20000011409 */
[----:B------:R-:W-:Y:S01]  /*b090*/  IMAD.MOV R9, RZ, RZ, -R9 ;  /* 0x000000ffff097224 */ /* 0x000fe200078e0a09 */
[----:B------:R-:W-:Y:S01]  /*b0a0*/  IADD3 R14, -R11, RZ, RZ ;  /* 0x000000ff0b0e7210 */ /* 0x000fe20007ffe1ff */
[----:B------:R-:W-:Y:S01]  /*b0b0*/  IMAD R12, R19, UR5, R10 ;  /* 0x00000005130c7c24 */ /* 0x000fe2000f8e020a */
[----:B------:R-:W-:Y:S01]  /*b0c0*/  SHF.R.S32.HI R10, RZ, 0x1f, R11 ;  /* 0x0000001fff0a7819 */ /* 0x000fe2000001140b */
[----:B------:R-:W-:Y:S01]  /*b0d0*/  IMAD R9, R17, R9, R8 ;  /* 0x0000000911097224 */ /* 0x000fe200078e0208 */
[----:B------:R-:W-:Y:S01]  /*b0e0*/  ULDC.64 UR4, c[0x0][0xb30] ;  /* 0x0002cc0000047ab9 */ /* 0x000fe20000000a00 */
[----:B------:R-:W-:Y:S01]  /*b0f0*/  IMAD.WIDE.U32 R6, R19, UR6, R6 ;  /* 0x0000000613067c25 */ /* 0x000fe2000f8e0006 */
[----:B------:R-:W-:Y:S01]  /*b100*/  IADD3.X R5, R13, R5, R12, P0, !PT ;  /* 0x000000050d057210 */ /* 0x000fe200007fe40c */
[----:B------:R-:W-:-:S02]  /*b110*/  ULDC.64 UR6, c[0x0][0xbc8] ;  /* 0x0002f20000067ab9 */ /* 0x000fc40000000a00 */
        /* <DEDUP_REMOVED lines=21> */
[----:B------:R-:W-:Y:S01]  /*b270*/  IADD3 R5, R7, R15, RZ ;  /* 0x0000000f07057210 */ /* 0x000fe20007ffe0ff */
[----:B------:R-:W-:Y:S01]  /*b280*/  IMAD R3, R16, 0x80, R3 ;  /* 0x0000008010037824 */ /* 0x000fe200078e0203 */
[----:B------:R-:W-:Y:S01]  /*b290*/  LEA R20, P1, R6, UR8, 0x2 ;  /* 0x0000000806147c11 */ /* 0x000fe2000f8210ff */
[----:B0-----:R-:W-:Y:S01]  /*b2a0*/  ULEA UR4, UR5, UR4, 0x18 ;  /* 0x0000000405047291 */ /* 0x001fe2000f8ec03f */
[----:B------:R-:W-:Y:S01]  /*b2b0*/  LEA.HI.X R9, R4, UR7, R9, 0x2, P0 ;  /* 0x0000000704097c11 */ /* 0x000fe200080f1409 */
[----:B------:R-:W-:Y:S01]  /*b2c0*/  IMAD R16, R17, UR6, RZ ;  /* 0x0000000611107c24 */ /* 0x000fe2000f8e02ff */
[----:B------:R-:W-:Y:S01]  /*b2d0*/  LEA.HI.X R22, R6, UR9, R5, 0x2, P1 ;  /* 0x0000000906167c11 */ /* 0x000fe200088f1405 */
[----:B------:R-:W-:Y:S01]  /*b2e0*/  SHFL.IDX PT, R4, R8, RZ, 0x1c1f ;  /* 0x001c1fff08047589 */ /* 0x000fe200000e0000 */
[C---:B------:R-:W-:Y:S01]  /*b2f0*/  LOP3.LUT P0, RZ, R88.reuse, 0x3, RZ, 0xc0, !PT ;  /* 0x0000000358ff7812 */ /* 0x040fe2000780c0ff */
        /* <DEDUP_REMOVED lines=24> */
[----:B------:R-:W-:Y:S01]  /*b480*/  ISETP.GE.AND P0, PT, R6, UR4, PT ;  /* 0x0000000406007c0c */ /* 0x000fe2000bf06270 */
[----:B------:R-:W-:Y:S01]  /*b490*/  VIADD R9, R19, 0x30 ;  /* 0x0000003013097836 */ /* 0x000fe20000000000 */
[----:B------:R-:W-:Y:S01]  /*b4a0*/  ISETP.GE.AND P1, PT, R7, UR4, PT ;  /* 0x0000000407007c0c */ /* 0x000fe2000bf26270 */
[C---:B------:R-:W-:Y:S01]  /*b4b0*/  VIADD R10, R19.reuse, 0x38 ;  /* 0x00000038130a7836 */ /* 0x040fe20000000000 */
[C---:B------:R-:W-:Y:S01]  /*b4c0*/  IADD3 R11, R19.reuse, 0x40, RZ ;  /* 0x00000040130b7810 */ /* 0x040fe20007ffe0ff */
[----:B------:R-:W-:Y:S01]  /*b4d0*/  VIADD R12, R19, 0x50 ;  /* 0x00000050130c7836 */ /* 0x000fe20000000000 */
[----:B------:R-:W-:-:S02]  /*b4e0*/  ISETP.GE.AND P4, PT, R9, UR4, PT ;  /* 0x0000000409007c0c */ /* 0x000fc4000bf86270 */
[----:B------:R-:W-:Y:S01]  /*b4f0*/  ISETP.GE.AND P5, PT, R10, UR4, PT ;  /* 0x000000040a007c0c */ /* 0x000fe2000bfa6270 */
[----:B---34-:R-:W-:Y:S01]  /*b500*/  @!P2 IMAD.WIDE R2, R19, 0x4, R14 ;  /* 0x000000041302a825 */ /* 0x018fe200078e020e */
[----:B------:R-:W-:Y:S02]  /*b510*/  ISETP.GE.AND P6, PT, R11, UR4, PT ;  /* 0x000000040b007c0c */ /* 0x000fe4000bfc6270 */
[----:B------:R-:W-:Y:S02]  /*b520*/  @!P3 LEA.HI R0, R0, R0, RZ, 0x1 ;  /* 0x000000000000b211 */ /* 0x000fe400078f08ff */
[----:B------:R0:W-:Y:S01]  /*b530*/  @!P2 ST.E.64 desc[UR42][R2.64], R24 ;  /* 0x000000180200a985 */ /* 0x0001e2000c101b2a */
[----:B------:R-:W-:Y:S02]  /*b540*/  @!P0 LEA.HI R6, R6, R6, RZ, 0x1 ;  /* 0x0000000606068211 */ /* 0x000fe400078f08ff */
[----:B------:R-:W-:Y:S02]  /*b550*/  @!P3 LOP3.LUT R5, R0, 0xfffffffe, RZ, 0xc0, !PT ;  /* 0xfffffffe0005b812 */ /* 0x000fe400078ec0ff */
[----:B------:R-:W-:-:S02]  /*b560*/  IADD3 R0, R19, 0x20, RZ ;  /* 0x0000002013007810 */ /* 0x000fc40007ffe0ff */
        /* <DEDUP_REMOVED lines=10> */
[----:B------:R-:W-:Y:S02]  /*b610*/  @!P2 LEA.HI R0, R0, R0, RZ, 0x1 ;  /* 0x000000000000a211 */ /* 0x000fe400078f08ff */
[----:B------:R-:W-:Y:S02]  /*b620*/  IADD3 R18, R19, 0x60, RZ ;  /* 0x0000006013127810 */ /* 0x000fe40007ffe0ff */
[----:B------:R0:W-:Y:S01]  /*b630*/  @!P0 ST.E.64 desc[UR42][R2.64], R32 ;  /* 0x0000002002008985 */ /* 0x0001e2000c101b2a */
[----:B------:R-:W-:Y:S02]  /*b640*/  @!P3 LEA.HI R8, R8, R8, RZ, 0x1 ;  /* 0x000000080808b211 */ /* 0x000fe400078f08ff */
[----:B-1----:R-:W-:Y:S02]  /*b650*/  @!P1 LOP3.LUT R5, R7, 0xfffffffe, RZ, 0xc0, !PT ;  /* 0xfffffffe07059812 */ /* 0x002fe400078ec0ff */
[----:B------:R-:W-:-:S02]  /*b660*/  @!P2 LOP3.LUT R7, R0, 0xfffffffe, RZ, 0xc0, !PT ;  /* 0xfffffffe0007a812 */ /* 0x000fc400078ec0ff */
        /* <DEDUP_REMOVED lines=8> */
[----:B0-----:R-:W-:Y:S02]  /*b6f0*/  @!P3 IMAD.WIDE R2, R9, 0x4, R14 ;  /* 0x000000040902b825 */ /* 0x001fe400078e020e */
[----:B------:R0:W-:Y:S02]  /*b700*/  @!P2 ST.E.64 desc[UR42][R6.64], R40 ;  /* 0x000000280600a985 */ /* 0x0001e4000c101b2a */
[----:B------:R-:W-:-:S02]  /*b710*/  VIADD R0, R19, 0x48 ;  /* 0x0000004813007836 */ /* 0x000fc40000000000 */
[--C-:B------:R-:W-:Y:S01]  /*b720*/  @!P5 IMAD.WIDE R8, R13, 0x4, R14.reuse ;  /* 0x000000040d08d825 */ /* 0x100fe200078e020e */
[----:B------:R2:W-:Y:S01]  /*b730*/  @!P3 ST.E.64 desc[UR42][R2.64], R44 ;  /* 0x0000002c0200b985 */ /* 0x0005e2000c101b2a */
[----:B------:R-:W-:Y:S02]  /*b740*/  ISETP.GE.AND P3, PT, R18, UR4, PT ;  /* 0x0000000412007c0c */ /* 0x000fe4000bf66270 */
[----:B------:R-:W-:Y:S01]  /*b750*/  VIADD R13, R19, 0x58 ;  /* 0x00000058130d7836 */ /* 0x000fe20000000000 */
[----:B------:R-:W-:Y:S01]  /*b760*/  ISETP.GE.AND P0, PT, R0, UR4, PT ;  /* 0x0000000400007c0c */ /* 0x000fe2000bf06270 */
[--C-:B-1----:R-:W-:Y:S01]  /*b770*/  @!P4 IMAD.WIDE R4, R11, 0x4, R14.reuse ;  /* 0x000000040b04c825 */ /* 0x102fe200078e020e */
[----:B------:R-:W-:Y:S02]  /*b780*/  @!P1 LEA.HI R12, R12, R12, RZ, 0x1 ;  /* 0x0000000c0c0c9211 */ /* 0x000fe400078f08ff */
        /* <DEDUP_REMOVED lines=38> */
.L_x_2081:
[----:B------:R-:W-:Y:S05]  /*b9f0*/  BSYNC B0 ;  /* 0x0000000000007941 */ /* 0x000fea0003800000 */
.L_x_2080:
[----:B------:R-:W-:Y:S01]  /*ba00*/  ISETP.GE.AND P0, PT, R17, R16, PT ;  /* 0x000000101100720c */ /* 0x000fe20003f06270 */
[----:B0-----:R0:W1:Y:S04]  /*ba10*/  SHFL.IDX PT, R13, R22, 0x1, 0x1c1f ;  /* 0x003c1f00160d7f89 */ /* 0x00106800000e0000 */
[----:B------:R0:W0:Y:S08]  /*ba20*/  SHFL.IDX PT, R12, R20, 0x1, 0x1c1f ;  /* 0x003c1f00140c7f89 */ /* 0x00003000000e0000 */
[----:B------:R-:W-:Y:S05]  /*ba30*/  @P0 BRA `(.L_x_2046) ;  /* 0x0000004800100947 */ /* 0x000fea0003800000 */
[----:B------:R-:W-:Y:S01]  /*ba40*/  ULDC UR4, c[0x0][0xac8] ;  /* 0x0002b20000047ab9 */ /* 0x000fe20000000800 */
[C---:B--2---:R-:W-:Y:S01]  /*ba50*/  IADD3 R0, R19.reuse, 0x8, RZ ;  /* 0x0000000813007810 */ /* 0x044fe20007ffe0ff */
[C---:B------:R-:W-:Y:S01]  /*ba60*/  VIADD R4, R19.reuse, 0x10 ;  /* 0x0000001013047836 */ /* 0x040fe20000000000 */
[C---:B------:R-:W-:Y:S01]  /*ba70*/  ISETP.GE.AND P0, PT, R19.reuse, UR4, PT ;  /* 0x0000000413007c0c */ /* 0x040fe2000bf06270 */
        /* <DEDUP_REMOVED lines=8> */
[----:B------:R-:W-:Y:S01]  /*bb00*/  VIADD R16, R19, 0x40 ;  /* 0x0000004013107836 */ /* 0x000fe20000000000 */
[----:B------:R-:W-:Y:S01]  /*bb10*/  ISETP.GE.AND P3, PT, R9, UR4, PT ;  /* 0x0000000409007c0c */ /* 0x000fe2000bf66270 */
[C---:B0-----:R-:W-:Y:S01]  /*bb20*/  VIADD R20, R19.reuse, 0x70 ;  /* 0x0000007013147836 */ /* 0x041fe20000000000 */
[----:B------:R-:W-:Y:S01]  /*bb30*/  ISETP.GE.AND P2, PT, R10, UR4, PT ;  /* 0x000000040a007c0c */ /* 0x000fe2000bf46270 */
[----:B-1----:R-:W-:Y:S01]  /*bb40*/  @!P0 IMAD.WIDE R2, R19, 0x4, R12 ;  /* 0x0000000413028825 */ /* 0x002fe200078e020c */
[----:B------:R-:W-:-:S02]  /*bb50*/  ISETP.GE.AND P1, PT, R11, UR4, PT ;  /* 0x000000040b007c0c */ /* 0x000fc4000bf26270 */
[----:B------:R-:W-:Y:S02]  /*bb60*/  @!P5 LEA.HI R0, R0, R0, RZ, 0x1 ;  /* 0x000000000000d211 */ /* 0x000fe400078f08ff */
[----:B------:R0:W-:Y:S01]  /*bb70*/  @!P0 ST.E.64 desc[UR42][R2.64], R26 ;  /* 0x0000001a02008985 */ /* 0x0001e2000c101b2a */
[----:B------:R-:W-:Y:S02]  /*bb80*/  ISETP.GE.AND P0, PT, R6, UR4, PT ;  /* 0x0000000406007c0c */ /* 0x000fe4000bf06270 */
[----:B------:R-:W-:Y:S02]  /*bb90*/  @!P6 LEA.HI R4, R4, R4, RZ, 0x1 ;  /* 0x000000040404e211 */ /* 0x000fe400078f08ff */
[----:B------:R-:W-:Y:S02]  /*bba0*/  @!P5 LOP3.LUT R5, R0, 0xfffffffe, RZ, 0xc0, !PT ;  /* 0xfffffffe0005d812 */ /* 0x000fe400078ec0ff */
[----:B------:R-:W-:Y:S02]  /*bbb0*/  @!P6 LOP3.LUT R7, R4, 0xfffffffe, RZ, 0xc0, !PT ;  /* 0xfffffffe0407e812 */ /* 0x000fe400078ec0ff */
[----:B------:R-:W-:-:S02]  /*bbc0*/  @!P4 LEA.HI R8, R8, R8, RZ, 0x1 ;  /* 0x000000080808c211 */ /* 0x000fc400078f08ff */
[----:B------:R-:W-:Y:S02]  /*bbd0*/  @!P3 LEA.HI R0, R9, R9, RZ, 0x1 ;  /* 0x000000090900b211 */ /* 0x000fe400078f08ff */
[----:B------:R-:W-:Y:S01]  /*bbe0*/  @!P2 LEA.HI R10, R10, R10, RZ, 0x1 ;  /* 0x0000000a0a0aa211 */ /* 0x000fe200078f08ff */
[--C-:B0-----:R-:W-:Y:S01]  /*bbf0*/  @!P5 IMAD.WIDE R2, R5, 0x4, R12.reuse ;  /* 0x000000040502d825 */ /* 0x101fe200078e020c */
[----:B------:R-:W-:Y:S02]  /*bc00*/  @!P0 LEA.HI R6, R6, R6, RZ, 0x1 ;  /* 0x0000000606068211 */ /* 0x000fe400078f08ff */
[----:B---3--:R-:W-:Y:S01]  /*bc10*/  @!P1 LEA.HI R14, R11, R11, RZ, 0x1 ;  /* 0x0000000b0b0e9211 */ /* 0x008fe200078f08ff */
[----:B------:R-:W-:Y:S01]  /*bc20*/  @!P6 IMAD.WIDE R4, R7, 0x4, R12 ;  /* 0x000000040704e825 */ /* 0x000fe200078e020c */
[----:B------:R-:W-:Y:S01]  /*bc30*/  @!P0 LOP3.LUT R7, R6, 0xfffffffe, RZ, 0xc0, !PT ;  /* 0xfffffffe06078812 */ /* 0x000fe200078ec0ff */
[----:B------:R0:W-:Y:S01]  /*bc40*/  @!P5 ST.E.64 desc[UR42][R2.64], R30 ;  /* 0x0000001e0200d985 */ /* 0x0001e2000c101b2a */
[----:B------:R-:W-:-:S02]  /*bc50*/  @!P4 LOP3.LUT R9, R8, 0xfffffffe, RZ, 0xc0, !PT ;  /* 0xfffffffe0809c812 */ /* 0x000fc400078ec0ff */
[----:B------:R-:W-:Y:S01]  /*bc60*/  @!P3 LOP3.LUT R11, R0, 0xfffffffe, RZ, 0xc0, !PT ;  /* 0xfffffffe000bb812 */ /* 0x000fe200078ec0ff */
[----:B------:R1:W-:Y:S01]  /*bc70*/  @!P6 ST.E.64 desc[UR42][R4.64], R34 ;  /* 0x000000220400e985 */ /* 0x0003e2000c101b2a */
[----:B----4-:R-:W-:Y:S01]  /*bc80*/  @!P2 LOP3.LUT R15, R10, 0xfffffffe, RZ, 0xc0, !PT ;  /* 0xfffffffe0a0fa812 */ /* 0x010fe200078ec0ff */
[C---:B------:R-:W-:Y:S01]  /*bc90*/  VIADD R0, R19.reuse, 0x50 ;  /* 0x0000005013007836 */ /* 0x040fe20000000000 */
[----:B------:R-:W-:Y:S01]  /*bca0*/  @!P1 LOP3.LUT R17, R14, 0xfffffffe, RZ, 0xc0, !PT ;  /* 0xfffffffe0e119812 */ /* 0x000fe200078ec0ff */
[C---:B------:R-:W-:Y:S01]  /*bcb0*/  VIADD R14, R19.reuse, 0x58 ;  /* 0x00000058130e7836 */ /* 0x040fe20000000000 */
[----:B------:R-:W-:Y:S02]  /*bcc0*/  IADD3 R18, R19, 0x48, RZ ;  /* 0x0000004813127810 */ /* 0x000fe40007ffe0ff */
[----:B------:R-:W-:Y:S02]  /*bcd0*/  ISETP.GE.AND P5, PT, R16, UR4, PT ;  /* 0x0000000410007c0c */ /* 0x000fe4000bfa6270 */
[----:B------:R-:W-:Y:S01]  /*bce0*/  ISETP.GE.AND P6, PT, R18, UR4, PT ;  /* 0x0000000412007c0c */ /* 0x000fe2000bfc6270 */
[----:B0-----:R-:W-:-:S04]  /*bcf0*/  @!P0 IMAD.WIDE R2, R7, 0x4, R12 ;  /* 0x0000000407028825 */ /* 0x001fc800078e020c */
        /* <DEDUP_REMOVED lines=8> */
[----:B------:R-:W-:-:S02]  /*bd80*/  @!P5 LEA.HI R16, R16, R16, RZ, 0x1 ;  /* 0x000000101010d211 */ /* 0x000fc400078f08ff */
[----:B------:R-:W-:Y:S01]  /*bd90*/  @!P1 IMAD.WIDE R10, R17, 0x4, R12 ;  /* 0x00000004110a9825 */ /* 0x000fe200078e020c */
[----:B------:R3:W-:Y:S01]  /*bda0*/  @!P2 ST.E.64 desc[UR42][R8.64], R50 ;  /* 0x000000320800a985 */ /* 0x0007e2000c101b2a */
[C---:B------:R-:W-:Y:S02]  /*bdb0*/  IADD3 R17, R19.reuse, 0x68, RZ ;  /* 0x0000006813117810 */ /* 0x040fe40007ffe0ff */
[C---:B------:R-:W-:Y:S01]  /*bdc0*/  VIADD R15, R19.reuse, 0x60 ;  /* 0x00000060130f7836 */ /* 0x040fe20000000000 */
[----:B------:R4:W-:Y:S01]  /*bdd0*/  @!P1 ST.E.64 desc[UR42][R10.64], R54 ;  /* 0x000000360a009985 */ /* 0x0009e2000c101b2a */
[----:B------:R-:W-:Y:S01]  /*bde0*/  ISETP.GE.AND P1, PT, R14, UR4, PT ;  /* 0x000000040e007c0c */ /* 0x000fe2000bf26270 */
[----:B------:R-:W-:Y:S01]  /*bdf0*/  VIADD R19, R19, 0x78 ;  /* 0x0000007813137836 */ /* 0x000fe20000000000 */
[----:B------:R-:W-:Y:S02]  /*be00*/  ISETP.GE.AND P3, PT, R17, UR4, PT ;  /* 0x0000000411007c0c */ /* 0x000fe4000bf66270 */
        /* <DEDUP_REMOVED lines=17> */
[----:B----4-:R-:W-:Y:S01]  /*bf20*/  @!P4 LOP3.LUT R11, R20, 0xfffffffe, RZ, 0xc0, !PT ;  /* 0xfffffffe140bc812 */ /* 0x010fe200078ec0ff */
        /* <DEDUP_REMOVED lines=17> */
.L_x_2079:
[----:B------:R-:W1:Y:S02]  /*c040*/  S2R R0, SR_TID.X ;  /* 0x0000000000007919 */ /* 0x000e640000002100 */
[----:B-1----:R-:W-:-:S05]  /*c050*/  VIADD R2, R0, 0xffffff80 ;  /* 0xffffff8000027836 */ /* 0x002fca0000000000 */
[----:B------:R-:W-:-:S13]  /*c060*/  ISETP.GT.AND P0, PT, R2, 0x7f, PT ;  /* 0x0000007f0200780c */ /* 0x000fda0003f04270 */
[----:B------:R-:W-:Y:S05]  /*c070*/  @P0 BRA `(.L_x_2046) ;  /* 0x0000004000800947 */ /* 0x000fea0003800000 */
[----:B------:R-:W1:Y:S01]  /*c080*/  S2R R3, SR_CTAID.X ;  /* 0x0000000000037919 */ /* 0x000e620000002500 */
[----:B------:R-:W2:Y:S01]  /*c090*/  LDC R6, c[0x0][0xbe8] ;  /* 0x0002fa00ff067b82 */ /* 0x000ea20000000800 */
[----:B------:R-:W-:Y:S01]  /*c0a0*/  ULDC UR4, c[0x0][0xa88] ;  /* 0x0002a20000047ab9 */ /* 0x000fe20000000800 */
[----:B-1----:R-:W-:Y:S01]  /*c0b0*/  LEA R0, R3, R0, 0x7 ;  /* 0x0000000003007211 */ /* 0x002fe200078e38ff */
[----:B--2---:R-:W-:-:S04]  /*c0c0*/  IMAD R3, R6, UR4, RZ ;  /* 0x0000000406037c24 */ /* 0x004fc8000f8e02ff */
[----:B------:R-:W-:-:S05]  /*c0d0*/  VIADD R0, R0, 0xffffff80 ;  /* 0xffffff8000007836 */ /* 0x000fca0000000000 */
[----:B------:R-:W-:-:S13]  /*c0e0*/  ISETP.GE.AND P0, PT, R0, R3, PT ;  /* 0x000000030000720c */ /* 0x000fda0003f06270 */
[----:B------:R-:W-:Y:S05]  /*c0f0*/  @P0 BRA `(.L_x_2046) ;  /* 0x0000004000600947 */ /* 0x000fea0003800000 */
[----:B------:R-:W-:Y:S01]  /*c100*/  ISETP.NE.AND P0, PT, R6, 0x1, PT ;  /* 0x000000010600780c */ /* 0x000fe20003f05270 */
[----:B------:R-:W1:Y:S01]  /*c110*/  S2UR UR4, SR_CTAID.Z ;  /* 0x00000000000479c3 */ /* 0x000e620000002700 */
[----:B------:R-:W-:Y:S01]  /*c120*/  SHF.R.S32.HI R5, RZ, 0x1f, R18 ;  /* 0x0000001fff057819 */ /* 0x000fe20000011412 */
[----:B------:R-:W-:Y:S02]  /*c130*/  ULDC.64 UR6, c[0x0][0xbd0] ;  /* 0x0002f40000067ab9 */ /* 0x000fe40000000a00 */
[----:B------:R-:W-:-:S04]  /*c140*/  IMAD.WIDE.U32 R2, R18, UR6, RZ ;  /* 0x0000000612027c25 */ /* 0x000fc8000f8e00ff */
[----:B------:R-:W2:Y:S01]  /*c150*/  LDC.64 R12, c[0x0][0xbd8] ;  /* 0x0002f600ff0c7b82 */ /* 0x000ea20000000a00 */
[----:B------:R-:W-:-:S04]  /*c160*/  IMAD R5, R5, UR6, RZ ;  /* 0x0000000605057c24 */ /* 0x000fc8000f8e02ff */
[----:B------:R-:W-:Y:S02]  /*c170*/  IMAD R5, R18, UR7, R5 ;  /* 0x0000000712057c24 */ /* 0x000fe4000f8e0205 */
[----:B------:R-:W-:Y:S01]  /*c180*/  IMAD.MOV R18, RZ, RZ, -R18 ;  /* 0x000000ffff127224 */ /* 0x000fe200078e0a12 */
[----:B------:R-:W0:Y:S01]  /*c190*/  @P0 LDC R9, c[0x0][0xbec] ;  /* 0x0002fb00ff090b82 */ /* 0x000e220000000800 */
[----:B------:R-:W-:Y:S01]  /*c1a0*/  IMAD.IADD R3, R3, 0x1, R5 ;  /* 0x0000000103037824 */ /* 0x000fe200078e0205 */
[----:B------:R-:W-:-:S06]  /*c1b0*/  MOV R5, R0 ;  /* 0x0000000000057202 */ /* 0x000fcc0000000f00 */
[----:B------:R-:W3:Y:S01]  /*c1c0*/  S2UR UR8, SR_CTAID.Y ;  /* 0x00000000000879c3 */ /* 0x000ee20000002600 */
[----:B-1----:R-:W-:-:S07]  /*c1d0*/  USHF.R.S32.HI UR5, URZ, 0x1f, UR4 ;  /* 0x0000001f3f057899 */ /* 0x002fce0008011404 */
[----:B------:R-:W3:Y:S01]  /*c1e0*/  LDC R7, c[0x0][0xc50] ;  /* 0x00031400ff077b82 */ /* 0x000ee20000000800 */
[C---:B--2---:R-:W-:Y:S02]  /*c1f0*/  IMAD R8, R12.reuse, UR5, RZ ;  /* 0x000000050c087c24 */ /* 0x044fe4000f8e02ff */
[----:B------:R-:W-:-:S04]  /*c200*/  IMAD.WIDE.U32 R2, R12, UR4, R2 ;  /* 0x000000040c027c25 */ /* 0x000fc8000f8e0002 */
[----:B------:R-:W-:Y:S01]  /*c210*/  IMAD R13, R13, UR4, R8 ;  /* 0x000000040d0d7c24 */ /* 0x000fe2000f8e0208 */
[----:B------:R-:W1:Y:S01]  /*c220*/  @P0 LDC R11, c[0x0][0xbf0] ;  /* 0x0002fc00ff0b0b82 */ /* 0x000e620000000800 */
[----:B0-----:R-:W-:Y:S01]  /*c230*/  @P0 IMAD.HI.U32 R4, R0, R9, RZ ;  /* 0x0000000900040227 */ /* 0x001fe200078e00ff */
[----:B------:R-:W-:-:S03]  /*c240*/  ULDC.64 UR4, c[0x0][0xbe0] ;  /* 0x0002f80000047ab9 */ /* 0x000fc60000000a00 */
[----:B------:R-:W-:Y:S02]  /*c250*/  IMAD.IADD R3, R13, 0x1, R3 ;  /* 0x000000010d037824 */ /* 0x000fe400078e0203 */
[----:B---3--:R-:W-:-:S04]  /*c260*/  IMAD R9, R7, R18, UR8 ;  /* 0x0000000807097e24 */ /* 0x008fc8000f8e0212 */
[----:B------:R-:W-:Y:S01]  /*c270*/  IMAD.WIDE.U32 R2, R9, UR4, R2 ;  /* 0x0000000409027c25 */ /* 0x000fe2000f8e0002 */
[----:B-1----:R-:W-:Y:S02]  /*c280*/  @P0 SHF.R.U32.HI R5, RZ, R11, R4 ;  /* 0x0000000bff050219 */ /* 0x002fe40000011604 */
        /* <DEDUP_REMOVED lines=16> */
[----:B------:R-:W-:Y:S02]  /*c390*/  LEA.HI.X R5, R2, UR5, R3, 0x2, P0 ;  /* 0x0000000502057c11 */ /* 0x000fe400080f1403 */
[----:B------:R-:W-:-:S05]  /*c3a0*/  MOV R3, 0xff800000 ;  /* 0xff80000000037802 */ /* 0x000fca0000000f00 */
[----:B------:R1:W-:Y:S01]  /*c3b0*/  STG.E desc[UR42][R4.64], R3 ;  /* 0x0000000304007986 */ /* 0x0003e2000c10192a */
[----:B------:R-:W-:Y:S05]  /*c3c0*/  BRA `(.L_x_2046) ;  /* 0x0000003c00ac7947 */ /* 0x000fea0003800000 */
.L_x_2044:
        /* <DEDUP_REMOVED lines=18> */
.L_x_2082:
[----:B------:R-:W-:Y:S01]  /*c4f0*/  ULDC UR39, c[0x0][0xc50] ;  /* 0x0003140000277ab9 */ /* 0x000fe20000000800 */
[----:B------:R-:W-:Y:S01]  /*c500*/  UMOV UR36, UR6 ;  /* 0x0000000600247c82 */ /* 0x000fe20008000000 */
[----:B------:R-:W-:-:S11]  /*c510*/  UISETP.NE.AND UP0, UPT, UR39, 0x1, UPT ;  /* 0x000000012700788c */ /* 0x000fd6000bf05270 */
[----:B------:R-:W-:Y:S01]  /*c520*/  @UP0 ULDC UR4, c[0x0][0xc54] ;  /* 0x0003150000040ab9 */ /* 0x000fe20000000800 */
[----:B------:R-:W-:Y:S01]  /*c530*/  @UP0 ULDC UR7, c[0x0][0xc58] ;  /* 0x0003160000070ab9 */ /* 0x000fe20000000800 */
[----:B------:R-:W-:-:S04]  /*c540*/  UIMAD.WIDE.U32 UR4, UR6, UR4, URZ ;  /* 0x00000004060472a5 */ /* 0x000fc8000f8e003f */
[----:B------:R-:W-:-:S12]  /*c550*/  @UP0 USHF.R.U32.HI UR36, URZ, UR7, UR5 ;  /* 0x000000073f240299 */ /* 0x000fd80008011605 */
.L_x_2083:
        /* <DEDUP_REMOVED lines=10> */
[----:B------:R-:W-:Y:S01]  /*c600*/  UISETP.NE.AND UP1, UPT, UR5, 0x1, UPT ;  /* 0x000000010500788c */ /* 0x000fe2000bf25270 */
[----:B------:R1:W-:Y:S01]  /*c610*/  STL [R1+0xc], RZ ;  /* 0x00000cff01007387 */ /* 0x0003e20000100800 */
[----:B------:R-:W-:Y:S01]  /*c620*/  UISETP.NE.U32.AND UP0, UPT, UR6, URZ, UPT ;  /* 0x0000003f0600728c */ /* 0x000fe2000bf05070 */
[----:B------:R-:W-:Y:S02]  /*c630*/  ULDC UR5, c[0x0][0x288] ;  /* 0x0000a20000057ab9 */ /* 0x000fe40000000800 */
[----:B------:R-:W-:Y:S01]  /*c640*/  ULDC UR6, c[0x0][0x424] ;  /* 0x0001090000067ab9 */ /* 0x000fe20000000800 */
[----:B------:R-:W-:Y:S02]  /*c650*/  UISETP.NE.AND.EX UP0, UPT, UR7, URZ, UPT, UP0 ;  /* 0x0000003f0700728c */ /* 0x000fe4000bf05300 */
[----:B------:R-:W-:-:S02]  /*c660*/  UIADD3 UR10, -UR5, 0x80, URZ ;  /* 0x00000080050a7890 */ /* 0x000fc4000fffe13f */
[----:B------:R-:W-:Y:S01]  /*c670*/  USEL UR7, UR6, 0x1, UP0 ;  /* 0x0000000106077887 */ /* 0x000fe20008000000 */
[----:B------:R-:W-:-:S03]  /*c680*/  ULDC UR9, c[0x0][0x2f0] ;  /* 0x0000bc0000097ab9 */ /* 0x000fc60000000800 */
[----:B------:R-:W-:Y:S02]  /*c690*/  UIMAD UR10, UR7, UR9, UR10 ;  /* 0x00000009070a72a4 */ /* 0x000fe4000f8e020a */
[----:B------:R-:W-:Y:S02]  /*c6a0*/  UIMAD UR7, UR7, UR9, 0x7f ;  /* 0x0000007f070774a4 */ /* 0x000fe4000f8e0209 */
[----:B0-----:R-:W-:-:S03]  /*c6b0*/  ULEA UR8, UR4, 0x7f, 0x7 ;  /* 0x0000007f04087891 */ /* 0x001fc6000f8e383f */
[----:B------:R-:W-:Y:S02]  /*c6c0*/  @UP1 ULDC UR4, c[0x0][0x44c] ;  /* 0x0001130000041ab9 */ /* 0x000fe40000000800 */
[----:B------:R-:W-:Y:S02]  /*c6d0*/  UIMAD.WIDE.U32 UR4, UR8, UR4, URZ ;  /* 0x00000004080472a5 */ /* 0x000fe4000f8e003f */
[----:B------:R-:W-:Y:S01]  /*c6e0*/  UMOV UR6, UR8 ;  /* 0x0000000800067c82 */ /* 0x000fe20008000000 */
[----:B------:R-:W-:Y:S02]  /*c6f0*/  @UP1 ULDC UR8, c[0x0][0x450] ;  /* 0x0001140000081ab9 */ /* 0x000fe40000000800 */
[----:B------:R-:W-:Y:S02]  /*c700*/  @UP1 USHF.R.U32.HI UR6, URZ, UR8, UR5 ;  /* 0x000000083f061299 */ /* 0x000fe40008011605 */
[----:B------:R-:W-:Y:S02]  /*c710*/  USHF.R.S32.HI UR5, URZ, 0x1f, UR7 ;  /* 0x0000001f3f057899 */ /* 0x000fe40008011407 */
[----:B------:R-:W-:-:S02]  /*c720*/  UIADD3 UR6, UR10, UR6, URZ ;  /* 0x000000060a067290 */ /* 0x000fc4000fffe03f */
[----:B------:R-:W-:Y:S02]  /*c730*/  ULEA.HI UR5, UR5, UR7, URZ, 0x7 ;  /* 0x0000000705057291 */ /* 0x000fe4000f8f383f */
[----:B------:R-:W-:Y:S02]  /*c740*/  USHF.R.S32.HI UR4, URZ, 0x1f, UR6 ;  /* 0x0000001f3f047899 */ /* 0x000fe40008011406 */
[----:B------:R-:W-:Y:S02]  /*c750*/  USHF.R.S32.HI UR5, URZ, 0x7, UR5 ;  /* 0x000000073f057899 */ /* 0x000fe40008011405 */
[----:B------:R-:W-:-:S04]  /*c760*/  ULEA.HI UR4, UR4, UR6, URZ, 0x7 ;  /* 0x0000000604047291 */ /* 0x000fc8000f8f383f */
[----:B------:R-:W-:-:S04]  /*c770*/  USHF.R.S32.HI UR4, URZ, 0x7, UR4 ;  /* 0x000000073f047899 */ /* 0x000fc80008011404 */
[----:B------:R-:W-:-:S04]  /*c780*/  UISETP.LT.AND UP0, UPT, UR5, UR4, UPT ;  /* 0x000000040500728c */ /* 0x000fc8000bf01270 */
[----:B------:R-:W-:Y:S02]  /*c790*/  USEL UR40, UR5, UR4, UP0 ;  /* 0x0000000405287287 */ /* 0x000fe40008000000 */
[----:B------:R-:W-:Y:S02]  /*c7a0*/  USHF.R.U32.HI UR5, URZ, 0x10, UR39 ;  /* 0x000000103f057899 */ /* 0x000fe40008011627 */
[----:B------:R-:W-:Y:S02]  /*c7b0*/  UISETP.GE.AND UP1, UPT, UR40, 0x1, UPT ;  /* 0x000000012800788c */ /* 0x000fe4000bf26270 */
[----:B------:R-:W-:Y:S02]  /*c7c0*/  UISETP.NE.AND UP0, UPT, UR5, URZ, UPT ;  /* 0x0000003f0500728c */ /* 0x000fe4000bf05270 */
[----:B------:R-:W-:Y:S02]  /*c7d0*/  ULOP3.LUT UR39, UR39, 0xffff, URZ, 0xc0, !UPT ;  /* 0x0000ffff27277892 */ /* 0x000fe4000f8ec03f */
[----:B------:R-:W-:-:S07]  /*c7e0*/  PLOP3.LUT P0, PT, PT, PT, UP1, 0x80, 0x0 ;  /* 0x000000000000781c */ /* 0x000fce0003f0f018 */
[----:B------:R-:W-:-:S06]  /*c7f0*/  @!UP0 ULDC UR5, c[0x0][0x9f0] ;  /* 0x00027c0000058ab9 */ /* 0x000fcc0000000800 */
[----:B-1----:R-:W-:Y:S05]  /*c800*/  @!P0 BRA `(.L_x_2085) ;  /* 0x0000000000708947 */ /* 0x002fea0003800000 */
[----:B------:R-:W-:Y:S01]  /*c810*/  MOV R6, UR5 ;  /* 0x0000000500067c02 */ /* 0x000fe20008000f00 */
[----:B------:R-:W-:-:S03]  /*c820*/  UIADD3 UR4, UR5, -0x1, UR40 ;  /* 0xffffffff05047890 */ /* 0x000fc6000fffe028 */
[-C--:B------:R-:W-:Y:S02]  /*c830*/  IABS R0, R6.reuse ;  /* 0x0000000600007213 */ /* 0x080fe40000000000 */
[----:B------:R-:W-:Y:S02]  /*c840*/  IABS R6, R6 ;  /* 0x0000000600067213 */ /* 0x000fe40000000000 */
        /* <DEDUP_REMOVED lines=16> */
[----:B------:R-:W-:Y:S02]  /*c950*/  @!P1 IMAD.IADD R5, R5, 0x1, -R0 ;  /* 0x0000000105059824 */ /* 0x000fe400078e0a00 */
[----:B------:R-:W-:Y:S01]  /*c960*/  @!P1 VIADD R3, R3, 0x1 ;  /* 0x0000000103039836 */ /* 0x000fe20000000000 */
[----:B------:R-:W-:Y:S02]  /*c970*/  ISETP.NE.AND P1, PT, RZ, UR5, PT ;  /* 0x00000005ff007c0c */ /* 0x000fe4000bf25270 */
[----:B------:R-:W-:-:S13]  /*c980*/  ISETP.GE.U32.AND P0, PT, R5, R0, PT ;  /* 0x000000000500720c */ /* 0x000fda0003f06070 */
[----:B------:R-:W-:-:S05]  /*c990*/  @P0 IADD3 R3, R3, 0x1, RZ ;  /* 0x0000000103030810 */ /* 0x000fca0007ffe0ff */
[----:B------:R-:W-:Y:S01]  /*c9a0*/  @!P2 IMAD.MOV R3, RZ, RZ, -R3 ;  /* 0x000000ffff03a224 */ /* 0x000fe200078e0a03 */
[----:B------:R-:W-:-:S05]  /*c9b0*/  @!P1 LOP3.LUT R3, RZ, UR5, RZ, 0x33, !PT ;  /* 0x00000005ff039c12 */ /* 0x000fca000f8e33ff */
[----:B------:R0:W-:Y:S02]  /*c9c0*/  STL [R1+0xc], R3 ;  /* 0x00000c0301007387 */ /* 0x0001e40000100800 */
.L_x_2085:
[----:B------:R-:W2:Y:S01]  /*c9d0*/  LDL R2, [R1+0xc] ;  /* 0x00000c0001027983 */ /* 0x000ea20000100800 */
[----:B0-----:R-:W-:Y:S02]  /*c9e0*/  IMAD.MOV.U32 R3, RZ, RZ, 0x1 ;  /* 0x00000001ff037424 */ /* 0x001fe400078e00ff */
[----:B--2---:R-:W-:-:S05]  /*c9f0*/  IMAD R0, R2, UR39, RZ ;  /* 0x0000002702007c24 */ /* 0x004fca000f8e02ff */
[----:B------:R-:W-:Y:S01]  /*ca00*/  VIADDMNMX R17, R0, R2, UR40, PT ;  /* 0x0000002800117e46 */ /* 0x000fe2000b800102 */
[----:B------:R0:W-:Y:S03]  /*ca10*/  STL [R1+0x8], R0 ;  /* 0x0000080001007387 */ /* 0x0001e60000100800 */
[----:B------:R-:W-:Y:S01]  /*ca20*/  ISETP.GT.AND P0, PT, R17, R0, PT ;  /* 0x000000001100720c */ /* 0x000fe20003f04270 */
[----:B------:R1:W-:Y:S01]  /*ca30*/  STL [R1+0x10], R17 ;  /* 0x0000101101007387 */ /* 0x0003e20000100800 */
[----:B0-----:R-:W-:-:S11]  /*ca40*/  IMAD.MOV.U32 R0, RZ, RZ, RZ ;  /* 0x000000ffff007224 */ /* 0x001fd600078e00ff */
        /* <DEDUP_REMOVED lines=14> */
[----:B------:R-:W0:Y:S01]  /*cb30*/  LDC.64 R2, c[0x4][R2] ;  /* 0x0100000002027b82 */ /* 0x000e220000000a00 */
[----:B------:R-:W-:Y:S01]  /*cb40*/  IMAD.U32 R6, RZ, RZ, UR8 ;  /* 0x00000008ff067e24 */ /* 0x000fe2000f8e00ff */
[----:B------:R-:W-:Y:S01]  /*cb50*/  MOV R10, UR4 ;  /* 0x00000004000a7c02 */ /* 0x000fe20008000f00 */
[----:B------:R-:W-:Y:S01]  /*cb60*/  IMAD.U32 R7, RZ, RZ, UR9 ;  /* 0x00000009ff077e24 */ /* 0x000fe2000f8e00ff */
[----:B------:R-:W-:Y:S01]  /*cb70*/  MOV R13, RZ ;  /* 0x000000ff000d7202 */ /* 0x000fe20000000f00 */
[----:B------:R-:W-:-:S02]  /*cb80*/  IMAD.U32 R11, RZ, RZ, UR5 ;  /* 0x00000005ff0b7e24 */ /* 0x000fc4000f8e00ff */
[----:B------:R-:W-:Y:S02]  /*cb90*/  IMAD.MOV.U32 R8, RZ, RZ, 0x70 ;  /* 0x00000070ff087424 */ /* 0x000fe400078e00ff */
[----:B------:R-:W-:-:S07]  /*cba0*/  IMAD.MOV.U32 R12, RZ, RZ, 0x1 ;  /* 0x00000001ff0c7424 */ /* 0x000fce00078e00ff */
[----:B------:R-:W-:-:S07]  /*cbb0*/  LEPC R20, `(.L_x_2086) ;  /* 0x000000001014794e */ /* 0x000fce0000000000 */
[----:B0-----:R-:W-:Y:S05]  /*cbc0*/  CALL.ABS.NOINC R2 ;  /* 0x0000000002007343 */ /* 0x001fea0003c00000 */
.L_x_2086:
        /* <DEDUP_REMOVED lines=12> */
[----:B------:R-:W-:Y:S01]  /*cc90*/  MOV R12, 0x1 ;  /* 0x00000001000c7802 */ /* 0x000fe20000000f00 */
[----:B------:R-:W-:Y:S02]  /*cca0*/  IMAD.U32 R6, RZ, RZ, UR8 ;  /* 0x00000008ff067e24 */ /* 0x000fe4000f8e00ff */
[----:B------:R-:W-:-:S02]  /*ccb0*/  IMAD.U32 R10, RZ, RZ, UR4 ;  /* 0x00000004ff0a7e24 */ /* 0x000fc4000f8e00ff */
[----:B------:R-:W-:Y:S02]  /*ccc0*/  IMAD.U32 R11, RZ, RZ, UR5 ;  /* 0x00000005ff0b7e24 */ /* 0x000fe4000f8e00ff */
[----:B------:R-:W-:Y:S02]  /*ccd0*/  IMAD.MOV.U32 R8, RZ, RZ, 0x70 ;  /* 0x00000070ff087424 */ /* 0x000fe400078e00ff */
[----:B0-----:R-:W-:-:S07]  /*cce0*/  IMAD.MOV.U32 R13, RZ, RZ, RZ ;  /* 0x000000ffff0d7224 */ /* 0x001fce00078e00ff */
[----:B------:R-:W-:-:S07]  /*ccf0*/  LEPC R20, `(.L_x_2088) ;  /* 0x000000001014794e */ /* 0x000fce0000000000 */
[----:B-1----:R-:W-:Y:S05]  /*cd00*/  CALL.ABS.NOINC R2 ;  /* 0x0000000002007343 */ /* 0x002fea0003c00000 */
.L_x_2088:
[----:B------:R0:W1:Y:S01]  /*cd10*/  LDC.64 R2, c[0x4][R16] ;  /* 0x0100000010027b82 */ /* 0x0000620000000a00 */
[----:B------:R-:W-:Y:S01]  /*cd20*/  ULDC.64 UR6, c[0x4][0x118] ;  /* 0x0100460000067ab9 */ /* 0x000fe20000000a00 */
[----:B------:R-:W-:Y:S01]  /*cd30*/  ULDC.64 UR8, c[0x4][0x120] ;  /* 0x0100480000087ab9 */ /* 0x000fe20000000a00 */
[----:B------:R-:W-:Y:S01]  /*cd40*/  ULDC.64 UR4, c[0x4][0x80] ;  /* 0x0100200000047ab9 */ /* 0x000fe20000000a00 */
        /* <DEDUP_REMOVED lines=11> */
.L_x_2087:
        /* <DEDUP_REMOVED lines=20> */
.L_x_2169:
        /* <DEDUP_REMOVED lines=8> */
.L_x_2172:
[----:B------:R-:W-:Y:S05]  /*cfc0*/  @!P6 BRA `(.L_x_2090) ;  /* 0x000000040000e947 */ /* 0x000fea0003800000 */
[----:B------:R-:W-:Y:S01]  /*cfd0*/  MOV R16, R18 ;  /* 0x0000001200107202 */ /* 0x000fe20000000f00 */
[----:B------:R-:W-:Y:S06]  /*cfe0*/  @!P1 BRA `(.L_x_2092) ;  /* 0x0000000000489947 */ /* 0x000fec0003800000 */
[----:B------:R-:W1:Y:S01]  /*cff0*/  LDC R6, c[0x0][0x43c] ;  /* 0x00010f00ff067b82 */ /* 0x000e620000000800 */
[----:B0-----:R-:W-:Y:S01]  /*d000*/  IMAD.MOV.U32 R0, RZ, RZ, R17 ;  /* 0x000000ffff007224 */ /* 0x001fe200078e0011 */
[----:B------:R-:W-:Y:S02]  /*d010*/  ULDC.64 UR4, c[0x0][0x428] ;  /* 0x00010a0000047ab9 */ /* 0x000fe40000000a00 */
[----:B------:R-:W-:-:S04]  /*d020*/  IMAD R7, R19, UR4, RZ ;  /* 0x0000000413077c24 */ /* 0x000fc8000f8e02ff */
[----:B------:R-:W-:Y:S01]  /*d030*/  IMAD R7, R18, UR5, R7 ;  /* 0x0000000512077c24 */ /* 0x000fe2000f8e0207 */
[----:B-1----:R-:W-:-:S13]  /*d040*/  ISETP.NE.AND P0, PT, R6, 0x1, PT ;  /* 0x000000010600780c */ /* 0x002fda0003f05270 */
[----:B------:R-:W0:Y:S02]  /*d050*/  @P0 LDC.64 R4, c[0x0][0x440] ;  /* 0x00011000ff040b82 */ /* 0x000e240000000a00 */
[----:B0-----:R-:W-:-:S05]  /*d060*/  @P0 IMAD.HI.U32 R4, R17, R4, RZ ;  /* 0x0000000411040227 */ /* 0x001fca00078e00ff */
[----:B------:R-:W-:-:S04]  /*d070*/  @P0 SHF.R.U32.HI R0, RZ, R5, R4 ;  /* 0x00000005ff000219 */ /* 0x000fc80000011604 */
[--C-:B------:R-:W-:Y:S01]  /*d080*/  SHF.R.S32.HI R5, RZ, 0x1f, R0.reuse ;  /* 0x0000001fff057819 */ /* 0x100fe20000011400 */
[----:B------:R-:W-:-:S04]  /*d090*/  IMAD.MOV.U32 R4, RZ, RZ, R0 ;  /* 0x000000ffff047224 */ /* 0x000fc800078e0000 */
[----:B------:R-:W-:-:S04]  /*d0a0*/  IMAD.WIDE.U32 R4, R18, UR4, R4 ;  /* 0x0000000412047c25 */ /* 0x000fc8000f8e0004 */
[----:B------:R-:W-:Y:S01]  /*d0b0*/  IMAD.IADD R5, R5, 0x1, R7 ;  /* 0x0000000105057824 */ /* 0x000fe200078e0207 */
[----:B------:R-:W-:-:S04]  /*d0c0*/  LEA R2, P0, R4, R2, 0x2 ;  /* 0x0000000204027211 */ /* 0x000fc800078010ff */
[----:B------:R-:W-:-:S05]  /*d0d0*/  LEA.HI.X R3, R4, R3, R5, 0x2, P0 ;  /* 0x0000000304037211 */ /* 0x000fca00000f1405 */
[----:B------:R1:W5:Y:S01]  /*d0e0*/  LDG.E R16, desc[UR42][R2.64] ;  /* 0x0000002a02107981 */ /* 0x000362000c1e1900 */
[----:B------:R-:W-:-:S05]  /*d0f0*/  IADD3 R0, -R0, RZ, RZ ;  /* 0x000000ff00007210 */ /* 0x000fca0007ffe1ff */
[----:B------:R-:W-:-:S07]  /*d100*/  IMAD R17, R6, R0, R17 ;  /* 0x0000000006117224 */ /* 0x000fce00078e0211 */
.L_x_2092:
[----:B0-----:R-:W-:Y:S01]  /*d110*/  IMAD.MOV.U32 R0, RZ, RZ, 0x1 ;  /* 0x00000001ff007424 */ /* 0x001fe200078e00ff */
[----:B------:R-:W1:Y:S04]  /*d120*/  S2R R8, SR_TID.X ;  /* 0x0000000000087919 */ /* 0x000e680000002100 */
[----:B------:R-:W-:-:S04]  /*d130*/  SHF.L.U32 R0, R0, 0x1f, RZ ;  /* 0x0000001f00007819 */ /* 0x000fc800000006ff */
[----:B------:R-:W0:Y:S01]  /*d140*/  SYNCS.PHASECHK.TRANS64.TRYWAIT P0, [UR38+0x34840], R0 ;  /* 0x03484000ff0075a7 */ /* 0x000e220008000166 */
[----:B-1----:R-:W-:-:S04]  /*d150*/  LOP3.LUT R2, R8, 0x7f, RZ, 0xc0, !PT ;  /* 0x0000007f08027812 */ /* 0x002fc800078ec0ff */
[----:B------:R-:W-:Y:S01]  /*d160*/  ISETP.NE.AND P1, PT, R2, RZ, PT ;  /* 0x000000ff0200720c */ /* 0x000fe20003f25270 */
[----:B0-----:R-:W-:-:S12]  /*d170*/  @!P0 BRA `(.L_x_2093) ;  /* 0x0000003400308947 */ /* 0x001fd80003800000 */
.L_x_2173:
[----:B------:R-:W-:Y:S05]  /*d180*/  @P1 BRA `(.L_x_2094) ;  /* 0x0000000000181947 */ /* 0x000fea0003800000 */
[----:B------:R-:W1:Y:S01]  /*d190*/  S2R R2, SR_TID.X ;  /* 0x0000000000027919 */ /* 0x000e620000002100 */
[----:B0-----:R-:W-:-:S04]  /*d1a0*/  IMAD.MOV.U32 R0, RZ, RZ, 0xc000 ;  /* 0x0000c000ff007424 */ /* 0x001fc800078e00ff */
[----:B------:R2:W-:Y:S01]  /*d1b0*/  SYNCS.ARRIVE.TRANS64 RZ, [UR38+0x34830], R0 ;  /* 0x03483000ffff79a7 */ /* 0x0005e20008000026 */
[----:B-1----:R-:W-:-:S13]  /*d1c0*/  LOP3.LUT P0, RZ, R2, 0x1f, RZ, 0xc0, !PT ;  /* 0x0000001f02ff7812 */ /* 0x002fda000780c0ff */
[----:B--2---:R-:W-:Y:S05]  /*d1d0*/  @!P0 BRA `(.L_x_2094) ;  /* 0x0000000000048947 */ /* 0x004fea0003800000 */
[----:B------:R-:W-:Y:S01]  /*d1e0*/  BPT.TRAP 0x1 ;  /* 0x000000040000795c */ /* 0x000fe20000300000 */
.L_x_2094:
        /* <DEDUP_REMOVED lines=30> */
.L_x_2090:
        /* <DEDUP_REMOVED lines=12> */
[----:B------:R-:W1:Y:S01]  /*d490*/  LDC.64 R2, c[0x4][R2] ;  /* 0x0100000002027b82 */ /* 0x000e620000000a00 */
[----:B------:R-:W-:Y:S01]  /*d4a0*/  IMAD.U32 R6, RZ, RZ, UR8 ;  /* 0x00000008ff067e24 */ /* 0x000fe2000f8e00ff */
[----:B------:R-:W-:Y:S01]  /*d4b0*/  MOV R11, UR5 ;  /* 0x00000005000b7c02 */ /* 0x000fe20008000f00 */
[----:B------:R-:W-:Y:S02]  /*d4c0*/  IMAD.U32 R7, RZ, RZ, UR9 ;  /* 0x00000009ff077e24 */ /* 0x000fe4000f8e00ff */
[----:B------:R-:W-:-:S02]  /*d4d0*/  IMAD.U32 R10, RZ, RZ, UR4 ;  /* 0x00000004ff0a7e24 */ /* 0x000fc4000f8e00ff */
[----:B------:R-:W-:Y:S02]  /*d4e0*/  IMAD.MOV.U32 R8, RZ, RZ, 0x70 ;  /* 0x00000070ff087424 */ /* 0x000fe400078e00ff */
[----:B------:R-:W-:Y:S02]  /*d4f0*/  IMAD.MOV.U32 R12, RZ, RZ, 0x1 ;  /* 0x00000001ff0c7424 */ /* 0x000fe400078e00ff */
[----:B------:R-:W-:-:S07]  /*d500*/  IMAD.MOV.U32 R13, RZ, RZ, RZ ;  /* 0x000000ffff0d7224 */ /* 0x000fce00078e00ff */
[----:B------:R-:W-:-:S07]  /*d510*/  LEPC R20, `(.L_x_2095) ;  /* 0x000000001014794e */ /* 0x000fce0000000000 */
[----:B01----:R-:W-:Y:S05]  /*d520*/  CALL.ABS.NOINC R2 ;  /* 0x0000000002007343 */ /* 0x003fea0003c00000 */
.L_x_2095:
        /* <DEDUP_REMOVED lines=25> */
[----:B-1----:R-:W-:-:S04]  /*d6c0*/  @P0 IMAD.HI.U32 R7, R5, R4, RZ ;  /* 0x0000000405070227 */ /* 0x002fc800078e00ff */
[----:B------:R-:W-:Y:S01]  /*d6d0*/  IMAD.MOV.U32 R4, RZ, RZ, R5 ;  /* 0x000000ffff047224 */ /* 0x000fe200078e0005 */
[----:B0-----:R-:W-:Y:S02]  /*d6e0*/  @P0 SHF.R.U32.HI R4, RZ, R0, R7 ;  /* 0x00000000ff040219 */ /* 0x001fe40000011607 */
[----:B------:R-:W-:Y:S02]  /*d6f0*/  SHF.L.U32 R7, R11, 0x3, RZ ;  /* 0x000000030b077819 */ /* 0x000fe400000006ff */
[C---:B------:R-:W-:Y:S01]  /*d700*/  IADD3 R0, -R4.reuse, RZ, RZ ;  /* 0x000000ff04007210 */ /* 0x040fe20007ffe1ff */
        /* <DEDUP_REMOVED lines=31> */
[----:B------:R-:W-:Y:S02]  /*d900*/  IMAD R6, R9, 0x80, R6 ;  /* 0x0000008009067824 */ /* 0x000fe400078e0206 */
[----:B------:R-:W0:Y:S01]  /*d910*/  SHFL.IDX PT, R3, R0, RZ, 0x181f ;  /* 0x00181fff00037589 */ /* 0x000e2200000e0000 */
[----:B------:R-:W-:Y:S02]  /*d920*/  IMAD R4, R8, UR4, RZ ;  /* 0x0000000408047c24 */ /* 0x000fe4000f8e02ff */
[C---:B------:R-:W-:Y:S01]  /*d930*/  VIADD R9, R6.reuse, 0x10 ;  /* 0x0000001006097836 */ /* 0x040fe20000000000 */
[----:B------:R-:W1:Y:S02]  /*d940*/  SHFL.IDX PT, R8, R5, 0x1, 0x181f ;  /* 0x00381f0005087f89 */ /* 0x000e6400000e0000 */
[----:B------:R-:W-:-:S02]  /*d950*/  ISETP.GE.AND P3, PT, R6, R4, PT ;  /* 0x000000040600720c */ /* 0x000fc40003f66270 */
[----:B------:R-:W2:Y:S11]  /*d960*/  SHFL.IDX PT, R14, R0, 0x1, 0x181f ;  /* 0x00381f00000e7f89 */ /* 0x000eb600000e0000 */
[----:B------:R-:W-:-:S02]  /*d970*/  @!P3 LEA R21, R7, UR38, 0x1 ;  /* 0x000000260715bc11 */ /* 0x000fc4000f8e08ff */
        /* <DEDUP_REMOVED lines=8> */
[----:B-1----:R-:W-:Y:S01]  /*da00*/  IMAD.MOV.U32 R9, RZ, RZ, R8 ;  /* 0x000000ffff097224 */ /* 0x002fe200078e0008 */
[----:B--2---:R-:W-:-:S02]  /*da10*/  MOV R8, R14 ;  /* 0x0000000e00087202 */ /* 0x004fc40000000f00 */
        /* <DEDUP_REMOVED lines=9> */
[----:B0-----:R-:W-:-:S02]  /*dab0*/  IMAD.MOV.U32 R3, RZ, RZ, R2 ;  /* 0x000000ffff037224 */ /* 0x001fc400078e0002 */
[----:B------:R-:W-:Y:S01]  /*dac0*/  IMAD.MOV.U32 R2, RZ, RZ, R14 ;  /* 0x000000ffff027224 */ /* 0x000fe200078e000e */
[----:B-1----:R-:W0:Y:S01]  /*dad0*/  SHFL.IDX PT, R8, R5, 0x3, 0x181f ;  /* 0x00781f0005087f89 */ /* 0x002e2200000e0000 */
[----:B------:R-:W-:-:S08]  /*dae0*/  IADD3 R9, R6, 0x30, RZ ;  /* 0x0000003006097810 */ /* 0x000fd00007ffe0ff */
[----:B------:R-:W-:Y:S01]  /*daf0*/  @!P3 IMAD.WIDE.U32 R2, R10, 0x2, R2 ;  /* 0x000000020a02b825 */ /* 0x000fe200078e0002 */
[----:B------:R-:W-:Y:S01]  /*db00*/  @!P3 LEA R21, R7, UR38, 0x1 ;  /* 0x000000260715bc11 */ /* 0x000fe2000f8e08ff */
[----:B------:R-:W1:Y:S04]  /*db10*/  SHFL.IDX PT, R14, R0, 0x3, 0x181f ;  /* 0x00781f00000e7f89 */ /* 0x000e6800000e0000 */
[----:B------:R-:W-:Y:S04]  /*db20*/  @!P3 LDGSTS.E.BYPASS.LTC128B.128 [R21+0x11400], desc[UR42][R2.64], !P2 ;  /* 0x114000000215bfae */ /* 0x000fe8000d101d6a */
[----:B------:R-:W-:Y:S04]  /*db30*/  @!P3 LDGSTS.E.BYPASS.LTC128B.128 [R21+0x15400], desc[UR42][R2.64+0x80], !P0 ;  /* 0x154000800215bfae */ /* 0x000fe8000c101d6a */
[----:B------:R2:W-:Y:S01]  /*db40*/  @!P3 LDGSTS.E.BYPASS.LTC128B.128 [R21+0x19400], desc[UR42][R2.64+0x100], !P1 ;  /* 0x194001000215bfae */ /* 0x0005e2000c901d6a */
[----:B------:R-:W-:Y:S01]  /*db50*/  ISETP.GE.AND P3, PT, R9, R4, PT ;  /* 0x000000040900720c */ /* 0x000fe20003f66270 */
[----:B0-----:R-:W-:-:S02]  /*db60*/  IMAD.MOV.U32 R9, RZ, RZ, R8 ;  /* 0x000000ffff097224 */ /* 0x001fc400078e0008 */
[----:B-1----:R-:W-:Y:S01]  /*db70*/  IMAD.MOV.U32 R8, RZ, RZ, R14 ;  /* 0x000000ffff087224 */ /* 0x002fe200078e000e */
[----:B--2---:R-:W0:Y:S09]  /*db80*/  SHFL.IDX PT, R2, R5, 0x4, 0x181f ;  /* 0x00981f0005027f89 */ /* 0x004e3200000e0000 */
[----:B------:R-:W-:Y:S01]  /*db90*/  @!P3 LEA R20, R7, UR38, 0x1 ;  /* 0x000000260714bc11 */ /* 0x000fe2000f8e08ff */
[----:B------:R-:W-:Y:S01]  /*dba0*/  VIADD R3, R6, 0x40 ;  /* 0x0000004006037836 */ /* 0x000fe20000000000 */
[----:B------:R-:W1:Y:S01]  /*dbb0*/  SHFL.IDX PT, R14, R0, 0x4, 0x181f ;  /* 0x00981f00000e7f89 */ /* 0x000e6200000e0000 */
[----:B------:R-:W-:-:S05]  /*dbc0*/  @!P3 IMAD.WIDE.U32 R8, R10, 0x2, R8 ;  /* 0x000000020a08b825 */ /* 0x000fca00078e0008 */
[----:B------:R-:W-:Y:S04]  /*dbd0*/  @!P3 LDGSTS.E.BYPASS.LTC128B.128 [R20+0x11c00], desc[UR42][R8.64], !P2 ;  /* 0x11c000000814bfae */ /* 0x000fe8000d101d6a */
[----:B------:R-:W-:Y:S04]  /*dbe0*/  @!P3 LDGSTS.E.BYPASS.LTC128B.128 [R20+0x15c00], desc[UR42][R8.64+0x80], !P0 ;  /* 0x15c000800814bfae */ /* 0x000fe8000c101d6a */
[----:B------:R2:W-:Y:S01]  /*dbf0*/  @!P3 LDGSTS.E.BYPASS.LTC128B.128 [R20+0x19c00], desc[UR42][R8.64+0x100], !P1 ;  /* 0x19c001000814bfae */ /* 0x0005e2000c901d6a */
[----:B------:R-:W-:Y:S02]  /*dc00*/  ISETP.GE.AND P3, PT, R3, R4, PT ;  /* 0x000000040300720c */ /* 0x000fe40003f66270 */
[----:B0-----:R-:W-:Y:S01]  /*dc10*/  MOV R3, R2 ;  /* 0x0000000200037202 */ /* 0x001fe20000000f00 */
[----:B-1----:R-:W-:Y:S01]  /*dc20*/  IMAD.MOV.U32 R2, RZ, RZ, R14 ;  /* 0x000000ffff027224 */ /* 0x002fe200078e000e */
[----:B--2---:R-:W0:Y:S01]  /*dc30*/  SHFL.IDX PT, R8, R5, 0x5, 0x181f ;  /* 0x00b81f0005087f89 */ /* 0x004e2200000e0000 */
[----:B------:R-:W-:-:S08]  /*dc40*/  VIADD R9, R6, 0x50 ;  /* 0x0000005006097836 */ /* 0x000fd00000000000 */
        /* <DEDUP_REMOVED lines=18> */
[----:B0-----:R-:W-:-:S02]  /*dd70*/  IMAD.MOV.U32 R3, RZ, RZ, R2 ;  /* 0x000000ffff037224 */ /* 0x001fc400078e0002 */
[----:B-1----:R-:W-:Y:S01]  /*dd80*/  IMAD.MOV.U32 R2, RZ, RZ, R14 ;  /* 0x000000ffff027224 */ /* 0x002fe200078e000e */
[----:B--2---:R0:W1:Y:S09]  /*dd90*/  SHFL.IDX PT, R8, R5, 0x7, 0x181f ;  /* 0x00f81f0005087f89 */ /* 0x00407200000e0000 */
[----:B------:R-:W-:Y:S01]  /*dda0*/  @!P3 IMAD.WIDE.U32 R2, R10, 0x2, R2 ;  /* 0x000000020a02b825 */ /* 0x000fe200078e0002 */
[----:B------:R-:W-:Y:S01]  /*ddb0*/  @!P3 LEA R21, R7, UR38, 0x1 ;  /* 0x000000260715bc11 */ /* 0x000fe2000f8e08ff */
[----:B------:R0:W2:Y:S04]  /*ddc0*/  SHFL.IDX PT, R14, R0, 0x7, 0x181f ;  /* 0x00f81f00000e7f89 */ /* 0x0000a800000e0000 */
[----:B------:R0:W-:Y:S04]  /*ddd0*/  @!P3 LDGSTS.E.BYPASS.LTC128B.128 [R21+0x13400], desc[UR42][R2.64], !P2 ;  /* 0x134000000215bfae */ /* 0x0001e8000d101d6a */
[----:B------:R0:W-:Y:S04]  /*dde0*/  @!P3 LDGSTS.E.BYPASS.LTC128B.128 [R21+0x17400], desc[UR42][R2.64+0x80], !P0 ;  /* 0x174000800215bfae */ /* 0x0001e8000c101d6a */
[----:B------:R0:W-:Y:S02]  /*ddf0*/  @!P3 LDGSTS.E.BYPASS.LTC128B.128 [R21+0x1b400], desc[UR42][R2.64+0x100], !P1 ;  /* 0x1b4001000215bfae */ /* 0x0001e4000c901d6a */
.L_x_2190:
[----:B0-----:R-:W-:Y:S01]  /*de00*/  IADD3 R3, R6, 0x70, RZ ;  /* 0x0000007006037810 */ /* 0x001fe20007ffe0ff */
[----:B------:R-:W-:Y:S01]  /*de10*/  BSSY B0, `(.L_x_2097) ;  /* 0x000000d000007945 */ /* 0x000fe20003800000 */
[----:B--2---:R-:W-:Y:S02]  /*de20*/  IMAD.MOV.U32 R2, RZ, RZ, R14 ;  /* 0x000000ffff027224 */ /* 0x004fe400078e000e */
[----:B------:R-:W-:Y:S01]  /*de30*/  ISETP.GE.AND P3, PT, R3, R4, PT ;  /* 0x000000040300720c */ /* 0x000fe20003f66270 */
[----:B-1----:R-:W-:-:S12]  /*de40*/  IMAD.MOV.U32 R3, RZ, RZ, R8 ;  /* 0x000000ffff037224 */ /* 0x002fd800078e0008 */
        /* <DEDUP_REMOVED lines=9> */
.L_x_2098:
[----:B------:R-:W-:Y:S05]  /*dee0*/  BSYNC B0 ;  /* 0x0000000000007941 */ /* 0x000fea0003800000 */
.L_x_2097:
        /* <DEDUP_REMOVED lines=10> */
[----:B--2---:R-:W-:-:S04]  /*df90*/  IADD3 R0, R4, -0x2, RZ ;  /* 0xfffffffe04007810 */ /* 0x004fc80007ffe0ff */
[----:B---3--:R-:W-:Y:S01]  /*dfa0*/  ISETP.GE.AND P1, PT, R0, R3, PT ;  /* 0x000000030000720c */ /* 0x008fe20003f26270 */
[----:B-1----:R-:W-:-:S12]  /*dfb0*/  @!P0 BRA `(.L_x_2099) ;  /* 0x0000003000708947 */ /* 0x002fd80003800000 */
.L_x_2191:
[----:B------:R-:W-:Y:S02]  /*dfc0*/  IMAD.MOV.U32 R9, RZ, RZ, 0x1 ;  /* 0x00000001ff097424 */ /* 0x000fe400078e00ff */
        /* <DEDUP_REMOVED lines=16> */
[----:B------:R-:W-:Y:S01]  /*e0d0*/  ISETP.NE.AND P0, PT, R4, R3, PT ;  /* 0x000000030400720c */ /* 0x000fe20003f05270 */
[----:B------:R-:W-:Y:S01]  /*e0e0*/  IMAD.MOV.U32 R4, RZ, RZ, R16 ;  /* 0x000000ffff047224 */ /* 0x000fe200078e0010 */
[----:B------:R-:W-:-:S11]  /*e0f0*/  LOP3.LUT R12, R5, 0x1, RZ, 0xc0, !PT ;  /* 0x00000001050c7812 */ /* 0x000fd600078ec0ff */
[----:B------:R-:W-:Y:S05]  /*e100*/  @!P0 BRA `(.L_x_2101) ;  /* 0x0000001000748947 */ /* 0x000fea0003800000 */
[----:B------:R-:W-:Y:S01]  /*e110*/  BSSY B0, `(.L_x_2101) ;  /* 0x000011c000007945 */ /* 0x000fe20003800000 */
[----:B------:R-:W-:Y:S01]  /*e120*/  IADD3 R6, R5, -R12, RZ ;  /* 0x8000000c05067210 */ /* 0x000fe20007ffe0ff */
[----:B------:R-:W-:Y:S02]  /*e130*/  IMAD.MOV.U32 R7, RZ, RZ, 0x1 ;  /* 0x00000001ff077424 */ /* 0x000fe400078e00ff */
[----:B------:R-:W-:-:S07]  /*e140*/  IMAD.MOV.U32 R4, RZ, RZ, R16 ;  /* 0x000000ffff047224 */ /* 0x000fce00078e0010 */
.L_x_2134:
[----:B------:R-:W2:Y:S01]  /*e150*/  LDL R2, [R1] ;  /* 0x0000000001027983 */ /* 0x000ea20000100800 */
[----:B------:R-:W-:Y:S01]  /*e160*/  VIADD R6, R6, 0xfffffffe ;  /* 0xfffffffe06067836 */ /* 0x000fe20000000000 */
[----:B------:R-:W-:Y:S04]  /*e170*/  BSSY B1, `(.L_x_2102) ;  /* 0x0000088000017945 */ /* 0x000fe80003800000 */
[----:B------:R-:W-:Y:S02]  /*e180*/  ISETP.NE.AND P1, PT, R6, RZ, PT ;  /* 0x000000ff0600720c */ /* 0x000fe40003f25270 */
[----:B--2---:R-:W-:-:S13]  /*e190*/  ISETP.NE.AND P0, PT, R2, RZ, PT ;  /* 0x000000ff0200720c */ /* 0x004fda0003f05270 */
[----:B------:R-:W-:Y:S05]  /*e1a0*/  @!P0 BRA `(.L_x_2103) ;  /* 0x0000000800108947 */ /* 0x000fea0003800000 */
[----:B------:R-:W2:Y:S01]  /*e1b0*/  LDL R2, [R1+0x4] ;  /* 0x0000040001027983 */ /* 0x000ea20000100800 */
[----:B------:R-:W-:Y:S02]  /*e1c0*/  MOV R9, R0 ;  /* 0x0000000000097202 */ /* 0x000fe40000000f00 */
[----:B--2---:R-:W-:-:S13]  /*e1d0*/  ISETP.NE.AND P0, PT, R2, RZ, PT ;  /* 0x000000ff0200720c */ /* 0x004fda0003f05270 */
[----:B------:R-:W-:Y:S05]  /*e1e0*/  @!P0 BRA `(.L_x_2104) ;  /* 0x0000000000488947 */ /* 0x000fea0003800000 */
[----:B------:R-:W0:Y:S01]  /*e1f0*/  LDC R9, c[0x0][0x43c] ;  /* 0x00010f00ff097b82 */ /* 0x000e220000000800 */
[----:B------:R-:W-:Y:S02]  /*e200*/  ULDC.64 UR4, c[0x0][0x428] ;  /* 0x00010a0000047ab9 */ /* 0x000fe40000000a00 */
[----:B------:R-:W-:Y:S01]  /*e210*/  IMAD R5, R19, UR4, RZ ;  /* 0x0000000413057c24 */ /* 0x000fe2000f8e02ff */
[----:B0-----:R-:W-:-:S13]  /*e220*/  ISETP.NE.AND P0, PT, R9, 0x1, PT ;  /* 0x000000010900780c */ /* 0x001fda0003f05270 */
[----:B------:R-:W0:Y:S02]  /*e230*/  @P0 LDC.64 R2, c[0x0][0x440] ;  /* 0x00011000ff020b82 */ /* 0x000e240000000a00 */
[----:B0-----:R-:W-:-:S04]  /*e240*/  @P0 IMAD.HI.U32 R4, R0, R2, RZ ;  /* 0x0000000200040227 */ /* 0x001fc800078e00ff */
[----:B------:R-:W-:Y:S01]  /*e250*/  IMAD.MOV.U32 R2, RZ, RZ, R0 ;  /* 0x000000ffff027224 */ /* 0x000fe200078e0000 */
        /* <DEDUP_REMOVED lines=11> */
.L_x_2104:
[----:B------:R-:W1:Y:S01]  /*e310*/  S2R R2, SR_TID.X ;  /* 0x0000000000027919 */ /* 0x000e620000002100 */
[----:B------:R-:W-:Y:S01]  /*e320*/  BSSY B2, `(.L_x_2105) ;  /* 0x0000006000027945 */ /* 0x000fe20003800000 */
[----:B-1----:R-:W-:Y:S02]  /*e330*/  LOP3.LUT R3, R2, 0x7f, RZ, 0xc0, !PT ;  /* 0x0000007f02037812 */ /* 0x002fe400078ec0ff */
[----:B------:R-:W-:Y:S02]  /*e340*/  SHF.L.U32 R2, R7, 0x1f, RZ ;  /* 0x0000001f07027819 */ /* 0x000fe400000006ff */
[----:B------:R-:W-:Y:S02]  /*e350*/  ISETP.NE.AND P2, PT, R3, RZ, PT ;  /* 0x000000ff0300720c */ /* 0x000fe40003f45270 */
[----:B------:R-:W1:Y:S02]  /*e360*/  SYNCS.PHASECHK.TRANS64.TRYWAIT P0, [UR38+0x34848], R2 ;  /* 0x03484802ff0075a7 */ /* 0x000e640008000166 */
[----:B-1----:R-:W-:Y:S09]  /*e370*/  @!P0 BRA `(.L_x_2106) ;  /* 0x0000002c00988947 */ /* 0x002ff20003800000 */
.L_x_2192:
[----:B------:R-:W-:Y:S05]  /*e380*/  BSYNC B2 ;  /* 0x0000000000027941 */ /* 0x000fea0003800000 */
.L_x_2105:
[----:B------:R-:W-:Y:S04]  /*e390*/  BSSY B2, `(.L_x_2107) ;  /* 0x0000007000027945 */ /* 0x000fe80003800000 */
[----:B------:R-:W-:Y:S05]  /*e3a0*/  @P2 BRA `(.L_x_2108) ;  /* 0x0000000000142947 */ /* 0x000fea0003800000 */
[----:B------:R-:W-:Y:S02]  /*e3b0*/  ISETP.NE.AND P0, PT, R10, RZ, PT ;  /* 0x000000ff0a00720c */ /* 0x000fe40003f05270 */
[----:B-1----:R-:W-:-:S04]  /*e3c0*/  MOV R3, 0xc000 ;  /* 0x0000c00000037802 */ /* 0x002fc80000000f00 */
[----:B------:R2:W-:Y:S07]  /*e3d0*/  SYNCS.ARRIVE.TRANS64 RZ, [UR38+0x34838], R3 ;  /* 0x03483803ffff79a7 */ /* 0x0005ee0008000026 */
[----:B------:R-:W-:Y:S05]  /*e3e0*/  @!P0 BRA `(.L_x_2108) ;  /* 0x0000000000048947 */ /* 0x000fea0003800000 */
[----:B------:R-:W-:Y:S01]  /*e3f0*/  BPT.TRAP 0x1 ;  /* 0x000000040000795c */ /* 0x000fe20000300000 */
.L_x_2108:
[----:B------:R-:W-:Y:S05]  /*e400*/  BSYNC B2 ;  /* 0x0000000000027941 */ /* 0x000fea0003800000 */
.L_x_2107:
        /* <DEDUP_REMOVED lines=11> */
.L_x_2109:
        /* <DEDUP_REMOVED lines=13> */
.L_x_2110:
        /* <DEDUP_REMOVED lines=14> */
.L_x_2111:
        /* <DEDUP_REMOVED lines=12> */
.L_x_2193:
[----:B------:R-:W-:Y:S05]  /*e730*/  BSYNC B2 ;  /* 0x0000000000027941 */ /* 0x000fea0003800000 */
.L_x_2112:
        /* <DEDUP_REMOVED lines=9> */
.L_x_2115:
[----:B------:R-:W-:Y:S05]  /*e7d0*/  BSYNC B2 ;  /* 0x0000000000027941 */ /* 0x000fea0003800000 */
.L_x_2114:
        /* <DEDUP_REMOVED lines=10> */
.L_x_2116:
        /* <DEDUP_REMOVED lines=13> */
.L_x_2117:
        /* <DEDUP_REMOVED lines=8> */
[----:B------:R-:W-:Y:S01]  /*e9d0*/  MOV R17, R9 ;  /* 0x0000000900117202 */ /* 0x000fe20000000f00 */
[----:B------:R-:W-:-:S07]  /*e9e0*/  IMAD.MOV.U32 R16, RZ, RZ, R4 ;  /* 0x000000ffff107224 */ /* 0x000fce00078e0004 */
.L_x_2103:
[----:B------:R-:W-:Y:S05]  /*e9f0*/  BSYNC B1 ;  /* 0x0000000000017941 */ /* 0x000fea0003800000 */
.L_x_2102:
        /* <DEDUP_REMOVED lines=9> */
[----:B------:R-:W0:Y:S01]  /*ea90*/  LDC R4, c[0x0][0x43c] ;  /* 0x00010f00ff047b82 */ /* 0x000e220000000800 */
[----:B------:R-:W-:Y:S01]  /*eaa0*/  ULDC.64 UR4, c[0x0][0x428] ;  /* 0x00010a0000047ab9 */ /* 0x000fe20000000a00 */
[----:B0-----:R-:W-:-:S13]  /*eab0*/  ISETP.NE.AND P0, PT, R4, 0x1, PT ;  /* 0x000000010400780c */ /* 0x001fda0003f05270 */
[----:B------:R-:W0:Y:S02]  /*eac0*/  @P0 LDC.64 R2, c[0x0][0x440] ;  /* 0x00011000ff020b82 */ /* 0x000e240000000a00 */
[----:B0-----:R-:W-:-:S04]  /*ead0*/  @P0 IMAD.HI.U32 R5, R11, R2, RZ ;  /* 0x000000020b050227 */ /* 0x001fc800078e00ff */
        /* <DEDUP_REMOVED lines=13> */
.L_x_2120:
[----:B------:R-:W1:Y:S01]  /*ebb0*/  S2R R2, SR_TID.X ;  /* 0x0000000000027919 */ /* 0x000e620000002100 */
[----:B------:R-:W-:Y:S01]  /*ebc0*/  BSSY B2, `(.L_x_2121) ;  /* 0x0000006000027945 */ /* 0x000fe20003800000 */
[----:B-1----:R-:W-:Y:S02]  /*ebd0*/  LOP3.LUT R3, R2, 0x7f, RZ, 0xc0, !PT ;  /* 0x0000007f02037812 */ /* 0x002fe400078ec0ff */
[----:B------:R-:W-:Y:S02]  /*ebe0*/  SHF.L.U32 R2, R9, 0x1f, RZ ;  /* 0x0000001f09027819 */ /* 0x000fe400000006ff */
[----:B------:R-:W-:Y:S02]  /*ebf0*/  ISETP.NE.AND P2, PT, R3, RZ, PT ;  /* 0x000000ff0300720c */ /* 0x000fe40003f45270 */
[----:B------:R-:W1:Y:S02]  /*ec00*/  SYNCS.PHASECHK.TRANS64.TRYWAIT P0, [UR38+0x34840], R2 ;  /* 0x03484002ff0075a7 */ /* 0x000e640008000166 */
[----:B-1----:R-:W-:Y:S09]  /*ec10*/  @!P0 BRA `(.L_x_2122) ;  /* 0x0000002400a08947 */ /* 0x002ff20003800000 */
.L_x_2194:
[----:B------:R-:W-:Y:S05]  /*ec20*/  BSYNC B2 ;  /* 0x0000000000027941 */ /* 0x000fea0003800000 */
.L_x_2121:
[----:B------:R-:W-:Y:S04]  /*ec30*/  BSSY B2, `(.L_x_2123) ;  /* 0x0000007000027945 */ /* 0x000fe80003800000 */
[----:B------:R-:W-:Y:S05]  /*ec40*/  @P2 BRA `(.L_x_2124) ;  /* 0x0000000000142947 */ /* 0x000fea0003800000 */
[----:B------:R-:W-:Y:S01]  /*ec50*/  ISETP.NE.AND P0, PT, R10, RZ, PT ;  /* 0x000000ff0a00720c */ /* 0x000fe20003f05270 */
[----:B-1----:R-:W-:-:S04]  /*ec60*/  IMAD.MOV.U32 R2, RZ, RZ, 0xc000 ;  /* 0x0000c000ff027424 */ /* 0x002fc800078e00ff */
[----:B------:R2:W-:Y:S08]  /*ec70*/  SYNCS.ARRIVE.TRANS64 RZ, [UR38+0x34830], R2 ;  /* 0x03483002ffff79a7 */ /* 0x0005f00008000026 */
[----:B--2---:R-:W-:Y:S05]  /*ec80*/  @!P0 BRA `(.L_x_2124) ;  /* 0x0000000000048947 */ /* 0x004fea0003800000 */
[----:B------:R-:W-:Y:S01]  /*ec90*/  BPT.TRAP 0x1 ;  /* 0x000000040000795c */ /* 0x000fe20000300000 */
.L_x_2124:
[----:B------:R-:W-:Y:S05]  /*eca0*/  BSYNC B2 ;  /* 0x0000000000027941 */ /* 0x000fea0003800000 */
.L_x_2123:
[----:B0-----:R-:W-:Y:S01]  /*ecb0*/  IMAD.MOV.U32 R5, RZ, RZ, RZ ;  /* 0x000000ffff057224 */ /* 0x001fe200078e00ff */
[----:B------:R-:W-:Y:S01]  /*ecc0*/  ULDC.64 UR4, c[0x0][0x198] ;  /* 0x0000660000047ab9 */ /* 0x000fe20000000a00 */
[----:B------:R-:W-:Y:S01]  /*ecd0*/  PLOP3.LUT P0, PT, PT, PT, PT, 0x80, 0x0 ;  /* 0x000000000000781c */ /* 0x000fe20003f0f070 */
[----:B------:R-:W-:Y:S01]  /*ece0*/  UIADD3 UR4, UP0, UR4, 0x370, URZ ;  /* 0x0000037004047890 */ /* 0x000fe2000ff1e03f */
[----:B-1----:R-:W-:Y:S01]  /*ecf0*/  SHF.L.U32 R2, R11, 0x7, RZ ;  /* 0x000000070b027819 */ /* 0x002fe200000006ff */
[----:B------:R-:W-:Y:S01]  /*ed00*/  UIADD3 UR8, UR38, 0x1c400, URZ ;  /* 0x0001c40026087890 */ /* 0x000fe2000fffe03f */
[----:B------:R-:W-:Y:S01]  /*ed10*/  R2UR UR10, R5 ;  /* 0x00000000050a72ca */ /* 0x000fe200000e0000 */
[----:B------:R-:W-:Y:S02]  /*ed20*/  UIADD3 UR9, UR38, 0x34830, URZ ;  /* 0x0003483026097890 */ /* 0x000fe4000fffe03f */
[----:B------:R-:W-:Y:S01]  /*ed30*/  UIADD3.X UR5, URZ, UR5, URZ, UP0, !UPT ;  /* 0x000000053f057290 */ /* 0x000fe200087fe43f */
[----:B------:R-:W-:Y:S01]  /*ed40*/  UMOV UR6, 0x0 ;  /* 0x0000000000067882 */ /* 0x000fe20000000000 */
[----:B------:R-:W-:-:S10]  /*ed50*/  UMOV UR7, 0x14f00000 ;  /* 0x14f0000000077882 */ /* 0x000fd40000000000 */
.L_x_2125:
        /* <DEDUP_REMOVED lines=14> */
.L_x_2126:
        /* <DEDUP_REMOVED lines=13> */
.L_x_2127:
        /* <DEDUP_REMOVED lines=12> */
.L_x_2195:
[----:B------:R-:W-:Y:S05]  /*efd0*/  BSYNC B2 ;  /* 0x0000000000027941 */ /* 0x000fea0003800000 */
.L_x_2128:
        /* <DEDUP_REMOVED lines=9> */
.L_x_2131:
[----:B------:R-:W-:Y:S05]  /*f070*/  BSYNC B2 ;  /* 0x0000000000027941 */ /* 0x000fea0003800000 */
.L_x_2130:
        /* <DEDUP_REMOVED lines=10> */
.L_x_2132:
        /* <DEDUP_REMOVED lines=13> */
.L_x_2133:
        /* <DEDUP_REMOVED lines=8> */
[----:B------:R-:W-:Y:S02]  /*f270*/  IMAD.MOV.U32 R17, RZ, RZ, R11 ;  /* 0x000000ffff117224 */ /* 0x000fe400078e000b */
[----:B------:R-:W-:-:S07]  /*f280*/  IMAD.MOV.U32 R16, RZ, RZ, R4 ;  /* 0x000000ffff107224 */ /* 0x000fce00078e0004 */
.L_x_2119:
[----:B------:R-:W-:Y:S05]  /*f290*/  BSYNC B1 ;  /* 0x0000000000017941 */ /* 0x000fea0003800000 */
.L_x_2118:
[----:B------:R-:W-:Y:S01]  /*f2a0*/  IADD3 R0, R0, -0x2, RZ ;  /* 0xfffffffe00007810 */ /* 0x000fe20007ffe0ff */
[----:B0-----:R-:W-:Y:S01]  /*f2b0*/  IMAD.MOV.U32 R7, RZ, RZ, R9 ;  /* 0x000000ffff077224 */ /* 0x001fe200078e0009 */
[----:B------:R-:W-:Y:S06]  /*f2c0*/  @P1 BRA `(.L_x_2134) ;  /* 0xffffffec00a01947 */ /* 0x000fec000383ffff */
[----:B------:R-:W-:Y:S05]  /*f2d0*/  BSYNC B0 ;  /* 0x0000000000007941 */ /* 0x000fea0003800000 */
.L_x_2101:
        /* <DEDUP_REMOVED lines=10> */
[----:B------:R-:W0:Y:S01]  /*f380*/  LDC R7, c[0x0][0x43c] ;  /* 0x00010f00ff077b82 */ /* 0x000e220000000800 */
[----:B------:R-:W-:Y:S01]  /*f390*/  IMAD.MOV.U32 R6, RZ, RZ, R0 ;  /* 0x000000ffff067224 */ /* 0x000fe200078e0000 */
[----:B------:R-:W-:Y:S02]  /*f3a0*/  ULDC.64 UR4, c[0x0][0x428] ;  /* 0x00010a0000047ab9 */ /* 0x000fe40000000a00 */
[----:B------:R-:W-:-:S04]  /*f3b0*/  IMAD R19, R19, UR4, RZ ;  /* 0x0000000413137c24 */ /* 0x000fc8000f8e02ff */
[----:B------:R-:W-:Y:S01]  /*f3c0*/  IMAD R19, R18, UR5, R19 ;  /* 0x0000000512137c24 */ /* 0x000fe2000f8e0213 */
[----:B0-----:R-:W-:-:S13]  /*f3d0*/  ISETP.NE.AND P0, PT, R7, 0x1, PT ;  /* 0x000000010700780c */ /* 0x001fda0003f05270 */
[----:B------:R-:W0:Y:S02]  /*f3e0*/  @P0 LDC.64 R2, c[0x0][0x440] ;  /* 0x00011000ff020b82 */ /* 0x000e240000000a00 */
[----:B0-----:R-:W-:-:S05]  /*f3f0*/  @P0 IMAD.HI.U32 R2, R0, R2, RZ ;  /* 0x0000000200020227 */ /* 0x001fca00078e00ff */
[----:B------:R-:W-:-:S04]  /*f400*/  @P0 SHF.R.U32.HI R6, RZ, R3, R2 ;  /* 0x00000003ff060219 */ /* 0x000fc80000011602 */
[----:B------:R-:W-:Y:S02]  /*f410*/  SHF.R.S32.HI R3, RZ, 0x1f, R6 ;  /* 0x0000001fff037819 */ /* 0x000fe40000011406 */
[----:B------:R-:W-:-:S05]  /*f420*/  MOV R2, R6 ;  /* 0x0000000600027202 */ /* 0x000fca0000000f00 */
        /* <DEDUP_REMOVED lines=8> */
.L_x_2136:
[----:B------:R-:W1:Y:S01]  /*f4b0*/  S2R R2, SR_TID.X ;  /* 0x0000000000027919 */ /* 0x000e620000002100 */
[----:B------:R-:W-:Y:S01]  /*f4c0*/  BSSY B1, `(.L_x_2137) ;  /* 0x0000006000017945 */ /* 0x000fe20003800000 */
[----:B-1----:R-:W-:Y:S02]  /*f4d0*/  LOP3.LUT R3, R2, 0x7f, RZ, 0xc0, !PT ;  /* 0x0000007f02037812 */ /* 0x002fe400078ec0ff */
[----:B------:R-:W-:Y:S02]  /*f4e0*/  SHF.L.U32 R2, R9, 0x1f, RZ ;  /* 0x0000001f09027819 */ /* 0x000fe400000006ff */
[----:B------:R-:W-:Y:S02]  /*f4f0*/  ISETP.NE.AND P1, PT, R3, RZ, PT ;  /* 0x000000ff0300720c */ /* 0x000fe40003f25270 */
[----:B------:R-:W1:Y:S02]  /*f500*/  SYNCS.PHASECHK.TRANS64.TRYWAIT P0, [UR38+0x34848], R2 ;  /* 0x03484802ff0075a7 */ /* 0x000e640008000166 */
[----:B-1----:R-:W-:Y:S09]  /*f510*/  @!P0 BRA `(.L_x_2138) ;  /* 0x0000001c00908947 */ /* 0x002ff20003800000 */
.L_x_2196:
[----:B------:R-:W-:Y:S05]  /*f520*/  BSYNC B1 ;  /* 0x0000000000017941 */ /* 0x000fea0003800000 */
.L_x_2137:
[----:B------:R-:W-:Y:S04]  /*f530*/  BSSY B1, `(.L_x_2139) ;  /* 0x0000007000017945 */ /* 0x000fe80003800000 */
[----:B------:R-:W-:Y:S05]  /*f540*/  @P1 BRA `(.L_x_2140) ;  /* 0x0000000000141947 */ /* 0x000fea0003800000 */
[----:B------:R-:W-:Y:S01]  /*f550*/  ISETP.NE.AND P0, PT, R10, RZ, PT ;  /* 0x000000ff0a00720c */ /* 0x000fe20003f05270 */
[----:B-1----:R-:W-:-:S04]  /*f560*/  IMAD.MOV.U32 R3, RZ, RZ, 0xc000 ;  /* 0x0000c000ff037424 */ /* 0x002fc800078e00ff */
[----:B------:R2:W-:Y:S08]  /*f570*/  SYNCS.ARRIVE.TRANS64 RZ, [UR38+0x34838], R3 ;  /* 0x03483803ffff79a7 */ /* 0x0005f00008000026 */
[----:B--2---:R-:W-:Y:S05]  /*f580*/  @!P0 BRA `(.L_x_2140) ;  /* 0x0000000000048947 */ /* 0x004fea0003800000 */
[----:B------:R-:W-:Y:S01]  /*f590*/  BPT.TRAP 0x1 ;  /* 0x000000040000795c */ /* 0x000fe20000300000 */
.L_x_2140:
[----:B------:R-:W-:Y:S05]  /*f5a0*/  BSYNC B1 ;  /* 0x0000000000017941 */ /* 0x000fea0003800000 */
.L_x_2139:
[----:B0-----:R-:W-:Y:S01]  /*f5b0*/  MOV R5, RZ ;  /* 0x000000ff00057202 */ /* 0x001fe20000000f00 */
[----:B------:R-:W-:Y:S01]  /*f5c0*/  ULDC.64 UR4, c[0x0][0x198] ;  /* 0x0000660000047ab9 */ /* 0x000fe20000000a00 */
[----:B------:R-:W-:Y:S01]  /*f5d0*/  PLOP3.LUT P0, PT, PT, PT, PT, 0x80, 0x0 ;  /* 0x000000000000781c */ /* 0x000fe20003f0f070 */
[----:B------:R-:W-:Y:S01]  /*f5e0*/  UIADD3 UR4, UP0, UR4, 0x370, URZ ;  /* 0x0000037004047890 */ /* 0x000fe2000ff1e03f */
[----:B------:R-:W-:Y:S01]  /*f5f0*/  R2UR UR10, R5 ;  /* 0x00000000050a72ca */ /* 0x000fe200000e0000 */
[----:B-1----:R-:W-:Y:S01]  /*f600*/  IMAD.SHL.U32 R3, R0, 0x80, RZ ;  /* 0x0000008000037824 */ /* 0x002fe200078e00ff */
[----:B------:R-:W-:Y:S02]  /*f610*/  UIADD3 UR8, UR38, 0x28400, URZ ;  /* 0x0002840026087890 */ /* 0x000fe4000fffe03f */
[----:B------:R-:W-:Y:S02]  /*f620*/  UIADD3 UR9, UR38, 0x34838, URZ ;  /* 0x0003483826097890 */ /* 0x000fe4000fffe03f */
[----:B------:R-:W-:Y:S01]  /*f630*/  UIADD3.X UR5, URZ, UR5, URZ, UP0, !UPT ;  /* 0x000000053f057290 */ /* 0x000fe200087fe43f */
[----:B------:R-:W-:Y:S01]  /*f640*/  UMOV UR6, 0x0 ;  /* 0x0000000000067882 */ /* 0x000fe20000000000 */
[----:B------:R-:W-:-:S10]  /*f650*/  UMOV UR7, 0x14f00000 ;  /* 0x14f0000000077882 */ /* 0x000fd40000000000 */
.L_x_2141:
        /* <DEDUP_REMOVED lines=14> */
.L_x_2142:
        /* <DEDUP_REMOVED lines=13> */
.L_x_2143:
        /* <DEDUP_REMOVED lines=11> */
.L_x_2197:
[----:B------:R-:W-:Y:S05]  /*f8c0*/  BSYNC B1 ;  /* 0x0000000000017941 */ /* 0x000fea0003800000 */
.L_x_2144:
[----:B------:R-:W-:Y:S01]  /*f8d0*/  BSSY B1, `(.L_x_2146) ;  /* 0x0000009000017945 */ /* 0x000fe20003800000 */
[----:B0-----:R-:W-:Y:S01]  /*f8e0*/  IMAD.MOV.U32 R2, RZ, RZ, 0x0 ;  /* 0x00000000ff027424 */ /* 0x001fe200078e00ff */
[----:B------:R-:W-:Y:S02]  /*f8f0*/  MOV R3, 0x14f00000 ;  /* 0x14f0000000037802 */ /* 0x000fe40000000f00 */
[----:B------:R-:W-:Y:S05]  /*f900*/  @P1 BRA `(.L_x_2147) ;  /* 0x0000000000141947 */ /* 0x000fea0003800000 */
[----:B------:R-:W-:Y:S01]  /*f910*/  ISETP.NE.AND P0, PT, R10, RZ, PT ;  /* 0x000000ff0a00720c */ /* 0x000fe20003f05270 */
[----:B------:R-:W-:-:S04]  /*f920*/  IMAD.MOV.U32 R7, RZ, RZ, 0x8000 ;  /* 0x00008000ff077424 */ /* 0x000fc800078e00ff */
[----:B------:R0:W-:Y:S08]  /*f930*/  SYNCS.ARRIVE.TRANS64 RZ, [UR38+0x34850], R7 ;  /* 0x03485007ffff79a7 */ /* 0x0001f00008000026 */
[----:B0-----:R-:W-:Y:S05]  /*f940*/  @!P0 BRA `(.L_x_2147) ;  /* 0x0000000000048947 */ /* 0x001fea0003800000 */
[----:B------:R-:W-:Y:S01]  /*f950*/  BPT.TRAP 0x1 ;  /* 0x000000040000795c */ /* 0x000fe20000300000 */
.L_x_2147:
[----:B------:R-:W-:Y:S05]  /*f960*/  BSYNC B1 ;  /* 0x0000000000017941 */ /* 0x000fea0003800000 */
.L_x_2146:
        /* <DEDUP_REMOVED lines=10> */
.L_x_2148:
        /* <DEDUP_REMOVED lines=13> */
.L_x_2149:
        /* <DEDUP_REMOVED lines=8> */
[----:B------:R-:W-:Y:S01]  /*fb60*/  IMAD.MOV.U32 R17, RZ, RZ, R0 ;  /* 0x000000ffff117224 */ /* 0x000fe200078e0000 */
[----:B------:R-:W-:-:S07]  /*fb70*/  MOV R16, R4 ;  /* 0x0000000400107202 */ /* 0x000fce0000000f00 */
.L_x_2135:
[----:B------:R-:W-:Y:S05]  /*fb80*/  BSYNC B0 ;  /* 0x0000000000007941 */ /* 0x000fea0003800000 */
.L_x_2100:
        /* <DEDUP_REMOVED lines=12> */
.L_x_2198:
[----:B------:R-:W-:Y:S05]  /*fc50*/  BSYNC B1 ;  /* 0x0000000000017941 */ /* 0x000fea0003800000 */
.L_x_2152:
        /* <DEDUP_REMOVED lines=8> */
.L_x_2155:
[----:B------:R-:W-:Y:S05]  /*fce0*/  BSYNC B1 ;  /* 0x0000000000017941 */ /* 0x000fea0003800000 */
.L_x_2154:
[----:B------:R-:W-:Y:S01]  /*fcf0*/  R2UR UR4, R8 ;  /* 0x00000000080472ca */ /* 0x000fe200000e0000 */
[----:B------:R-:W-:Y:S01]  /*fd00*/  ULDC.64 UR6, c[0x0][0x198] ;  /* 0x0000660000067ab9 */ /* 0x000fe20000000a00 */
[----:B------:R-:W-:Y:S01]  /*fd10*/  R2UR UR9, R3 ;  /* 0x00000000030972ca */ /* 0x000fe200000e0000 */
[----:B------:R-:W-:Y:S01]  /*fd20*/  UIADD3 UR6, UP0, UR6, 0x470, URZ ;  /* 0x0000047006067890 */ /* 0x000fe2000ff1e03f */
[----:B------:R-:W-:Y:S01]  /*fd30*/  PLOP3.LUT P0, PT, PT, PT, PT, 0x80, 0x0 ;  /* 0x000000000000781c */ /* 0x000fe20003f0f070 */
[----:B------:R-:W-:Y:S01]  /*fd40*/  IMAD.SHL.U32 R17, R17, 0x80, RZ ;  /* 0x0000008011117824 */ /* 0x000fe200078e00ff */
[----:B------:R-:W-:Y:S01]  /*fd50*/  UMOV UR14, 0x0 ;  /* 0x00000000000e7882 */ /* 0x000fe20000000000 */
[----:B------:R-:W-:Y:S01]  /*fd60*/  UIADD3.X UR7, URZ, UR7, URZ, UP0, !UPT ;  /* 0x000000073f077290 */ /* 0x000fe200087fe43f */
[----:B------:R-:W-:Y:S01]  /*fd70*/  UMOV UR15, 0x14f00000 ;  /* 0x14f00000000f7882 */ /* 0x000fe20000000000 */
[----:B------:R-:W-:-:S04]  /*fd80*/  UMOV UR10, URZ ;  /* 0x0000003f000a7c82 */ /* 0x000fc80008000000 */
[----:B------:R-:W-:Y:S02]  /*fd90*/  ULEA UR4, UR4, UR38, 0xf ;  /* 0x0000002604047291 */ /* 0x000fe4000f8e783f */
[----:B------:R-:W-:Y:S02]  /*fda0*/  UIADD3 UR9, UR9, 0x34850, URZ ;  /* 0x0003485009097890 */ /* 0x000fe4000fffe03f */
[----:B------:R-:W-:-:S12]  /*fdb0*/  UIADD3 UR8, UR4, 0x400, URZ ;  /* 0x0000040004087890 */ /* 0x000fd8000fffe03f */
.L_x_2156:
        /* <DEDUP_REMOVED lines=13> */
.L_x_2157:
        /* <DEDUP_REMOVED lines=8> */
.L_x_2151:
[----:B------:R-:W-:Y:S05]  /*ff10*/  BSYNC B0 ;  /* 0x0000000000007941 */ /* 0x000fea0003800000 */
.L_x_2150:
[----:B-1----:R-:W-:Y:S01]  /*ff20*/  VIADD R0, R8, 0x1 ;  /* 0x0000000108007836 */ /* 0x002fe20000000000 */
[----:B------:R-:W-:-:S04]  /*ff30*/  MOV R3, RZ ;  /* 0x000000ff00037202 */ /* 0x000fc80000000f00 */
[----:B------:R-:W-:-:S04]  /*ff40*/  ISETP.NE.AND P0, PT, R0, 0x2, PT ;  /* 0x000000020000780c */ /* 0x000fc80003f05270 */
[----:B------:R-:W-:Y:S02]  /*ff50*/  SEL R2, RZ, 0x1, P0 ;  /* 0x00000001ff027807 */ /* 0x000fe40000000000 */
[----:B------:R-:W-:Y:S02]  /*ff60*/  SEL R0, R0, RZ, P0 ;  /* 0x000000ff00007207 */ /* 0x000fe40000000000 */
[----:B------:R-:W-:-:S07]  /*ff70*/  LOP3.LUT R9, R9, R2, RZ, 0x3c, !PT ;  /* 0x0000000209097212 */ /* 0x000fce00078e3cff */
.L_x_2084:
[----:B------:R-:W1:Y:S01]  /*ff80*/  S2R R5, SR_CgaCtaId ;  /* 0x0000000000057919 */ /* 0x000e620000008800 */
[----:B------:R-:W-:Y:S02]  /*ff90*/  MOV R2, 0x400 ;  /* 0x0000040000027802 */ /* 0x000fe40000000f00 */
[----:B------:R-:W-:Y:S02]  /*ffa0*/  SHF.L.U32 R3, R3, 0x1f, RZ ;  /* 0x0000001f03037819 */ /* 0x000fe400000006ff */
[----:B-1----:R-:W-:-:S04]  /*ffb0*/  LEA R2, R5, R2, 0x18 ;  /* 0x0000000205027211 */ /* 0x002fc800078ec0ff */
[----:B------:R-:W1:Y:S02]  /*ffc0*/  SYNCS.PHASECHK.TRANS64.TRYWAIT P0, [R2+URZ+0x34820], R3 ;  /* 0x03482003020075a7 */ /* 0x000e64000800017f */
[----:B-1----:R-:W-:Y:S05]  /*ffd0*/  @!P0 BRA `(.L_x_2158) ;  /* 0x0000001400248947 */ /* 0x002fea0003800000 */
.L_x_2199:
[----:B------:R-:W-:-:S03]  /*ffe0*/  UMOV UR4, 0xffffffff ;  /* 0xffffffff00047882 */ /* 0x000fc60000000000 */
[----:B------:R-:W-:Y:S05]  /*fff0*/  BRA.DIV UR4, `(.L_x_2159) ;  /* 0x0000001604307947 */ /* 0x000fea000b800000 */
[----:B-1----:R-:W1:Y:S02]  /*10000*/  S2R R3, SR_TID.X ;  /* 0x0000000000037919 */ /* 0x002e640000002100 */
[----:B-1----:R-:W-:-:S04]  /*10010*/  SHF.R.U32.HI R3, RZ, 0x5, R3 ;  /* 0x00000005ff037819 */ /* 0x002fc80000011603 */
[----:B------:R-:W-:-:S05]  /*10020*/  LOP3.LUT R3, R3, 0x3, RZ, 0xc0, !PT ;  /* 0x0000000303037812 */ /* 0x000fca00078ec0ff */
[----:B------:R1:W2:Y:S02]  /*10030*/  SHFL.IDX PT, R14, R3, RZ, 0x1f ;  /* 0x00001fff030e7589 */ /* 0x0002a400000e0000 */
.L_x_2202:
[----:B--2---:R-:W-:-:S13]  /*10040*/  ISETP.NE.AND P0, PT, R14, RZ, PT ;  /* 0x000000ff0e00720c */ /* 0x004fda0003f05270 */
[----:B------:R-:W-:Y:S05]  /*10050*/  @P0 BRA `(.L_x_2046) ;  /* 0x0000000000880947 */ /* 0x000fea0003800000 */
[----:B------:R-:W-:-:S03]  /*10060*/  UMOV UR4, 0xffffffff ;  /* 0xffffffff00047882 */ /* 0x000fc60000000000 */
[----:B------:R-:W-:Y:S05]  /*10070*/  BRA.DIV UR4, `(.L_x_2160) ;  /* 0x0000001604447947 */ /* 0x000fea000b800000 */
[----:B------:R-:W-:-:S13]  /*10080*/  ELECT P6, URZ, PT ;  /* 0x00000000003f782f */ /* 0x000fda00038c0000 */
.L_x_2205:
[----:B------:R-:W-:Y:S05]  /*10090*/  @!P6 BRA `(.L_x_2046) ;  /* 0x000000000078e947 */ /* 0x000fea0003800000 */
[----:B-1----:R-:W2:Y:S02]  /*100a0*/  LDL.LU R3, [R1+0x14] ;  /* 0x0000140001037983 */ /* 0x002ea40000300800 */
[----:B--2---:R-:W-:-:S04]  /*100b0*/  LOP3.LUT R3, R3, 0x2, RZ, 0xfc, !PT ;  /* 0x0000000203037812 */ /* 0x004fc800078efcff */
[----:B------:R-:W-:-:S13]  /*100c0*/  ISETP.NE.AND P2, PT, R3, 0x3, PT ;  /* 0x000000030300780c */ /* 0x000fda0003f45270 */
[----:B------:R-:W-:Y:S05]  /*100d0*/  @!P2 BRA `(.L_x_2161) ;  /* 0x000000000004a947 */ /* 0x000fea0003800000 */
[----:B------:R-:W-:Y:S01]  /*100e0*/  BPT.TRAP 0x1 ;  /* 0x000000040000795c */ /* 0x000fe20000300000 */
.L_x_2161:
[----:B0-----:R-:W-:Y:S01]  /*100f0*/  VIADD R7, R2, 0x34840 ;  /* 0x0003484002077836 */ /* 0x001fe20000000000 */
[----:B------:R-:W-:Y:S01]  /*10100*/  SHF.L.U32 R5, R9, 0x1f, RZ ;  /* 0x0000001f09057819 */ /* 0x000fe200000006ff */
[C---:B------:R-:W-:Y:S02]  /*10110*/  VIADD R3, R0.reuse, 0x1 ;  /* 0x0000000100037836 */ /* 0x040fe40000000000 */
[----:B------:R-:W-:-:S03]  /*10120*/  IMAD R6, R0, 0x8, R7 ;  /* 0x0000000800067824 */ /* 0x000fc600078e0207 */
[C---:B------:R-:W-:Y:S01]  /*10130*/  ISETP.NE.AND P1, PT, R3.reuse, 0x2, PT ;  /* 0x000000020300780c */ /* 0x040fe20003f25270 */
[----:B------:R-:W0:Y:S03]  /*10140*/  SYNCS.PHASECHK.TRANS64.TRYWAIT P0, [R6+URZ], R5 ;  /* 0x00000005060075a7 */ /* 0x000e26000800017f */
[----:B------:R-:W-:Y:S02]  /*10150*/  SEL R4, RZ, 0x1, P1 ;  /* 0x00000001ff047807 */ /* 0x000fe40000800000 */
[----:B------:R-:W-:Y:S02]  /*10160*/  SEL R8, R3, RZ, P1 ;  /* 0x000000ff03087207 */ /* 0x000fe40000800000 */
[----:B------:R-:W-:Y:S02]  /*10170*/  LOP3.LUT R4, R9, R4, RZ, 0x3c, !PT ;  /* 0x0000000409047212 */ /* 0x000fe400078e3cff */
[----:B------:R-:W-:-:S02]  /*10180*/  LEA R3, R8, R7, 0x3 ;  /* 0x0000000708037211 */ /* 0x000fc400078e18ff */
[----:B------:R-:W-:Y:S01]  /*10190*/  SHF.L.U32 R4, R4, 0x1f, RZ ;  /* 0x0000001f04047819 */ /* 0x000fe200000006ff */
[----:B0-----:R-:W-:Y:S06]  /*101a0*/  @!P0 BRA `(.L_x_2162) ;  /* 0x0000001400188947 */ /* 0x001fec0003800000 */
.L_x_2206:
[----:B------:R-:W1:Y:S02]  /*101b0*/  SYNCS.PHASECHK.TRANS64.TRYWAIT P0, [R3+URZ], R4 ;  /* 0x00000004030075a7 */ /* 0x000e64000800017f */
[----:B-1----:R-:W-:Y:S05]  /*101c0*/  @!P0 BRA `(.L_x_2163) ;  /* 0x0000001400248947 */ /* 0x002fea0003800000 */
.L_x_2207:
[----:B------:R-:W-:Y:S05]  /*101d0*/  @!P2 BRA `(.L_x_2164) ;  /* 0x000000000004a947 */ /* 0x000fea0003800000 */
[----:B------:R-:W-:Y:S01]  /*101e0*/  BPT.TRAP 0x1 ;  /* 0x000000040000795c */ /* 0x000fe20000300000 */
.L_x_2164:
[----:B-1----:R-:W-:-:S04]  /*101f0*/  VIADD R3, R2, 0x34860 ;  /* 0x0003486002037836 */ /* 0x002fc80000000000 */
[----:B------:R-:W-:-:S04]  /*10200*/  IMAD R0, R0, 0x8, R3 ;  /* 0x0000000800007824 */ /* 0x000fc800078e0203 */
[----:B------:R-:W1:Y:S02]  /*10210*/  SYNCS.PHASECHK.TRANS64.TRYWAIT P0, [R0+URZ], R5 ;  /* 0x00000005000075a7 */ /* 0x000e64000800017f */
[----:B-1----:R-:W-:Y:S05]  /*10220*/  @!P0 BRA `(.L_x_2165) ;  /* 0x0000001400208947 */ /* 0x002fea0003800000 */
.L_x_2208:
[----:B------:R-:W-:-:S07]  /*10230*/  IMAD R3, R8, 0x8, R3 ;  /* 0x0000000808037824 */ /* 0x000fce00078e0203 */
.L_x_2166:
[----:B--2---:R2:W3:Y:S02]  /*10240*/  SYNCS.PHASECHK.TRANS64.TRYWAIT P0, [R3+URZ], R4 ;  /* 0x00000004030075a7 */ /* 0x0044e4000800017f */
[----:B---3--:R-:W-:Y:S05]  /*10250*/  @!P0 NANOSLEEP.SYNCS 0x989680 ;  /* 0x009896800000895d */ /* 0x008fea0003900000 */
[----:B------:R-:W3:Y:S02]  /*10260*/  @!P0 SYNCS.PHASECHK.TRANS64 P0, [R3+URZ], R4 ;  /* 0x00000004030085a7 */ /* 0x000ee4000800007f */
[----:B---3--:R-:W-:Y:S05]  /*10270*/  @!P0 BRA `(.L_x_2166) ;  /* 0xfffffffc00f08947 */ /* 0x008fea000383ffff */
.L_x_2046:
[----:B------:R-:W-:Y:S05]  /*10280*/  BSYNC B6 ;  /* 0x0000000000067941 */ /* 0x000fea0003800000 */
.L_x_2043:
[----:B------:R-:W-:Y:S05]  /*10290*/  EXIT ;  /* 0x000000000000794d */ /* 0x000fea0003800000 */
.L_x_2050:
[----:B-1----:R-:W-:-:S04]  /*102a0*/  MOV R3, UR36 ;  /* 0x0000002400037c02 */ /* 0x002fc80008000f00 */
[----:B------:R1:W2:Y:S03]  /*102b0*/  SYNCS.PHASECHK.TRANS64.TRYWAIT P1, [R3+URZ+0x34800], R2 ;  /* 0x03480002030075a7 */ /* 0x0002a6000802017f */
[----:B--2---:R-:W-:Y:S05]  /*102c0*/  @!P1 NANOSLEEP.SYNCS 0x989680 ;  /* 0x009896800000995d */ /* 0x004fea0003900000 */
[----:B------:R-:W2:Y:S02]  /*102d0*/  @!P1 SYNCS.PHASECHK.TRANS64 P1, [R3+URZ+0x34800], R2 ;  /* 0x03480002030095a7 */ /* 0x000ea4000802007f */
[----:B--2---:R-:W-:Y:S05]  /*102e0*/  @!P1 BRA `(.L_x_2050) ;  /* 0xfffffffc00ec9947 */ /* 0x004fea000383ffff */
[----:B------:R-:W-:Y:S05]  /*102f0*/  BRA `(.L_x_2167) ;  /* 0xffffff1000207947 */ /* 0x000fea000383ffff */
.L_x_2054:
[----:B01----:R-:W-:-:S04]  /*10300*/  IMAD.U32 R3, RZ, RZ, UR36 ;  /* 0x00000024ff037e24 */ /* 0x003fc8000f8e00ff */
[----:B------:R0:W1:Y:S03]  /*10310*/  SYNCS.PHASECHK.TRANS64.TRYWAIT P2, [R3+URZ+0x34830], R2 ;  /* 0x03483002030075a7 */ /* 0x000066000804017f */
[----:B-1----:R-:W-:Y:S05]  /*10320*/  @!P2 NANOSLEEP.SYNCS 0x989680 ;  /* 0x009896800000a95d */ /* 0x002fea0003900000 */
[----:B------:R-:W1:Y:S02]  /*10330*/  @!P2 SYNCS.PHASECHK.TRANS64 P2, [R3+URZ+0x34830], R2 ;  /* 0x034830020300a5a7 */ /* 0x000e64000804007f */
[----:B-1----:R-:W-:Y:S05]  /*10340*/  @!P2 BRA `(.L_x_2054) ;  /* 0xfffffffc00eca947 */ /* 0x002fea000383ffff */
[----:B------:R-:W-:Y:S05]  /*10350*/  BRA `(.L_x_2053) ;  /* 0xffffff10003c7947 */ /* 0x000fea000383ffff */
.L_x_2059:
[----:B-1----:R-:W-:-:S04]  /*10360*/  IMAD.U32 R11, RZ, RZ, UR61 ;  /* 0x0000003dff0b7e24 */ /* 0x002fc8000f8e00ff */
[----:B------:R1:W2:Y:S03]  /*10370*/  SYNCS.PHASECHK.TRANS64.TRYWAIT P3, [R11+URZ+0x34830], R10 ;  /* 0x0348300a0b0075a7 */ /* 0x0002a6000806017f */
[----:B--2---:R-:W-:Y:S05]  /*10380*/  @!P3 NANOSLEEP.SYNCS 0x989680 ;  /* 0x009896800000b95d */ /* 0x004fea0003900000 */
[----:B------:R-:W2:Y:S02]  /*10390*/  @!P3 SYNCS.PHASECHK.TRANS64 P3, [R11+URZ+0x34830], R10 ;  /* 0x0348300a0b00b5a7 */ /* 0x000ea4000806007f */
[----:B--2---:R-:W-:Y:S05]  /*103a0*/  @!P3 BRA `(.L_x_2059) ;  /* 0xfffffffc00ecb947 */ /* 0x004fea000383ffff */
[----:B------:R-:W-:Y:S05]  /*103b0*/  BRA `(.L_x_2058) ;  /* 0xffffff40003c7947 */ /* 0x000fea000383ffff */
.L_x_2063:
[----:B-1----:R-:W-:-:S04]  /*103c0*/  IMAD.U32 R11, RZ, RZ, UR7 ;  /* 0x00000007ff0b7e24 */ /* 0x002fc8000f8e00ff */
[----:B------:R1:W3:Y:S03]  /*103d0*/  SYNCS.PHASECHK.TRANS64.TRYWAIT P3, [R11+URZ+0x34850], R0 ;  /* 0x034850000b0075a7 */ /* 0x0002e6000806017f */
[----:B---3--:R-:W-:Y:S05]  /*103e0*/  @!P3 NANOSLEEP.SYNCS 0x989680 ;  /* 0x009896800000b95d */ /* 0x008fea0003900000 */
[----:B------:R-:W3:Y:S02]  /*103f0*/  @!P3 SYNCS.PHASECHK.TRANS64 P3, [R11+URZ+0x34850], R0 ;  /* 0x034850000b00b5a7 */ /* 0x000ee4000806007f */
[----:B---3--:R-:W-:Y:S05]  /*10400*/  @!P3 BRA `(.L_x_2063) ;  /* 0xfffffffc00ecb947 */ /* 0x008fea000383ffff */
[----:B------:R-:W-:Y:S05]  /*10410*/  BRA `(.L_x_2062) ;  /* 0xffffff4800447947 */ /* 0x000fea000383ffff */
.L_x_2069:
[----:B-1----:R-:W-:-:S04]  /*10420*/  MOV R11, UR40 ;  /* 0x00000028000b7c02 */ /* 0x002fc80008000f00 */
[----:B------:R1:W2:Y:S03]  /*10430*/  SYNCS.PHASECHK.TRANS64.TRYWAIT P2, [R11+URZ+0x34830], R10 ;  /* 0x0348300a0b0075a7 */ /* 0x0002a6000804017f */
[----:B--2---:R-:W-:Y:S05]  /*10440*/  @!P2 NANOSLEEP.SYNCS 0x989680 ;  /* 0x009896800000a95d */ /* 0x004fea0003900000 */
[----:B------:R-:W2:Y:S02]  /*10450*/  @!P2 SYNCS.PHASECHK.TRANS64 P2, [R11+URZ+0x34830], R10 ;  /* 0x0348300a0b00a5a7 */ /* 0x000ea4000804007f */
[----:B--2---:R-:W-:Y:S05]  /*10460*/  @!P2 BRA `(.L_x_2069) ;  /* 0xfffffffc00eca947 */ /* 0x004fea000383ffff */
[----:B------:R-:W-:Y:S05]  /*10470*/  BRA `(.L_x_2068) ;  /* 0xffffff7000887947 */ /* 0x000fea000383ffff */
.L_x_2073:
[----:B---3--:R-:W-:-:S04]  /*10480*/  IMAD.U32 R9, RZ, RZ, UR7 ;  /* 0x00000007ff097e24 */ /* 0x008fc8000f8e00ff */
[----:B------:R3:W4:Y:S03]  /*10490*/  SYNCS.PHASECHK.TRANS64.TRYWAIT P2, [R9+URZ+0x34850], R0 ;  /* 0x03485000090075a7 */ /* 0x000726000804017f */
[----:B----4-:R-:W-:Y:S05]  /*104a0*/  @!P2 NANOSLEEP.SYNCS 0x989680 ;  /* 0x009896800000a95d */ /* 0x010fea0003900000 */
[----:B------:R-:W4:Y:S02]  /*104b0*/  @!P2 SYNCS.PHASECHK.TRANS64 P2, [R9+URZ+0x34850], R0 ;  /* 0x034850000900a5a7 */ /* 0x000f24000804007f */
[----:B----4-:R-:W-:Y:S05]  /*104c0*/  @!P2 BRA `(.L_x_2073) ;  /* 0xfffffffc00eca947 */ /* 0x010fea000383ffff */
[----:B------:R-:W-:Y:S05]  /*104d0*/  BRA `(.L_x_2072) ;  /* 0xffffff7800907947 */ /* 0x000fea000383ffff */
.L_x_2078:
[----:B-1----:R-:W-:-:S04]  /*104e0*/  IMAD.U32 R0, RZ, RZ, UR5 ;  /* 0x00000005ff007e24 */ /* 0x002fc8000f8e00ff */
[----:B------:R1:W2:Y:S03]  /*104f0*/  SYNCS.PHASECHK.TRANS64.TRYWAIT P0, [R0+URZ+0x34850], R3 ;  /* 0x03485003000075a7 */ /* 0x0002a6000800017f */
[----:B--2---:R-:W-:Y:S05]  /*10500*/  @!P0 NANOSLEEP.SYNCS 0x989680 ;  /* 0x009896800000895d */ /* 0x004fea0003900000 */
[----:B------:R-:W2:Y:S02]  /*10510*/  @!P0 SYNCS.PHASECHK.TRANS64 P0, [R0+URZ+0x34850], R3 ;  /* 0x03485003000085a7 */ /* 0x000ea4000800007f */
[----:B--2---:R-:W-:Y:S05]  /*10520*/  @!P0 BRA `(.L_x_2078) ;  /* 0xfffffffc00ec8947 */ /* 0x004fea000383ffff */
[----:B------:R-:W-:Y:S05]  /*10530*/  BRA `(.L_x_2077) ;  /* 0xffffff9c005c7947 */ /* 0x000fea000383ffff */
.L_x_2089:
[----:B------:R-:W-:Y:S01]  /*10540*/  IMAD.MOV.U32 R13, RZ, RZ, R0 ;  /* 0x000000ffff0d7224 */ /* 0x000fe200078e0000 */
[----:B------:R-:W-:Y:S01]  /*10550*/  MOV R12, RZ ;  /* 0x000000ff000c7202 */ /* 0x000fe20000000f00 */
[----:B------:R-:W-:Y:S02]  /*10560*/  IMAD.MOV.U32 R11, RZ, RZ, 0x1f ;  /* 0x0000001fff0b7424 */ /* 0x000fe400078e00ff */
[----:B------:R-:W-:-:S07]  /*10570*/  IMAD.MOV.U32 R15, RZ, RZ, -0x1 ;  /* 0xffffffffff0f7424 */ /* 0x000fce00078e00ff */
[----:B------:R-:W-:Y:S05]  /*10580*/  WARPSYNC.COLLECTIVE R15, `(.L_x_2168) ;  /* 0x000000000f087348 */ /* 0x000fea0003c00000 */
[----:B------:R0:W1:Y:S02]  /*10590*/  SHFL.IDX P6, R14, R13, R12, R11 ;  /* 0x0000000c0d0e7389 */ /* 0x00006400000c000b */
[----:B01----:R-:W-:Y:S01]  /*105a0*/  ENDCOLLECTIVE ;  /* 0x000000000000791b */ /* 0x003fe20003800000 */
.L_x_2168:
[----:B------:R-:W-:Y:S05]  /*105b0*/  BRA `(.L_x_2169) ;  /* 0xffffffc800607947 */ /* 0x000fea000383ffff */
.L_x_2091:
[----:B------:R-:W-:Y:S01]  /*105c0*/  BSSY B0, `(.L_x_2170) ;  /* 0x0000006000007945 */ /* 0x000fe20003800000 */
[----:B------:R-:W-:-:S07]  /*105d0*/  IMAD.MOV.U32 R15, RZ, RZ, -0x1 ;  /* 0xffffffffff0f7424 */ /* 0x000fce00078e00ff */
[----:B0-----:R-:W-:Y:S05]  /*105e0*/  WARPSYNC.COLLECTIVE R15, `(.L_x_2171) ;  /* 0x000000000f0c7348 */ /* 0x001fea0003c00000 */
[----:B------:R-:W-:Y:S02]  /*105f0*/  ELECT P6, UR62, PT ;  /* 0x00000000003e782f */ /* 0x000fe400038c0000 */
[----:B------:R-:W-:Y:S01]  /*10600*/  MOV R14, UR62 ;  /* 0x0000003e000e7c02 */ /* 0x000fe20008000f00 */
[----:B0-----:R-:W-:Y:S10]  /*10610*/  ENDCOLLECTIVE ;  /* 0x000000000000791b */ /* 0x001ff40003800000 */
.L_x_2171:
[----:B------:R-:W-:Y:S05]  /*10620*/  BSYNC B0 ;  /* 0x0000000000007941 */ /* 0x000fea0003800000 */
.L_x_2170:
[----:B------:R-:W-:Y:S05]  /*10630*/  BRA `(.L_x_2172) ;  /* 0xffffffc800607947 */ /* 0x000fea000383ffff */
.L_x_2093:
[----:B0-----:R-:W-:-:S04]  /*10640*/  MOV R3, UR38 ;  /* 0x0000002600037c02 */ /* 0x001fc80008000f00 */
[----:B------:R0:W1:Y:S03]  /*10650*/  SYNCS.PHASECHK.TRANS64.TRYWAIT P0, [R3+URZ+0x34840], R0 ;  /* 0x03484000030075a7 */ /* 0x000066000800017f */
[----:B-1----:R-:W-:Y:S05]  /*10660*/  @!P0 NANOSLEEP.SYNCS 0x989680 ;  /* 0x009896800000895d */ /* 0x002fea0003900000 */
[----:B------:R-:W1:Y:S02]  /*10670*/  @!P0 SYNCS.PHASECHK.TRANS64 P0, [R3+URZ+0x34840], R0 ;  /* 0x03484000030085a7 */ /* 0x000e64000800007f */
[----:B-1----:R-:W-:Y:S05]  /*10680*/  @!P0 BRA `(.L_x_2093) ;  /* 0xfffffffc00ec8947 */ /* 0x002fea000383ffff */
[----:B------:R-:W-:Y:S05]  /*10690*/  BRA `(.L_x_2173) ;  /* 0xffffffc800b87947 */ /* 0x000fea000383ffff */
.L_x_2096:
[----:B------:R-:W-:Y:S01]  /*106a0*/  IMAD.MOV.U32 R13, RZ, RZ, R5 ;  /* 0x000000ffff0d7224 */ /* 0x000fe200078e0005 */
[----:B------:R-:W-:Y:S01]  /*106b0*/  MOV R11, 0x181f ;  /* 0x0000181f000b7802 */ /* 0x000fe20000000f00 */
[----:B------:R-:W-:Y:S02]  /*106c0*/  IMAD.MOV.U32 R12, RZ, RZ, RZ ;  /* 0x000000ffff0c7224 */ /* 0x000fe400078e00ff */
[----:B------:R-:W-:Y:S02]  /*106d0*/  IMAD.MOV.U32 R15, RZ, RZ, -0x1 ;  /* 0xffffffffff0f7424 */ /* 0x000fe400078e00ff */
[----:B------:R-:W-:-:S07]  /*106e0*/  IMAD R6, R9, 0x80, R6 ;  /* 0x0000008009067824 */ /* 0x000fce00078e0206 */
[----:B------:R-:W-:Y:S05]  /*106f0*/  WARPSYNC.COLLECTIVE R15, `(.L_x_2174) ;  /* 0x000000000f087348 */ /* 0x000fea0003c00000 */
[----:B------:R0:W1:Y:S02]  /*10700*/  SHFL.IDX P6, R14, R13, R12, R11 ;  /* 0x0000000c0d0e7389 */ /* 0x00006400000c000b */
[----:B01----:R-:W-:Y:S01]  /*10710*/  ENDCOLLECTIVE ;  /* 0x000000000000791b */ /* 0x003fe20003800000 */
.L_x_2174:
[----:B------:R-:W-:Y:S02]  /*10720*/  VIADD R9, R6, 0x10 ;  /* 0x0000001006097836 */ /* 0x000fe40000000000 */
[----:B------:R-:W-:Y:S02]  /*10730*/  IMAD.MOV.U32 R13, RZ, RZ, R0 ;  /* 0x000000ffff0d7224 */ /* 0x000fe400078e0000 */
[----:B------:R-:W-:-:S07]  /*10740*/  IMAD.MOV.U32 R2, RZ, RZ, R14 ;  /* 0x000000ffff027224 */ /* 0x000fce00078e000e */
[----:B------:R-:W-:Y:S05]  /*10750*/  WARPSYNC.COLLECTIVE R15, `(.L_x_2175) ;  /* 0x000000000f087348 */ /* 0x000fea0003c00000 */
[----:B------:R0:W1:Y:S02]  /*10760*/  SHFL.IDX P6, R14, R13, R12, R11 ;  /* 0x0000000c0d0e7389 */ /* 0x00006400000c000b */
[----:B01----:R-:W-:Y:S01]  /*10770*/  ENDCOLLECTIVE ;  /* 0x000000000000791b */ /* 0x003fe20003800000 */
.L_x_2175:
[----:B------:R-:W-:Y:S02]  /*10780*/  ULDC UR4, c[0x0][0x288] ;  /* 0x0000a20000047ab9 */ /* 0x000fe40000000800 */
[----:B------:R-:W-:-:S05]  /*10790*/  IMAD R4, R8, UR4, RZ ;  /* 0x0000000408047c24 */ /* 0x000fca000f8e02ff */
[----:B------:R-:W-:Y:S01]  /*107a0*/  ISETP.GE.AND P3, PT, R6, R4, PT ;  /* 0x000000040600720c */ /* 0x000fe20003f66270 */
[----:B------:R-:W-:Y:S02]  /*107b0*/  IMAD.MOV.U32 R13, RZ, RZ, R5 ;  /* 0x000000ffff0d7224 */ /* 0x000fe400078e0005 */
[----:B------:R-:W-:-:S10]  /*107c0*/  IMAD.MOV.U32 R12, RZ, RZ, 0x1 ;  /* 0x00000001ff0c7424 */ /* 0x000fd400078e00ff */
[----:B------:R-:W-:Y:S02]  /*107d0*/  @!P3 LEA R21, R7, UR38, 0x1 ;  /* 0x000000260715bc11 */ /* 0x000fe4000f8e08ff */
[----:B------:R-:W-:-:S07]  /*107e0*/  MOV R3, R14 ;  /* 0x0000000e00037202 */ /* 0x000fce0000000f00 */
[----:B------:R-:W-:Y:S05]  /*107f0*/  WARPSYNC.COLLECTIVE R15, `(.L_x_2176) ;  /* 0x000000000f087348 */ /* 0x000fea0003c00000 */
[----:B------:R0:W1:Y:S02]  /*10800*/  SHFL.IDX P6, R14, R13, R12, R11 ;  /* 0x0000000c0d0e7389 */ /* 0x00006400000c000b */
[----:B01----:R-:W-:Y:S01]  /*10810*/  ENDCOLLECTIVE ;  /* 0x000000000000791b */ /* 0x003fe20003800000 */
.L_x_2176:
        /* <DEDUP_REMOVED lines=9> */
[----:B------:R-:W-:-:S03]  /*108b0*/  MOV R8, R14 ;  /* 0x0000000e00087202 */ /* 0x000fc60000000f00 */
[----:B------:R0:W-:Y:S04]  /*108c0*/  @!P3 LDGSTS.E.BYPASS.LTC128B.128 [R21+0x14400], desc[UR42][R2.64+0x80], !P0 ;  /* 0x144000800215bfae */ /* 0x0001e8000c101d6a */
[----:B0-----:R-:W-:Y:S05]  /*108d0*/  WARPSYNC.COLLECTIVE R15, `(.L_x_2177) ;  /* 0x000000000f087348 */ /* 0x001fea0003c00000 */
[----:B------:R1:W2:Y:S02]  /*108e0*/  SHFL.IDX P6, R14, R13, R12, R11 ;  /* 0x0000000c0d0e7389 */ /* 0x0002a400000c000b */
[----:B012---:R-:W-:Y:S01]  /*108f0*/  ENDCOLLECTIVE ;  /* 0x000000000000791b */ /* 0x007fe20003800000 */
.L_x_2177:
[----:B------:R-:W-:Y:S01]  /*10900*/  @!PT LDS RZ, [RZ] ;  /* 0x00000000fffff984 */ /* 0x000fe20000000800 */
[----:B------:R-:W-:Y:S01]  /*10910*/  @!PT LDS RZ, [RZ] ;  /* 0x00000000fffff984 */ /* 0x000fe20000000800 */
[----:B------:R-:W-:Y:S01]  /*10920*/  @!PT LDS RZ, [RZ] ;  /* 0x00000000fffff984 */ /* 0x000fe20000000800 */
[----:B------:R0:W-:Y:S01]  /*10930*/  @!P3 LDGSTS.E.BYPASS.LTC128B.128 [R21+0x18400], desc[UR42][R2.64+0x100], !P1 ;  /* 0x184001000215bfae */ /* 0x0001e2000c901d6a */
[----:B------:R-:W-:Y:S01]  /*10940*/  ISETP.GE.AND P3, PT, R9, R4, PT ;  /* 0x000000040900720c */ /* 0x000fe20003f66270 */
[----:B------:R-:W-:Y:S02]  /*10950*/  IMAD.MOV.U32 R9, RZ, RZ, R8 ;  /* 0x000000ffff097224 */ /* 0x000fe400078e0008 */
[----:B------:R-:W-:Y:S02]  /*10960*/  IMAD.MOV.U32 R13, RZ, RZ, R5 ;  /* 0x000000ffff0d7224 */ /* 0x000fe400078e0005 */
[----:B------:R-:W-:Y:S01]  /*10970*/  IMAD.MOV.U32 R12, RZ, RZ, 0x2 ;  /* 0x00000002ff0c7424 */ /* 0x000fe200078e00ff */
[----:B0-----:R-:W-:-:S07]  /*10980*/  IADD3 R3, R6, 0x20, RZ ;  /* 0x0000002006037810 */ /* 0x001fce0007ffe0ff */
[----:B------:R-:W-:Y:S01]  /*10990*/  @!P3 LEA R20, R7, UR38, 0x1 ;  /* 0x000000260714bc11 */ /* 0x000fe2000f8e08ff */
[----:B------:R-:W-:-:S07]  /*109a0*/  IMAD.MOV.U32 R8, RZ, RZ, R14 ;  /* 0x000000ffff087224 */ /* 0x000fce00078e000e */
[----:B------:R-:W-:Y:S05]  /*109b0*/  WARPSYNC.COLLECTIVE R15, `(.L_x_2178) ;  /* 0x000000000f087348 */ /* 0x000fea0003c00000 */
[----:B------:R0:W1:Y:S02]  /*109c0*/  SHFL.IDX P6, R14, R13, R12, R11 ;  /* 0x0000000c0d0e7389 */ /* 0x00006400000c000b */
[----:B01----:R-:W-:Y:S01]  /*109d0*/  ENDCOLLECTIVE ;  /* 0x000000000000791b */ /* 0x003fe20003800000 */
.L_x_2178:
        /* <DEDUP_REMOVED lines=13> */
.L_x_2179:
[----:B------:R-:W-:Y:S02]  /*10ab0*/  VIADD R9, R6, 0x30 ;  /* 0x0000003006097836 */ /* 0x000fe40000000000 */
[----:B------:R-:W-:Y:S01]  /*10ac0*/  IMAD.MOV.U32 R3, RZ, RZ, R2 ;  /* 0x000000ffff037224 */ /* 0x000fe200078e0002 */
[----:B------:R-:W-:Y:S02]  /*10ad0*/  @!P3 LEA R21, R7, UR38, 0x1 ;  /* 0x000000260715bc11 */ /* 0x000fe4000f8e08ff */
[----:B------:R-:W-:Y:S01]  /*10ae0*/  MOV R13, R5 ;  /* 0x00000005000d7202 */ /* 0x000fe20000000f00 */
[----:B------:R-:W-:Y:S02]  /*10af0*/  IMAD.MOV.U32 R12, RZ, RZ, 0x3 ;  /* 0x00000003ff0c7424 */ /* 0x000fe400078e00ff */
[----:B------:R-:W-:-:S07]  /*10b00*/  IMAD.MOV.U32 R2, RZ, RZ, R14 ;  /* 0x000000ffff027224 */ /* 0x000fce00078e000e */
[----:B------:R-:W-:Y:S05]  /*10b10*/  WARPSYNC.COLLECTIVE R15, `(.L_x_2180) ;  /* 0x000000000f087348 */ /* 0x000fea0003c00000 */
[----:B------:R0:W1:Y:S02]  /*10b20*/  SHFL.IDX P6, R14, R13, R12, R11 ;  /* 0x0000000c0d0e7389 */ /* 0x00006400000c000b */
[----:B01----:R-:W-:Y:S01]  /*10b30*/  ENDCOLLECTIVE ;  /* 0x000000000000791b */ /* 0x003fe20003800000 */
.L_x_2180:
        /* <DEDUP_REMOVED lines=13> */
.L_x_2181:
[----:B------:R-:W-:Y:S01]  /*10c10*/  VIADD R3, R6, 0x40 ;  /* 0x0000004006037836 */ /* 0x000fe20000000000 */
[----:B------:R-:W-:Y:S02]  /*10c20*/  MOV R9, R8 ;  /* 0x0000000800097202 */ /* 0x000fe40000000f00 */
[----:B------:R-:W-:Y:S01]  /*10c30*/  @!P3 LEA R20, R7, UR38, 0x1 ;  /* 0x000000260714bc11 */ /* 0x000fe2000f8e08ff */
[----:B------:R-:W-:Y:S01]  /*10c40*/  IMAD.MOV.U32 R13, RZ, RZ, R5 ;  /* 0x000000ffff0d7224 */ /* 0x000fe200078e0005 */
[----:B------:R-:W-:Y:S01]  /*10c50*/  MOV R12, 0x4 ;  /* 0x00000004000c7802 */ /* 0x000fe20000000f00 */
[----:B------:R-:W-:-:S07]  /*10c60*/  IMAD.MOV.U32 R8, RZ, RZ, R14 ;  /* 0x000000ffff087224 */ /* 0x000fce00078e000e */
[----:B------:R-:W-:Y:S05]  /*10c70*/  WARPSYNC.COLLECTIVE R15, `(.L_x_2182) ;  /* 0x000000000f087348 */ /* 0x000fea0003c00000 */
[----:B------:R0:W1:Y:S02]  /*10c80*/  SHFL.IDX P6, R14, R13, R12, R11 ;  /* 0x0000000c0d0e7389 */ /* 0x00006400000c000b */
[----:B01----:R-:W-:Y:S01]  /*10c90*/  ENDCOLLECTIVE ;  /* 0x000000000000791b */ /* 0x003fe20003800000 */
.L_x_2182:
        /* <DEDUP_REMOVED lines=13> */
.L_x_2183:
        /* <DEDUP_REMOVED lines=9> */
.L_x_2184:
        /* <DEDUP_REMOVED lines=13> */
.L_x_2185:
        /* <DEDUP_REMOVED lines=9> */
.L_x_2186:
        /* <DEDUP_REMOVED lines=13> */
.L_x_2187:
        /* <DEDUP_REMOVED lines=8> */
.L_x_2188:
        /* <DEDUP_REMOVED lines=12> */
.L_x_2189:
[----:B------:R-:W-:Y:S05]  /*11170*/  BRA `(.L_x_2190) ;  /* 0xffffffcc00207947 */ /* 0x000fea000383ffff */
.L_x_2099:
[----:B-1----:R-:W-:-:S04]  /*11180*/  IMAD.U32 R3, RZ, RZ, UR38 ;  /* 0x00000026ff037e24 */ /* 0x002fc8000f8e00ff */
[----:B------:R1:W2:Y:S03]  /*11190*/  SYNCS.PHASECHK.TRANS64.TRYWAIT P0, [R3+URZ+0x34820], R2 ;  /* 0x03482002030075a7 */ /* 0x0002a6000800017f */
[----:B--2---:R-:W-:Y:S05]  /*111a0*/  @!P0 NANOSLEEP.SYNCS 0x989680 ;  /* 0x009896800000895d */ /* 0x004fea0003900000 */
[----:B------:R-:W2:Y:S02]  /*111b0*/  @!P0 SYNCS.PHASECHK.TRANS64 P0, [R3+URZ+0x34820], R2 ;  /* 0x03482002030085a7 */ /* 0x000ea4000800007f */
[----:B--2---:R-:W-:Y:S05]  /*111c0*/  @!P0 BRA `(.L_x_2099) ;  /* 0xfffffffc00ec8947 */ /* 0x004fea000383ffff */
[----:B------:R-:W-:Y:S05]  /*111d0*/  BRA `(.L_x_2191) ;  /* 0xffffffcc00787947 */ /* 0x000fea000383ffff */
.L_x_2106:
[----:B-1----:R-:W-:-:S04]  /*111e0*/  MOV R3, UR38 ;  /* 0x0000002600037c02 */ /* 0x002fc80008000f00 */
[----:B------:R1:W2:Y:S03]  /*111f0*/  SYNCS.PHASECHK.TRANS64.TRYWAIT P0, [R3+URZ+0x34848], R2 ;  /* 0x03484802030075a7 */ /* 0x0002a6000800017f */
[----:B--2---:R-:W-:Y:S05]  /*11200*/  @!P0 NANOSLEEP.SYNCS 0x989680 ;  /* 0x009896800000895d */ /* 0x004fea0003900000 */
[----:B------:R-:W2:Y:S02]  /*11210*/  @!P0 SYNCS.PHASECHK.TRANS64 P0, [R3+URZ+0x34848], R2 ;  /* 0x03484802030085a7 */ /* 0x000ea4000800007f */
[----:B--2---:R-:W-:Y:S05]  /*11220*/  @!P0 BRA `(.L_x_2106) ;  /* 0xfffffffc00ec8947 */ /* 0x004fea000383ffff */
[----:B------:R-:W-:Y:S05]  /*11230*/  BRA `(.L_x_2192) ;  /* 0xffffffd000507947 */ /* 0x000fea000383ffff */
.L_x_2113:
[----:B0-----:R-:W-:-:S04]  /*11240*/  IMAD.U32 R3, RZ, RZ, UR38 ;  /* 0x00000026ff037e24 */ /* 0x001fc8000f8e00ff */
[----:B------:R0:W1:Y:S03]  /*11250*/  SYNCS.PHASECHK.TRANS64.TRYWAIT P0, [R3+URZ+0x34860], R2 ;  /* 0x03486002030075a7 */ /* 0x000066000800017f */
[----:B-1----:R-:W-:Y:S05]  /*11260*/  @!P0 NANOSLEEP.SYNCS 0x989680 ;  /* 0x009896800000895d */ /* 0x002fea0003900000 */
[----:B------:R-:W1:Y:S02]  /*11270*/  @!P0 SYNCS.PHASECHK.TRANS64 P0, [R3+URZ+0x34860], R2 ;  /* 0x03486002030085a7 */ /* 0x000e64000800007f */
[----:B-1----:R-:W-:Y:S05]  /*11280*/  @!P0 BRA `(.L_x_2113) ;  /* 0xfffffffc00ec8947 */ /* 0x002fea000383ffff */
[----:B------:R-:W-:Y:S05]  /*11290*/  BRA `(.L_x_2193) ;  /* 0xffffffd400247947 */ /* 0x000fea000383ffff */
.L_x_2122:
[----:B-1----:R-:W-:-:S04]  /*112a0*/  IMAD.U32 R3, RZ, RZ, UR38 ;  /* 0x00000026ff037e24 */ /* 0x002fc8000f8e00ff */
[----:B------:R1:W2:Y:S03]  /*112b0*/  SYNCS.PHASECHK.TRANS64.TRYWAIT P0, [R3+URZ+0x34840], R2 ;  /* 0x03484002030075a7 */ /* 0x0002a6000800017f */
[----:B--2---:R-:W-:Y:S05]  /*112c0*/  @!P0 NANOSLEEP.SYNCS 0x989680 ;  /* 0x009896800000895d */ /* 0x004fea0003900000 */
[----:B------:R-:W2:Y:S02]  /*112d0*/  @!P0 SYNCS.PHASECHK.TRANS64 P0, [R3+URZ+0x34840], R2 ;  /* 0x03484002030085a7 */ /* 0x000ea4000800007f */
[----:B--2---:R-:W-:Y:S05]  /*112e0*/  @!P0 BRA `(.L_x_2122) ;  /* 0xfffffffc00ec8947 */ /* 0x004fea000383ffff */
[----:B------:R-:W-:Y:S05]  /*112f0*/  BRA `(.L_x_2194) ;  /* 0xffffffd800487947 */ /* 0x000fea000383ffff */
.L_x_2129:
[----:B0-----:R-:W-:-:S04]  /*11300*/  MOV R3, UR38 ;  /* 0x0000002600037c02 */ /* 0x001fc80008000f00 */
[----:B------:R0:W1:Y:S03]  /*11310*/  SYNCS.PHASECHK.TRANS64.TRYWAIT P0, [R3+URZ+0x34868], R2 ;  /* 0x03486802030075a7 */ /* 0x000066000800017f */
[----:B-1----:R-:W-:Y:S05]  /*11320*/  @!P0 NANOSLEEP.SYNCS 0x989680 ;  /* 0x009896800000895d */ /* 0x002fea0003900000 */
[----:B------:R-:W1:Y:S02]  /*11330*/  @!P0 SYNCS.PHASECHK.TRANS64 P0, [R3+URZ+0x34868], R2 ;  /* 0x03486802030085a7 */ /* 0x000e64000800007f */
[----:B-1----:R-:W-:Y:S05]  /*11340*/  @!P0 BRA `(.L_x_2129) ;  /* 0xfffffffc00ec8947 */ /* 0x002fea000383ffff */
[----:B------:R-:W-:Y:S05]  /*11350*/  BRA `(.L_x_2195) ;  /* 0xffffffdc001c7947 */ /* 0x000fea000383ffff */
.L_x_2138:
[----:B-1----:R-:W-:-:S04]  /*11360*/  IMAD.U32 R3, RZ, RZ, UR38 ;  /* 0x00000026ff037e24 */ /* 0x002fc8000f8e00ff */
[----:B------:R1:W2:Y:S03]  /*11370*/  SYNCS.PHASECHK.TRANS64.TRYWAIT P0, [R3+URZ+0x34848], R2 ;  /* 0x03484802030075a7 */ /* 0x0002a6000800017f */
[----:B--2---:R-:W-:Y:S05]  /*11380*/  @!P0 NANOSLEEP.SYNCS 0x989680 ;  /* 0x009896800000895d */ /* 0x004fea0003900000 */
[----:B------:R-:W2:Y:S02]  /*11390*/  @!P0 SYNCS.PHASECHK.TRANS64 P0, [R3+URZ+0x34848], R2 ;  /* 0x03484802030085a7 */ /* 0x000ea4000800007f */
[----:B--2---:R-:W-:Y:S05]  /*113a0*/  @!P0 BRA `(.L_x_2138) ;  /* 0xfffffffc00ec8947 */ /* 0x004fea000383ffff */
[----:B------:R-:W-:Y:S05]  /*113b0*/  BRA `(.L_x_2196) ;  /* 0xffffffe000587947 */ /* 0x000fea000383ffff */
.L_x_2145:
[----:B0-----:R-:W-:-:S04]  /*113c0*/  IMAD.U32 R3, RZ, RZ, UR38 ;  /* 0x00000026ff037e24 */ /* 0x001fc8000f8e00ff */
[----:B------:R0:W1:Y:S03]  /*113d0*/  SYNCS.PHASECHK.TRANS64.TRYWAIT P0, [R3+URZ+0x34860], R2 ;  /* 0x03486002030075a7 */ /* 0x000066000800017f */
[----:B-1----:R-:W-:Y:S05]  /*113e0*/  @!P0 NANOSLEEP.SYNCS 0x989680 ;  /* 0x009896800000895d */ /* 0x002fea0003900000 */
[----:B------:R-:W1:Y:S02]  /*113f0*/  @!P0 SYNCS.PHASECHK.TRANS64 P0, [R3+URZ+0x34860], R2 ;  /* 0x03486002030085a7 */ /* 0x000e64000800007f */
[----:B-1----:R-:W-:Y:S05]  /*11400*/  @!P0 BRA `(.L_x_2145) ;  /* 0xfffffffc00ec8947 */ /* 0x002fea000383ffff */
[----:B------:R-:W-:Y:S05]  /*11410*/  BRA `(.L_x_2197) ;  /* 0xffffffe400287947 */ /* 0x000fea000383ffff */
.L_x_2153:
[----:B-1----:R1:W2:Y:S02]  /*11420*/  SYNCS.PHASECHK.TRANS64.TRYWAIT P0, [R3+URZ+0x34860], R0 ;  /* 0x03486000030075a7 */ /* 0x0022a4000800017f */
[----:B--2---:R-:W-:Y:S05]  /*11430*/  @!P0 NANOSLEEP.SYNCS 0x989680 ;  /* 0x009896800000895d */ /* 0x004fea0003900000 */
[----:B------:R-:W2:Y:S02]  /*11440*/  @!P0 SYNCS.PHASECHK.TRANS64 P0, [R3+URZ+0x34860], R0 ;  /* 0x03486000030085a7 */ /* 0x000ea4000800007f */
[----:B--2---:R-:W-:Y:S05]  /*11450*/  @!P0 BRA `(.L_x_2153) ;  /* 0xfffffffc00f08947 */ /* 0x004fea000383ffff */
[----:B------:R-:W-:Y:S05]  /*11460*/  BRA `(.L_x_2198) ;  /* 0xffffffe400f87947 */ /* 0x000fea000383ffff */
.L_x_2158:
[----:B-1----:R1:W2:Y:S02]  /*11470*/  SYNCS.PHASECHK.TRANS64.TRYWAIT P0, [R2+URZ+0x34820], R3 ;  /* 0x03482003020075a7 */ /* 0x0022a4000800017f */
[----:B--2---:R-:W-:Y:S05]  /*11480*/  @!P0 NANOSLEEP.SYNCS 0x989680 ;  /* 0x009896800000895d */ /* 0x004fea0003900000 */
[----:B------:R-:W2:Y:S02]  /*11490*/  @!P0 SYNCS.PHASECHK.TRANS64 P0, [R2+URZ+0x34820], R3 ;  /* 0x03482003020085a7 */ /* 0x000ea4000800007f */
[----:B--2---:R-:W-:Y:S05]  /*114a0*/  @!P0 BRA `(.L_x_2158) ;  /* 0xfffffffc00f08947 */ /* 0x004fea000383ffff */
[----:B------:R-:W-:Y:S05]  /*114b0*/  BRA `(.L_x_2199) ;  /* 0xffffffe800c87947 */ /* 0x000fea000383ffff */
.L_x_2159:
        /* <DEDUP_REMOVED lines=11> */
.L_x_2201:
[----:B------:R-:W-:Y:S05]  /*11570*/  BSYNC B0 ;  /* 0x0000000000007941 */ /* 0x000fea0003800000 */
.L_x_2200:
[----:B------:R-:W-:Y:S05]  /*11580*/  BRA `(.L_x_2202) ;  /* 0xffffffe800ac7947 */ /* 0x000fea000383ffff */
.L_x_2160:
[----:B------:R-:W-:Y:S01]  /*11590*/  BSSY B0, `(.L_x_2203) ;  /* 0x0000006000007945 */ /* 0x000fe20003800000 */
[----:B------:R-:W-:-:S07]  /*115a0*/  IMAD.MOV.U32 R15, RZ, RZ, -0x1 ;  /* 0xffffffffff0f7424 */ /* 0x000fce00078e00ff */
[----:B01----:R-:W-:Y:S05]  /*115b0*/  WARPSYNC.COLLECTIVE R15, `(.L_x_2204) ;  /* 0x000000000f0c7348 */ /* 0x003fea0003c00000 */
[----:B------:R-:W-:Y:S02]  /*115c0*/  ELECT P6, UR62, PT ;  /* 0x00000000003e782f */ /* 0x000fe400038c0000 */
[----:B------:R-:W-:Y:S01]  /*115d0*/  MOV R14, UR62 ;  /* 0x0000003e000e7c02 */ /* 0x000fe20008000f00 */
[----:B01----:R-:W-:Y:S10]  /*115e0*/  ENDCOLLECTIVE ;  /* 0x000000000000791b */ /* 0x003ff40003800000 */
.L_x_2204:
[----:B------:R-:W-:Y:S05]  /*115f0*/  BSYNC B0 ;  /* 0x0000000000007941 */ /* 0x000fea0003800000 */
.L_x_2203:
[----:B------:R-:W-:Y:S05]  /*11600*/  BRA `(.L_x_2205) ;  /* 0xffffffe800a07947 */ /* 0x000fea000383ffff */
.L_x_2162:
[----:B0-----:R0:W1:Y:S02]  /*11610*/  SYNCS.PHASECHK.TRANS64.TRYWAIT P0, [R6+URZ], R5 ;  /* 0x00000005060075a7 */ /* 0x001064000800017f */
[----:B-1----:R-:W-:Y:S05]  /*11620*/  @!P0 NANOSLEEP.SYNCS 0x989680 ;  /* 0x009896800000895d */ /* 0x002fea0003900000 */
[----:B------:R-:W1:Y:S02]  /*11630*/  @!P0 SYNCS.PHASECHK.TRANS64 P0, [R6+URZ], R5 ;  /* 0x00000005060085a7 */ /* 0x000e64000800007f */
[----:B-1----:R-:W-:Y:S05]  /*11640*/  @!P0 BRA `(.L_x_2162) ;  /* 0xfffffffc00f08947 */ /* 0x002fea000383ffff */
[----:B------:R-:W-:Y:S05]  /*11650*/  BRA `(.L_x_2206) ;  /* 0xffffffe800d47947 */ /* 0x000fea000383ffff */
.L_x_2163:
[----:B-1----:R1:W2:Y:S02]  /*11660*/  SYNCS.PHASECHK.TRANS64.TRYWAIT P0, [R3+URZ], R4 ;  /* 0x00000004030075a7 */ /* 0x0022a4000800017f */
[----:B--2---:R-:W-:Y:S05]  /*11670*/  @!P0 NANOSLEEP.SYNCS 0x989680 ;  /* 0x009896800000895d */ /* 0x004fea0003900000 */
[----:B------:R-:W2:Y:S02]  /*11680*/  @!P0 SYNCS.PHASECHK.TRANS64 P0, [R3+URZ], R4 ;  /* 0x00000004030085a7 */ /* 0x000ea4000800007f */
[----:B--2---:R-:W-:Y:S05]  /*11690*/  @!P0 BRA `(.L_x_2163) ;  /* 0xfffffffc00f08947 */ /* 0x004fea000383ffff */
[----:B------:R-:W-:Y:S05]  /*116a0*/  BRA `(.L_x_2207) ;  /* 0xffffffe800c87947 */ /* 0x000fea000383ffff */
.L_x_2165:
[----:B-1----:R1:W2:Y:S02]  /*116b0*/  SYNCS.PHASECHK.TRANS64.TRYWAIT P0, [R0+URZ], R5 ;  /* 0x00000005000075a7 */ /* 0x0022a4000800017f */
[----:B--2---:R-:W-:Y:S05]  /*116c0*/  @!P0 NANOSLEEP.SYNCS 0x989680 ;  /* 0x009896800000895d */ /* 0x004fea0003900000 */
[----:B------:R-:W2:Y:S02]  /*116d0*/  @!P0 SYNCS.PHASECHK.TRANS64 P0, [R0+URZ], R5 ;  /* 0x00000005000085a7 */ /* 0x000ea4000800007f */
[----:B--2---:R-:W-:Y:S05]  /*116e0*/  @!P0 BRA `(.L_x_2165) ;  /* 0xfffffffc00f08947 */ /* 0x004fea000383ffff */
[----:B------:R-:W-:Y:S05]  /*116f0*/  BRA `(.L_x_2208) ;  /* 0xffffffe800cc7947 */ /* 0x000fea000383ffff */
.L_x_2209:
        /* <DEDUP_REMOVED lines=16> */
.L_x_15164:


//--------------------- .text._ZN7cutlass13device_kernelIN5flash11enable_sm90INS1_16FlashAttnFwdSm90INS1_25CollectiveMainloopFwdSm90ILi2EN4cute5tupleIJNS5_1CILi1EEES8_S8_EEENS6_IJNS7_ILi128EEESA_NS7_ILi192EEEEEELi128ENS_10bfloat16_tEfNS_4arch4Sm90ELb1ELb0ELb1ELb1ELb0ELb0ELb0ELb1ELb1ELb1ELb1ELb0EEENS1_21CollectiveEpilogueFwdINS6_IJSA_SA_SA_EEES9_SD_SF_Li256ELb1ELb1ELb1ELb0EEENS1_36VarlenDynamicPersistentTileSchedulerILi128ELi128ELi256ELi128ELb1ELb1ELb1ELb1ELb1ELb1EEEEEEEEEvNT_6ParamsE --------------------------
	.section	.text._ZN7cutlass13device_kernelIN5flash11enable_sm90INS1_16FlashAttnFwdSm90INS1_25CollectiveMainloopFwdSm90ILi2EN4cute5tupleIJNS5_1CILi1EEES8_S8_EEENS6_IJNS7_ILi128EEESA_NS7_ILi192EEEEEELi128ENS_10bfloat16_tEfNS_4arch4Sm90ELb1ELb0ELb1ELb1ELb0ELb0ELb0ELb1ELb1ELb1ELb1ELb0EEENS1_21CollectiveEpilogueFwdINS6_IJSA_SA_SA_EEES9_SD_SF_Li256ELb1ELb1ELb1ELb0EEENS1_36VarlenDynamicPersistentTileSchedulerILi128ELi128ELi256ELi128ELb1ELb1ELb1ELb1ELb1ELb1EEEEEEEEEvNT_6ParamsE,"ax",@progbits
	.align	128
.text._ZN7cutlass13device_kernelIN5flash11enable_sm90INS1_16FlashAttnFwdSm90INS1_25CollectiveMainloopFwdSm90ILi2EN4cute5tupleIJNS5_1CILi1EEES8_S8_EEENS6_IJNS7_ILi128EEESA_NS7_ILi192EEEEEELi128ENS_10bfloat16_tEfNS_4arch4Sm90ELb1ELb0ELb1ELb1ELb0ELb0ELb0ELb1ELb1ELb1ELb1ELb0EEENS1_21CollectiveEpilogueFwdINS6_IJSA_SA_SA_EEES9_SD_SF_Li256ELb1ELb1ELb1ELb0EEENS1_36VarlenDynamicPersistentTileSchedulerILi128ELi128ELi256ELi128ELb1ELb1ELb1ELb1ELb1ELb1EEEEEEEEEvNT_6ParamsE:
        .type           _ZN7cutlass13device_kernelIN5flash11enable_sm90INS1_16FlashAttnFwdSm90INS1_25CollectiveMainloopFwdSm90ILi2EN4cute5tupleIJNS5_1CILi1EEES8_S8_EEENS6_IJNS7_ILi128EEESA_NS7_ILi192EEEEEELi128ENS_10bfloat16_tEfNS_4arch4Sm90ELb1ELb0ELb1ELb1ELb0ELb0ELb0ELb1ELb1ELb1ELb1ELb0EEENS1_21CollectiveEpilogueFwdINS6_IJSA_SA_SA_EEES9_SD_SF_Li256ELb1ELb1ELb1ELb0EEENS1_36VarlenDynamicPersistentTileSchedulerILi128ELi128ELi256ELi128ELb1ELb1ELb1ELb1ELb1ELb1EEEEEEEEEvNT_6ParamsE,@function
        .size           _ZN7cutlass13device_kernelIN5flash11enable_sm90INS1_16FlashAttnFwdSm90INS1_25CollectiveMainloopFwdSm90ILi2EN4cute5tupleIJNS5_1CILi1EEES8_S8_EEENS6_IJNS7_ILi128EEESA_NS7_ILi192EEEEEELi128ENS_10bfloat16_tEfNS_4arch4Sm90ELb1ELb0ELb1ELb1ELb0ELb0ELb0ELb1ELb1ELb1ELb1ELb0EEENS1_21CollectiveEpilogueFwdINS6_IJSA_SA_SA_EEES9_SD_SF_Li256ELb1ELb1ELb1ELb0EEENS1_36VarlenDynamicPersistentTileSchedulerILi128ELi128ELi256ELi128ELb1ELb1ELb1ELb1ELb1ELb1EEEEEEEEEvNT_6ParamsE,(.L_x_15165 - _ZN7cutlass13device_kernelIN5flash11enable_sm90INS1_16FlashAttnFwdSm90INS1_25CollectiveMainloopFwdSm90ILi2EN4cute5tupleIJNS5_1CILi1EEES8_S8_EEENS6_IJNS7_ILi128EEESA_NS7_ILi192EEEEEELi128ENS_10bfloat16_tEfNS_4arch4Sm90ELb1ELb0ELb1ELb1ELb0ELb0ELb0ELb1ELb1ELb1ELb1ELb0EEENS1_21CollectiveEpilogueFwdINS6_IJSA_SA_SA_EEES9_SD_SF_Li256ELb1ELb1ELb1ELb0EEENS1_36VarlenDynamicPersistentTileSchedulerILi128ELi128ELi256ELi128ELb1ELb1ELb1ELb1ELb1ELb1EEEEEEEEEvNT_6ParamsE)
        .other          _ZN7cutlass13device_kernelIN5flash11enable_sm90INS1_16FlashAttnFwdSm90INS1_25CollectiveMainloopFwdSm90ILi2EN4cute5tupleIJNS5_1CILi1EEES8_S8_EEENS6_IJNS7_ILi128EEESA_NS7_ILi192EEEEEELi128ENS_10bfloat16_tEfNS_4arch4Sm90ELb1ELb0ELb1ELb1ELb0ELb0ELb0ELb1ELb1ELb1ELb1ELb0EEENS1_21CollectiveEpilogueFwdINS6_IJSA_SA_SA_EEES9_SD_SF_Li256ELb1ELb1ELb1ELb0EEENS1_36VarlenDynamicPersistentTileSchedulerILi128ELi128ELi256ELi128ELb1ELb1ELb1ELb1ELb1ELb1EEEEEEEEEvNT_6ParamsE,@"STO_CUDA_ENTRY STV_DEFAULT"
_ZN7cutlass13device_kernelIN5flash11enable_sm90INS1_16FlashAttnFwdSm90INS1_25CollectiveMainloopFwdSm90ILi2EN4cute5tupleIJNS5_1CILi1EEES8_S8_EEENS6_IJNS7_ILi128EEESA_NS7_ILi192EEEEEELi128ENS_10bfloat16_tEfNS_4arch4Sm90ELb1ELb0ELb1ELb1ELb0ELb0ELb0ELb1ELb1ELb1ELb1ELb0EEENS1_21CollectiveEpilogueFwdINS6_IJSA_SA_SA_EEES9_SD_SF_Li256ELb1ELb1ELb1ELb0EEENS1_36VarlenDynamicPersistentTileSchedulerILi128ELi128ELi256ELi128ELb1ELb1ELb1ELb1ELb1ELb1EEEEEEEEEvNT_6ParamsE:
        /* <DEDUP_REMOVED lines=17> */
.L_x_2211:
[----:B------:R-:W-:Y:S05]  /*0110*/  BSYNC B0 ;  /* 0x0000000000007941 */ /* 0x000fea0003800000 */
.L_x_2210:
        /* <DEDUP_REMOVED lines=40> */
.L_x_2212:
        /* <DEDUP_REMOVED lines=22> */
.L_x_2213:
        /* <DEDUP_REMOVED lines=18> */
.L_x_2214:
        /* <DEDUP_REMOVED lines=22> */
.L_x_2215:
        /* <DEDUP_REMOVED lines=22> */
.L_x_2216:
        /* <DEDUP_REMOVED lines=8> */
.L_x_2218:
        /* <DEDUP_REMOVED lines=24> */
[----:B------:R-:W-:Y:S02]  /*0ae0*/  SHF.R.S32.HI R7, RZ, 0x1f, R6 ;  /* 0x0000001fff077819 */ /* 0x000fe40000011406 */
[----:B------:R-:W-:Y:S02]  /*0af0*/  SHF.R.S32.HI R226, RZ, 0x7, R3 ;  /* 0x00000007ffe27819 */ /* 0x000fe40000011403 */
[----:B------:R-:W-:Y:S02]  /*0b00*/  LEA.HI R10, R7, R8, RZ, 0x3 ;  /* 0x00000008070a7211 */ /* 0x000fe400078f18ff */
[----:B------:R-:W-:Y:S02]  /*0b10*/  LEA.HI R4, R0, R231, RZ, 0x5 ;  /* 0x000000e700047211 */ /* 0x000fe400078f28ff */
[----:B------:R-:W-:-:S02]  /*0b20*/  LOP3.LUT R11, R10, 0xfffffff8, RZ, 0xc0, !PT ;  /* 0xfffffff80a0b7812 */ /* 0x000fc400078ec0ff */
[----:B------:R-:W-:Y:S02]  /*0b30*/  LEA.HI R9, R9, R210, RZ, 0x5 ;  /* 0x000000d209097211 */ /* 0x000fe400078f28ff */
[----:B------:R-:W-:Y:S01]  /*0b40*/  LEA.HI R3, R3, R226, RZ, 0x1 ;  /* 0x000000e203037211 */ /* 0x000fe200078f08ff */
[----:B------:R-:W-:Y:S01]  /*0b50*/  IMAD.SHL.U32 R5, R4, 0x20, RZ ;  /* 0x0000002004057824 */ /* 0x000fe200078e00ff */
[----:B------:R-:W-:Y:S01]  /*0b60*/  SHF.R.S32.HI R9, RZ, 0x5, R9 ;  /* 0x00000005ff097819 */ /* 0x000fe20000011409 */
[----:B------:R-:W-:Y:S01]  /*0b70*/  IMAD.IADD R8, R8, 0x1, -R11 ;  /* 0x0000000108087824 */ /* 0x000fe200078e0a0b */
[----:B------:R-:W-:Y:S02]  /*0b80*/  LOP3.LUT R3, R3, 0x3fffffe, RZ, 0xc0, !PT ;  /* 0x03fffffe03037812 */ /* 0x000fe400078ec0ff */
[CC--:B0-----:R-:W-:Y:S02]  /*0b90*/  LEA.HI R2, R0.reuse, R231.reuse, RZ, 0x4 ;  /* 0x000000e700027211 */ /* 0x0c1fe400078f20ff */
[----:B------:R-:W-:Y:S01]  /*0ba0*/  LEA.HI R10, R0, R231, RZ, 0x2 ;  /* 0x000000e7000a7211 */ /* 0x000fe200078f10ff */
[----:B------:R-:W-:Y:S01]  /*0bb0*/  IMAD R8, R9, 0x10, R8 ;  /* 0x0000001009087824 */ /* 0x000fe200078e0208 */
[----:B------:R-:W-:Y:S01]  /*0bc0*/  LOP3.LUT R7, R5, 0xfffffc00, RZ, 0xc0, !PT ;  /* 0xfffffc0005077812 */ /* 0x000fe200078ec0ff */
[----:B------:R-:W-:Y:S01]  /*0bd0*/  IMAD.IADD R3, R226, 0x1, -R3 ;  /* 0x00000001e2037824 */ /* 0x000fe200078e0a03 */
[----:B------:R-:W-:-:S02]  /*0be0*/  LOP3.LUT R4, R2, 0x3fffff0, RZ, 0xc0, !PT ;  /* 0x03fffff002047812 */ /* 0x000fc400078ec0ff */
[----:B------:R-:W-:Y:S02]  /*0bf0*/  SHF.R.S32.HI R5, RZ, 0x4, R2 ;  /* 0x00000004ff057819 */ /* 0x000fe40000011402 */
[----:B------:R-:W-:Y:S02]  /*0c00*/  LOP3.LUT R10, R10, 0xfffffffc, RZ, 0xc0, !PT ;  /* 0xfffffffc0a0a7812 */ /* 0x000fe400078ec0ff */
[----:B------:R-:W-:Y:S01]  /*0c10*/  LEA.HI R0, R0, R231, RZ, 0x3 ;  /* 0x000000e700007211 */ /* 0x000fe200078f18ff */
[----:B------:R-:W-:Y:S01]  /*0c20*/  IMAD R227, R3, 0x40, R8 ;  /* 0x0000004003e37824 */ /* 0x000fe200078e0208 */
[----:B------:R-:W-:Y:S01]  /*0c30*/  LEA.HI R2, R2, R5, RZ, 0x1 ;  /* 0x0000000502027211 */ /* 0x000fe200078f08ff */
[C---:B------:R-:W-:Y:S01]  /*0c40*/  IMAD.IADD R4, R231.reuse, 0x1, -R4 ;  /* 0x00000001e7047824 */ /* 0x040fe200078e0a04 */
[----:B------:R-:W-:Y:S01]  /*0c50*/  LOP3.LUT R188, R0, 0xfffffff8, RZ, 0xc0, !PT ;  /* 0xfffffff800bc7812 */ /* 0x000fe200078ec0ff */
[C---:B------:R-:W-:Y:S01]  /*0c60*/  IMAD.IADD R10, R231.reuse, 0x1, -R10 ;  /* 0x00000001e70a7824 */ /* 0x040fe200078e0a0a */
[----:B------:R-:W-:Y:S01]  /*0c70*/  LOP3.LUT R3, R6, 0x7ffffffc, RZ, 0xc0, !PT ;  /* 0x7ffffffc06037812 */ /* 0x000fe200078ec0ff */
[----:B------:R-:W-:Y:S01]  /*0c80*/  IMAD R7, R4, 0x40, R7 ;  /* 0x0000004004077824 */ /* 0x000fe200078e0207 */
[----:B------:R-:W-:Y:S01]  /*0c90*/  LOP3.LUT R2, R2, 0x1ffffffe, RZ, 0xc0, !PT ;  /* 0x1ffffffe02027812 */ /* 0x000fe200078ec0ff */
[----:B------:R-:W-:Y:S01]  /*0ca0*/  IMAD.IADD R188, R231, 0x1, -R188 ;  /* 0x00000001e7bc7824 */ /* 0x000fe200078e0abc */
[----:B------:R-:W-:Y:S01]  /*0cb0*/  LEA.HI R4, R10, R10, RZ, 0x1 ;  /* 0x0000000a0a047211 */ /* 0x000fe200078f08ff */
[----:B------:R-:W-:-:S02]  /*0cc0*/  IMAD.IADD R3, R210, 0x1, -R3 ;  /* 0x00000001d2037824 */ /* 0x000fc400078e0a03 */
[----:B------:R-:W-:Y:S01]  /*0cd0*/  IMAD.IADD R2, R5, 0x1, -R2 ;  /* 0x0000000105027824 */ /* 0x000fe200078e0a02 */
[----:B------:R-:W-:Y:S01]  /*0ce0*/  LOP3.LUT R5, R4, 0x1ffffffe, RZ, 0xc0, !PT ;  /* 0x1ffffffe04057812 */ /* 0x000fe200078ec0ff */
[----:B------:R-:W-:Y:S02]  /*0cf0*/  IMAD.SHL.U32 R23, R188, 0x8, RZ ;  /* 0x00000008bc177824 */ /* 0x000fe400078e00ff */
[----:B------:R-:W-:Y:S02]  /*0d00*/  IMAD.SHL.U32 R184, R3, 0x2, RZ ;  /* 0x0000000203b87824 */ /* 0x000fe400078e00ff */
[----:B------:R-:W-:Y:S02]  /*0d10*/  VIADD R187, R23, 0x40 ;  /* 0x0000004017bb7836 */ /* 0x000fe40000000000 */
[C---:B------:R-:W-:Y:S01]  /*0d20*/  VIADD R206, R184.reuse, 0x8 ;  /* 0x00000008b8ce7836 */ /* 0x040fe20000000000 */
        /* <DEDUP_REMOVED lines=14> */
[----:B------:R-:W-:Y:S01]  /*0e10*/  IMAD.IADD R10, R10, 0x1, -R5 ;  /* 0x000000010a0a7824 */ /* 0x000fe200078e0a05 */
[----:B------:R-:W-:Y:S01]  /*0e20*/  SHF.R.S32.HI R208, RZ, 0x3, R0 ;  /* 0x00000003ffd07819 */ /* 0x000fe20000011400 */
[----:B------:R-:W-:Y:S01]  /*0e30*/  IMAD R228, R2, 0x8, R7 ;  /* 0x0000000802e47824 */ /* 0x000fe200078e0207 */
[----:B------:R-:W-:Y:S01]  /*0e40*/  SHF.R.S32.HI R230, RZ, 0x1f, R23 ;  /* 0x0000001fffe67819 */ /* 0x000fe20000011417 */
[----:B------:R-:W-:Y:S01]  /*0e50*/  IMAD.MOV.U32 R209, RZ, RZ, RZ ;  /* 0x000000ffffd17224 */ /* 0x000fe200078e00ff */
[----:B------:R-:W-:Y:S01]  /*0e60*/  SHF.R.S32.HI R229, RZ, 0x1f, R187 ;  /* 0x0000001fffe57819 */ /* 0x000fe200000114bb */
[----:B------:R-:W-:Y:S01]  /*0e70*/  IMAD R185, R10, 0x8, R227 ;  /* 0x000000080ab97824 */ /* 0x000fe200078e02e3 */
        /* <DEDUP_REMOVED lines=14> */
[----:B------:R-:W-:Y:S01]  /*0f60*/  SHF.R.S32.HI R211, RZ, 0x1f, R192 ;  /* 0x0000001fffd37819 */ /* 0x000fe200000114c0 */
[----:B------:R-:W-:Y:S01]  /*0f70*/  UMOV UR38, URZ ;  /* 0x0000003f00267c82 */ /* 0x000fe20008000000 */
[----:B------:R-:W-:Y:S01]  /*0f80*/  UMOV UR36, URZ ;  /* 0x0000003f00247c82 */ /* 0x000fe20008000000 */
[----:B--2---:R-:W-:-:S07]  /*0f90*/  LOP3.LUT R19, R12, 0x1, RZ, 0xfc, !PT ;  /* 0x000000010c137812 */ /* 0x004fce00078efcff */
.L_x_2276:
[----:B0-23--:R-:W0:Y:S01]  /*0fa0*/  LDC.64 R2, c[0x0][0xc88] ;  /* 0x00032200ff027b82 */ /* 0x00de220000000a00 */
[----:B------:R-:W-:Y:S01]  /*0fb0*/  ULDC.64 UR4, c[0x0][0xa28] ;  /* 0x00028a0000047ab9 */ /* 0x000fe20000000a00 */
[----:B------:R-:W-:-:S06]  /*0fc0*/  ULDC.64 UR6, c[0x0][0xa18] ;  /* 0x0002860000067ab9 */ /* 0x000fcc0000000a00 */
[----:B------:R-:W1:Y:S08]  /*0fd0*/  LDC R17, c[0x0][0x288] ;  /* 0x0000a200ff117b82 */ /* 0x000e700000000800 */
[----:B------:R-:W2:Y:S01]  /*0fe0*/  LDC.64 R8, c[0x0][0x418] ;  /* 0x00010600ff087b82 */ /* 0x000ea20000000a00 */
[----:B0-----:R-:W-:-:S07]  /*0ff0*/  IMAD.WIDE R2, R27, 0x4, R2 ;  /* 0x000000041b027825 */ /* 0x001fce00078e0202 */
[----:B------:R-:W0:Y:S01]  /*1000*/  LDC R10, c[0x0][0x424] ;  /* 0x00010900ff0a7b82 */ /* 0x000e220000000800 */
[----:B------:R-:W3:Y:S01]  /*1010*/  LDG.E R186, desc[UR56][R2.64] ;  /* 0x0000003802ba7981 */ /* 0x000ee2000c1e1900 */
[----:B------:R-:W-:Y:S01]  /*1020*/  ISETP.NE.U32.AND P1, PT, RZ, UR4, PT ;  /* 0x00000004ff007c0c */ /* 0x000fe2000bf25070 */
[----:B------:R-:W-:Y:S01]  /*1030*/  IMAD.MOV.U32 R7, RZ, RZ, RZ ;  /* 0x000000ffff077224 */ /* 0x000fe200078e00ff */
[----:B------:R-:W-:-:S04]  /*1040*/  ISETP.NE.U32.AND P0, PT, RZ, UR6, PT ;  /* 0x00000006ff007c0c */ /* 0x000fc8000bf05070 */
[----:B----4-:R-:W4:Y:S01]  /*1050*/  LDC R11, c[0x0][0x2f0] ;  /* 0x0000bc00ff0b7b82 */ /* 0x010f220000000800 */
[----:B------:R-:W-:Y:S02]  /*1060*/  ISETP.NE.AND.EX P1, PT, RZ, UR5, PT, P1 ;  /* 0x00000005ff007c0c */ /* 0x000fe4000bf25310 */
[----:B------:R-:W-:Y:S02]  /*1070*/  ISETP.NE.AND.EX P0, PT, RZ, UR7, PT, P0 ;  /* 0x00000007ff007c0c */ /* 0x000fe4000bf05300 */
[----:B---3--:R-:W-:-:S09]  /*1080*/  SHF.R.S32.HI R191, RZ, 0x1f, R186 ;  /* 0x0000001fffbf7819 */ /* 0x008fd200000114ba */
[----:B------:R-:W-:-:S04]  /*1090*/  @P1 LEA R4, P2, R186, UR4, 0x2 ;  /* 0x00000004ba041c11 */ /* 0x000fc8000f8410ff */
[C-C-:B------:R-:W-:Y:S02]  /*10a0*/  @P1 LEA.HI.X R5, R186.reuse, UR5, R191.reuse, 0x2, P2 ;  /* 0x00000005ba051c11 */ /* 0x140fe400090f14bf */
[----:B------:R-:W-:Y:S02]  /*10b0*/  @P0 LEA R2, P2, R186, UR6, 0x2 ;  /* 0x00000006ba020c11 */ /* 0x000fe4000f8410ff */
[----:B------:R-:W-:Y:S01]  /*10c0*/  LOP3.LUT R6, R26, 0xff000000, RZ, 0xc0, !PT ;  /* 0xff0000001a067812 */ /* 0x000fe200078ec0ff */
[----:B------:R3:W5:Y:S01]  /*10d0*/  @P1 LDG.E R7, desc[UR56][R4.64] ;  /* 0x0000003804071981 */ /* 0x000762000c1e1900 */
[----:B------:R-:W-:Y:S01]  /*10e0*/  @P0 LEA.HI.X R3, R186, UR7, R191, 0x2, P2 ;  /* 0x00000007ba030c11 */ /* 0x000fe200090f14bf */
[----:B------:R-:W-:-:S04]  /*10f0*/  ULDC.64 UR6, c[0x0][0xa20] ;  /* 0x0002880000067ab9 */ /* 0x000fc80000000a00 */
[----:B-1----:R1:W5:Y:S01]  /*1100*/  @P0 LDG.E R17, desc[UR56][R2.64] ;  /* 0x0000003802110981 */ /* 0x002362000c1e1900 */
[----:B--2---:R-:W-:Y:S02]  /*1110*/  ISETP.NE.U32.AND P1, PT, R8, RZ, PT ;  /* 0x000000ff0800720c */ /* 0x004fe40003f25070 */
[----:B------:R-:W-:Y:S02]  /*1120*/  ISETP.NE.U32.AND P2, PT, RZ, UR6, PT ;  /* 0x00000006ff007c0c */ /* 0x000fe4000bf45070 */
[----:B------:R-:W-:Y:S02]  /*1130*/  LOP3.LUT R0, R26, 0xff0000, RZ, 0xc0, !PT ;  /* 0x00ff00001a007812 */ /* 0x000fe400078ec0ff */
[----:B---3--:R-:W-:Y:S02]  /*1140*/  SHF.R.U32.HI R5, RZ, 0x8, R6 ;  /* 0x00000008ff057819 */ /* 0x008fe40000011606 */
[----:B------:R-:W-:Y:S02]  /*1150*/  ISETP.NE.AND.EX P1, PT, R9, RZ, PT, P1 ;  /* 0x000000ff0900720c */ /* 0x000fe40003f25310 */
[----:B------:R-:W-:-:S02]  /*1160*/  ISETP.NE.AND.EX P2, PT, RZ, UR7, PT, P2 ;  /* 0x00000007ff007c0c */ /* 0x000fc4000bf45320 */
[----:B------:R-:W-:Y:S02]  /*1170*/  LEA.HI R190, R0, R5, RZ, 0x10 ;  /* 0x0000000500be7211 */ /* 0x000fe400078f80ff */
[----:B0-----:R-:W-:Y:S01]  /*1180*/  SEL R0, R10, 0x1, P1 ;  /* 0x000000010a007807 */ /* 0x001fe20000800000 */
[----:B-1--4-:R-:W-:Y:S08]  /*1190*/  @P0 BRA `(.L_x_2219) ;  /* 0x0000000000240947 */ /* 0x012ff00003800000 */
        /* <DEDUP_REMOVED lines=9> */
.L_x_2219:
[----:B------:R-:W-:Y:S01]  /*1230*/  IMAD R16, R0, R11, RZ ;  /* 0x0000000b00107224 */ /* 0x000fe200078e02ff */
[----:B------:R-:W-:Y:S01]  /*1240*/  LOP3.LUT R189, R26, 0xffff, RZ, 0xc0, !PT ;  /* 0x0000ffff1abd7812 */ /* 0x000fe200078ec0ff */
[----:B------:R-:W-:Y:S06]  /*1250*/  @!P2 BRA `(.L_x_2220) ;  /* 0x000000000010a947 */ /* 0x000fec0003800000 */
[----:B------:R-:W-:-:S04]  /*1260*/  LEA R2, P0, R186, UR6, 0x2 ;  /* 0x00000006ba027c11 */ /* 0x000fc8000f8010ff */
[----:B------:R-:W-:-:S05]  /*1270*/  LEA.HI.X R3, R186, UR7, R191, 0x2, P0 ;  /* 0x00000007ba037c11 */ /* 0x000fca00080f14bf */
[----:B------:R0:W5:Y:S01]  /*1280*/  LDG.E R16, desc[UR56][R2.64] ;  /* 0x0000003802107981 */ /* 0x000162000c1e1900 */
[----:B------:R-:W-:Y:S05]  /*1290*/  BRA `(.L_x_2221) ;  /* 0x0000000000247947 */ /* 0x000fea0003800000 */
.L_x_2220:
[----:B------:R-:W-:Y:S02]  /*12a0*/  ULDC.64 UR4, c[0x0][0xa08] ;  /* 0x0002820000047ab9 */ /* 0x000fe40000000a00 */
[----:B------:R-:W-:-:S04]  /*12b0*/  ISETP.NE.U32.AND P0, PT, RZ, UR4, PT ;  /* 0x00000004ff007c0c */ /* 0x000fc8000bf05070 */
[----:B------:R-:W-:-:S13]  /*12c0*/  ISETP.NE.AND.EX P0, PT, RZ, UR5, PT, P0 ;  /* 0x00000005ff007c0c */ /* 0x000fda000bf05300 */
[----:B------:R-:W-:Y:S05]  /*12d0*/  @!P0 BRA `(.L_x_2221) ;  /* 0x0000000000148947 */ /* 0x000fea0003800000 */
[----:B------:R-:W0:Y:S02]  /*12e0*/  LDC.64 R2, c[0x0][0xa08] ;  /* 0x00028200ff027b82 */ /* 0x000e240000000a00 */
[----:B0-----:R-:W-:-:S05]  /*12f0*/  IMAD.WIDE R2, R186, 0x4, R2 ;  /* 0x00000004ba027825 */ /* 0x001fca00078e0202 */
[----:B------:R-:W2:Y:S04]  /*1300*/  LDG.E R16, desc[UR56][R2.64] ;  /* 0x0000003802107981 */ /* 0x000ea8000c1e1900 */
[----:B------:R-:W2:Y:S02]  /*1310*/  LDG.E R5, desc[UR56][R2.64+0x4] ;  /* 0x0000043802057981 */ /* 0x000ea4000c1e1900 */
[----:B--2---:R-:W-:-:S07]  /*1320*/  IMAD.IADD R16, R5, 0x1, -R16 ;  /* 0x0000000105107824 */ /* 0x004fce00078e0a10 */
.L_x_2221:
[----:B------:R-:W1:Y:S01]  /*1330*/  LDC R0, c[0x0][0x448] ;  /* 0x00011200ff007b82 */ /* 0x000e620000000800 */
[----:B------:R-:W-:Y:S01]  /*1340*/  IMAD.SHL.U32 R18, R25, 0x80, RZ ;  /* 0x0000008019127824 */ /* 0x000fe200078e00ff */
[----:B------:R-:W-:Y:S01]  /*1350*/  LOP3.LUT R207, R190, 0xff, RZ, 0xc0, !PT ;  /* 0x000000ffbecf7812 */ /* 0x000fe200078ec0ff */
[----:B-----5:R-:W-:Y:S01]  /*1360*/  IMAD.IADD R16, R16, 0x1, -R7 ;  /* 0x0000000110107824 */ /* 0x020fe200078e0a07 */
[----:B------:R-:W-:Y:S01]  /*1370*/  SHF.R.U32.HI R190, RZ, 0x10, R190 ;  /* 0x00000010ffbe7819 */ /* 0x000fe200000116be */
[----:B------:R-:W-:Y:S01]  /*1380*/  IMAD.MOV.U32 R95, RZ, RZ, RZ ;  /* 0x000000ffff5f7224 */ /* 0x000fe200078e00ff */
[----:B-1----:R-:W-:Y:S01]  /*1390*/  ISETP.NE.AND P0, PT, R0, 0x1, PT ;  /* 0x000000010000780c */ /* 0x002fe20003f05270 */
[----:B------:R-:W-:-:S12]  /*13a0*/  VIADD R0, R18, 0x7f ;  /* 0x0000007f12007836 */ /* 0x000fd80000000000 */
[----:B0-----:R-:W0:Y:S08]  /*13b0*/  @P0 LDC R3, c[0x0][0x44c] ;  /* 0x00011300ff030b82 */ /* 0x001e300000000800 */
[----:B------:R-:W1:Y:S01]  /*13c0*/  @P0 LDC R5, c[0x0][0x450] ;  /* 0x00011400ff050b82 */ /* 0x000e620000000800 */
[----:B0-----:R-:W-:Y:S01]  /*13d0*/  @P0 IMAD.HI.U32 R2, R0, R3, RZ ;  /* 0x0000000300020227 */ /* 0x001fe200078e00ff */
[----:B------:R-:W-:-:S04]  /*13e0*/  IADD3 R3, R16, 0x80, -R17 ;  /* 0x0000008010037810 */ /* 0x000fc80007ffe811 */
[----:B-1----:R-:W-:Y:S01]  /*13f0*/  @P0 SHF.R.U32.HI R0, RZ, R5, R2 ;  /* 0x00000005ff000219 */ /* 0x002fe20000011602 */
[----:B------:R-:W-:-:S04]  /*1400*/  VIADD R2, R16, 0x7f ;  /* 0x0000007f10027836 */ /* 0x000fc80000000000 */
[----:B------:R-:W-:Y:S01]  /*1410*/  IMAD.IADD R0, R3, 0x1, R0 ;  /* 0x0000000103007824 */ /* 0x000fe200078e0200 */
[----:B------:R-:W-:-:S04]  /*1420*/  SHF.R.S32.HI R3, RZ, 0x1f, R2 ;  /* 0x0000001fff037819 */ /* 0x000fc80000011402 */
[----:B------:R-:W-:Y:S02]  /*1430*/  SHF.R.S32.HI R5, RZ, 0x1f, R0 ;  /* 0x0000001fff057819 */ /* 0x000fe40000011400 */
[----:B------:R-:W-:Y:S02]  /*1440*/  LEA.HI R3, R3, R2, RZ, 0x7 ;  /* 0x0000000203037211 */ /* 0x000fe400078f38ff */
[----:B------:R-:W-:Y:S02]  /*1450*/  LEA.HI R5, R5, R0, RZ, 0x7 ;  /* 0x0000000005057211 */ /* 0x000fe400078f38ff */
[----:B------:R-:W-:Y:S02]  /*1460*/  SHF.R.S32.HI R3, RZ, 0x7, R3 ;  /* 0x00000007ff037819 */ /* 0x000fe40000011403 */
[----:B------:R-:W-:-:S04]  /*1470*/  SHF.R.S32.HI R0, RZ, 0x7, R5 ;  /* 0x00000007ff007819 */ /* 0x000fc80000011405 */
[----:B------:R-:W-:-:S04]  /*1480*/  VIMNMX R6, R3, R0, PT ;  /* 0x0000000003067248 */ /* 0x000fc80003fe0100 */
[----:B------:R-:W-:-:S13]  /*1490*/  ISETP.GE.AND P0, PT, R6, 0x1, PT ;  /* 0x000000010600780c */ /* 0x000fda0003f06270 */
[----:B------:R-:W-:Y:S05]  /*14a0*/  @!P0 BRA `(.L_x_2222) ;  /* 0x0000000000788947 */ /* 0x000fea0003800000 */
[----:B------:R-:W0:Y:S01]  /*14b0*/  LDC R3, c[0x0][0x9f0] ;  /* 0x00027c00ff037b82 */ /* 0x000e220000000800 */
[----:B------:R-:W-:-:S04]  /*14c0*/  ISETP.NE.AND P0, PT, R190, RZ, PT ;  /* 0x000000ffbe00720c */ /* 0x000fc80003f05270 */
[----:B0-----:R-:W-:-:S04]  /*14d0*/  SEL R9, R190, R3, P0 ;  /* 0x00000003be097207 */ /* 0x001fc80000000000 */
[-C--:B------:R-:W-:Y:S02]  /*14e0*/  IABS R5, R9.reuse ;  /* 0x0000000900057213 */ /* 0x080fe40000000000 */
        /* <DEDUP_REMOVED lines=26> */
.L_x_2222:
        /* <DEDUP_REMOVED lines=70> */
.L_x_2224:
[----:B------:R-:W-:Y:S02]  /*1af0*/  LEA.HI R0, R209, R209, RZ, 0x1 ;  /* 0x000000d1d1007211 */ /* 0x000fe400078f08ff */
[----:B------:R-:W-:Y:S02]  /*1b00*/  ISETP.NE.AND P0, PT, R19, 0x3, PT ;  /* 0x000000031300780c */ /* 0x000fe40003f05270 */
[----:B------:R-:W-:-:S05]  /*1b10*/  LOP3.LUT R0, R0, 0xfffffffe, RZ, 0xc0, !PT ;  /* 0xfffffffe00007812 */ /* 0x000fca00078ec0ff */
[----:B------:R-:W-:-:S05]  /*1b20*/  IMAD.IADD R0, R209, 0x1, -R0 ;  /* 0x00000001d1007824 */ /* 0x000fca00078e0a00 */
[----:B------:R-:W-:-:S04]  /*1b30*/  SHF.L.U32 R0, R0, 0x1f, RZ ;  /* 0x0000001f00007819 */ /* 0x000fc800000006ff */
[----:B------:R-:W0:Y:S02]  /*1b40*/  SYNCS.PHASECHK.TRANS64.TRYWAIT P1, [UR37+0x34800], R0 ;  /* 0x03480000ff0075a7 */ /* 0x000e240008020165 */
[----:B0-----:R-:W-:Y:S05]  /*1b50*/  @!P1 BRA `(.L_x_2225) ;  /* 0x0000013000e89947 */ /* 0x001fea0003800000 */
.L_x_2403:
[----:B------:R-:W-:Y:S05]  /*1b60*/  @!P0 BRA `(.L_x_2226) ;  /* 0x0000000000048947 */ /* 0x000fea0003800000 */
[----:B------:R-:W-:Y:S01]  /*1b70*/  BPT.TRAP 0x1 ;  /* 0x000000040000795c */ /* 0x000fe20000300000 */
.L_x_2226:
[----:B0-----:R-:W-:Y:S02]  /*1b80*/  IMAD.U32 R0, RZ, RZ, UR36 ;  /* 0x00000024ff007e24 */ /* 0x001fe4000f8e00ff */
[----:B------:R-:W-:-:S03]  /*1b90*/  IMAD.U32 R3, RZ, RZ, UR38 ;  /* 0x00000026ff037e24 */ /* 0x000fc6000f8e00ff */
[----:B------:R-:W-:Y:S02]  /*1ba0*/  LEA R0, R0, UR37, 0x3 ;  /* 0x0000002500007c11 */ /* 0x000fe4000f8e18ff */
[----:B------:R-:W-:-:S04]  /*1bb0*/  SHF.L.U32 R3, R3, 0x1f, RZ ;  /* 0x0000001f03037819 */ /* 0x000fc800000006ff */
[----:B------:R0:W1:Y:S01]  /*1bc0*/  SYNCS.PHASECHK.TRANS64.TRYWAIT P2, [R0+URZ+0x34830], R3 ;  /* 0x03483003000075a7 */ /* 0x000062000804017f */
[----:B------:R-:W-:Y:S05]  /*1bd0*/  @!P0 BRA `(.L_x_2227) ;  /* 0x0000000000048947 */ /* 0x000fea0003800000 */
[----:B------:R-:W-:Y:S01]  /*1be0*/  BPT.TRAP 0x1 ;  /* 0x000000040000795c */ /* 0x000fe20000300000 */
.L_x_2227:
[----:B------:R-:W2:Y:S02]  /*1bf0*/  S2R R2, SR_TID.X ;  /* 0x0000000000027919 */ /* 0x000ea40000002100 */
[----:B--2---:R-:W-:Y:S01]  /*1c00*/  LOP3.LUT P1, RZ, R2, 0x7f, RZ, 0xc0, !PT ;  /* 0x0000007f02ff7812 */ /* 0x004fe2000782c0ff */
[----:B-1----:R-:W-:-:S12]  /*1c10*/  @P2 BRA `(.L_x_2228) ;  /* 0x0000000000082947 */ /* 0x002fd80003800000 */
[----:B------:R-:W1:Y:S02]  /*1c20*/  SYNCS.PHASECHK.TRANS64.TRYWAIT P2, [R0+URZ+0x34830], R3 ;  /* 0x03483003000075a7 */ /* 0x000e64000804017f */
[----:B-1----:R-:W-:Y:S05]  /*1c30*/  @!P2 BRA `(.L_x_2229) ;  /* 0x0000013000c8a947 */ /* 0x002fea0003800000 */
.L_x_2228:
[----:B------:R-:W-:Y:S05]  /*1c40*/  WARPSYNC.ALL ;  /* 0x0000000000007948 */ /* 0x000fea0003800000 */
[----:B------:R-:W-:Y:S01]  /*1c50*/  UIADD3 UR4, UR37, 0x1c400, URZ ;  /* 0x0001c40025047890 */ /* 0x000fe2000fffe03f */
[----:B------:R-:W-:Y:S01]  /*1c60*/  WARPGROUP.ARRIVE ;  /* 0x00000000000079c5 */ /* 0x000fe20000000000 */
[----:B------:R-:W-:Y:S01]  /*1c70*/  ULOP3.LUT UR52, UR52, 0x10000, URZ, 0xfc, !UPT ;  /* 0x0001000034347892 */ /* 0x000fe2000f8efc3f */
[----:B------:R-:W2:Y:S01]  /*1c80*/  LDC R5, c[0x0][0x448] ;  /* 0x00011200ff057b82 */ /* 0x000ea20000000800 */
[----:B------:R-:W-:Y:S01]  /*1c90*/  USHF.R.U32.HI UR4, URZ, 0x4, UR4 ;  /* 0x000000043f047899 */ /* 0x000fe20008011604 */
[----:B01----:R-:W-:Y:S01]  /*1ca0*/  @!P1 VIADD R0, R0, 0x34840 ;  /* 0x0003484000009836 */ /* 0x003fe20000000000 */
[----:B------:R-:W-:Y:S01]  /*1cb0*/  UMOV UR53, 0x40000040 ;  /* 0x4000004000357882 */ /* 0x000fe20000000000 */
[----:B------:R-:W-:Y:S01]  /*1cc0*/  UMOV UR55, 0x40000040 ;  /* 0x4000004000377882 */ /* 0x000fe20000000000 */
[----:B------:R-:W-:Y:S01]  /*1cd0*/  ULOP3.LUT UR4, UR4, 0x3fff, URZ, 0xc0, !UPT ;  /* 0x00003fff04047892 */ /* 0x000fe2000f8ec03f */
[----:B------:R-:W-:Y:S01]  /*1ce0*/  CS2R R150, SRZ ;  /* 0x0000000000967805 */ /* 0x000fe2000001ff00 */
[----:B------:R-:W-:Y:S01]  /*1cf0*/  UMOV UR5, 0x40000040 ;  /* 0x4000004000057882 */ /* 0x000fe20000000000 */
[----:B------:R-:W-:Y:S01]  /*1d00*/  UMOV UR7, 0x40000040 ;  /* 0x4000004000077882 */ /* 0x000fe20000000000 */
[----:B------:R-:W-:Y:S01]  /*1d10*/  ULOP3.LUT UR39, UR4, 0x10000, URZ, 0xfc, !UPT ;  /* 0x0001000004277892 */ /* 0x000fe2000f8efc3f */
[----:B------:R-:W-:Y:S01]  /*1d20*/  @!P1 PRMT R0, RZ, 0x654, R0 ;  /* 0x00000654ff009816 */ /* 0x000fe20000000000 */
[----:B------:R-:W-:Y:S01]  /*1d30*/  UIADD3 UR4, UR52, 0x2, URZ ;  /* 0x0000000234047890 */ /* 0x000fe2000fffe03f */
[----:B------:R-:W-:Y:S01]  /*1d40*/  CS2R R148, SRZ ;  /* 0x0000000000947805 */ /* 0x000fe2000001ff00 */
[----:B------:R-:W-:Y:S01]  /*1d50*/  UIMAD UR54, UR36, 0xc00, UR39 ;  /* 0x00000c00243678a4 */ /* 0x000fe2000f8e0227 */
[----:B------:R-:W-:Y:S01]  /*1d60*/  CS2R R146, SRZ ;  /* 0x0000000000927805 */ /* 0x000fe2000001ff00 */
[----:B------:R-:W-:Y:S01]  /*1d70*/  UIADD3 UR8, UR52, 0x4, URZ ;  /* 0x0000000434087890 */ /* 0x000fe2000fffe03f */
[----:B------:R-:W-:Y:S01]  /*1d80*/  CS2R R144, SRZ ;  /* 0x0000000000907805 */ /* 0x000fe2000001ff00 */
[----:B------:R-:W-:Y:S01]  /*1d90*/  UIADD3 UR6, UR54, 0x2, URZ ;  /* 0x0000000236067890 */ /* 0x000fe2000fffe03f */
[----:B------:R-:W-:Y:S01]  /*1da0*/  CS2R R142, SRZ ;  /* 0x00000000008e7805 */ /* 0x000fe2000001ff00 */
[----:B------:R-:W-:Y:S01]  /*1db0*/  UIADD3 UR10, UR54, 0x4, URZ ;  /* 0x00000004360a7890 */ /* 0x000fe2000fffe03f */
[----:B------:R-:W-:Y:S01]  /*1dc0*/  CS2R R140, SRZ ;  /* 0x00000000008c7805 */ /* 0x000fe2000001ff00 */
[----:B------:R-:W-:Y:S01]  /*1dd0*/  UMOV UR9, 0x40000040 ;  /* 0x4000004000097882 */ /* 0x000fe20000000000 */
[----:B------:R-:W-:Y:S01]  /*1de0*/  HGMMA.64x128x16.F32.BF16 R24, gdesc[UR52], RZ, !UPT, gsb0 ;  /* 0x01e00000341879f0 */ /* 0x000fe2000c0018ff */
[----:B------:R-:W-:Y:S01]  /*1df0*/  UMOV UR11, 0x40000040 ;  /* 0x40000040000b7882 */ /* 0x000fe20000000000 */
[----:B------:R-:W-:Y:S01]  /*1e00*/  UIADD3 UR12, UR52, 0x6, URZ ;  /* 0x00000006340c7890 */ /* 0x000fe2000fffe03f */
[----:B--2---:R-:W-:Y:S01]  /*1e10*/  ISETP.NE.AND P2, PT, R5, 0x1, PT ;  /* 0x000000010500780c */ /* 0x004fe20003f45270 */
        /* <DEDUP_REMOVED lines=13> */
[----:B------:R-:W0:Y:S01]  /*1ef0*/  @P2 LDC R6, c[0x0][0x44c] ;  /* 0x00011300ff062b82 */ /* 0x000e220000000800 */
        /* <DEDUP_REMOVED lines=30> */
[----:B------:R-:W-:Y:S02]  /*20e0*/  WARPGROUP.DEPBAR.LE gsb0, 0x0 ;  /* 0x00008000000079c5 */ /* 0x000fe40000010000 */
[----:B------:R-:W-:-:S06]  /*20f0*/  WARPGROUP.ARRIVE ;  /* 0x00000000000079c5 */ /* 0x000fcc0000000000 */
[----:B------:R-:W-:Y:S01]  /*2100*/  HGMMA.64x128x16.F32.BF16 R24, gdesc[UR4], R24, gsb0 ;  /* 0x01e00000041879f0 */ /* 0x000fe20008001818 */
[----:B------:R-:W-:Y:S01]  /*2110*/  ULDC UR6, c[0x0][0x9d8] ;  /* 0x0002760000067ab9 */ /* 0x000fe20000000800 */
[----:B------:R-:W-:Y:S01]  /*2120*/  ULDC UR7, c[0x0][0x988] ;  /* 0x0002620000077ab9 */ /* 0x000fe20000000800 */
        /* <DEDUP_REMOVED lines=33> */
[----:B------:R-:W1:Y:S01]  /*2340*/  @P2 LDC R32, c[0x0][0x450] ;  /* 0x00011400ff202b82 */ /* 0x000e620000000800 */
        /* <DEDUP_REMOVED lines=11> */
[----:B--2---:R-:W-:-:S02]  /*2400*/  IMAD.IADD R31, R185, 0x1, R18 ;  /* 0x00000001b91f7824 */ /* 0x004fc400078e0212 */
[----:B------:R-:W-:Y:S01]  /*2410*/  FMUL.FTZ R43, R43, UR6 ;  /* 0x000000062b2b7c20 */ /* 0x000fe20008410000 */
[----:B------:R-:W-:Y:S01]  /*2420*/  FMUL.FTZ R46, R46, UR6 ;  /* 0x000000062e2e7c20 */ /* 0x000fe20008410000 */
[----:B------:R-:W-:Y:S01]  /*2430*/  FMUL.FTZ R47, R47, UR6 ;  /* 0x000000062f2f7c20 */ /* 0x000fe20008410000 */
[----:B0-----:R-:W-:-:S04]  /*2440*/  @P2 IMAD.HI.U32 R5, R31, R6, RZ ;  /* 0x000000061f052227 */ /* 0x001fc800078e00ff */
[----:B------:R-:W-:Y:S01]  /*2450*/  FMUL.FTZ R50, R50, UR6 ;  /* 0x0000000632327c20 */ /* 0x000fe20008410000 */
[----:B------:R-:W-:Y:S01]  /*2460*/  FMUL.FTZ R51, R51, UR6 ;  /* 0x0000000633337c20 */ /* 0x000fe20008410000 */
[----:B------:R-:W0:Y:S01]  /*2470*/  MUFU.TANH R27, R27 ;  /* 0x0000001b001b7308 */ /* 0x000e220000002400 */
[----:B------:R-:W-:Y:S02]  /*2480*/  IMAD.MOV.U32 R6, RZ, RZ, -0x80 ;  /* 0xffffff80ff067424 */ /* 0x000fe400078e00ff */
[----:B------:R-:W-:Y:S01]  /*2490*/  FMUL.FTZ R54, R54, UR6 ;  /* 0x0000000636367c20 */ /* 0x000fe20008410000 */
[----:B------:R-:W-:Y:S01]  /*24a0*/  FMUL.FTZ R55, R55, UR6 ;  /* 0x0000000637377c20 */ /* 0x000fe20008410000 */
[----:B------:R-:W-:Y:S01]  /*24b0*/  FMUL.FTZ R13, R44, UR6 ;  /* 0x000000062c0d7c20 */ /* 0x000fe20008410000 */
[----:B-1----:R-:W-:Y:S01]  /*24c0*/  @P2 SHF.R.U32.HI R31, RZ, R32, R5 ;  /* 0x00000020ff1f2219 */ /* 0x002fe20000011605 */
[----:B------:R-:W-:Y:S02]  /*24d0*/  IMAD R33, R95, R6, 0x80 ;  /* 0x000000805f217424 */ /* 0x000fe400078e0206 */
[----:B------:R-:W-:Y:S01]  /*24e0*/  FMUL.FTZ R58, R58, UR6 ;  /* 0x000000063a3a7c20 */ /* 0x000fe20008410000 */
[----:B------:R-:W1:Y:S01]  /*24f0*/  MUFU.TANH R30, R30 ;  /* 0x0000001e001e7308 */ /* 0x000e620000002400 */
[----:B------:R-:W-:Y:S01]  /*2500*/  FMUL.FTZ R70, R70, UR6 ;  /* 0x0000000646467c20 */ /* 0x000fe20008410000 */
[----:B------:R-:W2:Y:S01]  /*2510*/  SHFL.IDX PT, R5, R31, 0x1, 0x1c1f ;  /* 0x003c1f001f057f89 */ /* 0x000ea200000e0000 */
[C-C-:B------:R-:W-:Y:S01]  /*2520*/  IADD3 R100, -R184.reuse, 0x1, R33.reuse ;  /* 0x00000001b8647810 */ /* 0x140fe20007ffe121 */
[----:B------:R-:W-:Y:S01]  /*2530*/  FMUL.FTZ R59, R59, UR6 ;  /* 0x000000063b3b7c20 */ /* 0x000fe20008410000 */
[----:B------:R-:W-:Y:S01]  /*2540*/  IADD3 R33, -R184, R16, R33 ;  /* 0x00000010b8217210 */ /* 0x000fe20007ffe121 */
[----:B------:R-:W-:Y:S01]  /*2550*/  FMUL.FTZ R12, R40, UR6 ;  /* 0x00000006280c7c20 */ /* 0x000fe20008410000 */
[----:B------:R-:W-:Y:S01]  /*2560*/  IADD3 R100, -R17, R100, R16 ;  /* 0x0000006411647210 */ /* 0x000fe20007ffe110 */
        /* <DEDUP_REMOVED lines=18> */
[----:B--2---:R-:W-:Y:S01]  /*2690*/  VIADDMNMX R6, R5, R100, R33, PT ;  /* 0x0000006405067246 */ /* 0x004fe20003800121 */
[----:B------:R-:W-:Y:S01]  /*26a0*/  FMUL.FTZ R28, R56, UR6 ;  /* 0x00000006381c7c20 */ /* 0x000fe20008410000 */
[----:B------:R-:W-:Y:S01]  /*26b0*/  FMUL.FTZ R86, R86, UR6 ;  /* 0x0000000656567c20 */ /* 0x000fe20008410000 */
[----:B------:R-:W-:Y:S01]  /*26c0*/  FMUL.FTZ R87, R87, UR6 ;  /* 0x0000000657577c20 */ /* 0x000fe20008410000 */
[C---:B------:R-:W-:Y:S01]  /*26d0*/  ISETP.GT.AND P3, PT, R6.reuse, RZ, PT ;  /* 0x000000ff0600720c */ /* 0x040fe20003f64270 */
[----:B------:R-:W2:Y:S01]  /*26e0*/  SHFL.IDX PT, R31, R31, RZ, 0x1c1f ;  /* 0x001c1fff1f1f7589 */ /* 0x000ea200000e0000 */
[C---:B------:R-:W-:Y:S01]  /*26f0*/  ISETP.GT.AND P4, PT, R6.reuse, 0x1, PT ;  /* 0x000000010600780c */ /* 0x040fe20003f84270 */
[----:B------:R-:W2:Y:S01]  /*2700*/  MUFU.TANH R39, R39 ;  /* 0x0000002700277308 */ /* 0x000ea20000002400 */
[----:B------:R-:W-:Y:S01]  /*2710*/  ISETP.GT.AND P5, PT, R6, 0x8, PT ;  /* 0x000000080600780c */ /* 0x000fe20003fa4270 */
[----:B------:R-:W-:Y:S01]  /*2720*/  FMUL.FTZ R2, R24, UR6 ;  /* 0x0000000618027c20 */ /* 0x000fe20008410000 */
[----:B---3--:R-:W-:Y:S01]  /*2730*/  FSEL R112, R26, -INF , P3 ;  /* 0xff8000001a707808 */ /* 0x008fe20001800000 */
[----:B------:R-:W-:Y:S01]  /*2740*/  FMUL.FTZ R3, R25, UR6 ;  /* 0x0000000619037c20 */ /* 0x000fe20008410000 */
[----:B0-----:R-:W-:Y:S01]  /*2750*/  FSEL R110, R27, -INF , P4 ;  /* 0xff8000001b6e7808 */ /* 0x001fe20002000000 */
[----:B------:R-:W-:Y:S01]  /*2760*/  FMUL.FTZ R7, R29, UR6 ;  /* 0x000000061d077c20 */ /* 0x000fe20008410000 */
[----:B------:R-:W-:Y:S01]  /*2770*/  ISETP.GT.AND P3, PT, R6, 0x9, PT ;  /* 0x000000090600780c */ /* 0x000fe20003f64270 */
[----:B------:R-:W0:Y:S01]  /*2780*/  MUFU.TANH R42, R42 ;  /* 0x0000002a002a7308 */ /* 0x000e220000002400 */
[----:B-1----:R-:W-:Y:S01]  /*2790*/  FSEL R108, R30, -INF , P5 ;  /* 0xff8000001e6c7808 */ /* 0x002fe20002800000 */
[----:B------:R-:W-:Y:S01]  /*27a0*/  FMUL.FTZ R68, R68, UR6 ;  /* 0x0000000644447c20 */ /* 0x000fe20008410000 */
[----:B------:R-:W-:Y:S01]  /*27b0*/  FMNMX.FTZ R5, R112, R110, !PT ;  /* 0x0000006e70057209 */ /* 0x000fe20007810000 */
[----:B------:R-:W-:Y:S01]  /*27c0*/  FMUL.FTZ R11, R37, UR6 ;  /* 0x00000006250b7c20 */ /* 0x000fe20008410000 */
[----:B------:R-:W-:Y:S01]  /*27d0*/  ISETP.GT.AND P4, PT, R6, 0x10, PT ;  /* 0x000000100600780c */ /* 0x000fe20003f84270 */
[----:B------:R-:W-:Y:S01]  /*27e0*/  FMUL.FTZ R72, R72, UR6 ;  /* 0x0000000648487c20 */ /* 0x000fe20008410000 */
[----:B------:R-:W-:Y:S01]  /*27f0*/  FSEL R106, R106, -INF , P3 ;  /* 0xff8000006a6a7808 */ /* 0x000fe20001800000 */
[----:B------:R-:W1:Y:S01]  /*2800*/  MUFU.TANH R43, R43 ;  /* 0x0000002b002b7308 */ /* 0x000e620000002400 */
[----:B------:R-:W-:Y:S01]  /*2810*/  FMNMX.FTZ R5, R108, R5, !PT ;  /* 0x000000056c057209 */ /* 0x000fe20007810000 */
[----:B------:R-:W-:Y:S01]  /*2820*/  FMUL.FTZ R76, R76, UR6 ;  /* 0x000000064c4c7c20 */ /* 0x000fe20008410000 */
[----:B------:R-:W-:Y:S01]  /*2830*/  ISETP.GT.AND P3, PT, R6, 0x11, PT ;  /* 0x000000110600780c */ /* 0x000fe20003f64270 */
[----:B------:R-:W-:Y:S01]  /*2840*/  FMUL.FTZ R14, R41, UR6 ;  /* 0x00000006290e7c20 */ /* 0x000fe20008410000 */
[----:B----4-:R-:W-:Y:S01]  /*2850*/  FSEL R98, R34, -INF , P4 ;  /* 0xff80000022627808 */ /* 0x010fe20002000000 */
[----:B------:R-:W-:Y:S01]  /*2860*/  FMUL.FTZ R15, R45, UR6 ;  /* 0x000000062d0f7c20 */ /* 0x000fe20008410000 */
[----:B------:R-:W-:Y:S01]  /*2870*/  FMNMX.FTZ R5, R106, R5, !PT ;  /* 0x000000056a057209 */ /* 0x000fe20007810000 */
[----:B------:R-:W3:Y:S01]  /*2880*/  MUFU.TANH R46, R46 ;  /* 0x0000002e002e7308 */ /* 0x000ee20000002400 */
[----:B------:R-:W-:Y:S01]  /*2890*/  ISETP.GT.AND P4, PT, R6, 0x18, PT ;  /* 0x000000180600780c */ /* 0x000fe20003f84270 */
[----:B------:R-:W-:Y:S01]  /*28a0*/  FMUL.FTZ R24, R49, UR6 ;  /* 0x0000000631187c20 */ /* 0x000fe20008410000 */
[----:B-----5:R-:W-:Y:S01]  /*28b0*/  FSEL R104, R35, -INF , P3 ;  /* 0xff80000023687808 */ /* 0x020fe20001800000 */
[----:B------:R-:W-:Y:S01]  /*28c0*/  FMUL.FTZ R25, R53, UR6 ;  /* 0x0000000635197c20 */ /* 0x000fe20008410000 */
[----:B------:R-:W-:Y:S01]  /*28d0*/  FMNMX.FTZ R5, R98, R5, !PT ;  /* 0x0000000562057209 */ /* 0x000fe20007810000 */
[----:B------:R-:W-:Y:S01]  /*28e0*/  FMUL.FTZ R64, R64, UR6 ;  /* 0x0000000640407c20 */ /* 0x000fe20008410000 */
[----:B------:R-:W-:Y:S01]  /*28f0*/  ISETP.GT.AND P3, PT, R6, 0x19, PT ;  /* 0x000000190600780c */ /* 0x000fe20003f64270 */
[----:B------:R-:W4:Y:S01]  /*2900*/  MUFU.TANH R47, R47 ;  /* 0x0000002f002f7308 */ /* 0x000f220000002400 */
[----:B------:R-:W-:Y:S01]  /*2910*/  FSEL R102, R38, -INF , P4 ;  /* 0xff80000026667808 */ /* 0x000fe20002000000 */
[----:B------:R-:W-:Y:S01]  /*2920*/  FMUL.FTZ R29, R57, UR6 ;  /* 0x00000006391d7c20 */ /* 0x000fe20008410000 */
[----:B------:R-:W-:Y:S01]  /*2930*/  FMNMX.FTZ R5, R104, R5, !PT ;  /* 0x0000000568057209 */ /* 0x000fe20007810000 */
[----:B------:R-:W-:Y:S01]  /*2940*/  FMUL.FTZ R61, R61, UR6 ;  /* 0x000000063d3d7c20 */ /* 0x000fe20008410000 */
[----:B------:R-:W-:Y:S01]  /*2950*/  ISETP.GT.AND P4, PT, R6, 0x20, PT ;  /* 0x000000200600780c */ /* 0x000fe20003f84270 */
[----:B------:R-:W-:Y:S01]  /*2960*/  FMUL.FTZ R65, R65, UR6 ;  /* 0x0000000641417c20 */ /* 0x000fe20008410000 */
[----:B--2---:R-:W-:Y:S01]  /*2970*/  FSEL R96, R39, -INF , P3 ;  /* 0xff80000027607808 */ /* 0x004fe20001800000 */
[----:B------:R-:W2:Y:S01]  /*2980*/  MUFU.TANH R50, R50 ;  /* 0x0000003200327308 */ /* 0x000ea20000002400 */
[----:B------:R-:W-:Y:S01]  /*2990*/  FMNMX.FTZ R5, R102, R5, !PT ;  /* 0x0000000566057209 */ /* 0x000fe20007810000 */
[----:B------:R-:W-:Y:S01]  /*29a0*/  FMUL.FTZ R69, R69, UR6 ;  /* 0x0000000645457c20 */ /* 0x000fe20008410000 */
[----:B------:R-:W-:Y:S01]  /*29b0*/  ISETP.GT.AND P3, PT, R6, 0x21, PT ;  /* 0x000000210600780c */ /* 0x000fe20003f64270 */
[----:B------:R-:W-:Y:S01]  /*29c0*/  FMUL.FTZ R73, R73, UR6 ;  /* 0x0000000649497c20 */ /* 0x000fe20008410000 */
[----:B0-----:R-:W-:Y:S01]  /*29d0*/  FSEL R94, R42, -INF , P4 ;  /* 0xff8000002a5e7808 */ /* 0x001fe20002000000 */
[----:B------:R-:W-:Y:S01]  /*29e0*/  FMUL.FTZ R80, R80, UR6 ;  /* 0x0000000650507c20 */ /* 0x000fe20008410000 */
[----:B------:R-:W-:Y:S01]  /*29f0*/  FMNMX.FTZ R5, R96, R5, !PT ;  /* 0x0000000560057209 */ /* 0x000fe20007810000 */
[----:B------:R-:W0:Y:S01]  /*2a00*/  MUFU.TANH R51, R51 ;  /* 0x0000003300337308 */ /* 0x000e220000002400 */
[----:B------:R-:W-:Y:S01]  /*2a10*/  ISETP.GT.AND P4, PT, R6, 0x28, PT ;  /* 0x000000280600780c */ /* 0x000fe20003f84270 */
[----:B------:R-:W-:Y:S01]  /*2a20*/  FMUL.FTZ R77, R77, UR6 ;  /* 0x000000064d4d7c20 */ /* 0x000fe20008410000 */
[----:B-1----:R-:W-:Y:S01]  /*2a30*/  FSEL R92, R43, -INF , P3 ;  /* 0xff8000002b5c7808 */ /* 0x002fe20001800000 */
[----:B------:R-:W-:Y:S01]  /*2a40*/  FMUL.FTZ R81, R81, UR6 ;  /* 0x0000000651517c20 */ /* 0x000fe20008410000 */
[----:B------:R-:W-:Y:S01]  /*2a50*/  FMNMX.FTZ R5, R94, R5, !PT ;  /* 0x000000055e057209 */ /* 0x000fe20007810000 */
[----:B------:R-:W-:Y:S01]  /*2a60*/  FMUL.FTZ R84, R84, UR6 ;  /* 0x0000000654547c20 */ /* 0x000fe20008410000 */
[----:B------:R-:W-:Y:S01]  /*2a70*/  ISETP.GT.AND P3, PT, R6, 0x29, PT ;  /* 0x000000290600780c */ /* 0x000fe20003f64270 */
[----:B------:R-:W-:Y:S01]  /*2a80*/  MUFU.TANH R54, R54 ;  /* 0x0000003600367308 */ /* 0x000fe20000002400 */
[----:B---3--:R-:W-:Y:S01]  /*2a90*/  FSEL R90, R46, -INF , P4 ;  /* 0xff8000002e5a7808 */ /* 0x008fe20002000000 */
[----:B------:R-:W-:Y:S01]  /*2aa0*/  FMUL.FTZ R85, R85, UR6 ;  /* 0x0000000655557c20 */ /* 0x000fe20008410000 */
[----:B------:R-:W-:Y:S01]  /*2ab0*/  FMNMX.FTZ R5, R92, R5, !PT ;  /* 0x000000055c057209 */ /* 0x000fe20007810000 */
[----:B------:R1:W-:Y:S01]  /*2ac0*/  @!P1 SYNCS.ARRIVE.TRANS64.RED.A1T0 RZ, [R0+URZ], RZ ;  /* 0x000000ff00ff99a7 */ /* 0x0003e2000810043f */
[----:B------:R-:W-:-:S02]  /*2ad0*/  ISETP.GT.AND P4, PT, R6, 0x30, PT ;  /* 0x000000300600780c */ /* 0x000fc40003f84270 */
[----:B----4-:R-:W-:Y:S01]  /*2ae0*/  FSEL R88, R47, -INF , P3 ;  /* 0xff8000002f587808 */ /* 0x010fe20001800000 */
[----:B------:R-:W3:Y:S01]  /*2af0*/  MUFU.TANH R44, R55 ;  /* 0x00000037002c7308 */ /* 0x000ee20000002400 */
[----:B------:R-:W-:Y:S02]  /*2b00*/  FMNMX.FTZ R5, R90, R5, !PT ;  /* 0x000000055a057209 */ /* 0x000fe40007810000 */
[----:B------:R-:W-:Y:S02]  /*2b10*/  ISETP.GT.AND P3, PT, R6, 0x31, PT ;  /* 0x000000310600780c */ /* 0x000fe40003f64270 */
[----:B------:R-:W-:Y:S02]  /*2b20*/  FMNMX.FTZ R5, R88, R5, !PT ;  /* 0x0000000558057209 */ /* 0x000fe40007810000 */
[----:B------:R-:W-:Y:S01]  /*2b30*/  VIADDMNMX R31, R31, R100, R33, PT ;  /* 0x000000641f1f7246 */ /* 0x000fe20003800121 */
[----:B------:R-:W4:Y:S03]  /*2b40*/  MUFU.TANH R32, R58 ;  /* 0x0000003a00207308 */ /* 0x000f260000002400 */
[----:B------:R-:W-:-:S05]  /*2b50*/  ISETP.GT.AND P5, PT, R31, 0x8, PT ;  /* 0x000000081f00780c */ /* 0x000fca0003fa4270 */
[----:B------:R2:W-:Y:S08]  /*2b60*/  MUFU.TANH R40, R70 ;  /* 0x0000004600287308 */ /* 0x0005f00000002400 */
[----:B------:R-:W5:Y:S01]  /*2b70*/  MUFU.TANH R59, R59 ;  /* 0x0000003b003b7308 */ /* 0x000f620000002400 */
[----:B--2---:R-:W-:Y:S02]  /*2b80*/  FSEL R70, R50, -INF , P4 ;  /* 0xff80000032467808 */ /* 0x004fe40002000000 */
[----:B------:R-:W-:-:S02]  /*2b90*/  ISETP.GT.AND P4, PT, R6, 0x38, PT ;  /* 0x000000380600780c */ /* 0x000fc40003f84270 */
[----:B------:R-:W-:-:S03]  /*2ba0*/  FMNMX.FTZ R5, R70, R5, !PT ;  /* 0x0000000546057209 */ /* 0x000fc60007810000 */
[----:B------:R0:W-:Y:S08]  /*2bb0*/  MUFU.TANH R27, R66 ;  /* 0x00000042001b7308 */ /* 0x0001f00000002400 */
[----:B------:R2:W1:Y:S01]  /*2bc0*/  MUFU.TANH R36, R62 ;  /* 0x0000003e00247308 */ /* 0x0004620000002400 */
[----:B0-----:R-:W-:Y:S02]  /*2bd0*/  FSEL R66, R51, -INF , P3 ;  /* 0xff80000033427808 */ /* 0x001fe40001800000 */
[----:B------:R-:W-:-:S02]  /*2be0*/  ISETP.GT.AND P3, PT, R6, 0x39, PT ;  /* 0x000000390600780c */ /* 0x000fc40003f64270 */
[----:B------:R-:W-:Y:S02]  /*2bf0*/  FMNMX.FTZ R5, R66, R5, !PT ;  /* 0x0000000542057209 */ /* 0x000fe40007810000 */
[----:B---3--:R-:W-:Y:S01]  /*2c00*/  FSEL R44, R44, -INF , P3 ;  /* 0xff8000002c2c7808 */ /* 0x008fe20001800000 */
[----:B------:R-:W0:Y:S01]  /*2c10*/  MUFU.TANH R63, R63 ;  /* 0x0000003f003f7308 */ /* 0x000e220000002400 */
[----:B--2---:R-:W-:Y:S02]  /*2c20*/  FSEL R62, R54, -INF , P4 ;  /* 0xff800000363e7808 */ /* 0x004fe40002000000 */
[----:B------:R-:W-:Y:S02]  /*2c30*/  ISETP.GT.AND P4, PT, R6, 0x40, PT ;  /* 0x000000400600780c */ /* 0x000fe40003f84270 */
[----:B------:R-:W-:Y:S02]  /*2c40*/  FMNMX.FTZ R5, R62, R5, !PT ;  /* 0x000000053e057209 */ /* 0x000fe40007810000 */
[----:B------:R-:W-:Y:S01]  /*2c50*/  ISETP.GT.AND P3, PT, R6, 0x41, PT ;  /* 0x000000410600780c */ /* 0x000fe20003f64270 */
[----:B------:R-:W2:Y:S01]  /*2c60*/  MUFU.TANH R38, R67 ;  /* 0x0000004300267308 */ /* 0x000ea20000002400 */
[----:B----4-:R-:W-:-:S02]  /*2c70*/  FSEL R32, R32, -INF , P4 ;  /* 0xff80000020207808 */ /* 0x010fc40002000000 */
[----:B------:R-:W-:Y:S02]  /*2c80*/  FMNMX.FTZ R5, R44, R5, !PT ;  /* 0x000000052c057209 */ /* 0x000fe40007810000 */
[----:B------:R-:W-:Y:S02]  /*2c90*/  ISETP.GT.AND P4, PT, R6, 0x48, PT ;  /* 0x000000480600780c */ /* 0x000fe40003f84270 */
[----:B-----5:R-:W-:Y:S01]  /*2ca0*/  FSEL R30, R59, -INF , P3 ;  /* 0xff8000003b1e7808 */ /* 0x020fe20001800000 */
[----:B------:R-:W3:Y:S01]  /*2cb0*/  MUFU.TANH R42, R71 ;  /* 0x00000047002a7308 */ /* 0x000ee20000002400 */
[----:B------:R-:W-:Y:S02]  /*2cc0*/  FMNMX.FTZ R5, R32, R5, !PT ;  /* 0x0000000520057209 */ /* 0x000fe40007810000 */
[----:B------:R-:W-:Y:S02]  /*2cd0*/  ISETP.GT.AND P3, PT, R6, 0x49, PT ;  /* 0x000000490600780c */ /* 0x000fe40003f64270 */
[----:B-1----:R-:W-:-:S02]  /*2ce0*/  FSEL R26, R36, -INF , P4 ;  /* 0xff800000241a7808 */ /* 0x002fc40002000000 */
[----:B------:R-:W-:Y:S01]  /*2cf0*/  FMNMX.FTZ R5, R30, R5, !PT ;  /* 0x000000051e057209 */ /* 0x000fe20007810000 */
[----:B------:R-:W1:Y:S01]  /*2d00*/  MUFU.TANH R46, R74 ;  /* 0x0000004a002e7308 */ /* 0x000e620000002400 */
[----:B------:R-:W-:Y:S02]  /*2d10*/  ISETP.GT.AND P4, PT, R6, 0x50, PT ;  /* 0x000000500600780c */ /* 0x000fe40003f84270 */
[----:B0-----:R-:W-:Y:S02]  /*2d20*/  FSEL R34, R63, -INF , P3 ;  /* 0xff8000003f227808 */ /* 0x001fe40001800000 */
[----:B------:R-:W-:Y:S02]  /*2d30*/  FMNMX.FTZ R5, R26, R5, !PT ;  /* 0x000000051a057209 */ /* 0x000fe40007810000 */
[----:B------:R-:W-:Y:S01]  /*2d40*/  ISETP.GT.AND P3, PT, R6, 0x51, PT ;  /* 0x000000510600780c */ /* 0x000fe20003f64270 */
[----:B------:R-:W0:Y:S01]  /*2d50*/  MUFU.TANH R48, R75 ;  /* 0x0000004b00307308 */ /* 0x000e220000002400 */
[----:B------:R-:W-:-:S02]  /*2d60*/  FSEL R36, R27, -INF , P4 ;  /* 0xff8000001b247808 */ /* 0x000fc40002000000 */
[----:B------:R-:W-:Y:S02]  /*2d70*/  FMNMX.FTZ R5, R34, R5, !PT ;  /* 0x0000000522057209 */ /* 0x000fe40007810000 */
[----:B------:R-:W-:Y:S02]  /*2d80*/  ISETP.GT.AND P4, PT, R6, 0x58, PT ;  /* 0x000000580600780c */ /* 0x000fe40003f84270 */
[----:B--2---:R-:W-:Y:S01]  /*2d90*/  FSEL R38, R38, -INF , P3 ;  /* 0xff80000026267808 */ /* 0x004fe20001800000 */
[----:B------:R-:W2:Y:S01]  /*2da0*/  MUFU.TANH R50, R78 ;  /* 0x0000004e00327308 */ /* 0x000ea20000002400 */
[----:B------:R-:W-:Y:S02]  /*2db0*/  FMNMX.FTZ R5, R36, R5, !PT ;  /* 0x0000000524057209 */ /* 0x000fe40007810000 */
[----:B------:R-:W-:Y:S02]  /*2dc0*/  ISETP.GT.AND P3, PT, R6, 0x59, PT ;  /* 0x000000590600780c */ /* 0x000fe40003f64270 */
[----:B------:R-:W-:-:S02]  /*2dd0*/  FSEL R40, R40, -INF , P4 ;  /* 0xff80000028287808 */ /* 0x000fc40002000000 */
[----:B------:R-:W-:Y:S01]  /*2de0*/  FMNMX.FTZ R5, R38, R5, !PT ;  /* 0x0000000526057209 */ /* 0x000fe20007810000 */
[----:B------:R-:W4:Y:S01]  /*2df0*/  MUFU.TANH R52, R79 ;  /* 0x0000004f00347308 */ /* 0x000f220000002400 */
[----:B------:R-:W-:Y:S02]  /*2e00*/  ISETP.GT.AND P4, PT, R6, 0x60, PT ;  /* 0x000000600600780c */ /* 0x000fe40003f84270 */
[----:B---3--:R-:W-:Y:S02]  /*2e10*/  FSEL R42, R42, -INF , P3 ;  /* 0xff8000002a2a7808 */ /* 0x008fe40001800000 */
[----:B------:R-:W-:Y:S02]  /*2e20*/  FMNMX.FTZ R5, R40, R5, !PT ;  /* 0x0000000528057209 */ /* 0x000fe40007810000 */
[----:B------:R-:W-:Y:S01]  /*2e30*/  ISETP.GT.AND P3, PT, R6, 0x61, PT ;  /* 0x000000610600780c */ /* 0x000fe20003f64270 */
[----:B------:R-:W3:Y:S01]  /*2e40*/  MUFU.TANH R54, R82 ;  /* 0x0000005200367308 */ /* 0x000ee20000002400 */
[----:B-1----:R-:W-:-:S02]  /*2e50*/  FSEL R46, R46, -INF , P4 ;  /* 0xff8000002e2e7808 */ /* 0x002fc40002000000 */
[----:B------:R-:W-:Y:S02]  /*2e60*/  FMNMX.FTZ R5, R42, R5, !PT ;  /* 0x000000052a057209 */ /* 0x000fe40007810000 */
[----:B------:R-:W-:Y:S02]  /*2e70*/  ISETP.GT.AND P4, PT, R6, 0x68, PT ;  /* 0x000000680600780c */ /* 0x000fe40003f84270 */
[----:B0-----:R-:W-:Y:S01]  /*2e80*/  FSEL R48, R48, -INF , P3 ;  /* 0xff80000030307808 */ /* 0x001fe20001800000 */
[----:B------:R-:W0:Y:S01]  /*2e90*/  MUFU.TANH R56, R83 ;  /* 0x0000005300387308 */ /* 0x000e220000002400 */
[----:B------:R-:W-:Y:S02]  /*2ea0*/  FMNMX.FTZ R5, R46, R5, !PT ;  /* 0x000000052e057209 */ /* 0x000fe40007810000 */
[----:B------:R-:W-:Y:S02]  /*2eb0*/  ISETP.GT.AND P3, PT, R6, 0x69, PT ;  /* 0x000000690600780c */ /* 0x000fe40003f64270 */
[----:B--2---:R-:W-:-:S02]  /*2ec0*/  FSEL R50, R50, -INF , P4 ;  /* 0xff80000032327808 */ /* 0x004fc40002000000 */
[----:B------:R-:W-:Y:S01]  /*2ed0*/  FMNMX.FTZ R5, R48, R5, !PT ;  /* 0x0000000530057209 */ /* 0x000fe20007810000 */
[----:B------:R-:W1:Y:S01]  /*2ee0*/  MUFU.TANH R58, R86 ;  /* 0x00000056003a7308 */ /* 0x000e620000002400 */
[----:B------:R-:W-:Y:S02]  /*2ef0*/  ISETP.GT.AND P4, PT, R6, 0x70, PT ;  /* 0x000000700600780c */ /* 0x000fe40003f84270 */
[----:B----4-:R-:W-:Y:S02]  /*2f00*/  FSEL R52, R52, -INF , P3 ;  /* 0xff80000034347808 */ /* 0x010fe40001800000 */
[----:B------:R-:W-:Y:S01]  /*2f10*/  FMNMX.FTZ R27, R50, R5, !PT ;  /* 0x00000005321b7209 */ /* 0x000fe20007810000 */
[----:B------:R-:W-:Y:S01]  /*2f20*/  FMUL.FTZ R5, R60, UR6 ;  /* 0x000000063c057c20 */ /* 0x000fe20008410000 */
[----:B------:R-:W-:Y:S01]  /*2f30*/  ISETP.GT.AND P3, PT, R6, 0x71, PT ;  /* 0x000000710600780c */ /* 0x000fe20003f64270 */
[----:B------:R-:W2:Y:S01]  /*2f40*/  MUFU.TANH R87, R87 ;  /* 0x0000005700577308 */ /* 0x000ea20000002400 */
[----:B---3--:R-:W-:-:S02]  /*2f50*/  FSEL R54, R54, -INF , P4 ;  /* 0xff80000036367808 */ /* 0x008fc40002000000 */
[----:B------:R-:W-:Y:S02]  /*2f60*/  FMNMX.FTZ R27, R52, R27, !PT ;  /* 0x0000001b341b7209 */ /* 0x000fe40007810000 */
[----:B------:R-:W-:Y:S02]  /*2f70*/  ISETP.GT.AND P4, PT, R6, 0x78, PT ;  /* 0x000000780600780c */ /* 0x000fe40003f84270 */
[----:B0-----:R-:W-:Y:S01]  /*2f80*/  FSEL R56, R56, -INF , P3 ;  /* 0xff80000038387808 */ /* 0x001fe20001800000 */
[----:B------:R-:W-:Y:S01]  /*2f90*/  MUFU.TANH R114, R5 ;  /* 0x0000000500727308 */ /* 0x000fe20000002400 */
[----:B------:R-:W-:Y:S02]  /*2fa0*/  FMNMX.FTZ R27, R54, R27, !PT ;  /* 0x0000001b361b7209 */ /* 0x000fe40007810000 */
[----:B------:R-:W-:Y:S02]  /*2fb0*/  ISETP.GT.AND P3, PT, R6, 0x79, PT ;  /* 0x000000790600780c */ /* 0x000fe40003f64270 */
[----:B-1----:R-:W-:-:S02]  /*2fc0*/  FSEL R58, R58, -INF , P4 ;  /* 0xff8000003a3a7808 */ /* 0x002fc40002000000 */
[----:B------:R-:W-:Y:S01]  /*2fd0*/  FMNMX.FTZ R27, R56, R27, !PT ;  /* 0x0000001b381b7209 */ /* 0x000fe20007810000 */
[----:B------:R-:W-:Y:S01]  /*2fe0*/  MUFU.TANH R2, R2 ;  /* 0x0000000200027308 */ /* 0x000fe20000002400 */
[----:B--2---:R-:W-:Y:S02]  /*2ff0*/  FSEL R60, R87, -INF , P3 ;  /* 0xff800000573c7808 */ /* 0x004fe40001800000 */
[----:B------:R-:W-:Y:S02]  /*3000*/  FMNMX.FTZ R27, R58, R27, !PT ;  /* 0x0000001b3a1b7209 */ /* 0x000fe40007810000 */
[----:B------:R-:W-:Y:S02]  /*3010*/  ISETP.GT.AND P4, PT, R31, 0x1, PT ;  /* 0x000000011f00780c */ /* 0x000fe40003f84270 */
[----:B------:R-:W-:Y:S01]  /*3020*/  FMNMX.FTZ R27, R60, R27, !PT ;  /* 0x0000001b3c1b7209 */ /* 0x000fe20007810000 */
[----:B------:R-:W0:Y:S04]  /*3030*/  MUFU.TANH R3, R3 ;  /* 0x0000000300037308 */ /* 0x000e280000002400 */
[----:B------:R-:W1:Y:S04]  /*3040*/  SHFL.BFLY PT, R6, R27, 0x2, 0x1f ;  /* 0x0c401f001b067f89 */ /* 0x000e6800000e0000 */
[----:B------:R-:W2:Y:S08]  /*3050*/  MUFU.TANH R4, R4 ;  /* 0x0000000400047308 */ /* 0x000eb00000002400 */
[----:B------:R-:W3:Y:S01]  /*3060*/  MUFU.TANH R7, R7 ;  /* 0x0000000700077308 */ /* 0x000ee20000002400 */
[----:B0-----:R-:W-:-:S02]  /*3070*/  FSEL R3, R3, -INF , P4 ;  /* 0xff80000003037808 */ /* 0x001fc40002000000 */
[----:B------:R-:W-:-:S05]  /*3080*/  ISETP.GT.AND P4, PT, R31, 0x10, PT ;  /* 0x000000101f00780c */ /* 0x000fca0003f84270 */
[----:B------:R-:W-:Y:S01]  /*3090*/  MUFU.TANH R8, R8 ;  /* 0x0000000800087308 */ /* 0x000fe20000002400 */
[----:B-1----:R-:W-:-:S07]  /*30a0*/  FMNMX.FTZ R6, R27, R6, !PT ;  /* 0x000000061b067209 */ /* 0x002fce0007810000 */
[----:B------:R-:W0:Y:S01]  /*30b0*/  MUFU.TANH R10, R10 ;  /* 0x0000000a000a7308 */ /* 0x000e220000002400 */
[----:B------:R-:W1:Y:S07]  /*30c0*/  SHFL.BFLY PT, R5, R6, 0x1, 0x1f ;  /* 0x0c201f0006057f89 */ /* 0x000e6e00000e0000 */
[----:B------:R-:W4:Y:S08]  /*30d0*/  MUFU.TANH R9, R9 ;  /* 0x0000000900097308 */ /* 0x000f300000002400 */
[----:B------:R2:W-:Y:S08]  /*30e0*/  MUFU.TANH R35, R68 ;  /* 0x0000004400237308 */ /* 0x0005f00000002400 */
[----:B------:R-:W5:Y:S01]  /*30f0*/  MUFU.TANH R11, R11 ;  /* 0x0000000b000b7308 */ /* 0x000f620000002400 */
[----:B-1----:R-:W-:Y:S01]  /*3100*/  FMNMX.FTZ R6, R6, R5, !PT ;  /* 0x0000000506067209 */ /* 0x002fe20007810000 */
[----:B------:R-:W-:Y:S01]  /*3110*/  IMAD.U32 R5, RZ, RZ, UR7 ;  /* 0x00000007ff057e24 */ /* 0x000fe2000f8e00ff */
[----:B--2---:R-:W-:-:S02]  /*3120*/  FSEL R68, R4, -INF , P5 ;  /* 0xff80000004447808 */ /* 0x004fc40002800000 */
[C---:B------:R-:W-:Y:S01]  /*3130*/  FSETP.NEU.FTZ.AND P3, PT, R6.reuse, -INF , PT ;  /* 0xff8000000600780b */ /* 0x040fe20003f7d000 */
[----:B------:R-:W-:Y:S02]  /*3140*/  FMUL.FTZ R27, R6, R5 ;  /* 0x00000005061b7220 */ /* 0x000fe40000410000 */
[----:B------:R3:W-:Y:S03]  /*3150*/  MUFU.TANH R37, R72 ;  /* 0x0000004800257308 */ /* 0x0007e60000002400 */
[----:B------:R-:W-:Y:S02]  /*3160*/  FSEL R27, R27, RZ, P3 ;  /* 0x000000ff1b1b7208 */ /* 0x000fe40001800000 */
[----:B------:R-:W-:-:S03]  /*3170*/  ISETP.GT.AND P3, PT, R31, RZ, PT ;  /* 0x000000ff1f00720c */ /* 0x000fc60003f64270 */
[----:B------:R-:W1:Y:S01]  /*3180*/  MUFU.TANH R12, R12 ;  /* 0x0000000c000c7308 */ /* 0x000e620000002400 */
[----:B------:R-:W-:Y:S01]  /*3190*/  FSEL R74, R2, -INF , P3 ;  /* 0xff800000024a7808 */ /* 0x000fe20001800000 */
[-CC-:B------:R-:W-:Y:S01]  /*31a0*/  FFMA.FTZ R177, R98, R5.reuse, -R27.reuse ;  /* 0x0000000562b17223 */ /* 0x180fe2000001081b */
[----:B------:R-:W-:Y:S01]  /*31b0*/  ISETP.GT.AND P3, PT, R31, 0x9, PT ;  /* 0x000000091f00780c */ /* 0x000fe20003f64270 */
[--C-:B------:R-:W-:Y:S01]  /*31c0*/  FFMA.FTZ R4, R104, R5, -R27.reuse ;  /* 0x0000000568047223 */ /* 0x100fe2000001081b */
[----:B------:R-:W-:Y:S01]  /*31d0*/  FMNMX.FTZ R33, R74, R3, !PT ;  /* 0x000000034a217209 */ /* 0x000fe20007810000 */
[--C-:B------:R-:W-:Y:S01]  /*31e0*/  FFMA.FTZ R2, R106, R5, -R27.reuse ;  /* 0x000000056a027223 */ /* 0x100fe2000001081b */
[----:B---3--:R-:W-:Y:S01]  /*31f0*/  FSEL R72, R7, -INF , P3 ;  /* 0xff80000007487808 */ /* 0x008fe20001800000 */
[----:B------:R2:W-:Y:S01]  /*3200*/  MUFU.TANH R82, R76 ;  /* 0x0000004c00527308 */ /* 0x0005e20000002400 */
[----:B------:R-:W-:Y:S01]  /*3210*/  FMNMX.FTZ R33, R68, R33, !PT ;  /* 0x0000002144217209 */ /* 0x000fe20007810000 */
[-CC-:B------:R-:W-:Y:S01]  /*3220*/  FFMA.FTZ R179, R102, R5.reuse, -R27.reuse ;  /* 0x0000000566b37223 */ /* 0x180fe2000001081b */
[C---:B------:R-:W-:Y:S01]  /*3230*/  ISETP.GT.AND P3, PT, R31.reuse, 0x11, PT ;  /* 0x000000111f00780c */ /* 0x040fe20003f64270 */
[--C-:B------:R-:W-:Y:S01]  /*3240*/  FFMA.FTZ R183, R108, R5, -R27.reuse ;  /* 0x000000056cb77223 */ /* 0x100fe2000001081b */
[----:B------:R-:W-:Y:S01]  /*3250*/  FMNMX.FTZ R33, R72, R33, !PT ;  /* 0x0000002148217209 */ /* 0x000fe20007810000 */
[-CC-:B------:R-:W-:Y:S01]  /*3260*/  FFMA.FTZ R181, R112, R5.reuse, -R27.reuse ;  /* 0x0000000570b57223 */ /* 0x180fe2000001081b */
[----:B0-----:R-:W-:Y:S01]  /*3270*/  FSEL R98, R10, -INF , P3 ;  /* 0xff8000000a627808 */ /* 0x001fe20001800000 */
[----:B------:R-:W0:Y:S01]  /*3280*/  MUFU.TANH R14, R14 ;  /* 0x0000000e000e7308 */ /* 0x000e220000002400 */
[----:B--2---:R-:W-:Y:S01]  /*3290*/  FSEL R76, R8, -INF , P4 ;  /* 0xff800000084c7808 */ /* 0x004fe20002000000 */
[-CC-:B------:R-:W-:Y:S01]  /*32a0*/  FFMA.FTZ R8, R96, R5.reuse, -R27.reuse ;  /* 0x0000000560087223 */ /* 0x180fe2000001081b */
[C---:B------:R-:W-:Y:S01]  /*32b0*/  ISETP.GT.AND P4, PT, R31.reuse, 0x18, PT ;  /* 0x000000181f00780c */ /* 0x040fe20003f84270 */
[--C-:B------:R-:W-:Y:S01]  /*32c0*/  FFMA.FTZ R173, R94, R5, -R27.reuse ;  /* 0x000000055ead7223 */ /* 0x100fe2000001081b */
[----:B------:R-:W-:Y:S01]  /*32d0*/  FMNMX.FTZ R33, R76, R33, !PT ;  /* 0x000000214c217209 */ /* 0x000fe20007810000 */
[-CC-:B------:R-:W-:Y:S01]  /*32e0*/  FFMA.FTZ R169, R70, R5.reuse, -R27.reuse ;  /* 0x0000000546a97223 */ /* 0x180fe2000001081b */
[----:B------:R-:W-:Y:S01]  /*32f0*/  ISETP.GT.AND P3, PT, R31, 0x19, PT ;  /* 0x000000191f00780c */ /* 0x000fe20003f64270 */
[----:B------:R-:W2:Y:S01]  /*3300*/  MUFU.TANH R13, R13 ;  /* 0x0000000d000d7308 */ /* 0x000ea20000002400 */
[----:B----4-:R-:W-:Y:S01]  /*3310*/  FSEL R100, R9, -INF , P4 ;  /* 0xff80000009647808 */ /* 0x010fe20002000000 */
[--C-:B------:R-:W-:Y:S01]  /*3320*/  FFMA.FTZ R171, R62, R5, -R27.reuse ;  /* 0x000000053eab7223 */ /* 0x100fe2000001081b */
[----:B------:R-:W-:Y:S01]  /*3330*/  FMNMX.FTZ R33, R98, R33, !PT ;  /* 0x0000002162217209 */ /* 0x000fe20007810000 */
[-CC-:B------:R-:W-:Y:S01]  /*3340*/  FFMA.FTZ R175, R90, R5.reuse, -R27.reuse ;  /* 0x000000055aaf7223 */ /* 0x180fe2000001081b */
[----:B------:R-:W-:Y:S01]  /*3350*/  ISETP.GT.AND P4, PT, R31, 0x20, PT ;  /* 0x000000201f00780c */ /* 0x000fe20003f84270 */
[--C-:B------:R-:W-:Y:S01]  /*3360*/  FFMA.FTZ R10, R92, R5, -R27.reuse ;  /* 0x000000055c0a7223 */ /* 0x100fe2000001081b */
[----:B-----5:R-:W-:Y:S01]  /*3370*/  FSEL R104, R11, -INF , P3 ;  /* 0xff8000000b687808 */ /* 0x020fe20001800000 */
[----:B------:R-:W3:Y:S01]  /*3380*/  MUFU.TANH R15, R15 ;  /* 0x0000000f000f7308 */ /* 0x000ee20000002400 */
[----:B------:R-:W-:Y:S01]  /*3390*/  FMNMX.FTZ R33, R100, R33, !PT ;  /* 0x0000002164217209 */ /* 0x000fe20007810000 */
[-CC-:B------:R-:W-:Y:S01]  /*33a0*/  FFMA.FTZ R165, R32, R5.reuse, -R27.reuse ;  /* 0x0000000520a57223 */ /* 0x180fe2000001081b */
[C---:B------:R-:W-:Y:S01]  /*33b0*/  ISETP.GT.AND P3, PT, R31.reuse, 0x21, PT ;  /* 0x000000211f00780c */ /* 0x040fe20003f64270 */
[-CC-:B------:R-:W-:Y:S01]  /*33c0*/  FFMA.FTZ R32, R42, R5.reuse, -R27.reuse ;  /* 0x000000052a207223 */ /* 0x180fe2000001081b */
[----:B-1----:R-:W-:Y:S01]  /*33d0*/  FSEL R106, R12, -INF , P4 ;  /* 0xff8000000c6a7808 */ /* 0x002fe20002000000 */
[--C-:B------:R-:W-:Y:S01]  /*33e0*/  FFMA.FTZ R167, R26, R5, -R27.reuse ;  /* 0x000000051aa77223 */ /* 0x100fe2000001081b */
[----:B------:R-:W-:Y:S01]  /*33f0*/  FMNMX.FTZ R33, R104, R33, !PT ;  /* 0x0000002168217209 */ /* 0x000fe20007810000 */
[----:B------:R-:W-:Y:S01]  /*3400*/  MUFU.TANH R20, R20 ;  /* 0x0000001400147308 */ /* 0x000fe20000002400 */
[C---:B------:R-:W-:Y:S01]  /*3410*/  ISETP.GT.AND P4, PT, R31.reuse, 0x28, PT ;  /* 0x000000281f00780c */ /* 0x040fe20003f84270 */
[-CC-:B------:R-:W-:Y:S01]  /*3420*/  FFMA.FTZ R26, R34, R5.reuse, -R27.reuse ;  /* 0x00000005221a7223 */ /* 0x180fe2000001081b */
[----:B0-----:R-:W-:Y:S01]  /*3430*/  FSEL R102, R14, -INF , P3 ;  /* 0xff8000000e667808 */ /* 0x001fe20001800000 */
[--C-:B------:R-:W-:Y:S01]  /*3440*/  FFMA.FTZ R14, R88, R5, -R27.reuse ;  /* 0x00000005580e7223 */ /* 0x100fe2000001081b */
[----:B------:R-:W-:Y:S01]  /*3450*/  FMNMX.FTZ R33, R106, R33, !PT ;  /* 0x000000216a217209 */ /* 0x000fe20007810000 */
[--C-:B------:R-:W-:Y:S01]  /*3460*/  FFMA.FTZ R34, R48, R5, -R27.reuse ;  /* 0x0000000530227223 */ /* 0x100fe2000001081b */
[----:B------:R-:W-:Y:S01]  /*3470*/  ISETP.GT.AND P3, PT, R31, 0x29, PT ;  /* 0x000000291f00780c */ /* 0x000fe20003f64270 */
[----:B------:R-:W0:Y:S01]  /*3480*/  MUFU.TANH R24, R24 ;  /* 0x0000001800187308 */ /* 0x000e220000002400 */
[----:B--2---:R-:W-:Y:S01]  /*3490*/  FSEL R108, R13, -INF , P4 ;  /* 0xff8000000d6c7808 */ /* 0x004fe20002000000 */
[----:B------:R-:W1:Y:S01]  /*34a0*/  @P2 LDC R48, c[0x0][0x450] ;  /* 0x00011400ff302b82 */ /* 0x000e620000000800 */
[----:B------:R-:W-:Y:S01]  /*34b0*/  FMNMX.FTZ R33, R102, R33, !PT ;  /* 0x0000002166217209 */ /* 0x000fe20007810000 */
[-CC-:B------:R-:W-:Y:S01]  /*34c0*/  FFMA.FTZ R157, R46, R5.reuse, -R27.reuse ;  /* 0x000000052e9d7223 */ /* 0x180fe2000001081b */
[----:B------:R-:W-:Y:S01]  /*34d0*/  ISETP.GT.AND P4, PT, R31, 0x30, PT ;  /* 0x000000301f00780c */ /* 0x000fe20003f84270 */
[--C-:B------:R-:W-:Y:S01]  /*34e0*/  FFMA.FTZ R161, R36, R5, -R27.reuse ;  /* 0x0000000524a17223 */ /* 0x100fe2000001081b */
[----:B---3--:R-:W-:Y:S01]  /*34f0*/  FSEL R96, R15, -INF , P3 ;  /* 0xff8000000f607808 */ /* 0x008fe20001800000 */
[----:B------:R-:W2:Y:S01]  /*3500*/  MUFU.TANH R21, R21 ;  /* 0x0000001500157308 */ /* 0x000ea20000002400 */
[----:B------:R-:W-:Y:S01]  /*3510*/  FMNMX.FTZ R33, R108, R33, !PT ;  /* 0x000000216c217209 */ /* 0x000fe20007810000 */
[-CC-:B------:R-:W-:Y:S01]  /*3520*/  FFMA.FTZ R163, R40, R5.reuse, -R27.reuse ;  /* 0x0000000528a37223 */ /* 0x180fe2000001081b */
[C---:B------:R-:W-:Y:S01]  /*3530*/  ISETP.GT.AND P3, PT, R31.reuse, 0x31, PT ;  /* 0x000000311f00780c */ /* 0x040fe20003f64270 */
[--C-:B------:R-:W-:Y:S01]  /*3540*/  FFMA.FTZ R159, R50, R5, -R27.reuse ;  /* 0x00000005329f7223 */ /* 0x100fe2000001081b */
[----:B------:R-:W-:Y:S01]  /*3550*/  FMNMX.FTZ R33, R96, R33, !PT ;  /* 0x0000002160217209 */ /* 0x000fe20007810000 */
[-CC-:B------:R-:W-:Y:S01]  /*3560*/  FFMA.FTZ R36, R52, R5.reuse, -R27.reuse ;  /* 0x0000000534247223 */ /* 0x180fe2000001081b */
[-CC-:B------:R-:W-:Y:S01]  /*3570*/  FFMA.FTZ R153, R54, R5.reuse, -R27.reuse ;  /* 0x0000000536997223 */ /* 0x180fe2000001081b */
[----:B------:R-:W3:Y:S01]  /*3580*/  MUFU.TANH R25, R25 ;  /* 0x0000001900197308 */ /* 0x000ee20000002400 */
[----:B0-----:R-:W-:Y:S01]  /*3590*/  FSEL R112, R24, -INF , P3 ;  /* 0xff80000018707808 */ /* 0x001fe20001800000 */
[-CC-:B------:R-:W-:Y:S01]  /*35a0*/  FFMA.FTZ R24, R44, R5.reuse, -R27.reuse ;  /* 0x000000052c187223 */ /* 0x180fe2000001081b */
[----:B------:R-:W-:Y:S01]  /*35b0*/  ISETP.GT.AND P3, PT, R31, 0x39, PT ;  /* 0x000000391f00780c */ /* 0x000fe20003f64270 */
[-CC-:B------:R-:W-:Y:S01]  /*35c0*/  FFMA.FTZ R155, R58, R5.reuse, -R27.reuse ;  /* 0x000000053a9b7223 */ /* 0x180fe2000001081b */
[----:B------:R-:W-:-:S03]  /*35d0*/  FFMA.FTZ R40, R60, R5, -R27 ;  /* 0x000000053c287223 */ /* 0x000fc6000001081b */
[----:B------:R0:W-:Y:S08]  /*35e0*/  MUFU.TANH R86, R64 ;  /* 0x0000004000567308 */ /* 0x0001f00000002400 */
[----:B------:R-:W4:Y:S01]  /*35f0*/  MUFU.TANH R28, R28 ;  /* 0x0000001c001c7308 */ /* 0x000f220000002400 */
[-CC-:B0-----:R-:W-:Y:S01]  /*3600*/  FFMA.FTZ R64, R110, R5.reuse, -R27.reuse ;  /* 0x000000056e407223 */ /* 0x181fe2000001081b */
[----:B------:R-:W-:Y:S01]  /*3610*/  FSEL R110, R20, -INF , P4 ;  /* 0xff800000146e7808 */ /* 0x000fe20002000000 */
[----:B------:R-:W-:Y:S01]  /*3620*/  FFMA.FTZ R20, R66, R5, -R27 ;  /* 0x0000000542147223 */ /* 0x000fe2000001081b */
[----:B------:R-:W-:-:S02]  /*3630*/  ISETP.GT.AND P4, PT, R31, 0x38, PT ;  /* 0x000000381f00780c */ /* 0x000fc40003f84270 */
[----:B------:R-:W-:Y:S02]  /*3640*/  FMNMX.FTZ R33, R110, R33, !PT ;  /* 0x000000216e217209 */ /* 0x000fe40007810000 */
[----:B------:R-:W0:Y:S01]  /*3650*/  MUFU.TANH R29, R29 ;  /* 0x0000001d001d7308 */ /* 0x000e220000002400 */
[----:B--2---:R-:W-:Y:S02]  /*3660*/  FSEL R116, R21, -INF , P4 ;  /* 0xff80000015747808 */ /* 0x004fe40002000000 */
[----:B------:R-:W-:Y:S02]  /*3670*/  FMNMX.FTZ R33, R112, R33, !PT ;  /* 0x0000002170217209 */ /* 0x000fe40007810000 */
[----:B------:R-:W-:Y:S02]  /*3680*/  ISETP.GT.AND P4, PT, R31, 0x40, PT ;  /* 0x000000401f00780c */ /* 0x000fe40003f84270 */
[----:B---3--:R-:W-:Y:S01]  /*3690*/  FSEL R120, R25, -INF , P3 ;  /* 0xff80000019787808 */ /* 0x008fe20001800000 */
[----:B------:R-:W2:Y:S01]  /*36a0*/  MUFU.TANH R61, R61 ;  /* 0x0000003d003d7308 */ /* 0x000ea20000002400 */
[----:B------:R-:W-:-:S02]  /*36b0*/  FMNMX.FTZ R33, R116, R33, !PT ;  /* 0x0000002174217209 */ /* 0x000fc40007810000 */
[C---:B------:R-:W-:Y:S02]  /*36c0*/  ISETP.GT.AND P3, PT, R31.reuse, 0x41, PT ;  /* 0x000000411f00780c */ /* 0x040fe40003f64270 */
[----:B----4-:R-:W-:Y:S01]  /*36d0*/  FSEL R122, R28, -INF , P4 ;  /* 0xff8000001c7a7808 */ /* 0x010fe20002000000 */
[--C-:B------:R-:W-:Y:S01]  /*36e0*/  FFMA.FTZ R28, R30, R5, -R27.reuse ;  /* 0x000000051e1c7223 */ /* 0x100fe2000001081b */
[----:B------:R-:W-:Y:S01]  /*36f0*/  FMNMX.FTZ R33, R120, R33, !PT ;  /* 0x0000002178217209 */ /* 0x000fe20007810000 */
[----:B------:R-:W3:Y:S01]  /*3700*/  MUFU.TANH R65, R65 ;  /* 0x0000004100417308 */ /* 0x000ee20000002400 */
[----:B------:R-:W-:Y:S01]  /*3710*/  ISETP.GT.AND P4, PT, R31, 0x48, PT ;  /* 0x000000481f00780c */ /* 0x000fe20003f84270 */
[-CC-:B------:R-:W-:Y:S01]  /*3720*/  FFMA.FTZ R30, R38, R5.reuse, -R27.reuse ;  /* 0x00000005261e7223 */ /* 0x180fe2000001081b */
[----:B0-----:R-:W-:Y:S01]  /*3730*/  FSEL R118, R29, -INF , P3 ;  /* 0xff8000001d767808 */ /* 0x001fe20001800000 */
[----:B------:R-:W-:Y:S01]  /*3740*/  FFMA.FTZ R38, R56, R5, -R27 ;  /* 0x0000000538267223 */ /* 0x000fe2000001081b */
[----:B------:R-:W-:-:S02]  /*3750*/  FMNMX.FTZ R33, R122, R33, !PT ;  /* 0x000000217a217209 */ /* 0x000fc40007810000 */
[C---:B------:R-:W-:Y:S01]  /*3760*/  ISETP.GT.AND P3, PT, R31.reuse, 0x49, PT ;  /* 0x000000491f00780c */ /* 0x040fe20003f64270 */
[----:B------:R-:W0:Y:S01]  /*3770*/  MUFU.TANH R69, R69 ;  /* 0x0000004500457308 */ /* 0x000e220000002400 */
[----:B------:R-:W-:Y:S02]  /*3780*/  FSEL R114, R114, -INF , P4 ;  /* 0xff80000072727808 */ /* 0x000fe40002000000 */
[----:B------:R-:W-:Y:S02]  /*3790*/  FMNMX.FTZ R33, R118, R33, !PT ;  /* 0x0000002176217209 */ /* 0x000fe40007810000 */
[----:B------:R-:W-:Y:S02]  /*37a0*/  ISETP.GT.AND P4, PT, R31, 0x50, PT ;  /* 0x000000501f00780c */ /* 0x000fe40003f84270 */
[----:B--2---:R-:W-:Y:S01]  /*37b0*/  FSEL R94, R61, -INF , P3 ;  /* 0xff8000003d5e7808 */ /* 0x004fe20001800000 */
[----:B------:R-:W2:Y:S01]  /*37c0*/  MUFU.TANH R73, R73 ;  /* 0x0000004900497308 */ /* 0x000ea20000002400 */
[----:B------:R-:W-:-:S02]  /*37d0*/  FMNMX.FTZ R33, R114, R33, !PT ;  /* 0x0000002172217209 */ /* 0x000fc40007810000 */
[C---:B------:R-:W-:Y:S02]  /*37e0*/  ISETP.GT.AND P3, PT, R31.reuse, 0x51, PT ;  /* 0x000000511f00780c */ /* 0x040fe40003f64270 */
[----:B------:R-:W-:Y:S02]  /*37f0*/  FSEL R86, R86, -INF , P4 ;  /* 0xff80000056567808 */ /* 0x000fe40002000000 */
[----:B------:R-:W-:Y:S01]  /*3800*/  FMNMX.FTZ R33, R94, R33, !PT ;  /* 0x000000215e217209 */ /* 0x000fe20007810000 */
[----:B------:R3:W-:Y:S01]  /*3810*/  MUFU.TANH R39, R80 ;  /* 0x0000005000277308 */ /* 0x0007e20000002400 */
[----:B------:R-:W-:Y:S02]  /*3820*/  ISETP.GT.AND P4, PT, R31, 0x58, PT ;  /* 0x000000581f00780c */ /* 0x000fe40003f84270 */
[----:B------:R-:W-:Y:S02]  /*3830*/  FMNMX.FTZ R33, R86, R33, !PT ;  /* 0x0000002156217209 */ /* 0x000fe40007810000 */
[----:B------:R-:W-:-:S02]  /*3840*/  FSEL R70, R35, -INF , P4 ;  /* 0xff80000023467808 */ /* 0x000fc40002000000 */
[----:B------:R-:W-:Y:S01]  /*3850*/  ISETP.GT.AND P4, PT, R31, 0x60, PT ;  /* 0x000000601f00780c */ /* 0x000fe20003f84270 */
[----:B------:R-:W4:Y:S01]  /*3860*/  MUFU.TANH R77, R77 ;  /* 0x0000004d004d7308 */ /* 0x000f220000002400 */
[----:B---3--:R-:W-:Y:S02]  /*3870*/  FSEL R80, R65, -INF , P3 ;  /* 0xff80000041507808 */ /* 0x008fe40001800000 */
[----:B------:R-:W-:Y:S02]  /*3880*/  ISETP.GT.AND P3, PT, R31, 0x59, PT ;  /* 0x000000591f00780c */ /* 0x000fe40003f64270 */
[----:B------:R-:W-:Y:S02]  /*3890*/  FMNMX.FTZ R33, R80, R33, !PT ;  /* 0x0000002150217209 */ /* 0x000fe40007810000 */
[----:B0-----:R-:W-:Y:S01]  /*38a0*/  FSEL R78, R69, -INF , P3 ;  /* 0xff800000454e7808 */ /* 0x001fe20001800000 */
[----:B------:R-:W0:Y:S01]  /*38b0*/  MUFU.TANH R81, R81 ;  /* 0x0000005100517308 */ /* 0x000e220000002400 */
[----:B------:R-:W-:-:S02]  /*38c0*/  FMNMX.FTZ R33, R70, R33, !PT ;  /* 0x0000002146217209 */ /* 0x000fc40007810000 */
[----:B------:R-:W-:Y:S02]  /*38d0*/  ISETP.GT.AND P3, PT, R31, 0x61, PT ;  /* 0x000000611f00780c */ /* 0x000fe40003f64270 */
[----:B------:R-:W-:Y:S02]  /*38e0*/  FSEL R66, R37, -INF , P4 ;  /* 0xff80000025427808 */ /* 0x000fe40002000000 */
[----:B------:R-:W-:Y:S01]  /*38f0*/  FMNMX.FTZ R33, R78, R33, !PT ;  /* 0x000000214e217209 */ /* 0x000fe20007810000 */
[----:B------:R3:W5:Y:S01]  /*3900*/  MUFU.TANH R41, R84 ;  /* 0x0000005400297308 */ /* 0x0007620000002400 */
[----:B------:R-:W-:Y:S01]  /*3910*/  ISETP.GT.AND P4, PT, R31, 0x68, PT ;  /* 0x000000681f00780c */ /* 0x000fe20003f84270 */
[----:B------:R-:W1:Y:S01]  /*3920*/  @P2 LDC R37, c[0x0][0x44c] ;  /* 0x00011300ff252b82 */ /* 0x000e620000000800 */
[----:B--2---:R-:W-:Y:S02]  /*3930*/  FSEL R62, R73, -INF , P3 ;  /* 0xff800000493e7808 */ /* 0x004fe40001800000 */
[----:B------:R-:W-:-:S02]  /*3940*/  FMNMX.FTZ R33, R66, R33, !PT ;  /* 0x0000002142217209 */ /* 0x000fc40007810000 */
[C---:B------:R-:W-:Y:S01]  /*3950*/  ISETP.GT.AND P3, PT, R31.reuse, 0x69, PT ;  /* 0x000000691f00780c */ /* 0x040fe20003f64270 */
[----:B------:R-:W2:Y:S01]  /*3960*/  MUFU.TANH R85, R85 ;  /* 0x0000005500557308 */ /* 0x000ea20000002400 */
[----:B------:R-:W-:Y:S02]  /*3970*/  FSEL R82, R82, -INF , P4 ;  /* 0xff80000052527808 */ /* 0x000fe40002000000 */
[----:B------:R-:W-:Y:S02]  /*3980*/  FMNMX.FTZ R33, R62, R33, !PT ;  /* 0x000000213e217209 */ /* 0x000fe40007810000 */
[----:B------:R-:W-:Y:S02]  /*3990*/  ISETP.GT.AND P4, PT, R31, 0x70, PT ;  /* 0x000000701f00780c */ /* 0x000fe40003f84270 */
[----:B----4-:R-:W-:Y:S01]  /*39a0*/  FSEL R44, R77, -INF , P3 ;  /* 0xff8000004d2c7808 */ /* 0x010fe20001800000 */
[----:B------:R-:W-:Y:S01]  /*39b0*/  MUFU.EX2 R181, R181 ;  /* 0x000000b500b57308 */ /* 0x000fe20000000800 */
[----:B------:R-:W-:-:S02]  /*39c0*/  FMNMX.FTZ R33, R82, R33, !PT ;  /* 0x0000002152217209 */ /* 0x000fc40007810000 */
[----:B------:R-:W-:Y:S02]  /*39d0*/  ISETP.GT.AND P3, PT, R31, 0x71, PT ;  /* 0x000000711f00780c */ /* 0x000fe40003f64270 */
[----:B---3--:R-:W-:Y:S01]  /*39e0*/  FSEL R84, R39, -INF , P4 ;  /* 0xff80000027547808 */ /* 0x008fe20002000000 */
[----:B------:R-:W-:Y:S01]  /*39f0*/  IMAD.MOV.U32 R39, RZ, RZ, R18 ;  /* 0x000000ffff277224 */ /* 0x000fe200078e0012 */
[----:B------:R-:W-:Y:S01]  /*3a00*/  FMNMX.FTZ R33, R44, R33, !PT ;  /* 0x000000212c217209 */ /* 0x000fe20007810000 */
[----:B------:R-:W3:Y:S01]  /*3a10*/  MUFU.EX2 R64, R64 ;  /* 0x0000004000407308 */ /* 0x000ee20000000800 */
[----:B------:R-:W-:Y:S01]  /*3a20*/  ISETP.GT.AND P4, PT, R31, 0x78, PT ;  /* 0x000000781f00780c */ /* 0x000fe20003f84270 */
[----:B-1----:R-:W-:Y:S01]  /*3a30*/  @P2 IMAD.HI.U32 R37, R18, R37, RZ ;  /* 0x0000002512252227 */ /* 0x002fe200078e00ff */
[----:B0-----:R-:W-:Y:S02]  /*3a40*/  FSEL R88, R81, -INF , P3 ;  /* 0xff80000051587808 */ /* 0x001fe40001800000 */
[----:B------:R-:W-:-:S02]  /*3a50*/  FMNMX.FTZ R33, R84, R33, !PT ;  /* 0x0000002154217209 */ /* 0x000fc40007810000 */
[----:B------:R-:W-:Y:S01]  /*3a60*/  ISETP.GT.AND P3, PT, R31, 0x79, PT ;  /* 0x000000791f00780c */ /* 0x000fe20003f64270 */
[----:B------:R-:W0:Y:S01]  /*3a70*/  MUFU.EX2 R183, R183 ;  /* 0x000000b700b77308 */ /* 0x000e220000000800 */
[----:B-----5:R-:W-:Y:S02]  /*3a80*/  FSEL R90, R41, -INF , P4 ;  /* 0xff800000295a7808 */ /* 0x020fe40002000000 */
[----:B------:R-:W-:Y:S02]  /*3a90*/  FMNMX.FTZ R33, R88, R33, !PT ;  /* 0x0000002158217209 */ /* 0x000fe40007810000 */
[----:B--2---:R-:W-:Y:S02]  /*3aa0*/  FSEL R92, R85, -INF , P3 ;  /* 0xff800000555c7808 */ /* 0x004fe40001800000 */
[----:B------:R-:W-:Y:S01]  /*3ab0*/  FMNMX.FTZ R33, R90, R33, !PT ;  /* 0x000000215a217209 */ /* 0x000fe20007810000 */
[----:B------:R-:W1:Y:S01]  /*3ac0*/  MUFU.EX2 R2, R2 ;  /* 0x0000000200027308 */ /* 0x000e620000000800 */
[----:B---3--:R-:W-:Y:S01]  /*3ad0*/  FADD.FTZ R42, R181, R64 ;  /* 0x00000040b52a7221 */ /* 0x008fe20000010000 */
[----:B------:R-:W-:-:S02]  /*3ae0*/  @P2 SHF.R.U32.HI R39, RZ, R48, R37 ;  /* 0x00000030ff272219 */ /* 0x000fc40000011625 */
[----:B------:R-:W-:Y:S02]  /*3af0*/  FMNMX.FTZ R33, R92, R33, !PT ;  /* 0x000000215c217209 */ /* 0x000fe40007810000 */
[----:B------:R-:W-:Y:S02]  /*3b00*/  IADD3 R43, R39, R16, -R17 ;  /* 0x00000010272b7210 */ /* 0x000fe40007ffe811 */
[----:B------:R-:W2:Y:S01]  /*3b10*/  MUFU.EX2 R177, R177 ;  /* 0x000000b100b17308 */ /* 0x000ea20000000800 */
[----:B------:R-:W3:Y:S01]  /*3b20*/  SHFL.BFLY PT, R12, R33, 0x2, 0x1f ;  /* 0x0c401f00210c7f89 */ /* 0x000ee200000e0000 */
[----:B------:R-:W-:-:S06]  /*3b30*/  F2FP.BF16.F32.PACK_AB R181, R64, R181 ;  /* 0x000000b540b5723e */ /* 0x000fcc00000010ff */
[----:B------:R-:W4:Y:S08]  /*3b40*/  MUFU.EX2 R4, R4 ;  /* 0x0000000400047308 */ /* 0x000f300000000800 */
[----:B------:R-:W5:Y:S08]  /*3b50*/  MUFU.EX2 R179, R179 ;  /* 0x000000b300b37308 */ /* 0x000f700000000800 */
[----:B------:R-:W5:Y:S01]  /*3b60*/  MUFU.EX2 R8, R8 ;  /* 0x0000000800087308 */ /* 0x000f620000000800 */
[----:B---3--:R-:W-:-:S05]  /*3b70*/  FMNMX.FTZ R7, R33, R12, !PT ;  /* 0x0000000c21077209 */ /* 0x008fca0007810000 */
[----:B------:R-:W3:Y:S02]  /*3b80*/  SHFL.BFLY PT, R12, R7, 0x1, 0x1f ;  /* 0x0c201f00070c7f89 */ /* 0x000ee400000e0000 */
[----:B------:R-:W5:Y:S08]  /*3b90*/  MUFU.EX2 R173, R173 ;  /* 0x000000ad00ad7308 */ /* 0x000f700000000800 */
[----:B------:R-:W-:Y:S08]  /*3ba0*/  MUFU.EX2 R10, R10 ;  /* 0x0000000a000a7308 */ /* 0x000ff00000000800 */
[----:B------:R-:W-:Y:S01]  /*3bb0*/  MUFU.EX2 R175, R175 ;  /* 0x000000af00af7308 */ /* 0x000fe20000000800 */
[----:B---3--:R-:W-:-:S07]  /*3bc0*/  FMNMX.FTZ R12, R7, R12, !PT ;  /* 0x0000000c070c7209 */ /* 0x008fce0007810000 */
[----:B------:R-:W-:Y:S01]  /*3bd0*/  MUFU.EX2 R14, R14 ;  /* 0x0000000e000e7308 */ /* 0x000fe20000000800 */
[C---:B------:R-:W-:Y:S01]  /*3be0*/  FSETP.NEU.FTZ.AND P3, PT, R12.reuse, -INF , PT ;  /* 0xff8000000c00780b */ /* 0x040fe20003f7d000 */
[----:B------:R-:W-:-:S05]  /*3bf0*/  FMUL.FTZ R7, R12, R5 ;  /* 0x000000050c077220 */ /* 0x000fca0000410000 */
[----:B------:R-:W-:Y:S01]  /*3c00*/  FSEL R25, R7, RZ, P3 ;  /* 0x000000ff07197208 */ /* 0x000fe20001800000 */
[----:B------:R-:W-:Y:S04]  /*3c10*/  MUFU.EX2 R169, R169 ;  /* 0x000000a900a97308 */ /* 0x000fe80000000800 */
[-CC-:B------:R-:W-:Y:S01]  /*3c20*/  FFMA.FTZ R180, R74, R5.reuse, -R25.reuse ;  /* 0x000000054ab47223 */ /* 0x180fe20000010819 */
[-CC-:B------:R-:W-:Y:S01]  /*3c30*/  FFMA.FTZ R7, R3, R5.reuse, -R25.reuse ;  /* 0x0000000503077223 */ /* 0x180fe20000010819 */
[-CC-:B------:R-:W-:Y:S01]  /*3c40*/  FFMA.FTZ R182, R68, R5.reuse, -R25.reuse ;  /* 0x0000000544b67223 */ /* 0x180fe20000010819 */
[-CC-:B------:R-:W-:Y:S01]  /*3c50*/  FFMA.FTZ R9, R72, R5.reuse, -R25.reuse ;  /* 0x0000000548097223 */ /* 0x180fe20000010819 */
[----:B0-----:R-:W-:Y:S01]  /*3c60*/  FADD.FTZ R3, R183, R42 ;  /* 0x0000002ab7037221 */ /* 0x001fe20000010000 */
[-CC-:B------:R-:W-:Y:S01]  /*3c70*/  FFMA.FTZ R176, R76, R5.reuse, -R25.reuse ;  /* 0x000000054cb07223 */ /* 0x180fe20000010819 */
[----:B------:R-:W-:Y:S01]  /*3c80*/  MUFU.EX2 R180, R180 ;  /* 0x000000b400b47308 */ /* 0x000fe20000000800 */
[-C--:B------:R-:W-:Y:S01]  /*3c90*/  FFMA.FTZ R11, R98, R5.reuse, -R25 ;  /* 0x00000005620b7223 */ /* 0x080fe20000010819 */
[----:B-1----:R-:W-:Y:S01]  /*3ca0*/  FADD.FTZ R42, R2, R3 ;  /* 0x00000003022a7221 */ /* 0x002fe20000010000 */
[-CC-:B------:R-:W-:Y:S01]  /*3cb0*/  FFMA.FTZ R178, R100, R5.reuse, -R25.reuse ;  /* 0x0000000564b27223 */ /* 0x180fe20000010819 */
[-CC-:B------:R-:W-:Y:S01]  /*3cc0*/  FFMA.FTZ R13, R104, R5.reuse, -R25.reuse ;  /* 0x00000005680d7223 */ /* 0x180fe20000010819 */
[-CC-:B------:R-:W-:Y:S01]  /*3cd0*/  FFMA.FTZ R172, R106, R5.reuse, -R25.reuse ;  /* 0x000000056aac7223 */ /* 0x180fe20000010819 */
[----:B--2---:R-:W-:Y:S01]  /*3ce0*/  FADD.FTZ R3, R177, R42 ;  /* 0x0000002ab1037221 */ /* 0x004fe20000010000 */
[-CC-:B------:R-:W-:Y:S01]  /*3cf0*/  FFMA.FTZ R15, R102, R5.reuse, -R25.reuse ;  /* 0x00000005660f7223 */ /* 0x180fe20000010819 */
[----:B------:R-:W0:Y:S01]  /*3d00*/  MUFU.EX2 R7, R7 ;  /* 0x0000000700077308 */ /* 0x000e220000000800 */
[-C--:B------:R-:W-:Y:S01]  /*3d10*/  FFMA.FTZ R174, R108, R5.reuse, -R25 ;  /* 0x000000056cae7223 */ /* 0x080fe20000010819 */
[----:B----4-:R-:W-:Y:S01]  /*3d20*/  FADD.FTZ R42, R4, R3 ;  /* 0x00000003042a7221 */ /* 0x010fe20000010000 */
[-CC-:B------:R-:W-:Y:S01]  /*3d30*/  FFMA.FTZ R21, R96, R5.reuse, -R25.reuse ;  /* 0x0000000560157223 */ /* 0x180fe20000010819 */
[-CC-:B------:R-:W-:Y:S01]  /*3d40*/  FFMA.FTZ R168, R110, R5.reuse, -R25.reuse ;  /* 0x000000056ea87223 */ /* 0x180fe20000010819 */
[-CC-:B------:R-:W-:Y:S01]  /*3d50*/  FFMA.FTZ R27, R112, R5.reuse, -R25.reuse ;  /* 0x00000005701b7223 */ /* 0x180fe20000010819 */
[----:B-----5:R-:W-:Y:S01]  /*3d60*/  FADD.FTZ R33, R179, R42 ;  /* 0x0000002ab3217221 */ /* 0x020fe20000010000 */
[-CC-:B------:R-:W-:Y:S01]  /*3d70*/  FFMA.FTZ R170, R116, R5.reuse, -R25.reuse ;  /* 0x0000000574aa7223 */ /* 0x180fe20000010819 */
[----:B------:R-:W1:Y:S01]  /*3d80*/  MUFU.EX2 R182, R182 ;  /* 0x000000b600b67308 */ /* 0x000e620000000800 */
[-C--:B------:R-:W-:Y:S01]  /*3d90*/  FFMA.FTZ R29, R120, R5.reuse, -R25 ;  /* 0x00000005781d7223 */ /* 0x080fe20000010819 */
[----:B------:R-:W-:Y:S01]  /*3da0*/  FADD.FTZ R46, R8, R33 ;  /* 0x00000021082e7221 */ /* 0x000fe20000010000 */
[-CC-:B------:R-:W-:Y:S01]  /*3db0*/  FFMA.FTZ R164, R122, R5.reuse, -R25.reuse ;  /* 0x000000057aa47223 */ /* 0x180fe20000010819 */
[-CC-:B------:R-:W-:Y:S01]  /*3dc0*/  FFMA.FTZ R31, R118, R5.reuse, -R25.reuse ;  /* 0x00000005761f7223 */ /* 0x180fe20000010819 */
[-CC-:B------:R-:W-:Y:S01]  /*3dd0*/  FFMA.FTZ R166, R114, R5.reuse, -R25.reuse ;  /* 0x0000000572a67223 */ /* 0x180fe20000010819 */
[----:B------:R-:W-:Y:S01]  /*3de0*/  FADD.FTZ R35, R173, R46 ;  /* 0x0000002ead237221 */ /* 0x000fe20000010000 */
[-C--:B------:R-:W-:Y:S01]  /*3df0*/  FFMA.FTZ R94, R94, R5.reuse, -R25 ;  /* 0x000000055e5e7223 */ /* 0x080fe20000010819 */
[----:B------:R-:W2:Y:S01]  /*3e00*/  MUFU.EX2 R9, R9 ;  /* 0x0000000900097308 */ /* 0x000ea20000000800 */
[----:B0-----:R-:W-:Y:S01]  /*3e10*/  FADD.FTZ R3, R180, R7 ;  /* 0x00000007b4037221 */ /* 0x001fe20000010000 */
[-CC-:B------:R-:W-:Y:S01]  /*3e20*/  FFMA.FTZ R86, R86, R5.reuse, -R25.reuse ;  /* 0x0000000556567223 */ /* 0x180fe20000010819 */
[-CC-:B------:R-:W-:Y:S01]  /*3e30*/  FFMA.FTZ R80, R80, R5.reuse, -R25.reuse ;  /* 0x0000000550507223 */ /* 0x180fe20000010819 */
[-CC-:B------:R-:W-:Y:S01]  /*3e40*/  FFMA.FTZ R70, R70, R5.reuse, -R25.reuse ;  /* 0x0000000546467223 */ /* 0x180fe20000010819 */
[-CC-:B------:R-:W-:Y:S01]  /*3e50*/  FFMA.FTZ R78, R78, R5.reuse, -R25.reuse ;  /* 0x000000054e4e7223 */ /* 0x180fe20000010819 */
[----:B------:R-:W-:Y:S01]  /*3e60*/  FFMA.FTZ R66, R66, R5, -R25 ;  /* 0x0000000542427223 */ /* 0x000fe20000010819 */
[----:B------:R-:W-:Y:S01]  /*3e70*/  SHF.R.S32.HI R46, RZ, 0x1f, R43 ;  /* 0x0000001fff2e7819 */ /* 0x000fe2000001142b */
[----:B------:R-:W0:Y:S01]  /*3e80*/  MUFU.EX2 R176, R176 ;  /* 0x000000b000b07308 */ /* 0x000e220000000800 */
[----:B-1----:R-:W-:Y:S01]  /*3e90*/  FADD.FTZ R42, R182, R3 ;  /* 0x00000003b62a7221 */ /* 0x002fe20000010000 */
[----:B------:R-:W-:Y:S01]  /*3ea0*/  F2FP.BF16.F32.PACK_AB R183, R2, R183 ;  /* 0x000000b702b7723e */ /* 0x000fe200000010ff */
[-CC-:B------:R-:W-:Y:S01]  /*3eb0*/  FFMA.FTZ R62, R62, R5.reuse, -R25.reuse ;  /* 0x000000053e3e7223 */ /* 0x180fe20000010819 */
[-CC-:B------:R-:W-:Y:S01]  /*3ec0*/  FFMA.FTZ R82, R82, R5.reuse, -R25.reuse ;  /* 0x0000000552527223 */ /* 0x180fe20000010819 */
[-CC-:B------:R-:W-:Y:S01]  /*3ed0*/  FFMA.FTZ R44, R44, R5.reuse, -R25.reuse ;  /* 0x000000052c2c7223 */ /* 0x180fe20000010819 */
[-CC-:B------:R-:W-:Y:S01]  /*3ee0*/  FFMA.FTZ R84, R84, R5.reuse, -R25.reuse ;  /* 0x0000000554547223 */ /* 0x180fe20000010819 */
[-C--:B------:R-:W-:Y:S01]  /*3ef0*/  FFMA.FTZ R88, R88, R5.reuse, -R25 ;  /* 0x0000000558587223 */ /* 0x080fe20000010819 */
[----:B------:R-:W1:Y:S01]  /*3f00*/  MUFU.EX2 R11, R11 ;  /* 0x0000000b000b7308 */ /* 0x000e620000000800 */
[----:B--2---:R-:W-:Y:S01]  /*3f10*/  FADD.FTZ R3, R9, R42 ;  /* 0x0000002a09037221 */ /* 0x004fe20000010000 */
[----:B------:R-:W-:Y:S01]  /*3f20*/  FADD.FTZ R42, R10, R35 ;  /* 0x000000230a2a7221 */ /* 0x000fe20000010000 */
[-CC-:B------:R-:W-:Y:S01]  /*3f30*/  FFMA.FTZ R90, R90, R5.reuse, -R25.reuse ;  /* 0x000000055a5a7223 */ /* 0x180fe20000010819 */
[----:B------:R-:W-:Y:S01]  /*3f40*/  FFMA.FTZ R92, R92, R5, -R25 ;  /* 0x000000055c5c7223 */ /* 0x000fe20000010819 */
[----:B------:R-:W-:Y:S01]  /*3f50*/  LEA.HI R25, R46, R43, RZ, 0x7 ;  /* 0x0000002b2e197211 */ /* 0x000fe200078f38ff */
[----:B------:R-:W-:Y:S01]  /*3f60*/  FADD.FTZ R35, R175, R42 ;  /* 0x0000002aaf237221 */ /* 0x000fe20000010000 */
[----:B------:R-:W-:Y:S01]  /*3f70*/  F2FP.BF16.F32.PACK_AB R182, R9, R182 ;  /* 0x000000b609b6723e */ /* 0x000fe200000010ff */
[----:B------:R-:W2:Y:S01]  /*3f80*/  MUFU.EX2 R178, R178 ;  /* 0x000000b200b27308 */ /* 0x000ea20000000800 */
[----:B0-----:R-:W-:Y:S01]  /*3f90*/  FADD.FTZ R0, R176, R3 ;  /* 0x00000003b0007221 */ /* 0x001fe20000010000 */
[----:B------:R-:W-:Y:S01]  /*3fa0*/  FADD.FTZ R42, R14, R35 ;  /* 0x000000230e2a7221 */ /* 0x000fe20000010000 */
[----:B------:R-:W-:-:S02]  /*3fb0*/  F2FP.BF16.F32.PACK_AB R177, R4, R177 ;  /* 0x000000b104b1723e */ /* 0x000fc400000010ff */
[----:B------:R-:W-:Y:S02]  /*3fc0*/  CS2R R122, SRZ ;  /* 0x00000000007a7805 */ /* 0x000fe4000001ff00 */
[----:B------:R-:W-:Y:S01]  /*3fd0*/  F2FP.BF16.F32.PACK_AB R173, R10, R173 ;  /* 0x000000ad0aad723e */ /* 0x000fe200000010ff */
[----:B------:R-:W-:Y:S01]  /*3fe0*/  FADD.FTZ R37, R169, R42 ;  /* 0x0000002aa9257221 */ /* 0x000fe20000010000 */
[----:B------:R-:W-:Y:S01]  /*3ff0*/  VIADD R10, R95, 0xfffffffe ;  /* 0xfffffffe5f0a7836 */ /* 0x000fe20000000000 */
[----:B------:R-:W0:Y:S01]  /*4000*/  MUFU.EX2 R13, R13 ;  /* 0x0000000d000d7308 */ /* 0x000e220000000800 */
[----:B-1----:R-:W-:Y:S01]  /*4010*/  FADD.FTZ R3, R11, R0 ;  /* 0x000000000b037221 */ /* 0x002fe20000010000 */
[----:B------:R-:W-:Y:S02]  /*4020*/  F2FP.BF16.F32.PACK_AB R180, R7, R180 ;  /* 0x000000b407b4723e */ /* 0x000fe400000010ff */
[----:B------:R-:W-:Y:S02]  /*4030*/  CS2R R120, SRZ ;  /* 0x0000000000787805 */ /* 0x000fe4000001ff00 */
[----:B------:R-:W-:-:S02]  /*4040*/  F2FP.BF16.F32.PACK_AB R179, R8, R179 ;  /* 0x000000b308b3723e */ /* 0x000fc400000010ff */
[----:B------:R-:W-:Y:S02]  /*4050*/  CS2R R118, SRZ ;  /* 0x0000000000767805 */ /* 0x000fe4000001ff00 */
[----:B------:R-:W-:Y:S02]  /*4060*/  F2FP.BF16.F32.PACK_AB R175, R14, R175 ;  /* 0x000000af0eaf723e */ /* 0x000fe400000010ff */
[----:B------:R-:W-:Y:S01]  /*4070*/  CS2R R116, SRZ ;  /* 0x0000000000747805 */ /* 0x000fe2000001ff00 */
[----:B------:R-:W1:Y:S01]  /*4080*/  MUFU.EX2 R172, R172 ;  /* 0x000000ac00ac7308 */ /* 0x000e620000000800 */
[----:B--2---:R-:W-:Y:S01]  /*4090*/  FADD.FTZ R0, R178, R3 ;  /* 0x00000003b2007221 */ /* 0x004fe20000010000 */
[----:B------:R-:W-:Y:S02]  /*40a0*/  F2FP.BF16.F32.PACK_AB R176, R11, R176 ;  /* 0x000000b00bb0723e */ /* 0x000fe400000010ff */
[----:B------:R-:W-:Y:S02]  /*40b0*/  CS2R R114, SRZ ;  /* 0x0000000000727805 */ /* 0x000fe4000001ff00 */
[----:B------:R-:W-:-:S02]  /*40c0*/  CS2R R112, SRZ ;  /* 0x0000000000707805 */ /* 0x000fc4000001ff00 */
[----:B------:R-:W-:Y:S02]  /*40d0*/  CS2R R110, SRZ ;  /* 0x00000000006e7805 */ /* 0x000fe4000001ff00 */
[----:B------:R-:W-:Y:S02]  /*40e0*/  CS2R R108, SRZ ;  /* 0x00000000006c7805 */ /* 0x000fe4000001ff00 */
[----:B------:R-:W-:Y:S01]  /*40f0*/  CS2R R106, SRZ ;  /* 0x00000000006a7805 */ /* 0x000fe2000001ff00 */
[----:B------:R-:W2:Y:S01]  /*4100*/  MUFU.EX2 R20, R20 ;  /* 0x0000001400147308 */ /* 0x000ea20000000800 */
[C---:B0-----:R-:W-:Y:S01]  /*4110*/  FADD.FTZ R3, R13.reuse, R0 ;  /* 0x000000000d037221 */ /* 0x041fe20000010000 */
[----:B------:R-:W-:Y:S02]  /*4120*/  F2FP.BF16.F32.PACK_AB R178, R13, R178 ;  /* 0x000000b20db2723e */ /* 0x000fe400000010ff */
[----:B------:R-:W-:Y:S02]  /*4130*/  CS2R R104, SRZ ;  /* 0x0000000000687805 */ /* 0x000fe4000001ff00 */
[----:B------:R-:W-:-:S02]  /*4140*/  CS2R R102, SRZ ;  /* 0x0000000000667805 */ /* 0x000fc4000001ff00 */
[----:B------:R-:W-:Y:S02]  /*4150*/  CS2R R100, SRZ ;  /* 0x0000000000647805 */ /* 0x000fe4000001ff00 */
[----:B------:R-:W-:Y:S02]  /*4160*/  CS2R R98, SRZ ;  /* 0x0000000000627805 */ /* 0x000fe4000001ff00 */
[----:B------:R-:W-:Y:S01]  /*4170*/  CS2R R96, SRZ ;  /* 0x0000000000607805 */ /* 0x000fe2000001ff00 */
        /* <DEDUP_REMOVED lines=54> */
[----:B------:R-:W-:Y:S02]  /*44e0*/  F2FP.BF16.F32.PACK_AB R163, R32, R163 ;  /* 0x000000a320a3723e */ /* 0x000fe400000010ff */
[----:B--2---:R-:W-:-:S04]  /*44f0*/  CS2R R94, SRZ ;  /* 0x00000000005e7805 */ /* 0x004fc8000001ff00 */
[----:B------:R-:W1:Y:S01]  /*4500*/  MUFU.EX2 R86, R86 ;  /* 0x0000005600567308 */ /* 0x000e620000000800 */
[C---:B---3--:R-:W-:Y:S01]  /*4510*/  FADD.FTZ R3, R33.reuse, R0 ;  /* 0x0000000021037221 */ /* 0x048fe20000010000 */
        /* <DEDUP_REMOVED lines=33> */
[----:B------:R0:W3:Y:S01]  /*4730*/  MUFU.EX2 R43, R88 ;  /* 0x00000058002b7308 */ /* 0x0000e20000000800 */
[C---:B-1----:R-:W-:Y:S01]  /*4740*/  FADD.FTZ R9, R41.reuse, R0 ;  /* 0x0000000029097221 */ /* 0x042fe20000010000 */
[----:B------:R-:W-:-:S06]  /*4750*/  F2FP.BF16.F32.PACK_AB R158, R41, R82 ;  /* 0x00000052299e723e */ /* 0x000fcc00000010ff */
[----:B------:R-:W1:Y:S01]  /*4760*/  MUFU.EX2 R90, R90 ;  /* 0x0000005a005a7308 */ /* 0x000e620000000800 */
[----:B--2---:R-:W-:Y:S01]  /*4770*/  FADD.FTZ R0, R84, R9 ;  /* 0x0000000954007221 */ /* 0x004fe20000010000 */
[----:B0-----:R-:W-:-:S06]  /*4780*/  CS2R R88, SRZ ;  /* 0x0000000000587805 */ /* 0x001fcc000001ff00 */
[----:B------:R-:W0:Y:S01]  /*4790*/  MUFU.EX2 R155, R155 ;  /* 0x0000009b009b7308 */ /* 0x000e220000000800 */
[C---:B---3--:R-:W-:Y:S01]  /*47a0*/  FADD.FTZ R9, R43.reuse, R0 ;  /* 0x000000002b097221 */ /* 0x048fe20000010000 */
[----:B------:R-:W-:Y:S01]  /*47b0*/  F2FP.BF16.F32.PACK_AB R152, R43, R84 ;  /* 0x000000542b98723e */ /* 0x000fe200000010ff */
[----:B------:R-:W-:-:S05]  /*47c0*/  IMAD.MOV.U32 R0, RZ, RZ, 0x3f800000 ;  /* 0x3f800000ff007424 */ /* 0x000fca00078e00ff */
[----:B------:R2:W3:Y:S01]  /*47d0*/  MUFU.EX2 R7, R92 ;  /* 0x0000005c00077308 */ /* 0x0004e20000000800 */
[----:B-1----:R-:W-:Y:S01]  /*47e0*/  FADD.FTZ R4, R90, R9 ;  /* 0x000000095a047221 */ /* 0x002fe20000010000 */
[----:B------:R-:W-:-:S04]  /*47f0*/  SHF.R.S32.HI R9, RZ, 0x7, R25 ;  /* 0x00000007ff097819 */ /* 0x000fc80000011419 */
[----:B------:R-:W-:Y:S02]  /*4800*/  VIMNMX R9, R22, R9, !PT ;  /* 0x0000000916097248 */ /* 0x000fe40007fe0100 */
[----:B------:R-:W1:Y:S01]  /*4810*/  MUFU.EX2 R40, R40 ;  /* 0x0000002800287308 */ /* 0x000e620000000800 */
[----:B0-----:R-:W-:Y:S01]  /*4820*/  FADD.FTZ R3, R155, R2 ;  /* 0x000000029b037221 */ /* 0x001fe20000010000 */
[----:B------:R-:W-:Y:S01]  /*4830*/  ISETP.GE.AND P3, PT, R10, R9, PT ;  /* 0x000000090a00720c */ /* 0x000fe20003f66270 */
[----:B------:R-:W-:Y:S01]  /*4840*/  IMAD.MOV.U32 R2, RZ, RZ, 0x3f800000 ;  /* 0x3f800000ff027424 */ /* 0x000fe200078e00ff */
[----:B--2---:R-:W-:Y:S02]  /*4850*/  CS2R R92, SRZ ;  /* 0x00000000005c7805 */ /* 0x004fe4000001ff00 */
[C---:B---3--:R-:W-:Y:S01]  /*4860*/  F2FP.BF16.F32.PACK_AB R154, R7.reuse, R90 ;  /* 0x0000005a079a723e */ /* 0x048fe200000010ff */
[----:B------:R-:W-:Y:S01]  /*4870*/  FADD.FTZ R4, R7, R4 ;  /* 0x0000000407047221 */ /* 0x000fe20000010000 */
[----:B------:R-:W-:Y:S01]  /*4880*/  CS2R R90, SRZ ;  /* 0x00000000005a7805 */ /* 0x000fe2000001ff00 */
[C---:B-1----:R-:W-:Y:S01]  /*4890*/  FADD.FTZ R3, R40.reuse, R3 ;  /* 0x0000000328037221 */ /* 0x042fe20000010000 */
[----:B------:R-:W-:-:S05]  /*48a0*/  F2FP.BF16.F32.PACK_AB R155, R40, R155 ;  /* 0x0000009b289b723e */ /* 0x000fca00000010ff */
[----:B------:R-:W-:Y:S05]  /*48b0*/  @!P3 BRA `(.L_x_2230) ;  /* 0x000000300078b947 */ /* 0x000fea0003800000 */
[----:B------:R-:W-:Y:S01]  /*48c0*/  IMAD.MOV.U32 R7, RZ, RZ, R6 ;  /* 0x000000ffff077224 */ /* 0x000fe200078e0006 */
[----:B------:R-:W-:Y:S01]  /*48d0*/  UMOV UR61, UR38 ;  /* 0x00000026003d7c82 */ /* 0x000fe20008000000 */
[----:B------:R-:W-:Y:S01]  /*48e0*/  IMAD.MOV.U32 R8, RZ, RZ, R12 ;  /* 0x000000ffff087224 */ /* 0x000fe200078e000c */
[----:B------:R-:W-:Y:S01]  /*48f0*/  UMOV UR60, UR36 ;  /* 0x00000024003c7c82 */ /* 0x000fe20008000000 */
[----:B------:R-:W-:Y:S01]  /*4900*/  IMAD.MOV.U32 R0, RZ, RZ, 0x3f800000 ;  /* 0x3f800000ff007424 */ /* 0x000fe200078e00ff */
[----:B------:R-:W-:Y:S01]  /*4910*/  ULDC UR58, c[0x0][0x9d8] ;  /* 0x00027600003a7ab9 */ /* 0x000fe20000000800 */
[----:B------:R-:W-:-:S07]  /*4920*/  IMAD.MOV.U32 R151, RZ, RZ, RZ ;  /* 0x000000ffff977224 */ /* 0x000fce00078e00ff */
.L_x_2239:
[----:B------:R-:W-:-:S04]  /*4930*/  UIADD3 UR6, UR60, 0x1, URZ ;  /* 0x000000013c067890 */ /* 0x000fc8000fffe03f */
[----:B------:R-:W-:-:S04]  /*4940*/  UISETP.NE.AND UP0, UPT, UR6, 0x2, UPT ;  /* 0x000000020600788c */ /* 0x000fc8000bf05270 */
[----:B------:R-:W-:Y:S02]  /*4950*/  USEL UR38, URZ, 0x1, UP0 ;  /* 0x000000013f267887 */ /* 0x000fe40008000000 */
[----:B------:R-:W-:Y:S02]  /*4960*/  USEL UR36, UR6, URZ, UP0 ;  /* 0x0000003f06247287 */ /* 0x000fe40008000000 */
[----:B------:R-:W-:Y:S01]  /*4970*/  ULOP3.LUT UR38, UR61, UR38, URZ, 0x3c, !UPT ;  /* 0x000000263d267292 */ /* 0x000fe2000f8e3c3f */
[----:B------:R-:W-:Y:S11]  /*4980*/  @!P0 BRA `(.L_x_2231) ;  /* 0x0000000000048947 */ /* 0x000ff60003800000 */
[----:B------:R-:W-:Y:S01]  /*4990*/  BPT.TRAP 0x1 ;  /* 0x000000040000795c */ /* 0x000fe20000300000 */
.L_x_2231:
[----:B------:R-:W-:Y:S01]  /*49a0*/  ULEA UR59, UR36, UR37, 0x3 ;  /* 0x00000025243b7291 */ /* 0x000fe2000f8e183f */
[----:B------:R-:W-:-:S05]  /*49b0*/  IMAD.U32 R5, RZ, RZ, UR38 ;  /* 0x00000026ff057e24 */ /* 0x000fca000f8e00ff */
[----:B------:R-:W-:-:S04]  /*49c0*/  SHF.L.U32 R5, R5, 0x1f, RZ ;  /* 0x0000001f05057819 */ /* 0x000fc800000006ff */
[----:B------:R0:W1:Y:S01]  /*49d0*/  SYNCS.PHASECHK.TRANS64.TRYWAIT P3, [UR59+0x34830], R5 ;  /* 0x03483005ff0075a7 */ /* 0x000062000806017b */
[----:B------:R-:W-:Y:S05]  /*49e0*/  @!P0 BRA `(.L_x_2232) ;  /* 0x0000000000048947 */ /* 0x000fea0003800000 */
[----:B------:R-:W-:Y:S01]  /*49f0*/  BPT.TRAP 0x1 ;  /* 0x000000040000795c */ /* 0x000fe20000300000 */
.L_x_2232:
[----:B-1----:R-:W-:Y:S05]  /*4a00*/  @P3 BRA `(.L_x_2233) ;  /* 0x0000000000083947 */ /* 0x002fea0003800000 */
[----:B------:R-:W1:Y:S02]  /*4a10*/  SYNCS.PHASECHK.TRANS64.TRYWAIT P3, [UR59+0x34830], R5 ;  /* 0x03483005ff0075a7 */ /* 0x000e64000806017b */
[----:B-1----:R-:W-:Y:S05]  /*4a20*/  @!P3 BRA `(.L_x_2234) ;  /* 0x000001040060b947 */ /* 0x002fea0003800000 */
.L_x_2233:
[----:B------:R-:W-:Y:S01]  /*4a30*/  UIMAD UR54, UR36, 0xc00, UR39 ;  /* 0x00000c00243678a4 */ /* 0x000fe2000f8e0227 */
[----:B------:R-:W-:Y:S01]  /*4a40*/  WARPGROUP.ARRIVE ;  /* 0x00000000000079c5 */ /* 0x000fe20000000000 */
[----:B------:R-:W-:Y:S01]  /*4a50*/  UMOV UR55, 0x40000040 ;  /* 0x4000004000377882 */ /* 0x000fe20000000000 */
[----:B------:R-:W-:Y:S01]  /*4a60*/  UMOV UR7, 0x40000040 ;  /* 0x4000004000077882 */ /* 0x000fe20000000000 */
[----:B------:R-:W-:Y:S01]  /*4a70*/  UIADD3 UR6, UR54, 0x2, URZ ;  /* 0x0000000236067890 */ /* 0x000fe2000fffe03f */
[-C--:B------:R-:W-:Y:S01]  /*4a80*/  FMUL.FTZ R88, R88, R2.reuse ;  /* 0x0000000258587220 */ /* 0x080fe20000410000 */
[----:B------:R-:W-:Y:S01]  /*4a90*/  UIADD3 UR10, UR54, 0x4, URZ ;  /* 0x00000004360a7890 */ /* 0x000fe2000fffe03f */
[-C--:B------:R-:W-:Y:S01]  /*4aa0*/  FMUL.FTZ R89, R89, R2.reuse ;  /* 0x0000000259597220 */ /* 0x080fe20000410000 */
[----:B------:R-:W-:Y:S01]  /*4ab0*/  UMOV UR11, 0x40000040 ;  /* 0x40000040000b7882 */ /* 0x000fe20000000000 */
[----:B------:R-:W-:Y:S01]  /*4ac0*/  HGMMA.64x128x16.F32.BF16 R24, gdesc[UR52], RZ, !UPT, gsb0 ;  /* 0x01e00000341879f0 */ /* 0x000fe2000c0018ff */
        /* <DEDUP_REMOVED lines=116> */
.L_x_2235:
[----:B------:R-:W-:Y:S01]  /*5210*/  ULEA UR7, UR60, UR37, 0x3 ;  /* 0x000000253c077291 */ /* 0x000fe2000f8e183f */
[----:B------:R-:W-:-:S05]  /*5220*/  IMAD.U32 R0, RZ, RZ, UR61 ;  /* 0x0000003dff007e24 */ /* 0x000fca000f8e00ff */
[----:B------:R-:W-:-:S04]  /*5230*/  SHF.L.U32 R0, R0, 0x1f, RZ ;  /* 0x0000001f00007819 */ /* 0x000fc800000006ff */
[----:B------:R2:W3:Y:S01]  /*5240*/  SYNCS.PHASECHK.TRANS64.TRYWAIT P3, [UR7+0x34850], R0 ;  /* 0x03485000ff0075a7 */ /* 0x0004e20008060147 */
[----:B------:R-:W-:Y:S05]  /*5250*/  @!P0 BRA `(.L_x_2236) ;  /* 0x0000000000048947 */ /* 0x000fea0003800000 */
[----:B------:R-:W-:Y:S01]  /*5260*/  BPT.TRAP 0x1 ;  /* 0x000000040000795c */ /* 0x000fe20000300000 */
.L_x_2236:
[----:B---3--:R-:W-:Y:S05]  /*5270*/  @P3 BRA `(.L_x_2237) ;  /* 0x0000000000083947 */ /* 0x008fea0003800000 */
[----:B------:R-:W3:Y:S02]  /*5280*/  SYNCS.PHASECHK.TRANS64.TRYWAIT P3, [UR7+0x34850], R0 ;  /* 0x03485000ff0075a7 */ /* 0x000ee40008060147 */
[----:B---3--:R-:W-:Y:S05]  /*5290*/  @!P3 BRA `(.L_x_2238) ;  /* 0x000000fc005cb947 */ /* 0x008fea0003800000 */
.L_x_2237:
[----:B------:R-:W-:Y:S01]  /*52a0*/  UIADD3 UR6, UR37, 0x400, URZ ;  /* 0x0000040025067890 */ /* 0x000fe2000fffe03f */
[----:B------:R-:W-:Y:S01]  /*52b0*/  WARPGROUP.ARRIVE ;  /* 0x00000000000079c5 */ /* 0x000fe20000000000 */
[----:B------:R-:W-:Y:S01]  /*52c0*/  UMOV UR11, 0x40000040 ;  /* 0x40000040000b7882 */ /* 0x000fe20000000000 */
[----:B------:R-:W-:Y:S01]  /*52d0*/  FMUL.FTZ R13, R32, UR58 ;  /* 0x0000003a200d7c20 */ /* 0x000fe20008410000 */
[----:B------:R-:W-:Y:S01]  /*52e0*/  USHF.R.U32.HI UR6, URZ, 0x4, UR6 ;  /* 0x000000043f067899 */ /* 0x000fe20008011606 */
[----:B------:R-:W3:Y:S01]  /*52f0*/  @P2 LDC R32, c[0x0][0x44c] ;  /* 0x00011300ff202b82 */ /* 0x000ee20000000800 */
[----:B01----:R-:W-:Y:S01]  /*5300*/  FMUL.FTZ R5, R31, UR58 ;  /* 0x0000003a1f057c20 */ /* 0x003fe20008410000 */
[----:B------:R-:W-:Y:S01]  /*5310*/  FMUL.FTZ R15, R36, UR58 ;  /* 0x0000003a240f7c20 */ /* 0x000fe20008410000 */
[----:B------:R-:W-:Y:S01]  /*5320*/  ULOP3.LUT UR6, UR6, 0x3fff, URZ, 0xc0, !UPT ;  /* 0x00003fff06067892 */ /* 0x000fe2000f8ec03f */
[----:B------:R-:W-:Y:S01]  /*5330*/  FMUL.FTZ R20, R37, UR58 ;  /* 0x0000003a25147c20 */ /* 0x000fe20008410000 */
[----:B------:R-:W-:Y:S01]  /*5340*/  FMUL.FTZ R37, R39, UR58 ;  /* 0x0000003a27257c20 */ /* 0x000fe20008410000 */
[----:B------:R-:W-:Y:S01]  /*5350*/  IMAD.MOV.U32 R39, RZ, RZ, -0x80 ;  /* 0xffffff80ff277424 */ /* 0x000fe200078e00ff */
[----:B------:R-:W-:Y:S01]  /*5360*/  ULOP3.LUT UR6, UR6, 0x4000000, URZ, 0xfc, !UPT ;  /* 0x0400000006067892 */ /* 0x000fe2000f8efc3f */
[----:B------:R-:W0:Y:S01]  /*5370*/  @P2 LDC R31, c[0x0][0x450] ;  /* 0x00011400ff1f2b82 */ /* 0x000e220000000800 */
[----:B------:R-:W-:Y:S01]  /*5380*/  FMUL.FTZ R232, R26, UR58 ;  /* 0x0000003a1ae87c20 */ /* 0x000fe20008410000 */
[----:B------:R-:W-:Y:S01]  /*5390*/  IMAD R39, R10, R39, 0x1 ;  /* 0x000000010a277424 */ /* 0x000fe200078e0227 */
[----:B------:R-:W-:Y:S01]  /*53a0*/  ULEA UR6, UR60, UR6, 0xb ;  /* 0x000000063c067291 */ /* 0x000fe2000f8e583f */
[----:B------:R-:W-:Y:S01]  /*53b0*/  FMUL.FTZ R14, R33, UR58 ;  /* 0x0000003a210e7c20 */ /* 0x000fe20008410000 */
[----:B------:R-:W-:Y:S01]  /*53c0*/  FMUL.FTZ R33, R34, UR58 ;  /* 0x0000003a22217c20 */ /* 0x000fe20008410000 */
[----:B------:R-:W-:Y:S01]  /*53d0*/  FMUL.FTZ R6, R30, UR58 ;  /* 0x0000003a1e067c20 */ /* 0x000fe20008410000 */
[----:B------:R-:W-:Y:S01]  /*53e0*/  IADD3 R34, R16, R39, -R184 ;  /* 0x0000002710227210 */ /* 0x000fe20007ffe8b8 */
[----:B------:R-:W1:Y:S01]  /*53f0*/  MUFU.TANH R232, R232 ;  /* 0x000000e800e87308 */ /* 0x000e620000002400 */
[----:B------:R-:W-:Y:S01]  /*5400*/  FMUL.FTZ R35, R35, UR58 ;  /* 0x0000003a23237c20 */ /* 0x000fe20008410000 */
[----:B------:R-:W-:Y:S01]  /*5410*/  UMOV UR10, UR6 ;  /* 0x00000006000a7c82 */ /* 0x000fe20008000000 */
[----:B--2---:R-:W-:Y:S01]  /*5420*/  FMUL.FTZ R0, R24, UR58 ;  /* 0x0000003a18007c20 */ /* 0x004fe20008410000 */
[----:B------:R-:W-:Y:S01]  /*5430*/  HGMMA.64x128x16.F32.BF16 R88, R180, gdesc[UR8].tnspB, R88, gsb0 ;  /* 0x41e00008b4587df0 */ /* 0x000fe20008001858 */
[----:B------:R-:W-:Y:S01]  /*5440*/  UIADD3 UR10, UR6, 0x80, URZ ;  /* 0x00000080060a7890 */ /* 0x000fe2000fffe03f */
[----:B------:R-:W-:Y:S01]  /*5450*/  FMUL.FTZ R24, R41, UR58 ;  /* 0x0000003a29187c20 */ /* 0x000fe20008410000 */
[----:B------:R-:W-:Y:S01]  /*5460*/  UMOV UR11, 0x40000040 ;  /* 0x40000040000b7882 */ /* 0x000fe20000000000 */
        /* <DEDUP_REMOVED lines=29> */
[----:B------:R-:W-:Y:S01]  /*5640*/  UMOV UR61, UR38 ;  /* 0x00000026003d7c82 */ /* 0x000fe20008000000 */
[----:B------:R-:W-:-:S02]  /*5650*/  UMOV UR60, UR36 ;  /* 0x00000024003c7c82 */ /* 0x000fc40008000000 */
        /* <DEDUP_REMOVED lines=22> */
[----:B------:R-:W2:Y:S08]  /*57c0*/  MUFU.TANH R182, R182 ;  /* 0x000000b600b67308 */ /* 0x000eb00000002400 */
        /* <DEDUP_REMOVED lines=18> */
[----:B------:R-:W-:Y:S01]  /*58f0*/  UIADD3 UR10, UR6, 0x180, URZ ;  /* 0x00000180060a7890 */ /* 0x000fe2000fffe03f */
[----:B------:R-:W-:Y:S01]  /*5900*/  UMOV UR11, 0x40000040 ;  /* 0x40000040000b7882 */ /* 0x000fe20000000000 */
[----:B------:R-:W-:Y:S02]  /*5910*/  WARPGROUP.DEPBAR.LE gsb0, 0x0 ;  /* 0x00008000000079c5 */ /* 0x000fe40000010000 */
[----:B------:R-:W-:Y:S01]  /*5920*/  WARPGROUP.ARRIVE ;  /* 0x00000000000079c5 */ /* 0x000fe20000000000 */
[----:B------:R-:W-:-:S06]  /*5930*/  FMUL.FTZ R172, R38, UR58 ;  /* 0x0000003a26ac7c20 */ /* 0x000fcc0008410000 */
[----:B------:R-:W-:Y:S01]  /*5940*/  HGMMA.64x128x16.F32.BF16 R88, R168, gdesc[UR8].tnspB, R88, gsb0 ;  /* 0x41e00008a8587df0 */ /* 0x000fe20008001858 */
[----:B------:R-:W-:Y:S01]  /*5950*/  UIADD3 UR10, UR6, 0x200, URZ ;  /* 0x00000200060a7890 */ /* 0x000fe2000fffe03f */
[----:B------:R-:W4:Y:S01]  /*5960*/  MUFU.TANH R172, R172 ;  /* 0x000000ac00ac7308 */ /* 0x000f220000002400 */
[----:B------:R-:W-:Y:S01]  /*5970*/  UMOV UR11, 0x40000040 ;  /* 0x40000040000b7882 */ /* 0x000fe20000000000 */
[----:B------:R-:W-:Y:S02]  /*5980*/  WARPGROUP.DEPBAR.LE gsb0, 0x0 ;  /* 0x00008000000079c5 */ /* 0x000fe40000010000 */
[----:B------:R-:W-:Y:S01]  /*5990*/  WARPGROUP.ARRIVE ;  /* 0x00000000000079c5 */ /* 0x000fe20000000000 */
[----:B------:R-:W-:Y:S02]  /*59a0*/  IMAD.IADD R169, R185, 0x1, R18 ;  /* 0x00000001b9a97824 */ /* 0x000fe400078e0212 */
[----:B------:R-:W-:Y:S02]  /*59b0*/  FMUL.FTZ R168, R46, UR58 ;  /* 0x0000003a2ea87c20 */ /* 0x000fe40008410000 */
[----:B---3--:R-:W-:Y:S01]  /*59c0*/  @P2 IMAD.HI.U32 R32, R169, R32, RZ ;  /* 0x00000020a9202227 */ /* 0x008fe200078e00ff */
[----:B------:R-:W-:Y:S01]  /*59d0*/  HGMMA.64x128x16.F32.BF16 R88, R164, gdesc[UR8].tnspB, R88, gsb0 ;  /* 0x41e00008a4587df0 */ /* 0x000fe20008001858 */
[----:B------:R-:W-:-:S02]  /*59e0*/  UIADD3 UR10, UR6, 0x280, URZ ;  /* 0x00000280060a7890 */ /* 0x000fc4000fffe03f */
[----:B------:R-:W3:Y:S01]  /*59f0*/  MUFU.TANH R168, R168 ;  /* 0x000000a800a87308 */ /* 0x000ee20000002400 */
[----:B------:R-:W-:Y:S01]  /*5a00*/  UMOV UR11, 0x40000040 ;  /* 0x40000040000b7882 */ /* 0x000fe20000000000 */
[----:B0-----:R-:W-:Y:S01]  /*5a10*/  @P2 SHF.R.U32.HI R169, RZ, R31, R32 ;  /* 0x0000001fffa92219 */ /* 0x001fe20000011620 */
[----:B------:R-:W-:Y:S01]  /*5a20*/  FMUL.FTZ R32, R57, UR58 ;  /* 0x0000003a39207c20 */ /* 0x000fe20008410000 */
[----:B------:R-:W-:Y:S02]  /*5a30*/  IMAD.IADD R57, R34, 0x1, -R17 ;  /* 0x0000000122397824 */ /* 0x000fe400078e0a11 */
[----:B------:R-:W-:Y:S01]  /*5a40*/  FMUL.FTZ R31, R56, UR58 ;  /* 0x0000003a381f7c20 */ /* 0x000fe20008410000 */
[----:B------:R-:W0:Y:S02]  /*5a50*/  SHFL.IDX PT, R36, R169, 0x1, 0x1c1f ;  /* 0x003c1f00a9247f89 */ /* 0x000e2400000e0000 */
[----:B------:R-:W-:Y:S08]  /*5a60*/  MUFU.TANH R32, R32 ;  /* 0x0000002000207308 */ /* 0x000ff00000002400 */
[----:B------:R-:W-:Y:S01]  /*5a70*/  MUFU.TANH R31, R31 ;  /* 0x0000001f001f7308 */ /* 0x000fe20000002400 */
[----:B0-----:R-:W-:-:S05]  /*5a80*/  IMAD.IADD R39, R57, 0x1, R36 ;  /* 0x0000000139277824 */ /* 0x001fca00078e0224 */
[C---:B------:R-:W-:Y:S02]  /*5a90*/  ISETP.GT.AND P3, PT, R39.reuse, RZ, PT ;  /* 0x000000ff2700720c */ /* 0x040fe40003f64270 */
[C---:B------:R-:W-:Y:S02]  /*5aa0*/  ISETP.GT.AND P4, PT, R39.reuse, 0x1, PT ;  /* 0x000000012700780c */ /* 0x040fe40003f84270 */
[----:B-1----:R-:W-:Y:S02]  /*5ab0*/  FSEL R232, R232, -INF , P3 ;  /* 0xff800000e8e87808 */ /* 0x002fe40001800000 */
[C---:B------:R-:W-:Y:S02]  /*5ac0*/  ISETP.GT.AND P3, PT, R39.reuse, 0x8, PT ;  /* 0x000000082700780c */ /* 0x040fe40003f64270 */
[----:B--2---:R-:W-:Y:S02]  /*5ad0*/  FSEL R182, R182, -INF , P4 ;  /* 0xff800000b6b67808 */ /* 0x004fe40002000000 */
[----:B------:R-:W-:-:S02]  /*5ae0*/  ISETP.GT.AND P4, PT, R39, 0x9, PT ;  /* 0x000000092700780c */ /* 0x000fc40003f84270 */
[----:B------:R-:W-:Y:S02]  /*5af0*/  FSEL R36, R6, -INF , P3 ;  /* 0xff80000006247808 */ /* 0x000fe40001800000 */
[----:B------:R-:W-:Y:S01]  /*5b00*/  ISETP.GT.AND P3, PT, R39, 0x10, PT ;  /* 0x000000102700780c */ /* 0x000fe20003f64270 */
[----:B------:R0:W-:Y:S01]  /*5b10*/  MUFU.TANH R6, R63 ;  /* 0x0000003f00067308 */ /* 0x0001e20000002400 */
[----:B------:R-:W-:Y:S01]  /*5b20*/  FSEL R34, R5, -INF , P4 ;  /* 0xff80000005227808 */ /* 0x000fe20002000000 */
[----:B------:R-:W-:Y:S01]  /*5b30*/  FMUL.FTZ R5, R66, UR58 ;  /* 0x0000003a42057c20 */ /* 0x000fe20008410000 */
[----:B------:R-:W-:Y:S02]  /*5b40*/  ISETP.GT.AND P4, PT, R39, 0x11, PT ;  /* 0x000000112700780c */ /* 0x000fe40003f84270 */
[----:B------:R-:W-:Y:S01]  /*5b50*/  FSEL R40, R33, -INF , P3 ;  /* 0xff80000021287808 */ /* 0x000fe20001800000 */
[----:B------:R-:W-:Y:S01]  /*5b60*/  FMUL.FTZ R33, R67, UR58 ;  /* 0x0000003a43217c20 */ /* 0x000fe20008410000 */
[----:B------:R-:W-:Y:S01]  /*5b70*/  ISETP.GT.AND P3, PT, R39, 0x18, PT ;  /* 0x000000182700780c */ /* 0x000fe20003f64270 */
[----:B------:R-:W-:Y:S01]  /*5b80*/  MUFU.TANH R5, R5 ;  /* 0x0000000500057308 */ /* 0x000fe20000002400 */
[----:B------:R-:W-:Y:S01]  /*5b90*/  FSEL R38, R35, -INF , P4 ;  /* 0xff80000023267808 */ /* 0x000fe20002000000 */
[----:B------:R-:W-:Y:S01]  /*5ba0*/  FMUL.FTZ R35, R74, UR58 ;  /* 0x0000003a4a237c20 */ /* 0x000fe20008410000 */
[----:B------:R-:W-:Y:S01]  /*5bb0*/  ISETP.GT.AND P4, PT, R39, 0x19, PT ;  /* 0x000000192700780c */ /* 0x000fe20003f84270 */
[----:B0-----:R-:W-:Y:S01]  /*5bc0*/  FMUL.FTZ R63, R85, UR58 ;  /* 0x0000003a553f7c20 */ /* 0x001fe20008410000 */
[----:B----4-:R-:W-:-:S02]  /*5bd0*/  FSEL R44, R172, -INF , P3 ;  /* 0xff800000ac2c7808 */ /* 0x010fc40001800000 */
[----:B------:R-:W-:Y:S01]  /*5be0*/  ISETP.GT.AND P3, PT, R39, 0x20, PT ;  /* 0x000000202700780c */ /* 0x000fe20003f64270 */
[----:B------:R-:W-:Y:S01]  /*5bf0*/  MUFU.TANH R33, R33 ;  /* 0x0000002100217308 */ /* 0x000fe20000002400 */
        /* <DEDUP_REMOVED lines=9> */
[----:B------:R-:W-:-:S02]  /*5c90*/  ISETP.GT.AND P4, PT, R39, 0x29, PT ;  /* 0x000000292700780c */ /* 0x000fc40003f84270 */
[----:B---3--:R-:W-:Y:S02]  /*5ca0*/  FSEL R50, R168, -INF , P3 ;  /* 0xff800000a8327808 */ /* 0x008fe40001800000 */
        /* <DEDUP_REMOVED lines=12> */
[----:B------:R-:W-:Y:S01]  /*5d70*/  FSEL R58, R51, -INF , P3 ;  /* 0xff800000333a7808 */ /* 0x000fe20001800000 */
[----:B------:R-:W-:Y:S01]  /*5d80*/  FMUL.FTZ R51, R77, UR58 ;  /* 0x0000003a4d337c20 */ /* 0x000fe20008410000 */
[----:B------:R-:W-:Y:S01]  /*5d90*/  ISETP.GT.AND P3, PT, R39, 0x40, PT ;  /* 0x000000402700780c */ /* 0x000fe20003f64270 */
[----:B------:R-:W-:Y:S08]  /*5da0*/  MUFU.TANH R41, R41 ;  /* 0x0000002900297308 */ /* 0x000ff00000002400 */
[----:B------:R-:W-:Y:S08]  /*5db0*/  MUFU.TANH R43, R43 ;  /* 0x0000002b002b7308 */ /* 0x000ff00000002400 */
[----:B------:R-:W-:Y:S08]  /*5dc0*/  MUFU.TANH R45, R45 ;  /* 0x0000002d002d7308 */ /* 0x000ff00000002400 */
[----:B------:R-:W-:Y:S08]  /*5dd0*/  MUFU.TANH R47, R47 ;  /* 0x0000002f002f7308 */ /* 0x000ff00000002400 */
[----:B------:R-:W-:Y:S08]  /*5de0*/  MUFU.TANH R49, R49 ;  /* 0x0000003100317308 */ /* 0x000ff00000002400 */
[----:B------:R-:W-:Y:S01]  /*5df0*/  MUFU.TANH R51, R51 ;  /* 0x0000003300337308 */ /* 0x000fe20000002400 */
[----:B------:R-:W-:-:S02]  /*5e00*/  WARPGROUP.DEPBAR.LE gsb0, 0x0 ;  /* 0x00008000000079c5 */ /* 0x000fc40000010000 */
[----:B------:R-:W-:Y:S01]  /*5e10*/  FMNMX.FTZ R165, R232, R7, !PT ;  /* 0x00000007e8a57209 */ /* 0x000fe20007810000 */
[----:B------:R-:W-:Y:S01]  /*5e20*/  FMUL.FTZ R166, R70, UR58 ;  /* 0x0000003a46a67c20 */ /* 0x000fe20008410000 */
[----:B------:R-:W-:Y:S01]  /*5e30*/  FSEL R70, R55, -INF , P3 ;  /* 0xff80000037467808 */ /* 0x000fe20001800000 */
[----:B------:R-:W-:Y:S01]  /*5e40*/  WARPGROUP.ARRIVE ;  /* 0x00000000000079c5 */ /* 0x000fe20000000000 */
[----:B------:R-:W-:Y:S01]  /*5e50*/  FMNMX.FTZ R165, R182, R165, !PT ;  /* 0x000000a5b6a57209 */ /* 0x000fe20007810000 */
[----:B------:R0:W1:Y:S01]  /*5e60*/  MUFU.TANH R164, R62 ;  /* 0x0000003e00a47308 */ /* 0x0000620000002400 */
[----:B------:R-:W-:Y:S01]  /*5e70*/  ISETP.GT.AND P3, PT, R39, 0x48, PT ;  /* 0x000000482700780c */ /* 0x000fe20003f64270 */
[----:B------:R-:W-:Y:S01]  /*5e80*/  FMUL.FTZ R55, R81, UR58 ;  /* 0x0000003a51377c20 */ /* 0x000fe20008410000 */
[----:B------:R-:W-:Y:S01]  /*5e90*/  FMNMX.FTZ R165, R36, R165, !PT ;  /* 0x000000a524a57209 */ /* 0x000fe20007810000 */
[----:B------:R-:W-:Y:S01]  /*5ea0*/  HGMMA.64x128x16.F32.BF16 R88, R160, gdesc[UR8].tnspB, R88, gsb0 ;  /* 0x41e00008a0587df0 */ /* 0x000fe20008001858 */
[----:B------:R-:W-:-:S02]  /*5eb0*/  UIADD3 UR10, UR6, 0x300, URZ ;  /* 0x00000300060a7890 */ /* 0x000fc4000fffe03f */
[----:B------:R-:W-:Y:S01]  /*5ec0*/  FMNMX.FTZ R165, R34, R165, !PT ;  /* 0x000000a522a57209 */ /* 0x000fe20007810000 */
[----:B------:R-:W2:Y:S01]  /*5ed0*/  MUFU.TANH R166, R166 ;  /* 0x000000a600a67308 */ /* 0x000ea20000002400 */
[----:B0-----:R-:W-:Y:S01]  /*5ee0*/  FSEL R62, R53, -INF , P4 ;  /* 0xff800000353e7808 */ /* 0x001fe20002000000 */
[----:B------:R-:W-:Y:S01]  /*5ef0*/  FMUL.FTZ R53, R80, UR58 ;  /* 0x0000003a50357c20 */ /* 0x000fe20008410000 */
[----:B------:R-:W-:Y:S01]  /*5f00*/  FMNMX.FTZ R165, R40, R165, !PT ;  /* 0x000000a528a57209 */ /* 0x000fe20007810000 */
[----:B------:R-:W-:Y:S01]  /*5f10*/  UMOV UR11, 0x40000040 ;  /* 0x40000040000b7882 */ /* 0x000fe20000000000 */
[----:B------:R-:W-:Y:S01]  /*5f20*/  ISETP.GT.AND P4, PT, R39, 0x41, PT ;  /* 0x000000412700780c */ /* 0x000fe20003f84270 */
[----:B------:R-:W-:Y:S01]  /*5f30*/  UIADD3 UR6, UR6, 0x380, URZ ;  /* 0x0000038006067890 */ /* 0x000fe2000fffe03f */
[----:B------:R-:W-:Y:S01]  /*5f40*/  FMNMX.FTZ R165, R38, R165, !PT ;  /* 0x000000a526a57209 */ /* 0x000fe20007810000 */
[----:B------:R-:W-:Y:S01]  /*5f50*/  MUFU.TANH R53, R53 ;  /* 0x0000003500357308 */ /* 0x000fe20000002400 */
[----:B------:R-:W-:-:S02]  /*5f60*/  FSEL R66, R59, -INF , P4 ;  /* 0xff8000003b427808 */ /* 0x000fc40002000000 */
[----:B------:R-:W-:Y:S02]  /*5f70*/  FMNMX.FTZ R165, R44, R165, !PT ;  /* 0x000000a52ca57209 */ /* 0x000fe40007810000 */
[C---:B------:R-:W-:Y:S02]  /*5f80*/  ISETP.GT.AND P4, PT, R39.reuse, 0x49, PT ;  /* 0x000000492700780c */ /* 0x040fe40003f84270 */
[----:B------:R-:W-:Y:S01]  /*5f90*/  FMNMX.FTZ R165, R42, R165, !PT ;  /* 0x000000a52aa57209 */ /* 0x000fe20007810000 */
[----:B------:R-:W-:Y:S01]  /*5fa0*/  MUFU.TANH R55, R55 ;  /* 0x0000003700377308 */ /* 0x000fe20000002400 */
[----:B-1----:R-:W-:Y:S02]  /*5fb0*/  FSEL R74, R164, -INF , P3 ;  /* 0xff800000a44a7808 */ /* 0x002fe40001800000 */
[----:B------:R-:W-:Y:S02]  /*5fc0*/  FMNMX.FTZ R165, R48, R165, !PT ;  /* 0x000000a530a57209 */ /* 0x000fe40007810000 */
[----:B------:R-:W-:-:S02]  /*5fd0*/  ISETP.GT.AND P3, PT, R39, 0x50, PT ;  /* 0x000000502700780c */ /* 0x000fc40003f64270 */
[----:B------:R-:W-:Y:S01]  /*5fe0*/  FMNMX.FTZ R165, R46, R165, !PT ;  /* 0x000000a52ea57209 */ /* 0x000fe20007810000 */
[----:B------:R-:W-:Y:S01]  /*5ff0*/  MUFU.TANH R63, R63 ;  /* 0x0000003f003f7308 */ /* 0x000fe20000002400 */
[----:B------:R-:W-:Y:S01]  /*6000*/  FSEL R78, R6, -INF , P4 ;  /* 0xff800000064e7808 */ /* 0x000fe20002000000 */
[----:B------:R-:W-:Y:S01]  /*6010*/  FMUL.FTZ R6, R82, UR58 ;  /* 0x0000003a52067c20 */ /* 0x000fe20008410000 */
[----:B------:R-:W-:Y:S02]  /*6020*/  FMNMX.FTZ R165, R50, R165, !PT ;  /* 0x000000a532a57209 */ /* 0x000fe40007810000 */
[----:B------:R-:W-:Y:S02]  /*6030*/  ISETP.GT.AND P4, PT, R39, 0x51, PT ;  /* 0x000000512700780c */ /* 0x000fe40003f84270 */
[----:B------:R-:W-:Y:S01]  /*6040*/  FMNMX.FTZ R165, R52, R165, !PT ;  /* 0x000000a534a57209 */ /* 0x000fe20007810000 */
[----:B------:R-:W0:Y:S01]  /*6050*/  MUFU.TANH R6, R6 ;  /* 0x0000000600067308 */ /* 0x000e220000002400 */
[----:B------:R-:W-:Y:S01]  /*6060*/  FSEL R82, R5, -INF , P3 ;  /* 0xff80000005527808 */ /* 0x000fe20001800000 */
[----:B------:R-:W-:Y:S01]  /*6070*/  FMUL.FTZ R5, R86, UR58 ;  /* 0x0000003a56057c20 */ /* 0x000fe20008410000 */
[----:B------:R-:W-:-:S02]  /*6080*/  FMNMX.FTZ R165, R56, R165, !PT ;  /* 0x000000a538a57209 */ /* 0x000fc40007810000 */
[----:B------:R-:W-:Y:S02]  /*6090*/  ISETP.GT.AND P3, PT, R39, 0x58, PT ;  /* 0x000000582700780c */ /* 0x000fe40003f64270 */
[----:B------:R-:W-:Y:S01]  /*60a0*/  FMNMX.FTZ R165, R54, R165, !PT ;  /* 0x000000a536a57209 */ /* 0x000fe20007810000 */
[----:B------:R-:W1:Y:S01]  /*60b0*/  MUFU.TANH R5, R5 ;  /* 0x0000000500057308 */ /* 0x000e620000002400 */
[----:B------:R-:W-:Y:S01]  /*60c0*/  FSEL R164, R33, -INF , P4 ;  /* 0xff80000021a47808 */ /* 0x000fe20002000000 */
[----:B------:R-:W-:Y:S01]  /*60d0*/  FMUL.FTZ R33, R60, UR58 ;  /* 0x0000003a3c217c20 */ /* 0x000fe20008410000 */
[----:B------:R-:W-:Y:S02]  /*60e0*/  FMNMX.FTZ R165, R58, R165, !PT ;  /* 0x000000a53aa57209 */ /* 0x000fe40007810000 */
[----:B------:R-:W-:Y:S02]  /*60f0*/  ISETP.GT.AND P4, PT, R39, 0x59, PT ;  /* 0x000000592700780c */ /* 0x000fe40003f84270 */
[----:B------:R-:W-:Y:S01]  /*6100*/  FMNMX.FTZ R165, R62, R165, !PT ;  /* 0x000000a53ea57209 */ /* 0x000fe20007810000 */
[----:B------:R-:W3:Y:S01]  /*6110*/  MUFU.TANH R33, R33 ;  /* 0x0000002100217308 */ /* 0x000ee20000002400 */
[----:B--2---:R-:W-:-:S02]  /*6120*/  FSEL R166, R166, -INF , P3 ;  /* 0xff800000a6a67808 */ /* 0x004fc40001800000 */
[----:B------:R-:W-:Y:S02]  /*6130*/  FMNMX.FTZ R165, R70, R165, !PT ;  /* 0x000000a546a57209 */ /* 0x000fe40007810000 */
[C---:B------:R-:W-:Y:S02]  /*6140*/  ISETP.GT.AND P3, PT, R39.reuse, 0x60, PT ;  /* 0x000000602700780c */ /* 0x040fe40003f64270 */
[----:B------:R-:W-:Y:S02]  /*6150*/  FMNMX.FTZ R165, R66, R165, !PT ;  /* 0x000000a542a57209 */ /* 0x000fe40007810000 */
[----:B------:R-:W-:Y:S02]  /*6160*/  FSEL R168, R168, -INF , P4 ;  /* 0xff800000a8a87808 */ /* 0x000fe40002000000 */
[----:B------:R-:W-:Y:S02]  /*6170*/  FMNMX.FTZ R165, R74, R165, !PT ;  /* 0x000000a54aa57209 */ /* 0x000fe40007810000 */
[----:B------:R-:W-:-:S02]  /*6180*/  ISETP.GT.AND P4, PT, R39, 0x61, PT ;  /* 0x000000612700780c */ /* 0x000fc40003f84270 */
[----:B------:R-:W-:Y:S02]  /*6190*/  FMNMX.FTZ R165, R78, R165, !PT ;  /* 0x000000a54ea57209 */ /* 0x000fe40007810000 */
[----:B------:R-:W-:Y:S01]  /*61a0*/  FSEL R86, R35, -INF , P3 ;  /* 0xff80000023567808 */ /* 0x000fe20001800000 */
[----:B------:R-:W-:Y:S01]  /*61b0*/  FMUL.FTZ R35, R61, UR58 ;  /* 0x0000003a3d237c20 */ /* 0x000fe20008410000 */
[----:B------:R-:W-:Y:S02]  /*61c0*/  FMNMX.FTZ R165, R82, R165, !PT ;  /* 0x000000a552a57209 */ /* 0x000fe40007810000 */
[----:B------:R-:W-:Y:S02]  /*61d0*/  ISETP.GT.AND P3, PT, R39, 0x68, PT ;  /* 0x000000682700780c */ /* 0x000fe40003f64270 */
[----:B------:R-:W-:Y:S01]  /*61e0*/  FMNMX.FTZ R165, R164, R165, !PT ;  /* 0x000000a5a4a57209 */ /* 0x000fe20007810000 */
[----:B------:R-:W2:Y:S01]  /*61f0*/  MUFU.TANH R35, R35 ;  /* 0x0000002300237308 */ /* 0x000ea20000002400 */
[----:B------:R-:W-:-:S02]  /*6200*/  FSEL R170, R75, -INF , P4 ;  /* 0xff8000004baa7808 */ /* 0x000fc40002000000 */
[----:B------:R-:W-:Y:S02]  /*6210*/  FMNMX.FTZ R165, R166, R165, !PT ;  /* 0x000000a5a6a57209 */ /* 0x000fe40007810000 */
[----:B------:R-:W-:Y:S02]  /*6220*/  ISETP.GT.AND P4, PT, R39, 0x69, PT ;  /* 0x000000692700780c */ /* 0x000fe40003f84270 */
[----:B------:R-:W-:Y:S02]  /*6230*/  FMNMX.FTZ R165, R168, R165, !PT ;  /* 0x000000a5a8a57209 */ /* 0x000fe40007810000 */
[----:B------:R-:W-:Y:S01]  /*6240*/  FSEL R176, R37, -INF , P3 ;  /* 0xff80000025b07808 */ /* 0x000fe20001800000 */
[----:B------:R-:W-:Y:S01]  /*6250*/  FMUL.FTZ R37, R64, UR58 ;  /* 0x0000003a40257c20 */ /* 0x000fe20008410000 */
[----:B------:R-:W-:Y:S01]  /*6260*/  FMNMX.FTZ R165, R86, R165, !PT ;  /* 0x000000a556a57209 */ /* 0x000fe20007810000 */
[----:B------:R-:W4:Y:S01]  /*6270*/  SHFL.IDX PT, R64, R169, RZ, 0x1c1f ;  /* 0x001c1fffa9407589 */ /* 0x000f2200000e0000 */
[----:B------:R-:W-:-:S02]  /*6280*/  ISETP.GT.AND P3, PT, R39, 0x70, PT ;  /* 0x000000702700780c */ /* 0x000fc40003f64270 */
[----:B------:R-:W-:Y:S01]  /*6290*/  FMNMX.FTZ R165, R170, R165, !PT ;  /* 0x000000a5aaa57209 */ /* 0x000fe20007810000 */
[----:B------:R-:W5:Y:S01]  /*62a0*/  MUFU.TANH R37, R37 ;  /* 0x0000002500257308 */ /* 0x000f620000002400 */
[----:B------:R-:W-:Y:S02]  /*62b0*/  FSEL R178, R79, -INF , P4 ;  /* 0xff8000004fb27808 */ /* 0x000fe40002000000 */
[----:B------:R-:W-:Y:S02]  /*62c0*/  FMNMX.FTZ R165, R176, R165, !PT ;  /* 0x000000a5b0a57209 */ /* 0x000fe40007810000 */
[----:B------:R-:W-:Y:S02]  /*62d0*/  ISETP.GT.AND P4, PT, R39, 0x71, PT ;  /* 0x000000712700780c */ /* 0x000fe40003f84270 */
[----:B0-----:R-:W-:Y:S02]  /*62e0*/  FSEL R172, R6, -INF , P3 ;  /* 0xff80000006ac7808 */ /* 0x001fe40001800000 */
[----:B------:R-:W-:-:S02]  /*62f0*/  FMNMX.FTZ R165, R178, R165, !PT ;  /* 0x000000a5b2a57209 */ /* 0x000fc40007810000 */
[----:B------:R-:W-:Y:S02]  /*6300*/  ISETP.GT.AND P3, PT, R39, 0x78, PT ;  /* 0x000000782700780c */ /* 0x000fe40003f64270 */
[----:B------:R-:W-:Y:S02]  /*6310*/  FSEL R174, R83, -INF , P4 ;  /* 0xff80000053ae7808 */ /* 0x000fe40002000000 */
[----:B------:R-:W-:Y:S02]  /*6320*/  FMNMX.FTZ R165, R172, R165, !PT ;  /* 0x000000a5aca57209 */ /* 0x000fe40007810000 */
[----:B------:R-:W-:Y:S01]  /*6330*/  ISETP.GT.AND P4, PT, R39, 0x79, PT ;  /* 0x000000792700780c */ /* 0x000fe20003f84270 */
[----:B------:R-:W-:Y:S01]  /*6340*/  FMUL.FTZ R39, R65, UR58 ;  /* 0x0000003a41277c20 */ /* 0x000fe20008410000 */
[----:B-1----:R-:W-:Y:S01]  /*6350*/  FSEL R180, R5, -INF , P3 ;  /* 0xff80000005b47808 */ /* 0x002fe20001800000 */
[----:B----4-:R-:W-:Y:S01]  /*6360*/  IMAD.IADD R61, R57, 0x1, R64 ;  /* 0x00000001393d7824 */ /* 0x010fe200078e0240 */
[----:B------:R-:W-:Y:S01]  /*6370*/  FMNMX.FTZ R165, R174, R165, !PT ;  /* 0x000000a5aea57209 */ /* 0x000fe20007810000 */
[----:B------:R-:W0:Y:S01]  /*6380*/  LDC R5, c[0x0][0x988] ;  /* 0x00026200ff057b82 */ /* 0x000e220000000800 */
[----:B------:R-:W-:Y:S01]  /*6390*/  FSEL R60, R87, -INF , P4 ;  /* 0xff800000573c7808 */ /* 0x000fe20002000000 */
[----:B------:R-:W1:Y:S01]  /*63a0*/  MUFU.TANH R39, R39 ;  /* 0x0000002700277308 */ /* 0x000e620000002400 */
[----:B------:R-:W-:-:S02]  /*63b0*/  FMNMX.FTZ R165, R180, R165, !PT ;  /* 0x000000a5b4a57209 */ /* 0x000fc40007810000 */
[C---:B------:R-:W-:Y:S02]  /*63c0*/  ISETP.GT.AND P4, PT, R61.reuse, RZ, PT ;  /* 0x000000ff3d00720c */ /* 0x040fe40003f84270 */
[----:B------:R-:W-:Y:S02]  /*63d0*/  FMNMX.FTZ R165, R60, R165, !PT ;  /* 0x000000a53ca57209 */ /* 0x000fe40007810000 */
[C---:B------:R-:W-:Y:S02]  /*63e0*/  ISETP.GT.AND P5, PT, R61.reuse, 0x1, PT ;  /* 0x000000013d00780c */ /* 0x040fe40003fa4270 */
[----:B------:R-:W-:Y:S01]  /*63f0*/  FSEL R0, R0, -INF , P4 ;  /* 0xff80000000007808 */ /* 0x000fe20002000000 */
[----:B------:R-:W4:Y:S01]  /*6400*/  SHFL.BFLY PT, R6, R165, 0x2, 0x1f ;  /* 0x0c401f00a5067f89 */ /* 0x000f2200000e0000 */
[----:B------:R-:W-:Y:S02]  /*6410*/  ISETP.GT.AND P4, PT, R61, 0x8, PT ;  /* 0x000000083d00780c */ /* 0x000fe40003f84270 */
[----:B------:R-:W-:-:S02]  /*6420*/  FSEL R2, R2, -INF , P5 ;  /* 0xff80000002027808 */ /* 0x000fc40002800000 */
[----:B------:R-:W-:Y:S02]  /*6430*/  ISETP.GT.AND P5, PT, R61, 0x9, PT ;  /* 0x000000093d00780c */ /* 0x000fe40003fa4270 */
[----:B------:R-:W-:Y:S02]  /*6440*/  FSEL R68, R11, -INF , P4 ;  /* 0xff8000000b447808 */ /* 0x000fe40002000000 */
[C---:B------:R-:W-:Y:S02]  /*6450*/  ISETP.GT.AND P4, PT, R61.reuse, 0x10, PT ;  /* 0x000000103d00780c */ /* 0x040fe40003f84270 */
[----:B------:R-:W-:Y:S02]  /*6460*/  FSEL R72, R12, -INF , P5 ;  /* 0xff8000000c487808 */ /* 0x000fe40002800000 */
[----:B------:R-:W-:Y:S01]  /*6470*/  ISETP.GT.AND P5, PT, R61, 0x11, PT ;  /* 0x000000113d00780c */ /* 0x000fe20003fa4270 */
[----:B------:R-:W-:-:S03]  /*6480*/  WARPGROUP.DEPBAR.LE gsb0, 0x0 ;  /* 0x00008000000079c5 */ /* 0x000fc60000010000 */
[----:B------:R-:W-:Y:S01]  /*6490*/  FSEL R76, R14, -INF , P5 ;  /* 0xff8000000e4c7808 */ /* 0x000fe20002800000 */
[----:B------:R-:W-:Y:S01]  /*64a0*/  WARPGROUP.ARRIVE ;  /* 0x00000000000079c5 */ /* 0x000fe20000000000 */
[----:B------:R-:W-:Y:S02]  /*64b0*/  ISETP.GT.AND P5, PT, R61, 0x19, PT ;  /* 0x000000193d00780c */ /* 0x000fe40003fa4270 */
[----:B----4-:R-:W-:-:S03]  /*64c0*/  FMNMX.FTZ R6, R165, R6, !PT ;  /* 0x00000006a5067209 */ /* 0x010fc60007810000 */
[----:B------:R-:W-:Y:S01]  /*64d0*/  HGMMA.64x128x16.F32.BF16 R88, R156, gdesc[UR8].tnspB, R88, gsb0 ;  /* 0x41e000089c587df0 */ /* 0x000fe20008001858 */
[----:B------:R-:W-:Y:S02]  /*64e0*/  FSEL R20, R20, -INF , P5 ;  /* 0xff80000014147808 */ /* 0x000fe40002800000 */
[C---:B------:R-:W-:Y:S01]  /*64f0*/  ISETP.GT.AND P5, PT, R61.reuse, 0x21, PT ;  /* 0x000000213d00780c */ /* 0x040fe20003fa4270 */
[----:B------:R-:W4:Y:S03]  /*6500*/  SHFL.BFLY PT, R59, R6, 0x1, 0x1f ;  /* 0x0c201f00063b7f89 */ /* 0x000f2600000e0000 */
[----:B------:R-:W-:Y:S02]  /*6510*/  FSEL R80, R24, -INF , P5 ;  /* 0xff80000018507808 */ /* 0x000fe40002800000 */
[----:B------:R-:W-:Y:S02]  /*6520*/  ISETP.GT.AND P5, PT, R61, 0x29, PT ;  /* 0x000000293d00780c */ /* 0x000fe40003fa4270 */
[----:B----4-:R-:W-:Y:S01]  /*6530*/  FMNMX.FTZ R6, R6, R59, !PT ;  /* 0x0000003b06067209 */ /* 0x010fe20007810000 */
[----:B------:R-:W-:Y:S01]  /*6540*/  FMUL.FTZ R59, R84, UR58 ;  /* 0x0000003a543b7c20 */ /* 0x000fe20008410000 */
[----:B------:R-:W-:-:S02]  /*6550*/  FSEL R84, R26, -INF , P5 ;  /* 0xff8000001a547808 */ /* 0x000fc40002800000 */
[C---:B------:R-:W-:Y:S01]  /*6560*/  FSETP.NEU.FTZ.AND P3, PT, R6.reuse, -INF , PT ;  /* 0xff8000000600780b */ /* 0x040fe20003f7d000 */
[-C--:B0-----:R-:W-:Y:S01]  /*6570*/  FMUL.FTZ R65, R6, R5.reuse ;  /* 0x0000000506417220 */ /* 0x081fe20000410000 */
[----:B------:R-:W-:Y:S01]  /*6580*/  ISETP.GT.AND P5, PT, R61, 0x31, PT ;  /* 0x000000313d00780c */ /* 0x000fe20003fa4270 */
[----:B------:R-:W0:Y:S03]  /*6590*/  MUFU.TANH R59, R59 ;  /* 0x0000003b003b7308 */ /* 0x000e260000002400 */
[----:B------:R-:W-:Y:S02]  /*65a0*/  FSEL R57, R65, RZ, P3 ;  /* 0x000000ff41397208 */ /* 0x000fe40001800000 */
[----:B------:R-:W-:Y:S02]  /*65b0*/  FMNMX.FTZ R65, R0, R8, !PT ;  /* 0x0000000800417209 */ /* 0x000fe40007810000 */
[----:B------:R-:W-:Y:S01]  /*65c0*/  FSEL R160, R28, -INF , P5 ;  /* 0xff8000001ca07808 */ /* 0x000fe20002800000 */
        /* <DEDUP_REMOVED lines=22> */
[----:B------:R-:W-:Y:S01]  /*6730*/  MUFU.EX2 R181, R181 ;  /* 0x000000b500b57308 */ /* 0x000fe20000000800 */
        /* <DEDUP_REMOVED lines=16> */
[C---:B------:R-:W-:Y:S01]  /*6840*/  ISETP.GT.AND P4, PT, R61.reuse, 0x38, PT ;  /* 0x000000383d00780c */ /* 0x040fe20003f84270 */
        /* <DEDUP_REMOVED lines=11> */
[C---:B------:R-:W-:Y:S01]  /*6900*/  ISETP.GT.AND P4, PT, R61.reuse, 0x40, PT ;  /* 0x000000403d00780c */ /* 0x040fe20003f84270 */
[--C-:B------:R-:W-:Y:S01]  /*6910*/  FFMA.FTZ R66, R170, R5, -R57.reuse ;  /* 0x00000005aa427223 */ /* 0x100fe20000010839 */
[----:B------:R-:W-:Y:S01]  /*6920*/  FSEL R162, R30, -INF , P5 ;  /* 0xff8000001ea27808 */ /* 0x000fe20002800000 */
[----:B------:R-:W-:Y:S01]  /*6930*/  MUFU.EX2 R177, R177 ;  /* 0x000000b100b17308 */ /* 0x000fe20000000800 */
[----:B------:R-:W-:Y:S01]  /*6940*/  FMNMX.FTZ R65, R42, R65, !PT ;  /* 0x000000412a417209 */ /* 0x000fe20007810000 */
[-CC-:B------:R-:W-:Y:S01]  /*6950*/  FFMA.FTZ R30, R52, R5.reuse, -R57.reuse ;  /* 0x00000005341e7223 */ /* 0x180fe20000010839 */
[----:B------:R-:W-:Y:S01]  /*6960*/  ISETP.GT.AND P5, PT, R61, 0x41, PT ;  /* 0x000000413d00780c */ /* 0x000fe20003fa4270 */
[-CC-:B------:R-:W-:Y:S01]  /*6970*/  FFMA.FTZ R52, R62, R5.reuse, -R57.reuse ;  /* 0x000000053e347223 */ /* 0x180fe20000010839 */
[----:B------:R-:W-:Y:S01]  /*6980*/  FSEL R48, R31, -INF , P4 ;  /* 0xff8000001f307808 */ /* 0x000fe20002000000 */
[--C-:B------:R-:W-:Y:S01]  /*6990*/  FFMA.FTZ R62, R164, R5, -R57.reuse ;  /* 0x00000005a43e7223 */ /* 0x100fe20000010839 */
[----:B------:R-:W-:Y:S01]  /*69a0*/  FMNMX.FTZ R65, R162, R65, !PT ;  /* 0x00000041a2417209 */ /* 0x000fe20007810000 */
[----:B------:R-:W-:Y:S01]  /*69b0*/  MUFU.EX2 R24, R24 ;  /* 0x0000001800187308 */ /* 0x000fe20000000800 */
[C---:B------:R-:W-:Y:S01]  /*69c0*/  ISETP.GT.AND P4, PT, R61.reuse, 0x48, PT ;  /* 0x000000483d00780c */ /* 0x040fe20003f84270 */
[-CC-:B------:R-:W-:Y:S01]  /*69d0*/  FFMA.FTZ R163, R166, R5.reuse, -R57.reuse ;  /* 0x00000005a6a37223 */ /* 0x180fe20000010839 */
[----:B------:R-:W-:Y:S01]  /*69e0*/  FSEL R32, R32, -INF , P5 ;  /* 0xff80000020207808 */ /* 0x000fe20002800000 */
[--C-:B------:R-:W-:Y:S01]  /*69f0*/  FFMA.FTZ R56, R78, R5, -R57.reuse ;  /* 0x000000054e387223 */ /* 0x100fe20000010839 */
[----:B------:R-:W-:Y:S01]  /*6a00*/  FMNMX.FTZ R65, R48, R65, !PT ;  /* 0x0000004130417209 */ /* 0x000fe20007810000 */
[----:B------:R-:W-:Y:S01]  /*6a10*/  FFMA.FTZ R161, R82, R5, -R57 ;  /* 0x0000000552a17223 */ /* 0x000fe20000010839 */
[----:B------:R-:W-:Y:S01]  /*6a20*/  ISETP.GT.AND P5, PT, R61, 0x49, PT ;  /* 0x000000493d00780c */ /* 0x000fe20003fa4270 */
[----:B------:R-:W-:Y:S01]  /*6a30*/  MUFU.EX2 R179, R179 ;  /* 0x000000b300b37308 */ /* 0x000fe20000000800 */
[----:B---3--:R-:W-:-:S02]  /*6a40*/  FSEL R182, R33, -INF , P4 ;  /* 0xff80000021b67808 */ /* 0x008fc40002000000 */
[----:B------:R-:W-:Y:S02]  /*6a50*/  FMNMX.FTZ R65, R32, R65, !PT ;  /* 0x0000004120417209 */ /* 0x000fe40007810000 */
[----:B------:R-:W-:Y:S02]  /*6a60*/  ISETP.GT.AND P4, PT, R61, 0x50, PT ;  /* 0x000000503d00780c */ /* 0x000fe40003f84270 */
[----:B--2---:R-:W-:Y:S01]  /*6a70*/  FSEL R232, R35, -INF , P5 ;  /* 0xff80000023e87808 */ /* 0x004fe20002800000 */
[----:B------:R-:W-:Y:S01]  /*6a80*/  MUFU.EX2 R26, R26 ;  /* 0x0000001a001a7308 */ /* 0x000fe20000000800 */
[----:B------:R-:W-:Y:S02]  /*6a90*/  FMNMX.FTZ R65, R182, R65, !PT ;  /* 0x00000041b6417209 */ /* 0x000fe40007810000 */
[----:B------:R-:W-:Y:S02]  /*6aa0*/  ISETP.GT.AND P5, PT, R61, 0x51, PT ;  /* 0x000000513d00780c */ /* 0x000fe40003fa4270 */
[----:B-----5:R-:W-:-:S02]  /*6ab0*/  FSEL R50, R37, -INF , P4 ;  /* 0xff80000025327808 */ /* 0x020fc40002000000 */
[----:B------:R-:W-:Y:S01]  /*6ac0*/  FMNMX.FTZ R65, R232, R65, !PT ;  /* 0x00000041e8417209 */ /* 0x000fe20007810000 */
[----:B------:R-:W-:Y:S01]  /*6ad0*/  MUFU.EX2 R173, R173 ;  /* 0x000000ad00ad7308 */ /* 0x000fe20000000800 */
[----:B------:R-:W-:Y:S02]  /*6ae0*/  ISETP.GT.AND P4, PT, R61, 0x58, PT ;  /* 0x000000583d00780c */ /* 0x000fe40003f84270 */
[----:B-1----:R-:W-:Y:S02]  /*6af0*/  FSEL R234, R39, -INF , P5 ;  /* 0xff80000027ea7808 */ /* 0x002fe40002800000 */
[----:B------:R-:W-:Y:S02]  /*6b00*/  FMNMX.FTZ R65, R50, R65, !PT ;  /* 0x0000004132417209 */ /* 0x000fe40007810000 */
[----:B------:R-:W-:Y:S01]  /*6b10*/  ISETP.GT.AND P5, PT, R61, 0x59, PT ;  /* 0x000000593d00780c */ /* 0x000fe20003fa4270 */
[----:B------:R-:W-:Y:S01]  /*6b20*/  MUFU.EX2 R28, R28 ;  /* 0x0000001c001c7308 */ /* 0x000fe20000000800 */
[----:B------:R-:W-:-:S02]  /*6b30*/  FSEL R236, R41, -INF , P4 ;  /* 0xff80000029ec7808 */ /* 0x000fc40002000000 */
[----:B------:R-:W-:Y:S02]  /*6b40*/  FMNMX.FTZ R65, R234, R65, !PT ;  /* 0x00000041ea417209 */ /* 0x000fe40007810000 */
[----:B------:R-:W-:Y:S01]  /*6b50*/  ISETP.GT.AND P4, PT, R61, 0x60, PT ;  /* 0x000000603d00780c */ /* 0x000fe20003f84270 */
[----:B------:R-:W-:Y:S02]  /*6b60*/  WARPGROUP.DEPBAR.LE gsb0, 0x0 ;  /* 0x00008000000079c5 */ /* 0x000fe40000010000 */
[----:B------:R-:W-:Y:S01]  /*6b70*/  FSEL R43, R43, -INF , P5 ;  /* 0xff8000002b2b7808 */ /* 0x000fe20002800000 */
[----:B------:R-:W-:Y:S01]  /*6b80*/  WARPGROUP.ARRIVE ;  /* 0x00000000000079c5 */ /* 0x000fe20000000000 */
[----:B------:R-:W-:Y:S01]  /*6b90*/  FMNMX.FTZ R12, R236, R65, !PT ;  /* 0x00000041ec0c7209 */ /* 0x000fe20007810000 */
[----:B------:R-:W-:Y:S01]  /*6ba0*/  MUFU.EX2 R175, R175 ;  /* 0x000000af00af7308 */ /* 0x000fe20000000800 */
[----:B------:R-:W-:Y:S02]  /*6bb0*/  ISETP.GT.AND P5, PT, R61, 0x61, PT ;  /* 0x000000613d00780c */ /* 0x000fe40003fa4270 */
[----:B------:R-:W-:-:S02]  /*6bc0*/  FSEL R45, R45, -INF , P4 ;  /* 0xff8000002d2d7808 */ /* 0x000fc40002000000 */
[----:B------:R-:W-:Y:S02]  /*6bd0*/  FMNMX.FTZ R12, R43, R12, !PT ;  /* 0x0000000c2b0c7209 */ /* 0x000fe40007810000 */
[----:B------:R-:W-:Y:S01]  /*6be0*/  ISETP.GT.AND P4, PT, R61, 0x68, PT ;  /* 0x000000683d00780c */ /* 0x000fe20003f84270 */
[----:B------:R-:W-:Y:S01]  /*6bf0*/  MUFU.EX2 R30, R30 ;  /* 0x0000001e001e7308 */ /* 0x000fe20000000800 */
[----:B------:R-:W-:Y:S02]  /*6c00*/  FSEL R47, R47, -INF , P5 ;  /* 0xff8000002f2f7808 */ /* 0x000fe40002800000 */
[----:B------:R-:W-:Y:S02]  /*6c10*/  FMNMX.FTZ R12, R45, R12, !PT ;  /* 0x0000000c2d0c7209 */ /* 0x000fe40007810000 */
[----:B------:R-:W-:Y:S02]  /*6c20*/  ISETP.GT.AND P5, PT, R61, 0x69, PT ;  /* 0x000000693d00780c */ /* 0x000fe40003fa4270 */
[----:B------:R-:W-:Y:S01]  /*6c30*/  FSEL R49, R49, -INF , P4 ;  /* 0xff80000031317808 */ /* 0x000fe20002000000 */
[----:B------:R-:W-:Y:S01]  /*6c40*/  MUFU.EX2 R169, R169 ;  /* 0x000000a900a97308 */ /* 0x000fe20000000800 */
[----:B------:R-:W-:-:S02]  /*6c50*/  FMNMX.FTZ R12, R47, R12, !PT ;  /* 0x0000000c2f0c7209 */ /* 0x000fc40007810000 */
[----:B------:R-:W-:Y:S02]  /*6c60*/  ISETP.GT.AND P4, PT, R61, 0x70, PT ;  /* 0x000000703d00780c */ /* 0x000fe40003f84270 */
[----:B------:R-:W-:Y:S02]  /*6c70*/  FSEL R51, R51, -INF , P5 ;  /* 0xff80000033337808 */ /* 0x000fe40002800000 */
[----:B------:R-:W-:Y:S01]  /*6c80*/  FMNMX.FTZ R12, R49, R12, !PT ;  /* 0x0000000c310c7209 */ /* 0x000fe20007810000 */
[----:B------:R-:W-:Y:S01]  /*6c90*/  MUFU.EX2 R46, R46 ;  /* 0x0000002e002e7308 */ /* 0x000fe20000000800 */
[----:B------:R-:W-:Y:S02]  /*6ca0*/  ISETP.GT.AND P5, PT, R61, 0x71, PT ;  /* 0x000000713d00780c */ /* 0x000fe40003fa4270 */
[----:B------:R-:W-:Y:S02]  /*6cb0*/  FSEL R53, R53, -INF , P4 ;  /* 0xff80000035357808 */ /* 0x000fe40002000000 */
[----:B------:R-:W-:-:S02]  /*6cc0*/  FMNMX.FTZ R12, R51, R12, !PT ;  /* 0x0000000c330c7209 */ /* 0x000fc40007810000 */
[----:B------:R-:W-:Y:S01]  /*6cd0*/  ISETP.GT.AND P4, PT, R61, 0x78, PT ;  /* 0x000000783d00780c */ /* 0x000fe20003f84270 */
[----:B------:R-:W-:Y:S01]  /*6ce0*/  MUFU.EX2 R171, R171 ;  /* 0x000000ab00ab7308 */ /* 0x000fe20000000800 */
[----:B------:R-:W-:Y:S02]  /*6cf0*/  FSEL R55, R55, -INF , P5 ;  /* 0xff80000037377808 */ /* 0x000fe40002800000 */
[----:B------:R-:W-:Y:S02]  /*6d00*/  FMNMX.FTZ R12, R53, R12, !PT ;  /* 0x0000000c350c7209 */ /* 0x000fe40007810000 */
[----:B------:R-:W-:Y:S02]  /*6d10*/  ISETP.GT.AND P5, PT, R61, 0x79, PT ;  /* 0x000000793d00780c */ /* 0x000fe40003fa4270 */
[----:B0-----:R-:W-:Y:S01]  /*6d20*/  FSEL R59, R59, -INF , P4 ;  /* 0xff8000003b3b7808 */ /* 0x001fe20002000000 */
[----:B------:R-:W-:Y:S01]  /*6d30*/  MUFU.EX2 R52, R52 ;  /* 0x0000003400347308 */ /* 0x000fe20000000800 */
[----:B------:R-:W-:-:S02]  /*6d40*/  FMNMX.FTZ R12, R55, R12, !PT ;  /* 0x0000000c370c7209 */ /* 0x000fc40007810000 */
[----:B------:R-:W-:Y:S02]  /*6d50*/  FSEL R63, R63, -INF , P5 ;  /* 0xff8000003f3f7808 */ /* 0x000fe40002800000 */
[----:B------:R-:W-:-:S03]  /*6d60*/  FMNMX.FTZ R12, R59, R12, !PT ;  /* 0x0000000c3b0c7209 */ /* 0x000fc60007810000 */
[----:B------:R-:W-:Y:S01]  /*6d70*/  MUFU.EX2 R165, R165 ;  /* 0x000000a500a57308 */ /* 0x000fe20000000800 */
[----:B------:R-:W-:-:S05]  /*6d80*/  FMNMX.FTZ R12, R63, R12, !PT ;  /* 0x0000000c3f0c7209 */ /* 0x000fca0007810000 */
[----:B------:R-:W0:Y:S02]  /*6d90*/  SHFL.BFLY PT, R11, R12, 0x2, 0x1f ;  /* 0x0c401f000c0b7f89 */ /* 0x000e2400000e0000 */
[----:B------:R-:W-:Y:S08]  /*6da0*/  MUFU.EX2 R54, R54 ;  /* 0x0000003600367308 */ /* 0x000ff00000000800 */
[----:B------:R-:W-:Y:S08]  /*6db0*/  MUFU.EX2 R167, R167 ;  /* 0x000000a700a77308 */ /* 0x000ff00000000800 */
[----:B------:R-:W-:Y:S01]  /*6dc0*/  MUFU.EX2 R56, R56 ;  /* 0x0000003800387308 */ /* 0x000fe20000000800 */
[----:B0-----:R-:W-:Y:S01]  /*6dd0*/  FMNMX.FTZ R15, R12, R11, !PT ;  /* 0x0000000b0c0f7209 */ /* 0x001fe20007810000 */
[----:B------:R-:W-:-:S06]  /*6de0*/  FFMA.FTZ R11, R86, R5, -R57 ;  /* 0x00000005560b7223 */ /* 0x000fcc0000010839 */
[----:B------:R-:W-:Y:S01]  /*6df0*/  MUFU.EX2 R161, R161 ;  /* 0x000000a100a17308 */ /* 0x000fe20000000800 */
[----:B------:R-:W0:Y:S07]  /*6e00*/  SHFL.BFLY PT, R12, R15, 0x1, 0x1f ;  /* 0x0c201f000f0c7f89 */ /* 0x000e2e00000e0000 */
[----:B------:R-:W-:Y:S08]  /*6e10*/  MUFU.EX2 R62, R62 ;  /* 0x0000003e003e7308 */ /* 0x000ff00000000800 */
[----:B------:R-:W-:Y:S08]  /*6e20*/  MUFU.EX2 R163, R163 ;  /* 0x000000a300a37308 */ /* 0x000ff00000000800 */
[----:B------:R-:W-:Y:S01]  /*6e30*/  MUFU.EX2 R58, R58 ;  /* 0x0000003a003a7308 */ /* 0x000fe20000000800 */
[----:B0-----:R-:W-:Y:S01]  /*6e40*/  FMNMX.FTZ R12, R15, R12, !PT ;  /* 0x0000000c0f0c7209 */ /* 0x001fe20007810000 */
[-CC-:B------:R-:W-:Y:S01]  /*6e50*/  FFMA.FTZ R15, R172, R5.reuse, -R57.reuse ;  /* 0x00000005ac0f7223 */ /* 0x180fe20000010839 */
[----:B------:R-:W-:-:S02]  /*6e60*/  FFMA.FTZ R57, R60, R5, -R57 ;  /* 0x000000053c397223 */ /* 0x000fc40000010839 */
[C---:B------:R-:W-:Y:S01]  /*6e70*/  FSETP.NEU.FTZ.AND P4, PT, R12.reuse, -INF , PT ;  /* 0xff8000000c00780b */ /* 0x040fe20003f9d000 */
[----:B------:R-:W-:Y:S02]  /*6e80*/  FMUL.FTZ R27, R12, R5 ;  /* 0x000000050c1b7220 */ /* 0x000fe40000410000 */
[----:B------:R-:W-:Y:S03]  /*6e90*/  MUFU.EX2 R11, R11 ;  /* 0x0000000b000b7308 */ /* 0x000fe60000000800 */
[----:B------:R-:W-:-:S05]  /*6ea0*/  FSEL R27, R27, RZ, P4 ;  /* 0x000000ff1b1b7208 */ /* 0x000fca0002000000 */
[----:B------:R-:W-:Y:S01]  /*6eb0*/  MUFU.EX2 R66, R66 ;  /* 0x0000004200427308 */ /* 0x000fe20000000800 */
[-CC-:B------:R-:W-:Y:S01]  /*6ec0*/  FFMA.FTZ R33, R20, R5.reuse, -R27.reuse ;  /* 0x0000000514217223 */ /* 0x180fe2000001081b */
[----:B------:R-:W-:Y:S01]  /*6ed0*/  IMAD.U32 R20, RZ, RZ, UR7 ;  /* 0x00000007ff147e24 */ /* 0x000fe2000f8e00ff */
[----:B------:R-:W-:Y:S01]  /*6ee0*/  UMOV UR7, 0x40000040 ;  /* 0x4000004000077882 */ /* 0x000fe20000000000 */
[-CC-:B------:R-:W-:Y:S01]  /*6ef0*/  FFMA.FTZ R25, R0, R5.reuse, -R27.reuse ;  /* 0x0000000500197223 */ /* 0x180fe2000001081b */
[----:B------:R-:W-:Y:S01]  /*6f00*/  HGMMA.64x128x16.F32.BF16 R88, R152, gdesc[UR4].tnspB, R88, gsb0 ;  /* 0x41e0000498587df0 */ /* 0x000fe20008001858 */
[----:B------:R-:W-:Y:S01]  /*6f10*/  FSEL R0, R6, RZ, P3 ;  /* 0x000000ff06007208 */ /* 0x000fe20001800000 */
[-CC-:B------:R-:W-:Y:S01]  /*6f20*/  FFMA.FTZ R180, R2, R5.reuse, -R27.reuse ;  /* 0x0000000502b47223 */ /* 0x180fe2000001081b */
[-CC-:B------:R-:W-:Y:S01]  /*6f30*/  FFMA.FTZ R29, R68, R5.reuse, -R27.reuse ;  /* 0x00000005441d7223 */ /* 0x180fe2000001081b */
[-C--:B------:R-:W-:Y:S01]  /*6f40*/  FFMA.FTZ R68, R72, R5.reuse, -R27 ;  /* 0x0000000548447223 */ /* 0x080fe2000001081b */
[----:B------:R-:W-:Y:S01]  /*6f50*/  MUFU.EX2 R25, R25 ;  /* 0x0000001900197308 */ /* 0x000fe20000000800 */
[----:B------:R-:W-:Y:S01]  /*6f60*/  FADD.FTZ R0, -R0, R7 ;  /* 0x0000000700007221 */ /* 0x000fe20000010100 */
[----:B------:R-:W-:Y:S01]  /*6f70*/  FSEL R7, R12, RZ, P4 ;  /* 0x000000ff0c077208 */ /* 0x000fe20002000000 */
[-CC-:B------:R-:W-:Y:S01]  /*6f80*/  FFMA.FTZ R176, R36, R5.reuse, -R27.reuse ;  /* 0x0000000524b07223 */ /* 0x180fe2000001081b */
[-CC-:B------:R-:W-:Y:S01]  /*6f90*/  FFMA.FTZ R31, R76, R5.reuse, -R27.reuse ;  /* 0x000000054c1f7223 */ /* 0x180fe2000001081b */
[-C--:B------:R-:W-:Y:S01]  /*6fa0*/  FMUL.FTZ R0, R0, R5.reuse ;  /* 0x0000000500007220 */ /* 0x080fe20000410000 */
[-CC-:B------:R-:W-:Y:S01]  /*6fb0*/  FFMA.FTZ R178, R34, R5.reuse, -R27.reuse ;  /* 0x0000000522b27223 */ /* 0x180fe2000001081b */
[----:B------:R-:W-:Y:S01]  /*6fc0*/  FADD.FTZ R2, -R7, R8 ;  /* 0x0000000807027221 */ /* 0x000fe20000010100 */
[----:B------:R-:W-:Y:S01]  /*6fd0*/  IMAD.U32 R8, RZ, RZ, UR59 ;  /* 0x0000003bff087e24 */ /* 0x000fe2000f8e00ff */
[----:B------:R-:W-:Y:S01]  /*6fe0*/  MUFU.EX2 R180, R180 ;  /* 0x000000b400b47308 */ /* 0x000fe20000000800 */
[-C--:B------:R-:W-:Y:S01]  /*6ff0*/  FFMA.FTZ R172, R40, R5.reuse, -R27 ;  /* 0x0000000528ac7223 */ /* 0x080fe2000001081b */
[----:B------:R-:W-:Y:S01]  /*7000*/  FMUL.FTZ R2, R2, R5 ;  /* 0x0000000502027220 */ /* 0x000fe20000410000 */
[----:B------:R-:W-:-:S02]  /*7010*/  @!P1 VIADD R8, R8, 0x34840 ;  /* 0x0003484008089836 */ /* 0x000fc40000000000 */
[-CC-:B------:R-:W-:Y:S01]  /*7020*/  FFMA.FTZ R35, R80, R5.reuse, -R27.reuse ;  /* 0x0000000550237223 */ /* 0x180fe2000001081b */
[-CC-:B------:R-:W-:Y:S01]  /*7030*/  FFMA.FTZ R174, R38, R5.reuse, -R27.reuse ;  /* 0x0000000526ae7223 */ /* 0x180fe2000001081b */
[-CC-:B------:R-:W-:Y:S01]  /*7040*/  FFMA.FTZ R37, R84, R5.reuse, -R27.reuse ;  /* 0x0000000554257223 */ /* 0x180fe2000001081b */
[-CC-:B------:R-:W-:Y:S01]  /*7050*/  FFMA.FTZ R156, R45, R5.reuse, -R27.reuse ;  /* 0x000000052d9c7223 */ /* 0x180fe2000001081b */
[----:B------:R-:W0:Y:S01]  /*7060*/  MUFU.EX2 R2, R2 ;  /* 0x0000000200027308 */ /* 0x000e220000000800 */
[----:B------:R-:W-:Y:S01]  /*7070*/  @!P1 PRMT R8, RZ, 0x654, R8 ;  /* 0x00000654ff089816 */ /* 0x000fe20000000008 */
        /* <DEDUP_REMOVED lines=13> */
[-C--:B------:R-:W-:Y:S01]  /*7150*/  FFMA.FTZ R49, R49, R5.reuse, -R27 ;  /* 0x0000000531317223 */ /* 0x080fe2000001081b */
[----:B------:R-:W2:Y:S01]  /*7160*/  MUFU.EX2 R29, R29 ;  /* 0x0000001d001d7308 */ /* 0x000ea20000000800 */
[----:B0-----:R-:W-:Y:S01]  /*7170*/  FFMA.FTZ R61, R2, R4, R25 ;  /* 0x00000004023d7223 */ /* 0x001fe20000010019 */
[-CC-:B------:R-:W-:Y:S01]  /*7180*/  FFMA.FTZ R51, R51, R5.reuse, -R27.reuse ;  /* 0x0000000533337223 */ /* 0x180fe2000001081b */
[-CC-:B------:R-:W-:Y:S01]  /*7190*/  FFMA.FTZ R53, R53, R5.reuse, -R27.reuse ;  /* 0x0000000535357223 */ /* 0x180fe2000001081b */
[-C--:B------:R-:W-:Y:S01]  /*71a0*/  FFMA.FTZ R55, R55, R5.reuse, -R27 ;  /* 0x0000000537377223 */ /* 0x080fe2000001081b */
[C---:B------:R-:W-:Y:S01]  /*71b0*/  FADD.FTZ R4, R180.reuse, R61 ;  /* 0x0000003db4047221 */ /* 0x040fe20000010000 */
[----:B------:R-:W-:Y:S01]  /*71c0*/  FFMA.FTZ R59, R59, R5, -R27 ;  /* 0x000000053b3b7223 */ /* 0x000fe2000001081b */
[----:B------:R-:W-:Y:S01]  /*71d0*/  F2FP.BF16.F32.PACK_AB R180, R180, R25 ;  /* 0x00000019b4b4723e */ /* 0x000fe200000010ff */
[----:B------:R-:W0:Y:S01]  /*71e0*/  MUFU.EX2 R68, R68 ;  /* 0x0000004400447308 */ /* 0x000e220000000800 */
[----:B-1----:R-:W-:Y:S01]  /*71f0*/  FFMA.FTZ R65, R0, R3, R181 ;  /* 0x0000000300417223 */ /* 0x002fe200000100b5 */
[C---:B------:R-:W-:Y:S01]  /*7200*/  ISETP.GT.AND P3, PT, R10.reuse, R9, PT ;  /* 0x000000090a00720c */ /* 0x040fe20003f64270 */
[----:B------:R-:W-:Y:S01]  /*7210*/  VIADD R10, R10, 0xffffffff ;  /* 0xffffffff0a0a7836 */ /* 0x000fe20000000000 */
[----:B------:R-:W-:-:S02]  /*7220*/  F2FP.BF16.F32.PACK_AB R181, R64, R181 ;  /* 0x000000b540b5723e */ /* 0x000fc400000010ff */
[----:B------:R-:W-:Y:S02]  /*7230*/  F2FP.BF16.F32.PACK_AB R157, R66, R11 ;  /* 0x0000000b429d723e */ /* 0x000fe400000010ff */
[----:B------:R-:W1:Y:S01]  /*7240*/  MUFU.EX2 R176, R176 ;  /* 0x000000b000b07308 */ /* 0x000e620000000800 */
[----:B--2---:R-:W-:-:S07]  /*7250*/  FADD.FTZ R61, R29, R4 ;  /* 0x000000041d3d7221 */ /* 0x004fce0000010000 */
[----:B------:R-:W2:Y:S01]  /*7260*/  MUFU.EX2 R31, R31 ;  /* 0x0000001f001f7308 */ /* 0x000ea20000000800 */
[C---:B0-----:R-:W-:Y:S01]  /*7270*/  FADD.FTZ R61, R68.reuse, R61 ;  /* 0x0000003d443d7221 */ /* 0x041fe20000010000 */
[----:B------:R-:W-:-:S06]  /*7280*/  F2FP.BF16.F32.PACK_AB R182, R68, R29 ;  /* 0x0000001d44b6723e */ /* 0x000fcc00000010ff */
[----:B------:R-:W0:Y:S08]  /*7290*/  MUFU.EX2 R178, R178 ;  /* 0x000000b200b27308 */ /* 0x000e300000000800 */
[----:B------:R-:W3:Y:S08]  /*72a0*/  MUFU.EX2 R33, R33 ;  /* 0x0000002100217308 */ /* 0x000ef00000000800 */
[----:B------:R-:W4:Y:S08]  /*72b0*/  MUFU.EX2 R172, R172 ;  /* 0x000000ac00ac7308 */ /* 0x000f300000000800 */
        /* <DEDUP_REMOVED lines=9> */
[----:B-1----:R-:W-:-:S07]  /*7350*/  @!P1 VIADD R8, R20, 0x34860 ;  /* 0x0003486014089836 */ /* 0x002fce0000000000 */
[----:B------:R-:W1:Y:S01]  /*7360*/  MUFU.EX2 R164, R164 ;  /* 0x000000a400a47308 */ /* 0x000e620000000800 */
[----:B------:R-:W-:Y:S01]  /*7370*/  @!P1 PRMT R20, RZ, 0x654, R8 ;  /* 0x00000654ff149816 */ /* 0x000fe20000000008 */
[----:B------:R-:W-:-:S03]  /*7380*/  FADD.FTZ R8, R64, R65 ;  /* 0x0000004140087221 */ /* 0x000fc60000010000 */
[----:B------:R0:W-:Y:S01]  /*7390*/  @!P1 SYNCS.ARRIVE.TRANS64.RED.A1T0 RZ, [R20+URZ], RZ ;  /* 0x000000ff14ff99a7 */ /* 0x0001e2000810043f */
[----:B------:R-:W-:Y:S01]  /*73a0*/  FADD.FTZ R65, R183, R8 ;  /* 0x00000008b7417221 */ /* 0x000fe20000010000 */
[----:B------:R-:W-:Y:S01]  /*73b0*/  FADD.FTZ R8, R176, R61 ;  /* 0x0000003db0087221 */ /* 0x000fe20000010000 */
[----:B------:R-:W1:Y:S01]  /*73c0*/  MUFU.EX2 R7, R7 ;  /* 0x0000000700077308 */ /* 0x000e620000000800 */
[C---:B--2---:R-:W-:Y:S01]  /*73d0*/  F2FP.BF16.F32.PACK_AB R176, R31.reuse, R176 ;  /* 0x000000b01fb0723e */ /* 0x044fe200000010ff */
[C---:B------:R-:W-:Y:S01]  /*73e0*/  FADD.FTZ R4, R14.reuse, R65 ;  /* 0x000000410e047221 */ /* 0x040fe20000010000 */
[----:B------:R-:W-:Y:S01]  /*73f0*/  FADD.FTZ R65, R31, R8 ;  /* 0x000000081f417221 */ /* 0x000fe20000010000 */
[----:B------:R-:W-:Y:S02]  /*7400*/  F2FP.BF16.F32.PACK_AB R183, R14, R183 ;  /* 0x000000b70eb7723e */ /* 0x000fe400000010ff */
[----:B------:R-:W-:Y:S01]  /*7410*/  FADD.FTZ R61, R177, R4 ;  /* 0x00000004b13d7221 */ /* 0x000fe20000010000 */
[----:B0-----:R-:W-:Y:S01]  /*7420*/  FADD.FTZ R20, R178, R65 ;  /* 0x00000041b2147221 */ /* 0x001fe20000010000 */
[-CC-:B------:R-:W-:Y:S01]  /*7430*/  FFMA.FTZ R4, R43, R5.reuse, -R27.reuse ;  /* 0x000000052b047223 */ /* 0x180fe2000001081b */
[----:B------:R-:W-:Y:S01]  /*7440*/  FFMA.FTZ R27, R63, R5, -R27 ;  /* 0x000000053f1b7223 */ /* 0x000fe2000001081b */
[C---:B------:R-:W-:Y:S01]  /*7450*/  FADD.FTZ R8, R24.reuse, R61 ;  /* 0x0000003d18087221 */ /* 0x040fe20000010000 */
[----:B---3--:R-:W-:Y:S01]  /*7460*/  FADD.FTZ R61, R33, R20 ;  /* 0x00000014213d7221 */ /* 0x008fe20000010000 */
[----:B------:R-:W0:Y:S01]  /*7470*/  MUFU.EX2 R166, R166 ;  /* 0x000000a600a67308 */ /* 0x000e220000000800 */
[----:B------:R-:W-:Y:S01]  /*7480*/  F2FP.BF16.F32.PACK_AB R177, R24, R177 ;  /* 0x000000b118b1723e */ /* 0x000fe200000010ff */
[----:B------:R-:W-:Y:S01]  /*7490*/  FADD.FTZ R45, R179, R8 ;  /* 0x00000008b32d7221 */ /* 0x000fe20000010000 */
[----:B----4-:R-:W-:Y:S01]  /*74a0*/  FADD.FTZ R20, R172, R61 ;  /* 0x0000003dac147221 */ /* 0x010fe20000010000 */
[----:B------:R-:W-:-:S02]  /*74b0*/  F2FP.BF16.F32.PACK_AB R178, R33, R178 ;  /* 0x000000b221b2723e */ /* 0x000fc400000010ff */
[C---:B------:R-:W-:Y:S01]  /*74c0*/  FADD.FTZ R8, R26.reuse, R45 ;  /* 0x0000002d1a087221 */ /* 0x040fe20000010000 */
[----:B-----5:R-:W-:Y:S01]  /*74d0*/  FADD.FTZ R65, R35, R20 ;  /* 0x0000001423417221 */ /* 0x020fe20000010000 */
[----:B------:R2:W-:Y:S01]  /*74e0*/  MUFU.EX2 R45, R4 ;  /* 0x00000004002d7308 */ /* 0x0005e20000000800 */
[----:B------:R-:W-:Y:S01]  /*74f0*/  F2FP.BF16.F32.PACK_AB R179, R26, R179 ;  /* 0x000000b31ab3723e */ /* 0x000fe200000010ff */
[----:B------:R-:W-:Y:S01]  /*7500*/  FADD.FTZ R61, R173, R8 ;  /* 0x00000008ad3d7221 */ /* 0x000fe20000010000 */
[----:B------:R-:W-:Y:S01]  /*7510*/  FADD.FTZ R20, R174, R65 ;  /* 0x00000041ae147221 */ /* 0x000fe20000010000 */
[----:B------:R-:W-:Y:S02]  /*7520*/  F2FP.BF16.F32.PACK_AB R172, R35, R172 ;  /* 0x000000ac23ac723e */ /* 0x000fe400000010ff */
[C---:B------:R-:W-:Y:S01]  /*7530*/  FADD.FTZ R8, R28.reuse, R61 ;  /* 0x0000003d1c087221 */ /* 0x040fe20000010000 */
[----:B------:R-:W-:Y:S01]  /*7540*/  FADD.FTZ R63, R37, R20 ;  /* 0x00000014253f7221 */ /* 0x000fe20000010000 */
[----:B------:R-:W3:Y:S01]  /*7550*/  MUFU.EX2 R3, R232 ;  /* 0x000000e800037308 */ /* 0x000ee20000000800 */
[----:B------:R-:W-:Y:S01]  /*7560*/  F2FP.BF16.F32.PACK_AB R173, R28, R173 ;  /* 0x000000ad1cad723e */ /* 0x000fe200000010ff */
[----:B------:R-:W-:Y:S01]  /*7570*/  FADD.FTZ R61, R175, R8 ;  /* 0x00000008af3d7221 */ /* 0x000fe20000010000 */
[----:B--2---:R-:W-:Y:S01]  /*7580*/  FADD.FTZ R4, R168, R63 ;  /* 0x0000003fa8047221 */ /* 0x004fe20000010000 */
[----:B------:R-:W-:-:S02]  /*7590*/  F2FP.BF16.F32.PACK_AB R174, R37, R174 ;  /* 0x000000ae25ae723e */ /* 0x000fc400000010ff */
[C---:B------:R-:W-:Y:S01]  /*75a0*/  FADD.FTZ R8, R30.reuse, R61 ;  /* 0x0000003d1e087221 */ /* 0x040fe20000010000 */
[----:B------:R-:W-:Y:S01]  /*75b0*/  FADD.FTZ R63, R39, R4 ;  /* 0x00000004273f7221 */ /* 0x000fe20000010000 */
[----:B------:R-:W2:Y:S01]  /*75c0*/  MUFU.EX2 R160, R160 ;  /* 0x000000a000a07308 */ /* 0x000ea20000000800 */
[----:B------:R-:W-:Y:S01]  /*75d0*/  F2FP.BF16.F32.PACK_AB R175, R30, R175 ;  /* 0x000000af1eaf723e */ /* 0x000fe200000010ff */
[----:B------:R-:W-:Y:S01]  /*75e0*/  FADD.FTZ R61, R169, R8 ;  /* 0x00000008a93d7221 */ /* 0x000fe20000010000 */
[----:B------:R-:W-:Y:S01]  /*75f0*/  FADD.FTZ R8, R170, R63 ;  /* 0x0000003faa087221 */ /* 0x000fe20000010000 */
[----:B------:R-:W-:Y:S02]  /*7600*/  F2FP.BF16.F32.PACK_AB R168, R39, R168 ;  /* 0x000000a827a8723e */ /* 0x000fe400000010ff */
[C---:B------:R-:W-:Y:S01]  /*7610*/  FADD.FTZ R4, R46.reuse, R61 ;  /* 0x0000003d2e047221 */ /* 0x040fe20000010000 */
[----:B------:R-:W-:Y:S01]  /*7620*/  FADD.FTZ R31, R41, R8 ;  /* 0x00000008291f7221 */ /* 0x000fe20000010000 */
[----:B------:R-:W4:Y:S01]  /*7630*/  MUFU.EX2 R43, R234 ;  /* 0x000000ea002b7308 */ /* 0x000f220000000800 */
[----:B------:R-:W-:Y:S01]  /*7640*/  F2FP.BF16.F32.PACK_AB R169, R46, R169 ;  /* 0x000000a92ea9723e */ /* 0x000fe200000010ff */
[----:B------:R-:W-:Y:S01]  /*7650*/  FADD.FTZ R29, R171, R4 ;  /* 0x00000004ab1d7221 */ /* 0x000fe20000010000 */
[----:B-1----:R-:W-:Y:S01]  /*7660*/  FADD.FTZ R8, R164, R31 ;  /* 0x0000001fa4087221 */ /* 0x002fe20000010000 */
[----:B------:R-:W-:-:S02]  /*7670*/  F2FP.BF16.F32.PACK_AB R164, R7, R164 ;  /* 0x000000a407a4723e */ /* 0x000fc400000010ff */
[----:B------:R-:W-:Y:S01]  /*7680*/  FADD.FTZ R4, R52, R29 ;  /* 0x0000001d34047221 */ /* 0x000fe20000010000 */
[----:B------:R-:W-:Y:S01]  /*7690*/  FADD.FTZ R31, R7, R8 ;  /* 0x00000008071f7221 */ /* 0x000fe20000010000 */
[----:B------:R-:W1:Y:S01]  /*76a0*/  MUFU.EX2 R162, R162 ;  /* 0x000000a200a27308 */ /* 0x000e620000000800 */
[----:B------:R-:W-:Y:S01]  /*76b0*/  F2FP.BF16.F32.PACK_AB R170, R41, R170 ;  /* 0x000000aa29aa723e */ /* 0x000fe200000010ff */
[----:B------:R-:W-:Y:S01]  /*76c0*/  FADD.FTZ R29, R165, R4 ;  /* 0x00000004a51d7221 */ /* 0x000fe20000010000 */
[----:B0-----:R-:W-:Y:S01]  /*76d0*/  FADD.FTZ R8, R166, R31 ;  /* 0x0000001fa6087221 */ /* 0x001fe20000010000 */
[C---:B---3--:R-:W-:Y:S02]  /*76e0*/  F2FP.BF16.F32.PACK_AB R166, R3.reuse, R166 ;  /* 0x000000a603a6723e */ /* 0x048fe400000010ff */
[----:B------:R-:W-:Y:S01]  /*76f0*/  FADD.FTZ R4, R54, R29 ;  /* 0x0000001d36047221 */ /* 0x000fe20000010000 */
[----:B------:R-:W-:Y:S01]  /*7700*/  FADD.FTZ R31, R3, R8 ;  /* 0x00000008031f7221 */ /* 0x000fe20000010000 */
[----:B------:R-:W0:Y:S01]  /*7710*/  MUFU.EX2 R156, R156 ;  /* 0x0000009c009c7308 */ /* 0x000e220000000800 */
[----:B------:R-:W-:Y:S01]  /*7720*/  F2FP.BF16.F32.PACK_AB R171, R52, R171 ;  /* 0x000000ab34ab723e */ /* 0x000fe200000010ff */
[----:B------:R-:W-:Y:S01]  /*7730*/  FADD.FTZ R29, R167, R4 ;  /* 0x00000004a71d7221 */ /* 0x000fe20000010000 */
[----:B--2---:R-:W-:Y:S01]  /*7740*/  FADD.FTZ R8, R160, R31 ;  /* 0x0000001fa0087221 */ /* 0x004fe20000010000 */
[----:B------:R-:W-:-:S02]  /*7750*/  F2FP.BF16.F32.PACK_AB R165, R54, R165 ;  /* 0x000000a536a5723e */ /* 0x000fc400000010ff */
[C---:B------:R-:W-:Y:S01]  /*7760*/  FADD.FTZ R4, R56.reuse, R29 ;  /* 0x0000001d38047221 */ /* 0x040fe20000010000 */
[----:B----4-:R-:W-:Y:S01]  /*7770*/  FADD.FTZ R31, R43, R8 ;  /* 0x000000082b1f7221 */ /* 0x010fe20000010000 */
[----:B------:R-:W2:Y:S01]  /*7780*/  MUFU.EX2 R25, R47 ;  /* 0x0000002f00197308 */ /* 0x000ea20000000800 */
[----:B------:R-:W-:Y:S01]  /*7790*/  F2FP.BF16.F32.PACK_AB R167, R56, R167 ;  /* 0x000000a738a7723e */ /* 0x000fe200000010ff */
[----:B------:R-:W-:Y:S01]  /*77a0*/  FADD.FTZ R29, R161, R4 ;  /* 0x00000004a11d7221 */ /* 0x000fe20000010000 */
[----:B-1----:R-:W-:Y:S01]  /*77b0*/  FADD.FTZ R8, R162, R31 ;  /* 0x0000001fa2087221 */ /* 0x002fe20000010000 */
[----:B------:R-:W-:Y:S02]  /*77c0*/  F2FP.BF16.F32.PACK_AB R160, R43, R160 ;  /* 0x000000a02ba0723e */ /* 0x000fe400000010ff */
[C---:B------:R-:W-:Y:S01]  /*77d0*/  FADD.FTZ R4, R62.reuse, R29 ;  /* 0x0000001d3e047221 */ /* 0x040fe20000010000 */
[----:B------:R-:W-:Y:S01]  /*77e0*/  FADD.FTZ R3, R45, R8 ;  /* 0x000000082d037221 */ /* 0x000fe20000010000 */
[----:B------:R-:W1:Y:S01]  /*77f0*/  MUFU.EX2 R49, R49 ;  /* 0x0000003100317308 */ /* 0x000e620000000800 */
[----:B------:R-:W-:Y:S01]  /*7800*/  F2FP.BF16.F32.PACK_AB R161, R62, R161 ;  /* 0x000000a13ea1723e */ /* 0x000fe200000010ff */
[----:B------:R-:W-:Y:S01]  /*7810*/  FADD.FTZ R7, R163, R4 ;  /* 0x00000004a3077221 */ /* 0x000fe20000010000 */
[----:B0-----:R-:W-:Y:S01]  /*7820*/  FADD.FTZ R8, R156, R3 ;  /* 0x000000039c087221 */ /* 0x001fe20000010000 */
[----:B------:R-:W-:-:S02]  /*7830*/  F2FP.BF16.F32.PACK_AB R162, R45, R162 ;  /* 0x000000a22da2723e */ /* 0x000fc400000010ff */
[C---:B------:R-:W-:Y:S01]  /*7840*/  FADD.FTZ R4, R58.reuse, R7 ;  /* 0x000000073a047221 */ /* 0x040fe20000010000 */
[----:B------:R-:W-:Y:S01]  /*7850*/  F2FP.BF16.F32.PACK_AB R163, R58, R163 ;  /* 0x000000a33aa3723e */ /* 0x000fe200000010ff */
[----:B------:R-:W0:Y:S01]  /*7860*/  MUFU.EX2 R13, R13 ;  /* 0x0000000d000d7308 */ /* 0x000e220000000800 */
[----:B--2---:R-:W-:Y:S01]  /*7870*/  FADD.FTZ R8, R25, R8 ;  /* 0x0000000819087221 */ /* 0x004fe20000010000 */
[----:B------:R-:W-:Y:S01]  /*7880*/  FADD.FTZ R3, R11, R4 ;  /* 0x000000040b037221 */ /* 0x000fe20000010000 */
[----:B------:R-:W-:Y:S01]  /*7890*/  F2FP.BF16.F32.PACK_AB R156, R25, R156 ;  /* 0x0000009c199c723e */ /* 0x000fe200000010ff */
[----:B------:R-:W-:Y:S02]  /*78a0*/  IMAD.MOV.U32 R7, RZ, RZ, R6 ;  /* 0x000000ffff077224 */ /* 0x000fe400078e0006 */
[----:B------:R-:W-:Y:S02]  /*78b0*/  FADD.FTZ R4, R66, R3 ;  /* 0x0000000342047221 */ /* 0x000fe40000010000 */
[----:B------:R-:W2:Y:S01]  /*78c0*/  MUFU.EX2 R51, R51 ;  /* 0x0000003300337308 */ /* 0x000ea20000000800 */
[----:B-1----:R-:W-:-:S07]  /*78d0*/  FADD.FTZ R8, R49, R8 ;  /* 0x0000000831087221 */ /* 0x002fce0000010000 */
        /* <DEDUP_REMOVED lines=21> */
[----:B-1----:R-:W-:Y:S01]  /*7a30*/  FADD.FTZ R3, R21, R4 ;  /* 0x0000000415037221 */ /* 0x002fe20000010000 */
[C---:B0-----:R-:W-:Y:S01]  /*7a40*/  FADD.FTZ R4, R27.reuse, R8 ;  /* 0x000000081b047221 */ /* 0x041fe20000010000 */
[----:B------:R-:W-:Y:S01]  /*7a50*/  F2FP.BF16.F32.PACK_AB R154, R27, R59 ;  /* 0x0000003b1b9a723e */ /* 0x000fe200000010ff */
[----:B------:R-:W-:Y:S02]  /*7a60*/  IMAD.MOV.U32 R8, RZ, RZ, R12 ;  /* 0x000000ffff087224 */ /* 0x000fe400078e000c */
[C---:B--2---:R-:W-:Y:S01]  /*7a70*/  FADD.FTZ R3, R14.reuse, R3 ;  /* 0x000000030e037221 */ /* 0x044fe20000010000 */
[----:B------:R-:W-:Y:S01]  /*7a80*/  F2FP.BF16.F32.PACK_AB R155, R14, R21 ;  /* 0x000000150e9b723e */ /* 0x000fe200000010ff */
[----:B------:R-:W-:Y:S06]  /*7a90*/  @P3 BRA `(.L_x_2239) ;  /* 0xffffffcc00a43947 */ /* 0x000fec000383ffff */
.L_x_2230:
[----:B------:R-:W-:-:S13]  /*7aa0*/  ISETP.GE.AND P2, PT, R10, R22, PT ;  /* 0x000000160a00720c */ /* 0x000fda0003f46270 */
[----:B------:R-:W-:Y:S05]  /*7ab0*/  @!P2 BRA `(.L_x_2240) ;  /* 0x000000280028a947 */ /* 0x000fea0003800000 */
[----:B------:R-:W-:Y:S01]  /*7ac0*/  MOV R7, R6 ;  /* 0x0000000600077202 */ /* 0x000fe20000000f00 */
[----:B------:R-:W-:Y:S01]  /*7ad0*/  IMAD.MOV.U32 R9, RZ, RZ, R12 ;  /* 0x000000ffff097224 */ /* 0x000fe200078e000c */
[----:B------:R-:W-:Y:S01]  /*7ae0*/  UMOV UR60, UR38 ;  /* 0x00000026003c7c82 */ /* 0x000fe20008000000 */
[----:B------:R-:W-:Y:S01]  /*7af0*/  UMOV UR59, UR36 ;  /* 0x00000024003b7c82 */ /* 0x000fe20008000000 */
[----:B------:R-:W-:-:S05]  /*7b00*/  ULDC UR58, c[0x0][0x9d8] ;  /* 0x00027600003a7ab9 */ /* 0x000fca0000000800 */
.L_x_2249:
[----:B------:R-:W-:-:S04]  /*7b10*/  UIADD3 UR36, UR59, 0x1, URZ ;  /* 0x000000013b247890 */ /* 0x000fc8000fffe03f */
[----:B------:R-:W-:-:S04]  /*7b20*/  UISETP.NE.AND UP0, UPT, UR36, 0x2, UPT ;  /* 0x000000022400788c */ /* 0x000fc8000bf05270 */
[----:B------:R-:W-:Y:S02]  /*7b30*/  USEL UR38, URZ, 0x1, UP0 ;  /* 0x000000013f267887 */ /* 0x000fe40008000000 */
[----:B------:R-:W-:Y:S02]  /*7b40*/  USEL UR36, UR36, URZ, UP0 ;  /* 0x0000003f24247287 */ /* 0x000fe40008000000 */
[----:B------:R-:W-:Y:S01]  /*7b50*/  ULOP3.LUT UR38, UR60, UR38, URZ, 0x3c, !UPT ;  /* 0x000000263c267292 */ /* 0x000fe2000f8e3c3f */
[----:B------:R-:W-:Y:S11]  /*7b60*/  @!P0 BRA `(.L_x_2241) ;  /* 0x0000000000048947 */ /* 0x000ff60003800000 */
[----:B------:R-:W-:Y:S01]  /*7b70*/  BPT.TRAP 0x1 ;  /* 0x000000040000795c */ /* 0x000fe20000300000 */
.L_x_2241:
[----:B------:R-:W-:Y:S01]  /*7b80*/  ULEA UR6, UR36, UR37, 0x3 ;  /* 0x0000002524067291 */ /* 0x000fe2000f8e183f */
[----:B------:R-:W-:-:S05]  /*7b90*/  IMAD.U32 R5, RZ, RZ, UR38 ;  /* 0x00000026ff057e24 */ /* 0x000fca000f8e00ff */
[----:B------:R-:W-:-:S04]  /*7ba0*/  SHF.L.U32 R5, R5, 0x1f, RZ ;  /* 0x0000001f05057819 */ /* 0x000fc800000006ff */
[----:B------:R0:W1:Y:S01]  /*7bb0*/  SYNCS.PHASECHK.TRANS64.TRYWAIT P2, [UR6+0x34830], R5 ;  /* 0x03483005ff0075a7 */ /* 0x0000620008040146 */
[----:B------:R-:W-:Y:S05]  /*7bc0*/  @!P0 BRA `(.L_x_2242) ;  /* 0x0000000000048947 */ /* 0x000fea0003800000 */
[----:B------:R-:W-:Y:S01]  /*7bd0*/  BPT.TRAP 0x1 ;  /* 0x000000040000795c */ /* 0x000fe20000300000 */
.L_x_2242:
[----:B-1----:R-:W-:Y:S05]  /*7be0*/  @P2 BRA `(.L_x_2243) ;  /* 0x0000000000082947 */ /* 0x002fea0003800000 */
[----:B------:R-:W1:Y:S02]  /*7bf0*/  SYNCS.PHASECHK.TRANS64.TRYWAIT P2, [UR6+0x34830], R5 ;  /* 0x03483005ff0075a7 */ /* 0x000e640008040146 */
[----:B-1----:R-:W-:Y:S05]  /*7c00*/  @!P2 BRA `(.L_x_2244) ;  /* 0x000000d40018a947 */ /* 0x002fea0003800000 */
.L_x_2243:
        /* <DEDUP_REMOVED lines=126> */
.L_x_2245:
[----:B------:R-:W-:Y:S01]  /*83f0*/  ULEA UR7, UR59, UR37, 0x3 ;  /* 0x000000253b077291 */ /* 0x000fe2000f8e183f */
[----:B------:R-:W-:-:S05]  /*8400*/  IMAD.U32 R0, RZ, RZ, UR60 ;  /* 0x0000003cff007e24 */ /* 0x000fca000f8e00ff */
[----:B------:R-:W-:-:S04]  /*8410*/  SHF.L.U32 R0, R0, 0x1f, RZ ;  /* 0x0000001f00007819 */ /* 0x000fc800000006ff */
[----:B------:R2:W3:Y:S01]  /*8420*/  SYNCS.PHASECHK.TRANS64.TRYWAIT P2, [UR7+0x34850], R0 ;  /* 0x03485000ff0075a7 */ /* 0x0004e20008040147 */
[----:B------:R-:W-:Y:S05]  /*8430*/  @!P0 BRA `(.L_x_2246) ;  /* 0x0000000000048947 */ /* 0x000fea0003800000 */
[----:B------:R-:W-:Y:S01]  /*8440*/  BPT.TRAP 0x1 ;  /* 0x000000040000795c */ /* 0x000fe20000300000 */
.L_x_2246:
[----:B---3--:R-:W-:Y:S05]  /*8450*/  @P2 BRA `(.L_x_2247) ;  /* 0x0000000000082947 */ /* 0x008fea0003800000 */
[----:B------:R-:W3:Y:S02]  /*8460*/  SYNCS.PHASECHK.TRANS64.TRYWAIT P2, [UR7+0x34850], R0 ;  /* 0x03485000ff0075a7 */ /* 0x000ee40008040147 */
[----:B---3--:R-:W-:Y:S05]  /*8470*/  @!P2 BRA `(.L_x_2248) ;  /* 0x000000cc0014a947 */ /* 0x008fea0003800000 */
.L_x_2247:
        /* <DEDUP_REMOVED lines=27> */
[----:B------:R-:W2:Y:S01]  /*8630*/  MUFU.TANH R16, R16 ;  /* 0x0000001000107308 */ /* 0x000ea20000002400 */
[----:B------:R-:W-:Y:S01]  /*8640*/  UMOV UR11, 0x40000040 ;  /* 0x40000040000b7882 */ /* 0x000fe20000000000 */
[----:B0-----:R-:W-:Y:S01]  /*8650*/  FMNMX.FTZ R5, R0, R9, !PT ;  /* 0x0000000900057209 */ /* 0x001fe20007810000 */
[----:B------:R-:W-:Y:S01]  /*8660*/  FMUL.FTZ R17, R56, UR58 ;  /* 0x0000003a38117c20 */ /* 0x000fe20008410000 */
[----:B------:R-:W-:Y:S01]  /*8670*/  FMUL.FTZ R21, R57, UR58 ;  /* 0x0000003a39157c20 */ /* 0x000fe20008410000 */
[----:B------:R-:W-:Y:S01]  /*8680*/  FMUL.FTZ R25, R60, UR58 ;  /* 0x0000003a3c197c20 */ /* 0x000fe20008410000 */
[----:B------:R-:W-:Y:S01]  /*8690*/  FMUL.FTZ R14, R27, UR58 ;  /* 0x0000003a1b0e7c20 */ /* 0x000fe20008410000 */
[----:B-1----:R-:W-:Y:S01]  /*86a0*/  FMNMX.FTZ R5, R6, R5, !PT ;  /* 0x0000000506057209 */ /* 0x002fe20007810000 */
        /* <DEDUP_REMOVED lines=9> */
[----:B--2---:R-:W-:Y:S01]  /*8740*/  FMNMX.FTZ R5, R16, R5, !PT ;  /* 0x0000000510057209 */ /* 0x004fe20007810000 */
[----:B------:R-:W-:Y:S01]  /*8750*/  FMUL.FTZ R29, R77, UR58 ;  /* 0x0000003a4d1d7c20 */ /* 0x000fe20008410000 */
[----:B------:R-:W-:Y:S01]  /*8760*/  FMUL.FTZ R80, R80, UR58 ;  /* 0x0000003a50507c20 */ /* 0x000fe20008410000 */
[----:B------:R-:W-:Y:S01]  /*8770*/  FMUL.FTZ R24, R31, UR58 ;  /* 0x0000003a1f187c20 */ /* 0x000fe20008410000 */
[----:B------:R-:W-:Y:S01]  /*8780*/  FMUL.FTZ R31, R81, UR58 ;  /* 0x0000003a511f7c20 */ /* 0x000fe20008410000 */
[----:B------:R-:W-:Y:S01]  /*8790*/  FMUL.FTZ R33, R84, UR58 ;  /* 0x0000003a54217c20 */ /* 0x000fe20008410000 */
[----:B------:R-:W-:Y:S01]  /*87a0*/  FMUL.FTZ R28, R34, UR58 ;  /* 0x0000003a221c7c20 */ /* 0x000fe20008410000 */
[----:B------:R-:W2:Y:S01]  /*87b0*/  MUFU.TANH R32, R32 ;  /* 0x0000002000207308 */ /* 0x000ea20000002400 */
        /* <DEDUP_REMOVED lines=18> */
[----:B------:R-:W-:Y:S01]  /*88e0*/  FMUL.FTZ R78, R78, UR58 ;  /* 0x0000003a4e4e7c20 */ /* 0x000fe20008410000 */
[----:B------:R-:W-:Y:S01]  /*88f0*/  FMUL.FTZ R82, R82, UR58 ;  /* 0x0000003a52527c20 */ /* 0x000fe20008410000 */
[----:B------:R-:W-:Y:S01]  /*8900*/  FMUL.FTZ R41, R83, UR58 ;  /* 0x0000003a53297c20 */ /* 0x000fe20008410000 */
[----:B------:R-:W-:Y:S01]  /*8910*/  FMUL.FTZ R86, R86, UR58 ;  /* 0x0000003a56567c20 */ /* 0x000fe20008410000 */
[----:B------:R-:W-:Y:S01]  /*8920*/  FMUL.FTZ R43, R87, UR58 ;  /* 0x0000003a572b7c20 */ /* 0x000fe20008410000 */
[----:B------:R-:W-:Y:S01]  /*8930*/  MUFU.TANH R44, R44 ;  /* 0x0000002c002c7308 */ /* 0x000fe20000002400 */
[C---:B------:R-:W-:Y:S01]  /*8940*/  ISETP.GT.AND P2, PT, R10.reuse, R22, PT ;  /* 0x000000160a00720c */ /* 0x040fe20003f44270 */
[----:B------:R-:W-:Y:S01]  /*8950*/  UMOV UR60, UR38 ;  /* 0x00000026003c7c82 */ /* 0x000fe20008000000 */
[----:B------:R-:W-:Y:S01]  /*8960*/  UMOV UR59, UR36 ;  /* 0x00000024003b7c82 */ /* 0x000fe20008000000 */
[----:B------:R-:W-:-:S04]  /*8970*/  VIADD R10, R10, 0xffffffff ;  /* 0xffffffff0a0a7836 */ /* 0x000fc80000000000 */
        /* <DEDUP_REMOVED lines=17> */
[----:B------:R-:W-:Y:S01]  /*8a90*/  FMUL.FTZ R38, R39, UR58 ;  /* 0x0000003a27267c20 */ /* 0x000fe20008410000 */
[----:B------:R-:W-:Y:S01]  /*8aa0*/  HGMMA.64x128x16.F32.BF16 R88, R176, gdesc[UR8].tnspB, R88, gsb0 ;  /* 0x41e00008b0587df0 */ /* 0x000fe20008001858 */
[----:B------:R-:W-:Y:S01]  /*8ab0*/  UIADD3 UR10, UR6, 0x100, URZ ;  /* 0x00000100060a7890 */ /* 0x000fe2000fffe03f */
[----:B------:R-:W-:Y:S01]  /*8ac0*/  FMUL.FTZ R37, R75, UR58 ;  /* 0x0000003a4b257c20 */ /* 0x000fe20008410000 */
[----:B------:R-:W-:Y:S01]  /*8ad0*/  UMOV UR11, 0x40000040 ;  /* 0x40000040000b7882 */ /* 0x000fe20000000000 */
[----:B------:R-:W-:Y:S01]  /*8ae0*/  FMUL.FTZ R39, R79, UR58 ;  /* 0x0000003a4f277c20 */ /* 0x000fe20008410000 */
[----:B------:R-:W0:Y:S08]  /*8af0*/  MUFU.TANH R180, R180 ;  /* 0x000000b400b47308 */ /* 0x000e300000002400 */
[----:B------:R-:W1:Y:S08]  /*8b00*/  MUFU.TANH R182, R182 ;  /* 0x000000b600b67308 */ /* 0x000e700000002400 */
[----:B------:R-:W-:Y:S01]  /*8b10*/  MUFU.TANH R76, R76 ;  /* 0x0000004c004c7308 */ /* 0x000fe20000002400 */
[----:B0-----:R-:W-:-:S07]  /*8b20*/  FMNMX.FTZ R5, R180, R5, !PT ;  /* 0x00000005b4057209 */ /* 0x001fce0007810000 */
[----:B------:R-:W-:Y:S01]  /*8b30*/  MUFU.TANH R29, R29 ;  /* 0x0000001d001d7308 */ /* 0x000fe20000002400 */
[----:B-1----:R-:W-:-:S04]  /*8b40*/  FMNMX.FTZ R5, R182, R5, !PT ;  /* 0x00000005b6057209 */ /* 0x002fc80007810000 */
[----:B------:R-:W-:-:S03]  /*8b50*/  FMNMX.FTZ R5, R232, R5, !PT ;  /* 0x00000005e8057209 */ /* 0x000fc60007810000 */
[----:B------:R-:W-:Y:S01]  /*8b60*/  MUFU.TANH R80, R80 ;  /* 0x0000005000507308 */ /* 0x000fe20000002400 */
[----:B------:R-:W-:-:S04]  /*8b70*/  FMNMX.FTZ R5, R234, R5, !PT ;  /* 0x00000005ea057209 */ /* 0x000fc80007810000 */
[----:B------:R-:W-:-:S03]  /*8b80*/  FMNMX.FTZ R5, R44, R5, !PT ;  /* 0x000000052c057209 */ /* 0x000fc60007810000 */
[----:B------:R-:W-:Y:S01]  /*8b90*/  MUFU.TANH R31, R31 ;  /* 0x0000001f001f7308 */ /* 0x000fe20000002400 */
[----:B------:R-:W-:-:S07]  /*8ba0*/  FMNMX.FTZ R5, R236, R5, !PT ;  /* 0x00000005ec057209 */ /* 0x000fce0007810000 */
[----:B------:R-:W-:Y:S08]  /*8bb0*/  MUFU.TANH R33, R33 ;  /* 0x0000002100217308 */ /* 0x000ff00000002400 */
[----:B------:R-:W0:Y:S08]  /*8bc0*/  MUFU.TANH R8, R8 ;  /* 0x0000000800087308 */ /* 0x000e300000002400 */
[----:B------:R-:W-:Y:S08]  /*8bd0*/  MUFU.TANH R35, R35 ;  /* 0x0000002300237308 */ /* 0x000ff00000002400 */
[----:B------:R-:W1:Y:S08]  /*8be0*/  MUFU.TANH R14, R14 ;  /* 0x0000000e000e7308 */ /* 0x000e700000002400 */
[----:B------:R-:W2:Y:S08]  /*8bf0*/  MUFU.TANH R20, R20 ;  /* 0x0000001400147308 */ /* 0x000eb00000002400 */
[----:B------:R-:W3:Y:S08]  /*8c00*/  MUFU.TANH R24, R24 ;  /* 0x0000001800187308 */ /* 0x000ef00000002400 */
[----:B------:R-:W4:Y:S08]  /*8c10*/  MUFU.TANH R28, R28 ;  /* 0x0000001c001c7308 */ /* 0x000f300000002400 */
[----:B------:R-:W5:Y:S08]  /*8c20*/  MUFU.TANH R34, R34 ;  /* 0x0000002200227308 */ /* 0x000f700000002400 */
[----:B------:R-:W5:Y:S08]  /*8c30*/  MUFU.TANH R36, R36 ;  /* 0x0000002400247308 */ /* 0x000f700000002400 */
[----:B------:R-:W-:Y:S08]  /*8c40*/  MUFU.TANH R38, R38 ;  /* 0x0000002600267308 */ /* 0x000ff00000002400 */
[----:B------:R-:W-:Y:S08]  /*8c50*/  MUFU.TANH R40, R40 ;  /* 0x0000002800287308 */ /* 0x000ff00000002400 */
[----:B------:R-:W-:Y:S01]  /*8c60*/  MUFU.TANH R42, R42 ;  /* 0x0000002a002a7308 */ /* 0x000fe20000002400 */
[----:B------:R-:W-:-:S02]  /*8c70*/  WARPGROUP.DEPBAR.LE gsb0, 0x0 ;  /* 0x00008000000079c5 */ /* 0x000fc40000010000 */
[----:B------:R-:W-:Y:S01]  /*8c80*/  WARPGROUP.ARRIVE ;  /* 0x00000000000079c5 */ /* 0x000fe20000000000 */
[----:B------:R-:W-:Y:S01]  /*8c90*/  FMUL.FTZ R178, R48, UR58 ;  /* 0x0000003a30b27c20 */ /* 0x000fe20008410000 */
[----:B------:R-:W-:Y:S01]  /*8ca0*/  FMUL.FTZ R176, R47, UR58 ;  /* 0x0000003a2fb07c20 */ /* 0x000fe20008410000 */
[----:B0-----:R-:W-:Y:S01]  /*8cb0*/  FMNMX.FTZ R47, R8, R7, !PT ;  /* 0x00000007082f7209 */ /* 0x001fe20007810000 */
[----:B------:R-:W-:Y:S01]  /*8cc0*/  FMUL.FTZ R48, R50, UR58 ;  /* 0x0000003a32307c20 */ /* 0x000fe20008410000 */
[----:B------:R-:W-:Y:S01]  /*8cd0*/  MUFU.TANH R46, R46 ;  /* 0x0000002e002e7308 */ /* 0x000fe20000002400 */
[----:B------:R-:W-:Y:S01]  /*8ce0*/  HGMMA.64x128x16.F32.BF16 R88, R172, gdesc[UR8].tnspB, R88, gsb0 ;  /* 0x41e00008ac587df0 */ /* 0x000fe20008001858 */
[----:B------:R-:W-:Y:S01]  /*8cf0*/  UIADD3 UR10, UR6, 0x180, URZ ;  /* 0x00000180060a7890 */ /* 0x000fe2000fffe03f */
[----:B-1----:R-:W-:Y:S01]  /*8d00*/  FMNMX.FTZ R47, R14, R47, !PT ;  /* 0x0000002f0e2f7209 */ /* 0x002fe20007810000 */
[----:B------:R-:W-:Y:S01]  /*8d10*/  UMOV UR11, 0x40000040 ;  /* 0x40000040000b7882 */ /* 0x000fe20000000000 */
[----:B------:R-:W-:-:S02]  /*8d20*/  FMUL.FTZ R50, R51, UR58 ;  /* 0x0000003a33327c20 */ /* 0x000fc40008410000 */
[----:B--2---:R-:W-:Y:S01]  /*8d30*/  FMNMX.FTZ R47, R20, R47, !PT ;  /* 0x0000002f142f7209 */ /* 0x004fe20007810000 */
[----:B------:R-:W0:Y:S03]  /*8d40*/  MUFU.TANH R178, R178 ;  /* 0x000000b200b27308 */ /* 0x000e260000002400 */
[----:B---3--:R-:W-:-:S04]  /*8d50*/  FMNMX.FTZ R47, R24, R47, !PT ;  /* 0x0000002f182f7209 */ /* 0x008fc80007810000 */
[----:B----4-:R-:W-:Y:S01]  /*8d60*/  FMNMX.FTZ R49, R28, R47, !PT ;  /* 0x0000002f1c317209 */ /* 0x010fe20007810000 */
[----:B------:R-:W1:Y:S03]  /*8d70*/  MUFU.TANH R176, R176 ;  /* 0x000000b000b07308 */ /* 0x000e660000002400 */
[----:B-----5:R-:W-:-:S04]  /*8d80*/  FMNMX.FTZ R49, R34, R49, !PT ;  /* 0x0000003122317209 */ /* 0x020fc80007810000 */
[----:B------:R-:W-:Y:S01]  /*8d90*/  FMNMX.FTZ R49, R36, R49, !PT ;  /* 0x0000003124317209 */ /* 0x000fe20007810000 */
[----:B------:R-:W2:Y:S01]  /*8da0*/  MUFU.TANH R48, R48 ;  /* 0x0000003000307308 */ /* 0x000ea20000002400 */
[----:B0-----:R-:W-:Y:S02]  /*8db0*/  FMNMX.FTZ R2, R178, R5, !PT ;  /* 0x00000005b2027209 */ /* 0x001fe40007810000 */
[----:B------:R-:W-:Y:S02]  /*8dc0*/  FMNMX.FTZ R49, R38, R49, !PT ;  /* 0x0000003126317209 */ /* 0x000fe40007810000 */
[----:B------:R-:W-:Y:S02]  /*8dd0*/  FMNMX.FTZ R2, R11, R2, !PT ;  /* 0x000000020b027209 */ /* 0x000fe40007810000 */
[----:B------:R-:W-:Y:S01]  /*8de0*/  FMNMX.FTZ R49, R40, R49, !PT ;  /* 0x0000003128317209 */ /* 0x000fe20007810000 */
[----:B------:R-:W0:Y:S01]  /*8df0*/  MUFU.TANH R50, R50 ;  /* 0x0000003200327308 */ /* 0x000e220000002400 */
[----:B------:R-:W-:-:S02]  /*8e00*/  FMNMX.FTZ R2, R13, R2, !PT ;  /* 0x000000020d027209 */ /* 0x000fc40007810000 */
[----:B------:R-:W-:Y:S02]  /*8e10*/  FMNMX.FTZ R49, R42, R49, !PT ;  /* 0x000000312a317209 */ /* 0x000fe40007810000 */
[----:B------:R-:W-:Y:S02]  /*8e20*/  FMNMX.FTZ R2, R15, R2, !PT ;  /* 0x000000020f027209 */ /* 0x000fe40007810000 */
[----:B------:R-:W-:Y:S01]  /*8e30*/  FMNMX.FTZ R51, R46, R49, !PT ;  /* 0x000000312e337209 */ /* 0x000fe20007810000 */
[----:B------:R-:W3:Y:S01]  /*8e40*/  MUFU.TANH R52, R52 ;  /* 0x0000003400347308 */ /* 0x000ee20000002400 */
[----:B------:R-:W-:Y:S02]  /*8e50*/  FMNMX.FTZ R2, R17, R2, !PT ;  /* 0x0000000211027209 */ /* 0x000fe40007810000 */
[----:B-1----:R-:W-:Y:S02]  /*8e60*/  FMNMX.FTZ R51, R176, R51, !PT ;  /* 0x00000033b0337209 */ /* 0x002fe40007810000 */
[----:B------:R-:W-:-:S02]  /*8e70*/  FMNMX.FTZ R2, R21, R2, !PT ;  /* 0x0000000215027209 */ /* 0x000fc40007810000 */
[----:B--2---:R-:W-:Y:S01]  /*8e80*/  FMNMX.FTZ R51, R48, R51, !PT ;  /* 0x0000003330337209 */ /* 0x004fe20007810000 */
[----:B------:R-:W1:Y:S01]  /*8e90*/  MUFU.TANH R54, R54 ;  /* 0x0000003600367308 */ /* 0x000e620000002400 */
[----:B------:R-:W-:Y:S02]  /*8ea0*/  FMNMX.FTZ R2, R25, R2, !PT ;  /* 0x0000000219027209 */ /* 0x000fe40007810000 */
[----:B0-----:R-:W-:Y:S02]  /*8eb0*/  FMNMX.FTZ R51, R50, R51, !PT ;  /* 0x0000003332337209 */ /* 0x001fe40007810000 */
[----:B------:R-:W-:-:S03]  /*8ec0*/  FMNMX.FTZ R5, R27, R2, !PT ;  /* 0x000000021b057209 */ /* 0x000fc60007810000 */
[----:B------:R-:W0:Y:S01]  /*8ed0*/  MUFU.TANH R56, R56 ;  /* 0x0000003800387308 */ /* 0x000e220000002400 */
[----:B------:R-:W-:Y:S02]  /*8ee0*/  FMNMX.FTZ R5, R62, R5, !PT ;  /* 0x000000053e057209 */ /* 0x000fe40007810000 */
[----:B---3--:R-:W-:Y:S02]  /*8ef0*/  FMNMX.FTZ R53, R52, R51, !PT ;  /* 0x0000003334357209 */ /* 0x008fe40007810000 */
[----:B------:R-:W-:-:S03]  /*8f00*/  FMNMX.FTZ R5, R64, R5, !PT ;  /* 0x0000000540057209 */ /* 0x000fc60007810000 */
[----:B------:R-:W2:Y:S01]  /*8f10*/  MUFU.TANH R58, R58 ;  /* 0x0000003a003a7308 */ /* 0x000ea20000002400 */
[----:B------:R-:W-:Y:S02]  /*8f20*/  FMNMX.FTZ R5, R68, R5, !PT ;  /* 0x0000000544057209 */ /* 0x000fe40007810000 */
[----:B-1----:R-:W-:-:S05]  /*8f30*/  FMNMX.FTZ R53, R54, R53, !PT ;  /* 0x0000003536357209 */ /* 0x002fca0007810000 */
[----:B------:R-:W-:Y:S01]  /*8f40*/  MUFU.TANH R60, R60 ;  /* 0x0000003c003c7308 */ /* 0x000fe20000002400 */
[----:B0-----:R-:W-:-:S07]  /*8f50*/  FMNMX.FTZ R53, R56, R53, !PT ;  /* 0x0000003538357209 */ /* 0x001fce0007810000 */
[----:B------:R-:W-:Y:S01]  /*8f60*/  MUFU.TANH R84, R84 ;  /* 0x0000005400547308 */ /* 0x000fe20000002400 */
[----:B--2---:R-:W-:-:S07]  /*8f70*/  FMNMX.FTZ R53, R58, R53, !PT ;  /* 0x000000353a357209 */ /* 0x004fce0007810000 */
        /* <DEDUP_REMOVED lines=33> */
[C---:B0-----:R-:W-:Y:S01]  /*9190*/  FMUL.FTZ R59, R12.reuse, R5 ;  /* 0x000000050c3b7220 */ /* 0x041fe20000410000 */
[----:B------:R-:W-:-:S03]  /*91a0*/  FADD.FTZ R2, -R12, R9 ;  /* 0x000000090c027221 */ /* 0x000fc60000010100 */
        /* <DEDUP_REMOVED lines=8> */
[-C--:B------:R-:W-:Y:S01]  /*9230*/  FMUL.FTZ R2, R2, R5.reuse ;  /* 0x0000000502027220 */ /* 0x080fe20000410000 */
[--C-:B------:R-:W-:Y:S01]  /*9240*/  FFMA.FTZ R16, R16, R5, -R59.reuse ;  /* 0x0000000510107223 */ /* 0x100fe2000001083b */
[----:B------:R-:W-:Y:S01]  /*9250*/  FMNMX.FTZ R13, R66, R11, !PT ;  /* 0x0000000b420d7209 */ /* 0x000fe20007810000 */
        /* <DEDUP_REMOVED lines=12> */
[----:B------:R-:W-:Y:S01]  /*9320*/  FMUL.FTZ R168, R67, UR58 ;  /* 0x0000003a43a87c20 */ /* 0x000fe20008410000 */
[----:B------:R-:W-:Y:S01]  /*9330*/  FMUL.FTZ R170, R71, UR58 ;  /* 0x0000003a47aa7c20 */ /* 0x000fe20008410000 */
[-CC-:B0-----:R-:W-:Y:S01]  /*9340*/  FFMA.FTZ R234, R27, R5.reuse, -R59.reuse ;  /* 0x000000051bea7223 */ /* 0x181fe2000001083b */
[----:B------:R-:W-:Y:S01]  /*9350*/  MUFU.EX2 R11, R6 ;  /* 0x00000006000b7308 */ /* 0x000fe20000000800 */
[----:B------:R-:W-:Y:S01]  /*9360*/  FFMA.FTZ R25, R172, R5, -R59 ;  /* 0x00000005ac197223 */ /* 0x000fe2000001083b */
[----:B------:R-:W-:Y:S01]  /*9370*/  HGMMA.64x128x16.F32.BF16 R88, R164, gdesc[UR8].tnspB, R88, gsb0 ;  /* 0x41e00008a4587df0 */ /* 0x000fe20008001858 */
[----:B------:R-:W-:Y:S01]  /*9380*/  UIADD3 UR10, UR6, 0x280, URZ ;  /* 0x00000280060a7890 */ /* 0x000fe2000fffe03f */
[----:B------:R-:W-:-:S04]  /*9390*/  UMOV UR11, 0x40000040 ;  /* 0x40000040000b7882 */ /* 0x000fc80000000000 */
[----:B------:R-:W0:Y:S08]  /*93a0*/  MUFU.TANH R168, R168 ;  /* 0x000000a800a87308 */ /* 0x000e300000002400 */
        /* <DEDUP_REMOVED lines=10> */
[----:B------:R-:W-:Y:S01]  /*9450*/  MUFU.EX2 R16, R16 ;  /* 0x0000001000107308 */ /* 0x000fe20000000800 */
[----:B------:R-:W-:Y:S01]  /*9460*/  FMNMX.FTZ R13, R39, R0, !PT ;  /* 0x00000000270d7209 */ /* 0x000fe20007810000 */
[----:B0-----:R-:W-:-:S03]  /*9470*/  FFMA.FTZ R4, R2, R4, R9 ;  /* 0x0000000402047223 */ /* 0x001fc60000010009 */
[----:B------:R-:W-:-:S03]  /*9480*/  FMNMX.FTZ R0, R82, R13, !PT ;  /* 0x0000000d52007209 */ /* 0x000fc60007810000 */
[----:B------:R-:W-:Y:S01]  /*9490*/  MUFU.EX2 R55, R55 ;  /* 0x0000003700377308 */ /* 0x000fe20000000800 */
[----:B------:R-:W-:-:S04]  /*94a0*/  FMNMX.FTZ R13, R41, R0, !PT ;  /* 0x00000000290d7209 */ /* 0x000fc80007810000 */
[----:B------:R-:W-:Y:S01]  /*94b0*/  FMNMX.FTZ R0, R86, R13, !PT ;  /* 0x0000000d56007209 */ /* 0x000fe20007810000 */
[-CC-:B------:R-:W-:Y:S01]  /*94c0*/  FFMA.FTZ R13, R72, R5.reuse, -R59.reuse ;  /* 0x00000005480d7223 */ /* 0x180fe2000001083b */
[----:B------:R-:W-:Y:S01]  /*94d0*/  FFMA.FTZ R72, R35, R5, -R59 ;  /* 0x0000000523487223 */ /* 0x000fe2000001083b */
[----:B------:R-:W-:Y:S01]  /*94e0*/  IMAD.U32 R35, RZ, RZ, UR7 ;  /* 0x00000007ff237e24 */ /* 0x000fe2000f8e00ff */
[----:B------:R-:W-:Y:S01]  /*94f0*/  UMOV UR7, 0x40000040 ;  /* 0x4000004000077882 */ /* 0x000fe20000000000 */
[----:B------:R-:W-:Y:S01]  /*9500*/  FMNMX.FTZ R0, R43, R0, !PT ;  /* 0x000000002b007209 */ /* 0x000fe20007810000 */
[----:B------:R-:W-:Y:S04]  /*9510*/  MUFU.EX2 R57, R57 ;  /* 0x0000003900397308 */ /* 0x000fe80000000800 */
[----:B------:R-:W0:Y:S04]  /*9520*/  SHFL.BFLY PT, R27, R0, 0x2, 0x1f ;  /* 0x0c401f00001b7f89 */ /* 0x000e2800000e0000 */
[----:B------:R1:W-:Y:S08]  /*9530*/  MUFU.EX2 R47, R180 ;  /* 0x000000b4002f7308 */ /* 0x0003f00000000800 */
[----:B------:R-:W-:Y:S01]  /*9540*/  MUFU.EX2 R30, R30 ;  /* 0x0000001e001e7308 */ /* 0x000fe20000000800 */
[----:B-1----:R-:W-:-:S07]  /*9550*/  F2FP.BF16.F32.PACK_AB R180, R45, R9 ;  /* 0x000000092db4723e */ /* 0x002fce00000010ff */
        /* <DEDUP_REMOVED lines=22> */
[----:B------:R-:W-:Y:S01]  /*96c0*/  FFMA.FTZ R24, R38, R5, -R7 ;  /* 0x0000000526187223 */ /* 0x000fe20000010807 */
[----:B------:R-:W-:-:S02]  /*96d0*/  WARPGROUP.DEPBAR.LE gsb0, 0x0 ;  /* 0x00008000000079c5 */ /* 0x000fc40000010000 */
[----:B------:R-:W-:Y:S01]  /*96e0*/  WARPGROUP.ARRIVE ;  /* 0x00000000000079c5 */ /* 0x000fe20000000000 */
[----:B------:R-:W0:Y:S01]  /*96f0*/  MUFU.EX2 R181, R181 ;  /* 0x000000b500b57308 */ /* 0x000e220000000800 */
[-CC-:B------:R-:W-:Y:S01]  /*9700*/  FFMA.FTZ R166, R32, R5.reuse, -R59.reuse ;  /* 0x0000000520a67223 */ /* 0x180fe2000001083b */
[-C--:B------:R-:W-:Y:S01]  /*9710*/  FFMA.FTZ R164, R182, R5.reuse, -R59 ;  /* 0x00000005b6a47223 */ /* 0x080fe2000001083b */
[-C--:B------:R-:W-:Y:S01]  /*9720*/  FFMA.FTZ R175, R46, R5.reuse, -R7 ;  /* 0x000000052eaf7223 */ /* 0x080fe20000010807 */
[-C--:B------:R-:W-:Y:S01]  /*9730*/  FFMA.FTZ R32, R232, R5.reuse, -R59 ;  /* 0x00000005e8207223 */ /* 0x080fe2000001083b */
[----:B------:R-:W-:Y:S01]  /*9740*/  HGMMA.64x128x16.F32.BF16 R88, R160, gdesc[UR8].tnspB, R88, gsb0 ;  /* 0x41e00008a0587df0 */ /* 0x000fe20008001858 */
[----:B------:R-:W-:Y:S01]  /*9750*/  UIADD3 UR10, UR6, 0x300, URZ ;  /* 0x00000300060a7890 */ /* 0x000fe2000fffe03f */
[-CC-:B------:R-:W-:Y:S01]  /*9760*/  FFMA.FTZ R173, R40, R5.reuse, -R7.reuse ;  /* 0x0000000528ad7223 */ /* 0x180fe20000010807 */
[----:B------:R-:W-:Y:S01]  /*9770*/  UMOV UR11, 0x40000040 ;  /* 0x40000040000b7882 */ /* 0x000fe20000000000 */
[----:B------:R-:W-:Y:S01]  /*9780*/  UIADD3 UR6, UR6, 0x380, URZ ;  /* 0x0000038006067890 */ /* 0x000fe2000fffe03f */
[----:B------:R-:W1:Y:S01]  /*9790*/  MUFU.EX2 R8, R8 ;  /* 0x0000000800087308 */ /* 0x000e620000000800 */
[-CC-:B------:R-:W-:Y:S01]  /*97a0*/  FFMA.FTZ R169, R48, R5.reuse, -R7.reuse ;  /* 0x0000000530a97223 */ /* 0x180fe20000010807 */
[-CC-:B------:R-:W-:Y:S01]  /*97b0*/  FFMA.FTZ R36, R50, R5.reuse, -R7.reuse ;  /* 0x0000000532247223 */ /* 0x180fe20000010807 */
[-CC-:B------:R-:W-:Y:S01]  /*97c0*/  FFMA.FTZ R34, R176, R5.reuse, -R7.reuse ;  /* 0x00000005b0227223 */ /* 0x180fe20000010807 */
[-CC-:B------:R-:W-:Y:S01]  /*97d0*/  FFMA.FTZ R171, R52, R5.reuse, -R7.reuse ;  /* 0x0000000534ab7223 */ /* 0x180fe20000010807 */
[-CC-:B------:R-:W-:Y:S01]  /*97e0*/  FFMA.FTZ R38, R54, R5.reuse, -R7.reuse ;  /* 0x0000000536267223 */ /* 0x180fe20000010807 */
[----:B------:R-:W-:Y:S01]  /*97f0*/  FFMA.FTZ R165, R56, R5, -R7 ;  /* 0x0000000538a57223 */ /* 0x000fe20000010807 */
[----:B0-----:R-:W-:Y:S01]  /*9800*/  FFMA.FTZ R3, R0, R3, R181 ;  /* 0x0000000300037223 */ /* 0x001fe200000100b5 */
[----:B------:R-:W0:Y:S01]  /*9810*/  MUFU.EX2 R183, R183 ;  /* 0x000000b700b77308 */ /* 0x000e220000000800 */
[-C--:B------:R-:W-:Y:S01]  /*9820*/  FFMA.FTZ R232, R21, R5.reuse, -R59 ;  /* 0x0000000515e87223 */ /* 0x080fe2000001083b */
[-CC-:B------:R-:W-:Y:S01]  /*9830*/  FFMA.FTZ R40, R58, R5.reuse, -R7.reuse ;  /* 0x000000053a287223 */ /* 0x180fe20000010807 */
[----:B------:R-:W-:Y:S01]  /*9840*/  F2FP.BF16.F32.PACK_AB R182, R55, R16 ;  /* 0x0000001037b6723e */ /* 0x000fe200000010ff */
[-C--:B------:R-:W-:Y:S01]  /*9850*/  FFMA.FTZ R167, R60, R5.reuse, -R7 ;  /* 0x000000053ca77223 */ /* 0x080fe20000010807 */
[-C--:B------:R-:W-:Y:S01]  /*9860*/  FFMA.FTZ R21, R64, R5.reuse, -R59 ;  /* 0x0000000540157223 */ /* 0x080fe2000001083b */
[-CC-:B------:R-:W-:Y:S01]  /*9870*/  FFMA.FTZ R37, R37, R5.reuse, -R7.reuse ;  /* 0x0000000525257223 */ /* 0x180fe20000010807 */
[----:B------:R-:W-:Y:S01]  /*9880*/  FFMA.FTZ R78, R78, R5, -R7 ;  /* 0x000000054e4e7223 */ /* 0x000fe20000010807 */
[----:B------:R-:W2:Y:S01]  /*9890*/  MUFU.EX2 R14, R14 ;  /* 0x0000000e000e7308 */ /* 0x000ea20000000800 */
[C---:B-1----:R-:W-:Y:S01]  /*98a0*/  FADD.FTZ R42, R8.reuse, R3 ;  /* 0x00000003082a7221 */ /* 0x042fe20000010000 */
[----:B------:R-:W-:Y:S01]  /*98b0*/  F2FP.BF16.F32.PACK_AB R181, R8, R181 ;  /* 0x000000b508b5723e */ /* 0x000fe200000010ff */
[-C--:B------:R-:W-:Y:S01]  /*98c0*/  FFMA.FTZ R64, R29, R5.reuse, -R59 ;  /* 0x000000051d407223 */ /* 0x080fe2000001083b */
[-C--:B------:R-:W-:Y:S01]  /*98d0*/  FFMA.FTZ R39, R39, R5.reuse, -R7 ;  /* 0x0000000527277223 */ /* 0x080fe20000010807 */
[-C--:B------:R-:W-:Y:S01]  /*98e0*/  FFMA.FTZ R29, R80, R5.reuse, -R59 ;  /* 0x00000005501d7223 */ /* 0x080fe2000001083b */
[-CC-:B------:R-:W-:Y:S01]  /*98f0*/  FFMA.FTZ R82, R82, R5.reuse, -R7.reuse ;  /* 0x0000000552527223 */ /* 0x180fe20000010807 */
[-CC-:B------:R-:W-:Y:S01]  /*9900*/  FFMA.FTZ R41, R41, R5.reuse, -R7.reuse ;  /* 0x0000000529297223 */ /* 0x180fe20000010807 */
[----:B------:R-:W-:Y:S01]  /*9910*/  MUFU.EX2 R177, R177 ;  /* 0x000000b100b17308 */ /* 0x000fe20000000800 */
[----:B0-----:R-:W-:Y:S01]  /*9920*/  FADD.FTZ R3, R183, R42 ;  /* 0x0000002ab7037221 */ /* 0x001fe20000010000 */
[-CC-:B------:R-:W-:Y:S01]  /*9930*/  FFMA.FTZ R42, R168, R5.reuse, -R7.reuse ;  /* 0x00000005a82a7223 */ /* 0x180fe20000010807 */
[----:B------:R-:W-:Y:S01]  /*9940*/  FFMA.FTZ R86, R86, R5, -R7 ;  /* 0x0000000556567223 */ /* 0x000fe20000010807 */
[----:B------:R-:W-:-:S04]  /*9950*/  F2FP.BF16.F32.PACK_AB R168, R53, R26 ;  /* 0x0000001a35a8723e */ /* 0x000fc800000010ff */
[----:B------:R-:W0:Y:S01]  /*9960*/  MUFU.EX2 R166, R166 ;  /* 0x000000a600a67308 */ /* 0x000e220000000800 */
[C---:B--2---:R-:W-:Y:S01]  /*9970*/  FADD.FTZ R48, R14.reuse, R3 ;  /* 0x000000030e307221 */ /* 0x044fe20000010000 */
[----:B------:R-:W-:-:S06]  /*9980*/  F2FP.BF16.F32.PACK_AB R183, R14, R183 ;  /* 0x000000b70eb7723e */ /* 0x000fcc00000010ff */
[----:B------:R-:W-:Y:S08]  /*9990*/  MUFU.EX2 R20, R20 ;  /* 0x0000001400147308 */ /* 0x000ff00000000800 */
[----:B------:R-:W-:Y:S01]  /*99a0*/  MUFU.EX2 R179, R179 ;  /* 0x000000b300b37308 */ /* 0x000fe20000000800 */
[----:B0-----:R-:W-:-:S07]  /*99b0*/  F2FP.BF16.F32.PACK_AB R176, R166, R57 ;  /* 0x00000039a6b0723e */ /* 0x001fce00000010ff */
[----:B------:R-:W0:Y:S08]  /*99c0*/  MUFU.EX2 R164, R164 ;  /* 0x000000a400a47308 */ /* 0x000e300000000800 */
[----:B------:R-:W-:Y:S08]  /*99d0*/  MUFU.EX2 R24, R24 ;  /* 0x0000001800187308 */ /* 0x000ff00000000800 */
[----:B------:R-:W1:Y:S01]  /*99e0*/  MUFU.EX2 R32, R32 ;  /* 0x0000002000207308 */ /* 0x000e620000000800 */
[----:B0-----:R-:W-:-:S07]  /*99f0*/  F2FP.BF16.F32.PACK_AB R178, R164, R47 ;  /* 0x0000002fa4b2723e */ /* 0x001fce00000010ff */
[----:B------:R-:W-:Y:S08]  /*9a00*/  MUFU.EX2 R173, R173 ;  /* 0x000000ad00ad7308 */ /* 0x000ff00000000800 */
[----:B------:R-:W-:Y:S01]  /*9a10*/  MUFU.EX2 R28, R28 ;  /* 0x0000001c001c7308 */ /* 0x000fe20000000800 */
[----:B-1----:R-:W-:-:S07]  /*9a20*/  F2FP.BF16.F32.PACK_AB R172, R49, R32 ;  /* 0x0000002031ac723e */ /* 0x002fce00000010ff */
        /* <DEDUP_REMOVED lines=11> */
[----:B------:R-:W-:Y:S01]  /*9ae0*/  IMAD.U32 R33, RZ, RZ, UR36 ;  /* 0x00000024ff217e24 */ /* 0x000fe2000f8e00ff */
[----:B------:R-:W-:Y:S01]  /*9af0*/  MUFU.EX2 R165, R165 ;  /* 0x000000a500a57308 */ /* 0x000fe20000000800 */
[----:B------:R-:W-:Y:S01]  /*9b00*/  HGMMA.64x128x16.F32.BF16 R88, R156, gdesc[UR8].tnspB, R88, gsb0 ;  /* 0x41e000089c587df0 */ /* 0x000fe20008001858 */
[-C--:B------:R-:W-:Y:S01]  /*9b10*/  FFMA.FTZ R160, R62, R5.reuse, -R59 ;  /* 0x000000053ea07223 */ /* 0x080fe2000001083b */
[-CC-:B------:R-:W-:Y:S01]  /*9b20*/  FFMA.FTZ R161, R66, R5.reuse, -R7.reuse ;  /* 0x0000000542a17223 */ /* 0x180fe20000010807 */
[----:B------:R-:W-:Y:S01]  /*9b30*/  @!P1 LEA R33, R33, UR37, 0x3 ;  /* 0x0000002521219c11 */ /* 0x000fe2000f8e18ff */
[-C--:B------:R-:W-:Y:S01]  /*9b40*/  FFMA.FTZ R163, R70, R5.reuse, -R7 ;  /* 0x0000000546a37223 */ /* 0x080fe20000010807 */
[----:B------:R-:W-:Y:S01]  /*9b50*/  FFMA.FTZ R62, R174, R5, -R59 ;  /* 0x00000005ae3e7223 */ /* 0x000fe2000001083b */
[----:B------:R-:W-:Y:S01]  /*9b60*/  F2FP.BF16.F32.PACK_AB R174, R51, R30 ;  /* 0x0000001e33ae723e */ /* 0x000fe200000010ff */
[----:B------:R-:W-:Y:S01]  /*9b70*/  MUFU.EX2 R232, R232 ;  /* 0x000000e800e87308 */ /* 0x000fe20000000800 */
[----:B------:R-:W-:-:S05]  /*9b80*/  @!P1 VIADD R33, R33, 0x34840 ;  /* 0x0003484021219836 */ /* 0x000fca0000000000 */
[----:B------:R-:W-:Y:S02]  /*9b90*/  @!P1 PRMT R33, RZ, 0x654, R33 ;  /* 0x00000654ff219816 */ /* 0x000fe40000000021 */
        /* <DEDUP_REMOVED lines=12> */
[----:B------:R-:W-:Y:S08]  /*9c60*/  MUFU.EX2 R27, R27 ;  /* 0x0000001b001b7308 */ /* 0x000ff00000000800 */
[----:B------:R-:W1:Y:S08]  /*9c70*/  MUFU.EX2 R64, R64 ;  /* 0x0000004000407308 */ /* 0x000e700000000800 */
[----:B------:R-:W-:Y:S08]  /*9c80*/  MUFU.EX2 R39, R39 ;  /* 0x0000002700277308 */ /* 0x000ff00000000800 */
[----:B------:R-:W-:Y:S01]  /*9c90*/  MUFU.EX2 R29, R29 ;  /* 0x0000001d001d7308 */ /* 0x000fe20000000800 */
[----:B------:R-:W-:-:S02]  /*9ca0*/  WARPGROUP.DEPBAR.LE gsb0, 0x0 ;  /* 0x00008000000079c5 */ /* 0x000fc40000010000 */
[----:B------:R-:W-:Y:S01]  /*9cb0*/  WARPGROUP.ARRIVE ;  /* 0x00000000000079c5 */ /* 0x000fe20000000000 */
[----:B------:R-:W-:-:S04]  /*9cc0*/  FFMA.FTZ R157, R74, R5, -R7 ;  /* 0x000000054a9d7223 */ /* 0x000fc80000010807 */
[----:B------:R-:W-:Y:S01]  /*9cd0*/  MUFU.EX2 R159, R78 ;  /* 0x0000004e009f7308 */ /* 0x000fe20000000800 */
[----:B0-----:R-:W-:Y:S02]  /*9ce0*/  F2FP.BF16.F32.PACK_AB R156, R62, R13 ;  /* 0x0000000d3e9c723e */ /* 0x001fe400000010ff */
[----:B-1----:R-:W-:Y:S01]  /*9cf0*/  F2FP.BF16.F32.PACK_AB R158, R64, R27 ;  /* 0x0000001b409e723e */ /* 0x002fe200000010ff */
[----:B------:R-:W-:Y:S04]  /*9d00*/  HGMMA.64x128x16.F32.BF16 R88, R152, gdesc[UR4].tnspB, R88, gsb0 ;  /* 0x41e0000498587df0 */ /* 0x000fe80008001858 */
[----:B------:R-:W-:Y:S08]  /*9d10*/  MUFU.EX2 R157, R157 ;  /* 0x0000009d009d7308 */ /* 0x000ff00000000800 */
        /* <DEDUP_REMOVED lines=9> */
[----:B--2---:R-:W-:-:S04]  /*9db0*/  @!P1 VIADD R33, R35, 0x34860 ;  /* 0x0003486023219836 */ /* 0x004fc80000000000 */
[----:B------:R-:W-:Y:S01]  /*9dc0*/  MUFU.EX2 R155, R86 ;  /* 0x00000056009b7308 */ /* 0x000fe20000000800 */
[----:B------:R-:W-:Y:S01]  /*9dd0*/  @!P1 PRMT R35, RZ, 0x654, R33 ;  /* 0x00000654ff239816 */ /* 0x000fe20000000021 */
[----:B------:R-:W-:Y:S01]  /*9de0*/  FADD.FTZ R33, R45, R4 ;  /* 0x000000042d217221 */ /* 0x000fe20000010000 */
[----:B------:R-:W-:Y:S02]  /*9df0*/  FFMA.FTZ R4, R84, R5, -R7 ;  /* 0x0000000554047223 */ /* 0x000fe40000010807 */
[----:B------:R0:W-:Y:S01]  /*9e00*/  @!P1 SYNCS.ARRIVE.TRANS64.RED.A1T0 RZ, [R35+URZ], RZ ;  /* 0x000000ff23ff99a7 */ /* 0x0001e2000810043f */
[----:B------:R-:W-:Y:S01]  /*9e10*/  FADD.FTZ R46, R16, R33 ;  /* 0x00000021102e7221 */ /* 0x000fe20000010000 */
[----:B------:R-:W-:Y:S01]  /*9e20*/  FADD.FTZ R33, R177, R48 ;  /* 0x00000030b1217221 */ /* 0x000fe20000010000 */
[C---:B------:R-:W-:Y:S01]  /*9e30*/  F2FP.BF16.F32.PACK_AB R177, R20.reuse, R177 ;  /* 0x000000b114b1723e */ /* 0x040fe200000010ff */
[----:B------:R-:W1:Y:S01]  /*9e40*/  MUFU.EX2 R4, R4 ;  /* 0x0000000400047308 */ /* 0x000e620000000800 */
[----:B------:R-:W-:Y:S01]  /*9e50*/  FADD.FTZ R46, R55, R46 ;  /* 0x0000002e372e7221 */ /* 0x000fe20000010000 */
[----:B------:R-:W-:-:S03]  /*9e60*/  FADD.FTZ R50, R20, R33 ;  /* 0x0000002114327221 */ /* 0x000fc60000010000 */
[----:B------:R-:W-:Y:S01]  /*9e70*/  FADD.FTZ R3, R57, R46 ;  /* 0x0000002e39037221 */ /* 0x000fe20000010000 */
[----:B------:R-:W-:Y:S01]  /*9e80*/  FADD.FTZ R33, R179, R50 ;  /* 0x00000032b3217221 */ /* 0x000fe20000010000 */
[-CC-:B------:R-:W-:Y:S01]  /*9e90*/  FFMA.FTZ R46, R170, R5.reuse, -R7.reuse ;  /* 0x00000005aa2e7223 */ /* 0x180fe20000010807 */
[----:B------:R-:W-:Y:S01]  /*9ea0*/  FFMA.FTZ R7, R43, R5, -R7 ;  /* 0x000000052b077223 */ /* 0x000fe20000010807 */
[----:B------:R-:W-:Y:S01]  /*9eb0*/  FADD.FTZ R48, R166, R3 ;  /* 0x00000003a6307221 */ /* 0x000fe20000010000 */
[----:B------:R-:W-:Y:S02]  /*9ec0*/  F2FP.BF16.F32.PACK_AB R179, R24, R179 ;  /* 0x000000b318b3723e */ /* 0x000fe400000010ff */
[----:B------:R-:W-:Y:S01]  /*9ed0*/  F2FP.BF16.F32.PACK_AB R170, R44, R11 ;  /* 0x0000000b2caa723e */ /* 0x000fe200000010ff */
[----:B------:R-:W-:Y:S01]  /*9ee0*/  FADD.FTZ R3, R47, R48 ;  /* 0x000000302f037221 */ /* 0x000fe20000010000 */
[----:B------:R-:W-:Y:S01]  /*9ef0*/  FADD.FTZ R48, R24, R33 ;  /* 0x0000002118307221 */ /* 0x000fe20000010000 */
[----:B------:R-:W2:Y:S01]  /*9f00*/  MUFU.EX2 R46, R46 ;  /* 0x0000002e002e7308 */ /* 0x000ea20000000800 */
[----:B------:R-:W-:Y:S01]  /*9f10*/  F2FP.BF16.F32.PACK_AB R166, R234, R15 ;  /* 0x0000000feaa6723e */ /* 0x000fe200000010ff */
[----:B------:R-:W-:Y:S01]  /*9f20*/  FADD.FTZ R3, R164, R3 ;  /* 0x00000003a4037221 */ /* 0x000fe20000010000 */
[----:B------:R-:W-:-:S03]  /*9f30*/  F2FP.BF16.F32.PACK_AB R164, R232, R17 ;  /* 0x00000011e8a4723e */ /* 0x000fc600000010ff */
[----:B------:R-:W-:Y:S01]  /*9f40*/  FADD.FTZ R50, R32, R3 ;  /* 0x0000000320327221 */ /* 0x000fe20000010000 */
[----:B------:R-:W-:Y:S01]  /*9f50*/  FADD.FTZ R3, R173, R48 ;  /* 0x00000030ad037221 */ /* 0x000fe20000010000 */
[----:B------:R-:W3:Y:S01]  /*9f60*/  MUFU.EX2 R7, R7 ;  /* 0x0000000700077308 */ /* 0x000ee20000000800 */
[C---:B------:R-:W-:Y:S01]  /*9f70*/  F2FP.BF16.F32.PACK_AB R173, R28.reuse, R173 ;  /* 0x000000ad1cad723e */ /* 0x040fe200000010ff */
        /* <DEDUP_REMOVED lines=24> */
[----:B-1----:R-:W-:Y:S02]  /*a100*/  F2FP.BF16.F32.PACK_AB R167, R4, R167 ;  /* 0x000000a704a7723e */ /* 0x002fe400000010ff */
[----:B------:R-:W-:Y:S01]  /*a110*/  FADD.FTZ R3, R234, R3 ;  /* 0x00000003ea037221 */ /* 0x000fe20000010000 */
[----:B------:R-:W-:-:S03]  /*a120*/  FADD.FTZ R8, R4, R9 ;  /* 0x0000000904087221 */ /* 0x000fc60000010000 */
        /* <DEDUP_REMOVED lines=8> */
[----:B------:R-:W-:Y:S01]  /*a1b0*/  F2FP.BF16.F32.PACK_AB R162, R25, R162 ;  /* 0x000000a219a2723e */ /* 0x000fe200000010ff */
[----:B------:R-:W-:-:S02]  /*a1c0*/  IMAD.MOV.U32 R9, RZ, RZ, R12 ;  /* 0x000000ffff097224 */ /* 0x000fc400078e000c */
[----:B------:R-:W-:Y:S01]  /*a1d0*/  FADD.FTZ R14, R25, R14 ;  /* 0x0000000e190e7221 */ /* 0x000fe20000010000 */
[C---:B--2---:R-:W-:Y:S01]  /*a1e0*/  FADD.FTZ R8, R46.reuse, R3 ;  /* 0x000000032e087221 */ /* 0x044fe20000010000 */
[----:B------:R-:W-:Y:S02]  /*a1f0*/  F2FP.BF16.F32.PACK_AB R163, R46, R163 ;  /* 0x000000a32ea3723e */ /* 0x000fe400000010ff */
        /* <DEDUP_REMOVED lines=17> */
[C---:B---3--:R-:W-:Y:S02]  /*a310*/  F2FP.BF16.F32.PACK_AB R155, R7.reuse, R155 ;  /* 0x0000009b079b723e */ /* 0x048fe400000010ff */
[----:B------:R-:W-:Y:S01]  /*a320*/  FADD.FTZ R4, R72, R3 ;  /* 0x0000000348047221 */ /* 0x000fe20000010000 */
[----:B------:R-:W-:Y:S01]  /*a330*/  FADD.FTZ R3, R7, R8 ;  /* 0x0000000807037221 */ /* 0x000fe20000010000 */
[----:B------:R-:W-:Y:S01]  /*a340*/  IMAD.MOV.U32 R7, RZ, RZ, R6 ;  /* 0x000000ffff077224 */ /* 0x000fe200078e0006 */
[----:B0-----:R-:W-:Y:S06]  /*a350*/  @P2 BRA `(.L_x_2249) ;  /* 0xffffffd400ec2947 */ /* 0x001fec000383ffff */
.L_x_2240:
        /* <DEDUP_REMOVED lines=67> */
.L_x_2250:
[----:B------:R-:W-:Y:S01]  /*a790*/  ULEA UR5, UR36, UR37, 0x3 ;  /* 0x0000002524057291 */ /* 0x000fe2000f8e183f */
[----:B------:R-:W-:-:S05]  /*a7a0*/  IMAD.U32 R0, RZ, RZ, UR38 ;  /* 0x00000026ff007e24 */ /* 0x000fca000f8e00ff */
[----:B------:R-:W-:-:S04]  /*a7b0*/  SHF.L.U32 R0, R0, 0x1f, RZ ;  /* 0x0000001f00007819 */ /* 0x000fc800000006ff */
[----:B------:R0:W1:Y:S01]  /*a7c0*/  SYNCS.PHASECHK.TRANS64.TRYWAIT P2, [UR5+0x34850], R0 ;  /* 0x03485000ff0075a7 */ /* 0x0000620008040145 */
[----:B------:R-:W-:Y:S05]  /*a7d0*/  @!P0 BRA `(.L_x_2251) ;  /* 0x0000000000048947 */ /* 0x000fea0003800000 */
[----:B------:R-:W-:Y:S01]  /*a7e0*/  BPT.TRAP 0x1 ;  /* 0x000000040000795c */ /* 0x000fe20000300000 */
.L_x_2251:
[----:B-1----:R-:W-:Y:S05]  /*a7f0*/  @P2 BRA `(.L_x_2252) ;  /* 0x0000000000082947 */ /* 0x002fea0003800000 */
[----:B------:R-:W1:Y:S02]  /*a800*/  SYNCS.PHASECHK.TRANS64.TRYWAIT P0, [UR5+0x34850], R0 ;  /* 0x03485000ff0075a7 */ /* 0x000e640008000145 */
[----:B-1----:R-:W-:Y:S05]  /*a810*/  @!P0 BRA `(.L_x_2253) ;  /* 0x000000a800448947 */ /* 0x002fea0003800000 */
.L_x_2252:
[----:B------:R-:W-:Y:S01]  /*a820*/  UIADD3 UR37, UR37, 0x400, URZ ;  /* 0x0000040025257890 */ /* 0x000fe2000fffe03f */
[----:B------:R-:W-:Y:S01]  /*a830*/  WARPGROUP.ARRIVE ;  /* 0x00000000000079c5 */ /* 0x000fe20000000000 */
[----:B------:R-:W-:Y:S01]  /*a840*/  UMOV UR7, 0x40000040 ;  /* 0x4000004000077882 */ /* 0x000fe20000000000 */
[----:B-1----:R-:W1:Y:S01]  /*a850*/  SHFL.BFLY PT, R7, R4, 0x2, 0x1f ;  /* 0x0c401f0004077f89 */ /* 0x002e6200000e0000 */
[----:B------:R-:W-:Y:S01]  /*a860*/  USHF.R.U32.HI UR37, URZ, 0x4, UR37 ;  /* 0x000000043f257899 */ /* 0x000fe20008011625 */
[----:B------:R-:W-:Y:S02]  /*a870*/  IMAD.MOV.U32 R94, RZ, RZ, -0x800000 ;  /* 0xff800000ff5e7424 */ /* 0x000fe400078e00ff */
[----:B0-----:R-:W0:Y:S01]  /*a880*/  SHFL.BFLY PT, R0, R3, 0x2, 0x1f ;  /* 0x0c401f0003007f89 */ /* 0x001e2200000e0000 */
[----:B------:R-:W-:Y:S01]  /*a890*/  ULOP3.LUT UR37, UR37, 0x3fff, URZ, 0xc0, !UPT ;  /* 0x00003fff25257892 */ /* 0x000fe2000f8ec03f */
[----:B------:R-:W-:-:S03]  /*a8a0*/  VIADD R209, R209, 0x1 ;  /* 0x00000001d1d17836 */ /* 0x000fc60000000000 */
[----:B------:R-:W-:-:S04]  /*a8b0*/  ULOP3.LUT UR4, UR37, 0x4000000, URZ, 0xfc, !UPT ;  /* 0x0400000025047892 */ /* 0x000fc8000f8efc3f */
[----:B------:R-:W-:Y:S02]  /*a8c0*/  ULEA UR4, UR36, UR4, 0xb ;  /* 0x0000000424047291 */ /* 0x000fe4000f8e583f */
[----:B------:R-:W-:-:S04]  /*a8d0*/  UIADD3 UR36, UR36, 0x1, URZ ;  /* 0x0000000124247890 */ /* 0x000fc8000fffe03f */
[----:B------:R-:W-:Y:S01]  /*a8e0*/  UISETP.NE.AND UP0, UPT, UR36, 0x2, UPT ;  /* 0x000000022400788c */ /* 0x000fe2000bf05270 */
[----:B------:R-:W-:Y:S02]  /*a8f0*/  UMOV UR6, UR4 ;  /* 0x0000000400067c82 */ /* 0x000fe40008000000 */
[----:B------:R-:W-:Y:S01]  /*a900*/  HGMMA.64x128x16.F32.BF16 R24, R180, gdesc[UR4].tnspB, R24, gsb0 ;  /* 0x41e00004b4187df0 */ /* 0x000fe20008001818 */
[----:B------:R-:W-:Y:S01]  /*a910*/  UIADD3 UR6, UR4, 0x80, URZ ;  /* 0x0000008004067890 */ /* 0x000fe2000fffe03f */
[----:B-1----:R-:W-:Y:S01]  /*a920*/  FADD.FTZ R7, R7, R4 ;  /* 0x0000000407077221 */ /* 0x002fe20000010000 */
[----:B------:R-:W-:Y:S01]  /*a930*/  UMOV UR7, 0x40000040 ;  /* 0x4000004000077882 */ /* 0x000fe20000000000 */
[----:B------:R-:W-:Y:S02]  /*a940*/  IMAD.MOV.U32 R4, RZ, RZ, RZ ;  /* 0x000000ffff047224 */ /* 0x000fe400078e00ff */
[----:B0-----:R-:W-:Y:S01]  /*a950*/  FADD.FTZ R2, R0, R3 ;  /* 0x0000000300027221 */ /* 0x001fe20000010000 */
[----:B------:R-:W-:Y:S01]  /*a960*/  IMAD.U32 R3, RZ, RZ, UR5 ;  /* 0x00000005ff037e24 */ /* 0x000fe2000f8e00ff */
[----:B------:R-:W0:Y:S01]  /*a970*/  SHFL.BFLY PT, R0, R7, 0x1, 0x1f ;  /* 0x0c201f0007007f89 */ /* 0x000e2200000e0000 */
[----:B------:R-:W-:-:S03]  /*a980*/  USEL UR36, UR36, URZ, UP0 ;  /* 0x0000003f24247287 */ /* 0x000fc60008000000 */
[----:B------:R-:W1:Y:S01]  /*a990*/  SHFL.BFLY PT, R9, R2, 0x1, 0x1f ;  /* 0x0c201f0002097f89 */ /* 0x000e6200000e0000 */
[----:B0-----:R-:W-:Y:S01]  /*a9a0*/  FADD.FTZ R11, R7, R0 ;  /* 0x00000000070b7221 */ /* 0x001fe20000010000 */
[----:B------:R-:W-:Y:S02]  /*a9b0*/  IMAD.MOV.U32 R0, RZ, RZ, -0x800000 ;  /* 0xff800000ff007424 */ /* 0x000fe400078e00ff */
[----:B-1----:R-:W-:Y:S02]  /*a9c0*/  FADD.FTZ R13, R2, R9 ;  /* 0x00000009020d7221 */ /* 0x002fe40000010000 */
[----:B------:R-:W-:Y:S01]  /*a9d0*/  FSETP.NE.FTZ.AND P0, PT, R11, RZ, PT ;  /* 0x000000ff0b00720b */ /* 0x000fe20003f15000 */
[----:B------:R-:W-:Y:S02]  /*a9e0*/  IMAD.MOV.U32 R9, RZ, RZ, RZ ;  /* 0x000000ffff097224 */ /* 0x000fe400078e00ff */
[----:B------:R-:W-:Y:S01]  /*a9f0*/  @!P1 VIADD R2, R3, 0x34860 ;  /* 0x0003486003029836 */ /* 0x000fe20000000000 */
[----:B------:R-:W-:-:S04]  /*aa00*/  FSETP.NE.FTZ.AND P2, PT, R13, RZ, PT ;  /* 0x000000ff0d00720b */ /* 0x000fc80003f55000 */
[----:B------:R-:W-:-:S05]  /*aa10*/  @!P1 PRMT R2, RZ, 0x654, R2 ;  /* 0x00000654ff029816 */ /* 0x000fca0000000002 */
        /* <DEDUP_REMOVED lines=56> */
[-C--:B-1----:R-:W-:Y:S01]  /*ada0*/  FMUL.FTZ R2, R24, R4.reuse ;  /* 0x0000000418027220 */ /* 0x082fe20000410000 */
        /* <DEDUP_REMOVED lines=55> */
[----:B------:R-:W-:-:S07]  /*b120*/  FMUL.FTZ R87, R87, R9 ;  /* 0x0000000957577220 */ /* 0x000fce0000410000 */
.L_x_2223:
        /* <DEDUP_REMOVED lines=8> */
[----:B------:R-:W2:Y:S01]  /*b1b0*/  S2R R5, SR_SWINHI ;  /* 0x0000000000057919 */ /* 0x000ea20000002f00 */
[----:B------:R-:W-:Y:S01]  /*b1c0*/  F2FP.BF16.F32.PACK_AB R36, R73, R72 ;  /* 0x000000484924723e */ /* 0x000fe200000010ff */
[----:B------:R-:W3:Y:S01]  /*b1d0*/  LDC.64 R106, c[0x0][0xc00] ;  /* 0x00030000ff6a7b82 */ /* 0x000ee20000000a00 */
[----:B------:R-:W-:Y:S01]  /*b1e0*/  ULDC.64 UR4, c[0x0][0xc08] ;  /* 0x0003020000047ab9 */ /* 0x000fe20000000a00 */
[----:B------:R-:W-:Y:S02]  /*b1f0*/  MOV R16, R22 ;  /* 0x0000001600107202 */ /* 0x000fe40000000f00 */
[----:B--2---:R-:W-:-:S03]  /*b200*/  MOV R17, R5 ;  /* 0x0000000500117202 */ /* 0x004fc60000000f00 */
[----:B------:R-:W-:-:S03]  /*b210*/  IMAD.WIDE R8, R228, 0x2, R16 ;  /* 0x00000002e4087825 */ /* 0x000fc600078e0210 */
[C---:B------:R-:W-:Y:S02]  /*b220*/  IADD3 R11, P3, R8.reuse, 0x4000, RZ ;  /* 0x00004000080b7810 */ /* 0x040fe40007f7e0ff */
[C---:B------:R-:W-:Y:S02]  /*b230*/  IADD3 R95, P2, R8.reuse, 0x4020, RZ ;  /* 0x00004020085f7810 */ /* 0x040fe40007f5e0ff */
[----:B------:R-:W-:Y:S01]  /*b240*/  LOP3.LUT R4, R11, 0x380, RZ, 0xc0, !PT ;  /* 0x000003800b047812 */ /* 0x000fe200078ec0ff */
[--C-:B------:R-:W-:Y:S01]  /*b250*/  IMAD.X R29, RZ, RZ, R9.reuse, P3 ;  /* 0x000000ffff1d7224 */ /* 0x100fe200018e0609 */
[----:B------:R-:W-:Y:S01]  /*b260*/  LOP3.LUT R6, R95, 0x380, RZ, 0xc0, !PT ;  /* 0x000003805f067812 */ /* 0x000fe200078ec0ff */
[----:B------:R-:W-:Y:S01]  /*b270*/  IMAD.X R33, RZ, RZ, R9, P2 ;  /* 0x000000ffff217224 */ /* 0x000fe200010e0609 */
[----:B------:R-:W-:Y:S02]  /*b280*/  IADD3 R105, P0, R8, 0x4060, RZ ;  /* 0x0000406008697810 */ /* 0x000fe40007f1e0ff */
[----:B------:R-:W-:-:S02]  /*b290*/  SHF.R.U64 R4, R4, 0x3, RZ ;  /* 0x0000000304047819 */ /* 0x000fc400000012ff */
[C---:B------:R-:W-:Y:S01]  /*b2a0*/  LOP3.LUT R5, R8.reuse, 0x380, RZ, 0xc0, !PT ;  /* 0x0000038008057812 */ /* 0x040fe200078ec0ff */
[--C-:B------:R-:W-:Y:S01]  /*b2b0*/  IMAD.X R31, RZ, RZ, R9.reuse, P0 ;  /* 0x000000ffff1f7224 */ /* 0x100fe200000e0609 */
[C---:B------:R-:W-:Y:S02]  /*b2c0*/  IADD3 R103, P1, R8.reuse, 0x4040, RZ ;  /* 0x0000404008677810 */ /* 0x040fe40007f3e0ff */
[----:B------:R-:W-:Y:S02]  /*b2d0*/  IADD3 R35, P6, R8, 0x20, RZ ;  /* 0x0000002008237810 */ /* 0x000fe40007fde0ff */
[----:B------:R-:W-:Y:S01]  /*b2e0*/  SHF.R.U64 R6, R6, 0x3, RZ ;  /* 0x0000000306067819 */ /* 0x000fe200000012ff */
[--C-:B------:R-:W-:Y:S01]  /*b2f0*/  IMAD.X R15, RZ, RZ, R9.reuse, P1 ;  /* 0x000000ffff0f7224 */ /* 0x100fe200008e0609 */
[C---:B------:R-:W-:Y:S01]  /*b300*/  IADD3 R39, P4, R8.reuse, 0x60, RZ ;  /* 0x0000006008277810 */ /* 0x040fe20007f9e0ff */
[----:B------:R-:W-:Y:S01]  /*b310*/  IMAD.X R13, RZ, RZ, R9, P6 ;  /* 0x000000ffff0d7224 */ /* 0x000fe200030e0609 */
[----:B------:R-:W-:-:S02]  /*b320*/  IADD3 R37, P5, R8, 0x40, RZ ;  /* 0x0000004008257810 */ /* 0x000fc40007fbe0ff */
[----:B------:R-:W-:Y:S01]  /*b330*/  LOP3.LUT R12, R105, 0x380, RZ, 0xc0, !PT ;  /* 0x00000380690c7812 */ /* 0x000fe200078ec0ff */
[----:B------:R-:W-:Y:S01]  /*b340*/  IMAD.X R7, RZ, RZ, R9, P4 ;  /* 0x000000ffff077224 */ /* 0x000fe200020e0609 */
[----:B------:R-:W-:Y:S02]  /*b350*/  LOP3.LUT R28, R4, R11, RZ, 0x3c, !PT ;  /* 0x0000000b041c7212 */ /* 0x000fe400078e3cff */
[----:B------:R-:W-:Y:S02]  /*b360*/  SHF.R.U64 R5, R5, 0x3, RZ ;  /* 0x0000000305057819 */ /* 0x000fe400000012ff */
[----:B------:R-:W-:Y:S02]  /*b370*/  LOP3.LUT R10, R103, 0x380, RZ, 0xc0, !PT ;  /* 0x00000380670a7812 */ /* 0x000fe400078ec0ff */
[----:B------:R-:W-:Y:S02]  /*b380*/  LOP3.LUT R32, R6, R95, RZ, 0x3c, !PT ;  /* 0x0000005f06207212 */ /* 0x000fe400078e3cff */
[----:B------:R-:W-:-:S02]  /*b390*/  LOP3.LUT R4, R35, 0x380, RZ, 0xc0, !PT ;  /* 0x0000038023047812 */ /* 0x000fc400078ec0ff */
[----:B------:R-:W-:Y:S02]  /*b3a0*/  LOP3.LUT R6, R39, 0x380, RZ, 0xc0, !PT ;  /* 0x0000038027067812 */ /* 0x000fe400078ec0ff */
[----:B------:R-:W-:Y:S02]  /*b3b0*/  LOP3.LUT R34, R37, 0x380, RZ, 0xc0, !PT ;  /* 0x0000038025227812 */ /* 0x000fe400078ec0ff */
[----:B------:R-:W-:Y:S02]  /*b3c0*/  SHF.R.U64 R12, R12, 0x3, RZ ;  /* 0x000000030c0c7819 */ /* 0x000fe400000012ff */
[----:B------:R-:W-:Y:S01]  /*b3d0*/  LOP3.LUT R8, R5, R8, RZ, 0x3c, !PT ;  /* 0x0000000805087212 */ /* 0x000fe200078e3cff */
[----:B------:R-:W-:Y:S01]  /*b3e0*/  IMAD.X R5, RZ, RZ, R9, P5 ;  /* 0x000000ffff057224 */ /* 0x000fe200028e0609 */
[----:B------:R-:W-:Y:S02]  /*b3f0*/  SHF.R.U64 R10, R10, 0x3, RZ ;  /* 0x000000030a0a7819 */ /* 0x000fe400000012ff */
[----:B------:R-:W-:-:S02]  /*b400*/  SHF.R.U64 R4, R4, 0x3, RZ ;  /* 0x0000000304047819 */ /* 0x000fc400000012ff */
[----:B------:R-:W-:Y:S02]  /*b410*/  SHF.R.U64 R6, R6, 0x3, RZ ;  /* 0x0000000306067819 */ /* 0x000fe400000012ff */
[----:B------:R-:W-:Y:S02]  /*b420*/  SHF.R.U64 R34, R34, 0x3, RZ ;  /* 0x0000000322227819 */ /* 0x000fe400000012ff */
[----:B------:R-:W-:Y:S02]  /*b430*/  LOP3.LUT R30, R12, R105, RZ, 0x3c, !PT ;  /* 0x000000690c1e7212 */ /* 0x000fe400078e3cff */
[----:B------:R-:W-:Y:S02]  /*b440*/  LOP3.LUT R14, R10, R103, RZ, 0x3c, !PT ;  /* 0x000000670a0e7212 */ /* 0x000fe400078e3cff */
[----:B-1----:R-:W-:Y:S01]  /*b450*/  MOV R24, R8 ;  /* 0x0000000800187202 */ /* 0x002fe20000000f00 */
[----:B------:R-:W1:Y:S01]  /*b460*/  LDC.64 R102, c[0x0][0xc00] ;  /* 0x00030000ff667b82 */ /* 0x000e620000000a00 */
[----:B------:R-:W-:-:S02]  /*b470*/  LOP3.LUT R12, R4, R35, RZ, 0x3c, !PT ;  /* 0x00000023040c7212 */ /* 0x000fc400078e3cff */
[----:B------:R-:W-:Y:S02]  /*b480*/  F2FP.BF16.F32.PACK_AB R8, R3, R2 ;  /* 0x000000020308723e */ /* 0x000fe400000010ff */
[----:B------:R-:W-:Y:S02]  /*b490*/  F2FP.BF16.F32.PACK_AB R9, R93, R92 ;  /* 0x0000005c5d09723e */ /* 0x000fe400000010ff */
[----:B------:R-:W-:Y:S02]  /*b4a0*/  F2FP.BF16.F32.PACK_AB R10, R21, R20 ;  /* 0x00000014150a723e */ /* 0x000fe400000010ff */
[----:B------:R-:W-:Y:S01]  /*b4b0*/  F2FP.BF16.F32.PACK_AB R11, R97, R96 ;  /* 0x00000060610b723e */ /* 0x000fe200000010ff */
[----:B------:R-:W-:Y:S01]  /*b4c0*/  BAR.SYNC.DEFER_BLOCKING 0x1, 0x100 ;  /* 0x0044000000007b1d */ /* 0x000fe20000010000 */
[----:B------:R-:W-:Y:S02]  /*b4d0*/  LOP3.LUT R6, R6, R39, RZ, 0x3c, !PT ;  /* 0x0000002706067212 */ /* 0x000fe400078e3cff */
        /* <DEDUP_REMOVED lines=9> */
[----:B------:R-:W-:Y:S02]  /*b570*/  F2FP.BF16.F32.PACK_AB R12, R49, R48 ;  /* 0x00000030310c723e */ /* 0x000fe400000010ff */
[----:B------:R-:W-:Y:S01]  /*b580*/  F2FP.BF16.F32.PACK_AB R13, R51, R50 ;  /* 0x00000032330d723e */ /* 0x000fe200000010ff */
[----:B------:R2:W-:Y:S01]  /*b590*/  STSM.16.M88.4 [R24], R8 ;  /* 0x0000000818007844 */ /* 0x0005e20000000200 */
[----:B------:R-:W-:Y:S02]  /*b5a0*/  F2FP.BF16.F32.PACK_AB R14, R53, R52 ;  /* 0x00000034350e723e */ /* 0x000fe400000010ff */
[----:B------:R-:W-:Y:S01]  /*b5b0*/  F2FP.BF16.F32.PACK_AB R15, R55, R54 ;  /* 0x00000036370f723e */ /* 0x000fe200000010ff */
[----:B------:R4:W-:Y:S01]  /*b5c0*/  STSM.16.M88.4 [R108], R4 ;  /* 0x000000046c007844 */ /* 0x0009e20000000200 */
[----:B------:R-:W-:-:S02]  /*b5d0*/  MOV R95, R30 ;  /* 0x0000001e005f7202 */ /* 0x000fc40000000f00 */
[----:B------:R-:W-:Y:S02]  /*b5e0*/  MOV R104, R28 ;  /* 0x0000001c00687202 */ /* 0x000fe40000000f00 */
[----:B------:R-:W-:Y:S02]  /*b5f0*/  F2FP.BF16.F32.PACK_AB R28, R57, R56 ;  /* 0x00000038391c723e */ /* 0x000fe400000010ff */
[----:B------:R-:W-:Y:S02]  /*b600*/  F2FP.BF16.F32.PACK_AB R29, R59, R58 ;  /* 0x0000003a3b1d723e */ /* 0x000fe400000010ff */
[----:B------:R-:W-:Y:S02]  /*b610*/  F2FP.BF16.F32.PACK_AB R30, R61, R60 ;  /* 0x0000003c3d1e723e */ /* 0x000fe400000010ff */
[----:B------:R-:W-:Y:S02]  /*b620*/  F2FP.BF16.F32.PACK_AB R31, R63, R62 ;  /* 0x0000003e3f1f723e */ /* 0x000fe400000010ff */
[----:B--2---:R-:W-:-:S02]  /*b630*/  F2FP.BF16.F32.PACK_AB R8, R41, R40 ;  /* 0x000000282908723e */ /* 0x004fc400000010ff */
[----:B------:R-:W-:Y:S02]  /*b640*/  F2FP.BF16.F32.PACK_AB R9, R43, R42 ;  /* 0x0000002a2b09723e */ /* 0x000fe400000010ff */
[----:B------:R-:W-:Y:S02]  /*b650*/  F2FP.BF16.F32.PACK_AB R10, R45, R44 ;  /* 0x0000002c2d0a723e */ /* 0x000fe400000010ff */
[----:B------:R-:W-:Y:S02]  /*b660*/  F2FP.BF16.F32.PACK_AB R11, R47, R46 ;  /* 0x0000002e2f0b723e */ /* 0x000fe400000010ff */
[----:B------:R-:W-:Y:S02]  /*b670*/  MOV R24, R32 ;  /* 0x0000002000187202 */ /* 0x000fe40000000f00 */
[----:B------:R-:W-:Y:S01]  /*b680*/  F2FP.BF16.F32.PACK_AB R32, R65, R64 ;  /* 0x000000404120723e */ /* 0x000fe200000010ff */
[----:B------:R3:W-:Y:S01]  /*b690*/  STSM.16.M88.4 [R38], R8 ;  /* 0x0000000826007844 */ /* 0x0007e20000000200 */
[----:B------:R-:W-:-:S02]  /*b6a0*/  F2FP.BF16.F32.PACK_AB R33, R67, R66 ;  /* 0x000000424321723e */ /* 0x000fc400000010ff */
[----:B------:R-:W-:Y:S01]  /*b6b0*/  F2FP.BF16.F32.PACK_AB R34, R69, R68 ;  /* 0x000000444522723e */ /* 0x000fe200000010ff */
[----:B------:R2:W-:Y:S01]  /*b6c0*/  STSM.16.M88.4 [R39], R12 ;  /* 0x0000000c27007844 */ /* 0x0005e20000000200 */
[----:B------:R-:W-:Y:S02]  /*b6d0*/  F2FP.BF16.F32.PACK_AB R35, R71, R70 ;  /* 0x000000464723723e */ /* 0x000fe400000010ff */
[----:B------:R-:W-:Y:S01]  /*b6e0*/  F2FP.BF16.F32.PACK_AB R37, R75, R74 ;  /* 0x0000004a4b25723e */ /* 0x000fe200000010ff */
[----:B------:R0:W-:Y:S01]  /*b6f0*/  STSM.16.M88.4 [R104], R28 ;  /* 0x0000001c68007844 */ /* 0x0001e20000000200 */
[----:B----4-:R-:W-:Y:S02]  /*b700*/  F2FP.BF16.F32.PACK_AB R4, R81, R80 ;  /* 0x000000505104723e */ /* 0x010fe400000010ff */
[----:B------:R-:W-:Y:S01]  /*b710*/  F2FP.BF16.F32.PACK_AB R5, R83, R82 ;  /* 0x000000525305723e */ /* 0x000fe200000010ff */
[----:B------:R-:W-:Y:S01]  /*b720*/  STSM.16.M88.4 [R24], R32 ;  /* 0x0000002018007844 */ /* 0x000fe20000000200 */
[----:B------:R-:W-:-:S02]  /*b730*/  F2FP.BF16.F32.PACK_AB R6, R85, R84 ;  /* 0x000000545506723e */ /* 0x000fc400000010ff */
[----:B------:R-:W-:Y:S01]  /*b740*/  F2FP.BF16.F32.PACK_AB R7, R87, R86 ;  /* 0x000000565707723e */ /* 0x000fe200000010ff */
[----:B---3--:R-:W-:Y:S01]  /*b750*/  IMAD.WIDE R8, R186, 0x4, R106 ;  /* 0x00000004ba087825 */ /* 0x008fe200078e026a */
[----:B------:R-:W-:Y:S02]  /*b760*/  F2FP.BF16.F32.PACK_AB R38, R77, R76 ;  /* 0x0000004c4d26723e */ /* 0x000fe400000010ff */
[----:B-1----:R-:W-:Y:S02]  /*b770*/  ISETP.NE.U32.AND P0, PT, R102, RZ, PT ;  /* 0x000000ff6600720c */ /* 0x002fe40003f05070 */
[----:B--2---:R-:W-:Y:S02]  /*b780*/  F2FP.BF16.F32.PACK_AB R39, R79, R78 ;  /* 0x0000004e4f27723e */ /* 0x004fe400000010ff */
[----:B------:R-:W-:Y:S01]  /*b790*/  ISETP.NE.AND.EX P0, PT, R103, RZ, PT, P0 ;  /* 0x000000ff6700720c */ /* 0x000fe20003f05300 */
[----:B0-----:R-:W-:Y:S02]  /*b7a0*/  IMAD.MOV.U32 R104, RZ, RZ, RZ ;  /* 0x000000ffff687224 */ /* 0x001fe400078e00ff */
[----:B------:R-:W-:Y:S04]  /*b7b0*/  STSM.16.M88.4 [R105], R36 ;  /* 0x0000002469007844 */ /* 0x000fe80000000200 */
[----:B------:R0:W-:Y:S01]  /*b7c0*/  STSM.16.M88.4 [R95], R4 ;  /* 0x000000045f007844 */ /* 0x0001e20000000200 */
[----:B------:R-:W-:Y:S01]  /*b7d0*/  BAR.SYNC.DEFER_BLOCKING 0x1, 0x100 ;  /* 0x0044000000007b1d */ /* 0x000fe20000010000 */
[----:B------:R-:W-:-:S07]  /*b7e0*/  ISETP.NE.U32.AND P1, PT, RZ, UR4, PT ;  /* 0x00000004ff007c0c */ /* 0x000fce000bf25070 */
[----:B0-----:R-:W0:Y:S08]  /*b7f0*/  LDC R5, c[0x0][0xad4] ;  /* 0x0002b500ff057b82 */ /* 0x001e300000000800 */
[----:B------:R-:W1:Y:S01]  /*b800*/  LDC R95, c[0x0][0xbe8] ;  /* 0x0002fa00ff5f7b82 */ /* 0x000e620000000800 */
[----:B------:R-:W2:Y:S01]  /*b810*/  @P0 LDG.E R104, desc[UR56][R8.64] ;  /* 0x0000003808680981 */ /* 0x000ea2000c1e1900 */
[----:B------:R-:W-:Y:S01]  /*b820*/  ISETP.NE.AND.EX P1, PT, RZ, UR5, PT, P1 ;  /* 0x00000005ff007c0c */ /* 0x000fe2000bf25310 */
[----:B------:R-:W-:-:S12]  /*b830*/  IMAD.MOV.U32 R30, RZ, RZ, 0x9b8 ;  /* 0x000009b8ff1e7424 */ /* 0x000fd800078e00ff */
[C---:B------:R-:W-:Y:S01]  /*b840*/  @P1 LEA R12, P2, R186.reuse, UR4, 0x2 ;  /* 0x00000004ba0c1c11 */ /* 0x040fe2000f8410ff */
[----:B------:R-:W-:Y:S02]  /*b850*/  ULDC UR4, c[0x0][0xa88] ;  /* 0x0002a20000047ab9 */ /* 0x000fe40000000800 */
[----:B------:R-:W-:Y:S01]  /*b860*/  IMAD.U32 R24, RZ, RZ, UR4 ;  /* 0x00000004ff187e24 */ /* 0x000fe2000f8e00ff */
[----:B------:R-:W-:Y:S02]  /*b870*/  @P1 LEA.HI.X R13, R186, UR5, R191, 0x2, P2 ;  /* 0x00000005ba0d1c11 */ /* 0x000fe400090f14bf */
[C---:B------:R-:W-:Y:S02]  /*b880*/  ISETP.NE.AND P2, PT, R190.reuse, RZ, PT ;  /* 0x000000ffbe00720c */ /* 0x040fe40003f45270 */
[----:B-1----:R-:W-:Y:S01]  /*b890*/  ISETP.NE.AND P4, PT, R95, 0x1, PT ;  /* 0x000000015f00780c */ /* 0x002fe20003f85270 */
[----:B------:R1:W5:Y:S01]  /*b8a0*/  @P1 LDG.E R24, desc[UR56][R12.64] ;  /* 0x000000380c181981 */ /* 0x000362000c1e1900 */
[----:B0-----:R-:W-:Y:S01]  /*b8b0*/  SEL R5, R190, R5, P2 ;  /* 0x00000005be057207 */ /* 0x001fe20001000000 */
[----:B------:R-:W-:Y:S01]  /*b8c0*/  IMAD.IADD R35, R185, 0x1, R18 ;  /* 0x00000001b9237824 */ /* 0x000fe200078e0212 */
[----:B------:R-:W-:-:S02]  /*b8d0*/  ISETP.NE.U32.AND P2, PT, R102, RZ, PT ;  /* 0x000000ff6600720c */ /* 0x000fc40003f45070 */
[----:B------:R-:W-:Y:S02]  /*b8e0*/  ISETP.GT.AND P3, PT, R5, 0x1, PT ;  /* 0x000000010500780c */ /* 0x000fe40003f64270 */
[----:B------:R-:W-:Y:S01]  /*b8f0*/  ISETP.NE.AND.EX P2, PT, R103, RZ, PT, P2 ;  /* 0x000000ff6700720c */ /* 0x000fe20003f45320 */
[----:B------:R-:W0:Y:S01]  /*b900*/  LDC.64 R4, c[0x0][0xba8] ;  /* 0x0002ea00ff047b82 */ /* 0x000e220000000a00 */
[----:B------:R-:W-:Y:S02]  /*b910*/  SEL R30, R30, 0x978, P3 ;  /* 0x000009781e1e7807 */ /* 0x000fe40001800000 */
[----:B------:R-:W-:Y:S02]  /*b920*/  SEL R186, R186, RZ, !P2 ;  /* 0x000000ffbaba7207 */ /* 0x000fe40005000000 */
[----:B------:R-:W-:Y:S02]  /*b930*/  SEL R191, R191, RZ, !P2 ;  /* 0x000000ffbfbf7207 */ /* 0x000fe40005000000 */
[----:B------:R-:W-:Y:S01]  /*b940*/  SEL R29, R207, RZ, P3 ;  /* 0x000000ffcf1d7207 */ /* 0x000fe20001800000 */
[----:B------:R-:W3:Y:S08]  /*b950*/  LDC.64 R10, c[0x0][R30+0x220] ;  /* 0x000088001e0a7b82 */ /* 0x000ef00000000a00 */
[----:B------:R-:W4:Y:S08]  /*b960*/  LDC.64 R6, c[0x0][R30+0x218] ;  /* 0x000086001e067b82 */ /* 0x000f300000000a00 */
[----:B------:R-:W2:Y:S08]  /*b970*/  @P4 LDC R32, c[0x0][0xbec] ;  /* 0x0002fb00ff204b82 */ /* 0x000eb00000000800 */
[----:B------:R-:W2:Y:S01]  /*b980*/  @P4 LDC R33, c[0x0][0xbf0] ;  /* 0x0002fc00ff214b82 */ /* 0x000ea20000000800 */
[----:B---3--:R-:W-:-:S04]  /*b990*/  IMAD R11, R11, R186, RZ ;  /* 0x000000ba0b0b7224 */ /* 0x008fc800078e02ff */
[C---:B------:R-:W-:Y:S02]  /*b9a0*/  IMAD R191, R10.reuse, R191, R11 ;  /* 0x000000bf0abf7224 */ /* 0x040fe400078e020b */
[----:B------:R-:W-:Y:S01]  /*b9b0*/  IMAD.WIDE.U32 R10, R10, R186, RZ ;  /* 0x000000ba0a0a7225 */ /* 0x000fe200078e00ff */
[----:B-1----:R-:W1:Y:S03]  /*b9c0*/  LDC.64 R12, c[0x0][R30+0x228] ;  /* 0x00008a001e0c7b82 */ /* 0x002e660000000a00 */
[----:B----4-:R-:W-:-:S04]  /*b9d0*/  IMAD.WIDE.U32 R14, R6, R189, RZ ;  /* 0x000000bd060e7225 */ /* 0x010fc800078e00ff */
[----:B------:R-:W-:Y:S01]  /*b9e0*/  IMAD R31, R7, R189, RZ ;  /* 0x000000bd071f7224 */ /* 0x000fe200078e02ff */
[----:B0-----:R-:W0:Y:S01]  /*b9f0*/  @!P3 LDC R4, c[0x0][0xb50] ;  /* 0x0002d400ff04bb82 */ /* 0x001e220000000800 */
[----:B------:R-:W-:Y:S02]  /*ba00*/  IMAD.IADD R191, R11, 0x1, R191 ;  /* 0x000000010bbf7824 */ /* 0x000fe400078e02bf */
[----:B------:R-:W-:Y:S01]  /*ba10*/  IMAD.IADD R31, R15, 0x1, R31 ;  /* 0x000000010f1f7824 */ /* 0x000fe200078e021f */
[----:B------:R-:W-:-:S04]  /*ba20*/  MOV R15, R35 ;  /* 0x00000023000f7202 */ /* 0x000fc80000000f00 */
[----:B------:R-:W3:Y:S01]  /*ba30*/  LDC.64 R6, c[0x0][R30+0x210] ;  /* 0x000084001e067b82 */ /* 0x000ee20000000a00 */
[----:B-1----:R-:W-:-:S07]  /*ba40*/  IMAD R13, R13, R29, RZ ;  /* 0x0000001d0d0d7224 */ /* 0x002fce00078e02ff */
[----:B------:R-:W1:Y:S01]  /*ba50*/  @!P3 LDC R5, c[0x0][0xb54] ;  /* 0x0002d500ff05bb82 */ /* 0x000e620000000800 */
[--C-:B--2---:R-:W-:Y:S01]  /*ba60*/  IADD3 R28, P2, P5, R10, R14, R104.reuse ;  /* 0x0000000e0a1c7210 */ /* 0x104fe20007d5e068 */
[----:B------:R-:W-:Y:S01]  /*ba70*/  @P4 IMAD.HI.U32 R14, R35, R32, RZ ;  /* 0x00000020230e4227 */ /* 0x000fe200078e00ff */
[----:B------:R-:W-:-:S03]  /*ba80*/  SHF.R.S32.HI R102, RZ, 0x1f, R104 ;  /* 0x0000001fff667819 */ /* 0x000fc60000011468 */
[----:B------:R-:W-:Y:S01]  /*ba90*/  IMAD.WIDE.U32 R10, R12, R29, RZ ;  /* 0x0000001d0c0a7225 */ /* 0x000fe200078e00ff */
[----:B------:R-:W-:Y:S02]  /*baa0*/  @P4 SHF.R.U32.HI R15, RZ, R33, R14 ;  /* 0x00000021ff0f4219 */ /* 0x000fe4000001160e */
[----:B------:R-:W-:Y:S01]  /*bab0*/  IADD3.X R12, R191, R31, R102, P2, P5 ;  /* 0x0000001fbf0c7210 */ /* 0x000fe200017ea466 */
[----:B------:R-:W-:Y:S01]  /*bac0*/  IMAD.IADD R29, R11, 0x1, R13 ;  /* 0x000000010b1d7824 */ /* 0x000fe200078e020d */
[----:B------:R-:W-:Y:S01]  /*bad0*/  IADD3 R10, P2, P5, R15, R28, R10 ;  /* 0x0000001c0f0a7210 */ /* 0x000fe20007d5e00a */
[--C-:B------:R-:W-:Y:S01]  /*bae0*/  IMAD.MOV R14, RZ, RZ, -R15.reuse ;  /* 0x000000ffff0e7224 */ /* 0x100fe200078e0a0f */
[----:B------:R-:W-:-:S03]  /*baf0*/  SHF.R.S32.HI R11, RZ, 0x1f, R15 ;  /* 0x0000001fff0b7819 */ /* 0x000fc6000001140f */
[----:B------:R-:W-:Y:S01]  /*bb00*/  IMAD R13, R95, R14, R35 ;  /* 0x0000000e5f0d7224 */ /* 0x000fe200078e0223 */
[----:B------:R-:W-:-:S03]  /*bb10*/  IADD3.X R11, R11, R12, R29, P2, P5 ;  /* 0x0000000c0b0b7210 */ /* 0x000fc600017ea41d */
[----:B---3--:R-:W-:Y:S01]  /*bb20*/  IMAD R7, R7, R13, RZ ;  /* 0x0000000d07077224 */ /* 0x008fe200078e02ff */
[----:B------:R-:W-:-:S05]  /*bb30*/  SHF.R.S32.HI R15, RZ, 0x1f, R13 ;  /* 0x0000001fff0f7819 */ /* 0x000fca000001140d */
[C---:B------:R-:W-:Y:S02]  /*bb40*/  IMAD R15, R6.reuse, R15, R7 ;  /* 0x0000000f060f7224 */ /* 0x040fe400078e0207 */
[----:B------:R-:W-:-:S04]  /*bb50*/  IMAD.WIDE.U32 R6, R6, R13, R10 ;  /* 0x0000000d06067225 */ /* 0x000fc800078e000a */
[----:B------:R-:W-:Y:S01]  /*bb60*/  IMAD.IADD R7, R7, 0x1, R15 ;  /* 0x0000000107077824 */ /* 0x000fe200078e020f */
[----:B0-----:R-:W-:-:S04]  /*bb70*/  LEA R10, P2, R6, R4, 0x2 ;  /* 0x00000004060a7211 */ /* 0x001fc800078410ff */
[----:B-1----:R-:W-:Y:S01]  /*bb80*/  LEA.HI.X R11, R6, R5, R7, 0x2, P2 ;  /* 0x00000005060b7211 */ /* 0x002fe200010f1407 */
[----:B------:R-:W-:Y:S08]  /*bb90*/  @P1 BRA `(.L_x_2256) ;  /* 0x0000000000101947 */ /* 0x000ff00003800000 */
[----:B------:R-:W-:Y:S05]  /*bba0*/  @!P0 BRA `(.L_x_2256) ;  /* 0x00000000000c8947 */ /* 0x000fea0003800000 */
[----:B------:R-:W2:Y:S04]  /*bbb0*/  LDG.E R5, desc[UR56][R8.64] ;  /* 0x0000003808057981 */ /* 0x000ea8000c1e1900 */
[----:B-----5:R-:W2:Y:S02]  /*bbc0*/  LDG.E R24, desc[UR56][R8.64+0x4] ;  /* 0x0000043808187981 */ /* 0x020ea4000c1e1900 */
[----:B--2---:R-:W-:-:S07]  /*bbd0*/  IMAD.IADD R24, R24, 0x1, -R5 ;  /* 0x0000000118187824 */ /* 0x004fce00078e0a05 */
.L_x_2256:
[----:B------:R-:W-:Y:S01]  /*bbe0*/  SHFL.IDX PT, R4, R10, RZ, 0x1c1f ;  /* 0x001c1fff0a047589 */ /* 0x000fe200000e0000 */
[----:B------:R-:W-:Y:S01]  /*bbf0*/  IMAD.IADD R13, R227, 0x1, R18 ;  /* 0x00000001e30d7824 */ /* 0x000fe200078e0212 */
[----:B------:R-:W-:Y:S01]  /*bc00*/  LOP3.LUT P0, RZ, R210, 0x3, RZ, 0xc0, !PT ;  /* 0x00000003d2ff7812 */ /* 0x000fe2000780c0ff */
[----:B-----5:R-:W-:Y:S01]  /*bc10*/  IMAD R24, R24, R95, RZ ;  /* 0x0000005f18187224 */ /* 0x020fe200078e02ff */
[----:B------:R-:W0:Y:S01]  /*bc20*/  SHFL.IDX PT, R5, R11, RZ, 0x1c1f ;  /* 0x001c1fff0b057589 */ /* 0x000e2200000e0000 */
[----:B------:R-:W-:-:S03]  /*bc30*/  VIADD R29, R13, 0x8 ;  /* 0x000000080d1d7836 */ /* 0x000fc60000000000 */
[----:B------:R-:W-:Y:S01]  /*bc40*/  SHFL.IDX PT, R6, R10, 0x1, 0x1c1f ;  /* 0x003c1f000a067f89 */ /* 0x000fe200000e0000 */
[-C--:B------:R-:W-:Y:S02]  /*bc50*/  ISETP.GE.OR P1, PT, R13, R24.reuse, P0 ;  /* 0x000000180d00720c */ /* 0x080fe40000726670 */
[----:B------:R-:W-:Y:S01]  /*bc60*/  ISETP.GE.OR P0, PT, R29, R24, P0 ;  /* 0x000000181d00720c */ /* 0x000fe20000706670 */
[----:B------:R-:W1:Y:S10]  /*bc70*/  SHFL.IDX PT, R7, R11, 0x1, 0x1c1f ;  /* 0x003c1f000b077f89 */ /* 0x000e7400000e0000 */
[----:B0-----:R0:W-:Y:S04]  /*bc80*/  @!P1 ST.E desc[UR56][R4.64], R94 ;  /* 0x0000005e04009985 */ /* 0x0011e8000c101938 */
[----:B-1----:R0:W-:Y:S01]  /*bc90*/  @!P0 ST.E desc[UR56][R6.64], R0 ;  /* 0x0000000006008985 */ /* 0x0021e2000c101938 */
[----:B------:R-:W-:Y:S05]  /*bca0*/  @P3 BRA `(.L_x_2257) ;  /* 0x00000008007c3947 */ /* 0x000fea0003800000 */
[----:B------:R-:W-:Y:S01]  /*bcb0*/  IMAD R3, R208, 0x40, R23 ;  /* 0x00000040d0037824 */ /* 0x000fe200078e0217 */
[----:B------:R-:W1:Y:S01]  /*bcc0*/  @P4 LDC R49, c[0x0][0xbec] ;  /* 0x0002fb00ff314b82 */ /* 0x000e620000000800 */
[----:B------:R-:W-:Y:S02]  /*bcd0*/  ULDC.64 UR4, c[0x0][0xaa0] ;  /* 0x0002a80000047ab9 */ /* 0x000fe40000000a00 */
[----:B------:R-:W-:-:S03]  /*bce0*/  IMAD.WIDE R16, R3, 0x2, R16 ;  /* 0x0000000203107825 */ /* 0x000fc600078e0210 */
[C---:B------:R-:W-:Y:S02]  /*bcf0*/  IADD3 R9, P6, R16.reuse, 0x1000, RZ ;  /* 0x0000100010097810 */ /* 0x040fe40007fde0ff */
[----:B------:R-:W2:Y:S01]  /*bd00*/  @P4 LDC R51, c[0x0][0xbf0] ;  /* 0x0002fc00ff334b82 */ /* 0x000ea20000000800 */
[C---:B------:R-:W-:Y:S02]  /*bd10*/  IADD3 R13, P5, R16.reuse, 0x2000, RZ ;  /* 0x00002000100d7810 */ /* 0x040fe40007fbe0ff */
[----:B------:R-:W-:Y:S02]  /*bd20*/  LOP3.LUT R8, R9, 0x380, RZ, 0xc0, !PT ;  /* 0x0000038009087812 */ /* 0x000fe400078ec0ff */
[----:B------:R-:W-:Y:S02]  /*bd30*/  IADD3 R29, P3, R16, 0x3000, RZ ;  /* 0x00003000101d7810 */ /* 0x000fe40007f7e0ff */
[----:B------:R-:W-:Y:S02]  /*bd40*/  SHF.R.U64 R8, R8, 0x3, RZ ;  /* 0x0000000308087819 */ /* 0x000fe400000012ff */
[----:B------:R-:W-:-:S02]  /*bd50*/  IADD3 R33, P2, R16, 0x4000, RZ ;  /* 0x0000400010217810 */ /* 0x000fc40007f5e0ff */
[----:B------:R-:W-:Y:S01]  /*bd60*/  LOP3.LUT R8, R8, R9, RZ, 0x3c, !PT ;  /* 0x0000000908087212 */ /* 0x000fe200078e3cff */
[--C-:B------:R-:W-:Y:S01]  /*bd70*/  IMAD.X R9, RZ, RZ, R17.reuse, P6 ;  /* 0x000000ffff097224 */ /* 0x100fe200030e0611 */
[C---:B------:R-:W-:Y:S02]  /*bd80*/  IADD3 R3, P6, R16.reuse, 0x7000, RZ ;  /* 0x0000700010037810 */ /* 0x040fe40007fde0ff */
[C---:B------:R-:W-:Y:S02]  /*bd90*/  IADD3 R37, P1, R16.reuse, 0x5000, RZ ;  /* 0x0000500010257810 */ /* 0x040fe40007f3e0ff */
[C---:B------:R-:W-:Y:S01]  /*bda0*/  IADD3 R41, P0, R16.reuse, 0x6000, RZ ;  /* 0x0000600010297810 */ /* 0x040fe20007f1e0ff */
[----:B------:R-:W-:Y:S01]  /*bdb0*/  IMAD.X R45, RZ, RZ, R17, P6 ;  /* 0x000000ffff2d7224 */ /* 0x000fe200030e0611 */
[----:B0-----:R-:W-:Y:S01]  /*bdc0*/  LOP3.LUT R5, R16, 0x380, RZ, 0xc0, !PT ;  /* 0x0000038010057812 */ /* 0x001fe200078ec0ff */
[----:B------:R-:W5:Y:S01]  /*bdd0*/  LD.E.128 R8, desc[UR56][R8.64] ;  /* 0x0000003808087980 */ /* 0x000f62000c101d00 */
[----:B------:R-:W-:-:S02]  /*bde0*/  LOP3.LUT R0, R3, 0x380, RZ, 0xc0, !PT ;  /* 0x0000038003007812 */ /* 0x000fc400078ec0ff */
[----:B------:R-:W-:Y:S02]  /*bdf0*/  LOP3.LUT R12, R13, 0x380, RZ, 0xc0, !PT ;  /* 0x000003800d0c7812 */ /* 0x000fe400078ec0ff */
[----:B------:R-:W-:Y:S02]  /*be00*/  LOP3.LUT R28, R29, 0x380, RZ, 0xc0, !PT ;  /* 0x000003801d1c7812 */ /* 0x000fe400078ec0ff */
[----:B------:R-:W-:Y:S02]  /*be10*/  LOP3.LUT R32, R33, 0x380, RZ, 0xc0, !PT ;  /* 0x0000038021207812 */ /* 0x000fe400078ec0ff */
[----:B------:R-:W-:Y:S02]  /*be20*/  LOP3.LUT R36, R37, 0x380, RZ, 0xc0, !PT ;  /* 0x0000038025247812 */ /* 0x000fe400078ec0ff */
[----:B------:R-:W-:Y:S02]  /*be30*/  LOP3.LUT R40, R41, 0x380, RZ, 0xc0, !PT ;  /* 0x0000038029287812 */ /* 0x000fe400078ec0ff */
[----:B------:R-:W-:-:S02]  /*be40*/  SHF.R.U64 R5, R5, 0x3, RZ ;  /* 0x0000000305057819 */ /* 0x000fc400000012ff */
[----:B------:R-:W-:Y:S02]  /*be50*/  SHF.R.U64 R0, R0, 0x3, RZ ;  /* 0x0000000300007819 */ /* 0x000fe400000012ff */
[----:B------:R-:W-:Y:S02]  /*be60*/  SHF.R.U64 R12, R12, 0x3, RZ ;  /* 0x000000030c0c7819 */ /* 0x000fe400000012ff */
[----:B------:R-:W-:Y:S02]  /*be70*/  SHF.R.U64 R28, R28, 0x3, RZ ;  /* 0x000000031c1c7819 */ /* 0x000fe400000012ff */
[----:B------:R-:W-:Y:S02]  /*be80*/  SHF.R.U64 R32, R32, 0x3, RZ ;  /* 0x0000000320207819 */ /* 0x000fe400000012ff */
[----:B------:R-:W-:Y:S02]  /*be90*/  SHF.R.U64 R36, R36, 0x3, RZ ;  /* 0x0000000324247819 */ /* 0x000fe400000012ff */
[----:B------:R-:W-:-:S02]  /*bea0*/  SHF.R.U64 R40, R40, 0x3, RZ ;  /* 0x0000000328287819 */ /* 0x000fc400000012ff */
[----:B------:R-:W-:Y:S02]  /*beb0*/  LOP3.LUT R16, R5, R16, RZ, 0x3c, !PT ;  /* 0x0000001005107212 */ /* 0x000fe400078e3cff */
[----:B------:R-:W-:Y:S01]  /*bec0*/  LOP3.LUT R44, R0, R3, RZ, 0x3c, !PT ;  /* 0x00000003002c7212 */ /* 0x000fe200078e3cff */
[----:B------:R-:W-:Y:S01]  /*bed0*/  IMAD R3, R102, UR4, RZ ;  /* 0x0000000466037c24 */ /* 0x000fe2000f8e02ff */
        /* <DEDUP_REMOVED lines=10> */
[----:B------:R0:W5:Y:S01]  /*bf80*/  LD.E.128 R4, desc[UR56][R16.64] ;  /* 0x0000003810047980 */ /* 0x000162000c101d00 */
[----:B------:R-:W-:-:S03]  /*bf90*/  SHF.R.S32.HI R21, RZ, 0x1f, R186 ;  /* 0x0000001fff157819 */ /* 0x000fc600000114ba */
[----:B------:R-:W5:Y:S04]  /*bfa0*/  LD.E.128 R12, desc[UR56][R12.64] ;  /* 0x000000380c0c7980 */ /* 0x000f68000c101d00 */
[----:B------:R-:W5:Y:S01]  /*bfb0*/  LD.E.128 R28, desc[UR56][R28.64] ;  /* 0x000000381c1c7980 */ /* 0x000f62000c101d00 */
[C---:B0-----:R-:W-:Y:S02]  /*bfc0*/  IMAD R17, R104.reuse, UR5, R3 ;  /* 0x0000000568117c24 */ /* 0x041fe4000f8e0203 */
[----:B------:R-:W-:Y:S01]  /*bfd0*/  IMAD.WIDE.U32 R2, R104, UR4, RZ ;  /* 0x0000000468027c25 */ /* 0x000fe2000f8e00ff */
[----:B------:R-:W-:Y:S01]  /*bfe0*/  ULDC.64 UR4, c[0x0][0xae8] ;  /* 0x0002ba0000047ab9 */ /* 0x000fe20000000a00 */
[----:B------:R-:W5:Y:S02]  /*bff0*/  LD.E.128 R32, desc[UR56][R32.64] ;  /* 0x0000003820207980 */ /* 0x000f64000c101d00 */
[----:B------:R-:W-:-:S02]  /*c000*/  IMAD.IADD R3, R3, 0x1, R17 ;  /* 0x0000000103037824 */ /* 0x000fc400078e0211 */
[----:B------:R-:W-:Y:S01]  /*c010*/  IMAD R17, R188, 0x20, R208 ;  /* 0x00000020bc117824 */ /* 0x000fe200078e02d0 */
[----:B------:R-:W5:Y:S03]  /*c020*/  LD.E.128 R36, desc[UR56][R36.64] ;  /* 0x0000003824247980 */ /* 0x000f66000c101d00 */
[----:B------:R-:W-:Y:S01]  /*c030*/  IMAD.IADD R20, R18, 0x1, R17 ;  /* 0x0000000112147824 */ /* 0x000fe200078e0211 */
[----:B------:R-:W5:Y:S01]  /*c040*/  LD.E.128 R40, desc[UR56][R40.64] ;  /* 0x0000003828287980 */ /* 0x000f62000c101d00 */
[----:B------:R-:W-:-:S03]  /*c050*/  IMAD.WIDE.U32 R2, R189, UR4, R2 ;  /* 0x00000004bd027c25 */ /* 0x000fc6000f8e0002 */
[----:B------:R-:W5:Y:S01]  /*c060*/  LD.E.128 R44, desc[UR56][R44.64] ;  /* 0x000000382c2c7980 */ /* 0x000f62000c101d00 */
[----:B-1----:R-:W-:Y:S01]  /*c070*/  @P4 IMAD.HI.U32 R0, R20, R49, RZ ;  /* 0x0000003114004227 */ /* 0x002fe200078e00ff */
[----:B------:R-:W-:Y:S01]  /*c080*/  @!PT LDS RZ, [RZ] ;  /* 0x00000000fffff984 */ /* 0x000fe20000000800 */
[----:B------:R-:W-:Y:S01]  /*c090*/  @!PT LDS RZ, [RZ] ;  /* 0x00000000fffff984 */ /* 0x000fe20000000800 */
[----:B------:R-:W-:Y:S01]  /*c0a0*/  @!PT LDS RZ, [RZ] ;  /* 0x00000000fffff984 */ /* 0x000fe20000000800 */
[----:B------:R-:W-:Y:S01]  /*c0b0*/  @!PT LDS RZ, [RZ] ;  /* 0x00000000fffff984 */ /* 0x000fe20000000800 */
[----:B------:R0:W-:Y:S06]  /*c0c0*/  MEMBAR.ALL.CTA ;  /* 0x0000000000007992 */ /* 0x0001ec0000008000 */
[----:B0-----:R-:W0:Y:S01]  /*c0d0*/  FENCE.VIEW.ASYNC.S ;  /* 0x00000000000073c6 */ /* 0x001e220000000000 */
[----:B------:R-:W-:Y:S01]  /*c0e0*/  IMAD R3, R189, UR5, R3 ;  /* 0x00000005bd037c24 */ /* 0x000fe2000f8e0203 */
[----:B------:R-:W-:Y:S01]  /*c0f0*/  ULDC.64 UR4, c[0x0][0xaf0] ;  /* 0x0002bc0000047ab9 */ /* 0x000fe20000000a00 */
[----:B------:R-:W-:Y:S01]  /*c100*/  IMAD.MOV.U32 R17, RZ, RZ, R20 ;  /* 0x000000ffff117224 */ /* 0x000fe200078e0014 */
[----:B--2---:R-:W-:Y:S01]  /*c110*/  @P4 SHF.R.U32.HI R17, RZ, R51, R0 ;  /* 0x00000033ff114219 */ /* 0x004fe20000011600 */
[----:B------:R-:W-:-:S03]  /*c120*/  IMAD R21, R21, UR4, RZ ;  /* 0x0000000415157c24 */ /* 0x000fc6000f8e02ff */
[--C-:B------:R-:W-:Y:S01]  /*c130*/  SHF.R.S32.HI R0, RZ, 0x1f, R17.reuse ;  /* 0x0000001fff007819 */ /* 0x100fe20000011411 */
[----:B------:R-:W-:Y:S02]  /*c140*/  IMAD.MOV R16, RZ, RZ, -R17 ;  /* 0x000000ffff107224 */ /* 0x000fe400078e0a11 */
[C---:B------:R-:W-:Y:S02]  /*c150*/  IMAD R21, R186.reuse, UR5, R21 ;  /* 0x00000005ba157c24 */ /* 0x040fe4000f8e0215 */
[----:B------:R-:W-:Y:S01]  /*c160*/  IMAD.WIDE.U32 R2, R186, UR4, R2 ;  /* 0x00000004ba027c25 */ /* 0x000fe2000f8e0002 */
[----:B------:R-:W-:-:S03]  /*c170*/  ULDC.64 UR4, c[0x0][0xae0] ;  /* 0x0002b80000047ab9 */ /* 0x000fc60000000a00 */
[----:B------:R-:W-:Y:S02]  /*c180*/  IMAD R0, R0, UR4, RZ ;  /* 0x0000000400007c24 */ /* 0x000fe4000f8e02ff */
[----:B------:R-:W-:Y:S02]  /*c190*/  IMAD R95, R95, R16, R20 ;  /* 0x000000105f5f7224 */ /* 0x000fe400078e0214 */
[----:B------:R-:W-:Y:S02]  /*c1a0*/  IMAD.IADD R3, R3, 0x1, R21 ;  /* 0x0000000103037824 */ /* 0x000fe400078e0215 */
[C---:B------:R-:W-:Y:S01]  /*c1b0*/  IMAD R21, R17.reuse, UR5, R0 ;  /* 0x0000000511157c24 */ /* 0x040fe2000f8e0200 */
[----:B------:R-:W-:Y:S01]  /*c1c0*/  SHF.R.S32.HI R0, RZ, 0x1f, R95 ;  /* 0x0000001fff007819 */ /* 0x000fe2000001145f */
[----:B------:R-:W-:Y:S01]  /*c1d0*/  IMAD.WIDE.U32 R2, R17, UR4, R2 ;  /* 0x0000000411027c25 */ /* 0x000fe2000f8e0002 */
[----:B------:R-:W-:-:S03]  /*c1e0*/  ULDC.64 UR4, c[0x0][0xad8] ;  /* 0x0002b60000047ab9 */ /* 0x000fc60000000a00 */
[----:B------:R-:W-:Y:S02]  /*c1f0*/  IMAD.IADD R3, R3, 0x1, R21 ;  /* 0x0000000103037824 */ /* 0x000fe400078e0215 */
[----:B------:R-:W-:Y:S02]  /*c200*/  IMAD R0, R0, UR4, RZ ;  /* 0x0000000400007c24 */ /* 0x000fe4000f8e02ff */
[----:B------:R-:W-:Y:S02]  /*c210*/  IMAD.IADD R49, R208, 0x1, R18 ;  /* 0x00000001d0317824 */ /* 0x000fe400078e0212 */
        /* <DEDUP_REMOVED lines=12> */
[----:B0-----:R0:W-:Y:S01]  /*c2e0*/  SYNCS.ARRIVE.TRANS64.RED.A1T0 RZ, [R22+URZ], RZ ;  /* 0x000000ff16ff79a7 */ /* 0x0011e2000810043f */
[----:B------:R0:W1:Y:S01]  /*c2f0*/  SHFL.IDX PT, R16, R0, RZ, 0x181f ;  /* 0x00181fff00107589 */ /* 0x00006200000e0000 */
[----:B------:R-:W-:Y:S03]  /*c300*/  BSSY B1, `(.L_x_2258) ;  /* 0x000000d000017945 */ /* 0x000fe60003800000 */
[----:B------:R0:W2:Y:S01]  /*c310*/  SHFL.IDX PT, R20, R18, RZ, 0x181f ;  /* 0x00181fff12147589 */ /* 0x0000a200000e0000 */
        /* <DEDUP_REMOVED lines=11> */
.L_x_2259:
[----:B------:R-:W-:Y:S05]  /*c3d0*/  BSYNC B1 ;  /* 0x0000000000017941 */ /* 0x000fea0003800000 */
.L_x_2258:
        /* <DEDUP_REMOVED lines=13> */
.L_x_2261:
[----:B------:R-:W-:Y:S05]  /*c4b0*/  BSYNC B1 ;  /* 0x0000000000017941 */ /* 0x000fea0003800000 */
.L_x_2260:
[----:B----4-:R4:W1:Y:S01]  /*c4c0*/  SHFL.IDX PT, R6, R18, 0x2, 0x181f ;  /* 0x00581f0012067f89 */ /* 0x01086200000e0000 */
[----:B------:R-:W-:Y:S03]  /*c4d0*/  BSSY B1, `(.L_x_2262) ;  /* 0x000000c000017945 */ /* 0x000fe60003800000 */
[----:B0-----:R4:W0:Y:S01]  /*c4e0*/  SHFL.IDX PT, R4, R0, 0x2, 0x181f ;  /* 0x00581f0000047f89 */ /* 0x00182200000e0000 */
[----:B------:R-:W-:Y:S05]  /*c4f0*/  @P1 BRA `(.L_x_2263) ;  /* 0x0000000000241947 */ /* 0x000fea0003800000 */
[----:B------:R-:W-:Y:S02]  /*c500*/  ULDC UR4, c[0x0][0xac8] ;  /* 0x0002b20000047ab9 */ /* 0x000fe40000000800 */
[----:B------:R-:W-:Y:S02]  /*c510*/  ISETP.GE.AND P2, PT, R23, UR4, PT ;  /* 0x0000000417007c0c */ /* 0x000fe4000bf46270 */
[----:B------:R-:W-:-:S11]  /*c520*/  ISETP.GE.AND P3, PT, R187, UR4, PT ;  /* 0x00000004bb007c0c */ /* 0x000fd6000bf66270 */
[-C--:B0-----:R-:W-:Y:S02]  /*c530*/  @!P2 LEA R2, P0, R23, R4.reuse, 0x1 ;  /* 0x000000041702a211 */ /* 0x081fe400078008ff */
[----:B------:R-:W-:Y:S02]  /*c540*/  @!P3 LEA R4, P1, R187, R4, 0x1 ;  /* 0x00000004bb04b211 */ /* 0x000fe400078208ff */
[-C--:B-1----:R-:W-:Y:S02]  /*c550*/  @!P2 LEA.HI.X R3, R23, R6.reuse, R230, 0x1, P0 ;  /* 0x000000061703a211 */ /* 0x082fe400000f0ce6 */
[----:B------:R-:W-:-:S03]  /*c560*/  @!P3 LEA.HI.X R5, R187, R6, R229, 0x1, P1 ;  /* 0x00000006bb05b211 */ /* 0x000fc600008f0ce5 */
[----:B------:R0:W-:Y:S04]  /*c570*/  @!P2 ST.E.128 desc[UR56][R2.64], R12 ;  /* 0x0000000c0200a985 */ /* 0x0001e8000c101d38 */
[----:B------:R0:W-:Y:S02]  /*c580*/  @!P3 ST.E.128 desc[UR56][R4.64], R40 ;  /* 0x000000280400b985 */ /* 0x0001e4000c101d38 */
.L_x_2263:
[----:B------:R-:W-:Y:S05]  /*c590*/  BSYNC B1 ;  /* 0x0000000000017941 */ /* 0x000fea0003800000 */
.L_x_2262:
[----:B0-----:R-:W-:Y:S01]  /*c5a0*/  VIADD R3, R49, 0x60 ;  /* 0x0000006031037836 */ /* 0x001fe20000000000 */
[----:B---34-:R-:W0:Y:S04]  /*c5b0*/  SHFL.IDX PT, R18, R18, 0x3, 0x181f ;  /* 0x00781f0012127f89 */ /* 0x018e2800000e0000 */
[----:B------:R-:W-:Y:S01]  /*c5c0*/  ISETP.GE.AND P0, PT, R3, R24, PT ;  /* 0x000000180300720c */ /* 0x000fe20003f06270 */
[----:B------:R-:W3:-:S12]  /*c5d0*/  SHFL.IDX PT, R0, R0, 0x3, 0x181f ;  /* 0x00781f0000007f89 */ /* 0x000ed800000e0000 */
[----:B------:R-:W-:Y:S05]  /*c5e0*/  @P0 BRA `(.L_x_2264) ;  /* 0x0000001400dc0947 */ /* 0x000fea0003800000 */
        /* <DEDUP_REMOVED lines=11> */
.L_x_2257:
[----:B0-----:R-:W0:Y:S01]  /*c6a0*/  @P4 LDC R0, c[0x0][0xbec] ;  /* 0x0002fb00ff004b82 */ /* 0x001e220000000800 */
[----:B------:R-:W-:Y:S01]  /*c6b0*/  ULDC.64 UR4, c[0x0][0xb08] ;  /* 0x0002c20000047ab9 */ /* 0x000fe20000000a00 */
[----:B------:R-:W-:Y:S01]  /*c6c0*/  ULDC.64 UR6, c[0x0][0xb30] ;  /* 0x0002cc0000067ab9 */ /* 0x000fe20000000a00 */
[----:B------:R-:W-:Y:S01]  /*c6d0*/  IMAD R7, R102, UR4, RZ ;  /* 0x0000000466077c24 */ /* 0x000fe2000f8e02ff */
[----:B------:R-:W-:Y:S01]  /*c6e0*/  ISETP.GE.AND P0, PT, R13, R24, PT ;  /* 0x000000180d00720c */ /* 0x000fe20003f06270 */
[C---:B------:R-:W-:Y:S01]  /*c6f0*/  IMAD.WIDE.U32 R4, R104.reuse, UR4, RZ ;  /* 0x0000000468047c25 */ /* 0x040fe2000f8e00ff */
[----:B------:R-:W-:Y:S02]  /*c700*/  BSSY B1, `(.L_x_2265) ;  /* 0x0000069000017945 */ /* 0x000fe40003800000 */
[----:B------:R-:W1:Y:S01]  /*c710*/  @P4 LDC R11, c[0x0][0xbf0] ;  /* 0x0002fc00ff0b4b82 */ /* 0x000e620000000800 */
[----:B------:R-:W-:Y:S01]  /*c720*/  IMAD R7, R104, UR5, R7 ;  /* 0x0000000568077c24 */ /* 0x000fe2000f8e0207 */
[----:B------:R-:W-:Y:S01]  /*c730*/  ULDC.64 UR4, c[0x0][0xb38] ;  /* 0x0002ce0000047ab9 */ /* 0x000fe20000000a00 */
[----:B------:R-:W-:-:S02]  /*c740*/  VIADD R22, R22, 0x34820 ;  /* 0x0003482016167836 */ /* 0x000fc40000000000 */
[----:B------:R-:W-:Y:S01]  /*c750*/  IMAD.IADD R5, R5, 0x1, R7 ;  /* 0x0000000105057824 */ /* 0x000fe200078e0207 */
[----:B------:R-:W-:Y:S02]  /*c760*/  SHF.R.S32.HI R7, RZ, 0x1f, R186 ;  /* 0x0000001fff077819 */ /* 0x000fe400000114ba */
[----:B------:R-:W-:Y:S01]  /*c770*/  PRMT R22, RZ, 0x654, R22 ;  /* 0x00000654ff167816 */ /* 0x000fe20000000016 */
[----:B------:R-:W-:-:S03]  /*c780*/  IMAD.WIDE.U32 R4, R189, UR4, R4 ;  /* 0x00000004bd047c25 */ /* 0x000fc6000f8e0004 */
[----:B------:R2:W-:Y:S01]  /*c790*/  SYNCS.ARRIVE.TRANS64.RED.A1T0 RZ, [R22+URZ], RZ ;  /* 0x000000ff16ff79a7 */ /* 0x0005e2000810043f */
[----:B------:R-:W-:Y:S01]  /*c7a0*/  IMAD R5, R189, UR5, R5 ;  /* 0x00000005bd057c24 */ /* 0x000fe2000f8e0205 */
[----:B------:R-:W-:Y:S02]  /*c7b0*/  ULDC.64 UR4, c[0x0][0xb40] ;  /* 0x0002d00000047ab9 */ /* 0x000fe40000000a00 */
[----:B------:R-:W-:Y:S02]  /*c7c0*/  IMAD R7, R7, UR4, RZ ;  /* 0x0000000407077c24 */ /* 0x000fe4000f8e02ff */
[----:B0-----:R-:W-:-:S04]  /*c7d0*/  @P4 IMAD.HI.U32 R0, R35, R0, RZ ;  /* 0x0000000023004227 */ /* 0x001fc800078e00ff */
[C---:B------:R-:W-:Y:S02]  /*c7e0*/  IMAD R9, R186.reuse, UR5, R7 ;  /* 0x00000005ba097c24 */ /* 0x040fe4000f8e0207 */
[----:B------:R-:W-:Y:S01]  /*c7f0*/  IMAD.WIDE.U32 R4, R186, UR4, R4 ;  /* 0x00000004ba047c25 */ /* 0x000fe2000f8e0004 */
[----:B------:R-:W-:-:S03]  /*c800*/  ULDC.64 UR4, c[0x0][0xb48] ;  /* 0x0002d20000047ab9 */ /* 0x000fc60000000a00 */
[----:B------:R-:W-:Y:S01]  /*c810*/  IMAD.MOV.U32 R7, RZ, RZ, R35 ;  /* 0x000000ffff077224 */ /* 0x000fe200078e0023 */
[----:B-1----:R-:W-:Y:S01]  /*c820*/  @P4 SHF.R.U32.HI R7, RZ, R11, R0 ;  /* 0x0000000bff074219 */ /* 0x002fe20000011600 */
        /* <DEDUP_REMOVED lines=11> */
[----:B------:R-:W-:Y:S01]  /*c8e0*/  IMAD R0, R0, UR4, RZ ;  /* 0x0000000400007c24 */ /* 0x000fe2000f8e02ff */
[----:B------:R-:W-:-:S03]  /*c8f0*/  IADD3 R5, R5, R9, RZ ;  /* 0x0000000905057210 */ /* 0x000fc60007ffe0ff */
        /* <DEDUP_REMOVED lines=73> */
.L_x_2266:
[----:B------:R-:W-:Y:S05]  /*cd90*/  BSYNC B1 ;  /* 0x0000000000017941 */ /* 0x000fea0003800000 */
.L_x_2265:
[----:B------:R-:W-:Y:S01]  /*cda0*/  ISETP.GE.AND P0, PT, R29, R24, PT ;  /* 0x000000181d00720c */ /* 0x000fe20003f06270 */
[----:B----4-:R3:W4:Y:S04]  /*cdb0*/  SHFL.IDX PT, R5, R16, 0x1, 0x1c1f ;  /* 0x003c1f0010057f89 */ /* 0x01072800000e0000 */
[----:B------:R3:W0:Y:S08]  /*cdc0*/  SHFL.IDX PT, R4, R0, 0x1, 0x1c1f ;  /* 0x003c1f0000047f89 */ /* 0x00063000000e0000 */
[----:B---3--:R-:W-:Y:S05]  /*cdd0*/  @P0 BRA `(.L_x_2264) ;  /* 0x0000000c00e00947 */ /* 0x008fea0003800000 */
        /* <DEDUP_REMOVED lines=8> */
[-C--:B-1--4-:R-:W-:Y:S01]  /*ce60*/  @!P1 LEA.HI.X R7, R206, R5.reuse, R225, 0x2, P5 ;  /* 0x00000005ce079211 */ /* 0x092fe200028f14e1 */
        /* <DEDUP_REMOVED lines=53> */
[----:B---3--:R-:W-:-:S04]  /*d1c0*/  LEA R2, P0, R192, R4, 0x2 ;  /* 0x00000004c0027211 */ /* 0x008fc800078010ff */
[----:B------:R-:W-:-:S05]  /*d1d0*/  LEA.HI.X R3, R192, R5, R211, 0x2, P0 ;  /* 0x00000005c0037211 */ /* 0x000fca00000f14d3 */
[----:B------:R0:W-:Y:S01]  /*d1e0*/  ST.E.64 desc[UR56][R2.64], R86 ;  /* 0x0000005602007985 */ /* 0x0001e2000c101b38 */
[----:B------:R-:W-:Y:S05]  /*d1f0*/  BRA `(.L_x_2264) ;  /* 0x0000000800d87947 */ /* 0x000fea0003800000 */
.L_x_2255:
[----:B------:R-:W2:Y:S01]  /*d200*/  LDC.64 R4, c[0x0][0xc00] ;  /* 0x00030000ff047b82 */ /* 0x000ea20000000a00 */
[----:B------:R-:W-:Y:S01]  /*d210*/  ULDC.64 UR4, c[0x0][0xc08] ;  /* 0x0003020000047ab9 */ /* 0x000fe20000000a00 */
[----:B------:R-:W-:Y:S01]  /*d220*/  IMAD.MOV.U32 R13, RZ, RZ, RZ ;  /* 0x000000ffff0d7224 */ /* 0x000fe200078e00ff */
[----:B------:R-:W-:-:S04]  /*d230*/  ISETP.NE.U32.AND P1, PT, RZ, UR4, PT ;  /* 0x00000004ff007c0c */ /* 0x000fc8000bf25070 */
[----:B------:R-:W-:Y:S01]  /*d240*/  ISETP.NE.AND.EX P1, PT, RZ, UR5, PT, P1 ;  /* 0x00000005ff007c0c */ /* 0x000fe2000bf25310 */
[----:B------:R-:W3:Y:S01]  /*d250*/  LDC.64 R2, c[0x0][0xc00] ;  /* 0x00030000ff027b82 */ /* 0x000ee20000000a00 */
[----:B--2---:R-:W-:-:S04]  /*d260*/  ISETP.NE.U32.AND P0, PT, R4, RZ, PT ;  /* 0x000000ff0400720c */ /* 0x004fc80003f05070 */
[----:B------:R-:W-:-:S07]  /*d270*/  ISETP.NE.AND.EX P0, PT, R5, RZ, PT, P0 ;  /* 0x000000ff0500720c */ /* 0x000fce0003f05300 */
[C---:B------:R-:W-:Y:S01]  /*d280*/  @P1 LEA R4, P2, R186.reuse, UR4, 0x2 ;  /* 0x00000004ba041c11 */ /* 0x040fe2000f8410ff */
[----:B------:R-:W-:Y:S01]  /*d290*/  ULDC UR4, c[0x0][0xa88] ;  /* 0x0002a20000047ab9 */ /* 0x000fe20000000800 */
[C---:B---3--:R-:W-:Y:S02]  /*d2a0*/  IMAD.WIDE R2, R186.reuse, 0x4, R2 ;  /* 0x00000004ba027825 */ /* 0x048fe400078e0202 */
[----:B------:R-:W-:Y:S02]  /*d2b0*/  @P1 LEA.HI.X R5, R186, UR5, R191, 0x2, P2 ;  /* 0x00000005ba051c11 */ /* 0x000fe400090f14bf */
[----:B------:R-:W-:Y:S01]  /*d2c0*/  IMAD.U32 R0, RZ, RZ, UR4 ;  /* 0x00000004ff007e24 */ /* 0x000fe2000f8e00ff */
[----:B------:R2:W5:Y:S05]  /*d2d0*/  @P0 LDG.E R13, desc[UR56][R2.64] ;  /* 0x00000038020d0981 */ /* 0x00056a000c1e1900 */
        /* <DEDUP_REMOVED lines=10> */
.L_x_2267:
[----:B------:R-:W-:Y:S01]  /*d380*/  BSSY B1, `(.L_x_2268) ;  /* 0x0000036000017945 */ /* 0x000fe20003800000 */
[----:B------:R-:W-:Y:S02]  /*d390*/  SEL R21, R186, RZ, !P0 ;  /* 0x000000ffba157207 */ /* 0x000fe40004000000 */
[----:B------:R-:W-:Y:S02]  /*d3a0*/  SEL R191, R191, RZ, !P0 ;  /* 0x000000ffbfbf7207 */ /* 0x000fe40004000000 */
[----:B-----5:R-:W-:Y:S01]  /*d3b0*/  SHF.R.S32.HI R16, RZ, 0x1f, R13 ;  /* 0x0000001fff107819 */ /* 0x020fe2000001140d */
[----:B------:R-:W-:Y:S06]  /*d3c0*/  @P3 BRA `(.L_x_2269) ;  /* 0x0000000000c43947 */ /* 0x000fec0003800000 */
[----:B------:R-:W2:Y:S01]  /*d3d0*/  S2R R3, SR_TID.X ;  /* 0x0000000000037919 */ /* 0x000ea20000002100 */
[----:B------:R-:W3:Y:S02]  /*d3e0*/  LDC R33, c[0x0][0xbe8] ;  /* 0x0002fa00ff217b82 */ /* 0x000ee40000000800 */
[----:B---3--:R-:W-:Y:S01]  /*d3f0*/  IMAD R2, R0, R33, RZ ;  /* 0x0000002100027224 */ /* 0x008fe200078e02ff */
[----:B--2---:R-:W-:-:S04]  /*d400*/  IADD3 R29, R18, -0x80, R3 ;  /* 0xffffff80121d7810 */ /* 0x004fc80007ffe003 */
[----:B------:R-:W-:-:S13]  /*d410*/  ISETP.GE.AND P0, PT, R29, R2, PT ;  /* 0x000000021d00720c */ /* 0x000fda0003f06270 */
[----:B------:R-:W-:Y:S05]  /*d420*/  @P0 BRA `(.L_x_2269) ;  /* 0x0000000000ac0947 */ /* 0x000fea0003800000 */
[----:B------:R-:W-:Y:S01]  /*d430*/  ISETP.NE.AND P1, PT, R33, 0x1, PT ;  /* 0x000000012100780c */ /* 0x000fe20003f25270 */
[----:B------:R-:W-:Y:S01]  /*d440*/  IMAD.MOV.U32 R14, RZ, RZ, 0x9b8 ;  /* 0x000009b8ff0e7424 */ /* 0x000fe200078e00ff */
[----:B------:R-:W-:Y:S01]  /*d450*/  ISETP.GT.AND P0, PT, R190, 0x1, PT ;  /* 0x00000001be00780c */ /* 0x000fe20003f04270 */
[----:B------:R-:W2:Y:S01]  /*d460*/  LDC.64 R30, c[0x0][0xba8] ;  /* 0x0002ea00ff1e7b82 */ /* 0x000ea20000000a00 */
[----:B------:R-:W-:Y:S02]  /*d470*/  IMAD.MOV.U32 R15, RZ, RZ, R29 ;  /* 0x000000ffff0f7224 */ /* 0x000fe400078e001d */
[----:B------:R-:W-:Y:S02]  /*d480*/  SEL R14, R14, 0x978, P0 ;  /* 0x000009780e0e7807 */ /* 0x000fe40000000000 */
[----:B------:R-:W-:-:S03]  /*d490*/  SEL R207, R207, RZ, P0 ;  /* 0x000000ffcfcf7207 */ /* 0x000fc60000000000 */
[----:B------:R-:W3:Y:S08]  /*d4a0*/  LDC.64 R4, c[0x0][R14+0x220] ;  /* 0x000088000e047b82 */ /* 0x000ef00000000a00 */
[----:B------:R-:W4:Y:S08]  /*d4b0*/  @P1 LDC R12, c[0x0][0xbec] ;  /* 0x0002fb00ff0c1b82 */ /* 0x000f300000000800 */
[----:B------:R-:W5:Y:S08]  /*d4c0*/  LDC.64 R2, c[0x0][R14+0x218] ;  /* 0x000086000e027b82 */ /* 0x000f700000000a00 */
[----:B------:R-:W0:Y:S01]  /*d4d0*/  @P1 LDC R35, c[0x0][0xbf0] ;  /* 0x0002fc00ff231b82 */ /* 0x000e220000000800 */
[----:B---3--:R-:W-:-:S02]  /*d4e0*/  IMAD R5, R5, R21, RZ ;  /* 0x0000001505057224 */ /* 0x008fc400078e02ff */
[----:B------:R-:W-:-:S04]  /*d4f0*/  IMAD.WIDE.U32 R10, R4, R21, RZ ;  /* 0x00000015040a7225 */ /* 0x000fc800078e00ff */
[----:B------:R-:W-:Y:S01]  /*d500*/  IMAD R5, R4, R191, R5 ;  /* 0x000000bf04057224 */ /* 0x000fe200078e0205 */
[----:B------:R-:W3:Y:S01]  /*d510*/  LDC.64 R6, c[0x0][R14+0x228] ;  /* 0x00008a000e067b82 */ /* 0x000ee20000000a00 */
[----:B----4-:R-:W-:-:S04]  /*d520*/  @P1 IMAD.HI.U32 R12, R29, R12, RZ ;  /* 0x0000000c1d0c1227 */ /* 0x010fc800078e00ff */
[----:B------:R-:W-:-:S03]  /*d530*/  IMAD.IADD R11, R11, 0x1, R5 ;  /* 0x000000010b0b7824 */ /* 0x000fc600078e0205 */
[----:B------:R-:W4:Y:S01]  /*d540*/  LDC.64 R8, c[0x0][R14+0x210] ;  /* 0x000084000e087b82 */ /* 0x000f220000000a00 */
[-C--:B-----5:R-:W-:Y:S02]  /*d550*/  IMAD R17, R3, R189.reuse, RZ ;  /* 0x000000bd03117224 */ /* 0x0a0fe400078e02ff */
[----:B------:R-:W-:-:S04]  /*d560*/  IMAD.WIDE.U32 R2, R2, R189, RZ ;  /* 0x000000bd02027225 */ /* 0x000fc800078e00ff */
[----:B------:R-:W-:Y:S01]  /*d570*/  IMAD.IADD R17, R3, 0x1, R17 ;  /* 0x0000000103117824 */ /* 0x000fe200078e0211 */
[----:B0-----:R-:W-:Y:S01]  /*d580*/  @P1 SHF.R.U32.HI R15, RZ, R35, R12 ;  /* 0x00000023ff0f1219 */ /* 0x001fe2000001160c */
[----:B--2---:R-:W0:Y:S01]  /*d590*/  @!P0 LDC R30, c[0x0][0xb50] ;  /* 0x0002d400ff1e8b82 */ /* 0x004e220000000800 */
[----:B------:R-:W-:-:S03]  /*d5a0*/  IADD3 R4, P1, P3, R10, R2, R13 ;  /* 0x000000020a047210 */ /* 0x000fc60007b3e00d */
[----:B------:R-:W-:Y:S02]  /*d5b0*/  IMAD.MOV R10, RZ, RZ, -R15 ;  /* 0x000000ffff0a7224 */ /* 0x000fe400078e0a0f */
[----:B---3--:R-:W-:Y:S02]  /*d5c0*/  IMAD.WIDE.U32 R2, R6, R207, RZ ;  /* 0x000000cf06027225 */ /* 0x008fe400078e00ff */
[----:B------:R-:W2:Y:S01]  /*d5d0*/  @!P0 LDC R31, c[0x0][0xb54] ;  /* 0x0002d500ff1f8b82 */ /* 0x000ea20000000800 */
[----:B------:R-:W-:Y:S01]  /*d5e0*/  IADD3.X R6, R11, R17, R16, P1, P3 ;  /* 0x000000110b067210 */ /* 0x000fe20000fe6410 */
[----:B------:R-:W-:Y:S01]  /*d5f0*/  IMAD R7, R7, R207, RZ ;  /* 0x000000cf07077224 */ /* 0x000fe200078e02ff */
[----:B------:R-:W-:Y:S01]  /*d600*/  IADD3 R2, P0, P1, R15, R4, R2 ;  /* 0x000000040f027210 */ /* 0x000fe2000791e002 */
[----:B------:R-:W-:Y:S01]  /*d610*/  IMAD R5, R33, R10, R29 ;  /* 0x0000000a21057224 */ /* 0x000fe200078e021d */
[----:B------:R-:W-:Y:S01]  /*d620*/  SHF.R.S32.HI R15, RZ, 0x1f, R15 ;  /* 0x0000001fff0f7819 */ /* 0x000fe2000001140f */
[----:B------:R-:W-:-:S02]  /*d630*/  IMAD.IADD R7, R3, 0x1, R7 ;  /* 0x0000000103077824 */ /* 0x000fc400078e0207 */
[----:B----4-:R-:W-:-:S03]  /*d640*/  IMAD R4, R9, R5, RZ ;  /* 0x0000000509047224 */ /* 0x010fc600078e02ff */
[----:B------:R-:W-:Y:S02]  /*d650*/  IADD3.X R3, R15, R6, R7, P0, P1 ;  /* 0x000000060f037210 */ /* 0x000fe400007e2407 */
[----:B------:R-:W-:Y:S01]  /*d660*/  SHF.R.S32.HI R7, RZ, 0x1f, R5 ;  /* 0x0000001fff077819 */ /* 0x000fe20000011405 */
[----:B------:R-:W-:-:S04]  /*d670*/  IMAD.WIDE.U32 R2, R8, R5, R2 ;  /* 0x0000000508027225 */ /* 0x000fc800078e0002 */
[----:B------:R-:W-:Y:S01]  /*d680*/  IMAD R7, R8, R7, R4 ;  /* 0x0000000708077224 */ /* 0x000fe200078e0204 */
[----:B0-----:R-:W-:-:S03]  /*d690*/  LEA R4, P0, R2, R30, 0x2 ;  /* 0x0000001e02047211 */ /* 0x001fc600078010ff */
[----:B------:R-:W-:-:S05]  /*d6a0*/  IMAD.IADD R3, R3, 0x1, R7 ;  /* 0x0000000103037824 */ /* 0x000fca00078e0207 */
[----:B--2---:R-:W-:Y:S01]  /*d6b0*/  LEA.HI.X R5, R2, R31, R3, 0x2, P0 ;  /* 0x0000001f02057211 */ /* 0x004fe200000f1403 */
[----:B------:R-:W-:-:S05]  /*d6c0*/  IMAD.MOV.U32 R3, RZ, RZ, -0x800000 ;  /* 0xff800000ff037424 */ /* 0x000fca00078e00ff */
[----:B------:R2:W-:Y:S02]  /*d6d0*/  STG.E desc[UR56][R4.64], R3 ;  /* 0x0000000304007986 */ /* 0x0005e4000c101938 */
.L_x_2269:
[----:B------:R-:W-:Y:S05]  /*d6e0*/  BSYNC B1 ;  /* 0x0000000000017941 */ /* 0x000fea0003800000 */
.L_x_2268:
[----:B------:R-:W-:Y:S05]  /*d6f0*/  @P2 BRA `(.L_x_2264) ;  /* 0x0000000400982947 */ /* 0x000fea0003800000 */
[----:B------:R-:W3:Y:S01]  /*d700*/  LDC R11, c[0x0][0xbe8] ;  /* 0x0002fa00ff0b7b82 */ /* 0x000ee20000000800 */
[----:B------:R-:W-:Y:S01]  /*d710*/  ULDC.64 UR4, c[0x0][0xaa0] ;  /* 0x0002a80000047ab9 */ /* 0x000fe20000000a00 */
[----:B------:R-:W-:Y:S01]  /*d720*/  IMAD R7, R188, 0x20, R208 ;  /* 0x00000020bc077824 */ /* 0x000fe200078e02d0 */
[----:B------:R-:W-:Y:S01]  /*d730*/  ULDC.64 UR6, c[0x0][0xaf0] ;  /* 0x0002bc0000067ab9 */ /* 0x000fe20000000a00 */
[----:B------:R-:W-:Y:S01]  /*d740*/  IMAD R2, R16, UR4, RZ ;  /* 0x0000000410027c24 */ /* 0x000fe2000f8e02ff */
[----:B------:R-:W-:Y:S01]  /*d750*/  BSSY B1, `(.L_x_2270) ;  /* 0x0000036000017945 */ /* 0x000fe20003800000 */
[----:B------:R-:W-:Y:S02]  /*d760*/  IMAD.IADD R9, R18, 0x1, R7 ;  /* 0x0000000112097824 */ /* 0x000fe400078e0207 */
[C---:B--2---:R-:W-:Y:S02]  /*d770*/  IMAD R5, R13.reuse, UR5, R2 ;  /* 0x000000050d057c24 */ /* 0x044fe4000f8e0202 */
[----:B------:R-:W-:Y:S01]  /*d780*/  IMAD.WIDE.U32 R2, R13, UR4, RZ ;  /* 0x000000040d027c25 */ /* 0x000fe2000f8e00ff */
[----:B------:R-:W-:-:S03]  /*d790*/  ULDC.64 UR4, c[0x0][0xae8] ;  /* 0x0002ba0000047ab9 */ /* 0x000fc60000000a00 */
[----:B------:R-:W-:Y:S02]  /*d7a0*/  IMAD.IADD R3, R3, 0x1, R5 ;  /* 0x0000000103037824 */ /* 0x000fe400078e0205 */
[----:B------:R-:W-:Y:S02]  /*d7b0*/  IMAD.MOV.U32 R5, RZ, RZ, R9 ;  /* 0x000000ffff057224 */ /* 0x000fe400078e0009 */
[----:B------:R-:W-:-:S04]  /*d7c0*/  IMAD.WIDE.U32 R2, R189, UR4, R2 ;  /* 0x00000004bd027c25 */ /* 0x000fc8000f8e0002 */
[----:B------:R-:W-:Y:S01]  /*d7d0*/  IMAD R6, R191, UR6, RZ ;  /* 0x00000006bf067c24 */ /* 0x000fe2000f8e02ff */
[----:B---3--:R-:W-:Y:S01]  /*d7e0*/  ISETP.NE.AND P0, PT, R11, 0x1, PT ;  /* 0x000000010b00780c */ /* 0x008fe20003f05270 */
[----:B------:R-:W-:Y:S01]  /*d7f0*/  IMAD R3, R189, UR5, R3 ;  /* 0x00000005bd037c24 */ /* 0x000fe2000f8e0203 */
[----:B------:R-:W-:Y:S01]  /*d800*/  ULDC.64 UR4, c[0x0][0xae0] ;  /* 0x0002b80000047ab9 */ /* 0x000fe20000000a00 */
[C---:B------:R-:W-:Y:S02]  /*d810*/  IMAD R7, R21.reuse, UR7, R6 ;  /* 0x0000000715077c24 */ /* 0x040fe4000f8e0206 */
[----:B------:R-:W-:-:S04]  /*d820*/  IMAD.WIDE.U32 R2, R21, UR6, R2 ;  /* 0x0000000615027c25 */ /* 0x000fc8000f8e0002 */
[----:B------:R-:W-:Y:S02]  /*d830*/  IMAD.IADD R3, R3, 0x1, R7 ;  /* 0x0000000103037824 */ /* 0x000fe400078e0207 */
[----:B------:R-:W-:Y:S02]  /*d840*/  IMAD.IADD R18, R208, 0x1, R18 ;  /* 0x00000001d0127824 */ /* 0x000fe400078e0212 */
[----:B------:R-:W2:Y:S08]  /*d850*/  @P0 LDC R4, c[0x0][0xbec] ;  /* 0x0002fb00ff040b82 */ /* 0x000eb00000000800 */
[----:B------:R-:W3:Y:S01]  /*d860*/  @P0 LDC R15, c[0x0][0xbf0] ;  /* 0x0002fc00ff0f0b82 */ /* 0x000ee20000000800 */
[----:B--2---:R-:W-:-:S05]  /*d870*/  @P0 IMAD.HI.U32 R4, R9, R4, RZ ;  /* 0x0000000409040227 */ /* 0x004fca00078e00ff */
        /* <DEDUP_REMOVED lines=21> */
[----:B------:R-:W-:Y:S02]  /*d9d0*/  ISETP.GE.AND P0, PT, R0, R11, PT ;  /* 0x0000000b0000720c */ /* 0x000fe40003f06270 */
[----:B------:R-:W-:Y:S02]  /*d9e0*/  LEA.HI.X R5, R2, UR5, R3, 0x1, P3 ;  /* 0x0000000502057c11 */ /* 0x000fe400098f0c03 */
[----:B------:R2:W3:Y:S04]  /*d9f0*/  SHFL.IDX PT, R2, R4, RZ, 0x181f ;  /* 0x00181fff04027589 */ /* 0x0004e800000e0000 */
[----:B------:R2:W4:Y:S01]  /*da00*/  SHFL.IDX PT, R0, R5, RZ, 0x181f ;  /* 0x00181fff05007589 */ /* 0x00052200000e0000 */
        /* <DEDUP_REMOVED lines=10> */
.L_x_2271:
[----:B------:R-:W-:Y:S05]  /*dab0*/  BSYNC B1 ;  /* 0x0000000000017941 */ /* 0x000fea0003800000 */
.L_x_2270:
        /* <DEDUP_REMOVED lines=11> */
[----:B------:R0:W-:Y:S04]  /*db70*/  @!P3 ST.E.128 desc[UR56][R6.64], RZ ;  /* 0x000000ff0600b985 */ /* 0x0001e8000c101d38 */
[----:B------:R0:W-:Y:S02]  /*db80*/  @!P4 ST.E.128 desc[UR56][R2.64], RZ ;  /* 0x000000ff0200c985 */ /* 0x0001e4000c101d38 */
.L_x_2273:
[----:B------:R-:W-:Y:S05]  /*db90*/  BSYNC B1 ;  /* 0x0000000000017941 */ /* 0x000fea0003800000 */
.L_x_2272:
[----:B0-----:R0:W0:Y:S01]  /*dba0*/  SHFL.IDX PT, R0, R5, 0x2, 0x181f ;  /* 0x00581f0005007f89 */ /* 0x00102200000e0000 */
[----:B------:R-:W-:Y:S03]  /*dbb0*/  BSSY B1, `(.L_x_2274) ;  /* 0x000000c000017945 */ /* 0x000fe60003800000 */
[----:B---3--:R3:W0:Y:S01]  /*dbc0*/  SHFL.IDX PT, R2, R4, 0x2, 0x181f ;  /* 0x00581f0004027f89 */ /* 0x00862200000e0000 */
[----:B------:R-:W-:Y:S05]  /*dbd0*/  @P0 BRA `(.L_x_2275) ;  /* 0x0000000000240947 */ /* 0x000fea0003800000 */
[----:B------:R-:W-:Y:S02]  /*dbe0*/  ULDC UR4, c[0x0][0xac8] ;  /* 0x0002b20000047ab9 */ /* 0x000fe40000000800 */
[----:B------:R-:W-:Y:S02]  /*dbf0*/  ISETP.GE.AND P2, PT, R23, UR4, PT ;  /* 0x0000000417007c0c */ /* 0x000fe4000bf46270 */
[----:B------:R-:W-:-:S11]  /*dc00*/  ISETP.GE.AND P3, PT, R187, UR4, PT ;  /* 0x00000004bb007c0c */ /* 0x000fd6000bf66270 */
[-C--:B0-----:R-:W-:Y:S02]  /*dc10*/  @!P2 LEA R6, P0, R23, R2.reuse, 0x1 ;  /* 0x000000021706a211 */ /* 0x081fe400078008ff */
[----:B------:R-:W-:Y:S02]  /*dc20*/  @!P3 LEA R2, P1, R187, R2, 0x1 ;  /* 0x00000002bb02b211 */ /* 0x000fe400078208ff */
[-C--:B------:R-:W-:Y:S02]  /*dc30*/  @!P2 LEA.HI.X R7, R23, R0.reuse, R230, 0x1, P0 ;  /* 0x000000001707a211 */ /* 0x080fe400000f0ce6 */
[----:B------:R-:W-:-:S03]  /*dc40*/  @!P3 LEA.HI.X R3, R187, R0, R229, 0x1, P1 ;  /* 0x00000000bb03b211 */ /* 0x000fc600008f0ce5 */
[----:B------:R0:W-:Y:S04]  /*dc50*/  @!P2 ST.E.128 desc[UR56][R6.64], RZ ;  /* 0x000000ff0600a985 */ /* 0x0001e8000c101d38 */
[----:B------:R0:W-:Y:S02]  /*dc60*/  @!P3 ST.E.128 desc[UR56][R2.64], RZ ;  /* 0x000000ff0200b985 */ /* 0x0001e4000c101d38 */
.L_x_2275:
[----:B------:R-:W-:Y:S05]  /*dc70*/  BSYNC B1 ;  /* 0x0000000000017941 */ /* 0x000fea0003800000 */
.L_x_2274:
[----:B0-----:R-:W-:Y:S01]  /*dc80*/  VIADD R0, R18, 0x60 ;  /* 0x0000006012007836 */ /* 0x001fe20000000000 */
[----:B------:R0:W0:Y:S04]  /*dc90*/  SHFL.IDX PT, R6, R5, 0x3, 0x181f ;  /* 0x00781f0005067f89 */ /* 0x00002800000e0000 */
[----:B------:R-:W-:Y:S01]  /*dca0*/  ISETP.GE.AND P0, PT, R0, R11, PT ;  /* 0x0000000b0000720c */ /* 0x000fe20003f06270 */
[----:B------:R0:W0:-:S12]  /*dcb0*/  SHFL.IDX PT, R2, R4, 0x3, 0x181f ;  /* 0x00781f0004027f89 */ /* 0x00001800000e0000 */
[----:B------:R-:W-:Y:S05]  /*dcc0*/  @P0 BRA `(.L_x_2264) ;  /* 0x0000000000240947 */ /* 0x000fea0003800000 */
[----:B------:R-:W-:Y:S02]  /*dcd0*/  ULDC UR4, c[0x0][0xac8] ;  /* 0x0002b20000047ab9 */ /* 0x000fe40000000800 */
[----:B------:R-:W-:Y:S02]  /*dce0*/  ISETP.GE.AND P2, PT, R23, UR4, PT ;  /* 0x0000000417007c0c */ /* 0x000fe4000bf46270 */
[----:B------:R-:W-:-:S11]  /*dcf0*/  ISETP.GE.AND P3, PT, R187, UR4, PT ;  /* 0x00000004bb007c0c */ /* 0x000fd6000bf66270 */
[-C--:B0-234-:R-:W-:Y:S02]  /*dd00*/  @!P2 LEA R4, P0, R23, R2.reuse, 0x1 ;  /* 0x000000021704a211 */ /* 0x09dfe400078008ff */
[----:B------:R-:W-:Y:S02]  /*dd10*/  @!P3 LEA R2, P1, R187, R2, 0x1 ;  /* 0x00000002bb02b211 */ /* 0x000fe400078208ff */
[-C--:B------:R-:W-:Y:S02]  /*dd20*/  @!P2 LEA.HI.X R5, R23, R6.reuse, R230, 0x1, P0 ;  /* 0x000000061705a211 */ /* 0x080fe400000f0ce6 */
[----:B------:R-:W-:-:S03]  /*dd30*/  @!P3 LEA.HI.X R3, R187, R6, R229, 0x1, P1 ;  /* 0x00000006bb03b211 */ /* 0x000fc600008f0ce5 */
[----:B------:R0:W-:Y:S04]  /*dd40*/  @!P2 ST.E.128 desc[UR56][R4.64], RZ ;  /* 0x000000ff0400a985 */ /* 0x0001e8000c101d38 */
[----:B------:R0:W-:Y:S02]  /*dd50*/  @!P3 ST.E.128 desc[UR56][R2.64], RZ ;  /* 0x000000ff0200b985 */ /* 0x0001e4000c101d38 */
.L_x_2264:
[----:B------:R-:W-:Y:S05]  /*dd60*/  BSYNC B0 ;  /* 0x0000000000007941 */ /* 0x000fea0003800000 */
.L_x_2254:
[----:B------:R-:W-:Y:S02]  /*dd70*/  ULDC UR4, c[0x0][0xc3c] ;  /* 0x00030f0000047ab9 */ /* 0x000fe40000000800 */
[----:B-1----:R-:W-:-:S13]  /*dd80*/  ISETP.GE.AND P0, PT, R27, UR4, PT ;  /* 0x000000041b007c0c */ /* 0x002fda000bf06270 */
[----:B------:R-:W-:Y:S05]  /*dd90*/  @!P0 BRA `(.L_x_2276) ;  /* 0xffffff3000808947 */ /* 0x000fea000383ffff */
[----:B------:R-:W-:Y:S05]  /*dda0*/  EXIT ;  /* 0x000000000000794d */ /* 0x000fea0003800000 */
.L_x_2217:
        /* <DEDUP_REMOVED lines=18> */
.L_x_2277:
[----:B0-----:R-:W0:Y:S01]  /*ded0*/  S2R R0, SR_TID.X ;  /* 0x0000000000007919 */ /* 0x001e220000002100 */
[----:B------:R-:W-:Y:S01]  /*dee0*/  ULDC UR4, c[0x0][0xc3c] ;  /* 0x00030f0000047ab9 */ /* 0x000fe20000000800 */
        /* <DEDUP_REMOVED lines=9> */
[----:B--2---:R-:W-:-:S04]  /*df80*/  @!P1 IMAD.WIDE.U32 R2, R0, 0x4, R4 ;  /* 0x0000000400029825 */ /* 0x004fc800078e0004 */
[----:B------:R-:W-:-:S06]  /*df90*/  IMAD.MOV.U32 R5, RZ, RZ, RZ ;  /* 0x000000ffff057224 */ /* 0x000fcc00078e00ff */
        /* <DEDUP_REMOVED lines=21> */
[----:B0-----:R-:W-:-:S04]  /*e0f0*/  SEL R3, R3, RZ, P5 ;  /* 0x000000ff03037207 */ /* 0x001fc80002800000 */
[----:B------:R-:W-:-:S05]  /*e100*/  IADD3 R3, R2, R3, RZ ;  /* 0x0000000302037210 */ /* 0x000fca0007ffe0ff */
        /* <DEDUP_REMOVED lines=8> */
.L_x_2281:
        /* <DEDUP_REMOVED lines=39> */
.L_x_2279:
        /* <DEDUP_REMOVED lines=10> */
[----:B------:R-:W-:-:S06]  /*e4a0*/  VIADD R8, R10, 0xffffffff ;  /* 0xffffffff0a087836 */ /* 0x000fcc0000000000 */
[----:B------:R3:W4:Y:S02]  /*e4b0*/  SHFL.IDX PT, R8, R3, R8, 0x1f ;  /* 0x00001f0803087589 */ /* 0x00072400000e0000 */
.L_x_2282:
[----:B---34-:R-:W-:Y:S01]  /*e4c0*/  IMAD R3, R8, UR5, R9 ;  /* 0x0000000508037c24 */ /* 0x018fe2000f8e0209 */
[----:B-1----:R-:W-:Y:S01]  /*e4d0*/  ISETP.NE.AND P0, PT, R7, 0x1, PT ;  /* 0x000000010700780c */ /* 0x002fe20003f05270 */
[----:B------:R-:W-:-:S03]  /*e4e0*/  VIADD R13, R10, UR4 ;  /* 0x000000040a0d7c36 */ /* 0x000fc60008000000 */
[----:B------:R1:W-:Y:S01]  /*e4f0*/  STL [R1], R3 ;  /* 0x0000000301007387 */ /* 0x0003e20000100800 */
[----:B0-----:R-:W-:-:S03]  /*e500*/  IADD3 R5, -R3, UR6, RZ ;  /* 0x0000000603057c10 */ /* 0x001fc6000fffe1ff */
[----:B------:R1:W-:Y:S05]  /*e510*/  STL [R1+0xc], R13 ;  /* 0x00000c0d01007387 */ /* 0x0003ea0000100800 */
[----:B------:R-:W-:Y:S05]  /*e520*/  @!P0 BRA `(.L_x_2283) ;  /* 0x0000000000e08947 */ /* 0x000fea0003800000 */
[----:B--2---:R-:W-:Y:S01]  /*e530*/  IABS R6, R4 ;  /* 0x0000000400067213 */ /* 0x004fe20000000000 */
[----:B------:R-:W-:Y:S01]  /*e540*/  IMAD.MOV.U32 R2, RZ, RZ, RZ ;  /* 0x000000ffff027224 */ /* 0x000fe200078e00ff */
[----:B------:R-:W-:Y:S02]  /*e550*/  IABS R8, R7 ;  /* 0x0000000700087213 */ /* 0x000fe40000000000 */
[----:B------:R-:W0:Y:S08]  /*e560*/  I2F.RP R9, R6 ;  /* 0x0000000600097306 */ /* 0x000e300000209400 */
[----:B------:R-:W-:Y:S08]  /*e570*/  I2F.RP R12, R8 ;  /* 0x00000008000c7306 */ /* 0x000ff00000209400 */
[----:B0-----:R-:W1:Y:S02]  /*e580*/  MUFU.RCP R9, R9 ;  /* 0x0000000900097308 */ /* 0x001e640000001000 */
[----:B-1----:R-:W-:-:S06]  /*e590*/  VIADD R3, R9, 0xffffffe ;  /* 0x0ffffffe09037836 */ /* 0x002fcc0000000000 */
[----:B------:R-:W0:Y:S02]  /*e5a0*/  F2I.FTZ.U32.TRUNC.NTZ R3, R3 ;  /* 0x0000000300037305 */ /* 0x000e24000021f000 */
[----:B0-----:R-:W-:-:S04]  /*e5b0*/  IMAD.MOV R11, RZ, RZ, -R3 ;  /* 0x000000ffff0b7224 */ /* 0x001fc800078e0a03 */
[----:B------:R-:W-:-:S04]  /*e5c0*/  IMAD R11, R11, R6, RZ ;  /* 0x000000060b0b7224 */ /* 0x000fc800078e02ff */
[----:B------:R-:W-:Y:S01]  /*e5d0*/  IMAD.HI.U32 R10, R3, R11, R2 ;  /* 0x0000000b030a7227 */ /* 0x000fe200078e0002 */
[----:B------:R-:W-:Y:S01]  /*e5e0*/  IABS R11, R5 ;  /* 0x00000005000b7213 */ /* 0x000fe20000000000 */
[----:B------:R-:W0:Y:S01]  /*e5f0*/  MUFU.RCP R2, R12 ;  /* 0x0000000c00027308 */ /* 0x000e220000001000 */
[----:B------:R-:W-:-:S03]  /*e600*/  IABS R3, R4 ;  /* 0x0000000400037213 */ /* 0x000fc60000000000 */
[----:B------:R-:W-:-:S04]  /*e610*/  IMAD.HI.U32 R9, R10, R11, RZ ;  /* 0x0000000b0a097227 */ /* 0x000fc800078e00ff */
[----:B------:R-:W-:-:S04]  /*e620*/  IMAD.MOV R14, RZ, RZ, -R3 ;  /* 0x000000ffff0e7224 */ /* 0x000fc800078e0a03 */
[----:B------:R-:W-:Y:S02]  /*e630*/  IMAD R11, R9, R14, R11 ;  /* 0x0000000e090b7224 */ /* 0x000fe400078e020b */
[----:B0-----:R-:W-:-:S03]  /*e640*/  VIADD R3, R2, 0xffffffe ;  /* 0x0ffffffe02037836 */ /* 0x001fc60000000000 */
[----:B------:R-:W-:Y:S01]  /*e650*/  ISETP.GT.U32.AND P1, PT, R6, R11, PT ;  /* 0x0000000b0600720c */ /* 0x000fe20003f24070 */
[----:B------:R-:W-:Y:S02]  /*e660*/  IMAD.MOV.U32 R2, RZ, RZ, RZ ;  /* 0x000000ffff027224 */ /* 0x000fe400078e00ff */
[----:B------:R-:W0:Y:S10]  /*e670*/  F2I.FTZ.U32.TRUNC.NTZ R3, R3 ;  /* 0x0000000300037305 */ /* 0x000e34000021f000 */
[----:B------:R-:W-:-:S02]  /*e680*/  @!P1 IMAD.IADD R11, R11, 0x1, -R6 ;  /* 0x000000010b0b9824 */ /* 0x000fc400078e0a06 */
[----:B------:R-:W-:Y:S01]  /*e690*/  @!P1 VIADD R9, R9, 0x1 ;  /* 0x0000000109099836 */ /* 0x000fe20000000000 */
[----:B------:R-:W-:Y:S02]  /*e6a0*/  ISETP.NE.AND P1, PT, R4, RZ, PT ;  /* 0x000000ff0400720c */ /* 0x000fe40003f25270 */
[----:B------:R-:W-:Y:S01]  /*e6b0*/  ISETP.GE.U32.AND P0, PT, R11, R6, PT ;  /* 0x000000060b00720c */ /* 0x000fe20003f06070 */
[----:B0-----:R-:W-:-:S04]  /*e6c0*/  IMAD.MOV R11, RZ, RZ, -R3 ;  /* 0x000000ffff0b7224 */ /* 0x001fc800078e0a03 */
[----:B------:R-:W-:-:S04]  /*e6d0*/  IMAD R11, R11, R8, RZ ;  /* 0x000000080b0b7224 */ /* 0x000fc800078e02ff */
[----:B------:R-:W-:Y:S01]  /*e6e0*/  IMAD.HI.U32 R6, R3, R11, R2 ;  /* 0x0000000b03067227 */ /* 0x000fe200078e0002 */
[----:B------:R-:W-:-:S03]  /*e6f0*/  LOP3.LUT R2, R5, R4, RZ, 0x3c, !PT ;  /* 0x0000000405027212 */ /* 0x000fc600078e3cff */
[----:B------:R-:W-:Y:S01]  /*e700*/  @P0 VIADD R9, R9, 0x1 ;  /* 0x0000000109090836 */ /* 0x000fe20000000000 */
[----:B------:R-:W-:Y:S02]  /*e710*/  ISETP.GE.AND P2, PT, R2, RZ, PT ;  /* 0x000000ff0200720c */ /* 0x000fe40003f46270 */
[----:B------:R-:W-:-:S05]  /*e720*/  IABS R2, R7 ;  /* 0x0000000700027213 */ /* 0x000fca0000000000 */
[----:B------:R-:W-:-:S06]  /*e730*/  IMAD.MOV R2, RZ, RZ, -R2 ;  /* 0x000000ffff027224 */ /* 0x000fcc00078e0a02 */
[----:B------:R-:W-:Y:S01]  /*e740*/  @!P2 IMAD.MOV R9, RZ, RZ, -R9 ;  /* 0x000000ffff09a224 */ /* 0x000fe200078e0a09 */
[----:B------:R-:W-:-:S04]  /*e750*/  @!P1 LOP3.LUT R9, RZ, R4, RZ, 0x33, !PT ;  /* 0x00000004ff099212 */ /* 0x000fc800078e33ff */
[----:B------:R-:W-:-:S05]  /*e760*/  IABS R3, R9 ;  /* 0x0000000900037213 */ /* 0x000fca0000000000 */
        /* <DEDUP_REMOVED lines=9> */
[----:B------:R-:W-:-:S05]  /*e800*/  @P0 IADD3 R6, R6, 0x1, RZ ;  /* 0x0000000106060810 */ /* 0x000fca0007ffe0ff */
[----:B------:R-:W-:Y:S01]  /*e810*/  @!P2 IMAD.MOV R6, RZ, RZ, -R6 ;  /* 0x000000ffff06a224 */ /* 0x000fe200078e0a06 */
[----:B------:R-:W-:-:S05]  /*e820*/  @!P1 LOP3.LUT R6, RZ, R7, RZ, 0x33, !PT ;  /* 0x00000007ff069212 */ /* 0x000fca00078e33ff */
[--C-:B------:R-:W-:Y:S02]  /*e830*/  IMAD.MOV R2, RZ, RZ, -R6.reuse ;  /* 0x000000ffff027224 */ /* 0x100fe400078e0a06 */
[C---:B------:R-:W-:Y:S02]  /*e840*/  IMAD R6, R7.reuse, 0x1000000, R6 ;  /* 0x0100000007067824 */ /* 0x040fe400078e0206 */
[--C-:B------:R-:W-:Y:S02]  /*e850*/  IMAD R7, R7, R2, R9.reuse ;  /* 0x0000000207077224 */ /* 0x100fe400078e0209 */
[----:B------:R-:W-:Y:S02]  /*e860*/  IMAD.MOV R2, RZ, RZ, -R9 ;  /* 0x000000ffff027224 */ /* 0x000fe400078e0a09 */
[----:B------:R-:W-:Y:S02]  /*e870*/  IMAD R3, R7, 0x10000, R6 ;  /* 0x0001000007037824 */ /* 0x000fe400078e0206 */
[----:B------:R-:W-:-:S03]  /*e880*/  IMAD R2, R4, R2, R5 ;  /* 0x0000000204027224 */ /* 0x000fc600078e0205 */
[----:B------:R0:W-:Y:S01]  /*e890*/  STL [R1+0x8], R3 ;  /* 0x0000080301007387 */ /* 0x0001e20000100800 */
[----:B------:R-:W-:Y:S05]  /*e8a0*/  BRA `(.L_x_2284) ;  /* 0x0000000000f47947 */ /* 0x000fea0003800000 */
.L_x_2283:
[----:B-1----:R-:W0:Y:S02]  /*e8b0*/  LDC.64 R2, c[0x0][0xc90] ;  /* 0x00032400ff027b82 */ /* 0x002e240000000a00 */
[----:B0-----:R-:W-:-:S05]  /*e8c0*/  IMAD.WIDE R2, R13, 0x4, R2 ;  /* 0x000000040d027825 */ /* 0x001fca00078e0202 */
[----:B------:R0:W2:Y:S02]  /*e8d0*/  LDG.E R7, desc[UR56][R2.64] ;  /* 0x0000003802077981 */ /* 0x0000a4000c1e1900 */
        /* <DEDUP_REMOVED lines=29> */
[----:B------:R-:W-:-:S04]  /*eab0*/  VIADDMNMX R7, R10, UR5, R7, PT ;  /* 0x000000050a077c46 */ /* 0x000fc8000b800107 */
[-C--:B------:R-:W-:Y:S02]  /*eac0*/  IABS R9, R7.reuse ;  /* 0x0000000700097213 */ /* 0x080fe40000000000 */
        /* <DEDUP_REMOVED lines=11> */
[----:B------:R-:W-:Y:S02]  /*eb80*/  LOP3.LUT R3, R5, R7, RZ, 0x3c, !PT ;  /* 0x0000000705037212 */ /* 0x000fe400078e3cff */
[----:B------:R-:W-:Y:S01]  /*eb90*/  IADD3 R5, R8, 0x1000000, R5 ;  /* 0x0100000008057810 */ /* 0x000fe20007ffe005 */
        /* <DEDUP_REMOVED lines=10> */
[----:B------:R-:W-:Y:S01]  /*ec40*/  @!P1 LOP3.LUT R2, RZ, R7, RZ, 0x33, !PT ;  /* 0x00000007ff029212 */ /* 0x000fe200078e33ff */
[----:B------:R-:W-:-:S04]  /*ec50*/  IMAD.MOV R7, RZ, RZ, -R7 ;  /* 0x000000ffff077224 */ /* 0x000fc800078e0a07 */
[----:B------:R-:W-:-:S05]  /*ec60*/  IMAD R3, R2, R7, R5 ;  /* 0x0000000702037224 */ /* 0x000fca00078e0205 */
[----:B------:R1:W-:Y:S02]  /*ec70*/  STL [R1+0x8], R3 ;  /* 0x0000080301007387 */ /* 0x0003e40000100800 */
.L_x_2284:
[----:B01----:R-:W-:-:S05]  /*ec80*/  LOP3.LUT R3, RZ, R2, RZ, 0x33, !PT ;  /* 0x00000002ff037212 */ /* 0x003fca00078e33ff */
[----:B------:R-:W-:-:S05]  /*ec90*/  IMAD.IADD R2, R4, 0x1, R3 ;  /* 0x0000000104027824 */ /* 0x000fca00078e0203 */
[----:B------:R1:W-:Y:S01]  /*eca0*/  STL [R1+0x4], R2 ;  /* 0x0000040201007387 */ /* 0x0003e20000100800 */
[----:B------:R-:W-:Y:S05]  /*ecb0*/  BRA `(.L_x_2285) ;  /* 0x0000000000107947 */ /* 0x000fea0003800000 */
.L_x_2280:
[----:B------:R-:W-:Y:S01]  /*ecc0*/  IMAD.U32 R2, RZ, RZ, UR6 ;  /* 0x00000006ff027e24 */ /* 0x000fe2000f8e00ff */
[----:B------:R0:W-:Y:S04]  /*ecd0*/  STL [R1+0x4], RZ ;  /* 0x000004ff01007387 */ /* 0x0001e80000100800 */
[----:B------:R0:W-:Y:S04]  /*ece0*/  STL [R1+0x8], RZ ;  /* 0x000008ff01007387 */ /* 0x0001e80000100800 */
[----:B------:R0:W-:Y:S02]  /*ecf0*/  STL [R1], R2 ;  /* 0x0000000201007387 */ /* 0x0001e40000100800 */
.L_x_2285:
        /* <DEDUP_REMOVED lines=10> */
.L_x_2278:
[----:B0-2---:R-:W2:Y:S01]  /*eda0*/  LDL R0, [R1+0xc] ;  /* 0x00000c0001007983 */ /* 0x005ea20000100800 */
[----:B------:R-:W-:Y:S01]  /*edb0*/  ULDC UR4, c[0x0][0xc3c] ;  /* 0x00030f0000047ab9 */ /* 0x000fe20000000800 */
[----:B------:R-:W-:Y:S02]  /*edc0*/  IMAD.MOV.U32 R19, RZ, RZ, RZ ;  /* 0x000000ffff137224 */ /* 0x000fe400078e00ff */
[----:B------:R0:W-:Y:S01]  /*edd0*/  STL [R1+0x48], RZ ;  /* 0x000048ff01007387 */ /* 0x0001e20000100800 */
[----:B--2---:R-:W-:Y:S01]  /*ede0*/  ISETP.GE.AND P0, PT, R0, UR4, PT ;  /* 0x0000000400007c0c */ /* 0x004fe2000bf06270 */
[----:B------:R-:W-:-:S05]  /*edf0*/  IMAD.MOV.U32 R0, RZ, RZ, 0x1 ;  /* 0x00000001ff007424 */ /* 0x000fca00078e00ff */
[----:B------:R0:W-:Y:S07]  /*ee00*/  STL [R1+0x14], R0 ;  /* 0x0000140001007387 */ /* 0x0001ee0000100800 */
[----:B------:R-:W-:Y:S05]  /*ee10*/  @P0 BRA `(.L_x_2286) ;  /* 0x0000005c004c0947 */ /* 0x000fea0003800000 */
[----:B---3--:R-:W0:Y:S01]  /*ee20*/  S2R R5, SR_TID.X ;  /* 0x0000000000057919 */ /* 0x008e220000002100 */
[----:B------:R-:W2:Y:S01]  /*ee30*/  S2UR UR5, SR_CgaCtaId ;  /* 0x00000000000579c3 */ /* 0x000ea20000008800 */
[----:B------:R-:W-:Y:S01]  /*ee40*/  UMOV UR4, 0x400 ;  /* 0x0000040000047882 */ /* 0x000fe20000000000 */
[----:B------:R-:W-:Y:S01]  /*ee50*/  BSSY B8, `(.L_x_2286) ;  /* 0x00005cf000087945 */ /* 0x000fe20003800000 */
[----:B------:R-:W-:Y:S01]  /*ee60*/  IMAD.MOV.U32 R19, RZ, RZ, RZ ;  /* 0x000000ffff137224 */ /* 0x000fe200078e00ff */
[----:B------:R-:W-:Y:S01]  /*ee70*/  ULDC UR36, c[0x0][0xc] ;  /* 0x0000030000247ab9 */ /* 0x000fe20000000800 */
[----:B------:R-:W-:Y:S01]  /*ee80*/  ULDC.64 UR38, c[0x0][0x198] ;  /* 0x0000660000267ab9 */ /* 0x000fe20000000a00 */
[----:B--2---:R-:W-:-:S06]  /*ee90*/  ULEA UR4, UR5, UR4, 0x18 ;  /* 0x0000000405047291 */ /* 0x004fcc000f8ec03f */
[----:B------:R-:W-:Y:S01]  /*eea0*/  MOV R18, UR4 ;  /* 0x0000000400127c02 */ /* 0x000fe20008000f00 */
[C---:B0-----:R-:W-:Y:S01]  /*eeb0*/  IMAD.SHL.U32 R0, R5.reuse, 0x8, RZ ;  /* 0x0000000805007824 */ /* 0x041fe200078e00ff */
[----:B------:R-:W-:-:S04]  /*eec0*/  LOP3.LUT R4, R5, 0x7f, RZ, 0xc0, !PT ;  /* 0x0000007f05047812 */ /* 0x000fc800078ec0ff */
[C---:B-1----:R-:W-:Y:S02]  /*eed0*/  LOP3.LUT R2, R0.reuse, 0x1f8, RZ, 0xc0, !PT ;  /* 0x000001f800027812 */ /* 0x042fe400078ec0ff */
[----:B------:R-:W-:Y:S02]  /*eee0*/  LOP3.LUT R0, R0, 0x38, RZ, 0xc0, !PT ;  /* 0x0000003800007812 */ /* 0x000fe400078ec0ff */
[----:B------:R-:W-:Y:S01]  /*eef0*/  LOP3.LUT R3, R2, 0x38, R5, 0x78, !PT ;  /* 0x0000003802037812 */ /* 0x000fe200078e7805 */
[----:B------:R-:W-:Y:S01]  /*ef00*/  IMAD.SHL.U32 R2, R4, 0x8, RZ ;  /* 0x0000000804027824 */ /* 0x000fe200078e00ff */
[----:B------:R-:W-:-:S04]  /*ef10*/  SHF.R.U32.HI R4, RZ, 0x3, R4 ;  /* 0x00000003ff047819 */ /* 0x000fc80000011604 */
[----:B------:R-:W-:Y:S01]  /*ef20*/  LOP3.LUT R3, R3, 0x200, R2, 0xf8, !PT ;  /* 0x0000020003037812 */ /* 0x000fe200078ef802 */
[----:B------:R-:W-:-:S04]  /*ef30*/  IMAD.SHL.U32 R2, R5, 0x10, RZ ;  /* 0x0000001005027824 */ /* 0x000fc800078e00ff */
        /* <DEDUP_REMOVED lines=8> */
.L_x_2390:
[----:B------:R-:W2:Y:S01]  /*efc0*/  LDL R0, [R1+0xc] ;  /* 0x00000c0001007983 */ /* 0x000ea20000100800 */
[----:B------:R-:W2:Y:S01]  /*efd0*/  LDC.64 R2, c[0x0][0xc88] ;  /* 0x00032200ff027b82 */ /* 0x000ea20000000a00 */
[----:B------:R-:W-:Y:S05]  /*efe0*/  YIELD ;  /* 0x0000000000007946 */ /* 0x000fea0003800000 */
[----:B------:R-:W-:Y:S01]  /*eff0*/  ULDC.64 UR4, c[0x0][0xa28] ;  /* 0x00028a0000047ab9 */ /* 0x000fe20000000a00 */
[----:B01----:R-:W-:Y:S01]  /*f000*/  IMAD.MOV.U32 R6, RZ, RZ, RZ ;  /* 0x000000ffff067224 */ /* 0x003fe200078e00ff */
        /* <DEDUP_REMOVED lines=14> */
[----:B------:R0:W-:Y:S01]  /*f0f0*/  STL [R1+0x44], R4 ;  /* 0x0000440401007387 */ /* 0x0001e20000100800 */
        /* <DEDUP_REMOVED lines=32> */
[----:B------:R-:W0:Y:S04]  /*f300*/  LDG.E R7, desc[UR56][R2.64] ;  /* 0x0000003802077981 */ /* 0x000e28000c1e1900 */
[----:B------:R-:W0:Y:S02]  /*f310*/  LDG.E R2, desc[UR56][R2.64+0x4] ;  /* 0x0000043802027981 */ /* 0x000e24000c1e1900 */
[----:B0-----:R-:W-:-:S05]  /*f320*/  IMAD.IADD R9, R2, 0x1, -R7 ;  /* 0x0000000102097824 */ /* 0x001fca00078e0a07 */
[----:B------:R1:W-:Y:S02]  /*f330*/  STL [R1+0x38], R9 ;  /* 0x0000380901007387 */ /* 0x0003e40000100800 */
.L_x_2287:
[----:B------:R-:W2:Y:S01]  /*f340*/  LDL.LU R7, [R1+0x8] ;  /* 0x0000080001077983 */ /* 0x000ea20000300800 */
[----:B------:R-:W-:Y:S02]  /*f350*/  ULDC.64 UR4, c[0x0][0xa20] ;  /* 0x0002880000047ab9 */ /* 0x000fe40000000a00 */
[----:B------:R-:W-:-:S04]  /*f360*/  ISETP.NE.U32.AND P1, PT, RZ, UR4, PT ;  /* 0x00000004ff007c0c */ /* 0x000fc8000bf25070 */
[----:B------:R-:W-:Y:S02]  /*f370*/  ISETP.NE.AND.EX P1, PT, RZ, UR5, PT, P1 ;  /* 0x00000005ff007c0c */ /* 0x000fe4000bf25310 */
[C---:B--2---:R-:W-:Y:S02]  /*f380*/  LOP3.LUT R2, R7.reuse, 0xff000000, RZ, 0xc0, !PT ;  /* 0xff00000007027812 */ /* 0x044fe400078ec0ff */
        /* <DEDUP_REMOVED lines=10> */
[----:B--2---:R-:W-:-:S05]  /*f430*/  IADD3.X R7, R10, UR5, RZ, P0, !PT ;  /* 0x000000050a077c10 */ /* 0x004fca00087fe4ff */
[----:B------:R3:W5:Y:S01]  /*f440*/  LDG.E R6, desc[UR56][R6.64] ;  /* 0x0000003806067981 */ /* 0x000762000c1e1900 */
[----:B------:R-:W-:Y:S05]  /*f450*/  BRA `(.L_x_2289) ;  /* 0x0000000000107947 */ /* 0x000fea0003800000 */
.L_x_2288:
[----:B------:R-:W-:Y:S05]  /*f460*/  @!P0 BRA `(.L_x_2289) ;  /* 0x00000000000c8947 */ /* 0x000fea0003800000 */
[----:B------:R-:W3:Y:S04]  /*f470*/  LDG.E R6, desc[UR56][R4.64] ;  /* 0x0000003804067981 */ /* 0x000ee8000c1e1900 */
[----:B------:R-:W3:Y:S02]  /*f480*/  LDG.E R4, desc[UR56][R4.64+0x4] ;  /* 0x0000043804047981 */ /* 0x000ee4000c1e1900 */
[----:B---3--:R-:W-:-:S07]  /*f490*/  IMAD.IADD R6, R4, 0x1, -R6 ;  /* 0x0000000104067824 */ /* 0x008fce00078e0a06 */
.L_x_2289:
[----:B------:R-:W4:Y:S01]  /*f4a0*/  LDL R5, [R1+0x4] ;  /* 0x0000040001057983 */ /* 0x000f220000100800 */
[----:B-----5:R-:W-:Y:S01]  /*f4b0*/  IMAD.IADD R6, R6, 0x1, -R0 ;  /* 0x0000000106067824 */ /* 0x020fe200078e0a00 */
[----:B------:R-:W-:Y:S01]  /*f4c0*/  BSSY B0, `(.L_x_2290) ;  /* 0x000003a000007945 */ /* 0x000fe20003800000 */
[----:B------:R-:W0:Y:S02]  /*f4d0*/  LDC R0, c[0x0][0x448] ;  /* 0x00011200ff007b82 */ /* 0x000e240000000800 */
[----:B0-----:R-:W-:-:S13]  /*f4e0*/  ISETP.NE.AND P0, PT, R0, 0x1, PT ;  /* 0x000000010000780c */ /* 0x001fda0003f05270 */
[----:B--2---:R-:W0:Y:S08]  /*f4f0*/  @P0 LDC R3, c[0x0][0x44c] ;  /* 0x00011300ff030b82 */ /* 0x004e300000000800 */
[----:B------:R-:W2:Y:S01]  /*f500*/  @P0 LDC R4, c[0x0][0x450] ;  /* 0x00011400ff040b82 */ /* 0x000ea20000000800 */
[----:B----4-:R-:W-:Y:S02]  /*f510*/  IMAD.SHL.U32 R0, R5, 0x80, RZ ;  /* 0x0000008005007824 */ /* 0x010fe400078e00ff */
[----:B------:R-:W-:-:S02]  /*f520*/  IMAD.MOV.U32 R5, RZ, RZ, RZ ;  /* 0x000000ffff057224 */ /* 0x000fc400078e00ff */
[----:B------:R-:W-:Y:S02]  /*f530*/  VIADD R0, R0, 0x7f ;  /* 0x0000007f00007836 */ /* 0x000fe40000000000 */
[----:B------:R-:W-:Y:S02]  /*f540*/  IMAD.MOV.U32 R10, RZ, RZ, R5 ;  /* 0x000000ffff0a7224 */ /* 0x000fe400078e0005 */
[----:B0-----:R-:W-:-:S05]  /*f550*/  @P0 IMAD.HI.U32 R3, R0, R3, RZ ;  /* 0x0000000300030227 */ /* 0x001fca00078e00ff */
[----:B--2---:R-:W-:Y:S02]  /*f560*/  @P0 SHF.R.U32.HI R0, RZ, R4, R3 ;  /* 0x00000004ff000219 */ /* 0x004fe40000011603 */
[C---:B------:R-:W-:Y:S01]  /*f570*/  IADD3 R3, R6.reuse, 0x80, -R9 ;  /* 0x0000008006037810 */ /* 0x040fe20007ffe809 */
[----:B------:R-:W-:Y:S01]  /*f580*/  VIADD R6, R6, 0x7f ;  /* 0x0000007f06067836 */ /* 0x000fe20000000000 */
[----:B-1----:R-:W-:-:S03]  /*f590*/  LOP3.LUT R9, R2, 0xff, RZ, 0xc0, !PT ;  /* 0x000000ff02097812 */ /* 0x002fc600078ec0ff */
[----:B------:R-:W-:Y:S01]  /*f5a0*/  IMAD.IADD R0, R3, 0x1, R0 ;  /* 0x0000000103007824 */ /* 0x000fe200078e0200 */
[----:B------:R-:W-:-:S04]  /*f5b0*/  SHF.R.S32.HI R3, RZ, 0x1f, R6 ;  /* 0x0000001fff037819 */ /* 0x000fc80000011406 */
[----:B------:R-:W-:Y:S02]  /*f5c0*/  SHF.R.S32.HI R4, RZ, 0x1f, R0 ;  /* 0x0000001fff047819 */ /* 0x000fe40000011400 */
[----:B------:R-:W-:Y:S02]  /*f5d0*/  LEA.HI R3, R3, R6, RZ, 0x7 ;  /* 0x0000000603037211 */ /* 0x000fe400078f38ff */
[----:B------:R-:W-:Y:S02]  /*f5e0*/  LEA.HI R4, R4, R0, RZ, 0x7 ;  /* 0x0000000004047211 */ /* 0x000fe400078f38ff */
[----:B------:R-:W-:Y:S02]  /*f5f0*/  SHF.R.U32.HI R0, RZ, 0x10, R2 ;  /* 0x00000010ff007819 */ /* 0x000fe40000011602 */
[----:B------:R-:W-:Y:S02]  /*f600*/  SHF.R.S32.HI R3, RZ, 0x7, R3 ;  /* 0x00000007ff037819 */ /* 0x000fe40000011403 */
[----:B------:R-:W-:-:S02]  /*f610*/  ISETP.NE.AND P0, PT, R0, RZ, PT ;  /* 0x000000ff0000720c */ /* 0x000fc40003f05270 */
[----:B------:R-:W-:-:S04]  /*f620*/  SHF.R.S32.HI R4, RZ, 0x7, R4 ;  /* 0x00000007ff047819 */ /* 0x000fc80000011404 */
[----:B------:R-:W-:-:S04]  /*f630*/  VIMNMX R8, R3, R4, PT ;  /* 0x0000000403087248 */ /* 0x000fc80003fe0100 */
[----:B------:R-:W-:Y:S01]  /*f640*/  ISETP.GE.AND P1, PT, R8, 0x1, PT ;  /* 0x000000010800780c */ /* 0x000fe20003f26270 */
[----:B------:R0:W-:Y:S02]  /*f650*/  STL [R1+0x30], R8 ;  /* 0x0000300801007387 */ /* 0x0001e40000100800 */
[----:B------:R-:W1:Y:S02]  /*f660*/  @!P0 LDC R0, c[0x0][0x9f0] ;  /* 0x00027c00ff008b82 */ /* 0x000e640000000800 */
[----:B------:R0:W-:Y:S04]  /*f670*/  STL [R1+0x3c], R5 ;  /* 0x00003c0501007387 */ /* 0x0001e80000100800 */
[----:B------:R0:W-:Y:S04]  /*f680*/  STL [R1+0x58], R9 ;  /* 0x0000580901007387 */ /* 0x0001e80000100800 */
[----:B------:R-:W-:Y:S05]  /*f690*/  @!P1 BRA `(.L_x_2291) ;  /* 0x0000000000709947 */ /* 0x000fea0003800000 */
[----:B-1----:R-:W-:-:S04]  /*f6a0*/  IABS R4, R0 ;  /* 0x0000000000047213 */ /* 0x002fc80000000000 */
[----:B------:R-:W1:Y:S08]  /*f6b0*/  I2F.RP R2, R4 ;  /* 0x0000000400027306 */ /* 0x000e700000209400 */
[----:B-1----:R-:W1:Y:S02]  /*f6c0*/  MUFU.RCP R2, R2 ;  /* 0x0000000200027308 */ /* 0x002e640000001000 */
[----:B-1----:R-:W-:-:S06]  /*f6d0*/  VIADD R2, R2, 0xffffffe ;  /* 0x0ffffffe02027836 */ /* 0x002fcc0000000000 */
[----:B------:R-:W1:Y:S02]  /*f6e0*/  F2I.FTZ.U32.TRUNC.NTZ R3, R2 ;  /* 0x0000000200037305 */ /* 0x000e64000021f000 */
[----:B-1----:R-:W-:-:S04]  /*f6f0*/  IMAD.MOV R2, RZ, RZ, -R3 ;  /* 0x000000ffff027224 */ /* 0x002fc800078e0a03 */
[----:B0-----:R-:W-:Y:S02]  /*f700*/  IMAD R5, R2, R4, RZ ;  /* 0x0000000402057224 */ /* 0x001fe400078e02ff */
[----:B------:R-:W-:-:S04]  /*f710*/  IMAD.MOV.U32 R2, RZ, RZ, RZ ;  /* 0x000000ffff027224 */ /* 0x000fc800078e00ff */
[----:B---3--:R-:W-:Y:S01]  /*f720*/  IMAD.HI.U32 R7, R3, R5, R2 ;  /* 0x0000000503077227 */ /* 0x008fe200078e0002 */
        /* <DEDUP_REMOVED lines=19> */
.L_x_2291:
[----:B------:R-:W-:Y:S05]  /*f860*/  BSYNC B0 ;  /* 0x0000000000007941 */ /* 0x000fea0003800000 */
.L_x_2290:
[----:B-1----:R-:W-:Y:S01]  /*f870*/  IMAD.MOV.U32 R0, RZ, RZ, R10 ;  /* 0x000000ffff007224 */ /* 0x002fe200078e000a */
[----:B------:R-:W-:Y:S03]  /*f880*/  BSSY B7, `(.L_x_2292) ;  /* 0x000040d000077945 */ /* 0x000fe60003800000 */
[----:B------:R-:W-:-:S05]  /*f890*/  IMAD R2, R9, R0, RZ ;  /* 0x0000000009027224 */ /* 0x000fca00078e02ff */
[----:B------:R-:W-:Y:S01]  /*f8a0*/  VIADDMNMX R0, R2, R0, R8, PT ;  /* 0x0000000002007246 */ /* 0x000fe20003800108 */
[----:B------:R1:W-:Y:S03]  /*f8b0*/  STL [R1+0x28], R2 ;  /* 0x0000280201007387 */ /* 0x0003e60000100800 */
[----:B------:R-:W-:Y:S01]  /*f8c0*/  ISETP.GT.AND P0, PT, R0, R2, PT ;  /* 0x000000020000720c */ /* 0x000fe20003f04270 */
[----:B------:R1:W-:-:S12]  /*f8d0*/  STL [R1+0x40], R0 ;  /* 0x0000400001007387 */ /* 0x0003d80000100800 */
[----:B------:R-:W-:Y:S05]  /*f8e0*/  @P0 BRA `(.L_x_2293) ;  /* 0x0000000000480947 */ /* 0x000fea0003800000 */
[----:B-1----:R-:W1:Y:S02]  /*f8f0*/  S2R R0, SR_TID.X ;  /* 0x0000000000007919 */ /* 0x002e640000002100 */
[----:B-1----:R-:W-:-:S04]  /*f900*/  LOP3.LUT R0, R0, 0x7f, RZ, 0xc0, !PT ;  /* 0x0000007f00007812 */ /* 0x002fc800078ec0ff */
[----:B------:R-:W-:-:S13]  /*f910*/  ISETP.NE.AND P0, PT, R0, RZ, PT ;  /* 0x000000ff0000720c */ /* 0x000fda0003f05270 */
[----:B------:R-:W-:Y:S05]  /*f920*/  @P0 BRA `(.L_x_2294) ;  /* 0x0000004000080947 */ /* 0x000fea0003800000 */
[----:B------:R-:W1:Y:S01]  /*f930*/  S2R R3, SR_LANEID ;  /* 0x0000000000037919 */ /* 0x000e620000000000 */
[----:B------:R-:W-:Y:S02]  /*f940*/  VOTEU.ANY UR4, UPT, PT ;  /* 0x0000000000047886 */ /* 0x000fe400038e0100 */
[----:B------:R-:W1:Y:S08]  /*f950*/  FLO.U32 R0, UR4 ;  /* 0x0000000400007d00 */ /* 0x000e7000080e0000 */
[----:B0-----:R-:W0:Y:S01]  /*f960*/  POPC R5, UR4 ;  /* 0x0000000400057d09 */ /* 0x001e220008000000 */
[----:B-1----:R-:W-:-:S02]  /*f970*/  ISETP.EQ.U32.AND P0, PT, R0, R3, PT ;  /* 0x000000030000720c */ /* 0x002fc40003f02070 */
[----:B------:R-:W0:Y:S11]  /*f980*/  LDC.64 R2, c[0x0][0xc60] ;  /* 0x00031800ff027b82 */ /* 0x000e360000000a00 */
[----:B0-----:R-:W4:Y:S01]  /*f990*/  @P0 ATOMG.E.ADD.STRONG.GPU PT, R3, desc[UR56][R2.64], R5 ;  /* 0x00000005020309a8 */ /* 0x001f2200081ee1f8 */
[----:B------:R-:W0:Y:S02]  /*f9a0*/  S2R R4, SR_LTMASK ;  /* 0x0000000000047919 */ /* 0x000e240000003900 */
[----:B0-----:R-:W-:-:S04]  /*f9b0*/  LOP3.LUT R4, R4, UR4, RZ, 0xc0, !PT ;  /* 0x0000000404047c12 */ /* 0x001fc8000f8ec0ff */
[----:B---3--:R-:W0:Y:S01]  /*f9c0*/  POPC R7, R4 ;  /* 0x0000000400077309 */ /* 0x008e220000000000 */
[----:B----4-:R-:W0:Y:S02]  /*f9d0*/  SHFL.IDX PT, R0, R3, R0, 0x1f ;  /* 0x00001f0003007589 */ /* 0x010e2400000e0000 */
[----:B0-----:R-:W-:-:S05]  /*f9e0*/  IADD3 R0, R0, UR36, R7 ;  /* 0x0000002400007c10 */ /* 0x001fca000fffe007 */
[----:B------:R4:W-:Y:S01]  /*f9f0*/  STL [R1], R0 ;  /* 0x0000000001007387 */ /* 0x0009e20000100800 */
[----:B------:R-:W-:Y:S05]  /*fa00*/  BRA `(.L_x_2294) ;  /* 0x0000003c00d07947 */ /* 0x000fea0003800000 */
.L_x_2293:
[----:B-1----:R-:W-:Y:S01]  /*fa10*/  IADD3 R0, R18, 0x1c400, RZ ;  /* 0x0001c40012007810 */ /* 0x002fe20007ffe0ff */
[----:B------:R-:W-:Y:S03]  /*fa20*/  BSSY B6, `(.L_x_2295) ;  /* 0x0000013000067945 */ /* 0x000fe60003800000 */
[----:B------:R-:W-:-:S13]  /*fa30*/  LOP3.LUT P0, RZ, R0, 0x3ff, RZ, 0xc0, !PT ;  /* 0x000003ff00ff7812 */ /* 0x000fda000780c0ff */
        /* <DEDUP_REMOVED lines=9> */
[----:B---3--:R-:W-:-:S02]  /*fad0*/  IMAD.U32 R7, RZ, RZ, UR9 ;  /* 0x00000009ff077e24 */ /* 0x008fc4000f8e00ff */
[----:B--2---:R-:W-:Y:S02]  /*fae0*/  IMAD.U32 R10, RZ, RZ, UR4 ;  /* 0x00000004ff0a7e24 */ /* 0x004fe4000f8e00ff */
[----:B------:R-:W-:Y:S02]  /*faf0*/  IMAD.U32 R11, RZ, RZ, UR5 ;  /* 0x00000005ff0b7e24 */ /* 0x000fe4000f8e00ff */
[----:B------:R-:W-:Y:S02]  /*fb00*/  IMAD.MOV.U32 R8, RZ, RZ, 0x70 ;  /* 0x00000070ff087424 */ /* 0x000fe400078e00ff */
[----:B------:R-:W-:Y:S02]  /*fb10*/  IMAD.MOV.U32 R12, RZ, RZ, 0x1 ;  /* 0x00000001ff0c7424 */ /* 0x000fe400078e00ff */
[----:B------:R-:W-:-:S07]  /*fb20*/  IMAD.MOV.U32 R13, RZ, RZ, RZ ;  /* 0x000000ffff0d7224 */ /* 0x000fce00078e00ff */
[----:B------:R-:W-:-:S07]  /*fb30*/  LEPC R20, `(.L_x_2296) ;  /* 0x000000001014794e */ /* 0x000fce0000000000 */
[----:B-1----:R-:W-:Y:S05]  /*fb40*/  CALL.ABS.NOINC R2 ;  /* 0x0000000002007343 */ /* 0x002fea0003c00000 */
.L_x_2296:
[----:B------:R-:W-:Y:S05]  /*fb50*/  BSYNC B6 ;  /* 0x0000000000067941 */ /* 0x000fea0003800000 */
.L_x_2295:
        /* <DEDUP_REMOVED lines=9> */
[----:B------:R-:W-:Y:S02]  /*fbf0*/  IMAD.U32 R4, RZ, RZ, UR6 ;  /* 0x00000006ff047e24 */ /* 0x000fe4000f8e00ff */
[----:B0-----:R-:W-:Y:S02]  /*fc00*/  IMAD.U32 R5, RZ, RZ, UR7 ;  /* 0x00000007ff057e24 */ /* 0x001fe4000f8e00ff */
[----:B------:R-:W-:Y:S02]  /*fc10*/  IMAD.U32 R6, RZ, RZ, UR8 ;  /* 0x00000008ff067e24 */ /* 0x000fe4000f8e00ff */
[----:B---3--:R-:W-:-:S02]  /*fc20*/  IMAD.U32 R7, RZ, RZ, UR9 ;  /* 0x00000009ff077e24 */ /* 0x008fc4000f8e00ff */
[----:B--2---:R-:W-:Y:S02]  /*fc30*/  IMAD.U32 R10, RZ, RZ, UR4 ;  /* 0x00000004ff0a7e24 */ /* 0x004fe4000f8e00ff */
[----:B------:R-:W-:Y:S02]  /*fc40*/  IMAD.U32 R11, RZ, RZ, UR5 ;  /* 0x00000005ff0b7e24 */ /* 0x000fe4000f8e00ff */
[----:B------:R-:W-:Y:S02]  /*fc50*/  IMAD.MOV.U32 R8, RZ, RZ, 0x70 ;  /* 0x00000070ff087424 */ /* 0x000fe400078e00ff */
[----:B------:R-:W-:Y:S02]  /*fc60*/  IMAD.MOV.U32 R12, RZ, RZ, 0x1 ;  /* 0x00000001ff0c7424 */ /* 0x000fe400078e00ff */
[----:B-1----:R-:W-:-:S07]  /*fc70*/  IMAD.MOV.U32 R13, RZ, RZ, RZ ;  /* 0x000000ffff0d7224 */ /* 0x002fce00078e00ff */
[----:B------:R-:W-:-:S07]  /*fc80*/  LEPC R20, `(.L_x_2299) ;  /* 0x000000001014794e */ /* 0x000fce0000000000 */
[----:B----4-:R-:W-:Y:S05]  /*fc90*/  CALL.ABS.NOINC R2 ;  /* 0x0000000002007343 */ /* 0x010fea0003c00000 */
.L_x_2299:
[----:B------:R-:W-:Y:S01]  /*fca0*/  MOV R2, 0x0 ;  /* 0x0000000000027802 */ /* 0x000fe20000000f00 */
        /* <DEDUP_REMOVED lines=15> */
.L_x_2298:
[----:B------:R-:W-:Y:S05]  /*fda0*/  BSYNC B6 ;  /* 0x0000000000067941 */ /* 0x000fea0003800000 */
.L_x_2297:
[----:B------:R-:W4:Y:S01]  /*fdb0*/  LDL.LU R4, [R1+0x1c] ;  /* 0x00001c0001047983 */ /* 0x000f220000300800 */
[----:B------:R-:W-:-:S03]  /*fdc0*/  ULDC.64 UR4, c[0x0][0x9f8] ;  /* 0x00027e0000047ab9 */ /* 0x000fc60000000a00 */
[----:B---3--:R-:W3:Y:S01]  /*fdd0*/  LDL R7, [R1+0x10] ;  /* 0x0000100001077983 */ /* 0x008ee20000100800 */
[----:B------:R-:W-:-:S03]  /*fde0*/  ISETP.NE.U32.AND P0, PT, RZ, UR4, PT ;  /* 0x00000004ff007c0c */ /* 0x000fc6000bf05070 */
[----:B------:R-:W5:Y:S01]  /*fdf0*/  LDL R0, [R1+0x40] ;  /* 0x0000400001007983 */ /* 0x000f620000100800 */
[----:B------:R-:W-:-:S13]  /*fe00*/  ISETP.NE.AND.EX P0, PT, RZ, UR5, PT, P0 ;  /* 0x00000005ff007c0c */ /* 0x000fda000bf05300 */
[----:B------:R-:W-:-:S04]  /*fe10*/  @P0 IADD3 R2, P1, R17, UR4, RZ ;  /* 0x0000000411020c10 */ /* 0x000fc8000ff3e0ff */
[----:B----4-:R-:W-:Y:S01]  /*fe20*/  @P0 IADD3.X R3, R4, UR5, RZ, P1, !PT ;  /* 0x0000000504030c10 */ /* 0x010fe20008ffe4ff */
[----:B------:R-:W-:-:S04]  /*fe30*/  ULDC.64 UR4, c[0x0][0xa08] ;  /* 0x0002820000047ab9 */ /* 0x000fc80000000a00 */
[----:B---3--:R1:W0:Y:S02]  /*fe40*/  @P0 LDG.E R7, desc[UR56][R2.64] ;  /* 0x0000003802070981 */ /* 0x008224000c1e1900 */
[----:B-1----:R-:W1:Y:S01]  /*fe50*/  LDC.64 R2, c[0x0][0x418] ;  /* 0x00010600ff027b82 */ /* 0x002e620000000a00 */
[----:B-----5:R-:W-:Y:S01]  /*fe60*/  VIADD R0, R0, 0xffffffff ;  /* 0xffffffff00007836 */ /* 0x020fe20000000000 */
[----:B0-----:R-:W-:Y:S01]  /*fe70*/  SHF.R.S32.HI R8, RZ, 0x1f, R7 ;  /* 0x0000001fff087819 */ /* 0x001fe20000011407 */
[----:B------:R0:W-:Y:S04]  /*fe80*/  @P0 STL [R1+0x10], R7 ;  /* 0x0000100701000387 */ /* 0x0001e80000100800 */
[----:B------:R0:W-:Y:S01]  /*fe90*/  STL [R1+0x1c], R8 ;  /* 0x00001c0801007387 */ /* 0x0001e20000100800 */
[----:B-1----:R-:W-:Y:S01]  /*fea0*/  LOP3.LUT P0, RZ, R2, UR4, RZ, 0xfc, !PT ;  /* 0x0000000402ff7c12 */ /* 0x002fe2000f80fcff */
[----:B------:R-:W-:-:S03]  /*feb0*/  UMOV UR4, 0xffffffff ;  /* 0xffffffff00047882 */ /* 0x000fc60000000000 */
[----:B------:R-:W-:-:S04]  /*fec0*/  LOP3.LUT P0, RZ, R3, UR5, RZ, 0xfc, P0 ;  /* 0x0000000503ff7c12 */ /* 0x000fc8000800fcff */
[----:B------:R-:W-:Y:S01]  /*fed0*/  SEL R17, R7, RZ, !P0 ;  /* 0x000000ff07117207 */ /* 0x000fe20004000000 */
[----:B0-----:R-:W-:Y:S08]  /*fee0*/  BRA.DIV UR4, `(.L_x_2300) ;  /* 0x0000005204a87947 */ /* 0x001ff0000b800000 */
[----:B------:R-:W0:Y:S02]  /*fef0*/  S2R R4, SR_TID.X ;  /* 0x0000000000047919 */ /* 0x000e240000002100 */
[----:B0-----:R-:W-:-:S04]  /*ff00*/  SHF.R.U32.HI R4, RZ, 0x5, R4 ;  /* 0x00000005ff047819 */ /* 0x001fc80000011604 */
[----:B------:R-:W-:-:S05]  /*ff10*/  LOP3.LUT R4, R4, 0x3, RZ, 0xc0, !PT ;  /* 0x0000000304047812 */ /* 0x000fca00078ec0ff */
[----:B------:R0:W1:Y:S02]  /*ff20*/  SHFL.IDX PT, R14, R4, RZ, 0x1f ;  /* 0x00001fff040e7589 */ /* 0x00006400000e0000 */
.L_x_2406:
[----:B------:R-:W-:Y:S01]  /*ff30*/  PLOP3.LUT P1, PT, PT, PT, PT, 0x8, 0x0 ;  /* 0x000000000000781c */ /* 0x000fe20003f2e170 */
[----:B------:R3:W-:Y:S01]  /*ff40*/  STL [R1+0x8], R0 ;  /* 0x0000080001007387 */ /* 0x0007e20000100800 */
[----:B-1----:R-:W-:Y:S02]  /*ff50*/  ISETP.NE.AND P0, PT, R14, RZ, PT ;  /* 0x000000ff0e00720c */ /* 0x002fe40003f05270 */
[----:B0-----:R-:W-:-:S05]  /*ff60*/  P2R R4, PR, RZ, 0x2 ;  /* 0x00000002ff047803 */ /* 0x001fca0000000000 */
[----:B------:R3:W-:Y:S06]  /*ff70*/  STL [R1+0x20], R4 ;  /* 0x0000200401007387 */ /* 0x0007ec0000100800 */
[----:B------:R-:W-:Y:S05]  /*ff80*/  @P0 BRA `(.L_x_2301) ;  /* 0x0000000400300947 */ /* 0x000fea0003800000 */
[----:B------:R-:W-:-:S03]  /*ff90*/  UMOV UR4, 0xffffffff ;  /* 0xffffffff00047882 */ /* 0x000fc60000000000 */
[----:B------:R-:W-:Y:S05]  /*ffa0*/  BRA.DIV UR4, `(.L_x_2302) ;  /* 0x0000005204ac7947 */ /* 0x000fea000b800000 */
[----:B------:R-:W-:-:S13]  /*ffb0*/  ELECT P6, URZ, PT ;  /* 0x00000000003f782f */ /* 0x000fda00038c0000 */
.L_x_2409:
[----:B------:R-:W-:Y:S05]  /*ffc0*/  @!P6 BRA `(.L_x_2301) ;  /* 0x000000040020e947 */ /* 0x000fea0003800000 */
[----:B------:R-:W-:-:S04]  /*ffd0*/  ISETP.NE.U32.AND P0, PT, R2, RZ, PT ;  /* 0x000000ff0200720c */ /* 0x000fc80003f05070 */
[----:B------:R-:W-:-:S13]  /*ffe0*/  ISETP.NE.AND.EX P0, PT, R3, RZ, PT, P0 ;  /* 0x000000ff0300720c */ /* 0x000fda0003f05300 */
[----:B------:R-:W-:Y:S05]  /*fff0*/  @!P0 BRA `(.L_x_2303) ;  /* 0x0000000000508947 */ /* 0x000fea0003800000 */
[----:B------:R-:W0:Y:S01]  /*10000*/  LDC R6, c[0x0][0x43c] ;  /* 0x00010f00ff067b82 */ /* 0x000e220000000800 */
[----:B------:R-:W-:Y:S01]  /*10010*/  IMAD.MOV.U32 R9, RZ, RZ, R0 ;  /* 0x000000ffff097224 */ /* 0x000fe200078e0000 */
[----:B------:R-:W-:-:S03]  /*10020*/  ULDC.64 UR4, c[0x0][0x428] ;  /* 0x00010a0000047ab9 */ /* 0x000fc60000000a00 */
[----:B---3--:R-:W-:Y:S01]  /*10030*/  IMAD.MOV.U32 R0, RZ, RZ, R9 ;  /* 0x000000ffff007224 */ /* 0x008fe200078e0009 */
[----:B0-----:R-:W-:-:S13]  /*10040*/  ISETP.NE.AND P0, PT, R6, 0x1, PT ;  /* 0x000000010600780c */ /* 0x001fda0003f05270 */
[----:B------:R-:W0:Y:S02]  /*10050*/  @P0 LDC.64 R4, c[0x0][0x440] ;  /* 0x00011000ff040b82 */ /* 0x000e240000000a00 */
[----:B0-----:R-:W-:-:S05]  /*10060*/  @P0 IMAD.HI.U32 R4, R9, R4, RZ ;  /* 0x0000000409040227 */ /* 0x001fca00078e00ff */
[----:B------:R-:W-:-:S04]  /*10070*/  @P0 SHF.R.U32.HI R0, RZ, R5, R4 ;  /* 0x00000005ff000219 */ /* 0x000fc80000011604 */
[----:B------:R-:W-:Y:S02]  /*10080*/  IADD3 R4, -R0, RZ, RZ ;  /* 0x000000ff00047210 */ /* 0x000fe40007ffe1ff */
[----:B------:R-:W-:-:S03]  /*10090*/  SHF.R.S32.HI R5, RZ, 0x1f, R0 ;  /* 0x0000001fff057819 */ /* 0x000fc60000011400 */
        /* <DEDUP_REMOVED lines=10> */
.L_x_2303:
[----:B0-----:R-:W4:Y:S01]  /*10140*/  LDL R2, [R1+0x14] ;  /* 0x0000140001027983 */ /* 0x001f220000100800 */
[----:B---3--:R-:W-:Y:S01]  /*10150*/  IMAD R0, R19, 0x8, R18 ;  /* 0x0000000813007824 */ /* 0x008fe200078e0212 */
[----:B----4-:R-:W-:-:S04]  /*10160*/  SHF.L.U32 R2, R2, 0x1f, RZ ;  /* 0x0000001f02027819 */ /* 0x010fc800000006ff */
[----:B------:R-:W0:Y:S02]  /*10170*/  SYNCS.PHASECHK.TRANS64.TRYWAIT P0, [R0+URZ+0x34840], R2 ;  /* 0x03484002000075a7 */ /* 0x000e24000800017f */
[----:B0-----:R-:W-:Y:S05]  /*10180*/  @!P0 BRA `(.L_x_2304) ;  /* 0x0000005000548947 */ /* 0x001fea0003800000 */
.L_x_2410:
[----:B------:R-:W1:Y:S02]  /*10190*/  S2R R3, SR_TID.X ;  /* 0x0000000000037919 */ /* 0x000e640000002100 */
[----:B-1----:R-:W-:-:S04]  /*101a0*/  LOP3.LUT R3, R3, 0x7f, RZ, 0xc0, !PT ;  /* 0x0000007f03037812 */ /* 0x002fc800078ec0ff */
[----:B------:R-:W-:-:S13]  /*101b0*/  ISETP.NE.AND P0, PT, R3, RZ, PT ;  /* 0x000000ff0300720c */ /* 0x000fda0003f05270 */
[----:B------:R-:W-:Y:S05]  /*101c0*/  @P0 BRA `(.L_x_2305) ;  /* 0x00000000001c0947 */ /* 0x000fea0003800000 */
[----:B------:R-:W1:Y:S01]  /*101d0*/  S2R R3, SR_TID.X ;  /* 0x0000000000037919 */ /* 0x000e620000002100 */
[----:B0-----:R-:W-:-:S04]  /*101e0*/  IMAD.MOV.U32 R2, RZ, RZ, 0xc000 ;  /* 0x0000c000ff027424 */ /* 0x001fc800078e00ff */
[----:B------:R3:W-:Y:S01]  /*101f0*/  SYNCS.ARRIVE.TRANS64 RZ, [R0+URZ+0x34830], R2 ;  /* 0x0348300200ff79a7 */ /* 0x0007e2000800003f */
[----:B-1----:R-:W-:-:S04]  /*10200*/  LOP3.LUT R3, R3, 0x1f, RZ, 0xc0, !PT ;  /* 0x0000001f03037812 */ /* 0x002fc800078ec0ff */
[----:B------:R-:W-:-:S13]  /*10210*/  ISETP.NE.AND P0, PT, R3, RZ, PT ;  /* 0x000000ff0300720c */ /* 0x000fda0003f05270 */
[----:B---3--:R-:W-:Y:S05]  /*10220*/  @!P0 BRA `(.L_x_2305) ;  /* 0x0000000000048947 */ /* 0x008fea0003800000 */
[----:B------:R-:W-:Y:S01]  /*10230*/  BPT.TRAP 0x1 ;  /* 0x000000040000795c */ /* 0x000fe20000300000 */
.L_x_2305:
[----:B------:R-:W3:Y:S04]  /*10240*/  LDL R3, [R1+0x8] ;  /* 0x0000080001037983 */ /* 0x000ee80000100800 */
[----:B0-----:R-:W4:Y:S01]  /*10250*/  LDL R2, [R1+0x18] ;  /* 0x0000180001027983 */ /* 0x001f220000100800 */
        /* <DEDUP_REMOVED lines=20> */
[----:B----4-:R-:W-:-:S13]  /*103a0*/  R2UR UR5, R2 ;  /* 0x00000000020572ca */ /* 0x010fda00000e0000 */
[----:B------:R-:W-:Y:S02]  /*103b0*/  ULEA UR11, UR11, UR5, 0x7 ;  /* 0x000000050b0b7291 */ /* 0x000fe4000f8e383f */
        /* <DEDUP_REMOVED lines=8> */
[----:B0-----:R-:W-:Y:S01]  /*10440*/  NOP ;  /* 0x0000000000007918 */ /* 0x001fe20000000000 */
.L_x_2301:
[----:B------:R-:W4:Y:S04]  /*10450*/  LDL.LU R3, [R1+0x34] ;  /* 0x0000340001037983 */ /* 0x000f280000300800 */
[----:B------:R-:W5:Y:S04]  /*10460*/  LDL.LU R5, [R1+0x2c] ;  /* 0x00002c0001057983 */ /* 0x000f680000300800 */
[----:B---3--:R-:W3:Y:S01]  /*10470*/  LDL.LU R4, [R1+0x44] ;  /* 0x0000440001047983 */ /* 0x008ee20000300800 */
        /* <DEDUP_REMOVED lines=9> */
[----:B----4-:R-:W-:Y:S02]  /*10510*/  SHF.R.S32.HI R0, RZ, 0x1f, R3 ;  /* 0x0000001fff007819 */ /* 0x010fe40000011403 */
[----:B-----5:R-:W-:-:S03]  /*10520*/  SEL R5, R5, RZ, !P0 ;  /* 0x000000ff05057207 */ /* 0x020fc60004000000 */
[----:B------:R-:W-:Y:S01]  /*10530*/  IMAD R0, R0, UR4, RZ ;  /* 0x0000000400007c24 */ /* 0x000fe2000f8e02ff */
[----:B---3--:R-:W-:-:S03]  /*10540*/  SEL R4, R4, RZ, !P0 ;  /* 0x000000ff04047207 */ /* 0x008fc60004000000 */
        /* <DEDUP_REMOVED lines=23> */
[----:B0-----:R-:W-:Y:S05]  /*106c0*/  CALL.ABS.NOINC R2 ;  /* 0x0000000002007343 */ /* 0x001fea0003c00000 */
.L_x_2307:
[----:B------:R-:W-:Y:S05]  /*106d0*/  BSYNC B6 ;  /* 0x0000000000067941 */ /* 0x000fea0003800000 */
.L_x_2306:
[----:B0-----:R-:W3:Y:S01]  /*106e0*/  LDL.LU R0, [R1+0x44] ;  /* 0x0000440001007983 */ /* 0x001ee20000300800 */
[----:B------:R-:W-:Y:S01]  /*106f0*/  ULDC.64 UR4, c[0x0][0x2d8] ;  /* 0x0000b60000047ab9 */ /* 0x000fe20000000a00 */
[----:B------:R-:W0:Y:S01]  /*10700*/  LDC R7, c[0x0][0x448] ;  /* 0x00011200ff077b82 */ /* 0x000e220000000800 */
[----:B------:R-:W-:Y:S01]  /*10710*/  ULDC.64 UR6, c[0x0][0x280] ;  /* 0x0000a00000067ab9 */ /* 0x000fe20000000a00 */
[----:B------:R-:W4:Y:S04]  /*10720*/  LDL.LU R5, [R1+0x34] ;  /* 0x0000340001057983 */ /* 0x000f280000300800 */
[----:B------:R-:W4:Y:S04]  /*10730*/  LDL.LU.64 R2, [R1+0x50] ;  /* 0x0000500001027983 */ /* 0x000f280000300a00 */
[----:B------:R-:W3:Y:S04]  /*10740*/  LDL.LU R4, [R1+0x2c] ;  /* 0x00002c0001047983 */ /* 0x000ee80000300800 */
[----:B------:R-:W3:Y:S01]  /*10750*/  LDL R9, [R1+0x4] ;  /* 0x0000040001097983 */ /* 0x000ee20000100800 */
[----:B--2---:R-:W1:Y:S01]  /*10760*/  S2R R10, SR_TID.X ;  /* 0x00000000000a7919 */ /* 0x004e620000002100 */
[----:B0-----:R-:W-:-:S13]  /*10770*/  ISETP.NE.AND P0, PT, R7, 0x1, PT ;  /* 0x000000010700780c */ /* 0x001fda0003f05270 */
[----:B------:R-:W0:Y:S01]  /*10780*/  @P0 LDC R6, c[0x0][0x450] ;  /* 0x00011400ff060b82 */ /* 0x000e220000000800 */
[----:B-1----:R-:W-:-:S05]  /*10790*/  IMAD.SHL.U32 R10, R10, 0x8, RZ ;  /* 0x000000080a0a7824 */ /* 0x002fca00078e00ff */
[----:B------:R-:W-:-:S04]  /*107a0*/  LOP3.LUT R10, R10, 0x38, RZ, 0xc0, !PT ;  /* 0x000000380a0a7812 */ /* 0x000fc800078ec0ff */
[C---:B------:R-:W-:Y:S02]  /*107b0*/  LOP3.LUT R11, R10.reuse, 0x40, RZ, 0xfc, !PT ;  /* 0x000000400a0b7812 */ /* 0x040fe400078efcff */
[----:B------:R-:W-:Y:S01]  /*107c0*/  LOP3.LUT R10, R10, 0x80, RZ, 0xfc, !PT ;  /* 0x000000800a0a7812 */ /* 0x000fe200078efcff */
[----:B----4-:R-:W-:Y:S02]  /*107d0*/  IMAD.MOV.U32 R3, RZ, RZ, R5 ;  /* 0x000000ffff037224 */ /* 0x010fe400078e0005 */
[----:B------:R-:W1:Y:S01]  /*107e0*/  S2R R5, SR_TID.X ;  /* 0x0000000000057919 */ /* 0x000e620000002100 */
[----:B------:R-:W-:-:S04]  /*107f0*/  IMAD.WIDE.U32 R2, R16, UR4, R2 ;  /* 0x0000000410027c25 */ /* 0x000fc8000f8e0002 */
[----:B------:R-:W-:Y:S01]  /*10800*/  IMAD R3, R16, UR5, R3 ;  /* 0x0000000510037c24 */ /* 0x000fe2000f8e0203 */
[----:B------:R-:W-:Y:S02]  /*10810*/  ULDC.64 UR4, c[0x0][0x2e0] ;  /* 0x0000b80000047ab9 */ /* 0x000fe40000000a00 */
[----:B---3--:R-:W-:Y:S02]  /*10820*/  IMAD R0, R0, UR4, RZ ;  /* 0x0000000400007c24 */ /* 0x008fe4000f8e02ff */
[----:B------:R-:W-:-:S04]  /*10830*/  IMAD.WIDE.U32 R2, R4, UR4, R2 ;  /* 0x0000000404027c25 */ /* 0x000fc8000f8e0002 */
[----:B------:R-:W-:Y:S01]  /*10840*/  IMAD R0, R4, UR5, R0 ;  /* 0x0000000504007c24 */ /* 0x000fe2000f8e0200 */
[----:B------:R-:W-:Y:S01]  /*10850*/  ULDC.64 UR4, c[0x0][0x2d0] ;  /* 0x0000b40000047ab9 */ /* 0x000fe20000000a00 */
[----:B------:R-:W2:Y:S02]  /*10860*/  S2R R4, SR_TID.X ;  /* 0x0000000000047919 */ /* 0x000ea40000002100 */
[----:B------:R-:W-:Y:S01]  /*10870*/  IMAD.IADD R3, R3, 0x1, R0 ;  /* 0x0000000103037824 */ /* 0x000fe200078e0200 */
[----:B-1----:R-:W-:-:S04]  /*10880*/  LOP3.LUT R5, R5, 0x7f, RZ, 0xc0, !PT ;  /* 0x0000007f05057812 */ /* 0x002fc800078ec0ff */
[----:B------:R-:W-:Y:S01]  /*10890*/  SHF.R.U32.HI R5, RZ, 0x3, R5 ;  /* 0x00000003ff057819 */ /* 0x000fe20000011605 */
[----:B--2---:R-:W-:-:S05]  /*108a0*/  IMAD.SHL.U32 R4, R4, 0x10, RZ ;  /* 0x0000001004047824 */ /* 0x004fca00078e00ff */
[----:B------:R-:W-:Y:S02]  /*108b0*/  LOP3.LUT R4, R5, 0x70, R4, 0xf8, !PT ;  /* 0x0000007005047812 */ /* 0x000fe400078ef804 */
[----:B------:R-:W1:Y:S03]  /*108c0*/  @P0 LDC R5, c[0x0][0x44c] ;  /* 0x00011300ff050b82 */ /* 0x000e660000000800 */
[----:B------:R-:W-:-:S04]  /*108d0*/  IMAD R0, R9, 0x80, R4 ;  /* 0x0000008009007824 */ /* 0x000fc800078e0204 */
[----:B------:R-:W-:Y:S02]  /*108e0*/  IMAD.MOV.U32 R4, RZ, RZ, R0 ;  /* 0x000000ffff047224 */ /* 0x000fe400078e0000 */
[----:B-1----:R-:W-:-:S05]  /*108f0*/  @P0 IMAD.HI.U32 R5, R0, R5, RZ ;  /* 0x0000000500050227 */ /* 0x002fca00078e00ff */
[----:B0-----:R-:W-:-:S05]  /*10900*/  @P0 SHF.R.U32.HI R4, RZ, R6, R5 ;  /* 0x00000006ff040219 */ /* 0x001fca0000011605 */
[----:B------:R-:W-:Y:S02]  /*10910*/  IMAD.MOV R5, RZ, RZ, -R4 ;  /* 0x000000ffff057224 */ /* 0x000fe400078e0a04 */
[----:B------:R-:W-:-:S04]  /*10920*/  IMAD.WIDE.U32 R2, R4, UR4, R2 ;  /* 0x0000000404027c25 */ /* 0x000fc8000f8e0002 */
[----:B------:R-:W-:Y:S01]  /*10930*/  IMAD R0, R7, R5, R0 ;  /* 0x0000000507007224 */ /* 0x000fe200078e0200 */
[----:B------:R-:W-:-:S05]  /*10940*/  SHF.R.S32.HI R5, RZ, 0x1f, R4 ;  /* 0x0000001fff057819 */ /* 0x000fca0000011404 */
[----:B------:R-:W-:-:S04]  /*10950*/  IMAD R5, R5, UR4, RZ ;  /* 0x0000000405057c24 */ /* 0x000fc8000f8e02ff */
[----:B------:R-:W-:Y:S01]  /*10960*/  IMAD R4, R4, UR5, R5 ;  /* 0x0000000504047c24 */ /* 0x000fe2000f8e0205 */
[----:B------:R-:W-:Y:S01]  /*10970*/  ULDC.64 UR4, c[0x0][0x2c8] ;  /* 0x0000b20000047ab9 */ /* 0x000fe20000000a00 */
[----:B------:R-:W0:Y:S02]  /*10980*/  S2R R5, SR_TID.X ;  /* 0x0000000000057919 */ /* 0x000e240000002100 */
[----:B------:R-:W-:Y:S01]  /*10990*/  IMAD.IADD R3, R3, 0x1, R4 ;  /* 0x0000000103037824 */ /* 0x000fe200078e0204 */
[----:B------:R-:W-:Y:S01]  /*109a0*/  SHF.R.S32.HI R4, RZ, 0x1f, R0 ;  /* 0x0000001fff047819 */ /* 0x000fe20000011400 */
[----:B------:R-:W-:-:S04]  /*109b0*/  IMAD.WIDE.U32 R2, R0, UR4, R2 ;  /* 0x0000000400027c25 */ /* 0x000fc8000f8e0002 */
[----:B------:R-:W-:Y:S01]  /*109c0*/  IMAD R4, R4, UR4, RZ ;  /* 0x0000000404047c24 */ /* 0x000fe2000f8e02ff */
[----:B------:R-:W-:Y:S02]  /*109d0*/  ULDC UR4, c[0x0][0x2b8] ;  /* 0x0000ae0000047ab9 */ /* 0x000fe40000000800 */
[----:B------:R-:W-:Y:S01]  /*109e0*/  ISETP.GE.AND P0, PT, R10, UR4, PT ;  /* 0x000000040a007c0c */ /* 0x000fe2000bf06270 */
[----:B------:R-:W-:Y:S01]  /*109f0*/  IMAD R0, R0, UR5, R4 ;  /* 0x0000000500007c24 */ /* 0x000fe2000f8e0204 */
[----:B------:R1:W5:Y:S01]  /*10a00*/  LDL R10, [R1+0x24] ;  /* 0x00002400010a7983 */ /* 0x0003620000100800 */
[----:B------:R-:W-:Y:S02]  /*10a10*/  LEA R4, P3, R2, UR6, 0x1 ;  /* 0x0000000602047c11 */ /* 0x000fe4000f8608ff */
[----:B------:R-:W-:Y:S01]  /*10a20*/  IMAD.IADD R0, R3, 0x1, R0 ;  /* 0x0000000103007824 */ /* 0x000fe200078e0200 */
[----:B------:R-:W-:Y:S01]  /*10a30*/  ISETP.GE.AND P1, PT, R11, UR4, PT ;  /* 0x000000040b007c0c */ /* 0x000fe2000bf26270 */
[----:B0-----:R-:W-:-:S05]  /*10a40*/  IMAD.SHL.U32 R8, R5, 0x8, RZ ;  /* 0x0000000805087824 */ /* 0x001fca00078e00ff */
[----:B------:R-:W-:-:S04]  /*10a50*/  LOP3.LUT R8, R8, 0x38, RZ, 0xc0, !PT ;  /* 0x0000003808087812 */ /* 0x000fc800078ec0ff */
[----:B------:R-:W-:Y:S01]  /*10a60*/  ISETP.GE.AND P2, PT, R8, UR4, PT ;  /* 0x0000000408007c0c */ /* 0x000fe2000bf46270 */
[----:B------:R-:W-:Y:S01]  /*10a70*/  UMOV UR4, 0xffffffff ;  /* 0xffffffff00047882 */ /* 0x000fe20000000000 */
[----:B------:R-:W-:Y:S02]  /*10a80*/  LEA.HI.X R3, R2, UR7, R0, 0x1, P3 ;  /* 0x0000000702037c11 */ /* 0x000fe400098f0c00 */
[----:B-1----:R-:W-:Y:S09]  /*10a90*/  BRA.DIV UR4, `(.L_x_2308) ;  /* 0x0000004a04247947 */ /* 0x002ff2000b800000 */
[----:B------:R-:W0:Y:S02]  /*10aa0*/  S2R R6, SR_TID.X ;  /* 0x0000000000067919 */ /* 0x000e240000002100 */
[----:B0-----:R-:W-:-:S04]  /*10ab0*/  LOP3.LUT R6, R6, 0x7f, RZ, 0xc0, !PT ;  /* 0x0000007f06067812 */ /* 0x001fc800078ec0ff */
[----:B------:R-:W-:Y:S02]  /*10ac0*/  SHF.R.U32.HI R9, RZ, 0x3, R6 ;  /* 0x00000003ff097819 */ /* 0x000fe40000011606 */
[----:B------:R-:W2:Y:S04]  /*10ad0*/  LDL.LU R6, [R1+0x4] ;  /* 0x0000040001067983 */ /* 0x000ea80000300800 */
[----:B------:R-:W3:Y:S01]  /*10ae0*/  LDL.LU R8, [R1+0x38] ;  /* 0x0000380001087983 */ /* 0x000ee20000300800 */
[----:B--2---:R-:W-:Y:S02]  /*10af0*/  IMAD R2, R6, 0x80, R9 ;  /* 0x0000008006027824 */ /* 0x004fe400078e0209 */
[----:B------:R-:W0:Y:S01]  /*10b00*/  S2R R6, SR_TID.X ;  /* 0x0000000000067919 */ /* 0x000e220000002100 */
[----:B---3--:R-:W-:-:S02]  /*10b10*/  IMAD R0, R8, R7, RZ ;  /* 0x0000000708007224 */ /* 0x008fc400078e02ff */
[----:B------:R-:W1:Y:S01]  /*10b20*/  SHFL.IDX PT, R7, R4, RZ, 0x181f ;  /* 0x00181fff04077589 */ /* 0x000e6200000e0000 */
[C---:B------:R-:W-:Y:S02]  /*10b30*/  VIADD R5, R2.reuse, 0x10 ;  /* 0x0000001002057836 */ /* 0x040fe40000000000 */
[-C--:B------:R-:W-:Y:S01]  /*10b40*/  ISETP.GE.AND P4, PT, R2, R0.reuse, PT ;  /* 0x000000000200720c */ /* 0x080fe20003f86270 */
[----:B------:R-:W-:Y:S02]  /*10b50*/  SHFL.IDX PT, R9, R3, 0x1, 0x181f ;  /* 0x00381f0003097f89 */ /* 0x000fe400000e0000 */
[----:B------:R-:W-:Y:S02]  /*10b60*/  ISETP.GE.AND P3, PT, R5, R0, PT ;  /* 0x000000000500720c */ /* 0x000fe40003f66270 */
[----:B------:R-:W-:Y:S01]  /*10b70*/  SHFL.IDX PT, R5, R4, 0x1, 0x181f ;  /* 0x00381f0004057f89 */ /* 0x000fe200000e0000 */
[----:B0-----:R-:W-:-:S03]  /*10b80*/  IMAD.SHL.U32 R11, R6, 0x8, RZ ;  /* 0x00000008060b7824 */ /* 0x001fc600078e00ff */
[----:B------:R-:W0:Y:S02]  /*10b90*/  SHFL.IDX PT, R6, R3, RZ, 0x181f ;  /* 0x00181fff03067589 */ /* 0x000e2400000e0000 */
[----:B------:R-:W-:-:S04]  /*10ba0*/  LOP3.LUT R11, R11, 0x38, RZ, 0xc0, !PT ;  /* 0x000000380b0b7812 */ /* 0x000fc800078ec0ff */
[----:B-1----:R-:W-:-:S05]  /*10bb0*/  @!P4 LEA R7, P5, R11, R7, 0x1 ;  /* 0x000000070b07c211 */ /* 0x002fca00078a08ff */
[----:B0-----:R-:W-:Y:S01]  /*10bc0*/  @!P4 IMAD.X R6, RZ, RZ, R6, P5 ;  /* 0x000000ffff06c224 */ /* 0x001fe200028e0606 */
[----:B------:R-:W-:-:S04]  /*10bd0*/  @!P3 LEA R8, P5, R11, R5, 0x1 ;  /* 0x000000050b08b211 */ /* 0x000fc800078a08ff */
[----:B------:R-:W-:Y:S01]  /*10be0*/  @!P4 LOP3.LUT R7, R7, R6, RZ, 0x3c, !PT ;  /* 0x000000060707c212 */ /* 0x000fe200078e3cff */
[----:B------:R-:W-:-:S03]  /*10bf0*/  @!P3 IMAD.X R5, RZ, RZ, R9, P5 ;  /* 0x000000ffff05b224 */ /* 0x000fc600028e0609 */
[----:B------:R-:W-:-:S04]  /*10c00*/  @!P4 LOP3.LUT R6, R7, R6, RZ, 0x3c, !PT ;  /* 0x000000060706c212 */ /* 0x000fc800078e3cff */
[----:B------:R-:W-:-:S05]  /*10c10*/  @!P4 LOP3.LUT R7, R7, R6, RZ, 0x3c, !PT ;  /* 0x000000060707c212 */ /* 0x000fca00078e3cff */
[----:B-----5:R-:W-:Y:S04]  /*10c20*/  @!P4 LDGSTS.E.BYPASS.LTC128B.128 [R10+0x10400], desc[UR56][R6.64], !P2 ;  /* 0x10400000060acfae */ /* 0x020fe8000d101d78 */
[----:B------:R-:W-:Y:S04]  /*10c30*/  @!P4 LDGSTS.E.BYPASS.LTC128B.128 [R10+0x14400], desc[UR56][R6.64+0x80], !P1 ;  /* 0x14400080060acfae */ /* 0x000fe8000c901d78 */
[----:B------:R0:W-:Y:S02]  /*10c40*/  @!P4 LDGSTS.E.BYPASS.LTC128B.128 [R10+0x18400], desc[UR56][R6.64+0x100], !P0 ;  /* 0x18400100060acfae */ /* 0x0001e4000c101d78 */
[----:B0-----:R-:W-:Y:S01]  /*10c50*/  @!P3 IMAD.MOV.U32 R6, RZ, RZ, R8 ;  /* 0x000000ffff06b224 */ /* 0x001fe200078e0008 */
[----:B------:R-:W-:Y:S01]  /*10c60*/  @!P3 MOV R7, R5 ;  /* 0x000000050007b202 */ /* 0x000fe20000000f00 */
[----:B------:R-:W-:Y:S01]  /*10c70*/  VIADD R5, R2, 0x20 ;  /* 0x0000002002057836 */ /* 0x000fe20000000000 */
[----:B------:R-:W-:Y:S04]  /*10c80*/  SHFL.IDX PT, R8, R3, 0x2, 0x181f ;  /* 0x00581f0003087f89 */ /* 0x000fe800000e0000 */
[----:B------:R-:W-:Y:S04]  /*10c90*/  @!P3 LDGSTS.E.BYPASS.LTC128B.128 [R10+0x10c00], desc[UR56][R6.64], !P2 ;  /* 0x10c00000060abfae */ /* 0x000fe8000d101d78 */
[----:B------:R-:W-:Y:S04]  /*10ca0*/  @!P3 LDGSTS.E.BYPASS.LTC128B.128 [R10+0x14c00], desc[UR56][R6.64+0x80], !P1 ;  /* 0x14c00080060abfae */ /* 0x000fe8000c901d78 */
[----:B------:R0:W-:Y:S01]  /*10cb0*/  @!P3 LDGSTS.E.BYPASS.LTC128B.128 [R10+0x18c00], desc[UR56][R6.64+0x100], !P0 ;  /* 0x18c00100060abfae */ /* 0x0001e2000c101d78 */
[----:B------:R-:W-:-:S03]  /*10cc0*/  ISETP.GE.AND P3, PT, R5, R0, PT ;  /* 0x000000000500720c */ /* 0x000fc60003f66270 */
[----:B------:R-:W1:Y:S10]  /*10cd0*/  SHFL.IDX PT, R5, R4, 0x2, 0x181f ;  /* 0x00581f0004057f89 */ /* 0x000e7400000e0000 */
        /* <DEDUP_REMOVED lines=53> */
.L_x_2427:
[----:B------:R-:W-:Y:S01]  /*11030*/  VIADD R2, R2, 0x70 ;  /* 0x0000007002027836 */ /* 0x000fe20000000000 */
[----:B------:R-:W-:Y:S04]  /*11040*/  BSSY B0, `(.L_x_2309) ;  /* 0x000000e000007945 */ /* 0x000fe80003800000 */
[----:B------:R-:W-:-:S13]  /*11050*/  ISETP.GE.AND P3, PT, R2, R0, PT ;  /* 0x000000000200720c */ /* 0x000fda0003f66270 */
[----:B------:R-:W-:Y:S05]  /*11060*/  @P3 BRA `(.L_x_2310) ;  /* 0x00000000002c3947 */ /* 0x000fea0003800000 */
[----:B0-----:R-:W0:Y:S02]  /*11070*/  S2R R4, SR_TID.X ;  /* 0x0000000000047919 */ /* 0x001e240000002100 */
        /* <DEDUP_REMOVED lines=10> */
.L_x_2310:
[----:B------:R-:W-:Y:S05]  /*11120*/  BSYNC B0 ;  /* 0x0000000000007941 */ /* 0x000fea0003800000 */
.L_x_2309:
[----:B------:R-:W-:Y:S01]  /*11130*/  NOP ;  /* 0x0000000000007918 */ /* 0x000fe20000000000 */
[----:B------:R-:W-:Y:S01]  /*11140*/  PLOP3.LUT P0, PT, PT, PT, PT, 0x80, 0x0 ;  /* 0x000000000000781c */ /* 0x000fe20003f0f070 */
[----:B0--3--:R-:W-:-:S12]  /*11150*/  VIADD R6, R18, 0x34800 ;  /* 0x0003480012067836 */ /* 0x009fd80000000000 */
.L_x_2311:
[----:B------:R-:W-:Y:S02]  /*11160*/  PLOP3.LUT P1, PT, P1, P0, PT, 0xa2, 0x0 ;  /* 0x000000000000781c */ /* 0x000fe40000f21472 */
[----:B------:R-:W-:-:S08]  /*11170*/  @P0 R2UR P1, UR4, R18 ;  /* 0x00000000120402ca */ /* 0x000fd00000020000 */
[----:B------:R-:W-:-:S05]  /*11180*/  @P0 PLOP3.LUT P0, PT, P1, PT, PT, 0x80, 0x0 ;  /* 0x000000000000081c */ /* 0x000fca0000f0f070 */
[----:B------:R-:W-:Y:S01]  /*11190*/  @!P1 SYNCS.ARRIVE.TRANS64.RED.A0T1 RZ, [UR4+0x34800], RZ ;  /* 0x034800ffffff99a7 */ /* 0x000fe20008200404 */
[----:B------:R-:W-:Y:S07]  /*111a0*/  @!P1 ARRIVES.LDGSTSBAR.64.TRANSCNT [UR4+0x34800] ;  /* 0x03480000ff0099b0 */ /* 0x000fee0008000a84 */
[----:B------:R-:W-:Y:S05]  /*111b0*/  @P0 BRA.U.ANY `(.L_x_2311) ;  /* 0xfffffffd00e80947 */ /* 0x000fea000393ffff */
[----:B----4-:R-:W3:Y:S02]  /*111c0*/  LDL.LU R2, [R1+0x48] ;  /* 0x0000480001027983 */ /* 0x010ee40000300800 */
        /* <DEDUP_REMOVED lines=11> */
.L_x_2428:
[----:B------:R-:W-:Y:S05]  /*11280*/  BSYNC B0 ;  /* 0x0000000000007941 */ /* 0x000fea0003800000 */
.L_x_2312:
[----:B------:R-:W0:Y:S04]  /*11290*/  LDL R2, [R1+0x40] ;  /* 0x0000400001027983 */ /* 0x000e280000100800 */
[----:B--2---:R-:W2:Y:S01]  /*112a0*/  LDL R3, [R1+0x28] ;  /* 0x0000280001037983 */ /* 0x004ea20000100800 */
[----:B------:R-:W-:Y:S01]  /*112b0*/  BSSY B0, `(.L_x_2314) ;  /* 0x0000213000007945 */ /* 0x000fe20003800000 */
[----:B0-----:R-:W-:-:S05]  /*112c0*/  VIADD R0, R2, 0xfffffffe ;  /* 0xfffffffe02007836 */ /* 0x001fca0000000000 */
[----:B--2---:R-:W-:-:S13]  /*112d0*/  ISETP.GE.AND P0, PT, R0, R3, PT ;  /* 0x000000030000720c */ /* 0x004fda0003f06270 */
[----:B------:R-:W-:Y:S05]  /*112e0*/  @!P0 BRA `(.L_x_2315) ;  /* 0x00000020003c8947 */ /* 0x000fea0003800000 */
[----:B------:R-:W2:Y:S04]  /*112f0*/  LDL.LU R2, [R1+0x58] ;  /* 0x0000580001027983 */ /* 0x000ea80000300800 */
[----:B-1----:R-:W3:Y:S04]  /*11300*/  LDL.LU R5, [R1+0x3c] ;  /* 0x00003c0001057983 */ /* 0x002ee80000300800 */
[----:B------:R-:W4:Y:S01]  /*11310*/  LDL.LU R4, [R1+0x30] ;  /* 0x0000300001047983 */ /* 0x000f220000300800 */
[----:B------:R-:W-:Y:S01]  /*11320*/  LOP3.LUT R12, RZ, R3, RZ, 0x33, !PT ;  /* 0x00000003ff0c7212 */ /* 0x000fe200078e33ff */
[----:B------:R-:W-:Y:S01]  /*11330*/  BSSY B2, `(.L_x_2316) ;  /* 0x00000b5000027945 */ /* 0x000fe20003800000 */
[----:B--2---:R-:W-:-:S04]  /*11340*/  VIADD R2, R2, 0x1 ;  /* 0x0000000102027836 */ /* 0x004fc80000000000 */
[----:B---3--:R-:W-:-:S05]  /*11350*/  IMAD R2, R2, R5, RZ ;  /* 0x0000000502027224 */ /* 0x008fca00078e02ff */
        /* <DEDUP_REMOVED lines=9> */
[----:B------:R-:W-:Y:S01]  /*113f0*/  IADD3 R9, R19, 0x1, RZ ;  /* 0x0000000113097810 */ /* 0x000fe20007ffe0ff */
[----:B------:R-:W-:Y:S03]  /*11400*/  BSSY B1, `(.L_x_2318) ;  /* 0x00000a3000017945 */ /* 0x000fe60003800000 */
        /* <DEDUP_REMOVED lines=30> */
.L_x_2320:
[----:B------:R-:W-:Y:S01]  /*115f0*/  IMAD R3, R9, 0x8, R18 ;  /* 0x0000000809037824 */ /* 0x000fe200078e0212 */
[----:B------:R-:W-:Y:S01]  /*11600*/  SHF.L.U32 R2, R13, 0x1f, RZ ;  /* 0x0000001f0d027819 */ /* 0x000fe200000006ff */
[----:B------:R-:W-:Y:S03]  /*11610*/  BSSY B3, `(.L_x_2321) ;  /* 0x0000003000037945 */ /* 0x000fe60003800000 */
[----:B------:R-:W1:Y:S02]  /*11620*/  SYNCS.PHASECHK.TRANS64.TRYWAIT P0, [R3+URZ+0x34840], R2 ;  /* 0x03484002030075a7 */ /* 0x000e64000800017f */
[----:B-1----:R-:W-:Y:S05]  /*11630*/  @!P0 BRA `(.L_x_2322) ;  /* 0x0000004800448947 */ /* 0x002fea0003800000 */
.L_x_2429:
[----:B------:R-:W-:Y:S05]  /*11640*/  BSYNC B3 ;  /* 0x0000000000037941 */ /* 0x000fea0003800000 */
.L_x_2321:
        /* <DEDUP_REMOVED lines=12> */
.L_x_2324:
[----:B------:R-:W-:Y:S05]  /*11710*/  BSYNC B3 ;  /* 0x0000000000037941 */ /* 0x000fea0003800000 */
.L_x_2323:
        /* <DEDUP_REMOVED lines=12> */
.L_x_2325:
        /* <DEDUP_REMOVED lines=16> */
.L_x_2326:
        /* <DEDUP_REMOVED lines=15> */
.L_x_2327:
        /* <DEDUP_REMOVED lines=16> */
.L_x_2430:
[----:B------:R-:W-:Y:S05]  /*11ad0*/  BSYNC B3 ;  /* 0x0000000000037941 */ /* 0x000fea0003800000 */
.L_x_2328:
        /* <DEDUP_REMOVED lines=12> */
.L_x_2331:
[----:B------:R-:W-:Y:S05]  /*11ba0*/  BSYNC B3 ;  /* 0x0000000000037941 */ /* 0x000fea0003800000 */
.L_x_2330:
        /* <DEDUP_REMOVED lines=13> */
.L_x_2332:
        /* <DEDUP_REMOVED lines=15> */
.L_x_2333:
        /* <DEDUP_REMOVED lines=12> */
.L_x_2319:
[----:B------:R-:W-:Y:S05]  /*11e30*/  BSYNC B1 ;  /* 0x0000000000017941 */ /* 0x000fea0003800000 */
.L_x_2318:
[----:B0-----:R-:W2:Y:S01]  /*11e40*/  LDL.LU R0, [R1+0x40] ;  /* 0x0000400001007983 */ /* 0x001ea20000300800 */
[----:B------:R-:W-:-:S03]  /*11e50*/  IMAD.MOV.U32 R19, RZ, RZ, R9 ;  /* 0x000000ffff137224 */ /* 0x000fc600078e0009 */
[----:B------:R0:W-:Y:S02]  /*11e60*/  STL [R1+0x14], R13 ;  /* 0x0000140d01007387 */ /* 0x0001e40000100800 */
[----:B0-2---:R-:W-:-:S07]  /*11e70*/  VIADD R0, R0, 0xfffffffd ;  /* 0xfffffffd00007836 */ /* 0x005fce0000000000 */
.L_x_2317:
[----:B------:R-:W-:Y:S05]  /*11e80*/  BSYNC B2 ;  /* 0x0000000000027941 */ /* 0x000fea0003800000 */
.L_x_2316:
[----:B------:R-:W-:Y:S01]  /*11e90*/  VIADD R12, R12, 0xfffffffe ;  /* 0xfffffffe0c0c7836 */ /* 0x000fe20000000000 */
[----:B------:R-:W-:-:S04]  /*11ea0*/  LOP3.LUT R4, RZ, R4, RZ, 0x33, !PT ;  /* 0x00000004ff047212 */ /* 0x000fc800078e33ff */
[----:B------:R-:W-:-:S13]  /*11eb0*/  ISETP.NE.AND P0, PT, R12, R4, PT ;  /* 0x000000040c00720c */ /* 0x000fda0003f05270 */
[----:B------:R-:W-:Y:S05]  /*11ec0*/  @!P0 BRA `(.L_x_2315) ;  /* 0x0000001400448947 */ /* 0x000fea0003800000 */
[----:B------:R-:W-:-:S07]  /*11ed0*/  IMAD.MOV.U32 R9, RZ, RZ, R17 ;  /* 0x000000ffff097224 */ /* 0x000fce00078e0011 */
.L_x_2366:
        /* <DEDUP_REMOVED lines=12> */
[----:B------:R-:W-:Y:S02]  /*11fa0*/  MOV R7, R0 ;  /* 0x0000000000077202 */ /* 0x000fe40000000f00 */
        /* <DEDUP_REMOVED lines=22> */
.L_x_2336:
[----:B------:R-:W-:Y:S01]  /*12110*/  IMAD R3, R4, 0x8, R18 ;  /* 0x0000000804037824 */ /* 0x000fe200078e0212 */
[----:B------:R-:W-:Y:S01]  /*12120*/  SHF.L.U32 R2, R5, 0x1f, RZ ;  /* 0x0000001f05027819 */ /* 0x000fe200000006ff */
[----:B------:R-:W-:Y:S03]  /*12130*/  BSSY B2, `(.L_x_2337) ;  /* 0x0000003000027945 */ /* 0x000fe60003800000 */
[----:B------:R-:W1:Y:S02]  /*12140*/  SYNCS.PHASECHK.TRANS64.TRYWAIT P0, [R3+URZ+0x34840], R2 ;  /* 0x03484002030075a7 */ /* 0x000e64000800017f */
[----:B-1----:R-:W-:Y:S05]  /*12150*/  @!P0 BRA `(.L_x_2338) ;  /* 0x0000003c00a48947 */ /* 0x002fea0003800000 */
.L_x_2431:
[----:B------:R-:W-:Y:S05]  /*12160*/  BSYNC B2 ;  /* 0x0000000000027941 */ /* 0x000fea0003800000 */
.L_x_2337:
        /* <DEDUP_REMOVED lines=12> */
.L_x_2340:
[----:B------:R-:W-:Y:S05]  /*12230*/  BSYNC B2 ;  /* 0x0000000000027941 */ /* 0x000fea0003800000 */
.L_x_2339:
        /* <DEDUP_REMOVED lines=12> */
.L_x_2341:
        /* <DEDUP_REMOVED lines=16> */
.L_x_2342:
        /* <DEDUP_REMOVED lines=15> */
.L_x_2343:
        /* <DEDUP_REMOVED lines=16> */
.L_x_2432:
[----:B------:R-:W-:Y:S05]  /*125f0*/  BSYNC B2 ;  /* 0x0000000000027941 */ /* 0x000fea0003800000 */
.L_x_2344:
        /* <DEDUP_REMOVED lines=11> */
.L_x_2347:
[----:B------:R-:W-:Y:S05]  /*126b0*/  BSYNC B2 ;  /* 0x0000000000027941 */ /* 0x000fea0003800000 */
.L_x_2346:
        /* <DEDUP_REMOVED lines=12> */
.L_x_2348:
        /* <DEDUP_REMOVED lines=15> */
.L_x_2349:
        /* <DEDUP_REMOVED lines=12> */
.L_x_2335:
[----:B------:R-:W-:Y:S05]  /*12930*/  BSYNC B1 ;  /* 0x0000000000017941 */ /* 0x000fea0003800000 */
.L_x_2334:
        /* <DEDUP_REMOVED lines=35> */
.L_x_2352:
[----:B------:R-:W-:Y:S01]  /*12b70*/  IMAD R2, R19, 0x8, R18 ;  /* 0x0000000813027824 */ /* 0x000fe200078e0212 */
[----:B------:R-:W-:Y:S01]  /*12b80*/  SHF.L.U32 R3, R12, 0x1f, RZ ;  /* 0x0000001f0c037819 */ /* 0x000fe200000006ff */
[----:B------:R-:W-:Y:S03]  /*12b90*/  BSSY B2, `(.L_x_2353) ;  /* 0x0000003000027945 */ /* 0x000fe60003800000 */
[----:B------:R-:W2:Y:S02]  /*12ba0*/  SYNCS.PHASECHK.TRANS64.TRYWAIT P0, [R2+URZ+0x34840], R3 ;  /* 0x03484003020075a7 */ /* 0x000ea4000800017f */
[----:B--2---:R-:W-:Y:S05]  /*12bb0*/  @!P0 BRA `(.L_x_2354) ;  /* 0x0000003400348947 */ /* 0x004fea0003800000 */
.L_x_2433:
[----:B------:R-:W-:Y:S05]  /*12bc0*/  BSYNC B2 ;  /* 0x0000000000027941 */ /* 0x000fea0003800000 */
.L_x_2353:
        /* <DEDUP_REMOVED lines=12> */
.L_x_2356:
[----:B------:R-:W-:Y:S05]  /*12c90*/  BSYNC B2 ;  /* 0x0000000000027941 */ /* 0x000fea0003800000 */
.L_x_2355:
[----:B--2---:R-:W2:Y:S01]  /*12ca0*/  LDL R2, [R1+0x18] ;  /* 0x0000180001027983 */ /* 0x004ea20000100800 */
[----:B0-----:R-:W-:Y:S01]  /*12cb0*/  MOV R12, RZ ;  /* 0x000000ff000c7202 */ /* 0x001fe20000000f00 */
[C---:B------:R-:W-:Y:S01]  /*12cc0*/  IMAD R3, R19.reuse, 0x8, R6 ;  /* 0x0000000813037824 */ /* 0x040fe200078e0206 */
[----:B------:R-:W-:Y:S01]  /*12cd0*/  UIADD3 UR4, UP0, UR38, 0x370, URZ ;  /* 0x0000037026047890 */ /* 0x000fe2000ff1e03f */
[----:B------:R-:W-:Y:S01]  /*12ce0*/  IMAD R10, R19, 0xc000, R18 ;  /* 0x0000c000130a7824 */ /* 0x000fe200078e0212 */
[----:B------:R-:W-:Y:S01]  /*12cf0*/  R2UR UR10, R12 ;  /* 0x000000000c0a72ca */ /* 0x000fe200000e0000 */
[----:B------:R-:W-:Y:S01]  /*12d00*/  VIADD R3, R3, 0x30 ;  /* 0x0000003003037836 */ /* 0x000fe20000000000 */
[----:B------:R-:W-:Y:S01]  /*12d10*/  PLOP3.LUT P0, PT, PT, PT, PT, 0x80, 0x0 ;  /* 0x000000000000781c */ /* 0x000fe20003f0f070 */
[----:B------:R-:W-:Y:S01]  /*12d20*/  VIADD R11, R10, 0x1c400 ;  /* 0x0001c4000a0b7836 */ /* 0x000fe20000000000 */
[----:B------:R-:W-:Y:S01]  /*12d30*/  UIADD3.X UR5, URZ, UR39, URZ, UP0, !UPT ;  /* 0x000000273f057290 */ /* 0x000fe200087fe43f */
[----:B------:R-:W-:Y:S01]  /*12d40*/  UMOV UR6, 0x0 ;  /* 0x0000000000067882 */ /* 0x000fe20000000000 */
[----:B------:R-:W-:Y:S01]  /*12d50*/  UMOV UR7, 0x14f00000 ;  /* 0x14f0000000077882 */ /* 0x000fe20000000000 */
[----:B--2---:R-:W-:-:S09]  /*12d60*/  IMAD R2, R8, 0x80, R2 ;  /* 0x0000008008027824 */ /* 0x004fd200078e0202 */
.L_x_2357:
        /* <DEDUP_REMOVED lines=16> */
.L_x_2358:
        /* <DEDUP_REMOVED lines=15> */
.L_x_2359:
        /* <DEDUP_REMOVED lines=15> */
.L_x_2434:
[----:B------:R-:W-:Y:S05]  /*13050*/  BSYNC B2 ;  /* 0x0000000000027941 */ /* 0x000fea0003800000 */
.L_x_2360:
        /* <DEDUP_REMOVED lines=11> */
.L_x_2363:
[----:B------:R-:W-:Y:S05]  /*13110*/  BSYNC B2 ;  /* 0x0000000000027941 */ /* 0x000fea0003800000 */
.L_x_2362:
        /* <DEDUP_REMOVED lines=12> */
.L_x_2364:
        /* <DEDUP_REMOVED lines=15> */
.L_x_2365:
        /* <DEDUP_REMOVED lines=12> */
.L_x_2351:
[----:B------:R-:W-:Y:S05]  /*13390*/  BSYNC B1 ;  /* 0x0000000000017941 */ /* 0x000fea0003800000 */
.L_x_2350:
[----:B------:R-:W2:Y:S01]  /*133a0*/  LDL R2, [R1+0x28] ;  /* 0x0000280001027983 */ /* 0x000ea20000100800 */
[----:B------:R-:W-:Y:S01]  /*133b0*/  VIADD R0, R0, 0xfffffffe ;  /* 0xfffffffe00007836 */ /* 0x000fe20000000000 */
[----:B--2---:R-:W-:-:S13]  /*133c0*/  ISETP.GT.AND P0, PT, R7, R2, PT ;  /* 0x000000020700720c */ /* 0x004fda0003f04270 */
[----:B------:R-:W-:Y:S05]  /*133d0*/  @P0 BRA `(.L_x_2366) ;  /* 0xffffffe800c00947 */ /* 0x000fea000383ffff */
.L_x_2315:
[----:B------:R-:W-:Y:S05]  /*133e0*/  BSYNC B0 ;  /* 0x0000000000007941 */ /* 0x000fea0003800000 */
.L_x_2314:
[----:B------:R-:W2:Y:S01]  /*133f0*/  S2R R2, SR_TID.X ;  /* 0x0000000000027919 */ /* 0x000ea20000002100 */
[----:B------:R-:W-:Y:S01]  /*13400*/  BSSY B0, `(.L_x_2367) ;  /* 0x0000011000007945 */ /* 0x000fe20003800000 */
[----:B--2---:R-:W-:-:S04]  /*13410*/  LOP3.LUT R3, R2, 0x7f, RZ, 0xc0, !PT ;  /* 0x0000007f02037812 */ /* 0x004fc800078ec0ff */
[----:B------:R-:W-:-:S13]  /*13420*/  ISETP.NE.AND P0, PT, R3, RZ, PT ;  /* 0x000000ff0300720c */ /* 0x000fda0003f05270 */
[----:B------:R-:W-:Y:S05]  /*13430*/  @P0 BRA `(.L_x_2368) ;  /* 0x0000000000340947 */ /* 0x000fea0003800000 */
[----:B------:R-:W2:Y:S01]  /*13440*/  S2R R2, SR_LANEID ;  /* 0x0000000000027919 */ /* 0x000ea20000000000 */
[----:B------:R-:W-:Y:S01]  /*13450*/  VOTEU.ANY UR4, UPT, PT ;  /* 0x0000000000047886 */ /* 0x000fe200038e0100 */
[----:B-1----:R-:W1:Y:S01]  /*13460*/  LDC.64 R4, c[0x0][0xc60] ;  /* 0x00031800ff047b82 */ /* 0x002e620000000a00 */
[----:B------:R-:W2:Y:S02]  /*13470*/  FLO.U32 R0, UR4 ;  /* 0x0000000400007d00 */ /* 0x000ea400080e0000 */
        /* <DEDUP_REMOVED lines=9> */
.L_x_2368:
[----:B------:R-:W-:Y:S05]  /*13510*/  BSYNC B0 ;  /* 0x0000000000007941 */ /* 0x000fea0003800000 */
.L_x_2367:
[----:B--2---:R-:W2:Y:S01]  /*13520*/  LDL.LU R0, [R1+0x20] ;  /* 0x0000200001007983 */ /* 0x004ea20000300800 */
[----:B------:R-:W-:Y:S01]  /*13530*/  BSSY B0, `(.L_x_2369) ;  /* 0x000003a000007945 */ /* 0x000fe20003800000 */
[----:B--2---:R-:W-:-:S13]  /*13540*/  ISETP.NE.AND P0, PT, R0, RZ, PT ;  /* 0x000000ff0000720c */ /* 0x004fda0003f05270 */
        /* <DEDUP_REMOVED lines=8> */
.L_x_2435:
[----:B------:R-:W-:Y:S05]  /*135d0*/  BSYNC B1 ;  /* 0x0000000000017941 */ /* 0x000fea0003800000 */
.L_x_2371:
        /* <DEDUP_REMOVED lines=9> */
.L_x_2374:
[----:B------:R-:W-:Y:S05]  /*13670*/  BSYNC B1 ;  /* 0x0000000000017941 */ /* 0x000fea0003800000 */
.L_x_2373:
        /* <DEDUP_REMOVED lines=12> */
.L_x_2375:
        /* <DEDUP_REMOVED lines=15> */
.L_x_2376:
        /* <DEDUP_REMOVED lines=10> */
.L_x_2370:
[----:B------:R-:W-:Y:S05]  /*138d0*/  BSYNC B0 ;  /* 0x0000000000007941 */ /* 0x000fea0003800000 */
.L_x_2369:
[----:B------:R-:W2:Y:S01]  /*138e0*/  LDL.LU R4, [R1+0x14] ;  /* 0x0000140001047983 */ /* 0x000ea20000300800 */
[----:B------:R-:W-:-:S05]  /*138f0*/  VIADD R19, R19, 0x1 ;  /* 0x0000000113137836 */ /* 0x000fca0000000000 */
[----:B------:R-:W-:-:S04]  /*13900*/  ISETP.NE.AND P0, PT, R19, 0x2, PT ;  /* 0x000000021300780c */ /* 0x000fc80003f05270 */
[----:B------:R-:W-:Y:S02]  /*13910*/  SEL R0, RZ, 0x1, P0 ;  /* 0x00000001ff007807 */ /* 0x000fe40000000000 */
[----:B------:R-:W-:Y:S02]  /*13920*/  SEL R19, R19, RZ, P0 ;  /* 0x000000ff13137207 */ /* 0x000fe40000000000 */
[----:B--2---:R-:W-:-:S05]  /*13930*/  LOP3.LUT R4, R4, R0, RZ, 0x3c, !PT ;  /* 0x0000000004047212 */ /* 0x004fca00078e3cff */
[----:B------:R2:W-:Y:S02]  /*13940*/  STL [R1+0x14], R4 ;  /* 0x0000140401007387 */ /* 0x0005e40000100800 */
.L_x_2294:
[----:B------:R-:W-:Y:S05]  /*13950*/  BSYNC B7 ;  /* 0x0000000000077941 */ /* 0x000fea0003800000 */
.L_x_2292:
        /* <DEDUP_REMOVED lines=14> */
.L_x_2377:
[----:B------:R-:W2:Y:S01]  /*13a40*/  S2R R0, SR_TID.X ;  /* 0x0000000000007919 */ /* 0x000ea20000002100 */
[----:B------:R-:W-:Y:S01]  /*13a50*/  UMOV UR4, 0xffffffff ;  /* 0xffffffff00047882 */ /* 0x000fe20000000000 */
[----:B--2---:R-:W-:-:S04]  /*13a60*/  LOP3.LUT R10, R0, 0x1f, RZ, 0xc0, !PT ;  /* 0x0000001f000a7812 */ /* 0x004fc800078ec0ff */
[----:B------:R-:W-:Y:S01]  /*13a70*/  ISETP.NE.AND P0, PT, R10, 0x1f, PT ;  /* 0x0000001f0a00780c */ /* 0x000fe20003f05270 */
[----:B------:R-:W-:-:S12]  /*13a80*/  BRA.DIV UR4, `(.L_x_2379) ;  /* 0x0000002604bc7947 */ /* 0x000fd8000b800000 */
[----:B------:R-:W2:Y:S01]  /*13a90*/  LDL.LU R3, [R1] ;  /* 0x0000000001037983 */ /* 0x000ea20000300800 */
[----:B------:R-:W-:-:S03]  /*13aa0*/  ULDC UR4, c[0x0][0xc3c] ;  /* 0x00030f0000047ab9 */ /* 0x000fc60000000800 */
[----:B01----:R-:W4:Y:S02]  /*13ab0*/  LDL R8, [R1+0xc] ;  /* 0x00000c0001087983 */ /* 0x003f240000100800 */
[----:B----4-:R-:W-:Y:S02]  /*13ac0*/  IMAD.IADD R0, R8, 0x1, R10 ;  /* 0x0000000108007824 */ /* 0x010fe400078e020a */
[----:B--2---:R-:W-:-:S03]  /*13ad0*/  IMAD.MOV.U32 R8, RZ, RZ, R3 ;  /* 0x000000ffff087224 */ /* 0x004fc600078e0003 */
[----:B------:R-:W-:-:S13]  /*13ae0*/  ISETP.GE.OR P1, PT, R0, UR4, !P0 ;  /* 0x0000000400007c0c */ /* 0x000fda000c726670 */
[----:B------:R-:W0:Y:S08]  /*13af0*/  @!P1 LDC.64 R2, c[0x0][0xc80] ;  /* 0x00032000ff029b82 */ /* 0x000e300000000a00 */
[----:B---3--:R-:W1:Y:S01]  /*13b00*/  @!P1 LDC.64 R6, c[0x0][0xc78] ;  /* 0x00031e00ff069b82 */ /* 0x008e620000000a00 */
[----:B0-----:R-:W-:-:S05]  /*13b10*/  @!P1 IMAD.WIDE R2, R0, 0x4, R2 ;  /* 0x0000000400029825 */ /* 0x001fca00078e0202 */
[----:B------:R1:W2:Y:S02]  /*13b20*/  @!P1 LDG.E R5, desc[UR56][R2.64] ;  /* 0x0000003802059981 */ /* 0x0002a4000c1e1900 */
[----:B-1----:R-:W-:-:S06]  /*13b30*/  @!P1 IMAD.WIDE R2, R0, 0x4, R6 ;  /* 0x0000000400029825 */ /* 0x002fcc00078e0206 */
[----:B------:R-:W3:Y:S01]  /*13b40*/  @!P1 LDG.E R2, desc[UR56][R2.64] ;  /* 0x0000003802029981 */ /* 0x000ee2000c1e1900 */
[----:B------:R-:W-:Y:S02]  /*13b50*/  CS2R R6, SRZ ;  /* 0x0000000000067805 */ /* 0x000fe4000001ff00 */
[C---:B------:R-:W-:Y:S02]  /*13b60*/  ISETP.GE.U32.AND P2, PT, R10.reuse, 0x2, PT ;  /* 0x000000020a00780c */ /* 0x040fe40003f46070 */
[C---:B------:R-:W-:Y:S01]  /*13b70*/  ISETP.GE.U32.AND P3, PT, R10.reuse, 0x4, PT ;  /* 0x000000040a00780c */ /* 0x040fe20003f66070 */
[----:B------:R-:W-:Y:S01]  /*13b80*/  SHFL.IDX PT, R4, R8, RZ, 0x1f ;  /* 0x00001fff08047589 */ /* 0x000fe200000e0000 */
[C---:B------:R-:W-:Y:S02]  /*13b90*/  ISETP.GE.U32.AND P4, PT, R10.reuse, 0x8, PT ;  /* 0x000000080a00780c */ /* 0x040fe40003f86070 */
[----:B------:R-:W-:Y:S01]  /*13ba0*/  ISETP.GE.U32.AND P5, PT, R10, 0x10, PT ;  /* 0x000000100a00780c */ /* 0x000fe20003fa6070 */
[----:B------:R-:W-:Y:S01]  /*13bb0*/  SHFL.IDX PT, R0, R8, 0x1, 0x1f ;  /* 0x00201f0008007f89 */ /* 0x000fe200000e0000 */
[----:B--2---:R-:W-:Y:S01]  /*13bc0*/  @!P1 IMAD.MOV.U32 R6, RZ, RZ, R5 ;  /* 0x000000ffff069224 */ /* 0x004fe200078e0005 */
[----:B---3--:R-:W-:-:S02]  /*13bd0*/  @!P1 MOV R7, R2 ;  /* 0x0000000200079202 */ /* 0x008fc40000000f00 */
[----:B------:R-:W-:-:S03]  /*13be0*/  ISETP.NE.AND P1, PT, R10, RZ, PT ;  /* 0x000000ff0a00720c */ /* 0x000fc60003f25270 */
[----:B------:R-:W-:-:S05]  /*13bf0*/  IMAD R2, R7, R6, RZ ;  /* 0x0000000607027224 */ /* 0x000fca00078e02ff */
[----:B------:R-:W0:Y:S02]  /*13c00*/  SHFL.UP PT, R3, R2, 0x1, RZ ;  /* 0x0420000002037989 */ /* 0x000e2400000e00ff */
[----:B0-----:R-:W-:-:S05]  /*13c10*/  SEL R5, R3, RZ, P1 ;  /* 0x000000ff03057207 */ /* 0x001fca0000800000 */
[----:B------:R-:W-:Y:S02]  /*13c20*/  IMAD.IADD R2, R2, 0x1, R5 ;  /* 0x0000000102027824 */ /* 0x000fe400078e0205 */
[----:B------:R-:W-:-:S03]  /*13c30*/  IMAD.MOV.U32 R5, RZ, RZ, RZ ;  /* 0x000000ffff057224 */ /* 0x000fc600078e00ff */
        /* <DEDUP_REMOVED lines=13> */
.L_x_2445:
[----:B------:R-:W-:Y:S02]  /*13d10*/  ULDC UR4, c[0x0][0xc38] ;  /* 0x00030e0000047ab9 */ /* 0x000fe40000000800 */
[----:B------:R-:W-:-:S04]  /*13d20*/  IMAD.U32 R8, RZ, RZ, UR4 ;  /* 0x00000004ff087e24 */ /* 0x000fc8000f8e00ff */
[----:B-1----:R-:W-:-:S04]  /*13d30*/  IMAD R9, R9, R8, RZ ;  /* 0x0000000809097224 */ /* 0x002fc800078e02ff */
[----:B------:R-:W-:-:S05]  /*13d40*/  IMAD.IADD R0, R0, 0x1, R9 ;  /* 0x0000000100007824 */ /* 0x000fca00078e0209 */
[----:B------:R-:W-:-:S13]  /*13d50*/  ISETP.GT.AND P6, PT, R0, R4, PT ;  /* 0x000000040000720c */ /* 0x000fda0003fc4270 */
[----:B------:R-:W-:Y:S05]  /*13d60*/  @P6 BRA `(.L_x_2380) ;  /* 0x0000000000ac6947 */ /* 0x000fea0003800000 */
.L_x_2383:
[----:B------:R-:W2:Y:S01]  /*13d70*/  LDL.LU R3, [R1+0xc] ;  /* 0x00000c0001037983 */ /* 0x000ea20000300800 */
[----:B0-----:R-:W0:Y:S01]  /*13d80*/  LDC R2, c[0x0][0xc3c] ;  /* 0x00030f00ff027b82 */ /* 0x001e220000000800 */
[----:B--2---:R-:W-:-:S05]  /*13d90*/  VIADD R3, R3, 0x1f ;  /* 0x0000001f03037836 */ /* 0x004fca0000000000 */
[----:B0-----:R-:W-:-:S13]  /*13da0*/  ISETP.GE.AND P6, PT, R3, R2, PT ;  /* 0x000000020300720c */ /* 0x001fda0003fc6270 */
[----:B------:R-:W-:Y:S05]  /*13db0*/  @P6 BRA `(.L_x_2381) ;  /* 0x0000000800e86947 */ /* 0x000fea0003800000 */
[----:B------:R-:W0:Y:S01]  /*13dc0*/  S2R R6, SR_TID.X ;  /* 0x0000000000067919 */ /* 0x000e220000002100 */
        /* <DEDUP_REMOVED lines=31> */
.L_x_2453:
[----:B------:R-:W-:Y:S02]  /*13fc0*/  ULDC UR4, c[0x0][0xc38] ;  /* 0x00030e0000047ab9 */ /* 0x000fe40000000800 */
[----:B------:R-:W-:-:S04]  /*13fd0*/  IMAD.U32 R8, RZ, RZ, UR4 ;  /* 0x00000004ff087e24 */ /* 0x000fc8000f8e00ff */
[----:B-1----:R-:W-:-:S04]  /*13fe0*/  IMAD R9, R9, R8, RZ ;  /* 0x0000000809097224 */ /* 0x002fc800078e02ff */
[----:B------:R-:W-:-:S05]  /*13ff0*/  IMAD.IADD R0, R9, 0x1, R0 ;  /* 0x0000000109007824 */ /* 0x000fca00078e0200 */
[----:B------:R-:W-:-:S13]  /*14000*/  ISETP.GT.AND P6, PT, R0, R4, PT ;  /* 0x000000040000720c */ /* 0x000fda0003fc4270 */
[----:B------:R-:W-:Y:S05]  /*14010*/  @!P6 BRA `(.L_x_2383) ;  /* 0xfffffffc0054e947 */ /* 0x000fea000383ffff */
.L_x_2380:
        /* <DEDUP_REMOVED lines=12> */
.L_x_2458:
[----:B------:R-:W-:-:S13]  /*140e0*/  ISETP.NE.AND P0, PT, R3, RZ, PT ;  /* 0x000000ff0300720c */ /* 0x000fda0003f05270 */
[----:B------:R-:W-:Y:S05]  /*140f0*/  @!P0 BRA `(.L_x_2385) ;  /* 0x0000000000148947 */ /* 0x000fea0003800000 */
[----:B------:R-:W-:Y:S01]  /*14100*/  UMOV UR4, 0xffffffff ;  /* 0xffffffff00047882 */ /* 0x000fe20000000000 */
[----:B---3--:R-:W-:Y:S02]  /*14110*/  VIADD R10, R10, 0xffffffff ;  /* 0xffffffff0a0a7836 */ /* 0x008fe40000000000 */
[----:B------:R-:W-:Y:S05]  /*14120*/  BRA.DIV UR4, `(.L_x_2386) ;  /* 0x0000002a04b07947 */ /* 0x000fea000b800000 */
[----:B0-----:R0:W1:Y:S02]  /*14130*/  SHFL.IDX PT, R2, R2, R10, 0x1f ;  /* 0x00001f0a02027589 */ /* 0x00106400000e0000 */
.L_x_2461:
[----:B-1----:R-:W-:-:S07]  /*14140*/  IMAD.MOV.U32 R5, RZ, RZ, R2 ;  /* 0x000000ffff057224 */ /* 0x002fce00078e0002 */
.L_x_2385:
[----:B0-----:R-:W-:Y:S01]  /*14150*/  IMAD R2, R5, R8, R9 ;  /* 0x0000000805027224 */ /* 0x001fe200078e0209 */
[----:B------:R-:W-:-:S03]  /*14160*/  ISETP.NE.AND P0, PT, R7, 0x1, PT ;  /* 0x000000010700780c */ /* 0x000fc60003f05270 */
[----:B------:R-:W-:Y:S01]  /*14170*/  IMAD.IADD R4, R4, 0x1, -R2 ;  /* 0x0000000104047824 */ /* 0x000fe200078e0a02 */
[----:B------:R0:W-:Y:S09]  /*14180*/  STL [R1], R2 ;  /* 0x0000000201007387 */ /* 0x0001f20000100800 */
[----:B------:R-:W-:Y:S05]  /*14190*/  @!P0 BRA `(.L_x_2387) ;  /* 0x0000000000e48947 */ /* 0x000fea0003800000 */
[----:B------:R-:W-:-:S04]  /*141a0*/  IABS R5, R0 ;  /* 0x0000000000057213 */ /* 0x000fc80000000000 */
        /* <DEDUP_REMOVED lines=24> */
[----:B0-----:R-:W-:-:S05]  /*14330*/  IADD3 R2, RZ, -R3, RZ ;  /* 0x80000003ff027210 */ /* 0x001fca0007ffe0ff */
[----:B---3--:R-:W-:Y:S02]  /*14340*/  IMAD R6, R2, R5, RZ ;  /* 0x0000000502067224 */ /* 0x008fe400078e02ff */
        /* <DEDUP_REMOVED lines=30> */
.L_x_2387:
[----:B------:R-:W2:Y:S01]  /*14530*/  LDL R5, [R1+0xc] ;  /* 0x00000c0001057983 */ /* 0x000ea20000100800 */
[----:B0-----:R-:W2:Y:S02]  /*14540*/  LDC.64 R2, c[0x0][0xc90] ;  /* 0x00032400ff027b82 */ /* 0x001ea40000000a00 */
[----:B--2---:R-:W-:-:S05]  /*14550*/  IMAD.WIDE R2, R5, 0x4, R2 ;  /* 0x0000000405027825 */ /* 0x004fca00078e0202 */
[----:B---3--:R-:W2:Y:S02]  /*14560*/  LDG.E R6, desc[UR56][R2.64] ;  /* 0x0000003802067981 */ /* 0x008ea4000c1e1900 */
        /* <DEDUP_REMOVED lines=52> */
[----:B------:R-:W-:-:S06]  /*148b0*/  @P0 IADD3 R2, R2, 0x1, RZ ;  /* 0x0000000102020810 */ /* 0x000fcc0007ffe0ff */
[----:B------:R-:W-:Y:S01]  /*148c0*/  @!P2 IMAD.MOV R2, RZ, RZ, -R2 ;  /* 0x000000ffff02a224 */ /* 0x000fe200078e0a02 */
[----:B------:R-:W-:Y:S01]  /*148d0*/  @!P1 LOP3.LUT R2, RZ, R6, RZ, 0x33, !PT ;  /* 0x00000006ff029212 */ /* 0x000fe200078e33ff */
[----:B------:R-:W-:-:S04]  /*148e0*/  IMAD.MOV R6, RZ, RZ, -R6 ;  /* 0x000000ffff067224 */ /* 0x000fc800078e0a06 */
[----:B------:R-:W-:Y:S02]  /*148f0*/  IMAD R3, R2, R6, R7 ;  /* 0x0000000602037224 */ /* 0x000fe400078e0207 */
[----:B------:R-:W-:-:S03]  /*14900*/  IMAD.MOV.U32 R4, RZ, RZ, R2 ;  /* 0x000000ffff047224 */ /* 0x000fc600078e0002 */
[----:B------:R0:W-:Y:S04]  /*14910*/  STL [R1+0x8], R3 ;  /* 0x0000080301007387 */ /* 0x0001e80000100800 */
.L_x_2388:
[----:B0-----:R-:W-:-:S05]  /*14920*/  LOP3.LUT R3, RZ, R4, RZ, 0x33, !PT ;  /* 0x00000004ff037212 */ /* 0x001fca00078e33ff */
[----:B------:R-:W-:-:S05]  /*14930*/  IMAD.IADD R0, R0, 0x1, R3 ;  /* 0x0000000100007824 */ /* 0x000fca00078e0203 */
[----:B------:R2:W-:Y:S01]  /*14940*/  STL [R1+0x4], R0 ;  /* 0x0000040001007387 */ /* 0x0005e20000100800 */
[----:B------:R-:W-:Y:S05]  /*14950*/  BRA `(.L_x_2389) ;  /* 0x0000000000287947 */ /* 0x000fea0003800000 */
.L_x_2381:
        /* <DEDUP_REMOVED lines=10> */
.L_x_2389:
[----:B0-----:R-:W3:Y:S04]  /*14a00*/  LDL R3, [R1+0x8] ;  /* 0x0000080001037983 */ /* 0x001ee80000100800 */
[----:B-1----:R-:W4:Y:S04]  /*14a10*/  LDL R2, [R1+0xc] ;  /* 0x00000c0001027983 */ /* 0x002f280000100800 */
[----:B------:R-:W5:Y:S04]  /*14a20*/  LDL R4, [R1] ;  /* 0x0000000001047983 */ /* 0x000f680000100800 */
[----:B------:R-:W5:Y:S01]  /*14a30*/  LDL R5, [R1+0x4] ;  /* 0x0000040001057983 */ /* 0x000f620000100800 */
[----:B------:R-:W-:Y:S05]  /*14a40*/  WARPSYNC.ALL ;  /* 0x0000000000007948 */ /* 0x000fea0003800000 */
[----:B--2---:R-:W0:Y:S02]  /*14a50*/  S2R R0, SR_TID.X ;  /* 0x0000000000007919 */ /* 0x004e240000002100 */
        /* <DEDUP_REMOVED lines=10> */
.L_x_2378:
[----:B------:R-:W2:Y:S01]  /*14b00*/  LDL R0, [R1+0xc] ;  /* 0x00000c0001007983 */ /* 0x000ea20000100800 */
[----:B------:R-:W-:Y:S02]  /*14b10*/  ULDC UR4, c[0x0][0xc3c] ;  /* 0x00030f0000047ab9 */ /* 0x000fe40000000800 */
[----:B--2---:R-:W-:-:S13]  /*14b20*/  ISETP.GE.AND P0, PT, R0, UR4, PT ;  /* 0x0000000400007c0c */ /* 0x004fda000bf06270 */
[----:B------:R-:W-:Y:S05]  /*14b30*/  @!P0 BRA `(.L_x_2390) ;  /* 0xffffffa400208947 */ /* 0x000fea000383ffff */
[----:B------:R-:W-:Y:S05]  /*14b40*/  BSYNC B8 ;  /* 0x0000000000087941 */ /* 0x000fea0003800000 */
.L_x_2286:
[----:B0-----:R-:W2:Y:S01]  /*14b50*/  LDL.LU R0, [R1+0x48] ;  /* 0x0000480001007983 */ /* 0x001ea20000300800 */
[----:B------:R-:W-:Y:S01]  /*14b60*/  BSSY B0, `(.L_x_2391) ;  /* 0x000000b000007945 */ /* 0x000fe20003800000 */
[----:B-1-3--:R-:W0:Y:S01]  /*14b70*/  S2R R5, SR_CgaCtaId ;  /* 0x0000000000057919 */ /* 0x00ae220000008800 */
        /* <DEDUP_REMOVED lines=9> */
.L_x_2462:
[----:B------:R-:W-:Y:S05]  /*14c10*/  BSYNC B0 ;  /* 0x0000000000007941 */ /* 0x000fea0003800000 */
.L_x_2391:
[----:B------:R-:W-:-:S03]  /*14c20*/  UMOV UR4, 0xffffffff ;  /* 0xffffffff00047882 */ /* 0x000fc60000000000 */
[----:B------:R-:W-:Y:S05]  /*14c30*/  BRA.DIV UR4, `(.L_x_2393) ;  /* 0x00000022042c7947 */ /* 0x000fea000b800000 */
[----:B------:R-:W1:Y:S02]  /*14c40*/  S2R R2, SR_TID.X ;  /* 0x0000000000027919 */ /* 0x000e640000002100 */
[----:B-1----:R-:W-:-:S04]  /*14c50*/  SHF.R.U32.HI R2, RZ, 0x5, R2 ;  /* 0x00000005ff027819 */ /* 0x002fc80000011602 */
[----:B------:R-:W-:-:S05]  /*14c60*/  LOP3.LUT R2, R2, 0x3, RZ, 0xc0, !PT ;  /* 0x0000000302027812 */ /* 0x000fca00078ec0ff */
[----:B------:R1:W2:Y:S02]  /*14c70*/  SHFL.IDX PT, R14, R2, RZ, 0x1f ;  /* 0x00001fff020e7589 */ /* 0x0002a400000e0000 */
.L_x_2465:
[----:B--2---:R-:W-:Y:S01]  /*14c80*/  ISETP.NE.AND P0, PT, R14, RZ, PT ;  /* 0x000000ff0e00720c */ /* 0x004fe20003f05270 */
[----:B------:R-:W-:-:S12]  /*14c90*/  BSSY B0, `(.L_x_2394) ;  /* 0x0000025000007945 */ /* 0x000fd80003800000 */
[----:B------:R-:W-:Y:S05]  /*14ca0*/  @P0 BRA `(.L_x_2395) ;  /* 0x00000000008c0947 */ /* 0x000fea0003800000 */
[----:B------:R-:W-:-:S03]  /*14cb0*/  UMOV UR4, 0xffffffff ;  /* 0xffffffff00047882 */ /* 0x000fc60000000000 */
[----:B------:R-:W-:Y:S05]  /*14cc0*/  BRA.DIV UR4, `(.L_x_2396) ;  /* 0x00000022043c7947 */ /* 0x000fea000b800000 */
[----:B------:R-:W-:-:S13]  /*14cd0*/  ELECT P6, URZ, PT ;  /* 0x00000000003f782f */ /* 0x000fda00038c0000 */
.L_x_2468:
[----:B------:R-:W-:Y:S05]  /*14ce0*/  @!P6 BRA `(.L_x_2395) ;  /* 0x00000000007ce947 */ /* 0x000fea0003800000 */
[----:B-1----:R-:W2:Y:S02]  /*14cf0*/  LDL.LU R2, [R1+0x60] ;  /* 0x0000600001027983 */ /* 0x002ea40000300800 */
[----:B--2---:R-:W-:-:S04]  /*14d00*/  LOP3.LUT R2, R2, 0x2, RZ, 0xfc, !PT ;  /* 0x0000000202027812 */ /* 0x004fc800078efcff */
[----:B------:R-:W-:-:S13]  /*14d10*/  ISETP.NE.AND P2, PT, R2, 0x3, PT ;  /* 0x000000030200780c */ /* 0x000fda0003f45270 */
[----:B------:R-:W-:Y:S05]  /*14d20*/  @!P2 BRA `(.L_x_2397) ;  /* 0x000000000004a947 */ /* 0x000fea0003800000 */
[----:B------:R-:W-:Y:S01]  /*14d30*/  BPT.TRAP 0x1 ;  /* 0x000000040000795c */ /* 0x000fe20000300000 */
.L_x_2397:
        /* <DEDUP_REMOVED lines=13> */
.L_x_2469:
[----:B------:R-:W1:Y:S02]  /*14e10*/  SYNCS.PHASECHK.TRANS64.TRYWAIT P0, [R7+URZ], R2 ;  /* 0x00000002070075a7 */ /* 0x000e64000800017f */
[----:B-1----:R-:W-:Y:S05]  /*14e20*/  @!P0 BRA `(.L_x_2399) ;  /* 0x0000002000188947 */ /* 0x002fea0003800000 */
.L_x_2470:
[----:B------:R-:W-:Y:S05]  /*14e30*/  @!P2 BRA `(.L_x_2400) ;  /* 0x000000000004a947 */ /* 0x000fea0003800000 */
[----:B------:R-:W-:Y:S01]  /*14e40*/  BPT.TRAP 0x1 ;  /* 0x000000040000795c */ /* 0x000fe20000300000 */
.L_x_2400:
[----:B------:R-:W-:-:S04]  /*14e50*/  VIADD R0, R0, 0x34860 ;  /* 0x0003486000007836 */ /* 0x000fc80000000000 */
[----:B------:R-:W-:-:S04]  /*14e60*/  IMAD R4, R19, 0x8, R0 ;  /* 0x0000000813047824 */ /* 0x000fc800078e0200 */
[----:B------:R-:W2:Y:S02]  /*14e70*/  SYNCS.PHASECHK.TRANS64.TRYWAIT P0, [R4+URZ], R5 ;  /* 0x00000005040075a7 */ /* 0x000ea4000800017f */
[----:B--2---:R-:W-:Y:S05]  /*14e80*/  @!P0 BRA `(.L_x_2401) ;  /* 0x0000002000148947 */ /* 0x004fea0003800000 */
.L_x_2471:
[----:B------:R-:W-:-:S07]  /*14e90*/  IMAD R3, R3, 0x8, R0 ;  /* 0x0000000803037824 */ /* 0x000fce00078e0200 */
.L_x_2402:
[----:B---3--:R3:W4:Y:S02]  /*14ea0*/  SYNCS.PHASECHK.TRANS64.TRYWAIT P0, [R3+URZ], R2 ;  /* 0x00000002030075a7 */ /* 0x008724000800017f */
[----:B----4-:R-:W-:Y:S05]  /*14eb0*/  @!P0 NANOSLEEP.SYNCS 0x989680 ;  /* 0x009896800000895d */ /* 0x010fea0003900000 */
[----:B------:R-:W4:Y:S02]  /*14ec0*/  @!P0 SYNCS.PHASECHK.TRANS64 P0, [R3+URZ], R2 ;  /* 0x00000002030085a7 */ /* 0x000f24000800007f */
[----:B----4-:R-:W-:Y:S05]  /*14ed0*/  @!P0 BRA `(.L_x_2402) ;  /* 0xfffffffc00f08947 */ /* 0x010fea000383ffff */
.L_x_2395:
[----:B------:R-:W-:Y:S05]  /*14ee0*/  BSYNC B0 ;  /* 0x0000000000007941 */ /* 0x000fea0003800000 */
.L_x_2394:
[----:B------:R-:W-:Y:S05]  /*14ef0*/  EXIT ;  /* 0x000000000000794d */ /* 0x000fea0003800000 */
.L_x_2225:
[----:B0-----:R-:W-:-:S04]  /*14f00*/  IMAD.U32 R3, RZ, RZ, UR37 ;  /* 0x00000025ff037e24 */ /* 0x001fc8000f8e00ff */
[----:B------:R0:W1:Y:S03]  /*14f10*/  SYNCS.PHASECHK.TRANS64.TRYWAIT P1, [R3+URZ+0x34800], R0 ;  /* 0x03480000030075a7 */ /* 0x000066000802017f */
[----:B-1----:R-:W-:Y:S05]  /*14f20*/  @!P1 NANOSLEEP.SYNCS 0x989680 ;  /* 0x009896800000995d */ /* 0x002fea0003900000 */
[----:B------:R-:W1:Y:S02]  /*14f30*/  @!P1 SYNCS.PHASECHK.TRANS64 P1, [R3+URZ+0x34800], R0 ;  /* 0x03480000030095a7 */ /* 0x000e64000802007f */
[----:B-1----:R-:W-:Y:S05]  /*14f40*/  @!P1 BRA `(.L_x_2225) ;  /* 0xfffffffc00ec9947 */ /* 0x002fea000383ffff */
[----:B------:R-:W-:Y:S05]  /*14f50*/  BRA `(.L_x_2403) ;  /* 0xfffffecc00007947 */ /* 0x000fea000383ffff */
.L_x_2229:
[----:B-1----:R1:W2:Y:S02]  /*14f60*/  SYNCS.PHASECHK.TRANS64.TRYWAIT P2, [R0+URZ+0x34830], R3 ;  /* 0x03483003000075a7 */ /* 0x0022a4000804017f */
[----:B--2---:R-:W-:Y:S05]  /*14f70*/  @!P2 NANOSLEEP.SYNCS 0x989680 ;  /* 0x009896800000a95d */ /* 0x004fea0003900000 */
[----:B------:R-:W2:Y:S02]  /*14f80*/  @!P2 SYNCS.PHASECHK.TRANS64 P2, [R0+URZ+0x34830], R3 ;  /* 0x034830030000a5a7 */ /* 0x000ea4000804007f */
[----:B--2---:R-:W-:Y:S05]  /*14f90*/  @!P2 BRA `(.L_x_2229) ;  /* 0xfffffffc00f0a947 */ /* 0x004fea000383ffff */
[----:B------:R-:W-:Y:S05]  /*14fa0*/  BRA `(.L_x_2228) ;  /* 0xfffffecc00247947 */ /* 0x000fea000383ffff */
.L_x_2234:
[----:B-1----:R-:W-:-:S04]  /*14fb0*/  IMAD.U32 R6, RZ, RZ, UR59 ;  /* 0x0000003bff067e24 */ /* 0x002fc8000f8e00ff */
[----:B------:R1:W2:Y:S03]  /*14fc0*/  SYNCS.PHASECHK.TRANS64.TRYWAIT P3, [R6+URZ+0x34830], R5 ;  /* 0x03483005060075a7 */ /* 0x0002a6000806017f */
[----:B--2---:R-:W-:Y:S05]  /*14fd0*/  @!P3 NANOSLEEP.SYNCS 0x989680 ;  /* 0x009896800000b95d */ /* 0x004fea0003900000 */
[----:B------:R-:W2:Y:S02]  /*14fe0*/  @!P3 SYNCS.PHASECHK.TRANS64 P3, [R6+URZ+0x34830], R5 ;  /* 0x034830050600b5a7 */ /* 0x000ea4000806007f */
[----:B--2---:R-:W-:Y:S05]  /*14ff0*/  @!P3 BRA `(.L_x_2234) ;  /* 0xfffffffc00ecb947 */ /* 0x004fea000383ffff */
[----:B------:R-:W-:Y:S05]  /*15000*/  BRA `(.L_x_2233) ;  /* 0xfffffef800887947 */ /* 0x000fea000383ffff */
.L_x_2238:
[----:B01----:R-:W-:-:S04]  /*15010*/  IMAD.U32 R5, RZ, RZ, UR7 ;  /* 0x00000007ff057e24 */ /* 0x003fc8000f8e00ff */
[----:B------:R0:W1:Y:S03]  /*15020*/  SYNCS.PHASECHK.TRANS64.TRYWAIT P3, [R5+URZ+0x34850], R0 ;  /* 0x03485000050075a7 */ /* 0x000066000806017f */
[----:B-1----:R-:W-:Y:S05]  /*15030*/  @!P3 NANOSLEEP.SYNCS 0x989680 ;  /* 0x009896800000b95d */ /* 0x002fea0003900000 */
[----:B------:R-:W1:Y:S02]  /*15040*/  @!P3 SYNCS.PHASECHK.TRANS64 P3, [R5+URZ+0x34850], R0 ;  /* 0x034850000500b5a7 */ /* 0x000e64000806007f */
[----:B-1----:R-:W-:Y:S05]  /*15050*/  @!P3 BRA `(.L_x_2238) ;  /* 0xfffffffc00ecb947 */ /* 0x002fea000383ffff */
[----:B------:R-:W-:Y:S05]  /*15060*/  BRA `(.L_x_2237) ;  /* 0xffffff00008c7947 */ /* 0x000fea000383ffff */
.L_x_2244:
[----:B-1----:R-:W-:-:S04]  /*15070*/  IMAD.U32 R6, RZ, RZ, UR6 ;  /* 0x00000006ff067e24 */ /* 0x002fc8000f8e00ff */
[----:B------:R1:W2:Y:S03]  /*15080*/  SYNCS.PHASECHK.TRANS64.TRYWAIT P2, [R6+URZ+0x34830], R5 ;  /* 0x03483005060075a7 */ /* 0x0002a6000804017f */
[----:B--2---:R-:W-:Y:S05]  /*15090*/  @!P2 NANOSLEEP.SYNCS 0x989680 ;  /* 0x009896800000a95d */ /* 0x004fea0003900000 */
[----:B------:R-:W2:Y:S02]  /*150a0*/  @!P2 SYNCS.PHASECHK.TRANS64 P2, [R6+URZ+0x34830], R5 ;  /* 0x034830050600a5a7 */ /* 0x000ea4000804007f */
[----:B--2---:R-:W-:Y:S05]  /*150b0*/  @!P2 BRA `(.L_x_2244) ;  /* 0xfffffffc00eca947 */ /* 0x004fea000383ffff */
[----:B------:R-:W-:Y:S05]  /*150c0*/  BRA `(.L_x_2243) ;  /* 0xffffff2800d07947 */ /* 0x000fea000383ffff */
.L_x_2248:
[----:B01----:R-:W-:-:S04]  /*150d0*/  IMAD.U32 R5, RZ, RZ, UR7 ;  /* 0x00000007ff057e24 */ /* 0x003fc8000f8e00ff */
[----:B------:R0:W1:Y:S03]  /*150e0*/  SYNCS.PHASECHK.TRANS64.TRYWAIT P2, [R5+URZ+0x34850], R0 ;  /* 0x03485000050075a7 */ /* 0x000066000804017f */
[----:B-1----:R-:W-:Y:S05]  /*150f0*/  @!P2 NANOSLEEP.SYNCS 0x989680 ;  /* 0x009896800000a95d */ /* 0x002fea0003900000 */
[----:B------:R-:W1:Y:S02]  /*15100*/  @!P2 SYNCS.PHASECHK.TRANS64 P2, [R5+URZ+0x34850], R0 ;  /* 0x034850000500a5a7 */ /* 0x000e64000804007f */
[----:B-1----:R-:W-:Y:S05]  /*15110*/  @!P2 BRA `(.L_x_2248) ;  /* 0xfffffffc00eca947 */ /* 0x002fea000383ffff */
[----:B------:R-:W-:Y:S05]  /*15120*/  BRA `(.L_x_2247) ;  /* 0xffffff3000d47947 */ /* 0x000fea000383ffff */
.L_x_2253:
[----:B-1----:R-:W-:-:S04]  /*15130*/  IMAD.U32 R7, RZ, RZ, UR5 ;  /* 0x00000005ff077e24 */ /* 0x002fc8000f8e00ff */
[----:B------:R1:W2:Y:S03]  /*15140*/  SYNCS.PHASECHK.TRANS64.TRYWAIT P0, [R7+URZ+0x34850], R0 ;  /* 0x03485000070075a7 */ /* 0x0002a6000800017f */
[----:B--2---:R-:W-:Y:S05]  /*15150*/  @!P0 NANOSLEEP.SYNCS 0x989680 ;  /* 0x009896800000895d */ /* 0x004fea0003900000 */
[----:B------:R-:W2:Y:S02]  /*15160*/  @!P0 SYNCS.PHASECHK.TRANS64 P0, [R7+URZ+0x34850], R0 ;  /* 0x03485000070085a7 */ /* 0x000ea4000800007f */
[----:B--2---:R-:W-:Y:S05]  /*15170*/  @!P0 BRA `(.L_x_2253) ;  /* 0xfffffffc00ec8947 */ /* 0x004fea000383ffff */
[----:B------:R-:W-:Y:S05]  /*15180*/  BRA `(.L_x_2252) ;  /* 0xffffff5400a47947 */ /* 0x000fea000383ffff */
.L_x_2300:
        /* <DEDUP_REMOVED lines=8> */
[----:B--2---:R-:W-:Y:S05]  /*15210*/  WARPSYNC.COLLECTIVE R15, `(.L_x_2405) ;  /* 0x000000000f087348 */ /* 0x004fea0003c00000 */
[----:B------:R0:W1:Y:S02]  /*15220*/  SHFL.IDX P6, R14, R13, R12, R11 ;  /* 0x0000000c0d0e7389 */ /* 0x00006400000c000b */
[----:B012---:R-:W-:Y:S01]  /*15230*/  ENDCOLLECTIVE ;  /* 0x000000000000791b */ /* 0x007fe20003800000 */
.L_x_2405:
[----:B------:R-:W-:Y:S05]  /*15240*/  BSYNC B0 ;  /* 0x0000000000007941 */ /* 0x000fea0003800000 */
.L_x_2404:
[----:B------:R-:W-:Y:S05]  /*15250*/  BRA `(.L_x_2406) ;  /* 0xffffffac00347947 */ /* 0x000fea000383ffff */
.L_x_2302:
[----:B------:R-:W-:Y:S01]  /*15260*/  BSSY B0, `(.L_x_2407) ;  /* 0x0000006000007945 */ /* 0x000fe20003800000 */
[----:B------:R-:W-:-:S07]  /*15270*/  IMAD.MOV.U32 R15, RZ, RZ, -0x1 ;  /* 0xffffffffff0f7424 */ /* 0x000fce00078e00ff */
[----:B--23--:R-:W-:Y:S05]  /*15280*/  WARPSYNC.COLLECTIVE R15, `(.L_x_2408) ;  /* 0x000000000f0c7348 */ /* 0x00cfea0003c00000 */
[----:B------:R-:W-:Y:S02]  /*15290*/  ELECT P6, UR62, PT ;  /* 0x00000000003e782f */ /* 0x000fe400038c0000 */
[----:B------:R-:W-:Y:S01]  /*152a0*/  MOV R14, UR62 ;  /* 0x0000003e000e7c02 */ /* 0x000fe20008000f00 */
[----:B--23--:R-:W-:Y:S10]  /*152b0*/  ENDCOLLECTIVE ;  /* 0x000000000000791b */ /* 0x00cff40003800000 */
.L_x_2408:
[----:B------:R-:W-:Y:S05]  /*152c0*/  BSYNC B0 ;  /* 0x0000000000007941 */ /* 0x000fea0003800000 */
.L_x_2407:
[----:B------:R-:W-:Y:S05]  /*152d0*/  BRA `(.L_x_2409) ;  /* 0xffffffac00387947 */ /* 0x000fea000383ffff */
.L_x_2304:
[----:B0-----:R0:W1:Y:S02]  /*152e0*/  SYNCS.PHASECHK.TRANS64.TRYWAIT P0, [R0+URZ+0x34840], R2 ;  /* 0x03484002000075a7 */ /* 0x001064000800017f */
[----:B-1----:R-:W-:Y:S05]  /*152f0*/  @!P0 NANOSLEEP.SYNCS 0x989680 ;  /* 0x009896800000895d */ /* 0x002fea0003900000 */
[----:B------:R-:W1:Y:S02]  /*15300*/  @!P0 SYNCS.PHASECHK.TRANS64 P0, [R0+URZ+0x34840], R2 ;  /* 0x03484002000085a7 */ /* 0x000e64000800007f */
[----:B-1----:R-:W-:Y:S05]  /*15310*/  @!P0 BRA `(.L_x_2304) ;  /* 0xfffffffc00f08947 */ /* 0x002fea000383ffff */
[----:B------:R-:W-:Y:S05]  /*15320*/  BRA `(.L_x_2410) ;  /* 0xffffffac00987947 */ /* 0x000fea000383ffff */
.L_x_2308:
[----:B------:R-:W2:Y:S01]  /*15330*/  LDL.LU R11, [R1+0x38] ;  /* 0x00003800010b7983 */ /* 0x000ea20000300800 */
[----:B------:R-:W-:Y:S01]  /*15340*/  IMAD.MOV.U32 R13, RZ, RZ, R3 ;  /* 0x000000ffff0d7224 */ /* 0x000fe200078e0003 */
[----:B------:R-:W-:Y:S01]  /*15350*/  MOV R12, RZ ;  /* 0x000000ff000c7202 */ /* 0x000fe20000000f00 */
[----:B------:R-:W-:Y:S01]  /*15360*/  IMAD.MOV.U32 R15, RZ, RZ, -0x1 ;  /* 0xffffffffff0f7424 */ /* 0x000fe200078e00ff */
[----:B------:R-:W-:-:S04]  /*15370*/  LOP3.LUT R5, R5, 0x7f, RZ, 0xc0, !PT ;  /* 0x0000007f05057812 */ /* 0x000fc800078ec0ff */
[----:B------:R-:W-:-:S05]  /*15380*/  SHF.R.U32.HI R5, RZ, 0x3, R5 ;  /* 0x00000003ff057819 */ /* 0x000fca0000011605 */
[----:B------:R-:W-:-:S04]  /*15390*/  IMAD R2, R9, 0x80, R5 ;  /* 0x0000008009027824 */ /* 0x000fc800078e0205 */
[----:B------:R-:W-:Y:S02]  /*153a0*/  VIADD R5, R2, 0x10 ;  /* 0x0000001002057836 */ /* 0x000fe40000000000 */
[----:B--2---:R-:W-:Y:S02]  /*153b0*/  IMAD R0, R11, R7, RZ ;  /* 0x000000070b007224 */ /* 0x004fe400078e02ff */
[----:B------:R-:W-:-:S03]  /*153c0*/  IMAD.MOV.U32 R11, RZ, RZ, 0x181f ;  /* 0x0000181fff0b7424 */ /* 0x000fc600078e00ff */
[----:B------:R-:W-:-:S13]  /*153d0*/  ISETP.GE.AND P3, PT, R2, R0, PT ;  /* 0x000000000200720c */ /* 0x000fda0003f66270 */
[----:B-----5:R-:W-:Y:S05]  /*153e0*/  WARPSYNC.COLLECTIVE R15, `(.L_x_2411) ;  /* 0x000000000f087348 */ /* 0x020fea0003c00000 */
[----:B------:R0:W1:Y:S02]  /*153f0*/  SHFL.IDX P6, R14, R13, R12, R11 ;  /* 0x0000000c0d0e7389 */ /* 0x00006400000c000b */
[----:B01---5:R-:W-:Y:S01]  /*15400*/  ENDCOLLECTIVE ;  /* 0x000000000000791b */ /* 0x023fe20003800000 */
.L_x_2411:
[----:B------:R-:W-:Y:S02]  /*15410*/  IMAD.MOV.U32 R13, RZ, RZ, R4 ;  /* 0x000000ffff0d7224 */ /* 0x000fe400078e0004 */
[----:B------:R-:W-:-:S07]  /*15420*/  IMAD.MOV.U32 R6, RZ, RZ, R14 ;  /* 0x000000ffff067224 */ /* 0x000fce00078e000e */
[----:B------:R-:W-:Y:S05]  /*15430*/  WARPSYNC.COLLECTIVE R15, `(.L_x_2412) ;  /* 0x000000000f087348 */ /* 0x000fea0003c00000 */
[----:B------:R0:W1:Y:S02]  /*15440*/  SHFL.IDX P6, R14, R13, R12, R11 ;  /* 0x0000000c0d0e7389 */ /* 0x00006400000c000b */
[----:B01----:R-:W-:Y:S01]  /*15450*/  ENDCOLLECTIVE ;  /* 0x000000000000791b */ /* 0x003fe20003800000 */
.L_x_2412:
[----:B------:R-:W-:Y:S02]  /*15460*/  IMAD.MOV.U32 R13, RZ, RZ, R3 ;  /* 0x000000ffff0d7224 */ /* 0x000fe400078e0003 */
[----:B------:R-:W-:Y:S02]  /*15470*/  IMAD.MOV.U32 R12, RZ, RZ, 0x1 ;  /* 0x00000001ff0c7424 */ /* 0x000fe400078e00ff */
[----:B------:R-:W-:-:S07]  /*15480*/  IMAD.MOV.U32 R7, RZ, RZ, R14 ;  /* 0x000000ffff077224 */ /* 0x000fce00078e000e */
[----:B------:R-:W-:Y:S05]  /*15490*/  WARPSYNC.COLLECTIVE R15, `(.L_x_2413) ;  /* 0x000000000f087348 */ /* 0x000fea0003c00000 */
[----:B------:R0:W1:Y:S02]  /*154a0*/  SHFL.IDX P6, R14, R13, R12, R11 ;  /* 0x0000000c0d0e7389 */ /* 0x00006400000c000b */
[----:B01----:R-:W-:Y:S01]  /*154b0*/  ENDCOLLECTIVE ;  /* 0x000000000000791b */ /* 0x003fe20003800000 */
.L_x_2413:
[----:B------:R-:W-:-:S05]  /*154c0*/  @!P3 LEA R7, P5, R8, R7, 0x1 ;  /* 0x000000070807b211 */ /* 0x000fca00078a08ff */
[----:B------:R-:W-:-:S05]  /*154d0*/  @!P3 IMAD.X R6, RZ, RZ, R6, P5 ;  /* 0x000000ffff06b224 */ /* 0x000fca00028e0606 */
[----:B------:R-:W-:Y:S01]  /*154e0*/  @!P3 LOP3.LUT R7, R7, R6, RZ, 0x3c, !PT ;  /* 0x000000060707b212 */ /* 0x000fe200078e3cff */
[----:B------:R-:W-:-:S03]  /*154f0*/  IMAD.MOV.U32 R13, RZ, RZ, R4 ;  /* 0x000000ffff0d7224 */ /* 0x000fc600078e0004 */
[----:B------:R-:W-:-:S04]  /*15500*/  @!P3 LOP3.LUT R6, R7, R6, RZ, 0x3c, !PT ;  /* 0x000000060706b212 */ /* 0x000fc800078e3cff */
[----:B------:R-:W-:Y:S01]  /*15510*/  @!P3 LOP3.LUT R7, R7, R6, RZ, 0x3c, !PT ;  /* 0x000000060707b212 */ /* 0x000fe200078e3cff */
[----:B------:R-:W-:-:S07]  /*15520*/  IMAD.MOV.U32 R9, RZ, RZ, R14 ;  /* 0x000000ffff097224 */ /* 0x000fce00078e000e */
[----:B------:R-:W-:Y:S05]  /*15530*/  WARPSYNC.COLLECTIVE R15, `(.L_x_2414) ;  /* 0x000000000f087348 */ /* 0x000fea0003c00000 */
[----:B------:R0:W1:Y:S02]  /*15540*/  SHFL.IDX P6, R14, R13, R12, R11 ;  /* 0x0000000c0d0e7389 */ /* 0x00006400000c000b */
[----:B01----:R-:W-:Y:S01]  /*15550*/  ENDCOLLECTIVE ;  /* 0x000000000000791b */ /* 0x003fe20003800000 */
.L_x_2414:
[----:B------:R-:W-:Y:S01]  /*15560*/  @!PT LDS RZ, [RZ] ;  /* 0x00000000fffff984 */ /* 0x000fe20000000800 */
[----:B------:R-:W-:Y:S01]  /*15570*/  @!PT LDS RZ, [RZ] ;  /* 0x00000000fffff984 */ /* 0x000fe20000000800 */
[----:B------:R-:W-:Y:S01]  /*15580*/  @!PT LDS RZ, [RZ] ;  /* 0x00000000fffff984 */ /* 0x000fe20000000800 */
[----:B------:R0:W-:Y:S04]  /*15590*/  @!P3 LDGSTS.E.BYPASS.LTC128B.128 [R10+0x10400], desc[UR56][R6.64], !P2 ;  /* 0x10400000060abfae */ /* 0x0001e8000d101d78 */
[----:B------:R0:W-:Y:S04]  /*155a0*/  @!P3 LDGSTS.E.BYPASS.LTC128B.128 [R10+0x14400], desc[UR56][R6.64+0x80], !P1 ;  /* 0x14400080060abfae */ /* 0x0001e8000c901d78 */
[----:B------:R0:W-:Y:S01]  /*155b0*/  @!P3 LDGSTS.E.BYPASS.LTC128B.128 [R10+0x18400], desc[UR56][R6.64+0x100], !P0 ;  /* 0x18400100060abfae */ /* 0x0001e2000c101d78 */
[----:B------:R-:W-:Y:S01]  /*155c0*/  ISETP.GE.AND P3, PT, R5, R0, PT ;  /* 0x000000000500720c */ /* 0x000fe20003f66270 */
[----:B------:R-:W-:-:S02]  /*155d0*/  IMAD.MOV.U32 R13, RZ, RZ, R3 ;  /* 0x000000ffff0d7224 */ /* 0x000fc400078e0003 */
[----:B------:R-:W-:Y:S02]  /*155e0*/  IMAD.MOV.U32 R12, RZ, RZ, 0x2 ;  /* 0x00000002ff0c7424 */ /* 0x000fe400078e00ff */
[----:B------:R-:W-:-:S08]  /*155f0*/  IMAD.MOV.U32 R5, RZ, RZ, R14 ;  /* 0x000000ffff057224 */ /* 0x000fd000078e000e */
[----:B0-----:R-:W-:Y:S05]  /*15600*/  WARPSYNC.COLLECTIVE R15, `(.L_x_2415) ;  /* 0x000000000f087348 */ /* 0x001fea0003c00000 */
[----:B------:R1:W2:Y:S02]  /*15610*/  SHFL.IDX P6, R14, R13, R12, R11 ;  /* 0x0000000c0d0e7389 */ /* 0x0002a400000c000b */
[----:B012---:R-:W-:Y:S01]  /*15620*/  ENDCOLLECTIVE ;  /* 0x000000000000791b */ /* 0x007fe20003800000 */
.L_x_2415:
[----:B------:R-:W-:-:S05]  /*15630*/  @!P3 LEA R8, P5, R8, R5, 0x1 ;  /* 0x000000050808b211 */ /* 0x000fca00078a08ff */
[----:B------:R-:W-:Y:S02]  /*15640*/  @!P3 IMAD.X R5, RZ, RZ, R9, P5 ;  /* 0x000000ffff05b224 */ /* 0x000fe400028e0609 */
[----:B------:R-:W0:Y:S01]  /*15650*/  S2R R9, SR_TID.X ;  /* 0x0000000000097919 */ /* 0x000e220000002100 */
[----:B------:R-:W-:Y:S02]  /*15660*/  @!P3 IMAD.MOV.U32 R6, RZ, RZ, R8 ;  /* 0x000000ffff06b224 */ /* 0x000fe400078e0008 */
[----:B------:R-:W-:Y:S02]  /*15670*/  @!P3 IMAD.MOV.U32 R7, RZ, RZ, R5 ;  /* 0x000000ffff07b224 */ /* 0x000fe400078e0005 */
[----:B------:R-:W-:Y:S02]  /*15680*/  IMAD.MOV.U32 R13, RZ, RZ, R4 ;  /* 0x000000ffff0d7224 */ /* 0x000fe400078e0004 */
[----:B------:R-:W-:Y:S01]  /*15690*/  VIADD R5, R2, 0x20 ;  /* 0x0000002002057836 */ /* 0x000fe20000000000 */
[----:B------:R-:W-:Y:S01]  /*156a0*/  @!PT LDS RZ, [RZ] ;  /* 0x00000000fffff984 */ /* 0x000fe20000000800 */
[----:B------:R-:W-:Y:S01]  /*156b0*/  @!PT LDS RZ, [RZ] ;  /* 0x00000000fffff984 */ /* 0x000fe20000000800 */
[----:B------:R-:W-:Y:S01]  /*156c0*/  @!PT LDS RZ, [RZ] ;  /* 0x00000000fffff984 */ /* 0x000fe20000000800 */
[----:B------:R1:W-:Y:S04]  /*156d0*/  @!P3 LDGSTS.E.BYPASS.LTC128B.128 [R10+0x10c00], desc[UR56][R6.64], !P2 ;  /* 0x10c00000060abfae */ /* 0x0003e8000d101d78 */
[----:B------:R1:W-:Y:S01]  /*156e0*/  @!P3 LDGSTS.E.BYPASS.LTC128B.128 [R10+0x14c00], desc[UR56][R6.64+0x80], !P1 ;  /* 0x14c00080060abfae */ /* 0x0003e2000c901d78 */
[----:B------:R-:W-:-:S07]  /*156f0*/  IMAD.MOV.U32 R8, RZ, RZ, R14 ;  /* 0x000000ffff087224 */ /* 0x000fce00078e000e */
[----:B01----:R-:W-:Y:S05]  /*15700*/  WARPSYNC.COLLECTIVE R15, `(.L_x_2416) ;  /* 0x000000000f087348 */ /* 0x003fea0003c00000 */
[----:B------:R2:W3:Y:S02]  /*15710*/  SHFL.IDX P6, R14, R13, R12, R11 ;  /* 0x0000000c0d0e7389 */ /* 0x0004e400000c000b */
[----:B0123--:R-:W-:Y:S01]  /*15720*/  ENDCOLLECTIVE ;  /* 0x000000000000791b */ /* 0x00ffe20003800000 */
.L_x_2416:
[----:B------:R-:W-:Y:S01]  /*15730*/  @!PT LDS RZ, [RZ] ;  /* 0x00000000fffff984 */ /* 0x000fe20000000800 */
[----:B------:R-:W-:Y:S01]  /*15740*/  @!PT LDS RZ, [RZ] ;  /* 0x00000000fffff984 */ /* 0x000fe20000000800 */
[----:B------:R-:W-:Y:S01]  /*15750*/  @!PT LDS RZ, [RZ] ;  /* 0x00000000fffff984 */ /* 0x000fe20000000800 */
[----:B------:R0:W-:Y:S01]  /*15760*/  @!P3 LDGSTS.E.BYPASS.LTC128B.128 [R10+0x18c00], desc[UR56][R6.64+0x100], !P0 ;  /* 0x18c00100060abfae */ /* 0x0001e2000c101d78 */
[----:B------:R-:W-:Y:S01]  /*15770*/  ISETP.GE.AND P3, PT, R5, R0, PT ;  /* 0x000000000500720c */ /* 0x000fe20003f66270 */
[----:B------:R-:W-:Y:S02]  /*15780*/  IMAD.MOV.U32 R13, RZ, RZ, R3 ;  /* 0x000000ffff0d7224 */ /* 0x000fe400078e0003 */
[----:B------:R-:W-:Y:S02]  /*15790*/  IMAD.MOV.U32 R12, RZ, RZ, 0x3 ;  /* 0x00000003ff0c7424 */ /* 0x000fe400078e00ff */
[----:B------:R-:W-:-:S05]  /*157a0*/  IMAD.SHL.U32 R9, R9, 0x8, RZ ;  /* 0x0000000809097824 */ /* 0x000fca00078e00ff */
[----:B------:R-:W-:Y:S01]  /*157b0*/  LOP3.LUT R9, R9, 0x38, RZ, 0xc0, !PT ;  /* 0x0000003809097812 */ /* 0x000fe200078ec0ff */
[----:B0-----:R-:W-:-:S07]  /*157c0*/  IMAD.MOV.U32 R5, RZ, RZ, R14 ;  /* 0x000000ffff057224 */ /* 0x001fce00078e000e */
[----:B------:R-:W-:Y:S05]  /*157d0*/  WARPSYNC.COLLECTIVE R15, `(.L_x_2417) ;  /* 0x000000000f087348 */ /* 0x000fea0003c00000 */
[----:B------:R0:W1:Y:S02]  /*157e0*/  SHFL.IDX P6, R14, R13, R12, R11 ;  /* 0x0000000c0d0e7389 */ /* 0x00006400000c000b */
[----:B01----:R-:W-:Y:S01]  /*157f0*/  ENDCOLLECTIVE ;  /* 0x000000000000791b */ /* 0x003fe20003800000 */
.L_x_2417:
[----:B------:R-:W-:-:S05]  /*15800*/  @!P3 LEA R5, P4, R9, R5, 0x1 ;  /* 0x000000050905b211 */ /* 0x000fca00078808ff */
[----:B------:R-:W-:-:S04]  /*15810*/  @!P3 IMAD.X R6, RZ, RZ, R8, P4 ;  /* 0x000000ffff06b224 */ /* 0x000fc800020e0608 */
[----:B------:R-:W-:Y:S02]  /*15820*/  @!P3 IMAD.MOV.U32 R7, RZ, RZ, R6 ;  /* 0x000000ffff07b224 */ /* 0x000fe400078e0006 */
[----:B------:R-:W-:Y:S01]  /*15830*/  @!P3 IMAD.MOV.U32 R6, RZ, RZ, R5 ;  /* 0x000000ffff06b224 */ /* 0x000fe200078e0005 */
[----:B------:R-:W-:Y:S01]  /*15840*/  MOV R13, R4 ;  /* 0x00000004000d7202 */ /* 0x000fe20000000f00 */
[----:B------:R-:W-:-:S03]  /*15850*/  VIADD R5, R2, 0x30 ;  /* 0x0000003002057836 */ /* 0x000fc60000000000 */
        /* <DEDUP_REMOVED lines=11> */
.L_x_2418:
[----:B------:R-:W-:Y:S02]  /*15910*/  IMAD.MOV.U32 R13, RZ, RZ, R3 ;  /* 0x000000ffff0d7224 */ /* 0x000fe400078e0003 */
[----:B------:R-:W-:Y:S02]  /*15920*/  IMAD.MOV.U32 R12, RZ, RZ, 0x4 ;  /* 0x00000004ff0c7424 */ /* 0x000fe400078e00ff */
[----:B------:R-:W-:-:S07]  /*15930*/  IMAD.MOV.U32 R5, RZ, RZ, R14 ;  /* 0x000000ffff057224 */ /* 0x000fce00078e000e */
[----:B------:R-:W-:Y:S05]  /*15940*/  WARPSYNC.COLLECTIVE R15, `(.L_x_2419) ;  /* 0x000000000f087348 */ /* 0x000fea0003c00000 */
[----:B------:R0:W1:Y:S02]  /*15950*/  SHFL.IDX P6, R14, R13, R12, R11 ;  /* 0x0000000c0d0e7389 */ /* 0x00006400000c000b */
[----:B01----:R-:W-:Y:S01]  /*15960*/  ENDCOLLECTIVE ;  /* 0x000000000000791b */ /* 0x003fe20003800000 */
.L_x_2419:
        /* <DEDUP_REMOVED lines=17> */
.L_x_2420:
[----:B------:R-:W-:Y:S02]  /*15a80*/  IMAD.MOV.U32 R13, RZ, RZ, R3 ;  /* 0x000000ffff0d7224 */ /* 0x000fe400078e0003 */
[----:B------:R-:W-:Y:S02]  /*15a90*/  IMAD.MOV.U32 R12, RZ, RZ, 0x5 ;  /* 0x00000005ff0c7424 */ /* 0x000fe400078e00ff */
[----:B------:R-:W-:-:S07]  /*15aa0*/  IMAD.MOV.U32 R5, RZ, RZ, R14 ;  /* 0x000000ffff057224 */ /* 0x000fce00078e000e */
[----:B------:R-:W-:Y:S05]  /*15ab0*/  WARPSYNC.COLLECTIVE R15, `(.L_x_2421) ;  /* 0x000000000f087348 */ /* 0x000fea0003c00000 */
[----:B------:R0:W1:Y:S02]  /*15ac0*/  SHFL.IDX P6, R14, R13, R12, R11 ;  /* 0x0000000c0d0e7389 */ /* 0x00006400000c000b */
[----:B01----:R-:W-:Y:S01]  /*15ad0*/  ENDCOLLECTIVE ;  /* 0x000000000000791b */ /* 0x003fe20003800000 */
.L_x_2421:
        /* <DEDUP_REMOVED lines=17> */
.L_x_2422:
[----:B------:R-:W-:Y:S02]  /*15bf0*/  IMAD.MOV.U32 R13, RZ, RZ, R3 ;  /* 0x000000ffff0d7224 */ /* 0x000fe400078e0003 */
[----:B------:R-:W-:Y:S02]  /*15c00*/  IMAD.MOV.U32 R12, RZ, RZ, 0x6 ;  /* 0x00000006ff0c7424 */ /* 0x000fe400078e00ff */
[----:B------:R-:W-:-:S07]  /*15c10*/  IMAD.MOV.U32 R5, RZ, RZ, R14 ;  /* 0x000000ffff057224 */ /* 0x000fce00078e000e */
[----:B------:R-:W-:Y:S05]  /*15c20*/  WARPSYNC.COLLECTIVE R15, `(.L_x_2423) ;  /* 0x000000000f087348 */ /* 0x000fea0003c00000 */
[----:B------:R0:W1:Y:S02]  /*15c30*/  SHFL.IDX P6, R14, R13, R12, R11 ;  /* 0x0000000c0d0e7389 */ /* 0x00006400000c000b */
[----:B01----:R-:W-:Y:S01]  /*15c40*/  ENDCOLLECTIVE ;  /* 0x000000000000791b */ /* 0x003fe20003800000 */
.L_x_2423:
        /* <DEDUP_REMOVED lines=11> */
[----:B0-----:R-:W-:-:S07]  /*15d00*/  IMAD.MOV.U32 R6, RZ, RZ, R14 ;  /* 0x000000ffff067224 */ /* 0x001fce00078e000e */
[----:B------:R-:W-:Y:S05]  /*15d10*/  WARPSYNC.COLLECTIVE R15, `(.L_x_2424) ;  /* 0x000000000f087348 */ /* 0x000fea0003c00000 */
[----:B------:R0:W1:Y:S02]  /*15d20*/  SHFL.IDX P6, R14, R13, R12, R11 ;  /* 0x0000000c0d0e7389 */ /* 0x00006400000c000b */
[----:B01----:R-:W-:Y:S01]  /*15d30*/  ENDCOLLECTIVE ;  /* 0x000000000000791b */ /* 0x003fe20003800000 */
.L_x_2424:
[----:B------:R-:W-:-:S05]  /*15d40*/  VIADD R7, R2, 0x60 ;  /* 0x0000006002077836 */ /* 0x000fca0000000000 */
[----:B------:R-:W-:Y:S01]  /*15d50*/  ISETP.GE.AND P4, PT, R7, R0, PT ;  /* 0x000000000700720c */ /* 0x000fe20003f86270 */
[----:B------:R-:W-:Y:S02]  /*15d60*/  IMAD.MOV.U32 R13, RZ, RZ, R3 ;  /* 0x000000ffff0d7224 */ /* 0x000fe400078e0003 */
[----:B------:R-:W-:Y:S02]  /*15d70*/  IMAD.MOV.U32 R12, RZ, RZ, 0x7 ;  /* 0x00000007ff0c7424 */ /* 0x000fe400078e00ff */
[----:B------:R-:W-:-:S08]  /*15d80*/  IMAD.MOV.U32 R5, RZ, RZ, R14 ;  /* 0x000000ffff057224 */ /* 0x000fd000078e000e */
[----:B------:R-:W-:Y:S05]  /*15d90*/  WARPSYNC.COLLECTIVE R15, `(.L_x_2425) ;  /* 0x000000000f087348 */ /* 0x000fea0003c00000 */
[----:B------:R0:W1:Y:S02]  /*15da0*/  SHFL.IDX P6, R14, R13, R12, R11 ;  /* 0x0000000c0d0e7389 */ /* 0x00006400000c000b */
[----:B01----:R-:W-:Y:S01]  /*15db0*/  ENDCOLLECTIVE ;  /* 0x000000000000791b */ /* 0x003fe20003800000 */
.L_x_2425:
[----:B------:R-:W-:-:S05]  /*15dc0*/  @!P4 LEA R5, P3, R9, R5, 0x1 ;  /* 0x000000050905c211 */ /* 0x000fca00078608ff */
[----:B------:R-:W-:-:S04]  /*15dd0*/  @!P4 IMAD.X R6, RZ, RZ, R6, P3 ;  /* 0x000000ffff06c224 */ /* 0x000fc800018e0606 */
[----:B------:R-:W-:Y:S01]  /*15de0*/  @!P4 IMAD.MOV.U32 R7, RZ, RZ, R6 ;  /* 0x000000ffff07c224 */ /* 0x000fe200078e0006 */
[----:B------:R-:W-:Y:S01]  /*15df0*/  @!P4 MOV R6, R5 ;  /* 0x000000050006c202 */ /* 0x000fe20000000f00 */
[----:B------:R-:W-:-:S04]  /*15e00*/  IMAD.MOV.U32 R13, RZ, RZ, R4 ;  /* 0x000000ffff0d7224 */ /* 0x000fc800078e0004 */
[----:B------:R-:W-:Y:S01]  /*15e10*/  @!PT LDS RZ, [RZ] ;  /* 0x00000000fffff984 */ /* 0x000fe20000000800 */
[----:B------:R-:W-:Y:S01]  /*15e20*/  @!PT LDS RZ, [RZ] ;  /* 0x00000000fffff984 */ /* 0x000fe20000000800 */
[----:B------:R-:W-:Y:S01]  /*15e30*/  @!PT LDS RZ, [RZ] ;  /* 0x00000000fffff984 */ /* 0x000fe20000000800 */
[----:B------:R0:W-:Y:S04]  /*15e40*/  @!P4 LDGSTS.E.BYPASS.LTC128B.128 [R10+0x13400], desc[UR56][R6.64], !P2 ;  /* 0x13400000060acfae */ /* 0x0001e8000d101d78 */
[----:B------:R0:W-:Y:S01]  /*15e50*/  @!P4 LDGSTS.E.BYPASS.LTC128B.128 [R10+0x17400], desc[UR56][R6.64+0x80], !P1 ;  /* 0x17400080060acfae */ /* 0x0001e2000c901d78 */
[----:B------:R-:W-:-:S07]  /*15e60*/  IMAD.MOV.U32 R5, RZ, RZ, R14 ;  /* 0x000000ffff057224 */ /* 0x000fce00078e000e */
[----:B0-----:R-:W-:Y:S05]  /*15e70*/  WARPSYNC.COLLECTIVE R15, `(.L_x_2426) ;  /* 0x000000000f087348 */ /* 0x001fea0003c00000 */
[----:B------:R1:W2:Y:S02]  /*15e80*/  SHFL.IDX P6, R14, R13, R12, R11 ;  /* 0x0000000c0d0e7389 */ /* 0x0002a400000c000b */
[----:B012---:R-:W-:Y:S01]  /*15e90*/  ENDCOLLECTIVE ;  /* 0x000000000000791b */ /* 0x007fe20003800000 */
.L_x_2426:
[----:B------:R-:W-:Y:S01]  /*15ea0*/  @!PT LDS RZ, [RZ] ;  /* 0x00000000fffff984 */ /* 0x000fe20000000800 */
[----:B------:R-:W-:Y:S01]  /*15eb0*/  @!PT LDS RZ, [RZ] ;  /* 0x00000000fffff984 */ /* 0x000fe20000000800 */
[----:B------:R-:W-:Y:S01]  /*15ec0*/  @!PT LDS RZ, [RZ] ;  /* 0x00000000fffff984 */ /* 0x000fe20000000800 */
[----:B------:R3:W-:Y:S01]  /*15ed0*/  @!P4 LDGSTS.E.BYPASS.LTC128B.128 [R10+0x1b400], desc[UR56][R6.64+0x100], !P0 ;  /* 0x1b400100060acfae */ /* 0x0007e2000c101d78 */
[----:B------:R-:W-:Y:S01]  /*15ee0*/  IMAD.MOV.U32 R3, RZ, RZ, R14 ;  /* 0x000000ffff037224 */ /* 0x000fe200078e000e */
[----:B------:R-:W-:Y:S06]  /*15ef0*/  BRA `(.L_x_2427) ;  /* 0xffffffb0004c7947 */ /* 0x000fec000383ffff */
.L_x_2313:
[----:B0-----:R0:W3:Y:S02]  /*15f00*/  SYNCS.PHASECHK.TRANS64.TRYWAIT P0, [R18+URZ+0x34820], R0 ;  /* 0x03482000120075a7 */ /* 0x0010e4000800017f */
[----:B---3--:R-:W-:Y:S05]  /*15f10*/  @!P0 NANOSLEEP.SYNCS 0x989680 ;  /* 0x009896800000895d */ /* 0x008fea0003900000 */
[----:B------:R-:W3:Y:S02]  /*15f20*/  @!P0 SYNCS.PHASECHK.TRANS64 P0, [R18+URZ+0x34820], R0 ;  /* 0x03482000120085a7 */ /* 0x000ee4000800007f */
[----:B---3--:R-:W-:Y:S05]  /*15f30*/  @!P0 BRA `(.L_x_2313) ;  /* 0xfffffffc00f08947 */ /* 0x008fea000383ffff */
[----:B------:R-:W-:Y:S05]  /*15f40*/  BRA `(.L_x_2428) ;  /* 0xffffffb000cc7947 */ /* 0x000fea000383ffff */
.L_x_2322:
[----:B-1----:R1:W2:Y:S02]  /*15f50*/  SYNCS.PHASECHK.TRANS64.TRYWAIT P0, [R3+URZ+0x34840], R2 ;  /* 0x03484002030075a7 */ /* 0x0022a4000800017f */
[----:B--2---:R-:W-:Y:S05]  /*15f60*/  @!P0 NANOSLEEP.SYNCS 0x989680 ;  /* 0x009896800000895d */ /* 0x004fea0003900000 */
[----:B------:R-:W2:Y:S02]  /*15f70*/  @!P0 SYNCS.PHASECHK.TRANS64 P0, [R3+URZ+0x34840], R2 ;  /* 0x03484002030085a7 */ /* 0x000ea4000800007f */
[----:B--2---:R-:W-:Y:S05]  /*15f80*/  @!P0 BRA `(.L_x_2322) ;  /* 0xfffffffc00f08947 */ /* 0x004fea000383ffff */
[----:B------:R-:W-:Y:S05]  /*15f90*/  BRA `(.L_x_2429) ;  /* 0xffffffb400a87947 */ /* 0x000fea000383ffff */
.L_x_2329:
[----:B-1----:R1:W2:Y:S02]  /*15fa0*/  SYNCS.PHASECHK.TRANS64.TRYWAIT P0, [R3+URZ+0x60], R2 ;  /* 0x00006002030075a7 */ /* 0x0022a4000800017f */
[----:B--2---:R-:W-:Y:S05]  /*15fb0*/  @!P0 NANOSLEEP.SYNCS 0x989680 ;  /* 0x009896800000895d */ /* 0x004fea0003900000 */
[----:B------:R-:W2:Y:S02]  /*15fc0*/  @!P0 SYNCS.PHASECHK.TRANS64 P0, [R3+URZ+0x60], R2 ;  /* 0x00006002030085a7 */ /* 0x000ea4000800007f */
[----:B--2---:R-:W-:Y:S05]  /*15fd0*/  @!P0 BRA `(.L_x_2329) ;  /* 0xfffffffc00f08947 */ /* 0x004fea000383ffff */
[----:B------:R-:W-:Y:S05]  /*15fe0*/  BRA `(.L_x_2430) ;  /* 0xffffffb800b87947 */ /* 0x000fea000383ffff */
.L_x_2338:
[----:B-1----:R1:W2:Y:S02]  /*15ff0*/  SYNCS.PHASECHK.TRANS64.TRYWAIT P0, [R3+URZ+0x34840], R2 ;  /* 0x03484002030075a7 */ /* 0x0022a4000800017f */
[----:B--2---:R-:W-:Y:S05]  /*16000*/  @!P0 NANOSLEEP.SYNCS 0x989680 ;  /* 0x009896800000895d */ /* 0x004fea0003900000 */
[----:B------:R-:W2:Y:S02]  /*16010*/  @!P0 SYNCS.PHASECHK.TRANS64 P0, [R3+URZ+0x34840], R2 ;  /* 0x03484002030085a7 */ /* 0x000ea4000800007f */
[----:B--2---:R-:W-:Y:S05]  /*16020*/  @!P0 BRA `(.L_x_2338) ;  /* 0xfffffffc00f08947 */ /* 0x004fea000383ffff */
[----:B------:R-:W-:Y:S05]  /*16030*/  BRA `(.L_x_2431) ;  /* 0xffffffc000487947 */ /* 0x000fea000383ffff */
.L_x_2345:
[----:B0-----:R0:W1:Y:S02]  /*16040*/  SYNCS.PHASECHK.TRANS64.TRYWAIT P0, [R2+URZ+0x60], R3 ;  /* 0x00006003020075a7 */ /* 0x001064000800017f */
[----:B-1----:R-:W-:Y:S05]  /*16050*/  @!P0 NANOSLEEP.SYNCS 0x989680 ;  /* 0x009896800000895d */ /* 0x002fea0003900000 */
[----:B------:R-:W1:Y:S02]  /*16060*/  @!P0 SYNCS.PHASECHK.TRANS64 P0, [R2+URZ+0x60], R3 ;  /* 0x00006003020085a7 */ /* 0x000e64000800007f */
[----:B-1----:R-:W-:Y:S05]  /*16070*/  @!P0 BRA `(.L_x_2345) ;  /* 0xfffffffc00f08947 */ /* 0x002fea000383ffff */
[----:B------:R-:W-:Y:S05]  /*16080*/  BRA `(.L_x_2432) ;  /* 0xffffffc400587947 */ /* 0x000fea000383ffff */
.L_x_2354:
[----:B--2---:R2:W3:Y:S02]  /*16090*/  SYNCS.PHASECHK.TRANS64.TRYWAIT P0, [R2+URZ+0x34840], R3 ;  /* 0x03484003020075a7 */ /* 0x0044e4000800017f */
[----:B---3--:R-:W-:Y:S05]  /*160a0*/  @!P0 NANOSLEEP.SYNCS 0x989680 ;  /* 0x009896800000895d */ /* 0x008fea0003900000 */
[----:B------:R-:W3:Y:S02]  /*160b0*/  @!P0 SYNCS.PHASECHK.TRANS64 P0, [R2+URZ+0x34840], R3 ;  /* 0x03484003020085a7 */ /* 0x000ee4000800007f */
[----:B---3--:R-:W-:Y:S05]  /*160c0*/  @!P0 BRA `(.L_x_2354) ;  /* 0xfffffffc00f08947 */ /* 0x008fea000383ffff */
[----:B------:R-:W-:Y:S05]  /*160d0*/  BRA `(.L_x_2433) ;  /* 0xffffffc800b87947 */ /* 0x000fea000383ffff */
.L_x_2361:
[----:B0-----:R0:W1:Y:S02]  /*160e0*/  SYNCS.PHASECHK.TRANS64.TRYWAIT P0, [R2+URZ+0x60], R5 ;  /* 0x00006005020075a7 */ /* 0x001064000800017f */
[----:B-1----:R-:W-:Y:S05]  /*160f0*/  @!P0 NANOSLEEP.SYNCS 0x989680 ;  /* 0x009896800000895d */ /* 0x002fea0003900000 */
[----:B------:R-:W1:Y:S02]  /*16100*/  @!P0 SYNCS.PHASECHK.TRANS64 P0, [R2+URZ+0x60], R5 ;  /* 0x00006005020085a7 */ /* 0x000e64000800007f */
[----:B-1----:R-:W-:Y:S05]  /*16110*/  @!P0 BRA `(.L_x_2361) ;  /* 0xfffffffc00f08947 */ /* 0x002fea000383ffff */
[----:B------:R-:W-:Y:S05]  /*16120*/  BRA `(.L_x_2434) ;  /* 0xffffffcc00c87947 */ /* 0x000fea000383ffff */
.L_x_2372:
[----:B--2---:R2:W3:Y:S02]  /*16130*/  SYNCS.PHASECHK.TRANS64.TRYWAIT P0, [R0+URZ+0x34860], R2 ;  /* 0x03486002000075a7 */ /* 0x0044e4000800017f */
[----:B---3--:R-:W-:Y:S05]  /*16140*/  @!P0 NANOSLEEP.SYNCS 0x989680 ;  /* 0x009896800000895d */ /* 0x008fea0003900000 */
[----:B------:R-:W3:Y:S02]  /*16150*/  @!P0 SYNCS.PHASECHK.TRANS64 P0, [R0+URZ+0x34860], R2 ;  /* 0x03486002000085a7 */ /* 0x000ee4000800007f */
[----:B---3--:R-:W-:Y:S05]  /*16160*/  @!P0 BRA `(.L_x_2372) ;  /* 0xfffffffc00f08947 */ /* 0x008fea000383ffff */
[----:B------:R-:W-:Y:S05]  /*16170*/  BRA `(.L_x_2435) ;  /* 0xffffffd400147947 */ /* 0x000fea000383ffff */
.L_x_2379:
[----:B------:R-:W2:Y:S01]  /*16180*/  LDL R0, [R1] ;  /* 0x0000000001007983 */ /* 0x000ea20000100800 */
[----:B------:R-:W-:Y:S01]  /*16190*/  BSSY B0, `(.L_x_2436) ;  /* 0x0000008000007945 */ /* 0x000fe20003800000 */
[----:B0-----:R-:W-:Y:S02]  /*161a0*/  IMAD.MOV.U32 R12, RZ, RZ, RZ ;  /* 0x000000ffff0c7224 */ /* 0x001fe400078e00ff */
[----:B------:R-:W-:Y:S02]  /*161b0*/  IMAD.MOV.U32 R11, RZ, RZ, 0x1f ;  /* 0x0000001fff0b7424 */ /* 0x000fe400078e00ff */
[----:B------:R-:W-:Y:S02]  /*161c0*/  IMAD.MOV.U32 R15, RZ, RZ, -0x1 ;  /* 0xffffffffff0f7424 */ /* 0x000fe400078e00ff */
[----:B--2---:R-:W-:-:S07]  /*161d0*/  IMAD.MOV.U32 R13, RZ, RZ, R0 ;  /* 0x000000ffff0d7224 */ /* 0x004fce00078e0000 */
[----:B-1-3--:R-:W-:Y:S05]  /*161e0*/  WARPSYNC.COLLECTIVE R15, `(.L_x_2437) ;  /* 0x000000000f087348 */ /* 0x00afea0003c00000 */
[----:B------:R0:W2:Y:S02]  /*161f0*/  SHFL.IDX P6, R14, R13, R12, R11 ;  /* 0x0000000c0d0e7389 */ /* 0x0000a400000c000b */
[----:B0123--:R-:W-:Y:S01]  /*16200*/  ENDCOLLECTIVE ;  /* 0x000000000000791b */ /* 0x00ffe20003800000 */
.L_x_2437:
[----:B------:R-:W-:Y:S05]  /*16210*/  BSYNC B0 ;  /* 0x0000000000007941 */ /* 0x000fea0003800000 */
.L_x_2436:
        /* <DEDUP_REMOVED lines=9> */
.L_x_2438:
        /* <DEDUP_REMOVED lines=11> */
[----:B------:R-:W-:Y:S02]  /*16360*/  CS2R R6, SRZ ;  /* 0x0000000000067805 */ /* 0x000fe4000001ff00 */
[C---:B------:R-:W-:Y:S02]  /*16370*/  ISETP.GE.U32.AND P2, PT, R10.reuse, 0x2, PT ;  /* 0x000000020a00780c */ /* 0x040fe40003f46070 */
[C---:B------:R-:W-:Y:S02]  /*16380*/  ISETP.GE.U32.AND P3, PT, R10.reuse, 0x4, PT ;  /* 0x000000040a00780c */ /* 0x040fe40003f66070 */
[C---:B------:R-:W-:Y:S02]  /*16390*/  ISETP.GE.U32.AND P4, PT, R10.reuse, 0x8, PT ;  /* 0x000000080a00780c */ /* 0x040fe40003f86070 */
[----:B------:R-:W-:Y:S01]  /*163a0*/  ISETP.GE.U32.AND P5, PT, R10, 0x10, PT ;  /* 0x000000100a00780c */ /* 0x000fe20003fa6070 */
        /* <DEDUP_REMOVED lines=9> */
.L_x_2439:
        /* <DEDUP_REMOVED lines=8> */
.L_x_2440:
        /* <DEDUP_REMOVED lines=8> */
.L_x_2441:
        /* <DEDUP_REMOVED lines=8> */
.L_x_2442:
        /* <DEDUP_REMOVED lines=8> */
.L_x_2443:
        /* <DEDUP_REMOVED lines=9> */
.L_x_2444:
[----:B------:R-:W-:Y:S01]  /*166d0*/  IMAD.MOV.U32 R9, RZ, RZ, R14 ;  /* 0x000000ffff097224 */ /* 0x000fe200078e000e */
[----:B------:R-:W-:Y:S06]  /*166e0*/  BRA `(.L_x_2445) ;  /* 0xffffffd400887947 */ /* 0x000fec000383ffff */
.L_x_2382:
        /* <DEDUP_REMOVED lines=8> */
.L_x_2447:
[----:B------:R-:W-:Y:S05]  /*16770*/  BSYNC B0 ;  /* 0x0000000000007941 */ /* 0x000fea0003800000 */
.L_x_2446:
        /* <DEDUP_REMOVED lines=10> */
.L_x_2448:
        /* <DEDUP_REMOVED lines=8> */
.L_x_2449:
        /* <DEDUP_REMOVED lines=8> */
.L_x_2450:
[----:B------:R-:W-:Y:S01]  /*16920*/  IMAD.MOV.U32 R12, RZ, RZ, 0x10 ;  /* 0x00000010ff0c7424 */ /* 0x000fe200078e00ff */
[----:B------:R-:W-:-:S04]  /*16930*/  MOV R3, R14 ;  /* 0x0000000e00037202 */ /* 0x000fc80000000f00 */
[----:B------:R-:W-:-:S05]  /*16940*/  SEL R3, R3, RZ, P4 ;  /* 0x000000ff03037207 */ /* 0x000fca0002000000 */
[----:B------:R-:W-:-:S04]  /*16950*/  IMAD.IADD R2, R2, 0x1, R3 ;  /* 0x0000000102027824 */ /* 0x000fc800078e0203 */
[----:B------:R-:W-:-:S07]  /*16960*/  IMAD.MOV.U32 R13, RZ, RZ, R2 ;  /* 0x000000ffff0d7224 */ /* 0x000fce00078e0002 */
[----:B------:R-:W-:Y:S05]  /*16970*/  WARPSYNC.COLLECTIVE R15, `(.L_x_2451) ;  /* 0x000000000f087348 */ /* 0x000fea0003c00000 */
[----:B------:R0:W1:Y:S02]  /*16980*/  SHFL.UP P6, R14, R13, R12, R11 ;  /* 0x0400000c0d0e7389 */ /* 0x00006400000c000b */
[----:B01----:R-:W-:Y:S01]  /*16990*/  ENDCOLLECTIVE ;  /* 0x000000000000791b */ /* 0x003fe20003800000 */
.L_x_2451:
        /* <DEDUP_REMOVED lines=9> */
.L_x_2452:
[----:B------:R-:W-:Y:S01]  /*16a30*/  IMAD.MOV.U32 R9, RZ, RZ, R14 ;  /* 0x000000ffff097224 */ /* 0x000fe200078e000e */
[----:B------:R-:W-:Y:S06]  /*16a40*/  BRA `(.L_x_2453) ;  /* 0xffffffd4005c7947 */ /* 0x000fec000383ffff */
.L_x_2384:
[----:B------:R-:W-:Y:S01]  /*16a50*/  BSSY B0, `(.L_x_2454) ;  /* 0x0000006000007945 */ /* 0x000fe20003800000 */
[----:B------:R-:W-:Y:S01]  /*16a60*/  PLOP3.LUT P6, PT, P6, PT, PT, 0x8, 0x0 ;  /* 0x000000000000781c */ /* 0x000fe200037ce170 */
[----:B------:R-:W-:-:S12]  /*16a70*/  IMAD.MOV.U32 R15, RZ, RZ, -0x1 ;  /* 0xffffffffff0f7424 */ /* 0x000fd800078e00ff */
[----:B0-----:R-:W-:Y:S05]  /*16a80*/  WARPSYNC.COLLECTIVE R15, `(.L_x_2455) ;  /* 0x000000000f087348 */ /* 0x001fea0003c00000 */
[----:B------:R-:W-:Y:S01]  /*16a90*/  VOTE.ANY R14, PT, P6 ;  /* 0x00000000000e7806 */ /* 0x000fe200030e0100 */
[----:B0-----:R-:W-:Y:S06]  /*16aa0*/  ENDCOLLECTIVE ;  /* 0x000000000000791b */ /* 0x001fec0003800000 */
.L_x_2455:
[----:B------:R-:W-:Y:S05]  /*16ab0*/  BSYNC B0 ;  /* 0x0000000000007941 */ /* 0x000fea0003800000 */
.L_x_2454:
        /* <DEDUP_REMOVED lines=10> */
.L_x_2456:
[----:B------:R-:W-:Y:S02]  /*16b60*/  IMAD.MOV.U32 R13, RZ, RZ, R7 ;  /* 0x000000ffff0d7224 */ /* 0x000fe400078e0007 */
[----:B------:R-:W-:-:S07]  /*16b70*/  IMAD.MOV.U32 R0, RZ, RZ, R14 ;  /* 0x000000ffff007224 */ /* 0x000fce00078e000e */
[----:B------:R-:W-:Y:S05]  /*16b80*/  WARPSYNC.COLLECTIVE R15, `(.L_x_2457) ;  /* 0x000000000f087348 */ /* 0x000fea0003c00000 */
[----:B------:R0:W1:Y:S02]  /*16b90*/  SHFL.IDX P6, R14, R13, R12, R11 ;  /* 0x0000000c0d0e7389 */ /* 0x00006400000c000b */
[----:B01----:R-:W-:Y:S01]  /*16ba0*/  ENDCOLLECTIVE ;  /* 0x000000000000791b */ /* 0x003fe20003800000 */
.L_x_2457:
[----:B------:R-:W-:Y:S02]  /*16bb0*/  IMAD.MOV.U32 R7, RZ, RZ, R14 ;  /* 0x000000ffff077224 */ /* 0x000fe400078e000e */
[----:B------:R-:W-:-:S05]  /*16bc0*/  IMAD.IADD R6, R10, 0x1, R16 ;  /* 0x000000010a067824 */ /* 0x000fca00078e0210 */
[----:B------:R0:W-:Y:S01]  /*16bd0*/  STL [R1+0xc], R6 ;  /* 0x00000c0601007387 */ /* 0x0001e20000100800 */
[----:B------:R-:W-:Y:S05]  /*16be0*/  BRA `(.L_x_2458) ;  /* 0xffffffd4003c7947 */ /* 0x000fea000383ffff */
.L_x_2386:
        /* <DEDUP_REMOVED lines=8> */
.L_x_2460:
[----:B------:R-:W-:Y:S05]  /*16c70*/  BSYNC B0 ;  /* 0x0000000000007941 */ /* 0x000fea0003800000 */
.L_x_2459:
[----:B------:R-:W-:Y:S01]  /*16c80*/  IMAD.MOV.U32 R2, RZ, RZ, R14 ;  /* 0x000000ffff027224 */ /* 0x000fe200078e000e */
[----:B------:R-:W-:Y:S06]  /*16c90*/  BRA `(.L_x_2461) ;  /* 0xffffffd400287947 */ /* 0x000fec000383ffff */
.L_x_2392:
[----:B0-----:R0:W1:Y:S02]  /*16ca0*/  SYNCS.PHASECHK.TRANS64.TRYWAIT P0, [R0+URZ+0x34820], R3 ;  /* 0x03482003000075a7 */ /* 0x001064000800017f */
[----:B-1----:R-:W-:Y:S05]  /*16cb0*/  @!P0 NANOSLEEP.SYNCS 0x989680 ;  /* 0x009896800000895d */ /* 0x002fea0003900000 */
[----:B------:R-:W1:Y:S02]  /*16cc0*/  @!P0 SYNCS.PHASECHK.TRANS64 P0, [R0+URZ+0x34820], R3 ;  /* 0x03482003000085a7 */ /* 0x000e64000800007f */
[----:B-1----:R-:W-:Y:S05]  /*16cd0*/  @!P0 BRA `(.L_x_2392) ;  /* 0xfffffffc00f08947 */ /* 0x002fea000383ffff */
[----:B------:R-:W-:Y:S05]  /*16ce0*/  BRA `(.L_x_2462) ;  /* 0xffffffdc00c87947 */ /* 0x000fea000383ffff */
.L_x_2393:
        /* <DEDUP_REMOVED lines=11> */
.L_x_2464:
[----:B------:R-:W-:Y:S05]  /*16da0*/  BSYNC B0 ;  /* 0x0000000000007941 */ /* 0x000fea0003800000 */
.L_x_2463:
[----:B------:R-:W-:Y:S05]  /*16db0*/  BRA `(.L_x_2465) ;  /* 0xffffffdc00b07947 */ /* 0x000fea000383ffff */
.L_x_2396:
[----:B------:R-:W-:Y:S01]  /*16dc0*/  BSSY B1, `(.L_x_2466) ;  /* 0x0000006000017945 */ /* 0x000fe20003800000 */
[----:B------:R-:W-:-:S07]  /*16dd0*/  IMAD.MOV.U32 R15, RZ, RZ, -0x1 ;  /* 0xffffffffff0f7424 */ /* 0x000fce00078e00ff */
[----:B01----:R-:W-:Y:S05]  /*16de0*/  WARPSYNC.COLLECTIVE R15, `(.L_x_2467) ;  /* 0x000000000f0c7348 */ /* 0x003fea0003c00000 */
[----:B------:R-:W-:Y:S02]  /*16df0*/  ELECT P6, UR62, PT ;  /* 0x00000000003e782f */ /* 0x000fe400038c0000 */
[----:B------:R-:W-:Y:S01]  /*16e00*/  MOV R14, UR62 ;  /* 0x0000003e000e7c02 */ /* 0x000fe20008000f00 */
[----:B01----:R-:W-:Y:S10]  /*16e10*/  ENDCOLLECTIVE ;  /* 0x000000000000791b */ /* 0x003ff40003800000 */
.L_x_2467:
[----:B------:R-:W-:Y:S05]  /*16e20*/  BSYNC B1 ;  /* 0x0000000000017941 */ /* 0x000fea0003800000 */
.L_x_2466:
[----:B------:R-:W-:Y:S05]  /*16e30*/  BRA `(.L_x_2468) ;  /* 0xffffffdc00a87947 */ /* 0x000fea000383ffff */
.L_x_2398:
[----:B0-----:R0:W1:Y:S02]  /*16e40*/  SYNCS.PHASECHK.TRANS64.TRYWAIT P0, [R6+URZ], R5 ;  /* 0x00000005060075a7 */ /* 0x001064000800017f */
[----:B-1----:R-:W-:Y:S05]  /*16e50*/  @!P0 NANOSLEEP.SYNCS 0x989680 ;  /* 0x009896800000895d */ /* 0x002fea0003900000 */
[----:B------:R-:W1:Y:S02]  /*16e60*/  @!P0 SYNCS.PHASECHK.TRANS64 P0, [R6+URZ], R5 ;  /* 0x00000005060085a7 */ /* 0x000e64000800007f */
[----:B-1----:R-:W-:Y:S05]  /*16e70*/  @!P0 BRA `(.L_x_2398) ;  /* 0xfffffffc00f08947 */ /* 0x002fea000383ffff */
[----:B------:R-:W-:Y:S05]  /*16e80*/  BRA `(.L_x_2469) ;  /* 0xffffffdc00e07947 */ /* 0x000fea000383ffff */
.L_x_2399:
[----:B-1----:R1:W2:Y:S02]  /*16e90*/  SYNCS.PHASECHK.TRANS64.TRYWAIT P0, [R7+URZ], R2 ;  /* 0x00000002070075a7 */ /* 0x0022a4000800017f */
[----:B--2---:R-:W-:Y:S05]  /*16ea0*/  @!P0 NANOSLEEP.SYNCS 0x989680 ;  /* 0x009896800000895d */ /* 0x004fea0003900000 */
[----:B------:R-:W2:Y:S02]  /*16eb0*/  @!P0 SYNCS.PHASECHK.TRANS64 P0, [R7+URZ], R2 ;  /* 0x00000002070085a7 */ /* 0x000ea4000800007f */
[----:B--2---:R-:W-:Y:S05]  /*16ec0*/  @!P0 BRA `(.L_x_2399) ;  /* 0xfffffffc00f08947 */ /* 0x004fea000383ffff */
[----:B------:R-:W-:Y:S05]  /*16ed0*/  BRA `(.L_x_2470) ;  /* 0xffffffdc00d47947 */ /* 0x000fea000383ffff */
.L_x_2401:
[----:B--2---:R2:W3:Y:S02]  /*16ee0*/  SYNCS.PHASECHK.TRANS64.TRYWAIT P0, [R4+URZ], R5 ;  /* 0x00000005040075a7 */ /* 0x0044e4000800017f */
[----:B---3--:R-:W-:Y:S05]  /*16ef0*/  @!P0 NANOSLEEP.SYNCS 0x989680 ;  /* 0x009896800000895d */ /* 0x008fea0003900000 */
[----:B------:R-:W3:Y:S02]  /*16f00*/  @!P0 SYNCS.PHASECHK.TRANS64 P0, [R4+URZ], R5 ;  /* 0x00000005040085a7 */ /* 0x000ee4000800007f */
[----:B---3--:R-:W-:Y:S05]  /*16f10*/  @!P0 BRA `(.L_x_2401) ;  /* 0xfffffffc00f08947 */ /* 0x008fea000383ffff */
[----:B------:R-:W-:Y:S05]  /*16f20*/  BRA `(.L_x_2471) ;  /* 0xffffffdc00d87947 */ /* 0x000fea000383ffff */
.L_x_2472:
        /* <DEDUP_REMOVED lines=13> */
.L_x_15165:


//--------------------- .text._ZN7cutlass13device_kernelIN5flash11enable_sm90INS1_16FlashAttnFwdSm90INS1_25CollectiveMainloopFwdSm90ILi2EN4cute5tupleIJNS5_1CILi1EEES8_S8_EEENS6_IJNS7_ILi128EEESA_NS7_ILi192EEEEEELi128ENS_10bfloat16_tEfNS_4arch4Sm90ELb1ELb0ELb1ELb1ELb0ELb1ELb0ELb1ELb1ELb1ELb1ELb0EEENS1_21CollectiveEpilogueFwdINS6_IJSA_SA_SA_EEES9_SD_SF_Li256ELb1ELb1ELb1ELb0EEENS1_36VarlenDynamicPersistentTileSchedulerILi128ELi128ELi256ELi128ELb1ELb1ELb1ELb1ELb1ELb1EEEEEEEEEvNT_6ParamsE --------------------------
	.section	.text._ZN7cutlass13device_kernelIN5flash11enable_sm90INS1_16FlashAttnFwdSm90INS1_25CollectiveMainloopFwdSm90ILi2EN4cute5tupleIJNS5_1CILi1EEES8_S8_EEENS6_IJNS7_ILi128EEESA_NS7_ILi192EEEEEELi128ENS_10bfloat16_tEfNS_4arch4Sm90ELb1ELb0ELb1ELb1ELb0ELb1ELb0ELb1ELb1ELb1ELb1ELb0EEENS1_21CollectiveEpilogueFwdINS6_IJSA_SA_SA_EEES9_SD_SF_Li256ELb1ELb1ELb1ELb0EEENS1_36VarlenDynamicPersistentTileSchedulerILi128ELi128ELi256ELi128ELb1ELb1ELb1ELb1ELb1ELb1EEEEEEEEEvNT_6ParamsE,"ax",@progbits
	.align	128
.text._ZN7cutlass13device_kernelIN5flash11enable_sm90INS1_16FlashAttnFwdSm90INS1_25CollectiveMainloopFwdSm90ILi2EN4cute5tupleIJNS5_1CILi1EEES8_S8_EEENS6_IJNS7_ILi128EEESA_NS7_ILi192EEEEEELi128ENS_10bfloat16_tEfNS_4arch4Sm90ELb1ELb0ELb1ELb1ELb0ELb1ELb0ELb1ELb1ELb1ELb1ELb0EEENS1_21CollectiveEpilogueFwdINS6_IJSA_SA_SA_EEES9_SD_SF_Li256ELb1ELb1ELb1ELb0EEENS1_36VarlenDynamicPersistentTileSchedulerILi128ELi128ELi256ELi128ELb1ELb1ELb1ELb1ELb1ELb1EEEEEEEEEvNT_6ParamsE:
        .type           _ZN7cutlass13device_kernelIN5flash11enable_sm90INS1_16FlashAttnFwdSm90INS1_25CollectiveMainloopFwdSm90ILi2EN4cute5tupleIJNS5_1CILi1EEES8_S8_EEENS6_IJNS7_ILi128EEESA_NS7_ILi192EEEEEELi128ENS_10bfloat16_tEfNS_4arch4Sm90ELb1ELb0ELb1ELb1ELb0ELb1ELb0ELb1ELb1ELb1ELb1ELb0EEENS1_21CollectiveEpilogueFwdINS6_IJSA_SA_SA_EEES9_SD_SF_Li256ELb1ELb1ELb1ELb0EEENS1_36VarlenDynamicPersistentTileSchedulerILi128ELi128ELi256ELi128ELb1ELb1ELb1ELb1ELb1ELb1EEEEEEEEEvNT_6ParamsE,@function
        .size           _ZN7cutlass13device_kernelIN5flash11enable_sm90INS1_16FlashAttnFwdSm90INS1_25CollectiveMainloopFwdSm90ILi2EN4cute5tupleIJNS5_1CILi1EEES8_S8_EEENS6_IJNS7_ILi128EEESA_NS7_ILi192EEEEEELi128ENS_10bfloat16_tEfNS_4arch4Sm90ELb1ELb0ELb1ELb1ELb0ELb1ELb0ELb1ELb1ELb1ELb1ELb0EEENS1_21CollectiveEpilogueFwdINS6_IJSA_SA_SA_EEES9_SD_SF_Li256ELb1ELb1ELb1ELb0EEENS1_36VarlenDynamicPersistentTileSchedulerILi128ELi128ELi256ELi128ELb1ELb1ELb1ELb1ELb1ELb1EEEEEEEEEvNT_6ParamsE,(.L_x_15166 - _ZN7cutlass13device_kernelIN5flash11enable_sm90INS1_16FlashAttnFwdSm90INS1_25CollectiveMainloopFwdSm90ILi2EN4cute5tupleIJNS5_1CILi1EEES8_S8_EEENS6_IJNS7_ILi128EEESA_NS7_ILi192EEEEEELi128ENS_10bfloat16_tEfNS_4arch4Sm90ELb1ELb0ELb1ELb1ELb0ELb1ELb0ELb1ELb1ELb1ELb1ELb0EEENS1_21CollectiveEpilogueFwdINS6_IJSA_SA_SA_EEES9_SD_SF_Li256ELb1ELb1ELb1ELb0EEENS1_36VarlenDynamicPersistentTileSchedulerILi128ELi128ELi256ELi128ELb1ELb1ELb1ELb1ELb1ELb1EEEEEEEEEvNT_6ParamsE)
        .other          _ZN7cutlass13device_kernelIN5flash11enable_sm90INS1_16FlashAttnFwdSm90INS1_25CollectiveMainloopFwdSm90ILi2EN4cute5tupleIJNS5_1CILi1EEES8_S8_EEENS6_IJNS7_ILi128EEESA_NS7_ILi192EEEEEELi128ENS_10bfloat16_tEfNS_4arch4Sm90ELb1ELb0ELb1ELb1ELb0ELb1ELb0ELb1ELb1ELb1ELb1ELb0EEENS1_21CollectiveEpilogueFwdINS6_IJSA_SA_SA_EEES9_SD_SF_Li256ELb1ELb1ELb1ELb0EEENS1_36VarlenDynamicPersistentTileSchedulerILi128ELi128ELi256ELi128ELb1ELb1ELb1ELb1ELb1ELb1EEEEEEEEEvNT_6ParamsE,@"STO_CUDA_ENTRY STV_DEFAULT"
_ZN7cutlass13device_kernelIN5flash11enable_sm90INS1_16FlashAttnFwdSm90INS1_25CollectiveMainloopFwdSm90ILi2EN4cute5tupleIJNS5_1CILi1EEES8_S8_EEENS6_IJNS7_ILi128EEESA_NS7_ILi192EEEEEELi128ENS_10bfloat16_tEfNS_4arch4Sm90ELb1ELb0ELb1ELb1ELb0ELb1ELb0ELb1ELb1ELb1ELb1ELb0EEENS1_21CollectiveEpilogueFwdINS6_IJSA_SA_SA_EEES9_SD_SF_Li256ELb1ELb1ELb1ELb0EEENS1_36VarlenDynamicPersistentTileSchedulerILi128ELi128ELi256ELi128ELb1ELb1ELb1ELb1ELb1ELb1EEEEEEEEEvNT_6ParamsE:
        /* <DEDUP_REMOVED lines=24> */
.L_x_2474:
[----:B------:R-:W-:Y:S05]  /*0180*/  BSYNC B0 ;  /* 0x0000000000007941 */ /* 0x000fea0003800000 */
.L_x_2473:
        /* <DEDUP_REMOVED lines=41> */
.L_x_2475:
        /* <DEDUP_REMOVED lines=22> */
.L_x_2476:
        /* <DEDUP_REMOVED lines=18> */
.L_x_2477:
        /* <DEDUP_REMOVED lines=22> */
.L_x_2478:
        /* <DEDUP_REMOVED lines=22> */
.L_x_2479:
        /* <DEDUP_REMOVED lines=10> */
.L_x_2482:
        /* <DEDUP_REMOVED lines=28> */
[----:B------:R-:W-:Y:S02]  /*0bc0*/  LOP3.LUT R5, R3, 0xffffff80, RZ, 0xc0, !PT ;  /* 0xffffff8003057812 */ /* 0x000fe400078ec0ff */
[----:B------:R-:W-:Y:S01]  /*0bd0*/  SHF.R.S32.HI R7, RZ, 0x4, R4 ;  /* 0x00000004ff077819 */ /* 0x000fe20000011404 */
[----:B------:R-:W-:Y:S01]  /*0be0*/  ULOP3.LUT UR5, UR5, 0x1, URZ, 0xfc, !UPT ;  /* 0x0000000105057892 */ /* 0x000fe2000f8efc3f */
[----:B------:R-:W-:Y:S01]  /*0bf0*/  LEA.HI R196, R0, R18, RZ, 0x5 ;  /* 0x0000001200c47211 */ /* 0x000fe200078f28ff */
[----:B------:R-:W-:Y:S01]  /*0c00*/  IMAD.IADD R24, R18, 0x1, -R5 ;  /* 0x0000000112187824 */ /* 0x000fe200078e0a05 */
[----:B------:R-:W-:-:S02]  /*0c10*/  LOP3.LUT R5, R4, 0x3fffff0, RZ, 0xc0, !PT ;  /* 0x03fffff004057812 */ /* 0x000fc400078ec0ff */
[----:B------:R-:W-:Y:S02]  /*0c20*/  LEA.HI R4, R4, R7, RZ, 0x1 ;  /* 0x0000000704047211 */ /* 0x000fe400078f08ff */
[----:B------:R-:W-:Y:S01]  /*0c30*/  SHF.R.S32.HI R6, RZ, 0x1f, R24 ;  /* 0x0000001fff067819 */ /* 0x000fe20000011418 */
[----:B------:R-:W-:Y:S01]  /*0c40*/  IMAD.IADD R5, R18, 0x1, -R5 ;  /* 0x0000000112057824 */ /* 0x000fe200078e0a05 */
[----:B------:R-:W-:Y:S02]  /*0c50*/  SHF.R.S32.HI R196, RZ, 0x5, R196 ;  /* 0x00000005ffc47819 */ /* 0x000fe400000114c4 */
[----:B------:R-:W-:Y:S02]  /*0c60*/  LOP3.LUT R4, R4, 0x1ffffffe, RZ, 0xc0, !PT ;  /* 0x1ffffffe04047812 */ /* 0x000fe400078ec0ff */
[----:B------:R-:W-:Y:S01]  /*0c70*/  LEA.HI R8, R6, R24, RZ, 0x2 ;  /* 0x0000001806087211 */ /* 0x000fe200078f10ff */
[----:B------:R-:W-:Y:S01]  /*0c80*/  IMAD R5, R196, 0x10, R5 ;  /* 0x00000010c4057824 */ /* 0x000fe200078e0205 */
[----:B------:R-:W-:Y:S01]  /*0c90*/  SHF.R.S32.HI R11, RZ, 0x7, R3 ;  /* 0x00000007ff0b7819 */ /* 0x000fe20000011403 */
[----:B------:R-:W-:Y:S01]  /*0ca0*/  IMAD.IADD R4, R7, 0x1, -R4 ;  /* 0x0000000107047824 */ /* 0x000fe200078e0a04 */
[----:B------:R-:W-:-:S02]  /*0cb0*/  SHF.R.S32.HI R9, RZ, 0x2, R8 ;  /* 0x00000002ff097819 */ /* 0x000fc40000011408 */
[----:B------:R-:W-:Y:S01]  /*0cc0*/  SHF.R.S32.HI R10, RZ, 0x1f, R8 ;  /* 0x0000001fff0a7819 */ /* 0x000fe20000011408 */
[----:B------:R-:W-:Y:S01]  /*0cd0*/  IMAD R19, R5, 0x8, R4 ;  /* 0x0000000805137824 */ /* 0x000fe200078e0204 */
[----:B------:R-:W-:Y:S02]  /*0ce0*/  LEA.HI R4, R0, R18, RZ, 0x2 ;  /* 0x0000001200047211 */ /* 0x000fe400078f10ff */
[----:B------:R-:W-:Y:S02]  /*0cf0*/  LEA.HI R10, R10, R9, RZ, 0x3 ;  /* 0x000000090a0a7211 */ /* 0x000fe400078f18ff */
[----:B------:R-:W-:Y:S02]  /*0d00*/  LEA.HI R6, R6, R24, RZ, 0x5 ;  /* 0x0000001806067211 */ /* 0x000fe400078f28ff */
[----:B------:R-:W-:Y:S02]  /*0d10*/  LOP3.LUT R216, R4, 0xfffffffc, RZ, 0xc0, !PT ;  /* 0xfffffffc04d87812 */ /* 0x000fe400078ec0ff */
[----:B------:R-:W-:-:S02]  /*0d20*/  LOP3.LUT R10, R10, 0xfffffff8, RZ, 0xc0, !PT ;  /* 0xfffffff80a0a7812 */ /* 0x000fc400078ec0ff */
[----:B------:R-:W-:Y:S01]  /*0d30*/  LEA.HI R3, R3, R11, RZ, 0x1 ;  /* 0x0000000b03037211 */ /* 0x000fe200078f08ff */
[----:B------:R-:W-:Y:S01]  /*0d40*/  IMAD.IADD R216, R18, 0x1, -R216 ;  /* 0x0000000112d87824 */ /* 0x000fe200078e0ad8 */
[----:B------:R-:W-:Y:S01]  /*0d50*/  SHF.R.S32.HI R5, RZ, 0x5, R6 ;  /* 0x00000005ff057819 */ /* 0x000fe20000011406 */
[----:B------:R-:W-:Y:S01]  /*0d60*/  IMAD.IADD R10, R9, 0x1, -R10 ;  /* 0x00000001090a7824 */ /* 0x000fe200078e0a0a */
[--C-:B------:R-:W-:Y:S01]  /*0d70*/  SHF.R.S32.HI R17, RZ, 0x2, R4.reuse ;  /* 0x00000002ff117819 */ /* 0x100fe20000011404 */
[----:B------:R-:W-:Y:S01]  /*0d80*/  IMAD.SHL.U32 R22, R216, 0x4, RZ ;  /* 0x00000004d8167824 */ /* 0x000fe200078e00ff */
[----:B------:R-:W-:Y:S01]  /*0d90*/  SHF.R.S32.HI R6, RZ, 0x1f, R4 ;  /* 0x0000001fff067819 */ /* 0x000fe20000011404 */
[----:B------:R-:W-:Y:S01]  /*0da0*/  IMAD R10, R5, 0x10, R10 ;  /* 0x00000010050a7824 */ /* 0x000fe200078e020a */
[----:B------:R-:W-:Y:S01]  /*0db0*/  LOP3.LUT R3, R3, 0x3fffffe, RZ, 0xc0, !PT ;  /* 0x03fffffe03037812 */ /* 0x000fe200078ec0ff */
[----:B------:R-:W-:Y:S01]  /*0dc0*/  VIADD R214, R17, 0x40 ;  /* 0x0000004011d67836 */ /* 0x000fe20000000000 */
[----:B------:R-:W-:Y:S01]  /*0dd0*/  LEA.HI R6, R6, R17, RZ, 0x3 ;  /* 0x0000001106067211 */ /* 0x000fe200078f18ff */
[----:B------:R-:W-:Y:S01]  /*0de0*/  VIADD R189, R22, 0x20 ;  /* 0x0000002016bd7836 */ /* 0x000fe20000000000 */
[----:B------:R-:W-:Y:S01]  /*0df0*/  LEA.HI R0, R0, R18, RZ, 0x3 ;  /* 0x0000001200007211 */ /* 0x000fe200078f18ff */
[----:B------:R-:W-:Y:S01]  /*0e00*/  IMAD.IADD R3, R11, 0x1, -R3 ;  /* 0x000000010b037824 */ /* 0x000fe200078e0a03 */
[----:B------:R-:W-:Y:S01]  /*0e10*/  LOP3.LUT R6, R6, 0xfffffff8, RZ, 0xc0, !PT ;  /* 0xfffffff806067812 */ /* 0x000fe200078ec0ff */
[----:B------:R-:W-:Y:S01]  /*0e20*/  IMAD.IADD R185, R22, 0x1, R189 ;  /* 0x0000000116b97824 */ /* 0x000fe200078e02bd */
[----:B------:R-:W-:Y:S01]  /*0e30*/  LOP3.LUT R208, R0, 0xfffffff8, RZ, 0xc0, !PT ;  /* 0xfffffff800d07812 */ /* 0x000fe200078ec0ff */
[----:B------:R-:W-:Y:S01]  /*0e40*/  IMAD R20, R3, 0x40, R10 ;  /* 0x0000004003147824 */ /* 0x000fe200078e020a */
[----:B------:R-:W-:Y:S01]  /*0e50*/  SHF.R.S32.HI R3, RZ, 0x1f, R214 ;  /* 0x0000001fff037819 */ /* 0x000fe200000114d6 */
[----:B------:R-:W-:Y:S01]  /*0e60*/  IMAD.IADD R4, R17, 0x1, -R6 ;  /* 0x0000000111047824 */ /* 0x000fe200078e0a06 */
[----:B------:R-:W-:Y:S01]  /*0e70*/  SHF.R.S32.HI R233, RZ, 0x3, R0 ;  /* 0x00000003ffe97819 */ /* 0x000fe20000011400 */
[----:B------:R-:W-:Y:S01]  /*0e80*/  VIADD R191, R22, 0x40 ;  /* 0x0000004016bf7836 */ /* 0x000fe20000000000 */
[----:B------:R-:W-:Y:S01]  /*0e90*/  STL [R1+0x7c], R20 ;  /* 0x00007c1401007387 */ /* 0x000fe20000100800 */
[----:B------:R-:W-:Y:S01]  /*0ea0*/  LEA.HI R3, R3, R214, RZ, 0x3 ;  /* 0x000000d603037211 */ /* 0x000fe200078f18ff */
[----:B------:R-:W-:Y:S01]  /*0eb0*/  IMAD.SHL.U32 R195, R4, 0x40, RZ ;  /* 0x0000004004c37824 */ /* 0x000fe200078e00ff */
[----:B------:R-:W-:Y:S01]  /*0ec0*/  LOP3.LUT R8, R8, 0x7ffffffc, RZ, 0xc0, !PT ;  /* 0x7ffffffc08087812 */ /* 0x000fe200078ec0ff */
[----:B------:R0:W-:Y:S01]  /*0ed0*/  STL [R1+0x44], R4 ;  /* 0x0000440401007387 */ /* 0x0001e20000100800 */
[--C-:B------:R-:W-:Y:S01]  /*0ee0*/  IMAD.IADD R186, R22, 0x1, R191.reuse ;  /* 0x0000000116ba7824 */ /* 0x100fe200078e02bf */
[----:B------:R-:W-:Y:S01]  /*0ef0*/  SHF.R.S32.HI R237, RZ, 0x1f, R191 ;  /* 0x0000001fffed7819 */ /* 0x000fe200000114bf */
[----:B------:R-:W-:Y:S01]  /*0f00*/  IMAD.SHL.U32 R194, R214, 0x40, RZ ;  /* 0x00000040d6c27824 */ /* 0x000fe200078e00ff */
[----:B------:R-:W-:Y:S01]  /*0f10*/  LOP3.LUT R195, R195, 0x1c0, RZ, 0xc0, !PT ;  /* 0x000001c0c3c37812 */ /* 0x000fe200078ec0ff */
[----:B------:R-:W-:Y:S01]  /*0f20*/  IMAD.SHL.U32 R3, R3, 0x40, RZ ;  /* 0x0000004003037824 */ /* 0x000fe200078e00ff */
[----:B------:R-:W-:Y:S01]  /*0f30*/  SHF.R.S32.HI R5, RZ, 0x1f, R186 ;  /* 0x0000001fff057819 */ /* 0x000fe200000114ba */
[----:B------:R-:W-:Y:S01]  /*0f40*/  IMAD.IADD R208, R18, 0x1, -R208 ;  /* 0x0000000112d07824 */ /* 0x000fe200078e0ad0 */
[----:B------:R-:W-:Y:S01]  /*0f50*/  LOP3.LUT R194, R194, 0x1c0, RZ, 0xc0, !PT ;  /* 0x000001c0c2c27812 */ /* 0x000fe200078ec0ff */
[----:B------:R-:W-:Y:S01]  /*0f60*/  IMAD.U32 R0, RZ, RZ, UR4 ;  /* 0x00000004ff007e24 */ /* 0x000fe2000f8e00ff */
[----:B0-----:R-:W-:Y:S01]  /*0f70*/  SHF.R.S32.HI R4, RZ, 0x1f, R185 ;  /* 0x0000001fff047819 */ /* 0x001fe200000114b9 */
[----:B------:R-:W-:Y:S01]  /*0f80*/  IMAD.SHL.U32 R203, R208, 0x8, RZ ;  /* 0x00000008d0cb7824 */ /* 0x000fe200078e00ff */
[----:B------:R-:W-:Y:S01]  /*0f90*/  LOP3.LUT R198, R3, 0xfffffe00, RZ, 0xc0, !PT ;  /* 0xfffffe0003c67812 */ /* 0x000fe200078ec0ff */
[----:B------:R-:W-:Y:S01]  /*0fa0*/  VIADD R192, R22, 0x30 ;  /* 0x0000003016c07836 */ /* 0x000fe20000000000 */
[-C--:B------:R-:W-:Y:S01]  /*0fb0*/  LEA.HI R234, R4, R185.reuse, RZ, 0x3 ;  /* 0x000000b904ea7211 */ /* 0x080fe200078f18ff */
[----:B------:R-:W-:Y:S01]  /*0fc0*/  IMAD.SHL.U32 R18, R216, 0x8, RZ ;  /* 0x00000008d8127824 */ /* 0x000fe200078e00ff */
[----:B------:R-:W-:Y:S01]  /*0fd0*/  LEA.HI R4, R4, R185, RZ, 0x6 ;  /* 0x000000b904047211 */ /* 0x000fe200078f30ff */
[----:B------:R-:W-:Y:S01]  /*0fe0*/  IMAD.IADD R8, R24, 0x1, -R8 ;  /* 0x0000000118087824 */ /* 0x000fe200078e0a08 */
[-C--:B------:R-:W-:Y:S01]  /*0ff0*/  LEA.HI R235, R5, R186.reuse, RZ, 0x3 ;  /* 0x000000ba05eb7211 */ /* 0x080fe200078f18ff */
[----:B------:R-:W-:Y:S01]  /*1000*/  VIADD R207, R203, 0x40 ;  /* 0x00000040cbcf7836 */ /* 0x000fe20000000000 */
[----:B------:R-:W-:Y:S01]  /*1010*/  SHF.R.U32.HI R21, RZ, 0x3, R194 ;  /* 0x00000003ff157819 */ /* 0x000fe200000116c2 */
[----:B------:R-:W-:Y:S01]  /*1020*/  IMAD.SHL.U32 R3, R4, 0x80, RZ ;  /* 0x0000008004037824 */ /* 0x000fe200078e00ff */
[--C-:B------:R-:W-:Y:S01]  /*1030*/  LOP3.LUT R9, R194, 0x38, R234.reuse, 0xf8, !PT ;  /* 0x00000038c2097812 */ /* 0x100fe200078ef8ea */
[----:B------:R-:W-:Y:S01]  /*1040*/  IMAD.SHL.U32 R204, R8, 0x2, RZ ;  /* 0x0000000208cc7824 */ /* 0x000fe200078e00ff */
[----:B------:R-:W-:Y:S01]  /*1050*/  LEA.HI R6, R5, R186, RZ, 0x6 ;  /* 0x000000ba05067211 */ /* 0x000fe200078f30ff */
[----:B------:R-:W-:Y:S01]  /*1060*/  VIADD R193, R22, 0x50 ;  /* 0x0000005016c17836 */ /* 0x000fe20000000000 */
[----:B------:R-:W-:Y:S01]  /*1070*/  SHF.R.U32.HI R197, RZ, 0x3, R195 ;  /* 0x00000003ffc57819 */ /* 0x000fe200000116c3 */
[----:B------:R-:W-:Y:S01]  /*1080*/  VIADD R231, R204, 0x8 ;  /* 0x00000008cce77836 */ /* 0x000fe20000000000 */
[----:B------:R-:W-:Y:S01]  /*1090*/  LOP3.LUT R4, R195, 0x38, R234, 0xf8, !PT ;  /* 0x00000038c3047812 */ /* 0x000fe200078ef8ea */
[----:B------:R-:W-:Y:S01]  /*10a0*/  IMAD.SHL.U32 R7, R6, 0x80, RZ ;  /* 0x0000008006077824 */ /* 0x000fe200078e00ff */
[----:B------:R-:W-:Y:S01]  /*10b0*/  LOP3.LUT R11, R194, 0x38, R235, 0xf8, !PT ;  /* 0x00000038c20b7812 */ /* 0x000fe200078ef8eb */
[C---:B------:R-:W-:Y:S01]  /*10c0*/  VIADD R230, R204.reuse, 0x10 ;  /* 0x00000010cce67836 */ /* 0x040fe20000000000 */
[----:B------:R-:W-:Y:S01]  /*10d0*/  LOP3.LUT R3, R3, 0xffffe000, RZ, 0xc0, !PT ;  /* 0xffffe00003037812 */ /* 0x000fe200078ec0ff */
[C---:B------:R-:W-:Y:S01]  /*10e0*/  VIADD R228, R204.reuse, 0x20 ;  /* 0x00000020cce47836 */ /* 0x040fe20000000000 */
[----:B------:R-:W-:Y:S01]  /*10f0*/  LOP3.LUT R10, R9, R21, RZ, 0x3c, !PT ;  /* 0x00000015090a7212 */ /* 0x000fe200078e3cff */
[----:B------:R-:W-:Y:S01]  /*1100*/  VIADD R227, R204, 0x28 ;  /* 0x00000028cce37836 */ /* 0x000fe20000000000 */
[----:B------:R-:W-:Y:S01]  /*1110*/  LOP3.LUT R5, R4, R197, RZ, 0x3c, !PT ;  /* 0x000000c504057212 */ /* 0x000fe200078e3cff */
[----:B------:R-:W-:Y:S01]  /*1120*/  IMAD R4, R196, 0x200, R3 ;  /* 0x00000200c4047824 */ /* 0x000fe200078e0203 */
[----:B------:R-:W-:Y:S01]  /*1130*/  LOP3.LUT R12, R11, R21, RZ, 0x3c, !PT ;  /* 0x000000150b0c7212 */ /* 0x000fe200078e3cff */
[----:B------:R-:W-:Y:S01]  /*1140*/  VIADD R225, R204, 0x38 ;  /* 0x00000038cce17836 */ /* 0x000fe20000000000 */
[----:B------:R-:W-:Y:S01]  /*1150*/  IADD3 R11, R10, R3, R198 ;  /* 0x000000030a0b7210 */ /* 0x000fe20007ffe0c6 */
[----:B------:R-:W-:Y:S01]  /*1160*/  IMAD.U32 R3, RZ, RZ, UR5 ;  /* 0x00000005ff037e24 */ /* 0x000fe2000f8e00ff */
[----:B------:R-:W-:Y:S01]  /*1170*/  LOP3.LUT R6, R195, 0x38, R235, 0xf8, !PT ;  /* 0x00000038c3067812 */ /* 0x000fe200078ef8eb */
[C---:B------:R-:W-:Y:S01]  /*1180*/  VIADD R224, R204.reuse, 0x40 ;  /* 0x00000040cce07836 */ /* 0x040fe20000000000 */
[----:B------:R-:W-:Y:S01]  /*1190*/  LOP3.LUT R7, R7, 0xffffe000, RZ, 0xc0, !PT ;  /* 0xffffe00007077812 */ /* 0x000fe200078ec0ff */
[----:B------:R-:W-:Y:S01]  /*11a0*/  VIADD R222, R204, 0x50 ;  /* 0x00000050ccde7836 */ /* 0x000fe20000000000 */
[----:B------:R0:W-:Y:S01]  /*11b0*/  STL [R1+0x14], R3 ;  /* 0x0000140301007387 */ /* 0x0001e20000100800 */
[----:B------:R-:W-:Y:S01]  /*11c0*/  LOP3.LUT R9, R6, R197, RZ, 0x3c, !PT ;  /* 0x000000c506097212 */ /* 0x000fe200078e3cff */
[----:B------:R-:W-:Y:S01]  /*11d0*/  VIADD R221, R204, 0x58 ;  /* 0x00000058ccdd7836 */ /* 0x000fe20000000000 */
[----:B------:R-:W-:Y:S01]  /*11e0*/  SHF.R.S32.HI R8, RZ, 0x1f, R231 ;  /* 0x0000001fff087819 */ /* 0x000fe200000114e7 */
[----:B------:R1:W-:Y:S01]  /*11f0*/  STL [R1+0x84], R0 ;  /* 0x0000840001007387 */ /* 0x0003e20000100800 */
[----:B------:R-:W-:Y:S01]  /*1200*/  IMAD R6, R196, 0x200, R7 ;  /* 0x00000200c4067824 */ /* 0x000fe200078e0207 */
[----:B------:R-:W-:Y:S01]  /*1210*/  SHF.R.S32.HI R8, RZ, 0x1f, R228 ;  /* 0x0000001fff087819 */ /* 0x000fe200000114e4 */
[----:B------:R-:W-:Y:S01]  /*1220*/  VIADD R219, R204, 0x68 ;  /* 0x00000068ccdb7836 */ /* 0x000fe20000000000 */
[----:B------:R-:W-:Y:S01]  /*1230*/  IADD3 R12, R12, R7, R198 ;  /* 0x000000070c0c7210 */ /* 0x000fe20007ffe0c6 */
[----:B------:R-:W-:Y:S01]  /*1240*/  IMAD.IADD R10, R6, 0x1, R9 ;  /* 0x00000001060a7824 */ /* 0x000fe200078e0209 */
[----:B------:R-:W-:Y:S01]  /*1250*/  LOP3.LUT R9, R194, 0x38, R18, 0xf8, !PT ;  /* 0x00000038c2097812 */ /* 0x000fe200078ef812 */
[----:B------:R-:W-:Y:S01]  /*1260*/  VIADD R218, R204, 0x70 ;  /* 0x00000070ccda7836 */ /* 0x000fe20000000000 */
[----:B0-----:R-:W-:Y:S01]  /*1270*/  LEA.HI R3, R216, R216, RZ, 0x1 ;  /* 0x000000d8d8037211 */ /* 0x001fe200078f08ff */
[----:B------:R-:W-:Y:S01]  /*1280*/  IMAD.IADD R4, R4, 0x1, R5 ;  /* 0x0000000104047824 */ /* 0x000fe200078e0205 */
[----:B-1----:R-:W-:Y:S01]  /*1290*/  SHF.R.S32.HI R0, RZ, 0x1f, R203 ;  /* 0x0000001fff007819 */ /* 0x002fe200000114cb */
[C---:B------:R-:W-:Y:S01]  /*12a0*/  VIADD R229, R204.reuse, 0x18 ;  /* 0x00000018cce57836 */ /* 0x040fe20000000000 */
[----:B------:R-:W-:Y:S01]  /*12b0*/  SHF.R.S32.HI R0, RZ, 0x1f, R192 ;  /* 0x0000001fff007819 */ /* 0x000fe200000114c0 */
[----:B------:R-:W-:Y:S01]  /*12c0*/  VIADD R226, R204, 0x30 ;  /* 0x00000030cce27836 */ /* 0x000fe20000000000 */
[----:B------:R-:W-:Y:S01]  /*12d0*/  LOP3.LUT R9, R198, R9, R21, 0xf6, !PT ;  /* 0x00000009c6097212 */ /* 0x000fe200078ef615 */
[C---:B------:R-:W-:Y:S01]  /*12e0*/  VIADD R223, R204.reuse, 0x48 ;  /* 0x00000048ccdf7836 */ /* 0x040fe20000000000 */
[----:B------:R-:W-:Y:S01]  /*12f0*/  SHF.R.S32.HI R8, RZ, 0x1f, R225 ;  /* 0x0000001fff087819 */ /* 0x000fe200000114e1 */
[----:B------:R0:W-:Y:S01]  /*1300*/  STL [R1+0x40], R0 ;  /* 0x0000400001007387 */ /* 0x0001e20000100800 */
[----:B------:R-:W-:Y:S01]  /*1310*/  LOP3.LUT R3, R3, 0x1ffffffe, RZ, 0xc0, !PT ;  /* 0x1ffffffe03037812 */ /* 0x000fe200078ec0ff */
[C---:B------:R-:W-:Y:S01]  /*1320*/  VIADD R220, R204.reuse, 0x60 ;  /* 0x00000060ccdc7836 */ /* 0x040fe20000000000 */
[----:B------:R-:W-:Y:S01]  /*1330*/  SHF.R.S32.HI R8, RZ, 0x1f, R222 ;  /* 0x0000001fff087819 */ /* 0x000fe200000114de */
[----:B------:R-:W-:Y:S01]  /*1340*/  VIADD R217, R204, 0x78 ;  /* 0x00000078ccd97836 */ /* 0x000fe20000000000 */
[----:B------:R-:W-:Y:S01]  /*1350*/  SHF.R.S32.HI R8, RZ, 0x1f, R219 ;  /* 0x0000001fff087819 */ /* 0x000fe200000114db */
[----:B------:R-:W-:Y:S01]  /*1360*/  IMAD.IADD R3, R216, 0x1, -R3 ;  /* 0x00000001d8037824 */ /* 0x000fe200078e0a03 */
[----:B------:R-:W-:Y:S01]  /*1370*/  LEA R8, R11, UR4, 0x1 ;  /* 0x000000040b087c11 */ /* 0x000fe2000f8e08ff */
[----:B------:R-:W-:Y:S01]  /*1380*/  IMAD.MOV.U32 R5, RZ, RZ, R13 ;  /* 0x000000ffff057224 */ /* 0x000fe200078e000d */
[----:B------:R-:W-:Y:S01]  /*1390*/  SHF.R.S32.HI R13, RZ, 0x1f, R207 ;  /* 0x0000001fff0d7819 */ /* 0x000fe200000114cf */
[----:B0-----:R-:W-:Y:S01]  /*13a0*/  IMAD.SHL.U32 R0, R19, 0x8, RZ ;  /* 0x0000000813007824 */ /* 0x001fe200078e00ff */
[----:B------:R-:W-:Y:S01]  /*13b0*/  SHF.R.S32.HI R236, RZ, 0x1f, R193 ;  /* 0x0000001fffec7819 */ /* 0x000fe200000114c1 */
[----:B------:R-:W-:Y:S01]  /*13c0*/  IMAD R205, R3, 0x8, R20 ;  /* 0x0000000803cd7824 */ /* 0x000fe200078e0214 */
[----:B------:R-:W-:Y:S01]  /*13d0*/  LEA R3, R4, UR4, 0x1 ;  /* 0x0000000404037c11 */ /* 0x000fe2000f8e08ff */
[----:B------:R-:W-:Y:S01]  /*13e0*/  IMAD.MOV.U32 R6, RZ, RZ, R14 ;  /* 0x000000ffff067224 */ /* 0x000fe200078e000e */
[----:B------:R0:W-:Y:S01]  /*13f0*/  STL [R1+0x80], R0 ;  /* 0x0000800001007387 */ /* 0x0001e20000100800 */
[----:B------:R-:W-:Y:S01]  /*1400*/  IMAD.MOV.U32 R7, RZ, RZ, R15 ;  /* 0x000000ffff077224 */ /* 0x000fe200078e000f */
[----:B------:R-:W-:Y:S01]  /*1410*/  SHF.R.S32.HI R234, RZ, 0x3, R234 ;  /* 0x00000003ffea7819 */ /* 0x000fe200000114ea */
[----:B------:R-:W-:Y:S01]  /*1420*/  VIADD R190, R22, 0x10 ;  /* 0x0000001016be7836 */ /* 0x000fe20000000000 */
[----:B------:R-:W-:-:S02]  /*1430*/  SHF.R.S32.HI R235, RZ, 0x3, R235 ;  /* 0x00000003ffeb7819 */ /* 0x000fc400000114eb */
[----:B0-----:R-:W-:Y:S02]  /*1440*/  LEA R0, R9, UR4, 0x1 ;  /* 0x0000000409007c11 */ /* 0x001fe4000f8e08ff */
[----:B------:R-:W-:Y:S02]  /*1450*/  SHF.R.S32.HI R9, RZ, 0x1f, R229 ;  /* 0x0000001fff097819 */ /* 0x000fe400000114e5 */
[----:B------:R-:W-:Y:S01]  /*1460*/  SHF.R.S32.HI R9, RZ, 0x1f, R226 ;  /* 0x0000001fff097819 */ /* 0x000fe200000114e2 */
[----:B------:R0:W-:Y:S01]  /*1470*/  STL [R1+0x74], R0 ;  /* 0x0000740001007387 */ /* 0x0001e20000100800 */
[----:B------:R-:W-:Y:S02]  /*1480*/  SHF.R.S32.HI R9, RZ, 0x1f, R223 ;  /* 0x0000001fff097819 */ /* 0x000fe400000114df */
[----:B------:R-:W-:Y:S01]  /*1490*/  SHF.R.S32.HI R9, RZ, 0x1f, R220 ;  /* 0x0000001fff097819 */ /* 0x000fe200000114dc */
[----:B------:R-:W-:Y:S01]  /*14a0*/  STL [R1+0x6c], R8 ;  /* 0x00006c0801007387 */ /* 0x000fe20000100800 */
[----:B------:R-:W-:-:S02]  /*14b0*/  SHF.R.S32.HI R9, RZ, 0x1f, R217 ;  /* 0x0000001fff097819 */ /* 0x000fc400000114d9 */
[----:B0-----:R-:W-:Y:S02]  /*14c0*/  SHF.R.S32.HI R0, RZ, 0x1f, R230 ;  /* 0x0000001fff007819 */ /* 0x001fe400000114e6 */
[----:B------:R-:W-:Y:S02]  /*14d0*/  SHF.R.S32.HI R0, RZ, 0x1f, R227 ;  /* 0x0000001fff007819 */ /* 0x000fe400000114e3 */
[----:B------:R-:W-:Y:S02]  /*14e0*/  SHF.R.S32.HI R0, RZ, 0x1f, R224 ;  /* 0x0000001fff007819 */ /* 0x000fe400000114e0 */
[----:B------:R-:W-:Y:S02]  /*14f0*/  SHF.R.S32.HI R0, RZ, 0x1f, R221 ;  /* 0x0000001fff007819 */ /* 0x000fe400000114dd */
[----:B------:R-:W-:Y:S02]  /*1500*/  SHF.R.S32.HI R0, RZ, 0x1f, R218 ;  /* 0x0000001fff007819 */ /* 0x000fe400000114da */
[----:B------:R-:W-:-:S05]  /*1510*/  LEA R0, R12, UR4, 0x1 ;  /* 0x000000040c007c11 */ /* 0x000fca000f8e08ff */
[----:B------:R0:W-:Y:S02]  /*1520*/  STL [R1+0x68], R0 ;  /* 0x0000680001007387 */ /* 0x0001e40000100800 */
[----:B0-----:R-:W-:-:S05]  /*1530*/  LEA R0, R10, UR4, 0x1 ;  /* 0x000000040a007c11 */ /* 0x001fca000f8e08ff */
[----:B------:R0:W-:Y:S04]  /*1540*/  STL [R1+0x70], R0 ;  /* 0x0000700001007387 */ /* 0x0001e80000100800 */
[----:B------:R0:W-:Y:S02]  /*1550*/  STL [R1+0x78], R3 ;  /* 0x0000780301007387 */ /* 0x0001e40000100800 */
.L_x_2714:
[----:B-1----:R-:W1:Y:S01]  /*1560*/  LDC.64 R210, c[0x0][0xc88] ;  /* 0x00032200ffd27b82 */ /* 0x002e620000000a00 */
[----:B------:R-:W-:Y:S01]  /*1570*/  ULDC.64 UR4, c[0x0][0xa28] ;  /* 0x00028a0000047ab9 */ /* 0x000fe20000000a00 */
[----:B------:R-:W-:Y:S01]  /*1580*/  ULDC.64 UR8, c[0x0][0xa18] ;  /* 0x0002860000087ab9 */ /* 0x000fe20000000a00 */
[----:B------:R-:W-:Y:S01]  /*1590*/  ULDC.64 UR6, c[0x0][0xa08] ;  /* 0x0002820000067ab9 */ /* 0x000fe20000000a00 */
[----:B-1----:R-:W-:-:S06]  /*15a0*/  IMAD.WIDE R210, R7, 0x4, R210 ;  /* 0x0000000407d27825 */ /* 0x002fcc00078e02d2 */
[----:B--2---:R-:W2:Y:S01]  /*15b0*/  LDG.E R210, desc[UR60][R210.64] ;  /* 0x0000003cd2d27981 */ /* 0x004ea2000c1e1900 */
[----:B------:R-:W-:Y:S01]  /*15c0*/  ISETP.NE.U32.AND P2, PT, RZ, UR4, PT ;  /* 0x00000004ff007c0c */ /* 0x000fe2000bf45070 */
[----:B----4-:R-:W-:Y:S01]  /*15d0*/  IMAD.MOV.U32 R15, RZ, RZ, RZ ;  /* 0x000000ffff0f7224 */ /* 0x010fe200078e00ff */
        /* <DEDUP_REMOVED lines=8> */
[C---:B0-----:R-:W-:Y:S02]  /*1660*/  @P2 LEA R8, P3, R210.reuse, UR4, 0x2 ;  /* 0x00000004d2082c11 */ /* 0x041fe4000f8610ff */
[C-C-:B------:R-:W-:Y:S02]  /*1670*/  SHF.L.U64.HI R212, R210.reuse, 0x2, R232.reuse ;  /* 0x00000002d2d47819 */ /* 0x140fe400000102e8 */
[----:B---3--:R-:W-:Y:S01]  /*1680*/  @P2 LEA.HI.X R9, R210, UR5, R232, 0x2, P3 ;  /* 0x00000005d2092c11 */ /* 0x008fe200098f14e8 */
[----:B------:R-:W-:Y:S01]  /*1690*/  ULDC UR4, c[0x0][0x288] ;  /* 0x0000a20000047ab9 */ /* 0x000fe20000000800 */
[----:B------:R-:W-:-:S03]  /*16a0*/  IADD3 R12, P4, R211, UR6, RZ ;  /* 0x00000006d30c7c10 */ /* 0x000fc6000ff9e0ff */
[----:B------:R1:W5:Y:S01]  /*16b0*/  @P2 LDG.E R15, desc[UR60][R8.64] ;  /* 0x0000003c080f2981 */ /* 0x000362000c1e1900 */
[----:B------:R-:W-:Y:S01]  /*16c0*/  @P1 IADD3 R10, P2, R211, UR8, RZ ;  /* 0x00000008d30a1c10 */ /* 0x000fe2000ff5e0ff */
[----:B------:R-:W-:Y:S01]  /*16d0*/  IMAD.U32 R201, RZ, RZ, UR4 ;  /* 0x00000004ffc97e24 */ /* 0x000fe2000f8e00ff */
[C---:B------:R-:W-:Y:S01]  /*16e0*/  IADD3.X R13, R212.reuse, UR7, RZ, P4, !PT ;  /* 0x00000007d40d7c10 */ /* 0x040fe2000a7fe4ff */
[----:B------:R-:W-:Y:S01]  /*16f0*/  ULDC.64 UR4, c[0x0][0x418] ;  /* 0x0001060000047ab9 */ /* 0x000fe20000000a00 */
[----:B------:R-:W-:Y:S01]  /*1700*/  @P1 IADD3.X R11, R212, UR9, RZ, P2, !PT ;  /* 0x00000009d40b1c10 */ /* 0x000fe200097fe4ff */
[----:B------:R-:W-:Y:S02]  /*1710*/  ULDC.64 UR6, c[0x0][0xa20] ;  /* 0x0002880000067ab9 */ /* 0x000fe40000000a00 */
[----:B------:R1:W5:Y:S04]  /*1720*/  @P0 LDG.E R27, desc[UR60][R12.64] ;  /* 0x0000003c0c1b0981 */ /* 0x000368000c1e1900 */
[----:B------:R1:W5:Y:S01]  /*1730*/  @P1 LDG.E R201, desc[UR60][R10.64] ;  /* 0x0000003c0ac91981 */ /* 0x000362000c1e1900 */
[----:B------:R-:W-:Y:S01]  /*1740*/  UISETP.NE.U32.AND UP0, UPT, UR4, URZ, UPT ;  /* 0x0000003f0400728c */ /* 0x000fe2000bf05070 */
[----:B0-----:R-:W-:-:S02]  /*1750*/  LOP3.LUT R3, R6, 0xff000000, RZ, 0xc0, !PT ;  /* 0xff00000006037812 */ /* 0x001fc400078ec0ff */
[----:B------:R-:W-:Y:S01]  /*1760*/  ULDC UR4, c[0x0][0x424] ;  /* 0x0001090000047ab9 */ /* 0x000fe20000000800 */
[----:B------:R-:W-:Y:S01]  /*1770*/  UISETP.NE.AND.EX UP0, UPT, UR5, URZ, UPT, UP0 ;  /* 0x0000003f0500728c */ /* 0x000fe2000bf05300 */
[----:B------:R-:W-:Y:S02]  /*1780*/  ISETP.NE.U32.AND P2, PT, RZ, UR6, PT ;  /* 0x00000006ff007c0c */ /* 0x000fe4000bf45070 */
[----:B------:R-:W-:Y:S01]  /*1790*/  ULDC UR5, c[0x0][0x2f0] ;  /* 0x0000bc0000057ab9 */ /* 0x000fe20000000800 */
[----:B------:R-:W-:Y:S01]  /*17a0*/  USEL UR4, UR4, 0x1, UP0 ;  /* 0x0000000104047887 */ /* 0x000fe20008000000 */
[----:B------:R-:W-:Y:S02]  /*17b0*/  LOP3.LUT R0, R6, 0xff0000, RZ, 0xc0, !PT ;  /* 0x00ff000006007812 */ /* 0x000fe400078ec0ff */
[----:B------:R-:W-:Y:S01]  /*17c0*/  SHF.R.U32.HI R3, RZ, 0x8, R3 ;  /* 0x00000008ff037819 */ /* 0x000fe20000011603 */
[----:B------:R-:W-:Y:S01]  /*17d0*/  UIMAD UR4, UR4, UR5, URZ ;  /* 0x00000005040472a4 */ /* 0x000fe2000f8e023f */
[----:B------:R-:W-:-:S02]  /*17e0*/  ISETP.NE.AND.EX P2, PT, RZ, UR7, PT, P2 ;  /* 0x00000007ff007c0c */ /* 0x000fc4000bf45320 */
[----:B------:R-:W-:Y:S01]  /*17f0*/  ULDC UR5, c[0x0][0x348] ;  /* 0x0000d20000057ab9 */ /* 0x000fe20000000800 */
[----:B------:R-:W-:Y:S02]  /*1800*/  LEA.HI R209, R0, R3, RZ, 0x10 ;  /* 0x0000000300d17211 */ /* 0x000fe400078f80ff */
[----:B------:R-:W-:Y:S01]  /*1810*/  LOP3.LUT R206, R6, 0xffff, RZ, 0xc0, !PT ;  /* 0x0000ffff06ce7812 */ /* 0x000fe200078ec0ff */
[----:B-1----:R-:W-:Y:S07]  /*1820*/  @P1 BRA `(.L_x_2484) ;  /* 0x0000000000241947 */ /* 0x002fee0003800000 */
        /* <DEDUP_REMOVED lines=9> */
.L_x_2484:
[----:B------:R-:W-:Y:S02]  /*18c0*/  IMAD.U32 R25, RZ, RZ, UR5 ;  /* 0x00000005ff197e24 */ /* 0x000fe4000f8e00ff */
[----:B------:R-:W-:Y:S01]  /*18d0*/  IMAD.U32 R26, RZ, RZ, UR4 ;  /* 0x00000004ff1a7e24 */ /* 0x000fe2000f8e00ff */
[----:B------:R-:W-:Y:S06]  /*18e0*/  @!P2 BRA `(.L_x_2485) ;  /* 0x000000000010a947 */ /* 0x000fec0003800000 */
[----:B------:R-:W-:-:S04]  /*18f0*/  IADD3 R6, P0, R211, UR6, RZ ;  /* 0x00000006d3067c10 */ /* 0x000fc8000ff1e0ff */
[----:B------:R-:W-:-:S05]  /*1900*/  IADD3.X R7, R212, UR7, RZ, P0, !PT ;  /* 0x00000007d4077c10 */ /* 0x000fca00087fe4ff */
[----:B------:R0:W5:Y:S01]  /*1910*/  LDG.E R26, desc[UR60][R6.64] ;  /* 0x0000003c061a7981 */ /* 0x000162000c1e1900 */
[----:B------:R-:W-:Y:S05]  /*1920*/  BRA `(.L_x_2486) ;  /* 0x0000000000107947 */ /* 0x000fea0003800000 */
.L_x_2485:
[----:B------:R-:W-:Y:S05]  /*1930*/  @!P0 BRA `(.L_x_2486) ;  /* 0x00000000000c8947 */ /* 0x000fea0003800000 */
[----:B------:R-:W2:Y:S04]  /*1940*/  LDG.E R3, desc[UR60][R12.64] ;  /* 0x0000003c0c037981 */ /* 0x000ea8000c1e1900 */
[----:B------:R-:W2:Y:S02]  /*1950*/  LDG.E R26, desc[UR60][R12.64+0x4] ;  /* 0x0000043c0c1a7981 */ /* 0x000ea4000c1e1900 */
[----:B--2---:R-:W-:-:S07]  /*1960*/  IMAD.IADD R26, R26, 0x1, -R3 ;  /* 0x000000011a1a7824 */ /* 0x004fce00078e0a03 */
.L_x_2486:
[----:B------:R-:W-:Y:S01]  /*1970*/  ULDC.64 UR4, c[0x0][0xa10] ;  /* 0x0002840000047ab9 */ /* 0x000fe20000000a00 */
[----:B------:R-:W1:Y:S01]  /*1980*/  LDC R4, c[0x0][0x448] ;  /* 0x00011200ff047b82 */ /* 0x000e620000000800 */
[----:B------:R-:W-:-:S04]  /*1990*/  ISETP.NE.U32.AND P0, PT, RZ, UR4, PT ;  /* 0x00000004ff007c0c */ /* 0x000fc8000bf05070 */
[----:B------:R-:W-:Y:S01]  /*19a0*/  ISETP.NE.AND.EX P0, PT, RZ, UR5, PT, P0 ;  /* 0x00000005ff007c0c */ /* 0x000fe2000bf05300 */
[----:B------:R-:W-:-:S12]  /*19b0*/  ULDC.64 UR4, c[0x0][0xa30] ;  /* 0x00028c0000047ab9 */ /* 0x000fd80000000a00 */
[----:B0-----:R-:W0:Y:S02]  /*19c0*/  @P0 LDC.64 R6, c[0x0][0xa10] ;  /* 0x00028400ff060b82 */ /* 0x001e240000000a00 */
[----:B0-----:R-:W-:-:S05]  /*19d0*/  @P0 IMAD.WIDE R6, R210, 0x4, R6 ;  /* 0x00000004d2060825 */ /* 0x001fca00078e0206 */
[----:B------:R-:W2:Y:S04]  /*19e0*/  @P0 LDG.E R0, desc[UR60][R6.64] ;  /* 0x0000003c06000981 */ /* 0x000ea8000c1e1900 */
[----:B------:R0:W2:Y:S01]  /*19f0*/  @P0 LDG.E R3, desc[UR60][R6.64+0x4] ;  /* 0x0000043c06030981 */ /* 0x0000a2000c1e1900 */
[----:B------:R-:W-:Y:S01]  /*1a00*/  ISETP.NE.U32.AND P1, PT, RZ, UR4, PT ;  /* 0x00000004ff007c0c */ /* 0x000fe2000bf25070 */
[----:B-----5:R-:W-:-:S03]  /*1a10*/  IMAD.MOV.U32 R141, RZ, RZ, R26 ;  /* 0x000000ffff8d7224 */ /* 0x020fc600078e001a */
[----:B------:R-:W-:-:S13]  /*1a20*/  ISETP.NE.AND.EX P1, PT, RZ, UR5, PT, P1 ;  /* 0x00000005ff007c0c */ /* 0x000fda000bf25310 */
[----:B------:R-:W-:-:S04]  /*1a30*/  @P1 IADD3 R8, P2, R211, UR4, RZ ;  /* 0x00000004d3081c10 */ /* 0x000fc8000ff5e0ff */
[----:B------:R-:W-:-:S05]  /*1a40*/  @P1 IADD3.X R9, R212, UR5, RZ, P2, !PT ;  /* 0x00000005d4091c10 */ /* 0x000fca00097fe4ff */
[----:B------:R3:W5:Y:S01]  /*1a50*/  @P1 LDG.E R141, desc[UR60][R8.64] ;  /* 0x0000003c088d1981 */ /* 0x000762000c1e1900 */
[----:B-1----:R-:W-:Y:S01]  /*1a60*/  ISETP.NE.AND P1, PT, R4, 0x1, PT ;  /* 0x000000010400780c */ /* 0x002fe20003f25270 */
[----:B------:R-:W-:Y:S01]  /*1a70*/  IMAD.SHL.U32 R200, R5, 0x80, RZ ;  /* 0x0000008005c87824 */ /* 0x000fe200078e00ff */
[----:B------:R-:W-:Y:S01]  /*1a80*/  BSSY B0, `(.L_x_2487) ;  /* 0x0000035000007945 */ /* 0x000fe20003800000 */
[----:B------:R-:W-:Y:S01]  /*1a90*/  IMAD.IADD R10, R26, 0x1, -R15 ;  /* 0x000000011a0a7824 */ /* 0x000fe200078e0a0f */
[----:B------:R-:W-:Y:S01]  /*1aa0*/  LOP3.LUT R215, R209, 0xff, RZ, 0xc0, !PT ;  /* 0x000000ffd1d77812 */ /* 0x000fe200078ec0ff */
[----:B------:R-:W-:Y:S01]  /*1ab0*/  VIADD R4, R200, 0x7f ;  /* 0x0000007fc8047836 */ /* 0x000fe20000000000 */
[----:B------:R-:W-:-:S07]  /*1ac0*/  SHF.R.U32.HI R209, RZ, 0x10, R209 ;  /* 0x00000010ffd17819 */ /* 0x000fce00000116d1 */
[----:B------:R-:W1:Y:S08]  /*1ad0*/  @P1 LDC R11, c[0x0][0x44c] ;  /* 0x00011300ff0b1b82 */ /* 0x000e700000000800 */
[----:B0-----:R-:W0:Y:S01]  /*1ae0*/  @P1 LDC R7, c[0x0][0x450] ;  /* 0x00011400ff071b82 */ /* 0x001e220000000800 */
[----:B--2---:R-:W-:Y:S02]  /*1af0*/  @P0 IMAD.IADD R25, R3, 0x1, -R0 ;  /* 0x0000000103190824 */ /* 0x004fe400078e0a00 */
[----:B-1----:R-:W-:-:S04]  /*1b00*/  @P1 IMAD.HI.U32 R0, R4, R11, RZ ;  /* 0x0000000b04001227 */ /* 0x002fc800078e00ff */
[----:B------:R-:W-:Y:S01]  /*1b10*/  IMAD.IADD R202, R10, 0x1, R25 ;  /* 0x000000010aca7824 */ /* 0x000fe200078e0219 */
[----:B0-----:R-:W-:-:S03]  /*1b20*/  @P1 SHF.R.U32.HI R4, RZ, R7, R0 ;  /* 0x00000007ff041219 */ /* 0x001fc60000011600 */
[C---:B------:R-:W-:Y:S01]  /*1b30*/  VIADD R0, R202.reuse, 0x7f ;  /* 0x0000007fca007836 */ /* 0x040fe20000000000 */
[----:B------:R-:W-:-:S04]  /*1b40*/  IADD3 R146, R202, 0x80, -R201 ;  /* 0x00000080ca927810 */ /* 0x000fc80007ffe8c9 */
[----:B------:R-:W-:Y:S01]  /*1b50*/  SHF.R.S32.HI R3, RZ, 0x1f, R0 ;  /* 0x0000001fff037819 */ /* 0x000fe20000011400 */
[----:B------:R-:W-:-:S03]  /*1b60*/  IMAD.IADD R4, R146, 0x1, R4 ;  /* 0x0000000192047824 */ /* 0x000fc600078e0204 */
[----:B------:R-:W-:Y:S02]  /*1b70*/  LEA.HI R3, R3, R0, RZ, 0x7 ;  /* 0x0000000003037211 */ /* 0x000fe400078f38ff */
[----:B------:R-:W-:Y:S02]  /*1b80*/  SHF.R.S32.HI R5, RZ, 0x1f, R4 ;  /* 0x0000001fff057819 */ /* 0x000fe40000011404 */
[----:B------:R-:W-:Y:S02]  /*1b90*/  SHF.R.S32.HI R147, RZ, 0x7, R3 ;  /* 0x00000007ff937819 */ /* 0x000fe40000011403 */
[----:B------:R-:W-:-:S04]  /*1ba0*/  LEA.HI R5, R5, R4, RZ, 0x7 ;  /* 0x0000000405057211 */ /* 0x000fc800078f38ff */
[----:B------:R-:W-:-:S04]  /*1bb0*/  SHF.R.S32.HI R0, RZ, 0x7, R5 ;  /* 0x00000007ff007819 */ /* 0x000fc80000011405 */
[----:B---3--:R-:W-:Y:S01]  /*1bc0*/  VIMNMX R9, R147, R0, PT ;  /* 0x0000000093097248 */ /* 0x008fe20003fe0100 */
[----:B------:R-:W-:-:S03]  /*1bd0*/  IMAD.MOV.U32 R0, RZ, RZ, RZ ;  /* 0x000000ffff007224 */ /* 0x000fc600078e00ff */
[----:B------:R-:W-:-:S13]  /*1be0*/  ISETP.GE.AND P0, PT, R9, 0x1, PT ;  /* 0x000000010900780c */ /* 0x000fda0003f06270 */
[----:B------:R-:W-:Y:S05]  /*1bf0*/  @!P0 BRA `(.L_x_2488) ;  /* 0x0000000000748947 */ /* 0x000fea0003800000 */
[----:B------:R-:W-:Y:S01]  /*1c00*/  ISETP.NE.AND P0, PT, R209, RZ, PT ;  /* 0x000000ffd100720c */ /* 0x000fe20003f05270 */
[----:B------:R-:W-:-:S03]  /*1c10*/  ULDC UR4, c[0x0][0x9f0] ;  /* 0x00027c0000047ab9 */ /* 0x000fc60000000800 */
[----:B------:R-:W-:-:S04]  /*1c20*/  SEL R11, R209, UR4, P0 ;  /* 0x00000004d10b7c07 */ /* 0x000fc80008000000 */
[-C--:B------:R-:W-:Y:S02]  /*1c30*/  IABS R6, R11.reuse ;  /* 0x0000000b00067213 */ /* 0x080fe40000000000 */
        /* <DEDUP_REMOVED lines=25> */
.L_x_2488:
[----:B------:R-:W-:Y:S05]  /*1dd0*/  BSYNC B0 ;  /* 0x0000000000007941 */ /* 0x000fea0003800000 */
.L_x_2487:
        /* <DEDUP_REMOVED lines=36> */
.L_x_2491:
[----:B------:R-:W-:Y:S05]  /*2020*/  BSYNC B6 ;  /* 0x0000000000067941 */ /* 0x000fea0003800000 */
.L_x_2490:
        /* <DEDUP_REMOVED lines=20> */
.L_x_2493:
[----:B------:R-:W-:Y:S05]  /*2170*/  BSYNC B6 ;  /* 0x0000000000067941 */ /* 0x000fea0003800000 */
.L_x_2492:
[----:B------:R-:W-:Y:S01]  /*2180*/  ULDC.64 UR4, c[0x0][0x9f8] ;  /* 0x00027e0000047ab9 */ /* 0x000fe20000000a00 */
[----:B------:R-:W-:Y:S01]  /*2190*/  IMAD.MOV.U32 R3, RZ, RZ, R210 ;  /* 0x000000ffff037224 */ /* 0x000fe200078e00d2 */
[----:B------:R-:W-:Y:S01]  /*21a0*/  ISETP.NE.U32.AND P0, PT, RZ, UR4, PT ;  /* 0x00000004ff007c0c */ /* 0x000fe2000bf05070 */
[----:B------:R-:W2:Y:S01]  /*21b0*/  LDL.LU R20, [R1+0x10] ;  /* 0x0000100001147983 */ /* 0x000ea20000300800 */
[----:B------:R-:W0:Y:S01]  /*21c0*/  LDC.64 R6, c[0x0][0x300] ;  /* 0x0000c000ff067b82 */ /* 0x000e220000000a00 */
[----:B------:R-:W-:Y:S01]  /*21d0*/  IMAD.IADD R118, R27, 0x1, R26 ;  /* 0x000000011b767824 */ /* 0x000fe200078e021a */
[----:B------:R-:W-:Y:S01]  /*21e0*/  ISETP.NE.AND.EX P0, PT, RZ, UR5, PT, P0 ;  /* 0x00000005ff007c0c */ /* 0x000fe2000bf05300 */
[C---:B------:R-:W-:Y:S01]  /*21f0*/  VIADD R8, R18.reuse, 0x80 ;  /* 0x0000008012087836 */ /* 0x040fe20000000000 */
[----:B------:R-:W-:Y:S01]  /*2200*/  SHF.R.S32.HI R19, RZ, 0x1f, R18 ;  /* 0x0000001fff137819 */ /* 0x000fe20000011412 */
[----:B------:R-:W-:Y:S01]  /*2210*/  ULDC.64 UR6, c[0x0][0x330] ;  /* 0x0000cc0000067ab9 */ /* 0x000fe20000000a00 */
[----:B------:R-:W-:-:S02]  /*2220*/  VIADD R91, R18, 0x60 ;  /* 0x00000060125b7836 */ /* 0x000fc40000000000 */
[----:B------:R-:W-:Y:S01]  /*2230*/  VIADD R12, R18, 0xa0 ;  /* 0x000000a0120c7836 */ /* 0x000fe20000000000 */
[----:B------:R-:W1:Y:S06]  /*2240*/  LDC.64 R104, c[0x0][0x3f8] ;  /* 0x0000fe00ff687b82 */ /* 0x000e6c0000000a00 */
[----:B------:R-:W-:Y:S01]  /*2250*/  @P0 IADD3 R4, P1, R211, UR4, RZ ;  /* 0x00000004d3040c10 */ /* 0x000fe2000ff3e0ff */
[----:B------:R-:W-:Y:S01]  /*2260*/  ULDC UR4, c[0x0][0x2f4] ;  /* 0x0000bd0000047ab9 */ /* 0x000fe20000000800 */
[----:B------:R-:W3:Y:S02]  /*2270*/  LDC R13, c[0x0][0x3f4] ;  /* 0x0000fd00ff0d7b82 */ /* 0x000ee40000000800 */
[----:B------:R-:W-:-:S05]  /*2280*/  @P0 IADD3.X R5, R212, UR5, RZ, P1, !PT ;  /* 0x00000005d4050c10 */ /* 0x000fca0008ffe4ff */
[----:B------:R4:W2:Y:S01]  /*2290*/  @P0 LDG.E R3, desc[UR60][R4.64] ;  /* 0x0000003c04030981 */ /* 0x0008a2000c1e1900 */
[----:B------:R-:W-:Y:S01]  /*22a0*/  ISETP.GE.AND P1, PT, R185, UR4, PT ;  /* 0x00000004b9007c0c */ /* 0x000fe2000bf26270 */
[----:B------:R-:W-:Y:S01]  /*22b0*/  IMAD.WIDE.U32 R94, R206, UR6, R18 ;  /* 0x00000006ce5e7c25 */ /* 0x000fe2000f8e0012 */
[----:B------:R-:W-:Y:S01]  /*22c0*/  ISETP.GE.AND P0, PT, R18, UR4, PT ;  /* 0x0000000412007c0c */ /* 0x000fe2000bf06270 */
[----:B------:R-:W2:Y:S01]  /*22d0*/  S2R R148, SR_TID.X ;  /* 0x0000000000947919 */ /* 0x000ea20000002100 */
[----:B------:R-:W-:Y:S01]  /*22e0*/  SEL R9, RZ, 0xffffffff, P1 ;  /* 0xffffffffff097807 */ /* 0x000fe20000800000 */
[----:B------:R-:W-:Y:S01]  /*22f0*/  IMAD R95, R206, UR7, R95 ;  /* 0x00000007ce5f7c24 */ /* 0x000fe2000f8e025f */
[----:B------:R-:W-:Y:S01]  /*2300*/  SHF.R.S32.HI R0, RZ, 0x1f, R118 ;  /* 0x0000001fff007819 */ /* 0x000fe20000011476 */
[----:B------:R-:W-:Y:S01]  /*2310*/  ULDC.64 UR6, c[0x0][0xa08] ;  /* 0x0002820000067ab9 */ /* 0x000fe20000000a00 */
[----:B------:R-:W-:Y:S01]  /*2320*/  ISETP.GE.AND P3, PT, R8, UR4, PT ;  /* 0x0000000408007c0c */ /* 0x000fe2000bf66270 */
[----:B------:R-:W-:Y:S01]  /*2330*/  IMAD.SHL.U32 R9, R9, 0x2, RZ ;  /* 0x0000000209097824 */ /* 0x000fe200078e00ff */
[----:B----4-:R-:W-:Y:S01]  /*2340*/  SEL R4, RZ, 0x1, P0 ;  /* 0x00000001ff047807 */ /* 0x010fe20000000000 */
[----:B-1----:R-:W-:Y:S01]  /*2350*/  IMAD.WIDE.U32 R98, R17, R104, R18 ;  /* 0x0000006811627225 */ /* 0x002fe200078e0012 */
[----:B------:R-:W-:-:S02]  /*2360*/  ISETP.GE.AND P0, PT, R186, UR4, PT ;  /* 0x00000004ba007c0c */ /* 0x000fc4000bf06270 */
[----:B------:R-:W-:Y:S01]  /*2370*/  LOP3.LUT R8, R9, 0x2, R4, 0xe2, !PT ;  /* 0x0000000209087812 */ /* 0x000fe200078ee204 */
[-C--:B0-----:R-:W-:Y:S01]  /*2380*/  IMAD R9, R0, R6.reuse, RZ ;  /* 0x0000000600097224 */ /* 0x081fe200078e02ff */
[----:B------:R-:W-:Y:S01]  /*2390*/  ISETP.GE.AND P1, PT, R91, UR4, PT ;  /* 0x000000045b007c0c */ /* 0x000fe2000bf26270 */
[----:B------:R-:W-:Y:S01]  /*23a0*/  IMAD.WIDE.U32 R4, R118, R6, RZ ;  /* 0x0000000676047225 */ /* 0x000fe200078e00ff */
[----:B------:R-:W-:Y:S01]  /*23b0*/  ISETP.GE.AND P2, PT, R12, UR4, PT ;  /* 0x000000040c007c0c */ /* 0x000fe2000bf46270 */
[----:B------:R-:W-:Y:S01]  /*23c0*/  ULDC.64 UR4, c[0x0][0x308] ;  /* 0x0000c20000047ab9 */ /* 0x000fe20000000a00 */
[----:B------:R-:W-:Y:S01]  /*23d0*/  SEL R10, RZ, 0x8, P1 ;  /* 0x00000008ff0a7807 */ /* 0x000fe20000800000 */
[----:B------:R-:W-:Y:S01]  /*23e0*/  IMAD R11, R118, R7, R9 ;  /* 0x00000007760b7224 */ /* 0x000fe200078e0209 */
[----:B------:R-:W-:Y:S02]  /*23f0*/  SEL R9, RZ, 0x4, P0 ;  /* 0x00000004ff097807 */ /* 0x000fe40000000000 */
[----:B------:R-:W-:Y:S01]  /*2400*/  ISETP.NE.U32.AND P0, PT, RZ, UR6, PT ;  /* 0x00000006ff007c0c */ /* 0x000fe2000bf05070 */
[----:B------:R-:W-:Y:S01]  /*2410*/  IMAD.IADD R5, R5, 0x1, R11 ;  /* 0x0000000105057824 */ /* 0x000fe200078e020b */
[----:B------:R-:W-:-:S02]  /*2420*/  LOP3.LUT R8, R10, R8, R9, 0xfe, !PT ;  /* 0x000000080a087212 */ /* 0x000fc400078efe09 */
[----:B------:R-:W-:Y:S01]  /*2430*/  ISETP.NE.AND.EX P0, PT, RZ, UR7, PT, P0 ;  /* 0x00000007ff007c0c */ /* 0x000fe2000bf05300 */
[C---:B------:R-:W-:Y:S01]  /*2440*/  IMAD.WIDE.U32 R92, R206.reuse, UR4, R4 ;  /* 0x00000004ce5c7c25 */ /* 0x040fe2000f8e0004 */
[----:B------:R-:W-:Y:S02]  /*2450*/  SEL R11, RZ, 0x10, P3 ;  /* 0x00000010ff0b7807 */ /* 0x000fe40001800000 */
[----:B------:R-:W-:Y:S01]  /*2460*/  SHF.R.S32.HI R143, RZ, 0x1f, R17 ;  /* 0x0000001fff8f7819 */ /* 0x000fe20000011411 */
[----:B------:R-:W-:Y:S01]  /*2470*/  IMAD R93, R206, UR5, R93 ;  /* 0x00000005ce5d7c24 */ /* 0x000fe2000f8e025d */
[----:B------:R-:W-:Y:S01]  /*2480*/  ULDC.64 UR4, c[0x0][0x310] ;  /* 0x0000c40000047ab9 */ /* 0x000fe20000000a00 */
[----:B------:R-:W-:Y:S02]  /*2490*/  LOP3.LUT R11, R8, R11, RZ, 0xfc, !PT ;  /* 0x0000000b080b7212 */ /* 0x000fe400078efcff */
[----:B------:R-:W-:Y:S01]  /*24a0*/  IMAD R8, R143, R104, RZ ;  /* 0x000000688f087224 */ /* 0x000fe200078e02ff */
[----:B---3--:R-:W-:-:S02]  /*24b0*/  ISETP.GE.AND P4, PT, R186, R13, PT ;  /* 0x0000000dba00720c */ /* 0x008fc40003f86270 */
[----:B------:R-:W-:Y:S01]  /*24c0*/  SHF.R.S32.HI R23, RZ, 0x1f, R22 ;  /* 0x0000001fff177819 */ /* 0x000fe20000011416 */
[----:B------:R-:W-:Y:S01]  /*24d0*/  IMAD R15, R17, R105, R8 ;  /* 0x00000069110f7224 */ /* 0x000fe200078e0208 */
[----:B------:R-:W-:Y:S01]  /*24e0*/  ISETP.GE.AND P1, PT, R185, R13, PT ;  /* 0x0000000db900720c */ /* 0x000fe20003f26270 */
[----:B------:R-:W-:Y:S01]  /*24f0*/  IMAD.WIDE.U32 R8, R17, R6, R18 ;  /* 0x0000000611087225 */ /* 0x000fe200078e0012 */
[----:B------:R-:W-:-:S03]  /*2500*/  SHF.R.U32.HI R30, RZ, 0x3, R194 ;  /* 0x00000003ff1e7819 */ /* 0x000fc600000116c2 */
[----:B------:R-:W-:-:S04]  /*2510*/  IMAD.WIDE.U32 R96, R17, R104, R22 ;  /* 0x0000006811607225 */ /* 0x000fc800078e0016 */
[----:B------:R-:W-:Y:S02]  /*2520*/  IMAD.IADD R97, R97, 0x1, R15 ;  /* 0x0000000161617824 */ /* 0x000fe400078e020f */
[----:B------:R-:W-:Y:S01]  /*2530*/  IMAD.IADD R99, R15, 0x1, R99 ;  /* 0x000000010f637824 */ /* 0x000fe200078e0263 */
[----:B------:R-:W-:Y:S02]  /*2540*/  SEL R15, R13, RZ, P4 ;  /* 0x000000ff0d0f7207 */ /* 0x000fe40002000000 */
[----:B--2---:R-:W-:-:S04]  /*2550*/  LOP3.LUT R20, R20, 0xfffffffe, RZ, 0xc0, !PT ;  /* 0xfffffffe14147812 */ /* 0x004fc800078ec0ff */
[----:B------:R-:W-:-:S05]  /*2560*/  @P4 LOP3.LUT R20, R20, 0x1, RZ, 0xfc, !PT ;  /* 0x0000000114144812 */ /* 0x000fca00078efcff */
[----:B------:R0:W-:Y:S02]  /*2570*/  STL [R1+0x10], R20 ;  /* 0x0000101401007387 */ /* 0x0001e40000100800 */
[----:B0-----:R-:W-:Y:S01]  /*2580*/  IMAD.IADD R20, R186, 0x1, R15 ;  /* 0x00000001ba147824 */ /* 0x001fe200078e020f */
[----:B------:R-:W-:Y:S02]  /*2590*/  SHF.R.S32.HI R4, RZ, 0x1f, R3 ;  /* 0x0000001fff047819 */ /* 0x000fe40000011403 */
[----:B------:R-:W-:Y:S02]  /*25a0*/  SEL R3, R3, RZ, !P0 ;  /* 0x000000ff03037207 */ /* 0x000fe40004000000 */
[----:B------:R-:W-:Y:S02]  /*25b0*/  SEL R10, R4, RZ, !P0 ;  /* 0x000000ff040a7207 */ /* 0x000fe40004000000 */
[----:B------:R-:W0:Y:S01]  /*25c0*/  LDC.64 R4, c[0x0][0x408] ;  /* 0x00010200ff047b82 */ /* 0x000e220000000a00 */
[----:B------:R-:W-:-:S04]  /*25d0*/  IMAD.WIDE.U32 R92, R3, UR4, R92 ;  /* 0x00000004035c7c25 */ /* 0x000fc8000f8e005c */
[----:B------:R-:W-:Y:S01]  /*25e0*/  IMAD R12, R10, UR4, RZ ;  /* 0x000000040a0c7c24 */ /* 0x000fe2000f8e02ff */
[----:B------:R-:W-:-:S03]  /*25f0*/  IADD3 R90, P0, R92, R8, RZ ;  /* 0x000000085c5a7210 */ /* 0x000fc60007f1e0ff */
[----:B------:R-:W-:Y:S01]  /*2600*/  IMAD R89, R3, UR5, R12 ;  /* 0x0000000503597c24 */ /* 0x000fe2000f8e020c */
[----:B------:R-:W-:Y:S01]  /*2610*/  ULDC.64 UR4, c[0x0][0x338] ;  /* 0x0000ce0000047ab9 */ /* 0x000fe20000000a00 */
[----:B------:R-:W-:Y:S02]  /*2620*/  IMAD R12, R143, R6, RZ ;  /* 0x000000068f0c7224 */ /* 0x000fe400078e02ff */
[----:B------:R-:W-:Y:S02]  /*2630*/  IMAD.IADD R89, R93, 0x1, R89 ;  /* 0x000000015d597824 */ /* 0x000fe400078e0259 */
[----:B------:R-:W-:Y:S02]  /*2640*/  IMAD R12, R17, R7, R12 ;  /* 0x00000007110c7224 */ /* 0x000fe400078e020c */
[----:B------:R-:W-:Y:S02]  /*2650*/  IMAD R10, R10, UR4, RZ ;  /* 0x000000040a0a7c24 */ /* 0x000fe4000f8e02ff */
[----:B------:R-:W-:Y:S01]  /*2660*/  IMAD.WIDE.U32 R94, R3, UR4, R94 ;  /* 0x00000004035e7c25 */ /* 0x000fe2000f8e005e */
[----:B------:R-:W-:-:S02]  /*2670*/  IADD3.X R88, R89, R9, R12, P0, !PT ;  /* 0x0000000959587210 */ /* 0x000fc400007fe40c */
[----:B------:R-:W-:Y:S01]  /*2680*/  ISETP.GE.AND P0, PT, R18, R13, PT ;  /* 0x0000000d1200720c */ /* 0x000fe20003f06270 */
[----:B------:R-:W-:Y:S02]  /*2690*/  IMAD R3, R3, UR5, R10 ;  /* 0x0000000503037c24 */ /* 0x000fe4000f8e020a */
[-C--:B0-----:R-:W-:Y:S01]  /*26a0*/  IMAD R8, R143, R4.reuse, RZ ;  /* 0x000000048f087224 */ /* 0x081fe200078e02ff */
[----:B------:R-:W-:Y:S01]  /*26b0*/  SEL R9, R13, RZ, P0 ;  /* 0x000000ff0d097207 */ /* 0x000fe20000000000 */
[----:B------:R-:W-:-:S04]  /*26c0*/  IMAD.WIDE.U32 R100, R17, R4, R22 ;  /* 0x0000000411647225 */ /* 0x000fc800078e0016 */
[----:B------:R-:W-:Y:S01]  /*26d0*/  IMAD R21, R17, R5, R8 ;  /* 0x0000000511157224 */ /* 0x000fe200078e0208 */
[----:B------:R-:W-:Y:S01]  /*26e0*/  SEL R8, R13, RZ, P1 ;  /* 0x000000ff0d087207 */ /* 0x000fe20000800000 */
[----:B------:R-:W-:-:S04]  /*26f0*/  IMAD.WIDE.U32 R102, R17, R4, R18 ;  /* 0x0000000411667225 */ /* 0x000fc800078e0012 */
[----:B------:R-:W-:Y:S02]  /*2700*/  IMAD.IADD R10, R185, 0x1, R8 ;  /* 0x00000001b90a7824 */ /* 0x000fe400078e0208 */
[----:B------:R-:W-:Y:S02]  /*2710*/  IMAD.IADD R9, R18, 0x1, R9 ;  /* 0x0000000112097824 */ /* 0x000fe400078e0209 */
[----:B------:R-:W-:Y:S01]  /*2720*/  IMAD.IADD R101, R101, 0x1, R21 ;  /* 0x0000000165657824 */ /* 0x000fe200078e0215 */
[----:B------:R-:W-:Y:S01]  /*2730*/  SHF.R.S32.HI R15, RZ, 0x1f, R10 ;  /* 0x0000001fff0f7819 */ /* 0x000fe2000001140a */
[----:B------:R-:W-:Y:S01]  /*2740*/  IMAD.IADD R103, R21, 0x1, R103 ;  /* 0x0000000115677824 */ /* 0x000fe200078e0267 */
[----:B------:R-:W-:Y:S02]  /*2750*/  SHF.R.S32.HI R21, RZ, 0x1f, R20 ;  /* 0x0000001fff157819 */ /* 0x000fe40000011414 */
[----:B------:R-:W-:Y:S02]  /*2760*/  SHF.R.S32.HI R8, RZ, 0x1f, R9 ;  /* 0x0000001fff087819 */ /* 0x000fe40000011409 */
[----:B------:R-:W-:-:S02]  /*2770*/  LEA.HI R32, R21, R20, RZ, 0x3 ;  /* 0x0000001415207211 */ /* 0x000fc400078f18ff */
[----:B------:R-:W-:Y:S02]  /*2780*/  LEA.HI R12, R15, R10, RZ, 0x3 ;  /* 0x0000000a0f0c7211 */ /* 0x000fe400078f18ff */
[----:B------:R-:W-:Y:S02]  /*2790*/  LEA.HI R21, R21, R20, RZ, 0x6 ;  /* 0x0000001415157211 */ /* 0x000fe400078f30ff */
[----:B------:R-:W-:Y:S02]  /*27a0*/  LEA.HI R10, R15, R10, RZ, 0x6 ;  /* 0x0000000a0f0a7211 */ /* 0x000fe400078f30ff */
[CC--:B------:R-:W-:Y:S01]  /*27b0*/  LEA.HI R14, R8.reuse, R9.reuse, RZ, 0x3 ;  /* 0x00000009080e7211 */ /* 0x0c0fe200078f18ff */
[----:B------:R-:W-:Y:S01]  /*27c0*/  IMAD.SHL.U32 R27, R21, 0x80, RZ ;  /* 0x00000080151b7824 */ /* 0x000fe200078e00ff */
[----:B------:R-:W-:Y:S01]  /*27d0*/  LEA.HI R8, R8, R9, RZ, 0x6 ;  /* 0x0000000908087211 */ /* 0x000fe200078f30ff */
[----:B------:R-:W-:Y:S01]  /*27e0*/  IMAD.SHL.U32 R20, R10, 0x80, RZ ;  /* 0x000000800a147824 */ /* 0x000fe200078e00ff */
[----:B------:R-:W-:-:S02]  /*27f0*/  LOP3.LUT R21, R194, 0x38, R14, 0xf8, !PT ;  /* 0x00000038c2157812 */ /* 0x000fc400078ef80e */
[----:B------:R-:W-:Y:S01]  /*2800*/  LOP3.LUT R28, R194, 0x38, R12, 0xf8, !PT ;  /* 0x00000038c21c7812 */ /* 0x000fe200078ef80c */
[----:B------:R-:W-:Y:S01]  /*2810*/  IMAD.SHL.U32 R9, R8, 0x80, RZ ;  /* 0x0000008008097824 */ /* 0x000fe200078e00ff */
[----:B------:R-:W-:Y:S02]  /*2820*/  LOP3.LUT R138, R21, R30, RZ, 0x3c, !PT ;  /* 0x0000001e158a7212 */ /* 0x000fe400078e3cff */
[----:B------:R-:W-:Y:S02]  /*2830*/  LOP3.LUT R21, R20, 0xffffe000, RZ, 0xc0, !PT ;  /* 0xffffe00014157812 */ /* 0x000fe400078ec0ff */
[----:B------:R-:W2:Y:S01]  /*2840*/  LDL R20, [R1+0x44] ;  /* 0x0000440001147983 */ /* 0x000ea20000100800 */
[----:B------:R-:W-:Y:S02]  /*2850*/  LOP3.LUT R9, R9, 0xffffe000, RZ, 0xc0, !PT ;  /* 0xffffe00009097812 */ /* 0x000fe400078ec0ff */
[----:B------:R-:W-:Y:S02]  /*2860*/  LOP3.LUT R8, R195, 0x38, R14, 0xf8, !PT ;  /* 0x00000038c3087812 */ /* 0x000fe400078ef80e */
[----:B------:R-:W-:Y:S01]  /*2870*/  IADD3 R138, R138, R9, R198 ;  /* 0x000000098a8a7210 */ /* 0x000fe20007ffe0c6 */
[----:B------:R-:W-:Y:S01]  /*2880*/  IMAD R140, R196, 0x200, R9 ;  /* 0x00000200c48c7824 */ /* 0x000fe200078e0209 */
[----:B-----5:R-:W-:-:S02]  /*2890*/  SHF.R.S32.HI R9, RZ, 0x1f, R141 ;  /* 0x0000001fff097819 */ /* 0x020fc4000001148d */
[----:B------:R-:W-:Y:S02]  /*28a0*/  LOP3.LUT R29, R194, 0x38, R32, 0xf8, !PT ;  /* 0x00000038c21d7812 */ /* 0x000fe400078ef820 */
[----:B------:R-:W-:Y:S01]  /*28b0*/  LOP3.LUT R15, R8, R197, RZ, 0x3c, !PT ;  /* 0x000000c5080f7212 */ /* 0x000fe200078e3cff */
[----:B------:R-:W-:Y:S01]  /*28c0*/  IMAD R8, R9, R104, RZ ;  /* 0x0000006809087224 */ /* 0x000fe200078e02ff */
[-C--:B------:R-:W-:Y:S02]  /*28d0*/  LOP3.LUT R28, R28, R30.reuse, RZ, 0x3c, !PT ;  /* 0x0000001e1c1c7212 */ /* 0x080fe400078e3cff */
[----:B------:R-:W-:Y:S02]  /*28e0*/  LOP3.LUT R27, R27, 0xffffe000, RZ, 0xc0, !PT ;  /* 0xffffe0001b1b7812 */ /* 0x000fe400078ec0ff */
[----:B------:R-:W-:Y:S01]  /*28f0*/  LOP3.LUT R29, R29, R30, RZ, 0x3c, !PT ;  /* 0x0000001e1d1d7212 */ /* 0x000fe200078e3cff */
[----:B------:R-:W-:Y:S01]  /*2900*/  IMAD R139, R196, 0x200, R21 ;  /* 0x00000200c48b7824 */ /* 0x000fe200078e0215 */
[----:B------:R-:W-:Y:S01]  /*2910*/  IADD3 R136, R28, R21, R198 ;  /* 0x000000151c887210 */ /* 0x000fe20007ffe0c6 */
[----:B------:R-:W-:Y:S01]  /*2920*/  IMAD R21, R141, R105, R8 ;  /* 0x000000698d157224 */ /* 0x000fe200078e0208 */
[----:B------:R-:W-:Y:S01]  /*2930*/  SHF.L.U64.HI R128, R104, 0x7, R105 ;  /* 0x0000000768807819 */ /* 0x000fe20000010269 */
[C---:B------:R-:W-:Y:S01]  /*2940*/  IMAD.SHL.U32 R31, R6.reuse, 0x80, RZ ;  /* 0x00000080061f7824 */ /* 0x040fe200078e00ff */
[----:B------:R-:W-:Y:S01]  /*2950*/  IADD3 R135, R29, R27, R198 ;  /* 0x0000001b1d877210 */ /* 0x000fe20007ffe0c6 */
[C---:B------:R-:W-:Y:S01]  /*2960*/  IMAD.SHL.U32 R133, R6.reuse, 0x40, RZ ;  /* 0x0000004006857824 */ /* 0x040fe200078e00ff */
[--C-:B------:R-:W-:Y:S01]  /*2970*/  SHF.L.U64.HI R123, R6, 0x7, R7.reuse ;  /* 0x00000007067b7819 */ /* 0x100fe20000010207 */
[----:B------:R-:W-:Y:S01]  /*2980*/  IMAD.SHL.U32 R30, R104, 0x80, RZ ;  /* 0x00000080681e7824 */ /* 0x000fe200078e00ff */
[----:B------:R-:W-:Y:S01]  /*2990*/  SHF.L.U64.HI R132, R6, 0x6, R7 ;  /* 0x0000000606847819 */ /* 0x000fe20000010207 */
[----:B------:R-:W-:Y:S01]  /*29a0*/  IMAD.WIDE.U32 R96, R141, R104, R96 ;  /* 0x000000688d607225 */ /* 0x000fe200078e0060 */
[----:B------:R-:W-:-:S02]  /*29b0*/  SHF.L.U64.HI R105, R104, 0x6, R105 ;  /* 0x0000000668697819 */ /* 0x000fc40000010269 */
[C---:B------:R-:W-:Y:S01]  /*29c0*/  SHF.L.U64.HI R129, R4.reuse, 0x7, R5 ;  /* 0x0000000704817819 */ /* 0x040fe20000010205 */
[----:B------:R-:W-:Y:S01]  /*29d0*/  IMAD.WIDE.U32 R98, R141, R104, R98 ;  /* 0x000000688d627225 */ /* 0x000fe200078e0062 */
[----:B------:R-:W-:Y:S02]  /*29e0*/  SHF.L.U64.HI R29, R4, 0x6, R5 ;  /* 0x00000006041d7819 */ /* 0x000fe40000010205 */
[----:B------:R-:W-:Y:S01]  /*29f0*/  IADD3 R118, P4, R17, R118, RZ ;  /* 0x0000007611767210 */ /* 0x000fe20007f9e0ff */
[----:B------:R-:W-:Y:S01]  /*2a00*/  IMAD.SHL.U32 R106, R104, 0x40, RZ ;  /* 0x00000040686a7824 */ /* 0x000fe200078e00ff */
[----:B------:R-:W-:Y:S01]  /*2a10*/  LOP3.LUT R26, R195, 0x38, R32, 0xf8, !PT ;  /* 0x00000038c31a7812 */ /* 0x000fe200078ef820 */
[-C--:B------:R-:W-:Y:S01]  /*2a20*/  IMAD R6, R9, R4.reuse, RZ ;  /* 0x0000000409067224 */ /* 0x080fe200078e02ff */
[----:B------:R-:W-:Y:S01]  /*2a30*/  LOP3.LUT R10, R195, 0x38, R12, 0xf8, !PT ;  /* 0x00000038c30a7812 */ /* 0x000fe200078ef80c */
[----:B------:R-:W-:Y:S01]  /*2a40*/  IMAD.SHL.U32 R28, R4, 0x80, RZ ;  /* 0x00000080041c7824 */ /* 0x000fe200078e00ff */
[-C--:B------:R-:W-:Y:S01]  /*2a50*/  LOP3.LUT R26, R26, R197.reuse, RZ, 0x3c, !PT ;  /* 0x000000c51a1a7212 */ /* 0x080fe200078e3cff */
[----:B------:R-:W-:Y:S01]  /*2a60*/  IMAD.WIDE.U32 R100, R141, R4, R100 ;  /* 0x000000048d647225 */ /* 0x000fe200078e0064 */
[----:B------:R-:W-:-:S03]  /*2a70*/  LOP3.LUT R10, R10, R197, RZ, 0x3c, !PT ;  /* 0x000000c50a0a7212 */ /* 0x000fc600078e3cff */
[----:B------:R-:W-:-:S04]  /*2a80*/  IMAD.WIDE.U32 R102, R141, R4, R102 ;  /* 0x000000048d667225 */ /* 0x000fc800078e0066 */
[----:B------:R-:W-:Y:S01]  /*2a90*/  IMAD.SHL.U32 R104, R4, 0x40, RZ ;  /* 0x0000004004687824 */ /* 0x000fe200078e00ff */
[----:B------:R-:W-:Y:S01]  /*2aa0*/  LOP3.LUT R4, R195, 0x18, R18, 0xf8, !PT ;  /* 0x00000018c3047812 */ /* 0x000fe200078ef812 */
[----:B------:R-:W-:Y:S02]  /*2ab0*/  IMAD R137, R196, 0x200, R27 ;  /* 0x00000200c4897824 */ /* 0x000fe400078e021b */
[----:B------:R-:W-:Y:S01]  /*2ac0*/  IMAD.MOV.U32 R122, RZ, RZ, 0x20 ;  /* 0x00000020ff7a7424 */ /* 0x000fe200078e00ff */
[----:B------:R-:W-:Y:S01]  /*2ad0*/  LOP3.LUT R27, R4, R197, RZ, 0x3c, !PT ;  /* 0x000000c5041b7212 */ /* 0x000fe200078e3cff */
[----:B------:R-:W-:Y:S01]  /*2ae0*/  IMAD.X R119, R0, 0x1, R143, P4 ;  /* 0x0000000100777824 */ /* 0x000fe200020e068f */
[----:B------:R-:W-:Y:S01]  /*2af0*/  SEL R0, RZ, 0x20, P2 ;  /* 0x00000020ff007807 */ /* 0x000fe20001000000 */
[----:B------:R-:W-:Y:S01]  /*2b00*/  IMAD.IADD R140, R140, 0x1, R15 ;  /* 0x000000018c8c7824 */ /* 0x000fe200078e020f */
[----:B------:R-:W-:Y:S01]  /*2b10*/  SHF.R.S32.HI R112, RZ, 0x3, R14 ;  /* 0x00000003ff707819 */ /* 0x000fe2000001140e */
[----:B------:R-:W-:Y:S01]  /*2b20*/  IMAD.SHL.U32 R120, R13, 0x2, RZ ;  /* 0x000000020d787824 */ /* 0x000fe200078e00ff */
[----:B------:R-:W-:Y:S01]  /*2b30*/  SHF.R.S32.HI R111, RZ, 0x3, R12 ;  /* 0x00000003ff6f7819 */ /* 0x000fe2000001140c */
[----:B------:R-:W-:Y:S01]  /*2b40*/  IMAD R15, R141, R5, R6 ;  /* 0x000000058d0f7224 */ /* 0x000fe200078e0206 */
[----:B------:R-:W-:Y:S01]  /*2b50*/  LOP3.LUT R13, R12, 0xfffffff8, RZ, 0xc0, !PT ;  /* 0xfffffff80c0d7812 */ /* 0x000fe200078ec0ff */
[----:B------:R-:W-:Y:S01]  /*2b60*/  IMAD R27, R196, 0x200, R27 ;  /* 0x00000200c41b7824 */ /* 0x000fe200078e021b */
[----:B------:R-:W-:-:S02]  /*2b70*/  LOP3.LUT R14, R14, 0xfffffff8, RZ, 0xc0, !PT ;  /* 0xfffffff80e0e7812 */ /* 0x000fc400078ec0ff */
[----:B------:R-:W-:Y:S02]  /*2b80*/  LOP3.LUT R12, R32, 0xfffffff8, RZ, 0xc0, !PT ;  /* 0xfffffff8200c7812 */ /* 0x000fe400078ec0ff */
[----:B------:R-:W-:Y:S01]  /*2b90*/  LOP3.LUT R0, R11, R0, RZ, 0xfc, !PT ;  /* 0x000000000b007212 */ /* 0x000fe200078efcff */
[----:B------:R-:W-:Y:S01]  /*2ba0*/  IMAD.IADD R137, R137, 0x1, R26 ;  /* 0x0000000189897824 */ /* 0x000fe200078e021a */
[----:B------:R-:W-:Y:S01]  /*2bb0*/  SHF.R.S32.HI R145, RZ, 0x1f, R214 ;  /* 0x0000001fff917819 */ /* 0x000fe200000114d6 */
[----:B------:R-:W-:Y:S01]  /*2bc0*/  IMAD.IADD R139, R139, 0x1, R10 ;  /* 0x000000018b8b7824 */ /* 0x000fe200078e020a */
[----:B------:R-:W-:Y:S01]  /*2bd0*/  LEA.HI R148, R148, 0x8, RZ, 0x19 ;  /* 0x0000000894947811 */ /* 0x000fe200078fc8ff */
[----:B------:R-:W-:Y:S01]  /*2be0*/  IMAD.IADD R26, R97, 0x1, R21 ;  /* 0x00000001611a7824 */ /* 0x000fe200078e0215 */
[----:B------:R-:W-:Y:S01]  /*2bf0*/  SHF.R.S32.HI R110, RZ, 0x3, R32 ;  /* 0x00000003ff6e7819 */ /* 0x000fe20000011420 */
[----:B------:R-:W-:Y:S01]  /*2c00*/  IMAD.IADD R21, R21, 0x1, R99 ;  /* 0x0000000115157824 */ /* 0x000fe200078e0263 */
[----:B------:R-:W-:Y:S01]  /*2c10*/  LOP3.LUT R11, R11, 0x1, RZ, 0xc0, !PT ;  /* 0x000000010b0b7812 */ /* 0x000fe200078ec0ff */
[----:B------:R-:W-:Y:S01]  /*2c20*/  IMAD.IADD R5, R95, 0x1, R3 ;  /* 0x000000015f057824 */ /* 0x000fe200078e0203 */
[----:B------:R-:W-:-:S02]  /*2c30*/  SHF.R.S32.HI R109, RZ, 0x1f, R14 ;  /* 0x0000001fff6d7819 */ /* 0x000fc4000001140e */
[----:B------:R-:W-:Y:S02]  /*2c40*/  SHF.R.S32.HI R108, RZ, 0x1f, R13 ;  /* 0x0000001fff6c7819 */ /* 0x000fe4000001140d */
[----:B------:R-:W-:Y:S02]  /*2c50*/  SHF.R.S32.HI R107, RZ, 0x1f, R12 ;  /* 0x0000001fff6b7819 */ /* 0x000fe4000001140c */
[C---:B------:R-:W-:Y:S02]  /*2c60*/  LOP3.LUT R10, R0.reuse, 0x2, RZ, 0xc0, !PT ;  /* 0x00000002000a7812 */ /* 0x040fe400078ec0ff */
[C---:B------:R-:W-:Y:S02]  /*2c70*/  LOP3.LUT R9, R0.reuse, 0x4, RZ, 0xc0, !PT ;  /* 0x0000000400097812 */ /* 0x040fe400078ec0ff */
[C---:B------:R-:W-:Y:S02]  /*2c80*/  LOP3.LUT R8, R0.reuse, 0x8, RZ, 0xc0, !PT ;  /* 0x0000000800087812 */ /* 0x040fe400078ec0ff */
[----:B------:R-:W-:-:S02]  /*2c90*/  LOP3.LUT R7, R0, 0x10, RZ, 0xc0, !PT ;  /* 0x0000001000077812 */ /* 0x000fc400078ec0ff */
[----:B------:R-:W-:Y:S02]  /*2ca0*/  LOP3.LUT R6, R0, 0x20, RZ, 0xc0, !PT ;  /* 0x0000002000067812 */ /* 0x000fe400078ec0ff */
[----:B--2---:R-:W-:-:S04]  /*2cb0*/  LOP3.LUT P3, RZ, R20, 0x4, RZ, 0xc0, !PT ;  /* 0x0000000414ff7812 */ /* 0x004fc8000786c0ff */
[----:B------:R-:W-:Y:S01]  /*2cc0*/  SEL R122, R122, 0xffffffe0, !P3 ;  /* 0xffffffe07a7a7807 */ /* 0x000fe20005800000 */
[----:B------:R-:W-:Y:S02]  /*2cd0*/  IMAD.IADD R20, R101, 0x1, R15 ;  /* 0x0000000165147824 */ /* 0x000fe400078e020f */
[----:B------:R-:W-:Y:S02]  /*2ce0*/  IMAD.IADD R15, R15, 0x1, R103 ;  /* 0x000000010f0f7824 */ /* 0x000fe400078e0267 */
[----:B------:R-:W-:-:S07]  /*2cf0*/  IMAD.IADD R134, R122, 0x1, R27 ;  /* 0x000000017a867824 */ /* 0x000fce00078e021b */
.L_x_2593:
[----:B0-2---:R-:W2:Y:S01]  /*2d00*/  LDL.LU R33, [R1+0x10] ;  /* 0x0000100001217983 */ /* 0x005ea20000300800 */
[----:B------:R-:W-:Y:S01]  /*2d10*/  VIADD R32, R24, 0xffffffff ;  /* 0xffffffff18207836 */ /* 0x000fe20000000000 */
[----:B------:R-:W0:Y:S01]  /*2d20*/  LDC.64 R114, c[0x0][0x2e8] ;  /* 0x0000ba00ff727b82 */ /* 0x000e220000000a00 */
[----:B------:R-:W-:Y:S01]  /*2d30*/  IMAD R43, R16, 0x6000, R27 ;  /* 0x00006000102b7824 */ /* 0x000fe200078e021b */
[----:B------:R-:W-:Y:S05]  /*2d40*/  YIELD ;  /* 0x0000000000007946 */ /* 0x000fea0003800000 */
[----:B------:R-:W-:Y:S01]  /*2d50*/  SHF.R.S32.HI R34, RZ, 0x1f, R32 ;  /* 0x0000001fff227819 */ /* 0x000fe20000011420 */
[-C--:B------:R-:W-:Y:S01]  /*2d60*/  IMAD R0, R123, R32.reuse, RZ ;  /* 0x000000207b007224 */ /* 0x080fe200078e02ff */
[----:B------:R-:W1:Y:S01]  /*2d70*/  LDC R117, c[0x0][0x3f4] ;  /* 0x0000fd00ff757b82 */ /* 0x000e620000000800 */
[----:B------:R-:W-:Y:S01]  /*2d80*/  IMAD.WIDE.U32 R124, R31, R32, RZ ;  /* 0x000000201f7c7225 */ /* 0x000fe200078e00ff */
[----:B------:R-:W-:Y:S03]  /*2d90*/  BSSY B0, `(.L_x_2494) ;  /* 0x00007b4000007945 */ /* 0x000fe60003800000 */
[----:B------:R-:W-:Y:S01]  /*2da0*/  IMAD R3, R34, R31, R0 ;  /* 0x0000001f22037224 */ /* 0x000fe200078e0200 */
[CC--:B------:R-:W-:Y:S01]  /*2db0*/  IADD3 R0, P3, P4, R90.reuse, R124.reuse, R133 ;  /* 0x0000007c5a007210 */ /* 0x0c0fe20007c7e085 */
[----:B------:R-:W-:Y:S01]  /*2dc0*/  IMAD R43, R43, 0x2, R116 ;  /* 0x000000022b2b7824 */ /* 0x000fe200078e0274 */
[----:B------:R-:W-:Y:S01]  /*2dd0*/  IADD3 R4, P5, R90, R124, RZ ;  /* 0x0000007c5a047210 */ /* 0x000fe20007fbe0ff */
[----:B------:R-:W-:-:S04]  /*2de0*/  IMAD.IADD R84, R125, 0x1, R3 ;  /* 0x000000017d547824 */ /* 0x000fc800078e0203 */
[----:B------:R-:W-:Y:S01]  /*2df0*/  IMAD.X R24, R84, 0x1, R88, P5 ;  /* 0x0000000154187824 */ /* 0x000fe200028e0658 */
[----:B------:R-:W-:Y:S02]  /*2e00*/  IADD3.X R3, R88, R84, R132, P3, P4 ;  /* 0x0000005458037210 */ /* 0x000fe40001fe8484 */
[----:B------:R-:W-:Y:S02]  /*2e10*/  ISETP.GT.AND P3, PT, R32, R121, PT ;  /* 0x000000792000720c */ /* 0x000fe40003f64270 */
[-C--:B0-----:R-:W-:Y:S02]  /*2e20*/  LEA R44, P2, R4, R114.reuse, 0x1 ;  /* 0x00000072042c7211 */ /* 0x081fe400078408ff */
[----:B------:R-:W-:Y:S02]  /*2e30*/  LEA R40, P5, R0, R114, 0x1 ;  /* 0x0000007200287211 */ /* 0x000fe400078a08ff */
[----:B------:R-:W-:Y:S01]  /*2e40*/  LEA.HI.X R45, R4, R115, R24, 0x1, P2 ;  /* 0x00000073042d7211 */ /* 0x000fe200010f0c18 */
[----:B------:R-:W-:Y:S01]  /*2e50*/  IMAD.MOV.U32 R24, RZ, RZ, R32 ;  /* 0x000000ffff187224 */ /* 0x000fe200078e0020 */
[----:B-1----:R-:W-:-:S02]  /*2e60*/  ISETP.GE.AND P2, PT, R117, 0x1, PT ;  /* 0x000000017500780c */ /* 0x002fc40003f46270 */
[----:B------:R-:W-:Y:S01]  /*2e70*/  LEA.HI.X R41, R0, R115, R3, 0x1, P5 ;  /* 0x0000007300297211 */ /* 0x000fe200028f0c03 */
[----:B------:R-:W-:-:S04]  /*2e80*/  IMAD R3, R16, 0x6000, R134 ;  /* 0x0000600010037824 */ /* 0x000fc800078e0286 */
[----:B------:R-:W-:Y:S01]  /*2e90*/  IMAD R42, R3, 0x2, R116 ;  /* 0x00000002032a7824 */ /* 0x000fe200078e0274 */
[----:B--2---:R-:W-:-:S04]  /*2ea0*/  LOP3.LUT R33, R33, 0xfffffffd, RZ, 0xc0, !PT ;  /* 0xfffffffd21217812 */ /* 0x004fc800078ec0ff */
[----:B------:R-:W-:-:S05]  /*2eb0*/  @P3 LOP3.LUT R33, R33, 0x2, RZ, 0xfc, !PT ;  /* 0x0000000221213812 */ /* 0x000fca00078efcff */
[----:B------:R0:W-:Y:S01]  /*2ec0*/  STL [R1+0x10], R33 ;  /* 0x0000102101007387 */ /* 0x0001e20000100800 */
[----:B------:R-:W-:Y:S05]  /*2ed0*/  @!P2 BRA `(.L_x_2495) ;  /* 0x00000074009ca947 */ /* 0x000fea0003800000 */
[----:B------:R-:W-:Y:S01]  /*2ee0*/  ULDC.U8 UR4, c[0x0][0x410] ;  /* 0x0001040000047ab9 */ /* 0x000fe20000000000 */
[-C--:B------:R-:W-:Y:S01]  /*2ef0*/  IMAD R3, R128, R32.reuse, RZ ;  /* 0x0000002080037224 */ /* 0x080fe200078e02ff */
[----:B------:R-:W-:Y:S01]  /*2f00*/  ISETP.NE.AND P2, PT, RZ, UR4, PT ;  /* 0x00000004ff007c0c */ /* 0x000fe2000bf45270 */
[----:B0-----:R-:W-:Y:S02]  /*2f10*/  IMAD R33, R129, R32, RZ ;  /* 0x0000002081217224 */ /* 0x001fe400078e02ff */
        /* <DEDUP_REMOVED lines=65> */
.L_x_2498:
[----:B------:R-:W-:Y:S05]  /*3330*/  BSYNC B1 ;  /* 0x0000000000017941 */ /* 0x000fea0003800000 */
.L_x_2497:
        /* <DEDUP_REMOVED lines=54> */
.L_x_2500:
[----:B------:R-:W-:Y:S05]  /*36a0*/  BSYNC B1 ;  /* 0x0000000000017941 */ /* 0x000fea0003800000 */
.L_x_2499:
        /* <DEDUP_REMOVED lines=14> */
[----:B------:R-:W-:-:S03]  /*3790*/  IMAD.MOV.U32 R3, RZ, RZ, R75 ;  /* 0x000000ffff037224 */ /* 0x000fc600078e004b */
[----:B------:R-:W-:Y:S01]  /*37a0*/  PRMT R163, R163, 0x5410, R0 ;  /* 0x00005410a3a37816 */ /* 0x000fe20000000000 */
[----:B------:R-:W-:Y:S01]  /*37b0*/  IMAD.MOV.U32 R0, RZ, RZ, R78 ;  /* 0x000000ffff007224 */ /* 0x000fe200078e004e */
[----:B------:R-:W-:Y:S01]  /*37c0*/  PRMT R162, R162, 0x5410, R3 ;  /* 0x00005410a2a27816 */ /* 0x000fe20000000003 */
[----:B------:R-:W-:Y:S01]  /*37d0*/  IMAD.MOV.U32 R3, RZ, RZ, R79 ;  /* 0x000000ffff037224 */ /* 0x000fe200078e004f */
[----:B------:R-:W-:Y:S02]  /*37e0*/  UISETP.NE.AND UP0, UPT, UR4, 0x3, UPT ;  /* 0x000000030400788c */ /* 0x000fe4000bf05270 */
[----:B------:R-:W-:Y:S01]  /*37f0*/  PRMT R164, R164, 0x5410, R0 ;  /* 0x00005410a4a47816 */ /* 0x000fe20000000000 */
[----:B------:R-:W-:Y:S01]  /*3800*/  IMAD.MOV.U32 R0, RZ, RZ, R124 ;  /* 0x000000ffff007224 */ /* 0x000fe200078e007c */
[----:B------:R-:W-:Y:S01]  /*3810*/  PRMT R163, R3, 0x7610, R163 ;  /* 0x0000761003a37816 */ /* 0x000fe200000000a3 */
[----:B------:R-:W-:Y:S01]  /*3820*/  IMAD.MOV.U32 R3, RZ, RZ, R125 ;  /* 0x000000ffff037224 */ /* 0x000fe200078e007d */
[----:B------:R-:W-:-:S02]  /*3830*/  PLOP3.LUT P2, PT, PT, PT, UP0, 0x80, 0x0 ;  /* 0x000000000000781c */ /* 0x000fc40003f4f008 */
[----:B------:R-:W-:Y:S01]  /*3840*/  PRMT R142, R142, 0x5410, R0 ;  /* 0x000054108e8e7816 */ /* 0x000fe20000000000 */
[----:B------:R-:W-:Y:S01]  /*3850*/  IMAD.MOV.U32 R0, RZ, RZ, R69 ;  /* 0x000000ffff007224 */ /* 0x000fe200078e0045 */
[----:B------:R-:W-:Y:S01]  /*3860*/  PRMT R144, R144, 0x5410, R3 ;  /* 0x0000541090907816 */ /* 0x000fe20000000003 */
        /* <DEDUP_REMOVED lines=64> */
.L_x_2501:
[----:B------:R-:W-:Y:S01]  /*3c70*/  IMAD R3, R16, 0x8, R2 ;  /* 0x0000000810037824 */ /* 0x000fe200078e0202 */
[----:B------:R-:W-:Y:S01]  /*3c80*/  SHF.L.U32 R0, R188, 0x1f, RZ ;  /* 0x0000001fbc007819 */ /* 0x000fe200000006ff */
[----:B------:R-:W-:Y:S03]  /*3c90*/  BSSY B1, `(.L_x_2502) ;  /* 0x0000003000017945 */ /* 0x000fe60003800000 */
[----:B------:R-:W0:Y:S02]  /*3ca0*/  SYNCS.PHASECHK.TRANS64.TRYWAIT P5, [R3+URZ+0x34890], R0 ;  /* 0x03489000030075a7 */ /* 0x000e2400080a017f */
[----:B0-----:R-:W-:Y:S05]  /*3cb0*/  @!P5 BRA `(.L_x_2503) ;  /* 0x0000024800fcd947 */ /* 0x001fea0003800000 */
.L_x_2883:
[----:B------:R-:W-:Y:S05]  /*3cc0*/  BSYNC B1 ;  /* 0x0000000000017941 */ /* 0x000fea0003800000 */
.L_x_2502:
        /* <DEDUP_REMOVED lines=18> */
[----:B------:R-:W-:Y:S02]  /*3df0*/  LOP3.LUT R144, R33, 0xffff0000, RZ, 0xc0, !PT ;  /* 0xffff000021907812 */ /* 0x000fe400078ec0ff */
[C---:B------:R-:W-:Y:S01]  /*3e00*/  LOP3.LUT R142, R125.reuse, 0xffff0000, RZ, 0xc0, !PT ;  /* 0xffff00007d8e7812 */ /* 0x040fe200078ec0ff */
[----:B------:R-:W-:Y:S01]  /*3e10*/  IMAD.U32 R125, R125, 0x10000, RZ ;  /* 0x000100007d7d7824 */ /* 0x000fe200078e00ff */
[C---:B------:R-:W-:Y:S01]  /*3e20*/  LOP3.LUT R33, R82.reuse, 0xffff0000, RZ, 0xc0, !PT ;  /* 0xffff000052217812 */ /* 0x040fe200078ec0ff */
[----:B------:R-:W-:Y:S02]  /*3e30*/  IMAD.U32 R82, R82, 0x10000, RZ ;  /* 0x0001000052527824 */ /* 0x000fe400078e00ff */
[----:B------:R-:W-:-:S04]  /*3e40*/  FMUL.FTZ R124, R144, R142 ;  /* 0x0000008e907c7220 */ /* 0x000fc80000410000 */
[CC--:B------:R-:W-:Y:S01]  /*3e50*/  FFMA.FTZ R124, R127.reuse, R33.reuse, -R124 ;  /* 0x000000217f7c7223 */ /* 0x0c0fe2000001087c */
        /* <DEDUP_REMOVED lines=31> */
.L_x_2509:
[----:B------:R-:W-:Y:S05]  /*4050*/  BSYNC B3 ;  /* 0x0000000000037941 */ /* 0x000fea0003800000 */
.L_x_2508:
[----:B--2---:R1:W-:Y:S02]  /*4060*/  STG.E.128 desc[UR60][R44.64], R32 ;  /* 0x000000202c007986 */ /* 0x0043e4000c101d3c */
.L_x_2507:
[----:B------:R-:W-:Y:S05]  /*4070*/  BSYNC B2 ;  /* 0x0000000000027941 */ /* 0x000fea0003800000 */
.L_x_2506:
        /* <DEDUP_REMOVED lines=10> */
[----:B------:R-:W-:Y:S02]  /*4120*/  PRMT R82, R165, 0x5432, R82 ;  /* 0x00005432a5527816 */ /* 0x000fe40000000052 */
        /* <DEDUP_REMOVED lines=43> */
.L_x_2513:
[----:B------:R-:W-:Y:S05]  /*43e0*/  BSYNC B3 ;  /* 0x0000000000037941 */ /* 0x000fea0003800000 */
.L_x_2512:
[----:B--2---:R2:W-:Y:S02]  /*43f0*/  STG.E.128 desc[UR60][R44.64+0x40], R32 ;  /* 0x000040202c007986 */ /* 0x0045e4000c101d3c */
.L_x_2511:
[----:B------:R-:W-:Y:S05]  /*4400*/  BSYNC B2 ;  /* 0x0000000000027941 */ /* 0x000fea0003800000 */
.L_x_2510:
        /* <DEDUP_REMOVED lines=54> */
.L_x_2517:
[----:B------:R-:W-:Y:S05]  /*4770*/  BSYNC B3 ;  /* 0x0000000000037941 */ /* 0x000fea0003800000 */
.L_x_2516:
[----:B--2---:R3:W-:Y:S02]  /*4780*/  STG.E.128 desc[UR60][R44.64+0x80], R32 ;  /* 0x000080202c007986 */ /* 0x0047e4000c101d3c */
.L_x_2515:
[----:B------:R-:W-:Y:S05]  /*4790*/  BSYNC B2 ;  /* 0x0000000000027941 */ /* 0x000fea0003800000 */
.L_x_2514:
        /* <DEDUP_REMOVED lines=55> */
.L_x_2521:
[----:B------:R-:W-:Y:S05]  /*4b10*/  BSYNC B3 ;  /* 0x0000000000037941 */ /* 0x000fea0003800000 */
.L_x_2520:
[----:B--2---:R4:W-:Y:S02]  /*4b20*/  STG.E.128 desc[UR60][R44.64+0xc0], R32 ;  /* 0x0000c0202c007986 */ /* 0x0049e4000c101d3c */
.L_x_2519:
[----:B------:R-:W-:Y:S05]  /*4b30*/  BSYNC B2 ;  /* 0x0000000000027941 */ /* 0x000fea0003800000 */
.L_x_2518:
        /* <DEDUP_REMOVED lines=55> */
.L_x_2525:
[----:B------:R-:W-:Y:S05]  /*4eb0*/  BSYNC B3 ;  /* 0x0000000000037941 */ /* 0x000fea0003800000 */
.L_x_2524:
[----:B--2---:R1:W-:Y:S02]  /*4ec0*/  STG.E.128 desc[UR60][R44.64+0x100], R32 ;  /* 0x000100202c007986 */ /* 0x0043e4000c101d3c */
.L_x_2523:
[----:B------:R-:W-:Y:S05]  /*4ed0*/  BSYNC B2 ;  /* 0x0000000000027941 */ /* 0x000fea0003800000 */
.L_x_2522:
        /* <DEDUP_REMOVED lines=11> */
[----:B------:R-:W-:Y:S02]  /*4f90*/  PRMT R67, R158, 0x5432, R70 ;  /* 0x000054329e437816 */ /* 0x000fe40000000046 */
[----:B------:R-:W-:-:S02]  /*4fa0*/  LOP3.LUT R72, R33, 0xffff0000, RZ, 0xc0, !PT ;  /* 0xffff000021487812 */ /* 0x000fc400078ec0ff */
[----:B------:R-:W-:Y:S02]  /*4fb0*/  LOP3.LUT R70, R68, 0xffff0000, RZ, 0xc0, !PT ;  /* 0xffff000044467812 */ /* 0x000fe400078ec0ff */
        /* <DEDUP_REMOVED lines=21> */
[----:B------:R-:W-:Y:S02]  /*5110*/  IMAD.U32 R71, R68, 0x10000, RZ ;  /* 0x0001000044477824 */ /* 0x000fe400078e00ff */
        /* <DEDUP_REMOVED lines=16> */
.L_x_2527:
[----:B------:R-:W-:Y:S05]  /*5220*/  BSYNC B2 ;  /* 0x0000000000027941 */ /* 0x000fea0003800000 */
.L_x_2526:
[----:B--2---:R1:W-:Y:S02]  /*5230*/  STG.E.128 desc[UR60][R44.64+0x140], R32 ;  /* 0x000140202c007986 */ /* 0x0043e4000c101d3c */
.L_x_2505:
[----:B------:R-:W-:Y:S05]  /*5240*/  BSYNC B1 ;  /* 0x0000000000017941 */ /* 0x000fea0003800000 */
.L_x_2504:
        /* <DEDUP_REMOVED lines=53> */
.L_x_2532:
[----:B------:R-:W-:Y:S05]  /*55a0*/  BSYNC B2 ;  /* 0x0000000000027941 */ /* 0x000fea0003800000 */
.L_x_2531:
[----:B--2---:R1:W-:Y:S02]  /*55b0*/  STG.E.128 desc[UR60][R40.64], R32 ;  /* 0x0000002028007986 */ /* 0x0043e4000c101d3c */
.L_x_2530:
[----:B------:R-:W-:Y:S05]  /*55c0*/  BSYNC B1 ;  /* 0x0000000000017941 */ /* 0x000fea0003800000 */
.L_x_2529:
        /* <DEDUP_REMOVED lines=29> */
[C---:B------:R-:W-:Y:S01]  /*57a0*/  FFMA.FTZ R67, R61.reuse, R33, R67 ;  /* 0x000000213d437223 */ /* 0x040fe20000010043 */
[CC--:B------:R-:W-:Y:S01]  /*57b0*/  FMUL.FTZ R68, R34.reuse, R64.reuse ;  /* 0x0000004022447220 */ /* 0x0c0fe20000410000 */
[-C--:B------:R-:W-:Y:S01]  /*57c0*/  FMUL.FTZ R33, R34, R65.reuse ;  /* 0x0000004122217220 */ /* 0x080fe20000410000 */
[----:B------:R-:W-:Y:S01]  /*57d0*/  LOP3.LUT R156, R156, 0xffff0000, RZ, 0xc0, !PT ;  /* 0xffff00009c9c7812 */ /* 0x000fe200078ec0ff */
[----:B------:R-:W-:Y:S01]  /*57e0*/  IMAD.U32 R44, R44, 0x10000, RZ ;  /* 0x000100002c2c7824 */ /* 0x000fe200078e00ff */
[----:B------:R-:W-:Y:S01]  /*57f0*/  LOP3.LUT R58, R58, 0xffff0000, RZ, 0xc0, !PT ;  /* 0xffff00003a3a7812 */ /* 0x000fe200078ec0ff */
[C---:B------:R-:W-:Y:S01]  /*5800*/  FFMA.FTZ R68, R60.reuse, R65, -R68 ;  /* 0x000000413c447223 */ /* 0x040fe20000010844 */
[----:B------:R-:W-:Y:S01]  /*5810*/  FFMA.FTZ R33, R60, R64, R33 ;  /* 0x000000403c217223 */ /* 0x000fe20000010021 */
[C---:B------:R-:W-:Y:S01]  /*5820*/  FMUL.FTZ R34, R32.reuse, R45 ;  /* 0x0000002d20227220 */ /* 0x040fe20000410000 */
[----:B------:R-:W-:Y:S01]  /*5830*/  FFMA.FTZ R66, R61, R62, -R66 ;  /* 0x0000003e3d427223 */ /* 0x000fe20000010842 */
[----:B------:R-:W-:Y:S01]  /*5840*/  FMUL.FTZ R60, R59, R156 ;  /* 0x0000009c3b3c7220 */ /* 0x000fe20000410000 */
[----:B------:R-:W-:Y:S01]  /*5850*/  FMUL.FTZ R32, R32, R44 ;  /* 0x0000002c20207220 */ /* 0x000fe20000410000 */
[----:B------:R-:W-:-:S02]  /*5860*/  IMAD.U32 R35, R35, 0x10000, RZ ;  /* 0x0001000023237824 */ /* 0x000fc400078e00ff */
        /* <DEDUP_REMOVED lines=11> */
.L_x_2536:
[----:B------:R-:W-:Y:S05]  /*5920*/  BSYNC B2 ;  /* 0x0000000000027941 */ /* 0x000fea0003800000 */
.L_x_2535:
[----:B--2---:R1:W-:Y:S02]  /*5930*/  STG.E.128 desc[UR60][R40.64+0x40], R32 ;  /* 0x0000402028007986 */ /* 0x0043e4000c101d3c */
.L_x_2534:
[----:B------:R-:W-:Y:S05]  /*5940*/  BSYNC B1 ;  /* 0x0000000000017941 */ /* 0x000fea0003800000 */
.L_x_2533:
        /* <DEDUP_REMOVED lines=11> */
[----:B------:R-:W-:Y:S02]  /*5a00*/  PRMT R56, R153, 0x5410, R56 ;  /* 0x0000541099387816 */ /* 0x000fe40000000038 */
[----:B------:R-:W-:Y:S01]  /*5a10*/  PRMT R54, R152, 0x5410, R59 ;  /* 0x0000541098367816 */ /* 0x000fe2000000003b */
[----:B------:R-:W-:Y:S01]  /*5a20*/  IMAD.U32 R59, R33, 0x10000, RZ ;  /* 0x00010000213b7824 */ /* 0x000fe200078e00ff */
[----:B------:R-:W-:-:S02]  /*5a30*/  SHF.R.U32.HI R55, RZ, 0x10, R55 ;  /* 0x00000010ff377819 */ /* 0x000fc40000011637 */
[----:B------:R-:W-:Y:S02]  /*5a40*/  PRMT R153, R153, 0x5432, R58 ;  /* 0x0000543299997816 */ /* 0x000fe4000000003a */
[----:B------:R-:W-:Y:S01]  /*5a50*/  LOP3.LUT R57, R33, 0xffff0000, RZ, 0xc0, !PT ;  /* 0xffff000021397812 */ /* 0x000fe200078ec0ff */
[----:B------:R-:W-:Y:S01]  /*5a60*/  IMAD.U32 R33, R32, 0x10000, RZ ;  /* 0x0001000020217824 */ /* 0x000fe200078e00ff */
[C---:B------:R-:W-:Y:S01]  /*5a70*/  LOP3.LUT R62, R56.reuse, 0xffff0000, RZ, 0xc0, !PT ;  /* 0xffff0000383e7812 */ /* 0x040fe200078ec0ff */
[----:B------:R-:W-:Y:S01]  /*5a80*/  IMAD.U32 R56, R56, 0x10000, RZ ;  /* 0x0001000038387824 */ /* 0x000fe200078e00ff */
[C---:B------:R-:W-:Y:S01]  /*5a90*/  LOP3.LUT R58, R54.reuse, 0xffff0000, RZ, 0xc0, !PT ;  /* 0xffff0000363a7812 */ /* 0x040fe200078ec0ff */
[----:B------:R-:W-:Y:S01]  /*5aa0*/  IMAD.U32 R54, R54, 0x10000, RZ ;  /* 0x0001000036367824 */ /* 0x000fe200078e00ff */
[----:B------:R-:W-:Y:S01]  /*5ab0*/  PRMT R152, R152, 0x5432, R55 ;  /* 0x0000543298987816 */ /* 0x000fe20000000037 */
[----:B------:R-:W-:Y:S01]  /*5ac0*/  IMAD.U32 R55, R153, 0x10000, RZ ;  /* 0x0001000099377824 */ /* 0x000fe200078e00ff */
[----:B------:R-:W-:Y:S01]  /*5ad0*/  LOP3.LUT R45, R34, 0xffff0000, RZ, 0xc0, !PT ;  /* 0xffff0000222d7812 */ /* 0x000fe200078ec0ff */
[C---:B------:R-:W-:Y:S01]  /*5ae0*/  FMUL.FTZ R64, R57.reuse, R62 ;  /* 0x0000003e39407220 */ /* 0x040fe20000410000 */
[-C--:B------:R-:W-:Y:S01]  /*5af0*/  FMUL.FTZ R61, R57, R58.reuse ;  /* 0x0000003a393d7220 */ /* 0x080fe20000410000 */
[----:B------:R-:W-:Y:S01]  /*5b00*/  IMAD.U32 R60, R152, 0x10000, RZ ;  /* 0x00010000983c7824 */ /* 0x000fe200078e00ff */
[----:B------:R-:W-:Y:S01]  /*5b10*/  LOP3.LUT R34, R35, 0xffff0000, RZ, 0xc0, !PT ;  /* 0xffff000023227812 */ /* 0x000fe200078ec0ff */
[----:B------:R-:W-:Y:S01]  /*5b20*/  FMUL.FTZ R63, R45, R55 ;  /* 0x000000372d3f7220 */ /* 0x000fe20000410000 */
[----:B------:R-:W-:Y:S01]  /*5b30*/  LOP3.LUT R57, R32, 0xffff0000, RZ, 0xc0, !PT ;  /* 0xffff000020397812 */ /* 0x000fe200078ec0ff */
[----:B------:R-:W-:Y:S01]  /*5b40*/  FFMA.FTZ R32, R59, R58, -R64 ;  /* 0x0000003a3b207223 */ /* 0x000fe20000010840 */
[----:B------:R-:W-:Y:S01]  /*5b50*/  LOP3.LUT R153, R153, 0xffff0000, RZ, 0xc0, !PT ;  /* 0xffff000099997812 */ /* 0x000fe200078ec0ff */
[----:B------:R-:W-:Y:S01]  /*5b60*/  FFMA.FTZ R59, R59, R62, R61 ;  /* 0x0000003e3b3b7223 */ /* 0x000fe2000001003d */
[----:B------:R-:W-:Y:S01]  /*5b70*/  LOP3.LUT R152, R152, 0xffff0000, RZ, 0xc0, !PT ;  /* 0xffff000098987812 */ /* 0x000fe200078ec0ff */
[-C--:B------:R-:W-:Y:S01]  /*5b80*/  FMUL.FTZ R61, R45, R60.reuse ;  /* 0x0000003c2d3d7220 */ /* 0x080fe20000410000 */
[----:B------:R-:W-:Y:S01]  /*5b90*/  FFMA.FTZ R45, R44, R60, -R63 ;  /* 0x0000003c2c2d7223 */ /* 0x000fe2000001083f */
[----:B------:R-:W-:Y:S01]  /*5ba0*/  FMUL.FTZ R58, R34, R153 ;  /* 0x00000099223a7220 */ /* 0x000fe20000410000 */
[----:B------:R-:W-:-:S02]  /*5bb0*/  IMAD.U32 R35, R35, 0x10000, RZ ;  /* 0x0001000023237824 */ /* 0x000fc400078e00ff */
[----:B------:R-:W-:Y:S01]  /*5bc0*/  FMUL.FTZ R60, R34, R152 ;  /* 0x00000098223c7220 */ /* 0x000fe20000410000 */
[C---:B------:R-:W-:Y:S01]  /*5bd0*/  FMUL.FTZ R34, R57.reuse, R56 ;  /* 0x0000003839227220 */ /* 0x040fe20000410000 */
[----:B------:R-:W-:Y:S01]  /*5be0*/  FFMA.FTZ R44, R44, R55, R61 ;  /* 0x000000372c2c7223 */ /* 0x000fe2000001003d */
[----:B------:R-:W-:Y:S01]  /*5bf0*/  FMUL.FTZ R57, R57, R54 ;  /* 0x0000003639397220 */ /* 0x000fe20000410000 */
[----:B------:R-:W-:Y:S01]  /*5c00*/  FFMA.FTZ R58, R35, R152, -R58 ;  /* 0x00000098233a7223 */ /* 0x000fe2000001083a */
[----:B------:R-:W-:Y:S01]  /*5c10*/  FFMA.FTZ R34, R33, R54, -R34 ;  /* 0x0000003621227223 */ /* 0x000fe20000010822 */
[----:B------:R-:W-:Y:S01]  /*5c20*/  FFMA.FTZ R35, R35, R153, R60 ;  /* 0x0000009923237223 */ /* 0x000fe2000001003c */
[----:B------:R-:W-:Y:S01]  /*5c30*/  FFMA.FTZ R57, R33, R56, R57 ;  /* 0x0000003821397223 */ /* 0x000fe20000010039 */
[----:B------:R-:W-:Y:S02]  /*5c40*/  F2FP.BF16.F32.PACK_AB R44, R44, R45 ;  /* 0x0000002d2c2c723e */ /* 0x000fe400000010ff */
[----:B------:R-:W-:-:S02]  /*5c50*/  F2FP.BF16.F32.PACK_AB R33, R59, R32 ;  /* 0x000000203b21723e */ /* 0x000fc400000010ff */
[----:B------:R-:W-:Y:S01]  /*5c60*/  F2FP.BF16.F32.PACK_AB R32, R57, R34 ;  /* 0x000000223920723e */ /* 0x000fe200000010ff */
[----:B------:R-:W-:Y:S01]  /*5c70*/  IMAD.MOV.U32 R34, RZ, RZ, R44 ;  /* 0x000000ffff227224 */ /* 0x000fe200078e002c */
[----:B------:R-:W-:-:S07]  /*5c80*/  F2FP.BF16.F32.PACK_AB R35, R35, R58 ;  /* 0x0000003a2323723e */ /* 0x000fce00000010ff */
.L_x_2540:
[----:B------:R-:W-:Y:S05]  /*5c90*/  BSYNC B2 ;  /* 0x0000000000027941 */ /* 0x000fea0003800000 */
.L_x_2539:
[----:B--2---:R1:W-:Y:S02]  /*5ca0*/  STG.E.128 desc[UR60][R40.64+0x80], R32 ;  /* 0x0000802028007986 */ /* 0x0043e4000c101d3c */
.L_x_2538:
[----:B------:R-:W-:Y:S05]  /*5cb0*/  BSYNC B1 ;  /* 0x0000000000017941 */ /* 0x000fea0003800000 */
.L_x_2537:
        /* <DEDUP_REMOVED lines=26> */
[----:B------:R-:W-:Y:S01]  /*5e60*/  FFMA.FTZ R59, R50, R53, -R59 ;  /* 0x00000035323b7223 */ /* 0x000fe2000001083b */
[----:B------:R-:W-:-:S02]  /*5e70*/  IMAD.U32 R33, R32, 0x10000, RZ ;  /* 0x0001000020217824 */ /* 0x000fc400078e00ff */
[----:B------:R-:W-:Y:S01]  /*5e80*/  FMUL.FTZ R61, R52, R57 ;  /* 0x00000039343d7220 */ /* 0x000fe20000410000 */
[----:B------:R-:W-:Y:S01]  /*5e90*/  FFMA.FTZ R50, R50, R56, R51 ;  /* 0x0000003832327223 */ /* 0x000fe20000010033 */
[----:B------:R-:W-:Y:S01]  /*5ea0*/  LOP3.LUT R151, R151, 0xffff0000, RZ, 0xc0, !PT ;  /* 0xffff000097977812 */ /* 0x000fe200078ec0ff */
        /* <DEDUP_REMOVED lines=9> */
[----:B------:R-:W-:-:S02]  /*5f40*/  IMAD.U32 R35, R35, 0x10000, RZ ;  /* 0x0001000023237824 */ /* 0x000fc400078e00ff */
[C---:B------:R-:W-:Y:S01]  /*5f50*/  FMUL.FTZ R34, R32.reuse, R54 ;  /* 0x0000003620227220 */ /* 0x040fe20000410000 */
[----:B------:R-:W-:Y:S01]  /*5f60*/  FMUL.FTZ R51, R32, R45 ;  /* 0x0000002d20337220 */ /* 0x000fe20000410000 */
[----:B------:R-:W-:Y:S01]  /*5f70*/  F2FP.BF16.F32.PACK_AB R44, R44, R61 ;  /* 0x0000003d2c2c723e */ /* 0x000fe200000010ff */
[----:B------:R-:W-:Y:S01]  /*5f80*/  FFMA.FTZ R52, R35, R150, -R52 ;  /* 0x0000009623347223 */ /* 0x000fe20000010834 */
[C---:B------:R-:W-:Y:S01]  /*5f90*/  FFMA.FTZ R34, R33.reuse, R45, -R34 ;  /* 0x0000002d21227223 */ /* 0x040fe20000010822 */
[----:B------:R-:W-:Y:S01]  /*5fa0*/  FFMA.FTZ R51, R33, R54, R51 ;  /* 0x0000003621337223 */ /* 0x000fe20000010033 */
[----:B------:R-:W-:Y:S01]  /*5fb0*/  FFMA.FTZ R35, R35, R151, R56 ;  /* 0x0000009723237223 */ /* 0x000fe20000010038 */
[----:B------:R-:W-:-:S03]  /*5fc0*/  F2FP.BF16.F32.PACK_AB R33, R50, R59 ;  /* 0x0000003b3221723e */ /* 0x000fc600000010ff */
[----:B------:R-:W-:Y:S01]  /*5fd0*/  F2FP.BF16.F32.PACK_AB R32, R51, R34 ;  /* 0x000000223320723e */ /* 0x000fe200000010ff */
[----:B------:R-:W-:Y:S01]  /*5fe0*/  IMAD.MOV.U32 R34, RZ, RZ, R44 ;  /* 0x000000ffff227224 */ /* 0x000fe200078e002c */
[----:B------:R-:W-:-:S07]  /*5ff0*/  F2FP.BF16.F32.PACK_AB R35, R35, R52 ;  /* 0x000000342323723e */ /* 0x000fce00000010ff */
.L_x_2544:
[----:B------:R-:W-:Y:S05]  /*6000*/  BSYNC B2 ;  /* 0x0000000000027941 */ /* 0x000fea0003800000 */
.L_x_2543:
[----:B--2---:R1:W-:Y:S02]  /*6010*/  STG.E.128 desc[UR60][R40.64+0xc0], R32 ;  /* 0x0000c02028007986 */ /* 0x0043e4000c101d3c */
.L_x_2542:
[----:B------:R-:W-:Y:S05]  /*6020*/  BSYNC B1 ;  /* 0x0000000000017941 */ /* 0x000fea0003800000 */
.L_x_2541:
        /* <DEDUP_REMOVED lines=18> */
[C---:B------:R-:W-:Y:S01]  /*6150*/  LOP3.LUT R52, R50.reuse, 0xffff0000, RZ, 0xc0, !PT ;  /* 0xffff000032347812 */ /* 0x040fe200078ec0ff */
[----:B------:R-:W-:Y:S01]  /*6160*/  IMAD.U32 R51, R131, 0x10000, RZ ;  /* 0x0001000083337824 */ /* 0x000fe200078e00ff */
[----:B------:R-:W-:Y:S01]  /*6170*/  LOP3.LUT R48, R47, 0xffff0000, RZ, 0xc0, !PT ;  /* 0xffff00002f307812 */ /* 0x000fe200078ec0ff */
[----:B------:R-:W-:Y:S01]  /*6180*/  IMAD.U32 R50, R50, 0x10000, RZ ;  /* 0x0001000032327824 */ /* 0x000fe200078e00ff */
[----:B------:R-:W-:Y:S01]  /*6190*/  LOP3.LUT R45, R34, 0xffff0000, RZ, 0xc0, !PT ;  /* 0xffff0000222d7812 */ /* 0x000fe200078ec0ff */
[C---:B------:R-:W-:Y:S01]  /*61a0*/  IMAD.U32 R34, R35.reuse, 0x10000, RZ ;  /* 0x0001000023227824 */ /* 0x040fe200078e00ff */
[----:B------:R-:W-:Y:S01]  /*61b0*/  LOP3.LUT R46, R35, 0xffff0000, RZ, 0xc0, !PT ;  /* 0xffff0000232e7812 */ /* 0x000fe200078ec0ff */
[----:B------:R-:W-:Y:S01]  /*61c0*/  FMUL.FTZ R54, R43, R52 ;  /* 0x000000342b367220 */ /* 0x000fe20000410000 */
[----:B------:R-:W-:-:S02]  /*61d0*/  IMAD.U32 R35, R33, 0x10000, RZ ;  /* 0x0001000021237824 */ /* 0x000fc400078e00ff */
[-C--:B------:R-:W-:Y:S01]  /*61e0*/  FMUL.FTZ R43, R43, R48.reuse ;  /* 0x000000302b2b7220 */ /* 0x080fe20000410000 */
[----:B------:R-:W-:Y:S01]  /*61f0*/  FMUL.FTZ R55, R45, R51 ;  /* 0x000000332d377220 */ /* 0x000fe20000410000 */
[C---:B------:R-:W-:Y:S02]  /*6200*/  IMAD.U32 R33, R32.reuse, 0x10000, RZ ;  /* 0x0001000020217824 */ /* 0x040fe400078e00ff */
[C---:B------:R-:W-:Y:S01]  /*6210*/  FFMA.FTZ R54, R35.reuse, R48, -R54 ;  /* 0x0000003023367223 */ /* 0x040fe20000010836 */
[----:B------:R-:W-:Y:S01]  /*6220*/  FFMA.FTZ R53, R35, R52, R43 ;  /* 0x0000003423357223 */ /* 0x000fe2000001002b */
[----:B------:R-:W-:Y:S01]  /*6230*/  FMUL.FTZ R45, R45, R49 ;  /* 0x000000312d2d7220 */ /* 0x000fe20000410000 */
[----:B------:R-:W-:Y:S01]  /*6240*/  LOP3.LUT R131, R131, 0xffff0000, RZ, 0xc0, !PT ;  /* 0xffff000083837812 */ /* 0x000fe200078ec0ff */
[----:B------:R-:W-:Y:S01]  /*6250*/  IMAD.U32 R47, R47, 0x10000, RZ ;  /* 0x000100002f2f7824 */ /* 0x000fe200078e00ff */
[----:B------:R-:W-:Y:S01]  /*6260*/  LOP3.LUT R32, R32, 0xffff0000, RZ, 0xc0, !PT ;  /* 0xffff000020207812 */ /* 0x000fe200078ec0ff */
[----:B------:R-:W-:Y:S01]  /*6270*/  FFMA.FTZ R48, R44, R51, R45 ;  /* 0x000000332c307223 */ /* 0x000fe2000001002d */
[----:B------:R-:W-:Y:S01]  /*6280*/  LOP3.LUT R35, R130, 0xffff0000, RZ, 0xc0, !PT ;  /* 0xffff000082237812 */ /* 0x000fe200078ec0ff */
[----:B------:R-:W-:Y:S01]  /*6290*/  FFMA.FTZ R55, R44, R49, -R55 ;  /* 0x000000312c377223 */ /* 0x000fe20000010837 */
[----:B------:R-:W-:Y:S01]  /*62a0*/  FMUL.FTZ R45, R46, R131 ;  /* 0x000000832e2d7220 */ /* 0x000fe20000410000 */
[CC--:B------:R-:W-:Y:S01]  /*62b0*/  FMUL.FTZ R44, R32.reuse, R50.reuse ;  /* 0x00000032202c7220 */ /* 0x0c0fe20000410000 */
[----:B------:R-:W-:Y:S01]  /*62c0*/  FMUL.FTZ R43, R32, R47 ;  /* 0x0000002f202b7220 */ /* 0x000fe20000410000 */
        /* <DEDUP_REMOVED lines=8> */
[----:B------:R-:W-:-:S07]  /*6350*/  F2FP.BF16.F32.PACK_AB R32, R43, R44 ;  /* 0x0000002c2b20723e */ /* 0x000fce00000010ff */
.L_x_2548:
[----:B------:R-:W-:Y:S05]  /*6360*/  BSYNC B2 ;  /* 0x0000000000027941 */ /* 0x000fea0003800000 */
.L_x_2547:
[----:B--2---:R1:W-:Y:S02]  /*6370*/  STG.E.128 desc[UR60][R40.64+0x100], R32 ;  /* 0x0001002028007986 */ /* 0x0043e4000c101d3c */
.L_x_2546:
[----:B------:R-:W-:Y:S05]  /*6380*/  BSYNC B1 ;  /* 0x0000000000017941 */ /* 0x000fea0003800000 */
.L_x_2545:
        /* <DEDUP_REMOVED lines=52> */
.L_x_2550:
[----:B------:R-:W-:Y:S05]  /*66d0*/  BSYNC B1 ;  /* 0x0000000000017941 */ /* 0x000fea0003800000 */
.L_x_2549:
[----:B--2---:R1:W-:Y:S01]  /*66e0*/  STG.E.128 desc[UR60][R40.64+0x140], R32 ;  /* 0x0001402028007986 */ /* 0x0043e2000c101d3c */
[----:B------:R-:W-:Y:S05]  /*66f0*/  BRA `(.L_x_2528) ;  /* 0x0000004000747947 */ /* 0x000fea0003800000 */
.L_x_2496:
        /* <DEDUP_REMOVED lines=47> */
.L_x_2552:
[----:B------:R-:W-:Y:S05]  /*69f0*/  BSYNC B1 ;  /* 0x0000000000017941 */ /* 0x000fea0003800000 */
.L_x_2551:
        /* <DEDUP_REMOVED lines=45> */
.L_x_2554:
[----:B------:R-:W-:Y:S05]  /*6cd0*/  BSYNC B1 ;  /* 0x0000000000017941 */ /* 0x000fea0003800000 */
.L_x_2553:
        /* <DEDUP_REMOVED lines=17> */
[----:B------:R-:W-:-:S03]  /*6df0*/  PLOP3.LUT P2, PT, PT, PT, UP0, 0x80, 0x0 ;  /* 0x000000000000781c */ /* 0x000fc60003f4f008 */
        /* <DEDUP_REMOVED lines=67> */
.L_x_2555:
[----:B------:R-:W-:Y:S01]  /*7230*/  IMAD R3, R16, 0x8, R2 ;  /* 0x0000000810037824 */ /* 0x000fe200078e0202 */
[----:B------:R-:W-:Y:S01]  /*7240*/  SHF.L.U32 R0, R188, 0x1f, RZ ;  /* 0x0000001fbc007819 */ /* 0x000fe200000006ff */
[----:B------:R-:W0:Y:S01]  /*7250*/  LDC R142, c[0x0][0x2f4] ;  /* 0x0000bd00ff8e7b82 */ /* 0x000e220000000800 */
[----:B------:R-:W-:Y:S01]  /*7260*/  BSSY B1, `(.L_x_2556) ;  /* 0x0000004000017945 */ /* 0x000fe20003800000 */
[----:B------:R-:W-:Y:S01]  /*7270*/  IMAD.MOV.U32 R125, RZ, RZ, R84 ;  /* 0x000000ffff7d7224 */ /* 0x000fe200078e0054 */
[----:B------:R-:W1:Y:S02]  /*7280*/  SYNCS.PHASECHK.TRANS64.TRYWAIT P5, [R3+URZ+0x34890], R0 ;  /* 0x03489000030075a7 */ /* 0x000e6400080a017f */
[----:B-1----:R-:W-:Y:S05]  /*7290*/  @!P5 BRA `(.L_x_2557) ;  /* 0x000002140098d947 */ /* 0x002fea0003800000 */
.L_x_2884:
[----:B------:R-:W-:Y:S05]  /*72a0*/  BSYNC B1 ;  /* 0x0000000000017941 */ /* 0x000fea0003800000 */
.L_x_2556:
        /* <DEDUP_REMOVED lines=126> */
.L_x_2563:
[----:B------:R-:W-:Y:S05]  /*7a90*/  BSYNC B3 ;  /* 0x0000000000037941 */ /* 0x000fea0003800000 */
.L_x_2562:
        /* <DEDUP_REMOVED lines=12> */
.L_x_2561:
[----:B------:R-:W-:Y:S05]  /*7b60*/  BSYNC B2 ;  /* 0x0000000000027941 */ /* 0x000fea0003800000 */
.L_x_2560:
        /* <DEDUP_REMOVED lines=117> */
.L_x_2567:
[----:B------:R-:W-:Y:S05]  /*82c0*/  BSYNC B3 ;  /* 0x0000000000037941 */ /* 0x000fea0003800000 */
.L_x_2566:
        /* <DEDUP_REMOVED lines=12> */
.L_x_2565:
[----:B------:R-:W-:Y:S05]  /*8390*/  BSYNC B2 ;  /* 0x0000000000027941 */ /* 0x000fea0003800000 */
.L_x_2564:
[----:B------:R-:W-:-:S13]  /*83a0*/  ISETP.NE.AND P4, PT, R9, RZ, PT ;  /* 0x000000ff0900720c */ /* 0x000fda0003f85270 */
[----:B------:R-:W-:Y:S05]  /*83b0*/  @!P4 BRA `(.L_x_2559) ;  /* 0x00000008000cc947 */ /* 0x000fea0003800000 */
[----:B---3--:R-:W3:Y:S01]  /*83c0*/  LDL R36, [R1+0x10] ;  /* 0x0000100001247983 */ /* 0x008ee20000100800 */
[----:B------:R-:W-:Y:S01]  /*83d0*/  BSSY B2, `(.L_x_2568) ;  /* 0x000007f000027945 */ /* 0x000fe20003800000 */
[----:B---3--:R-:W-:-:S04]  /*83e0*/  LOP3.LUT P5, RZ, R36, 0x1, RZ, 0xc0, !PT ;  /* 0x0000000124ff7812 */ /* 0x008fc800078ac0ff */
[----:B------:R-:W-:-:S04]  /*83f0*/  SEL R36, R120, R144, !P5 ;  /* 0x0000009078247207 */ /* 0x000fc80006800000 */
        /* <DEDUP_REMOVED lines=18> */
[----:B------:R-:W-:-:S05]  /*8520*/  LEA.HI R36, R38, R36, RZ, 0x3 ;  /* 0x0000002426247211 */ /* 0x000fca00078f18ff */
[----:B------:R-:W-:-:S05]  /*8530*/  IMAD.SHL.U32 R36, R36, 0x400, RZ ;  /* 0x0000040024247824 */ /* 0x000fca00078e00ff */
[----:B------:R-:W-:-:S05]  /*8540*/  LOP3.LUT R36, R36, 0x7fffe000, RZ, 0xc0, !PT ;  /* 0x7fffe00024247812 */ /* 0x000fca00078ec0ff */
        /* <DEDUP_REMOVED lines=12> */
[----:B------:R-:W-:Y:S02]  /*8610*/  SHF.R.U64 R35, R44, 0x10, R45 ;  /* 0x000000102c237819 */ /* 0x000fe4000000122d */
[----:B------:R-:W-:Y:S02]  /*8620*/  SHF.R.U64 R32, R32, 0x10, R33 ;  /* 0x0000001020207819 */ /* 0x000fe40000001221 */
[----:B------:R-:W-:Y:S02]  /*8630*/  SHF.R.U32.HI R44, RZ, 0x10, R45 ;  /* 0x00000010ff2c7819 */ /* 0x000fe4000001162d */
[----:B------:R-:W-:-:S02]  /*8640*/  SHF.R.U32.HI R33, RZ, 0x10, R33 ;  /* 0x00000010ff217819 */ /* 0x000fc40000011621 */
[C---:B------:R-:W-:Y:S02]  /*8650*/  PRMT R35, R171.reuse, 0x5410, R35 ;  /* 0x00005410ab237816 */ /* 0x040fe40000000023 */
[----:B------:R-:W-:Y:S01]  /*8660*/  PRMT R171, R171, 0x5432, R44 ;  /* 0x00005432abab7816 */ /* 0x000fe2000000002c */
[----:B--2---:R-:W-:Y:S01]  /*8670*/  IMAD.U32 R44, R37, 0x10000, RZ ;  /* 0x00010000252c7824 */ /* 0x004fe200078e00ff */
[----:B------:R-:W-:Y:S02]  /*8680*/  PRMT R33, R169, 0x5432, R33 ;  /* 0x00005432a9217816 */ /* 0x000fe40000000021 */
[--C-:B------:R-:W-:Y:S01]  /*8690*/  SHF.R.U64 R45, R46, 0x10, R47.reuse ;  /* 0x000000102e2d7819 */ /* 0x100fe2000000122f */
[----:B------:R-:W-:Y:S01]  /*86a0*/  IMAD.U32 R53, R171, 0x10000, RZ ;  /* 0x00010000ab357824 */ /* 0x000fe200078e00ff */
[----:B------:R-:W-:Y:S01]  /*86b0*/  SHF.R.U32.HI R46, RZ, 0x10, R47 ;  /* 0x00000010ff2e7819 */ /* 0x000fe2000001162f */
[----:B------:R-:W-:Y:S01]  /*86c0*/  IMAD.U32 R47, R33, 0x10000, RZ ;  /* 0x00010000212f7824 */ /* 0x000fe200078e00ff */
[----:B------:R-:W-:Y:S01]  /*86d0*/  LOP3.LUT R41, R41, 0xffff0000, RZ, 0xc0, !PT ;  /* 0xffff000029297812 */ /* 0x000fe200078ec0ff */
[----:B------:R-:W-:Y:S01]  /*86e0*/  FMUL.FTZ R55, R54, R53 ;  /* 0x0000003536377220 */ /* 0x000fe20000410000 */
[----:B------:R-:W-:Y:S01]  /*86f0*/  PRMT R45, R170, 0x5410, R45 ;  /* 0x00005410aa2d7816 */ /* 0x000fe2000000002d */
[-C--:B------:R-:W-:Y:S01]  /*8700*/  FMUL.FTZ R54, R54, R47.reuse ;  /* 0x0000002f36367220 */ /* 0x080fe20000410000 */
[----:B------:R-:W-:Y:S01]  /*8710*/  PRMT R170, R170, 0x5432, R46 ;  /* 0x00005432aaaa7816 */ /* 0x000fe2000000002e */
[----:B------:R-:W-:Y:S01]  /*8720*/  FFMA.FTZ R47, R44, R47, -R55 ;  /* 0x0000002f2c2f7223 */ /* 0x000fe20000010837 */
[----:B------:R-:W-:Y:S01]  /*8730*/  PRMT R52, R168, 0x5432, R52 ;  /* 0x00005432a8347816 */ /* 0x000fe20000000034 */
[----:B------:R-:W-:Y:S01]  /*8740*/  FFMA.FTZ R44, R44, R53, R54 ;  /* 0x000000352c2c7223 */ /* 0x000fe20000010036 */
[----:B------:R-:W-:Y:S01]  /*8750*/  LOP3.LUT R53, R171, 0xffff0000, RZ, 0xc0, !PT ;  /* 0xffff0000ab357812 */ /* 0x000fe200078ec0ff */
[----:B------:R-:W-:Y:S01]  /*8760*/  IMAD.U32 R55, R43, 0x10000, RZ ;  /* 0x000100002b377824 */ /* 0x000fe200078e00ff */
[----:B------:R-:W-:-:S02]  /*8770*/  LOP3.LUT R54, R33, 0xffff0000, RZ, 0xc0, !PT ;  /* 0xffff000021367812 */ /* 0x000fc400078ec0ff */
[----:B------:R-:W-:Y:S01]  /*8780*/  LOP3.LUT R33, R37, 0xffff0000, RZ, 0xc0, !PT ;  /* 0xffff000025217812 */ /* 0x000fe200078ec0ff */
[-C--:B------:R-:W-:Y:S01]  /*8790*/  FMUL.FTZ R37, R41, R53.reuse ;  /* 0x0000003529257220 */ /* 0x080fe20000410000 */
[----:B------:R-:W-:Y:S01]  /*87a0*/  PRMT R32, R169, 0x5410, R32 ;  /* 0x00005410a9207816 */ /* 0x000fe20000000020 */
[-C--:B------:R-:W-:Y:S01]  /*87b0*/  FMUL.FTZ R41, R41, R54.reuse ;  /* 0x0000003629297220 */ /* 0x080fe20000410000 */
[----:B------:R-:W-:Y:S01]  /*87c0*/  PRMT R34, R168, 0x5410, R34 ;  /* 0x00005410a8227816 */ /* 0x000fe20000000022 */
[C---:B------:R-:W-:Y:S01]  /*87d0*/  FFMA.FTZ R37, R33.reuse, R54, -R37 ;  /* 0x0000003621257223 */ /* 0x040fe20000010825 */
[C---:B------:R-:W-:Y:S02]  /*87e0*/  IMAD.U32 R54, R170.reuse, 0x10000, RZ ;  /* 0x00010000aa367824 */ /* 0x040fe400078e00ff */
[----:B------:R-:W-:Y:S01]  /*87f0*/  FFMA.FTZ R33, R33, R53, R41 ;  /* 0x0000003521217223 */ /* 0x000fe20000010029 */
[----:B------:R-:W-:Y:S01]  /*8800*/  IMAD.U32 R53, R39, 0x10000, RZ ;  /* 0x0001000027357824 */ /* 0x000fe200078e00ff */
[----:B------:R-:W-:Y:S01]  /*8810*/  LOP3.LUT R170, R170, 0xffff0000, RZ, 0xc0, !PT ;  /* 0xffff0000aaaa7812 */ /* 0x000fe200078ec0ff */
[----:B------:R-:W-:-:S02]  /*8820*/  IMAD.U32 R41, R52, 0x10000, RZ ;  /* 0x0001000034297824 */ /* 0x000fc400078e00ff */
[-C--:B------:R-:W-:Y:S01]  /*8830*/  FMUL.FTZ R46, R55, R54.reuse ;  /* 0x00000036372e7220 */ /* 0x080fe20000410000 */
[----:B------:R-:W-:Y:S02]  /*8840*/  LOP3.LUT R52, R52, 0xffff0000, RZ, 0xc0, !PT ;  /* 0xffff000034347812 */ /* 0x000fe400078ec0ff */
[----:B------:R-:W-:Y:S01]  /*8850*/  LOP3.LUT R39, R39, 0xffff0000, RZ, 0xc0, !PT ;  /* 0xffff000027277812 */ /* 0x000fe200078ec0ff */
[-C--:B------:R-:W-:Y:S01]  /*8860*/  FFMA.FTZ R46, R53, R41.reuse, -R46 ;  /* 0x00000029352e7223 */ /* 0x080fe2000001082e */
[----:B------:R-:W-:Y:S01]  /*8870*/  FMUL.FTZ R41, R55, R41 ;  /* 0x0000002937297220 */ /* 0x000fe20000410000 */
[C---:B------:R-:W-:Y:S01]  /*8880*/  IMAD.U32 R55, R32.reuse, 0x10000, RZ ;  /* 0x0001000020377824 */ /* 0x040fe200078e00ff */
[----:B------:R-:W-:Y:S02]  /*8890*/  LOP3.LUT R32, R32, 0xffff0000, RZ, 0xc0, !PT ;  /* 0xffff000020207812 */ /* 0x000fe400078ec0ff */
[----:B------:R-:W-:Y:S01]  /*88a0*/  FFMA.FTZ R41, R53, R54, R41 ;  /* 0x0000003635297223 */ /* 0x000fe20000010029 */
[----:B------:R-:W-:Y:S01]  /*88b0*/  LOP3.LUT R53, R43, 0xffff0000, RZ, 0xc0, !PT ;  /* 0xffff00002b357812 */ /* 0x000fe200078ec0ff */
[C---:B------:R-:W-:Y:S01]  /*88c0*/  IMAD.U32 R54, R40.reuse, 0x10000, RZ ;  /* 0x0001000028367824 */ /* 0x040fe200078e00ff */
[----:B------:R-:W-:-:S02]  /*88d0*/  LOP3.LUT R40, R40, 0xffff0000, RZ, 0xc0, !PT ;  /* 0xffff000028287812 */ /* 0x000fc400078ec0ff */
[----:B------:R-:W-:Y:S01]  /*88e0*/  F2FP.BF16.F32.PACK_AB R44, R33, R44 ;  /* 0x0000002c212c723e */ /* 0x000fe200000010ff */
[----:B------:R-:W-:Y:S01]  /*88f0*/  FMUL.FTZ R43, R53, R170 ;  /* 0x000000aa352b7220 */ /* 0x000fe20000410000 */
[----:B------:R-:W-:-:S03]  /*8900*/  F2FP.BF16.F32.PACK_AB R37, R37, R47 ;  /* 0x0000002f2525723e */ /* 0x000fc600000010ff */
[-C--:B------:R-:W-:Y:S01]  /*8910*/  FFMA.FTZ R43, R39, R52.reuse, -R43 ;  /* 0x00000034272b7223 */ /* 0x080fe2000001082b */
[----:B------:R-:W-:Y:S01]  /*8920*/  FMUL.FTZ R52, R53, R52 ;  /* 0x0000003435347220 */ /* 0x000fe20000410000 */
[C---:B------:R-:W-:Y:S01]  /*8930*/  IMAD.U32 R53, R35.reuse, 0x10000, RZ ;  /* 0x0001000023357824 */ /* 0x040fe200078e00ff */
[----:B------:R-:W-:Y:S02]  /*8940*/  LOP3.LUT R35, R35, 0xffff0000, RZ, 0xc0, !PT ;  /* 0xffff000023237812 */ /* 0x000fe400078ec0ff */
[----:B------:R-:W-:Y:S01]  /*8950*/  FFMA.FTZ R39, R39, R170, R52 ;  /* 0x000000aa27277223 */ /* 0x000fe20000010034 */
[----:B------:R-:W-:Y:S01]  /*8960*/  FMUL.FTZ R80, R54, R53 ;  /* 0x0000003536507220 */ /* 0x000fe20000410000 */
[----:B------:R-:W-:Y:S02]  /*8970*/  IMAD.U32 R52, R36, 0x10000, RZ ;  /* 0x0001000024347824 */ /* 0x000fe400078e00ff */
[-C--:B------:R-:W-:Y:S01]  /*8980*/  FMUL.FTZ R54, R54, R55.reuse ;  /* 0x0000003736367220 */ /* 0x080fe20000410000 */
[----:B------:R-:W-:Y:S01]  /*8990*/  LOP3.LUT R36, R36, 0xffff0000, RZ, 0xc0, !PT ;  /* 0xffff000024247812 */ /* 0x000fe200078ec0ff */
[----:B------:R-:W-:-:S02]  /*89a0*/  FFMA.FTZ R80, R52, R55, -R80 ;  /* 0x0000003734507223 */ /* 0x000fc40000010850 */
[----:B------:R-:W-:Y:S01]  /*89b0*/  FFMA.FTZ R54, R52, R53, R54 ;  /* 0x0000003534367223 */ /* 0x000fe20000010036 */
[CC--:B------:R-:W-:Y:S01]  /*89c0*/  FMUL.FTZ R52, R40.reuse, R35.reuse ;  /* 0x0000002328347220 */ /* 0x0c0fe20000410000 */
        /* <DEDUP_REMOVED lines=13> */
[----:B------:R-:W-:-:S02]  /*8aa0*/  F2FP.BF16.F32.PACK_AB R43, R43, R46 ;  /* 0x0000002e2b2b723e */ /* 0x000fc400000010ff */
[C---:B------:R-:W-:Y:S01]  /*8ab0*/  FFMA.FTZ R55, R36.reuse, R53, -R55 ;  /* 0x0000003524377223 */ /* 0x040fe20000010837 */
[----:B------:R-:W-:Y:S01]  /*8ac0*/  FFMA.FTZ R52, R36, R40, R52 ;  /* 0x0000002824347223 */ /* 0x000fe20000010034 */
[C---:B------:R-:W-:Y:S01]  /*8ad0*/  FMUL.FTZ R36, R42.reuse, R45 ;  /* 0x0000002d2a247220 */ /* 0x040fe20000410000 */
[-C--:B------:R-:W-:Y:S01]  /*8ae0*/  FMUL.FTZ R42, R42, R34.reuse ;  /* 0x000000222a2a7220 */ /* 0x080fe20000410000 */
[----:B------:R-:W-:Y:S01]  /*8af0*/  F2FP.BF16.F32.PACK_AB R33, R39, R41 ;  /* 0x000000292721723e */ /* 0x000fe200000010ff */
[----:B------:R-:W-:Y:S02]  /*8b00*/  IMAD.MOV.U32 R39, RZ, RZ, R43 ;  /* 0x000000ffff277224 */ /* 0x000fe400078e002b */
[C---:B------:R-:W-:Y:S01]  /*8b10*/  FFMA.FTZ R36, R38.reuse, R34, -R36 ;  /* 0x0000002226247223 */ /* 0x040fe20000010824 */
[----:B------:R-:W-:Y:S01]  /*8b20*/  FFMA.FTZ R42, R38, R45, R42 ;  /* 0x0000002d262a7223 */ /* 0x000fe2000001002a */
        /* <DEDUP_REMOVED lines=9> */
.L_x_2569:
[----:B------:R-:W-:Y:S05]  /*8bc0*/  BSYNC B2 ;  /* 0x0000000000027941 */ /* 0x000fea0003800000 */
.L_x_2568:
[----:B--2---:R4:W-:Y:S04]  /*8bd0*/  STG.E.128 desc[UR60][R48.64], R36 ;  /* 0x0000002430007986 */ /* 0x0049e8000c101d3c */
[----:B0-----:R4:W-:Y:S02]  /*8be0*/  @!P4 STG.E.128 desc[UR60][R50.64], R40 ;  /* 0x000000283200c986 */ /* 0x0019e4000c101d3c */
.L_x_2559:
[----:B------:R-:W-:Y:S05]  /*8bf0*/  BSYNC B1 ;  /* 0x0000000000017941 */ /* 0x000fea0003800000 */
.L_x_2558:
        /* <DEDUP_REMOVED lines=18> */
[----:B------:R-:W-:Y:S01]  /*8d20*/  LEA.HI R38, R38, R34, RZ, 0x3 ;  /* 0x0000002226267211 */ /* 0x000fe200078f18ff */
[----:B------:R-:W-:Y:S01]  /*8d30*/  IMAD R34, R16, 0x6000, R138 ;  /* 0x0000600010227824 */ /* 0x000fe200078e028a */
[----:B------:R-:W-:-:S03]  /*8d40*/  ISETP.GE.AND P3, PT, R36, R142, PT ;  /* 0x0000008e2400720c */ /* 0x000fc60003f66270 */
[----:B------:R-:W-:Y:S02]  /*8d50*/  IMAD.SHL.U32 R38, R38, 0x400, RZ ;  /* 0x0000040026267824 */ /* 0x000fe400078e00ff */
[----:B------:R-:W-:-:S03]  /*8d60*/  IMAD R34, R34, 0x2, R2 ;  /* 0x0000000222227824 */ /* 0x000fc600078e0202 */
[----:B------:R-:W-:-:S05]  /*8d70*/  LOP3.LUT R38, R38, 0x7fffe000, RZ, 0xc0, !PT ;  /* 0x7fffe00026267812 */ /* 0x000fca00078ec0ff */
[--C-:B------:R-:W-:Y:S02]  /*8d80*/  @!P3 SHF.R.S32.HI R32, RZ, 0x1f, R36.reuse ;  /* 0x0000001fff20b819 */ /* 0x100fe40000011424 */
[--C-:B------:R-:W-:Y:S02]  /*8d90*/  @!P3 IADD3 R33, P4, P5, R92, R124, R36.reuse ;  /* 0x0000007c5c21b210 */ /* 0x100fe40007d9e024 */
[----:B------:R-:W-:Y:S02]  /*8da0*/  LOP3.LUT R36, R194, 0x38, R36, 0xf8, !PT ;  /* 0x00000038c2247812 */ /* 0x000fe400078ef824 */
[----:B------:R-:W-:Y:S02]  /*8db0*/  @!P3 IADD3.X R32, R89, R44, R32, P4, P5 ;  /* 0x0000002c5920b210 */ /* 0x000fe400027ea420 */
[----:B------:R-:W-:Y:S02]  /*8dc0*/  LOP3.LUT R36, R36, R39, RZ, 0x3c, !PT ;  /* 0x0000002724247212 */ /* 0x000fe400078e3cff */
[----:B------:R-:W-:-:S02]  /*8dd0*/  LEA R40, P4, R35, R114, 0x1 ;  /* 0x0000007223287211 */ /* 0x000fc400078808ff */
[----:B------:R-:W-:Y:S02]  /*8de0*/  IADD3 R36, R36, R38, R198 ;  /* 0x0000002624247210 */ /* 0x000fe40007ffe0c6 */
[----:B------:R-:W-:Y:S02]  /*8df0*/  LEA.HI.X R41, R35, R115, R37, 0x1, P4 ;  /* 0x0000007323297211 */ /* 0x000fe400020f0c25 */
[----:B------:R-:W-:Y:S01]  /*8e00*/  @!P3 LEA R42, P4, R33, R114, 0x1 ;  /* 0x00000072212ab211 */ /* 0x000fe200078808ff */
[----:B------:R-:W-:-:S03]  /*8e10*/  IMAD R36, R16, 0x6000, R36 ;  /* 0x0000600010247824 */ /* 0x000fc600078e0224 */
[----:B------:R-:W-:Y:S01]  /*8e20*/  @!P3 LEA.HI.X R43, R33, R115, R32, 0x1, P4 ;  /* 0x00000073212bb211 */ /* 0x000fe200020f0c20 */
[----:B------:R-:W-:Y:S01]  /*8e30*/  IMAD R36, R36, 0x2, R2 ;  /* 0x0000000224247824 */ /* 0x000fe200078e0202 */
[----:B------:R-:W0:Y:S01]  /*8e40*/  LDS.128 R32, [R34+0x1c400] ;  /* 0x01c4000022207984 */ /* 0x000e220000000c00 */
[----:B------:R-:W-:-:S04]  /*8e50*/  ISETP.GE.AND P4, PT, R18, R117, PT ;  /* 0x000000751200720c */ /* 0x000fc80003f86270 */
[----:B------:R-:W2:Y:S09]  /*8e60*/  LDS.128 R36, [R36+0x1c400] ;  /* 0x01c4000024247984 */ /* 0x000eb20000000c00 */
        /* <DEDUP_REMOVED lines=45> */
[----:B------:R-:W-:Y:S01]  /*9140*/  LOP3.LUT R49, R39, 0xffff0000, RZ, 0xc0, !PT ;  /* 0xffff000027317812 */ /* 0x000fe200078ec0ff */
[----:B------:R-:W-:Y:S01]  /*9150*/  IMAD.U32 R54, R66, 0x10000, RZ ;  /* 0x0001000042367824 */ /* 0x000fe200078e00ff */
        /* <DEDUP_REMOVED lines=24> */
[----:B------:R-:W-:Y:S01]  /*92e0*/  IMAD.U32 R32, R34, 0x10000, RZ ;  /* 0x0001000022207824 */ /* 0x000fe200078e00ff */
[----:B------:R-:W-:Y:S01]  /*92f0*/  LOP3.LUT R78, R78, 0xffff0000, RZ, 0xc0, !PT ;  /* 0xffff00004e4e7812 */ /* 0x000fe200078ec0ff */
[C---:B------:R-:W-:Y:S01]  /*9300*/  FMUL.FTZ R55, R47.reuse, R48 ;  /* 0x000000302f377220 */ /* 0x040fe20000410000 */
[----:B------:R-:W-:Y:S01]  /*9310*/  LOP3.LUT R34, R34, 0xffff0000, RZ, 0xc0, !PT ;  /* 0xffff000022227812 */ /* 0x000fe200078ec0ff */
[----:B------:R-:W-:Y:S01]  /*9320*/  FMUL.FTZ R47, R47, R54 ;  /* 0x000000362f2f7220 */ /* 0x000fe20000410000 */
[----:B------:R-:W-:Y:S01]  /*9330*/  F2FP.BF16.F32.PACK_AB R35, R35, R50 ;  /* 0x000000322323723e */ /* 0x000fe200000010ff */
[----:B------:R-:W-:Y:S01]  /*9340*/  FFMA.FTZ R55, R32, R54, -R55 ;  /* 0x0000003620377223 */ /* 0x000fe20000010837 */
[C---:B------:R-:W-:Y:S01]  /*9350*/  FMUL.FTZ R54, R38.reuse, R78 ;  /* 0x0000004e26367220 */ /* 0x040fe20000410000 */
[----:B------:R-:W-:Y:S01]  /*9360*/  FMUL.FTZ R38, R38, R66 ;  /* 0x0000004226267220 */ /* 0x000fe20000410000 */
[----:B------:R-:W-:Y:S01]  /*9370*/  F2FP.BF16.F32.PACK_AB R39, R39, R52 ;  /* 0x000000342727723e */ /* 0x000fe200000010ff */
[----:B------:R-:W-:Y:S01]  /*9380*/  FFMA.FTZ R47, R32, R48, R47 ;  /* 0x00000030202f7223 */ /* 0x000fe2000001002f */
        /* <DEDUP_REMOVED lines=13> */
.L_x_2573:
[----:B------:R-:W-:Y:S05]  /*9460*/  BSYNC B2 ;  /* 0x0000000000027941 */ /* 0x000fea0003800000 */
.L_x_2572:
[----:B0-----:R0:W-:Y:S04]  /*9470*/  STG.E.128 desc[UR60][R40.64], R32 ;  /* 0x0000002028007986 */ /* 0x0011e8000c101d3c */
[----:B--2---:R0:W-:Y:S02]  /*9480*/  @!P3 STG.E.128 desc[UR60][R42.64], R36 ;  /* 0x000000242a00b986 */ /* 0x0041e4000c101d3c */
.L_x_2571:
[----:B------:R-:W-:Y:S05]  /*9490*/  BSYNC B1 ;  /* 0x0000000000017941 */ /* 0x000fea0003800000 */
.L_x_2570:
        /* <DEDUP_REMOVED lines=15> */
[----:B------:R-:W-:Y:S01]  /*9590*/  LOP3.LUT R36, R194, 0x38, R37, 0xf8, !PT ;  /* 0x00000038c2247812 */ /* 0x000fe200078ef825 */
[----:B------:R-:W-:-:S05]  /*95a0*/  IMAD.SHL.U32 R39, R39, 0x400, RZ ;  /* 0x0000040027277824 */ /* 0x000fca00078e00ff */
[----:B------:R-:W-:-:S05]  /*95b0*/  LOP3.LUT R39, R39, 0x7fffe000, RZ, 0xc0, !PT ;  /* 0x7fffe00027277812 */ /* 0x000fca00078ec0ff */
[--C-:B------:R-:W-:Y:S02]  /*95c0*/  @!P3 SHF.R.S32.HI R33, RZ, 0x1f, R37.reuse ;  /* 0x0000001fff21b819 */ /* 0x100fe40000011425 */
[----:B------:R-:W-:Y:S02]  /*95d0*/  @!P3 IADD3 R32, P4, P5, R92, R124, R37 ;  /* 0x0000007c5c20b210 */ /* 0x000fe40007d9e025 */
[----:B------:R-:W-:Y:S02]  /*95e0*/  LOP3.LUT R37, R36, R38, RZ, 0x3c, !PT ;  /* 0x0000002624257212 */ /* 0x000fe400078e3cff */
[----:B------:R-:W-:Y:S02]  /*95f0*/  @!P3 IADD3.X R33, R89, R44, R33, P4, P5 ;  /* 0x0000002c5921b210 */ /* 0x000fe400027ea421 */
[----:B------:R-:W-:Y:S01]  /*9600*/  IADD3 R39, R37, R39, R198 ;  /* 0x0000002725277210 */ /* 0x000fe20007ffe0c6 */
[----:B------:R-:W-:Y:S01]  /*9610*/  IMAD R37, R16, 0x6000, R136 ;  /* 0x0000600010257824 */ /* 0x000fe200078e0288 */
[----:B------:R-:W-:-:S03]  /*9620*/  LEA R40, P4, R34, R114, 0x1 ;  /* 0x0000007222287211 */ /* 0x000fc600078808ff */
        /* <DEDUP_REMOVED lines=47> */
[C---:B------:R-:W-:Y:S01]  /*9920*/  FMUL.FTZ R60, R55.reuse, R64 ;  /* 0x00000040373c7220 */ /* 0x040fe20000410000 */
[----:B------:R-:W-:Y:S01]  /*9930*/  LOP3.LUT R74, R74, 0xffff0000, RZ, 0xc0, !PT ;  /* 0xffff00004a4a7812 */ /* 0x000fe200078ec0ff */
[-C--:B------:R-:W-:Y:S01]  /*9940*/  FMUL.FTZ R55, R55, R49.reuse ;  /* 0x0000003137377220 */ /* 0x080fe20000410000 */
[----:B------:R-:W-:Y:S01]  /*9950*/  PRMT R47, R157, 0x5410, R47 ;  /* 0x000054109d2f7816 */ /* 0x000fe2000000002f */
[----:B------:R-:W-:Y:S01]  /*9960*/  FFMA.FTZ R52, R50, R72, R52 ;  /* 0x0000004832347223 */ /* 0x000fe20000010034 */
[----:B------:R-:W-:Y:S01]  /*9970*/  PRMT R45, R154, 0x5432, R45 ;  /* 0x000054329a2d7816 */ /* 0x000fe2000000002d */
[----:B------:R-:W-:Y:S01]  /*9980*/  FFMA.FTZ R60, R54, R49, -R60 ;  /* 0x00000031363c7223 */ /* 0x000fe2000001083c */
[----:B------:R-:W-:Y:S01]  /*9990*/  LOP3.LUT R62, R62, 0xffff0000, RZ, 0xc0, !PT ;  /* 0xffff00003e3e7812 */ /* 0x000fe200078ec0ff */
[----:B------:R-:W-:Y:S01]  /*99a0*/  FFMA.FTZ R55, R54, R64, R55 ;  /* 0x0000004036377223 */ /* 0x000fe20000010037 */
[----:B------:R-:W-:Y:S01]  /*99b0*/  LOP3.LUT R35, R35, 0xffff0000, RZ, 0xc0, !PT ;  /* 0xffff000023237812 */ /* 0x000fe200078ec0ff */
[----:B------:R-:W-:Y:S01]  /*99c0*/  FMUL.FTZ R72, R39, R74 ;  /* 0x0000004a27487220 */ /* 0x000fe20000410000 */
[----:B------:R-:W-:Y:S01]  /*99d0*/  IMAD.U32 R54, R47, 0x10000, RZ ;  /* 0x000100002f367824 */ /* 0x000fe200078e00ff */
[----:B------:R-:W-:Y:S01]  /*99e0*/  LOP3.LUT R36, R36, 0xffff0000, RZ, 0xc0, !PT ;  /* 0xffff000024247812 */ /* 0x000fe200078ec0ff */
[----:B------:R-:W-:-:S02]  /*99f0*/  IMAD.U32 R50, R45, 0x10000, RZ ;  /* 0x000100002d327824 */ /* 0x000fc400078e00ff */
[-C--:B------:R-:W-:Y:S01]  /*9a00*/  FMUL.FTZ R64, R39, R62.reuse ;  /* 0x0000003e27407220 */ /* 0x080fe20000410000 */
[----:B------:R-:W-:Y:S01]  /*9a10*/  LOP3.LUT R47, R47, 0xffff0000, RZ, 0xc0, !PT ;  /* 0xffff00002f2f7812 */ /* 0x000fe200078ec0ff */
[----:B------:R-:W-:Y:S01]  /*9a20*/  FFMA.FTZ R39, R35, R62, -R72 ;  /* 0x0000003e23277223 */ /* 0x000fe20000010848 */
[----:B------:R-:W-:Y:S01]  /*9a30*/  LOP3.LUT R45, R45, 0xffff0000, RZ, 0xc0, !PT ;  /* 0xffff00002d2d7812 */ /* 0x000fe200078ec0ff */
[C---:B------:R-:W-:Y:S01]  /*9a40*/  FMUL.FTZ R62, R37.reuse, R54 ;  /* 0x00000036253e7220 */ /* 0x040fe20000410000 */
[----:B------:R-:W-:Y:S01]  /*9a50*/  FMUL.FTZ R37, R37, R50 ;  /* 0x0000003225257220 */ /* 0x000fe20000410000 */
[----:B------:R-:W-:Y:S01]  /*9a60*/  PRMT R46, R155, 0x5432, R46 ;  /* 0x000054329b2e7816 */ /* 0x000fe2000000002e */
[----:B------:R-:W-:Y:S01]  /*9a70*/  FFMA.FTZ R64, R35, R74, R64 ;  /* 0x0000004a23407223 */ /* 0x000fe20000010040 */
[C---:B------:R-:W-:Y:S01]  /*9a80*/  FMUL.FTZ R35, R36.reuse, R47 ;  /* 0x0000002f24237220 */ /* 0x040fe20000410000 */
[-C--:B------:R-:W-:Y:S01]  /*9a90*/  FMUL.FTZ R49, R36, R45.reuse ;  /* 0x0000002d24317220 */ /* 0x080fe20000410000 */
[----:B------:R-:W-:Y:S01]  /*9aa0*/  LOP3.LUT R32, R32, 0xffff0000, RZ, 0xc0, !PT ;  /* 0xffff000020207812 */ /* 0x000fe200078ec0ff */
[----:B------:R-:W-:Y:S01]  /*9ab0*/  IMAD.U32 R36, R65, 0x10000, RZ ;  /* 0x0001000041247824 */ /* 0x000fe200078e00ff */
[----:B------:R-:W-:Y:S01]  /*9ac0*/  LOP3.LUT R38, R38, 0xffff0000, RZ, 0xc0, !PT ;  /* 0xffff000026267812 */ /* 0x000fe200078ec0ff */
[C---:B------:R-:W-:Y:S01]  /*9ad0*/  FFMA.FTZ R62, R33.reuse, R50, -R62 ;  /* 0x00000032213e7223 */ /* 0x040fe2000001083e */
[----:B------:R-:W-:Y:S01]  /*9ae0*/  FFMA.FTZ R37, R33, R54, R37 ;  /* 0x0000003621257223 */ /* 0x000fe20000010025 */
[----:B------:R-:W-:Y:S01]  /*9af0*/  LOP3.LUT R65, R65, 0xffff0000, RZ, 0xc0, !PT ;  /* 0xffff000041417812 */ /* 0x000fe200078ec0ff */
[C---:B------:R-:W-:Y:S01]  /*9b00*/  IMAD.U32 R50, R46.reuse, 0x10000, RZ ;  /* 0x000100002e327824 */ /* 0x040fe200078e00ff */
[----:B------:R-:W-:Y:S01]  /*9b10*/  LOP3.LUT R33, R46, 0xffff0000, RZ, 0xc0, !PT ;  /* 0xffff00002e217812 */ /* 0x000fe200078ec0ff */
[----:B------:R-:W-:Y:S01]  /*9b20*/  FFMA.FTZ R35, R32, R45, -R35 ;  /* 0x0000002d20237223 */ /* 0x000fe20000010823 */
[----:B------:R-:W-:Y:S01]  /*9b30*/  LOP3.LUT R34, R34, 0xffff0000, RZ, 0xc0, !PT ;  /* 0xffff000022227812 */ /* 0x000fe200078ec0ff */
[C---:B------:R-:W-:Y:S01]  /*9b40*/  FMUL.FTZ R46, R61.reuse, R36 ;  /* 0x000000243d2e7220 */ /* 0x040fe20000410000 */
[C---:B------:R-:W-:Y:S01]  /*9b50*/  FMUL.FTZ R45, R38.reuse, R65 ;  /* 0x00000041262d7220 */ /* 0x040fe20000410000 */
[----:B------:R-:W-:Y:S01]  /*9b60*/  FMUL.FTZ R61, R61, R50 ;  /* 0x000000323d3d7220 */ /* 0x000fe20000410000 */
[----:B------:R-:W-:Y:S01]  /*9b70*/  FMUL.FTZ R38, R38, R33 ;  /* 0x0000002126267220 */ /* 0x000fe20000410000 */
[----:B------:R-:W-:Y:S01]  /*9b80*/  FFMA.FTZ R32, R32, R47, R49 ;  /* 0x0000002f20207223 */ /* 0x000fe20000010031 */
[----:B------:R-:W-:Y:S01]  /*9b90*/  F2FP.BF16.F32.PACK_AB R39, R39, R60 ;  /* 0x0000003c2727723e */ /* 0x000fe200000010ff */
[C---:B------:R-:W-:Y:S01]  /*9ba0*/  FFMA.FTZ R36, R53.reuse, R36, R61 ;  /* 0x0000002435247223 */ /* 0x040fe2000001003d */
[----:B------:R-:W-:Y:S01]  /*9bb0*/  FFMA.FTZ R65, R34, R65, R38 ;  /* 0x0000004122417223 */ /* 0x000fe20000010026 */
[----:B------:R-:W-:Y:S01]  /*9bc0*/  FFMA.FTZ R50, R53, R50, -R46 ;  /* 0x0000003235327223 */ /* 0x000fe2000001082e */
[----:B------:R-:W-:Y:S01]  /*9bd0*/  F2FP.BF16.F32.PACK_AB R38, R32, R37 ;  /* 0x000000252026723e */ /* 0x000fe200000010ff */
[----:B------:R-:W-:Y:S01]  /*9be0*/  FFMA.FTZ R45, R34, R33, -R45 ;  /* 0x00000021222d7223 */ /* 0x000fe2000001082d */
[----:B------:R-:W-:-:S02]  /*9bf0*/  F2FP.BF16.F32.PACK_AB R51, R52, R51 ;  /* 0x000000333433723e */ /* 0x000fc400000010ff */
        /* <DEDUP_REMOVED lines=8> */
[----:B------:R-:W-:Y:S02]  /*9c80*/  IMAD.MOV.U32 R37, RZ, RZ, R51 ;  /* 0x000000ffff257224 */ /* 0x000fe400078e0033 */
[----:B------:R-:W-:-:S02]  /*9c90*/  IMAD.MOV.U32 R38, RZ, RZ, R54 ;  /* 0x000000ffff267224 */ /* 0x000fc400078e0036 */
[----:B------:R-:W-:-:S07]  /*9ca0*/  IMAD.MOV.U32 R39, RZ, RZ, R55 ;  /* 0x000000ffff277224 */ /* 0x000fce00078e0037 */
.L_x_2577:
[----:B------:R-:W-:Y:S05]  /*9cb0*/  BSYNC B2 ;  /* 0x0000000000027941 */ /* 0x000fea0003800000 */
.L_x_2576:
[----:B0-----:R0:W-:Y:S04]  /*9cc0*/  STG.E.128 desc[UR60][R40.64], R32 ;  /* 0x0000002028007986 */ /* 0x0011e8000c101d3c */
[----:B--2---:R0:W-:Y:S02]  /*9cd0*/  @!P3 STG.E.128 desc[UR60][R42.64], R36 ;  /* 0x000000242a00b986 */ /* 0x0041e4000c101d3c */
.L_x_2575:
[----:B------:R-:W-:Y:S05]  /*9ce0*/  BSYNC B1 ;  /* 0x0000000000017941 */ /* 0x000fea0003800000 */
.L_x_2574:
[----:B------:R-:W-:-:S13]  /*9cf0*/  ISETP.NE.AND P3, PT, R9, RZ, PT ;  /* 0x000000ff0900720c */ /* 0x000fda0003f65270 */
[----:B------:R-:W-:Y:S05]  /*9d00*/  @!P3 BRA `(.L_x_2528) ;  /* 0x0000000800f0b947 */ /* 0x000fea0003800000 */
[----:B0-----:R-:W2:Y:S01]  /*9d10*/  LDL R32, [R1+0x10] ;  /* 0x0000100001207983 */ /* 0x001ea20000100800 */
[----:B------:R-:W-:Y:S01]  /*9d20*/  SHF.R.U32.HI R35, RZ, 0x3, R194 ;  /* 0x00000003ff237819 */ /* 0x000fe200000116c2 */
[----:B------:R-:W-:Y:S01]  /*9d30*/  BSSY B1, `(.L_x_2578) ;  /* 0x0000077000017945 */ /* 0x000fe20003800000 */
[----:B--2---:R-:W-:-:S04]  /*9d40*/  LOP3.LUT P4, RZ, R32, 0x1, RZ, 0xc0, !PT ;  /* 0x0000000120ff7812 */ /* 0x004fc8000788c0ff */
[----:B------:R-:W-:Y:S02]  /*9d50*/  SEL R144, R120, R144, !P4 ;  /* 0x0000009078907207 */ /* 0x000fe40006000000 */
[----:B---34-:R-:W-:Y:S02]  /*9d60*/  IADD3 R41, P3, P4, R92, R124, R12 ;  /* 0x0000007c5c297210 */ /* 0x018fe40007c7e00c */
[----:B------:R-:W-:Y:S02]  /*9d70*/  SHF.R.S32.HI R33, RZ, 0x1f, R144 ;  /* 0x0000001fff217819 */ /* 0x000fe40000011490 */
[----:B------:R-:W-:Y:S02]  /*9d80*/  IADD3.X R42, R89, R44, R107, P3, P4 ;  /* 0x0000002c592a7210 */ /* 0x000fe40001fe846b */
[----:B------:R-:W-:Y:S02]  /*9d90*/  LEA.HI R33, R33, R144, RZ, 0x4 ;  /* 0x0000009021217211 */ /* 0x000fe400078f20ff */
[----:B------:R-:W-:-:S02]  /*9da0*/  ISETP.GE.AND P4, PT, R186, R117, PT ;  /* 0x00000075ba00720c */ /* 0x000fc40003f86270 */
[----:B------:R-:W-:Y:S02]  /*9db0*/  LEA.HI.SX32 R33, R33, R110, 0x1c ;  /* 0x0000006e21217211 */ /* 0x000fe400078fe2ff */
[----:B------:R-:W-:Y:S02]  /*9dc0*/  LEA R40, P3, R41, R114, 0x1 ;  /* 0x0000007229287211 */ /* 0x000fe400078608ff */
[----:B------:R-:W-:Y:S01]  /*9dd0*/  SHF.R.S32.HI R32, RZ, 0x1f, R33 ;  /* 0x0000001fff207819 */ /* 0x000fe20000011421 */
[----:B------:R-:W-:Y:S01]  /*9de0*/  IMAD.SHL.U32 R43, R33, 0x8, RZ ;  /* 0x00000008212b7824 */ /* 0x000fe200078e00ff */
[----:B------:R-:W-:Y:S02]  /*9df0*/  LEA.HI.X R41, R41, R115, R42, 0x1, P3 ;  /* 0x0000007329297211 */ /* 0x000fe400018f0c2a */
        /* <DEDUP_REMOVED lines=23> */
[----:B------:R-:W-:-:S02]  /*9f70*/  SHF.R.U64 R45, R58, 0x10, R59 ;  /* 0x000000103a2d7819 */ /* 0x000fc4000000123b */
[----:B------:R-:W-:Y:S02]  /*9f80*/  PRMT R57, R150, 0x5432, R57 ;  /* 0x0000543296397816 */ /* 0x000fe40000000039 */
[----:B------:R-:W-:Y:S02]  /*9f90*/  SHF.R.U64 R52, R70, 0x10, R71 ;  /* 0x0000001046347819 */ /* 0x000fe40000001247 */
[----:B------:R-:W-:Y:S01]  /*9fa0*/  SHF.R.U32.HI R58, RZ, 0x10, R59 ;  /* 0x00000010ff3a7819 */ /* 0x000fe2000001163b */
[----:B------:R-:W-:Y:S01]  /*9fb0*/  IMAD.U32 R59, R56, 0x10000, RZ ;  /* 0x00010000383b7824 */ /* 0x000fe200078e00ff */
[----:B------:R-:W-:Y:S02]  /*9fc0*/  SHF.R.U32.HI R70, RZ, 0x10, R71 ;  /* 0x00000010ff467819 */ /* 0x000fe40000011647 */
[----:B------:R-:W-:Y:S01]  /*9fd0*/  PRMT R150, R150, 0x5410, R45 ;  /* 0x0000541096967816 */ /* 0x000fe2000000002d */
[----:B------:R-:W-:Y:S01]  /*9fe0*/  IMAD.U32 R45, R57, 0x10000, RZ ;  /* 0x00010000392d7824 */ /* 0x000fe200078e00ff */
[----:B------:R-:W-:Y:S01]  /*9ff0*/  PRMT R70, R151, 0x5432, R70 ;  /* 0x0000543297467816 */ /* 0x000fe20000000046 */
[C---:B------:R-:W-:Y:S01]  /*a000*/  FMUL.FTZ R61, R55.reuse, R59 ;  /* 0x0000003b373d7220 */ /* 0x040fe20000410000 */
[----:B------:R-:W-:Y:S01]  /*a010*/  PRMT R152, R152, 0x5410, R47 ;  /* 0x0000541098987816 */ /* 0x000fe2000000002f */
[-C--:B------:R-:W-:Y:S01]  /*a020*/  FMUL.FTZ R55, R55, R45.reuse ;  /* 0x0000002d37377220 */ /* 0x080fe20000410000 */
[----:B------:R-:W-:Y:S01]  /*a030*/  LOP3.LUT R53, R37, 0xffff0000, RZ, 0xc0, !PT ;  /* 0xffff000025357812 */ /* 0x000fe200078ec0ff */
[C---:B------:R-:W-:Y:S01]  /*a040*/  FFMA.FTZ R45, R50.reuse, R45, -R61 ;  /* 0x0000002d322d7223 */ /* 0x040fe2000001083d */
[----:B------:R-:W-:Y:S01]  /*a050*/  PRMT R58, R149, 0x5432, R58 ;  /* 0x00005432953a7816 */ /* 0x000fe2000000003a */
[----:B------:R-:W-:Y:S01]  /*a060*/  FFMA.FTZ R50, R50, R59, R55 ;  /* 0x0000003b32327223 */ /* 0x000fe20000010037 */
[----:B------:R-:W-:Y:S01]  /*a070*/  LOP3.LUT R47, R56, 0xffff0000, RZ, 0xc0, !PT ;  /* 0xffff0000382f7812 */ /* 0x000fe200078ec0ff */
[----:B------:R-:W-:Y:S01]  /*a080*/  IMAD.U32 R37, R36, 0x10000, RZ ;  /* 0x0001000024257824 */ /* 0x000fe200078e00ff */
[----:B------:R-:W-:Y:S01]  /*a090*/  LOP3.LUT R56, R57, 0xffff0000, RZ, 0xc0, !PT ;  /* 0xffff000039387812 */ /* 0x000fe200078ec0ff */
[----:B------:R-:W-:Y:S01]  /*a0a0*/  IMAD.U32 R57, R70, 0x10000, RZ ;  /* 0x0001000046397824 */ /* 0x000fe200078e00ff */
[----:B------:R-:W-:Y:S01]  /*a0b0*/  LOP3.LUT R46, R33, 0xffff0000, RZ, 0xc0, !PT ;  /* 0xffff0000212e7812 */ /* 0x000fe200078ec0ff */
[----:B------:R-:W-:Y:S01]  /*a0c0*/  FMUL.FTZ R61, R53, R47 ;  /* 0x0000002f353d7220 */ /* 0x000fe20000410000 */
[----:B------:R-:W-:-:S02]  /*a0d0*/  IMAD.U32 R55, R58, 0x10000, RZ ;  /* 0x000100003a377824 */ /* 0x000fc400078e00ff */
[-C--:B------:R-:W-:Y:S01]  /*a0e0*/  FMUL.FTZ R53, R53, R56.reuse ;  /* 0x0000003835357220 */ /* 0x080fe20000410000 */
[----:B------:R-:W-:Y:S01]  /*a0f0*/  LOP3.LUT R39, R39, 0xffff0000, RZ, 0xc0, !PT ;  /* 0xffff000027277812 */ /* 0x000fe200078ec0ff */
[----:B------:R-:W-:Y:S01]  /*a100*/  FMUL.FTZ R60, R54, R57 ;  /* 0x00000039363c7220 */ /* 0x000fe20000410000 */
[----:B------:R-:W-:Y:S01]  /*a110*/  LOP3.LUT R70, R70, 0xffff0000, RZ, 0xc0, !PT ;  /* 0xffff000046467812 */ /* 0x000fe200078ec0ff */
[----:B------:R-:W-:Y:S01]  /*a120*/  FMUL.FTZ R54, R54, R55 ;  /* 0x0000003736367220 */ /* 0x000fe20000410000 */
[----:B------:R-:W-:Y:S01]  /*a130*/  LOP3.LUT R58, R58, 0xffff0000, RZ, 0xc0, !PT ;  /* 0xffff00003a3a7812 */ /* 0x000fe200078ec0ff */
[C---:B------:R-:W-:Y:S01]  /*a140*/  FFMA.FTZ R56, R46.reuse, R56, -R61 ;  /* 0x000000382e387223 */ /* 0x040fe2000001083d */
[----:B------:R-:W-:Y:S01]  /*a150*/  PRMT R42, R149, 0x5410, R42 ;  /* 0x00005410952a7816 */ /* 0x000fe2000000002a */
[----:B------:R-:W-:Y:S01]  /*a160*/  FFMA.FTZ R47, R46, R47, R53 ;  /* 0x0000002f2e2f7223 */ /* 0x000fe20000010035 */
[----:B------:R-:W-:Y:S01]  /*a170*/  LOP3.LUT R35, R35, 0xffff0000, RZ, 0xc0, !PT ;  /* 0xffff000023237812 */ /* 0x000fe200078ec0ff */
[----:B------:R-:W-:Y:S01]  /*a180*/  FFMA.FTZ R46, R51, R55, -R60 ;  /* 0x00000037332e7223 */ /* 0x000fe2000001083c */
[----:B------:R-:W-:Y:S01]  /*a190*/  LOP3.LUT R36, R36, 0xffff0000, RZ, 0xc0, !PT ;  /* 0xffff000024247812 */ /* 0x000fe200078ec0ff */
[C---:B------:R-:W-:Y:S01]  /*a1a0*/  FMUL.FTZ R62, R39.reuse, R70 ;  /* 0x00000046273e7220 */ /* 0x040fe20000410000 */
[----:B------:R-:W-:Y:S01]  /*a1b0*/  FMUL.FTZ R64, R39, R58 ;  /* 0x0000003a27407220 */ /* 0x000fe20000410000 */
[C---:B------:R-:W-:Y:S01]  /*a1c0*/  LOP3.LUT R55, R152.reuse, 0xffff0000, RZ, 0xc0, !PT ;  /* 0xffff000098377812 */ /* 0x040fe200078ec0ff */
[----:B------:R-:W-:Y:S01]  /*a1d0*/  FFMA.FTZ R51, R51, R57, R54 ;  /* 0x0000003933337223 */ /* 0x000fe20000010036 */
[----:B------:R-:W-:Y:S01]  /*a1e0*/  IMAD.U32 R60, R152, 0x10000, RZ ;  /* 0x00010000983c7824 */ /* 0x000fe200078e00ff */
[C---:B------:R-:W-:Y:S01]  /*a1f0*/  LOP3.LUT R53, R42.reuse, 0xffff0000, RZ, 0xc0, !PT ;  /* 0xffff00002a357812 */ /* 0x040fe200078ec0ff */
[----:B------:R-:W-:-:S02]  /*a200*/  IMAD.U32 R54, R42, 0x10000, RZ ;  /* 0x000100002a367824 */ /* 0x000fc400078e00ff */
[C---:B------:R-:W-:Y:S01]  /*a210*/  FFMA.FTZ R39, R35.reuse, R58, -R62 ;  /* 0x0000003a23277223 */ /* 0x040fe2000001083e */
[C---:B------:R-:W-:Y:S01]  /*a220*/  IMAD.U32 R33, R32.reuse, 0x10000, RZ ;  /* 0x0001000020217824 */ /* 0x040fe200078e00ff */
[----:B------:R-:W-:Y:S01]  /*a230*/  LOP3.LUT R32, R32, 0xffff0000, RZ, 0xc0, !PT ;  /* 0xffff000020207812 */ /* 0x000fe200078ec0ff */
[----:B------:R-:W-:Y:S01]  /*a240*/  FFMA.FTZ R64, R35, R70, R64 ;  /* 0x0000004623407223 */ /* 0x000fe20000010040 */
[----:B------:R-:W-:Y:S01]  /*a250*/  PRMT R52, R151, 0x5410, R52 ;  /* 0x0000541097347816 */ /* 0x000fe20000000034 */
[C---:B------:R-:W-:Y:S01]  /*a260*/  FMUL.FTZ R42, R37.reuse, R60 ;  /* 0x0000003c252a7220 */ /* 0x040fe20000410000 */
[C---:B------:R-:W-:Y:S01]  /*a270*/  FMUL.FTZ R35, R36.reuse, R55 ;  /* 0x0000003724237220 */ /* 0x040fe20000410000 */
[----:B------:R-:W-:Y:S01]  /*a280*/  FMUL.FTZ R37, R37, R54 ;  /* 0x0000003625257220 */ /* 0x000fe20000410000 */
[-C--:B------:R-:W-:Y:S01]  /*a290*/  FMUL.FTZ R57, R36, R53.reuse ;  /* 0x0000003524397220 */ /* 0x080fe20000410000 */
[----:B------:R-:W-:Y:S01]  /*a2a0*/  LOP3.LUT R49, R34, 0xffff0000, RZ, 0xc0, !PT ;  /* 0xffff000022317812 */ /* 0x000fe200078ec0ff */
[----:B------:R-:W-:Y:S01]  /*a2b0*/  FFMA.FTZ R53, R32, R53, -R35 ;  /* 0x0000003520357223 */ /* 0x000fe20000010823 */
[----:B------:R-:W-:-:S02]  /*a2c0*/  IMAD.U32 R34, R38, 0x10000, RZ ;  /* 0x0001000026227824 */ /* 0x000fc400078e00ff */
[C---:B------:R-:W-:Y:S01]  /*a2d0*/  FFMA.FTZ R42, R33.reuse, R54, -R42 ;  /* 0x00000036212a7223 */ /* 0x040fe2000001082a */
[----:B------:R-:W-:Y:S01]  /*a2e0*/  FFMA.FTZ R37, R33, R60, R37 ;  /* 0x0000003c21257223 */ /* 0x000fe20000010025 */
[----:B------:R-:W-:Y:S01]  /*a2f0*/  IMAD.U32 R35, R52, 0x10000, RZ ;  /* 0x0001000034237824 */ /* 0x000fe200078e00ff */
[----:B------:R-:W-:Y:S01]  /*a300*/  LOP3.LUT R38, R38, 0xffff0000, RZ, 0xc0, !PT ;  /* 0xffff000026267812 */ /* 0x000fe200078ec0ff */
[----:B------:R-:W-:Y:S01]  /*a310*/  IMAD.U32 R33, R150, 0x10000, RZ ;  /* 0x0001000096217824 */ /* 0x000fe200078e00ff */
[----:B------:R-:W-:Y:S01]  /*a320*/  LOP3.LUT R52, R52, 0xffff0000, RZ, 0xc0, !PT ;  /* 0xffff000034347812 */ /* 0x000fe200078ec0ff */
[----:B------:R-:W-:Y:S01]  /*a330*/  FFMA.FTZ R32, R32, R55, R57 ;  /* 0x0000003720207223 */ /* 0x000fe20000010039 */
[----:B------:R-:W-:Y:S01]  /*a340*/  LOP3.LUT R150, R150, 0xffff0000, RZ, 0xc0, !PT ;  /* 0xffff000096967812 */ /* 0x000fe200078ec0ff */
[C---:B------:R-:W-:Y:S01]  /*a350*/  FMUL.FTZ R55, R34.reuse, R35 ;  /* 0x0000002322377220 */ /* 0x040fe20000410000 */
[-C--:B------:R-:W-:Y:S01]  /*a360*/  FMUL.FTZ R34, R34, R33.reuse ;  /* 0x0000002122227220 */ /* 0x080fe20000410000 */
[C---:B------:R-:W-:Y:S01]  /*a370*/  FMUL.FTZ R36, R38.reuse, R52 ;  /* 0x0000003426247220 */ /* 0x040fe20000410000 */
[----:B------:R-:W-:Y:S01]  /*a380*/  F2FP.BF16.F32.PACK_AB R47, R47, R50 ;  /* 0x000000322f2f723e */ /* 0x000fe200000010ff */
        /* <DEDUP_REMOVED lines=17> */
.L_x_2579:
[----:B------:R-:W-:Y:S05]  /*a4a0*/  BSYNC B1 ;  /* 0x0000000000017941 */ /* 0x000fea0003800000 */
.L_x_2578:
        /* <DEDUP_REMOVED lines=10> */
.L_x_2495:
[----:B------:R-:W2:Y:S02]  /*a550*/  LDL R32, [R1+0x14] ;  /* 0x0000140001207983 */ /* 0x000ea40000100800 */
[----:B--2---:R-:W-:-:S13]  /*a560*/  R2UR UR4, R32 ;  /* 0x00000000200472ca */ /* 0x004fda00000e0000 */
[----:B------:R-:W-:-:S06]  /*a570*/  UISETP.NE.AND UP0, UPT, UR4, 0x3, UPT ;  /* 0x000000030400788c */ /* 0x000fcc000bf05270 */
[----:B------:R-:W-:-:S13]  /*a580*/  PLOP3.LUT P2, PT, PT, PT, UP0, 0x80, 0x0 ;  /* 0x000000000000781c */ /* 0x000fda0003f4f008 */
[----:B------:R-:W-:Y:S05]  /*a590*/  @!P2 BRA `(.L_x_2580) ;  /* 0x000000000004a947 */ /* 0x000fea0003800000 */
[----:B------:R-:W-:Y:S01]  /*a5a0*/  BPT.TRAP 0x1 ;  /* 0x000000040000795c */ /* 0x000fe20000300000 */
.L_x_2580:
[----:B------:R-:W-:Y:S01]  /*a5b0*/  IMAD R3, R16, 0x8, R2 ;  /* 0x0000000810037824 */ /* 0x000fe200078e0202 */
[----:B------:R-:W-:Y:S01]  /*a5c0*/  SHF.L.U32 R0, R188, 0x1f, RZ ;  /* 0x0000001fbc007819 */ /* 0x000fe200000006ff */
[----:B------:R-:W-:Y:S01]  /*a5d0*/  IMAD R4, R24, -0x80, R25 ;  /* 0xffffff8018047824 */ /* 0x000fe200078e0219 */
[----:B------:R-:W-:Y:S02]  /*a5e0*/  BSSY B1, `(.L_x_2581) ;  /* 0x0000005000017945 */ /* 0x000fe40003800000 */
[----:B------:R-:W1:Y:S02]  /*a5f0*/  SYNCS.PHASECHK.TRANS64.TRYWAIT P4, [R3+URZ+0x34890], R0 ;  /* 0x03489000030075a7 */ /* 0x000e64000808017f */
[----:B------:R-:W-:-:S04]  /*a600*/  VIMNMX R4, R4, 0x80, PT ;  /* 0x0000008004047848 */ /* 0x000fc80003fe0100 */
[----:B------:R-:W-:Y:S01]  /*a610*/  ISETP.GE.AND P3, PT, R17, R4, PT ;  /* 0x000000041100720c */ /* 0x000fe20003f66270 */
[----:B-1----:R-:W-:-:S12]  /*a620*/  @!P4 BRA `(.L_x_2582) ;  /* 0x000001e000c8c947 */ /* 0x002fd80003800000 */
.L_x_2885:
[----:B------:R-:W-:Y:S05]  /*a630*/  BSYNC B1 ;  /* 0x0000000000017941 */ /* 0x000fea0003800000 */
.L_x_2581:
[----:B------:R-:W-:Y:S04]  /*a640*/  BSSY B1, `(.L_x_2583) ;  /* 0x0000014000017945 */ /* 0x000fe80003800000 */
[----:B------:R-:W-:Y:S05]  /*a650*/  @P3 BRA `(.L_x_2584) ;  /* 0x0000000000483947 */ /* 0x000fea0003800000 */
[----:B------:R-:W-:Y:S02]  /*a660*/  ISETP.NE.AND P4, PT, R11, RZ, PT ;  /* 0x000000ff0b00720c */ /* 0x000fe40003f85270 */
[----:B------:R-:W-:-:S11]  /*a670*/  ISETP.NE.AND P3, PT, R10, RZ, PT ;  /* 0x000000ff0a00720c */ /* 0x000fd60003f65270 */
[----:B0-----:R-:W0:Y:S04]  /*a680*/  @P4 LDS.128 R32, [R43] ;  /* 0x000000002b204984 */ /* 0x001e280000000c00 */
[----:B------:R-:W2:Y:S04]  /*a690*/  @P3 LDS.128 R36, [R42] ;  /* 0x000000002a243984 */ /* 0x000ea80000000c00 */
[----:B0-----:R-:W-:Y:S01]  /*a6a0*/  @P4 STG.E.128 desc[UR60][R44.64], R32 ;  /* 0x000000202c004986 */ /* 0x001fe2000c101d3c */
[----:B------:R-:W-:-:S03]  /*a6b0*/  ISETP.NE.AND P4, PT, R9, RZ, PT ;  /* 0x000000ff0900720c */ /* 0x000fc60003f85270 */
[----:B--2---:R-:W-:Y:S01]  /*a6c0*/  @P3 STG.E.128 desc[UR60][R44.64+0x40], R36 ;  /* 0x000040242c003986 */ /* 0x004fe2000c101d3c */
[----:B------:R-:W-:-:S09]  /*a6d0*/  ISETP.NE.AND P3, PT, R8, RZ, PT ;  /* 0x000000ff0800720c */ /* 0x000fd20003f65270 */
[----:B------:R-:W0:Y:S04]  /*a6e0*/  @P4 LDS.128 R32, [R43+0x4000] ;  /* 0x004000002b204984 */ /* 0x000e280000000c00 */
[----:B------:R-:W2:Y:S04]  /*a6f0*/  @P3 LDS.128 R36, [R42+0x4000] ;  /* 0x004000002a243984 */ /* 0x000ea80000000c00 */
[----:B0-----:R-:W-:Y:S01]  /*a700*/  @P4 STG.E.128 desc[UR60][R44.64+0x80], R32 ;  /* 0x000080202c004986 */ /* 0x001fe2000c101d3c */
[----:B------:R-:W-:-:S03]  /*a710*/  ISETP.NE.AND P4, PT, R6, RZ, PT ;  /* 0x000000ff0600720c */ /* 0x000fc60003f85270 */
[----:B--2---:R-:W-:Y:S01]  /*a720*/  @P3 STG.E.128 desc[UR60][R44.64+0xc0], R36 ;  /* 0x0000c0242c003986 */ /* 0x004fe2000c101d3c */
[----:B------:R-:W-:-:S09]  /*a730*/  ISETP.NE.AND P3, PT, R7, RZ, PT ;  /* 0x000000ff0700720c */ /* 0x000fd20003f65270 */
[----:B------:R-:W0:Y:S04]  /*a740*/  @P4 LDS.128 R36, [R42+0x8000] ;  /* 0x008000002a244984 */ /* 0x000e280000000c00 */
[----:B------:R-:W2:Y:S04]  /*a750*/  @P3 LDS.128 R32, [R43+0x8000] ;  /* 0x008000002b203984 */ /* 0x000ea80000000c00 */
[----:B0-----:R3:W-:Y:S04]  /*a760*/  @P4 STG.E.128 desc[UR60][R44.64+0x140], R36 ;  /* 0x000140242c004986 */ /* 0x0017e8000c101d3c */
[----:B--2---:R3:W-:Y:S02]  /*a770*/  @P3 STG.E.128 desc[UR60][R44.64+0x100], R32 ;  /* 0x000100202c003986 */ /* 0x0047e4000c101d3c */
.L_x_2584:
[----:B------:R-:W-:Y:S05]  /*a780*/  BSYNC B1 ;  /* 0x0000000000017941 */ /* 0x000fea0003800000 */
.L_x_2583:
[----:B------:R-:W-:-:S13]  /*a790*/  ISETP.GE.AND P3, PT, R214, R4, PT ;  /* 0x00000004d600720c */ /* 0x000fda0003f66270 */
[----:B------:R-:W-:Y:S05]  /*a7a0*/  @P3 BRA `(.L_x_2528) ;  /* 0x0000000000483947 */ /* 0x000fea0003800000 */
[----:B------:R-:W-:Y:S02]  /*a7b0*/  ISETP.NE.AND P4, PT, R11, RZ, PT ;  /* 0x000000ff0b00720c */ /* 0x000fe40003f85270 */
[----:B------:R-:W-:-:S11]  /*a7c0*/  ISETP.NE.AND P3, PT, R9, RZ, PT ;  /* 0x000000ff0900720c */ /* 0x000fd60003f65270 */
[----:B0--3--:R-:W0:Y:S04]  /*a7d0*/  @P4 LDS.128 R32, [R43+0x2000] ;  /* 0x002000002b204984 */ /* 0x009e280000000c00 */
[----:B------:R-:W2:Y:S04]  /*a7e0*/  @P3 LDS.128 R36, [R43+0x6000] ;  /* 0x006000002b243984 */ /* 0x000ea80000000c00 */
        /* <DEDUP_REMOVED lines=14> */
.L_x_2528:
[----:B------:R-:W-:Y:S05]  /*a8d0*/  BSYNC B0 ;  /* 0x0000000000007941 */ /* 0x000fea0003800000 */
.L_x_2494:
        /* <DEDUP_REMOVED lines=17> */
.L_x_2586:
[----:B------:R-:W-:Y:S05]  /*a9f0*/  BSYNC B0 ;  /* 0x0000000000007941 */ /* 0x000fea0003800000 */
.L_x_2585:
        /* <DEDUP_REMOVED lines=8> */
.L_x_2886:
[----:B------:R-:W-:Y:S05]  /*aa80*/  BSYNC B0 ;  /* 0x0000000000007941 */ /* 0x000fea0003800000 */
.L_x_2587:
        /* <DEDUP_REMOVED lines=26> */
.L_x_2590:
[----:B------:R-:W-:Y:S05]  /*ac30*/  BSYNC B0 ;  /* 0x0000000000007941 */ /* 0x000fea0003800000 */
.L_x_2589:
        /* <DEDUP_REMOVED lines=25> */
.L_x_2592:
[----:B------:R-:W-:Y:S05]  /*add0*/  BSYNC B0 ;  /* 0x0000000000007941 */ /* 0x000fea0003800000 */
.L_x_2591:
[----:B------:R-:W3:Y:S01]  /*ade0*/  LDL R0, [R1+0x10] ;  /* 0x0000100001007983 */ /* 0x000ee20000100800 */
[----:B------:R-:W-:Y:S01]  /*adf0*/  @!P3 VIADD R3, R3, 0x348c0 ;  /* 0x000348c00303b836 */ /* 0x000fe20000000000 */
[----:B------:R-:W-:Y:S01]  /*ae00*/  PLOP3.LUT P2, PT, PT, PT, PT, 0x8, 0x0 ;  /* 0x000000000000781c */ /* 0x000fe20003f4e170 */
[----:B------:R-:W-:Y:S01]  /*ae10*/  VIADD R16, R16, 0x1 ;  /* 0x0000000110107836 */ /* 0x000fe20000000000 */
[----:B------:R-:W-:Y:S01]  /*ae20*/  @!PT LDS RZ, [RZ] ;  /* 0x00000000fffff984 */ /* 0x000fe20000000800 */
[----:B------:R-:W-:Y:S01]  /*ae30*/  @!PT LDS RZ, [RZ] ;  /* 0x00000000fffff984 */ /* 0x000fe20000000800 */
[----:B------:R-:W-:Y:S01]  /*ae40*/  @!PT LDS RZ, [RZ] ;  /* 0x00000000fffff984 */ /* 0x000fe20000000800 */
[----:B------:R-:W-:Y:S01]  /*ae50*/  @!PT LDS RZ, [RZ] ;  /* 0x00000000fffff984 */ /* 0x000fe20000000800 */
[----:B------:R1:W-:Y:S06]  /*ae60*/  MEMBAR.ALL.CTA ;  /* 0x0000000000007992 */ /* 0x0003ec0000008000 */
[----:B-1----:R-:W1:Y:S01]  /*ae70*/  FENCE.VIEW.ASYNC.S ;  /* 0x00000000000073c6 */ /* 0x002e620000000000 */
[----:B------:R-:W-:Y:S01]  /*ae80*/  @!P3 PRMT R3, RZ, 0x654, R3 ;  /* 0x00000654ff03b816 */ /* 0x000fe20000000003 */
[----:B-1----:R1:W-:Y:S06]  /*ae90*/  BAR.SYNC.DEFER_BLOCKING R148, 0x80 ;  /* 0x000200940000751d */ /* 0x0023ec0000010000 */
[----:B------:R4:W-:Y:S01]  /*aea0*/  @!P3 SYNCS.ARRIVE.TRANS64.RED.A1T0 RZ, [R3+URZ], RZ ;  /* 0x000000ff03ffb9a7 */ /* 0x0009e2000810043f */
[----:B------:R-:W-:-:S04]  /*aeb0*/  ISETP.NE.AND P3, PT, R16, 0x2, PT ;  /* 0x000000021000780c */ /* 0x000fc80003f65270 */
[----:B------:R-:W-:Y:S02]  /*aec0*/  SEL R16, R16, RZ, P3 ;  /* 0x000000ff10107207 */ /* 0x000fe40001800000 */
[----:B----4-:R-:W-:-:S04]  /*aed0*/  SEL R3, RZ, 0x1, P3 ;  /* 0x00000001ff037807 */ /* 0x010fc80001800000 */
[----:B------:R-:W-:Y:S02]  /*aee0*/  LOP3.LUT R188, R188, R3, RZ, 0x3c, !PT ;  /* 0x00000003bcbc7212 */ /* 0x000fe400078e3cff */
[----:B---3--:R-:W-:-:S13]  /*aef0*/  LOP3.LUT P4, RZ, R0, 0x2, RZ, 0xc0, !PT ;  /* 0x0000000200ff7812 */ /* 0x008fda000788c0ff */
[----:B-1----:R-:W-:Y:S05]  /*af00*/  @P4 BRA `(.L_x_2593) ;  /* 0xffffff7c007c4947 */ /* 0x002fea000383ffff */
.L_x_2489:
[----:B------:R-:W1:Y:S01]  /*af10*/  LDC R0, c[0x0][0x448] ;  /* 0x00011200ff007b82 */ /* 0x000e620000000800 */
[----:B------:R-:W-:Y:S01]  /*af20*/  VIADD R3, R200, 0x7f ;  /* 0x0000007fc8037836 */ /* 0x000fe20000000000 */
[----:B------:R-:W-:Y:S01]  /*af30*/  BSSY B0, `(.L_x_2594) ;  /* 0x0000010000007945 */ /* 0x000fe20003800000 */
[----:B------:R-:W-:Y:S01]  /*af40*/  IMAD.MOV.U32 R88, RZ, RZ, RZ ;  /* 0x000000ffff587224 */ /* 0x000fe200078e00ff */
[----:B-1----:R-:W-:-:S13]  /*af50*/  ISETP.NE.AND P0, PT, R0, 0x1, PT ;  /* 0x000000010000780c */ /* 0x002fda0003f05270 */
[----:B------:R-:W1:Y:S08]  /*af60*/  @P0 LDC R0, c[0x0][0x44c] ;  /* 0x00011300ff000b82 */ /* 0x000e700000000800 */
[----:B------:R-:W3:Y:S01]  /*af70*/  @P0 LDC R5, c[0x0][0x450] ;  /* 0x00011400ff050b82 */ /* 0x000ee20000000800 */
[----:B-1----:R-:W-:-:S05]  /*af80*/  @P0 IMAD.HI.U32 R0, R3, R0, RZ ;  /* 0x0000000003000227 */ /* 0x002fca00078e00ff */
[----:B---3--:R-:W-:-:S05]  /*af90*/  @P0 SHF.R.U32.HI R3, RZ, R5, R0 ;  /* 0x00000005ff030219 */ /* 0x008fca0000011600 */
[----:B------:R-:W-:-:S05]  /*afa0*/  IMAD.IADD R3, R146, 0x1, R3 ;  /* 0x0000000192037824 */ /* 0x000fca00078e0203 */
[----:B------:R-:W-:-:S04]  /*afb0*/  SHF.R.S32.HI R0, RZ, 0x1f, R3 ;  /* 0x0000001fff007819 */ /* 0x000fc80000011403 */
[----:B------:R-:W-:-:S04]  /*afc0*/  LEA.HI R0, R0, R3, RZ, 0x7 ;  /* 0x0000000300007211 */ /* 0x000fc800078f38ff */
[----:B------:R-:W-:-:S04]  /*afd0*/  SHF.R.S32.HI R0, RZ, 0x7, R0 ;  /* 0x00000007ff007819 */ /* 0x000fc80000011400 */
[----:B------:R-:W-:-:S04]  /*afe0*/  VIMNMX R147, R147, R0, PT ;  /* 0x0000000093937248 */ /* 0x000fc80003fe0100 */
[----:B------:R-:W-:Y:S01]  /*aff0*/  ISETP.GE.AND P0, PT, R147, 0x1, PT ;  /* 0x000000019300780c */ /* 0x000fe20003f06270 */
[----:B------:R-:W-:-:S12]  /*b000*/  @P2 BRA `(.L_x_2595) ;  /* 0x0000000000082947 */ /* 0x000fd80003800000 */
[----:B------:R-:W1:Y:S02]  /*b010*/  FENCE.VIEW.ASYNC.G ;  /* 0x00000000000073c6 */ /* 0x000e640000000100 */
[----:B-1----:R-:W-:Y:S06]  /*b020*/  BAR.ARV 0xc, 0x180 ;  /* 0x0306000000007b1d */ /* 0x002fec0000002000 */
.L_x_2595:
[----:B------:R-:W-:Y:S05]  /*b030*/  BSYNC B0 ;  /* 0x0000000000007941 */ /* 0x000fea0003800000 */
.L_x_2594:
[----:B------:R-:W-:Y:S04]  /*b040*/  BSSY B0, `(.L_x_2596) ;  /* 0x000001f000007945 */ /* 0x000fe80003800000 */
[----:B------:R-:W-:Y:S05]  /*b050*/  @!P0 BRA `(.L_x_2597) ;  /* 0x0000000000748947 */ /* 0x000fea0003800000 */
[----:B------:R-:W-:Y:S01]  /*b060*/  ISETP.NE.AND P0, PT, R209, RZ, PT ;  /* 0x000000ffd100720c */ /* 0x000fe20003f05270 */
[----:B------:R-:W-:-:S03]  /*b070*/  ULDC UR4, c[0x0][0x9f0] ;  /* 0x00027c0000047ab9 */ /* 0x000fc60000000800 */
[----:B------:R-:W-:-:S04]  /*b080*/  SEL R9, R209, UR4, P0 ;  /* 0x00000004d1097c07 */ /* 0x000fc80008000000 */
[-C--:B------:R-:W-:Y:S02]  /*b090*/  IABS R6, R9.reuse ;  /* 0x0000000900067213 */ /* 0x080fe40000000000 */
[----:B------:R-:W-:Y:S02]  /*b0a0*/  IADD3 R0, R9, -0x1, R147 ;  /* 0xffffffff09007810 */ /* 0x000fe40007ffe093 */
[----:B------:R-:W1:Y:S01]  /*b0b0*/  I2F.RP R3, R6 ;  /* 0x0000000600037306 */ /* 0x000e620000209400 */
[-C--:B------:R-:W-:Y:S02]  /*b0c0*/  IABS R10, R9.reuse ;  /* 0x00000009000a7213 */ /* 0x080fe40000000000 */
        /* <DEDUP_REMOVED lines=22> */
.L_x_2597:
[----:B------:R-:W-:Y:S05]  /*b230*/  BSYNC B0 ;  /* 0x0000000000007941 */ /* 0x000fea0003800000 */
.L_x_2596:
        /* <DEDUP_REMOVED lines=28> */
[----:B0-----:R-:W-:Y:S02]  /*b400*/  CS2R R42, SRZ ;  /* 0x00000000002a7805 */ /* 0x001fe4000001ff00 */
[----:B--2---:R-:W-:Y:S02]  /*b410*/  CS2R R40, SRZ ;  /* 0x0000000000287805 */ /* 0x004fe4000001ff00 */
        /* <DEDUP_REMOVED lines=9> */
[----:B------:R-:W2:Y:S01]  /*b4b0*/  LDL R5, [R1+0x84] ;  /* 0x0000840001057983 */ /* 0x000ea20000100800 */
        /* <DEDUP_REMOVED lines=33> */
.L_x_2599:
        /* <DEDUP_REMOVED lines=12> */
.L_x_2603:
[----:B-1----:R1:W2:Y:S02]  /*b790*/  SYNCS.PHASECHK.TRANS64.TRYWAIT P0, [R2+URZ+0x34800], R3 ;  /* 0x03480003020075a7 */ /* 0x0022a4000800017f */
[----:B--2---:R-:W-:Y:S05]  /*b7a0*/  @!P0 NANOSLEEP.SYNCS 0x989680 ;  /* 0x009896800000895d */ /* 0x004fea0003900000 */
[----:B------:R-:W2:Y:S02]  /*b7b0*/  @!P0 SYNCS.PHASECHK.TRANS64 P0, [R2+URZ+0x34800], R3 ;  /* 0x03480003020085a7 */ /* 0x000ea4000800007f */
[----:B--2---:R-:W-:Y:S05]  /*b7c0*/  @!P0 BRA `(.L_x_2603) ;  /* 0xfffffffc00f08947 */ /* 0x004fea000383ffff */
.L_x_2602:
[----:B------:R-:W-:Y:S05]  /*b7d0*/  BSYNC B0 ;  /* 0x0000000000007941 */ /* 0x000fea0003800000 */
.L_x_2601:
[----:B------:R-:W-:Y:S05]  /*b7e0*/  BRA `(.L_x_2604) ;  /* 0x0000007400307947 */ /* 0x000fea0003800000 */
.L_x_2600:
[----:B------:R-:W-:Y:S01]  /*b7f0*/  ISETP.NE.AND P0, PT, R24, RZ, PT ;  /* 0x000000ff1800720c */ /* 0x000fe20003f05270 */
[----:B------:R-:W-:Y:S01]  /*b800*/  ULDC.64 UR4, c[0x0][0x3f8] ;  /* 0x0000fe0000047ab9 */ /* 0x000fe20000000a00 */
[----:B-----5:R-:W-:Y:S01]  /*b810*/  SHF.R.S32.HI R0, RZ, 0x1f, R141 ;  /* 0x0000001fff007819 */ /* 0x020fe2000001148d */
[----:B------:R-:W-:Y:S01]  /*b820*/  ULDC.64 UR6, c[0x0][0x408] ;  /* 0x0001020000067ab9 */ /* 0x000fe20000000a00 */
[----:B------:R-:W-:-:S04]  /*b830*/  IMAD.WIDE.U32 R24, R141, UR4, RZ ;  /* 0x000000048d187c25 */ /* 0x000fc8000f8e00ff */
[C---:B------:R-:W-:Y:S02]  /*b840*/  IMAD R4, R0.reuse, UR4, RZ ;  /* 0x0000000400047c24 */ /* 0x040fe4000f8e02ff */
[----:B------:R-:W-:Y:S02]  /*b850*/  IMAD R0, R0, UR6, RZ ;  /* 0x0000000600007c24 */ /* 0x000fe4000f8e02ff */
[C---:B------:R-:W-:Y:S02]  /*b860*/  IMAD R29, R141.reuse, UR5, R4 ;  /* 0x000000058d1d7c24 */ /* 0x040fe4000f8e0204 */
[C---:B------:R-:W-:Y:S02]  /*b870*/  IMAD R31, R141.reuse, UR7, R0 ;  /* 0x000000078d1f7c24 */ /* 0x040fe4000f8e0200 */
[----:B------:R-:W-:-:S04]  /*b880*/  IMAD.WIDE.U32 R26, R141, UR6, RZ ;  /* 0x000000068d1a7c25 */ /* 0x000fc8000f8e00ff */
        /* <DEDUP_REMOVED lines=19> */
.L_x_2605:
        /* <DEDUP_REMOVED lines=9> */
[----:B------:R-:W-:Y:S01]  /*ba50*/  IMAD.MOV.U32 R4, RZ, RZ, R24 ;  /* 0x000000ffff047224 */ /* 0x000fe200078e0018 */
[----:B------:R-:W-:Y:S01]  /*ba60*/  SHF.R.S32.HI R73, RZ, 0x1f, R190 ;  /* 0x0000001fff497819 */ /* 0x000fe200000114be */
[----:B------:R-:W-:Y:S01]  /*ba70*/  IMAD.MOV.U32 R6, RZ, RZ, R26 ;  /* 0x000000ffff067224 */ /* 0x000fe200078e001a */
[----:B------:R-:W-:Y:S01]  /*ba80*/  SHF.R.S32.HI R66, RZ, 0x1f, R189 ;  /* 0x0000001fff427819 */ /* 0x000fe200000114bd */
        /* <DEDUP_REMOVED lines=28> */
.L_x_2892:
        /* <DEDUP_REMOVED lines=16> */
[----:B------:R-:W3:Y:S01]  /*bd50*/  LDL R5, [R1+0x40] ;  /* 0x0000400001057983 */ /* 0x000ee20000100800 */
[----:B------:R-:W-:Y:S01]  /*bd60*/  ULDC UR4, c[0x0][0x3f4] ;  /* 0x0000fd0000047ab9 */ /* 0x000fe20000000800 */
[----:B------:R-:W-:Y:S02]  /*bd70*/  CS2R R60, SRZ ;  /* 0x00000000003c7805 */ /* 0x000fe4000001ff00 */
[----:B------:R-:W-:Y:S02]  /*bd80*/  ISETP.GE.AND P3, PT, R190, UR4, PT ;  /* 0x00000004be007c0c */ /* 0x000fe4000bf66270 */
[----:B------:R-:W-:Y:S02]  /*bd90*/  CS2R R58, SRZ ;  /* 0x00000000003a7805 */ /* 0x000fe4000001ff00 */
[----:B------:R-:W-:Y:S02]  /*bda0*/  ISETP.GE.AND P2, PT, R189, UR4, PT ;  /* 0x00000004bd007c0c */ /* 0x000fe4000bf46270 */
[----:B------:R-:W-:-:S02]  /*bdb0*/  ISETP.GE.AND P1, PT, R192, UR4, PT ;  /* 0x00000004c0007c0c */ /* 0x000fc4000bf26270 */
[----:B------:R-:W-:Y:S02]  /*bdc0*/  ISETP.GE.AND P0, PT, R191, UR4, PT ;  /* 0x00000004bf007c0c */ /* 0x000fe4000bf06270 */
[----:B------:R-:W-:-:S03]  /*bdd0*/  ISETP.GE.AND P4, PT, R22, UR4, PT ;  /* 0x0000000416007c0c */ /* 0x000fc6000bf86270 */
[C---:B------:R-:W-:Y:S01]  /*bde0*/  @!P3 IMAD.SHL.U32 R27, R190.reuse, 0x2, RZ ;  /* 0x00000002be1bb824 */ /* 0x040fe200078e00ff */
[----:B------:R-:W-:-:S03]  /*bdf0*/  @!P3 SHF.L.U64.HI R4, R190, 0x1, R73 ;  /* 0x00000001be04b819 */ /* 0x000fc60000010249 */
[C---:B------:R-:W-:Y:S01]  /*be00*/  @!P2 IMAD.SHL.U32 R21, R189.reuse, 0x2, RZ ;  /* 0x00000002bd15a824 */ /* 0x040fe200078e00ff */
[----:B------:R-:W-:Y:S01]  /*be10*/  @!P2 SHF.L.U64.HI R10, R189, 0x1, R66 ;  /* 0x00000001bd0aa819 */ /* 0x000fe20000010242 */
[----:B------:R-:W-:Y:S01]  /*be20*/  @!P1 IMAD.SHL.U32 R13, R192, 0x2, RZ ;  /* 0x00000002c00d9824 */ /* 0x000fe200078e00ff */
[-C--:B--2---:R-:W-:Y:S01]  /*be30*/  @!P3 IADD3 R28, P6, R6, R27.reuse, RZ ;  /* 0x0000001b061cb210 */ /* 0x084fe20007fde0ff */
[C---:B------:R-:W-:Y:S01]  /*be40*/  @!P0 IMAD.SHL.U32 R35, R191.reuse, 0x2, RZ ;  /* 0x00000002bf238824 */ /* 0x040fe200078e00ff */
[----:B----4-:R-:W-:Y:S01]  /*be50*/  @!P3 IADD3 R26, P5, R8, R27, RZ ;  /* 0x0000001b081ab210 */ /* 0x010fe20007fbe0ff */
[----:B-1----:R-:W-:Y:S01]  /*be60*/  @!P4 IMAD.WIDE R32, R22, 0x2, R6 ;  /* 0x000000021620c825 */ /* 0x002fe200078e0206 */
[----:B------:R-:W-:-:S03]  /*be70*/  @!P0 SHF.L.U64.HI R36, R191, 0x1, R237 ;  /* 0x00000001bf248819 */ /* 0x000fc600000102ed */
[--C-:B------:R-:W-:Y:S01]  /*be80*/  @!P3 IMAD.X R29, R7, 0x1, R4.reuse, P6 ;  /* 0x00000001071db824 */ /* 0x100fe200030e0604 */
[-C--:B------:R-:W-:Y:S01]  /*be90*/  @!P2 IADD3 R24, P6, R6, R21.reuse, RZ ;  /* 0x000000150618a210 */ /* 0x080fe20007fde0ff */
[----:B---3--:R-:W-:Y:S01]  /*bea0*/  @!P3 IMAD.X R27, R9, 0x1, R4, P5 ;  /* 0x00000001091bb824 */ /* 0x008fe200028e0604 */
[----:B------:R-:W-:Y:S01]  /*beb0*/  @!P2 IADD3 R20, P5, R8, R21, RZ ;  /* 0x000000150814a210 */ /* 0x000fe20007fbe0ff */
[----:B------:R1:W5:Y:S02]  /*bec0*/  @!P4 LD.E.64 R60, desc[UR60][R32.64] ;  /* 0x0000003c203cc980 */ /* 0x000364000c101b00 */
[--C-:B------:R-:W-:Y:S01]  /*bed0*/  @!P2 IMAD.X R25, R7, 0x1, R10.reuse, P6 ;  /* 0x000000010719a824 */ /* 0x100fe200030e060a */
[----:B------:R-:W-:Y:S01]  /*bee0*/  @!P1 IADD3 R14, P6, R6, R13, RZ ;  /* 0x0000000d060e9210 */ /* 0x000fe20007fde0ff */
[----:B------:R-:W-:Y:S01]  /*bef0*/  @!P2 IMAD.X R21, R9, 0x1, R10, P5 ;  /* 0x000000010915a824 */ /* 0x000fe200028e060a */
        /* <DEDUP_REMOVED lines=10> */
[----:B------:R1:W5:Y:S01]  /*bfa0*/  @!P3 LD.E.64 R56, desc[UR60][R28.64] ;  /* 0x0000003c1c38b980 */ /* 0x000362000c101b00 */
[----:B------:R-:W-:-:S03]  /*bfb0*/  @!P5 SHF.L.U64.HI R34, R193, 0x1, R236 ;  /* 0x00000001c122d819 */ /* 0x000fc600000102ec */
[----:B------:R1:W5:Y:S04]  /*bfc0*/  @!P3 LD.E.64 R54, desc[UR60][R26.64] ;  /* 0x0000003c1a36b980 */ /* 0x000368000c101b00 */
[----:B------:R1:W5:Y:S04]  /*bfd0*/  @!P2 LD.E.64 R52, desc[UR60][R24.64] ;  /* 0x0000003c1834a980 */ /* 0x000368000c101b00 */
[----:B------:R1:W5:Y:S01]  /*bfe0*/  @!P2 LD.E.64 R50, desc[UR60][R20.64] ;  /* 0x0000003c1432a980 */ /* 0x000362000c101b00 */
[----:B------:R-:W-:Y:S01]  /*bff0*/  @!P1 SHF.L.U64.HI R4, R192, 0x1, R5 ;  /* 0x00000001c0049819 */ /* 0x000fe20000010205 */
[----:B------:R-:W-:-:S04]  /*c000*/  @!P4 IMAD.MOV.U32 R5, RZ, RZ, R9 ;  /* 0x000000ffff05c224 */ /* 0x000fc800078e0009 */
[----:B------:R-:W-:Y:S01]  /*c010*/  @!P1 IMAD.X R15, R7, 0x1, R4, P6 ;  /* 0x00000001070f9824 */ /* 0x000fe200030e0604 */
[----:B------:R-:W-:-:S04]  /*c020*/  @!P1 IADD3 R12, P6, R8, R13, RZ ;  /* 0x0000000d080c9210 */ /* 0x000fc80007fde0ff */
[----:B------:R1:W5:Y:S01]  /*c030*/  @!P1 LD.E.64 R48, desc[UR60][R14.64] ;  /* 0x0000003c0e309980 */ /* 0x000362000c101b00 */
[----:B------:R-:W-:Y:S01]  /*c040*/  @!P1 IMAD.X R13, R9, 0x1, R4, P6 ;  /* 0x00000001090d9824 */ /* 0x000fe200030e0604 */
[----:B------:R-:W-:Y:S01]  /*c050*/  @!P0 IADD3 R10, P6, R6, R35, RZ ;  /* 0x00000023060a8210 */ /* 0x000fe20007fde0ff */
[----:B------:R-:W-:-:S03]  /*c060*/  @!P4 IMAD.MOV.U32 R4, RZ, RZ, R8 ;  /* 0x000000ffff04c224 */ /* 0x000fc600078e0008 */
[----:B------:R1:W5:Y:S01]  /*c070*/  @!P1 LD.E.64 R46, desc[UR60][R12.64] ;  /* 0x0000003c0c2e9980 */ /* 0x000362000c101b00 */
[----:B------:R-:W-:-:S04]  /*c080*/  @!P4 IMAD.WIDE R30, R22, 0x2, R4 ;  /* 0x00000002161ec825 */ /* 0x000fc800078e0204 */
[--C-:B------:R-:W-:Y:S01]  /*c090*/  @!P0 IMAD.X R11, R7, 0x1, R36.reuse, P6 ;  /* 0x00000001070b8824 */ /* 0x100fe200030e0624 */
[----:B------:R-:W-:Y:S01]  /*c0a0*/  @!P0 IADD3 R4, P6, R8, R35, RZ ;  /* 0x0000002308048210 */ /* 0x000fe20007fde0ff */
[----:B------:R-:W-:Y:S01]  /*c0b0*/  @!P5 IMAD.SHL.U32 R35, R193, 0x2, RZ ;  /* 0x00000002c123d824 */ /* 0x000fe200078e00ff */
[----:B------:R1:W5:Y:S03]  /*c0c0*/  @!P4 LD.E.64 R58, desc[UR60][R30.64] ;  /* 0x0000003c1e3ac980 */ /* 0x000366000c101b00 */
[----:B------:R-:W-:Y:S01]  /*c0d0*/  @!P0 IMAD.X R5, R9, 0x1, R36, P6 ;  /* 0x0000000109058824 */ /* 0x000fe200030e0624 */
[-C--:B------:R-:W-:Y:S01]  /*c0e0*/  @!P5 IADD3 R6, P4, R6, R35.reuse, RZ ;  /* 0x000000230606d210 */ /* 0x080fe20007f9e0ff */
[----:B------:R1:W5:Y:S01]  /*c0f0*/  @!P0 LD.E.64 R44, desc[UR60][R10.64] ;  /* 0x0000003c0a2c8980 */ /* 0x000362000c101b00 */
[----:B------:R-:W-:Y:S02]  /*c100*/  @!P5 IADD3 R8, P6, R8, R35, RZ ;  /* 0x000000230808d210 */ /* 0x000fe40007fde0ff */
[----:B------:R-:W-:Y:S01]  /*c110*/  CS2R R36, SRZ ;  /* 0x0000000000247805 */ /* 0x000fe2000001ff00 */
[--C-:B------:R-:W-:Y:S01]  /*c120*/  @!P5 IMAD.X R7, R7, 0x1, R34.reuse, P4 ;  /* 0x000000010707d824 */ /* 0x100fe200020e0622 */
[----:B------:R1:W5:Y:S01]  /*c130*/  @!P0 LD.E.64 R42, desc[UR60][R4.64] ;  /* 0x0000003c042a8980 */ /* 0x000362000c101b00 */
[----:B------:R-:W-:-:S03]  /*c140*/  @!P5 IMAD.X R9, R9, 0x1, R34, P6 ;  /* 0x000000010909d824 */ /* 0x000fc600030e0622 */
[----:B------:R1:W5:Y:S04]  /*c150*/  @!P5 LD.E.64 R36, desc[UR60][R6.64] ;  /* 0x0000003c0624d980 */ /* 0x000368000c101b00 */
[----:B------:R1:W5:Y:S02]  /*c160*/  @!P5 LD.E.64 R38, desc[UR60][R8.64] ;  /* 0x0000003c0826d980 */ /* 0x000364000c101b00 */
.L_x_2610:
[----:B------:R-:W-:Y:S05]  /*c170*/  BSYNC B1 ;  /* 0x0000000000017941 */ /* 0x000fea0003800000 */
.L_x_2609:
        /* <DEDUP_REMOVED lines=49> */
[----:B------:R-:W-:Y:S01]  /*c490*/  PRMT R67, R7, 0x7610, R67 ;  /* 0x0000761007437816 */ /* 0x000fe20000000043 */
[----:B------:R-:W-:Y:S06]  /*c4a0*/  BRA.DIV UR4, `(.L_x_2611) ;  /* 0x000001c604c47947 */ /* 0x000fec000b800000 */
[----:B0-----:R-:W0:Y:S04]  /*c4b0*/  SHFL.IDX PT, R0, R0, 0x1, 0x1c1f ;  /* 0x003c1f0000007f89 */ /* 0x001e2800000e0000 */
[----:B------:R-:W1:Y:S04]  /*c4c0*/  SHFL.IDX PT, R65, R65, 0x1, 0x1c1f ;  /* 0x003c1f0041417f89 */ /* 0x000e6800000e0000 */
[----:B------:R-:W2:Y:S04]  /*c4d0*/  SHFL.IDX PT, R63, R63, 0x1, 0x1c1f ;  /* 0x003c1f003f3f7f89 */ /* 0x000ea800000e0000 */
[----:B------:R0:W0:Y:S02]  /*c4e0*/  SHFL.IDX PT, R62, R3, 0x1, 0x1c1f ;  /* 0x003c1f00033e7f89 */ /* 0x00002400000e0000 */
.L_x_2898:
[----:B0-----:R-:W5:Y:S01]  /*c4f0*/  LDL R3, [R1+0x44] ;  /* 0x0000440001037983 */ /* 0x001f620000100800 */
[----:B------:R-:W-:Y:S01]  /*c500*/  VIADD R69, R69, 0x40 ;  /* 0x0000004045457836 */ /* 0x000fe20000000000 */
[----:B------:R-:W-:Y:S01]  /*c510*/  LOP3.LUT R4, R195, 0x18, R18, 0xf8, !PT ;  /* 0x00000018c3047812 */ /* 0x000fe200078ef812 */
[----:B------:R-:W-:Y:S01]  /*c520*/  BSSY B1, `(.L_x_2612) ;  /* 0x0000056000017945 */ /* 0x000fe20003800000 */
[----:B------:R-:W-:Y:S02]  /*c530*/  CS2R R32, SRZ ;  /* 0x0000000000207805 */ /* 0x000fe4000001ff00 */
[----:B------:R-:W-:Y:S02]  /*c540*/  CS2R R26, SRZ ;  /* 0x00000000001a7805 */ /* 0x000fe4000001ff00 */
[----:B------:R-:W-:Y:S02]  /*c550*/  ISETP.GE.AND P1, PT, R69, R64, PT ;  /* 0x000000404500720c */ /* 0x000fe40003f26270 */
[----:B------:R-:W-:-:S02]  /*c560*/  CS2R R20, SRZ ;  /* 0x0000000000147805 */ /* 0x000fc4000001ff00 */
[----:B------:R-:W-:Y:S02]  /*c570*/  CS2R R12, SRZ ;  /* 0x00000000000c7805 */ /* 0x000fe4000001ff00 */
[----:B---34-:R-:W-:Y:S02]  /*c580*/  CS2R R8, SRZ ;  /* 0x0000000000087805 */ /* 0x018fe4000001ff00 */
[----:B------:R-:W-:Y:S02]  /*c590*/  CS2R R40, SRZ ;  /* 0x0000000000287805 */ /* 0x000fe4000001ff00 */
[----:B------:R-:W-:Y:S02]  /*c5a0*/  CS2R R34, SRZ ;  /* 0x0000000000227805 */ /* 0x000fe4000001ff00 */
[----:B------:R-:W-:Y:S02]  /*c5b0*/  CS2R R28, SRZ ;  /* 0x00000000001c7805 */ /* 0x000fe4000001ff00 */
[----:B------:R-:W-:-:S02]  /*c5c0*/  CS2R R24, SRZ ;  /* 0x0000000000187805 */ /* 0x000fc4000001ff00 */
[----:B------:R-:W-:Y:S02]  /*c5d0*/  CS2R R14, SRZ ;  /* 0x00000000000e7805 */ /* 0x000fe4000001ff00 */
[----:B------:R-:W-:Y:S02]  /*c5e0*/  CS2R R10, SRZ ;  /* 0x00000000000a7805 */ /* 0x000fe4000001ff00 */
[----:B-----5:R-:W-:Y:S02]  /*c5f0*/  LOP3.LUT P0, RZ, R3, 0x4, RZ, 0xc0, !PT ;  /* 0x0000000403ff7812 */ /* 0x020fe4000780c0ff */
[----:B------:R-:W-:-:S05]  /*c600*/  LOP3.LUT R3, R4, R197, RZ, 0x3c, !PT ;  /* 0x000000c504037212 */ /* 0x000fca00078e3cff */
[----:B------:R-:W-:-:S04]  /*c610*/  IMAD R3, R196, 0x200, R3 ;  /* 0x00000200c4037824 */ /* 0x000fc800078e0203 */
[----:B------:R-:W-:Y:S01]  /*c620*/  IMAD R3, R3, 0x2, R2 ;  /* 0x0000000203037824 */ /* 0x000fe200078e0202 */
        /* <DEDUP_REMOVED lines=8> */
[----:B------:R-:W-:-:S05]  /*c6b0*/  ISETP.GE.AND P1, PT, R191, UR4, PT ;  /* 0x00000004bf007c0c */ /* 0x000fca000bf26270 */
[C---:B------:R-:W-:Y:S01]  /*c6c0*/  @!P4 IMAD.SHL.U32 R24, R190.reuse, 0x2, RZ ;  /* 0x00000002be18c824 */ /* 0x040fe200078e00ff */
[----:B------:R-:W-:-:S03]  /*c6d0*/  @!P4 SHF.L.U64.HI R73, R190, 0x1, R73 ;  /* 0x00000001be49c819 */ /* 0x000fc60000010249 */
[C---:B------:R-:W-:Y:S01]  /*c6e0*/  @!P3 IMAD.SHL.U32 R14, R189.reuse, 0x2, RZ ;  /* 0x00000002bd0eb824 */ /* 0x040fe200078e00ff */
[----:B------:R-:W-:Y:S01]  /*c6f0*/  @!P3 SHF.L.U64.HI R66, R189, 0x1, R66 ;  /* 0x00000001bd42b819 */ /* 0x000fe20000010242 */
[----:B------:R-:W-:Y:S01]  /*c700*/  @!P2 IMAD.SHL.U32 R10, R192, 0x2, RZ ;  /* 0x00000002c00aa824 */ /* 0x000fe200078e00ff */
[-C--:B-1----:R-:W-:Y:S01]  /*c710*/  @!P4 IADD3 R26, P5, R65, R24.reuse, RZ ;  /* 0x00000018411ac210 */ /* 0x082fe20007fbe0ff */
[----:B------:R-:W-:Y:S01]  /*c720*/  @!P1 IMAD.SHL.U32 R6, R191, 0x2, RZ ;  /* 0x00000002bf069824 */ /* 0x000fe200078e00ff */
[----:B------:R-:W-:-:S03]  /*c730*/  @!P4 IADD3 R24, P6, R62, R24, RZ ;  /* 0x000000183e18c210 */ /* 0x000fc60007fde0ff */
[--C-:B------:R-:W-:Y:S01]  /*c740*/  @!P4 IMAD.X R27, R0, 0x1, R73.reuse, P5 ;  /* 0x00000001001bc824 */ /* 0x100fe200028e0649 */
[-C--:B------:R-:W-:Y:S01]  /*c750*/  @!P3 IADD3 R20, P5, R65, R14.reuse, RZ ;  /* 0x0000000e4114b210 */ /* 0x080fe20007fbe0ff */
[----:B--2---:R-:W-:Y:S01]  /*c760*/  @!P4 IMAD.X R25, R63, 0x1, R73, P6 ;  /* 0x000000013f19c824 */ /* 0x004fe200030e0649 */
[----:B------:R-:W-:-:S03]  /*c770*/  @!P3 IADD3 R14, P6, R62, R14, RZ ;  /* 0x0000000e3e0eb210 */ /* 0x000fc60007fde0ff */
[--C-:B------:R-:W-:Y:S01]  /*c780*/  @!P3 IMAD.X R21, R0, 0x1, R66.reuse, P5 ;  /* 0x000000010015b824 */ /* 0x100fe200028e0642 */
[-C--:B------:R-:W-:Y:S01]  /*c790*/  @!P2 IADD3 R12, P5, R65, R10.reuse, RZ ;  /* 0x0000000a410ca210 */ /* 0x080fe20007fbe0ff */
[----:B------:R-:W-:Y:S01]  /*c7a0*/  @!P3 IMAD.X R15, R63, 0x1, R66, P6 ;  /* 0x000000013f0fb824 */ /* 0x000fe200030e0642 */
[----:B------:R-:W-:Y:S02]  /*c7b0*/  @!P2 IADD3 R10, P6, R62, R10, RZ ;  /* 0x0000000a3e0aa210 */ /* 0x000fe40007fde0ff */
[----:B------:R-:W-:-:S06]  /*c7c0*/  CS2R R34, SRZ ;  /* 0x0000000000227805 */ /* 0x000fcc000001ff00 */
[----:B------:R0:W5:Y:S02]  /*c7d0*/  @!P4 LD.E.64 R34, desc[UR60][R26.64] ;  /* 0x0000003c1a22c980 */ /* 0x000164000c101b00 */
[----:B0-----:R-:W-:-:S06]  /*c7e0*/  CS2R R26, SRZ ;  /* 0x00000000001a7805 */ /* 0x001fcc000001ff00 */
[----:B------:R0:W5:Y:S02]  /*c7f0*/  @!P3 LD.E.64 R26, desc[UR60][R14.64] ;  /* 0x0000003c0e1ab980 */ /* 0x000164000c101b00 */
[----:B0-----:R-:W-:Y:S02]  /*c800*/  CS2R R14, SRZ ;  /* 0x00000000000e7805 */ /* 0x001fe4000001ff00 */
[----:B---3--:R-:W-:Y:S02]  /*c810*/  @!P2 SHF.L.U64.HI R4, R192, 0x1, R5 ;  /* 0x00000001c004a819 */ /* 0x008fe40000010205 */
[----:B------:R-:W-:-:S03]  /*c820*/  @!P1 SHF.L.U64.HI R5, R191, 0x1, R237 ;  /* 0x00000001bf059819 */ /* 0x000fc600000102ed */
[--C-:B------:R-:W-:Y:S01]  /*c830*/  @!P2 IMAD.X R13, R0, 0x1, R4.reuse, P5 ;  /* 0x00000001000da824 */ /* 0x100fe200028e0604 */
[----:B------:R-:W-:Y:S01]  /*c840*/  @!P1 IADD3 R8, P5, R65, R6, RZ ;  /* 0x0000000641089210 */ /* 0x000fe20007fbe0ff */
[----:B------:R-:W-:Y:S01]  /*c850*/  @!P2 IMAD.X R11, R63, 0x1, R4, P6 ;  /* 0x000000013f0ba824 */ /* 0x000fe200030e0604 */
[----:B------:R-:W-:-:S03]  /*c860*/  ISETP.GE.AND P6, PT, R22, UR4, PT ;  /* 0x0000000416007c0c */ /* 0x000fc6000bfc6270 */
[----:B------:R-:W-:Y:S01]  /*c870*/  @!P1 IMAD.X R9, R0, 0x1, R5, P5 ;  /* 0x0000000100099824 */ /* 0x000fe200028e0605 */
[----:B------:R-:W-:-:S04]  /*c880*/  @!P1 IADD3 R4, P5, R62, R6, RZ ;  /* 0x000000063e049210 */ /* 0x000fc80007fbe0ff */
[----:B------:R-:W5:Y:S01]  /*c890*/  @!P1 LD.E.64 R14, desc[UR60][R8.64] ;  /* 0x0000003c080e9980 */ /* 0x000f62000c101b00 */
        /* <DEDUP_REMOVED lines=8> */
[----:B------:R-:W5:Y:S03]  /*c920*/  @!P6 LD.E.64 R40, desc[UR60][R28.64] ;  /* 0x0000003c1c28e980 */ /* 0x000f66000c101b00 */
[C---:B------:R-:W-:Y:S01]  /*c930*/  @!P5 IMAD.SHL.U32 R33, R193.reuse, 0x2, RZ ;  /* 0x00000002c121d824 */ /* 0x040fe200078e00ff */
[----:B------:R0:W5:Y:S01]  /*c940*/  @!P6 LD.E.64 R30, desc[UR60][R6.64] ;  /* 0x0000003c061ee980 */ /* 0x000162000c101b00 */
[----:B------:R-:W-:-:S03]  /*c950*/  @!P5 SHF.L.U64.HI R32, R193, 0x1, R236 ;  /* 0x00000001c120d819 */ /* 0x000fc600000102ec */
[----:B0-----:R-:W-:-:S05]  /*c960*/  @!P5 IADD3 R6, P6, R65, R33, RZ ;  /* 0x000000214106d210 */ /* 0x001fca0007fde0ff */
[----:B------:R-:W-:Y:S01]  /*c970*/  @!P5 IMAD.X R7, R0, 0x1, R32, P6 ;  /* 0x000000010007d824 */ /* 0x000fe200030e0620 */
[----:B------:R-:W-:Y:S02]  /*c980*/  @!P5 IADD3 R62, P6, R62, R33, RZ ;  /* 0x000000213e3ed210 */ /* 0x000fe40007fde0ff */
[----:B------:R-:W-:-:S03]  /*c990*/  CS2R R28, SRZ ;  /* 0x00000000001c7805 */ /* 0x000fc6000001ff00 */
[----:B------:R-:W-:Y:S01]  /*c9a0*/  @!P5 IMAD.X R63, R63, 0x1, R32, P6 ;  /* 0x000000013f3fd824 */ /* 0x000fe200030e0620 */
[----:B------:R-:W-:Y:S02]  /*c9b0*/  CS2R R32, SRZ ;  /* 0x0000000000207805 */ /* 0x000fe4000001ff00 */
[----:B------:R0:W5:Y:S04]  /*c9c0*/  @!P3 LD.E.64 R28, desc[UR60][R20.64] ;  /* 0x0000003c141cb980 */ /* 0x000168000c101b00 */
[----:B------:R1:W5:Y:S01]  /*c9d0*/  @!P4 LD.E.64 R32, desc[UR60][R24.64] ;  /* 0x0000003c1820c980 */ /* 0x000362000c101b00 */
[----:B0-----:R-:W-:Y:S02]  /*c9e0*/  CS2R R20, SRZ ;  /* 0x0000000000147805 */ /* 0x001fe4000001ff00 */
[----:B-1----:R-:W-:-:S04]  /*c9f0*/  CS2R R24, SRZ ;  /* 0x0000000000187805 */ /* 0x002fc8000001ff00 */
[----:B------:R0:W5:Y:S01]  /*ca00*/  @!P2 LD.E.64 R20, desc[UR60][R10.64] ;  /* 0x0000003c0a14a980 */ /* 0x000162000c101b00 */
[----:B------:R-:W-:-:S03]  /*ca10*/  CS2R R8, SRZ ;  /* 0x0000000000087805 */ /* 0x000fc6000001ff00 */
[----:B------:R1:W5:Y:S04]  /*ca20*/  @!P2 LD.E.64 R24, desc[UR60][R12.64] ;  /* 0x0000003c0c18a980 */ /* 0x000368000c101b00 */
[----:B------:R3:W5:Y:S01]  /*ca30*/  @!P5 LD.E.64 R8, desc[UR60][R62.64] ;  /* 0x0000003c3e08d980 */ /* 0x000762000c101b00 */
[----:B0-----:R-:W-:Y:S02]  /*ca40*/  CS2R R10, SRZ ;  /* 0x00000000000a7805 */ /* 0x001fe4000001ff00 */
[----:B-1----:R-:W-:-:S04]  /*ca50*/  CS2R R12, SRZ ;  /* 0x00000000000c7805 */ /* 0x002fc8000001ff00 */
[----:B------:R3:W5:Y:S04]  /*ca60*/  @!P5 LD.E.64 R10, desc[UR60][R6.64] ;  /* 0x0000003c060ad980 */ /* 0x000768000c101b00 */
[----:B------:R3:W5:Y:S02]  /*ca70*/  @!P1 LD.E.64 R12, desc[UR60][R4.64] ;  /* 0x0000003c040c9980 */ /* 0x000764000c101b00 */
.L_x_2613:
[----:B------:R-:W-:Y:S05]  /*ca80*/  BSYNC B1 ;  /* 0x0000000000017941 */ /* 0x000fea0003800000 */
.L_x_2612:
[----:B---3--:R-:W-:Y:S01]  /*ca90*/  LEA.HI R4, R213, R213, RZ, 0x1 ;  /* 0x000000d5d5047211 */ /* 0x008fe200078f08ff */
[----:B-----5:R-:W-:Y:S01]  /*caa0*/  IMAD.MOV.U32 R5, RZ, RZ, R30 ;  /* 0x000000ffff057224 */ /* 0x020fe200078e001e */
[----:B------:R-:W-:Y:S01]  /*cab0*/  VIADDMNMX R64, R64, -R200, 0x80, PT ;  /* 0x0000008040407446 */ /* 0x000fe200038009c8 */
[C---:B------:R-:W-:Y:S01]  /*cac0*/  VIADD R6, R3.reuse, 0x10400 ;  /* 0x0001040003067836 */ /* 0x040fe20000000000 */
[----:B------:R-:W-:Y:S01]  /*cad0*/  LOP3.LUT R4, R4, 0xfffffffe, RZ, 0xc0, !PT ;  /* 0xfffffffe04047812 */ /* 0x000fe200078ec0ff */
[----:B------:R-:W-:Y:S01]  /*cae0*/  VIADD R0, R3, 0x10440 ;  /* 0x0001044003007836 */ /* 0x000fe20000000000 */
[----:B------:R-:W-:Y:S01]  /*caf0*/  PRMT R105, R5, 0x7610, R105 ;  /* 0x0000761005697816 */ /* 0x000fe20000000069 */
[----:B------:R-:W-:Y:S01]  /*cb00*/  IMAD.MOV.U32 R5, RZ, RZ, R31 ;  /* 0x000000ffff057224 */ /* 0x000fe200078e001f */
[----:B------:R-:W-:Y:S01]  /*cb10*/  BSSY B1, `(.L_x_2614) ;  /* 0x0000032000017945 */ /* 0x000fe20003800000 */
[----:B------:R-:W-:Y:S01]  /*cb20*/  IMAD.IADD R4, R213, 0x1, -R4 ;  /* 0x00000001d5047824 */ /* 0x000fe200078e0a04 */
[----:B------:R-:W-:Y:S01]  /*cb30*/  ISETP.GE.AND P1, PT, R17, R64, PT ;  /* 0x000000401100720c */ /* 0x000fe20003f26270 */
[----:B------:R-:W-:Y:S01]  /*cb40*/  @P0 VIADD R0, R6, 0xffffffc0 ;  /* 0xffffffc006000836 */ /* 0x000fe20000000000 */
[----:B------:R-:W-:Y:S01]  /*cb50*/  PRMT R106, R5, 0x7610, R106 ;  /* 0x00007610056a7816 */ /* 0x000fe2000000006a */
[----:B------:R-:W-:Y:S01]  /*cb60*/  IMAD.MOV.U32 R6, RZ, RZ, R32 ;  /* 0x000000ffff067224 */ /* 0x000fe200078e0020 */
[----:B------:R-:W-:Y:S01]  /*cb70*/  SHF.L.U32 R5, R4, 0x1f, RZ ;  /* 0x0000001f04057819 */ /* 0x000fe200000006ff */
[----:B------:R-:W-:-:S02]  /*cb80*/  IMAD.MOV.U32 R7, RZ, RZ, R33 ;  /* 0x000000ffff077224 */ /* 0x000fc400078e0021 */
        /* <DEDUP_REMOVED lines=18> */
[----:B--2---:R-:W-:Y:S01]  /*ccb0*/  PRMT R63, R62, 0x7610, R63 ;  /* 0x000076103e3f7816 */ /* 0x004fe2000000003f */
[----:B------:R-:W-:Y:S01]  /*ccc0*/  IMAD.MOV.U32 R7, RZ, RZ, R41 ;  /* 0x000000ffff077224 */ /* 0x000fe200078e0029 */
[----:B------:R-:W-:Y:S01]  /*ccd0*/  PRMT R62, R4, 0x7610, R62 ;  /* 0x00007610043e7816 */ /* 0x000fe2000000003e */
[----:B------:R-:W-:Y:S01]  /*cce0*/  IMAD.MOV.U32 R4, RZ, RZ, R35 ;  /* 0x000000ffff047224 */ /* 0x000fe200078e0023 */
[----:B------:R-:W-:Y:S01]  /*ccf0*/  PRMT R107, R6, 0x7610, R107 ;  /* 0x00007610066b7816 */ /* 0x000fe2000000006b */
[----:B------:R-:W-:Y:S01]  /*cd00*/  IMAD.MOV.U32 R6, RZ, RZ, R28 ;  /* 0x000000ffff067224 */ /* 0x000fe200078e001c */
        /* <DEDUP_REMOVED lines=17> */
[----:B0-----:R-:W-:Y:S06]  /*ce20*/  @!P0 BRA `(.L_x_2615) ;  /* 0x000001bc00d88947 */ /* 0x001fec0003800000 */
.L_x_2899:
[----:B------:R-:W-:Y:S05]  /*ce30*/  BSYNC B1 ;  /* 0x0000000000017941 */ /* 0x000fea0003800000 */
.L_x_2614:
        /* <DEDUP_REMOVED lines=8> */
[-C--:B------:R-:W-:Y:S02]  /*cec0*/  ISETP.GE.AND P2, PT, R189, R4.reuse, PT ;  /* 0x00000004bd00720c */ /* 0x080fe40003f46270 */
[-C--:B------:R-:W-:Y:S02]  /*ced0*/  ISETP.GE.AND P3, PT, R192, R4.reuse, PT ;  /* 0x00000004c000720c */ /* 0x080fe40003f66270 */
[----:B------:R-:W-:-:S02]  /*cee0*/  ISETP.GE.AND P4, PT, R191, R4, PT ;  /* 0x00000004bf00720c */ /* 0x000fc40003f86270 */
[----:B------:R-:W-:-:S03]  /*cef0*/  ISETP.GE.AND P5, PT, R193, R4, PT ;  /* 0x00000004c100720c */ /* 0x000fc60003fa6270 */
[----:B------:R-:W-:Y:S10]  /*cf00*/  @P0 BRA `(.L_x_2619) ;  /* 0x0000000000b80947 */ /* 0x000ff40003800000 */
[----:B0-----:R-:W0:Y:S01]  /*cf10*/  LDS.128 R4, [R3+0x10400] ;  /* 0x0104000003047984 */ /* 0x001e220000000c00 */
[----:B------:R-:W-:Y:S02]  /*cf20*/  SHF.R.U64 R114, R60, 0x10, R61 ;  /* 0x000000103c727819 */ /* 0x000fe4000000123d */
[----:B------:R-:W-:Y:S02]  /*cf30*/  SHF.R.U32.HI R112, RZ, 0x10, R59 ;  /* 0x00000010ff707819 */ /* 0x000fe4000001163b */
[----:B------:R-:W-:Y:S02]  /*cf40*/  SHF.R.U32.HI R60, RZ, 0x10, R61 ;  /* 0x00000010ff3c7819 */ /* 0x000fe4000001163d */
[----:B------:R-:W-:Y:S02]  /*cf50*/  PRMT R112, R109, 0x5410, R112 ;  /* 0x000054106d707816 */ /* 0x000fe40000000070 */
[----:B------:R-:W-:Y:S02]  /*cf60*/  SHF.R.U64 R113, R58, 0x10, R59 ;  /* 0x000000103a717819 */ /* 0x000fe4000000123b */
        /* <DEDUP_REMOVED lines=40> */
.L_x_2619:
[----:B------:R-:W-:Y:S05]  /*d1f0*/  BSYNC B2 ;  /* 0x0000000000027941 */ /* 0x000fea0003800000 */
.L_x_2618:
[----:B------:R-:W-:Y:S04]  /*d200*/  BSSY B2, `(.L_x_2620) ;  /* 0x0000030000027945 */ /* 0x000fe80003800000 */
[----:B------:R-:W-:Y:S05]  /*d210*/  @P1 BRA `(.L_x_2621) ;  /* 0x0000000000b81947 */ /* 0x000fea0003800000 */
[----:B01----:R-:W0:Y:S01]  /*d220*/  LDS.128 R4, [R0] ;  /* 0x0000000000047984 */ /* 0x003e220000000c00 */
        /* <DEDUP_REMOVED lines=45> */
.L_x_2621:
[----:B------:R-:W-:Y:S05]  /*d500*/  BSYNC B2 ;  /* 0x0000000000027941 */ /* 0x000fea0003800000 */
.L_x_2620:
        /* <DEDUP_REMOVED lines=48> */
.L_x_2623:
[----:B------:R-:W-:Y:S05]  /*d810*/  BSYNC B2 ;  /* 0x0000000000027941 */ /* 0x000fea0003800000 */
.L_x_2622:
        /* <DEDUP_REMOVED lines=19> */
[CC--:B------:R-:W-:Y:S01]  /*d950*/  FMUL.FTZ R52, R47.reuse, R50.reuse ;  /* 0x000000322f347220 */ /* 0x0c0fe20000410000 */
[----:B------:R-:W-:Y:S01]  /*d960*/  FMUL.FTZ R53, R47, R51 ;  /* 0x000000332f357220 */ /* 0x000fe20000410000 */
[C---:B------:R-:W-:Y:S01]  /*d970*/  FMUL.FTZ R47, R49.reuse, R85 ;  /* 0x00000055312f7220 */ /* 0x040fe20000410000 */
[----:B------:R-:W-:Y:S02]  /*d980*/  IMAD.U32 R6, R4, 0x10000, RZ ;  /* 0x0001000004067824 */ /* 0x000fe400078e00ff */
[----:B------:R-:W-:Y:S01]  /*d990*/  FFMA.FTZ R55, R46, R51, R52 ;  /* 0x000000332e377223 */ /* 0x000fe20000010034 */
[-C--:B------:R-:W-:Y:S01]  /*d9a0*/  FMUL.FTZ R51, R49, R87.reuse ;  /* 0x0000005731337220 */ /* 0x080fe20000410000 */
[----:B------:R-:W-:Y:S01]  /*d9b0*/  FFMA.FTZ R87, R48, R87, -R47 ;  /* 0x0000005730577223 */ /* 0x000fe2000001082f */
        /* <DEDUP_REMOVED lines=22> */
.L_x_2625:
[----:B------:R-:W-:Y:S05]  /*db20*/  BSYNC B2 ;  /* 0x0000000000027941 */ /* 0x000fea0003800000 */
.L_x_2624:
[----:B------:R-:W-:Y:S04]  /*db30*/  BSSY B2, `(.L_x_2626) ;  /* 0x0000030000027945 */ /* 0x000fe80003800000 */
        /* <DEDUP_REMOVED lines=47> */
.L_x_2627:
[----:B------:R-:W-:Y:S05]  /*de30*/  BSYNC B2 ;  /* 0x0000000000027941 */ /* 0x000fea0003800000 */
.L_x_2626:
[----:B------:R-:W-:Y:S05]  /*de40*/  @P5 BRA `(.L_x_2617) ;  /* 0x0000000000b85947 */ /* 0x000fea0003800000 */
[----:B01234-:R-:W0:Y:S01]  /*de50*/  LDS.128 R4, [R0+0x8000] ;  /* 0x0080000000047984 */ /* 0x01fe220000000c00 */
        /* <DEDUP_REMOVED lines=45> */
.L_x_2617:
[----:B------:R-:W-:Y:S05]  /*e130*/  BSYNC B1 ;  /* 0x0000000000017941 */ /* 0x000fea0003800000 */
.L_x_2616:
        /* <DEDUP_REMOVED lines=57> */
.L_x_2630:
[----:B------:R-:W-:Y:S05]  /*e4d0*/  BSYNC B1 ;  /* 0x0000000000017941 */ /* 0x000fea0003800000 */
.L_x_2629:
        /* <DEDUP_REMOVED lines=48> */
.L_x_2632:
[----:B------:R-:W-:Y:S05]  /*e7e0*/  BSYNC B1 ;  /* 0x0000000000017941 */ /* 0x000fea0003800000 */
.L_x_2631:
        /* <DEDUP_REMOVED lines=48> */
.L_x_2634:
[----:B------:R-:W-:Y:S05]  /*eaf0*/  BSYNC B1 ;  /* 0x0000000000017941 */ /* 0x000fea0003800000 */
.L_x_2633:
        /* <DEDUP_REMOVED lines=48> */
.L_x_2636:
[----:B------:R-:W-:Y:S05]  /*ee00*/  BSYNC B1 ;  /* 0x0000000000017941 */ /* 0x000fea0003800000 */
.L_x_2635:
        /* <DEDUP_REMOVED lines=48> */
.L_x_2638:
[----:B------:R-:W-:Y:S05]  /*f110*/  BSYNC B1 ;  /* 0x0000000000017941 */ /* 0x000fea0003800000 */
.L_x_2637:
        /* <DEDUP_REMOVED lines=11> */
[----:B------:R-:W-:Y:S01]  /*f1d0*/  IMAD.U32 R11, R66, 0x10000, RZ ;  /* 0x00010000420b7824 */ /* 0x000fe200078e00ff */
[----:B------:R-:W-:Y:S02]  /*f1e0*/  LOP3.LUT R62, R62, 0xffff0000, RZ, 0xc0, !PT ;  /* 0xffff00003e3e7812 */ /* 0x000fe400078ec0ff */
[----:B------:R-:W-:Y:S02]  /*f1f0*/  LOP3.LUT R66, R66, 0xffff0000, RZ, 0xc0, !PT ;  /* 0xffff000042427812 */ /* 0x000fe400078ec0ff */
[C---:B0-----:R-:W-:Y:S01]  /*f200*/  LOP3.LUT R9, R6.reuse, 0xffff0000, RZ, 0xc0, !PT ;  /* 0xffff000006097812 */ /* 0x041fe200078ec0ff */
[C---:B------:R-:W-:Y:S01]  /*f210*/  IMAD.U32 R10, R7.reuse, 0x10000, RZ ;  /* 0x00010000070a7824 */ /* 0x040fe200078e00ff */
[----:B------:R-:W-:Y:S01]  /*f220*/  LOP3.LUT R7, R7, 0xffff0000, RZ, 0xc0, !PT ;  /* 0xffff000007077812 */ /* 0x000fe200078ec0ff */
[----:B------:R-:W-:-:S02]  /*f230*/  IMAD.U32 R8, R6, 0x10000, RZ ;  /* 0x0001000006087824 */ /* 0x000fc400078e00ff */
[C---:B------:R-:W-:Y:S01]  /*f240*/  FMUL.FTZ R13, R9.reuse, R12 ;  /* 0x0000000c090d7220 */ /* 0x040fe20000410000 */
[-C--:B------:R-:W-:Y:S01]  /*f250*/  FMUL.FTZ R9, R9, R11.reuse ;  /* 0x0000000b09097220 */ /* 0x080fe20000410000 */
[C---:B------:R-:W-:Y:S01]  /*f260*/  FMUL.FTZ R15, R7.reuse, R62 ;  /* 0x0000003e070f7220 */ /* 0x040fe20000410000 */
[----:B------:R-:W-:Y:S02]  /*f270*/  IMAD.U32 R3, R4, 0x10000, RZ ;  /* 0x0001000004037824 */ /* 0x000fe400078e00ff */
[C---:B------:R-:W-:Y:S01]  /*f280*/  FFMA.FTZ R13, R8.reuse, R11, -R13 ;  /* 0x0000000b080d7223 */ /* 0x040fe2000001080d */
[----:B------:R-:W-:Y:S01]  /*f290*/  FFMA.FTZ R14, R8, R12, R9 ;  /* 0x0000000c080e7223 */ /* 0x000fe20000010009 */
[-C--:B------:R-:W-:Y:S01]  /*f2a0*/  FMUL.FTZ R9, R7, R66.reuse ;  /* 0x0000004207097220 */ /* 0x080fe20000410000 */
[----:B------:R-:W-:Y:S01]  /*f2b0*/  IMAD.U32 R6, R5, 0x10000, RZ ;  /* 0x0001000005067824 */ /* 0x000fe200078e00ff */
[----:B------:R-:W-:Y:S01]  /*f2c0*/  LOP3.LUT R4, R4, 0xffff0000, RZ, 0xc0, !PT ;  /* 0xffff000004047812 */ /* 0x000fe200078ec0ff */
[----:B------:R-:W-:Y:S01]  /*f2d0*/  IMAD.U32 R8, R63, 0x10000, RZ ;  /* 0x000100003f087824 */ /* 0x000fe200078e00ff */
[----:B------:R-:W-:Y:S01]  /*f2e0*/  LOP3.LUT R5, R5, 0xffff0000, RZ, 0xc0, !PT ;  /* 0xffff000005057812 */ /* 0x000fe200078ec0ff */
[----:B------:R-:W-:Y:S01]  /*f2f0*/  IMAD.U32 R7, R65, 0x10000, RZ ;  /* 0x0001000041077824 */ /* 0x000fe200078e00ff */
[----:B------:R-:W-:Y:S01]  /*f300*/  LOP3.LUT R63, R63, 0xffff0000, RZ, 0xc0, !PT ;  /* 0xffff00003f3f7812 */ /* 0x000fe200078ec0ff */
[C---:B------:R-:W-:Y:S01]  /*f310*/  FFMA.FTZ R15, R10.reuse, R66, -R15 ;  /* 0x000000420a0f7223 */ /* 0x040fe2000001080f */
[----:B------:R-:W-:Y:S01]  /*f320*/  LOP3.LUT R65, R65, 0xffff0000, RZ, 0xc0, !PT ;  /* 0xffff000041417812 */ /* 0x000fe200078ec0ff */
[----:B------:R-:W-:Y:S01]  /*f330*/  FFMA.FTZ R62, R10, R62, R9 ;  /* 0x0000003e0a3e7223 */ /* 0x000fe20000010009 */
[CC--:B------:R-:W-:Y:S01]  /*f340*/  FMUL.FTZ R10, R4.reuse, R8.reuse ;  /* 0x00000008040a7220 */ /* 0x0c0fe20000410000 */
        /* <DEDUP_REMOVED lines=13> */
.L_x_2607:
        /* <DEDUP_REMOVED lines=30> */
[----:B------:R-:W0:Y:S04]  /*f600*/  SHFL.IDX PT, R3, R61, RZ, 0x1c1f ;  /* 0x001c1fff3d037589 */ /* 0x000e2800000e0000 */
[----:B------:R-:W1:Y:S04]  /*f610*/  SHFL.IDX PT, R0, R60, RZ, 0x1c1f ;  /* 0x001c1fff3c007589 */ /* 0x000e6800000e0000 */
[----:B------:R2:W3:Y:S04]  /*f620*/  SHFL.IDX PT, R4, R67, RZ, 0x1c1f ;  /* 0x001c1fff43047589 */ /* 0x0004e800000e0000 */
[----:B------:R2:W4:Y:S01]  /*f630*/  SHFL.IDX PT, R14, R66, RZ, 0x1c1f ;  /* 0x001c1fff420e7589 */ /* 0x00052200000e0000 */
[----:B0-----:R-:W-:-:S02]  /*f640*/  IMAD.MOV.U32 R7, RZ, RZ, R3 ;  /* 0x000000ffff077224 */ /* 0x001fc400078e0003 */
[----:B-12---:R-:W-:-:S07]  /*f650*/  IMAD.MOV.U32 R6, RZ, RZ, R0 ;  /* 0x000000ffff067224 */ /* 0x006fce00078e0000 */
.L_x_2905:
        /* <DEDUP_REMOVED lines=27> */
[----:B------:R-:W-:-:S04]  /*f810*/  @!P0 IMAD.WIDE R8, R18, 0x2, R6 ;  /* 0x0000000212088825 */ /* 0x000fc800078e0206 */
        /* <DEDUP_REMOVED lines=11> */
[----:B------:R-:W-:Y:S01]  /*f8d0*/  CS2R R38, SRZ ;  /* 0x0000000000267805 */ /* 0x000fe2000001ff00 */
[--C-:B0-----:R-:W-:Y:S01]  /*f8e0*/  @!P1 IMAD.WIDE R8, R3, 0x2, R12.reuse ;  /* 0x0000000203089825 */ /* 0x101fe200078e020c */
[----:B------:R0:W5:Y:S03]  /*f8f0*/  @!P1 LD.E.128 R28, desc[UR60][R4.64] ;  /* 0x0000003c041c9980 */ /* 0x000166000c101d00 */
[--C-:B------:R-:W-:Y:S01]  /*f900*/  @!P2 IMAD.WIDE R10, R11, 0x2, R12.reuse ;  /* 0x000000020b0aa825 */ /* 0x100fe200078e020c */
[----:B------:R0:W5:Y:S03]  /*f910*/  @!P1 LD.E.128 R40, desc[UR60][R8.64] ;  /* 0x0000003c08289980 */ /* 0x000166000c101d00 */
[----:B------:R-:W-:Y:S01]  /*f920*/  @!P0 IMAD.WIDE R12, R18, 0x2, R12 ;  /* 0x00000002120c8825 */ /* 0x000fe200078e020c */
[----:B------:R0:W5:Y:S04]  /*f930*/  @!P2 LD.E.128 R24, desc[UR60][R6.64] ;  /* 0x0000003c0618a980 */ /* 0x000168000c101d00 */
[----:B------:R0:W5:Y:S04]  /*f940*/  @!P0 LD.E.128 R44, desc[UR60][R12.64] ;  /* 0x0000003c0c2c8980 */ /* 0x000168000c101d00 */
[----:B------:R0:W5:Y:S02]  /*f950*/  @!P2 LD.E.128 R36, desc[UR60][R10.64] ;  /* 0x0000003c0a24a980 */ /* 0x000164000c101d00 */
.L_x_2641:
[----:B------:R-:W-:Y:S05]  /*f960*/  BSYNC B1 ;  /* 0x0000000000017941 */ /* 0x000fea0003800000 */
.L_x_2640:
[----:B-----5:R-:W-:Y:S01]  /*f970*/  IMAD.MOV.U32 R3, RZ, RZ, R44 ;  /* 0x000000ffff037224 */ /* 0x020fe200078e002c */
[----:B------:R-:W-:Y:S01]  /*f980*/  UMOV UR4, 0xffffffff ;  /* 0xffffffff00047882 */ /* 0x000fe20000000000 */
[----:B0-----:R-:W-:Y:S02]  /*f990*/  IMAD.MOV.U32 R4, RZ, RZ, R45 ;  /* 0x000000ffff047224 */ /* 0x001fe400078e002d */
        /* <DEDUP_REMOVED lines=48> */
[----:B------:R-:W0:Y:S04]  /*fca0*/  SHFL.IDX PT, R61, R61, 0x1, 0x1c1f ;  /* 0x003c1f003d3d7f89 */ /* 0x000e2800000e0000 */
[----:B------:R-:W1:Y:S04]  /*fcb0*/  SHFL.IDX PT, R60, R60, 0x1, 0x1c1f ;  /* 0x003c1f003c3c7f89 */ /* 0x000e6800000e0000 */
[----:B------:R-:W2:Y:S04]  /*fcc0*/  SHFL.IDX PT, R67, R67, 0x1, 0x1c1f ;  /* 0x003c1f0043437f89 */ /* 0x000ea800000e0000 */
[----:B------:R-:W3:Y:S02]  /*fcd0*/  SHFL.IDX PT, R66, R66, 0x1, 0x1c1f ;  /* 0x003c1f0042427f89 */ /* 0x000ee400000e0000 */
.L_x_2911:
        /* <DEDUP_REMOVED lines=24> */
[----:B01----:R-:W-:-:S04]  /*fe60*/  @!P0 IMAD.WIDE R4, R18, 0x2, R60 ;  /* 0x0000000212048825 */ /* 0x003fc800078e023c */
        /* <DEDUP_REMOVED lines=12> */
[--C-:B--23--:R-:W-:Y:S01]  /*ff30*/  @!P1 IMAD.WIDE R62, R63, 0x2, R66.reuse ;  /* 0x000000023f3e9825 */ /* 0x10cfe200078e0242 */
[----:B------:R4:W5:Y:S03]  /*ff40*/  @!P1 LD.E.128 R52, desc[UR60][R20.64] ;  /* 0x0000003c14349980 */ /* 0x000966000c101d00 */
[--C-:B------:R-:W-:Y:S01]  /*ff50*/  @!P2 IMAD.WIDE R64, R65, 0x2, R66.reuse ;  /* 0x000000024140a825 */ /* 0x100fe200078e0242 */
[----:B------:R4:W5:Y:S03]  /*ff60*/  @!P1 LD.E.128 R8, desc[UR60][R62.64] ;  /* 0x0000003c3e089980 */ /* 0x000966000c101d00 */
[----:B------:R-:W-:Y:S01]  /*ff70*/  @!P0 IMAD.WIDE R66, R18, 0x2, R66 ;  /* 0x0000000212428825 */ /* 0x000fe200078e0242 */
[----:B------:R4:W5:Y:S04]  /*ff80*/  @!P2 LD.E.128 R56, desc[UR60][R60.64] ;  /* 0x0000003c3c38a980 */ /* 0x000968000c101d00 */
[----:B------:R4:W5:Y:S04]  /*ff90*/  @!P0 LD.E.128 R4, desc[UR60][R66.64] ;  /* 0x0000003c42048980 */ /* 0x000968000c101d00 */
[----:B------:R4:W5:Y:S02]  /*ffa0*/  @!P2 LD.E.128 R12, desc[UR60][R64.64] ;  /* 0x0000003c400ca980 */ /* 0x000964000c101d00 */
.L_x_2644:
[----:B------:R-:W-:Y:S05]  /*ffb0*/  BSYNC B1 ;  /* 0x0000000000017941 */ /* 0x000fea0003800000 */
.L_x_2643:
[----:B----4-:R-:W-:Y:S01]  /*ffc0*/  LEA.HI R20, R213, R213, RZ, 0x1 ;  /* 0x000000d5d5147211 */ /* 0x010fe200078f08ff */
[----:B0----5:R-:W-:Y:S01]  /*ffd0*/  IMAD.MOV.U32 R61, RZ, RZ, R7 ;  /* 0x000000ffff3d7224 */ /* 0x021fe200078e0007 */
[----:B------:R-:W-:Y:S01]  /*ffe0*/  VIADDMNMX R0, R0, -R200, 0x80, PT ;  /* 0x0000008000007446 */ /* 0x000fe200038009c8 */
[----:B------:R-:W-:Y:S01]  /*fff0*/  IMAD.MOV.U32 R21, RZ, RZ, R4 ;  /* 0x000000ffff157224 */ /* 0x000fe200078e0004 */
[----:B------:R-:W-:Y:S01]  /*10000*/  LOP3.LUT R20, R20, 0xfffffffe, RZ, 0xc0, !PT ;  /* 0xfffffffe14147812 */ /* 0x000fe200078ec0ff */
[----:B-1----:R-:W-:Y:S01]  /*10010*/  IMAD.MOV.U32 R60, RZ, RZ, R5 ;  /* 0x000000ffff3c7224 */ /* 0x002fe200078e0005 */
        /* <DEDUP_REMOVED lines=19> */
[----:B------:R-:W-:Y:S01]  /*10150*/  BSSY B1, `(.L_x_2645) ;  /* 0x000001e000017945 */ /* 0x000fe20003800000 */
        /* <DEDUP_REMOVED lines=25> */
[----:B------:R-:W-:-:S02]  /*102f0*/  ISETP.GE.AND P1, PT, R17, R0, PT ;  /* 0x000000001100720c */ /* 0x000fc40003f26270 */
[----:B------:R-:W-:Y:S02]  /*10300*/  PRMT R70, R63, 0x7610, R70 ;  /* 0x000076103f467816 */ /* 0x000fe40000000046 */
[----:B------:R-:W-:Y:S01]  /*10310*/  PRMT R71, R64, 0x7610, R71 ;  /* 0x0000761040477816 */ /* 0x000fe20000000047 */
[----:B0-----:R-:W-:Y:S08]  /*10320*/  @!P0 BRA `(.L_x_2646) ;  /* 0x0000018c00988947 */ /* 0x001ff00003800000 */
.L_x_2912:
[----:B------:R-:W-:Y:S05]  /*10330*/  BSYNC B1 ;  /* 0x0000000000017941 */ /* 0x000fea0003800000 */
.L_x_2645:
        /* <DEDUP_REMOVED lines=10> */
[----:B0-----:R-:W-:Y:S02]  /*103e0*/  LEA.HI R61, R75, R216, RZ, 0x1d ;  /* 0x000000d84b3d7211 */ /* 0x001fe400078fe8ff */
[----:B------:R-:W-:Y:S02]  /*103f0*/  LOP3.LUT R60, R195, 0x38, R18, 0xf8, !PT ;  /* 0x00000038c33c7812 */ /* 0x000fe400078ef812 */
[----:B------:R-:W-:Y:S02]  /*10400*/  SHF.R.S32.HI R62, RZ, 0x1f, R61 ;  /* 0x0000001fff3e7819 */ /* 0x000fe4000001143d */
[----:B------:R-:W-:Y:S02]  /*10410*/  SHF.R.U64 R112, R44, 0x10, R45 ;  /* 0x000000102c707819 */ /* 0x000fe4000000122d */
[----:B------:R-:W-:Y:S01]  /*10420*/  LEA.HI R63, R62, R61, RZ, 0x3 ;  /* 0x0000003d3e3f7211 */ /* 0x000fe200078f18ff */
[----:B------:R-:W-:Y:S01]  /*10430*/  IMAD.SHL.U32 R62, R61, 0x8, RZ ;  /* 0x000000083d3e7824 */ /* 0x000fe200078e00ff */
[----:B------:R-:W-:-:S02]  /*10440*/  LOP3.LUT R61, R60, R197, RZ, 0x3c, !PT ;  /* 0x000000c53c3d7212 */ /* 0x000fc400078e3cff */
[----:B------:R-:W-:Y:S01]  /*10450*/  SHF.R.U64 R115, R32, 0x10, R33 ;  /* 0x0000001020737819 */ /* 0x000fe20000001221 */
[----:B------:R-:W-:Y:S01]  /*10460*/  IMAD.SHL.U32 R63, R63, 0x400, RZ ;  /* 0x000004003f3f7824 */ /* 0x000fe200078e00ff */
[----:B------:R-:W-:Y:S01]  /*10470*/  LOP3.LUT R62, R195, 0x38, R62, 0xf8, !PT ;  /* 0x00000038c33e7812 */ /* 0x000fe200078ef83e */
[----:B------:R-:W-:Y:S01]  /*10480*/  IMAD R61, R196, 0x200, R61 ;  /* 0x00000200c43d7824 */ /* 0x000fe200078e023d */
[----:B------:R-:W-:Y:S02]  /*10490*/  SHF.R.U32.HI R32, RZ, 0x10, R33 ;  /* 0x00000010ff207819 */ /* 0x000fe40000011621 */
[----:B------:R-:W-:Y:S01]  /*104a0*/  LOP3.LUT R63, R63, 0x7fffe000, RZ, 0xc0, !PT ;  /* 0x7fffe0003f3f7812 */ /* 0x000fe200078ec0ff */
[----:B------:R-:W-:Y:S01]  /*104b0*/  IMAD R92, R61, 0x2, R2 ;  /* 0x000000023d5c7824 */ /* 0x000fe200078e0202 */
[----:B------:R-:W-:Y:S02]  /*104c0*/  LOP3.LUT R62, R62, R197, RZ, 0x3c, !PT ;  /* 0x000000c53e3e7212 */ /* 0x000fe400078e3cff */
[----:B------:R-:W-:Y:S01]  /*104d0*/  SHF.R.U64 R113, R34, 0x10, R35 ;  /* 0x0000001022717819 */ /* 0x000fe20000001223 */
[----:B------:R-:W-:Y:S01]  /*104e0*/  IMAD R63, R196, 0x200, R63 ;  /* 0x00000200c43f7824 */ /* 0x000fe200078e023f */
[----:B------:R-:W-:-:S02]  /*104f0*/  SHF.R.U32.HI R33, RZ, 0x10, R35 ;  /* 0x00000010ff217819 */ /* 0x000fc40000011623 */
[----:B------:R-:W-:Y:S01]  /*10500*/  SHF.R.U32.HI R44, RZ, 0x10, R45 ;  /* 0x00000010ff2c7819 */ /* 0x000fe2000001162d */
[----:B------:R-:W-:Y:S01]  /*10510*/  IMAD.IADD R93, R63, 0x1, R62 ;  /* 0x000000013f5d7824 */ /* 0x000fe200078e023e */
[----:B------:R-:W-:Y:S01]  /*10520*/  PRMT R111, R111, 0x5410, R112 ;  /* 0x000054106f6f7816 */ /* 0x000fe20000000070 */
[----:B------:R-:W0:Y:S01]  /*10530*/  LDS.128 R60, [R92+0x10400] ;  /* 0x010400005c3c7984 */ /* 0x000e220000000c00 */
[----:B------:R-:W-:Y:S01]  /*10540*/  SHF.R.U64 R45, R46, 0x10, R47 ;  /* 0x000000102e2d7819 */ /* 0x000fe2000000122f */
[----:B------:R-:W-:Y:S01]  /*10550*/  IMAD R93, R93, 0x2, R2 ;  /* 0x000000025d5d7824 */ /* 0x000fe200078e0202 */
[----:B------:R-:W-:Y:S01]  /*10560*/  PRMT R35, R72, 0x5432, R115 ;  /* 0x0000543248237816 */ /* 0x000fe20000000073 */
[----:B------:R-:W-:Y:S01]  /*10570*/  IMAD.U32 R120, R111, 0x10000, RZ ;  /* 0x000100006f787824 */ /* 0x000fe200078e00ff */
[----:B------:R-:W-:Y:S02]  /*10580*/  SHF.R.U32.HI R110, RZ, 0x10, R47 ;  /* 0x00000010ff6e7819 */ /* 0x000fe4000001162f */
[----:B--23--:R-:W1:Y:S01]  /*10590*/  LDS.128 R64, [R93+0x10400] ;  /* 0x010400005d407984 */ /* 0x00ce620000000c00 */
        /* <DEDUP_REMOVED lines=17> */
[----:B------:R-:W-:Y:S01]  /*106b0*/  IMAD.U32 R116, R61, 0x10000, RZ ;  /* 0x000100003d747824 */ /* 0x000fe200078e00ff */
[C---:B-1----:R-:W-:Y:S01]  /*106c0*/  LOP3.LUT R112, R64.reuse, 0xffff0000, RZ, 0xc0, !PT ;  /* 0xffff000040707812 */ /* 0x042fe200078ec0ff */
[----:B------:R-:W-:Y:S01]  /*106d0*/  IMAD.U32 R115, R64, 0x10000, RZ ;  /* 0x0001000040737824 */ /* 0x000fe200078e00ff */
[C---:B------:R-:W-:Y:S01]  /*106e0*/  LOP3.LUT R63, R66.reuse, 0xffff0000, RZ, 0xc0, !PT ;  /* 0xffff0000423f7812 */ /* 0x040fe200078ec0ff */
[C---:B------:R-:W-:Y:S01]  /*106f0*/  IMAD.U32 R117, R65.reuse, 0x10000, RZ ;  /* 0x0001000041757824 */ /* 0x040fe200078e00ff */
[----:B------:R-:W-:Y:S01]  /*10700*/  LOP3.LUT R65, R65, 0xffff0000, RZ, 0xc0, !PT ;  /* 0xffff000041417812 */ /* 0x000fe200078ec0ff */
        /* <DEDUP_REMOVED lines=56> */
.L_x_2650:
[----:B------:R-:W-:Y:S05]  /*10a90*/  BSYNC B2 ;  /* 0x0000000000027941 */ /* 0x000fea0003800000 */
.L_x_2649:
[----:B------:R-:W-:Y:S04]  /*10aa0*/  BSSY B2, `(.L_x_2651) ;  /* 0x000006a000027945 */ /* 0x000fe80003800000 */
[----:B------:R-:W-:Y:S05]  /*10ab0*/  @P1 BRA `(.L_x_2652) ;  /* 0x0000000400a01947 */ /* 0x000fea0003800000 */
[----:B-1----:R-:W4:Y:S01]  /*10ac0*/  LDL R93, [R1+0x78] ;  /* 0x00007800015d7983 */ /* 0x002f220000100800 */
[----:B------:R-:W-:Y:S02]  /*10ad0*/  LEA.HI R32, R75, R234, RZ, 0x1d ;  /* 0x000000ea4b207211 */ /* 0x000fe400078fe8ff */
[--C-:B0-----:R-:W-:Y:S02]  /*10ae0*/  SHF.R.U64 R61, R30, 0x10, R31.reuse ;  /* 0x000000101e3d7819 */ /* 0x101fe4000000121f */
[----:B------:R-:W-:Y:S02]  /*10af0*/  SHF.R.S32.HI R33, RZ, 0x1f, R32 ;  /* 0x0000001fff217819 */ /* 0x000fe40000011420 */
[----:B------:R-:W-:Y:S02]  /*10b00*/  SHF.R.U32.HI R30, RZ, 0x10, R31 ;  /* 0x00000010ff1e7819 */ /* 0x000fe4000001161f */
[----:B------:R-:W-:Y:S01]  /*10b10*/  LEA.HI R33, R33, R32, RZ, 0x3 ;  /* 0x0000002021217211 */ /* 0x000fe200078f18ff */
[----:B------:R-:W-:Y:S01]  /*10b20*/  IMAD.SHL.U32 R32, R32, 0x8, RZ ;  /* 0x0000000820207824 */ /* 0x000fe200078e00ff */
[----:B------:R-:W-:-:S02]  /*10b30*/  SHF.R.U64 R31, R40, 0x10, R41 ;  /* 0x00000010281f7819 */ /* 0x000fc40000001229 */
[----:B------:R-:W-:Y:S01]  /*10b40*/  SHF.R.U32.HI R40, RZ, 0x10, R41 ;  /* 0x00000010ff287819 */ /* 0x000fe20000011629 */
[----:B------:R-:W-:Y:S01]  /*10b50*/  IMAD.SHL.U32 R33, R33, 0x400, RZ ;  /* 0x0000040021217824 */ /* 0x000fe200078e00ff */
[----:B------:R-:W-:Y:S02]  /*10b60*/  LOP3.LUT R32, R195, 0x38, R32, 0xf8, !PT ;  /* 0x00000038c3207812 */ /* 0x000fe400078ef820 */
[--C-:B------:R-:W-:Y:S02]  /*10b70*/  SHF.R.U64 R63, R28, 0x10, R29.reuse ;  /* 0x000000101c3f7819 */ /* 0x100fe4000000121d */
[----:B------:R-:W-:Y:S02]  /*10b80*/  LOP3.LUT R33, R33, 0x7fffe000, RZ, 0xc0, !PT ;  /* 0x7fffe00021217812 */ /* 0x000fe400078ec0ff */
[----:B------:R-:W-:Y:S02]  /*10b90*/  LOP3.LUT R32, R32, R197, RZ, 0x3c, !PT ;  /* 0x000000c520207212 */ /* 0x000fe400078e3cff */
[----:B------:R-:W-:Y:S01]  /*10ba0*/  SHF.R.U32.HI R28, RZ, 0x10, R29 ;  /* 0x00000010ff1c7819 */ /* 0x000fe2000001161d */
[----:B------:R-:W-:Y:S01]  /*10bb0*/  IMAD R33, R196, 0x200, R33 ;  /* 0x00000200c4217824 */ /* 0x000fe200078e0221 */
[----:B------:R-:W-:-:S02]  /*10bc0*/  PRMT R102, R102, 0x5410, R31 ;  /* 0x0000541066667816 */ /* 0x000fc4000000001f */
[--C-:B------:R-:W-:Y:S01]  /*10bd0*/  SHF.R.U64 R29, R42, 0x10, R43.reuse ;  /* 0x000000102a1d7819 */ /* 0x100fe2000000122b */
[----:B------:R-:W-:Y:S01]  /*10be0*/  IMAD.IADD R45, R33, 0x1, R32 ;  /* 0x00000001212d7824 */ /* 0x000fe200078e0220 */
[----:B------:R-:W-:Y:S02]  /*10bf0*/  PRMT R103, R103, 0x5410, R40 ;  /* 0x0000541067677816 */ /* 0x000fe40000000028 */
[----:B------:R-:W-:Y:S01]  /*10c00*/  SHF.R.U32.HI R42, RZ, 0x10, R43 ;  /* 0x00000010ff2a7819 */ /* 0x000fe2000001162b */
[----:B------:R-:W-:Y:S01]  /*10c10*/  IMAD R60, R45, 0x2, R2 ;  /* 0x000000022d3c7824 */ /* 0x000fe200078e0202 */
[----:B------:R-:W-:Y:S01]  /*10c20*/  PRMT R106, R106, 0x5410, R63 ;  /* 0x000054106a6a7816 */ /* 0x000fe2000000003f */
[----:B------:R-:W-:Y:S01]  /*10c30*/  IMAD.U32 R63, R102, 0x10000, RZ ;  /* 0x00010000663f7824 */ /* 0x000fe200078e00ff */
[----:B------:R-:W-:Y:S01]  /*10c40*/  PRMT R107, R107, 0x5410, R28 ;  /* 0x000054106b6b7816 */ /* 0x000fe2000000001c */
[----:B------:R-:W-:Y:S01]  /*10c50*/  IMAD.U32 R64, R103, 0x10000, RZ ;  /* 0x0001000067407824 */ /* 0x000fe200078e00ff */
[----:B------:R-:W0:Y:S01]  /*10c60*/  LDS.128 R44, [R60+0x10400] ;  /* 0x010400003c2c7984 */ /* 0x000e220000000c00 */
        /* <DEDUP_REMOVED lines=10> */
[----:B---3--:R-:W-:Y:S01]  /*10d10*/  FMUL.FTZ R66, R42, R64 ;  /* 0x000000402a427220 */ /* 0x008fe20000410000 */
[----:B------:R-:W-:-:S02]  /*10d20*/  LOP3.LUT R46, R47, 0xffff0000, RZ, 0xc0, !PT ;  /* 0xffff00002f2e7812 */ /* 0x000fc400078ec0ff */
[----:B------:R-:W-:Y:S01]  /*10d30*/  LOP3.LUT R45, R45, 0xffff0000, RZ, 0xc0, !PT ;  /* 0xffff00002d2d7812 */ /* 0x000fe200078ec0ff */
[----:B----4-:R-:W0:Y:S02]  /*10d40*/  LDS.128 R32, [R93] ;  /* 0x000000005d207984 */ /* 0x010e240000000c00 */
        /* <DEDUP_REMOVED lines=14> */
[-C--:B--2---:R-:W-:Y:S01]  /*10e30*/  FMUL.FTZ R67, R33, R35.reuse ;  /* 0x0000002321437220 */ /* 0x084fe20000410000 */
        /* <DEDUP_REMOVED lines=48> */
.L_x_2652:
[----:B------:R-:W-:Y:S05]  /*11140*/  BSYNC B2 ;  /* 0x0000000000027941 */ /* 0x000fea0003800000 */
.L_x_2651:
[----:B------:R-:W-:Y:S05]  /*11150*/  @P2 BRA `(.L_x_2648) ;  /* 0x0000000400a02947 */ /* 0x000fea0003800000 */
[----:B----4-:R-:W4:Y:S01]  /*11160*/  LDL R60, [R1+0x70] ;  /* 0x00007000013c7983 */ /* 0x010f220000100800 */
[----:B------:R-:W-:Y:S02]  /*11170*/  LEA.HI R75, R75, R235, RZ, 0x1d ;  /* 0x000000eb4b4b7211 */ /* 0x000fe400078fe8ff */
[----:B-1----:R-:W-:Y:S02]  /*11180*/  SHF.R.U64 R46, R24, 0x10, R25 ;  /* 0x00000010182e7819 */ /* 0x002fe40000001219 */
[----:B------:R-:W-:Y:S02]  /*11190*/  SHF.R.S32.HI R28, RZ, 0x1f, R75 ;  /* 0x0000001fff1c7819 */ /* 0x000fe4000001144b */
[----:B------:R-:W-:Y:S02]  /*111a0*/  SHF.R.U32.HI R44, RZ, 0x10, R25 ;  /* 0x00000010ff2c7819 */ /* 0x000fe40000011619 */
[----:B------:R-:W-:Y:S01]  /*111b0*/  LEA.HI R29, R28, R75, RZ, 0x3 ;  /* 0x0000004b1c1d7211 */ /* 0x000fe200078f18ff */
[----:B------:R-:W-:Y:S01]  /*111c0*/  IMAD.SHL.U32 R28, R75, 0x8, RZ ;  /* 0x000000084b1c7824 */ /* 0x000fe200078e00ff */
[----:B------:R-:W-:-:S02]  /*111d0*/  SHF.R.U64 R25, R26, 0x10, R27 ;  /* 0x000000101a197819 */ /* 0x000fc4000000121b */
[----:B------:R-:W-:Y:S01]  /*111e0*/  SHF.R.U64 R26, R36, 0x10, R37 ;  /* 0x00000010241a7819 */ /* 0x000fe20000001225 */
[----:B------:R-:W-:Y:S01]  /*111f0*/  IMAD.SHL.U32 R29, R29, 0x400, RZ ;  /* 0x000004001d1d7824 */ /* 0x000fe200078e00ff */
[----:B------:R-:W-:Y:S02]  /*11200*/  LOP3.LUT R28, R195, 0x38, R28, 0xf8, !PT ;  /* 0x00000038c31c7812 */ /* 0x000fe400078ef81c */
[----:B------:R-:W-:Y:S02]  /*11210*/  SHF.R.U64 R24, R38, 0x10, R39 ;  /* 0x0000001026187819 */ /* 0x000fe40000001227 */
[----:B------:R-:W-:Y:S02]  /*11220*/  LOP3.LUT R29, R29, 0x7fffe000, RZ, 0xc0, !PT ;  /* 0x7fffe0001d1d7812 */ /* 0x000fe400078ec0ff */
[----:B------:R-:W-:Y:S02]  /*11230*/  LOP3.LUT R28, R28, R197, RZ, 0x3c, !PT ;  /* 0x000000c51c1c7212 */ /* 0x000fe400078e3cff */
[----:B------:R-:W-:Y:S01]  /*11240*/  SHF.R.U32.HI R42, RZ, 0x10, R27 ;  /* 0x00000010ff2a7819 */ /* 0x000fe2000001161b */
[----:B------:R-:W-:Y:S01]  /*11250*/  IMAD R29, R196, 0x200, R29 ;  /* 0x00000200c41d7824 */ /* 0x000fe200078e021d */
[----:B------:R-:W-:-:S02]  /*11260*/  SHF.R.U32.HI R37, RZ, 0x10, R37 ;  /* 0x00000010ff257819 */ /* 0x000fc40000011625 */
[----:B------:R-:W-:Y:S01]  /*11270*/  PRMT R90, R90, 0x5410, R25 ;  /* 0x000054105a5a7816 */ /* 0x000fe20000000019 */
[----:B------:R-:W-:Y:S01]  /*11280*/  IMAD.IADD R33, R29, 0x1, R28 ;  /* 0x000000011d217824 */ /* 0x000fe200078e021c */
[----:B------:R-:W-:Y:S02]  /*11290*/  PRMT R83, R83, 0x5410, R26 ;  /* 0x0000541053537816 */ /* 0x000fe4000000001a */
[----:B------:R-:W-:Y:S01]  /*112a0*/  PRMT R85, R85, 0x5410, R24 ;  /* 0x0000541055557816 */ /* 0x000fe20000000018 */
[----:B------:R-:W-:Y:S01]  /*112b0*/  IMAD R40, R33, 0x2, R2 ;  /* 0x0000000221287824 */ /* 0x000fe200078e0202 */
[----:B------:R-:W-:Y:S02]  /*112c0*/  PRMT R87, R87, 0x5410, R46 ;  /* 0x0000541057577816 */ /* 0x000fe4000000002e */
[----:B------:R-:W-:Y:S01]  /*112d0*/  PRMT R91, R91, 0x5410, R42 ;  /* 0x000054105b5b7816 */ /* 0x000fe2000000002a */
[----:B------:R-:W-:Y:S01]  /*112e0*/  IMAD.U32 R42, R83, 0x10000, RZ ;  /* 0x00010000532a7824 */ /* 0x000fe200078e00ff */
[----:B------:R-:W1:Y:S01]  /*112f0*/  LDS.128 R32, [R40+0x10400] ;  /* 0x0104000028207984 */ /* 0x000e620000000c00 */
[----:B------:R-:W-:Y:S01]  /*11300*/  PRMT R84, R84, 0x5410, R37 ;  /* 0x0000541054547816 */ /* 0x000fe20000000025 */
[----:B------:R-:W-:Y:S01]  /*11310*/  IMAD.U32 R41, R87, 0x10000, RZ ;  /* 0x0001000057297824 */ /* 0x000fe200078e00ff */
[----:B------:R-:W-:-:S02]  /*11320*/  SHF.R.U32.HI R39, RZ, 0x10, R39 ;  /* 0x00000010ff277819 */ /* 0x000fc40000011627 */
[----:B------:R-:W-:Y:S01]  /*11330*/  PRMT R89, R89, 0x5410, R44 ;  /* 0x0000541059597816 */ /* 0x000fe2000000002c */
[----:B------:R-:W-:Y:S01]  /*11340*/  IMAD.U32 R43, R84, 0x10000, RZ ;  /* 0x00010000542b7824 */ /* 0x000fe200078e00ff */
[----:B------:R-:W-:Y:S02]  /*11350*/  PRMT R86, R86, 0x5410, R39 ;  /* 0x0000541056567816 */ /* 0x000fe40000000027 */
[----:B------:R-:W-:Y:S02]  /*11360*/  LOP3.LUT R83, R83, 0xffff0000, RZ, 0xc0, !PT ;  /* 0xffff000053537812 */ /* 0x000fe400078ec0ff */
[----:B------:R-:W-:Y:S02]  /*11370*/  LOP3.LUT R87, R87, 0xffff0000, RZ, 0xc0, !PT ;  /* 0xffff000057577812 */ /* 0x000fe400078ec0ff */
        /* <DEDUP_REMOVED lines=8> */
[----:B----4-:R-:W0:Y:S02]  /*11400*/  LDS.128 R28, [R60] ;  /* 0x000000003c1c7984 */ /* 0x010e240000000c00 */
        /* <DEDUP_REMOVED lines=14> */
[----:B------:R-:W-:Y:S01]  /*114f0*/  FFMA.FTZ R45, R24, R41, -R45 ;  /* 0x00000029182d7223 */ /* 0x000fe2000001082d */
        /* <DEDUP_REMOVED lines=10> */
[----:B------:R-:W-:Y:S01]  /*115a0*/  FMUL.FTZ R24, R32, R83 ;  /* 0x0000005320187220 */ /* 0x000fe20000410000 */
[----:B------:R-:W-:Y:S01]  /*115b0*/  FFMA.FTZ R41, R36, R41, R42 ;  /* 0x0000002924297223 */ /* 0x000fe2000001002a */
[-C--:B------:R-:W-:Y:S01]  /*115c0*/  FMUL.FTZ R36, R32, R87.reuse ;  /* 0x0000005720247220 */ /* 0x080fe20000410000 */
[----:B------:R-:W-:Y:S01]  /*115d0*/  FMUL.FTZ R44, R38, R26 ;  /* 0x0000001a262c7220 */ /* 0x000fe20000410000 */
        /* <DEDUP_REMOVED lines=8> */
[----:B------:R-:W-:Y:S01]  /*11660*/  LOP3.LUT R91, R91, 0xffff0000, RZ, 0xc0, !PT ;  /* 0xffff00005b5b7812 */ /* 0x000fe200078ec0ff */
[C---:B------:R-:W-:Y:S01]  /*11670*/  FMUL.FTZ R24, R34.reuse, R85 ;  /* 0x0000005522187220 */ /* 0x040fe20000410000 */
[----:B------:R-:W-:Y:S01]  /*11680*/  FMUL.FTZ R34, R34, R90 ;  /* 0x0000005a22227220 */ /* 0x000fe20000410000 */
[----:B------:R-:W-:Y:S01]  /*11690*/  FMUL.FTZ R31, R33, R84 ;  /* 0x00000054211f7220 */ /* 0x000fe20000410000 */
[----:B------:R-:W-:Y:S01]  /*116a0*/  FMUL.FTZ R25, R35, R86 ;  /* 0x0000005623197220 */ /* 0x000fe20000410000 */
[----:B------:R-:W-:Y:S01]  /*116b0*/  FMUL.FTZ R33, R33, R89 ;  /* 0x0000005921217220 */ /* 0x000fe20000410000 */
[----:B------:R-:W-:Y:S01]  /*116c0*/  FMUL.FTZ R35, R35, R91 ;  /* 0x0000005b23237220 */ /* 0x000fe20000410000 */
[----:B------:R-:W-:Y:S01]  /*116d0*/  FFMA.FTZ R38, R27, R26, R38 ;  /* 0x0000001a1b267223 */ /* 0x000fe20000010026 */
[C---:B------:R-:W-:Y:S01]  /*116e0*/  FFMA.FTZ R27, R29.reuse, R90, -R24 ;  /* 0x0000005a1d1b7223 */ /* 0x040fe20000010818 */
[----:B------:R-:W-:Y:S01]  /*116f0*/  FFMA.FTZ R85, R29, R85, R34 ;  /* 0x000000551d557223 */ /* 0x000fe20000010022 */
        /* <DEDUP_REMOVED lines=14> */
.L_x_2648:
[----:B------:R-:W-:Y:S05]  /*117e0*/  BSYNC B1 ;  /* 0x0000000000017941 */ /* 0x000fea0003800000 */
.L_x_2647:
[----:B------:R-:W-:-:S13]  /*117f0*/  ISETP.GE.AND P0, PT, R214, R0, PT ;  /* 0x00000000d600720c */ /* 0x000fda0003f06270 */
[----:B------:R-:W-:Y:S05]  /*11800*/  @P0 BRA `(.L_x_2628) ;  /* 0x0000001400040947 */ /* 0x000fea0003800000 */
[----:B-1--4-:R-:W1:Y:S01]  /*11810*/  LDC R33, c[0x0][0x3f4] ;  /* 0x0000fd00ff217b82 */ /* 0x012e620000000800 */
[----:B------:R-:W-:Y:S01]  /*11820*/  BSSY B1, `(.L_x_2653) ;  /* 0x000006d000017945 */ /* 0x000fe20003800000 */
[----:B------:R-:W-:Y:S02]  /*11830*/  SHF.R.U32.HI R42, RZ, 0x3, R194 ;  /* 0x00000003ff2a7819 */ /* 0x000fe400000116c2 */
[-C--:B-1----:R-:W-:Y:S02]  /*11840*/  ISETP.GE.AND P0, PT, R18, R33.reuse, PT ;  /* 0x000000211200720c */ /* 0x082fe40003f06270 */
[-C--:B------:R-:W-:Y:S02]  /*11850*/  ISETP.GE.AND P1, PT, R185, R33.reuse, PT ;  /* 0x00000021b900720c */ /* 0x080fe40003f26270 */
[----:B------:R-:W-:-:S09]  /*11860*/  ISETP.GE.AND P2, PT, R186, R33, PT ;  /* 0x00000021ba00720c */ /* 0x000fd20003f46270 */
[----:B------:R-:W-:Y:S05]  /*11870*/  @P0 BRA `(.L_x_2654) ;  /* 0x00000004009c0947 */ /* 0x000fea0003800000 */
[----:B------:R-:W4:Y:S01]  /*11880*/  LDL R44, [R1+0x74] ;  /* 0x00007400012c7983 */ /* 0x000f220000100800 */
[----:B------:R-:W-:Y:S02]  /*11890*/  LEA.HI R0, R33, R216, RZ, 0x1d ;  /* 0x000000d821007211 */ /* 0x000fe400078fe8ff */
[--C-:B------:R-:W-:Y:S02]  /*118a0*/  SHF.R.U64 R35, R4, 0x10, R5.reuse ;  /* 0x0000001004237819 */ /* 0x100fe40000001205 */
[----:B0-----:R-:W-:Y:S01]  /*118b0*/  SHF.R.S32.HI R27, RZ, 0x1f, R0 ;  /* 0x0000001fff1b7819 */ /* 0x001fe20000011400 */
        /* <DEDUP_REMOVED lines=16> */
[----:B------:R-:W-:Y:S02]  /*119c0*/  PRMT R97, R97, 0x5410, R6 ;  /* 0x0000541061617816 */ /* 0x000fe40000000006 */
[----:B------:R-:W0:Y:S01]  /*119d0*/  LDS.128 R28, [R0+0x10400] ;  /* 0x01040000001c7984 */ /* 0x000e220000000c00 */
[----:B------:R-:W-:Y:S02]  /*119e0*/  SHF.R.U64 R37, R50, 0x10, R51 ;  /* 0x0000001032257819 */ /* 0x000fe40000001233 */
[----:B------:R-:W-:Y:S01]  /*119f0*/  PRMT R98, R98, 0x5410, R39 ;  /* 0x0000541062627816 */ /* 0x000fe20000000027 */
[----:B------:R-:W-:Y:S01]  /*11a00*/  IMAD.U32 R39, R95, 0x10000, RZ ;  /* 0x000100005f277824 */ /* 0x000fe200078e00ff */
[----:B------:R-:W-:-:S02]  /*11a10*/  SHF.R.U32.HI R48, RZ, 0x10, R49 ;  /* 0x00000010ff307819 */ /* 0x000fc40000011631 */
[----:B------:R-:W-:Y:S01]  /*11a20*/  PRMT R100, R100, 0x5410, R37 ;  /* 0x0000541064647816 */ /* 0x000fe20000000025 */
[----:B------:R-:W-:Y:S01]  /*11a30*/  IMAD.U32 R37, R98, 0x10000, RZ ;  /* 0x0001000062257824 */ /* 0x000fe200078e00ff */
[----:B------:R-:W-:Y:S02]  /*11a40*/  PRMT R99, R99, 0x5410, R48 ;  /* 0x0000541063637816 */ /* 0x000fe40000000030 */
[----:B------:R-:W-:Y:S02]  /*11a50*/  SHF.R.U32.HI R50, RZ, 0x10, R51 ;  /* 0x00000010ff327819 */ /* 0x000fe40000011633 */
[----:B------:R-:W-:Y:S02]  /*11a60*/  LOP3.LUT R94, R94, 0xffff0000, RZ, 0xc0, !PT ;  /* 0xffff00005e5e7812 */ /* 0x000fe400078ec0ff */
[----:B------:R-:W-:Y:S02]  /*11a70*/  PRMT R101, R101, 0x5410, R50 ;  /* 0x0000541065657816 */ /* 0x000fe40000000032 */
[----:B------:R-:W-:-:S02]  /*11a80*/  LOP3.LUT R98, R98, 0xffff0000, RZ, 0xc0, !PT ;  /* 0xffff000062627812 */ /* 0x000fc400078ec0ff */
[----:B------:R-:W-:Y:S01]  /*11a90*/  LOP3.LUT R95, R95, 0xffff0000, RZ, 0xc0, !PT ;  /* 0xffff00005f5f7812 */ /* 0x000fe200078ec0ff */
[C---:B0-----:R-:W-:Y:S01]  /*11aa0*/  IMAD.U32 R34, R29.reuse, 0x10000, RZ ;  /* 0x000100001d227824 */ /* 0x041fe200078e00ff */
[----:B------:R-:W-:Y:S01]  /*11ab0*/  LOP3.LUT R29, R29, 0xffff0000, RZ, 0xc0, !PT ;  /* 0xffff00001d1d7812 */ /* 0x000fe200078ec0ff */
[C---:B------:R-:W-:Y:S01]  /*11ac0*/  IMAD.U32 R36, R31.reuse, 0x10000, RZ ;  /* 0x000100001f247824 */ /* 0x040fe200078e00ff */
[----:B------:R-:W-:Y:S01]  /*11ad0*/  LOP3.LUT R31, R31, 0xffff0000, RZ, 0xc0, !PT ;  /* 0xffff00001f1f7812 */ /* 0x000fe200078ec0ff */
[----:B------:R-:W-:Y:S01]  /*11ae0*/  FMUL.FTZ R45, R34, R39 ;  /* 0x00000027222d7220 */ /* 0x000fe20000410000 */
        /* <DEDUP_REMOVED lines=19> */
[-C--:B------:R-:W-:Y:S01]  /*11c20*/  FMUL.FTZ R47, R34, R27.reuse ;  /* 0x0000001b222f7220 */ /* 0x080fe20000410000 */
[----:B------:R-:W-:Y:S01]  /*11c30*/  FFMA.FTZ R45, R6, R27, -R45 ;  /* 0x0000001b062d7223 */ /* 0x000fe2000001082d */
[----:B------:R-:W-:Y:S01]  /*11c40*/  FFMA.FTZ R43, R4, R38, R43 ;  /* 0x00000026042b7223 */ /* 0x000fe2000001002b */
[----:B------:R-:W-:-:S02]  /*11c50*/  IMAD.U32 R37, R101, 0x10000, RZ ;  /* 0x0001000065257824 */ /* 0x000fc400078e00ff */
[----:B------:R-:W-:Y:S01]  /*11c60*/  FMUL.FTZ R27, R36, R41 ;  /* 0x00000029241b7220 */ /* 0x000fe20000410000 */
[----:B------:R-:W-:Y:S01]  /*11c70*/  FMUL.FTZ R4, R28, R94 ;  /* 0x0000005e1c047220 */ /* 0x000fe20000410000 */
[----:B------:R-:W-:Y:S01]  /*11c80*/  FFMA.FTZ R47, R6, R39, R47 ;  /* 0x00000027062f7223 */ /* 0x000fe2000001002f */
[-C--:B------:R-:W-:Y:S01]  /*11c90*/  FMUL.FTZ R36, R36, R37.reuse ;  /* 0x0000002524247220 */ /* 0x080fe20000410000 */
[----:B------:R-:W-:Y:S01]  /*11ca0*/  FFMA.FTZ R38, R32, R37, -R27 ;  /* 0x0000002520267223 */ /* 0x000fe2000001081b */
[----:B------:R-:W-:Y:S01]  /*11cb0*/  FFMA.FTZ R27, R5, R98, -R4 ;  /* 0x00000062051b7223 */ /* 0x000fe20000010804 */
[----:B------:R-:W-:Y:S02]  /*11cc0*/  IMAD.U32 R6, R96, 0x10000, RZ ;  /* 0x0001000060067824 */ /* 0x000fe400078e00ff */
[C---:B------:R-:W-:Y:S01]  /*11cd0*/  FMUL.FTZ R37, R29.reuse, R95 ;  /* 0x0000005f1d257220 */ /* 0x040fe20000410000 */
[----:B------:R-:W-:Y:S01]  /*11ce0*/  FMUL.FTZ R34, R29, R99 ;  /* 0x000000631d227220 */ /* 0x000fe20000410000 */
[----:B------:R-:W-:-:S02]  /*11cf0*/  IMAD.U32 R4, R100, 0x10000, RZ ;  /* 0x0001000064047824 */ /* 0x000fc400078e00ff */
[----:B------:R-:W-:Y:S01]  /*11d00*/  FFMA.FTZ R41, R32, R41, R36 ;  /* 0x0000002920297223 */ /* 0x000fe20000010024 */
[----:B------:R-:W-:Y:S01]  /*11d10*/  FMUL.FTZ R28, R28, R98 ;  /* 0x000000621c1c7220 */ /* 0x000fe20000410000 */
        /* <DEDUP_REMOVED lines=29> */
.L_x_2654:
[----:B------:R-:W-:Y:S05]  /*11ef0*/  BSYNC B1 ;  /* 0x0000000000017941 */ /* 0x000fea0003800000 */
.L_x_2653:
[----:B------:R-:W-:Y:S04]  /*11f00*/  BSSY B1, `(.L_x_2655) ;  /* 0x0000069000017945 */ /* 0x000fe80003800000 */
[----:B------:R-:W-:Y:S05]  /*11f10*/  @P1 BRA `(.L_x_2656) ;  /* 0x00000004009c1947 */ /* 0x000fea0003800000 */
[----:B0-----:R-:W4:Y:S01]  /*11f20*/  LDL R40, [R1+0x6c] ;  /* 0x00006c0001287983 */ /* 0x001f220000100800 */
[----:B-1----:R-:W-:Y:S02]  /*11f30*/  LEA.HI R0, R33, R234, RZ, 0x1d ;  /* 0x000000ea21007211 */ /* 0x002fe400078fe8ff */
        /* <DEDUP_REMOVED lines=13> */
[----:B------:R-:W-:Y:S01]  /*12010*/  PRMT R74, R74, 0x5410, R29 ;  /* 0x000054104a4a7816 */ /* 0x000fe2000000001d */
[----:B------:R-:W-:Y:S01]  /*12020*/  IMAD.U32 R35, R79, 0x10000, RZ ;  /* 0x000100004f237824 */ /* 0x000fe200078e00ff */
[----:B------:R-:W-:Y:S01]  /*12030*/  SHF.R.U32.HI R53, RZ, 0x10, R53 ;  /* 0x00000010ff357819 */ /* 0x000fe20000011635 */
[----:B------:R-:W-:Y:S01]  /*12040*/  IMAD R0, R25, 0x2, R2 ;  /* 0x0000000219007824 */ /* 0x000fe200078e0202 */
[----:B------:R-:W-:Y:S01]  /*12050*/  SHF.R.U64 R8, R10, 0x10, R11 ;  /* 0x000000100a087819 */ /* 0x000fe2000000120b */
[----:B------:R-:W-:Y:S01]  /*12060*/  IMAD.U32 R37, R74, 0x10000, RZ ;  /* 0x000100004a257824 */ /* 0x000fe200078e00ff */
[----:B------:R-:W-:Y:S02]  /*12070*/  PRMT R76, R76, 0x5410, R9 ;  /* 0x000054104c4c7816 */ /* 0x000fe40000000009 */
[----:B------:R-:W0:Y:S01]  /*12080*/  LDS.128 R24, [R0+0x10400] ;  /* 0x0104000000187984 */ /* 0x000e220000000c00 */
[----:B------:R-:W-:Y:S02]  /*12090*/  SHF.R.U32.HI R11, RZ, 0x10, R11 ;  /* 0x00000010ff0b7819 */ /* 0x000fe4000001160b */
[----:B------:R-:W-:Y:S01]  /*120a0*/  PRMT R81, R81, 0x5410, R28 ;  /* 0x0000541051517816 */ /* 0x000fe2000000001c */
[----:B------:R-:W-:Y:S01]  /*120b0*/  IMAD.U32 R32, R76, 0x10000, RZ ;  /* 0x000100004c207824 */ /* 0x000fe200078e00ff */
[----:B------:R-:W-:-:S02]  /*120c0*/  SHF.R.U32.HI R55, RZ, 0x10, R55 ;  /* 0x00000010ff377819 */ /* 0x000fc40000011637 */
[----:B------:R-:W-:Y:S02]  /*120d0*/  PRMT R80, R80, 0x5410, R53 ;  /* 0x0000541050507816 */ /* 0x000fe40000000035 */
[----:B------:R-:W-:Y:S02]  /*120e0*/  PRMT R77, R77, 0x5410, R8 ;  /* 0x000054104d4d7816 */ /* 0x000fe40000000008 */
[----:B------:R-:W-:Y:S02]  /*120f0*/  PRMT R78, R78, 0x5410, R11 ;  /* 0x000054104e4e7816 */ /* 0x000fe4000000000b */
[----:B------:R-:W-:Y:S02]  /*12100*/  PRMT R82, R82, 0x5410, R55 ;  /* 0x0000541052527816 */ /* 0x000fe40000000037 */
[----:B------:R-:W-:Y:S01]  /*12110*/  LOP3.LUT R79, R79, 0xffff0000, RZ, 0xc0, !PT ;  /* 0xffff00004f4f7812 */ /* 0x000fe200078ec0ff */
[----:B------:R-:W-:Y:S01]  /*12120*/  IMAD.U32 R34, R78, 0x10000, RZ ;  /* 0x000100004e227824 */ /* 0x000fe200078e00ff */
[----:B------:R-:W-:-:S02]  /*12130*/  LOP3.LUT R76, R76, 0xffff0000, RZ, 0xc0, !PT ;  /* 0xffff00004c4c7812 */ /* 0x000fc400078ec0ff */
[----:B------:R-:W-:Y:S01]  /*12140*/  LOP3.LUT R78, R78, 0xffff0000, RZ, 0xc0, !PT ;  /* 0xffff00004e4e7812 */ /* 0x000fe200078ec0ff */
[C---:B0-----:R-:W-:Y:S01]  /*12150*/  IMAD.U32 R28, R24.reuse, 0x10000, RZ ;  /* 0x00010000181c7824 */ /* 0x041fe200078e00ff */
[----:B------:R-:W-:Y:S01]  /*12160*/  LOP3.LUT R24, R24, 0xffff0000, RZ, 0xc0, !PT ;  /* 0xffff000018187812 */ /* 0x000fe200078ec0ff */
[C---:B------:R-:W-:Y:S01]  /*12170*/  IMAD.U32 R29, R25.reuse, 0x10000, RZ ;  /* 0x00010000191d7824 */ /* 0x040fe200078e00ff */
[----:B------:R-:W-:Y:S01]  /*12180*/  LOP3.LUT R25, R25, 0xffff0000, RZ, 0xc0, !PT ;  /* 0xffff000019197812 */ /* 0x000fe200078ec0ff */
[C---:B------:R-:W-:Y:S01]  /*12190*/  FMUL.FTZ R39, R28.reuse, R37 ;  /* 0x000000251c277220 */ /* 0x040fe20000410000 */
[----:B------:R-:W-:Y:S01]  /*121a0*/  FMUL.FTZ R41, R28, R35 ;  /* 0x000000231c297220 */ /* 0x000fe20000410000 */
[C---:B------:R-:W-:Y:S02]  /*121b0*/  IMAD.U32 R28, R80.reuse, 0x10000, RZ ;  /* 0x00010000501c7824 */ /* 0x040fe400078e00ff */
[----:B------:R-:W-:Y:S01]  /*121c0*/  FMUL.FTZ R36, R29, R32 ;  /* 0x000000201d247220 */ /* 0x000fe20000410000 */
[----:B------:R-:W-:Y:S01]  /*121d0*/  IMAD.U32 R31, R27, 0x10000, RZ ;  /* 0x000100001b1f7824 */ /* 0x000fe200078e00ff */
[----:B------:R-:W-:Y:S01]  /*121e0*/  LOP3.LUT R80, R80, 0xffff0000, RZ, 0xc0, !PT ;  /* 0xffff000050507812 */ /* 0x000fe200078ec0ff */
[----:B------:R-:W-:Y:S01]  /*121f0*/  FMUL.FTZ R38, R29, R28 ;  /* 0x0000001c1d267220 */ /* 0x000fe20000410000 */
[----:B------:R-:W-:Y:S01]  /*12200*/  LOP3.LUT R29, R74, 0xffff0000, RZ, 0xc0, !PT ;  /* 0xffff00004a1d7812 */ /* 0x000fe200078ec0ff */
[C---:B------:R-:W-:Y:S01]  /*12210*/  IMAD.U32 R30, R26.reuse, 0x10000, RZ ;  /* 0x000100001a1e7824 */ /* 0x040fe200078e00ff */
[----:B------:R-:W-:-:S02]  /*12220*/  LOP3.LUT R26, R26, 0xffff0000, RZ, 0xc0, !PT ;  /* 0xffff00001a1a7812 */ /* 0x000fc400078ec0ff */
[----:B------:R-:W-:Y:S01]  /*12230*/  LOP3.LUT R27, R27, 0xffff0000, RZ, 0xc0, !PT ;  /* 0xffff00001b1b7812 */ /* 0x000fe200078ec0ff */
[----:B----4-:R-:W0:Y:S02]  /*12240*/  LDS.128 R4, [R40] ;  /* 0x0000000028047984 */ /* 0x010e240000000c00 */
[C---:B0-----:R-:W-:Y:S01]  /*12250*/  IMAD.U32 R8, R4.reuse, 0x10000, RZ ;  /* 0x0001000004087824 */ /* 0x041fe200078e00ff */
[----:B------:R-:W-:Y:S01]  /*12260*/  LOP3.LUT R4, R4, 0xffff0000, RZ, 0xc0, !PT ;  /* 0xffff000004047812 */ /* 0x000fe200078ec0ff */
[C---:B------:R-:W-:Y:S01]  /*12270*/  IMAD.U32 R9, R5.reuse, 0x10000, RZ ;  /* 0x0001000005097824 */ /* 0x040fe200078e00ff */
[----:B------:R-:W-:Y:S01]  /*12280*/  LOP3.LUT R5, R5, 0xffff0000, RZ, 0xc0, !PT ;  /* 0xffff000005057812 */ /* 0x000fe200078ec0ff */
[C---:B------:R-:W-:Y:S01]  /*12290*/  FFMA.FTZ R39, R8.reuse, R35, -R39 ;  /* 0x0000002308277223 */ /* 0x040fe20000010827 */
[----:B------:R-:W-:Y:S01]  /*122a0*/  FFMA.FTZ R41, R8, R37, R41 ;  /* 0x0000002508297223 */ /* 0x000fe20000010029 */
[----:B------:R-:W-:Y:S02]  /*122b0*/  IMAD.U32 R8, R82, 0x10000, RZ ;  /* 0x0001000052087824 */ /* 0x000fe400078e00ff */
[----:B------:R-:W-:Y:S01]  /*122c0*/  FFMA.FTZ R36, R9, R28, -R36 ;  /* 0x0000001c09247223 */ /* 0x000fe20000010824 */
[----:B------:R-:W-:Y:S01]  /*122d0*/  FMUL.FTZ R28, R31, R34 ;  /* 0x000000221f1c7220 */ /* 0x000fe20000410000 */
[----:B------:R-:W-:-:S02]  /*122e0*/  IMAD.U32 R11, R7, 0x10000, RZ ;  /* 0x00010000070b7824 */ /* 0x000fc400078e00ff */
[----:B------:R-:W-:Y:S01]  /*122f0*/  FMUL.FTZ R31, R31, R8 ;  /* 0x000000081f1f7220 */ /* 0x000fe20000410000 */
[----:B------:R-:W-:Y:S01]  /*12300*/  FFMA.FTZ R38, R9, R32, R38 ;  /* 0x0000002009267223 */ /* 0x000fe20000010026 */
[C---:B------:R-:W-:Y:S01]  /*12310*/  FMUL.FTZ R9, R24.reuse, R29 ;  /* 0x0000001d18097220 */ /* 0x040fe20000410000 */
[C---:B------:R-:W-:Y:S01]  /*12320*/  FFMA.FTZ R32, R11.reuse, R8, -R28 ;  /* 0x000000080b207223 */ /* 0x040fe2000001081c */
[----:B------:R-:W-:Y:S01]  /*12330*/  FFMA.FTZ R34, R11, R34, R31 ;  /* 0x000000220b227223 */ /* 0x000fe2000001001f */
[-C--:B------:R-:W-:Y:S01]  /*12340*/  FMUL.FTZ R31, R24, R79.reuse ;  /* 0x0000004f181f7220 */ /* 0x080fe20000410000 */
[----:B------:R-:W-:Y:S01]  /*12350*/  FFMA.FTZ R8, R4, R79, -R9 ;  /* 0x0000004f04087223 */ /* 0x000fe20000010809 */
[----:B------:R-:W-:Y:S02]  /*12360*/  IMAD.U32 R11, R77, 0x10000, RZ ;  /* 0x000100004d0b7824 */ /* 0x000fe400078e00ff */
[C---:B------:R-:W-:Y:S01]  /*12370*/  FMUL.FTZ R28, R25.reuse, R76 ;  /* 0x0000004c191c7220 */ /* 0x040fe20000410000 */
[----:B------:R-:W-:Y:S01]  /*12380*/  FMUL.FTZ R35, R25, R80 ;  /* 0x0000005019237220 */ /* 0x000fe20000410000 */
[----:B------:R-:W-:-:S02]  /*12390*/  IMAD.U32 R9, R81, 0x10000, RZ ;  /* 0x0001000051097824 */ /* 0x000fc400078e00ff */
[----:B------:R-:W-:Y:S01]  /*123a0*/  FFMA.FTZ R24, R4, R29, R31 ;  /* 0x0000001d04187223 */ /* 0x000fe2000001001f */
[----:B------:R-:W-:Y:S02]  /*123b0*/  IMAD.U32 R10, R6, 0x10000, RZ ;  /* 0x00010000060a7824 */ /* 0x000fe400078e00ff */
[C---:B------:R-:W-:Y:S01]  /*123c0*/  FMUL.FTZ R29, R30.reuse, R11 ;  /* 0x0000000b1e1d7220 */ /* 0x040fe20000410000 */
[C---:B------:R-:W-:Y:S01]  /*123d0*/  FFMA.FTZ R25, R5.reuse, R80, -R28 ;  /* 0x0000005005197223 */ /* 0x040fe2000001081c */
[----:B------:R-:W-:Y:S01]  /*123e0*/  FFMA.FTZ R35, R5, R76, R35 ;  /* 0x0000004c05237223 */ /* 0x000fe20000010023 */
        /* <DEDUP_REMOVED lines=11> */
[----:B------:R-:W-:Y:S01]  /*124a0*/  FMUL.FTZ R27, R27, R82 ;  /* 0x000000521b1b7220 */ /* 0x000fe20000410000 */
[C---:B------:R-:W-:Y:S01]  /*124b0*/  FFMA.FTZ R26, R6.reuse, R81, -R5 ;  /* 0x00000051061a7223 */ /* 0x040fe20000010805 */
[----:B------:R-:W-:Y:S01]  /*124c0*/  F2FP.BF16.F32.PACK_AB R5, R25, R36 ;  /* 0x000000241905723e */ /* 0x000fe200000010ff */
        /* <DEDUP_REMOVED lines=12> */
.L_x_2656:
[----:B------:R-:W-:Y:S05]  /*12590*/  BSYNC B1 ;  /* 0x0000000000017941 */ /* 0x000fea0003800000 */
.L_x_2655:
[----:B------:R-:W-:Y:S05]  /*125a0*/  @P2 BRA `(.L_x_2628) ;  /* 0x00000004009c2947 */ /* 0x000fea0003800000 */
[----:B------:R-:W5:Y:S01]  /*125b0*/  LDL R36, [R1+0x68] ;  /* 0x0000680001247983 */ /* 0x000f620000100800 */
[----:B------:R-:W-:Y:S02]  /*125c0*/  LEA.HI R33, R33, R235, RZ, 0x1d ;  /* 0x000000eb21217211 */ /* 0x000fe400078fe8ff */
[----:B01----:R-:W-:Y:S02]  /*125d0*/  SHF.R.U64 R27, R56, 0x10, R57 ;  /* 0x00000010381b7819 */ /* 0x003fe40000001239 */
[----:B----4-:R-:W-:Y:S01]  /*125e0*/  SHF.R.S32.HI R0, RZ, 0x1f, R33 ;  /* 0x0000001fff007819 */ /* 0x010fe20000011421 */
[----:B------:R-:W-:Y:S01]  /*125f0*/  IMAD.SHL.U32 R5, R33, 0x8, RZ ;  /* 0x0000000821057824 */ /* 0x000fe200078e00ff */
[----:B------:R-:W-:Y:S02]  /*12600*/  SHF.R.U64 R25, R58, 0x10, R59 ;  /* 0x000000103a197819 */ /* 0x000fe4000000123b */
[----:B------:R-:W-:Y:S02]  /*12610*/  LEA.HI R33, R0, R33, RZ, 0x3 ;  /* 0x0000002100217211 */ /* 0x000fe400078f18ff */
[----:B------:R-:W-:-:S02]  /*12620*/  LOP3.LUT R0, R194, 0x38, R5, 0xf8, !PT ;  /* 0x00000038c2007812 */ /* 0x000fc400078ef805 */
[--C-:B------:R-:W-:Y:S01]  /*12630*/  SHF.R.U64 R24, R12, 0x10, R13.reuse ;  /* 0x000000100c187819 */ /* 0x100fe2000000120d */
[----:B------:R-:W-:Y:S01]  /*12640*/  IMAD.SHL.U32 R33, R33, 0x400, RZ ;  /* 0x0000040021217824 */ /* 0x000fe200078e00ff */
[----:B------:R-:W-:Y:S02]  /*12650*/  LOP3.LUT R5, R0, R42, RZ, 0x3c, !PT ;  /* 0x0000002a00057212 */ /* 0x000fe400078e3cff */
[----:B------:R-:W-:Y:S02]  /*12660*/  SHF.R.U32.HI R12, RZ, 0x10, R13 ;  /* 0x00000010ff0c7819 */ /* 0x000fe4000001160d */
[----:B------:R-:W-:Y:S02]  /*12670*/  LOP3.LUT R9, R33, 0x7fffe000, RZ, 0xc0, !PT ;  /* 0x7fffe00021097812 */ /* 0x000fe400078ec0ff */
[----:B------:R-:W-:Y:S02]  /*12680*/  PRMT R70, R70, 0x5410, R27 ;  /* 0x0000541046467816 */ /* 0x000fe4000000001b */
[----:B------:R-:W-:-:S02]  /*12690*/  IADD3 R9, R5, R9, R198 ;  /* 0x0000000905097210 */ /* 0x000fc40007ffe0c6 */
[----:B------:R-:W-:Y:S01]  /*126a0*/  PRMT R72, R72, 0x5410, R25 ;  /* 0x0000541048487816 */ /* 0x000fe20000000019 */
[----:B------:R-:W-:Y:S01]  /*126b0*/  IMAD.U32 R26, R70, 0x10000, RZ ;  /* 0x00010000461a7824 */ /* 0x000fe200078e00ff */
[----:B------:R-:W-:Y:S01]  /*126c0*/  PRMT R69, R69, 0x5410, R24 ;  /* 0x0000541045457816 */ /* 0x000fe20000000018 */
[----:B------:R-:W-:Y:S01]  /*126d0*/  IMAD R0, R9, 0x2, R2 ;  /* 0x0000000209007824 */ /* 0x000fe200078e0202 */
[----:B------:R-:W-:Y:S02]  /*126e0*/  SHF.R.U32.HI R56, RZ, 0x10, R57 ;  /* 0x00000010ff387819 */ /* 0x000fe40000011639 */
[--C-:B------:R-:W-:Y:S01]  /*126f0*/  SHF.R.U64 R29, R14, 0x10, R15.reuse ;  /* 0x000000100e1d7819 */ /* 0x100fe2000000120f */
[----:B------:R-:W-:Y:S01]  /*12700*/  IMAD.U32 R28, R69, 0x10000, RZ ;  /* 0x00010000451c7824 */ /* 0x000fe200078e00ff */
[----:B------:R-:W0:Y:S01]  /*12710*/  LDS.128 R8, [R0+0x10400] ;  /* 0x0104000000087984 */ /* 0x000e220000000c00 */
[----:B------:R-:W-:Y:S02]  /*12720*/  PRMT R25, R21, 0x5410, R12 ;  /* 0x0000541015197816 */ /* 0x000fe4000000000c */
[----:B------:R-:W-:-:S02]  /*12730*/  SHF.R.U32.HI R30, RZ, 0x10, R15 ;  /* 0x00000010ff1e7819 */ /* 0x000fc4000001160f */
[----:B------:R-:W-:Y:S01]  /*12740*/  PRMT R71, R71, 0x5410, R56 ;  /* 0x0000541047477816 */ /* 0x000fe20000000038 */
[----:B------:R-:W-:Y:S01]  /*12750*/  IMAD.U32 R27, R25, 0x10000, RZ ;  /* 0x00010000191b7824 */ /* 0x000fe200078e00ff */
[----:B------:R-:W-:Y:S02]  /*12760*/  PRMT R29, R20, 0x5410, R29 ;  /* 0x00005410141d7816 */ /* 0x000fe4000000001d */
        /* <DEDUP_REMOVED lines=42> */
[----:B------:R-:W-:Y:S01]  /*12a10*/  FFMA.FTZ R15, R4, R3, -R15 ;  /* 0x00000003040f7223 */ /* 0x000fe2000001080f */
[----:B------:R-:W-:Y:S02]  /*12a20*/  IMAD.U32 R8, R72, 0x10000, RZ ;  /* 0x0001000048087824 */ /* 0x000fe400078e00ff */
[----:B------:R-:W-:Y:S01]  /*12a30*/  FMUL.FTZ R24, R9, R14 ;  /* 0x0000000e09187220 */ /* 0x000fe20000410000 */
[----:B------:R-:W-:Y:S01]  /*12a40*/  FFMA.FTZ R25, R4, R69, R25 ;  /* 0x0000004504197223 */ /* 0x000fe20000010019 */
[----:B------:R-:W-:Y:S01]  /*12a50*/  FMUL.FTZ R4, R21, R20 ;  /* 0x0000001415047220 */ /* 0x000fe20000410000 */
[-C--:B------:R-:W-:Y:S01]  /*12a60*/  FMUL.FTZ R9, R9, R12.reuse ;  /* 0x0000000c09097220 */ /* 0x080fe20000410000 */
[----:B------:R-:W-:Y:S01]  /*12a70*/  FFMA.FTZ R24, R5, R12, -R24 ;  /* 0x0000000c05187223 */ /* 0x000fe20000010818 */
[----:B------:R-:W-:Y:S01]  /*12a80*/  LOP3.LUT R3, R72, 0xffff0000, RZ, 0xc0, !PT ;  /* 0xffff000048037812 */ /* 0x000fe200078ec0ff */
[----:B------:R-:W-:Y:S01]  /*12a90*/  FFMA.FTZ R12, R13, R8, -R4 ;  /* 0x000000080d0c7223 */ /* 0x000fe20000010804 */
[----:B------:R-:W-:Y:S01]  /*12aa0*/  LOP3.LUT R4, R73, 0xffff0000, RZ, 0xc0, !PT ;  /* 0xffff000049047812 */ /* 0x000fe200078ec0ff */
[----:B------:R-:W-:Y:S01]  /*12ab0*/  FFMA.FTZ R14, R5, R14, R9 ;  /* 0x0000000e050e7223 */ /* 0x000fe20000010009 */
[----:B------:R-:W-:Y:S01]  /*12ac0*/  LOP3.LUT R6, R6, 0xffff0000, RZ, 0xc0, !PT ;  /* 0xffff000006067812 */ /* 0x000fe200078ec0ff */
[----:B------:R-:W-:Y:S01]  /*12ad0*/  FMUL.FTZ R26, R21, R8 ;  /* 0x00000008151a7220 */ /* 0x000fe20000410000 */
[----:B------:R-:W-:Y:S01]  /*12ae0*/  LOP3.LUT R7, R7, 0xffff0000, RZ, 0xc0, !PT ;  /* 0xffff000007077812 */ /* 0x000fe200078ec0ff */
[C---:B------:R-:W-:Y:S01]  /*12af0*/  FMUL.FTZ R5, R10.reuse, R29 ;  /* 0x0000001d0a057220 */ /* 0x040fe20000410000 */
[C---:B------:R-:W-:Y:S01]  /*12b00*/  FMUL.FTZ R8, R11.reuse, R30 ;  /* 0x0000001e0b087220 */ /* 0x040fe20000410000 */
[-C--:B------:R-:W-:Y:S01]  /*12b10*/  FMUL.FTZ R10, R10, R3.reuse ;  /* 0x000000030a0a7220 */ /* 0x080fe20000410000 */
[----:B------:R-:W-:Y:S01]  /*12b20*/  FMUL.FTZ R11, R11, R4 ;  /* 0x000000040b0b7220 */ /* 0x000fe20000410000 */
[----:B------:R-:W-:Y:S01]  /*12b30*/  FFMA.FTZ R26, R13, R20, R26 ;  /* 0x000000140d1a7223 */ /* 0x000fe2000001001a */
        /* <DEDUP_REMOVED lines=14> */
.L_x_2628:
[----:B------:R-:W-:Y:S05]  /*12c20*/  BSYNC B0 ;  /* 0x0000000000007941 */ /* 0x000fea0003800000 */
.L_x_2606:
        /* <DEDUP_REMOVED lines=8> */
.L_x_2604:
[----:B01234-:R-:W2:Y:S02]  /*12cb0*/  LDL R0, [R1+0x14] ;  /* 0x0000140001007983 */ /* 0x01fea40000100800 */
[----:B--2---:R-:W-:-:S13]  /*12cc0*/  R2UR UR4, R0 ;  /* 0x00000000000472ca */ /* 0x004fda00000e0000 */
[----:B------:R-:W-:-:S05]  /*12cd0*/  IMAD.U32 R0, RZ, RZ, UR4 ;  /* 0x00000004ff007e24 */ /* 0x000fca000f8e00ff */
[----:B------:R-:W-:-:S13]  /*12ce0*/  ISETP.NE.AND P0, PT, R0, 0x3, PT ;  /* 0x000000030000780c */ /* 0x000fda0003f05270 */
[----:B------:R-:W-:Y:S05]  /*12cf0*/  @!P0 BRA `(.L_x_2657) ;  /* 0x0000000000048947 */ /* 0x000fea0003800000 */
[----:B------:R-:W-:Y:S01]  /*12d00*/  BPT.TRAP 0x1 ;  /* 0x000000040000795c */ /* 0x000fe20000300000 */
.L_x_2657:
[----:B------:R-:W-:Y:S01]  /*12d10*/  IMAD R0, R184, 0x8, R2 ;  /* 0x00000008b8007824 */ /* 0x000fe200078e0202 */
[----:B------:R-:W-:-:S04]  /*12d20*/  SHF.L.U32 R3, R187, 0x1f, RZ ;  /* 0x0000001fbb037819 */ /* 0x000fc800000006ff */
[----:B------:R0:W1:Y:S01]  /*12d30*/  SYNCS.PHASECHK.TRANS64.TRYWAIT P2, [R0+URZ+0x34830], R3 ;  /* 0x03483003000075a7 */ /* 0x000062000804017f */
[----:B------:R-:W-:Y:S05]  /*12d40*/  @!P0 BRA `(.L_x_2658) ;  /* 0x0000000000048947 */ /* 0x000fea0003800000 */
[----:B------:R-:W-:Y:S01]  /*12d50*/  BPT.TRAP 0x1 ;  /* 0x000000040000795c */ /* 0x000fe20000300000 */
.L_x_2658:
[----:B------:R-:W2:Y:S02]  /*12d60*/  S2R R4, SR_TID.X ;  /* 0x0000000000047919 */ /* 0x000ea40000002100 */
[----:B--2---:R-:W-:-:S04]  /*12d70*/  LOP3.LUT R4, R4, 0x7f, RZ, 0xc0, !PT ;  /* 0x0000007f04047812 */ /* 0x004fc800078ec0ff */
[----:B------:R-:W-:Y:S01]  /*12d80*/  ISETP.NE.AND P1, PT, R4, RZ, PT ;  /* 0x000000ff0400720c */ /* 0x000fe20003f25270 */
[----:B-1----:R-:W-:-:S12]  /*12d90*/  @P2 BRA `(.L_x_2659) ;  /* 0x0000000000082947 */ /* 0x002fd80003800000 */
[----:B------:R-:W1:Y:S02]  /*12da0*/  SYNCS.PHASECHK.TRANS64.TRYWAIT P2, [R0+URZ+0x34830], R3 ;  /* 0x03483003000075a7 */ /* 0x000e64000804017f */
[----:B-1----:R-:W-:Y:S05]  /*12db0*/  @!P2 BRA `(.L_x_2660) ;  /* 0x000001640008a947 */ /* 0x002fea0003800000 */
.L_x_2659:
        /* <DEDUP_REMOVED lines=16> */
[----:B------:R-:W-:Y:S01]  /*12ec0*/  IMAD.MOV.U32 R7, RZ, RZ, 0x40000040 ;  /* 0x40000040ff077424 */ /* 0x000fe200078e00ff */
        /* <DEDUP_REMOVED lines=9> */
[----:B------:R-:W-:Y:S01]  /*12f60*/  R2UR UR11, R9 ;  /* 0x00000000090b72ca */ /* 0x000fe200000e0000 */
[----:B------:R-:W-:Y:S01]  /*12f70*/  IMAD.MOV.U32 R9, RZ, RZ, 0x40000040 ;  /* 0x40000040ff097424 */ /* 0x000fe200078e00ff */
[----:B------:R-:W-:Y:S01]  /*12f80*/  R2UR UR50, R8 ;  /* 0x00000000083272ca */ /* 0x000fe200000e0000 */
[----:B------:R-:W-:Y:S01]  /*12f90*/  VIADD R8, R6, 0x4 ;  /* 0x0000000406087836 */ /* 0x000fe20000000000 */
[----:B------:R-:W-:Y:S01]  /*12fa0*/  UIADD3 UR56, UR52, 0x804, URZ ;  /* 0x0000080434387890 */ /* 0x000fe2000fffe03f */
[----:B------:R-:W-:Y:S01]  /*12fb0*/  IMAD.U32 R11, RZ, RZ, UR9 ;  /* 0x00000009ff0b7e24 */ /* 0x000fe2000f8e00ff */
[----:B------:R-:W-:Y:S01]  /*12fc0*/  UMOV UR8, UR4 ;  /* 0x0000000400087c82 */ /* 0x000fe20008000000 */
[----:B------:R-:W-:Y:S01]  /*12fd0*/  UIADD3 UR4, UR52, 0x400, URZ ;  /* 0x0000040034047890 */ /* 0x000fe2000fffe03f */
[----:B------:R-:W-:Y:S01]  /*12fe0*/  R2UR UR46, R8 ;  /* 0x00000000082e72ca */ /* 0x000fe200000e0000 */
[----:B------:R-:W-:Y:S01]  /*12ff0*/  VIADD R8, R6, 0x6 ;  /* 0x0000000606087836 */ /* 0x000fe20000000000 */
[----:B------:R-:W-:Y:S01]  /*13000*/  UMOV UR57, 0x40000040 ;  /* 0x4000004000397882 */ /* 0x000fe20000000000 */
[----:B------:R-:W-:Y:S01]  /*13010*/  HGMMA.64x128x16.F32.BF16 R24, gdesc[UR52], RZ, !UPT, gsb0 ;  /* 0x01e00000341879f0 */ /* 0x000fe2000c0018ff */
[----:B------:R-:W-:Y:S01]  /*13020*/  IMAD.U32 R10, RZ, RZ, UR8 ;  /* 0x00000008ff0a7e24 */ /* 0x000fe2000f8e00ff */
[----:B------:R-:W-:Y:S01]  /*13030*/  R2UR UR39, R7 ;  /* 0x00000000072772ca */ /* 0x000fe200000e0000 */
[----:B------:R-:W-:Y:S01]  /*13040*/  UIADD3 UR36, UR52, 0x806, URZ ;  /* 0x0000080634247890 */ /* 0x000fe2000fffe03f */
[----:B------:R-:W-:Y:S01]  /*13050*/  R2UR UR10, R8 ;  /* 0x00000000080a72ca */ /* 0x000fe200000e0000 */
[----:B------:R-:W-:Y:S01]  /*13060*/  VIADD R8, R6, 0x400 ;  /* 0x0000040006087836 */ /* 0x000fe20000000000 */
[----:B------:R0:W-:Y:S01]  /*13070*/  STL.64 [R1+0x38], R10 ;  /* 0x0000380a01007387 */ /* 0x0001e20000100a00 */
[----:B------:R-:W-:Y:S01]  /*13080*/  UMOV UR37, 0x40000040 ;  /* 0x4000004000257882 */ /* 0x000fe20000000000 */
[----:B------:R-:W-:Y:S01]  /*13090*/  ULDC UR5, c[0x0][0x988] ;  /* 0x0002620000057ab9 */ /* 0x000fe20000000800 */
[----:B------:R-:W-:Y:S01]  /*130a0*/  @!P1 VIADD R0, R0, 0x34840 ;  /* 0x0003484000009836 */ /* 0x000fe20000000000 */
[----:B------:R-:W-:Y:S01]  /*130b0*/  BSSY B0, `(.L_x_2661) ;  /* 0x0000631000007945 */ /* 0x000fe20003800000 */
[----:B------:R-:W-:-:S02]  /*130c0*/  CS2R R150, SRZ ;  /* 0x0000000000967805 */ /* 0x000fc4000001ff00 */
[----:B------:R-:W-:Y:S02]  /*130d0*/  CS2R R148, SRZ ;  /* 0x0000000000947805 */ /* 0x000fe4000001ff00 */
[----:B------:R-:W-:Y:S02]  /*130e0*/  CS2R R146, SRZ ;  /* 0x0000000000927805 */ /* 0x000fe4000001ff00 */
[----:B------:R-:W-:Y:S02]  /*130f0*/  @!P1 PRMT R0, RZ, 0x654, R0 ;  /* 0x00000654ff009816 */ /* 0x000fe40000000000 */
[----:B------:R-:W-:Y:S02]  /*13100*/  CS2R R144, SRZ ;  /* 0x0000000000907805 */ /* 0x000fe4000001ff00 */
[----:B------:R-:W-:Y:S02]  /*13110*/  CS2R R142, SRZ ;  /* 0x00000000008e7805 */ /* 0x000fe4000001ff00 */
[----:B-----5:R-:W-:-:S02]  /*13120*/  CS2R R140, SRZ ;  /* 0x00000000008c7805 */ /* 0x020fc4000001ff00 */
        /* <DEDUP_REMOVED lines=89> */
[C---:B------:R-:W-:Y:S01]  /*136c0*/  VIADD R8, R6.reuse, 0x804 ;  /* 0x0000080406087836 */ /* 0x040fe20000000000 */
[----:B------:R-:W-:Y:S01]  /*136d0*/  ULDC UR4, c[0x0][0x9d8] ;  /* 0x0002760000047ab9 */ /* 0x000fe20000000800 */
[----:B------:R-:W-:Y:S02]  /*136e0*/  IMAD.MOV.U32 R9, RZ, RZ, 0x40000040 ;  /* 0x40000040ff097424 */ /* 0x000fe400078e00ff */
[----:B------:R-:W-:Y:S01]  /*136f0*/  VIADD R6, R6, 0x806 ;  /* 0x0000080606067836 */ /* 0x000fe20000000000 */
[----:B------:R-:W-:Y:S01]  /*13700*/  R2UR UR58, R8 ;  /* 0x00000000083a72ca */ /* 0x000fe200000e0000 */
[----:B0-----:R-:W-:Y:S01]  /*13710*/  IMAD.U32 R10, RZ, RZ, UR8 ;  /* 0x00000008ff0a7e24 */ /* 0x001fe2000f8e00ff */
[----:B------:R-:W-:Y:S01]  /*13720*/  R2UR UR59, R9 ;  /* 0x00000000093b72ca */ /* 0x000fe200000e0000 */
[----:B------:R-:W0:Y:S01]  /*13730*/  LDC R8, c[0x0][0x448] ;  /* 0x00011200ff087b82 */ /* 0x000e220000000800 */
[----:B------:R-:W-:Y:S01]  /*13740*/  R2UR UR38, R6 ;  /* 0x00000000062672ca */ /* 0x000fe200000e0000 */
[----:B------:R-:W-:-:S05]  /*13750*/  IMAD.U32 R11, RZ, RZ, UR9 ;  /* 0x00000009ff0b7e24 */ /* 0x000fca000f8e00ff */
[----:B------:R1:W-:Y:S01]  /*13760*/  STL.64 [R1], R10 ;  /* 0x0000000a01007387 */ /* 0x0003e20000100a00 */
[----:B0-----:R-:W-:-:S13]  /*13770*/  ISETP.NE.AND P2, PT, R8, 0x1, PT ;  /* 0x000000010800780c */ /* 0x001fda0003f45270 */
[----:B------:R-:W0:Y:S01]  /*13780*/  @P2 LDC R9, c[0x0][0x44c] ;  /* 0x00011300ff092b82 */ /* 0x000e220000000800 */
[----:B------:R-:W-:Y:S02]  /*13790*/  WARPGROUP.DEPBAR.LE gsb0, 0x0 ;  /* 0x00008000000079c5 */ /* 0x000fe40000010000 */
[----:B------:R-:W-:-:S06]  /*137a0*/  WARPGROUP.ARRIVE ;  /* 0x00000000000079c5 */ /* 0x000fcc0000000000 */
[----:B------:R-:W-:Y:S03]  /*137b0*/  HGMMA.64x128x16.F32.BF16 R24, gdesc[UR8], R24, gsb0 ;  /* 0x01e00000081879f0 */ /* 0x000fe60008001818 */
[----:B------:R-:W-:Y:S02]  /*137c0*/  WARPGROUP.DEPBAR.LE gsb0, 0x0 ;  /* 0x00008000000079c5 */ /* 0x000fe40000010000 */
[----:B------:R-:W-:-:S07]  /*137d0*/  WARPGROUP.ARRIVE ;  /* 0x00000000000079c5 */ /* 0x000fce0000000000 */
[----:B------:R-:W-:Y:S01]  /*137e0*/  HGMMA.64x128x16.F32.BF16 R24, gdesc[UR56], R24, gsb0 ;  /* 0x01e00000381879f0 */ /* 0x000fe20008001818 */
[----:B------:R-:W-:Y:S01]  /*137f0*/  ULDC UR58, c[0x0][0x9d8] ;  /* 0x00027600003a7ab9 */ /* 0x000fe20000000800 */
[----:B------:R-:W-:Y:S01]  /*13800*/  ULDC UR59, c[0x0][0x9d8] ;  /* 0x00027600003b7ab9 */ /* 0x000fe20000000800 */
[----:B------:R-:W-:Y:S02]  /*13810*/  WARPGROUP.DEPBAR.LE gsb0, 0x0 ;  /* 0x00008000000079c5 */ /* 0x000fe40000010000 */
[----:B------:R-:W-:-:S07]  /*13820*/  WARPGROUP.ARRIVE ;  /* 0x00000000000079c5 */ /* 0x000fce0000000000 */
[----:B------:R-:W-:Y:S03]  /*13830*/  HGMMA.64x128x16.F32.BF16 R24, gdesc[UR36], R24, gsb0 ;  /* 0x01e00000241879f0 */ /* 0x000fe60008001818 */
[----:B------:R-:W-:Y:S02]  /*13840*/  WARPGROUP.DEPBAR.LE gsb0, 0x0 ;  /* 0x00008000000079c5 */ /* 0x000fe40000010000 */
[----:B------:R-:W-:Y:S01]  /*13850*/  FMUL.FTZ R89, R28, UR4 ;  /* 0x000000041c597c20 */ /* 0x000fe20008410000 */
[----:B------:R-:W-:Y:S01]  /*13860*/  FMUL.FTZ R28, R29, UR4 ;  /* 0x000000041d1c7c20 */ /* 0x000fe20008410000 */
[----:B------:R-:W-:Y:S01]  /*13870*/  FMUL.FTZ R30, R30, UR4 ;  /* 0x000000041e1e7c20 */ /* 0x000fe20008410000 */
[----:B------:R-:W2:Y:S01]  /*13880*/  @P2 LDC R29, c[0x0][0x450] ;  /* 0x00011400ff1d2b82 */ /* 0x000ea20000000800 */
        /* <DEDUP_REMOVED lines=10> */
[----:B------:R-:W4:Y:S01]  /*13930*/  MUFU.TANH R26, R26 ;  /* 0x0000001a001a7308 */ /* 0x000f220000002400 */
[----:B---3--:R-:W-:-:S02]  /*13940*/  IMAD.IADD R30, R205, 0x1, R200 ;  /* 0x00000001cd1e7824 */ /* 0x008fc400078e02c8 */
[----:B------:R-:W-:Y:S01]  /*13950*/  FMUL.FTZ R46, R46, UR4 ;  /* 0x000000042e2e7c20 */ /* 0x000fe20008410000 */
[----:B------:R-:W-:Y:S01]  /*13960*/  FMUL.FTZ R47, R47, UR4 ;  /* 0x000000042f2f7c20 */ /* 0x000fe20008410000 */
[----:B------:R-:W-:Y:S01]  /*13970*/  FMUL.FTZ R50, R50, UR4 ;  /* 0x0000000432327c20 */ /* 0x000fe20008410000 */
[----:B0-----:R-:W-:-:S04]  /*13980*/  @P2 IMAD.HI.U32 R8, R30, R9, RZ ;  /* 0x000000091e082227 */ /* 0x001fc800078e00ff */
[----:B------:R-:W-:Y:S01]  /*13990*/  FMUL.FTZ R51, R51, UR4 ;  /* 0x0000000433337c20 */ /* 0x000fe20008410000 */
[----:B-1----:R-:W-:Y:S01]  /*139a0*/  FMUL.FTZ R10, R45, UR4 ;  /* 0x000000042d0a7c20 */ /* 0x002fe20008410000 */
[----:B------:R-:W0:Y:S01]  /*139b0*/  MUFU.TANH R27, R27 ;  /* 0x0000001b001b7308 */ /* 0x000e220000002400 */
[----:B------:R-:W-:Y:S02]  /*139c0*/  IMAD.MOV.U32 R9, RZ, RZ, -0x80 ;  /* 0xffffff80ff097424 */ /* 0x000fe400078e00ff */
[----:B------:R-:W-:Y:S01]  /*139d0*/  FMUL.FTZ R54, R54, UR4 ;  /* 0x0000000436367c20 */ /* 0x000fe20008410000 */
[----:B------:R-:W-:Y:S01]  /*139e0*/  FMUL.FTZ R20, R37, UR4 ;  /* 0x0000000425147c20 */ /* 0x000fe20008410000 */
[----:B------:R-:W-:Y:S01]  /*139f0*/  FMUL.FTZ R55, R55, UR4 ;  /* 0x0000000437377c20 */ /* 0x000fe20008410000 */
[----:B--2---:R-:W-:Y:S01]  /*13a00*/  @P2 SHF.R.U32.HI R30, RZ, R29, R8 ;  /* 0x0000001dff1e2219 */ /* 0x004fe20000011608 */
[----:B------:R-:W-:Y:S02]  /*13a10*/  IMAD R9, R88, R9, 0x80 ;  /* 0x0000008058097424 */ /* 0x000fe400078e0209 */
[----:B------:R-:W-:Y:S01]  /*13a20*/  FMUL.FTZ R58, R58, UR4 ;  /* 0x000000043a3a7c20 */ /* 0x000fe20008410000 */
[----:B------:R1:W-:Y:S01]  /*13a30*/  MUFU.TANH R107, R34 ;  /* 0x00000022006b7308 */ /* 0x0003e20000002400 */
[----:B------:R-:W-:Y:S01]  /*13a40*/  FMUL.FTZ R59, R59, UR4 ;  /* 0x000000043b3b7c20 */ /* 0x000fe20008410000 */
[----:B------:R-:W2:Y:S01]  /*13a50*/  SHFL.IDX PT, R8, R30, 0x1, 0x1c1f ;  /* 0x003c1f001e087f89 */ /* 0x000ea200000e0000 */
[--C-:B------:R-:W-:Y:S01]  /*13a60*/  IADD3 R111, -R204, 0x1, R9.reuse ;  /* 0x00000001cc6f7810 */ /* 0x100fe20007ffe109 */
[----:B------:R-:W-:Y:S01]  /*13a70*/  FMUL.FTZ R62, R62, UR4 ;  /* 0x000000043e3e7c20 */ /* 0x000fe20008410000 */
[----:B------:R-:W-:Y:S01]  /*13a80*/  FMUL.FTZ R90, R25, UR4 ;  /* 0x00000004195a7c20 */ /* 0x000fe20008410000 */
[----:B------:R-:W-:Y:S01]  /*13a90*/  FMUL.FTZ R63, R63, UR4 ;  /* 0x000000043f3f7c20 */ /* 0x000fe20008410000 */
[----:B------:R-:W-:Y:S01]  /*13aa0*/  IADD3 R111, -R201, R111, R202 ;  /* 0x0000006fc96f7210 */ /* 0x000fe20007ffe1ca */
[----:B------:R-:W3:Y:S01]  /*13ab0*/  MUFU.TANH R31, R31 ;  /* 0x0000001f001f7308 */ /* 0x000ee20000002400 */
[----:B-1----:R-:W-:Y:S01]  /*13ac0*/  IADD3 R34, -R204, R202, R9 ;  /* 0x000000cacc227210 */ /* 0x002fe20007ffe109 */
        /* <DEDUP_REMOVED lines=16> */
[----:B--2---:R-:W-:Y:S01]  /*13bd0*/  VIADDMNMX R8, R8, R111, R34, PT ;  /* 0x0000006f08087246 */ /* 0x004fe20003800122 */
[----:B------:R-:W-:Y:S01]  /*13be0*/  FMUL.FTZ R83, R83, UR4 ;  /* 0x0000000453537c20 */ /* 0x000fe20008410000 */
[----:B------:R-:W-:Y:S01]  /*13bf0*/  FMUL.FTZ R86, R86, UR4 ;  /* 0x0000000456567c20 */ /* 0x000fe20008410000 */
[----:B------:R-:W-:Y:S01]  /*13c00*/  FMUL.FTZ R87, R87, UR4 ;  /* 0x0000000457577c20 */ /* 0x000fe20008410000 */
[----:B------:R-:W-:Y:S01]  /*13c10*/  ISETP.GT.AND P3, PT, R8, RZ, PT ;  /* 0x000000ff0800720c */ /* 0x000fe20003f64270 */
[----:B------:R-:W-:Y:S01]  /*13c20*/  FMUL.FTZ R21, R36, UR4 ;  /* 0x0000000424157c20 */ /* 0x000fe20008410000 */
[C---:B------:R-:W-:Y:S01]  /*13c30*/  ISETP.GT.AND P4, PT, R8.reuse, 0x1, PT ;  /* 0x000000010800780c */ /* 0x040fe20003f84270 */
[----:B------:R-:W2:Y:S01]  /*13c40*/  MUFU.TANH R39, R39 ;  /* 0x0000002700277308 */ /* 0x000ea20000002400 */
[----:B------:R-:W-:Y:S01]  /*13c50*/  ISETP.GT.AND P5, PT, R8, 0x8, PT ;  /* 0x000000080800780c */ /* 0x000fe20003fa4270 */
[----:B------:R-:W-:Y:S01]  /*13c60*/  FMUL.FTZ R36, R61, UR4 ;  /* 0x000000043d247c20 */ /* 0x000fe20008410000 */
[----:B----4-:R-:W-:Y:S01]  /*13c70*/  FSEL R117, R26, -INF , P3 ;  /* 0xff8000001a757808 */ /* 0x010fe20001800000 */
[----:B------:R-:W4:Y:S01]  /*13c80*/  SHFL.IDX PT, R30, R30, RZ, 0x1c1f ;  /* 0x001c1fff1e1e7589 */ /* 0x000f2200000e0000 */
[----:B0-----:R-:W-:Y:S01]  /*13c90*/  FSEL R115, R27, -INF , P4 ;  /* 0xff8000001b737808 */ /* 0x001fe20002000000 */
[----:B------:R-:W-:Y:S01]  /*13ca0*/  FMUL.FTZ R91, R24, UR4 ;  /* 0x00000004185b7c20 */ /* 0x000fe20008410000 */
[----:B------:R-:W-:Y:S01]  /*13cb0*/  ISETP.GT.AND P3, PT, R8, 0x9, PT ;  /* 0x000000090800780c */ /* 0x000fe20003f64270 */
[----:B------:R-:W0:Y:S01]  /*13cc0*/  MUFU.TANH R42, R42 ;  /* 0x0000002a002a7308 */ /* 0x000e220000002400 */
[----:B------:R-:W-:Y:S01]  /*13cd0*/  FSEL R113, R113, -INF , P5 ;  /* 0xff80000071717808 */ /* 0x000fe20002800000 */
[----:B------:R-:W-:Y:S01]  /*13ce0*/  FMUL.FTZ R24, R32, UR4 ;  /* 0x0000000420187c20 */ /* 0x000fe20008410000 */
[----:B------:R-:W-:Y:S01]  /*13cf0*/  FMNMX.FTZ R26, R117, R115, !PT ;  /* 0x00000073751a7209 */ /* 0x000fe20007810000 */
[----:B------:R-:W-:Y:S01]  /*13d00*/  FMUL.FTZ R13, R40, UR4 ;  /* 0x00000004280d7c20 */ /* 0x000fe20008410000 */
[----:B------:R-:W-:Y:S01]  /*13d10*/  ISETP.GT.AND P4, PT, R8, 0x10, PT ;  /* 0x000000100800780c */ /* 0x000fe20003f84270 */
[----:B------:R-:W-:Y:S01]  /*13d20*/  FMUL.FTZ R12, R44, UR4 ;  /* 0x000000042c0c7c20 */ /* 0x000fe20008410000 */
[----:B---3--:R-:W-:Y:S01]  /*13d30*/  FSEL R109, R31, -INF , P3 ;  /* 0xff8000001f6d7808 */ /* 0x008fe20001800000 */
[----:B------:R-:W3:Y:S01]  /*13d40*/  MUFU.TANH R43, R43 ;  /* 0x0000002b002b7308 */ /* 0x000ee20000002400 */
[----:B------:R-:W-:Y:S01]  /*13d50*/  FMNMX.FTZ R26, R113, R26, !PT ;  /* 0x0000001a711a7209 */ /* 0x000fe20007810000 */
[----:B------:R-:W-:Y:S01]  /*13d60*/  FMUL.FTZ R5, R48, UR4 ;  /* 0x0000000430057c20 */ /* 0x000fe20008410000 */
[----:B------:R-:W-:Y:S01]  /*13d70*/  ISETP.GT.AND P3, PT, R8, 0x11, PT ;  /* 0x000000110800780c */ /* 0x000fe20003f64270 */
[----:B------:R-:W-:Y:S01]  /*13d80*/  FMUL.FTZ R3, R52, UR4 ;  /* 0x0000000434037c20 */ /* 0x000fe20008410000 */
[----:B------:R-:W-:Y:S01]  /*13d90*/  FSEL R107, R107, -INF , P4 ;  /* 0xff8000006b6b7808 */ /* 0x000fe20002000000 */
[----:B------:R-:W-:Y:S01]  /*13da0*/  FMUL.FTZ R11, R56, UR4 ;  /* 0x00000004380b7c20 */ /* 0x000fe20008410000 */
[----:B------:R-:W-:Y:S01]  /*13db0*/  FMNMX.FTZ R26, R109, R26, !PT ;  /* 0x0000001a6d1a7209 */ /* 0x000fe20007810000 */
[----:B------:R-:W4:Y:S01]  /*13dc0*/  MUFU.TANH R46, R46 ;  /* 0x0000002e002e7308 */ /* 0x000f220000002400 */
[----:B------:R-:W-:Y:S01]  /*13dd0*/  ISETP.GT.AND P4, PT, R8, 0x18, PT ;  /* 0x000000180800780c */ /* 0x000fe20003f84270 */
[----:B------:R-:W-:Y:S01]  /*13de0*/  FMUL.FTZ R32, R60, UR4 ;  /* 0x000000043c207c20 */ /* 0x000fe20008410000 */
[----:B-1----:R-:W-:Y:S01]  /*13df0*/  FSEL R105, R35, -INF , P3 ;  /* 0xff80000023697808 */ /* 0x002fe20001800000 */
[----:B------:R-:W-:Y:S01]  /*13e00*/  FMUL.FTZ R52, R77, UR4 ;  /* 0x000000044d347c20 */ /* 0x000fe20008410000 */
[----:B------:R-:W-:Y:S01]  /*13e10*/  FMNMX.FTZ R26, R107, R26, !PT ;  /* 0x0000001a6b1a7209 */ /* 0x000fe20007810000 */
[----:B------:R-:W-:Y:S01]  /*13e20*/  FMUL.FTZ R40, R68, UR4 ;  /* 0x0000000444287c20 */ /* 0x000fe20008410000 */
[----:B------:R-:W-:Y:S01]  /*13e30*/  ISETP.GT.AND P3, PT, R8, 0x19, PT ;  /* 0x000000190800780c */ /* 0x000fe20003f64270 */
[----:B------:R-:W1:Y:S01]  /*13e40*/  MUFU.TANH R47, R47 ;  /* 0x0000002f002f7308 */ /* 0x000e620000002400 */
[----:B------:R-:W-:Y:S01]  /*13e50*/  FSEL R103, R38, -INF , P4 ;  /* 0xff80000026677808 */ /* 0x000fe20002000000 */
[----:B------:R-:W-:Y:S01]  /*13e60*/  FMUL.FTZ R38, R64, UR4 ;  /* 0x0000000440267c20 */ /* 0x000fe20008410000 */
[----:B------:R-:W-:Y:S01]  /*13e70*/  FMNMX.FTZ R26, R105, R26, !PT ;  /* 0x0000001a691a7209 */ /* 0x000fe20007810000 */
[----:B------:R-:W-:Y:S01]  /*13e80*/  FMUL.FTZ R56, R81, UR4 ;  /* 0x0000000451387c20 */ /* 0x000fe20008410000 */
[----:B------:R-:W-:Y:S01]  /*13e90*/  ISETP.GT.AND P4, PT, R8, 0x20, PT ;  /* 0x000000200800780c */ /* 0x000fe20003f84270 */
[----:B------:R-:W-:Y:S01]  /*13ea0*/  FMUL.FTZ R60, R85, UR4 ;  /* 0x00000004553c7c20 */ /* 0x000fe20008410000 */
[----:B--2---:R-:W-:Y:S01]  /*13eb0*/  FSEL R101, R39, -INF , P3 ;  /* 0xff80000027657808 */ /* 0x004fe20001800000 */
[----:B------:R2:W1:Y:S01]  /*13ec0*/  MUFU.TANH R45, R50 ;  /* 0x00000032002d7308 */ /* 0x0004620000002400 */
        /* <DEDUP_REMOVED lines=9> */
[----:B--2---:R-:W-:Y:S01]  /*13f60*/  FMUL.FTZ R50, R73, UR4 ;  /* 0x0000000449327c20 */ /* 0x004fe20008410000 */
[----:B---3--:R-:W-:Y:S01]  /*13f70*/  FSEL R97, R43, -INF , P3 ;  /* 0xff8000002b617808 */ /* 0x008fe20001800000 */
[----:B------:R2:W-:Y:S01]  /*13f80*/  @!P1 SYNCS.ARRIVE.TRANS64.RED.A1T0 RZ, [R0+URZ], RZ ;  /* 0x000000ff00ff99a7 */ /* 0x0005e2000810043f */
[----:B------:R-:W-:-:S02]  /*13f90*/  FMNMX.FTZ R26, R99, R26, !PT ;  /* 0x0000001a631a7209 */ /* 0x000fc40007810000 */
[----:B------:R-:W-:Y:S01]  /*13fa0*/  ISETP.GT.AND P3, PT, R8, 0x29, PT ;  /* 0x000000290800780c */ /* 0x000fe20003f64270 */
[----:B------:R3:W2:Y:S01]  /*13fb0*/  MUFU.TANH R37, R54 ;  /* 0x0000003600257308 */ /* 0x0006a20000002400 */
[----:B----4-:R-:W-:Y:S01]  /*13fc0*/  FSEL R95, R46, -INF , P4 ;  /* 0xff8000002e5f7808 */ /* 0x010fe20002000000 */
[----:B------:R-:W-:Y:S01]  /*13fd0*/  FMUL.FTZ R46, R69, UR4 ;  /* 0x00000004452e7c20 */ /* 0x000fe20008410000 */
[----:B------:R-:W-:Y:S02]  /*13fe0*/  FMNMX.FTZ R26, R97, R26, !PT ;  /* 0x0000001a611a7209 */ /* 0x000fe40007810000 */
[----:B------:R-:W-:Y:S02]  /*13ff0*/  ISETP.GT.AND P4, PT, R8, 0x30, PT ;  /* 0x000000300800780c */ /* 0x000fe40003f84270 */
[----:B-1----:R-:W-:Y:S01]  /*14000*/  FSEL R93, R47, -INF , P3 ;  /* 0xff8000002f5d7808 */ /* 0x002fe20001800000 */
[----:B------:R-:W1:Y:S01]  /*14010*/  MUFU.TANH R29, R55 ;  /* 0x00000037001d7308 */ /* 0x000e620000002400 */
[----:B------:R-:W-:Y:S01]  /*14020*/  FMNMX.FTZ R26, R95, R26, !PT ;  /* 0x0000001a5f1a7209 */ /* 0x000fe20007810000 */
[----:B---3--:R-:W-:Y:S01]  /*14030*/  FMUL.FTZ R54, R80, UR4 ;  /* 0x0000000450367c20 */ /* 0x008fe20008410000 */
[----:B------:R-:W-:-:S02]  /*14040*/  ISETP.GT.AND P3, PT, R8, 0x31, PT ;  /* 0x000000310800780c */ /* 0x000fc40003f64270 */
[----:B------:R-:W-:Y:S02]  /*14050*/  FSEL R45, R45, -INF , P4 ;  /* 0xff8000002d2d7808 */ /* 0x000fe40002000000 */
[----:B------:R-:W-:Y:S01]  /*14060*/  FMNMX.FTZ R26, R93, R26, !PT ;  /* 0x0000001a5d1a7209 */ /* 0x000fe20007810000 */
[----:B------:R-:W3:Y:S01]  /*14070*/  MUFU.TANH R58, R58 ;  /* 0x0000003a003a7308 */ /* 0x000ee20000002400 */
[C---:B------:R-:W-:Y:S02]  /*14080*/  ISETP.GT.AND P4, PT, R8.reuse, 0x38, PT ;  /* 0x000000380800780c */ /* 0x040fe40003f84270 */
[----:B0-----:R-:W-:Y:S02]  /*14090*/  FSEL R35, R51, -INF , P3 ;  /* 0xff80000033237808 */ /* 0x001fe40001800000 */
[----:B------:R-:W-:Y:S02]  /*140a0*/  FMNMX.FTZ R26, R45, R26, !PT ;  /* 0x0000001a2d1a7209 */ /* 0x000fe40007810000 */
[----:B------:R-:W-:Y:S01]  /*140b0*/  ISETP.GT.AND P3, PT, R8, 0x39, PT ;  /* 0x000000390800780c */ /* 0x000fe20003f64270 */
[----:B------:R-:W0:Y:S01]  /*140c0*/  MUFU.TANH R59, R59 ;  /* 0x0000003b003b7308 */ /* 0x000e220000002400 */
[----:B--2---:R-:W-:-:S02]  /*140d0*/  FSEL R37, R37, -INF , P4 ;  /* 0xff80000025257808 */ /* 0x004fc40002000000 */
[----:B------:R-:W-:Y:S02]  /*140e0*/  FMNMX.FTZ R26, R35, R26, !PT ;  /* 0x0000001a231a7209 */ /* 0x000fe40007810000 */
[C---:B------:R-:W-:Y:S02]  /*140f0*/  ISETP.GT.AND P4, PT, R8.reuse, 0x40, PT ;  /* 0x000000400800780c */ /* 0x040fe40003f84270 */
[----:B-1----:R-:W-:Y:S01]  /*14100*/  FSEL R29, R29, -INF , P3 ;  /* 0xff8000001d1d7808 */ /* 0x002fe20001800000 */
[----:B------:R-:W1:Y:S01]  /*14110*/  MUFU.TANH R33, R62 ;  /* 0x0000003e00217308 */ /* 0x000e620000002400 */
[----:B------:R-:W-:Y:S02]  /*14120*/  FMNMX.FTZ R26, R37, R26, !PT ;  /* 0x0000001a251a7209 */ /* 0x000fe40007810000 */
[----:B------:R-:W-:Y:S02]  /*14130*/  ISETP.GT.AND P3, PT, R8, 0x41, PT ;  /* 0x000000410800780c */ /* 0x000fe40003f64270 */
[----:B---3--:R-:W-:Y:S01]  /*14140*/  FSEL R27, R58, -INF , P4 ;  /* 0xff8000003a1b7808 */ /* 0x008fe20002000000 */
[----:B------:R-:W-:Y:S01]  /*14150*/  FMUL.FTZ R58, R84, UR4 ;  /* 0x00000004543a7c20 */ /* 0x000fe20008410000 */
[----:B------:R-:W-:Y:S01]  /*14160*/  FMNMX.FTZ R26, R29, R26, !PT ;  /* 0x0000001a1d1a7209 */ /* 0x000fe20007810000 */
[----:B------:R-:W2:Y:S01]  /*14170*/  MUFU.TANH R63, R63 ;  /* 0x0000003f003f7308 */ /* 0x000ea20000002400 */
[----:B------:R-:W-:-:S02]  /*14180*/  ISETP.GT.AND P4, PT, R8, 0x48, PT ;  /* 0x000000480800780c */ /* 0x000fc40003f84270 */
[----:B0-----:R-:W-:Y:S02]  /*14190*/  FSEL R31, R59, -INF , P3 ;  /* 0xff8000003b1f7808 */ /* 0x001fe40001800000 */
[----:B------:R-:W-:Y:S02]  /*141a0*/  FMNMX.FTZ R26, R27, R26, !PT ;  /* 0x0000001a1b1a7209 */ /* 0x000fe40007810000 */
[C---:B------:R-:W-:Y:S01]  /*141b0*/  ISETP.GT.AND P3, PT, R8.reuse, 0x49, PT ;  /* 0x000000490800780c */ /* 0x040fe20003f64270 */
[----:B------:R-:W0:Y:S01]  /*141c0*/  MUFU.TANH R41, R66 ;  /* 0x0000004200297308 */ /* 0x000e220000002400 */
[----:B-1----:R-:W-:Y:S02]  /*141d0*/  FSEL R33, R33, -INF , P4 ;  /* 0xff80000021217808 */ /* 0x002fe40002000000 */
[----:B------:R-:W-:Y:S02]  /*141e0*/  FMNMX.FTZ R26, R31, R26, !PT ;  /* 0x0000001a1f1a7209 */ /* 0x000fe40007810000 */
[----:B------:R-:W-:-:S02]  /*141f0*/  ISETP.GT.AND P4, PT, R8, 0x50, PT ;  /* 0x000000500800780c */ /* 0x000fc40003f84270 */
[----:B------:R-:W-:Y:S01]  /*14200*/  FMNMX.FTZ R26, R33, R26, !PT ;  /* 0x0000001a211a7209 */ /* 0x000fe20007810000 */
[----:B------:R-:W1:Y:S01]  /*14210*/  MUFU.TANH R67, R67 ;  /* 0x0000004300437308 */ /* 0x000e620000002400 */
[----:B--2---:R-:W-:Y:S02]  /*14220*/  FSEL R39, R63, -INF , P3 ;  /* 0xff8000003f277808 */ /* 0x004fe40001800000 */
[----:B------:R-:W-:Y:S02]  /*14230*/  ISETP.GT.AND P3, PT, R8, 0x51, PT ;  /* 0x000000510800780c */ /* 0x000fe40003f64270 */
[----:B------:R-:W-:Y:S02]  /*14240*/  FMNMX.FTZ R26, R39, R26, !PT ;  /* 0x0000001a271a7209 */ /* 0x000fe40007810000 */
[----:B------:R-:W-:Y:S01]  /*14250*/  VIADDMNMX R34, R30, R111, R34, PT ;  /* 0x0000006f1e227246 */ /* 0x000fe20003800122 */
[----:B------:R-:W2:Y:S01]  /*14260*/  MUFU.TANH R70, R70 ;  /* 0x0000004600467308 */ /* 0x000ea20000002400 */
[----:B0-----:R-:W-:-:S02]  /*14270*/  FSEL R41, R41, -INF , P4 ;  /* 0xff80000029297808 */ /* 0x001fc40002000000 */
[----:B------:R-:W-:Y:S02]  /*14280*/  CS2R R110, SRZ ;  /* 0x00000000006e7805 */ /* 0x000fe4000001ff00 */
[----:B------:R-:W-:Y:S02]  /*14290*/  ISETP.GT.AND P4, PT, R8, 0x58, PT ;  /* 0x000000580800780c */ /* 0x000fe40003f84270 */
[----:B------:R-:W-:Y:S02]  /*142a0*/  FMNMX.FTZ R26, R41, R26, !PT ;  /* 0x0000001a291a7209 */ /* 0x000fe40007810000 */
[----:B------:R-:W-:Y:S01]  /*142b0*/  ISETP.GT.AND P5, PT, R34, 0x8, PT ;  /* 0x000000082200780c */ /* 0x000fe20003fa4270 */
[----:B------:R-:W0:Y:S01]  /*142c0*/  MUFU.TANH R49, R71 ;  /* 0x0000004700317308 */ /* 0x000e220000002400 */
[----:B-1----:R-:W-:Y:S02]  /*142d0*/  FSEL R43, R67, -INF , P3 ;  /* 0xff800000432b7808 */ /* 0x002fe40001800000 */
[----:B------:R-:W-:-:S02]  /*142e0*/  ISETP.GT.AND P3, PT, R8, 0x59, PT ;  /* 0x000000590800780c */ /* 0x000fc40003f64270 */
[----:B------:R-:W-:-:S03]  /*142f0*/  FMNMX.FTZ R26, R43, R26, !PT ;  /* 0x0000001a2b1a7209 */ /* 0x000fc60007810000 */
[----:B------:R-:W1:Y:S01]  /*14300*/  MUFU.TANH R53, R74 ;  /* 0x0000004a00357308 */ /* 0x000e620000002400 */
[----:B--2---:R-:W-:Y:S02]  /*14310*/  FSEL R47, R70, -INF , P4 ;  /* 0xff800000462f7808 */ /* 0x004fe40002000000 */
[----:B------:R-:W-:Y:S02]  /*14320*/  ISETP.GT.AND P4, PT, R8, 0x60, PT ;  /* 0x000000600800780c */ /* 0x000fe40003f84270 */
[----:B------:R-:W-:-:S03]  /*14330*/  FMNMX.FTZ R26, R47, R26, !PT ;  /* 0x0000001a2f1a7209 */ /* 0x000fc60007810000 */
[----:B------:R-:W2:Y:S01]  /*14340*/  MUFU.TANH R51, R75 ;  /* 0x0000004b00337308 */ /* 0x000ea20000002400 */
[----:B0-----:R-:W-:Y:S02]  /*14350*/  FSEL R49, R49, -INF , P3 ;  /* 0xff80000031317808 */ /* 0x001fe40001800000 */
[----:B------:R-:W-:Y:S02]  /*14360*/  ISETP.GT.AND P3, PT, R8, 0x61, PT ;  /* 0x000000610800780c */ /* 0x000fe40003f64270 */
[----:B------:R-:W-:-:S03]  /*14370*/  FMNMX.FTZ R26, R49, R26, !PT ;  /* 0x0000001a311a7209 */ /* 0x000fc60007810000 */
        /* <DEDUP_REMOVED lines=24> */
[----:B------:R-:W-:Y:S01]  /*14500*/  MUFU.TANH R91, R91 ;  /* 0x0000005b005b7308 */ /* 0x000fe20000002400 */
[----:B-1----:R-:W-:Y:S02]  /*14510*/  FSEL R63, R63, -INF , P4 ;  /* 0xff8000003f3f7808 */ /* 0x002fe40002000000 */
[----:B------:R-:W-:Y:S02]  /*14520*/  ISETP.GT.AND P4, PT, R34, 0x1, PT ;  /* 0x000000012200780c */ /* 0x000fe40003f84270 */
[----:B------:R-:W-:-:S03]  /*14530*/  FMNMX.FTZ R26, R63, R26, !PT ;  /* 0x0000001a3f1a7209 */ /* 0x000fc60007810000 */
[----:B------:R-:W0:Y:S01]  /*14540*/  MUFU.TANH R90, R90 ;  /* 0x0000005a005a7308 */ /* 0x000e220000002400 */
[----:B--2---:R-:W-:-:S04]  /*14550*/  FSEL R61, R87, -INF , P3 ;  /* 0xff800000573d7808 */ /* 0x004fc80001800000 */
[----:B------:R-:W-:-:S03]  /*14560*/  FMNMX.FTZ R26, R61, R26, !PT ;  /* 0x0000001a3d1a7209 */ /* 0x000fc60007810000 */
[----:B------:R-:W1:Y:S02]  /*14570*/  MUFU.TANH R89, R89 ;  /* 0x0000005900597308 */ /* 0x000e640000002400 */
[----:B------:R-:W2:Y:S06]  /*14580*/  SHFL.BFLY PT, R9, R26, 0x2, 0x1f ;  /* 0x0c401f001a097f89 */ /* 0x000eac00000e0000 */
[----:B------:R-:W-:Y:S01]  /*14590*/  MUFU.TANH R28, R28 ;  /* 0x0000001c001c7308 */ /* 0x000fe20000002400 */
[----:B0-----:R-:W-:Y:S02]  /*145a0*/  FSEL R90, R90, -INF , P4 ;  /* 0xff8000005a5a7808 */ /* 0x001fe40002000000 */
[----:B------:R-:W-:-:S05]  /*145b0*/  ISETP.GT.AND P4, PT, R34, 0x10, PT ;  /* 0x000000102200780c */ /* 0x000fca0003f84270 */
[----:B------:R-:W0:Y:S01]  /*145c0*/  MUFU.TANH R24, R24 ;  /* 0x0000001800187308 */ /* 0x000e220000002400 */
[----:B-1----:R-:W-:-:S07]  /*145d0*/  FSEL R89, R89, -INF , P5 ;  /* 0xff80000059597808 */ /* 0x002fce0002800000 */
[----:B------:R-:W-:Y:S01]  /*145e0*/  MUFU.TANH R25, R25 ;  /* 0x0000001900197308 */ /* 0x000fe20000002400 */
[----:B--2---:R-:W-:-:S05]  /*145f0*/  FMNMX.FTZ R9, R26, R9, !PT ;  /* 0x000000091a097209 */ /* 0x004fca0007810000 */
[----:B------:R-:W1:Y:S02]  /*14600*/  SHFL.BFLY PT, R8, R9, 0x1, 0x1f ;  /* 0x0c201f0009087f89 */ /* 0x000e6400000e0000 */
[----:B------:R-:W2:Y:S01]  /*14610*/  MUFU.TANH R21, R21 ;  /* 0x0000001500157308 */ /* 0x000ea20000002400 */
[----:B0-----:R-:W-:Y:S02]  /*14620*/  FSEL R69, R24, -INF , P4 ;  /* 0xff80000018457808 */ /* 0x001fe40002000000 */
[----:B------:R-:W-:-:S05]  /*14630*/  ISETP.GT.AND P4, PT, R34, 0x18, PT ;  /* 0x000000182200780c */ /* 0x000fca0003f84270 */
[----:B------:R-:W-:Y:S08]  /*14640*/  MUFU.TANH R20, R20 ;  /* 0x0000001400147308 */ /* 0x000ff00000002400 */
[----:B------:R-:W0:Y:S01]  /*14650*/  MUFU.TANH R13, R13 ;  /* 0x0000000d000d7308 */ /* 0x000e220000002400 */
[----:B--2---:R-:W-:Y:S02]  /*14660*/  FSEL R21, R21, -INF , P4 ;  /* 0xff80000015157808 */ /* 0x004fe40002000000 */
[----:B------:R-:W-:-:S02]  /*14670*/  ISETP.GT.AND P4, PT, R34, 0x20, PT ;  /* 0x000000202200780c */ /* 0x000fc40003f84270 */
[----:B-1----:R-:W-:Y:S01]  /*14680*/  FMNMX.FTZ R9, R9, R8, !PT ;  /* 0x0000000809097209 */ /* 0x002fe20007810000 */
[----:B------:R-:W-:Y:S02]  /*14690*/  IMAD.U32 R8, RZ, RZ, UR5 ;  /* 0x00000005ff087e24 */ /* 0x000fe4000f8e00ff */
[----:B------:R-:W1:Y:S01]  /*146a0*/  MUFU.TANH R15, R15 ;  /* 0x0000000f000f7308 */ /* 0x000e620000002400 */
[C---:B------:R-:W-:Y:S01]  /*146b0*/  FSETP.NEU.FTZ.AND P3, PT, R9.reuse, -INF , PT ;  /* 0xff8000000900780b */ /* 0x040fe20003f7d000 */
[----:B------:R-:W-:-:S05]  /*146c0*/  FMUL.FTZ R26, R9, R8 ;  /* 0x00000008091a7220 */ /* 0x000fca0000410000 */
[----:B------:R-:W-:Y:S01]  /*146d0*/  FSEL R26, R26, RZ, P3 ;  /* 0x000000ff1a1a7208 */ /* 0x000fe20001800000 */
[----:B------:R-:W2:Y:S01]  /*146e0*/  MUFU.TANH R12, R12 ;  /* 0x0000000c000c7308 */ /* 0x000ea20000002400 */
[C---:B------:R-:W-:Y:S02]  /*146f0*/  ISETP.GT.AND P3, PT, R34.reuse, RZ, PT ;  /* 0x000000ff2200720c */ /* 0x040fe40003f64270 */
[----:B0-----:R-:W-:Y:S01]  /*14700*/  FSEL R13, R13, -INF , P4 ;  /* 0xff8000000d0d7808 */ /* 0x001fe20002000000 */
[-CC-:B------:R-:W-:Y:S01]  /*14710*/  FFMA.FTZ R169, R45, R8.reuse, -R26.reuse ;  /* 0x000000082da97223 */ /* 0x180fe2000001081a */
[----:B------:R-:W-:Y:S01]  /*14720*/  FSEL R91, R91, -INF , P3 ;  /* 0xff8000005b5b7808 */ /* 0x000fe20001800000 */
[--C-:B------:R-:W-:Y:S01]  /*14730*/  FFMA.FTZ R175, R95, R8, -R26.reuse ;  /* 0x000000085faf7223 */ /* 0x100fe2000001081a */
[----:B------:R-:W-:Y:S01]  /*14740*/  ISETP.GT.AND P3, PT, R34, 0x9, PT ;  /* 0x000000092200780c */ /* 0x000fe20003f64270 */
[----:B------:R-:W0:Y:S01]  /*14750*/  MUFU.TANH R10, R10 ;  /* 0x0000000a000a7308 */ /* 0x000e220000002400 */
[----:B------:R-:W-:Y:S01]  /*14760*/  FMNMX.FTZ R62, R91, R90, !PT ;  /* 0x0000005a5b3e7209 */ /* 0x000fe20007810000 */
[-CC-:B------:R-:W-:Y:S01]  /*14770*/  FFMA.FTZ R171, R37, R8.reuse, -R26.reuse ;  /* 0x0000000825ab7223 */ /* 0x180fe2000001081a */
[----:B------:R-:W-:Y:S01]  /*14780*/  FSEL R65, R28, -INF , P3 ;  /* 0xff8000001c417808 */ /* 0x000fe20001800000 */
[--C-:B------:R-:W-:Y:S01]  /*14790*/  FFMA.FTZ R24, R29, R8, -R26.reuse ;  /* 0x000000081d187223 */ /* 0x100fe2000001081a */
[----:B------:R-:W-:Y:S01]  /*147a0*/  FMNMX.FTZ R62, R89, R62, !PT ;  /* 0x0000003e593e7209 */ /* 0x000fe20007810000 */
[--C-:B------:R-:W-:Y:S01]  /*147b0*/  FFMA.FTZ R173, R99, R8, -R26.reuse ;  /* 0x0000000863ad7223 */ /* 0x100fe2000001081a */
[C---:B------:R-:W-:Y:S01]  /*147c0*/  ISETP.GT.AND P3, PT, R34.reuse, 0x11, PT ;  /* 0x000000112200780c */ /* 0x040fe20003f64270 */
[----:B------:R-:W3:Y:S01]  /*147d0*/  MUFU.TANH R5, R5 ;  /* 0x0000000500057308 */ /* 0x000ee20000002400 */
[----:B------:R-:W-:Y:S01]  /*147e0*/  FMNMX.FTZ R62, R65, R62, !PT ;  /* 0x0000003e413e7209 */ /* 0x000fe20007810000 */
[-CC-:B------:R-:W-:Y:S01]  /*147f0*/  FFMA.FTZ R101, R101, R8.reuse, -R26.reuse ;  /* 0x0000000865657223 */ /* 0x180fe2000001081a */
[----:B------:R-:W-:Y:S01]  /*14800*/  FSEL R25, R25, -INF , P3 ;  /* 0xff80000019197808 */ /* 0x000fe20001800000 */
[--C-:B------:R-:W-:Y:S01]  /*14810*/  FFMA.FTZ R165, R27, R8, -R26.reuse ;  /* 0x000000081ba57223 */ /* 0x100fe2000001081a */
[----:B------:R-:W-:Y:S01]  /*14820*/  FMNMX.FTZ R62, R69, R62, !PT ;  /* 0x0000003e453e7209 */ /* 0x000fe20007810000 */
[--C-:B------:R-:W-:Y:S01]  /*14830*/  FFMA.FTZ R167, R33, R8, -R26.reuse ;  /* 0x0000000821a77223 */ /* 0x100fe2000001081a */
[----:B------:R-:W-:Y:S01]  /*14840*/  ISETP.GT.AND P3, PT, R34, 0x19, PT ;  /* 0x000000192200780c */ /* 0x000fe20003f64270 */
[----:B------:R-:W4:Y:S01]  /*14850*/  MUFU.TANH R6, R6 ;  /* 0x0000000600067308 */ /* 0x000f220000002400 */
[----:B------:R-:W-:Y:S01]  /*14860*/  FMNMX.FTZ R62, R25, R62, !PT ;  /* 0x0000003e193e7209 */ /* 0x000fe20007810000 */
[-CC-:B------:R-:W-:Y:S01]  /*14870*/  FFMA.FTZ R181, R117, R8.reuse, -R26.reuse ;  /* 0x0000000875b57223 */ /* 0x180fe2000001081a */
[----:B------:R-:W-:Y:S01]  /*14880*/  FSEL R71, R20, -INF , P3 ;  /* 0xff80000014477808 */ /* 0x000fe20001800000 */
[--C-:B------:R-:W-:Y:S01]  /*14890*/  FFMA.FTZ R115, R115, R8, -R26.reuse ;  /* 0x0000000873737223 */ /* 0x100fe2000001081a */
[----:B------:R-:W-:Y:S01]  /*148a0*/  FMNMX.FTZ R62, R21, R62, !PT ;  /* 0x0000003e153e7209 */ /* 0x000fe20007810000 */
[--C-:B------:R-:W-:Y:S01]  /*148b0*/  FFMA.FTZ R183, R113, R8, -R26.reuse ;  /* 0x0000000871b77223 */ /* 0x100fe2000001081a */
[C---:B------:R-:W-:Y:S01]  /*148c0*/  ISETP.GT.AND P3, PT, R34.reuse, 0x21, PT ;  /* 0x000000212200780c */ /* 0x040fe20003f64270 */
[----:B------:R-:W4:Y:S01]  /*148d0*/  MUFU.TANH R3, R3 ;  /* 0x0000000300037308 */ /* 0x000f220000002400 */
[----:B------:R-:W-:Y:S01]  /*148e0*/  FMNMX.FTZ R62, R71, R62, !PT ;  /* 0x0000003e473e7209 */ /* 0x000fe20007810000 */
[-CC-:B------:R-:W-:Y:S01]  /*148f0*/  FFMA.FTZ R109, R109, R8.reuse, -R26.reuse ;  /* 0x000000086d6d7223 */ /* 0x180fe2000001081a */
[C---:B------:R-:W-:Y:S01]  /*14900*/  ISETP.GT.AND P4, PT, R34.reuse, 0x28, PT ;  /* 0x000000282200780c */ /* 0x040fe20003f84270 */
[-CC-:B------:R-:W-:Y:S01]  /*14910*/  FFMA.FTZ R177, R107, R8.reuse, -R26.reuse ;  /* 0x000000086bb17223 */ /* 0x180fe2000001081a */
[----:B-1----:R-:W-:Y:S01]  /*14920*/  FSEL R15, R15, -INF , P3 ;  /* 0xff8000000f0f7808 */ /* 0x002fe20001800000 */
[--C-:B------:R-:W-:Y:S01]  /*14930*/  FFMA.FTZ R105, R105, R8, -R26.reuse ;  /* 0x0000000869697223 */ /* 0x100fe2000001081a */
[----:B------:R-:W-:Y:S01]  /*14940*/  FMNMX.FTZ R62, R13, R62, !PT ;  /* 0x0000003e0d3e7209 */ /* 0x000fe20007810000 */
[----:B------:R-:W1:Y:S01]  /*14950*/  MUFU.TANH R7, R7 ;  /* 0x0000000700077308 */ /* 0x000e620000002400 */
[----:B------:R-:W-:Y:S01]  /*14960*/  ISETP.GT.AND P3, PT, R34, 0x29, PT ;  /* 0x000000292200780c */ /* 0x000fe20003f64270 */
[-CC-:B------:R-:W-:Y:S01]  /*14970*/  FFMA.FTZ R179, R103, R8.reuse, -R26.reuse ;  /* 0x0000000867b37223 */ /* 0x180fe2000001081a */
[----:B--2---:R-:W-:Y:S01]  /*14980*/  FSEL R73, R12, -INF , P4 ;  /* 0xff8000000c497808 */ /* 0x004fe20002000000 */
[--C-:B------:R-:W-:Y:S01]  /*14990*/  FFMA.FTZ R12, R93, R8, -R26.reuse ;  /* 0x000000085d0c7223 */ /* 0x100fe2000001081a */
[----:B------:R-:W-:Y:S01]  /*149a0*/  FMNMX.FTZ R62, R15, R62, !PT ;  /* 0x0000003e0f3e7209 */ /* 0x000fe20007810000 */
[-CC-:B------:R-:W-:Y:S01]  /*149b0*/  FFMA.FTZ R163, R47, R8.reuse, -R26.reuse ;  /* 0x000000082fa37223 */ /* 0x180fe2000001081a */
[----:B------:R-:W-:Y:S01]  /*149c0*/  ISETP.GT.AND P4, PT, R34, 0x30, PT ;  /* 0x000000302200780c */ /* 0x000fe20003f84270 */
[----:B------:R-:W2:Y:S01]  /*149d0*/  MUFU.TANH R11, R11 ;  /* 0x0000000b000b7308 */ /* 0x000ea20000002400 */
[----:B0-----:R-:W-:Y:S01]  /*149e0*/  FSEL R75, R10, -INF , P3 ;  /* 0xff8000000a4b7808 */ /* 0x001fe20001800000 */
[--C-:B------:R-:W-:Y:S01]  /*149f0*/  FFMA.FTZ R161, R41, R8, -R26.reuse ;  /* 0x0000000829a17223 */ /* 0x100fe2000001081a */
[----:B------:R-:W-:Y:S01]  /*14a00*/  FMNMX.FTZ R62, R73, R62, !PT ;  /* 0x0000003e493e7209 */ /* 0x000fe20007810000 */
[-CC-:B------:R-:W-:Y:S01]  /*14a10*/  FFMA.FTZ R157, R53, R8.reuse, -R26.reuse ;  /* 0x00000008359d7223 */ /* 0x180fe2000001081a */
[C---:B------:R-:W-:Y:S01]  /*14a20*/  ISETP.GT.AND P3, PT, R34.reuse, 0x31, PT ;  /* 0x000000312200780c */ /* 0x040fe20003f64270 */
[--C-:B------:R-:W-:Y:S01]  /*14a30*/  FFMA.FTZ R159, R55, R8, -R26.reuse ;  /* 0x00000008379f7223 */ /* 0x100fe2000001081a */
[----:B---3--:R-:W-:Y:S01]  /*14a40*/  FSEL R5, R5, -INF , P4 ;  /* 0xff80000005057808 */ /* 0x008fe20002000000 */
[----:B------:R-:W0:Y:S01]  /*14a50*/  MUFU.TANH R14, R14 ;  /* 0x0000000e000e7308 */ /* 0x000e220000002400 */
[----:B------:R-:W-:Y:S01]  /*14a60*/  FMNMX.FTZ R62, R75, R62, !PT ;  /* 0x0000003e4b3e7209 */ /* 0x000fe20007810000 */
[-CC-:B------:R-:W-:Y:S01]  /*14a70*/  FFMA.FTZ R153, R59, R8.reuse, -R26.reuse ;  /* 0x000000083b997223 */ /* 0x180fe2000001081a */
[----:B------:R-:W-:Y:S01]  /*14a80*/  ISETP.GT.AND P4, PT, R34, 0x38, PT ;  /* 0x000000382200780c */ /* 0x000fe20003f84270 */
[-CC-:B------:R-:W-:Y:S01]  /*14a90*/  FFMA.FTZ R67, R67, R8.reuse, -R26.reuse ;  /* 0x0000000843437223 */ /* 0x180fe2000001081a */
[----:B----4-:R-:W-:Y:S01]  /*14aa0*/  FSEL R77, R6, -INF , P3 ;  /* 0xff800000064d7808 */ /* 0x010fe20001800000 */
[--C-:B------:R-:W-:Y:S01]  /*14ab0*/  FFMA.FTZ R6, R97, R8, -R26.reuse ;  /* 0x0000000861067223 */ /* 0x100fe2000001081a */
[----:B------:R-:W-:Y:S01]  /*14ac0*/  FMNMX.FTZ R62, R5, R62, !PT ;  /* 0x0000003e053e7209 */ /* 0x000fe20007810000 */
[----:B------:R-:W3:Y:S01]  /*14ad0*/  MUFU.TANH R32, R32 ;  /* 0x0000002000207308 */ /* 0x000ee20000002400 */
[----:B------:R-:W-:Y:S01]  /*14ae0*/  ISETP.GT.AND P3, PT, R34, 0x39, PT ;  /* 0x000000392200780c */ /* 0x000fe20003f64270 */
[----:B------:R-:W-:Y:S01]  /*14af0*/  FFMA.FTZ R155, R63, R8, -R26 ;  /* 0x000000083f9b7223 */ /* 0x000fe2000001081a */
[----:B------:R-:W-:-:S02]  /*14b00*/  FSEL R3, R3, -INF , P4 ;  /* 0xff80000003037808 */ /* 0x000fc40002000000 */
[----:B------:R-:W-:Y:S02]  /*14b10*/  CS2R R116, SRZ ;  /* 0x0000000000747805 */ /* 0x000fe4000001ff00 */
[----:B------:R-:W-:Y:S02]  /*14b20*/  FMNMX.FTZ R62, R77, R62, !PT ;  /* 0x0000003e4d3e7209 */ /* 0x000fe40007810000 */
[----:B------:R-:W-:Y:S02]  /*14b30*/  CS2R R112, SRZ ;  /* 0x0000000000707805 */ /* 0x000fe4000001ff00 */
[----:B------:R-:W-:Y:S01]  /*14b40*/  ISETP.GT.AND P4, PT, R34, 0x40, PT ;  /* 0x000000402200780c */ /* 0x000fe20003f84270 */
[----:B------:R-:W4:Y:S01]  /*14b50*/  MUFU.TANH R36, R36 ;  /* 0x0000002400247308 */ /* 0x000f220000002400 */
[----:B-1----:R-:W-:Y:S02]  /*14b60*/  FSEL R79, R7, -INF , P3 ;  /* 0xff800000074f7808 */ /* 0x002fe40001800000 */
[----:B------:R-:W-:-:S02]  /*14b70*/  CS2R R106, SRZ ;  /* 0x00000000006a7805 */ /* 0x000fc4000001ff00 */
[----:B------:R-:W-:Y:S02]  /*14b80*/  FMNMX.FTZ R62, R3, R62, !PT ;  /* 0x0000003e033e7209 */ /* 0x000fe40007810000 */
[----:B------:R-:W-:Y:S02]  /*14b90*/  CS2R R102, SRZ ;  /* 0x0000000000667805 */ /* 0x000fe4000001ff00 */
[C---:B------:R-:W-:Y:S02]  /*14ba0*/  ISETP.GT.AND P3, PT, R34.reuse, 0x41, PT ;  /* 0x000000412200780c */ /* 0x040fe40003f64270 */
[----:B--2---:R-:W-:Y:S01]  /*14bb0*/  FSEL R11, R11, -INF , P4 ;  /* 0xff8000000b0b7808 */ /* 0x004fe20002000000 */
[----:B------:R-:W1:Y:S01]  /*14bc0*/  MUFU.TANH R38, R38 ;  /* 0x0000002600267308 */ /* 0x000e620000002400 */
[----:B------:R-:W-:Y:S02]  /*14bd0*/  FMNMX.FTZ R62, R79, R62, !PT ;  /* 0x0000003e4f3e7209 */ /* 0x000fe40007810000 */
[----:B------:R-:W-:-:S02]  /*14be0*/  ISETP.GT.AND P4, PT, R34, 0x48, PT ;  /* 0x000000482200780c */ /* 0x000fc40003f84270 */
[----:B0-----:R-:W-:Y:S01]  /*14bf0*/  FSEL R81, R14, -INF , P3 ;  /* 0xff8000000e517808 */ /* 0x001fe20001800000 */
[--C-:B------:R-:W-:Y:S01]  /*14c00*/  FFMA.FTZ R14, R35, R8, -R26.reuse ;  /* 0x00000008230e7223 */ /* 0x100fe2000001081a */
[----:B------:R-:W-:Y:S01]  /*14c10*/  FMNMX.FTZ R62, R11, R62, !PT ;  /* 0x0000003e0b3e7209 */ /* 0x000fe20007810000 */
[----:B------:R-:W0:Y:S01]  /*14c20*/  MUFU.TANH R42, R42 ;  /* 0x0000002a002a7308 */ /* 0x000e220000002400 */
[----:B------:R-:W-:Y:S02]  /*14c30*/  ISETP.GT.AND P3, PT, R34, 0x49, PT ;  /* 0x000000492200780c */ /* 0x000fe40003f64270 */
[----:B---3--:R-:W-:Y:S01]  /*14c40*/  FSEL R85, R32, -INF , P4 ;  /* 0xff80000020557808 */ /* 0x008fe20002000000 */
[--C-:B------:R-:W-:Y:S01]  /*14c50*/  FFMA.FTZ R32, R31, R8, -R26.reuse ;  /* 0x000000081f207223 */ /* 0x100fe2000001081a */
[----:B------:R-:W-:Y:S02]  /*14c60*/  FMNMX.FTZ R62, R81, R62, !PT ;  /* 0x0000003e513e7209 */ /* 0x000fe40007810000 */
[----:B------:R-:W-:Y:S01]  /*14c70*/  ISETP.GT.AND P4, PT, R34, 0x50, PT ;  /* 0x000000502200780c */ /* 0x000fe20003f84270 */
[----:B------:R-:W2:Y:S01]  /*14c80*/  MUFU.TANH R40, R40 ;  /* 0x0000002800287308 */ /* 0x000ea20000002400 */
[----:B----4-:R-:W-:Y:S01]  /*14c90*/  FSEL R83, R36, -INF , P3 ;  /* 0xff80000024537808 */ /* 0x010fe20001800000 */
[----:B------:R-:W-:Y:S01]  /*14ca0*/  FFMA.FTZ R36, R43, R8, -R26 ;  /* 0x000000082b247223 */ /* 0x000fe2000001081a */
[----:B------:R-:W-:-:S02]  /*14cb0*/  FMNMX.FTZ R62, R85, R62, !PT ;  /* 0x0000003e553e7209 */ /* 0x000fc40007810000 */
[----:B------:R-:W-:Y:S02]  /*14cc0*/  ISETP.GT.AND P3, PT, R34, 0x51, PT ;  /* 0x000000512200780c */ /* 0x000fe40003f64270 */
[----:B-1----:R-:W-:Y:S01]  /*14cd0*/  FSEL R87, R38, -INF , P4 ;  /* 0xff80000026577808 */ /* 0x002fe20002000000 */
[----:B------:R-:W1:Y:S01]  /*14ce0*/  MUFU.TANH R46, R46 ;  /* 0x0000002e002e7308 */ /* 0x000e620000002400 */
[----:B------:R-:W-:Y:S01]  /*14cf0*/  FMNMX.FTZ R62, R83, R62, !PT ;  /* 0x0000003e533e7209 */ /* 0x000fe20007810000 */
[-CC-:B------:R-:W-:Y:S01]  /*14d00*/  FFMA.FTZ R38, R49, R8.reuse, -R26.reuse ;  /* 0x0000000831267223 */ /* 0x180fe2000001081a */
[----:B------:R-:W-:Y:S01]  /*14d10*/  ISETP.GT.AND P4, PT, R34, 0x58, PT ;  /* 0x000000582200780c */ /* 0x000fe20003f84270 */
[----:B------:R-:W3:Y:S01]  /*14d20*/  @P2 LDC R49, c[0x0][0x44c] ;  /* 0x00011300ff312b82 */ /* 0x000ee20000000800 */
[----:B0-----:R-:W-:Y:S01]  /*14d30*/  FSEL R45, R42, -INF , P3 ;  /* 0xff8000002a2d7808 */ /* 0x001fe20001800000 */
[----:B------:R-:W-:Y:S01]  /*14d40*/  FFMA.FTZ R42, R57, R8, -R26 ;  /* 0x00000008392a7223 */ /* 0x000fe2000001081a */
[----:B------:R-:W-:Y:S01]  /*14d50*/  FMNMX.FTZ R62, R87, R62, !PT ;  /* 0x0000003e573e7209 */ /* 0x000fe20007810000 */
[----:B------:R-:W0:Y:S01]  /*14d60*/  MUFU.TANH R44, R44 ;  /* 0x0000002c002c7308 */ /* 0x000e220000002400 */
[----:B------:R-:W-:-:S02]  /*14d70*/  ISETP.GT.AND P3, PT, R34, 0x59, PT ;  /* 0x000000592200780c */ /* 0x000fc40003f64270 */
[----:B--2---:R-:W-:Y:S01]  /*14d80*/  FSEL R93, R40, -INF , P4 ;  /* 0xff800000285d7808 */ /* 0x004fe20002000000 */
[----:B------:R-:W-:Y:S01]  /*14d90*/  FFMA.FTZ R40, R51, R8, -R26 ;  /* 0x0000000833287223 */ /* 0x000fe2000001081a */
[----:B------:R-:W-:Y:S01]  /*14da0*/  FMNMX.FTZ R62, R45, R62, !PT ;  /* 0x0000003e2d3e7209 */ /* 0x000fe20007810000 */
[----:B------:R-:W2:Y:S01]  /*14db0*/  @P2 LDC R51, c[0x0][0x450] ;  /* 0x00011400ff332b82 */ /* 0x000ea20000000800 */
[----:B------:R-:W-:Y:S01]  /*14dc0*/  ISETP.GT.AND P4, PT, R34, 0x60, PT ;  /* 0x000000602200780c */ /* 0x000fe20003f84270 */
[----:B------:R-:W4:Y:S01]  /*14dd0*/  MUFU.TANH R50, R50 ;  /* 0x0000003200327308 */ /* 0x000f220000002400 */
[----:B-1----:R-:W-:Y:S02]  /*14de0*/  FSEL R35, R46, -INF , P3 ;  /* 0xff8000002e237808 */ /* 0x002fe40001800000 */
[----:B------:R-:W-:Y:S02]  /*14df0*/  FMNMX.FTZ R62, R93, R62, !PT ;  /* 0x0000003e5d3e7209 */ /* 0x000fe40007810000 */
[----:B------:R-:W-:-:S02]  /*14e00*/  ISETP.GT.AND P3, PT, R34, 0x61, PT ;  /* 0x000000612200780c */ /* 0x000fc40003f64270 */
[----:B------:R-:W-:Y:S01]  /*14e10*/  FMNMX.FTZ R62, R35, R62, !PT ;  /* 0x0000003e233e7209 */ /* 0x000fe20007810000 */
[----:B------:R-:W1:Y:S01]  /*14e20*/  MUFU.TANH R48, R48 ;  /* 0x0000003000307308 */ /* 0x000e620000002400 */
[----:B0-----:R-:W-:Y:S02]  /*14e30*/  FSEL R95, R44, -INF , P4 ;  /* 0xff8000002c5f7808 */ /* 0x001fe40002000000 */
[----:B------:R-:W-:Y:S02]  /*14e40*/  ISETP.GT.AND P4, PT, R34, 0x68, PT ;  /* 0x000000682200780c */ /* 0x000fe40003f84270 */
[----:B------:R-:W-:-:S03]  /*14e50*/  FMNMX.FTZ R62, R95, R62, !PT ;  /* 0x0000003e5f3e7209 */ /* 0x000fc60007810000 */
[----:B------:R-:W0:Y:S01]  /*14e60*/  MUFU.TANH R52, R52 ;  /* 0x0000003400347308 */ /* 0x000e220000002400 */
[----:B----4-:R-:W-:Y:S02]  /*14e70*/  FSEL R37, R50, -INF , P3 ;  /* 0xff80000032257808 */ /* 0x010fe40001800000 */
[----:B------:R-:W-:Y:S02]  /*14e80*/  ISETP.GT.AND P3, PT, R34, 0x69, PT ;  /* 0x000000692200780c */ /* 0x000fe40003f64270 */
[----:B------:R-:W-:-:S03]  /*14e90*/  FMNMX.FTZ R62, R37, R62, !PT ;  /* 0x0000003e253e7209 */ /* 0x000fc60007810000 */
[----:B------:R-:W4:Y:S01]  /*14ea0*/  MUFU.TANH R54, R54 ;  /* 0x0000003600367308 */ /* 0x000f220000002400 */
[----:B-1----:R-:W-:Y:S02]  /*14eb0*/  FSEL R97, R48, -INF , P4 ;  /* 0xff80000030617808 */ /* 0x002fe40002000000 */
[----:B------:R-:W-:Y:S02]  /*14ec0*/  ISETP.GT.AND P4, PT, R34, 0x70, PT ;  /* 0x000000702200780c */ /* 0x000fe40003f84270 */
[----:B------:R-:W-:-:S03]  /*14ed0*/  FMNMX.FTZ R62, R97, R62, !PT ;  /* 0x0000003e613e7209 */ /* 0x000fc60007810000 */
        /* <DEDUP_REMOVED lines=10> */
[----:B------:R-:W-:Y:S01]  /*14f80*/  ISETP.GT.AND P3, PT, R34, 0x79, PT ;  /* 0x000000792200780c */ /* 0x000fe20003f64270 */
[--C-:B------:R-:W-:Y:S01]  /*14f90*/  FFMA.FTZ R34, R39, R8, -R26.reuse ;  /* 0x0000000827227223 */ /* 0x100fe2000001081a */
[----:B------:R-:W-:Y:S01]  /*14fa0*/  FMNMX.FTZ R62, R27, R62, !PT ;  /* 0x0000003e1b3e7209 */ /* 0x000fe20007810000 */
[----:B------:R-:W-:Y:S02]  /*14fb0*/  FFMA.FTZ R26, R61, R8, -R26 ;  /* 0x000000083d1a7223 */ /* 0x000fe4000001081a */
[----:B------:R0:W-:Y:S08]  /*14fc0*/  MUFU.EX2 R10, R101 ;  /* 0x00000065000a7308 */ /* 0x0001f00000000800 */
[----:B------:R-:W-:Y:S01]  /*14fd0*/  MUFU.EX2 R181, R181 ;  /* 0x000000b500b57308 */ /* 0x000fe20000000800 */
[----:B0-----:R-:W-:-:S02]  /*14fe0*/  FSEL R101, R58, -INF , P4 ;  /* 0xff8000003a657808 */ /* 0x001fc40002000000 */
[----:B----4-:R-:W-:Y:S02]  /*14ff0*/  FSEL R31, R60, -INF , P3 ;  /* 0xff8000003c1f7808 */ /* 0x010fe40001800000 */
[----:B------:R-:W-:-:S03]  /*15000*/  FMNMX.FTZ R62, R101, R62, !PT ;  /* 0x0000003e653e7209 */ /* 0x000fc60007810000 */
[----:B------:R0:W1:Y:S01]  /*15010*/  MUFU.EX2 R30, R115 ;  /* 0x00000073001e7308 */ /* 0x0000620000000800 */
[----:B------:R-:W-:-:S05]  /*15020*/  FMNMX.FTZ R62, R31, R62, !PT ;  /* 0x0000003e1f3e7209 */ /* 0x000fca0007810000 */
[----:B------:R-:W4:Y:S02]  /*15030*/  SHFL.BFLY PT, R7, R62, 0x2, 0x1f ;  /* 0x0c401f003e077f89 */ /* 0x000f2400000e0000 */
[----:B------:R-:W3:Y:S01]  /*15040*/  MUFU.EX2 R183, R183 ;  /* 0x000000b700b77308 */ /* 0x000ee20000000800 */
[----:B0-----:R-:W-:-:S07]  /*15050*/  CS2R R114, SRZ ;  /* 0x0000000000727805 */ /* 0x001fce000001ff00 */
[----:B------:R0:W2:Y:S01]  /*15060*/  MUFU.EX2 R28, R109 ;  /* 0x0000006d001c7308 */ /* 0x0000a20000000800 */
[----:B-1----:R-:W-:Y:S01]  /*15070*/  FADD.FTZ R48, R181, R30 ;  /* 0x0000001eb5307221 */ /* 0x002fe20000010000 */
[----:B------:R-:W-:-:S06]  /*15080*/  F2FP.BF16.F32.PACK_AB R181, R30, R181 ;  /* 0x000000b51eb5723e */ /* 0x000fcc00000010ff */
[----:B------:R-:W1:Y:S01]  /*15090*/  MUFU.EX2 R177, R177 ;  /* 0x000000b100b17308 */ /* 0x000e620000000800 */
[----:B0-----:R-:W-:Y:S02]  /*150a0*/  CS2R R108, SRZ ;  /* 0x00000000006c7805 */ /* 0x001fe4000001ff00 */
[----:B----4-:R-:W-:-:S05]  /*150b0*/  FMNMX.FTZ R33, R62, R7, !PT ;  /* 0x000000073e217209 */ /* 0x010fca0007810000 */
[----:B------:R0:W4:Y:S01]  /*150c0*/  MUFU.EX2 R20, R105 ;  /* 0x0000006900147308 */ /* 0x0001220000000800 */
[----:B------:R-:W3:Y:S07]  /*150d0*/  SHFL.BFLY PT, R44, R33, 0x1, 0x1f ;  /* 0x0c201f00212c7f89 */ /* 0x000eee00000e0000 */
[----:B------:R-:W4:Y:S01]  /*150e0*/  MUFU.EX2 R179, R179 ;  /* 0x000000b300b37308 */ /* 0x000f220000000800 */
[----:B0-----:R-:W-:-:S07]  /*150f0*/  CS2R R104, SRZ ;  /* 0x0000000000687805 */ /* 0x001fce000001ff00 */
[----:B------:R-:W0:Y:S08]  /*15100*/  MUFU.EX2 R173, R173 ;  /* 0x000000ad00ad7308 */ /* 0x000e300000000800 */
        /* <DEDUP_REMOVED lines=10> */
[-C--:B------:R-:W-:Y:S01]  /*151b0*/  FFMA.FTZ R168, R5, R8.reuse, -R46 ;  /* 0x0000000805a87223 */ /* 0x080fe2000001082e */
[----:B------:R-:W-:Y:S01]  /*151c0*/  FADD.FTZ R5, R183, R48 ;  /* 0x00000030b7057221 */ /* 0x000fe20000010000 */
[-CC-:B------:R-:W-:Y:S01]  /*151d0*/  FFMA.FTZ R39, R65, R8.reuse, -R46.reuse ;  /* 0x0000000841277223 */ /* 0x180fe2000001082e */
[-CC-:B------:R-:W-:Y:S01]  /*151e0*/  FFMA.FTZ R176, R69, R8.reuse, -R46.reuse ;  /* 0x0000000845b07223 */ /* 0x180fe2000001082e */
[----:B------:R-:W-:Y:S01]  /*151f0*/  MUFU.EX2 R180, R180 ;  /* 0x000000b400b47308 */ /* 0x000fe20000000800 */
[----:B--2---:R-:W-:Y:S01]  /*15200*/  FADD.FTZ R48, R28, R5 ;  /* 0x000000051c307221 */ /* 0x004fe20000010000 */
[-CC-:B------:R-:W-:Y:S01]  /*15210*/  FFMA.FTZ R25, R25, R8.reuse, -R46.reuse ;  /* 0x0000000819197223 */ /* 0x180fe2000001082e */
[-CC-:B------:R-:W-:Y:S01]  /*15220*/  FFMA.FTZ R178, R21, R8.reuse, -R46.reuse ;  /* 0x0000000815b27223 */ /* 0x180fe2000001082e */
[-C--:B------:R-:W-:Y:S01]  /*15230*/  FFMA.FTZ R21, R71, R8.reuse, -R46 ;  /* 0x0000000847157223 */ /* 0x080fe2000001082e */
[----:B-1----:R-:W-:Y:S01]  /*15240*/  FADD.FTZ R5, R177, R48 ;  /* 0x00000030b1057221 */ /* 0x002fe20000010000 */
[-CC-:B------:R-:W-:Y:S01]  /*15250*/  FFMA.FTZ R172, R13, R8.reuse, -R46.reuse ;  /* 0x000000080dac7223 */ /* 0x180fe2000001082e */
[-CC-:B------:R-:W-:Y:S01]  /*15260*/  FFMA.FTZ R13, R15, R8.reuse, -R46.reuse ;  /* 0x000000080f0d7223 */ /* 0x180fe2000001082e */
[----:B------:R-:W1:Y:S01]  /*15270*/  MUFU.EX2 R33, R33 ;  /* 0x0000002100217308 */ /* 0x000e620000000800 */
[----:B----4-:R-:W-:Y:S01]  /*15280*/  FADD.FTZ R48, R20, R5 ;  /* 0x0000000514307221 */ /* 0x010fe20000010000 */
[-CC-:B------:R-:W-:Y:S01]  /*15290*/  FFMA.FTZ R174, R73, R8.reuse, -R46.reuse ;  /* 0x0000000849ae7223 */ /* 0x180fe2000001082e */
[-CC-:B------:R-:W-:Y:S01]  /*152a0*/  FFMA.FTZ R15, R75, R8.reuse, -R46.reuse ;  /* 0x000000084b0f7223 */ /* 0x180fe2000001082e */
[-C--:B------:R-:W-:Y:S01]  /*152b0*/  FFMA.FTZ R41, R77, R8.reuse, -R46 ;  /* 0x000000084d297223 */ /* 0x080fe2000001082e */
[----:B------:R-:W-:Y:S01]  /*152c0*/  FADD.FTZ R43, R179, R48 ;  /* 0x00000030b32b7221 */ /* 0x000fe20000010000 */
[-CC-:B------:R-:W-:Y:S01]  /*152d0*/  FFMA.FTZ R170, R3, R8.reuse, -R46.reuse ;  /* 0x0000000803aa7223 */ /* 0x180fe2000001082e */
[-CC-:B------:R-:W-:Y:S01]  /*152e0*/  FFMA.FTZ R3, R79, R8.reuse, -R46.reuse ;  /* 0x000000084f037223 */ /* 0x180fe2000001082e */
[----:B------:R-:W2:Y:S01]  /*152f0*/  MUFU.EX2 R182, R182 ;  /* 0x000000b600b67308 */ /* 0x000ea20000000800 */
[----:B------:R-:W-:Y:S01]  /*15300*/  FADD.FTZ R50, R10, R43 ;  /* 0x0000002b0a327221 */ /* 0x000fe20000010000 */
[-CC-:B------:R-:W-:Y:S01]  /*15310*/  FFMA.FTZ R164, R11, R8.reuse, -R46.reuse ;  /* 0x000000080ba47223 */ /* 0x180fe2000001082e */
[-CC-:B------:R-:W-:Y:S01]  /*15320*/  FFMA.FTZ R11, R81, R8.reuse, -R46.reuse ;  /* 0x00000008510b7223 */ /* 0x180fe2000001082e */
[----:B------:R-:W-:Y:S01]  /*15330*/  FFMA.FTZ R166, R85, R8, -R46 ;  /* 0x0000000855a67223 */ /* 0x000fe2000001082e */
[----:B0-----:R-:W-:Y:S01]  /*15340*/  FADD.FTZ R47, R173, R50 ;  /* 0x00000032ad2f7221 */ /* 0x001fe20000010000 */
[----:B------:R-:W-:-:S04]  /*15350*/  @P2 IMAD.HI.U32 R50, R200, R49, RZ ;  /* 0x00000031c8322227 */ /* 0x000fc800078e00ff */
[-C--:B------:R-:W-:Y:S01]  /*15360*/  FFMA.FTZ R43, R83, R8.reuse, -R46 ;  /* 0x00000008532b7223 */ /* 0x080fe2000001082e */
[----:B------:R-:W0:Y:S01]  /*15370*/  MUFU.EX2 R39, R39 ;  /* 0x0000002700277308 */ /* 0x000e220000000800 */
[----:B-1----:R-:W-:Y:S01]  /*15380*/  FADD.FTZ R5, R180, R33 ;  /* 0x00000021b4057221 */ /* 0x002fe20000010000 */
[----:B------:R-:W-:Y:S01]  /*15390*/  IMAD.MOV.U32 R49, RZ, RZ, R200 ;  /* 0x000000ffff317224 */ /* 0x000fe200078e00c8 */
[----:B------:R-:W-:Y:S01]  /*153a0*/  @P2 SHF.R.U32.HI R49, RZ, R51, R50 ;  /* 0x00000033ff312219 */ /* 0x000fe20000011632 */
[-CC-:B------:R-:W-:Y:S01]  /*153b0*/  FFMA.FTZ R160, R87, R8.reuse, -R46.reuse ;  /* 0x0000000857a07223 */ /* 0x180fe2000001082e */
[-CC-:B------:R-:W-:Y:S01]  /*153c0*/  FFMA.FTZ R45, R45, R8.reuse, -R46.reuse ;  /* 0x000000082d2d7223 */ /* 0x180fe2000001082e */
[--C-:B------:R-:W-:Y:S01]  /*153d0*/  FFMA.FTZ R162, R93, R8, -R46.reuse ;  /* 0x000000085da27223 */ /* 0x100fe2000001082e */
[----:B------:R-:W-:Y:S01]  /*153e0*/  IADD3 R50, R49, R202, -R201 ;  /* 0x000000ca31327210 */ /* 0x000fe20007ffe8c9 */
[----:B------:R-:W1:Y:S01]  /*153f0*/  MUFU.EX2 R176, R176 ;  /* 0x000000b000b07308 */ /* 0x000e620000000800 */
[----:B--2---:R-:W-:Y:S01]  /*15400*/  FADD.FTZ R48, R182, R5 ;  /* 0x00000005b6307221 */ /* 0x004fe20000010000 */
[-CC-:B------:R-:W-:Y:S01]  /*15410*/  FFMA.FTZ R35, R35, R8.reuse, -R46.reuse ;  /* 0x0000000823237223 */ /* 0x180fe2000001082e */
[-CC-:B------:R-:W-:Y:S01]  /*15420*/  FFMA.FTZ R156, R95, R8.reuse, -R46.reuse ;  /* 0x000000085f9c7223 */ /* 0x180fe2000001082e */
[-CC-:B------:R-:W-:Y:S01]  /*15430*/  FFMA.FTZ R37, R37, R8.reuse, -R46.reuse ;  /* 0x0000000825257223 */ /* 0x180fe2000001082e */
[-CC-:B------:R-:W-:Y:S01]  /*15440*/  FFMA.FTZ R97, R97, R8.reuse, -R46.reuse ;  /* 0x0000000861617223 */ /* 0x180fe2000001082e */
[-CC-:B------:R-:W-:Y:S01]  /*15450*/  FFMA.FTZ R29, R29, R8.reuse, -R46.reuse ;  /* 0x000000081d1d7223 */ /* 0x180fe2000001082e */
[-C--:B------:R-:W-:Y:S01]  /*15460*/  FFMA.FTZ R99, R99, R8.reuse, -R46 ;  /* 0x0000000863637223 */ /* 0x080fe2000001082e */
[----:B------:R-:W2:Y:S01]  /*15470*/  MUFU.EX2 R25, R25 ;  /* 0x0000001900197308 */ /* 0x000ea20000000800 */
[----:B0-----:R-:W-:Y:S01]  /*15480*/  FADD.FTZ R5, R39, R48 ;  /* 0x0000003027057221 */ /* 0x001fe20000010000 */
[----:B------:R-:W-:Y:S01]  /*15490*/  FADD.FTZ R48, R6, R47 ;  /* 0x0000002f06307221 */ /* 0x000fe20000010000 */
[-CC-:B------:R-:W-:Y:S01]  /*154a0*/  FFMA.FTZ R101, R101, R8.reuse, -R46.reuse ;  /* 0x0000000865657223 */ /* 0x180fe2000001082e */
[----:B------:R-:W-:Y:S01]  /*154b0*/  FFMA.FTZ R31, R31, R8, -R46 ;  /* 0x000000081f1f7223 */ /* 0x000fe2000001082e */
[----:B------:R-:W-:Y:S01]  /*154c0*/  F2FP.BF16.F32.PACK_AB R177, R20, R177 ;  /* 0x000000b114b1723e */ /* 0x000fe200000010ff */
[----:B------:R-:W-:Y:S01]  /*154d0*/  FADD.FTZ R47, R175, R48 ;  /* 0x00000030af2f7221 */ /* 0x000fe20000010000 */
[----:B------:R-:W-:Y:S01]  /*154e0*/  F2FP.BF16.F32.PACK_AB R173, R6, R173 ;  /* 0x000000ad06ad723e */ /* 0x000fe200000010ff */
[----:B------:R-:W0:Y:S01]  /*154f0*/  MUFU.EX2 R178, R178 ;  /* 0x000000b200b27308 */ /* 0x000e220000000800 */
[----:B-1----:R-:W-:Y:S01]  /*15500*/  FADD.FTZ R0, R176, R5 ;  /* 0x00000005b0007221 */ /* 0x002fe20000010000 */
[C---:B------:R-:W-:Y:S01]  /*15510*/  FADD.FTZ R48, R12.reuse, R47 ;  /* 0x0000002f0c307221 */ /* 0x040fe20000010000 */
[----:B------:R-:W-:Y:S01]  /*15520*/  SHF.R.S32.HI R53, RZ, 0x1f, R50 ;  /* 0x0000001fff357819 */ /* 0x000fe20000011432 */
[----:B------:R-:W-:Y:S01]  /*15530*/  IMAD.MOV.U32 R87, RZ, RZ, 0x3f800000 ;  /* 0x3f800000ff577424 */ /* 0x000fe200078e00ff */
[----:B------:R-:W-:Y:S01]  /*15540*/  F2FP.BF16.F32.PACK_AB R175, R12, R175 ;  /* 0x000000af0caf723e */ /* 0x000fe200000010ff */
[----:B------:R-:W-:Y:S01]  /*15550*/  VIADD R12, R88, 0xfffffffe ;  /* 0xfffffffe580c7836 */ /* 0x000fe20000000000 */
[----:B------:R-:W-:Y:S01]  /*15560*/  F2FP.BF16.F32.PACK_AB R183, R28, R183 ;  /* 0x000000b71cb7723e */ /* 0x000fe200000010ff */
[----:B------:R-:W1:Y:S01]  /*15570*/  MUFU.EX2 R169, R169 ;  /* 0x000000a900a97308 */ /* 0x000e620000000800 */
[----:B--2---:R-:W-:Y:S01]  /*15580*/  FADD.FTZ R5, R25, R0 ;  /* 0x0000000019057221 */ /* 0x004fe20000010000 */
[----:B------:R-:W-:-:S02]  /*15590*/  F2FP.BF16.F32.PACK_AB R179, R10, R179 ;  /* 0x000000b30ab3723e */ /* 0x000fc400000010ff */
[----:B------:R-:W-:Y:S02]  /*155a0*/  CS2R R94, SRZ ;  /* 0x00000000005e7805 */ /* 0x000fe4000001ff00 */
[----:B------:R-:W-:Y:S02]  /*155b0*/  F2FP.BF16.F32.PACK_AB R180, R33, R180 ;  /* 0x000000b421b4723e */ /* 0x000fe400000010ff */
[----:B------:R-:W-:Y:S02]  /*155c0*/  CS2R R92, SRZ ;  /* 0x00000000005c7805 */ /* 0x000fe4000001ff00 */
[----:B------:R-:W-:Y:S02]  /*155d0*/  F2FP.BF16.F32.PACK_AB R182, R39, R182 ;  /* 0x000000b627b6723e */ /* 0x000fe400000010ff */
[----:B------:R-:W-:Y:S01]  /*155e0*/  CS2R R90, SRZ ;  /* 0x00000000005a7805 */ /* 0x000fe2000001ff00 */
[----:B------:R-:W2:Y:S01]  /*155f0*/  MUFU.EX2 R21, R21 ;  /* 0x0000001500157308 */ /* 0x000ea20000000800 */
[----:B0-----:R-:W-:Y:S01]  /*15600*/  FADD.FTZ R0, R178, R5 ;  /* 0x00000005b2007221 */ /* 0x001fe20000010000 */
[----:B------:R-:W-:-:S02]  /*15610*/  F2FP.BF16.F32.PACK_AB R176, R25, R176 ;  /* 0x000000b019b0723e */ /* 0x000fc400000010ff */
[----:B------:R-:W-:-:S04]  /*15620*/  CS2R R88, SRZ ;  /* 0x0000000000587805 */ /* 0x000fc8000001ff00 */
        /* <DEDUP_REMOVED lines=27> */
[----:B------:R-:W-:Y:S01]  /*157e0*/  FFMA.FTZ R47, R27, R8, -R46 ;  /* 0x000000081b2f7223 */ /* 0x000fe2000001082e */
[----:B------:R-:W-:-:S05]  /*157f0*/  F2FP.BF16.F32.PACK_AB R165, R32, R165 ;  /* 0x000000a520a5723e */ /* 0x000fca00000010ff */
        /* <DEDUP_REMOVED lines=11> */
[----:B-1----:R-:W-:Y:S01]  /*158b0*/  FADD.FTZ R0, R170, R5 ;  /* 0x00000005aa007221 */ /* 0x002fe20000010000 */
[----:B------:R-:W-:-:S06]  /*158c0*/  LEA.HI R5, R53, R50, RZ, 0x7 ;  /* 0x0000003235057211 */ /* 0x000fcc00078f38ff */
        /* <DEDUP_REMOVED lines=21> */
[----:B-1----:R-:W-:Y:S01]  /*15a20*/  FADD.FTZ R49, R157, R20 ;  /* 0x000000149d317221 */ /* 0x002fe20000010000 */
[----:B------:R-:W-:-:S06]  /*15a30*/  IMAD.MOV.U32 R20, RZ, RZ, 0x3f800000 ;  /* 0x3f800000ff147424 */ /* 0x000fcc00078e00ff */
[----:B------:R-:W-:Y:S01]  /*15a40*/  MUFU.EX2 R160, R160 ;  /* 0x000000a000a07308 */ /* 0x000fe20000000800 */
[----:B--2---:R-:W-:-:S07]  /*15a50*/  F2FP.BF16.F32.PACK_AB R166, R43, R166 ;  /* 0x000000a62ba6723e */ /* 0x004fce00000010ff */
[----:B------:R-:W1:Y:S01]  /*15a60*/  MUFU.EX2 R159, R159 ;  /* 0x0000009f009f7308 */ /* 0x000e620000000800 */
[C---:B0-----:R-:W-:Y:S01]  /*15a70*/  FADD.FTZ R6, R40.reuse, R49 ;  /* 0x0000003128067221 */ /* 0x041fe20000010000 */
[----:B------:R-:W-:-:S06]  /*15a80*/  F2FP.BF16.F32.PACK_AB R157, R40, R157 ;  /* 0x0000009d289d723e */ /* 0x000fcc00000010ff */
[----:B------:R-:W-:Y:S08]  /*15a90*/  MUFU.EX2 R45, R45 ;  /* 0x0000002d002d7308 */ /* 0x000ff00000000800 */
[----:B------:R-:W0:Y:S01]  /*15aa0*/  MUFU.EX2 R42, R42 ;  /* 0x0000002a002a7308 */ /* 0x000e220000000800 */
[----:B-1----:R-:W-:-:S07]  /*15ab0*/  FADD.FTZ R49, R159, R6 ;  /* 0x000000069f317221 */ /* 0x002fce0000010000 */
[----:B------:R-:W1:Y:S08]  /*15ac0*/  MUFU.EX2 R162, R162 ;  /* 0x000000a200a27308 */ /* 0x000e700000000800 */
[----:B------:R-:W2:Y:S01]  /*15ad0*/  MUFU.EX2 R153, R153 ;  /* 0x0000009900997308 */ /* 0x000ea20000000800 */
[C---:B0-----:R-:W-:Y:S01]  /*15ae0*/  FADD.FTZ R6, R42.reuse, R49 ;  /* 0x000000312a067221 */ /* 0x041fe20000010000 */
[----:B------:R-:W-:-:S06]  /*15af0*/  F2FP.BF16.F32.PACK_AB R159, R42, R159 ;  /* 0x0000009f2a9f723e */ /* 0x000fcc00000010ff */
[----:B------:R-:W0:Y:S08]  /*15b00*/  MUFU.EX2 R35, R35 ;  /* 0x0000002300237308 */ /* 0x000e300000000800 */
[----:B------:R3:W-:Y:S08]  /*15b10*/  MUFU.EX2 R27, R37 ;  /* 0x00000025001b7308 */ /* 0x0007f00000000800 */
[----:B------:R-:W4:Y:S01]  /*15b20*/  MUFU.EX2 R44, R67 ;  /* 0x00000043002c7308 */ /* 0x000f220000000800 */
[----:B---3--:R-:W-:-:S04]  /*15b30*/  FADD.FTZ R37, R43, R0 ;  /* 0x000000002b257221 */ /* 0x008fc80000010000 */
[----:B------:R-:W-:Y:S01]  /*15b40*/  FADD.FTZ R0, R160, R37 ;  /* 0x00000025a0007221 */ /* 0x000fe20000010000 */
[C---:B------:R-:W-:Y:S02]  /*15b50*/  F2FP.BF16.F32.PACK_AB R160, R45.reuse, R160 ;  /* 0x000000a02da0723e */ /* 0x040fe400000010ff */
[----:B------:R-:W3:Y:S01]  /*15b60*/  MUFU.EX2 R156, R156 ;  /* 0x0000009c009c7308 */ /* 0x000ee20000000800 */
[----:B------:R-:W-:-:S04]  /*15b70*/  FADD.FTZ R37, R45, R0 ;  /* 0x000000002d257221 */ /* 0x000fc80000010000 */
[----:B-1----:R-:W-:Y:S01]  /*15b80*/  FADD.FTZ R0, R162, R37 ;  /* 0x00000025a2007221 */ /* 0x002fe20000010000 */
[----:B--2---:R-:W-:Y:S01]  /*15b90*/  FADD.FTZ R37, R153, R6 ;  /* 0x0000000699257221 */ /* 0x004fe20000010000 */
[----:B0-----:R-:W-:Y:S01]  /*15ba0*/  F2FP.BF16.F32.PACK_AB R162, R35, R162 ;  /* 0x000000a223a2723e */ /* 0x001fe200000010ff */
[----:B------:R-:W0:Y:S01]  /*15bb0*/  MUFU.EX2 R155, R155 ;  /* 0x0000009b009b7308 */ /* 0x000e220000000800 */
[C---:B----4-:R-:W-:Y:S01]  /*15bc0*/  F2FP.BF16.F32.PACK_AB R153, R44.reuse, R153 ;  /* 0x000000992c99723e */ /* 0x050fe200000010ff */
[----:B------:R-:W-:-:S06]  /*15bd0*/  FADD.FTZ R6, R44, R37 ;  /* 0x000000252c067221 */ /* 0x000fcc0000010000 */
[----:B------:R-:W1:Y:S08]  /*15be0*/  MUFU.EX2 R26, R26 ;  /* 0x0000001a001a7308 */ /* 0x000e700000000800 */
[----:B------:R-:W2:Y:S08]  /*15bf0*/  MUFU.EX2 R97, R97 ;  /* 0x0000006100617308 */ /* 0x000eb00000000800 */
[----:B------:R4:W2:Y:S08]  /*15c00*/  MUFU.EX2 R158, R29 ;  /* 0x0000001d009e7308 */ /* 0x0008b00000000800 */
[----:B------:R-:W2:Y:S01]  /*15c10*/  MUFU.EX2 R99, R99 ;  /* 0x0000006300637308 */ /* 0x000ea20000000800 */
[----:B----4-:R-:W-:-:S04]  /*15c20*/  FADD.FTZ R29, R35, R0 ;  /* 0x00000000231d7221 */ /* 0x010fc80000010000 */
[----:B---3--:R-:W-:Y:S01]  /*15c30*/  FADD.FTZ R0, R156, R29 ;  /* 0x0000001d9c007221 */ /* 0x008fe20000010000 */
[----:B0-----:R-:W-:Y:S01]  /*15c40*/  FADD.FTZ R29, R155, R6 ;  /* 0x000000069b1d7221 */ /* 0x001fe20000010000 */
[C---:B-1----:R-:W-:Y:S01]  /*15c50*/  F2FP.BF16.F32.PACK_AB R155, R26.reuse, R155 ;  /* 0x0000009b1a9b723e */ /* 0x042fe200000010ff */
[----:B------:R-:W0:Y:S01]  /*15c60*/  MUFU.EX2 R152, R47 ;  /* 0x0000002f00987308 */ /* 0x000e220000000800 */
[C---:B------:R-:W-:Y:S01]  /*15c70*/  FADD.FTZ R6, R27.reuse, R0 ;  /* 0x000000001b067221 */ /* 0x040fe20000010000 */
[----:B------:R-:W-:Y:S01]  /*15c80*/  FADD.FTZ R0, R26, R29 ;  /* 0x0000001d1a007221 */ /* 0x000fe20000010000 */
[----:B------:R-:W-:Y:S02]  /*15c90*/  F2FP.BF16.F32.PACK_AB R156, R27, R156 ;  /* 0x0000009c1b9c723e */ /* 0x000fe400000010ff */
[----:B--2---:R-:W-:-:S03]  /*15ca0*/  FADD.FTZ R29, R97, R6 ;  /* 0x00000006611d7221 */ /* 0x004fc60000010000 */
[----:B------:R-:W1:Y:S01]  /*15cb0*/  MUFU.EX2 R101, R101 ;  /* 0x0000006500657308 */ /* 0x000e620000000800 */
[C---:B------:R-:W-:Y:S01]  /*15cc0*/  FADD.FTZ R6, R158.reuse, R29 ;  /* 0x0000001d9e067221 */ /* 0x040fe20000010000 */
[----:B------:R-:W-:Y:S02]  /*15cd0*/  F2FP.BF16.F32.PACK_AB R158, R158, R97 ;  /* 0x000000619e9e723e */ /* 0x000fe400000010ff */
[----:B------:R-:W-:Y:S01]  /*15ce0*/  CS2R R96, SRZ ;  /* 0x0000000000607805 */ /* 0x000fe2000001ff00 */
[----:B------:R-:W-:-:S03]  /*15cf0*/  FADD.FTZ R13, R99, R6 ;  /* 0x00000006630d7221 */ /* 0x000fc60000010000 */
[----:B------:R-:W2:Y:S01]  /*15d00*/  MUFU.EX2 R154, R31 ;  /* 0x0000001f009a7308 */ /* 0x000ea20000000800 */
[C---:B0-----:R-:W-:Y:S01]  /*15d10*/  FADD.FTZ R6, R152.reuse, R13 ;  /* 0x0000000d98067221 */ /* 0x041fe20000010000 */
[----:B------:R-:W-:Y:S02]  /*15d20*/  F2FP.BF16.F32.PACK_AB R152, R152, R99 ;  /* 0x000000639898723e */ /* 0x000fe400000010ff */
[----:B------:R-:W-:Y:S01]  /*15d30*/  CS2R R98, SRZ ;  /* 0x0000000000627805 */ /* 0x000fe2000001ff00 */
[----:B-1----:R-:W-:Y:S01]  /*15d40*/  FADD.FTZ R3, R101, R6 ;  /* 0x0000000665037221 */ /* 0x002fe20000010000 */
[----:B------:R-:W-:-:S04]  /*15d50*/  SHF.R.S32.HI R6, RZ, 0x7, R5 ;  /* 0x00000007ff067819 */ /* 0x000fc80000011405 */
[----:B------:R-:W-:Y:S01]  /*15d60*/  VIMNMX R5, R199, R6, !PT ;  /* 0x00000006c7057248 */ /* 0x000fe20007fe0100 */
[----:B--2---:R-:W-:-:S03]  /*15d70*/  FADD.FTZ R3, R154, R3 ;  /* 0x000000039a037221 */ /* 0x004fc60000010000 */
[----:B------:R-:W-:Y:S02]  /*15d80*/  ISETP.GE.AND P3, PT, R12, R5, PT ;  /* 0x000000050c00720c */ /* 0x000fe40003f66270 */
[----:B------:R-:W-:Y:S02]  /*15d90*/  F2FP.BF16.F32.PACK_AB R154, R154, R101 ;  /* 0x000000659a9a723e */ /* 0x000fe400000010ff */
[----:B------:R-:W-:-:S09]  /*15da0*/  CS2R R100, SRZ ;  /* 0x0000000000647805 */ /* 0x000fd2000001ff00 */
[----:B------:R-:W-:Y:S05]  /*15db0*/  @!P3 BRA `(.L_x_2662) ;  /* 0x000000340080b947 */ /* 0x000fea0003800000 */
[----:B------:R-:W-:Y:S01]  /*15dc0*/  BSSY B1, `(.L_x_2662) ;  /* 0x000035f000017945 */ /* 0x000fe20003800000 */
[----:B------:R-:W-:Y:S02]  /*15dd0*/  IMAD.MOV.U32 R10, RZ, RZ, R9 ;  /* 0x000000ffff0a7224 */ /* 0x000fe400078e0009 */
[----:B------:R-:W-:Y:S02]  /*15de0*/  IMAD.MOV.U32 R11, RZ, RZ, R7 ;  /* 0x000000ffff0b7224 */ /* 0x000fe400078e0007 */
[----:B------:R-:W-:Y:S02]  /*15df0*/  IMAD.MOV.U32 R14, RZ, RZ, R187 ;  /* 0x000000ffff0e7224 */ /* 0x000fe400078e00bb */
[----:B------:R-:W-:Y:S02]  /*15e00*/  IMAD.MOV.U32 R6, RZ, RZ, R184 ;  /* 0x000000ffff067224 */ /* 0x000fe400078e00b8 */
[----:B------:R-:W-:Y:S02]  /*15e10*/  IMAD.MOV.U32 R87, RZ, RZ, 0x3f800000 ;  /* 0x3f800000ff577424 */ /* 0x000fe400078e00ff */
[----:B------:R-:W-:-:S07]  /*15e20*/  IMAD.MOV.U32 R151, RZ, RZ, RZ ;  /* 0x000000ffff977224 */ /* 0x000fce00078e00ff */
.L_x_2673:
[----:B------:R-:W-:-:S05]  /*15e30*/  VIADD R7, R6, 0x1 ;  /* 0x0000000106077836 */ /* 0x000fca0000000000 */
[----:B------:R-:W-:-:S04]  /*15e40*/  ISETP.NE.AND P3, PT, R7, 0x2, PT ;  /* 0x000000020700780c */ /* 0x000fc80003f65270 */
[----:B------:R-:W-:Y:S02]  /*15e50*/  SEL R187, RZ, 0x1, P3 ;  /* 0x00000001ffbb7807 */ /* 0x000fe40001800000 */
[----:B------:R-:W-:Y:S02]  /*15e60*/  SEL R184, R7, RZ, P3 ;  /* 0x000000ff07b87207 */ /* 0x000fe40001800000 */
[----:B------:R-:W-:Y:S01]  /*15e70*/  LOP3.LUT R187, R14, R187, RZ, 0x3c, !PT ;  /* 0x000000bb0ebb7212 */ /* 0x000fe200078e3cff */
[----:B------:R-:W-:Y:S06]  /*15e80*/  @!P0 BRA `(.L_x_2663) ;  /* 0x0000000000048947 */ /* 0x000fec0003800000 */
[----:B------:R-:W-:Y:S01]  /*15e90*/  BPT.TRAP 0x1 ;  /* 0x000000040000795c */ /* 0x000fe20000300000 */
.L_x_2663:
[----:B------:R-:W-:Y:S01]  /*15ea0*/  IMAD R13, R184, 0x8, R2 ;  /* 0x00000008b80d7824 */ /* 0x000fe200078e0202 */
[----:B------:R-:W-:-:S04]  /*15eb0*/  SHF.L.U32 R8, R187, 0x1f, RZ ;  /* 0x0000001fbb087819 */ /* 0x000fc800000006ff */
[----:B------:R0:W1:Y:S01]  /*15ec0*/  SYNCS.PHASECHK.TRANS64.TRYWAIT P3, [R13+URZ+0x34830], R8 ;  /* 0x034830080d0075a7 */ /* 0x000062000806017f */
[----:B------:R-:W-:Y:S05]  /*15ed0*/  @!P0 BRA `(.L_x_2664) ;  /* 0x0000000000048947 */ /* 0x000fea0003800000 */
[----:B------:R-:W-:Y:S01]  /*15ee0*/  BPT.TRAP 0x1 ;  /* 0x000000040000795c */ /* 0x000fe20000300000 */
.L_x_2664:
[----:B------:R-:W-:Y:S01]  /*15ef0*/  IMAD R21, R184, 0xc00, R4 ;  /* 0x00000c00b8157824 */ /* 0x000fe200078e0204 */
[----:B------:R-:W-:Y:S03]  /*15f00*/  BSSY B2, `(.L_x_2665) ;  /* 0x0000006000027945 */ /* 0x000fe60003800000 */
[C---:B------:R-:W-:Y:S02]  /*15f10*/  VIADD R24, R21.reuse, 0x2 ;  /* 0x0000000215187836 */ /* 0x040fe40000000000 */
[----:B------:R-:W-:Y:S01]  /*15f20*/  VIADD R7, R21, 0x4 ;  /* 0x0000000415077836 */ /* 0x000fe20000000000 */
[----:B-1----:R-:W-:Y:S06]  /*15f30*/  @P3 BRA `(.L_x_2666) ;  /* 0x0000000000083947 */ /* 0x002fec0003800000 */
[----:B------:R-:W1:Y:S02]  /*15f40*/  SYNCS.PHASECHK.TRANS64.TRYWAIT P3, [R13+URZ+0x34830], R8 ;  /* 0x034830080d0075a7 */ /* 0x000e64000806017f */
[----:B-1----:R-:W-:Y:S05]  /*15f50*/  @!P3 BRA `(.L_x_2667) ;  /* 0x0000013000b4b947 */ /* 0x002fea0003800000 */
.L_x_2666:
[----:B------:R-:W-:Y:S05]  /*15f60*/  BSYNC B2 ;  /* 0x0000000000027941 */ /* 0x000fea0003800000 */
.L_x_2665:
[----:B------:R-:W-:Y:S01]  /*15f70*/  R2UR UR50, R24 ;  /* 0x00000000183272ca */ /* 0x000fe200000e0000 */
[C---:B------:R-:W-:Y:S01]  /*15f80*/  VIADD R24, R21.reuse, 0x6 ;  /* 0x0000000615187836 */ /* 0x040fe20000000000 */
[----:B------:R2:W-:Y:S01]  /*15f90*/  STL.64 [R1+0xa8], R12 ;  /* 0x0000a80c01007387 */ /* 0x0005e20000100a00 */
[----:B01----:R-:W-:Y:S02]  /*15fa0*/  IMAD.MOV.U32 R8, RZ, RZ, R21 ;  /* 0x000000ffff087224 */ /* 0x003fe400078e0015 */
[----:B------:R-:W-:Y:S01]  /*15fb0*/  IMAD.MOV.U32 R9, RZ, RZ, 0x40000040 ;  /* 0x40000040ff097424 */ /* 0x000fe200078e00ff */
[----:B------:R-:W-:Y:S01]  /*15fc0*/  R2UR UR34, R24 ;  /* 0x00000000182272ca */ /* 0x000fe200000e0000 */
[C---:B------:R-:W-:Y:S02]  /*15fd0*/  VIADD R26, R21.reuse, 0x400 ;  /* 0x00000400151a7836 */ /* 0x040fe40000000000 */
[----:B------:R-:W-:Y:S01]  /*15fe0*/  VIADD R24, R21, 0x404 ;  /* 0x0000040415187836 */ /* 0x000fe20000000000 */
[----:B------:R-:W-:Y:S01]  /*15ff0*/  R2UR UR54, R8 ;  /* 0x00000000083672ca */ /* 0x000fe200000e0000 */
[----:B------:R-:W-:Y:S01]  /*16000*/  IMAD.MOV.U32 R25, RZ, RZ, 0x40000040 ;  /* 0x40000040ff197424 */ /* 0x000fe200078e00ff */
[----:B------:R-:W-:Y:S01]  /*16010*/  R2UR UR55, R9 ;  /* 0x00000000093772ca */ /* 0x000fe200000e0000 */
[----:B------:R-:W-:Y:S01]  /*16020*/  IMAD.MOV.U32 R27, RZ, RZ, 0x40000040 ;  /* 0x40000040ff1b7424 */ /* 0x000fe200078e00ff */
[----:B------:R-:W-:Y:S01]  /*16030*/  R2UR UR30, R26 ;  /* 0x000000001a1e72ca */ /* 0x000fe200000e0000 */
[C---:B------:R-:W-:Y:S01]  /*16040*/  VIADD R26, R21.reuse, 0x406 ;  /* 0x00000406151a7836 */ /* 0x040fe20000000000 */
        /* <DEDUP_REMOVED lines=42> */
[----:B--2---:R-:W2:Y:S01]  /*162f0*/  LDL.64 R12, [R1+0x30] ;  /* 0x00003000010c7983 */ /* 0x004ea20000100a00 */
[----:B------:R-:W-:Y:S01]  /*16300*/  WARPGROUP.ARRIVE ;  /* 0x00000000000079c5 */ /* 0x000fe20000000000 */
[----:B------:R-:W-:-:S02]  /*16310*/  IMAD.MOV.U32 R8, RZ, RZ, R7 ;  /* 0x000000ffff087224 */ /* 0x000fc400078e0007 */
[----:B------:R0:W-:Y:S03]  /*16320*/  STL.64 [R1+0xa0], R10 ;  /* 0x0000a00a01007387 */ /* 0x0001e60000100a00 */
[----:B------:R-:W-:Y:S01]  /*16330*/  HGMMA.64x128x16.F32.BF16 R24, gdesc[UR52], RZ, !UPT, gsb0 ;  /* 0x01e00000341879f0 */ /* 0x000fe2000c0018ff */
[----:B------:R-:W-:Y:S01]  /*16340*/  R2UR UR46, R8 ;  /* 0x00000000082e72ca */ /* 0x000fe200000e0000 */
[----:B------:R-:W-:-:S05]  /*16350*/  VIADD R8, R21, 0x402 ;  /* 0x0000040215087836 */ /* 0x000fca0000000000 */
[----:B------:R-:W-:Y:S01]  /*16360*/  R2UR UR26, R8 ;  /* 0x00000000081a72ca */ /* 0x000fe200000e0000 */
[C---:B------:R-:W-:Y:S01]  /*16370*/  VIADD R8, R21.reuse, 0x800 ;  /* 0x0000080015087836 */ /* 0x040fe20000000000 */
[----:B0-----:R-:W3:Y:S04]  /*16380*/  LDL.64 R10, [R1+0x28] ;  /* 0x00002800010a7983 */ /* 0x001ee80000100a00 */
[----:B------:R-:W-:Y:S01]  /*16390*/  R2UR UR14, R8 ;  /* 0x00000000080e72ca */ /* 0x000fe200000e0000 */
[----:B------:R-:W-:Y:S01]  /*163a0*/  VIADD R8, R21, 0x804 ;  /* 0x0000080415087836 */ /* 0x000fe20000000000 */
[----:B------:R0:W-:Y:S01]  /*163b0*/  STL.64 [R1+0x98], R4 ;  /* 0x0000980401007387 */ /* 0x0001e20000100a00 */
[C---:B------:R-:W-:Y:S02]  /*163c0*/  R2UR UR47, R9.reuse ;  /* 0x00000000092f72ca */ /* 0x040fe400000e0000 */
[----:B------:R-:W-:-:S02]  /*163d0*/  R2UR UR27, R9 ;  /* 0x00000000091b72ca */ /* 0x000fc400000e0000 */
[C---:B------:R-:W-:Y:S02]  /*163e0*/  R2UR UR15, R9.reuse ;  /* 0x00000000090f72ca */ /* 0x040fe400000e0000 */
[----:B------:R-:W-:Y:S02]  /*163f0*/  R2UR UR6, R8 ;  /* 0x00000000080672ca */ /* 0x000fe400000e0000 */
[----:B------:R-:W-:Y:S01]  /*16400*/  R2UR UR7, R9 ;  /* 0x00000000090772ca */ /* 0x000fe200000e0000 */
[----:B0-----:R-:W4:Y:S04]  /*16410*/  LDL.64 R4, [R1+0x20] ;  /* 0x0000200001047983 */ /* 0x001f280000100a00 */
[----:B------:R0:W-:Y:S04]  /*16420*/  STL.64 [R1+0x90], R2 ;  /* 0x0000900201007387 */ /* 0x0001e80000100a00 */
[----:B------:R-:W2:Y:S04]  /*16430*/  LDL.64 R8, [R1+0x38] ;  /* 0x0000380001087983 */ /* 0x000ea80000100a00 */
[----:B0-----:R-:W4:Y:S01]  /*16440*/  LDL.64 R2, [R1+0x18] ;  /* 0x0000180001027983 */ /* 0x001f220000100a00 */
        /* <DEDUP_REMOVED lines=33> */
[----:B------:R-:W-:Y:S01]  /*16660*/  IMAD.MOV.U32 R21, RZ, RZ, 0x40000040 ;  /* 0x40000040ff157424 */ /* 0x000fe200078e00ff */
[----:B------:R-:W-:Y:S02]  /*16670*/  WARPGROUP.DEPBAR.LE gsb0, 0x0 ;  /* 0x00008000000079c5 */ /* 0x000fe40000010000 */
[----:B------:R-:W-:-:S06]  /*16680*/  WARPGROUP.ARRIVE ;  /* 0x00000000000079c5 */ /* 0x000fcc0000000000 */
[----:B------:R-:W-:Y:S03]  /*16690*/  HGMMA.64x128x16.F32.BF16 R24, gdesc[UR48], R24, gsb0 ;  /* 0x01e00000301879f0 */ /* 0x000fe60008001818 */
[----:B------:R-:W-:Y:S02]  /*166a0*/  WARPGROUP.DEPBAR.LE gsb0, 0x0 ;  /* 0x00008000000079c5 */ /* 0x000fe40000010000 */
[----:B------:R-:W-:-:S07]  /*166b0*/  WARPGROUP.ARRIVE ;  /* 0x00000000000079c5 */ /* 0x000fce0000000000 */
[----:B------:R-:W-:Y:S01]  /*166c0*/  HGMMA.64x128x16.F32.BF16 R24, gdesc[UR44], R24, gsb0 ;  /* 0x01e000002c1879f0 */ /* 0x000fe20008001818 */
[----:B--2---:R-:W-:Y:S02]  /*166d0*/  R2UR UR32, R8 ;  /* 0x00000000082072ca */ /* 0x004fe400000e0000 */
[----:B------:R-:W-:Y:S02]  /*166e0*/  R2UR UR33, R9 ;  /* 0x00000000092172ca */ /* 0x000fe400000e0000 */
[----:B------:R-:W-:Y:S01]  /*166f0*/  R2UR UR28, R12 ;  /* 0x000000000c1c72ca */ /* 0x000fe200000e0000 */
[----:B------:R-:W2:Y:S01]  /*16700*/  LDL.64 R8, [R1] ;  /* 0x0000000001087983 */ /* 0x000ea20000100a00 */
[----:B------:R-:W-:Y:S02]  /*16710*/  WARPGROUP.DEPBAR.LE gsb0, 0x0 ;  /* 0x00008000000079c5 */ /* 0x000fe40000010000 */
[----:B------:R-:W-:-:S07]  /*16720*/  WARPGROUP.ARRIVE ;  /* 0x00000000000079c5 */ /* 0x000fce0000000000 */
[----:B------:R-:W-:Y:S01]  /*16730*/  HGMMA.64x128x16.F32.BF16 R24, gdesc[UR32], R24, gsb0 ;  /* 0x01e00000201879f0 */ /* 0x000fe20008001818 */
[----:B------:R-:W-:Y:S02]  /*16740*/  R2UR UR29, R13 ;  /* 0x000000000d1d72ca */ /* 0x000fe400000e0000 */
[----:B---3--:R-:W-:Y:S02]  /*16750*/  R2UR UR24, R10 ;  /* 0x000000000a1872ca */ /* 0x008fe400000e0000 */
[----:B------:R-:W-:Y:S01]  /*16760*/  R2UR UR25, R11 ;  /* 0x000000000b1972ca */ /* 0x000fe200000e0000 */
[----:B------:R-:W-:Y:S02]  /*16770*/  WARPGROUP.DEPBAR.LE gsb0, 0x0 ;  /* 0x00008000000079c5 */ /* 0x000fe40000010000 */
[----:B------:R-:W-:-:S06]  /*16780*/  WARPGROUP.ARRIVE ;  /* 0x00000000000079c5 */ /* 0x000fcc0000000000 */
[----:B------:R-:W-:Y:S01]  /*16790*/  HGMMA.64x128x16.F32.BF16 R24, gdesc[UR28], R24, gsb0 ;  /* 0x01e000001c1879f0 */ /* 0x000fe20008001818 */
[----:B------:R-:W-:Y:S02]  /*167a0*/  R2UR UR38, R20 ;  /* 0x00000000142672ca */ /* 0x000fe400000e0000 */
[----:B------:R-:W-:Y:S02]  /*167b0*/  R2UR UR39, R21 ;  /* 0x00000000152772ca */ /* 0x000fe400000e0000 */
[----:B------:R-:W3:Y:S01]  /*167c0*/  LDL.64 R20, [R1+0x8] ;  /* 0x0000080001147983 */ /* 0x000ee20000100a00 */
[----:B----4-:R-:W-:Y:S02]  /*167d0*/  R2UR UR20, R4 ;  /* 0x00000000041472ca */ /* 0x010fe400000e0000 */
[----:B------:R-:W-:Y:S01]  /*167e0*/  R2UR UR21, R5 ;  /* 0x00000000051572ca */ /* 0x000fe200000e0000 */
[----:B------:R0:W5:Y:S01]  /*167f0*/  LDL.LU.64 R12, [R1+0xa8] ;  /* 0x0000a800010c7983 */ /* 0x0001620000300a00 */
[----:B------:R-:W-:-:S02]  /*16800*/  R2UR UR16, R2 ;  /* 0x00000000021072ca */ /* 0x000fc400000e0000 */
[----:B------:R-:W-:Y:S01]  /*16810*/  R2UR UR17, R3 ;  /* 0x00000000031172ca */ /* 0x000fe200000e0000 */
[----:B------:R0:W5:Y:S04]  /*16820*/  LDL.LU.64 R10, [R1+0xa0] ;  /* 0x0000a000010a7983 */ /* 0x0001680000300a00 */
[----:B------:R0:W5:Y:S04]  /*16830*/  LDL.LU.64 R4, [R1+0x98] ;  /* 0x0000980001047983 */ /* 0x0001680000300a00 */
[----:B------:R0:W5:Y:S01]  /*16840*/  LDL.LU.64 R2, [R1+0x90] ;  /* 0x0000900001027983 */ /* 0x0001620000300a00 */
[----:B------:R-:W-:-:S02]  /*16850*/  WARPGROUP.DEPBAR.LE gsb0, 0x0 ;  /* 0x00008000000079c5 */ /* 0x000fc40000010000 */
[----:B------:R-:W-:-:S06]  /*16860*/  WARPGROUP.ARRIVE ;  /* 0x00000000000079c5 */ /* 0x000fcc0000000000 */
[----:B------:R-:W-:Y:S03]  /*16870*/  HGMMA.64x128x16.F32.BF16 R24, gdesc[UR24], R24, gsb0 ;  /* 0x01e00000181879f0 */ /* 0x000fe60008001818 */
[----:B------:R-:W-:Y:S02]  /*16880*/  WARPGROUP.DEPBAR.LE gsb0, 0x0 ;  /* 0x00008000000079c5 */ /* 0x000fe40000010000 */
[----:B------:R-:W-:-:S07]  /*16890*/  WARPGROUP.ARRIVE ;  /* 0x00000000000079c5 */ /* 0x000fce0000000000 */
[----:B------:R-:W-:Y:S01]  /*168a0*/  HGMMA.64x128x16.F32.BF16 R24, gdesc[UR20], R24, gsb0 ;  /* 0x01e00000141879f0 */ /* 0x000fe20008001818 */
[----:B---3--:R-:W-:Y:S02]  /*168b0*/  R2UR UR12, R20 ;  /* 0x00000000140c72ca */ /* 0x008fe400000e0000 */
        /* <DEDUP_REMOVED lines=8> */
[----:B------:R-:W-:Y:S01]  /*16940*/  HGMMA.64x128x16.F32.BF16 R24, gdesc[UR12], R24, gsb0 ;  /* 0x01e000000c1879f0 */ /* 0x000fe20008001818 */
[----:B------:R-:W-:Y:S01]  /*16950*/  UMOV UR4, UR56 ;  /* 0x0000003800047c82 */ /* 0x000fe20008000000 */
[----:B------:R-:W-:Y:S01]  /*16960*/  UMOV UR5, UR57 ;  /* 0x0000003900057c82 */ /* 0x000fe20008000000 */
        /* <DEDUP_REMOVED lines=12> */
.L_x_2668:
[----:B------:R-:W-:Y:S01]  /*16a30*/  SHF.L.U32 R7, R14, 0x1f, RZ ;  /* 0x0000001f0e077819 */ /* 0x000fe200000006ff */
[----:B-----5:R-:W-:-:S04]  /*16a40*/  IMAD R14, R6, 0x8, R2 ;  /* 0x00000008060e7824 */ /* 0x020fc800078e0202 */
[----:B------:R0:W1:Y:S01]  /*16a50*/  SYNCS.PHASECHK.TRANS64.TRYWAIT P3, [R14+URZ+0x34850], R7 ;  /* 0x034850070e0075a7 */ /* 0x000062000806017f */
[----:B------:R-:W-:Y:S05]  /*16a60*/  @!P0 BRA `(.L_x_2669) ;  /* 0x0000000000048947 */ /* 0x000fea0003800000 */
[----:B------:R-:W-:Y:S01]  /*16a70*/  BPT.TRAP 0x1 ;  /* 0x000000040000795c */ /* 0x000fe20000300000 */
.L_x_2669:
[----:B------:R-:W-:Y:S04]  /*16a80*/  BSSY B2, `(.L_x_2670) ;  /* 0x0000004000027945 */ /* 0x000fe80003800000 */
[----:B-1----:R-:W-:Y:S05]  /*16a90*/  @P3 BRA `(.L_x_2671) ;  /* 0x0000000000083947 */ /* 0x002fea0003800000 */
[----:B------:R-:W1:Y:S02]  /*16aa0*/  SYNCS.PHASECHK.TRANS64.TRYWAIT P3, [R14+URZ+0x34850], R7 ;  /* 0x034850070e0075a7 */ /* 0x000e64000806017f */
[----:B-1----:R-:W-:Y:S05]  /*16ab0*/  @!P3 BRA `(.L_x_2672) ;  /* 0x0000012400f0b947 */ /* 0x002fea0003800000 */
.L_x_2671:
[----:B------:R-:W-:Y:S05]  /*16ac0*/  BSYNC B2 ;  /* 0x0000000000027941 */ /* 0x000fea0003800000 */
.L_x_2670:
        /* <DEDUP_REMOVED lines=10> */
[----:B------:R-:W-:Y:S01]  /*16b70*/  FMUL.FTZ R40, R48, UR59 ;  /* 0x0000003b30287c20 */ /* 0x000fe20008410000 */
[----:B------:R-:W-:Y:S01]  /*16b80*/  FMUL.FTZ R48, R56, UR59 ;  /* 0x0000003b38307c20 */ /* 0x000fe20008410000 */
[----:B------:R-:W-:Y:S01]  /*16b90*/  IMAD.IADD R56, R205, 0x1, R200 ;  /* 0x00000001cd387824 */ /* 0x000fe200078e02c8 */
[----:B------:R-:W-:Y:S01]  /*16ba0*/  LOP3.LUT R7, R7, 0x4000000, RZ, 0xfc, !PT ;  /* 0x0400000007077812 */ /* 0x000fe200078efcff */
[----:B------:R-:W-:Y:S01]  /*16bb0*/  FMUL.FTZ R20, R25, UR59 ;  /* 0x0000003b19147c20 */ /* 0x000fe20008410000 */
[----:B------:R-:W-:Y:S01]  /*16bc0*/  FMUL.FTZ R25, R28, UR59 ;  /* 0x0000003b1c197c20 */ /* 0x000fe20008410000 */
[----:B------:R-:W-:Y:S01]  /*16bd0*/  FMUL.FTZ R15, R26, UR59 ;  /* 0x0000003b1a0f7c20 */ /* 0x000fe20008410000 */
[----:B------:R-:W-:Y:S01]  /*16be0*/  FMUL.FTZ R26, R29, UR59 ;  /* 0x0000003b1d1a7c20 */ /* 0x000fe20008410000 */
[----:B------:R-:W-:-:S02]  /*16bf0*/  IMAD R6, R6, 0x800, R7 ;  /* 0x0000080006067824 */ /* 0x000fc400078e0207 */
[----:B------:R-:W-:Y:S01]  /*16c00*/  FMUL.FTZ R28, R32, UR59 ;  /* 0x0000003b201c7c20 */ /* 0x000fe20008410000 */
[----:B------:R-:W-:Y:S01]  /*16c10*/  IMAD.MOV.U32 R7, RZ, RZ, 0x40000040 ;  /* 0x40000040ff077424 */ /* 0x000fe200078e00ff */
[----:B------:R-:W-:Y:S01]  /*16c20*/  MUFU.TANH R20, R20 ;  /* 0x0000001400147308 */ /* 0x000fe20000002400 */
[C---:B------:R-:W-:Y:S01]  /*16c30*/  VIADD R8, R6.reuse, 0x80 ;  /* 0x0000008006087836 */ /* 0x040fe20000000000 */
        /* <DEDUP_REMOVED lines=15> */
[----:B------:R-:W-:Y:S01]  /*16d30*/  HGMMA.64x128x16.F32.BF16 R88, R180, gdesc[UR4].tnspB, R88, gsb0 ;  /* 0x41e00004b4587df0 */ /* 0x000fe20008001858 */
[----:B------:R-:W-:Y:S01]  /*16d40*/  R2UR UR6, R8 ;  /* 0x00000000080672ca */ /* 0x000fe200000e0000 */
[----:B------:R-:W-:Y:S01]  /*16d50*/  VIADD R8, R6, 0x100 ;  /* 0x0000010006087836 */ /* 0x000fe20000000000 */
[----:B------:R-:W-:Y:S01]  /*16d60*/  R2UR UR7, R9 ;  /* 0x00000000090772ca */ /* 0x000fe200000e0000 */
[----:B------:R-:W-:Y:S01]  /*16d70*/  IMAD.MOV.U32 R9, RZ, RZ, 0x40000040 ;  /* 0x40000040ff097424 */ /* 0x000fe200078e00ff */
        /* <DEDUP_REMOVED lines=17> */
[----:B------:R-:W-:Y:S01]  /*16e90*/  ULDC UR4, c[0x0][0x988] ;  /* 0x0002620000047ab9 */ /* 0x000fe20000000800 */
[----:B------:R-:W-:Y:S01]  /*16ea0*/  FMUL.FTZ R43, R43, UR59 ;  /* 0x0000003b2b2b7c20 */ /* 0x000fe20008410000 */
[----:B------:R-:W-:Y:S01]  /*16eb0*/  FMUL.FTZ R46, R46, UR59 ;  /* 0x0000003b2e2e7c20 */ /* 0x000fe20008410000 */
        /* <DEDUP_REMOVED lines=19> */
[----:B------:R-:W-:Y:S01]  /*16ff0*/  @!P1 VIADD R13, R13, 0x34840 ;  /* 0x000348400d0d9836 */ /* 0x000fe20000000000 */
[----:B------:R-:W5:Y:S01]  /*17000*/  MUFU.TANH R35, R35 ;  /* 0x0000002300237308 */ /* 0x000f620000002400 */
[----:B------:R-:W-:-:S03]  /*17010*/  @!P1 VIADD R14, R14, 0x34860 ;  /* 0x000348600e0e9836 */ /* 0x000fc60000000000 */
[----:B------:R-:W-:Y:S02]  /*17020*/  @!P1 PRMT R13, RZ, 0x654, R13 ;  /* 0x00000654ff0d9816 */ /* 0x000fe4000000000d */
[----:B------:R-:W-:Y:S02]  /*17030*/  @!P1 PRMT R14, RZ, 0x654, R14 ;  /* 0x00000654ff0e9816 */ /* 0x000fe4000000000e */
[----:B------:R-:W5:Y:S08]  /*17040*/  MUFU.TANH R36, R36 ;  /* 0x0000002400247308 */ /* 0x000f700000002400 */
        /* <DEDUP_REMOVED lines=10> */
[----:B------:R-:W5:Y:S01]  /*170f0*/  MUFU.TANH R53, R53 ;  /* 0x0000003500357308 */ /* 0x000f620000002400 */
[----:B------:R-:W-:-:S02]  /*17100*/  WARPGROUP.DEPBAR.LE gsb0, 0x0 ;  /* 0x00008000000079c5 */ /* 0x000fc40000010000 */
[----:B------:R-:W-:-:S05]  /*17110*/  WARPGROUP.ARRIVE ;  /* 0x00000000000079c5 */ /* 0x000fca0000000000 */
[----:B------:R-:W5:Y:S01]  /*17120*/  MUFU.TANH R57, R57 ;  /* 0x0000003900397308 */ /* 0x000f620000002400 */
[----:B------:R-:W-:Y:S01]  /*17130*/  HGMMA.64x128x16.F32.BF16 R88, R176, gdesc[UR4].tnspB, R88, gsb0 ;  /* 0x41e00004b0587df0 */ /* 0x000fe20008001858 */
[----:B------:R-:W-:Y:S01]  /*17140*/  R2UR UR6, R8 ;  /* 0x00000000080672ca */ /* 0x000fe200000e0000 */
[----:B------:R-:W-:Y:S01]  /*17150*/  VIADD R8, R6, 0x180 ;  /* 0x0000018006087836 */ /* 0x000fe20000000000 */
[----:B------:R-:W-:Y:S01]  /*17160*/  R2UR UR7, R9 ;  /* 0x00000000090772ca */ /* 0x000fe200000e0000 */
[----:B------:R-:W-:-:S03]  /*17170*/  IMAD.MOV.U32 R9, RZ, RZ, 0x40000040 ;  /* 0x40000040ff097424 */ /* 0x000fc600078e00ff */
        /* <DEDUP_REMOVED lines=43> */
[----:B------:R-:W-:Y:S02]  /*17430*/  R2UR UR7, R9 ;  /* 0x00000000090772ca */ /* 0x000fe400000e0000 */
[----:B------:R-:W0:Y:S01]  /*17440*/  @P2 LDC R9, c[0x0][0x44c] ;  /* 0x00011300ff092b82 */ /* 0x000e220000000800 */
[----:B------:R-:W-:-:S07]  /*17450*/  R2UR UR6, R8 ;  /* 0x00000000080672ca */ /* 0x000fce00000e0000 */
[----:B------:R-:W1:Y:S01]  /*17460*/  @P2 LDC R8, c[0x0][0x450] ;  /* 0x00011400ff082b82 */ /* 0x000e620000000800 */
[----:B0-----:R-:W-:-:S05]  /*17470*/  @P2 IMAD.HI.U32 R9, R56, R9, RZ ;  /* 0x0000000938092227 */ /* 0x001fca00078e00ff */
[----:B-1----:R-:W-:Y:S01]  /*17480*/  @P2 SHF.R.U32.HI R56, RZ, R8, R9 ;  /* 0x00000008ff382219 */ /* 0x002fe20000011609 */
[----:B------:R-:W-:Y:S02]  /*17490*/  IMAD.MOV.U32 R9, RZ, RZ, 0x40000040 ;  /* 0x40000040ff097424 */ /* 0x000fe400078e00ff */
[----:B------:R-:W-:Y:S02]  /*174a0*/  VIADD R8, R6, 0x280 ;  /* 0x0000028006087836 */ /* 0x000fe40000000000 */
[----:B------:R-:W0:Y:S01]  /*174b0*/  SHFL.IDX PT, R69, R56, RZ, 0x1c1f ;  /* 0x001c1fff38457589 */ /* 0x000e2200000e0000 */
[----:B------:R-:W-:Y:S02]  /*174c0*/  WARPGROUP.DEPBAR.LE gsb0, 0x0 ;  /* 0x00008000000079c5 */ /* 0x000fe40000010000 */
[----:B------:R-:W-:-:S06]  /*174d0*/  WARPGROUP.ARRIVE ;  /* 0x00000000000079c5 */ /* 0x000fcc0000000000 */
[----:B------:R-:W-:Y:S01]  /*174e0*/  HGMMA.64x128x16.F32.BF16 R88, R164, gdesc[UR4].tnspB, R88, gsb0 ;  /* 0x41e00004a4587df0 */ /* 0x000fe20008001858 */
[----:B------:R-:W-:Y:S01]  /*174f0*/  R2UR UR7, R9 ;  /* 0x00000000090772ca */ /* 0x000fe200000e0000 */
[----:B------:R-:W-:Y:S01]  /*17500*/  IMAD.MOV.U32 R9, RZ, RZ, -0x80 ;  /* 0xffffff80ff097424 */ /* 0x000fe200078e00ff */
[----:B------:R-:W-:Y:S01]  /*17510*/  R2UR UR6, R8 ;  /* 0x00000000080672ca */ /* 0x000fe200000e0000 */
[----:B------:R-:W-:Y:S01]  /*17520*/  FMUL.FTZ R8, R72, UR59 ;  /* 0x0000003b48087c20 */ /* 0x000fe20008410000 */
[----:B------:R-:W-:Y:S01]  /*17530*/  FMUL.FTZ R72, R77, UR59 ;  /* 0x0000003b4d487c20 */ /* 0x000fe20008410000 */
[----:B------:R-:W-:Y:S02]  /*17540*/  IMAD R9, R12, R9, 0x1 ;  /* 0x000000010c097424 */ /* 0x000fe400078e0209 */
[----:B------:R-:W-:Y:S01]  /*17550*/  FMUL.FTZ R77, R80, UR59 ;  /* 0x0000003b504d7c20 */ /* 0x000fe20008410000 */
[----:B------:R-:W-:Y:S01]  /*17560*/  FMUL.FTZ R80, R81, UR59 ;  /* 0x0000003b51507c20 */ /* 0x000fe20008410000 */
[----:B------:R-:W1:Y:S01]  /*17570*/  MUFU.TANH R8, R8 ;  /* 0x0000000800087308 */ /* 0x000e620000002400 */
[----:B------:R-:W-:-:S05]  /*17580*/  IADD3 R9, R202, R9, -R204 ;  /* 0x00000009ca097210 */ /* 0x000fca0007ffe8cc */
[----:B------:R-:W-:Y:S02]  /*17590*/  IMAD.IADD R9, R9, 0x1, -R201 ;  /* 0x0000000109097824 */ /* 0x000fe400078e0ac9 */
[----:B------:R-:W1:Y:S02]  /*175a0*/  MUFU.TANH R72, R72 ;  /* 0x0000004800487308 */ /* 0x000e640000002400 */
[----:B0-----:R-:W-:-:S05]  /*175b0*/  IMAD.IADD R69, R9, 0x1, R69 ;  /* 0x0000000109457824 */ /* 0x001fca00078e0245 */
[C---:B------:R-:W-:Y:S01]  /*175c0*/  ISETP.GT.AND P5, PT, R69.reuse, RZ, PT ;  /* 0x000000ff4500720c */ /* 0x040fe20003fa4270 */
[----:B------:R-:W0:Y:S01]  /*175d0*/  MUFU.TANH R77, R77 ;  /* 0x0000004d004d7308 */ /* 0x000e220000002400 */
[----:B------:R-:W-:Y:S02]  /*175e0*/  ISETP.GT.AND P6, PT, R69, 0x1, PT ;  /* 0x000000014500780c */ /* 0x000fe40003fc4270 */
[----:B------:R-:W-:Y:S02]  /*175f0*/  FSEL R42, R7, -INF , P5 ;  /* 0xff800000072a7808 */ /* 0x000fe40002800000 */
[----:B------:R-:W-:Y:S02]  /*17600*/  ISETP.GT.AND P3, PT, R69, 0x8, PT ;  /* 0x000000084500780c */ /* 0x000fe40003f64270 */
[----:B------:R-:W-:Y:S01]  /*17610*/  FSEL R20, R20, -INF , P6 ;  /* 0xff80000014147808 */ /* 0x000fe20003000000 */
[----:B------:R-:W0:Y:S01]  /*17620*/  MUFU.TANH R80, R80 ;  /* 0x0000005000507308 */ /* 0x000e220000002400 */
[----:B------:R-:W-:-:S02]  /*17630*/  FMNMX.FTZ R7, R42, R11, !PT ;  /* 0x0000000b2a077209 */ /* 0x000fc40007810000 */
[----:B------:R-:W-:Y:S02]  /*17640*/  ISETP.GT.AND P4, PT, R69, 0x9, PT ;  /* 0x000000094500780c */ /* 0x000fe40003f84270 */
[----:B------:R-:W-:Y:S02]  /*17650*/  FSEL R25, R25, -INF , P3 ;  /* 0xff80000019197808 */ /* 0x000fe40001800000 */
[----:B------:R-:W-:Y:S02]  /*17660*/  FMNMX.FTZ R7, R20, R7, !PT ;  /* 0x0000000714077209 */ /* 0x000fe40007810000 */
[----:B------:R-:W-:Y:S02]  /*17670*/  ISETP.GT.AND P5, PT, R69, 0x10, PT ;  /* 0x000000104500780c */ /* 0x000fe40003fa4270 */
[----:B--2---:R-:W-:Y:S02]  /*17680*/  FSEL R26, R26, -INF , P4 ;  /* 0xff8000001a1a7808 */ /* 0x004fe40002000000 */
[----:B------:R-:W-:-:S02]  /*17690*/  FMNMX.FTZ R7, R25, R7, !PT ;  /* 0x0000000719077209 */ /* 0x000fc40007810000 */
[C---:B------:R-:W-:Y:S02]  /*176a0*/  ISETP.GT.AND P6, PT, R69.reuse, 0x11, PT ;  /* 0x000000114500780c */ /* 0x040fe40003fc4270 */
[----:B---3--:R-:W-:Y:S02]  /*176b0*/  FSEL R28, R28, -INF , P5 ;  /* 0xff8000001c1c7808 */ /* 0x008fe40002800000 */
[----:B------:R-:W-:Y:S02]  /*176c0*/  FMNMX.FTZ R7, R26, R7, !PT ;  /* 0x000000071a077209 */ /* 0x000fe40007810000 */
[----:B------:R-:W-:Y:S02]  /*176d0*/  ISETP.GT.AND P3, PT, R69, 0x18, PT ;  /* 0x000000184500780c */ /* 0x000fe40003f64270 */
[----:B----4-:R-:W-:Y:S02]  /*176e0*/  FSEL R31, R31, -INF , P6 ;  /* 0xff8000001f1f7808 */ /* 0x010fe40003000000 */
[----:B------:R-:W-:-:S02]  /*176f0*/  FMNMX.FTZ R7, R28, R7, !PT ;  /* 0x000000071c077209 */ /* 0x000fc40007810000 */
[----:B------:R-:W-:Y:S02]  /*17700*/  ISETP.GT.AND P4, PT, R69, 0x19, PT ;  /* 0x000000194500780c */ /* 0x000fe40003f84270 */
[----:B-----5:R-:W-:Y:S02]  /*17710*/  FSEL R33, R33, -INF , P3 ;  /* 0xff80000021217808 */ /* 0x020fe40001800000 */
        /* <DEDUP_REMOVED lines=39> */
[----:B------:R-:W-:Y:S02]  /*17990*/  WARPGROUP.DEPBAR.LE gsb0, 0x0 ;  /* 0x00008000000079c5 */ /* 0x000fe40000010000 */
[----:B------:R-:W-:Y:S01]  /*179a0*/  FMNMX.FTZ R7, R52, R7, !PT ;  /* 0x0000000734077209 */ /* 0x000fe20007810000 */
[----:B------:R-:W-:Y:S01]  /*179b0*/  WARPGROUP.ARRIVE ;  /* 0x00000000000079c5 */ /* 0x000fe20000000000 */
[----:B------:R-:W-:-:S02]  /*179c0*/  ISETP.GT.AND P6, PT, R69, 0x51, PT ;  /* 0x000000514500780c */ /* 0x000fc40003fc4270 */
[----:B------:R-:W-:Y:S02]  /*179d0*/  FSEL R57, R57, -INF , P5 ;  /* 0xff80000039397808 */ /* 0x000fe40002800000 */
[----:B------:R-:W-:Y:S01]  /*179e0*/  FMNMX.FTZ R7, R53, R7, !PT ;  /* 0x0000000735077209 */ /* 0x000fe20007810000 */
[----:B------:R-:W-:Y:S01]  /*179f0*/  HGMMA.64x128x16.F32.BF16 R88, R160, gdesc[UR4].tnspB, R88, gsb0 ;  /* 0x41e00004a0587df0 */ /* 0x000fe20008001858 */
[----:B------:R-:W-:Y:S02]  /*17a00*/  ISETP.GT.AND P3, PT, R69, 0x58, PT ;  /* 0x000000584500780c */ /* 0x000fe40003f64270 */
[----:B------:R-:W-:Y:S02]  /*17a10*/  FSEL R60, R60, -INF , P6 ;  /* 0xff8000003c3c7808 */ /* 0x000fe40003000000 */
[----:B------:R-:W-:Y:S02]  /*17a20*/  FMNMX.FTZ R7, R57, R7, !PT ;  /* 0x0000000739077209 */ /* 0x000fe40007810000 */
[----:B------:R-:W-:-:S02]  /*17a30*/  ISETP.GT.AND P4, PT, R69, 0x59, PT ;  /* 0x000000594500780c */ /* 0x000fc40003f84270 */
[----:B------:R-:W-:Y:S02]  /*17a40*/  FSEL R61, R61, -INF , P3 ;  /* 0xff8000003d3d7808 */ /* 0x000fe40001800000 */
[----:B------:R-:W-:Y:S02]  /*17a50*/  FMNMX.FTZ R7, R60, R7, !PT ;  /* 0x000000073c077209 */ /* 0x000fe40007810000 */
[----:B------:R-:W-:Y:S02]  /*17a60*/  ISETP.GT.AND P5, PT, R69, 0x60, PT ;  /* 0x000000604500780c */ /* 0x000fe40003fa4270 */
[----:B------:R-:W-:Y:S02]  /*17a70*/  FSEL R64, R64, -INF , P4 ;  /* 0xff80000040407808 */ /* 0x000fe40002000000 */
[----:B------:R-:W-:Y:S02]  /*17a80*/  FMNMX.FTZ R7, R61, R7, !PT ;  /* 0x000000073d077209 */ /* 0x000fe40007810000 */
[----:B-1----:R-:W-:Y:S01]  /*17a90*/  FSEL R76, R8, -INF , P5 ;  /* 0xff800000084c7808 */ /* 0x002fe20002800000 */
[----:B------:R-:W-:Y:S01]  /*17aa0*/  FMUL.FTZ R8, R84, UR59 ;  /* 0x0000003b54087c20 */ /* 0x000fe20008410000 */
[C---:B------:R-:W-:Y:S01]  /*17ab0*/  ISETP.GT.AND P6, PT, R69.reuse, 0x61, PT ;  /* 0x000000614500780c */ /* 0x040fe20003fc4270 */
[----:B------:R-:W-:Y:S01]  /*17ac0*/  FMUL.FTZ R84, R86, UR59 ;  /* 0x0000003b56547c20 */ /* 0x000fe20008410000 */
[----:B------:R-:W-:Y:S01]  /*17ad0*/  FMNMX.FTZ R7, R64, R7, !PT ;  /* 0x0000000740077209 */ /* 0x000fe20007810000 */
[----:B------:R1:W2:Y:S01]  /*17ae0*/  SHFL.IDX PT, R86, R56, 0x1, 0x1c1f ;  /* 0x003c1f0038567f89 */ /* 0x0002a200000e0000 */
[C---:B------:R-:W-:Y:S01]  /*17af0*/  ISETP.GT.AND P3, PT, R69.reuse, 0x68, PT ;  /* 0x000000684500780c */ /* 0x040fe20003f64270 */
[----:B------:R-:W3:Y:S01]  /*17b00*/  MUFU.TANH R8, R8 ;  /* 0x0000000800087308 */ /* 0x000ee20000002400 */
[----:B------:R-:W-:-:S02]  /*17b10*/  ISETP.GT.AND P4, PT, R69, 0x69, PT ;  /* 0x000000694500780c */ /* 0x000fc40003f84270 */
[----:B------:R-:W-:Y:S02]  /*17b20*/  FSEL R65, R65, -INF , P6 ;  /* 0xff80000041417808 */ /* 0x000fe40003000000 */
[----:B------:R-:W-:Y:S02]  /*17b30*/  FMNMX.FTZ R7, R76, R7, !PT ;  /* 0x000000074c077209 */ /* 0x000fe40007810000 */
[----:B------:R-:W-:Y:S01]  /*17b40*/  FSEL R68, R68, -INF , P3 ;  /* 0xff80000044447808 */ /* 0x000fe20001800000 */
[----:B-1----:R1:W-:Y:S01]  /*17b50*/  MUFU.TANH R56, R84 ;  /* 0x0000005400387308 */ /* 0x0023e20000002400 */
[----:B------:R-:W-:Y:S02]  /*17b60*/  FSEL R72, R72, -INF , P4 ;  /* 0xff80000048487808 */ /* 0x000fe40002000000 */
[C---:B------:R-:W-:Y:S02]  /*17b70*/  ISETP.GT.AND P5, PT, R69.reuse, 0x70, PT ;  /* 0x000000704500780c */ /* 0x040fe40003fa4270 */
[----:B------:R-:W-:-:S02]  /*17b80*/  ISETP.GT.AND P6, PT, R69, 0x71, PT ;  /* 0x000000714500780c */ /* 0x000fc40003fc4270 */
[C---:B------:R-:W-:Y:S02]  /*17b90*/  ISETP.GT.AND P3, PT, R69.reuse, 0x78, PT ;  /* 0x000000784500780c */ /* 0x040fe40003f64270 */
[----:B------:R-:W-:Y:S01]  /*17ba0*/  ISETP.GT.AND P4, PT, R69, 0x79, PT ;  /* 0x000000794500780c */ /* 0x000fe20003f84270 */
[----:B-1----:R-:W-:Y:S01]  /*17bb0*/  FMUL.FTZ R84, R87, UR59 ;  /* 0x0000003b57547c20 */ /* 0x002fe20008410000 */
[----:B------:R-:W-:Y:S02]  /*17bc0*/  FMNMX.FTZ R69, R65, R7, !PT ;  /* 0x0000000741457209 */ /* 0x000fe40007810000 */
[----:B------:R-:W1:Y:S01]  /*17bd0*/  MUFU.TANH R7, R85 ;  /* 0x0000005500077308 */ /* 0x000e620000002400 */
[----:B0-----:R-:W-:Y:S01]  /*17be0*/  FSEL R77, R77, -INF , P5 ;  /* 0xff8000004d4d7808 */ /* 0x001fe20002800000 */
[----:B--2---:R-:W-:Y:S01]  /*17bf0*/  IMAD.IADD R9, R9, 0x1, R86 ;  /* 0x0000000109097824 */ /* 0x004fe200078e0256 */
[----:B------:R-:W-:Y:S02]  /*17c00*/  FMNMX.FTZ R69, R68, R69, !PT ;  /* 0x0000004544457209 */ /* 0x000fe40007810000 */
[----:B------:R-:W-:-:S02]  /*17c10*/  FSEL R80, R80, -INF , P6 ;  /* 0xff80000050507808 */ /* 0x000fc40003000000 */
[----:B------:R-:W-:Y:S01]  /*17c20*/  FMNMX.FTZ R81, R72, R69, !PT ;  /* 0x0000004548517209 */ /* 0x000fe20007810000 */
[----:B------:R-:W-:Y:S01]  /*17c30*/  MUFU.TANH R84, R84 ;  /* 0x0000005400547308 */ /* 0x000fe20000002400 */
[----:B------:R-:W-:Y:S02]  /*17c40*/  ISETP.GT.AND P5, PT, R9, 0x1, PT ;  /* 0x000000010900780c */ /* 0x000fe40003fa4270 */
[----:B------:R-:W-:Y:S02]  /*17c50*/  FMNMX.FTZ R81, R77, R81, !PT ;  /* 0x000000514d517209 */ /* 0x000fe40007810000 */
[----:B------:R-:W-:Y:S02]  /*17c60*/  FSEL R21, R21, -INF , P5 ;  /* 0xff80000015157808 */ /* 0x000fe40002800000 */
[----:B------:R-:W-:Y:S01]  /*17c70*/  ISETP.GT.AND P5, PT, R9, 0x9, PT ;  /* 0x000000090900780c */ /* 0x000fe20003fa4270 */
[----:B------:R3:W-:Y:S03]  /*17c80*/  MUFU.TANH R69, R62 ;  /* 0x0000003e00457308 */ /* 0x0007e60000002400 */
[----:B------:R-:W-:-:S02]  /*17c90*/  FSEL R27, R27, -INF , P5 ;  /* 0xff8000001b1b7808 */ /* 0x000fc40002800000 */
[C---:B------:R-:W-:Y:S02]  /*17ca0*/  ISETP.GT.AND P5, PT, R9.reuse, 0x11, PT ;  /* 0x000000110900780c */ /* 0x040fe40003fa4270 */
[----:B---3--:R-:W-:Y:S02]  /*17cb0*/  FSEL R62, R8, -INF , P3 ;  /* 0xff800000083e7808 */ /* 0x008fe40001800000 */
[----:B------:R-:W-:Y:S02]  /*17cc0*/  FMNMX.FTZ R8, R80, R81, !PT ;  /* 0x0000005150087209 */ /* 0x000fe40007810000 */
[----:B------:R1:W0:Y:S01]  /*17cd0*/  MUFU.TANH R81, R63 ;  /* 0x0000003f00517308 */ /* 0x0002220000002400 */
[----:B------:R-:W-:Y:S02]  /*17ce0*/  FSEL R30, R30, -INF , P5 ;  /* 0xff8000001e1e7808 */ /* 0x000fe40002800000 */
[----:B------:R-:W-:-:S04]  /*17cf0*/  ISETP.GT.AND P5, PT, R9, 0x19, PT ;  /* 0x000000190900780c */ /* 0x000fc80003fa4270 */
[----:B------:R-:W-:Y:S02]  /*17d00*/  FSEL R34, R34, -INF , P5 ;  /* 0xff80000022227808 */ /* 0x000fe40002800000 */
[----:B-1----:R-:W-:Y:S02]  /*17d10*/  FSEL R63, R7, -INF , P4 ;  /* 0xff800000073f7808 */ /* 0x002fe40002000000 */
[----:B------:R-:W-:Y:S02]  /*17d20*/  FMNMX.FTZ R7, R62, R8, !PT ;  /* 0x000000083e077209 */ /* 0x000fe40007810000 */
[----:B------:R-:W-:Y:S02]  /*17d30*/  ISETP.GT.AND P4, PT, R9, RZ, PT ;  /* 0x000000ff0900720c */ /* 0x000fe40003f84270 */
[----:B------:R-:W-:Y:S02]  /*17d40*/  FMNMX.FTZ R7, R63, R7, !PT ;  /* 0x000000073f077209 */ /* 0x000fe40007810000 */
[----:B------:R-:W-:-:S03]  /*17d50*/  ISETP.GT.AND P5, PT, R9, 0x21, PT ;  /* 0x000000210900780c */ /* 0x000fc60003fa4270 */
[----:B------:R-:W1:Y:S01]  /*17d60*/  SHFL.BFLY PT, R8, R7, 0x2, 0x1f ;  /* 0x0c401f0007087f89 */ /* 0x000e6200000e0000 */
[----:B------:R-:W-:Y:S02]  /*17d70*/  FSEL R43, R43, -INF , P5 ;  /* 0xff8000002b2b7808 */ /* 0x000fe40002800000 */
[----:B------:R-:W-:-:S04]  /*17d80*/  ISETP.GT.AND P5, PT, R9, 0x29, PT ;  /* 0x000000290900780c */ /* 0x000fc80003fa4270 */
[----:B------:R-:W-:Y:S02]  /*17d90*/  FSEL R47, R47, -INF , P5 ;  /* 0xff8000002f2f7808 */ /* 0x000fe40002800000 */
[----:B------:R-:W-:-:S04]  /*17da0*/  ISETP.GT.AND P5, PT, R9, 0x31, PT ;  /* 0x000000310900780c */ /* 0x000fc80003fa4270 */
[----:B------:R-:W-:Y:S02]  /*17db0*/  FSEL R51, R51, -INF , P5 ;  /* 0xff80000033337808 */ /* 0x000fe40002800000 */
[----:B------:R-:W-:-:S04]  /*17dc0*/  ISETP.GT.AND P5, PT, R9, 0x39, PT ;  /* 0x000000390900780c */ /* 0x000fc80003fa4270 */
[----:B------:R-:W-:Y:S02]  /*17dd0*/  FSEL R55, R55, -INF , P5 ;  /* 0xff80000037377808 */ /* 0x000fe40002800000 */
[----:B------:R-:W-:Y:S02]  /*17de0*/  ISETP.GT.AND P5, PT, R9, 0x41, PT ;  /* 0x000000410900780c */ /* 0x000fe40003fa4270 */
[----:B-1----:R-:W-:Y:S02]  /*17df0*/  FMNMX.FTZ R7, R7, R8, !PT ;  /* 0x0000000807077209 */ /* 0x002fe40007810000 */
[----:B------:R-:W-:Y:S02]  /*17e00*/  FSEL R59, R59, -INF , P5 ;  /* 0xff8000003b3b7808 */ /* 0x000fe40002800000 */
[----:B------:R-:W-:Y:S01]  /*17e10*/  ISETP.GT.AND P5, PT, R9, 0x49, PT ;  /* 0x000000490900780c */ /* 0x000fe20003fa4270 */
[----:B------:R-:W1:Y:S03]  /*17e20*/  SHFL.BFLY PT, R8, R7, 0x1, 0x1f ;  /* 0x0c201f0007087f89 */ /* 0x000e6600000e0000 */
[----:B0-----:R-:W-:-:S02]  /*17e30*/  FSEL R81, R81, -INF , P5 ;  /* 0xff80000051517808 */ /* 0x001fc40002800000 */
        /* <DEDUP_REMOVED lines=8> */
[----:B------:R-:W-:Y:S02]  /*17ec0*/  ISETP.GT.AND P5, PT, R9, 0x69, PT ;  /* 0x000000690900780c */ /* 0x000fe40003fa4270 */
[----:B-1----:R-:W-:Y:S01]  /*17ed0*/  FMNMX.FTZ R7, R7, R8, !PT ;  /* 0x0000000807077209 */ /* 0x002fe20007810000 */
[----:B------:R-:W-:Y:S01]  /*17ee0*/  IMAD.U32 R8, RZ, RZ, UR4 ;  /* 0x00000004ff087e24 */ /* 0x000fe2000f8e00ff */
[----:B------:R-:W-:-:S02]  /*17ef0*/  FSEL R79, R79, -INF , P5 ;  /* 0xff8000004f4f7808 */ /* 0x000fc40002800000 */
[C---:B------:R-:W-:Y:S01]  /*17f00*/  FSETP.NEU.FTZ.AND P3, PT, R7.reuse, -INF , PT ;  /* 0xff8000000700780b */ /* 0x040fe20003f7d000 */
[----:B------:R-:W-:Y:S01]  /*17f10*/  FMUL.FTZ R85, R7, R8 ;  /* 0x0000000807557220 */ /* 0x000fe20000410000 */
[----:B------:R-:W-:-:S04]  /*17f20*/  ISETP.GT.AND P5, PT, R9, 0x71, PT ;  /* 0x000000710900780c */ /* 0x000fc80003fa4270 */
[----:B------:R-:W-:Y:S02]  /*17f30*/  FSEL R85, R85, RZ, P3 ;  /* 0x000000ff55557208 */ /* 0x000fe40001800000 */
[----:B------:R-:W-:Y:S02]  /*17f40*/  FSEL R83, R83, -INF , P5 ;  /* 0xff80000053537808 */ /* 0x000fe40002800000 */
[----:B------:R-:W-:Y:S01]  /*17f50*/  ISETP.GT.AND P5, PT, R9, 0x79, PT ;  /* 0x000000790900780c */ /* 0x000fe20003fa4270 */
[-CC-:B------:R-:W-:Y:S01]  /*17f60*/  FFMA.FTZ R180, R42, R8.reuse, -R85.reuse ;  /* 0x000000082ab47223 */ /* 0x180fe20000010855 */
[-CC-:B------:R-:W-:Y:S01]  /*17f70*/  FFMA.FTZ R42, R20, R8.reuse, -R85.reuse ;  /* 0x00000008142a7223 */ /* 0x180fe20000010855 */
[----:B------:R-:W-:Y:S01]  /*17f80*/  FSEL R20, R15, -INF , P4 ;  /* 0xff8000000f147808 */ /* 0x000fe20002000000 */
        /* <DEDUP_REMOVED lines=8> */
[--C-:B------:R-:W-:Y:S01]  /*18010*/  FFMA.FTZ R178, R33, R8, -R85.reuse ;  /* 0x0000000821b27223 */ /* 0x100fe20000010855 */
[----:B------:R-:W-:Y:S01]  /*18020*/  ISETP.GT.AND P4, PT, R9, 0x10, PT ;  /* 0x000000100900780c */ /* 0x000fe20003f84270 */
[----:B------:R-:W-:Y:S01]  /*18030*/  IMAD.MOV.U32 R33, RZ, RZ, 0x40000040 ;  /* 0x40000040ff217424 */ /* 0x000fe200078e00ff */
[----:B------:R-:W-:Y:S01]  /*18040*/  FMNMX.FTZ R24, R25, R24, !PT ;  /* 0x0000001819187209 */ /* 0x000fe20007810000 */
[--C-:B------:R-:W-:Y:S01]  /*18050*/  FFMA.FTZ R162, R61, R8, -R85.reuse ;  /* 0x000000083da27223 */ /* 0x100fe20000010855 */
[----:B------:R-:W-:Y:S01]  /*18060*/  FSEL R29, R29, -INF , P4 ;  /* 0xff8000001d1d7808 */ /* 0x000fe20002000000 */
[----:B------:R-:W-:Y:S01]  /*18070*/  MUFU.EX2 R180, R180 ;  /* 0x000000b400b47308 */ /* 0x000fe20000000800 */
[----:B------:R-:W-:Y:S01]  /*18080*/  FMNMX.FTZ R24, R27, R24, !PT ;  /* 0x000000181b187209 */ /* 0x000fe20007810000 */
[-CC-:B------:R-:W-:Y:S01]  /*18090*/  FFMA.FTZ R35, R35, R8.reuse, -R85.reuse ;  /* 0x0000000823237223 */ /* 0x180fe20000010855 */
[----:B------:R-:W-:Y:S01]  /*180a0*/  ISETP.GT.AND P4, PT, R9, 0x18, PT ;  /* 0x000000180900780c */ /* 0x000fe20003f84270 */
[--C-:B------:R-:W-:Y:S01]  /*180b0*/  FFMA.FTZ R172, R36, R8, -R85.reuse ;  /* 0x0000000824ac7223 */ /* 0x100fe20000010855 */
[----:B------:R-:W-:Y:S01]  /*180c0*/  FMNMX.FTZ R26, R29, R24, !PT ;  /* 0x000000181d1a7209 */ /* 0x000fe20007810000 */
[--C-:B------:R-:W-:Y:S01]  /*180d0*/  FFMA.FTZ R37, R37, R8, -R85.reuse ;  /* 0x0000000825257223 */ /* 0x100fe20000010855 */
[----:B------:R-:W-:Y:S01]  /*180e0*/  FSEL R28, R32, -INF , P4 ;  /* 0xff800000201c7808 */ /* 0x000fe20002000000 */
[----:B------:R0:W-:Y:S01]  /*180f0*/  MUFU.EX2 R24, R31 ;  /* 0x0000001f00187308 */ /* 0x0001e20000000800 */
[----:B------:R-:W-:Y:S01]  /*18100*/  FMNMX.FTZ R26, R30, R26, !PT ;  /* 0x0000001a1e1a7209 */ /* 0x000fe20007810000 */
[-CC-:B------:R-:W-:Y:S01]  /*18110*/  FFMA.FTZ R174, R38, R8.reuse, -R85.reuse ;  /* 0x0000000826ae7223 */ /* 0x180fe20000010855 */
[----:B------:R-:W-:Y:S01]  /*18120*/  ISETP.GT.AND P4, PT, R9, 0x20, PT ;  /* 0x000000200900780c */ /* 0x000fe20003f84270 */
[--C-:B------:R-:W-:Y:S01]  /*18130*/  FFMA.FTZ R168, R40, R8, -R85.reuse ;  /* 0x0000000828a87223 */ /* 0x100fe20000010855 */
        /* <DEDUP_REMOVED lines=8> */
[----:B0-----:R-:W-:Y:S01]  /*181c0*/  FMNMX.FTZ R31, R73, R26, !PT ;  /* 0x0000001a491f7209 */ /* 0x001fe20007810000 */
[-CC-:B------:R-:W-:Y:S01]  /*181d0*/  FFMA.FTZ R38, R49, R8.reuse, -R85.reuse ;  /* 0x0000000831267223 */ /* 0x180fe20000010855 */
[----:B------:R-:W-:Y:S01]  /*181e0*/  FSEL R46, R46, -INF , P4 ;  /* 0xff8000002e2e7808 */ /* 0x000fe20002000000 */
[----:B------:R-:W-:Y:S01]  /*181f0*/  MUFU.EX2 R182, R182 ;  /* 0x000000b600b67308 */ /* 0x000fe20000000800 */
[----:B------:R-:W-:Y:S01]  /*18200*/  FMNMX.FTZ R31, R43, R31, !PT ;  /* 0x0000001f2b1f7209 */ /* 0x000fe20007810000 */
[-CC-:B------:R-:W-:Y:S01]  /*18210*/  FFMA.FTZ R166, R52, R8.reuse, -R85.reuse ;  /* 0x0000000834a67223 */ /* 0x180fe20000010855 */
[----:B------:R-:W-:Y:S01]  /*18220*/  ISETP.GT.AND P4, PT, R9, 0x30, PT ;  /* 0x000000300900780c */ /* 0x000fe20003f84270 */
[-CC-:B------:R-:W-:Y:S01]  /*18230*/  FFMA.FTZ R40, R53, R8.reuse, -R85.reuse ;  /* 0x0000000835287223 */ /* 0x180fe20000010855 */
[----:B------:R-:W-:Y:S01]  /*18240*/  FMNMX.FTZ R31, R46, R31, !PT ;  /* 0x0000001f2e1f7209 */ /* 0x000fe20007810000 */
        /* <DEDUP_REMOVED lines=20> */
[----:B------:R-:W-:Y:S01]  /*18390*/  FFMA.FTZ R57, R63, R8, -R85 ;  /* 0x000000083f397223 */ /* 0x000fe20000010855 */
[----:B------:R-:W-:-:S02]  /*183a0*/  ISETP.GT.AND P4, PT, R9, 0x48, PT ;  /* 0x000000480900780c */ /* 0x000fc40003f84270 */
[----:B------:R-:W-:Y:S02]  /*183b0*/  FMNMX.FTZ R32, R58, R32, !PT ;  /* 0x000000203a207209 */ /* 0x000fe40007810000 */
[----:B------:R-:W-:Y:S01]  /*183c0*/  FSEL R69, R69, -INF , P4 ;  /* 0xff80000045457808 */ /* 0x000fe20002000000 */
[----:B------:R0:W-:Y:S01]  /*183d0*/  MUFU.EX2 R26, R35 ;  /* 0x00000023001a7308 */ /* 0x0001e20000000800 */
[----:B------:R-:W-:Y:S02]  /*183e0*/  FMNMX.FTZ R32, R59, R32, !PT ;  /* 0x000000203b207209 */ /* 0x000fe40007810000 */
[----:B------:R-:W-:Y:S02]  /*183f0*/  ISETP.GT.AND P4, PT, R9, 0x50, PT ;  /* 0x000000500900780c */ /* 0x000fe40003f84270 */
[----:B------:R-:W-:Y:S02]  /*18400*/  FMNMX.FTZ R32, R69, R32, !PT ;  /* 0x0000002045207209 */ /* 0x000fe40007810000 */
[----:B------:R-:W-:Y:S01]  /*18410*/  FSEL R66, R66, -INF , P4 ;  /* 0xff80000042427808 */ /* 0x000fe20002000000 */
[----:B------:R-:W-:Y:S01]  /*18420*/  MUFU.EX2 R172, R172 ;  /* 0x000000ac00ac7308 */ /* 0x000fe20000000800 */
[----:B------:R-:W-:Y:S01]  /*18430*/  FMNMX.FTZ R32, R81, R32, !PT ;  /* 0x0000002051207209 */ /* 0x000fe20007810000 */
[-CC-:B0-----:R-:W-:Y:S01]  /*18440*/  FFMA.FTZ R35, R39, R8.reuse, -R85.reuse ;  /* 0x0000000827237223 */ /* 0x181fe20000010855 */
[----:B------:R-:W-:Y:S01]  /*18450*/  ISETP.GT.AND P4, PT, R9, 0x58, PT ;  /* 0x000000580900780c */ /* 0x000fe20003f84270 */
[----:B------:R-:W-:Y:S01]  /*18460*/  FFMA.FTZ R39, R76, R8, -R85 ;  /* 0x000000084c277223 */ /* 0x000fe20000010855 */
[----:B------:R-:W-:-:S02]  /*18470*/  FMNMX.FTZ R32, R66, R32, !PT ;  /* 0x0000002042207209 */ /* 0x000fc40007810000 */
        /* <DEDUP_REMOVED lines=13> */
[----:B------:R-:W-:Y:S01]  /*18550*/  MUFU.EX2 R35, R35 ;  /* 0x0000002300237308 */ /* 0x000fe20000000800 */
[----:B------:R-:W-:Y:S02]  /*18560*/  FMNMX.FTZ R32, R75, R32, !PT ;  /* 0x000000204b207209 */ /* 0x000fe40007810000 */
[----:B------:R-:W-:Y:S02]  /*18570*/  ISETP.GT.AND P4, PT, R9, 0x70, PT ;  /* 0x000000700900780c */ /* 0x000fe40003f84270 */
[----:B------:R-:W-:Y:S02]  /*18580*/  FMNMX.FTZ R32, R78, R32, !PT ;  /* 0x000000204e207209 */ /* 0x000fe40007810000 */
[----:B------:R-:W-:Y:S01]  /*18590*/  FSEL R82, R82, -INF , P4 ;  /* 0xff80000052527808 */ /* 0x000fe20002000000 */
[----:B------:R-:W-:Y:S01]  /*185a0*/  MUFU.EX2 R168, R168 ;  /* 0x000000a800a87308 */ /* 0x000fe20000000800 */
[----:B------:R-:W-:-:S02]  /*185b0*/  FMNMX.FTZ R32, R79, R32, !PT ;  /* 0x000000204f207209 */ /* 0x000fc40007810000 */
[----:B------:R-:W-:Y:S02]  /*185c0*/  ISETP.GT.AND P4, PT, R9, 0x78, PT ;  /* 0x000000780900780c */ /* 0x000fe40003f84270 */
[----:B------:R-:W-:Y:S02]  /*185d0*/  FMNMX.FTZ R32, R82, R32, !PT ;  /* 0x0000002052207209 */ /* 0x000fe40007810000 */
[----:B------:R-:W-:Y:S01]  /*185e0*/  FSEL R86, R56, -INF , P4 ;  /* 0xff80000038567808 */ /* 0x000fe20002000000 */
[----:B------:R-:W-:Y:S01]  /*185f0*/  MUFU.EX2 R36, R36 ;  /* 0x0000002400247308 */ /* 0x000fe20000000800 */
[----:B------:R-:W-:Y:S01]  /*18600*/  FMNMX.FTZ R32, R83, R32, !PT ;  /* 0x0000002053207209 */ /* 0x000fe20007810000 */
[----:B------:R-:W-:Y:S01]  /*18610*/  FFMA.FTZ R56, R62, R8, -R85 ;  /* 0x000000083e387223 */ /* 0x000fe20000010855 */
[----:B------:R-:W-:Y:S02]  /*18620*/  FSEL R84, R84, -INF , P5 ;  /* 0xff80000054547808 */ /* 0x000fe40002800000 */
[----:B------:R-:W-:-:S02]  /*18630*/  FMNMX.FTZ R9, R86, R32, !PT ;  /* 0x0000002056097209 */ /* 0x000fc40007810000 */
[----:B------:R-:W-:Y:S01]  /*18640*/  R2UR UR7, R33 ;  /* 0x00000000210772ca */ /* 0x000fe200000e0000 */
        /* <DEDUP_REMOVED lines=12> */
[----:B0-----:R-:W-:Y:S01]  /*18710*/  FMNMX.FTZ R9, R9, R32, !PT ;  /* 0x0000002009097209 */ /* 0x001fe20007810000 */
[----:B------:R-:W-:-:S03]  /*18720*/  VIADD R32, R6, 0x300 ;  /* 0x0000030006207836 */ /* 0x000fc60000000000 */
[C---:B------:R-:W-:Y:S01]  /*18730*/  FSETP.NEU.FTZ.AND P4, PT, R9.reuse, -INF , PT ;  /* 0xff8000000900780b */ /* 0x040fe20003f9d000 */
[----:B------:R-:W-:Y:S01]  /*18740*/  FMUL.FTZ R61, R9, R8 ;  /* 0x00000008093d7220 */ /* 0x000fe20000410000 */
[----:B------:R-:W-:Y:S01]  /*18750*/  R2UR UR6, R32 ;  /* 0x00000000200672ca */ /* 0x000fe200000e0000 */
[----:B------:R-:W-:Y:S03]  /*18760*/  MUFU.EX2 R162, R162 ;  /* 0x000000a200a27308 */ /* 0x000fe60000000800 */
[----:B------:R-:W-:-:S05]  /*18770*/  FSEL R61, R61, RZ, P4 ;  /* 0x000000ff3d3d7208 */ /* 0x000fca0002000000 */
[-CC-:B------:R-:W-:Y:S01]  /*18780*/  FFMA.FTZ R181, R20, R8.reuse, -R61.reuse ;  /* 0x0000000814b57223 */ /* 0x180fe2000001083d */
[----:B------:R-:W-:Y:S01]  /*18790*/  FSEL R20, R7, RZ, P3 ;  /* 0x000000ff07147208 */ /* 0x000fe20001800000 */
[-CC-:B------:R-:W-:Y:S01]  /*187a0*/  FFMA.FTZ R21, R21, R8.reuse, -R61.reuse ;  /* 0x0000000815157223 */ /* 0x180fe2000001083d */
[-CC-:B------:R-:W-:Y:S01]  /*187b0*/  FFMA.FTZ R183, R25, R8.reuse, -R61.reuse ;  /* 0x0000000819b77223 */ /* 0x180fe2000001083d */
[----:B------:R-:W-:Y:S01]  /*187c0*/  HGMMA.64x128x16.F32.BF16 R88, R156, gdesc[UR4].tnspB, R88, gsb0 ;  /* 0x41e000049c587df0 */ /* 0x000fe20008001858 */
[-C--:B------:R-:W-:Y:S01]  /*187d0*/  FFMA.FTZ R32, R27, R8.reuse, -R61 ;  /* 0x000000081b207223 */ /* 0x080fe2000001083d */
[----:B------:R-:W-:Y:S01]  /*187e0*/  FADD.FTZ R20, -R20, R11 ;  /* 0x0000000b14147221 */ /* 0x000fe20000010100 */
[----:B------:R-:W-:Y:S01]  /*187f0*/  FSEL R11, R9, RZ, P4 ;  /* 0x000000ff090b7208 */ /* 0x000fe20002000000 */
[----:B------:R-:W-:Y:S01]  /*18800*/  MUFU.EX2 R181, R181 ;  /* 0x000000b500b57308 */ /* 0x000fe20000000800 */
[-CC-:B------:R-:W-:Y:S01]  /*18810*/  FFMA.FTZ R177, R29, R8.reuse, -R61.reuse ;  /* 0x000000081db17223 */ /* 0x180fe2000001083d */
[-C--:B------:R-:W-:Y:S01]  /*18820*/  FMUL.FTZ R20, R20, R8.reuse ;  /* 0x0000000814147220 */ /* 0x080fe20000410000 */
[----:B------:R-:W-:Y:S01]  /*18830*/  FFMA.FTZ R25, R30, R8, -R61 ;  /* 0x000000081e197223 */ /* 0x000fe2000001083d */
[----:B------:R-:W-:Y:S01]  /*18840*/  FADD.FTZ R11, -R11, R10 ;  /* 0x0000000a0b0b7221 */ /* 0x000fe20000010100 */
[----:B------:R-:W-:-:S02]  /*18850*/  VIADD R10, R6, 0x380 ;  /* 0x00000380060a7836 */ /* 0x000fc40000000000 */
[-CC-:B------:R-:W-:Y:S01]  /*18860*/  FFMA.FTZ R179, R28, R8.reuse, -R61.reuse ;  /* 0x000000081cb37223 */ /* 0x180fe2000001083d */
[-CC-:B------:R-:W-:Y:S01]  /*18870*/  FFMA.FTZ R28, R34, R8.reuse, -R61.reuse ;  /* 0x00000008221c7223 */ /* 0x180fe2000001083d */
[-C--:B------:R-:W-:Y:S01]  /*18880*/  FMUL.FTZ R11, R11, R8.reuse ;  /* 0x000000080b0b7220 */ /* 0x080fe20000410000 */
[----:B------:R-:W0:Y:S01]  /*18890*/  MUFU.EX2 R20, R20 ;  /* 0x0000001400147308 */ /* 0x000e220000000800 */
[----:B------:R-:W-:Y:S01]  /*188a0*/  R2UR UR6, R10 ;  /* 0x000000000a0672ca */ /* 0x000fe200000e0000 */
[-CC-:B------:R-:W-:Y:S01]  /*188b0*/  FFMA.FTZ R173, R73, R8.reuse, -R61.reuse ;  /* 0x0000000849ad7223 */ /* 0x180fe2000001083d */
[-CC-:B------:R-:W-:Y:S01]  /*188c0*/  FFMA.FTZ R30, R43, R8.reuse, -R61.reuse ;  /* 0x000000082b1e7223 */ /* 0x180fe2000001083d */
[-CC-:B------:R-:W-:Y:S01]  /*188d0*/  FFMA.FTZ R175, R46, R8.reuse, -R61.reuse ;  /* 0x000000082eaf7223 */ /* 0x180fe2000001083d */
[-CC-:B------:R-:W-:Y:S01]  /*188e0*/  FFMA.FTZ R27, R47, R8.reuse, -R61.reuse ;  /* 0x000000082f1b7223 */ /* 0x180fe2000001083d */
[-CC-:B------:R-:W-:Y:S01]  /*188f0*/  FFMA.FTZ R169, R50, R8.reuse, -R61.reuse ;  /* 0x0000000832a97223 */ /* 0x180fe2000001083d */
[-CC-:B------:R-:W-:Y:S01]  /*18900*/  FFMA.FTZ R29, R51, R8.reuse, -R61.reuse ;  /* 0x00000008331d7223 */ /* 0x180fe2000001083d */
[----:B------:R1:W2:Y:S01]  /*18910*/  MUFU.EX2 R87, R11 ;  /* 0x0000000b00577308 */ /* 0x0002a20000000800 */
[-CC-:B------:R-:W-:Y:S01]  /*18920*/  FFMA.FTZ R171, R54, R8.reuse, -R61.reuse ;  /* 0x0000000836ab7223 */ /* 0x180fe2000001083d */
[-CC-:B------:R-:W-:Y:S01]  /*18930*/  FFMA.FTZ R33, R55, R8.reuse, -R61.reuse ;  /* 0x0000000837217223 */ /* 0x180fe2000001083d */
[-CC-:B------:R-:W-:Y:S01]  /*18940*/  FFMA.FTZ R165, R58, R8.reuse, -R61.reuse ;  /* 0x000000083aa57223 */ /* 0x180fe2000001083d */
[-CC-:B------:R-:W-:Y:S01]  /*18950*/  FFMA.FTZ R6, R59, R8.reuse, -R61.reuse ;  /* 0x000000083b067223 */ /* 0x180fe2000001083d */
[-CC-:B------:R-:W-:Y:S01]  /*18960*/  FFMA.FTZ R167, R69, R8.reuse, -R61.reuse ;  /* 0x0000000845a77223 */ /* 0x180fe2000001083d */
[-CC-:B------:R-:W-:Y:S01]  /*18970*/  FFMA.FTZ R81, R81, R8.reuse, -R61.reuse ;  /* 0x0000000851517223 */ /* 0x180fe2000001083d */
[----:B------:R-:W-:Y:S01]  /*18980*/  FFMA.FTZ R161, R66, R8, -R61 ;  /* 0x0000000842a17223 */ /* 0x000fe2000001083d */
[----:B------:R-:W3:Y:S01]  /*18990*/  MUFU.EX2 R21, R21 ;  /* 0x0000001500157308 */ /* 0x000ee20000000800 */
[----:B-1----:R-:W-:-:S02]  /*189a0*/  IMAD.MOV.U32 R11, RZ, RZ, 0x40000040 ;  /* 0x40000040ff0b7424 */ /* 0x002fc400078e00ff */
[----:B0-----:R-:W-:Y:S01]  /*189b0*/  FFMA.FTZ R3, R20, R3, R180 ;  /* 0x0000000314037223 */ /* 0x001fe200000100b4 */
[-CC-:B------:R-:W-:Y:S01]  /*189c0*/  FFMA.FTZ R163, R70, R8.reuse, -R61.reuse ;  /* 0x0000000846a37223 */ /* 0x180fe2000001083d */
[-CC-:B------:R-:W-:Y:S01]  /*189d0*/  FFMA.FTZ R75, R75, R8.reuse, -R61.reuse ;  /* 0x000000084b4b7223 */ /* 0x180fe2000001083d */
[----:B------:R-:W-:Y:S01]  /*189e0*/  FFMA.FTZ R78, R78, R8, -R61 ;  /* 0x000000084e4e7223 */ /* 0x000fe2000001083d */
[----:B------:R-:W-:Y:S01]  /*189f0*/  R2UR UR7, R11 ;  /* 0x000000000b0772ca */ /* 0x000fe200000e0000 */
[----:B------:R-:W-:Y:S01]  /*18a00*/  FADD.FTZ R3, R42, R3 ;  /* 0x000000032a037221 */ /* 0x000fe20000010000 */
[----:B------:R-:W0:Y:S01]  /*18a10*/  MUFU.EX2 R183, R183 ;  /* 0x000000b700b77308 */ /* 0x000e220000000800 */
[----:B--2---:R-:W-:Y:S01]  /*18a20*/  FFMA.FTZ R0, R87, R0, R181 ;  /* 0x0000000057007223 */ /* 0x004fe200000100b5 */
[-C--:B------:R-:W-:Y:S01]  /*18a30*/  FFMA.FTZ R79, R79, R8.reuse, -R61 ;  /* 0x000000084f4f7223 */ /* 0x080fe2000001083d */
[----:B------:R-:W-:Y:S01]  /*18a40*/  FADD.FTZ R3, R182, R3 ;  /* 0x00000003b6037221 */ /* 0x000fe20000010000 */
[-CC-:B------:R-:W-:Y:S01]  /*18a50*/  FFMA.FTZ R82, R82, R8.reuse, -R61.reuse ;  /* 0x0000000852527223 */ /* 0x180fe2000001083d */
[-CC-:B------:R-:W-:Y:S01]  /*18a60*/  FFMA.FTZ R83, R83, R8.reuse, -R61.reuse ;  /* 0x0000000853537223 */ /* 0x180fe2000001083d */
[-C--:B------:R-:W-:Y:S01]  /*18a70*/  FFMA.FTZ R86, R86, R8.reuse, -R61 ;  /* 0x0000000856567223 */ /* 0x080fe2000001083d */
[----:B------:R-:W-:Y:S01]  /*18a80*/  FADD.FTZ R3, R15, R3 ;  /* 0x000000030f037221 */ /* 0x000fe20000010000 */
[----:B------:R-:W1:Y:S01]  /*18a90*/  MUFU.EX2 R32, R32 ;  /* 0x0000002000207308 */ /* 0x000e620000000800 */
[----:B---3--:R-:W-:Y:S01]  /*18aa0*/  FADD.FTZ R0, R21, R0 ;  /* 0x0000000015007221 */ /* 0x008fe20000010000 */
[----:B------:R-:W-:Y:S01]  /*18ab0*/  ISETP.GT.AND P3, PT, R12, R5, PT ;  /* 0x000000050c00720c */ /* 0x000fe20003f64270 */
[----:B------:R-:W-:Y:S01]  /*18ac0*/  FADD.FTZ R11, R176, R3 ;  /* 0x00000003b00b7221 */ /* 0x000fe20000010000 */
[----:B------:R-:W-:Y:S01]  /*18ad0*/  FFMA.FTZ R3, R67, R8, -R61 ;  /* 0x0000000843037223 */ /* 0x000fe2000001083d */
[----:B------:R-:W-:Y:S01]  /*18ae0*/  F2FP.BF16.F32.PACK_AB R180, R42, R180 ;  /* 0x000000b42ab4723e */ /* 0x000fe200000010ff */
[----:B------:R-:W-:-:S02]  /*18af0*/  VIADD R12, R12, 0xffffffff ;  /* 0xffffffff0c0c7836 */ /* 0x000fc40000000000 */
[----:B------:R-:W-:Y:S01]  /*18b00*/  FADD.FTZ R11, R24, R11 ;  /* 0x0000000b180b7221 */ /* 0x000fe20000010000 */
[----:B------:R-:W2:Y:S01]  /*18b10*/  MUFU.EX2 R177, R177 ;  /* 0x000000b100b17308 */ /* 0x000ea20000000800 */
[----:B0-----:R-:W-:Y:S01]  /*18b20*/  FADD.FTZ R10, R183, R0 ;  /* 0x00000000b70a7221 */ /* 0x001fe20000010000 */
[----:B------:R-:W-:Y:S01]  /*18b30*/  F2FP.BF16.F32.PACK_AB R182, R15, R182 ;  /* 0x000000b60fb6723e */ /* 0x000fe200000010ff */
[----:B------:R-:W-:Y:S01]  /*18b40*/  FADD.FTZ R11, R178, R11 ;  /* 0x0000000bb20b7221 */ /* 0x000fe20000010000 */
[----:B------:R-:W-:Y:S02]  /*18b50*/  F2FP.BF16.F32.PACK_AB R181, R21, R181 ;  /* 0x000000b515b5723e */ /* 0x000fe400000010ff */
[----:B------:R-:W-:Y:S01]  /*18b60*/  F2FP.BF16.F32.PACK_AB R176, R24, R176 ;  /* 0x000000b018b0723e */ /* 0x000fe200000010ff */
[----:B------:R-:W-:Y:S01]  /*18b70*/  FADD.FTZ R11, R26, R11 ;  /* 0x0000000b1a0b7221 */ /* 0x000fe20000010000 */
[----:B------:R-:W0:Y:S01]  /*18b80*/  MUFU.EX2 R25, R25 ;  /* 0x0000001900197308 */ /* 0x000e220000000800 */
[C---:B-1----:R-:W-:Y:S01]  /*18b90*/  FADD.FTZ R10, R32.reuse, R10 ;  /* 0x0000000a200a7221 */ /* 0x042fe20000010000 */
[----:B------:R-:W-:Y:S01]  /*18ba0*/  F2FP.BF16.F32.PACK_AB R183, R32, R183 ;  /* 0x000000b720b7723e */ /* 0x000fe200000010ff */
[----:B------:R-:W-:Y:S01]  /*18bb0*/  FADD.FTZ R11, R172, R11 ;  /* 0x0000000bac0b7221 */ /* 0x000fe20000010000 */
[----:B------:R-:W-:-:S02]  /*18bc0*/  F2FP.BF16.F32.PACK_AB R178, R26, R178 ;  /* 0x000000b21ab2723e */ /* 0x000fc400000010ff */
[C---:B------:R-:W-:Y:S01]  /*18bd0*/  F2FP.BF16.F32.PACK_AB R172, R31.reuse, R172 ;  /* 0x000000ac1fac723e */ /* 0x040fe200000010ff */
[----:B------:R-:W-:Y:S01]  /*18be0*/  FADD.FTZ R11, R31, R11 ;  /* 0x0000000b1f0b7221 */ /* 0x000fe20000010000 */
[----:B------:R-:W-:Y:S01]  /*18bf0*/  MUFU.EX2 R179, R179 ;  /* 0x000000b300b37308 */ /* 0x000fe20000000800 */
[----:B--2---:R-:W-:Y:S02]  /*18c00*/  FADD.FTZ R10, R177, R10 ;  /* 0x0000000ab10a7221 */ /* 0x004fe40000010000 */
[----:B------:R-:W-:Y:S01]  /*18c10*/  FADD.FTZ R11, R174, R11 ;  /* 0x0000000bae0b7221 */ /* 0x000fe20000010000 */
[----:B------:R-:W-:-:S03]  /*18c20*/  F2FP.BF16.F32.PACK_AB R174, R35, R174 ;  /* 0x000000ae23ae723e */ /* 0x000fc600000010ff */
[----:B------:R-:W-:Y:S01]  /*18c30*/  FADD.FTZ R11, R35, R11 ;  /* 0x0000000b230b7221 */ /* 0x000fe20000010000 */
[----:B------:R-:W-:Y:S01]  /*18c40*/  MUFU.EX2 R28, R28 ;  /* 0x0000001c001c7308 */ /* 0x000fe20000000800 */
[----:B0-----:R-:W-:Y:S02]  /*18c50*/  F2FP.BF16.F32.PACK_AB R177, R25, R177 ;  /* 0x000000b119b1723e */ /* 0x001fe400000010ff */
[----:B------:R-:W-:Y:S01]  /*18c60*/  FADD.FTZ R11, R168, R11 ;  /* 0x0000000ba80b7221 */ /* 0x000fe20000010000 */
[----:B------:R-:W-:-:S03]  /*18c70*/  F2FP.BF16.F32.PACK_AB R168, R36, R168 ;  /* 0x000000a824a8723e */ /* 0x000fc600000010ff */
[----:B------:R-:W-:Y:S01]  /*18c80*/  FADD.FTZ R11, R36, R11 ;  /* 0x0000000b240b7221 */ /* 0x000fe20000010000 */
[----:B------:R-:W-:Y:S03]  /*18c90*/  MUFU.EX2 R173, R173 ;  /* 0x000000ad00ad7308 */ /* 0x000fe60000000800 */
        /* <DEDUP_REMOVED lines=16> */
[----:B------:R-:W-:-:S05]  /*18da0*/  FADD.FTZ R11, R162, R11 ;  /* 0x0000000ba20b7221 */ /* 0x000fca0000010000 */
[----:B------:R-:W-:Y:S08]  /*18db0*/  MUFU.EX2 R29, R29 ;  /* 0x0000001d001d7308 */ /* 0x000ff00000000800 */
[----:B------:R-:W-:Y:S08]  /*18dc0*/  MUFU.EX2 R171, R171 ;  /* 0x000000ab00ab7308 */ /* 0x000ff00000000800 */
[----:B------:R-:W-:Y:S01]  /*18dd0*/  MUFU.EX2 R33, R33 ;  /* 0x0000002100217308 */ /* 0x000fe20000000800 */
[----:B------:R-:W-:-:S02]  /*18de0*/  WARPGROUP.DEPBAR.LE gsb0, 0x0 ;  /* 0x00008000000079c5 */ /* 0x000fc40000010000 */
[----:B------:R-:W-:Y:S01]  /*18df0*/  WARPGROUP.ARRIVE ;  /* 0x00000000000079c5 */ /* 0x000fe20000000000 */
[----:B------:R-:W-:-:S04]  /*18e00*/  FFMA.FTZ R157, R74, R8, -R61 ;  /* 0x000000084a9d7223 */ /* 0x000fc8000001083d */
[----:B------:R-:W-:Y:S01]  /*18e10*/  MUFU.EX2 R165, R165 ;  /* 0x000000a500a57308 */ /* 0x000fe20000000800 */
[----:B------:R-:W-:Y:S07]  /*18e20*/  HGMMA.64x128x16.F32.BF16 R88, R152, gdesc[UR4].tnspB, R88, gsb0 ;  /* 0x41e0000498587df0 */ /* 0x000fee0008001858 */
        /* <DEDUP_REMOVED lines=20> */
[----:B-1----:R-:W-:Y:S01]  /*18f70*/  F2FP.BF16.F32.PACK_AB R159, R79, R78 ;  /* 0x0000004e4f9f723e */ /* 0x002fe200000010ff */
[----:B------:R-:W-:Y:S02]  /*18f80*/  WARPGROUP.DEPBAR.LE gsb0, 0x0 ;  /* 0x00008000000079c5 */ /* 0x000fe40000010000 */
[----:B------:R0:W-:Y:S04]  /*18f90*/  @!P1 SYNCS.ARRIVE.TRANS64.RED.A1T0 RZ, [R13+URZ], RZ ;  /* 0x000000ff0dff99a7 */ /* 0x0001e8000810043f */
[----:B------:R-:W1:Y:S01]  /*18fa0*/  MUFU.EX2 R53, R53 ;  /* 0x0000003500357308 */ /* 0x000e620000000800 */
[----:B0-----:R-:W-:Y:S01]  /*18fb0*/  FADD.FTZ R13, R25, R10 ;  /* 0x0000000a190d7221 */ /* 0x001fe20000010000 */
[-C--:B------:R-:W-:Y:S01]  /*18fc0*/  FFMA.FTZ R10, R71, R8.reuse, -R61 ;  /* 0x00000008470a7223 */ /* 0x080fe2000001083d */
[----:B------:R0:W-:Y:S05]  /*18fd0*/  @!P1 SYNCS.ARRIVE.TRANS64.RED.A1T0 RZ, [R14+URZ], RZ ;  /* 0x000000ff0eff99a7 */ /* 0x0001ea000810043f */
[----:B------:R-:W2:Y:S01]  /*18fe0*/  MUFU.EX2 R83, R83 ;  /* 0x0000005300537308 */ /* 0x000ea20000000800 */
[----:B------:R-:W-:Y:S01]  /*18ff0*/  FADD.FTZ R13, R179, R13 ;  /* 0x0000000db30d7221 */ /* 0x000fe20000010000 */
[----:B------:R-:W-:Y:S01]  /*19000*/  FFMA.FTZ R61, R84, R8, -R61 ;  /* 0x00000008543d7223 */ /* 0x000fe2000001083d */
[----:B------:R-:W-:-:S02]  /*19010*/  F2FP.BF16.F32.PACK_AB R179, R28, R179 ;  /* 0x000000b31cb3723e */ /* 0x000fc400000010ff */
[----:B------:R-:W-:Y:S01]  /*19020*/  FADD.FTZ R13, R28, R13 ;  /* 0x0000000d1c0d7221 */ /* 0x000fe20000010000 */
[----:B-1----:R-:W-:Y:S02]  /*19030*/  F2FP.BF16.F32.PACK_AB R152, R53, R52 ;  /* 0x000000343598723e */ /* 0x002fe400000010ff */
[----:B------:R-:W-:Y:S01]  /*19040*/  MUFU.EX2 R10, R10 ;  /* 0x0000000a000a7308 */ /* 0x000fe20000000800 */
[----:B------:R-:W-:Y:S01]  /*19050*/  FADD.FTZ R13, R173, R13 ;  /* 0x0000000dad0d7221 */ /* 0x000fe20000010000 */
[----:B------:R-:W-:-:S03]  /*19060*/  F2FP.BF16.F32.PACK_AB R173, R30, R173 ;  /* 0x000000ad1ead723e */ /* 0x000fc600000010ff */
[----:B------:R-:W-:-:S03]  /*19070*/  FADD.FTZ R13, R30, R13 ;  /* 0x0000000d1e0d7221 */ /* 0x000fc60000010000 */
[----:B------:R-:W-:Y:S01]  /*19080*/  MUFU.EX2 R56, R56 ;  /* 0x0000003800387308 */ /* 0x000fe20000000800 */
[----:B------:R-:W-:Y:S01]  /*19090*/  FADD.FTZ R13, R175, R13 ;  /* 0x0000000daf0d7221 */ /* 0x000fe20000010000 */
[----:B------:R-:W-:Y:S02]  /*190a0*/  F2FP.BF16.F32.PACK_AB R175, R27, R175 ;  /* 0x000000af1baf723e */ /* 0x000fe400000010ff */
[----:B--2---:R-:W-:Y:S01]  /*190b0*/  F2FP.BF16.F32.PACK_AB R153, R83, R82 ;  /* 0x000000525399723e */ /* 0x004fe200000010ff */
[----:B------:R-:W-:-:S03]  /*190c0*/  FADD.FTZ R13, R27, R13 ;  /* 0x0000000d1b0d7221 */ /* 0x000fc60000010000 */
[----:B------:R-:W-:Y:S01]  /*190d0*/  MUFU.EX2 R86, R86 ;  /* 0x0000005600567308 */ /* 0x000fe20000000800 */
[----:B------:R-:W-:Y:S01]  /*190e0*/  FADD.FTZ R13, R169, R13 ;  /* 0x0000000da90d7221 */ /* 0x000fe20000010000 */
[----:B------:R-:W-:-:S03]  /*190f0*/  F2FP.BF16.F32.PACK_AB R169, R29, R169 ;  /* 0x000000a91da9723e */ /* 0x000fc600000010ff */
[----:B------:R-:W-:-:S03]  /*19100*/  FADD.FTZ R13, R29, R13 ;  /* 0x0000000d1d0d7221 */ /* 0x000fc60000010000 */
[----:B------:R-:W1:Y:S01]  /*19110*/  MUFU.EX2 R57, R57 ;  /* 0x0000003900397308 */ /* 0x000e620000000800 */
[----:B------:R-:W-:Y:S01]  /*19120*/  FADD.FTZ R13, R171, R13 ;  /* 0x0000000dab0d7221 */ /* 0x000fe20000010000 */
[----:B------:R-:W-:-:S03]  /*19130*/  F2FP.BF16.F32.PACK_AB R171, R33, R171 ;  /* 0x000000ab21ab723e */ /* 0x000fc600000010ff */
[----:B------:R-:W-:-:S03]  /*19140*/  FADD.FTZ R13, R33, R13 ;  /* 0x0000000d210d7221 */ /* 0x000fc60000010000 */
[----:B------:R-:W2:Y:S01]  /*19150*/  MUFU.EX2 R61, R61 ;  /* 0x0000003d003d7308 */ /* 0x000ea20000000800 */
[----:B------:R-:W-:Y:S01]  /*19160*/  FADD.FTZ R13, R165, R13 ;  /* 0x0000000da50d7221 */ /* 0x000fe20000010000 */
[----:B------:R-:W-:-:S03]  /*19170*/  F2FP.BF16.F32.PACK_AB R165, R6, R165 ;  /* 0x000000a506a5723e */ /* 0x000fc600000010ff */
[----:B------:R-:W-:-:S04]  /*19180*/  FADD.FTZ R13, R6, R13 ;  /* 0x0000000d060d7221 */ /* 0x000fc80000010000 */
[----:B------:R-:W-:Y:S01]  /*19190*/  FADD.FTZ R13, R167, R13 ;  /* 0x0000000da70d7221 */ /* 0x000fe20000010000 */
[C---:B------:R-:W-:Y:S02]  /*191a0*/  F2FP.BF16.F32.PACK_AB R167, R0.reuse, R167 ;  /* 0x000000a700a7723e */ /* 0x040fe400000010ff */
[----:B-1----:R-:W-:Y:S01]  /*191b0*/  F2FP.BF16.F32.PACK_AB R154, R57, R56 ;  /* 0x00000038399a723e */ /* 0x002fe200000010ff */
[----:B------:R-:W-:-:S04]  /*191c0*/  FADD.FTZ R13, R0, R13 ;  /* 0x0000000d000d7221 */ /* 0x000fc80000010000 */
[----:B0-----:R-:W-:Y:S01]  /*191d0*/  FADD.FTZ R14, R161, R13 ;  /* 0x0000000da10e7221 */ /* 0x001fe20000010000 */
[----:B------:R-:W-:Y:S02]  /*191e0*/  F2FP.BF16.F32.PACK_AB R161, R3, R161 ;  /* 0x000000a103a1723e */ /* 0x000fe400000010ff */
[----:B--2---:R-:W-:Y:S01]  /*191f0*/  F2FP.BF16.F32.PACK_AB R155, R61, R86 ;  /* 0x000000563d9b723e */ /* 0x004fe200000010ff */
[----:B------:R-:W-:-:S04]  /*19200*/  FADD.FTZ R14, R3, R14 ;  /* 0x0000000e030e7221 */ /* 0x000fc80000010000 */
[----:B------:R-:W-:Y:S01]  /*19210*/  FADD.FTZ R13, R163, R14 ;  /* 0x0000000ea30d7221 */ /* 0x000fe20000010000 */
[----:B------:R-:W-:Y:S01]  /*19220*/  FADD.FTZ R14, R44, R11 ;  /* 0x0000000b2c0e7221 */ /* 0x000fe20000010000 */
[C---:B------:R-:W-:Y:S02]  /*19230*/  F2FP.BF16.F32.PACK_AB R163, R10.reuse, R163 ;  /* 0x000000a30aa3723e */ /* 0x040fe400000010ff */
[----:B------:R-:W-:Y:S01]  /*19240*/  FADD.FTZ R6, R10, R13 ;  /* 0x0000000d0a067221 */ /* 0x000fe20000010000 */
[----:B------:R-:W-:Y:S01]  /*19250*/  FADD.FTZ R14, R39, R14 ;  /* 0x0000000e270e7221 */ /* 0x000fe20000010000 */
[----:B------:R-:W-:Y:S02]  /*19260*/  IMAD.MOV.U32 R10, RZ, RZ, R9 ;  /* 0x000000ffff0a7224 */ /* 0x000fe400078e0009 */
[----:B------:R-:W-:Y:S01]  /*19270*/  FADD.FTZ R6, R157, R6 ;  /* 0x000000069d067221 */ /* 0x000fe20000010000 */
[----:B------:R-:W-:Y:S01]  /*19280*/  FADD.FTZ R11, R45, R14 ;  /* 0x0000000e2d0b7221 */ /* 0x000fe20000010000 */
[----:B------:R-:W-:Y:S01]  /*19290*/  F2FP.BF16.F32.PACK_AB R157, R75, R157 ;  /* 0x0000009d4b9d723e */ /* 0x000fe200000010ff */
[----:B------:R-:W-:-:S02]  /*192a0*/  IMAD.MOV.U32 R14, RZ, RZ, R187 ;  /* 0x000000ffff0e7224 */ /* 0x000fc400078e00bb */
        /* <DEDUP_REMOVED lines=16> */
[----:B------:R-:W-:Y:S05]  /*193b0*/  BSYNC B1 ;  /* 0x0000000000017941 */ /* 0x000fea0003800000 */
.L_x_2662:
[----:B------:R-:W-:Y:S05]  /*193c0*/  BSYNC B0 ;  /* 0x0000000000007941 */ /* 0x000fea0003800000 */
.L_x_2661:
[----:B------:R-:W-:Y:S01]  /*193d0*/  ISETP.GE.AND P2, PT, R12, R199, PT ;  /* 0x000000c70c00720c */ /* 0x000fe20003f46270 */
[----:B------:R-:W-:-:S12]  /*193e0*/  BSSY B0, `(.L_x_2674) ;  /* 0x00002ca000007945 */ /* 0x000fd80003800000 */
[----:B------:R-:W-:Y:S05]  /*193f0*/  @!P2 BRA `(.L_x_2675) ;  /* 0x0000002c0020a947 */ /* 0x000fea0003800000 */
[----:B------:R-:W-:Y:S02]  /*19400*/  IMAD.MOV.U32 R10, RZ, RZ, R9 ;  /* 0x000000ffff0a7224 */ /* 0x000fe400078e0009 */
[----:B------:R-:W-:Y:S02]  /*19410*/  IMAD.MOV.U32 R5, RZ, RZ, R7 ;  /* 0x000000ffff057224 */ /* 0x000fe400078e0007 */
[----:B------:R-:W-:Y:S02]  /*19420*/  IMAD.MOV.U32 R11, RZ, RZ, R187 ;  /* 0x000000ffff0b7224 */ /* 0x000fe400078e00bb */
[----:B------:R-:W-:-:S07]  /*19430*/  IMAD.MOV.U32 R6, RZ, RZ, R184 ;  /* 0x000000ffff067224 */ /* 0x000fce00078e00b8 */
.L_x_2686:
        /* <DEDUP_REMOVED lines=8> */
.L_x_2676:
[----:B------:R-:W-:Y:S01]  /*194c0*/  IMAD R8, R184, 0x8, R2 ;  /* 0x00000008b8087824 */ /* 0x000fe200078e0202 */
[----:B------:R-:W-:-:S04]  /*194d0*/  SHF.L.U32 R9, R187, 0x1f, RZ ;  /* 0x0000001fbb097819 */ /* 0x000fc800000006ff */
[----:B------:R0:W1:Y:S01]  /*194e0*/  SYNCS.PHASECHK.TRANS64.TRYWAIT P2, [R8+URZ+0x34830], R9 ;  /* 0x03483009080075a7 */ /* 0x000062000804017f */
[----:B------:R-:W-:Y:S05]  /*194f0*/  @!P0 BRA `(.L_x_2677) ;  /* 0x0000000000048947 */ /* 0x000fea0003800000 */
[----:B------:R-:W-:Y:S01]  /*19500*/  BPT.TRAP 0x1 ;  /* 0x000000040000795c */ /* 0x000fe20000300000 */
.L_x_2677:
[----:B------:R-:W-:Y:S01]  /*19510*/  IMAD R7, R184, 0xc00, R4 ;  /* 0x00000c00b8077824 */ /* 0x000fe200078e0204 */
[----:B------:R-:W-:Y:S03]  /*19520*/  BSSY B1, `(.L_x_2678) ;  /* 0x0000006000017945 */ /* 0x000fe60003800000 */
[C---:B------:R-:W-:Y:S02]  /*19530*/  VIADD R14, R7.reuse, 0x2 ;  /* 0x00000002070e7836 */ /* 0x040fe40000000000 */
[----:B------:R-:W-:Y:S01]  /*19540*/  VIADD R21, R7, 0x4 ;  /* 0x0000000407157836 */ /* 0x000fe20000000000 */
[----:B-1----:R-:W-:Y:S06]  /*19550*/  @P2 BRA `(.L_x_2679) ;  /* 0x0000000000082947 */ /* 0x002fec0003800000 */
[----:B------:R-:W1:Y:S02]  /*19560*/  SYNCS.PHASECHK.TRANS64.TRYWAIT P2, [R8+URZ+0x34830], R9 ;  /* 0x03483009080075a7 */ /* 0x000e64000804017f */
[----:B-1----:R-:W-:Y:S05]  /*19570*/  @!P2 BRA `(.L_x_2680) ;  /* 0x000000fc0054a947 */ /* 0x002fea0003800000 */
.L_x_2679:
[----:B------:R-:W-:Y:S05]  /*19580*/  BSYNC B1 ;  /* 0x0000000000017941 */ /* 0x000fea0003800000 */
.L_x_2678:
[----:B01----:R-:W-:Y:S01]  /*19590*/  IMAD.MOV.U32 R8, RZ, RZ, R7 ;  /* 0x000000ffff087224 */ /* 0x003fe200078e0007 */
[----:B------:R0:W-:Y:S01]  /*195a0*/  STL.64 [R1+0xa0], R10 ;  /* 0x0000a00a01007387 */ /* 0x0001e20000100a00 */
[----:B------:R-:W-:Y:S02]  /*195b0*/  IMAD.MOV.U32 R9, RZ, RZ, 0x40000040 ;  /* 0x40000040ff097424 */ /* 0x000fe400078e00ff */
[----:B------:R-:W-:Y:S01]  /*195c0*/  VIADD R24, R7, 0x400 ;  /* 0x0000040007187836 */ /* 0x000fe20000000000 */
[----:B------:R-:W-:Y:S01]  /*195d0*/  R2UR UR54, R8 ;  /* 0x00000000083672ca */ /* 0x000fe200000e0000 */
[----:B------:R-:W-:Y:S01]  /*195e0*/  IMAD.MOV.U32 R25, RZ, RZ, 0x40000040 ;  /* 0x40000040ff197424 */ /* 0x000fe200078e00ff */
[----:B------:R-:W-:Y:S02]  /*195f0*/  R2UR UR55, R9 ;  /* 0x00000000093772ca */ /* 0x000fe400000e0000 */
        /* <DEDUP_REMOVED lines=37> */
[----:B0-----:R-:W2:Y:S01]  /*19850*/  LDL.64 R10, [R1+0x30] ;  /* 0x00003000010a7983 */ /* 0x001ea20000100a00 */
        /* <DEDUP_REMOVED lines=16> */
[----:B------:R-:W-:Y:S02]  /*19960*/  R2UR UR7, R9 ;  /* 0x00000000090772ca */ /* 0x000fe400000e0000 */
[----:B------:R-:W4:Y:S01]  /*19970*/  LDL.64 R8, [R1+0x38] ;  /* 0x0000380001087983 */ /* 0x000f220000100a00 */
[----:B------:R-:W-:Y:S01]  /*19980*/  IMAD.MOV.U32 R15, RZ, RZ, 0x40000040 ;  /* 0x40000040ff0f7424 */ /* 0x000fe200078e00ff */
[----:B------:R-:W-:Y:S02]  /*19990*/  R2UR UR50, R14 ;  /* 0x000000000e3272ca */ /* 0x000fe400000e0000 */
[----:B0-----:R-:W3:Y:S01]  /*199a0*/  LDL.64 R2, [R1+0x20] ;  /* 0x0000200001027983 */ /* 0x001ee20000100a00 */
[----:B------:R-:W-:Y:S01]  /*199b0*/  VIADD R14, R7, 0x6 ;  /* 0x00000006070e7836 */ /* 0x000fe20000000000 */
[C---:B------:R-:W-:Y:S01]  /*199c0*/  R2UR UR51, R15.reuse ;  /* 0x000000000f3372ca */ /* 0x040fe200000e0000 */
[-C--:B------:R-:W-:Y:S01]  /*199d0*/  FMUL.FTZ R88, R88, R20.reuse ;  /* 0x0000001458587220 */ /* 0x080fe20000410000 */
[----:B------:R-:W-:Y:S01]  /*199e0*/  R2UR UR35, R15 ;  /* 0x000000000f2372ca */ /* 0x000fe200000e0000 */
[-C--:B------:R-:W-:Y:S01]  /*199f0*/  FMUL.FTZ R89, R89, R20.reuse ;  /* 0x0000001459597220 */ /* 0x080fe20000410000 */
[----:B------:R-:W-:Y:S01]  /*19a00*/  R2UR UR34, R14 ;  /* 0x000000000e2272ca */ /* 0x000fe200000e0000 */
[----:B------:R-:W-:Y:S01]  /*19a10*/  VIADD R14, R7, 0x404 ;  /* 0x00000404070e7836 */ /* 0x000fe20000000000 */
[C---:B------:R-:W-:Y:S01]  /*19a20*/  R2UR UR23, R15.reuse ;  /* 0x000000000f1772ca */ /* 0x040fe200000e0000 */
[-C--:B------:R-:W-:Y:S01]  /*19a30*/  FMUL.FTZ R92, R92, R20.reuse ;  /* 0x000000145c5c7220 */ /* 0x080fe20000410000 */
[----:B------:R-:W-:Y:S01]  /*19a40*/  R2UR UR11, R15 ;  /* 0x000000000f0b72ca */ /* 0x000fe200000e0000 */
[----:B------:R-:W-:Y:S01]  /*19a50*/  FMUL.FTZ R93, R93, R20 ;  /* 0x000000145d5d7220 */ /* 0x000fe20000410000 */
[----:B------:R-:W-:Y:S01]  /*19a60*/  R2UR UR22, R14 ;  /* 0x000000000e1672ca */ /* 0x000fe200000e0000 */
[----:B------:R-:W-:-:S02]  /*19a70*/  VIADD R14, R7, 0x802 ;  /* 0x00000802070e7836 */ /* 0x000fc40000000000 */
[-C--:B------:R-:W-:Y:S01]  /*19a80*/  FMUL.FTZ R96, R96, R20.reuse ;  /* 0x0000001460607220 */ /* 0x080fe20000410000 */
[-C--:B------:R-:W-:Y:S01]  /*19a90*/  FMUL.FTZ R97, R97, R20.reuse ;  /* 0x0000001461617220 */ /* 0x080fe20000410000 */
[-C--:B------:R-:W-:Y:S01]  /*19aa0*/  FMUL.FTZ R100, R100, R20.reuse ;  /* 0x0000001464647220 */ /* 0x080fe20000410000 */
        /* <DEDUP_REMOVED lines=27> */
[----:B------:R-:W-:Y:S01]  /*19c60*/  WARPGROUP.ARRIVE ;  /* 0x00000000000079c5 */ /* 0x000fe20000000000 */
[----:B------:R-:W-:Y:S01]  /*19c70*/  VIADD R14, R7, 0x806 ;  /* 0x00000806070e7836 */ /* 0x000fe20000000000 */
[----:B------:R-:W-:Y:S01]  /*19c80*/  R2UR UR39, R15 ;  /* 0x000000000f2772ca */ /* 0x000fe200000e0000 */
[----:B------:R-:W3:Y:S03]  /*19c90*/  LDL.64 R20, [R1+0x8] ;  /* 0x0000080001147983 */ /* 0x000ee60000100a00 */
[----:B------:R-:W-:Y:S03]  /*19ca0*/  HGMMA.64x128x16.F32.BF16 R24, gdesc[UR48], R24, gsb0 ;  /* 0x01e00000301879f0 */ /* 0x000fe60008001818 */
[----:B------:R-:W-:Y:S02]  /*19cb0*/  WARPGROUP.DEPBAR.LE gsb0, 0x0 ;  /* 0x00008000000079c5 */ /* 0x000fe40000010000 */
[----:B------:R-:W-:-:S07]  /*19cc0*/  WARPGROUP.ARRIVE ;  /* 0x00000000000079c5 */ /* 0x000fce0000000000 */
[----:B------:R-:W-:Y:S01]  /*19cd0*/  HGMMA.64x128x16.F32.BF16 R24, gdesc[UR44], R24, gsb0 ;  /* 0x01e000002c1879f0 */ /* 0x000fe20008001818 */
[----:B----4-:R-:W-:Y:S02]  /*19ce0*/  R2UR UR32, R8 ;  /* 0x00000000082072ca */ /* 0x010fe400000e0000 */
[----:B------:R-:W-:Y:S02]  /*19cf0*/  R2UR UR33, R9 ;  /* 0x00000000092172ca */ /* 0x000fe400000e0000 */
[----:B--2---:R-:W-:Y:S01]  /*19d00*/  R2UR UR28, R10 ;  /* 0x000000000a1c72ca */ /* 0x004fe200000e0000 */
[----:B------:R-:W2:Y:S01]  /*19d10*/  LDL.64 R8, [R1] ;  /* 0x0000000001087983 */ /* 0x000ea20000100a00 */
[----:B------:R-:W-:Y:S02]  /*19d20*/  WARPGROUP.DEPBAR.LE gsb0, 0x0 ;  /* 0x00008000000079c5 */ /* 0x000fe40000010000 */
[----:B------:R-:W-:-:S07]  /*19d30*/  WARPGROUP.ARRIVE ;  /* 0x00000000000079c5 */ /* 0x000fce0000000000 */
[----:B------:R-:W-:Y:S01]  /*19d40*/  HGMMA.64x128x16.F32.BF16 R24, gdesc[UR32], R24, gsb0 ;  /* 0x01e00000201879f0 */ /* 0x000fe20008001818 */
[----:B------:R-:W-:Y:S02]  /*19d50*/  R2UR UR29, R11 ;  /* 0x000000000b1d72ca */ /* 0x000fe400000e0000 */
[----:B------:R-:W-:Y:S02]  /*19d60*/  R2UR UR38, R14 ;  /* 0x000000000e2672ca */ /* 0x000fe400000e0000 */
[----:B------:R-:W4:Y:S01]  /*19d70*/  LDL.64 R14, [R1+0x18] ;  /* 0x00001800010e7983 */ /* 0x000f220000100a00 */
[----:B---3--:R-:W-:Y:S02]  /*19d80*/  R2UR UR24, R4 ;  /* 0x00000000041872ca */ /* 0x008fe400000e0000 */
[----:B------:R-:W-:Y:S01]  /*19d90*/  R2UR UR25, R5 ;  /* 0x00000000051972ca */ /* 0x000fe200000e0000 */
[----:B------:R0:W5:Y:S01]  /*19da0*/  LDL.LU.64 R10, [R1+0xa0] ;  /* 0x0000a000010a7983 */ /* 0x0001620000300a00 */
[----:B------:R-:W-:-:S02]  /*19db0*/  R2UR UR20, R2 ;  /* 0x00000000021472ca */ /* 0x000fc400000e0000 */
[----:B------:R-:W-:Y:S01]  /*19dc0*/  R2UR UR21, R3 ;  /* 0x00000000031572ca */ /* 0x000fe200000e0000 */
[----:B------:R0:W5:Y:S01]  /*19dd0*/  LDL.LU.64 R4, [R1+0x98] ;  /* 0x0000980001047983 */ /* 0x0001620000300a00 */
[----:B------:R-:W-:Y:S02]  /*19de0*/  R2UR UR12, R20 ;  /* 0x00000000140c72ca */ /* 0x000fe400000e0000 */
[----:B------:R-:W-:Y:S01]  /*19df0*/  R2UR UR13, R21 ;  /* 0x00000000150d72ca */ /* 0x000fe200000e0000 */
[----:B------:R0:W5:Y:S01]  /*19e00*/  LDL.LU.64 R2, [R1+0x90] ;  /* 0x0000900001027983 */ /* 0x0001620000300a00 */
[----:B------:R-:W-:Y:S02]  /*19e10*/  WARPGROUP.DEPBAR.LE gsb0, 0x0 ;  /* 0x00008000000079c5 */ /* 0x000fe40000010000 */
[----:B------:R-:W-:-:S06]  /*19e20*/  WARPGROUP.ARRIVE ;  /* 0x00000000000079c5 */ /* 0x000fcc0000000000 */
[----:B------:R-:W-:Y:S03]  /*19e30*/  HGMMA.64x128x16.F32.BF16 R24, gdesc[UR28], R24, gsb0 ;  /* 0x01e000001c1879f0 */ /* 0x000fe60008001818 */
[----:B------:R-:W-:Y:S02]  /*19e40*/  WARPGROUP.DEPBAR.LE gsb0, 0x0 ;  /* 0x00008000000079c5 */ /* 0x000fe40000010000 */
[----:B------:R-:W-:-:S07]  /*19e50*/  WARPGROUP.ARRIVE ;  /* 0x00000000000079c5 */ /* 0x000fce0000000000 */
[----:B------:R-:W-:Y:S01]  /*19e60*/  HGMMA.64x128x16.F32.BF16 R24, gdesc[UR24], R24, gsb0 ;  /* 0x01e00000181879f0 */ /* 0x000fe20008001818 */
[----:B----4-:R-:W-:Y:S02]  /*19e70*/  R2UR UR16, R14 ;  /* 0x000000000e1072ca */ /* 0x010fe400000e0000 */
[----:B------:R-:W-:Y:S01]  /*19e80*/  R2UR UR17, R15 ;  /* 0x000000000f1172ca */ /* 0x000fe200000e0000 */
[----:B------:R-:W-:Y:S02]  /*19e90*/  WARPGROUP.DEPBAR.LE gsb0, 0x0 ;  /* 0x00008000000079c5 */ /* 0x000fe40000010000 */
[----:B------:R-:W-:-:S06]  /*19ea0*/  WARPGROUP.ARRIVE ;  /* 0x00000000000079c5 */ /* 0x000fcc0000000000 */
[----:B------:R-:W-:Y:S03]  /*19eb0*/  HGMMA.64x128x16.F32.BF16 R24, gdesc[UR20], R24, gsb0 ;  /* 0x01e00000141879f0 */ /* 0x000fe60008001818 */
[----:B------:R-:W-:Y:S02]  /*19ec0*/  WARPGROUP.DEPBAR.LE gsb0, 0x0 ;  /* 0x00008000000079c5 */ /* 0x000fe40000010000 */
[----:B------:R-:W-:-:S07]  /*19ed0*/  WARPGROUP.ARRIVE ;  /* 0x00000000000079c5 */ /* 0x000fce0000000000 */
        /* <DEDUP_REMOVED lines=20> */
.L_x_2681:
[----:B-----5:R-:W-:Y:S01]  /*1a020*/  SHF.L.U32 R7, R11, 0x1f, RZ ;  /* 0x0000001f0b077819 */ /* 0x020fe200000006ff */
[----:B------:R-:W-:-:S04]  /*1a030*/  IMAD R11, R6, 0x8, R2 ;  /* 0x00000008060b7824 */ /* 0x000fc800078e0202 */
[----:B------:R0:W1:Y:S01]  /*1a040*/  SYNCS.PHASECHK.TRANS64.TRYWAIT P2, [R11+URZ+0x34850], R7 ;  /* 0x034850070b0075a7 */ /* 0x000062000804017f */
[----:B------:R-:W-:Y:S05]  /*1a050*/  @!P0 BRA `(.L_x_2682) ;  /* 0x0000000000048947 */ /* 0x000fea0003800000 */
[----:B------:R-:W-:Y:S01]  /*1a060*/  BPT.TRAP 0x1 ;  /* 0x000000040000795c */ /* 0x000fe20000300000 */
.L_x_2682:
[----:B------:R-:W-:Y:S04]  /*1a070*/  BSSY B1, `(.L_x_2683) ;  /* 0x0000004000017945 */ /* 0x000fe80003800000 */
[----:B-1----:R-:W-:Y:S05]  /*1a080*/  @P2 BRA `(.L_x_2684) ;  /* 0x0000000000082947 */ /* 0x002fea0003800000 */
[----:B------:R-:W1:Y:S02]  /*1a090*/  SYNCS.PHASECHK.TRANS64.TRYWAIT P2, [R11+URZ+0x34850], R7 ;  /* 0x034850070b0075a7 */ /* 0x000e64000804017f */
[----:B-1----:R-:W-:Y:S05]  /*1a0a0*/  @!P2 BRA `(.L_x_2685) ;  /* 0x000000f0009ca947 */ /* 0x002fea0003800000 */
.L_x_2684:
[----:B------:R-:W-:Y:S05]  /*1a0b0*/  BSYNC B1 ;  /* 0x0000000000017941 */ /* 0x000fea0003800000 */
.L_x_2683:
        /* <DEDUP_REMOVED lines=42> */
[----:B------:R-:W-:Y:S01]  /*1a360*/  IMAD.MOV.U32 R9, RZ, RZ, 0x40000040 ;  /* 0x40000040ff097424 */ /* 0x000fe200078e00ff */
        /* <DEDUP_REMOVED lines=14> */
[----:B------:R-:W-:Y:S01]  /*1a450*/  ULDC UR4, c[0x0][0x988] ;  /* 0x0002620000047ab9 */ /* 0x000fe20000000800 */
        /* <DEDUP_REMOVED lines=10> */
[----:B------:R-:W-:-:S02]  /*1a500*/  VIADD R40, R6, 0x280 ;  /* 0x0000028006287836 */ /* 0x000fc40000000000 */
[----:B------:R-:W-:Y:S01]  /*1a510*/  FMUL.FTZ R78, R78, UR58 ;  /* 0x0000003a4e4e7c20 */ /* 0x000fe20008410000 */
[----:B------:R-:W-:Y:S02]  /*1a520*/  IMAD.MOV.U32 R41, RZ, RZ, 0x40000040 ;  /* 0x40000040ff297424 */ /* 0x000fe400078e00ff */
[----:B------:R-:W-:Y:S01]  /*1a530*/  FMUL.FTZ R79, R79, UR58 ;  /* 0x0000003a4f4f7c20 */ /* 0x000fe20008410000 */
[----:B------:R-:W-:Y:S01]  /*1a540*/  FMUL.FTZ R82, R82, UR58 ;  /* 0x0000003a52527c20 */ /* 0x000fe20008410000 */
[----:B------:R-:W-:Y:S01]  /*1a550*/  FMUL.FTZ R83, R83, UR58 ;  /* 0x0000003a53537c20 */ /* 0x000fe20008410000 */
[----:B------:R-:W-:Y:S01]  /*1a560*/  @!P1 IMAD R13, R13, 0x8, R2 ;  /* 0x000000080d0d9824 */ /* 0x000fe200078e0202 */
[----:B------:R-:W-:Y:S01]  /*1a570*/  MUFU.TANH R44, R44 ;  /* 0x0000002c002c7308 */ /* 0x000fe20000002400 */
[----:B------:R-:W-:Y:S01]  /*1a580*/  @!P1 VIADD R11, R11, 0x34860 ;  /* 0x000348600b0b9836 */ /* 0x000fe20000000000 */
[----:B------:R-:W-:Y:S01]  /*1a590*/  ISETP.GT.AND P2, PT, R12, R199, PT ;  /* 0x000000c70c00720c */ /* 0x000fe20003f44270 */
[----:B------:R-:W-:-:S02]  /*1a5a0*/  @!P1 VIADD R13, R13, 0x34840 ;  /* 0x000348400d0d9836 */ /* 0x000fc40000000000 */
[----:B------:R-:W-:Y:S01]  /*1a5b0*/  VIADD R12, R12, 0xffffffff ;  /* 0xffffffff0c0c7836 */ /* 0x000fe20000000000 */
[----:B------:R-:W-:Y:S02]  /*1a5c0*/  @!P1 PRMT R11, RZ, 0x654, R11 ;  /* 0x00000654ff0b9816 */ /* 0x000fe4000000000b */
        /* <DEDUP_REMOVED lines=74> */
[----:B------:R-:W-:Y:S01]  /*1aa70*/  R2UR UR6, R8 ;  /* 0x00000000080672ca */ /* 0x000fe200000e0000 */
[----:B------:R-:W-:-:S03]  /*1aa80*/  FMUL.FTZ R85, R87, UR58 ;  /* 0x0000003a57557c20 */ /* 0x000fc60008410000 */
[----:B------:R-:W2:Y:S01]  /*1aa90*/  MUFU.TANH R33, R33 ;  /* 0x0000002100217308 */ /* 0x000ea20000002400 */
[----:B0-----:R-:W-:-:S04]  /*1aaa0*/  FMNMX.FTZ R7, R9, R5, !PT ;  /* 0x0000000509077209 */ /* 0x001fc80007810000 */
[----:B------:R-:W-:-:S03]  /*1aab0*/  FMNMX.FTZ R7, R21, R7, !PT ;  /* 0x0000000715077209 */ /* 0x000fc60007810000 */
[----:B------:R-:W0:Y:S01]  /*1aac0*/  MUFU.TANH R62, R62 ;  /* 0x0000003e003e7308 */ /* 0x000e220000002400 */
[----:B------:R-:W-:-:S04]  /*1aad0*/  FMNMX.FTZ R7, R25, R7, !PT ;  /* 0x0000000719077209 */ /* 0x000fc80007810000 */
[----:B------:R-:W-:-:S03]  /*1aae0*/  FMNMX.FTZ R7, R27, R7, !PT ;  /* 0x000000071b077209 */ /* 0x000fc60007810000 */
[----:B------:R-:W3:Y:S01]  /*1aaf0*/  MUFU.TANH R65, R65 ;  /* 0x0000004100417308 */ /* 0x000ee20000002400 */
[----:B------:R-:W-:-:S04]  /*1ab00*/  FMNMX.FTZ R7, R29, R7, !PT ;  /* 0x000000071d077209 */ /* 0x000fc80007810000 */
[----:B-1----:R-:W-:-:S03]  /*1ab10*/  FMNMX.FTZ R7, R30, R7, !PT ;  /* 0x000000071e077209 */ /* 0x002fc60007810000 */
[----:B------:R-:W1:Y:S01]  /*1ab20*/  MUFU.TANH R69, R69 ;  /* 0x0000004500457308 */ /* 0x000e620000002400 */
[----:B--2---:R-:W-:-:S04]  /*1ab30*/  FMNMX.FTZ R7, R33, R7, !PT ;  /* 0x0000000721077209 */ /* 0x004fc80007810000 */
[----:B------:R-:W-:-:S03]  /*1ab40*/  FMNMX.FTZ R7, R35, R7, !PT ;  /* 0x0000000723077209 */ /* 0x000fc60007810000 */
[----:B------:R-:W2:Y:S01]  /*1ab50*/  MUFU.TANH R73, R73 ;  /* 0x0000004900497308 */ /* 0x000ea20000002400 */
[----:B------:R-:W-:-:S04]  /*1ab60*/  FMNMX.FTZ R7, R37, R7, !PT ;  /* 0x0000000725077209 */ /* 0x000fc80007810000 */
[----:B------:R-:W-:-:S03]  /*1ab70*/  FMNMX.FTZ R7, R38, R7, !PT ;  /* 0x0000000726077209 */ /* 0x000fc60007810000 */
[----:B------:R-:W4:Y:S01]  /*1ab80*/  MUFU.TANH R77, R77 ;  /* 0x0000004d004d7308 */ /* 0x000f220000002400 */
[----:B------:R-:W-:-:S04]  /*1ab90*/  FMNMX.FTZ R7, R43, R7, !PT ;  /* 0x000000072b077209 */ /* 0x000fc80007810000 */
[----:B------:R-:W-:-:S03]  /*1aba0*/  FMNMX.FTZ R7, R44, R7, !PT ;  /* 0x000000072c077209 */ /* 0x000fc60007810000 */
[----:B------:R-:W5:Y:S01]  /*1abb0*/  MUFU.TANH R80, R80 ;  /* 0x0000005000507308 */ /* 0x000f620000002400 */
[----:B------:R-:W-:-:S04]  /*1abc0*/  FMNMX.FTZ R7, R47, R7, !PT ;  /* 0x000000072f077209 */ /* 0x000fc80007810000 */
[----:B------:R-:W-:-:S03]  /*1abd0*/  FMNMX.FTZ R7, R49, R7, !PT ;  /* 0x0000000731077209 */ /* 0x000fc60007810000 */
[----:B------:R-:W5:Y:S01]  /*1abe0*/  MUFU.TANH R24, R24 ;  /* 0x0000001800187308 */ /* 0x000f620000002400 */
        /* <DEDUP_REMOVED lines=10> */
[----:B0-----:R-:W-:-:S03]  /*1ac90*/  FMNMX.FTZ R7, R62, R7, !PT ;  /* 0x000000073e077209 */ /* 0x001fc60007810000 */
[----:B------:R-:W-:Y:S01]  /*1aca0*/  MUFU.TANH R50, R50 ;  /* 0x0000003200327308 */ /* 0x000fe20000002400 */
[----:B------:R-:W-:-:S04]  /*1acb0*/  FMNMX.FTZ R7, R64, R7, !PT ;  /* 0x0000000740077209 */ /* 0x000fc80007810000 */
[----:B---3--:R-:W-:-:S03]  /*1acc0*/  FMNMX.FTZ R7, R65, R7, !PT ;  /* 0x0000000741077209 */ /* 0x008fc60007810000 */
[----:B------:R-:W-:Y:S01]  /*1acd0*/  MUFU.TANH R54, R54 ;  /* 0x0000003600367308 */ /* 0x000fe20000002400 */
[----:B------:R-:W-:-:S04]  /*1ace0*/  FMNMX.FTZ R7, R68, R7, !PT ;  /* 0x0000000744077209 */ /* 0x000fc80007810000 */
[----:B-1----:R-:W-:-:S03]  /*1acf0*/  FMNMX.FTZ R7, R69, R7, !PT ;  /* 0x0000000745077209 */ /* 0x002fc60007810000 */
[----:B------:R-:W-:Y:S01]  /*1ad00*/  MUFU.TANH R58, R58 ;  /* 0x0000003a003a7308 */ /* 0x000fe20000002400 */
[----:B------:R-:W-:-:S04]  /*1ad10*/  FMNMX.FTZ R7, R72, R7, !PT ;  /* 0x0000000748077209 */ /* 0x000fc80007810000 */
[----:B--2---:R-:W-:-:S03]  /*1ad20*/  FMNMX.FTZ R7, R73, R7, !PT ;  /* 0x0000000749077209 */ /* 0x004fc60007810000 */
[----:B------:R-:W-:Y:S01]  /*1ad30*/  MUFU.TANH R85, R85 ;  /* 0x0000005500557308 */ /* 0x000fe20000002400 */
[----:B----4-:R-:W-:-:S04]  /*1ad40*/  FMNMX.FTZ R7, R77, R7, !PT ;  /* 0x000000074d077209 */ /* 0x010fc80007810000 */
[----:B------:R-:W-:Y:S01]  /*1ad50*/  FMNMX.FTZ R7, R81, R7, !PT ;  /* 0x0000000751077209 */ /* 0x000fe20007810000 */
[----:B------:R-:W-:Y:S02]  /*1ad60*/  WARPGROUP.DEPBAR.LE gsb0, 0x0 ;  /* 0x00008000000079c5 */ /* 0x000fe40000010000 */
[----:B------:R-:W-:Y:S01]  /*1ad70*/  WARPGROUP.ARRIVE ;  /* 0x00000000000079c5 */ /* 0x000fe20000000000 */
[----:B------:R-:W-:-:S04]  /*1ad80*/  FMNMX.FTZ R7, R76, R7, !PT ;  /* 0x000000074c077209 */ /* 0x000fc80007810000 */
[----:B-----5:R-:W-:Y:S01]  /*1ad90*/  FMNMX.FTZ R7, R80, R7, !PT ;  /* 0x0000000750077209 */ /* 0x020fe20007810000 */
[----:B------:R-:W-:Y:S01]  /*1ada0*/  HGMMA.64x128x16.F32.BF16 R88, R164, gdesc[UR4].tnspB, R88, gsb0 ;  /* 0x41e00004a4587df0 */ /* 0x000fe20008001858 */
[----:B------:R-:W-:Y:S01]  /*1adb0*/  R2UR UR6, R40 ;  /* 0x00000000280672ca */ /* 0x000fe200000e0000 */
[----:B------:R-:W-:Y:S01]  /*1adc0*/  VIADD R40, R6, 0x300 ;  /* 0x0000030006287836 */ /* 0x000fe20000000000 */
[----:B------:R-:W-:Y:S01]  /*1add0*/  R2UR UR7, R41 ;  /* 0x00000000290772ca */ /* 0x000fe200000e0000 */
[----:B------:R-:W0:Y:S02]  /*1ade0*/  SHFL.BFLY PT, R8, R7, 0x2, 0x1f ;  /* 0x0c401f0007087f89 */ /* 0x000e2400000e0000 */
[----:B0-----:R-:W-:-:S05]  /*1adf0*/  FMNMX.FTZ R7, R7, R8, !PT ;  /* 0x0000000807077209 */ /* 0x001fca0007810000 */
[----:B------:R-:W0:Y:S02]  /*1ae00*/  SHFL.BFLY PT, R8, R7, 0x1, 0x1f ;  /* 0x0c201f0007087f89 */ /* 0x000e2400000e0000 */
[----:B0-----:R-:W-:Y:S01]  /*1ae10*/  FMNMX.FTZ R7, R7, R8, !PT ;  /* 0x0000000807077209 */ /* 0x001fe20007810000 */
[----:B------:R-:W-:-:S04]  /*1ae20*/  IMAD.U32 R8, RZ, RZ, UR4 ;  /* 0x00000004ff087e24 */ /* 0x000fc8000f8e00ff */
[C---:B------:R-:W-:Y:S01]  /*1ae30*/  FMUL.FTZ R86, R7.reuse, R8 ;  /* 0x0000000807567220 */ /* 0x040fe20000410000 */
[----:B------:R-:W-:-:S03]  /*1ae40*/  FADD.FTZ R5, -R7, R5 ;  /* 0x0000000507057221 */ /* 0x000fc60000010100 */
[--C-:B------:R-:W-:Y:S01]  /*1ae50*/  FFMA.FTZ R180, R9, R8, -R86.reuse ;  /* 0x0000000809b47223 */ /* 0x100fe20000010856 */
[----:B------:R-:W-:Y:S01]  /*1ae60*/  FMNMX.FTZ R9, R14, R10, !PT ;  /* 0x0000000a0e097209 */ /* 0x000fe20007810000 */
[-CC-:B------:R-:W-:Y:S01]  /*1ae70*/  FFMA.FTZ R178, R33, R8.reuse, -R86.reuse ;  /* 0x0000000821b27223 */ /* 0x180fe20000010856 */
[-C--:B------:R-:W-:Y:S01]  /*1ae80*/  FMUL.FTZ R5, R5, R8.reuse ;  /* 0x0000000805057220 */ /* 0x080fe20000410000 */
[-CC-:B------:R-:W-:Y:S01]  /*1ae90*/  FFMA.FTZ R182, R25, R8.reuse, -R86.reuse ;  /* 0x0000000819b67223 */ /* 0x180fe20000010856 */
[----:B------:R-:W-:Y:S01]  /*1aea0*/  FMNMX.FTZ R9, R15, R9, !PT ;  /* 0x000000090f097209 */ /* 0x000fe20007810000 */
[----:B------:R-:W-:Y:S01]  /*1aeb0*/  MUFU.EX2 R180, R180 ;  /* 0x000000b400b47308 */ /* 0x000fe20000000800 */
[-CC-:B------:R-:W-:Y:S01]  /*1aec0*/  FFMA.FTZ R27, R27, R8.reuse, -R86.reuse ;  /* 0x000000081b1b7223 */ /* 0x180fe20000010856 */
[-CC-:B------:R-:W-:Y:S01]  /*1aed0*/  FFMA.FTZ R176, R29, R8.reuse, -R86.reuse ;  /* 0x000000081db07223 */ /* 0x180fe20000010856 */
[----:B------:R-:W-:Y:S01]  /*1aee0*/  FMNMX.FTZ R9, R24, R9, !PT ;  /* 0x0000000918097209 */ /* 0x000fe20007810000 */
[-CC-:B------:R-:W-:Y:S01]  /*1aef0*/  FFMA.FTZ R25, R30, R8.reuse, -R86.reuse ;  /* 0x000000081e197223 */ /* 0x180fe20000010856 */
[-CC-:B------:R-:W-:Y:S01]  /*1af00*/  FFMA.FTZ R172, R37, R8.reuse, -R86.reuse ;  /* 0x0000000825ac7223 */ /* 0x180fe20000010856 */
[-CC-:B------:R-:W-:Y:S01]  /*1af10*/  FFMA.FTZ R174, R43, R8.reuse, -R86.reuse ;  /* 0x000000082bae7223 */ /* 0x180fe20000010856 */
[----:B------:R-:W-:Y:S01]  /*1af20*/  FMNMX.FTZ R9, R26, R9, !PT ;  /* 0x000000091a097209 */ /* 0x000fe20007810000 */
[----:B------:R0:W1:Y:S01]  /*1af30*/  MUFU.EX2 R20, R5 ;  /* 0x0000000500147308 */ /* 0x0000620000000800 */
[-CC-:B------:R-:W-:Y:S01]  /*1af40*/  FFMA.FTZ R168, R47, R8.reuse, -R86.reuse ;  /* 0x000000082fa87223 */ /* 0x180fe20000010856 */
[-CC-:B------:R-:W-:Y:S01]  /*1af50*/  FFMA.FTZ R170, R51, R8.reuse, -R86.reuse ;  /* 0x0000000833aa7223 */ /* 0x180fe20000010856 */
[----:B------:R-:W-:Y:S01]  /*1af60*/  FMNMX.FTZ R9, R28, R9, !PT ;  /* 0x000000091c097209 */ /* 0x000fe20007810000 */
[-CC-:B------:R-:W-:Y:S01]  /*1af70*/  FFMA.FTZ R37, R53, R8.reuse, -R86.reuse ;  /* 0x0000000835257223 */ /* 0x180fe20000010856 */
[-CC-:B------:R-:W-:Y:S01]  /*1af80*/  FFMA.FTZ R29, R57, R8.reuse, -R86.reuse ;  /* 0x00000008391d7223 */ /* 0x180fe20000010856 */
[-CC-:B------:R-:W-:Y:S01]  /*1af90*/  FFMA.FTZ R43, R60, R8.reuse, -R86.reuse ;  /* 0x000000083c2b7223 */ /* 0x180fe20000010856 */
[----:B------:R-:W-:Y:S01]  /*1afa0*/  FMNMX.FTZ R9, R31, R9, !PT ;  /* 0x000000091f097209 */ /* 0x000fe20007810000 */
[----:B------:R-:W-:Y:S01]  /*1afb0*/  MUFU.EX2 R182, R182 ;  /* 0x000000b600b67308 */ /* 0x000fe20000000800 */
[-CC-:B0-----:R-:W-:Y:S01]  /*1afc0*/  FFMA.FTZ R5, R21, R8.reuse, -R86.reuse ;  /* 0x0000000815057223 */ /* 0x181fe20000010856 */
[-CC-:B------:R-:W-:Y:S01]  /*1afd0*/  FFMA.FTZ R30, R65, R8.reuse, -R86.reuse ;  /* 0x00000008411e7223 */ /* 0x180fe20000010856 */
[----:B------:R-:W-:Y:S01]  /*1afe0*/  FMNMX.FTZ R9, R32, R9, !PT ;  /* 0x0000000920097209 */ /* 0x000fe20007810000 */
[-CC-:B------:R-:W-:Y:S01]  /*1aff0*/  FFMA.FTZ R21, R68, R8.reuse, -R86.reuse ;  /* 0x0000000844157223 */ /* 0x180fe20000010856 */
[-CC-:B------:R-:W-:Y:S01]  /*1b000*/  FFMA.FTZ R47, R72, R8.reuse, -R86.reuse ;  /* 0x00000008482f7223 */ /* 0x180fe20000010856 */
[-C--:B------:R-:W-:Y:S01]  /*1b010*/  FFMA.FTZ R51, R77, R8.reuse, -R86 ;  /* 0x000000084d337223 */ /* 0x080fe20000010856 */
[----:B------:R-:W-:Y:S01]  /*1b020*/  FMNMX.FTZ R9, R34, R9, !PT ;  /* 0x0000000922097209 */ /* 0x000fe20007810000 */
[----:B------:R-:W0:Y:S01]  /*1b030*/  MUFU.EX2 R5, R5 ;  /* 0x0000000500057308 */ /* 0x000e220000000800 */
[----:B-1----:R-:W-:Y:S01]  /*1b040*/  FFMA.FTZ R3, R20, R3, R180 ;  /* 0x0000000314037223 */ /* 0x002fe200000100b4 */
[-CC-:B------:R-:W-:Y:S01]  /*1b050*/  FFMA.FTZ R53, R81, R8.reuse, -R86.reuse ;  /* 0x0000000851357223 */ /* 0x180fe20000010856 */
[----:B------:R-:W-:Y:S01]  /*1b060*/  FMNMX.FTZ R9, R36, R9, !PT ;  /* 0x0000000924097209 */ /* 0x000fe20007810000 */
[----:B------:R-:W-:-:S03]  /*1b070*/  FFMA.FTZ R80, R80, R8, -R86 ;  /* 0x0000000850507223 */ /* 0x000fc60000010856 */
[----:B------:R-:W-:Y:S01]  /*1b080*/  FMNMX.FTZ R9, R39, R9, !PT ;  /* 0x0000000927097209 */ /* 0x000fe20007810000 */
[----:B------:R-:W-:Y:S03]  /*1b090*/  MUFU.EX2 R176, R176 ;  /* 0x000000b000b07308 */ /* 0x000fe60000000800 */
[----:B------:R-:W-:-:S04]  /*1b0a0*/  FMNMX.FTZ R9, R42, R9, !PT ;  /* 0x000000092a097209 */ /* 0x000fc80007810000 */
[----:B------:R-:W-:Y:S01]  /*1b0b0*/  FMNMX.FTZ R9, R45, R9, !PT ;  /* 0x000000092d097209 */ /* 0x000fe20007810000 */
[----:B------:R-:W-:Y:S01]  /*1b0c0*/  MUFU.EX2 R25, R25 ;  /* 0x0000001900197308 */ /* 0x000fe20000000800 */
[C---:B0-----:R-:W-:Y:S01]  /*1b0d0*/  FADD.FTZ R3, R5.reuse, R3 ;  /* 0x0000000305037221 */ /* 0x041fe20000010000 */
[----:B------:R-:W-:Y:S02]  /*1b0e0*/  F2FP.BF16.F32.PACK_AB R180, R5, R180 ;  /* 0x000000b405b4723e */ /* 0x000fe400000010ff */
[----:B------:R-:W-:Y:S01]  /*1b0f0*/  FMNMX.FTZ R9, R46, R9, !PT ;  /* 0x000000092e097209 */ /* 0x000fe20007810000 */
[----:B------:R-:W-:-:S03]  /*1b100*/  FADD.FTZ R3, R182, R3 ;  /* 0x00000003b6037221 */ /* 0x000fc60000010000 */
        /* <DEDUP_REMOVED lines=8> */
[----:B------:R-:W-:Y:S01]  /*1b190*/  FMNMX.FTZ R9, R58, R9, !PT ;  /* 0x000000093a097209 */ /* 0x000fe20007810000 */
[----:B------:R-:W-:-:S03]  /*1b1a0*/  WARPGROUP.DEPBAR.LE gsb0, 0x0 ;  /* 0x00008000000079c5 */ /* 0x000fc60000010000 */
[----:B------:R-:W-:Y:S01]  /*1b1b0*/  FMNMX.FTZ R9, R63, R9, !PT ;  /* 0x000000093f097209 */ /* 0x000fe20007810000 */
[----:B------:R-:W-:Y:S01]  /*1b1c0*/  WARPGROUP.ARRIVE ;  /* 0x00000000000079c5 */ /* 0x000fe20000000000 */
[----:B------:R-:W-:Y:S01]  /*1b1d0*/  MUFU.EX2 R168, R168 ;  /* 0x000000a800a87308 */ /* 0x000fe20000000800 */
[-CC-:B------:R-:W-:Y:S01]  /*1b1e0*/  FFMA.FTZ R164, R55, R8.reuse, -R86.reuse ;  /* 0x0000000837a47223 */ /* 0x180fe20000010856 */
[----:B------:R-:W-:Y:S01]  /*1b1f0*/  FMNMX.FTZ R9, R66, R9, !PT ;  /* 0x0000000942097209 */ /* 0x000fe20007810000 */
[-CC-:B------:R-:W-:Y:S01]  /*1b200*/  FFMA.FTZ R166, R59, R8.reuse, -R86.reuse ;  /* 0x000000083ba67223 */ /* 0x180fe20000010856 */
[----:B------:R-:W-:Y:S01]  /*1b210*/  FFMA.FTZ R55, R76, R8, -R86 ;  /* 0x000000084c377223 */ /* 0x000fe20000010856 */
[----:B------:R-:W-:Y:S01]  /*1b220*/  HGMMA.64x128x16.F32.BF16 R88, R160, gdesc[UR4].tnspB, R88, gsb0 ;  /* 0x41e00004a0587df0 */ /* 0x000fe20008001858 */
[----:B------:R-:W-:Y:S02]  /*1b230*/  FMNMX.FTZ R9, R67, R9, !PT ;  /* 0x0000000943097209 */ /* 0x000fe40007810000 */
[----:B------:R-:W-:Y:S01]  /*1b240*/  R2UR UR6, R40 ;  /* 0x00000000280672ca */ /* 0x000fe200000e0000 */
        /* <DEDUP_REMOVED lines=27> */
[----:B------:R-:W-:-:S06]  /*1b400*/  IMAD.MOV.U32 R41, RZ, RZ, 0x40000040 ;  /* 0x40000040ff297424 */ /* 0x000fcc00078e00ff */
[----:B------:R-:W-:Y:S01]  /*1b410*/  MUFU.EX2 R55, R55 ;  /* 0x0000003700377308 */ /* 0x000fe20000000800 */
[----:B------:R-:W-:Y:S01]  /*1b420*/  FADD.FTZ R40, -R9, R10 ;  /* 0x0000000a09287221 */ /* 0x000fe20000010100 */
[----:B------:R-:W-:Y:S01]  /*1b430*/  R2UR UR7, R41 ;  /* 0x00000000290772ca */ /* 0x000fe200000e0000 */
[-C--:B------:R-:W-:Y:S02]  /*1b440*/  FMUL.FTZ R41, R9, R8.reuse ;  /* 0x0000000809297220 */ /* 0x080fe40000410000 */
[----:B------:R-:W-:-:S03]  /*1b450*/  FMUL.FTZ R40, R40, R8 ;  /* 0x0000000828287220 */ /* 0x000fc60000410000 */
[----:B------:R-:W-:Y:S01]  /*1b460*/  MUFU.EX2 R10, R80 ;  /* 0x00000050000a7308 */ /* 0x000fe20000000800 */
[-CC-:B------:R-:W-:Y:S01]  /*1b470*/  FFMA.FTZ R181, R14, R8.reuse, -R41.reuse ;  /* 0x000000080eb57223 */ /* 0x180fe20000010829 */
[----:B------:R-:W-:Y:S02]  /*1b480*/  VIADD R14, R6, 0x380 ;  /* 0x00000380060e7836 */ /* 0x000fe40000000000 */
        /* <DEDUP_REMOVED lines=14> */
[----:B0-----:R-:W-:Y:S01]  /*1b570*/  FFMA.FTZ R40, R15, R8, -R41 ;  /* 0x000000080f287223 */ /* 0x001fe20000010829 */
[----:B------:R-:W-:-:S02]  /*1b580*/  IMAD.MOV.U32 R15, RZ, RZ, 0x40000040 ;  /* 0x40000040ff0f7424 */ /* 0x000fc400078e00ff */
[-CC-:B------:R-:W-:Y:S01]  /*1b590*/  FFMA.FTZ R171, R50, R8.reuse, -R41.reuse ;  /* 0x0000000832ab7223 */ /* 0x180fe20000010829 */
        /* <DEDUP_REMOVED lines=13> */
[----:B------:R-:W-:-:S02]  /*1b670*/  WARPGROUP.DEPBAR.LE gsb0, 0x0 ;  /* 0x00008000000079c5 */ /* 0x000fc40000010000 */
[----:B------:R-:W-:Y:S01]  /*1b680*/  WARPGROUP.ARRIVE ;  /* 0x00000000000079c5 */ /* 0x000fe20000000000 */
[----:B-1----:R-:W-:Y:S01]  /*1b690*/  FFMA.FTZ R0, R87, R0, R181 ;  /* 0x0000000057007223 */ /* 0x002fe200000100b5 */
[-CC-:B------:R-:W-:Y:S01]  /*1b6a0*/  FFMA.FTZ R161, R35, R8.reuse, -R86.reuse ;  /* 0x0000000823a17223 */ /* 0x180fe20000010856 */
[-CC-:B------:R-:W-:Y:S01]  /*1b6b0*/  FFMA.FTZ R35, R38, R8.reuse, -R86.reuse ;  /* 0x0000000826237223 */ /* 0x180fe20000010856 */
[-C--:B------:R-:W-:Y:S01]  /*1b6c0*/  FFMA.FTZ R160, R61, R8.reuse, -R86 ;  /* 0x000000083da07223 */ /* 0x080fe20000010856 */
[----:B------:R1:W2:Y:S01]  /*1b6d0*/  MUFU.EX2 R163, R27 ;  /* 0x0000001b00a37308 */ /* 0x0002a20000000800 */
[----:B------:R-:W-:Y:S01]  /*1b6e0*/  HGMMA.64x128x16.F32.BF16 R88, R156, gdesc[UR4].tnspB, R88, gsb0 ;  /* 0x41e000049c587df0 */ /* 0x000fe20008001858 */
[----:B------:R-:W-:Y:S01]  /*1b6f0*/  R2UR UR6, R14 ;  /* 0x000000000e0672ca */ /* 0x000fe200000e0000 */
[----:B0-----:R-:W-:Y:S01]  /*1b700*/  FADD.FTZ R0, R40, R0 ;  /* 0x0000000028007221 */ /* 0x001fe20000010000 */
[----:B------:R-:W-:Y:S01]  /*1b710*/  R2UR UR7, R15 ;  /* 0x000000000f0772ca */ /* 0x000fe200000e0000 */
[-CC-:B------:R-:W-:Y:S01]  /*1b720*/  FFMA.FTZ R38, R62, R8.reuse, -R86.reuse ;  /* 0x000000083e267223 */ /* 0x180fe20000010856 */
[----:B------:R-:W-:Y:S01]  /*1b730*/  @!P1 PRMT R14, RZ, 0x654, R13 ;  /* 0x00000654ff0e9816 */ /* 0x000fe2000000000d */
[-CC-:B------:R-:W-:Y:S01]  /*1b740*/  FFMA.FTZ R162, R64, R8.reuse, -R86.reuse ;  /* 0x0000000840a27223 */ /* 0x180fe20000010856 */
[----:B------:R-:W-:Y:S01]  /*1b750*/  MUFU.EX2 R24, R24 ;  /* 0x0000001800187308 */ /* 0x000fe20000000800 */
[-CC-:B-1----:R-:W-:Y:S01]  /*1b760*/  FFMA.FTZ R27, R44, R8.reuse, -R86.reuse ;  /* 0x000000082c1b7223 */ /* 0x182fe20000010856 */
[-CC-:B------:R-:W-:Y:S01]  /*1b770*/  FFMA.FTZ R44, R49, R8.reuse, -R86.reuse ;  /* 0x00000008312c7223 */ /* 0x180fe20000010856 */
[----:B------:R-:W-:Y:S01]  /*1b780*/  FFMA.FTZ R49, R73, R8, -R86 ;  /* 0x0000000849317223 */ /* 0x000fe20000010856 */
[----:B------:R-:W-:-:S04]  /*1b790*/  F2FP.BF16.F32.PACK_AB R181, R40, R181 ;  /* 0x000000b528b5723e */ /* 0x000fc800000010ff */
[----:B------:R-:W-:Y:S01]  /*1b7a0*/  MUFU.EX2 R177, R177 ;  /* 0x000000b100b17308 */ /* 0x000fe20000000800 */
[C---:B--2---:R-:W-:Y:S01]  /*1b7b0*/  FADD.FTZ R3, R163.reuse, R3 ;  /* 0x00000003a3037221 */ /* 0x044fe20000010000 */
[----:B------:R-:W-:-:S03]  /*1b7c0*/  F2FP.BF16.F32.PACK_AB R182, R163, R182 ;  /* 0x000000b6a3b6723e */ /* 0x000fc600000010ff */
[----:B------:R-:W-:Y:S01]  /*1b7d0*/  FADD.FTZ R15, R176, R3 ;  /* 0x00000003b00f7221 */ /* 0x000fe20000010000 */
[----:B------:R-:W-:Y:S01]  /*1b7e0*/  FFMA.FTZ R3, R66, R8, -R41 ;  /* 0x0000000842037223 */ /* 0x000fe20000010829 */
[C---:B------:R-:W-:Y:S01]  /*1b7f0*/  F2FP.BF16.F32.PACK_AB R176, R25.reuse, R176 ;  /* 0x000000b019b0723e */ /* 0x040fe200000010ff */
[----:B------:R-:W-:Y:S01]  /*1b800*/  MUFU.EX2 R26, R26 ;  /* 0x0000001a001a7308 */ /* 0x000fe20000000800 */
[----:B------:R-:W-:-:S04]  /*1b810*/  FADD.FTZ R15, R25, R15 ;  /* 0x0000000f190f7221 */ /* 0x000fc80000010000 */
[----:B------:R-:W-:Y:S01]  /*1b820*/  FADD.FTZ R39, R178, R15 ;  /* 0x0000000fb2277221 */ /* 0x000fe20000010000 */
[----:B------:R-:W-:Y:S02]  /*1b830*/  FFMA.FTZ R15, R71, R8, -R41 ;  /* 0x00000008470f7223 */ /* 0x000fe40000010829 */
[----:B------:R-:W-:Y:S08]  /*1b840*/  MUFU.EX2 R179, R179 ;  /* 0x000000b300b37308 */ /* 0x000ff00000000800 */
[----:B------:R-:W0:Y:S08]  /*1b850*/  MUFU.EX2 R161, R161 ;  /* 0x000000a100a17308 */ /* 0x000e300000000800 */
[----:B------:R-:W-:Y:S08]  /*1b860*/  MUFU.EX2 R28, R28 ;  /* 0x0000001c001c7308 */ /* 0x000ff00000000800 */
[----:B------:R-:W-:Y:S01]  /*1b870*/  MUFU.EX2 R173, R173 ;  /* 0x000000ad00ad7308 */ /* 0x000fe20000000800 */
[C---:B0-----:R-:W-:Y:S01]  /*1b880*/  FADD.FTZ R39, R161.reuse, R39 ;  /* 0x00000027a1277221 */ /* 0x041fe20000010000 */
[----:B------:R-:W-:-:S03]  /*1b890*/  F2FP.BF16.F32.PACK_AB R178, R161, R178 ;  /* 0x000000b2a1b2723e */ /* 0x000fc600000010ff */
[----:B------:R-:W-:-:S03]  /*1b8a0*/  FADD.FTZ R39, R172, R39 ;  /* 0x00000027ac277221 */ /* 0x000fc60000010000 */
        /* <DEDUP_REMOVED lines=17> */
[----:B------:R-:W-:Y:S01]  /*1b9c0*/  FADD.FTZ R39, R170, R39 ;  /* 0x00000027aa277221 */ /* 0x000fe20000010000 */
[C---:B------:R-:W-:Y:S02]  /*1b9d0*/  F2FP.BF16.F32.PACK_AB R170, R37.reuse, R170 ;  /* 0x000000aa25aa723e */ /* 0x040fe400000010ff */
[----:B------:R-:W-:Y:S01]  /*1b9e0*/  MUFU.EX2 R6, R6 ;  /* 0x0000000600067308 */ /* 0x000fe20000000800 */
[----:B------:R-:W-:-:S04]  /*1b9f0*/  FADD.FTZ R39, R37, R39 ;  /* 0x0000002725277221 */ /* 0x000fc80000010000 */
[----:B------:R-:W-:Y:S01]  /*1ba00*/  FADD.FTZ R39, R164, R39 ;  /* 0x00000027a4277221 */ /* 0x000fe20000010000 */
[C---:B------:R-:W-:Y:S01]  /*1ba10*/  F2FP.BF16.F32.PACK_AB R164, R29.reuse, R164 ;  /* 0x000000a41da4723e */ /* 0x040fe200000010ff */
[----:B------:R-:W-:Y:S02]  /*1ba20*/  WARPGROUP.DEPBAR.LE gsb0, 0x0 ;  /* 0x00008000000079c5 */ /* 0x000fe40000010000 */
[----:B------:R-:W-:Y:S01]  /*1ba30*/  WARPGROUP.ARRIVE ;  /* 0x00000000000079c5 */ /* 0x000fe20000000000 */
[----:B------:R-:W-:Y:S01]  /*1ba40*/  MUFU.EX2 R165, R165 ;  /* 0x000000a500a57308 */ /* 0x000fe20000000800 */
[----:B------:R-:W-:Y:S01]  /*1ba50*/  FADD.FTZ R39, R29, R39 ;  /* 0x000000271d277221 */ /* 0x000fe20000010000 */
[----:B------:R-:W-:Y:S01]  /*1ba60*/  FFMA.FTZ R157, R74, R8, -R41 ;  /* 0x000000084a9d7223 */ /* 0x000fe20000010829 */
[----:B------:R-:W-:Y:S02]  /*1ba70*/  F2FP.BF16.F32.PACK_AB R156, R33, R21 ;  /* 0x00000015219c723e */ /* 0x000fe400000010ff */
[----:B------:R-:W-:Y:S01]  /*1ba80*/  HGMMA.64x128x16.F32.BF16 R88, R152, gdesc[UR4].tnspB, R88, gsb0 ;  /* 0x41e0000498587df0 */ /* 0x000fe20008001858 */
[----:B------:R-:W-:Y:S01]  /*1ba90*/  FADD.FTZ R39, R166, R39 ;  /* 0x00000027a6277221 */ /* 0x000fe20000010000 */
[C---:B------:R-:W-:Y:S01]  /*1baa0*/  F2FP.BF16.F32.PACK_AB R166, R43.reuse, R166 ;  /* 0x000000a62ba6723e */ /* 0x040fe200000010ff */
[----:B------:R-:W-:Y:S02]  /*1bab0*/  MUFU.EX2 R13, R56 ;  /* 0x00000038000d7308 */ /* 0x000fe40000000800 */
[----:B------:R-:W-:-:S06]  /*1bac0*/  FADD.FTZ R39, R43, R39 ;  /* 0x000000272b277221 */ /* 0x000fcc0000010000 */
[----:B------:R-:W-:Y:S08]  /*1bad0*/  MUFU.EX2 R167, R167 ;  /* 0x000000a700a77308 */ /* 0x000ff00000000800 */
[----:B------:R-:W0:Y:S08]  /*1bae0*/  MUFU.EX2 R160, R160 ;  /* 0x000000a000a07308 */ /* 0x000e300000000800 */
[----:B------:R-:W-:Y:S08]  /*1baf0*/  MUFU.EX2 R3, R3 ;  /* 0x0000000300037308 */ /* 0x000ff00000000800 */
[----:B------:R-:W1:Y:S01]  /*1bb00*/  MUFU.EX2 R38, R38 ;  /* 0x0000002600267308 */ /* 0x000e620000000800 */
[----:B0-----:R-:W-:-:S07]  /*1bb10*/  FADD.FTZ R39, R160, R39 ;  /* 0x00000027a0277221 */ /* 0x001fce0000010000 */
[----:B------:R-:W0:Y:S08]  /*1bb20*/  MUFU.EX2 R162, R162 ;  /* 0x000000a200a27308 */ /* 0x000e300000000800 */
[----:B------:R-:W-:Y:S01]  /*1bb30*/  MUFU.EX2 R15, R15 ;  /* 0x0000000f000f7308 */ /* 0x000fe20000000800 */
[C---:B-1----:R-:W-:Y:S01]  /*1bb40*/  FADD.FTZ R39, R38.reuse, R39 ;  /* 0x0000002726277221 */ /* 0x042fe20000010000 */
[----:B------:R-:W-:-:S06]  /*1bb50*/  F2FP.BF16.F32.PACK_AB R160, R38, R160 ;  /* 0x000000a026a0723e */ /* 0x000fcc00000010ff */
[----:B------:R-:W-:Y:S01]  /*1bb60*/  MUFU.EX2 R157, R157 ;  /* 0x0000009d009d7308 */ /* 0x000fe20000000800 */
[----:B0-----:R-:W-:Y:S01]  /*1bb70*/  FADD.FTZ R39, R162, R39 ;  /* 0x00000027a2277221 */ /* 0x001fe20000010000 */
[----:B------:R-:W-:-:S06]  /*1bb80*/  F2FP.BF16.F32.PACK_AB R162, R30, R162 ;  /* 0x000000a21ea2723e */ /* 0x000fcc00000010ff */
[----:B------:R-:W-:Y:S08]  /*1bb90*/  MUFU.EX2 R75, R75 ;  /* 0x0000004b004b7308 */ /* 0x000ff00000000800 */
[----:B------:R-:W-:Y:S08]  /*1bba0*/  MUFU.EX2 R78, R78 ;  /* 0x0000004e004e7308 */ /* 0x000ff00000000800 */
[----:B------:R-:W0:Y:S08]  /*1bbb0*/  MUFU.EX2 R49, R49 ;  /* 0x0000003100317308 */ /* 0x000e300000000800 */
[----:B------:R-:W1:Y:S08]  /*1bbc0*/  MUFU.EX2 R79, R79 ;  /* 0x0000004f004f7308 */ /* 0x000e700000000800 */
[----:B------:R-:W-:Y:S01]  /*1bbd0*/  MUFU.EX2 R82, R82 ;  /* 0x0000005200527308 */ /* 0x000fe20000000800 */
[----:B0-----:R-:W-:-:S07]  /*1bbe0*/  F2FP.BF16.F32.PACK_AB R158, R49, R47 ;  /* 0x0000002f319e723e */ /* 0x001fce00000010ff */
[----:B------:R-:W0:Y:S01]  /*1bbf0*/  MUFU.EX2 R83, R83 ;  /* 0x0000005300537308 */ /* 0x000e220000000800 */
[----:B-1----:R-:W-:-:S07]  /*1bc00*/  F2FP.BF16.F32.PACK_AB R159, R79, R78 ;  /* 0x0000004e4f9f723e */ /* 0x002fce00000010ff */
[----:B------:R-:W-:Y:S01]  /*1bc10*/  MUFU.EX2 R84, R84 ;  /* 0x0000005400547308 */ /* 0x000fe20000000800 */
[----:B------:R-:W-:Y:S02]  /*1bc20*/  WARPGROUP.DEPBAR.LE gsb0, 0x0 ;  /* 0x00008000000079c5 */ /* 0x000fe40000010000 */
[----:B------:R1:W-:Y:S01]  /*1bc30*/  @!P1 SYNCS.ARRIVE.TRANS64.RED.A1T0 RZ, [R14+URZ], RZ ;  /* 0x000000ff0eff99a7 */ /* 0x0003e2000810043f */
[----:B------:R-:W-:Y:S02]  /*1bc40*/  F2FP.BF16.F32.PACK_AB R154, R10, R55 ;  /* 0x000000370a9a723e */ /* 0x000fe400000010ff */
[----:B------:R-:W-:Y:S02]  /*1bc50*/  F2FP.BF16.F32.PACK_AB R152, R53, R51 ;  /* 0x000000333598723e */ /* 0x000fe400000010ff */
[----:B0-----:R-:W-:Y:S01]  /*1bc60*/  F2FP.BF16.F32.PACK_AB R153, R83, R82 ;  /* 0x000000525399723e */ /* 0x001fe200000010ff */
[----:B-1----:R-:W-:Y:S01]  /*1bc70*/  FADD.FTZ R14, R183, R0 ;  /* 0x00000000b70e7221 */ /* 0x002fe20000010000 */
[----:B------:R0:W-:Y:S01]  /*1bc80*/  @!P1 SYNCS.ARRIVE.TRANS64.RED.A1T0 RZ, [R11+URZ], RZ ;  /* 0x000000ff0bff99a7 */ /* 0x0001e2000810043f */
[----:B------:R-:W-:Y:S01]  /*1bc90*/  MUFU.EX2 R0, R63 ;  /* 0x0000003f00007308 */ /* 0x000fe20000000800 */
[C---:B------:R-:W-:Y:S01]  /*1bca0*/  F2FP.BF16.F32.PACK_AB R183, R24.reuse, R183 ;  /* 0x000000b718b7723e */ /* 0x040fe200000010ff */
[----:B------:R-:W-:-:S04]  /*1bcb0*/  FADD.FTZ R14, R24, R14 ;  /* 0x0000000e180e7221 */ /* 0x000fc80000010000 */
[----:B------:R-:W-:Y:S01]  /*1bcc0*/  FADD.FTZ R36, R177, R14 ;  /* 0x0000000eb1247221 */ /* 0x000fe20000010000 */
[-CC-:B0-----:R-:W-:Y:S01]  /*1bcd0*/  FFMA.FTZ R11, R67, R8.reuse, -R41.reuse ;  /* 0x00000008430b7223 */ /* 0x181fe20000010829 */
[-CC-:B------:R-:W-:Y:S01]  /*1bce0*/  FFMA.FTZ R14, R70, R8.reuse, -R41.reuse ;  /* 0x00000008460e7223 */ /* 0x180fe20000010829 */
[----:B------:R-:W-:Y:S01]  /*1bcf0*/  FFMA.FTZ R41, R85, R8, -R41 ;  /* 0x0000000855297223 */ /* 0x000fe20000010829 */
[C---:B------:R-:W-:Y:S01]  /*1bd00*/  FADD.FTZ R36, R26.reuse, R36 ;  /* 0x000000241a247221 */ /* 0x040fe20000010000 */
[----:B------:R-:W-:Y:S02]  /*1bd10*/  F2FP.BF16.F32.PACK_AB R177, R26, R177 ;  /* 0x000000b11ab1723e */ /* 0x000fe400000010ff */
[----:B------:R-:W0:Y:S01]  /*1bd20*/  MUFU.EX2 R11, R11 ;  /* 0x0000000b000b7308 */ /* 0x000e220000000800 */
        /* <DEDUP_REMOVED lines=9> */
[----:B0-----:R-:W-:Y:S02]  /*1bdc0*/  F2FP.BF16.F32.PACK_AB R161, R11, R3 ;  /* 0x000000030ba1723e */ /* 0x001fe400000010ff */
[C---:B------:R-:W-:Y:S01]  /*1bdd0*/  F2FP.BF16.F32.PACK_AB R175, R32.reuse, R175 ;  /* 0x000000af20af723e */ /* 0x040fe200000010ff */
[----:B------:R-:W-:-:S04]  /*1bde0*/  FADD.FTZ R36, R32, R36 ;  /* 0x0000002420247221 */ /* 0x000fc80000010000 */
[----:B------:R-:W-:Y:S01]  /*1bdf0*/  FADD.FTZ R36, R169, R36 ;  /* 0x00000024a9247221 */ /* 0x000fe20000010000 */
[C---:B------:R-:W-:Y:S02]  /*1be00*/  F2FP.BF16.F32.PACK_AB R169, R34.reuse, R169 ;  /* 0x000000a922a9723e */ /* 0x040fe400000010ff */
[----:B-1----:R-:W-:Y:S01]  /*1be10*/  F2FP.BF16.F32.PACK_AB R163, R15, R14 ;  /* 0x0000000e0fa3723e */ /* 0x002fe200000010ff */
[----:B------:R-:W-:-:S04]  /*1be20*/  FADD.FTZ R36, R34, R36 ;  /* 0x0000002422247221 */ /* 0x000fc80000010000 */
[----:B------:R-:W-:Y:S01]  /*1be30*/  FADD.FTZ R36, R171, R36 ;  /* 0x00000024ab247221 */ /* 0x000fe20000010000 */
[C---:B------:R-:W-:Y:S02]  /*1be40*/  F2FP.BF16.F32.PACK_AB R171, R6.reuse, R171 ;  /* 0x000000ab06ab723e */ /* 0x040fe400000010ff */
[----:B--2---:R-:W-:Y:S01]  /*1be50*/  F2FP.BF16.F32.PACK_AB R155, R41, R84 ;  /* 0x00000054299b723e */ /* 0x004fe200000010ff */
        /* <DEDUP_REMOVED lines=9> */
[----:B------:R-:W-:Y:S01]  /*1bef0*/  FADD.FTZ R24, R30, R39 ;  /* 0x000000271e187221 */ /* 0x000fe20000010000 */
[----:B------:R-:W-:Y:S02]  /*1bf00*/  IMAD.MOV.U32 R11, RZ, RZ, R187 ;  /* 0x000000ffff0b7224 */ /* 0x000fe400078e00bb */
[----:B------:R-:W-:Y:S01]  /*1bf10*/  FADD.FTZ R6, R14, R5 ;  /* 0x000000050e067221 */ /* 0x000fe20000010000 */
[----:B------:R-:W-:-:S03]  /*1bf20*/  FADD.FTZ R24, R21, R24 ;  /* 0x0000001815187221 */ /* 0x000fc60000010000 */
[----:B------:R-:W-:Y:S01]  /*1bf30*/  FADD.FTZ R6, R15, R6 ;  /* 0x000000060f067221 */ /* 0x000fe20000010000 */
[----:B------:R-:W-:-:S03]  /*1bf40*/  FADD.FTZ R24, R33, R24 ;  /* 0x0000001821187221 */ /* 0x000fc60000010000 */
[----:B------:R-:W-:Y:S01]  /*1bf50*/  FADD.FTZ R6, R157, R6 ;  /* 0x000000069d067221 */ /* 0x000fe20000010000 */
[----:B------:R-:W-:Y:S01]  /*1bf60*/  FADD.FTZ R24, R47, R24 ;  /* 0x000000182f187221 */ /* 0x000fe20000010000 */
[C---:B------:R-:W-:Y:S02]  /*1bf70*/  F2FP.BF16.F32.PACK_AB R157, R75.reuse, R157 ;  /* 0x0000009d4b9d723e */ /* 0x040fe400000010ff */
        /* <DEDUP_REMOVED lines=8> */
[----:B------:R-:W-:-:S03]  /*1c000*/  FADD.FTZ R5, R55, R24 ;  /* 0x0000001837057221 */ /* 0x000fc60000010000 */
[----:B------:R-:W-:-:S04]  /*1c010*/  FADD.FTZ R3, R83, R0 ;  /* 0x0000000053037221 */ /* 0x000fc80000010000 */
[----:B------:R-:W-:Y:S01]  /*1c020*/  FADD.FTZ R0, R84, R3 ;  /* 0x0000000354007221 */ /* 0x000fe20000010000 */
[----:B------:R-:W-:Y:S01]  /*1c030*/  FADD.FTZ R3, R10, R5 ;  /* 0x000000050a037221 */ /* 0x000fe20000010000 */
[----:B------:R-:W-:Y:S02]  /*1c040*/  IMAD.MOV.U32 R10, RZ, RZ, R9 ;  /* 0x000000ffff0a7224 */ /* 0x000fe400078e0009 */
[----:B------:R-:W-:Y:S01]  /*1c050*/  FADD.FTZ R0, R41, R0 ;  /* 0x0000000029007221 */ /* 0x000fe20000010000 */
[----:B------:R-:W-:Y:S01]  /*1c060*/  IMAD.MOV.U32 R5, RZ, RZ, R7 ;  /* 0x000000ffff057224 */ /* 0x000fe200078e0007 */
[----:B------:R-:W-:Y:S06]  /*1c070*/  @P2 BRA `(.L_x_2686) ;  /* 0xffffffd000f02947 */ /* 0x000fec000383ffff */
.L_x_2675:
[----:B------:R-:W-:Y:S05]  /*1c080*/  BSYNC B0 ;  /* 0x0000000000007941 */ /* 0x000fea0003800000 */
.L_x_2674:
        /* <DEDUP_REMOVED lines=65> */
[----:B------:R-:W-:Y:S06]  /*1c4a0*/  @!P0 BRA `(.L_x_2687) ;  /* 0x0000000000048947 */ /* 0x000fec0003800000 */
[----:B------:R-:W-:Y:S01]  /*1c4b0*/  BPT.TRAP 0x1 ;  /* 0x000000040000795c */ /* 0x000fe20000300000 */
.L_x_2687:
[----:B------:R-:W-:Y:S01]  /*1c4c0*/  IMAD R6, R184, 0x8, R2 ;  /* 0x00000008b8067824 */ /* 0x000fe200078e0202 */
[----:B------:R-:W-:-:S04]  /*1c4d0*/  SHF.L.U32 R5, R187, 0x1f, RZ ;  /* 0x0000001fbb057819 */ /* 0x000fc800000006ff */
[----:B------:R0:W1:Y:S01]  /*1c4e0*/  SYNCS.PHASECHK.TRANS64.TRYWAIT P2, [R6+URZ+0x34850], R5 ;  /* 0x03485005060075a7 */ /* 0x000062000804017f */
[----:B------:R-:W-:Y:S05]  /*1c4f0*/  @!P0 BRA `(.L_x_2688) ;  /* 0x0000000000048947 */ /* 0x000fea0003800000 */
[----:B------:R-:W-:Y:S01]  /*1c500*/  BPT.TRAP 0x1 ;  /* 0x000000040000795c */ /* 0x000fe20000300000 */
.L_x_2688:
        /* <DEDUP_REMOVED lines=9> */
.L_x_2690:
[----:B------:R-:W-:Y:S05]  /*1c5a0*/  BSYNC B0 ;  /* 0x0000000000007941 */ /* 0x000fea0003800000 */
.L_x_2689:
        /* <DEDUP_REMOVED lines=154> */
.L_x_2598:
        /* <DEDUP_REMOVED lines=10> */
[----:B------:R-:W-:Y:S01]  /*1cff0*/  F2FP.BF16.F32.PACK_AB R36, R73, R72 ;  /* 0x000000484924723e */ /* 0x000fe200000010ff */
        /* <DEDUP_REMOVED lines=15> */
[----:B-1----:R-:W-:Y:S01]  /*1d0f0*/  LOP3.LUT R4, R35, 0x380, RZ, 0xc0, !PT ;  /* 0x0000038023047812 */ /* 0x002fe200078ec0ff */
[--C-:B------:R-:W-:Y:S01]  /*1d100*/  IMAD.X R27, RZ, RZ, R13.reuse, P3 ;  /* 0x000000ffff1b7224 */ /* 0x100fe200018e060d */
[C---:B------:R-:W-:Y:S01]  /*1d110*/  IADD3 R105, P2, R12.reuse, 0x4020, RZ ;  /* 0x000040200c697810 */ /* 0x040fe20007f5e0ff */
[----:B------:R-:W-:Y:S01]  /*1d120*/  IMAD.X R11, RZ, RZ, R13, P5 ;  /* 0x000000ffff0b7224 */ /* 0x000fe200028e060d */
[----:B------:R-:W-:-:S02]  /*1d130*/  IADD3 R107, P1, R12, 0x4040, RZ ;  /* 0x000040400c6b7810 */ /* 0x000fc40007f3e0ff */
[----:B------:R-:W-:Y:S01]  /*1d140*/  IADD3 R109, P0, R12, 0x4060, RZ ;  /* 0x000040600c6d7810 */ /* 0x000fe20007f1e0ff */
[--C-:B------:R-:W-:Y:S01]  /*1d150*/  IMAD.X R29, RZ, RZ, R13.reuse, P2 ;  /* 0x000000ffff1d7224 */ /* 0x100fe200010e060d */
[----:B------:R-:W-:Y:S01]  /*1d160*/  LOP3.LUT R12, R15, R12, RZ, 0x3c, !PT ;  /* 0x0000000c0f0c7212 */ /* 0x000fe200078e3cff */
[--C-:B------:R-:W-:Y:S01]  /*1d170*/  IMAD.X R31, RZ, RZ, R13.reuse, P1 ;  /* 0x000000ffff1f7224 */ /* 0x100fe200008e060d */
[----:B------:R-:W-:Y:S01]  /*1d180*/  LOP3.LUT R14, R39, 0x380, RZ, 0xc0, !PT ;  /* 0x00000380270e7812 */ /* 0x000fe200078ec0ff */
[----:B------:R-:W-:Y:S01]  /*1d190*/  IMAD.X R33, RZ, RZ, R13, P0 ;  /* 0x000000ffff217224 */ /* 0x000fe200000e060d */
[----:B------:R-:W-:Y:S02]  /*1d1a0*/  LOP3.LUT R15, R26, 0x380, RZ, 0xc0, !PT ;  /* 0x000003801a0f7812 */ /* 0x000fe400078ec0ff */
[----:B------:R-:W-:Y:S02]  /*1d1b0*/  LOP3.LUT R10, R37, 0x380, RZ, 0xc0, !PT ;  /* 0x00000380250a7812 */ /* 0x000fe400078ec0ff */
[----:B------:R-:W-:-:S02]  /*1d1c0*/  SHF.R.U64 R4, R4, 0x3, RZ ;  /* 0x0000000304047819 */ /* 0x000fc400000012ff */
[----:B------:R-:W-:Y:S02]  /*1d1d0*/  SHF.R.U64 R14, R14, 0x3, RZ ;  /* 0x000000030e0e7819 */ /* 0x000fe400000012ff */
[----:B------:R-:W-:Y:S02]  /*1d1e0*/  SHF.R.U64 R15, R15, 0x3, RZ ;  /* 0x000000030f0f7819 */ /* 0x000fe400000012ff */
[----:B------:R-:W-:Y:S02]  /*1d1f0*/  SHF.R.U64 R10, R10, 0x3, RZ ;  /* 0x000000030a0a7819 */ /* 0x000fe400000012ff */
[----:B------:R-:W-:Y:S02]  /*1d200*/  LOP3.LUT R8, R4, R35, RZ, 0x3c, !PT ;  /* 0x0000002304087212 */ /* 0x000fe400078e3cff */
[----:B------:R-:W-:Y:S02]  /*1d210*/  LOP3.LUT R4, R105, 0x380, RZ, 0xc0, !PT ;  /* 0x0000038069047812 */ /* 0x000fe400078ec0ff */
[----:B------:R-:W-:-:S02]  /*1d220*/  LOP3.LUT R30, R107, 0x380, RZ, 0xc0, !PT ;  /* 0x000003806b1e7812 */ /* 0x000fc400078ec0ff */
[----:B------:R-:W-:Y:S02]  /*1d230*/  LOP3.LUT R24, R14, R39, RZ, 0x3c, !PT ;  /* 0x000000270e187212 */ /* 0x000fe400078e3cff */
[----:B------:R-:W-:Y:S02]  /*1d240*/  LOP3.LUT R26, R15, R26, RZ, 0x3c, !PT ;  /* 0x0000001a0f1a7212 */ /* 0x000fe400078e3cff */
[----:B------:R-:W-:Y:S02]  /*1d250*/  MOV R34, R12 ;  /* 0x0000000c00227202 */ /* 0x000fe40000000f00 */
[----:B------:R-:W-:Y:S02]  /*1d260*/  LOP3.LUT R32, R109, 0x380, RZ, 0xc0, !PT ;  /* 0x000003806d207812 */ /* 0x000fe400078ec0ff */
[----:B------:R-:W-:Y:S02]  /*1d270*/  LOP3.LUT R10, R10, R37, RZ, 0x3c, !PT ;  /* 0x000000250a0a7212 */ /* 0x000fe400078e3cff */
[----:B------:R-:W-:-:S02]  /*1d280*/  F2FP.BF16.F32.PACK_AB R12, R21, R20 ;  /* 0x00000014150c723e */ /* 0x000fc400000010ff */
[----:B------:R-:W-:Y:S02]  /*1d290*/  F2FP.BF16.F32.PACK_AB R13, R97, R96 ;  /* 0x00000060610d723e */ /* 0x000fe400000010ff */
[----:B------:R-:W-:Y:S02]  /*1d2a0*/  F2FP.BF16.F32.PACK_AB R14, R91, R90 ;  /* 0x0000005a5b0e723e */ /* 0x000fe400000010ff */
[----:B------:R-:W-:Y:S02]  /*1d2b0*/  F2FP.BF16.F32.PACK_AB R15, R99, R98 ;  /* 0x00000062630f723e */ /* 0x000fe400000010ff */
[----:B------:R-:W-:Y:S02]  /*1d2c0*/  SHF.R.U64 R4, R4, 0x3, RZ ;  /* 0x0000000304047819 */ /* 0x000fe400000012ff */
[----:B------:R-:W-:Y:S01]  /*1d2d0*/  SHF.R.U64 R30, R30, 0x3, RZ ;  /* 0x000000031e1e7819 */ /* 0x000fe200000012ff */
[----:B------:R1:W-:Y:S01]  /*1d2e0*/  STSM.16.M88.4 [R34], R12 ;  /* 0x0000000c22007844 */ /* 0x0003e20000000200 */
[----:B------:R-:W-:-:S02]  /*1d2f0*/  SHF.R.U64 R32, R32, 0x3, RZ ;  /* 0x0000000320207819 */ /* 0x000fc400000012ff */
[----:B------:R-:W-:Y:S02]  /*1d300*/  MOV R37, R8 ;  /* 0x0000000800257202 */ /* 0x000fe40000000f00 */
[----:B------:R-:W-:Y:S02]  /*1d310*/  MOV R38, R10 ;  /* 0x0000000a00267202 */ /* 0x000fe40000000f00 */
[----:B------:R-:W-:Y:S02]  /*1d320*/  LOP3.LUT R28, R4, R105, RZ, 0x3c, !PT ;  /* 0x00000069041c7212 */ /* 0x000fe400078e3cff */
[----:B------:R-:W-:Y:S02]  /*1d330*/  F2FP.BF16.F32.PACK_AB R8, R93, R92 ;  /* 0x0000005c5d08723e */ /* 0x000fe400000010ff */
[----:B------:R-:W-:Y:S02]  /*1d340*/  F2FP.BF16.F32.PACK_AB R9, R101, R100 ;  /* 0x000000646509723e */ /* 0x000fe400000010ff */
[----:B------:R-:W-:-:S02]  /*1d350*/  F2FP.BF16.F32.PACK_AB R10, R95, R94 ;  /* 0x0000005e5f0a723e */ /* 0x000fc400000010ff */
[----:B------:R-:W-:Y:S02]  /*1d360*/  F2FP.BF16.F32.PACK_AB R11, R103, R102 ;  /* 0x00000066670b723e */ /* 0x000fe400000010ff */
[----:B------:R-:W-:Y:S02]  /*1d370*/  LOP3.LUT R30, R30, R107, RZ, 0x3c, !PT ;  /* 0x0000006b1e1e7212 */ /* 0x000fe400078e3cff */
[----:B------:R-:W-:Y:S01]  /*1d380*/  MOV R39, R24 ;  /* 0x0000001800277202 */ /* 0x000fe20000000f00 */
[----:B------:R-:W-:Y:S01]  /*1d390*/  STSM.16.M88.4 [R37], R8 ;  /* 0x0000000825007844 */ /* 0x000fe20000000200 */
[----:B------:R-:W-:Y:S02]  /*1d3a0*/  MOV R4, R26 ;  /* 0x0000001a00047202 */ /* 0x000fe40000000f00 */
[----:B-1----:R-:W-:Y:S02]  /*1d3b0*/  F2FP.BF16.F32.PACK_AB R12, R41, R40 ;  /* 0x00000028290c723e */ /* 0x002fe400000010ff */
[----:B------:R-:W-:-:S02]  /*1d3c0*/  F2FP.BF16.F32.PACK_AB R13, R43, R42 ;  /* 0x0000002a2b0d723e */ /* 0x000fc400000010ff */
[----:B------:R-:W-:Y:S02]  /*1d3d0*/  F2FP.BF16.F32.PACK_AB R14, R45, R44 ;  /* 0x0000002c2d0e723e */ /* 0x000fe400000010ff */
[----:B------:R-:W-:Y:S02]  /*1d3e0*/  F2FP.BF16.F32.PACK_AB R15, R47, R46 ;  /* 0x0000002e2f0f723e */ /* 0x000fe400000010ff */
[----:B------:R-:W-:Y:S02]  /*1d3f0*/  LOP3.LUT R32, R32, R109, RZ, 0x3c, !PT ;  /* 0x0000006d20207212 */ /* 0x000fe400078e3cff */
[----:B------:R-:W-:Y:S01]  /*1d400*/  F2FP.BF16.F32.PACK_AB R24, R49, R48 ;  /* 0x000000303118723e */ /* 0x000fe200000010ff */
[----:B------:R-:W-:Y:S01]  /*1d410*/  STSM.16.M88.4 [R38], R12 ;  /* 0x0000000c26007844 */ /* 0x000fe20000000200 */
[----:B------:R-:W-:Y:S02]  /*1d420*/  F2FP.BF16.F32.PACK_AB R25, R51, R50 ;  /* 0x000000323319723e */ /* 0x000fe400000010ff */
[----:B------:R-:W-:-:S02]  /*1d430*/  F2FP.BF16.F32.PACK_AB R26, R53, R52 ;  /* 0x00000034351a723e */ /* 0x000fc400000010ff */
[----:B------:R-:W-:Y:S02]  /*1d440*/  F2FP.BF16.F32.PACK_AB R27, R55, R54 ;  /* 0x00000036371b723e */ /* 0x000fe400000010ff */
[----:B------:R-:W-:Y:S02]  /*1d450*/  MOV R105, R28 ;  /* 0x0000001c00697202 */ /* 0x000fe40000000f00 */
[----:B------:R-:W-:Y:S01]  /*1d460*/  MOV R106, R30 ;  /* 0x0000001e006a7202 */ /* 0x000fe20000000f00 */
[----:B------:R1:W-:Y:S01]  /*1d470*/  STSM.16.M88.4 [R39], R24 ;  /* 0x0000001827007844 */ /* 0x0003e20000000200 */
[----:B------:R-:W-:Y:S02]  /*1d480*/  F2FP.BF16.F32.PACK_AB R28, R57, R56 ;  /* 0x00000038391c723e */ /* 0x000fe400000010ff */
[----:B------:R-:W-:Y:S02]  /*1d490*/  F2FP.BF16.F32.PACK_AB R29, R59, R58 ;  /* 0x0000003a3b1d723e */ /* 0x000fe400000010ff */
[----:B------:R-:W-:-:S02]  /*1d4a0*/  F2FP.BF16.F32.PACK_AB R30, R61, R60 ;  /* 0x0000003c3d1e723e */ /* 0x000fc400000010ff */
[----:B------:R-:W-:Y:S02]  /*1d4b0*/  F2FP.BF16.F32.PACK_AB R31, R63, R62 ;  /* 0x0000003e3f1f723e */ /* 0x000fe400000010ff */
[----:B------:R-:W-:Y:S02]  /*1d4c0*/  MOV R104, R32 ;  /* 0x0000002000687202 */ /* 0x000fe40000000f00 */
[----:B------:R-:W-:Y:S01]  /*1d4d0*/  F2FP.BF16.F32.PACK_AB R32, R65, R64 ;  /* 0x000000404120723e */ /* 0x000fe200000010ff */
[----:B------:R2:W-:Y:S01]  /*1d4e0*/  STSM.16.M88.4 [R4], R28 ;  /* 0x0000001c04007844 */ /* 0x0005e20000000200 */
[----:B------:R-:W-:Y:S02]  /*1d4f0*/  F2FP.BF16.F32.PACK_AB R33, R67, R66 ;  /* 0x000000424321723e */ /* 0x000fe400000010ff */
[----:B------:R-:W-:Y:S01]  /*1d500*/  F2FP.BF16.F32.PACK_AB R34, R69, R68 ;  /* 0x000000444522723e */ /* 0x000fe200000010ff */
[----:B-1----:R-:W1:Y:S01]  /*1d510*/  LDC.64 R26, c[0x0][0xba8] ;  /* 0x0002ea00ff1a7b82 */ /* 0x002e620000000a00 */
[----:B------:R-:W-:-:S02]  /*1d520*/  F2FP.BF16.F32.PACK_AB R35, R71, R70 ;  /* 0x000000464723723e */ /* 0x000fc400000010ff */
[----:B------:R-:W-:Y:S02]  /*1d530*/  F2FP.BF16.F32.PACK_AB R37, R75, R74 ;  /* 0x0000004a4b25723e */ /* 0x000fe400000010ff */
[----:B------:R-:W-:Y:S01]  /*1d540*/  F2FP.BF16.F32.PACK_AB R38, R77, R76 ;  /* 0x0000004c4d26723e */ /* 0x000fe200000010ff */
[----:B------:R-:W-:Y:S01]  /*1d550*/  STSM.16.M88.4 [R105], R32 ;  /* 0x0000002069007844 */ /* 0x000fe20000000200 */
[----:B------:R-:W-:Y:S02]  /*1d560*/  F2FP.BF16.F32.PACK_AB R39, R79, R78 ;  /* 0x0000004e4f27723e */ /* 0x000fe400000010ff */
[----:B------:R-:W-:Y:S02]  /*1d570*/  F2FP.BF16.F32.PACK_AB R8, R81, R80 ;  /* 0x000000505108723e */ /* 0x000fe400000010ff */
[----:B------:R-:W-:Y:S01]  /*1d580*/  F2FP.BF16.F32.PACK_AB R9, R83, R82 ;  /* 0x000000525309723e */ /* 0x000fe200000010ff */
[----:B------:R-:W-:Y:S01]  /*1d590*/  STSM.16.M88.4 [R106], R36 ;  /* 0x000000246a007844 */ /* 0x000fe20000000200 */
[----:B------:R-:W-:Y:S01]  /*1d5a0*/  F2FP.BF16.F32.PACK_AB R10, R85, R84 ;  /* 0x00000054550a723e */ /* 0x000fe200000010ff */
[----:B--2---:R-:W-:Y:S01]  /*1d5b0*/  IMAD.MOV.U32 R4, RZ, RZ, RZ ;  /* 0x000000ffff047224 */ /* 0x004fe200078e00ff */
[----:B------:R-:W-:-:S02]  /*1d5c0*/  F2FP.BF16.F32.PACK_AB R11, R87, R86 ;  /* 0x00000056570b723e */ /* 0x000fc400000010ff */
[----:B------:R-:W-:Y:S02]  /*1d5d0*/  ISETP.NE.U32.AND P0, PT, RZ, UR6, PT ;  /* 0x00000006ff007c0c */ /* 0x000fe4000bf05070 */
[----:B------:R-:W-:Y:S01]  /*1d5e0*/  IADD3 R12, P1, R211, UR6, RZ ;  /* 0x00000006d30c7c10 */ /* 0x000fe2000ff3e0ff */
[----:B------:R2:W-:Y:S01]  /*1d5f0*/  STSM.16.M88.4 [R104], R8 ;  /* 0x0000000868007844 */ /* 0x0005e20000000200 */
[----:B------:R-:W-:Y:S01]  /*1d600*/  BAR.SYNC.DEFER_BLOCKING 0x1, 0x100 ;  /* 0x0044000000007b1d */ /* 0x000fe20000010000 */
[----:B------:R-:W-:Y:S02]  /*1d610*/  ISETP.NE.AND.EX P0, PT, RZ, UR7, PT, P0 ;  /* 0x00000007ff007c0c */ /* 0x000fe4000bf05300 */
[----:B------:R-:W-:Y:S01]  /*1d620*/  IADD3.X R13, R212, UR7, RZ, P1, !PT ;  /* 0x00000007d40d7c10 */ /* 0x000fe20008ffe4ff */
[----:B------:R-:W-:-:S04]  /*1d630*/  IMAD.MOV.U32 R28, RZ, RZ, 0x9b8 ;  /* 0x000009b8ff1c7424 */ /* 0x000fc800078e00ff */
[----:B--2---:R-:W2:Y:S06]  /*1d640*/  LDC R104, c[0x0][0xbe8] ;  /* 0x0002fa00ff687b82 */ /* 0x004eac0000000800 */
[----:B------:R-:W3:Y:S01]  /*1d650*/  @P0 LDG.E R4, desc[UR60][R12.64] ;  /* 0x0000003c0c040981 */ /* 0x000ee2000c1e1900 */
[----:B------:R-:W-:-:S04]  /*1d660*/  ISETP.NE.U32.AND P1, PT, RZ, UR4, PT ;  /* 0x00000004ff007c0c */ /* 0x000fc8000bf25070 */
[----:B------:R-:W-:-:S13]  /*1d670*/  ISETP.NE.AND.EX P1, PT, RZ, UR5, PT, P1 ;  /* 0x00000005ff007c0c */ /* 0x000fda000bf25310 */
[----:B------:R-:W-:Y:S01]  /*1d680*/  @P1 IADD3 R8, P2, R211, UR4, RZ ;  /* 0x00000004d3081c10 */ /* 0x000fe2000ff5e0ff */
[----:B------:R-:W-:Y:S02]  /*1d690*/  ULDC UR4, c[0x0][0xa88] ;  /* 0x0002a20000047ab9 */ /* 0x000fe40000000800 */
[----:B------:R-:W-:Y:S01]  /*1d6a0*/  IMAD.U32 R105, RZ, RZ, UR4 ;  /* 0x00000004ff697e24 */ /* 0x000fe2000f8e00ff */
[----:B------:R-:W-:Y:S01]  /*1d6b0*/  @P1 IADD3.X R9, R212, UR5, RZ, P2, !PT ;  /* 0x00000005d4091c10 */ /* 0x000fe200097fe4ff */
[----:B------:R-:W-:Y:S01]  /*1d6c0*/  ULDC UR4, c[0x0][0xad4] ;  /* 0x0002b50000047ab9 */ /* 0x000fe20000000800 */
[C---:B------:R-:W-:Y:S02]  /*1d6d0*/  ISETP.NE.AND P2, PT, R209.reuse, RZ, PT ;  /* 0x000000ffd100720c */ /* 0x040fe40003f45270 */
[----:B--2---:R-:W-:Y:S01]  /*1d6e0*/  ISETP.NE.AND P4, PT, R104, 0x1, PT ;  /* 0x000000016800780c */ /* 0x004fe20003f85270 */
[----:B------:R2:W5:Y:S01]  /*1d6f0*/  @P1 LDG.E R105, desc[UR60][R8.64] ;  /* 0x0000003c08691981 */ /* 0x000562000c1e1900 */
[----:B------:R-:W-:-:S02]  /*1d700*/  SEL R209, R209, UR4, P2 ;  /* 0x00000004d1d17c07 */ /* 0x000fc40009000000 */
[----:B------:R-:W-:Y:S02]  /*1d710*/  ISETP.NE.U32.AND P2, PT, RZ, UR6, PT ;  /* 0x00000006ff007c0c */ /* 0x000fe4000bf45070 */
[----:B------:R-:W-:Y:S02]  /*1d720*/  ISETP.GT.AND P3, PT, R209, 0x1, PT ;  /* 0x00000001d100780c */ /* 0x000fe40003f64270 */
[----:B------:R-:W-:Y:S02]  /*1d730*/  ISETP.NE.AND.EX P2, PT, RZ, UR7, PT, P2 ;  /* 0x00000007ff007c0c */ /* 0x000fe4000bf45320 */
[----:B------:R-:W-:Y:S02]  /*1d740*/  SEL R28, R28, 0x978, P3 ;  /* 0x000009781c1c7807 */ /* 0x000fe40001800000 */
[----:B------:R-:W-:Y:S01]  /*1d750*/  SEL R210, R210, RZ, !P2 ;  /* 0x000000ffd2d27207 */ /* 0x000fe20005000000 */
[----:B------:R-:W4:Y:S01]  /*1d760*/  @P4 LDC R30, c[0x0][0xbec] ;  /* 0x0002fb00ff1e4b82 */ /* 0x000f220000000800 */
[----:B------:R-:W-:-:S02]  /*1d770*/  SEL R29, R232, RZ, !P2 ;  /* 0x000000ffe81d7207 */ /* 0x000fc40005000000 */
[----:B------:R-:W-:-:S05]  /*1d780*/  SEL R31, R215, RZ, P3 ;  /* 0x000000ffd71f7207 */ /* 0x000fca0001800000 */
[----:B------:R-:W0:Y:S08]  /*1d790*/  LDC.64 R10, c[0x0][R28+0x220] ;  /* 0x000088001c0a7b82 */ /* 0x000e300000000a00 */
[----:B------:R-:W4:Y:S08]  /*1d7a0*/  LDC.64 R14, c[0x0][R28+0x218] ;  /* 0x000086001c0e7b82 */ /* 0x000f300000000a00 */
[----:B------:R-:W4:Y:S08]  /*1d7b0*/  LDC.64 R24, c[0x0][R28+0x228] ;  /* 0x00008a001c187b82 */ /* 0x000f300000000a00 */
[----:B--2---:R2:W2:Y:S08]  /*1d7c0*/  LDC.64 R8, c[0x0][R28+0x210] ;  /* 0x000084001c087b82 */ /* 0x0044b00000000a00 */
[----:B------:R-:W2:Y:S08]  /*1d7d0*/  @P4 LDC R37, c[0x0][0xbf0] ;  /* 0x0002fc00ff254b82 */ /* 0x000eb00000000800 */
[----:B-1----:R-:W1:Y:S01]  /*1d7e0*/  @!P3 LDC R26, c[0x0][0xb50] ;  /* 0x0002d400ff1abb82 */ /* 0x002e620000000800 */
[----:B0-----:R-:W-:-:S07]  /*1d7f0*/  IMAD R11, R11, R210, RZ ;  /* 0x000000d20b0b7224 */ /* 0x001fce00078e02ff */
[----:B------:R-:W0:Y:S01]  /*1d800*/  @!P3 LDC R27, c[0x0][0xb54] ;  /* 0x0002d500ff1bbb82 */ /* 0x000e220000000800 */
[C---:B------:R-:W-:Y:S02]  /*1d810*/  IMAD R35, R10.reuse, R29, R11 ;  /* 0x0000001d0a237224 */ /* 0x040fe400078e020b */
[----:B------:R-:W-:-:S04]  /*1d820*/  IMAD.WIDE.U32 R10, R10, R210, RZ ;  /* 0x000000d20a0a7225 */ /* 0x000fc800078e00ff */
[-C--:B----4-:R-:W-:Y:S02]  /*1d830*/  IMAD R33, R15, R206.reuse, RZ ;  /* 0x000000ce0f217224 */ /* 0x090fe400078e02ff */
[----:B------:R-:W-:-:S04]  /*1d840*/  IMAD.WIDE.U32 R14, R14, R206, RZ ;  /* 0x000000ce0e0e7225 */ /* 0x000fc800078e00ff */
[----:B------:R-:W-:Y:S02]  /*1d850*/  IMAD.IADD R29, R205, 0x1, R200 ;  /* 0x00000001cd1d7824 */ /* 0x000fe400078e02c8 */
[----:B------:R-:W-:Y:S02]  /*1d860*/  IMAD.IADD R35, R11, 0x1, R35 ;  /* 0x000000010b237824 */ /* 0x000fe400078e0223 */
[----:B------:R-:W-:Y:S02]  /*1d870*/  IMAD.MOV.U32 R11, RZ, RZ, R29 ;  /* 0x000000ffff0b7224 */ /* 0x000fe400078e001d */
[----:B------:R-:W-:Y:S02]  /*1d880*/  IMAD.IADD R15, R15, 0x1, R33 ;  /* 0x000000010f0f7824 */ /* 0x000fe400078e0221 */
[-C--:B------:R-:W-:Y:S02]  /*1d890*/  IMAD R33, R25, R31.reuse, RZ ;  /* 0x0000001f19217224 */ /* 0x080fe400078e02ff */
[----:B------:R-:W-:-:S04]  /*1d8a0*/  IMAD.WIDE.U32 R24, R24, R31, RZ ;  /* 0x0000001f18187225 */ /* 0x000fc800078e00ff */
[----:B------:R-:W-:Y:S01]  /*1d8b0*/  IMAD.IADD R33, R25, 0x1, R33 ;  /* 0x0000000119217824 */ /* 0x000fe200078e0221 */
[--C-:B---3--:R-:W-:Y:S01]  /*1d8c0*/  IADD3 R14, P2, P5, R10, R14, R4.reuse ;  /* 0x0000000e0a0e7210 */ /* 0x108fe20007d5e004 */
        /* <DEDUP_REMOVED lines=13> */
[----:B-1----:R-:W-:-:S03]  /*1d9a0*/  LEA R14, P2, R24, R26, 0x2 ;  /* 0x0000001a180e7211 */ /* 0x002fc600078410ff */
[----:B------:R-:W-:-:S05]  /*1d9b0*/  IMAD.IADD R8, R25, 0x1, R9 ;  /* 0x0000000119087824 */ /* 0x000fca00078e0209 */
[----:B0-----:R-:W-:Y:S01]  /*1d9c0*/  LEA.HI.X R27, R24, R27, R8, 0x2, P2 ;  /* 0x0000001b181b7211 */ /* 0x001fe200010f1408 */
[----:B------:R-:W-:Y:S06]  /*1d9d0*/  @P1 BRA `(.L_x_2694) ;  /* 0x0000000000101947 */ /* 0x000fec0003800000 */
[----:B------:R-:W-:Y:S05]  /*1d9e0*/  @!P0 BRA `(.L_x_2694) ;  /* 0x00000000000c8947 */ /* 0x000fea0003800000 */
[----:B------:R-:W2:Y:S04]  /*1d9f0*/  LDG.E R8, desc[UR60][R12.64] ;  /* 0x0000003c0c087981 */ /* 0x000ea8000c1e1900 */
[----:B-----5:R-:W2:Y:S02]  /*1da00*/  LDG.E R105, desc[UR60][R12.64+0x4] ;  /* 0x0000043c0c697981 */ /* 0x020ea4000c1e1900 */
[----:B--2---:R-:W-:-:S07]  /*1da10*/  IMAD.IADD R105, R105, 0x1, -R8 ;  /* 0x0000000169697824 */ /* 0x004fce00078e0a08 */
.L_x_2694:
[----:B------:R-:W2:Y:S01]  /*1da20*/  LDL R12, [R1+0x7c] ;  /* 0x00007c00010c7983 */ /* 0x000ea20000100800 */
[----:B-----5:R-:W-:Y:S01]  /*1da30*/  IMAD R105, R105, R104, RZ ;  /* 0x0000006869697224 */ /* 0x020fe200078e02ff */
[----:B------:R-:W0:Y:S02]  /*1da40*/  S2R R15, SR_TID.X ;  /* 0x00000000000f7919 */ /* 0x000e240000002100 */
[----:B------:R-:W-:Y:S04]  /*1da50*/  SHFL.IDX PT, R8, R14, RZ, 0x1c1f ;  /* 0x001c1fff0e087589 */ /* 0x000fe800000e0000 */
[----:B------:R-:W1:Y:S04]  /*1da60*/  SHFL.IDX PT, R9, R27, RZ, 0x1c1f ;  /* 0x001c1fff1b097589 */ /* 0x000e6800000e0000 */
[----:B------:R-:W-:Y:S04]  /*1da70*/  SHFL.IDX PT, R10, R14, 0x1, 0x1c1f ;  /* 0x003c1f000e0a7f89 */ /* 0x000fe800000e0000 */
[----:B------:R-:W3:Y:S01]  /*1da80*/  SHFL.IDX PT, R11, R27, 0x1, 0x1c1f ;  /* 0x003c1f001b0b7f89 */ /* 0x000ee200000e0000 */
[----:B0-----:R-:W-:-:S05]  /*1da90*/  VIADD R15, R15, 0xffffff80 ;  /* 0xffffff800f0f7836 */ /* 0x001fca0000000000 */
[----:B------:R-:W-:-:S04]  /*1daa0*/  SHF.R.S32.HI R13, RZ, 0x1f, R15 ;  /* 0x0000001fff0d7819 */ /* 0x000fc8000001140f */
[----:B------:R-:W-:-:S04]  /*1dab0*/  LEA.HI R13, R13, R15, RZ, 0x7 ;  /* 0x0000000f0d0d7211 */ /* 0x000fc800078f38ff */
[----:B------:R-:W-:-:S05]  /*1dac0*/  LOP3.LUT R13, R13, 0xffffff80, RZ, 0xc0, !PT ;  /* 0xffffff800d0d7812 */ /* 0x000fca00078ec0ff */
[----:B------:R-:W-:-:S05]  /*1dad0*/  IMAD.IADD R13, R15, 0x1, -R13 ;  /* 0x000000010f0d7824 */ /* 0x000fca00078e0a0d */
[----:B------:R-:W-:Y:S01]  /*1dae0*/  LOP3.LUT P0, RZ, R13, 0x3, RZ, 0xc0, !PT ;  /* 0x000000030dff7812 */ /* 0x000fe2000780c0ff */
[----:B--2---:R-:W-:-:S04]  /*1daf0*/  IMAD.IADD R12, R12, 0x1, R200 ;  /* 0x000000010c0c7824 */ /* 0x004fc800078e02c8 */
[C---:B------:R-:W-:Y:S01]  /*1db00*/  VIADD R26, R12.reuse, 0x8 ;  /* 0x000000080c1a7836 */ /* 0x040fe20000000000 */
[----:B------:R-:W-:-:S04]  /*1db10*/  ISETP.GE.OR P1, PT, R12, R105, P0 ;  /* 0x000000690c00720c */ /* 0x000fc80000726670 */
[----:B------:R-:W-:-:S09]  /*1db20*/  ISETP.GE.OR P0, PT, R26, R105, P0 ;  /* 0x000000691a00720c */ /* 0x000fd20000706670 */
[----:B-1----:R0:W-:Y:S04]  /*1db30*/  @!P1 ST.E desc[UR60][R8.64], R0 ;  /* 0x0000000008009985 */ /* 0x0021e8000c10193c */
[----:B---3--:R0:W-:Y:S01]  /*1db40*/  @!P0 ST.E desc[UR60][R10.64], R3 ;  /* 0x000000030a008985 */ /* 0x0081e2000c10193c */
[----:B------:R-:W-:Y:S05]  /*1db50*/  @P3 BRA `(.L_x_2695) ;  /* 0x0000000800843947 */ /* 0x000fea0003800000 */
[----:B0-----:R-:W-:Y:S01]  /*1db60*/  IMAD R3, R233, 0x40, R203 ;  /* 0x00000040e9037824 */ /* 0x001fe200078e02cb */
[----:B------:R-:W0:Y:S01]  /*1db70*/  @P4 LDC R51, c[0x0][0xbec] ;  /* 0x0002fb00ff334b82 */ /* 0x000e220000000800 */
[----:B------:R-:W-:Y:S02]  /*1db80*/  ULDC.64 UR4, c[0x0][0xaa0] ;  /* 0x0002a80000047ab9 */ /* 0x000fe40000000a00 */
[----:B------:R-:W-:-:S03]  /*1db90*/  IMAD.WIDE R88, R3, 0x2, R88 ;  /* 0x0000000203587825 */ /* 0x000fc600078e0258 */
[----:B------:R-:W-:Y:S02]  /*1dba0*/  IADD3 R13, P6, R88, 0x1000, RZ ;  /* 0x00001000580d7810 */ /* 0x000fe40007fde0ff */
[----:B------:R-:W1:Y:S01]  /*1dbb0*/  @P4 LDC R53, c[0x0][0xbf0] ;  /* 0x0002fc00ff354b82 */ /* 0x000e620000000800 */
[----:B------:R-:W-:Y:S01]  /*1dbc0*/  IMAD.WIDE.U32 R20, R4, UR4, RZ ;  /* 0x0000000404147c25 */ /* 0x000fe2000f8e00ff */
[C---:B------:R-:W-:Y:S02]  /*1dbd0*/  IADD3 R25, P5, R88.reuse, 0x2000, RZ ;  /* 0x0000200058197810 */ /* 0x040fe40007fbe0ff */
[----:B------:R-:W-:Y:S02]  /*1dbe0*/  LOP3.LUT R12, R13, 0x380, RZ, 0xc0, !PT ;  /* 0x000003800d0c7812 */ /* 0x000fe400078ec0ff */
        /* <DEDUP_REMOVED lines=14> */
[----:B------:R-:W-:Y:S01]  /*1dcd0*/  IMAD R3, R106, UR4, RZ ;  /* 0x000000046a037c24 */ /* 0x000fe2000f8e02ff */
[----:B------:R-:W-:Y:S02]  /*1dce0*/  LOP3.LUT R24, R25, 0x380, RZ, 0xc0, !PT ;  /* 0x0000038019187812 */ /* 0x000fe400078ec0ff */
[----:B------:R-:W-:Y:S01]  /*1dcf0*/  LOP3.LUT R28, R29, 0x380, RZ, 0xc0, !PT ;  /* 0x000003801d1c7812 */ /* 0x000fe200078ec0ff */
[----:B------:R-:W-:Y:S01]  /*1dd00*/  IMAD R3, R4, UR5, R3 ;  /* 0x0000000504037c24 */ /* 0x000fe2000f8e0203 */
[----:B------:R-:W-:Y:S01]  /*1dd10*/  ULDC.64 UR4, c[0x0][0xae8] ;  /* 0x0002ba0000047ab9 */ /* 0x000fe20000000a00 */
[----:B------:R-:W-:Y:S01]  /*1dd20*/  LOP3.LUT R32, R33, 0x380, RZ, 0xc0, !PT ;  /* 0x0000038021207812 */ /* 0x000fe200078ec0ff */
[----:B------:R-:W5:Y:S01]  /*1dd30*/  LD.E.128 R44, desc[UR60][R44.64] ;  /* 0x0000003c2c2c7980 */ /* 0x000f62000c101d00 */
[----:B------:R-:W-:Y:S01]  /*1dd40*/  IMAD.IADD R21, R21, 0x1, R3 ;  /* 0x0000000115157824 */ /* 0x000fe200078e0203 */
[----:B------:R-:W-:Y:S01]  /*1dd50*/  LOP3.LUT R36, R37, 0x380, RZ, 0xc0, !PT ;  /* 0x0000038025247812 */ /* 0x000fe200078ec0ff */
[----:B------:R-:W-:Y:S01]  /*1dd60*/  IMAD R3, R208, 0x20, R233 ;  /* 0x00000020d0037824 */ /* 0x000fe200078e02e9 */
[----:B------:R-:W-:Y:S01]  /*1dd70*/  LOP3.LUT R40, R41, 0x380, RZ, 0xc0, !PT ;  /* 0x0000038029287812 */ /* 0x000fe200078ec0ff */
[----:B------:R-:W-:Y:S01]  /*1dd80*/  IMAD.WIDE.U32 R20, R206, UR4, R20 ;  /* 0x00000004ce147c25 */ /* 0x000fe2000f8e0014 */
[----:B------:R-:W-:-:S02]  /*1dd90*/  LOP3.LUT R9, R88, 0x380, RZ, 0xc0, !PT ;  /* 0x0000038058097812 */ /* 0x000fc400078ec0ff */
[----:B------:R-:W-:Y:S01]  /*1dda0*/  SHF.R.U64 R24, R24, 0x3, RZ ;  /* 0x0000000318187819 */ /* 0x000fe200000012ff */
[----:B------:R-:W-:Y:S01]  /*1ddb0*/  IMAD.IADD R4, R200, 0x1, R3 ;  /* 0x00000001c8047824 */ /* 0x000fe200078e0203 */
[----:B------:R-:W-:Y:S01]  /*1ddc0*/  SHF.R.U64 R28, R28, 0x3, RZ ;  /* 0x000000031c1c7819 */ /* 0x000fe200000012ff */
[----:B------:R-:W-:Y:S01]  /*1ddd0*/  IMAD R21, R206, UR5, R21 ;  /* 0x00000005ce157c24 */ /* 0x000fe2000f8e0215 */
[----:B------:R-:W-:Y:S01]  /*1dde0*/  ULDC.64 UR4, c[0x0][0xaf0] ;  /* 0x0002bc0000047ab9 */ /* 0x000fe20000000a00 */
[----:B0-----:R-:W-:Y:S01]  /*1ddf0*/  @P4 IMAD.HI.U32 R0, R4, R51, RZ ;  /* 0x0000003304004227 */ /* 0x001fe200078e00ff */
[----:B------:R-:W-:Y:S02]  /*1de00*/  SHF.R.U64 R32, R32, 0x3, RZ ;  /* 0x0000000320207819 */ /* 0x000fe400000012ff */
[----:B------:R-:W-:Y:S01]  /*1de10*/  SHF.R.U64 R36, R36, 0x3, RZ ;  /* 0x0000000324247819 */ /* 0x000fe200000012ff */
[----:B------:R-:W-:Y:S01]  /*1de20*/  IMAD.MOV.U32 R3, RZ, RZ, R4 ;  /* 0x000000ffff037224 */ /* 0x000fe200078e0004 */
[----:B------:R-:W-:Y:S01]  /*1de30*/  SHF.R.U64 R40, R40, 0x3, RZ ;  /* 0x0000000328287819 */ /* 0x000fe200000012ff */
[----:B------:R-:W-:Y:S01]  /*1de40*/  IMAD R49, R49, UR4, RZ ;  /* 0x0000000431317c24 */ /* 0x000fe2000f8e02ff */
[----:B-1----:R-:W-:-:S02]  /*1de50*/  @P4 SHF.R.U32.HI R3, RZ, R53, R0 ;  /* 0x00000035ff034219 */ /* 0x002fc40000011600 */
[----:B------:R-:W-:Y:S01]  /*1de60*/  SHF.R.U64 R9, R9, 0x3, RZ ;  /* 0x0000000309097819 */ /* 0x000fe200000012ff */
[----:B------:R-:W-:Y:S01]  /*1de70*/  IMAD R49, R210, UR5, R49 ;  /* 0x00000005d2317c24 */ /* 0x000fe2000f8e0231 */
[----:B------:R-:W-:Y:S01]  /*1de80*/  LOP3.LUT R24, R24, R25, RZ, 0x3c, !PT ;  /* 0x0000001918187212 */ /* 0x000fe200078e3cff */
[----:B------:R-:W-:Y:S01]  /*1de90*/  IMAD.WIDE.U32 R20, R210, UR4, R20 ;  /* 0x00000004d2147c25 */ /* 0x000fe2000f8e0014 */
[----:B------:R-:W-:Y:S01]  /*1dea0*/  LOP3.LUT R28, R28, R29, RZ, 0x3c, !PT ;  /* 0x0000001d1c1c7212 */ /* 0x000fe200078e3cff */
[----:B------:R-:W-:Y:S01]  /*1deb0*/  ULDC.64 UR4, c[0x0][0xae0] ;  /* 0x0002b80000047ab9 */ /* 0x000fe20000000a00 */
[----:B------:R-:W-:Y:S01]  /*1dec0*/  LOP3.LUT R32, R32, R33, RZ, 0x3c, !PT ;  /* 0x0000002120207212 */ /* 0x000fe200078e3cff */
[--C-:B------:R-:W-:Y:S01]  /*1ded0*/  IMAD.X R25, RZ, RZ, R89.reuse, P5 ;  /* 0x000000ffff197224 */ /* 0x100fe200028e0659 */
[----:B------:R-:W-:Y:S01]  /*1dee0*/  LOP3.LUT R36, R36, R37, RZ, 0x3c, !PT ;  /* 0x0000002524247212 */ /* 0x000fe200078e3cff */
[--C-:B------:R-:W-:Y:S01]  /*1def0*/  IMAD.X R29, RZ, RZ, R89.reuse, P3 ;  /* 0x000000ffff1d7224 */ /* 0x100fe200018e0659 */
[----:B------:R-:W-:Y:S01]  /*1df00*/  LOP3.LUT R40, R40, R41, RZ, 0x3c, !PT ;  /* 0x0000002928287212 */ /* 0x000fe200078e3cff */
[----:B------:R-:W-:Y:S01]  /*1df10*/  IMAD.X R33, RZ, RZ, R89, P2 ;  /* 0x000000ffff217224 */ /* 0x000fe200010e0659 */
[----:B------:R-:W-:Y:S01]  /*1df20*/  SHF.R.S32.HI R0, RZ, 0x1f, R3 ;  /* 0x0000001fff007819 */ /* 0x000fe20000011403 */
[--C-:B------:R-:W-:Y:S01]  /*1df30*/  IMAD.X R37, RZ, RZ, R89.reuse, P1 ;  /* 0x000000ffff257224 */ /* 0x100fe200008e0659 */
[----:B------:R-:W-:Y:S01]  /*1df40*/  LOP3.LUT R88, R9, R88, RZ, 0x3c, !PT ;  /* 0x0000005809587212 */ /* 0x000fe200078e3cff */
[----:B------:R-:W-:Y:S01]  /*1df50*/  IMAD.X R41, RZ, RZ, R89, P0 ;  /* 0x000000ffff297224 */ /* 0x000fe200000e0659 */
[----:B------:R-:W5:Y:S01]  /*1df60*/  LD.E.128 R24, desc[UR60][R24.64] ;  /* 0x0000003c18187980 */ /* 0x000f62000c101d00 */
[----:B------:R-:W-:-:S02]  /*1df70*/  IMAD.MOV R51, RZ, RZ, -R3 ;  /* 0x000000ffff337224 */ /* 0x000fc400078e0a03 */
[----:B------:R-:W-:Y:S01]  /*1df80*/  IMAD.IADD R21, R21, 0x1, R49 ;  /* 0x0000000115157824 */ /* 0x000fe200078e0231 */
[----:B------:R0:W5:Y:S01]  /*1df90*/  LD.E.128 R8, desc[UR60][R88.64] ;  /* 0x0000003c58087980 */ /* 0x000162000c101d00 */
[----:B------:R-:W-:Y:S02]  /*1dfa0*/  IMAD R0, R0, UR4, RZ ;  /* 0x0000000400007c24 */ /* 0x000fe4000f8e02ff */
[----:B------:R-:W-:Y:S01]  /*1dfb0*/  IMAD R49, R104, R51, R4 ;  /* 0x0000003368317224 */ /* 0x000fe200078e0204 */
[----:B------:R-:W5:Y:S01]  /*1dfc0*/  LD.E.128 R28, desc[UR60][R28.64] ;  /* 0x0000003c1c1c7980 */ /* 0x000f62000c101d00 */
[----:B------:R-:W-:-:S03]  /*1dfd0*/  IMAD R51, R3, UR5, R0 ;  /* 0x0000000503337c24 */ /* 0x000fc6000f8e0200 */
[----:B------:R-:W5:Y:S01]  /*1dfe0*/  LD.E.128 R32, desc[UR60][R32.64] ;  /* 0x0000003c20207980 */ /* 0x000f62000c101d00 */
[----:B------:R-:W-:-:S03]  /*1dff0*/  SHF.R.S32.HI R0, RZ, 0x1f, R49 ;  /* 0x0000001fff007819 */ /* 0x000fc60000011431 */
[----:B------:R-:W5:Y:S04]  /*1e000*/  LD.E.128 R36, desc[UR60][R36.64] ;  /* 0x0000003c24247980 */ /* 0x000f68000c101d00 */
[----:B------:R-:W5:Y:S01]  /*1e010*/  LD.E.128 R40, desc[UR60][R40.64] ;  /* 0x0000003c28287980 */ /* 0x000f62000c101d00 */
[----:B------:R-:W-:Y:S01]  /*1e020*/  IMAD.WIDE.U32 R20, R3, UR4, R20 ;  /* 0x0000000403147c25 */ /* 0x000fe2000f8e0014 */
[----:B------:R-:W-:Y:S01]  /*1e030*/  ULDC.64 UR4, c[0x0][0xad8] ;  /* 0x0002b60000047ab9 */ /* 0x000fe20000000a00 */
[----:B------:R-:W-:Y:S01]  /*1e040*/  @!PT LDS RZ, [RZ] ;  /* 0x00000000fffff984 */ /* 0x000fe20000000800 */
[----:B------:R-:W-:Y:S01]  /*1e050*/  @!PT LDS RZ, [RZ] ;  /* 0x00000000fffff984 */ /* 0x000fe20000000800 */
[----:B------:R-:W-:Y:S01]  /*1e060*/  @!PT LDS RZ, [RZ] ;  /* 0x00000000fffff984 */ /* 0x000fe20000000800 */
[----:B------:R-:W-:Y:S01]  /*1e070*/  @!PT LDS RZ, [RZ] ;  /* 0x00000000fffff984 */ /* 0x000fe20000000800 */
[----:B------:R1:W-:Y:S06]  /*1e080*/  MEMBAR.ALL.CTA ;  /* 0x0000000000007992 */ /* 0x0003ec0000008000 */
[----:B-1----:R-:W1:Y:S01]  /*1e090*/  FENCE.VIEW.ASYNC.S ;  /* 0x00000000000073c6 */ /* 0x002e620000000000 */
[----:B------:R-:W-:-:S02]  /*1e0a0*/  IMAD.IADD R200, R233, 0x1, R200 ;  /* 0x00000001e9c87824 */ /* 0x000fc400078e02c8 */
[----:B------:R-:W-:Y:S02]  /*1e0b0*/  IMAD.IADD R21, R21, 0x1, R51 ;  /* 0x0000000115157824 */ /* 0x000fe400078e0233 */
[----:B------:R-:W-:Y:S02]  /*1e0c0*/  IMAD R4, R0, UR4, RZ ;  /* 0x0000000400047c24 */ /* 0x000fe4000f8e02ff */
[----:B------:R-:W-:Y:S02]  /*1e0d0*/  VIADD R0, R200, 0x20 ;  /* 0x00000020c8007836 */ /* 0x000fe40000000000 */
[C---:B------:R-:W-:Y:S02]  /*1e0e0*/  IMAD R3, R49.reuse, UR5, R4 ;  /* 0x0000000531037c24 */ /* 0x040fe4000f8e0204 */
[----:B------:R-:W-:Y:S01]  /*1e0f0*/  IMAD.WIDE.U32 R20, R49, UR4, R20 ;  /* 0x0000000431147c25 */ /* 0x000fe2000f8e0014 */
[-C--:B------:R-:W-:Y:S01]  /*1e100*/  ISETP.GE.AND P0, PT, R0, R105.reuse, PT ;  /* 0x000000690000720c */ /* 0x080fe20003f06270 */
[----:B------:R-:W-:Y:S01]  /*1e110*/  ULDC.64 UR4, c[0x0][0xa80] ;  /* 0x0002a00000047ab9 */ /* 0x000fe20000000a00 */
[----:B------:R-:W-:Y:S01]  /*1e120*/  ISETP.GE.AND P2, PT, R200, R105, PT ;  /* 0x00000069c800720c */ /* 0x000fe20003f46270 */
[----:B------:R-:W-:Y:S01]  /*1e130*/  VIADD R0, R2, 0x34820 ;  /* 0x0003482002007836 */ /* 0x000fe20000000000 */
[----:B------:R-:W-:Y:S01]  /*1e140*/  LEA R50, P3, R20, UR4, 0x1 ;  /* 0x0000000414327c11 */ /* 0x000fe2000f8608ff */
[----:B------:R-:W-:-:S03]  /*1e150*/  IMAD.IADD R3, R21, 0x1, R3 ;  /* 0x0000000115037824 */ /* 0x000fc600078e0203 */
[----:B------:R-:W-:Y:S02]  /*1e160*/  PRMT R0, RZ, 0x654, R0 ;  /* 0x00000654ff007816 */ /* 0x000fe40000000000 */
[----:B------:R-:W-:Y:S01]  /*1e170*/  LEA.HI.X R3, R20, UR5, R3, 0x1, P3 ;  /* 0x0000000514037c11 */ /* 0x000fe200098f0c03 */
[----:B------:R-:W-:Y:S01]  /*1e180*/  VIADD R4, R200, 0x40 ;  /* 0x00000040c8047836 */ /* 0x000fe20000000000 */
[----:B-1----:R1:W-:Y:S01]  /*1e190*/  SYNCS.ARRIVE.TRANS64.RED.A1T0 RZ, [R0+URZ], RZ ;  /* 0x000000ff00ff79a7 */ /* 0x0023e2000810043f */
[----:B------:R0:W2:Y:S01]  /*1e1a0*/  SHFL.IDX PT, R48, R50, RZ, 0x181f ;  /* 0x00181fff32307589 */ /* 0x0000a200000e0000 */
[----:B------:R-:W-:Y:S01]  /*1e1b0*/  BSSY B1, `(.L_x_2696) ;  /* 0x000000f000017945 */ /* 0x000fe20003800000 */
[----:B------:R-:W-:Y:S02]  /*1e1c0*/  SHF.R.S32.HI R107, RZ, 0x1f, R207 ;  /* 0x0000001fff6b7819 */ /* 0x000fe400000114cf */
[----:B------:R-:W-:Y:S01]  /*1e1d0*/  ISETP.GE.AND P1, PT, R4, R105, PT ;  /* 0x000000690400720c */ /* 0x000fe20003f26270 */
[----:B-1----:R0:W1:Y:S01]  /*1e1e0*/  SHFL.IDX PT, R0, R3, RZ, 0x181f ;  /* 0x00181fff03007589 */ /* 0x00206200000e0000 */
[----:B------:R-:W-:Y:S01]  /*1e1f0*/  SHF.R.S32.HI R108, RZ, 0x1f, R203 ;  /* 0x0000001fff6c7819 */ /* 0x000fe200000114cb */
[----:B------:R-:W-:Y:S10]  /*1e200*/  @P2 BRA `(.L_x_2697) ;  /* 0x0000000000242947 */ /* 0x000ff40003800000 */
[----:B------:R-:W-:Y:S02]  /*1e210*/  ULDC UR4, c[0x0][0xac8] ;  /* 0x0002b20000047ab9 */ /* 0x000fe40000000800 */
[----:B------:R-:W-:Y:S02]  /*1e220*/  ISETP.GE.AND P2, PT, R203, UR4, PT ;  /* 0x00000004cb007c0c */ /* 0x000fe4000bf46270 */
[----:B------:R-:W-:-:S11]  /*1e230*/  ISETP.GE.AND P3, PT, R207, UR4, PT ;  /* 0x00000004cf007c0c */ /* 0x000fd6000bf66270 */
[-C--:B--2---:R-:W-:Y:S02]  /*1e240*/  @!P2 LEA R20, P4, R203, R48.reuse, 0x1 ;  /* 0x00000030cb14a211 */ /* 0x084fe400078808ff */
[----:B------:R-:W-:Y:S02]  /*1e250*/  @!P3 LEA R48, P5, R207, R48, 0x1 ;  /* 0x00000030cf30b211 */ /* 0x000fe400078a08ff */
[-C--:B-1----:R-:W-:Y:S02]  /*1e260*/  @!P2 LEA.HI.X R21, R203, R0.reuse, R108, 0x1, P4 ;  /* 0x00000000cb15a211 */ /* 0x082fe400020f0c6c */
[----:B------:R-:W-:-:S03]  /*1e270*/  @!P3 LEA.HI.X R49, R207, R0, R107, 0x1, P5 ;  /* 0x00000000cf31b211 */ /* 0x000fc600028f0c6b */
[----:B-----5:R3:W-:Y:S04]  /*1e280*/  @!P2 ST.E.128 desc[UR60][R20.64], R8 ;  /* 0x000000081400a985 */ /* 0x0207e8000c101d3c */
[----:B------:R3:W-:Y:S02]  /*1e290*/  @!P3 ST.E.128 desc[UR60][R48.64], R32 ;  /* 0x000000203000b985 */ /* 0x0007e4000c101d3c */
.L_x_2697:
[----:B------:R-:W-:Y:S05]  /*1e2a0*/  BSYNC B1 ;  /* 0x0000000000017941 */ /* 0x000fea0003800000 */
.L_x_2696:
[----:B-1----:R1:W4:Y:S01]  /*1e2b0*/  SHFL.IDX PT, R0, R3, 0x1, 0x181f ;  /* 0x00381f0003007f89 */ /* 0x00232200000e0000 */
        /* <DEDUP_REMOVED lines=12> */
.L_x_2699:
[----:B------:R-:W-:Y:S05]  /*1e380*/  BSYNC B1 ;  /* 0x0000000000017941 */ /* 0x000fea0003800000 */
.L_x_2698:
        /* <DEDUP_REMOVED lines=13> */
.L_x_2701:
[----:B------:R-:W-:Y:S05]  /*1e460*/  BSYNC B1 ;  /* 0x0000000000017941 */ /* 0x000fea0003800000 */
.L_x_2700:
[----:B0-----:R-:W-:Y:S01]  /*1e470*/  VIADD R0, R200, 0x60 ;  /* 0x00000060c8007836 */ /* 0x001fe20000000000 */
[----:B------:R0:W0:Y:S04]  /*1e480*/  SHFL.IDX PT, R4, R3, 0x3, 0x181f ;  /* 0x00781f0003047f89 */ /* 0x00002800000e0000 */
[----:B------:R-:W-:Y:S01]  /*1e490*/  ISETP.GE.AND P0, PT, R0, R105, PT ;  /* 0x000000690000720c */ /* 0x000fe20003f06270 */
[----:B-1--4-:R-:W1:-:S12]  /*1e4a0*/  SHFL.IDX PT, R50, R50, 0x3, 0x181f ;  /* 0x00781f0032327f89 */ /* 0x012e5800000e0000 */
[----:B------:R-:W-:Y:S05]  /*1e4b0*/  @P0 BRA `(.L_x_2702) ;  /* 0x0000001800280947 */ /* 0x000fea0003800000 */
[----:B------:R-:W-:Y:S02]  /*1e4c0*/  ULDC UR4, c[0x0][0xac8] ;  /* 0x0002b20000047ab9 */ /* 0x000fe40000000800 */
[----:B------:R-:W-:-:S13]  /*1e4d0*/  ISETP.GE.AND P1, PT, R203, UR4, PT ;  /* 0x00000004cb007c0c */ /* 0x000fda000bf26270 */
[----:B-1----:R-:W-:-:S04]  /*1e4e0*/  @!P1 LEA R8, P0, R203, R50, 0x1 ;  /* 0x00000032cb089211 */ /* 0x002fc800078008ff */
        /* <DEDUP_REMOVED lines=8> */
.L_x_2695:
[----:B0-----:R-:W0:Y:S01]  /*1e570*/  @P4 LDC R0, c[0x0][0xbec] ;  /* 0x0002fb00ff004b82 */ /* 0x001e220000000800 */
[----:B------:R-:W-:Y:S01]  /*1e580*/  ULDC.64 UR4, c[0x0][0xb08] ;  /* 0x0002c20000047ab9 */ /* 0x000fe20000000a00 */
[----:B------:R-:W-:Y:S01]  /*1e590*/  ULDC.64 UR6, c[0x0][0xb30] ;  /* 0x0002cc0000067ab9 */ /* 0x000fe20000000a00 */
[----:B------:R-:W-:Y:S01]  /*1e5a0*/  IMAD R3, R106, UR4, RZ ;  /* 0x000000046a037c24 */ /* 0x000fe2000f8e02ff */
[----:B------:R-:W-:Y:S01]  /*1e5b0*/  ISETP.GE.AND P0, PT, R12, R105, PT ;  /* 0x000000690c00720c */ /* 0x000fe20003f06270 */
[C---:B------:R-:W-:Y:S01]  /*1e5c0*/  IMAD.WIDE.U32 R8, R4.reuse, UR4, RZ ;  /* 0x0000000404087c25 */ /* 0x040fe2000f8e00ff */
[----:B------:R-:W-:Y:S01]  /*1e5d0*/  BSSY B1, `(.L_x_2703) ;  /* 0x0000078000017945 */ /* 0x000fe20003800000 */
[----:B------:R-:W-:Y:S01]  /*1e5e0*/  SHF.R.S32.HI R28, RZ, 0x1f, R217 ;  /* 0x0000001fff1c7819 */ /* 0x000fe200000114d9 */
[----:B------:R-:W1:Y:S01]  /*1e5f0*/  @P4 LDC R13, c[0x0][0xbf0] ;  /* 0x0002fc00ff0d4b82 */ /* 0x000e620000000800 */
[----:B------:R-:W-:Y:S01]  /*1e600*/  IMAD R3, R4, UR5, R3 ;  /* 0x0000000504037c24 */ /* 0x000fe2000f8e0203 */
[----:B------:R-:W-:Y:S01]  /*1e610*/  ULDC.64 UR4, c[0x0][0xb38] ;  /* 0x0002ce0000047ab9 */ /* 0x000fe20000000a00 */
[----:B------:R-:W-:Y:S01]  /*1e620*/  VIADD R4, R2, 0x34820 ;  /* 0x0003482002047836 */ /* 0x000fe20000000000 */
[----:B------:R-:W-:Y:S01]  /*1e630*/  SHF.R.S32.HI R30, RZ, 0x1f, R218 ;  /* 0x0000001fff1e7819 */ /* 0x000fe200000114da */
[----:B------:R-:W-:Y:S01]  /*1e640*/  IMAD.IADD R9, R9, 0x1, R3 ;  /* 0x0000000109097824 */ /* 0x000fe200078e0203 */
[----:B------:R-:W-:-:S02]  /*1e650*/  SHF.R.S32.HI R3, RZ, 0x1f, R210 ;  /* 0x0000001fff037819 */ /* 0x000fc400000114d2 */
[----:B------:R-:W-:Y:S01]  /*1e660*/  PRMT R4, RZ, 0x654, R4 ;  /* 0x00000654ff047816 */ /* 0x000fe20000000004 */
[C---:B------:R-:W-:Y:S01]  /*1e670*/  IMAD.WIDE.U32 R8, R206.reuse, UR4, R8 ;  /* 0x00000004ce087c25 */ /* 0x040fe2000f8e0008 */
[----:B------:R-:W-:Y:S02]  /*1e680*/  SHF.R.S32.HI R31, RZ, 0x1f, R219 ;  /* 0x0000001fff1f7819 */ /* 0x000fe400000114db */
[----:B------:R2:W-:Y:S01]  /*1e690*/  SYNCS.ARRIVE.TRANS64.RED.A1T0 RZ, [R4+URZ], RZ ;  /* 0x000000ff04ff79a7 */ /* 0x0005e2000810043f */
        /* <DEDUP_REMOVED lines=11> */
[----:B------:R-:W-:Y:S01]  /*1e750*/  ULDC.64 UR4, c[0x0][0xb48] ;  /* 0x0002d20000047ab9 */ /* 0x000fe20000000a00 */
[----:B------:R-:W-:Y:S02]  /*1e760*/  SHF.R.S32.HI R37, RZ, 0x1f, R225 ;  /* 0x0000001fff257819 */ /* 0x000fe400000114e1 */
[----:B------:R-:W-:Y:S01]  /*1e770*/  IMAD.MOV.U32 R3, RZ, RZ, R29 ;  /* 0x000000ffff037224 */ /* 0x000fe200078e001d */
[----:B-1----:R-:W-:Y:S01]  /*1e780*/  @P4 SHF.R.U32.HI R3, RZ, R13, R0 ;  /* 0x0000000dff034219 */ /* 0x002fe20000011600 */
[----:B------:R-:W-:Y:S01]  /*1e790*/  IMAD.IADD R9, R9, 0x1, R11 ;  /* 0x0000000109097824 */ /* 0x000fe200078e020b */
[----:B------:R-:W-:-:S02]  /*1e7a0*/  SHF.R.S32.HI R38, RZ, 0x1f, R226 ;  /* 0x0000001fff267819 */ /* 0x000fc400000114e2 */
[--C-:B------:R-:W-:Y:S01]  /*1e7b0*/  SHF.R.S32.HI R0, RZ, 0x1f, R3.reuse ;  /* 0x0000001fff007819 */ /* 0x100fe20000011403 */
[----:B------:R-:W-:Y:S01]  /*1e7c0*/  IMAD.MOV R11, RZ, RZ, -R3 ;  /* 0x000000ffff0b7224 */ /* 0x000fe200078e0a03 */
[----:B------:R-:W-:Y:S01]  /*1e7d0*/  SHF.R.S32.HI R39, RZ, 0x1f, R227 ;  /* 0x0000001fff277819 */ /* 0x000fe200000114e3 */
[C---:B------:R-:W-:Y:S01]  /*1e7e0*/  IMAD.WIDE.U32 R8, R215.reuse, UR4, R8 ;  /* 0x00000004d7087c25 */ /* 0x040fe2000f8e0008 */
[----:B------:R-:W-:Y:S02]  /*1e7f0*/  SHF.R.S32.HI R88, RZ, 0x1f, R228 ;  /* 0x0000001fff587819 */ /* 0x000fe400000114e4 */
[----:B------:R-:W-:Y:S01]  /*1e800*/  SHF.R.S32.HI R27, RZ, 0x1f, R229 ;  /* 0x0000001fff1b7819 */ /* 0x000fe200000114e5 */
[----:B------:R-:W-:Y:S01]  /*1e810*/  IMAD R11, R104, R11, R29 ;  /* 0x0000000b680b7224 */ /* 0x000fe200078e021d */
[----:B------:R-:W-:Y:S01]  /*1e820*/  SHF.R.S32.HI R89, RZ, 0x1f, R230 ;  /* 0x0000001fff597819 */ /* 0x000fe200000114e6 */
[----:B------:R-:W-:Y:S01]  /*1e830*/  IMAD R0, R0, UR6, RZ ;  /* 0x0000000600007c24 */ /* 0x000fe2000f8e02ff */
[----:B------:R-:W-:Y:S01]  /*1e840*/  SHF.R.S32.HI R107, RZ, 0x1f, R231 ;  /* 0x0000001fff6b7819 */ /* 0x000fe200000114e7 */
        /* <DEDUP_REMOVED lines=12> */
[----:B------:R-:W-:Y:S02]  /*1e910*/  LEA.HI.X R3, R8, UR5, R3, 0x2, P1 ;  /* 0x0000000508037c11 */ /* 0x000fe400088f1403 */
        /* <DEDUP_REMOVED lines=9> */
[----:B01----:R-:W-:-:S04]  /*1e9b0*/  @!P3 IMAD.WIDE R10, R204, 0x4, R8 ;  /* 0x00000004cc0ab825 */ /* 0x003fc800078e0208 */
        /* <DEDUP_REMOVED lines=20> */
[----:B---3--:R-:W-:-:S02]  /*1eb00*/  @!P5 LEA R14, P6, R226, R8, 0x2 ;  /* 0x00000008e20ed211 */ /* 0x008fc400078c10ff */
        /* <DEDUP_REMOVED lines=8> */
[----:B---3--:R-:W-:Y:S01]  /*1eb90*/  @!P0 LEA R14, P6, R223, R8, 0x2 ;  /* 0x00000008df0e8211 */ /* 0x008fe200078c10ff */
[----:B------:R0:W-:Y:S01]  /*1eba0*/  @!P2 ST.E.64 desc[UR60][R10.64], R52 ;  /* 0x000000340a00a985 */ /* 0x0001e2000c101b3c */
[----:B------:R-:W-:-:S02]  /*1ebb0*/  @!P1 LEA.HI.X R13, R224, R9, R36, 0x2, P5 ;  /* 0x00000009e00d9211 */ /* 0x000fc400028f1424 */
[-C--:B------:R-:W-:Y:S02]  /*1ebc0*/  @!P0 LEA.HI.X R15, R223, R9.reuse, R35, 0x2, P6 ;  /* 0x00000009df0f8211 */ /* 0x080fe400030f1423 */
[----:B------:R-:W-:Y:S01]  /*1ebd0*/  ISETP.GE.AND P2, PT, R220, UR4, PT ;  /* 0x00000004dc007c0c */ /* 0x000fe2000bf46270 */
[----:B------:R-:W-:Y:S01]  /*1ebe0*/  @!P1 ST.E.64 desc[UR60][R12.64], R56 ;  /* 0x000000380c009985 */ /* 0x000fe2000c101b3c */
[----:B------:R-:W-:Y:S02]  /*1ebf0*/  @!P3 LEA R24, P5, R222, R8, 0x2 ;  /* 0x00000008de18b211 */ /* 0x000fe400078a10ff */
[----:B------:R-:W-:Y:S01]  /*1ec00*/  ISETP.GE.AND P1, PT, R219, UR4, PT ;  /* 0x00000004db007c0c */ /* 0x000fe2000bf26270 */
[----:B------:R1:W-:Y:S01]  /*1ec10*/  @!P0 ST.E.64 desc[UR60][R14.64], R60 ;  /* 0x0000003c0e008985 */ /* 0x0003e2000c101b3c */
[----:B------:R-:W-:Y:S02]  /*1ec20*/  ISETP.GE.AND P0, PT, R218, UR4, PT ;  /* 0x00000004da007c0c */ /* 0x000fe4000bf06270 */
[----:B------:R-:W-:-:S02]  /*1ec30*/  @!P3 LEA.HI.X R25, R222, R9, R34, 0x2, P5 ;  /* 0x00000009de19b211 */ /* 0x000fc400028f1422 */
[----:B------:R-:W-:Y:S02]  /*1ec40*/  ISETP.GE.AND P5, PT, R217, UR4, PT ;  /* 0x00000004d9007c0c */ /* 0x000fe4000bfa6270 */
[CC--:B------:R-:W-:Y:S01]  /*1ec50*/  @!P4 LEA R20, P6, R221.reuse, R8.reuse, 0x2 ;  /* 0x00000008dd14c211 */ /* 0x0c0fe200078c10ff */
[----:B------:R3:W-:Y:S01]  /*1ec60*/  @!P3 ST.E.64 desc[UR60][R24.64], R64 ;  /* 0x000000401800b985 */ /* 0x0007e2000c101b3c */
[CC--:B0-----:R-:W-:Y:S02]  /*1ec70*/  @!P2 LEA R10, P3, R220.reuse, R8.reuse, 0x2 ;  /* 0x00000008dc0aa211 */ /* 0x0c1fe400078610ff */
[-C--:B------:R-:W-:Y:S02]  /*1ec80*/  @!P4 LEA.HI.X R21, R221, R9.reuse, R33, 0x2, P6 ;  /* 0x00000009dd15c211 */ /* 0x080fe400030f1421 */
[----:B------:R-:W-:Y:S02]  /*1ec90*/  @!P2 LEA.HI.X R11, R220, R9, R32, 0x2, P3 ;  /* 0x00000009dc0ba211 */ /* 0x000fe400018f1420 */
[-C--:B-1----:R-:W-:Y:S01]  /*1eca0*/  @!P1 LEA R14, P6, R219, R8.reuse, 0x2 ;  /* 0x00000008db0e9211 */ /* 0x082fe200078c10ff */
[----:B------:R3:W-:Y:S01]  /*1ecb0*/  @!P4 ST.E.64 desc[UR60][R20.64], R68 ;  /* 0x000000441400c985 */ /* 0x0007e2000c101b3c */
[----:B------:R-:W-:-:S02]  /*1ecc0*/  @!P0 LEA R12, P4, R218, R8, 0x2 ;  /* 0x00000008da0c8211 */ /* 0x000fc400078810ff */
        /* <DEDUP_REMOVED lines=8> */
.L_x_2704:
[----:B------:R-:W-:Y:S05]  /*1ed50*/  BSYNC B1 ;  /* 0x0000000000017941 */ /* 0x000fea0003800000 */
.L_x_2703:
[----:B------:R-:W-:Y:S01]  /*1ed60*/  ISETP.GE.AND P0, PT, R26, R105, PT ;  /* 0x000000691a00720c */ /* 0x000fe20003f06270 */
[----:B-1-3--:R1:W3:Y:S04]  /*1ed70*/  SHFL.IDX PT, R9, R3, 0x1, 0x1c1f ;  /* 0x003c1f0003097f89 */ /* 0x00a2e800000e0000 */
        /* <DEDUP_REMOVED lines=9> */
[-C--:B------:R-:W-:Y:S02]  /*1ee10*/  @!P0 LEA R14, P6, R230, R8.reuse, 0x2 ;  /* 0x00000008e60e8211 */ /* 0x080fe400078c10ff */
        /* <DEDUP_REMOVED lines=58> */
.L_x_2693:
        /* <DEDUP_REMOVED lines=16> */
[----:B-1----:R-:W1:-:S12]  /*1f2c0*/  S2R R4, SR_TID.X ;  /* 0x0000000000047919 */ /* 0x002e580000002100 */
        /* <DEDUP_REMOVED lines=9> */
.L_x_2705:
[----:B------:R-:W-:Y:S01]  /*1f360*/  BSSY B1, `(.L_x_2706) ;  /* 0x0000036000017945 */ /* 0x000fe20003800000 */
[----:B------:R-:W-:Y:S02]  /*1f370*/  SEL R31, R210, RZ, !P0 ;  /* 0x000000ffd21f7207 */ /* 0x000fe40004000000 */
[----:B------:R-:W-:Y:S02]  /*1f380*/  SEL R232, R232, RZ, !P0 ;  /* 0x000000ffe8e87207 */ /* 0x000fe40004000000 */
[----:B-----5:R-:W-:Y:S01]  /*1f390*/  SHF.R.S32.HI R28, RZ, 0x1f, R3 ;  /* 0x0000001fff1c7819 */ /* 0x020fe20000011403 */
[----:B------:R-:W-:Y:S06]  /*1f3a0*/  @P3 BRA `(.L_x_2707) ;  /* 0x0000000000c43947 */ /* 0x000fec0003800000 */
[----:B------:R-:W1:Y:S01]  /*1f3b0*/  S2R R9, SR_TID.X ;  /* 0x0000000000097919 */ /* 0x000e620000002100 */
[----:B------:R-:W2:Y:S02]  /*1f3c0*/  LDC R33, c[0x0][0xbe8] ;  /* 0x0002fa00ff217b82 */ /* 0x000ea40000000800 */
[----:B--2---:R-:W-:Y:S01]  /*1f3d0*/  IMAD R4, R0, R33, RZ ;  /* 0x0000002100047224 */ /* 0x004fe200078e02ff */
[----:B-1----:R-:W-:-:S04]  /*1f3e0*/  IADD3 R30, R200, -0x80, R9 ;  /* 0xffffff80c81e7810 */ /* 0x002fc80007ffe009 */
[----:B------:R-:W-:-:S13]  /*1f3f0*/  ISETP.GE.AND P0, PT, R30, R4, PT ;  /* 0x000000041e00720c */ /* 0x000fda0003f06270 */
[----:B------:R-:W-:Y:S05]  /*1f400*/  @P0 BRA `(.L_x_2707) ;  /* 0x0000000000ac0947 */ /* 0x000fea0003800000 */
[----:B------:R-:W-:Y:S01]  /*1f410*/  IMAD.MOV.U32 R26, RZ, RZ, 0x9b8 ;  /* 0x000009b8ff1a7424 */ /* 0x000fe200078e00ff */
[----:B------:R-:W-:Y:S01]  /*1f420*/  ISETP.GT.AND P0, PT, R209, 0x1, PT ;  /* 0x00000001d100780c */ /* 0x000fe20003f04270 */
[----:B------:R-:W1:Y:S01]  /*1f430*/  LDC.64 R8, c[0x0][0xba8] ;  /* 0x0002ea00ff087b82 */ /* 0x000e620000000a00 */
[----:B------:R-:W-:Y:S01]  /*1f440*/  ISETP.NE.AND P1, PT, R33, 0x1, PT ;  /* 0x000000012100780c */ /* 0x000fe20003f25270 */
[----:B------:R-:W-:Y:S01]  /*1f450*/  IMAD.MOV.U32 R27, RZ, RZ, R30 ;  /* 0x000000ffff1b7224 */ /* 0x000fe200078e001e */
[----:B------:R-:W-:Y:S02]  /*1f460*/  SEL R26, R26, 0x978, P0 ;  /* 0x000009781a1a7807 */ /* 0x000fe40000000000 */
[----:B------:R-:W-:-:S03]  /*1f470*/  SEL R215, R215, RZ, P0 ;  /* 0x000000ffd7d77207 */ /* 0x000fc60000000000 */
        /* <DEDUP_REMOVED lines=8> */
[----:B------:R-:W-:Y:S02]  /*1f500*/  IMAD R21, R20, R232, R21 ;  /* 0x000000e814157224 */ /* 0x000fe400078e0215 */
[----:B0-----:R-:W-:-:S05]  /*1f510*/  @P1 IMAD.HI.U32 R4, R30, R25, RZ ;  /* 0x000000191e041227 */ /* 0x001fca00078e00ff */
[----:B------:R-:W0:Y:S01]  /*1f520*/  @!P0 LDC R9, c[0x0][0xb54] ;  /* 0x0002d500ff098b82 */ /* 0x000e220000000800 */
[----:B---3--:R-:W-:Y:S02]  /*1f530*/  IMAD R29, R15, R206, RZ ;  /* 0x000000ce0f1d7224 */ /* 0x008fe400078e02ff */
[----:B------:R-:W-:Y:S01]  /*1f540*/  IMAD.WIDE.U32 R24, R20, R31, RZ ;  /* 0x0000001f14187225 */ /* 0x000fe200078e00ff */
[----:B----4-:R-:W-:-:S03]  /*1f550*/  @P1 SHF.R.U32.HI R27, RZ, R35, R4 ;  /* 0x00000023ff1b1219 */ /* 0x010fc60000011604 */
[----:B------:R-:W-:-:S04]  /*1f560*/  IMAD.WIDE.U32 R14, R14, R206, RZ ;  /* 0x000000ce0e0e7225 */ /* 0x000fc800078e00ff */
[----:B------:R-:W-:Y:S01]  /*1f570*/  IMAD.IADD R4, R25, 0x1, R21 ;  /* 0x0000000119047824 */ /* 0x000fe200078e0215 */
[----:B------:R-:W-:Y:S01]  /*1f580*/  IADD3 R14, P1, P3, R24, R14, R3 ;  /* 0x0000000e180e7210 */ /* 0x000fe20007b3e003 */
[----:B------:R-:W-:Y:S02]  /*1f590*/  IMAD.IADD R29, R15, 0x1, R29 ;  /* 0x000000010f1d7824 */ /* 0x000fe400078e021d */
[-C--:B------:R-:W-:Y:S02]  /*1f5a0*/  IMAD R21, R13, R215.reuse, RZ ;  /* 0x000000d70d157224 */ /* 0x080fe400078e02ff */
[----:B------:R-:W-:Y:S01]  /*1f5b0*/  IMAD.WIDE.U32 R12, R12, R215, RZ ;  /* 0x000000d70c0c7225 */ /* 0x000fe200078e00ff */
[----:B------:R-:W-:-:S03]  /*1f5c0*/  IADD3.X R4, R4, R29, R28, P1, P3 ;  /* 0x0000001d04047210 */ /* 0x000fc60000fe641c */
[----:B------:R-:W-:Y:S01]  /*1f5d0*/  IMAD.MOV R15, RZ, RZ, -R27 ;  /* 0x000000ffff0f7224 */ /* 0x000fe200078e0a1b */
[----:B------:R-:W-:Y:S01]  /*1f5e0*/  IADD3 R12, P0, P1, R27, R14, R12 ;  /* 0x0000000e1b0c7210 */ /* 0x000fe2000791e00c */
[----:B------:R-:W-:Y:S01]  /*1f5f0*/  IMAD.IADD R21, R13, 0x1, R21 ;  /* 0x000000010d157824 */ /* 0x000fe200078e0215 */
[----:B------:R-:W-:Y:S01]  /*1f600*/  SHF.R.S32.HI R27, RZ, 0x1f, R27 ;  /* 0x0000001fff1b7819 */ /* 0x000fe2000001141b */
[----:B------:R-:W-:-:S03]  /*1f610*/  IMAD R15, R33, R15, R30 ;  /* 0x0000000f210f7224 */ /* 0x000fc600078e021e */
[----:B------:R-:W-:Y:S01]  /*1f620*/  IADD3.X R13, R27, R4, R21, P0, P1 ;  /* 0x000000041b0d7210 */ /* 0x000fe200007e2415 */
[----:B-----5:R-:W-:Y:S01]  /*1f630*/  IMAD R4, R11, R15, RZ ;  /* 0x0000000f0b047224 */ /* 0x020fe200078e02ff */
[----:B------:R-:W-:-:S05]  /*1f640*/  SHF.R.S32.HI R21, RZ, 0x1f, R15 ;  /* 0x0000001fff157819 */ /* 0x000fca000001140f */
[C---:B------:R-:W-:Y:S02]  /*1f650*/  IMAD R21, R10.reuse, R21, R4 ;  /* 0x000000150a157224 */ /* 0x040fe400078e0204 */
[----:B------:R-:W-:-:S04]  /*1f660*/  IMAD.WIDE.U32 R10, R10, R15, R12 ;  /* 0x0000000f0a0a7225 */ /* 0x000fc800078e000c */
[----:B------:R-:W-:Y:S01]  /*1f670*/  IMAD.IADD R4, R11, 0x1, R21 ;  /* 0x000000010b047824 */ /* 0x000fe200078e0215 */
[----:B-1----:R-:W-:Y:S01]  /*1f680*/  LEA R8, P0, R10, R8, 0x2 ;  /* 0x000000080a087211 */ /* 0x002fe200078010ff */
[----:B------:R-:W-:-:S03]  /*1f690*/  IMAD.MOV.U32 R11, RZ, RZ, -0x800000 ;  /* 0xff800000ff0b7424 */ /* 0x000fc600078e00ff */
[----:B0-----:R-:W-:-:S05]  /*1f6a0*/  LEA.HI.X R9, R10, R9, R4, 0x2, P0 ;  /* 0x000000090a097211 */ /* 0x001fca00000f1404 */
[----:B------:R1:W-:Y:S04]  /*1f6b0*/  STG.E desc[UR60][R8.64], R11 ;  /* 0x0000000b08007986 */ /* 0x0003e8000c10193c */
.L_x_2707:
[----:B------:R-:W-:Y:S05]  /*1f6c0*/  BSYNC B1 ;  /* 0x0000000000017941 */ /* 0x000fea0003800000 */
.L_x_2706:
[----:B------:R-:W-:Y:S05]  /*1f6d0*/  @P2 BRA `(.L_x_2702) ;  /* 0x0000000400a02947 */ /* 0x000fea0003800000 */
[----:B------:R-:W2:Y:S01]  /*1f6e0*/  LDC R15, c[0x0][0xbe8] ;  /* 0x0002fa00ff0f7b82 */ /* 0x000ea20000000800 */
[----:B------:R-:W-:Y:S01]  /*1f6f0*/  ULDC.64 UR4, c[0x0][0xaa0] ;  /* 0x0002a80000047ab9 */ /* 0x000fe20000000a00 */
[----:B------:R-:W-:Y:S01]  /*1f700*/  ULDC.64 UR6, c[0x0][0xaf0] ;  /* 0x0002bc0000067ab9 */ /* 0x000fe20000000a00 */
[----:B------:R-:W-:Y:S01]  /*1f710*/  IMAD R4, R28, UR4, RZ ;  /* 0x000000041c047c24 */ /* 0x000fe2000f8e02ff */
[----:B------:R-:W-:Y:S01]  /*1f720*/  BSSY B1, `(.L_x_2708) ;  /* 0x0000039000017945 */ /* 0x000fe20003800000 */
[C---:B-1----:R-:W-:Y:S01]  /*1f730*/  IMAD.WIDE.U32 R8, R3.reuse, UR4, RZ ;  /* 0x0000000403087c25 */ /* 0x042fe2000f8e00ff */
[----:B------:R-:W-:Y:S02]  /*1f740*/  SHF.R.S32.HI R14, RZ, 0x1f, R207 ;  /* 0x0000001fff0e7819 */ /* 0x000fe400000114cf */
[----:B------:R-:W-:Y:S01]  /*1f750*/  SHF.R.S32.HI R20, RZ, 0x1f, R203 ;  /* 0x0000001fff147819 */ /* 0x000fe200000114cb */
[----:B------:R-:W-:Y:S01]  /*1f760*/  IMAD R11, R3, UR5, R4 ;  /* 0x00000005030b7c24 */ /* 0x000fe2000f8e0204 */
[----:B------:R-:W-:Y:S01]  /*1f770*/  ULDC.64 UR4, c[0x0][0xae8] ;  /* 0x0002ba0000047ab9 */ /* 0x000fe20000000a00 */
[----:B------:R-:W-:-:S02]  /*1f780*/  IMAD R3, R208, 0x20, R233 ;  /* 0x00000020d0037824 */ /* 0x000fc400078e02e9 */
[----:B------:R-:W-:Y:S02]  /*1f790*/  IMAD.IADD R9, R9, 0x1, R11 ;  /* 0x0000000109097824 */ /* 0x000fe400078e020b */
[----:B------:R-:W-:Y:S02]  /*1f7a0*/  IMAD.IADD R13, R200, 0x1, R3 ;  /* 0x00000001c80d7824 */ /* 0x000fe400078e0203 */
[----:B------:R-:W-:-:S04]  /*1f7b0*/  IMAD.WIDE.U32 R8, R206, UR4, R8 ;  /* 0x00000004ce087c25 */ /* 0x000fc8000f8e0008 */
[----:B------:R-:W-:Y:S02]  /*1f7c0*/  IMAD.MOV.U32 R3, RZ, RZ, R13 ;  /* 0x000000ffff037224 */ /* 0x000fe400078e000d */
[----:B------:R-:W-:Y:S01]  /*1f7d0*/  IMAD R9, R206, UR5, R9 ;  /* 0x00000005ce097c24 */ /* 0x000fe2000f8e0209 */
[----:B--2---:R-:W-:Y:S01]  /*1f7e0*/  ISETP.NE.AND P0, PT, R15, 0x1, PT ;  /* 0x000000010f00780c */ /* 0x004fe20003f05270 */
[----:B------:R-:W-:Y:S01]  /*1f7f0*/  ULDC.64 UR4, c[0x0][0xae0] ;  /* 0x0002b80000047ab9 */ /* 0x000fe20000000a00 */
[----:B------:R-:W-:Y:S02]  /*1f800*/  IMAD.IADD R200, R233, 0x1, R200 ;  /* 0x00000001e9c87824 */ /* 0x000fe400078e02c8 */
[----:B------:R-:W-:-:S09]  /*1f810*/  IMAD.WIDE.U32 R8, R31, UR6, R8 ;  /* 0x000000061f087c25 */ /* 0x000fd2000f8e0008 */
[----:B------:R-:W1:Y:S08]  /*1f820*/  @P0 LDC R10, c[0x0][0xbec] ;  /* 0x0002fb00ff0a0b82 */ /* 0x000e700000000800 */
[----:B------:R-:W2:Y:S01]  /*1f830*/  @P0 LDC R21, c[0x0][0xbf0] ;  /* 0x0002fc00ff150b82 */ /* 0x000ea20000000800 */
[----:B-1----:R-:W-:-:S04]  /*1f840*/  @P0 IMAD.HI.U32 R4, R13, R10, RZ ;  /* 0x0000000a0d040227 */ /* 0x002fc800078e00ff */
[----:B------:R-:W-:Y:S01]  /*1f850*/  IMAD R10, R232, UR6, RZ ;  /* 0x00000006e80a7c24 */ /* 0x000fe2000f8e02ff */
[----:B--2---:R-:W-:-:S03]  /*1f860*/  @P0 SHF.R.U32.HI R3, RZ, R21, R4 ;  /* 0x00000015ff030219 */ /* 0x004fc60000011604 */
        /* <DEDUP_REMOVED lines=12> */
[----:B------:R-:W-:Y:S02]  /*1f930*/  IMAD R15, R0, R15, RZ ;  /* 0x0000000f000f7224 */ /* 0x000fe400078e02ff */
[----:B------:R-:W-:-:S02]  /*1f940*/  IMAD R3, R11, UR5, R4 ;  /* 0x000000050b037c24 */ /* 0x000fc4000f8e0204 */
[----:B------:R-:W-:Y:S01]  /*1f950*/  IMAD.WIDE.U32 R8, R11, UR4, R8 ;  /* 0x000000040b087c25 */ /* 0x000fe2000f8e0008 */
[C---:B------:R-:W-:Y:S01]  /*1f960*/  ISETP.GE.AND P2, PT, R200.reuse, R15, PT ;  /* 0x0000000fc800720c */ /* 0x040fe20003f46270 */
[----:B------:R-:W-:Y:S02]  /*1f970*/  ULDC.64 UR4, c[0x0][0xa80] ;  /* 0x0002a00000047ab9 */ /* 0x000fe40000000a00 */
[----:B------:R-:W-:Y:S01]  /*1f980*/  VIADD R0, R200, 0x20 ;  /* 0x00000020c8007836 */ /* 0x000fe20000000000 */
[----:B------:R-:W-:Y:S01]  /*1f990*/  LEA R4, P3, R8, UR4, 0x1 ;  /* 0x0000000408047c11 */ /* 0x000fe2000f8608ff */
[----:B------:R-:W-:-:S03]  /*1f9a0*/  IMAD.IADD R3, R9, 0x1, R3 ;  /* 0x0000000109037824 */ /* 0x000fc600078e0203 */
[-C--:B------:R-:W-:Y:S01]  /*1f9b0*/  ISETP.GE.AND P1, PT, R0, R15.reuse, PT ;  /* 0x0000000f0000720c */ /* 0x080fe20003f26270 */
[----:B------:R-:W-:Y:S01]  /*1f9c0*/  VIADD R0, R200, 0x40 ;  /* 0x00000040c8007836 */ /* 0x000fe20000000000 */
[----:B------:R-:W-:Y:S02]  /*1f9d0*/  LEA.HI.X R3, R8, UR5, R3, 0x1, P3 ;  /* 0x0000000508037c11 */ /* 0x000fe400098f0c03 */
[----:B------:R1:W2:Y:S02]  /*1f9e0*/  SHFL.IDX PT, R8, R4, RZ, 0x181f ;  /* 0x00181fff04087589 */ /* 0x0002a400000e0000 */
[----:B------:R-:W-:Y:S02]  /*1f9f0*/  ISETP.GE.AND P0, PT, R0, R15, PT ;  /* 0x0000000f0000720c */ /* 0x000fe40003f06270 */
[----:B------:R1:W3:Y:S01]  /*1fa00*/  SHFL.IDX PT, R0, R3, RZ, 0x181f ;  /* 0x00181fff03007589 */ /* 0x0002e200000e0000 */
[----:B------:R-:W-:Y:S10]  /*1fa10*/  @P2 BRA `(.L_x_2709) ;  /* 0x0000000000242947 */ /* 0x000ff40003800000 */
        /* <DEDUP_REMOVED lines=9> */
.L_x_2709:
[----:B------:R-:W-:Y:S05]  /*1fab0*/  BSYNC B1 ;  /* 0x0000000000017941 */ /* 0x000fea0003800000 */
.L_x_2708:
[----:B---3--:R3:W0:Y:S01]  /*1fac0*/  SHFL.IDX PT, R0, R3, 0x1, 0x181f ;  /* 0x00381f0003007f89 */ /* 0x00862200000e0000 */
[----:B------:R-:W-:Y:S03]  /*1fad0*/  BSSY B1, `(.L_x_2710) ;  /* 0x000000c000017945 */ /* 0x000fe60003800000 */
[----:B--2-4-:R3:W2:Y:S01]  /*1fae0*/  SHFL.IDX PT, R8, R4, 0x1, 0x181f ;  /* 0x00381f0004087f89 */ /* 0x0146a200000e0000 */
[----:B------:R-:W-:Y:S05]  /*1faf0*/  @P1 BRA `(.L_x_2711) ;  /* 0x0000000000241947 */ /* 0x000fea0003800000 */
        /* <DEDUP_REMOVED lines=9> */
.L_x_2711:
[----:B------:R-:W-:Y:S05]  /*1fb90*/  BSYNC B1 ;  /* 0x0000000000017941 */ /* 0x000fea0003800000 */
.L_x_2710:
[----:B0-----:R0:W0:Y:S01]  /*1fba0*/  SHFL.IDX PT, R0, R3, 0x2, 0x181f ;  /* 0x00581f0003007f89 */ /* 0x00102200000e0000 */
[----:B------:R-:W-:Y:S03]  /*1fbb0*/  BSSY B1, `(.L_x_2712) ;  /* 0x000000c000017945 */ /* 0x000fe60003800000 */
[----:B--2-4-:R2:W4:Y:S01]  /*1fbc0*/  SHFL.IDX PT, R8, R4, 0x2, 0x181f ;  /* 0x00581f0004087f89 */ /* 0x01452200000e0000 */
[----:B------:R-:W-:Y:S05]  /*1fbd0*/  @P0 BRA `(.L_x_2713) ;  /* 0x0000000000240947 */ /* 0x000fea0003800000 */
        /* <DEDUP_REMOVED lines=9> */
.L_x_2713:
[----:B------:R-:W-:Y:S05]  /*1fc70*/  BSYNC B1 ;  /* 0x0000000000017941 */ /* 0x000fea0003800000 */
.L_x_2712:
[----:B0-----:R-:W-:Y:S01]  /*1fc80*/  VIADD R0, R200, 0x60 ;  /* 0x00000060c8007836 */ /* 0x001fe20000000000 */
[----:B------:R0:W0:Y:S04]  /*1fc90*/  SHFL.IDX PT, R10, R3, 0x3, 0x181f ;  /* 0x00781f00030a7f89 */ /* 0x00002800000e0000 */
[----:B------:R-:W-:Y:S01]  /*1fca0*/  ISETP.GE.AND P0, PT, R0, R15, PT ;  /* 0x0000000f0000720c */ /* 0x000fe20003f06270 */
[----:B-123--:R-:W1:-:S12]  /*1fcb0*/  SHFL.IDX PT, R4, R4, 0x3, 0x181f ;  /* 0x00781f0004047f89 */ /* 0x00ee5800000e0000 */
[----:B------:R-:W-:Y:S05]  /*1fcc0*/  @P0 BRA `(.L_x_2702) ;  /* 0x0000000000240947 */ /* 0x000fea0003800000 */
[----:B------:R-:W-:Y:S02]  /*1fcd0*/  ULDC UR4, c[0x0][0xac8] ;  /* 0x0002b20000047ab9 */ /* 0x000fe40000000800 */
[----:B------:R-:W-:Y:S02]  /*1fce0*/  ISETP.GE.AND P2, PT, R203, UR4, PT ;  /* 0x00000004cb007c0c */ /* 0x000fe4000bf46270 */
[----:B------:R-:W-:-:S11]  /*1fcf0*/  ISETP.GE.AND P3, PT, R207, UR4, PT ;  /* 0x00000004cf007c0c */ /* 0x000fd6000bf66270 */
[-C--:B-1----:R-:W-:Y:S02]  /*1fd00*/  @!P2 LEA R12, P0, R203, R4.reuse, 0x1 ;  /* 0x00000004cb0ca211 */ /* 0x082fe400078008ff */
[----:B----4-:R-:W-:Y:S02]  /*1fd10*/  @!P3 LEA R8, P1, R207, R4, 0x1 ;  /* 0x00000004cf08b211 */ /* 0x010fe400078208ff */
[-C--:B0-----:R-:W-:Y:S02]  /*1fd20*/  @!P2 LEA.HI.X R13, R203, R10.reuse, R20, 0x1, P0 ;  /* 0x0000000acb0da211 */ /* 0x081fe400000f0c14 */
[----:B------:R-:W-:-:S03]  /*1fd30*/  @!P3 LEA.HI.X R9, R207, R10, R14, 0x1, P1 ;  /* 0x0000000acf09b211 */ /* 0x000fc600008f0c0e */
[----:B------:R0:W-:Y:S04]  /*1fd40*/  @!P2 ST.E.128 desc[UR60][R12.64], RZ ;  /* 0x000000ff0c00a985 */ /* 0x0001e8000c101d3c */
[----:B------:R0:W-:Y:S02]  /*1fd50*/  @!P3 ST.E.128 desc[UR60][R8.64], RZ ;  /* 0x000000ff0800b985 */ /* 0x0001e4000c101d3c */
.L_x_2702:
[----:B------:R-:W-:Y:S05]  /*1fd60*/  BSYNC B0 ;  /* 0x0000000000007941 */ /* 0x000fea0003800000 */
.L_x_2692:
[----:B------:R-:W-:Y:S02]  /*1fd70*/  ULDC UR4, c[0x0][0xc3c] ;  /* 0x00030f0000047ab9 */ /* 0x000fe40000000800 */
[----:B------:R-:W-:-:S13]  /*1fd80*/  ISETP.GE.AND P0, PT, R7, UR4, PT ;  /* 0x0000000407007c0c */ /* 0x000fda000bf06270 */
[----:B------:R-:W-:Y:S05]  /*1fd90*/  @!P0 BRA `(.L_x_2714) ;  /* 0xfffffe1400f08947 */ /* 0x000fea000383ffff */
[----:B------:R-:W-:Y:S05]  /*1fda0*/  BRA `(.L_x_2483) ;  /* 0x0000008800b87947 */ /* 0x000fea0003800000 */
.L_x_2481:
        /* <DEDUP_REMOVED lines=20> */
.L_x_2715:
        /* <DEDUP_REMOVED lines=43> */
.L_x_2719:
        /* <DEDUP_REMOVED lines=39> */
.L_x_2717:
        /* <DEDUP_REMOVED lines=12> */
.L_x_2720:
        /* <DEDUP_REMOVED lines=63> */
.L_x_2721:
        /* <DEDUP_REMOVED lines=61> */
.L_x_2722:
[----:B01----:R-:W-:-:S05]  /*20c90*/  LOP3.LUT R3, RZ, R2, RZ, 0x33, !PT ;  /* 0x00000002ff037212 */ /* 0x003fca00078e33ff */
[----:B------:R-:W-:-:S05]  /*20ca0*/  IMAD.IADD R2, R4, 0x1, R3 ;  /* 0x0000000104027824 */ /* 0x000fca00078e0203 */
[----:B------:R1:W-:Y:S01]  /*20cb0*/  STL [R1+0x4], R2 ;  /* 0x0000040201007387 */ /* 0x0003e20000100800 */
[----:B------:R-:W-:Y:S05]  /*20cc0*/  BRA `(.L_x_2723) ;  /* 0x0000000000107947 */ /* 0x000fea0003800000 */
.L_x_2718:
[----:B------:R-:W-:Y:S01]  /*20cd0*/  IMAD.U32 R2, RZ, RZ, UR6 ;  /* 0x00000006ff027e24 */ /* 0x000fe2000f8e00ff */
[----:B------:R0:W-:Y:S04]  /*20ce0*/  STL [R1+0x4], RZ ;  /* 0x000004ff01007387 */ /* 0x0001e80000100800 */
[----:B------:R0:W-:Y:S04]  /*20cf0*/  STL [R1+0x8], RZ ;  /* 0x000008ff01007387 */ /* 0x0001e80000100800 */
[----:B------:R0:W-:Y:S02]  /*20d00*/  STL [R1], R2 ;  /* 0x0000000201007387 */ /* 0x0001e40000100800 */
.L_x_2723:
        /* <DEDUP_REMOVED lines=10> */
.L_x_2716:
        /* <DEDUP_REMOVED lines=16> */
[----:B01----:R-:W-:Y:S01]  /*20eb0*/  IMAD.SHL.U32 R2, R5, 0x8, RZ ;  /* 0x0000000805027824 */ /* 0x003fe200078e00ff */
        /* <DEDUP_REMOVED lines=21> */
[----:B------:R-:W-:Y:S01]  /*21010*/  LOP3.LUT R5, R2, 0x70, R6, 0xf8, !PT ;  /* 0x0000007002057812 */ /* 0x000fe200078ef806 */
[----:B------:R-:W-:Y:S02]  /*21020*/  IMAD R2, R3, 0x2, R18 ;  /* 0x0000000203027824 */ /* 0x000fe400078e0212 */
[----:B------:R-:W-:-:S03]  /*21030*/  IMAD.MOV.U32 R3, RZ, RZ, 0x1 ;  /* 0x00000001ff037424 */ /* 0x000fc600078e00ff */
[----:B------:R0:W-:Y:S01]  /*21040*/  STL [R1+0x30], R2 ;  /* 0x0000300201007387 */ /* 0x0001e20000100800 */
[----:B------:R-:W-:-:S03]  /*21050*/  @P0 LOP3.LUT R4, R4, 0x8, RZ, 0xfc, !PT ;  /* 0x0000000804040812 */ /* 0x000fc600078efcff */
        /* <DEDUP_REMOVED lines=8> */
.L_x_2872:
[----:B------:R-:W2:Y:S01]  /*210e0*/  LDL R0, [R1+0xc] ;  /* 0x00000c0001007983 */ /* 0x000ea20000100800 */
[----:B-1----:R-:W2:Y:S01]  /*210f0*/  LDC.64 R2, c[0x0][0xc88] ;  /* 0x00032200ff027b82 */ /* 0x002ea20000000a00 */
[----:B------:R-:W-:Y:S05]  /*21100*/  YIELD ;  /* 0x0000000000007946 */ /* 0x000fea0003800000 */
[----:B------:R-:W-:Y:S01]  /*21110*/  ULDC.64 UR4, c[0x0][0xa28] ;  /* 0x00028a0000047ab9 */ /* 0x000fe20000000a00 */
[----:B------:R-:W-:Y:S01]  /*21120*/  ULDC.64 UR10, c[0x0][0xa18] ;  /* 0x00028600000a7ab9 */ /* 0x000fe20000000a00 */
[----:B------:R-:W-:Y:S01]  /*21130*/  ISETP.NE.U32.AND P0, PT, RZ, UR4, PT ;  /* 0x00000004ff007c0c */ /* 0x000fe2000bf05070 */
[----:B------:R-:W-:Y:S01]  /*21140*/  ULDC.64 UR6, c[0x0][0xa08] ;  /* 0x0002820000067ab9 */ /* 0x000fe20000000a00 */
[----:B--2---:R-:W-:Y:S01]  /*21150*/  IMAD.WIDE R2, R0, 0x4, R2 ;  /* 0x0000000400027825 */ /* 0x004fe200078e0202 */
[----:B------:R-:W-:-:S04]  /*21160*/  ULDC.64 UR8, c[0x0][0xa10] ;  /* 0x0002840000087ab9 */ /* 0x000fc80000000a00 */
[----:B0-----:R-:W2:Y:S01]  /*21170*/  LDG.E R4, desc[UR60][R2.64] ;  /* 0x0000003c02047981 */ /* 0x001ea2000c1e1900 */
[----:B------:R-:W-:Y:S01]  /*21180*/  ISETP.NE.AND.EX P0, PT, RZ, UR5, PT, P0 ;  /* 0x00000005ff007c0c */ /* 0x000fe2000bf05300 */
[----:B------:R-:W-:Y:S01]  /*21190*/  IMAD.MOV.U32 R0, RZ, RZ, RZ ;  /* 0x000000ffff007224 */ /* 0x000fe200078e00ff */
[----:B------:R-:W-:-:S04]  /*211a0*/  ISETP.NE.U32.AND P3, PT, RZ, UR10, PT ;  /* 0x0000000aff007c0c */ /* 0x000fc8000bf65070 */
[----:B------:R-:W-:Y:S01]  /*211b0*/  ISETP.NE.AND.EX P3, PT, RZ, UR11, PT, P3 ;  /* 0x0000000bff007c0c */ /* 0x000fe2000bf65330 */
[----:B------:R-:W-:Y:S01]  /*211c0*/  IMAD.MOV.U32 R12, RZ, RZ, RZ ;  /* 0x000000ffff0c7224 */ /* 0x000fe200078e00ff */
[----:B--2---:R-:W-:Y:S01]  /*211d0*/  SHF.R.S32.HI R5, RZ, 0x1f, R4 ;  /* 0x0000001fff057819 */ /* 0x004fe20000011404 */
[----:B------:R-:W-:-:S04]  /*211e0*/  IMAD.SHL.U32 R15, R4, 0x4, RZ ;  /* 0x00000004040f7824 */ /* 0x000fc800078e00ff */
[C---:B------:R-:W-:Y:S01]  /*211f0*/  @P0 LEA R2, P1, R4.reuse, UR4, 0x2 ;  /* 0x0000000404020c11 */ /* 0x040fe2000f8210ff */
[----:B------:R0:W-:Y:S01]  /*21200*/  STL [R1+0x38], R4 ;  /* 0x0000380401007387 */ /* 0x0001e20000100800 */
[C-C-:B------:R-:W-:Y:S02]  /*21210*/  SHF.L.U64.HI R14, R4.reuse, 0x2, R5.reuse ;  /* 0x00000002040e7819 */ /* 0x140fe40000010205 */
[----:B------:R-:W-:Y:S01]  /*21220*/  @P0 LEA.HI.X R3, R4, UR5, R5, 0x2, P1 ;  /* 0x0000000504030c11 */ /* 0x000fe200088f1405 */
[----:B------:R-:W-:Y:S01]  /*21230*/  ULDC.64 UR4, c[0x0][0xa00] ;  /* 0x0002800000047ab9 */ /* 0x000fe20000000a00 */
[C---:B------:R-:W-:Y:S01]  /*21240*/  @P3 IADD3 R8, P1, R15.reuse, UR10, RZ ;  /* 0x0000000a0f083c10 */ /* 0x040fe2000ff3e0ff */
        /* <DEDUP_REMOVED lines=12> */
[----:B--2---:R-:W-:-:S04]  /*21310*/  IADD3 R2, P0, R15, UR4, RZ ;  /* 0x000000040f027c10 */ /* 0x004fc8000ff1e0ff */
[----:B------:R-:W-:Y:S01]  /*21320*/  IADD3.X R3, R14, UR5, RZ, P0, !PT ;  /* 0x000000050e037c10 */ /* 0x000fe200087fe4ff */
[----:B------:R-:W-:Y:S01]  /*21330*/  ULDC UR4, c[0x0][0x288] ;  /* 0x0000a20000047ab9 */ /* 0x000fe20000000800 */
[----:B0-----:R-:W-:-:S03]  /*21340*/  IADD3 R4, P0, R15, UR8, RZ ;  /* 0x000000080f047c10 */ /* 0x001fc6000ff1e0ff */
[----:B------:R0:W5:Y:S01]  /*21350*/  @P2 LDG.E R11, desc[UR60][R6.64] ;  /* 0x0000003c060b2981 */ /* 0x000162000c1e1900 */
[----:B-1----:R-:W-:Y:S02]  /*21360*/  IADD3.X R5, R14, UR9, RZ, P0, !PT ;  /* 0x000000090e057c10 */ /* 0x002fe400087fe4ff */
[----:B------:R-:W-:Y:S01]  /*21370*/  ISETP.NE.U32.AND P0, PT, RZ, UR8, PT ;  /* 0x00000008ff007c0c */ /* 0x000fe2000bf05070 */
[----:B------:R-:W2:Y:S03]  /*21380*/  @P1 LDG.E R12, desc[UR60][R2.64] ;  /* 0x0000003c020c1981 */ /* 0x000ea6000c1e1900 */
[----:B------:R-:W-:-:S13]  /*21390*/  ISETP.NE.AND.EX P0, PT, RZ, UR9, PT, P0 ;  /* 0x00000009ff007c0c */ /* 0x000fda000bf05300 */
        /* <DEDUP_REMOVED lines=15> */
[----:B------:R-:W-:Y:S01]  /*21490*/  IMAD.U32 R8, RZ, RZ, UR4 ;  /* 0x00000004ff087e24 */ /* 0x000fe2000f8e00ff */
[----:B0-----:R-:W-:Y:S06]  /*214a0*/  @P3 BRA `(.L_x_2725) ;  /* 0x0000000000143947 */ /* 0x001fec0003800000 */
[----:B------:R-:W-:Y:S05]  /*214b0*/  @!P1 BRA `(.L_x_2725) ;  /* 0x0000000000109947 */ /* 0x000fea0003800000 */
[----:B------:R-:W2:Y:S04]  /*214c0*/  LDG.E R12, desc[UR60][R2.64] ;  /* 0x0000003c020c7981 */ /* 0x000ea8000c1e1900 */
[----:B------:R-:W2:Y:S02]  /*214d0*/  LDG.E R2, desc[UR60][R2.64+0x4] ;  /* 0x0000043c02027981 */ /* 0x000ea4000c1e1900 */
[----:B--2--5:R-:W-:-:S05]  /*214e0*/  IMAD.IADD R13, R2, 0x1, -R12 ;  /* 0x00000001020d7824 */ /* 0x024fca00078e0a0c */
[----:B------:R0:W-:Y:S02]  /*214f0*/  STL [R1+0x50], R13 ;  /* 0x0000500d01007387 */ /* 0x0001e40000100800 */
.L_x_2725:
[----:B------:R-:W2:Y:S01]  /*21500*/  LDL.LU R3, [R1+0x8] ;  /* 0x0000080001037983 */ /* 0x000ea20000300800 */
[----:B------:R-:W-:Y:S02]  /*21510*/  ULDC.64 UR4, c[0x0][0xa20] ;  /* 0x0002880000047ab9 */ /* 0x000fe40000000a00 */
[----:B------:R-:W-:Y:S01]  /*21520*/  ISETP.NE.U32.AND P1, PT, RZ, UR4, PT ;  /* 0x00000004ff007c0c */ /* 0x000fe2000bf25070 */
[----:B------:R-:W3:Y:S03]  /*21530*/  LDL R12, [R1+0x38] ;  /* 0x00003800010c7983 */ /* 0x000ee60000100800 */
[----:B------:R-:W-:Y:S02]  /*21540*/  ISETP.NE.AND.EX P1, PT, RZ, UR5, PT, P1 ;  /* 0x00000005ff007c0c */ /* 0x000fe4000bf25310 */
[C---:B--2---:R-:W-:Y:S02]  /*21550*/  LOP3.LUT R17, R3.reuse, 0xff000000, RZ, 0xc0, !PT ;  /* 0xff00000003117812 */ /* 0x044fe400078ec0ff */
[----:B------:R-:W-:-:S02]  /*21560*/  LOP3.LUT R2, R3, 0xff0000, RZ, 0xc0, !PT ;  /* 0x00ff000003027812 */ /* 0x000fc400078ec0ff */
[----:B------:R-:W-:Y:S02]  /*21570*/  SHF.R.U32.HI R17, RZ, 0x8, R17 ;  /* 0x00000008ff117819 */ /* 0x000fe40000011611 */
[----:B------:R-:W-:Y:S02]  /*21580*/  LOP3.LUT R16, R3, 0xffff, RZ, 0xc0, !PT ;  /* 0x0000ffff03107812 */ /* 0x000fe400078ec0ff */
[----:B------:R-:W-:Y:S01]  /*21590*/  LEA.HI R17, R2, R17, RZ, 0x10 ;  /* 0x0000001102117211 */ /* 0x000fe200078f80ff */
[----:B-----5:R-:W-:-:S05]  /*215a0*/  IMAD.IADD R2, R11, 0x1, R0 ;  /* 0x000000010b027824 */ /* 0x020fca00078e0200 */
[----:B------:R1:W-:Y:S04]  /*215b0*/  STL [R1+0x20], R2 ;  /* 0x0000200201007387 */ /* 0x0003e80000100800 */
[----:B---3--:R1:W-:Y:S01]  /*215c0*/  STL [R1+0x18], R12 ;  /* 0x0000180c01007387 */ /* 0x0083e20000100800 */
[----:B------:R-:W-:Y:S05]  /*215d0*/  @!P1 BRA `(.L_x_2726) ;  /* 0x0000000000109947 */ /* 0x000fea0003800000 */
[----:B-1----:R-:W-:-:S04]  /*215e0*/  IADD3 R2, P1, R15, UR4, RZ ;  /* 0x000000040f027c10 */ /* 0x002fc8000ff3e0ff */
[----:B------:R-:W-:-:S05]  /*215f0*/  IADD3.X R3, R14, UR5, RZ, P1, !PT ;  /* 0x000000050e037c10 */ /* 0x000fca0008ffe4ff */
[----:B------:R2:W5:Y:S01]  /*21600*/  LDG.E R8, desc[UR60][R2.64] ;  /* 0x0000003c02087981 */ /* 0x000562000c1e1900 */
[----:B------:R-:W-:Y:S05]  /*21610*/  BRA `(.L_x_2727) ;  /* 0x0000000000107947 */ /* 0x000fea0003800000 */
.L_x_2726:
[----:B------:R-:W-:Y:S05]  /*21620*/  @!P2 BRA `(.L_x_2727) ;  /* 0x00000000000ca947 */ /* 0x000fea0003800000 */
[----:B------:R-:W2:Y:S04]  /*21630*/  LDG.E R8, desc[UR60][R6.64] ;  /* 0x0000003c06087981 */ /* 0x000ea8000c1e1900 */
[----:B------:R-:W2:Y:S02]  /*21640*/  LDG.E R6, desc[UR60][R6.64+0x4] ;  /* 0x0000043c06067981 */ /* 0x000ea4000c1e1900 */
[----:B--2---:R-:W-:-:S07]  /*21650*/  IMAD.IADD R8, R6, 0x1, -R8 ;  /* 0x0000000106087824 */ /* 0x004fce00078e0a08 */
.L_x_2727:
[----:B-12---:R-:W2:Y:S01]  /*21660*/  @P0 LDG.E R2, desc[UR60][R4.64] ;  /* 0x0000003c04020981 */ /* 0x006ea2000c1e1900 */
[----:B------:R-:W1:Y:S03]  /*21670*/  LDC R3, c[0x0][0x448] ;  /* 0x00011200ff037b82 */ /* 0x000e660000000800 */
[----:B------:R-:W3:Y:S04]  /*21680*/  LDL R6, [R1+0x4] ;  /* 0x0000040001067983 */ /* 0x000ee80000100800 */
[----:B------:R4:W2:Y:S01]  /*21690*/  @P0 LDG.E R4, desc[UR60][R4.64+0x4] ;  /* 0x0000043c04040981 */ /* 0x0008a2000c1e1900 */
[----:B-1----:R-:W-:-:S13]  /*216a0*/  ISETP.NE.AND P1, PT, R3, 0x1, PT ;  /* 0x000000010300780c */ /* 0x002fda0003f25270 */
[----:B------:R-:W1:Y:S08]  /*216b0*/  @P1 LDC R3, c[0x0][0x44c] ;  /* 0x00011300ff031b82 */ /* 0x000e700000000800 */
[----:B----4-:R-:W4:Y:S01]  /*216c0*/  @P1 LDC R5, c[0x0][0x450] ;  /* 0x00011400ff051b82 */ /* 0x010f220000000800 */
[----:B-----5:R-:W-:Y:S01]  /*216d0*/  IMAD.IADD R7, R8, 0x1, -R0 ;  /* 0x0000000108077824 */ /* 0x020fe200078e0a00 */
[----:B------:R-:W-:-:S05]  /*216e0*/  LOP3.LUT R11, R17, 0xff, RZ, 0xc0, !PT ;  /* 0x000000ff110b7812 */ /* 0x000fca00078ec0ff */
[----:B------:R0:W-:Y:S01]  /*216f0*/  STL [R1+0x60], R11 ;  /* 0x0000600b01007387 */ /* 0x0001e20000100800 */
[----:B------:R-:W-:Y:S01]  /*21700*/  BSSY B0, `(.L_x_2728) ;  /* 0x0000032000007945 */ /* 0x000fe20003800000 */
[----:B------:R-:W-:Y:S01]  /*21710*/  SHF.R.U32.HI R17, RZ, 0x10, R17 ;  /* 0x00000010ff117819 */ /* 0x000fe20000011611 */
[----:B--2---:R-:W-:Y:S02]  /*21720*/  @P0 IMAD.IADD R9, R4, 0x1, -R2 ;  /* 0x0000000104090824 */ /* 0x004fe400078e0a02 */
[----:B---3--:R-:W-:-:S04]  /*21730*/  IMAD.SHL.U32 R2, R6, 0x80, RZ ;  /* 0x0000008006027824 */ /* 0x008fc800078e00ff */
[----:B------:R-:W-:-:S04]  /*21740*/  VIADD R2, R2, 0x7f ;  /* 0x0000007f02027836 */ /* 0x000fc80000000000 */
[----:B-1----:R-:W-:-:S05]  /*21750*/  @P1 IMAD.HI.U32 R0, R2, R3, RZ ;  /* 0x0000000302001227 */ /* 0x002fca00078e00ff */
[----:B----4-:R-:W-:Y:S01]  /*21760*/  @P1 SHF.R.U32.HI R2, RZ, R5, R0 ;  /* 0x00000005ff021219 */ /* 0x010fe20000011600 */
[----:B------:R-:W-:-:S05]  /*21770*/  IMAD.IADD R0, R7, 0x1, R9 ;  /* 0x0000000107007824 */ /* 0x000fca00078e0209 */
[C---:B------:R-:W-:Y:S01]  /*21780*/  IADD3 R21, R0.reuse, 0x80, -R13 ;  /* 0x0000008000157810 */ /* 0x040fe20007ffe80d */
        /* <DEDUP_REMOVED lines=9> */
[----:B------:R-:W-:Y:S01]  /*21820*/  ISETP.GE.AND P1, PT, R6, 0x1, PT ;  /* 0x000000010600780c */ /* 0x000fe20003f26270 */
[----:B------:R-:W-:-:S12]  /*21830*/  IMAD.MOV.U32 R0, RZ, RZ, RZ ;  /* 0x000000ffff007224 */ /* 0x000fd800078e00ff */
[----:B0-----:R-:W-:Y:S05]  /*21840*/  @!P1 BRA `(.L_x_2729) ;  /* 0x0000000000749947 */ /* 0x001fea0003800000 */
[----:B------:R-:W-:Y:S01]  /*21850*/  ISETP.NE.AND P1, PT, R17, RZ, PT ;  /* 0x000000ff1100720c */ /* 0x000fe20003f25270 */
[----:B------:R-:W-:-:S03]  /*21860*/  ULDC UR4, c[0x0][0x9f0] ;  /* 0x00027c0000047ab9 */ /* 0x000fc60000000800 */
[----:B------:R-:W-:-:S04]  /*21870*/  SEL R2, R17, UR4, P1 ;  /* 0x0000000411027c07 */ /* 0x000fc80008800000 */
[----:B------:R-:W-:Y:S02]  /*21880*/  IABS R3, R2 ;  /* 0x0000000200037213 */ /* 0x000fe40000000000 */
[----:B------:R-:W-:Y:S02]  /*21890*/  IADD3 R0, R2, -0x1, R6 ;  /* 0xffffffff02007810 */ /* 0x000fe40007ffe006 */
[----:B------:R-:W0:Y:S08]  /*218a0*/  I2F.RP R4, R3 ;  /* 0x0000000300047306 */ /* 0x000e300000209400 */
[----:B0-----:R-:W0:Y:S02]  /*218b0*/  MUFU.RCP R4, R4 ;  /* 0x0000000400047308 */ /* 0x001e240000001000 */
[----:B0-----:R-:W-:-:S06]  /*218c0*/  VIADD R4, R4, 0xffffffe ;  /* 0x0ffffffe04047836 */ /* 0x001fcc0000000000 */
[----:B------:R0:W1:Y:S02]  /*218d0*/  F2I.FTZ.U32.TRUNC.NTZ R5, R4 ;  /* 0x0000000400057305 */ /* 0x000064000021f000 */
[----:B0-----:R-:W-:-:S04]  /*218e0*/  LOP3.LUT R4, R0, R2, RZ, 0x3c, !PT ;  /* 0x0000000200047212 */ /* 0x001fc800078e3cff */
[----:B------:R-:W-:Y:S01]  /*218f0*/  ISETP.GE.AND P1, PT, R4, RZ, PT ;  /* 0x000000ff0400720c */ /* 0x000fe20003f26270 */
[----:B-1----:R-:W-:-:S04]  /*21900*/  IMAD.MOV R4, RZ, RZ, -R5 ;  /* 0x000000ffff047224 */ /* 0x002fc800078e0a05 */
[----:B------:R-:W-:Y:S02]  /*21910*/  IMAD R8, R4, R3, RZ ;  /* 0x0000000304087224 */ /* 0x000fe400078e02ff */
[----:B------:R-:W-:-:S04]  /*21920*/  IMAD.MOV.U32 R4, RZ, RZ, RZ ;  /* 0x000000ffff047224 */ /* 0x000fc800078e00ff */
[----:B------:R-:W-:Y:S01]  /*21930*/  IMAD.HI.U32 R8, R5, R8, R4 ;  /* 0x0000000805087227 */ /* 0x000fe200078e0004 */
[----:B------:R-:W-:Y:S02]  /*21940*/  IABS R4, R0 ;  /* 0x0000000000047213 */ /* 0x000fe40000000000 */
[----:B------:R-:W-:-:S05]  /*21950*/  IABS R0, R2 ;  /* 0x0000000200007213 */ /* 0x000fca0000000000 */
        /* <DEDUP_REMOVED lines=12> */
.L_x_2729:
[----:B------:R-:W-:Y:S05]  /*21a20*/  BSYNC B0 ;  /* 0x0000000000007941 */ /* 0x000fea0003800000 */
.L_x_2728:
        /* <DEDUP_REMOVED lines=20> */
[----:B------:R-:W0:Y:S02]  /*21b70*/  S2R R2, SR_TID.X ;  /* 0x0000000000027919 */ /* 0x000e240000002100 */
[----:B0-----:R-:W-:-:S04]  /*21b80*/  SHF.R.U32.HI R2, RZ, 0x5, R2 ;  /* 0x00000005ff027819 */ /* 0x001fc80000011602 */
[----:B------:R-:W-:-:S05]  /*21b90*/  LOP3.LUT R2, R2, 0x3, RZ, 0xc0, !PT ;  /* 0x0000000302027812 */ /* 0x000fca00078ec0ff */
[----:B------:R0:W1:Y:S02]  /*21ba0*/  SHFL.IDX PT, R14, R2, RZ, 0x1f ;  /* 0x00001fff020e7589 */ /* 0x00006400000e0000 */
.L_x_2915:
[----:B-1----:R-:W-:Y:S02]  /*21bb0*/  ISETP.NE.AND P0, PT, R14, RZ, PT ;  /* 0x000000ff0e00720c */ /* 0x002fe40003f05270 */
[----:B------:R-:W-:-:S11]  /*21bc0*/  PLOP3.LUT P2, PT, PT, PT, PT, 0x8, 0x0 ;  /* 0x000000000000781c */ /* 0x000fd60003f4e170 */
[----:B------:R-:W-:Y:S05]  /*21bd0*/  @P0 BRA `(.L_x_2733) ;  /* 0x00000000000c0947 */ /* 0x000fea0003800000 */
[----:B------:R-:W-:-:S03]  /*21be0*/  UMOV UR4, 0xffffffff ;  /* 0xffffffff00047882 */ /* 0x000fc60000000000 */
[----:B------:R-:W-:Y:S05]  /*21bf0*/  BRA.DIV UR4, `(.L_x_2734) ;  /* 0x0000007a04247947 */ /* 0x000fea000b800000 */
[----:B------:R-:W-:-:S13]  /*21c00*/  ELECT P2, URZ, PT ;  /* 0x00000000003f782f */ /* 0x000fda0003840000 */
.L_x_2733:
[----:B0-----:R-:W2:Y:S01]  /*21c10*/  LDL R2, [R1+0x64] ;  /* 0x0000640001027983 */ /* 0x001ea20000100800 */
[----:B------:R-:W-:Y:S01]  /*21c20*/  BSSY B1, `(.L_x_2735) ;  /* 0x0000008000017945 */ /* 0x000fe20003800000 */
[----:B--2---:R-:W-:-:S05]  /*21c30*/  VIADD R2, R2, 0x1 ;  /* 0x0000000102027836 */ /* 0x004fca0000000000 */
[----:B------:R-:W-:-:S04]  /*21c40*/  LEA.HI R3, R2, R2, RZ, 0x1 ;  /* 0x0000000202037211 */ /* 0x000fc800078f08ff */
[----:B------:R-:W-:-:S05]  /*21c50*/  LOP3.LUT R3, R3, 0xfffffffe, RZ, 0xc0, !PT ;  /* 0xfffffffe03037812 */ /* 0x000fca00078ec0ff */
[----:B------:R-:W-:-:S05]  /*21c60*/  IMAD.IADD R2, R2, 0x1, -R3 ;  /* 0x0000000102027824 */ /* 0x000fca00078e0a03 */
[----:B------:R-:W-:-:S04]  /*21c70*/  SHF.L.U32 R2, R2, 0x1f, RZ ;  /* 0x0000001f02027819 */ /* 0x000fc800000006ff */
[----:B------:R-:W0:Y:S02]  /*21c80*/  SYNCS.PHASECHK.TRANS64.TRYWAIT P0, [R18+URZ+0x34820], R2 ;  /* 0x03482002120075a7 */ /* 0x000e24000800017f */
[----:B0-----:R-:W-:Y:S05]  /*21c90*/  @!P0 BRA `(.L_x_2736) ;  /* 0x0000007800208947 */ /* 0x001fea0003800000 */
.L_x_2918:
[----:B------:R-:W-:Y:S05]  /*21ca0*/  BSYNC B1 ;  /* 0x0000000000017941 */ /* 0x000fea0003800000 */
.L_x_2735:
        /* <DEDUP_REMOVED lines=12> */
.L_x_2919:
[----:B------:R-:W-:Y:S05]  /*21d70*/  BSYNC B2 ;  /* 0x0000000000027941 */ /* 0x000fea0003800000 */
.L_x_2739:
        /* <DEDUP_REMOVED lines=8> */
.L_x_2742:
[----:B------:R-:W-:Y:S05]  /*21e00*/  BSYNC B2 ;  /* 0x0000000000027941 */ /* 0x000fea0003800000 */
.L_x_2741:
        /* <DEDUP_REMOVED lines=10> */
[----:B--2---:R-:W-:-:S02]  /*21eb0*/  IMAD R7, R2, 0xc000, R18 ;  /* 0x0000c00002077824 */ /* 0x004fc400078e0212 */
[----:B------:R-:W-:Y:S02]  /*21ec0*/  VIADD R2, R5, 0x34890 ;  /* 0x0003489005027836 */ /* 0x000fe40000000000 */
[----:B------:R-:W-:-:S07]  /*21ed0*/  VIADD R4, R7, 0x1c400 ;  /* 0x0001c40007047836 */ /* 0x000fce0000000000 */
.L_x_2743:
        /* <DEDUP_REMOVED lines=16> */
.L_x_2744:
        /* <DEDUP_REMOVED lines=15> */
.L_x_2745:
        /* <DEDUP_REMOVED lines=13> */
.L_x_2920:
[----:B------:R-:W-:Y:S05]  /*221a0*/  BSYNC B2 ;  /* 0x0000000000027941 */ /* 0x000fea0003800000 */
.L_x_2746:
        /* <DEDUP_REMOVED lines=10> */
.L_x_2749:
[----:B------:R-:W-:Y:S05]  /*22250*/  BSYNC B2 ;  /* 0x0000000000027941 */ /* 0x000fea0003800000 */
.L_x_2748:
        /* <DEDUP_REMOVED lines=10> */
.L_x_2750:
        /* <DEDUP_REMOVED lines=19> */
.L_x_2751:
        /* <DEDUP_REMOVED lines=10> */
.L_x_2738:
[----:B------:R-:W-:Y:S05]  /*224d0*/  BSYNC B1 ;  /* 0x0000000000017941 */ /* 0x000fea0003800000 */
.L_x_2737:
        /* <DEDUP_REMOVED lines=13> */
.L_x_2767:
[----:B------:R-:W-:Y:S05]  /*225b0*/  YIELD ;  /* 0x0000000000007946 */ /* 0x000fea0003800000 */
[----:B------:R-:W-:Y:S04]  /*225c0*/  BSSY B1, `(.L_x_2752) ;  /* 0x000007d000017945 */ /* 0x000fe80003800000 */
[----:B-1----:R-:W-:Y:S05]  /*225d0*/  @!P2 BRA `(.L_x_2753) ;  /* 0x0000000400eca947 */ /* 0x002fea0003800000 */
[----:B0-----:R-:W2:Y:S04]  /*225e0*/  LDL R4, [R1+0x14] ;  /* 0x0000140001047983 */ /* 0x001ea80000100800 */
[----:B------:R-:W3:Y:S01]  /*225f0*/  LDL R3, [R1+0x24] ;  /* 0x0000240001037983 */ /* 0x000ee20000100800 */
[----:B------:R-:W-:Y:S01]  /*22600*/  BSSY B2, `(.L_x_2754) ;  /* 0x0000008000027945 */ /* 0x000fe20003800000 */
[----:B------:R-:W0:Y:S02]  /*22610*/  S2R R2, SR_TID.X ;  /* 0x0000000000027919 */ /* 0x000e240000002100 */
[----:B0-----:R-:W-:-:S04]  /*22620*/  LOP3.LUT R2, R2, 0x7f, RZ, 0xc0, !PT ;  /* 0x0000007f02027812 */ /* 0x001fc800078ec0ff */
[----:B------:R-:W-:Y:S01]  /*22630*/  ISETP.NE.AND P1, PT, R2, RZ, PT ;  /* 0x000000ff0200720c */ /* 0x000fe20003f25270 */
[----:B--2---:R-:W-:Y:S01]  /*22640*/  IMAD R6, R4, 0x8, R18 ;  /* 0x0000000804067824 */ /* 0x004fe200078e0212 */
[----:B---3--:R-:W-:-:S04]  /*22650*/  SHF.L.U32 R5, R3, 0x1f, RZ ;  /* 0x0000001f03057819 */ /* 0x008fc800000006ff */
[----:B------:R-:W0:Y:S02]  /*22660*/  SYNCS.PHASECHK.TRANS64.TRYWAIT P0, [R6+URZ+0x348a0], R5 ;  /* 0x0348a005060075a7 */ /* 0x000e24000800017f */
[----:B0-----:R-:W-:Y:S05]  /*22670*/  @!P0 BRA `(.L_x_2755) ;  /* 0x0000006c00e48947 */ /* 0x001fea0003800000 */
.L_x_2921:
[----:B------:R-:W-:Y:S05]  /*22680*/  BSYNC B2 ;  /* 0x0000000000027941 */ /* 0x000fea0003800000 */
.L_x_2754:
[----:B------:R-:W-:Y:S04]  /*22690*/  BSSY B2, `(.L_x_2756) ;  /* 0x0000008000027945 */ /* 0x000fe80003800000 */
[----:B------:R-:W-:Y:S05]  /*226a0*/  @P1 BRA `(.L_x_2757) ;  /* 0x0000000000181947 */ /* 0x000fea0003800000 */
[----:B------:R-:W2:Y:S02]  /*226b0*/  LDL R2, [R1+0x10] ;  /* 0x0000100001027983 */ /* 0x000ea40000100800 */
[----:B--2---:R-:W-:Y:S01]  /*226c0*/  LOP3.LUT P0, RZ, R2, 0x1, RZ, 0xc0, !PT ;  /* 0x0000000102ff7812 */ /* 0x004fe2000780c0ff */
[----:B------:R-:W-:-:S04]  /*226d0*/  IMAD.MOV.U32 R2, RZ, RZ, 0xc000 ;  /* 0x0000c000ff027424 */ /* 0x000fc800078e00ff */
[----:B------:R1:W-:Y:S08]  /*226e0*/  SYNCS.ARRIVE.TRANS64 RZ, [R6+URZ+0x34890], R2 ;  /* 0x0348900206ff79a7 */ /* 0x0003f0000800003f */
[----:B------:R-:W-:Y:S05]  /*226f0*/  @!P0 BRA `(.L_x_2757) ;  /* 0x0000000000048947 */ /* 0x000fea0003800000 */
[----:B------:R-:W-:Y:S01]  /*22700*/  BPT.TRAP 0x1 ;  /* 0x000000040000795c */ /* 0x000fe20000300000 */
.L_x_2757:
[----:B------:R-:W-:Y:S05]  /*22710*/  BSYNC B2 ;  /* 0x0000000000027941 */ /* 0x000fea0003800000 */
.L_x_2756:
        /* <DEDUP_REMOVED lines=12> */
.L_x_2758:
        /* <DEDUP_REMOVED lines=16> */
.L_x_2759:
        /* <DEDUP_REMOVED lines=15> */
.L_x_2760:
        /* <DEDUP_REMOVED lines=13> */
.L_x_2922:
[----:B------:R-:W-:Y:S05]  /*22aa0*/  BSYNC B2 ;  /* 0x0000000000027941 */ /* 0x000fea0003800000 */
.L_x_2761:
        /* <DEDUP_REMOVED lines=10> */
.L_x_2764:
[----:B------:R-:W-:Y:S05]  /*22b50*/  BSYNC B2 ;  /* 0x0000000000027941 */ /* 0x000fea0003800000 */
.L_x_2763:
        /* <DEDUP_REMOVED lines=10> */
.L_x_2765:
        /* <DEDUP_REMOVED lines=15> */
.L_x_2766:
        /* <DEDUP_REMOVED lines=10> */
.L_x_2753:
[----:B------:R-:W-:Y:S05]  /*22d90*/  BSYNC B1 ;  /* 0x0000000000017941 */ /* 0x000fea0003800000 */
.L_x_2752:
[----:B------:R-:W2:Y:S04]  /*22da0*/  LDL.LU R5, [R1+0x14] ;  /* 0x0000140001057983 */ /* 0x000ea80000300800 */
[----:B0-----:R-:W3:Y:S01]  /*22db0*/  LDL.LU R4, [R1+0x24] ;  /* 0x0000240001047983 */ /* 0x001ee20000300800 */
        /* <DEDUP_REMOVED lines=10> */
.L_x_2731:
[----:B------:R-:W-:Y:S05]  /*22e60*/  BSYNC B0 ;  /* 0x0000000000007941 */ /* 0x000fea0003800000 */
.L_x_2730:
[----:B01----:R-:W2:Y:S01]  /*22e70*/  LDL R4, [R1+0x4] ;  /* 0x0000040001047983 */ /* 0x003ea20000100800 */
[----:B------:R-:W0:Y:S01]  /*22e80*/  LDC R0, c[0x0][0x448] ;  /* 0x00011200ff007b82 */ /* 0x000e220000000800 */
[----:B------:R-:W-:Y:S01]  /*22e90*/  ISETP.NE.AND P1, PT, R17, RZ, PT ;  /* 0x000000ff1100720c */ /* 0x000fe20003f25270 */
[----:B------:R-:W-:Y:S05]  /*22ea0*/  @!P5 WARPSYNC.ALL ;  /* 0x000000000000d948 */ /* 0x000fea0003800000 */
[----:B------:R-:W-:Y:S07]  /*22eb0*/  BSSY B0, `(.L_x_2768) ;  /* 0x000002d000007945 */ /* 0x000fee0003800000 */
[----:B------:R-:W1:Y:S08]  /*22ec0*/  @!P1 LDC R17, c[0x0][0x9f0] ;  /* 0x00027c00ff119b82 */ /* 0x000e700000000800 */
[----:B------:R-:W-:Y:S01]  /*22ed0*/  @!P5 BAR.SYNC.DEFER_BLOCKING 0xc, 0x180 ;  /* 0x030600000000db1d */ /* 0x000fe20000010000 */
[----:B0-----:R-:W-:-:S13]  /*22ee0*/  ISETP.NE.AND P0, PT, R0, 0x1, PT ;  /* 0x000000010000780c */ /* 0x001fda0003f05270 */
[----:B------:R-:W0:Y:S08]  /*22ef0*/  @P0 LDC R2, c[0x0][0x44c] ;  /* 0x00011300ff020b82 */ /* 0x000e300000000800 */
[----:B------:R-:W3:Y:S01]  /*22f00*/  @P0 LDC R3, c[0x0][0x450] ;  /* 0x00011400ff030b82 */ /* 0x000ee20000000800 */
[----:B--2---:R-:W-:-:S05]  /*22f10*/  LEA R0, R4, 0x7f, 0x7 ;  /* 0x0000007f04007811 */ /* 0x004fca00078e38ff */
[----:B0-----:R-:W-:-:S05]  /*22f20*/  @P0 IMAD.HI.U32 R2, R0, R2, RZ ;  /* 0x0000000200020227 */ /* 0x001fca00078e00ff */
[----:B---3--:R-:W-:-:S05]  /*22f30*/  @P0 SHF.R.U32.HI R0, RZ, R3, R2 ;  /* 0x00000003ff000219 */ /* 0x008fca0000011602 */
[----:B------:R-:W-:-:S05]  /*22f40*/  IMAD.IADD R0, R21, 0x1, R0 ;  /* 0x0000000115007824 */ /* 0x000fca00078e0200 */
[----:B------:R-:W-:-:S04]  /*22f50*/  SHF.R.S32.HI R2, RZ, 0x1f, R0 ;  /* 0x0000001fff027819 */ /* 0x000fc80000011400 */
[----:B------:R-:W-:-:S04]  /*22f60*/  LEA.HI R0, R2, R0, RZ, 0x7 ;  /* 0x0000000002007211 */ /* 0x000fc800078f38ff */
[----:B------:R-:W-:-:S04]  /*22f70*/  SHF.R.S32.HI R0, RZ, 0x7, R0 ;  /* 0x00000007ff007819 */ /* 0x000fc80000011400 */
[----:B------:R-:W-:-:S04]  /*22f80*/  VIMNMX R7, R20, R0, PT ;  /* 0x0000000014077248 */ /* 0x000fc80003fe0100 */
[----:B------:R-:W-:Y:S01]  /*22f90*/  ISETP.GE.AND P0, PT, R7, 0x1, PT ;  /* 0x000000010700780c */ /* 0x000fe20003f06270 */
[----:B------:R0:W-:Y:S04]  /*22fa0*/  STL [R1+0x40], R7 ;  /* 0x0000400701007387 */ /* 0x0001e80000100800 */
[----:B------:R0:W-:Y:S08]  /*22fb0*/  STL [R1+0x44], RZ ;  /* 0x000044ff01007387 */ /* 0x0001f00000100800 */
[----:B01----:R-:W-:Y:S05]  /*22fc0*/  @!P0 BRA `(.L_x_2769) ;  /* 0x00000000006c8947 */ /* 0x003fea0003800000 */
        /* <DEDUP_REMOVED lines=27> */
.L_x_2769:
[----:B------:R-:W-:Y:S05]  /*23180*/  BSYNC B0 ;  /* 0x0000000000007941 */ /* 0x000fea0003800000 */
.L_x_2768:
[----:B------:R-:W2:Y:S04]  /*23190*/  LDL R0, [R1+0x44] ;  /* 0x0000440001007983 */ /* 0x000ea80000100800 */
[----:B0-----:R-:W2:Y:S01]  /*231a0*/  LDL R2, [R1+0x60] ;  /* 0x0000600001027983 */ /* 0x001ea20000100800 */
[----:B------:R-:W-:Y:S01]  /*231b0*/  BSSY B7, `(.L_x_2770) ;  /* 0x0000414000077945 */ /* 0x000fe20003800000 */
[----:B--2---:R-:W-:-:S05]  /*231c0*/  IMAD R2, R2, R0, RZ ;  /* 0x0000000002027224 */ /* 0x004fca00078e02ff */
[----:B------:R-:W-:Y:S01]  /*231d0*/  VIADDMNMX R0, R2, R0, R7, PT ;  /* 0x0000000002007246 */ /* 0x000fe20003800107 */
[----:B------:R0:W-:Y:S03]  /*231e0*/  STL [R1+0x34], R2 ;  /* 0x0000340201007387 */ /* 0x0001e60000100800 */
[----:B------:R-:W-:Y:S01]  /*231f0*/  ISETP.GT.AND P0, PT, R0, R2, PT ;  /* 0x000000020000720c */ /* 0x000fe20003f04270 */
[----:B------:R0:W-:-:S12]  /*23200*/  STL [R1+0x48], R0 ;  /* 0x0000480001007387 */ /* 0x0001d80000100800 */
[----:B0-----:R-:W-:Y:S05]  /*23210*/  @P0 BRA `(.L_x_2771) ;  /* 0x0000000000480947 */ /* 0x001fea0003800000 */
[----:B------:R-:W0:Y:S02]  /*23220*/  S2R R0, SR_TID.X ;  /* 0x0000000000007919 */ /* 0x000e240000002100 */
[----:B0-----:R-:W-:-:S04]  /*23230*/  LOP3.LUT R0, R0, 0x7f, RZ, 0xc0, !PT ;  /* 0x0000007f00007812 */ /* 0x001fc800078ec0ff */
[----:B------:R-:W-:-:S13]  /*23240*/  ISETP.NE.AND P1, PT, R0, RZ, PT ;  /* 0x000000ff0000720c */ /* 0x000fda0003f25270 */
[----:B------:R-:W-:Y:S05]  /*23250*/  @P1 BRA `(.L_x_2772) ;  /* 0x0000004000241947 */ /* 0x000fea0003800000 */
[----:B------:R-:W0:Y:S01]  /*23260*/  S2R R3, SR_LANEID ;  /* 0x0000000000037919 */ /* 0x000e220000000000 */
        /* <DEDUP_REMOVED lines=13> */
.L_x_2771:
        /* <DEDUP_REMOVED lines=20> */
.L_x_2774:
[----:B------:R-:W-:Y:S05]  /*23480*/  BSYNC B6 ;  /* 0x0000000000067941 */ /* 0x000fea0003800000 */
.L_x_2773:
        /* <DEDUP_REMOVED lines=8> */
[----:B------:R0:W1:Y:S01]  /*23510*/  LDC.64 R2, c[0x4][R17] ;  /* 0x0100000011027b82 */ /* 0x0000620000000a00 */
        /* <DEDUP_REMOVED lines=11> */
.L_x_2777:
        /* <DEDUP_REMOVED lines=15> */
.L_x_2776:
[----:B------:R-:W-:Y:S05]  /*236c0*/  BSYNC B6 ;  /* 0x0000000000067941 */ /* 0x000fea0003800000 */
.L_x_2775:
[----:B------:R-:W2:Y:S01]  /*236d0*/  LDL.LU R2, [R1+0x28] ;  /* 0x0000280001027983 */ /* 0x000ea20000300800 */
[----:B------:R-:W-:-:S03]  /*236e0*/  ULDC.64 UR4, c[0x0][0x9f8] ;  /* 0x00027e0000047ab9 */ /* 0x000fc60000000a00 */
[----:B------:R-:W3:Y:S04]  /*236f0*/  LDL.LU R0, [R1+0x3c] ;  /* 0x00003c0001007983 */ /* 0x000ee80000300800 */
[----:B------:R-:W4:Y:S01]  /*23700*/  LDL R7, [R1+0x18] ;  /* 0x0000180001077983 */ /* 0x000f220000100800 */
[----:B------:R-:W-:-:S03]  /*23710*/  ISETP.NE.U32.AND P0, PT, RZ, UR4, PT ;  /* 0x00000004ff007c0c */ /* 0x000fc6000bf05070 */
[----:B------:R-:W5:Y:S01]  /*23720*/  LDL R17, [R1+0x48] ;  /* 0x0000480001117983 */ /* 0x000f620000100800 */
[----:B------:R-:W-:-:S13]  /*23730*/  ISETP.NE.AND.EX P0, PT, RZ, UR5, PT, P0 ;  /* 0x00000005ff007c0c */ /* 0x000fda000bf05300 */
[----:B--2---:R-:W-:-:S04]  /*23740*/  @P0 IADD3 R2, P1, R2, UR4, RZ ;  /* 0x0000000402020c10 */ /* 0x004fc8000ff3e0ff */
[----:B---3--:R-:W-:Y:S01]  /*23750*/  @P0 IADD3.X R3, R0, UR5, RZ, P1, !PT ;  /* 0x0000000500030c10 */ /* 0x008fe20008ffe4ff */
[----:B------:R-:W-:-:S04]  /*23760*/  ULDC.64 UR4, c[0x0][0xa08] ;  /* 0x0002820000047ab9 */ /* 0x000fc80000000a00 */
[----:B----4-:R0:W2:Y:S02]  /*23770*/  @P0 LDG.E R7, desc[UR60][R2.64] ;  /* 0x0000003c02070981 */ /* 0x0100a4000c1e1900 */
[----:B0-----:R-:W0:Y:S01]  /*23780*/  LDC.64 R2, c[0x0][0x418] ;  /* 0x00010600ff027b82 */ /* 0x001e220000000a00 */
[----:B-----5:R-:W-:Y:S01]  /*23790*/  VIADD R0, R17, 0xffffffff ;  /* 0xffffffff11007836 */ /* 0x020fe20000000000 */
        /* <DEDUP_REMOVED lines=12> */
.L_x_2925:
        /* <DEDUP_REMOVED lines=11> */
.L_x_2928:
        /* <DEDUP_REMOVED lines=24> */
.L_x_2781:
[----:B-1----:R-:W2:Y:S01]  /*23a90*/  LDL R2, [R1+0x1c] ;  /* 0x00001c0001027983 */ /* 0x002ea20000100800 */
[----:B0-----:R-:W-:Y:S01]  /*23aa0*/  IMAD R0, R19, 0x8, R18 ;  /* 0x0000000813007824 */ /* 0x001fe200078e0212 */
[----:B--2---:R-:W-:-:S04]  /*23ab0*/  SHF.L.U32 R2, R2, 0x1f, RZ ;  /* 0x0000001f02027819 */ /* 0x004fc800000006ff */
[----:B------:R-:W0:Y:S02]  /*23ac0*/  SYNCS.PHASECHK.TRANS64.TRYWAIT P0, [R0+URZ+0x34840], R2 ;  /* 0x03484002000075a7 */ /* 0x000e24000800017f */
[----:B0-----:R-:W-:Y:S05]  /*23ad0*/  @!P0 BRA `(.L_x_2782) ;  /* 0x0000005c00488947 */ /* 0x001fea0003800000 */
.L_x_2929:
        /* <DEDUP_REMOVED lines=10> */
.L_x_2783:
        /* <DEDUP_REMOVED lines=34> */
.L_x_2779:
        /* <DEDUP_REMOVED lines=40> */
.L_x_2785:
[----:B------:R-:W-:Y:S05]  /*24020*/  BSYNC B6 ;  /* 0x0000000000067941 */ /* 0x000fea0003800000 */
.L_x_2784:
[----:B0-----:R-:W2:Y:S01]  /*24030*/  LDL.LU R0, [R1+0x4c] ;  /* 0x00004c0001007983 */ /* 0x001ea20000300800 */
[----:B------:R-:W-:Y:S01]  /*24040*/  ULDC.64 UR4, c[0x0][0x2d8] ;  /* 0x0000b60000047ab9 */ /* 0x000fe20000000a00 */
[----:B------:R-:W0:Y:S02]  /*24050*/  LDC R7, c[0x0][0x448] ;  /* 0x00011200ff077b82 */ /* 0x000e240000000800 */
[----:B------:R-:W3:Y:S04]  /*24060*/  LDL.LU R4, [R1+0x3c] ;  /* 0x00003c0001047983 */ /* 0x000ee80000300800 */
[----:B------:R-:W3:Y:S04]  /*24070*/  LDL.LU.64 R2, [R1+0x58] ;  /* 0x0000580001027983 */ /* 0x000ee80000300a00 */
[----:B------:R-:W4:Y:S04]  /*24080*/  LDL.LU R5, [R1+0x38] ;  /* 0x0000380001057983 */ /* 0x000f280000300800 */
[----:B------:R-:W5:Y:S01]  /*24090*/  LDL R10, [R1+0x4] ;  /* 0x00000400010a7983 */ /* 0x000f620000100800 */
[----:B------:R-:W1:Y:S01]  /*240a0*/  S2R R9, SR_TID.X ;  /* 0x0000000000097919 */ /* 0x000e620000002100 */
[----:B------:R-:W1:Y:S01]  /*240b0*/  S2R R8, SR_TID.X ;  /* 0x0000000000087919 */ /* 0x000e620000002100 */
[----:B0-----:R-:W-:-:S13]  /*240c0*/  ISETP.NE.AND P0, PT, R7, 0x1, PT ;  /* 0x000000010700780c */ /* 0x001fda0003f05270 */
[----:B------:R-:W0:Y:S01]  /*240d0*/  @P0 LDC R6, c[0x0][0x450] ;  /* 0x00011400ff060b82 */ /* 0x000e220000000800 */
[----:B-1----:R-:W-:Y:S02]  /*240e0*/  IMAD.SHL.U32 R9, R9, 0x8, RZ ;  /* 0x0000000809097824 */ /* 0x002fe400078e00ff */
[----:B------:R-:W-:-:S03]  /*240f0*/  IMAD.SHL.U32 R8, R8, 0x8, RZ ;  /* 0x0000000808087824 */ /* 0x000fc600078e00ff */
[----:B------:R-:W-:-:S04]  /*24100*/  LOP3.LUT R9, R9, 0x38, RZ, 0xc0, !PT ;  /* 0x0000003809097812 */ /* 0x000fc800078ec0ff */
[C---:B------:R-:W-:Y:S02]  /*24110*/  LOP3.LUT R11, R9.reuse, 0x40, RZ, 0xfc, !PT ;  /* 0x00000040090b7812 */ /* 0x040fe400078efcff */
[----:B------:R-:W-:Y:S02]  /*24120*/  LOP3.LUT R8, R8, 0x38, RZ, 0xc0, !PT ;  /* 0x0000003808087812 */ /* 0x000fe400078ec0ff */
[----:B------:R-:W-:Y:S01]  /*24130*/  LOP3.LUT R9, R9, 0x80, RZ, 0xfc, !PT ;  /* 0x0000008009097812 */ /* 0x000fe200078efcff */
[----:B---3--:R-:W-:Y:S02]  /*24140*/  IMAD.MOV.U32 R3, RZ, RZ, R4 ;  /* 0x000000ffff037224 */ /* 0x008fe400078e0004 */
[----:B------:R-:W1:Y:S01]  /*24150*/  S2R R4, SR_TID.X ;  /* 0x0000000000047919 */ /* 0x000e620000002100 */
[----:B------:R-:W-:-:S04]  /*24160*/  IMAD.WIDE.U32 R2, R16, UR4, R2 ;  /* 0x0000000410027c25 */ /* 0x000fc8000f8e0002 */
[----:B------:R-:W-:Y:S01]  /*24170*/  IMAD R3, R16, UR5, R3 ;  /* 0x0000000510037c24 */ /* 0x000fe2000f8e0203 */
[----:B------:R-:W-:Y:S02]  /*24180*/  ULDC.64 UR4, c[0x0][0x2e0] ;  /* 0x0000b80000047ab9 */ /* 0x000fe40000000a00 */
[----:B--2---:R-:W-:Y:S02]  /*24190*/  IMAD R0, R0, UR4, RZ ;  /* 0x0000000400007c24 */ /* 0x004fe4000f8e02ff */
[----:B----4-:R-:W-:-:S04]  /*241a0*/  IMAD.WIDE.U32 R2, R5, UR4, R2 ;  /* 0x0000000405027c25 */ /* 0x010fc8000f8e0002 */
[----:B------:R-:W-:Y:S01]  /*241b0*/  IMAD R0, R5, UR5, R0 ;  /* 0x0000000505007c24 */ /* 0x000fe2000f8e0200 */
[----:B------:R-:W-:-:S03]  /*241c0*/  ULDC.64 UR4, c[0x0][0x2d0] ;  /* 0x0000b40000047ab9 */ /* 0x000fc60000000a00 */
[----:B------:R-:W-:Y:S01]  /*241d0*/  IMAD.IADD R3, R3, 0x1, R0 ;  /* 0x0000000103037824 */ /* 0x000fe200078e0200 */
[----:B-1----:R-:W-:-:S04]  /*241e0*/  LOP3.LUT R4, R4, 0x7f, RZ, 0xc0, !PT ;  /* 0x0000007f04047812 */ /* 0x002fc800078ec0ff */
[----:B------:R-:W-:Y:S02]  /*241f0*/  SHF.R.U32.HI R5, RZ, 0x3, R4 ;  /* 0x00000003ff057819 */ /* 0x000fe40000011604 */
[----:B------:R-:W1:Y:S02]  /*24200*/  S2R R4, SR_TID.X ;  /* 0x0000000000047919 */ /* 0x000e640000002100 */
[----:B-1----:R-:W-:-:S05]  /*24210*/  IMAD.SHL.U32 R4, R4, 0x10, RZ ;  /* 0x0000001004047824 */ /* 0x002fca00078e00ff */
[----:B------:R-:W-:Y:S02]  /*24220*/  LOP3.LUT R4, R5, 0x70, R4, 0xf8, !PT ;  /* 0x0000007005047812 */ /* 0x000fe400078ef804 */
[----:B------:R-:W1:Y:S03]  /*24230*/  @P0 LDC R5, c[0x0][0x44c] ;  /* 0x00011300ff050b82 */ /* 0x000e660000000800 */
[----:B-----5:R-:W-:-:S04]  /*24240*/  IMAD R4, R10, 0x80, R4 ;  /* 0x000000800a047824 */ /* 0x020fc800078e0204 */
        /* <DEDUP_REMOVED lines=17> */
[----:B------:R-:W-:Y:S01]  /*24360*/  LEA R4, P0, R2, UR4, 0x1 ;  /* 0x0000000402047c11 */ /* 0x000fe2000f8008ff */
        /* <DEDUP_REMOVED lines=11> */
[----:B------:R-:W-:-:S05]  /*24420*/  SHF.R.U32.HI R11, RZ, 0x3, R11 ;  /* 0x00000003ff0b7819 */ /* 0x000fca000001160b */
[----:B------:R-:W-:-:S04]  /*24430*/  IMAD R0, R10, 0x80, R11 ;  /* 0x000000800a007824 */ /* 0x000fc800078e020b */
[----:B------:R-:W-:Y:S02]  /*24440*/  VIADD R5, R0, 0x10 ;  /* 0x0000001000057836 */ /* 0x000fe40000000000 */
[----:B--2---:R-:W-:Y:S02]  /*24450*/  IMAD R2, R6, R7, RZ ;  /* 0x0000000706027224 */ /* 0x004fe400078e02ff */
[----:B------:R-:W0:Y:S04]  /*24460*/  SHFL.IDX PT, R7, R4, RZ, 0x181f ;  /* 0x00181fff04077589 */ /* 0x000e2800000e0000 */
[----:B------:R-:W1:Y:S01]  /*24470*/  SHFL.IDX PT, R6, R3, RZ, 0x181f ;  /* 0x00181fff03067589 */ /* 0x000e6200000e0000 */
        /* <DEDUP_REMOVED lines=77> */
.L_x_2946:
        /* <DEDUP_REMOVED lines=13> */
.L_x_2788:
[----:B------:R-:W-:Y:S05]  /*24a20*/  BSYNC B0 ;  /* 0x0000000000007941 */ /* 0x000fea0003800000 */
.L_x_2787:
[----:B------:R-:W-:Y:S01]  /*24a30*/  NOP ;  /* 0x0000000000007918 */ /* 0x000fe20000000000 */
[----:B------:R-:W-:-:S13]  /*24a40*/  PLOP3.LUT P0, PT, PT, PT, PT, 0x80, 0x0 ;  /* 0x000000000000781c */ /* 0x000fda0003f0f070 */
.L_x_2789:
        /* <DEDUP_REMOVED lines=18> */
.L_x_2947:
[----:B------:R-:W-:Y:S05]  /*24b70*/  BSYNC B0 ;  /* 0x0000000000007941 */ /* 0x000fea0003800000 */
.L_x_2790:
[----:B------:R-:W4:Y:S04]  /*24b80*/  LDL R2, [R1+0x48] ;  /* 0x0000480001027983 */ /* 0x000f280000100800 */
[----:B-1-3--:R-:W3:Y:S01]  /*24b90*/  LDL R3, [R1+0x34] ;  /* 0x0000340001037983 */ /* 0x00aee20000100800 */
[----:B------:R-:W-:Y:S01]  /*24ba0*/  BSSY B0, `(.L_x_2792) ;  /* 0x0000219000007945 */ /* 0x000fe20003800000 */
[----:B----4-:R-:W-:-:S05]  /*24bb0*/  VIADD R0, R2, 0xfffffffe ;  /* 0xfffffffe02007836 */ /* 0x010fca0000000000 */
[----:B---3--:R-:W-:-:S13]  /*24bc0*/  ISETP.GE.AND P0, PT, R0, R3, PT ;  /* 0x000000030000720c */ /* 0x008fda0003f06270 */
[----:B------:R-:W-:Y:S05]  /*24bd0*/  @!P0 BRA `(.L_x_2793) ;  /* 0x0000002000548947 */ /* 0x000fea0003800000 */
[----:B------:R-:W3:Y:S04]  /*24be0*/  LDL.LU R2, [R1+0x60] ;  /* 0x0000600001027983 */ /* 0x000ee80000300800 */
[----:B--2---:R-:W2:Y:S04]  /*24bf0*/  LDL.LU R5, [R1+0x44] ;  /* 0x0000440001057983 */ /* 0x004ea80000300800 */
[----:B------:R-:W0:Y:S01]  /*24c00*/  LDL.LU R4, [R1+0x40] ;  /* 0x0000400001047983 */ /* 0x000e220000300800 */
[----:B------:R-:W-:Y:S01]  /*24c10*/  BSSY B2, `(.L_x_2794) ;  /* 0x00000b7000027945 */ /* 0x000fe20003800000 */
[----:B---3--:R-:W-:-:S04]  /*24c20*/  VIADD R2, R2, 0x1 ;  /* 0x0000000102027836 */ /* 0x008fc80000000000 */
[----:B--2---:R-:W-:-:S05]  /*24c30*/  IMAD R2, R2, R5, RZ ;  /* 0x0000000502027224 */ /* 0x004fca00078e02ff */
[----:B0-----:R-:W-:Y:S02]  /*24c40*/  VIMNMX R6, R4, R2, PT ;  /* 0x0000000204067248 */ /* 0x001fe40003fe0100 */
[----:B------:R-:W-:-:S03]  /*24c50*/  LOP3.LUT R2, RZ, R3, RZ, 0x33, !PT ;  /* 0x00000003ff027212 */ /* 0x000fc600078e33ff */
        /* <DEDUP_REMOVED lines=40> */
.L_x_2798:
[----:B------:R-:W-:Y:S01]  /*24ee0*/  IMAD R3, R8, 0x8, R18 ;  /* 0x0000000808037824 */ /* 0x000fe200078e0212 */
[----:B------:R-:W-:Y:S01]  /*24ef0*/  SHF.L.U32 R2, R10, 0x1f, RZ ;  /* 0x0000001f0a027819 */ /* 0x000fe200000006ff */
[----:B------:R-:W-:Y:S03]  /*24f00*/  BSSY B3, `(.L_x_2799) ;  /* 0x0000003000037945 */ /* 0x000fe60003800000 */
[----:B------:R-:W1:Y:S02]  /*24f10*/  SYNCS.PHASECHK.TRANS64.TRYWAIT P0, [R3+URZ+0x34840], R2 ;  /* 0x03484002030075a7 */ /* 0x000e64000800017f */
[----:B-1----:R-:W-:Y:S05]  /*24f20*/  @!P0 BRA `(.L_x_2800) ;  /* 0x0000005400408947 */ /* 0x002fea0003800000 */
.L_x_2948:
[----:B------:R-:W-:Y:S05]  /*24f30*/  BSYNC B3 ;  /* 0x0000000000037941 */ /* 0x000fea0003800000 */
.L_x_2799:
        /* <DEDUP_REMOVED lines=11> */
.L_x_2802:
[----:B------:R-:W-:Y:S05]  /*24ff0*/  BSYNC B3 ;  /* 0x0000000000037941 */ /* 0x000fea0003800000 */
.L_x_2801:
        /* <DEDUP_REMOVED lines=12> */
.L_x_2803:
        /* <DEDUP_REMOVED lines=16> */
.L_x_2804:
        /* <DEDUP_REMOVED lines=15> */
.L_x_2805:
        /* <DEDUP_REMOVED lines=16> */
.L_x_2949:
[----:B------:R-:W-:Y:S05]  /*253b0*/  BSYNC B3 ;  /* 0x0000000000037941 */ /* 0x000fea0003800000 */
.L_x_2806:
        /* <DEDUP_REMOVED lines=10> */
.L_x_2808:
[----:B------:R-:W2:Y:S01]  /*25460*/  LDL R3, [R1+0x10] ;  /* 0x0000100001037983 */ /* 0x000ea20000100800 */
[----:B------:R-:W-:Y:S01]  /*25470*/  BSSY B3, `(.L_x_2809) ;  /* 0x0000004000037945 */ /* 0x000fe20003800000 */
[----:B--2---:R-:W-:-:S13]  /*25480*/  LOP3.LUT P0, RZ, R3, 0x8, RZ, 0xc0, !PT ;  /* 0x0000000803ff7812 */ /* 0x004fda000780c0ff */
[----:B------:R-:W-:Y:S05]  /*25490*/  @P0 BRA `(.L_x_2810) ;  /* 0x0000000000040947 */ /* 0x000fea0003800000 */
[----:B------:R-:W-:Y:S01]  /*254a0*/  BPT.TRAP 0x1 ;  /* 0x000000040000795c */ /* 0x000fe20000300000 */
.L_x_2810:
[----:B------:R-:W-:Y:S05]  /*254b0*/  BSYNC B3 ;  /* 0x0000000000037941 */ /* 0x000fea0003800000 */
.L_x_2809:
        /* <DEDUP_REMOVED lines=12> */
.L_x_2811:
        /* <DEDUP_REMOVED lines=15> */
.L_x_2812:
        /* <DEDUP_REMOVED lines=12> */
.L_x_2797:
[----:B------:R-:W-:Y:S05]  /*25730*/  BSYNC B1 ;  /* 0x0000000000017941 */ /* 0x000fea0003800000 */
.L_x_2796:
[----:B0-----:R-:W2:Y:S01]  /*25740*/  LDL.LU R0, [R1+0x48] ;  /* 0x0000480001007983 */ /* 0x001ea20000300800 */
[----:B------:R-:W-:-:S03]  /*25750*/  IMAD.MOV.U32 R19, RZ, RZ, R8 ;  /* 0x000000ffff137224 */ /* 0x000fc600078e0008 */
[----:B------:R0:W-:Y:S02]  /*25760*/  STL [R1+0x1c], R10 ;  /* 0x00001c0a01007387 */ /* 0x0001e40000100800 */
[----:B0-2---:R-:W-:-:S07]  /*25770*/  VIADD R0, R0, 0xfffffffd ;  /* 0xfffffffd00007836 */ /* 0x005fce0000000000 */
.L_x_2795:
[----:B------:R-:W-:Y:S05]  /*25780*/  BSYNC B2 ;  /* 0x0000000000027941 */ /* 0x000fea0003800000 */
.L_x_2794:
[----:B------:R-:W-:Y:S01]  /*25790*/  VIADD R9, R9, 0xfffffffe ;  /* 0xfffffffe09097836 */ /* 0x000fe20000000000 */
[----:B------:R-:W-:-:S04]  /*257a0*/  LOP3.LUT R6, RZ, R6, RZ, 0x33, !PT ;  /* 0x00000006ff067212 */ /* 0x000fc800078e33ff */
[----:B------:R-:W-:-:S13]  /*257b0*/  ISETP.NE.AND P0, PT, R9, R6, PT ;  /* 0x000000060900720c */ /* 0x000fda0003f05270 */
[----:B------:R-:W-:Y:S05]  /*257c0*/  @!P0 BRA `(.L_x_2793) ;  /* 0x0000001400588947 */ /* 0x000fea0003800000 */
[----:B------:R-:W-:-:S07]  /*257d0*/  IMAD.MOV.U32 R9, RZ, RZ, R17 ;  /* 0x000000ffff097224 */ /* 0x000fce00078e0011 */
.L_x_2847:
        /* <DEDUP_REMOVED lines=35> */
.L_x_2815:
[----:B------:R-:W-:Y:S01]  /*25a10*/  IMAD R3, R4, 0x8, R18 ;  /* 0x0000000804037824 */ /* 0x000fe200078e0212 */
[----:B------:R-:W-:Y:S01]  /*25a20*/  SHF.L.U32 R2, R5, 0x1f, RZ ;  /* 0x0000001f05027819 */ /* 0x000fe200000006ff */
[----:B------:R-:W-:Y:S03]  /*25a30*/  BSSY B2, `(.L_x_2816) ;  /* 0x0000003000027945 */ /* 0x000fe60003800000 */
[----:B------:R-:W1:Y:S02]  /*25a40*/  SYNCS.PHASECHK.TRANS64.TRYWAIT P0, [R3+URZ+0x34840], R2 ;  /* 0x03484002030075a7 */ /* 0x000e64000800017f */
[----:B-1----:R-:W-:Y:S05]  /*25a50*/  @!P0 BRA `(.L_x_2817) ;  /* 0x00000048009c8947 */ /* 0x002fea0003800000 */
.L_x_2950:
[----:B------:R-:W-:Y:S05]  /*25a60*/  BSYNC B2 ;  /* 0x0000000000027941 */ /* 0x000fea0003800000 */
.L_x_2816:
        /* <DEDUP_REMOVED lines=11> */
.L_x_2819:
[----:B------:R-:W-:Y:S05]  /*25b20*/  BSYNC B2 ;  /* 0x0000000000027941 */ /* 0x000fea0003800000 */
.L_x_2818:
        /* <DEDUP_REMOVED lines=12> */
.L_x_2820:
        /* <DEDUP_REMOVED lines=16> */
.L_x_2821:
        /* <DEDUP_REMOVED lines=15> */
.L_x_2822:
        /* <DEDUP_REMOVED lines=16> */
.L_x_2951:
[----:B------:R-:W-:Y:S05]  /*25ee0*/  BSYNC B2 ;  /* 0x0000000000027941 */ /* 0x000fea0003800000 */
.L_x_2823:
        /* <DEDUP_REMOVED lines=10> */
.L_x_2825:
[----:B------:R-:W2:Y:S01]  /*25f90*/  LDL R3, [R1+0x10] ;  /* 0x0000100001037983 */ /* 0x000ea20000100800 */
[----:B------:R-:W-:Y:S01]  /*25fa0*/  BSSY B2, `(.L_x_2826) ;  /* 0x0000004000027945 */ /* 0x000fe20003800000 */
[----:B--2---:R-:W-:-:S13]  /*25fb0*/  LOP3.LUT P0, RZ, R3, 0x8, RZ, 0xc0, !PT ;  /* 0x0000000803ff7812 */ /* 0x004fda000780c0ff */
[----:B------:R-:W-:Y:S05]  /*25fc0*/  @P0 BRA `(.L_x_2827) ;  /* 0x0000000000040947 */ /* 0x000fea0003800000 */
[----:B------:R-:W-:Y:S01]  /*25fd0*/  BPT.TRAP 0x1 ;  /* 0x000000040000795c */ /* 0x000fe20000300000 */
.L_x_2827:
[----:B------:R-:W-:Y:S05]  /*25fe0*/  BSYNC B2 ;  /* 0x0000000000027941 */ /* 0x000fea0003800000 */
.L_x_2826:
        /* <DEDUP_REMOVED lines=12> */
.L_x_2828:
        /* <DEDUP_REMOVED lines=15> */
.L_x_2829:
        /* <DEDUP_REMOVED lines=12> */
.L_x_2814:
[----:B------:R-:W-:Y:S05]  /*26260*/  BSYNC B1 ;  /* 0x0000000000017941 */ /* 0x000fea0003800000 */
.L_x_2813:
        /* <DEDUP_REMOVED lines=35> */
.L_x_2832:
[----:B------:R-:W-:Y:S01]  /*264a0*/  IMAD R3, R19, 0x8, R18 ;  /* 0x0000000813037824 */ /* 0x000fe200078e0212 */
[----:B------:R-:W-:Y:S01]  /*264b0*/  SHF.L.U32 R2, R10, 0x1f, RZ ;  /* 0x0000001f0a027819 */ /* 0x000fe200000006ff */
[----:B------:R-:W-:Y:S03]  /*264c0*/  BSSY B2, `(.L_x_2833) ;  /* 0x0000003000027945 */ /* 0x000fe60003800000 */
[----:B------:R-:W2:Y:S02]  /*264d0*/  SYNCS.PHASECHK.TRANS64.TRYWAIT P0, [R3+URZ+0x34840], R2 ;  /* 0x03484002030075a7 */ /* 0x000ea4000800017f */
[----:B--2---:R-:W-:Y:S05]  /*264e0*/  @!P0 BRA `(.L_x_2834) ;  /* 0x0000004000208947 */ /* 0x004fea0003800000 */
.L_x_2952:
[----:B------:R-:W-:Y:S05]  /*264f0*/  BSYNC B2 ;  /* 0x0000000000027941 */ /* 0x000fea0003800000 */
.L_x_2833:
        /* <DEDUP_REMOVED lines=11> */
.L_x_2836:
[----:B------:R-:W-:Y:S05]  /*265b0*/  BSYNC B2 ;  /* 0x0000000000027941 */ /* 0x000fea0003800000 */
.L_x_2835:
        /* <DEDUP_REMOVED lines=12> */
.L_x_2837:
        /* <DEDUP_REMOVED lines=16> */
.L_x_2838:
        /* <DEDUP_REMOVED lines=15> */
.L_x_2839:
        /* <DEDUP_REMOVED lines=15> */
.L_x_2953:
[----:B------:R-:W-:Y:S05]  /*26960*/  BSYNC B2 ;  /* 0x0000000000027941 */ /* 0x000fea0003800000 */
.L_x_2840:
        /* <DEDUP_REMOVED lines=10> */
.L_x_2842:
[----:B------:R-:W2:Y:S01]  /*26a10*/  LDL R3, [R1+0x10] ;  /* 0x0000100001037983 */ /* 0x000ea20000100800 */
[----:B------:R-:W-:Y:S01]  /*26a20*/  BSSY B2, `(.L_x_2843) ;  /* 0x0000004000027945 */ /* 0x000fe20003800000 */
[----:B--2---:R-:W-:-:S13]  /*26a30*/  LOP3.LUT P0, RZ, R3, 0x8, RZ, 0xc0, !PT ;  /* 0x0000000803ff7812 */ /* 0x004fda000780c0ff */
[----:B------:R-:W-:Y:S05]  /*26a40*/  @P0 BRA `(.L_x_2844) ;  /* 0x0000000000040947 */ /* 0x000fea0003800000 */
[----:B------:R-:W-:Y:S01]  /*26a50*/  BPT.TRAP 0x1 ;  /* 0x000000040000795c */ /* 0x000fe20000300000 */
.L_x_2844:
[----:B------:R-:W-:Y:S05]  /*26a60*/  BSYNC B2 ;  /* 0x0000000000027941 */ /* 0x000fea0003800000 */
.L_x_2843:
        /* <DEDUP_REMOVED lines=12> */
.L_x_2845:
        /* <DEDUP_REMOVED lines=15> */
.L_x_2846:
        /* <DEDUP_REMOVED lines=12> */
.L_x_2831:
[----:B------:R-:W-:Y:S05]  /*26ce0*/  BSYNC B1 ;  /* 0x0000000000017941 */ /* 0x000fea0003800000 */
.L_x_2830:
[----:B------:R-:W2:Y:S01]  /*26cf0*/  LDL R2, [R1+0x34] ;  /* 0x0000340001027983 */ /* 0x000ea20000100800 */
[----:B------:R-:W-:Y:S01]  /*26d00*/  VIADD R0, R0, 0xfffffffe ;  /* 0xfffffffe00007836 */ /* 0x000fe20000000000 */
[----:B--2---:R-:W-:-:S13]  /*26d10*/  ISETP.GT.AND P0, PT, R6, R2, PT ;  /* 0x000000020600720c */ /* 0x004fda0003f04270 */
[----:B------:R-:W-:Y:S05]  /*26d20*/  @P0 BRA `(.L_x_2847) ;  /* 0xffffffe800ac0947 */ /* 0x000fea000383ffff */
.L_x_2793:
[----:B------:R-:W-:Y:S05]  /*26d30*/  BSYNC B0 ;  /* 0x0000000000007941 */ /* 0x000fea0003800000 */
.L_x_2792:
        /* <DEDUP_REMOVED lines=18> */
.L_x_2849:
[----:B------:R-:W-:Y:S05]  /*26e60*/  BSYNC B0 ;  /* 0x0000000000007941 */ /* 0x000fea0003800000 */
.L_x_2848:
        /* <DEDUP_REMOVED lines=10> */
.L_x_2954:
[----:B------:R-:W-:Y:S05]  /*26f10*/  BSYNC B1 ;  /* 0x0000000000017941 */ /* 0x000fea0003800000 */
.L_x_2852:
        /* <DEDUP_REMOVED lines=10> */
.L_x_2854:
[----:B------:R-:W3:Y:S01]  /*26fc0*/  LDL R2, [R1+0x10] ;  /* 0x0000100001027983 */ /* 0x000ee20000100800 */
[----:B------:R-:W-:Y:S01]  /*26fd0*/  BSSY B1, `(.L_x_2855) ;  /* 0x0000004000017945 */ /* 0x000fe20003800000 */
[----:B---3--:R-:W-:-:S13]  /*26fe0*/  LOP3.LUT P0, RZ, R2, 0x8, RZ, 0xc0, !PT ;  /* 0x0000000802ff7812 */ /* 0x008fda000780c0ff */
[----:B------:R-:W-:Y:S05]  /*26ff0*/  @P0 BRA `(.L_x_2856) ;  /* 0x0000000000040947 */ /* 0x000fea0003800000 */
[----:B------:R-:W-:Y:S01]  /*27000*/  BPT.TRAP 0x1 ;  /* 0x000000040000795c */ /* 0x000fe20000300000 */
.L_x_2856:
[----:B------:R-:W-:Y:S05]  /*27010*/  BSYNC B1 ;  /* 0x0000000000017941 */ /* 0x000fea0003800000 */
.L_x_2855:
        /* <DEDUP_REMOVED lines=12> */
.L_x_2857:
        /* <DEDUP_REMOVED lines=15> */
.L_x_2858:
        /* <DEDUP_REMOVED lines=10> */
.L_x_2851:
[----:B------:R-:W-:Y:S05]  /*27270*/  BSYNC B0 ;  /* 0x0000000000007941 */ /* 0x000fea0003800000 */
.L_x_2850:
[----:B------:R-:W3:Y:S01]  /*27280*/  LDL.LU R4, [R1+0x1c] ;  /* 0x00001c0001047983 */ /* 0x000ee20000300800 */
[----:B------:R-:W-:-:S05]  /*27290*/  VIADD R19, R19, 0x1 ;  /* 0x0000000113137836 */ /* 0x000fca0000000000 */
[----:B------:R-:W-:-:S04]  /*272a0*/  ISETP.NE.AND P0, PT, R19, 0x2, PT ;  /* 0x000000021300780c */ /* 0x000fc80003f05270 */
[----:B------:R-:W-:Y:S02]  /*272b0*/  SEL R0, RZ, 0x1, P0 ;  /* 0x00000001ff007807 */ /* 0x000fe40000000000 */
[----:B------:R-:W-:Y:S02]  /*272c0*/  SEL R19, R19, RZ, P0 ;  /* 0x000000ff13137207 */ /* 0x000fe40000000000 */
[----:B---3--:R-:W-:-:S05]  /*272d0*/  LOP3.LUT R4, R4, R0, RZ, 0x3c, !PT ;  /* 0x0000000004047212 */ /* 0x008fca00078e3cff */
[----:B------:R3:W-:Y:S02]  /*272e0*/  STL [R1+0x1c], R4 ;  /* 0x00001c0401007387 */ /* 0x0007e40000100800 */
.L_x_2772:
[----:B------:R-:W-:Y:S05]  /*272f0*/  BSYNC B7 ;  /* 0x0000000000077941 */ /* 0x000fea0003800000 */
.L_x_2770:
[----:B0-----:R-:W5:Y:S02]  /*27300*/  LDL R10, [R1+0x10] ;  /* 0x00001000010a7983 */ /* 0x001f640000100800 */
[----:B-----5:R-:W-:-:S13]  /*27310*/  LOP3.LUT P0, RZ, R10, 0x10, RZ, 0xc0, !PT ;  /* 0x000000100aff7812 */ /* 0x020fda000780c0ff */
[----:B------:R-:W-:Y:S05]  /*27320*/  @!P0 BRA `(.L_x_2859) ;  /* 0x00000000002c8947 */ /* 0x000fea0003800000 */
[----:B------:R-:W-:Y:S05]  /*27330*/  WARPSYNC.ALL ;  /* 0x0000000000007948 */ /* 0x000fea0003800000 */
[----:B------:R-:W0:Y:S08]  /*27340*/  S2UR UR5, SR_CgaCtaId ;  /* 0x00000000000579c3 */ /* 0x000e300000008800 */
[----:B------:R-:W-:Y:S06]  /*27350*/  BAR.SYNC.DEFER_BLOCKING 0x5, 0x180 ;  /* 0x0146000000007b1d */ /* 0x000fec0000010000 */
[----:B------:R-:W-:-:S02]  /*27360*/  UMOV UR4, 0x400 ;  /* 0x0000040000047882 */ /* 0x000fc40000000000 */
[----:B0-----:R-:W-:-:S06]  /*27370*/  ULEA UR4, UR5, UR4, 0x18 ;  /* 0x0000000405047291 */ /* 0x001fcc000f8ec03f */
[----:B------:R-:W-:-:S05]  /*27380*/  IMAD.U32 R18, RZ, RZ, UR4 ;  /* 0x00000004ff127e24 */ /* 0x000fca000f8e00ff */
[----:B-123--:R-:W0:Y:S04]  /*27390*/  LDS.128 R4, [R18+0x348d0] ;  /* 0x0348d00012047984 */ /* 0x00ee280000000c00 */
[----:B0-----:R1:W-:Y:S04]  /*273a0*/  STL.64 [R1], R4 ;  /* 0x0000000401007387 */ /* 0x0013e80000100a00 */
[----:B------:R1:W-:Y:S01]  /*273b0*/  STL.64 [R1+0x8], R6 ;  /* 0x0000080601007387 */ /* 0x0003e20000100a00 */
[----:B------:R-:W-:Y:S06]  /*273c0*/  BAR.ARV 0x4, 0x180 ;  /* 0x0106000000007b1d */ /* 0x000fec0000002000 */
[----:B------:R-:W-:Y:S05]  /*273d0*/  BRA `(.L_x_2860) ;  /* 0x0000001000307947 */ /* 0x000fea0003800000 */
.L_x_2859:
[----:B------:R-:W5:Y:S01]  /*273e0*/  LDL R16, [R1+0x2c] ;  /* 0x00002c0001107983 */ /* 0x000f620000100800 */
[----:B------:R-:W-:Y:S01]  /*273f0*/  UMOV UR4, 0xffffffff ;  /* 0xffffffff00047882 */ /* 0x000fe20000000000 */
[----:B-----5:R-:W-:Y:S02]  /*27400*/  ISETP.NE.AND P5, PT, R16, 0x1f, PT ;  /* 0x0000001f1000780c */ /* 0x020fe40003fa5270 */
[----:B------:R-:W-:Y:S11]  /*27410*/  BRA.DIV UR4, `(.L_x_2861) ;  /* 0x0000003204907947 */ /* 0x000ff6000b800000 */
[----:B------:R-:W4:Y:S01]  /*27420*/  LDL R3, [R1+0xc] ;  /* 0x00000c0001037983 */ /* 0x000f220000100800 */
[----:B------:R-:W-:-:S03]  /*27430*/  ULDC UR4, c[0x0][0xc3c] ;  /* 0x00030f0000047ab9 */ /* 0x000fc60000000800 */
[----:B------:R-:W5:Y:S01]  /*27440*/  LDL.LU R2, [R1] ;  /* 0x0000000001027983 */ /* 0x000f620000300800 */
[----:B------:R-:W-:Y:S01]  /*27450*/  LOP3.LUT P4, RZ, R10, 0x1, RZ, 0xc0, !PT ;  /* 0x000000010aff7812 */ /* 0x000fe2000788c0ff */
[----:B----4-:R-:W-:Y:S02]  /*27460*/  IMAD.IADD R0, R3, 0x1, R16 ;  /* 0x0000000103007824 */ /* 0x010fe400078e0210 */
[----:B-----5:R-:W-:-:S03]  /*27470*/  IMAD.MOV.U32 R10, RZ, RZ, R2 ;  /* 0x000000ffff0a7224 */ /* 0x020fc600078e0002 */
[----:B------:R-:W-:-:S13]  /*27480*/  ISETP.GE.OR P0, PT, R0, UR4, !P5 ;  /* 0x0000000400007c0c */ /* 0x000fda000ef06670 */
[----:B------:R-:W0:Y:S08]  /*27490*/  @!P0 LDC.64 R2, c[0x0][0xc80] ;  /* 0x00032000ff028b82 */ /* 0x000e300000000a00 */
[----:B-1----:R-:W1:Y:S01]  /*274a0*/  @!P0 LDC.64 R6, c[0x0][0xc78] ;  /* 0x00031e00ff068b82 */ /* 0x002e620000000a00 */
        /* <DEDUP_REMOVED lines=9> */
[----:B------:R-:W-:-:S03]  /*27540*/  ISETP.GE.U32.AND P3, PT, R16, 0x10, PT ;  /* 0x000000101000780c */ /* 0x000fc60003f66070 */
[----:B------:R-:W-:Y:S01]  /*27550*/  SHFL.IDX PT, R0, R10, 0x1, 0x1f ;  /* 0x00201f000a007f89 */ /* 0x000fe200000e0000 */
[----:B----4-:R-:W-:Y:S02]  /*27560*/  @!P0 IMAD.MOV.U32 R4, RZ, RZ, R8 ;  /* 0x000000ffff048224 */ /* 0x010fe400078e0008 */
[----:B------:R-:W-:Y:S02]  /*27570*/  IMAD.MOV.U32 R8, RZ, RZ, RZ ;  /* 0x000000ffff087224 */ /* 0x000fe400078e00ff */
        /* <DEDUP_REMOVED lines=19> */
.L_x_2964:
[----:B------:R-:W-:Y:S02]  /*276b0*/  ULDC UR4, c[0x0][0xc38] ;  /* 0x00030e0000047ab9 */ /* 0x000fe40000000800 */
[----:B------:R-:W-:-:S04]  /*276c0*/  IMAD.U32 R2, RZ, RZ, UR4 ;  /* 0x00000004ff027e24 */ /* 0x000fc8000f8e00ff */
[----:B-1----:R-:W-:-:S04]  /*276d0*/  IMAD R9, R9, R2, RZ ;  /* 0x0000000209097224 */ /* 0x002fc800078e02ff */
[----:B------:R-:W-:-:S05]  /*276e0*/  IMAD.IADD R0, R0, 0x1, R9 ;  /* 0x0000000100007824 */ /* 0x000fca00078e0209 */
[----:B------:R-:W-:-:S13]  /*276f0*/  ISETP.GT.AND P4, PT, R0, R5, PT ;  /* 0x000000050000720c */ /* 0x000fda0003f84270 */
[----:B------:R-:W-:Y:S05]  /*27700*/  @P4 BRA `(.L_x_2862) ;  /* 0x0000000000b04947 */ /* 0x000fea0003800000 */
.L_x_2865:
        /* <DEDUP_REMOVED lines=38> */
.L_x_2972:
[----:B------:R-:W-:Y:S02]  /*27970*/  ULDC UR4, c[0x0][0xc38] ;  /* 0x00030e0000047ab9 */ /* 0x000fe40000000800 */
[----:B------:R-:W-:-:S04]  /*27980*/  IMAD.U32 R2, RZ, RZ, UR4 ;  /* 0x00000004ff027e24 */ /* 0x000fc8000f8e00ff */
[----:B-1----:R-:W-:-:S04]  /*27990*/  IMAD R9, R9, R2, RZ ;  /* 0x0000000209097224 */ /* 0x002fc800078e02ff */
[----:B------:R-:W-:-:S05]  /*279a0*/  IMAD.IADD R0, R9, 0x1, R0 ;  /* 0x0000000109007824 */ /* 0x000fca00078e0200 */
[----:B------:R-:W-:-:S13]  /*279b0*/  ISETP.GT.AND P4, PT, R0, R5, PT ;  /* 0x000000050000720c */ /* 0x000fda0003f84270 */
[----:B------:R-:W-:Y:S05]  /*279c0*/  @!P4 BRA `(.L_x_2865) ;  /* 0xfffffffc0050c947 */ /* 0x000fea000383ffff */
.L_x_2862:
        /* <DEDUP_REMOVED lines=12> */
.L_x_2977:
[----:B------:R-:W-:-:S13]  /*27a90*/  ISETP.NE.AND P0, PT, R0, RZ, PT ;  /* 0x000000ff0000720c */ /* 0x000fda0003f05270 */
[----:B------:R-:W-:Y:S05]  /*27aa0*/  @!P0 BRA `(.L_x_2867) ;  /* 0x0000000000148947 */ /* 0x000fea0003800000 */
[----:B------:R-:W-:Y:S01]  /*27ab0*/  UMOV UR4, 0xffffffff ;  /* 0xffffffff00047882 */ /* 0x000fe20000000000 */
[----:B-1----:R-:W-:Y:S02]  /*27ac0*/  VIADD R3, R3, 0xffffffff ;  /* 0xffffffff03037836 */ /* 0x002fe40000000000 */
[----:B------:R-:W-:Y:S05]  /*27ad0*/  BRA.DIV UR4, `(.L_x_2868) ;  /* 0x0000003604887947 */ /* 0x000fea000b800000 */
[----:B------:R1:W2:Y:S02]  /*27ae0*/  SHFL.IDX PT, R3, R7, R3, 0x1f ;  /* 0x00001f0307037589 */ /* 0x0002a400000e0000 */
.L_x_2980:
[----:B--2---:R-:W-:-:S07]  /*27af0*/  IMAD.MOV.U32 R8, RZ, RZ, R3 ;  /* 0x000000ffff087224 */ /* 0x004fce00078e0003 */
.L_x_2867:
        /* <DEDUP_REMOVED lines=62> */
.L_x_2869:
        /* <DEDUP_REMOVED lines=63> */
.L_x_2870:
[----:B------:R-:W-:-:S05]  /*282d0*/  LOP3.LUT R0, RZ, R0, RZ, 0x33, !PT ;  /* 0x00000000ff007212 */ /* 0x000fca00078e33ff */
[----:B------:R-:W-:-:S05]  /*282e0*/  IMAD.IADD R0, R4, 0x1, R0 ;  /* 0x0000000104007824 */ /* 0x000fca00078e0200 */
[----:B------:R2:W-:Y:S01]  /*282f0*/  STL [R1+0x4], R0 ;  /* 0x0000040001007387 */ /* 0x0005e20000100800 */
[----:B------:R-:W-:Y:S05]  /*28300*/  BRA `(.L_x_2871) ;  /* 0x0000000000287947 */ /* 0x000fea0003800000 */
.L_x_2863:
        /* <DEDUP_REMOVED lines=10> */
.L_x_2871:
[----:B-12---:R-:W2:Y:S04]  /*283b0*/  LDL R0, [R1+0x2c] ;  /* 0x00002c0001007983 */ /* 0x006ea80000100800 */
[----:B0-----:R-:W3:Y:S04]  /*283c0*/  LDL R2, [R1+0xc] ;  /* 0x00000c0001027983 */ /* 0x001ee80000100800 */
        /* <DEDUP_REMOVED lines=13> */
.L_x_2860:
[----:B----4-:R-:W2:Y:S01]  /*284a0*/  LDL R0, [R1+0xc] ;  /* 0x00000c0001007983 */ /* 0x010ea20000100800 */
[----:B------:R-:W-:Y:S02]  /*284b0*/  ULDC UR4, c[0x0][0xc3c] ;  /* 0x00030f0000047ab9 */ /* 0x000fe40000000800 */
[----:B--2---:R-:W-:-:S13]  /*284c0*/  ISETP.GE.AND P0, PT, R0, UR4, PT ;  /* 0x0000000400007c0c */ /* 0x004fda000bf06270 */
[----:B------:R-:W-:Y:S05]  /*284d0*/  @!P0 BRA `(.L_x_2872) ;  /* 0xffffff8c00008947 */ /* 0x000fea000383ffff */
[----:B------:R-:W-:Y:S05]  /*284e0*/  BSYNC B8 ;  /* 0x0000000000087941 */ /* 0x000fea0003800000 */
.L_x_2724:
        /* <DEDUP_REMOVED lines=12> */
.L_x_2981:
[----:B------:R-:W-:Y:S05]  /*285b0*/  BSYNC B0 ;  /* 0x0000000000007941 */ /* 0x000fea0003800000 */
.L_x_2873:
[----:B------:R-:W-:-:S03]  /*285c0*/  UMOV UR4, 0xffffffff ;  /* 0xffffffff00047882 */ /* 0x000fc60000000000 */
[----:B------:R-:W-:Y:S05]  /*285d0*/  BRA.DIV UR4, `(.L_x_2875) ;  /* 0x0000002e04087947 */ /* 0x000fea000b800000 */
[----:B------:R-:W1:Y:S02]  /*285e0*/  S2R R2, SR_TID.X ;  /* 0x0000000000027919 */ /* 0x000e640000002100 */
[----:B-1----:R-:W-:-:S04]  /*285f0*/  SHF.R.U32.HI R2, RZ, 0x5, R2 ;  /* 0x00000005ff027819 */ /* 0x002fc80000011602 */
[----:B------:R-:W-:-:S05]  /*28600*/  LOP3.LUT R2, R2, 0x3, RZ, 0xc0, !PT ;  /* 0x0000000302027812 */ /* 0x000fca00078ec0ff */
[----:B------:R1:W2:Y:S02]  /*28610*/  SHFL.IDX PT, R14, R2, RZ, 0x1f ;  /* 0x00001fff020e7589 */ /* 0x0002a400000e0000 */
.L_x_2984:
[----:B--2---:R-:W-:-:S13]  /*28620*/  ISETP.NE.AND P0, PT, R14, RZ, PT ;  /* 0x000000ff0e00720c */ /* 0x004fda0003f05270 */
[----:B------:R-:W-:Y:S05]  /*28630*/  @P0 BRA `(.L_x_2483) ;  /* 0x0000000000940947 */ /* 0x000fea0003800000 */
[----:B------:R-:W-:-:S03]  /*28640*/  UMOV UR4, 0xffffffff ;  /* 0xffffffff00047882 */ /* 0x000fc60000000000 */
[----:B------:R-:W-:Y:S05]  /*28650*/  BRA.DIV UR4, `(.L_x_2876) ;  /* 0x0000002e041c7947 */ /* 0x000fea000b800000 */
[----:B------:R-:W-:-:S13]  /*28660*/  ELECT P6, URZ, PT ;  /* 0x00000000003f782f */ /* 0x000fda00038c0000 */
.L_x_2987:
        /* <DEDUP_REMOVED lines=8> */
.L_x_2877:
        /* <DEDUP_REMOVED lines=13> */
.L_x_2988:
[----:B------:R-:W1:Y:S02]  /*287c0*/  SYNCS.PHASECHK.TRANS64.TRYWAIT P0, [R7+URZ], R2 ;  /* 0x00000002070075a7 */ /* 0x000e64000800017f */
[----:B-1----:R-:W-:Y:S05]  /*287d0*/  @!P0 BRA `(.L_x_2879) ;  /* 0x0000002800f08947 */ /* 0x002fea0003800000 */
.L_x_2989:
[----:B------:R-:W-:Y:S05]  /*287e0*/  @!P2 BRA `(.L_x_2880) ;  /* 0x000000000004a947 */ /* 0x000fea0003800000 */
[----:B------:R-:W-:Y:S01]  /*287f0*/  BPT.TRAP 0x1 ;  /* 0x000000040000795c */ /* 0x000fe20000300000 */
.L_x_2880:
[----:B------:R-:W-:-:S04]  /*28800*/  VIADD R0, R0, 0x34860 ;  /* 0x0003486000007836 */ /* 0x000fc80000000000 */
[----:B------:R-:W-:-:S04]  /*28810*/  IMAD R4, R19, 0x8, R0 ;  /* 0x0000000813047824 */ /* 0x000fc800078e0200 */
[----:B------:R-:W2:Y:S02]  /*28820*/  SYNCS.PHASECHK.TRANS64.TRYWAIT P0, [R4+URZ], R5 ;  /* 0x00000005040075a7 */ /* 0x000ea4000800017f */
[----:B--2---:R-:W-:Y:S05]  /*28830*/  @!P0 BRA `(.L_x_2881) ;  /* 0x0000002800ec8947 */ /* 0x004fea0003800000 */
.L_x_2990:
[----:B------:R-:W-:-:S07]  /*28840*/  IMAD R3, R3, 0x8, R0 ;  /* 0x0000000803037824 */ /* 0x000fce00078e0200 */
.L_x_2882:
[----:B---3--:R3:W4:Y:S02]  /*28850*/  SYNCS.PHASECHK.TRANS64.TRYWAIT P0, [R3+URZ], R2 ;  /* 0x00000002030075a7 */ /* 0x008724000800017f */
[----:B----4-:R-:W-:Y:S05]  /*28860*/  @!P0 NANOSLEEP.SYNCS 0x989680 ;  /* 0x009896800000895d */ /* 0x010fea0003900000 */
[----:B------:R-:W4:Y:S02]  /*28870*/  @!P0 SYNCS.PHASECHK.TRANS64 P0, [R3+URZ], R2 ;  /* 0x00000002030085a7 */ /* 0x000f24000800007f */
[----:B----4-:R-:W-:Y:S05]  /*28880*/  @!P0 BRA `(.L_x_2882) ;  /* 0xfffffffc00f08947 */ /* 0x010fea000383ffff */
.L_x_2483:
[----:B------:R-:W-:Y:S05]  /*28890*/  BSYNC B9 ;  /* 0x0000000000097941 */ /* 0x000fea0003800000 */
.L_x_2480:
[----:B------:R-:W-:Y:S05]  /*288a0*/  EXIT ;  /* 0x000000000000794d */ /* 0x000fea0003800000 */
.L_x_2503:
[----:B0-----:R0:W1:Y:S02]  /*288b0*/  SYNCS.PHASECHK.TRANS64.TRYWAIT P5, [R3+URZ+0x34890], R0 ;  /* 0x03489000030075a7 */ /* 0x00106400080a017f */
[----:B-1----:R-:W-:Y:S05]  /*288c0*/  @!P5 NANOSLEEP.SYNCS 0x989680 ;  /* 0x009896800000d95d */ /* 0x002fea0003900000 */
[----:B------:R-:W1:Y:S02]  /*288d0*/  @!P5 SYNCS.PHASECHK.TRANS64 P5, [R3+URZ+0x34890], R0 ;  /* 0x034890000300d5a7 */ /* 0x000e6400080a007f */
[----:B-1----:R-:W-:Y:S05]  /*288e0*/  @!P5 BRA `(.L_x_2503) ;  /* 0xfffffffc00f0d947 */ /* 0x002fea000383ffff */
[----:B------:R-:W-:Y:S05]  /*288f0*/  BRA `(.L_x_2883) ;  /* 0xfffffdb000f07947 */ /* 0x000fea000383ffff */
.L_x_2557:
[----:B-1----:R1:W2:Y:S02]  /*28900*/  SYNCS.PHASECHK.TRANS64.TRYWAIT P5, [R3+URZ+0x34890], R0 ;  /* 0x03489000030075a7 */ /* 0x0022a400080a017f */
[----:B--2---:R-:W-:Y:S05]  /*28910*/  @!P5 NANOSLEEP.SYNCS 0x989680 ;  /* 0x009896800000d95d */ /* 0x004fea0003900000 */
[----:B------:R-:W2:Y:S02]  /*28920*/  @!P5 SYNCS.PHASECHK.TRANS64 P5, [R3+URZ+0x34890], R0 ;  /* 0x034890000300d5a7 */ /* 0x000ea400080a007f */
[----:B--2---:R-:W-:Y:S05]  /*28930*/  @!P5 BRA `(.L_x_2557) ;  /* 0xfffffffc00f0d947 */ /* 0x004fea000383ffff */
[----:B------:R-:W-:Y:S05]  /*28940*/  BRA `(.L_x_2884) ;  /* 0xfffffde800547947 */ /* 0x000fea000383ffff */
.L_x_2582:
[----:B-1----:R1:W2:Y:S02]  /*28950*/  SYNCS.PHASECHK.TRANS64.TRYWAIT P4, [R3+URZ+0x34890], R0 ;  /* 0x03489000030075a7 */ /* 0x0022a4000808017f */
[----:B--2---:R-:W-:Y:S05]  /*28960*/  @!P4 NANOSLEEP.SYNCS 0x989680 ;  /* 0x009896800000c95d */ /* 0x004fea0003900000 */
[----:B------:R-:W2:Y:S02]  /*28970*/  @!P4 SYNCS.PHASECHK.TRANS64 P4, [R3+URZ+0x34890], R0 ;  /* 0x034890000300c5a7 */ /* 0x000ea4000808007f */
[----:B--2---:R-:W-:Y:S05]  /*28980*/  @!P4 BRA `(.L_x_2582) ;  /* 0xfffffffc00f0c947 */ /* 0x004fea000383ffff */
[----:B------:R-:W-:Y:S05]  /*28990*/  BRA `(.L_x_2885) ;  /* 0xfffffe1c00247947 */ /* 0x000fea000383ffff */
.L_x_2588:
[----:B0-----:R0:W1:Y:S02]  /*289a0*/  SYNCS.PHASECHK.TRANS64.TRYWAIT P4, [R3+URZ+0x348b0], R0 ;  /* 0x0348b000030075a7 */ /* 0x001064000808017f */
[----:B-1----:R-:W-:Y:S05]  /*289b0*/  @!P4 NANOSLEEP.SYNCS 0x989680 ;  /* 0x009896800000c95d */ /* 0x002fea0003900000 */
[----:B------:R-:W1:Y:S02]  /*289c0*/  @!P4 SYNCS.PHASECHK.TRANS64 P4, [R3+URZ+0x348b0], R0 ;  /* 0x0348b0000300c5a7 */ /* 0x000e64000808007f */
[----:B-1----:R-:W-:Y:S05]  /*289d0*/  @!P4 BRA `(.L_x_2588) ;  /* 0xfffffffc00f0c947 */ /* 0x002fea000383ffff */
[----:B------:R-:W-:Y:S05]  /*289e0*/  BRA `(.L_x_2886) ;  /* 0xfffffe2000247947 */ /* 0x000fea000383ffff */
.L_x_2608:
        /* <DEDUP_REMOVED lines=8> */
.L_x_2888:
[----:B------:R-:W-:Y:S05]  /*28a70*/  BSYNC B1 ;  /* 0x0000000000017941 */ /* 0x000fea0003800000 */
.L_x_2887:
        /* <DEDUP_REMOVED lines=8> */
.L_x_2889:
[----:B------:R-:W-:Y:S02]  /*28b00*/  IMAD.MOV.U32 R13, RZ, RZ, R63 ;  /* 0x000000ffff0d7224 */ /* 0x000fe400078e003f */
[----:B------:R-:W-:-:S07]  /*28b10*/  IMAD.MOV.U32 R6, RZ, RZ, R14 ;  /* 0x000000ffff067224 */ /* 0x000fce00078e000e */
[----:B------:R-:W-:Y:S05]  /*28b20*/  WARPSYNC.COLLECTIVE R15, `(.L_x_2890) ;  /* 0x000000000f087348 */ /* 0x000fea0003c00000 */
[----:B------:R0:W1:Y:S02]  /*28b30*/  SHFL.IDX P6, R14, R13, R12, R11 ;  /* 0x0000000c0d0e7389 */ /* 0x00006400000c000b */
[----:B01----:R-:W-:Y:S01]  /*28b40*/  ENDCOLLECTIVE ;  /* 0x000000000000791b */ /* 0x003fe20003800000 */
.L_x_2890:
[----:B------:R-:W-:Y:S02]  /*28b50*/  IMAD.MOV.U32 R13, RZ, RZ, R3 ;  /* 0x000000ffff0d7224 */ /* 0x000fe400078e0003 */
[----:B------:R-:W-:-:S07]  /*28b60*/  IMAD.MOV.U32 R9, RZ, RZ, R14 ;  /* 0x000000ffff097224 */ /* 0x000fce00078e000e */
[----:B------:R-:W-:Y:S05]  /*28b70*/  WARPSYNC.COLLECTIVE R15, `(.L_x_2891) ;  /* 0x000000000f087348 */ /* 0x000fea0003c00000 */
[----:B------:R0:W1:Y:S02]  /*28b80*/  SHFL.IDX P6, R14, R13, R12, R11 ;  /* 0x0000000c0d0e7389 */ /* 0x00006400000c000b */
[----:B01----:R-:W-:Y:S01]  /*28b90*/  ENDCOLLECTIVE ;  /* 0x000000000000791b */ /* 0x003fe20003800000 */
.L_x_2891:
[----:B------:R-:W-:Y:S01]  /*28ba0*/  IMAD.MOV.U32 R8, RZ, RZ, R14 ;  /* 0x000000ffff087224 */ /* 0x000fe200078e000e */
[----:B------:R-:W-:Y:S06]  /*28bb0*/  BRA `(.L_x_2892) ;  /* 0xfffffe3000247947 */ /* 0x000fec000383ffff */
.L_x_2611:
        /* <DEDUP_REMOVED lines=8> */
.L_x_2894:
[----:B------:R-:W-:Y:S05]  /*28c40*/  BSYNC B1 ;  /* 0x0000000000017941 */ /* 0x000fea0003800000 */
.L_x_2893:
        /* <DEDUP_REMOVED lines=8> */
.L_x_2895:
[----:B------:R-:W-:Y:S02]  /*28cd0*/  IMAD.MOV.U32 R13, RZ, RZ, R63 ;  /* 0x000000ffff0d7224 */ /* 0x000fe400078e003f */
[----:B------:R-:W-:-:S07]  /*28ce0*/  IMAD.MOV.U32 R65, RZ, RZ, R14 ;  /* 0x000000ffff417224 */ /* 0x000fce00078e000e */
[----:B------:R-:W-:Y:S05]  /*28cf0*/  WARPSYNC.COLLECTIVE R15, `(.L_x_2896) ;  /* 0x000000000f087348 */ /* 0x000fea0003c00000 */
[----:B------:R0:W1:Y:S02]  /*28d00*/  SHFL.IDX P6, R14, R13, R12, R11 ;  /* 0x0000000c0d0e7389 */ /* 0x00006400000c000b */
[----:B01----:R-:W-:Y:S01]  /*28d10*/  ENDCOLLECTIVE ;  /* 0x000000000000791b */ /* 0x003fe20003800000 */
.L_x_2896:
[----:B------:R-:W-:Y:S02]  /*28d20*/  IMAD.MOV.U32 R13, RZ, RZ, R3 ;  /* 0x000000ffff0d7224 */ /* 0x000fe400078e0003 */
[----:B------:R-:W-:-:S07]  /*28d30*/  IMAD.MOV.U32 R63, RZ, RZ, R14 ;  /* 0x000000ffff3f7224 */ /* 0x000fce00078e000e */
[----:B------:R-:W-:Y:S05]  /*28d40*/  WARPSYNC.COLLECTIVE R15, `(.L_x_2897) ;  /* 0x000000000f087348 */ /* 0x000fea0003c00000 */
[----:B------:R0:W1:Y:S02]  /*28d50*/  SHFL.IDX P6, R14, R13, R12, R11 ;  /* 0x0000000c0d0e7389 */ /* 0x00006400000c000b */
[----:B01----:R-:W-:Y:S01]  /*28d60*/  ENDCOLLECTIVE ;  /* 0x000000000000791b */ /* 0x003fe20003800000 */
.L_x_2897:
[----:B------:R-:W-:Y:S01]  /*28d70*/  IMAD.MOV.U32 R62, RZ, RZ, R14 ;  /* 0x000000ffff3e7224 */ /* 0x000fe200078e000e */
[----:B------:R-:W-:Y:S06]  /*28d80*/  BRA `(.L_x_2898) ;  /* 0xfffffe3400d87947 */ /* 0x000fec000383ffff */
.L_x_2615:
[----:B0-----:R0:W1:Y:S02]  /*28d90*/  SYNCS.PHASECHK.TRANS64.TRYWAIT P0, [R2+URZ+0x34800], R5 ;  /* 0x03480005020075a7 */ /* 0x001064000800017f */
[----:B-1----:R-:W-:Y:S05]  /*28da0*/  @!P0 NANOSLEEP.SYNCS 0x989680 ;  /* 0x009896800000895d */ /* 0x002fea0003900000 */
[----:B------:R-:W1:Y:S02]  /*28db0*/  @!P0 SYNCS.PHASECHK.TRANS64 P0, [R2+URZ+0x34800], R5 ;  /* 0x03480005020085a7 */ /* 0x000e64000800007f */
[----:B-1----:R-:W-:Y:S05]  /*28dc0*/  @!P0 BRA `(.L_x_2615) ;  /* 0xfffffffc00f08947 */ /* 0x002fea000383ffff */
[----:B------:R-:W-:Y:S05]  /*28dd0*/  BRA `(.L_x_2899) ;  /* 0xfffffe4000147947 */ /* 0x000fea000383ffff */
.L_x_2639:
        /* <DEDUP_REMOVED lines=8> */
.L_x_2901:
[----:B------:R-:W-:Y:S05]  /*28e60*/  BSYNC B1 ;  /* 0x0000000000017941 */ /* 0x000fea0003800000 */
.L_x_2900:
        /* <DEDUP_REMOVED lines=8> */
.L_x_2902:
[----:B------:R-:W-:Y:S02]  /*28ef0*/  IMAD.MOV.U32 R7, RZ, RZ, R3 ;  /* 0x000000ffff077224 */ /* 0x000fe400078e0003 */
[----:B------:R-:W-:Y:S02]  /*28f00*/  IMAD.MOV.U32 R13, RZ, RZ, R67 ;  /* 0x000000ffff0d7224 */ /* 0x000fe400078e0043 */
[----:B------:R-:W-:-:S07]  /*28f10*/  IMAD.MOV.U32 R0, RZ, RZ, R14 ;  /* 0x000000ffff007224 */ /* 0x000fce00078e000e */
[----:B------:R-:W-:Y:S05]  /*28f20*/  WARPSYNC.COLLECTIVE R15, `(.L_x_2903) ;  /* 0x000000000f087348 */ /* 0x000fea0003c00000 */
[----:B------:R0:W1:Y:S02]  /*28f30*/  SHFL.IDX P6, R14, R13, R12, R11 ;  /* 0x0000000c0d0e7389 */ /* 0x00006400000c000b */
[----:B01----:R-:W-:Y:S01]  /*28f40*/  ENDCOLLECTIVE ;  /* 0x000000000000791b */ /* 0x003fe20003800000 */
.L_x_2903:
[----:B------:R-:W-:Y:S02]  /*28f50*/  IMAD.MOV.U32 R6, RZ, RZ, R0 ;  /* 0x000000ffff067224 */ /* 0x000fe400078e0000 */
[----:B------:R-:W-:Y:S02]  /*28f60*/  IMAD.MOV.U32 R13, RZ, RZ, R66 ;  /* 0x000000ffff0d7224 */ /* 0x000fe400078e0042 */
[----:B------:R-:W-:-:S07]  /*28f70*/  IMAD.MOV.U32 R4, RZ, RZ, R14 ;  /* 0x000000ffff047224 */ /* 0x000fce00078e000e */
[----:B------:R-:W-:Y:S05]  /*28f80*/  WARPSYNC.COLLECTIVE R15, `(.L_x_2904) ;  /* 0x000000000f087348 */ /* 0x000fea0003c00000 */
[----:B------:R0:W1:Y:S02]  /*28f90*/  SHFL.IDX P6, R14, R13, R12, R11 ;  /* 0x0000000c0d0e7389 */ /* 0x00006400000c000b */
[----:B01----:R-:W-:Y:S01]  /*28fa0*/  ENDCOLLECTIVE ;  /* 0x000000000000791b */ /* 0x003fe20003800000 */
.L_x_2904:
[----:B------:R-:W-:Y:S05]  /*28fb0*/  BRA `(.L_x_2905) ;  /* 0xfffffe6400a87947 */ /* 0x000fea000383ffff */
.L_x_2642:
[----:B------:R-:W-:Y:S01]  /*28fc0*/  BSSY B1, `(.L_x_2906) ;  /* 0x0000008000017945 */ /* 0x000fe20003800000 */
[----:B------:R-:W-:Y:S02]  /*28fd0*/  IMAD.MOV.U32 R13, RZ, RZ, R61 ;  /* 0x000000ffff0d7224 */ /* 0x000fe400078e003d */
[----:B------:R-:W-:Y:S02]  /*28fe0*/  IMAD.MOV.U32 R12, RZ, RZ, 0x1 ;  /* 0x00000001ff0c7424 */ /* 0x000fe400078e00ff */
[----:B------:R-:W-:Y:S02]  /*28ff0*/  IMAD.MOV.U32 R11, RZ, RZ, 0x1c1f ;  /* 0x00001c1fff0b7424 */ /* 0x000fe400078e00ff */
[----:B------:R-:W-:-:S07]  /*29000*/  IMAD.MOV.U32 R15, RZ, RZ, -0x1 ;  /* 0xffffffffff0f7424 */ /* 0x000fce00078e00ff */
[----:B------:R-:W-:Y:S05]  /*29010*/  WARPSYNC.COLLECTIVE R15, `(.L_x_2907) ;  /* 0x000000000f087348 */ /* 0x000fea0003c00000 */
[----:B------:R0:W1:Y:S02]  /*29020*/  SHFL.IDX P6, R14, R13, R12, R11 ;  /* 0x0000000c0d0e7389 */ /* 0x00006400000c000b */
[----:B01----:R-:W-:Y:S01]  /*29030*/  ENDCOLLECTIVE ;  /* 0x000000000000791b */ /* 0x003fe20003800000 */
.L_x_2907:
[----:B------:R-:W-:Y:S05]  /*29040*/  BSYNC B1 ;  /* 0x0000000000017941 */ /* 0x000fea0003800000 */
.L_x_2906:
        /* <DEDUP_REMOVED lines=8> */
.L_x_2908:
[----:B------:R-:W-:Y:S02]  /*290d0*/  IMAD.MOV.U32 R13, RZ, RZ, R67 ;  /* 0x000000ffff0d7224 */ /* 0x000fe400078e0043 */
[----:B------:R-:W-:-:S07]  /*290e0*/  IMAD.MOV.U32 R60, RZ, RZ, R14 ;  /* 0x000000ffff3c7224 */ /* 0x000fce00078e000e */
[----:B------:R-:W-:Y:S05]  /*290f0*/  WARPSYNC.COLLECTIVE R15, `(.L_x_2909) ;  /* 0x000000000f087348 */ /* 0x000fea0003c00000 */
[----:B------:R0:W1:Y:S02]  /*29100*/  SHFL.IDX P6, R14, R13, R12, R11 ;  /* 0x0000000c0d0e7389 */ /* 0x00006400000c000b */
[----:B01----:R-:W-:Y:S01]  /*29110*/  ENDCOLLECTIVE ;  /* 0x000000000000791b */ /* 0x003fe20003800000 */
.L_x_2909:
[----:B------:R-:W-:Y:S02]  /*29120*/  IMAD.MOV.U32 R13, RZ, RZ, R66 ;  /* 0x000000ffff0d7224 */ /* 0x000fe400078e0042 */
[----:B------:R-:W-:-:S07]  /*29130*/  IMAD.MOV.U32 R67, RZ, RZ, R14 ;  /* 0x000000ffff437224 */ /* 0x000fce00078e000e */
[----:B------:R-:W-:Y:S05]  /*29140*/  WARPSYNC.COLLECTIVE R15, `(.L_x_2910) ;  /* 0x000000000f087348 */ /* 0x000fea0003c00000 */
[----:B------:R0:W1:Y:S02]  /*29150*/  SHFL.IDX P6, R14, R13, R12, R11 ;  /* 0x0000000c0d0e7389 */ /* 0x00006400000c000b */
[----:B01----:R-:W-:Y:S01]  /*29160*/  ENDCOLLECTIVE ;  /* 0x000000000000791b */ /* 0x003fe20003800000 */
.L_x_2910:
[----:B------:R-:W-:Y:S01]  /*29170*/  IMAD.MOV.U32 R66, RZ, RZ, R14 ;  /* 0x000000ffff427224 */ /* 0x000fe200078e000e */
[----:B------:R-:W-:Y:S06]  /*29180*/  BRA `(.L_x_2911) ;  /* 0xfffffe6800d47947 */ /* 0x000fec000383ffff */
.L_x_2646:
[----:B0-----:R0:W1:Y:S02]  /*29190*/  SYNCS.PHASECHK.TRANS64.TRYWAIT P0, [R2+URZ+0x34800], R61 ;  /* 0x0348003d020075a7 */ /* 0x001064000800017f */
[----:B-1----:R-:W-:Y:S05]  /*291a0*/  @!P0 NANOSLEEP.SYNCS 0x989680 ;  /* 0x009896800000895d */ /* 0x002fea0003900000 */
[----:B------:R-:W1:Y:S02]  /*291b0*/  @!P0 SYNCS.PHASECHK.TRANS64 P0, [R2+URZ+0x34800], R61 ;  /* 0x0348003d020085a7 */ /* 0x000e64000800007f */
[----:B-1----:R-:W-:Y:S05]  /*291c0*/  @!P0 BRA `(.L_x_2646) ;  /* 0xfffffffc00f08947 */ /* 0x002fea000383ffff */
[----:B------:R-:W-:Y:S05]  /*291d0*/  BRA `(.L_x_2912) ;  /* 0xfffffe7000547947 */ /* 0x000fea000383ffff */
.L_x_2660:
[----:B-1----:R1:W2:Y:S02]  /*291e0*/  SYNCS.PHASECHK.TRANS64.TRYWAIT P2, [R0+URZ+0x34830], R3 ;  /* 0x03483003000075a7 */ /* 0x0022a4000804017f */
[----:B--2---:R-:W-:Y:S05]  /*291f0*/  @!P2 NANOSLEEP.SYNCS 0x989680 ;  /* 0x009896800000a95d */ /* 0x004fea0003900000 */
[----:B------:R-:W2:Y:S02]  /*29200*/  @!P2 SYNCS.PHASECHK.TRANS64 P2, [R0+URZ+0x34830], R3 ;  /* 0x034830030000a5a7 */ /* 0x000ea4000804007f */
[----:B--2---:R-:W-:Y:S05]  /*29210*/  @!P2 BRA `(.L_x_2660) ;  /* 0xfffffffc00f0a947 */ /* 0x004fea000383ffff */
[----:B------:R-:W-:Y:S05]  /*29220*/  BRA `(.L_x_2659) ;  /* 0xfffffe9800e47947 */ /* 0x000fea000383ffff */
.L_x_2667:
[----:B-1----:R1:W2:Y:S02]  /*29230*/  SYNCS.PHASECHK.TRANS64.TRYWAIT P3, [R13+URZ+0x34830], R8 ;  /* 0x034830080d0075a7 */ /* 0x0022a4000806017f */
[----:B--2---:R-:W-:Y:S05]  /*29240*/  @!P3 NANOSLEEP.SYNCS 0x989680 ;  /* 0x009896800000b95d */ /* 0x004fea0003900000 */
[----:B------:R-:W2:Y:S02]  /*29250*/  @!P3 SYNCS.PHASECHK.TRANS64 P3, [R13+URZ+0x34830], R8 ;  /* 0x034830080d00b5a7 */ /* 0x000ea4000806007f */
[----:B--2---:R-:W-:Y:S05]  /*29260*/  @!P3 BRA `(.L_x_2667) ;  /* 0xfffffffc00f0b947 */ /* 0x004fea000383ffff */
[----:B------:R-:W-:Y:S05]  /*29270*/  BRA `(.L_x_2666) ;  /* 0xfffffecc00387947 */ /* 0x000fea000383ffff */
.L_x_2672:
[----:B-1----:R1:W2:Y:S02]  /*29280*/  SYNCS.PHASECHK.TRANS64.TRYWAIT P3, [R14+URZ+0x34850], R7 ;  /* 0x034850070e0075a7 */ /* 0x0022a4000806017f */
[----:B--2---:R-:W-:Y:S05]  /*29290*/  @!P3 NANOSLEEP.SYNCS 0x989680 ;  /* 0x009896800000b95d */ /* 0x004fea0003900000 */
[----:B------:R-:W2:Y:S02]  /*292a0*/  @!P3 SYNCS.PHASECHK.TRANS64 P3, [R14+URZ+0x34850], R7 ;  /* 0x034850070e00b5a7 */ /* 0x000ea4000806007f */
[----:B--2---:R-:W-:Y:S05]  /*292b0*/  @!P3 BRA `(.L_x_2672) ;  /* 0xfffffffc00f0b947 */ /* 0x004fea000383ffff */
[----:B------:R-:W-:Y:S05]  /*292c0*/  BRA `(.L_x_2671) ;  /* 0xfffffed400fc7947 */ /* 0x000fea000383ffff */
.L_x_2680:
[----:B-1----:R1:W2:Y:S02]  /*292d0*/  SYNCS.PHASECHK.TRANS64.TRYWAIT P2, [R8+URZ+0x34830], R9 ;  /* 0x03483009080075a7 */ /* 0x0022a4000804017f */
[----:B--2---:R-:W-:Y:S05]  /*292e0*/  @!P2 NANOSLEEP.SYNCS 0x989680 ;  /* 0x009896800000a95d */ /* 0x004fea0003900000 */
[----:B------:R-:W2:Y:S02]  /*292f0*/  @!P2 SYNCS.PHASECHK.TRANS64 P2, [R8+URZ+0x34830], R9 ;  /* 0x034830090800a5a7 */ /* 0x000ea4000804007f */
[----:B--2---:R-:W-:Y:S05]  /*29300*/  @!P2 BRA `(.L_x_2680) ;  /* 0xfffffffc00f0a947 */ /* 0x004fea000383ffff */
[----:B------:R-:W-:Y:S05]  /*29310*/  BRA `(.L_x_2679) ;  /* 0xffffff0000987947 */ /* 0x000fea000383ffff */
.L_x_2685:
[----:B-1----:R1:W2:Y:S02]  /*29320*/  SYNCS.PHASECHK.TRANS64.TRYWAIT P2, [R11+URZ+0x34850], R7 ;  /* 0x034850070b0075a7 */ /* 0x0022a4000804017f */
[----:B--2---:R-:W-:Y:S05]  /*29330*/  @!P2 NANOSLEEP.SYNCS 0x989680 ;  /* 0x009896800000a95d */ /* 0x004fea0003900000 */
[----:B------:R-:W2:Y:S02]  /*29340*/  @!P2 SYNCS.PHASECHK.TRANS64 P2, [R11+URZ+0x34850], R7 ;  /* 0x034850070b00a5a7 */ /* 0x000ea4000804007f */
[----:B--2---:R-:W-:Y:S05]  /*29350*/  @!P2 BRA `(.L_x_2685) ;  /* 0xfffffffc00f0a947 */ /* 0x004fea000383ffff */
[----:B------:R-:W-:Y:S05]  /*29360*/  BRA `(.L_x_2684) ;  /* 0xffffff0c00507947 */ /* 0x000fea000383ffff */
.L_x_2691:
[----:B-1----:R1:W2:Y:S02]  /*29370*/  SYNCS.PHASECHK.TRANS64.TRYWAIT P0, [R6+URZ+0x34850], R5 ;  /* 0x03485005060075a7 */ /* 0x0022a4000800017f */
[----:B--2---:R-:W-:Y:S05]  /*29380*/  @!P0 NANOSLEEP.SYNCS 0x989680 ;  /* 0x009896800000895d */ /* 0x004fea0003900000 */
[----:B------:R-:W2:Y:S02]  /*29390*/  @!P0 SYNCS.PHASECHK.TRANS64 P0, [R6+URZ+0x34850], R5 ;  /* 0x03485005060085a7 */ /* 0x000ea4000800007f */
[----:B--2---:R-:W-:Y:S05]  /*293a0*/  @!P0 BRA `(.L_x_2691) ;  /* 0xfffffffc00f08947 */ /* 0x004fea000383ffff */
[----:B------:R-:W-:Y:S05]  /*293b0*/  BRA `(.L_x_2690) ;  /* 0xffffff3000787947 */ /* 0x000fea000383ffff */
.L_x_2732:
        /* <DEDUP_REMOVED lines=11> */
.L_x_2914:
[----:B------:R-:W-:Y:S05]  /*29470*/  BSYNC B1 ;  /* 0x0000000000017941 */ /* 0x000fea0003800000 */
.L_x_2913:
[----:B------:R-:W-:Y:S05]  /*29480*/  BRA `(.L_x_2915) ;  /* 0xffffff8400c87947 */ /* 0x000fea000383ffff */
.L_x_2734:
[----:B------:R-:W-:Y:S01]  /*29490*/  BSSY B1, `(.L_x_2916) ;  /* 0x0000006000017945 */ /* 0x000fe20003800000 */
[----:B------:R-:W-:-:S07]  /*294a0*/  IMAD.MOV.U32 R15, RZ, RZ, -0x1 ;  /* 0xffffffffff0f7424 */ /* 0x000fce00078e00ff */
[----:B0-----:R-:W-:Y:S05]  /*294b0*/  WARPSYNC.COLLECTIVE R15, `(.L_x_2917) ;  /* 0x000000000f0c7348 */ /* 0x001fea0003c00000 */
[----:B------:R-:W-:Y:S02]  /*294c0*/  ELECT P6, UR62, PT ;  /* 0x00000000003e782f */ /* 0x000fe400038c0000 */
[----:B------:R-:W-:Y:S01]  /*294d0*/  MOV R14, UR62 ;  /* 0x0000003e000e7c02 */ /* 0x000fe20008000f00 */
[----:B0-----:R-:W-:Y:S10]  /*294e0*/  ENDCOLLECTIVE ;  /* 0x000000000000791b */ /* 0x001ff40003800000 */
.L_x_2917:
[----:B------:R-:W-:Y:S05]  /*294f0*/  BSYNC B1 ;  /* 0x0000000000017941 */ /* 0x000fea0003800000 */
.L_x_2916:
[----:B------:R-:W-:Y:S01]  /*29500*/  PLOP3.LUT P2, PT, P6, PT, PT, 0x80, 0x0 ;  /* 0x000000000000781c */ /* 0x000fe2000374f070 */
[----:B------:R-:W-:-:S12]  /*29510*/  BRA `(.L_x_2733) ;  /* 0xffffff8400bc7947 */ /* 0x000fd8000383ffff */
.L_x_2736:
[----:B0-----:R0:W1:Y:S02]  /*29520*/  SYNCS.PHASECHK.TRANS64.TRYWAIT P0, [R18+URZ+0x34820], R2 ;  /* 0x03482002120075a7 */ /* 0x001064000800017f */
[----:B-1----:R-:W-:Y:S05]  /*29530*/  @!P0 NANOSLEEP.SYNCS 0x989680 ;  /* 0x009896800000895d */ /* 0x002fea0003900000 */
[----:B------:R-:W1:Y:S02]  /*29540*/  @!P0 SYNCS.PHASECHK.TRANS64 P0, [R18+URZ+0x34820], R2 ;  /* 0x03482002120085a7 */ /* 0x000e64000800007f */
[----:B-1----:R-:W-:Y:S05]  /*29550*/  @!P0 BRA `(.L_x_2736) ;  /* 0xfffffffc00f08947 */ /* 0x002fea000383ffff */
[----:B------:R-:W-:Y:S05]  /*29560*/  BRA `(.L_x_2918) ;  /* 0xffffff8400cc7947 */ /* 0x000fea000383ffff */
.L_x_2740:
[----:B-1----:R1:W2:Y:S02]  /*29570*/  SYNCS.PHASECHK.TRANS64.TRYWAIT P0, [R5+URZ+0x348a0], R8 ;  /* 0x0348a008050075a7 */ /* 0x0022a4000800017f */
[----:B--2---:R-:W-:Y:S05]  /*29580*/  @!P0 NANOSLEEP.SYNCS 0x989680 ;  /* 0x009896800000895d */ /* 0x004fea0003900000 */
[----:B------:R-:W2:Y:S02]  /*29590*/  @!P0 SYNCS.PHASECHK.TRANS64 P0, [R5+URZ+0x348a0], R8 ;  /* 0x0348a008050085a7 */ /* 0x000ea4000800007f */
[----:B--2---:R-:W-:Y:S05]  /*295a0*/  @!P0 BRA `(.L_x_2740) ;  /* 0xfffffffc00f08947 */ /* 0x004fea000383ffff */
[----:B------:R-:W-:Y:S05]  /*295b0*/  BRA `(.L_x_2919) ;  /* 0xffffff8400ec7947 */ /* 0x000fea000383ffff */
.L_x_2747:
[----:B0-----:R0:W2:Y:S02]  /*295c0*/  SYNCS.PHASECHK.TRANS64.TRYWAIT P0, [R5+URZ+0x348c0], R8 ;  /* 0x0348c008050075a7 */ /* 0x0010a4000800017f */
[----:B--2---:R-:W-:Y:S05]  /*295d0*/  @!P0 NANOSLEEP.SYNCS 0x989680 ;  /* 0x009896800000895d */ /* 0x004fea0003900000 */
[----:B------:R-:W2:Y:S02]  /*295e0*/  @!P0 SYNCS.PHASECHK.TRANS64 P0, [R5+URZ+0x348c0], R8 ;  /* 0x0348c008050085a7 */ /* 0x000ea4000800007f */
[----:B--2---:R-:W-:Y:S05]  /*295f0*/  @!P0 BRA `(.L_x_2747) ;  /* 0xfffffffc00f08947 */ /* 0x004fea000383ffff */
[----:B------:R-:W-:Y:S05]  /*29600*/  BRA `(.L_x_2920) ;  /* 0xffffff8800e47947 */ /* 0x000fea000383ffff */
.L_x_2755:
[----:B0-----:R0:W1:Y:S02]  /*29610*/  SYNCS.PHASECHK.TRANS64.TRYWAIT P0, [R6+URZ+0x348a0], R5 ;  /* 0x0348a005060075a7 */ /* 0x001064000800017f */
[----:B-1----:R-:W-:Y:S05]  /*29620*/  @!P0 NANOSLEEP.SYNCS 0x989680 ;  /* 0x009896800000895d */ /* 0x002fea0003900000 */
[----:B------:R-:W1:Y:S02]  /*29630*/  @!P0 SYNCS.PHASECHK.TRANS64 P0, [R6+URZ+0x348a0], R5 ;  /* 0x0348a005060085a7 */ /* 0x000e64000800007f */
[----:B-1----:R-:W-:Y:S05]  /*29640*/  @!P0 BRA `(.L_x_2755) ;  /* 0xfffffffc00f08947 */ /* 0x002fea000383ffff */
[----:B------:R-:W-:Y:S05]  /*29650*/  BRA `(.L_x_2921) ;  /* 0xffffff9000087947 */ /* 0x000fea000383ffff */
.L_x_2762:
[----:B-1----:R1:W2:Y:S02]  /*29660*/  SYNCS.PHASECHK.TRANS64.TRYWAIT P0, [R6+URZ+0x348c0], R5 ;  /* 0x0348c005060075a7 */ /* 0x0022a4000800017f */
[----:B--2---:R-:W-:Y:S05]  /*29670*/  @!P0 NANOSLEEP.SYNCS 0x989680 ;  /* 0x009896800000895d */ /* 0x004fea0003900000 */
[----:B------:R-:W2:Y:S02]  /*29680*/  @!P0 SYNCS.PHASECHK.TRANS64 P0, [R6+URZ+0x348c0], R5 ;  /* 0x0348c005060085a7 */ /* 0x000ea4000800007f */
[----:B--2---:R-:W-:Y:S05]  /*29690*/  @!P0 BRA `(.L_x_2762) ;  /* 0xfffffffc00f08947 */ /* 0x004fea000383ffff */
[----:B------:R-:W-:Y:S05]  /*296a0*/  BRA `(.L_x_2922) ;  /* 0xffffff9000fc7947 */ /* 0x000fea000383ffff */
.L_x_2778:
        /* <DEDUP_REMOVED lines=11> */
.L_x_2924:
[----:B------:R-:W-:Y:S05]  /*29760*/  BSYNC B0 ;  /* 0x0000000000007941 */ /* 0x000fea0003800000 */
.L_x_2923:
[----:B------:R-:W-:Y:S05]  /*29770*/  BRA `(.L_x_2925) ;  /* 0xffffffa000387947 */ /* 0x000fea000383ffff */
.L_x_2780:
[----:B------:R-:W-:Y:S01]  /*29780*/  BSSY B0, `(.L_x_2926) ;  /* 0x0000006000007945 */ /* 0x000fe20003800000 */
[----:B------:R-:W-:-:S07]  /*29790*/  IMAD.MOV.U32 R15, RZ, RZ, -0x1 ;  /* 0xffffffffff0f7424 */ /* 0x000fce00078e00ff */
[----:B0-----:R-:W-:Y:S05]  /*297a0*/  WARPSYNC.COLLECTIVE R15, `(.L_x_2927) ;  /* 0x000000000f0c7348 */ /* 0x001fea0003c00000 */
[----:B------:R-:W-:Y:S02]  /*297b0*/  ELECT P6, UR62, PT ;  /* 0x00000000003e782f */ /* 0x000fe400038c0000 */
[----:B------:R-:W-:Y:S01]  /*297c0*/  MOV R14, UR62 ;  /* 0x0000003e000e7c02 */ /* 0x000fe20008000f00 */
[----:B0-----:R-:W-:Y:S10]  /*297d0*/  ENDCOLLECTIVE ;  /* 0x000000000000791b */ /* 0x001ff40003800000 */
.L_x_2927:
[----:B------:R-:W-:Y:S05]  /*297e0*/  BSYNC B0 ;  /* 0x0000000000007941 */ /* 0x000fea0003800000 */
.L_x_2926:
[----:B------:R-:W-:Y:S05]  /*297f0*/  BRA `(.L_x_2928) ;  /* 0xffffffa000447947 */ /* 0x000fea000383ffff */
.L_x_2782:
[----:B0-----:R0:W1:Y:S02]  /*29800*/  SYNCS.PHASECHK.TRANS64.TRYWAIT P0, [R0+URZ+0x34840], R2 ;  /* 0x03484002000075a7 */ /* 0x001064000800017f */
[----:B-1----:R-:W-:Y:S05]  /*29810*/  @!P0 NANOSLEEP.SYNCS 0x989680 ;  /* 0x009896800000895d */ /* 0x002fea0003900000 */
[----:B------:R-:W1:Y:S02]  /*29820*/  @!P0 SYNCS.PHASECHK.TRANS64 P0, [R0+URZ+0x34840], R2 ;  /* 0x03484002000085a7 */ /* 0x000e64000800007f */
[----:B-1----:R-:W-:Y:S05]  /*29830*/  @!P0 BRA `(.L_x_2782) ;  /* 0xfffffffc00f08947 */ /* 0x002fea000383ffff */
[----:B------:R-:W-:Y:S05]  /*29840*/  BRA `(.L_x_2929) ;  /* 0xffffffa000a47947 */ /* 0x000fea000383ffff */
.L_x_2786:
        /* <DEDUP_REMOVED lines=9> */
.L_x_2930:
[----:B------:R-:W-:Y:S02]  /*298e0*/  IMAD.MOV.U32 R13, RZ, RZ, R4 ;  /* 0x000000ffff0d7224 */ /* 0x000fe400078e0004 */
[----:B------:R-:W-:-:S07]  /*298f0*/  IMAD.MOV.U32 R6, RZ, RZ, R14 ;  /* 0x000000ffff067224 */ /* 0x000fce00078e000e */
[----:B------:R-:W-:Y:S05]  /*29900*/  WARPSYNC.COLLECTIVE R15, `(.L_x_2931) ;  /* 0x000000000f087348 */ /* 0x000fea0003c00000 */
[----:B------:R0:W1:Y:S02]  /*29910*/  SHFL.IDX P6, R14, R13, R12, R11 ;  /* 0x0000000c0d0e7389 */ /* 0x00006400000c000b */
[----:B01----:R-:W-:Y:S01]  /*29920*/  ENDCOLLECTIVE ;  /* 0x000000000000791b */ /* 0x003fe20003800000 */
.L_x_2931:
[----:B------:R-:W-:-:S04]  /*29930*/  LOP3.LUT R5, R5, 0x7f, RZ, 0xc0, !PT ;  /* 0x0000007f05057812 */ /* 0x000fc800078ec0ff */
[----:B------:R-:W-:Y:S01]  /*29940*/  SHF.R.U32.HI R0, RZ, 0x3, R5 ;  /* 0x00000003ff007819 */ /* 0x000fe20000011605 */
[----:B------:R-:W-:Y:S02]  /*29950*/  IMAD R2, R9, R7, RZ ;  /* 0x0000000709027224 */ /* 0x000fe400078e02ff */
[----:B------:R0:W5:Y:S02]  /*29960*/  LDL R9, [R1+0x30] ;  /* 0x0000300001097983 */ /* 0x0001640000100800 */
[----:B------:R-:W-:Y:S02]  /*29970*/  IMAD R0, R10, 0x80, R0 ;  /* 0x000000800a007824 */ /* 0x000fe400078e0200 */
        /* <DEDUP_REMOVED lines=8> */
.L_x_2932:
        /* <DEDUP_REMOVED lines=17> */
.L_x_2933:
[----:B------:R-:W-:Y:S02]  /*29b10*/  IMAD.MOV.U32 R13, RZ, RZ, R3 ;  /* 0x000000ffff0d7224 */ /* 0x000fe400078e0003 */
[----:B------:R-:W-:Y:S02]  /*29b20*/  IMAD.MOV.U32 R12, RZ, RZ, 0x2 ;  /* 0x00000002ff0c7424 */ /* 0x000fe400078e00ff */
[----:B------:R-:W-:-:S07]  /*29b30*/  IMAD.MOV.U32 R5, RZ, RZ, R14 ;  /* 0x000000ffff057224 */ /* 0x000fce00078e000e */
[----:B------:R-:W-:Y:S05]  /*29b40*/  WARPSYNC.COLLECTIVE R15, `(.L_x_2934) ;  /* 0x000000000f087348 */ /* 0x000fea0003c00000 */
[----:B------:R0:W1:Y:S02]  /*29b50*/  SHFL.IDX P6, R14, R13, R12, R11 ;  /* 0x0000000c0d0e7389 */ /* 0x00006400000c000b */
[----:B01----:R-:W-:Y:S01]  /*29b60*/  ENDCOLLECTIVE ;  /* 0x000000000000791b */ /* 0x003fe20003800000 */
.L_x_2934:
        /* <DEDUP_REMOVED lines=17> */
.L_x_2935:
[----:B------:R-:W-:Y:S02]  /*29c80*/  IMAD.MOV.U32 R13, RZ, RZ, R3 ;  /* 0x000000ffff0d7224 */ /* 0x000fe400078e0003 */
[----:B------:R-:W-:Y:S02]  /*29c90*/  IMAD.MOV.U32 R12, RZ, RZ, 0x3 ;  /* 0x00000003ff0c7424 */ /* 0x000fe400078e00ff */
[----:B------:R-:W-:-:S07]  /*29ca0*/  IMAD.MOV.U32 R5, RZ, RZ, R14 ;  /* 0x000000ffff057224 */ /* 0x000fce00078e000e */
[----:B------:R-:W-:Y:S05]  /*29cb0*/  WARPSYNC.COLLECTIVE R15, `(.L_x_2936) ;  /* 0x000000000f087348 */ /* 0x000fea0003c00000 */
[----:B------:R0:W1:Y:S02]  /*29cc0*/  SHFL.IDX P6, R14, R13, R12, R11 ;  /* 0x0000000c0d0e7389 */ /* 0x00006400000c000b */
[----:B01----:R-:W-:Y:S01]  /*29cd0*/  ENDCOLLECTIVE ;  /* 0x000000000000791b */ /* 0x003fe20003800000 */
.L_x_2936:
        /* <DEDUP_REMOVED lines=17> */
.L_x_2937:
[----:B------:R-:W-:Y:S02]  /*29df0*/  IMAD.MOV.U32 R13, RZ, RZ, R3 ;  /* 0x000000ffff0d7224 */ /* 0x000fe400078e0003 */
[----:B------:R-:W-:Y:S02]  /*29e00*/  IMAD.MOV.U32 R12, RZ, RZ, 0x4 ;  /* 0x00000004ff0c7424 */ /* 0x000fe400078e00ff */
[----:B------:R-:W-:-:S07]  /*29e10*/  IMAD.MOV.U32 R5, RZ, RZ, R14 ;  /* 0x000000ffff057224 */ /* 0x000fce00078e000e */
[----:B------:R-:W-:Y:S05]  /*29e20*/  WARPSYNC.COLLECTIVE R15, `(.L_x_2938) ;  /* 0x000000000f087348 */ /* 0x000fea0003c00000 */
[----:B------:R0:W1:Y:S02]  /*29e30*/  SHFL.IDX P6, R14, R13, R12, R11 ;  /* 0x0000000c0d0e7389 */ /* 0x00006400000c000b */
[----:B01----:R-:W-:Y:S01]  /*29e40*/  ENDCOLLECTIVE ;  /* 0x000000000000791b */ /* 0x003fe20003800000 */
.L_x_2938:
        /* <DEDUP_REMOVED lines=17> */
.L_x_2939:
[----:B------:R-:W-:Y:S02]  /*29f60*/  IMAD.MOV.U32 R13, RZ, RZ, R3 ;  /* 0x000000ffff0d7224 */ /* 0x000fe400078e0003 */
[----:B------:R-:W-:Y:S02]  /*29f70*/  IMAD.MOV.U32 R12, RZ, RZ, 0x5 ;  /* 0x00000005ff0c7424 */ /* 0x000fe400078e00ff */
[----:B------:R-:W-:-:S07]  /*29f80*/  IMAD.MOV.U32 R5, RZ, RZ, R14 ;  /* 0x000000ffff057224 */ /* 0x000fce00078e000e */
[----:B------:R-:W-:Y:S05]  /*29f90*/  WARPSYNC.COLLECTIVE R15, `(.L_x_2940) ;  /* 0x000000000f087348 */ /* 0x000fea0003c00000 */
[----:B------:R0:W1:Y:S02]  /*29fa0*/  SHFL.IDX P6, R14, R13, R12, R11 ;  /* 0x0000000c0d0e7389 */ /* 0x00006400000c000b */
[----:B01----:R-:W-:Y:S01]  /*29fb0*/  ENDCOLLECTIVE ;  /* 0x000000000000791b */ /* 0x003fe20003800000 */
.L_x_2940:
        /* <DEDUP_REMOVED lines=17> */
.L_x_2941:
[----:B------:R-:W-:Y:S02]  /*2a0d0*/  IMAD.MOV.U32 R13, RZ, RZ, R3 ;  /* 0x000000ffff0d7224 */ /* 0x000fe400078e0003 */
[----:B------:R-:W-:Y:S02]  /*2a0e0*/  IMAD.MOV.U32 R12, RZ, RZ, 0x6 ;  /* 0x00000006ff0c7424 */ /* 0x000fe400078e00ff */
[----:B------:R-:W-:-:S07]  /*2a0f0*/  IMAD.MOV.U32 R5, RZ, RZ, R14 ;  /* 0x000000ffff057224 */ /* 0x000fce00078e000e */
[----:B------:R-:W-:Y:S05]  /*2a100*/  WARPSYNC.COLLECTIVE R15, `(.L_x_2942) ;  /* 0x000000000f087348 */ /* 0x000fea0003c00000 */
[----:B------:R0:W1:Y:S02]  /*2a110*/  SHFL.IDX P6, R14, R13, R12, R11 ;  /* 0x0000000c0d0e7389 */ /* 0x00006400000c000b */
[----:B01----:R-:W-:Y:S01]  /*2a120*/  ENDCOLLECTIVE ;  /* 0x000000000000791b */ /* 0x003fe20003800000 */
.L_x_2942:
        /* <DEDUP_REMOVED lines=17> */
.L_x_2943:
[----:B------:R-:W-:Y:S02]  /*2a240*/  IMAD.MOV.U32 R13, RZ, RZ, R3 ;  /* 0x000000ffff0d7224 */ /* 0x000fe400078e0003 */
[----:B------:R-:W-:Y:S02]  /*2a250*/  IMAD.MOV.U32 R12, RZ, RZ, 0x7 ;  /* 0x00000007ff0c7424 */ /* 0x000fe400078e00ff */
[----:B------:R-:W-:-:S07]  /*2a260*/  IMAD.MOV.U32 R5, RZ, RZ, R14 ;  /* 0x000000ffff057224 */ /* 0x000fce00078e000e */
[----:B------:R-:W-:Y:S05]  /*2a270*/  WARPSYNC.COLLECTIVE R15, `(.L_x_2944) ;  /* 0x000000000f087348 */ /* 0x000fea0003c00000 */
[----:B------:R0:W1:Y:S02]  /*2a280*/  SHFL.IDX P6, R14, R13, R12, R11 ;  /* 0x0000000c0d0e7389 */ /* 0x00006400000c000b */
[----:B01----:R-:W-:Y:S01]  /*2a290*/  ENDCOLLECTIVE ;  /* 0x000000000000791b */ /* 0x003fe20003800000 */
.L_x_2944:
        /* <DEDUP_REMOVED lines=14> */
.L_x_2945:
[----:B------:R-:W-:Y:S01]  /*2a380*/  @!PT LDS RZ, [RZ] ;  /* 0x00000000fffff984 */ /* 0x000fe20000000800 */
[----:B------:R-:W-:Y:S01]  /*2a390*/  @!PT LDS RZ, [RZ] ;  /* 0x00000000fffff984 */ /* 0x000fe20000000800 */
[----:B------:R-:W-:Y:S01]  /*2a3a0*/  @!PT LDS RZ, [RZ] ;  /* 0x00000000fffff984 */ /* 0x000fe20000000800 */
[----:B------:R0:W-:Y:S01]  /*2a3b0*/  @!P2 LDGSTS.E.BYPASS.LTC128B.128 [R9+0x1b400], desc[UR60][R6.64+0x100], !P1 ;  /* 0x1b4001000609afae */ /* 0x0001e2000c901d7c */
[----:B------:R-:W-:Y:S01]  /*2a3c0*/  IMAD.MOV.U32 R3, RZ, RZ, R14 ;  /* 0x000000ffff037224 */ /* 0x000fe200078e000e */
[----:B------:R-:W-:Y:S06]  /*2a3d0*/  BRA `(.L_x_2946) ;  /* 0xffffffa4005c7947 */ /* 0x000fec000383ffff */
.L_x_2791:
[----:B----4-:R4:W0:Y:S02]  /*2a3e0*/  SYNCS.PHASECHK.TRANS64.TRYWAIT P0, [R18+URZ+0x34820], R0 ;  /* 0x03482000120075a7 */ /* 0x010824000800017f */
[----:B0-----:R-:W-:Y:S05]  /*2a3f0*/  @!P0 NANOSLEEP.SYNCS 0x989680 ;  /* 0x009896800000895d */ /* 0x001fea0003900000 */
[----:B------:R-:W0:Y:S02]  /*2a400*/  @!P0 SYNCS.PHASECHK.TRANS64 P0, [R18+URZ+0x34820], R0 ;  /* 0x03482000120085a7 */ /* 0x000e24000800007f */
[----:B0-----:R-:W-:Y:S05]  /*2a410*/  @!P0 BRA `(.L_x_2791) ;  /* 0xfffffffc00f08947 */ /* 0x001fea000383ffff */
[----:B------:R-:W-:Y:S05]  /*2a420*/  BRA `(.L_x_2947) ;  /* 0xffffffa400d07947 */ /* 0x000fea000383ffff */
.L_x_2800:
[----:B-1----:R1:W2:Y:S02]  /*2a430*/  SYNCS.PHASECHK.TRANS64.TRYWAIT P0, [R3+URZ+0x34840], R2 ;  /* 0x03484002030075a7 */ /* 0x0022a4000800017f */
[----:B--2---:R-:W-:Y:S05]  /*2a440*/  @!P0 NANOSLEEP.SYNCS 0x989680 ;  /* 0x009896800000895d */ /* 0x004fea0003900000 */
[----:B------:R-:W2:Y:S02]  /*2a450*/  @!P0 SYNCS.PHASECHK.TRANS64 P0, [R3+URZ+0x34840], R2 ;  /* 0x03484002030085a7 */ /* 0x000ea4000800007f */
[----:B--2---:R-:W-:Y:S05]  /*2a460*/  @!P0 BRA `(.L_x_2800) ;  /* 0xfffffffc00f08947 */ /* 0x004fea000383ffff */
[----:B------:R-:W-:Y:S05]  /*2a470*/  BRA `(.L_x_2948) ;  /* 0xffffffa800ac7947 */ /* 0x000fea000383ffff */
.L_x_2807:
[----:B0-----:R0:W1:Y:S02]  /*2a480*/  SYNCS.PHASECHK.TRANS64.TRYWAIT P0, [R2+URZ+0x34860], R3 ;  /* 0x03486003020075a7 */ /* 0x001064000800017f */
[----:B-1----:R-:W-:Y:S05]  /*2a490*/  @!P0 NANOSLEEP.SYNCS 0x989680 ;  /* 0x009896800000895d */ /* 0x002fea0003900000 */
[----:B------:R-:W1:Y:S02]  /*2a4a0*/  @!P0 SYNCS.PHASECHK.TRANS64 P0, [R2+URZ+0x34860], R3 ;  /* 0x03486003020085a7 */ /* 0x000e64000800007f */
[----:B-1----:R-:W-:Y:S05]  /*2a4b0*/  @!P0 BRA `(.L_x_2807) ;  /* 0xfffffffc00f08947 */ /* 0x002fea000383ffff */
[----:B------:R-:W-:Y:S05]  /*2a4c0*/  BRA `(.L_x_2949) ;  /* 0xffffffac00b87947 */ /* 0x000fea000383ffff */
.L_x_2817:
[----:B-1----:R1:W2:Y:S02]  /*2a4d0*/  SYNCS.PHASECHK.TRANS64.TRYWAIT P0, [R3+URZ+0x34840], R2 ;  /* 0x03484002030075a7 */ /* 0x0022a4000800017f */
[----:B--2---:R-:W-:Y:S05]  /*2a4e0*/  @!P0 NANOSLEEP.SYNCS 0x989680 ;  /* 0x009896800000895d */ /* 0x004fea0003900000 */
[----:B------:R-:W2:Y:S02]  /*2a4f0*/  @!P0 SYNCS.PHASECHK.TRANS64 P0, [R3+URZ+0x34840], R2 ;  /* 0x03484002030085a7 */ /* 0x000ea4000800007f */
[----:B--2---:R-:W-:Y:S05]  /*2a500*/  @!P0 BRA `(.L_x_2817) ;  /* 0xfffffffc00f08947 */ /* 0x004fea000383ffff */
[----:B------:R-:W-:Y:S05]  /*2a510*/  BRA `(.L_x_2950) ;  /* 0xffffffb400507947 */ /* 0x000fea000383ffff */
.L_x_2824:
[----:B0-----:R0:W1:Y:S02]  /*2a520*/  SYNCS.PHASECHK.TRANS64.TRYWAIT P0, [R2+URZ+0x34860], R3 ;  /* 0x03486003020075a7 */ /* 0x001064000800017f */
[----:B-1----:R-:W-:Y:S05]  /*2a530*/  @!P0 NANOSLEEP.SYNCS 0x989680 ;  /* 0x009896800000895d */ /* 0x002fea0003900000 */
[----:B------:R-:W1:Y:S02]  /*2a540*/  @!P0 SYNCS.PHASECHK.TRANS64 P0, [R2+URZ+0x34860], R3 ;  /* 0x03486003020085a7 */ /* 0x000e64000800007f */
[----:B-1----:R-:W-:Y:S05]  /*2a550*/  @!P0 BRA `(.L_x_2824) ;  /* 0xfffffffc00f08947 */ /* 0x002fea000383ffff */
[----:B------:R-:W-:Y:S05]  /*2a560*/  BRA `(.L_x_2951) ;  /* 0xffffffb8005c7947 */ /* 0x000fea000383ffff */
.L_x_2834:
[----:B--2---:R2:W3:Y:S02]  /*2a570*/  SYNCS.PHASECHK.TRANS64.TRYWAIT P0, [R3+URZ+0x34840], R2 ;  /* 0x03484002030075a7 */ /* 0x0044e4000800017f */
[----:B---3--:R-:W-:Y:S05]  /*2a580*/  @!P0 NANOSLEEP.SYNCS 0x989680 ;  /* 0x009896800000895d */ /* 0x008fea0003900000 */
[----:B------:R-:W3:Y:S02]  /*2a590*/  @!P0 SYNCS.PHASECHK.TRANS64 P0, [R3+URZ+0x34840], R2 ;  /* 0x03484002030085a7 */ /* 0x000ee4000800007f */
[----:B---3--:R-:W-:Y:S05]  /*2a5a0*/  @!P0 BRA `(.L_x_2834) ;  /* 0xfffffffc00f08947 */ /* 0x008fea000383ffff */
[----:B------:R-:W-:Y:S05]  /*2a5b0*/  BRA `(.L_x_2952) ;  /* 0xffffffbc00cc7947 */ /* 0x000fea000383ffff */
.L_x_2841:
[----:B0-----:R0:W1:Y:S02]  /*2a5c0*/  SYNCS.PHASECHK.TRANS64.TRYWAIT P0, [R2+URZ+0x34860], R5 ;  /* 0x03486005020075a7 */ /* 0x001064000800017f */
[----:B-1----:R-:W-:Y:S05]  /*2a5d0*/  @!P0 NANOSLEEP.SYNCS 0x989680 ;  /* 0x009896800000895d */ /* 0x002fea0003900000 */
[----:B------:R-:W1:Y:S02]  /*2a5e0*/  @!P0 SYNCS.PHASECHK.TRANS64 P0, [R2+URZ+0x34860], R5 ;  /* 0x03486005020085a7 */ /* 0x000e64000800007f */
[----:B-1----:R-:W-:Y:S05]  /*2a5f0*/  @!P0 BRA `(.L_x_2841) ;  /* 0xfffffffc00f08947 */ /* 0x002fea000383ffff */
[----:B------:R-:W-:Y:S05]  /*2a600*/  BRA `(.L_x_2953) ;  /* 0xffffffc000d47947 */ /* 0x000fea000383ffff */
.L_x_2853:
[----:B---3--:R3:W4:Y:S02]  /*2a610*/  SYNCS.PHASECHK.TRANS64.TRYWAIT P0, [R0+URZ+0x34860], R2 ;  /* 0x03486002000075a7 */ /* 0x008724000800017f */
[----:B----4-:R-:W-:Y:S05]  /*2a620*/  @!P0 NANOSLEEP.SYNCS 0x989680 ;  /* 0x009896800000895d */ /* 0x010fea0003900000 */
[----:B------:R-:W4:Y:S02]  /*2a630*/  @!P0 SYNCS.PHASECHK.TRANS64 P0, [R0+URZ+0x34860], R2 ;  /* 0x03486002000085a7 */ /* 0x000f24000800007f */
[----:B----4-:R-:W-:Y:S05]  /*2a640*/  @!P0 BRA `(.L_x_2853) ;  /* 0xfffffffc00f08947 */ /* 0x010fea000383ffff */
[----:B------:R-:W-:Y:S05]  /*2a650*/  BRA `(.L_x_2954) ;  /* 0xffffffc8002c7947 */ /* 0x000fea000383ffff */
.L_x_2861:
[----:B----4-:R-:W4:Y:S01]  /*2a660*/  LDL R0, [R1] ;  /* 0x0000000001007983 */ /* 0x010f220000100800 */
[----:B------:R-:W-:Y:S01]  /*2a670*/  BSSY B0, `(.L_x_2955) ;  /* 0x0000008000007945 */ /* 0x000fe20003800000 */
[----:B------:R-:W-:Y:S02]  /*2a680*/  IMAD.MOV.U32 R12, RZ, RZ, RZ ;  /* 0x000000ffff0c7224 */ /* 0x000fe400078e00ff */
[----:B------:R-:W-:Y:S02]  /*2a690*/  IMAD.MOV.U32 R11, RZ, RZ, 0x1f ;  /* 0x0000001fff0b7424 */ /* 0x000fe400078e00ff */
[----:B------:R-:W-:Y:S02]  /*2a6a0*/  IMAD.MOV.U32 R15, RZ, RZ, -0x1 ;  /* 0xffffffffff0f7424 */ /* 0x000fe400078e00ff */
[----:B----4-:R-:W-:-:S07]  /*2a6b0*/  IMAD.MOV.U32 R13, RZ, RZ, R0 ;  /* 0x000000ffff0d7224 */ /* 0x010fce00078e0000 */
[----:B-123--:R-:W-:Y:S05]  /*2a6c0*/  WARPSYNC.COLLECTIVE R15, `(.L_x_2956) ;  /* 0x000000000f087348 */ /* 0x00efea0003c00000 */
[----:B------:R0:W4:Y:S02]  /*2a6d0*/  SHFL.IDX P6, R14, R13, R12, R11 ;  /* 0x0000000c0d0e7389 */ /* 0x00012400000c000b */
[----:B01234-:R-:W-:Y:S01]  /*2a6e0*/  ENDCOLLECTIVE ;  /* 0x000000000000791b */ /* 0x01ffe20003800000 */
.L_x_2956:
[----:B------:R-:W-:Y:S05]  /*2a6f0*/  BSYNC B0 ;  /* 0x0000000000007941 */ /* 0x000fea0003800000 */
.L_x_2955:
        /* <DEDUP_REMOVED lines=10> */
.L_x_2957:
        /* <DEDUP_REMOVED lines=24> */
.L_x_2958:
        /* <DEDUP_REMOVED lines=9> */
.L_x_2959:
        /* <DEDUP_REMOVED lines=8> */
.L_x_2960:
        /* <DEDUP_REMOVED lines=8> */
.L_x_2961:
        /* <DEDUP_REMOVED lines=8> */
.L_x_2962:
        /* <DEDUP_REMOVED lines=9> */
.L_x_2963:
[----:B------:R-:W-:Y:S01]  /*2abc0*/  IMAD.MOV.U32 R9, RZ, RZ, R14 ;  /* 0x000000ffff097224 */ /* 0x000fe200078e000e */
[----:B------:R-:W-:Y:S06]  /*2abd0*/  BRA `(.L_x_2964) ;  /* 0xffffffc800b47947 */ /* 0x000fec000383ffff */
.L_x_2864:
        /* <DEDUP_REMOVED lines=8> */
.L_x_2966:
[----:B------:R-:W-:Y:S05]  /*2ac60*/  BSYNC B0 ;  /* 0x0000000000007941 */ /* 0x000fea0003800000 */
.L_x_2965:
        /* <DEDUP_REMOVED lines=12> */
.L_x_2967:
        /* <DEDUP_REMOVED lines=8> */
.L_x_2968:
        /* <DEDUP_REMOVED lines=8> */
.L_x_2969:
        /* <DEDUP_REMOVED lines=8> */
.L_x_2970:
        /* <DEDUP_REMOVED lines=9> */
.L_x_2971:
[----:B------:R-:W-:Y:S01]  /*2af40*/  IMAD.MOV.U32 R9, RZ, RZ, R14 ;  /* 0x000000ffff097224 */ /* 0x000fe200078e000e */
[----:B------:R-:W-:Y:S06]  /*2af50*/  BRA `(.L_x_2972) ;  /* 0xffffffc800847947 */ /* 0x000fec000383ffff */
.L_x_2866:
[----:B------:R-:W-:Y:S01]  /*2af60*/  BSSY B0, `(.L_x_2973) ;  /* 0x0000006000007945 */ /* 0x000fe20003800000 */
[----:B------:R-:W-:Y:S01]  /*2af70*/  PLOP3.LUT P6, PT, P6, PT, PT, 0x8, 0x0 ;  /* 0x000000000000781c */ /* 0x000fe200037ce170 */
[----:B------:R-:W-:-:S12]  /*2af80*/  IMAD.MOV.U32 R15, RZ, RZ, -0x1 ;  /* 0xffffffffff0f7424 */ /* 0x000fd800078e00ff */
[----:B0-----:R-:W-:Y:S05]  /*2af90*/  WARPSYNC.COLLECTIVE R15, `(.L_x_2974) ;  /* 0x000000000f087348 */ /* 0x001fea0003c00000 */
[----:B------:R-:W-:Y:S01]  /*2afa0*/  VOTE.ANY R14, PT, P6 ;  /* 0x00000000000e7806 */ /* 0x000fe200030e0100 */
[----:B0-----:R-:W-:Y:S06]  /*2afb0*/  ENDCOLLECTIVE ;  /* 0x000000000000791b */ /* 0x001fec0003800000 */
.L_x_2974:
[----:B------:R-:W-:Y:S05]  /*2afc0*/  BSYNC B0 ;  /* 0x0000000000007941 */ /* 0x000fea0003800000 */
.L_x_2973:
        /* <DEDUP_REMOVED lines=10> */
.L_x_2975:
[----:B------:R-:W-:Y:S02]  /*2b070*/  IMAD.MOV.U32 R13, RZ, RZ, R6 ;  /* 0x000000ffff0d7224 */ /* 0x000fe400078e0006 */
[----:B------:R-:W-:-:S07]  /*2b080*/  IMAD.MOV.U32 R4, RZ, RZ, R14 ;  /* 0x000000ffff047224 */ /* 0x000fce00078e000e */
[----:B------:R-:W-:Y:S05]  /*2b090*/  WARPSYNC.COLLECTIVE R15, `(.L_x_2976) ;  /* 0x000000000f087348 */ /* 0x000fea0003c00000 */
[----:B------:R0:W1:Y:S02]  /*2b0a0*/  SHFL.IDX P6, R14, R13, R12, R11 ;  /* 0x0000000c0d0e7389 */ /* 0x00006400000c000b */
[----:B01----:R-:W-:Y:S01]  /*2b0b0*/  ENDCOLLECTIVE ;  /* 0x000000000000791b */ /* 0x003fe20003800000 */
.L_x_2976:
[----:B------:R-:W-:Y:S02]  /*2b0c0*/  IMAD.MOV.U32 R6, RZ, RZ, R14 ;  /* 0x000000ffff067224 */ /* 0x000fe400078e000e */
[----:B------:R-:W-:-:S05]  /*2b0d0*/  IMAD.IADD R10, R3, 0x1, R10 ;  /* 0x00000001030a7824 */ /* 0x000fca00078e020a */
[----:B------:R0:W-:Y:S01]  /*2b0e0*/  STL [R1+0xc], R10 ;  /* 0x00000c0a01007387 */ /* 0x0001e20000100800 */
[----:B------:R-:W-:Y:S05]  /*2b0f0*/  BRA `(.L_x_2977) ;  /* 0xffffffc800647947 */ /* 0x000fea000383ffff */
.L_x_2868:
        /* <DEDUP_REMOVED lines=8> */
.L_x_2979:
[----:B------:R-:W-:Y:S05]  /*2b180*/  BSYNC B0 ;  /* 0x0000000000007941 */ /* 0x000fea0003800000 */
.L_x_2978:
[----:B------:R-:W-:Y:S01]  /*2b190*/  IMAD.MOV.U32 R3, RZ, RZ, R14 ;  /* 0x000000ffff037224 */ /* 0x000fe200078e000e */
[----:B------:R-:W-:Y:S06]  /*2b1a0*/  BRA `(.L_x_2980) ;  /* 0xffffffc800507947 */ /* 0x000fec000383ffff */
.L_x_2874:
[----:B0-----:R0:W1:Y:S02]  /*2b1b0*/  SYNCS.PHASECHK.TRANS64.TRYWAIT P0, [R0+URZ+0x34820], R3 ;  /* 0x03482003000075a7 */ /* 0x001064000800017f */
[----:B-1----:R-:W-:Y:S05]  /*2b1c0*/  @!P0 NANOSLEEP.SYNCS 0x989680 ;  /* 0x009896800000895d */ /* 0x002fea0003900000 */
[----:B------:R-:W1:Y:S02]  /*2b1d0*/  @!P0 SYNCS.PHASECHK.TRANS64 P0, [R0+URZ+0x34820], R3 ;  /* 0x03482003000085a7 */ /* 0x000e64000800007f */
[----:B-1----:R-:W-:Y:S05]  /*2b1e0*/  @!P0 BRA `(.L_x_2874) ;  /* 0xfffffffc00f08947 */ /* 0x002fea000383ffff */
[----:B------:R-:W-:Y:S05]  /*2b1f0*/  BRA `(.L_x_2981) ;  /* 0xffffffd000ec7947 */ /* 0x000fea000383ffff */
.L_x_2875:
        /* <DEDUP_REMOVED lines=11> */
.L_x_2983:
[----:B------:R-:W-:Y:S05]  /*2b2b0*/  BSYNC B0 ;  /* 0x0000000000007941 */ /* 0x000fea0003800000 */
.L_x_2982:
[----:B------:R-:W-:Y:S05]  /*2b2c0*/  BRA `(.L_x_2984) ;  /* 0xffffffd000d47947 */ /* 0x000fea000383ffff */
.L_x_2876:
[----:B------:R-:W-:Y:S01]  /*2b2d0*/  BSSY B0, `(.L_x_2985) ;  /* 0x0000006000007945 */ /* 0x000fe20003800000 */
[----:B------:R-:W-:-:S07]  /*2b2e0*/  IMAD.MOV.U32 R15, RZ, RZ, -0x1 ;  /* 0xffffffffff0f7424 */ /* 0x000fce00078e00ff */
[----:B01----:R-:W-:Y:S05]  /*2b2f0*/  WARPSYNC.COLLECTIVE R15, `(.L_x_2986) ;  /* 0x000000000f0c7348 */ /* 0x003fea0003c00000 */
[----:B------:R-:W-:Y:S02]  /*2b300*/  ELECT P6, UR62, PT ;  /* 0x00000000003e782f */ /* 0x000fe400038c0000 */
[----:B------:R-:W-:Y:S01]  /*2b310*/  MOV R14, UR62 ;  /* 0x0000003e000e7c02 */ /* 0x000fe20008000f00 */
[----:B01----:R-:W-:Y:S10]  /*2b320*/  ENDCOLLECTIVE ;  /* 0x000000000000791b */ /* 0x003ff40003800000 */
.L_x_2986:
[----:B------:R-:W-:Y:S05]  /*2b330*/  BSYNC B0 ;  /* 0x0000000000007941 */ /* 0x000fea0003800000 */
.L_x_2985:
[----:B------:R-:W-:Y:S05]  /*2b340*/  BRA `(.L_x_2987) ;  /* 0xffffffd000c87947 */ /* 0x000fea000383ffff */
.L_x_2878:
[----:B0-----:R0:W1:Y:S02]  /*2b350*/  SYNCS.PHASECHK.TRANS64.TRYWAIT P0, [R6+URZ], R5 ;  /* 0x00000005060075a7 */ /* 0x001064000800017f */
[----:B-1----:R-:W-:Y:S05]  /*2b360*/  @!P0 NANOSLEEP.SYNCS 0x989680 ;  /* 0x009896800000895d */ /* 0x002fea0003900000 */
[----:B------:R-:W1:Y:S02]  /*2b370*/  @!P0 SYNCS.PHASECHK.TRANS64 P0, [R6+URZ], R5 ;  /* 0x00000005060085a7 */ /* 0x000e64000800007f */
[----:B-1----:R-:W-:Y:S05]  /*2b380*/  @!P0 BRA `(.L_x_2878) ;  /* 0xfffffffc00f08947 */ /* 0x002fea000383ffff */
[----:B------:R-:W-:Y:S05]  /*2b390*/  BRA `(.L_x_2988) ;  /* 0xffffffd400087947 */ /* 0x000fea000383ffff */
.L_x_2879:
[----:B-1----:R1:W2:Y:S02]  /*2b3a0*/  SYNCS.PHASECHK.TRANS64.TRYWAIT P0, [R7+URZ], R2 ;  /* 0x00000002070075a7 */ /* 0x0022a4000800017f */
[----:B--2---:R-:W-:Y:S05]  /*2b3b0*/  @!P0 NANOSLEEP.SYNCS 0x989680 ;  /* 0x009896800000895d */ /* 0x004fea0003900000 */
[----:B------:R-:W2:Y:S02]  /*2b3c0*/  @!P0 SYNCS.PHASECHK.TRANS64 P0, [R7+URZ], R2 ;  /* 0x00000002070085a7 */ /* 0x000ea4000800007f */
[----:B--2---:R-:W-:Y:S05]  /*2b3d0*/  @!P0 BRA `(.L_x_2879) ;  /* 0xfffffffc00f08947 */ /* 0x004fea000383ffff */
[----:B------:R-:W-:Y:S05]  /*2b3e0*/  BRA `(.L_x_2989) ;  /* 0xffffffd000fc7947 */ /* 0x000fea000383ffff */
.L_x_2881:
[----:B--2---:R2:W3:Y:S02]  /*2b3f0*/  SYNCS.PHASECHK.TRANS64.TRYWAIT P0, [R4+URZ], R5 ;  /* 0x00000005040075a7 */ /* 0x0044e4000800017f */
[----:B---3--:R-:W-:Y:S05]  /*2b400*/  @!P0 NANOSLEEP.SYNCS 0x989680 ;  /* 0x009896800000895d */ /* 0x008fea0003900000 */
[----:B------:R-:W3:Y:S02]  /*2b410*/  @!P0 SYNCS.PHASECHK.TRANS64 P0, [R4+URZ], R5 ;  /* 0x00000005040085a7 */ /* 0x000ee4000800007f */
[----:B---3--:R-:W-:Y:S05]  /*2b420*/  @!P0 BRA `(.L_x_2881) ;  /* 0xfffffffc00f08947 */ /* 0x008fea000383ffff */
[----:B------:R-:W-:Y:S05]  /*2b430*/  BRA `(.L_x_2990) ;  /* 0xffffffd400007947 */ /* 0x000fea000383ffff */
.L_x_2991:
        /* <DEDUP_REMOVED lines=12> */
.L_x_15166:


//--------------------- .text._ZN7cutlass13device_kernelIN5flash11enable_sm90INS1_16FlashAttnFwdSm90INS1_25CollectiveMainloopFwdSm90ILi2EN4cute5tupleIJNS5_1CILi1EEES8_S8_EEENS6_IJNS7_ILi64EEESA_SA_EEELi512ENS_10bfloat16_tEfNS_4arch4Sm90ELb0ELb0ELb1ELb0ELb0ELb0ELb0ELb0ELb0ELb1ELb1ELb0EEENS1_21CollectiveEpilogueFwdINS6_IJSA_NS7_ILi512EEESA_EEES9_SC_SE_Li256ELb0ELb1ELb1ELb0EEENS1_19SingleTileSchedulerILb0ELb1ELb1ELi64EEEEEEEEEvNT_6ParamsE --------------------------
	.section	.text._ZN7cutlass13device_kernelIN5flash11enable_sm90INS1_16FlashAttnFwdSm90INS1_25CollectiveMainloopFwdSm90ILi2EN4cute5tupleIJNS5_1CILi1EEES8_S8_EEENS6_IJNS7_ILi64EEESA_SA_EEELi512ENS_10bfloat16_tEfNS_4arch4Sm90ELb0ELb0ELb1ELb0ELb0ELb0ELb0ELb0ELb0ELb1ELb1ELb0EEENS1_21CollectiveEpilogueFwdINS6_IJSA_NS7_ILi512EEESA_EEES9_SC_SE_Li256ELb0ELb1ELb1ELb0EEENS1_19SingleTileSchedulerILb0ELb1ELb1ELi64EEEEEEEEEvNT_6ParamsE,"ax",@progbits
	.align	128
.text._ZN7cutlass13device_kernelIN5flash11enable_sm90INS1_16FlashAttnFwdSm90INS1_25CollectiveMainloopFwdSm90ILi2EN4cute5tupleIJNS5_1CILi1EEES8_S8_EEENS6_IJNS7_ILi64EEESA_SA_EEELi512ENS_10bfloat16_tEfNS_4arch4Sm90ELb0ELb0ELb1ELb0ELb0ELb0ELb0ELb0ELb0ELb1ELb1ELb0EEENS1_21CollectiveEpilogueFwdINS6_IJSA_NS7_ILi512EEESA_EEES9_SC_SE_Li256ELb0ELb1ELb1ELb0EEENS1_19SingleTileSchedulerILb0ELb1ELb1ELi64EEEEEEEEEvNT_6ParamsE:
        .type           _ZN7cutlass13device_kernelIN5flash11enable_sm90INS1_16FlashAttnFwdSm90INS1_25CollectiveMainloopFwdSm90ILi2EN4cute5tupleIJNS5_1CILi1EEES8_S8_EEENS6_IJNS7_ILi64EEESA_SA_EEELi512ENS_10bfloat16_tEfNS_4arch4Sm90ELb0ELb0ELb1ELb0ELb0ELb0ELb0ELb0ELb0ELb1ELb1ELb0EEENS1_21CollectiveEpilogueFwdINS6_IJSA_NS7_ILi512EEESA_EEES9_SC_SE_Li256ELb0ELb1ELb1ELb0EEENS1_19SingleTileSchedulerILb0ELb1ELb1ELi64EEEEEEEEEvNT_6ParamsE,@function
        .size           _ZN7cutlass13device_kernelIN5flash11enable_sm90INS1_16FlashAttnFwdSm90INS1_25CollectiveMainloopFwdSm90ILi2EN4cute5tupleIJNS5_1CILi1EEES8_S8_EEENS6_IJNS7_ILi64EEESA_SA_EEELi512ENS_10bfloat16_tEfNS_4arch4Sm90ELb0ELb0ELb1ELb0ELb0ELb0ELb0ELb0ELb0ELb1ELb1ELb0EEENS1_21CollectiveEpilogueFwdINS6_IJSA_NS7_ILi512EEESA_EEES9_SC_SE_Li256ELb0ELb1ELb1ELb0EEENS1_19SingleTileSchedulerILb0ELb1ELb1ELi64EEEEEEEEEvNT_6ParamsE,(.L_x_15167 - _ZN7cutlass13device_kernelIN5flash11enable_sm90INS1_16FlashAttnFwdSm90INS1_25CollectiveMainloopFwdSm90ILi2EN4cute5tupleIJNS5_1CILi1EEES8_S8_EEENS6_IJNS7_ILi64EEESA_SA_EEELi512ENS_10bfloat16_tEfNS_4arch4Sm90ELb0ELb0ELb1ELb0ELb0ELb0ELb0ELb0ELb0ELb1ELb1ELb0EEENS1_21CollectiveEpilogueFwdINS6_IJSA_NS7_ILi512EEESA_EEES9_SC_SE_Li256ELb0ELb1ELb1ELb0EEENS1_19SingleTileSchedulerILb0ELb1ELb1ELi64EEEEEEEEEvNT_6ParamsE)
        .other          _ZN7cutlass13device_kernelIN5flash11enable_sm90INS1_16FlashAttnFwdSm90INS1_25CollectiveMainloopFwdSm90ILi2EN4cute5tupleIJNS5_1CILi1EEES8_S8_EEENS6_IJNS7_ILi64EEESA_SA_EEELi512ENS_10bfloat16_tEfNS_4arch4Sm90ELb0ELb0ELb1ELb0ELb0ELb0ELb0ELb0ELb0ELb1ELb1ELb0EEENS1_21CollectiveEpilogueFwdINS6_IJSA_NS7_ILi512EEESA_EEES9_SC_SE_Li256ELb0ELb1ELb1ELb0EEENS1_19SingleTileSchedulerILb0ELb1ELb1ELi64EEEEEEEEEvNT_6ParamsE,@"STO_CUDA_ENTRY STV_DEFAULT"
_ZN7cutlass13device_kernelIN5flash11enable_sm90INS1_16FlashAttnFwdSm90INS1_25CollectiveMainloopFwdSm90ILi2EN4cute5tupleIJNS5_1CILi1EEES8_S8_EEENS6_IJNS7_ILi64EEESA_SA_EEELi512ENS_10bfloat16_tEfNS_4arch4Sm90ELb0ELb0ELb1ELb0ELb0ELb0ELb0ELb0ELb0ELb1ELb1ELb0EEENS1_21CollectiveEpilogueFwdINS6_IJSA_NS7_ILi512EEESA_EEES9_SC_SE_Li256ELb0ELb1ELb1ELb0EEENS1_19SingleTileSchedulerILb0ELb1ELb1ELi64EEEEEEEEEvNT_6ParamsE:
        /* <DEDUP_REMOVED lines=17> */
.L_x_2993:
[----:B------:R-:W-:Y:S05]  /*0110*/  BSYNC B0 ;  /* 0x0000000000007941 */ /* 0x000fea0003800000 */
.L_x_2992:
        /* <DEDUP_REMOVED lines=16> */
[----:B------:R0:W1:Y:S01]  /*0220*/  SHFL.IDX PT, R3, R2, RZ, 0x1f ;  /* 0x00001fff02037589 */ /* 0x00006200000e0000 */
[----:B------:R-:W-:-:S03]  /*0230*/  VOTEU.ANY UP0, P0 ;  /* 0x00000000003f7886 */ /* 0x000fc60000000100 */
[----:B------:R-:W2:Y:S02]  /*0240*/  FENCE.VIEW.ASYNC.S ;  /* 0x00000000000073c6 */ /* 0x000ea40000000000 */
[----:B--2---:R0:W2:Y:S05]  /*0250*/  @UP0 SYNCS.EXCH.64 URZ, [UR8+0x28c00], UR4 ;  /* 0x028c0004083f05b2 */ /* 0x0040aa0008000100 */
[----:B------:R0:W3:Y:S02]  /*0260*/  @UP1 SYNCS.EXCH.64 URZ, [UR8+0x28c20], UR6 ;  /* 0x028c2006083f15b2 */ /* 0x0000e40008000100 */
[----:B0-----:R-:W-:Y:S05]  /*0270*/  @P1 BRA `(.L_x_2994) ;  /* 0x0000000000381947 */ /* 0x001fea0003800000 */
[----:B------:R-:W0:Y:S01]  /*0280*/  S2UR UR5, SR_CgaCtaId ;  /* 0x00000000000579c3 */ /* 0x000e220000008800 */
        /* <DEDUP_REMOVED lines=8> */
[----:B0-----:R0:W4:Y:S01]  /*0310*/  SYNCS.EXCH.64 URZ, [UR6+0x28c30], UR4 ;  /* 0x028c3004063f75b2 */ /* 0x0011220008000100 */
[----:B------:R0:W0:Y:S01]  /*0320*/  SYNCS.EXCH.64 URZ, [UR6+0x28c40], UR4 ;  /* 0x028c4004063f75b2 */ /* 0x0000220008000100 */
[----:B------:R0:W0:Y:S01]  /*0330*/  SYNCS.EXCH.64 URZ, [UR6+0x28c38], UR4 ;  /* 0x028c3804063f75b2 */ /* 0x0000220008000100 */
[----:B------:R0:W0:Y:S01]  /*0340*/  SYNCS.EXCH.64 URZ, [UR6+0x28c48], UR4 ;  /* 0x028c4804063f75b2 */ /* 0x0000220008000100 */
[----:B------:R-:W-:Y:S01]  /*0350*/  NOP ;  /* 0x0000000000007918 */ /* 0x000fe20000000000 */
.L_x_2994:
[----:B------:R-:W5:Y:S01]  /*0360*/  SHFL.IDX PT, R2, R0, RZ, 0x1f ;  /* 0x00001fff00027589 */ /* 0x000f6200000e0000 */
[----:B------:R-:W-:Y:S01]  /*0370*/  NOP ;  /* 0x0000000000007918 */ /* 0x000fe20000000000 */
[----:B-----5:R-:W-:-:S13]  /*0380*/  ISETP.NE.AND P0, PT, R2, RZ, PT ;  /* 0x000000ff0200720c */ /* 0x020fda0003f05270 */
[----:B------:R-:W-:Y:S05]  /*0390*/  @P0 BRA `(.L_x_2995) ;  /* 0x0000000000480947 */ /* 0x000fea0003800000 */
[----:B0-----:R-:W0:Y:S01]  /*03a0*/  S2UR UR5, SR_CgaCtaId ;  /* 0x00000000000579c3 */ /* 0x001e220000008800 */
[----:B------:R-:W-:Y:S01]  /*03b0*/  UMOV UR4, 0x400 ;  /* 0x0000040000047882 */ /* 0x000fe20000000000 */
[----:B------:R-:W-:Y:S01]  /*03c0*/  UMOV UR6, 0x1 ;  /* 0x0000000100067882 */ /* 0x000fe20000000000 */
[----:B------:R-:W-:Y:S01]  /*03d0*/  UMOV UR9, 0x2 ;  /* 0x0000000200097882 */ /* 0x000fe20000000000 */
[----:B------:R-:W-:-:S04]  /*03e0*/  UIADD3 UR6, -UR6, 0x100000, URZ ;  /* 0x0010000006067890 */ /* 0x000fc8000fffe13f */
[----:B------:R-:W-:Y:S02]  /*03f0*/  USHF.L.U32 UR7, UR6, 0xb, URZ ;  /* 0x0000000b06077899 */ /* 0x000fe4000800063f */
[----:B------:R-:W-:Y:S01]  /*0400*/  USHF.L.U32 UR6, UR6, 0x1, URZ ;  /* 0x0000000106067899 */ /* 0x000fe2000800063f */
[----:B------:R-:W-:Y:S01]  /*0410*/  ELECT P0, URZ, PT ;  /* 0x00000000003f782f */ /* 0x000fe20003800000 */
[----:B0-----:R-:W-:Y:S02]  /*0420*/  ULEA UR8, UR5, UR4, 0x18 ;  /* 0x0000000405087291 */ /* 0x001fe4000f8ec03f */
[----:B------:R-:W-:-:S04]  /*0430*/  UIADD3 UR4, -UR9, 0x100000, URZ ;  /* 0x0010000009047890 */ /* 0x000fc8000fffe13f */
[----:B------:R-:W-:Y:S02]  /*0440*/  USHF.L.U32 UR5, UR4, 0xb, URZ ;  /* 0x0000000b04057899 */ /* 0x000fe4000800063f */
[----:B------:R-:W-:Y:S01]  /*0450*/  USHF.L.U32 UR4, UR4, 0x1, URZ ;  /* 0x0000000104047899 */ /* 0x000fe2000800063f */
[----:B------:R-:W0:Y:S03]  /*0460*/  FENCE.VIEW.ASYNC.S ;  /* 0x00000000000073c6 */ /* 0x000e260000000000 */
[----:B0-----:R0:W0:Y:S08]  /*0470*/  SYNCS.EXCH.64 URZ, [UR8+0x28c50], UR6 ;  /* 0x028c5006083f75b2 */ /* 0x0010300008000100 */
[----:B------:R0:W0:Y:S01]  /*0480*/  SYNCS.EXCH.64 URZ, [UR8+0x28c60], UR4 ;  /* 0x028c6004083f75b2 */ /* 0x0000220008000100 */
[----:B------:R0:W0:Y:S01]  /*0490*/  SYNCS.EXCH.64 URZ, [UR8+0x28c58], UR6 ;  /* 0x028c5806083f75b2 */ /* 0x0000220008000100 */
[----:B------:R0:W0:Y:S01]  /*04a0*/  SYNCS.EXCH.64 URZ, [UR8+0x28c68], UR4 ;  /* 0x028c6804083f75b2 */ /* 0x0000220008000100 */
[----:B------:R-:W-:Y:S01]  /*04b0*/  NOP ;  /* 0x0000000000007918 */ /* 0x000fe20000000000 */
.L_x_2995:
[----:B------:R-:W5:Y:S01]  /*04c0*/  SHFL.IDX PT, R2, R0, RZ, 0x1f ;  /* 0x00001fff00027589 */ /* 0x000f6200000e0000 */
[----:B------:R-:W-:Y:S01]  /*04d0*/  NOP ;  /* 0x0000000000007918 */ /* 0x000fe20000000000 */
[----:B-----5:R-:W-:-:S13]  /*04e0*/  ISETP.NE.AND P0, PT, R2, RZ, PT ;  /* 0x000000ff0200720c */ /* 0x020fda0003f05270 */
        /* <DEDUP_REMOVED lines=13> */
[----:B------:R0:W0:Y:S01]  /*05c0*/  SYNCS.EXCH.64 URZ, [UR6+0x28c88], UR4 ;  /* 0x028c8804063f75b2 */ /* 0x0000220008000100 */
[----:B------:R-:W-:Y:S01]  /*05d0*/  NOP ;  /* 0x0000000000007918 */ /* 0x000fe20000000000 */
.L_x_2996:
        /* <DEDUP_REMOVED lines=22> */
.L_x_2997:
        /* <DEDUP_REMOVED lines=22> */
.L_x_2998:
[----:B------:R-:W-:Y:S01]  /*08a0*/  IMAD.MOV.U32 R2, RZ, RZ, 0x1 ;  /* 0x00000001ff027424 */ /* 0x000fe200078e00ff */
[----:B-1----:R-:W-:Y:S01]  /*08b0*/  ISETP.NE.AND P0, PT, R3, RZ, PT ;  /* 0x000000ff0300720c */ /* 0x002fe20003f05270 */
[----:B------:R-:W-:Y:S01]  /*08c0*/  NOP ;  /* 0x0000000000007918 */ /* 0x000fe20000000000 */
[----:B------:R-:W-:Y:S01]  /*08d0*/  ULDC.64 UR42, c[0x0][0x208] ;  /* 0x00008200002a7ab9 */ /* 0x000fe20000000a00 */
[----:B------:R-:W-:Y:S01]  /*08e0*/  BSSY B6, `(.L_x_2999) ;  /* 0x0000d99000067945 */ /* 0x000fe20003800000 */
[----:B------:R-:W-:-:S05]  /*08f0*/  SEL R2, R2, 0x2, !P0 ;  /* 0x0000000202027807 */ /* 0x000fca0004000000 */
[----:B------:R1:W-:Y:S01]  /*0900*/  STL [R1+0x14], R2 ;  /* 0x0000140201007387 */ /* 0x0003e20000100800 */
[----:B0-234-:R-:W-:Y:S06]  /*0910*/  BAR.SYNC.DEFER_BLOCKING 0x0 ;  /* 0x0000000000007b1d */ /* 0x01dfec0000010000 */
[----:B------:R-:W-:Y:S05]  /*0920*/  @!P0 BRA `(.L_x_3000) ;  /* 0x0000009000d48947 */ /* 0x000fea0003800000 */
.L_x_3001:
[----:B------:R-:W-:-:S08]  /*0930*/  NOP ;  /* 0x0000000000007918 */ /* 0x000fd00000000000 */
[----:B------:R-:W0:Y:S02]  /*0940*/  USETMAXREG.TRY_ALLOC.CTAPOOL UP0, 0xf0 ;  /* 0x000000f0000079c8 */ /* 0x000e240008000600 */
[----:B0-----:R-:W-:-:S13]  /*0950*/  PLOP3.LUT P0, PT, PT, PT, UP0, 0x80, 0x0 ;  /* 0x000000000000781c */ /* 0x001fda0003f0f008 */
[----:B------:R-:W-:Y:S05]  /*0960*/  @!P0 BRA `(.L_x_3001) ;  /* 0xfffffffc00f08947 */ /* 0x000fea000383ffff */
[----:B------:R-:W0:Y:S01]  /*0970*/  S2R R6, SR_TID.X ;  /* 0x0000000000067919 */ /* 0x000e220000002100 */
[----:B------:R-:W2:Y:S08]  /*0980*/  LDC R4, c[0x0][0xc50] ;  /* 0x00031400ff047b82 */ /* 0x000eb00000000800 */
[----:B------:R-:W1:Y:S08]  /*0990*/  S2UR UR4, SR_CTAID.Y ;  /* 0x00000000000479c3 */ /* 0x000e700000002600 */
[----:B------:R-:W3:Y:S01]  /*09a0*/  S2UR UR5, SR_CTAID.Z ;  /* 0x00000000000579c3 */ /* 0x000ee20000002700 */
[----:B--2---:R-:W-:-:S02]  /*09b0*/  ISETP.NE.AND P1, PT, R4, 0x1, PT ;  /* 0x000000010400780c */ /* 0x004fc40003f25270 */
[----:B0-----:R-:W-:Y:S01]  /*09c0*/  LOP3.LUT R0, R6, 0xffffff80, RZ, 0xc0, !PT ;  /* 0xffffff8006007812 */ /* 0x001fe200078ec0ff */
[----:B-1----:R-:W-:-:S03]  /*09d0*/  IMAD.U32 R2, RZ, RZ, UR4 ;  /* 0x00000004ff027e24 */ /* 0x002fc6000f8e00ff */
[----:B------:R-:W-:-:S07]  /*09e0*/  ISETP.NE.AND P0, PT, R0, 0x80, PT ;  /* 0x000000800000780c */ /* 0x000fce0003f05270 */
[----:B------:R-:W0:Y:S08]  /*09f0*/  @P1 LDC R0, c[0x0][0xc54] ;  /* 0x00031500ff001b82 */ /* 0x000e300000000800 */
[----:B------:R-:W1:Y:S08]  /*0a00*/  @P1 LDC R5, c[0x0][0xc58] ;  /* 0x00031600ff051b82 */ /* 0x000e700000000800 */
[----:B------:R-:W-:Y:S06]  /*0a10*/  @!P0 BAR.ARV 0x8, 0x100 ;  /* 0x0204000000008b1d */ /* 0x000fec0000002000 */
[----:B------:R-:W-:Y:S01]  /*0a20*/  ISETP.GE.U32.AND P0, PT, R6, 0x100, PT ;  /* 0x000001000600780c */ /* 0x000fe20003f06070 */
[----:B0-----:R-:W-:-:S12]  /*0a30*/  @P1 IMAD.HI.U32 R0, R0, UR4, RZ ;  /* 0x0000000400001c27 */ /* 0x001fd8000f8e00ff */
[----:B------:R-:W-:Y:S06]  /*0a40*/  @P0 BAR.ARV 0xf, 0x100 ;  /* 0x03c4000000000b1d */ /* 0x000fec0000002000 */
[----:B---3--:R-:W-:Y:S02]  /*0a50*/  ISETP.LE.AND P0, PT, RZ, UR5, PT ;  /* 0x00000005ff007c0c */ /* 0x008fe4000bf03270 */
[----:B-1----:R-:W-:-:S05]  /*0a60*/  @P1 SHF.R.U32.HI R2, RZ, R5, R0 ;  /* 0x00000005ff021219 */ /* 0x002fca0000011600 */
[----:B------:R-:W-:-:S04]  /*0a70*/  IMAD.MOV R5, RZ, RZ, -R2 ;  /* 0x000000ffff057224 */ /* 0x000fc800078e0a02 */
[----:B------:R-:W-:Y:S02]  /*0a80*/  IMAD R4, R4, R5, UR4 ;  /* 0x0000000404047e24 */ /* 0x000fe4000f8e0205 */
[----:B------:R-:W-:Y:S05]  /*0a90*/  @!P0 BRA `(.L_x_3002) ;  /* 0x000000d400f48947 */ /* 0x000fea0003800000 */
[----:B------:R-:W0:Y:S01]  /*0aa0*/  LDC.64 R8, c[0x0][0x418] ;  /* 0x00010600ff087b82 */ /* 0x000e220000000a00 */
[----:B------:R-:W-:Y:S02]  /*0ab0*/  SHF.R.U32.HI R7, RZ, 0x10, R4 ;  /* 0x00000010ff077819 */ /* 0x000fe40000011604 */
[----:B------:R-:W-:Y:S02]  /*0ac0*/  IADD3 R18, R6, -0x80, RZ ;  /* 0xffffff8006127810 */ /* 0x000fe40007ffe0ff */
[----:B------:R-:W-:Y:S02]  /*0ad0*/  ISETP.NE.AND P1, PT, R7, RZ, PT ;  /* 0x000000ff0700720c */ /* 0x000fe40003f25270 */
[----:B------:R-:W-:Y:S01]  /*0ae0*/  LOP3.LUT R16, R4, 0xffff, RZ, 0xc0, !PT ;  /* 0x0000ffff04107812 */ /* 0x000fe200078ec0ff */
[----:B------:R-:W1:Y:S08]  /*0af0*/  LDC R22, c[0x0][0x424] ;  /* 0x00010900ff167b82 */ /* 0x000e700000000800 */
[----:B------:R-:W2:Y:S01]  /*0b00*/  LDC R5, c[0x0][0x2f0] ;  /* 0x0000bc00ff057b82 */ /* 0x000ea20000000800 */
[----:B0-----:R-:W-:-:S07]  /*0b10*/  ISETP.NE.U32.AND P0, PT, R8, RZ, PT ;  /* 0x000000ff0800720c */ /* 0x001fce0003f05070 */
[----:B------:R-:W0:Y:S01]  /*0b20*/  @!P1 LDC R7, c[0x0][0x9f0] ;  /* 0x00027c00ff079b82 */ /* 0x000e220000000800 */
[----:B------:R-:W-:-:S04]  /*0b30*/  ISETP.NE.AND.EX P0, PT, R9, RZ, PT, P0 ;  /* 0x000000ff0900720c */ /* 0x000fc80003f05300 */
[----:B-1----:R-:W-:Y:S02]  /*0b40*/  SEL R22, R22, 0x1, P0 ;  /* 0x0000000116167807 */ /* 0x002fe40000000000 */
[----:B------:R-:W-:-:S03]  /*0b50*/  ISETP.NE.AND P0, PT, R3, 0x1, PT ;  /* 0x000000010300780c */ /* 0x000fc60003f05270 */
[----:B--2---:R-:W-:-:S04]  /*0b60*/  IMAD R22, R22, R5, RZ ;  /* 0x0000000516167224 */ /* 0x004fc800078e02ff */
[----:B------:R-:W-:-:S05]  /*0b70*/  VIADD R0, R22, 0x3f ;  /* 0x0000003f16007836 */ /* 0x000fca0000000000 */
[----:B------:R-:W-:-:S04]  /*0b80*/  SHF.R.S32.HI R5, RZ, 0x1f, R0 ;  /* 0x0000001fff057819 */ /* 0x000fc80000011400 */
[----:B------:R-:W-:-:S04]  /*0b90*/  LEA.HI R5, R5, R0, RZ, 0x6 ;  /* 0x0000000005057211 */ /* 0x000fc800078f30ff */
[----:B------:R-:W-:Y:S01]  /*0ba0*/  SHF.R.S32.HI R0, RZ, 0x6, R5 ;  /* 0x00000006ff007819 */ /* 0x000fe20000011405 */
[----:B------:R-:W-:Y:S06]  /*0bb0*/  @!P0 BRA `(.L_x_3003) ;  /* 0x0000001c00d88947 */ /* 0x000fec0003800000 */
[----:B------:R-:W-:Y:S01]  /*0bc0*/  ISETP.GE.AND P0, PT, R22, 0x1, PT ;  /* 0x000000011600780c */ /* 0x000fe20003f06270 */
[----:B------:R-:W-:-:S12]  /*0bd0*/  IMAD.MOV.U32 R4, RZ, RZ, RZ ;  /* 0x000000ffff047224 */ /* 0x000fd800078e00ff */
[----:B------:R-:W-:Y:S05]  /*0be0*/  @!P0 BRA `(.L_x_3004) ;  /* 0x0000000000688947 */ /* 0x000fea0003800000 */
        /* <DEDUP_REMOVED lines=23> */
[----:B------:R-:W-:-:S04]  /*0d60*/  IMAD.MOV.U32 R4, RZ, RZ, R5 ;  /* 0x000000ffff047224 */ /* 0x000fc800078e0005 */
[----:B------:R-:W-:Y:S01]  /*0d70*/  @!P2 IMAD.MOV R4, RZ, RZ, -R4 ;  /* 0x000000ffff04a224 */ /* 0x000fe200078e0a04 */
[----:B------:R-:W-:-:S07]  /*0d80*/  @!P1 LOP3.LUT R4, RZ, R7, RZ, 0x33, !PT ;  /* 0x00000007ff049212 */ /* 0x000fce00078e33ff */
.L_x_3004:
[-C--:B------:R-:W-:Y:S01]  /*0d90*/  IMAD R3, R16, R4.reuse, RZ ;  /* 0x0000000410037224 */ /* 0x080fe200078e02ff */
[----:B------:R-:W-:Y:S02]  /*0da0*/  PLOP3.LUT P0, PT, PT, PT, PT, 0x80, 0x0 ;  /* 0x000000000000781c */ /* 0x000fe40003f0f070 */
[----:B0-----:R-:W-:Y:S02]  /*0db0*/  CS2R R6, SRZ ;  /* 0x0000000000067805 */ /* 0x001fe4000001ff00 */
        /* <DEDUP_REMOVED lines=67> */
[----:B------:R-:W2:Y:S01]  /*11f0*/  LDL.LU R8, [R1+0x14] ;  /* 0x0000140001087983 */ /* 0x000ea20000300800 */
[----:B------:R-:W-:Y:S01]  /*1200*/  SHF.R.S32.HI R5, RZ, 0x1f, R18 ;  /* 0x0000001fff057819 */ /* 0x000fe20000011412 */
[----:B------:R-:W0:Y:S01]  /*1210*/  S2UR UR8, SR_CgaCtaId ;  /* 0x00000000000879c3 */ /* 0x000e220000008800 */
[----:B------:R-:W-:Y:S02]  /*1220*/  UMOV UR7, 0x400 ;  /* 0x0000040000077882 */ /* 0x000fe40000000000 */
[----:B------:R-:W-:-:S04]  /*1230*/  LEA.HI R5, R5, R18, RZ, 0x7 ;  /* 0x0000001205057211 */ /* 0x000fc800078f38ff */
[----:B------:R-:W-:Y:S02]  /*1240*/  SHF.R.S32.HI R4, RZ, 0x7, R5 ;  /* 0x00000007ff047819 */ /* 0x000fe40000011405 */
[----:B------:R-:W-:-:S04]  /*1250*/  LOP3.LUT R5, R5, 0xffffff80, RZ, 0xc0, !PT ;  /* 0xffffff8005057812 */ /* 0x000fc800078ec0ff */
[----:B------:R-:W1:Y:S01]  /*1260*/  SHFL.IDX PT, R4, R4, RZ, 0x1f ;  /* 0x00001fff04047589 */ /* 0x000e6200000e0000 */
[----:B------:R-:W-:-:S05]  /*1270*/  IMAD.IADD R5, R18, 0x1, -R5 ;  /* 0x0000000112057824 */ /* 0x000fca00078e0a05 */
[----:B------:R-:W-:Y:S02]  /*1280*/  SHF.R.S32.HI R6, RZ, 0x1f, R5 ;  /* 0x0000001fff067819 */ /* 0x000fe40000011405 */
[----:B-1----:R-:W-:Y:S02]  /*1290*/  R2UR UR4, R4 ;  /* 0x00000000040472ca */ /* 0x002fe400000e0000 */
[CC--:B------:R-:W-:Y:S02]  /*12a0*/  LEA.HI R4, R6.reuse, R5.reuse, RZ, 0x2 ;  /* 0x0000000506047211 */ /* 0x0c0fe400078f10ff */
[----:B------:R-:W-:Y:S02]  /*12b0*/  LEA.HI R5, R6, R5, RZ, 0x5 ;  /* 0x0000000506057211 */ /* 0x000fe400078f28ff */
[--C-:B------:R-:W-:Y:S02]  /*12c0*/  SHF.R.S32.HI R7, RZ, 0x2, R4.reuse ;  /* 0x00000002ff077819 */ /* 0x100fe40000011404 */
[----:B------:R-:W-:-:S02]  /*12d0*/  SHF.R.S32.HI R4, RZ, 0x1f, R4 ;  /* 0x0000001fff047819 */ /* 0x000fc40000011404 */
[----:B------:R-:W-:Y:S02]  /*12e0*/  SHF.R.S32.HI R5, RZ, 0x5, R5 ;  /* 0x00000005ff057819 */ /* 0x000fe40000011405 */
[----:B------:R-:W-:Y:S01]  /*12f0*/  LEA.HI R4, R4, R7, RZ, 0x3 ;  /* 0x0000000704047211 */ /* 0x000fe200078f18ff */
[----:B------:R-:W-:-:S03]  /*1300*/  ULEA.HI UR5, UR4, UR4, URZ, 0x1 ;  /* 0x0000000404057291 */ /* 0x000fc6000f8f083f */
[----:B------:R-:W-:Y:S01]  /*1310*/  LOP3.LUT R4, R4, 0xfffffff8, RZ, 0xc0, !PT ;  /* 0xfffffff804047812 */ /* 0x000fe200078ec0ff */
[----:B------:R-:W-:Y:S02]  /*1320*/  ULOP3.LUT UR6, UR5, 0x1fffe, URZ, 0xc0, !UPT ;  /* 0x0001fffe05067892 */ /* 0x000fe4000f8ec03f */
[----:B0-----:R-:W-:Y:S01]  /*1330*/  ULEA UR5, UR8, UR7, 0x18 ;  /* 0x0000000708057291 */ /* 0x001fe2000f8ec03f */
[----:B------:R-:W-:Y:S01]  /*1340*/  IADD3 R4, R7, -R4, RZ ;  /* 0x8000000407047210 */ /* 0x000fe20007ffe0ff */
[----:B------:R-:W-:-:S04]  /*1350*/  UIADD3 UR6, UR4, -UR6, URZ ;  /* 0x8000000604067290 */ /* 0x000fc8000fffe03f */
[----:B------:R-:W-:Y:S01]  /*1360*/  ULEA UR6, UR6, UR5, 0xf ;  /* 0x0000000506067291 */ /* 0x000fe2000f8e783f */
[----:B------:R-:W-:-:S03]  /*1370*/  IMAD R4, R5, 0x10, R4 ;  /* 0x0000001005047824 */ /* 0x000fc600078e0204 */
[----:B------:R-:W-:-:S04]  /*1380*/  UIADD3 UR6, UR6, 0x400, URZ ;  /* 0x0000040006067890 */ /* 0x000fc8000fffe03f */
[----:B------:R-:W-:-:S04]  /*1390*/  USHF.R.U32.HI UR6, URZ, 0x4, UR6 ;  /* 0x000000043f067899 */ /* 0x000fc80008011606 */
[----:B------:R-:W-:-:S04]  /*13a0*/  ULOP3.LUT UR6, UR6, 0x3fff, URZ, 0xc0, !UPT ;  /* 0x00003fff06067892 */ /* 0x000fc8000f8ec03f */
[----:B------:R-:W-:Y:S01]  /*13b0*/  ULOP3.LUT UR6, UR6, 0x2000000, URZ, 0xfc, !UPT ;  /* 0x0200000006067892 */ /* 0x000fe2000f8efc3f */
[----:B--2---:R-:W-:-:S04]  /*13c0*/  LOP3.LUT R8, R8, 0x1, RZ, 0xfc, !PT ;  /* 0x0000000108087812 */ /* 0x004fc800078efcff */
[----:B------:R-:W-:-:S13]  /*13d0*/  ISETP.NE.AND P0, PT, R8, 0x3, PT ;  /* 0x000000030800780c */ /* 0x000fda0003f05270 */
[----:B------:R-:W-:Y:S05]  /*13e0*/  @!P0 BRA `(.L_x_3006) ;  /* 0x0000000000048947 */ /* 0x000fea0003800000 */
[----:B------:R-:W-:Y:S01]  /*13f0*/  BPT.TRAP 0x1 ;  /* 0x000000040000795c */ /* 0x000fe20000300000 */
.L_x_3006:
[----:B------:R-:W-:-:S04]  /*1400*/  SHF.L.U32 R5, RZ, 0x1f, RZ ;  /* 0x0000001fff057819 */ /* 0x000fc800000006ff */
[----:B------:R-:W0:Y:S02]  /*1410*/  SYNCS.PHASECHK.TRANS64.TRYWAIT P1, [UR5+0x28c50], R5 ;  /* 0x028c5005ff0075a7 */ /* 0x000e240008020145 */
[----:B0-----:R-:W-:Y:S05]  /*1420*/  @!P1 BRA `(.L_x_3007) ;  /* 0x000000cc00989947 */ /* 0x001fea0003800000 */
.L_x_3139:
[----:B------:R-:W-:Y:S01]  /*1430*/  BAR.SYNC.DEFER_BLOCKING 0xe, 0x100 ;  /* 0x0384000000007b1d */ /* 0x000fe20000010000 */
[----:B------:R-:W-:Y:S01]  /*1440*/  UIADD3 UR4, UR5, 0x26800, URZ ;  /* 0x0002680005047890 */ /* 0x000fe2000fffe03f */
[----:B------:R-:W-:Y:S01]  /*1450*/  VIADD R0, R0, 0xfffffffe ;  /* 0xfffffffe00007836 */ /* 0x000fe20000000000 */
[----:B------:R-:W-:Y:S01]  /*1460*/  UIADD3 UR14, UR6, 0x80, URZ ;  /* 0x00000080060e7890 */ /* 0x000fe2000fffe03f */
[----:B0-----:R-:W-:Y:S01]  /*1470*/  IMAD.U32 R5, RZ, RZ, UR5 ;  /* 0x00000005ff057e24 */ /* 0x001fe2000f8e00ff */
[----:B------:R-:W-:Y:S01]  /*1480*/  USHF.R.U32.HI UR4, URZ, 0x4, UR4 ;  /* 0x000000043f047899 */ /* 0x000fe20008011604 */
[----:B------:R-:W-:Y:S01]  /*1490*/  UMOV UR9, 0x40000040 ;  /* 0x4000004000097882 */ /* 0x000fe20000000000 */
[----:B------:R-:W-:Y:S02]  /*14a0*/  UMOV UR10, UR6 ;  /* 0x00000006000a7c82 */ /* 0x000fe40008000000 */
[----:B------:R-:W-:Y:S01]  /*14b0*/  ULOP3.LUT UR4, UR4, 0x3fff, URZ, 0xc0, !UPT ;  /* 0x00003fff04047892 */ /* 0x000fe2000f8ec03f */
[----:B------:R-:W0:Y:S01]  /*14c0*/  S2R R6, SR_TID.X ;  /* 0x0000000000067919 */ /* 0x000e220000002100 */
[----:B------:R-:W-:Y:S01]  /*14d0*/  UMOV UR11, 0x40000040 ;  /* 0x40000040000b7882 */ /* 0x000fe20000000000 */
[----:B------:R-:W-:Y:S01]  /*14e0*/  UMOV UR13, 0x40000040 ;  /* 0x40000040000d7882 */ /* 0x000fe20000000000 */
[----:B------:R-:W-:Y:S01]  /*14f0*/  ULOP3.LUT UR4, UR4, 0x10000, URZ, 0xfc, !UPT ;  /* 0x0001000004047892 */ /* 0x000fe2000f8efc3f */
[----:B------:R-:W-:Y:S01]  /*1500*/  ISETP.GE.AND P1, PT, R0, R3, PT ;  /* 0x000000030000720c */ /* 0x000fe20003f26270 */
[----:B------:R-:W-:Y:S01]  /*1510*/  UMOV UR15, 0x40000040 ;  /* 0x40000040000f7882 */ /* 0x000fe20000000000 */
[----:B------:R-:W-:-:S02]  /*1520*/  UIADD3 UR18, UR6, 0x100, URZ ;  /* 0x0000010006127890 */ /* 0x000fc4000fffe03f */
[----:B------:R-:W-:Y:S02]  /*1530*/  UIADD3 UR12, UR4, 0x2, URZ ;  /* 0x00000002040c7890 */ /* 0x000fe4000fffe03f */
[----:B------:R-:W-:Y:S01]  /*1540*/  UMOV UR8, UR4 ;  /* 0x0000000400087c82 */ /* 0x000fe20008000000 */
[----:B------:R-:W-:Y:S01]  /*1550*/  UIADD3 UR16, UR4, 0x4, URZ ;  /* 0x0000000404107890 */ /* 0x000fe2000fffe03f */
[----:B------:R-:W-:Y:S01]  /*1560*/  UMOV UR17, 0x40000040 ;  /* 0x4000004000117882 */ /* 0x000fe20000000000 */
[----:B------:R-:W-:Y:S01]  /*1570*/  WARPGROUP.ARRIVE ;  /* 0x00000000000079c5 */ /* 0x000fe20000000000 */
[----:B------:R-:W-:Y:S01]  /*1580*/  UMOV UR19, 0x40000040 ;  /* 0x4000004000137882 */ /* 0x000fe20000000000 */
[----:B------:R-:W-:Y:S02]  /*1590*/  UIADD3 UR20, UR4, 0x6, URZ ;  /* 0x0000000604147890 */ /* 0x000fe4000fffe03f */
[----:B------:R-:W-:Y:S02]  /*15a0*/  UIADD3 UR22, UR6, 0x180, URZ ;  /* 0x0000018006167890 */ /* 0x000fe4000fffe03f */
[----:B------:R-:W-:Y:S01]  /*15b0*/  HGMMA.64x256x16.F32.BF16 R24, gdesc[UR8].tnspB, RZ, !UPT, gsb0 ;  /* 0x43e00000081879f0 */ /* 0x000fe2000c0018ff */
[----:B------:R-:W-:Y:S01]  /*15c0*/  UMOV UR21, 0x40000040 ;  /* 0x4000004000157882 */ /* 0x000fe20000000000 */
[----:B------:R-:W-:Y:S01]  /*15d0*/  UMOV UR23, 0x40000040 ;  /* 0x4000004000177882 */ /* 0x000fe20000000000 */
[----:B------:R-:W-:Y:S01]  /*15e0*/  UMOV UR4, URZ ;  /* 0x0000003f00047c82 */ /* 0x000fe20008000000 */
[----:B0-----:R-:W-:-:S04]  /*15f0*/  LOP3.LUT R6, R6, 0x7f, RZ, 0xc0, !PT ;  /* 0x0000007f06067812 */ /* 0x001fc800078ec0ff */
[----:B------:R-:W-:-:S13]  /*1600*/  ISETP.NE.AND P2, PT, R6, RZ, PT ;  /* 0x000000ff0600720c */ /* 0x000fda0003f45270 */
[----:B------:R-:W-:-:S05]  /*1610*/  @!P2 VIADD R5, R5, 0x28c60 ;  /* 0x00028c600505a836 */ /* 0x000fca0000000000 */
[----:B------:R-:W-:Y:S01]  /*1620*/  @!P2 PRMT R5, RZ, 0x654, R5 ;  /* 0x00000654ff05a816 */ /* 0x000fe20000000005 */
[----:B------:R-:W-:Y:S02]  /*1630*/  WARPGROUP.DEPBAR.LE gsb0, 0x0 ;  /* 0x00008000000079c5 */ /* 0x000fe40000010000 */
[----:B------:R-:W-:-:S06]  /*1640*/  WARPGROUP.ARRIVE ;  /* 0x00000000000079c5 */ /* 0x000fcc0000000000 */
[----:B------:R-:W-:Y:S03]  /*1650*/  HGMMA.64x256x16.F32.BF16 R24, gdesc[UR12].tnspB, R24, gsb0 ;  /* 0x43e000000c1879f0 */ /* 0x000fe60008001818 */
[----:B------:R-:W-:Y:S02]  /*1660*/  WARPGROUP.DEPBAR.LE gsb0, 0x0 ;  /* 0x00008000000079c5 */ /* 0x000fe40000010000 */
[----:B------:R-:W-:-:S15]  /*1670*/  WARPGROUP.ARRIVE ;  /* 0x00000000000079c5 */ /* 0x000fde0000000000 */
[----:B------:R-:W-:-:S08]  /*1680*/  NOP ;  /* 0x0000000000007918 */ /* 0x000fd00000000000 */
[----:B------:R-:W-:Y:S03]  /*1690*/  HGMMA.64x256x16.F32.BF16 R24, gdesc[UR16].tnspB, R24, gsb0 ;  /* 0x43e00000101879f0 */ /* 0x000fe60008001818 */
[----:B------:R-:W-:Y:S02]  /*16a0*/  WARPGROUP.DEPBAR.LE gsb0, 0x0 ;  /* 0x00008000000079c5 */ /* 0x000fe40000010000 */
[----:B------:R-:W-:-:S15]  /*16b0*/  WARPGROUP.ARRIVE ;  /* 0x00000000000079c5 */ /* 0x000fde0000000000 */
[----:B------:R-:W-:-:S08]  /*16c0*/  NOP ;  /* 0x0000000000007918 */ /* 0x000fd00000000000 */
[----:B------:R-:W-:Y:S03]  /*16d0*/  HGMMA.64x256x16.F32.BF16 R24, gdesc[UR20].tnspB, R24, gsb0 ;  /* 0x43e00000141879f0 */ /* 0x000fe60008001818 */
[----:B------:R-:W-:Y:S02]  /*16e0*/  WARPGROUP.DEPBAR.LE gsb0, 0x0 ;  /* 0x00008000000079c5 */ /* 0x000fe40000010000 */
[----:B------:R-:W-:Y:S06]  /*16f0*/  BAR.ARV 0xf, 0x100 ;  /* 0x03c4000000007b1d */ /* 0x000fec0000002000 */
[----:B------:R0:W-:Y:S01]  /*1700*/  @!P2 SYNCS.ARRIVE.TRANS64.RED.A1T0 RZ, [R5+URZ], RZ ;  /* 0x000000ff05ffa9a7 */ /* 0x0001e2000810043f */
[----:B------:R-:W-:Y:S05]  /*1710*/  @!P1 BRA `(.L_x_3008) ;  /* 0x0000000800dc9947 */ /* 0x000fea0003800000 */
[----:B------:R-:W-:Y:S01]  /*1720*/  IMAD.MOV.U32 R8, RZ, RZ, RZ ;  /* 0x000000ffff087224 */ /* 0x000fe200078e00ff */
[----:B------:R-:W-:-:S06]  /*1730*/  UMOV UR4, URZ ;  /* 0x0000003f00047c82 */ /* 0x000fcc0008000000 */
.L_x_3013:
[----:B------:R-:W-:Y:S01]  /*1740*/  BAR.SYNC.DEFER_BLOCKING 0xe, 0x100 ;  /* 0x0384000000007b1d */ /* 0x000fe20000010000 */
[----:B01----:R-:W-:Y:S01]  /*1750*/  MOV R5, UR4 ;  /* 0x0000000400057c02 */ /* 0x003fe20008000f00 */
[----:B------:R-:W-:Y:S01]  /*1760*/  UIADD3 UR4, UR4, 0x1, URZ ;  /* 0x0000000104047890 */ /* 0x000fe2000fffe03f */
[C---:B------:R-:W-:Y:S01]  /*1770*/  ISETP.GT.AND P3, PT, R0.reuse, R3, PT ;  /* 0x000000030000720c */ /* 0x040fe20003f64270 */
[----:B------:R-:W-:Y:S02]  /*1780*/  VIADD R0, R0, 0xffffffff ;  /* 0xffffffff00007836 */ /* 0x000fe40000000000 */
[----:B------:R-:W-:Y:S01]  /*1790*/  IMAD R5, R5, 0x40, R4 ;  /* 0x0000004005057824 */ /* 0x000fe200078e0204 */
[----:B------:R-:W-:-:S04]  /*17a0*/  UISETP.NE.AND UP0, UPT, UR4, 0x2, UPT ;  /* 0x000000020400788c */ /* 0x000fc8000bf05270 */
[----:B------:R-:W-:Y:S01]  /*17b0*/  LEA R5, R5, UR5, 0x2 ;  /* 0x0000000505057c11 */ /* 0x000fe2000f8e10ff */
[----:B------:R-:W-:Y:S02]  /*17c0*/  USEL UR7, URZ, 0x1, UP0 ;  /* 0x000000013f077887 */ /* 0x000fe40008000000 */
[----:B------:R-:W-:-:S04]  /*17d0*/  USEL UR4, UR4, URZ, UP0 ;  /* 0x0000003f04047287 */ /* 0x000fc80008000000 */
[----:B------:R-:W-:Y:S01]  /*17e0*/  LOP3.LUT R8, R8, UR7, RZ, 0x3c, !PT ;  /* 0x0000000708087c12 */ /* 0x000fe2000f8e3cff */
[----:B------:R-:W0:Y:S04]  /*17f0*/  LDS R6, [R5+0x28800] ;  /* 0x0288000005067984 */ /* 0x000e280000000800 */
[----:B------:R-:W1:Y:S01]  /*1800*/  LDS R7, [R5+0x28820] ;  /* 0x0288200005077984 */ /* 0x000e620000000800 */
        /* <DEDUP_REMOVED lines=130> */
.L_x_3009:
[----:B------:R-:W-:Y:S01]  /*2030*/  ULEA UR7, UR4, UR5, 0x3 ;  /* 0x0000000504077291 */ /* 0x000fe2000f8e183f */
[----:B------:R-:W-:-:S08]  /*2040*/  SHF.L.U32 R5, R8, 0x1f, RZ ;  /* 0x0000001f08057819 */ /* 0x000fd000000006ff */
[----:B------:R0:W1:Y:S01]  /*2050*/  SYNCS.PHASECHK.TRANS64.TRYWAIT P1, [UR7+0x28c50], R5 ;  /* 0x028c5005ff0075a7 */ /* 0x0000620008020147 */
[----:B------:R-:W-:Y:S05]  /*2060*/  @!P0 BRA `(.L_x_3010) ;  /* 0x0000000000048947 */ /* 0x000fea0003800000 */
[----:B------:R-:W-:Y:S01]  /*2070*/  BPT.TRAP 0x1 ;  /* 0x000000040000795c */ /* 0x000fe20000300000 */
.L_x_3010:
[----:B-1----:R-:W-:Y:S05]  /*2080*/  @P1 BRA `(.L_x_3011) ;  /* 0x0000000000081947 */ /* 0x002fea0003800000 */
[----:B------:R-:W1:Y:S02]  /*2090*/  SYNCS.PHASECHK.TRANS64.TRYWAIT P1, [UR7+0x28c50], R5 ;  /* 0x028c5005ff0075a7 */ /* 0x000e640008020147 */
[----:B-1----:R-:W-:Y:S05]  /*20a0*/  @!P1 BRA `(.L_x_3012) ;  /* 0x000000c000909947 */ /* 0x002fea0003800000 */
.L_x_3011:
[----:B------:R-:W-:Y:S01]  /*20b0*/  ULEA UR10, UR4, UR6, 0xc ;  /* 0x00000006040a7291 */ /* 0x000fe2000f8e603f */
[----:B------:R-:W-:Y:S01]  /*20c0*/  WARPGROUP.ARRIVE ;  /* 0x00000000000079c5 */ /* 0x000fe20000000000 */
[----:B------:R-:W-:Y:S01]  /*20d0*/  UMOV UR11, 0x40000040 ;  /* 0x40000040000b7882 */ /* 0x000fe20000000000 */
[----:B------:R-:W-:Y:S01]  /*20e0*/  UMOV UR15, 0x40000040 ;  /* 0x40000040000f7882 */ /* 0x000fe20000000000 */
[----:B------:R-:W-:Y:S01]  /*20f0*/  UIADD3 UR14, UR10, 0x80, URZ ;  /* 0x000000800a0e7890 */ /* 0x000fe2000fffe03f */
[----:B01----:R-:W-:Y:S01]  /*2100*/  IMAD.U32 R5, RZ, RZ, UR7 ;  /* 0x00000007ff057e24 */ /* 0x003fe2000f8e00ff */
[----:B------:R-:W-:Y:S01]  /*2110*/  UIADD3 UR18, UR10, 0x100, URZ ;  /* 0x000001000a127890 */ /* 0x000fe2000fffe03f */
[----:B------:R-:W-:Y:S02]  /*2120*/  UMOV UR19, 0x40000040 ;  /* 0x4000004000137882 */ /* 0x000fe40000000000 */
[----:B------:R-:W-:Y:S01]  /*2130*/  HGMMA.64x256x16.F32.BF16 R24, gdesc[UR8].tnspB, R24, gsb0 ;  /* 0x43e00000081879f0 */ /* 0x000fe20008001818 */
[----:B------:R-:W-:Y:S01]  /*2140*/  UIADD3 UR22, UR10, 0x180, URZ ;  /* 0x000001800a167890 */ /* 0x000fe2000fffe03f */
[----:B------:R-:W-:Y:S01]  /*2150*/  @!P2 VIADD R5, R5, 0x28c60 ;  /* 0x00028c600505a836 */ /* 0x000fe20000000000 */
[----:B------:R-:W-:-:S04]  /*2160*/  UMOV UR23, 0x40000040 ;  /* 0x4000004000177882 */ /* 0x000fc80000000000 */
[----:B------:R-:W-:Y:S01]  /*2170*/  @!P2 PRMT R5, RZ, 0x654, R5 ;  /* 0x00000654ff05a816 */ /* 0x000fe20000000005 */
[----:B------:R-:W-:Y:S02]  /*2180*/  WARPGROUP.DEPBAR.LE gsb0, 0x0 ;  /* 0x00008000000079c5 */ /* 0x000fe40000010000 */
[----:B------:R-:W-:-:S15]  /*2190*/  WARPGROUP.ARRIVE ;  /* 0x00000000000079c5 */ /* 0x000fde0000000000 */
[----:B------:R-:W-:-:S03]  /*21a0*/  NOP ;  /* 0x0000000000007918 */ /* 0x000fc60000000000 */
        /* <DEDUP_REMOVED lines=12> */
[----:B------:R-:W-:Y:S05]  /*2270*/  @P3 BRA `(.L_x_3013) ;  /* 0xfffffff400303947 */ /* 0x000fea000383ffff */
[----:B------:R-:W-:-:S12]  /*2280*/  USHF.L.U32 UR4, UR4, 0x6, URZ ;  /* 0x0000000604047899 */ /* 0x000fd8000800063f */
.L_x_3008:
[----:B------:R-:W-:Y:S01]  /*2290*/  BAR.SYNC.DEFER_BLOCKING 0xe, 0x100 ;  /* 0x0384000000007b1d */ /* 0x000fe20000010000 */
[----:B------:R-:W-:Y:S01]  /*22a0*/  VIADD R4, R4, UR4 ;  /* 0x0000000404047c36 */ /* 0x000fe20008000000 */
[----:B------:R-:W-:Y:S02]  /*22b0*/  PLOP3.LUT P0, PT, PT, PT, PT, 0x8, 0x0 ;  /* 0x000000000000781c */ /* 0x000fe40003f0e170 */
[----:B------:R-:W-:Y:S02]  /*22c0*/  CS2R R6, SRZ ;  /* 0x0000000000067805 */ /* 0x000fe4000001ff00 */
[----:B------:R-:W-:-:S05]  /*22d0*/  LEA R4, R4, UR5, 0x2 ;  /* 0x0000000504047c11 */ /* 0x000fca000f8e10ff */
[----:B------:R-:W2:Y:S04]  /*22e0*/  LDS R3, [R4+0x28800] ;  /* 0x0288000004037984 */ /* 0x000ea80000000800 */
[----:B------:R-:W3:Y:S01]  /*22f0*/  LDS R0, [R4+0x28820] ;  /* 0x0288200004007984 */ /* 0x000ee20000000800 */
        /* <DEDUP_REMOVED lines=64> */
[-C--:B---3--:R-:W-:Y:S01]  /*2700*/  FMUL.FTZ R26, R26, R0.reuse ;  /* 0x000000001a1a7220 */ /* 0x088fe20000410000 */
        /* <DEDUP_REMOVED lines=63> */
[----:B------:R-:W-:Y:S06]  /*2b00*/  BAR.ARV 0xf, 0x100 ;  /* 0x03c4000000007b1d */ /* 0x000fec0000002000 */
[----:B------:R-:W-:Y:S05]  /*2b10*/  BRA `(.L_x_3005) ;  /* 0x00000048008c7947 */ /* 0x000fea0003800000 */
.L_x_3003:
[----:B------:R-:W-:Y:S02]  /*2b20*/  ISETP.GE.AND P0, PT, R22, 0x1, PT ;  /* 0x000000011600780c */ /* 0x000fe40003f06270 */
[----:B------:R-:W-:-:S11]  /*2b30*/  MOV R17, RZ ;  /* 0x000000ff00117202 */ /* 0x000fd60000000f00 */
[----:B------:R-:W-:Y:S05]  /*2b40*/  @!P0 BRA `(.L_x_3014) ;  /* 0x0000000000688947 */ /* 0x000fea0003800000 */
        /* <DEDUP_REMOVED lines=25> */
[----:B------:R-:W-:-:S07]  /*2ce0*/  @!P0 LOP3.LUT R17, RZ, R7, RZ, 0x33, !PT ;  /* 0x00000007ff118212 */ /* 0x000fce00078e33ff */
.L_x_3014:
        /* <DEDUP_REMOVED lines=76> */
[----:B0-----:R-:W-:Y:S01]  /*31b0*/  ULEA UR36, UR6, UR36, 0x18 ;  /* 0x0000002406247291 */ /* 0x001fe2000f8ec03f */
[----:B-1----:R-:W-:-:S13]  /*31c0*/  R2UR UR4, R0 ;  /* 0x00000000000472ca */ /* 0x002fda00000e0000 */
[----:B------:R-:W-:-:S04]  /*31d0*/  ULEA.HI UR5, UR4, UR4, URZ, 0x1 ;  /* 0x0000000404057291 */ /* 0x000fc8000f8f083f */
[----:B------:R-:W-:-:S04]  /*31e0*/  ULOP3.LUT UR5, UR5, 0x1fffe, URZ, 0xc0, !UPT ;  /* 0x0001fffe05057892 */ /* 0x000fc8000f8ec03f */
[----:B------:R-:W-:Y:S02]  /*31f0*/  UIADD3 UR5, UR4, -UR5, URZ ;  /* 0x8000000504057290 */ /* 0x000fe4000fffe03f */
[----:B------:R-:W-:Y:S02]  /*3200*/  UIADD3 UR4, UR36, 0x26800, URZ ;  /* 0x0002680024047890 */ /* 0x000fe4000fffe03f */
[----:B------:R-:W-:Y:S02]  /*3210*/  ULEA UR5, UR5, UR36, 0xf ;  /* 0x0000002405057291 */ /* 0x000fe4000f8e783f */
[----:B------:R-:W-:Y:S02]  /*3220*/  ULOP3.LUT UP0, URZ, UR4, 0x3ff, URZ, 0xc0, !UPT ;  /* 0x000003ff043f7892 */ /* 0x000fe4000f80c03f */
[----:B------:R-:W-:-:S04]  /*3230*/  UIADD3 UR5, UR5, 0x400, URZ ;  /* 0x0000040005057890 */ /* 0x000fc8000fffe03f */
[----:B------:R-:W-:Y:S01]  /*3240*/  PLOP3.LUT P0, PT, PT, PT, UP0, 0x80, 0x0 ;  /* 0x000000000000781c */ /* 0x000fe20003f0f008 */
[----:B------:R-:W-:-:S04]  /*3250*/  USHF.R.U32.HI UR5, URZ, 0x4, UR5 ;  /* 0x000000043f057899 */ /* 0x000fc80008011605 */
[----:B------:R-:W-:-:S08]  /*3260*/  ULOP3.LUT UR37, UR5, 0x3fff, URZ, 0xc0, !UPT ;  /* 0x00003fff05257892 */ /* 0x000fd0000f8ec03f */
        /* <DEDUP_REMOVED lines=9> */
[----:B------:R-:W-:Y:S01]  /*3300*/  MOV R6, UR4 ;  /* 0x0000000400067c02 */ /* 0x000fe20008000f00 */
[----:B------:R-:W-:Y:S01]  /*3310*/  IMAD.U32 R7, RZ, RZ, UR5 ;  /* 0x00000005ff077e24 */ /* 0x000fe2000f8e00ff */
[----:B------:R-:W-:Y:S01]  /*3320*/  MOV R13, RZ ;  /* 0x000000ff000d7202 */ /* 0x000fe20000000f00 */
[----:B------:R-:W-:-:S02]  /*3330*/  IMAD.U32 R11, RZ, RZ, UR7 ;  /* 0x00000007ff0b7e24 */ /* 0x000fc4000f8e00ff */
[----:B------:R-:W-:Y:S02]  /*3340*/  IMAD.MOV.U32 R8, RZ, RZ, 0x70 ;  /* 0x00000070ff087424 */ /* 0x000fe400078e00ff */
[----:B0-----:R-:W-:-:S07]  /*3350*/  IMAD.MOV.U32 R12, RZ, RZ, 0x1 ;  /* 0x00000001ff0c7424 */ /* 0x001fce00078e00ff */
[----:B------:R-:W-:-:S07]  /*3360*/  LEPC R20, `(.L_x_3015) ;  /* 0x000000001014794e */ /* 0x000fce0000000000 */
[----:B-1----:R-:W-:Y:S05]  /*3370*/  CALL.ABS.NOINC R14 ;  /* 0x000000000e007343 */ /* 0x002fea0003c00000 */
.L_x_3015:
[----:B------:R-:W2:Y:S01]  /*3380*/  LDL.LU R20, [R1+0x14] ;  /* 0x0000140001147983 */ /* 0x000ea20000300800 */
[----:B------:R-:W-:Y:S02]  /*3390*/  SHF.L.U32 R13, RZ, 0x1f, RZ ;  /* 0x0000001fff0d7819 */ /* 0x000fe400000006ff */
[----:B------:R-:W-:Y:S02]  /*33a0*/  LOP3.LUT R23, R23, 0xffffff80, RZ, 0xc0, !PT ;  /* 0xffffff8017177812 */ /* 0x000fe400078ec0ff */
[----:B------:R-:W0:Y:S01]  /*33b0*/  SYNCS.PHASECHK.TRANS64.TRYWAIT P1, [UR36+0x28c00], R13 ;  /* 0x028c000dff0075a7 */ /* 0x000e220008020164 */
[----:B------:R-:W-:Y:S02]  /*33c0*/  LEA.HI R3, R24, R24, RZ, 0x1 ;  /* 0x0000001818037211 */ /* 0x000fe400078f08ff */
[----:B------:R-:W-:Y:S02]  /*33d0*/  IMAD.IADD R23, R18, 0x1, -R23 ;  /* 0x0000000112177824 */ /* 0x000fe400078e0a17 */
[----:B------:R-:W-:-:S03]  /*33e0*/  LOP3.LUT R3, R3, 0xfffffe, RZ, 0xc0, !PT ;  /* 0x00fffffe03037812 */ /* 0x000fc600078ec0ff */
[----:B------:R-:W-:Y:S02]  /*33f0*/  SHF.R.S32.HI R4, RZ, 0x1f, R23 ;  /* 0x0000001fff047819 */ /* 0x000fe40000011417 */
[----:B------:R-:W-:Y:S02]  /*3400*/  IMAD.IADD R3, R24, 0x1, -R3 ;  /* 0x0000000118037824 */ /* 0x000fe400078e0a03 */
[CC--:B------:R-:W-:Y:S02]  /*3410*/  LEA.HI R0, R4.reuse, R23.reuse, RZ, 0x2 ;  /* 0x0000001704007211 */ /* 0x0c0fe400078f10ff */
[----:B------:R-:W-:Y:S02]  /*3420*/  LEA.HI R4, R4, R23, RZ, 0x5 ;  /* 0x0000001704047211 */ /* 0x000fe400078f28ff */
[--C-:B------:R-:W-:Y:S02]  /*3430*/  SHF.R.S32.HI R5, RZ, 0x2, R0.reuse ;  /* 0x00000002ff057819 */ /* 0x100fe40000011400 */
[----:B------:R-:W-:-:S02]  /*3440*/  SHF.R.S32.HI R6, RZ, 0x1f, R0 ;  /* 0x0000001fff067819 */ /* 0x000fc40000011400 */
[----:B------:R-:W-:Y:S02]  /*3450*/  LOP3.LUT R0, R0, 0x7ffffffc, RZ, 0xc0, !PT ;  /* 0x7ffffffc00007812 */ /* 0x000fe400078ec0ff */
[----:B------:R-:W-:Y:S02]  /*3460*/  LEA.HI R6, R6, R5, RZ, 0x3 ;  /* 0x0000000506067211 */ /* 0x000fe400078f18ff */
[----:B------:R-:W-:Y:S01]  /*3470*/  SHF.R.S32.HI R4, RZ, 0x5, R4 ;  /* 0x00000005ff047819 */ /* 0x000fe20000011404 */
[----:B------:R-:W-:Y:S01]  /*3480*/  IMAD.IADD R0, R23, 0x1, -R0 ;  /* 0x0000000117007824 */ /* 0x000fe200078e0a00 */
[----:B------:R-:W-:-:S03]  /*3490*/  LOP3.LUT R6, R6, 0xfffffff8, RZ, 0xc0, !PT ;  /* 0xfffffff806067812 */ /* 0x000fc600078ec0ff */
[----:B------:R-:W-:Y:S02]  /*34a0*/  IMAD.SHL.U32 R0, R0, 0x2, RZ ;  /* 0x0000000200007824 */ /* 0x000fe400078e00ff */
[----:B------:R-:W-:Y:S01]  /*34b0*/  IMAD.IADD R5, R5, 0x1, -R6 ;  /* 0x0000000105057824 */ /* 0x000fe200078e0a06 */
[----:B--2---:R-:W-:-:S04]  /*34c0*/  LOP3.LUT R7, R20, 0x1, RZ, 0xfc, !PT ;  /* 0x0000000114077812 */ /* 0x004fc800078efcff */
[----:B------:R-:W-:Y:S01]  /*34d0*/  ISETP.NE.AND P0, PT, R7, 0x3, PT ;  /* 0x000000030700780c */ /* 0x000fe20003f05270 */
[----:B0-----:R-:W-:-:S12]  /*34e0*/  @!P1 BRA `(.L_x_3016) ;  /* 0x000000ac00989947 */ /* 0x001fd80003800000 */
.L_x_3140:
[----:B0-----:R-:W-:Y:S01]  /*34f0*/  LEA R6, R4, R5, 0x4 ;  /* 0x0000000504067211 */ /* 0x001fe200078e20ff */
[----:B------:R-:W-:Y:S01]  /*3500*/  IMAD R4, R3, 0x100, R0 ;  /* 0x0000010003047824 */ /* 0x000fe200078e0200 */
[----:B------:R-:W-:Y:S06]  /*3510*/  @!P0 BRA `(.L_x_3017) ;  /* 0x0000000000048947 */ /* 0x000fec0003800000 */
[----:B------:R-:W-:Y:S01]  /*3520*/  BPT.TRAP 0x1 ;  /* 0x000000040000795c */ /* 0x000fe20000300000 */
.L_x_3017:
[----:B------:R0:W1:Y:S01]  /*3530*/  SYNCS.PHASECHK.TRANS64.TRYWAIT P2, [UR36+0x28c30], R13 ;  /* 0x028c300dff0075a7 */ /* 0x0000620008040164 */
[----:B------:R-:W-:Y:S05]  /*3540*/  @!P0 BRA `(.L_x_3018) ;  /* 0x0000000000048947 */ /* 0x000fea0003800000 */
[----:B------:R-:W-:Y:S01]  /*3550*/  BPT.TRAP 0x1 ;  /* 0x000000040000795c */ /* 0x000fe20000300000 */
.L_x_3018:
[----:B------:R-:W2:Y:S02]  /*3560*/  S2R R3, SR_TID.X ;  /* 0x0000000000037919 */ /* 0x000ea40000002100 */
[----:B--2---:R-:W-:-:S04]  /*3570*/  LOP3.LUT R3, R3, 0x7f, RZ, 0xc0, !PT ;  /* 0x0000007f03037812 */ /* 0x004fc800078ec0ff */
[----:B------:R-:W-:Y:S01]  /*3580*/  ISETP.NE.AND P1, PT, R3, RZ, PT ;  /* 0x000000ff0300720c */ /* 0x000fe20003f25270 */
[----:B-1----:R-:W-:-:S12]  /*3590*/  @P2 BRA `(.L_x_3019) ;  /* 0x0000000000082947 */ /* 0x002fd80003800000 */
[----:B------:R-:W1:Y:S02]  /*35a0*/  SYNCS.PHASECHK.TRANS64.TRYWAIT P2, [UR36+0x28c30], R13 ;  /* 0x028c300dff0075a7 */ /* 0x000e640008040164 */
[----:B-1----:R-:W-:Y:S05]  /*35b0*/  @!P2 BRA `(.L_x_3020) ;  /* 0x000000ac007ca947 */ /* 0x002fea0003800000 */
.L_x_3019:
[----:B------:R-:W-:Y:S05]  /*35c0*/  WARPSYNC.ALL ;  /* 0x0000000000007948 */ /* 0x000fea0003800000 */
[----:B------:R-:W-:Y:S01]  /*35d0*/  UIADD3 UR4, UR36, 0x20400, URZ ;  /* 0x0002040024047890 */ /* 0x000fe2000fffe03f */
[----:B------:R-:W-:Y:S01]  /*35e0*/  WARPGROUP.ARRIVE ;  /* 0x00000000000079c5 */ /* 0x000fe20000000000 */
[----:B------:R-:W-:Y:S01]  /*35f0*/  UIADD3 UR5, UR36, 0x22400, URZ ;  /* 0x0002240024057890 */ /* 0x000fe2000fffe03f */
[----:B------:R-:W-:Y:S01]  /*3600*/  IMAD R3, R17, -0x40, R22 ;  /* 0xffffffc011037824 */ /* 0x000fe200078e0216 */
[----:B------:R-:W-:Y:S02]  /*3610*/  USHF.R.U32.HI UR4, URZ, 0x4, UR4 ;  /* 0x000000043f047899 */ /* 0x000fe40008011604 */
[----:B------:R-:W-:-:S02]  /*3620*/  USHF.R.U32.HI UR5, URZ, 0x4, UR5 ;  /* 0x000000043f057899 */ /* 0x000fc40008011605 */
[----:B------:R-:W-:Y:S01]  /*3630*/  ULOP3.LUT UR4, UR4, 0x3fff, URZ, 0xc0, !UPT ;  /* 0x00003fff04047892 */ /* 0x000fe2000f8ec03f */
[----:B------:R-:W-:Y:S01]  /*3640*/  IADD3 R3, -R0, 0x40, R3 ;  /* 0x0000004000037810 */ /* 0x000fe20007ffe103 */
[----:B------:R-:W-:Y:S02]  /*3650*/  ULOP3.LUT UR5, UR5, 0x3fff, URZ, 0xc0, !UPT ;  /* 0x00003fff05057892 */ /* 0x000fe4000f8ec03f */
[----:B------:R-:W-:Y:S01]  /*3660*/  ULOP3.LUT UR8, UR4, 0x10000, URZ, 0xfc, !UPT ;  /* 0x0001000004087892 */ /* 0x000fe2000f8efc3f */
[C---:B------:R-:W-:Y:S01]  /*3670*/  ISETP.GT.AND P3, PT, R3.reuse, RZ, PT ;  /* 0x000000ff0300720c */ /* 0x040fe20003f64270 */
[----:B------:R-:W-:Y:S01]  /*3680*/  ULOP3.LUT UR6, UR5, 0x10000, URZ, 0xfc, !UPT ;  /* 0x0001000005067892 */ /* 0x000fe2000f8efc3f */
[C---:B------:R-:W-:Y:S01]  /*3690*/  ISETP.GT.AND P6, PT, R3.reuse, 0x1, PT ;  /* 0x000000010300780c */ /* 0x040fe20003fc4270 */
[----:B------:R-:W-:Y:S01]  /*36a0*/  UMOV UR9, 0x40000040 ;  /* 0x4000004000097882 */ /* 0x000fe20000000000 */
[----:B------:R-:W-:Y:S01]  /*36b0*/  UMOV UR7, 0x40000040 ;  /* 0x4000004000077882 */ /* 0x000fe20000000000 */
[----:B------:R-:W-:Y:S01]  /*36c0*/  UMOV UR5, UR9 ;  /* 0x0000000900057c82 */ /* 0x000fe20008000000 */
[----:B------:R-:W-:Y:S01]  /*36d0*/  UMOV UR4, UR8 ;  /* 0x0000000800047c82 */ /* 0x000fe20008000000 */
[----:B------:R-:W-:Y:S01]  /*36e0*/  UIADD3 UR12, UR8, 0x2, URZ ;  /* 0x00000002080c7890 */ /* 0x000fe2000fffe03f */
[----:B------:R-:W-:Y:S01]  /*36f0*/  ISETP.GT.AND P5, PT, R3, 0x8, PT ;  /* 0x000000080300780c */ /* 0x000fe20003fa4270 */
[----:B------:R-:W-:-:S02]  /*3700*/  UIADD3 UR14, UR6, 0x2, URZ ;  /* 0x00000002060e7890 */ /* 0x000fc4000fffe03f */
[----:B------:R-:W-:Y:S01]  /*3710*/  HGMMA.64x64x16.F32.BF16 R24, gdesc[UR4], RZ, !UPT, gsb0 ;  /* 0x00e00000041879f0 */ /* 0x000fe2000c0018ff */
[----:B------:R-:W-:Y:S01]  /*3720*/  UMOV UR13, 0x40000040 ;  /* 0x40000040000d7882 */ /* 0x000fe20000000000 */
[----:B------:R-:W-:Y:S01]  /*3730*/  UMOV UR15, 0x40000040 ;  /* 0x40000040000f7882 */ /* 0x000fe20000000000 */
[----:B------:R-:W-:Y:S01]  /*3740*/  UIADD3 UR16, UR8, 0x4, URZ ;  /* 0x0000000408107890 */ /* 0x000fe2000fffe03f */
[C---:B------:R-:W-:Y:S01]  /*3750*/  ISETP.GT.AND P4, PT, R3.reuse, 0x9, PT ;  /* 0x000000090300780c */ /* 0x040fe20003f84270 */
[----:B------:R-:W-:Y:S01]  /*3760*/  UIADD3 UR18, UR6, 0x4, URZ ;  /* 0x0000000406127890 */ /* 0x000fe2000fffe03f */
[----:B------:R-:W-:Y:S01]  /*3770*/  ISETP.GT.AND P2, PT, R3, 0x10, PT ;  /* 0x000000100300780c */ /* 0x000fe20003f44270 */
        /* <DEDUP_REMOVED lines=8> */
[----:B------:R-:W-:-:S02]  /*3800*/  WARPGROUP.DEPBAR.LE gsb0, 0x0 ;  /* 0x00008000000079c5 */ /* 0x000fc40000010000 */
[----:B------:R-:W-:-:S06]  /*3810*/  WARPGROUP.ARRIVE ;  /* 0x00000000000079c5 */ /* 0x000fcc0000000000 */
[----:B------:R-:W-:Y:S03]  /*3820*/  HGMMA.64x64x16.F32.BF16 R24, gdesc[UR12], R24, gsb0 ;  /* 0x00e000000c1879f0 */ /* 0x000fe60008001818 */
[----:B------:R-:W-:Y:S02]  /*3830*/  WARPGROUP.DEPBAR.LE gsb0, 0x0 ;  /* 0x00008000000079c5 */ /* 0x000fe40000010000 */
[----:B------:R-:W-:-:S06]  /*3840*/  WARPGROUP.ARRIVE ;  /* 0x00000000000079c5 */ /* 0x000fcc0000000000 */
[----:B------:R-:W-:Y:S03]  /*3850*/  HGMMA.64x64x16.F32.BF16 R24, gdesc[UR16], R24, gsb0 ;  /* 0x00e00000101879f0 */ /* 0x000fe60008001818 */
[----:B------:R-:W-:Y:S02]  /*3860*/  WARPGROUP.DEPBAR.LE gsb0, 0x0 ;  /* 0x00008000000079c5 */ /* 0x000fe40000010000 */
[----:B------:R-:W-:-:S06]  /*3870*/  WARPGROUP.ARRIVE ;  /* 0x00000000000079c5 */ /* 0x000fcc0000000000 */
[----:B------:R-:W-:Y:S03]  /*3880*/  HGMMA.64x64x16.F32.BF16 R24, gdesc[UR20], R24, gsb0 ;  /* 0x00e00000141879f0 */ /* 0x000fe60008001818 */
[----:B------:R-:W-:Y:S02]  /*3890*/  WARPGROUP.DEPBAR.LE gsb0, 0x0 ;  /* 0x00008000000079c5 */ /* 0x000fe40000010000 */
        /* <DEDUP_REMOVED lines=23> */
[----:B--2---:R-:W-:Y:S01]  /*3a10*/  FSEL R24, R24, -INF , P3 ;  /* 0xff80000018187808 */ /* 0x004fe20001800000 */
[----:B------:R-:W-:Y:S01]  /*3a20*/  FMUL.FTZ R42, R42, UR4 ;  /* 0x000000042a2a7c20 */ /* 0x000fe20008410000 */
[----:B------:R-:W-:Y:S01]  /*3a30*/  FMUL.FTZ R48, R48, UR4 ;  /* 0x0000000430307c20 */ /* 0x000fe20008410000 */
[----:B------:R-:W-:Y:S01]  /*3a40*/  FMUL.FTZ R43, R43, UR4 ;  /* 0x000000042b2b7c20 */ /* 0x000fe20008410000 */
[----:B------:R-:W-:Y:S01]  /*3a50*/  FMUL.FTZ R49, R49, UR4 ;  /* 0x0000000431317c20 */ /* 0x000fe20008410000 */
        /* <DEDUP_REMOVED lines=11> */
[----:B----4-:R-:W-:Y:S01]  /*3b10*/  FSEL R28, R28, -INF , P5 ;  /* 0xff8000001c1c7808 */ /* 0x010fe20002800000 */
[----:B------:R-:W-:-:S03]  /*3b20*/  FMUL.FTZ R55, R55, UR4 ;  /* 0x0000000437377c20 */ /* 0x000fc60008410000 */
[----:B------:R-:W-:-:S03]  /*3b30*/  FMNMX.FTZ R5, R28, R5, !PT ;  /* 0x000000051c057209 */ /* 0x000fc60007810000 */
[----:B------:R-:W4:Y:S01]  /*3b40*/  MUFU.TANH R32, R32 ;  /* 0x0000002000207308 */ /* 0x000f220000002400 */
[----:B--2---:R-:W-:-:S04]  /*3b50*/  FSEL R10, R29, -INF , P4 ;  /* 0xff8000001d0a7808 */ /* 0x004fc80002000000 */
[----:B------:R-:W-:-:S03]  /*3b60*/  FMNMX.FTZ R5, R10, R5, !PT ;  /* 0x000000050a057209 */ /* 0x000fc60007810000 */
[----:B------:R-:W2:Y:S01]  /*3b70*/  MUFU.TANH R27, R27 ;  /* 0x0000001b001b7308 */ /* 0x000ea20000002400 */
[----:B---3--:R-:W-:Y:S02]  /*3b80*/  FSEL R26, R26, -INF , P3 ;  /* 0xff8000001a1a7808 */ /* 0x008fe40001800000 */
[----:B------:R-:W-:-:S05]  /*3b90*/  ISETP.GT.AND P3, PT, R3, 0x11, PT ;  /* 0x000000110300780c */ /* 0x000fca0003f64270 */
[----:B------:R-:W3:Y:S01]  /*3ba0*/  MUFU.TANH R33, R33 ;  /* 0x0000002100217308 */ /* 0x000ee20000002400 */
[----:B----4-:R-:W-:-:S04]  /*3bb0*/  FSEL R32, R32, -INF , P2 ;  /* 0xff80000020207808 */ /* 0x010fc80001000000 */
[----:B------:R-:W-:-:S03]  /*3bc0*/  FMNMX.FTZ R5, R32, R5, !PT ;  /* 0x0000000520057209 */ /* 0x000fc60007810000 */
[----:B------:R-:W4:Y:S01]  /*3bd0*/  MUFU.TANH R30, R30 ;  /* 0x0000001e001e7308 */ /* 0x000f220000002400 */
[----:B--2---:R-:W-:Y:S02]  /*3be0*/  FSEL R27, R27, -INF , P6 ;  /* 0xff8000001b1b7808 */ /* 0x004fe40003000000 */
[----:B------:R-:W-:-:S05]  /*3bf0*/  ISETP.GT.AND P6, PT, R3, 0x18, PT ;  /* 0x000000180300780c */ /* 0x000fca0003fc4270 */
[----:B------:R-:W2:Y:S01]  /*3c00*/  MUFU.TANH R36, R36 ;  /* 0x0000002400247308 */ /* 0x000ea20000002400 */
[----:B---3--:R-:W-:-:S04]  /*3c10*/  FSEL R14, R33, -INF , P3 ;  /* 0xff800000210e7808 */ /* 0x008fc80001800000 */
[----:B------:R-:W-:-:S03]  /*3c20*/  FMNMX.FTZ R5, R14, R5, !PT ;  /* 0x000000050e057209 */ /* 0x000fc60007810000 */
[----:B------:R-:W1:Y:S01]  /*3c30*/  MUFU.TANH R31, R31 ;  /* 0x0000001f001f7308 */ /* 0x000e620000002400 */
[----:B----4-:R-:W-:Y:S02]  /*3c40*/  FSEL R30, R30, -INF , P5 ;  /* 0xff8000001e1e7808 */ /* 0x010fe40002800000 */
        /* <DEDUP_REMOVED lines=48> */
[----:B------:R-:W-:Y:S02]  /*3f50*/  ISETP.GT.AND P2, PT, R3, 0x39, PT ;  /* 0x000000390300780c */ /* 0x000fe40003f44270 */
[----:B------:R-:W-:-:S03]  /*3f60*/  FMNMX.FTZ R3, R26, R27, !PT ;  /* 0x0000001b1a037209 */ /* 0x000fc60007810000 */
[----:B------:R-:W2:Y:S01]  /*3f70*/  MUFU.TANH R47, R47 ;  /* 0x0000002f002f7308 */ /* 0x000ea20000002400 */
[----:B-1----:R-:W-:Y:S02]  /*3f80*/  FSEL R52, R52, -INF , P3 ;  /* 0xff80000034347808 */ /* 0x002fe40001800000 */
[----:B------:R-:W-:Y:S02]  /*3f90*/  FMNMX.FTZ R3, R30, R3, !PT ;  /* 0x000000031e037209 */ /* 0x000fe40007810000 */
[----:B------:R-:W-:Y:S02]  /*3fa0*/  FMNMX.FTZ R5, R52, R5, !PT ;  /* 0x0000000534057209 */ /* 0x000fe40007810000 */
[----:B------:R-:W-:Y:S01]  /*3fb0*/  FMNMX.FTZ R3, R8, R3, !PT ;  /* 0x0000000308037209 */ /* 0x000fe20007810000 */
[----:B------:R-:W1:Y:S01]  /*3fc0*/  MUFU.TANH R50, R50 ;  /* 0x0000003200327308 */ /* 0x000e620000002400 */
[----:B---3--:R-:W-:Y:S02]  /*3fd0*/  FSEL R68, R53, -INF , P2 ;  /* 0xff80000035447808 */ /* 0x008fe40001000000 */
[----:B------:R-:W-:-:S02]  /*3fe0*/  FMNMX.FTZ R3, R34, R3, !PT ;  /* 0x0000000322037209 */ /* 0x000fc40007810000 */
[----:B------:R-:W-:Y:S02]  /*3ff0*/  FMNMX.FTZ R5, R68, R5, !PT ;  /* 0x0000000544057209 */ /* 0x000fe40007810000 */
[----:B------:R-:W-:Y:S01]  /*4000*/  FMNMX.FTZ R3, R12, R3, !PT ;  /* 0x000000030c037209 */ /* 0x000fe20007810000 */
[----:B------:R-:W-:Y:S01]  /*4010*/  MUFU.TANH R51, R51 ;  /* 0x0000003300337308 */ /* 0x000fe20000002400 */
[----:B--2---:R-:W-:Y:S01]  /*4020*/  FSEL R48, R47, -INF , P6 ;  /* 0xff8000002f307808 */ /* 0x004fe20003000000 */
[----:B------:R-:W2:Y:S01]  /*4030*/  SHFL.BFLY PT, R0, R5, 0x2, 0x1f ;  /* 0x0c401f0005007f89 */ /* 0x000ea200000e0000 */
[----:B------:R-:W-:-:S04]  /*4040*/  FMNMX.FTZ R3, R38, R3, !PT ;  /* 0x0000000326037209 */ /* 0x000fc80007810000 */
[----:B------:R-:W-:Y:S01]  /*4050*/  FMNMX.FTZ R3, R20, R3, !PT ;  /* 0x0000000314037209 */ /* 0x000fe20007810000 */
[----:B------:R-:W3:Y:S01]  /*4060*/  MUFU.TANH R54, R54 ;  /* 0x0000003600367308 */ /* 0x000ee20000002400 */
[----:B-1----:R-:W-:Y:S02]  /*4070*/  FSEL R50, R50, -INF , P5 ;  /* 0xff80000032327808 */ /* 0x002fe40002800000 */
[----:B------:R-:W-:-:S04]  /*4080*/  FMNMX.FTZ R3, R42, R3, !PT ;  /* 0x000000032a037209 */ /* 0x000fc80007810000 */
[----:B------:R-:W-:Y:S01]  /*4090*/  FMNMX.FTZ R3, R44, R3, !PT ;  /* 0x000000032c037209 */ /* 0x000fe20007810000 */
[----:B------:R-:W1:Y:S03]  /*40a0*/  MUFU.TANH R55, R55 ;  /* 0x0000003700377308 */ /* 0x000e660000002400 */
[----:B------:R-:W-:-:S04]  /*40b0*/  FMNMX.FTZ R3, R46, R3, !PT ;  /* 0x000000032e037209 */ /* 0x000fc80007810000 */
[----:B------:R-:W-:Y:S02]  /*40c0*/  FMNMX.FTZ R3, R48, R3, !PT ;  /* 0x0000000330037209 */ /* 0x000fe40007810000 */
[----:B---3--:R-:W-:Y:S02]  /*40d0*/  FSEL R54, R54, -INF , P3 ;  /* 0xff80000036367808 */ /* 0x008fe40001800000 */
[----:B--2---:R-:W-:Y:S01]  /*40e0*/  FMNMX.FTZ R0, R5, R0, !PT ;  /* 0x0000000005007209 */ /* 0x004fe20007810000 */
[----:B------:R-:W-:Y:S01]  /*40f0*/  IMAD.U32 R5, RZ, RZ, UR5 ;  /* 0x00000005ff057e24 */ /* 0x000fe2000f8e00ff */
[----:B------:R-:W-:-:S03]  /*4100*/  FMNMX.FTZ R3, R50, R3, !PT ;  /* 0x0000000332037209 */ /* 0x000fc60007810000 */
[----:B------:R-:W2:Y:S01]  /*4110*/  SHFL.BFLY PT, R7, R0, 0x1, 0x1f ;  /* 0x0c201f0000077f89 */ /* 0x000ea200000e0000 */
[----:B-1----:R-:W-:Y:S02]  /*4120*/  FSEL R66, R55, -INF , P2 ;  /* 0xff80000037427808 */ /* 0x002fe40001000000 */
[----:B--2---:R-:W-:-:S04]  /*4130*/  FMNMX.FTZ R0, R0, R7, !PT ;  /* 0x0000000700007209 */ /* 0x004fc80007810000 */
[C---:B------:R-:W-:Y:S01]  /*4140*/  FSETP.NEU.FTZ.AND P6, PT, R0.reuse, -INF , PT ;  /* 0xff8000000000780b */ /* 0x040fe20003fdd000 */
[----:B------:R-:W-:-:S05]  /*4150*/  FMUL.FTZ R7, R0, R5 ;  /* 0x0000000500077220 */ /* 0x000fca0000410000 */
[----:B------:R-:W-:-:S05]  /*4160*/  FSEL R7, R7, RZ, P6 ;  /* 0x000000ff07077208 */ /* 0x000fca0003000000 */
[-CC-:B------:R-:W-:Y:S01]  /*4170*/  FFMA.FTZ R9, R24, R5.reuse, -R7.reuse ;  /* 0x0000000518097223 */ /* 0x180fe20000010807 */
[----:B------:R-:W-:Y:S01]  /*4180*/  FSEL R24, R51, -INF , P4 ;  /* 0xff80000033187808 */ /* 0x000fe20002000000 */
        /* <DEDUP_REMOVED lines=12> */
[-CC-:B-1----:R-:W-:Y:S01]  /*4250*/  FFMA.FTZ R9, R10, R5.reuse, -R7.reuse ;  /* 0x000000050a097223 */ /* 0x182fe20000010807 */
[-CC-:B------:R-:W-:Y:S01]  /*4260*/  FFMA.FTZ R58, R58, R5.reuse, -R7.reuse ;  /* 0x000000053a3a7223 */ /* 0x180fe20000010807 */
[-CC-:B------:R-:W-:Y:S01]  /*4270*/  FFMA.FTZ R60, R60, R5.reuse, -R7.reuse ;  /* 0x000000053c3c7223 */ /* 0x180fe20000010807 */
[-CC-:B------:R-:W-:Y:S01]  /*4280*/  FFMA.FTZ R62, R62, R5.reuse, -R7.reuse ;  /* 0x000000053e3e7223 */ /* 0x180fe20000010807 */
[----:B------:R-:W1:Y:S01]  /*4290*/  SHFL.BFLY PT, R10, R3, 0x2, 0x1f ;  /* 0x0c401f00030a7f89 */ /* 0x000e6200000e0000 */
[----:B------:R-:W-:Y:S01]  /*42a0*/  MUFU.EX2 R11, R9 ;  /* 0x00000009000b7308 */ /* 0x000fe20000000800 */
[-CC-:B------:R-:W-:Y:S01]  /*42b0*/  FFMA.FTZ R64, R64, R5.reuse, -R7.reuse ;  /* 0x0000000540407223 */ /* 0x180fe20000010807 */
[-CC-:B------:R-:W-:Y:S01]  /*42c0*/  FFMA.FTZ R52, R52, R5.reuse, -R7.reuse ;  /* 0x0000000534347223 */ /* 0x180fe20000010807 */
[----:B------:R-:W-:Y:S01]  /*42d0*/  FFMA.FTZ R68, R68, R5, -R7 ;  /* 0x0000000544447223 */ /* 0x000fe20000010807 */
[----:B------:R-:W-:-:S04]  /*42e0*/  LEA.HI R7, R19, R18, RZ, 0x4 ;  /* 0x0000001213077211 */ /* 0x000fc800078f20ff */
[----:B------:R-:W-:Y:S08]  /*42f0*/  MUFU.EX2 R25, R25 ;  /* 0x0000001900197308 */ /* 0x000ff00000000800 */
[----:B------:R-:W2:Y:S01]  /*4300*/  MUFU.EX2 R28, R28 ;  /* 0x0000001c001c7308 */ /* 0x000ea20000000800 */
[----:B-1----:R-:W-:-:S07]  /*4310*/  FMNMX.FTZ R10, R3, R10, !PT ;  /* 0x0000000a030a7209 */ /* 0x002fce0007810000 */
[----:B------:R-:W-:Y:S01]  /*4320*/  MUFU.EX2 R32, R32 ;  /* 0x0000002000207308 */ /* 0x000fe20000000800 */
[----:B------:R-:W1:Y:S07]  /*4330*/  SHFL.BFLY PT, R3, R10, 0x1, 0x1f ;  /* 0x0c201f000a037f89 */ /* 0x000e6e00000e0000 */
[----:B------:R3:W4:Y:S01]  /*4340*/  MUFU.EX2 R15, R14 ;  /* 0x0000000e000f7308 */ /* 0x0007220000000800 */
[----:B--2---:R-:W-:-:S07]  /*4350*/  F2FP.BF16.F32.PACK_AB R154, R11, R28 ;  /* 0x0000001c0b9a723e */ /* 0x004fce00000010ff */
[----:B------:R-:W-:Y:S01]  /*4360*/  MUFU.EX2 R36, R36 ;  /* 0x0000002400247308 */ /* 0x000fe20000000800 */
[----:B---3--:R-:W-:-:S07]  /*4370*/  IMAD.U32 R14, RZ, RZ, UR36 ;  /* 0x00000024ff0e7e24 */ /* 0x008fce000f8e00ff */
[----:B------:R-:W-:Y:S01]  /*4380*/  MUFU.EX2 R21, R22 ;  /* 0x0000001600157308 */ /* 0x000fe20000000800 */
[----:B----4-:R-:W-:Y:S02]  /*4390*/  F2FP.BF16.F32.PACK_AB R156, R15, R32 ;  /* 0x000000200f9c723e */ /* 0x010fe400000010ff */
[----:B-1----:R-:W-:-:S04]  /*43a0*/  FMNMX.FTZ R3, R10, R3, !PT ;  /* 0x000000030a037209 */ /* 0x002fc80007810000 */
[C---:B------:R-:W-:Y:S01]  /*43b0*/  FSETP.NEU.FTZ.AND P2, PT, R3.reuse, -INF , PT ;  /* 0xff8000000300780b */ /* 0x040fe20003f5d000 */
[-C--:B------:R-:W-:Y:S01]  /*43c0*/  FMUL.FTZ R9, R3, R5.reuse ;  /* 0x0000000503097220 */ /* 0x080fe20000410000 */
[----:B------:R-:W-:Y:S04]  /*43d0*/  MUFU.EX2 R40, R40 ;  /* 0x0000002800287308 */ /* 0x000fe80000000800 */
[----:B------:R-:W-:Y:S02]  /*43e0*/  FSEL R35, R9, RZ, P2 ;  /* 0x000000ff09237208 */ /* 0x000fe40001000000 */
[----:B------:R-:W-:Y:S02]  /*43f0*/  LOP3.LUT R9, R7, 0xfffffff0, RZ, 0xc0, !PT ;  /* 0xfffffff007097812 */ /* 0x000fe400078ec0ff */
[----:B------:R-:W1:Y:S01]  /*4400*/  MUFU.EX2 R23, R56 ;  /* 0x0000003800177308 */ /* 0x000e620000000800 */
[-CC-:B------:R-:W-:Y:S01]  /*4410*/  FFMA.FTZ R10, R8, R5.reuse, -R35.reuse ;  /* 0x00000005080a7223 */ /* 0x180fe20000010823 */
[----:B------:R-:W-:Y:S01]  /*4420*/  FFMA.FTZ R12, R12, R5, -R35 ;  /* 0x000000050c0c7223 */ /* 0x000fe20000010823 */
[----:B------:R-:W-:-:S02]  /*4430*/  IMAD.IADD R9, R18, 0x1, -R9 ;  /* 0x0000000112097824 */ /* 0x000fc400078e0a09 */
[-CC-:B------:R-:W-:Y:S01]  /*4440*/  FFMA.FTZ R26, R26, R5.reuse, -R35.reuse ;  /* 0x000000051a1a7223 */ /* 0x180fe20000010823 */
[-CC-:B------:R-:W-:Y:S01]  /*4450*/  FFMA.FTZ R27, R27, R5.reuse, -R35.reuse ;  /* 0x000000051b1b7223 */ /* 0x180fe20000010823 */
[-CC-:B------:R-:W-:Y:S01]  /*4460*/  FFMA.FTZ R30, R30, R5.reuse, -R35.reuse ;  /* 0x000000051e1e7223 */ /* 0x180fe20000010823 */
[-C--:B------:R-:W-:Y:S01]  /*4470*/  FFMA.FTZ R34, R34, R5.reuse, -R35 ;  /* 0x0000000522227223 */ /* 0x080fe20000010823 */
[----:B------:R-:W-:Y:S01]  /*4480*/  SHF.R.S32.HI R8, RZ, 0x1f, R9 ;  /* 0x0000001fff087819 */ /* 0x000fe20000011409 */
[----:B------:R2:W-:Y:S01]  /*4490*/  MUFU.EX2 R155, R10 ;  /* 0x0000000a009b7308 */ /* 0x0005e20000000800 */
[-CC-:B------:R-:W-:Y:S01]  /*44a0*/  FFMA.FTZ R38, R38, R5.reuse, -R35.reuse ;  /* 0x0000000526267223 */ /* 0x180fe20000010823 */
[----:B------:R-:W-:Y:S01]  /*44b0*/  LEA.HI R18, R19, R18, RZ, 0x5 ;  /* 0x0000001213127211 */ /* 0x000fe200078f28ff */
[--C-:B------:R-:W-:Y:S01]  /*44c0*/  FFMA.FTZ R20, R20, R5, -R35.reuse ;  /* 0x0000000514147223 */ /* 0x100fe20000010823 */
[----:B------:R-:W-:Y:S01]  /*44d0*/  LEA.HI R8, R8, R9, RZ, 0x3 ;  /* 0x0000000908087211 */ /* 0x000fe200078f18ff */
[-CC-:B------:R-:W-:Y:S01]  /*44e0*/  FFMA.FTZ R42, R42, R5.reuse, -R35.reuse ;  /* 0x000000052a2a7223 */ /* 0x180fe20000010823 */
[----:B------:R-:W-:Y:S01]  /*44f0*/  FFMA.FTZ R44, R44, R5, -R35 ;  /* 0x000000052c2c7223 */ /* 0x000fe20000010823 */
[----:B------:R-:W-:Y:S01]  /*4500*/  IMAD.SHL.U32 R18, R18, 0x20, RZ ;  /* 0x0000002012127824 */ /* 0x000fe200078e00ff */
[----:B------:R3:W-:Y:S01]  /*4510*/  MUFU.EX2 R157, R12 ;  /* 0x0000000c009d7308 */ /* 0x0007e20000000800 */
[C---:B--2---:R-:W-:Y:S01]  /*4520*/  LOP3.LUT R10, R8.reuse, 0xfffffff8, RZ, 0xc0, !PT ;  /* 0xfffffff8080a7812 */ /* 0x044fe200078ec0ff */
[----:B------:R-:W-:-:S02]  /*4530*/  IMAD.SHL.U32 R8, R8, 0x40, RZ ;  /* 0x0000004008087824 */ /* 0x000fc400078e00ff */
[-CC-:B------:R-:W-:Y:S01]  /*4540*/  FFMA.FTZ R46, R46, R5.reuse, -R35.reuse ;  /* 0x000000052e2e7223 */ /* 0x180fe20000010823 */
[----:B------:R-:W-:Y:S01]  /*4550*/  LOP3.LUT R37, R18, 0x7ffffc00, RZ, 0xc0, !PT ;  /* 0x7ffffc0012257812 */ /* 0x000fe200078ec0ff */
[-C--:B------:R-:W-:Y:S01]  /*4560*/  FFMA.FTZ R48, R48, R5.reuse, -R35 ;  /* 0x0000000530307223 */ /* 0x080fe20000010823 */
[----:B------:R-:W-:Y:S01]  /*4570*/  IMAD.IADD R10, R9, 0x1, -R10 ;  /* 0x00000001090a7824 */ /* 0x000fe200078e0a0a */
[----:B------:R-:W-:Y:S01]  /*4580*/  SHF.R.S32.HI R9, RZ, 0x4, R7 ;  /* 0x00000004ff097819 */ /* 0x000fe20000011407 */
[----:B------:R-:W-:Y:S01]  /*4590*/  MUFU.EX2 R26, R26 ;  /* 0x0000001a001a7308 */ /* 0x000fe20000000800 */
[-C--:B------:R-:W-:Y:S01]  /*45a0*/  FFMA.FTZ R50, R50, R5.reuse, -R35 ;  /* 0x0000000532327223 */ /* 0x080fe20000010823 */
[----:B------:R-:W-:Y:S01]  /*45b0*/  IMAD.SHL.U32 R7, R10, 0x40, RZ ;  /* 0x000000400a077824 */ /* 0x000fe200078e00ff */
[----:B---3--:R-:W-:Y:S01]  /*45c0*/  SHF.L.U32 R12, R9, 0x3, RZ ;  /* 0x00000003090c7819 */ /* 0x008fe200000006ff */
[----:B------:R-:W-:Y:S01]  /*45d0*/  FADD.FTZ R9, R152, R25 ;  /* 0x0000001998097221 */ /* 0x000fe20000010000 */
[----:B------:R-:W-:Y:S01]  /*45e0*/  LOP3.LUT P2, RZ, R10, 0x2, RZ, 0xc0, !PT ;  /* 0x000000020aff7812 */ /* 0x000fe2000784c0ff */
[-C--:B------:R-:W-:Y:S01]  /*45f0*/  FFMA.FTZ R24, R24, R5.reuse, -R35 ;  /* 0x0000000518187223 */ /* 0x080fe20000010823 */
[----:B------:R-:W-:Y:S01]  /*4600*/  LOP3.LUT R7, R7, 0x1c0, RZ, 0xc0, !PT ;  /* 0x000001c007077812 */ /* 0x000fe200078ec0ff */
[----:B------:R-:W2:Y:S01]  /*4610*/  MUFU.EX2 R27, R27 ;  /* 0x0000001b001b7308 */ /* 0x000ea20000000800 */
[----:B------:R-:W-:Y:S01]  /*4620*/  LOP3.LUT P3, RZ, R10, 0x4, RZ, 0xc0, !PT ;  /* 0x000000040aff7812 */ /* 0x000fe2000786c0ff */
[----:B------:R-:W-:Y:S01]  /*4630*/  FADD.FTZ R10, R28, R9 ;  /* 0x000000091c0a7221 */ /* 0x000fe20000010000 */
[----:B------:R-:W-:Y:S01]  /*4640*/  LOP3.LUT R12, R7, 0x8, R12, 0xf8, !PT ;  /* 0x00000008070c7812 */ /* 0x000fe200078ef80c */
[----:B------:R-:W-:Y:S01]  /*4650*/  FFMA.FTZ R54, R54, R5, -R35 ;  /* 0x0000000536367223 */ /* 0x000fe20000010823 */
[----:B------:R-:W-:Y:S01]  /*4660*/  SHF.R.U32.HI R7, RZ, 0x3, R7 ;  /* 0x00000003ff077819 */ /* 0x000fe20000011607 */
[----:B------:R-:W-:Y:S01]  /*4670*/  FADD.FTZ R9, R11, R10 ;  /* 0x0000000a0b097221 */ /* 0x000fe20000010000 */
[----:B------:R-:W-:Y:S01]  /*4680*/  LOP3.LUT R10, R8, 0x7ffffe00, RZ, 0xc0, !PT ;  /* 0x7ffffe00080a7812 */ /* 0x000fe200078ec0ff */
[----:B------:R-:W3:Y:S01]  /*4690*/  MUFU.EX2 R30, R30 ;  /* 0x0000001e001e7308 */ /* 0x000ee20000000800 */
[----:B------:R-:W-:Y:S01]  /*46a0*/  LOP3.LUT R12, R12, R7, RZ, 0x3c, !PT ;  /* 0x000000070c0c7212 */ /* 0x000fe200078e3cff */
[----:B------:R-:W-:-:S02]  /*46b0*/  @!P1 VIADD R7, R14, 0x28c40 ;  /* 0x00028c400e079836 */ /* 0x000fc40000000000 */
[----:B------:R-:W-:Y:S01]  /*46c0*/  FADD.FTZ R8, R32, R9 ;  /* 0x0000000920087221 */ /* 0x000fe20000010000 */
[----:B-1----:R-:W-:Y:S01]  /*46d0*/  F2FP.BF16.F32.PACK_AB R160, R23, R40 ;  /* 0x0000002817a0723e */ /* 0x002fe200000010ff */
[----:B------:R-:W-:Y:S01]  /*46e0*/  FFMA.FTZ R35, R66, R5, -R35 ;  /* 0x0000000542237223 */ /* 0x000fe20000010823 */
[----:B------:R-:W-:Y:S01]  /*46f0*/  IADD3 R12, R12, R10, R37 ;  /* 0x0000000a0c0c7210 */ /* 0x000fe20007ffe025 */
[----:B------:R-:W-:Y:S01]  /*4700*/  FADD.FTZ R9, R15, R8 ;  /* 0x000000080f097221 */ /* 0x000fe20000010000 */
[----:B------:R-:W1:Y:S01]  /*4710*/  MUFU.EX2 R34, R34 ;  /* 0x0000002200227308 */ /* 0x000e620000000800 */
[----:B------:R-:W-:Y:S02]  /*4720*/  @!P1 PRMT R7, RZ, 0x654, R7 ;  /* 0x00000654ff079816 */ /* 0x000fe40000000007 */
[----:B------:R-:W-:Y:S01]  /*4730*/  FADD.FTZ R10, R36, R9 ;  /* 0x00000009240a7221 */ /* 0x000fe20000010000 */
[----:B------:R-:W-:Y:S01]  /*4740*/  F2FP.BF16.F32.PACK_AB R158, R21, R36 ;  /* 0x00000024159e723e */ /* 0x000fe200000010ff */
[----:B------:R4:W-:Y:S01]  /*4750*/  @!P1 SYNCS.ARRIVE.TRANS64.RED.A1T0 RZ, [R7+URZ], RZ ;  /* 0x000000ff07ff99a7 */ /* 0x0009e2000810043f */
[----:B------:R-:W-:Y:S01]  /*4760*/  F2FP.BF16.F32.PACK_AB R152, R25, R152 ;  /* 0x000000981998723e */ /* 0x000fe200000010ff */
[----:B------:R-:W-:Y:S01]  /*4770*/  FADD.FTZ R9, R21, R10 ;  /* 0x0000000a15097221 */ /* 0x000fe20000010000 */
[----:B------:R-:W5:Y:S01]  /*4780*/  MUFU.EX2 R38, R38 ;  /* 0x0000002600267308 */ /* 0x000f620000000800 */
[----:B--2---:R-:W-:-:S02]  /*4790*/  F2FP.BF16.F32.PACK_AB R153, R27, R26 ;  /* 0x0000001a1b99723e */ /* 0x004fc400000010ff */
[----:B------:R-:W-:Y:S01]  /*47a0*/  FADD.FTZ R10, R40, R9 ;  /* 0x00000009280a7221 */ /* 0x000fe20000010000 */
[----:B----4-:R-:W-:-:S03]  /*47b0*/  FADD.FTZ R7, R26, R27 ;  /* 0x0000001b1a077221 */ /* 0x010fc60000010000 */
[----:B------:R-:W-:Y:S01]  /*47c0*/  FADD.FTZ R15, R23, R10 ;  /* 0x0000000a170f7221 */ /* 0x000fe20000010000 */
[----:B------:R-:W2:Y:S01]  /*47d0*/  MUFU.EX2 R159, R20 ;  /* 0x00000014009f7308 */ /* 0x000ea20000000800 */
[----:B---3--:R-:W-:Y:S01]  /*47e0*/  FADD.FTZ R8, R30, R7 ;  /* 0x000000071e087221 */ /* 0x008fe20000010000 */
[----:B------:R-:W-:-:S03]  /*47f0*/  IMAD.MOV.U32 R23, RZ, RZ, 0x20 ;  /* 0x00000020ff177424 */ /* 0x000fc600078e00ff */
[C---:B------:R-:W-:Y:S01]  /*4800*/  FADD.FTZ R7, R155.reuse, R8 ;  /* 0x000000089b077221 */ /* 0x040fe20000010000 */
[----:B------:R-:W-:Y:S02]  /*4810*/  F2FP.BF16.F32.PACK_AB R155, R155, R30 ;  /* 0x0000001e9b9b723e */ /* 0x000fe400000010ff */
[----:B------:R-:W3:Y:S01]  /*4820*/  MUFU.EX2 R42, R42 ;  /* 0x0000002a002a7308 */ /* 0x000ee20000000800 */
[----:B-1----:R-:W-:Y:S01]  /*4830*/  FADD.FTZ R8, R34, R7 ;  /* 0x0000000722087221 */ /* 0x002fe20000010000 */
[----:B------:R-:W-:-:S03]  /*4840*/  SEL R23, R23, 0xffffffe0, !P2 ;  /* 0xffffffe017177807 */ /* 0x000fc60005000000 */
[C---:B------:R-:W-:Y:S01]  /*4850*/  FADD.FTZ R7, R157.reuse, R8 ;  /* 0x000000089d077221 */ /* 0x040fe20000010000 */
[----:B------:R-:W-:Y:S02]  /*4860*/  F2FP.BF16.F32.PACK_AB R157, R157, R34 ;  /* 0x000000229d9d723e */ /* 0x000fe400000010ff */
[----:B------:R-:W1:Y:S01]  /*4870*/  MUFU.EX2 R161, R44 ;  /* 0x0000002c00a17308 */ /* 0x000e620000000800 */
[----:B-----5:R-:W-:Y:S01]  /*4880*/  FADD.FTZ R8, R38, R7 ;  /* 0x0000000726087221 */ /* 0x020fe20000010000 */
[----:B------:R-:W-:Y:S01]  /*4890*/  LEA R7, R12, UR36, 0x1 ;  /* 0x000000240c077c11 */ /* 0x000fe2000f8e08ff */
[----:B------:R-:W-:Y:S02]  /*48a0*/  BAR.SYNC.DEFER_BLOCKING 0xf, 0x100 ;  /* 0x03c4000000007b1d */ /* 0x000fe40000010000 */
[----:B--2---:R-:W-:Y:S01]  /*48b0*/  FADD.FTZ R9, R159, R8 ;  /* 0x000000089f097221 */ /* 0x004fe20000010000 */
[C---:B------:R-:W-:Y:S01]  /*48c0*/  IADD3 R12, R7.reuse, 0x26800, RZ ;  /* 0x00026800070c7810 */ /* 0x040fe20007ffe0ff */
[----:B------:R-:W-:Y:S01]  /*48d0*/  VIADD R8, R7, 0x26840 ;  /* 0x0002684007087836 */ /* 0x000fe20000000000 */
[----:B------:R-:W-:Y:S01]  /*48e0*/  F2FP.BF16.F32.PACK_AB R159, R159, R38 ;  /* 0x000000269f9f723e */ /* 0x000fe200000010ff */
[----:B------:R-:W2:Y:S01]  /*48f0*/  MUFU.EX2 R58, R58 ;  /* 0x0000003a003a7308 */ /* 0x000ea20000000800 */
[----:B---3--:R-:W-:Y:S01]  /*4900*/  FADD.FTZ R10, R42, R9 ;  /* 0x000000092a0a7221 */ /* 0x008fe20000010000 */
[----:B------:R-:W-:-:S02]  /*4910*/  @P3 VIADD R8, R12, 0xffffffc0 ;  /* 0xffffffc00c083836 */ /* 0x000fc40000000000 */
[----:B------:R-:W-:-:S04]  /*4920*/  IMAD.IADD R9, R12, 0x1, R23 ;  /* 0x000000010c097824 */ /* 0x000fc800078e0217 */
[----:B------:R-:W3:Y:S01]  /*4930*/  MUFU.EX2 R46, R46 ;  /* 0x0000002e002e7308 */ /* 0x000ee20000000800 */
[C---:B-1----:R-:W-:Y:S01]  /*4940*/  FADD.FTZ R21, R161.reuse, R10 ;  /* 0x0000000aa1157221 */ /* 0x042fe20000010000 */
[----:B------:R-:W-:Y:S01]  /*4950*/  F2FP.BF16.F32.PACK_AB R161, R161, R42 ;  /* 0x0000002aa1a1723e */ /* 0x000fe200000010ff */
[----:B------:R-:W-:-:S05]  /*4960*/  IMAD.IADD R10, R23, 0x1, R8 ;  /* 0x00000001170a7824 */ /* 0x000fca00078e0208 */
[----:B------:R-:W1:Y:S01]  /*4970*/  MUFU.EX2 R29, R60 ;  /* 0x0000003c001d7308 */ /* 0x000e620000000800 */
[----:B--2---:R-:W-:Y:S01]  /*4980*/  FADD.FTZ R12, R58, R15 ;  /* 0x0000000f3a0c7221 */ /* 0x004fe20000010000 */
[----:B------:R2:W-:Y:S04]  /*4990*/  STSM.16.M88.4 [R7+0x26800], R152 ;  /* 0x0268009807007844 */ /* 0x0005e80000000200 */
[----:B------:R2:W-:Y:S02]  /*49a0*/  STSM.16.M88.4 [R9], R156 ;  /* 0x0000009c09007844 */ /* 0x0005e40000000200 */
[----:B------:R-:W4:Y:S01]  /*49b0*/  MUFU.EX2 R19, R48 ;  /* 0x0000003000137308 */ /* 0x000f220000000800 */
[----:B---3--:R-:W-:-:S07]  /*49c0*/  FADD.FTZ R18, R46, R21 ;  /* 0x000000152e127221 */ /* 0x008fce0000010000 */
[----:B------:R-:W-:Y:S01]  /*49d0*/  MUFU.EX2 R62, R62 ;  /* 0x0000003e003e7308 */ /* 0x000fe20000000800 */
[C---:B-1----:R-:W-:Y:S01]  /*49e0*/  F2FP.BF16.F32.PACK_AB R162, R29.reuse, R58 ;  /* 0x0000003a1da2723e */ /* 0x042fe200000010ff */
[----:B------:R-:W-:-:S06]  /*49f0*/  FADD.FTZ R29, R29, R12 ;  /* 0x0000000c1d1d7221 */ /* 0x000fcc0000010000 */
[----:B------:R-:W1:Y:S01]  /*4a00*/  MUFU.EX2 R31, R64 ;  /* 0x00000040001f7308 */ /* 0x000e620000000800 */
[C---:B----4-:R-:W-:Y:S01]  /*4a10*/  F2FP.BF16.F32.PACK_AB R163, R19.reuse, R46 ;  /* 0x0000002e13a3723e */ /* 0x050fe200000010ff */
[----:B------:R-:W-:-:S04]  /*4a20*/  FADD.FTZ R19, R19, R18 ;  /* 0x0000001213137221 */ /* 0x000fc80000010000 */
[----:B------:R2:W-:Y:S02]  /*4a30*/  STSM.16.M88.4 [R8], R160 ;  /* 0x000000a008007844 */ /* 0x0005e40000000200 */
[----:B------:R-:W-:Y:S08]  /*4a40*/  MUFU.EX2 R50, R50 ;  /* 0x0000003200327308 */ /* 0x000ff00000000800 */
[----:B------:R-:W3:Y:S01]  /*4a50*/  MUFU.EX2 R11, R24 ;  /* 0x00000018000b7308 */ /* 0x000ee20000000800 */
[----:B-1----:R-:W-:Y:S01]  /*4a60*/  F2FP.BF16.F32.PACK_AB R164, R31, R62 ;  /* 0x0000003e1fa4723e */ /* 0x002fe200000010ff */
[----:B------:R-:W-:-:S04]  /*4a70*/  FADD.FTZ R62, R62, R29 ;  /* 0x0000001d3e3e7221 */ /* 0x000fc80000010000 */
[----:B------:R-:W-:Y:S02]  /*4a80*/  FADD.FTZ R31, R31, R62 ;  /* 0x0000003e1f1f7221 */ /* 0x000fe40000010000 */
[----:B------:R-:W1:Y:S08]  /*4a90*/  MUFU.EX2 R52, R52 ;  /* 0x0000003400347308 */ /* 0x000e700000000800 */
[----:B------:R-:W4:Y:S01]  /*4aa0*/  MUFU.EX2 R33, R68 ;  /* 0x0000004400217308 */ /* 0x000f220000000800 */
[----:B---3--:R-:W-:Y:S01]  /*4ab0*/  F2FP.BF16.F32.PACK_AB R165, R11, R50 ;  /* 0x000000320ba5723e */ /* 0x008fe200000010ff */
[----:B------:R-:W-:-:S04]  /*4ac0*/  FADD.FTZ R50, R50, R19 ;  /* 0x0000001332327221 */ /* 0x000fc80000010000 */
[----:B------:R-:W-:Y:S02]  /*4ad0*/  FADD.FTZ R11, R11, R50 ;  /* 0x000000320b0b7221 */ /* 0x000fe40000010000 */
[----:B------:R-:W-:Y:S01]  /*4ae0*/  MUFU.EX2 R54, R54 ;  /* 0x0000003600367308 */ /* 0x000fe20000000800 */
[----:B-1----:R-:W-:-:S07]  /*4af0*/  FADD.FTZ R12, R52, R31 ;  /* 0x0000001f340c7221 */ /* 0x002fce0000010000 */
[----:B------:R-:W1:Y:S01]  /*4b00*/  MUFU.EX2 R35, R35 ;  /* 0x0000002300237308 */ /* 0x000e620000000800 */
[C---:B----4-:R-:W-:Y:S01]  /*4b10*/  F2FP.BF16.F32.PACK_AB R166, R33.reuse, R52 ;  /* 0x0000003421a6723e */ /* 0x050fe200000010ff */
[----:B------:R-:W-:Y:S01]  /*4b20*/  FADD.FTZ R12, R33, R12 ;  /* 0x0000000c210c7221 */ /* 0x000fe20000010000 */
[----:B-1----:R-:W-:Y:S01]  /*4b30*/  F2FP.BF16.F32.PACK_AB R167, R35, R54 ;  /* 0x0000003623a7723e */ /* 0x002fe200000010ff */
[----:B------:R-:W-:-:S04]  /*4b40*/  FADD.FTZ R54, R54, R11 ;  /* 0x0000000b36367221 */ /* 0x000fc80000010000 */
[----:B------:R2:W-:Y:S01]  /*4b50*/  STSM.16.M88.4 [R10], R164 ;  /* 0x000000a40a007844 */ /* 0x0005e20000000200 */
[----:B------:R-:W-:Y:S01]  /*4b60*/  FADD.FTZ R11, R35, R54 ;  /* 0x00000036230b7221 */ /* 0x000fe20000010000 */
[----:B------:R-:W-:Y:S06]  /*4b70*/  @!P0 BRA `(.L_x_3021) ;  /* 0x0000000000048947 */ /* 0x000fec0003800000 */
[----:B------:R-:W-:Y:S01]  /*4b80*/  BPT.TRAP 0x1 ;  /* 0x000000040000795c */ /* 0x000fe20000300000 */
.L_x_3021:
[----:B------:R1:W3:Y:S01]  /*4b90*/  SYNCS.PHASECHK.TRANS64.TRYWAIT P2, [UR36+0x28c50], R13 ;  /* 0x028c500dff0075a7 */ /* 0x0002e20008040164 */
[----:B------:R-:W-:Y:S05]  /*4ba0*/  @!P0 BRA `(.L_x_3022) ;  /* 0x0000000000048947 */ /* 0x000fea0003800000 */
[----:B------:R-:W-:Y:S01]  /*4bb0*/  BPT.TRAP 0x1 ;  /* 0x000000040000795c */ /* 0x000fe20000300000 */
.L_x_3022:
[----:B------:R-:W-:Y:S01]  /*4bc0*/  ULOP3.LUT UR24, UR37, 0x2000000, URZ, 0xfc, !UPT ;  /* 0x0200000025187892 */ /* 0x000fe2000f8efc3f */
[----:B---3--:R-:W-:Y:S11]  /*4bd0*/  @P2 BRA `(.L_x_3023) ;  /* 0x0000000000082947 */ /* 0x008ff60003800000 */
[----:B------:R-:W3:Y:S02]  /*4be0*/  SYNCS.PHASECHK.TRANS64.TRYWAIT P2, [UR36+0x28c50], R13 ;  /* 0x028c500dff0075a7 */ /* 0x000ee40008040164 */
[----:B---3--:R-:W-:Y:S05]  /*4bf0*/  @!P2 BRA `(.L_x_3024) ;  /* 0x000000980004a947 */ /* 0x008fea0003800000 */
.L_x_3023:
[----:B------:R-:W-:Y:S01]  /*4c00*/  WARPGROUP.ARRIVE ;  /* 0x00000000000079c5 */ /* 0x000fe20000000000 */
[----:B------:R-:W-:Y:S01]  /*4c10*/  UMOV UR10, UR24 ;  /* 0x00000018000a7c82 */ /* 0x000fe20008000000 */
[----:B------:R-:W-:Y:S01]  /*4c20*/  UMOV UR11, 0x40000040 ;  /* 0x40000040000b7882 */ /* 0x000fe20000000000 */
[----:B------:R-:W-:Y:S01]  /*4c30*/  UIADD3 UR4, UR24, 0x80, URZ ;  /* 0x0000008018047890 */ /* 0x000fe2000fffe03f */
[----:B01-3--:R-:W-:Y:S01]  /*4c40*/  IADD3 R13, R17, -0x2, RZ ;  /* 0xfffffffe110d7810 */ /* 0x00bfe20007ffe0ff */
[----:B------:R-:W-:Y:S01]  /*4c50*/  @!P1 VIADD R14, R14, 0x28c60 ;  /* 0x00028c600e0e9836 */ /* 0x000fe20000000000 */
[----:B------:R-:W-:Y:S01]  /*4c60*/  HGMMA.64x256x16.F32.BF16 R24, R152, gdesc[UR8].tnspB, RZ, !UPT, gsb0 ;  /* 0x43e0000898187df0 */ /* 0x000fe2000c0018ff */
[----:B------:R-:W-:Y:S01]  /*4c70*/  UMOV UR11, 0x40000040 ;  /* 0x40000040000b7882 */ /* 0x000fe20000000000 */
[----:B------:R-:W-:Y:S02]  /*4c80*/  ISETP.GE.AND P2, PT, R13, R16, PT ;  /* 0x000000100d00720c */ /* 0x000fe40003f46270 */
[----:B------:R-:W-:Y:S01]  /*4c90*/  UMOV UR10, UR4 ;  /* 0x00000004000a7c82 */ /* 0x000fe20008000000 */
[----:B------:R-:W-:Y:S01]  /*4ca0*/  UIADD3 UR4, UR24, 0x100, URZ ;  /* 0x0000010018047890 */ /* 0x000fe2000fffe03f */
[----:B------:R-:W-:Y:S01]  /*4cb0*/  @!P1 PRMT R14, RZ, 0x654, R14 ;  /* 0x00000654ff0e9816 */ /* 0x000fe2000000000e */
[----:B------:R-:W-:-:S02]  /*4cc0*/  WARPGROUP.DEPBAR.LE gsb0, 0x0 ;  /* 0x00008000000079c5 */ /* 0x000fc40000010000 */
[----:B------:R-:W-:-:S15]  /*4cd0*/  WARPGROUP.ARRIVE ;  /* 0x00000000000079c5 */ /* 0x000fde0000000000 */
[----:B------:R-:W-:-:S04]  /*4ce0*/  NOP ;  /* 0x0000000000007918 */ /* 0x000fc80000000000 */
[----:B------:R-:W-:Y:S01]  /*4cf0*/  HGMMA.64x256x16.F32.BF16 R24, R156, gdesc[UR8].tnspB, R24, gsb0 ;  /* 0x43e000089c187df0 */ /* 0x000fe20008001818 */
[----:B------:R-:W-:Y:S01]  /*4d00*/  UMOV UR10, UR4 ;  /* 0x00000004000a7c82 */ /* 0x000fe20008000000 */
[----:B------:R-:W-:Y:S01]  /*4d10*/  UMOV UR11, 0x40000040 ;  /* 0x40000040000b7882 */ /* 0x000fe20000000000 */
[----:B------:R-:W-:Y:S01]  /*4d20*/  UIADD3 UR4, UR24, 0x180, URZ ;  /* 0x0000018018047890 */ /* 0x000fe2000fffe03f */
[----:B------:R-:W-:Y:S02]  /*4d30*/  WARPGROUP.DEPBAR.LE gsb0, 0x0 ;  /* 0x00008000000079c5 */ /* 0x000fe40000010000 */
[----:B------:R-:W-:-:S15]  /*4d40*/  WARPGROUP.ARRIVE ;  /* 0x00000000000079c5 */ /* 0x000fde0000000000 */
[----:B------:R-:W-:-:S07]  /*4d50*/  NOP ;  /* 0x0000000000007918 */ /* 0x000fce0000000000 */
[----:B------:R-:W-:Y:S01]  /*4d60*/  HGMMA.64x256x16.F32.BF16 R24, R160, gdesc[UR8].tnspB, R24, gsb0 ;  /* 0x43e00008a0187df0 */ /* 0x000fe20008001818 */
[----:B------:R-:W-:Y:S01]  /*4d70*/  UMOV UR10, UR4 ;  /* 0x00000004000a7c82 */ /* 0x000fe20008000000 */
[----:B------:R-:W-:Y:S01]  /*4d80*/  UMOV UR11, 0x40000040 ;  /* 0x40000040000b7882 */ /* 0x000fe20000000000 */
[----:B------:R-:W-:Y:S01]  /*4d90*/  UMOV UR4, URZ ;  /* 0x0000003f00047c82 */ /* 0x000fe20008000000 */
[----:B------:R-:W-:Y:S02]  /*4da0*/  WARPGROUP.DEPBAR.LE gsb0, 0x0 ;  /* 0x00008000000079c5 */ /* 0x000fe40000010000 */
[----:B------:R-:W-:-:S15]  /*4db0*/  WARPGROUP.ARRIVE ;  /* 0x00000000000079c5 */ /* 0x000fde0000000000 */
[----:B------:R-:W-:-:S07]  /*4dc0*/  NOP ;  /* 0x0000000000007918 */ /* 0x000fce0000000000 */
[----:B------:R-:W-:Y:S03]  /*4dd0*/  HGMMA.64x256x16.F32.BF16 R24, R164, gdesc[UR8].tnspB, R24, gsb0 ;  /* 0x43e00008a4187df0 */ /* 0x000fe60008001818 */
[----:B------:R-:W-:Y:S02]  /*4de0*/  WARPGROUP.DEPBAR.LE gsb0, 0x0 ;  /* 0x00008000000079c5 */ /* 0x000fe40000010000 */
[----:B------:R-:W-:Y:S01]  /*4df0*/  @!PT LDS RZ, [RZ] ;  /* 0x00000000fffff984 */ /* 0x000fe20000000800 */
[----:B------:R-:W-:Y:S01]  /*4e00*/  @!PT LDS RZ, [RZ] ;  /* 0x00000000fffff984 */ /* 0x000fe20000000800 */
[----:B------:R-:W-:Y:S01]  /*4e10*/  @!PT LDS RZ, [RZ] ;  /* 0x00000000fffff984 */ /* 0x000fe20000000800 */
[----:B------:R-:W-:Y:S01]  /*4e20*/  @!PT LDS RZ, [RZ] ;  /* 0x00000000fffff984 */ /* 0x000fe20000000800 */
[----:B------:R0:W-:Y:S06]  /*4e30*/  MEMBAR.ALL.CTA ;  /* 0x0000000000007992 */ /* 0x0001ec0000008000 */
[----:B0-----:R-:W0:Y:S02]  /*4e40*/  FENCE.VIEW.ASYNC.S ;  /* 0x00000000000073c6 */ /* 0x001e240000000000 */
[----:B0-----:R-:W-:Y:S01]  /*4e50*/  NOP ;  /* 0x0000000000007918 */ /* 0x001fe20000000000 */
[----:B------:R-:W-:Y:S06]  /*4e60*/  BAR.ARV 0xe, 0x100 ;  /* 0x0384000000007b1d */ /* 0x000fec0000002000 */
[----:B------:R0:W-:Y:S01]  /*4e70*/  @!P1 SYNCS.ARRIVE.TRANS64.RED.A1T0 RZ, [R14+URZ], RZ ;  /* 0x000000ff0eff99a7 */ /* 0x0001e2000810043f */
[----:B------:R-:W-:Y:S05]  /*4e80*/  @!P2 BRA `(.L_x_3025) ;  /* 0x0000001c002ca947 */ /* 0x000fea0003800000 */
[----:B------:R-:W-:Y:S01]  /*4e90*/  IMAD.MOV.U32 R185, RZ, RZ, RZ ;  /* 0x000000ffffb97224 */ /* 0x000fe200078e00ff */
[----:B------:R-:W-:Y:S01]  /*4ea0*/  UMOV UR4, URZ ;  /* 0x0000003f00047c82 */ /* 0x000fe20008000000 */
[----:B------:R-:W-:-:S05]  /*4eb0*/  ULDC UR25, c[0x0][0x9d8] ;  /* 0x0002760000197ab9 */ /* 0x000fca0000000800 */
.L_x_3034:
[----:B------:R-:W-:Y:S01]  /*4ec0*/  UIADD3 UR5, UR4, 0x1, URZ ;  /* 0x0000000104057890 */ /* 0x000fe2000fffe03f */
[C---:B------:R-:W-:Y:S01]  /*4ed0*/  ISETP.GT.AND P2, PT, R13.reuse, R16, PT ;  /* 0x000000100d00720c */ /* 0x040fe20003f44270 */
[----:B------:R-:W-:Y:S02]  /*4ee0*/  VIADD R13, R13, 0xffffffff ;  /* 0xffffffff0d0d7836 */ /* 0x000fe40000000000 */
[----:B------:R-:W-:-:S04]  /*4ef0*/  UISETP.NE.AND UP0, UPT, UR5, 0x2, UPT ;  /* 0x000000020500788c */ /* 0x000fc8000bf05270 */
[----:B------:R-:W-:Y:S02]  /*4f00*/  USEL UR7, URZ, 0x1, UP0 ;  /* 0x000000013f077887 */ /* 0x000fe40008000000 */
[----:B------:R-:W-:-:S04]  /*4f10*/  USEL UR5, UR5, URZ, UP0 ;  /* 0x0000003f05057287 */ /* 0x000fc80008000000 */
[----:B------:R-:W-:Y:S01]  /*4f20*/  LOP3.LUT R185, R185, UR7, RZ, 0x3c, !PT ;  /* 0x00000007b9b97c12 */ /* 0x000fe2000f8e3cff */
[----:B-1-34-:R-:W-:Y:S07]  /*4f30*/  @!P0 BRA `(.L_x_3026) ;  /* 0x0000000000048947 */ /* 0x01afee0003800000 */
[----:B------:R-:W-:Y:S01]  /*4f40*/  BPT.TRAP 0x1 ;  /* 0x000000040000795c */ /* 0x000fe20000300000 */
.L_x_3026:
[----:B------:R-:W-:Y:S01]  /*4f50*/  ULEA UR7, UR5, UR36, 0x3 ;  /* 0x0000002405077291 */ /* 0x000fe2000f8e183f */
[----:B0-----:R-:W-:-:S08]  /*4f60*/  SHF.L.U32 R14, R185, 0x1f, RZ ;  /* 0x0000001fb90e7819 */ /* 0x001fd000000006ff */
[----:B------:R0:W1:Y:S01]  /*4f70*/  SYNCS.PHASECHK.TRANS64.TRYWAIT P3, [UR7+0x28c30], R14 ;  /* 0x028c300eff0075a7 */ /* 0x0000620008060147 */
[----:B------:R-:W-:Y:S05]  /*4f80*/  @!P0 BRA `(.L_x_3027) ;  /* 0x0000000000048947 */ /* 0x000fea0003800000 */
[----:B------:R-:W-:Y:S01]  /*4f90*/  BPT.TRAP 0x1 ;  /* 0x000000040000795c */ /* 0x000fe20000300000 */
.L_x_3027:
[----:B-1----:R-:W-:Y:S05]  /*4fa0*/  @P3 BRA `(.L_x_3028) ;  /* 0x0000000000083947 */ /* 0x002fea0003800000 */
[----:B------:R-:W1:Y:S02]  /*4fb0*/  SYNCS.PHASECHK.TRANS64.TRYWAIT P3, [UR7+0x28c30], R14 ;  /* 0x028c300eff0075a7 */ /* 0x000e640008060147 */
[----:B-1----:R-:W-:Y:S05]  /*4fc0*/  @!P3 BRA `(.L_x_3029) ;  /* 0x000000940024b947 */ /* 0x002fea0003800000 */
.L_x_3028:
[----:B------:R-:W-:Y:S01]  /*4fd0*/  ULEA UR10, UR5, UR6, 0x9 ;  /* 0x00000006050a7291 */ /* 0x000fe2000f8e483f */
[----:B--2---:R-:W-:Y:S01]  /*4fe0*/  WARPGROUP.ARRIVE ;  /* 0x00000000000079c5 */ /* 0x004fe20000000000 */
[----:B------:R-:W-:Y:S01]  /*4ff0*/  UMOV UR11, 0x40000040 ;  /* 0x40000040000b7882 */ /* 0x000fe20000000000 */
[----:B------:R-:W-:Y:S01]  /*5000*/  UMOV UR15, 0x40000040 ;  /* 0x40000040000f7882 */ /* 0x000fe20000000000 */
[----:B------:R-:W-:Y:S01]  /*5010*/  UIADD3 UR14, UR10, 0x2, URZ ;  /* 0x000000020a0e7890 */ /* 0x000fe2000fffe03f */
[----:B------:R-:W-:Y:S01]  /*5020*/  ISETP.NE.AND P3, PT, R4, RZ, PT ;  /* 0x000000ff0400720c */ /* 0x000fe20003f65270 */
[----:B------:R-:W-:Y:S01]  /*5030*/  UIADD3 UR18, UR10, 0x4, URZ ;  /* 0x000000040a127890 */ /* 0x000fe2000fffe03f */
[----:B------:R-:W-:Y:S02]  /*5040*/  UMOV UR19, 0x40000040 ;  /* 0x4000004000137882 */ /* 0x000fe40000000000 */
[----:B------:R-:W-:Y:S01]  /*5050*/  HGMMA.64x64x16.F32.BF16 R152, gdesc[UR8], RZ, !UPT, gsb0 ;  /* 0x00e00000089879f0 */ /* 0x000fe2000c0018ff */
[----:B------:R-:W-:Y:S01]  /*5060*/  UIADD3 UR22, UR10, 0x6, URZ ;  /* 0x000000060a167890 */ /* 0x000fe2000fffe03f */
[----:B------:R-:W-:Y:S01]  /*5070*/  UMOV UR23, 0x40000040 ;  /* 0x4000004000177882 */ /* 0x000fe20000000000 */
        /* <DEDUP_REMOVED lines=33> */
[----:B-1----:R-:W-:Y:S01]  /*5290*/  FMNMX.FTZ R5, R15, R0, !PT ;  /* 0x000000000f057209 */ /* 0x002fe20007810000 */
        /* <DEDUP_REMOVED lines=13> */
[----:B------:R-:W-:Y:S01]  /*5370*/  IMAD.U32 R177, RZ, RZ, UR4 ;  /* 0x00000004ffb17e24 */ /* 0x000fe2000f8e00ff */
[----:B------:R-:W2:Y:S01]  /*5380*/  MUFU.TANH R158, R158 ;  /* 0x0000009e009e7308 */ /* 0x000ea20000002400 */
[----:B---3--:R-:W-:Y:S01]  /*5390*/  FMNMX.FTZ R5, R154, R5, !PT ;  /* 0x000000059a057209 */ /* 0x008fe20007810000 */
[----:B------:R-:W-:-:S06]  /*53a0*/  IMAD.U32 R171, RZ, RZ, UR7 ;  /* 0x00000007ffab7e24 */ /* 0x000fcc000f8e00ff */
        /* <DEDUP_REMOVED lines=25> */
[----:B-1----:R-:W-:-:S05]  /*5540*/  FMNMX.FTZ R5, R194, R5, !PT ;  /* 0x00000005c2057209 */ /* 0x002fca0007810000 */
[----:B------:R-:W1:Y:S02]  /*5550*/  SHFL.BFLY PT, R202, R5, 0x2, 0x1f ;  /* 0x0c401f0005ca7f89 */ /* 0x000e6400000e0000 */
[----:B------:R-:W4:Y:S01]  /*5560*/  MUFU.TANH R22, R22 ;  /* 0x0000001600167308 */ /* 0x000f220000002400 */
[----:B--2---:R-:W-:-:S07]  /*5570*/  FMNMX.FTZ R17, R18, R3, !PT ;  /* 0x0000000312117209 */ /* 0x004fce0007810000 */
[----:B------:R-:W2:Y:S01]  /*5580*/  MUFU.TANH R152, R152 ;  /* 0x0000009800987308 */ /* 0x000ea20000002400 */
[----:B---3--:R-:W-:-:S07]  /*5590*/  FMNMX.FTZ R17, R20, R17, !PT ;  /* 0x0000001114117209 */ /* 0x008fce0007810000 */
[----:B------:R-:W3:Y:S01]  /*55a0*/  MUFU.TANH R162, R162 ;  /* 0x000000a200a27308 */ /* 0x000ee20000002400 */
[----:B----4-:R-:W-:Y:S02]  /*55b0*/  FMNMX.FTZ R17, R22, R17, !PT ;  /* 0x0000001116117209 */ /* 0x010fe40007810000 */
[----:B-1----:R-:W-:Y:S01]  /*55c0*/  FMNMX.FTZ R21, R5, R202, !PT ;  /* 0x000000ca05157209 */ /* 0x002fe20007810000 */
[----:B------:R-:W-:-:S04]  /*55d0*/  FMUL.FTZ R202, R175, UR25 ;  /* 0x00000019afca7c20 */ /* 0x000fc80008410000 */
[----:B------:R-:W1:Y:S01]  /*55e0*/  MUFU.TANH R196, R196 ;  /* 0x000000c400c47308 */ /* 0x000e620000002400 */
[----:B--2---:R-:W-:Y:S01]  /*55f0*/  FMNMX.FTZ R17, R152, R17, !PT ;  /* 0x0000001198117209 */ /* 0x004fe20007810000 */
[----:B------:R-:W2:Y:S01]  /*5600*/  LDC R5, c[0x0][0x988] ;  /* 0x00026200ff057b82 */ /* 0x000ea20000000800 */
[----:B------:R-:W4:Y:S05]  /*5610*/  SHFL.BFLY PT, R208, R21, 0x1, 0x1f ;  /* 0x0c201f0015d07f89 */ /* 0x000f2a00000e0000 */
[----:B------:R-:W5:Y:S01]  /*5620*/  MUFU.TANH R166, R166 ;  /* 0x000000a600a67308 */ /* 0x000f620000002400 */
[----:B---3--:R-:W-:-:S07]  /*5630*/  FMNMX.FTZ R19, R162, R17, !PT ;  /* 0x00000011a2137209 */ /* 0x008fce0007810000 */
[----:B------:R-:W3:Y:S01]  /*5640*/  MUFU.TANH R198, R198 ;  /* 0x000000c600c67308 */ /* 0x000ee20000002400 */
[----:B-1----:R-:W-:-:S07]  /*5650*/  FMNMX.FTZ R19, R196, R19, !PT ;  /* 0x00000013c4137209 */ /* 0x002fce0007810000 */
[----:B------:R-:W1:Y:S01]  /*5660*/  MUFU.TANH R170, R170 ;  /* 0x000000aa00aa7308 */ /* 0x000e620000002400 */
[----:B-----5:R-:W-:Y:S02]  /*5670*/  FMNMX.FTZ R19, R166, R19, !PT ;  /* 0x00000013a6137209 */ /* 0x020fe40007810000 */
[----:B----4-:R-:W-:-:S05]  /*5680*/  FMNMX.FTZ R17, R21, R208, !PT ;  /* 0x000000d015117209 */ /* 0x010fca0007810000 */
[----:B------:R-:W4:Y:S01]  /*5690*/  MUFU.TANH R200, R200 ;  /* 0x000000c800c87308 */ /* 0x000f220000002400 */
[----:B---3--:R-:W-:Y:S01]  /*56a0*/  FMNMX.FTZ R21, R198, R19, !PT ;  /* 0x00000013c6157209 */ /* 0x008fe20007810000 */
[C---:B------:R-:W-:Y:S01]  /*56b0*/  FADD.FTZ R0, -R17.reuse, R0 ;  /* 0x0000000011007221 */ /* 0x040fe20000010100 */
[----:B--2---:R-:W-:-:S03]  /*56c0*/  FMUL.FTZ R163, R17, R5 ;  /* 0x0000000511a37220 */ /* 0x004fc60000410000 */
[-C--:B------:R-:W-:Y:S01]  /*56d0*/  FMUL.FTZ R23, R0, R5.reuse ;  /* 0x0000000500177220 */ /* 0x080fe20000410000 */
[--C-:B------:R-:W-:Y:S01]  /*56e0*/  FFMA.FTZ R0, R15, R5, -R163.reuse ;  /* 0x000000050f007223 */ /* 0x100fe200000108a3 */
[----:B------:R-:W2:Y:S01]  /*56f0*/  MUFU.TANH R174, R174 ;  /* 0x000000ae00ae7308 */ /* 0x000ea20000002400 */
[----:B-1----:R-:W-:Y:S01]  /*5700*/  FMNMX.FTZ R21, R170, R21, !PT ;  /* 0x00000015aa157209 */ /* 0x002fe20007810000 */
[-CC-:B------:R-:W-:Y:S01]  /*5710*/  FFMA.FTZ R15, R184, R5.reuse, -R163.reuse ;  /* 0x00000005b80f7223 */ /* 0x180fe200000108a3 */
[-CC-:B------:R-:W-:Y:S01]  /*5720*/  FFMA.FTZ R157, R156, R5.reuse, -R163.reuse ;  /* 0x000000059c9d7223 */ /* 0x180fe200000108a3 */
[-CC-:B------:R-:W-:Y:S01]  /*5730*/  FFMA.FTZ R154, R154, R5.reuse, -R163.reuse ;  /* 0x000000059a9a7223 */ /* 0x180fe200000108a3 */
[-CC-:B------:R-:W-:Y:S01]  /*5740*/  FFMA.FTZ R156, R158, R5.reuse, -R163.reuse ;  /* 0x000000059e9c7223 */ /* 0x180fe200000108a3 */
[-CC-:B------:R-:W-:Y:S01]  /*5750*/  FFMA.FTZ R158, R164, R5.reuse, -R163.reuse ;  /* 0x00000005a49e7223 */ /* 0x180fe200000108a3 */
[--C-:B------:R-:W-:Y:S01]  /*5760*/  FFMA.FTZ R159, R176, R5, -R163.reuse ;  /* 0x00000005b09f7223 */ /* 0x100fe200000108a3 */
[----:B------:R-:W1:Y:S01]  /*5770*/  MUFU.TANH R202, R202 ;  /* 0x000000ca00ca7308 */ /* 0x000e620000002400 */
[----:B----4-:R-:W-:Y:S01]  /*5780*/  FMNMX.FTZ R21, R200, R21, !PT ;  /* 0x00000015c8157209 */ /* 0x010fe20007810000 */
[-CC-:B------:R-:W-:Y:S01]  /*5790*/  FFMA.FTZ R165, R180, R5.reuse, -R163.reuse ;  /* 0x00000005b4a57223 */ /* 0x180fe200000108a3 */
[-CC-:B------:R-:W-:Y:S01]  /*57a0*/  FFMA.FTZ R153, R186, R5.reuse, -R163.reuse ;  /* 0x00000005ba997223 */ /* 0x180fe200000108a3 */
[-CC-:B------:R-:W-:Y:S01]  /*57b0*/  FFMA.FTZ R164, R190, R5.reuse, -R163.reuse ;  /* 0x00000005bea47223 */ /* 0x180fe200000108a3 */
[-CC-:B------:R-:W-:Y:S01]  /*57c0*/  FFMA.FTZ R176, R192, R5.reuse, -R163.reuse ;  /* 0x00000005c0b07223 */ /* 0x180fe200000108a3 */
[----:B------:R-:W-:-:S02]  /*57d0*/  FFMA.FTZ R180, R194, R5, -R163 ;  /* 0x00000005c2b47223 */ /* 0x000fc400000108a3 */
[----:B------:R-:W3:Y:S01]  /*57e0*/  MUFU.TANH R178, R178 ;  /* 0x000000b200b27308 */ /* 0x000ee20000002400 */
[----:B--2---:R-:W-:-:S07]  /*57f0*/  FMNMX.FTZ R21, R174, R21, !PT ;  /* 0x00000015ae157209 */ /* 0x004fce0007810000 */
[----:B------:R-:W2:Y:S01]  /*5800*/  MUFU.TANH R204, R204 ;  /* 0x000000cc00cc7308 */ /* 0x000ea20000002400 */
[----:B-1----:R-:W-:-:S07]  /*5810*/  FMNMX.FTZ R21, R202, R21, !PT ;  /* 0x00000015ca157209 */ /* 0x002fce0007810000 */
[----:B------:R-:W1:Y:S01]  /*5820*/  MUFU.TANH R182, R182 ;  /* 0x000000b600b67308 */ /* 0x000e620000002400 */
[----:B---3--:R-:W-:-:S07]  /*5830*/  FMNMX.FTZ R21, R178, R21, !PT ;  /* 0x00000015b2157209 */ /* 0x008fce0007810000 */
[----:B------:R-:W3:Y:S01]  /*5840*/  MUFU.TANH R206, R206 ;  /* 0x000000ce00ce7308 */ /* 0x000ee20000002400 */
[----:B--2---:R-:W-:-:S07]  /*5850*/  FMNMX.FTZ R21, R204, R21, !PT ;  /* 0x00000015cc157209 */ /* 0x004fce0007810000 */
[----:B------:R2:W4:Y:S01]  /*5860*/  MUFU.EX2 R19, R23 ;  /* 0x0000001700137308 */ /* 0x0005220000000800 */
[----:B-1----:R-:W-:-:S07]  /*5870*/  FMNMX.FTZ R21, R182, R21, !PT ;  /* 0x00000015b6157209 */ /* 0x002fce0007810000 */
[----:B------:R-:W1:Y:S01]  /*5880*/  MUFU.EX2 R0, R0 ;  /* 0x0000000000007308 */ /* 0x000e620000000800 */
[----:B---3--:R-:W-:Y:S01]  /*5890*/  FMNMX.FTZ R155, R206, R21, !PT ;  /* 0x00000015ce9b7209 */ /* 0x008fe20007810000 */
[-CC-:B--2---:R-:W-:Y:S01]  /*58a0*/  FFMA.FTZ R23, R160, R5.reuse, -R163.reuse ;  /* 0x00000005a0177223 */ /* 0x184fe200000108a3 */
[----:B------:R-:W-:-:S03]  /*58b0*/  FFMA.FTZ R160, R168, R5, -R163 ;  /* 0x00000005a8a07223 */ /* 0x000fc600000108a3 */
[----:B------:R-:W2:Y:S02]  /*58c0*/  SHFL.BFLY PT, R184, R155, 0x2, 0x1f ;  /* 0x0c401f009bb87f89 */ /* 0x000ea400000e0000 */
[----:B------:R3:W-:Y:S01]  /*58d0*/  MUFU.EX2 R21, R157 ;  /* 0x0000009d00157308 */ /* 0x0007e20000000800 */
[-C--:B----4-:R-:W-:Y:S01]  /*58e0*/  FMUL.FTZ R24, R24, R19.reuse ;  /* 0x0000001318187220 */ /* 0x090fe20000410000 */
[-C--:B------:R-:W-:Y:S01]  /*58f0*/  FMUL.FTZ R25, R25, R19.reuse ;  /* 0x0000001319197220 */ /* 0x080fe20000410000 */
[-C--:B------:R-:W-:Y:S01]  /*5900*/  FMUL.FTZ R28, R28, R19.reuse ;  /* 0x000000131c1c7220 */ /* 0x080fe20000410000 */
[-C--:B------:R-:W-:Y:S01]  /*5910*/  FMUL.FTZ R29, R29, R19.reuse ;  /* 0x000000131d1d7220 */ /* 0x080fe20000410000 */
[-C--:B------:R-:W-:Y:S01]  /*5920*/  FMUL.FTZ R32, R32, R19.reuse ;  /* 0x0000001320207220 */ /* 0x080fe20000410000 */
[-C--:B------:R-:W-:Y:S01]  /*5930*/  FMUL.FTZ R33, R33, R19.reuse ;  /* 0x0000001321217220 */ /* 0x080fe20000410000 */
[----:B------:R-:W-:Y:S01]  /*5940*/  FMUL.FTZ R36, R36, R19 ;  /* 0x0000001324247220 */ /* 0x000fe20000410000 */
[----:B------:R-:W4:Y:S01]  /*5950*/  MUFU.EX2 R15, R15 ;  /* 0x0000000f000f7308 */ /* 0x000f220000000800 */
[--C-:B---3--:R-:W-:Y:S01]  /*5960*/  FFMA.FTZ R157, R172, R5, -R163.reuse ;  /* 0x00000005ac9d7223 */ /* 0x108fe200000108a3 */
[----:B-1----:R-:W-:Y:S01]  /*5970*/  FFMA.FTZ R12, R19, R12, R0 ;  /* 0x0000000c130c7223 */ /* 0x002fe20000010000 */
[-C--:B------:R-:W-:Y:S01]  /*5980*/  FMUL.FTZ R37, R37, R19.reuse ;  /* 0x0000001325257220 */ /* 0x080fe20000410000 */
[-C--:B------:R-:W-:Y:S01]  /*5990*/  FMUL.FTZ R40, R40, R19.reuse ;  /* 0x0000001328287220 */ /* 0x080fe20000410000 */
[-C--:B------:R-:W-:Y:S01]  /*59a0*/  FMUL.FTZ R41, R41, R19.reuse ;  /* 0x0000001329297220 */ /* 0x080fe20000410000 */
[-C--:B------:R-:W-:Y:S01]  /*59b0*/  FMUL.FTZ R44, R44, R19.reuse ;  /* 0x000000132c2c7220 */ /* 0x080fe20000410000 */
[-C--:B------:R-:W-:Y:S01]  /*59c0*/  FMUL.FTZ R45, R45, R19.reuse ;  /* 0x000000132d2d7220 */ /* 0x080fe20000410000 */
[----:B------:R-:W1:Y:S01]  /*59d0*/  MUFU.EX2 R154, R154 ;  /* 0x0000009a009a7308 */ /* 0x000e620000000800 */
[-C--:B------:R-:W-:Y:S01]  /*59e0*/  FMUL.FTZ R48, R48, R19.reuse ;  /* 0x0000001330307220 */ /* 0x080fe20000410000 */
[-C--:B------:R-:W-:Y:S01]  /*59f0*/  FMUL.FTZ R49, R49, R19.reuse ;  /* 0x0000001331317220 */ /* 0x080fe20000410000 */
[-C--:B------:R-:W-:Y:S01]  /*5a00*/  FMUL.FTZ R52, R52, R19.reuse ;  /* 0x0000001334347220 */ /* 0x080fe20000410000 */
[-C--:B------:R-:W-:Y:S01]  /*5a10*/  FMUL.FTZ R53, R53, R19.reuse ;  /* 0x0000001335357220 */ /* 0x080fe20000410000 */
[----:B------:R-:W-:Y:S01]  /*5a20*/  FMUL.FTZ R56, R56, R19 ;  /* 0x0000001338387220 */ /* 0x000fe20000410000 */
[----:B--2---:R-:W-:Y:S01]  /*5a30*/  FMNMX.FTZ R184, R155, R184, !PT ;  /* 0x000000b89bb87209 */ /* 0x004fe20007810000 */
[----:B------:R-:W-:Y:S01]  /*5a40*/  FFMA.FTZ R155, R188, R5, -R163 ;  /* 0x00000005bc9b7223 */ /* 0x000fe200000108a3 */
[----:B------:R-:W2:Y:S01]  /*5a50*/  MUFU.EX2 R156, R156 ;  /* 0x0000009c009c7308 */ /* 0x000ea20000000800 */
[-C--:B------:R-:W-:Y:S01]  /*5a60*/  FMUL.FTZ R57, R57, R19.reuse ;  /* 0x0000001339397220 */ /* 0x080fe20000410000 */
[-C--:B------:R-:W-:Y:S01]  /*5a70*/  FMUL.FTZ R60, R60, R19.reuse ;  /* 0x000000133c3c7220 */ /* 0x080fe20000410000 */
[----:B------:R-:W3:Y:S01]  /*5a80*/  SHFL.BFLY PT, R161, R184, 0x1, 0x1f ;  /* 0x0c201f00b8a17f89 */ /* 0x000ee200000e0000 */
[-C--:B------:R-:W-:Y:S01]  /*5a90*/  FMUL.FTZ R61, R61, R19.reuse ;  /* 0x000000133d3d7220 */ /* 0x080fe20000410000 */
[-C--:B------:R-:W-:Y:S01]  /*5aa0*/  FMUL.FTZ R64, R64, R19.reuse ;  /* 0x0000001340407220 */ /* 0x080fe20000410000 */
[-C--:B------:R-:W-:Y:S01]  /*5ab0*/  FMUL.FTZ R65, R65, R19.reuse ;  /* 0x0000001341417220 */ /* 0x080fe20000410000 */
[-C--:B------:R-:W-:Y:S01]  /*5ac0*/  FMUL.FTZ R68, R68, R19.reuse ;  /* 0x0000001344447220 */ /* 0x080fe20000410000 */
[----:B------:R-:W-:Y:S01]  /*5ad0*/  MUFU.EX2 R23, R23 ;  /* 0x0000001700177308 */ /* 0x000fe20000000800 */
[-C--:B------:R-:W-:Y:S01]  /*5ae0*/  FMUL.FTZ R69, R69, R19.reuse ;  /* 0x0000001345457220 */ /* 0x080fe20000410000 */
[-C--:B------:R-:W-:Y:S01]  /*5af0*/  FMUL.FTZ R72, R72, R19.reuse ;  /* 0x0000001348487220 */ /* 0x080fe20000410000 */
[-C--:B------:R-:W-:Y:S01]  /*5b00*/  FMUL.FTZ R73, R73, R19.reuse ;  /* 0x0000001349497220 */ /* 0x080fe20000410000 */
        /* <DEDUP_REMOVED lines=14> */
[----:B------:R-:W-:Y:S01]  /*5bf0*/  FMUL.FTZ R100, R100, R19 ;  /* 0x0000001364647220 */ /* 0x000fe20000410000 */
[----:B---3--:R-:W-:Y:S01]  /*5c00*/  FMNMX.FTZ R168, R184, R161, !PT ;  /* 0x000000a1b8a87209 */ /* 0x008fe20007810000 */
[-C--:B------:R-:W-:Y:S01]  /*5c10*/  FMUL.FTZ R101, R101, R19.reuse ;  /* 0x0000001365657220 */ /* 0x080fe20000410000 */
[-C--:B------:R-:W-:Y:S01]  /*5c20*/  FMUL.FTZ R104, R104, R19.reuse ;  /* 0x0000001368687220 */ /* 0x080fe20000410000 */
[-C--:B------:R-:W-:Y:S01]  /*5c30*/  FMUL.FTZ R105, R105, R19.reuse ;  /* 0x0000001369697220 */ /* 0x080fe20000410000 */
[----:B------:R-:W-:Y:S01]  /*5c40*/  FMUL.FTZ R108, R108, R19 ;  /* 0x000000136c6c7220 */ /* 0x000fe20000410000 */
[C---:B------:R-:W-:Y:S01]  /*5c50*/  FADD.FTZ R172, -R168.reuse, R3 ;  /* 0x00000003a8ac7221 */ /* 0x040fe20000010100 */
[----:B------:R-:W-:Y:S01]  /*5c60*/  FMUL.FTZ R175, R168, R5 ;  /* 0x00000005a8af7220 */ /* 0x000fe20000410000 */
[----:B------:R3:W-:Y:S01]  /*5c70*/  MUFU.EX2 R161, R165 ;  /* 0x000000a500a17308 */ /* 0x0007e20000000800 */
[----:B------:R-:W-:Y:S01]  /*5c80*/  FMUL.FTZ R109, R109, R19 ;  /* 0x000000136d6d7220 */ /* 0x000fe20000410000 */
[-C--:B------:R-:W-:Y:S01]  /*5c90*/  FMUL.FTZ R172, R172, R5.reuse ;  /* 0x00000005acac7220 */ /* 0x080fe20000410000 */
[-CC-:B------:R-:W-:Y:S01]  /*5ca0*/  FFMA.FTZ R3, R18, R5.reuse, -R175.reuse ;  /* 0x0000000512037223 */ /* 0x180fe200000108af */
[-CC-:B------:R-:W-:Y:S01]  /*5cb0*/  FFMA.FTZ R18, R20, R5.reuse, -R175.reuse ;  /* 0x0000000514127223 */ /* 0x180fe200000108af */
[-CC-:B------:R-:W-:Y:S01]  /*5cc0*/  FFMA.FTZ R20, R22, R5.reuse, -R175.reuse ;  /* 0x0000000516147223 */ /* 0x180fe200000108af */
[-CC-:B------:R-:W-:Y:S01]  /*5cd0*/  FFMA.FTZ R163, R152, R5.reuse, -R175.reuse ;  /* 0x0000000598a37223 */ /* 0x180fe200000108af */
[----:B------:R-:W-:Y:S01]  /*5ce0*/  FFMA.FTZ R22, R162, R5, -R175 ;  /* 0x00000005a2167223 */ /* 0x000fe200000108af */
[----:B------:R-:W-:Y:S01]  /*5cf0*/  MUFU.EX2 R172, R172 ;  /* 0x000000ac00ac7308 */ /* 0x000fe20000000800 */
[----:B------:R-:W-:Y:S01]  /*5d00*/  @!P3 LEA R162, R177, R6, 0x6 ;  /* 0x00000006b1a2b211 */ /* 0x000fe200078e30ff */
[----:B----4-:R-:W-:Y:S01]  /*5d10*/  FADD.FTZ R177, R15, R12 ;  /* 0x0000000c0fb17221 */ /* 0x010fe20000010000 */
[----:B------:R-:W-:-:S02]  /*5d20*/  @!P1 VIADD R152, R171, 0x28c40 ;  /* 0x00028c40ab989836 */ /* 0x000fc40000000000 */
[-CC-:B---3--:R-:W-:Y:S01]  /*5d30*/  FFMA.FTZ R165, R196, R5.reuse, -R175.reuse ;  /* 0x00000005c4a57223 */ /* 0x188fe200000108af */
[-C--:B------:R-:W-:Y:S01]  /*5d40*/  FFMA.FTZ R167, R166, R5.reuse, -R175 ;  /* 0x00000005a6a77223 */ /* 0x080fe200000108af */
[----:B-1----:R-:W-:Y:S01]  /*5d50*/  FADD.FTZ R12, R154, R177 ;  /* 0x000000b19a0c7221 */ /* 0x002fe20000010000 */
[-CC-:B------:R-:W-:Y:S01]  /*5d60*/  FFMA.FTZ R184, R198, R5.reuse, -R175.reuse ;  /* 0x00000005c6b87223 */ /* 0x180fe200000108af */
[----:B------:R-:W1:Y:S01]  /*5d70*/  MUFU.EX2 R3, R3 ;  /* 0x0000000300037308 */ /* 0x000e620000000800 */
[----:B------:R-:W-:Y:S01]  /*5d80*/  @!P1 PRMT R152, RZ, 0x654, R152 ;  /* 0x00000654ff989816 */ /* 0x000fe20000000098 */
[----:B------:R-:W-:Y:S01]  /*5d90*/  FADD.FTZ R177, R21, R12 ;  /* 0x0000000c15b17221 */ /* 0x000fe20000010000 */
[-CC-:B------:R-:W-:Y:S01]  /*5da0*/  FFMA.FTZ R169, R170, R5.reuse, -R175.reuse ;  /* 0x00000005aaa97223 */ /* 0x180fe200000108af */
[-CC-:B------:R-:W-:Y:S01]  /*5db0*/  FFMA.FTZ R170, R200, R5.reuse, -R175.reuse ;  /* 0x00000005c8aa7223 */ /* 0x180fe200000108af */
[----:B------:R2:W-:Y:S01]  /*5dc0*/  @!P1 SYNCS.ARRIVE.TRANS64.RED.A1T0 RZ, [R152+URZ], RZ ;  /* 0x000000ff98ff99a7 */ /* 0x0005e2000810043f */
[-CC-:B------:R-:W-:Y:S01]  /*5dd0*/  FFMA.FTZ R173, R174, R5.reuse, -R175.reuse ;  /* 0x00000005aead7223 */ /* 0x180fe200000108af */
[-CC-:B------:R-:W-:Y:S01]  /*5de0*/  FFMA.FTZ R202, R202, R5.reuse, -R175.reuse ;  /* 0x00000005caca7223 */ /* 0x180fe200000108af */
[----:B------:R-:W3:Y:S01]  /*5df0*/  MUFU.EX2 R18, R18 ;  /* 0x0000001200127308 */ /* 0x000ee20000000800 */
[----:B------:R-:W-:Y:S01]  /*5e00*/  @!P3 LEA R162, R162, UR36, 0x2 ;  /* 0x00000024a2a2bc11 */ /* 0x000fe2000f8e10ff */
[-CC-:B------:R-:W-:Y:S01]  /*5e10*/  FFMA.FTZ R178, R178, R5.reuse, -R175.reuse ;  /* 0x00000005b2b27223 */ /* 0x180fe200000108af */
[-CC-:B------:R-:W-:Y:S01]  /*5e20*/  FFMA.FTZ R182, R182, R5.reuse, -R175.reuse ;  /* 0x00000005b6b67223 */ /* 0x180fe200000108af */
[-C--:B------:R-:W-:Y:S01]  /*5e30*/  FFMA.FTZ R204, R204, R5.reuse, -R175 ;  /* 0x00000005cccc7223 */ /* 0x080fe200000108af */
[----:B--2---:R-:W-:Y:S01]  /*5e40*/  FADD.FTZ R152, R156, R177 ;  /* 0x000000b19c987221 */ /* 0x004fe20000010000 */
[----:B------:R-:W-:Y:S01]  /*5e50*/  @!P3 STS [R162+0x28800], R19 ;  /* 0x02880013a200b388 */ /* 0x000fe20000000800 */
[----:B------:R-:W-:Y:S01]  /*5e60*/  FFMA.FTZ R206, R206, R5, -R175 ;  /* 0x00000005cece7223 */ /* 0x000fe200000108af */
[----:B------:R-:W2:Y:S01]  /*5e70*/  MUFU.EX2 R20, R20 ;  /* 0x0000001400147308 */ /* 0x000ea20000000800 */
[----:B-1----:R-:W-:Y:S01]  /*5e80*/  FFMA.FTZ R11, R172, R11, R3 ;  /* 0x0000000bac0b7223 */ /* 0x002fe20000010003 */
[----:B------:R-:W-:Y:S01]  /*5e90*/  FADD.FTZ R177, R23, R152 ;  /* 0x0000009817b17221 */ /* 0x000fe20000010000 */
[----:B------:R1:W-:Y:S01]  /*5ea0*/  @!P3 STS [R162+0x28820], R172 ;  /* 0x028820aca200b388 */ /* 0x0003e20000000800 */
[-C--:B------:R-:W-:Y:S01]  /*5eb0*/  FMUL.FTZ R112, R112, R19.reuse ;  /* 0x0000001370707220 */ /* 0x080fe20000410000 */
[-C--:B------:R-:W-:Y:S01]  /*5ec0*/  FMUL.FTZ R113, R113, R19.reuse ;  /* 0x0000001371717220 */ /* 0x080fe20000410000 */
[----:B------:R-:W-:Y:S01]  /*5ed0*/  FADD.FTZ R152, R158, R177 ;  /* 0x000000b19e987221 */ /* 0x000fe20000010000 */
[-C--:B------:R-:W-:Y:S01]  /*5ee0*/  FMUL.FTZ R116, R116, R19.reuse ;  /* 0x0000001374747220 */ /* 0x080fe20000410000 */
[----:B------:R-:W4:Y:S01]  /*5ef0*/  MUFU.EX2 R163, R163 ;  /* 0x000000a300a37308 */ /* 0x000f220000000800 */
[----:B---3--:R-:W-:Y:S01]  /*5f00*/  FADD.FTZ R11, R18, R11 ;  /* 0x0000000b120b7221 */ /* 0x008fe20000010000 */
[-C--:B------:R-:W-:Y:S01]  /*5f10*/  FMUL.FTZ R117, R117, R19.reuse ;  /* 0x0000001375757220 */ /* 0x080fe20000410000 */
[-C--:B------:R-:W-:Y:S01]  /*5f20*/  FMUL.FTZ R120, R120, R19.reuse ;  /* 0x0000001378787220 */ /* 0x080fe20000410000 */
[-C--:B------:R-:W-:Y:S01]  /*5f30*/  FMUL.FTZ R121, R121, R19.reuse ;  /* 0x0000001379797220 */ /* 0x080fe20000410000 */
[-C--:B------:R-:W-:Y:S01]  /*5f40*/  FMUL.FTZ R124, R124, R19.reuse ;  /* 0x000000137c7c7220 */ /* 0x080fe20000410000 */
[-C--:B------:R-:W-:Y:S01]  /*5f50*/  FMUL.FTZ R125, R125, R19.reuse ;  /* 0x000000137d7d7220 */ /* 0x080fe20000410000 */
[-C--:B------:R-:W-:Y:S01]  /*5f60*/  FMUL.FTZ R128, R128, R19.reuse ;  /* 0x0000001380807220 */ /* 0x080fe20000410000 */
[----:B------:R-:W3:Y:S01]  /*5f70*/  MUFU.EX2 R22, R22 ;  /* 0x0000001600167308 */ /* 0x000ee20000000800 */
[----:B--2---:R-:W-:Y:S01]  /*5f80*/  FADD.FTZ R12, R20, R11 ;  /* 0x0000000b140c7221 */ /* 0x004fe20000010000 */
[-C--:B------:R-:W-:Y:S01]  /*5f90*/  FMUL.FTZ R129, R129, R19.reuse ;  /* 0x0000001381817220 */ /* 0x080fe20000410000 */
[-C--:B------:R-:W-:Y:S01]  /*5fa0*/  FMUL.FTZ R132, R132, R19.reuse ;  /* 0x0000001384847220 */ /* 0x080fe20000410000 */
[-C--:B------:R-:W-:Y:S01]  /*5fb0*/  FMUL.FTZ R133, R133, R19.reuse ;  /* 0x0000001385857220 */ /* 0x080fe20000410000 */
[-C--:B------:R-:W-:Y:S01]  /*5fc0*/  FMUL.FTZ R136, R136, R19.reuse ;  /* 0x0000001388887220 */ /* 0x080fe20000410000 */
[-C--:B------:R-:W-:Y:S01]  /*5fd0*/  FMUL.FTZ R137, R137, R19.reuse ;  /* 0x0000001389897220 */ /* 0x080fe20000410000 */
[-C--:B------:R-:W-:Y:S01]  /*5fe0*/  FMUL.FTZ R140, R140, R19.reuse ;  /* 0x000000138c8c7220 */ /* 0x080fe20000410000 */
[----:B------:R-:W2:Y:S01]  /*5ff0*/  MUFU.EX2 R165, R165 ;  /* 0x000000a500a57308 */ /* 0x000ea20000000800 */
[----:B----4-:R-:W-:Y:S01]  /*6000*/  FADD.FTZ R11, R163, R12 ;  /* 0x0000000ca30b7221 */ /* 0x010fe20000010000 */
[-C--:B------:R-:W-:Y:S01]  /*6010*/  FMUL.FTZ R141, R141, R19.reuse ;  /* 0x000000138d8d7220 */ /* 0x080fe20000410000 */
[-C--:B------:R-:W-:Y:S01]  /*6020*/  FMUL.FTZ R144, R144, R19.reuse ;  /* 0x0000001390907220 */ /* 0x080fe20000410000 */
[-C--:B------:R-:W-:Y:S01]  /*6030*/  FMUL.FTZ R145, R145, R19.reuse ;  /* 0x0000001391917220 */ /* 0x080fe20000410000 */
[-C--:B------:R-:W-:Y:S01]  /*6040*/  FMUL.FTZ R148, R148, R19.reuse ;  /* 0x0000001394947220 */ /* 0x080fe20000410000 */
[----:B------:R-:W-:Y:S01]  /*6050*/  FMUL.FTZ R149, R149, R19 ;  /* 0x0000001395957220 */ /* 0x000fe20000410000 */
[C---:B------:R-:W-:Y:S01]  /*6060*/  F2FP.BF16.F32.PACK_AB R158, R153.reuse, R158 ;  /* 0x0000009e999e723e */ /* 0x040fe200000010ff */
[----:B------:R-:W4:Y:S01]  /*6070*/  MUFU.EX2 R160, R160 ;  /* 0x000000a000a07308 */ /* 0x000f220000000800 */
[----:B---3--:R-:W-:Y:S01]  /*6080*/  FADD.FTZ R12, R22, R11 ;  /* 0x0000000b160c7221 */ /* 0x008fe20000010000 */
[----:B------:R-:W-:Y:S01]  /*6090*/  FADD.FTZ R11, R153, R152 ;  /* 0x00000098990b7221 */ /* 0x000fe20000010000 */
[----:B------:R-:W-:Y:S01]  /*60a0*/  F2FP.BF16.F32.PACK_AB R154, R21, R154 ;  /* 0x0000009a159a723e */ /* 0x000fe200000010ff */
[-C--:B------:R-:W-:Y:S01]  /*60b0*/  FMUL.FTZ R26, R26, R172.reuse ;  /* 0x000000ac1a1a7220 */ /* 0x080fe20000410000 */
[----:B------:R-:W-:Y:S01]  /*60c0*/  F2FP.BF16.F32.PACK_AB R153, R18, R3 ;  /* 0x000000031299723e */ /* 0x000fe200000010ff */
[----:B------:R-:W-:Y:S01]  /*60d0*/  FMUL.FTZ R27, R27, R172 ;  /* 0x000000ac1b1b7220 */ /* 0x000fe20000410000 */
[----:B------:R-:W-:Y:S01]  /*60e0*/  F2FP.BF16.F32.PACK_AB R156, R23, R156 ;  /* 0x0000009c179c723e */ /* 0x000fe200000010ff */
        /* <DEDUP_REMOVED lines=14> */
[-C--:B------:R-:W-:Y:S01]  /*61d0*/  FMUL.FTZ R50, R50, R172.reuse ;  /* 0x000000ac32327220 */ /* 0x080fe20000410000 */
        /* <DEDUP_REMOVED lines=8> */
[----:B------:R-:W-:Y:S01]  /*6260*/  FMUL.FTZ R63, R63, R172 ;  /* 0x000000ac3f3f7220 */ /* 0x000fe20000410000 */
[----:B------:R-:W3:Y:S01]  /*6270*/  MUFU.EX2 R157, R157 ;  /* 0x0000009d009d7308 */ /* 0x000ee20000000800 */
[C---:B--2---:R-:W-:Y:S01]  /*6280*/  FADD.FTZ R152, R155.reuse, R152 ;  /* 0x000000989b987221 */ /* 0x044fe20000010000 */
[----:B------:R-:W-:Y:S01]  /*6290*/  F2FP.BF16.F32.PACK_AB R160, R155, R160 ;  /* 0x000000a09ba0723e */ /* 0x000fe200000010ff */
[----:B------:R-:W-:Y:S01]  /*62a0*/  FMUL.FTZ R66, R66, R172 ;  /* 0x000000ac42427220 */ /* 0x000fe20000410000 */
[----:B------:R-:W-:Y:S01]  /*62b0*/  F2FP.BF16.F32.PACK_AB R155, R163, R20 ;  /* 0x00000014a39b723e */ /* 0x000fe200000010ff */
        /* <DEDUP_REMOVED lines=10> */
[----:B------:R-:W-:Y:S01]  /*6360*/  FMUL.FTZ R83, R83, R172 ;  /* 0x000000ac53537220 */ /* 0x000fe20000410000 */
[----:B------:R-:W4:Y:S01]  /*6370*/  MUFU.EX2 R164, R164 ;  /* 0x000000a400a47308 */ /* 0x000f220000000800 */
[----:B---3--:R-:W-:Y:S01]  /*6380*/  FADD.FTZ R177, R157, R152 ;  /* 0x000000989db17221 */ /* 0x008fe20000010000 */
[----:B------:R-:W-:Y:S01]  /*6390*/  F2FP.BF16.F32.PACK_AB R152, R15, R0 ;  /* 0x000000000f98723e */ /* 0x000fe200000010ff */
[----:B------:R-:W-:Y:S01]  /*63a0*/  BAR.SYNC.DEFER_BLOCKING 0xf, 0x100 ;  /* 0x03c4000000007b1d */ /* 0x000fe20000010000 */
        /* <DEDUP_REMOVED lines=14> */
[C---:B----4-:R-:W-:Y:S01]  /*6490*/  FADD.FTZ R12, R164.reuse, R177 ;  /* 0x000000b1a40c7221 */ /* 0x050fe20000010000 */
[----:B-1----:R-:W-:Y:S01]  /*64a0*/  F2FP.BF16.F32.PACK_AB R162, R164, R157 ;  /* 0x0000009da4a2723e */ /* 0x002fe200000010ff */
[----:B------:R-:W-:Y:S01]  /*64b0*/  FMUL.FTZ R107, R107, R172 ;  /* 0x000000ac6b6b7220 */ /* 0x000fe20000410000 */
[----:B------:R-:W-:Y:S01]  /*64c0*/  F2FP.BF16.F32.PACK_AB R157, R165, R22 ;  /* 0x00000016a59d723e */ /* 0x000fe200000010ff */
[-C--:B------:R-:W-:Y:S01]  /*64d0*/  FMUL.FTZ R110, R110, R172.reuse ;  /* 0x000000ac6e6e7220 */ /* 0x080fe20000410000 */
[-C--:B------:R-:W-:Y:S01]  /*64e0*/  FMUL.FTZ R111, R111, R172.reuse ;  /* 0x000000ac6f6f7220 */ /* 0x080fe20000410000 */
[-C--:B------:R-:W-:Y:S01]  /*64f0*/  FMUL.FTZ R114, R114, R172.reuse ;  /* 0x000000ac72727220 */ /* 0x080fe20000410000 */
[----:B------:R-:W1:Y:S01]  /*6500*/  MUFU.EX2 R173, R173 ;  /* 0x000000ad00ad7308 */ /* 0x000e620000000800 */
[----:B---3--:R-:W-:Y:S01]  /*6510*/  FADD.FTZ R15, R159, R12 ;  /* 0x0000000c9f0f7221 */ /* 0x008fe20000010000 */
[----:B------:R3:W-:Y:S01]  /*6520*/  STSM.16.M88.4 [R7+0x26800], R152 ;  /* 0x0268009807007844 */ /* 0x0007e20000000200 */
[-C--:B------:R-:W-:Y:S01]  /*6530*/  FMUL.FTZ R115, R115, R172.reuse ;  /* 0x000000ac73737220 */ /* 0x080fe20000410000 */
[-C--:B------:R-:W-:Y:S01]  /*6540*/  FMUL.FTZ R118, R118, R172.reuse ;  /* 0x000000ac76767220 */ /* 0x080fe20000410000 */
[-C--:B------:R-:W-:Y:S01]  /*6550*/  FMUL.FTZ R119, R119, R172.reuse ;  /* 0x000000ac77777220 */ /* 0x080fe20000410000 */
[-C--:B------:R-:W-:Y:S01]  /*6560*/  FMUL.FTZ R122, R122, R172.reuse ;  /* 0x000000ac7a7a7220 */ /* 0x080fe20000410000 */
[-C--:B------:R-:W-:Y:S01]  /*6570*/  FMUL.FTZ R123, R123, R172.reuse ;  /* 0x000000ac7b7b7220 */ /* 0x080fe20000410000 */
[----:B------:R-:W4:Y:S01]  /*6580*/  MUFU.EX2 R176, R176 ;  /* 0x000000b000b07308 */ /* 0x000f220000000800 */
        /* <DEDUP_REMOVED lines=8> */
[----:B-1----:R-:W-:Y:S01]  /*6610*/  FADD.FTZ R11, R173, R0 ;  /* 0x00000000ad0b7221 */ /* 0x002fe20000010000 */
[-C--:B------:R-:W-:Y:S01]  /*6620*/  FMUL.FTZ R138, R138, R172.reuse ;  /* 0x000000ac8a8a7220 */ /* 0x080fe20000410000 */
[-C--:B------:R-:W-:Y:S01]  /*6630*/  FMUL.FTZ R139, R139, R172.reuse ;  /* 0x000000ac8b8b7220 */ /* 0x080fe20000410000 */
[-C--:B------:R-:W-:Y:S01]  /*6640*/  FMUL.FTZ R142, R142, R172.reuse ;  /* 0x000000ac8e8e7220 */ /* 0x080fe20000410000 */
[-C--:B------:R-:W-:Y:S01]  /*6650*/  FMUL.FTZ R143, R143, R172.reuse ;  /* 0x000000ac8f8f7220 */ /* 0x080fe20000410000 */
[-C--:B------:R-:W-:Y:S01]  /*6660*/  FMUL.FTZ R146, R146, R172.reuse ;  /* 0x000000ac92927220 */ /* 0x080fe20000410000 */
[-C--:B------:R-:W-:Y:S01]  /*6670*/  FMUL.FTZ R147, R147, R172.reuse ;  /* 0x000000ac93937220 */ /* 0x080fe20000410000 */
[----:B------:R-:W1:Y:S01]  /*6680*/  MUFU.EX2 R178, R178 ;  /* 0x000000b200b27308 */ /* 0x000e620000000800 */
[C---:B----4-:R-:W-:Y:S01]  /*6690*/  FADD.FTZ R0, R176.reuse, R15 ;  /* 0x0000000fb0007221 */ /* 0x050fe20000010000 */
[----:B------:R-:W-:Y:S01]  /*66a0*/  F2FP.BF16.F32.PACK_AB R164, R176, R159 ;  /* 0x0000009fb0a4723e */ /* 0x000fe200000010ff */
[-C--:B------:R-:W-:Y:S01]  /*66b0*/  FMUL.FTZ R150, R150, R172.reuse ;  /* 0x000000ac96967220 */ /* 0x080fe20000410000 */
[----:B------:R-:W-:Y:S01]  /*66c0*/  F2FP.BF16.F32.PACK_AB R159, R184, R167 ;  /* 0x000000a7b89f723e */ /* 0x000fe200000010ff */
[----:B------:R-:W-:Y:S01]  /*66d0*/  FADD.FTZ R19, R161, R0 ;  /* 0x00000000a1137221 */ /* 0x000fe20000010000 */
[----:B------:R-:W-:-:S02]  /*66e0*/  FMUL.FTZ R151, R151, R172 ;  /* 0x000000ac97977220 */ /* 0x000fc40000410000 */
[----:B------:R-:W4:Y:S01]  /*66f0*/  MUFU.EX2 R180, R180 ;  /* 0x000000b400b47308 */ /* 0x000f220000000800 */
[C---:B--2---:R-:W-:Y:S01]  /*6700*/  FADD.FTZ R11, R202.reuse, R11 ;  /* 0x0000000bca0b7221 */ /* 0x044fe20000010000 */
[----:B------:R-:W-:Y:S01]  /*6710*/  F2FP.BF16.F32.PACK_AB R163, R202, R173 ;  /* 0x000000adcaa3723e */ /* 0x000fe200000010ff */
[----:B------:R3:W-:Y:S05]  /*6720*/  STSM.16.M88.4 [R9], R156 ;  /* 0x0000009c09007844 */ /* 0x0007ea0000000200 */
[----:B------:R-:W2:Y:S01]  /*6730*/  MUFU.EX2 R175, R204 ;  /* 0x000000cc00af7308 */ /* 0x000ea20000000800 */
[----:B-1----:R-:W-:-:S07]  /*6740*/  FADD.FTZ R0, R178, R11 ;  /* 0x0000000bb2007221 */ /* 0x002fce0000010000 */
[----:B------:R-:W1:Y:S01]  /*6750*/  MUFU.EX2 R182, R182 ;  /* 0x000000b600b67308 */ /* 0x000e620000000800 */
[C---:B----4-:R-:W-:Y:S01]  /*6760*/  F2FP.BF16.F32.PACK_AB R166, R180.reuse, R161 ;  /* 0x000000a1b4a6723e */ /* 0x050fe200000010ff */
[----:B------:R-:W-:Y:S01]  /*6770*/  FADD.FTZ R12, R180, R19 ;  /* 0x00000013b40c7221 */ /* 0x000fe20000010000 */
[----:B------:R-:W-:-:S05]  /*6780*/  F2FP.BF16.F32.PACK_AB R161, R170, R169 ;  /* 0x000000a9aaa1723e */ /* 0x000fca00000010ff */
[----:B------:R-:W4:Y:S01]  /*6790*/  MUFU.EX2 R15, R206 ;  /* 0x000000ce000f7308 */ /* 0x000f220000000800 */
[C---:B--2---:R-:W-:Y:S01]  /*67a0*/  FADD.FTZ R3, R175.reuse, R0 ;  /* 0x00000000af037221 */ /* 0x044fe20000010000 */
[----:B------:R-:W-:Y:S01]  /*67b0*/  F2FP.BF16.F32.PACK_AB R165, R175, R178 ;  /* 0x000000b2afa5723e */ /* 0x000fe200000010ff */
[----:B------:R3:W-:Y:S02]  /*67c0*/  STSM.16.M88.4 [R8], R160 ;  /* 0x000000a008007844 */ /* 0x0007e40000000200 */
[----:B-1----:R-:W-:Y:S01]  /*67d0*/  FADD.FTZ R0, R182, R3 ;  /* 0x00000003b6007221 */ /* 0x002fe20000010000 */
[----:B----4-:R-:W-:-:S03]  /*67e0*/  F2FP.BF16.F32.PACK_AB R167, R15, R182 ;  /* 0x000000b60fa7723e */ /* 0x010fc600000010ff */
[----:B------:R-:W-:Y:S02]  /*67f0*/  FADD.FTZ R11, R15, R0 ;  /* 0x000000000f0b7221 */ /* 0x000fe40000010000 */
[----:B------:R3:W-:Y:S01]  /*6800*/  STSM.16.M88.4 [R10], R164 ;  /* 0x000000a40a007844 */ /* 0x0007e20000000200 */
[----:B------:R-:W-:Y:S05]  /*6810*/  @!P0 BRA `(.L_x_3030) ;  /* 0x0000000000048947 */ /* 0x000fea0003800000 */
[----:B------:R-:W-:Y:S01]  /*6820*/  BPT.TRAP 0x1 ;  /* 0x000000040000795c */ /* 0x000fe20000300000 */
.L_x_3030:
[----:B------:R1:W2:Y:S01]  /*6830*/  SYNCS.PHASECHK.TRANS64.TRYWAIT P3, [UR7+0x28c50], R14 ;  /* 0x028c500eff0075a7 */ /* 0x0002a20008060147 */
[----:B------:R-:W-:Y:S05]  /*6840*/  @!P0 BRA `(.L_x_3031) ;  /* 0x0000000000048947 */ /* 0x000fea0003800000 */
[----:B------:R-:W-:Y:S01]  /*6850*/  BPT.TRAP 0x1 ;  /* 0x000000040000795c */ /* 0x000fe20000300000 */
.L_x_3031:
[----:B--2---:R-:W-:Y:S05]  /*6860*/  @P3 BRA `(.L_x_3032) ;  /* 0x0000000000083947 */ /* 0x004fea0003800000 */
[----:B------:R-:W2:Y:S02]  /*6870*/  SYNCS.PHASECHK.TRANS64.TRYWAIT P3, [UR7+0x28c50], R14 ;  /* 0x028c500eff0075a7 */ /* 0x000ea40008060147 */
[----:B--2---:R-:W-:Y:S05]  /*6880*/  @!P3 BRA `(.L_x_3033) ;  /* 0x0000007c000cb947 */ /* 0x004fea0003800000 */
.L_x_3032:
[----:B------:R-:W-:Y:S01]  /*6890*/  ULEA UR4, UR5, UR24, 0xc ;  /* 0x0000001805047291 */ /* 0x000fe2000f8e603f */
[----:B------:R-:W-:Y:S01]  /*68a0*/  WARPGROUP.ARRIVE ;  /* 0x00000000000079c5 */ /* 0x000fe20000000000 */
[----:B------:R-:W-:Y:S01]  /*68b0*/  UMOV UR11, 0x40000040 ;  /* 0x40000040000b7882 */ /* 0x000fe20000000000 */
[----:B--2---:R-:W-:Y:S02]  /*68c0*/  @!P1 VIADD R171, R171, 0x28c60 ;  /* 0x00028c60abab9836 */ /* 0x004fe40000000000 */
[----:B------:R-:W-:Y:S02]  /*68d0*/  IMAD.MOV.U32 R3, RZ, RZ, R168 ;  /* 0x000000ffff037224 */ /* 0x000fe400078e00a8 */
[----:B------:R-:W-:Y:S01]  /*68e0*/  UMOV UR10, UR4 ;  /* 0x00000004000a7c82 */ /* 0x000fe20008000000 */
[----:B------:R-:W-:Y:S01]  /*68f0*/  @!P1 PRMT R171, RZ, 0x654, R171 ;  /* 0x00000654ffab9816 */ /* 0x000fe200000000ab */
[----:B------:R-:W-:Y:S01]  /*6900*/  HGMMA.64x256x16.F32.BF16 R24, R152, gdesc[UR8].tnspB, R24, gsb0 ;  /* 0x43e0000898187df0 */ /* 0x000fe20008001818 */
[----:B------:R-:W-:Y:S01]  /*6910*/  UIADD3 UR10, UR4, 0x80, URZ ;  /* 0x00000080040a7890 */ /* 0x000fe2000fffe03f */
[----:B------:R-:W-:Y:S01]  /*6920*/  IMAD.MOV.U32 R0, RZ, RZ, R17 ;  /* 0x000000ffff007224 */ /* 0x000fe200078e0011 */
[----:B------:R-:W-:Y:S01]  /*6930*/  UMOV UR11, 0x40000040 ;  /* 0x40000040000b7882 */ /* 0x000fe20000000000 */
[----:B------:R-:W-:-:S02]  /*6940*/  WARPGROUP.DEPBAR.LE gsb0, 0x0 ;  /* 0x00008000000079c5 */ /* 0x000fc40000010000 */
[----:B------:R-:W-:-:S15]  /*6950*/  WARPGROUP.ARRIVE ;  /* 0x00000000000079c5 */ /* 0x000fde0000000000 */
[----:B------:R-:W-:-:S07]  /*6960*/  NOP ;  /* 0x0000000000007918 */ /* 0x000fce0000000000 */
[----:B------:R-:W-:Y:S01]  /*6970*/  HGMMA.64x256x16.F32.BF16 R24, R156, gdesc[UR8].tnspB, R24, gsb0 ;  /* 0x43e000089c187df0 */ /* 0x000fe20008001818 */
[----:B------:R-:W-:Y:S01]  /*6980*/  UIADD3 UR10, UR4, 0x100, URZ ;  /* 0x00000100040a7890 */ /* 0x000fe2000fffe03f */
        /* <DEDUP_REMOVED lines=8> */
[----:B------:R-:W-:Y:S01]  /*6a10*/  UMOV UR4, UR5 ;  /* 0x0000000500047c82 */ /* 0x000fe20008000000 */
        /* <DEDUP_REMOVED lines=10> */
[----:B--2---:R-:W2:Y:S02]  /*6ac0*/  FENCE.VIEW.ASYNC.S ;  /* 0x00000000000073c6 */ /* 0x004ea40000000000 */
[----:B--2---:R-:W-:Y:S01]  /*6ad0*/  NOP ;  /* 0x0000000000007918 */ /* 0x004fe20000000000 */
[----:B------:R-:W-:Y:S06]  /*6ae0*/  BAR.ARV 0xe, 0x100 ;  /* 0x0384000000007b1d */ /* 0x000fec0000002000 */
[----:B------:R4:W-:Y:S01]  /*6af0*/  @!P1 SYNCS.ARRIVE.TRANS64.RED.A1T0 RZ, [R171+URZ], RZ ;  /* 0x000000ffabff99a7 */ /* 0x0009e2000810043f */
[----:B------:R-:W-:Y:S05]  /*6b00*/  @P2 BRA `(.L_x_3034) ;  /* 0xffffffe000ec2947 */ /* 0x000fea000383ffff */
[----:B------:R-:W-:Y:S01]  /*6b10*/  IMAD.MOV.U32 R3, RZ, RZ, R168 ;  /* 0x000000ffff037224 */ /* 0x000fe200078e00a8 */
[----:B------:R-:W-:Y:S01]  /*6b20*/  USHF.L.U32 UR4, UR5, 0x6, URZ ;  /* 0x0000000605047899 */ /* 0x000fe2000800063f */
[----:B------:R-:W-:-:S11]  /*6b30*/  IMAD.MOV.U32 R0, RZ, RZ, R17 ;  /* 0x000000ffff007224 */ /* 0x000fd600078e0011 */
.L_x_3025:
[----:B--23--:R-:W2:Y:S01]  /*6b40*/  SHFL.BFLY PT, R7, R12, 0x2, 0x1f ;  /* 0x0c401f000c077f89 */ /* 0x00cea200000e0000 */
[----:B------:R-:W-:Y:S08]  /*6b50*/  BAR.ARV 0x8, 0x100 ;  /* 0x0204000000007b1d */ /* 0x000ff00000002000 */
[----:B------:R-:W-:Y:S01]  /*6b60*/  BAR.SYNC.DEFER_BLOCKING 0xf, 0x100 ;  /* 0x03c4000000007b1d */ /* 0x000fe20000010000 */
[----:B------:R-:W-:Y:S01]  /*6b70*/  ISETP.NE.AND P0, PT, R4, RZ, PT ;  /* 0x000000ff0400720c */ /* 0x000fe20003f05270 */
[----:B------:R-:W-:-:S04]  /*6b80*/  IMAD.MOV.U32 R4, RZ, RZ, RZ ;  /* 0x000000ffff047224 */ /* 0x000fc800078e00ff */
[----:B------:R-:W3:Y:S01]  /*6b90*/  SHFL.BFLY PT, R10, R11, 0x2, 0x1f ;  /* 0x0c401f000b0a7f89 */ /* 0x000ee200000e0000 */
[----:B--2---:R-:W-:-:S05]  /*6ba0*/  FADD.FTZ R7, R7, R12 ;  /* 0x0000000c07077221 */ /* 0x004fca0000010000 */
[----:B------:R-:W2:Y:S01]  /*6bb0*/  SHFL.BFLY PT, R8, R7, 0x1, 0x1f ;  /* 0x0c201f0007087f89 */ /* 0x000ea200000e0000 */
[----:B---3--:R-:W-:-:S05]  /*6bc0*/  FADD.FTZ R10, R10, R11 ;  /* 0x0000000b0a0a7221 */ /* 0x008fca0000010000 */
[----:B------:R-:W3:Y:S01]  /*6bd0*/  SHFL.BFLY PT, R9, R10, 0x1, 0x1f ;  /* 0x0c201f000a097f89 */ /* 0x000ee200000e0000 */
[----:B--2---:R-:W-:Y:S01]  /*6be0*/  FADD.FTZ R13, R7, R8 ;  /* 0x00000008070d7221 */ /* 0x004fe20000010000 */
[----:B------:R-:W-:Y:S01]  /*6bf0*/  MOV R8, RZ ;  /* 0x000000ff00087202 */ /* 0x000fe20000000f00 */
[----:B------:R-:W-:Y:S02]  /*6c00*/  VIADD R7, R6, UR4 ;  /* 0x0000000406077c36 */ /* 0x000fe40008000000 */
[----:B------:R-:W-:Y:S01]  /*6c10*/  IMAD.MOV.U32 R6, RZ, RZ, -0x800000 ;  /* 0xff800000ff067424 */ /* 0x000fe200078e00ff */
[----:B------:R-:W-:Y:S02]  /*6c20*/  FSETP.NE.FTZ.AND P1, PT, R13, RZ, PT ;  /* 0x000000ff0d00720b */ /* 0x000fe40003f35000 */
[----:B------:R-:W-:-:S11]  /*6c30*/  @!P0 LEA R7, R7, UR36, 0x2 ;  /* 0x0000002407078c11 */ /* 0x000fd6000f8e10ff */
[----:B------:R-:W2:Y:S01]  /*6c40*/  @P1 MUFU.RCP R8, R13 ;  /* 0x0000000d00081308 */ /* 0x000ea20000001000 */
[----:B---3--:R-:W-:-:S05]  /*6c50*/  FADD.FTZ R9, R10, R9 ;  /* 0x000000090a097221 */ /* 0x008fca0000010000 */
[----:B------:R-:W-:Y:S02]  /*6c60*/  FSETP.NE.FTZ.AND P2, PT, R9, RZ, PT ;  /* 0x000000ff0900720b */ /* 0x000fe40003f55000 */
[----:B------:R-:W-:Y:S01]  /*6c70*/  @P1 MUFU.LG2 R10, R13 ;  /* 0x0000000d000a1308 */ /* 0x000fe20000000c00 */
[----:B--2---:R2:W-:Y:S01]  /*6c80*/  @!P0 STS [R7+0x28800], R8 ;  /* 0x0288000807008388 */ /* 0x0045e20000000800 */
[-C--:B------:R-:W-:Y:S01]  /*6c90*/  FMUL.FTZ R24, R24, R8.reuse ;  /* 0x0000000818187220 */ /* 0x080fe20000410000 */
[----:B------:R-:W-:-:S08]  /*6ca0*/  FMUL.FTZ R25, R25, R8 ;  /* 0x0000000819197220 */ /* 0x000fd00000410000 */
[----:B------:R-:W3:Y:S01]  /*6cb0*/  @P2 MUFU.RCP R4, R9 ;  /* 0x0000000900042308 */ /* 0x000ee20000001000 */
[-C--:B------:R-:W-:Y:S01]  /*6cc0*/  FMUL.FTZ R28, R28, R8.reuse ;  /* 0x000000081c1c7220 */ /* 0x080fe20000410000 */
[-C--:B------:R-:W-:Y:S01]  /*6cd0*/  FMUL.FTZ R29, R29, R8.reuse ;  /* 0x000000081d1d7220 */ /* 0x080fe20000410000 */
[-C--:B------:R-:W-:Y:S01]  /*6ce0*/  FMUL.FTZ R32, R32, R8.reuse ;  /* 0x0000000820207220 */ /* 0x080fe20000410000 */
[-C--:B------:R-:W-:Y:S01]  /*6cf0*/  FMUL.FTZ R33, R33, R8.reuse ;  /* 0x0000000821217220 */ /* 0x080fe20000410000 */
[-C--:B------:R-:W-:Y:S01]  /*6d00*/  FMUL.FTZ R36, R36, R8.reuse ;  /* 0x0000000824247220 */ /* 0x080fe20000410000 */
[-C--:B------:R-:W-:Y:S01]  /*6d10*/  FMUL.FTZ R37, R37, R8.reuse ;  /* 0x0000000825257220 */ /* 0x080fe20000410000 */
[-C--:B------:R-:W-:Y:S01]  /*6d20*/  FMUL.FTZ R40, R40, R8.reuse ;  /* 0x0000000828287220 */ /* 0x080fe20000410000 */
[----:B------:R5:W2:Y:S01]  /*6d30*/  @P2 MUFU.LG2 R11, R9 ;  /* 0x00000009000b2308 */ /* 0x000aa20000000c00 */
        /* <DEDUP_REMOVED lines=8> */
[----:B---3--:R3:W-:Y:S01]  /*6dc0*/  @!P0 STS [R7+0x28820], R4 ;  /* 0x0288200407008388 */ /* 0x0087e20000000800 */
        /* <DEDUP_REMOVED lines=47> */
[C---:B-----5:R-:W-:Y:S01]  /*70c0*/  @P1 FMUL.FTZ R9, R5.reuse, 0.69314718246459960938 ;  /* 0x3f31721805091820 */ /* 0x060fe20000410000 */
[----:B------:R-:W-:Y:S01]  /*70d0*/  @P2 FMUL.FTZ R5, R5, 0.69314718246459960938 ;  /* 0x3f31721805052820 */ /* 0x000fe20000410000 */
[----:B------:R-:W-:Y:S01]  /*70e0*/  @P1 FMUL.FTZ R10, R10, 0.69314718246459960938 ;  /* 0x3f3172180a0a1820 */ /* 0x000fe20000410000 */
[----:B--2---:R-:W-:Y:S01]  /*70f0*/  @P2 FMUL.FTZ R8, R11, 0.69314718246459960938 ;  /* 0x3f3172180b082820 */ /* 0x004fe20000410000 */
[----:B---3--:R-:W-:Y:S01]  /*7100*/  IMAD.MOV.U32 R7, RZ, RZ, -0x800000 ;  /* 0xff800000ff077424 */ /* 0x008fe200078e00ff */
[----:B------:R-:W-:Y:S01]  /*7110*/  PLOP3.LUT P0, PT, PT, PT, PT, 0x8, 0x0 ;  /* 0x000000000000781c */ /* 0x000fe20003f0e170 */
        /* <DEDUP_REMOVED lines=64> */
[----:B------:R-:W-:Y:S01]  /*7520*/  @P1 FFMA.FTZ R6, R9, R0, R10 ;  /* 0x0000000009061223 */ /* 0x000fe2000001000a */
[----:B------:R-:W-:Y:S01]  /*7530*/  @P2 FFMA.FTZ R7, R5, R3, R8 ;  /* 0x0000000305072223 */ /* 0x000fe20000010008 */
[----:B------:R-:W-:Y:S06]  /*7540*/  BAR.ARV 0xe, 0x100 ;  /* 0x0384000000007b1d */ /* 0x000fec0000002000 */
.L_x_3005:
[----:B------:R-:W-:Y:S05]  /*7550*/  @P0 BRA `(.L_x_3035) ;  /* 0x0000002000e00947 */ /* 0x000fea0003800000 */
[----:B------:R-:W2:Y:S01]  /*7560*/  S2R R0, SR_TID.X ;  /* 0x0000000000007919 */ /* 0x000ea20000002100 */
[----:B------:R-:W3:Y:S01]  /*7570*/  S2UR UR5, SR_CgaCtaId ;  /* 0x00000000000579c3 */ /* 0x000ee20000008800 */
[----:B------:R-:W-:Y:S01]  /*7580*/  UMOV UR4, 0x400 ;  /* 0x0000040000047882 */ /* 0x000fe20000000000 */
[----:B------:R-:W-:-:S06]  /*7590*/  IADD3 R3, -R2, RZ, RZ ;  /* 0x000000ff02037210 */ /* 0x000fcc0007ffe1ff */
[----:B------:R-:W-:Y:S01]  /*75a0*/  BAR.SYNC.DEFER_BLOCKING 0x1, 0x100 ;  /* 0x0044000000007b1d */ /* 0x000fe20000010000 */
[----:B------:R-:W-:-:S07]  /*75b0*/  SHF.R.S32.HI R19, RZ, 0x1f, R2 ;  /* 0x0000001fff137819 */ /* 0x000fce0000011402 */
[----:B------:R-:W5:Y:S08]  /*75c0*/  S2UR UR6, SR_CTAID.Y ;  /* 0x00000000000679c3 */ /* 0x000f700000002600 */
[----:B------:R-:W5:Y:S01]  /*75d0*/  LDC R4, c[0x0][0xc50] ;  /* 0x00031400ff047b82 */ /* 0x000f620000000800 */
[----:B---3--:R-:W-:-:S07]  /*75e0*/  ULEA UR4, UR5, UR4, 0x18 ;  /* 0x0000000405047291 */ /* 0x008fce000f8ec03f */
[----:B------:R-:W3:Y:S01]  /*75f0*/  LDC R9, c[0x0][0xbe8] ;  /* 0x0002fa00ff097b82 */ /* 0x000ee20000000800 */
[----:B------:R-:W-:Y:S01]  /*7600*/  UIADD3 UR4, UR4, 0x28c20, URZ ;  /* 0x00028c2004047890 */ /* 0x000fe2000fffe03f */
[----:B--2---:R-:W-:-:S03]  /*7610*/  VIADD R152, R0, 0xffffff80 ;  /* 0xffffff8000987836 */ /* 0x004fc60000000000 */
[----:B------:R-:W-:Y:S02]  /*7620*/  UPRMT UR4, URZ, 0x654, UR4 ;  /* 0x000006543f047896 */ /* 0x000fe40008000004 */
[----:B------:R-:W-:-:S04]  /*7630*/  SHF.R.S32.HI R21, RZ, 0x1f, R152 ;  /* 0x0000001fff157819 */ /* 0x000fc80000011498 */
[----:B01----:R-:W-:Y:S01]  /*7640*/  LEA.HI R5, R21, R152, RZ, 0x7 ;  /* 0x0000009815057211 */ /* 0x003fe200078f38ff */
[----:B-----5:R-:W-:Y:S02]  /*7650*/  IMAD R3, R4, R3, UR6 ;  /* 0x0000000604037e24 */ /* 0x020fe4000f8e0203 */
[----:B------:R-:W-:Y:S01]  /*7660*/  SYNCS.ARRIVE.TRANS64.RED.A1T0 RZ, [UR4], RZ ;  /* 0x000000ffffff79a7 */ /* 0x000fe20008100404 */
[----:B------:R-:W-:Y:S02]  /*7670*/  SHF.R.S32.HI R8, RZ, 0x7, R5 ;  /* 0x00000007ff087819 */ /* 0x000fe40000011405 */
[----:B------:R-:W-:Y:S02]  /*7680*/  LOP3.LUT R11, R5, 0xffffff80, RZ, 0xc0, !PT ;  /* 0xffffff80050b7812 */ /* 0x000fe400078ec0ff */
[----:B------:R-:W-:Y:S01]  /*7690*/  SHF.R.S32.HI R4, RZ, 0x1f, R3 ;  /* 0x0000001fff047819 */ /* 0x000fe20000011403 */
[----:B------:R-:W0:Y:S02]  /*76a0*/  SHFL.IDX PT, R10, R8, RZ, 0x1f ;  /* 0x00001fff080a7589 */ /* 0x000e2400000e0000 */
[----:B------:R-:W-:-:S05]  /*76b0*/  IMAD.IADD R0, R152, 0x1, -R11 ;  /* 0x0000000198007824 */ /* 0x000fca00078e0a0b */
[----:B------:R-:W-:Y:S02]  /*76c0*/  SHF.R.S32.HI R157, RZ, 0x1f, R0 ;  /* 0x0000001fff9d7819 */ /* 0x000fe40000011400 */
[----:B0-----:R-:W-:Y:S02]  /*76d0*/  ISETP.NE.AND P0, PT, R10, RZ, PT ;  /* 0x000000ff0a00720c */ /* 0x001fe40003f05270 */
[----:B------:R-:W-:-:S11]  /*76e0*/  LEA.HI R10, R157, R0, RZ, 0x2 ;  /* 0x000000009d0a7211 */ /* 0x000fd600078f10ff */
[----:B---3--:R-:W-:Y:S05]  /*76f0*/  @P0 BRA `(.L_x_3036) ;  /* 0x0000000400380947 */ /* 0x008fea0003800000 */
[----:B------:R-:W0:Y:S01]  /*7700*/  LDC R18, c[0x0][0xbe8] ;  /* 0x0002fa00ff127b82 */ /* 0x000e220000000800 */
[----:B------:R-:W-:Y:S01]  /*7710*/  LOP3.LUT R5, R5, 0xffffff80, RZ, 0xc0, !PT ;  /* 0xffffff8005057812 */ /* 0x000fe200078ec0ff */
[----:B------:R-:W1:Y:S01]  /*7720*/  S2R R16, SR_CTAID.X ;  /* 0x0000000000107919 */ /* 0x000e620000002500 */
[----:B------:R-:W-:-:S03]  /*7730*/  ULDC.64 UR4, c[0x0][0xbd0] ;  /* 0x0002f40000047ab9 */ /* 0x000fc60000000a00 */
[----:B------:R-:W-:Y:S01]  /*7740*/  IMAD.IADD R153, R152, 0x1, -R5 ;  /* 0x0000000198997824 */ /* 0x000fe200078e0a05 */
[----:B------:R-:W-:Y:S01]  /*7750*/  LEA.HI R5, R21, R152, RZ, 0x2 ;  /* 0x0000009815057211 */ /* 0x000fe200078f10ff */
[----:B------:R-:W2:Y:S03]  /*7760*/  S2UR UR6, SR_CTAID.Z ;  /* 0x00000000000679c3 */ /* 0x000ea60000002700 */
[----:B------:R-:W-:Y:S02]  /*7770*/  SHF.R.S32.HI R12, RZ, 0x1f, R153 ;  /* 0x0000001fff0c7819 */ /* 0x000fe40000011499 */
[----:B------:R-:W-:Y:S02]  /*7780*/  LOP3.LUT R5, R5, 0xfffffffc, RZ, 0xc0, !PT ;  /* 0xfffffffc05057812 */ /* 0x000fe400078ec0ff */
[CC--:B------:R-:W-:Y:S01]  /*7790*/  LEA.HI R154, R12.reuse, R153.reuse, RZ, 0x2 ;  /* 0x000000990c9a7211 */ /* 0x0c0fe200078f10ff */
[----:B------:R-:W3:Y:S01]  /*77a0*/  LDC.64 R22, c[0x0][0xbd8] ;  /* 0x0002f600ff167b82 */ /* 0x000ee20000000a00 */
[----:B------:R-:W-:Y:S01]  /*77b0*/  LEA.HI R13, R12, R153, RZ, 0x5 ;  /* 0x000000990c0d7211 */ /* 0x000fe200078f28ff */
[----:B------:R-:W-:Y:S01]  /*77c0*/  IMAD.IADD R5, R152, 0x1, -R5 ;  /* 0x0000000198057824 */ /* 0x000fe200078e0a05 */
[----:B------:R-:W-:-:S02]  /*77d0*/  SHF.R.S32.HI R11, RZ, 0x2, R154 ;  /* 0x00000002ff0b7819 */ /* 0x000fc4000001149a */
[----:B------:R-:W-:Y:S02]  /*77e0*/  SHF.R.S32.HI R14, RZ, 0x1f, R154 ;  /* 0x0000001fff0e7819 */ /* 0x000fe4000001149a */
[----:B------:R-:W-:Y:S02]  /*77f0*/  SHF.R.S32.HI R13, RZ, 0x5, R13 ;  /* 0x00000005ff0d7819 */ /* 0x000fe4000001140d */
[----:B0-----:R-:W-:Y:S02]  /*7800*/  ISETP.NE.AND P0, PT, R18, 0x1, PT ;  /* 0x000000011200780c */ /* 0x001fe40003f05270 */
[----:B------:R-:W-:Y:S02]  /*7810*/  LEA.HI R14, R14, R11, RZ, 0x3 ;  /* 0x0000000b0e0e7211 */ /* 0x000fe400078f18ff */
[----:B------:R-:W-:Y:S02]  /*7820*/  LOP3.LUT R154, R154, 0x7ffffffc, RZ, 0xc0, !PT ;  /* 0x7ffffffc9a9a7812 */ /* 0x000fe400078ec0ff */
[----:B------:R-:W-:-:S03]  /*7830*/  LOP3.LUT R14, R14, 0xfffffff8, RZ, 0xc0, !PT ;  /* 0xfffffff80e0e7812 */ /* 0x000fc600078ec0ff */
[----:B------:R-:W-:Y:S02]  /*7840*/  IMAD.IADD R154, R153, 0x1, -R154 ;  /* 0x00000001999a7824 */ /* 0x000fe400078e0a9a */
[----:B------:R-:W-:Y:S01]  /*7850*/  IMAD.IADD R14, R11, 0x1, -R14 ;  /* 0x000000010b0e7824 */ /* 0x000fe200078e0a0e */
[----:B------:R-:W-:Y:S01]  /*7860*/  LEA.HI R11, R5, R5, RZ, 0x1 ;  /* 0x00000005050b7211 */ /* 0x000fe200078f08ff */
[----:B------:R-:W0:Y:S01]  /*7870*/  @P0 LDC R20, c[0x0][0xbec] ;  /* 0x0002fb00ff140b82 */ /* 0x000e220000000800 */
[----:B------:R-:W-:Y:S02]  /*7880*/  SHF.L.U32 R154, R154, 0x1, RZ ;  /* 0x000000019a9a7819 */ /* 0x000fe400000006ff */
[----:B------:R-:W-:Y:S01]  /*7890*/  LOP3.LUT R12, R11, 0x1ffffffe, RZ, 0xc0, !PT ;  /* 0x1ffffffe0b0c7812 */ /* 0x000fe200078ec0ff */
[----:B------:R-:W-:Y:S01]  /*78a0*/  IMAD R11, R19, UR4, RZ ;  /* 0x00000004130b7c24 */ /* 0x000fe2000f8e02ff */
[----:B------:R-:W-:-:S03]  /*78b0*/  LEA R155, R13, R14, 0x4 ;  /* 0x0000000e0d9b7211 */ /* 0x000fc600078e20ff */
[----:B------:R-:W5:Y:S01]  /*78c0*/  @P0 LDC R17, c[0x0][0xbf0] ;  /* 0x0002fc00ff110b82 */ /* 0x000f620000000800 */
[----:B------:R-:W-:Y:S02]  /*78d0*/  IMAD.IADD R5, R5, 0x1, -R12 ;  /* 0x0000000105057824 */ /* 0x000fe400078e0a0c */
[----:B------:R-:W-:Y:S01]  /*78e0*/  IMAD.WIDE.U32 R12, R2, UR4, RZ ;  /* 0x00000004020c7c25 */ /* 0x000fe2000f8e00ff */
[----:B--2---:R-:W-:-:S03]  /*78f0*/  USHF.R.S32.HI UR4, URZ, 0x1f, UR6 ;  /* 0x0000001f3f047899 */ /* 0x004fc60008011406 */
[----:B------:R-:W-:Y:S02]  /*7900*/  IMAD R5, R5, 0x8, R155 ;  /* 0x0000000805057824 */ /* 0x000fe400078e029b */
[----:B------:R-:W-:Y:S02]  /*7910*/  IMAD R11, R2, UR5, R11 ;  /* 0x00000005020b7c24 */ /* 0x000fe4000f8e020b */
[----:B---3--:R-:W-:Y:S01]  /*7920*/  IMAD R14, R22, UR4, RZ ;  /* 0x00000004160e7c24 */ /* 0x008fe2000f8e02ff */
[----:B------:R-:W-:Y:S01]  /*7930*/  ULDC.64 UR4, c[0x0][0xbe0] ;  /* 0x0002f80000047ab9 */ /* 0x000fe20000000a00 */
[----:B-1----:R-:W-:Y:S02]  /*7940*/  IMAD R5, R16, 0x40, R5 ;  /* 0x0000004010057824 */ /* 0x002fe400078e0205 */
[----:B------:R-:W-:Y:S02]  /*7950*/  IMAD R15, R23, UR6, R14 ;  /* 0x00000006170f7c24 */ /* 0x000fe4000f8e020e */
[----:B------:R-:W-:-:S02]  /*7960*/  IMAD.IADD R13, R13, 0x1, R11 ;  /* 0x000000010d0d7824 */ /* 0x000fc400078e020b */
[----:B0-----:R-:W-:-:S04]  /*7970*/  @P0 IMAD.HI.U32 R14, R5, R20, RZ ;  /* 0x00000014050e0227 */ /* 0x001fc800078e00ff */
[----:B------:R-:W-:-:S04]  /*7980*/  IMAD.WIDE.U32 R12, R22, UR6, R12 ;  /* 0x00000006160c7c25 */ /* 0x000fc8000f8e000c */
[----:B------:R-:W-:Y:S01]  /*7990*/  IMAD.MOV.U32 R11, RZ, RZ, R5 ;  /* 0x000000ffff0b7224 */ /* 0x000fe200078e0005 */
[----:B-----5:R-:W-:Y:S01]  /*79a0*/  @P0 SHF.R.U32.HI R11, RZ, R17, R14 ;  /* 0x00000011ff0b0219 */ /* 0x020fe2000001160e */
[----:B------:R-:W-:Y:S02]  /*79b0*/  IMAD.IADD R13, R13, 0x1, R15 ;  /* 0x000000010d0d7824 */ /* 0x000fe400078e020f */
[----:B------:R-:W-:Y:S01]  /*79c0*/  IMAD R14, R4, UR4, RZ ;  /* 0x00000004040e7c24 */ /* 0x000fe2000f8e02ff */
[----:B------:R-:W-:Y:S01]  /*79d0*/  IADD3 R15, -R11, RZ, RZ ;  /* 0x000000ff0b0f7210 */ /* 0x000fe20007ffe1ff */
[----:B------:R-:W-:-:S04]  /*79e0*/  IMAD.WIDE.U32 R12, R3, UR4, R12 ;  /* 0x00000004030c7c25 */ /* 0x000fc8000f8e000c */
[----:B------:R-:W-:Y:S01]  /*79f0*/  IMAD R5, R18, R15, R5 ;  /* 0x0000000f12057224 */ /* 0x000fe200078e0205 */
[----:B------:R-:W-:Y:S01]  /*7a00*/  SHF.R.S32.HI R15, RZ, 0x1f, R11 ;  /* 0x0000001fff0f7819 */ /* 0x000fe2000001140b */
[----:B------:R-:W-:Y:S01]  /*7a10*/  IMAD R14, R3, UR5, R14 ;  /* 0x00000005030e7c24 */ /* 0x000fe2000f8e020e */
[----:B------:R-:W-:Y:S01]  /*7a20*/  IADD3 R12, P0, R11, R12, RZ ;  /* 0x0000000c0b0c7210 */ /* 0x000fe20007f1e0ff */
[----:B------:R-:W-:Y:S01]  /*7a30*/  ULDC.64 UR4, c[0x0][0xbc8] ;  /* 0x0002f20000047ab9 */ /* 0x000fe20000000a00 */
[----:B------:R-:W-:Y:S02]  /*7a40*/  SHF.R.S32.HI R11, RZ, 0x1f, R5 ;  /* 0x0000001fff0b7819 */ /* 0x000fe40000011405 */
[----:B------:R-:W-:-:S03]  /*7a50*/  IADD3.X R13, R15, R13, R14, P0, !PT ;  /* 0x0000000d0f0d7210 */ /* 0x000fc600007fe40e */
[----:B------:R-:W-:Y:S01]  /*7a60*/  IMAD R14, R11, UR4, RZ ;  /* 0x000000040b0e7c24 */ /* 0x000fe2000f8e02ff */
[----:B------:R-:W-:Y:S01]  /*7a70*/  LEA.HI R11, R8, R8, RZ, 0x1 ;  /* 0x00000008080b7211 */ /* 0x000fe200078f08ff */
[----:B------:R-:W-:-:S03]  /*7a80*/  IMAD.WIDE.U32 R12, R5, UR4, R12 ;  /* 0x00000004050c7c25 */ /* 0x000fc6000f8e000c */
[----:B------:R-:W-:Y:S01]  /*7a90*/  LOP3.LUT R11, R11, 0xfffffe, RZ, 0xc0, !PT ;  /* 0x00fffffe0b0b7812 */ /* 0x000fe200078ec0ff */
[----:B------:R-:W-:Y:S01]  /*7aa0*/  IMAD R5, R5, UR5, R14 ;  /* 0x0000000505057c24 */ /* 0x000fe2000f8e020e */
[----:B------:R-:W-:Y:S02]  /*7ab0*/  ULDC.64 UR4, c[0x0][0xba8] ;  /* 0x0002ea0000047ab9 */ /* 0x000fe40000000a00 */
[----:B------:R-:W-:Y:S01]  /*7ac0*/  LEA R17, P0, R12, UR4, 0x2 ;  /* 0x000000040c117c11 */ /* 0x000fe2000f8010ff */
[----:B------:R-:W-:Y:S01]  /*7ad0*/  IMAD.IADD R5, R13, 0x1, R5 ;  /* 0x000000010d057824 */ /* 0x000fe200078e0205 */
[----:B------:R-:W-:Y:S01]  /*7ae0*/  ULDC UR4, c[0x0][0xa88] ;  /* 0x0002a20000047ab9 */ /* 0x000fe20000000800 */
[----:B------:R-:W-:Y:S02]  /*7af0*/  IMAD.IADD R11, R8, 0x1, -R11 ;  /* 0x00000001080b7824 */ /* 0x000fe400078e0a0b */
[----:B------:R-:W-:Y:S01]  /*7b00*/  SHFL.IDX PT, R14, R17, 0x1, 0x1c1f ;  /* 0x003c1f00110e7f89 */ /* 0x000fe200000e0000 */
[----:B------:R-:W-:Y:S01]  /*7b10*/  LEA.HI.X R20, R12, UR5, R5, 0x2, P0 ;  /* 0x000000050c147c11 */ /* 0x000fe200080f1405 */
[----:B------:R-:W-:-:S02]  /*7b20*/  IMAD.U32 R11, R11, -0x100, RZ ;  /* 0xffffff000b0b7824 */ /* 0x000fc400078e00ff */
[----:B------:R-:W-:Y:S01]  /*7b30*/  SHFL.IDX PT, R12, R17, RZ, 0x1c1f ;  /* 0x001c1fff110c7589 */ /* 0x000fe200000e0000 */
[----:B------:R-:W-:Y:S02]  /*7b40*/  IMAD R5, R16, 0x40, R155 ;  /* 0x0000004010057824 */ /* 0x000fe400078e029b */
[----:B------:R-:W-:Y:S01]  /*7b50*/  IMAD R16, R18, UR4, RZ ;  /* 0x0000000412107c24 */ /* 0x000fe2000f8e02ff */
[----:B------:R-:W0:Y:S01]  /*7b60*/  SHFL.IDX PT, R13, R20, RZ, 0x1c1f ;  /* 0x001c1fff140d7589 */ /* 0x000e2200000e0000 */
[----:B------:R-:W-:Y:S01]  /*7b70*/  ISETP.NE.AND P0, PT, R154, R11, PT ;  /* 0x0000000b9a00720c */ /* 0x000fe20003f05270 */
[C---:B------:R-:W-:Y:S02]  /*7b80*/  VIADD R11, R5.reuse, 0x8 ;  /* 0x00000008050b7836 */ /* 0x040fe40000000000 */
[----:B------:R-:W1:Y:S01]  /*7b90*/  SHFL.IDX PT, R15, R20, 0x1, 0x1c1f ;  /* 0x003c1f00140f7f89 */ /* 0x000e6200000e0000 */
[-C--:B------:R-:W-:Y:S02]  /*7ba0*/  ISETP.GE.OR P1, PT, R5, R16.reuse, P0 ;  /* 0x000000100500720c */ /* 0x080fe40000726670 */
[----:B------:R-:W-:-:S11]  /*7bb0*/  ISETP.GE.OR P0, PT, R11, R16, P0 ;  /* 0x000000100b00720c */ /* 0x000fd60000706670 */
[----:B0-----:R0:W-:Y:S04]  /*7bc0*/  @!P1 ST.E desc[UR42][R12.64], R6 ;  /* 0x000000060c009985 */ /* 0x0011e8000c10192a */
[----:B-1----:R0:W-:Y:S02]  /*7bd0*/  @!P0 ST.E desc[UR42][R14.64], R7 ;  /* 0x000000070e008985 */ /* 0x0021e4000c10192a */
.L_x_3036:
[----:B------:R-:W-:Y:S01]  /*7be0*/  ISETP.NE.AND P0, PT, R9, 0x1, PT ;  /* 0x000000010900780c */ /* 0x000fe20003f05270 */
[----:B0-----:R-:W0:Y:S01]  /*7bf0*/  S2R R15, SR_CTAID.X ;  /* 0x00000000000f7919 */ /* 0x001e220000002500 */
[--C-:B------:R-:W-:Y:S01]  /*7c00*/  SHF.R.S32.HI R5, RZ, 0x2, R10.reuse ;  /* 0x00000002ff057819 */ /* 0x100fe2000001140a */
[----:B------:R-:W1:Y:S01]  /*7c10*/  S2UR UR6, SR_CTAID.Z ;  /* 0x00000000000679c3 */ /* 0x000e620000002700 */
[----:B------:R-:W-:Y:S01]  /*7c20*/  SHF.R.S32.HI R6, RZ, 0x1f, R10 ;  /* 0x0000001fff067819 */ /* 0x000fe2000001140a */
[----:B------:R-:W-:Y:S01]  /*7c30*/  ULDC.64 UR4, c[0x0][0xb38] ;  /* 0x0002ce0000047ab9 */ /* 0x000fe20000000a00 */
[----:B------:R-:W-:Y:S01]  /*7c40*/  LEA.HI R21, R21, R152, RZ, 0x2 ;  /* 0x0000009815157211 */ /* 0x000fe200078f10ff */
[----:B------:R-:W-:Y:S01]  /*7c50*/  BSSY B0, `(.L_x_3037) ;  /* 0x0000101000007945 */ /* 0x000fe20003800000 */
[----:B------:R-:W-:Y:S02]  /*7c60*/  LEA.HI R6, R6, R5, RZ, 0x3 ;  /* 0x0000000506067211 */ /* 0x000fe400078f18ff */
[----:B------:R-:W-:Y:S01]  /*7c70*/  LOP3.LUT R21, R21, 0xfffffffc, RZ, 0xc0, !PT ;  /* 0xfffffffc15157812 */ /* 0x000fe200078ec0ff */
[----:B------:R-:W2:Y:S01]  /*7c80*/  LDC.64 R12, c[0x0][0xb40] ;  /* 0x0002d000ff0c7b82 */ /* 0x000ea20000000a00 */
[----:B------:R-:W-:-:S02]  /*7c90*/  LOP3.LUT R6, R6, 0xfffffff8, RZ, 0xc0, !PT ;  /* 0xfffffff806067812 */ /* 0x000fc400078ec0ff */
[----:B------:R-:W-:Y:S01]  /*7ca0*/  LEA.HI R157, R157, R0, RZ, 0x5 ;  /* 0x000000009d9d7211 */ /* 0x000fe200078f28ff */
[----:B------:R-:W-:Y:S02]  /*7cb0*/  IMAD.IADD R21, R152, 0x1, -R21 ;  /* 0x0000000198157824 */ /* 0x000fe400078e0a15 */
[----:B------:R-:W-:Y:S01]  /*7cc0*/  IMAD.IADD R14, R5, 0x1, -R6 ;  /* 0x00000001050e7824 */ /* 0x000fe200078e0a06 */
[----:B------:R-:W-:Y:S01]  /*7cd0*/  SHF.R.S32.HI R157, RZ, 0x5, R157 ;  /* 0x00000005ff9d7819 */ /* 0x000fe2000001149d */
[----:B------:R-:W3:Y:S01]  /*7ce0*/  @P0 LDC R16, c[0x0][0xbec] ;  /* 0x0002fb00ff100b82 */ /* 0x000ee20000000800 */
[----:B------:R-:W-:-:S03]  /*7cf0*/  LEA.HI R5, R21, R21, RZ, 0x1 ;  /* 0x0000001515057211 */ /* 0x000fc600078f08ff */
[----:B------:R-:W-:Y:S01]  /*7d00*/  IMAD R14, R157, 0x10, R14 ;  /* 0x000000109d0e7824 */ /* 0x000fe200078e020e */
[----:B------:R-:W-:Y:S01]  /*7d10*/  LOP3.LUT R6, R5, 0x1ffffffe, RZ, 0xc0, !PT ;  /* 0x1ffffffe05067812 */ /* 0x000fe200078ec0ff */
[----:B------:R-:W-:Y:S02]  /*7d20*/  IMAD R5, R19, UR4, RZ ;  /* 0x0000000413057c24 */ /* 0x000fe4000f8e02ff */
[----:B------:R-:W5:Y:S02]  /*7d30*/  @P0 LDC R17, c[0x0][0xbf0] ;  /* 0x0002fc00ff110b82 */ /* 0x000f640000000800 */
[----:B------:R-:W-:Y:S02]  /*7d40*/  IMAD.IADD R21, R21, 0x1, -R6 ;  /* 0x0000000115157824 */ /* 0x000fe400078e0a06 */
[C---:B------:R-:W-:Y:S01]  /*7d50*/  IMAD.WIDE.U32 R6, R2.reuse, UR4, RZ ;  /* 0x0000000402067c25 */ /* 0x040fe2000f8e00ff */
[----:B-1----:R-:W-:Y:S02]  /*7d60*/  USHF.R.S32.HI UR4, URZ, 0x1f, UR6 ;  /* 0x0000001f3f047899 */ /* 0x002fe40008011406 */
[----:B------:R-:W-:Y:S01]  /*7d70*/  LEA R21, R21, R14, 0x3 ;  /* 0x0000000e15157211 */ /* 0x000fe200078e18ff */
[----:B------:R-:W-:-:S03]  /*7d80*/  IMAD R5, R2, UR5, R5 ;  /* 0x0000000502057c24 */ /* 0x000fc6000f8e0205 */
[C---:B--2---:R-:W-:Y:S01]  /*7d90*/  IMAD R2, R12.reuse, UR4, RZ ;  /* 0x000000040c027c24 */ /* 0x044fe2000f8e02ff */
[----:B------:R-:W-:Y:S01]  /*7da0*/  ULDC.64 UR4, c[0x0][0xb48] ;  /* 0x0002d20000047ab9 */ /* 0x000fe20000000a00 */
[----:B------:R-:W-:Y:S02]  /*7db0*/  IMAD.IADD R7, R7, 0x1, R5 ;  /* 0x0000000107077824 */ /* 0x000fe400078e0205 */
[----:B0-----:R-:W-:Y:S02]  /*7dc0*/  IMAD R21, R15, 0x40, R21 ;  /* 0x000000400f157824 */ /* 0x001fe400078e0215 */
[----:B------:R-:W-:Y:S02]  /*7dd0*/  IMAD R11, R13, UR6, R2 ;  /* 0x000000060d0b7c24 */ /* 0x000fe4000f8e0202 */
[----:B------:R-:W-:-:S04]  /*7de0*/  IMAD.WIDE.U32 R6, R12, UR6, R6 ;  /* 0x000000060c067c25 */ /* 0x000fc8000f8e0006 */
[----:B---3--:R-:W-:-:S04]  /*7df0*/  @P0 IMAD.HI.U32 R16, R21, R16, RZ ;  /* 0x0000001015100227 */ /* 0x008fc800078e00ff */
[----:B------:R-:W-:Y:S02]  /*7e00*/  IMAD R4, R4, UR4, RZ ;  /* 0x0000000404047c24 */ /* 0x000fe4000f8e02ff */
[----:B------:R-:W-:Y:S01]  /*7e10*/  IMAD.MOV.U32 R5, RZ, RZ, R21 ;  /* 0x000000ffff057224 */ /* 0x000fe200078e0015 */
[----:B-----5:R-:W-:Y:S01]  /*7e20*/  @P0 SHF.R.U32.HI R5, RZ, R17, R16 ;  /* 0x00000011ff050219 */ /* 0x020fe20000011610 */
[----:B------:R-:W-:Y:S02]  /*7e30*/  IMAD.IADD R7, R7, 0x1, R11 ;  /* 0x0000000107077824 */ /* 0x000fe400078e020b */
[C---:B------:R-:W-:Y:S01]  /*7e40*/  IMAD R11, R3.reuse, UR5, R4 ;  /* 0x00000005030b7c24 */ /* 0x040fe2000f8e0204 */
[----:B------:R-:W-:Y:S01]  /*7e50*/  SHF.R.S32.HI R4, RZ, 0x1f, R5 ;  /* 0x0000001fff047819 */ /* 0x000fe20000011405 */
[----:B------:R-:W-:Y:S01]  /*7e60*/  IMAD.WIDE.U32 R2, R3, UR4, R6 ;  /* 0x0000000403027c25 */ /* 0x000fe2000f8e0006 */
[----:B------:R-:W-:Y:S01]  /*7e70*/  ULDC.64 UR4, c[0x0][0xb30] ;  /* 0x0002cc0000047ab9 */ /* 0x000fe20000000a00 */
[----:B------:R-:W-:-:S02]  /*7e80*/  LEA.HI R6, R8, R8, RZ, 0x1 ;  /* 0x0000000808067211 */ /* 0x000fc400078f08ff */
[----:B------:R-:W-:Y:S01]  /*7e90*/  IMAD.MOV R12, RZ, RZ, -R5 ;  /* 0x000000ffff0c7224 */ /* 0x000fe200078e0a05 */
[----:B------:R-:W-:Y:S01]  /*7ea0*/  IADD3 R3, R3, R11, RZ ;  /* 0x0000000b03037210 */ /* 0x000fe20007ffe0ff */
[----:B------:R-:W-:Y:S01]  /*7eb0*/  IMAD R4, R4, UR4, RZ ;  /* 0x0000000404047c24 */ /* 0x000fe2000f8e02ff */
[----:B------:R-:W-:Y:S01]  /*7ec0*/  LOP3.LUT R13, R6, 0xfffffe, RZ, 0xc0, !PT ;  /* 0x00fffffe060d7812 */ /* 0x000fe200078ec0ff */
[----:B------:R-:W-:Y:S02]  /*7ed0*/  IMAD R7, R9, R12, R21 ;  /* 0x0000000c09077224 */ /* 0x000fe400078e0215 */
[C---:B------:R-:W-:Y:S02]  /*7ee0*/  IMAD R11, R5.reuse, UR5, R4 ;  /* 0x00000005050b7c24 */ /* 0x040fe4000f8e0204 */
[----:B------:R-:W-:Y:S01]  /*7ef0*/  IMAD.WIDE.U32 R2, R5, UR4, R2 ;  /* 0x0000000405027c25 */ /* 0x000fe2000f8e0002 */
[----:B------:R-:W-:Y:S01]  /*7f00*/  SHF.R.S32.HI R4, RZ, 0x1f, R7 ;  /* 0x0000001fff047819 */ /* 0x000fe20000011407 */
[----:B------:R-:W-:-:S02]  /*7f10*/  ULDC.64 UR4, c[0x0][0xb28] ;  /* 0x0002ca0000047ab9 */ /* 0x000fc40000000a00 */
[----:B------:R-:W-:Y:S01]  /*7f20*/  IMAD.IADD R3, R3, 0x1, R11 ;  /* 0x0000000103037824 */ /* 0x000fe200078e020b */
[----:B------:R-:W-:Y:S01]  /*7f30*/  LOP3.LUT R11, R10, 0x7ffffffc, RZ, 0xc0, !PT ;  /* 0x7ffffffc0a0b7812 */ /* 0x000fe200078ec0ff */
[----:B------:R-:W-:Y:S02]  /*7f40*/  IMAD R4, R4, UR4, RZ ;  /* 0x0000000404047c24 */ /* 0x000fe4000f8e02ff */
[----:B------:R-:W-:-:S04]  /*7f50*/  IMAD.WIDE.U32 R2, R7, UR4, R2 ;  /* 0x0000000407027c25 */ /* 0x000fc8000f8e0002 */
[----:B------:R-:W-:Y:S01]  /*7f60*/  IMAD R5, R7, UR5, R4 ;  /* 0x0000000507057c24 */ /* 0x000fe2000f8e0204 */
[----:B------:R-:W-:Y:S01]  /*7f70*/  ULDC.64 UR4, c[0x0][0xb00] ;  /* 0x0002c00000047ab9 */ /* 0x000fe20000000a00 */
[----:B------:R-:W-:Y:S01]  /*7f80*/  IMAD R7, R15, 0x40, R14 ;  /* 0x000000400f077824 */ /* 0x000fe200078e020e */
[----:B------:R-:W-:Y:S01]  /*7f90*/  LEA R4, P0, R2, UR4, 0x2 ;  /* 0x0000000402047c11 */ /* 0x000fe2000f8010ff */
[----:B------:R-:W-:Y:S01]  /*7fa0*/  ULDC UR4, c[0x0][0xa88] ;  /* 0x0002a20000047ab9 */ /* 0x000fe20000000800 */
[----:B------:R-:W-:Y:S02]  /*7fb0*/  IMAD.IADD R5, R3, 0x1, R5 ;  /* 0x0000000103057824 */ /* 0x000fe400078e0205 */
[----:B------:R-:W-:Y:S02]  /*7fc0*/  IMAD R6, R9, UR4, RZ ;  /* 0x0000000409067c24 */ /* 0x000fe4000f8e02ff */
[----:B------:R-:W-:Y:S01]  /*7fd0*/  IMAD.IADD R13, R8, 0x1, -R13 ;  /* 0x00000001080d7824 */ /* 0x000fe200078e0a0d */
[----:B------:R-:W-:Y:S01]  /*7fe0*/  LEA.HI.X R5, R2, UR5, R5, 0x2, P0 ;  /* 0x0000000502057c11 */ /* 0x000fe200080f1405 */
[----:B------:R-:W-:Y:S01]  /*7ff0*/  IMAD.IADD R0, R0, 0x1, -R11 ;  /* 0x0000000100007824 */ /* 0x000fe200078e0a0b */
[----:B------:R-:W-:Y:S01]  /*8000*/  ISETP.GE.AND P0, PT, R7, R6, PT ;  /* 0x000000060700720c */ /* 0x000fe20003f06270 */
[----:B------:R0:W1:Y:S03]  /*8010*/  SHFL.IDX PT, R2, R4, RZ, 0x1c1f ;  /* 0x001c1fff04027589 */ /* 0x00006600000e0000 */
[----:B------:R-:W-:Y:S01]  /*8020*/  LEA R0, R13, R0, 0x7 ;  /* 0x000000000d007211 */ /* 0x000fe200078e38ff */
[----:B------:R0:W2:Y:S04]  /*8030*/  SHFL.IDX PT, R3, R5, RZ, 0x1c1f ;  /* 0x001c1fff05037589 */ /* 0x0000a800000e0000 */
[----:B------:R-:W-:-:S04]  /*8040*/  IMAD.SHL.U32 R0, R0, 0x2, RZ ;  /* 0x0000000200007824 */ /* 0x000fc800078e00ff */
[----:B0-----:R-:W-:Y:S05]  /*8050*/  @P0 BRA `(.L_x_3038) ;  /* 0x0000000c00000947 */ /* 0x001fea0003800000 */
[C---:B------:R-:W-:Y:S01]  /*8060*/  VIADD R9, R0.reuse, 0x8 ;  /* 0x0000000800097836 */ /* 0x040fe20000000000 */
[----:B------:R-:W-:Y:S01]  /*8070*/  ULDC UR4, c[0x0][0xac8] ;  /* 0x0002b20000047ab9 */ /* 0x000fe20000000800 */
[C---:B------:R-:W-:Y:S01]  /*8080*/  VIADD R11, R0.reuse, 0x10 ;  /* 0x00000010000b7836 */ /* 0x040fe20000000000 */
[C---:B------:R-:W-:Y:S01]  /*8090*/  ISETP.GE.AND P2, PT, R0.reuse, UR4, PT ;  /* 0x0000000400007c0c */ /* 0x040fe2000bf46270 */
[C---:B------:R-:W-:Y:S01]  /*80a0*/  VIADD R13, R0.reuse, 0x18 ;  /* 0x00000018000d7836 */ /* 0x040fe20000000000 */
[----:B------:R-:W-:Y:S01]  /*80b0*/  ISETP.GE.AND P3, PT, R9, UR4, PT ;  /* 0x0000000409007c0c */ /* 0x000fe2000bf66270 */
[C---:B------:R-:W-:Y:S01]  /*80c0*/  VIADD R16, R0.reuse, 0x20 ;  /* 0x0000002000107836 */ /* 0x040fe20000000000 */
[----:B------:R-:W-:Y:S01]  /*80d0*/  ISETP.GE.AND P4, PT, R11, UR4, PT ;  /* 0x000000040b007c0c */ /* 0x000fe2000bf86270 */
[C---:B------:R-:W-:Y:S01]  /*80e0*/  VIADD R18, R0.reuse, 0x30 ;  /* 0x0000003000127836 */ /* 0x040fe20000000000 */
[----:B------:R-:W-:Y:S01]  /*80f0*/  ISETP.GE.AND P5, PT, R13, UR4, PT ;  /* 0x000000040d007c0c */ /* 0x000fe2000bfa6270 */
[C---:B------:R-:W-:Y:S01]  /*8100*/  VIADD R19, R0.reuse, 0x38 ;  /* 0x0000003800137836 */ /* 0x040fe20000000000 */
[C---:B------:R-:W-:Y:S01]  /*8110*/  IADD3 R17, R0.reuse, 0x28, RZ ;  /* 0x0000002800117810 */ /* 0x040fe20007ffe0ff */
[----:B------:R-:W-:Y:S01]  /*8120*/  VIADD R20, R0, 0x40 ;  /* 0x0000004000147836 */ /* 0x000fe20000000000 */
[----:B------:R-:W-:Y:S01]  /*8130*/  ISETP.GE.AND P0, PT, R16, UR4, PT ;  /* 0x0000000410007c0c */ /* 0x000fe2000bf06270 */
[C---:B------:R-:W-:Y:S01]  /*8140*/  VIADD R21, R0.reuse, 0x48 ;  /* 0x0000004800157836 */ /* 0x040fe20000000000 */
[----:B------:R-:W-:Y:S01]  /*8150*/  ISETP.GE.AND P1, PT, R17, UR4, PT ;  /* 0x0000000411007c0c */ /* 0x000fe2000bf26270 */
[C---:B------:R-:W-:Y:S01]  /*8160*/  VIADD R22, R0.reuse, 0x50 ;  /* 0x0000005000167836 */ /* 0x040fe20000000000 */
[----:B------:R-:W-:-:S02]  /*8170*/  @!P2 LEA.HI R8, R0, R0, RZ, 0x1 ;  /* 0x000000000008a211 */ /* 0x000fc400078f08ff */
[----:B------:R-:W-:Y:S02]  /*8180*/  @!P3 LEA.HI R10, R9, R9, RZ, 0x1 ;  /* 0x00000009090ab211 */ /* 0x000fe400078f08ff */
[----:B------:R-:W-:Y:S02]  /*8190*/  @!P4 LEA.HI R12, R11, R11, RZ, 0x1 ;  /* 0x0000000b0b0cc211 */ /* 0x000fe400078f08ff */
[----:B------:R-:W-:Y:S02]  /*81a0*/  @!P5 LEA.HI R14, R13, R13, RZ, 0x1 ;  /* 0x0000000d0d0ed211 */ /* 0x000fe400078f08ff */
[----:B------:R-:W-:Y:S02]  /*81b0*/  @!P2 LOP3.LUT R9, R8, 0xfffffffe, RZ, 0xc0, !PT ;  /* 0xfffffffe0809a812 */ /* 0x000fe400078ec0ff */
[----:B------:R-:W-:Y:S02]  /*81c0*/  @!P3 LOP3.LUT R11, R10, 0xfffffffe, RZ, 0xc0, !PT ;  /* 0xfffffffe0a0bb812 */ /* 0x000fe400078ec0ff */
[----:B------:R-:W-:Y:S01]  /*81d0*/  @!P4 LOP3.LUT R13, R12, 0xfffffffe, RZ, 0xc0, !PT ;  /* 0xfffffffe0c0dc812 */ /* 0x000fe200078ec0ff */
[----:B-12---:R-:W-:Y:S01]  /*81e0*/  @!P2 IMAD.WIDE R8, R9, 0x4, R2 ;  /* 0x000000040908a825 */ /* 0x006fe200078e0202 */
[----:B------:R-:W-:-:S02]  /*81f0*/  @!P5 LOP3.LUT R15, R14, 0xfffffffe, RZ, 0xc0, !PT ;  /* 0xfffffffe0e0fd812 */ /* 0x000fc400078ec0ff */
[----:B------:R-:W-:Y:S01]  /*8200*/  ISETP.GE.AND P6, PT, R22, UR4, PT ;  /* 0x0000000416007c0c */ /* 0x000fe2000bfc6270 */
[--C-:B------:R-:W-:Y:S01]  /*8210*/  @!P3 IMAD.WIDE R10, R11, 0x4, R2.reuse ;  /* 0x000000040b0ab825 */ /* 0x100fe200078e0202 */
[----:B------:R0:W-:Y:S01]  /*8220*/  @!P2 ST.E.64 desc[UR42][R8.64], R24 ;  /* 0x000000180800a985 */ /* 0x0001e2000c101b2a */
[----:B------:R-:W-:Y:S02]  /*8230*/  ISETP.GE.AND P2, PT, R18, UR4, PT ;  /* 0x0000000412007c0c */ /* 0x000fe4000bf46270 */
[--C-:B------:R-:W-:Y:S01]  /*8240*/  @!P4 IMAD.WIDE R12, R13, 0x4, R2.reuse ;  /* 0x000000040d0cc825 */ /* 0x100fe200078e0202 */
[----:B------:R1:W-:Y:S01]  /*8250*/  @!P3 ST.E.64 desc[UR42][R10.64], R28 ;  /* 0x0000001c0a00b985 */ /* 0x0003e2000c101b2a */
[----:B------:R-:W-:Y:S02]  /*8260*/  ISETP.GE.AND P3, PT, R19, UR4, PT ;  /* 0x0000000413007c0c */ /* 0x000fe4000bf66270 */
[----:B------:R-:W-:Y:S01]  /*8270*/  @!P5 IMAD.WIDE R14, R15, 0x4, R2 ;  /* 0x000000040f0ed825 */ /* 0x000fe200078e0202 */
[----:B------:R2:W-:Y:S01]  /*8280*/  @!P4 ST.E.64 desc[UR42][R12.64], R32 ;  /* 0x000000200c00c985 */ /* 0x0005e2000c101b2a */
[----:B------:R-:W-:-:S02]  /*8290*/  ISETP.GE.AND P4, PT, R20, UR4, PT ;  /* 0x0000000414007c0c */ /* 0x000fc4000bf86270 */
[----:B------:R-:W-:Y:S01]  /*82a0*/  @!P0 LEA.HI R16, R16, R16, RZ, 0x1 ;  /* 0x0000001010108211 */ /* 0x000fe200078f08ff */
[----:B------:R3:W-:Y:S01]  /*82b0*/  @!P5 ST.E.64 desc[UR42][R14.64], R36 ;  /* 0x000000240e00d985 */ /* 0x0007e2000c101b2a */
[----:B------:R-:W-:Y:S01]  /*82c0*/  ISETP.GE.AND P5, PT, R21, UR4, PT ;  /* 0x0000000415007c0c */ /* 0x000fe2000bfa6270 */
[----:B0-----:R-:W-:Y:S01]  /*82d0*/  VIADD R24, R0, 0x60 ;  /* 0x0000006000187836 */ /* 0x001fe20000000000 */
[----:B------:R-:W-:Y:S02]  /*82e0*/  @!P1 LEA.HI R17, R17, R17, RZ, 0x1 ;  /* 0x0000001111119211 */ /* 0x000fe400078f08ff */
[----:B------:R-:W-:Y:S02]  /*82f0*/  @!P0 LOP3.LUT R9, R16, 0xfffffffe, RZ, 0xc0, !PT ;  /* 0xfffffffe10098812 */ /* 0x000fe400078ec0ff */
[----:B-1----:R-:W-:Y:S02]  /*8300*/  @!P1 LOP3.LUT R11, R17, 0xfffffffe, RZ, 0xc0, !PT ;  /* 0xfffffffe110b9812 */ /* 0x002fe400078ec0ff */
[----:B------:R-:W-:Y:S01]  /*8310*/  @!P2 LEA.HI R18, R18, R18, RZ, 0x1 ;  /* 0x000000121212a211 */ /* 0x000fe200078f08ff */
[----:B------:R-:W-:Y:S01]  /*8320*/  @!P0 IMAD.WIDE R8, R9, 0x4, R2 ;  /* 0x0000000409088825 */ /* 0x000fe200078e0202 */
[----:B------:R-:W-:-:S02]  /*8330*/  @!P3 LEA.HI R19, R19, R19, RZ, 0x1 ;  /* 0x000000131313b211 */ /* 0x000fc400078f08ff */
[----:B------:R-:W-:Y:S01]  /*8340*/  @!P4 LEA.HI R20, R20, R20, RZ, 0x1 ;  /* 0x000000141414c211 */ /* 0x000fe200078f08ff */
[----:B------:R-:W-:Y:S01]  /*8350*/  @!P1 IMAD.WIDE R10, R11, 0x4, R2 ;  /* 0x000000040b0a9825 */ /* 0x000fe200078e0202 */
[----:B------:R-:W-:Y:S01]  /*8360*/  @!P5 LEA.HI R21, R21, R21, RZ, 0x1 ;  /* 0x000000151515d211 */ /* 0x000fe200078f08ff */
[----:B------:R0:W-:Y:S01]  /*8370*/  @!P0 ST.E.64 desc[UR42][R8.64], R40 ;  /* 0x0000002808008985 */ /* 0x0001e2000c101b2a */
[----:B------:R-:W-:Y:S02]  /*8380*/  @!P6 LEA.HI R22, R22, R22, RZ, 0x1 ;  /* 0x000000161616e211 */ /* 0x000fe400078f08ff */
[----:B--2---:R-:W-:Y:S01]  /*8390*/  @!P2 LOP3.LUT R13, R18, 0xfffffffe, RZ, 0xc0, !PT ;  /* 0xfffffffe120da812 */ /* 0x004fe200078ec0ff */
[----:B------:R1:W-:Y:S01]  /*83a0*/  @!P1 ST.E.64 desc[UR42][R10.64], R44 ;  /* 0x0000002c0a009985 */ /* 0x0003e2000c101b2a */
[----:B------:R-:W-:Y:S01]  /*83b0*/  @!P3 LOP3.LUT R19, R19, 0xfffffffe, RZ, 0xc0, !PT ;  /* 0xfffffffe1313b812 */ /* 0x000fe200078ec0ff */
[----:B------:R-:W-:Y:S01]  /*83c0*/  VIADD R18, R0, 0x68 ;  /* 0x0000006800127836 */ /* 0x000fe20000000000 */
[----:B---3--:R-:W-:Y:S01]  /*83d0*/  @!P4 LOP3.LUT R15, R20, 0xfffffffe, RZ, 0xc0, !PT ;  /* 0xfffffffe140fc812 */ /* 0x008fe200078ec0ff */
[----:B------:R-:W-:Y:S01]  /*83e0*/  VIADD R20, R0, 0x78 ;  /* 0x0000007800147836 */ /* 0x000fe20000000000 */
[----:B------:R-:W-:-:S02]  /*83f0*/  @!P5 LOP3.LUT R21, R21, 0xfffffffe, RZ, 0xc0, !PT ;  /* 0xfffffffe1515d812 */ /* 0x000fc400078ec0ff */
[----:B------:R-:W-:Y:S02]  /*8400*/  IADD3 R23, R0, 0x58, RZ ;  /* 0x0000005800177810 */ /* 0x000fe40007ffe0ff */
[----:B------:R-:W-:Y:S01]  /*8410*/  @!P6 LOP3.LUT R17, R22, 0xfffffffe, RZ, 0xc0, !PT ;  /* 0xfffffffe1611e812 */ /* 0x000fe200078ec0ff */
[--C-:B0-----:R-:W-:Y:S01]  /*8420*/  @!P2 IMAD.WIDE R8, R13, 0x4, R2.reuse ;  /* 0x000000040d08a825 */ /* 0x101fe200078e0202 */
[----:B------:R-:W-:Y:S02]  /*8430*/  ISETP.GE.AND P1, PT, R23, UR4, PT ;  /* 0x0000000417007c0c */ /* 0x000fe4000bf26270 */
[----:B------:R-:W-:Y:S01]  /*8440*/  ISETP.GE.AND P0, PT, R24, UR4, PT ;  /* 0x0000000418007c0c */ /* 0x000fe2000bf06270 */
[--C-:B-1----:R-:W-:Y:S01]  /*8450*/  @!P3 IMAD.WIDE R10, R19, 0x4, R2.reuse ;  /* 0x00000004130ab825 */ /* 0x102fe200078e0202 */
[----:B------:R0:W-:Y:S01]  /*8460*/  @!P2 ST.E.64 desc[UR42][R8.64], R48 ;  /* 0x000000300800a985 */ /* 0x0001e2000c101b2a */
[----:B------:R-:W-:Y:S02]  /*8470*/  IADD3 R22, R0, 0x88, RZ ;  /* 0x0000008800167810 */ /* 0x000fe40007ffe0ff */
[----:B------:R-:W-:Y:S01]  /*8480*/  @!P4 IMAD.WIDE R12, R15, 0x4, R2 ;  /* 0x000000040f0cc825 */ /* 0x000fe200078e0202 */
[----:B------:R1:W-:Y:S01]  /*8490*/  @!P3 ST.E.64 desc[UR42][R10.64], R52 ;  /* 0x000000340a00b985 */ /* 0x0003e2000c101b2a */
[----:B------:R-:W-:-:S02]  /*84a0*/  ISETP.GE.AND P2, PT, R18, UR4, PT ;  /* 0x0000000412007c0c */ /* 0x000fc4000bf46270 */
[--C-:B------:R-:W-:Y:S01]  /*84b0*/  @!P5 IMAD.WIDE R14, R21, 0x4, R2.reuse ;  /* 0x00000004150ed825 */ /* 0x100fe200078e0202 */
[----:B------:R2:W-:Y:S01]  /*84c0*/  @!P4 ST.E.64 desc[UR42][R12.64], R56 ;  /* 0x000000380c00c985 */ /* 0x0005e2000c101b2a */
[----:B------:R-:W-:Y:S02]  /*84d0*/  ISETP.GE.AND P3, PT, R22, UR4, PT ;  /* 0x0000000416007c0c */ /* 0x000fe4000bf66270 */
[----:B------:R-:W-:Y:S01]  /*84e0*/  @!P6 IMAD.WIDE R16, R17, 0x4, R2 ;  /* 0x000000041110e825 */ /* 0x000fe200078e0202 */
[----:B------:R3:W-:Y:S01]  /*84f0*/  @!P5 ST.E.64 desc[UR42][R14.64], R60 ;  /* 0x0000003c0e00d985 */ /* 0x0007e2000c101b2a */
[----:B------:R-:W-:Y:S02]  /*8500*/  ISETP.GE.AND P5, PT, R20, UR4, PT ;  /* 0x0000000414007c0c */ /* 0x000fe4000bfa6270 */
[C---:B------:R-:W-:Y:S01]  /*8510*/  VIADD R19, R0.reuse, 0x70 ;  /* 0x0000007000137836 */ /* 0x040fe20000000000 */
[----:B------:R5:W-:Y:S01]  /*8520*/  @!P6 ST.E.64 desc[UR42][R16.64], R64 ;  /* 0x000000401000e985 */ /* 0x000be2000c101b2a */
[----:B------:R-:W-:Y:S01]  /*8530*/  VIADD R21, R0, 0x80 ;  /* 0x0000008000157836 */ /* 0x000fe20000000000 */
[----:B------:R-:W-:-:S02]  /*8540*/  @!P1 LEA.HI R23, R23, R23, RZ, 0x1 ;  /* 0x0000001717179211 */ /* 0x000fc400078f08ff */
[----:B------:R-:W-:Y:S02]  /*8550*/  ISETP.GE.AND P6, PT, R19, UR4, PT ;  /* 0x0000000413007c0c */ /* 0x000fe4000bfc6270 */
[----:B------:R-:W-:Y:S02]  /*8560*/  ISETP.GE.AND P4, PT, R21, UR4, PT ;  /* 0x0000000415007c0c */ /* 0x000fe4000bf86270 */
[----:B------:R-:W-:Y:S02]  /*8570*/  @!P0 LEA.HI R24, R24, R24, RZ, 0x1 ;  /* 0x0000001818188211 */ /* 0x000fe400078f08ff */
[----:B0-----:R-:W-:Y:S01]  /*8580*/  @!P1 LOP3.LUT R9, R23, 0xfffffffe, RZ, 0xc0, !PT ;  /* 0xfffffffe17099812 */ /* 0x001fe200078ec0ff */
[----:B------:R-:W-:Y:S01]  /*8590*/  VIADD R23, R0, 0x90 ;  /* 0x0000009000177836 */ /* 0x000fe20000000000 */
[----:B-1----:R-:W-:Y:S01]  /*85a0*/  @!P0 LOP3.LUT R11, R24, 0xfffffffe, RZ, 0xc0, !PT ;  /* 0xfffffffe180b8812 */ /* 0x002fe200078ec0ff */
[----:B------:R-:W-:Y:S01]  /*85b0*/  VIADD R24, R0, 0x98 ;  /* 0x0000009800187836 */ /* 0x000fe20000000000 */
        /* <DEDUP_REMOVED lines=12> */
[----:B---3--:R-:W-:-:S02]  /*8680*/  @!P5 LOP3.LUT R15, R20, 0xfffffffe, RZ, 0xc0, !PT ;  /* 0xfffffffe140fd812 */ /* 0x008fc400078ec0ff */
[----:B------:R-:W-:Y:S02]  /*8690*/  @!P4 LOP3.LUT R21, R21, 0xfffffffe, RZ, 0xc0, !PT ;  /* 0xfffffffe1515c812 */ /* 0x000fe400078ec0ff */
[----:B-----5:R-:W-:Y:S01]  /*86a0*/  @!P3 LOP3.LUT R17, R22, 0xfffffffe, RZ, 0xc0, !PT ;  /* 0xfffffffe1611b812 */ /* 0x020fe200078ec0ff */
[----:B------:R-:W-:Y:S01]  /*86b0*/  VIADD R22, R0, 0xc0 ;  /* 0x000000c000167836 */ /* 0x000fe20000000000 */
[----:B------:R-:W-:Y:S01]  /*86c0*/  ISETP.GE.AND P0, PT, R23, UR4, PT ;  /* 0x0000000417007c0c */ /* 0x000fe2000bf06270 */
[--C-:B0-----:R-:W-:Y:S01]  /*86d0*/  @!P2 IMAD.WIDE R8, R13, 0x4, R2.reuse ;  /* 0x000000040d08a825 */ /* 0x101fe200078e0202 */
[----:B------:R-:W-:Y:S02]  /*86e0*/  ISETP.GE.AND P1, PT, R24, UR4, PT ;  /* 0x0000000418007c0c */ /* 0x000fe4000bf26270 */
[----:B------:R-:W-:Y:S01]  /*86f0*/  IADD3 R20, R0, 0xb0, RZ ;  /* 0x000000b000147810 */ /* 0x000fe20007ffe0ff */
[----:B-1----:R-:W-:Y:S01]  /*8700*/  @!P6 IMAD.WIDE R10, R19, 0x4, R2 ;  /* 0x00000004130ae825 */ /* 0x002fe200078e0202 */
[----:B------:R0:W-:Y:S01]  /*8710*/  @!P2 ST.E.64 desc[UR42][R8.64], R76 ;  /* 0x0000004c0800a985 */ /* 0x0001e2000c101b2a */
[----:B------:R-:W-:-:S02]  /*8720*/  ISETP.GE.AND P2, PT, R18, UR4, PT ;  /* 0x0000000412007c0c */ /* 0x000fc4000bf46270 */
[--C-:B------:R-:W-:Y:S01]  /*8730*/  @!P5 IMAD.WIDE R12, R15, 0x4, R2.reuse ;  /* 0x000000040f0cd825 */ /* 0x100fe200078e0202 */
        /* <DEDUP_REMOVED lines=8> */
[C---:B------:R-:W-:Y:S01]  /*87c0*/  VIADD R19, R0.reuse, 0xa8 ;  /* 0x000000a800137836 */ /* 0x040fe20000000000 */
[----:B------:R5:W-:Y:S01]  /*87d0*/  @!P3 ST.E.64 desc[UR42][R16.64], R92 ;  /* 0x0000005c1000b985 */ /* 0x000be2000c101b2a */
[----:B------:R-:W-:Y:S01]  /*87e0*/  VIADD R21, R0, 0xb8 ;  /* 0x000000b800157836 */ /* 0x000fe20000000000 */
[----:B------:R-:W-:Y:S02]  /*87f0*/  @!P1 LEA.HI R24, R24, R24, RZ, 0x1 ;  /* 0x0000001818189211 */ /* 0x000fe400078f08ff */
[----:B------:R-:W-:Y:S02]  /*8800*/  ISETP.GE.AND P3, PT, R19, UR4, PT ;  /* 0x0000000413007c0c */ /* 0x000fe4000bf66270 */
[----:B------:R-:W-:Y:S02]  /*8810*/  ISETP.GE.AND P5, PT, R21, UR4, PT ;  /* 0x0000000415007c0c */ /* 0x000fe4000bfa6270 */
[----:B0-----:R-:W-:Y:S02]  /*8820*/  @!P0 LOP3.LUT R9, R23, 0xfffffffe, RZ, 0xc0, !PT ;  /* 0xfffffffe17098812 */ /* 0x001fe400078ec0ff */
[----:B------:R-:W-:-:S02]  /*8830*/  @!P2 LEA.HI R18, R18, R18, RZ, 0x1 ;  /* 0x000000121212a211 */ /* 0x000fc400078f08ff */
[----:B-1----:R-:W-:Y:S01]  /*8840*/  @!P1 LOP3.LUT R11, R24, 0xfffffffe, RZ, 0xc0, !PT ;  /* 0xfffffffe180b9812 */ /* 0x002fe200078ec0ff */
[--C-:B------:R-:W-:Y:S01]  /*8850*/  @!P0 IMAD.WIDE R8, R9, 0x4, R2.reuse ;  /* 0x0000000409088825 */ /* 0x100fe200078e0202 */
[----:B------:R-:W-:Y:S02]  /*8860*/  @!P4 LEA.HI R20, R20, R20, RZ, 0x1 ;  /* 0x000000141414c211 */ /* 0x000fe400078f08ff */
[----:B--2---:R-:W-:Y:S01]  /*8870*/  @!P2 LOP3.LUT R13, R18, 0xfffffffe, RZ, 0xc0, !PT ;  /* 0xfffffffe120da812 */ /* 0x004fe200078ec0ff */
[--C-:B------:R-:W-:Y:S01]  /*8880*/  @!P1 IMAD.WIDE R10, R11, 0x4, R2.reuse ;  /* 0x000000040b0a9825 */ /* 0x100fe200078e0202 */
[----:B------:R-:W-:Y:S01]  /*8890*/  @!P3 LEA.HI R19, R19, R19, RZ, 0x1 ;  /* 0x000000131313b211 */ /* 0x000fe200078f08ff */
[----:B------:R0:W-:Y:S01]  /*88a0*/  @!P0 ST.E.64 desc[UR42][R8.64], R96 ;  /* 0x0000006008008985 */ /* 0x0001e2000c101b2a */
[----:B------:R-:W-:Y:S01]  /*88b0*/  @!P5 LEA.HI R21, R21, R21, RZ, 0x1 ;  /* 0x000000151515d211 */ /* 0x000fe200078f08ff */
[----:B------:R-:W-:Y:S01]  /*88c0*/  @!P2 IMAD.WIDE R12, R13, 0x4, R2 ;  /* 0x000000040d0ca825 */ /* 0x000fe200078e0202 */
[----:B------:R-:W-:Y:S01]  /*88d0*/  @!P3 LOP3.LUT R19, R19, 0xfffffffe, RZ, 0xc0, !PT ;  /* 0xfffffffe1313b812 */ /* 0x000fe200078ec0ff */
[----:B------:R1:W-:Y:S01]  /*88e0*/  @!P1 ST.E.64 desc[UR42][R10.64], R100 ;  /* 0x000000640a009985 */ /* 0x0003e2000c101b2a */
[----:B------:R-:W-:Y:S01]  /*88f0*/  @!P6 LEA.HI R22, R22, R22, RZ, 0x1 ;  /* 0x000000161616e211 */ /* 0x000fe200078f08ff */
[----:B------:R-:W-:Y:S01]  /*8900*/  VIADD R18, R0, 0xc8 ;  /* 0x000000c800127836 */ /* 0x000fe20000000000 */
[----:B---3--:R-:W-:Y:S01]  /*8910*/  @!P4 LOP3.LUT R15, R20, 0xfffffffe, RZ, 0xc0, !PT ;  /* 0xfffffffe140fc812 */ /* 0x008fe200078ec0ff */
[----:B------:R-:W-:Y:S01]  /*8920*/  @!P2 ST.E.64 desc[UR42][R12.64], R104 ;  /* 0x000000680c00a985 */ /* 0x000fe2000c101b2a */
[----:B------:R-:W-:-:S02]  /*8930*/  @!P5 LOP3.LUT R21, R21, 0xfffffffe, RZ, 0xc0, !PT ;  /* 0xfffffffe1515d812 */ /* 0x000fc400078ec0ff */
[----:B-----5:R-:W-:Y:S02]  /*8940*/  @!P6 LOP3.LUT R17, R22, 0xfffffffe, RZ, 0xc0, !PT ;  /* 0xfffffffe1611e812 */ /* 0x020fe400078ec0ff */
[----:B------:R-:W-:Y:S01]  /*8950*/  IADD3 R20, R0, 0xd8, RZ ;  /* 0x000000d800147810 */ /* 0x000fe20007ffe0ff */
[--C-:B0-----:R-:W-:Y:S01]  /*8960*/  @!P3 IMAD.WIDE R8, R19, 0x4, R2.reuse ;  /* 0x000000041308b825 */ /* 0x101fe200078e0202 */
[----:B------:R-:W-:Y:S02]  /*8970*/  ISETP.GE.AND P0, PT, R18, UR4, PT ;  /* 0x0000000412007c0c */ /* 0x000fe4000bf06270 */
[----:B------:R-:W-:Y:S01]  /*8980*/  ISETP.GE.AND P2, PT, R20, UR4, PT ;  /* 0x0000000414007c0c */ /* 0x000fe2000bf46270 */
[--C-:B-1----:R-:W-:Y:S01]  /*8990*/  @!P4 IMAD.WIDE R10, R15, 0x4, R2.reuse ;  /* 0x000000040f0ac825 */ /* 0x102fe200078e0202 */
[----:B------:R0:W-:Y:S03]  /*89a0*/  @!P3 ST.E.64 desc[UR42][R8.64], R108 ;  /* 0x0000006c0800b985 */ /* 0x0001e6000c101b2a */
[--C-:B------:R-:W-:Y:S01]  /*89b0*/  @!P5 IMAD.WIDE R14, R21, 0x4, R2.reuse ;  /* 0x00000004150ed825 */ /* 0x100fe200078e0202 */
[----:B------:R1:W-:Y:S03]  /*89c0*/  @!P4 ST.E.64 desc[UR42][R10.64], R112 ;  /* 0x000000700a00c985 */ /* 0x0003e6000c101b2a */
[----:B------:R-:W-:Y:S01]  /*89d0*/  VIADD R19, R0, 0xd0 ;  /* 0x000000d000137836 */ /* 0x000fe20000000000 */
[----:B------:R2:W-:Y:S01]  /*89e0*/  @!P5 ST.E.64 desc[UR42][R14.64], R116 ;  /* 0x000000740e00d985 */ /* 0x0005e2000c101b2a */
[----:B------:R-:W-:Y:S01]  /*89f0*/  @!P6 IMAD.WIDE R16, R17, 0x4, R2 ;  /* 0x000000041110e825 */ /* 0x000fe200078e0202 */
[----:B------:R-:W-:-:S02]  /*8a00*/  @!P0 LEA.HI R18, R18, R18, RZ, 0x1 ;  /* 0x0000001212128211 */ /* 0x000fc400078f08ff */
[----:B------:R-:W-:Y:S01]  /*8a10*/  ISETP.GE.AND P1, PT, R19, UR4, PT ;  /* 0x0000000413007c0c */ /* 0x000fe2000bf26270 */
[C---:B------:R-:W-:Y:S01]  /*8a20*/  VIADD R21, R0.reuse, 0xe0 ;  /* 0x000000e000157836 */ /* 0x040fe20000000000 */
[----:B------:R3:W-:Y:S01]  /*8a30*/  @!P6 ST.E.64 desc[UR42][R16.64], R120 ;  /* 0x000000781000e985 */ /* 0x0007e2000c101b2a */
[----:B0-----:R-:W-:Y:S01]  /*8a40*/  VIADD R9, R0, 0xf8 ;  /* 0x000000f800097836 */ /* 0x001fe20000000000 */
[----:B------:R-:W-:Y:S01]  /*8a50*/  @!P2 LEA.HI R20, R20, R20, RZ, 0x1 ;  /* 0x000000141414a211 */ /* 0x000fe200078f08ff */
[C---:B------:R-:W-:Y:S01]  /*8a60*/  VIADD R12, R0.reuse, 0xe8 ;  /* 0x000000e8000c7836 */ /* 0x040fe20000000000 */
[----:B------:R-:W-:Y:S01]  /*8a70*/  ISETP.GE.AND P3, PT, R21, UR4, PT ;  /* 0x0000000415007c0c */ /* 0x000fe2000bf66270 */
[----:B------:R-:W-:Y:S01]  /*8a80*/  VIADD R13, R0, 0xf0 ;  /* 0x000000f0000d7836 */ /* 0x000fe20000000000 */
[----:B------:R-:W-:Y:S02]  /*8a90*/  ISETP.GE.AND P6, PT, R9, UR4, PT ;  /* 0x0000000409007c0c */ /* 0x000fe4000bfc6270 */
[----:B------:R-:W-:-:S02]  /*8aa0*/  ISETP.GE.AND P4, PT, R12, UR4, PT ;  /* 0x000000040c007c0c */ /* 0x000fc4000bf86270 */
[----:B------:R-:W-:Y:S02]  /*8ab0*/  ISETP.GE.AND P5, PT, R13, UR4, PT ;  /* 0x000000040d007c0c */ /* 0x000fe4000bfa6270 */
[----:B------:R-:W-:-:S04]  /*8ac0*/  @!P1 LEA.HI R19, R19, R19, RZ, 0x1 ;  /* 0x0000001313139211 */ /* 0x000fc800078f08ff */
[----:B-1----:R-:W-:Y:S02]  /*8ad0*/  @!P1 LOP3.LUT R11, R19, 0xfffffffe, RZ, 0xc0, !PT ;  /* 0xfffffffe130b9812 */ /* 0x002fe400078ec0ff */
[----:B------:R-:W-:Y:S02]  /*8ae0*/  @!P3 LEA.HI R21, R21, R21, RZ, 0x1 ;  /* 0x000000151515b211 */ /* 0x000fe400078f08ff */
[----:B------:R-:W-:Y:S02]  /*8af0*/  @!P6 LEA.HI R10, R9, R9, RZ, 0x1 ;  /* 0x00000009090ae211 */ /* 0x000fe400078f08ff */
[----:B------:R-:W-:Y:S02]  /*8b00*/  @!P4 LEA.HI R12, R12, R12, RZ, 0x1 ;  /* 0x0000000c0c0cc211 */ /* 0x000fe400078f08ff */
[----:B------:R-:W-:Y:S02]  /*8b10*/  @!P5 LEA.HI R8, R13, R13, RZ, 0x1 ;  /* 0x0000000d0d08d211 */ /* 0x000fe400078f08ff */
[----:B------:R-:W-:-:S02]  /*8b20*/  @!P0 LOP3.LUT R9, R18, 0xfffffffe, RZ, 0xc0, !PT ;  /* 0xfffffffe12098812 */ /* 0x000fc400078ec0ff */
[----:B------:R-:W-:Y:S02]  /*8b30*/  @!P2 LOP3.LUT R13, R20, 0xfffffffe, RZ, 0xc0, !PT ;  /* 0xfffffffe140da812 */ /* 0x000fe400078ec0ff */
[----:B--2---:R-:W-:Y:S02]  /*8b40*/  @!P3 LOP3.LUT R15, R21, 0xfffffffe, RZ, 0xc0, !PT ;  /* 0xfffffffe150fb812 */ /* 0x004fe400078ec0ff */
[----:B---3--:R-:W-:Y:S01]  /*8b50*/  @!P4 LOP3.LUT R17, R12, 0xfffffffe, RZ, 0xc0, !PT ;  /* 0xfffffffe0c11c812 */ /* 0x008fe200078ec0ff */
[--C-:B------:R-:W-:Y:S01]  /*8b60*/  @!P2 IMAD.WIDE R12, R13, 0x4, R2.reuse ;  /* 0x000000040d0ca825 */ /* 0x100fe200078e0202 */
[----:B------:R-:W-:Y:S02]  /*8b70*/  @!P5 LOP3.LUT R19, R8, 0xfffffffe, RZ, 0xc0, !PT ;  /* 0xfffffffe0813d812 */ /* 0x000fe400078ec0ff */
[----:B------:R-:W-:Y:S01]  /*8b80*/  @!P6 LOP3.LUT R21, R10, 0xfffffffe, RZ, 0xc0, !PT ;  /* 0xfffffffe0a15e812 */ /* 0x000fe200078ec0ff */
[----:B------:R-:W-:-:S04]  /*8b90*/  @!P0 IMAD.WIDE R8, R9, 0x4, R2 ;  /* 0x0000000409088825 */ /* 0x000fc800078e0202 */
        /* <DEDUP_REMOVED lines=12> */
.L_x_3038:
[----:B------:R-:W-:Y:S05]  /*8c60*/  BSYNC B0 ;  /* 0x0000000000007941 */ /* 0x000fea0003800000 */
.L_x_3037:
[----:B------:R-:W-:Y:S01]  /*8c70*/  IADD3 R7, R7, 0x8, RZ ;  /* 0x0000000807077810 */ /* 0x000fe20007ffe0ff */
[----:B0-2---:R0:W2:Y:S03]  /*8c80*/  SHFL.IDX PT, R3, R5, 0x1, 0x1c1f ;  /* 0x003c1f0005037f89 */ /* 0x0050a600000e0000 */
[----:B------:R-:W-:Y:S01]  /*8c90*/  ISETP.GE.AND P0, PT, R7, R6, PT ;  /* 0x000000060700720c */ /* 0x000fe20003f06270 */
[----:B-1----:R0:W1:-:S12]  /*8ca0*/  SHFL.IDX PT, R2, R4, 0x1, 0x1c1f ;  /* 0x003c1f0004027f89 */ /* 0x00205800000e0000 */
        /* <DEDUP_REMOVED lines=12> */
[----:B------:R-:W-:Y:S01]  /*8d70*/  ISETP.GE.AND P6, PT, R11, UR4, PT ;  /* 0x000000040b007c0c */ /* 0x000fe2000bfc6270 */
[C---:B------:R-:W-:Y:S01]  /*8d80*/  VIADD R15, R0.reuse, 0x40 ;  /* 0x00000040000f7836 */ /* 0x040fe20000000000 */
[C---:B------:R-:W-:Y:S01]  /*8d90*/  IADD3 R12, R0.reuse, 0x28, RZ ;  /* 0x00000028000c7810 */ /* 0x040fe20007ffe0ff */
[C---:B------:R-:W-:Y:S01]  /*8da0*/  VIADD R16, R0.reuse, 0x48 ;  /* 0x0000004800107836 */ /* 0x040fe20000000000 */
[C---:B------:R-:W-:Y:S01]  /*8db0*/  IADD3 R18, R0.reuse, 0x50, RZ ;  /* 0x0000005000127810 */ /* 0x040fe20007ffe0ff */
[C---:B------:R-:W-:Y:S01]  /*8dc0*/  VIADD R19, R0.reuse, 0x58 ;  /* 0x0000005800137836 */ /* 0x040fe20000000000 */
[C---:B------:R-:W-:Y:S01]  /*8dd0*/  @!P0 LEA.HI R4, R0.reuse, R0, RZ, 0x1 ;  /* 0x0000000000048211 */ /* 0x040fe200078f08ff */
[----:B------:R-:W-:Y:S01]  /*8de0*/  VIADD R20, R0, 0x80 ;  /* 0x0000008000147836 */ /* 0x000fe20000000000 */
[----:B------:R-:W-:-:S02]  /*8df0*/  @!P1 LEA.HI R6, R5, R5, RZ, 0x1 ;  /* 0x0000000505069211 */ /* 0x000fc400078f08ff */
[----:B------:R-:W-:Y:S02]  /*8e00*/  @!P2 LEA.HI R8, R7, R7, RZ, 0x1 ;  /* 0x000000070708a211 */ /* 0x000fe400078f08ff */
[----:B------:R-:W-:Y:S02]  /*8e10*/  @!P0 LOP3.LUT R5, R4, 0xfffffffe, RZ, 0xc0, !PT ;  /* 0xfffffffe04058812 */ /* 0x000fe400078ec0ff */
[----:B------:R-:W-:Y:S02]  /*8e20*/  @!P1 LOP3.LUT R7, R6, 0xfffffffe, RZ, 0xc0, !PT ;  /* 0xfffffffe06079812 */ /* 0x000fe400078ec0ff */
[----:B------:R-:W-:Y:S01]  /*8e30*/  @!P2 LOP3.LUT R9, R8, 0xfffffffe, RZ, 0xc0, !PT ;  /* 0xfffffffe0809a812 */ /* 0x000fe200078ec0ff */
[--C-:B-12---:R-:W-:Y:S01]  /*8e40*/  @!P0 IMAD.WIDE R4, R5, 0x4, R2.reuse ;  /* 0x0000000405048825 */ /* 0x106fe200078e0202 */
[----:B------:R-:W-:Y:S02]  /*8e50*/  ISETP.GE.AND P3, PT, R15, UR4, PT ;  /* 0x000000040f007c0c */ /* 0x000fe4000bf66270 */
[----:B------:R-:W-:Y:S01]  /*8e60*/  ISETP.GE.AND P4, PT, R16, UR4, PT ;  /* 0x0000000410007c0c */ /* 0x000fe2000bf86270 */
[----:B------:R-:W-:Y:S01]  /*8e70*/  @!P1 IMAD.WIDE R6, R7, 0x4, R2 ;  /* 0x0000000407069825 */ /* 0x000fe200078e0202 */
[----:B------:R0:W-:Y:S01]  /*8e80*/  @!P0 ST.E.64 desc[UR42][R4.64], R26 ;  /* 0x0000001a04008985 */ /* 0x0001e2000c101b2a */
[----:B------:R-:W-:-:S02]  /*8e90*/  ISETP.GE.AND P0, PT, R12, UR4, PT ;  /* 0x000000040c007c0c */ /* 0x000fc4000bf06270 */
[----:B------:R-:W-:Y:S01]  /*8ea0*/  @!P2 IMAD.WIDE R8, R9, 0x4, R2 ;  /* 0x000000040908a825 */ /* 0x000fe200078e0202 */
[----:B------:R1:W-:Y:S01]  /*8eb0*/  @!P1 ST.E.64 desc[UR42][R6.64], R30 ;  /* 0x0000001e06009985 */ /* 0x0003e2000c101b2a */
[----:B------:R-:W-:Y:S02]  /*8ec0*/  ISETP.GE.AND P1, PT, R13, UR4, PT ;  /* 0x000000040d007c0c */ /* 0x000fe4000bf26270 */
[----:B------:R-:W-:Y:S01]  /*8ed0*/  @!P5 LEA.HI R10, R10, R10, RZ, 0x1 ;  /* 0x0000000a0a0ad211 */ /* 0x000fe200078f08ff */
[----:B------:R2:W-:Y:S01]  /*8ee0*/  @!P2 ST.E.64 desc[UR42][R8.64], R34 ;  /* 0x000000220800a985 */ /* 0x0005e2000c101b2a */
[----:B------:R-:W-:Y:S02]  /*8ef0*/  ISETP.GE.AND P2, PT, R14, UR4, PT ;  /* 0x000000040e007c0c */ /* 0x000fe4000bf46270 */
[----:B------:R-:W-:Y:S02]  /*8f00*/  @!P6 LEA.HI R11, R11, R11, RZ, 0x1 ;  /* 0x0000000b0b0be211 */ /* 0x000fe400078f08ff */
[----:B------:R-:W-:-:S02]  /*8f10*/  @!P3 LEA.HI R15, R15, R15, RZ, 0x1 ;  /* 0x0000000f0f0fb211 */ /* 0x000fc400078f08ff */
[----:B0-----:R-:W-:Y:S02]  /*8f20*/  @!P5 LOP3.LUT R5, R10, 0xfffffffe, RZ, 0xc0, !PT ;  /* 0xfffffffe0a05d812 */ /* 0x001fe400078ec0ff */
[----:B------:R-:W-:Y:S02]  /*8f30*/  @!P0 LEA.HI R12, R12, R12, RZ, 0x1 ;  /* 0x0000000c0c0c8211 */ /* 0x000fe400078f08ff */
[----:B-1----:R-:W-:Y:S01]  /*8f40*/  @!P6 LOP3.LUT R7, R11, 0xfffffffe, RZ, 0xc0, !PT ;  /* 0xfffffffe0b07e812 */ /* 0x002fe200078ec0ff */
[--C-:B------:R-:W-:Y:S01]  /*8f50*/  @!P5 IMAD.WIDE R4, R5, 0x4, R2.reuse ;  /* 0x000000040504d825 */ /* 0x100fe200078e0202 */
[----:B------:R-:W-:Y:S02]  /*8f60*/  @!P1 LEA.HI R13, R13, R13, RZ, 0x1 ;  /* 0x0000000d0d0d9211 */ /* 0x000fe400078f08ff */
[----:B------:R-:W-:Y:S01]  /*8f70*/  @!P2 LEA.HI R14, R14, R14, RZ, 0x1 ;  /* 0x0000000e0e0ea211 */ /* 0x000fe200078f08ff */
[----:B------:R-:W-:Y:S01]  /*8f80*/  @!P6 IMAD.WIDE R6, R7, 0x4, R2 ;  /* 0x000000040706e825 */ /* 0x000fe200078e0202 */
[----:B------:R-:W-:Y:S01]  /*8f90*/  @!P4 LEA.HI R16, R16, R16, RZ, 0x1 ;  /* 0x000000101010c211 */ /* 0x000fe200078f08ff */
[----:B------:R0:W-:Y:S01]  /*8fa0*/  @!P5 ST.E.64 desc[UR42][R4.64], R38 ;  /* 0x000000260400d985 */ /* 0x0001e2000c101b2a */
[----:B--2---:R-:W-:-:S02]  /*8fb0*/  @!P0 LOP3.LUT R9, R12, 0xfffffffe, RZ, 0xc0, !PT ;  /* 0xfffffffe0c098812 */ /* 0x004fc400078ec0ff */
[----:B------:R-:W-:Y:S01]  /*8fc0*/  @!P1 LOP3.LUT R13, R13, 0xfffffffe, RZ, 0xc0, !PT ;  /* 0xfffffffe0d0d9812 */ /* 0x000fe200078ec0ff */
[----:B------:R1:W-:Y:S01]  /*8fd0*/  @!P6 ST.E.64 desc[UR42][R6.64], R42 ;  /* 0x0000002a0600e985 */ /* 0x0003e2000c101b2a */
[----:B------:R-:W-:Y:S01]  /*8fe0*/  @!P2 LOP3.LUT R11, R14, 0xfffffffe, RZ, 0xc0, !PT ;  /* 0xfffffffe0e0ba812 */ /* 0x000fe200078ec0ff */
[----:B------:R-:W-:Y:S01]  /*8ff0*/  VIADD R14, R0, 0x60 ;  /* 0x00000060000e7836 */ /* 0x000fe20000000000 */
[----:B------:R-:W-:Y:S02]  /*9000*/  @!P3 LOP3.LUT R15, R15, 0xfffffffe, RZ, 0xc0, !PT ;  /* 0xfffffffe0f0fb812 */ /* 0x000fe400078ec0ff */
[----:B------:R-:W-:Y:S01]  /*9010*/  @!P4 LOP3.LUT R17, R16, 0xfffffffe, RZ, 0xc0, !PT ;  /* 0xfffffffe1011c812 */ /* 0x000fe200078ec0ff */
[----:B------:R-:W-:Y:S01]  /*9020*/  VIADD R16, R0, 0x70 ;  /* 0x0000007000107836 */ /* 0x000fe20000000000 */
        /* <DEDUP_REMOVED lines=12> */
[----:B------:R-:W-:Y:S01]  /*90f0*/  @!P4 IMAD.WIDE R12, R17, 0x4, R2 ;  /* 0x00000004110cc825 */ /* 0x000fe200078e0202 */
[----:B------:R3:W-:Y:S01]  /*9100*/  @!P3 ST.E.64 desc[UR42][R10.64], R58 ;  /* 0x0000003a0a00b985 */ /* 0x0007e2000c101b2a */
[C---:B------:R-:W-:Y:S02]  /*9110*/  IADD3 R17, R0.reuse, 0x78, RZ ;  /* 0x0000007800117810 */ /* 0x040fe40007ffe0ff */
[----:B------:R-:W-:Y:S01]  /*9120*/  VIADD R15, R0, 0x68 ;  /* 0x00000068000f7836 */ /* 0x000fe20000000000 */
[----:B------:R5:W-:Y:S01]  /*9130*/  @!P4 ST.E.64 desc[UR42][R12.64], R62 ;  /* 0x0000003e0c00c985 */ /* 0x000be2000c101b2a */
[----:B------:R-:W-:Y:S02]  /*9140*/  ISETP.GE.AND P4, PT, R14, UR4, PT ;  /* 0x000000040e007c0c */ /* 0x000fe4000bf86270 */
[----:B------:R-:W-:Y:S02]  /*9150*/  ISETP.GE.AND P1, PT, R17, UR4, PT ;  /* 0x0000000411007c0c */ /* 0x000fe4000bf26270 */
[----:B------:R-:W-:-:S02]  /*9160*/  ISETP.GE.AND P3, PT, R15, UR4, PT ;  /* 0x000000040f007c0c */ /* 0x000fc4000bf66270 */
[----:B------:R-:W-:Y:S02]  /*9170*/  @!P6 LEA.HI R19, R19, R19, RZ, 0x1 ;  /* 0x000000131313e211 */ /* 0x000fe400078f08ff */
[----:B0-----:R-:W-:Y:S01]  /*9180*/  @!P5 LOP3.LUT R5, R18, 0xfffffffe, RZ, 0xc0, !PT ;  /* 0xfffffffe1205d812 */ /* 0x001fe200078ec0ff */
[C---:B------:R-:W-:Y:S01]  /*9190*/  VIADD R18, R0.reuse, 0x88 ;  /* 0x0000008800127836 */ /* 0x040fe20000000000 */
[----:B-1----:R-:W-:Y:S01]  /*91a0*/  @!P6 LOP3.LUT R7, R19, 0xfffffffe, RZ, 0xc0, !PT ;  /* 0xfffffffe1307e812 */ /* 0x002fe200078ec0ff */
[----:B------:R-:W-:Y:S01]  /*91b0*/  VIADD R19, R0, 0x90 ;  /* 0x0000009000137836 */ /* 0x000fe20000000000 */
        /* <DEDUP_REMOVED lines=10> */
[----:B------:R-:W-:Y:S01]  /*9260*/  @!P3 LOP3.LUT R15, R15, 0xfffffffe, RZ, 0xc0, !PT ;  /* 0xfffffffe0f0fb812 */ /* 0x000fe200078ec0ff */
[----:B------:R-:W-:Y:S01]  /*9270*/  VIADD R14, R0, 0x98 ;  /* 0x00000098000e7836 */ /* 0x000fe20000000000 */
[----:B---3--:R-:W-:Y:S01]  /*9280*/  @!P2 LOP3.LUT R11, R16, 0xfffffffe, RZ, 0xc0, !PT ;  /* 0xfffffffe100ba812 */ /* 0x008fe200078ec0ff */
[----:B------:R-:W-:Y:S01]  /*9290*/  VIADD R16, R0, 0xa8 ;  /* 0x000000a800107836 */ /* 0x000fe20000000000 */
[----:B------:R-:W-:Y:S02]  /*92a0*/  @!P1 LOP3.LUT R17, R17, 0xfffffffe, RZ, 0xc0, !PT ;  /* 0xfffffffe11119812 */ /* 0x000fe400078ec0ff */
[----:B-----5:R-:W-:Y:S01]  /*92b0*/  @!P0 LOP3.LUT R13, R20, 0xfffffffe, RZ, 0xc0, !PT ;  /* 0xfffffffe140d8812 */ /* 0x020fe200078ec0ff */
[----:B------:R-:W-:Y:S01]  /*92c0*/  VIADD R20, R0, 0xb8 ;  /* 0x000000b800147836 */ /* 0x000fe20000000000 */
[----:B------:R-:W-:Y:S01]  /*92d0*/  ISETP.GE.AND P6, PT, R18, UR4, PT ;  /* 0x0000000412007c0c */ /* 0x000fe2000bfc6270 */
[----:B0-----:R-:W-:Y:S01]  /*92e0*/  @!P4 IMAD.WIDE R4, R9, 0x4, R2 ;  /* 0x000000040904c825 */ /* 0x001fe200078e0202 */
[----:B------:R-:W-:-:S03]  /*92f0*/  ISETP.GE.AND P5, PT, R19, UR4, PT ;  /* 0x0000000413007c0c */ /* 0x000fc6000bfa6270 */
[--C-:B-1----:R-:W-:Y:S01]  /*9300*/  @!P3 IMAD.WIDE R6, R15, 0x4, R2.reuse ;  /* 0x000000040f06b825 */ /* 0x102fe200078e0202 */
[----:B------:R0:W-:Y:S01]  /*9310*/  @!P4 ST.E.64 desc[UR42][R4.64], R74 ;  /* 0x0000004a0400c985 */ /* 0x0001e2000c101b2a */
[----:B------:R-:W-:Y:S02]  /*9320*/  IADD3 R15, R0, 0xa0, RZ ;  /* 0x000000a0000f7810 */ /* 0x000fe40007ffe0ff */
[--C-:B------:R-:W-:Y:S01]  /*9330*/  @!P2 IMAD.WIDE R8, R11, 0x4, R2.reuse ;  /* 0x000000040b08a825 */ /* 0x100fe200078e0202 */
[----:B------:R1:W-:Y:S01]  /*9340*/  @!P3 ST.E.64 desc[UR42][R6.64], R78 ;  /* 0x0000004e0600b985 */ /* 0x0003e2000c101b2a */
[----:B------:R-:W-:Y:S02]  /*9350*/  ISETP.GE.AND P4, PT, R15, UR4, PT ;  /* 0x000000040f007c0c */ /* 0x000fe4000bf86270 */
[----:B------:R-:W-:Y:S01]  /*9360*/  @!P1 IMAD.WIDE R10, R17, 0x4, R2 ;  /* 0x00000004110a9825 */ /* 0x000fe200078e0202 */
[----:B------:R2:W-:Y:S01]  /*9370*/  @!P2 ST.E.64 desc[UR42][R8.64], R82 ;  /* 0x000000520800a985 */ /* 0x0005e2000c101b2a */
[----:B------:R-:W-:-:S02]  /*9380*/  ISETP.GE.AND P3, PT, R16, UR4, PT ;  /* 0x0000000410007c0c */ /* 0x000fc4000bf66270 */
        /* <DEDUP_REMOVED lines=9> */
[----:B0-----:R-:W-:Y:S01]  /*9420*/  @!P6 LOP3.LUT R5, R18, 0xfffffffe, RZ, 0xc0, !PT ;  /* 0xfffffffe1205e812 */ /* 0x001fe200078ec0ff */
[----:B------:R-:W-:Y:S01]  /*9430*/  VIADD R18, R0, 0xc0 ;  /* 0x000000c000127836 */ /* 0x000fe20000000000 */
        /* <DEDUP_REMOVED lines=16> */
[----:B-----5:R-:W-:Y:S02]  /*9540*/  @!P1 LOP3.LUT R13, R20, 0xfffffffe, RZ, 0xc0, !PT ;  /* 0xfffffffe140d9812 */ /* 0x020fe400078ec0ff */
[----:B------:R-:W-:Y:S01]  /*9550*/  IADD3 R19, R0, 0xc8, RZ ;  /* 0x000000c800137810 */ /* 0x000fe20007ffe0ff */
[----:B0-----:R-:W-:Y:S01]  /*9560*/  @!P0 IMAD.WIDE R4, R9, 0x4, R2 ;  /* 0x0000000409048825 */ /* 0x001fe200078e0202 */
[----:B------:R-:W-:-:S02]  /*9570*/  ISETP.GE.AND P5, PT, R18, UR4, PT ;  /* 0x0000000412007c0c */ /* 0x000fc4000bfa6270 */
[----:B------:R-:W-:Y:S01]  /*9580*/  ISETP.GE.AND P6, PT, R19, UR4, PT ;  /* 0x0000000413007c0c */ /* 0x000fe2000bfc6270 */
        /* <DEDUP_REMOVED lines=12> */
[C---:B------:R-:W-:Y:S01]  /*9650*/  VIADD R15, R0.reuse, 0xd8 ;  /* 0x000000d8000f7836 */ /* 0x040fe20000000000 */
[----:B------:R5:W-:Y:S01]  /*9660*/  @!P1 ST.E.64 desc[UR42][R12.64], R118 ;  /* 0x000000760c009985 */ /* 0x000be2000c101b2a */
[----:B------:R-:W-:Y:S01]  /*9670*/  VIADD R17, R0, 0xe8 ;  /* 0x000000e800117836 */ /* 0x000fe20000000000 */
[----:B------:R-:W-:Y:S01]  /*9680*/  @!P5 LEA.HI R18, R18, R18, RZ, 0x1 ;  /* 0x000000121212d211 */ /* 0x000fe200078f08ff */
        /* <DEDUP_REMOVED lines=16> */
[----:B------:R-:W-:Y:S02]  /*9790*/  @!P1 LOP3.LUT R15, R15, 0xfffffffe, RZ, 0xc0, !PT ;  /* 0xfffffffe0f0f9812 */ /* 0x000fe400078ec0ff */
[----:B---3--:R-:W-:Y:S02]  /*97a0*/  @!P2 LOP3.LUT R11, R16, 0xfffffffe, RZ, 0xc0, !PT ;  /* 0xfffffffe100ba812 */ /* 0x008fe400078ec0ff */
[----:B------:R-:W-:Y:S02]  /*97b0*/  @!P3 LOP3.LUT R17, R17, 0xfffffffe, RZ, 0xc0, !PT ;  /* 0xfffffffe1111b812 */ /* 0x000fe400078ec0ff */
[----:B-----5:R-:W-:Y:S01]  /*97c0*/  @!P4 LOP3.LUT R13, R20, 0xfffffffe, RZ, 0xc0, !PT ;  /* 0xfffffffe140dc812 */ /* 0x020fe200078ec0ff */
        /* <DEDUP_REMOVED lines=17> */
.L_x_3035:
[----:B------:R-:W2:Y:S02]  /*98e0*/  S2R R0, SR_TID.X ;  /* 0x0000000000007919 */ /* 0x000ea40000002100 */
[----:B--2---:R-:W-:-:S05]  /*98f0*/  VIADD R3, R0, 0xffffff80 ;  /* 0xffffff8000037836 */ /* 0x004fca0000000000 */
[----:B------:R-:W-:-:S13]  /*9900*/  ISETP.GT.AND P0, PT, R3, 0x3f, PT ;  /* 0x0000003f0300780c */ /* 0x000fda0003f04270 */
[----:B------:R-:W-:Y:S05]  /*9910*/  @P0 BRA `(.L_x_3002) ;  /* 0x0000004800540947 */ /* 0x000fea0003800000 */
[----:B------:R-:W2:Y:S01]  /*9920*/  S2R R3, SR_CTAID.X ;  /* 0x0000000000037919 */ /* 0x000ea20000002500 */
[----:B------:R-:W3:Y:S01]  /*9930*/  LDC R8, c[0x0][0xbe8] ;  /* 0x0002fa00ff087b82 */ /* 0x000ee20000000800 */
[----:B------:R-:W-:Y:S01]  /*9940*/  ULDC UR4, c[0x0][0xa88] ;  /* 0x0002a20000047ab9 */ /* 0x000fe20000000800 */
[----:B--2---:R-:W-:Y:S02]  /*9950*/  IMAD R0, R3, 0x40, R0 ;  /* 0x0000004003007824 */ /* 0x004fe400078e0200 */
[----:B---3--:R-:W-:Y:S02]  /*9960*/  IMAD R3, R8, UR4, RZ ;  /* 0x0000000408037c24 */ /* 0x008fe4000f8e02ff */
[----:B------:R-:W-:-:S05]  /*9970*/  VIADD R0, R0, 0xffffff80 ;  /* 0xffffff8000007836 */ /* 0x000fca0000000000 */
[----:B------:R-:W-:-:S13]  /*9980*/  ISETP.GE.AND P0, PT, R0, R3, PT ;  /* 0x000000030000720c */ /* 0x000fda0003f06270 */
[----:B------:R-:W-:Y:S05]  /*9990*/  @P0 BRA `(.L_x_3002) ;  /* 0x0000004800340947 */ /* 0x000fea0003800000 */
[----:B------:R-:W-:Y:S01]  /*99a0*/  ISETP.NE.AND P0, PT, R8, 0x1, PT ;  /* 0x000000010800780c */ /* 0x000fe20003f05270 */
[----:B------:R-:W2:Y:S01]  /*99b0*/  S2UR UR4, SR_CTAID.Z ;  /* 0x00000000000479c3 */ /* 0x000ea20000002700 */
[----:B------:R-:W-:Y:S01]  /*99c0*/  SHF.R.S32.HI R3, RZ, 0x1f, R2 ;  /* 0x0000001fff037819 */ /* 0x000fe20000011402 */
[----:B------:R-:W-:Y:S01]  /*99d0*/  ULDC.64 UR6, c[0x0][0xbd0] ;  /* 0x0002f40000067ab9 */ /* 0x000fe20000000a00 */
[C---:B------:R-:W-:Y:S01]  /*99e0*/  IADD3 R7, -R2.reuse, RZ, RZ ;  /* 0x000000ff02077210 */ /* 0x040fe20007ffe1ff */
[----:B01----:R-:W-:-:S04]  /*99f0*/  IMAD.WIDE.U32 R4, R2, UR6, RZ ;  /* 0x0000000602047c25 */ /* 0x003fc8000f8e00ff */
[----:B------:R-:W0:Y:S01]  /*9a00*/  LDC.64 R12, c[0x0][0xbd8] ;  /* 0x0002f600ff0c7b82 */ /* 0x000e220000000a00 */
[----:B------:R-:W-:-:S04]  /*9a10*/  IMAD R3, R3, UR6, RZ ;  /* 0x0000000603037c24 */ /* 0x000fc8000f8e02ff */
[----:B------:R-:W-:Y:S02]  /*9a20*/  IMAD R3, R2, UR7, R3 ;  /* 0x0000000702037c24 */ /* 0x000fe4000f8e0203 */
[----:B------:R-:W-:Y:S01]  /*9a30*/  IMAD.MOV.U32 R2, RZ, RZ, R4 ;  /* 0x000000ffff027224 */ /* 0x000fe200078e0004 */
[----:B------:R-:W1:Y:S01]  /*9a40*/  @P0 LDC R9, c[0x0][0xbec] ;  /* 0x0002fb00ff090b82 */ /* 0x000e620000000800 */
[----:B------:R-:W-:Y:S02]  /*9a50*/  IMAD.IADD R3, R5, 0x1, R3 ;  /* 0x0000000105037824 */ /* 0x000fe400078e0203 */
[----:B------:R-:W-:-:S05]  /*9a60*/  IMAD.MOV.U32 R5, RZ, RZ, R0 ;  /* 0x000000ffff057224 */ /* 0x000fca00078e0000 */
[----:B------:R-:W3:Y:S01]  /*9a70*/  S2UR UR8, SR_CTAID.Y ;  /* 0x00000000000879c3 */ /* 0x000ee20000002600 */
[----:B--2---:R-:W-:-:S07]  /*9a80*/  USHF.R.S32.HI UR5, URZ, 0x1f, UR4 ;  /* 0x0000001f3f057899 */ /* 0x004fce0008011404 */
[----:B------:R-:W3:Y:S01]  /*9a90*/  LDC R10, c[0x0][0xc50] ;  /* 0x00031400ff0a7b82 */ /* 0x000ee20000000800 */
[C---:B0-----:R-:W-:Y:S02]  /*9aa0*/  IMAD R14, R12.reuse, UR5, RZ ;  /* 0x000000050c0e7c24 */ /* 0x041fe4000f8e02ff */
[----:B------:R-:W-:-:S04]  /*9ab0*/  IMAD.WIDE.U32 R2, R12, UR4, R2 ;  /* 0x000000040c027c25 */ /* 0x000fc8000f8e0002 */
[----:B------:R-:W-:Y:S01]  /*9ac0*/  IMAD R13, R13, UR4, R14 ;  /* 0x000000040d0d7c24 */ /* 0x000fe2000f8e020e */
[----:B------:R-:W0:Y:S01]  /*9ad0*/  @P0 LDC R11, c[0x0][0xbf0] ;  /* 0x0002fc00ff0b0b82 */ /* 0x000e220000000800 */
[----:B-1----:R-:W-:Y:S01]  /*9ae0*/  @P0 IMAD.HI.U32 R6, R0, R9, RZ ;  /* 0x0000000900060227 */ /* 0x002fe200078e00ff */
[----:B------:R-:W-:Y:S02]  /*9af0*/  ULDC.64 UR4, c[0x0][0xbe0] ;  /* 0x0002f80000047ab9 */ /* 0x000fe40000000a00 */
[----:B------:R-:W-:Y:S01]  /*9b00*/  IADD3 R3, R13, R3, RZ ;  /* 0x000000030d037210 */ /* 0x000fe20007ffe0ff */
[----:B---3--:R-:W-:-:S04]  /*9b10*/  IMAD R9, R10, R7, UR8 ;  /* 0x000000080a097e24 */ /* 0x008fc8000f8e0207 */
[----:B------:R-:W-:Y:S01]  /*9b20*/  IMAD.WIDE.U32 R2, R9, UR4, R2 ;  /* 0x0000000409027c25 */ /* 0x000fe2000f8e0002 */
[----:B------:R-:W-:Y:S02]  /*9b30*/  SHF.R.S32.HI R4, RZ, 0x1f, R9 ;  /* 0x0000001fff047819 */ /* 0x000fe40000011409 */
[----:B0-----:R-:W-:-:S03]  /*9b40*/  @P0 SHF.R.U32.HI R5, RZ, R11, R6 ;  /* 0x0000000bff050219 */ /* 0x001fc60000011606 */
[----:B------:R-:W-:Y:S01]  /*9b50*/  IMAD R4, R4, UR4, RZ ;  /* 0x0000000404047c24 */ /* 0x000fe2000f8e02ff */
[----:B------:R-:W-:Y:S01]  /*9b60*/  IADD3 R2, P0, R5, R2, RZ ;  /* 0x0000000205027210 */ /* 0x000fe20007f1e0ff */
[--C-:B------:R-:W-:Y:S02]  /*9b70*/  IMAD.MOV R7, RZ, RZ, -R5.reuse ;  /* 0x000000ffff077224 */ /* 0x100fe400078e0a05 */
[----:B------:R-:W-:Y:S01]  /*9b80*/  IMAD R4, R9, UR5, R4 ;  /* 0x0000000509047c24 */ /* 0x000fe2000f8e0204 */
[----:B------:R-:W-:Y:S01]  /*9b90*/  SHF.R.S32.HI R9, RZ, 0x1f, R5 ;  /* 0x0000001fff097819 */ /* 0x000fe20000011405 */
[----:B------:R-:W-:Y:S01]  /*9ba0*/  IMAD R7, R8, R7, R0 ;  /* 0x0000000708077224 */ /* 0x000fe200078e0200 */
[----:B------:R-:W-:Y:S02]  /*9bb0*/  ULDC.64 UR4, c[0x0][0xbc8] ;  /* 0x0002f20000047ab9 */ /* 0x000fe40000000a00 */
[----:B------:R-:W-:Y:S02]  /*9bc0*/  IADD3.X R3, R9, R3, R4, P0, !PT ;  /* 0x0000000309037210 */ /* 0x000fe400007fe404 */
[----:B------:R-:W-:Y:S01]  /*9bd0*/  SHF.R.S32.HI R0, RZ, 0x1f, R7 ;  /* 0x0000001fff007819 */ /* 0x000fe20000011407 */
[----:B------:R-:W-:-:S04]  /*9be0*/  IMAD.WIDE.U32 R2, R7, UR4, R2 ;  /* 0x0000000407027c25 */ /* 0x000fc8000f8e0002 */
[----:B------:R-:W-:-:S04]  /*9bf0*/  IMAD R0, R0, UR4, RZ ;  /* 0x0000000400007c24 */ /* 0x000fc8000f8e02ff */
        /* <DEDUP_REMOVED lines=8> */
.L_x_3000:
[----:B------:R-:W-:-:S08]  /*9c80*/  NOP ;  /* 0x0000000000007918 */ /* 0x000fd00000000000 */
[----:B-1----:R-:W0:-:S00]  /*9c90*/  USETMAXREG.DEALLOC.CTAPOOL 0x18 ;  /* 0x00000018000079c8 */ /* 0x002e0000080e0500 */
        /* <DEDUP_REMOVED lines=16> */
.L_x_3039:
[----:B------:R-:W-:Y:S01]  /*9da0*/  ULDC UR7, c[0x0][0xc50] ;  /* 0x0003140000077ab9 */ /* 0x000fe20000000800 */
[----:B------:R-:W-:Y:S01]  /*9db0*/  UMOV UR36, UR6 ;  /* 0x0000000600247c82 */ /* 0x000fe20008000000 */
[----:B------:R-:W-:-:S11]  /*9dc0*/  UISETP.NE.AND UP0, UPT, UR7, 0x1, UPT ;  /* 0x000000010700788c */ /* 0x000fd6000bf05270 */
[----:B------:R-:W-:Y:S01]  /*9dd0*/  @UP0 ULDC UR4, c[0x0][0xc54] ;  /* 0x0003150000040ab9 */ /* 0x000fe20000000800 */
[----:B------:R-:W-:Y:S01]  /*9de0*/  @UP0 ULDC UR8, c[0x0][0xc58] ;  /* 0x0003160000080ab9 */ /* 0x000fe20000000800 */
[----:B------:R-:W-:-:S04]  /*9df0*/  UIMAD.WIDE.U32 UR4, UR6, UR4, URZ ;  /* 0x00000004060472a5 */ /* 0x000fc8000f8e003f */
[----:B------:R-:W-:-:S12]  /*9e00*/  @UP0 USHF.R.U32.HI UR36, URZ, UR8, UR5 ;  /* 0x000000083f240299 */ /* 0x000fd80008011605 */
.L_x_3040:
[----:B------:R-:W-:Y:S01]  /*9e10*/  ISETP.GE.AND P0, PT, R17, RZ, PT ;  /* 0x000000ff1100720c */ /* 0x000fe20003f06270 */
[----:B------:R-:W-:Y:S01]  /*9e20*/  UIADD3 UR4, -UR36, URZ, URZ ;  /* 0x0000003f24047290 */ /* 0x000fe2000fffe13f */
[----:B------:R-:W-:Y:S01]  /*9e30*/  IMAD.MOV.U32 R0, RZ, RZ, 0x1 ;  /* 0x00000001ff007424 */ /* 0x000fe200078e00ff */
[----:B------:R-:W-:Y:S01]  /*9e40*/  MOV R9, 0x1 ;  /* 0x0000000100097802 */ /* 0x000fe20000000f00 */
[----:B------:R-:W-:Y:S01]  /*9e50*/  IMAD.MOV.U32 R6, RZ, RZ, RZ ;  /* 0x000000ffff067224 */ /* 0x000fe200078e00ff */
        /* <DEDUP_REMOVED lines=27> */
[----:B0-----:R-:W-:-:S02]  /*a010*/  VIADD R2, R5, 0xffffffe ;  /* 0x0ffffffe05027836 */ /* 0x001fc40000000000 */
[----:B------:R-:W-:-:S04]  /*a020*/  IMAD.MOV R5, RZ, RZ, -R6 ;  /* 0x000000ffff057224 */ /* 0x000fc800078e0a06 */
[----:B------:R0:W1:Y:S02]  /*a030*/  F2I.FTZ.U32.TRUNC.NTZ R3, R2 ;  /* 0x0000000200037305 */ /* 0x000064000021f000 */
[----:B0-----:R-:W-:Y:S02]  /*a040*/  IMAD.MOV.U32 R2, RZ, RZ, RZ ;  /* 0x000000ffff027224 */ /* 0x001fe400078e00ff */
[----:B-1----:R-:W-:-:S04]  /*a050*/  IMAD.MOV R7, RZ, RZ, -R3 ;  /* 0x000000ffff077224 */ /* 0x002fc800078e0a03 */
[----:B------:R-:W-:-:S04]  /*a060*/  IMAD R7, R7, R4, RZ ;  /* 0x0000000407077224 */ /* 0x000fc800078e02ff */
[----:B------:R-:W-:Y:S01]  /*a070*/  IMAD.HI.U32 R3, R3, R7, R2 ;  /* 0x0000000703037227 */ /* 0x000fe200078e0002 */
[----:B------:R-:W-:Y:S01]  /*a080*/  MOV R7, UR5 ;  /* 0x0000000500077c02 */ /* 0x000fe20008000f00 */
[----:B------:R-:W-:-:S03]  /*a090*/  ULOP3.LUT UR5, UR5, UR4, URZ, 0x3c, !UPT ;  /* 0x0000000405057292 */ /* 0x000fc6000f8e3c3f */
[----:B------:R-:W-:-:S03]  /*a0a0*/  IABS R2, R7 ;  /* 0x0000000700027213 */ /* 0x000fc60000000000 */
        /* <DEDUP_REMOVED lines=8> */
[----:B------:R-:W-:-:S05]  /*a130*/  @P0 VIADD R3, R3, 0x1 ;  /* 0x0000000103030836 */ /* 0x000fca0000000000 */
[----:B------:R-:W-:Y:S02]  /*a140*/  @!P2 IADD3 R3, -R3, RZ, RZ ;  /* 0x000000ff0303a210 */ /* 0x000fe40007ffe1ff */
[----:B------:R-:W-:-:S05]  /*a150*/  @!P1 LOP3.LUT R3, RZ, UR4, RZ, 0x33, !PT ;  /* 0x00000004ff039c12 */ /* 0x000fca000f8e33ff */
[----:B------:R0:W-:Y:S02]  /*a160*/  STL [R1+0xc], R3 ;  /* 0x00000c0301007387 */ /* 0x0001e40000100800 */
.L_x_3042:
[----:B0-----:R-:W2:Y:S01]  /*a170*/  LDL R3, [R1+0xc] ;  /* 0x00000c0001037983 */ /* 0x001ea20000100800 */
[----:B------:R-:W-:Y:S02]  /*a180*/  IMAD.MOV.U32 R6, RZ, RZ, RZ ;  /* 0x000000ffff067224 */ /* 0x000fe400078e00ff */
[----:B------:R-:W-:Y:S02]  /*a190*/  IMAD.MOV.U32 R9, RZ, RZ, 0x1 ;  /* 0x00000001ff097424 */ /* 0x000fe400078e00ff */
[----:B--2---:R-:W-:-:S05]  /*a1a0*/  IMAD R2, R3, UR40, RZ ;  /* 0x0000002803027c24 */ /* 0x004fca000f8e02ff */
[----:B------:R-:W-:Y:S01]  /*a1b0*/  VIADDMNMX R18, R2, R3, UR39, PT ;  /* 0x0000002702127e46 */ /* 0x000fe2000b800103 */
[----:B------:R0:W-:Y:S03]  /*a1c0*/  STL [R1+0x8], R2 ;  /* 0x0000080201007387 */ /* 0x0001e60000100800 */
[----:B------:R-:W-:Y:S01]  /*a1d0*/  ISETP.GT.AND P0, PT, R18, R2, PT ;  /* 0x000000021200720c */ /* 0x000fe20003f04270 */
[----:B------:R0:W-:-:S12]  /*a1e0*/  STL [R1+0x10], R18 ;  /* 0x0000101201007387 */ /* 0x0001d80000100800 */
[----:B0-----:R-:W-:Y:S05]  /*a1f0*/  @!P0 BRA `(.L_x_3041) ;  /* 0x0000003c005c8947 */ /* 0x001fea0003800000 */
        /* <DEDUP_REMOVED lines=15> */
[----:B------:R-:W-:Y:S01]  /*a2f0*/  MOV R12, 0x1 ;  /* 0x00000001000c7802 */ /* 0x000fe20000000f00 */
[----:B------:R-:W-:Y:S02]  /*a300*/  IMAD.U32 R7, RZ, RZ, UR9 ;  /* 0x00000009ff077e24 */ /* 0x000fe4000f8e00ff */
[----:B------:R-:W-:-:S02]  /*a310*/  IMAD.U32 R10, RZ, RZ, UR4 ;  /* 0x00000004ff0a7e24 */ /* 0x000fc4000f8e00ff */
[----:B------:R-:W-:Y:S02]  /*a320*/  IMAD.U32 R11, RZ, RZ, UR5 ;  /* 0x00000005ff0b7e24 */ /* 0x000fe4000f8e00ff */
[----:B------:R-:W-:Y:S02]  /*a330*/  IMAD.MOV.U32 R8, RZ, RZ, 0x70 ;  /* 0x00000070ff087424 */ /* 0x000fe400078e00ff */
[----:B------:R-:W-:-:S07]  /*a340*/  IMAD.MOV.U32 R13, RZ, RZ, RZ ;  /* 0x000000ffff0d7224 */ /* 0x000fce00078e00ff */
[----:B------:R-:W-:-:S07]  /*a350*/  LEPC R20, `(.L_x_3043) ;  /* 0x000000001014794e */ /* 0x000fce0000000000 */
[----:B0-----:R-:W-:Y:S05]  /*a360*/  CALL.ABS.NOINC R2 ;  /* 0x0000000002007343 */ /* 0x001fea0003c00000 */
.L_x_3043:
        /* <DEDUP_REMOVED lines=20> */
.L_x_3045:
[----:B------:R0:W1:Y:S01]  /*a4b0*/  LDC.64 R2, c[0x4][R16] ;  /* 0x0100000010027b82 */ /* 0x0000620000000a00 */
[----:B------:R-:W-:Y:S01]  /*a4c0*/  ULDC.64 UR6, c[0x4][0x118] ;  /* 0x0100460000067ab9 */ /* 0x000fe20000000a00 */
[----:B------:R-:W-:Y:S01]  /*a4d0*/  ULDC.64 UR8, c[0x4][0x120] ;  /* 0x0100480000087ab9 */ /* 0x000fe20000000a00 */
[----:B------:R-:W-:Y:S01]  /*a4e0*/  ULDC.64 UR4, c[0x4][0x50] ;  /* 0x0100140000047ab9 */ /* 0x000fe20000000a00 */
[----:B------:R-:W-:Y:S01]  /*a4f0*/  IMAD.U32 R4, RZ, RZ, UR6 ;  /* 0x00000006ff047e24 */ /* 0x000fe2000f8e00ff */
[----:B------:R-:W-:Y:S01]  /*a500*/  MOV R10, UR4 ;  /* 0x00000004000a7c02 */ /* 0x000fe20008000f00 */
        /* <DEDUP_REMOVED lines=9> */
.L_x_3044:
[----:B------:R-:W0:Y:S02]  /*a5a0*/  LDC.64 R2, c[0x0][0x9f8] ;  /* 0x00027e00ff027b82 */ /* 0x000e240000000a00 */
[----:B0-----:R-:W-:-:S04]  /*a5b0*/  ISETP.NE.U32.AND P0, PT, R2, RZ, PT ;  /* 0x000000ff0200720c */ /* 0x001fc80003f05070 */
[----:B------:R-:W-:-:S13]  /*a5c0*/  ISETP.NE.AND.EX P0, PT, R3, RZ, PT, P0 ;  /* 0x000000ff0300720c */ /* 0x000fda0003f05300 */
[----:B------:R-:W0:Y:S02]  /*a5d0*/  @P0 LDC.64 R2, c[0x0][0x9f8] ;  /* 0x00027e00ff020b82 */ /* 0x000e240000000a00 */
[----:B0-----:R-:W-:-:S05]  /*a5e0*/  @P0 IMAD.WIDE R2, R17, 0x4, R2 ;  /* 0x0000000411020825 */ /* 0x001fca00078e0202 */
[----:B------:R0:W2:Y:S01]  /*a5f0*/  @P0 LDG.E R17, desc[UR42][R2.64] ;  /* 0x0000002a02110981 */ /* 0x0000a2000c1e1900 */
[----:B------:R-:W-:Y:S01]  /*a600*/  UMOV UR4, 0xffffffff ;  /* 0xffffffff00047882 */ /* 0x000fe20000000000 */
[----:B------:R-:W-:Y:S01]  /*a610*/  IADD3 R0, R18, -0x1, RZ ;  /* 0xffffffff12007810 */ /* 0x000fe20007ffe0ff */
[----:B0-----:R-:W0:Y:S02]  /*a620*/  LDC.64 R2, c[0x0][0x418] ;  /* 0x00010600ff027b82 */ /* 0x001e240000000a00 */
[----:B0-----:R-:W-:-:S04]  /*a630*/  ISETP.NE.U32.AND P0, PT, R2, RZ, PT ;  /* 0x000000ff0200720c */ /* 0x001fc80003f05070 */
[----:B------:R-:W-:-:S04]  /*a640*/  ISETP.NE.AND.EX P1, PT, R3, RZ, PT, P0 ;  /* 0x000000ff0300720c */ /* 0x000fc80003f25300 */
[----:B------:R-:W-:-:S05]  /*a650*/  P2R R4, PR, RZ, 0x2 ;  /* 0x00000002ff047803 */ /* 0x000fca0000000000 */
[----:B------:R0:W-:Y:S01]  /*a660*/  STL [R1], R4 ;  /* 0x0000000401007387 */ /* 0x0001e20000100800 */
[----:B--2---:R-:W-:Y:S02]  /*a670*/  SHF.R.S32.HI R18, RZ, 0x1f, R17 ;  /* 0x0000001fff127819 */ /* 0x004fe40000011411 */
[----:B------:R-:W-:Y:S01]  /*a680*/  SEL R16, R17, RZ, !P1 ;  /* 0x000000ff11107207 */ /* 0x000fe20004800000 */
[----:B0-----:R-:W-:Y:S06]  /*a690*/  BRA.DIV UR4, `(.L_x_3046) ;  /* 0x0000003e049c7947 */ /* 0x001fec000b800000 */
[----:B------:R0:W1:Y:S02]  /*a6a0*/  SHFL.IDX PT, R14, R19, RZ, 0x1f ;  /* 0x00001fff130e7589 */ /* 0x00006400000e0000 */
.L_x_3142:
[----:B------:R2:W-:Y:S01]  /*a6b0*/  STL [R1+0x4], R0 ;  /* 0x0000040001007387 */ /* 0x0005e20000100800 */
[----:B-1----:R-:W-:Y:S02]  /*a6c0*/  ISETP.NE.AND P0, PT, R14, RZ, PT ;  /* 0x000000ff0e00720c */ /* 0x002fe40003f05270 */
[----:B------:R-:W-:-:S04]  /*a6d0*/  PLOP3.LUT P2, PT, PT, PT, PT, 0x8, 0x0 ;  /* 0x000000000000781c */ /* 0x000fc80003f4e170 */
[----:B0-----:R-:W-:-:S07]  /*a6e0*/  P2R R19, PR, RZ, 0x4 ;  /* 0x00000004ff137803 */ /* 0x001fce0000000000 */
[----:B--2---:R-:W-:Y:S05]  /*a6f0*/  @P0 BRA `(.L_x_3047) ;  /* 0x0000000000e00947 */ /* 0x004fea0003800000 */
[----:B------:R-:W-:-:S03]  /*a700*/  UMOV UR4, 0xffffffff ;  /* 0xffffffff00047882 */ /* 0x000fc60000000000 */
[----:B------:R-:W-:Y:S05]  /*a710*/  BRA.DIV UR4, `(.L_x_3048) ;  /* 0x0000003e049c7947 */ /* 0x000fea000b800000 */
[----:B------:R-:W-:-:S13]  /*a720*/  ELECT P6, URZ, PT ;  /* 0x00000000003f782f */ /* 0x000fda00038c0000 */
.L_x_3145:
[----:B------:R-:W-:Y:S05]  /*a730*/  @!P6 BRA `(.L_x_3047) ;  /* 0x0000000000d0e947 */ /* 0x000fea0003800000 */
[----:B------:R-:W-:Y:S01]  /*a740*/  IMAD.MOV.U32 R16, RZ, RZ, R17 ;  /* 0x000000ffff107224 */ /* 0x000fe200078e0011 */
[----:B------:R-:W-:Y:S06]  /*a750*/  @!P1 BRA `(.L_x_3049) ;  /* 0x00000000004c9947 */ /* 0x000fec0003800000 */
[----:B------:R-:W0:Y:S01]  /*a760*/  LDC R6, c[0x0][0x43c] ;  /* 0x00010f00ff067b82 */ /* 0x000e220000000800 */
[----:B------:R-:W-:Y:S01]  /*a770*/  IMAD.MOV.U32 R7, RZ, RZ, R0 ;  /* 0x000000ffff077224 */ /* 0x000fe200078e0000 */
[----:B------:R-:W-:Y:S01]  /*a780*/  ULDC.64 UR4, c[0x0][0x428] ;  /* 0x00010a0000047ab9 */ /* 0x000fe20000000a00 */
[----:B0-----:R-:W-:-:S13]  /*a790*/  ISETP.NE.AND P0, PT, R6, 0x1, PT ;  /* 0x000000010600780c */ /* 0x001fda0003f05270 */
[----:B------:R-:W0:Y:S02]  /*a7a0*/  @P0 LDC.64 R4, c[0x0][0x440] ;  /* 0x00011000ff040b82 */ /* 0x000e240000000a00 */
[----:B0-----:R-:W-:-:S04]  /*a7b0*/  @P0 IMAD.HI.U32 R0, R7, R4, RZ ;  /* 0x0000000407000227 */ /* 0x001fc800078e00ff */
[----:B------:R-:W-:Y:S01]  /*a7c0*/  IMAD.MOV.U32 R4, RZ, RZ, R7 ;  /* 0x000000ffff047224 */ /* 0x000fe200078e0007 */
[----:B------:R-:W-:Y:S01]  /*a7d0*/  @P0 SHF.R.U32.HI R4, RZ, R5, R0 ;  /* 0x00000005ff040219 */ /* 0x000fe20000011600 */
[----:B------:R-:W-:-:S04]  /*a7e0*/  IMAD R0, R18, UR4, RZ ;  /* 0x0000000412007c24 */ /* 0x000fc8000f8e02ff */
[----:B------:R-:W-:-:S04]  /*a7f0*/  IMAD.MOV R5, RZ, RZ, -R4 ;  /* 0x000000ffff057224 */ /* 0x000fc800078e0a04 */
[----:B------:R-:W-:Y:S01]  /*a800*/  IMAD R7, R6, R5, R7 ;  /* 0x0000000506077224 */ /* 0x000fe200078e0207 */
[----:B------:R-:W-:-:S04]  /*a810*/  SHF.R.S32.HI R5, RZ, 0x1f, R4 ;  /* 0x0000001fff057819 */ /* 0x000fc80000011404 */
[----:B------:R0:W-:Y:S01]  /*a820*/  STL [R1+0x4], R7 ;  /* 0x0000040701007387 */ /* 0x0001e20000100800 */
[----:B------:R-:W-:-:S03]  /*a830*/  IMAD.WIDE.U32 R4, R17, UR4, R4 ;  /* 0x0000000411047c25 */ /* 0x000fc6000f8e0004 */
[----:B------:R-:W-:Y:S01]  /*a840*/  LEA R2, P0, R4, R2, 0x2 ;  /* 0x0000000204027211 */ /* 0x000fe200078010ff */
[----:B0-----:R-:W-:-:S05]  /*a850*/  IMAD R7, R17, UR5, R0 ;  /* 0x0000000511077c24 */ /* 0x001fca000f8e0200 */
[----:B------:R-:W-:-:S04]  /*a860*/  IADD3 R0, R5, R7, RZ ;  /* 0x0000000705007210 */ /* 0x000fc80007ffe0ff */
[----:B------:R-:W-:-:S05]  /*a870*/  LEA.HI.X R3, R4, R3, R0, 0x2, P0 ;  /* 0x0000000304037211 */ /* 0x000fca00000f1400 */
[----:B------:R0:W5:Y:S02]  /*a880*/  LDG.E R16, desc[UR42][R2.64] ;  /* 0x0000002a02107981 */ /* 0x000164000c1e1900 */
.L_x_3049:
[----:B------:R-:W-:Y:S01]  /*a890*/  IMAD.MOV.U32 R0, RZ, RZ, 0x1 ;  /* 0x00000001ff007424 */ /* 0x000fe200078e00ff */
[----:B------:R-:W0:Y:S04]  /*a8a0*/  S2R R8, SR_TID.X ;  /* 0x0000000000087919 */ /* 0x000e280000002100 */
[----:B------:R-:W-:-:S04]  /*a8b0*/  SHF.L.U32 R0, R0, 0x1f, RZ ;  /* 0x0000001f00007819 */ /* 0x000fc800000006ff */
[----:B------:R-:W1:Y:S01]  /*a8c0*/  SYNCS.PHASECHK.TRANS64.TRYWAIT P0, [UR38+0x28c40], R0 ;  /* 0x028c4000ff0075a7 */ /* 0x000e620008000166 */
[----:B0-----:R-:W-:-:S04]  /*a8d0*/  LOP3.LUT R2, R8, 0x7f, RZ, 0xc0, !PT ;  /* 0x0000007f08027812 */ /* 0x001fc800078ec0ff */
[----:B------:R-:W-:Y:S01]  /*a8e0*/  ISETP.NE.AND P1, PT, R2, RZ, PT ;  /* 0x000000ff0200720c */ /* 0x000fe20003f25270 */
[----:B-1----:R-:W-:-:S12]  /*a8f0*/  @!P0 BRA `(.L_x_3050) ;  /* 0x0000003c00448947 */ /* 0x002fd80003800000 */
.L_x_3146:
[----:B------:R-:W-:Y:S05]  /*a900*/  @P1 BRA `(.L_x_3051) ;  /* 0x0000000000181947 */ /* 0x000fea0003800000 */
[----:B------:R-:W1:Y:S01]  /*a910*/  S2R R2, SR_TID.X ;  /* 0x0000000000027919 */ /* 0x000e620000002100 */
[----:B0-----:R-:W-:-:S04]  /*a920*/  IMAD.MOV.U32 R0, RZ, RZ, 0x2000 ;  /* 0x00002000ff007424 */ /* 0x001fc800078e00ff */
[----:B------:R2:W-:Y:S01]  /*a930*/  SYNCS.ARRIVE.TRANS64 RZ, [UR38+0x28c30], R0 ;  /* 0x028c3000ffff79a7 */ /* 0x0005e20008000026 */
[----:B-1----:R-:W-:-:S13]  /*a940*/  LOP3.LUT P0, RZ, R2, 0x1f, RZ, 0xc0, !PT ;  /* 0x0000001f02ff7812 */ /* 0x002fda000780c0ff */
[----:B--2---:R-:W-:Y:S05]  /*a950*/  @!P0 BRA `(.L_x_3051) ;  /* 0x0000000000048947 */ /* 0x004fea0003800000 */
[----:B------:R-:W-:Y:S01]  /*a960*/  BPT.TRAP 0x1 ;  /* 0x000000040000795c */ /* 0x000fe20000300000 */
.L_x_3051:
[----:B0-----:R-:W2:Y:S01]  /*a970*/  LDL R0, [R1+0x4] ;  /* 0x0000040001007983 */ /* 0x001ea20000100800 */
[----:B------:R-:W-:Y:S01]  /*a980*/  ULDC.64 UR4, c[0x0][0x198] ;  /* 0x0000660000047ab9 */ /* 0x000fe20000000a00 */
[----:B-----5:R-:W-:Y:S01]  /*a990*/  R2UR UR13, R16 ;  /* 0x00000000100d72ca */ /* 0x020fe200000e0000 */
[----:B------:R-:W-:Y:S01]  /*a9a0*/  UIADD3 UR4, UP0, UR4, 0x370, URZ ;  /* 0x0000037004047890 */ /* 0x000fe2000ff1e03f */
[----:B------:R-:W-:Y:S01]  /*a9b0*/  PLOP3.LUT P0, PT, PT, PT, PT, 0x80, 0x0 ;  /* 0x000000000000781c */ /* 0x000fe20003f0f070 */
[----:B------:R-:W-:Y:S02]  /*a9c0*/  UIADD3 UR8, UR38, 0x22400, URZ ;  /* 0x0002240026087890 */ /* 0x000fe4000fffe03f */
[----:B------:R-:W-:Y:S01]  /*a9d0*/  UIADD3 UR9, UR38, 0x28c30, URZ ;  /* 0x00028c3026097890 */ /* 0x000fe2000fffe03f */
[----:B------:R-:W-:Y:S01]  /*a9e0*/  P2R R19, PR, RZ, 0x1 ;  /* 0x00000001ff137803 */ /* 0x000fe20000000000 */
[----:B------:R-:W-:Y:S01]  /*a9f0*/  UIADD3.X UR5, URZ, UR5, URZ, UP0, !UPT ;  /* 0x000000053f057290 */ /* 0x000fe200087fe43f */
[----:B------:R-:W-:Y:S01]  /*aa00*/  UMOV UR6, 0x0 ;  /* 0x0000000000067882 */ /* 0x000fe20000000000 */
[----:B------:R-:W-:Y:S01]  /*aa10*/  UMOV UR7, 0x14f00000 ;  /* 0x14f0000000077882 */ /* 0x000fe20000000000 */
[----:B------:R-:W-:Y:S01]  /*aa20*/  UMOV UR10, URZ ;  /* 0x0000003f000a7c82 */ /* 0x000fe20008000000 */
[----:B------:R-:W-:Y:S01]  /*aa30*/  UMOV UR12, UR36 ;  /* 0x00000024000c7c82 */ /* 0x000fe20008000000 */
[----:B--2---:R-:W-:-:S13]  /*aa40*/  R2UR UR11, R0 ;  /* 0x00000000000b72ca */ /* 0x004fda00000e0000 */
[----:B------:R-:W-:-:S09]  /*aa50*/  USHF.L.U32 UR11, UR11, 0x6, URZ ;  /* 0x000000060b0b7899 */ /* 0x000fd2000800063f */
[----:B------:R0:W-:Y:S02]  /*aa60*/  UTMALDG.4D [UR8], [UR4], desc[UR6] ;  /* 0x00000608040075b4 */ /* 0x0001e40008019000 */
[----:B0-----:R-:W-:Y:S01]  /*aa70*/  NOP ;  /* 0x0000000000007918 */ /* 0x001fe20000000000 */
.L_x_3047:
        /* <DEDUP_REMOVED lines=22> */
.L_x_3052:
[----:B------:R-:W0:Y:S01]  /*abe0*/  S2R R4, SR_CTAID.Z ;  /* 0x0000000000047919 */ /* 0x000e220000002700 */
[----:B------:R-:W1:Y:S01]  /*abf0*/  LDC R9, c[0x0][0x448] ;  /* 0x00011200ff097b82 */ /* 0x000e620000000800 */
[----:B------:R-:W-:Y:S01]  /*ac00*/  USHF.R.S32.HI UR4, URZ, 0x1f, UR36 ;  /* 0x0000001f3f047899 */ /* 0x000fe20008011424 */
[----:B------:R-:W2:Y:S01]  /*ac10*/  S2R R12, SR_TID.X ;  /* 0x00000000000c7919 */ /* 0x000ea20000002100 */
[----:B------:R-:W-:Y:S02]  /*ac20*/  ULDC.64 UR8, c[0x0][0x2d8] ;  /* 0x0000b60000087ab9 */ /* 0x000fe40000000a00 */
[----:B------:R-:W-:Y:S01]  /*ac30*/  UIMAD UR6, UR4, UR8, URZ ;  /* 0x00000008040672a4 */ /* 0x000fe2000f8e023f */
[----:B------:R-:W3:Y:S02]  /*ac40*/  S2R R10, SR_CTAID.X ;  /* 0x00000000000a7919 */ /* 0x000ee40000002500 */
[----:B------:R-:W4:Y:S01]  /*ac50*/  LDC.64 R2, c[0x0][0x2e0] ;  /* 0x0000b800ff027b82 */ /* 0x000f220000000a00 */
[----:B------:R-:W-:-:S02]  /*ac60*/  UIMAD.WIDE.U32 UR4, UR36, UR8, URZ ;  /* 0x00000008240472a5 */ /* 0x000fc4000f8e003f */
[----:B------:R-:W-:-:S04]  /*ac70*/  UIMAD UR6, UR36, UR9, UR6 ;  /* 0x00000009240672a4 */ /* 0x000fc8000f8e0206 */
[----:B------:R-:W-:Y:S01]  /*ac80*/  UIADD3 UR5, UR5, UR6, URZ ;  /* 0x0000000605057290 */ /* 0x000fe2000fffe03f */
[----:B-1----:R-:W-:Y:S02]  /*ac90*/  ISETP.NE.AND P0, PT, R9, 0x1, PT ;  /* 0x000000010900780c */ /* 0x002fe40003f05270 */
[----:B0-----:R-:W-:Y:S02]  /*aca0*/  SHF.R.S32.HI R5, RZ, 0x1f, R4 ;  /* 0x0000001fff057819 */ /* 0x001fe40000011404 */
[----:B--2---:R-:W-:-:S03]  /*acb0*/  LOP3.LUT R11, R12, 0x7f, RZ, 0xc0, !PT ;  /* 0x0000007f0c0b7812 */ /* 0x004fc600078ec0ff */
[----:B----4-:R-:W-:-:S06]  /*acc0*/  IMAD R0, R5, R2, RZ ;  /* 0x0000000205007224 */ /* 0x010fcc00078e02ff */
[----:B------:R-:W0:Y:S01]  /*acd0*/  @P0 LDC R7, c[0x0][0x44c] ;  /* 0x00011300ff070b82 */ /* 0x000e220000000800 */
[C---:B------:R-:W-:Y:S02]  /*ace0*/  IMAD R5, R4.reuse, R3, R0 ;  /* 0x0000000304057224 */ /* 0x040fe400078e0200 */
[----:B------:R-:W-:Y:S01]  /*acf0*/  IMAD.WIDE.U32 R2, R4, R2, UR4 ;  /* 0x0000000404027e25 */ /* 0x000fe2000f8e0002 */
[----:B------:R-:W-:-:S04]  /*ad00*/  ULDC.64 UR4, c[0x0][0x2d0] ;  /* 0x0000b40000047ab9 */ /* 0x000fc80000000a00 */
[----:B------:R-:W1:Y:S01]  /*ad10*/  @P0 LDC R0, c[0x0][0x450] ;  /* 0x00011400ff000b82 */ /* 0x000e620000000800 */
[----:B------:R-:W-:Y:S01]  /*ad20*/  IMAD.IADD R3, R3, 0x1, R5 ;  /* 0x0000000103037824 */ /* 0x000fe200078e0205 */
[----:B------:R-:W-:Y:S01]  /*ad30*/  SHF.R.U32.HI R5, RZ, 0x3, R11 ;  /* 0x00000003ff057819 */ /* 0x000fe2000001160b */
[----:B------:R-:W-:-:S05]  /*ad40*/  IMAD.SHL.U32 R4, R12, 0x10, RZ ;  /* 0x000000100c047824 */ /* 0x000fca00078e00ff */
[----:B------:R-:W-:-:S05]  /*ad50*/  LOP3.LUT R4, R5, 0x70, R4, 0xf8, !PT ;  /* 0x0000007005047812 */ /* 0x000fca00078ef804 */
[----:B---3--:R-:W-:-:S04]  /*ad60*/  IMAD R6, R10, 0x40, R4 ;  /* 0x000000400a067824 */ /* 0x008fc800078e0204 */
[----:B0-----:R-:W-:Y:S01]  /*ad70*/  @P0 IMAD.HI.U32 R7, R6, R7, RZ ;  /* 0x0000000706070227 */ /* 0x001fe200078e00ff */
[----:B------:R-:W-:-:S04]  /*ad80*/  MOV R4, R6 ;  /* 0x0000000600047202 */ /* 0x000fc80000000f00 */
[----:B-1----:R-:W-:-:S05]  /*ad90*/  @P0 SHF.R.U32.HI R4, RZ, R0, R7 ;  /* 0x00000000ff040219 */ /* 0x002fca0000011607 */
        /* <DEDUP_REMOVED lines=15> */
[----:B------:R-:W-:Y:S01]  /*ae90*/  ULDC UR4, c[0x0][0x2b8] ;  /* 0x0000ae0000047ab9 */ /* 0x000fe20000000800 */
[----:B------:R-:W-:-:S03]  /*aea0*/  SHF.L.U32 R4, R11, 0x3, RZ ;  /* 0x000000030b047819 */ /* 0x000fc600000006ff */
[----:B------:R-:W-:Y:S01]  /*aeb0*/  LEA.HI.X R3, R2, UR5, R3, 0x1, P0 ;  /* 0x0000000502037c11 */ /* 0x000fe200080f0c03 */
[----:B------:R-:W-:-:S05]  /*aec0*/  IMAD.SHL.U32 R2, R12, 0x8, RZ ;  /* 0x000000080c027824 */ /* 0x000fca00078e00ff */
[C---:B------:R-:W-:Y:S02]  /*aed0*/  LOP3.LUT R8, R2.reuse, 0x38, RZ, 0xc0, !PT ;  /* 0x0000003802087812 */ /* 0x040fe400078ec0ff */
[----:B------:R-:W-:Y:S02]  /*aee0*/  LOP3.LUT R2, R2, 0x1f8, RZ, 0xc0, !PT ;  /* 0x000001f802027812 */ /* 0x000fe400078ec0ff */
[----:B------:R-:W-:Y:S01]  /*aef0*/  ISETP.GE.AND P0, PT, R8, UR4, PT ;  /* 0x0000000408007c0c */ /* 0x000fe2000bf06270 */
[----:B------:R-:W-:Y:S01]  /*af00*/  UMOV UR4, 0xffffffff ;  /* 0xffffffff00047882 */ /* 0x000fe20000000000 */
[----:B------:R-:W-:-:S04]  /*af10*/  LOP3.LUT R7, R2, 0x38, R12, 0x78, !PT ;  /* 0x0000003802077812 */ /* 0x000fc800078e780c */
[----:B------:R-:W-:Y:S01]  /*af20*/  LOP3.LUT R4, R7, 0x200, R4, 0xf8, !PT ;  /* 0x0000020007047812 */ /* 0x000fe200078ef804 */
[----:B------:R-:W-:Y:S06]  /*af30*/  BRA.DIV UR4, `(.L_x_3053) ;  /* 0x0000003604cc7947 */ /* 0x000fec000b800000 */
[----:B------:R-:W0:Y:S01]  /*af40*/  SHFL.IDX PT, R7, R0, RZ, 0x181f ;  /* 0x00181fff00077589 */ /* 0x000e2200000e0000 */
[----:B------:R-:W-:Y:S01]  /*af50*/  ULDC UR4, c[0x0][0x288] ;  /* 0x0000a20000047ab9 */ /* 0x000fe20000000800 */
[----:B------:R-:W-:Y:S02]  /*af60*/  IMAD R5, R10, 0x40, R5 ;  /* 0x000000400a057824 */ /* 0x000fe400078e0205 */
[----:B------:R-:W1:Y:S01]  /*af70*/  SHFL.IDX PT, R6, R3, RZ, 0x181f ;  /* 0x00181fff03067589 */ /* 0x000e6200000e0000 */
[----:B------:R-:W-:Y:S02]  /*af80*/  IMAD R2, R9, UR4, RZ ;  /* 0x0000000409027c24 */ /* 0x000fe4000f8e02ff */
[C---:B------:R-:W-:Y:S01]  /*af90*/  VIADD R11, R5.reuse, 0x10 ;  /* 0x00000010050b7836 */ /* 0x040fe20000000000 */
[----:B------:R-:W2:Y:S02]  /*afa0*/  SHFL.IDX PT, R14, R0, 0x1, 0x181f ;  /* 0x00381f00000e7f89 */ /* 0x000ea400000e0000 */
[----:B------:R-:W-:-:S13]  /*afb0*/  ISETP.GE.AND P1, PT, R5, R2, PT ;  /* 0x000000020500720c */ /* 0x000fda0003f26270 */
[----:B------:R-:W-:Y:S02]  /*afc0*/  @!P1 LEA R9, R4, UR38, 0x1 ;  /* 0x0000002604099c11 */ /* 0x000fe4000f8e08ff */
[----:B0-----:R-:W-:-:S05]  /*afd0*/  @!P1 LEA R7, P2, R8, R7, 0x1 ;  /* 0x0000000708079211 */ /* 0x001fca00078408ff */
[----:B-1----:R-:W-:-:S05]  /*afe0*/  @!P1 IMAD.X R6, RZ, RZ, R6, P2 ;  /* 0x000000ffff069224 */ /* 0x002fca00010e0606 */
[----:B------:R-:W-:-:S04]  /*aff0*/  @!P1 LOP3.LUT R7, R7, R6, RZ, 0x3c, !PT ;  /* 0x0000000607079212 */ /* 0x000fc800078e3cff */
[----:B------:R-:W-:-:S04]  /*b000*/  @!P1 LOP3.LUT R6, R7, R6, RZ, 0x3c, !PT ;  /* 0x0000000607069212 */ /* 0x000fc800078e3cff */
[----:B------:R-:W-:-:S05]  /*b010*/  @!P1 LOP3.LUT R7, R7, R6, RZ, 0x3c, !PT ;  /* 0x0000000607079212 */ /* 0x000fca00078e3cff */
[----:B------:R0:W-:Y:S01]  /*b020*/  @!P1 LDGSTS.E.BYPASS.LTC128B.128 [R9+0x20400], desc[UR42][R6.64], !P0 ;  /* 0x2040000006099fae */ /* 0x0001e2000c101d6a */
[----:B------:R-:W-:Y:S02]  /*b030*/  ISETP.GE.AND P1, PT, R11, R2, PT ;  /* 0x000000020b00720c */ /* 0x000fe40003f26270 */
[----:B------:R-:W-:Y:S01]  /*b040*/  IADD3 R11, R5, 0x20, RZ ;  /* 0x00000020050b7810 */ /* 0x000fe20007ffe0ff */
[----:B0-----:R-:W0:Y:S10]  /*b050*/  SHFL.IDX PT, R6, R3, 0x1, 0x181f ;  /* 0x00381f0003067f89 */ /* 0x001e3400000e0000 */
[----:B--2---:R-:W-:-:S02]  /*b060*/  @!P1 LEA R7, P2, R8, R14, 0x1 ;  /* 0x0000000e08079211 */ /* 0x004fc400078408ff */
[----:B------:R-:W-:Y:S01]  /*b070*/  @!P1 LEA R9, R4, UR38, 0x1 ;  /* 0x0000002604099c11 */ /* 0x000fe2000f8e08ff */
[----:B------:R-:W1:Y:S02]  /*b080*/  SHFL.IDX PT, R14, R0, 0x2, 0x181f ;  /* 0x00581f00000e7f89 */ /* 0x000e6400000e0000 */
[----:B0-----:R-:W-:-:S05]  /*b090*/  @!P1 IMAD.X R6, RZ, RZ, R6, P2 ;  /* 0x000000ffff069224 */ /* 0x001fca00010e0606 */
[----:B------:R-:W-:-:S04]  /*b0a0*/  @!P1 LOP3.LUT R7, R7, R6, RZ, 0x3c, !PT ;  /* 0x0000000607079212 */ /* 0x000fc800078e3cff */
[----:B------:R-:W-:-:S04]  /*b0b0*/  @!P1 LOP3.LUT R6, R7, R6, RZ, 0x3c, !PT ;  /* 0x0000000607069212 */ /* 0x000fc800078e3cff */
[----:B------:R-:W-:-:S05]  /*b0c0*/  @!P1 LOP3.LUT R7, R7, R6, RZ, 0x3c, !PT ;  /* 0x0000000607079212 */ /* 0x000fca00078e3cff */
[----:B------:R0:W-:Y:S01]  /*b0d0*/  @!P1 LDGSTS.E.BYPASS.LTC128B.128 [R9+0x20c00], desc[UR42][R6.64], !P0 ;  /* 0x20c0000006099fae */ /* 0x0001e2000c101d6a */
[----:B------:R-:W-:-:S03]  /*b0e0*/  ISETP.GE.AND P1, PT, R11, R2, PT ;  /* 0x000000020b00720c */ /* 0x000fc60003f26270 */
[----:B0-----:R-:W0:Y:S10]  /*b0f0*/  SHFL.IDX PT, R6, R3, 0x2, 0x181f ;  /* 0x00581f0003067f89 */ /* 0x001e3400000e0000 */
[----:B-1----:R-:W-:-:S02]  /*b100*/  @!P1 LEA R7, P2, R8, R14, 0x1 ;  /* 0x0000000e08079211 */ /* 0x002fc400078408ff */
[----:B------:R-:W-:Y:S01]  /*b110*/  @!P1 LEA R9, R4, UR38, 0x1 ;  /* 0x0000002604099c11 */ /* 0x000fe2000f8e08ff */
[----:B------:R-:W1:Y:S04]  /*b120*/  SHFL.IDX PT, R3, R3, 0x3, 0x181f ;  /* 0x00781f0003037f89 */ /* 0x000e6800000e0000 */
[----:B------:R2:W3:Y:S01]  /*b130*/  SHFL.IDX PT, R14, R0, 0x3, 0x181f ;  /* 0x00781f00000e7f89 */ /* 0x0004e200000e0000 */
[----:B0-----:R-:W-:-:S05]  /*b140*/  @!P1 IMAD.X R6, RZ, RZ, R6, P2 ;  /* 0x000000ffff069224 */ /* 0x001fca00010e0606 */
[----:B------:R-:W-:-:S04]  /*b150*/  @!P1 LOP3.LUT R7, R7, R6, RZ, 0x3c, !PT ;  /* 0x0000000607079212 */ /* 0x000fc800078e3cff */
[----:B------:R-:W-:-:S04]  /*b160*/  @!P1 LOP3.LUT R6, R7, R6, RZ, 0x3c, !PT ;  /* 0x0000000607069212 */ /* 0x000fc800078e3cff */
[----:B------:R-:W-:-:S05]  /*b170*/  @!P1 LOP3.LUT R7, R7, R6, RZ, 0x3c, !PT ;  /* 0x0000000607079212 */ /* 0x000fca00078e3cff */
[----:B-1-3--:R2:W-:Y:S02]  /*b180*/  @!P1 LDGSTS.E.BYPASS.LTC128B.128 [R9+0x21400], desc[UR42][R6.64], !P0 ;  /* 0x2140000006099fae */ /* 0x00a5e4000c101d6a */
.L_x_3155:
[----:B------:R-:W-:-:S05]  /*b190*/  VIADD R5, R5, 0x30 ;  /* 0x0000003005057836 */ /* 0x000fca0000000000 */
[----:B------:R-:W-:-:S13]  /*b1a0*/  ISETP.GE.AND P1, PT, R5, R2, PT ;  /* 0x000000020500720c */ /* 0x000fda0003f26270 */
[----:B------:R-:W-:Y:S02]  /*b1b0*/  @!P1 LEA R2, P2, R8, R14, 0x1 ;  /* 0x0000000e08029211 */ /* 0x000fe400078408ff */
[----:B------:R-:W-:Y:S01]  /*b1c0*/  @!P1 LEA R5, R4, UR38, 0x1 ;  /* 0x0000002604059c11 */ /* 0x000fe2000f8e08ff */
[----:B------:R-:W-:Y:S02]  /*b1d0*/  IMAD.MOV.U32 R4, RZ, RZ, 0x1 ;  /* 0x00000001ff047424 */ /* 0x000fe400078e00ff */
[----:B------:R-:W-:-:S03]  /*b1e0*/  @!P1 IMAD.X R3, RZ, RZ, R3, P2 ;  /* 0x000000ffff039224 */ /* 0x000fc600010e0603 */
[----:B------:R-:W-:Y:S02]  /*b1f0*/  SHF.L.U32 R4, R4, 0x1f, RZ ;  /* 0x0000001f04047819 */ /* 0x000fe400000006ff */
[----:B------:R-:W-:Y:S01]  /*b200*/  @!PT LDS RZ, [RZ] ;  /* 0x00000000fffff984 */ /* 0x000fe20000000800 */
[----:B------:R-:W-:Y:S01]  /*b210*/  @!PT LDS RZ, [RZ] ;  /* 0x00000000fffff984 */ /* 0x000fe20000000800 */
[----:B------:R-:W-:Y:S01]  /*b220*/  @!PT LDS RZ, [RZ] ;  /* 0x00000000fffff984 */ /* 0x000fe20000000800 */
[----:B------:R0:W-:Y:S01]  /*b230*/  @!P1 LDGSTS.E.BYPASS.LTC128B.128 [R5+0x21c00], desc[UR42][R2.64], !P0 ;  /* 0x21c0000002059fae */ /* 0x0001e2000c101d6a */
[----:B------:R-:W-:Y:S01]  /*b240*/  NOP ;  /* 0x0000000000007918 */ /* 0x000fe20000000000 */
[----:B------:R-:W-:Y:S02]  /*b250*/  SYNCS.ARRIVE.TRANS64.RED.A0T1 RZ, [UR38+0x28c00], RZ ;  /* 0x028c00ffffff79a7 */ /* 0x000fe40008200426 */
[----:B------:R-:W-:Y:S01]  /*b260*/  ARRIVES.LDGSTSBAR.64.TRANSCNT [UR38+0x28c00] ;  /* 0x028c0000ff0079b0 */ /* 0x000fe20008000aa6 */
[----:B------:R-:W-:Y:S01]  /*b270*/  NOP ;  /* 0x0000000000007918 */ /* 0x000fe20000000000 */
[----:B------:R-:W-:Y:S01]  /*b280*/  SYNCS.ARRIVE.TRANS64.A1T0 RZ, [UR38+0x28c00], RZ ;  /* 0x028c00ffffff79a7 */ /* 0x000fe20008100026 */
[----:B------:R-:W1:Y:S02]  /*b290*/  SYNCS.PHASECHK.TRANS64.TRYWAIT P0, [UR38+0x28c20], R4 ;  /* 0x028c2004ff0075a7 */ /* 0x000e640008000166 */
[----:B01----:R-:W-:Y:S05]  /*b2a0*/  @!P0 BRA `(.L_x_3054) ;  /* 0x0000003800388947 */ /* 0x003fea0003800000 */
.L_x_3156:
[----:B------:R-:W-:Y:S01]  /*b2b0*/  ISETP.NE.AND P0, PT, R19, RZ, PT ;  /* 0x000000ff1300720c */ /* 0x000fe20003f05270 */
[----:B------:R-:W-:Y:S01]  /*b2c0*/  BSSY B0, `(.L_x_3055) ;  /* 0x000007f000007945 */ /* 0x000fe20003800000 */
[----:B--2---:R-:W-:-:S11]  /*b2d0*/  MOV R0, 0x1 ;  /* 0x0000000100007802 */ /* 0x004fd60000000f00 */
[----:B------:R-:W-:Y:S05]  /*b2e0*/  @!P0 BRA `(.L_x_3056) ;  /* 0x0000000400f08947 */ /* 0x000fea0003800000 */
[----:B------:R-:W1:Y:S01]  /*b2f0*/  SYNCS.PHASECHK.TRANS64.TRYWAIT P0, [UR38+0x28c60], R4 ;  /* 0x028c6004ff0075a7 */ /* 0x000e620008000166 */
[----:B------:R-:W2:Y:S02]  /*b300*/  S2R R2, SR_TID.X ;  /* 0x0000000000027919 */ /* 0x000ea40000002100 */
[----:B--2---:R-:W-:-:S04]  /*b310*/  LOP3.LUT R2, R2, 0x7f, RZ, 0xc0, !PT ;  /* 0x0000007f02027812 */ /* 0x004fc800078ec0ff */
[----:B------:R-:W-:Y:S01]  /*b320*/  ISETP.NE.AND P1, PT, R2, RZ, PT ;  /* 0x000000ff0200720c */ /* 0x000fe20003f25270 */
[----:B-1----:R-:W-:-:S12]  /*b330*/  @!P0 BRA `(.L_x_3057) ;  /* 0x00000038002c8947 */ /* 0x002fd80003800000 */
.L_x_3157:
[----:B------:R-:W-:Y:S04]  /*b340*/  BSSY B1, `(.L_x_3058) ;  /* 0x0000008000017945 */ /* 0x000fe80003800000 */
[----:B------:R-:W-:Y:S05]  /*b350*/  @P1 BRA `(.L_x_3059) ;  /* 0x0000000000181947 */ /* 0x000fea0003800000 */
[----:B0-----:R-:W0:Y:S01]  /*b360*/  S2R R3, SR_TID.X ;  /* 0x0000000000037919 */ /* 0x001e220000002100 */
[----:B------:R-:W-:-:S04]  /*b370*/  IMAD.MOV.U32 R2, RZ, RZ, 0x10000 ;  /* 0x00010000ff027424 */ /* 0x000fc800078e00ff */
[----:B------:R1:W-:Y:S01]  /*b380*/  SYNCS.ARRIVE.TRANS64 RZ, [UR38+0x28c50], R2 ;  /* 0x028c5002ffff79a7 */ /* 0x0003e20008000026 */
[----:B0-----:R-:W-:-:S13]  /*b390*/  LOP3.LUT P0, RZ, R3, 0x1f, RZ, 0xc0, !PT ;  /* 0x0000001f03ff7812 */ /* 0x001fda000780c0ff */
[----:B-1----:R-:W-:Y:S05]  /*b3a0*/  @!P0 BRA `(.L_x_3059) ;  /* 0x0000000000048947 */ /* 0x002fea0003800000 */
[----:B------:R-:W-:Y:S01]  /*b3b0*/  BPT.TRAP 0x1 ;  /* 0x000000040000795c */ /* 0x000fe20000300000 */
.L_x_3059:
[----:B------:R-:W-:Y:S05]  /*b3c0*/  BSYNC B1 ;  /* 0x0000000000017941 */ /* 0x000fea0003800000 */
.L_x_3058:
[----:B------:R-:W2:Y:S01]  /*b3d0*/  LDL.LU R2, [R1+0x4] ;  /* 0x0000040001027983 */ /* 0x000ea20000300800 */
[----:B------:R-:W-:Y:S01]  /*b3e0*/  ULDC.64 UR4, c[0x0][0x198] ;  /* 0x0000660000047ab9 */ /* 0x000fe20000000a00 */
[----:B------:R-:W-:Y:S01]  /*b3f0*/  PLOP3.LUT P0, PT, PT, PT, PT, 0x80, 0x0 ;  /* 0x000000000000781c */ /* 0x000fe20003f0f070 */
[----:B------:R-:W-:Y:S02]  /*b400*/  UIADD3 UR4, UP0, UR4, 0x470, URZ ;  /* 0x0000047004047890 */ /* 0x000fe4000ff1e03f */
[----:B------:R-:W-:Y:S02]  /*b410*/  UIADD3 UR8, UR38, 0x400, URZ ;  /* 0x0000040026087890 */ /* 0x000fe4000fffe03f */
[----:B------:R-:W-:Y:S02]  /*b420*/  UIADD3 UR9, UR38, 0x28c50, URZ ;  /* 0x00028c5026097890 */ /* 0x000fe4000fffe03f */
[----:B------:R-:W-:Y:S01]  /*b430*/  UIADD3.X UR5, URZ, UR5, URZ, UP0, !UPT ;  /* 0x000000053f057290 */ /* 0x000fe200087fe43f */
[----:B------:R-:W-:Y:S01]  /*b440*/  UMOV UR6, 0x0 ;  /* 0x0000000000067882 */ /* 0x000fe20000000000 */
[----:B------:R-:W-:Y:S01]  /*b450*/  UMOV UR7, 0x14f00000 ;  /* 0x14f0000000077882 */ /* 0x000fe20000000000 */
[----:B------:R-:W-:Y:S01]  /*b460*/  UMOV UR10, URZ ;  /* 0x0000003f000a7c82 */ /* 0x000fe20008000000 */
[----:B--2---:R-:W-:-:S08]  /*b470*/  IMAD.SHL.U32 R2, R2, 0x40, RZ ;  /* 0x0000004002027824 */ /* 0x004fd000078e00ff */
.L_x_3060:
        /* <DEDUP_REMOVED lines=13> */
.L_x_3061:
        /* <DEDUP_REMOVED lines=13> */
.L_x_3062:
        /* <DEDUP_REMOVED lines=13> */
.L_x_3063:
        /* <DEDUP_REMOVED lines=13> */
.L_x_3064:
        /* <DEDUP_REMOVED lines=13> */
.L_x_3065:
        /* <DEDUP_REMOVED lines=13> */
.L_x_3066:
        /* <DEDUP_REMOVED lines=13> */
.L_x_3067:
        /* <DEDUP_REMOVED lines=8> */
.L_x_3056:
[----:B------:R-:W-:Y:S05]  /*bab0*/  BSYNC B0 ;  /* 0x0000000000007941 */ /* 0x000fea0003800000 */
.L_x_3055:
[----:B0-----:R-:W2:Y:S04]  /*bac0*/  LDL.LU R4, [R1+0x10] ;  /* 0x0000100001047983 */ /* 0x001ea80000300800 */
[----:B------:R-:W3:Y:S01]  /*bad0*/  LDL R3, [R1+0x8] ;  /* 0x0000080001037983 */ /* 0x000ee20000100800 */
[----:B------:R-:W-:Y:S01]  /*bae0*/  IMAD.MOV.U32 R9, RZ, RZ, RZ ;  /* 0x000000ffff097224 */ /* 0x000fe200078e00ff */
[----:B------:R-:W-:Y:S01]  /*baf0*/  MOV R6, 0x1 ;  /* 0x0000000100067802 */ /* 0x000fe20000000f00 */
[----:B--2---:R-:W-:-:S05]  /*bb00*/  VIADD R7, R4, 0xfffffffe ;  /* 0xfffffffe04077836 */ /* 0x004fca0000000000 */
[----:B---3--:R-:W-:-:S13]  /*bb10*/  ISETP.GE.AND P0, PT, R7, R3, PT ;  /* 0x000000030700720c */ /* 0x008fda0003f06270 */
[----:B------:R-:W-:Y:S05]  /*bb20*/  @!P0 BRA `(.L_x_3041) ;  /* 0x0000002400108947 */ /* 0x000fea0003800000 */
[----:B------:R-:W2:Y:S01]  /*bb30*/  LDL.LU R4, [R1+0xc] ;  /* 0x00000c0001047983 */ /* 0x000ea20000300800 */
[----:B------:R-:W-:Y:S01]  /*bb40*/  UIADD3 UR4, UR40, 0x1, URZ ;  /* 0x0000000128047890 */ /* 0x000fe2000fffe03f */
[----:B------:R-:W-:Y:S01]  /*bb50*/  LOP3.LUT R2, RZ, R3, RZ, 0x33, !PT ;  /* 0x00000003ff027212 */ /* 0x000fe200078e33ff */
[----:B------:R-:W-:-:S04]  /*bb60*/  IMAD.MOV.U32 R6, RZ, RZ, 0x1 ;  /* 0x00000001ff067424 */ /* 0x000fc800078e00ff */
[----:B--2---:R-:W-:Y:S02]  /*bb70*/  IMAD R0, R4, UR4, RZ ;  /* 0x0000000404007c24 */ /* 0x004fe4000f8e02ff */
[----:B------:R-:W0:Y:S03]  /*bb80*/  S2R R4, SR_TID.X ;  /* 0x0000000000047919 */ /* 0x000e260000002100 */
[----:B------:R-:W-:-:S05]  /*bb90*/  VIMNMX R0, R0, UR39, PT ;  /* 0x0000002700007c48 */ /* 0x000fca000bfe0100 */
[----:B------:R-:W-:-:S05]  /*bba0*/  IMAD.MOV R3, RZ, RZ, -R0 ;  /* 0x000000ffff037224 */ /* 0x000fca00078e0a00 */
[----:B------:R-:W-:Y:S02]  /*bbb0*/  VIADDMNMX R3, R3, 0x1, R2, !PT ;  /* 0x0000000103037846 */ /* 0x000fe40007800102 */
[----:B------:R-:W-:-:S03]  /*bbc0*/  LOP3.LUT R2, RZ, R0, RZ, 0x33, !PT ;  /* 0x00000000ff027212 */ /* 0x000fc600078e33ff */
[----:B------:R-:W-:Y:S02]  /*bbd0*/  VIADD R5, R3, 0xfffffffe ;  /* 0xfffffffe03057836 */ /* 0x000fe40000000000 */
[----:B------:R-:W-:Y:S01]  /*bbe0*/  IMAD.IADD R3, R0, 0x1, R3 ;  /* 0x0000000100037824 */ /* 0x000fe200078e0203 */
[----:B------:R-:W-:Y:S02]  /*bbf0*/  MOV R0, 0x1 ;  /* 0x0000000100007802 */ /* 0x000fe40000000f00 */
[----:B------:R-:W-:Y:S02]  /*bc00*/  ISETP.NE.AND P0, PT, R5, R2, PT ;  /* 0x000000020500720c */ /* 0x000fe40003f05270 */
[----:B------:R-:W-:Y:S02]  /*bc10*/  LOP3.LUT R12, R3, 0x1, RZ, 0xc0, !PT ;  /* 0x00000001030c7812 */ /* 0x000fe400078ec0ff */
[----:B0-----:R-:W-:-:S09]  /*bc20*/  LOP3.LUT R10, R4, 0x1f, RZ, 0xc0, !PT ;  /* 0x0000001f040a7812 */ /* 0x001fd200078ec0ff */
[----:B------:R-:W-:Y:S05]  /*bc30*/  @!P0 BRA `(.L_x_3068) ;  /* 0x0000001400dc8947 */ /* 0x000fea0003800000 */
[----:B------:R-:W-:Y:S01]  /*bc40*/  BSSY B0, `(.L_x_3068) ;  /* 0x0000176000007945 */ /* 0x000fe20003800000 */
[----:B------:R-:W-:Y:S02]  /*bc50*/  IMAD.IADD R8, R3, 0x1, -R12 ;  /* 0x0000000103087824 */ /* 0x000fe400078e0a0c */
[----:B------:R-:W-:-:S07]  /*bc60*/  IMAD.MOV.U32 R0, RZ, RZ, 0x1 ;  /* 0x00000001ff007424 */ /* 0x000fce00078e00ff */
.L_x_3109:
[----:B------:R-:W-:Y:S01]  /*bc70*/  ISETP.NE.AND P0, PT, R19, RZ, PT ;  /* 0x000000ff1300720c */ /* 0x000fe20003f05270 */
[----:B------:R-:W-:Y:S01]  /*bc80*/  VIADD R8, R8, 0xfffffffe ;  /* 0xfffffffe08087836 */ /* 0x000fe20000000000 */
[----:B------:R-:W-:Y:S04]  /*bc90*/  BSSY B1, `(.L_x_3069) ;  /* 0x00000b6000017945 */ /* 0x000fe80003800000 */
[----:B------:R-:W-:-:S07]  /*bca0*/  ISETP.NE.AND P1, PT, R8, RZ, PT ;  /* 0x000000ff0800720c */ /* 0x000fce0003f25270 */
[----:B------:R-:W-:Y:S06]  /*bcb0*/  @!P0 BRA `(.L_x_3070) ;  /* 0x0000000800cc8947 */ /* 0x000fec0003800000 */
[----:B------:R-:W2:Y:S01]  /*bcc0*/  LDL R2, [R1] ;  /* 0x0000000001027983 */ /* 0x000ea20000100800 */
[----:B------:R-:W-:Y:S01]  /*bcd0*/  IMAD.MOV.U32 R13, RZ, RZ, R7 ;  /* 0x000000ffff0d7224 */ /* 0x000fe200078e0007 */
[----:B--2---:R-:W-:-:S13]  /*bce0*/  ISETP.NE.AND P0, PT, R2, RZ, PT ;  /* 0x000000ff0200720c */ /* 0x004fda0003f05270 */
[----:B------:R-:W-:Y:S05]  /*bcf0*/  @!P0 BRA `(.L_x_3071) ;  /* 0x00000000004c8947 */ /* 0x000fea0003800000 */
[----:B------:R-:W0:Y:S01]  /*bd00*/  LDC R13, c[0x0][0x43c] ;  /* 0x00010f00ff0d7b82 */ /* 0x000e220000000800 */
[----:B------:R-:W-:Y:S01]  /*bd10*/  MOV R11, R7 ;  /* 0x00000007000b7202 */ /* 0x000fe20000000f00 */
[----:B------:R-:W-:Y:S01]  /*bd20*/  ULDC.64 UR4, c[0x0][0x428] ;  /* 0x00010a0000047ab9 */ /* 0x000fe20000000a00 */
[----:B0-----:R-:W-:-:S13]  /*bd30*/  ISETP.NE.AND P0, PT, R13, 0x1, PT ;  /* 0x000000010d00780c */ /* 0x001fda0003f05270 */
[----:B------:R-:W0:Y:S02]  /*bd40*/  @P0 LDC.64 R2, c[0x0][0x440] ;  /* 0x00011000ff020b82 */ /* 0x000e240000000a00 */
[----:B0-----:R-:W-:-:S05]  /*bd50*/  @P0 IMAD.HI.U32 R2, R7, R2, RZ ;  /* 0x0000000207020227 */ /* 0x001fca00078e00ff */
[----:B------:R-:W-:Y:S01]  /*bd60*/  @P0 SHF.R.U32.HI R11, RZ, R3, R2 ;  /* 0x00000003ff0b0219 */ /* 0x000fe20000011602 */
[----:B------:R-:W-:-:S03]  /*bd70*/  IMAD R2, R18, UR4, RZ ;  /* 0x0000000412027c24 */ /* 0x000fc6000f8e02ff */
[--C-:B------:R-:W-:Y:S01]  /*bd80*/  SHF.R.S32.HI R3, RZ, 0x1f, R11.reuse ;  /* 0x0000001fff037819 */ /* 0x100fe2000001140b */
        /* <DEDUP_REMOVED lines=10> */
.L_x_3071:
[----:B------:R-:W1:Y:S01]  /*be30*/  S2R R2, SR_TID.X ;  /* 0x0000000000027919 */ /* 0x000e620000002100 */
[----:B------:R-:W-:Y:S01]  /*be40*/  BSSY B2, `(.L_x_3072) ;  /* 0x0000006000027945 */ /* 0x000fe20003800000 */
[----:B-1----:R-:W-:Y:S02]  /*be50*/  LOP3.LUT R3, R2, 0x7f, RZ, 0xc0, !PT ;  /* 0x0000007f02037812 */ /* 0x002fe400078ec0ff */
[----:B------:R-:W-:Y:S02]  /*be60*/  SHF.L.U32 R2, R0, 0x1f, RZ ;  /* 0x0000001f00027819 */ /* 0x000fe400000006ff */
[----:B------:R-:W-:Y:S02]  /*be70*/  ISETP.NE.AND P2, PT, R3, RZ, PT ;  /* 0x000000ff0300720c */ /* 0x000fe40003f45270 */
[----:B------:R-:W1:Y:S02]  /*be80*/  SYNCS.PHASECHK.TRANS64.TRYWAIT P0, [UR38+0x28c48], R2 ;  /* 0x028c4802ff0075a7 */ /* 0x000e640008000166 */
[----:B-1----:R-:W-:Y:S09]  /*be90*/  @!P0 BRA `(.L_x_3073) ;  /* 0x0000002c006c8947 */ /* 0x002ff20003800000 */
.L_x_3158:
[----:B------:R-:W-:Y:S05]  /*bea0*/  BSYNC B2 ;  /* 0x0000000000027941 */ /* 0x000fea0003800000 */
.L_x_3072:
[----:B------:R-:W-:Y:S04]  /*beb0*/  BSSY B2, `(.L_x_3074) ;  /* 0x0000007000027945 */ /* 0x000fe80003800000 */
[----:B------:R-:W-:Y:S05]  /*bec0*/  @P2 BRA `(.L_x_3075) ;  /* 0x0000000000142947 */ /* 0x000fea0003800000 */
[----:B------:R-:W-:Y:S01]  /*bed0*/  ISETP.NE.AND P0, PT, R10, RZ, PT ;  /* 0x000000ff0a00720c */ /* 0x000fe20003f05270 */
[----:B-1----:R-:W-:-:S04]  /*bee0*/  IMAD.MOV.U32 R3, RZ, RZ, 0x2000 ;  /* 0x00002000ff037424 */ /* 0x002fc800078e00ff */
[----:B------:R2:W-:Y:S08]  /*bef0*/  SYNCS.ARRIVE.TRANS64 RZ, [UR38+0x28c38], R3 ;  /* 0x028c3803ffff79a7 */ /* 0x0005f00008000026 */
[----:B--2---:R-:W-:Y:S05]  /*bf00*/  @!P0 BRA `(.L_x_3075) ;  /* 0x0000000000048947 */ /* 0x004fea0003800000 */
[----:B------:R-:W-:Y:S01]  /*bf10*/  BPT.TRAP 0x1 ;  /* 0x000000040000795c */ /* 0x000fe20000300000 */
.L_x_3075:
[----:B------:R-:W-:Y:S05]  /*bf20*/  BSYNC B2 ;  /* 0x0000000000027941 */ /* 0x000fea0003800000 */
.L_x_3074:
[----:B0-----:R-:W-:Y:S01]  /*bf30*/  MOV R4, RZ ;  /* 0x000000ff00047202 */ /* 0x001fe20000000f00 */
[----:B------:R-:W-:Y:S01]  /*bf40*/  ULDC.64 UR4, c[0x0][0x198] ;  /* 0x0000660000047ab9 */ /* 0x000fe20000000a00 */
[----:B------:R-:W-:Y:S01]  /*bf50*/  PLOP3.LUT P0, PT, PT, PT, PT, 0x80, 0x0 ;  /* 0x000000000000781c */ /* 0x000fe20003f0f070 */
[----:B------:R-:W-:Y:S01]  /*bf60*/  UIADD3 UR4, UP0, UR4, 0x370, URZ ;  /* 0x0000037004047890 */ /* 0x000fe2000ff1e03f */
[----:B------:R-:W-:Y:S01]  /*bf70*/  R2UR UR34, R4 ;  /* 0x00000000042272ca */ /* 0x000fe200000e0000 */
[----:B------:R-:W-:Y:S01]  /*bf80*/  IMAD.SHL.U32 R5, R13, 0x40, RZ ;  /* 0x000000400d057824 */ /* 0x000fe200078e00ff */
[----:B------:R-:W-:Y:S02]  /*bf90*/  UIADD3 UR32, UR38, 0x24400, URZ ;  /* 0x0002440026207890 */ /* 0x000fe4000fffe03f */
[----:B------:R-:W-:Y:S02]  /*bfa0*/  UIADD3 UR33, UR38, 0x28c38, URZ ;  /* 0x00028c3826217890 */ /* 0x000fe4000fffe03f */
[----:B------:R-:W-:Y:S01]  /*bfb0*/  UIADD3.X UR5, URZ, UR5, URZ, UP0, !UPT ;  /* 0x000000053f057290 */ /* 0x000fe200087fe43f */
[----:B------:R-:W-:Y:S01]  /*bfc0*/  UMOV UR6, 0x0 ;  /* 0x0000000000067882 */ /* 0x000fe20000000000 */
[----:B------:R-:W-:-:S10]  /*bfd0*/  UMOV UR7, 0x14f00000 ;  /* 0x14f0000000077882 */ /* 0x000fd40000000000 */
.L_x_3076:
[----:B------:R-:W-:-:S13]  /*bfe0*/  @P0 ELECT P3, URZ, PT ;  /* 0x00000000003f082f */ /* 0x000fda0003860000 */
[----:B-----5:R-:W-:Y:S02]  /*bff0*/  @P3 R2UR UR37, R16 ;  /* 0x00000000102532ca */ /* 0x020fe400000e0000 */
        /* <DEDUP_REMOVED lines=8> */
.L_x_3159:
[----:B------:R-:W-:Y:S05]  /*c080*/  BSYNC B2 ;  /* 0x0000000000027941 */ /* 0x000fea0003800000 */
.L_x_3077:
[----:B------:R-:W-:Y:S01]  /*c090*/  BSSY B2, `(.L_x_3079) ;  /* 0x0000009000027945 */ /* 0x000fe20003800000 */
[----:B01----:R-:W-:Y:S02]  /*c0a0*/  IMAD.MOV.U32 R2, RZ, RZ, 0x0 ;  /* 0x00000000ff027424 */ /* 0x003fe400078e00ff */
[----:B------:R-:W-:Y:S01]  /*c0b0*/  IMAD.MOV.U32 R3, RZ, RZ, 0x14f00000 ;  /* 0x14f00000ff037424 */ /* 0x000fe200078e00ff */
[----:B------:R-:W-:Y:S06]  /*c0c0*/  @P2 BRA `(.L_x_3080) ;  /* 0x0000000000142947 */ /* 0x000fec0003800000 */
[----:B------:R-:W-:Y:S01]  /*c0d0*/  ISETP.NE.AND P0, PT, R10, RZ, PT ;  /* 0x000000ff0a00720c */ /* 0x000fe20003f05270 */
[----:B------:R-:W-:-:S04]  /*c0e0*/  IMAD.MOV.U32 R11, RZ, RZ, 0x10000 ;  /* 0x00010000ff0b7424 */ /* 0x000fc800078e00ff */
[----:B------:R0:W-:Y:S08]  /*c0f0*/  SYNCS.ARRIVE.TRANS64 RZ, [UR38+0x28c58], R11 ;  /* 0x028c580bffff79a7 */ /* 0x0001f00008000026 */
[----:B0-----:R-:W-:Y:S05]  /*c100*/  @!P0 BRA `(.L_x_3080) ;  /* 0x0000000000048947 */ /* 0x001fea0003800000 */
[----:B------:R-:W-:Y:S01]  /*c110*/  BPT.TRAP 0x1 ;  /* 0x000000040000795c */ /* 0x000fe20000300000 */
.L_x_3080:
[----:B------:R-:W-:Y:S05]  /*c120*/  BSYNC B2 ;  /* 0x0000000000027941 */ /* 0x000fea0003800000 */
.L_x_3079:
[----:B------:R-:W-:Y:S01]  /*c130*/  R2UR UR10, R4 ;  /* 0x00000000040a72ca */ /* 0x000fe200000e0000 */
[----:B------:R-:W-:Y:S01]  /*c140*/  ULDC.64 UR4, c[0x0][0x198] ;  /* 0x0000660000047ab9 */ /* 0x000fe20000000a00 */
[----:B------:R-:W-:Y:S01]  /*c150*/  R2UR UR6, R2 ;  /* 0x00000000020672ca */ /* 0x000fe200000e0000 */
[----:B------:R-:W-:Y:S01]  /*c160*/  UIADD3 UR4, UP0, UR4, 0x470, URZ ;  /* 0x0000047004047890 */ /* 0x000fe2000ff1e03f */
[----:B------:R-:W-:Y:S01]  /*c170*/  R2UR UR7, R3 ;  /* 0x00000000030772ca */ /* 0x000fe200000e0000 */
[----:B------:R-:W-:Y:S01]  /*c180*/  UIADD3 UR8, UR38, 0x10400, URZ ;  /* 0x0001040026087890 */ /* 0x000fe2000fffe03f */
[----:B------:R-:W-:Y:S01]  /*c190*/  PLOP3.LUT P0, PT, PT, PT, PT, 0x80, 0x0 ;  /* 0x000000000000781c */ /* 0x000fe20003f0f070 */
[----:B------:R-:W-:Y:S02]  /*c1a0*/  UIADD3 UR9, UR38, 0x28c58, URZ ;  /* 0x00028c5826097890 */ /* 0x000fe4000fffe03f */
[----:B------:R-:W-:-:S12]  /*c1b0*/  UIADD3.X UR5, URZ, UR5, URZ, UP0, !UPT ;  /* 0x000000053f057290 */ /* 0x000fd800087fe43f */
.L_x_3081:
        /* <DEDUP_REMOVED lines=10> */
[----:B------:R-:W-:Y:S01]  /*c260*/  R2UR UR7, R3 ;  /* 0x00000000030772ca */ /* 0x000fe200000e0000 */
[----:B------:R-:W-:Y:S01]  /*c270*/  UMOV UR10, 0x40 ;  /* 0x00000040000a7882 */ /* 0x000fe20000000000 */
[----:B------:R-:W-:-:S13]  /*c280*/  PLOP3.LUT P0, PT, PT, PT, PT, 0x80, 0x0 ;  /* 0x000000000000781c */ /* 0x000fda0003f0f070 */
.L_x_3082:
        /* <DEDUP_REMOVED lines=13> */
.L_x_3083:
        /* <DEDUP_REMOVED lines=13> */
.L_x_3084:
        /* <DEDUP_REMOVED lines=13> */
.L_x_3085:
        /* <DEDUP_REMOVED lines=13> */
.L_x_3086:
        /* <DEDUP_REMOVED lines=13> */
.L_x_3087:
        /* <DEDUP_REMOVED lines=13> */
.L_x_3088:
        /* <DEDUP_REMOVED lines=8> */
.L_x_3070:
[----:B------:R-:W-:Y:S05]  /*c7f0*/  BSYNC B1 ;  /* 0x0000000000017941 */ /* 0x000fea0003800000 */
.L_x_3069:
[----:B------:R-:W-:Y:S01]  /*c800*/  ISETP.NE.AND P3, PT, R19, RZ, PT ;  /* 0x000000ff1300720c */ /* 0x000fe20003f65270 */
[----:B------:R-:W-:Y:S01]  /*c810*/  BSSY B1, `(.L_x_3089) ;  /* 0x00000b6000017945 */ /* 0x000fe20003800000 */
[----:B------:R-:W-:-:S11]  /*c820*/  LOP3.LUT R0, R0, 0x1, RZ, 0x3c, !PT ;  /* 0x0000000100007812 */ /* 0x000fd600078e3cff */
[----:B------:R-:W-:Y:S05]  /*c830*/  @!P3 BRA `(.L_x_3090) ;  /* 0x0000000800ccb947 */ /* 0x000fea0003800000 */
[----:B------:R-:W2:Y:S01]  /*c840*/  LDL R2, [R1] ;  /* 0x0000000001027983 */ /* 0x000ea20000100800 */
[----:B------:R-:W-:Y:S02]  /*c850*/  IADD3 R11, R7, -0x1, RZ ;  /* 0xffffffff070b7810 */ /* 0x000fe40007ffe0ff */
        /* <DEDUP_REMOVED lines=15> */
[----:B------:R-:W-:Y:S02]  /*c950*/  ULDC.64 UR4, c[0x0][0x418] ;  /* 0x0001060000047ab9 */ /* 0x000fe40000000a00 */
[----:B------:R-:W-:Y:S01]  /*c960*/  LEA R4, P0, R2, UR4, 0x2 ;  /* 0x0000000402047c11 */ /* 0x000fe2000f8010ff */
[----:B------:R-:W-:-:S05]  /*c970*/  IMAD.IADD R3, R5, 0x1, R3 ;  /* 0x0000000105037824 */ /* 0x000fca00078e0203 */
[----:B------:R-:W-:-:S05]  /*c980*/  LEA.HI.X R5, R2, UR5, R3, 0x2, P0 ;  /* 0x0000000502057c11 */ /* 0x000fca00080f1403 */
[----:B------:R0:W5:Y:S02]  /*c990*/  LDG.E R16, desc[UR42][R4.64] ;  /* 0x0000002a04107981 */ /* 0x000164000c1e1900 */
.L_x_3091:
[----:B------:R-:W1:Y:S01]  /*c9a0*/  S2R R2, SR_TID.X ;  /* 0x0000000000027919 */ /* 0x000e620000002100 */
[----:B------:R-:W-:Y:S01]  /*c9b0*/  BSSY B2, `(.L_x_3092) ;  /* 0x0000006000027945 */ /* 0x000fe20003800000 */
[----:B-1----:R-:W-:Y:S02]  /*c9c0*/  LOP3.LUT R3, R2, 0x7f, RZ, 0xc0, !PT ;  /* 0x0000007f02037812 */ /* 0x002fe400078ec0ff */
[----:B------:R-:W-:Y:S02]  /*c9d0*/  SHF.L.U32 R2, R0, 0x1f, RZ ;  /* 0x0000001f00027819 */ /* 0x000fe400000006ff */
[----:B------:R-:W-:Y:S02]  /*c9e0*/  ISETP.NE.AND P2, PT, R3, RZ, PT ;  /* 0x000000ff0300720c */ /* 0x000fe40003f45270 */
[----:B------:R-:W1:Y:S02]  /*c9f0*/  SYNCS.PHASECHK.TRANS64.TRYWAIT P0, [UR38+0x28c40], R2 ;  /* 0x028c4002ff0075a7 */ /* 0x000e640008000166 */
[----:B-1----:R-:W-:Y:S09]  /*ca00*/  @!P0 BRA `(.L_x_3093) ;  /* 0x0000002000c08947 */ /* 0x002ff20003800000 */
.L_x_3160:
[----:B------:R-:W-:Y:S05]  /*ca10*/  BSYNC B2 ;  /* 0x0000000000027941 */ /* 0x000fea0003800000 */
.L_x_3092:
[----:B------:R-:W-:Y:S04]  /*ca20*/  BSSY B2, `(.L_x_3094) ;  /* 0x0000007000027945 */ /* 0x000fe80003800000 */
[----:B------:R-:W-:Y:S05]  /*ca30*/  @P2 BRA `(.L_x_3095) ;  /* 0x0000000000142947 */ /* 0x000fea0003800000 */
[----:B------:R-:W-:Y:S01]  /*ca40*/  ISETP.NE.AND P0, PT, R10, RZ, PT ;  /* 0x000000ff0a00720c */ /* 0x000fe20003f05270 */
[----:B-1----:R-:W-:-:S04]  /*ca50*/  IMAD.MOV.U32 R3, RZ, RZ, 0x2000 ;  /* 0x00002000ff037424 */ /* 0x002fc800078e00ff */
[----:B------:R2:W-:Y:S08]  /*ca60*/  SYNCS.ARRIVE.TRANS64 RZ, [UR38+0x28c30], R3 ;  /* 0x028c3003ffff79a7 */ /* 0x0005f00008000026 */
[----:B--2---:R-:W-:Y:S05]  /*ca70*/  @!P0 BRA `(.L_x_3095) ;  /* 0x0000000000048947 */ /* 0x004fea0003800000 */
[----:B------:R-:W-:Y:S01]  /*ca80*/  BPT.TRAP 0x1 ;  /* 0x000000040000795c */ /* 0x000fe20000300000 */
.L_x_3095:
[----:B------:R-:W-:Y:S05]  /*ca90*/  BSYNC B2 ;  /* 0x0000000000027941 */ /* 0x000fea0003800000 */
.L_x_3094:
        /* <DEDUP_REMOVED lines=11> */
.L_x_3096:
        /* <DEDUP_REMOVED lines=11> */
.L_x_3161:
[----:B------:R-:W-:Y:S05]  /*cc00*/  BSYNC B2 ;  /* 0x0000000000027941 */ /* 0x000fea0003800000 */
.L_x_3097:
        /* <DEDUP_REMOVED lines=9> */
.L_x_3100:
[----:B------:R-:W-:Y:S05]  /*cca0*/  BSYNC B2 ;  /* 0x0000000000027941 */ /* 0x000fea0003800000 */
.L_x_3099:
        /* <DEDUP_REMOVED lines=9> */
.L_x_3101:
        /* <DEDUP_REMOVED lines=13> */
.L_x_3102:
        /* <DEDUP_REMOVED lines=13> */
.L_x_3103:
        /* <DEDUP_REMOVED lines=13> */
.L_x_3104:
        /* <DEDUP_REMOVED lines=13> */
.L_x_3105:
        /* <DEDUP_REMOVED lines=13> */
.L_x_3106:
        /* <DEDUP_REMOVED lines=13> */
.L_x_3107:
        /* <DEDUP_REMOVED lines=13> */
.L_x_3108:
        /* <DEDUP_REMOVED lines=8> */
.L_x_3090:
[----:B------:R-:W-:Y:S05]  /*d370*/  BSYNC B1 ;  /* 0x0000000000017941 */ /* 0x000fea0003800000 */
.L_x_3089:
[----:B------:R-:W-:Y:S01]  /*d380*/  IADD3 R7, R7, -0x2, RZ ;  /* 0xfffffffe07077810 */ /* 0x000fe20007ffe0ff */
[----:B------:R-:W-:Y:S06]  /*d390*/  @P1 BRA `(.L_x_3109) ;  /* 0xffffffe800341947 */ /* 0x000fec000383ffff */
[----:B------:R-:W-:Y:S05]  /*d3a0*/  BSYNC B0 ;  /* 0x0000000000007941 */ /* 0x000fea0003800000 */
.L_x_3068:
[----:B------:R-:W-:-:S13]  /*d3b0*/  ISETP.NE.AND P0, PT, R12, RZ, PT ;  /* 0x000000ff0c00720c */ /* 0x000fda0003f05270 */
[----:B------:R-:W-:Y:S05]  /*d3c0*/  @!P0 BRA `(.L_x_3041) ;  /* 0x0000000800e88947 */ /* 0x000fea0003800000 */
[----:B------:R-:W-:Y:S01]  /*d3d0*/  ISETP.NE.AND P1, PT, R19, RZ, PT ;  /* 0x000000ff1300720c */ /* 0x000fe20003f25270 */
[----:B------:R-:W-:-:S12]  /*d3e0*/  BSSY B0, `(.L_x_3110) ;  /* 0x00000b5000007945 */ /* 0x000fd80003800000 */
[----:B------:R-:W-:Y:S05]  /*d3f0*/  @!P1 BRA `(.L_x_3111) ;  /* 0x0000000800cc9947 */ /* 0x000fea0003800000 */
[----:B------:R-:W2:Y:S02]  /*d400*/  LDL.LU R2, [R1] ;  /* 0x0000000001027983 */ /* 0x000ea40000300800 */
        /* <DEDUP_REMOVED lines=21> */
.L_x_3112:
[----:B------:R-:W1:Y:S01]  /*d560*/  S2R R2, SR_TID.X ;  /* 0x0000000000027919 */ /* 0x000e620000002100 */
[----:B------:R-:W-:Y:S01]  /*d570*/  BSSY B1, `(.L_x_3113) ;  /* 0x0000006000017945 */ /* 0x000fe20003800000 */
[----:B-1----:R-:W-:Y:S02]  /*d580*/  LOP3.LUT R3, R2, 0x7f, RZ, 0xc0, !PT ;  /* 0x0000007f02037812 */ /* 0x002fe400078ec0ff */
[----:B------:R-:W-:Y:S02]  /*d590*/  SHF.L.U32 R2, R0, 0x1f, RZ ;  /* 0x0000001f00027819 */ /* 0x000fe400000006ff */
[----:B------:R-:W-:Y:S02]  /*d5a0*/  ISETP.NE.AND P1, PT, R3, RZ, PT ;  /* 0x000000ff0300720c */ /* 0x000fe40003f25270 */
[----:B------:R-:W1:Y:S02]  /*d5b0*/  SYNCS.PHASECHK.TRANS64.TRYWAIT P0, [UR38+0x28c48], R2 ;  /* 0x028c4802ff0075a7 */ /* 0x000e640008000166 */
[----:B-1----:R-:W-:Y:S09]  /*d5c0*/  @!P0 BRA `(.L_x_3114) ;  /* 0x0000001800008947 */ /* 0x002ff20003800000 */
.L_x_3162:
[----:B------:R-:W-:Y:S05]  /*d5d0*/  BSYNC B1 ;  /* 0x0000000000017941 */ /* 0x000fea0003800000 */
.L_x_3113:
[----:B------:R-:W-:Y:S04]  /*d5e0*/  BSSY B1, `(.L_x_3115) ;  /* 0x0000007000017945 */ /* 0x000fe80003800000 */
[----:B------:R-:W-:Y:S05]  /*d5f0*/  @P1 BRA `(.L_x_3116) ;  /* 0x0000000000141947 */ /* 0x000fea0003800000 */
[----:B------:R-:W-:Y:S02]  /*d600*/  ISETP.NE.AND P0, PT, R10, RZ, PT ;  /* 0x000000ff0a00720c */ /* 0x000fe40003f05270 */
[----:B-1----:R-:W-:-:S04]  /*d610*/  MOV R3, 0x2000 ;  /* 0x0000200000037802 */ /* 0x002fc80000000f00 */
[----:B------:R2:W-:Y:S07]  /*d620*/  SYNCS.ARRIVE.TRANS64 RZ, [UR38+0x28c38], R3 ;  /* 0x028c3803ffff79a7 */ /* 0x0005ee0008000026 */
[----:B------:R-:W-:Y:S05]  /*d630*/  @!P0 BRA `(.L_x_3116) ;  /* 0x0000000000048947 */ /* 0x000fea0003800000 */
[----:B------:R-:W-:Y:S01]  /*d640*/  BPT.TRAP 0x1 ;  /* 0x000000040000795c */ /* 0x000fe20000300000 */
.L_x_3116:
[----:B------:R-:W-:Y:S05]  /*d650*/  BSYNC B1 ;  /* 0x0000000000017941 */ /* 0x000fea0003800000 */
.L_x_3115:
[----:B------:R-:W-:Y:S01]  /*d660*/  IMAD.MOV.U32 R4, RZ, RZ, RZ ;  /* 0x000000ffff047224 */ /* 0x000fe200078e00ff */
[----:B------:R-:W-:Y:S01]  /*d670*/  ULDC.64 UR4, c[0x0][0x198] ;  /* 0x0000660000047ab9 */ /* 0x000fe20000000a00 */
[----:B------:R-:W-:Y:S01]  /*d680*/  PLOP3.LUT P0, PT, PT, PT, PT, 0x80, 0x0 ;  /* 0x000000000000781c */ /* 0x000fe20003f0f070 */
[----:B------:R-:W-:Y:S01]  /*d690*/  UIADD3 UR4, UP0, UR4, 0x370, URZ ;  /* 0x0000037004047890 */ /* 0x000fe2000ff1e03f */
[----:B------:R-:W-:Y:S01]  /*d6a0*/  IMAD.SHL.U32 R7, R7, 0x40, RZ ;  /* 0x0000004007077824 */ /* 0x000fe200078e00ff */
[----:B------:R-:W-:Y:S01]  /*d6b0*/  R2UR UR10, R4 ;  /* 0x00000000040a72ca */ /* 0x000fe200000e0000 */
[----:B------:R-:W-:Y:S02]  /*d6c0*/  UIADD3 UR8, UR38, 0x24400, URZ ;  /* 0x0002440026087890 */ /* 0x000fe4000fffe03f */
[----:B------:R-:W-:Y:S02]  /*d6d0*/  UIADD3 UR9, UR38, 0x28c38, URZ ;  /* 0x00028c3826097890 */ /* 0x000fe4000fffe03f */
[----:B------:R-:W-:Y:S01]  /*d6e0*/  UIADD3.X UR5, URZ, UR5, URZ, UP0, !UPT ;  /* 0x000000053f057290 */ /* 0x000fe200087fe43f */
[----:B------:R-:W-:Y:S01]  /*d6f0*/  UMOV UR6, 0x0 ;  /* 0x0000000000067882 */ /* 0x000fe20000000000 */
[----:B------:R-:W-:-:S10]  /*d700*/  UMOV UR7, 0x14f00000 ;  /* 0x14f0000000077882 */ /* 0x000fd40000000000 */
.L_x_3117:
[----:B------:R-:W-:-:S13]  /*d710*/  @P0 ELECT P2, URZ, PT ;  /* 0x00000000003f082f */ /* 0x000fda0003840000 */
[----:B-----5:R-:W-:Y:S01]  /*d720*/  @P2 R2UR UR13, R16 ;  /* 0x00000000100d22ca */ /* 0x020fe200000e0000 */
[----:B------:R-:W-:Y:S01]  /*d730*/  UMOV UR12, UR36 ;  /* 0x00000024000c7c82 */ /* 0x000fe20008000000 */
[----:B------:R-:W-:Y:S02]  /*d740*/  @P2 R2UR UR11, R7 ;  /* 0x00000000070b22ca */ /* 0x000fe400000e0000 */
[----:B------:R-:W-:Y:S02]  /*d750*/  @P2 PLOP3.LUT P0, PT, P2, PT, PT, 0x8, 0x0 ;  /* 0x000000000000281c */ /* 0x000fe4000170e170 */
[----:B------:R-:W-:-:S09]  /*d760*/  PLOP3.LUT P2, PT, PT, PT, PT, 0x8, 0x0 ;  /* 0x000000000000781c */ /* 0x000fd20003f4e170 */
[----:B------:R3:W-:Y:S02]  /*d770*/  UTMALDG.4D [UR8], [UR4], desc[UR6] ;  /* 0x00000608040075b4 */ /* 0x0007e40008019000 */
[----:B---3--:R-:W-:Y:S05]  /*d780*/  @P0 BRA.U.ANY `(.L_x_3117) ;  /* 0xfffffffd00e00947 */ /* 0x008fea000393ffff */
[----:B------:R-:W3:Y:S01]  /*d790*/  SYNCS.PHASECHK.TRANS64.TRYWAIT P0, [UR38+0x28c68], R2 ;  /* 0x028c6802ff0075a7 */ /* 0x000ee20008000166 */
[----:B------:R-:W-:Y:S04]  /*d7a0*/  BSSY B1, `(.L_x_3118) ;  /* 0x0000002000017945 */ /* 0x000fe80003800000 */
[----:B---3--:R-:W-:Y:S05]  /*d7b0*/  @!P0 BRA `(.L_x_3119) ;  /* 0x00000014009c8947 */ /* 0x008fea0003800000 */
.L_x_3163:
[----:B------:R-:W-:Y:S05]  /*d7c0*/  BSYNC B1 ;  /* 0x0000000000017941 */ /* 0x000fea0003800000 */
.L_x_3118:
[----:B------:R-:W-:Y:S01]  /*d7d0*/  BSSY B1, `(.L_x_3120) ;  /* 0x0000009000017945 */ /* 0x000fe20003800000 */
[----:B-1----:R-:W-:Y:S02]  /*d7e0*/  IMAD.MOV.U32 R2, RZ, RZ, 0x0 ;  /* 0x00000000ff027424 */ /* 0x002fe400078e00ff */
[----:B--2---:R-:W-:Y:S01]  /*d7f0*/  IMAD.MOV.U32 R3, RZ, RZ, 0x14f00000 ;  /* 0x14f00000ff037424 */ /* 0x004fe200078e00ff */
[----:B------:R-:W-:Y:S06]  /*d800*/  @P1 BRA `(.L_x_3121) ;  /* 0x0000000000141947 */ /* 0x000fec0003800000 */
[----:B------:R-:W-:Y:S02]  /*d810*/  ISETP.NE.AND P0, PT, R10, RZ, PT ;  /* 0x000000ff0a00720c */ /* 0x000fe40003f05270 */
[----:B------:R-:W-:-:S04]  /*d820*/  MOV R5, 0x10000 ;  /* 0x0001000000057802 */ /* 0x000fc80000000f00 */
[----:B------:R1:W-:Y:S07]  /*d830*/  SYNCS.ARRIVE.TRANS64 RZ, [UR38+0x28c58], R5 ;  /* 0x028c5805ffff79a7 */ /* 0x0003ee0008000026 */
[----:B------:R-:W-:Y:S05]  /*d840*/  @!P0 BRA `(.L_x_3121) ;  /* 0x0000000000048947 */ /* 0x000fea0003800000 */
[----:B------:R-:W-:Y:S01]  /*d850*/  BPT.TRAP 0x1 ;  /* 0x000000040000795c */ /* 0x000fe20000300000 */
.L_x_3121:
[----:B------:R-:W-:Y:S05]  /*d860*/  BSYNC B1 ;  /* 0x0000000000017941 */ /* 0x000fea0003800000 */
.L_x_3120:
        /* <DEDUP_REMOVED lines=9> */
.L_x_3122:
        /* <DEDUP_REMOVED lines=8> */
[----:B------:R-:W-:Y:S01]  /*d980*/  R2UR UR6, R2 ;  /* 0x00000000020672ca */ /* 0x000fe200000e0000 */
[----:B------:R-:W-:Y:S01]  /*d990*/  UIADD3 UR8, UR38, 0x12400, URZ ;  /* 0x0001240026087890 */ /* 0x000fe2000fffe03f */
[----:B------:R-:W-:Y:S01]  /*d9a0*/  R2UR UR7, R3 ;  /* 0x00000000030772ca */ /* 0x000fe200000e0000 */
[----:B------:R-:W-:Y:S01]  /*d9b0*/  UMOV UR10, 0x40 ;  /* 0x00000040000a7882 */ /* 0x000fe20000000000 */
[----:B------:R-:W-:-:S13]  /*d9c0*/  PLOP3.LUT P0, PT, PT, PT, PT, 0x80, 0x0 ;  /* 0x000000000000781c */ /* 0x000fda0003f0f070 */
.L_x_3123:
        /* <DEDUP_REMOVED lines=13> */
.L_x_3124:
        /* <DEDUP_REMOVED lines=13> */
.L_x_3125:
        /* <DEDUP_REMOVED lines=13> */
.L_x_3126:
        /* <DEDUP_REMOVED lines=13> */
.L_x_3127:
        /* <DEDUP_REMOVED lines=13> */
.L_x_3128:
        /* <DEDUP_REMOVED lines=13> */
.L_x_3129:
        /* <DEDUP_REMOVED lines=8> */
.L_x_3111:
[----:B------:R-:W-:Y:S05]  /*df30*/  BSYNC B0 ;  /* 0x0000000000007941 */ /* 0x000fea0003800000 */
.L_x_3110:
[----:B------:R-:W-:Y:S01]  /*df40*/  LOP3.LUT R0, R0, 0x1, RZ, 0x3c, !PT ;  /* 0x0000000100007812 */ /* 0x000fe200078e3cff */
[----:B------:R-:W-:Y:S02]  /*df50*/  IMAD.MOV.U32 R6, RZ, RZ, RZ ;  /* 0x000000ffff067224 */ /* 0x000fe400078e00ff */
[----:B------:R-:W-:-:S07]  /*df60*/  IMAD.MOV.U32 R9, RZ, RZ, RZ ;  /* 0x000000ffff097224 */ /* 0x000fce00078e00ff */
.L_x_3041:
[----:B------:R-:W2:Y:S01]  /*df70*/  S2R R3, SR_CgaCtaId ;  /* 0x0000000000037919 */ /* 0x000ea20000008800 */
[----:B------:R-:W-:Y:S02]  /*df80*/  MOV R2, 0x400 ;  /* 0x0000040000027802 */ /* 0x000fe40000000f00 */
[----:B------:R-:W-:Y:S02]  /*df90*/  SHF.L.U32 R9, R9, 0x1f, RZ ;  /* 0x0000001f09097819 */ /* 0x000fe400000006ff */
[----:B--2---:R-:W-:-:S04]  /*dfa0*/  LEA R2, R3, R2, 0x18 ;  /* 0x0000000203027211 */ /* 0x004fc800078ec0ff */
[----:B------:R-:W2:Y:S02]  /*dfb0*/  SYNCS.PHASECHK.TRANS64.TRYWAIT P0, [R2+URZ+0x28c20], R9 ;  /* 0x028c2009020075a7 */ /* 0x000ea4000800017f */
[----:B--2---:R-:W-:Y:S05]  /*dfc0*/  @!P0 BRA `(.L_x_3130) ;  /* 0x0000000c00b08947 */ /* 0x004fea0003800000 */
.L_x_3164:
[----:B------:R-:W-:-:S03]  /*dfd0*/  UMOV UR4, 0xffffffff ;  /* 0xffffffff00047882 */ /* 0x000fc60000000000 */
[----:B------:R-:W-:Y:S05]  /*dfe0*/  BRA.DIV UR4, `(.L_x_3131) ;  /* 0x0000000e04bc7947 */ /* 0x000fea000b800000 */
[----:B------:R-:W3:Y:S02]  /*dff0*/  S2R R3, SR_TID.X ;  /* 0x0000000000037919 */ /* 0x000ee40000002100 */
[----:B---3--:R-:W-:-:S04]  /*e000*/  SHF.R.U32.HI R3, RZ, 0x5, R3 ;  /* 0x00000005ff037819 */ /* 0x008fc80000011603 */
[----:B------:R-:W-:-:S05]  /*e010*/  LOP3.LUT R3, R3, 0x3, RZ, 0xc0, !PT ;  /* 0x0000000303037812 */ /* 0x000fca00078ec0ff */
[----:B------:R3:W4:Y:S02]  /*e020*/  SHFL.IDX PT, R14, R3, RZ, 0x1f ;  /* 0x00001fff030e7589 */ /* 0x00072400000e0000 */
.L_x_3167:
[----:B----4-:R-:W-:-:S13]  /*e030*/  ISETP.NE.AND P0, PT, R14, RZ, PT ;  /* 0x000000ff0e00720c */ /* 0x010fda0003f05270 */
[----:B------:R-:W-:Y:S05]  /*e040*/  @P0 BRA `(.L_x_3002) ;  /* 0x0000000000880947 */ /* 0x000fea0003800000 */
[----:B------:R-:W-:-:S03]  /*e050*/  UMOV UR4, 0xffffffff ;  /* 0xffffffff00047882 */ /* 0x000fc60000000000 */
[----:B------:R-:W-:Y:S05]  /*e060*/  BRA.DIV UR4, `(.L_x_3132) ;  /* 0x0000000e04d07947 */ /* 0x000fea000b800000 */
[----:B------:R-:W-:-:S13]  /*e070*/  ELECT P6, URZ, PT ;  /* 0x00000000003f782f */ /* 0x000fda00038c0000 */
.L_x_3170:
[----:B------:R-:W-:Y:S05]  /*e080*/  @!P6 BRA `(.L_x_3002) ;  /* 0x000000000078e947 */ /* 0x000fea0003800000 */
[----:B---3--:R-:W3:Y:S02]  /*e090*/  LDL.LU R3, [R1+0x14] ;  /* 0x0000140001037983 */ /* 0x008ee40000300800 */
[----:B---3--:R-:W-:-:S04]  /*e0a0*/  LOP3.LUT R3, R3, 0x2, RZ, 0xfc, !PT ;  /* 0x0000000203037812 */ /* 0x008fc800078efcff */
[----:B------:R-:W-:-:S13]  /*e0b0*/  ISETP.NE.AND P2, PT, R3, 0x3, PT ;  /* 0x000000030300780c */ /* 0x000fda0003f45270 */
[----:B------:R-:W-:Y:S05]  /*e0c0*/  @!P2 BRA `(.L_x_3133) ;  /* 0x000000000004a947 */ /* 0x000fea0003800000 */
[----:B------:R-:W-:Y:S01]  /*e0d0*/  BPT.TRAP 0x1 ;  /* 0x000000040000795c */ /* 0x000fe20000300000 */
.L_x_3133:
[----:B------:R-:W-:Y:S01]  /*e0e0*/  VIADD R8, R2, 0x28c40 ;  /* 0x00028c4002087836 */ /* 0x000fe20000000000 */
[----:B------:R-:W-:Y:S02]  /*e0f0*/  SHF.L.U32 R4, R0, 0x1f, RZ ;  /* 0x0000001f00047819 */ /* 0x000fe400000006ff */
[C---:B------:R-:W-:Y:S01]  /*e100*/  IADD3 R3, R6.reuse, 0x1, RZ ;  /* 0x0000000106037810 */ /* 0x040fe20007ffe0ff */
[----:B------:R-:W-:-:S03]  /*e110*/  IMAD R7, R6, 0x8, R8 ;  /* 0x0000000806077824 */ /* 0x000fc600078e0208 */
[C---:B------:R-:W-:Y:S01]  /*e120*/  ISETP.NE.AND P1, PT, R3.reuse, 0x2, PT ;  /* 0x000000020300780c */ /* 0x040fe20003f25270 */
[----:B------:R-:W3:Y:S03]  /*e130*/  SYNCS.PHASECHK.TRANS64.TRYWAIT P0, [R7+URZ], R4 ;  /* 0x00000004070075a7 */ /* 0x000ee6000800017f */
[----:B-1----:R-:W-:Y:S02]  /*e140*/  SEL R5, RZ, 0x1, P1 ;  /* 0x00000001ff057807 */ /* 0x002fe40000800000 */
[----:B------:R-:W-:Y:S02]  /*e150*/  SEL R3, R3, RZ, P1 ;  /* 0x000000ff03037207 */ /* 0x000fe40000800000 */
[----:B------:R-:W-:-:S03]  /*e160*/  LOP3.LUT R0, R0, R5, RZ, 0x3c, !PT ;  /* 0x0000000500007212 */ /* 0x000fc600078e3cff */
[----:B------:R-:W-:Y:S01]  /*e170*/  IMAD R5, R3, 0x8, R8 ;  /* 0x0000000803057824 */ /* 0x000fe200078e0208 */
[----:B------:R-:W-:Y:S01]  /*e180*/  SHF.L.U32 R0, R0, 0x1f, RZ ;  /* 0x0000001f00007819 */ /* 0x000fe200000006ff */
[----:B---3--:R-:W-:Y:S06]  /*e190*/  @!P0 BRA `(.L_x_3134) ;  /* 0x0000000c00a48947 */ /* 0x008fec0003800000 */
.L_x_3171:
[----:B------:R-:W3:Y:S02]  /*e1a0*/  SYNCS.PHASECHK.TRANS64.TRYWAIT P0, [R5+URZ], R0 ;  /* 0x00000000050075a7 */ /* 0x000ee4000800017f */
[----:B---3--:R-:W-:Y:S05]  /*e1b0*/  @!P0 BRA `(.L_x_3135) ;  /* 0x0000000c00b08947 */ /* 0x008fea0003800000 */
.L_x_3172:
[----:B------:R-:W-:Y:S05]  /*e1c0*/  @!P2 BRA `(.L_x_3136) ;  /* 0x000000000004a947 */ /* 0x000fea0003800000 */
[----:B------:R-:W-:Y:S01]  /*e1d0*/  BPT.TRAP 0x1 ;  /* 0x000000040000795c */ /* 0x000fe20000300000 */
.L_x_3136:
[----:B--2---:R-:W-:-:S04]  /*e1e0*/  VIADD R2, R2, 0x28c60 ;  /* 0x00028c6002027836 */ /* 0x004fc80000000000 */
[----:B---3--:R-:W-:-:S04]  /*e1f0*/  IMAD R5, R6, 0x8, R2 ;  /* 0x0000000806057824 */ /* 0x008fc800078e0202 */
[----:B------:R-:W2:Y:S02]  /*e200*/  SYNCS.PHASECHK.TRANS64.TRYWAIT P0, [R5+URZ], R4 ;  /* 0x00000004050075a7 */ /* 0x000ea4000800017f */
[----:B--2---:R-:W-:Y:S05]  /*e210*/  @!P0 BRA `(.L_x_3137) ;  /* 0x0000000c00ac8947 */ /* 0x004fea0003800000 */
.L_x_3173:
[----:B------:R-:W-:-:S07]  /*e220*/  IMAD R3, R3, 0x8, R2 ;  /* 0x0000000803037824 */ /* 0x000fce00078e0202 */
.L_x_3138:
[----:B---3--:R3:W4:Y:S02]  /*e230*/  SYNCS.PHASECHK.TRANS64.TRYWAIT P0, [R3+URZ], R0 ;  /* 0x00000000030075a7 */ /* 0x008724000800017f */
[----:B----4-:R-:W-:Y:S05]  /*e240*/  @!P0 NANOSLEEP.SYNCS 0x989680 ;  /* 0x009896800000895d */ /* 0x010fea0003900000 */
[----:B------:R-:W4:Y:S02]  /*e250*/  @!P0 SYNCS.PHASECHK.TRANS64 P0, [R3+URZ], R0 ;  /* 0x00000000030085a7 */ /* 0x000f24000800007f */
[----:B----4-:R-:W-:Y:S05]  /*e260*/  @!P0 BRA `(.L_x_3138) ;  /* 0xfffffffc00f08947 */ /* 0x010fea000383ffff */
.L_x_3002:
[----:B------:R-:W-:Y:S05]  /*e270*/  BSYNC B6 ;  /* 0x0000000000067941 */ /* 0x000fea0003800000 */
.L_x_2999:
[----:B------:R-:W-:Y:S05]  /*e280*/  EXIT ;  /* 0x000000000000794d */ /* 0x000fea0003800000 */
.L_x_3007:
[----:B0-----:R-:W-:-:S04]  /*e290*/  MOV R6, UR5 ;  /* 0x0000000500067c02 */ /* 0x001fc80008000f00 */
[----:B------:R0:W1:Y:S03]  /*e2a0*/  SYNCS.PHASECHK.TRANS64.TRYWAIT P1, [R6+URZ+0x28c50], R5 ;  /* 0x028c5005060075a7 */ /* 0x000066000802017f */
[----:B-1----:R-:W-:Y:S05]  /*e2b0*/  @!P1 NANOSLEEP.SYNCS 0x989680 ;  /* 0x009896800000995d */ /* 0x002fea0003900000 */
[----:B------:R-:W1:Y:S02]  /*e2c0*/  @!P1 SYNCS.PHASECHK.TRANS64 P1, [R6+URZ+0x28c50], R5 ;  /* 0x028c5005060095a7 */ /* 0x000e64000802007f */
[----:B-1----:R-:W-:Y:S05]  /*e2d0*/  @!P1 BRA `(.L_x_3007) ;  /* 0xfffffffc00ec9947 */ /* 0x002fea000383ffff */
[----:B------:R-:W-:Y:S05]  /*e2e0*/  BRA `(.L_x_3139) ;  /* 0xffffff3000507947 */ /* 0x000fea000383ffff */
.L_x_3012:
[----:B-1----:R-:W-:-:S04]  /*e2f0*/  IMAD.U32 R6, RZ, RZ, UR7 ;  /* 0x00000007ff067e24 */ /* 0x002fc8000f8e00ff */
[----:B------:R1:W2:Y:S03]  /*e300*/  SYNCS.PHASECHK.TRANS64.TRYWAIT P1, [R6+URZ+0x28c50], R5 ;  /* 0x028c5005060075a7 */ /* 0x0002a6000802017f */
[----:B--2---:R-:W-:Y:S05]  /*e310*/  @!P1 NANOSLEEP.SYNCS 0x989680 ;  /* 0x009896800000995d */ /* 0x004fea0003900000 */
[----:B------:R-:W2:Y:S02]  /*e320*/  @!P1 SYNCS.PHASECHK.TRANS64 P1, [R6+URZ+0x28c50], R5 ;  /* 0x028c5005060095a7 */ /* 0x000ea4000802007f */
[----:B--2---:R-:W-:Y:S05]  /*e330*/  @!P1 BRA `(.L_x_3012) ;  /* 0xfffffffc00ec9947 */ /* 0x004fea000383ffff */
[----:B------:R-:W-:Y:S05]  /*e340*/  BRA `(.L_x_3011) ;  /* 0xffffff3c00587947 */ /* 0x000fea000383ffff */
.L_x_3016:
[----:B0-----:R-:W-:-:S04]  /*e350*/  IMAD.U32 R6, RZ, RZ, UR36 ;  /* 0x00000024ff067e24 */ /* 0x001fc8000f8e00ff */
[----:B------:R0:W1:Y:S03]  /*e360*/  SYNCS.PHASECHK.TRANS64.TRYWAIT P1, [R6+URZ+0x28c00], R13 ;  /* 0x028c000d060075a7 */ /* 0x000066000802017f */
[----:B-1----:R-:W-:Y:S05]  /*e370*/  @!P1 NANOSLEEP.SYNCS 0x989680 ;  /* 0x009896800000995d */ /* 0x002fea0003900000 */
[----:B------:R-:W1:Y:S02]  /*e380*/  @!P1 SYNCS.PHASECHK.TRANS64 P1, [R6+URZ+0x28c00], R13 ;  /* 0x028c000d060095a7 */ /* 0x000e64000802007f */
[----:B-1----:R-:W-:Y:S05]  /*e390*/  @!P1 BRA `(.L_x_3016) ;  /* 0xfffffffc00ec9947 */ /* 0x002fea000383ffff */
[----:B------:R-:W-:Y:S05]  /*e3a0*/  BRA `(.L_x_3140) ;  /* 0xffffff5000507947 */ /* 0x000fea000383ffff */
.L_x_3020:
[----:B-1----:R-:W-:-:S04]  /*e3b0*/  IMAD.U32 R8, RZ, RZ, UR36 ;  /* 0x00000024ff087e24 */ /* 0x002fc8000f8e00ff */
[----:B------:R1:W2:Y:S03]  /*e3c0*/  SYNCS.PHASECHK.TRANS64.TRYWAIT P2, [R8+URZ+0x28c30], R13 ;  /* 0x028c300d080075a7 */ /* 0x0002a6000804017f */
[----:B--2---:R-:W-:Y:S05]  /*e3d0*/  @!P2 NANOSLEEP.SYNCS 0x989680 ;  /* 0x009896800000a95d */ /* 0x004fea0003900000 */
[----:B------:R-:W2:Y:S02]  /*e3e0*/  @!P2 SYNCS.PHASECHK.TRANS64 P2, [R8+URZ+0x28c30], R13 ;  /* 0x028c300d0800a5a7 */ /* 0x000ea4000804007f */
[----:B--2---:R-:W-:Y:S05]  /*e3f0*/  @!P2 BRA `(.L_x_3020) ;  /* 0xfffffffc00eca947 */ /* 0x004fea000383ffff */
[----:B------:R-:W-:Y:S05]  /*e400*/  BRA `(.L_x_3019) ;  /* 0xffffff50006c7947 */ /* 0x000fea000383ffff */
.L_x_3024:
[----:B---3--:R3:W4:Y:S02]  /*e410*/  SYNCS.PHASECHK.TRANS64.TRYWAIT P2, [R14+URZ+0x28c50], R13 ;  /* 0x028c500d0e0075a7 */ /* 0x008724000804017f */
[----:B----4-:R-:W-:Y:S05]  /*e420*/  @!P2 NANOSLEEP.SYNCS 0x989680 ;  /* 0x009896800000a95d */ /* 0x010fea0003900000 */
[----:B------:R-:W4:Y:S02]  /*e430*/  @!P2 SYNCS.PHASECHK.TRANS64 P2, [R14+URZ+0x28c50], R13 ;  /* 0x028c500d0e00a5a7 */ /* 0x000f24000804007f */
[----:B----4-:R-:W-:Y:S05]  /*e440*/  @!P2 BRA `(.L_x_3024) ;  /* 0xfffffffc00f0a947 */ /* 0x010fea000383ffff */
[----:B------:R-:W-:Y:S05]  /*e450*/  BRA `(.L_x_3023) ;  /* 0xffffff6400e87947 */ /* 0x000fea000383ffff */
.L_x_3029:
[----:B-1----:R-:W-:-:S04]  /*e460*/  IMAD.U32 R5, RZ, RZ, UR7 ;  /* 0x00000007ff057e24 */ /* 0x002fc8000f8e00ff */
[----:B------:R1:W3:Y:S03]  /*e470*/  SYNCS.PHASECHK.TRANS64.TRYWAIT P3, [R5+URZ+0x28c30], R14 ;  /* 0x028c300e050075a7 */ /* 0x0002e6000806017f */
[----:B---3--:R-:W-:Y:S05]  /*e480*/  @!P3 NANOSLEEP.SYNCS 0x989680 ;  /* 0x009896800000b95d */ /* 0x008fea0003900000 */
[----:B------:R-:W3:Y:S02]  /*e490*/  @!P3 SYNCS.PHASECHK.TRANS64 P3, [R5+URZ+0x28c30], R14 ;  /* 0x028c300e0500b5a7 */ /* 0x000ee4000806007f */
[----:B---3--:R-:W-:Y:S05]  /*e4a0*/  @!P3 BRA `(.L_x_3029) ;  /* 0xfffffffc00ecb947 */ /* 0x008fea000383ffff */
[----:B------:R-:W-:Y:S05]  /*e4b0*/  BRA `(.L_x_3028) ;  /* 0xffffff6800c47947 */ /* 0x000fea000383ffff */
.L_x_3033:
[----:B--2---:R2:W4:Y:S02]  /*e4c0*/  SYNCS.PHASECHK.TRANS64.TRYWAIT P3, [R171+URZ+0x28c50], R14 ;  /* 0x028c500eab0075a7 */ /* 0x004524000806017f */
[----:B----4-:R-:W-:Y:S05]  /*e4d0*/  @!P3 NANOSLEEP.SYNCS 0x989680 ;  /* 0x009896800000b95d */ /* 0x010fea0003900000 */
[----:B------:R-:W4:Y:S02]  /*e4e0*/  @!P3 SYNCS.PHASECHK.TRANS64 P3, [R171+URZ+0x28c50], R14 ;  /* 0x028c500eab00b5a7 */ /* 0x000f24000806007f */
[----:B----4-:R-:W-:Y:S05]  /*e4f0*/  @!P3 BRA `(.L_x_3033) ;  /* 0xfffffffc00f0b947 */ /* 0x010fea000383ffff */
[----:B------:R-:W-:Y:S05]  /*e500*/  BRA `(.L_x_3032) ;  /* 0xffffff8000e07947 */ /* 0x000fea000383ffff */
.L_x_3046:
[----:B------:R-:W-:Y:S01]  /*e510*/  MOV R13, R19 ;  /* 0x00000013000d7202 */ /* 0x000fe20000000f00 */
[----:B------:R-:W-:Y:S02]  /*e520*/  IMAD.MOV.U32 R12, RZ, RZ, RZ ;  /* 0x000000ffff0c7224 */ /* 0x000fe400078e00ff */
[----:B------:R-:W-:Y:S02]  /*e530*/  IMAD.MOV.U32 R11, RZ, RZ, 0x1f ;  /* 0x0000001fff0b7424 */ /* 0x000fe400078e00ff */
[----:B------:R-:W-:-:S07]  /*e540*/  IMAD.MOV.U32 R15, RZ, RZ, -0x1 ;  /* 0xffffffffff0f7424 */ /* 0x000fce00078e00ff */
[----:B------:R-:W-:Y:S05]  /*e550*/  WARPSYNC.COLLECTIVE R15, `(.L_x_3141) ;  /* 0x000000000f087348 */ /* 0x000fea0003c00000 */
[----:B------:R0:W1:Y:S02]  /*e560*/  SHFL.IDX P6, R14, R13, R12, R11 ;  /* 0x0000000c0d0e7389 */ /* 0x00006400000c000b */
[----:B01----:R-:W-:Y:S01]  /*e570*/  ENDCOLLECTIVE ;  /* 0x000000000000791b */ /* 0x003fe20003800000 */
.L_x_3141:
[----:B------:R-:W-:Y:S05]  /*e580*/  BRA `(.L_x_3142) ;  /* 0xffffffc000487947 */ /* 0x000fea000383ffff */
.L_x_3048:
[----:B------:R-:W-:Y:S01]  /*e590*/  BSSY B0, `(.L_x_3143) ;  /* 0x0000006000007945 */ /* 0x000fe20003800000 */
[----:B------:R-:W-:-:S07]  /*e5a0*/  IMAD.MOV.U32 R15, RZ, RZ, -0x1 ;  /* 0xffffffffff0f7424 */ /* 0x000fce00078e00ff */
[----:B------:R-:W-:Y:S05]  /*e5b0*/  WARPSYNC.COLLECTIVE R15, `(.L_x_3144) ;  /* 0x000000000f0c7348 */ /* 0x000fea0003c00000 */
[----:B------:R-:W-:Y:S02]  /*e5c0*/  ELECT P6, UR62, PT ;  /* 0x00000000003e782f */ /* 0x000fe400038c0000 */
[----:B------:R-:W-:Y:S01]  /*e5d0*/  MOV R14, UR62 ;  /* 0x0000003e000e7c02 */ /* 0x000fe20008000f00 */
[----:B------:R-:W-:Y:S10]  /*e5e0*/  ENDCOLLECTIVE ;  /* 0x000000000000791b */ /* 0x000ff40003800000 */
.L_x_3144:
[----:B------:R-:W-:Y:S05]  /*e5f0*/  BSYNC B0 ;  /* 0x0000000000007941 */ /* 0x000fea0003800000 */
.L_x_3143:
[----:B------:R-:W-:Y:S05]  /*e600*/  BRA `(.L_x_3145) ;  /* 0xffffffc000487947 */ /* 0x000fea000383ffff */
.L_x_3050:
[----:B0-----:R-:W-:-:S04]  /*e610*/  MOV R3, UR38 ;  /* 0x0000002600037c02 */ /* 0x001fc80008000f00 */
[----:B------:R0:W1:Y:S03]  /*e620*/  SYNCS.PHASECHK.TRANS64.TRYWAIT P0, [R3+URZ+0x28c40], R0 ;  /* 0x028c4000030075a7 */ /* 0x000066000800017f */
[----:B-1----:R-:W-:Y:S05]  /*e630*/  @!P0 NANOSLEEP.SYNCS 0x989680 ;  /* 0x009896800000895d */ /* 0x002fea0003900000 */
[----:B------:R-:W1:Y:S02]  /*e640*/  @!P0 SYNCS.PHASECHK.TRANS64 P0, [R3+URZ+0x28c40], R0 ;  /* 0x028c4000030085a7 */ /* 0x000e64000800007f */
[----:B-1----:R-:W-:Y:S05]  /*e650*/  @!P0 BRA `(.L_x_3050) ;  /* 0xfffffffc00ec8947 */ /* 0x002fea000383ffff */
[----:B------:R-:W-:Y:S05]  /*e660*/  BRA `(.L_x_3146) ;  /* 0xffffffc000a47947 */ /* 0x000fea000383ffff */
.L_x_3053:
[----:B------:R-:W-:Y:S01]  /*e670*/  IMAD.MOV.U32 R13, RZ, RZ, R3 ;  /* 0x000000ffff0d7224 */ /* 0x000fe200078e0003 */
[----:B------:R-:W-:Y:S01]  /*e680*/  MOV R15, 0xffffffff ;  /* 0xffffffff000f7802 */ /* 0x000fe20000000f00 */
[----:B------:R-:W-:Y:S02]  /*e690*/  IMAD.MOV.U32 R12, RZ, RZ, RZ ;  /* 0x000000ffff0c7224 */ /* 0x000fe400078e00ff */
[----:B------:R-:W-:Y:S02]  /*e6a0*/  IMAD.MOV.U32 R11, RZ, RZ, 0x181f ;  /* 0x0000181fff0b7424 */ /* 0x000fe400078e00ff */
[----:B------:R-:W-:-:S07]  /*e6b0*/  IMAD R5, R10, 0x40, R5 ;  /* 0x000000400a057824 */ /* 0x000fce00078e0205 */
[----:B------:R-:W-:Y:S05]  /*e6c0*/  WARPSYNC.COLLECTIVE R15, `(.L_x_3147) ;  /* 0x000000000f087348 */ /* 0x000fea0003c00000 */
[----:B------:R0:W1:Y:S02]  /*e6d0*/  SHFL.IDX P6, R14, R13, R12, R11 ;  /* 0x0000000c0d0e7389 */ /* 0x00006400000c000b */
[----:B01----:R-:W-:Y:S01]  /*e6e0*/  ENDCOLLECTIVE ;  /* 0x000000000000791b */ /* 0x003fe20003800000 */
.L_x_3147:
[----:B------:R-:W-:Y:S01]  /*e6f0*/  IADD3 R21, R5, 0x10, RZ ;  /* 0x0000001005157810 */ /* 0x000fe20007ffe0ff */
[----:B------:R-:W-:Y:S02]  /*e700*/  IMAD.MOV.U32 R13, RZ, RZ, R0 ;  /* 0x000000ffff0d7224 */ /* 0x000fe400078e0000 */
[----:B------:R-:W-:-:S07]  /*e710*/  IMAD.MOV.U32 R6, RZ, RZ, R14 ;  /* 0x000000ffff067224 */ /* 0x000fce00078e000e */
[----:B------:R-:W-:Y:S05]  /*e720*/  WARPSYNC.COLLECTIVE R15, `(.L_x_3148) ;  /* 0x000000000f087348 */ /* 0x000fea0003c00000 */
[----:B------:R0:W1:Y:S02]  /*e730*/  SHFL.IDX P6, R14, R13, R12, R11 ;  /* 0x0000000c0d0e7389 */ /* 0x00006400000c000b */
[----:B01----:R-:W-:Y:S01]  /*e740*/  ENDCOLLECTIVE ;  /* 0x000000000000791b */ /* 0x003fe20003800000 */
.L_x_3148:
[----:B------:R-:W-:Y:S02]  /*e750*/  ULDC UR4, c[0x0][0x288] ;  /* 0x0000a20000047ab9 */ /* 0x000fe40000000800 */
[----:B------:R-:W-:-:S05]  /*e760*/  IMAD R2, R9, UR4, RZ ;  /* 0x0000000409027c24 */ /* 0x000fca000f8e02ff */
[----:B------:R-:W-:Y:S01]  /*e770*/  ISETP.GE.AND P1, PT, R5, R2, PT ;  /* 0x000000020500720c */ /* 0x000fe20003f26270 */
[----:B------:R-:W-:Y:S02]  /*e780*/  IMAD.MOV.U32 R13, RZ, RZ, R3 ;  /* 0x000000ffff0d7224 */ /* 0x000fe400078e0003 */
[----:B------:R-:W-:-:S10]  /*e790*/  IMAD.MOV.U32 R12, RZ, RZ, 0x1 ;  /* 0x00000001ff0c7424 */ /* 0x000fd400078e00ff */
[----:B------:R-:W-:Y:S01]  /*e7a0*/  @!P1 LEA R9, R4, UR38, 0x1 ;  /* 0x0000002604099c11 */ /* 0x000fe2000f8e08ff */
[----:B------:R-:W-:-:S07]  /*e7b0*/  IMAD.MOV.U32 R7, RZ, RZ, R14 ;  /* 0x000000ffff077224 */ /* 0x000fce00078e000e */
[----:B------:R-:W-:Y:S05]  /*e7c0*/  WARPSYNC.COLLECTIVE R15, `(.L_x_3149) ;  /* 0x000000000f087348 */ /* 0x000fea0003c00000 */
[----:B------:R0:W1:Y:S02]  /*e7d0*/  SHFL.IDX P6, R14, R13, R12, R11 ;  /* 0x0000000c0d0e7389 */ /* 0x00006400000c000b */
[----:B01----:R-:W-:Y:S01]  /*e7e0*/  ENDCOLLECTIVE ;  /* 0x000000000000791b */ /* 0x003fe20003800000 */
.L_x_3149:
[----:B------:R-:W-:-:S05]  /*e7f0*/  @!P1 LEA R7, P2, R8, R7, 0x1 ;  /* 0x0000000708079211 */ /* 0x000fca00078408ff */
[----:B------:R-:W-:-:S05]  /*e800*/  @!P1 IMAD.X R6, RZ, RZ, R6, P2 ;  /* 0x000000ffff069224 */ /* 0x000fca00010e0606 */
[----:B------:R-:W-:Y:S01]  /*e810*/  @!P1 LOP3.LUT R7, R7, R6, RZ, 0x3c, !PT ;  /* 0x0000000607079212 */ /* 0x000fe200078e3cff */
[----:B------:R-:W-:-:S03]  /*e820*/  IMAD.MOV.U32 R13, RZ, RZ, R0 ;  /* 0x000000ffff0d7224 */ /* 0x000fc600078e0000 */
[----:B------:R-:W-:-:S04]  /*e830*/  @!P1 LOP3.LUT R6, R7, R6, RZ, 0x3c, !PT ;  /* 0x0000000607069212 */ /* 0x000fc800078e3cff */
[----:B------:R-:W-:-:S05]  /*e840*/  @!P1 LOP3.LUT R7, R7, R6, RZ, 0x3c, !PT ;  /* 0x0000000607079212 */ /* 0x000fca00078e3cff */
[----:B------:R-:W-:Y:S01]  /*e850*/  @!PT LDS RZ, [RZ] ;  /* 0x00000000fffff984 */ /* 0x000fe20000000800 */
[----:B------:R-:W-:Y:S01]  /*e860*/  @!PT LDS RZ, [RZ] ;  /* 0x00000000fffff984 */ /* 0x000fe20000000800 */
[----:B------:R-:W-:Y:S01]  /*e870*/  @!PT LDS RZ, [RZ] ;  /* 0x00000000fffff984 */ /* 0x000fe20000000800 */
[----:B------:R0:W-:Y:S01]  /*e880*/  @!P1 LDGSTS.E.BYPASS.LTC128B.128 [R9+0x20400], desc[UR42][R6.64], !P0 ;  /* 0x2040000006099fae */ /* 0x0001e2000c101d6a */
[----:B------:R-:W-:Y:S01]  /*e890*/  ISETP.GE.AND P1, PT, R21, R2, PT ;  /* 0x000000021500720c */ /* 0x000fe20003f26270 */
[----:B------:R-:W-:Y:S02]  /*e8a0*/  VIADD R21, R5, 0x20 ;  /* 0x0000002005157836 */ /* 0x000fe40000000000 */
[----:B0-----:R-:W-:-:S10]  /*e8b0*/  IMAD.MOV.U32 R6, RZ, RZ, R14 ;  /* 0x000000ffff067224 */ /* 0x001fd400078e000e */
[----:B------:R-:W-:Y:S05]  /*e8c0*/  WARPSYNC.COLLECTIVE R15, `(.L_x_3150) ;  /* 0x000000000f087348 */ /* 0x000fea0003c00000 */
[----:B------:R0:W1:Y:S02]  /*e8d0*/  SHFL.IDX P6, R14, R13, R12, R11 ;  /* 0x0000000c0d0e7389 */ /* 0x00006400000c000b */
[----:B01----:R-:W-:Y:S01]  /*e8e0*/  ENDCOLLECTIVE ;  /* 0x000000000000791b */ /* 0x003fe20003800000 */
.L_x_3150:
[----:B------:R-:W-:Y:S01]  /*e8f0*/  @!P1 LEA R9, R4, UR38, 0x1 ;  /* 0x0000002604099c11 */ /* 0x000fe2000f8e08ff */
[----:B------:R-:W-:Y:S02]  /*e900*/  IMAD.MOV.U32 R13, RZ, RZ, R3 ;  /* 0x000000ffff0d7224 */ /* 0x000fe400078e0003 */
[----:B------:R-:W-:Y:S01]  /*e910*/  IMAD.MOV.U32 R12, RZ, RZ, 0x2 ;  /* 0x00000002ff0c7424 */ /* 0x000fe200078e00ff */
[----:B------:R-:W-:-:S13]  /*e920*/  @!P1 LEA R7, P2, R8, R14, 0x1 ;  /* 0x0000000e08079211 */ /* 0x000fda00078408ff */
[----:B------:R-:W-:Y:S05]  /*e930*/  WARPSYNC.COLLECTIVE R15, `(.L_x_3151) ;  /* 0x000000000f087348 */ /* 0x000fea0003c00000 */
[----:B------:R0:W1:Y:S02]  /*e940*/  SHFL.IDX P6, R14, R13, R12, R11 ;  /* 0x0000000c0d0e7389 */ /* 0x00006400000c000b */
[----:B01----:R-:W-:Y:S01]  /*e950*/  ENDCOLLECTIVE ;  /* 0x000000000000791b */ /* 0x003fe20003800000 */
.L_x_3151:
[----:B------:R-:W-:-:S04]  /*e960*/  @!P1 IADD3.X R6, RZ, R6, RZ, P2, !PT ;  /* 0x00000006ff069210 */ /* 0x000fc800017fe4ff */
[----:B------:R-:W-:-:S04]  /*e970*/  @!P1 LOP3.LUT R7, R7, R6, RZ, 0x3c, !PT ;  /* 0x0000000607079212 */ /* 0x000fc800078e3cff */
[----:B------:R-:W-:-:S04]  /*e980*/  @!P1 LOP3.LUT R6, R7, R6, RZ, 0x3c, !PT ;  /* 0x0000000607069212 */ /* 0x000fc800078e3cff */
[----:B------:R-:W-:Y:S02]  /*e990*/  @!P1 LOP3.LUT R7, R7, R6, RZ, 0x3c, !PT ;  /* 0x0000000607079212 */ /* 0x000fe400078e3cff */
[----:B------:R-:W-:-:S03]  /*e9a0*/  MOV R13, R0 ;  /* 0x00000000000d7202 */ /* 0x000fc60000000f00 */
[----:B------:R-:W-:Y:S01]  /*e9b0*/  @!PT LDS RZ, [RZ] ;  /* 0x00000000fffff984 */ /* 0x000fe20000000800 */
[----:B------:R-:W-:Y:S01]  /*e9c0*/  @!PT LDS RZ, [RZ] ;  /* 0x00000000fffff984 */ /* 0x000fe20000000800 */
[----:B------:R-:W-:Y:S01]  /*e9d0*/  @!PT LDS RZ, [RZ] ;  /* 0x00000000fffff984 */ /* 0x000fe20000000800 */
[----:B------:R0:W-:Y:S01]  /*e9e0*/  @!P1 LDGSTS.E.BYPASS.LTC128B.128 [R9+0x20c00], desc[UR42][R6.64], !P0 ;  /* 0x20c0000006099fae */ /* 0x0001e2000c101d6a */
[----:B------:R-:W-:Y:S01]  /*e9f0*/  ISETP.GE.AND P1, PT, R21, R2, PT ;  /* 0x000000021500720c */ /* 0x000fe20003f26270 */
[----:B0-----:R-:W-:-:S12]  /*ea00*/  IMAD.MOV.U32 R6, RZ, RZ, R14 ;  /* 0x000000ffff067224 */ /* 0x001fd800078e000e */
[----:B------:R-:W-:Y:S05]  /*ea10*/  WARPSYNC.COLLECTIVE R15, `(.L_x_3152) ;  /* 0x000000000f087348 */ /* 0x000fea0003c00000 */
[----:B------:R0:W1:Y:S02]  /*ea20*/  SHFL.IDX P6, R14, R13, R12, R11 ;  /* 0x0000000c0d0e7389 */ /* 0x00006400000c000b */
[----:B01----:R-:W-:Y:S01]  /*ea30*/  ENDCOLLECTIVE ;  /* 0x000000000000791b */ /* 0x003fe20003800000 */
.L_x_3152:
[----:B------:R-:W-:Y:S01]  /*ea40*/  @!P1 LEA R9, R4, UR38, 0x1 ;  /* 0x0000002604099c11 */ /* 0x000fe2000f8e08ff */
[----:B------:R-:W-:Y:S02]  /*ea50*/  IMAD.MOV.U32 R13, RZ, RZ, R3 ;  /* 0x000000ffff0d7224 */ /* 0x000fe400078e0003 */
[----:B------:R-:W-:Y:S01]  /*ea60*/  IMAD.MOV.U32 R12, RZ, RZ, 0x3 ;  /* 0x00000003ff0c7424 */ /* 0x000fe200078e00ff */
[----:B------:R-:W-:-:S13]  /*ea70*/  @!P1 LEA R7, P2, R8, R14, 0x1 ;  /* 0x0000000e08079211 */ /* 0x000fda00078408ff */
[----:B------:R-:W-:Y:S05]  /*ea80*/  WARPSYNC.COLLECTIVE R15, `(.L_x_3153) ;  /* 0x000000000f087348 */ /* 0x000fea0003c00000 */
[----:B------:R0:W1:Y:S02]  /*ea90*/  SHFL.IDX P6, R14, R13, R12, R11 ;  /* 0x0000000c0d0e7389 */ /* 0x00006400000c000b */
[----:B01----:R-:W-:Y:S01]  /*eaa0*/  ENDCOLLECTIVE ;  /* 0x000000000000791b */ /* 0x003fe20003800000 */
.L_x_3153:
[----:B------:R-:W-:-:S05]  /*eab0*/  @!P1 IMAD.X R6, RZ, RZ, R6, P2 ;  /* 0x000000ffff069224 */ /* 0x000fca00010e0606 */
[----:B------:R-:W-:-:S04]  /*eac0*/  @!P1 LOP3.LUT R7, R7, R6, RZ, 0x3c, !PT ;  /* 0x0000000607079212 */ /* 0x000fc800078e3cff */
[C---:B------:R-:W-:Y:S02]  /*ead0*/  @!P1 LOP3.LUT R6, R7.reuse, R6, RZ, 0x3c, !PT ;  /* 0x0000000607069212 */ /* 0x040fe400078e3cff */
[----:B------:R-:W-:Y:S02]  /*eae0*/  MOV R13, R0 ;  /* 0x00000000000d7202 */ /* 0x000fe40000000f00 */
[----:B------:R-:W-:-:S05]  /*eaf0*/  @!P1 LOP3.LUT R7, R7, R6, RZ, 0x3c, !PT ;  /* 0x0000000607079212 */ /* 0x000fca00078e3cff */
[----:B------:R-:W-:Y:S01]  /*eb00*/  @!PT LDS RZ, [RZ] ;  /* 0x00000000fffff984 */ /* 0x000fe20000000800 */
[----:B------:R-:W-:Y:S01]  /*eb10*/  @!PT LDS RZ, [RZ] ;  /* 0x00000000fffff984 */ /* 0x000fe20000000800 */
[----:B------:R-:W-:Y:S01]  /*eb20*/  @!PT LDS RZ, [RZ] ;  /* 0x00000000fffff984 */ /* 0x000fe20000000800 */
[----:B------:R0:W-:Y:S01]  /*eb30*/  @!P1 LDGSTS.E.BYPASS.LTC128B.128 [R9+0x21400], desc[UR42][R6.64], !P0 ;  /* 0x2140000006099fae */ /* 0x0001e2000c101d6a */
[----:B------:R-:W-:-:S07]  /*eb40*/  IMAD.MOV.U32 R3, RZ, RZ, R14 ;  /* 0x000000ffff037224 */ /* 0x000fce00078e000e */
[----:B0-----:R-:W-:Y:S05]  /*eb50*/  WARPSYNC.COLLECTIVE R15, `(.L_x_3154) ;  /* 0x000000000f087348 */ /* 0x001fea0003c00000 */
[----:B------:R1:W2:Y:S02]  /*eb60*/  SHFL.IDX P6, R14, R13, R12, R11 ;  /* 0x0000000c0d0e7389 */ /* 0x0002a400000c000b */
[----:B012---:R-:W-:Y:S01]  /*eb70*/  ENDCOLLECTIVE ;  /* 0x000000000000791b */ /* 0x007fe20003800000 */
.L_x_3154:
[----:B------:R-:W-:Y:S05]  /*eb80*/  BRA `(.L_x_3155) ;  /* 0xffffffc400807947 */ /* 0x000fea000383ffff */
.L_x_3054:
[----:B0-----:R-:W-:-:S04]  /*eb90*/  IMAD.U32 R3, RZ, RZ, UR38 ;  /* 0x00000026ff037e24 */ /* 0x001fc8000f8e00ff */
[----:B------:R0:W1:Y:S03]  /*eba0*/  SYNCS.PHASECHK.TRANS64.TRYWAIT P0, [R3+URZ+0x28c20], R4 ;  /* 0x028c2004030075a7 */ /* 0x000066000800017f */
[----:B-1----:R-:W-:Y:S05]  /*ebb0*/  @!P0 NANOSLEEP.SYNCS 0x989680 ;  /* 0x009896800000895d */ /* 0x002fea0003900000 */
[----:B------:R-:W1:Y:S02]  /*ebc0*/  @!P0 SYNCS.PHASECHK.TRANS64 P0, [R3+URZ+0x28c20], R4 ;  /* 0x028c2004030085a7 */ /* 0x000e64000800007f */
[----:B-1----:R-:W-:Y:S05]  /*ebd0*/  @!P0 BRA `(.L_x_3054) ;  /* 0xfffffffc00ec8947 */ /* 0x002fea000383ffff */
[----:B------:R-:W-:Y:S05]  /*ebe0*/  BRA `(.L_x_3156) ;  /* 0xffffffc400b07947 */ /* 0x000fea000383ffff */
.L_x_3057:
[----:B0-----:R-:W-:-:S04]  /*ebf0*/  IMAD.U32 R3, RZ, RZ, UR38 ;  /* 0x00000026ff037e24 */ /* 0x001fc8000f8e00ff */
[----:B------:R0:W1:Y:S03]  /*ec00*/  SYNCS.PHASECHK.TRANS64.TRYWAIT P0, [R3+URZ+0x28c60], R4 ;  /* 0x028c6004030075a7 */ /* 0x000066000800017f */
[----:B-1----:R-:W-:Y:S05]  /*ec10*/  @!P0 NANOSLEEP.SYNCS 0x989680 ;  /* 0x009896800000895d */ /* 0x002fea0003900000 */
[----:B------:R-:W1:Y:S02]  /*ec20*/  @!P0 SYNCS.PHASECHK.TRANS64 P0, [R3+URZ+0x28c60], R4 ;  /* 0x028c6004030085a7 */ /* 0x000e64000800007f */
[----:B-1----:R-:W-:Y:S05]  /*ec30*/  @!P0 BRA `(.L_x_3057) ;  /* 0xfffffffc00ec8947 */ /* 0x002fea000383ffff */
[----:B------:R-:W-:Y:S05]  /*ec40*/  BRA `(.L_x_3157) ;  /* 0xffffffc400bc7947 */ /* 0x000fea000383ffff */
.L_x_3073:
[----:B-1----:R-:W-:-:S04]  /*ec50*/  IMAD.U32 R3, RZ, RZ, UR38 ;  /* 0x00000026ff037e24 */ /* 0x002fc8000f8e00ff */
[----:B------:R1:W2:Y:S03]  /*ec60*/  SYNCS.PHASECHK.TRANS64.TRYWAIT P0, [R3+URZ+0x28c48], R2 ;  /* 0x028c4802030075a7 */ /* 0x0002a6000800017f */
[----:B--2---:R-:W-:Y:S05]  /*ec70*/  @!P0 NANOSLEEP.SYNCS 0x989680 ;  /* 0x009896800000895d */ /* 0x004fea0003900000 */
[----:B------:R-:W2:Y:S02]  /*ec80*/  @!P0 SYNCS.PHASECHK.TRANS64 P0, [R3+URZ+0x28c48], R2 ;  /* 0x028c4802030085a7 */ /* 0x000ea4000800007f */
[----:B--2---:R-:W-:Y:S05]  /*ec90*/  @!P0 BRA `(.L_x_3073) ;  /* 0xfffffffc00ec8947 */ /* 0x004fea000383ffff */
[----:B------:R-:W-:Y:S05]  /*eca0*/  BRA `(.L_x_3158) ;  /* 0xffffffd0007c7947 */ /* 0x000fea000383ffff */
.L_x_3078:
[----:B01----:R-:W-:-:S04]  /*ecb0*/  IMAD.U32 R3, RZ, RZ, UR38 ;  /* 0x00000026ff037e24 */ /* 0x003fc8000f8e00ff */
[----:B------:R0:W1:Y:S03]  /*ecc0*/  SYNCS.PHASECHK.TRANS64.TRYWAIT P0, [R3+URZ+0x28c68], R2 ;  /* 0x028c6802030075a7 */ /* 0x000066000800017f */
[----:B-1----:R-:W-:Y:S05]  /*ecd0*/  @!P0 NANOSLEEP.SYNCS 0x989680 ;  /* 0x009896800000895d */ /* 0x002fea0003900000 */
[----:B------:R-:W1:Y:S02]  /*ece0*/  @!P0 SYNCS.PHASECHK.TRANS64 P0, [R3+URZ+0x28c68], R2 ;  /* 0x028c6802030085a7 */ /* 0x000e64000800007f */
[----:B-1----:R-:W-:Y:S05]  /*ecf0*/  @!P0 BRA `(.L_x_3078) ;  /* 0xfffffffc00ec8947 */ /* 0x002fea000383ffff */
[----:B------:R-:W-:Y:S05]  /*ed00*/  BRA `(.L_x_3159) ;  /* 0xffffffd000dc7947 */ /* 0x000fea000383ffff */
.L_x_3093:
[----:B-1----:R-:W-:-:S04]  /*ed10*/  MOV R3, UR38 ;  /* 0x0000002600037c02 */ /* 0x002fc80008000f00 */
[----:B------:R1:W2:Y:S03]  /*ed20*/  SYNCS.PHASECHK.TRANS64.TRYWAIT P0, [R3+URZ+0x28c40], R2 ;  /* 0x028c4002030075a7 */ /* 0x0002a6000800017f */
[----:B--2---:R-:W-:Y:S05]  /*ed30*/  @!P0 NANOSLEEP.SYNCS 0x989680 ;  /* 0x009896800000895d */ /* 0x004fea0003900000 */
[----:B------:R-:W2:Y:S02]  /*ed40*/  @!P0 SYNCS.PHASECHK.TRANS64 P0, [R3+URZ+0x28c40], R2 ;  /* 0x028c4002030085a7 */ /* 0x000ea4000800007f */
[----:B--2---:R-:W-:Y:S05]  /*ed50*/  @!P0 BRA `(.L_x_3093) ;  /* 0xfffffffc00ec8947 */ /* 0x004fea000383ffff */
[----:B------:R-:W-:Y:S05]  /*ed60*/  BRA `(.L_x_3160) ;  /* 0xffffffdc00287947 */ /* 0x000fea000383ffff */
.L_x_3098:
[----:B01----:R-:W-:-:S04]  /*ed70*/  IMAD.U32 R3, RZ, RZ, UR38 ;  /* 0x00000026ff037e24 */ /* 0x003fc8000f8e00ff */
[----:B------:R0:W1:Y:S03]  /*ed80*/  SYNCS.PHASECHK.TRANS64.TRYWAIT P0, [R3+URZ+0x28c60], R2 ;  /* 0x028c6002030075a7 */ /* 0x000066000800017f */
[----:B-1----:R-:W-:Y:S05]  /*ed90*/  @!P0 NANOSLEEP.SYNCS 0x989680 ;  /* 0x009896800000895d */ /* 0x002fea0003900000 */
[----:B------:R-:W1:Y:S02]  /*eda0*/  @!P0 SYNCS.PHASECHK.TRANS64 P0, [R3+URZ+0x28c60], R2 ;  /* 0x028c6002030085a7 */ /* 0x000e64000800007f */
[----:B-1----:R-:W-:Y:S05]  /*edb0*/  @!P0 BRA `(.L_x_3098) ;  /* 0xfffffffc00ec8947 */ /* 0x002fea000383ffff */
[----:B------:R-:W-:Y:S05]  /*edc0*/  BRA `(.L_x_3161) ;  /* 0xffffffdc008c7947 */ /* 0x000fea000383ffff */
.L_x_3114:
[----:B-1----:R-:W-:-:S04]  /*edd0*/  IMAD.U32 R3, RZ, RZ, UR38 ;  /* 0x00000026ff037e24 */ /* 0x002fc8000f8e00ff */
[----:B------:R1:W2:Y:S03]  /*ede0*/  SYNCS.PHASECHK.TRANS64.TRYWAIT P0, [R3+URZ+0x28c48], R2 ;  /* 0x028c4802030075a7 */ /* 0x0002a6000800017f */
[----:B--2---:R-:W-:Y:S05]  /*edf0*/  @!P0 NANOSLEEP.SYNCS 0x989680 ;  /* 0x009896800000895d */ /* 0x004fea0003900000 */
[----:B------:R-:W2:Y:S02]  /*ee00*/  @!P0 SYNCS.PHASECHK.TRANS64 P0, [R3+URZ+0x28c48], R2 ;  /* 0x028c4802030085a7 */ /* 0x000ea4000800007f */
[----:B--2---:R-:W-:Y:S05]  /*ee10*/  @!P0 BRA `(.L_x_3114) ;  /* 0xfffffffc00ec8947 */ /* 0x004fea000383ffff */
[----:B------:R-:W-:Y:S05]  /*ee20*/  BRA `(.L_x_3162) ;  /* 0xffffffe400e87947 */ /* 0x000fea000383ffff */
.L_x_3119:
[----:B-12---:R-:W-:-:S04]  /*ee30*/  IMAD.U32 R3, RZ, RZ, UR38 ;  /* 0x00000026ff037e24 */ /* 0x006fc8000f8e00ff */
[----:B------:R1:W2:Y:S03]  /*ee40*/  SYNCS.PHASECHK.TRANS64.TRYWAIT P0, [R3+URZ+0x28c68], R2 ;  /* 0x028c6802030075a7 */ /* 0x0002a6000800017f */
[----:B--2---:R-:W-:Y:S05]  /*ee50*/  @!P0 NANOSLEEP.SYNCS 0x989680 ;  /* 0x009896800000895d */ /* 0x004fea0003900000 */
[----:B------:R-:W2:Y:S02]  /*ee60*/  @!P0 SYNCS.PHASECHK.TRANS64 P0, [R3+URZ+0x28c68], R2 ;  /* 0x028c6802030085a7 */ /* 0x000ea4000800007f */
[----:B--2---:R-:W-:Y:S05]  /*ee70*/  @!P0 BRA `(.L_x_3119) ;  /* 0xfffffffc00ec8947 */ /* 0x004fea000383ffff */
[----:B------:R-:W-:Y:S05]  /*ee80*/  BRA `(.L_x_3163) ;  /* 0xffffffe8004c7947 */ /* 0x000fea000383ffff */
.L_x_3130:
[----:B--2---:R2:W3:Y:S02]  /*ee90*/  SYNCS.PHASECHK.TRANS64.TRYWAIT P0, [R2+URZ+0x28c20], R9 ;  /* 0x028c2009020075a7 */ /* 0x0044e4000800017f */
[----:B---3--:R-:W-:Y:S05]  /*eea0*/  @!P0 NANOSLEEP.SYNCS 0x989680 ;  /* 0x009896800000895d */ /* 0x008fea0003900000 */
[----:B------:R-:W3:Y:S02]  /*eeb0*/  @!P0 SYNCS.PHASECHK.TRANS64 P0, [R2+URZ+0x28c20], R9 ;  /* 0x028c2009020085a7 */ /* 0x000ee4000800007f */
[----:B---3--:R-:W-:Y:S05]  /*eec0*/  @!P0 BRA `(.L_x_3130) ;  /* 0xfffffffc00f08947 */ /* 0x008fea000383ffff */
[----:B------:R-:W-:Y:S05]  /*eed0*/  BRA `(.L_x_3164) ;  /* 0xfffffff0003c7947 */ /* 0x000fea000383ffff */
.L_x_3131:
[----:B------:R-:W3:Y:S01]  /*eee0*/  S2R R3, SR_TID.X ;  /* 0x0000000000037919 */ /* 0x000ee20000002100 */
[----:B------:R-:W-:Y:S01]  /*eef0*/  BSSY B0, `(.L_x_3165) ;  /* 0x000000a000007945 */ /* 0x000fe20003800000 */
[----:B------:R-:W-:Y:S01]  /*ef00*/  MOV R12, RZ ;  /* 0x000000ff000c7202 */ /* 0x000fe20000000f00 */
[----:B------:R-:W-:Y:S02]  /*ef10*/  IMAD.MOV.U32 R11, RZ, RZ, 0x1f ;  /* 0x0000001fff0b7424 */ /* 0x000fe400078e00ff */
[----:B------:R-:W-:Y:S01]  /*ef20*/  IMAD.MOV.U32 R15, RZ, RZ, -0x1 ;  /* 0xffffffffff0f7424 */ /* 0x000fe200078e00ff */
[----:B---3--:R-:W-:-:S04]  /*ef30*/  SHF.R.U32.HI R3, RZ, 0x5, R3 ;  /* 0x00000005ff037819 */ /* 0x008fc80000011603 */
[----:B------:R-:W-:-:S05]  /*ef40*/  LOP3.LUT R3, R3, 0x3, RZ, 0xc0, !PT ;  /* 0x0000000303037812 */ /* 0x000fca00078ec0ff */
[----:B------:R-:W-:-:S07]  /*ef50*/  IMAD.MOV.U32 R13, RZ, RZ, R3 ;  /* 0x000000ffff0d7224 */ /* 0x000fce00078e0003 */
[----:B012---:R-:W-:Y:S05]  /*ef60*/  WARPSYNC.COLLECTIVE R15, `(.L_x_3166) ;  /* 0x000000000f087348 */ /* 0x007fea0003c00000 */
[----:B------:R3:W4:Y:S02]  /*ef70*/  SHFL.IDX P6, R14, R13, R12, R11 ;  /* 0x0000000c0d0e7389 */ /* 0x00072400000c000b */
[----:B01234-:R-:W-:Y:S01]  /*ef80*/  ENDCOLLECTIVE ;  /* 0x000000000000791b */ /* 0x01ffe20003800000 */
.L_x_3166:
[----:B------:R-:W-:Y:S05]  /*ef90*/  BSYNC B0 ;  /* 0x0000000000007941 */ /* 0x000fea0003800000 */
.L_x_3165:
[----:B------:R-:W-:Y:S05]  /*efa0*/  BRA `(.L_x_3167) ;  /* 0xfffffff000207947 */ /* 0x000fea000383ffff */
.L_x_3132:
[----:B------:R-:W-:Y:S01]  /*efb0*/  BSSY B0, `(.L_x_3168) ;  /* 0x0000006000007945 */ /* 0x000fe20003800000 */
[----:B------:R-:W-:-:S07]  /*efc0*/  IMAD.MOV.U32 R15, RZ, RZ, -0x1 ;  /* 0xffffffffff0f7424 */ /* 0x000fce00078e00ff */
[----:B0123--:R-:W-:Y:S05]  /*efd0*/  WARPSYNC.COLLECTIVE R15, `(.L_x_3169) ;  /* 0x000000000f0c7348 */ /* 0x00ffea0003c00000 */
[----:B------:R-:W-:Y:S02]  /*efe0*/  ELECT P6, UR62, PT ;  /* 0x00000000003e782f */ /* 0x000fe400038c0000 */
[----:B------:R-:W-:Y:S01]  /*eff0*/  MOV R14, UR62 ;  /* 0x0000003e000e7c02 */ /* 0x000fe20008000f00 */
[----:B0123--:R-:W-:Y:S10]  /*f000*/  ENDCOLLECTIVE ;  /* 0x000000000000791b */ /* 0x00fff40003800000 */
.L_x_3169:
[----:B------:R-:W-:Y:S05]  /*f010*/  BSYNC B0 ;  /* 0x0000000000007941 */ /* 0x000fea0003800000 */
.L_x_3168:
[----:B------:R-:W-:Y:S05]  /*f020*/  BRA `(.L_x_3170) ;  /* 0xfffffff000147947 */ /* 0x000fea000383ffff */
.L_x_3134:
[----:B-1----:R1:W3:Y:S02]  /*f030*/  SYNCS.PHASECHK.TRANS64.TRYWAIT P0, [R7+URZ], R4 ;  /* 0x00000004070075a7 */ /* 0x0022e4000800017f */
[----:B---3--:R-:W-:Y:S05]  /*f040*/  @!P0 NANOSLEEP.SYNCS 0x989680 ;  /* 0x009896800000895d */ /* 0x008fea0003900000 */
[----:B------:R-:W3:Y:S02]  /*f050*/  @!P0 SYNCS.PHASECHK.TRANS64 P0, [R7+URZ], R4 ;  /* 0x00000004070085a7 */ /* 0x000ee4000800007f */
[----:B---3--:R-:W-:Y:S05]  /*f060*/  @!P0 BRA `(.L_x_3134) ;  /* 0xfffffffc00f08947 */ /* 0x008fea000383ffff */
[----:B------:R-:W-:Y:S05]  /*f070*/  BRA `(.L_x_3171) ;  /* 0xfffffff000487947 */ /* 0x000fea000383ffff */
.L_x_3135:
[----:B---3--:R3:W4:Y:S02]  /*f080*/  SYNCS.PHASECHK.TRANS64.TRYWAIT P0, [R5+URZ], R0 ;  /* 0x00000000050075a7 */ /* 0x008724000800017f */
[----:B----4-:R-:W-:Y:S05]  /*f090*/  @!P0 NANOSLEEP.SYNCS 0x989680 ;  /* 0x009896800000895d */ /* 0x010fea0003900000 */
[----:B------:R-:W4:Y:S02]  /*f0a0*/  @!P0 SYNCS.PHASECHK.TRANS64 P0, [R5+URZ], R0 ;  /* 0x00000000050085a7 */ /* 0x000f24000800007f */
[----:B----4-:R-:W-:Y:S05]  /*f0b0*/  @!P0 BRA `(.L_x_3135) ;  /* 0xfffffffc00f08947 */ /* 0x010fea000383ffff */
[----:B------:R-:W-:Y:S05]  /*f0c0*/  BRA `(.L_x_3172) ;  /* 0xfffffff0003c7947 */ /* 0x000fea000383ffff */
.L_x_3137:
[----:B--2---:R2:W3:Y:S02]  /*f0d0*/  SYNCS.PHASECHK.TRANS64.TRYWAIT P0, [R5+URZ], R4 ;  /* 0x00000004050075a7 */ /* 0x0044e4000800017f */
[----:B---3--:R-:W-:Y:S05]  /*f0e0*/  @!P0 NANOSLEEP.SYNCS 0x989680 ;  /* 0x009896800000895d */ /* 0x008fea0003900000 */
[----:B------:R-:W3:Y:S02]  /*f0f0*/  @!P0 SYNCS.PHASECHK.TRANS64 P0, [R5+URZ], R4 ;  /* 0x00000004050085a7 */ /* 0x000ee4000800007f */
[----:B---3--:R-:W-:Y:S05]  /*f100*/  @!P0 BRA `(.L_x_3137) ;  /* 0xfffffffc00f08947 */ /* 0x008fea000383ffff */
[----:B------:R-:W-:Y:S05]  /*f110*/  BRA `(.L_x_3173) ;  /* 0xfffffff000407947 */ /* 0x000fea000383ffff */
.L_x_3174:
        /* <DEDUP_REMOVED lines=14> */
.L_x_15167:


//--------------------- .text._ZN7cutlass13device_kernelIN5flash11enable_sm90INS1_16FlashAttnFwdSm90INS1_25CollectiveMainloopFwdSm90ILi2EN4cute5tupleIJNS5_1CILi1EEES8_S8_EEENS6_IJNS7_ILi64EEESA_SA_EEELi512ENS_10bfloat16_tEfNS_4arch4Sm90ELb0ELb0ELb1ELb0ELb0ELb0ELb1ELb0ELb0ELb1ELb1ELb0EEENS1_21CollectiveEpilogueFwdINS6_IJSA_NS7_ILi512EEESA_EEES9_SC_SE_Li256ELb0ELb1ELb1ELb0EEENS1_19SingleTileSchedulerILb0ELb1ELb1ELi64EEEEEEEEEvNT_6ParamsE --------------------------
	.section	.text._ZN7cutlass13device_kernelIN5flash11enable_sm90INS1_16FlashAttnFwdSm90INS1_25CollectiveMainloopFwdSm90ILi2EN4cute5tupleIJNS5_1CILi1EEES8_S8_EEENS6_IJNS7_ILi64EEESA_SA_EEELi512ENS_10bfloat16_tEfNS_4arch4Sm90ELb0ELb0ELb1ELb0ELb0ELb0ELb1ELb0ELb0ELb1ELb1ELb0EEENS1_21CollectiveEpilogueFwdINS6_IJSA_NS7_ILi512EEESA_EEES9_SC_SE_Li256ELb0ELb1ELb1ELb0EEENS1_19SingleTileSchedulerILb0ELb1ELb1ELi64EEEEEEEEEvNT_6ParamsE,"ax",@progbits
	.align	128
.text._ZN7cutlass13device_kernelIN5flash11enable_sm90INS1_16FlashAttnFwdSm90INS1_25CollectiveMainloopFwdSm90ILi2EN4cute5tupleIJNS5_1CILi1EEES8_S8_EEENS6_IJNS7_ILi64EEESA_SA_EEELi512ENS_10bfloat16_tEfNS_4arch4Sm90ELb0ELb0ELb1ELb0ELb0ELb0ELb1ELb0ELb0ELb1ELb1ELb0EEENS1_21CollectiveEpilogueFwdINS6_IJSA_NS7_ILi512EEESA_EEES9_SC_SE_Li256ELb0ELb1ELb1ELb0EEENS1_19SingleTileSchedulerILb0ELb1ELb1ELi64EEEEEEEEEvNT_6ParamsE:
        .type           _ZN7cutlass13device_kernelIN5flash11enable_sm90INS1_16FlashAttnFwdSm90INS1_25CollectiveMainloopFwdSm90ILi2EN4cute5tupleIJNS5_1CILi1EEES8_S8_EEENS6_IJNS7_ILi64EEESA_SA_EEELi512ENS_10bfloat16_tEfNS_4arch4Sm90ELb0ELb0ELb1ELb0ELb0ELb0ELb1ELb0ELb0ELb1ELb1ELb0EEENS1_21CollectiveEpilogueFwdINS6_IJSA_NS7_ILi512EEESA_EEES9_SC_SE_Li256ELb0ELb1ELb1ELb0EEENS1_19SingleTileSchedulerILb0ELb1ELb1ELi64EEEEEEEEEvNT_6ParamsE,@function
        .size           _ZN7cutlass13device_kernelIN5flash11enable_sm90INS1_16FlashAttnFwdSm90INS1_25CollectiveMainloopFwdSm90ILi2EN4cute5tupleIJNS5_1CILi1EEES8_S8_EEENS6_IJNS7_ILi64EEESA_SA_EEELi512ENS_10bfloat16_tEfNS_4arch4Sm90ELb0ELb0ELb1ELb0ELb0ELb0ELb1ELb0ELb0ELb1ELb1ELb0EEENS1_21CollectiveEpilogueFwdINS6_IJSA_NS7_ILi512EEESA_EEES9_SC_SE_Li256ELb0ELb1ELb1ELb0EEENS1_19SingleTileSchedulerILb0ELb1ELb1ELi64EEEEEEEEEvNT_6ParamsE,(.L_x_15168 - _ZN7cutlass13device_kernelIN5flash11enable_sm90INS1_16FlashAttnFwdSm90INS1_25CollectiveMainloopFwdSm90ILi2EN4cute5tupleIJNS5_1CILi1EEES8_S8_EEENS6_IJNS7_ILi64EEESA_SA_EEELi512ENS_10bfloat16_tEfNS_4arch4Sm90ELb0ELb0ELb1ELb0ELb0ELb0ELb1ELb0ELb0ELb1ELb1ELb0EEENS1_21CollectiveEpilogueFwdINS6_IJSA_NS7_ILi512EEESA_EEES9_SC_SE_Li256ELb0ELb1ELb1ELb0EEENS1_19SingleTileSchedulerILb0ELb1ELb1ELi64EEEEEEEEEvNT_6ParamsE)
        .other          _ZN7cutlass13device_kernelIN5flash11enable_sm90INS1_16FlashAttnFwdSm90INS1_25CollectiveMainloopFwdSm90ILi2EN4cute5tupleIJNS5_1CILi1EEES8_S8_EEENS6_IJNS7_ILi64EEESA_SA_EEELi512ENS_10bfloat16_tEfNS_4arch4Sm90ELb0ELb0ELb1ELb0ELb0ELb0ELb1ELb0ELb0ELb1ELb1ELb0EEENS1_21CollectiveEpilogueFwdINS6_IJSA_NS7_ILi512EEESA_EEES9_SC_SE_Li256ELb0ELb1ELb1ELb0EEENS1_19SingleTileSchedulerILb0ELb1ELb1ELi64EEEEEEEEEvNT_6ParamsE,@"STO_CUDA_ENTRY STV_DEFAULT"
_ZN7cutlass13device_kernelIN5flash11enable_sm90INS1_16FlashAttnFwdSm90INS1_25CollectiveMainloopFwdSm90ILi2EN4cute5tupleIJNS5_1CILi1EEES8_S8_EEENS6_IJNS7_ILi64EEESA_SA_EEELi512ENS_10bfloat16_tEfNS_4arch4Sm90ELb0ELb0ELb1ELb0ELb0ELb0ELb1ELb0ELb0ELb1ELb1ELb0EEENS1_21CollectiveEpilogueFwdINS6_IJSA_NS7_ILi512EEESA_EEES9_SC_SE_Li256ELb0ELb1ELb1ELb0EEENS1_19SingleTileSchedulerILb0ELb1ELb1ELi64EEEEEEEEEvNT_6ParamsE:
[----:B------:R-:W0:Y:S02]  /*0000*/  LDC R1, c[0x0][0x28] ;  /* 0x00000a00ff017b82 */ /* 0x000e240000000800 */
[----:B0-----:R-:W-:Y:S01]  /*0010*/  VIADD R1, R1, 0xffffffd0 ;  /* 0xffffffd001017836 */ /* 0x001fe20000000000 */
[----:B------:R-:W0:Y:S01]  /*0020*/  S2R R3, SR_TID.X ;  /* 0x0000000000037919 */ /* 0x000e220000002100 */
[----:B------:R-:W-:Y:S01]  /*0030*/  ELECT P0, URZ, PT ;  /* 0x00000000003f782f */ /* 0x000fe20003800000 */
[----:B------:R-:W-:Y:S01]  /*0040*/  BSSY B0, `(.L_x_3175) ;  /* 0x000000e000007945 */ /* 0x000fe20003800000 */
[--C-:B0-----:R-:W-:Y:S02]  /*0050*/  SHF.R.U32.HI R0, RZ, 0x5, R3.reuse ;  /* 0x00000005ff007819 */ /* 0x101fe40000011603 */
[----:B------:R-:W-:-:S03]  /*0060*/  SHF.R.U32.HI R3, RZ, 0x7, R3 ;  /* 0x00000007ff037819 */ /* 0x000fc60000011603 */
        /* <DEDUP_REMOVED lines=11> */
.L_x_3176:
[----:B------:R-:W-:Y:S05]  /*0120*/  BSYNC B0 ;  /* 0x0000000000007941 */ /* 0x000fea0003800000 */
.L_x_3175:
        /* <DEDUP_REMOVED lines=21> */
[----:B0-----:R0:W1:Y:S01]  /*0280*/  @UP1 SYNCS.EXCH.64 URZ, [UR8+0x38800], UR4 ;  /* 0x03880004083f15b2 */ /* 0x0010620008000100 */
[----:B------:R0:W2:Y:S04]  /*0290*/  @UP2 SYNCS.EXCH.64 URZ, [UR8+0x38810], UR4 ;  /* 0x03881004083f25b2 */ /* 0x0000a80008000100 */
[----:B------:R0:W3:Y:S01]  /*02a0*/  @UP3 SYNCS.EXCH.64 URZ, [UR8+0x38820], UR6 ;  /* 0x03882006083f35b2 */ /* 0x0000e20008000100 */
        /* <DEDUP_REMOVED lines=14> */
[----:B----4-:R-:W-:Y:S01]  /*0390*/  NOP ;  /* 0x0000000000007918 */ /* 0x010fe20000000000 */
.L_x_3177:
[----:B------:R-:W4:Y:S01]  /*03a0*/  SHFL.IDX PT, R2, R0, RZ, 0x1f ;  /* 0x00001fff00027589 */ /* 0x000f2200000e0000 */
[----:B------:R-:W-:Y:S01]  /*03b0*/  NOP ;  /* 0x0000000000007918 */ /* 0x000fe20000000000 */
[----:B----4-:R-:W-:-:S13]  /*03c0*/  ISETP.NE.AND P0, PT, R2, RZ, PT ;  /* 0x000000ff0200720c */ /* 0x010fda0003f05270 */
        /* <DEDUP_REMOVED lines=18> */
[----:B----4-:R-:W-:Y:S01]  /*04f0*/  NOP ;  /* 0x0000000000007918 */ /* 0x010fe20000000000 */
.L_x_3178:
[----:B------:R-:W4:Y:S01]  /*0500*/  SHFL.IDX PT, R2, R0, RZ, 0x1f ;  /* 0x00001fff00027589 */ /* 0x000f2200000e0000 */
[----:B------:R-:W-:Y:S01]  /*0510*/  NOP ;  /* 0x0000000000007918 */ /* 0x000fe20000000000 */
[----:B----4-:R-:W-:-:S13]  /*0520*/  ISETP.NE.AND P0, PT, R2, RZ, PT ;  /* 0x000000ff0200720c */ /* 0x010fda0003f05270 */
        /* <DEDUP_REMOVED lines=15> */
.L_x_3179:
        /* <DEDUP_REMOVED lines=22> */
.L_x_3180:
        /* <DEDUP_REMOVED lines=22> */
.L_x_3181:
[----:B0-----:R-:W-:Y:S01]  /*08e0*/  UMOV UR4, 0x1 ;  /* 0x0000000100047882 */ /* 0x001fe20000000000 */
[----:B------:R-:W-:Y:S01]  /*08f0*/  PLOP3.LUT P0, PT, PT, PT, UP0, 0x80, 0x0 ;  /* 0x000000000000781c */ /* 0x000fe20003f0f008 */
[----:B------:R-:W-:Y:S01]  /*0900*/  USEL UR4, UR4, 0x2, !UP0 ;  /* 0x0000000204047887 */ /* 0x000fe2000c000000 */
[----:B------:R-:W-:Y:S01]  /*0910*/  NOP ;  /* 0x0000000000007918 */ /* 0x000fe20000000000 */
[----:B------:R-:W-:Y:S04]  /*0920*/  BSSY B6, `(.L_x_3182) ;  /* 0x0001187000067945 */ /* 0x000fe80003800000 */
[----:B------:R-:W-:-:S05]  /*0930*/  IMAD.U32 R2, RZ, RZ, UR4 ;  /* 0x00000004ff027e24 */ /* 0x000fca000f8e00ff */
[----:B------:R0:W-:Y:S01]  /*0940*/  STL [R1+0x28], R2 ;  /* 0x0000280201007387 */ /* 0x0001e20000100800 */
[----:B-123--:R-:W-:Y:S06]  /*0950*/  BAR.SYNC.DEFER_BLOCKING 0x0 ;  /* 0x0000000000007b1d */ /* 0x00efec0000010000 */
[----:B------:R-:W-:Y:S05]  /*0960*/  @!P0 BRA `(.L_x_3183) ;  /* 0x000000c0002c8947 */ /* 0x000fea0003800000 */
.L_x_3184:
[----:B------:R-:W-:-:S08]  /*0970*/  NOP ;  /* 0x0000000000007918 */ /* 0x000fd00000000000 */
[----:B------:R-:W1:Y:S02]  /*0980*/  USETMAXREG.TRY_ALLOC.CTAPOOL UP0, 0xf0 ;  /* 0x000000f0000079c8 */ /* 0x000e640008000600 */
[----:B-1----:R-:W-:-:S13]  /*0990*/  PLOP3.LUT P0, PT, PT, PT, UP0, 0x80, 0x0 ;  /* 0x000000000000781c */ /* 0x002fda0003f0f008 */
[----:B------:R-:W-:Y:S05]  /*09a0*/  @!P0 BRA `(.L_x_3184) ;  /* 0xfffffffc00f08947 */ /* 0x000fea000383ffff */
[----:B------:R-:W1:Y:S01]  /*09b0*/  S2R R11, SR_TID.X ;  /* 0x00000000000b7919 */ /* 0x000e620000002100 */
[----:B------:R-:W2:Y:S01]  /*09c0*/  S2UR UR6, SR_CTAID.Y ;  /* 0x00000000000679c3 */ /* 0x000ea20000002600 */
[----:B------:R-:W-:Y:S02]  /*09d0*/  ULDC UR7, c[0x0][0xd50] ;  /* 0x0003540000077ab9 */ /* 0x000fe40000000800 */
[----:B------:R-:W-:-:S05]  /*09e0*/  UISETP.NE.AND UP0, UPT, UR7, 0x1, UPT ;  /* 0x000000010700788c */ /* 0x000fca000bf05270 */
[----:B------:R-:W3:Y:S06]  /*09f0*/  S2UR UR8, SR_CTAID.Z ;  /* 0x00000000000879c3 */ /* 0x000eec0000002700 */
[----:B------:R-:W-:Y:S01]  /*0a00*/  @UP0 ULDC UR4, c[0x0][0xd54] ;  /* 0x0003550000040ab9 */ /* 0x000fe20000000800 */
[----:B------:R-:W-:Y:S01]  /*0a10*/  @UP0 ULDC UR10, c[0x0][0xd58] ;  /* 0x00035600000a0ab9 */ /* 0x000fe20000000800 */
[----:B--2---:R-:W-:Y:S02]  /*0a20*/  UIMAD.WIDE.U32 UR4, UR6, UR4, URZ ;  /* 0x00000004060472a5 */ /* 0x004fe4000f8e003f */
[----:B------:R-:W-:-:S02]  /*0a30*/  UMOV UR11, UR6 ;  /* 0x00000006000b7c82 */ /* 0x000fc40008000000 */
[----:B------:R-:W-:Y:S01]  /*0a40*/  @UP0 USHF.R.U32.HI UR11, URZ, UR10, UR5 ;  /* 0x0000000a3f0b0299 */ /* 0x000fe20008011605 */
[----:B-1----:R-:W-:-:S03]  /*0a50*/  LOP3.LUT R0, R11, 0xffffff80, RZ, 0xc0, !PT ;  /* 0xffffff800b007812 */ /* 0x002fc600078ec0ff */
[----:B------:R-:W-:Y:S01]  /*0a60*/  UIADD3 UR4, -UR11, URZ, URZ ;  /* 0x0000003f0b047290 */ /* 0x000fe2000fffe13f */
[----:B------:R-:W-:Y:S01]  /*0a70*/  ISETP.NE.AND P0, PT, R0, 0x80, PT ;  /* 0x000000800000780c */ /* 0x000fe20003f05270 */
[----:B------:R-:W-:Y:S02]  /*0a80*/  IMAD.U32 R0, RZ, RZ, UR11 ;  /* 0x0000000bff007e24 */ /* 0x000fe4000f8e00ff */
[----:B------:R-:W-:-:S03]  /*0a90*/  UIMAD UR7, UR7, UR4, UR6 ;  /* 0x00000004070772a4 */ /* 0x000fc6000f8e0206 */
[----:B------:R4:W-:Y:S07]  /*0aa0*/  STL [R1], R0 ;  /* 0x0000000001007387 */ /* 0x0009ee0000100800 */
[----:B------:R-:W-:Y:S06]  /*0ab0*/  @!P0 BAR.ARV 0x8, 0x100 ;  /* 0x0204000000008b1d */ /* 0x000fec0000002000 */
[----:B------:R-:W-:-:S13]  /*0ac0*/  ISETP.GE.U32.AND P0, PT, R11, 0x100, PT ;  /* 0x000001000b00780c */ /* 0x000fda0003f06070 */
[----:B------:R-:W-:Y:S06]  /*0ad0*/  @P0 BAR.ARV 0xf, 0x100 ;  /* 0x03c4000000000b1d */ /* 0x000fec0000002000 */
[----:B---3--:R-:W-:-:S13]  /*0ae0*/  ISETP.LE.AND P0, PT, RZ, UR8, PT ;  /* 0x00000008ff007c0c */ /* 0x008fda000bf03270 */
[----:B----4-:R-:W-:Y:S05]  /*0af0*/  @!P0 BRA `(.L_x_3185) ;  /* 0x0000011400a48947 */ /* 0x010fea0003800000 */
[----:B------:R-:W-:Y:S01]  /*0b00*/  ULDC.64 UR4, c[0x0][0x418] ;  /* 0x0001060000047ab9 */ /* 0x000fe20000000a00 */
[----:B------:R-:W-:Y:S01]  /*0b10*/  ULDC UR60, c[0x0][0x424] ;  /* 0x00010900003c7ab9 */ /* 0x000fe20000000800 */
[----:B------:R-:W-:Y:S01]  /*0b20*/  UISETP.NE.U32.AND UP0, UPT, UR4, URZ, UPT ;  /* 0x0000003f0400728c */ /* 0x000fe2000bf05070 */
[----:B------:R-:W-:Y:S01]  /*0b30*/  VIADD R152, R11, 0xffffff80 ;  /* 0xffffff800b987836 */ /* 0x000fe20000000000 */
[----:B------:R-:W-:Y:S02]  /*0b40*/  UISETP.NE.AND UP1, UPT, UR9, 0x1, UPT ;  /* 0x000000010900788c */ /* 0x000fe4000bf25270 */
[----:B------:R-:W-:Y:S01]  /*0b50*/  UISETP.NE.AND.EX UP0, UPT, UR5, URZ, UPT, UP0 ;  /* 0x0000003f0500728c */ /* 0x000fe2000bf05300 */
[----:B------:R-:W-:Y:S01]  /*0b60*/  ULDC UR4, c[0x0][0x2f0] ;  /* 0x0000bc0000047ab9 */ /* 0x000fe20000000800 */
[----:B------:R-:W-:Y:S02]  /*0b70*/  USHF.R.U32.HI UR11, URZ, 0x10, UR7 ;  /* 0x000000103f0b7899 */ /* 0x000fe40008011607 */
[----:B------:R-:W-:Y:S01]  /*0b80*/  PLOP3.LUT P0, PT, PT, PT, UP1, 0x80, 0x0 ;  /* 0x000000000000781c */ /* 0x000fe20003f0f018 */
[----:B------:R-:W-:-:S02]  /*0b90*/  USEL UR60, UR60, 0x1, UP0 ;  /* 0x000000013c3c7887 */ /* 0x000fc40008000000 */
[----:B------:R-:W-:Y:S02]  /*0ba0*/  UISETP.NE.AND UP0, UPT, UR11, URZ, UPT ;  /* 0x0000003f0b00728c */ /* 0x000fe4000bf05270 */
[----:B------:R-:W-:Y:S02]  /*0bb0*/  UIMAD UR60, UR60, UR4, URZ ;  /* 0x000000043c3c72a4 */ /* 0x000fe4000f8e023f */
[----:B------:R-:W-:Y:S02]  /*0bc0*/  ULOP3.LUT UR7, UR7, 0xffff, URZ, 0xc0, !UPT ;  /* 0x0000ffff07077892 */ /* 0x000fe4000f8ec03f */
[----:B------:R-:W-:-:S04]  /*0bd0*/  UIADD3 UR4, UR60, 0x3f, URZ ;  /* 0x0000003f3c047890 */ /* 0x000fc8000fffe03f */
[----:B------:R-:W-:Y:S01]  /*0be0*/  USHF.R.S32.HI UR5, URZ, 0x1f, UR4 ;  /* 0x0000001f3f057899 */ /* 0x000fe20008011404 */
[----:B------:R-:W-:-:S03]  /*0bf0*/  @!UP0 ULDC UR11, c[0x0][0xae8] ;  /* 0x0002ba00000b8ab9 */ /* 0x000fc60000000800 */
[----:B------:R-:W-:-:S04]  /*0c00*/  ULEA.HI UR5, UR5, UR4, URZ, 0x6 ;  /* 0x0000000405057291 */ /* 0x000fc8000f8f303f */
[----:B------:R-:W-:Y:S01]  /*0c10*/  USHF.R.S32.HI UR6, URZ, 0x6, UR5 ;  /* 0x000000063f067899 */ /* 0x000fe20008011405 */
[----:B------:R-:W-:Y:S11]  /*0c20*/  @!P0 BRA `(.L_x_3186) ;  /* 0x0000001c00948947 */ /* 0x000ff60003800000 */
[----:B------:R-:W-:Y:S01]  /*0c30*/  UISETP.GE.AND UP0, UPT, UR60, 0x1, UPT ;  /* 0x000000013c00788c */ /* 0x000fe2000bf06270 */
[----:B------:R-:W-:Y:S02]  /*0c40*/  PLOP3.LUT P0, PT, PT, PT, PT, 0x80, 0x0 ;  /* 0x000000000000781c */ /* 0x000fe40003f0f070 */
[----:B------:R-:W-:Y:S02]  /*0c50*/  CS2R R4, SRZ ;  /* 0x0000000000047805 */ /* 0x000fe4000001ff00 */
[----:B------:R-:W-:Y:S02]  /*0c60*/  CS2R R150, SRZ ;  /* 0x0000000000967805 */ /* 0x000fe4000001ff00 */
[----:B------:R-:W-:Y:S02]  /*0c70*/  CS2R R148, SRZ ;  /* 0x0000000000947805 */ /* 0x000fe4000001ff00 */
[----:B------:R-:W-:Y:S02]  /*0c80*/  CS2R R146, SRZ ;  /* 0x0000000000927805 */ /* 0x000fe4000001ff00 */
[----:B------:R-:W-:-:S02]  /*0c90*/  PLOP3.LUT P1, PT, PT, PT, UP0, 0x80, 0x0 ;  /* 0x000000000000781c */ /* 0x000fc40003f2f008 */
        /* <DEDUP_REMOVED lines=54> */
[----:B------:R-:W-:-:S02]  /*1000*/  IMAD.MOV.U32 R37, RZ, RZ, RZ ;  /* 0x000000ffff257224 */ /* 0x000fc400078e00ff */
[----:B------:R-:W-:Y:S01]  /*1010*/  IMAD.MOV.U32 R3, RZ, RZ, RZ ;  /* 0x000000ffff037224 */ /* 0x000fe200078e00ff */
[----:B------:R-:W-:Y:S06]  /*1020*/  @!P1 BRA `(.L_x_3187) ;  /* 0x0000000000709947 */ /* 0x000fec0003800000 */
[----:B------:R-:W-:Y:S01]  /*1030*/  IMAD.U32 R6, RZ, RZ, UR11 ;  /* 0x0000000bff067e24 */ /* 0x000fe2000f8e00ff */
[----:B------:R-:W-:-:S04]  /*1040*/  UIADD3 UR4, UR6, -0x1, UR11 ;  /* 0xffffffff06047890 */ /* 0x000fc8000fffe00b */
[-C--:B------:R-:W-:Y:S02]  /*1050*/  IABS R7, R6.reuse ;  /* 0x0000000600077213 */ /* 0x080fe40000000000 */
[----:B------:R-:W-:Y:S01]  /*1060*/  IMAD.U32 R8, RZ, RZ, UR4 ;  /* 0x00000004ff087e24 */ /* 0x000fe2000f8e00ff */
[----:B------:R-:W-:Y:S01]  /*1070*/  IABS R6, R6 ;  /* 0x0000000600067213 */ /* 0x000fe20000000000 */
[----:B------:R-:W1:Y:S01]  /*1080*/  I2F.RP R0, R7 ;  /* 0x0000000700007306 */ /* 0x000e620000209400 */
[----:B------:R-:W-:-:S03]  /*1090*/  ULOP3.LUT UR4, UR4, UR11, URZ, 0x3c, !UPT ;  /* 0x0000000b04047292 */ /* 0x000fc6000f8e3c3f */
[----:B------:R-:W-:-:S03]  /*10a0*/  IMAD.MOV R6, RZ, RZ, -R6 ;  /* 0x000000ffff067224 */ /* 0x000fc600078e0a06 */
[----:B------:R-:W-:Y:S01]  /*10b0*/  ISETP.LE.AND P3, PT, RZ, UR4, PT ;  /* 0x00000004ff007c0c */ /* 0x000fe2000bf63270 */
[----:B-1----:R-:W0:Y:S02]  /*10c0*/  MUFU.RCP R0, R0 ;  /* 0x0000000000007308 */ /* 0x002e240000001000 */
[----:B0-----:R-:W-:Y:S01]  /*10d0*/  VIADD R2, R0, 0xffffffe ;  /* 0x0ffffffe00027836 */ /* 0x001fe20000000000 */
[----:B------:R-:W-:-:S05]  /*10e0*/  IABS R0, R8 ;  /* 0x0000000800007213 */ /* 0x000fca0000000000 */
[----:B------:R0:W1:Y:S02]  /*10f0*/  F2I.FTZ.U32.TRUNC.NTZ R3, R2 ;  /* 0x0000000200037305 */ /* 0x000064000021f000 */
        /* <DEDUP_REMOVED lines=14> */
[----:B------:R-:W-:-:S07]  /*11e0*/  @!P2 LOP3.LUT R3, RZ, UR11, RZ, 0x33, !PT ;  /* 0x0000000bff03ac12 */ /* 0x000fce000f8e33ff */
.L_x_3187:
[----:B------:R-:W-:Y:S01]  /*11f0*/  IMAD R0, R3, UR7, RZ ;  /* 0x0000000703007c24 */ /* 0x000fe2000f8e02ff */
[----:B------:R-:W-:Y:S01]  /*1200*/  CS2R R34, SRZ ;  /* 0x0000000000227805 */ /* 0x000fe2000001ff00 */
[----:B------:R-:W-:Y:S01]  /*1210*/  IMAD.MOV.U32 R36, RZ, RZ, RZ ;  /* 0x000000ffff247224 */ /* 0x000fe200078e00ff */
[----:B------:R-:W-:Y:S02]  /*1220*/  CS2R R32, SRZ ;  /* 0x0000000000207805 */ /* 0x000fe4000001ff00 */
[----:B------:R-:W-:Y:S02]  /*1230*/  CS2R R30, SRZ ;  /* 0x00000000001e7805 */ /* 0x000fe4000001ff00 */
[----:B------:R-:W-:Y:S02]  /*1240*/  VIADDMNMX R3, R0, R3, UR6, PT ;  /* 0x0000000600037e46 */ /* 0x000fe4000b800103 */
[----:B------:R-:W-:Y:S02]  /*1250*/  CS2R R28, SRZ ;  /* 0x00000000001c7805 */ /* 0x000fe4000001ff00 */
[----:B------:R-:W-:-:S02]  /*1260*/  CS2R R26, SRZ ;  /* 0x00000000001a7805 */ /* 0x000fc4000001ff00 */
[----:B------:R-:W-:Y:S02]  /*1270*/  CS2R R24, SRZ ;  /* 0x0000000000187805 */ /* 0x000fe4000001ff00 */
[----:B------:R-:W-:-:S13]  /*1280*/  ISETP.GT.AND P1, PT, R3, R0, PT ;  /* 0x000000000300720c */ /* 0x000fda0003f24270 */
[----:B------:R-:W-:Y:S05]  /*1290*/  @!P1 BRA `(.L_x_3188) ;  /* 0x0000008c00c89947 */ /* 0x000fea0003800000 */
[----:B------:R-:W-:Y:S01]  /*12a0*/  SHF.R.S32.HI R5, RZ, 0x1f, R152 ;  /* 0x0000001fff057819 */ /* 0x000fe20000011498 */
[----:B------:R-:W1:Y:S08]  /*12b0*/  S2UR UR7, SR_CgaCtaId ;  /* 0x00000000000779c3 */ /* 0x000e700000008800 */
[----:B------:R-:W-:Y:S01]  /*12c0*/  BAR.SYNC.DEFER_BLOCKING 0xe, 0x100 ;  /* 0x0384000000007b1d */ /* 0x000fe20000010000 */
[----:B------:R-:W-:Y:S01]  /*12d0*/  LOP3.LUT R6, R11, 0x7f, RZ, 0xc0, !PT ;  /* 0x0000007f0b067812 */ /* 0x000fe200078ec0ff */
[----:B------:R-:W-:Y:S01]  /*12e0*/  VIADD R3, R3, 0xfffffffe ;  /* 0xfffffffe03037836 */ /* 0x000fe20000000000 */
[----:B------:R-:W-:-:S02]  /*12f0*/  LEA.HI R5, R5, R152, RZ, 0x7 ;  /* 0x0000009805057211 */ /* 0x000fc400078f38ff */
[----:B------:R-:W-:Y:S01]  /*1300*/  ISETP.NE.AND P1, PT, R6, RZ, PT ;  /* 0x000000ff0600720c */ /* 0x000fe20003f25270 */
[----:B------:R-:W-:Y:S01]  /*1310*/  UMOV UR9, 0x40000040 ;  /* 0x4000004000097882 */ /* 0x000fe20000000000 */
[----:B0-----:R-:W-:Y:S01]  /*1320*/  SHF.R.S32.HI R2, RZ, 0x7, R5 ;  /* 0x00000007ff027819 */ /* 0x001fe20000011405 */
[----:B------:R-:W-:Y:S01]  /*1330*/  UMOV UR11, 0x40000040 ;  /* 0x40000040000b7882 */ /* 0x000fe20000000000 */
[----:B------:R-:W-:Y:S01]  /*1340*/  UMOV UR13, 0x40000040 ;  /* 0x40000040000d7882 */ /* 0x000fe20000000000 */
[----:B------:R-:W-:Y:S01]  /*1350*/  UMOV UR15, 0x40000040 ;  /* 0x40000040000f7882 */ /* 0x000fe20000000000 */
[----:B------:R-:W-:Y:S01]  /*1360*/  UMOV UR17, 0x40000040 ;  /* 0x4000004000117882 */ /* 0x000fe20000000000 */
[----:B------:R-:W-:Y:S01]  /*1370*/  UMOV UR19, 0x40000040 ;  /* 0x4000004000137882 */ /* 0x000fe20000000000 */
[----:B------:R-:W0:Y:S01]  /*1380*/  SHFL.IDX PT, R2, R2, RZ, 0x1f ;  /* 0x00001fff02027589 */ /* 0x000e2200000e0000 */
[----:B------:R-:W-:Y:S01]  /*1390*/  UMOV UR21, 0x40000040 ;  /* 0x4000004000157882 */ /* 0x000fe20000000000 */
[----:B------:R-:W-:Y:S01]  /*13a0*/  UMOV UR23, 0x40000040 ;  /* 0x4000004000177882 */ /* 0x000fe20000000000 */
[----:B------:R-:W-:-:S02]  /*13b0*/  LOP3.LUT R5, R5, 0xffffff80, RZ, 0xc0, !PT ;  /* 0xffffff8005057812 */ /* 0x000fc400078ec0ff */
[----:B------:R-:W-:-:S03]  /*13c0*/  ISETP.GE.AND P0, PT, R3, R0, PT ;  /* 0x000000000300720c */ /* 0x000fc60003f06270 */
[----:B------:R-:W-:Y:S01]  /*13d0*/  IMAD.IADD R5, R152, 0x1, -R5 ;  /* 0x0000000198057824 */ /* 0x000fe200078e0a05 */
[----:B------:R-:W-:Y:S01]  /*13e0*/  WARPGROUP.ARRIVE ;  /* 0x00000000000079c5 */ /* 0x000fe20000000000 */
[----:B0-----:R-:W-:-:S03]  /*13f0*/  R2UR UR4, R2 ;  /* 0x00000000020472ca */ /* 0x001fc600000e0000 */
[----:B------:R-:W-:-:S04]  /*1400*/  SHF.R.S32.HI R2, RZ, 0x1f, R5 ;  /* 0x0000001fff027819 */ /* 0x000fc80000011405 */
[CC--:B------:R-:W-:Y:S02]  /*1410*/  LEA.HI R4, R2.reuse, R5.reuse, RZ, 0x2 ;  /* 0x0000000502047211 */ /* 0x0c0fe400078f10ff */
[----:B------:R-:W-:Y:S02]  /*1420*/  LEA.HI R2, R2, R5, RZ, 0x5 ;  /* 0x0000000502027211 */ /* 0x000fe400078f28ff */
[----:B------:R-:W-:Y:S02]  /*1430*/  SHF.R.S32.HI R7, RZ, 0x1f, R4 ;  /* 0x0000001fff077819 */ /* 0x000fe40000011404 */
[----:B------:R-:W-:Y:S01]  /*1440*/  SHF.R.S32.HI R2, RZ, 0x5, R2 ;  /* 0x00000005ff027819 */ /* 0x000fe20000011402 */
[----:B------:R-:W-:-:S04]  /*1450*/  ULEA.HI UR5, UR4, UR4, URZ, 0x1 ;  /* 0x0000000404057291 */ /* 0x000fc8000f8f083f */
[----:B------:R-:W-:-:S03]  /*1460*/  ULOP3.LUT UR6, UR5, 0x1fffe, URZ, 0xc0, !UPT ;  /* 0x0001fffe05067892 */ /* 0x000fc6000f8ec03f */
[----:B------:R-:W-:Y:S01]  /*1470*/  UMOV UR5, 0x400 ;  /* 0x0000040000057882 */ /* 0x000fe20000000000 */
[----:B------:R-:W-:Y:S02]  /*1480*/  UIADD3 UR6, UR4, -UR6, URZ ;  /* 0x8000000604067290 */ /* 0x000fe4000fffe03f */
[----:B-1----:R-:W-:-:S04]  /*1490*/  ULEA UR5, UR7, UR5, 0x18 ;  /* 0x0000000507057291 */ /* 0x002fc8000f8ec03f */
[----:B------:R-:W-:Y:S02]  /*14a0*/  ULEA UR6, UR6, UR5, 0xf ;  /* 0x0000000506067291 */ /* 0x000fe4000f8e783f */
[----:B------:R-:W-:Y:S02]  /*14b0*/  UIADD3 UR4, UR5, 0x36400, URZ ;  /* 0x0003640005047890 */ /* 0x000fe4000fffe03f */
[----:B------:R-:W-:Y:S01]  /*14c0*/  IMAD.U32 R6, RZ, RZ, UR5 ;  /* 0x00000005ff067e24 */ /* 0x000fe2000f8e00ff */
[----:B------:R-:W-:Y:S02]  /*14d0*/  UIADD3 UR6, UR6, 0x400, URZ ;  /* 0x0000040006067890 */ /* 0x000fe4000fffe03f */
[----:B------:R-:W-:Y:S01]  /*14e0*/  USHF.R.U32.HI UR4, URZ, 0x4, UR4 ;  /* 0x000000043f047899 */ /* 0x000fe20008011604 */
[----:B------:R-:W-:Y:S01]  /*14f0*/  @!P1 VIADD R6, R6, 0x38860 ;  /* 0x0003886006069836 */ /* 0x000fe20000000000 */
[----:B------:R-:W-:Y:S02]  /*1500*/  USHF.R.U32.HI UR6, URZ, 0x4, UR6 ;  /* 0x000000043f067899 */ /* 0x000fe40008011606 */
[----:B------:R-:W-:-:S02]  /*1510*/  ULOP3.LUT UR4, UR4, 0x3fff, URZ, 0xc0, !UPT ;  /* 0x00003fff04047892 */ /* 0x000fc4000f8ec03f */
[----:B------:R-:W-:Y:S01]  /*1520*/  ULOP3.LUT UR6, UR6, 0x3fff, URZ, 0xc0, !UPT ;  /* 0x00003fff06067892 */ /* 0x000fe2000f8ec03f */
[----:B------:R-:W-:Y:S01]  /*1530*/  @!P1 PRMT R8, RZ, 0x654, R6 ;  /* 0x00000654ff089816 */ /* 0x000fe20000000006 */
[----:B------:R-:W-:Y:S01]  /*1540*/  ULOP3.LUT UR4, UR4, 0x10000, URZ, 0xfc, !UPT ;  /* 0x0001000004047892 */ /* 0x000fe2000f8efc3f */
[----:B------:R-:W-:Y:S01]  /*1550*/  SHF.R.S32.HI R6, RZ, 0x2, R4 ;  /* 0x00000002ff067819 */ /* 0x000fe20000011404 */
[----:B------:R-:W-:Y:S02]  /*1560*/  ULOP3.LUT UR6, UR6, 0x2000000, URZ, 0xfc, !UPT ;  /* 0x0200000006067892 */ /* 0x000fe4000f8efc3f */
[----:B------:R-:W-:Y:S01]  /*1570*/  UIADD3 UR12, UR4, 0x2, URZ ;  /* 0x00000002040c7890 */ /* 0x000fe2000fffe03f */
[----:B------:R-:W-:Y:S01]  /*1580*/  LEA.HI R7, R7, R6, RZ, 0x3 ;  /* 0x0000000607077211 */ /* 0x000fe200078f18ff */
[----:B------:R-:W-:Y:S01]  /*1590*/  UIADD3 UR14, UR6, 0x80, URZ ;  /* 0x00000080060e7890 */ /* 0x000fe2000fffe03f */
[----:B------:R-:W-:Y:S02]  /*15a0*/  UMOV UR8, UR4 ;  /* 0x0000000400087c82 */ /* 0x000fe40008000000 */
[----:B------:R-:W-:Y:S01]  /*15b0*/  UMOV UR10, UR6 ;  /* 0x00000006000a7c82 */ /* 0x000fe20008000000 */
[----:B------:R-:W-:Y:S01]  /*15c0*/  UIADD3 UR16, UR4, 0x4, URZ ;  /* 0x0000000404107890 */ /* 0x000fe2000fffe03f */
[----:B------:R-:W-:Y:S01]  /*15d0*/  HGMMA.64x256x16.F32.BF16 R24, gdesc[UR8].tnspB, RZ, !UPT, gsb0 ;  /* 0x43e00000081879f0 */ /* 0x000fe2000c0018ff */
[----:B------:R-:W-:Y:S01]  /*15e0*/  UIADD3 UR18, UR6, 0x100, URZ ;  /* 0x0000010006127890 */ /* 0x000fe2000fffe03f */
[----:B------:R-:W-:Y:S01]  /*15f0*/  LOP3.LUT R7, R7, 0xfffffff8, RZ, 0xc0, !PT ;  /* 0xfffffff807077812 */ /* 0x000fe200078ec0ff */
[----:B------:R-:W-:-:S02]  /*1600*/  UIADD3 UR20, UR4, 0x6, URZ ;  /* 0x0000000604147890 */ /* 0x000fc4000fffe03f */
[----:B------:R-:W-:Y:S02]  /*1610*/  UIADD3 UR22, UR6, 0x180, URZ ;  /* 0x0000018006167890 */ /* 0x000fe4000fffe03f */
[----:B------:R-:W-:Y:S01]  /*1620*/  IMAD.IADD R7, R6, 0x1, -R7 ;  /* 0x0000000106077824 */ /* 0x000fe200078e0a07 */
[----:B------:R-:W-:-:S03]  /*1630*/  UMOV UR4, URZ ;  /* 0x0000003f00047c82 */ /* 0x000fc60008000000 */
[----:B------:R-:W-:Y:S01]  /*1640*/  IMAD R2, R2, 0x10, R7 ;  /* 0x0000001002027824 */ /* 0x000fe200078e0207 */
[----:B------:R-:W-:Y:S02]  /*1650*/  WARPGROUP.DEPBAR.LE gsb0, 0x0 ;  /* 0x00008000000079c5 */ /* 0x000fe40000010000 */
[----:B------:R-:W-:-:S14]  /*1660*/  WARPGROUP.ARRIVE ;  /* 0x00000000000079c5 */ /* 0x000fdc0000000000 */
        /* <DEDUP_REMOVED lines=13> */
[----:B------:R-:W-:-:S05]  /*1740*/  UMOV UR4, URZ ;  /* 0x0000003f00047c82 */ /* 0x000fca0008000000 */
.L_x_3190:
[----:B------:R-:W-:Y:S01]  /*1750*/  BAR.SYNC.DEFER_BLOCKING 0xe, 0x100 ;  /* 0x0384000000007b1d */ /* 0x000fe20000010000 */
[----:B------:R-:W-:Y:S01]  /*1760*/  IMAD.U32 R5, RZ, RZ, UR4 ;  /* 0x00000004ff057e24 */ /* 0x000fe2000f8e00ff */
[----:B------:R-:W-:Y:S01]  /*1770*/  UIADD3 UR4, UR4, 0x1, URZ ;  /* 0x0000000104047890 */ /* 0x000fe2000fffe03f */
[C---:B------:R-:W-:Y:S01]  /*1780*/  ISETP.GT.AND P0, PT, R3.reuse, R0, PT ;  /* 0x000000000300720c */ /* 0x040fe20003f04270 */
[----:B------:R-:W-:Y:S02]  /*1790*/  VIADD R3, R3, 0xffffffff ;  /* 0xffffffff03037836 */ /* 0x000fe40000000000 */
[----:B-1----:R-:W-:Y:S01]  /*17a0*/  IMAD R4, R5, 0x40, R2 ;  /* 0x0000004005047824 */ /* 0x002fe200078e0202 */
[----:B------:R-:W-:Y:S01]  /*17b0*/  UISETP.NE.AND UP0, UPT, UR4, 0x2, UPT ;  /* 0x000000020400788c */ /* 0x000fe2000bf05270 */
[----:B------:R-:W-:Y:S01]  /*17c0*/  UMOV UR11, 0x40000040 ;  /* 0x40000040000b7882 */ /* 0x000fe20000000000 */
[----:B------:R-:W-:Y:S02]  /*17d0*/  UMOV UR15, 0x40000040 ;  /* 0x40000040000f7882 */ /* 0x000fe40000000000 */
[----:B------:R-:W-:Y:S01]  /*17e0*/  LEA R4, R4, UR5, 0x2 ;  /* 0x0000000504047c11 */ /* 0x000fe2000f8e10ff */
[----:B------:R-:W-:Y:S01]  /*17f0*/  USEL UR4, UR4, URZ, UP0 ;  /* 0x0000003f04047287 */ /* 0x000fe20008000000 */
[----:B------:R-:W-:Y:S01]  /*1800*/  UMOV UR19, 0x40000040 ;  /* 0x4000004000137882 */ /* 0x000fe20000000000 */
[----:B------:R-:W-:-:S02]  /*1810*/  UMOV UR23, 0x40000040 ;  /* 0x4000004000177882 */ /* 0x000fc40000000000 */
[----:B------:R-:W-:-:S04]  /*1820*/  ULEA UR10, UR4, UR6, 0xc ;  /* 0x00000006040a7291 */ /* 0x000fc8000f8e603f */
[----:B------:R-:W-:Y:S02]  /*1830*/  UIADD3 UR14, UR10, 0x80, URZ ;  /* 0x000000800a0e7890 */ /* 0x000fe4000fffe03f */
[----:B------:R-:W-:Y:S01]  /*1840*/  UIADD3 UR18, UR10, 0x100, URZ ;  /* 0x000001000a127890 */ /* 0x000fe2000fffe03f */
[----:B------:R-:W1:Y:S01]  /*1850*/  LDS R5, [R4+0x38400] ;  /* 0x0384000004057984 */ /* 0x000e620000000800 */
[----:B------:R-:W-:-:S03]  /*1860*/  UIADD3 UR22, UR10, 0x180, URZ ;  /* 0x000001800a167890 */ /* 0x000fc6000fffe03f */
[----:B------:R2:W3:Y:S02]  /*1870*/  LDS R6, [R4+0x38420] ;  /* 0x0384200004067984 */ /* 0x0004e40000000800 */
[----:B--2---:R-:W-:-:S05]  /*1880*/  IMAD.U32 R4, RZ, RZ, UR4 ;  /* 0x00000004ff047e24 */ /* 0x004fca000f8e00ff */
[----:B------:R-:W-:-:S05]  /*1890*/  @!P1 LEA R4, R4, UR5, 0x3 ;  /* 0x0000000504049c11 */ /* 0x000fca000f8e18ff */
[----:B------:R-:W-:-:S05]  /*18a0*/  @!P1 VIADD R4, R4, 0x38860 ;  /* 0x0003886004049836 */ /* 0x000fca0000000000 */
[----:B------:R-:W-:Y:S01]  /*18b0*/  @!P1 PRMT R4, RZ, 0x654, R4 ;  /* 0x00000654ff049816 */ /* 0x000fe20000000004 */
        /* <DEDUP_REMOVED lines=127> */
[----:B------:R-:W-:-:S06]  /*20b0*/  FMUL.FTZ R151, R151, R6 ;  /* 0x0000000697977220 */ /* 0x000fcc0000410000 */
        /* <DEDUP_REMOVED lines=19> */
.L_x_3189:
[----:B------:R-:W-:Y:S01]  /*21f0*/  BAR.SYNC.DEFER_BLOCKING 0xe, 0x100 ;  /* 0x0384000000007b1d */ /* 0x000fe20000010000 */
[----:B------:R-:W-:Y:S01]  /*2200*/  VIADD R2, R2, UR4 ;  /* 0x0000000402027c36 */ /* 0x000fe20008000000 */
[----:B------:R-:W-:Y:S02]  /*2210*/  PLOP3.LUT P0, PT, PT, PT, PT, 0x8, 0x0 ;  /* 0x000000000000781c */ /* 0x000fe40003f0e170 */
[----:B-1----:R-:W-:Y:S02]  /*2220*/  CS2R R4, SRZ ;  /* 0x0000000000047805 */ /* 0x002fe4000001ff00 */
[----:B------:R-:W-:-:S05]  /*2230*/  LEA R2, R2, UR5, 0x2 ;  /* 0x0000000502027c11 */ /* 0x000fca000f8e10ff */
[----:B------:R-:W1:Y:S04]  /*2240*/  LDS R3, [R2+0x38400] ;  /* 0x0384000002037984 */ /* 0x000e680000000800 */
[----:B------:R-:W2:Y:S01]  /*2250*/  LDS R0, [R2+0x38420] ;  /* 0x0384200002007984 */ /* 0x000ea20000000800 */
        /* <DEDUP_REMOVED lines=130> */
.L_x_3186:
[----:B------:R-:W-:Y:S01]  /*2a80*/  UISETP.GE.AND UP0, UPT, UR60, 0x1, UPT ;  /* 0x000000013c00788c */ /* 0x000fe2000bf06270 */
[----:B------:R-:W-:-:S05]  /*2a90*/  UMOV UR4, URZ ;  /* 0x0000003f00047c82 */ /* 0x000fca0008000000 */
[----:B------:R-:W-:-:S13]  /*2aa0*/  PLOP3.LUT P0, PT, PT, PT, UP0, 0x80, 0x0 ;  /* 0x000000000000781c */ /* 0x000fda0003f0f008 */
[----:B------:R-:W-:Y:S05]  /*2ab0*/  @!P0 BRA `(.L_x_3191) ;  /* 0x0000000000848947 */ /* 0x000fea0003800000 */
[----:B------:R-:W-:Y:S01]  /*2ac0*/  IMAD.U32 R3, RZ, RZ, UR11 ;  /* 0x0000000bff037e24 */ /* 0x000fe2000f8e00ff */
[----:B------:R-:W-:Y:S01]  /*2ad0*/  UIADD3 UR8, UR6, -0x1, UR11 ;  /* 0xffffffff06087890 */ /* 0x000fe2000fffe00b */
[----:B------:R-:W-:-:S03]  /*2ae0*/  UMOV UR4, URZ ;  /* 0x0000003f00047c82 */ /* 0x000fc60008000000 */
[-C--:B------:R-:W-:Y:S02]  /*2af0*/  IABS R0, R3.reuse ;  /* 0x0000000300007213 */ /* 0x080fe40000000000 */
[----:B------:R-:W-:Y:S01]  /*2b00*/  IMAD.U32 R4, RZ, RZ, UR8 ;  /* 0x00000008ff047e24 */ /* 0x000fe2000f8e00ff */
[----:B------:R-:W-:Y:S01]  /*2b10*/  IABS R5, R3 ;  /* 0x0000000300057213 */ /* 0x000fe20000000000 */
[----:B------:R-:W-:Y:S01]  /*2b20*/  ULOP3.LUT UR8, UR8, UR11, URZ, 0x3c, !UPT ;  /* 0x0000000b08087292 */ /* 0x000fe2000f8e3c3f */
[----:B------:R-:W-:Y:S02]  /*2b30*/  R2UR UR12, R0 ;  /* 0x00000000000c72ca */ /* 0x000fe400000e0000 */
[----:B------:R-:W-:-:S05]  /*2b40*/  IABS R4, R4 ;  /* 0x0000000400047213 */ /* 0x000fca0000000000 */
[----:B------:R-:W-:-:S05]  /*2b50*/  IMAD.MOV.U32 R3, RZ, RZ, R4 ;  /* 0x000000ffff037224 */ /* 0x000fca00078e0004 */
[----:B------:R-:W-:Y:S01]  /*2b60*/  R2UR UR10, R3 ;  /* 0x00000000030a72ca */ /* 0x000fe200000e0000 */
[----:B------:R-:W1:Y:S08]  /*2b70*/  I2F.RP R0, UR12 ;  /* 0x0000000c00007d06 */ /* 0x000e700008209400 */
[----:B-1----:R-:W0:Y:S02]  /*2b80*/  MUFU.RCP R0, R0 ;  /* 0x0000000000007308 */ /* 0x002e240000001000 */
[----:B0-----:R-:W-:-:S02]  /*2b90*/  VIADD R2, R0, 0xffffffe ;  /* 0x0ffffffe00027836 */ /* 0x001fc40000000000 */
[----:B------:R-:W-:-:S04]  /*2ba0*/  IMAD.MOV R0, RZ, RZ, -R5 ;  /* 0x000000ffff007224 */ /* 0x000fc800078e0a05 */
        /* <DEDUP_REMOVED lines=18> */
.L_x_3191:
[----:B------:R-:W-:Y:S01]  /*2cd0*/  UIMAD UR5, UR7, UR4, URZ ;  /* 0x00000004070572a4 */ /* 0x000fe2000f8e023f */
[----:B------:R-:W-:Y:S01]  /*2ce0*/  IMAD.U32 R0, RZ, RZ, UR6 ;  /* 0x00000006ff007e24 */ /* 0x000fe2000f8e00ff */
[----:B------:R-:W-:Y:S01]  /*2cf0*/  PLOP3.LUT P0, PT, PT, PT, PT, 0x80, 0x0 ;  /* 0x000000000000781c */ /* 0x000fe20003f0f070 */
[----:B------:R-:W-:Y:S01]  /*2d00*/  IMAD.U32 R3, RZ, RZ, UR4 ;  /* 0x00000004ff037e24 */ /* 0x000fe2000f8e00ff */
[----:B------:R-:W-:Y:S02]  /*2d10*/  CS2R R4, SRZ ;  /* 0x0000000000047805 */ /* 0x000fe4000001ff00 */
[----:B------:R-:W-:Y:S01]  /*2d20*/  CS2R R150, SRZ ;  /* 0x0000000000967805 */ /* 0x000fe2000001ff00 */
[----:B0-----:R-:W-:Y:S01]  /*2d30*/  IMAD.U32 R2, RZ, RZ, UR5 ;  /* 0x00000005ff027e24 */ /* 0x001fe2000f8e00ff */
[----:B------:R-:W-:Y:S02]  /*2d40*/  CS2R R148, SRZ ;  /* 0x0000000000947805 */ /* 0x000fe4000001ff00 */
[----:B------:R-:W-:-:S02]  /*2d50*/  VIADDMNMX R0, R3, UR5, R0, PT ;  /* 0x0000000503007c46 */ /* 0x000fc4000b800100 */
[----:B------:R-:W-:Y:S02]  /*2d60*/  CS2R R146, SRZ ;  /* 0x0000000000927805 */ /* 0x000fe4000001ff00 */
[----:B------:R-:W-:Y:S02]  /*2d70*/  CS2R R144, SRZ ;  /* 0x0000000000907805 */ /* 0x000fe4000001ff00 */
[----:B------:R-:W-:Y:S02]  /*2d80*/  CS2R R142, SRZ ;  /* 0x00000000008e7805 */ /* 0x000fe4000001ff00 */
[----:B------:R-:W-:Y:S02]  /*2d90*/  R2UR UR61, R0 ;  /* 0x00000000003d72ca */ /* 0x000fe400000e0000 */
        /* <DEDUP_REMOVED lines=12> */
[----:B------:R-:W-:Y:S01]  /*2e60*/  UISETP.GT.AND UP0, UPT, UR61, UR5, UPT ;  /* 0x000000053d00728c */ /* 0x000fe2000bf04270 */
[----:B------:R-:W-:Y:S02]  /*2e70*/  CS2R R116, SRZ ;  /* 0x0000000000747805 */ /* 0x000fe4000001ff00 */
[----:B------:R-:W-:-:S02]  /*2e80*/  CS2R R114, SRZ ;  /* 0x0000000000727805 */ /* 0x000fc4000001ff00 */
[----:B------:R-:W-:Y:S02]  /*2e90*/  CS2R R112, SRZ ;  /* 0x0000000000707805 */ /* 0x000fe4000001ff00 */
[----:B------:R-:W-:Y:S02]  /*2ea0*/  CS2R R110, SRZ ;  /* 0x00000000006e7805 */ /* 0x000fe4000001ff00 */
[----:B------:R-:W-:Y:S02]  /*2eb0*/  CS2R R108, SRZ ;  /* 0x00000000006c7805 */ /* 0x000fe4000001ff00 */
[----:B------:R-:W-:Y:S02]  /*2ec0*/  PLOP3.LUT P1, PT, PT, PT, UP0, 0x80, 0x0 ;  /* 0x000000000000781c */ /* 0x000fe40003f2f008 */
        /* <DEDUP_REMOVED lines=43> */
[----:B------:R-:W-:Y:S01]  /*3180*/  SHF.R.S32.HI R57, RZ, 0x1f, R152 ;  /* 0x0000001fff397819 */ /* 0x000fe20000011498 */
[----:B------:R-:W0:Y:S01]  /*3190*/  S2R R5, SR_CgaCtaId ;  /* 0x0000000000057919 */ /* 0x000e220000008800 */
[----:B------:R-:W-:Y:S02]  /*31a0*/  MOV R184, 0x400 ;  /* 0x0000040000b87802 */ /* 0x000fe40000000f00 */
[----:B------:R-:W-:-:S04]  /*31b0*/  LEA.HI R16, R57, R152, RZ, 0x7 ;  /* 0x0000009839107211 */ /* 0x000fc800078f38ff */
[----:B------:R-:W-:-:S05]  /*31c0*/  SHF.R.S32.HI R18, RZ, 0x7, R16 ;  /* 0x00000007ff127819 */ /* 0x000fca0000011410 */
[----:B------:R-:W1:Y:S01]  /*31d0*/  SHFL.IDX PT, R0, R18, RZ, 0x1f ;  /* 0x00001fff12007589 */ /* 0x000e6200000e0000 */
[----:B0-----:R-:W-:Y:S02]  /*31e0*/  LEA R184, R5, R184, 0x18 ;  /* 0x000000b805b87211 */ /* 0x001fe400078ec0ff */
[----:B-1----:R-:W-:-:S04]  /*31f0*/  LEA.HI R3, R0, R0, RZ, 0x1 ;  /* 0x0000000000037211 */ /* 0x002fc800078f08ff */
[----:B------:R-:W-:-:S05]  /*3200*/  LOP3.LUT R3, R3, 0x1fffe, RZ, 0xc0, !PT ;  /* 0x0001fffe03037812 */ /* 0x000fca00078ec0ff */
[----:B------:R-:W-:Y:S02]  /*3210*/  IMAD.IADD R3, R0, 0x1, -R3 ;  /* 0x0000000100037824 */ /* 0x000fe400078e0a03 */
[----:B------:R-:W-:Y:S02]  /*3220*/  VIADD R0, R184, 0x36400 ;  /* 0x00036400b8007836 */ /* 0x000fe40000000000 */
[----:B------:R-:W-:-:S03]  /*3230*/  IMAD R3, R3, 0x8000, R184 ;  /* 0x0000800003037824 */ /* 0x000fc600078e02b8 */
[----:B------:R-:W-:Y:S01]  /*3240*/  LOP3.LUT P0, RZ, R0, 0x3ff, RZ, 0xc0, !PT ;  /* 0x000003ff00ff7812 */ /* 0x000fe2000780c0ff */
[----:B------:R-:W-:-:S05]  /*3250*/  VIADD R3, R3, 0x400 ;  /* 0x0000040003037836 */ /* 0x000fca0000000000 */
[----:B------:R-:W-:-:S04]  /*3260*/  SHF.R.U32.HI R3, RZ, 0x4, R3 ;  /* 0x00000004ff037819 */ /* 0x000fc80000011603 */
        /* <DEDUP_REMOVED lines=18> */
.L_x_3192:
[----:B------:R-:W-:Y:S02]  /*3390*/  SHF.L.U32 R7, RZ, 0x1f, RZ ;  /* 0x0000001fff077819 */ /* 0x000fe400000006ff */
[----:B------:R-:W-:Y:S02]  /*33a0*/  LOP3.LUT R3, R16, 0xffffff80, RZ, 0xc0, !PT ;  /* 0xffffff8010037812 */ /* 0x000fe400078ec0ff */
[----:B------:R-:W0:Y:S01]  /*33b0*/  SYNCS.PHASECHK.TRANS64.TRYWAIT P0, [R184+URZ+0x38800], R7 ;  /* 0x03880007b80075a7 */ /* 0x000e22000800017f */
[----:B------:R-:W-:Y:S02]  /*33c0*/  LEA.HI R0, R18, R18, RZ, 0x1 ;  /* 0x0000001212007211 */ /* 0x000fe400078f08ff */
[----:B------:R-:W-:Y:S02]  /*33d0*/  IMAD.IADD R5, R152, 0x1, -R3 ;  /* 0x0000000198057824 */ /* 0x000fe400078e0a03 */
[----:B------:R-:W-:-:S03]  /*33e0*/  LOP3.LUT R3, R0, 0xfffffe, RZ, 0xc0, !PT ;  /* 0x00fffffe00037812 */ /* 0x000fc600078ec0ff */
[----:B------:R-:W-:-:S04]  /*33f0*/  SHF.R.S32.HI R4, RZ, 0x1f, R5 ;  /* 0x0000001fff047819 */ /* 0x000fc80000011405 */
[----:B------:R-:W-:-:S04]  /*3400*/  LEA.HI R6, R4, R5, RZ, 0x2 ;  /* 0x0000000504067211 */ /* 0x000fc800078f10ff */
[--C-:B------:R-:W-:Y:S02]  /*3410*/  SHF.R.S32.HI R8, RZ, 0x2, R6.reuse ;  /* 0x00000002ff087819 */ /* 0x100fe40000011406 */
[----:B------:R-:W-:Y:S01]  /*3420*/  SHF.R.S32.HI R9, RZ, 0x1f, R6 ;  /* 0x0000001fff097819 */ /* 0x000fe20000011406 */
[----:B0-----:R-:W-:Y:S06]  /*3430*/  @!P0 BRA `(.L_x_3193) ;  /* 0x000000ec005c8947 */ /* 0x001fec0003800000 */
.L_x_3321:
[----:B------:R-:W2:Y:S01]  /*3440*/  LDL R0, [R1+0x28] ;  /* 0x0000280001007983 */ /* 0x000ea20000100800 */
[----:B------:R-:W-:Y:S01]  /*3450*/  LEA.HI R9, R9, R8, RZ, 0x3 ;  /* 0x0000000809097211 */ /* 0x000fe200078f18ff */
[----:B------:R-:W-:Y:S01]  /*3460*/  IMAD.IADD R3, R18, 0x1, -R3 ;  /* 0x0000000112037824 */ /* 0x000fe200078e0a03 */
[----:B------:R-:W-:Y:S02]  /*3470*/  LEA.HI R4, R4, R5, RZ, 0x5 ;  /* 0x0000000504047211 */ /* 0x000fe400078f28ff */
[----:B------:R-:W-:Y:S02]  /*3480*/  LOP3.LUT R9, R9, 0xfffffff8, RZ, 0xc0, !PT ;  /* 0xfffffff809097812 */ /* 0x000fe400078ec0ff */
[----:B------:R-:W-:-:S03]  /*3490*/  SHF.R.S32.HI R4, RZ, 0x5, R4 ;  /* 0x00000005ff047819 */ /* 0x000fc60000011404 */
[----:B------:R-:W-:Y:S01]  /*34a0*/  IMAD.IADD R9, R8, 0x1, -R9 ;  /* 0x0000000108097824 */ /* 0x000fe200078e0a09 */
[----:B--2---:R-:W-:Y:S02]  /*34b0*/  R2UR UR4, R0 ;  /* 0x00000000000472ca */ /* 0x004fe400000e0000 */
[----:B------:R-:W-:-:S05]  /*34c0*/  LOP3.LUT R0, R6, 0x7ffffffc, RZ, 0xc0, !PT ;  /* 0x7ffffffc06007812 */ /* 0x000fca00078ec0ff */
[----:B------:R-:W-:-:S04]  /*34d0*/  IMAD.IADD R0, R5, 0x1, -R0 ;  /* 0x0000000105007824 */ /* 0x000fc800078e0a00 */
[----:B------:R-:W-:Y:S02]  /*34e0*/  IMAD.SHL.U32 R56, R0, 0x2, RZ ;  /* 0x0000000200387824 */ /* 0x000fe400078e00ff */
[----:B------:R-:W-:Y:S02]  /*34f0*/  ULOP3.LUT UR4, UR4, 0x1, URZ, 0xfc, !UPT ;  /* 0x0000000104047892 */ /* 0x000fe4000f8efc3f */
[----:B------:R-:W-:Y:S02]  /*3500*/  IMAD R0, R3, 0x100, R56 ;  /* 0x0000010003007824 */ /* 0x000fe400078e0238 */
[----:B------:R-:W-:Y:S02]  /*3510*/  IMAD R3, R4, 0x10, R9 ;  /* 0x0000001004037824 */ /* 0x000fe400078e0209 */
[----:B------:R-:W-:-:S05]  /*3520*/  IMAD.U32 R6, RZ, RZ, UR4 ;  /* 0x00000004ff067e24 */ /* 0x000fca000f8e00ff */
[----:B------:R-:W-:-:S13]  /*3530*/  ISETP.NE.AND P0, PT, R6, 0x3, PT ;  /* 0x000000030600780c */ /* 0x000fda0003f05270 */
[----:B------:R-:W-:Y:S05]  /*3540*/  @!P0 BRA `(.L_x_3194) ;  /* 0x0000000000048947 */ /* 0x000fea0003800000 */
[----:B------:R-:W-:Y:S01]  /*3550*/  BPT.TRAP 0x1 ;  /* 0x000000040000795c */ /* 0x000fe20000300000 */
.L_x_3194:
[----:B------:R1:W2:Y:S01]  /*3560*/  SYNCS.PHASECHK.TRANS64.TRYWAIT P1, [R184+URZ+0x38830], R7 ;  /* 0x03883007b80075a7 */ /* 0x0002a2000802017f */
[----:B------:R-:W-:Y:S05]  /*3570*/  @!P0 BRA `(.L_x_3195) ;  /* 0x0000000000048947 */ /* 0x000fea0003800000 */
[----:B------:R-:W-:Y:S01]  /*3580*/  BPT.TRAP 0x1 ;  /* 0x000000040000795c */ /* 0x000fe20000300000 */
.L_x_3195:
[----:B--2---:R-:W-:Y:S05]  /*3590*/  @P1 BRA `(.L_x_3196) ;  /* 0x0000000000081947 */ /* 0x004fea0003800000 */
[----:B------:R-:W2:Y:S02]  /*35a0*/  SYNCS.PHASECHK.TRANS64.TRYWAIT P1, [R184+URZ+0x38830], R7 ;  /* 0x03883007b80075a7 */ /* 0x000ea4000802017f */
[----:B--2---:R-:W-:Y:S05]  /*35b0*/  @!P1 BRA `(.L_x_3197) ;  /* 0x000000ec00109947 */ /* 0x004fea0003800000 */
.L_x_3196:
[----:B------:R-:W-:Y:S05]  /*35c0*/  WARPSYNC.ALL ;  /* 0x0000000000007948 */ /* 0x000fea0003800000 */
[C---:B------:R-:W-:Y:S01]  /*35d0*/  VIADD R4, R184.reuse, 0x20400 ;  /* 0x00020400b8047836 */ /* 0x040fe20000000000 */
[----:B------:R-:W-:Y:S01]  /*35e0*/  WARPGROUP.ARRIVE ;  /* 0x00000000000079c5 */ /* 0x000fe20000000000 */
[----:B------:R-:W-:Y:S01]  /*35f0*/  VIADD R5, R184, 0x22400 ;  /* 0x00022400b8057836 */ /* 0x000fe20000000000 */
[----:B------:R-:W-:Y:S01]  /*3600*/  UMOV UR9, 0x40000040 ;  /* 0x4000004000097882 */ /* 0x000fe20000000000 */
[----:B------:R-:W-:Y:S01]  /*3610*/  UMOV UR7, 0x40000040 ;  /* 0x4000004000077882 */ /* 0x000fe20000000000 */
[----:B------:R-:W-:Y:S01]  /*3620*/  SHF.R.U32.HI R4, RZ, 0x4, R4 ;  /* 0x00000004ff047819 */ /* 0x000fe20000011604 */
[----:B------:R-:W-:Y:S01]  /*3630*/  UMOV UR5, UR9 ;  /* 0x0000000900057c82 */ /* 0x000fe20008000000 */
[----:B------:R-:W-:Y:S01]  /*3640*/  SHF.R.U32.HI R5, RZ, 0x4, R5 ;  /* 0x00000004ff057819 */ /* 0x000fe20000011605 */
[----:B------:R-:W-:Y:S01]  /*3650*/  IMAD.U32 R11, RZ, RZ, UR9 ;  /* 0x00000009ff0b7e24 */ /* 0x000fe2000f8e00ff */
[----:B------:R-:W-:Y:S01]  /*3660*/  LOP3.LUT R4, R4, 0x3fff, RZ, 0xc0, !PT ;  /* 0x00003fff04047812 */ /* 0x000fe200078ec0ff */
[----:B------:R-:W-:Y:S01]  /*3670*/  UMOV UR9, 0x40000040 ;  /* 0x4000004000097882 */ /* 0x000fe20000000000 */
[----:B------:R-:W-:Y:S01]  /*3680*/  LOP3.LUT R5, R5, 0x3fff, RZ, 0xc0, !PT ;  /* 0x00003fff05057812 */ /* 0x000fe200078ec0ff */
[----:B------:R-:W-:Y:S01]  /*3690*/  IMAD.U32 R13, RZ, RZ, UR9 ;  /* 0x00000009ff0d7e24 */ /* 0x000fe2000f8e00ff */
[----:B------:R-:W-:-:S02]  /*36a0*/  LOP3.LUT R6, R4, 0x10000, RZ, 0xfc, !PT ;  /* 0x0001000004067812 */ /* 0x000fc400078efcff */
[----:B------:R-:W-:Y:S02]  /*36b0*/  LOP3.LUT R4, R5, 0x10000, RZ, 0xfc, !PT ;  /* 0x0001000005047812 */ /* 0x000fe400078efcff */
[C---:B------:R-:W-:Y:S01]  /*36c0*/  R2UR UR4, R6.reuse ;  /* 0x00000000060472ca */ /* 0x040fe200000e0000 */
[----:B------:R-:W-:Y:S01]  /*36d0*/  VIADD R5, R6, 0x2 ;  /* 0x0000000206057836 */ /* 0x000fe20000000000 */
[C---:B------:R-:W-:Y:S01]  /*36e0*/  R2UR UR6, R4.reuse ;  /* 0x00000000040672ca */ /* 0x040fe200000e0000 */
[----:B------:R-:W-:-:S10]  /*36f0*/  VIADD R8, R4, 0x2 ;  /* 0x0000000204087836 */ /* 0x000fd40000000000 */
[----:B------:R-:W-:Y:S02]  /*3700*/  UMOV UR8, UR4 ;  /* 0x0000000400087c82 */ /* 0x000fe40008000000 */
[----:B------:R-:W-:Y:S01]  /*3710*/  UMOV UR4, UR8 ;  /* 0x0000000800047c82 */ /* 0x000fe20008000000 */
[----:B------:R-:W-:Y:S01]  /*3720*/  IMAD.U32 R10, RZ, RZ, UR8 ;  /* 0x00000008ff0a7e24 */ /* 0x000fe2000f8e00ff */
[----:B------:R-:W-:Y:S01]  /*3730*/  HGMMA.64x64x16.F32.BF16 R24, gdesc[UR4], RZ, !UPT, gsb0 ;  /* 0x00e00000041879f0 */ /* 0x000fe2000c0018ff */
[----:B------:R-:W-:Y:S01]  /*3740*/  R2UR UR4, R5 ;  /* 0x00000000050472ca */ /* 0x000fe200000e0000 */
[----:B------:R-:W-:Y:S01]  /*3750*/  UMOV UR5, UR9 ;  /* 0x0000000900057c82 */ /* 0x000fe20008000000 */
[----:B------:R-:W-:Y:S01]  /*3760*/  R2UR UR6, R8 ;  /* 0x00000000080672ca */ /* 0x000fe200000e0000 */
[----:B------:R-:W-:Y:S01]  /*3770*/  UMOV UR7, 0x40000040 ;  /* 0x4000004000077882 */ /* 0x000fe20000000000 */
[----:B------:R-:W-:Y:S01]  /*3780*/  VIADD R5, R6, 0x4 ;  /* 0x0000000406057836 */ /* 0x000fe20000000000 */
[----:B------:R-:W-:Y:S01]  /*3790*/  UMOV UR9, 0x40000040 ;  /* 0x4000004000097882 */ /* 0x000fe20000000000 */
[----:B------:R-:W-:-:S02]  /*37a0*/  VIADD R8, R4, 0x4 ;  /* 0x0000000404087836 */ /* 0x000fc40000000000 */
[----:B------:R-:W-:-:S05]  /*37b0*/  IMAD.U32 R15, RZ, RZ, UR9 ;  /* 0x00000009ff0f7e24 */ /* 0x000fca000f8e00ff */
[----:B------:R-:W-:Y:S02]  /*37c0*/  UMOV UR8, UR4 ;  /* 0x0000000400087c82 */ /* 0x000fe40008000000 */
[----:B------:R-:W-:Y:S01]  /*37d0*/  UMOV UR4, UR8 ;  /* 0x0000000800047c82 */ /* 0x000fe20008000000 */
[----:B------:R-:W-:Y:S01]  /*37e0*/  IMAD.U32 R12, RZ, RZ, UR8 ;  /* 0x00000008ff0c7e24 */ /* 0x000fe2000f8e00ff */
[----:B------:R-:W-:Y:S02]  /*37f0*/  WARPGROUP.DEPBAR.LE gsb0, 0x0 ;  /* 0x00008000000079c5 */ /* 0x000fe40000010000 */
[----:B------:R-:W-:-:S06]  /*3800*/  WARPGROUP.ARRIVE ;  /* 0x00000000000079c5 */ /* 0x000fcc0000000000 */
[----:B------:R-:W-:Y:S01]  /*3810*/  HGMMA.64x64x16.F32.BF16 R24, gdesc[UR4], R24, gsb0 ;  /* 0x00e00000041879f0 */ /* 0x000fe20008001818 */
[----:B------:R-:W-:Y:S01]  /*3820*/  R2UR UR4, R5 ;  /* 0x00000000050472ca */ /* 0x000fe200000e0000 */
[----:B------:R-:W-:Y:S01]  /*3830*/  UMOV UR5, UR9 ;  /* 0x0000000900057c82 */ /* 0x000fe20008000000 */
[----:B------:R-:W-:Y:S01]  /*3840*/  R2UR UR6, R8 ;  /* 0x00000000080672ca */ /* 0x000fe200000e0000 */
[----:B------:R-:W-:Y:S01]  /*3850*/  UMOV UR7, 0x40000040 ;  /* 0x4000004000077882 */ /* 0x000fe20000000000 */
[----:B------:R-:W-:Y:S01]  /*3860*/  VIADD R5, R6, 0x6 ;  /* 0x0000000606057836 */ /* 0x000fe20000000000 */
[----:B------:R-:W-:Y:S01]  /*3870*/  UMOV UR9, 0x40000040 ;  /* 0x4000004000097882 */ /* 0x000fe20000000000 */
[----:B------:R-:W-:Y:S02]  /*3880*/  VIADD R6, R4, 0x6 ;  /* 0x0000000604067836 */ /* 0x000fe40000000000 */
        /* <DEDUP_REMOVED lines=10> */
[----:B------:R-:W-:-:S10]  /*3930*/  UMOV UR7, 0x40000040 ;  /* 0x4000004000077882 */ /* 0x000fd40000000000 */
[----:B------:R-:W-:Y:S02]  /*3940*/  UMOV UR8, UR4 ;  /* 0x0000000400087c82 */ /* 0x000fe40008000000 */
[----:B------:R-:W-:Y:S01]  /*3950*/  UMOV UR4, UR8 ;  /* 0x0000000800047c82 */ /* 0x000fe20008000000 */
[----:B------:R-:W-:Y:S01]  /*3960*/  IMAD.U32 R16, RZ, RZ, UR8 ;  /* 0x00000008ff107e24 */ /* 0x000fe2000f8e00ff */
[----:B------:R-:W-:Y:S02]  /*3970*/  WARPGROUP.DEPBAR.LE gsb0, 0x0 ;  /* 0x00008000000079c5 */ /* 0x000fe40000010000 */
[----:B------:R-:W-:-:S06]  /*3980*/  WARPGROUP.ARRIVE ;  /* 0x00000000000079c5 */ /* 0x000fcc0000000000 */
[----:B------:R-:W-:Y:S03]  /*3990*/  HGMMA.64x64x16.F32.BF16 R24, gdesc[UR4], R24, gsb0 ;  /* 0x00e00000041879f0 */ /* 0x000fe60008001818 */
[----:B------:R-:W-:Y:S02]  /*39a0*/  WARPGROUP.DEPBAR.LE gsb0, 0x0 ;  /* 0x00008000000079c5 */ /* 0x000fe40000010000 */
[----:B------:R-:W3:Y:S02]  /*39b0*/  SYNCS.PHASECHK.TRANS64.TRYWAIT P1, [R184+URZ+0x38810], R7 ;  /* 0x03881007b80075a7 */ /* 0x000ee4000802017f */
[----:B---3--:R-:W-:Y:S05]  /*39c0*/  @!P1 BRA `(.L_x_3198) ;  /* 0x000000e800209947 */ /* 0x008fea0003800000 */
.L_x_3322:
[----:B------:R-:W-:Y:S05]  /*39d0*/  @!P0 BRA `(.L_x_3199) ;  /* 0x0000000000048947 */ /* 0x000fea0003800000 */
[----:B------:R-:W-:Y:S01]  /*39e0*/  BPT.TRAP 0x1 ;  /* 0x000000040000795c */ /* 0x000fe20000300000 */
.L_x_3199:
[----:B------:R4:W0:Y:S01]  /*39f0*/  SYNCS.PHASECHK.TRANS64.TRYWAIT P1, [R184+URZ+0x38850], R7 ;  /* 0x03885007b80075a7 */ /* 0x000822000802017f */
[----:B------:R-:W-:Y:S05]  /*3a00*/  @!P0 BRA `(.L_x_3200) ;  /* 0x0000000000048947 */ /* 0x000fea0003800000 */
[----:B------:R-:W-:Y:S01]  /*3a10*/  BPT.TRAP 0x1 ;  /* 0x000000040000795c */ /* 0x000fe20000300000 */
.L_x_3200:
[C---:B------:R-:W-:Y:S02]  /*3a20*/  VIADD R5, R184.reuse, 0x26400 ;  /* 0x00026400b8057836 */ /* 0x040fe40000000000 */
[----:B------:R-:W-:-:S03]  /*3a30*/  VIADD R6, R184, 0x400 ;  /* 0x00000400b8067836 */ /* 0x000fc60000000000 */
[----:B------:R-:W-:Y:S02]  /*3a40*/  SHF.R.U32.HI R5, RZ, 0x4, R5 ;  /* 0x00000004ff057819 */ /* 0x000fe40000011605 */
[----:B------:R-:W-:Y:S02]  /*3a50*/  SHF.R.U32.HI R6, RZ, 0x4, R6 ;  /* 0x00000004ff067819 */ /* 0x000fe40000011606 */
[----:B------:R-:W-:Y:S02]  /*3a60*/  LOP3.LUT R5, R5, 0x3fff, RZ, 0xc0, !PT ;  /* 0x00003fff05057812 */ /* 0x000fe400078ec0ff */
[----:B------:R-:W-:Y:S02]  /*3a70*/  LOP3.LUT R6, R6, 0x3fff, RZ, 0xc0, !PT ;  /* 0x00003fff06067812 */ /* 0x000fe400078ec0ff */
[----:B------:R-:W-:Y:S02]  /*3a80*/  LOP3.LUT R5, R5, 0x10000, RZ, 0xfc, !PT ;  /* 0x0001000005057812 */ /* 0x000fe400078efcff */
[----:B------:R-:W-:Y:S01]  /*3a90*/  LOP3.LUT R6, R6, 0x10000, RZ, 0xfc, !PT ;  /* 0x0001000006067812 */ /* 0x000fe200078efcff */
[----:B0-----:R-:W-:Y:S06]  /*3aa0*/  @P1 BRA `(.L_x_3201) ;  /* 0x0000000000081947 */ /* 0x001fec0003800000 */
[----:B------:R-:W0:Y:S02]  /*3ab0*/  SYNCS.PHASECHK.TRANS64.TRYWAIT P1, [R184+URZ+0x38850], R7 ;  /* 0x03885007b80075a7 */ /* 0x000e24000802017f */
[----:B0-----:R-:W-:Y:S05]  /*3ac0*/  @!P1 BRA `(.L_x_3202) ;  /* 0x000000e400f49947 */ /* 0x001fea0003800000 */
.L_x_3201:
[C---:B------:R-:W-:Y:S01]  /*3ad0*/  R2UR UR4, R5.reuse ;  /* 0x00000000050472ca */ /* 0x040fe200000e0000 */
[----:B------:R-:W-:Y:S01]  /*3ae0*/  WARPGROUP.ARRIVE ;  /* 0x00000000000079c5 */ /* 0x000fe20000000000 */
[C---:B------:R-:W-:Y:S01]  /*3af0*/  R2UR UR6, R6.reuse ;  /* 0x00000000060672ca */ /* 0x040fe200000e0000 */
[----:B------:R-:W-:Y:S01]  /*3b00*/  UMOV UR9, 0x40000040 ;  /* 0x4000004000097882 */ /* 0x000fe20000000000 */
[----:B------:R-:W-:Y:S01]  /*3b10*/  UMOV UR7, 0x40000040 ;  /* 0x4000004000077882 */ /* 0x000fe20000000000 */
[----:B------:R-:W-:Y:S01]  /*3b20*/  UMOV UR5, UR9 ;  /* 0x0000000900057c82 */ /* 0x000fe20008000000 */
[----:B-1234-:R-:W-:Y:S01]  /*3b30*/  VIADD R7, R5, 0x2 ;  /* 0x0000000205077836 */ /* 0x01efe20000000000 */
[----:B------:R-:W-:Y:S01]  /*3b40*/  UMOV UR11, 0x40000040 ;  /* 0x40000040000b7882 */ /* 0x000fe20000000000 */
[----:B------:R-:W-:Y:S01]  /*3b50*/  VIADD R8, R6, 0x2 ;  /* 0x0000000206087836 */ /* 0x000fe20000000000 */
[----:B------:R-:W-:Y:S01]  /*3b60*/  UMOV UR13, 0x40000040 ;  /* 0x40000040000d7882 */ /* 0x000fe20000000000 */
[----:B------:R-:W-:Y:S01]  /*3b70*/  IMAD.U32 R19, RZ, RZ, UR9 ;  /* 0x00000009ff137e24 */ /* 0x000fe2000f8e00ff */
[----:B------:R-:W-:Y:S01]  /*3b80*/  UMOV UR9, 0x40000040 ;  /* 0x4000004000097882 */ /* 0x000fe20000000000 */
[----:B------:R-:W-:Y:S01]  /*3b90*/  UMOV UR15, 0x40000040 ;  /* 0x40000040000f7882 */ /* 0x000fe20000000000 */
[----:B------:R-:W-:Y:S01]  /*3ba0*/  UMOV UR8, UR4 ;  /* 0x0000000400087c82 */ /* 0x000fe20008000000 */
[----:B------:R-:W-:Y:S01]  /*3bb0*/  IMAD.U32 R21, RZ, RZ, UR9 ;  /* 0x00000009ff157e24 */ /* 0x000fe2000f8e00ff */
[----:B------:R-:W-:Y:S01]  /*3bc0*/  UMOV UR4, UR8 ;  /* 0x0000000800047c82 */ /* 0x000fe20008000000 */
[----:B------:R-:W-:Y:S01]  /*3bd0*/  IMAD.U32 R18, RZ, RZ, UR8 ;  /* 0x00000008ff127e24 */ /* 0x000fe2000f8e00ff */
[----:B------:R-:W-:Y:S01]  /*3be0*/  HGMMA.64x64x16.F32.BF16 R24, gdesc[UR4], R24, gsb0 ;  /* 0x00e00000041879f0 */ /* 0x000fe20008001818 */
[----:B------:R-:W-:Y:S01]  /*3bf0*/  R2UR UR4, R7 ;  /* 0x00000000070472ca */ /* 0x000fe200000e0000 */
[----:B------:R-:W-:Y:S01]  /*3c00*/  UMOV UR5, UR9 ;  /* 0x0000000900057c82 */ /* 0x000fe20008000000 */
[----:B------:R-:W-:Y:S01]  /*3c10*/  R2UR UR6, R8 ;  /* 0x00000000080672ca */ /* 0x000fe200000e0000 */
[----:B------:R-:W-:Y:S01]  /*3c20*/  UMOV UR7, 0x40000040 ;  /* 0x4000004000077882 */ /* 0x000fe20000000000 */
[C---:B------:R-:W-:Y:S01]  /*3c30*/  VIADD R7, R5.reuse, 0x4 ;  /* 0x0000000405077836 */ /* 0x040fe20000000000 */
[----:B------:R-:W-:Y:S01]  /*3c40*/  UMOV UR9, 0x40000040 ;  /* 0x4000004000097882 */ /* 0x000fe20000000000 */
[----:B------:R-:W-:Y:S01]  /*3c50*/  VIADD R8, R6, 0x4 ;  /* 0x0000000406087836 */ /* 0x000fe20000000000 */
[----:B------:R-:W-:Y:S01]  /*3c60*/  UMOV UR17, 0x40000040 ;  /* 0x4000004000117882 */ /* 0x000fe20000000000 */
[----:B------:R-:W-:Y:S01]  /*3c70*/  IMAD.U32 R23, RZ, RZ, UR9 ;  /* 0x00000009ff177e24 */ /* 0x000fe2000f8e00ff */
[----:B------:R-:W-:Y:S01]  /*3c80*/  UMOV UR19, 0x40000040 ;  /* 0x4000004000137882 */ /* 0x000fe20000000000 */
[----:B------:R-:W-:Y:S01]  /*3c90*/  UMOV UR21, 0x40000040 ;  /* 0x4000004000157882 */ /* 0x000fe20000000000 */
[----:B------:R-:W-:Y:S01]  /*3ca0*/  UMOV UR23, 0x40000040 ;  /* 0x4000004000177882 */ /* 0x000fe20000000000 */
[----:B------:R-:W-:Y:S01]  /*3cb0*/  UMOV UR25, 0x40000040 ;  /* 0x4000004000197882 */ /* 0x000fe20000000000 */
[----:B------:R-:W-:Y:S01]  /*3cc0*/  UMOV UR8, UR4 ;  /* 0x0000000400087c82 */ /* 0x000fe20008000000 */
[----:B------:R-:W-:Y:S01]  /*3cd0*/  UMOV UR27, 0x40000040 ;  /* 0x40000040001b7882 */ /* 0x000fe20000000000 */
[----:B------:R-:W-:Y:S01]  /*3ce0*/  UMOV UR4, UR8 ;  /* 0x0000000800047c82 */ /* 0x000fe20008000000 */
[----:B------:R-:W-:Y:S01]  /*3cf0*/  IMAD.U32 R20, RZ, RZ, UR8 ;  /* 0x00000008ff147e24 */ /* 0x000fe2000f8e00ff */
        /* <DEDUP_REMOVED lines=12> */
[----:B------:R-:W0:Y:S01]  /*3dc0*/  S2R R9, SR_TID.X ;  /* 0x0000000000097919 */ /* 0x000e220000002100 */
[----:B------:R-:W-:Y:S01]  /*3dd0*/  UMOV UR53, 0x40000040 ;  /* 0x4000004000357882 */ /* 0x000fe20000000000 */
[----:B------:R-:W-:Y:S01]  /*3de0*/  UMOV UR55, 0x40000040 ;  /* 0x4000004000377882 */ /* 0x000fe20000000000 */
[----:B------:R-:W-:Y:S01]  /*3df0*/  UMOV UR57, 0x40000040 ;  /* 0x4000004000397882 */ /* 0x000fe20000000000 */
[----:B------:R-:W-:Y:S01]  /*3e00*/  UMOV UR59, 0x40000040 ;  /* 0x40000040003b7882 */ /* 0x000fe20000000000 */
[----:B------:R-:W-:Y:S01]  /*3e10*/  IMAD.MOV.U32 R62, RZ, RZ, 0x4 ;  /* 0x00000004ff3e7424 */ /* 0x000fe200078e00ff */
[----:B------:R-:W-:Y:S01]  /*3e20*/  UIMAD UR60, UR61, -0x40, UR60 ;  /* 0xffffffc03d3c78a4 */ /* 0x000fe2000f8e023c */
[----:B------:R-:W-:Y:S01]  /*3e30*/  VIADD R185, R5, 0xe00 ;  /* 0x00000e0005b97836 */ /* 0x000fe20000000000 */
[----:B------:R-:W1:Y:S01]  /*3e40*/  S2R R65, SR_TID.X ;  /* 0x0000000000417919 */ /* 0x000e620000002100 */
[----:B------:R-:W-:Y:S01]  /*3e50*/  IMAD.MOV.U32 R192, RZ, RZ, 0x20 ;  /* 0x00000020ffc07424 */ /* 0x000fe200078e00ff */
[----:B------:R-:W-:Y:S01]  /*3e60*/  LOP3.LUT R188, R188, 0x2000000, RZ, 0xfc, !PT ;  /* 0x02000000bcbc7812 */ /* 0x000fe200078efcff */
[----:B------:R-:W-:-:S04]  /*3e70*/  UIADD3 UR61, UR61, -0x2, URZ ;  /* 0xfffffffe3d3d7890 */ /* 0x000fc8000fffe03f */
[----:B------:R-:W-:Y:S01]  /*3e80*/  VIADD R209, R188, 0x80 ;  /* 0x00000080bcd17836 */ /* 0x000fe20000000000 */
[----:B0-----:R-:W-:Y:S02]  /*3e90*/  SHF.R.U32.HI R9, RZ, 0x7, R9 ;  /* 0x00000007ff097819 */ /* 0x001fe40000011609 */
[----:B-1----:R-:W-:Y:S01]  /*3ea0*/  LOP3.LUT R65, R65, 0x7f, RZ, 0xc0, !PT ;  /* 0x0000007f41417812 */ /* 0x002fe200078ec0ff */
        /* <DEDUP_REMOVED lines=9> */
[----:B------:R-:W-:-:S07]  /*3f40*/  VIADD R8, R6, 0x6 ;  /* 0x0000000606087836 */ /* 0x000fce0000000000 */
[----:B------:R-:W-:Y:S02]  /*3f50*/  UMOV UR8, UR4 ;  /* 0x0000000400087c82 */ /* 0x000fe40008000000 */
[----:B------:R-:W-:Y:S01]  /*3f60*/  UMOV UR4, UR8 ;  /* 0x0000000800047c82 */ /* 0x000fe20008000000 */
[----:B------:R-:W-:Y:S01]  /*3f70*/  IMAD.U32 R22, RZ, RZ, UR8 ;  /* 0x00000008ff167e24 */ /* 0x000fe2000f8e00ff */
[----:B------:R-:W-:Y:S02]  /*3f80*/  WARPGROUP.DEPBAR.LE gsb0, 0x0 ;  /* 0x00008000000079c5 */ /* 0x000fe40000010000 */
[----:B------:R-:W-:-:S06]  /*3f90*/  WARPGROUP.ARRIVE ;  /* 0x00000000000079c5 */ /* 0x000fcc0000000000 */
[----:B------:R-:W-:Y:S01]  /*3fa0*/  HGMMA.64x64x16.F32.BF16 R24, gdesc[UR4], R24, gsb0 ;  /* 0x00e00000041879f0 */ /* 0x000fe20008001818 */
[----:B------:R-:W-:Y:S01]  /*3fb0*/  R2UR UR4, R7 ;  /* 0x00000000070472ca */ /* 0x000fe200000e0000 */
[----:B------:R-:W-:Y:S01]  /*3fc0*/  UMOV UR5, 0x40000040 ;  /* 0x4000004000057882 */ /* 0x000fe20000000000 */
[----:B------:R-:W-:Y:S01]  /*3fd0*/  R2UR UR6, R8 ;  /* 0x00000000080672ca */ /* 0x000fe200000e0000 */
[----:B------:R-:W-:Y:S01]  /*3fe0*/  UMOV UR7, 0x40000040 ;  /* 0x4000004000077882 */ /* 0x000fe20000000000 */
[----:B------:R-:W-:Y:S02]  /*3ff0*/  VIADD R7, R5, 0x200 ;  /* 0x0000020005077836 */ /* 0x000fe40000000000 */
[----:B------:R-:W-:-:S03]  /*4000*/  VIADD R8, R6, 0x200 ;  /* 0x0000020006087836 */ /* 0x000fc60000000000 */
[----:B------:R-:W-:Y:S01]  /*4010*/  R2UR UR8, R7 ;  /* 0x00000000070872ca */ /* 0x000fe200000e0000 */
[----:B------:R-:W-:Y:S01]  /*4020*/  VIADD R7, R5, 0x202 ;  /* 0x0000020205077836 */ /* 0x000fe20000000000 */
[----:B------:R-:W-:Y:S01]  /*4030*/  R2UR UR10, R8 ;  /* 0x00000000080a72ca */ /* 0x000fe200000e0000 */
        /* <DEDUP_REMOVED lines=40> */
[----:B------:R-:W-:Y:S01]  /*42c0*/  VIADD R8, R6, 0x606 ;  /* 0x0000060606087836 */ /* 0x000fe20000000000 */
[----:B------:R-:W-:Y:S02]  /*42d0*/  WARPGROUP.DEPBAR.LE gsb0, 0x0 ;  /* 0x00008000000079c5 */ /* 0x000fe40000010000 */
[----:B------:R-:W-:Y:S01]  /*42e0*/  WARPGROUP.ARRIVE ;  /* 0x00000000000079c5 */ /* 0x000fe20000000000 */
[----:B------:R-:W-:Y:S02]  /*42f0*/  R2UR UR52, R7 ;  /* 0x00000000073472ca */ /* 0x000fe400000e0000 */
[----:B------:R-:W-:Y:S01]  /*4300*/  R2UR UR54, R8 ;  /* 0x00000000083672ca */ /* 0x000fe200000e0000 */
[----:B------:R0:W1:Y:S02]  /*4310*/  SHFL.IDX PT, R7, R9, RZ, 0x1f ;  /* 0x00001fff09077589 */ /* 0x00006400000e0000 */
[----:B------:R-:W-:Y:S01]  /*4320*/  HGMMA.64x64x16.F32.BF16 R24, gdesc[UR4], R24, gsb0 ;  /* 0x00e00000041879f0 */ /* 0x000fe20008001818 */
[----:B------:R-:W-:Y:S01]  /*4330*/  ULDC UR6, c[0x0][0xad0] ;  /* 0x0002b40000067ab9 */ /* 0x000fe20000000800 */
[----:B------:R-:W-:Y:S01]  /*4340*/  R2UR UR7, R2 ;  /* 0x00000000020772ca */ /* 0x000fe200000e0000 */
[----:B0-----:R-:W-:-:S12]  /*4350*/  VIADD R9, R6, 0x800 ;  /* 0x0000080006097836 */ /* 0x001fd80000000000 */
[----:B------:R-:W-:Y:S01]  /*4360*/  UISETP.GE.AND UP0, UPT, UR61, UR7, UPT ;  /* 0x000000073d00728c */ /* 0x000fe2000bf06270 */
[----:B-1----:R-:W-:Y:S01]  /*4370*/  ISETP.GT.AND P1, PT, R7, 0x7f, PT ;  /* 0x0000007f0700780c */ /* 0x002fe20003f24270 */
[----:B------:R-:W-:-:S03]  /*4380*/  VIADD R7, R5, 0x800 ;  /* 0x0000080005077836 */ /* 0x000fc60000000000 */
[----:B------:R-:W-:Y:S02]  /*4390*/  SEL R58, RZ, 0x2, !P1 ;  /* 0x00000002ff3a7807 */ /* 0x000fe40004800000 */
[C---:B------:R-:W-:Y:S02]  /*43a0*/  SEL R60, R62.reuse, 0x2, P1 ;  /* 0x000000023e3c7807 */ /* 0x040fe40000800000 */
[----:B------:R-:W-:Y:S01]  /*43b0*/  SEL R62, R62, 0x6, !P1 ;  /* 0x000000063e3e7807 */ /* 0x000fe20004800000 */
[C---:B------:R-:W-:Y:S02]  /*43c0*/  IMAD.IADD R8, R58.reuse, 0x1, R7 ;  /* 0x000000013a087824 */ /* 0x040fe400078e0207 */
[----:B------:R-:W-:-:S03]  /*43d0*/  IMAD.IADD R59, R58, 0x1, R9 ;  /* 0x000000013a3b7824 */ /* 0x000fc600078e0209 */
[----:B------:R-:W-:Y:S01]  /*43e0*/  R2UR UR56, R8 ;  /* 0x00000000083872ca */ /* 0x000fe200000e0000 */
[--C-:B------:R-:W-:Y:S01]  /*43f0*/  IMAD.IADD R8, R7, 0x1, R60.reuse ;  /* 0x0000000107087824 */ /* 0x100fe200078e023c */
[----:B------:R-:W-:Y:S01]  /*4400*/  R2UR UR58, R59 ;  /* 0x000000003b3a72ca */ /* 0x000fe200000e0000 */
[C---:B------:R-:W-:Y:S02]  /*4410*/  IMAD.IADD R59, R9.reuse, 0x1, R60 ;  /* 0x00000001093b7824 */ /* 0x040fe400078e023c */
[----:B------:R-:W-:Y:S01]  /*4420*/  IMAD.IADD R9, R9, 0x1, R62 ;  /* 0x0000000109097824 */ /* 0x000fe200078e023e */
[----:B------:R-:W-:Y:S02]  /*4430*/  WARPGROUP.DEPBAR.LE gsb0, 0x0 ;  /* 0x00008000000079c5 */ /* 0x000fe40000010000 */
[----:B------:R-:W-:-:S06]  /*4440*/  WARPGROUP.ARRIVE ;  /* 0x00000000000079c5 */ /* 0x000fcc0000000000 */
[----:B------:R-:W-:Y:S01]  /*4450*/  HGMMA.64x64x16.F32.BF16 R24, gdesc[UR8], R24, gsb0 ;  /* 0x00e00000081879f0 */ /* 0x000fe20008001818 */
[----:B------:R-:W-:Y:S01]  /*4460*/  R2UR UR10, R188 ;  /* 0x00000000bc0a72ca */ /* 0x000fe200000e0000 */
[----:B------:R-:W-:Y:S01]  /*4470*/  UMOV UR11, 0x40000040 ;  /* 0x40000040000b7882 */ /* 0x000fe20000000000 */
[----:B------:R-:W-:Y:S02]  /*4480*/  WARPGROUP.DEPBAR.LE gsb0, 0x0 ;  /* 0x00008000000079c5 */ /* 0x000fe40000010000 */
        /* <DEDUP_REMOVED lines=34> */
[----:B------:R-:W-:Y:S01]  /*46b0*/  HGMMA.64x64x16.F32.BF16 R24, gdesc[UR56], R24, gsb0 ;  /* 0x00e00000381879f0 */ /* 0x000fe20008001818 */
[----:B------:R-:W-:Y:S01]  /*46c0*/  R2UR UR56, R8 ;  /* 0x00000000083872ca */ /* 0x000fe200000e0000 */
[----:B------:R-:W-:Y:S01]  /*46d0*/  UMOV UR57, 0x40000040 ;  /* 0x4000004000397882 */ /* 0x000fe20000000000 */
[----:B------:R-:W-:Y:S01]  /*46e0*/  R2UR UR58, R59 ;  /* 0x000000003b3a72ca */ /* 0x000fe200000e0000 */
[----:B------:R-:W-:Y:S01]  /*46f0*/  UMOV UR59, 0x40000040 ;  /* 0x40000040003b7882 */ /* 0x000fe20000000000 */
[----:B------:R-:W-:Y:S01]  /*4700*/  IMAD.IADD R8, R7, 0x1, R62 ;  /* 0x0000000107087824 */ /* 0x000fe200078e023e */
[----:B------:R-:W-:Y:S02]  /*4710*/  WARPGROUP.DEPBAR.LE gsb0, 0x0 ;  /* 0x00008000000079c5 */ /* 0x000fe40000010000 */
[----:B------:R-:W-:-:S08]  /*4720*/  WARPGROUP.ARRIVE ;  /* 0x00000000000079c5 */ /* 0x000fd00000000000 */
[----:B------:R-:W-:Y:S01]  /*4730*/  HGMMA.64x64x16.F32.BF16 R24, gdesc[UR56], R24, gsb0 ;  /* 0x00e00000381879f0 */ /* 0x000fe20008001818 */
[----:B------:R-:W-:Y:S01]  /*4740*/  R2UR UR58, R9 ;  /* 0x00000000093a72ca */ /* 0x000fe200000e0000 */
[----:B------:R-:W-:Y:S01]  /*4750*/  UMOV UR59, 0x40000040 ;  /* 0x40000040003b7882 */ /* 0x000fe20000000000 */
[----:B------:R-:W-:Y:S01]  /*4760*/  R2UR UR56, R8 ;  /* 0x00000000083872ca */ /* 0x000fe200000e0000 */
[----:B------:R-:W-:Y:S01]  /*4770*/  UMOV UR57, 0x40000040 ;  /* 0x4000004000397882 */ /* 0x000fe20000000000 */
[----:B------:R-:W-:Y:S02]  /*4780*/  IMAD.MOV.U32 R8, RZ, RZ, 0x28 ;  /* 0x00000028ff087424 */ /* 0x000fe400078e00ff */
[----:B------:R-:W-:-:S03]  /*4790*/  IMAD.MOV.U32 R9, RZ, RZ, 0xa00 ;  /* 0x00000a00ff097424 */ /* 0x000fc600078e00ff */
[----:B------:R-:W-:Y:S02]  /*47a0*/  SEL R8, R8, 0x26, P1 ;  /* 0x0000002608087807 */ /* 0x000fe40000800000 */
[----:B------:R-:W-:Y:S02]  /*47b0*/  SEL R9, R9, 0x980, P1 ;  /* 0x0000098009097807 */ /* 0x000fe40000800000 */
[----:B------:R-:W-:Y:S02]  /*47c0*/  LOP3.LUT R8, R8, 0x6, RZ, 0xc0, !PT ;  /* 0x0000000608087812 */ /* 0x000fe400078ec0ff */
[----:B------:R-:W-:-:S04]  /*47d0*/  LOP3.LUT R9, R9, 0xa00, RZ, 0xc0, !PT ;  /* 0x00000a0009097812 */ /* 0x000fc800078ec0ff */
[CC--:B------:R-:W-:Y:S02]  /*47e0*/  IADD3 R59, R8.reuse, R9.reuse, R5 ;  /* 0x00000009083b7210 */ /* 0x0c0fe40007ffe005 */
[----:B------:R-:W-:Y:S01]  /*47f0*/  IADD3 R8, R8, R9, R6 ;  /* 0x0000000908087210 */ /* 0x000fe20007ffe006 */
[----:B------:R-:W-:-:S04]  /*4800*/  VIADD R9, R6, 0xa00 ;  /* 0x00000a0006097836 */ /* 0x000fc80000000000 */
[----:B------:R-:W-:Y:S01]  /*4810*/  IMAD.IADD R61, R58, 0x1, R9 ;  /* 0x000000013a3d7824 */ /* 0x000fe200078e0209 */
[----:B------:R-:W-:Y:S02]  /*4820*/  WARPGROUP.DEPBAR.LE gsb0, 0x0 ;  /* 0x00008000000079c5 */ /* 0x000fe40000010000 */
[----:B------:R-:W-:-:S06]  /*4830*/  WARPGROUP.ARRIVE ;  /* 0x00000000000079c5 */ /* 0x000fcc0000000000 */
[----:B------:R-:W-:Y:S01]  /*4840*/  HGMMA.64x64x16.F32.BF16 R24, gdesc[UR56], R24, gsb0 ;  /* 0x00e00000381879f0 */ /* 0x000fe20008001818 */
[----:B------:R-:W-:Y:S01]  /*4850*/  R2UR UR56, R59 ;  /* 0x000000003b3872ca */ /* 0x000fe200000e0000 */
[----:B------:R-:W-:Y:S01]  /*4860*/  UMOV UR57, 0x40000040 ;  /* 0x4000004000397882 */ /* 0x000fe20000000000 */
[----:B------:R-:W-:Y:S01]  /*4870*/  R2UR UR58, R8 ;  /* 0x00000000083a72ca */ /* 0x000fe200000e0000 */
[----:B------:R-:W-:Y:S01]  /*4880*/  UMOV UR59, 0x40000040 ;  /* 0x40000040003b7882 */ /* 0x000fe20000000000 */
        /* <DEDUP_REMOVED lines=9> */
[C---:B------:R-:W-:Y:S02]  /*4920*/  IMAD.IADD R59, R60.reuse, 0x1, R8 ;  /* 0x000000013c3b7824 */ /* 0x040fe400078e0208 */
[--C-:B------:R-:W-:Y:S02]  /*4930*/  IMAD.IADD R61, R60, 0x1, R9.reuse ;  /* 0x000000013c3d7824 */ /* 0x100fe400078e0209 */
[----:B------:R-:W-:Y:S01]  /*4940*/  IMAD.IADD R9, R62, 0x1, R9 ;  /* 0x000000013e097824 */ /* 0x000fe200078e0209 */
[----:B------:R-:W-:-:S02]  /*4950*/  WARPGROUP.DEPBAR.LE gsb0, 0x0 ;  /* 0x00008000000079c5 */ /* 0x000fc40000010000 */
        /* <DEDUP_REMOVED lines=30> */
[----:B------:R-:W-:Y:S02]  /*4b40*/  VIADD R59, R6, 0xc00 ;  /* 0x00000c00063b7836 */ /* 0x000fe40000000000 */
[C---:B------:R-:W-:Y:S02]  /*4b50*/  IMAD.IADD R61, R58.reuse, 0x1, R9 ;  /* 0x000000013a3d7824 */ /* 0x040fe400078e0209 */
        /* <DEDUP_REMOVED lines=77> */
[----:B------:R-:W-:-:S05]  /*5030*/  IMAD.U32 R59, RZ, RZ, UR60 ;  /* 0x0000003cff3b7e24 */ /* 0x000fca000f8e00ff */
[----:B------:R-:W-:-:S04]  /*5040*/  IADD3 R56, -R56, 0x40, R59 ;  /* 0x0000004038387810 */ /* 0x000fc80007ffe13b */
[C---:B------:R-:W-:Y:S02]  /*5050*/  ISETP.GT.AND P1, PT, R56.reuse, RZ, PT ;  /* 0x000000ff3800720c */ /* 0x040fe40003f24270 */
[C---:B------:R-:W-:Y:S02]  /*5060*/  ISETP.GT.AND P2, PT, R56.reuse, 0x1, PT ;  /* 0x000000013800780c */ /* 0x040fe40003f44270 */
[C---:B------:R-:W-:Y:S02]  /*5070*/  ISETP.GT.AND P3, PT, R56.reuse, 0x8, PT ;  /* 0x000000083800780c */ /* 0x040fe40003f64270 */
[C---:B------:R-:W-:Y:S02]  /*5080*/  ISETP.GT.AND P4, PT, R56.reuse, 0x9, PT ;  /* 0x000000093800780c */ /* 0x040fe40003f84270 */
[C---:B------:R-:W-:Y:S02]  /*5090*/  ISETP.GT.AND P5, PT, R56.reuse, 0x10, PT ;  /* 0x000000103800780c */ /* 0x040fe40003fa4270 */
[----:B------:R-:W-:Y:S01]  /*50a0*/  ISETP.GT.AND P6, PT, R56, 0x11, PT ;  /* 0x000000113800780c */ /* 0x000fe20003fc4270 */
[----:B------:R-:W-:-:S02]  /*50b0*/  WARPGROUP.DEPBAR.LE gsb0, 0x0 ;  /* 0x00008000000079c5 */ /* 0x000fc40000010000 */
[----:B------:R-:W-:-:S06]  /*50c0*/  WARPGROUP.ARRIVE ;  /* 0x00000000000079c5 */ /* 0x000fcc0000000000 */
[----:B------:R-:W-:Y:S01]  /*50d0*/  HGMMA.64x64x16.F32.BF16 R24, gdesc[UR56], R24, gsb0 ;  /* 0x00e00000381879f0 */ /* 0x000fe20008001818 */
[----:B------:R-:W-:Y:S01]  /*50e0*/  R2UR UR56, R60 ;  /* 0x000000003c3872ca */ /* 0x000fe200000e0000 */
[----:B------:R-:W-:Y:S01]  /*50f0*/  UMOV UR57, 0x40000040 ;  /* 0x4000004000397882 */ /* 0x000fe20000000000 */
[----:B------:R-:W-:Y:S01]  /*5100*/  R2UR UR58, R58 ;  /* 0x000000003a3a72ca */ /* 0x000fe200000e0000 */
[----:B------:R-:W-:Y:S01]  /*5110*/  UMOV UR59, 0x40000040 ;  /* 0x40000040003b7882 */ /* 0x000fe20000000000 */
[----:B------:R-:W-:Y:S02]  /*5120*/  WARPGROUP.DEPBAR.LE gsb0, 0x0 ;  /* 0x00008000000079c5 */ /* 0x000fe40000010000 */
[----:B------:R-:W-:-:S09]  /*5130*/  WARPGROUP.ARRIVE ;  /* 0x00000000000079c5 */ /* 0x000fd20000000000 */
        /* <DEDUP_REMOVED lines=43> */
[----:B------:R-:W-:-:S02]  /*53f0*/  ULDC UR6, c[0x0][0xa80] ;  /* 0x0002a00000067ab9 */ /* 0x000fc40000000800 */
[----:B------:R-:W-:-:S03]  /*5400*/  FMNMX.FTZ R58, R28, R59, !PT ;  /* 0x0000003b1c3a7209 */ /* 0x000fc60007810000 */
[----:B------:R-:W2:Y:S01]  /*5410*/  MUFU.TANH R26, R26 ;  /* 0x0000001a001a7308 */ /* 0x000ea20000002400 */
[----:B0-----:R-:W-:-:S04]  /*5420*/  FSEL R29, R29, -INF , P4 ;  /* 0xff8000001d1d7808 */ /* 0x001fc80002000000 */
[----:B------:R-:W-:-:S03]  /*5430*/  FMNMX.FTZ R59, R29, R58, !PT ;  /* 0x0000003a1d3b7209 */ /* 0x000fc60007810000 */
        /* <DEDUP_REMOVED lines=65> */
[----:B------:R-:W-:-:S03]  /*5850*/  FMNMX.FTZ R58, R53, R56, !PT ;  /* 0x00000038353a7209 */ /* 0x000fc60007810000 */
[----:B------:R-:W1:Y:S01]  /*5860*/  MUFU.TANH R50, R50 ;  /* 0x0000003200327308 */ /* 0x000e620000002400 */
[----:B--2---:R-:W-:Y:S01]  /*5870*/  FSEL R46, R46, -INF , P5 ;  /* 0xff8000002e2e7808 */ /* 0x004fe20002800000 */
[----:B------:R-:W2:Y:S06]  /*5880*/  SHFL.BFLY PT, R59, R58, 0x2, 0x1f ;  /* 0x0c401f003a3b7f89 */ /* 0x000eac00000e0000 */
[----:B------:R-:W3:Y:S01]  /*5890*/  MUFU.TANH R51, R51 ;  /* 0x0000003300337308 */ /* 0x000ee20000002400 */
[----:B0-----:R-:W-:-:S07]  /*58a0*/  FSEL R47, R47, -INF , P6 ;  /* 0xff8000002f2f7808 */ /* 0x001fce0003000000 */
[----:B------:R-:W0:Y:S01]  /*58b0*/  MUFU.TANH R54, R54 ;  /* 0x0000003600367308 */ /* 0x000e220000002400 */
[----:B-1----:R-:W-:-:S07]  /*58c0*/  FSEL R50, R50, -INF , P1 ;  /* 0xff80000032327808 */ /* 0x002fce0000800000 */
[----:B------:R-:W1:Y:S01]  /*58d0*/  MUFU.TANH R55, R55 ;  /* 0x0000003700377308 */ /* 0x000e620000002400 */
[----:B---3--:R-:W-:Y:S02]  /*58e0*/  FSEL R51, R51, -INF , P2 ;  /* 0xff80000033337808 */ /* 0x008fe40001000000 */
[----:B--2---:R-:W-:Y:S02]  /*58f0*/  FMNMX.FTZ R186, R58, R59, !PT ;  /* 0x0000003b3aba7209 */ /* 0x004fe40007810000 */
[----:B------:R-:W-:-:S03]  /*5900*/  FMNMX.FTZ R59, R26, R27, !PT ;  /* 0x0000001b1a3b7209 */ /* 0x000fc60007810000 */
[----:B------:R-:W2:Y:S01]  /*5910*/  SHFL.BFLY PT, R61, R186, 0x1, 0x1f ;  /* 0x0c201f00ba3d7f89 */ /* 0x000ea200000e0000 */
[----:B------:R-:W-:Y:S02]  /*5920*/  FMNMX.FTZ R56, R30, R59, !PT ;  /* 0x0000003b1e387209 */ /* 0x000fe40007810000 */
[----:B0-----:R-:W-:Y:S02]  /*5930*/  FSEL R54, R54, -INF , P3 ;  /* 0xff80000036367808 */ /* 0x001fe40001800000 */
[----:B------:R-:W-:-:S04]  /*5940*/  FMNMX.FTZ R59, R31, R56, !PT ;  /* 0x000000381f3b7209 */ /* 0x000fc80007810000 */
[----:B------:R-:W-:Y:S02]  /*5950*/  FMNMX.FTZ R56, R34, R59, !PT ;  /* 0x0000003b22387209 */ /* 0x000fe40007810000 */
[----:B-1----:R-:W-:Y:S02]  /*5960*/  FSEL R55, R55, -INF , P4 ;  /* 0xff80000037377808 */ /* 0x002fe40002000000 */
[----:B------:R-:W-:-:S04]  /*5970*/  FMNMX.FTZ R59, R35, R56, !PT ;  /* 0x00000038233b7209 */ /* 0x000fc80007810000 */
[----:B------:R-:W-:-:S04]  /*5980*/  FMNMX.FTZ R56, R38, R59, !PT ;  /* 0x0000003b26387209 */ /* 0x000fc80007810000 */
[----:B------:R-:W-:Y:S02]  /*5990*/  FMNMX.FTZ R59, R39, R56, !PT ;  /* 0x00000038273b7209 */ /* 0x000fe40007810000 */
[----:B--2---:R-:W-:Y:S02]  /*59a0*/  FMNMX.FTZ R186, R186, R61, !PT ;  /* 0x0000003dbaba7209 */ /* 0x004fe40007810000 */
[----:B------:R-:W-:Y:S02]  /*59b0*/  FMNMX.FTZ R56, R42, R59, !PT ;  /* 0x0000003b2a387209 */ /* 0x000fe40007810000 */
[C---:B------:R-:W-:Y:S01]  /*59c0*/  FSETP.NEU.FTZ.AND P5, PT, R186.reuse, -INF , PT ;  /* 0xff800000ba00780b */ /* 0x040fe20003fbd000 */
[----:B------:R-:W-:Y:S01]  /*59d0*/  FMUL.FTZ R58, R186, UR6 ;  /* 0x00000006ba3a7c20 */ /* 0x000fe20008410000 */
[----:B------:R-:W-:-:S04]  /*59e0*/  FMNMX.FTZ R59, R43, R56, !PT ;  /* 0x000000382b3b7209 */ /* 0x000fc80007810000 */
[----:B------:R-:W-:Y:S02]  /*59f0*/  FMNMX.FTZ R56, R46, R59, !PT ;  /* 0x0000003b2e387209 */ /* 0x000fe40007810000 */
[----:B------:R-:W-:Y:S02]  /*5a00*/  FSEL R58, R58, RZ, P5 ;  /* 0x000000ff3a3a7208 */ /* 0x000fe40002800000 */
[----:B------:R-:W-:-:S03]  /*5a10*/  FMNMX.FTZ R59, R47, R56, !PT ;  /* 0x000000382f3b7209 */ /* 0x000fc60007810000 */
[--C-:B------:R-:W-:Y:S01]  /*5a20*/  FFMA.FTZ R168, R24, UR6, -R58.reuse ;  /* 0x0000000618a87c23 */ /* 0x100fe2000801083a */
[----:B------:R-:W-:Y:S01]  /*5a30*/  FMNMX.FTZ R24, R50, R59, !PT ;  /* 0x0000003b32187209 */ /* 0x000fe20007810000 */
[--C-:B------:R-:W-:Y:S01]  /*5a40*/  FFMA.FTZ R169, R25, UR6, -R58.reuse ;  /* 0x0000000619a97c23 */ /* 0x100fe2000801083a */
[--C-:B------:R-:W-:Y:S01]  /*5a50*/  FFMA.FTZ R171, R29, UR6, -R58.reuse ;  /* 0x000000061dab7c23 */ /* 0x100fe2000801083a */
        /* <DEDUP_REMOVED lines=13> */
[--C-:B------:R-:W-:Y:S01]  /*5b30*/  FFMA.FTZ R181, R49, UR6, -R58.reuse ;  /* 0x0000000631b57c23 */ /* 0x100fe2000801083a */
[----:B------:R-:W0:Y:S01]  /*5b40*/  SHFL.BFLY PT, R25, R24, 0x2, 0x1f ;  /* 0x0c401f0018197f89 */ /* 0x000e2200000e0000 */
[--C-:B------:R-:W-:Y:S01]  /*5b50*/  FFMA.FTZ R182, R52, UR6, -R58.reuse ;  /* 0x0000000634b67c23 */ /* 0x100fe2000801083a */
[----:B------:R-:W-:Y:S01]  /*5b60*/  FFMA.FTZ R193, R53, UR6, -R58 ;  /* 0x0000000635c17c23 */ /* 0x000fe2000801083a */
[----:B------:R-:W-:Y:S08]  /*5b70*/  MUFU.EX2 R168, R168 ;  /* 0x000000a800a87308 */ /* 0x000ff00000000800 */
[----:B------:R-:W-:Y:S08]  /*5b80*/  MUFU.EX2 R169, R169 ;  /* 0x000000a900a97308 */ /* 0x000ff00000000800 */
[----:B------:R-:W-:Y:S01]  /*5b90*/  MUFU.EX2 R170, R170 ;  /* 0x000000aa00aa7308 */ /* 0x000fe20000000800 */
[----:B0-----:R-:W-:-:S07]  /*5ba0*/  FMNMX.FTZ R25, R24, R25, !PT ;  /* 0x0000001918197209 */ /* 0x001fce0007810000 */
[----:B------:R-:W0:Y:S01]  /*5bb0*/  MUFU.EX2 R171, R171 ;  /* 0x000000ab00ab7308 */ /* 0x000e220000000800 */
[----:B------:R-:W1:Y:S07]  /*5bc0*/  SHFL.BFLY PT, R24, R25, 0x1, 0x1f ;  /* 0x0c201f0019187f89 */ /* 0x000e6e00000e0000 */
[----:B------:R-:W-:Y:S08]  /*5bd0*/  MUFU.EX2 R172, R172 ;  /* 0x000000ac00ac7308 */ /* 0x000ff00000000800 */
[----:B------:R-:W2:Y:S01]  /*5be0*/  MUFU.EX2 R173, R173 ;  /* 0x000000ad00ad7308 */ /* 0x000ea20000000800 */
[----:B0-----:R-:W-:-:S07]  /*5bf0*/  F2FP.BF16.F32.PACK_AB R154, R171, R170 ;  /* 0x000000aaab9a723e */ /* 0x001fce00000010ff */
[----:B------:R-:W-:Y:S01]  /*5c00*/  MUFU.EX2 R174, R174 ;  /* 0x000000ae00ae7308 */ /* 0x000fe20000000800 */
[----:B-1----:R-:W-:-:S04]  /*5c10*/  FMNMX.FTZ R187, R25, R24, !PT ;  /* 0x0000001819bb7209 */ /* 0x002fc80007810000 */
[C---:B------:R-:W-:Y:S01]  /*5c20*/  FSETP.NEU.FTZ.AND P1, PT, R187.reuse, -INF , PT ;  /* 0xff800000bb00780b */ /* 0x040fe20003f3d000 */
[----:B------:R-:W-:Y:S02]  /*5c30*/  FMUL.FTZ R24, R187, UR6 ;  /* 0x00000006bb187c20 */ /* 0x000fe40008410000 */
[----:B------:R-:W0:Y:S01]  /*5c40*/  MUFU.EX2 R175, R175 ;  /* 0x000000af00af7308 */ /* 0x000e220000000800 */
[----:B--2---:R-:W-:Y:S02]  /*5c50*/  F2FP.BF16.F32.PACK_AB R156, R173, R172 ;  /* 0x000000acad9c723e */ /* 0x004fe400000010ff */
[----:B------:R-:W-:Y:S02]  /*5c60*/  FSEL R29, R24, RZ, P1 ;  /* 0x000000ff181d7208 */ /* 0x000fe40000800000 */
[CC--:B------:R-:W-:Y:S02]  /*5c70*/  LEA.HI R24, R57.reuse, R152.reuse, RZ, 0x4 ;  /* 0x0000009839187211 */ /* 0x0c0fe400078f20ff */
[----:B------:R-:W-:Y:S01]  /*5c80*/  LEA.HI R57, R57, R152, RZ, 0x5 ;  /* 0x0000009839397211 */ /* 0x000fe200078f28ff */
[--C-:B------:R-:W-:Y:S01]  /*5c90*/  FFMA.FTZ R183, R26, UR6, -R29.reuse ;  /* 0x000000061ab77c23 */ /* 0x100fe2000801081d */
[----:B------:R-:W-:Y:S01]  /*5ca0*/  LOP3.LUT R25, R24, 0xfffffff0, RZ, 0xc0, !PT ;  /* 0xfffffff018197812 */ /* 0x000fe200078ec0ff */
[----:B------:R-:W-:Y:S01]  /*5cb0*/  FFMA.FTZ R194, R27, UR6, -R29 ;  /* 0x000000061bc27c23 */ /* 0x000fe2000801081d */
[----:B------:R-:W-:Y:S01]  /*5cc0*/  SHF.R.U32.HI R24, RZ, 0x1, R24 ;  /* 0x00000001ff187819 */ /* 0x000fe20000011618 */
[----:B------:R-:W-:Y:S01]  /*5cd0*/  IMAD.SHL.U32 R57, R57, 0x20, RZ ;  /* 0x0000002039397824 */ /* 0x000fe200078e00ff */
[----:B------:R-:W-:Y:S01]  /*5ce0*/  ISETP.NE.AND P1, PT, R65, RZ, PT ;  /* 0x000000ff4100720c */ /* 0x000fe20003f25270 */
[----:B------:R-:W-:-:S02]  /*5cf0*/  IMAD.IADD R25, R152, 0x1, -R25 ;  /* 0x0000000198197824 */ /* 0x000fc400078e0a19 */
[--C-:B------:R-:W-:Y:S01]  /*5d00*/  FFMA.FTZ R195, R30, UR6, -R29.reuse ;  /* 0x000000061ec37c23 */ /* 0x100fe2000801081d */
[--C-:B------:R-:W-:Y:S01]  /*5d10*/  FFMA.FTZ R196, R31, UR6, -R29.reuse ;  /* 0x000000061fc47c23 */ /* 0x100fe2000801081d */
[----:B------:R-:W-:Y:S01]  /*5d20*/  LOP3.LUT R57, R57, 0x7ffffc00, RZ, 0xc0, !PT ;  /* 0x7ffffc0039397812 */ /* 0x000fe200078ec0ff */
[----:B------:R-:W-:Y:S01]  /*5d30*/  FFMA.FTZ R197, R34, UR6, -R29 ;  /* 0x0000000622c57c23 */ /* 0x000fe2000801081d */
[----:B------:R-:W-:Y:S01]  /*5d40*/  SHF.R.S32.HI R26, RZ, 0x1f, R25 ;  /* 0x0000001fff1a7819 */ /* 0x000fe20000011419 */
[--C-:B------:R-:W-:Y:S01]  /*5d50*/  FFMA.FTZ R198, R35, UR6, -R29.reuse ;  /* 0x0000000623c67c23 */ /* 0x100fe2000801081d */
[--C-:B------:R-:W-:Y:S01]  /*5d60*/  FFMA.FTZ R199, R38, UR6, -R29.reuse ;  /* 0x0000000626c77c23 */ /* 0x100fe2000801081d */
[--C-:B------:R-:W-:Y:S01]  /*5d70*/  FFMA.FTZ R200, R39, UR6, -R29.reuse ;  /* 0x0000000627c87c23 */ /* 0x100fe2000801081d */
[----:B------:R-:W-:Y:S01]  /*5d80*/  LEA.HI R26, R26, R25, RZ, 0x3 ;  /* 0x000000191a1a7211 */ /* 0x000fe200078f18ff */
[--C-:B------:R-:W-:Y:S01]  /*5d90*/  FFMA.FTZ R201, R42, UR6, -R29.reuse ;  /* 0x000000062ac97c23 */ /* 0x100fe2000801081d */
[--C-:B------:R-:W-:Y:S01]  /*5da0*/  FFMA.FTZ R202, R43, UR6, -R29.reuse ;  /* 0x000000062bca7c23 */ /* 0x100fe2000801081d */
[----:B------:R-:W-:Y:S01]  /*5db0*/  FFMA.FTZ R203, R46, UR6, -R29 ;  /* 0x000000062ecb7c23 */ /* 0x000fe2000801081d */
[C---:B------:R-:W-:Y:S01]  /*5dc0*/  LOP3.LUT R28, R26.reuse, 0xfffffff8, RZ, 0xc0, !PT ;  /* 0xfffffff81a1c7812 */ /* 0x040fe200078ec0ff */
[----:B------:R-:W-:-:S02]  /*5dd0*/  IMAD.SHL.U32 R26, R26, 0x40, RZ ;  /* 0x000000401a1a7824 */ /* 0x000fc400078e00ff */
[--C-:B------:R-:W-:Y:S01]  /*5de0*/  FFMA.FTZ R204, R47, UR6, -R29.reuse ;  /* 0x000000062fcc7c23 */ /* 0x100fe2000801081d */
[--C-:B------:R-:W-:Y:S01]  /*5df0*/  FFMA.FTZ R205, R50, UR6, -R29.reuse ;  /* 0x0000000632cd7c23 */ /* 0x100fe2000801081d */
[--C-:B------:R-:W-:Y:S01]  /*5e00*/  FFMA.FTZ R206, R51, UR6, -R29.reuse ;  /* 0x0000000633ce7c23 */ /* 0x100fe2000801081d */
[----:B------:R-:W-:Y:S01]  /*5e10*/  IMAD.IADD R28, R25, 0x1, -R28 ;  /* 0x00000001191c7824 */ /* 0x000fe200078e0a1c */
[----:B------:R-:W-:Y:S01]  /*5e20*/  LOP3.LUT R26, R26, 0x7ffffe00, RZ, 0xc0, !PT ;  /* 0x7ffffe001a1a7812 */ /* 0x000fe200078ec0ff */
[--C-:B------:R-:W-:Y:S01]  /*5e30*/  FFMA.FTZ R207, R54, UR6, -R29.reuse ;  /* 0x0000000636cf7c23 */ /* 0x100fe2000801081d */
[----:B------:R-:W-:Y:S01]  /*5e40*/  FFMA.FTZ R208, R55, UR6, -R29 ;  /* 0x0000000637d07c23 */ /* 0x000fe2000801081d */
[C---:B------:R-:W-:Y:S01]  /*5e50*/  IMAD.SHL.U32 R25, R28.reuse, 0x40, RZ ;  /* 0x000000401c197824 */ /* 0x040fe200078e00ff */
[----:B------:R-:W-:Y:S01]  /*5e60*/  MUFU.EX2 R183, R183 ;  /* 0x000000b700b77308 */ /* 0x000fe20000000800 */
[C---:B------:R-:W-:Y:S02]  /*5e70*/  LOP3.LUT P3, RZ, R28.reuse, 0x4, RZ, 0xc0, !PT ;  /* 0x000000041cff7812 */ /* 0x040fe4000786c0ff */
[----:B------:R-:W-:-:S02]  /*5e80*/  LOP3.LUT P2, RZ, R28, 0x2, RZ, 0xc0, !PT ;  /* 0x000000021cff7812 */ /* 0x000fc4000784c0ff */
[----:B------:R-:W-:Y:S02]  /*5e90*/  LOP3.LUT R25, R25, 0x1c0, RZ, 0xc0, !PT ;  /* 0x000001c019197812 */ /* 0x000fe400078ec0ff */
[----:B------:R-:W-:Y:S01]  /*5ea0*/  SEL R192, R192, 0xffffffe0, !P2 ;  /* 0xffffffe0c0c07807 */ /* 0x000fe20005000000 */
[----:B------:R-:W1:Y:S01]  /*5eb0*/  MUFU.EX2 R194, R194 ;  /* 0x000000c200c27308 */ /* 0x000e620000000800 */
[----:B------:R-:W-:Y:S02]  /*5ec0*/  LOP3.LUT R24, R25, 0x8, R24, 0xf8, !PT ;  /* 0x0000000819187812 */ /* 0x000fe400078ef818 */
[----:B------:R-:W-:Y:S02]  /*5ed0*/  SHF.R.U32.HI R25, RZ, 0x3, R25 ;  /* 0x00000003ff197819 */ /* 0x000fe40000011619 */
[----:B------:R-:W-:Y:S01]  /*5ee0*/  F2FP.BF16.F32.PACK_AB R152, R169, R168 ;  /* 0x000000a8a998723e */ /* 0x000fe200000010ff */
[----:B------:R-:W-:Y:S01]  /*5ef0*/  FADD.FTZ R169, R168, R169 ;  /* 0x000000a9a8a97221 */ /* 0x000fe20000010000 */
[----:B------:R-:W-:Y:S01]  /*5f00*/  LOP3.LUT R24, R24, R25, RZ, 0x3c, !PT ;  /* 0x0000001918187212 */ /* 0x000fe200078e3cff */
[----:B------:R-:W-:Y:S01]  /*5f10*/  MUFU.EX2 R195, R195 ;  /* 0x000000c300c37308 */ /* 0x000fe20000000800 */
[----:B0-----:R-:W-:Y:S01]  /*5f20*/  F2FP.BF16.F32.PACK_AB R158, R175, R174 ;  /* 0x000000aeaf9e723e */ /* 0x001fe200000010ff */
[----:B------:R-:W-:Y:S01]  /*5f30*/  FADD.FTZ R170, R170, R169 ;  /* 0x000000a9aaaa7221 */ /* 0x000fe20000010000 */
[----:B------:R-:W-:Y:S01]  /*5f40*/  IADD3 R57, R24, R26, R57 ;  /* 0x0000001a18397210 */ /* 0x000fe20007ffe039 */
[----:B------:R-:W-:Y:S01]  /*5f50*/  @!P1 VIADD R24, R184, 0x38840 ;  /* 0x00038840b8189836 */ /* 0x000fe20000000000 */
[----:B------:R-:W-:Y:S01]  /*5f60*/  PLOP3.LUT P2, PT, PT, PT, UP0, 0x80, 0x0 ;  /* 0x000000000000781c */ /* 0x000fe20003f4f008 */
[----:B------:R-:W-:-:S02]  /*5f70*/  FADD.FTZ R171, R171, R170 ;  /* 0x000000aaabab7221 */ /* 0x000fc40000010000 */
[----:B------:R-:W0:Y:S01]  /*5f80*/  MUFU.EX2 R196, R196 ;  /* 0x000000c400c47308 */ /* 0x000e220000000800 */
[----:B------:R-:W-:Y:S01]  /*5f90*/  @!P1 PRMT R24, RZ, 0x654, R24 ;  /* 0x00000654ff189816 */ /* 0x000fe20000000018 */
[----:B------:R-:W-:Y:S01]  /*5fa0*/  IMAD R189, R57, 0x2, R184 ;  /* 0x0000000239bd7824 */ /* 0x000fe200078e02b8 */
[----:B-1----:R-:W-:Y:S01]  /*5fb0*/  F2FP.BF16.F32.PACK_AB R153, R194, R183 ;  /* 0x000000b7c299723e */ /* 0x002fe200000010ff */
[----:B------:R-:W-:Y:S01]  /*5fc0*/  FADD.FTZ R194, R183, R194 ;  /* 0x000000c2b7c27221 */ /* 0x000fe20000010000 */
[----:B------:R1:W-:Y:S01]  /*5fd0*/  @!P1 SYNCS.ARRIVE.TRANS64.RED.A1T0 RZ, [R24+URZ], RZ ;  /* 0x000000ff18ff99a7 */ /* 0x0003e2000810043f */
[C---:B------:R-:W-:Y:S02]  /*5fe0*/  VIADD R191, R189.reuse, 0x36400 ;  /* 0x00036400bdbf7836 */ /* 0x040fe40000000000 */
[----:B------:R-:W-:Y:S01]  /*5ff0*/  FADD.FTZ R172, R172, R171 ;  /* 0x000000abacac7221 */ /* 0x000fe20000010000 */
[----:B------:R-:W-:Y:S01]  /*6000*/  MUFU.EX2 R197, R197 ;  /* 0x000000c500c57308 */ /* 0x000fe20000000800 */
[----:B------:R-:W-:-:S02]  /*6010*/  VIADD R190, R189, 0x36440 ;  /* 0x00036440bdbe7836 */ /* 0x000fc40000000000 */
[----:B------:R-:W-:Y:S02]  /*6020*/  @P3 VIADD R190, R191, 0xffffffc0 ;  /* 0xffffffc0bfbe3836 */ /* 0x000fe40000000000 */
[----:B------:R-:W-:Y:S01]  /*6030*/  FADD.FTZ R173, R173, R172 ;  /* 0x000000acadad7221 */ /* 0x000fe20000010000 */
[----:B------:R-:W-:Y:S02]  /*6040*/  IMAD.IADD R191, R191, 0x1, R192 ;  /* 0x00000001bfbf7824 */ /* 0x000fe400078e02c0 */
[----:B------:R-:W-:Y:S01]  /*6050*/  IMAD.IADD R192, R192, 0x1, R190 ;  /* 0x00000001c0c07824 */ /* 0x000fe200078e02be */
[----:B------:R-:W2:Y:S01]  /*6060*/  MUFU.EX2 R198, R198 ;  /* 0x000000c600c67308 */ /* 0x000ea20000000800 */
[----:B0-----:R-:W-:Y:S01]  /*6070*/  F2FP.BF16.F32.PACK_AB R155, R196, R195 ;  /* 0x000000c3c49b723e */ /* 0x001fe200000010ff */
[----:B------:R-:W-:Y:S01]  /*6080*/  BAR.SYNC.DEFER_BLOCKING 0xf, 0x100 ;  /* 0x03c4000000007b1d */ /* 0x000fe20000010000 */
[----:B------:R-:W-:Y:S01]  /*6090*/  FADD.FTZ R195, R195, R194 ;  /* 0x000000c2c3c37221 */ /* 0x000fe20000010000 */
[----:B------:R-:W-:-:S03]  /*60a0*/  FADD.FTZ R174, R174, R173 ;  /* 0x000000adaeae7221 */ /* 0x000fc60000010000 */
[----:B------:R-:W-:Y:S01]  /*60b0*/  FADD.FTZ R196, R196, R195 ;  /* 0x000000c3c4c47221 */ /* 0x000fe20000010000 */
[----:B------:R-:W-:Y:S01]  /*60c0*/  MUFU.EX2 R199, R199 ;  /* 0x000000c700c77308 */ /* 0x000fe20000000800 */
[----:B------:R-:W-:-:S07]  /*60d0*/  FADD.FTZ R175, R175, R174 ;  /* 0x000000aeafaf7221 */ /* 0x000fce0000010000 */
[----:B------:R-:W0:Y:S01]  /*60e0*/  MUFU.EX2 R200, R200 ;  /* 0x000000c800c87308 */ /* 0x000e220000000800 */
[----:B--2---:R-:W-:Y:S01]  /*60f0*/  F2FP.BF16.F32.PACK_AB R157, R198, R197 ;  /* 0x000000c5c69d723e */ /* 0x004fe200000010ff */
[----:B------:R-:W-:-:S04]  /*6100*/  FADD.FTZ R197, R197, R196 ;  /* 0x000000c4c5c57221 */ /* 0x000fc80000010000 */
[----:B------:R-:W-:Y:S02]  /*6110*/  FADD.FTZ R198, R198, R197 ;  /* 0x000000c5c6c67221 */ /* 0x000fe40000010000 */
[----:B------:R-:W-:Y:S01]  /*6120*/  MUFU.EX2 R176, R176 ;  /* 0x000000b000b07308 */ /* 0x000fe20000000800 */
[----:B------:R2:W-:Y:S07]  /*6130*/  STSM.16.M88.4 [R189+0x36400], R152 ;  /* 0x03640098bd007844 */ /* 0x0005ee0000000200 */
[----:B------:R-:W3:Y:S01]  /*6140*/  MUFU.EX2 R177, R177 ;  /* 0x000000b100b17308 */ /* 0x000ee20000000800 */
[----:B0-----:R-:W-:Y:S01]  /*6150*/  F2FP.BF16.F32.PACK_AB R159, R200, R199 ;  /* 0x000000c7c89f723e */ /* 0x001fe200000010ff */
[----:B------:R-:W-:-:S04]  /*6160*/  FADD.FTZ R199, R199, R198 ;  /* 0x000000c6c7c77221 */ /* 0x000fc80000010000 */
[----:B------:R0:W-:Y:S01]  /*6170*/  STSM.16.M88.4 [R191], R156 ;  /* 0x0000009cbf007844 */ /* 0x0001e20000000200 */
[----:B------:R-:W-:Y:S01]  /*6180*/  FADD.FTZ R200, R200, R199 ;  /* 0x000000c7c8c87221 */ /* 0x000fe20000010000 */
[----:B------:R-:W-:Y:S08]  /*6190*/  MUFU.EX2 R178, R178 ;  /* 0x000000b200b27308 */ /* 0x000ff00000000800 */
[----:B------:R-:W4:Y:S01]  /*61a0*/  MUFU.EX2 R179, R179 ;  /* 0x000000b300b37308 */ /* 0x000f220000000800 */
[----:B---3--:R-:W-:Y:S01]  /*61b0*/  F2FP.BF16.F32.PACK_AB R160, R177, R176 ;  /* 0x000000b0b1a0723e */ /* 0x008fe200000010ff */
[----:B------:R-:W-:-:S04]  /*61c0*/  FADD.FTZ R176, R176, R175 ;  /* 0x000000afb0b07221 */ /* 0x000fc80000010000 */
[----:B------:R-:W-:Y:S02]  /*61d0*/  FADD.FTZ R177, R177, R176 ;  /* 0x000000b0b1b17221 */ /* 0x000fe40000010000 */
[----:B------:R-:W-:Y:S08]  /*61e0*/  MUFU.EX2 R201, R201 ;  /* 0x000000c900c97308 */ /* 0x000ff00000000800 */
[----:B------:R-:W3:Y:S01]  /*61f0*/  MUFU.EX2 R202, R202 ;  /* 0x000000ca00ca7308 */ /* 0x000ee20000000800 */
[----:B----4-:R-:W-:Y:S01]  /*6200*/  F2FP.BF16.F32.PACK_AB R162, R179, R178 ;  /* 0x000000b2b3a2723e */ /* 0x010fe200000010ff */
[----:B------:R-:W-:-:S04]  /*6210*/  FADD.FTZ R178, R178, R177 ;  /* 0x000000b1b2b27221 */ /* 0x000fc80000010000 */
[----:B------:R-:W-:Y:S02]  /*6220*/  FADD.FTZ R179, R179, R178 ;  /* 0x000000b2b3b37221 */ /* 0x000fe40000010000 */
        /* <DEDUP_REMOVED lines=25> */
[----:B------:R-:W-:Y:S01]  /*63c0*/  FADD.FTZ R206, R206, R205 ;  /* 0x000000cdcece7221 */ /* 0x000fe20000010000 */
[----:B----4-:R-:W-:-:S03]  /*63d0*/  F2FP.BF16.F32.PACK_AB R167, R208, R207 ;  /* 0x000000cfd0a7723e */ /* 0x010fc600000010ff */
[----:B------:R-:W-:Y:S02]  /*63e0*/  FADD.FTZ R207, R207, R206 ;  /* 0x000000cecfcf7221 */ /* 0x000fe40000010000 */
[----:B------:R0:W-:Y:S01]  /*63f0*/  STSM.16.M88.4 [R192], R164 ;  /* 0x000000a4c0007844 */ /* 0x0001e20000000200 */
[----:B-1----:R-:W-:Y:S01]  /*6400*/  WARPGROUP.ARRIVE ;  /* 0x00000000000079c5 */ /* 0x002fe20000000000 */
[----:B------:R-:W-:-:S05]  /*6410*/  FADD.FTZ R194, R208, R207 ;  /* 0x000000cfd0c27221 */ /* 0x000fca0000010000 */
[----:B------:R-:W-:Y:S01]  /*6420*/  HGMMA.64x256x16.F32.BF16 R24, R152, gdesc[UR8].tnspB, RZ, !UPT, gsb0 ;  /* 0x43e0000898187df0 */ /* 0x000fe2000c0018ff */
[----:B------:R-:W-:Y:S01]  /*6430*/  R2UR UR10, R209 ;  /* 0x00000000d10a72ca */ /* 0x000fe200000e0000 */
[----:B------:R-:W-:Y:S01]  /*6440*/  UMOV UR11, 0x40000040 ;  /* 0x40000040000b7882 */ /* 0x000fe20000000000 */
[C---:B------:R-:W-:Y:S01]  /*6450*/  VIADD R209, R188.reuse, 0x100 ;  /* 0x00000100bcd17836 */ /* 0x040fe20000000000 */
[----:B------:R-:W-:Y:S02]  /*6460*/  WARPGROUP.DEPBAR.LE gsb0, 0x0 ;  /* 0x00008000000079c5 */ /* 0x000fe40000010000 */
[----:B------:R-:W-:Y:S01]  /*6470*/  WARPGROUP.ARRIVE ;  /* 0x00000000000079c5 */ /* 0x000fe20000000000 */
[----:B--2---:R-:W-:-:S15]  /*6480*/  VIADD R152, R188, 0x180 ;  /* 0x00000180bc987836 */ /* 0x004fde0000000000 */
[----:B------:R-:W-:-:S06]  /*6490*/  NOP ;  /* 0x0000000000007918 */ /* 0x000fcc0000000000 */
[----:B------:R-:W-:Y:S01]  /*64a0*/  HGMMA.64x256x16.F32.BF16 R24, R156, gdesc[UR8].tnspB, R24, gsb0 ;  /* 0x43e000089c187df0 */ /* 0x000fe20008001818 */
[----:B------:R-:W-:Y:S01]  /*64b0*/  R2UR UR10, R209 ;  /* 0x00000000d10a72ca */ /* 0x000fe200000e0000 */
[----:B------:R-:W-:Y:S01]  /*64c0*/  UMOV UR11, 0x40000040 ;  /* 0x40000040000b7882 */ /* 0x000fe20000000000 */
[----:B------:R-:W-:Y:S02]  /*64d0*/  WARPGROUP.DEPBAR.LE gsb0, 0x0 ;  /* 0x00008000000079c5 */ /* 0x000fe40000010000 */
[----:B------:R-:W-:-:S15]  /*64e0*/  WARPGROUP.ARRIVE ;  /* 0x00000000000079c5 */ /* 0x000fde0000000000 */
[----:B------:R-:W-:-:S08]  /*64f0*/  NOP ;  /* 0x0000000000007918 */ /* 0x000fd00000000000 */
[----:B------:R-:W-:Y:S01]  /*6500*/  HGMMA.64x256x16.F32.BF16 R24, R160, gdesc[UR8].tnspB, R24, gsb0 ;  /* 0x43e00008a0187df0 */ /* 0x000fe20008001818 */
[----:B------:R-:W-:Y:S01]  /*6510*/  R2UR UR10, R152 ;  /* 0x00000000980a72ca */ /* 0x000fe200000e0000 */
[----:B------:R-:W-:Y:S01]  /*6520*/  UMOV UR11, 0x40000040 ;  /* 0x40000040000b7882 */ /* 0x000fe20000000000 */
[----:B------:R-:W-:-:S05]  /*6530*/  @!P1 VIADD R152, R184, 0x38860 ;  /* 0x00038860b8989836 */ /* 0x000fca0000000000 */
[----:B------:R-:W-:Y:S01]  /*6540*/  @!P1 PRMT R152, RZ, 0x654, R152 ;  /* 0x00000654ff989816 */ /* 0x000fe20000000098 */
[----:B------:R-:W-:Y:S02]  /*6550*/  WARPGROUP.DEPBAR.LE gsb0, 0x0 ;  /* 0x00008000000079c5 */ /* 0x000fe40000010000 */
[----:B------:R-:W-:-:S15]  /*6560*/  WARPGROUP.ARRIVE ;  /* 0x00000000000079c5 */ /* 0x000fde0000000000 */
[----:B------:R-:W-:-:S02]  /*6570*/  NOP ;  /* 0x0000000000007918 */ /* 0x000fc40000000000 */
[----:B------:R-:W-:Y:S03]  /*6580*/  HGMMA.64x256x16.F32.BF16 R24, R164, gdesc[UR8].tnspB, R24, gsb0 ;  /* 0x43e00008a4187df0 */ /* 0x000fe60008001818 */
[----:B------:R-:W-:Y:S02]  /*6590*/  WARPGROUP.DEPBAR.LE gsb0, 0x0 ;  /* 0x00008000000079c5 */ /* 0x000fe40000010000 */
[----:B------:R-:W-:Y:S01]  /*65a0*/  @!PT LDS RZ, [RZ] ;  /* 0x00000000fffff984 */ /* 0x000fe20000000800 */
[----:B------:R-:W-:Y:S01]  /*65b0*/  @!PT LDS RZ, [RZ] ;  /* 0x00000000fffff984 */ /* 0x000fe20000000800 */
[----:B------:R-:W-:Y:S01]  /*65c0*/  @!PT LDS RZ, [RZ] ;  /* 0x00000000fffff984 */ /* 0x000fe20000000800 */
[----:B------:R-:W-:Y:S01]  /*65d0*/  @!PT LDS RZ, [RZ] ;  /* 0x00000000fffff984 */ /* 0x000fe20000000800 */
[----:B------:R1:W-:Y:S06]  /*65e0*/  MEMBAR.ALL.CTA ;  /* 0x0000000000007992 */ /* 0x0003ec0000008000 */
[----:B-1----:R-:W1:Y:S02]  /*65f0*/  FENCE.VIEW.ASYNC.S ;  /* 0x00000000000073c6 */ /* 0x002e640000000000 */
[----:B-1----:R-:W-:Y:S01]  /*6600*/  NOP ;  /* 0x0000000000007918 */ /* 0x002fe20000000000 */
[----:B------:R-:W-:Y:S06]  /*6610*/  BAR.ARV 0xe, 0x100 ;  /* 0x0384000000007b1d */ /* 0x000fec0000002000 */
[----:B------:R1:W-:Y:S02]  /*6620*/  @!P1 SYNCS.ARRIVE.TRANS64.RED.A1T0 RZ, [R152+URZ], RZ ;  /* 0x000000ff98ff99a7 */ /* 0x0003e4000810043f */
[----:B-1----:R-:W-:Y:S01]  /*6630*/  IMAD.MOV.U32 R152, RZ, RZ, RZ ;  /* 0x000000ffff987224 */ /* 0x002fe200078e00ff */
[----:B0-----:R-:W-:Y:S06]  /*6640*/  @!P2 BRA `(.L_x_3203) ;  /* 0x000000300050a947 */ /* 0x001fec0003800000 */
[----:B------:R-:W-:Y:S01]  /*6650*/  IMAD.MOV.U32 R196, RZ, RZ, RZ ;  /* 0x000000ffffc47224 */ /* 0x000fe200078e00ff */
[----:B------:R-:W-:Y:S01]  /*6660*/  ULDC UR60, c[0x0][0xad0] ;  /* 0x0002b400003c7ab9 */ /* 0x000fe20000000800 */
[----:B------:R-:W-:Y:S01]  /*6670*/  IMAD.U32 R198, RZ, RZ, UR61 ;  /* 0x0000003dffc67e24 */ /* 0x000fe2000f8e00ff */
[----:B------:R-:W-:-:S06]  /*6680*/  UMOV UR61, URZ ;  /* 0x0000003f003d7c82 */ /* 0x000fcc0008000000 */
.L_x_3212:
[----:B------:R-:W-:Y:S01]  /*6690*/  VIADD R197, R196, 0x1 ;  /* 0x00000001c4c57836 */ /* 0x000fe20000000000 */
[----:B------:R-:W-:Y:S02]  /*66a0*/  R2UR UR10, R198 ;  /* 0x00000000c60a72ca */ /* 0x000fe400000e0000 */
[----:B------:R-:W-:Y:S02]  /*66b0*/  R2UR UR7, R2 ;  /* 0x00000000020772ca */ /* 0x000fe400000e0000 */
[----:B------:R-:W-:-:S04]  /*66c0*/  ISETP.NE.AND P3, PT, R197, 0x2, PT ;  /* 0x00000002c500780c */ /* 0x000fc80003f65270 */
[----:B-1----:R-:W-:Y:S02]  /*66d0*/  SEL R152, RZ, 0x1, P3 ;  /* 0x00000001ff987807 */ /* 0x002fe40001800000 */
[----:B------:R-:W-:Y:S02]  /*66e0*/  SEL R197, R197, RZ, P3 ;  /* 0x000000ffc5c57207 */ /* 0x000fe40001800000 */
[----:B------:R-:W-:Y:S01]  /*66f0*/  R2UR UR6, R152 ;  /* 0x00000000980672ca */ /* 0x000fe200000e0000 */
[----:B------:R-:W-:Y:S01]  /*6700*/  IMAD.U32 R152, RZ, RZ, UR10 ;  /* 0x0000000aff987e24 */ /* 0x000fe2000f8e00ff */
[----:B------:R-:W-:-:S04]  /*6710*/  UIADD3 UR10, UR10, -0x1, URZ ;  /* 0xffffffff0a0a7890 */ /* 0x000fc8000fffe03f */
[----:B------:R-:W-:Y:S02]  /*6720*/  ISETP.GT.AND P2, PT, R152, UR7, PT ;  /* 0x0000000798007c0c */ /* 0x000fe4000bf44270 */
[----:B------:R-:W-:-:S05]  /*6730*/  IMAD.U32 R198, RZ, RZ, UR10 ;  /* 0x0000000affc67e24 */ /* 0x000fca000f8e00ff */
[----:B------:R-:W-:Y:S01]  /*6740*/  ULOP3.LUT UR61, UR61, UR6, URZ, 0x3c, !UPT ;  /* 0x000000063d3d7292 */ /* 0x000fe2000f8e3c3f */
[----:B------:R-:W-:Y:S11]  /*6750*/  @!P0 BRA `(.L_x_3204) ;  /* 0x0000000000048947 */ /* 0x000ff60003800000 */
[----:B------:R-:W-:Y:S01]  /*6760*/  BPT.TRAP 0x1 ;  /* 0x000000040000795c */ /* 0x000fe20000300000 */
.L_x_3204:
[----:B------:R-:W-:Y:S02]  /*6770*/  IMAD.U32 R200, RZ, RZ, UR61 ;  /* 0x0000003dffc87e24 */ /* 0x000fe4000f8e00ff */
[----:B------:R-:W-:-:S03]  /*6780*/  IMAD R195, R197, 0x8, R184 ;  /* 0x00000008c5c37824 */ /* 0x000fc600078e02b8 */
[----:B------:R-:W-:-:S04]  /*6790*/  SHF.L.U32 R200, R200, 0x1f, RZ ;  /* 0x0000001fc8c87819 */ /* 0x000fc800000006ff */
[----:B------:R0:W1:Y:S01]  /*67a0*/  SYNCS.PHASECHK.TRANS64.TRYWAIT P3, [R195+URZ+0x38830], R200 ;  /* 0x038830c8c30075a7 */ /* 0x000062000806017f */
[----:B------:R-:W-:Y:S05]  /*67b0*/  @!P0 BRA `(.L_x_3205) ;  /* 0x0000000000048947 */ /* 0x000fea0003800000 */
[----:B------:R-:W-:Y:S01]  /*67c0*/  BPT.TRAP 0x1 ;  /* 0x000000040000795c */ /* 0x000fe20000300000 */
.L_x_3205:
[----:B------:R-:W-:Y:S01]  /*67d0*/  IMAD R199, R197, 0x200, R4 ;  /* 0x00000200c5c77824 */ /* 0x000fe200078e0204 */
[----:B-1----:R-:W-:Y:S06]  /*67e0*/  @P3 BRA `(.L_x_3206) ;  /* 0x0000000000083947 */ /* 0x002fec0003800000 */
[----:B------:R-:W1:Y:S02]  /*67f0*/  SYNCS.PHASECHK.TRANS64.TRYWAIT P3, [R195+URZ+0x38830], R200 ;  /* 0x038830c8c30075a7 */ /* 0x000e64000806017f */
[----:B-1----:R-:W-:Y:S05]  /*6800*/  @!P3 BRA `(.L_x_3207) ;  /* 0x000000b800b8b947 */ /* 0x002fea0003800000 */
.L_x_3206:
[----:B------:R-:W-:Y:S01]  /*6810*/  R2UR UR6, R199 ;  /* 0x00000000c70672ca */ /* 0x000fe200000e0000 */
[----:B------:R-:W-:Y:S01]  /*6820*/  WARPGROUP.ARRIVE ;  /* 0x00000000000079c5 */ /* 0x000fe20000000000 */
[----:B------:R-:W-:Y:S01]  /*6830*/  MOV R201, UR17 ;  /* 0x0000001100c97c02 */ /* 0x000fe20008000f00 */
[----:B------:R-:W-:Y:S01]  /*6840*/  UMOV UR19, 0x40000040 ;  /* 0x4000004000137882 */ /* 0x000fe20000000000 */
[----:B------:R-:W-:Y:S01]  /*6850*/  MOV R202, UR16 ;  /* 0x0000001000ca7c02 */ /* 0x000fe20008000f00 */
[----:B------:R-:W-:Y:S01]  /*6860*/  UMOV UR15, 0x40000040 ;  /* 0x40000040000f7882 */ /* 0x000fe20000000000 */
[----:B------:R-:W-:Y:S01]  /*6870*/  R2UR UR16, R10 ;  /* 0x000000000a1072ca */ /* 0x000fe200000e0000 */
[----:B------:R-:W-:Y:S01]  /*6880*/  UMOV UR11, 0x40000040 ;  /* 0x40000040000b7882 */ /* 0x000fe20000000000 */
[----:B------:R-:W-:Y:S01]  /*6890*/  R2UR UR17, R11 ;  /* 0x000000000b1172ca */ /* 0x000fe200000e0000 */
[----:B------:R-:W-:Y:S01]  /*68a0*/  UMOV UR59, 0x40000040 ;  /* 0x40000040003b7882 */ /* 0x000fe20000000000 */
[----:B------:R-:W-:-:S02]  /*68b0*/  MOV R203, UR13 ;  /* 0x0000000d00cb7c02 */ /* 0x000fc40008000f00 */
[----:B------:R-:W-:Y:S01]  /*68c0*/  MOV R204, UR12 ;  /* 0x0000000c00cc7c02 */ /* 0x000fe20008000f00 */
[----:B------:R-:W-:Y:S01]  /*68d0*/  UMOV UR18, UR6 ;  /* 0x0000000600127c82 */ /* 0x000fe20008000000 */
[----:B------:R-:W-:Y:S02]  /*68e0*/  R2UR UR12, R12 ;  /* 0x000000000c0c72ca */ /* 0x000fe400000e0000 */
[----:B------:R-:W-:Y:S02]  /*68f0*/  R2UR UR13, R13 ;  /* 0x000000000d0d72ca */ /* 0x000fe400000e0000 */
[----:B------:R-:W-:Y:S02]  /*6900*/  MOV R205, UR9 ;  /* 0x0000000900cd7c02 */ /* 0x000fe40008000f00 */
[----:B------:R-:W-:Y:S01]  /*6910*/  MOV R206, UR8 ;  /* 0x0000000800ce7c02 */ /* 0x000fe20008000f00 */
[----:B------:R-:W-:Y:S01]  /*6920*/  HGMMA.64x64x16.F32.BF16 R152, gdesc[UR16], RZ, !UPT, gsb0 ;  /* 0x00e00000109879f0 */ /* 0x000fe2000c0018ff */
[----:B------:R-:W-:Y:S01]  /*6930*/  R2UR UR17, R201 ;  /* 0x00000000c91172ca */ /* 0x000fe200000e0000 */
[----:B------:R-:W-:Y:S01]  /*6940*/  VIADD R201, R199, 0x2 ;  /* 0x00000002c7c97836 */ /* 0x000fe20000000000 */
[----:B------:R-:W-:-:S02]  /*6950*/  R2UR UR8, R14 ;  /* 0x000000000e0872ca */ /* 0x000fc400000e0000 */
[----:B------:R-:W-:Y:S02]  /*6960*/  R2UR UR9, R15 ;  /* 0x000000000f0972ca */ /* 0x000fe400000e0000 */
[----:B------:R-:W-:Y:S01]  /*6970*/  R2UR UR6, R201 ;  /* 0x00000000c90672ca */ /* 0x000fe200000e0000 */
[C---:B------:R-:W-:Y:S01]  /*6980*/  VIADD R201, R199.reuse, 0x4 ;  /* 0x00000004c7c97836 */ /* 0x040fe20000000000 */
[----:B------:R-:W-:Y:S01]  /*6990*/  R2UR UR56, R16 ;  /* 0x00000000103872ca */ /* 0x000fe200000e0000 */
[----:B------:R-:W-:Y:S01]  /*69a0*/  VIADD R199, R199, 0x6 ;  /* 0x00000006c7c77836 */ /* 0x000fe20000000000 */
[----:B------:R-:W-:Y:S02]  /*69b0*/  R2UR UR57, R17 ;  /* 0x00000000113972ca */ /* 0x000fe400000e0000 */
[----:B------:R-:W-:-:S07]  /*69c0*/  R2UR UR16, R202 ;  /* 0x00000000ca1072ca */ /* 0x000fce00000e0000 */
[----:B------:R-:W-:Y:S01]  /*69d0*/  UMOV UR14, UR6 ;  /* 0x00000006000e7c82 */ /* 0x000fe20008000000 */
[----:B------:R-:W-:-:S13]  /*69e0*/  R2UR UR6, R201 ;  /* 0x00000000c90672ca */ /* 0x000fda00000e0000 */
[----:B------:R-:W-:Y:S01]  /*69f0*/  UMOV UR10, UR6 ;  /* 0x00000006000a7c82 */ /* 0x000fe20008000000 */
[----:B------:R-:W-:-:S13]  /*6a00*/  R2UR UR6, R199 ;  /* 0x00000000c70672ca */ /* 0x000fda00000e0000 */
[----:B------:R-:W-:Y:S01]  /*6a10*/  UMOV UR58, UR6 ;  /* 0x00000006003a7c82 */ /* 0x000fe20008000000 */
[----:B------:R-:W-:Y:S02]  /*6a20*/  WARPGROUP.DEPBAR.LE gsb0, 0x0 ;  /* 0x00008000000079c5 */ /* 0x000fe40000010000 */
[----:B------:R-:W-:-:S06]  /*6a30*/  WARPGROUP.ARRIVE ;  /* 0x00000000000079c5 */ /* 0x000fcc0000000000 */
[----:B------:R-:W-:Y:S01]  /*6a40*/  HGMMA.64x64x16.F32.BF16 R152, gdesc[UR12], R152, gsb0 ;  /* 0x00e000000c9879f0 */ /* 0x000fe20008001898 */
[----:B------:R-:W-:Y:S02]  /*6a50*/  R2UR UR13, R203 ;  /* 0x00000000cb0d72ca */ /* 0x000fe400000e0000 */
[----:B------:R-:W-:Y:S01]  /*6a60*/  R2UR UR12, R204 ;  /* 0x00000000cc0c72ca */ /* 0x000fe200000e0000 */
[----:B------:R-:W-:Y:S02]  /*6a70*/  WARPGROUP.DEPBAR.LE gsb0, 0x0 ;  /* 0x00008000000079c5 */ /* 0x000fe40000010000 */
[----:B------:R-:W-:-:S06]  /*6a80*/  WARPGROUP.ARRIVE ;  /* 0x00000000000079c5 */ /* 0x000fcc0000000000 */
[----:B------:R-:W-:Y:S01]  /*6a90*/  HGMMA.64x64x16.F32.BF16 R152, gdesc[UR8], R152, gsb0 ;  /* 0x00e00000089879f0 */ /* 0x000fe20008001898 */
[----:B------:R-:W-:Y:S02]  /*6aa0*/  R2UR UR9, R205 ;  /* 0x00000000cd0972ca */ /* 0x000fe400000e0000 */
[----:B------:R-:W-:Y:S01]  /*6ab0*/  R2UR UR8, R206 ;  /* 0x00000000ce0872ca */ /* 0x000fe200000e0000 */
[----:B------:R-:W-:Y:S02]  /*6ac0*/  WARPGROUP.DEPBAR.LE gsb0, 0x0 ;  /* 0x00008000000079c5 */ /* 0x000fe40000010000 */
[----:B------:R-:W-:-:S06]  /*6ad0*/  WARPGROUP.ARRIVE ;  /* 0x00000000000079c5 */ /* 0x000fcc0000000000 */
[----:B------:R-:W-:Y:S03]  /*6ae0*/  HGMMA.64x64x16.F32.BF16 R152, gdesc[UR56], R152, gsb0 ;  /* 0x00e00000389879f0 */ /* 0x000fe60008001898 */
[----:B------:R-:W-:Y:S02]  /*6af0*/  WARPGROUP.DEPBAR.LE gsb0, 0x0 ;  /* 0x00008000000079c5 */ /* 0x000fe40000010000 */
[----:B------:R-:W-:Y:S05]  /*6b00*/  @!P0 BRA `(.L_x_3208) ;  /* 0x0000000000048947 */ /* 0x000fea0003800000 */
[----:B------:R-:W-:Y:S01]  /*6b10*/  BPT.TRAP 0x1 ;  /* 0x000000040000795c */ /* 0x000fe20000300000 */
.L_x_3208:
[----:B------:R2:W3:Y:S01]  /*6b20*/  SYNCS.PHASECHK.TRANS64.TRYWAIT P3, [R195+URZ+0x38850], R200 ;  /* 0x038850c8c30075a7 */ /* 0x0004e2000806017f */
[----:B------:R-:W-:Y:S05]  /*6b30*/  @!P0 BRA `(.L_x_3209) ;  /* 0x0000000000048947 */ /* 0x000fea0003800000 */
[----:B------:R-:W-:Y:S01]  /*6b40*/  BPT.TRAP 0x1 ;  /* 0x000000040000795c */ /* 0x000fe20000300000 */
.L_x_3209:
[----:B---3--:R-:W-:Y:S05]  /*6b50*/  @P3 BRA `(.L_x_3210) ;  /* 0x0000000000083947 */ /* 0x008fea0003800000 */
[----:B------:R-:W3:Y:S02]  /*6b60*/  SYNCS.PHASECHK.TRANS64.TRYWAIT P3, [R195+URZ+0x38850], R200 ;  /* 0x038850c8c30075a7 */ /* 0x000ee4000806017f */
[----:B---3--:R-:W-:Y:S05]  /*6b70*/  @!P3 BRA `(.L_x_3211) ;  /* 0x000000b400f0b947 */ /* 0x008fea0003800000 */
.L_x_3210:
[----:B------:R-:W-:Y:S01]  /*6b80*/  IMAD R199, R197, 0x1000, R6 ;  /* 0x00001000c5c77824 */ /* 0x000fe200078e0206 */
[----:B0123--:R-:W-:Y:S01]  /*6b90*/  MOV R200, UR49 ;  /* 0x0000003100c87c02 */ /* 0x00ffe20008000f00 */
[----:B------:R-:W-:Y:S01]  /*6ba0*/  WARPGROUP.ARRIVE ;  /* 0x00000000000079c5 */ /* 0x000fe20000000000 */
[----:B------:R-:W-:Y:S01]  /*6bb0*/  MOV R201, UR48 ;  /* 0x0000003000c97c02 */ /* 0x000fe20008000f00 */
[----:B------:R-:W-:Y:S01]  /*6bc0*/  UMOV UR51, 0x40000040 ;  /* 0x4000004000337882 */ /* 0x000fe20000000000 */
[----:B------:R-:W-:Y:S01]  /*6bd0*/  R2UR UR6, R199 ;  /* 0x00000000c70672ca */ /* 0x000fe200000e0000 */
[----:B------:R-:W-:Y:S01]  /*6be0*/  UMOV UR55, 0x40000040 ;  /* 0x4000004000377882 */ /* 0x000fe20000000000 */
[----:B------:R-:W-:Y:S01]  /*6bf0*/  R2UR UR48, R18 ;  /* 0x00000000123072ca */ /* 0x000fe200000e0000 */
[----:B------:R-:W-:Y:S01]  /*6c00*/  UMOV UR59, 0x40000040 ;  /* 0x40000040003b7882 */ /* 0x000fe20000000000 */
[----:B------:R-:W-:Y:S01]  /*6c10*/  R2UR UR49, R19 ;  /* 0x00000000133172ca */ /* 0x000fe200000e0000 */
[----:B------:R-:W-:Y:S01]  /*6c20*/  UMOV UR7, 0x40000040 ;  /* 0x4000004000077882 */ /* 0x000fe20000000000 */
[----:B------:R-:W-:Y:S01]  /*6c30*/  MOV R202, UR53 ;  /* 0x0000003500ca7c02 */ /* 0x000fe20008000f00 */
[----:B------:R-:W-:Y:S01]  /*6c40*/  UMOV UR11, 0x40000040 ;  /* 0x40000040000b7882 */ /* 0x000fe20000000000 */
[----:B------:R-:W-:Y:S01]  /*6c50*/  MOV R203, UR52 ;  /* 0x0000003400cb7c02 */ /* 0x000fe20008000f00 */
[----:B------:R-:W-:Y:S01]  /*6c60*/  UMOV UR15, 0x40000040 ;  /* 0x40000040000f7882 */ /* 0x000fe20000000000 */
[----:B------:R-:W-:Y:S01]  /*6c70*/  R2UR UR52, R20 ;  /* 0x00000000143472ca */ /* 0x000fe200000e0000 */
[----:B------:R-:W-:Y:S01]  /*6c80*/  UMOV UR19, 0x40000040 ;  /* 0x4000004000137882 */ /* 0x000fe20000000000 */
[----:B------:R-:W-:Y:S01]  /*6c90*/  R2UR UR53, R21 ;  /* 0x00000000153572ca */ /* 0x000fe200000e0000 */
[----:B------:R-:W-:Y:S01]  /*6ca0*/  UMOV UR50, UR6 ;  /* 0x0000000600327c82 */ /* 0x000fe20008000000 */
[----:B------:R-:W-:Y:S01]  /*6cb0*/  R2UR UR56, R22 ;  /* 0x00000000163872ca */ /* 0x000fe200000e0000 */
[----:B------:R-:W-:Y:S01]  /*6cc0*/  UMOV UR23, 0x40000040 ;  /* 0x4000004000177882 */ /* 0x000fe20000000000 */
[----:B------:R-:W-:Y:S01]  /*6cd0*/  R2UR UR57, R23 ;  /* 0x00000000173972ca */ /* 0x000fe200000e0000 */
[----:B------:R-:W-:Y:S01]  /*6ce0*/  HGMMA.64x64x16.F32.BF16 R152, gdesc[UR48], R152, gsb0 ;  /* 0x00e00000309879f0 */ /* 0x000fe20008001898 */
[----:B------:R-:W-:Y:S01]  /*6cf0*/  R2UR UR49, R200 ;  /* 0x00000000c83172ca */ /* 0x000fe200000e0000 */
[C---:B------:R-:W-:Y:S01]  /*6d00*/  VIADD R200, R199.reuse, 0x2 ;  /* 0x00000002c7c87836 */ /* 0x040fe20000000000 */
[----:B------:R-:W-:Y:S01]  /*6d10*/  UMOV UR27, 0x40000040 ;  /* 0x40000040001b7882 */ /* 0x000fe20000000000 */
[----:B------:R-:W-:Y:S01]  /*6d20*/  UMOV UR31, 0x40000040 ;  /* 0x40000040001f7882 */ /* 0x000fe20000000000 */
[----:B------:R-:W-:Y:S01]  /*6d30*/  UMOV UR35, 0x40000040 ;  /* 0x4000004000237882 */ /* 0x000fe20000000000 */
[----:B------:R-:W-:Y:S01]  /*6d40*/  UMOV UR39, 0x40000040 ;  /* 0x4000004000277882 */ /* 0x000fe20000000000 */
[----:B------:R-:W-:Y:S01]  /*6d50*/  R2UR UR6, R200 ;  /* 0x00000000c80672ca */ /* 0x000fe200000e0000 */
[----:B------:R-:W-:Y:S01]  /*6d60*/  VIADD R200, R199, 0x4 ;  /* 0x00000004c7c87836 */ /* 0x000fe20000000000 */
[----:B------:R-:W-:Y:S01]  /*6d70*/  UMOV UR43, 0x40000040 ;  /* 0x40000040002b7882 */ /* 0x000fe20000000000 */
[----:B------:R-:W-:Y:S01]  /*6d80*/  UMOV UR47, 0x40000040 ;  /* 0x40000040002f7882 */ /* 0x000fe20000000000 */
[----:B------:R-:W-:Y:S01]  /*6d90*/  R2UR UR48, R201 ;  /* 0x00000000c93072ca */ /* 0x000fe200000e0000 */
[----:B------:R-:W-:Y:S01]  /*6da0*/  UMOV UR51, 0x40000040 ;  /* 0x4000004000337882 */ /* 0x000fe20000000000 */
[----:B------:R-:W0:Y:S01]  /*6db0*/  S2R R204, SR_TID.X ;  /* 0x0000000000cc7919 */ /* 0x000e220000002100 */
[----:B------:R-:W-:-:S02]  /*6dc0*/  VIADD R201, R199, 0x800 ;  /* 0x00000800c7c97836 */ /* 0x000fc40000000000 */
[----:B------:R-:W-:-:S04]  /*6dd0*/  IMAD R216, R197, 0x1000, R188 ;  /* 0x00001000c5d87824 */ /* 0x000fc800078e02bc */
[----:B------:R-:W-:Y:S01]  /*6de0*/  UMOV UR54, UR6 ;  /* 0x0000000600367c82 */ /* 0x000fe20008000000 */
[----:B------:R-:W-:Y:S01]  /*6df0*/  R2UR UR6, R200 ;  /* 0x00000000c80672ca */ /* 0x000fe200000e0000 */
[----:B------:R-:W-:Y:S02]  /*6e00*/  VIADD R200, R199, 0x6 ;  /* 0x00000006c7c87836 */ /* 0x000fe40000000000 */
[----:B------:R-:W-:-:S10]  /*6e10*/  VIADD R217, R216, 0x80 ;  /* 0x00000080d8d97836 */ /* 0x000fd40000000000 */
[----:B------:R-:W-:Y:S01]  /*6e20*/  UMOV UR58, UR6 ;  /* 0x00000006003a7c82 */ /* 0x000fe20008000000 */
[----:B------:R-:W-:Y:S01]  /*6e30*/  R2UR UR6, R200 ;  /* 0x00000000c80672ca */ /* 0x000fe200000e0000 */
[----:B------:R-:W-:-:S05]  /*6e40*/  VIADD R200, R199, 0x200 ;  /* 0x00000200c7c87836 */ /* 0x000fca0000000000 */
[----:B------:R-:W-:Y:S01]  /*6e50*/  R2UR UR10, R200 ;  /* 0x00000000c80a72ca */ /* 0x000fe200000e0000 */
[----:B------:R-:W-:Y:S01]  /*6e60*/  VIADD R200, R199, 0x202 ;  /* 0x00000202c7c87836 */ /* 0x000fe20000000000 */
[----:B0-----:R-:W-:-:S04]  /*6e70*/  SHF.R.U32.HI R204, RZ, 0x7, R204 ;  /* 0x00000007ffcc7819 */ /* 0x001fc800000116cc */
[----:B------:R-:W-:Y:S01]  /*6e80*/  R2UR UR14, R200 ;  /* 0x00000000c80e72ca */ /* 0x000fe200000e0000 */
[----:B------:R-:W-:-:S05]  /*6e90*/  VIADD R200, R199, 0x204 ;  /* 0x00000204c7c87836 */ /* 0x000fca0000000000 */
[----:B------:R-:W-:Y:S01]  /*6ea0*/  R2UR UR18, R200 ;  /* 0x00000000c81272ca */ /* 0x000fe200000e0000 */
[----:B------:R-:W-:-:S05]  /*6eb0*/  VIADD R200, R199, 0x206 ;  /* 0x00000206c7c87836 */ /* 0x000fca0000000000 */
[----:B------:R-:W-:Y:S01]  /*6ec0*/  R2UR UR22, R200 ;  /* 0x00000000c81672ca */ /* 0x000fe200000e0000 */
[----:B------:R-:W-:-:S05]  /*6ed0*/  VIADD R200, R199, 0x400 ;  /* 0x00000400c7c87836 */ /* 0x000fca0000000000 */
[----:B------:R-:W-:Y:S01]  /*6ee0*/  R2UR UR26, R200 ;  /* 0x00000000c81a72ca */ /* 0x000fe200000e0000 */
[----:B------:R-:W-:-:S05]  /*6ef0*/  VIADD R200, R199, 0x402 ;  /* 0x00000402c7c87836 */ /* 0x000fca0000000000 */
[----:B------:R-:W-:Y:S01]  /*6f00*/  R2UR UR30, R200 ;  /* 0x00000000c81e72ca */ /* 0x000fe200000e0000 */
[C---:B------:R-:W-:Y:S01]  /*6f10*/  VIADD R200, R199.reuse, 0x404 ;  /* 0x00000404c7c87836 */ /* 0x040fe20000000000 */
[----:B------:R-:W-:Y:S02]  /*6f20*/  WARPGROUP.DEPBAR.LE gsb0, 0x0 ;  /* 0x00008000000079c5 */ /* 0x000fe40000010000 */
[----:B------:R-:W-:Y:S02]  /*6f30*/  WARPGROUP.ARRIVE ;  /* 0x00000000000079c5 */ /* 0x000fe40000000000 */
[----:B------:R-:W-:Y:S01]  /*6f40*/  R2UR UR34, R200 ;  /* 0x00000000c82272ca */ /* 0x000fe200000e0000 */
[----:B------:R-:W-:-:S03]  /*6f50*/  VIADD R200, R199, 0x406 ;  /* 0x00000406c7c87836 */ /* 0x000fc60000000000 */
[----:B------:R-:W-:Y:S02]  /*6f60*/  HGMMA.64x64x16.F32.BF16 R152, gdesc[UR52], R152, gsb0 ;  /* 0x00e00000349879f0 */ /* 0x000fe40008001898 */
[----:B------:R-:W-:Y:S01]  /*6f70*/  R2UR UR38, R200 ;  /* 0x00000000c82672ca */ /* 0x000fe200000e0000 */
[----:B------:R-:W-:Y:S01]  /*6f80*/  VIADD R200, R199, 0x600 ;  /* 0x00000600c7c87836 */ /* 0x000fe20000000000 */
[----:B------:R-:W-:Y:S01]  /*6f90*/  R2UR UR53, R202 ;  /* 0x00000000ca3572ca */ /* 0x000fe200000e0000 */
[----:B------:R-:W-:Y:S01]  /*6fa0*/  UMOV UR55, 0x40000040 ;  /* 0x4000004000377882 */ /* 0x000fe20000000000 */
[----:B------:R-:W-:Y:S02]  /*6fb0*/  R2UR UR52, R203 ;  /* 0x00000000cb3472ca */ /* 0x000fe400000e0000 */
[----:B------:R-:W-:Y:S01]  /*6fc0*/  R2UR UR42, R200 ;  /* 0x00000000c82a72ca */ /* 0x000fe200000e0000 */
[----:B------:R-:W-:-:S05]  /*6fd0*/  VIADD R200, R199, 0x602 ;  /* 0x00000602c7c87836 */ /* 0x000fca0000000000 */
[----:B------:R-:W-:Y:S01]  /*6fe0*/  R2UR UR46, R200 ;  /* 0x00000000c82e72ca */ /* 0x000fe200000e0000 */
[----:B------:R-:W-:-:S05]  /*6ff0*/  VIADD R200, R199, 0x604 ;  /* 0x00000604c7c87836 */ /* 0x000fca0000000000 */
[----:B------:R-:W-:Y:S01]  /*7000*/  R2UR UR50, R200 ;  /* 0x00000000c83272ca */ /* 0x000fe200000e0000 */
[----:B------:R-:W-:-:S05]  /*7010*/  VIADD R200, R199, 0x606 ;  /* 0x00000606c7c87836 */ /* 0x000fca0000000000 */
[----:B------:R-:W-:Y:S02]  /*7020*/  R2UR UR54, R200 ;  /* 0x00000000c83672ca */ /* 0x000fe400000e0000 */
[----:B------:R0:W1:Y:S02]  /*7030*/  SHFL.IDX PT, R200, R204, RZ, 0x1f ;  /* 0x00001fffccc87589 */ /* 0x00006400000e0000 */
[----:B0-----:R-:W-:Y:S01]  /*7040*/  IMAD.MOV.U32 R204, RZ, RZ, 0x4 ;  /* 0x00000004ffcc7424 */ /* 0x001fe200078e00ff */
[----:B-1----:R-:W-:-:S04]  /*7050*/  ISETP.GT.AND P3, PT, R200, 0x7f, PT ;  /* 0x0000007fc800780c */ /* 0x002fc80003f64270 */
[----:B------:R-:W-:-:S05]  /*7060*/  SEL R200, RZ, 0x2, !P3 ;  /* 0x00000002ffc87807 */ /* 0x000fca0005800000 */
[----:B------:R-:W-:Y:S02]  /*7070*/  IMAD.IADD R202, R7, 0x1, R200 ;  /* 0x0000000107ca7824 */ /* 0x000fe400078e02c8 */
        /* <DEDUP_REMOVED lines=8> */
[C---:B------:R-:W-:Y:S02]  /*7100*/  SEL R202, R204.reuse, 0x2, P3 ;  /* 0x00000002ccca7807 */ /* 0x040fe40001800000 */
[----:B------:R-:W-:-:S03]  /*7110*/  SEL R204, R204, 0x6, !P3 ;  /* 0x00000006cccc7807 */ /* 0x000fc60005800000 */
[--C-:B------:R-:W-:Y:S02]  /*7120*/  IMAD.IADD R203, R7, 0x1, R202.reuse ;  /* 0x0000000107cb7824 */ /* 0x100fe400078e02ca */
[C---:B------:R-:W-:Y:S02]  /*7130*/  IMAD.IADD R205, R201.reuse, 0x1, R202 ;  /* 0x00000001c9cd7824 */ /* 0x040fe400078e02ca */
[----:B------:R-:W-:Y:S01]  /*7140*/  IMAD.IADD R201, R201, 0x1, R204 ;  /* 0x00000001c9c97824 */ /* 0x000fe200078e02cc */
[----:B------:R-:W-:Y:S02]  /*7150*/  WARPGROUP.DEPBAR.LE gsb0, 0x0 ;  /* 0x00008000000079c5 */ /* 0x000fe40000010000 */
[----:B------:R-:W-:-:S06]  /*7160*/  WARPGROUP.ARRIVE ;  /* 0x00000000000079c5 */ /* 0x000fcc0000000000 */
[----:B------:R-:W-:Y:S01]  /*7170*/  HGMMA.64x64x16.F32.BF16 R152, gdesc[UR4], R152, gsb0 ;  /* 0x00e00000049879f0 */ /* 0x000fe20008001898 */
[----:B------:R-:W-:Y:S02]  /*7180*/  ULDC UR7, c[0x0][0xa80] ;  /* 0x0002a00000077ab9 */ /* 0x000fe40000000800 */
[----:B------:R-:W-:Y:S01]  /*7190*/  UMOV UR6, UR7 ;  /* 0x0000000700067c82 */ /* 0x000fe20008000000 */
        /* <DEDUP_REMOVED lines=69> */
[----:B------:R-:W-:Y:S02]  /*75f0*/  IMAD.IADD R203, R8, 0x1, R200 ;  /* 0x0000000108cb7824 */ /* 0x000fe400078e02c8 */
        /* <DEDUP_REMOVED lines=8> */
[----:B------:R-:W-:Y:S02]  /*7680*/  IMAD.IADD R203, R8, 0x1, R202 ;  /* 0x0000000108cb7824 */ /* 0x000fe400078e02ca */
        /* <DEDUP_REMOVED lines=108> */
[----:B------:R-:W-:Y:S02]  /*7d50*/  LOP3.LUT R201, R201, 0x1e00, RZ, 0xc0, !PT ;  /* 0x00001e00c9c97812 */ /* 0x000fe400078ec0ff */
[----:B------:R-:W-:Y:S02]  /*7d60*/  ISETP.NE.AND P3, PT, R0, RZ, PT ;  /* 0x000000ff0000720c */ /* 0x000fe40003f65270 */
[----:B------:R-:W-:-:S02]  /*7d70*/  IADD3 R202, R200, R201, R5 ;  /* 0x000000c9c8ca7210 */ /* 0x000fc40007ffe005 */
        /* <DEDUP_REMOVED lines=37> */
[----:B------:R-:W-:-:S05]  /*7fd0*/  FMUL.FTZ R165, R179, UR60 ;  /* 0x0000003cb3a57c20 */ /* 0x000fca0008410000 */
[----:B------:R-:W0:Y:S01]  /*7fe0*/  MUFU.TANH R202, R202 ;  /* 0x000000ca00ca7308 */ /* 0x000e220000002400 */
[----:B-1----:R-:W-:-:S07]  /*7ff0*/  FMNMX.FTZ R156, R200, R157, !PT ;  /* 0x0000009dc89c7209 */ /* 0x002fce0007810000 */
[----:B------:R-:W1:Y:S01]  /*8000*/  MUFU.TANH R203, R203 ;  /* 0x000000cb00cb7308 */ /* 0x000e620000002400 */
[----:B--2---:R-:W-:-:S07]  /*8010*/  FMNMX.FTZ R157, R201, R156, !PT ;  /* 0x0000009cc99d7209 */ /* 0x004fce0007810000 */
[----:B------:R-:W2:Y:S01]  /*8020*/  MUFU.TANH R204, R204 ;  /* 0x000000cc00cc7308 */ /* 0x000ea20000002400 */
[----:B0-----:R-:W-:-:S07]  /*8030*/  FMNMX.FTZ R156, R202, R157, !PT ;  /* 0x0000009dca9c7209 */ /* 0x001fce0007810000 */
        /* <DEDUP_REMOVED lines=19> */
[----:B0-----:R-:W-:Y:S01]  /*8170*/  FMNMX.FTZ R158, R212, R157, !PT ;  /* 0x0000009dd49e7209 */ /* 0x001fe20007810000 */
[----:B------:R-:W-:-:S06]  /*8180*/  FMUL.FTZ R157, R163, UR60 ;  /* 0x0000003ca39d7c20 */ /* 0x000fcc0008410000 */
[----:B------:R-:W0:Y:S01]  /*8190*/  MUFU.TANH R207, R207 ;  /* 0x000000cf00cf7308 */ /* 0x000e220000002400 */
[----:B-1----:R-:W-:Y:S01]  /*81a0*/  FMNMX.FTZ R159, R213, R158, !PT ;  /* 0x0000009ed59f7209 */ /* 0x002fe20007810000 */
[----:B------:R-:W-:-:S06]  /*81b0*/  FMUL.FTZ R158, R166, UR60 ;  /* 0x0000003ca69e7c20 */ /* 0x000fcc0008410000 */
[----:B------:R-:W1:Y:S01]  /*81c0*/  MUFU.TANH R152, R152 ;  /* 0x0000009800987308 */ /* 0x000e620000002400 */
[----:B--2---:R-:W-:Y:S01]  /*81d0*/  FMNMX.FTZ R160, R214, R159, !PT ;  /* 0x0000009fd6a07209 */ /* 0x004fe20007810000 */
[----:B------:R-:W-:-:S06]  /*81e0*/  FMUL.FTZ R159, R167, UR60 ;  /* 0x0000003ca79f7c20 */ /* 0x000fcc0008410000 */
[----:B------:R-:W2:Y:S01]  /*81f0*/  MUFU.TANH R153, R153 ;  /* 0x0000009900997308 */ /* 0x000ea20000002400 */
[----:B0-----:R-:W-:Y:S01]  /*8200*/  FMNMX.FTZ R164, R207, R160, !PT ;  /* 0x000000a0cfa47209 */ /* 0x001fe20007810000 */
[----:B------:R-:W-:-:S04]  /*8210*/  FMUL.FTZ R160, R170, UR60 ;  /* 0x0000003caaa07c20 */ /* 0x000fc80008410000 */
[----:B------:R-:W0:Y:S02]  /*8220*/  SHFL.BFLY PT, R163, R164, 0x2, 0x1f ;  /* 0x0c401f00a4a37f89 */ /* 0x000e2400000e0000 */
[----:B------:R-:W3:Y:S01]  /*8230*/  MUFU.TANH R154, R154 ;  /* 0x0000009a009a7308 */ /* 0x000ee20000002400 */
[----:B-1----:R-:W-:-:S07]  /*8240*/  FMNMX.FTZ R166, R152, R187, !PT ;  /* 0x000000bb98a67209 */ /* 0x002fce0007810000 */
[----:B------:R-:W1:Y:S01]  /*8250*/  MUFU.TANH R155, R155 ;  /* 0x0000009b009b7308 */ /* 0x000e620000002400 */
[----:B--2---:R-:W-:Y:S01]  /*8260*/  FMNMX.FTZ R167, R153, R166, !PT ;  /* 0x000000a699a77209 */ /* 0x004fe20007810000 */
[----:B------:R-:W-:-:S06]  /*8270*/  FMUL.FTZ R166, R182, UR60 ;  /* 0x0000003cb6a67c20 */ /* 0x000fcc0008410000 */
[----:B------:R-:W2:Y:S01]  /*8280*/  MUFU.TANH R156, R156 ;  /* 0x0000009c009c7308 */ /* 0x000ea20000002400 */
[----:B---3--:R-:W-:Y:S02]  /*8290*/  FMNMX.FTZ R168, R154, R167, !PT ;  /* 0x000000a79aa87209 */ /* 0x008fe40007810000 */
[----:B0-----:R-:W-:Y:S01]  /*82a0*/  FMNMX.FTZ R169, R164, R163, !PT ;  /* 0x000000a3a4a97209 */ /* 0x001fe20007810000 */
[----:B------:R-:W-:-:S04]  /*82b0*/  FMUL.FTZ R163, R175, UR60 ;  /* 0x0000003cafa37c20 */ /* 0x000fc80008410000 */
[----:B------:R-:W0:Y:S01]  /*82c0*/  MUFU.TANH R157, R157 ;  /* 0x0000009d009d7308 */ /* 0x000e220000002400 */
[----:B-1----:R-:W-:Y:S01]  /*82d0*/  FMNMX.FTZ R167, R155, R168, !PT ;  /* 0x000000a89ba77209 */ /* 0x002fe20007810000 */
[----:B------:R-:W-:Y:S01]  /*82e0*/  FMUL.FTZ R164, R178, UR60 ;  /* 0x0000003cb2a47c20 */ /* 0x000fe20008410000 */
[----:B------:R-:W1:Y:S05]  /*82f0*/  SHFL.BFLY PT, R170, R169, 0x1, 0x1f ;  /* 0x0c201f00a9aa7f89 */ /* 0x000e6a00000e0000 */
[----:B------:R-:W3:Y:S01]  /*8300*/  MUFU.TANH R158, R158 ;  /* 0x0000009e009e7308 */ /* 0x000ee20000002400 */
[----:B--2---:R-:W-:Y:S01]  /*8310*/  FMNMX.FTZ R168, R156, R167, !PT ;  /* 0x000000a79ca87209 */ /* 0x004fe20007810000 */
[----:B------:R-:W-:-:S06]  /*8320*/  FMUL.FTZ R167, R183, UR60 ;  /* 0x0000003cb7a77c20 */ /* 0x000fcc0008410000 */
[----:B------:R-:W2:Y:S01]  /*8330*/  MUFU.TANH R159, R159 ;  /* 0x0000009f009f7308 */ /* 0x000ea20000002400 */
[----:B0-----:R-:W-:-:S07]  /*8340*/  FMNMX.FTZ R171, R157, R168, !PT ;  /* 0x000000a89dab7209 */ /* 0x001fce0007810000 */
[----:B------:R-:W0:Y:S01]  /*8350*/  MUFU.TANH R160, R160 ;  /* 0x000000a000a07308 */ /* 0x000e220000002400 */
[----:B---3--:R-:W-:Y:S02]  /*8360*/  FMNMX.FTZ R168, R158, R171, !PT ;  /* 0x000000ab9ea87209 */ /* 0x008fe40007810000 */
[----:B-1----:R-:W-:-:S05]  /*8370*/  FMNMX.FTZ R169, R169, R170, !PT ;  /* 0x000000aaa9a97209 */ /* 0x002fca0007810000 */
[----:B------:R-:W1:Y:S01]  /*8380*/  MUFU.TANH R161, R161 ;  /* 0x000000a100a17308 */ /* 0x000e620000002400 */
[----:B------:R-:W-:Y:S01]  /*8390*/  FADD.FTZ R170, -R169, R186 ;  /* 0x000000baa9aa7221 */ /* 0x000fe20000010100 */
[----:B--2---:R-:W-:Y:S01]  /*83a0*/  FMNMX.FTZ R171, R159, R168, !PT ;  /* 0x000000a89fab7209 */ /* 0x004fe20007810000 */
[----:B------:R-:W-:Y:S02]  /*83b0*/  FMUL.FTZ R215, R169, UR6 ;  /* 0x00000006a9d77c20 */ /* 0x000fe40008410000 */
[----:B------:R-:W-:Y:S02]  /*83c0*/  FMUL.FTZ R174, R170, UR6 ;  /* 0x00000006aaae7c20 */ /* 0x000fe40008410000 */
[--C-:B------:R-:W-:Y:S01]  /*83d0*/  FFMA.FTZ R200, R200, UR6, -R215.reuse ;  /* 0x00000006c8c87c23 */ /* 0x100fe200080108d7 */
[----:B------:R-:W2:Y:S01]  /*83e0*/  MUFU.TANH R162, R162 ;  /* 0x000000a200a27308 */ /* 0x000ea20000002400 */
[----:B0-----:R-:W-:Y:S01]  /*83f0*/  FMNMX.FTZ R170, R160, R171, !PT ;  /* 0x000000aba0aa7209 */ /* 0x001fe20007810000 */
[--C-:B------:R-:W-:Y:S01]  /*8400*/  FFMA.FTZ R171, R199, UR6, -R215.reuse ;  /* 0x00000006c7ab7c23 */ /* 0x100fe200080108d7 */
[--C-:B------:R-:W-:Y:S01]  /*8410*/  FFMA.FTZ R201, R201, UR6, -R215.reuse ;  /* 0x00000006c9c97c23 */ /* 0x100fe200080108d7 */
[--C-:B------:R-:W-:Y:S01]  /*8420*/  FFMA.FTZ R214, R214, UR6, -R215.reuse ;  /* 0x00000006d6d67c23 */ /* 0x100fe200080108d7 */
[--C-:B------:R-:W-:Y:S01]  /*8430*/  FFMA.FTZ R175, R204, UR6, -R215.reuse ;  /* 0x00000006ccaf7c23 */ /* 0x100fe200080108d7 */
[--C-:B------:R-:W-:Y:S01]  /*8440*/  FFMA.FTZ R176, R205, UR6, -R215.reuse ;  /* 0x00000006cdb07c23 */ /* 0x100fe200080108d7 */
[--C-:B------:R-:W-:Y:S01]  /*8450*/  FFMA.FTZ R177, R206, UR6, -R215.reuse ;  /* 0x00000006ceb17c23 */ /* 0x100fe200080108d7 */
[----:B------:R-:W0:Y:S01]  /*8460*/  MUFU.TANH R163, R163 ;  /* 0x000000a300a37308 */ /* 0x000e220000002400 */
[----:B-1----:R-:W-:Y:S01]  /*8470*/  FMNMX.FTZ R173, R161, R170, !PT ;  /* 0x000000aaa1ad7209 */ /* 0x002fe20007810000 */
[--C-:B------:R-:W-:Y:S01]  /*8480*/  FFMA.FTZ R178, R208, UR6, -R215.reuse ;  /* 0x00000006d0b27c23 */ /* 0x100fe200080108d7 */
[--C-:B------:R-:W-:Y:S01]  /*8490*/  FFMA.FTZ R181, R211, UR6, -R215.reuse ;  /* 0x00000006d3b57c23 */ /* 0x100fe200080108d7 */
[--C-:B------:R-:W-:Y:S01]  /*84a0*/  FFMA.FTZ R182, R212, UR6, -R215.reuse ;  /* 0x00000006d4b67c23 */ /* 0x100fe200080108d7 */
[----:B------:R-:W-:-:S03]  /*84b0*/  FFMA.FTZ R183, R213, UR6, -R215 ;  /* 0x00000006d5b77c23 */ /* 0x000fc600080108d7 */
        /* <DEDUP_REMOVED lines=8> */
[----:B------:R0:W2:Y:S08]  /*8540*/  MUFU.EX2 R168, R174 ;  /* 0x000000ae00a87308 */ /* 0x0000b00000000800 */
[----:B------:R3:W-:Y:S01]  /*8550*/  MUFU.EX2 R170, R200 ;  /* 0x000000c800aa7308 */ /* 0x0007e20000000800 */
[----:B0-----:R-:W-:Y:S01]  /*8560*/  FMNMX.FTZ R174, R166, R173, !PT ;  /* 0x000000ada6ae7209 */ /* 0x001fe20007810000 */
[----:B------:R-:W-:-:S03]  /*8570*/  FFMA.FTZ R173, R202, UR6, -R215 ;  /* 0x00000006caad7c23 */ /* 0x000fc600080108d7 */
[----:B-1----:R-:W-:Y:S01]  /*8580*/  FMNMX.FTZ R179, R167, R174, !PT ;  /* 0x000000aea7b37209 */ /* 0x002fe20007810000 */
[--C-:B------:R-:W-:Y:S02]  /*8590*/  FFMA.FTZ R174, R203, UR6, -R215.reuse ;  /* 0x00000006cbae7c23 */ /* 0x100fe400080108d7 */
[----:B------:R0:W-:Y:S01]  /*85a0*/  MUFU.EX2 R172, R201 ;  /* 0x000000c900ac7308 */ /* 0x0001e20000000800 */
[-C--:B--2---:R-:W-:Y:S01]  /*85b0*/  FMUL.FTZ R24, R24, R168.reuse ;  /* 0x000000a818187220 */ /* 0x084fe20000410000 */
[----:B------:R-:W1:Y:S01]  /*85c0*/  SHFL.BFLY PT, R180, R179, 0x2, 0x1f ;  /* 0x0c401f00b3b47f89 */ /* 0x000e6200000e0000 */
        /* <DEDUP_REMOVED lines=13> */
[----:B------:R-:W2:Y:S01]  /*86a0*/  MUFU.EX2 R173, R173 ;  /* 0x000000ad00ad7308 */ /* 0x000ea20000000800 */
        /* <DEDUP_REMOVED lines=8> */
[----:B------:R-:W-:Y:S01]  /*8730*/  FMUL.FTZ R64, R64, R168 ;  /* 0x000000a840407220 */ /* 0x000fe20000410000 */
[----:B-1----:R-:W-:Y:S01]  /*8740*/  FMNMX.FTZ R186, R179, R180, !PT ;  /* 0x000000b4b3ba7209 */ /* 0x002fe20007810000 */
[--C-:B------:R-:W-:Y:S01]  /*8750*/  FFMA.FTZ R179, R209, UR6, -R215.reuse ;  /* 0x00000006d1b37c23 */ /* 0x100fe200080108d7 */
[--C-:B------:R-:W-:Y:S01]  /*8760*/  FFMA.FTZ R180, R210, UR6, -R215.reuse ;  /* 0x00000006d2b47c23 */ /* 0x100fe200080108d7 */
[-C--:B------:R-:W-:Y:S01]  /*8770*/  FMUL.FTZ R65, R65, R168.reuse ;  /* 0x000000a841417220 */ /* 0x080fe20000410000 */
[-C--:B------:R-:W-:Y:S01]  /*8780*/  FMUL.FTZ R68, R68, R168.reuse ;  /* 0x000000a844447220 */ /* 0x080fe20000410000 */
[----:B------:R-:W3:Y:S01]  /*8790*/  SHFL.BFLY PT, R199, R186, 0x1, 0x1f ;  /* 0x0c201f00bac77f89 */ /* 0x000ee200000e0000 */
        /* <DEDUP_REMOVED lines=23> */
[----:B---3--:R-:W-:Y:S01]  /*8910*/  FMNMX.FTZ R200, R186, R199, !PT ;  /* 0x000000c7bac87209 */ /* 0x008fe20007810000 */
[----:B------:R-:W-:Y:S01]  /*8920*/  FFMA.FTZ R199, R207, UR6, -R215 ;  /* 0x00000006cfc77c23 */ /* 0x000fe200080108d7 */
[----:B------:R1:W-:Y:S01]  /*8930*/  MUFU.EX2 R186, R214 ;  /* 0x000000d600ba7308 */ /* 0x0003e20000000800 */
[-C--:B------:R-:W-:Y:S01]  /*8940*/  FMUL.FTZ R109, R109, R168.reuse ;  /* 0x000000a86d6d7220 */ /* 0x080fe20000410000 */
[-C--:B------:R-:W-:Y:S01]  /*8950*/  FMUL.FTZ R112, R112, R168.reuse ;  /* 0x000000a870707220 */ /* 0x080fe20000410000 */
[C---:B------:R-:W-:Y:S01]  /*8960*/  FADD.FTZ R187, -R200.reuse, R187 ;  /* 0x000000bbc8bb7221 */ /* 0x040fe20000010100 */
[----:B------:R-:W-:Y:S01]  /*8970*/  FMUL.FTZ R209, R200, UR6 ;  /* 0x00000006c8d17c20 */ /* 0x000fe20008410000 */
[-C--:B------:R-:W-:Y:S01]  /*8980*/  FMUL.FTZ R113, R113, R168.reuse ;  /* 0x000000a871717220 */ /* 0x080fe20000410000 */
[----:B------:R-:W-:Y:S01]  /*8990*/  FMUL.FTZ R116, R116, R168 ;  /* 0x000000a874747220 */ /* 0x000fe20000410000 */
[----:B------:R-:W-:Y:S01]  /*89a0*/  FMUL.FTZ R187, R187, UR6 ;  /* 0x00000006bbbb7c20 */ /* 0x000fe20008410000 */
[--C-:B------:R-:W-:Y:S01]  /*89b0*/  FFMA.FTZ R202, R152, UR6, -R209.reuse ;  /* 0x0000000698ca7c23 */ /* 0x100fe200080108d1 */
[----:B0-----:R-:W-:Y:S01]  /*89c0*/  FFMA.FTZ R201, R153, UR6, -R209 ;  /* 0x0000000699c97c23 */ /* 0x001fe200080108d1 */
[----:B------:R-:W-:-:S02]  /*89d0*/  @!P1 VIADD R152, R195, 0x38840 ;  /* 0x00038840c3989836 */ /* 0x000fc40000000000 */
[----:B------:R-:W-:Y:S01]  /*89e0*/  FFMA.FTZ R203, R154, UR6, -R209 ;  /* 0x000000069acb7c23 */ /* 0x000fe200080108d1 */
[----:B------:R-:W-:Y:S01]  /*89f0*/  @!P3 IMAD R153, R196, 0x40, R3 ;  /* 0x00000040c499b824 */ /* 0x000fe200078e0203 */
[----:B------:R-:W0:Y:S01]  /*8a00*/  MUFU.EX2 R187, R187 ;  /* 0x000000bb00bb7308 */ /* 0x000e220000000800 */
[--C-:B------:R-:W-:Y:S01]  /*8a10*/  FFMA.FTZ R204, R155, UR6, -R209.reuse ;  /* 0x000000069bcc7c23 */ /* 0x100fe200080108d1 */
[----:B------:R-:W-:Y:S01]  /*8a20*/  @!P1 PRMT R152, RZ, 0x654, R152 ;  /* 0x00000654ff989816 */ /* 0x000fe20000000098 */
[----:B------:R-:W-:Y:S02]  /*8a30*/  @!P3 IMAD R153, R153, 0x4, R184 ;  /* 0x000000049999b824 */ /* 0x000fe400078e02b8 */
[--C-:B------:R-:W-:Y:S01]  /*8a40*/  FFMA.FTZ R205, R156, UR6, -R209.reuse ;  /* 0x000000069ccd7c23 */ /* 0x100fe200080108d1 */
[--C-:B------:R-:W-:Y:S01]  /*8a50*/  FFMA.FTZ R206, R157, UR6, -R209.reuse ;  /* 0x000000069dce7c23 */ /* 0x100fe200080108d1 */
[--C-:B------:R-:W-:Y:S01]  /*8a60*/  FFMA.FTZ R207, R158, UR6, -R209.reuse ;  /* 0x000000069ecf7c23 */ /* 0x100fe200080108d1 */
[--C-:B------:R-:W-:Y:S01]  /*8a70*/  FFMA.FTZ R208, R159, UR6, -R209.reuse ;  /* 0x000000069fd07c23 */ /* 0x100fe200080108d1 */
[--C-:B------:R-:W-:Y:S01]  /*8a80*/  FFMA.FTZ R210, R160, UR6, -R209.reuse ;  /* 0x00000006a0d27c23 */ /* 0x100fe200080108d1 */
[--C-:B------:R-:W-:Y:S01]  /*8a90*/  FFMA.FTZ R211, R161, UR6, -R209.reuse ;  /* 0x00000006a1d37c23 */ /* 0x100fe200080108d1 */
[--C-:B------:R-:W-:Y:S01]  /*8aa0*/  FFMA.FTZ R212, R162, UR6, -R209.reuse ;  /* 0x00000006a2d47c23 */ /* 0x100fe200080108d1 */
[--C-:B------:R-:W-:Y:S01]  /*8ab0*/  FFMA.FTZ R213, R163, UR6, -R209.reuse ;  /* 0x00000006a3d57c23 */ /* 0x100fe200080108d1 */
[--C-:B-1----:R-:W-:Y:S01]  /*8ac0*/  FFMA.FTZ R214, R164, UR6, -R209.reuse ;  /* 0x00000006a4d67c23 */ /* 0x102fe200080108d1 */
[--C-:B------:R-:W-:Y:S01]  /*8ad0*/  FFMA.FTZ R215, R165, UR6, -R209.reuse ;  /* 0x00000006a5d77c23 */ /* 0x100fe200080108d1 */
[--C-:B------:R-:W-:Y:S01]  /*8ae0*/  FFMA.FTZ R196, R166, UR6, -R209.reuse ;  /* 0x00000006a6c47c23 */ /* 0x100fe200080108d1 */
[----:B------:R1:W-:Y:S01]  /*8af0*/  @!P1 SYNCS.ARRIVE.TRANS64.RED.A1T0 RZ, [R152+URZ], RZ ;  /* 0x000000ff98ff99a7 */ /* 0x0003e2000810043f */
[----:B------:R-:W-:Y:S01]  /*8b00*/  FFMA.FTZ R209, R167, UR6, -R209 ;  /* 0x00000006a7d17c23 */ /* 0x000fe200080108d1 */
[----:B------:R-:W-:Y:S01]  /*8b10*/  @!P3 STS [R153+0x38400], R168 ;  /* 0x038400a89900b388 */ /* 0x000fe20000000800 */
[----:B------:R-:W-:Y:S01]  /*8b20*/  MUFU.EX2 R202, R202 ;  /* 0x000000ca00ca7308 */ /* 0x000fe20000000800 */
[----:B--2---:R-:W-:Y:S01]  /*8b30*/  F2FP.BF16.F32.PACK_AB R154, R173, R172 ;  /* 0x000000acad9a723e */ /* 0x004fe200000010ff */
[-C--:B0-----:R-:W-:Y:S01]  /*8b40*/  FMUL.FTZ R26, R26, R187.reuse ;  /* 0x000000bb1a1a7220 */ /* 0x081fe20000410000 */
[----:B------:R0:W-:Y:S01]  /*8b50*/  @!P3 STS [R153+0x38420], R187 ;  /* 0x038420bb9900b388 */ /* 0x0001e20000000800 */
[----:B------:R-:W-:Y:S01]  /*8b60*/  F2FP.BF16.F32.PACK_AB R156, R175, R174 ;  /* 0x000000aeaf9c723e */ /* 0x000fe200000010ff */
[----:B------:R-:W-:Y:S01]  /*8b70*/  FMUL.FTZ R27, R27, R187 ;  /* 0x000000bb1b1b7220 */ /* 0x000fe20000410000 */
[----:B-1----:R-:W-:Y:S01]  /*8b80*/  F2FP.BF16.F32.PACK_AB R152, R170, R171 ;  /* 0x000000abaa98723e */ /* 0x002fe200000010ff */
[-C--:B------:R-:W-:Y:S01]  /*8b90*/  FMUL.FTZ R30, R30, R187.reuse ;  /* 0x000000bb1e1e7220 */ /* 0x080fe20000410000 */
[----:B------:R-:W0:Y:S01]  /*8ba0*/  MUFU.EX2 R201, R201 ;  /* 0x000000c900c97308 */ /* 0x000e220000000800 */
[----:B------:R-:W-:Y:S01]  /*8bb0*/  F2FP.BF16.F32.PACK_AB R158, R177, R176 ;  /* 0x000000b0b19e723e */ /* 0x000fe200000010ff */
        /* <DEDUP_REMOVED lines=14> */
[----:B------:R-:W1:Y:S01]  /*8ca0*/  MUFU.EX2 R204, R204 ;  /* 0x000000cc00cc7308 */ /* 0x000e620000000800 */
[----:B0-----:R-:W-:Y:S01]  /*8cb0*/  F2FP.BF16.F32.PACK_AB R153, R201, R202 ;  /* 0x000000cac999723e */ /* 0x001fe200000010ff */
        /* <DEDUP_REMOVED lines=13> */
[----:B------:R-:W-:Y:S01]  /*8d90*/  FMUL.FTZ R82, R82, R187 ;  /* 0x000000bb52527220 */ /* 0x000fe20000410000 */
[----:B------:R-:W0:Y:S01]  /*8da0*/  MUFU.EX2 R206, R206 ;  /* 0x000000ce00ce7308 */ /* 0x000e220000000800 */
[----:B-1----:R-:W-:Y:S01]  /*8db0*/  F2FP.BF16.F32.PACK_AB R155, R204, R203 ;  /* 0x000000cbcc9b723e */ /* 0x002fe200000010ff */
[----:B------:R-:W-:Y:S01]  /*8dc0*/  BAR.SYNC.DEFER_BLOCKING 0xf, 0x100 ;  /* 0x03c4000000007b1d */ /* 0x000fe20000010000 */
        /* <DEDUP_REMOVED lines=27> */
[----:B------:R-:W-:Y:S01]  /*8f80*/  FMUL.FTZ R123, R123, R187 ;  /* 0x000000bb7b7b7220 */ /* 0x000fe20000410000 */
[-C--:B------:R-:W-:Y:S01]  /*8f90*/  FMUL.FTZ R124, R124, R168.reuse ;  /* 0x000000a87c7c7220 */ /* 0x080fe20000410000 */
[----:B------:R-:W0:Y:S01]  /*8fa0*/  MUFU.EX2 R179, R179 ;  /* 0x000000b300b37308 */ /* 0x000e220000000800 */
[----:B-1----:R-:W-:Y:S01]  /*8fb0*/  F2FP.BF16.F32.PACK_AB R159, R208, R207 ;  /* 0x000000cfd09f723e */ /* 0x002fe200000010ff */
        /* <DEDUP_REMOVED lines=32> */
[----:B------:R-:W-:Y:S01]  /*91c0*/  FMUL.FTZ R151, R151, R187 ;  /* 0x000000bb97977220 */ /* 0x000fe20000410000 */
[----:B------:R1:W-:Y:S01]  /*91d0*/  STSM.16.M88.4 [R189+0x36400], R152 ;  /* 0x03640098bd007844 */ /* 0x0003e20000000200 */
[----:B------:R-:W-:Y:S01]  /*91e0*/  FFMA.FTZ R171, R168, R193, R171 ;  /* 0x000000c1a8ab7223 */ /* 0x000fe200000100ab */
[----:B------:R-:W-:Y:S01]  /*91f0*/  FFMA.FTZ R194, R187, R194, R202 ;  /* 0x000000c2bbc27223 */ /* 0x000fe200000100ca */
[----:B------:R-:W-:Y:S01]  /*9200*/  @!P1 VIADD R195, R195, 0x38860 ;  /* 0x00038860c3c39836 */ /* 0x000fe20000000000 */
[----:B------:R1:W-:Y:S01]  /*9210*/  STSM.16.M88.4 [R191], R156 ;  /* 0x0000009cbf007844 */ /* 0x0003e20000000200 */
[----:B------:R-:W-:Y:S01]  /*9220*/  MUFU.EX2 R212, R212 ;  /* 0x000000d400d47308 */ /* 0x000fe20000000800 */
[----:B------:R-:W-:Y:S01]  /*9230*/  FADD.FTZ R171, R170, R171 ;  /* 0x000000abaaab7221 */ /* 0x000fe20000010000 */
[----:B------:R-:W-:Y:S01]  /*9240*/  FADD.FTZ R194, R201, R194 ;  /* 0x000000c2c9c27221 */ /* 0x000fe20000010000 */
[----:B------:R-:W-:Y:S01]  /*9250*/  @!P1 PRMT R195, RZ, 0x654, R195 ;  /* 0x00000654ffc39816 */ /* 0x000fe200000000c3 */
[----:B------:R-:W-:-:S02]  /*9260*/  IMAD.MOV.U32 R187, RZ, RZ, R200 ;  /* 0x000000ffffbb7224 */ /* 0x000fc400078e00c8 */
[----:B------:R-:W-:Y:S01]  /*9270*/  FADD.FTZ R172, R172, R171 ;  /* 0x000000abacac7221 */ /* 0x000fe20000010000 */
[----:B------:R-:W-:Y:S01]  /*9280*/  FADD.FTZ R203, R203, R194 ;  /* 0x000000c2cbcb7221 */ /* 0x000fe20000010000 */
[----:B------:R-:W2:Y:S01]  /*9290*/  MUFU.EX2 R213, R213 ;  /* 0x000000d500d57308 */ /* 0x000ea20000000800 */
[----:B0-----:R-:W-:Y:S01]  /*92a0*/  F2FP.BF16.F32.PACK_AB R161, R211, R210 ;  /* 0x000000d2d3a1723e */ /* 0x001fe200000010ff */
[----:B------:R-:W-:Y:S01]  /*92b0*/  FADD.FTZ R173, R173, R172 ;  /* 0x000000acadad7221 */ /* 0x000fe20000010000 */
[----:B------:R-:W-:-:S03]  /*92c0*/  FADD.FTZ R204, R204, R203 ;  /* 0x000000cbcccc7221 */ /* 0x000fc60000010000 */
[----:B------:R-:W-:Y:S01]  /*92d0*/  FADD.FTZ R174, R174, R173 ;  /* 0x000000adaeae7221 */ /* 0x000fe20000010000 */
[----:B------:R-:W-:Y:S01]  /*92e0*/  FADD.FTZ R205, R205, R204 ;  /* 0x000000cccdcd7221 */ /* 0x000fe20000010000 */
[----:B------:R-:W-:Y:S02]  /*92f0*/  MUFU.EX2 R182, R182 ;  /* 0x000000b600b67308 */ /* 0x000fe40000000800 */
[----:B------:R-:W-:Y:S01]  /*9300*/  FADD.FTZ R175, R175, R174 ;  /* 0x000000aeafaf7221 */ /* 0x000fe20000010000 */
[----:B------:R-:W-:-:S03]  /*9310*/  FADD.FTZ R206, R206, R205 ;  /* 0x000000cdcece7221 */ /* 0x000fc60000010000 */
[----:B------:R-:W-:Y:S01]  /*9320*/  FADD.FTZ R176, R176, R175 ;  /* 0x000000afb0b07221 */ /* 0x000fe20000010000 */
[----:B------:R-:W-:Y:S01]  /*9330*/  FADD.FTZ R207, R207, R206 ;  /* 0x000000cecfcf7221 */ /* 0x000fe20000010000 */
[----:B------:R-:W0:Y:S01]  /*9340*/  MUFU.EX2 R183, R183 ;  /* 0x000000b700b77308 */ /* 0x000e220000000800 */
[----:B--2---:R-:W-:Y:S01]  /*9350*/  F2FP.BF16.F32.PACK_AB R163, R213, R212 ;  /* 0x000000d4d5a3723e */ /* 0x004fe200000010ff */
[----:B------:R-:W-:Y:S01]  /*9360*/  FADD.FTZ R177, R177, R176 ;  /* 0x000000b0b1b17221 */ /* 0x000fe20000010000 */
[----:B------:R-:W-:-:S03]  /*9370*/  FADD.FTZ R207, R208, R207 ;  /* 0x000000cfd0cf7221 */ /* 0x000fc60000010000 */
[----:B------:R1:W-:Y:S01]  /*9380*/  STSM.16.M88.4 [R190], R160 ;  /* 0x000000a0be007844 */ /* 0x0003e20000000200 */
[----:B------:R-:W-:Y:S01]  /*9390*/  FADD.FTZ R178, R178, R177 ;  /* 0x000000b1b2b27221 */ /* 0x000fe20000010000 */
[----:B------:R-:W2:Y:S01]  /*93a0*/  MUFU.EX2 R199, R199 ;  /* 0x000000c700c77308 */ /* 0x000ea20000000800 */
[----:B------:R-:W-:Y:S02]  /*93b0*/  FADD.FTZ R210, R210, R207 ;  /* 0x000000cfd2d27221 */ /* 0x000fe40000010000 */
[----:B------:R-:W-:Y:S02]  /*93c0*/  FADD.FTZ R179, R179, R178 ;  /* 0x000000b2b3b37221 */ /* 0x000fe40000010000 */
[----:B------:R-:W-:Y:S02]  /*93d0*/  FADD.FTZ R211, R211, R210 ;  /* 0x000000d2d3d37221 */ /* 0x000fe40000010000 */
[----:B------:R-:W-:Y:S01]  /*93e0*/  FADD.FTZ R180, R180, R179 ;  /* 0x000000b3b4b47221 */ /* 0x000fe20000010000 */
[----:B------:R-:W-:Y:S01]  /*93f0*/  MUFU.EX2 R214, R214 ;  /* 0x000000d600d67308 */ /* 0x000fe20000000800 */
[----:B0-----:R-:W-:Y:S01]  /*9400*/  F2FP.BF16.F32.PACK_AB R164, R183, R182 ;  /* 0x000000b6b7a4723e */ /* 0x001fe200000010ff */
[----:B------:R-:W-:Y:S01]  /*9410*/  FADD.FTZ R212, R212, R211 ;  /* 0x000000d3d4d47221 */ /* 0x000fe20000010000 */
[----:B------:R-:W-:-:S03]  /*9420*/  FADD.FTZ R181, R181, R180 ;  /* 0x000000b4b5b57221 */ /* 0x000fc60000010000 */
[----:B------:R-:W-:Y:S01]  /*9430*/  FADD.FTZ R213, R213, R212 ;  /* 0x000000d4d5d57221 */ /* 0x000fe20000010000 */
[----:B------:R-:W-:Y:S01]  /*9440*/  FADD.FTZ R182, R182, R181 ;  /* 0x000000b5b6b67221 */ /* 0x000fe20000010000 */
[----:B------:R-:W0:Y:S01]  /*9450*/  MUFU.EX2 R215, R215 ;  /* 0x000000d700d77308 */ /* 0x000e220000000800 */
[----:B--2---:R-:W-:Y:S02]  /*9460*/  F2FP.BF16.F32.PACK_AB R166, R199, R186 ;  /* 0x000000bac7a6723e */ /* 0x004fe400000010ff */
[----:B------:R-:W-:-:S04]  /*9470*/  FADD.FTZ R183, R183, R182 ;  /* 0x000000b6b7b77221 */ /* 0x000fc80000010000 */
[----:B------:R-:W-:Y:S01]  /*9480*/  FADD.FTZ R186, R186, R183 ;  /* 0x000000b7baba7221 */ /* 0x000fe20000010000 */
[----:B------:R-:W2:Y:S03]  /*9490*/  MUFU.EX2 R196, R196 ;  /* 0x000000c400c47308 */ /* 0x000ea60000000800 */
[----:B------:R-:W-:Y:S01]  /*94a0*/  FADD.FTZ R193, R199, R186 ;  /* 0x000000bac7c17221 */ /* 0x000fe20000010000 */
[----:B------:R-:W-:-:S04]  /*94b0*/  IMAD.MOV.U32 R186, RZ, RZ, R169 ;  /* 0x000000ffffba7224 */ /* 0x000fc800078e00a9 */
[----:B------:R-:W3:Y:S01]  /*94c0*/  MUFU.EX2 R209, R209 ;  /* 0x000000d100d17308 */ /* 0x000ee20000000800 */
[----:B0-----:R-:W-:Y:S01]  /*94d0*/  F2FP.BF16.F32.PACK_AB R165, R215, R214 ;  /* 0x000000d6d7a5723e */ /* 0x001fe200000010ff */
[----:B------:R-:W-:-:S04]  /*94e0*/  FADD.FTZ R214, R214, R213 ;  /* 0x000000d5d6d67221 */ /* 0x000fc80000010000 */
[----:B------:R-:W-:-:S04]  /*94f0*/  FADD.FTZ R215, R215, R214 ;  /* 0x000000d6d7d77221 */ /* 0x000fc80000010000 */
[----:B--2---:R-:W-:Y:S01]  /*9500*/  FADD.FTZ R194, R196, R215 ;  /* 0x000000d7c4c27221 */ /* 0x004fe20000010000 */
[----:B---3--:R-:W-:-:S03]  /*9510*/  F2FP.BF16.F32.PACK_AB R167, R209, R196 ;  /* 0x000000c4d1a7723e */ /* 0x008fc600000010ff */
[----:B------:R-:W-:Y:S01]  /*9520*/  FADD.FTZ R194, R209, R194 ;  /* 0x000000c2d1c27221 */ /* 0x000fe20000010000 */
[----:B------:R-:W-:Y:S01]  /*9530*/  IMAD.MOV.U32 R196, RZ, RZ, R197 ;  /* 0x000000ffffc47224 */ /* 0x000fe200078e00c5 */
[----:B------:R1:W-:Y:S01]  /*9540*/  STSM.16.M88.4 [R192], R164 ;  /* 0x000000a4c0007844 */ /* 0x0003e20000000200 */
[----:B------:R-:W-:-:S06]  /*9550*/  WARPGROUP.ARRIVE ;  /* 0x00000000000079c5 */ /* 0x000fcc0000000000 */
[----:B------:R-:W-:Y:S01]  /*9560*/  HGMMA.64x256x16.F32.BF16 R24, R152, gdesc[UR8].tnspB, R24, gsb0 ;  /* 0x43e0000898187df0 */ /* 0x000fe20008001818 */
[----:B------:R-:W-:Y:S01]  /*9570*/  R2UR UR10, R217 ;  /* 0x00000000d90a72ca */ /* 0x000fe200000e0000 */
[----:B------:R-:W-:Y:S01]  /*9580*/  UMOV UR11, 0x40000040 ;  /* 0x40000040000b7882 */ /* 0x000fe20000000000 */
[C---:B------:R-:W-:Y:S02]  /*9590*/  VIADD R217, R216.reuse, 0x100 ;  /* 0x00000100d8d97836 */ /* 0x040fe40000000000 */
[----:B------:R-:W-:Y:S01]  /*95a0*/  VIADD R216, R216, 0x180 ;  /* 0x00000180d8d87836 */ /* 0x000fe20000000000 */
[----:B------:R-:W-:Y:S02]  /*95b0*/  WARPGROUP.DEPBAR.LE gsb0, 0x0 ;  /* 0x00008000000079c5 */ /* 0x000fe40000010000 */
[----:B------:R-:W-:-:S15]  /*95c0*/  WARPGROUP.ARRIVE ;  /* 0x00000000000079c5 */ /* 0x000fde0000000000 */
[----:B------:R-:W-:-:S05]  /*95d0*/  NOP ;  /* 0x0000000000007918 */ /* 0x000fca0000000000 */
        /* <DEDUP_REMOVED lines=9> */
[----:B------:R-:W-:Y:S02]  /*9670*/  WARPGROUP.DEPBAR.LE gsb0, 0x0 ;  /* 0x00008000000079c5 */ /* 0x000fe40000010000 */
[----:B------:R-:W-:-:S15]  /*9680*/  WARPGROUP.ARRIVE ;  /* 0x00000000000079c5 */ /* 0x000fde0000000000 */
[----:B------:R-:W-:-:S08]  /*9690*/  NOP ;  /* 0x0000000000007918 */ /* 0x000fd00000000000 */
        /* <DEDUP_REMOVED lines=11> */
[----:B------:R-:W-:Y:S05]  /*9750*/  @P2 BRA `(.L_x_3212) ;  /* 0xffffffcc00cc2947 */ /* 0x000fea000383ffff */
[----:B-1----:R-:W-:Y:S02]  /*9760*/  IMAD.SHL.U32 R152, R197, 0x40, RZ ;  /* 0x00000040c5987824 */ /* 0x002fe400078e00ff */
[----:B------:R-:W-:Y:S02]  /*9770*/  IMAD.MOV.U32 R187, RZ, RZ, R200 ;  /* 0x000000ffffbb7224 */ /* 0x000fe400078e00c8 */
[----:B------:R-:W-:-:S07]  /*9780*/  IMAD.MOV.U32 R186, RZ, RZ, R169 ;  /* 0x000000ffffba7224 */ /* 0x000fce00078e00a9 */
.L_x_3203:
[----:B------:R-:W0:Y:S01]  /*9790*/  SHFL.BFLY PT, R2, R193, 0x2, 0x1f ;  /* 0x0c401f00c1027f89 */ /* 0x000e2200000e0000 */
[----:B------:R-:W-:Y:S08]  /*97a0*/  BAR.ARV 0x8, 0x100 ;  /* 0x0204000000007b1d */ /* 0x000ff00000002000 */
[----:B------:R-:W-:Y:S01]  /*97b0*/  BAR.SYNC.DEFER_BLOCKING 0xf, 0x100 ;  /* 0x03c4000000007b1d */ /* 0x000fe20000010000 */
[----:B------:R-:W-:Y:S01]  /*97c0*/  ISETP.NE.AND P0, PT, R0, RZ, PT ;  /* 0x000000ff0000720c */ /* 0x000fe20003f05270 */
[----:B------:R-:W-:-:S02]  /*97d0*/  IMAD.MOV.U32 R0, RZ, RZ, RZ ;  /* 0x000000ffff007224 */ /* 0x000fc400078e00ff */
[----:B------:R-:W-:Y:S02]  /*97e0*/  IMAD.IADD R3, R3, 0x1, R152 ;  /* 0x0000000103037824 */ /* 0x000fe400078e0298 */
[----:B------:R-:W1:Y:S01]  /*97f0*/  SHFL.BFLY PT, R7, R194, 0x2, 0x1f ;  /* 0x0c401f00c2077f89 */ /* 0x000e6200000e0000 */
[----:B0-----:R-:W-:-:S07]  /*9800*/  FADD.FTZ R2, R2, R193 ;  /* 0x000000c102027221 */ /* 0x001fce0000010000 */
[----:B------:R-:W-:Y:S01]  /*9810*/  @!P0 IMAD R3, R3, 0x4, R184 ;  /* 0x0000000403038824 */ /* 0x000fe200078e02b8 */
[----:B------:R-:W0:Y:S01]  /*9820*/  SHFL.BFLY PT, R5, R2, 0x1, 0x1f ;  /* 0x0c201f0002057f89 */ /* 0x000e2200000e0000 */
[----:B-1----:R-:W-:-:S05]  /*9830*/  FADD.FTZ R7, R7, R194 ;  /* 0x000000c207077221 */ /* 0x002fca0000010000 */
[----:B------:R-:W1:Y:S01]  /*9840*/  SHFL.BFLY PT, R4, R7, 0x1, 0x1f ;  /* 0x0c201f0007047f89 */ /* 0x000e6200000e0000 */
[----:B0-----:R-:W-:-:S05]  /*9850*/  FADD.FTZ R5, R2, R5 ;  /* 0x0000000502057221 */ /* 0x001fca0000010000 */
[----:B------:R-:W-:-:S13]  /*9860*/  FSETP.NE.FTZ.AND P1, PT, R5, RZ, PT ;  /* 0x000000ff0500720b */ /* 0x000fda0003f35000 */
[----:B------:R-:W0:Y:S01]  /*9870*/  @P1 MUFU.LG2 R2, R5 ;  /* 0x0000000500021308 */ /* 0x000e220000000c00 */
[----:B-1----:R-:W-:Y:S01]  /*9880*/  FADD.FTZ R8, R7, R4 ;  /* 0x0000000407087221 */ /* 0x002fe20000010000 */
[----:B------:R-:W-:Y:S02]  /*9890*/  IMAD.MOV.U32 R4, RZ, RZ, RZ ;  /* 0x000000ffff047224 */ /* 0x000fe400078e00ff */
[----:B------:R-:W-:Y:S02]  /*98a0*/  IMAD.U32 R7, RZ, RZ, UR6 ;  /* 0x00000006ff077e24 */ /* 0x000fe4000f8e00ff */
[----:B------:R-:W-:Y:S02]  /*98b0*/  FSETP.NE.FTZ.AND P2, PT, R8, RZ, PT ;  /* 0x000000ff0800720b */ /* 0x000fe40003f55000 */
[----:B------:R1:W2:Y:S01]  /*98c0*/  @P1 MUFU.RCP R4, R5 ;  /* 0x0000000500041308 */ /* 0x0002a20000001000 */
[----:B0-----:R-:W-:Y:S01]  /*98d0*/  @P1 FMUL.FTZ R2, R2, 0.69314718246459960938 ;  /* 0x3f31721802021820 */ /* 0x001fe20000410000 */
[----:B-1----:R-:W-:-:S09]  /*98e0*/  IMAD.MOV.U32 R5, RZ, RZ, -0x800000 ;  /* 0xff800000ff057424 */ /* 0x002fd200078e00ff */
[----:B------:R-:W0:Y:S01]  /*98f0*/  @P2 MUFU.RCP R0, R8 ;  /* 0x0000000800002308 */ /* 0x000e220000001000 */
[----:B------:R-:W-:Y:S01]  /*9900*/  @P2 FMUL.FTZ R7, R7, 0.69314718246459960938 ;  /* 0x3f31721807072820 */ /* 0x000fe20000410000 */
[----:B--2---:R-:W-:Y:S01]  /*9910*/  @!P0 STS [R3+0x38400], R4 ;  /* 0x0384000403008388 */ /* 0x004fe20000000800 */
[----:B------:R-:W-:-:S05]  /*9920*/  FMUL.FTZ R24, R24, R4 ;  /* 0x0000000418187220 */ /* 0x000fca0000410000 */
[----:B------:R-:W1:Y:S01]  /*9930*/  @P2 MUFU.LG2 R6, R8 ;  /* 0x0000000800062308 */ /* 0x000e620000000c00 */
        /* <DEDUP_REMOVED lines=8> */
[----:B0-----:R0:W-:Y:S01]  /*99c0*/  @!P0 STS [R3+0x38420], R0 ;  /* 0x0384200003008388 */ /* 0x0011e20000000800 */
[-C--:B------:R-:W-:Y:S01]  /*99d0*/  FMUL.FTZ R41, R41, R4.reuse ;  /* 0x0000000429297220 */ /* 0x080fe20000410000 */
[-C--:B------:R-:W-:Y:S01]  /*99e0*/  FMUL.FTZ R44, R44, R4.reuse ;  /* 0x000000042c2c7220 */ /* 0x080fe20000410000 */
[-C--:B------:R-:W-:Y:S01]  /*99f0*/  FMUL.FTZ R45, R45, R4.reuse ;  /* 0x000000042d2d7220 */ /* 0x080fe20000410000 */
[-C--:B------:R-:W-:Y:S01]  /*9a00*/  FMUL.FTZ R48, R48, R4.reuse ;  /* 0x0000000430307220 */ /* 0x080fe20000410000 */
[-C--:B------:R-:W-:Y:S01]  /*9a10*/  FMUL.FTZ R49, R49, R4.reuse ;  /* 0x0000000431317220 */ /* 0x080fe20000410000 */
[-C--:B------:R-:W-:Y:S01]  /*9a20*/  FMUL.FTZ R52, R52, R4.reuse ;  /* 0x0000000434347220 */ /* 0x080fe20000410000 */
[-C--:B------:R-:W-:Y:S01]  /*9a30*/  FMUL.FTZ R53, R53, R4.reuse ;  /* 0x0000000435357220 */ /* 0x080fe20000410000 */
[----:B-1----:R-:W-:Y:S01]  /*9a40*/  @P2 FMUL.FTZ R6, R6, 0.69314718246459960938 ;  /* 0x3f31721806062820 */ /* 0x002fe20000410000 */
[----:B------:R-:W-:Y:S01]  /*9a50*/  FMUL.FTZ R56, R56, R4 ;  /* 0x0000000438387220 */ /* 0x000fe20000410000 */
[----:B0-----:R-:W-:-:S02]  /*9a60*/  IMAD.U32 R3, RZ, RZ, UR6 ;  /* 0x00000006ff037e24 */ /* 0x001fc4000f8e00ff */
[-C--:B------:R-:W-:Y:S01]  /*9a70*/  FMUL.FTZ R57, R57, R4.reuse ;  /* 0x0000000439397220 */ /* 0x080fe20000410000 */
[-C--:B------:R-:W-:Y:S01]  /*9a80*/  FMUL.FTZ R60, R60, R4.reuse ;  /* 0x000000043c3c7220 */ /* 0x080fe20000410000 */
[-C--:B------:R-:W-:Y:S01]  /*9a90*/  FMUL.FTZ R61, R61, R4.reuse ;  /* 0x000000043d3d7220 */ /* 0x080fe20000410000 */
[----:B------:R-:W-:Y:S01]  /*9aa0*/  @P1 FMUL.FTZ R3, R3, 0.69314718246459960938 ;  /* 0x3f31721803031820 */ /* 0x000fe20000410000 */
        /* <DEDUP_REMOVED lines=44> */
[----:B------:R-:W-:Y:S01]  /*9d70*/  IMAD.MOV.U32 R4, RZ, RZ, -0x800000 ;  /* 0xff800000ff047424 */ /* 0x000fe200078e00ff */
        /* <DEDUP_REMOVED lines=68> */
.L_x_3188:
[----:B------:R-:W-:Y:S05]  /*a1c0*/  @P0 BRA `(.L_x_3213) ;  /* 0x0000002400180947 */ /* 0x000fea0003800000 */
[----:B------:R-:W2:Y:S01]  /*a1d0*/  LDL R156, [R1] ;  /* 0x00000000019c7983 */ /* 0x000ea20000100800 */
[----:B------:R-:W1:Y:S01]  /*a1e0*/  S2UR UR5, SR_CgaCtaId ;  /* 0x00000000000579c3 */ /* 0x000e620000008800 */
[----:B------:R-:W-:Y:S01]  /*a1f0*/  UMOV UR4, 0x400 ;  /* 0x0000040000047882 */ /* 0x000fe20000000000 */
[----:B------:R-:W3:Y:S06]  /*a200*/  S2R R0, SR_TID.X ;  /* 0x0000000000007919 */ /* 0x000eec0000002100 */
[----:B------:R-:W4:Y:S08]  /*a210*/  S2UR UR6, SR_CTAID.Y ;  /* 0x00000000000679c3 */ /* 0x000f300000002600 */
[----:B------:R-:W4:Y:S08]  /*a220*/  LDC R3, c[0x0][0xd50] ;  /* 0x00035400ff037b82 */ /* 0x000f300000000800 */
[----:B------:R-:W5:Y:S01]  /*a230*/  LDC R6, c[0x0][0xce8] ;  /* 0x00033a00ff067b82 */ /* 0x000f620000000800 */
[----:B-1----:R-:W-:-:S04]  /*a240*/  ULEA UR4, UR5, UR4, 0x18 ;  /* 0x0000000405047291 */ /* 0x002fc8000f8ec03f */
[----:B------:R-:W-:-:S04]  /*a250*/  UIADD3 UR4, UR4, 0x38820, URZ ;  /* 0x0003882004047890 */ /* 0x000fc8000fffe03f */
[----:B------:R-:W-:Y:S01]  /*a260*/  UPRMT UR4, URZ, 0x654, UR4 ;  /* 0x000006543f047896 */ /* 0x000fe20008000004 */
[----:B------:R-:W-:Y:S01]  /*a270*/  BAR.SYNC.DEFER_BLOCKING 0x1, 0x100 ;  /* 0x0044000000007b1d */ /* 0x000fe20000010000 */
[----:B---3--:R-:W-:-:S05]  /*a280*/  VIADD R22, R0, 0xffffff80 ;  /* 0xffffff8000167836 */ /* 0x008fca0000000000 */
[----:B------:R-:W-:-:S04]  /*a290*/  SHF.R.S32.HI R19, RZ, 0x1f, R22 ;  /* 0x0000001fff137819 */ /* 0x000fc80000011416 */
[----:B------:R-:W-:-:S04]  /*a2a0*/  LEA.HI R9, R19, R22, RZ, 0x7 ;  /* 0x0000001613097211 */ /* 0x000fc800078f38ff */
[----:B------:R-:W-:Y:S02]  /*a2b0*/  SHF.R.S32.HI R0, RZ, 0x7, R9 ;  /* 0x00000007ff007819 */ /* 0x000fe40000011409 */
[----:B------:R-:W-:Y:S02]  /*a2c0*/  LOP3.LUT R7, R9, 0xffffff80, RZ, 0xc0, !PT ;  /* 0xffffff8009077812 */ /* 0x000fe400078ec0ff */
[----:B-----5:R-:W-:Y:S01]  /*a2d0*/  ISETP.NE.AND P1, PT, R6, 0x1, PT ;  /* 0x000000010600780c */ /* 0x020fe20003f25270 */
[----:B------:R-:W1:Y:S02]  /*a2e0*/  SHFL.IDX PT, R10, R0, RZ, 0x1f ;  /* 0x00001fff000a7589 */ /* 0x000e6400000e0000 */
[----:B0-----:R-:W-:Y:S01]  /*a2f0*/  IMAD.IADD R8, R22, 0x1, -R7 ;  /* 0x0000000116087824 */ /* 0x001fe200078e0a07 */
[----:B------:R-:W-:Y:S04]  /*a300*/  SYNCS.ARRIVE.TRANS64.RED.A1T0 RZ, [UR4], RZ ;  /* 0x000000ffffff79a7 */ /* 0x000fe80008100404 */
[----:B------:R-:W-:-:S04]  /*a310*/  SHF.R.S32.HI R155, RZ, 0x1f, R8 ;  /* 0x0000001fff9b7819 */ /* 0x000fc80000011408 */
[----:B------:R-:W-:-:S04]  /*a320*/  LEA.HI R7, R155, R8, RZ, 0x2 ;  /* 0x000000089b077211 */ /* 0x000fc800078f10ff */
[----:B------:R-:W-:Y:S02]  /*a330*/  SHF.R.S32.HI R154, RZ, 0x2, R7 ;  /* 0x00000002ff9a7819 */ /* 0x000fe40000011407 */
[----:B-1----:R-:W-:Y:S02]  /*a340*/  ISETP.NE.AND P0, PT, R10, RZ, PT ;  /* 0x000000ff0a00720c */ /* 0x002fe40003f05270 */
[----:B--2---:R-:W-:-:S13]  /*a350*/  R2UR UR7, R156 ;  /* 0x000000009c0772ca */ /* 0x004fda00000e0000 */
[----:B------:R-:W-:-:S04]  /*a360*/  IMAD R2, RZ, RZ, -UR7 ;  /* 0x80000007ff027e24 */ /* 0x000fc8000f8e02ff */
[----:B----4-:R-:W-:Y:S01]  /*a370*/  IMAD R2, R3, R2, UR6 ;  /* 0x0000000603027e24 */ /* 0x010fe2000f8e0202 */
[----:B------:R-:W-:-:S04]  /*a380*/  USHF.R.S32.HI UR6, URZ, 0x1f, UR7 ;  /* 0x0000001f3f067899 */ /* 0x000fc80008011407 */
[----:B------:R-:W-:Y:S01]  /*a390*/  SHF.R.S32.HI R3, RZ, 0x1f, R2 ;  /* 0x0000001fff037819 */ /* 0x000fe20000011402 */
[----:B------:R-:W-:Y:S07]  /*a3a0*/  @P0 BRA `(.L_x_3214) ;  /* 0x00000004004c0947 */ /* 0x000fee0003800000 */
[----:B------:R-:W0:Y:S01]  /*a3b0*/  LDC R18, c[0x0][0xce8] ;  /* 0x00033a00ff127b82 */ /* 0x000e220000000800 */
[----:B------:R-:W-:Y:S01]  /*a3c0*/  LOP3.LUT R9, R9, 0xffffff80, RZ, 0xc0, !PT ;  /* 0xffffff8009097812 */ /* 0x000fe200078ec0ff */
[----:B------:R-:W1:Y:S01]  /*a3d0*/  S2R R14, SR_CTAID.X ;  /* 0x00000000000e7919 */ /* 0x000e620000002500 */
[----:B------:R-:W-:Y:S01]  /*a3e0*/  R2UR UR10, R156 ;  /* 0x000000009c0a72ca */ /* 0x000fe200000e0000 */
[----:B------:R-:W-:Y:S02]  /*a3f0*/  ULDC.64 UR4, c[0x0][0xcd0] ;  /* 0x0003340000047ab9 */ /* 0x000fe40000000a00 */
[----:B------:R-:W-:Y:S01]  /*a400*/  IMAD.IADD R23, R22, 0x1, -R9 ;  /* 0x0000000116177824 */ /* 0x000fe200078e0a09 */
[----:B------:R-:W-:Y:S01]  /*a410*/  LEA.HI R9, R19, R22, RZ, 0x2 ;  /* 0x0000001613097211 */ /* 0x000fe200078f10ff */
[----:B------:R-:W2:Y:S03]  /*a420*/  S2UR UR7, SR_CTAID.Z ;  /* 0x00000000000779c3 */ /* 0x000ea60000002700 */
[----:B------:R-:W-:-:S02]  /*a430*/  SHF.R.S32.HI R12, RZ, 0x1f, R23 ;  /* 0x0000001fff0c7819 */ /* 0x000fc40000011417 */
[----:B------:R-:W-:Y:S02]  /*a440*/  LOP3.LUT R9, R9, 0xfffffffc, RZ, 0xc0, !PT ;  /* 0xfffffffc09097812 */ /* 0x000fe400078ec0ff */
[CC--:B------:R-:W-:Y:S01]  /*a450*/  LEA.HI R152, R12.reuse, R23.reuse, RZ, 0x2 ;  /* 0x000000170c987211 */ /* 0x0c0fe200078f10ff */
[----:B------:R-:W3:Y:S01]  /*a460*/  LDC.64 R20, c[0x0][0xcd8] ;  /* 0x00033600ff147b82 */ /* 0x000ee20000000a00 */
[----:B------:R-:W-:Y:S01]  /*a470*/  LEA.HI R12, R12, R23, RZ, 0x5 ;  /* 0x000000170c0c7211 */ /* 0x000fe200078f28ff */
[----:B------:R-:W-:Y:S01]  /*a480*/  IMAD.IADD R9, R22, 0x1, -R9 ;  /* 0x0000000116097824 */ /* 0x000fe200078e0a09 */
[--C-:B------:R-:W-:Y:S01]  /*a490*/  SHF.R.S32.HI R10, RZ, 0x2, R152.reuse ;  /* 0x00000002ff0a7819 */ /* 0x100fe20000011498 */
[----:B------:R-:W-:Y:S01]  /*a4a0*/  UIMAD.WIDE.U32 UR8, UR10, UR4, URZ ;  /* 0x000000040a0872a5 */ /* 0x000fe2000f8e003f */
[----:B------:R-:W-:Y:S01]  /*a4b0*/  SHF.R.S32.HI R11, RZ, 0x1f, R152 ;  /* 0x0000001fff0b7819 */ /* 0x000fe20000011498 */
[----:B------:R-:W-:Y:S01]  /*a4c0*/  UIMAD UR4, UR6, UR4, URZ ;  /* 0x00000004060472a4 */ /* 0x000fe2000f8e023f */
[----:B------:R-:W-:-:S02]  /*a4d0*/  SHF.R.S32.HI R12, RZ, 0x5, R12 ;  /* 0x00000005ff0c7819 */ /* 0x000fc4000001140c */
[----:B0-----:R-:W-:Y:S01]  /*a4e0*/  ISETP.NE.AND P0, PT, R18, 0x1, PT ;  /* 0x000000011200780c */ /* 0x001fe20003f05270 */
[----:B------:R-:W-:Y:S01]  /*a4f0*/  UIMAD UR4, UR10, UR5, UR4 ;  /* 0x000000050a0472a4 */ /* 0x000fe2000f8e0204 */
[----:B------:R-:W-:Y:S02]  /*a500*/  LEA.HI R11, R11, R10, RZ, 0x3 ;  /* 0x0000000a0b0b7211 */ /* 0x000fe400078f18ff */
[----:B------:R-:W-:Y:S01]  /*a510*/  LOP3.LUT R152, R152, 0x7ffffffc, RZ, 0xc0, !PT ;  /* 0x7ffffffc98987812 */ /* 0x000fe200078ec0ff */
[----:B------:R-:W-:Y:S01]  /*a520*/  UIADD3 UR4, UR9, UR4, URZ ;  /* 0x0000000409047290 */ /* 0x000fe2000fffe03f */
[----:B------:R-:W-:Y:S01]  /*a530*/  LOP3.LUT R11, R11, 0xfffffff8, RZ, 0xc0, !PT ;  /* 0xfffffff80b0b7812 */ /* 0x000fe200078ec0ff */
[----:B--2---:R-:W-:Y:S02]  /*a540*/  USHF.R.S32.HI UR5, URZ, 0x1f, UR7 ;  /* 0x0000001f3f057899 */ /* 0x004fe40008011407 */
[----:B------:R-:W-:Y:S01]  /*a550*/  IMAD.IADD R152, R23, 0x1, -R152 ;  /* 0x0000000117987824 */ /* 0x000fe200078e0a98 */
[----:B------:R-:W-:Y:S01]  /*a560*/  ULDC.64 UR10, c[0x0][0x208] ;  /* 0x00008200000a7ab9 */ /* 0x000fe20000000a00 */
[----:B------:R-:W-:Y:S01]  /*a570*/  IMAD.IADD R11, R10, 0x1, -R11 ;  /* 0x000000010a0b7824 */ /* 0x000fe200078e0a0b */
[----:B------:R-:W-:Y:S01]  /*a580*/  LEA.HI R10, R9, R9, RZ, 0x1 ;  /* 0x00000009090a7211 */ /* 0x000fe200078f08ff */
[----:B------:R-:W0:Y:S01]  /*a590*/  @P0 LDC R16, c[0x0][0xcec] ;  /* 0x00033b00ff100b82 */ /* 0x000e220000000800 */
[----:B------:R-:W-:-:S02]  /*a5a0*/  IMAD.SHL.U32 R152, R152, 0x2, RZ ;  /* 0x0000000298987824 */ /* 0x000fc400078e00ff */
[----:B------:R-:W-:Y:S01]  /*a5b0*/  LOP3.LUT R10, R10, 0x1ffffffe, RZ, 0xc0, !PT ;  /* 0x1ffffffe0a0a7812 */ /* 0x000fe200078ec0ff */
[----:B------:R-:W-:Y:S02]  /*a5c0*/  IMAD R153, R12, 0x10, R11 ;  /* 0x000000100c997824 */ /* 0x000fe400078e020b */
[----:B---3--:R-:W-:Y:S02]  /*a5d0*/  IMAD R12, R20, UR5, RZ ;  /* 0x00000005140c7c24 */ /* 0x008fe4000f8e02ff */
[----:B------:R-:W2:Y:S01]  /*a5e0*/  @P0 LDC R17, c[0x0][0xcf0] ;  /* 0x00033c00ff110b82 */ /* 0x000ea20000000800 */
[----:B------:R-:W-:Y:S02]  /*a5f0*/  IMAD.IADD R9, R9, 0x1, -R10 ;  /* 0x0000000109097824 */ /* 0x000fe400078e0a0a */
[----:B------:R-:W-:Y:S02]  /*a600*/  IMAD R15, R21, UR7, R12 ;  /* 0x00000007150f7c24 */ /* 0x000fe4000f8e020c */
[----:B------:R-:W-:-:S02]  /*a610*/  IMAD R9, R9, 0x8, R153 ;  /* 0x0000000809097824 */ /* 0x000fc400078e0299 */
[----:B------:R-:W-:Y:S02]  /*a620*/  IMAD.U32 R11, RZ, RZ, UR9 ;  /* 0x00000009ff0b7e24 */ /* 0x000fe4000f8e00ff */
[----:B-1----:R-:W-:Y:S02]  /*a630*/  IMAD R9, R14, 0x40, R9 ;  /* 0x000000400e097824 */ /* 0x002fe400078e0209 */
[----:B------:R-:W-:Y:S02]  /*a640*/  IMAD.U32 R10, RZ, RZ, UR8 ;  /* 0x00000008ff0a7e24 */ /* 0x000fe4000f8e00ff */
[----:B------:R-:W-:Y:S01]  /*a650*/  IMAD.U32 R11, RZ, RZ, UR4 ;  /* 0x00000004ff0b7e24 */ /* 0x000fe2000f8e00ff */
[----:B------:R-:W-:Y:S01]  /*a660*/  ULDC.64 UR4, c[0x0][0xce0] ;  /* 0x0003380000047ab9 */ /* 0x000fe20000000a00 */
[----:B------:R-:W-:Y:S02]  /*a670*/  IMAD.MOV.U32 R13, RZ, RZ, R9 ;  /* 0x000000ffff0d7224 */ /* 0x000fe400078e0009 */
[----:B0-----:R-:W-:-:S04]  /*a680*/  @P0 IMAD.HI.U32 R12, R9, R16, RZ ;  /* 0x00000010090c0227 */ /* 0x001fc800078e00ff */
[----:B------:R-:W-:Y:S01]  /*a690*/  IMAD.WIDE.U32 R10, R20, UR7, R10 ;  /* 0x00000007140a7c25 */ /* 0x000fe2000f8e000a */
[----:B--2---:R-:W-:-:S03]  /*a6a0*/  @P0 SHF.R.U32.HI R13, RZ, R17, R12 ;  /* 0x00000011ff0d0219 */ /* 0x004fc6000001160c */
[----:B------:R-:W-:Y:S02]  /*a6b0*/  IMAD.IADD R11, R11, 0x1, R15 ;  /* 0x000000010b0b7824 */ /* 0x000fe400078e020f */
[----:B------:R-:W-:Y:S02]  /*a6c0*/  IMAD R15, R3, UR4, RZ ;  /* 0x00000004030f7c24 */ /* 0x000fe4000f8e02ff */
[----:B------:R-:W-:Y:S02]  /*a6d0*/  IMAD.MOV R12, RZ, RZ, -R13 ;  /* 0x000000ffff0c7224 */ /* 0x000fe400078e0a0d */
[----:B------:R-:W-:-:S04]  /*a6e0*/  IMAD.WIDE.U32 R10, R2, UR4, R10 ;  /* 0x00000004020a7c25 */ /* 0x000fc8000f8e000a */
[----:B------:R-:W-:Y:S01]  /*a6f0*/  IMAD R9, R18, R12, R9 ;  /* 0x0000000c12097224 */ /* 0x000fe200078e0209 */
[----:B------:R-:W-:Y:S01]  /*a700*/  IADD3 R10, P0, R13, R10, RZ ;  /* 0x0000000a0d0a7210 */ /* 0x000fe20007f1e0ff */
        /* <DEDUP_REMOVED lines=8> */
[----:B------:R-:W-:Y:S01]  /*a790*/  LEA.HI R12, R0, R0, RZ, 0x1 ;  /* 0x00000000000c7211 */ /* 0x000fe200078f08ff */
[----:B------:R-:W-:Y:S02]  /*a7a0*/  ULDC.64 UR4, c[0x0][0xca8] ;  /* 0x00032a0000047ab9 */ /* 0x000fe40000000a00 */
[----:B------:R-:W-:Y:S01]  /*a7b0*/  IMAD.IADD R9, R11, 0x1, R9 ;  /* 0x000000010b097824 */ /* 0x000fe200078e0209 */
[----:B------:R-:W-:Y:S01]  /*a7c0*/  LEA R16, P0, R10, UR4, 0x2 ;  /* 0x000000040a107c11 */ /* 0x000fe2000f8010ff */
[----:B------:R-:W-:Y:S01]  /*a7d0*/  ULDC UR4, c[0x0][0xb88] ;  /* 0x0002e20000047ab9 */ /* 0x000fe20000000800 */
[----:B------:R-:W-:Y:S02]  /*a7e0*/  LOP3.LUT R11, R12, 0xfffffe, RZ, 0xc0, !PT ;  /* 0x00fffffe0c0b7812 */ /* 0x000fe400078ec0ff */
[----:B------:R-:W-:Y:S01]  /*a7f0*/  LEA.HI.X R17, R10, UR5, R9, 0x2, P0 ;  /* 0x000000050a117c11 */ /* 0x000fe200080f1409 */
[----:B------:R-:W-:Y:S01]  /*a800*/  SHFL.IDX PT, R12, R16, 0x1, 0x1c1f ;  /* 0x003c1f00100c7f89 */ /* 0x000fe200000e0000 */
[----:B------:R-:W-:-:S02]  /*a810*/  IMAD R9, R14, 0x40, R153 ;  /* 0x000000400e097824 */ /* 0x000fc400078e0299 */
[----:B------:R-:W-:Y:S01]  /*a820*/  IMAD.IADD R15, R0, 0x1, -R11 ;  /* 0x00000001000f7824 */ /* 0x000fe200078e0a0b */
[----:B------:R-:W-:Y:S01]  /*a830*/  SHFL.IDX PT, R10, R16, RZ, 0x1c1f ;  /* 0x001c1fff100a7589 */ /* 0x000fe200000e0000 */
[----:B------:R-:W-:Y:S02]  /*a840*/  IMAD R14, R18, UR4, RZ ;  /* 0x00000004120e7c24 */ /* 0x000fe4000f8e02ff */
[----:B------:R-:W-:Y:S01]  /*a850*/  IMAD.U32 R15, R15, -0x100, RZ ;  /* 0xffffff000f0f7824 */ /* 0x000fe200078e00ff */
[----:B------:R-:W0:Y:S04]  /*a860*/  SHFL.IDX PT, R11, R17, RZ, 0x1c1f ;  /* 0x001c1fff110b7589 */ /* 0x000e2800000e0000 */
[----:B------:R-:W1:Y:S01]  /*a870*/  SHFL.IDX PT, R13, R17, 0x1, 0x1c1f ;  /* 0x003c1f00110d7f89 */ /* 0x000e6200000e0000 */
[----:B------:R-:W-:Y:S01]  /*a880*/  ISETP.NE.AND P0, PT, R152, R15, PT ;  /* 0x0000000f9800720c */ /* 0x000fe20003f05270 */
[----:B------:R-:W-:-:S03]  /*a890*/  VIADD R15, R9, 0x8 ;  /* 0x00000008090f7836 */ /* 0x000fc60000000000 */
[-C--:B------:R-:W-:Y:S02]  /*a8a0*/  ISETP.GE.OR P2, PT, R9, R14.reuse, P0 ;  /* 0x0000000e0900720c */ /* 0x080fe40000746670 */
[----:B------:R-:W-:-:S11]  /*a8b0*/  ISETP.GE.OR P0, PT, R15, R14, P0 ;  /* 0x0000000e0f00720c */ /* 0x000fd60000706670 */
[----:B0-----:R0:W-:Y:S04]  /*a8c0*/  @!P2 ST.E desc[UR10][R10.64], R5 ;  /* 0x000000050a00a985 */ /* 0x0011e8000c10190a */
[----:B-1----:R0:W-:Y:S02]  /*a8d0*/  @!P0 ST.E desc[UR10][R12.64], R4 ;  /* 0x000000040c008985 */ /* 0x0021e4000c10190a */
.L_x_3214:
[----:B------:R-:W1:Y:S01]  /*a8e0*/  S2R R14, SR_CTAID.X ;  /* 0x00000000000e7919 */ /* 0x000e620000002500 */
[----:B------:R-:W-:Y:S01]  /*a8f0*/  LEA.HI R19, R19, R22, RZ, 0x2 ;  /* 0x0000001613137211 */ /* 0x000fe200078f10ff */
[----:B------:R-:W2:Y:S01]  /*a900*/  S2UR UR7, SR_CTAID.Z ;  /* 0x00000000000779c3 */ /* 0x000ea20000002700 */
[----:B0-----:R-:W-:Y:S01]  /*a910*/  SHF.R.S32.HI R5, RZ, 0x1f, R7 ;  /* 0x0000001fff057819 */ /* 0x001fe20000011407 */
[----:B------:R-:W-:Y:S01]  /*a920*/  ULDC.64 UR8, c[0x0][0xc38] ;  /* 0x00030e0000087ab9 */ /* 0x000fe20000000a00 */
[----:B------:R-:W-:Y:S01]  /*a930*/  LOP3.LUT R19, R19, 0xfffffffc, RZ, 0xc0, !PT ;  /* 0xfffffffc13137812 */ /* 0x000fe200078ec0ff */
[----:B------:R-:W-:Y:S01]  /*a940*/  UIMAD UR6, UR6, UR8, URZ ;  /* 0x00000008060672a4 */ /* 0x000fe2000f8e023f */
[----:B------:R-:W-:Y:S01]  /*a950*/  LEA.HI R5, R5, R154, RZ, 0x3 ;  /* 0x0000009a05057211 */ /* 0x000fe200078f18ff */
[----:B------:R-:W-:Y:S01]  /*a960*/  BSSY B0, `(.L_x_3215) ;  /* 0x0000103000007945 */ /* 0x000fe20003800000 */
[----:B------:R-:W-:Y:S01]  /*a970*/  R2UR UR10, R156 ;  /* 0x000000009c0a72ca */ /* 0x000fe200000e0000 */
[----:B------:R-:W-:Y:S01]  /*a980*/  IMAD.IADD R19, R22, 0x1, -R19 ;  /* 0x0000000116137824 */ /* 0x000fe200078e0a13 */
[----:B------:R-:W0:Y:S01]  /*a990*/  LDC.64 R12, c[0x0][0xc40] ;  /* 0x00031000ff0c7b82 */ /* 0x000e220000000a00 */
[----:B------:R-:W-:-:S02]  /*a9a0*/  LOP3.LUT R5, R5, 0xfffffff8, RZ, 0xc0, !PT ;  /* 0xfffffff805057812 */ /* 0x000fc400078ec0ff */
[----:B------:R-:W-:Y:S02]  /*a9b0*/  LEA.HI R155, R155, R8, RZ, 0x5 ;  /* 0x000000089b9b7211 */ /* 0x000fe400078f28ff */
[----:B------:R-:W-:Y:S01]  /*a9c0*/  LEA.HI R4, R19, R19, RZ, 0x1 ;  /* 0x0000001313047211 */ /* 0x000fe200078f08ff */
[----:B------:R-:W-:Y:S01]  /*a9d0*/  IMAD.IADD R154, R154, 0x1, -R5 ;  /* 0x000000019a9a7824 */ /* 0x000fe200078e0a05 */
[----:B------:R-:W-:Y:S01]  /*a9e0*/  SHF.R.S32.HI R155, RZ, 0x5, R155 ;  /* 0x00000005ff9b7819 */ /* 0x000fe2000001149b */
[----:B------:R-:W3:Y:S01]  /*a9f0*/  @P1 LDC R16, c[0x0][0xcec] ;  /* 0x00033b00ff101b82 */ /* 0x000ee20000000800 */
[----:B------:R-:W-:Y:S02]  /*aa00*/  LOP3.LUT R4, R4, 0x1ffffffe, RZ, 0xc0, !PT ;  /* 0x1ffffffe04047812 */ /* 0x000fe400078ec0ff */
[----:B------:R-:W-:Y:S01]  /*aa10*/  UIMAD.WIDE.U32 UR4, UR10, UR8, URZ ;  /* 0x000000080a0472a5 */ /* 0x000fe2000f8e003f */
[----:B------:R-:W-:Y:S01]  /*aa20*/  IMAD R155, R155, 0x10, R154 ;  /* 0x000000109b9b7824 */ /* 0x000fe200078e029a */
[----:B------:R-:W-:Y:S01]  /*aa30*/  UIMAD UR6, UR10, UR9, UR6 ;  /* 0x000000090a0672a4 */ /* 0x000fe2000f8e0206 */
[----:B------:R-:W-:Y:S01]  /*aa40*/  IMAD.IADD R4, R19, 0x1, -R4 ;  /* 0x0000000113047824 */ /* 0x000fe200078e0a04 */
[----:B--2---:R-:W-:Y:S01]  /*aa50*/  USHF.R.S32.HI UR8, URZ, 0x1f, UR7 ;  /* 0x0000001f3f087899 */ /* 0x004fe20008011407 */
[----:B------:R-:W2:Y:S01]  /*aa60*/  @P1 LDC R17, c[0x0][0xcf0] ;  /* 0x00033c00ff111b82 */ /* 0x000ea20000000800 */
[----:B------:R-:W-:Y:S01]  /*aa70*/  UIADD3 UR6, UR5, UR6, URZ ;  /* 0x0000000605067290 */ /* 0x000fe2000fffe03f */
[----:B------:R-:W-:-:S02]  /*aa80*/  IMAD R9, R4, 0x8, R155 ;  /* 0x0000000804097824 */ /* 0x000fc400078e029b */
[----:B------:R-:W-:Y:S02]  /*aa90*/  IMAD.U32 R5, RZ, RZ, UR5 ;  /* 0x00000005ff057e24 */ /* 0x000fe4000f8e00ff */
[----:B-1----:R-:W-:Y:S02]  /*aaa0*/  IMAD R15, R14, 0x40, R9 ;  /* 0x000000400e0f7824 */ /* 0x002fe400078e0209 */
[----:B------:R-:W-:Y:S01]  /*aab0*/  IMAD.U32 R4, RZ, RZ, UR4 ;  /* 0x00000004ff047e24 */ /* 0x000fe2000f8e00ff */
[----:B------:R-:W-:Y:S01]  /*aac0*/  ULDC.64 UR4, c[0x0][0xc48] ;  /* 0x0003120000047ab9 */ /* 0x000fe20000000a00 */
[----:B------:R-:W-:Y:S02]  /*aad0*/  IMAD.U32 R5, RZ, RZ, UR6 ;  /* 0x00000006ff057e24 */ /* 0x000fe4000f8e00ff */
[----:B0-----:R-:W-:Y:S02]  /*aae0*/  IMAD R10, R12, UR8, RZ ;  /* 0x000000080c0a7c24 */ /* 0x001fe4000f8e02ff */
[----:B------:R-:W-:-:S02]  /*aaf0*/  IMAD.MOV.U32 R9, RZ, RZ, R15 ;  /* 0x000000ffff097224 */ /* 0x000fc400078e000f */
[----:B---3--:R-:W-:-:S04]  /*ab00*/  @P1 IMAD.HI.U32 R16, R15, R16, RZ ;  /* 0x000000100f101227 */ /* 0x008fc800078e00ff */
[----:B------:R-:W-:Y:S02]  /*ab10*/  IMAD R11, R13, UR7, R10 ;  /* 0x000000070d0b7c24 */ /* 0x000fe4000f8e020a */
[----:B------:R-:W-:Y:S01]  /*ab20*/  IMAD.WIDE.U32 R4, R12, UR7, R4 ;  /* 0x000000070c047c25 */ /* 0x000fe2000f8e0004 */
[----:B--2---:R-:W-:-:S03]  /*ab30*/  @P1 SHF.R.U32.HI R9, RZ, R17, R16 ;  /* 0x00000011ff091219 */ /* 0x004fc60000011610 */
[----:B------:R-:W-:Y:S02]  /*ab40*/  IMAD R3, R3, UR4, RZ ;  /* 0x0000000403037c24 */ /* 0x000fe4000f8e02ff */
[----:B------:R-:W-:Y:S01]  /*ab50*/  IMAD.IADD R5, R5, 0x1, R11 ;  /* 0x0000000105057824 */ /* 0x000fe200078e020b */
[--C-:B------:R-:W-:Y:S01]  /*ab60*/  SHF.R.S32.HI R10, RZ, 0x1f, R9.reuse ;  /* 0x0000001fff0a7819 */ /* 0x100fe20000011409 */
[----:B------:R-:W-:Y:S02]  /*ab70*/  IMAD.MOV R13, RZ, RZ, -R9 ;  /* 0x000000ffff0d7224 */ /* 0x000fe400078e0a09 */
[C---:B------:R-:W-:Y:S02]  /*ab80*/  IMAD R11, R2.reuse, UR5, R3 ;  /* 0x00000005020b7c24 */ /* 0x040fe4000f8e0203 */
[----:B------:R-:W-:Y:S01]  /*ab90*/  IMAD.WIDE.U32 R2, R2, UR4, R4 ;  /* 0x0000000402027c25 */ /* 0x000fe2000f8e0004 */
[----:B------:R-:W-:-:S03]  /*aba0*/  ULDC.64 UR4, c[0x0][0xc30] ;  /* 0x00030c0000047ab9 */ /* 0x000fc60000000a00 */
[----:B------:R-:W-:Y:S02]  /*abb0*/  IMAD R5, R6, R13, R15 ;  /* 0x0000000d06057224 */ /* 0x000fe400078e020f */
[----:B------:R-:W-:Y:S02]  /*abc0*/  IMAD R10, R10, UR4, RZ ;  /* 0x000000040a0a7c24 */ /* 0x000fe4000f8e02ff */
[----:B------:R-:W-:Y:S01]  /*abd0*/  IMAD.IADD R3, R3, 0x1, R11 ;  /* 0x0000000103037824 */ /* 0x000fe200078e020b */
[----:B------:R-:W-:Y:S01]  /*abe0*/  SHF.R.S32.HI R4, RZ, 0x1f, R5 ;  /* 0x0000001fff047819 */ /* 0x000fe20000011405 */
[C---:B------:R-:W-:Y:S02]  /*abf0*/  IMAD R11, R9.reuse, UR5, R10 ;  /* 0x00000005090b7c24 */ /* 0x040fe4000f8e020a */
[----:B------:R-:W-:Y:S01]  /*ac00*/  IMAD.WIDE.U32 R2, R9, UR4, R2 ;  /* 0x0000000409027c25 */ /* 0x000fe2000f8e0002 */
[----:B------:R-:W-:-:S03]  /*ac10*/  ULDC.64 UR4, c[0x0][0xc28] ;  /* 0x00030a0000047ab9 */ /* 0x000fc60000000a00 */
[----:B------:R-:W-:Y:S02]  /*ac20*/  IMAD R4, R4, UR4, RZ ;  /* 0x0000000404047c24 */ /* 0x000fe4000f8e02ff */
[----:B------:R-:W-:Y:S02]  /*ac30*/  IMAD.IADD R3, R3, 0x1, R11 ;  /* 0x0000000103037824 */ /* 0x000fe400078e020b */
[C---:B------:R-:W-:Y:S02]  /*ac40*/  IMAD R9, R5.reuse, UR5, R4 ;  /* 0x0000000505097c24 */ /* 0x040fe4000f8e0204 */
[----:B------:R-:W-:Y:S01]  /*ac50*/  IMAD.WIDE.U32 R2, R5, UR4, R2 ;  /* 0x0000000405027c25 */ /* 0x000fe2000f8e0002 */
[----:B------:R-:W-:-:S03]  /*ac60*/  ULDC.64 UR4, c[0x0][0xc00] ;  /* 0x0003000000047ab9 */ /* 0x000fc60000000a00 */
[----:B------:R-:W-:Y:S01]  /*ac70*/  IMAD.IADD R5, R3, 0x1, R9 ;  /* 0x0000000103057824 */ /* 0x000fe200078e0209 */
[----:B------:R-:W-:Y:S02]  /*ac80*/  LEA.HI R9, R0, R0, RZ, 0x1 ;  /* 0x0000000000097211 */ /* 0x000fe400078f08ff */
[----:B------:R-:W-:Y:S01]  /*ac90*/  LEA R4, P0, R2, UR4, 0x2 ;  /* 0x0000000402047c11 */ /* 0x000fe2000f8010ff */
[----:B------:R-:W-:Y:S01]  /*aca0*/  ULDC UR4, c[0x0][0xb88] ;  /* 0x0002e20000047ab9 */ /* 0x000fe20000000800 */
[----:B------:R-:W-:Y:S01]  /*acb0*/  LOP3.LUT R11, R9, 0xfffffe, RZ, 0xc0, !PT ;  /* 0x00fffffe090b7812 */ /* 0x000fe200078ec0ff */
[----:B------:R-:W-:Y:S01]  /*acc0*/  IMAD R6, R6, UR4, RZ ;  /* 0x0000000406067c24 */ /* 0x000fe2000f8e02ff */
[----:B------:R-:W-:Y:S01]  /*acd0*/  LOP3.LUT R9, R7, 0x7ffffffc, RZ, 0xc0, !PT ;  /* 0x7ffffffc07097812 */ /* 0x000fe200078ec0ff */
[----:B------:R-:W-:Y:S01]  /*ace0*/  IMAD R7, R14, 0x40, R155 ;  /* 0x000000400e077824 */ /* 0x000fe200078e029b */
[----:B------:R-:W-:Y:S01]  /*acf0*/  LEA.HI.X R5, R2, UR5, R5, 0x2, P0 ;  /* 0x0000000502057c11 */ /* 0x000fe200080f1405 */
[----:B------:R-:W-:Y:S01]  /*ad00*/  IMAD.IADD R11, R0, 0x1, -R11 ;  /* 0x00000001000b7824 */ /* 0x000fe200078e0a0b */
[----:B------:R0:W1:Y:S01]  /*ad10*/  SHFL.IDX PT, R2, R4, RZ, 0x1c1f ;  /* 0x001c1fff04027589 */ /* 0x00006200000e0000 */
[----:B------:R-:W-:Y:S01]  /*ad20*/  IMAD.IADD R0, R8, 0x1, -R9 ;  /* 0x0000000108007824 */ /* 0x000fe200078e0a09 */
[----:B------:R-:W-:-:S02]  /*ad30*/  ISETP.GE.AND P0, PT, R7, R6, PT ;  /* 0x000000060700720c */ /* 0x000fc40003f06270 */
[----:B------:R0:W2:Y:S01]  /*ad40*/  SHFL.IDX PT, R3, R5, RZ, 0x1c1f ;  /* 0x001c1fff05037589 */ /* 0x0000a200000e0000 */
[----:B------:R-:W-:-:S04]  /*ad50*/  IMAD R0, R11, 0x80, R0 ;  /* 0x000000800b007824 */ /* 0x000fc800078e0200 */
[----:B------:R-:W-:-:S06]  /*ad60*/  IMAD.SHL.U32 R0, R0, 0x2, RZ ;  /* 0x0000000200007824 */ /* 0x000fcc00078e00ff */
        /* <DEDUP_REMOVED lines=15> */
[----:B------:R-:W-:Y:S01]  /*ae60*/  ULDC.64 UR6, c[0x0][0x208] ;  /* 0x0000820000067ab9 */ /* 0x000fe20000000a00 */
[C---:B------:R-:W-:Y:S01]  /*ae70*/  VIADD R20, R0.reuse, 0x40 ;  /* 0x0000004000147836 */ /* 0x040fe20000000000 */
[C---:B------:R-:W-:Y:S01]  /*ae80*/  @!P2 LEA.HI R8, R0.reuse, R0, RZ, 0x1 ;  /* 0x000000000008a211 */ /* 0x040fe200078f08ff */
[C---:B------:R-:W-:Y:S01]  /*ae90*/  VIADD R21, R0.reuse, 0x48 ;  /* 0x0000004800157836 */ /* 0x040fe20000000000 */
[----:B------:R-:W-:Y:S01]  /*aea0*/  @!P3 LEA.HI R10, R9, R9, RZ, 0x1 ;  /* 0x00000009090ab211 */ /* 0x000fe200078f08ff */
[C---:B------:R-:W-:Y:S01]  /*aeb0*/  VIADD R22, R0.reuse, 0x50 ;  /* 0x0000005000167836 */ /* 0x040fe20000000000 */
[----:B------:R-:W-:Y:S01]  /*aec0*/  @!P4 LEA.HI R12, R11, R11, RZ, 0x1 ;  /* 0x0000000b0b0cc211 */ /* 0x000fe200078f08ff */
[----:B------:R-:W-:Y:S01]  /*aed0*/  VIADD R23, R0, 0x58 ;  /* 0x0000005800177836 */ /* 0x000fe20000000000 */
[----:B------:R-:W-:-:S02]  /*aee0*/  @!P5 LEA.HI R14, R13, R13, RZ, 0x1 ;  /* 0x0000000d0d0ed211 */ /* 0x000fc400078f08ff */
[----:B------:R-:W-:Y:S02]  /*aef0*/  @!P2 LOP3.LUT R9, R8, 0xfffffffe, RZ, 0xc0, !PT ;  /* 0xfffffffe0809a812 */ /* 0x000fe400078ec0ff */
[----:B------:R-:W-:Y:S02]  /*af00*/  @!P3 LOP3.LUT R11, R10, 0xfffffffe, RZ, 0xc0, !PT ;  /* 0xfffffffe0a0bb812 */ /* 0x000fe400078ec0ff */
[----:B------:R-:W-:Y:S01]  /*af10*/  @!P4 LOP3.LUT R13, R12, 0xfffffffe, RZ, 0xc0, !PT ;  /* 0xfffffffe0c0dc812 */ /* 0x000fe200078ec0ff */
[--C-:B-12---:R-:W-:Y:S01]  /*af20*/  @!P2 IMAD.WIDE R8, R9, 0x4, R2.reuse ;  /* 0x000000040908a825 */ /* 0x106fe200078e0202 */
[----:B------:R-:W-:Y:S02]  /*af30*/  @!P5 LOP3.LUT R15, R14, 0xfffffffe, RZ, 0xc0, !PT ;  /* 0xfffffffe0e0fd812 */ /* 0x000fe400078ec0ff */
[----:B------:R-:W-:Y:S01]  /*af40*/  ISETP.GE.AND P6, PT, R22, UR4, PT ;  /* 0x0000000416007c0c */ /* 0x000fe2000bfc6270 */
        /* <DEDUP_REMOVED lines=9> */
[----:B------:R-:W-:Y:S01]  /*afe0*/  @!P0 LEA.HI R16, R16, R16, RZ, 0x1 ;  /* 0x0000001010108211 */ /* 0x000fe200078f08ff */
[----:B------:R3:W-:Y:S01]  /*aff0*/  @!P5 ST.E.64 desc[UR6][R14.64], R36 ;  /* 0x000000240e00d985 */ /* 0x0007e2000c101b06 */
[----:B------:R-:W-:Y:S01]  /*b000*/  ISETP.GE.AND P5, PT, R21, UR4, PT ;  /* 0x0000000415007c0c */ /* 0x000fe2000bfa6270 */
[----:B0-----:R-:W-:Y:S01]  /*b010*/  VIADD R24, R0, 0x60 ;  /* 0x0000006000187836 */ /* 0x001fe20000000000 */
[----:B------:R-:W-:-:S02]  /*b020*/  @!P1 LEA.HI R17, R17, R17, RZ, 0x1 ;  /* 0x0000001111119211 */ /* 0x000fc400078f08ff */
[----:B------:R-:W-:Y:S02]  /*b030*/  @!P0 LOP3.LUT R9, R16, 0xfffffffe, RZ, 0xc0, !PT ;  /* 0xfffffffe10098812 */ /* 0x000fe400078ec0ff */
        /* <DEDUP_REMOVED lines=16> */
[----:B------:R-:W-:Y:S01]  /*b140*/  @!P6 LOP3.LUT R17, R22, 0xfffffffe, RZ, 0xc0, !PT ;  /* 0xfffffffe1611e812 */ /* 0x000fe200078ec0ff */
[----:B------:R-:W-:Y:S01]  /*b150*/  VIADD R22, R0, 0x88 ;  /* 0x0000008800167836 */ /* 0x000fe20000000000 */
        /* <DEDUP_REMOVED lines=14> */
[----:B------:R-:W-:Y:S02]  /*b240*/  ISETP.GE.AND P5, PT, R20, UR4, PT ;  /* 0x0000000414007c0c */ /* 0x000fe4000bfa6270 */
[C---:B------:R-:W-:Y:S01]  /*b250*/  VIADD R19, R0.reuse, 0x70 ;  /* 0x0000007000137836 */ /* 0x040fe20000000000 */
[----:B------:R4:W-:Y:S01]  /*b260*/  @!P6 ST.E.64 desc[UR6][R16.64], R64 ;  /* 0x000000401000e985 */ /* 0x0009e2000c101b06 */
[----:B------:R-:W-:Y:S01]  /*b270*/  VIADD R21, R0, 0x80 ;  /* 0x0000008000157836 */ /* 0x000fe20000000000 */
[----:B------:R-:W-:Y:S02]  /*b280*/  @!P0 LEA.HI R24, R24, R24, RZ, 0x1 ;  /* 0x0000001818188211 */ /* 0x000fe400078f08ff */
[----:B------:R-:W-:Y:S02]  /*b290*/  ISETP.GE.AND P6, PT, R19, UR4, PT ;  /* 0x0000000413007c0c */ /* 0x000fe4000bfc6270 */
[----:B------:R-:W-:-:S02]  /*b2a0*/  ISETP.GE.AND P4, PT, R21, UR4, PT ;  /* 0x0000000415007c0c */ /* 0x000fc4000bf86270 */
[----:B0-----:R-:W-:Y:S01]  /*b2b0*/  @!P1 LOP3.LUT R9, R23, 0xfffffffe, RZ, 0xc0, !PT ;  /* 0xfffffffe17099812 */ /* 0x001fe200078ec0ff */
[----:B------:R-:W-:Y:S01]  /*b2c0*/  VIADD R23, R0, 0x90 ;  /* 0x0000009000177836 */ /* 0x000fe20000000000 */
        /* <DEDUP_REMOVED lines=17> */
[----:B----4-:R-:W-:Y:S01]  /*b3e0*/  @!P3 LOP3.LUT R17, R22, 0xfffffffe, RZ, 0xc0, !PT ;  /* 0xfffffffe1611b812 */ /* 0x010fe200078ec0ff */
        /* <DEDUP_REMOVED lines=22> */
[----:B0-----:R-:W-:Y:S02]  /*b550*/  @!P0 LOP3.LUT R9, R23, 0xfffffffe, RZ, 0xc0, !PT ;  /* 0xfffffffe17098812 */ /* 0x001fe400078ec0ff */
[----:B------:R-:W-:Y:S02]  /*b560*/  @!P2 LEA.HI R18, R18, R18, RZ, 0x1 ;  /* 0x000000121212a211 */ /* 0x000fe400078f08ff */
        /* <DEDUP_REMOVED lines=15> */
[----:B------:R-:W-:Y:S01]  /*b660*/  @!P5 LOP3.LUT R21, R21, 0xfffffffe, RZ, 0xc0, !PT ;  /* 0xfffffffe1515d812 */ /* 0x000fe200078ec0ff */
[----:B------:R-:W-:Y:S01]  /*b670*/  VIADD R20, R0, 0xd8 ;  /* 0x000000d800147836 */ /* 0x000fe20000000000 */
[----:B----4-:R-:W-:-:S02]  /*b680*/  @!P6 LOP3.LUT R17, R22, 0xfffffffe, RZ, 0xc0, !PT ;  /* 0xfffffffe1611e812 */ /* 0x010fc400078ec0ff */
[----:B------:R-:W-:Y:S01]  /*b690*/  ISETP.GE.AND P0, PT, R18, UR4, PT ;  /* 0x0000000412007c0c */ /* 0x000fe2000bf06270 */
[----:B0-----:R-:W-:Y:S01]  /*b6a0*/  @!P3 IMAD.WIDE R8, R19, 0x4, R2 ;  /* 0x000000041308b825 */ /* 0x001fe200078e0202 */
[----:B------:R-:W-:-:S03]  /*b6b0*/  ISETP.GE.AND P2, PT, R20, UR4, PT ;  /* 0x0000000414007c0c */ /* 0x000fc6000bf46270 */
        /* <DEDUP_REMOVED lines=45> */
.L_x_3216:
[----:B------:R-:W-:Y:S05]  /*b990*/  BSYNC B0 ;  /* 0x0000000000007941 */ /* 0x000fea0003800000 */
.L_x_3215:
[----:B------:R-:W-:Y:S01]  /*b9a0*/  VIADD R7, R7, 0x8 ;  /* 0x0000000807077836 */ /* 0x000fe20000000000 */
[----:B0-2---:R0:W2:Y:S04]  /*b9b0*/  SHFL.IDX PT, R3, R5, 0x1, 0x1c1f ;  /* 0x003c1f0005037f89 */ /* 0x0050a800000e0000 */
        /* <DEDUP_REMOVED lines=16> */
[----:B------:R-:W-:-:S02]  /*bac0*/  VIADD R14, R0, 0x38 ;  /* 0x00000038000e7836 */ /* 0x000fc40000000000 */
[C---:B------:R-:W-:Y:S01]  /*bad0*/  VIADD R15, R0.reuse, 0x40 ;  /* 0x00000040000f7836 */ /* 0x040fe20000000000 */
[C---:B------:R-:W-:Y:S01]  /*bae0*/  @!P0 LEA.HI R4, R0.reuse, R0, RZ, 0x1 ;  /* 0x0000000000048211 */ /* 0x040fe200078f08ff */
[C---:B------:R-:W-:Y:S01]  /*baf0*/  VIADD R16, R0.reuse, 0x48 ;  /* 0x0000004800107836 */ /* 0x040fe20000000000 */
[----:B------:R-:W-:Y:S01]  /*bb00*/  @!P1 LEA.HI R6, R5, R5, RZ, 0x1 ;  /* 0x0000000505069211 */ /* 0x000fe200078f08ff */
[C---:B------:R-:W-:Y:S01]  /*bb10*/  VIADD R18, R0.reuse, 0x50 ;  /* 0x0000005000127836 */ /* 0x040fe20000000000 */
[----:B------:R-:W-:Y:S01]  /*bb20*/  @!P2 LEA.HI R8, R7, R7, RZ, 0x1 ;  /* 0x000000070708a211 */ /* 0x000fe200078f08ff */
[----:B------:R-:W-:Y:S01]  /*bb30*/  VIADD R19, R0, 0x58 ;  /* 0x0000005800137836 */ /* 0x000fe20000000000 */
[----:B------:R-:W-:Y:S01]  /*bb40*/  @!P0 LOP3.LUT R5, R4, 0xfffffffe, RZ, 0xc0, !PT ;  /* 0xfffffffe04058812 */ /* 0x000fe200078ec0ff */
[----:B------:R-:W-:Y:S01]  /*bb50*/  VIADD R20, R0, 0x80 ;  /* 0x0000008000147836 */ /* 0x000fe20000000000 */
[----:B------:R-:W-:Y:S02]  /*bb60*/  @!P1 LOP3.LUT R7, R6, 0xfffffffe, RZ, 0xc0, !PT ;  /* 0xfffffffe06079812 */ /* 0x000fe400078ec0ff */
[----:B------:R-:W-:Y:S01]  /*bb70*/  @!P2 LOP3.LUT R9, R8, 0xfffffffe, RZ, 0xc0, !PT ;  /* 0xfffffffe0809a812 */ /* 0x000fe200078ec0ff */
[----:B-12---:R-:W-:Y:S01]  /*bb80*/  @!P0 IMAD.WIDE R4, R5, 0x4, R2 ;  /* 0x0000000405048825 */ /* 0x006fe200078e0202 */
[----:B------:R-:W-:-:S02]  /*bb90*/  ISETP.GE.AND P3, PT, R15, UR4, PT ;  /* 0x000000040f007c0c */ /* 0x000fc4000bf66270 */
[----:B------:R-:W-:Y:S01]  /*bba0*/  ISETP.GE.AND P4, PT, R16, UR4, PT ;  /* 0x0000000410007c0c */ /* 0x000fe2000bf86270 */
        /* <DEDUP_REMOVED lines=8> */
[----:B------:R-:W-:-:S02]  /*bc30*/  ISETP.GE.AND P2, PT, R14, UR4, PT ;  /* 0x000000040e007c0c */ /* 0x000fc4000bf46270 */
[----:B------:R-:W-:Y:S02]  /*bc40*/  @!P6 LEA.HI R11, R11, R11, RZ, 0x1 ;  /* 0x0000000b0b0be211 */ /* 0x000fe400078f08ff */
[----:B------:R-:W-:Y:S02]  /*bc50*/  @!P3 LEA.HI R15, R15, R15, RZ, 0x1 ;  /* 0x0000000f0f0fb211 */ /* 0x000fe400078f08ff */
[----:B0-----:R-:W-:Y:S02]  /*bc60*/  @!P5 LOP3.LUT R5, R10, 0xfffffffe, RZ, 0xc0, !PT ;  /* 0xfffffffe0a05d812 */ /* 0x001fe400078ec0ff */
[----:B------:R-:W-:Y:S02]  /*bc70*/  @!P0 LEA.HI R12, R12, R12, RZ, 0x1 ;  /* 0x0000000c0c0c8211 */ /* 0x000fe400078f08ff */
[----:B-1----:R-:W-:Y:S01]  /*bc80*/  @!P6 LOP3.LUT R7, R11, 0xfffffffe, RZ, 0xc0, !PT ;  /* 0xfffffffe0b07e812 */ /* 0x002fe200078ec0ff */
[----:B------:R-:W-:Y:S01]  /*bc90*/  @!P5 IMAD.WIDE R4, R5, 0x4, R2 ;  /* 0x000000040504d825 */ /* 0x000fe200078e0202 */
[----:B------:R-:W-:-:S02]  /*bca0*/  @!P1 LEA.HI R13, R13, R13, RZ, 0x1 ;  /* 0x0000000d0d0d9211 */ /* 0x000fc400078f08ff */
[----:B------:R-:W-:Y:S01]  /*bcb0*/  @!P2 LEA.HI R14, R14, R14, RZ, 0x1 ;  /* 0x0000000e0e0ea211 */ /* 0x000fe200078f08ff */
[----:B------:R-:W-:Y:S01]  /*bcc0*/  @!P6 IMAD.WIDE R6, R7, 0x4, R2 ;  /* 0x000000040706e825 */ /* 0x000fe200078e0202 */
[----:B------:R-:W-:Y:S01]  /*bcd0*/  @!P4 LEA.HI R16, R16, R16, RZ, 0x1 ;  /* 0x000000101010c211 */ /* 0x000fe200078f08ff */
[----:B------:R0:W-:Y:S01]  /*bce0*/  @!P5 ST.E.64 desc[UR6][R4.64], R38 ;  /* 0x000000260400d985 */ /* 0x0001e2000c101b06 */
[----:B--2---:R-:W-:Y:S02]  /*bcf0*/  @!P0 LOP3.LUT R9, R12, 0xfffffffe, RZ, 0xc0, !PT ;  /* 0xfffffffe0c098812 */ /* 0x004fe400078ec0ff */
[----:B------:R-:W-:Y:S01]  /*bd00*/  @!P1 LOP3.LUT R13, R13, 0xfffffffe, RZ, 0xc0, !PT ;  /* 0xfffffffe0d0d9812 */ /* 0x000fe200078ec0ff */
[----:B------:R1:W-:Y:S01]  /*bd10*/  @!P6 ST.E.64 desc[UR6][R6.64], R42 ;  /* 0x0000002a0600e985 */ /* 0x0003e2000c101b06 */
[----:B------:R-:W-:Y:S01]  /*bd20*/  @!P2 LOP3.LUT R11, R14, 0xfffffffe, RZ, 0xc0, !PT ;  /* 0xfffffffe0e0ba812 */ /* 0x000fe200078ec0ff */
[----:B------:R-:W-:Y:S01]  /*bd30*/  VIADD R14, R0, 0x60 ;  /* 0x00000060000e7836 */ /* 0x000fe20000000000 */
[----:B------:R-:W-:-:S02]  /*bd40*/  @!P3 LOP3.LUT R15, R15, 0xfffffffe, RZ, 0xc0, !PT ;  /* 0xfffffffe0f0fb812 */ /* 0x000fc400078ec0ff */
        /* <DEDUP_REMOVED lines=16> */
[----:B------:R-:W-:Y:S02]  /*be50*/  @!P6 LEA.HI R19, R19, R19, RZ, 0x1 ;  /* 0x000000131313e211 */ /* 0x000fe400078f08ff */
[C---:B------:R-:W-:Y:S01]  /*be60*/  VIADD R15, R0.reuse, 0x68 ;  /* 0x00000068000f7836 */ /* 0x040fe20000000000 */
[----:B------:R4:W-:Y:S01]  /*be70*/  @!P4 ST.E.64 desc[UR6][R12.64], R62 ;  /* 0x0000003e0c00c985 */ /* 0x0009e2000c101b06 */
[----:B------:R-:W-:Y:S01]  /*be80*/  VIADD R17, R0, 0x78 ;  /* 0x0000007800117836 */ /* 0x000fe20000000000 */
[----:B------:R-:W-:Y:S02]  /*be90*/  ISETP.GE.AND P4, PT, R14, UR4, PT ;  /* 0x000000040e007c0c */ /* 0x000fe4000bf86270 */
[----:B------:R-:W-:Y:S02]  /*bea0*/  ISETP.GE.AND P3, PT, R15, UR4, PT ;  /* 0x000000040f007c0c */ /* 0x000fe4000bf66270 */
[----:B------:R-:W-:-:S02]  /*beb0*/  ISETP.GE.AND P1, PT, R17, UR4, PT ;  /* 0x0000000411007c0c */ /* 0x000fc4000bf26270 */
        /* <DEDUP_REMOVED lines=25> */
[----:B------:R0:W-:Y:S03]  /*c050*/  @!P4 ST.E.64 desc[UR6][R4.64], R74 ;  /* 0x0000004a0400c985 */ /* 0x0001e6000c101b06 */
[--C-:B------:R-:W-:Y:S01]  /*c060*/  @!P2 IMAD.WIDE R8, R11, 0x4, R2.reuse ;  /* 0x000000040b08a825 */ /* 0x100fe200078e0202 */
[----:B------:R1:W-:Y:S01]  /*c070*/  @!P3 ST.E.64 desc[UR6][R6.64], R78 ;  /* 0x0000004e0600b985 */ /* 0x0003e2000c101b06 */
[----:B------:R-:W-:Y:S02]  /*c080*/  ISETP.GE.AND P3, PT, R16, UR4, PT ;  /* 0x0000000410007c0c */ /* 0x000fe4000bf66270 */
[----:B------:R-:W-:Y:S01]  /*c090*/  @!P1 IMAD.WIDE R10, R17, 0x4, R2 ;  /* 0x00000004110a9825 */ /* 0x000fe200078e0202 */
[----:B------:R2:W-:Y:S01]  /*c0a0*/  @!P2 ST.E.64 desc[UR6][R8.64], R82 ;  /* 0x000000520800a985 */ /* 0x0005e2000c101b06 */
[----:B------:R-:W-:-:S02]  /*c0b0*/  @!P6 LEA.HI R18, R18, R18, RZ, 0x1 ;  /* 0x000000121212e211 */ /* 0x000fc400078f08ff */
[----:B------:R-:W-:Y:S01]  /*c0c0*/  @!P0 IMAD.WIDE R12, R13, 0x4, R2 ;  /* 0x000000040d0c8825 */ /* 0x000fe200078e0202 */
[----:B------:R-:W-:Y:S01]  /*c0d0*/  @!P1 ST.E.64 desc[UR6][R10.64], R86 ;  /* 0x000000560a009985 */ /* 0x000fe2000c101b06 */
[----:B------:R-:W-:Y:S02]  /*c0e0*/  @!P5 LEA.HI R19, R19, R19, RZ, 0x1 ;  /* 0x000000131313d211 */ /* 0x000fe400078f08ff */
[----:B------:R-:W-:Y:S01]  /*c0f0*/  VIADD R15, R0, 0xa0 ;  /* 0x000000a0000f7836 */ /* 0x000fe20000000000 */
[----:B------:R-:W-:Y:S01]  /*c100*/  @!P0 ST.E.64 desc[UR6][R12.64], R90 ;  /* 0x0000005a0c008985 */ /* 0x000fe2000c101b06 */
[----:B------:R-:W-:Y:S01]  /*c110*/  ISETP.GE.AND P0, PT, R14, UR4, PT ;  /* 0x000000040e007c0c */ /* 0x000fe2000bf06270 */
[----:B------:R-:W-:Y:S01]  /*c120*/  VIADD R17, R0, 0xb0 ;  /* 0x000000b000117836 */ /* 0x000fe20000000000 */
[----:B0-----:R-:W-:Y:S01]  /*c130*/  @!P6 LOP3.LUT R5, R18, 0xfffffffe, RZ, 0xc0, !PT ;  /* 0xfffffffe1205e812 */ /* 0x001fe200078ec0ff */
[----:B------:R-:W-:Y:S01]  /*c140*/  VIADD R18, R0, 0xc0 ;  /* 0x000000c000127836 */ /* 0x000fe20000000000 */
[----:B------:R-:W-:-:S02]  /*c150*/  ISETP.GE.AND P4, PT, R15, UR4, PT ;  /* 0x000000040f007c0c */ /* 0x000fc4000bf86270 */
[----:B------:R-:W-:Y:S01]  /*c160*/  ISETP.GE.AND P2, PT, R17, UR4, PT ;  /* 0x0000000411007c0c */ /* 0x000fe2000bf46270 */
[--C-:B------:R-:W-:Y:S01]  /*c170*/  @!P6 IMAD.WIDE R4, R5, 0x4, R2.reuse ;  /* 0x000000040504e825 */ /* 0x100fe200078e0202 */
[----:B------:R-:W-:Y:S02]  /*c180*/  ISETP.GE.AND P1, PT, R20, UR4, PT ;  /* 0x0000000414007c0c */ /* 0x000fe4000bf26270 */
[----:B-1----:R-:W-:Y:S01]  /*c190*/  @!P5 LOP3.LUT R7, R19, 0xfffffffe, RZ, 0xc0, !PT ;  /* 0xfffffffe1307d812 */ /* 0x002fe200078ec0ff */
[----:B------:R-:W-:Y:S01]  /*c1a0*/  VIADD R19, R0, 0xc8 ;  /* 0x000000c800137836 */ /* 0x000fe20000000000 */
[----:B------:R0:W-:Y:S01]  /*c1b0*/  @!P6 ST.E.64 desc[UR6][R4.64], R94 ;  /* 0x0000005e0400e985 */ /* 0x0001e2000c101b06 */
[----:B------:R-:W-:Y:S02]  /*c1c0*/  @!P0 LEA.HI R14, R14, R14, RZ, 0x1 ;  /* 0x0000000e0e0e8211 */ /* 0x000fe400078f08ff */
[----:B------:R-:W-:Y:S01]  /*c1d0*/  @!P5 IMAD.WIDE R6, R7, 0x4, R2 ;  /* 0x000000040706d825 */ /* 0x000fe200078e0202 */
[----:B------:R-:W-:-:S02]  /*c1e0*/  @!P3 LEA.HI R16, R16, R16, RZ, 0x1 ;  /* 0x000000101010b211 */ /* 0x000fc400078f08ff */
[----:B--2---:R-:W-:Y:S01]  /*c1f0*/  @!P0 LOP3.LUT R9, R14, 0xfffffffe, RZ, 0xc0, !PT ;  /* 0xfffffffe0e098812 */ /* 0x004fe200078ec0ff */
[----:B------:R-:W-:Y:S01]  /*c200*/  VIADD R14, R0, 0xd0 ;  /* 0x000000d0000e7836 */ /* 0x000fe20000000000 */
[----:B------:R-:W-:Y:S01]  /*c210*/  @!P4 LEA.HI R15, R15, R15, RZ, 0x1 ;  /* 0x0000000f0f0fc211 */ /* 0x000fe200078f08ff */
[----:B------:R1:W-:Y:S01]  /*c220*/  @!P5 ST.E.64 desc[UR6][R6.64], R98 ;  /* 0x000000620600d985 */ /* 0x0003e2000c101b06 */
[----:B------:R-:W-:Y:S02]  /*c230*/  ISETP.GE.AND P5, PT, R18, UR4, PT ;  /* 0x0000000412007c0c */ /* 0x000fe4000bfa6270 */
[----:B------:R-:W-:Y:S01]  /*c240*/  @!P2 LEA.HI R17, R17, R17, RZ, 0x1 ;  /* 0x000000111111a211 */ /* 0x000fe200078f08ff */
[----:B0-----:R-:W-:Y:S01]  /*c250*/  @!P0 IMAD.WIDE R4, R9, 0x4, R2 ;  /* 0x0000000409048825 */ /* 0x001fe200078e0202 */
[----:B------:R-:W-:Y:S02]  /*c260*/  @!P1 LEA.HI R20, R20, R20, RZ, 0x1 ;  /* 0x0000001414149211 */ /* 0x000fe400078f08ff */
[----:B------:R-:W-:-:S02]  /*c270*/  @!P4 LOP3.LUT R15, R15, 0xfffffffe, RZ, 0xc0, !PT ;  /* 0xfffffffe0f0fc812 */ /* 0x000fc400078ec0ff */
[----:B------:R-:W-:Y:S01]  /*c280*/  @!P3 LOP3.LUT R11, R16, 0xfffffffe, RZ, 0xc0, !PT ;  /* 0xfffffffe100bb812 */ /* 0x000fe200078ec0ff */
[----:B------:R0:W-:Y:S01]  /*c290*/  @!P0 ST.E.64 desc[UR6][R4.64], R102 ;  /* 0x0000006604008985 */ /* 0x0001e2000c101b06 */
[----:B------:R-:W-:Y:S01]  /*c2a0*/  @!P2 LOP3.LUT R17, R17, 0xfffffffe, RZ, 0xc0, !PT ;  /* 0xfffffffe1111a812 */ /* 0x000fe200078ec0ff */
[----:B------:R-:W-:Y:S01]  /*c2b0*/  VIADD R16, R0, 0xe0 ;  /* 0x000000e000107836 */ /* 0x000fe20000000000 */
[----:B------:R-:W-:Y:S01]  /*c2c0*/  ISETP.GE.AND P6, PT, R19, UR4, PT ;  /* 0x0000000413007c0c */ /* 0x000fe2000bfc6270 */
[--C-:B-1----:R-:W-:Y:S01]  /*c2d0*/  @!P4 IMAD.WIDE R6, R15, 0x4, R2.reuse ;  /* 0x000000040f06c825 */ /* 0x102fe200078e0202 */
[----:B------:R-:W-:Y:S02]  /*c2e0*/  @!P1 LOP3.LUT R13, R20, 0xfffffffe, RZ, 0xc0, !PT ;  /* 0xfffffffe140d9812 */ /* 0x000fe400078ec0ff */
[----:B------:R-:W-:Y:S01]  /*c2f0*/  ISETP.GE.AND P0, PT, R14, UR4, PT ;  /* 0x000000040e007c0c */ /* 0x000fe2000bf06270 */
[----:B------:R-:W-:Y:S01]  /*c300*/  @!P3 IMAD.WIDE R8, R11, 0x4, R2 ;  /* 0x000000040b08b825 */ /* 0x000fe200078e0202 */
[----:B------:R1:W-:Y:S01]  /*c310*/  @!P4 ST.E.64 desc[UR6][R6.64], R106 ;  /* 0x0000006a0600c985 */ /* 0x0003e2000c101b06 */
[----:B------:R-:W-:-:S02]  /*c320*/  @!P5 LEA.HI R18, R18, R18, RZ, 0x1 ;  /* 0x000000121212d211 */ /* 0x000fc400078f08ff */
[--C-:B------:R-:W-:Y:S01]  /*c330*/  @!P2 IMAD.WIDE R10, R17, 0x4, R2.reuse ;  /* 0x00000004110aa825 */ /* 0x100fe200078e0202 */
[----:B------:R2:W-:Y:S01]  /*c340*/  @!P3 ST.E.64 desc[UR6][R8.64], R110 ;  /* 0x0000006e0800b985 */ /* 0x0005e2000c101b06 */
[----:B0-----:R-:W-:Y:S02]  /*c350*/  @!P5 LOP3.LUT R5, R18, 0xfffffffe, RZ, 0xc0, !PT ;  /* 0xfffffffe1205d812 */ /* 0x001fe400078ec0ff */
[--C-:B------:R-:W-:Y:S01]  /*c360*/  @!P1 IMAD.WIDE R12, R13, 0x4, R2.reuse ;  /* 0x000000040d0c9825 */ /* 0x100fe200078e0202 */
[----:B------:R-:W-:Y:S01]  /*c370*/  @!P2 ST.E.64 desc[UR6][R10.64], R114 ;  /* 0x000000720a00a985 */ /* 0x000fe2000c101b06 */
[----:B------:R-:W-:Y:S02]  /*c380*/  ISETP.GE.AND P2, PT, R16, UR4, PT ;  /* 0x0000000410007c0c */ /* 0x000fe4000bf46270 */
        /* <DEDUP_REMOVED lines=10> */
[----:B------:R-:W-:Y:S01]  /*c430*/  @!P0 LEA.HI R14, R14, R14, RZ, 0x1 ;  /* 0x0000000e0e0e8211 */ /* 0x000fe200078f08ff */
[----:B------:R0:W-:Y:S01]  /*c440*/  @!P5 ST.E.64 desc[UR6][R4.64], R122 ;  /* 0x0000007a0400d985 */ /* 0x0001e2000c101b06 */
[----:B-1----:R-:W-:Y:S02]  /*c450*/  @!P6 LOP3.LUT R7, R19, 0xfffffffe, RZ, 0xc0, !PT ;  /* 0xfffffffe1307e812 */ /* 0x002fe400078ec0ff */
[----:B--2---:R-:W-:Y:S02]  /*c460*/  @!P0 LOP3.LUT R9, R14, 0xfffffffe, RZ, 0xc0, !PT ;  /* 0xfffffffe0e098812 */ /* 0x004fe400078ec0ff */
[----:B------:R-:W-:Y:S01]  /*c470*/  @!P2 LEA.HI R16, R16, R16, RZ, 0x1 ;  /* 0x000000101010a211 */ /* 0x000fe200078f08ff */
[----:B------:R-:W-:Y:S01]  /*c480*/  @!P6 IMAD.WIDE R6, R7, 0x4, R2 ;  /* 0x000000040706e825 */ /* 0x000fe200078e0202 */
[----:B------:R-:W-:-:S02]  /*c490*/  @!P1 LEA.HI R15, R15, R15, RZ, 0x1 ;  /* 0x0000000f0f0f9211 */ /* 0x000fc400078f08ff */
[----:B------:R-:W-:Y:S02]  /*c4a0*/  @!P3 LEA.HI R17, R17, R17, RZ, 0x1 ;  /* 0x000000111111b211 */ /* 0x000fe400078f08ff */
[----:B------:R1:W-:Y:S01]  /*c4b0*/  @!P6 ST.E.64 desc[UR6][R6.64], R126 ;  /* 0x0000007e0600e985 */ /* 0x0003e2000c101b06 */
[----:B------:R-:W-:Y:S01]  /*c4c0*/  @!P4 LEA.HI R20, R20, R20, RZ, 0x1 ;  /* 0x000000141414c211 */ /* 0x000fe200078f08ff */
[----:B0-----:R-:W-:Y:S01]  /*c4d0*/  @!P0 IMAD.WIDE R4, R9, 0x4, R2 ;  /* 0x0000000409048825 */ /* 0x001fe200078e0202 */
[----:B------:R-:W-:Y:S02]  /*c4e0*/  @!P1 LOP3.LUT R15, R15, 0xfffffffe, RZ, 0xc0, !PT ;  /* 0xfffffffe0f0f9812 */ /* 0x000fe400078ec0ff */
[----:B------:R-:W-:Y:S02]  /*c4f0*/  @!P2 LOP3.LUT R11, R16, 0xfffffffe, RZ, 0xc0, !PT ;  /* 0xfffffffe100ba812 */ /* 0x000fe400078ec0ff */
[----:B------:R0:W-:Y:S01]  /*c500*/  @!P0 ST.E.64 desc[UR6][R4.64], R130 ;  /* 0x0000008204008985 */ /* 0x0001e2000c101b06 */
[----:B------:R-:W-:-:S02]  /*c510*/  ISETP.GE.AND P0, PT, R0, UR4, PT ;  /* 0x0000000400007c0c */ /* 0x000fc4000bf06270 */
[----:B------:R-:W-:Y:S01]  /*c520*/  @!P3 LOP3.LUT R17, R17, 0xfffffffe, RZ, 0xc0, !PT ;  /* 0xfffffffe1111b812 */ /* 0x000fe200078ec0ff */
        /* <DEDUP_REMOVED lines=12> */
[----:B0-----:R-:W-:-:S05]  /*c5f0*/  LOP3.LUT R5, R0, 0xfffffffe, RZ, 0xc0, !PT ;  /* 0xfffffffe00057812 */ /* 0x001fca00078ec0ff */
[----:B------:R-:W-:-:S05]  /*c600*/  IMAD.WIDE R2, R5, 0x4, R2 ;  /* 0x0000000405027825 */ /* 0x000fca00078e0202 */
[----:B------:R0:W-:Y:S01]  /*c610*/  ST.E.64 desc[UR4][R2.64], R150 ;  /* 0x0000009602007985 */ /* 0x0001e2000c101b04 */
[----:B------:R-:W-:Y:S05]  /*c620*/  BRA `(.L_x_3185) ;  /* 0x0000005800d87947 */ /* 0x000fea0003800000 */
.L_x_3213:
        /* <DEDUP_REMOVED lines=12> */
[----:B------:R-:W2:Y:S01]  /*c6f0*/  LDL R4, [R1] ;  /* 0x0000000001047983 */ /* 0x000ea20000100800 */
[----:B------:R-:W-:Y:S01]  /*c700*/  ISETP.NE.AND P0, PT, R6, 0x1, PT ;  /* 0x000000010600780c */ /* 0x000fe20003f05270 */
[----:B------:R-:W-:Y:S01]  /*c710*/  S2UR UR7, SR_CTAID.Z ;  /* 0x00000000000779c3 */ /* 0x000fe20000002700 */
[----:B------:R-:W-:Y:S01]  /*c720*/  ULDC.64 UR8, c[0x0][0xcd0] ;  /* 0x0003340000087ab9 */ /* 0x000fe20000000a00 */
[----:B------:R-:W-:Y:S01]  /*c730*/  IMAD.MOV.U32 R5, RZ, RZ, R0 ;  /* 0x000000ffff057224 */ /* 0x000fe200078e0000 */
[----:B------:R-:W-:-:S05]  /*c740*/  ULDC.64 UR12, c[0x0][0x208] ;  /* 0x00008200000c7ab9 */ /* 0x000fca0000000a00 */
[----:B------:R-:W0:Y:S08]  /*c750*/  LDC.64 R10, c[0x0][0xcd8] ;  /* 0x00033600ff0a7b82 */ /* 0x000e300000000a00 */
[----:B------:R-:W1:Y:S08]  /*c760*/  @P0 LDC R7, c[0x0][0xcec] ;  /* 0x00033b00ff070b82 */ /* 0x000e700000000800 */
[----:B------:R-:W3:Y:S08]  /*c770*/  @P0 LDC R9, c[0x0][0xcf0] ;  /* 0x00033c00ff090b82 */ /* 0x000ef00000000800 */
[----:B------:R-:W4:Y:S08]  /*c780*/  S2UR UR10, SR_CTAID.Y ;  /* 0x00000000000a79c3 */ /* 0x000f300000002600 */
[----:B------:R-:W4:Y:S01]  /*c790*/  LDC R8, c[0x0][0xd50] ;  /* 0x00035400ff087b82 */ /* 0x000f220000000800 */
[----:B--2---:R-:W-:Y:S01]  /*c7a0*/  R2UR UR11, R4 ;  /* 0x00000000040b72ca */ /* 0x004fe200000e0000 */
[----:B-1----:R-:W-:-:S05]  /*c7b0*/  @P0 IMAD.HI.U32 R4, R0, R7, RZ ;  /* 0x0000000700040227 */ /* 0x002fca00078e00ff */
[----:B---3--:R-:W-:-:S07]  /*c7c0*/  @P0 SHF.R.U32.HI R5, RZ, R9, R4 ;  /* 0x00000009ff050219 */ /* 0x008fce0000011604 */
[----:B------:R-:W-:Y:S02]  /*c7d0*/  USHF.R.S32.HI UR6, URZ, 0x1f, UR11 ;  /* 0x0000001f3f067899 */ /* 0x000fe4000801140b */
[----:B------:R-:W-:Y:S01]  /*c7e0*/  IMAD R7, RZ, RZ, -UR11 ;  /* 0x8000000bff077e24 */ /* 0x000fe2000f8e02ff */
[----:B------:R-:W-:Y:S02]  /*c7f0*/  UIMAD.WIDE.U32 UR4, UR11, UR8, URZ ;  /* 0x000000080b0472a5 */ /* 0x000fe4000f8e003f */
[----:B------:R-:W-:Y:S01]  /*c800*/  UIMAD UR6, UR6, UR8, URZ ;  /* 0x00000008060672a4 */ /* 0x000fe2000f8e023f */
[----:B----4-:R-:W-:Y:S01]  /*c810*/  IMAD R9, R8, R7, UR10 ;  /* 0x0000000a08097e24 */ /* 0x010fe2000f8e0207 */
[----:B------:R-:W-:Y:S01]  /*c820*/  USHF.R.S32.HI UR8, URZ, 0x1f, UR7 ;  /* 0x0000001f3f087899 */ /* 0x000fe20008011407 */
[----:B------:R-:W-:Y:S01]  /*c830*/  IMAD.MOV R7, RZ, RZ, -R5 ;  /* 0x000000ffff077224 */ /* 0x000fe200078e0a05 */
[----:B------:R-:W-:Y:S01]  /*c840*/  UIMAD UR6, UR11, UR9, UR6 ;  /* 0x000000090b0672a4 */ /* 0x000fe2000f8e0206 */
[----:B------:R-:W-:Y:S01]  /*c850*/  IMAD.U32 R3, RZ, RZ, UR5 ;  /* 0x00000005ff037e24 */ /* 0x000fe2000f8e00ff */
[----:B------:R-:W-:Y:S01]  /*c860*/  SHF.R.S32.HI R4, RZ, 0x1f, R9 ;  /* 0x0000001fff047819 */ /* 0x000fe20000011409 */
[----:B------:R-:W-:Y:S01]  /*c870*/  IMAD.U32 R2, RZ, RZ, UR4 ;  /* 0x00000004ff027e24 */ /* 0x000fe2000f8e00ff */
[----:B------:R-:W-:Y:S01]  /*c880*/  UIADD3 UR6, UR5, UR6, URZ ;  /* 0x0000000605067290 */ /* 0x000fe2000fffe03f */
[----:B0-----:R-:W-:-:S02]  /*c890*/  IMAD R12, R10, UR8, RZ ;  /* 0x000000080a0c7c24 */ /* 0x001fc4000f8e02ff */
[----:B------:R-:W-:Y:S01]  /*c8a0*/  ULDC.64 UR4, c[0x0][0xce0] ;  /* 0x0003380000047ab9 */ /* 0x000fe20000000a00 */
[----:B------:R-:W-:Y:S02]  /*c8b0*/  IMAD R7, R6, R7, R0 ;  /* 0x0000000706077224 */ /* 0x000fe400078e0200 */
[----:B------:R-:W-:Y:S02]  /*c8c0*/  IMAD.U32 R3, RZ, RZ, UR6 ;  /* 0x00000006ff037e24 */ /* 0x000fe4000f8e00ff */
[----:B------:R-:W-:Y:S01]  /*c8d0*/  IMAD R11, R11, UR7, R12 ;  /* 0x000000070b0b7c24 */ /* 0x000fe2000f8e020c */
[----:B------:R-:W-:Y:S01]  /*c8e0*/  SHF.R.S32.HI R0, RZ, 0x1f, R7 ;  /* 0x0000001fff007819 */ /* 0x000fe20000011407 */
[----:B------:R-:W-:-:S04]  /*c8f0*/  IMAD.WIDE.U32 R2, R10, UR7, R2 ;  /* 0x000000070a027c25 */ /* 0x000fc8000f8e0002 */
[----:B------:R-:W-:Y:S02]  /*c900*/  IMAD.IADD R3, R11, 0x1, R3 ;  /* 0x000000010b037824 */ /* 0x000fe400078e0203 */
[----:B------:R-:W-:Y:S02]  /*c910*/  IMAD R4, R4, UR4, RZ ;  /* 0x0000000404047c24 */ /* 0x000fe4000f8e02ff */
[----:B------:R-:W-:-:S04]  /*c920*/  IMAD.WIDE.U32 R2, R9, UR4, R2 ;  /* 0x0000000409027c25 */ /* 0x000fc8000f8e0002 */
[----:B------:R-:W-:Y:S01]  /*c930*/  IMAD R4, R9, UR5, R4 ;  /* 0x0000000509047c24 */ /* 0x000fe2000f8e0204 */
[----:B------:R-:W-:Y:S01]  /*c940*/  SHF.R.S32.HI R9, RZ, 0x1f, R5 ;  /* 0x0000001fff097819 */ /* 0x000fe20000011405 */
[----:B------:R-:W-:Y:S01]  /*c950*/  ULDC.64 UR4, c[0x0][0xcc8] ;  /* 0x0003320000047ab9 */ /* 0x000fe20000000a00 */
[----:B------:R-:W-:Y:S01]  /*c960*/  IADD3 R2, P0, R5, R2, RZ ;  /* 0x0000000205027210 */ /* 0x000fe20007f1e0ff */
[----:B------:R-:W-:-:S03]  /*c970*/  IMAD R0, R0, UR4, RZ ;  /* 0x0000000400007c24 */ /* 0x000fc6000f8e02ff */
[----:B------:R-:W-:Y:S01]  /*c980*/  IADD3.X R3, R9, R3, R4, P0, !PT ;  /* 0x0000000309037210 */ /* 0x000fe200007fe404 */
[C---:B------:R-:W-:Y:S02]  /*c990*/  IMAD R5, R7.reuse, UR5, R0 ;  /* 0x0000000507057c24 */ /* 0x040fe4000f8e0200 */
[----:B------:R-:W-:Y:S01]  /*c9a0*/  IMAD.WIDE.U32 R2, R7, UR4, R2 ;  /* 0x0000000407027c25 */ /* 0x000fe2000f8e0002 */
[----:B------:R-:W-:-:S03]  /*c9b0*/  ULDC.64 UR4, c[0x0][0xca8] ;  /* 0x00032a0000047ab9 */ /* 0x000fc60000000a00 */
[----:B------:R-:W-:Y:S01]  /*c9c0*/  IMAD.IADD R3, R3, 0x1, R5 ;  /* 0x0000000103037824 */ /* 0x000fe200078e0205 */
[----:B------:R-:W-:-:S04]  /*c9d0*/  LEA R4, P0, R2, UR4, 0x2 ;  /* 0x0000000402047c11 */ /* 0x000fc8000f8010ff */
[----:B------:R-:W-:Y:S01]  /*c9e0*/  LEA.HI.X R5, R2, UR5, R3, 0x2, P0 ;  /* 0x0000000502057c11 */ /* 0x000fe200080f1403 */
[----:B------:R-:W-:-:S05]  /*c9f0*/  IMAD.MOV.U32 R3, RZ, RZ, -0x800000 ;  /* 0xff800000ff037424 */ /* 0x000fca00078e00ff */
[----:B------:R4:W-:Y:S01]  /*ca00*/  STG.E desc[UR12][R4.64], R3 ;  /* 0x0000000304007986 */ /* 0x0009e2000c10190c */
[----:B------:R-:W-:Y:S05]  /*ca10*/  BRA `(.L_x_3185) ;  /* 0x0000005400dc7947 */ /* 0x000fea0003800000 */
.L_x_3183:
[----:B------:R-:W-:-:S08]  /*ca20*/  NOP ;  /* 0x0000000000007918 */ /* 0x000fd00000000000 */
[----:B0-----:R-:W0:-:S00]  /*ca30*/  USETMAXREG.DEALLOC.CTAPOOL 0x18 ;  /* 0x00000018000079c8 */ /* 0x001e0000080e0500 */
[----:B0-----:R-:W-:-:S06]  /*ca40*/  LOP3.LUT R0, R0, 0x3, RZ, 0xc0, !PT ;  /* 0x0000000300007812 */ /* 0x001fcc00078ec0ff */
[----:B------:R-:W0:Y:S01]  /*ca50*/  S2UR UR6, SR_CTAID.Y ;  /* 0x00000000000679c3 */ /* 0x000e220000002600 */
[----:B------:R-:W1:Y:S07]  /*ca60*/  SHFL.IDX PT, R0, R0, RZ, 0x1f ;  /* 0x00001fff00007589 */ /* 0x000e6e00000e0000 */
[----:B------:R-:W2:Y:S01]  /*ca70*/  S2UR UR44, SR_CTAID.Z ;  /* 0x00000000002c79c3 */ /* 0x000ea20000002700 */
[----:B-1----:R-:W-:-:S13]  /*ca80*/  ISETP.NE.AND P0, PT, R0, RZ, PT ;  /* 0x000000ff0000720c */ /* 0x002fda0003f05270 */
[----:B0-2---:R-:W-:Y:S05]  /*ca90*/  @!P0 BRA `(.L_x_3217) ;  /* 0x0000000000288947 */ /* 0x005fea0003800000 */
        /* <DEDUP_REMOVED lines=10> */
.L_x_3217:
[----:B------:R-:W-:Y:S01]  /*cb40*/  ULDC UR7, c[0x0][0xd50] ;  /* 0x0003540000077ab9 */ /* 0x000fe20000000800 */
[----:B------:R-:W-:Y:S01]  /*cb50*/  UMOV UR36, UR6 ;  /* 0x0000000600247c82 */ /* 0x000fe20008000000 */
[----:B------:R-:W-:-:S11]  /*cb60*/  UISETP.NE.AND UP0, UPT, UR7, 0x1, UPT ;  /* 0x000000010700788c */ /* 0x000fd6000bf05270 */
[----:B------:R-:W-:Y:S01]  /*cb70*/  @UP0 ULDC UR4, c[0x0][0xd54] ;  /* 0x0003550000040ab9 */ /* 0x000fe20000000800 */
[----:B------:R-:W-:Y:S01]  /*cb80*/  @UP0 ULDC UR8, c[0x0][0xd58] ;  /* 0x0003560000080ab9 */ /* 0x000fe20000000800 */
[----:B------:R-:W-:-:S04]  /*cb90*/  UIMAD.WIDE.U32 UR4, UR6, UR4, URZ ;  /* 0x00000004060472a5 */ /* 0x000fc8000f8e003f */
[----:B------:R-:W-:-:S12]  /*cba0*/  @UP0 USHF.R.U32.HI UR36, URZ, UR8, UR5 ;  /* 0x000000083f240299 */ /* 0x000fd80008011605 */
.L_x_3218:
[----:B------:R-:W-:Y:S01]  /*cbb0*/  ISETP.LE.AND P0, PT, RZ, UR44, PT ;  /* 0x0000002cff007c0c */ /* 0x000fe2000bf03270 */
[----:B------:R-:W-:Y:S01]  /*cbc0*/  UIADD3 UR4, -UR36, URZ, URZ ;  /* 0x0000003f24047290 */ /* 0x000fe2000fffe13f */
[----:B------:R-:W-:Y:S02]  /*cbd0*/  IMAD.MOV.U32 R0, RZ, RZ, 0x1 ;  /* 0x00000001ff007424 */ /* 0x000fe400078e00ff */
[----:B------:R-:W-:Y:S01]  /*cbe0*/  IMAD.MOV.U32 R6, RZ, RZ, RZ ;  /* 0x000000ffff067224 */ /* 0x000fe200078e00ff */
[----:B------:R-:W-:Y:S01]  /*cbf0*/  UIMAD UR4, UR7, UR4, UR6 ;  /* 0x00000004070472a4 */ /* 0x000fe2000f8e0206 */
[----:B------:R-:W-:-:S07]  /*cc00*/  IMAD.MOV.U32 R9, RZ, RZ, 0x1 ;  /* 0x00000001ff097424 */ /* 0x000fce00078e00ff */
[----:B------:R-:W-:Y:S05]  /*cc10*/  @!P0 BRA `(.L_x_3219) ;  /* 0x0000005000948947 */ /* 0x000fea0003800000 */
[----:B------:R-:W-:Y:S01]  /*cc20*/  ULDC.64 UR6, c[0x0][0x418] ;  /* 0x0001060000067ab9 */ /* 0x000fe20000000a00 */
[----:B------:R-:W-:Y:S01]  /*cc30*/  ULDC UR5, c[0x0][0x424] ;  /* 0x0001090000057ab9 */ /* 0x000fe20000000800 */
[----:B------:R-:W-:Y:S02]  /*cc40*/  UISETP.NE.U32.AND UP0, UPT, UR6, URZ, UPT ;  /* 0x0000003f0600728c */ /* 0x000fe4000bf05070 */
[----:B------:R-:W-:Y:S02]  /*cc50*/  ULOP3.LUT UR43, UR4, 0xffff, URZ, 0xc0, !UPT ;  /* 0x0000ffff042b7892 */ /* 0x000fe4000f8ec03f */
[----:B------:R-:W-:Y:S01]  /*cc60*/  UISETP.NE.AND.EX UP0, UPT, UR7, URZ, UPT, UP0 ;  /* 0x0000003f0700728c */ /* 0x000fe2000bf05300 */
[----:B------:R-:W-:Y:S01]  /*cc70*/  ULDC UR6, c[0x0][0x2f0] ;  /* 0x0000bc0000067ab9 */ /* 0x000fe20000000800 */
[----:B------:R-:W-:Y:S02]  /*cc80*/  UMOV UR41, URZ ;  /* 0x0000003f00297c82 */ /* 0x000fe40008000000 */
        /* <DEDUP_REMOVED lines=8> */
[----:B------:R-:W-:Y:S08]  /*cd10*/  @!P0 BRA `(.L_x_3220) ;  /* 0x0000000000908947 */ /* 0x000ff00003800000 */
[----:B------:R-:W-:-:S03]  /*cd20*/  USHF.R.U32.HI UR6, URZ, 0x10, UR4 ;  /* 0x000000103f067899 */ /* 0x000fc60008011604 */
[----:B------:R-:W-:Y:S01]  /*cd30*/  UMOV UR4, URZ ;  /* 0x0000003f00047c82 */ /* 0x000fe20008000000 */
[----:B------:R-:W-:-:S11]  /*cd40*/  UISETP.NE.AND UP0, UPT, UR6, URZ, UPT ;  /* 0x0000003f0600728c */ /* 0x000fd6000bf05270 */
[----:B------:R-:W-:Y:S02]  /*cd50*/  @!UP0 ULDC UR6, c[0x0][0xae8] ;  /* 0x0002ba0000068ab9 */ /* 0x000fe40000000800 */
[----:B------:R-:W-:Y:S01]  /*cd60*/  IMAD.U32 R4, RZ, RZ, UR6 ;  /* 0x00000006ff047e24 */ /* 0x000fe2000f8e00ff */
[----:B------:R-:W-:-:S04]  /*cd70*/  UIADD3 UR7, UR40, -0x1, UR6 ;  /* 0xffffffff28077890 */ /* 0x000fc8000fffe006 */
[-C--:B------:R-:W-:Y:S02]  /*cd80*/  IABS R2, R4.reuse ;  /* 0x0000000400027213 */ /* 0x080fe40000000000 */
[----:B------:R-:W-:Y:S01]  /*cd90*/  IABS R5, R4 ;  /* 0x0000000400057213 */ /* 0x000fe20000000000 */
[----:B------:R-:W-:Y:S01]  /*cda0*/  IMAD.U32 R4, RZ, RZ, UR7 ;  /* 0x00000007ff047e24 */ /* 0x000fe2000f8e00ff */
[----:B------:R-:W-:Y:S01]  /*cdb0*/  R2UR UR11, R2 ;  /* 0x00000000020b72ca */ /* 0x000fe200000e0000 */
[----:B------:R-:W-:Y:S02]  /*cdc0*/  ULOP3.LUT UR7, UR7, UR6, URZ, 0x3c, !UPT ;  /* 0x0000000607077292 */ /* 0x000fe4000f8e3c3f */
[----:B------:R-:W-:-:S10]  /*cdd0*/  IMAD.MOV R5, RZ, RZ, -R5 ;  /* 0x000000ffff057224 */ /* 0x000fd400078e0a05 */
[----:B------:R-:W0:Y:S08]  /*cde0*/  I2F.RP R2, UR11 ;  /* 0x0000000b00027d06 */ /* 0x000e300008209400 */
[----:B0-----:R-:W0:Y:S02]  /*cdf0*/  MUFU.RCP R2, R2 ;  /* 0x0000000200027308 */ /* 0x001e240000001000 */
[----:B0-----:R-:W-:Y:S01]  /*ce00*/  VIADD R3, R2, 0xffffffe ;  /* 0x0ffffffe02037836 */ /* 0x001fe20000000000 */
[----:B------:R-:W-:Y:S01]  /*ce10*/  IABS R2, R4 ;  /* 0x0000000400027213 */ /* 0x000fe20000000000 */
[----:B------:R-:W-:-:S03]  /*ce20*/  IMAD.MOV.U32 R4, RZ, RZ, R5 ;  /* 0x000000ffff047224 */ /* 0x000fc600078e0005 */
[----:B------:R-:W-:Y:S01]  /*ce30*/  R2UR UR9, R2 ;  /* 0x00000000020972ca */ /* 0x000fe200000e0000 */
[----:B------:R-:W0:Y:S01]  /*ce40*/  F2I.FTZ.U32.TRUNC.NTZ R3, R3 ;  /* 0x0000000300037305 */ /* 0x000e22000021f000 */
[----:B------:R-:W-:Y:S02]  /*ce50*/  R2UR UR10, R4 ;  /* 0x00000000040a72ca */ /* 0x000fe400000e0000 */
[----:B0-----:R-:W-:-:S13]  /*ce60*/  R2UR UR5, R3 ;  /* 0x00000000030572ca */ /* 0x001fda00000e0000 */
[----:B------:R-:W-:-:S04]  /*ce70*/  UIADD3 UR8, URZ, -UR5, URZ ;  /* 0x800000053f087290 */ /* 0x000fc8000fffe03f */
[----:B------:R-:W-:-:S04]  /*ce80*/  UIMAD UR8, UR8, UR11, URZ ;  /* 0x0000000b080872a4 */ /* 0x000fc8000f8e023f */
[----:B------:R-:W-:-:S04]  /*ce90*/  UIMAD.WIDE.U32 UR4, UR5, UR8, UR4 ;  /* 0x00000008050472a5 */ /* 0x000fc8000f8e0004 */
[----:B------:R-:W-:-:S04]  /*cea0*/  UIMAD.WIDE.U32 UR4, UR5, UR9, URZ ;  /* 0x00000009050472a5 */ /* 0x000fc8000f8e003f */
[----:B------:R-:W-:-:S04]  /*ceb0*/  UIMAD UR4, UR5, UR10, UR9 ;  /* 0x0000000a050472a4 */ /* 0x000fc8000f8e0209 */
[----:B------:R-:W-:-:S11]  /*cec0*/  UISETP.GT.U32.AND UP1, UPT, UR11, UR4, UPT ;  /* 0x000000040b00728c */ /* 0x000fd6000bf24070 */
[----:B------:R-:W-:Y:S02]  /*ced0*/  @!UP1 UIADD3 UR4, UR4, -UR11, URZ ;  /* 0x8000000b04049290 */ /* 0x000fe4000fffe03f */
[----:B------:R-:W-:Y:S02]  /*cee0*/  @!UP1 UIADD3 UR5, UR5, 0x1, URZ ;  /* 0x0000000105059890 */ /* 0x000fe4000fffe03f */
[----:B------:R-:W-:Y:S02]  /*cef0*/  UISETP.GE.U32.AND UP0, UPT, UR4, UR11, UPT ;  /* 0x0000000b0400728c */ /* 0x000fe4000bf06070 */
[----:B------:R-:W-:-:S09]  /*cf00*/  UISETP.GE.AND UP1, UPT, UR7, URZ, UPT ;  /* 0x0000003f0700728c */ /* 0x000fd2000bf26270 */
[----:B------:R-:W-:Y:S02]  /*cf10*/  @UP0 UIADD3 UR5, UR5, 0x1, URZ ;  /* 0x0000000105050890 */ /* 0x000fe4000fffe03f */
[----:B------:R-:W-:Y:S02]  /*cf20*/  UISETP.NE.AND UP0, UPT, UR6, URZ, UPT ;  /* 0x0000003f0600728c */ /* 0x000fe4000bf05270 */
[----:B------:R-:W-:-:S09]  /*cf30*/  @!UP1 UIADD3 UR5, -UR5, URZ, URZ ;  /* 0x0000003f05059290 */ /* 0x000fd2000fffe13f */
[----:B------:R-:W-:-:S07]  /*cf40*/  @!UP0 ULOP3.LUT UR5, URZ, UR6, URZ, 0x33, !UPT ;  /* 0x000000063f058292 */ /* 0x000fce000f8e333f */
[----:B------:R-:W-:-:S05]  /*cf50*/  UMOV UR41, UR5 ;  /* 0x0000000500297c82 */ /* 0x000fca0008000000 */
.L_x_3220:
[----:B------:R-:W-:Y:S01]  /*cf60*/  UIMAD UR39, UR43, UR41, URZ ;  /* 0x000000292b2772a4 */ /* 0x000fe2000f8e023f */
[----:B------:R-:W-:Y:S02]  /*cf70*/  IMAD.U32 R2, RZ, RZ, UR40 ;  /* 0x00000028ff027e24 */ /* 0x000fe4000f8e00ff */
[----:B------:R-:W-:Y:S02]  /*cf80*/  IMAD.MOV.U32 R6, RZ, RZ, RZ ;  /* 0x000000ffff067224 */ /* 0x000fe400078e00ff */
[----:B------:R-:W-:Y:S02]  /*cf90*/  IMAD.MOV.U32 R9, RZ, RZ, 0x1 ;  /* 0x00000001ff097424 */ /* 0x000fe400078e00ff */
[----:B------:R-:W-:-:S05]  /*cfa0*/  IMAD.U32 R3, RZ, RZ, UR39 ;  /* 0x00000027ff037e24 */ /* 0x000fca000f8e00ff */
[----:B------:R-:W-:-:S04]  /*cfb0*/  VIADDMNMX R19, R3, UR41, R2, PT ;  /* 0x0000002903137c46 */ /* 0x000fc8000b800102 */
[----:B------:R-:W-:Y:S01]  /*cfc0*/  ISETP.GT.AND P0, PT, R19, UR39, PT ;  /* 0x0000002713007c0c */ /* 0x000fe2000bf04270 */
        /* <DEDUP_REMOVED lines=25> */
.L_x_3221:
        /* <DEDUP_REMOVED lines=20> */
.L_x_3223:
        /* <DEDUP_REMOVED lines=15> */
.L_x_3222:
[----:B------:R-:W-:Y:S01]  /*d390*/  ULDC.64 UR4, c[0x0][0xaf0] ;  /* 0x0002bc0000047ab9 */ /* 0x000fe20000000a00 */
[----:B------:R-:W-:Y:S01]  /*d3a0*/  IMAD.U32 R18, RZ, RZ, UR44 ;  /* 0x0000002cff127e24 */ /* 0x000fe2000f8e00ff */
[----:B------:R-:W-:Y:S01]  /*d3b0*/  UISETP.NE.U32.AND UP0, UPT, UR4, URZ, UPT ;  /* 0x0000003f0400728c */ /* 0x000fe2000bf05070 */
[----:B------:R-:W0:Y:S01]  /*d3c0*/  LDC.64 R4, c[0x0][0x418] ;  /* 0x00010600ff047b82 */ /* 0x000e220000000a00 */
[----:B------:R-:W-:Y:S02]  /*d3d0*/  ULDC.64 UR6, c[0x0][0x208] ;  /* 0x0000820000067ab9 */ /* 0x000fe40000000a00 */
[----:B------:R-:W-:-:S06]  /*d3e0*/  UISETP.NE.AND.EX UP0, UPT, UR5, URZ, UPT, UP0 ;  /* 0x0000003f0500728c */ /* 0x000fcc000bf05300 */
[----:B------:R-:W-:-:S05]  /*d3f0*/  PLOP3.LUT P0, PT, PT, PT, UP0, 0x80, 0x0 ;  /* 0x000000000000781c */ /* 0x000fca0003f0f008 */
[----:B------:R-:W-:Y:S02]  /*d400*/  @UP0 ULDC.64 UR4, c[0x0][0xaf0] ;  /* 0x0002bc0000040ab9 */ /* 0x000fe40000000a00 */
[----:B------:R-:W-:-:S06]  /*d410*/  @UP0 UIMAD.WIDE UR4, UR44, 0x4, UR4 ;  /* 0x000000042c0408a5 */ /* 0x000fcc000f8e0204 */
[----:B------:R-:W-:Y:S02]  /*d420*/  IMAD.U32 R2, RZ, RZ, UR4 ;  /* 0x00000004ff027e24 */ /* 0x000fe4000f8e00ff */
[----:B------:R-:W-:-:S05]  /*d430*/  IMAD.U32 R3, RZ, RZ, UR5 ;  /* 0x00000005ff037e24 */ /* 0x000fca000f8e00ff */
[----:B------:R-:W2:Y:S01]  /*d440*/  @P0 LDG.E R18, desc[UR6][R2.64] ;  /* 0x0000000602120981 */ /* 0x000ea2000c1e1900 */
[----:B0-----:R-:W-:Y:S01]  /*d450*/  ISETP.NE.U32.AND P0, PT, R4, RZ, PT ;  /* 0x000000ff0400720c */ /* 0x001fe20003f05070 */
[----:B------:R-:W-:Y:S01]  /*d460*/  UMOV UR4, 0xffffffff ;  /* 0xffffffff00047882 */ /* 0x000fe20000000000 */
[----:B------:R-:W-:Y:S01]  /*d470*/  LOP3.LUT R17, R17, 0xfffffffe, RZ, 0xc0, !PT ;  /* 0xfffffffe11117812 */ /* 0x000fe200078ec0ff */
[----:B------:R-:W0:Y:S01]  /*d480*/  S2R R16, SR_TID.X ;  /* 0x0000000000107919 */ /* 0x000e220000002100 */
[----:B------:R-:W-:Y:S01]  /*d490*/  ISETP.NE.AND.EX P1, PT, R5, RZ, PT, P0 ;  /* 0x000000ff0500720c */ /* 0x000fe20003f25300 */
[----:B------:R-:W-:-:S12]  /*d4a0*/  VIADD R0, R19, 0xffffffff ;  /* 0xffffffff13007836 */ /* 0x000fd80000000000 */
[----:B------:R-:W-:Y:S02]  /*d4b0*/  @P1 LOP3.LUT R17, R17, 0x1, RZ, 0xfc, !PT ;  /* 0x0000000111111812 */ /* 0x000fe400078efcff */
[----:B0-----:R-:W-:-:S04]  /*d4c0*/  SHF.R.U32.HI R6, RZ, 0x5, R16 ;  /* 0x00000005ff067819 */ /* 0x001fc80000011610 */
[----:B------:R-:W-:Y:S02]  /*d4d0*/  LOP3.LUT R6, R6, 0x3, RZ, 0xc0, !PT ;  /* 0x0000000306067812 */ /* 0x000fe400078ec0ff */
[----:B--2---:R-:W-:Y:S02]  /*d4e0*/  SHF.R.S32.HI R19, RZ, 0x1f, R18 ;  /* 0x0000001fff137819 */ /* 0x004fe40000011412 */
[----:B------:R-:W-:Y:S01]  /*d4f0*/  SEL R16, R18, RZ, !P1 ;  /* 0x000000ff12107207 */ /* 0x000fe20004800000 */
[----:B------:R-:W-:Y:S06]  /*d500*/  BRA.DIV UR4, `(.L_x_3224) ;  /* 0x0000004e04a07947 */ /* 0x000fec000b800000 */
[----:B------:R0:W1:Y:S02]  /*d510*/  SHFL.IDX PT, R14, R6, RZ, 0x1f ;  /* 0x00001fff060e7589 */ /* 0x00006400000e0000 */
.L_x_3324:
[----:B------:R2:W-:Y:S01]  /*d520*/  STL [R1+0x8], R0 ;  /* 0x0000080001007387 */ /* 0x0005e20000100800 */
[----:B-1----:R-:W-:Y:S02]  /*d530*/  ISETP.NE.AND P0, PT, R14, RZ, PT ;  /* 0x000000ff0e00720c */ /* 0x002fe40003f05270 */
[----:B------:R-:W-:Y:S02]  /*d540*/  PLOP3.LUT P2, PT, PT, PT, PT, 0x8, 0x0 ;  /* 0x000000000000781c */ /* 0x000fe40003f4e170 */
[----:B------:R-:W-:-:S11]  /*d550*/  LOP3.LUT R17, R17, 0xfffffffd, RZ, 0xc0, !PT ;  /* 0xfffffffd11117812 */ /* 0x000fd600078ec0ff */
[----:B------:R-:W-:Y:S01]  /*d560*/  @P2 LOP3.LUT R17, R17, 0x2, RZ, 0xfc, !PT ;  /* 0x0000000211112812 */ /* 0x000fe200078efcff */
[----:B--2---:R-:W-:Y:S06]  /*d570*/  @P0 BRA `(.L_x_3225) ;  /* 0x0000000000ec0947 */ /* 0x004fec0003800000 */
[----:B------:R-:W-:-:S03]  /*d580*/  UMOV UR4, 0xffffffff ;  /* 0xffffffff00047882 */ /* 0x000fc60000000000 */
[----:B------:R-:W-:Y:S05]  /*d590*/  BRA.DIV UR4, `(.L_x_3226) ;  /* 0x0000004e049c7947 */ /* 0x000fea000b800000 */
[----:B------:R-:W-:-:S13]  /*d5a0*/  ELECT P6, URZ, PT ;  /* 0x00000000003f782f */ /* 0x000fda00038c0000 */
.L_x_3327:
[----:B------:R-:W-:Y:S05]  /*d5b0*/  @!P6 BRA `(.L_x_3225) ;  /* 0x0000000000dce947 */ /* 0x000fea0003800000 */
[----:B------:R-:W-:Y:S01]  /*d5c0*/  IMAD.MOV.U32 R16, RZ, RZ, R18 ;  /* 0x000000ffff107224 */ /* 0x000fe200078e0012 */
[----:B------:R-:W-:Y:S06]  /*d5d0*/  @!P1 BRA `(.L_x_3227) ;  /* 0x0000000000549947 */ /* 0x000fec0003800000 */
[----:B------:R-:W-:Y:S01]  /*d5e0*/  IMAD.MOV.U32 R8, RZ, RZ, R0 ;  /* 0x000000ffff087224 */ /* 0x000fe200078e0000 */
[----:B------:R-:W-:Y:S01]  /*d5f0*/  ULDC.64 UR4, c[0x0][0x428] ;  /* 0x00010a0000047ab9 */ /* 0x000fe20000000a00 */
[----:B------:R-:W1:Y:S01]  /*d600*/  LDC R0, c[0x0][0x43c] ;  /* 0x00010f00ff007b82 */ /* 0x000e620000000800 */
[----:B------:R-:W-:Y:S01]  /*d610*/  IMAD R7, R19, UR4, RZ ;  /* 0x0000000413077c24 */ /* 0x000fe2000f8e02ff */
[----:B------:R-:W-:Y:S01]  /*d620*/  ULDC.64 UR6, c[0x0][0x208] ;  /* 0x0000820000067ab9 */ /* 0x000fe20000000a00 */
[----:B0-----:R-:W-:Y:S02]  /*d630*/  IMAD.MOV.U32 R6, RZ, RZ, R8 ;  /* 0x000000ffff067224 */ /* 0x001fe400078e0008 */
        /* <DEDUP_REMOVED lines=12> */
[----:B------:R-:W-:-:S04]  /*d700*/  IMAD.MOV R3, RZ, RZ, -R6 ;  /* 0x000000ffff037224 */ /* 0x000fc800078e0a06 */
[----:B------:R-:W-:-:S05]  /*d710*/  IMAD R8, R0, R3, R8 ;  /* 0x0000000300087224 */ /* 0x000fca00078e0208 */
[----:B------:R1:W-:Y:S02]  /*d720*/  STL [R1+0x8], R8 ;  /* 0x0000080801007387 */ /* 0x0003e40000100800 */
.L_x_3227:
[----:B------:R-:W-:Y:S01]  /*d730*/  IMAD.MOV.U32 R0, RZ, RZ, 0x1 ;  /* 0x00000001ff007424 */ /* 0x000fe200078e00ff */
[----:B-1----:R-:W1:Y:S04]  /*d740*/  S2R R8, SR_TID.X ;  /* 0x0000000000087919 */ /* 0x002e680000002100 */
[----:B------:R-:W-:-:S04]  /*d750*/  SHF.L.U32 R0, R0, 0x1f, RZ ;  /* 0x0000001f00007819 */ /* 0x000fc800000006ff */
[----:B------:R-:W2:Y:S01]  /*d760*/  SYNCS.PHASECHK.TRANS64.TRYWAIT P0, [UR38+0x38840], R0 ;  /* 0x03884000ff0075a7 */ /* 0x000ea20008000166 */
[----:B-1----:R-:W-:-:S04]  /*d770*/  LOP3.LUT R2, R8, 0x7f, RZ, 0xc0, !PT ;  /* 0x0000007f08027812 */ /* 0x002fc800078ec0ff */
[----:B------:R-:W-:Y:S01]  /*d780*/  ISETP.NE.AND P1, PT, R2, RZ, PT ;  /* 0x000000ff0200720c */ /* 0x000fe20003f25270 */
[----:B--2---:R-:W-:-:S12]  /*d790*/  @!P0 BRA `(.L_x_3228) ;  /* 0x0000004c003c8947 */ /* 0x004fd80003800000 */
.L_x_3328:
[----:B------:R-:W-:Y:S05]  /*d7a0*/  @P1 BRA `(.L_x_3229) ;  /* 0x0000000000181947 */ /* 0x000fea0003800000 */
[----:B------:R-:W2:Y:S01]  /*d7b0*/  S2R R2, SR_TID.X ;  /* 0x0000000000027919 */ /* 0x000ea20000002100 */
[----:B-1----:R-:W-:-:S04]  /*d7c0*/  IMAD.MOV.U32 R0, RZ, RZ, 0x2000 ;  /* 0x00002000ff007424 */ /* 0x002fc800078e00ff */
[----:B------:R3:W-:Y:S01]  /*d7d0*/  SYNCS.ARRIVE.TRANS64 RZ, [UR38+0x38830], R0 ;  /* 0x03883000ffff79a7 */ /* 0x0007e20008000026 */
[----:B--2---:R-:W-:-:S13]  /*d7e0*/  LOP3.LUT P0, RZ, R2, 0x1f, RZ, 0xc0, !PT ;  /* 0x0000001f02ff7812 */ /* 0x004fda000780c0ff */
[----:B---3--:R-:W-:Y:S05]  /*d7f0*/  @!P0 BRA `(.L_x_3229) ;  /* 0x0000000000048947 */ /* 0x008fea0003800000 */
[----:B------:R-:W-:Y:S01]  /*d800*/  BPT.TRAP 0x1 ;  /* 0x000000040000795c */ /* 0x000fe20000300000 */
.L_x_3229:
[----:B-1----:R-:W2:Y:S01]  /*d810*/  LDL R0, [R1+0x8] ;  /* 0x0000080001007983 */ /* 0x002ea20000100800 */
[----:B------:R-:W-:Y:S01]  /*d820*/  ULDC.64 UR4, c[0x0][0x198] ;  /* 0x0000660000047ab9 */ /* 0x000fe20000000a00 */
[----:B-----5:R-:W-:Y:S01]  /*d830*/  R2UR UR13, R16 ;  /* 0x00000000100d72ca */ /* 0x020fe200000e0000 */
[----:B------:R-:W-:Y:S01]  /*d840*/  UIADD3 UR4, UP0, UR4, 0x370, URZ ;  /* 0x0000037004047890 */ /* 0x000fe2000ff1e03f */
[----:B------:R-:W-:Y:S01]  /*d850*/  PLOP3.LUT P0, PT, PT, PT, PT, 0x80, 0x0 ;  /* 0x000000000000781c */ /* 0x000fe20003f0f070 */
[----:B------:R-:W-:Y:S01]  /*d860*/  UIADD3 UR8, UR38, 0x22400, URZ ;  /* 0x0002240026087890 */ /* 0x000fe2000fffe03f */
[----:B------:R-:W-:Y:S01]  /*d870*/  LOP3.LUT R17, R17, 0xfffffffd, RZ, 0xc0, !PT ;  /* 0xfffffffd11117812 */ /* 0x000fe200078ec0ff */
[----:B------:R-:W-:Y:S02]  /*d880*/  UIADD3 UR9, UR38, 0x38830, URZ ;  /* 0x0003883026097890 */ /* 0x000fe4000fffe03f */
[----:B------:R-:W-:Y:S01]  /*d890*/  UIADD3.X UR5, URZ, UR5, URZ, UP0, !UPT ;  /* 0x000000053f057290 */ /* 0x000fe200087fe43f */
[----:B------:R-:W-:Y:S01]  /*d8a0*/  UMOV UR6, 0x0 ;  /* 0x0000000000067882 */ /* 0x000fe20000000000 */
[----:B------:R-:W-:Y:S01]  /*d8b0*/  UMOV UR7, 0x14f00000 ;  /* 0x14f0000000077882 */ /* 0x000fe20000000000 */
[----:B------:R-:W-:Y:S01]  /*d8c0*/  UMOV UR10, URZ ;  /* 0x0000003f000a7c82 */ /* 0x000fe20008000000 */
[----:B------:R-:W-:-:S04]  /*d8d0*/  UMOV UR12, UR36 ;  /* 0x00000024000c7c82 */ /* 0x000fc80008000000 */
[----:B------:R-:W-:Y:S02]  /*d8e0*/  @P0 LOP3.LUT R17, R17, 0x2, RZ, 0xfc, !PT ;  /* 0x0000000211110812 */ /* 0x000fe400078efcff */
[----:B--2---:R-:W-:-:S13]  /*d8f0*/  R2UR UR11, R0 ;  /* 0x00000000000b72ca */ /* 0x004fda00000e0000 */
[----:B------:R-:W-:-:S09]  /*d900*/  USHF.L.U32 UR11, UR11, 0x6, URZ ;  /* 0x000000060b0b7899 */ /* 0x000fd2000800063f */
[----:B------:R1:W-:Y:S02]  /*d910*/  UTMALDG.4D [UR8], [UR4], desc[UR6] ;  /* 0x00000608040075b4 */ /* 0x0003e40008019000 */
[----:B-1----:R-:W-:Y:S01]  /*d920*/  NOP ;  /* 0x0000000000007918 */ /* 0x002fe20000000000 */
.L_x_3225:
[----:B------:R-:W-:Y:S05]  /*d930*/  WARPSYNC.ALL ;  /* 0x0000000000007948 */ /* 0x000fea0003800000 */
[----:B------:R-:W-:Y:S01]  /*d940*/  UIADD3 UR4, UR38, 0x20400, URZ ;  /* 0x0002040026047890 */ /* 0x000fe2000fffe03f */
[----:B------:R-:W-:Y:S01]  /*d950*/  BAR.SYNC.DEFER_BLOCKING 0x8, 0x100 ;  /* 0x0204000000007b1d */ /* 0x000fe20000010000 */
[----:B------:R-:W-:Y:S02]  /*d960*/  USHF.R.S32.HI UR42, URZ, 0x1f, UR36 ;  /* 0x0000001f3f2a7899 */ /* 0x000fe40008011424 */
[----:B------:R-:W-:Y:S02]  /*d970*/  ULOP3.LUT UP0, URZ, UR4, 0x3ff, URZ, 0xc0, !UPT ;  /* 0x000003ff043f7892 */ /* 0x000fe4000f80c03f */
[----:B------:R-:W-:-:S04]  /*d980*/  USHF.R.S32.HI UR45, URZ, 0x1f, UR44 ;  /* 0x0000001f3f2d7899 */ /* 0x000fc8000801142c */
        /* <DEDUP_REMOVED lines=8> */
[----:B------:R-:W-:Y:S02]  /*da10*/  IMAD.U32 R5, RZ, RZ, UR5 ;  /* 0x00000005ff057e24 */ /* 0x000fe4000f8e00ff */
        /* <DEDUP_REMOVED lines=9> */
.L_x_3230:
[----:B------:R-:W1:Y:S01]  /*dab0*/  LDC R7, c[0x0][0x448] ;  /* 0x00011200ff077b82 */ /* 0x000e620000000800 */
[----:B------:R-:W2:Y:S01]  /*dac0*/  S2R R13, SR_TID.X ;  /* 0x00000000000d7919 */ /* 0x000ea20000002100 */
[----:B------:R-:W-:Y:S02]  /*dad0*/  ULDC.64 UR8, c[0x0][0x2d8] ;  /* 0x0000b60000087ab9 */ /* 0x000fe40000000a00 */
[----:B------:R-:W-:Y:S01]  /*dae0*/  UIMAD UR6, UR42, UR8, URZ ;  /* 0x000000082a0672a4 */ /* 0x000fe2000f8e023f */
[----:B------:R-:W3:Y:S01]  /*daf0*/  S2R R12, SR_CTAID.X ;  /* 0x00000000000c7919 */ /* 0x000ee20000002500 */
[----:B------:R-:W-:Y:S02]  /*db00*/  UIMAD.WIDE.U32 UR4, UR36, UR8, URZ ;  /* 0x00000008240472a5 */ /* 0x000fe4000f8e003f */
[----:B------:R-:W-:-:S03]  /*db10*/  UIMAD UR6, UR36, UR9, UR6 ;  /* 0x00000009240672a4 */ /* 0x000fc6000f8e0206 */
[----:B------:R-:W-:Y:S01]  /*db20*/  ULDC.64 UR8, c[0x0][0x2e0] ;  /* 0x0000b80000087ab9 */ /* 0x000fe20000000a00 */
[----:B------:R-:W-:Y:S02]  /*db30*/  UIADD3 UR5, UR5, UR6, URZ ;  /* 0x0000000605057290 */ /* 0x000fe4000fffe03f */
[----:B------:R-:W-:Y:S02]  /*db40*/  UIMAD UR7, UR45, UR8, URZ ;  /* 0x000000082d0772a4 */ /* 0x000fe4000f8e023f */
[----:B------:R-:W-:Y:S02]  /*db50*/  UIMAD.WIDE.U32 UR4, UR44, UR8, UR4 ;  /* 0x000000082c0472a5 */ /* 0x000fe4000f8e0004 */
[----:B------:R-:W-:-:S04]  /*db60*/  UIMAD UR6, UR44, UR9, UR7 ;  /* 0x000000092c0672a4 */ /* 0x000fc8000f8e0207 */
[----:B------:R-:W-:Y:S01]  /*db70*/  IMAD.U32 R4, RZ, RZ, UR4 ;  /* 0x00000004ff047e24 */ /* 0x000fe2000f8e00ff */
[----:B------:R-:W-:Y:S01]  /*db80*/  UIADD3 UR6, UR5, UR6, URZ ;  /* 0x0000000605067290 */ /* 0x000fe2000fffe03f */
[----:B-1----:R-:W-:Y:S02]  /*db90*/  ISETP.NE.AND P0, PT, R7, 0x1, PT ;  /* 0x000000010700780c */ /* 0x002fe40003f05270 */
[----:B------:R-:W-:Y:S01]  /*dba0*/  IMAD.MOV.U32 R2, RZ, RZ, R4 ;  /* 0x000000ffff027224 */ /* 0x000fe200078e0004 */
[C---:B--2---:R-:W-:Y:S01]  /*dbb0*/  LOP3.LUT R8, R13.reuse, 0x7f, RZ, 0xc0, !PT ;  /* 0x0000007f0d087812 */ /* 0x044fe200078ec0ff */
[----:B------:R-:W-:-:S09]  /*dbc0*/  IMAD.SHL.U32 R3, R13, 0x10, RZ ;  /* 0x000000100d037824 */ /* 0x000fd200078e00ff */
[----:B------:R-:W1:Y:S01]  /*dbd0*/  @P0 LDC R0, c[0x0][0x44c] ;  /* 0x00011300ff000b82 */ /* 0x000e620000000800 */
[----:B0-----:R-:W-:-:S04]  /*dbe0*/  SHF.R.U32.HI R6, RZ, 0x3, R8 ;  /* 0x00000003ff067819 */ /* 0x001fc80000011608 */
[----:B------:R-:W-:-:S03]  /*dbf0*/  LOP3.LUT R3, R6, 0x70, R3, 0xf8, !PT ;  /* 0x0000007006037812 */ /* 0x000fc600078ef803 */
[----:B------:R-:W0:Y:S02]  /*dc00*/  @P0 LDC R5, c[0x0][0x450] ;  /* 0x00011400ff050b82 */ /* 0x000e240000000800 */
[----:B---3--:R-:W-:Y:S02]  /*dc10*/  IMAD R10, R12, 0x40, R3 ;  /* 0x000000400c0a7824 */ /* 0x008fe400078e0203 */
[----:B------:R-:W-:Y:S02]  /*dc20*/  IMAD.U32 R3, RZ, RZ, UR6 ;  /* 0x00000006ff037e24 */ /* 0x000fe4000f8e00ff */
[----:B------:R-:W-:Y:S02]  /*dc30*/  IMAD.MOV.U32 R9, RZ, RZ, R10 ;  /* 0x000000ffff097224 */ /* 0x000fe400078e000a */
[----:B-1----:R-:W-:-:S05]  /*dc40*/  @P0 IMAD.HI.U32 R0, R10, R0, RZ ;  /* 0x000000000a000227 */ /* 0x002fca00078e00ff */
[----:B0-----:R-:W-:Y:S01]  /*dc50*/  @P0 SHF.R.U32.HI R9, RZ, R5, R0 ;  /* 0x00000005ff090219 */ /* 0x001fe20000011600 */
[----:B------:R-:W-:Y:S01]  /*dc60*/  IMAD.U32 R5, RZ, RZ, UR5 ;  /* 0x00000005ff057e24 */ /* 0x000fe2000f8e00ff */
[----:B------:R-:W-:Y:S02]  /*dc70*/  ULDC.64 UR4, c[0x0][0x2d0] ;  /* 0x0000b40000047ab9 */ /* 0x000fe40000000a00 */
[--C-:B------:R-:W-:Y:S01]  /*dc80*/  SHF.R.S32.HI R0, RZ, 0x1f, R9.reuse ;  /* 0x0000001fff007819 */ /* 0x100fe20000011409 */
[----:B------:R-:W-:Y:S02]  /*dc90*/  IMAD.MOV R4, RZ, RZ, -R9 ;  /* 0x000000ffff047224 */ /* 0x000fe400078e0a09 */
[----:B------:R-:W-:-:S04]  /*dca0*/  IMAD.WIDE.U32 R2, R9, UR4, R2 ;  /* 0x0000000409027c25 */ /* 0x000fc8000f8e0002 */
[----:B------:R-:W-:Y:S02]  /*dcb0*/  IMAD R0, R0, UR4, RZ ;  /* 0x0000000400007c24 */ /* 0x000fe4000f8e02ff */
[----:B------:R-:W-:Y:S02]  /*dcc0*/  IMAD R5, R7, R4, R10 ;  /* 0x0000000407057224 */ /* 0x000fe400078e020a */
[----:B------:R-:W-:Y:S01]  /*dcd0*/  IMAD R11, R9, UR5, R0 ;  /* 0x00000005090b7c24 */ /* 0x000fe2000f8e0200 */
[----:B------:R-:W-:Y:S02]  /*dce0*/  ULDC.64 UR4, c[0x0][0x2c8] ;  /* 0x0000b20000047ab9 */ /* 0x000fe40000000a00 */
[----:B------:R-:W-:Y:S01]  /*dcf0*/  SHF.R.S32.HI R0, RZ, 0x1f, R5 ;  /* 0x0000001fff007819 */ /* 0x000fe20000011405 */
[----:B------:R-:W-:-:S04]  /*dd00*/  IMAD.IADD R3, R3, 0x1, R11 ;  /* 0x0000000103037824 */ /* 0x000fc800078e020b */
        /* <DEDUP_REMOVED lines=9> */
[C---:B------:R-:W-:Y:S02]  /*dda0*/  LOP3.LUT R10, R2.reuse, 0x38, RZ, 0xc0, !PT ;  /* 0x00000038020a7812 */ /* 0x040fe400078ec0ff */
[----:B------:R-:W-:Y:S02]  /*ddb0*/  LOP3.LUT R2, R2, 0x1f8, RZ, 0xc0, !PT ;  /* 0x000001f802027812 */ /* 0x000fe400078ec0ff */
[----:B------:R-:W-:Y:S01]  /*ddc0*/  ISETP.GE.AND P0, PT, R10, UR4, PT ;  /* 0x000000040a007c0c */ /* 0x000fe2000bf06270 */
[----:B------:R-:W-:Y:S01]  /*ddd0*/  UMOV UR4, 0xffffffff ;  /* 0xffffffff00047882 */ /* 0x000fe20000000000 */
[----:B------:R-:W-:Y:S01]  /*dde0*/  LOP3.LUT R5, R2, 0x38, R13, 0x78, !PT ;  /* 0x0000003802057812 */ /* 0x000fe200078e780d */
[----:B------:R-:W-:-:S05]  /*ddf0*/  IMAD.SHL.U32 R2, R8, 0x8, RZ ;  /* 0x0000000808027824 */ /* 0x000fca00078e00ff */
[----:B------:R-:W-:Y:S01]  /*de00*/  LOP3.LUT R8, R5, 0x200, R2, 0xf8, !PT ;  /* 0x0000020005087812 */ /* 0x000fe200078ef802 */
[----:B------:R-:W-:Y:S06]  /*de10*/  BRA.DIV UR4, `(.L_x_3231) ;  /* 0x0000004604b47947 */ /* 0x000fec000b800000 */
[----:B------:R-:W0:Y:S01]  /*de20*/  S2R R4, SR_CTAID.X ;  /* 0x0000000000047919 */ /* 0x000e220000002500 */
[----:B------:R-:W-:Y:S01]  /*de30*/  ULDC UR4, c[0x0][0x288] ;  /* 0x0000a20000047ab9 */ /* 0x000fe20000000800 */
[----:B------:R-:W-:Y:S01]  /*de40*/  ULDC.64 UR6, c[0x0][0x208] ;  /* 0x0000820000067ab9 */ /* 0x000fe20000000a00 */
[----:B------:R-:W-:Y:S01]  /*de50*/  IMAD R2, R7, UR4, RZ ;  /* 0x0000000407027c24 */ /* 0x000fe2000f8e02ff */
[----:B------:R-:W1:Y:S01]  /*de60*/  SHFL.IDX PT, R14, R0, RZ, 0x181f ;  /* 0x00181fff000e7589 */ /* 0x000e6200000e0000 */
[----:B0-----:R-:W-:-:S03]  /*de70*/  IMAD R11, R4, 0x40, R6 ;  /* 0x00000040040b7824 */ /* 0x001fc600078e0206 */
[----:B------:R-:W0:Y:S01]  /*de80*/  SHFL.IDX PT, R4, R3, RZ, 0x181f ;  /* 0x00181fff03047589 */ /* 0x000e2200000e0000 */
[C---:B------:R-:W-:Y:S01]  /*de90*/  VIADD R12, R11.reuse, 0x10 ;  /* 0x000000100b0c7836 */ /* 0x040fe20000000000 */
[----:B------:R-:W-:Y:S02]  /*dea0*/  ISETP.GE.AND P1, PT, R11, R2, PT ;  /* 0x000000020b00720c */ /* 0x000fe40003f26270 */
[----:B------:R-:W-:Y:S04]  /*deb0*/  STL [R1+0x4], R11 ;  /* 0x0000040b01007387 */ /* 0x000fe80000100800 */
[----:B------:R-:W-:Y:S07]  /*dec0*/  STL [R1+0xc], R12 ;  /* 0x00000c0c01007387 */ /* 0x000fee0000100800 */
[----:B-1----:R-:W-:-:S02]  /*ded0*/  @!P1 LEA R14, P2, R10, R14, 0x1 ;  /* 0x0000000e0a0e9211 */ /* 0x002fc400078408ff */
[----:B------:R-:W-:-:S03]  /*dee0*/  @!P1 LEA R9, R8, UR38, 0x1 ;  /* 0x0000002608099c11 */ /* 0x000fc6000f8e08ff */
[----:B0-----:R-:W-:Y:S02]  /*def0*/  @!P1 IMAD.X R5, RZ, RZ, R4, P2 ;  /* 0x000000ffff059224 */ /* 0x001fe400010e0604 */
[----:B------:R-:W-:Y:S02]  /*df00*/  @!P1 IMAD.MOV.U32 R4, RZ, RZ, R14 ;  /* 0x000000ffff049224 */ /* 0x000fe400078e000e */
[----:B------:R-:W0:Y:S04]  /*df10*/  SHFL.IDX PT, R14, R0, 0x1, 0x181f ;  /* 0x00381f00000e7f89 */ /* 0x000e2800000e0000 */
[----:B------:R1:W-:Y:S01]  /*df20*/  @!P1 LDGSTS.E.BYPASS.LTC128B.128 [R9+0x20400], desc[UR6][R4.64], !P0 ;  /* 0x2040000004099fae */ /* 0x0003e2000c101d46 */
[----:B------:R-:W-:-:S03]  /*df30*/  ISETP.GE.AND P1, PT, R12, R2, PT ;  /* 0x000000020c00720c */ /* 0x000fc60003f26270 */
[----:B-1----:R-:W1:Y:S01]  /*df40*/  SHFL.IDX PT, R4, R3, 0x1, 0x181f ;  /* 0x00381f0003047f89 */ /* 0x002e6200000e0000 */
[----:B------:R-:W-:-:S09]  /*df50*/  VIADD R9, R11, 0x20 ;  /* 0x000000200b097836 */ /* 0x000fd20000000000 */
[----:B------:R-:W-:Y:S01]  /*df60*/  @!P1 LEA R7, R8, UR38, 0x1 ;  /* 0x0000002608079c11 */ /* 0x000fe2000f8e08ff */
[----:B------:R-:W-:Y:S01]  /*df70*/  STL [R1+0x10], R9 ;  /* 0x0000100901007387 */ /* 0x000fe20000100800 */
[----:B0-----:R-:W-:-:S03]  /*df80*/  @!P1 LEA R6, P2, R10, R14, 0x1 ;  /* 0x0000000e0a069211 */ /* 0x001fc600078408ff */
[----:B------:R-:W0:Y:S02]  /*df90*/  SHFL.IDX PT, R14, R0, 0x2, 0x181f ;  /* 0x00581f00000e7f89 */ /* 0x000e2400000e0000 */
[----:B-1----:R-:W-:Y:S02]  /*dfa0*/  @!P1 IMAD.X R5, RZ, RZ, R4, P2 ;  /* 0x000000ffff059224 */ /* 0x002fe400010e0604 */
[----:B------:R-:W-:-:S05]  /*dfb0*/  @!P1 IMAD.MOV.U32 R4, RZ, RZ, R6 ;  /* 0x000000ffff049224 */ /* 0x000fca00078e0006 */
[----:B------:R1:W-:Y:S01]  /*dfc0*/  @!P1 LDGSTS.E.BYPASS.LTC128B.128 [R7+0x20c00], desc[UR6][R4.64], !P0 ;  /* 0x20c0000004079fae */ /* 0x0003e2000c101d46 */
[----:B------:R-:W-:-:S03]  /*dfd0*/  ISETP.GE.AND P1, PT, R9, R2, PT ;  /* 0x000000020900720c */ /* 0x000fc60003f26270 */
[----:B-1----:R-:W1:Y:S10]  /*dfe0*/  SHFL.IDX PT, R4, R3, 0x2, 0x181f ;  /* 0x00581f0003047f89 */ /* 0x002e7400000e0000 */
[----:B0-----:R-:W-:-:S02]  /*dff0*/  @!P1 LEA R5, P2, R10, R14, 0x1 ;  /* 0x0000000e0a059211 */ /* 0x001fc400078408ff */
[----:B------:R-:W-:Y:S01]  /*e000*/  @!P1 LEA R6, R8, UR38, 0x1 ;  /* 0x0000002608069c11 */ /* 0x000fe2000f8e08ff */
[----:B------:R-:W0:Y:S04]  /*e010*/  SHFL.IDX PT, R3, R3, 0x3, 0x181f ;  /* 0x00781f0003037f89 */ /* 0x000e2800000e0000 */
[----:B------:R2:W3:Y:S01]  /*e020*/  SHFL.IDX PT, R14, R0, 0x3, 0x181f ;  /* 0x00781f00000e7f89 */ /* 0x0004e200000e0000 */
[----:B-1----:R-:W-:-:S05]  /*e030*/  @!P1 IMAD.X R4, RZ, RZ, R4, P2 ;  /* 0x000000ffff049224 */ /* 0x002fca00010e0604 */
[----:B------:R-:W-:-:S04]  /*e040*/  @!P1 LOP3.LUT R5, R5, R4, RZ, 0x3c, !PT ;  /* 0x0000000405059212 */ /* 0x000fc800078e3cff */
[----:B------:R-:W-:-:S04]  /*e050*/  @!P1 LOP3.LUT R4, R5, R4, RZ, 0x3c, !PT ;  /* 0x0000000405049212 */ /* 0x000fc800078e3cff */
[----:B------:R-:W-:-:S05]  /*e060*/  @!P1 LOP3.LUT R5, R5, R4, RZ, 0x3c, !PT ;  /* 0x0000000405059212 */ /* 0x000fca00078e3cff */
[----:B0--3--:R2:W-:Y:S02]  /*e070*/  @!P1 LDGSTS.E.BYPASS.LTC128B.128 [R6+0x21400], desc[UR6][R4.64], !P0 ;  /* 0x2140000004069fae */ /* 0x0095e4000c101d46 */
.L_x_3337:
[----:B--2---:R-:W2:Y:S01]  /*e080*/  LDL R0, [R1+0x4] ;  /* 0x0000040001007983 */ /* 0x004ea20000100800 */
[----:B------:R-:W-:Y:S01]  /*e090*/  ULDC.64 UR4, c[0x0][0x208] ;  /* 0x0000820000047ab9 */ /* 0x000fe20000000a00 */
[----:B--2---:R-:W-:-:S05]  /*e0a0*/  VIADD R0, R0, 0x30 ;  /* 0x0000003000007836 */ /* 0x004fca0000000000 */
[----:B------:R-:W-:Y:S01]  /*e0b0*/  ISETP.GE.AND P1, PT, R0, R2, PT ;  /* 0x000000020000720c */ /* 0x000fe20003f26270 */
[----:B------:R0:W-:-:S12]  /*e0c0*/  STL [R1+0x20], R0 ;  /* 0x0000200001007387 */ /* 0x0001d80000100800 */
[----:B------:R-:W-:Y:S02]  /*e0d0*/  @!P1 LEA R2, P2, R10, R14, 0x1 ;  /* 0x0000000e0a029211 */ /* 0x000fe400078408ff */
[----:B------:R-:W-:-:S03]  /*e0e0*/  @!P1 LEA R5, R8, UR38, 0x1 ;  /* 0x0000002608059c11 */ /* 0x000fc6000f8e08ff */
[----:B------:R-:W-:-:S05]  /*e0f0*/  @!P1 IMAD.X R3, RZ, RZ, R3, P2 ;  /* 0x000000ffff039224 */ /* 0x000fca00010e0603 */
[----:B------:R-:W-:Y:S01]  /*e100*/  @!PT LDS RZ, [RZ] ;  /* 0x00000000fffff984 */ /* 0x000fe20000000800 */
[----:B------:R-:W-:Y:S01]  /*e110*/  @!PT LDS RZ, [RZ] ;  /* 0x00000000fffff984 */ /* 0x000fe20000000800 */
[----:B------:R-:W-:Y:S01]  /*e120*/  @!PT LDS RZ, [RZ] ;  /* 0x00000000fffff984 */ /* 0x000fe20000000800 */
[----:B------:R1:W-:Y:S01]  /*e130*/  @!P1 LDGSTS.E.BYPASS.LTC128B.128 [R5+0x21c00], desc[UR4][R2.64], !P0 ;  /* 0x21c0000002059fae */ /* 0x0003e2000c101d44 */
[----:B------:R-:W-:Y:S01]  /*e140*/  NOP ;  /* 0x0000000000007918 */ /* 0x000fe20000000000 */
[----:B------:R-:W-:Y:S02]  /*e150*/  SYNCS.ARRIVE.TRANS64.RED.A0T1 RZ, [UR38+0x38800], RZ ;  /* 0x038800ffffff79a7 */ /* 0x000fe40008200426 */
[----:B------:R-:W-:Y:S01]  /*e160*/  ARRIVES.LDGSTSBAR.64.TRANSCNT [UR38+0x38800] ;  /* 0x03880000ff0079b0 */ /* 0x000fe20008000aa6 */
[----:B-1----:R-:W0:Y:S01]  /*e170*/  LDC.64 R2, c[0x0][0x3d8] ;  /* 0x0000f600ff027b82 */ /* 0x002e220000000a00 */
[----:B------:R-:W-:Y:S01]  /*e180*/  NOP ;  /* 0x0000000000007918 */ /* 0x000fe20000000000 */
[C---:B0-----:R-:W-:Y:S01]  /*e190*/  IMAD R0, R2.reuse, UR42, RZ ;  /* 0x0000002a02007c24 */ /* 0x041fe2000f8e02ff */
[----:B------:R-:W-:Y:S01]  /*e1a0*/  UIADD3 UR4, UR38, 0x26400, URZ ;  /* 0x0002640026047890 */ /* 0x000fe2000fffe03f */
[----:B------:R-:W-:Y:S01]  /*e1b0*/  IMAD.WIDE.U32 R4, R2, UR36, RZ ;  /* 0x0000002402047c25 */ /* 0x000fe2000f8e00ff */
[----:B------:R-:W-:Y:S02]  /*e1c0*/  SYNCS.ARRIVE.TRANS64.A1T0 RZ, [UR38+0x38800], RZ ;  /* 0x038800ffffff79a7 */ /* 0x000fe40008100026 */
[----:B------:R-:W-:Y:S01]  /*e1d0*/  ULOP3.LUT UP0, URZ, UR4, 0x3ff, URZ, 0xc0, !UPT ;  /* 0x000003ff043f7892 */ /* 0x000fe2000f80c03f */
[----:B------:R-:W-:Y:S01]  /*e1e0*/  IMAD R0, R3, UR36, R0 ;  /* 0x0000002403007c24 */ /* 0x000fe2000f8e0200 */
[----:B------:R0:W-:Y:S03]  /*e1f0*/  STL.64 [R1+0x18], R4 ;  /* 0x0000180401007387 */ /* 0x0001e60000100a00 */
[----:B------:R-:W-:Y:S01]  /*e200*/  IMAD.IADD R0, R5, 0x1, R0 ;  /* 0x0000000105007824 */ /* 0x000fe200078e0200 */
[----:B------:R-:W-:-:S04]  /*e210*/  PLOP3.LUT P0, PT, PT, PT, UP0, 0x80, 0x0 ;  /* 0x000000000000781c */ /* 0x000fc80003f0f008 */
[----:B------:R0:W-:Y:S09]  /*e220*/  STL [R1+0x24], R0 ;  /* 0x0000240001007387 */ /* 0x0001f20000100800 */
[----:B------:R-:W-:Y:S05]  /*e230*/  @!P0 BRA `(.L_x_3232) ;  /* 0x0000000000408947 */ /* 0x000fea0003800000 */
[----:B------:R-:W-:Y:S01]  /*e240*/  MOV R2, 0x0 ;  /* 0x0000000000027802 */ /* 0x000fe20000000f00 */
[----:B------:R-:W-:Y:S01]  /*e250*/  ULDC.64 UR6, c[0x4][0x118] ;  /* 0x0100460000067ab9 */ /* 0x000fe20000000a00 */
[----:B------:R-:W-:Y:S01]  /*e260*/  ULDC.64 UR8, c[0x4][0x120] ;  /* 0x0100480000087ab9 */ /* 0x000fe20000000a00 */
[----:B------:R-:W-:Y:S01]  /*e270*/  ULDC.64 UR4, c[0x4][0x60] ;  /* 0x0100180000047ab9 */ /* 0x000fe20000000a00 */
[----:B0-----:R-:W-:Y:S02]  /*e280*/  IMAD.U32 R4, RZ, RZ, UR6 ;  /* 0x00000006ff047e24 */ /* 0x001fe4000f8e00ff */
        /* <DEDUP_REMOVED lines=11> */
.L_x_3232:
[----:B------:R-:W2:Y:S01]  /*e340*/  LDL.LU.64 R6, [R1+0x18] ;  /* 0x0000180001067983 */ /* 0x000ea20000300a00 */
[----:B------:R-:W-:-:S03]  /*e350*/  ULDC.64 UR8, c[0x0][0x3e0] ;  /* 0x0000f80000087ab9 */ /* 0x000fc60000000a00 */
[----:B------:R-:W3:Y:S01]  /*e360*/  LDL.LU R2, [R1+0x24] ;  /* 0x0000240001027983 */ /* 0x000ee20000300800 */
[----:B0-----:R-:W0:Y:S01]  /*e370*/  S2R R4, SR_TID.X ;  /* 0x0000000000047919 */ /* 0x001e220000002100 */
[----:B------:R-:W1:Y:S01]  /*e380*/  S2R R0, SR_CTAID.X ;  /* 0x0000000000007919 */ /* 0x000e620000002500 */
[C---:B0-----:R-:W-:Y:S01]  /*e390*/  LOP3.LUT R3, R4.reuse, 0x7f, RZ, 0xc0, !PT ;  /* 0x0000007f04037812 */ /* 0x041fe200078ec0ff */
[----:B------:R-:W-:-:S03]  /*e3a0*/  IMAD.SHL.U32 R15, R4, 0x10, RZ ;  /* 0x00000010040f7824 */ /* 0x000fc600078e00ff */
[----:B------:R-:W-:-:S04]  /*e3b0*/  SHF.R.U32.HI R4, RZ, 0x3, R3 ;  /* 0x00000003ff047819 */ /* 0x000fc80000011603 */
[----:B------:R-:W-:-:S05]  /*e3c0*/  LOP3.LUT R4, R4, 0x70, R15, 0xf8, !PT ;  /* 0x0000007004047812 */ /* 0x000fca00078ef80f */
[----:B-1----:R-:W-:Y:S01]  /*e3d0*/  IMAD R4, R0, 0x40, R4 ;  /* 0x0000004000047824 */ /* 0x002fe200078e0204 */
[----:B------:R-:W0:Y:S01]  /*e3e0*/  S2R R8, SR_TID.X ;  /* 0x0000000000087919 */ /* 0x000e220000002100 */
[----:B------:R-:W-:-:S04]  /*e3f0*/  UIMAD UR6, UR45, UR8, URZ ;  /* 0x000000082d0672a4 */ /* 0x000fc8000f8e023f */
[----:B------:R-:W-:Y:S01]  /*e400*/  UIMAD UR6, UR44, UR9, UR6 ;  /* 0x000000092c0672a4 */ /* 0x000fe2000f8e0206 */
[----:B0-----:R-:W-:-:S05]  /*e410*/  IMAD.SHL.U32 R10, R8, 0x8, RZ ;  /* 0x00000008080a7824 */ /* 0x001fca00078e00ff */
[----:B------:R-:W-:Y:S02]  /*e420*/  LOP3.LUT R10, R10, 0x38, RZ, 0xc0, !PT ;  /* 0x000000380a0a7812 */ /* 0x000fe400078ec0ff */
[----:B------:R-:W-:Y:S02]  /*e430*/  LOP3.LUT R17, R17, 0xfffffff7, RZ, 0xc0, !PT ;  /* 0xfffffff711117812 */ /* 0x000fe400078ec0ff */
[----:B--2---:R-:W-:Y:S02]  /*e440*/  R2UR UR5, R7 ;  /* 0x00000000070572ca */ /* 0x004fe400000e0000 */
[----:B------:R-:W0:Y:S01]  /*e450*/  LDC R7, c[0x0][0x448] ;  /* 0x00011200ff077b82 */ /* 0x000e220000000800 */
[----:B---3--:R-:W-:Y:S02]  /*e460*/  R2UR UR5, R2 ;  /* 0x00000000020572ca */ /* 0x008fe400000e0000 */
[----:B0-----:R-:W-:-:S13]  /*e470*/  ISETP.NE.AND P0, PT, R7, 0x1, PT ;  /* 0x000000010700780c */ /* 0x001fda0003f05270 */
[----:B------:R-:W0:Y:S08]  /*e480*/  @P0 LDC R2, c[0x0][0x44c] ;  /* 0x00011300ff020b82 */ /* 0x000e300000000800 */
[----:B------:R-:W1:Y:S01]  /*e490*/  @P0 LDC R0, c[0x0][0x450] ;  /* 0x00011400ff000b82 */ /* 0x000e620000000800 */
[----:B------:R-:W-:Y:S01]  /*e4a0*/  R2UR UR4, R6 ;  /* 0x00000000060472ca */ /* 0x000fe200000e0000 */
[----:B0-----:R-:W-:-:S04]  /*e4b0*/  @P0 IMAD.HI.U32 R3, R4, R2, RZ ;  /* 0x0000000204030227 */ /* 0x001fc800078e00ff */
[----:B------:R-:W-:Y:S01]  /*e4c0*/  IMAD.MOV.U32 R2, RZ, RZ, R4 ;  /* 0x000000ffff027224 */ /* 0x000fe200078e0004 */
[----:B-1----:R-:W-:-:S07]  /*e4d0*/  @P0 SHF.R.U32.HI R2, RZ, R0, R3 ;  /* 0x00000000ff020219 */ /* 0x002fce0000011603 */
[----:B------:R-:W-:Y:S01]  /*e4e0*/  UIMAD.WIDE.U32 UR4, UR44, UR8, UR4 ;  /* 0x000000082c0472a5 */ /* 0x000fe2000f8e0004 */
[--C-:B------:R-:W-:Y:S01]  /*e4f0*/  SHF.R.S32.HI R3, RZ, 0x1f, R2.reuse ;  /* 0x0000001fff037819 */ /* 0x100fe20000011402 */
[----:B------:R-:W-:Y:S01]  /*e500*/  IMAD.MOV R0, RZ, RZ, -R2 ;  /* 0x000000ffff007224 */ /* 0x000fe200078e0a02 */
[----:B------:R-:W-:Y:S01]  /*e510*/  ULDC.64 UR8, c[0x0][0x3d0] ;  /* 0x0000f40000087ab9 */ /* 0x000fe20000000a00 */
[----:B------:R-:W-:Y:S02]  /*e520*/  UIADD3 UR5, UR5, UR6, URZ ;  /* 0x0000000605057290 */ /* 0x000fe4000fffe03f */
[----:B------:R-:W-:Y:S02]  /*e530*/  IMAD R0, R7, R0, R4 ;  /* 0x0000000007007224 */ /* 0x000fe400078e0204 */
[----:B------:R-:W-:Y:S02]  /*e540*/  IMAD R5, R3, UR8, RZ ;  /* 0x0000000803057c24 */ /* 0x000fe4000f8e02ff */
[----:B------:R-:W-:Y:S01]  /*e550*/  IMAD.U32 R3, RZ, RZ, UR8 ;  /* 0x00000008ff037e24 */ /* 0x000fe2000f8e00ff */
[----:B------:R-:W-:Y:S01]  /*e560*/  SHF.R.S32.HI R4, RZ, 0x1f, R0 ;  /* 0x0000001fff047819 */ /* 0x000fe20000011400 */
[----:B------:R-:W-:-:S02]  /*e570*/  IMAD R5, R2, UR9, R5 ;  /* 0x0000000902057c24 */ /* 0x000fc4000f8e0205 */
[----:B------:R-:W-:Y:S01]  /*e580*/  IMAD.WIDE.U32 R2, R2, R3, UR4 ;  /* 0x0000000402027e25 */ /* 0x000fe2000f8e0003 */
[----:B------:R-:W-:-:S03]  /*e590*/  ULDC.64 UR4, c[0x0][0x3c8] ;  /* 0x0000f20000047ab9 */ /* 0x000fc60000000a00 */
        /* <DEDUP_REMOVED lines=8> */
[----:B------:R-:W-:Y:S02]  /*e620*/  LEA.HI.X R6, R2, UR5, R3, 0x1, P0 ;  /* 0x0000000502067c11 */ /* 0x000fe400080f0c03 */
[----:B------:R-:W-:-:S04]  /*e630*/  LOP3.LUT R2, R10, 0x40, RZ, 0xfc, !PT ;  /* 0x000000400a027812 */ /* 0x000fc800078efcff */
[----:B------:R-:W-:Y:S02]  /*e640*/  ISETP.GE.AND P1, PT, R2, UR4, PT ;  /* 0x0000000402007c0c */ /* 0x000fe4000bf26270 */
[C---:B------:R-:W-:Y:S02]  /*e650*/  LOP3.LUT R2, R10.reuse, 0x80, RZ, 0xfc, !PT ;  /* 0x000000800a027812 */ /* 0x040fe400078efcff */
[----:B------:R-:W-:Y:S02]  /*e660*/  ISETP.GE.AND P3, PT, R10, UR4, PT ;  /* 0x000000040a007c0c */ /* 0x000fe4000bf66270 */
[----:B------:R-:W-:Y:S02]  /*e670*/  ISETP.GE.AND P2, PT, R2, UR4, PT ;  /* 0x0000000402007c0c */ /* 0x000fe4000bf46270 */
[----:B------:R-:W-:Y:S02]  /*e680*/  SEL R2, RZ, 0x1, P3 ;  /* 0x00000001ff027807 */ /* 0x000fe40001800000 */
[----:B------:R-:W-:-:S02]  /*e690*/  SEL R3, RZ, 0x4, P2 ;  /* 0x00000004ff037807 */ /* 0x000fc40001000000 */
[----:B------:R-:W-:-:S04]  /*e6a0*/  SEL R4, RZ, 0x2, P1 ;  /* 0x00000002ff047807 */ /* 0x000fc80000800000 */
[----:B------:R-:W-:Y:S02]  /*e6b0*/  IADD3 R2, R3, R4, R2 ;  /* 0x0000000403027210 */ /* 0x000fe40007ffe002 */
[----:B------:R-:W-:-:S04]  /*e6c0*/  LOP3.LUT R3, R10, 0xc0, RZ, 0xfc, !PT ;  /* 0x000000c00a037812 */ /* 0x000fc800078efcff */
[----:B------:R-:W-:Y:S02]  /*e6d0*/  ISETP.GE.AND P5, PT, R3, UR4, PT ;  /* 0x0000000403007c0c */ /* 0x000fe4000bfa6270 */
[----:B------:R-:W-:-:S04]  /*e6e0*/  LOP3.LUT R3, R10, 0x100, RZ, 0xfc, !PT ;  /* 0x000001000a037812 */ /* 0x000fc800078efcff */
[----:B------:R-:W-:Y:S02]  /*e6f0*/  ISETP.GE.AND P0, PT, R3, UR4, PT ;  /* 0x0000000403007c0c */ /* 0x000fe4000bf06270 */
[----:B------:R-:W-:Y:S02]  /*e700*/  SEL R4, RZ, 0x8, P5 ;  /* 0x00000008ff047807 */ /* 0x000fe40002800000 */
[----:B------:R-:W-:-:S04]  /*e710*/  SEL R3, RZ, 0x10, P0 ;  /* 0x00000010ff037807 */ /* 0x000fc80000000000 */
[----:B------:R-:W-:Y:S02]  /*e720*/  IADD3 R2, R3, R2, R4 ;  /* 0x0000000203027210 */ /* 0x000fe40007ffe004 */
[C---:B------:R-:W-:Y:S02]  /*e730*/  LOP3.LUT R3, R10.reuse, 0x180, RZ, 0xfc, !PT ;  /* 0x000001800a037812 */ /* 0x040fe400078efcff */
[----:B------:R-:W-:Y:S02]  /*e740*/  @P1 LOP3.LUT R17, R17, 0x8, RZ, 0xfc, !PT ;  /* 0x0000000811111812 */ /* 0x000fe400078efcff */
[----:B------:R-:W-:Y:S02]  /*e750*/  ISETP.GE.AND P1, PT, R3, UR4, PT ;  /* 0x0000000403007c0c */ /* 0x000fe4000bf26270 */
[----:B------:R-:W-:Y:S02]  /*e760*/  LOP3.LUT R3, R10, 0x140, RZ, 0xfc, !PT ;  /* 0x000001400a037812 */ /* 0x000fe400078efcff */
[----:B------:R-:W-:-:S02]  /*e770*/  SEL R4, RZ, 0x40, P1 ;  /* 0x00000040ff047807 */ /* 0x000fc40000800000 */
[----:B------:R-:W-:Y:S02]  /*e780*/  LOP3.LUT R17, R17, 0xfffffffb, RZ, 0xc0, !PT ;  /* 0xfffffffb11117812 */ /* 0x000fe400078ec0ff */
[----:B------:R-:W-:Y:S02]  /*e790*/  ISETP.GE.AND P1, PT, R3, UR4, PT ;  /* 0x0000000403007c0c */ /* 0x000fe4000bf26270 */
[----:B------:R-:W-:Y:S02]  /*e7a0*/  LOP3.LUT R17, R17, 0xffffffef, RZ, 0xc0, !PT ;  /* 0xffffffef11117812 */ /* 0x000fe400078ec0ff */
[----:B------:R-:W-:Y:S02]  /*e7b0*/  SEL R3, RZ, 0x20, P1 ;  /* 0x00000020ff037807 */ /* 0x000fe40000800000 */
[----:B------:R-:W-:Y:S02]  /*e7c0*/  @P3 LOP3.LUT R17, R17, 0x10, RZ, 0xfc, !PT ;  /* 0x0000001011113812 */ /* 0x000fe400078efcff */
[----:B------:R-:W-:-:S02]  /*e7d0*/  IADD3 R4, R4, R2, R3 ;  /* 0x0000000204047210 */ /* 0x000fc40007ffe003 */
[----:B------:R-:W-:Y:S02]  /*e7e0*/  LOP3.LUT R2, R10, 0x1c0, RZ, 0xfc, !PT ;  /* 0x000001c00a027812 */ /* 0x000fe400078efcff */
[----:B------:R-:W-:Y:S02]  /*e7f0*/  @P2 LOP3.LUT R17, R17, 0x4, RZ, 0xfc, !PT ;  /* 0x0000000411112812 */ /* 0x000fe400078efcff */
[----:B------:R-:W-:Y:S01]  /*e800*/  ISETP.GE.AND P2, PT, R2, UR4, PT ;  /* 0x0000000402007c0c */ /* 0x000fe2000bf46270 */
[----:B------:R-:W-:-:S03]  /*e810*/  UMOV UR4, 0xffffffff ;  /* 0xffffffff00047882 */ /* 0x000fc60000000000 */
[----:B------:R-:W-:-:S05]  /*e820*/  SEL R5, RZ, 0x80, P2 ;  /* 0x00000080ff057807 */ /* 0x000fca0001000000 */
[----:B------:R-:W-:Y:S01]  /*e830*/  IMAD.IADD R5, R4, 0x1, R5 ;  /* 0x0000000104057824 */ /* 0x000fe200078e0205 */
[----:B------:R-:W-:Y:S06]  /*e840*/  BRA.DIV UR4, `(.L_x_3233) ;  /* 0x0000004204787947 */ /* 0x000fec000b800000 */
[----:B------:R-:W2:Y:S01]  /*e850*/  LDL.LU R3, [R1+0x4] ;  /* 0x0000040001037983 */ /* 0x000ea20000300800 */
[----:B------:R-:W-:-:S03]  /*e860*/  ULDC UR4, c[0x0][0x288] ;  /* 0x0000a20000047ab9 */ /* 0x000fc60000000800 */
[----:B------:R-:W3:Y:S01]  /*e870*/  LDL.LU R2, [R1+0xc] ;  /* 0x00000c0001027983 */ /* 0x000ee20000300800 */
[----:B------:R-:W-:Y:S01]  /*e880*/  IMAD R7, R7, UR4, RZ ;  /* 0x0000000407077c24 */ /* 0x000fe2000f8e02ff */
[----:B------:R-:W-:Y:S02]  /*e890*/  LOP3.LUT R17, R17, 0xffffff7f, RZ, 0xc0, !PT ;  /* 0xffffff7f11117812 */ /* 0x000fe400078ec0ff */
[----:B------:R-:W4:Y:S02]  /*e8a0*/  LDL.LU R15, [R1+0x10] ;  /* 0x00001000010f7983 */ /* 0x000f240000300800 */
[----:B------:R-:W-:Y:S01]  /*e8b0*/  @P0 LOP3.LUT R17, R17, 0x80, RZ, 0xfc, !PT ;  /* 0x0000008011110812 */ /* 0x000fe200078efcff */
[----:B------:R-:W0:Y:S03]  /*e8c0*/  S2R R9, SR_TID.X ;  /* 0x0000000000097919 */ /* 0x000e260000002100 */
[C---:B------:R-:W-:Y:S01]  /*e8d0*/  LOP3.LUT P0, RZ, R17.reuse, 0x10, RZ, 0xc0, !PT ;  /* 0x0000001011ff7812 */ /* 0x040fe2000780c0ff */
[----:B------:R-:W1:Y:S01]  /*e8e0*/  S2R R11, SR_TID.X ;  /* 0x00000000000b7919 */ /* 0x000e620000002100 */
[----:B------:R-:W-:-:S04]  /*e8f0*/  LOP3.LUT R17, R17, 0xffffffbf, RZ, 0xc0, !PT ;  /* 0xffffffbf11117812 */ /* 0x000fc800078ec0ff */
[----:B------:R-:W-:-:S04]  /*e900*/  @P1 LOP3.LUT R17, R17, 0x40, RZ, 0xfc, !PT ;  /* 0x0000004011111812 */ /* 0x000fc800078efcff */
[C---:B------:R-:W-:Y:S01]  /*e910*/  LOP3.LUT P1, RZ, R17.reuse, 0x8, RZ, 0xc0, !PT ;  /* 0x0000000811ff7812 */ /* 0x040fe2000782c0ff */
[----:B------:R-:W-:Y:S01]  /*e920*/  ULDC.64 UR6, c[0x0][0x208] ;  /* 0x0000820000067ab9 */ /* 0x000fe20000000a00 */
[----:B------:R-:W-:Y:S01]  /*e930*/  LOP3.LUT P3, RZ, R17, 0x4, RZ, 0xc0, !PT ;  /* 0x0000000411ff7812 */ /* 0x000fe2000786c0ff */
[----:B0-----:R-:W-:Y:S01]  /*e940*/  IMAD.SHL.U32 R13, R9, 0x8, RZ ;  /* 0x00000008090d7824 */ /* 0x001fe200078e00ff */
[----:B-1----:R-:W-:-:S04]  /*e950*/  LOP3.LUT R11, R11, 0x7f, RZ, 0xc0, !PT ;  /* 0x0000007f0b0b7812 */ /* 0x002fc800078ec0ff */
[----:B------:R-:W-:Y:S01]  /*e960*/  LOP3.LUT R13, R13, 0x38, RZ, 0xc0, !PT ;  /* 0x000000380d0d7812 */ /* 0x000fe200078ec0ff */
[----:B------:R-:W-:Y:S02]  /*e970*/  IMAD.SHL.U32 R12, R11, 0x8, RZ ;  /* 0x000000080b0c7824 */ /* 0x000fe400078e00ff */
[----:B------:R-:W-:-:S05]  /*e980*/  IMAD.SHL.U32 R11, R9, 0x8, RZ ;  /* 0x00000008090b7824 */ /* 0x000fca00078e00ff */
[----:B------:R-:W-:-:S04]  /*e990*/  LOP3.LUT R11, R11, 0x1f8, RZ, 0xc0, !PT ;  /* 0x000001f80b0b7812 */ /* 0x000fc800078ec0ff */
[----:B------:R-:W-:-:S04]  /*e9a0*/  LOP3.LUT R11, R11, 0x38, R9, 0x78, !PT ;  /* 0x000000380b0b7812 */ /* 0x000fc800078e7809 */
[----:B------:R-:W-:Y:S01]  /*e9b0*/  LOP3.LUT R11, R11, 0x200, R12, 0xf8, !PT ;  /* 0x000002000b0b7812 */ /* 0x000fe200078ef80c */
[----:B------:R-:W-:Y:S01]  /*e9c0*/  SHFL.IDX PT, R14, R0, 0x1, 0x181f ;  /* 0x00381f00000e7f89 */ /* 0x000fe200000e0000 */
[----:B--2---:R-:W-:-:S03]  /*e9d0*/  ISETP.GE.AND P2, PT, R3, R7, PT ;  /* 0x000000070300720c */ /* 0x004fc60003f46270 */
[----:B------:R-:W0:Y:S01]  /*e9e0*/  SHFL.IDX PT, R3, R0, RZ, 0x181f ;  /* 0x00181fff00037589 */ /* 0x000e2200000e0000 */
[----:B---3--:R-:W-:-:S03]  /*e9f0*/  IMAD.MOV.U32 R10, RZ, RZ, R2 ;  /* 0x000000ffff0a7224 */ /* 0x008fc600078e0002 */
[----:B------:R-:W1:Y:S06]  /*ea00*/  SHFL.IDX PT, R2, R6, RZ, 0x181f ;  /* 0x00181fff06027589 */ /* 0x000e6c00000e0000 */
[----:B------:R-:W-:-:S04]  /*ea10*/  @!P2 LOP3.LUT R8, R4, 0x40, RZ, 0xc0, !PT ;  /* 0x000000400408a812 */ /* 0x000fc800078ec0ff */
[----:B------:R-:W-:Y:S02]  /*ea20*/  @!P2 SHF.R.U32.HI R8, RZ, 0x2, R8 ;  /* 0x00000002ff08a819 */ /* 0x000fe40000011608 */
[----:B------:R-:W-:Y:S02]  /*ea30*/  @!P2 LEA R9, R11, UR38, 0x1 ;  /* 0x000000260b09ac11 */ /* 0x000fe4000f8e08ff */
[----:B------:R-:W-:Y:S02]  /*ea40*/  @!P2 ISETP.NE.U32.AND P4, PT, R8, RZ, PT ;  /* 0x000000ff0800a20c */ /* 0x000fe40003f85070 */
[----:B------:R-:W-:Y:S02]  /*ea50*/  @!P2 LOP3.LUT R8, R5, 0x80, RZ, 0xc0, !PT ;  /* 0x000000800508a812 */ /* 0x000fe400078ec0ff */
[----:B0-----:R-:W-:-:S05]  /*ea60*/  @!P2 LEA R3, P6, R13, R3, 0x1 ;  /* 0x000000030d03a211 */ /* 0x001fca00078c08ff */
[----:B-1----:R-:W-:-:S05]  /*ea70*/  @!P2 IMAD.X R2, RZ, RZ, R2, P6 ;  /* 0x000000ffff02a224 */ /* 0x002fca00030e0602 */
[----:B------:R-:W-:-:S04]  /*ea80*/  @!P2 LOP3.LUT R3, R3, R2, RZ, 0x3c, !PT ;  /* 0x000000020303a212 */ /* 0x000fc800078e3cff */
[----:B------:R-:W-:-:S04]  /*ea90*/  @!P2 LOP3.LUT R2, R3, R2, RZ, 0x3c, !PT ;  /* 0x000000020302a212 */ /* 0x000fc800078e3cff */
[----:B------:R-:W-:Y:S02]  /*eaa0*/  @!P2 LOP3.LUT R3, R3, R2, RZ, 0x3c, !PT ;  /* 0x000000020303a212 */ /* 0x000fe400078e3cff */
[----:B------:R-:W-:-:S03]  /*eab0*/  @!P2 SHF.R.U32.HI R8, RZ, 0x3, R8 ;  /* 0x00000003ff08a819 */ /* 0x000fc60000011608 */
[----:B------:R-:W-:Y:S01]  /*eac0*/  @!P2 LDGSTS.E.BYPASS.LTC128B.128 [R9+0x26400], desc[UR6][R2.64], !P0 ;  /* 0x264000000209afae */ /* 0x000fe2000c101d46 */
[----:B------:R-:W-:-:S03]  /*ead0*/  LOP3.LUT P0, RZ, R17, 0x80, RZ, 0xc0, !PT ;  /* 0x0000008011ff7812 */ /* 0x000fc6000780c0ff */
[----:B------:R-:W-:Y:S01]  /*eae0*/  @!P2 LDGSTS.E.BYPASS.LTC128B.128 [R9+0x28400], desc[UR6][R2.64+0x80], !P1 ;  /* 0x284000800209afae */ /* 0x000fe2000c901d46 */
[----:B------:R-:W-:Y:S02]  /*eaf0*/  LOP3.LUT P1, RZ, R17, 0x40, RZ, 0xc0, !PT ;  /* 0x0000004011ff7812 */ /* 0x000fe4000782c0ff */
[----:B------:R-:W-:Y:S01]  /*eb00*/  @!P2 ISETP.NE.U32.AND P6, PT, R8, RZ, PT ;  /* 0x000000ff0800a20c */ /* 0x000fe20003fc5070 */
[----:B------:R-:W-:Y:S04]  /*eb10*/  @!P2 LDGSTS.E.BYPASS.LTC128B.128 [R9+0x2a400], desc[UR6][R2.64+0x100], !P3 ;  /* 0x2a4001000209afae */ /* 0x000fe8000d901d46 */
[----:B------:R-:W0:Y:S04]  /*eb20*/  SHFL.IDX PT, R8, R6, 0x1, 0x181f ;  /* 0x00381f0006087f89 */ /* 0x000e2800000e0000 */
[----:B------:R-:W-:Y:S04]  /*eb30*/  @!P2 LDGSTS.E.BYPASS.LTC128B.128 [R9+0x2c400], desc[UR6][R2.64+0x180], !P5 ;  /* 0x2c4001800209afae */ /* 0x000fe8000e901d46 */
[----:B------:R-:W-:Y:S04]  /*eb40*/  @!P2 LDGSTS.E.BYPASS.LTC128B.128 [R9+0x2e400], desc[UR6][R2.64+0x200], !P0 ;  /* 0x2e4002000209afae */ /* 0x000fe8000c101d46 */
[----:B------:R-:W-:Y:S04]  /*eb50*/  @!P2 LDGSTS.E.BYPASS.LTC128B.128 [R9+0x30400], desc[UR6][R2.64+0x280], !P1 ;  /* 0x304002800209afae */ /* 0x000fe8000c901d46 */
[----:B------:R-:W-:Y:S04]  /*eb60*/  @!P2 LDGSTS.E.BYPASS.LTC128B.128 [R9+0x32400], desc[UR6][R2.64+0x300], P4 ;  /* 0x324003000209afae */ /* 0x000fe8000a101d46 */
[----:B------:R1:W-:Y:S01]  /*eb70*/  @!P2 LDGSTS.E.BYPASS.LTC128B.128 [R9+0x34400], desc[UR6][R2.64+0x380], P6 ;  /* 0x344003800209afae */ /* 0x0003e2000b101d46 */
[----:B------:R-:W-:-:S13]  /*eb80*/  ISETP.GE.AND P2, PT, R10, R7, PT ;  /* 0x000000070a00720c */ /* 0x000fda0003f46270 */
[----:B------:R-:W-:-:S05]  /*eb90*/  @!P2 LEA R10, P4, R13, R14, 0x1 ;  /* 0x0000000e0d0aa211 */ /* 0x000fca00078808ff */
[----:B0-----:R-:W-:Y:S01]  /*eba0*/  @!P2 IMAD.X R14, RZ, RZ, R8, P4 ;  /* 0x000000ffff0ea224 */ /* 0x001fe200020e0608 */
[----:B------:R-:W-:Y:S02]  /*ebb0*/  LOP3.LUT P4, RZ, R17, 0x10, RZ, 0xc0, !PT ;  /* 0x0000001011ff7812 */ /* 0x000fe4000788c0ff */
[----:B------:R-:W-:Y:S01]  /*ebc0*/  @!P2 LOP3.LUT R8, R4, 0x40, RZ, 0xc0, !PT ;  /* 0x000000400408a812 */ /* 0x000fe200078ec0ff */
[----:B-1----:R-:W-:Y:S01]  /*ebd0*/  @!P2 IMAD.MOV.U32 R2, RZ, RZ, R10 ;  /* 0x000000ffff02a224 */ /* 0x002fe200078e000a */
[----:B------:R-:W-:Y:S01]  /*ebe0*/  @!P2 LEA R21, R11, UR38, 0x1 ;  /* 0x000000260b15ac11 */ /* 0x000fe2000f8e08ff */
[----:B------:R-:W-:Y:S01]  /*ebf0*/  @!P2 IMAD.MOV.U32 R3, RZ, RZ, R14 ;  /* 0x000000ffff03a224 */ /* 0x000fe200078e000e */
[----:B------:R-:W-:Y:S02]  /*ec00*/  LOP3.LUT P6, RZ, R17, 0x8, RZ, 0xc0, !PT ;  /* 0x0000000811ff7812 */ /* 0x000fe400078cc0ff */
[----:B------:R-:W-:-:S05]  /*ec10*/  @!P2 SHF.R.U32.HI R8, RZ, 0x2, R8 ;  /* 0x00000002ff08a819 */ /* 0x000fca0000011608 */
[----:B------:R-:W-:Y:S01]  /*ec20*/  @!P2 LDGSTS.E.BYPASS.LTC128B.128 [R21+0x26c00], desc[UR6][R2.64], !P4 ;  /* 0x26c000000215afae */ /* 0x000fe2000e101d46 */
[----:B------:R-:W-:Y:S02]  /*ec30*/  @!P2 ISETP.NE.U32.AND P4, PT, R8, RZ, PT ;  /* 0x000000ff0800a20c */ /* 0x000fe40003f85070 */
[----:B------:R-:W-:-:S03]  /*ec40*/  @!P2 LOP3.LUT R8, R5, 0x80, RZ, 0xc0, !PT ;  /* 0x000000800508a812 */ /* 0x000fc600078ec0ff */
[----:B------:R-:W-:Y:S01]  /*ec50*/  @!P2 LDGSTS.E.BYPASS.LTC128B.128 [R21+0x28c00], desc[UR6][R2.64+0x80], !P6 ;  /* 0x28c000800215afae */ /* 0x000fe2000f101d46 */
[----:B------:R-:W-:-:S03]  /*ec60*/  @!P2 SHF.R.U32.HI R8, RZ, 0x3, R8 ;  /* 0x00000003ff08a819 */ /* 0x000fc60000011608 */
[----:B------:R-:W-:Y:S04]  /*ec70*/  @!P2 LDGSTS.E.BYPASS.LTC128B.128 [R21+0x2ac00], desc[UR6][R2.64+0x100], !P3 ;  /* 0x2ac001000215afae */ /* 0x000fe8000d901d46 */
[----:B------:R-:W-:Y:S04]  /*ec80*/  @!P2 LDGSTS.E.BYPASS.LTC128B.128 [R21+0x2cc00], desc[UR6][R2.64+0x180], !P5 ;  /* 0x2cc001800215afae */ /* 0x000fe8000e901d46 */
[----:B------:R-:W-:Y:S04]  /*ec90*/  @!P2 LDGSTS.E.BYPASS.LTC128B.128 [R21+0x2ec00], desc[UR6][R2.64+0x200], !P0 ;  /* 0x2ec002000215afae */ /* 0x000fe8000c101d46 */
[----:B------:R-:W-:Y:S04]  /*eca0*/  @!P2 LDGSTS.E.BYPASS.LTC128B.128 [R21+0x30c00], desc[UR6][R2.64+0x280], !P1 ;  /* 0x30c002800215afae */ /* 0x000fe8000c901d46 */
[----:B------:R-:W-:Y:S01]  /*ecb0*/  @!P2 LDGSTS.E.BYPASS.LTC128B.128 [R21+0x32c00], desc[UR6][R2.64+0x300], P4 ;  /* 0x32c003000215afae */ /* 0x000fe2000a101d46 */
[----:B------:R-:W-:-:S03]  /*ecc0*/  @!P2 ISETP.NE.U32.AND P4, PT, R8, RZ, PT ;  /* 0x000000ff0800a20c */ /* 0x000fc60003f85070 */
[----:B------:R-:W0:Y:S10]  /*ecd0*/  SHFL.IDX PT, R14, R0, 0x2, 0x181f ;  /* 0x00581f00000e7f89 */ /* 0x000e3400000e0000 */
[----:B------:R1:W-:Y:S01]  /*ece0*/  @!P2 LDGSTS.E.BYPASS.LTC128B.128 [R21+0x34c00], desc[UR6][R2.64+0x380], P4 ;  /* 0x34c003800215afae */ /* 0x0003e2000a101d46 */
[----:B----4-:R-:W-:-:S03]  /*ecf0*/  ISETP.GE.AND P2, PT, R15, R7, PT ;  /* 0x000000070f00720c */ /* 0x010fc60003f46270 */
[----:B-1----:R-:W1:Y:S10]  /*ed00*/  SHFL.IDX PT, R2, R6, 0x2, 0x181f ;  /* 0x00581f0006027f89 */ /* 0x002e7400000e0000 */
[----:B0-----:R-:W-:-:S02]  /*ed10*/  @!P2 LEA R3, P4, R13, R14, 0x1 ;  /* 0x0000000e0d03a211 */ /* 0x001fc400078808ff */
[----:B------:R-:W-:Y:S02]  /*ed20*/  @!P2 LOP3.LUT R8, R4, 0x40, RZ, 0xc0, !PT ;  /* 0x000000400408a812 */ /* 0x000fe400078ec0ff */
[----:B------:R-:W-:Y:S02]  /*ed30*/  @!P2 LEA R9, R11, UR38, 0x1 ;  /* 0x000000260b09ac11 */ /* 0x000fe4000f8e08ff */
[----:B------:R-:W-:Y:S01]  /*ed40*/  @!P2 SHF.R.U32.HI R8, RZ, 0x2, R8 ;  /* 0x00000002ff08a819 */ /* 0x000fe20000011608 */
[----:B-1----:R-:W-:Y:S01]  /*ed50*/  @!P2 IMAD.X R2, RZ, RZ, R2, P4 ;  /* 0x000000ffff02a224 */ /* 0x002fe200020e0602 */
[----:B------:R-:W-:-:S04]  /*ed60*/  LOP3.LUT P4, RZ, R17, 0x10, RZ, 0xc0, !PT ;  /* 0x0000001011ff7812 */ /* 0x000fc8000788c0ff */
[----:B------:R-:W-:-:S04]  /*ed70*/  @!P2 LOP3.LUT R3, R3, R2, RZ, 0x3c, !PT ;  /* 0x000000020303a212 */ /* 0x000fc800078e3cff */
[----:B------:R-:W-:-:S04]  /*ed80*/  @!P2 LOP3.LUT R2, R3, R2, RZ, 0x3c, !PT ;  /* 0x000000020302a212 */ /* 0x000fc800078e3cff */
[----:B------:R-:W-:-:S05]  /*ed90*/  @!P2 LOP3.LUT R3, R3, R2, RZ, 0x3c, !PT ;  /* 0x000000020303a212 */ /* 0x000fca00078e3cff */
[----:B------:R0:W-:Y:S01]  /*eda0*/  @!P2 LDGSTS.E.BYPASS.LTC128B.128 [R9+0x27400], desc[UR6][R2.64], !P4 ;  /* 0x274000000209afae */ /* 0x0001e2000e101d46 */
[----:B------:R-:W-:Y:S02]  /*edb0*/  @!P2 ISETP.NE.U32.AND P4, PT, R8, RZ, PT ;  /* 0x000000ff0800a20c */ /* 0x000fe40003f85070 */
[----:B------:R-:W-:Y:S01]  /*edc0*/  @!P2 LOP3.LUT R8, R5, 0x80, RZ, 0xc0, !PT ;  /* 0x000000800508a812 */ /* 0x000fe200078ec0ff */
[----:B------:R0:W-:Y:S03]  /*edd0*/  @!P2 LDGSTS.E.BYPASS.LTC128B.128 [R9+0x29400], desc[UR6][R2.64+0x80], !P6 ;  /* 0x294000800209afae */ /* 0x0001e6000f101d46 */
[----:B------:R-:W-:Y:S01]  /*ede0*/  @!P2 SHF.R.U32.HI R8, RZ, 0x3, R8 ;  /* 0x00000003ff08a819 */ /* 0x000fe20000011608 */
[----:B------:R0:W-:Y:S04]  /*edf0*/  @!P2 LDGSTS.E.BYPASS.LTC128B.128 [R9+0x2b400], desc[UR6][R2.64+0x100], !P3 ;  /* 0x2b4001000209afae */ /* 0x0001e8000d901d46 */
[----:B------:R0:W-:Y:S04]  /*ee00*/  @!P2 LDGSTS.E.BYPASS.LTC128B.128 [R9+0x2d400], desc[UR6][R2.64+0x180], !P5 ;  /* 0x2d4001800209afae */ /* 0x0001e8000e901d46 */
[----:B------:R0:W-:Y:S04]  /*ee10*/  @!P2 LDGSTS.E.BYPASS.LTC128B.128 [R9+0x2f400], desc[UR6][R2.64+0x200], !P0 ;  /* 0x2f4002000209afae */ /* 0x0001e8000c101d46 */
[----:B------:R0:W-:Y:S04]  /*ee20*/  @!P2 LDGSTS.E.BYPASS.LTC128B.128 [R9+0x31400], desc[UR6][R2.64+0x280], !P1 ;  /* 0x314002800209afae */ /* 0x0001e8000c901d46 */
[----:B------:R0:W-:Y:S01]  /*ee30*/  @!P2 LDGSTS.E.BYPASS.LTC128B.128 [R9+0x33400], desc[UR6][R2.64+0x300], P4 ;  /* 0x334003000209afae */ /* 0x0001e2000a101d46 */
[----:B------:R-:W-:-:S03]  /*ee40*/  @!P2 ISETP.NE.U32.AND P4, PT, R8, RZ, PT ;  /* 0x000000ff0800a20c */ /* 0x000fc60003f85070 */
[----:B------:R-:W1:Y:S04]  /*ee50*/  SHFL.IDX PT, R6, R6, 0x3, 0x181f ;  /* 0x00781f0006067f89 */ /* 0x000e6800000e0000 */
[----:B------:R0:W2:Y:S06]  /*ee60*/  SHFL.IDX PT, R14, R0, 0x3, 0x181f ;  /* 0x00781f00000e7f89 */ /* 0x0000ac00000e0000 */
[----:B------:R0:W-:Y:S02]  /*ee70*/  @!P2 LDGSTS.E.BYPASS.LTC128B.128 [R9+0x35400], desc[UR6][R2.64+0x380], P4 ;  /* 0x354003800209afae */ /* 0x0001e4000a101d46 */
.L_x_3347:
[----:B0-----:R-:W3:Y:S01]  /*ee80*/  LDL.LU R0, [R1+0x20] ;  /* 0x0000200001007983 */ /* 0x001ee20000300800 */
[----:B------:R-:W-:Y:S01]  /*ee90*/  BSSY B0, `(.L_x_3234) ;  /* 0x0000025000007945 */ /* 0x000fe20003800000 */
[----:B---3--:R-:W-:-:S13]  /*eea0*/  ISETP.GE.AND P2, PT, R0, R7, PT ;  /* 0x000000070000720c */ /* 0x008fda0003f46270 */
[----:B------:R-:W-:Y:S05]  /*eeb0*/  @P2 BRA `(.L_x_3235) ;  /* 0x0000000000882947 */ /* 0x000fea0003800000 */
[----:B------:R-:W0:Y:S01]  /*eec0*/  S2R R0, SR_TID.X ;  /* 0x0000000000007919 */ /* 0x000e220000002100 */
[C---:B------:R-:W-:Y:S01]  /*eed0*/  LOP3.LUT P6, RZ, R17.reuse, 0x10, RZ, 0xc0, !PT ;  /* 0x0000001011ff7812 */ /* 0x040fe200078cc0ff */
[----:B------:R-:W-:Y:S01]  /*eee0*/  ULDC.64 UR4, c[0x0][0x208] ;  /* 0x0000820000047ab9 */ /* 0x000fe20000000a00 */
[C---:B------:R-:W-:Y:S01]  /*eef0*/  LOP3.LUT P4, RZ, R17.reuse, 0x8, RZ, 0xc0, !PT ;  /* 0x0000000811ff7812 */ /* 0x040fe2000788c0ff */
[----:B------:R-:W3:Y:S01]  /*ef00*/  S2R R3, SR_TID.X ;  /* 0x0000000000037919 */ /* 0x000ee20000002100 */
[----:B------:R-:W-:Y:S02]  /*ef10*/  LOP3.LUT P3, RZ, R17, 0x4, RZ, 0xc0, !PT ;  /* 0x0000000411ff7812 */ /* 0x000fe4000786c0ff */
[----:B------:R-:W-:Y:S02]  /*ef20*/  LOP3.LUT R4, R4, 0x40, RZ, 0xc0, !PT ;  /* 0x0000004004047812 */ /* 0x000fe400078ec0ff */
[----:B------:R-:W-:Y:S02]  /*ef30*/  LOP3.LUT R5, R5, 0x80, RZ, 0xc0, !PT ;  /* 0x0000008005057812 */ /* 0x000fe400078ec0ff */
[----:B------:R-:W-:-:S02]  /*ef40*/  SHF.R.U32.HI R4, RZ, 0x2, R4 ;  /* 0x00000002ff047819 */ /* 0x000fc40000011604 */
[----:B------:R-:W-:Y:S02]  /*ef50*/  SHF.R.U32.HI R5, RZ, 0x3, R5 ;  /* 0x00000003ff057819 */ /* 0x000fe40000011605 */
[----:B0-----:R-:W-:Y:S01]  /*ef60*/  LOP3.LUT R0, R0, 0x7f, RZ, 0xc0, !PT ;  /* 0x0000007f00007812 */ /* 0x001fe200078ec0ff */
[----:B---3--:R-:W-:-:S04]  /*ef70*/  IMAD.SHL.U32 R2, R3, 0x8, RZ ;  /* 0x0000000803027824 */ /* 0x008fc800078e00ff */
[----:B------:R-:W-:Y:S02]  /*ef80*/  IMAD.SHL.U32 R8, R0, 0x8, RZ ;  /* 0x0000000800087824 */ /* 0x000fe400078e00ff */
[----:B------:R-:W-:Y:S01]  /*ef90*/  IMAD.SHL.U32 R0, R3, 0x8, RZ ;  /* 0x0000000803007824 */ /* 0x000fe200078e00ff */
[----:B------:R-:W-:-:S04]  /*efa0*/  LOP3.LUT R2, R2, 0x38, RZ, 0xc0, !PT ;  /* 0x0000003802027812 */ /* 0x000fc800078ec0ff */
[----:B------:R-:W-:Y:S02]  /*efb0*/  LOP3.LUT R0, R0, 0x1f8, RZ, 0xc0, !PT ;  /* 0x000001f800007812 */ /* 0x000fe400078ec0ff */
[----:B--2---:R-:W-:Y:S02]  /*efc0*/  LEA R2, P2, R2, R14, 0x1 ;  /* 0x0000000e02027211 */ /* 0x004fe400078408ff */
[----:B------:R-:W-:-:S03]  /*efd0*/  LOP3.LUT R0, R0, 0x38, R3, 0x78, !PT ;  /* 0x0000003800007812 */ /* 0x000fc600078e7803 */
[----:B-1----:R-:W-:Y:S01]  /*efe0*/  IMAD.X R3, RZ, RZ, R6, P2 ;  /* 0x000000ffff037224 */ /* 0x002fe200010e0606 */
[----:B------:R-:W-:Y:S02]  /*eff0*/  LOP3.LUT R0, R0, 0x200, R8, 0xf8, !PT ;  /* 0x0000020000007812 */ /* 0x000fe400078ef808 */
[----:B------:R-:W-:Y:S02]  /*f000*/  ISETP.NE.U32.AND P2, PT, R4, RZ, PT ;  /* 0x000000ff0400720c */ /* 0x000fe40003f45070 */
[----:B------:R-:W-:-:S05]  /*f010*/  LEA R7, R0, UR38, 0x1 ;  /* 0x0000002600077c11 */ /* 0x000fca000f8e08ff */
[----:B------:R-:W-:Y:S01]  /*f020*/  @!PT LDS RZ, [RZ] ;  /* 0x00000000fffff984 */ /* 0x000fe20000000800 */
[----:B------:R-:W-:Y:S01]  /*f030*/  @!PT LDS RZ, [RZ] ;  /* 0x00000000fffff984 */ /* 0x000fe20000000800 */
[----:B------:R-:W-:Y:S01]  /*f040*/  @!PT LDS RZ, [RZ] ;  /* 0x00000000fffff984 */ /* 0x000fe20000000800 */
[----:B------:R0:W-:Y:S04]  /*f050*/  LDGSTS.E.BYPASS.LTC128B.128 [R7+0x27c00], desc[UR4][R2.64], !P6 ;  /* 0x27c0000002077fae */ /* 0x0001e8000f101d44 */
[----:B------:R0:W-:Y:S04]  /*f060*/  LDGSTS.E.BYPASS.LTC128B.128 [R7+0x29c00], desc[UR4][R2.64+0x80], !P4 ;  /* 0x29c0008002077fae */ /* 0x0001e8000e101d44 */
[----:B------:R0:W-:Y:S01]  /*f070*/  LDGSTS.E.BYPASS.LTC128B.128 [R7+0x2bc00], desc[UR4][R2.64+0x100], !P3 ;  /* 0x2bc0010002077fae */ /* 0x0001e2000d901d44 */
[----:B------:R-:W-:-:S03]  /*f080*/  ISETP.NE.U32.AND P3, PT, R5, RZ, PT ;  /* 0x000000ff0500720c */ /* 0x000fc60003f65070 */
[----:B------:R0:W-:Y:S04]  /*f090*/  LDGSTS.E.BYPASS.LTC128B.128 [R7+0x2dc00], desc[UR4][R2.64+0x180], !P5 ;  /* 0x2dc0018002077fae */ /* 0x0001e8000e901d44 */
[----:B------:R0:W-:Y:S04]  /*f0a0*/  LDGSTS.E.BYPASS.LTC128B.128 [R7+0x2fc00], desc[UR4][R2.64+0x200], !P0 ;  /* 0x2fc0020002077fae */ /* 0x0001e8000c101d44 */
[----:B------:R0:W-:Y:S04]  /*f0b0*/  LDGSTS.E.BYPASS.LTC128B.128 [R7+0x31c00], desc[UR4][R2.64+0x280], !P1 ;  /* 0x31c0028002077fae */ /* 0x0001e8000c901d44 */
[----:B------:R0:W-:Y:S04]  /*f0c0*/  LDGSTS.E.BYPASS.LTC128B.128 [R7+0x33c00], desc[UR4][R2.64+0x300], P2 ;  /* 0x33c0030002077fae */ /* 0x0001e80009101d44 */
[----:B------:R0:W-:Y:S02]  /*f0d0*/  LDGSTS.E.BYPASS.LTC128B.128 [R7+0x35c00], desc[UR4][R2.64+0x380], P3 ;  /* 0x35c0038002077fae */ /* 0x0001e40009901d44 */
.L_x_3235:
[----:B------:R-:W-:Y:S05]  /*f0e0*/  BSYNC B0 ;  /* 0x0000000000007941 */ /* 0x000fea0003800000 */
.L_x_3234:
[----:B------:R-:W-:Y:S01]  /*f0f0*/  NOP ;  /* 0x0000000000007918 */ /* 0x000fe20000000000 */
[----:B------:R-:W-:Y:S01]  /*f100*/  SYNCS.ARRIVE.TRANS64.RED.A0T1 RZ, [UR38+0x38810], RZ ;  /* 0x038810ffffff79a7 */ /* 0x000fe20008200426 */
[----:B0-----:R-:W-:Y:S01]  /*f110*/  IMAD.MOV.U32 R2, RZ, RZ, 0x1 ;  /* 0x00000001ff027424 */ /* 0x001fe200078e00ff */
[----:B------:R-:W-:Y:S04]  /*f120*/  ARRIVES.LDGSTSBAR.64.TRANSCNT [UR38+0x38810] ;  /* 0x03881000ff0079b0 */ /* 0x000fe80008000aa6 */
[----:B------:R-:W-:Y:S01]  /*f130*/  SHF.L.U32 R2, R2, 0x1f, RZ ;  /* 0x0000001f02027819 */ /* 0x000fe200000006ff */
[----:B------:R-:W-:Y:S01]  /*f140*/  NOP ;  /* 0x0000000000007918 */ /* 0x000fe20000000000 */
[----:B------:R-:W-:Y:S02]  /*f150*/  SYNCS.ARRIVE.TRANS64.A1T0 RZ, [UR38+0x38810], RZ ;  /* 0x038810ffffff79a7 */ /* 0x000fe40008100026 */
[----:B------:R-:W0:Y:S02]  /*f160*/  SYNCS.PHASECHK.TRANS64.TRYWAIT P0, [UR38+0x38820], R2 ;  /* 0x03882002ff0075a7 */ /* 0x000e240008000166 */
[----:B0-----:R-:W-:Y:S05]  /*f170*/  @!P0 BRA `(.L_x_3236) ;  /* 0x0000004000a08947 */ /* 0x001fea0003800000 */
.L_x_3348:
[----:B------:R-:W-:Y:S01]  /*f180*/  LOP3.LUT P0, RZ, R17, 0x2, RZ, 0xc0, !PT ;  /* 0x0000000211ff7812 */ /* 0x000fe2000780c0ff */
[----:B------:R-:W-:Y:S01]  /*f190*/  BSSY B0, `(.L_x_3237) ;  /* 0x000007f000007945 */ /* 0x000fe20003800000 */
[----:B------:R-:W-:-:S11]  /*f1a0*/  IMAD.MOV.U32 R0, RZ, RZ, 0x1 ;  /* 0x00000001ff007424 */ /* 0x000fd600078e00ff */
[----:B------:R-:W-:Y:S05]  /*f1b0*/  @!P0 BRA `(.L_x_3238) ;  /* 0x0000000400f08947 */ /* 0x000fea0003800000 */
[----:B------:R-:W3:Y:S01]  /*f1c0*/  SYNCS.PHASECHK.TRANS64.TRYWAIT P0, [UR38+0x38860], R2 ;  /* 0x03886002ff0075a7 */ /* 0x000ee20008000166 */
[----:B0-----:R-:W0:Y:S02]  /*f1d0*/  S2R R3, SR_TID.X ;  /* 0x0000000000037919 */ /* 0x001e240000002100 */
[----:B0-----:R-:W-:-:S04]  /*f1e0*/  LOP3.LUT R3, R3, 0x7f, RZ, 0xc0, !PT ;  /* 0x0000007f03037812 */ /* 0x001fc800078ec0ff */
[----:B------:R-:W-:Y:S01]  /*f1f0*/  ISETP.NE.AND P1, PT, R3, RZ, PT ;  /* 0x000000ff0300720c */ /* 0x000fe20003f25270 */
[----:B---3--:R-:W-:-:S12]  /*f200*/  @!P0 BRA `(.L_x_3239) ;  /* 0x0000004000948947 */ /* 0x008fd80003800000 */
.L_x_3349:
[----:B------:R-:W-:Y:S04]  /*f210*/  BSSY B1, `(.L_x_3240) ;  /* 0x0000008000017945 */ /* 0x000fe80003800000 */
[----:B------:R-:W-:Y:S05]  /*f220*/  @P1 BRA `(.L_x_3241) ;  /* 0x0000000000181947 */ /* 0x000fea0003800000 */
[----:B0-----:R-:W0:Y:S01]  /*f230*/  S2R R3, SR_TID.X ;  /* 0x0000000000037919 */ /* 0x001e220000002100 */
[----:B------:R-:W-:-:S04]  /*f240*/  IMAD.MOV.U32 R2, RZ, RZ, 0x10000 ;  /* 0x00010000ff027424 */ /* 0x000fc800078e00ff */
[----:B------:R3:W-:Y:S01]  /*f250*/  SYNCS.ARRIVE.TRANS64 RZ, [UR38+0x38850], R2 ;  /* 0x03885002ffff79a7 */ /* 0x0007e20008000026 */
[----:B0-----:R-:W-:-:S13]  /*f260*/  LOP3.LUT P0, RZ, R3, 0x1f, RZ, 0xc0, !PT ;  /* 0x0000001f03ff7812 */ /* 0x001fda000780c0ff */
[----:B---3--:R-:W-:Y:S05]  /*f270*/  @!P0 BRA `(.L_x_3241) ;  /* 0x0000000000048947 */ /* 0x008fea0003800000 */
[----:B------:R-:W-:Y:S01]  /*f280*/  BPT.TRAP 0x1 ;  /* 0x000000040000795c */ /* 0x000fe20000300000 */
.L_x_3241:
[----:B------:R-:W-:Y:S05]  /*f290*/  BSYNC B1 ;  /* 0x0000000000017941 */ /* 0x000fea0003800000 */
.L_x_3240:
[----:B0-----:R-:W3:Y:S01]  /*f2a0*/  LDL.LU R2, [R1+0x8] ;  /* 0x0000080001027983 */ /* 0x001ee20000300800 */
        /* <DEDUP_REMOVED lines=9> */
[----:B---3--:R-:W-:-:S08]  /*f340*/  IMAD.SHL.U32 R2, R2, 0x40, RZ ;  /* 0x0000004002027824 */ /* 0x008fd000078e00ff */
.L_x_3242:
        /* <DEDUP_REMOVED lines=13> */
.L_x_3243:
        /* <DEDUP_REMOVED lines=13> */
.L_x_3244:
        /* <DEDUP_REMOVED lines=13> */
.L_x_3245:
        /* <DEDUP_REMOVED lines=13> */
.L_x_3246:
        /* <DEDUP_REMOVED lines=13> */
.L_x_3247:
        /* <DEDUP_REMOVED lines=13> */
.L_x_3248:
        /* <DEDUP_REMOVED lines=13> */
.L_x_3249:
[----:B------:R-:W-:-:S13]  /*f900*/  @P0 ELECT P1, URZ, PT ;  /* 0x00000000003f082f */ /* 0x000fda0003820000 */
[----:B------:R-:W-:Y:S01]  /*f910*/  @P1 R2UR UR13, R16 ;  /* 0x00000000100d12ca */ /* 0x000fe200000e0000 */
[----:B------:R-:W-:Y:S01]  /*f920*/  UMOV UR12, UR36 ;  /* 0x00000024000c7c82 */ /* 0x000fe20008000000 */
[----:B------:R-:W-:Y:S02]  /*f930*/  @P1 R2UR UR11, R2 ;  /* 0x00000000020b12ca */ /* 0x000fe400000e0000 */
[----:B------:R-:W-:Y:S02]  /*f940*/  @P1 PLOP3.LUT P0, PT, P1, PT, PT, 0x8, 0x0 ;  /* 0x000000000000181c */ /* 0x000fe40000f0e170 */
[----:B------:R-:W-:-:S09]  /*f950*/  PLOP3.LUT P1, PT, PT, PT, PT, 0x8, 0x0 ;  /* 0x000000000000781c */ /* 0x000fd20003f2e170 */
[----:B------:R3:W-:Y:S02]  /*f960*/  UTMALDG.4D [UR8], [UR4], desc[UR6] ;  /* 0x00000608040075b4 */ /* 0x0007e40008019000 */
[----:B---3--:R-:W-:Y:S05]  /*f970*/  @P0 BRA.U.ANY `(.L_x_3249) ;  /* 0xfffffffd00e00947 */ /* 0x008fea000393ffff */
.L_x_3238:
[----:B------:R-:W-:Y:S05]  /*f980*/  BSYNC B0 ;  /* 0x0000000000007941 */ /* 0x000fea0003800000 */
.L_x_3237:
[----:B0-----:R-:W3:Y:S01]  /*f990*/  LDL.LU R3, [R1+0x14] ;  /* 0x0000140001037983 */ /* 0x001ee20000300800 */
[----:B------:R-:W-:Y:S02]  /*f9a0*/  IMAD.MOV.U32 R9, RZ, RZ, RZ ;  /* 0x000000ffff097224 */ /* 0x000fe400078e00ff */
[----:B-1----:R-:W-:Y:S02]  /*f9b0*/  IMAD.MOV.U32 R6, RZ, RZ, 0x1 ;  /* 0x00000001ff067424 */ /* 0x002fe400078e00ff */
[----:B---3--:R-:W-:-:S05]  /*f9c0*/  VIADD R8, R3, 0xfffffffe ;  /* 0xfffffffe03087836 */ /* 0x008fca0000000000 */
[----:B------:R-:W-:-:S13]  /*f9d0*/  ISETP.GE.AND P0, PT, R8, UR39, PT ;  /* 0x0000002708007c0c */ /* 0x000fda000bf06270 */
[----:B------:R-:W-:Y:S05]  /*f9e0*/  @!P0 BRA `(.L_x_3219) ;  /* 0x0000002400208947 */ /* 0x000fea0003800000 */
[----:B------:R-:W-:Y:S01]  /*f9f0*/  UIADD3 UR4, UR43, 0x1, URZ ;  /* 0x000000012b047890 */ /* 0x000fe2000fffe03f */
[----:B------:R-:W-:Y:S01]  /*fa00*/  LOP3.LUT R0, RZ, UR39, RZ, 0x33, !PT ;  /* 0x00000027ff007c12 */ /* 0x000fe2000f8e33ff */
[----:B------:R-:W0:Y:S01]  /*fa10*/  S2R R4, SR_TID.X ;  /* 0x0000000000047919 */ /* 0x000e220000002100 */
[----:B------:R-:W-:Y:S01]  /*fa20*/  IMAD.MOV.U32 R6, RZ, RZ, 0x1 ;  /* 0x00000001ff067424 */ /* 0x000fe200078e00ff */
[----:B------:R-:W-:-:S04]  /*fa30*/  UIMAD UR4, UR4, UR41, URZ ;  /* 0x00000029040472a4 */ /* 0x000fc8000f8e023f */
[----:B------:R-:W-:-:S04]  /*fa40*/  UISETP.LT.AND UP0, UPT, UR40, UR4, UPT ;  /* 0x000000042800728c */ /* 0x000fc8000bf01270 */
[----:B------:R-:W-:-:S06]  /*fa50*/  USEL UR4, UR40, UR4, UP0 ;  /* 0x0000000428047287 */ /* 0x000fcc0008000000 */
[----:B------:R-:W-:-:S05]  /*fa60*/  IMAD R3, RZ, RZ, -UR4 ;  /* 0x80000004ff037e24 */ /* 0x000fca000f8e02ff */
[----:B------:R-:W-:-:S04]  /*fa70*/  VIADDMNMX R0, R3, 0x1, R0, !PT ;  /* 0x0000000103007846 */ /* 0x000fc80007800100 */
[----:B------:R-:W-:Y:S02]  /*fa80*/  R2UR UR5, R0 ;  /* 0x00000000000572ca */ /* 0x000fe400000e0000 */
[----:B------:R-:W-:Y:S02]  /*fa90*/  LOP3.LUT R0, RZ, UR4, RZ, 0x33, !PT ;  /* 0x00000004ff007c12 */ /* 0x000fe4000f8e33ff */
[----:B0-----:R-:W-:-:S09]  /*faa0*/  LOP3.LUT R10, R4, 0x1f, RZ, 0xc0, !PT ;  /* 0x0000001f040a7812 */ /* 0x001fd200078ec0ff */
[----:B------:R-:W-:Y:S02]  /*fab0*/  UIADD3 UR6, UR5, -0x2, URZ ;  /* 0xfffffffe05067890 */ /* 0x000fe4000fffe03f */
[----:B------:R-:W-:-:S04]  /*fac0*/  UIADD3 UR5, UR4, UR5, URZ ;  /* 0x0000000504057290 */ /* 0x000fc8000fffe03f */
[----:B------:R-:W-:Y:S01]  /*fad0*/  ISETP.NE.AND P0, PT, R0, UR6, PT ;  /* 0x0000000600007c0c */ /* 0x000fe2000bf05270 */
[----:B------:R-:W-:Y:S02]  /*fae0*/  IMAD.MOV.U32 R0, RZ, RZ, 0x1 ;  /* 0x00000001ff007424 */ /* 0x000fe400078e00ff */
[----:B------:R-:W-:-:S05]  /*faf0*/  IMAD.U32 R11, RZ, RZ, UR5 ;  /* 0x00000005ff0b7e24 */ /* 0x000fca000f8e00ff */
[----:B------:R-:W-:-:S05]  /*fb00*/  LOP3.LUT R11, R11, 0x1, RZ, 0xc0, !PT ;  /* 0x000000010b0b7812 */ /* 0x000fca00078ec0ff */
[----:B------:R-:W-:Y:S05]  /*fb10*/  @!P0 BRA `(.L_x_3250) ;  /* 0x0000001400e88947 */ /* 0x000fea0003800000 */
[----:B------:R-:W-:Y:S01]  /*fb20*/  R2UR UR4, R11 ;  /* 0x000000000b0472ca */ /* 0x000fe200000e0000 */
[----:B------:R-:W-:Y:S01]  /*fb30*/  BSSY B0, `(.L_x_3250) ;  /* 0x0000178000007945 */ /* 0x000fe20003800000 */
[----:B------:R-:W-:-:S11]  /*fb40*/  IMAD.MOV.U32 R0, RZ, RZ, 0x1 ;  /* 0x00000001ff007424 */ /* 0x000fd600078e00ff */
[----:B------:R-:W-:-:S06]  /*fb50*/  UIADD3 UR4, UR5, -UR4, URZ ;  /* 0x8000000405047290 */ /* 0x000fcc000fffe03f */
[----:B------:R-:W-:-:S07]  /*fb60*/  IMAD.U32 R7, RZ, RZ, UR4 ;  /* 0x00000004ff077e24 */ /* 0x000fce000f8e00ff */
.L_x_3291:
        /* <DEDUP_REMOVED lines=8> */
[----:B------:R-:W0:Y:S01]  /*fbf0*/  LDC R12, c[0x0][0x43c] ;  /* 0x00010f00ff0c7b82 */ /* 0x000e220000000800 */
[----:B------:R-:W-:Y:S01]  /*fc00*/  IMAD.MOV.U32 R13, RZ, RZ, R8 ;  /* 0x000000ffff0d7224 */ /* 0x000fe200078e0008 */
[----:B------:R-:W-:Y:S01]  /*fc10*/  ULDC.64 UR4, c[0x0][0x428] ;  /* 0x00010a0000047ab9 */ /* 0x000fe20000000a00 */
[----:B------:R-:W-:Y:S01]  /*fc20*/  ULDC.64 UR6, c[0x0][0x208] ;  /* 0x0000820000067ab9 */ /* 0x000fe20000000a00 */
        /* <DEDUP_REMOVED lines=16> */
.L_x_3253:
[----:B------:R-:W1:Y:S01]  /*fd30*/  S2R R2, SR_TID.X ;  /* 0x0000000000027919 */ /* 0x000e620000002100 */
[----:B------:R-:W-:Y:S01]  /*fd40*/  BSSY B2, `(.L_x_3254) ;  /* 0x0000006000027945 */ /* 0x000fe20003800000 */
[----:B-1----:R-:W-:Y:S02]  /*fd50*/  LOP3.LUT R3, R2, 0x7f, RZ, 0xc0, !PT ;  /* 0x0000007f02037812 */ /* 0x002fe400078ec0ff */
[----:B------:R-:W-:Y:S02]  /*fd60*/  SHF.L.U32 R2, R0, 0x1f, RZ ;  /* 0x0000001f00027819 */ /* 0x000fe400000006ff */
[----:B------:R-:W-:Y:S02]  /*fd70*/  ISETP.NE.AND P2, PT, R3, RZ, PT ;  /* 0x000000ff0300720c */ /* 0x000fe40003f45270 */
[----:B------:R-:W1:Y:S02]  /*fd80*/  SYNCS.PHASECHK.TRANS64.TRYWAIT P0, [UR38+0x38848], R2 ;  /* 0x03884802ff0075a7 */ /* 0x000e640008000166 */
[----:B-1----:R-:W-:Y:S09]  /*fd90*/  @!P0 BRA `(.L_x_3255) ;  /* 0x0000003400c88947 */ /* 0x002ff20003800000 */
.L_x_3350:
[----:B------:R-:W-:Y:S05]  /*fda0*/  BSYNC B2 ;  /* 0x0000000000027941 */ /* 0x000fea0003800000 */
.L_x_3254:
[----:B------:R-:W-:Y:S04]  /*fdb0*/  BSSY B2, `(.L_x_3256) ;  /* 0x0000007000027945 */ /* 0x000fe80003800000 */
[----:B------:R-:W-:Y:S05]  /*fdc0*/  @P2 BRA `(.L_x_3257) ;  /* 0x0000000000142947 */ /* 0x000fea0003800000 */
[----:B------:R-:W-:Y:S01]  /*fdd0*/  ISETP.NE.AND P0, PT, R10, RZ, PT ;  /* 0x000000ff0a00720c */ /* 0x000fe20003f05270 */
[----:B-1----:R-:W-:-:S04]  /*fde0*/  IMAD.MOV.U32 R3, RZ, RZ, 0x2000 ;  /* 0x00002000ff037424 */ /* 0x002fc800078e00ff */
[----:B------:R3:W-:Y:S08]  /*fdf0*/  SYNCS.ARRIVE.TRANS64 RZ, [UR38+0x38838], R3 ;  /* 0x03883803ffff79a7 */ /* 0x0007f00008000026 */
[----:B---3--:R-:W-:Y:S05]  /*fe00*/  @!P0 BRA `(.L_x_3257) ;  /* 0x0000000000048947 */ /* 0x008fea0003800000 */
[----:B------:R-:W-:Y:S01]  /*fe10*/  BPT.TRAP 0x1 ;  /* 0x000000040000795c */ /* 0x000fe20000300000 */
.L_x_3257:
[----:B------:R-:W-:Y:S05]  /*fe20*/  BSYNC B2 ;  /* 0x0000000000027941 */ /* 0x000fea0003800000 */
.L_x_3256:
[----:B0-----:R-:W-:Y:S01]  /*fe30*/  IMAD.MOV.U32 R4, RZ, RZ, RZ ;  /* 0x000000ffff047224 */ /* 0x001fe200078e00ff */
        /* <DEDUP_REMOVED lines=10> */
.L_x_3258:
        /* <DEDUP_REMOVED lines=10> */
.L_x_3351:
[----:B------:R-:W-:Y:S05]  /*ff80*/  BSYNC B2 ;  /* 0x0000000000027941 */ /* 0x000fea0003800000 */
.L_x_3259:
        /* <DEDUP_REMOVED lines=9> */
.L_x_3262:
[----:B------:R-:W-:Y:S05]  /*10020*/  BSYNC B2 ;  /* 0x0000000000027941 */ /* 0x000fea0003800000 */
.L_x_3261:
        /* <DEDUP_REMOVED lines=9> */
.L_x_3263:
        /* <DEDUP_REMOVED lines=13> */
.L_x_3264:
        /* <DEDUP_REMOVED lines=13> */
.L_x_3265:
        /* <DEDUP_REMOVED lines=13> */
.L_x_3266:
        /* <DEDUP_REMOVED lines=13> */
.L_x_3267:
        /* <DEDUP_REMOVED lines=13> */
.L_x_3268:
        /* <DEDUP_REMOVED lines=13> */
.L_x_3269:
        /* <DEDUP_REMOVED lines=13> */
.L_x_3270:
        /* <DEDUP_REMOVED lines=8> */
.L_x_3252:
[----:B------:R-:W-:Y:S05]  /*106f0*/  BSYNC B1 ;  /* 0x0000000000017941 */ /* 0x000fea0003800000 */
.L_x_3251:
[----:B------:R-:W-:Y:S01]  /*10700*/  LOP3.LUT P3, RZ, R17, 0x2, RZ, 0xc0, !PT ;  /* 0x0000000211ff7812 */ /* 0x000fe2000786c0ff */
[----:B------:R-:W-:Y:S01]  /*10710*/  BSSY B1, `(.L_x_3271) ;  /* 0x00000b7000017945 */ /* 0x000fe20003800000 */
[----:B------:R-:W-:-:S11]  /*10720*/  LOP3.LUT R0, R0, 0x1, RZ, 0x3c, !PT ;  /* 0x0000000100007812 */ /* 0x000fd600078e3cff */
[----:B------:R-:W-:Y:S05]  /*10730*/  @!P3 BRA `(.L_x_3272) ;  /* 0x0000000800d0b947 */ /* 0x000fea0003800000 */
[----:B------:R-:W-:Y:S01]  /*10740*/  LOP3.LUT P3, RZ, R17, 0x1, RZ, 0xc0, !PT ;  /* 0x0000000111ff7812 */ /* 0x000fe2000786c0ff */
[----:B------:R-:W-:-:S12]  /*10750*/  VIADD R12, R8, 0xffffffff ;  /* 0xffffffff080c7836 */ /* 0x000fd80000000000 */
[----:B------:R-:W-:Y:S05]  /*10760*/  @!P3 BRA `(.L_x_3273) ;  /* 0x000000000050b947 */ /* 0x000fea0003800000 */
[----:B--2---:R-:W0:Y:S01]  /*10770*/  LDC R14, c[0x0][0x43c] ;  /* 0x00010f00ff0e7b82 */ /* 0x004e220000000800 */
        /* <DEDUP_REMOVED lines=19> */
.L_x_3273:
[----:B------:R-:W1:Y:S01]  /*108b0*/  S2R R2, SR_TID.X ;  /* 0x0000000000027919 */ /* 0x000e620000002100 */
[----:B------:R-:W-:Y:S01]  /*108c0*/  BSSY B2, `(.L_x_3274) ;  /* 0x0000006000027945 */ /* 0x000fe20003800000 */
[----:B-1----:R-:W-:Y:S02]  /*108d0*/  LOP3.LUT R3, R2, 0x7f, RZ, 0xc0, !PT ;  /* 0x0000007f02037812 */ /* 0x002fe400078ec0ff */
[----:B------:R-:W-:Y:S02]  /*108e0*/  SHF.L.U32 R2, R0, 0x1f, RZ ;  /* 0x0000001f00027819 */ /* 0x000fe400000006ff */
[----:B------:R-:W-:Y:S02]  /*108f0*/  ISETP.NE.AND P2, PT, R3, RZ, PT ;  /* 0x000000ff0300720c */ /* 0x000fe40003f45270 */
[----:B------:R-:W1:Y:S02]  /*10900*/  SYNCS.PHASECHK.TRANS64.TRYWAIT P0, [UR38+0x38840], R2 ;  /* 0x03884002ff0075a7 */ /* 0x000e640008000166 */
[----:B-1----:R-:W-:Y:S09]  /*10910*/  @!P0 BRA `(.L_x_3275) ;  /* 0x0000002c00188947 */ /* 0x002ff20003800000 */
.L_x_3352:
[----:B------:R-:W-:Y:S05]  /*10920*/  BSYNC B2 ;  /* 0x0000000000027941 */ /* 0x000fea0003800000 */
.L_x_3274:
[----:B------:R-:W-:Y:S04]  /*10930*/  BSSY B2, `(.L_x_3276) ;  /* 0x0000007000027945 */ /* 0x000fe80003800000 */
[----:B------:R-:W-:Y:S05]  /*10940*/  @P2 BRA `(.L_x_3277) ;  /* 0x0000000000142947 */ /* 0x000fea0003800000 */
[----:B------:R-:W-:Y:S01]  /*10950*/  ISETP.NE.AND P0, PT, R10, RZ, PT ;  /* 0x000000ff0a00720c */ /* 0x000fe20003f05270 */
[----:B-1----:R-:W-:-:S04]  /*10960*/  IMAD.MOV.U32 R3, RZ, RZ, 0x2000 ;  /* 0x00002000ff037424 */ /* 0x002fc800078e00ff */
[----:B------:R3:W-:Y:S08]  /*10970*/  SYNCS.ARRIVE.TRANS64 RZ, [UR38+0x38830], R3 ;  /* 0x03883003ffff79a7 */ /* 0x0007f00008000026 */
[----:B---3--:R-:W-:Y:S05]  /*10980*/  @!P0 BRA `(.L_x_3277) ;  /* 0x0000000000048947 */ /* 0x008fea0003800000 */
[----:B------:R-:W-:Y:S01]  /*10990*/  BPT.TRAP 0x1 ;  /* 0x000000040000795c */ /* 0x000fe20000300000 */
.L_x_3277:
[----:B------:R-:W-:Y:S05]  /*109a0*/  BSYNC B2 ;  /* 0x0000000000027941 */ /* 0x000fea0003800000 */
.L_x_3276:
        /* <DEDUP_REMOVED lines=11> */
.L_x_3278:
        /* <DEDUP_REMOVED lines=11> */
.L_x_3353:
[----:B------:R-:W-:Y:S05]  /*10b10*/  BSYNC B2 ;  /* 0x0000000000027941 */ /* 0x000fea0003800000 */
.L_x_3279:
        /* <DEDUP_REMOVED lines=9> */
.L_x_3282:
[----:B------:R-:W-:Y:S05]  /*10bb0*/  BSYNC B2 ;  /* 0x0000000000027941 */ /* 0x000fea0003800000 */
.L_x_3281:
        /* <DEDUP_REMOVED lines=9> */
.L_x_3283:
        /* <DEDUP_REMOVED lines=13> */
.L_x_3284:
        /* <DEDUP_REMOVED lines=13> */
.L_x_3285:
        /* <DEDUP_REMOVED lines=13> */
.L_x_3286:
        /* <DEDUP_REMOVED lines=13> */
.L_x_3287:
        /* <DEDUP_REMOVED lines=13> */
.L_x_3288:
        /* <DEDUP_REMOVED lines=13> */
.L_x_3289:
        /* <DEDUP_REMOVED lines=13> */
.L_x_3290:
        /* <DEDUP_REMOVED lines=8> */
.L_x_3272:
[----:B------:R-:W-:Y:S05]  /*11280*/  BSYNC B1 ;  /* 0x0000000000017941 */ /* 0x000fea0003800000 */
.L_x_3271:
[----:B------:R-:W-:Y:S01]  /*11290*/  VIADD R8, R8, 0xfffffffe ;  /* 0xfffffffe08087836 */ /* 0x000fe20000000000 */
[----:B------:R-:W-:Y:S06]  /*112a0*/  @P1 BRA `(.L_x_3291) ;  /* 0xffffffe800301947 */ /* 0x000fec000383ffff */
[----:B------:R-:W-:Y:S05]  /*112b0*/  BSYNC B0 ;  /* 0x0000000000007941 */ /* 0x000fea0003800000 */
.L_x_3250:
[----:B------:R-:W-:-:S13]  /*112c0*/  ISETP.NE.AND P0, PT, R11, RZ, PT ;  /* 0x000000ff0b00720c */ /* 0x000fda0003f05270 */
[----:B------:R-:W-:Y:S05]  /*112d0*/  @!P0 BRA `(.L_x_3219) ;  /* 0x0000000800e48947 */ /* 0x000fea0003800000 */
[----:B------:R-:W-:Y:S01]  /*112e0*/  LOP3.LUT P1, RZ, R17, 0x2, RZ, 0xc0, !PT ;  /* 0x0000000211ff7812 */ /* 0x000fe2000782c0ff */
[----:B------:R-:W-:-:S12]  /*112f0*/  BSSY B0, `(.L_x_3292) ;  /* 0x00000b4000007945 */ /* 0x000fd80003800000 */
[----:B------:R-:W-:Y:S05]  /*11300*/  @!P1 BRA `(.L_x_3293) ;  /* 0x0000000800c89947 */ /* 0x000fea0003800000 */
[----:B------:R-:W-:-:S13]  /*11310*/  LOP3.LUT P1, RZ, R17, 0x1, RZ, 0xc0, !PT ;  /* 0x0000000111ff7812 */ /* 0x000fda000782c0ff */
[----:B------:R-:W-:Y:S05]  /*11320*/  @!P1 BRA `(.L_x_3294) ;  /* 0x00000000004c9947 */ /* 0x000fea0003800000 */
[----:B------:R-:W0:Y:S01]  /*11330*/  LDC R5, c[0x0][0x43c] ;  /* 0x00010f00ff057b82 */ /* 0x000e220000000800 */
[----:B------:R-:W-:Y:S01]  /*11340*/  ULDC.64 UR4, c[0x0][0x428] ;  /* 0x00010a0000047ab9 */ /* 0x000fe20000000a00 */
[----:B------:R-:W-:Y:S01]  /*11350*/  ULDC.64 UR6, c[0x0][0x208] ;  /* 0x0000820000067ab9 */ /* 0x000fe20000000a00 */
[----:B------:R-:W-:-:S04]  /*11360*/  IMAD R19, R19, UR4, RZ ;  /* 0x0000000413137c24 */ /* 0x000fc8000f8e02ff */
[----:B------:R-:W-:Y:S01]  /*11370*/  IMAD R7, R18, UR5, R19 ;  /* 0x0000000512077c24 */ /* 0x000fe2000f8e0213 */
[----:B0-----:R-:W-:-:S13]  /*11380*/  ISETP.NE.AND P0, PT, R5, 0x1, PT ;  /* 0x000000010500780c */ /* 0x001fda0003f05270 */
[----:B------:R-:W0:Y:S02]  /*11390*/  @P0 LDC.64 R2, c[0x0][0x440] ;  /* 0x00011000ff020b82 */ /* 0x000e240000000a00 */
[----:B0-----:R-:W-:-:S04]  /*113a0*/  @P0 IMAD.HI.U32 R4, R8, R2, RZ ;  /* 0x0000000208040227 */ /* 0x001fc800078e00ff */
[----:B------:R-:W-:Y:S01]  /*113b0*/  IMAD.MOV.U32 R2, RZ, RZ, R8 ;  /* 0x000000ffff027224 */ /* 0x000fe200078e0008 */
[----:B------:R-:W-:-:S04]  /*113c0*/  @P0 SHF.R.U32.HI R2, RZ, R3, R4 ;  /* 0x00000003ff020219 */ /* 0x000fc80000011604 */
[----:B------:R-:W-:-:S03]  /*113d0*/  SHF.R.S32.HI R3, RZ, 0x1f, R2 ;  /* 0x0000001fff037819 */ /* 0x000fc60000011402 */
        /* <DEDUP_REMOVED lines=8> */
.L_x_3294:
[----:B------:R-:W1:Y:S01]  /*11460*/  S2R R2, SR_TID.X ;  /* 0x0000000000027919 */ /* 0x000e620000002100 */
[----:B------:R-:W-:Y:S01]  /*11470*/  BSSY B1, `(.L_x_3295) ;  /* 0x0000006000017945 */ /* 0x000fe20003800000 */
[----:B-1----:R-:W-:Y:S02]  /*11480*/  LOP3.LUT R3, R2, 0x7f, RZ, 0xc0, !PT ;  /* 0x0000007f02037812 */ /* 0x002fe400078ec0ff */
[----:B------:R-:W-:Y:S02]  /*11490*/  SHF.L.U32 R2, R0, 0x1f, RZ ;  /* 0x0000001f00027819 */ /* 0x000fe400000006ff */
[----:B------:R-:W-:Y:S02]  /*114a0*/  ISETP.NE.AND P1, PT, R3, RZ, PT ;  /* 0x000000ff0300720c */ /* 0x000fe40003f25270 */
[----:B------:R-:W1:Y:S02]  /*114b0*/  SYNCS.PHASECHK.TRANS64.TRYWAIT P0, [UR38+0x38848], R2 ;  /* 0x03884802ff0075a7 */ /* 0x000e640008000166 */
[----:B-1----:R-:W-:Y:S09]  /*114c0*/  @!P0 BRA `(.L_x_3296) ;  /* 0x00000020005c8947 */ /* 0x002ff20003800000 */
.L_x_3354:
[----:B------:R-:W-:Y:S05]  /*114d0*/  BSYNC B1 ;  /* 0x0000000000017941 */ /* 0x000fea0003800000 */
.L_x_3295:
[----:B------:R-:W-:Y:S04]  /*114e0*/  BSSY B1, `(.L_x_3297) ;  /* 0x0000007000017945 */ /* 0x000fe80003800000 */
[----:B------:R-:W-:Y:S05]  /*114f0*/  @P1 BRA `(.L_x_3298) ;  /* 0x0000000000141947 */ /* 0x000fea0003800000 */
[----:B------:R-:W-:Y:S01]  /*11500*/  ISETP.NE.AND P0, PT, R10, RZ, PT ;  /* 0x000000ff0a00720c */ /* 0x000fe20003f05270 */
[----:B-1----:R-:W-:-:S04]  /*11510*/  IMAD.MOV.U32 R3, RZ, RZ, 0x2000 ;  /* 0x00002000ff037424 */ /* 0x002fc800078e00ff */
[----:B------:R3:W-:Y:S08]  /*11520*/  SYNCS.ARRIVE.TRANS64 RZ, [UR38+0x38838], R3 ;  /* 0x03883803ffff79a7 */ /* 0x0007f00008000026 */
[----:B---3--:R-:W-:Y:S05]  /*11530*/  @!P0 BRA `(.L_x_3298) ;  /* 0x0000000000048947 */ /* 0x008fea0003800000 */
[----:B------:R-:W-:Y:S01]  /*11540*/  BPT.TRAP 0x1 ;  /* 0x000000040000795c */ /* 0x000fe20000300000 */
.L_x_3298:
[----:B------:R-:W-:Y:S05]  /*11550*/  BSYNC B1 ;  /* 0x0000000000017941 */ /* 0x000fea0003800000 */
.L_x_3297:
        /* <DEDUP_REMOVED lines=11> */
.L_x_3299:
        /* <DEDUP_REMOVED lines=11> */
.L_x_3355:
[----:B------:R-:W-:Y:S05]  /*116c0*/  BSYNC B1 ;  /* 0x0000000000017941 */ /* 0x000fea0003800000 */
.L_x_3300:
[----:B------:R-:W-:Y:S01]  /*116d0*/  BSSY B1, `(.L_x_3302) ;  /* 0x0000009000017945 */ /* 0x000fe20003800000 */
[----:B-1----:R-:W-:Y:S02]  /*116e0*/  IMAD.MOV.U32 R2, RZ, RZ, 0x0 ;  /* 0x00000000ff027424 */ /* 0x002fe400078e00ff */
[----:B------:R-:W-:Y:S01]  /*116f0*/  IMAD.MOV.U32 R3, RZ, RZ, 0x14f00000 ;  /* 0x14f00000ff037424 */ /* 0x000fe200078e00ff */
[----:B------:R-:W-:Y:S06]  /*11700*/  @P1 BRA `(.L_x_3303) ;  /* 0x0000000000141947 */ /* 0x000fec0003800000 */
[----:B------:R-:W-:Y:S01]  /*11710*/  ISETP.NE.AND P0, PT, R10, RZ, PT ;  /* 0x000000ff0a00720c */ /* 0x000fe20003f05270 */
[----:B------:R-:W-:-:S04]  /*11720*/  IMAD.MOV.U32 R5, RZ, RZ, 0x10000 ;  /* 0x00010000ff057424 */ /* 0x000fc800078e00ff */
[----:B------:R1:W-:Y:S08]  /*11730*/  SYNCS.ARRIVE.TRANS64 RZ, [UR38+0x38858], R5 ;  /* 0x03885805ffff79a7 */ /* 0x0003f00008000026 */
[----:B-1----:R-:W-:Y:S05]  /*11740*/  @!P0 BRA `(.L_x_3303) ;  /* 0x0000000000048947 */ /* 0x002fea0003800000 */
[----:B------:R-:W-:Y:S01]  /*11750*/  BPT.TRAP 0x1 ;  /* 0x000000040000795c */ /* 0x000fe20000300000 */
.L_x_3303:
[----:B------:R-:W-:Y:S05]  /*11760*/  BSYNC B1 ;  /* 0x0000000000017941 */ /* 0x000fea0003800000 */
.L_x_3302:
        /* <DEDUP_REMOVED lines=9> */
.L_x_3304:
        /* <DEDUP_REMOVED lines=10> */
[----:B------:R-:W-:Y:S01]  /*118a0*/  R2UR UR7, R3 ;  /* 0x00000000030772ca */ /* 0x000fe200000e0000 */
[----:B------:R-:W-:Y:S01]  /*118b0*/  UMOV UR10, 0x40 ;  /* 0x00000040000a7882 */ /* 0x000fe20000000000 */
[----:B------:R-:W-:-:S13]  /*118c0*/  PLOP3.LUT P0, PT, PT, PT, PT, 0x80, 0x0 ;  /* 0x000000000000781c */ /* 0x000fda0003f0f070 */
.L_x_3305:
        /* <DEDUP_REMOVED lines=13> */
.L_x_3306:
        /* <DEDUP_REMOVED lines=13> */
.L_x_3307:
        /* <DEDUP_REMOVED lines=13> */
.L_x_3308:
        /* <DEDUP_REMOVED lines=13> */
.L_x_3309:
        /* <DEDUP_REMOVED lines=13> */
.L_x_3310:
        /* <DEDUP_REMOVED lines=13> */
.L_x_3311:
        /* <DEDUP_REMOVED lines=8> */
.L_x_3293:
[----:B------:R-:W-:Y:S05]  /*11e30*/  BSYNC B0 ;  /* 0x0000000000007941 */ /* 0x000fea0003800000 */
.L_x_3292:
[----:B------:R-:W-:Y:S01]  /*11e40*/  LOP3.LUT R0, R0, 0x1, RZ, 0x3c, !PT ;  /* 0x0000000100007812 */ /* 0x000fe200078e3cff */
[----:B------:R-:W-:Y:S02]  /*11e50*/  IMAD.MOV.U32 R6, RZ, RZ, RZ ;  /* 0x000000ffff067224 */ /* 0x000fe400078e00ff */
[----:B------:R-:W-:-:S07]  /*11e60*/  IMAD.MOV.U32 R9, RZ, RZ, RZ ;  /* 0x000000ffff097224 */ /* 0x000fce00078e00ff */
.L_x_3219:
[----:B------:R-:W1:Y:S01]  /*11e70*/  S2R R3, SR_CgaCtaId ;  /* 0x0000000000037919 */ /* 0x000e620000008800 */
[----:B------:R-:W-:Y:S02]  /*11e80*/  MOV R2, 0x400 ;  /* 0x0000040000027802 */ /* 0x000fe40000000f00 */
[----:B------:R-:W-:Y:S02]  /*11e90*/  SHF.L.U32 R9, R9, 0x1f, RZ ;  /* 0x0000001f09097819 */ /* 0x000fe400000006ff */
[----:B-1----:R-:W-:-:S04]  /*11ea0*/  LEA R2, R3, R2, 0x18 ;  /* 0x0000000203027211 */ /* 0x002fc800078ec0ff */
[----:B------:R-:W1:Y:S02]  /*11eb0*/  SYNCS.PHASECHK.TRANS64.TRYWAIT P0, [R2+URZ+0x38820], R9 ;  /* 0x03882009020075a7 */ /* 0x000e64000800017f */
[----:B-1----:R-:W-:Y:S05]  /*11ec0*/  @!P0 BRA `(.L_x_3312) ;  /* 0x00000018000c8947 */ /* 0x002fea0003800000 */
.L_x_3356:
[----:B------:R-:W-:-:S03]  /*11ed0*/  UMOV UR4, 0xffffffff ;  /* 0xffffffff00047882 */ /* 0x000fc60000000000 */
[----:B------:R-:W-:Y:S05]  /*11ee0*/  BRA.DIV UR4, `(.L_x_3313) ;  /* 0x0000001a04187947 */ /* 0x000fea000b800000 */
[----:B------:R-:W3:Y:S02]  /*11ef0*/  S2R R3, SR_TID.X ;  /* 0x0000000000037919 */ /* 0x000ee40000002100 */
[----:B---3--:R-:W-:-:S04]  /*11f00*/  SHF.R.U32.HI R3, RZ, 0x5, R3 ;  /* 0x00000005ff037819 */ /* 0x008fc80000011603 */
[----:B------:R-:W-:-:S05]  /*11f10*/  LOP3.LUT R3, R3, 0x3, RZ, 0xc0, !PT ;  /* 0x0000000303037812 */ /* 0x000fca00078ec0ff */
[----:B--2---:R2:W3:Y:S02]  /*11f20*/  SHFL.IDX PT, R14, R3, RZ, 0x1f ;  /* 0x00001fff030e7589 */ /* 0x0044e400000e0000 */
.L_x_3359:
[----:B---3--:R-:W-:-:S13]  /*11f30*/  ISETP.NE.AND P0, PT, R14, RZ, PT ;  /* 0x000000ff0e00720c */ /* 0x008fda0003f05270 */
[----:B------:R-:W-:Y:S05]  /*11f40*/  @P0 BRA `(.L_x_3185) ;  /* 0x0000000000900947 */ /* 0x000fea0003800000 */
[----:B------:R-:W-:-:S03]  /*11f50*/  UMOV UR4, 0xffffffff ;  /* 0xffffffff00047882 */ /* 0x000fc60000000000 */
[----:B------:R-:W-:Y:S05]  /*11f60*/  BRA.DIV UR4, `(.L_x_3314) ;  /* 0x0000001a042c7947 */ /* 0x000fea000b800000 */
[----:B------:R-:W-:-:S13]  /*11f70*/  ELECT P6, URZ, PT ;  /* 0x00000000003f782f */ /* 0x000fda00038c0000 */
.L_x_3362:
[----:B------:R-:W-:Y:S05]  /*11f80*/  @!P6 BRA `(.L_x_3185) ;  /* 0x000000000080e947 */ /* 0x000fea0003800000 */
[----:B--2---:R-:W2:Y:S02]  /*11f90*/  LDL R3, [R1+0x28] ;  /* 0x0000280001037983 */ /* 0x004ea40000100800 */
[----:B--2---:R-:W-:-:S13]  /*11fa0*/  R2UR UR4, R3 ;  /* 0x00000000030472ca */ /* 0x004fda00000e0000 */
[----:B------:R-:W-:-:S06]  /*11fb0*/  ULOP3.LUT UR4, UR4, 0x2, URZ, 0xfc, !UPT ;  /* 0x0000000204047892 */ /* 0x000fcc000f8efc3f */
[----:B------:R-:W-:-:S05]  /*11fc0*/  IMAD.U32 R3, RZ, RZ, UR4 ;  /* 0x00000004ff037e24 */ /* 0x000fca000f8e00ff */
[----:B------:R-:W-:-:S13]  /*11fd0*/  ISETP.NE.AND P2, PT, R3, 0x3, PT ;  /* 0x000000030300780c */ /* 0x000fda0003f45270 */
[----:B------:R-:W-:Y:S05]  /*11fe0*/  @!P2 BRA `(.L_x_3315) ;  /* 0x000000000004a947 */ /* 0x000fea0003800000 */
[----:B------:R-:W-:Y:S01]  /*11ff0*/  BPT.TRAP 0x1 ;  /* 0x000000040000795c */ /* 0x000fe20000300000 */
.L_x_3315:
[----:B------:R-:W-:Y:S01]  /*12000*/  VIADD R8, R2, 0x38840 ;  /* 0x0003884002087836 */ /* 0x000fe20000000000 */
[----:B------:R-:W-:Y:S01]  /*12010*/  SHF.L.U32 R4, R0, 0x1f, RZ ;  /* 0x0000001f00047819 */ /* 0x000fe200000006ff */
[C---:B------:R-:W-:Y:S02]  /*12020*/  VIADD R3, R6.reuse, 0x1 ;  /* 0x0000000106037836 */ /* 0x040fe40000000000 */
[----:B------:R-:W-:-:S03]  /*12030*/  IMAD R7, R6, 0x8, R8 ;  /* 0x0000000806077824 */ /* 0x000fc600078e0208 */
[C---:B------:R-:W-:Y:S01]  /*12040*/  ISETP.NE.AND P1, PT, R3.reuse, 0x2, PT ;  /* 0x000000020300780c */ /* 0x040fe20003f25270 */
[----:B------:R-:W2:Y:S03]  /*12050*/  SYNCS.PHASECHK.TRANS64.TRYWAIT P0, [R7+URZ], R4 ;  /* 0x00000004070075a7 */ /* 0x000ea6000800017f */
[----:B------:R-:W-:Y:S02]  /*12060*/  SEL R5, RZ, 0x1, P1 ;  /* 0x00000001ff057807 */ /* 0x000fe40000800000 */
[----:B------:R-:W-:Y:S02]  /*12070*/  SEL R3, R3, RZ, P1 ;  /* 0x000000ff03037207 */ /* 0x000fe40000800000 */
[----:B------:R-:W-:-:S03]  /*12080*/  LOP3.LUT R0, R0, R5, RZ, 0x3c, !PT ;  /* 0x0000000500007212 */ /* 0x000fc600078e3cff */
[----:B------:R-:W-:Y:S01]  /*12090*/  IMAD R5, R3, 0x8, R8 ;  /* 0x0000000803057824 */ /* 0x000fe200078e0208 */
[----:B------:R-:W-:Y:S01]  /*120a0*/  SHF.L.U32 R0, R0, 0x1f, RZ ;  /* 0x0000001f00007819 */ /* 0x000fe200000006ff */
[----:B--2---:R-:W-:Y:S06]  /*120b0*/  @!P0 BRA `(.L_x_3316) ;  /* 0x0000001400f88947 */ /* 0x004fec0003800000 */
.L_x_3363:
[----:B------:R-:W3:Y:S02]  /*120c0*/  SYNCS.PHASECHK.TRANS64.TRYWAIT P0, [R5+URZ], R0 ;  /* 0x00000000050075a7 */ /* 0x000ee4000800017f */
[----:B---3--:R-:W-:Y:S05]  /*120d0*/  @!P0 BRA `(.L_x_3317) ;  /* 0x0000001800048947 */ /* 0x008fea0003800000 */
.L_x_3364:
[----:B------:R-:W-:Y:S05]  /*120e0*/  @!P2 BRA `(.L_x_3318) ;  /* 0x000000000004a947 */ /* 0x000fea0003800000 */
[----:B------:R-:W-:Y:S01]  /*120f0*/  BPT.TRAP 0x1 ;  /* 0x000000040000795c */ /* 0x000fe20000300000 */
.L_x_3318:
[----:B-1----:R-:W-:-:S04]  /*12100*/  VIADD R2, R2, 0x38860 ;  /* 0x0003886002027836 */ /* 0x002fc80000000000 */
[----:B---3--:R-:W-:-:S04]  /*12110*/  IMAD R5, R6, 0x8, R2 ;  /* 0x0000000806057824 */ /* 0x008fc800078e0202 */
[----:B------:R-:W1:Y:S02]  /*12120*/  SYNCS.PHASECHK.TRANS64.TRYWAIT P0, [R5+URZ], R4 ;  /* 0x00000004050075a7 */ /* 0x000e64000800017f */
[----:B-1----:R-:W-:Y:S05]  /*12130*/  @!P0 BRA `(.L_x_3319) ;  /* 0x0000001800008947 */ /* 0x002fea0003800000 */
.L_x_3365:
[----:B------:R-:W-:-:S07]  /*12140*/  IMAD R3, R3, 0x8, R2 ;  /* 0x0000000803037824 */ /* 0x000fce00078e0202 */
.L_x_3320:
[----:B---3--:R3:W4:Y:S02]  /*12150*/  SYNCS.PHASECHK.TRANS64.TRYWAIT P0, [R3+URZ], R0 ;  /* 0x00000000030075a7 */ /* 0x008724000800017f */
[----:B----4-:R-:W-:Y:S05]  /*12160*/  @!P0 NANOSLEEP.SYNCS 0x989680 ;  /* 0x009896800000895d */ /* 0x010fea0003900000 */
[----:B------:R-:W4:Y:S02]  /*12170*/  @!P0 SYNCS.PHASECHK.TRANS64 P0, [R3+URZ], R0 ;  /* 0x00000000030085a7 */ /* 0x000f24000800007f */
[----:B----4-:R-:W-:Y:S05]  /*12180*/  @!P0 BRA `(.L_x_3320) ;  /* 0xfffffffc00f08947 */ /* 0x010fea000383ffff */
.L_x_3185:
[----:B------:R-:W-:Y:S05]  /*12190*/  BSYNC B6 ;  /* 0x0000000000067941 */ /* 0x000fea0003800000 */
.L_x_3182:
[----:B------:R-:W-:Y:S05]  /*121a0*/  EXIT ;  /* 0x000000000000794d */ /* 0x000fea0003800000 */
.L_x_3193:
[----:B0-----:R0:W1:Y:S02]  /*121b0*/  SYNCS.PHASECHK.TRANS64.TRYWAIT P0, [R184+URZ+0x38800], R7 ;  /* 0x03880007b80075a7 */ /* 0x001064000800017f */
[----:B-1----:R-:W-:Y:S05]  /*121c0*/  @!P0 NANOSLEEP.SYNCS 0x989680 ;  /* 0x009896800000895d */ /* 0x002fea0003900000 */
[----:B------:R-:W1:Y:S02]  /*121d0*/  @!P0 SYNCS.PHASECHK.TRANS64 P0, [R184+URZ+0x38800], R7 ;  /* 0x03880007b80085a7 */ /* 0x000e64000800007f */
[----:B-1----:R-:W-:Y:S05]  /*121e0*/  @!P0 BRA `(.L_x_3193) ;  /* 0xfffffffc00f08947 */ /* 0x002fea000383ffff */
[----:B------:R-:W-:Y:S05]  /*121f0*/  BRA `(.L_x_3321) ;  /* 0xffffff1000907947 */ /* 0x000fea000383ffff */
.L_x_3197:
[----:B--2---:R2:W3:Y:S02]  /*12200*/  SYNCS.PHASECHK.TRANS64.TRYWAIT P1, [R184+URZ+0x38830], R7 ;  /* 0x03883007b80075a7 */ /* 0x0044e4000802017f */
[----:B---3--:R-:W-:Y:S05]  /*12210*/  @!P1 NANOSLEEP.SYNCS 0x989680 ;  /* 0x009896800000995d */ /* 0x008fea0003900000 */
[----:B------:R-:W3:Y:S02]  /*12220*/  @!P1 SYNCS.PHASECHK.TRANS64 P1, [R184+URZ+0x38830], R7 ;  /* 0x03883007b80095a7 */ /* 0x000ee4000802007f */
[----:B---3--:R-:W-:Y:S05]  /*12230*/  @!P1 BRA `(.L_x_3197) ;  /* 0xfffffffc00f09947 */ /* 0x008fea000383ffff */
[----:B------:R-:W-:Y:S05]  /*12240*/  BRA `(.L_x_3196) ;  /* 0xffffff1000dc7947 */ /* 0x000fea000383ffff */
.L_x_3198:
[----:B---3--:R3:W4:Y:S02]  /*12250*/  SYNCS.PHASECHK.TRANS64.TRYWAIT P1, [R184+URZ+0x38810], R7 ;  /* 0x03881007b80075a7 */ /* 0x008724000802017f */
[----:B----4-:R-:W-:Y:S05]  /*12260*/  @!P1 NANOSLEEP.SYNCS 0x989680 ;  /* 0x009896800000995d */ /* 0x010fea0003900000 */
[----:B------:R-:W4:Y:S02]  /*12270*/  @!P1 SYNCS.PHASECHK.TRANS64 P1, [R184+URZ+0x38810], R7 ;  /* 0x03881007b80095a7 */ /* 0x000f24000802007f */
[----:B----4-:R-:W-:Y:S05]  /*12280*/  @!P1 BRA `(.L_x_3198) ;  /* 0xfffffffc00f09947 */ /* 0x010fea000383ffff */
[----:B------:R-:W-:Y:S05]  /*12290*/  BRA `(.L_x_3322) ;  /* 0xffffff1400cc7947 */ /* 0x000fea000383ffff */
.L_x_3202:
[----:B------:R0:W0:Y:S02]  /*122a0*/  SYNCS.PHASECHK.TRANS64.TRYWAIT P1, [R184+URZ+0x38850], R7 ;  /* 0x03885007b80075a7 */ /* 0x000024000802017f */
[----:B0-----:R-:W-:Y:S05]  /*122b0*/  @!P1 NANOSLEEP.SYNCS 0x989680 ;  /* 0x009896800000995d */ /* 0x001fea0003900000 */
[----:B------:R-:W0:Y:S02]  /*122c0*/  @!P1 SYNCS.PHASECHK.TRANS64 P1, [R184+URZ+0x38850], R7 ;  /* 0x03885007b80095a7 */ /* 0x000e24000802007f */
[----:B0-----:R-:W-:Y:S05]  /*122d0*/  @!P1 BRA `(.L_x_3202) ;  /* 0xfffffffc00f09947 */ /* 0x001fea000383ffff */
[----:B------:R-:W-:Y:S05]  /*122e0*/  BRA `(.L_x_3201) ;  /* 0xffffff1400f87947 */ /* 0x000fea000383ffff */
.L_x_3207:
[----:B-1----:R1:W2:Y:S02]  /*122f0*/  SYNCS.PHASECHK.TRANS64.TRYWAIT P3, [R195+URZ+0x38830], R200 ;  /* 0x038830c8c30075a7 */ /* 0x0022a4000806017f */
[----:B--2---:R-:W-:Y:S05]  /*12300*/  @!P3 NANOSLEEP.SYNCS 0x989680 ;  /* 0x009896800000b95d */ /* 0x004fea0003900000 */
[----:B------:R-:W2:Y:S02]  /*12310*/  @!P3 SYNCS.PHASECHK.TRANS64 P3, [R195+URZ+0x38830], R200 ;  /* 0x038830c8c300b5a7 */ /* 0x000ea4000806007f */
[----:B--2---:R-:W-:Y:S05]  /*12320*/  @!P3 BRA `(.L_x_3207) ;  /* 0xfffffffc00f0b947 */ /* 0x004fea000383ffff */
[----:B------:R-:W-:Y:S05]  /*12330*/  BRA `(.L_x_3206) ;  /* 0xffffff4400347947 */ /* 0x000fea000383ffff */
.L_x_3211:
[----:B---3--:R3:W4:Y:S02]  /*12340*/  SYNCS.PHASECHK.TRANS64.TRYWAIT P3, [R195+URZ+0x38850], R200 ;  /* 0x038850c8c30075a7 */ /* 0x008724000806017f */
[----:B----4-:R-:W-:Y:S05]  /*12350*/  @!P3 NANOSLEEP.SYNCS 0x989680 ;  /* 0x009896800000b95d */ /* 0x010fea0003900000 */
[----:B------:R-:W4:Y:S02]  /*12360*/  @!P3 SYNCS.PHASECHK.TRANS64 P3, [R195+URZ+0x38850], R200 ;  /* 0x038850c8c300b5a7 */ /* 0x000f24000806007f */
[----:B----4-:R-:W-:Y:S05]  /*12370*/  @!P3 BRA `(.L_x_3211) ;  /* 0xfffffffc00f0b947 */ /* 0x010fea000383ffff */
[----:B------:R-:W-:Y:S05]  /*12380*/  BRA `(.L_x_3210) ;  /* 0xffffff4400fc7947 */ /* 0x000fea000383ffff */
.L_x_3224:
[----:B------:R-:W-:Y:S02]  /*12390*/  IMAD.MOV.U32 R13, RZ, RZ, R6 ;  /* 0x000000ffff0d7224 */ /* 0x000fe400078e0006 */
[----:B------:R-:W-:Y:S02]  /*123a0*/  IMAD.MOV.U32 R12, RZ, RZ, RZ ;  /* 0x000000ffff0c7224 */ /* 0x000fe400078e00ff */
[----:B------:R-:W-:Y:S02]  /*123b0*/  IMAD.MOV.U32 R11, RZ, RZ, 0x1f ;  /* 0x0000001fff0b7424 */ /* 0x000fe400078e00ff */
[----:B------:R-:W-:-:S07]  /*123c0*/  IMAD.MOV.U32 R15, RZ, RZ, -0x1 ;  /* 0xffffffffff0f7424 */ /* 0x000fce00078e00ff */
[----:B------:R-:W-:Y:S05]  /*123d0*/  WARPSYNC.COLLECTIVE R15, `(.L_x_3323) ;  /* 0x000000000f087348 */ /* 0x000fea0003c00000 */
[----:B------:R0:W1:Y:S02]  /*123e0*/  SHFL.IDX P6, R14, R13, R12, R11 ;  /* 0x0000000c0d0e7389 */ /* 0x00006400000c000b */
[----:B01----:R-:W-:Y:S01]  /*123f0*/  ENDCOLLECTIVE ;  /* 0x000000000000791b */ /* 0x003fe20003800000 */
.L_x_3323:
[----:B------:R-:W-:Y:S05]  /*12400*/  BRA `(.L_x_3324) ;  /* 0xffffffb000447947 */ /* 0x000fea000383ffff */
.L_x_3226:
[----:B------:R-:W-:Y:S01]  /*12410*/  BSSY B0, `(.L_x_3325) ;  /* 0x0000006000007945 */ /* 0x000fe20003800000 */
[----:B------:R-:W-:-:S07]  /*12420*/  IMAD.MOV.U32 R15, RZ, RZ, -0x1 ;  /* 0xffffffffff0f7424 */ /* 0x000fce00078e00ff */
[----:B0-----:R-:W-:Y:S05]  /*12430*/  WARPSYNC.COLLECTIVE R15, `(.L_x_3326) ;  /* 0x000000000f0c7348 */ /* 0x001fea0003c00000 */
[----:B------:R-:W-:Y:S02]  /*12440*/  ELECT P6, UR62, PT ;  /* 0x00000000003e782f */ /* 0x000fe400038c0000 */
[----:B------:R-:W-:Y:S01]  /*12450*/  MOV R14, UR62 ;  /* 0x0000003e000e7c02 */ /* 0x000fe20008000f00 */
[----:B0-----:R-:W-:Y:S10]  /*12460*/  ENDCOLLECTIVE ;  /* 0x000000000000791b */ /* 0x001ff40003800000 */
.L_x_3326:
[----:B------:R-:W-:Y:S05]  /*12470*/  BSYNC B0 ;  /* 0x0000000000007941 */ /* 0x000fea0003800000 */
.L_x_3325:
[----:B------:R-:W-:Y:S05]  /*12480*/  BRA `(.L_x_3327) ;  /* 0xffffffb000487947 */ /* 0x000fea000383ffff */
.L_x_3228:
[----:B-1----:R-:W-:-:S04]  /*12490*/  IMAD.U32 R3, RZ, RZ, UR38 ;  /* 0x00000026ff037e24 */ /* 0x002fc8000f8e00ff */
[----:B------:R1:W2:Y:S03]  /*124a0*/  SYNCS.PHASECHK.TRANS64.TRYWAIT P0, [R3+URZ+0x38840], R0 ;  /* 0x03884000030075a7 */ /* 0x0002a6000800017f */
[----:B--2---:R-:W-:Y:S05]  /*124b0*/  @!P0 NANOSLEEP.SYNCS 0x989680 ;  /* 0x009896800000895d */ /* 0x004fea0003900000 */
[----:B------:R-:W2:Y:S02]  /*124c0*/  @!P0 SYNCS.PHASECHK.TRANS64 P0, [R3+URZ+0x38840], R0 ;  /* 0x03884000030085a7 */ /* 0x000ea4000800007f */
[----:B--2---:R-:W-:Y:S05]  /*124d0*/  @!P0 BRA `(.L_x_3228) ;  /* 0xfffffffc00ec8947 */ /* 0x004fea000383ffff */
[----:B------:R-:W-:Y:S05]  /*124e0*/  BRA `(.L_x_3328) ;  /* 0xffffffb000ac7947 */ /* 0x000fea000383ffff */
.L_x_3231:
[----:B------:R-:W-:Y:S02]  /*124f0*/  IMAD R6, R12, 0x40, R6 ;  /* 0x000000400c067824 */ /* 0x000fe400078e0206 */
[----:B------:R-:W-:Y:S02]  /*12500*/  IMAD.MOV.U32 R13, RZ, RZ, R3 ;  /* 0x000000ffff0d7224 */ /* 0x000fe400078e0003 */
[----:B------:R-:W-:Y:S01]  /*12510*/  IMAD.MOV.U32 R12, RZ, RZ, RZ ;  /* 0x000000ffff0c7224 */ /* 0x000fe200078e00ff */
[----:B------:R0:W-:Y:S01]  /*12520*/  STL [R1+0x4], R6 ;  /* 0x0000040601007387 */ /* 0x0001e20000100800 */
[----:B------:R-:W-:Y:S02]  /*12530*/  IMAD.MOV.U32 R11, RZ, RZ, 0x181f ;  /* 0x0000181fff0b7424 */ /* 0x000fe400078e00ff */
[----:B------:R-:W-:-:S07]  /*12540*/  IMAD.MOV.U32 R15, RZ, RZ, -0x1 ;  /* 0xffffffffff0f7424 */ /* 0x000fce00078e00ff */
[----:B0-----:R-:W-:Y:S05]  /*12550*/  WARPSYNC.COLLECTIVE R15, `(.L_x_3329) ;  /* 0x000000000f087348 */ /* 0x001fea0003c00000 */
[----:B------:R1:W2:Y:S02]  /*12560*/  SHFL.IDX P6, R14, R13, R12, R11 ;  /* 0x0000000c0d0e7389 */ /* 0x0002a400000c000b */
[----:B012---:R-:W-:Y:S01]  /*12570*/  ENDCOLLECTIVE ;  /* 0x000000000000791b */ /* 0x007fe20003800000 */
.L_x_3329:
[----:B------:R-:W-:Y:S02]  /*12580*/  IMAD.MOV.U32 R13, RZ, RZ, R0 ;  /* 0x000000ffff0d7224 */ /* 0x000fe400078e0000 */
[----:B------:R-:W-:-:S07]  /*12590*/  IMAD.MOV.U32 R4, RZ, RZ, R14 ;  /* 0x000000ffff047224 */ /* 0x000fce00078e000e */
[----:B------:R-:W-:Y:S05]  /*125a0*/  WARPSYNC.COLLECTIVE R15, `(.L_x_3330) ;  /* 0x000000000f087348 */ /* 0x000fea0003c00000 */
[----:B------:R0:W1:Y:S02]  /*125b0*/  SHFL.IDX P6, R14, R13, R12, R11 ;  /* 0x0000000c0d0e7389 */ /* 0x00006400000c000b */
[----:B01----:R-:W-:Y:S01]  /*125c0*/  ENDCOLLECTIVE ;  /* 0x000000000000791b */ /* 0x003fe20003800000 */
.L_x_3330:
[----:B------:R-:W-:Y:S01]  /*125d0*/  ULDC UR4, c[0x0][0x288] ;  /* 0x0000a20000047ab9 */ /* 0x000fe20000000800 */
[----:B------:R-:W-:Y:S01]  /*125e0*/  ULDC.64 UR6, c[0x0][0x208] ;  /* 0x0000820000067ab9 */ /* 0x000fe20000000a00 */
[----:B------:R-:W-:-:S05]  /*125f0*/  IMAD R2, R7, UR4, RZ ;  /* 0x0000000407027c24 */ /* 0x000fca000f8e02ff */
[----:B------:R-:W-:Y:S01]  /*12600*/  ISETP.GE.AND P1, PT, R6, R2, PT ;  /* 0x000000020600720c */ /* 0x000fe20003f26270 */
[----:B------:R-:W-:Y:S02]  /*12610*/  IMAD.MOV.U32 R13, RZ, RZ, R3 ;  /* 0x000000ffff0d7224 */ /* 0x000fe400078e0003 */
[----:B------:R-:W-:-:S10]  /*12620*/  IMAD.MOV.U32 R12, RZ, RZ, 0x1 ;  /* 0x00000001ff0c7424 */ /* 0x000fd400078e00ff */
[----:B------:R-:W-:Y:S02]  /*12630*/  @!P1 LEA R9, R8, UR38, 0x1 ;  /* 0x0000002608099c11 */ /* 0x000fe4000f8e08ff */
[----:B------:R-:W-:-:S05]  /*12640*/  @!P1 LEA R14, P2, R10, R14, 0x1 ;  /* 0x0000000e0a0e9211 */ /* 0x000fca00078408ff */
[----:B------:R-:W-:Y:S02]  /*12650*/  @!P1 IMAD.X R5, RZ, RZ, R4, P2 ;  /* 0x000000ffff059224 */ /* 0x000fe400010e0604 */
[----:B------:R-:W-:-:S05]  /*12660*/  @!P1 IMAD.MOV.U32 R4, RZ, RZ, R14 ;  /* 0x000000ffff049224 */ /* 0x000fca00078e000e */
[----:B------:R-:W-:Y:S01]  /*12670*/  @!PT LDS RZ, [RZ] ;  /* 0x00000000fffff984 */ /* 0x000fe20000000800 */
[----:B------:R-:W-:Y:S01]  /*12680*/  @!PT LDS RZ, [RZ] ;  /* 0x00000000fffff984 */ /* 0x000fe20000000800 */
[----:B------:R-:W-:Y:S01]  /*12690*/  @!PT LDS RZ, [RZ] ;  /* 0x00000000fffff984 */ /* 0x000fe20000000800 */
[----:B------:R0:W-:Y:S02]  /*126a0*/  @!P1 LDGSTS.E.BYPASS.LTC128B.128 [R9+0x20400], desc[UR6][R4.64], !P0 ;  /* 0x2040000004099fae */ /* 0x0001e4000c101d46 */
[----:B0-----:R-:W-:Y:S05]  /*126b0*/  WARPSYNC.COLLECTIVE R15, `(.L_x_3331) ;  /* 0x000000000f087348 */ /* 0x001fea0003c00000 */
[----:B------:R1:W2:Y:S02]  /*126c0*/  SHFL.IDX P6, R14, R13, R12, R11 ;  /* 0x0000000c0d0e7389 */ /* 0x0002a400000c000b */
[----:B012---:R-:W-:Y:S01]  /*126d0*/  ENDCOLLECTIVE ;  /* 0x000000000000791b */ /* 0x007fe20003800000 */
.L_x_3331:
[----:B------:R-:W-:-:S04]  /*126e0*/  IMAD.MOV.U32 R9, RZ, RZ, R6 ;  /* 0x000000ffff097224 */ /* 0x000fc800078e0006 */
[C---:B------:R-:W-:Y:S02]  /*126f0*/  VIADD R5, R9.reuse, 0x10 ;  /* 0x0000001009057836 */ /* 0x040fe40000000000 */
[----:B------:R-:W-:Y:S02]  /*12700*/  IMAD.MOV.U32 R13, RZ, RZ, R0 ;  /* 0x000000ffff0d7224 */ /* 0x000fe400078e0000 */
[----:B------:R-:W-:Y:S01]  /*12710*/  VIADD R9, R9, 0x20 ;  /* 0x0000002009097836 */ /* 0x000fe20000000000 */
[----:B------:R-:W-:Y:S01]  /*12720*/  ISETP.GE.AND P1, PT, R5, R2, PT ;  /* 0x000000020500720c */ /* 0x000fe20003f26270 */
[----:B------:R0:W-:Y:S04]  /*12730*/  STL [R1+0xc], R5 ;  /* 0x00000c0501007387 */ /* 0x0001e80000100800 */
[----:B------:R0:W-:Y:S01]  /*12740*/  STL [R1+0x10], R9 ;  /* 0x0000100901007387 */ /* 0x0001e20000100800 */
[----:B------:R-:W-:-:S07]  /*12750*/  IMAD.MOV.U32 R4, RZ, RZ, R14 ;  /* 0x000000ffff047224 */ /* 0x000fce00078e000e */
[----:B0-----:R-:W-:Y:S05]  /*12760*/  WARPSYNC.COLLECTIVE R15, `(.L_x_3332) ;  /* 0x000000000f087348 */ /* 0x001fea0003c00000 */
[----:B------:R1:W2:Y:S02]  /*12770*/  SHFL.IDX P6, R14, R13, R12, R11 ;  /* 0x0000000c0d0e7389 */ /* 0x0002a400000c000b */
[----:B012---:R-:W-:Y:S01]  /*12780*/  ENDCOLLECTIVE ;  /* 0x000000000000791b */ /* 0x007fe20003800000 */
.L_x_3332:
[----:B------:R-:W-:Y:S01]  /*12790*/  ULDC.64 UR4, c[0x0][0x208] ;  /* 0x0000820000047ab9 */ /* 0x000fe20000000a00 */
[----:B------:R-:W-:Y:S01]  /*127a0*/  @!P1 LEA R7, R8, UR38, 0x1 ;  /* 0x0000002608079c11 */ /* 0x000fe2000f8e08ff */
[----:B------:R-:W-:Y:S02]  /*127b0*/  IMAD.MOV.U32 R13, RZ, RZ, R3 ;  /* 0x000000ffff0d7224 */ /* 0x000fe400078e0003 */
[----:B------:R-:W-:Y:S01]  /*127c0*/  IMAD.MOV.U32 R12, RZ, RZ, 0x2 ;  /* 0x00000002ff0c7424 */ /* 0x000fe200078e00ff */
[----:B------:R-:W-:-:S05]  /*127d0*/  @!P1 LEA R6, P2, R10, R14, 0x1 ;  /* 0x0000000e0a069211 */ /* 0x000fca00078408ff */
[----:B------:R-:W-:Y:S02]  /*127e0*/  @!P1 IMAD.X R5, RZ, RZ, R4, P2 ;  /* 0x000000ffff059224 */ /* 0x000fe400010e0604 */
[----:B------:R-:W-:-:S05]  /*127f0*/  @!P1 IMAD.MOV.U32 R4, RZ, RZ, R6 ;  /* 0x000000ffff049224 */ /* 0x000fca00078e0006 */
[----:B------:R-:W-:Y:S01]  /*12800*/  @!PT LDS RZ, [RZ] ;  /* 0x00000000fffff984 */ /* 0x000fe20000000800 */
[----:B------:R-:W-:Y:S01]  /*12810*/  @!PT LDS RZ, [RZ] ;  /* 0x00000000fffff984 */ /* 0x000fe20000000800 */
[----:B------:R-:W-:Y:S01]  /*12820*/  @!PT LDS RZ, [RZ] ;  /* 0x00000000fffff984 */ /* 0x000fe20000000800 */
[----:B------:R0:W-:Y:S01]  /*12830*/  @!P1 LDGSTS.E.BYPASS.LTC128B.128 [R7+0x20c00], desc[UR4][R4.64], !P0 ;  /* 0x20c0000004079fae */ /* 0x0001e2000c101d44 */
[----:B------:R-:W-:-:S13]  /*12840*/  ISETP.GE.AND P1, PT, R9, R2, PT ;  /* 0x000000020900720c */ /* 0x000fda0003f26270 */
[----:B0-----:R-:W-:Y:S05]  /*12850*/  WARPSYNC.COLLECTIVE R15, `(.L_x_3333) ;  /* 0x000000000f087348 */ /* 0x001fea0003c00000 */
[----:B------:R1:W2:Y:S02]  /*12860*/  SHFL.IDX P6, R14, R13, R12, R11 ;  /* 0x0000000c0d0e7389 */ /* 0x0002a400000c000b */
[----:B012---:R-:W-:Y:S01]  /*12870*/  ENDCOLLECTIVE ;  /* 0x000000000000791b */ /* 0x007fe20003800000 */
.L_x_3333:
[----:B------:R-:W-:Y:S01]  /*12880*/  @!P1 LEA R6, R8, UR38, 0x1 ;  /* 0x0000002608069c11 */ /* 0x000fe2000f8e08ff */
[----:B------:R-:W-:Y:S02]  /*12890*/  IMAD.MOV.U32 R13, RZ, RZ, R0 ;  /* 0x000000ffff0d7224 */ /* 0x000fe400078e0000 */
[----:B------:R-:W-:-:S07]  /*128a0*/  IMAD.MOV.U32 R4, RZ, RZ, R14 ;  /* 0x000000ffff047224 */ /* 0x000fce00078e000e */
[----:B------:R-:W-:Y:S05]  /*128b0*/  WARPSYNC.COLLECTIVE R15, `(.L_x_3334) ;  /* 0x000000000f087348 */ /* 0x000fea0003c00000 */
[----:B------:R0:W1:Y:S02]  /*128c0*/  SHFL.IDX P6, R14, R13, R12, R11 ;  /* 0x0000000c0d0e7389 */ /* 0x00006400000c000b */
[----:B01----:R-:W-:Y:S01]  /*128d0*/  ENDCOLLECTIVE ;  /* 0x000000000000791b */ /* 0x003fe20003800000 */
.L_x_3334:
[----:B------:R-:W-:Y:S01]  /*128e0*/  ULDC.64 UR4, c[0x0][0x208] ;  /* 0x0000820000047ab9 */ /* 0x000fe20000000a00 */
[----:B------:R-:W-:Y:S02]  /*128f0*/  IMAD.MOV.U32 R13, RZ, RZ, R3 ;  /* 0x000000ffff0d7224 */ /* 0x000fe400078e0003 */
[----:B------:R-:W-:Y:S01]  /*12900*/  IMAD.MOV.U32 R12, RZ, RZ, 0x3 ;  /* 0x00000003ff0c7424 */ /* 0x000fe200078e00ff */
        /* <DEDUP_REMOVED lines=8> */
[----:B------:R0:W-:Y:S02]  /*12990*/  @!P1 LDGSTS.E.BYPASS.LTC128B.128 [R6+0x21400], desc[UR4][R4.64], !P0 ;  /* 0x2140000004069fae */ /* 0x0001e4000c101d44 */
[----:B0-----:R-:W-:Y:S05]  /*129a0*/  WARPSYNC.COLLECTIVE R15, `(.L_x_3335) ;  /* 0x000000000f087348 */ /* 0x001fea0003c00000 */
[----:B------:R1:W2:Y:S02]  /*129b0*/  SHFL.IDX P6, R14, R13, R12, R11 ;  /* 0x0000000c0d0e7389 */ /* 0x0002a400000c000b */
[----:B012---:R-:W-:Y:S01]  /*129c0*/  ENDCOLLECTIVE ;  /* 0x000000000000791b */ /* 0x007fe20003800000 */
.L_x_3335:
[----:B------:R-:W-:Y:S02]  /*129d0*/  IMAD.MOV.U32 R13, RZ, RZ, R0 ;  /* 0x000000ffff0d7224 */ /* 0x000fe400078e0000 */
[----:B------:R-:W-:-:S07]  /*129e0*/  IMAD.MOV.U32 R3, RZ, RZ, R14 ;  /* 0x000000ffff037224 */ /* 0x000fce00078e000e */
[----:B------:R-:W-:Y:S05]  /*129f0*/  WARPSYNC.COLLECTIVE R15, `(.L_x_3336) ;  /* 0x000000000f087348 */ /* 0x000fea0003c00000 */
[----:B------:R0:W1:Y:S02]  /*12a00*/  SHFL.IDX P6, R14, R13, R12, R11 ;  /* 0x0000000c0d0e7389 */ /* 0x00006400000c000b */
[----:B01----:R-:W-:Y:S01]  /*12a10*/  ENDCOLLECTIVE ;  /* 0x000000000000791b */ /* 0x003fe20003800000 */
.L_x_3336:
[----:B------:R-:W-:Y:S05]  /*12a20*/  BRA `(.L_x_3337) ;  /* 0xffffffb400947947 */ /* 0x000fea000383ffff */
.L_x_3233:
        /* <DEDUP_REMOVED lines=8> */
.L_x_3339:
[----:B------:R-:W-:Y:S05]  /*12ab0*/  BSYNC B0 ;  /* 0x0000000000007941 */ /* 0x000fea0003800000 */
.L_x_3338:
[----:B------:R-:W0:Y:S01]  /*12ac0*/  S2R R3, SR_TID.X ;  /* 0x0000000000037919 */ /* 0x000e220000002100 */
[----:B------:R-:W-:-:S05]  /*12ad0*/  LOP3.LUT R8, R8, 0x7f, RZ, 0xc0, !PT ;  /* 0x0000007f08087812 */ /* 0x000fca00078ec0ff */
[----:B------:R-:W-:Y:S02]  /*12ae0*/  IMAD.SHL.U32 R9, R8, 0x8, RZ ;  /* 0x0000000808097824 */ /* 0x000fe400078e00ff */
[----:B------:R-:W-:Y:S02]  /*12af0*/  IMAD.MOV.U32 R13, RZ, RZ, R0 ;  /* 0x000000ffff0d7224 */ /* 0x000fe400078e0000 */
[----:B------:R-:W-:Y:S02]  /*12b00*/  IMAD.MOV.U32 R12, RZ, RZ, RZ ;  /* 0x000000ffff0c7224 */ /* 0x000fe400078e00ff */
[----:B------:R-:W-:Y:S02]  /*12b10*/  IMAD.MOV.U32 R11, RZ, RZ, 0x181f ;  /* 0x0000181fff0b7424 */ /* 0x000fe400078e00ff */
[----:B------:R-:W-:Y:S02]  /*12b20*/  IMAD.MOV.U32 R15, RZ, RZ, -0x1 ;  /* 0xffffffffff0f7424 */ /* 0x000fe400078e00ff */
[----:B0-----:R-:W-:-:S05]  /*12b30*/  IMAD.SHL.U32 R8, R3, 0x8, RZ ;  /* 0x0000000803087824 */ /* 0x001fca00078e00ff */
[----:B------:R-:W-:-:S04]  /*12b40*/  LOP3.LUT R8, R8, 0x1f8, RZ, 0xc0, !PT ;  /* 0x000001f808087812 */ /* 0x000fc800078ec0ff */
[----:B------:R-:W-:-:S04]  /*12b50*/  LOP3.LUT R8, R8, 0x38, R3, 0x78, !PT ;  /* 0x0000003808087812 */ /* 0x000fc800078e7803 */
[----:B------:R-:W-:Y:S01]  /*12b60*/  LOP3.LUT R8, R8, 0x200, R9, 0xf8, !PT ;  /* 0x0000020008087812 */ /* 0x000fe200078ef809 */
[----:B------:R-:W-:Y:S01]  /*12b70*/  IMAD.MOV.U32 R2, RZ, RZ, R14 ;  /* 0x000000ffff027224 */ /* 0x000fe200078e000e */
[----:B------:R0:W5:Y:S03]  /*12b80*/  LDL.LU R9, [R1+0xc] ;  /* 0x00000c0001097983 */ /* 0x0001660000300800 */
[----:B------:R-:W-:-:S07]  /*12b90*/  IMAD.MOV.U32 R3, RZ, RZ, R8 ;  /* 0x000000ffff037224 */ /* 0x000fce00078e0008 */
[----:B0----5:R-:W-:Y:S05]  /*12ba0*/  WARPSYNC.COLLECTIVE R15, `(.L_x_3340) ;  /* 0x000000000f087348 */ /* 0x021fea0003c00000 */
[----:B------:R1:W2:Y:S02]  /*12bb0*/  SHFL.IDX P6, R14, R13, R12, R11 ;  /* 0x0000000c0d0e7389 */ /* 0x0002a400000c000b */
[----:B012--5:R-:W-:Y:S01]  /*12bc0*/  ENDCOLLECTIVE ;  /* 0x000000000000791b */ /* 0x027fe20003800000 */
.L_x_3340:
[----:B------:R-:W-:Y:S01]  /*12bd0*/  ULDC UR4, c[0x0][0x288] ;  /* 0x0000a20000047ab9 */ /* 0x000fe20000000800 */
[----:B------:R-:W2:Y:S04]  /*12be0*/  LDL.LU R8, [R1+0x10] ;  /* 0x0000100001087983 */ /* 0x000ea80000300800 */
[----:B------:R-:W3:Y:S01]  /*12bf0*/  LDL.LU R11, [R1+0x4] ;  /* 0x00000400010b7983 */ /* 0x000ee20000300800 */
[----:B------:R-:W-:Y:S01]  /*12c00*/  IMAD R7, R7, UR4, RZ ;  /* 0x0000000407077c24 */ /* 0x000fe2000f8e02ff */
[----:B------:R-:W-:Y:S01]  /*12c10*/  LOP3.LUT R17, R17, 0xffffff7f, RZ, 0xc0, !PT ;  /* 0xffffff7f11117812 */ /* 0x000fe200078ec0ff */
[----:B------:R-:W-:-:S03]  /*12c20*/  IMAD.MOV.U32 R15, RZ, RZ, R3 ;  /* 0x000000ffff0f7224 */ /* 0x000fc600078e0003 */
[----:B------:R-:W-:Y:S01]  /*12c30*/  @P1 LOP3.LUT R17, R17, 0x80, RZ, 0xfc, !PT ;  /* 0x0000008011111812 */ /* 0x000fe200078efcff */
[----:B------:R-:W-:-:S03]  /*12c40*/  IMAD.MOV.U32 R3, RZ, RZ, R14 ;  /* 0x000000ffff037224 */ /* 0x000fc600078e000e */
[C---:B------:R-:W-:Y:S02]  /*12c50*/  LOP3.LUT P1, RZ, R17.reuse, 0x10, RZ, 0xc0, !PT ;  /* 0x0000001011ff7812 */ /* 0x040fe4000782c0ff */
[----:B------:R-:W-:Y:S01]  /*12c60*/  LOP3.LUT R17, R17, 0xffffffbf, RZ, 0xc0, !PT ;  /* 0xffffffbf11117812 */ /* 0x000fe200078ec0ff */
[----:B------:R-:W-:Y:S01]  /*12c70*/  ULDC.64 UR6, c[0x0][0x208] ;  /* 0x0000820000067ab9 */ /* 0x000fe20000000a00 */
[----:B------:R-:W-:Y:S02]  /*12c80*/  IMAD.MOV.U32 R13, RZ, RZ, R6 ;  /* 0x000000ffff0d7224 */ /* 0x000fe400078e0006 */
[----:B------:R-:W-:Y:S01]  /*12c90*/  IMAD.MOV.U32 R12, RZ, RZ, 0x1 ;  /* 0x00000001ff0c7424 */ /* 0x000fe200078e00ff */
[-C--:B--2---:R-:W-:Y:S02]  /*12ca0*/  ISETP.GE.AND P3, PT, R8, R7.reuse, PT ;  /* 0x000000070800720c */ /* 0x084fe40003f66270 */
[----:B---3--:R-:W-:-:S11]  /*12cb0*/  ISETP.GE.AND P4, PT, R11, R7, PT ;  /* 0x000000070b00720c */ /* 0x008fd60003f86270 */
[----:B------:R-:W-:Y:S02]  /*12cc0*/  @P3 LOP3.LUT R17, R17, 0x40, RZ, 0xfc, !PT ;  /* 0x0000004011113812 */ /* 0x000fe400078efcff */
[----:B------:R-:W-:-:S05]  /*12cd0*/  @!P4 LEA R3, P6, R10, R3, 0x1 ;  /* 0x000000030a03c211 */ /* 0x000fca00078c08ff */
[----:B------:R-:W-:Y:S01]  /*12ce0*/  @!P4 IMAD.X R2, RZ, RZ, R2, P6 ;  /* 0x000000ffff02c224 */ /* 0x000fe200030e0602 */
[----:B------:R-:W-:-:S04]  /*12cf0*/  LOP3.LUT P6, RZ, R17, 0x8, RZ, 0xc0, !PT ;  /* 0x0000000811ff7812 */ /* 0x000fc800078cc0ff */
[----:B------:R-:W-:-:S04]  /*12d00*/  @!P4 LOP3.LUT R3, R3, R2, RZ, 0x3c, !PT ;  /* 0x000000020303c212 */ /* 0x000fc800078e3cff */
[----:B------:R-:W-:Y:S02]  /*12d10*/  @!P4 LOP3.LUT R2, R3, R2, RZ, 0x3c, !PT ;  /* 0x000000020302c212 */ /* 0x000fe400078e3cff */
[----:B------:R-:W-:Y:S02]  /*12d20*/  ISETP.GE.AND P2, PT, R9, R7, PT ;  /* 0x000000070900720c */ /* 0x000fe40003f46270 */
[----:B------:R-:W-:Y:S02]  /*12d30*/  @!P4 LOP3.LUT R8, R4, 0x40, RZ, 0xc0, !PT ;  /* 0x000000400408c812 */ /* 0x000fe400078ec0ff */
[----:B------:R-:W-:Y:S02]  /*12d40*/  @!P4 LEA R9, R15, UR38, 0x1 ;  /* 0x000000260f09cc11 */ /* 0x000fe4000f8e08ff */
[----:B------:R-:W-:Y:S02]  /*12d50*/  @!P4 LOP3.LUT R3, R3, R2, RZ, 0x3c, !PT ;  /* 0x000000020303c212 */ /* 0x000fe400078e3cff */
[----:B------:R-:W-:-:S02]  /*12d60*/  LOP3.LUT P3, RZ, R17, 0x4, RZ, 0xc0, !PT ;  /* 0x0000000411ff7812 */ /* 0x000fc4000786c0ff */
[----:B------:R-:W-:Y:S01]  /*12d70*/  @!P4 SHF.R.U32.HI R8, RZ, 0x2, R8 ;  /* 0x00000002ff08c819 */ /* 0x000fe20000011608 */
[----:B------:R-:W-:Y:S01]  /*12d80*/  @!PT LDS RZ, [RZ] ;  /* 0x00000000fffff984 */ /* 0x000fe20000000800 */
[----:B------:R-:W-:Y:S01]  /*12d90*/  @!PT LDS RZ, [RZ] ;  /* 0x00000000fffff984 */ /* 0x000fe20000000800 */
[----:B------:R-:W-:Y:S01]  /*12da0*/  @!PT LDS RZ, [RZ] ;  /* 0x00000000fffff984 */ /* 0x000fe20000000800 */
[----:B------:R-:W-:Y:S01]  /*12db0*/  @!P4 LDGSTS.E.BYPASS.LTC128B.128 [R9+0x26400], desc[UR6][R2.64], !P1 ;  /* 0x264000000209cfae */ /* 0x000fe2000c901d46 */
[----:B------:R-:W-:-:S03]  /*12dc0*/  LOP3.LUT P1, RZ, R17, 0x80, RZ, 0xc0, !PT ;  /* 0x0000008011ff7812 */ /* 0x000fc6000782c0ff */
        /* <DEDUP_REMOVED lines=8> */
[----:B------:R-:W-:Y:S01]  /*12e50*/  @!P4 LDGSTS.E.BYPASS.LTC128B.128 [R9+0x32400], desc[UR6][R2.64+0x300], P6 ;  /* 0x324003000209cfae */ /* 0x000fe2000b101d46 */
[----:B------:R-:W-:Y:S01]  /*12e60*/  @!P4 ISETP.NE.U32.AND P6, PT, R8, RZ, PT ;  /* 0x000000ff0800c20c */ /* 0x000fe20003fc5070 */
[----:B------:R-:W-:-:S12]  /*12e70*/  IMAD.MOV.U32 R11, RZ, RZ, 0x181f ;  /* 0x0000181fff0b7424 */ /* 0x000fd800078e00ff */
[----:B------:R0:W-:Y:S02]  /*12e80*/  @!P4 LDGSTS.E.BYPASS.LTC128B.128 [R9+0x34400], desc[UR6][R2.64+0x380], P6 ;  /* 0x344003800209cfae */ /* 0x0001e4000b101d46 */
[----:B0-----:R-:W-:Y:S02]  /*12e90*/  IMAD.MOV.U32 R9, RZ, RZ, R15 ;  /* 0x000000ffff097224 */ /* 0x001fe400078e000f */
[----:B------:R-:W-:-:S07]  /*12ea0*/  IMAD.MOV.U32 R15, RZ, RZ, -0x1 ;  /* 0xffffffffff0f7424 */ /* 0x000fce00078e00ff */
[----:B------:R-:W-:Y:S05]  /*12eb0*/  WARPSYNC.COLLECTIVE R15, `(.L_x_3341) ;  /* 0x000000000f087348 */ /* 0x000fea0003c00000 */
[----:B------:R0:W1:Y:S02]  /*12ec0*/  SHFL.IDX P6, R14, R13, R12, R11 ;  /* 0x0000000c0d0e7389 */ /* 0x00006400000c000b */
[----:B01----:R-:W-:Y:S01]  /*12ed0*/  ENDCOLLECTIVE ;  /* 0x000000000000791b */ /* 0x003fe20003800000 */
.L_x_3341:
[----:B------:R-:W-:Y:S02]  /*12ee0*/  IMAD.MOV.U32 R13, RZ, RZ, R0 ;  /* 0x000000ffff0d7224 */ /* 0x000fe400078e0000 */
[----:B------:R-:W-:-:S07]  /*12ef0*/  IMAD.MOV.U32 R8, RZ, RZ, R14 ;  /* 0x000000ffff087224 */ /* 0x000fce00078e000e */
[----:B------:R-:W-:Y:S05]  /*12f00*/  WARPSYNC.COLLECTIVE R15, `(.L_x_3342) ;  /* 0x000000000f087348 */ /* 0x000fea0003c00000 */
[----:B------:R0:W1:Y:S02]  /*12f10*/  SHFL.IDX P6, R14, R13, R12, R11 ;  /* 0x0000000c0d0e7389 */ /* 0x00006400000c000b */
[----:B01----:R-:W-:Y:S01]  /*12f20*/  ENDCOLLECTIVE ;  /* 0x000000000000791b */ /* 0x003fe20003800000 */
.L_x_3342:
[----:B------:R-:W-:Y:S01]  /*12f30*/  @!P2 LEA R21, R9, UR38, 0x1 ;  /* 0x000000260915ac11 */ /* 0x000fe2000f8e08ff */
[----:B------:R-:W-:Y:S01]  /*12f40*/  ULDC.64 UR4, c[0x0][0x208] ;  /* 0x0000820000047ab9 */ /* 0x000fe20000000a00 */
[----:B------:R-:W-:-:S05]  /*12f50*/  @!P2 LEA R10, P4, R10, R14, 0x1 ;  /* 0x0000000e0a0aa211 */ /* 0x000fca00078808ff */
[----:B------:R-:W-:Y:S01]  /*12f60*/  @!P2 IMAD.X R14, RZ, RZ, R8, P4 ;  /* 0x000000ffff0ea224 */ /* 0x000fe200020e0608 */
[C---:B------:R-:W-:Y:S02]  /*12f70*/  LOP3.LUT P4, RZ, R17.reuse, 0x10, RZ, 0xc0, !PT ;  /* 0x0000001011ff7812 */ /* 0x040fe4000788c0ff */
[----:B------:R-:W-:Y:S01]  /*12f80*/  @!P2 LOP3.LUT R8, R4, 0x40, RZ, 0xc0, !PT ;  /* 0x000000400408a812 */ /* 0x000fe200078ec0ff */
[----:B------:R-:W-:Y:S01]  /*12f90*/  @!P2 IMAD.MOV.U32 R2, RZ, RZ, R10 ;  /* 0x000000ffff02a224 */ /* 0x000fe200078e000a */
[----:B------:R-:W-:Y:S01]  /*12fa0*/  LOP3.LUT P6, RZ, R17, 0x8, RZ, 0xc0, !PT ;  /* 0x0000000811ff7812 */ /* 0x000fe200078cc0ff */
[----:B------:R-:W-:Y:S01]  /*12fb0*/  @!P2 IMAD.MOV.U32 R3, RZ, RZ, R14 ;  /* 0x000000ffff03a224 */ /* 0x000fe200078e000e */
[----:B------:R-:W-:-:S07]  /*12fc0*/  @!P2 SHF.R.U32.HI R8, RZ, 0x2, R8 ;  /* 0x00000002ff08a819 */ /* 0x000fce0000011608 */
[----:B------:R-:W-:Y:S01]  /*12fd0*/  @!PT LDS RZ, [RZ] ;  /* 0x00000000fffff984 */ /* 0x000fe20000000800 */
[----:B------:R-:W-:Y:S01]  /*12fe0*/  @!PT LDS RZ, [RZ] ;  /* 0x00000000fffff984 */ /* 0x000fe20000000800 */
[----:B------:R-:W-:Y:S01]  /*12ff0*/  @!PT LDS RZ, [RZ] ;  /* 0x00000000fffff984 */ /* 0x000fe20000000800 */
        /* <DEDUP_REMOVED lines=10> */
[----:B------:R-:W-:Y:S01]  /*130a0*/  @!P2 ISETP.NE.U32.AND P4, PT, R8, RZ, PT ;  /* 0x000000ff0800a20c */ /* 0x000fe20003f85070 */
[----:B------:R-:W-:-:S02]  /*130b0*/  IMAD.MOV.U32 R13, RZ, RZ, R6 ;  /* 0x000000ffff0d7224 */ /* 0x000fc400078e0006 */
[----:B------:R-:W-:Y:S01]  /*130c0*/  IMAD.MOV.U32 R12, RZ, RZ, 0x2 ;  /* 0x00000002ff0c7424 */ /* 0x000fe200078e00ff */
[----:B------:R-:W1:Y:S09]  /*130d0*/  S2R R10, SR_TID.X ;  /* 0x00000000000a7919 */ /* 0x000e720000002100 */
[----:B------:R0:W-:Y:S02]  /*130e0*/  @!P2 LDGSTS.E.BYPASS.LTC128B.128 [R21+0x34c00], desc[UR4][R2.64+0x380], P4 ;  /* 0x34c003800215afae */ /* 0x0001e4000a101d44 */
[----:B01----:R-:W-:Y:S05]  /*130f0*/  WARPSYNC.COLLECTIVE R15, `(.L_x_3343) ;  /* 0x000000000f087348 */ /* 0x003fea0003c00000 */
[----:B------:R2:W3:Y:S02]  /*13100*/  SHFL.IDX P6, R14, R13, R12, R11 ;  /* 0x0000000c0d0e7389 */ /* 0x0004e400000c000b */
[----:B0123--:R-:W-:Y:S01]  /*13110*/  ENDCOLLECTIVE ;  /* 0x000000000000791b */ /* 0x00ffe20003800000 */
.L_x_3343:
[----:B------:R-:W-:Y:S02]  /*13120*/  IMAD.MOV.U32 R13, RZ, RZ, R0 ;  /* 0x000000ffff0d7224 */ /* 0x000fe400078e0000 */
[----:B------:R-:W-:-:S07]  /*13130*/  IMAD.MOV.U32 R2, RZ, RZ, R14 ;  /* 0x000000ffff027224 */ /* 0x000fce00078e000e */
[----:B------:R-:W-:Y:S05]  /*13140*/  WARPSYNC.COLLECTIVE R15, `(.L_x_3344) ;  /* 0x000000000f087348 */ /* 0x000fea0003c00000 */
[----:B------:R0:W1:Y:S02]  /*13150*/  SHFL.IDX P6, R14, R13, R12, R11 ;  /* 0x0000000c0d0e7389 */ /* 0x00006400000c000b */
[----:B01----:R-:W-:Y:S01]  /*13160*/  ENDCOLLECTIVE ;  /* 0x000000000000791b */ /* 0x003fe20003800000 */
.L_x_3344:
[----:B------:R-:W-:Y:S01]  /*13170*/  LOP3.LUT P3, RZ, R17, 0x40, RZ, 0xc0, !PT ;  /* 0x0000004011ff7812 */ /* 0x000fe2000786c0ff */
[----:B------:R-:W-:-:S05]  /*13180*/  IMAD.SHL.U32 R10, R10, 0x8, RZ ;  /* 0x000000080a0a7824 */ /* 0x000fca00078e00ff */
[----:B------:R-:W-:-:S07]  /*13190*/  LOP3.LUT R10, R10, 0x38, RZ, 0xc0, !PT ;  /* 0x000000380a0a7812 */ /* 0x000fce00078ec0ff */
[----:B------:R-:W-:-:S05]  /*131a0*/  @!P3 LEA R3, P4, R10, R14, 0x1 ;  /* 0x0000000e0a03b211 */ /* 0x000fca00078808ff */
[----:B------:R-:W-:Y:S01]  /*131b0*/  @!P3 IMAD.X R2, RZ, RZ, R2, P4 ;  /* 0x000000ffff02b224 */ /* 0x000fe200020e0602 */
[----:B------:R-:W-:-:S04]  /*131c0*/  LOP3.LUT P4, RZ, R17, 0x10, RZ, 0xc0, !PT ;  /* 0x0000001011ff7812 */ /* 0x000fc8000788c0ff */
[-C--:B------:R-:W-:Y:S02]  /*131d0*/  @!P3 LOP3.LUT R3, R3, R2.reuse, RZ, 0x3c, !PT ;  /* 0x000000020303b212 */ /* 0x080fe400078e3cff */
[----:B------:R-:W-:Y:S02]  /*131e0*/  @!P3 LOP3.LUT R8, R4, 0x40, RZ, 0xc0, !PT ;  /* 0x000000400408b812 */ /* 0x000fe400078ec0ff */
[----:B------:R-:W-:Y:S02]  /*131f0*/  @!P3 LOP3.LUT R2, R3, R2, RZ, 0x3c, !PT ;  /* 0x000000020302b212 */ /* 0x000fe400078e3cff */
[----:B------:R-:W-:Y:S02]  /*13200*/  @!P3 LEA R9, R9, UR38, 0x1 ;  /* 0x000000260909bc11 */ /* 0x000fe4000f8e08ff */
[----:B------:R-:W-:Y:S02]  /*13210*/  @!P3 LOP3.LUT R3, R3, R2, RZ, 0x3c, !PT ;  /* 0x000000020303b212 */ /* 0x000fe400078e3cff */
[C---:B------:R-:W-:Y:S01]  /*13220*/  LOP3.LUT P6, RZ, R17.reuse, 0x8, RZ, 0xc0, !PT ;  /* 0x0000000811ff7812 */ /* 0x040fe200078cc0ff */
[----:B------:R-:W-:Y:S01]  /*13230*/  ULDC.64 UR4, c[0x0][0x208] ;  /* 0x0000820000047ab9 */ /* 0x000fe20000000a00 */
[----:B------:R-:W-:Y:S01]  /*13240*/  LOP3.LUT P2, RZ, R17, 0x4, RZ, 0xc0, !PT ;  /* 0x0000000411ff7812 */ /* 0x000fe2000784c0ff */
[----:B------:R-:W-:Y:S01]  /*13250*/  @!PT LDS RZ, [RZ] ;  /* 0x00000000fffff984 */ /* 0x000fe20000000800 */
[----:B------:R-:W-:Y:S01]  /*13260*/  @!PT LDS RZ, [RZ] ;  /* 0x00000000fffff984 */ /* 0x000fe20000000800 */
[----:B------:R-:W-:Y:S01]  /*13270*/  @!PT LDS RZ, [RZ] ;  /* 0x00000000fffff984 */ /* 0x000fe20000000800 */
[----:B------:R0:W-:Y:S01]  /*13280*/  @!P3 LDGSTS.E.BYPASS.LTC128B.128 [R9+0x27400], desc[UR4][R2.64], !P4 ;  /* 0x274000000209bfae */ /* 0x0001e2000e101d44 */
[----:B------:R-:W-:-:S04]  /*13290*/  @!P3 SHF.R.U32.HI R8, RZ, 0x2, R8 ;  /* 0x00000002ff08b819 */ /* 0x000fc80000011608 */
[----:B------:R-:W-:Y:S02]  /*132a0*/  @!P3 ISETP.NE.U32.AND P4, PT, R8, RZ, PT ;  /* 0x000000ff0800b20c */ /* 0x000fe40003f85070 */
[----:B------:R-:W-:-:S03]  /*132b0*/  @!P3 LOP3.LUT R8, R5, 0x80, RZ, 0xc0, !PT ;  /* 0x000000800508b812 */ /* 0x000fc600078ec0ff */
[----:B------:R0:W-:Y:S01]  /*132c0*/  @!P3 LDGSTS.E.BYPASS.LTC128B.128 [R9+0x29400], desc[UR4][R2.64+0x80], !P6 ;  /* 0x294000800209bfae */ /* 0x0001e2000f101d44 */
[----:B------:R-:W-:-:S03]  /*132d0*/  @!P3 SHF.R.U32.HI R8, RZ, 0x3, R8 ;  /* 0x00000003ff08b819 */ /* 0x000fc60000011608 */
[----:B------:R0:W-:Y:S04]  /*132e0*/  @!P3 LDGSTS.E.BYPASS.LTC128B.128 [R9+0x2b400], desc[UR4][R2.64+0x100], !P2 ;  /* 0x2b4001000209bfae */ /* 0x0001e8000d101d44 */
[----:B------:R0:W-:Y:S04]  /*132f0*/  @!P3 LDGSTS.E.BYPASS.LTC128B.128 [R9+0x2d400], desc[UR4][R2.64+0x180], !P5 ;  /* 0x2d4001800209bfae */ /* 0x0001e8000e901d44 */
[----:B------:R0:W-:Y:S04]  /*13300*/  @!P3 LDGSTS.E.BYPASS.LTC128B.128 [R9+0x2f400], desc[UR4][R2.64+0x200], !P0 ;  /* 0x2f4002000209bfae */ /* 0x0001e8000c101d44 */
[----:B------:R0:W-:Y:S04]  /*13310*/  @!P3 LDGSTS.E.BYPASS.LTC128B.128 [R9+0x31400], desc[UR4][R2.64+0x280], !P1 ;  /* 0x314002800209bfae */ /* 0x0001e8000c901d44 */
[----:B------:R0:W-:Y:S01]  /*13320*/  @!P3 LDGSTS.E.BYPASS.LTC128B.128 [R9+0x33400], desc[UR4][R2.64+0x300], P4 ;  /* 0x334003000209bfae */ /* 0x0001e2000a101d44 */
[----:B------:R-:W-:Y:S01]  /*13330*/  @!P3 ISETP.NE.U32.AND P4, PT, R8, RZ, PT ;  /* 0x000000ff0800b20c */ /* 0x000fe20003f85070 */
[----:B------:R-:W-:-:S02]  /*13340*/  IMAD.MOV.U32 R13, RZ, RZ, R6 ;  /* 0x000000ffff0d7224 */ /* 0x000fc400078e0006 */
[----:B------:R-:W-:-:S10]  /*13350*/  IMAD.MOV.U32 R12, RZ, RZ, 0x3 ;  /* 0x00000003ff0c7424 */ /* 0x000fd400078e00ff */
[----:B------:R0:W-:Y:S02]  /*13360*/  @!P3 LDGSTS.E.BYPASS.LTC128B.128 [R9+0x35400], desc[UR4][R2.64+0x380], P4 ;  /* 0x354003800209bfae */ /* 0x0001e4000a101d44 */
[----:B0-----:R-:W-:Y:S05]  /*13370*/  WARPSYNC.COLLECTIVE R15, `(.L_x_3345) ;  /* 0x000000000f087348 */ /* 0x001fea0003c00000 */
[----:B------:R1:W2:Y:S02]  /*13380*/  SHFL.IDX P6, R14, R13, R12, R11 ;  /* 0x0000000c0d0e7389 */ /* 0x0002a400000c000b */
[----:B012---:R-:W-:Y:S01]  /*13390*/  ENDCOLLECTIVE ;  /* 0x000000000000791b */ /* 0x007fe20003800000 */
.L_x_3345:
[----:B------:R-:W-:Y:S02]  /*133a0*/  IMAD.MOV.U32 R13, RZ, RZ, R0 ;  /* 0x000000ffff0d7224 */ /* 0x000fe400078e0000 */
[----:B------:R-:W-:-:S07]  /*133b0*/  IMAD.MOV.U32 R6, RZ, RZ, R14 ;  /* 0x000000ffff067224 */ /* 0x000fce00078e000e */
[----:B------:R-:W-:Y:S05]  /*133c0*/  WARPSYNC.COLLECTIVE R15, `(.L_x_3346) ;  /* 0x000000000f087348 */ /* 0x000fea0003c00000 */
[----:B------:R0:W1:Y:S02]  /*133d0*/  SHFL.IDX P6, R14, R13, R12, R11 ;  /* 0x0000000c0d0e7389 */ /* 0x00006400000c000b */
[----:B01----:R-:W-:Y:S01]  /*133e0*/  ENDCOLLECTIVE ;  /* 0x000000000000791b */ /* 0x003fe20003800000 */
.L_x_3346:
[----:B------:R-:W-:Y:S05]  /*133f0*/  BRA `(.L_x_3347) ;  /* 0xffffffb800a07947 */ /* 0x000fea000383ffff */
.L_x_3236:
[----:B0-----:R-:W-:-:S04]  /*13400*/  IMAD.U32 R3, RZ, RZ, UR38 ;  /* 0x00000026ff037e24 */ /* 0x001fc8000f8e00ff */
[----:B------:R0:W3:Y:S03]  /*13410*/  SYNCS.PHASECHK.TRANS64.TRYWAIT P0, [R3+URZ+0x38820], R2 ;  /* 0x03882002030075a7 */ /* 0x0000e6000800017f */
[----:B---3--:R-:W-:Y:S05]  /*13420*/  @!P0 NANOSLEEP.SYNCS 0x989680 ;  /* 0x009896800000895d */ /* 0x008fea0003900000 */
[----:B------:R-:W3:Y:S02]  /*13430*/  @!P0 SYNCS.PHASECHK.TRANS64 P0, [R3+URZ+0x38820], R2 ;  /* 0x03882002030085a7 */ /* 0x000ee4000800007f */
[----:B---3--:R-:W-:Y:S05]  /*13440*/  @!P0 BRA `(.L_x_3236) ;  /* 0xfffffffc00ec8947 */ /* 0x008fea000383ffff */
[----:B------:R-:W-:Y:S05]  /*13450*/  BRA `(.L_x_3348) ;  /* 0xffffffbc00487947 */ /* 0x000fea000383ffff */
.L_x_3239:
[----:B0-----:R-:W-:-:S04]  /*13460*/  IMAD.U32 R3, RZ, RZ, UR38 ;  /* 0x00000026ff037e24 */ /* 0x001fc8000f8e00ff */
[----:B------:R0:W3:Y:S03]  /*13470*/  SYNCS.PHASECHK.TRANS64.TRYWAIT P0, [R3+URZ+0x38860], R2 ;  /* 0x03886002030075a7 */ /* 0x0000e6000800017f */
[----:B---3--:R-:W-:Y:S05]  /*13480*/  @!P0 NANOSLEEP.SYNCS 0x989680 ;  /* 0x009896800000895d */ /* 0x008fea0003900000 */
[----:B------:R-:W3:Y:S02]  /*13490*/  @!P0 SYNCS.PHASECHK.TRANS64 P0, [R3+URZ+0x38860], R2 ;  /* 0x03886002030085a7 */ /* 0x000ee4000800007f */
[----:B---3--:R-:W-:Y:S05]  /*134a0*/  @!P0 BRA `(.L_x_3239) ;  /* 0xfffffffc00ec8947 */ /* 0x008fea000383ffff */
[----:B------:R-:W-:Y:S05]  /*134b0*/  BRA `(.L_x_3349) ;  /* 0xffffffbc00547947 */ /* 0x000fea000383ffff */
.L_x_3255:
[----:B-1----:R-:W-:-:S04]  /*134c0*/  IMAD.U32 R3, RZ, RZ, UR38 ;  /* 0x00000026ff037e24 */ /* 0x002fc8000f8e00ff */
[----:B------:R1:W3:Y:S03]  /*134d0*/  SYNCS.PHASECHK.TRANS64.TRYWAIT P0, [R3+URZ+0x38848], R2 ;  /* 0x03884802030075a7 */ /* 0x0002e6000800017f */
[----:B---3--:R-:W-:Y:S05]  /*134e0*/  @!P0 NANOSLEEP.SYNCS 0x989680 ;  /* 0x009896800000895d */ /* 0x008fea0003900000 */
[----:B------:R-:W3:Y:S02]  /*134f0*/  @!P0 SYNCS.PHASECHK.TRANS64 P0, [R3+URZ+0x38848], R2 ;  /* 0x03884802030085a7 */ /* 0x000ee4000800007f */
[----:B---3--:R-:W-:Y:S05]  /*13500*/  @!P0 BRA `(.L_x_3255) ;  /* 0xfffffffc00ec8947 */ /* 0x008fea000383ffff */
[----:B------:R-:W-:Y:S05]  /*13510*/  BRA `(.L_x_3350) ;  /* 0xffffffc800207947 */ /* 0x000fea000383ffff */
.L_x_3260:
[----:B01----:R-:W-:-:S04]  /*13520*/  IMAD.U32 R3, RZ, RZ, UR38 ;  /* 0x00000026ff037e24 */ /* 0x003fc8000f8e00ff */
[----:B------:R0:W1:Y:S03]  /*13530*/  SYNCS.PHASECHK.TRANS64.TRYWAIT P0, [R3+URZ+0x38868], R2 ;  /* 0x03886802030075a7 */ /* 0x000066000800017f */
[----:B-1----:R-:W-:Y:S05]  /*13540*/  @!P0 NANOSLEEP.SYNCS 0x989680 ;  /* 0x009896800000895d */ /* 0x002fea0003900000 */
[----:B------:R-:W1:Y:S02]  /*13550*/  @!P0 SYNCS.PHASECHK.TRANS64 P0, [R3+URZ+0x38868], R2 ;  /* 0x03886802030085a7 */ /* 0x000e64000800007f */
[----:B-1----:R-:W-:Y:S05]  /*13560*/  @!P0 BRA `(.L_x_3260) ;  /* 0xfffffffc00ec8947 */ /* 0x002fea000383ffff */
[----:B------:R-:W-:Y:S05]  /*13570*/  BRA `(.L_x_3351) ;  /* 0xffffffc800807947 */ /* 0x000fea000383ffff */
.L_x_3275:
[----:B-1----:R-:W-:-:S04]  /*13580*/  IMAD.U32 R3, RZ, RZ, UR38 ;  /* 0x00000026ff037e24 */ /* 0x002fc8000f8e00ff */
[----:B------:R1:W3:Y:S03]  /*13590*/  SYNCS.PHASECHK.TRANS64.TRYWAIT P0, [R3+URZ+0x38840], R2 ;  /* 0x03884002030075a7 */ /* 0x0002e6000800017f */
[----:B---3--:R-:W-:Y:S05]  /*135a0*/  @!P0 NANOSLEEP.SYNCS 0x989680 ;  /* 0x009896800000895d */ /* 0x008fea0003900000 */
[----:B------:R-:W3:Y:S02]  /*135b0*/  @!P0 SYNCS.PHASECHK.TRANS64 P0, [R3+URZ+0x38840], R2 ;  /* 0x03884002030085a7 */ /* 0x000ee4000800007f */
[----:B---3--:R-:W-:Y:S05]  /*135c0*/  @!P0 BRA `(.L_x_3275) ;  /* 0xfffffffc00ec8947 */ /* 0x008fea000383ffff */
[----:B------:R-:W-:Y:S05]  /*135d0*/  BRA `(.L_x_3352) ;  /* 0xffffffd000d07947 */ /* 0x000fea000383ffff */
.L_x_3280:
[----:B01----:R-:W-:-:S04]  /*135e0*/  IMAD.U32 R3, RZ, RZ, UR38 ;  /* 0x00000026ff037e24 */ /* 0x003fc8000f8e00ff */
[----:B------:R0:W1:Y:S03]  /*135f0*/  SYNCS.PHASECHK.TRANS64.TRYWAIT P0, [R3+URZ+0x38860], R2 ;  /* 0x03886002030075a7 */ /* 0x000066000800017f */
[----:B-1----:R-:W-:Y:S05]  /*13600*/  @!P0 NANOSLEEP.SYNCS 0x989680 ;  /* 0x009896800000895d */ /* 0x002fea0003900000 */
[----:B------:R-:W1:Y:S02]  /*13610*/  @!P0 SYNCS.PHASECHK.TRANS64 P0, [R3+URZ+0x38860], R2 ;  /* 0x03886002030085a7 */ /* 0x000e64000800007f */
[----:B-1----:R-:W-:Y:S05]  /*13620*/  @!P0 BRA `(.L_x_3280) ;  /* 0xfffffffc00ec8947 */ /* 0x002fea000383ffff */
[----:B------:R-:W-:Y:S05]  /*13630*/  BRA `(.L_x_3353) ;  /* 0xffffffd400347947 */ /* 0x000fea000383ffff */
.L_x_3296:
[----:B-1----:R-:W-:-:S04]  /*13640*/  IMAD.U32 R3, RZ, RZ, UR38 ;  /* 0x00000026ff037e24 */ /* 0x002fc8000f8e00ff */
[----:B------:R1:W3:Y:S03]  /*13650*/  SYNCS.PHASECHK.TRANS64.TRYWAIT P0, [R3+URZ+0x38848], R2 ;  /* 0x03884802030075a7 */ /* 0x0002e6000800017f */
[----:B---3--:R-:W-:Y:S05]  /*13660*/  @!P0 NANOSLEEP.SYNCS 0x989680 ;  /* 0x009896800000895d */ /* 0x008fea0003900000 */
[----:B------:R-:W3:Y:S02]  /*13670*/  @!P0 SYNCS.PHASECHK.TRANS64 P0, [R3+URZ+0x38848], R2 ;  /* 0x03884802030085a7 */ /* 0x000ee4000800007f */
[----:B---3--:R-:W-:Y:S05]  /*13680*/  @!P0 BRA `(.L_x_3296) ;  /* 0xfffffffc00ec8947 */ /* 0x008fea000383ffff */
[----:B------:R-:W-:Y:S05]  /*13690*/  BRA `(.L_x_3354) ;  /* 0xffffffdc008c7947 */ /* 0x000fea000383ffff */
.L_x_3301:
[----:B-1----:R-:W-:-:S04]  /*136a0*/  IMAD.U32 R3, RZ, RZ, UR38 ;  /* 0x00000026ff037e24 */ /* 0x002fc8000f8e00ff */
[----:B------:R1:W3:Y:S03]  /*136b0*/  SYNCS.PHASECHK.TRANS64.TRYWAIT P0, [R3+URZ+0x38868], R2 ;  /* 0x03886802030075a7 */ /* 0x0002e6000800017f */
[----:B---3--:R-:W-:Y:S05]  /*136c0*/  @!P0 NANOSLEEP.SYNCS 0x989680 ;  /* 0x009896800000895d */ /* 0x008fea0003900000 */
[----:B------:R-:W3:Y:S02]  /*136d0*/  @!P0 SYNCS.PHASECHK.TRANS64 P0, [R3+URZ+0x38868], R2 ;  /* 0x03886802030085a7 */ /* 0x000ee4000800007f */
[----:B---3--:R-:W-:Y:S05]  /*136e0*/  @!P0 BRA `(.L_x_3301) ;  /* 0xfffffffc00ec8947 */ /* 0x008fea000383ffff */
[----:B------:R-:W-:Y:S05]  /*136f0*/  BRA `(.L_x_3355) ;  /* 0xffffffdc00f07947 */ /* 0x000fea000383ffff */
.L_x_3312:
[----:B-1----:R1:W3:Y:S02]  /*13700*/  SYNCS.PHASECHK.TRANS64.TRYWAIT P0, [R2+URZ+0x38820], R9 ;  /* 0x03882009020075a7 */ /* 0x0022e4000800017f */
[----:B---3--:R-:W-:Y:S05]  /*13710*/  @!P0 NANOSLEEP.SYNCS 0x989680 ;  /* 0x009896800000895d */ /* 0x008fea0003900000 */
[----:B------:R-:W3:Y:S02]  /*13720*/  @!P0 SYNCS.PHASECHK.TRANS64 P0, [R2+URZ+0x38820], R9 ;  /* 0x03882009020085a7 */ /* 0x000ee4000800007f */
[----:B---3--:R-:W-:Y:S05]  /*13730*/  @!P0 BRA `(.L_x_3312) ;  /* 0xfffffffc00f08947 */ /* 0x008fea000383ffff */
[----:B------:R-:W-:Y:S05]  /*13740*/  BRA `(.L_x_3356) ;  /* 0xffffffe400e07947 */ /* 0x000fea000383ffff */
.L_x_3313:
[----:B------:R-:W3:Y:S01]  /*13750*/  S2R R3, SR_TID.X ;  /* 0x0000000000037919 */ /* 0x000ee20000002100 */
[----:B------:R-:W-:Y:S01]  /*13760*/  BSSY B0, `(.L_x_3357) ;  /* 0x000000a000007945 */ /* 0x000fe20003800000 */
[----:B------:R-:W-:Y:S02]  /*13770*/  IMAD.MOV.U32 R12, RZ, RZ, RZ ;  /* 0x000000ffff0c7224 */ /* 0x000fe400078e00ff */
[----:B------:R-:W-:Y:S02]  /*13780*/  IMAD.MOV.U32 R11, RZ, RZ, 0x1f ;  /* 0x0000001fff0b7424 */ /* 0x000fe400078e00ff */
[----:B------:R-:W-:Y:S01]  /*13790*/  IMAD.MOV.U32 R15, RZ, RZ, -0x1 ;  /* 0xffffffffff0f7424 */ /* 0x000fe200078e00ff */
[----:B---3--:R-:W-:-:S04]  /*137a0*/  SHF.R.U32.HI R3, RZ, 0x5, R3 ;  /* 0x00000005ff037819 */ /* 0x008fc80000011603 */
[----:B------:R-:W-:-:S05]  /*137b0*/  LOP3.LUT R3, R3, 0x3, RZ, 0xc0, !PT ;  /* 0x0000000303037812 */ /* 0x000fca00078ec0ff */
[----:B------:R-:W-:-:S07]  /*137c0*/  IMAD.MOV.U32 R13, RZ, RZ, R3 ;  /* 0x000000ffff0d7224 */ /* 0x000fce00078e0003 */
[----:B012---:R-:W-:Y:S05]  /*137d0*/  WARPSYNC.COLLECTIVE R15, `(.L_x_3358) ;  /* 0x000000000f087348 */ /* 0x007fea0003c00000 */
[----:B--2---:R2:W3:Y:S02]  /*137e0*/  SHFL.IDX P6, R14, R13, R12, R11 ;  /* 0x0000000c0d0e7389 */ /* 0x0044e400000c000b */
[----:B0123--:R-:W-:Y:S01]  /*137f0*/  ENDCOLLECTIVE ;  /* 0x000000000000791b */ /* 0x00ffe20003800000 */
.L_x_3358:
[----:B------:R-:W-:Y:S05]  /*13800*/  BSYNC B0 ;  /* 0x0000000000007941 */ /* 0x000fea0003800000 */
.L_x_3357:
[----:B------:R-:W-:Y:S05]  /*13810*/  BRA `(.L_x_3359) ;  /* 0xffffffe400c47947 */ /* 0x000fea000383ffff */
.L_x_3314:
[----:B------:R-:W-:Y:S01]  /*13820*/  BSSY B0, `(.L_x_3360) ;  /* 0x0000006000007945 */ /* 0x000fe20003800000 */
[----:B------:R-:W-:-:S07]  /*13830*/  IMAD.MOV.U32 R15, RZ, RZ, -0x1 ;  /* 0xffffffffff0f7424 */ /* 0x000fce00078e00ff */
[----:B012---:R-:W-:Y:S05]  /*13840*/  WARPSYNC.COLLECTIVE R15, `(.L_x_3361) ;  /* 0x000000000f0c7348 */ /* 0x007fea0003c00000 */
[----:B------:R-:W-:Y:S02]  /*13850*/  ELECT P6, UR62, PT ;  /* 0x00000000003e782f */ /* 0x000fe400038c0000 */
[----:B------:R-:W-:Y:S01]  /*13860*/  MOV R14, UR62 ;  /* 0x0000003e000e7c02 */ /* 0x000fe20008000f00 */
[----:B012---:R-:W-:Y:S10]  /*13870*/  ENDCOLLECTIVE ;  /* 0x000000000000791b */ /* 0x007ff40003800000 */
.L_x_3361:
[----:B------:R-:W-:Y:S05]  /*13880*/  BSYNC B0 ;  /* 0x0000000000007941 */ /* 0x000fea0003800000 */
.L_x_3360:
[----:B------:R-:W-:Y:S05]  /*13890*/  BRA `(.L_x_3362) ;  /* 0xffffffe400b87947 */ /* 0x000fea000383ffff */
.L_x_3316:
[----:B--2---:R2:W3:Y:S02]  /*138a0*/  SYNCS.PHASECHK.TRANS64.TRYWAIT P0, [R7+URZ], R4 ;  /* 0x00000004070075a7 */ /* 0x0044e4000800017f */
[----:B---3--:R-:W-:Y:S05]  /*138b0*/  @!P0 NANOSLEEP.SYNCS 0x989680 ;  /* 0x009896800000895d */ /* 0x008fea0003900000 */
[----:B------:R-:W3:Y:S02]  /*138c0*/  @!P0 SYNCS.PHASECHK.TRANS64 P0, [R7+URZ], R4 ;  /* 0x00000004070085a7 */ /* 0x000ee4000800007f */
[----:B---3--:R-:W-:Y:S05]  /*138d0*/  @!P0 BRA `(.L_x_3316) ;  /* 0xfffffffc00f08947 */ /* 0x008fea000383ffff */
[----:B------:R-:W-:Y:S05]  /*138e0*/  BRA `(.L_x_3363) ;  /* 0xffffffe400f47947 */ /* 0x000fea000383ffff */
.L_x_3317:
[----:B---3--:R3:W4:Y:S02]  /*138f0*/  SYNCS.PHASECHK.TRANS64.TRYWAIT P0, [R5+URZ], R0 ;  /* 0x00000000050075a7 */ /* 0x008724000800017f */
[----:B----4-:R-:W-:Y:S05]  /*13900*/  @!P0 NANOSLEEP.SYNCS 0x989680 ;  /* 0x009896800000895d */ /* 0x010fea0003900000 */
[----:B------:R-:W4:Y:S02]  /*13910*/  @!P0 SYNCS.PHASECHK.TRANS64 P0, [R5+URZ], R0 ;  /* 0x00000000050085a7 */ /* 0x000f24000800007f */
[----:B----4-:R-:W-:Y:S05]  /*13920*/  @!P0 BRA `(.L_x_3317) ;  /* 0xfffffffc00f08947 */ /* 0x010fea000383ffff */
[----:B------:R-:W-:Y:S05]  /*13930*/  BRA `(.L_x_3364) ;  /* 0xffffffe400e87947 */ /* 0x000fea000383ffff */
.L_x_3319:
[----:B-1----:R1:W3:Y:S02]  /*13940*/  SYNCS.PHASECHK.TRANS64.TRYWAIT P0, [R5+URZ], R4 ;  /* 0x00000004050075a7 */ /* 0x0022e4000800017f */
[----:B---3--:R-:W-:Y:S05]  /*13950*/  @!P0 NANOSLEEP.SYNCS 0x989680 ;  /* 0x009896800000895d */ /* 0x008fea0003900000 */
[----:B------:R-:W3:Y:S02]  /*13960*/  @!P0 SYNCS.PHASECHK.TRANS64 P0, [R5+URZ], R4 ;  /* 0x00000004050085a7 */ /* 0x000ee4000800007f */
[----:B---3--:R-:W-:Y:S05]  /*13970*/  @!P0 BRA `(.L_x_3319) ;  /* 0xfffffffc00f08947 */ /* 0x008fea000383ffff */
[----:B------:R-:W-:Y:S05]  /*13980*/  BRA `(.L_x_3365) ;  /* 0xffffffe400ec7947 */ /* 0x000fea000383ffff */
.L_x_3366:
        /* <DEDUP_REMOVED lines=15> */
.L_x_15168:


//--------------------- .text._ZN7cutlass13device_kernelIN5flash11enable_sm90INS1_16FlashAttnFwdSm90INS1_25CollectiveMainloopFwdSm90ILi2EN4cute5tupleIJNS5_1CILi1EEES8_S8_EEENS6_IJNS7_ILi64EEESA_SA_EEELi512ENS_10bfloat16_tEfNS_4arch4Sm90ELb0ELb0ELb1ELb1ELb0ELb0ELb0ELb0ELb0ELb1ELb1ELb0EEENS1_21CollectiveEpilogueFwdINS6_IJSA_NS7_ILi512EEESA_EEES9_SC_SE_Li256ELb1ELb1ELb1ELb0EEENS1_36VarlenDynamicPersistentTileSchedulerILi64ELi64ELi256ELi128ELb1ELb1ELb1ELb0ELb1ELb1EEEEEEEEEvNT_6ParamsE --------------------------
	.section	.text._ZN7cutlass13device_kernelIN5flash11enable_sm90INS1_16FlashAttnFwdSm90INS1_25CollectiveMainloopFwdSm90ILi2EN4cute5tupleIJNS5_1CILi1EEES8_S8_EEENS6_IJNS7_ILi64EEESA_SA_EEELi512ENS_10bfloat16_tEfNS_4arch4Sm90ELb0ELb0ELb1ELb1ELb0ELb0ELb0ELb0ELb0ELb1ELb1ELb0EEENS1_21CollectiveEpilogueFwdINS6_IJSA_NS7_ILi512EEESA_EEES9_SC_SE_Li256ELb1ELb1ELb1ELb0EEENS1_36VarlenDynamicPersistentTileSchedulerILi64ELi64ELi256ELi128ELb1ELb1ELb1ELb0ELb1ELb1EEEEEEEEEvNT_6ParamsE,"ax",@progbits
	.align	128
.text._ZN7cutlass13device_kernelIN5flash11enable_sm90INS1_16FlashAttnFwdSm90INS1_25CollectiveMainloopFwdSm90ILi2EN4cute5tupleIJNS5_1CILi1EEES8_S8_EEENS6_IJNS7_ILi64EEESA_SA_EEELi512ENS_10bfloat16_tEfNS_4arch4Sm90ELb0ELb0ELb1ELb1ELb0ELb0ELb0ELb0ELb0ELb1ELb1ELb0EEENS1_21CollectiveEpilogueFwdINS6_IJSA_NS7_ILi512EEESA_EEES9_SC_SE_Li256ELb1ELb1ELb1ELb0EEENS1_36VarlenDynamicPersistentTileSchedulerILi64ELi64ELi256ELi128ELb1ELb1ELb1ELb0ELb1ELb1EEEEEEEEEvNT_6ParamsE:
        .type           _ZN7cutlass13device_kernelIN5flash11enable_sm90INS1_16FlashAttnFwdSm90INS1_25CollectiveMainloopFwdSm90ILi2EN4cute5tupleIJNS5_1CILi1EEES8_S8_EEENS6_IJNS7_ILi64EEESA_SA_EEELi512ENS_10bfloat16_tEfNS_4arch4Sm90ELb0ELb0ELb1ELb1ELb0ELb0ELb0ELb0ELb0ELb1ELb1ELb0EEENS1_21CollectiveEpilogueFwdINS6_IJSA_NS7_ILi512EEESA_EEES9_SC_SE_Li256ELb1ELb1ELb1ELb0EEENS1_36VarlenDynamicPersistentTileSchedulerILi64ELi64ELi256ELi128ELb1ELb1ELb1ELb0ELb1ELb1EEEEEEEEEvNT_6ParamsE,@function
        .size           _ZN7cutlass13device_kernelIN5flash11enable_sm90INS1_16FlashAttnFwdSm90INS1_25CollectiveMainloopFwdSm90ILi2EN4cute5tupleIJNS5_1CILi1EEES8_S8_EEENS6_IJNS7_ILi64EEESA_SA_EEELi512ENS_10bfloat16_tEfNS_4arch4Sm90ELb0ELb0ELb1ELb1ELb0ELb0ELb0ELb0ELb0ELb1ELb1ELb0EEENS1_21CollectiveEpilogueFwdINS6_IJSA_NS7_ILi512EEESA_EEES9_SC_SE_Li256ELb1ELb1ELb1ELb0EEENS1_36VarlenDynamicPersistentTileSchedulerILi64ELi64ELi256ELi128ELb1ELb1ELb1ELb0ELb1ELb1EEEEEEEEEvNT_6ParamsE,(.L_x_15169 - _ZN7cutlass13device_kernelIN5flash11enable_sm90INS1_16FlashAttnFwdSm90INS1_25CollectiveMainloopFwdSm90ILi2EN4cute5tupleIJNS5_1CILi1EEES8_S8_EEENS6_IJNS7_ILi64EEESA_SA_EEELi512ENS_10bfloat16_tEfNS_4arch4Sm90ELb0ELb0ELb1ELb1ELb0ELb0ELb0ELb0ELb0ELb1ELb1ELb0EEENS1_21CollectiveEpilogueFwdINS6_IJSA_NS7_ILi512EEESA_EEES9_SC_SE_Li256ELb1ELb1ELb1ELb0EEENS1_36VarlenDynamicPersistentTileSchedulerILi64ELi64ELi256ELi128ELb1ELb1ELb1ELb0ELb1ELb1EEEEEEEEEvNT_6ParamsE)
        .other          _ZN7cutlass13device_kernelIN5flash11enable_sm90INS1_16FlashAttnFwdSm90INS1_25CollectiveMainloopFwdSm90ILi2EN4cute5tupleIJNS5_1CILi1EEES8_S8_EEENS6_IJNS7_ILi64EEESA_SA_EEELi512ENS_10bfloat16_tEfNS_4arch4Sm90ELb0ELb0ELb1ELb1ELb0ELb0ELb0ELb0ELb0ELb1ELb1ELb0EEENS1_21CollectiveEpilogueFwdINS6_IJSA_NS7_ILi512EEESA_EEES9_SC_SE_Li256ELb1ELb1ELb1ELb0EEENS1_36VarlenDynamicPersistentTileSchedulerILi64ELi64ELi256ELi128ELb1ELb1ELb1ELb0ELb1ELb1EEEEEEEEEvNT_6ParamsE,@"STO_CUDA_ENTRY STV_DEFAULT"
_ZN7cutlass13device_kernelIN5flash11enable_sm90INS1_16FlashAttnFwdSm90INS1_25CollectiveMainloopFwdSm90ILi2EN4cute5tupleIJNS5_1CILi1EEES8_S8_EEENS6_IJNS7_ILi64EEESA_SA_EEELi512ENS_10bfloat16_tEfNS_4arch4Sm90ELb0ELb0ELb1ELb1ELb0ELb0ELb0ELb0ELb0ELb1ELb1ELb0EEENS1_21CollectiveEpilogueFwdINS6_IJSA_NS7_ILi512EEESA_EEES9_SC_SE_Li256ELb1ELb1ELb1ELb0EEENS1_36VarlenDynamicPersistentTileSchedulerILi64ELi64ELi256ELi128ELb1ELb1ELb1ELb0ELb1ELb1EEEEEEEEEvNT_6ParamsE:
        /* <DEDUP_REMOVED lines=18> */
.L_x_3368:
[----:B------:R-:W-:Y:S05]  /*0120*/  BSYNC B0 ;  /* 0x0000000000007941 */ /* 0x000fea0003800000 */
.L_x_3367:
        /* <DEDUP_REMOVED lines=35> */
[----:B------:R3:W0:Y:S02]  /*0360*/  SYNCS.EXCH.64 URZ, [UR6+0x28c48], UR4 ;  /* 0x028c4804063f75b2 */ /* 0x0006240008000100 */
[----:B---3--:R-:W-:Y:S01]  /*0370*/  NOP ;  /* 0x0000000000007918 */ /* 0x008fe20000000000 */
.L_x_3369:
        /* <DEDUP_REMOVED lines=22> */
.L_x_3370:
        /* <DEDUP_REMOVED lines=18> */
.L_x_3371:
        /* <DEDUP_REMOVED lines=22> */
.L_x_3372:
        /* <DEDUP_REMOVED lines=22> */
.L_x_3373:
[----:B------:R-:W-:Y:S01]  /*08c0*/  PLOP3.LUT P0, PT, PT, PT, UP0, 0x80, 0x0 ;  /* 0x000000000000781c */ /* 0x000fe20003f0f008 */
[----:B------:R-:W-:Y:S01]  /*08d0*/  UMOV UR36, 0x1 ;  /* 0x0000000100247882 */ /* 0x000fe20000000000 */
[----:B------:R-:W-:Y:S01]  /*08e0*/  NOP ;  /* 0x0000000000007918 */ /* 0x000fe20000000000 */
[----:B------:R-:W-:Y:S01]  /*08f0*/  USEL UR36, UR36, 0x2, !UP0 ;  /* 0x0000000224247887 */ /* 0x000fe2000c000000 */
[----:B------:R-:W-:Y:S01]  /*0900*/  ULDC.64 UR40, c[0x0][0x208] ;  /* 0x0000820000287ab9 */ /* 0x000fe20000000a00 */
[----:B012-4-:R-:W-:Y:S08]  /*0910*/  BAR.SYNC.DEFER_BLOCKING 0x0 ;  /* 0x0000000000007b1d */ /* 0x017ff00000010000 */
[----:B------:R-:W-:Y:S05]  /*0920*/  @!P0 BRA `(.L_x_3374) ;  /* 0x000000c0008c8947 */ /* 0x000fea0003800000 */
.L_x_3375:
[----:B------:R-:W-:-:S08]  /*0930*/  NOP ;  /* 0x0000000000007918 */ /* 0x000fd00000000000 */
[----:B------:R-:W0:Y:S02]  /*0940*/  USETMAXREG.TRY_ALLOC.CTAPOOL UP0, 0xf0 ;  /* 0x000000f0000079c8 */ /* 0x000e240008000600 */
[----:B0-----:R-:W-:-:S13]  /*0950*/  PLOP3.LUT P0, PT, PT, PT, UP0, 0x80, 0x0 ;  /* 0x000000000000781c */ /* 0x001fda0003f0f008 */
[----:B------:R-:W-:Y:S05]  /*0960*/  @!P0 BRA `(.L_x_3375) ;  /* 0xfffffffc00f08947 */ /* 0x000fea000383ffff */
[----:B------:R-:W-:Y:S01]  /*0970*/  LOP3.LUT R0, R6, 0xffffff80, RZ, 0xc0, !PT ;  /* 0xffffff8006007812 */ /* 0x000fe200078ec0ff */
[----:B------:R-:W0:Y:S01]  /*0980*/  S2UR UR4, SR_CgaCtaId ;  /* 0x00000000000479c3 */ /* 0x000e220000008800 */
[----:B------:R-:W-:Y:S02]  /*0990*/  UMOV UR38, 0x400 ;  /* 0x0000040000267882 */ /* 0x000fe40000000000 */
[----:B------:R-:W-:-:S13]  /*09a0*/  ISETP.NE.AND P0, PT, R0, 0x80, PT ;  /* 0x000000800000780c */ /* 0x000fda0003f05270 */
[----:B------:R-:W-:Y:S06]  /*09b0*/  @!P0 BAR.ARV 0x8, 0x100 ;  /* 0x0204000000008b1d */ /* 0x000fec0000002000 */
[----:B------:R-:W-:Y:S01]  /*09c0*/  ISETP.GE.U32.AND P0, PT, R6, 0x100, PT ;  /* 0x000001000600780c */ /* 0x000fe20003f06070 */
[----:B0-----:R-:W-:-:S03]  /*09d0*/  ULEA UR38, UR4, UR38, 0x18 ;  /* 0x0000002604267291 */ /* 0x001fc6000f8ec03f */
[----:B------:R-:W-:-:S09]  /*09e0*/  ULDC UR4, c[0x0][0xc3c] ;  /* 0x00030f0000047ab9 */ /* 0x000fd20000000800 */
[----:B------:R-:W-:Y:S08]  /*09f0*/  @P0 BAR.ARV 0xf, 0x100 ;  /* 0x03c4000000000b1d */ /* 0x000ff00000002000 */
[----:B------:R-:W-:Y:S06]  /*0a00*/  BAR.SYNC.DEFER_BLOCKING 0x5, 0x180 ;  /* 0x0146000000007b1d */ /* 0x000fec0000010000 */
[----:B------:R-:W0:Y:S02]  /*0a10*/  LDS.128 R8, [UR38+0x28cd0] ;  /* 0x028cd026ff087984 */ /* 0x000e240008000c00 */
[----:B------:R-:W-:Y:S06]  /*0a20*/  BAR.ARV 0x4, 0x180 ;  /* 0x0106000000007b1d */ /* 0x000fec0000002000 */
[----:B0-----:R-:W-:-:S13]  /*0a30*/  ISETP.GE.AND P0, PT, R11, UR4, PT ;  /* 0x000000040b007c0c */ /* 0x001fda000bf06270 */
[----:B------:R-:W-:Y:S05]  /*0a40*/  @P0 EXIT ;  /* 0x000000000000094d */ /* 0x000fea0003800000 */
[----:B------:R-:W-:Y:S01]  /*0a50*/  VIADD R6, R6, 0xffffff80 ;  /* 0xffffff8006067836 */ /* 0x000fe20000000000 */
[----:B------:R-:W-:Y:S01]  /*0a60*/  R2UR UR5, R9 ;  /* 0x00000000090572ca */ /* 0x000fe200000e0000 */
[----:B------:R-:W-:Y:S01]  /*0a70*/  IMAD.MOV.U32 R22, RZ, RZ, 0x20 ;  /* 0x00000020ff167424 */ /* 0x000fe200078e00ff */
[----:B------:R-:W-:Y:S01]  /*0a80*/  R2UR UR7, R11 ;  /* 0x000000000b0772ca */ /* 0x000fe200000e0000 */
[----:B------:R-:W-:Y:S01]  /*0a90*/  ULOP3.LUT UR49, UR36, 0x1, URZ, 0xfc, !UPT ;  /* 0x0000000124317892 */ /* 0x000fe2000f8efc3f */
[----:B------:R-:W-:Y:S01]  /*0aa0*/  SHF.R.S32.HI R3, RZ, 0x1f, R6 ;  /* 0x0000001fff037819 */ /* 0x000fe20000011406 */
[----:B------:R-:W-:Y:S01]  /*0ab0*/  UMOV UR48, URZ ;  /* 0x0000003f00307c82 */ /* 0x000fe20008000000 */
[----:B------:R-:W-:Y:S01]  /*0ac0*/  R2UR UR6, R10 ;  /* 0x000000000a0672ca */ /* 0x000fe200000e0000 */
[----:B------:R-:W-:Y:S01]  /*0ad0*/  UMOV UR47, URZ ;  /* 0x0000003f002f7c82 */ /* 0x000fe20008000000 */
[CC--:B------:R-:W-:Y:S01]  /*0ae0*/  LEA.HI R0, R3.reuse, R6.reuse, RZ, 0x4 ;  /* 0x0000000603007211 */ /* 0x0c0fe200078f20ff */
[----:B------:R-:W-:Y:S01]  /*0af0*/  UMOV UR37, URZ ;  /* 0x0000003f00257c82 */ /* 0x000fe20008000000 */
[----:B------:R-:W-:-:S02]  /*0b00*/  LEA.HI R2, R3, R6, RZ, 0x5 ;  /* 0x0000000603027211 */ /* 0x000fc400078f28ff */
[CC--:B------:R-:W-:Y:S02]  /*0b10*/  LEA.HI R5, R3.reuse, R6.reuse, RZ, 0x7 ;  /* 0x0000000603057211 */ /* 0x0c0fe400078f38ff */
[CC--:B------:R-:W-:Y:S02]  /*0b20*/  LEA.HI R4, R3.reuse, R6.reuse, RZ, 0x3 ;  /* 0x0000000603047211 */ /* 0x0c0fe400078f18ff */
[----:B------:R-:W-:Y:S02]  /*0b30*/  LEA.HI R3, R3, R6, RZ, 0x2 ;  /* 0x0000000603037211 */ /* 0x000fe400078f10ff */
[----:B------:R-:W-:Y:S02]  /*0b40*/  SHF.R.S32.HI R9, RZ, 0x4, R0 ;  /* 0x00000004ff097819 */ /* 0x000fe40000011400 */
[----:B------:R-:W-:Y:S02]  /*0b50*/  SHF.R.S32.HI R11, RZ, 0x5, R2 ;  /* 0x00000005ff0b7819 */ /* 0x000fe40000011402 */
[----:B------:R-:W-:-:S02]  /*0b60*/  LOP3.LUT R7, R0, 0xfffffff0, RZ, 0xc0, !PT ;  /* 0xfffffff000077812 */ /* 0x000fc400078ec0ff */
[----:B------:R-:W-:Y:S02]  /*0b70*/  SHF.R.S32.HI R2, RZ, 0x1f, R2 ;  /* 0x0000001fff027819 */ /* 0x000fe40000011402 */
[----:B------:R-:W-:Y:S01]  /*0b80*/  LOP3.LUT R15, R3, 0xfffffffc, RZ, 0xc0, !PT ;  /* 0xfffffffc030f7812 */ /* 0x000fe200078ec0ff */
[----:B------:R-:W-:Y:S01]  /*0b90*/  IMAD.IADD R7, R6, 0x1, -R7 ;  /* 0x0000000106077824 */ /* 0x000fe200078e0a07 */
[----:B------:R-:W-:Y:S02]  /*0ba0*/  LOP3.LUT R3, R5, 0xffffff80, RZ, 0xc0, !PT ;  /* 0xffffff8005037812 */ /* 0x000fe400078ec0ff */
[----:B------:R-:W-:Y:S01]  /*0bb0*/  LEA.HI R0, R0, R9, RZ, 0x1 ;  /* 0x0000000900007211 */ /* 0x000fe200078f08ff */
[----:B------:R-:W-:Y:S01]  /*0bc0*/  IMAD.IADD R15, R6, 0x1, -R15 ;  /* 0x00000001060f7824 */ /* 0x000fe200078e0a0f */
[----:B------:R-:W-:Y:S01]  /*0bd0*/  LEA.HI R2, R2, R11, RZ, 0x2 ;  /* 0x0000000b02027211 */ /* 0x000fe200078f10ff */
[----:B------:R-:W-:Y:S01]  /*0be0*/  IMAD.IADD R3, R6, 0x1, -R3 ;  /* 0x0000000106037824 */ /* 0x000fe200078e0a03 */
[----:B------:R-:W-:-:S02]  /*0bf0*/  LOP3.LUT R0, R0, 0x1ffffffe, RZ, 0xc0, !PT ;  /* 0x1ffffffe00007812 */ /* 0x000fc400078ec0ff */
[----:B------:R-:W-:Y:S02]  /*0c00*/  LOP3.LUT R13, R4, 0xfffffff8, RZ, 0xc0, !PT ;  /* 0xfffffff8040d7812 */ /* 0x000fe400078ec0ff */
[----:B------:R-:W-:Y:S01]  /*0c10*/  LOP3.LUT R4, R2, 0x3ffffc, RZ, 0xc0, !PT ;  /* 0x003ffffc02047812 */ /* 0x000fe200078ec0ff */
[----:B------:R-:W-:Y:S01]  /*0c20*/  IMAD.IADD R9, R9, 0x1, -R0 ;  /* 0x0000000109097824 */ /* 0x000fe200078e0a00 */
[----:B------:R-:W-:Y:S01]  /*0c30*/  SHF.R.S32.HI R220, RZ, 0x7, R5 ;  /* 0x00000007ffdc7819 */ /* 0x000fe20000011405 */
[----:B------:R-:W-:Y:S01]  /*0c40*/  IMAD.IADD R13, R6, 0x1, -R13 ;  /* 0x00000001060d7824 */ /* 0x000fe200078e0a0d */
[----:B------:R-:W-:Y:S01]  /*0c50*/  SHF.R.S32.HI R2, RZ, 0x1f, R7 ;  /* 0x0000001fff027819 */ /* 0x000fe20000011407 */
[----:B------:R-:W-:Y:S01]  /*0c60*/  IMAD.IADD R8, R11, 0x1, -R4 ;  /* 0x000000010b087824 */ /* 0x000fe200078e0a04 */
[----:B------:R-:W-:Y:S01]  /*0c70*/  SHF.R.S32.HI R0, RZ, 0x1f, R3 ;  /* 0x0000001fff007819 */ /* 0x000fe20000011403 */
[----:B------:R-:W-:Y:S01]  /*0c80*/  IMAD R17, R220, 0x100, R7 ;  /* 0x00000100dc117824 */ /* 0x000fe200078e0207 */
[----:B------:R-:W-:Y:S01]  /*0c90*/  LEA.HI R6, R2, R7, RZ, 0x3 ;  /* 0x0000000702067211 */ /* 0x000fe200078f18ff */
[----:B------:R-:W-:Y:S01]  /*0ca0*/  IMAD.SHL.U32 R9, R9, 0x8, RZ ;  /* 0x0000000809097824 */ /* 0x000fe200078e00ff */
[----:B------:R-:W-:Y:S01]  /*0cb0*/  LEA.HI R2, R0, R3, RZ, 0x2 ;  /* 0x0000000300027211 */ /* 0x000fe200078f10ff */
[----:B------:R-:W-:Y:S01]  /*0cc0*/  IMAD R12, R8, 0x10, R17 ;  /* 0x00000010080c7824 */ /* 0x000fe200078e0211 */
[C---:B------:R-:W-:Y:S01]  /*0cd0*/  LOP3.LUT R4, R6.reuse, 0xfffffff8, RZ, 0xc0, !PT ;  /* 0xfffffff806047812 */ /* 0x040fe200078ec0ff */
[----:B------:R-:W-:Y:S01]  /*0ce0*/  IMAD.SHL.U32 R6, R6, 0x40, RZ ;  /* 0x0000004006067824 */ /* 0x000fe200078e00ff */
[----:B------:R-:W-:-:S02]  /*0cf0*/  LOP3.LUT R8, R2, 0x7ffffffc, RZ, 0xc0, !PT ;  /* 0x7ffffffc02087812 */ /* 0x000fc400078ec0ff */
[----:B------:R-:W-:Y:S01]  /*0d00*/  LEA.HI R10, R15, R15, RZ, 0x1 ;  /* 0x0000000f0f0a7211 */ /* 0x000fe200078f08ff */
[----:B------:R-:W-:Y:S01]  /*0d10*/  IMAD.IADD R7, R7, 0x1, -R4 ;  /* 0x0000000107077824 */ /* 0x000fe200078e0a04 */
[----:B------:R-:W-:Y:S01]  /*0d20*/  LEA.HI R4, R0, R3, RZ, 0x5 ;  /* 0x0000000300047211 */ /* 0x000fe200078f28ff */
[----:B------:R-:W-:Y:S01]  /*0d30*/  IMAD.IADD R8, R3, 0x1, -R8 ;  /* 0x0000000103087824 */ /* 0x000fe200078e0a08 */
[--C-:B------:R-:W-:Y:S02]  /*0d40*/  SHF.R.S32.HI R0, RZ, 0x2, R2.reuse ;  /* 0x00000002ff007819 */ /* 0x100fe40000011402 */
[----:B------:R-:W-:Y:S01]  /*0d50*/  SHF.R.S32.HI R3, RZ, 0x1f, R2 ;  /* 0x0000001fff037819 */ /* 0x000fe20000011402 */
[----:B------:R-:W-:Y:S01]  /*0d60*/  IMAD.SHL.U32 R2, R7, 0x40, RZ ;  /* 0x0000004007027824 */ /* 0x000fe200078e00ff */
[----:B------:R-:W-:Y:S01]  /*0d70*/  LOP3.LUT R10, R10, 0x1ffffffe, RZ, 0xc0, !PT ;  /* 0x1ffffffe0a0a7812 */ /* 0x000fe200078ec0ff */
[----:B------:R-:W-:Y:S01]  /*0d80*/  IMAD.SHL.U32 R223, R8, 0x2, RZ ;  /* 0x0000000208df7824 */ /* 0x000fe200078e00ff */
[----:B------:R-:W-:-:S02]  /*0d90*/  LEA.HI R5, R5, R220, RZ, 0x1 ;  /* 0x000000dc05057211 */ /* 0x000fc400078f08ff */
[----:B------:R-:W-:Y:S01]  /*0da0*/  LOP3.LUT R2, R2, 0x1c0, RZ, 0xc0, !PT ;  /* 0x000001c002027812 */ /* 0x000fe200078ec0ff */
[----:B------:R-:W-:Y:S01]  /*0db0*/  IMAD.IADD R15, R15, 0x1, -R10 ;  /* 0x000000010f0f7824 */ /* 0x000fe200078e0a0a */
[----:B------:R-:W-:Y:S01]  /*0dc0*/  LEA.HI R3, R3, R0, RZ, 0x3 ;  /* 0x0000000003037211 */ /* 0x000fe200078f18ff */
[--C-:B------:R-:W-:Y:S01]  /*0dd0*/  IMAD.U32 R10, R12, 0x40, R9.reuse ;  /* 0x000000400c0a7824 */ /* 0x100fe200078e0009 */
[----:B------:R-:W-:Y:S02]  /*0de0*/  LOP3.LUT R9, R2, 0x8, R9, 0xf8, !PT ;  /* 0x0000000802097812 */ /* 0x000fe400078ef809 */
[----:B------:R-:W-:Y:S02]  /*0df0*/  LOP3.LUT R6, R6, 0x7ffffe00, RZ, 0xc0, !PT ;  /* 0x7ffffe0006067812 */ /* 0x000fe400078ec0ff */
[----:B------:R-:W-:Y:S01]  /*0e00*/  SHF.R.U32.HI R2, RZ, 0x3, R2 ;  /* 0x00000003ff027819 */ /* 0x000fe20000011602 */
[----:B------:R0:W-:Y:S01]  /*0e10*/  STL [R1+0x50], R10 ;  /* 0x0000500a01007387 */ /* 0x0001e20000100800 */
[----:B------:R-:W-:Y:S01]  /*0e20*/  LOP3.LUT R5, R5, 0xfffffe, RZ, 0xc0, !PT ;  /* 0x00fffffe05057812 */ /* 0x000fe200078ec0ff */
[----:B------:R-:W-:Y:S01]  /*0e30*/  IMAD R6, R11, 0x400, R6 ;  /* 0x000004000b067824 */ /* 0x000fe200078e0206 */
[----:B------:R-:W-:-:S02]  /*0e40*/  LOP3.LUT R3, R3, 0xfffffff8, RZ, 0xc0, !PT ;  /* 0xfffffff803037812 */ /* 0x000fc400078ec0ff */
[----:B------:R-:W-:Y:S01]  /*0e50*/  LOP3.LUT R9, R9, R2, RZ, 0x3c, !PT ;  /* 0x0000000209097212 */ /* 0x000fe200078e3cff */
[----:B------:R-:W-:Y:S01]  /*0e60*/  IMAD.IADD R5, R220, 0x1, -R5 ;  /* 0x00000001dc057824 */ /* 0x000fe200078e0a05 */
[----:B------:R-:W-:Y:S01]  /*0e70*/  SHF.R.S32.HI R4, RZ, 0x5, R4 ;  /* 0x00000005ff047819 */ /* 0x000fe20000011404 */
[----:B------:R-:W-:Y:S01]  /*0e80*/  IMAD.IADD R3, R0, 0x1, -R3 ;  /* 0x0000000100037824 */ /* 0x000fe200078e0a03 */
[----:B------:R-:W-:Y:S01]  /*0e90*/  R2P PR, R7, 0x6 ;  /* 0x0000000607007804 */ /* 0x000fe20000000000 */
[----:B------:R-:W-:Y:S02]  /*0ea0*/  IMAD.IADD R6, R6, 0x1, R9 ;  /* 0x0000000106067824 */ /* 0x000fe400078e0209 */
[----:B0-----:R-:W-:Y:S02]  /*0eb0*/  IMAD.SHL.U32 R10, R5, 0x100, RZ ;  /* 0x00000100050a7824 */ /* 0x001fe400078e00ff */
[----:B------:R-:W-:Y:S01]  /*0ec0*/  IMAD.SHL.U32 R2, R13, 0x8, RZ ;  /* 0x000000080d027824 */ /* 0x000fe200078e00ff */
[----:B------:R-:W-:Y:S01]  /*0ed0*/  LEA R18, R6, UR38, 0x1 ;  /* 0x0000002606127c11 */ /* 0x000fe2000f8e08ff */
[----:B------:R-:W-:Y:S01]  /*0ee0*/  IMAD R16, R4, 0x10, R3 ;  /* 0x0000001004107824 */ /* 0x000fe200078e0203 */
[----:B------:R-:W-:Y:S01]  /*0ef0*/  STL [R1+0x4c], R10 ;  /* 0x00004c0a01007387 */ /* 0x000fe20000100800 */
[----:B------:R-:W-:Y:S01]  /*0f00*/  IMAD.IADD R17, R223, 0x1, R10 ;  /* 0x00000001df117824 */ /* 0x000fe200078e020a */
[----:B------:R-:W-:Y:S01]  /*0f10*/  SEL R22, R22, 0xffffffe0, !P1 ;  /* 0xffffffe016167807 */ /* 0x000fe20004800000 */
[----:B------:R-:W-:-:S02]  /*0f20*/  VIADD R188, R2, 0x40 ;  /* 0x0000004002bc7836 */ /* 0x000fc40000000000 */
[C---:B------:R-:W-:Y:S01]  /*0f30*/  VIADD R219, R17.reuse, 0x8 ;  /* 0x0000000811db7836 */ /* 0x040fe20000000000 */
[----:B------:R-:W-:Y:S01]  /*0f40*/  SHF.R.S32.HI R0, RZ, 0x1f, R17 ;  /* 0x0000001fff007819 */ /* 0x000fe20000011411 */
[----:B------:R-:W-:Y:S01]  /*0f50*/  VIADD R218, R17, 0x10 ;  /* 0x0000001011da7836 */ /* 0x000fe20000000000 */
[----:B------:R-:W-:Y:S01]  /*0f60*/  SHF.R.S32.HI R3, RZ, 0x1f, R188 ;  /* 0x0000001fff037819 */ /* 0x000fe200000114bc */
[----:B------:R-:W-:Y:S01]  /*0f70*/  IMAD R4, R15, 0x8, R16 ;  /* 0x000000080f047824 */ /* 0x000fe200078e0210 */
[----:B------:R-:W-:Y:S01]  /*0f80*/  SHF.R.S32.HI R3, RZ, 0x1f, R219 ;  /* 0x0000001fff037819 */ /* 0x000fe200000114db */
[C---:B------:R-:W-:Y:S01]  /*0f90*/  VIADD R217, R17.reuse, 0x18 ;  /* 0x0000001811d97836 */ /* 0x040fe20000000000 */
[----:B------:R-:W-:Y:S01]  /*0fa0*/  SHF.R.S32.HI R0, RZ, 0x1f, R218 ;  /* 0x0000001fff007819 */ /* 0x000fe200000114da */
[C---:B------:R-:W-:Y:S01]  /*0fb0*/  VIADD R216, R17.reuse, 0x20 ;  /* 0x0000002011d87836 */ /* 0x040fe20000000000 */
[----:B------:R0:W-:Y:S01]  /*0fc0*/  STL [R1+0x48], R4 ;  /* 0x0000480401007387 */ /* 0x0001e20000100800 */
[----:B------:R-:W-:-:S02]  /*0fd0*/  VIADD R215, R17, 0x28 ;  /* 0x0000002811d77836 */ /* 0x000fc40000000000 */
[C---:B------:R-:W-:Y:S01]  /*0fe0*/  VIADD R214, R17.reuse, 0x30 ;  /* 0x0000003011d67836 */ /* 0x040fe20000000000 */
[----:B------:R-:W-:Y:S01]  /*0ff0*/  SHF.R.S32.HI R3, RZ, 0x1f, R216 ;  /* 0x0000001fff037819 */ /* 0x000fe200000114d8 */
[C---:B------:R-:W-:Y:S01]  /*1000*/  VIADD R213, R17.reuse, 0x38 ;  /* 0x0000003811d57836 */ /* 0x040fe20000000000 */
[----:B------:R-:W-:Y:S01]  /*1010*/  SHF.R.S32.HI R0, RZ, 0x1f, R215 ;  /* 0x0000001fff007819 */ /* 0x000fe200000114d7 */
[C---:B------:R-:W-:Y:S02]  /*1020*/  VIADD R212, R17.reuse, 0x40 ;  /* 0x0000004011d47836 */ /* 0x040fe40000000000 */
[C---:B------:R-:W-:Y:S01]  /*1030*/  VIADD R23, R18.reuse, 0x26800 ;  /* 0x0002680012177836 */ /* 0x040fe20000000000 */
[----:B0-----:R-:W-:Y:S01]  /*1040*/  SHF.R.S32.HI R4, RZ, 0x1f, R217 ;  /* 0x0000001fff047819 */ /* 0x001fe200000114d9 */
        /* <DEDUP_REMOVED lines=46> */
[----:B------:R-:W-:Y:S01]  /*1330*/  VIADD R19, R18, 0x26840 ;  /* 0x0002684012137836 */ /* 0x000fe20000000000 */
[----:B------:R-:W-:Y:S01]  /*1340*/  SHF.R.S32.HI R226, RZ, 0x1f, R191 ;  /* 0x0000001fffe27819 */ /* 0x000fe200000114bf */
[C---:B------:R-:W-:Y:S01]  /*1350*/  @P2 VIADD R19, R23.reuse, 0xffffffc0 ;  /* 0xffffffc017132836 */ /* 0x040fe20000000000 */
[----:B------:R-:W-:Y:S01]  /*1360*/  SHF.R.S32.HI R225, RZ, 0x1f, R190 ;  /* 0x0000001fffe17819 */ /* 0x000fe200000114be */
[----:B------:R-:W-:Y:S01]  /*1370*/  IMAD.IADD R23, R23, 0x1, R22 ;  /* 0x0000000117177824 */ /* 0x000fe200078e0216 */
[----:B------:R-:W-:Y:S01]  /*1380*/  SHF.R.S32.HI R224, RZ, 0x1f, R189 ;  /* 0x0000001fffe07819 */ /* 0x000fe200000114bd */
[----:B------:R-:W-:-:S02]  /*1390*/  VIADD R187, R2, 0x80 ;  /* 0x0000008002bb7836 */ /* 0x000fc40000000000 */
[C---:B------:R-:W-:Y:S02]  /*13a0*/  VIADD R186, R2.reuse, 0xc0 ;  /* 0x000000c002ba7836 */ /* 0x040fe40000000000 */
[C---:B------:R-:W-:Y:S02]  /*13b0*/  VIADD R185, R2.reuse, 0x100 ;  /* 0x0000010002b97836 */ /* 0x040fe40000000000 */
[C---:B------:R-:W-:Y:S02]  /*13c0*/  VIADD R184, R2.reuse, 0x140 ;  /* 0x0000014002b87836 */ /* 0x040fe40000000000 */
[C---:B------:R-:W-:Y:S02]  /*13d0*/  VIADD R222, R2.reuse, 0x180 ;  /* 0x0000018002de7836 */ /* 0x040fe40000000000 */
[----:B------:R-:W-:Y:S02]  /*13e0*/  VIADD R221, R2, 0x1c0 ;  /* 0x000001c002dd7836 */ /* 0x000fe40000000000 */
[----:B------:R-:W-:-:S07]  /*13f0*/  IMAD.IADD R22, R22, 0x1, R19 ;  /* 0x0000000116167824 */ /* 0x000fce00078e0213 */
.L_x_3424:
[----:B------:R-:W-:Y:S01]  /*1400*/  ULDC.64 UR8, c[0x0][0xc88] ;  /* 0x0003220000087ab9 */ /* 0x000fe20000000a00 */
[----:B------:R-:W-:Y:S01]  /*1410*/  ULDC.64 UR10, c[0x0][0xa20] ;  /* 0x00028800000a7ab9 */ /* 0x000fe20000000a00 */
[----:B------:R-:W-:Y:S02]  /*1420*/  UIMAD.WIDE UR8, UR7, 0x4, UR8 ;  /* 0x00000004070878a5 */ /* 0x000fe4000f8e0208 */
[----:B------:R-:W-:Y:S01]  /*1430*/  UISETP.NE.U32.AND UP1, UPT, UR10, URZ, UPT ;  /* 0x0000003f0a00728c */ /* 0x000fe2000bf25070 */
[----:B------:R-:W-:Y:S01]  /*1440*/  UMOV UR43, UR5 ;  /* 0x00000005002b7c82 */ /* 0x000fe20008000000 */
[----:B------:R-:W-:Y:S02]  /*1450*/  ULOP3.LUT UR4, UR6, 0xff0000, URZ, 0xc0, !UPT ;  /* 0x00ff000006047892 */ /* 0x000fe4000f8ec03f */
[----:B0123--:R-:W-:Y:S01]  /*1460*/  IMAD.U32 R4, RZ, RZ, UR8 ;  /* 0x00000008ff047e24 */ /* 0x00ffe2000f8e00ff */
[----:B------:R-:W-:Y:S01]  /*1470*/  ULDC UR7, c[0x0][0x424] ;  /* 0x0001090000077ab9 */ /* 0x000fe20000000800 */
[----:B----4-:R-:W-:Y:S01]  /*1480*/  IMAD.U32 R5, RZ, RZ, UR9 ;  /* 0x00000009ff057e24 */ /* 0x010fe2000f8e00ff */
[----:B------:R-:W-:-:S04]  /*1490*/  ULDC.64 UR8, c[0x0][0xa28] ;  /* 0x00028a0000087ab9 */ /* 0x000fc80000000a00 */
[----:B------:R-:W2:Y:S01]  /*14a0*/  LDG.E R4, desc[UR40][R4.64] ;  /* 0x0000002804047981 */ /* 0x000ea2000c1e1900 */
[----:B------:R-:W-:Y:S02]  /*14b0*/  UISETP.NE.U32.AND UP0, UPT, UR8, URZ, UPT ;  /* 0x0000003f0800728c */ /* 0x000fe4000bf05070 */
[----:B------:R-:W-:Y:S02]  /*14c0*/  UISETP.NE.AND.EX UP1, UPT, UR11, URZ, UPT, UP1 ;  /* 0x0000003f0b00728c */ /* 0x000fe4000bf25310 */
[----:B------:R-:W-:-:S04]  /*14d0*/  UISETP.NE.AND.EX UP0, UPT, UR9, URZ, UPT, UP0 ;  /* 0x0000003f0900728c */ /* 0x000fc8000bf05300 */
[----:B------:R-:W-:Y:S02]  /*14e0*/  PLOP3.LUT P1, PT, PT, PT, UP1, 0x80, 0x0 ;  /* 0x000000000000781c */ /* 0x000fe40003f2f018 */
[----:B------:R-:W-:Y:S02]  /*14f0*/  PLOP3.LUT P0, PT, PT, PT, UP0, 0x80, 0x0 ;  /* 0x000000000000781c */ /* 0x000fe40003f0f008 */
[----:B--2---:R-:W-:-:S13]  /*1500*/  R2UR UR39, R4 ;  /* 0x00000000042772ca */ /* 0x004fda00000e0000 */
[----:B------:R-:W-:Y:S02]  /*1510*/  USHF.R.S32.HI UR42, URZ, 0x1f, UR39 ;  /* 0x0000001f3f2a7899 */ /* 0x000fe40008011427 */
[----:B------:R-:W-:-:S04]  /*1520*/  @UP0 ULEA UR8, UP2, UR39, UR8, 0x2 ;  /* 0x0000000827080291 */ /* 0x000fc8000f84103f */
[----:B------:R-:W-:Y:S02]  /*1530*/  @UP0 ULEA.HI.X UR9, UR39, UR9, UR42, 0x2, UP2 ;  /* 0x0000000927090291 */ /* 0x000fe400090f142a */
[----:B------:R-:W-:Y:S01]  /*1540*/  @UP1 ULEA UR10, UP0, UR39, UR10, 0x2 ;  /* 0x0000000a270a1291 */ /* 0x000fe2000f80103f */
[----:B------:R-:W-:-:S03]  /*1550*/  IMAD.U32 R4, RZ, RZ, UR8 ;  /* 0x00000008ff047e24 */ /* 0x000fc6000f8e00ff */
[----:B------:R-:W-:Y:S01]  /*1560*/  @UP1 ULEA.HI.X UR11, UR39, UR11, UR42, 0x2, UP0 ;  /* 0x0000000b270b1291 */ /* 0x000fe200080f142a */
[----:B------:R-:W-:Y:S01]  /*1570*/  IMAD.U32 R5, RZ, RZ, UR9 ;  /* 0x00000009ff057e24 */ /* 0x000fe2000f8e00ff */
[----:B------:R-:W-:Y:S01]  /*1580*/  ULDC.64 UR8, c[0x0][0x418] ;  /* 0x0001060000087ab9 */ /* 0x000fe20000000a00 */
[----:B------:R-:W-:-:S03]  /*1590*/  IMAD.U32 R6, RZ, RZ, UR10 ;  /* 0x0000000aff067e24 */ /* 0x000fc6000f8e00ff */
[----:B------:R-:W-:Y:S01]  /*15a0*/  IMAD.U32 R7, RZ, RZ, UR11 ;  /* 0x0000000bff077e24 */ /* 0x000fe2000f8e00ff */
[----:B------:R-:W2:Y:S04]  /*15b0*/  @P0 LDG.E R4, desc[UR40][R4.64] ;  /* 0x0000002804040981 */ /* 0x000ea8000c1e1900 */
[----:B------:R-:W3:Y:S01]  /*15c0*/  @P1 LDG.E R6, desc[UR40][R6.64] ;  /* 0x0000002806061981 */ /* 0x000ee2000c1e1900 */
[----:B------:R-:W-:Y:S02]  /*15d0*/  UISETP.NE.U32.AND UP0, UPT, UR8, URZ, UPT ;  /* 0x0000003f0800728c */ /* 0x000fe4000bf05070 */
[----:B------:R-:W-:Y:S02]  /*15e0*/  ULOP3.LUT UR5, UR6, 0xff000000, URZ, 0xc0, !UPT ;  /* 0xff00000006057892 */ /* 0x000fe4000f8ec03f */
[----:B------:R-:W-:-:S02]  /*15f0*/  UISETP.NE.AND.EX UP0, UPT, UR9, URZ, UPT, UP0 ;  /* 0x0000003f0900728c */ /* 0x000fc4000bf05300 */
[----:B------:R-:W-:Y:S02]  /*1600*/  USHF.R.U32.HI UR5, URZ, 0x8, UR5 ;  /* 0x000000083f057899 */ /* 0x000fe40008011605 */
[----:B------:R-:W-:Y:S02]  /*1610*/  USEL UR7, UR7, 0x1, UP0 ;  /* 0x0000000107077887 */ /* 0x000fe40008000000 */
[----:B------:R-:W-:Y:S01]  /*1620*/  ULEA.HI UR46, UR4, UR5, URZ, 0x10 ;  /* 0x00000005042e7291 */ /* 0x000fe2000f8f803f */
[----:B------:R-:W-:Y:S02]  /*1630*/  UMOV UR53, URZ ;  /* 0x0000003f00357c82 */ /* 0x000fe40008000000 */
[----:B------:R-:W-:Y:S01]  /*1640*/  ULDC UR4, c[0x0][0x2f0] ;  /* 0x0000bc0000047ab9 */ /* 0x000fe20000000800 */
[----:B------:R-:W-:Y:S02]  /*1650*/  ULOP3.LUT UR44, UR6, 0xffff, URZ, 0xc0, !UPT ;  /* 0x0000ffff062c7892 */ /* 0x000fe4000f8ec03f */
[----:B------:R-:W-:Y:S01]  /*1660*/  UIMAD UR7, UR7, UR4, URZ ;  /* 0x00000004070772a4 */ /* 0x000fe2000f8e023f */
[----:B------:R-:W-:Y:S01]  /*1670*/  ULDC UR6, c[0x0][0x9f0] ;  /* 0x00027c0000067ab9 */ /* 0x000fe20000000800 */
[----:B--2---:R-:W-:-:S05]  /*1680*/  @P0 R2UR UR53, R4 ;  /* 0x00000000043502ca */ /* 0x004fca00000e0000 */
[----:B---3--:R-:W-:Y:S01]  /*1690*/  @P1 R2UR UR7, R6 ;  /* 0x00000000060712ca */ /* 0x008fe200000e0000 */
[----:B-----5:R-:W-:-:S14]  /*16a0*/  @P1 BRA `(.L_x_3376) ;  /* 0x0000000000341947 */ /* 0x020fdc0003800000 */
[----:B------:R-:W-:Y:S02]  /*16b0*/  ULDC.64 UR4, c[0x0][0xa08] ;  /* 0x0002820000047ab9 */ /* 0x000fe40000000a00 */
[----:B------:R-:W-:-:S04]  /*16c0*/  ISETP.NE.U32.AND P0, PT, RZ, UR4, PT ;  /* 0x00000004ff007c0c */ /* 0x000fc8000bf05070 */
[----:B------:R-:W-:-:S13]  /*16d0*/  ISETP.NE.AND.EX P0, PT, RZ, UR5, PT, P0 ;  /* 0x00000005ff007c0c */ /* 0x000fda000bf05300 */
[----:B------:R-:W-:Y:S05]  /*16e0*/  @!P0 BRA `(.L_x_3376) ;  /* 0x0000000000248947 */ /* 0x000fea0003800000 */
[----:B------:R-:W-:Y:S02]  /*16f0*/  ULDC.64 UR4, c[0x0][0xa08] ;  /* 0x0002820000047ab9 */ /* 0x000fe40000000a00 */
[----:B------:R-:W-:-:S06]  /*1700*/  UIMAD.WIDE UR4, UR39, 0x4, UR4 ;  /* 0x00000004270478a5 */ /* 0x000fcc000f8e0204 */
[----:B------:R-:W-:Y:S02]  /*1710*/  IMAD.U32 R4, RZ, RZ, UR4 ;  /* 0x00000004ff047e24 */ /* 0x000fe4000f8e00ff */
[----:B------:R-:W-:-:S05]  /*1720*/  IMAD.U32 R5, RZ, RZ, UR5 ;  /* 0x00000005ff057e24 */ /* 0x000fca000f8e00ff */
[----:B------:R-:W2:Y:S04]  /*1730*/  LDG.E R3, desc[UR40][R4.64] ;  /* 0x0000002804037981 */ /* 0x000ea8000c1e1900 */
[----:B------:R-:W3:Y:S01]  /*1740*/  LDG.E R0, desc[UR40][R4.64+0x4] ;  /* 0x0000042804007981 */ /* 0x000ee2000c1e1900 */
[----:B--2---:R-:W-:Y:S02]  /*1750*/  R2UR UR7, R3 ;  /* 0x00000000030772ca */ /* 0x004fe400000e0000 */
[----:B---3--:R-:W-:-:S13]  /*1760*/  R2UR UR4, R0 ;  /* 0x00000000000472ca */ /* 0x008fda00000e0000 */
[----:B------:R-:W-:-:S12]  /*1770*/  UIADD3 UR7, -UR7, UR4, URZ ;  /* 0x0000000407077290 */ /* 0x000fd8000fffe13f */
.L_x_3376:
[----:B------:R-:W-:Y:S02]  /*1780*/  UISETP.NE.AND UP1, UPT, UR50, 0x1, UPT ;  /* 0x000000013200788c */ /* 0x000fe4000bf25270 */
[----:B------:R-:W-:Y:S02]  /*1790*/  UIADD3 UR53, -UR53, UR7, URZ ;  /* 0x0000000735357290 */ /* 0x000fe4000fffe13f */
[----:B------:R-:W-:Y:S02]  /*17a0*/  ULOP3.LUT UR45, UR46, 0xff, URZ, 0xc0, !UPT ;  /* 0x000000ff2e2d7892 */ /* 0x000fe4000f8ec03f */
[----:B------:R-:W-:Y:S01]  /*17b0*/  UIADD3 UR4, UR53, 0x3f, URZ ;  /* 0x0000003f35047890 */ /* 0x000fe2000fffe03f */
[----:B------:R-:W-:Y:S01]  /*17c0*/  PLOP3.LUT P0, PT, PT, PT, UP1, 0x80, 0x0 ;  /* 0x000000000000781c */ /* 0x000fe20003f0f018 */
[----:B------:R-:W-:Y:S02]  /*17d0*/  USHF.R.U32.HI UR46, URZ, 0x10, UR46 ;  /* 0x000000103f2e7899 */ /* 0x000fe4000801162e */
[----:B------:R-:W-:-:S02]  /*17e0*/  USHF.R.S32.HI UR5, URZ, 0x1f, UR4 ;  /* 0x0000001f3f057899 */ /* 0x000fc40008011404 */
[----:B------:R-:W-:Y:S02]  /*17f0*/  UISETP.NE.AND UP0, UPT, UR46, URZ, UPT ;  /* 0x0000003f2e00728c */ /* 0x000fe4000bf05270 */
[----:B------:R-:W-:Y:S02]  /*1800*/  ULEA.HI UR5, UR5, UR4, URZ, 0x6 ;  /* 0x0000000405057291 */ /* 0x000fe4000f8f303f */
[----:B------:R-:W-:Y:S02]  /*1810*/  USEL UR10, UR46, UR6, UP0 ;  /* 0x000000062e0a7287 */ /* 0x000fe40008000000 */
[----:B------:R-:W-:Y:S02]  /*1820*/  USHF.R.S32.HI UR9, URZ, 0x6, UR5 ;  /* 0x000000063f097899 */ /* 0x000fe40008011405 */
[----:B------:R-:W-:Y:S10]  /*1830*/  @!P0 BRA `(.L_x_3377) ;  /* 0x00000020000c8947 */ /* 0x000ff40003800000 */
        /* <DEDUP_REMOVED lines=15> */
[----:B------:R-:W0:Y:S08]  /*1930*/  I2F.RP R0, UR11 ;  /* 0x0000000b00007d06 */ /* 0x000e300008209400 */
[----:B0-----:R-:W0:Y:S02]  /*1940*/  MUFU.RCP R0, R0 ;  /* 0x0000000000007308 */ /* 0x001e240000001000 */
        /* <DEDUP_REMOVED lines=20> */
.L_x_3378:
[----:B------:R-:W-:Y:S01]  /*1a90*/  UIMAD UR21, UR45, UR4, URZ ;  /* 0x000000042d1572a4 */ /* 0x000fe2000f8e023f */
[----:B------:R-:W-:Y:S01]  /*1aa0*/  IMAD.U32 R0, RZ, RZ, UR9 ;  /* 0x00000009ff007e24 */ /* 0x000fe2000f8e00ff */
[----:B------:R-:W-:Y:S01]  /*1ab0*/  PLOP3.LUT P0, PT, PT, PT, PT, 0x80, 0x0 ;  /* 0x000000000000781c */ /* 0x000fe20003f0f070 */
[----:B------:R-:W-:Y:S01]  /*1ac0*/  IMAD.U32 R3, RZ, RZ, UR4 ;  /* 0x00000004ff037e24 */ /* 0x000fe2000f8e00ff */
[----:B------:R-:W-:Y:S02]  /*1ad0*/  CS2R R12, SRZ ;  /* 0x00000000000c7805 */ /* 0x000fe4000001ff00 */
[----:B------:R-:W-:Y:S02]  /*1ae0*/  CS2R R150, SRZ ;  /* 0x0000000000967805 */ /* 0x000fe4000001ff00 */
[----:B------:R-:W-:Y:S02]  /*1af0*/  CS2R R148, SRZ ;  /* 0x0000000000947805 */ /* 0x000fe4000001ff00 */
[----:B------:R-:W-:-:S02]  /*1b00*/  CS2R R146, SRZ ;  /* 0x0000000000927805 */ /* 0x000fc4000001ff00 */
[----:B------:R-:W-:Y:S02]  /*1b10*/  VIADDMNMX R0, R3, UR21, R0, PT ;  /* 0x0000001503007c46 */ /* 0x000fe4000b800100 */
[----:B------:R-:W-:Y:S02]  /*1b20*/  CS2R R144, SRZ ;  /* 0x0000000000907805 */ /* 0x000fe4000001ff00 */
[----:B------:R-:W-:Y:S02]  /*1b30*/  CS2R R142, SRZ ;  /* 0x00000000008e7805 */ /* 0x000fe4000001ff00 */
[----:B------:R-:W-:Y:S02]  /*1b40*/  CS2R R140, SRZ ;  /* 0x00000000008c7805 */ /* 0x000fe4000001ff00 */
[----:B------:R-:W-:Y:S02]  /*1b50*/  R2UR UR16, R0 ;  /* 0x00000000001072ca */ /* 0x000fe400000e0000 */
        /* <DEDUP_REMOVED lines=12> */
[----:B------:R-:W-:Y:S01]  /*1c20*/  UISETP.GT.AND UP0, UPT, UR16, UR21, UPT ;  /* 0x000000151000728c */ /* 0x000fe2000bf04270 */
[----:B------:R-:W-:-:S02]  /*1c30*/  CS2R R114, SRZ ;  /* 0x0000000000727805 */ /* 0x000fc4000001ff00 */
[----:B------:R-:W-:Y:S02]  /*1c40*/  CS2R R112, SRZ ;  /* 0x0000000000707805 */ /* 0x000fe4000001ff00 */
[----:B------:R-:W-:Y:S02]  /*1c50*/  CS2R R110, SRZ ;  /* 0x00000000006e7805 */ /* 0x000fe4000001ff00 */
[----:B------:R-:W-:Y:S02]  /*1c60*/  CS2R R108, SRZ ;  /* 0x00000000006c7805 */ /* 0x000fe4000001ff00 */
[----:B------:R-:W-:Y:S02]  /*1c70*/  CS2R R106, SRZ ;  /* 0x00000000006a7805 */ /* 0x000fe4000001ff00 */
[----:B------:R-:W-:Y:S02]  /*1c80*/  PLOP3.LUT P1, PT, PT, PT, UP0, 0x80, 0x0 ;  /* 0x000000000000781c */ /* 0x000fe40003f2f008 */
        /* <DEDUP_REMOVED lines=42> */
[----:B------:R-:W0:Y:S01]  /*1f30*/  SHFL.IDX PT, R0, R220, RZ, 0x1f ;  /* 0x00001fffdc007589 */ /* 0x000e2200000e0000 */
[----:B------:R-:W-:-:S06]  /*1f40*/  UISETP.NE.AND UP0, UPT, UR49, 0x3, UPT ;  /* 0x000000033100788c */ /* 0x000fcc000bf05270 */
[----:B------:R-:W-:Y:S02]  /*1f50*/  PLOP3.LUT P0, PT, PT, PT, UP0, 0x80, 0x0 ;  /* 0x000000000000781c */ /* 0x000fe40003f0f008 */
[----:B0-----:R-:W-:-:S13]  /*1f60*/  R2UR UR4, R0 ;  /* 0x00000000000472ca */ /* 0x001fda00000e0000 */
[----:B------:R-:W-:-:S04]  /*1f70*/  ULEA.HI UR5, UR4, UR4, URZ, 0x1 ;  /* 0x0000000404057291 */ /* 0x000fc8000f8f083f */
[----:B------:R-:W-:-:S04]  /*1f80*/  ULOP3.LUT UR5, UR5, 0x1fffe, URZ, 0xc0, !UPT ;  /* 0x0001fffe05057892 */ /* 0x000fc8000f8ec03f */
[----:B------:R-:W-:-:S04]  /*1f90*/  UIADD3 UR5, UR4, -UR5, URZ ;  /* 0x8000000504057290 */ /* 0x000fc8000fffe03f */
[----:B------:R-:W-:-:S04]  /*1fa0*/  ULEA UR5, UR5, UR38, 0xf ;  /* 0x0000002605057291 */ /* 0x000fc8000f8e783f */
[----:B------:R-:W-:-:S04]  /*1fb0*/  UIADD3 UR5, UR5, 0x400, URZ ;  /* 0x0000040005057890 */ /* 0x000fc8000fffe03f */
[----:B------:R-:W-:-:S04]  /*1fc0*/  USHF.R.U32.HI UR5, URZ, 0x4, UR5 ;  /* 0x000000043f057899 */ /* 0x000fc80008011605 */
[----:B------:R-:W-:-:S04]  /*1fd0*/  ULOP3.LUT UR5, UR5, 0x3fff, URZ, 0xc0, !UPT ;  /* 0x00003fff05057892 */ /* 0x000fc8000f8ec03f */
[----:B------:R-:W-:Y:S01]  /*1fe0*/  ULOP3.LUT UR20, UR5, 0x2000000, URZ, 0xfc, !UPT ;  /* 0x0200000005147892 */ /* 0x000fe2000f8efc3f */
[----:B------:R-:W-:Y:S11]  /*1ff0*/  @!P0 BRA `(.L_x_3380) ;  /* 0x0000000000048947 */ /* 0x000ff60003800000 */
[----:B------:R-:W-:Y:S01]  /*2000*/  BPT.TRAP 0x1 ;  /* 0x000000040000795c */ /* 0x000fe20000300000 */
.L_x_3380:
[----:B------:R-:W-:Y:S01]  /*2010*/  ULEA UR17, UR37, UR38, 0x3 ;  /* 0x0000002625117291 */ /* 0x000fe2000f8e183f */
[----:B------:R-:W-:-:S05]  /*2020*/  IMAD.U32 R0, RZ, RZ, UR47 ;  /* 0x0000002fff007e24 */ /* 0x000fca000f8e00ff */
[----:B------:R-:W-:-:S04]  /*2030*/  SHF.L.U32 R0, R0, 0x1f, RZ ;  /* 0x0000001f00007819 */ /* 0x000fc800000006ff */
[----:B------:R-:W0:Y:S02]  /*2040*/  SYNCS.PHASECHK.TRANS64.TRYWAIT P0, [UR17+0x28c50], R0 ;  /* 0x028c5000ff0075a7 */ /* 0x000e240008000151 */
[----:B0-----:R-:W-:Y:S05]  /*2050*/  @!P0 BRA `(.L_x_3381) ;  /* 0x0000011c00248947 */ /* 0x001fea0003800000 */
.L_x_3563:
[----:B------:R-:W-:Y:S01]  /*2060*/  BAR.SYNC.DEFER_BLOCKING 0xe, 0x100 ;  /* 0x0384000000007b1d */ /* 0x000fe20000010000 */
[----:B------:R-:W-:Y:S01]  /*2070*/  UIADD3 UR4, UR38, 0x26800, URZ ;  /* 0x0002680026047890 */ /* 0x000fe2000fffe03f */
[----:B0-----:R-:W-:Y:S01]  /*2080*/  IMAD.U32 R0, RZ, RZ, UR17 ;  /* 0x00000011ff007e24 */ /* 0x001fe2000f8e00ff */
[----:B------:R-:W-:Y:S02]  /*2090*/  ULEA UR12, UR37, UR20, 0xc ;  /* 0x00000014250c7291 */ /* 0x000fe4000f8e603f */
[----:B------:R-:W-:Y:S01]  /*20a0*/  USHF.R.U32.HI UR4, URZ, 0x4, UR4 ;  /* 0x000000043f047899 */ /* 0x000fe20008011604 */
[----:B------:R-:W-:Y:S01]  /*20b0*/  UMOV UR7, 0x40000040 ;  /* 0x4000004000077882 */ /* 0x000fe20000000000 */
[----:B------:R-:W-:Y:S02]  /*20c0*/  UMOV UR5, 0x40000040 ;  /* 0x4000004000057882 */ /* 0x000fe40000000000 */
[----:B------:R-:W-:Y:S01]  /*20d0*/  ULOP3.LUT UR4, UR4, 0x3fff, URZ, 0xc0, !UPT ;  /* 0x00003fff04047892 */ /* 0x000fe2000f8ec03f */
[----:B------:R-:W0:Y:S01]  /*20e0*/  S2R R3, SR_TID.X ;  /* 0x0000000000037919 */ /* 0x000e220000002100 */
[----:B------:R-:W-:Y:S01]  /*20f0*/  UMOV UR6, UR12 ;  /* 0x0000000c00067c82 */ /* 0x000fe20008000000 */
[----:B------:R-:W-:-:S02]  /*2100*/  UIADD3 UR10, UR12, 0x100, URZ ;  /* 0x000001000c0a7890 */ /* 0x000fc4000fffe03f */
[----:B------:R-:W-:Y:S01]  /*2110*/  ULOP3.LUT UR13, UR4, 0x10000, URZ, 0xfc, !UPT ;  /* 0x00010000040d7892 */ /* 0x000fe2000f8efc3f */
[----:B------:R-:W-:Y:S01]  /*2120*/  UMOV UR11, 0x40000040 ;  /* 0x40000040000b7882 */ /* 0x000fe20000000000 */
[----:B------:R-:W-:Y:S02]  /*2130*/  UMOV UR9, 0x40000040 ;  /* 0x4000004000097882 */ /* 0x000fe40000000000 */
[----:B------:R-:W-:Y:S02]  /*2140*/  UIADD3 UR8, UR13, 0x4, URZ ;  /* 0x000000040d087890 */ /* 0x000fe4000fffe03f */
[----:B------:R-:W-:Y:S01]  /*2150*/  UIADD3 UR14, UR12, 0x180, URZ ;  /* 0x000001800c0e7890 */ /* 0x000fe2000fffe03f */
[----:B------:R-:W-:Y:S01]  /*2160*/  UMOV UR4, UR13 ;  /* 0x0000000d00047c82 */ /* 0x000fe20008000000 */
[----:B------:R-:W-:Y:S01]  /*2170*/  UMOV UR15, 0x40000040 ;  /* 0x40000040000f7882 */ /* 0x000fe20000000000 */
[----:B------:R-:W-:-:S06]  /*2180*/  WARPGROUP.ARRIVE ;  /* 0x00000000000079c5 */ /* 0x000fcc0000000000 */
[----:B------:R-:W-:Y:S01]  /*2190*/  HGMMA.64x256x16.F32.BF16 R24, gdesc[UR4].tnspB, RZ, !UPT, gsb0 ;  /* 0x43e00000041879f0 */ /* 0x000fe2000c0018ff */
[----:B------:R-:W-:Y:S02]  /*21a0*/  UIADD3 UR6, UR12, 0x80, URZ ;  /* 0x000000800c067890 */ /* 0x000fe4000fffe03f */
[----:B------:R-:W-:Y:S01]  /*21b0*/  UIADD3 UR4, UR13, 0x2, URZ ;  /* 0x000000020d047890 */ /* 0x000fe2000fffe03f */
[----:B------:R-:W-:Y:S01]  /*21c0*/  UMOV UR7, 0x40000040 ;  /* 0x4000004000077882 */ /* 0x000fe20000000000 */
[----:B------:R-:W-:Y:S01]  /*21d0*/  UMOV UR5, 0x40000040 ;  /* 0x4000004000057882 */ /* 0x000fe20000000000 */
[----:B------:R-:W-:-:S03]  /*21e0*/  UIADD3 UR12, UR13, 0x6, URZ ;  /* 0x000000060d0c7890 */ /* 0x000fc6000fffe03f */
[----:B------:R-:W-:Y:S01]  /*21f0*/  UMOV UR13, 0x40000040 ;  /* 0x40000040000d7882 */ /* 0x000fe20000000000 */
[----:B0-----:R-:W-:-:S04]  /*2200*/  LOP3.LUT R3, R3, 0x7f, RZ, 0xc0, !PT ;  /* 0x0000007f03037812 */ /* 0x001fc800078ec0ff */
[----:B------:R-:W-:-:S13]  /*2210*/  ISETP.NE.AND P0, PT, R3, RZ, PT ;  /* 0x000000ff0300720c */ /* 0x000fda0003f05270 */
[----:B------:R-:W-:-:S05]  /*2220*/  @!P0 VIADD R0, R0, 0x28c60 ;  /* 0x00028c6000008836 */ /* 0x000fca0000000000 */
[----:B------:R-:W-:Y:S01]  /*2230*/  @!P0 PRMT R0, RZ, 0x654, R0 ;  /* 0x00000654ff008816 */ /* 0x000fe20000000000 */
[----:B------:R-:W-:Y:S02]  /*2240*/  WARPGROUP.DEPBAR.LE gsb0, 0x0 ;  /* 0x00008000000079c5 */ /* 0x000fe40000010000 */
[----:B------:R-:W-:-:S06]  /*2250*/  WARPGROUP.ARRIVE ;  /* 0x00000000000079c5 */ /* 0x000fcc0000000000 */
[----:B------:R-:W-:Y:S01]  /*2260*/  HGMMA.64x256x16.F32.BF16 R24, gdesc[UR4].tnspB, R24, gsb0 ;  /* 0x43e00000041879f0 */ /* 0x000fe20008001818 */
[----:B------:R-:W-:-:S04]  /*2270*/  UIADD3 UR6, UR16, -0x2, URZ ;  /* 0xfffffffe10067890 */ /* 0x000fc8000fffe03f */
[----:B------:R-:W-:Y:S01]  /*2280*/  UISETP.GE.AND UP0, UPT, UR6, UR21, UPT ;  /* 0x000000150600728c */ /* 0x000fe2000bf06270 */
[----:B------:R-:W-:Y:S02]  /*2290*/  WARPGROUP.DEPBAR.LE gsb0, 0x0 ;  /* 0x00008000000079c5 */ /* 0x000fe40000010000 */
[----:B------:R-:W-:-:S15]  /*22a0*/  WARPGROUP.ARRIVE ;  /* 0x00000000000079c5 */ /* 0x000fde0000000000 */
[----:B------:R-:W-:-:S05]  /*22b0*/  NOP ;  /* 0x0000000000007918 */ /* 0x000fca0000000000 */
        /* <DEDUP_REMOVED lines=8> */
[----:B------:R-:W-:-:S13]  /*2340*/  PLOP3.LUT P0, PT, PT, PT, UP0, 0x80, 0x0 ;  /* 0x000000000000781c */ /* 0x000fda0003f0f008 */
[----:B0-----:R-:W-:Y:S05]  /*2350*/  @!P0 BRA `(.L_x_3382) ;  /* 0x0000000c00088947 */ /* 0x001fea0003800000 */
[----:B------:R-:W-:-:S05]  /*2360*/  UMOV UR22, UR6 ;  /* 0x0000000600167c82 */ /* 0x000fca0008000000 */
.L_x_3387:
[----:B------:R-:W-:Y:S01]  /*2370*/  BAR.SYNC.DEFER_BLOCKING 0xe, 0x100 ;  /* 0x0384000000007b1d */ /* 0x000fe20000010000 */
[----:B------:R-:W-:Y:S01]  /*2380*/  IMAD.U32 R3, RZ, RZ, UR37 ;  /* 0x00000025ff037e24 */ /* 0x000fe2000f8e00ff */
[----:B------:R-:W-:Y:S02]  /*2390*/  UISETP.NE.AND UP2, UPT, UR49, 0x3, UPT ;  /* 0x000000033100788c */ /* 0x000fe4000bf45270 */
[----:B------:R-:W-:Y:S01]  /*23a0*/  UIADD3 UR37, UR37, 0x1, URZ ;  /* 0x0000000125257890 */ /* 0x000fe2000fffe03f */
[----:B------:R-:W-:Y:S01]  /*23b0*/  IMAD R0, R3, 0x40, R16 ;  /* 0x0000004003007824 */ /* 0x000fe200078e0210 */
[----:B------:R-:W-:Y:S01]  /*23c0*/  UMOV UR6, UR22 ;  /* 0x0000001600067c82 */ /* 0x000fe20008000000 */
[----:B------:R-:W-:Y:S01]  /*23d0*/  UIADD3 UR22, UR22, -0x1, URZ ;  /* 0xffffffff16167890 */ /* 0x000fe2000fffe03f */
[----:B------:R-:W-:Y:S01]  /*23e0*/  PLOP3.LUT P1, PT, PT, PT, UP2, 0x80, 0x0 ;  /* 0x000000000000781c */ /* 0x000fe20003f2f028 */
[----:B------:R-:W-:Y:S01]  /*23f0*/  UISETP.NE.AND UP0, UPT, UR37, 0x2, UPT ;  /* 0x000000022500788c */ /* 0x000fe2000bf05270 */
[----:B------:R-:W-:Y:S01]  /*2400*/  LEA R0, R0, UR38, 0x2 ;  /* 0x0000002600007c11 */ /* 0x000fe2000f8e10ff */
[----:B------:R-:W-:-:S02]  /*2410*/  UISETP.GT.AND UP1, UPT, UR6, UR21, UPT ;  /* 0x000000150600728c */ /* 0x000fc4000bf24270 */
[----:B------:R-:W-:Y:S02]  /*2420*/  USEL UR6, URZ, 0x1, UP0 ;  /* 0x000000013f067887 */ /* 0x000fe40008000000 */
[----:B------:R-:W-:Y:S02]  /*2430*/  USEL UR37, UR37, URZ, UP0 ;  /* 0x0000003f25257287 */ /* 0x000fe40008000000 */
[----:B------:R-:W-:Y:S01]  /*2440*/  ULOP3.LUT UR47, UR47, UR6, URZ, 0x3c, !UPT ;  /* 0x000000062f2f7292 */ /* 0x000fe2000f8e3c3f */
        /* <DEDUP_REMOVED lines=132> */
.L_x_3383:
[----:B------:R-:W-:Y:S01]  /*2c90*/  ULEA UR6, UR37, UR38, 0x3 ;  /* 0x0000002625067291 */ /* 0x000fe2000f8e183f */
[----:B------:R-:W-:-:S05]  /*2ca0*/  IMAD.U32 R0, RZ, RZ, UR47 ;  /* 0x0000002fff007e24 */ /* 0x000fca000f8e00ff */
[----:B------:R-:W-:-:S04]  /*2cb0*/  SHF.L.U32 R0, R0, 0x1f, RZ ;  /* 0x0000001f00007819 */ /* 0x000fc800000006ff */
[----:B------:R0:W1:Y:S01]  /*2cc0*/  SYNCS.PHASECHK.TRANS64.TRYWAIT P0, [UR6+0x28c50], R0 ;  /* 0x028c5000ff0075a7 */ /* 0x0000620008000146 */
[----:B------:R-:W-:Y:S05]  /*2cd0*/  @!P1 BRA `(.L_x_3384) ;  /* 0x0000000000049947 */ /* 0x000fea0003800000 */
[----:B------:R-:W-:Y:S01]  /*2ce0*/  BPT.TRAP 0x1 ;  /* 0x000000040000795c */ /* 0x000fe20000300000 */
.L_x_3384:
[----:B-1----:R-:W-:Y:S05]  /*2cf0*/  @P0 BRA `(.L_x_3385) ;  /* 0x0000000000080947 */ /* 0x002fea0003800000 */
[----:B------:R-:W1:Y:S02]  /*2d00*/  SYNCS.PHASECHK.TRANS64.TRYWAIT P0, [UR6+0x28c50], R0 ;  /* 0x028c5000ff0075a7 */ /* 0x000e640008000146 */
[----:B-1----:R-:W-:Y:S05]  /*2d10*/  @!P0 BRA `(.L_x_3386) ;  /* 0x00000110000c8947 */ /* 0x002fea0003800000 */
.L_x_3385:
[----:B------:R-:W-:Y:S01]  /*2d20*/  UIADD3 UR6, UR38, 0x26800, URZ ;  /* 0x0002680026067890 */ /* 0x000fe2000fffe03f */
[----:B------:R-:W-:Y:S01]  /*2d30*/  WARPGROUP.ARRIVE ;  /* 0x00000000000079c5 */ /* 0x000fe20000000000 */
[----:B------:R-:W-:-:S05]  /*2d40*/  ULEA UR18, UR37, UR20, 0xc ;  /* 0x0000001425127291 */ /* 0x000fca000f8e603f */
[----:B-1----:R-:W1:Y:S01]  /*2d50*/  S2R R3, SR_TID.X ;  /* 0x0000000000037919 */ /* 0x002e620000002100 */
[----:B------:R-:W-:Y:S01]  /*2d60*/  USHF.R.U32.HI UR6, URZ, 0x4, UR6 ;  /* 0x000000043f067899 */ /* 0x000fe20008011606 */
[----:B0-----:R-:W-:Y:S01]  /*2d70*/  IMAD.U32 R0, RZ, RZ, UR37 ;  /* 0x00000025ff007e24 */ /* 0x001fe2000f8e00ff */
[----:B------:R-:W-:Y:S01]  /*2d80*/  UMOV UR19, 0x40000040 ;  /* 0x4000004000137882 */ /* 0x000fe20000000000 */
[----:B------:R-:W-:Y:S01]  /*2d90*/  UMOV UR17, 0x40000040 ;  /* 0x4000004000117882 */ /* 0x000fe20000000000 */
[----:B------:R-:W-:Y:S01]  /*2da0*/  ULOP3.LUT UR6, UR6, 0x3fff, URZ, 0xc0, !UPT ;  /* 0x00003fff06067892 */ /* 0x000fe2000f8ec03f */
[----:B------:R-:W-:Y:S01]  /*2db0*/  UMOV UR7, 0x40000040 ;  /* 0x4000004000077882 */ /* 0x000fe20000000000 */
[----:B------:R-:W-:Y:S02]  /*2dc0*/  UIADD3 UR10, UR18, 0x100, URZ ;  /* 0x00000100120a7890 */ /* 0x000fe4000fffe03f */
[----:B------:R-:W-:Y:S02]  /*2dd0*/  ULOP3.LUT UR16, UR6, 0x10000, URZ, 0xfc, !UPT ;  /* 0x0001000006107892 */ /* 0x000fe4000f8efc3f */
[----:B------:R-:W-:Y:S01]  /*2de0*/  UIADD3 UR6, UR18, 0x80, URZ ;  /* 0x0000008012067890 */ /* 0x000fe2000fffe03f */
[----:B------:R-:W-:Y:S01]  /*2df0*/  UMOV UR11, 0x40000040 ;  /* 0x40000040000b7882 */ /* 0x000fe20000000000 */
[----:B------:R-:W-:Y:S01]  /*2e00*/  UIADD3 UR14, UR18, 0x180, URZ ;  /* 0x00000180120e7890 */ /* 0x000fe2000fffe03f */
[----:B------:R-:W-:-:S04]  /*2e10*/  UMOV UR15, 0x40000040 ;  /* 0x40000040000f7882 */ /* 0x000fc80000000000 */
[----:B------:R-:W-:Y:S01]  /*2e20*/  HGMMA.64x256x16.F32.BF16 R24, gdesc[UR16].tnspB, R24, gsb0 ;  /* 0x43e00000101879f0 */ /* 0x000fe20008001818 */
[----:B-1----:R-:W-:-:S04]  /*2e30*/  LOP3.LUT R3, R3, 0x7f, RZ, 0xc0, !PT ;  /* 0x0000007f03037812 */ /* 0x002fc800078ec0ff */
[----:B------:R-:W-:-:S13]  /*2e40*/  ISETP.NE.AND P0, PT, R3, RZ, PT ;  /* 0x000000ff0300720c */ /* 0x000fda0003f05270 */
[----:B------:R-:W-:-:S05]  /*2e50*/  @!P0 LEA R0, R0, UR38, 0x3 ;  /* 0x0000002600008c11 */ /* 0x000fca000f8e18ff */
        /* <DEDUP_REMOVED lines=17> */
[----:B0-----:R-:W-:Y:S05]  /*2f70*/  @P0 BRA `(.L_x_3387) ;  /* 0xfffffff000fc0947 */ /* 0x001fea000383ffff */
.L_x_3382:
[----:B------:R-:W-:Y:S01]  /*2f80*/  BAR.SYNC.DEFER_BLOCKING 0xe, 0x100 ;  /* 0x0384000000007b1d */ /* 0x000fe20000010000 */
[----:B------:R-:W-:Y:S01]  /*2f90*/  IMAD.U32 R3, RZ, RZ, UR37 ;  /* 0x00000025ff037e24 */ /* 0x000fe2000f8e00ff */
[----:B------:R-:W-:Y:S01]  /*2fa0*/  UIADD3 UR37, UR37, 0x1, URZ ;  /* 0x0000000125257890 */ /* 0x000fe2000fffe03f */
[----:B------:R-:W-:Y:S02]  /*2fb0*/  PLOP3.LUT P0, PT, PT, PT, PT, 0x8, 0x0 ;  /* 0x000000000000781c */ /* 0x000fe40003f0e170 */
[----:B------:R-:W-:Y:S01]  /*2fc0*/  CS2R R12, SRZ ;  /* 0x00000000000c7805 */ /* 0x000fe2000001ff00 */
[----:B------:R-:W-:Y:S01]  /*2fd0*/  IMAD R0, R3, 0x40, R16 ;  /* 0x0000004003007824 */ /* 0x000fe200078e0210 */
[----:B------:R-:W-:-:S04]  /*2fe0*/  UISETP.NE.AND UP0, UPT, UR37, 0x2, UPT ;  /* 0x000000022500788c */ /* 0x000fc8000bf05270 */
[----:B------:R-:W-:Y:S01]  /*2ff0*/  LEA R4, R0, UR38, 0x2 ;  /* 0x0000002600047c11 */ /* 0x000fe2000f8e10ff */
        /* <DEDUP_REMOVED lines=135> */
.L_x_3377:
        /* <DEDUP_REMOVED lines=37> */
.L_x_3388:
        /* <DEDUP_REMOVED lines=74> */
[----:B------:R-:W0:Y:S02]  /*3f60*/  SHFL.IDX PT, R0, R220, RZ, 0x1f ;  /* 0x00001fffdc007589 */ /* 0x000e2400000e0000 */
[----:B0-----:R-:W-:-:S13]  /*3f70*/  R2UR UR4, R0 ;  /* 0x00000000000472ca */ /* 0x001fda00000e0000 */
        /* <DEDUP_REMOVED lines=27> */
.L_x_3389:
[----:B------:R-:W-:Y:S01]  /*4130*/  ULEA.HI UR4, UR48, UR48, URZ, 0x1 ;  /* 0x0000003030047291 */ /* 0x000fe2000f8f083f */
[----:B------:R-:W-:-:S03]  /*4140*/  IMAD.U32 R3, RZ, RZ, UR49 ;  /* 0x00000031ff037e24 */ /* 0x000fc6000f8e00ff */
[----:B------:R-:W-:Y:S02]  /*4150*/  ULOP3.LUT UR4, UR4, 0xfffffffe, URZ, 0xc0, !UPT ;  /* 0xfffffffe04047892 */ /* 0x000fe4000f8ec03f */
[----:B------:R-:W-:Y:S02]  /*4160*/  ISETP.NE.AND P0, PT, R3, 0x3, PT ;  /* 0x000000030300780c */ /* 0x000fe40003f05270 */
[----:B------:R-:W-:-:S06]  /*4170*/  UIADD3 UR4, UR48, -UR4, URZ ;  /* 0x8000000430047290 */ /* 0x000fcc000fffe03f */
[----:B------:R-:W-:-:S05]  /*4180*/  IMAD.U32 R0, RZ, RZ, UR4 ;  /* 0x00000004ff007e24 */ /* 0x000fca000f8e00ff */
[----:B------:R-:W-:-:S04]  /*4190*/  SHF.L.U32 R0, R0, 0x1f, RZ ;  /* 0x0000001f00007819 */ /* 0x000fc800000006ff */
[----:B------:R-:W0:Y:S02]  /*41a0*/  SYNCS.PHASECHK.TRANS64.TRYWAIT P1, [UR38+0x28c00], R0 ;  /* 0x028c0000ff0075a7 */ /* 0x000e240008020166 */
[----:B0-----:R-:W-:Y:S05]  /*41b0*/  @!P1 BRA `(.L_x_3390) ;  /* 0x000000f800fc9947 */ /* 0x001fea0003800000 */
.L_x_3564:
[----:B------:R-:W-:Y:S05]  /*41c0*/  @!P0 BRA `(.L_x_3391) ;  /* 0x0000000000048947 */ /* 0x000fea0003800000 */
[----:B------:R-:W-:Y:S01]  /*41d0*/  BPT.TRAP 0x1 ;  /* 0x000000040000795c */ /* 0x000fe20000300000 */
.L_x_3391:
[----:B------:R-:W-:Y:S02]  /*41e0*/  IMAD.U32 R7, RZ, RZ, UR37 ;  /* 0x00000025ff077e24 */ /* 0x000fe4000f8e00ff */
[----:B------:R-:W-:-:S03]  /*41f0*/  IMAD.U32 R8, RZ, RZ, UR47 ;  /* 0x0000002fff087e24 */ /* 0x000fc6000f8e00ff */
[----:B------:R-:W-:Y:S02]  /*4200*/  LEA R7, R7, UR38, 0x3 ;  /* 0x0000002607077c11 */ /* 0x000fe4000f8e18ff */
[----:B------:R-:W-:-:S04]  /*4210*/  SHF.L.U32 R8, R8, 0x1f, RZ ;  /* 0x0000001f08087819 */ /* 0x000fc800000006ff */
[----:B------:R1:W2:Y:S01]  /*4220*/  SYNCS.PHASECHK.TRANS64.TRYWAIT P1, [R7+URZ+0x28c30], R8 ;  /* 0x028c3008070075a7 */ /* 0x0002a2000802017f */
[----:B------:R-:W-:Y:S05]  /*4230*/  @!P0 BRA `(.L_x_3392) ;  /* 0x0000000000048947 */ /* 0x000fea0003800000 */
[----:B------:R-:W-:Y:S01]  /*4240*/  BPT.TRAP 0x1 ;  /* 0x000000040000795c */ /* 0x000fe20000300000 */
.L_x_3392:
[----:B--2---:R-:W-:Y:S05]  /*4250*/  @P1 BRA `(.L_x_3393) ;  /* 0x0000000000081947 */ /* 0x004fea0003800000 */
[----:B------:R-:W2:Y:S02]  /*4260*/  SYNCS.PHASECHK.TRANS64.TRYWAIT P1, [R7+URZ+0x28c30], R8 ;  /* 0x028c3008070075a7 */ /* 0x000ea4000802017f */
[----:B--2---:R-:W-:Y:S05]  /*4270*/  @!P1 BRA `(.L_x_3394) ;  /* 0x000000f800e49947 */ /* 0x004fea0003800000 */
.L_x_3393:
[----:B0-----:R-:W0:Y:S01]  /*4280*/  S2R R0, SR_TID.X ;  /* 0x0000000000007919 */ /* 0x001e220000002100 */
[----:B------:R-:W-:-:S04]  /*4290*/  UIADD3 UR4, UR38, 0x22400, URZ ;  /* 0x0002240026047890 */ /* 0x000fc8000fffe03f */
[----:B------:R-:W-:-:S04]  /*42a0*/  USHF.R.U32.HI UR4, URZ, 0x4, UR4 ;  /* 0x000000043f047899 */ /* 0x000fc80008011604 */
[----:B------:R-:W-:-:S06]  /*42b0*/  ULOP3.LUT UR4, UR4, 0x3fff, URZ, 0xc0, !UPT ;  /* 0x00003fff04047892 */ /* 0x000fcc000f8ec03f */
[----:B------:R-:W-:Y:S01]  /*42c0*/  IMAD.U32 R3, RZ, RZ, UR4 ;  /* 0x00000004ff037e24 */ /* 0x000fe2000f8e00ff */
[----:B------:R-:W-:Y:S05]  /*42d0*/  WARPSYNC.ALL ;  /* 0x0000000000007948 */ /* 0x000fea0003800000 */
[----:B------:R-:W-:Y:S02]  /*42e0*/  LOP3.LUT R3, R3, 0x10000, RZ, 0xfc, !PT ;  /* 0x0001000003037812 */ /* 0x000fe400078efcff */
[----:B0-----:R-:W-:-:S04]  /*42f0*/  LOP3.LUT R0, R0, 0x7f, RZ, 0xc0, !PT ;  /* 0x0000007f00007812 */ /* 0x001fc800078ec0ff */
[----:B------:R-:W-:Y:S02]  /*4300*/  ISETP.NE.AND P1, PT, R0, RZ, PT ;  /* 0x000000ff0000720c */ /* 0x000fe40003f25270 */
[----:B------:R-:W-:Y:S01]  /*4310*/  R2UR UR12, R3 ;  /* 0x00000000030c72ca */ /* 0x000fe200000e0000 */
[----:B------:R-:W-:Y:S01]  /*4320*/  UIADD3 UR4, UR38, 0x20400, URZ ;  /* 0x0002040026047890 */ /* 0x000fe2000fffe03f */
[----:B------:R-:W-:Y:S01]  /*4330*/  WARPGROUP.ARRIVE ;  /* 0x00000000000079c5 */ /* 0x000fe20000000000 */
[----:B------:R-:W-:Y:S01]  /*4340*/  UMOV UR7, 0x40000040 ;  /* 0x4000004000077882 */ /* 0x000fe20000000000 */
[----:B------:R-:W-:Y:S01]  /*4350*/  UMOV UR5, 0x40000040 ;  /* 0x4000004000057882 */ /* 0x000fe20000000000 */
[----:B------:R-:W-:Y:S01]  /*4360*/  USHF.R.U32.HI UR4, URZ, 0x4, UR4 ;  /* 0x000000043f047899 */ /* 0x000fe20008011604 */
[----:B------:R-:W-:Y:S01]  /*4370*/  UMOV UR11, 0x40000040 ;  /* 0x40000040000b7882 */ /* 0x000fe20000000000 */
[----:B------:R-:W-:Y:S02]  /*4380*/  UMOV UR9, 0x40000040 ;  /* 0x4000004000097882 */ /* 0x000fe40000000000 */
[----:B------:R-:W-:Y:S01]  /*4390*/  ULOP3.LUT UR4, UR4, 0x3fff, URZ, 0xc0, !UPT ;  /* 0x00003fff04047892 */ /* 0x000fe2000f8ec03f */
[----:B------:R-:W-:Y:S01]  /*43a0*/  UMOV UR15, 0x40000040 ;  /* 0x40000040000f7882 */ /* 0x000fe20000000000 */
[----:B------:R-:W-:-:S02]  /*43b0*/  UIMAD UR53, UR52, -0x40, UR53 ;  /* 0xffffffc0343578a4 */ /* 0x000fc4000f8e0235 */
[----:B------:R-:W-:Y:S02]  /*43c0*/  ULEA UR12, UR37, UR12, 0x9 ;  /* 0x0000000c250c7291 */ /* 0x000fe4000f8e483f */
[----:B------:R-:W-:Y:S02]  /*43d0*/  ULOP3.LUT UR13, UR4, 0x10000, URZ, 0xfc, !UPT ;  /* 0x00010000040d7892 */ /* 0x000fe4000f8efc3f */
[----:B------:R-:W-:Y:S01]  /*43e0*/  UIADD3 UR10, UR12, 0x4, URZ ;  /* 0x000000040c0a7890 */ /* 0x000fe2000fffe03f */
[----:B------:R-:W-:Y:S01]  /*43f0*/  IMAD.U32 R0, RZ, RZ, UR53 ;  /* 0x00000035ff007e24 */ /* 0x000fe2000f8e00ff */
[----:B------:R-:W-:Y:S01]  /*4400*/  UIADD3 UR8, UR13, 0x4, URZ ;  /* 0x000000040d087890 */ /* 0x000fe2000fffe03f */
[----:B------:R-:W-:Y:S02]  /*4410*/  UMOV UR6, UR12 ;  /* 0x0000000c00067c82 */ /* 0x000fe40008000000 */
[----:B------:R-:W-:Y:S01]  /*4420*/  UMOV UR4, UR13 ;  /* 0x0000000d00047c82 */ /* 0x000fe20008000000 */
[----:B------:R-:W-:Y:S01]  /*4430*/  UIADD3 UR14, UR12, 0x6, URZ ;  /* 0x000000060c0e7890 */ /* 0x000fe2000fffe03f */
[----:B------:R-:W-:Y:S01]  /*4440*/  HGMMA.64x64x16.F32.BF16 R24, gdesc[UR4], RZ, !UPT, gsb0 ;  /* 0x00e00000041879f0 */ /* 0x000fe2000c0018ff */
[----:B------:R-:W-:Y:S01]  /*4450*/  UIADD3 UR6, UR12, 0x2, URZ ;  /* 0x000000020c067890 */ /* 0x000fe2000fffe03f */
[----:B------:R-:W-:Y:S01]  /*4460*/  IADD3 R0, -R223, 0x40, R0 ;  /* 0x00000040df007810 */ /* 0x000fe20007ffe100 */
[----:B------:R-:W-:Y:S01]  /*4470*/  UIADD3 UR4, UR13, 0x2, URZ ;  /* 0x000000020d047890 */ /* 0x000fe2000fffe03f */
[----:B------:R-:W-:Y:S01]  /*4480*/  UMOV UR7, 0x40000040 ;  /* 0x4000004000077882 */ /* 0x000fe20000000000 */
[----:B------:R-:W-:Y:S01]  /*4490*/  UMOV UR5, 0x40000040 ;  /* 0x4000004000057882 */ /* 0x000fe20000000000 */
[----:B------:R-:W-:Y:S01]  /*44a0*/  UIADD3 UR12, UR13, 0x6, URZ ;  /* 0x000000060d0c7890 */ /* 0x000fe2000fffe03f */
[C---:B------:R-:W-:Y:S01]  /*44b0*/  ISETP.GT.AND P3, PT, R0.reuse, RZ, PT ;  /* 0x000000ff0000720c */ /* 0x040fe20003f64270 */
[----:B------:R-:W-:Y:S01]  /*44c0*/  ULDC UR21, c[0x0][0x988] ;  /* 0x0002620000157ab9 */ /* 0x000fe20000000800 */
[----:B------:R-:W-:Y:S01]  /*44d0*/  UMOV UR13, 0x40000040 ;  /* 0x40000040000d7882 */ /* 0x000fe20000000000 */
[----:B------:R-:W-:-:S02]  /*44e0*/  ISETP.GT.AND P6, PT, R0, 0x1, PT ;  /* 0x000000010000780c */ /* 0x000fc40003fc4270 */
[C---:B------:R-:W-:Y:S02]  /*44f0*/  ISETP.GT.AND P5, PT, R0.reuse, 0x8, PT ;  /* 0x000000080000780c */ /* 0x040fe40003fa4270 */
[C---:B------:R-:W-:Y:S02]  /*4500*/  ISETP.GT.AND P4, PT, R0.reuse, 0x9, PT ;  /* 0x000000090000780c */ /* 0x040fe40003f84270 */
[----:B------:R-:W-:Y:S01]  /*4510*/  ISETP.GT.AND P2, PT, R0, 0x10, PT ;  /* 0x000000100000780c */ /* 0x000fe20003f44270 */
[----:B------:R-:W-:Y:S02]  /*4520*/  WARPGROUP.DEPBAR.LE gsb0, 0x0 ;  /* 0x00008000000079c5 */ /* 0x000fe40000010000 */
[----:B------:R-:W-:-:S06]  /*4530*/  WARPGROUP.ARRIVE ;  /* 0x00000000000079c5 */ /* 0x000fcc0000000000 */
[----:B------:R-:W-:Y:S01]  /*4540*/  HGMMA.64x64x16.F32.BF16 R24, gdesc[UR4], R24, gsb0 ;  /* 0x00e00000041879f0 */ /* 0x000fe20008001818 */
[----:B------:R-:W-:Y:S02]  /*4550*/  ULDC UR6, c[0x0][0x9d8] ;  /* 0x0002760000067ab9 */ /* 0x000fe40000000800 */
        /* <DEDUP_REMOVED lines=50> */
[----:B0-----:R-:W-:-:S04]  /*4880*/  FSEL R29, R29, -INF , P4 ;  /* 0xff8000001d1d7808 */ /* 0x001fc80002000000 */
[----:B------:R-:W-:-:S03]  /*4890*/  FMNMX.FTZ R13, R29, R6, !PT ;  /* 0x000000061d0d7209 */ /* 0x000fc60007810000 */
[----:B------:R-:W0:Y:S01]  /*48a0*/  MUFU.TANH R5, R27 ;  /* 0x0000001b00057308 */ /* 0x000e220000002400 */
[----:B---3--:R-:W-:Y:S02]  /*48b0*/  FSEL R4, R4, -INF , P3 ;  /* 0xff80000004047808 */ /* 0x008fe40001800000 */
[----:B------:R-:W-:-:S05]  /*48c0*/  ISETP.GT.AND P3, PT, R0, 0x11, PT ;  /* 0x000000110000780c */ /* 0x000fca0003f64270 */
[----:B------:R-:W3:Y:S01]  /*48d0*/  MUFU.TANH R33, R33 ;  /* 0x0000002100217308 */ /* 0x000ee20000002400 */
[----:B----4-:R-:W-:-:S04]  /*48e0*/  FSEL R32, R32, -INF , P2 ;  /* 0xff80000020207808 */ /* 0x010fc80001000000 */
[----:B------:R-:W-:-:S03]  /*48f0*/  FMNMX.FTZ R6, R32, R13, !PT ;  /* 0x0000000d20067209 */ /* 0x000fc60007810000 */
[----:B------:R-:W4:Y:S01]  /*4900*/  MUFU.TANH R9, R30 ;  /* 0x0000001e00097308 */ /* 0x000f220000002400 */
[----:B0-----:R-:W-:Y:S02]  /*4910*/  FSEL R5, R5, -INF , P6 ;  /* 0xff80000005057808 */ /* 0x001fe40003000000 */
[----:B------:R-:W-:-:S05]  /*4920*/  ISETP.GT.AND P6, PT, R0, 0x18, PT ;  /* 0x000000180000780c */ /* 0x000fca0003fc4270 */
[----:B------:R-:W0:Y:S01]  /*4930*/  MUFU.TANH R36, R36 ;  /* 0x0000002400247308 */ /* 0x000e220000002400 */
[----:B---3--:R-:W-:-:S04]  /*4940*/  FSEL R33, R33, -INF , P3 ;  /* 0xff80000021217808 */ /* 0x008fc80001800000 */
[----:B------:R-:W-:-:S03]  /*4950*/  FMNMX.FTZ R13, R33, R6, !PT ;  /* 0x00000006210d7209 */ /* 0x000fc60007810000 */
[----:B------:R-:W3:Y:S01]  /*4960*/  MUFU.TANH R10, R31 ;  /* 0x0000001f000a7308 */ /* 0x000ee20000002400 */
[----:B----4-:R-:W-:Y:S02]  /*4970*/  FSEL R9, R9, -INF , P5 ;  /* 0xff80000009097808 */ /* 0x010fe40002800000 */
[----:B------:R-:W-:-:S05]  /*4980*/  ISETP.GT.AND P5, PT, R0, 0x19, PT ;  /* 0x000000190000780c */ /* 0x000fca0003fa4270 */
        /* <DEDUP_REMOVED lines=52> */
[----:B----4-:R-:W-:-:S04]  /*4cd0*/  FSEL R53, R53, -INF , P2 ;  /* 0xff80000035357808 */ /* 0x010fc80001000000 */
[----:B------:R-:W-:Y:S02]  /*4ce0*/  FMNMX.FTZ R6, R53, R0, !PT ;  /* 0x0000000035067209 */ /* 0x000fe40007810000 */
[----:B------:R-:W-:Y:S01]  /*4cf0*/  FMNMX.FTZ R0, R4, R5, !PT ;  /* 0x0000000504007209 */ /* 0x000fe20007810000 */
[----:B------:R-:W4:Y:S01]  /*4d00*/  MUFU.TANH R51, R51 ;  /* 0x0000003300337308 */ /* 0x000f220000002400 */
[----:B0-----:R-:W-:Y:S01]  /*4d10*/  FSEL R47, R47, -INF , P6 ;  /* 0xff8000002f2f7808 */ /* 0x001fe20003000000 */
[----:B------:R-:W0:Y:S06]  /*4d20*/  SHFL.BFLY PT, R13, R6, 0x2, 0x1f ;  /* 0x0c401f00060d7f89 */ /* 0x000e2c00000e0000 */
[----:B------:R-:W5:Y:S01]  /*4d30*/  MUFU.TANH R54, R54 ;  /* 0x0000003600367308 */ /* 0x000f620000002400 */
[----:B---3--:R-:W-:-:S07]  /*4d40*/  FSEL R50, R50, -INF , P5 ;  /* 0xff80000032327808 */ /* 0x008fce0002800000 */
[----:B------:R-:W3:Y:S01]  /*4d50*/  MUFU.TANH R55, R55 ;  /* 0x0000003700377308 */ /* 0x000ee20000002400 */
[----:B----4-:R-:W-:Y:S02]  /*4d60*/  FSEL R51, R51, -INF , P4 ;  /* 0xff80000033337808 */ /* 0x010fe40002000000 */
[----:B-----5:R-:W-:Y:S02]  /*4d70*/  FSEL R54, R54, -INF , P3 ;  /* 0xff80000036367808 */ /* 0x020fe40001800000 */
[----:B0-----:R-:W-:Y:S02]  /*4d80*/  FMNMX.FTZ R14, R6, R13, !PT ;  /* 0x0000000d060e7209 */ /* 0x001fe40007810000 */
[----:B------:R-:W-:-:S03]  /*4d90*/  FMNMX.FTZ R13, R9, R0, !PT ;  /* 0x00000000090d7209 */ /* 0x000fc60007810000 */
[----:B------:R-:W0:Y:S01]  /*4da0*/  SHFL.BFLY PT, R15, R14, 0x1, 0x1f ;  /* 0x0c201f000e0f7f89 */ /* 0x000e2200000e0000 */
[----:B------:R-:W-:Y:S02]  /*4db0*/  FMNMX.FTZ R0, R10, R13, !PT ;  /* 0x0000000d0a007209 */ /* 0x000fe40007810000 */
[----:B---3--:R-:W-:Y:S02]  /*4dc0*/  FSEL R55, R55, -INF , P2 ;  /* 0xff80000037377808 */ /* 0x008fe40001000000 */
[----:B------:R-:W-:-:S04]  /*4dd0*/  FMNMX.FTZ R13, R11, R0, !PT ;  /* 0x000000000b0d7209 */ /* 0x000fc80007810000 */
[----:B------:R-:W-:-:S04]  /*4de0*/  FMNMX.FTZ R13, R12, R13, !PT ;  /* 0x0000000d0c0d7209 */ /* 0x000fc80007810000 */
[----:B------:R-:W-:-:S04]  /*4df0*/  FMNMX.FTZ R0, R38, R13, !PT ;  /* 0x0000000d26007209 */ /* 0x000fc80007810000 */
[----:B------:R-:W-:-:S04]  /*4e00*/  FMNMX.FTZ R13, R39, R0, !PT ;  /* 0x00000000270d7209 */ /* 0x000fc80007810000 */
[----:B------:R-:W-:Y:S02]  /*4e10*/  FMNMX.FTZ R0, R42, R13, !PT ;  /* 0x0000000d2a007209 */ /* 0x000fe40007810000 */
[----:B0-----:R-:W-:Y:S02]  /*4e20*/  FMNMX.FTZ R6, R14, R15, !PT ;  /* 0x0000000f0e067209 */ /* 0x001fe40007810000 */
        /* <DEDUP_REMOVED lines=13> */
[----:B------:R-:W-:Y:S01]  /*4f00*/  MUFU.EX2 R24, R24 ;  /* 0x0000001800187308 */ /* 0x000fe20000000800 */
        /* <DEDUP_REMOVED lines=8> */
[----:B------:R-:W3:Y:S01]  /*4f90*/  MUFU.EX2 R25, R25 ;  /* 0x0000001900197308 */ /* 0x000ee20000000800 */
[--C-:B------:R-:W-:Y:S01]  /*4fa0*/  FFMA.FTZ R44, R44, UR21, -R14.reuse ;  /* 0x000000152c2c7c23 */ /* 0x100fe2000801080e */
[--C-:B------:R-:W-:Y:S01]  /*4fb0*/  FFMA.FTZ R45, R45, UR21, -R14.reuse ;  /* 0x000000152d2d7c23 */ /* 0x100fe2000801080e */
[--C-:B------:R-:W-:Y:S01]  /*4fc0*/  FFMA.FTZ R48, R48, UR21, -R14.reuse ;  /* 0x0000001530307c23 */ /* 0x100fe2000801080e */
[--C-:B------:R-:W-:Y:S01]  /*4fd0*/  FFMA.FTZ R49, R49, UR21, -R14.reuse ;  /* 0x0000001531317c23 */ /* 0x100fe2000801080e */
[--C-:B------:R-:W-:Y:S01]  /*4fe0*/  FFMA.FTZ R52, R52, UR21, -R14.reuse ;  /* 0x0000001534347c23 */ /* 0x100fe2000801080e */
[----:B------:R-:W-:-:S02]  /*4ff0*/  FFMA.FTZ R14, R53, UR21, -R14 ;  /* 0x00000015350e7c23 */ /* 0x000fc4000801080e */
[----:B------:R-:W-:Y:S08]  /*5000*/  MUFU.EX2 R28, R28 ;  /* 0x0000001c001c7308 */ /* 0x000ff00000000800 */
[----:B------:R-:W4:Y:S01]  /*5010*/  MUFU.EX2 R29, R29 ;  /* 0x0000001d001d7308 */ /* 0x000f220000000800 */
[----:B---3--:R-:W-:Y:S02]  /*5020*/  F2FP.BF16.F32.PACK_AB R152, R25, R24 ;  /* 0x000000181998723e */ /* 0x008fe400000010ff */
[----:B0-----:R-:W-:-:S05]  /*5030*/  FMNMX.FTZ R13, R0, R13, !PT ;  /* 0x0000000d000d7209 */ /* 0x001fca0007810000 */
[----:B------:R-:W-:Y:S01]  /*5040*/  MUFU.EX2 R32, R32 ;  /* 0x0000002000207308 */ /* 0x000fe20000000800 */
[----:B------:R-:W0:Y:S07]  /*5050*/  SHFL.BFLY PT, R0, R13, 0x1, 0x1f ;  /* 0x0c201f000d007f89 */ /* 0x000e2e00000e0000 */
[----:B------:R-:W3:Y:S01]  /*5060*/  MUFU.EX2 R33, R33 ;  /* 0x0000002100217308 */ /* 0x000ee20000000800 */
[----:B----4-:R-:W-:-:S07]  /*5070*/  F2FP.BF16.F32.PACK_AB R154, R29, R28 ;  /* 0x0000001c1d9a723e */ /* 0x010fce00000010ff */
[----:B------:R-:W-:Y:S08]  /*5080*/  MUFU.EX2 R36, R36 ;  /* 0x0000002400247308 */ /* 0x000ff00000000800 */
[----:B------:R-:W4:Y:S01]  /*5090*/  MUFU.EX2 R37, R37 ;  /* 0x0000002500257308 */ /* 0x000f220000000800 */
[----:B---3--:R-:W-:Y:S02]  /*50a0*/  F2FP.BF16.F32.PACK_AB R156, R33, R32 ;  /* 0x00000020219c723e */ /* 0x008fe400000010ff */
[----:B0-----:R-:W-:-:S04]  /*50b0*/  FMNMX.FTZ R0, R13, R0, !PT ;  /* 0x000000000d007209 */ /* 0x001fc80007810000 */
[C---:B------:R-:W-:Y:S01]  /*50c0*/  FSETP.NEU.FTZ.AND P2, PT, R0.reuse, -INF , PT ;  /* 0xff8000000000780b */ /* 0x040fe20003f5d000 */
[----:B------:R-:W-:Y:S01]  /*50d0*/  FMUL.FTZ R13, R0, UR21 ;  /* 0x00000015000d7c20 */ /* 0x000fe20008410000 */
[----:B------:R-:W-:Y:S04]  /*50e0*/  MUFU.EX2 R40, R40 ;  /* 0x0000002800287308 */ /* 0x000fe80000000800 */
[----:B------:R-:W-:Y:S02]  /*50f0*/  FSEL R15, R13, RZ, P2 ;  /* 0x000000ff0d0f7208 */ /* 0x000fe40001000000 */
[----:B----4-:R-:W-:Y:S02]  /*5100*/  F2FP.BF16.F32.PACK_AB R158, R37, R36 ;  /* 0x00000024259e723e */ /* 0x010fe400000010ff */
[----:B------:R-:W-:Y:S01]  /*5110*/  MUFU.EX2 R13, R14 ;  /* 0x0000000e000d7308 */ /* 0x000fe20000000800 */
[--C-:B------:R-:W-:Y:S01]  /*5120*/  FFMA.FTZ R4, R4, UR21, -R15.reuse ;  /* 0x0000001504047c23 */ /* 0x100fe2000801080f */
[--C-:B------:R-:W-:Y:S01]  /*5130*/  FFMA.FTZ R5, R5, UR21, -R15.reuse ;  /* 0x0000001505057c23 */ /* 0x100fe2000801080f */
[--C-:B------:R-:W-:Y:S01]  /*5140*/  FFMA.FTZ R9, R9, UR21, -R15.reuse ;  /* 0x0000001509097c23 */ /* 0x100fe2000801080f */
[--C-:B------:R-:W-:Y:S01]  /*5150*/  FFMA.FTZ R10, R10, UR21, -R15.reuse ;  /* 0x000000150a0a7c23 */ /* 0x100fe2000801080f */
[--C-:B------:R-:W-:Y:S01]  /*5160*/  FFMA.FTZ R11, R11, UR21, -R15.reuse ;  /* 0x000000150b0b7c23 */ /* 0x100fe2000801080f */
[--C-:B------:R-:W-:Y:S01]  /*5170*/  FFMA.FTZ R12, R12, UR21, -R15.reuse ;  /* 0x000000150c0c7c23 */ /* 0x100fe2000801080f */
[--C-:B------:R-:W-:Y:S01]  /*5180*/  FFMA.FTZ R38, R38, UR21, -R15.reuse ;  /* 0x0000001526267c23 */ /* 0x100fe2000801080f */
[----:B------:R0:W-:Y:S01]  /*5190*/  MUFU.EX2 R153, R4 ;  /* 0x0000000400997308 */ /* 0x0001e20000000800 */
[--C-:B------:R-:W-:Y:S01]  /*51a0*/  FFMA.FTZ R39, R39, UR21, -R15.reuse ;  /* 0x0000001527277c23 */ /* 0x100fe2000801080f */
[--C-:B------:R-:W-:Y:S01]  /*51b0*/  FFMA.FTZ R42, R42, UR21, -R15.reuse ;  /* 0x000000152a2a7c23 */ /* 0x100fe2000801080f */
[--C-:B------:R-:W-:Y:S01]  /*51c0*/  FFMA.FTZ R43, R43, UR21, -R15.reuse ;  /* 0x000000152b2b7c23 */ /* 0x100fe2000801080f */
[--C-:B------:R-:W-:Y:S01]  /*51d0*/  FFMA.FTZ R46, R46, UR21, -R15.reuse ;  /* 0x000000152e2e7c23 */ /* 0x100fe2000801080f */
[--C-:B------:R-:W-:Y:S01]  /*51e0*/  FFMA.FTZ R47, R47, UR21, -R15.reuse ;  /* 0x000000152f2f7c23 */ /* 0x100fe2000801080f */
[--C-:B------:R-:W-:Y:S01]  /*51f0*/  FFMA.FTZ R50, R50, UR21, -R15.reuse ;  /* 0x0000001532327c23 */ /* 0x100fe2000801080f */
[----:B------:R-:W-:Y:S01]  /*5200*/  FFMA.FTZ R51, R51, UR21, -R15 ;  /* 0x0000001533337c23 */ /* 0x000fe2000801080f */
[----:B------:R3:W4:Y:S01]  /*5210*/  MUFU.EX2 R20, R5 ;  /* 0x0000000500147308 */ /* 0x0007220000000800 */
[----:B0-----:R-:W-:-:S02]  /*5220*/  @!P1 VIADD R4, R7, 0x28c40 ;  /* 0x00028c4007049836 */ /* 0x001fc40000000000 */
[--C-:B------:R-:W-:Y:S01]  /*5230*/  FFMA.FTZ R54, R54, UR21, -R15.reuse ;  /* 0x0000001536367c23 */ /* 0x100fe2000801080f */
[----:B------:R-:W-:Y:S02]  /*5240*/  FFMA.FTZ R15, R55, UR21, -R15 ;  /* 0x00000015370f7c23 */ /* 0x000fe4000801080f */
[----:B------:R-:W-:Y:S02]  /*5250*/  @!P1 PRMT R4, RZ, 0x654, R4 ;  /* 0x00000654ff049816 */ /* 0x000fe40000000004 */
[----:B------:R-:W0:Y:S01]  /*5260*/  MUFU.EX2 R9, R9 ;  /* 0x0000000900097308 */ /* 0x000e220000000800 */
[----:B---3--:R-:W-:Y:S01]  /*5270*/  FADD.FTZ R5, R24, R25 ;  /* 0x0000001918057221 */ /* 0x008fe20000010000 */
[----:B------:R3:W-:Y:S03]  /*5280*/  @!P1 SYNCS.ARRIVE.TRANS64.RED.A1T0 RZ, [R4+URZ], RZ ;  /* 0x000000ff04ff99a7 */ /* 0x0007e6000810043f */
[----:B------:R-:W-:-:S03]  /*5290*/  FADD.FTZ R26, R28, R5 ;  /* 0x000000051c1a7221 */ /* 0x000fc60000010000 */
[----:B------:R-:W3:Y:S01]  /*52a0*/  MUFU.EX2 R10, R10 ;  /* 0x0000000a000a7308 */ /* 0x000ee20000000800 */
[----:B----4-:R-:W-:Y:S01]  /*52b0*/  FADD.FTZ R14, R153, R20 ;  /* 0x00000014990e7221 */ /* 0x010fe20000010000 */
[----:B------:R-:W-:Y:S01]  /*52c0*/  FADD.FTZ R21, R29, R26 ;  /* 0x0000001a1d157221 */ /* 0x000fe20000010000 */
[----:B------:R-:W-:-:S05]  /*52d0*/  F2FP.BF16.F32.PACK_AB R153, R20, R153 ;  /* 0x000000991499723e */ /* 0x000fca00000010ff */
[----:B------:R-:W4:Y:S01]  /*52e0*/  MUFU.EX2 R11, R11 ;  /* 0x0000000b000b7308 */ /* 0x000f220000000800 */
[----:B0-----:R-:W-:Y:S01]  /*52f0*/  FADD.FTZ R5, R9, R14 ;  /* 0x0000000e09057221 */ /* 0x001fe20000010000 */
[----:B------:R-:W-:-:S04]  /*5300*/  FADD.FTZ R14, R32, R21 ;  /* 0x00000015200e7221 */ /* 0x000fc80000010000 */
[----:B------:R-:W-:Y:S02]  /*5310*/  FADD.FTZ R21, R33, R14 ;  /* 0x0000000e21157221 */ /* 0x000fe40000010000 */
[----:B------:R-:W0:Y:S01]  /*5320*/  MUFU.EX2 R12, R12 ;  /* 0x0000000c000c7308 */ /* 0x000e220000000800 */
[C---:B---3--:R-:W-:Y:S01]  /*5330*/  FADD.FTZ R4, R10.reuse, R5 ;  /* 0x000000050a047221 */ /* 0x048fe20000010000 */
[----:B------:R-:W-:Y:S01]  /*5340*/  F2FP.BF16.F32.PACK_AB R155, R10, R9 ;  /* 0x000000090a9b723e */ /* 0x000fe200000010ff */
[----:B------:R-:W-:Y:S06]  /*5350*/  BAR.SYNC.DEFER_BLOCKING 0xf, 0x100 ;  /* 0x03c4000000007b1d */ /* 0x000fec0000010000 */
[----:B------:R-:W3:Y:S01]  /*5360*/  MUFU.EX2 R38, R38 ;  /* 0x0000002600267308 */ /* 0x000ee20000000800 */
[----:B----4-:R-:W-:Y:S01]  /*5370*/  FADD.FTZ R5, R11, R4 ;  /* 0x000000040b057221 */ /* 0x010fe20000010000 */
[----:B------:R-:W-:-:S04]  /*5380*/  FADD.FTZ R4, R36, R21 ;  /* 0x0000001524047221 */ /* 0x000fc80000010000 */
[----:B------:R-:W-:Y:S02]  /*5390*/  FADD.FTZ R21, R37, R4 ;  /* 0x0000000425157221 */ /* 0x000fe40000010000 */
[----:B------:R-:W4:Y:S01]  /*53a0*/  MUFU.EX2 R39, R39 ;  /* 0x0000002700277308 */ /* 0x000f220000000800 */
[----:B0-----:R-:W-:Y:S01]  /*53b0*/  FADD.FTZ R5, R12, R5 ;  /* 0x000000050c057221 */ /* 0x001fe20000010000 */
[----:B------:R-:W-:Y:S01]  /*53c0*/  FADD.FTZ R14, R40, R21 ;  /* 0x00000015280e7221 */ /* 0x000fe20000010000 */
[----:B------:R-:W-:-:S05]  /*53d0*/  F2FP.BF16.F32.PACK_AB R157, R12, R11 ;  /* 0x0000000b0c9d723e */ /* 0x000fca00000010ff */
[----:B------:R-:W0:Y:S01]  /*53e0*/  MUFU.EX2 R42, R42 ;  /* 0x0000002a002a7308 */ /* 0x000e220000000800 */
[----:B---3--:R-:W-:Y:S01]  /*53f0*/  FADD.FTZ R4, R38, R5 ;  /* 0x0000000526047221 */ /* 0x008fe20000010000 */
[----:B------:R3:W-:Y:S06]  /*5400*/  STSM.16.M88.4 [R18+0x26800], R152 ;  /* 0x0268009812007844 */ /* 0x0007ec0000000200 */
[----:B------:R-:W5:Y:S01]  /*5410*/  MUFU.EX2 R41, R41 ;  /* 0x0000002900297308 */ /* 0x000f620000000800 */
[C---:B----4-:R-:W-:Y:S01]  /*5420*/  FADD.FTZ R5, R39.reuse, R4 ;  /* 0x0000000427057221 */ /* 0x050fe20000010000 */
[----:B------:R-:W-:-:S05]  /*5430*/  F2FP.BF16.F32.PACK_AB R159, R39, R38 ;  /* 0x00000026279f723e */ /* 0x000fca00000010ff */
[----:B------:R3:W-:Y:S01]  /*5440*/  STSM.16.M88.4 [R23], R156 ;  /* 0x0000009c17007844 */ /* 0x0007e20000000200 */
[----:B------:R-:W4:Y:S01]  /*5450*/  MUFU.EX2 R43, R43 ;  /* 0x0000002b002b7308 */ /* 0x000f220000000800 */
[----:B0-----:R-:W-:-:S07]  /*5460*/  FADD.FTZ R4, R42, R5 ;  /* 0x000000052a047221 */ /* 0x001fce0000010000 */
[----:B------:R-:W0:Y:S01]  /*5470*/  MUFU.EX2 R44, R44 ;  /* 0x0000002c002c7308 */ /* 0x000e220000000800 */
[C---:B-----5:R-:W-:Y:S01]  /*5480*/  FADD.FTZ R21, R41.reuse, R14 ;  /* 0x0000000e29157221 */ /* 0x060fe20000010000 */
[----:B------:R-:W-:-:S06]  /*5490*/  F2FP.BF16.F32.PACK_AB R160, R41, R40 ;  /* 0x0000002829a0723e */ /* 0x000fcc00000010ff */
[----:B------:R-:W5:Y:S01]  /*54a0*/  MUFU.EX2 R46, R46 ;  /* 0x0000002e002e7308 */ /* 0x000f620000000800 */
[C---:B----4-:R-:W-:Y:S01]  /*54b0*/  FADD.FTZ R5, R43.reuse, R4 ;  /* 0x000000042b057221 */ /* 0x050fe20000010000 */
[----:B------:R-:W-:-:S06]  /*54c0*/  F2FP.BF16.F32.PACK_AB R161, R43, R42 ;  /* 0x0000002a2ba1723e */ /* 0x000fcc00000010ff */
[----:B------:R-:W4:Y:S01]  /*54d0*/  MUFU.EX2 R45, R45 ;  /* 0x0000002d002d7308 */ /* 0x000f220000000800 */
[----:B0-----:R-:W-:-:S07]  /*54e0*/  FADD.FTZ R4, R44, R21 ;  /* 0x000000152c047221 */ /* 0x001fce0000010000 */
[----:B------:R-:W0:Y:S01]  /*54f0*/  MUFU.EX2 R47, R47 ;  /* 0x0000002f002f7308 */ /* 0x000e220000000800 */
[----:B-----5:R-:W-:-:S07]  /*5500*/  FADD.FTZ R10, R46, R5 ;  /* 0x000000052e0a7221 */ /* 0x020fce0000010000 */
[----:B------:R-:W-:Y:S01]  /*5510*/  MUFU.EX2 R48, R48 ;  /* 0x0000003000307308 */ /* 0x000fe20000000800 */
[C---:B----4-:R-:W-:Y:S01]  /*5520*/  F2FP.BF16.F32.PACK_AB R162, R45.reuse, R44 ;  /* 0x0000002c2da2723e */ /* 0x050fe200000010ff */
[----:B------:R-:W-:-:S06]  /*5530*/  FADD.FTZ R45, R45, R4 ;  /* 0x000000042d2d7221 */ /* 0x000fcc0000010000 */
[----:B------:R-:W4:Y:S01]  /*5540*/  MUFU.EX2 R49, R49 ;  /* 0x0000003100317308 */ /* 0x000f220000000800 */
[C---:B0-----:R-:W-:Y:S01]  /*5550*/  F2FP.BF16.F32.PACK_AB R163, R47.reuse, R46 ;  /* 0x0000002e2fa3723e */ /* 0x041fe200000010ff */
[----:B------:R-:W-:-:S04]  /*5560*/  FADD.FTZ R47, R47, R10 ;  /* 0x0000000a2f2f7221 */ /* 0x000fc80000010000 */
[----:B------:R3:W-:Y:S02]  /*5570*/  STSM.16.M88.4 [R19], R160 ;  /* 0x000000a013007844 */ /* 0x0007e40000000200 */
[----:B------:R-:W-:Y:S08]  /*5580*/  MUFU.EX2 R50, R50 ;  /* 0x0000003200327308 */ /* 0x000ff00000000800 */
[----:B------:R-:W0:Y:S01]  /*5590*/  MUFU.EX2 R51, R51 ;  /* 0x0000003300337308 */ /* 0x000e220000000800 */
[----:B----4-:R-:W-:Y:S01]  /*55a0*/  F2FP.BF16.F32.PACK_AB R164, R49, R48 ;  /* 0x0000003031a4723e */ /* 0x010fe200000010ff */
[----:B------:R-:W-:-:S04]  /*55b0*/  FADD.FTZ R48, R48, R45 ;  /* 0x0000002d30307221 */ /* 0x000fc80000010000 */
[----:B------:R-:W-:Y:S02]  /*55c0*/  FADD.FTZ R49, R49, R48 ;  /* 0x0000003031317221 */ /* 0x000fe40000010000 */
[----:B------:R-:W4:Y:S08]  /*55d0*/  MUFU.EX2 R52, R52 ;  /* 0x0000003400347308 */ /* 0x000f300000000800 */
[----:B------:R-:W-:Y:S01]  /*55e0*/  MUFU.EX2 R54, R54 ;  /* 0x0000003600367308 */ /* 0x000fe20000000800 */
[----:B0-----:R-:W-:Y:S01]  /*55f0*/  F2FP.BF16.F32.PACK_AB R165, R51, R50 ;  /* 0x0000003233a5723e */ /* 0x001fe200000010ff */
[----:B------:R-:W-:-:S04]  /*5600*/  FADD.FTZ R50, R50, R47 ;  /* 0x0000002f32327221 */ /* 0x000fc80000010000 */
[----:B------:R-:W-:Y:S02]  /*5610*/  FADD.FTZ R51, R51, R50 ;  /* 0x0000003233337221 */ /* 0x000fe40000010000 */
[----:B------:R-:W0:Y:S01]  /*5620*/  MUFU.EX2 R15, R15 ;  /* 0x0000000f000f7308 */ /* 0x000e220000000800 */
[----:B----4-:R-:W-:Y:S01]  /*5630*/  F2FP.BF16.F32.PACK_AB R166, R13, R52 ;  /* 0x000000340da6723e */ /* 0x010fe200000010ff */
[----:B------:R-:W-:-:S04]  /*5640*/  FADD.FTZ R4, R52, R49 ;  /* 0x0000003134047221 */ /* 0x000fc80000010000 */
[----:B------:R-:W-:Y:S01]  /*5650*/  FADD.FTZ R4, R13, R4 ;  /* 0x000000040d047221 */ /* 0x000fe20000010000 */
[----:B0-----:R-:W-:Y:S01]  /*5660*/  F2FP.BF16.F32.PACK_AB R167, R15, R54 ;  /* 0x000000360fa7723e */ /* 0x001fe200000010ff */
[----:B------:R-:W-:-:S04]  /*5670*/  FADD.FTZ R54, R54, R51 ;  /* 0x0000003336367221 */ /* 0x000fc80000010000 */
[----:B------:R3:W-:Y:S01]  /*5680*/  STSM.16.M88.4 [R22], R164 ;  /* 0x000000a416007844 */ /* 0x0007e20000000200 */
[----:B------:R-:W-:Y:S01]  /*5690*/  FADD.FTZ R5, R15, R54 ;  /* 0x000000360f057221 */ /* 0x000fe20000010000 */
[----:B------:R-:W-:Y:S06]  /*56a0*/  @!P0 BRA `(.L_x_3395) ;  /* 0x0000000000048947 */ /* 0x000fec0003800000 */
[----:B------:R-:W-:Y:S01]  /*56b0*/  BPT.TRAP 0x1 ;  /* 0x000000040000795c */ /* 0x000fe20000300000 */
.L_x_3395:
[----:B------:R0:W4:Y:S01]  /*56c0*/  SYNCS.PHASECHK.TRANS64.TRYWAIT P2, [R7+URZ+0x28c50], R8 ;  /* 0x028c5008070075a7 */ /* 0x000122000804017f */
[----:B------:R-:W-:Y:S05]  /*56d0*/  @!P0 BRA `(.L_x_3396) ;  /* 0x0000000000048947 */ /* 0x000fea0003800000 */
[----:B------:R-:W-:Y:S01]  /*56e0*/  BPT.TRAP 0x1 ;  /* 0x000000040000795c */ /* 0x000fe20000300000 */
.L_x_3396:
[----:B------:R-:W-:Y:S01]  /*56f0*/  ULOP3.LUT UR54, UR54, 0x2000000, URZ, 0xfc, !UPT ;  /* 0x0200000036367892 */ /* 0x000fe2000f8efc3f */
[----:B----4-:R-:W-:Y:S11]  /*5700*/  @P2 BRA `(.L_x_3397) ;  /* 0x0000000000082947 */ /* 0x010ff60003800000 */
[----:B------:R-:W4:Y:S02]  /*5710*/  SYNCS.PHASECHK.TRANS64.TRYWAIT P2, [R7+URZ+0x28c50], R8 ;  /* 0x028c5008070075a7 */ /* 0x000f24000804017f */
[----:B----4-:R-:W-:Y:S05]  /*5720*/  @!P2 BRA `(.L_x_3398) ;  /* 0x000000e400cca947 */ /* 0x010fea0003800000 */
.L_x_3397:
[----:B------:R-:W-:Y:S01]  /*5730*/  ULEA UR10, UR37, UR54, 0xc ;  /* 0x00000036250a7291 */ /* 0x000fe2000f8e603f */
[----:B------:R-:W-:Y:S01]  /*5740*/  WARPGROUP.ARRIVE ;  /* 0x00000000000079c5 */ /* 0x000fe20000000000 */
[----:B------:R-:W-:Y:S01]  /*5750*/  UMOV UR7, 0x40000040 ;  /* 0x4000004000077882 */ /* 0x000fe20000000000 */
[----:B------:R-:W-:Y:S01]  /*5760*/  UIADD3 UR20, UR52, -0x2, URZ ;  /* 0xfffffffe34147890 */ /* 0x000fe2000fffe03f */
[----:B012-4-:R-:W-:-:S03]  /*5770*/  @!P1 VIADD R7, R7, 0x28c60 ;  /* 0x00028c6007079836 */ /* 0x017fc60000000000 */
[----:B------:R-:W-:Y:S01]  /*5780*/  UMOV UR6, UR10 ;  /* 0x0000000a00067c82 */ /* 0x000fe20008000000 */
[----:B------:R-:W-:Y:S01]  /*5790*/  UISETP.GE.AND UP0, UPT, UR20, UR51, UPT ;  /* 0x000000331400728c */ /* 0x000fe2000bf06270 */
[----:B------:R-:W-:Y:S01]  /*57a0*/  HGMMA.64x256x16.F32.BF16 R24, R152, gdesc[UR4].tnspB, RZ, !UPT, gsb0 ;  /* 0x43e0000498187df0 */ /* 0x000fe2000c0018ff */
[----:B------:R-:W-:Y:S01]  /*57b0*/  UIADD3 UR6, UR10, 0x80, URZ ;  /* 0x000000800a067890 */ /* 0x000fe2000fffe03f */
[----:B------:R-:W-:Y:S01]  /*57c0*/  @!P1 PRMT R7, RZ, 0x654, R7 ;  /* 0x00000654ff079816 */ /* 0x000fe20000000007 */
[----:B------:R-:W-:Y:S02]  /*57d0*/  UMOV UR7, 0x40000040 ;  /* 0x4000004000077882 */ /* 0x000fe40000000000 */
[----:B------:R-:W-:Y:S01]  /*57e0*/  PLOP3.LUT P2, PT, PT, PT, UP0, 0x80, 0x0 ;  /* 0x000000000000781c */ /* 0x000fe20003f4f008 */
[----:B------:R-:W-:Y:S02]  /*57f0*/  WARPGROUP.DEPBAR.LE gsb0, 0x0 ;  /* 0x00008000000079c5 */ /* 0x000fe40000010000 */
[----:B------:R-:W-:-:S15]  /*5800*/  WARPGROUP.ARRIVE ;  /* 0x00000000000079c5 */ /* 0x000fde0000000000 */
[----:B------:R-:W-:-:S05]  /*5810*/  NOP ;  /* 0x0000000000007918 */ /* 0x000fca0000000000 */
[----:B------:R-:W-:Y:S01]  /*5820*/  HGMMA.64x256x16.F32.BF16 R24, R156, gdesc[UR4].tnspB, R24, gsb0 ;  /* 0x43e000049c187df0 */ /* 0x000fe20008001818 */
[----:B------:R-:W-:Y:S01]  /*5830*/  UIADD3 UR6, UR10, 0x100, URZ ;  /* 0x000001000a067890 */ /* 0x000fe2000fffe03f */
[----:B------:R-:W-:Y:S01]  /*5840*/  UMOV UR7, 0x40000040 ;  /* 0x4000004000077882 */ /* 0x000fe20000000000 */
[----:B------:R-:W-:Y:S02]  /*5850*/  WARPGROUP.DEPBAR.LE gsb0, 0x0 ;  /* 0x00008000000079c5 */ /* 0x000fe40000010000 */
[----:B------:R-:W-:-:S15]  /*5860*/  WARPGROUP.ARRIVE ;  /* 0x00000000000079c5 */ /* 0x000fde0000000000 */
[----:B------:R-:W-:-:S08]  /*5870*/  NOP ;  /* 0x0000000000007918 */ /* 0x000fd00000000000 */
[----:B------:R-:W-:Y:S01]  /*5880*/  HGMMA.64x256x16.F32.BF16 R24, R160, gdesc[UR4].tnspB, R24, gsb0 ;  /* 0x43e00004a0187df0 */ /* 0x000fe20008001818 */
[----:B------:R-:W-:Y:S01]  /*5890*/  UIADD3 UR6, UR10, 0x180, URZ ;  /* 0x000001800a067890 */ /* 0x000fe2000fffe03f */
        /* <DEDUP_REMOVED lines=16> */
[----:B------:R-:W-:Y:S01]  /*59a0*/  IMAD.MOV.U32 R8, RZ, RZ, R0 ;  /* 0x000000ffff087224 */ /* 0x000fe200078e0000 */
[----:B------:R-:W-:Y:S01]  /*59b0*/  UMOV UR22, UR37 ;  /* 0x0000002500167c82 */ /* 0x000fe20008000000 */
[----:B------:R-:W-:Y:S01]  /*59c0*/  IMAD.MOV.U32 R9, RZ, RZ, R6 ;  /* 0x000000ffff097224 */ /* 0x000fe200078e0006 */
[----:B------:R-:W-:Y:S01]  /*59d0*/  ULDC UR23, c[0x0][0x9d8] ;  /* 0x0002760000177ab9 */ /* 0x000fe20000000800 */
[----:B------:R-:W-:-:S05]  /*59e0*/  ULDC UR21, c[0x0][0x988] ;  /* 0x0002620000157ab9 */ /* 0x000fca0000000800 */
.L_x_3408:
[----:B------:R-:W-:Y:S01]  /*59f0*/  UIADD3 UR37, UR22, 0x1, URZ ;  /* 0x0000000116257890 */ /* 0x000fe2000fffe03f */
[----:B------:R-:W-:Y:S01]  /*5a00*/  UMOV UR6, UR20 ;  /* 0x0000001400067c82 */ /* 0x000fe20008000000 */
[----:B------:R-:W-:Y:S02]  /*5a10*/  UIADD3 UR20, UR20, -0x1, URZ ;  /* 0xffffffff14147890 */ /* 0x000fe4000fffe03f */
[----:B------:R-:W-:-:S04]  /*5a20*/  UISETP.NE.AND UP0, UPT, UR37, 0x2, UPT ;  /* 0x000000022500788c */ /* 0x000fc8000bf05270 */
[----:B------:R-:W-:Y:S02]  /*5a30*/  USEL UR7, URZ, 0x1, UP0 ;  /* 0x000000013f077887 */ /* 0x000fe40008000000 */
[----:B------:R-:W-:Y:S02]  /*5a40*/  USEL UR37, UR37, URZ, UP0 ;  /* 0x0000003f25257287 */ /* 0x000fe40008000000 */
[----:B------:R-:W-:Y:S02]  /*5a50*/  ULOP3.LUT UR47, UR47, UR7, URZ, 0x3c, !UPT ;  /* 0x000000072f2f7292 */ /* 0x000fe4000f8e3c3f */
[----:B------:R-:W-:Y:S01]  /*5a60*/  UISETP.GT.AND UP0, UPT, UR6, UR51, UPT ;  /* 0x000000330600728c */ /* 0x000fe2000bf04270 */
[----:B01----:R-:W-:Y:S10]  /*5a70*/  @!P0 BRA `(.L_x_3400) ;  /* 0x0000000000048947 */ /* 0x003ff40003800000 */
[----:B------:R-:W-:Y:S01]  /*5a80*/  BPT.TRAP 0x1 ;  /* 0x000000040000795c */ /* 0x000fe20000300000 */
.L_x_3400:
[----:B------:R-:W-:Y:S01]  /*5a90*/  ULEA UR24, UR37, UR38, 0x3 ;  /* 0x0000002625187291 */ /* 0x000fe2000f8e183f */
[----:B0-----:R-:W-:-:S05]  /*5aa0*/  IMAD.U32 R7, RZ, RZ, UR47 ;  /* 0x0000002fff077e24 */ /* 0x001fca000f8e00ff */
[----:B------:R-:W-:-:S04]  /*5ab0*/  SHF.L.U32 R7, R7, 0x1f, RZ ;  /* 0x0000001f07077819 */ /* 0x000fc800000006ff */
[----:B------:R0:W1:Y:S01]  /*5ac0*/  SYNCS.PHASECHK.TRANS64.TRYWAIT P2, [UR24+0x28c30], R7 ;  /* 0x028c3007ff0075a7 */ /* 0x0000620008040158 */
[----:B------:R-:W-:Y:S05]  /*5ad0*/  @!P0 BRA `(.L_x_3401) ;  /* 0x0000000000048947 */ /* 0x000fea0003800000 */
[----:B------:R-:W-:Y:S01]  /*5ae0*/  BPT.TRAP 0x1 ;  /* 0x000000040000795c */ /* 0x000fe20000300000 */
.L_x_3401:
[----:B-1----:R-:W-:Y:S05]  /*5af0*/  @P2 BRA `(.L_x_3402) ;  /* 0x0000000000082947 */ /* 0x002fea0003800000 */
[----:B------:R-:W1:Y:S02]  /*5b00*/  SYNCS.PHASECHK.TRANS64.TRYWAIT P2, [UR24+0x28c30], R7 ;  /* 0x028c3007ff0075a7 */ /* 0x000e640008040158 */
[----:B-1----:R-:W-:Y:S05]  /*5b10*/  @!P2 BRA `(.L_x_3403) ;  /* 0x000000e000e4a947 */ /* 0x002fea0003800000 */
.L_x_3402:
[----:B------:R-:W-:Y:S01]  /*5b20*/  R2UR UR18, R3 ;  /* 0x00000000031272ca */ /* 0x000fe200000e0000 */
[----:B------:R-:W-:Y:S01]  /*5b30*/  UIADD3 UR6, UR38, 0x20400, URZ ;  /* 0x0002040026067890 */ /* 0x000fe2000fffe03f */
[----:B---3--:R-:W-:Y:S01]  /*5b40*/  WARPGROUP.ARRIVE ;  /* 0x00000000000079c5 */ /* 0x008fe20000000000 */
[----:B------:R-:W-:Y:S01]  /*5b50*/  UMOV UR19, 0x40000040 ;  /* 0x4000004000137882 */ /* 0x000fe20000000000 */
[----:B------:R-:W-:Y:S01]  /*5b60*/  UMOV UR17, 0x40000040 ;  /* 0x4000004000117882 */ /* 0x000fe20000000000 */
[----:B------:R-:W-:Y:S01]  /*5b70*/  USHF.R.U32.HI UR6, URZ, 0x4, UR6 ;  /* 0x000000043f067899 */ /* 0x000fe20008011606 */
[----:B------:R-:W-:Y:S01]  /*5b80*/  ISETP.NE.AND P2, PT, R17, RZ, PT ;  /* 0x000000ff1100720c */ /* 0x000fe20003f45270 */
[----:B------:R-:W-:Y:S01]  /*5b90*/  UMOV UR7, 0x40000040 ;  /* 0x4000004000077882 */ /* 0x000fe20000000000 */
[----:B------:R-:W-:Y:S01]  /*5ba0*/  UMOV UR11, 0x40000040 ;  /* 0x40000040000b7882 */ /* 0x000fe20000000000 */
[----:B------:R-:W-:Y:S01]  /*5bb0*/  ULOP3.LUT UR6, UR6, 0x3fff, URZ, 0xc0, !UPT ;  /* 0x00003fff06067892 */ /* 0x000fe2000f8ec03f */
[----:B------:R-:W-:-:S03]  /*5bc0*/  UMOV UR15, 0x40000040 ;  /* 0x40000040000f7882 */ /* 0x000fc60000000000 */
[----:B------:R-:W-:Y:S02]  /*5bd0*/  ULEA UR18, UR37, UR18, 0x9 ;  /* 0x0000001225127291 */ /* 0x000fe4000f8e483f */
[----:B------:R-:W-:Y:S02]  /*5be0*/  ULOP3.LUT UR16, UR6, 0x10000, URZ, 0xfc, !UPT ;  /* 0x0001000006107892 */ /* 0x000fe4000f8efc3f */
[----:B------:R-:W-:Y:S02]  /*5bf0*/  UIADD3 UR6, UR18, 0x2, URZ ;  /* 0x0000000212067890 */ /* 0x000fe4000fffe03f */
[----:B------:R-:W-:Y:S02]  /*5c00*/  UIADD3 UR10, UR18, 0x4, URZ ;  /* 0x00000004120a7890 */ /* 0x000fe4000fffe03f */
[----:B------:R-:W-:-:S03]  /*5c10*/  UIADD3 UR14, UR18, 0x6, URZ ;  /* 0x00000006120e7890 */ /* 0x000fc6000fffe03f */
[----:B------:R-:W-:Y:S03]  /*5c20*/  HGMMA.64x64x16.F32.BF16 R152, gdesc[UR16], RZ, !UPT, gsb0 ;  /* 0x00e00000109879f0 */ /* 0x000fe6000c0018ff */
        /* <DEDUP_REMOVED lines=10> */
[----:B-1----:R-:W-:Y:S01]  /*5cd0*/  FMUL.FTZ R0, R152, UR23 ;  /* 0x0000001798007c20 */ /* 0x002fe20008410000 */
        /* <DEDUP_REMOVED lines=19> */
[----:B------:R-:W-:-:S02]  /*5e10*/  FMUL.FTZ R172, R183, UR23 ;  /* 0x00000017b7ac7c20 */ /* 0x000fc40008410000 */
        /* <DEDUP_REMOVED lines=28> */
[----:B------:R-:W-:Y:S01]  /*5fe0*/  MUFU.TANH R155, R155 ;  /* 0x0000009b009b7308 */ /* 0x000fe20000002400 */
[----:B---3--:R-:W-:-:S07]  /*5ff0*/  FMNMX.FTZ R6, R164, R6, !PT ;  /* 0x00000006a4067209 */ /* 0x008fce0007810000 */
[----:B------:R-:W-:Y:S01]  /*6000*/  MUFU.TANH R172, R172 ;  /* 0x000000ac00ac7308 */ /* 0x000fe20000002400 */
[----:B-1----:R-:W-:-:S05]  /*6010*/  FMNMX.FTZ R6, R165, R6, !PT ;  /* 0x00000006a5067209 */ /* 0x002fca0007810000 */
[----:B------:R-:W1:Y:S02]  /*6020*/  SHFL.BFLY PT, R157, R6, 0x2, 0x1f ;  /* 0x0c401f00069d7f89 */ /* 0x000e6400000e0000 */
[----:B-1----:R-:W-:Y:S01]  /*6030*/  FMNMX.FTZ R6, R6, R157, !PT ;  /* 0x0000009d06067209 */ /* 0x002fe20007810000 */
[----:B------:R-:W-:-:S04]  /*6040*/  FMUL.FTZ R157, R154, UR23 ;  /* 0x000000179a9d7c20 */ /* 0x000fc80008410000 */
[----:B------:R-:W1:Y:S02]  /*6050*/  SHFL.BFLY PT, R168, R6, 0x1, 0x1f ;  /* 0x0c201f0006a87f89 */ /* 0x000e6400000e0000 */
[----:B------:R-:W-:Y:S01]  /*6060*/  MUFU.TANH R157, R157 ;  /* 0x0000009d009d7308 */ /* 0x000fe20000002400 */
[----:B-1----:R-:W-:-:S05]  /*6070*/  FMNMX.FTZ R6, R6, R168, !PT ;  /* 0x000000a806067209 */ /* 0x002fca0007810000 */
[C---:B------:R-:W-:Y:S01]  /*6080*/  FADD.FTZ R168, -R6.reuse, R9 ;  /* 0x0000000906a87221 */ /* 0x040fe20000010100 */
[----:B------:R-:W-:Y:S01]  /*6090*/  FMUL.FTZ R154, R6, UR21 ;  /* 0x00000015069a7c20 */ /* 0x000fe20008410000 */
[----:B------:R1:W-:Y:S03]  /*60a0*/  MUFU.TANH R9, R158 ;  /* 0x0000009e00097308 */ /* 0x0003e60000002400 */
[--C-:B------:R-:W-:Y:S01]  /*60b0*/  FFMA.FTZ R0, R0, UR21, -R154.reuse ;  /* 0x0000001500007c23 */ /* 0x100fe2000801089a */
[--C-:B------:R-:W-:Y:S01]  /*60c0*/  FFMA.FTZ R10, R10, UR21, -R154.reuse ;  /* 0x000000150a0a7c23 */ /* 0x100fe2000801089a */
[--C-:B------:R-:W-:Y:S01]  /*60d0*/  FFMA.FTZ R11, R11, UR21, -R154.reuse ;  /* 0x000000150b0b7c23 */ /* 0x100fe2000801089a */
[--C-:B------:R-:W-:Y:S01]  /*60e0*/  FFMA.FTZ R12, R12, UR21, -R154.reuse ;  /* 0x000000150c0c7c23 */ /* 0x100fe2000801089a */
[--C-:B------:R-:W-:Y:S01]  /*60f0*/  FFMA.FTZ R13, R13, UR21, -R154.reuse ;  /* 0x000000150d0d7c23 */ /* 0x100fe2000801089a */
[--C-:B------:R-:W-:Y:S01]  /*6100*/  FFMA.FTZ R14, R14, UR21, -R154.reuse ;  /* 0x000000150e0e7c23 */ /* 0x100fe2000801089a */
[----:B-1----:R-:W-:Y:S01]  /*6110*/  FMUL.FTZ R158, R168, UR21 ;  /* 0x00000015a89e7c20 */ /* 0x002fe20008410000 */
        /* <DEDUP_REMOVED lines=8> */
[----:B------:R-:W1:Y:S01]  /*61a0*/  MUFU.EX2 R158, R158 ;  /* 0x0000009e009e7308 */ /* 0x000e620000000800 */
[--C-:B------:R-:W-:Y:S01]  /*61b0*/  FFMA.FTZ R161, R161, UR21, -R154.reuse ;  /* 0x00000015a1a17c23 */ /* 0x100fe2000801089a */
[--C-:B------:R-:W-:Y:S01]  /*61c0*/  FFMA.FTZ R164, R164, UR21, -R154.reuse ;  /* 0x00000015a4a47c23 */ /* 0x100fe2000801089a */
[----:B------:R-:W-:-:S05]  /*61d0*/  FFMA.FTZ R165, R165, UR21, -R154 ;  /* 0x00000015a5a57c23 */ /* 0x000fca000801089a */
[----:B------:R2:W3:Y:S08]  /*61e0*/  MUFU.EX2 R152, R10 ;  /* 0x0000000a00987308 */ /* 0x0004f00000000800 */
[----:B------:R-:W-:Y:S01]  /*61f0*/  MUFU.EX2 R12, R12 ;  /* 0x0000000c000c7308 */ /* 0x000fe20000000800 */
[----:B-1----:R-:W-:Y:S01]  /*6200*/  FFMA.FTZ R154, R158, R4, R0 ;  /* 0x000000049e9a7223 */ /* 0x002fe20000010000 */
[----:B------:R-:W-:Y:S01]  /*6210*/  FMUL.FTZ R4, R163, UR23 ;  /* 0x00000017a3047c20 */ /* 0x000fe20008410000 */
[----:B--2---:R-:W-:Y:S01]  /*6220*/  FMUL.FTZ R10, R159, UR23 ;  /* 0x000000179f0a7c20 */ /* 0x004fe20008410000 */
[----:B------:R-:W-:Y:S01]  /*6230*/  FMUL.FTZ R159, R162, UR23 ;  /* 0x00000017a29f7c20 */ /* 0x000fe20008410000 */
[-C--:B------:R-:W-:Y:S01]  /*6240*/  FMUL.FTZ R24, R24, R158.reuse ;  /* 0x0000009e18187220 */ /* 0x080fe20000410000 */
[-C--:B------:R-:W-:Y:S01]  /*6250*/  FMUL.FTZ R25, R25, R158.reuse ;  /* 0x0000009e19197220 */ /* 0x080fe20000410000 */
[----:B------:R-:W-:Y:S01]  /*6260*/  FMUL.FTZ R28, R28, R158 ;  /* 0x0000009e1c1c7220 */ /* 0x000fe20000410000 */
[----:B------:R1:W-:Y:S01]  /*6270*/  MUFU.EX2 R163, R14 ;  /* 0x0000000e00a37308 */ /* 0x0003e20000000800 */
[C---:B---3--:R-:W-:Y:S01]  /*6280*/  FADD.FTZ R154, R152.reuse, R154 ;  /* 0x0000009a989a7221 */ /* 0x048fe20000010000 */
[----:B------:R-:W-:Y:S01]  /*6290*/  F2FP.BF16.F32.PACK_AB R152, R152, R0 ;  /* 0x000000009898723e */ /* 0x000fe200000010ff */
[-C--:B------:R-:W-:Y:S01]  /*62a0*/  FMUL.FTZ R29, R29, R158.reuse ;  /* 0x0000009e1d1d7220 */ /* 0x080fe20000410000 */
[-C--:B------:R-:W-:Y:S01]  /*62b0*/  FMUL.FTZ R32, R32, R158.reuse ;  /* 0x0000009e20207220 */ /* 0x080fe20000410000 */
[-C--:B------:R-:W-:Y:S01]  /*62c0*/  FMUL.FTZ R33, R33, R158.reuse ;  /* 0x0000009e21217220 */ /* 0x080fe20000410000 */
[-C--:B------:R-:W-:Y:S01]  /*62d0*/  FMUL.FTZ R36, R36, R158.reuse ;  /* 0x0000009e24247220 */ /* 0x080fe20000410000 */
[-C--:B------:R-:W-:Y:S01]  /*62e0*/  FMUL.FTZ R37, R37, R158.reuse ;  /* 0x0000009e25257220 */ /* 0x080fe20000410000 */
[----:B------:R2:W3:Y:S01]  /*62f0*/  MUFU.EX2 R0, R11 ;  /* 0x0000000b00007308 */ /* 0x0004e20000000800 */
[----:B-1----:R-:W-:Y:S01]  /*6300*/  FMUL.FTZ R14, R171, UR23 ;  /* 0x00000017ab0e7c20 */ /* 0x002fe20008410000 */
[----:B------:R-:W-:Y:S01]  /*6310*/  FMUL.FTZ R171, R182, UR23 ;  /* 0x00000017b6ab7c20 */ /* 0x000fe20008410000 */
[-C--:B------:R-:W-:Y:S01]  /*6320*/  FMUL.FTZ R40, R40, R158.reuse ;  /* 0x0000009e28287220 */ /* 0x080fe20000410000 */
[-C--:B------:R-:W-:Y:S01]  /*6330*/  FMUL.FTZ R41, R41, R158.reuse ;  /* 0x0000009e29297220 */ /* 0x080fe20000410000 */
[-C--:B------:R-:W-:Y:S01]  /*6340*/  FMUL.FTZ R44, R44, R158.reuse ;  /* 0x0000009e2c2c7220 */ /* 0x080fe20000410000 */
[-C--:B------:R-:W-:Y:S01]  /*6350*/  FMUL.FTZ R45, R45, R158.reuse ;  /* 0x0000009e2d2d7220 */ /* 0x080fe20000410000 */
[-C--:B------:R-:W-:Y:S01]  /*6360*/  FMUL.FTZ R48, R48, R158.reuse ;  /* 0x0000009e30307220 */ /* 0x080fe20000410000 */
[----:B------:R-:W-:Y:S01]  /*6370*/  MUFU.TANH R10, R10 ;  /* 0x0000000a000a7308 */ /* 0x000fe20000002400 */
[----:B--2---:R-:W-:Y:S01]  /*6380*/  FMUL.FTZ R11, R166, UR23 ;  /* 0x00000017a60b7c20 */ /* 0x004fe20008410000 */
[----:B------:R-:W-:Y:S01]  /*6390*/  FMUL.FTZ R166, R175, UR23 ;  /* 0x00000017afa67c20 */ /* 0x000fe20008410000 */
[-C--:B------:R-:W-:Y:S01]  /*63a0*/  FMUL.FTZ R49, R49, R158.reuse ;  /* 0x0000009e31317220 */ /* 0x080fe20000410000 */
[-C--:B------:R-:W-:Y:S01]  /*63b0*/  FMUL.FTZ R52, R52, R158.reuse ;  /* 0x0000009e34347220 */ /* 0x080fe20000410000 */
[-C--:B------:R-:W-:Y:S01]  /*63c0*/  FMUL.FTZ R53, R53, R158.reuse ;  /* 0x0000009e35357220 */ /* 0x080fe20000410000 */
[-C--:B------:R-:W-:Y:S01]  /*63d0*/  FMUL.FTZ R56, R56, R158.reuse ;  /* 0x0000009e38387220 */ /* 0x080fe20000410000 */
[-C--:B------:R-:W-:Y:S01]  /*63e0*/  FMUL.FTZ R57, R57, R158.reuse ;  /* 0x0000009e39397220 */ /* 0x080fe20000410000 */
[----:B------:R-:W-:Y:S01]  /*63f0*/  MUFU.TANH R159, R159 ;  /* 0x0000009f009f7308 */ /* 0x000fe20000002400 */
[----:B---3--:R-:W-:Y:S01]  /*6400*/  FADD.FTZ R154, R0, R154 ;  /* 0x0000009a009a7221 */ /* 0x008fe20000010000 */
[-C--:B------:R-:W-:Y:S01]  /*6410*/  FMUL.FTZ R60, R60, R158.reuse ;  /* 0x0000009e3c3c7220 */ /* 0x080fe20000410000 */
[-C--:B------:R-:W-:Y:S01]  /*6420*/  FMUL.FTZ R61, R61, R158.reuse ;  /* 0x0000009e3d3d7220 */ /* 0x080fe20000410000 */
[----:B------:R-:W-:Y:S01]  /*6430*/  FMUL.FTZ R64, R64, R158 ;  /* 0x0000009e40407220 */ /* 0x000fe20000410000 */
[C---:B------:R-:W-:Y:S01]  /*6440*/  FADD.FTZ R156, R12.reuse, R154 ;  /* 0x0000009a0c9c7221 */ /* 0x040fe20000010000 */
[----:B------:R-:W-:Y:S01]  /*6450*/  F2FP.BF16.F32.PACK_AB R154, R12, R0 ;  /* 0x000000000c9a723e */ /* 0x000fe200000010ff */
[----:B------:R-:W-:Y:S01]  /*6460*/  FMUL.FTZ R12, R167, UR23 ;  /* 0x00000017a70c7c20 */ /* 0x000fe20008410000 */
[----:B------:R1:W2:Y:S01]  /*6470*/  MUFU.EX2 R0, R13 ;  /* 0x0000000d00007308 */ /* 0x0002a20000000800 */
[----:B------:R-:W-:Y:S01]  /*6480*/  FMUL.FTZ R167, R178, UR23 ;  /* 0x00000017b2a77c20 */ /* 0x000fe20008410000 */
[-C--:B------:R-:W-:Y:S01]  /*6490*/  FMUL.FTZ R65, R65, R158.reuse ;  /* 0x0000009e41417220 */ /* 0x080fe20000410000 */
[-C--:B------:R-:W-:Y:S01]  /*64a0*/  FMUL.FTZ R68, R68, R158.reuse ;  /* 0x0000009e44447220 */ /* 0x080fe20000410000 */
[-C--:B------:R-:W-:Y:S01]  /*64b0*/  FMUL.FTZ R69, R69, R158.reuse ;  /* 0x0000009e45457220 */ /* 0x080fe20000410000 */
[-C--:B------:R-:W-:Y:S01]  /*64c0*/  FMUL.FTZ R72, R72, R158.reuse ;  /* 0x0000009e48487220 */ /* 0x080fe20000410000 */
[-C--:B------:R-:W-:Y:S01]  /*64d0*/  FMUL.FTZ R73, R73, R158.reuse ;  /* 0x0000009e49497220 */ /* 0x080fe20000410000 */
[-C--:B------:R-:W-:Y:S01]  /*64e0*/  FMUL.FTZ R76, R76, R158.reuse ;  /* 0x0000009e4c4c7220 */ /* 0x080fe20000410000 */
[----:B------:R-:W3:Y:S01]  /*64f0*/  MUFU.TANH R4, R4 ;  /* 0x0000000400047308 */ /* 0x000ee20000002400 */
[----:B-1----:R-:W-:Y:S01]  /*6500*/  FMUL.FTZ R13, R170, UR23 ;  /* 0x00000017aa0d7c20 */ /* 0x002fe20008410000 */
[----:B------:R-:W-:Y:S01]  /*6510*/  FMUL.FTZ R170, R179, UR23 ;  /* 0x00000017b3aa7c20 */ /* 0x000fe20008410000 */
[-C--:B------:R-:W-:Y:S01]  /*6520*/  FMUL.FTZ R77, R77, R158.reuse ;  /* 0x0000009e4d4d7220 */ /* 0x080fe20000410000 */
[-C--:B------:R-:W-:Y:S01]  /*6530*/  FMUL.FTZ R80, R80, R158.reuse ;  /* 0x0000009e50507220 */ /* 0x080fe20000410000 */
[-C--:B------:R-:W-:Y:S01]  /*6540*/  FMUL.FTZ R81, R81, R158.reuse ;  /* 0x0000009e51517220 */ /* 0x080fe20000410000 */
[-C--:B------:R-:W-:Y:S01]  /*6550*/  FMUL.FTZ R84, R84, R158.reuse ;  /* 0x0000009e54547220 */ /* 0x080fe20000410000 */
[-C--:B------:R-:W-:Y:S01]  /*6560*/  FMUL.FTZ R85, R85, R158.reuse ;  /* 0x0000009e55557220 */ /* 0x080fe20000410000 */
[----:B------:R-:W1:Y:S01]  /*6570*/  MUFU.TANH R11, R11 ;  /* 0x0000000b000b7308 */ /* 0x000e620000002400 */
[----:B--2---:R-:W-:Y:S01]  /*6580*/  FADD.FTZ R156, R0, R156 ;  /* 0x0000009c009c7221 */ /* 0x004fe20000010000 */
[-C--:B------:R-:W-:Y:S01]  /*6590*/  FMUL.FTZ R88, R88, R158.reuse ;  /* 0x0000009e58587220 */ /* 0x080fe20000410000 */
[-C--:B------:R-:W-:Y:S01]  /*65a0*/  FMUL.FTZ R89, R89, R158.reuse ;  /* 0x0000009e59597220 */ /* 0x080fe20000410000 */
[----:B------:R-:W-:Y:S01]  /*65b0*/  FMUL.FTZ R92, R92, R158 ;  /* 0x0000009e5c5c7220 */ /* 0x000fe20000410000 */
[C---:B------:R-:W-:Y:S01]  /*65c0*/  FADD.FTZ R162, R163.reuse, R156 ;  /* 0x0000009ca3a27221 */ /* 0x040fe20000010000 */
[----:B------:R-:W-:Y:S01]  /*65d0*/  F2FP.BF16.F32.PACK_AB R156, R163, R0 ;  /* 0x00000000a39c723e */ /* 0x000fe200000010ff */
[----:B------:R-:W-:Y:S01]  /*65e0*/  FMUL.FTZ R163, R174, UR23 ;  /* 0x00000017aea37c20 */ /* 0x000fe20008410000 */
[----:B------:R-:W-:Y:S01]  /*65f0*/  FMNMX.FTZ R0, R157, R8, !PT ;  /* 0x000000089d007209 */ /* 0x000fe20007810000 */
[----:B------:R-:W2:Y:S01]  /*6600*/  MUFU.TANH R12, R12 ;  /* 0x0000000c000c7308 */ /* 0x000ea20000002400 */
[-C--:B------:R-:W-:Y:S01]  /*6610*/  FMUL.FTZ R93, R93, R158.reuse ;  /* 0x0000009e5d5d7220 */ /* 0x080fe20000410000 */
[----:B------:R-:W-:Y:S01]  /*6620*/  FMUL.FTZ R96, R96, R158 ;  /* 0x0000009e60607220 */ /* 0x000fe20000410000 */
[----:B------:R-:W-:Y:S01]  /*6630*/  FMNMX.FTZ R0, R155, R0, !PT ;  /* 0x000000009b007209 */ /* 0x000fe20007810000 */
[-C--:B------:R-:W-:Y:S01]  /*6640*/  FMUL.FTZ R97, R97, R158.reuse ;  /* 0x0000009e61617220 */ /* 0x080fe20000410000 */
[-C--:B------:R-:W-:Y:S01]  /*6650*/  FMUL.FTZ R100, R100, R158.reuse ;  /* 0x0000009e64647220 */ /* 0x080fe20000410000 */
[----:B------:R-:W-:Y:S01]  /*6660*/  FMUL.FTZ R101, R101, R158 ;  /* 0x0000009e65657220 */ /* 0x000fe20000410000 */
[----:B------:R-:W-:Y:S01]  /*6670*/  FMNMX.FTZ R0, R9, R0, !PT ;  /* 0x0000000009007209 */ /* 0x000fe20007810000 */
[----:B------:R-:W4:Y:S01]  /*6680*/  MUFU.TANH R13, R13 ;  /* 0x0000000d000d7308 */ /* 0x000f220000002400 */
[-C--:B------:R-:W-:Y:S01]  /*6690*/  FMUL.FTZ R104, R104, R158.reuse ;  /* 0x0000009e68687220 */ /* 0x080fe20000410000 */
[----:B------:R-:W-:Y:S01]  /*66a0*/  FMUL.FTZ R105, R105, R158 ;  /* 0x0000009e69697220 */ /* 0x000fe20000410000 */
[----:B------:R-:W-:Y:S01]  /*66b0*/  FMNMX.FTZ R0, R10, R0, !PT ;  /* 0x000000000a007209 */ /* 0x000fe20007810000 */
[-C--:B------:R-:W-:Y:S01]  /*66c0*/  FMUL.FTZ R108, R108, R158.reuse ;  /* 0x0000009e6c6c7220 */ /* 0x080fe20000410000 */
[-C--:B------:R-:W-:Y:S01]  /*66d0*/  FMUL.FTZ R109, R109, R158.reuse ;  /* 0x0000009e6d6d7220 */ /* 0x080fe20000410000 */
[----:B------:R-:W-:Y:S01]  /*66e0*/  FMUL.FTZ R112, R112, R158 ;  /* 0x0000009e70707220 */ /* 0x000fe20000410000 */
[----:B------:R-:W-:Y:S01]  /*66f0*/  FMNMX.FTZ R0, R159, R0, !PT ;  /* 0x000000009f007209 */ /* 0x000fe20007810000 */
[----:B------:R-:W5:Y:S01]  /*6700*/  MUFU.TANH R14, R14 ;  /* 0x0000000e000e7308 */ /* 0x000f620000002400 */
[-C--:B------:R-:W-:Y:S01]  /*6710*/  FMUL.FTZ R113, R113, R158.reuse ;  /* 0x0000009e71717220 */ /* 0x080fe20000410000 */
[----:B------:R-:W-:Y:S01]  /*6720*/  FMUL.FTZ R116, R116, R158 ;  /* 0x0000009e74747220 */ /* 0x000fe20000410000 */
[----:B---3--:R-:W-:Y:S01]  /*6730*/  FMNMX.FTZ R0, R4, R0, !PT ;  /* 0x0000000004007209 */ /* 0x008fe20007810000 */
[-C--:B------:R-:W-:Y:S01]  /*6740*/  FMUL.FTZ R117, R117, R158.reuse ;  /* 0x0000009e75757220 */ /* 0x080fe20000410000 */
[-C--:B------:R-:W-:Y:S01]  /*6750*/  FMUL.FTZ R120, R120, R158.reuse ;  /* 0x0000009e78787220 */ /* 0x080fe20000410000 */
[----:B------:R-:W-:Y:S01]  /*6760*/  FMUL.FTZ R121, R121, R158 ;  /* 0x0000009e79797220 */ /* 0x000fe20000410000 */
[----:B-1----:R-:W-:Y:S01]  /*6770*/  FMNMX.FTZ R0, R11, R0, !PT ;  /* 0x000000000b007209 */ /* 0x002fe20007810000 */
[----:B------:R-:W1:Y:S01]  /*6780*/  MUFU.TANH R163, R163 ;  /* 0x000000a300a37308 */ /* 0x000e620000002400 */
[-C--:B------:R-:W-:Y:S01]  /*6790*/  FMUL.FTZ R124, R124, R158.reuse ;  /* 0x0000009e7c7c7220 */ /* 0x080fe20000410000 */
[----:B------:R-:W-:Y:S01]  /*67a0*/  FMUL.FTZ R125, R125, R158 ;  /* 0x0000009e7d7d7220 */ /* 0x000fe20000410000 */
[----:B--2---:R-:W-:Y:S01]  /*67b0*/  FMNMX.FTZ R0, R12, R0, !PT ;  /* 0x000000000c007209 */ /* 0x004fe20007810000 */
[-C--:B------:R-:W-:Y:S01]  /*67c0*/  FMUL.FTZ R128, R128, R158.reuse ;  /* 0x0000009e80807220 */ /* 0x080fe20000410000 */
[-C--:B------:R-:W-:Y:S01]  /*67d0*/  FMUL.FTZ R129, R129, R158.reuse ;  /* 0x0000009e81817220 */ /* 0x080fe20000410000 */
[----:B------:R-:W-:Y:S01]  /*67e0*/  FMUL.FTZ R132, R132, R158 ;  /* 0x0000009e84847220 */ /* 0x000fe20000410000 */
[----:B----4-:R-:W-:Y:S01]  /*67f0*/  FMNMX.FTZ R0, R13, R0, !PT ;  /* 0x000000000d007209 */ /* 0x010fe20007810000 */
[----:B------:R-:W2:Y:S01]  /*6800*/  MUFU.TANH R166, R166 ;  /* 0x000000a600a67308 */ /* 0x000ea20000002400 */
[-C--:B------:R-:W-:Y:S01]  /*6810*/  FMUL.FTZ R133, R133, R158.reuse ;  /* 0x0000009e85857220 */ /* 0x080fe20000410000 */
[----:B------:R-:W-:Y:S01]  /*6820*/  FMUL.FTZ R136, R136, R158 ;  /* 0x0000009e88887220 */ /* 0x000fe20000410000 */
[----:B-----5:R-:W-:Y:S01]  /*6830*/  FMNMX.FTZ R0, R14, R0, !PT ;  /* 0x000000000e007209 */ /* 0x020fe20007810000 */
[-C--:B------:R-:W-:Y:S01]  /*6840*/  FMUL.FTZ R137, R137, R158.reuse ;  /* 0x0000009e89897220 */ /* 0x080fe20000410000 */
[-C--:B------:R-:W-:Y:S01]  /*6850*/  FMUL.FTZ R140, R140, R158.reuse ;  /* 0x0000009e8c8c7220 */ /* 0x080fe20000410000 */
[-C--:B------:R-:W-:Y:S01]  /*6860*/  FMUL.FTZ R141, R141, R158.reuse ;  /* 0x0000009e8d8d7220 */ /* 0x080fe20000410000 */
[----:B------:R-:W-:Y:S01]  /*6870*/  FMUL.FTZ R144, R144, R158 ;  /* 0x0000009e90907220 */ /* 0x000fe20000410000 */
[----:B------:R-:W3:Y:S01]  /*6880*/  MUFU.TANH R167, R167 ;  /* 0x000000a700a77308 */ /* 0x000ee20000002400 */
[----:B-1----:R-:W-:Y:S01]  /*6890*/  FMNMX.FTZ R0, R163, R0, !PT ;  /* 0x00000000a3007209 */ /* 0x002fe20007810000 */
[-C--:B------:R-:W-:Y:S01]  /*68a0*/  FMUL.FTZ R145, R145, R158.reuse ;  /* 0x0000009e91917220 */ /* 0x080fe20000410000 */
[-C--:B------:R-:W-:Y:S01]  /*68b0*/  FMUL.FTZ R148, R148, R158.reuse ;  /* 0x0000009e94947220 */ /* 0x080fe20000410000 */
[----:B------:R-:W-:-:S04]  /*68c0*/  FMUL.FTZ R149, R149, R158 ;  /* 0x0000009e95957220 */ /* 0x000fc80000410000 */
[----:B------:R-:W1:Y:S01]  /*68d0*/  MUFU.TANH R170, R170 ;  /* 0x000000aa00aa7308 */ /* 0x000e620000002400 */
[----:B--2---:R-:W-:-:S07]  /*68e0*/  FMNMX.FTZ R0, R166, R0, !PT ;  /* 0x00000000a6007209 */ /* 0x004fce0007810000 */
[----:B------:R-:W2:Y:S01]  /*68f0*/  MUFU.TANH R171, R171 ;  /* 0x000000ab00ab7308 */ /* 0x000ea20000002400 */
[----:B---3--:R-:W-:-:S07]  /*6900*/  FMNMX.FTZ R0, R167, R0, !PT ;  /* 0x00000000a7007209 */ /* 0x008fce0007810000 */
[----:B------:R-:W3:Y:S01]  /*6910*/  MUFU.EX2 R15, R15 ;  /* 0x0000000f000f7308 */ /* 0x000ee20000000800 */
[----:B-1----:R-:W-:-:S07]  /*6920*/  FMNMX.FTZ R0, R170, R0, !PT ;  /* 0x00000000aa007209 */ /* 0x002fce0007810000 */
[----:B------:R-:W1:Y:S01]  /*6930*/  MUFU.EX2 R20, R20 ;  /* 0x0000001400147308 */ /* 0x000e620000000800 */
[----:B--2---:R-:W-:-:S04]  /*6940*/  FMNMX.FTZ R0, R171, R0, !PT ;  /* 0x00000000ab007209 */ /* 0x004fc80007810000 */
[----:B------:R-:W-:-:S03]  /*6950*/  FMNMX.FTZ R0, R172, R0, !PT ;  /* 0x00000000ac007209 */ /* 0x000fc60007810000 */
[----:B------:R-:W2:Y:S01]  /*6960*/  MUFU.EX2 R21, R21 ;  /* 0x0000001500157308 */ /* 0x000ea20000000800 */
[----:B---3--:R-:W-:Y:S01]  /*6970*/  FADD.FTZ R162, R15, R162 ;  /* 0x000000a20fa27221 */ /* 0x008fe20000010000 */
[----:B------:R-:W3:Y:S06]  /*6980*/  SHFL.BFLY PT, R173, R0, 0x2, 0x1f ;  /* 0x0c401f0000ad7f89 */ /* 0x000eec00000e0000 */
[----:B------:R-:W4:Y:S01]  /*6990*/  MUFU.EX2 R168, R168 ;  /* 0x000000a800a87308 */ /* 0x000f220000000800 */
[----:B-1----:R-:W-:-:S07]  /*69a0*/  FADD.FTZ R162, R20, R162 ;  /* 0x000000a214a27221 */ /* 0x002fce0000010000 */
[----:B------:R-:W1:Y:S01]  /*69b0*/  MUFU.EX2 R153, R153 ;  /* 0x0000009900997308 */ /* 0x000e620000000800 */
[----:B--2---:R-:W-:-:S07]  /*69c0*/  FADD.FTZ R162, R21, R162 ;  /* 0x000000a215a27221 */ /* 0x004fce0000010000 */
[----:B------:R-:W-:Y:S01]  /*69d0*/  MUFU.EX2 R169, R169 ;  /* 0x000000a900a97308 */ /* 0x000fe20000000800 */
[----:B----4-:R-:W-:Y:S01]  /*69e0*/  FADD.FTZ R162, R168, R162 ;  /* 0x000000a2a8a27221 */ /* 0x010fe20000010000 */
[----:B---3--:R-:W-:-:S05]  /*69f0*/  FMNMX.FTZ R0, R0, R173, !PT ;  /* 0x000000ad00007209 */ /* 0x008fca0007810000 */
[----:B------:R-:W2:Y:S01]  /*6a00*/  SHFL.BFLY PT, R175, R0, 0x1, 0x1f ;  /* 0x0c201f0000af7f89 */ /* 0x000ea200000e0000 */
[----:B------:R-:W-:Y:S01]  /*6a10*/  MUFU.EX2 R173, R160 ;  /* 0x000000a000ad7308 */ /* 0x000fe20000000800 */
[----:B-1----:R-:W-:-:S07]  /*6a20*/  FADD.FTZ R162, R153, R162 ;  /* 0x000000a299a27221 */ /* 0x002fce0000010000 */
[----:B------:R-:W1:Y:S08]  /*6a30*/  MUFU.EX2 R174, R161 ;  /* 0x000000a100ae7308 */ /* 0x000e700000000800 */
[----:B------:R1:W-:Y:S01]  /*6a40*/  MUFU.EX2 R161, R164 ;  /* 0x000000a400a17308 */ /* 0x0003e20000000800 */
[----:B--2---:R-:W-:-:S07]  /*6a50*/  FMNMX.FTZ R0, R0, R175, !PT ;  /* 0x000000af00007209 */ /* 0x004fce0007810000 */
[----:B------:R-:W-:Y:S01]  /*6a60*/  MUFU.EX2 R165, R165 ;  /* 0x000000a500a57308 */ /* 0x000fe20000000800 */
[----:B-1----:R-:W-:Y:S01]  /*6a70*/  F2FP.BF16.F32.PACK_AB R164, R174, R173 ;  /* 0x000000adaea4723e */ /* 0x002fe200000010ff */
[C---:B------:R-:W-:Y:S01]  /*6a80*/  FADD.FTZ R8, -R0.reuse, R8 ;  /* 0x0000000800087221 */ /* 0x040fe20000010100 */
[----:B------:R-:W-:-:S03]  /*6a90*/  FMUL.FTZ R160, R0, UR21 ;  /* 0x0000001500a07c20 */ /* 0x000fc60008410000 */
[----:B------:R-:W-:Y:S01]  /*6aa0*/  FMUL.FTZ R8, R8, UR21 ;  /* 0x0000001508087c20 */ /* 0x000fe20008410000 */
        /* <DEDUP_REMOVED lines=8> */
[--C-:B------:R-:W-:Y:S01]  /*6b30*/  FFMA.FTZ R12, R12, UR21, -R160.reuse ;  /* 0x000000150c0c7c23 */ /* 0x100fe200080108a0 */
[--C-:B------:R-:W-:Y:S01]  /*6b40*/  FFMA.FTZ R13, R13, UR21, -R160.reuse ;  /* 0x000000150d0d7c23 */ /* 0x100fe200080108a0 */
[--C-:B------:R-:W-:Y:S01]  /*6b50*/  FFMA.FTZ R14, R14, UR21, -R160.reuse ;  /* 0x000000150e0e7c23 */ /* 0x100fe200080108a0 */
[--C-:B------:R-:W-:Y:S01]  /*6b60*/  FFMA.FTZ R163, R163, UR21, -R160.reuse ;  /* 0x00000015a3a37c23 */ /* 0x100fe200080108a0 */
[--C-:B------:R-:W-:Y:S01]  /*6b70*/  FFMA.FTZ R166, R166, UR21, -R160.reuse ;  /* 0x00000015a6a67c23 */ /* 0x100fe200080108a0 */
[----:B------:R-:W2:Y:S01]  /*6b80*/  MUFU.EX2 R157, R157 ;  /* 0x0000009d009d7308 */ /* 0x000ea20000000800 */
[--C-:B------:R-:W-:Y:S01]  /*6b90*/  FFMA.FTZ R167, R167, UR21, -R160.reuse ;  /* 0x00000015a7a77c23 */ /* 0x100fe200080108a0 */
[--C-:B------:R-:W-:Y:S01]  /*6ba0*/  FFMA.FTZ R170, R170, UR21, -R160.reuse ;  /* 0x00000015aaaa7c23 */ /* 0x100fe200080108a0 */
[--C-:B------:R-:W-:Y:S01]  /*6bb0*/  FFMA.FTZ R171, R171, UR21, -R160.reuse ;  /* 0x00000015abab7c23 */ /* 0x100fe200080108a0 */
[----:B------:R-:W-:-:S04]  /*6bc0*/  FFMA.FTZ R172, R172, UR21, -R160 ;  /* 0x00000015acac7c23 */ /* 0x000fc800080108a0 */
[----:B------:R-:W3:Y:S01]  /*6bd0*/  MUFU.EX2 R155, R155 ;  /* 0x0000009b009b7308 */ /* 0x000ee20000000800 */
[-C--:B-1----:R-:W-:Y:S01]  /*6be0*/  FMUL.FTZ R26, R26, R8.reuse ;  /* 0x000000081a1a7220 */ /* 0x082fe20000410000 */
[-C--:B------:R-:W-:Y:S01]  /*6bf0*/  FMUL.FTZ R27, R27, R8.reuse ;  /* 0x000000081b1b7220 */ /* 0x080fe20000410000 */
[-C--:B------:R-:W-:Y:S01]  /*6c00*/  FMUL.FTZ R30, R30, R8.reuse ;  /* 0x000000081e1e7220 */ /* 0x080fe20000410000 */
[-C--:B------:R-:W-:Y:S01]  /*6c10*/  FMUL.FTZ R31, R31, R8.reuse ;  /* 0x000000081f1f7220 */ /* 0x080fe20000410000 */
[-C--:B------:R-:W-:Y:S01]  /*6c20*/  FMUL.FTZ R34, R34, R8.reuse ;  /* 0x0000000822227220 */ /* 0x080fe20000410000 */
[-C--:B------:R-:W-:Y:S01]  /*6c30*/  FMUL.FTZ R35, R35, R8.reuse ;  /* 0x0000000823237220 */ /* 0x080fe20000410000 */
[-C--:B------:R-:W-:Y:S01]  /*6c40*/  FMUL.FTZ R38, R38, R8.reuse ;  /* 0x0000000826267220 */ /* 0x080fe20000410000 */
[----:B------:R1:W4:Y:S01]  /*6c50*/  MUFU.EX2 R175, R9 ;  /* 0x0000000900af7308 */ /* 0x0003220000000800 */
[----:B--2---:R-:W-:Y:S01]  /*6c60*/  FFMA.FTZ R5, R8, R5, R157 ;  /* 0x0000000508057223 */ /* 0x004fe2000001009d */
[-C--:B------:R-:W-:Y:S01]  /*6c70*/  FMUL.FTZ R39, R39, R8.reuse ;  /* 0x0000000827277220 */ /* 0x080fe20000410000 */
[-C--:B------:R-:W-:Y:S01]  /*6c80*/  FMUL.FTZ R42, R42, R8.reuse ;  /* 0x000000082a2a7220 */ /* 0x080fe20000410000 */
[-C--:B------:R-:W-:Y:S01]  /*6c90*/  FMUL.FTZ R43, R43, R8.reuse ;  /* 0x000000082b2b7220 */ /* 0x080fe20000410000 */
[-C--:B------:R-:W-:Y:S01]  /*6ca0*/  FMUL.FTZ R46, R46, R8.reuse ;  /* 0x000000082e2e7220 */ /* 0x080fe20000410000 */
[-C--:B------:R-:W-:Y:S01]  /*6cb0*/  FMUL.FTZ R47, R47, R8.reuse ;  /* 0x000000082f2f7220 */ /* 0x080fe20000410000 */
[----:B------:R-:W-:Y:S01]  /*6cc0*/  FMUL.FTZ R50, R50, R8 ;  /* 0x0000000832327220 */ /* 0x000fe20000410000 */
[----:B------:R2:W-:Y:S01]  /*6cd0*/  MUFU.EX2 R176, R4 ;  /* 0x0000000400b07308 */ /* 0x0005e20000000800 */
[----:B-1----:R-:W-:-:S02]  /*6ce0*/  IMAD.U32 R9, RZ, RZ, UR24 ;  /* 0x00000018ff097e24 */ /* 0x002fc4000f8e00ff */
[----:B---3--:R-:W-:Y:S01]  /*6cf0*/  FADD.FTZ R5, R155, R5 ;  /* 0x000000059b057221 */ /* 0x008fe20000010000 */
[-C--:B------:R-:W-:Y:S01]  /*6d00*/  FMUL.FTZ R51, R51, R8.reuse ;  /* 0x0000000833337220 */ /* 0x080fe20000410000 */
[-C--:B------:R-:W-:Y:S01]  /*6d10*/  FMUL.FTZ R54, R54, R8.reuse ;  /* 0x0000000836367220 */ /* 0x080fe20000410000 */
[----:B------:R-:W-:Y:S02]  /*6d20*/  @!P1 VIADD R160, R9, 0x28c40 ;  /* 0x00028c4009a09836 */ /* 0x000fe40000000000 */
[-C--:B------:R-:W-:Y:S01]  /*6d30*/  FMUL.FTZ R55, R55, R8.reuse ;  /* 0x0000000837377220 */ /* 0x080fe20000410000 */
[-C--:B------:R-:W-:Y:S01]  /*6d40*/  FMUL.FTZ R58, R58, R8.reuse ;  /* 0x000000083a3a7220 */ /* 0x080fe20000410000 */
[----:B------:R-:W1:Y:S01]  /*6d50*/  MUFU.EX2 R10, R10 ;  /* 0x0000000a000a7308 */ /* 0x000e620000000800 */
[----:B--2---:R-:W-:Y:S01]  /*6d60*/  IMAD.U32 R4, RZ, RZ, UR22 ;  /* 0x00000016ff047e24 */ /* 0x004fe2000f8e00ff */
[----:B------:R-:W-:Y:S01]  /*6d70*/  @!P1 PRMT R160, RZ, 0x654, R160 ;  /* 0x00000654ffa09816 */ /* 0x000fe200000000a0 */
[-C--:B------:R-:W-:Y:S01]  /*6d80*/  FMUL.FTZ R59, R59, R8.reuse ;  /* 0x000000083b3b7220 */ /* 0x080fe20000410000 */
[-C--:B------:R-:W-:Y:S01]  /*6d90*/  FMUL.FTZ R62, R62, R8.reuse ;  /* 0x000000083e3e7220 */ /* 0x080fe20000410000 */
[----:B------:R-:W-:Y:S01]  /*6da0*/  @!P2 IMAD R4, R4, 0x40, R16 ;  /* 0x000000400404a824 */ /* 0x000fe200078e0210 */
[----:B------:R2:W-:Y:S01]  /*6db0*/  @!P1 SYNCS.ARRIVE.TRANS64.RED.A1T0 RZ, [R160+URZ], RZ ;  /* 0x000000ffa0ff99a7 */ /* 0x0005e2000810043f */
[-C--:B------:R-:W-:Y:S01]  /*6dc0*/  FMUL.FTZ R63, R63, R8.reuse ;  /* 0x000000083f3f7220 */ /* 0x080fe20000410000 */
[----:B------:R-:W3:Y:S01]  /*6dd0*/  MUFU.EX2 R159, R159 ;  /* 0x0000009f009f7308 */ /* 0x000ee20000000800 */
[-C--:B------:R-:W-:Y:S01]  /*6de0*/  FMUL.FTZ R66, R66, R8.reuse ;  /* 0x0000000842427220 */ /* 0x080fe20000410000 */
[----:B------:R-:W-:Y:S01]  /*6df0*/  @!P2 LEA R4, R4, UR38, 0x2 ;  /* 0x000000260404ac11 */ /* 0x000fe2000f8e10ff */
[-C--:B------:R-:W-:Y:S01]  /*6e00*/  FMUL.FTZ R67, R67, R8.reuse ;  /* 0x0000000843437220 */ /* 0x080fe20000410000 */
[-C--:B------:R-:W-:Y:S01]  /*6e10*/  FMUL.FTZ R70, R70, R8.reuse ;  /* 0x0000000846467220 */ /* 0x080fe20000410000 */
[-C--:B------:R-:W-:Y:S01]  /*6e20*/  FMUL.FTZ R71, R71, R8.reuse ;  /* 0x0000000847477220 */ /* 0x080fe20000410000 */
[----:B--2---:R-:W-:Y:S01]  /*6e30*/  F2FP.BF16.F32.PACK_AB R160, R168, R21 ;  /* 0x00000015a8a0723e */ /* 0x004fe200000010ff */
[----:B------:R2:W-:Y:S01]  /*6e40*/  @!P2 STS [R4+0x28800], R158 ;  /* 0x0288009e0400a388 */ /* 0x0005e20000000800 */
[----:B------:R-:W5:Y:S01]  /*6e50*/  MUFU.EX2 R11, R11 ;  /* 0x0000000b000b7308 */ /* 0x000f620000000800 */
[-C--:B------:R-:W-:Y:S01]  /*6e60*/  FMUL.FTZ R74, R74, R8.reuse ;  /* 0x000000084a4a7220 */ /* 0x080fe20000410000 */
[-C--:B------:R-:W-:Y:S01]  /*6e70*/  FMUL.FTZ R75, R75, R8.reuse ;  /* 0x000000084b4b7220 */ /* 0x080fe20000410000 */
[----:B------:R0:W-:Y:S01]  /*6e80*/  @!P2 STS [R4+0x28820], R8 ;  /* 0x028820080400a388 */ /* 0x0001e20000000800 */
[-C--:B------:R-:W-:Y:S01]  /*6e90*/  FMUL.FTZ R78, R78, R8.reuse ;  /* 0x000000084e4e7220 */ /* 0x080fe20000410000 */
[-C--:B------:R-:W-:Y:S01]  /*6ea0*/  FMUL.FTZ R79, R79, R8.reuse ;  /* 0x000000084f4f7220 */ /* 0x080fe20000410000 */
[-C--:B------:R-:W-:Y:S01]  /*6eb0*/  FMUL.FTZ R82, R82, R8.reuse ;  /* 0x0000000852527220 */ /* 0x080fe20000410000 */
[-C--:B------:R-:W-:Y:S01]  /*6ec0*/  FMUL.FTZ R83, R83, R8.reuse ;  /* 0x0000000853537220 */ /* 0x080fe20000410000 */
[----:B------:R-:W5:Y:S01]  /*6ed0*/  MUFU.EX2 R12, R12 ;  /* 0x0000000c000c7308 */ /* 0x000f620000000800 */
[----:B--2---:R-:W-:Y:S01]  /*6ee0*/  F2FP.BF16.F32.PACK_AB R158, R20, R15 ;  /* 0x0000000f149e723e */ /* 0x004fe200000010ff */
[----:B----4-:R-:W-:Y:S01]  /*6ef0*/  FADD.FTZ R15, R175, R5 ;  /* 0x00000005af0f7221 */ /* 0x010fe20000010000 */
[-C--:B------:R-:W-:Y:S01]  /*6f00*/  FMUL.FTZ R86, R86, R8.reuse ;  /* 0x0000000856567220 */ /* 0x080fe20000410000 */
[-C--:B------:R-:W-:Y:S01]  /*6f10*/  FMUL.FTZ R87, R87, R8.reuse ;  /* 0x0000000857577220 */ /* 0x080fe20000410000 */
[C---:B0-----:R-:W-:Y:S01]  /*6f20*/  FADD.FTZ R4, R169.reuse, R162 ;  /* 0x000000a2a9047221 */ /* 0x041fe20000010000 */
[----:B-1----:R-:W-:Y:S01]  /*6f30*/  FADD.FTZ R15, R10, R15 ;  /* 0x0000000f0a0f7221 */ /* 0x002fe20000010000 */
[----:B------:R-:W-:Y:S01]  /*6f40*/  F2FP.BF16.F32.PACK_AB R162, R169, R153 ;  /* 0x00000099a9a2723e */ /* 0x000fe200000010ff */
[----:B------:R-:W0:Y:S01]  /*6f50*/  MUFU.EX2 R13, R13 ;  /* 0x0000000d000d7308 */ /* 0x000e220000000800 */
[----:B------:R-:W-:Y:S01]  /*6f60*/  FADD.FTZ R4, R173, R4 ;  /* 0x00000004ad047221 */ /* 0x000fe20000010000 */
[----:B---3--:R-:W-:Y:S01]  /*6f70*/  FADD.FTZ R15, R159, R15 ;  /* 0x0000000f9f0f7221 */ /* 0x008fe20000010000 */
[----:B------:R-:W-:Y:S01]  /*6f80*/  F2FP.BF16.F32.PACK_AB R153, R155, R157 ;  /* 0x0000009d9b99723e */ /* 0x000fe200000010ff */
[-C--:B------:R-:W-:Y:S01]  /*6f90*/  FMUL.FTZ R90, R90, R8.reuse ;  /* 0x000000085a5a7220 */ /* 0x080fe20000410000 */
[----:B------:R-:W-:Y:S01]  /*6fa0*/  FADD.FTZ R4, R174, R4 ;  /* 0x00000004ae047221 */ /* 0x000fe20000010000 */
[----:B------:R-:W-:Y:S01]  /*6fb0*/  FADD.FTZ R15, R176, R15 ;  /* 0x0000000fb00f7221 */ /* 0x000fe20000010000 */
[----:B------:R-:W-:Y:S01]  /*6fc0*/  F2FP.BF16.F32.PACK_AB R155, R10, R175 ;  /* 0x000000af0a9b723e */ /* 0x000fe200000010ff */
[----:B------:R-:W1:Y:S01]  /*6fd0*/  MUFU.EX2 R14, R14 ;  /* 0x0000000e000e7308 */ /* 0x000e620000000800 */
[----:B------:R-:W-:Y:S01]  /*6fe0*/  FADD.FTZ R4, R161, R4 ;  /* 0x00000004a1047221 */ /* 0x000fe20000010000 */
[----:B-----5:R-:W-:Y:S01]  /*6ff0*/  FADD.FTZ R15, R11, R15 ;  /* 0x0000000f0b0f7221 */ /* 0x020fe20000010000 */
[----:B------:R-:W-:Y:S01]  /*7000*/  BAR.SYNC.DEFER_BLOCKING 0xf, 0x100 ;  /* 0x03c4000000007b1d */ /* 0x000fe20000010000 */
[----:B------:R-:W-:Y:S01]  /*7010*/  F2FP.BF16.F32.PACK_AB R157, R176, R159 ;  /* 0x0000009fb09d723e */ /* 0x000fe200000010ff */
[----:B------:R-:W-:Y:S01]  /*7020*/  FADD.FTZ R4, R165, R4 ;  /* 0x00000004a5047221 */ /* 0x000fe20000010000 */
[C---:B------:R-:W-:Y:S01]  /*7030*/  FADD.FTZ R15, R12.reuse, R15 ;  /* 0x0000000f0c0f7221 */ /* 0x040fe20000010000 */
[----:B------:R-:W-:Y:S01]  /*7040*/  F2FP.BF16.F32.PACK_AB R159, R12, R11 ;  /* 0x0000000b0c9f723e */ /* 0x000fe200000010ff */
[-C--:B------:R-:W-:Y:S01]  /*7050*/  FMUL.FTZ R91, R91, R8.reuse ;  /* 0x000000085b5b7220 */ /* 0x080fe20000410000 */
[----:B------:R-:W2:Y:S01]  /*7060*/  MUFU.EX2 R163, R163 ;  /* 0x000000a300a37308 */ /* 0x000ea20000000800 */
[----:B0-----:R-:W-:Y:S01]  /*7070*/  FADD.FTZ R15, R13, R15 ;  /* 0x0000000f0d0f7221 */ /* 0x001fe20000010000 */
[-C--:B------:R-:W-:Y:S01]  /*7080*/  FMUL.FTZ R94, R94, R8.reuse ;  /* 0x000000085e5e7220 */ /* 0x080fe20000410000 */
[-C--:B------:R-:W-:Y:S01]  /*7090*/  FMUL.FTZ R95, R95, R8.reuse ;  /* 0x000000085f5f7220 */ /* 0x080fe20000410000 */
[-C--:B------:R-:W-:Y:S01]  /*70a0*/  FMUL.FTZ R98, R98, R8.reuse ;  /* 0x0000000862627220 */ /* 0x080fe20000410000 */
[-C--:B------:R-:W-:Y:S01]  /*70b0*/  FMUL.FTZ R99, R99, R8.reuse ;  /* 0x0000000863637220 */ /* 0x080fe20000410000 */
[-C--:B------:R-:W-:Y:S01]  /*70c0*/  FMUL.FTZ R102, R102, R8.reuse ;  /* 0x0000000866667220 */ /* 0x080fe20000410000 */
[-C--:B------:R-:W-:Y:S01]  /*70d0*/  FMUL.FTZ R103, R103, R8.reuse ;  /* 0x0000000867677220 */ /* 0x080fe20000410000 */
[----:B------:R0:W3:Y:S01]  /*70e0*/  MUFU.EX2 R5, R166 ;  /* 0x000000a600057308 */ /* 0x0000e20000000800 */
[----:B-1----:R-:W-:Y:S01]  /*70f0*/  FADD.FTZ R15, R14, R15 ;  /* 0x0000000f0e0f7221 */ /* 0x002fe20000010000 */
[-C--:B------:R-:W-:Y:S01]  /*7100*/  FMUL.FTZ R106, R106, R8.reuse ;  /* 0x000000086a6a7220 */ /* 0x080fe20000410000 */
[-C--:B------:R-:W-:Y:S01]  /*7110*/  FMUL.FTZ R107, R107, R8.reuse ;  /* 0x000000086b6b7220 */ /* 0x080fe20000410000 */
[-C--:B------:R-:W-:Y:S01]  /*7120*/  FMUL.FTZ R110, R110, R8.reuse ;  /* 0x000000086e6e7220 */ /* 0x080fe20000410000 */
[-C--:B------:R-:W-:Y:S01]  /*7130*/  FMUL.FTZ R111, R111, R8.reuse ;  /* 0x000000086f6f7220 */ /* 0x080fe20000410000 */
[-C--:B------:R-:W-:Y:S01]  /*7140*/  FMUL.FTZ R114, R114, R8.reuse ;  /* 0x0000000872727220 */ /* 0x080fe20000410000 */
[-C--:B------:R-:W-:Y:S01]  /*7150*/  FMUL.FTZ R115, R115, R8.reuse ;  /* 0x0000000873737220 */ /* 0x080fe20000410000 */
[----:B------:R-:W-:Y:S01]  /*7160*/  MUFU.EX2 R170, R170 ;  /* 0x000000aa00aa7308 */ /* 0x000fe20000000800 */
[----:B0-----:R-:W-:Y:S01]  /*7170*/  F2FP.BF16.F32.PACK_AB R166, R165, R161 ;  /* 0x000000a1a5a6723e */ /* 0x001fe200000010ff */
[----:B--2---:R-:W-:Y:S01]  /*7180*/  FADD.FTZ R15, R163, R15 ;  /* 0x0000000fa30f7221 */ /* 0x004fe20000010000 */
[----:B------:R-:W-:Y:S01]  /*7190*/  F2FP.BF16.F32.PACK_AB R161, R14, R13 ;  /* 0x0000000d0ea1723e */ /* 0x000fe200000010ff */
[----:B------:R0:W-:Y:S01]  /*71a0*/  STSM.16.M88.4 [R18+0x26800], R152 ;  /* 0x0268009812007844 */ /* 0x0001e20000000200 */
[-C--:B------:R-:W-:Y:S01]  /*71b0*/  FMUL.FTZ R118, R118, R8.reuse ;  /* 0x0000000876767220 */ /* 0x080fe20000410000 */
[-C--:B------:R-:W-:Y:S01]  /*71c0*/  FMUL.FTZ R119, R119, R8.reuse ;  /* 0x0000000877777220 */ /* 0x080fe20000410000 */
[-C--:B------:R-:W-:Y:S01]  /*71d0*/  FMUL.FTZ R122, R122, R8.reuse ;  /* 0x000000087a7a7220 */ /* 0x080fe20000410000 */
[----:B------:R-:W1:Y:S01]  /*71e0*/  MUFU.EX2 R165, R167 ;  /* 0x000000a700a57308 */ /* 0x000e620000000800 */
[C---:B---3--:R-:W-:Y:S01]  /*71f0*/  FADD.FTZ R15, R5.reuse, R15 ;  /* 0x0000000f050f7221 */ /* 0x048fe20000010000 */
[----:B------:R-:W-:Y:S01]  /*7200*/  F2FP.BF16.F32.PACK_AB R163, R5, R163 ;  /* 0x000000a305a3723e */ /* 0x000fe200000010ff */
[----:B------:R0:W-:Y:S01]  /*7210*/  STSM.16.M88.4 [R23], R156 ;  /* 0x0000009c17007844 */ /* 0x0001e20000000200 */
[-C--:B------:R-:W-:Y:S01]  /*7220*/  FMUL.FTZ R123, R123, R8.reuse ;  /* 0x000000087b7b7220 */ /* 0x080fe20000410000 */
[-C--:B------:R-:W-:Y:S01]  /*7230*/  FMUL.FTZ R126, R126, R8.reuse ;  /* 0x000000087e7e7220 */ /* 0x080fe20000410000 */
[-C--:B------:R-:W-:Y:S01]  /*7240*/  FMUL.FTZ R127, R127, R8.reuse ;  /* 0x000000087f7f7220 */ /* 0x080fe20000410000 */
[----:B------:R0:W-:Y:S01]  /*7250*/  STSM.16.M88.4 [R19], R160 ;  /* 0x000000a013007844 */ /* 0x0001e20000000200 */
        /* <DEDUP_REMOVED lines=8> */
[----:B------:R-:W3:Y:S01]  /*72e0*/  MUFU.EX2 R172, R172 ;  /* 0x000000ac00ac7308 */ /* 0x000ee20000000800 */
[----:B-1----:R-:W-:Y:S01]  /*72f0*/  FADD.FTZ R15, R165, R15 ;  /* 0x0000000fa50f7221 */ /* 0x002fe20000010000 */
[----:B------:R-:W-:Y:S01]  /*7300*/  F2FP.BF16.F32.PACK_AB R165, R170, R165 ;  /* 0x000000a5aaa5723e */ /* 0x000fe200000010ff */
[-C--:B------:R-:W-:Y:S01]  /*7310*/  FMUL.FTZ R143, R143, R8.reuse ;  /* 0x000000088f8f7220 */ /* 0x080fe20000410000 */
[-C--:B------:R-:W-:Y:S01]  /*7320*/  FMUL.FTZ R146, R146, R8.reuse ;  /* 0x0000000892927220 */ /* 0x080fe20000410000 */
[----:B------:R-:W-:Y:S01]  /*7330*/  FADD.FTZ R15, R170, R15 ;  /* 0x0000000faa0f7221 */ /* 0x000fe20000010000 */
[-C--:B------:R-:W-:Y:S01]  /*7340*/  FMUL.FTZ R147, R147, R8.reuse ;  /* 0x0000000893937220 */ /* 0x080fe20000410000 */
[-C--:B------:R-:W-:Y:S01]  /*7350*/  FMUL.FTZ R150, R150, R8.reuse ;  /* 0x0000000896967220 */ /* 0x080fe20000410000 */
[----:B------:R-:W-:Y:S01]  /*7360*/  FMUL.FTZ R151, R151, R8 ;  /* 0x0000000897977220 */ /* 0x000fe20000410000 */
[----:B--2---:R-:W-:Y:S01]  /*7370*/  FADD.FTZ R15, R167, R15 ;  /* 0x0000000fa70f7221 */ /* 0x004fe20000010000 */
[----:B---3--:R-:W-:-:S03]  /*7380*/  F2FP.BF16.F32.PACK_AB R167, R172, R167 ;  /* 0x000000a7aca7723e */ /* 0x008fc600000010ff */
[----:B------:R-:W-:Y:S02]  /*7390*/  FADD.FTZ R5, R172, R15 ;  /* 0x0000000fac057221 */ /* 0x000fe40000010000 */
[----:B------:R0:W-:Y:S01]  /*73a0*/  STSM.16.M88.4 [R22], R164 ;  /* 0x000000a416007844 */ /* 0x0001e20000000200 */
[----:B------:R-:W-:Y:S05]  /*73b0*/  @!P0 BRA `(.L_x_3404) ;  /* 0x0000000000048947 */ /* 0x000fea0003800000 */
[----:B------:R-:W-:Y:S01]  /*73c0*/  BPT.TRAP 0x1 ;  /* 0x000000040000795c */ /* 0x000fe20000300000 */
.L_x_3404:
[----:B------:R1:W2:Y:S01]  /*73d0*/  SYNCS.PHASECHK.TRANS64.TRYWAIT P2, [UR24+0x28c50], R7 ;  /* 0x028c5007ff0075a7 */ /* 0x0002a20008040158 */
[----:B------:R-:W-:Y:S05]  /*73e0*/  @!P0 BRA `(.L_x_3405) ;  /* 0x0000000000048947 */ /* 0x000fea0003800000 */
[----:B------:R-:W-:Y:S01]  /*73f0*/  BPT.TRAP 0x1 ;  /* 0x000000040000795c */ /* 0x000fe20000300000 */
.L_x_3405:
[----:B--2---:R-:W-:Y:S05]  /*7400*/  @P2 BRA `(.L_x_3406) ;  /* 0x0000000000082947 */ /* 0x004fea0003800000 */
[----:B------:R-:W2:Y:S02]  /*7410*/  SYNCS.PHASECHK.TRANS64.TRYWAIT P2, [UR24+0x28c50], R7 ;  /* 0x028c5007ff0075a7 */ /* 0x000ea40008040158 */
[----:B--2---:R-:W-:Y:S05]  /*7420*/  @!P2 BRA `(.L_x_3407) ;  /* 0x000000c800b8a947 */ /* 0x004fea0003800000 */
.L_x_3406:
[----:B------:R-:W-:Y:S01]  /*7430*/  ULEA UR10, UR37, UR54, 0xc ;  /* 0x00000036250a7291 */ /* 0x000fe2000f8e603f */
[----:B------:R-:W-:Y:S01]  /*7440*/  WARPGROUP.ARRIVE ;  /* 0x00000000000079c5 */ /* 0x000fe20000000000 */
[----:B------:R-:W-:Y:S01]  /*7450*/  UMOV UR7, 0x40000040 ;  /* 0x4000004000077882 */ /* 0x000fe20000000000 */
[----:B------:R-:W-:Y:S01]  /*7460*/  PLOP3.LUT P2, PT, PT, PT, UP0, 0x80, 0x0 ;  /* 0x000000000000781c */ /* 0x000fe20003f4f008 */
[----:B--2---:R-:W-:Y:S01]  /*7470*/  @!P1 VIADD R9, R9, 0x28c60 ;  /* 0x00028c6009099836 */ /* 0x004fe20000000000 */
[----:B------:R-:W-:Y:S01]  /*7480*/  UMOV UR22, UR37 ;  /* 0x0000002500167c82 */ /* 0x000fe20008000000 */
[----:B------:R-:W-:Y:S01]  /*7490*/  IMAD.MOV.U32 R8, RZ, RZ, R0 ;  /* 0x000000ffff087224 */ /* 0x000fe200078e0000 */
[----:B------:R-:W-:Y:S02]  /*74a0*/  UMOV UR6, UR10 ;  /* 0x0000000a00067c82 */ /* 0x000fe40008000000 */
[----:B------:R-:W-:Y:S01]  /*74b0*/  HGMMA.64x256x16.F32.BF16 R24, R152, gdesc[UR4].tnspB, R24, gsb0 ;  /* 0x43e0000498187df0 */ /* 0x000fe20008001818 */
[----:B------:R-:W-:Y:S01]  /*74c0*/  UIADD3 UR6, UR10, 0x80, URZ ;  /* 0x000000800a067890 */ /* 0x000fe2000fffe03f */
[----:B------:R-:W-:Y:S01]  /*74d0*/  @!P1 PRMT R9, RZ, 0x654, R9 ;  /* 0x00000654ff099816 */ /* 0x000fe20000000009 */
[----:B------:R-:W-:Y:S01]  /*74e0*/  UMOV UR7, 0x40000040 ;  /* 0x4000004000077882 */ /* 0x000fe20000000000 */
[----:B------:R-:W-:-:S02]  /*74f0*/  WARPGROUP.DEPBAR.LE gsb0, 0x0 ;  /* 0x00008000000079c5 */ /* 0x000fc40000010000 */
[----:B------:R-:W-:-:S15]  /*7500*/  WARPGROUP.ARRIVE ;  /* 0x00000000000079c5 */ /* 0x000fde0000000000 */
[----:B------:R-:W-:-:S07]  /*7510*/  NOP ;  /* 0x0000000000007918 */ /* 0x000fce0000000000 */
        /* <DEDUP_REMOVED lines=22> */
[----:B------:R2:W-:Y:S02]  /*7680*/  @!P1 SYNCS.ARRIVE.TRANS64.RED.A1T0 RZ, [R9+URZ], RZ ;  /* 0x000000ff09ff99a7 */ /* 0x0005e4000810043f */
[----:B--2---:R-:W-:Y:S01]  /*7690*/  IMAD.MOV.U32 R9, RZ, RZ, R6 ;  /* 0x000000ffff097224 */ /* 0x004fe200078e0006 */
[----:B------:R-:W-:Y:S06]  /*76a0*/  @P2 BRA `(.L_x_3408) ;  /* 0xffffffe000d02947 */ /* 0x000fec000383ffff */
.L_x_3399:
[----:B------:R-:W2:Y:S01]  /*76b0*/  SHFL.BFLY PT, R3, R4, 0x2, 0x1f ;  /* 0x0c401f0004037f89 */ /* 0x000ea200000e0000 */
[----:B------:R-:W-:Y:S08]  /*76c0*/  BAR.ARV 0x8, 0x100 ;  /* 0x0204000000007b1d */ /* 0x000ff00000002000 */
[----:B------:R-:W-:Y:S01]  /*76d0*/  BAR.SYNC.DEFER_BLOCKING 0xf, 0x100 ;  /* 0x03c4000000007b1d */ /* 0x000fe20000010000 */
[----:B------:R-:W-:Y:S01]  /*76e0*/  ISETP.NE.AND P2, PT, R17, RZ, PT ;  /* 0x000000ff1100720c */ /* 0x000fe20003f45270 */
[----:B------:R-:W-:Y:S01]  /*76f0*/  IMAD.MOV.U32 R13, RZ, RZ, -0x800000 ;  /* 0xff800000ff0d7424 */ /* 0x000fe200078e00ff */
[----:B------:R-:W-:Y:S01]  /*7700*/  UIADD3 UR48, UR48, 0x1, URZ ;  /* 0x0000000130307890 */ /* 0x000fe2000fffe03f */
[----:B------:R-:W-:-:S02]  /*7710*/  IMAD.MOV.U32 R12, RZ, RZ, -0x800000 ;  /* 0xff800000ff0c7424 */ /* 0x000fc400078e00ff */
[----:B------:R-:W4:Y:S01]  /*7720*/  SHFL.BFLY PT, R10, R5, 0x2, 0x1f ;  /* 0x0c401f00050a7f89 */ /* 0x000f2200000e0000 */
[----:B--2---:R-:W-:Y:S01]  /*7730*/  FADD.FTZ R3, R3, R4 ;  /* 0x0000000403037221 */ /* 0x004fe20000010000 */
[----:B------:R-:W-:-:S04]  /*7740*/  IMAD.MOV.U32 R4, RZ, RZ, RZ ;  /* 0x000000ffff047224 */ /* 0x000fc800078e00ff */
[----:B------:R-:W2:Y:S01]  /*7750*/  SHFL.BFLY PT, R8, R3, 0x1, 0x1f ;  /* 0x0c201f0003087f89 */ /* 0x000ea200000e0000 */
[----:B----4-:R-:W-:Y:S01]  /*7760*/  FADD.FTZ R10, R10, R5 ;  /* 0x000000050a0a7221 */ /* 0x010fe20000010000 */
[----:B------:R-:W-:-:S04]  /*7770*/  IMAD.U32 R5, RZ, RZ, UR21 ;  /* 0x00000015ff057e24 */ /* 0x000fc8000f8e00ff */
[----:B01----:R-:W0:Y:S01]  /*7780*/  SHFL.BFLY PT, R7, R10, 0x1, 0x1f ;  /* 0x0c201f000a077f89 */ /* 0x003e2200000e0000 */
[----:B--2---:R-:W-:Y:S01]  /*7790*/  FADD.FTZ R9, R3, R8 ;  /* 0x0000000803097221 */ /* 0x004fe20000010000 */
[----:B------:R-:W-:-:S04]  /*77a0*/  IMAD.MOV.U32 R3, RZ, RZ, RZ ;  /* 0x000000ffff037224 */ /* 0x000fc800078e00ff */
[----:B------:R-:W-:-:S13]  /*77b0*/  FSETP.NE.FTZ.AND P0, PT, R9, RZ, PT ;  /* 0x000000ff0900720b */ /* 0x000fda0003f15000 */
[----:B------:R-:W1:Y:S01]  /*77c0*/  @P0 MUFU.LG2 R8, R9 ;  /* 0x0000000900080308 */ /* 0x000e620000000c00 */
[----:B------:R-:W-:Y:S01]  /*77d0*/  @P0 FMUL.FTZ R5, R5, 0.69314718246459960938 ;  /* 0x3f31721805050820 */ /* 0x000fe20000410000 */
[----:B0-----:R-:W-:-:S05]  /*77e0*/  FADD.FTZ R7, R10, R7 ;  /* 0x000000070a077221 */ /* 0x001fca0000010000 */
[----:B------:R-:W-:Y:S01]  /*77f0*/  FSETP.NE.FTZ.AND P1, PT, R7, RZ, PT ;  /* 0x000000ff0700720b */ /* 0x000fe20003f35000 */
[----:B------:R-:W0:Y:S01]  /*7800*/  @P0 MUFU.RCP R4, R9 ;  /* 0x0000000900040308 */ /* 0x000e220000001000 */
[----:B-1----:R-:W-:-:S11]  /*7810*/  @P0 FMUL.FTZ R8, R8, 0.69314718246459960938 ;  /* 0x3f31721808080820 */ /* 0x002fd60000410000 */
[----:B------:R-:W1:Y:S01]  /*7820*/  @P1 MUFU.RCP R3, R7 ;  /* 0x0000000700031308 */ /* 0x000e620000001000 */
[----:B------:R-:W-:Y:S01]  /*7830*/  @P0 FFMA.FTZ R13, R5, R6, R8 ;  /* 0x00000006050d0223 */ /* 0x000fe20000010008 */
[----:B------:R-:W-:Y:S01]  /*7840*/  IMAD.U32 R5, RZ, RZ, UR37 ;  /* 0x00000025ff057e24 */ /* 0x000fe2000f8e00ff */
[----:B------:R-:W-:Y:S01]  /*7850*/  UIADD3 UR37, UR37, 0x1, URZ ;  /* 0x0000000125257890 */ /* 0x000fe2000fffe03f */
[----:B------:R-:W-:Y:S01]  /*7860*/  PLOP3.LUT P0, PT, PT, PT, PT, 0x8, 0x0 ;  /* 0x000000000000781c */ /* 0x000fe20003f0e170 */
[-C--:B0-----:R-:W-:Y:S01]  /*7870*/  FMUL.FTZ R24, R24, R4.reuse ;  /* 0x0000000418187220 */ /* 0x081fe20000410000 */
[----:B------:R-:W-:Y:S02]  /*7880*/  @!P2 IMAD R5, R5, 0x40, R16 ;  /* 0x000000400505a824 */ /* 0x000fe400078e0210 */
[-C--:B------:R-:W-:Y:S01]  /*7890*/  FMUL.FTZ R25, R25, R4.reuse ;  /* 0x0000000419197220 */ /* 0x080fe20000410000 */
[-C--:B------:R-:W-:Y:S01]  /*78a0*/  FMUL.FTZ R28, R28, R4.reuse ;  /* 0x000000041c1c7220 */ /* 0x080fe20000410000 */
[-C--:B------:R-:W-:Y:S01]  /*78b0*/  FMUL.FTZ R29, R29, R4.reuse ;  /* 0x000000041d1d7220 */ /* 0x080fe20000410000 */
[-C--:B------:R-:W-:Y:S01]  /*78c0*/  FMUL.FTZ R32, R32, R4.reuse ;  /* 0x0000000420207220 */ /* 0x080fe20000410000 */
[----:B------:R-:W-:Y:S01]  /*78d0*/  @!P2 LEA R6, R5, UR38, 0x2 ;  /* 0x000000260506ac11 */ /* 0x000fe2000f8e10ff */
[-C--:B------:R-:W-:Y:S01]  /*78e0*/  FMUL.FTZ R33, R33, R4.reuse ;  /* 0x0000000421217220 */ /* 0x080fe20000410000 */
[----:B------:R-:W0:Y:S01]  /*78f0*/  @P1 MUFU.LG2 R5, R7 ;  /* 0x0000000700051308 */ /* 0x000e220000000c00 */
[-C--:B------:R-:W-:Y:S01]  /*7900*/  FMUL.FTZ R36, R36, R4.reuse ;  /* 0x0000000424247220 */ /* 0x080fe20000410000 */
[-C--:B------:R-:W-:Y:S01]  /*7910*/  FMUL.FTZ R37, R37, R4.reuse ;  /* 0x0000000425257220 */ /* 0x080fe20000410000 */
[----:B------:R2:W-:Y:S01]  /*7920*/  @!P2 STS [R6+0x28800], R4 ;  /* 0x028800040600a388 */ /* 0x0005e20000000800 */
[-C--:B------:R-:W-:Y:S01]  /*7930*/  FMUL.FTZ R40, R40, R4.reuse ;  /* 0x0000000428287220 */ /* 0x080fe20000410000 */
[-C--:B------:R-:W-:Y:S01]  /*7940*/  FMUL.FTZ R41, R41, R4.reuse ;  /* 0x0000000429297220 */ /* 0x080fe20000410000 */
[-C--:B------:R-:W-:Y:S01]  /*7950*/  FMUL.FTZ R44, R44, R4.reuse ;  /* 0x000000042c2c7220 */ /* 0x080fe20000410000 */
[----:B-1----:R1:W-:Y:S01]  /*7960*/  @!P2 STS [R6+0x28820], R3 ;  /* 0x028820030600a388 */ /* 0x0023e20000000800 */
        /* <DEDUP_REMOVED lines=53> */
[----:B--2---:R-:W-:Y:S01]  /*7cc0*/  IMAD.U32 R4, RZ, RZ, UR21 ;  /* 0x00000015ff047e24 */ /* 0x004fe2000f8e00ff */
[----:B------:R-:W-:Y:S01]  /*7cd0*/  UISETP.NE.AND UP0, UPT, UR37, 0x2, UPT ;  /* 0x000000022500788c */ /* 0x000fe2000bf05270 */
[----:B0-----:R-:W-:Y:S01]  /*7ce0*/  @P1 FMUL.FTZ R5, R5, 0.69314718246459960938 ;  /* 0x3f31721805051820 */ /* 0x001fe20000410000 */
[-C--:B------:R-:W-:Y:S01]  /*7cf0*/  FMUL.FTZ R26, R26, R3.reuse ;  /* 0x000000031a1a7220 */ /* 0x080fe20000410000 */
[----:B------:R-:W-:Y:S01]  /*7d00*/  @P1 FMUL.FTZ R4, R4, 0.69314718246459960938 ;  /* 0x3f31721804041820 */ /* 0x000fe20000410000 */
[----:B------:R-:W-:Y:S01]  /*7d10*/  USEL UR4, URZ, 0x1, UP0 ;  /* 0x000000013f047887 */ /* 0x000fe20008000000 */
        /* <DEDUP_REMOVED lines=64> */
[----:B------:R-:W-:-:S02]  /*8120*/  USEL UR37, UR37, URZ, UP0 ;  /* 0x0000003f25257287 */ /* 0x000fc40008000000 */
[----:B------:R-:W-:Y:S01]  /*8130*/  ULOP3.LUT UR47, UR47, UR4, URZ, 0x3c, !UPT ;  /* 0x000000042f2f7292 */ /* 0x000fe2000f8e3c3f */
[----:B-1----:R-:W-:Y:S11]  /*8140*/  BAR.ARV 0xe, 0x100 ;  /* 0x0384000000007b1d */ /* 0x002ff60000002000 */
.L_x_3379:
[----:B------:R-:W0:Y:S08]  /*8150*/  S2UR UR4, SR_CgaCtaId ;  /* 0x00000000000479c3 */ /* 0x000e300000008800 */
[----:B------:R-:W-:Y:S06]  /*8160*/  BAR.SYNC.DEFER_BLOCKING 0x5, 0x180 ;  /* 0x0146000000007b1d */ /* 0x000fec0000010000 */
[----:B------:R-:W-:Y:S01]  /*8170*/  UMOV UR38, 0x400 ;  /* 0x0000040000267882 */ /* 0x000fe20000000000 */
[----:B------:R-:W-:Y:S01]  /*8180*/  BSSY B0, `(.L_x_3409) ;  /* 0x0000498000007945 */ /* 0x000fe20003800000 */
[----:B0-----:R-:W-:-:S09]  /*8190*/  ULEA UR38, UR4, UR38, 0x18 ;  /* 0x0000002604267291 */ /* 0x001fd2000f8ec03f */
[----:B------:R-:W0:Y:S02]  /*81a0*/  LDS.128 R4, [UR38+0x28cd0] ;  /* 0x028cd026ff047984 */ /* 0x000e240008000c00 */
[----:B0-----:R-:W-:Y:S02]  /*81b0*/  R2UR UR5, R5 ;  /* 0x00000000050572ca */ /* 0x001fe400000e0000 */
[----:B------:R-:W-:Y:S02]  /*81c0*/  R2UR UR6, R6 ;  /* 0x00000000060672ca */ /* 0x000fe400000e0000 */
[----:B------:R-:W-:Y:S01]  /*81d0*/  R2UR UR7, R7 ;  /* 0x00000000070772ca */ /* 0x000fe200000e0000 */
[----:B------:R-:W-:Y:S06]  /*81e0*/  BAR.ARV 0x4, 0x180 ;  /* 0x0106000000007b1d */ /* 0x000fec0000002000 */
[----:B------:R-:W-:Y:S08]  /*81f0*/  @P0 BRA `(.L_x_3410) ;  /* 0x0000003800440947 */ /* 0x000ff00003800000 */
[----:B------:R-:W2:Y:S01]  /*8200*/  LDL R0, [R1+0x50] ;  /* 0x0000500001007983 */ /* 0x000ea20000100800 */
[----:B------:R-:W0:Y:S01]  /*8210*/  S2UR UR4, SR_SWINHI ;  /* 0x00000000000479c3 */ /* 0x000e220000002f00 */
[----:B------:R-:W-:Y:S01]  /*8220*/  F2FP.BF16.F32.PACK_AB R6, R29, R28 ;  /* 0x0000001c1d06723e */ /* 0x000fe200000010ff */
[----:B------:R-:W-:Y:S01]  /*8230*/  USHF.L.U64.HI UR12, UR39, 0x2, UR42 ;  /* 0x00000002270c7899 */ /* 0x000fe2000801022a */
[----:B------:R-:W-:Y:S01]  /*8240*/  F2FP.BF16.F32.PACK_AB R7, R31, R30 ;  /* 0x0000001e1f07723e */ /* 0x000fe200000010ff */
[----:B------:R-:W-:Y:S01]  /*8250*/  ULDC.64 UR10, c[0x0][0xc00] ;  /* 0x00030000000a7ab9 */ /* 0x000fe20000000a00 */
[----:B------:R-:W-:Y:S02]  /*8260*/  F2FP.BF16.F32.PACK_AB R9, R35, R34 ;  /* 0x000000222309723e */ /* 0x000fe400000010ff */
[----:B------:R-:W-:Y:S02]  /*8270*/  F2FP.BF16.F32.PACK_AB R10, R37, R36 ;  /* 0x00000024250a723e */ /* 0x000fe400000010ff */
[----:B------:R-:W-:Y:S01]  /*8280*/  F2FP.BF16.F32.PACK_AB R11, R39, R38 ;  /* 0x00000026270b723e */ /* 0x000fe200000010ff */
[----:B------:R-:W-:Y:S01]  /*8290*/  UMOV UR8, UR38 ;  /* 0x0000002600087c82 */ /* 0x000fe20008000000 */
[----:B0-----:R-:W-:Y:S01]  /*82a0*/  UMOV UR9, UR4 ;  /* 0x0000000400097c82 */ /* 0x001fe20008000000 */
[----:B------:R-:W-:Y:S01]  /*82b0*/  USHF.L.U32 UR4, UR39, 0x2, URZ ;  /* 0x0000000227047899 */ /* 0x000fe2000800063f */
[----:B------:R-:W-:-:S02]  /*82c0*/  IMAD.U32 R14, RZ, RZ, UR8 ;  /* 0x00000008ff0e7e24 */ /* 0x000fc4000f8e00ff */
[----:B------:R-:W-:Y:S01]  /*82d0*/  IMAD.U32 R15, RZ, RZ, UR9 ;  /* 0x00000009ff0f7e24 */ /* 0x000fe2000f8e00ff */
[----:B------:R-:W-:Y:S02]  /*82e0*/  ULDC.64 UR8, c[0x0][0xc08] ;  /* 0x0003020000087ab9 */ /* 0x000fe40000000a00 */
[----:B------:R-:W-:-:S04]  /*82f0*/  UISETP.NE.U32.AND UP0, UPT, UR8, URZ, UPT ;  /* 0x0000003f0800728c */ /* 0x000fc8000bf05070 */
[----:B------:R-:W-:Y:S01]  /*8300*/  UISETP.NE.AND.EX UP0, UPT, UR9, URZ, UPT, UP0 ;  /* 0x0000003f0900728c */ /* 0x000fe2000bf05300 */
[----:B------:R-:W-:Y:S05]  /*8310*/  BAR.SYNC.DEFER_BLOCKING 0x1, 0x100 ;  /* 0x0044000000007b1d */ /* 0x000fea0000010000 */
[----:B------:R-:W-:-:S05]  /*8320*/  PLOP3.LUT P1, PT, PT, PT, UP0, 0x80, 0x0 ;  /* 0x000000000000781c */ /* 0x000fca0003f2f008 */
[----:B------:R-:W-:-:S04]  /*8330*/  @UP0 UIADD3 UR8, UP1, UR4, UR8, URZ ;  /* 0x0000000804080290 */ /* 0x000fc8000ff3e03f */
[----:B------:R-:W-:Y:S02]  /*8340*/  @UP0 UIADD3.X UR9, UR12, UR9, URZ, UP1, !UPT ;  /* 0x000000090c090290 */ /* 0x000fe40008ffe43f */
[----:B------:R-:W-:Y:S01]  /*8350*/  UIADD3 UR4, UP0, UR4, UR10, URZ ;  /* 0x0000000a04047290 */ /* 0x000fe2000ff1e03f */
[----:B--2---:R-:W-:-:S03]  /*8360*/  IMAD.WIDE R20, R0, 0x2, R14 ;  /* 0x0000000200147825 */ /* 0x004fc600078e020e */
[C---:B------:R-:W-:Y:S02]  /*8370*/  LOP3.LUT R5, R20.reuse, 0x380, RZ, 0xc0, !PT ;  /* 0x0000038014057812 */ /* 0x040fe400078ec0ff */
[----:B------:R-:W-:Y:S02]  /*8380*/  IADD3 R8, P0, R20, 0x20, RZ ;  /* 0x0000002014087810 */ /* 0x000fe40007f1e0ff */
[----:B------:R-:W-:Y:S02]  /*8390*/  SHF.R.U64 R5, R5, 0x3, RZ ;  /* 0x0000000305057819 */ /* 0x000fe400000012ff */
[----:B------:R-:W-:Y:S02]  /*83a0*/  LOP3.LUT R3, R8, 0x380, RZ, 0xc0, !PT ;  /* 0x0000038008037812 */ /* 0x000fe400078ec0ff */
[----:B------:R-:W-:Y:S01]  /*83b0*/  LOP3.LUT R4, R5, R20, RZ, 0x3c, !PT ;  /* 0x0000001405047212 */ /* 0x000fe200078e3cff */
[----:B------:R-:W-:Y:S01]  /*83c0*/  IMAD.MOV.U32 R5, RZ, RZ, R21 ;  /* 0x000000ffff057224 */ /* 0x000fe200078e0015 */
[----:B------:R-:W-:-:S04]  /*83d0*/  SHF.R.U64 R3, R3, 0x3, RZ ;  /* 0x0000000303037819 */ /* 0x000fc800000012ff */
[----:B------:R-:W-:Y:S02]  /*83e0*/  MOV R0, R4 ;  /* 0x0000000400007202 */ /* 0x000fe40000000f00 */
[----:B------:R-:W-:Y:S02]  /*83f0*/  F2FP.BF16.F32.PACK_AB R4, R25, R24 ;  /* 0x000000181904723e */ /* 0x000fe400000010ff */
[----:B------:R-:W-:-:S05]  /*8400*/  F2FP.BF16.F32.PACK_AB R5, R27, R26 ;  /* 0x0000001a1b05723e */ /* 0x000fca00000010ff */
[----:B------:R0:W-:Y:S02]  /*8410*/  STSM.16.M88.4 [R0], R4 ;  /* 0x0000000400007844 */ /* 0x0001e40000000200 */
[----:B0-----:R-:W-:Y:S01]  /*8420*/  IMAD.X R5, RZ, RZ, R21, P0 ;  /* 0x000000ffff057224 */ /* 0x001fe200000e0615 */
[----:B------:R-:W-:Y:S02]  /*8430*/  LOP3.LUT R4, R3, R8, RZ, 0x3c, !PT ;  /* 0x0000000803047212 */ /* 0x000fe400078e3cff */
[----:B------:R-:W-:Y:S02]  /*8440*/  F2FP.BF16.F32.PACK_AB R8, R33, R32 ;  /* 0x000000202108723e */ /* 0x000fe400000010ff */
[----:B------:R-:W-:Y:S02]  /*8450*/  MOV R3, R4 ;  /* 0x0000000400037202 */ /* 0x000fe40000000f00 */
[----:B------:R-:W-:Y:S02]  /*8460*/  IADD3 R5, P0, R20, 0x40, RZ ;  /* 0x0000004014057810 */ /* 0x000fe40007f1e0ff */
[----:B------:R-:W-:Y:S01]  /*8470*/  F2FP.BF16.F32.PACK_AB R6, R45, R44 ;  /* 0x0000002c2d06723e */ /* 0x000fe200000010ff */
[----:B------:R0:W-:Y:S01]  /*8480*/  STSM.16.M88.4 [R3], R8 ;  /* 0x0000000803007844 */ /* 0x0001e20000000200 */
[----:B------:R-:W-:-:S02]  /*8490*/  LOP3.LUT R4, R5, 0x380, RZ, 0xc0, !PT ;  /* 0x0000038005047812 */ /* 0x000fc400078ec0ff */
[----:B------:R-:W-:Y:S02]  /*84a0*/  F2FP.BF16.F32.PACK_AB R7, R47, R46 ;  /* 0x0000002e2f07723e */ /* 0x000fe400000010ff */
[----:B------:R-:W-:-:S04]  /*84b0*/  SHF.R.U64 R4, R4, 0x3, RZ ;  /* 0x0000000304047819 */ /* 0x000fc800000012ff */
[----:B------:R-:W-:Y:S01]  /*84c0*/  LOP3.LUT R4, R4, R5, RZ, 0x3c, !PT ;  /* 0x0000000504047212 */ /* 0x000fe200078e3cff */
[----:B------:R-:W-:-:S05]  /*84d0*/  IMAD.X R5, RZ, RZ, R21, P0 ;  /* 0x000000ffff057224 */ /* 0x000fca00000e0615 */
[----:B------:R-:W-:Y:S02]  /*84e0*/  MOV R0, R4 ;  /* 0x0000000400007202 */ /* 0x000fe40000000f00 */
[----:B0-----:R-:W-:Y:S02]  /*84f0*/  IADD3 R8, P0, R20, 0x60, RZ ;  /* 0x0000006014087810 */ /* 0x001fe40007f1e0ff */
[----:B------:R-:W-:Y:S02]  /*8500*/  F2FP.BF16.F32.PACK_AB R4, R41, R40 ;  /* 0x000000282904723e */ /* 0x000fe400000010ff */
[----:B------:R-:W-:Y:S02]  /*8510*/  LOP3.LUT R3, R8, 0x380, RZ, 0xc0, !PT ;  /* 0x0000038008037812 */ /* 0x000fe400078ec0ff */
[----:B------:R-:W-:Y:S02]  /*8520*/  F2FP.BF16.F32.PACK_AB R5, R43, R42 ;  /* 0x0000002a2b05723e */ /* 0x000fe400000010ff */
[----:B------:R-:W-:-:S02]  /*8530*/  SHF.R.U64 R3, R3, 0x3, RZ ;  /* 0x0000000303037819 */ /* 0x000fc400000012ff */
[----:B------:R-:W-:Y:S01]  /*8540*/  F2FP.BF16.F32.PACK_AB R9, R51, R50 ;  /* 0x000000323309723e */ /* 0x000fe200000010ff */
[----:B------:R0:W-:Y:S01]  /*8550*/  STSM.16.M88.4 [R0], R4 ;  /* 0x0000000400007844 */ /* 0x0001e20000000200 */
[----:B------:R-:W-:Y:S02]  /*8560*/  F2FP.BF16.F32.PACK_AB R10, R53, R52 ;  /* 0x00000034350a723e */ /* 0x000fe400000010ff */
[----:B------:R-:W-:Y:S01]  /*8570*/  F2FP.BF16.F32.PACK_AB R11, R55, R54 ;  /* 0x00000036370b723e */ /* 0x000fe200000010ff */
[----:B0-----:R-:W-:Y:S01]  /*8580*/  IMAD.X R5, RZ, RZ, R21, P0 ;  /* 0x000000ffff057224 */ /* 0x001fe200000e0615 */
[----:B------:R-:W-:Y:S02]  /*8590*/  LOP3.LUT R4, R3, R8, RZ, 0x3c, !PT ;  /* 0x0000000803047212 */ /* 0x000fe400078e3cff */
[----:B------:R-:W-:Y:S02]  /*85a0*/  F2FP.BF16.F32.PACK_AB R8, R49, R48 ;  /* 0x000000303108723e */ /* 0x000fe400000010ff */
[----:B------:R-:W-:-:S02]  /*85b0*/  MOV R3, R4 ;  /* 0x0000000400037202 */ /* 0x000fc40000000f00 */
[----:B------:R-:W-:Y:S02]  /*85c0*/  IADD3 R5, P0, R20, 0x2000, RZ ;  /* 0x0000200014057810 */ /* 0x000fe40007f1e0ff */
[----:B------:R-:W-:Y:S01]  /*85d0*/  F2FP.BF16.F32.PACK_AB R6, R61, R60 ;  /* 0x0000003c3d06723e */ /* 0x000fe200000010ff */
[----:B------:R0:W-:Y:S01]  /*85e0*/  STSM.16.M88.4 [R3], R8 ;  /* 0x0000000803007844 */ /* 0x0001e20000000200 */
[----:B------:R-:W-:Y:S02]  /*85f0*/  LOP3.LUT R4, R5, 0x380, RZ, 0xc0, !PT ;  /* 0x0000038005047812 */ /* 0x000fe400078ec0ff */
        /* <DEDUP_REMOVED lines=117> */
[----:B------:R-:W-:Y:S01]  /*8d50*/  LOP3.LUT R3, R8, 0x380, RZ, 0xc0, !PT ;  /* 0x0000038008037812 */ /* 0x000fe200078ec0ff */
[----:B------:R-:W-:Y:S01]  /*8d60*/  IMAD.X R21, RZ, RZ, R21, P0 ;  /* 0x000000ffff157224 */ /* 0x000fe200000e0615 */
[----:B------:R-:W-:Y:S02]  /*8d70*/  F2FP.BF16.F32.PACK_AB R5, R139, R138 ;  /* 0x0000008a8b05723e */ /* 0x000fe400000010ff */
[----:B------:R-:W-:-:S02]  /*8d80*/  SHF.R.U64 R3, R3, 0x3, RZ ;  /* 0x0000000303037819 */ /* 0x000fc400000012ff */
[----:B------:R-:W-:Y:S01]  /*8d90*/  ISETP.NE.U32.AND P0, PT, RZ, UR10, PT ;  /* 0x0000000aff007c0c */ /* 0x000fe2000bf05070 */
[----:B------:R0:W-:Y:S01]  /*8da0*/  STSM.16.M88.4 [R0], R4 ;  /* 0x0000000400007844 */ /* 0x0001e20000000200 */
[----:B------:R-:W-:Y:S02]  /*8db0*/  LOP3.LUT R20, R3, R8, RZ, 0x3c, !PT ;  /* 0x0000000803147212 */ /* 0x000fe400078e3cff */
[----:B------:R-:W-:Y:S02]  /*8dc0*/  ISETP.NE.AND.EX P0, PT, RZ, UR11, PT, P0 ;  /* 0x0000000bff007c0c */ /* 0x000fe4000bf05300 */
[----:B------:R-:W-:Y:S02]  /*8dd0*/  MOV R20, R20 ;  /* 0x0000001400147202 */ /* 0x000fe40000000f00 */
[----:B0-----:R-:W-:Y:S02]  /*8de0*/  F2FP.BF16.F32.PACK_AB R4, R145, R144 ;  /* 0x000000909104723e */ /* 0x001fe400000010ff */
[----:B------:R-:W-:-:S02]  /*8df0*/  F2FP.BF16.F32.PACK_AB R5, R147, R146 ;  /* 0x000000929305723e */ /* 0x000fc400000010ff */
[----:B------:R-:W-:Y:S02]  /*8e00*/  F2FP.BF16.F32.PACK_AB R6, R149, R148 ;  /* 0x000000949506723e */ /* 0x000fe400000010ff */
[----:B------:R-:W-:-:S05]  /*8e10*/  F2FP.BF16.F32.PACK_AB R7, R151, R150 ;  /* 0x000000969707723e */ /* 0x000fca00000010ff */
[----:B------:R0:W-:Y:S02]  /*8e20*/  STSM.16.M88.4 [R20], R4 ;  /* 0x0000000414007844 */ /* 0x0001e40000000200 */
[----:B0-----:R-:W-:Y:S01]  /*8e30*/  IMAD.U32 R4, RZ, RZ, UR8 ;  /* 0x00000008ff047e24 */ /* 0x001fe2000f8e00ff */
[----:B------:R-:W-:Y:S01]  /*8e40*/  UIADD3.X UR8, UR12, UR11, URZ, UP0, !UPT ;  /* 0x0000000b0c087290 */ /* 0x000fe200087fe43f */
[----:B------:R-:W-:Y:S01]  /*8e50*/  IMAD.U32 R5, RZ, RZ, UR9 ;  /* 0x00000009ff057e24 */ /* 0x000fe2000f8e00ff */
[----:B------:R-:W-:Y:S06]  /*8e60*/  BAR.SYNC.DEFER_BLOCKING 0x1, 0x100 ;  /* 0x0044000000007b1d */ /* 0x000fec0000010000 */
[----:B------:R0:W2:Y:S02]  /*8e70*/  @P1 LDG.E R3, desc[UR40][R4.64] ;  /* 0x0000002804031981 */ /* 0x0000a4000c1e1900 */
[----:B0-----:R-:W-:Y:S01]  /*8e80*/  IMAD.U32 R4, RZ, RZ, UR4 ;  /* 0x00000004ff047e24 */ /* 0x001fe2000f8e00ff */
[----:B------:R-:W-:Y:S01]  /*8e90*/  UISETP.NE.AND UP0, UPT, UR46, URZ, UPT ;  /* 0x0000003f2e00728c */ /* 0x000fe2000bf05270 */
[----:B------:R-:W-:Y:S01]  /*8ea0*/  IMAD.U32 R5, RZ, RZ, UR8 ;  /* 0x00000008ff057e24 */ /* 0x000fe2000f8e00ff */
[----:B------:R-:W-:-:S04]  /*8eb0*/  ULDC UR4, c[0x0][0xad4] ;  /* 0x0002b50000047ab9 */ /* 0x000fc80000000800 */
[----:B------:R0:W5:Y:S01]  /*8ec0*/  @P0 LDG.E R0, desc[UR40][R4.64] ;  /* 0x0000002804000981 */ /* 0x000162000c1e1900 */
[----:B------:R-:W-:Y:S01]  /*8ed0*/  ULDC UR8, c[0x0][0xa88] ;  /* 0x0002a20000087ab9 */ /* 0x000fe20000000800 */
[----:B------:R-:W-:Y:S01]  /*8ee0*/  USEL UR46, UR46, UR4, UP0 ;  /* 0x000000042e2e7287 */ /* 0x000fe20008000000 */
[----:B--2---:R-:W-:Y:S01]  /*8ef0*/  @P1 R2UR UR8, R3 ;  /* 0x00000000030812ca */ /* 0x004fe200000e0000 */
[----:B0-----:R-:W-:-:S14]  /*8f00*/  @P1 BRA `(.L_x_3411) ;  /* 0x0000000000181947 */ /* 0x001fdc0003800000 */
[----:B------:R-:W-:Y:S05]  /*8f10*/  @!P0 BRA `(.L_x_3411) ;  /* 0x0000000000148947 */ /* 0x000fea0003800000 */
[----:B------:R-:W2:Y:S04]  /*8f20*/  LDG.E R6, desc[UR40][R4.64] ;  /* 0x0000002804067981 */ /* 0x000ea8000c1e1900 */
[----:B------:R-:W4:Y:S01]  /*8f30*/  LDG.E R3, desc[UR40][R4.64+0x4] ;  /* 0x0000042804037981 */ /* 0x000f22000c1e1900 */
[----:B--2---:R-:W-:Y:S02]  /*8f40*/  R2UR UR4, R6 ;  /* 0x00000000060472ca */ /* 0x004fe400000e0000 */
[----:B----4-:R-:W-:-:S13]  /*8f50*/  R2UR UR8, R3 ;  /* 0x00000000030872ca */ /* 0x010fda00000e0000 */
[----:B------:R-:W-:-:S12]  /*8f60*/  UIADD3 UR8, -UR4, UR8, URZ ;  /* 0x0000000804087290 */ /* 0x000fd8000fffe13f */
.L_x_3411:
[----:B------:R-:W0:Y:S01]  /*8f70*/  SHFL.IDX PT, R3, R220, RZ, 0x1f ;  /* 0x00001fffdc037589 */ /* 0x000e2200000e0000 */
[----:B------:R-:W-:Y:S01]  /*8f80*/  UMOV UR4, URZ ;  /* 0x0000003f00047c82 */ /* 0x000fe20008000000 */
[----:B-----5:R-:W-:Y:S01]  /*8f90*/  @P0 R2UR UR4, R0 ;  /* 0x00000000000402ca */ /* 0x020fe200000e0000 */
[----:B------:R-:W-:Y:S02]  /*8fa0*/  UISETP.NE.U32.AND UP0, UPT, UR10, URZ, UPT ;  /* 0x0000003f0a00728c */ /* 0x000fe4000bf05070 */
[----:B------:R-:W-:Y:S02]  /*8fb0*/  UISETP.GT.AND UP1, UPT, UR46, 0x1, UPT ;  /* 0x000000012e00788c */ /* 0x000fe4000bf24270 */
[----:B------:R-:W-:-:S04]  /*8fc0*/  UISETP.NE.AND.EX UP0, UPT, UR11, URZ, UPT, UP0 ;  /* 0x0000003f0b00728c */ /* 0x000fc8000bf05300 */
[----:B------:R-:W-:Y:S01]  /*8fd0*/  PLOP3.LUT P1, PT, PT, PT, UP1, 0x80, 0x0 ;  /* 0x000000000000781c */ /* 0x000fe20003f2f018 */
[----:B------:R-:W-:-:S03]  /*8fe0*/  USEL UR9, UR39, URZ, !UP0 ;  /* 0x0000003f27097287 */ /* 0x000fc6000c000000 */
[----:B------:R-:W-:Y:S01]  /*8ff0*/  USHF.R.S32.HI UR18, URZ, 0x1f, UR4 ;  /* 0x0000001f3f127899 */ /* 0x000fe20008011404 */
[----:B0-----:R-:W-:-:S13]  /*9000*/  ISETP.NE.AND P0, PT, R3, RZ, PT ;  /* 0x000000ff0300720c */ /* 0x001fda0003f05270 */
[----:B------:R-:W-:Y:S05]  /*9010*/  @P0 BRA `(.L_x_3412) ;  /* 0x0000000400080947 */ /* 0x000fea0003800000 */
[----:B------:R-:W2:Y:S01]  /*9020*/  LDL R6, [R1+0x48] ;  /* 0x0000480001067983 */ /* 0x000ea20000100800 */
[----:B------:R-:W0:Y:S01]  /*9030*/  LDC R0, c[0x0][0xbe8] ;  /* 0x0002fa00ff007b82 */ /* 0x000e220000000800 */
[----:B------:R-:W-:Y:S01]  /*9040*/  UISETP.GT.AND UP1, UPT, UR46, 0x1, UPT ;  /* 0x000000012e00788c */ /* 0x000fe2000bf24270 */
[----:B------:R-:W-:Y:S01]  /*9050*/  IMAD.U32 R9, RZ, RZ, UR43 ;  /* 0x0000002bff097e24 */ /* 0x000fe2000f8e00ff */
[----:B------:R-:W4:Y:S01]  /*9060*/  LDL R10, [R1+0x4c] ;  /* 0x00004c00010a7983 */ /* 0x000f220000100800 */
[----:B------:R-:W-:Y:S01]  /*9070*/  UMOV UR19, 0x9b8 ;  /* 0x000009b800137882 */ /* 0x000fe20000000000 */
[----:B0-----:R-:W-:Y:S01]  /*9080*/  ISETP.NE.AND P0, PT, R0, 0x1, PT ;  /* 0x000000010000780c */ /* 0x001fe20003f05270 */
[----:B------:R-:W-:Y:S02]  /*9090*/  USEL UR19, UR19, 0x978, UP1 ;  /* 0x0000097813137887 */ /* 0x000fe40008800000 */
[----:B------:R-:W-:-:S10]  /*90a0*/  UISETP.NE.U32.AND UP0, UPT, UR10, URZ, UPT ;  /* 0x0000003f0a00728c */ /* 0x000fd4000bf05070 */
[----:B------:R-:W0:Y:S08]  /*90b0*/  @P0 LDC R4, c[0x0][0xbec] ;  /* 0x0002fb00ff040b82 */ /* 0x000e300000000800 */
[----:B------:R-:W1:Y:S01]  /*90c0*/  @P0 LDC R5, c[0x0][0xbf0] ;  /* 0x0002fc00ff050b82 */ /* 0x000e620000000800 */
[----:B------:R-:W-:Y:S02]  /*90d0*/  UISETP.NE.AND.EX UP0, UPT, UR11, URZ, UPT, UP0 ;  /* 0x0000003f0b00728c */ /* 0x000fe4000bf05300 */
[----:B------:R-:W-:-:S02]  /*90e0*/  USEL UR16, UR45, URZ, UP1 ;  /* 0x0000003f2d107287 */ /* 0x000fc40008800000 */
[----:B------:R-:W-:Y:S01]  /*90f0*/  USEL UR39, UR39, URZ, !UP0 ;  /* 0x0000003f27277287 */ /* 0x000fe2000c000000 */
[----:B------:R-:W-:Y:S01]  /*9100*/  ULDC.64 UR14, c[0x0][UR19+0x228] ;  /* 0x00008a00130e7abb */ /* 0x000fe20008000a00 */
[----:B------:R-:W-:Y:S01]  /*9110*/  ULDC.64 UR12, c[0x0][UR19+0x220] ;  /* 0x00008800130c7abb */ /* 0x000fe20008000a00 */
[----:B------:R-:W-:Y:S02]  /*9120*/  UIMAD.WIDE.U32 UR20, UR14, UR16, URZ ;  /* 0x000000100e1472a5 */ /* 0x000fe4000f8e003f */
[----:B------:R-:W-:Y:S02]  /*9130*/  UIMAD UR22, UR15, UR16, URZ ;  /* 0x000000100f1672a4 */ /* 0x000fe4000f8e023f */
[----:B------:R-:W-:Y:S01]  /*9140*/  UIMAD.WIDE.U32 UR14, UR12, UR39, URZ ;  /* 0x000000270c0e72a5 */ /* 0x000fe2000f8e003f */
[----:B------:R-:W-:Y:S01]  /*9150*/  ULDC.64 UR10, c[0x0][UR19+0x218] ;  /* 0x00008600130a7abb */ /* 0x000fe20008000a00 */
[----:B------:R-:W-:Y:S02]  /*9160*/  USEL UR42, UR42, URZ, !UP0 ;  /* 0x0000003f2a2a7287 */ /* 0x000fe4000c000000 */
[----:B------:R-:W-:-:S02]  /*9170*/  UIMAD UR39, UR13, UR39, URZ ;  /* 0x000000270d2772a4 */ /* 0x000fc4000f8e023f */
[----:B------:R-:W-:Y:S02]  /*9180*/  UIMAD.WIDE.U32 UR16, UR10, UR44, URZ ;  /* 0x0000002c0a1072a5 */ /* 0x000fe4000f8e003f */
[----:B------:R-:W-:Y:S02]  /*9190*/  UIMAD UR10, UR11, UR44, URZ ;  /* 0x0000002c0b0a72a4 */ /* 0x000fe4000f8e023f */
[----:B------:R-:W-:Y:S02]  /*91a0*/  UIMAD UR39, UR12, UR42, UR39 ;  /* 0x0000002a0c2772a4 */ /* 0x000fe4000f8e0227 */
[----:B------:R-:W-:Y:S02]  /*91b0*/  UIADD3 UR22, UR21, UR22, URZ ;  /* 0x0000001615167290 */ /* 0x000fe4000fffe03f */
[----:B------:R-:W-:Y:S02]  /*91c0*/  UIADD3 UR11, UR17, UR10, URZ ;  /* 0x0000000a110b7290 */ /* 0x000fe4000fffe03f */
[----:B------:R-:W-:-:S02]  /*91d0*/  UIADD3 UR16, UP0, UP2, UR14, UR16, UR4 ;  /* 0x000000100e107290 */ /* 0x000fc4000fa1e004 */
[----:B------:R-:W-:-:S04]  /*91e0*/  UIADD3 UR10, UR15, UR39, URZ ;  /* 0x000000270f0a7290 */ /* 0x000fc8000fffe03f */
[----:B------:R-:W-:Y:S01]  /*91f0*/  UIADD3.X UR10, UR10, UR11, UR18, UP0, UP2 ;  /* 0x0000000b0a0a7290 */ /* 0x000fe200087e4412 */
[----:B------:R-:W-:Y:S02]  /*9200*/  IMAD.U32 R11, RZ, RZ, UR43 ;  /* 0x0000002bff0b7e24 */ /* 0x000fe4000f8e00ff */
[----:B--2---:R-:W-:-:S04]  /*9210*/  IMAD R9, R9, 0x40, R6 ;  /* 0x0000004009097824 */ /* 0x004fc800078e0206 */
[----:B0-----:R-:W-:-:S04]  /*9220*/  @P0 IMAD.HI.U32 R4, R9, R4, RZ ;  /* 0x0000000409040227 */ /* 0x001fc800078e00ff */
[----:B------:R-:W-:Y:S01]  /*9230*/  IMAD.MOV.U32 R3, RZ, RZ, R9 ;  /* 0x000000ffff037224 */ /* 0x000fe200078e0009 */
[----:B-1----:R-:W-:Y:S01]  /*9240*/  @P0 SHF.R.U32.HI R3, RZ, R5, R4 ;  /* 0x00000005ff030219 */ /* 0x002fe20000011604 */
[----:B------:R-:W-:Y:S02]  /*9250*/  IMAD.U32 R4, RZ, RZ, UR20 ;  /* 0x00000014ff047e24 */ /* 0x000fe4000f8e00ff */
[----:B------:R-:W-:Y:S02]  /*9260*/  IMAD.U32 R6, RZ, RZ, UR22 ;  /* 0x00000016ff067e24 */ /* 0x000fe4000f8e00ff */
[--C-:B------:R-:W-:Y:S01]  /*9270*/  IMAD.MOV R7, RZ, RZ, -R3.reuse ;  /* 0x000000ffff077224 */ /* 0x100fe200078e0a03 */
[----:B------:R-:W-:Y:S02]  /*9280*/  IADD3 R4, P0, P2, R3, UR16, R4 ;  /* 0x0000001003047c10 */ /* 0x000fe4000fa1e004 */
[----:B------:R-:W-:Y:S01]  /*9290*/  SHF.R.S32.HI R3, RZ, 0x1f, R3 ;  /* 0x0000001fff037819 */ /* 0x000fe20000011403 */
[----:B------:R-:W-:-:S03]  /*92a0*/  IMAD R7, R0, R7, R9 ;  /* 0x0000000700077224 */ /* 0x000fc600078e0209 */
[----:B------:R-:W-:Y:S01]  /*92b0*/  IADD3.X R5, R3, UR10, R6, P0, P2 ;  /* 0x0000000a03057c10 */ /* 0x000fe200087e4406 */
[----:B------:R-:W-:Y:S01]  /*92c0*/  ULDC.64 UR10, c[0x0][UR19+0x210] ;  /* 0x00008400130a7abb */ /* 0x000fe20008000a00 */
[----:B------:R-:W-:Y:S01]  /*92d0*/  SHF.R.S32.HI R3, RZ, 0x1f, R7 ;  /* 0x0000001fff037819 */ /* 0x000fe20000011407 */
[C---:B------:R-:W-:Y:S02]  /*92e0*/  IMAD R6, R7.reuse, UR11, RZ ;  /* 0x0000000b07067c24 */ /* 0x040fe4000f8e02ff */
[----:B------:R-:W-:-:S04]  /*92f0*/  IMAD.WIDE.U32 R4, R7, UR10, R4 ;  /* 0x0000000a07047c25 */ /* 0x000fc8000f8e0004 */
[----:B------:R-:W-:Y:S01]  /*9300*/  IMAD R3, R3, UR10, R6 ;  /* 0x0000000a03037c24 */ /* 0x000fe2000f8e0206 */
[----:B------:R-:W-:Y:S01]  /*9310*/  ULDC.64 UR10, c[0x0][0xba8] ;  /* 0x0002ea00000a7ab9 */ /* 0x000fe20000000a00 */
[----:B------:R-:W-:Y:S01]  /*9320*/  @!UP1 ULDC UR10, c[0x0][0xb50] ;  /* 0x0002d400000a9ab9 */ /* 0x000fe20000000800 */
[----:B------:R-:W-:Y:S01]  /*9330*/  @!UP1 ULDC UR11, c[0x0][0xb54] ;  /* 0x0002d500000b9ab9 */ /* 0x000fe20000000800 */
[----:B------:R-:W-:Y:S01]  /*9340*/  IMAD.IADD R3, R5, 0x1, R3 ;  /* 0x0000000105037824 */ /* 0x000fe200078e0203 */
[----:B------:R-:W-:-:S04]  /*9350*/  LEA R8, P0, R4, UR10, 0x2 ;  /* 0x0000000a04087c11 */ /* 0x000fc8000f8010ff */
[----:B------:R-:W-:Y:S01]  /*9360*/  LEA.HI.X R3, R4, UR11, R3, 0x2, P0 ;  /* 0x0000000b04037c11 */ /* 0x000fe200080f1403 */
[----:B----4-:R-:W-:Y:S01]  /*9370*/  IMAD.MOV R4, RZ, RZ, -R10 ;  /* 0x000000ffff047224 */ /* 0x010fe200078e0a0a */
[----:B------:R-:W-:Y:S01]  /*9380*/  SHFL.IDX PT, R6, R8, 0x1, 0x1c1f ;  /* 0x003c1f0008067f89 */ /* 0x000fe200000e0000 */
[----:B------:R-:W-:-:S03]  /*9390*/  IMAD R9, R0, UR8, RZ ;  /* 0x0000000800097c24 */ /* 0x000fc6000f8e02ff */
[----:B------:R-:W-:Y:S01]  /*93a0*/  ISETP.NE.AND P0, PT, R223, R4, PT ;  /* 0x00000004df00720c */ /* 0x000fe20003f05270 */
[----:B------:R-:W-:Y:S01]  /*93b0*/  SHFL.IDX PT, R5, R3, RZ, 0x1c1f ;  /* 0x001c1fff03057589 */ /* 0x000fe200000e0000 */
[----:B------:R-:W-:-:S03]  /*93c0*/  IMAD R0, R11, 0x40, R16 ;  /* 0x000000400b007824 */ /* 0x000fc600078e0210 */
[----:B------:R-:W0:Y:S04]  /*93d0*/  SHFL.IDX PT, R4, R8, RZ, 0x1c1f ;  /* 0x001c1fff08047589 */ /* 0x000e2800000e0000 */
[----:B------:R-:W1:Y:S01]  /*93e0*/  SHFL.IDX PT, R7, R3, 0x1, 0x1c1f ;  /* 0x003c1f0003077f89 */ /* 0x000e6200000e0000 */
[C---:B------:R-:W-:Y:S01]  /*93f0*/  ISETP.GE.OR P2, PT, R0.reuse, R9, P0 ;  /* 0x000000090000720c */ /* 0x040fe20000746670 */
[----:B------:R-:W-:-:S05]  /*9400*/  VIADD R0, R0, 0x8 ;  /* 0x0000000800007836 */ /* 0x000fca0000000000 */
[----:B------:R-:W-:-:S07]  /*9410*/  ISETP.GE.OR P0, PT, R0, R9, P0 ;  /* 0x000000090000720c */ /* 0x000fce0000706670 */
[----:B0-----:R0:W-:Y:S06]  /*9420*/  @!P2 ST.E desc[UR40][R4.64], R13 ;  /* 0x0000000d0400a985 */ /* 0x0011ec000c101928 */
[----:B-1----:R0:W-:Y:S02]  /*9430*/  @!P0 ST.E desc[UR40][R6.64], R12 ;  /* 0x0000000c06008985 */ /* 0x0021e4000c101928 */
.L_x_3412:
[----:B------:R-:W-:Y:S05]  /*9440*/  @P1 BRA `(.L_x_3413) ;  /* 0x0000001000541947 */ /* 0x000fea0003800000 */
[----:B------:R-:W1:Y:S01]  /*9450*/  S2R R0, SR_TID.X ;  /* 0x0000000000007919 */ /* 0x000e620000002100 */
[----:B------:R-:W2:Y:S01]  /*9460*/  LDC R80, c[0x0][0xbe8] ;  /* 0x0002fa00ff507b82 */ /* 0x000ea20000000800 */
[----:B------:R-:W-:Y:S01]  /*9470*/  ULDC UR14, c[0x0][0xac8] ;  /* 0x0002b200000e7ab9 */ /* 0x000fe20000000800 */
[----:B------:R-:W-:Y:S01]  /*9480*/  ULDC.64 UR12, c[0x0][0xaa0] ;  /* 0x0002a800000c7ab9 */ /* 0x000fe20000000a00 */
[----:B-1----:R-:W-:-:S05]  /*9490*/  VIADD R0, R0, 0xffffff80 ;  /* 0xffffff8000007836 */ /* 0x002fca0000000000 */
[----:B------:R-:W-:-:S04]  /*94a0*/  SHF.R.S32.HI R3, RZ, 0x1f, R0 ;  /* 0x0000001fff037819 */ /* 0x000fc80000011400 */
[----:B------:R-:W-:-:S04]  /*94b0*/  LEA.HI R20, R3, R0, RZ, 0x3 ;  /* 0x0000000003147211 */ /* 0x000fc800078f18ff */
[----:B------:R-:W-:-:S05]  /*94c0*/  SHF.R.S32.HI R3, RZ, 0x3, R20 ;  /* 0x00000003ff037819 */ /* 0x000fca0000011414 */
[----:B0-----:R-:W-:-:S04]  /*94d0*/  IMAD R5, R3, 0x40, R2 ;  /* 0x0000004003057824 */ /* 0x001fc800078e0202 */
[----:B------:R-:W-:-:S03]  /*94e0*/  IMAD.WIDE R14, R5, 0x2, R14 ;  /* 0x00000002050e7825 */ /* 0x000fc600078e020e */
[C---:B------:R-:W-:Y:S02]  /*94f0*/  IADD3 R33, P0, R14.reuse, 0x5000, RZ ;  /* 0x000050000e217810 */ /* 0x040fe40007f1e0ff */
[C---:B------:R-:W-:Y:S02]  /*9500*/  IADD3 R41, P2, R14.reuse, 0x7000, RZ ;  /* 0x000070000e297810 */ /* 0x040fe40007f5e0ff */
[----:B------:R-:W-:Y:S02]  /*9510*/  LOP3.LUT R32, R33, 0x380, RZ, 0xc0, !PT ;  /* 0x0000038021207812 */ /* 0x000fe400078ec0ff */
[----:B------:R-:W-:Y:S02]  /*9520*/  IADD3 R37, P1, R14, 0x6000, RZ ;  /* 0x000060000e257810 */ /* 0x000fe40007f3e0ff */
[----:B------:R-:W-:Y:S02]  /*9530*/  LOP3.LUT R40, R41, 0x380, RZ, 0xc0, !PT ;  /* 0x0000038029287812 */ /* 0x000fe400078ec0ff */
[----:B------:R-:W-:-:S02]  /*9540*/  SHF.R.U64 R32, R32, 0x3, RZ ;  /* 0x0000000320207819 */ /* 0x000fc400000012ff */
[----:B------:R-:W-:Y:S02]  /*9550*/  LOP3.LUT R36, R37, 0x380, RZ, 0xc0, !PT ;  /* 0x0000038025247812 */ /* 0x000fe400078ec0ff */
[----:B------:R-:W-:Y:S02]  /*9560*/  SHF.R.U64 R40, R40, 0x3, RZ ;  /* 0x0000000328287819 */ /* 0x000fe400000012ff */
[----:B------:R-:W-:Y:S01]  /*9570*/  LOP3.LUT R32, R32, R33, RZ, 0x3c, !PT ;  /* 0x0000002120207212 */ /* 0x000fe200078e3cff */
[--C-:B------:R-:W-:Y:S01]  /*9580*/  IMAD.X R33, RZ, RZ, R15.reuse, P0 ;  /* 0x000000ffff217224 */ /* 0x100fe200000e060f */
[----:B------:R-:W-:Y:S02]  /*9590*/  SHF.R.U64 R36, R36, 0x3, RZ ;  /* 0x0000000324247819 */ /* 0x000fe400000012ff */
[----:B------:R-:W-:Y:S02]  /*95a0*/  IADD3 R61, P0, R14, 0xc000, RZ ;  /* 0x0000c0000e3d7810 */ /* 0x000fe40007f1e0ff */
[----:B------:R-:W-:Y:S01]  /*95b0*/  LOP3.LUT R40, R40, R41, RZ, 0x3c, !PT ;  /* 0x0000002928287212 */ /* 0x000fe200078e3cff */
[--C-:B------:R-:W-:Y:S01]  /*95c0*/  IMAD.X R41, RZ, RZ, R15.reuse, P2 ;  /* 0x000000ffff297224 */ /* 0x100fe200010e060f */
[----:B------:R-:W-:Y:S01]  /*95d0*/  IADD3 R69, P2, R14, 0xe000, RZ ;  /* 0x0000e0000e457810 */ /* 0x000fe20007f5e0ff */
[----:B------:R-:W-:Y:S01]  /*95e0*/  UIMAD UR18, UR18, UR12, URZ ;  /* 0x0000000c121272a4 */ /* 0x000fe2000f8e023f */
[----:B------:R-:W-:Y:S01]  /*95f0*/  LOP3.LUT R36, R36, R37, RZ, 0x3c, !PT ;  /* 0x0000002524247212 */ /* 0x000fe200078e3cff */
[----:B------:R-:W-:Y:S01]  /*9600*/  IMAD.X R37, RZ, RZ, R15, P1 ;  /* 0x000000ffff257224 */ /* 0x000fe200008e060f */
[----:B------:R-:W-:Y:S01]  /*9610*/  LOP3.LUT R60, R61, 0x380, RZ, 0xc0, !PT ;  /* 0x000003803d3c7812 */ /* 0x000fe200078ec0ff */
[----:B------:R-:W-:Y:S01]  /*9620*/  UIMAD.WIDE.U32 UR10, UR4, UR12, URZ ;  /* 0x0000000c040a72a5 */ /* 0x000fe2000f8e003f */
[----:B------:R-:W-:Y:S01]  /*9630*/  IADD3 R65, P1, R14, 0xd000, RZ ;  /* 0x0000d0000e417810 */ /* 0x000fe20007f3e0ff */
[----:B------:R-:W-:Y:S01]  /*9640*/  IMAD.U32 R81, RZ, RZ, UR43 ;  /* 0x0000002bff517e24 */ /* 0x000fe2000f8e00ff */
[----:B------:R-:W-:-:S02]  /*9650*/  LOP3.LUT R68, R69, 0x380, RZ, 0xc0, !PT ;  /* 0x0000038045447812 */ /* 0x000fc400078ec0ff */
[----:B------:R-:W-:Y:S02]  /*9660*/  LOP3.LUT R77, R20, 0xfffffff8, RZ, 0xc0, !PT ;  /* 0xfffffff8144d7812 */ /* 0x000fe400078ec0ff */
[C---:B------:R-:W-:Y:S02]  /*9670*/  IADD3 R9, P3, R14.reuse, 0x1000, RZ ;  /* 0x000010000e097810 */ /* 0x040fe40007f7e0ff */
[C---:B------:R-:W-:Y:S02]  /*9680*/  IADD3 R13, P4, R14.reuse, 0x2000, RZ ;  /* 0x000020000e0d7810 */ /* 0x040fe40007f9e0ff */
[C---:B------:R-:W-:Y:S02]  /*9690*/  IADD3 R25, P5, R14.reuse, 0x3000, RZ ;  /* 0x000030000e197810 */ /* 0x040fe40007fbe0ff */
[----:B------:R-:W-:Y:S01]  /*96a0*/  IADD3 R29, P6, R14, 0x4000, RZ ;  /* 0x000040000e1d7810 */ /* 0x000fe20007fde0ff */
[----:B------:R-:W-:Y:S01]  /*96b0*/  UIMAD UR18, UR4, UR13, UR18 ;  /* 0x0000000d041272a4 */ /* 0x000fe2000f8e0212 */
[----:B------:R-:W-:Y:S01]  /*96c0*/  SHF.R.U64 R60, R60, 0x3, RZ ;  /* 0x000000033c3c7819 */ /* 0x000fe200000012ff */
[----:B------:R-:W5:Y:S01]  /*96d0*/  LD.E.128 R32, desc[UR40][R32.64] ;  /* 0x0000002820207980 */ /* 0x000f62000c101d00 */
[----:B------:R-:W-:Y:S01]  /*96e0*/  LOP3.LUT R64, R65, 0x380, RZ, 0xc0, !PT ;  /* 0x0000038041407812 */ /* 0x000fe200078ec0ff */
[----:B------:R-:W-:Y:S01]  /*96f0*/  ULDC.64 UR12, c[0x0][0xae8] ;  /* 0x0002ba00000c7ab9 */ /* 0x000fe20000000a00 */
[----:B------:R-:W-:Y:S01]  /*9700*/  SHF.R.U64 R68, R68, 0x3, RZ ;  /* 0x0000000344447819 */ /* 0x000fe200000012ff */
[----:B------:R-:W5:Y:S01]  /*9710*/  LD.E.128 R36, desc[UR40][R36.64] ;  /* 0x0000002824247980 */ /* 0x000f62000c101d00 */
[----:B------:R-:W-:Y:S01]  /*9720*/  LOP3.LUT R60, R60, R61, RZ, 0x3c, !PT ;  /* 0x0000003d3c3c7212 */ /* 0x000fe200078e3cff */
[----:B------:R-:W-:Y:S01]  /*9730*/  IMAD.X R61, RZ, RZ, R15, P0 ;  /* 0x000000ffff3d7224 */ /* 0x000fe200000e060f */
[----:B------:R-:W-:Y:S01]  /*9740*/  SHF.R.U64 R64, R64, 0x3, RZ ;  /* 0x0000000340407819 */ /* 0x000fe200000012ff */
[----:B------:R-:W5:Y:S01]  /*9750*/  LD.E.128 R40, desc[UR40][R40.64] ;  /* 0x0000002828287980 */ /* 0x000f62000c101d00 */
[----:B------:R-:W-:-:S02]  /*9760*/  ISETP.GE.AND P0, PT, R188, UR14, PT ;  /* 0x0000000ebc007c0c */ /* 0x000fc4000bf06270 */
[----:B------:R-:W-:Y:S01]  /*9770*/  LOP3.LUT R68, R68, R69, RZ, 0x3c, !PT ;  /* 0x0000004544447212 */ /* 0x000fe200078e3cff */
[--C-:B------:R-:W-:Y:S01]  /*9780*/  IMAD.X R69, RZ, RZ, R15.reuse, P2 ;  /* 0x000000ffff457224 */ /* 0x100fe200010e060f */
[----:B--2---:R-:W-:Y:S02]  /*9790*/  ISETP.NE.AND P2, PT, R80, 0x1, PT ;  /* 0x000000015000780c */ /* 0x004fe40003f45270 */
[----:B------:R-:W-:Y:S02]  /*97a0*/  LOP3.LUT R8, R9, 0x380, RZ, 0xc0, !PT ;  /* 0x0000038009087812 */ /* 0x000fe400078ec0ff */
[----:B------:R-:W-:Y:S02]  /*97b0*/  LOP3.LUT R12, R13, 0x380, RZ, 0xc0, !PT ;  /* 0x000003800d0c7812 */ /* 0x000fe400078ec0ff */
[----:B------:R-:W-:Y:S02]  /*97c0*/  LOP3.LUT R24, R25, 0x380, RZ, 0xc0, !PT ;  /* 0x0000038019187812 */ /* 0x000fe400078ec0ff */
[----:B------:R-:W-:Y:S01]  /*97d0*/  LOP3.LUT R28, R29, 0x380, RZ, 0xc0, !PT ;  /* 0x000003801d1c7812 */ /* 0x000fe200078ec0ff */
[----:B------:R-:W-:Y:S01]  /*97e0*/  UIADD3 UR11, UR11, UR18, URZ ;  /* 0x000000120b0b7290 */ /* 0x000fe2000fffe03f */
[----:B------:R-:W-:Y:S01]  /*97f0*/  LOP3.LUT R64, R64, R65, RZ, 0x3c, !PT ;  /* 0x0000004140407212 */ /* 0x000fe200078e3cff */
[----:B------:R-:W-:Y:S01]  /*9800*/  IMAD.X R65, RZ, RZ, R15, P1 ;  /* 0x000000ffff417224 */ /* 0x000fe200008e060f */
[----:B------:R-:W-:Y:S01]  /*9810*/  SEL R76, RZ, 0xffffffff, P0 ;  /* 0xffffffffff4c7807 */ /* 0x000fe20000000000 */
[----:B------:R-:W0:Y:S01]  /*9820*/  @P2 LDC R79, c[0x0][0xbf0] ;  /* 0x0002fc00ff4f2b82 */ /* 0x000e220000000800 */
[----:B------:R-:W-:Y:S01]  /*9830*/  ISETP.GE.AND P1, PT, R2, UR14, PT ;  /* 0x0000000e02007c0c */ /* 0x000fe2000bf26270 */
[----:B------:R-:W-:Y:S01]  /*9840*/  USHF.R.S32.HI UR4, URZ, 0x1f, UR9 ;  /* 0x0000001f3f047899 */ /* 0x000fe20008011409 */
[----:B------:R-:W-:Y:S01]  /*9850*/  SHF.R.U64 R8, R8, 0x3, RZ ;  /* 0x0000000308087819 */ /* 0x000fe200000012ff */
[----:B------:R-:W-:Y:S01]  /*9860*/  IMAD.SHL.U32 R76, R76, 0x2, RZ ;  /* 0x000000024c4c7824 */ /* 0x000fe200078e00ff */
[----:B------:R-:W-:Y:S01]  /*9870*/  SEL R21, RZ, 0x1, P1 ;  /* 0x00000001ff157807 */ /* 0x000fe20000800000 */
[----:B------:R-:W5:Y:S01]  /*9880*/  LD.E.128 R60, desc[UR40][R60.64] ;  /* 0x000000283c3c7980 */ /* 0x000f62000c101d00 */
[----:B------:R-:W-:-:S02]  /*9890*/  ISETP.GE.AND P0, PT, R187, UR14, PT ;  /* 0x0000000ebb007c0c */ /* 0x000fc4000bf06270 */
[----:B------:R-:W-:Y:S01]  /*98a0*/  LOP3.LUT R21, R76, 0x2, R21, 0xe2, !PT ;  /* 0x000000024c157812 */ /* 0x000fe200078ee215 */
[----:B------:R-:W-:Y:S01]  /*98b0*/  IMAD.IADD R76, R0, 0x1, -R77 ;  /* 0x00000001004c7824 */ /* 0x000fe200078e0a4d */
[----:B------:R-:W-:Y:S01]  /*98c0*/  LOP3.LUT R8, R8, R9, RZ, 0x3c, !PT ;  /* 0x0000000908087212 */ /* 0x000fe200078e3cff */
[----:B------:R-:W1:Y:S01]  /*98d0*/  @P2 LDC R77, c[0x0][0xbec] ;  /* 0x0002fb00ff4d2b82 */ /* 0x000e620000000800 */
[----:B------:R-:W-:Y:S01]  /*98e0*/  SEL R20, RZ, 0xffffffff, P0 ;  /* 0xffffffffff147807 */ /* 0x000fe20000000000 */
[----:B------:R-:W-:Y:S01]  /*98f0*/  IMAD.X R9, RZ, RZ, R15, P3 ;  /* 0x000000ffff097224 */ /* 0x000fe200018e060f */
[----:B------:R-:W-:Y:S01]  /*9900*/  ISETP.GE.AND P0, PT, R186, UR14, PT ;  /* 0x0000000eba007c0c */ /* 0x000fe2000bf06270 */
[----:B------:R-:W5:Y:S01]  /*9910*/  LD.E.128 R68, desc[UR40][R68.64] ;  /* 0x0000002844447980 */ /* 0x000f62000c101d00 */
[----:B------:R-:W-:Y:S01]  /*9920*/  IADD3 R45, P3, R14, 0x8000, RZ ;  /* 0x000080000e2d7810 */ /* 0x000fe20007f7e0ff */
[----:B------:R-:W-:Y:S01]  /*9930*/  IMAD.SHL.U32 R20, R20, 0x4, RZ ;  /* 0x0000000414147824 */ /* 0x000fe200078e00ff */
[----:B------:R-:W-:-:S02]  /*9940*/  SEL R0, RZ, 0xffffffff, P0 ;  /* 0xffffffffff007807 */ /* 0x000fc40000000000 */
[----:B------:R-:W-:Y:S02]  /*9950*/  SHF.R.U64 R12, R12, 0x3, RZ ;  /* 0x000000030c0c7819 */ /* 0x000fe400000012ff */
[----:B------:R-:W-:Y:S02]  /*9960*/  SHF.R.U64 R24, R24, 0x3, RZ ;  /* 0x0000000318187819 */ /* 0x000fe400000012ff */
[----:B------:R-:W-:Y:S01]  /*9970*/  SHF.R.U64 R28, R28, 0x3, RZ ;  /* 0x000000031c1c7819 */ /* 0x000fe200000012ff */
[----:B------:R-:W-:Y:S01]  /*9980*/  UIMAD.WIDE.U32 UR10, UR44, UR12, UR10 ;  /* 0x0000000c2c0a72a5 */ /* 0x000fe2000f8e000a */
[----:B------:R-:W-:Y:S01]  /*9990*/  LOP3.LUT R44, R45, 0x380, RZ, 0xc0, !PT ;  /* 0x000003802d2c7812 */ /* 0x000fe200078ec0ff */
[----:B------:R-:W5:Y:S01]  /*99a0*/  LD.E.128 R8, desc[UR40][R8.64] ;  /* 0x0000002808087980 */ /* 0x000f62000c101d00 */
[----:B------:R-:W-:Y:S01]  /*99b0*/  LOP3.LUT R21, R20, 0x4, R21, 0xe2, !PT ;  /* 0x0000000414157812 */ /* 0x000fe200078ee215 */
[----:B------:R-:W-:Y:S01]  /*99c0*/  IMAD.SHL.U32 R20, R0, 0x8, RZ ;  /* 0x0000000800147824 */ /* 0x000fe200078e00ff */
[----:B------:R-:W-:Y:S01]  /*99d0*/  SHF.R.U64 R44, R44, 0x3, RZ ;  /* 0x000000032c2c7819 */ /* 0x000fe200000012ff */
[----:B------:R-:W-:Y:S01]  /*99e0*/  IMAD R0, R76, 0x20, R3 ;  /* 0x000000204c007824 */ /* 0x000fe200078e0203 */
[----:B------:R-:W-:Y:S01]  /*99f0*/  ISETP.GE.AND P0, PT, R185, UR14, PT ;  /* 0x0000000eb9007c0c */ /* 0x000fe2000bf06270 */
[----:B------:R-:W5:Y:S01]  /*9a00*/  LD.E.128 R64, desc[UR40][R64.64] ;  /* 0x0000002840407980 */ /* 0x000f62000c101d00 */
[----:B------:R-:W-:Y:S01]  /*9a10*/  LOP3.LUT R12, R12, R13, RZ, 0x3c, !PT ;  /* 0x0000000d0c0c7212 */ /* 0x000fe200078e3cff */
[----:B------:R-:W-:Y:S01]  /*9a20*/  IMAD R78, R81, 0x40, R0 ;  /* 0x00000040514e7824 */ /* 0x000fe200078e0200 */
[----:B------:R-:W-:Y:S01]  /*9a30*/  LOP3.LUT R24, R24, R25, RZ, 0x3c, !PT ;  /* 0x0000001918187212 */ /* 0x000fe200078e3cff */
[--C-:B------:R-:W-:Y:S01]  /*9a40*/  IMAD.X R13, RZ, RZ, R15.reuse, P4 ;  /* 0x000000ffff0d7224 */ /* 0x100fe200020e060f */
[----:B------:R-:W-:Y:S01]  /*9a50*/  LOP3.LUT R28, R28, R29, RZ, 0x3c, !PT ;  /* 0x0000001d1c1c7212 */ /* 0x000fe200078e3cff */
[--C-:B------:R-:W-:Y:S01]  /*9a60*/  IMAD.X R25, RZ, RZ, R15.reuse, P5 ;  /* 0x000000ffff197224 */ /* 0x100fe200028e060f */
[----:B------:R-:W-:Y:S01]  /*9a70*/  LOP3.LUT R44, R44, R45, RZ, 0x3c, !PT ;  /* 0x0000002d2c2c7212 */ /* 0x000fe200078e3cff */
[----:B------:R-:W-:Y:S01]  /*9a80*/  IMAD.X R29, RZ, RZ, R15, P6 ;  /* 0x000000ffff1d7224 */ /* 0x000fe200030e060f */
[----:B------:R-:W-:Y:S01]  /*9a90*/  LOP3.LUT R21, R20, 0x8, R21, 0xe2, !PT ;  /* 0x0000000814157812 */ /* 0x000fe200078ee215 */
[----:B------:R-:W-:Y:S01]  /*9aa0*/  IMAD.X R45, RZ, RZ, R15, P3 ;  /* 0x000000ffff2d7224 */ /* 0x000fe200018e060f */
[C---:B------:R-:W-:Y:S01]  /*9ab0*/  IADD3 R49, P4, R14.reuse, 0x9000, RZ ;  /* 0x000090000e317810 */ /* 0x040fe20007f9e0ff */
[----:B------:R-:W-:Y:S01]  /*9ac0*/  UIMAD UR11, UR44, UR13, UR11 ;  /* 0x0000000d2c0b72a4 */ /* 0x000fe2000f8e020b */
[----:B------:R-:W-:Y:S01]  /*9ad0*/  IADD3 R53, P5, R14, 0xa000, RZ ;  /* 0x0000a0000e357810 */ /* 0x000fe20007fbe0ff */
[----:B-1----:R-:W-:Y:S01]  /*9ae0*/  @P2 IMAD.HI.U32 R0, R78, R77, RZ ;  /* 0x0000004d4e002227 */ /* 0x002fe200078e00ff */
[C---:B------:R-:W-:Y:S01]  /*9af0*/  IADD3 R57, P6, R14.reuse, 0xb000, RZ ;  /* 0x0000b0000e397810 */ /* 0x040fe20007fde0ff */
[----:B------:R-:W-:Y:S01]  /*9b00*/  ULDC.64 UR12, c[0x0][0xaf0] ;  /* 0x0002bc00000c7ab9 */ /* 0x000fe20000000a00 */
[----:B------:R-:W-:Y:S01]  /*9b10*/  SEL R20, RZ, 0xffffffff, P0 ;  /* 0xffffffffff147807 */ /* 0x000fe20000000000 */
[----:B------:R-:W5:Y:S01]  /*9b20*/  LD.E.128 R24, desc[UR40][R24.64] ;  /* 0x0000002818187980 */ /* 0x000f62000c101d00 */
[----:B------:R-:W-:Y:S01]  /*9b30*/  IADD3 R7, P3, R14, 0xf000, RZ ;  /* 0x0000f0000e077810 */ /* 0x000fe20007f7e0ff */
[----:B------:R-:W-:Y:S01]  /*9b40*/  UIMAD UR4, UR4, UR12, URZ ;  /* 0x0000000c040472a4 */ /* 0x000fe2000f8e023f */
[----:B------:R-:W-:Y:S01]  /*9b50*/  ISETP.GE.AND P0, PT, R184, UR14, PT ;  /* 0x0000000eb8007c0c */ /* 0x000fe2000bf06270 */
[----:B------:R-:W-:Y:S01]  /*9b60*/  IMAD.SHL.U32 R76, R20, 0x10, RZ ;  /* 0x00000010144c7824 */ /* 0x000fe200078e00ff */
[----:B------:R-:W-:Y:S01]  /*9b70*/  LOP3.LUT R48, R49, 0x380, RZ, 0xc0, !PT ;  /* 0x0000038031307812 */ /* 0x000fe200078ec0ff */
[----:B------:R-:W5:Y:S01]  /*9b80*/  LD.E.128 R28, desc[UR40][R28.64] ;  /* 0x000000281c1c7980 */ /* 0x000f62000c101d00 */
[----:B------:R-:W-:-:S02]  /*9b90*/  LOP3.LUT R52, R53, 0x380, RZ, 0xc0, !PT ;  /* 0x0000038035347812 */ /* 0x000fc400078ec0ff */
[----:B------:R-:W-:Y:S02]  /*9ba0*/  LOP3.LUT R56, R57, 0x380, RZ, 0xc0, !PT ;  /* 0x0000038039387812 */ /* 0x000fe400078ec0ff */
[----:B------:R-:W-:Y:S01]  /*9bb0*/  LOP3.LUT R5, R14, 0x380, RZ, 0xc0, !PT ;  /* 0x000003800e057812 */ /* 0x000fe200078ec0ff */
[----:B------:R-:W-:Y:S01]  /*9bc0*/  IMAD.MOV.U32 R77, RZ, RZ, R78 ;  /* 0x000000ffff4d7224 */ /* 0x000fe200078e004e */
[----:B------:R-:W-:Y:S01]  /*9bd0*/  LOP3.LUT R6, R7, 0x380, RZ, 0xc0, !PT ;  /* 0x0000038007067812 */ /* 0x000fe200078ec0ff */
[----:B------:R-:W-:Y:S01]  /*9be0*/  UIMAD.WIDE.U32 UR10, UR9, UR12, UR10 ;  /* 0x0000000c090a72a5 */ /* 0x000fe2000f8e000a */
[----:B------:R-:W-:Y:S01]  /*9bf0*/  SEL R20, RZ, 0xffffffff, P0 ;  /* 0xffffffffff147807 */ /* 0x000fe20000000000 */
[----:B------:R-:W-:Y:S01]  /*9c00*/  UIMAD UR4, UR9, UR13, UR4 ;  /* 0x0000000d090472a4 */ /* 0x000fe2000f8e0204 */
[----:B0-----:R-:W-:Y:S01]  /*9c10*/  @P2 SHF.R.U32.HI R77, RZ, R79, R0 ;  /* 0x0000004fff4d2219 */ /* 0x001fe20000011600 */
[----:B------:R-:W-:Y:S01]  /*9c20*/  IMAD.X R73, RZ, RZ, R15, P3 ;  /* 0x000000ffff497224 */ /* 0x000fe200018e060f */
[----:B------:R-:W-:Y:S01]  /*9c30*/  SHF.R.U64 R48, R48, 0x3, RZ ;  /* 0x0000000330307819 */ /* 0x000fe200000012ff */
[----:B------:R-:W5:Y:S01]  /*9c40*/  LD.E.128 R44, desc[UR40][R44.64] ;  /* 0x000000282c2c7980 */ /* 0x000f62000c101d00 */
[----:B------:R-:W-:-:S02]  /*9c50*/  SHF.R.U64 R52, R52, 0x3, RZ ;  /* 0x0000000334347819 */ /* 0x000fc400000012ff */
[----:B------:R-:W-:Y:S02]  /*9c60*/  SHF.R.U64 R56, R56, 0x3, RZ ;  /* 0x0000000338387819 */ /* 0x000fe400000012ff */
[----:B------:R-:W-:Y:S02]  /*9c70*/  SHF.R.U64 R5, R5, 0x3, RZ ;  /* 0x0000000305057819 */ /* 0x000fe400000012ff */
[----:B------:R-:W-:Y:S02]  /*9c80*/  SHF.R.U64 R6, R6, 0x3, RZ ;  /* 0x0000000306067819 */ /* 0x000fe400000012ff */
[----:B------:R-:W-:Y:S01]  /*9c90*/  LOP3.LUT R0, R76, 0x10, R21, 0xe2, !PT ;  /* 0x000000104c007812 */ /* 0x000fe200078ee215 */
[----:B------:R-:W-:Y:S01]  /*9ca0*/  UIADD3 UR4, UR11, UR4, URZ ;  /* 0x000000040b047290 */ /* 0x000fe2000fffe03f */
[--C-:B------:R-:W-:Y:S01]  /*9cb0*/  SHF.R.S32.HI R76, RZ, 0x1f, R77.reuse ;  /* 0x0000001fff4c7819 */ /* 0x100fe2000001144d */
[----:B------:R-:W-:Y:S01]  /*9cc0*/  IMAD.SHL.U32 R81, R20, 0x20, RZ ;  /* 0x0000002014517824 */ /* 0x000fe200078e00ff */
        /* <DEDUP_REMOVED lines=9> */
[----:B------:R-:W-:Y:S01]  /*9d60*/  IMAD.MOV.U32 R5, RZ, RZ, R15 ;  /* 0x000000ffff057224 */ /* 0x000fe200078e000f */
[----:B------:R-:W5:Y:S01]  /*9d70*/  LD.E.128 R48, desc[UR40][R48.64] ;  /* 0x0000002830307980 */ /* 0x000f62000c101d00 */
[----:B------:R-:W-:-:S02]  /*9d80*/  IMAD.U32 R20, RZ, RZ, UR10 ;  /* 0x0000000aff147e24 */ /* 0x000fc4000f8e00ff */
[----:B------:R-:W-:Y:S01]  /*9d90*/  IMAD.U32 R21, RZ, RZ, UR11 ;  /* 0x0000000bff157e24 */ /* 0x000fe2000f8e00ff */
[----:B------:R-:W-:Y:S01]  /*9da0*/  ULDC.64 UR10, c[0x0][0xae0] ;  /* 0x0002b800000a7ab9 */ /* 0x000fe20000000a00 */
[----:B------:R-:W-:Y:S01]  /*9db0*/  IMAD R79, R80, R79, R78 ;  /* 0x0000004f504f7224 */ /* 0x000fe200078e024e */
[----:B------:R-:W5:Y:S01]  /*9dc0*/  LD.E.128 R4, desc[UR40][R4.64] ;  /* 0x0000002804047980 */ /* 0x000f62000c101d00 */
[----:B------:R-:W-:Y:S01]  /*9dd0*/  IMAD R76, R76, UR10, RZ ;  /* 0x0000000a4c4c7c24 */ /* 0x000fe2000f8e02ff */
[----:B------:R-:W-:Y:S01]  /*9de0*/  LOP3.LUT R0, R81, 0x20, R0, 0xe2, !PT ;  /* 0x0000002051007812 */ /* 0x000fe200078ee200 */
[----:B------:R-:W-:Y:S01]  /*9df0*/  IMAD.U32 R21, RZ, RZ, UR4 ;  /* 0x00000004ff157e24 */ /* 0x000fe2000f8e00ff */
[----:B------:R-:W5:Y:S01]  /*9e00*/  LD.E.128 R12, desc[UR40][R12.64] ;  /* 0x000000280c0c7980 */ /* 0x000f62000c101d00 */
[----:B------:R-:W-:Y:S01]  /*9e10*/  IMAD R81, R77, UR11, R76 ;  /* 0x0000000b4d517c24 */ /* 0x000fe2000f8e024c */
[----:B------:R-:W-:Y:S02]  /*9e20*/  ISETP.GE.AND P0, PT, R222, UR14, PT ;  /* 0x0000000ede007c0c */ /* 0x000fe4000bf06270 */
[----:B------:R-:W5:Y:S01]  /*9e30*/  LD.E.128 R52, desc[UR40][R52.64] ;  /* 0x0000002834347980 */ /* 0x000f62000c101d00 */
[----:B------:R-:W-:-:S03]  /*9e40*/  SHF.R.S32.HI R76, RZ, 0x1f, R79 ;  /* 0x0000001fff4c7819 */ /* 0x000fc6000001144f */
[----:B------:R-:W5:Y:S01]  /*9e50*/  LD.E.128 R56, desc[UR40][R56.64] ;  /* 0x0000002838387980 */ /* 0x000f62000c101d00 */
[----:B------:R-:W-:Y:S01]  /*9e60*/  IMAD.WIDE.U32 R20, R77, UR10, R20 ;  /* 0x0000000a4d147c25 */ /* 0x000fe2000f8e0014 */
[----:B------:R-:W-:Y:S02]  /*9e70*/  ULDC.64 UR10, c[0x0][0xad8] ;  /* 0x0002b600000a7ab9 */ /* 0x000fe40000000a00 */
[----:B------:R-:W5:Y:S01]  /*9e80*/  LD.E.128 R72, desc[UR40][R72.64] ;  /* 0x0000002848487980 */ /* 0x000f62000c101d00 */
[----:B------:R-:W-:Y:S01]  /*9e90*/  IMAD.U32 R88, RZ, RZ, UR43 ;  /* 0x0000002bff587e24 */ /* 0x000fe2000f8e00ff */
[----:B------:R-:W-:Y:S01]  /*9ea0*/  @!PT LDS RZ, [RZ] ;  /* 0x00000000fffff984 */ /* 0x000fe20000000800 */
[----:B------:R-:W-:Y:S01]  /*9eb0*/  @!PT LDS RZ, [RZ] ;  /* 0x00000000fffff984 */ /* 0x000fe20000000800 */
[----:B------:R-:W-:Y:S01]  /*9ec0*/  @!PT LDS RZ, [RZ] ;  /* 0x00000000fffff984 */ /* 0x000fe20000000800 */
[----:B------:R-:W-:Y:S01]  /*9ed0*/  @!PT LDS RZ, [RZ] ;  /* 0x00000000fffff984 */ /* 0x000fe20000000800 */
[----:B------:R0:W-:Y:S06]  /*9ee0*/  MEMBAR.ALL.CTA ;  /* 0x0000000000007992 */ /* 0x0001ec0000008000 */
[----:B0-----:R-:W0:Y:S01]  /*9ef0*/  FENCE.VIEW.ASYNC.S ;  /* 0x00000000000073c6 */ /* 0x001e220000000000 */
[----:B------:R-:W-:Y:S01]  /*9f00*/  SEL R77, RZ, 0x40, P0 ;  /* 0x00000040ff4d7807 */ /* 0x000fe20000000000 */
[----:B------:R-:W-:Y:S01]  /*9f10*/  IMAD.IADD R21, R21, 0x1, R81 ;  /* 0x0000000115157824 */ /* 0x000fe200078e0251 */
[----:B------:R-:W-:Y:S01]  /*9f20*/  ISETP.GE.AND P0, PT, R221, UR14, PT ;  /* 0x0000000edd007c0c */ /* 0x000fe2000bf06270 */
[----:B------:R-:W-:-:S02]  /*9f30*/  IMAD R76, R76, UR10, RZ ;  /* 0x0000000a4c4c7c24 */ /* 0x000fc4000f8e02ff */
[----:B------:R-:W-:Y:S02]  /*9f40*/  IMAD R88, R88, 0x40, R3 ;  /* 0x0000004058587824 */ /* 0x000fe400078e0203 */
[----:B------:R-:W-:Y:S01]  /*9f50*/  IMAD R89, R80, UR8, RZ ;  /* 0x0000000850597c24 */ /* 0x000fe2000f8e02ff */
[----:B------:R-:W-:Y:S01]  /*9f60*/  LOP3.LUT R0, R0, R77, RZ, 0xfc, !PT ;  /* 0x0000004d00007212 */ /* 0x000fe200078efcff */
[C---:B------:R-:W-:Y:S01]  /*9f70*/  IMAD R77, R79.reuse, UR11, R76 ;  /* 0x0000000b4f4d7c24 */ /* 0x040fe2000f8e024c */
[----:B------:R-:W-:Y:S01]  /*9f80*/  UIADD3 UR4, UR38, 0x28c20, URZ ;  /* 0x00028c2026047890 */ /* 0x000fe2000fffe03f */
[----:B------:R-:W-:Y:S01]  /*9f90*/  IMAD.WIDE.U32 R20, R79, UR10, R20 ;  /* 0x0000000a4f147c25 */ /* 0x000fe2000f8e0014 */
[----:B------:R-:W-:Y:S01]  /*9fa0*/  SEL R3, RZ, 0x80, P0 ;  /* 0x00000080ff037807 */ /* 0x000fe20000000000 */
[----:B------:R-:W-:Y:S01]  /*9fb0*/  ULDC.64 UR10, c[0x0][0xa80] ;  /* 0x0002a000000a7ab9 */ /* 0x000fe20000000a00 */
[----:B------:R-:W-:Y:S01]  /*9fc0*/  ISETP.GE.AND P0, PT, R88, R89, PT ;  /* 0x000000595800720c */ /* 0x000fe20003f06270 */
[----:B------:R-:W-:Y:S01]  /*9fd0*/  IMAD.IADD R21, R21, 0x1, R77 ;  /* 0x0000000115157824 */ /* 0x000fe200078e024d */
[----:B------:R-:W-:Y:S01]  /*9fe0*/  UPRMT UR4, URZ, 0x654, UR4 ;  /* 0x000006543f047896 */ /* 0x000fe20008000004 */
[----:B------:R-:W-:-:S04]  /*9ff0*/  LEA R86, P1, R20, UR10, 0x1 ;  /* 0x0000000a14567c11 */ /* 0x000fc8000f8208ff */
[----:B------:R-:W-:Y:S01]  /*a000*/  LEA.HI.X R87, R20, UR11, R21, 0x1, P1 ;  /* 0x0000000b14577c11 */ /* 0x000fe200088f0c15 */
[----:B------:R-:W-:Y:S01]  /*a010*/  BSSY B1, `(.L_x_3414) ;  /* 0x000002c000017945 */ /* 0x000fe20003800000 */
[----:B0-----:R0:W1:Y:S02]  /*a020*/  SHFL.IDX PT, R20, R86, RZ, 0x181f ;  /* 0x00181fff56147589 */ /* 0x00106400000e0000 */
[----:B------:R-:W-:Y:S02]  /*a030*/  SYNCS.ARRIVE.TRANS64.RED.A1T0 RZ, [UR4], RZ ;  /* 0x000000ffffff79a7 */ /* 0x000fe40008100404 */
[----:B------:R0:W2:Y:S01]  /*a040*/  SHFL.IDX PT, R21, R87, RZ, 0x181f ;  /* 0x00181fff57157589 */ /* 0x0000a200000e0000 */
[----:B------:R-:W-:Y:S02]  /*a050*/  LOP3.LUT R3, R0, R3, RZ, 0xfc, !PT ;  /* 0x0000000300037212 */ /* 0x000fe400078efcff */
[----:B---3--:R-:W-:Y:S01]  /*a060*/  SHF.R.S32.HI R152, RZ, 0x1f, R188 ;  /* 0x0000001fff987819 */ /* 0x008fe200000114bc */
[----:B------:R-:W-:Y:S06]  /*a070*/  @P0 BRA `(.L_x_3415) ;  /* 0x0000000000940947 */ /* 0x000fec0003800000 */
[----:B------:R-:W-:Y:S02]  /*a080*/  ISETP.GE.AND P1, PT, R188, UR14, PT ;  /* 0x0000000ebc007c0c */ /* 0x000fe4000bf26270 */
[----:B------:R-:W-:Y:S02]  /*a090*/  ISETP.GE.AND P0, PT, R2, UR14, PT ;  /* 0x0000000e02007c0c */ /* 0x000fe4000bf06270 */
[----:B------:R-:W-:Y:S02]  /*a0a0*/  ISETP.GE.AND P4, PT, R187, UR14, PT ;  /* 0x0000000ebb007c0c */ /* 0x000fe4000bf86270 */
[----:B------:R-:W-:Y:S02]  /*a0b0*/  ISETP.GE.AND P3, PT, R186, UR14, PT ;  /* 0x0000000eba007c0c */ /* 0x000fe4000bf66270 */
[----:B------:R-:W-:Y:S02]  /*a0c0*/  SHF.R.S32.HI R80, RZ, 0x1f, R187 ;  /* 0x0000001fff507819 */ /* 0x000fe400000114bb */
[----:B------:R-:W-:-:S02]  /*a0d0*/  SHF.R.S32.HI R83, RZ, 0x1f, R186 ;  /* 0x0000001fff537819 */ /* 0x000fc400000114ba */
[----:B------:R-:W-:Y:S02]  /*a0e0*/  SHF.R.S32.HI R81, RZ, 0x1f, R185 ;  /* 0x0000001fff517819 */ /* 0x000fe400000114b9 */
[-C--:B-1----:R-:W-:Y:S01]  /*a0f0*/  @!P1 LEA R76, P2, R188, R20.reuse, 0x1 ;  /* 0x00000014bc4c9211 */ /* 0x082fe200078408ff */
[----:B--2---:R-:W-:Y:S02]  /*a100*/  @!P0 IMAD.WIDE R78, R2, 0x2, R20 ;  /* 0x00000002024e8825 */ /* 0x004fe400078e0214 */
[----:B------:R-:W-:Y:S02]  /*a110*/  @!P4 LEA R84, P5, R187, R20, 0x1 ;  /* 0x00000014bb54c211 */ /* 0x000fe400078a08ff */
[----:B------:R-:W-:Y:S01]  /*a120*/  @!P1 LEA.HI.X R77, R188, R21, R152, 0x1, P2 ;  /* 0x00000015bc4d9211 */ /* 0x000fe200010f0c98 */
[----:B-----5:R1:W-:Y:S01]  /*a130*/  @!P0 ST.E.128 desc[UR40][R78.64], R4 ;  /* 0x000000044e008985 */ /* 0x0203e2000c101d28 */
[----:B------:R-:W-:Y:S02]  /*a140*/  ISETP.GE.AND P2, PT, R185, UR14, PT ;  /* 0x0000000eb9007c0c */ /* 0x000fe4000bf46270 */
[----:B------:R-:W-:Y:S01]  /*a150*/  LOP3.LUT P0, RZ, R0, 0x40, RZ, 0xc0, !PT ;  /* 0x0000004000ff7812 */ /* 0x000fe2000780c0ff */
[----:B------:R2:W-:Y:S01]  /*a160*/  @!P1 ST.E.128 desc[UR40][R76.64], R12 ;  /* 0x0000000c4c009985 */ /* 0x0005e2000c101d28 */
[----:B------:R-:W-:-:S02]  /*a170*/  ISETP.GE.AND P1, PT, R184, UR14, PT ;  /* 0x0000000eb8007c0c */ /* 0x000fc4000bf26270 */
[CC--:B------:R-:W-:Y:S02]  /*a180*/  @!P3 LEA R82, P6, R186.reuse, R20.reuse, 0x1 ;  /* 0x00000014ba52b211 */ /* 0x0c0fe400078c08ff */
[-C--:B------:R-:W-:Y:S02]  /*a190*/  @!P4 LEA.HI.X R85, R187, R21.reuse, R80, 0x1, P5 ;  /* 0x00000015bb55c211 */ /* 0x080fe400028f0c50 */
[-C--:B------:R-:W-:Y:S02]  /*a1a0*/  @!P3 LEA.HI.X R83, R186, R21.reuse, R83, 0x1, P6 ;  /* 0x00000015ba53b211 */ /* 0x080fe400030f0c53 */
[----:B------:R-:W-:Y:S01]  /*a1b0*/  LOP3.LUT P6, RZ, R3, 0x80, RZ, 0xc0, !PT ;  /* 0x0000008003ff7812 */ /* 0x000fe200078cc0ff */
[----:B------:R3:W-:Y:S01]  /*a1c0*/  @!P4 ST.E.128 desc[UR40][R84.64], R28 ;  /* 0x0000001c5400c985 */ /* 0x0007e2000c101d28 */
[C---:B------:R-:W-:Y:S02]  /*a1d0*/  @!P2 LEA R80, P5, R185.reuse, R20, 0x1 ;  /* 0x00000014b950a211 */ /* 0x040fe400078a08ff */
[----:B-1----:R-:W-:Y:S01]  /*a1e0*/  SHF.R.S32.HI R7, RZ, 0x1f, R184 ;  /* 0x0000001fff077819 */ /* 0x002fe200000114b8 */
[----:B------:R3:W-:Y:S01]  /*a1f0*/  @!P3 ST.E.128 desc[UR40][R82.64], R36 ;  /* 0x000000245200b985 */ /* 0x0007e2000c101d28 */
[----:B------:R-:W-:-:S02]  /*a200*/  @!P2 LEA.HI.X R81, R185, R21, R81, 0x1, P5 ;  /* 0x00000015b951a211 */ /* 0x000fc400028f0c51 */
[CC--:B------:R-:W-:Y:S02]  /*a210*/  @!P1 LEA R6, P5, R184.reuse, R20.reuse, 0x1 ;  /* 0x00000014b8069211 */ /* 0x0c0fe400078a08ff */
[----:B------:R-:W-:Y:S01]  /*a220*/  SHF.R.S32.HI R5, RZ, 0x1f, R222 ;  /* 0x0000001fff057819 */ /* 0x000fe200000114de */
[----:B------:R3:W-:Y:S01]  /*a230*/  @!P2 ST.E.128 desc[UR40][R80.64], R44 ;  /* 0x0000002c5000a985 */ /* 0x0007e2000c101d28 */
[-C--:B------:R-:W-:Y:S02]  /*a240*/  @!P1 LEA.HI.X R7, R184, R21.reuse, R7, 0x1, P5 ;  /* 0x00000015b8079211 */ /* 0x080fe400028f0c07 */
[C---:B------:R-:W-:Y:S02]  /*a250*/  @P0 LEA R4, P5, R222.reuse, R20, 0x1 ;  /* 0x00000014de040211 */ /* 0x040fe400078a08ff */
[----:B--2---:R-:W-:Y:S01]  /*a260*/  SHF.R.S32.HI R13, RZ, 0x1f, R221 ;  /* 0x0000001fff0d7819 */ /* 0x004fe200000114dd */
[----:B------:R3:W-:Y:S01]  /*a270*/  @!P1 ST.E.128 desc[UR40][R6.64], R52 ;  /* 0x0000003406009985 */ /* 0x0007e2000c101d28 */
[----:B------:R-:W-:-:S02]  /*a280*/  @P0 LEA.HI.X R5, R222, R21, R5, 0x1, P5 ;  /* 0x00000015de050211 */ /* 0x000fc400028f0c05 */
[----:B------:R-:W-:-:S03]  /*a290*/  @P6 LEA R12, P5, R221, R20, 0x1 ;  /* 0x00000014dd0c6211 */ /* 0x000fc600078a08ff */
[----:B------:R3:W-:Y:S01]  /*a2a0*/  @P0 ST.E.128 desc[UR40][R4.64], R60 ;  /* 0x0000003c04000985 */ /* 0x0007e2000c101d28 */
[----:B------:R-:W-:-:S05]  /*a2b0*/  @P6 LEA.HI.X R13, R221, R21, R13, 0x1, P5 ;  /* 0x00000015dd0d6211 */ /* 0x000fca00028f0c0d */
[----:B------:R3:W-:Y:S04]  /*a2c0*/  @P6 ST.E.128 desc[UR40][R12.64], R68 ;  /* 0x000000440c006985 */ /* 0x0007e8000c101d28 */
.L_x_3415:
[----:B------:R-:W-:Y:S05]  /*a2d0*/  BSYNC B1 ;  /* 0x0000000000017941 */ /* 0x000fea0003800000 */
.L_x_3414:
[----:B---3-5:R-:W-:Y:S01]  /*a2e0*/  VIADD R6, R88, 0x20 ;  /* 0x0000002058067836 */ /* 0x028fe20000000000 */
[----:B------:R3:W4:Y:S04]  /*a2f0*/  SHFL.IDX PT, R5, R87, 0x1, 0x181f ;  /* 0x00381f0057057f89 */ /* 0x00072800000e0000 */
[----:B------:R-:W-:Y:S01]  /*a300*/  ISETP.GE.AND P0, PT, R6, R89, PT ;  /* 0x000000590600720c */ /* 0x000fe20003f06270 */
[----:B------:R3:W0:-:S12]  /*a310*/  SHFL.IDX PT, R4, R86, 0x1, 0x181f ;  /* 0x00381f0056047f89 */ /* 0x00061800000e0000 */
[----:B---3--:R-:W-:Y:S05]  /*a320*/  @P0 BRA `(.L_x_3416) ;  /* 0x0000002400f40947 */ /* 0x008fea0003800000 */
[----:B------:R-:W-:Y:S02]  /*a330*/  ISETP.GE.AND P0, PT, R188, UR14, PT ;  /* 0x0000000ebc007c0c */ /* 0x000fe4000bf06270 */
[----:B------:R-:W-:Y:S02]  /*a340*/  ISETP.GE.AND P5, PT, R2, UR14, PT ;  /* 0x0000000e02007c0c */ /* 0x000fe4000bfa6270 */
[----:B------:R-:W-:Y:S02]  /*a350*/  ISETP.GE.AND P2, PT, R187, UR14, PT ;  /* 0x0000000ebb007c0c */ /* 0x000fe4000bf46270 */
[----:B------:R-:W-:Y:S02]  /*a360*/  ISETP.GE.AND P1, PT, R186, UR14, PT ;  /* 0x0000000eba007c0c */ /* 0x000fe4000bf26270 */
[----:B------:R-:W-:Y:S02]  /*a370*/  ISETP.GE.AND P3, PT, R185, UR14, PT ;  /* 0x0000000eb9007c0c */ /* 0x000fe4000bf66270 */
[----:B------:R-:W-:-:S02]  /*a380*/  SHF.R.S32.HI R15, RZ, 0x1f, R187 ;  /* 0x0000001fff0f7819 */ /* 0x000fc400000114bb */
[----:B--2---:R-:W-:Y:S02]  /*a390*/  SHF.R.S32.HI R21, RZ, 0x1f, R186 ;  /* 0x0000001fff157819 */ /* 0x004fe400000114ba */
[----:B0-----:R-:W-:Y:S01]  /*a3a0*/  @!P0 LEA R12, P4, R188, R4, 0x1 ;  /* 0x00000004bc0c8211 */ /* 0x001fe200078808ff */
[----:B----4-:R-:W-:Y:S01]  /*a3b0*/  @!P5 IMAD.WIDE R6, R2, 0x2, R4 ;  /* 0x000000020206d825 */ /* 0x010fe200078e0204 */
[----:B------:R-:W-:Y:S02]  /*a3c0*/  SHF.R.S32.HI R31, RZ, 0x1f, R184 ;  /* 0x0000001fff1f7819 */ /* 0x000fe400000114b8 */
[----:B------:R-:W-:Y:S02]  /*a3d0*/  @!P0 LEA.HI.X R13, R188, R5, R152, 0x1, P4 ;  /* 0x00000005bc0d8211 */ /* 0x000fe400020f0c98 */
[----:B------:R-:W-:Y:S01]  /*a3e0*/  ISETP.GE.AND P4, PT, R184, UR14, PT ;  /* 0x0000000eb8007c0c */ /* 0x000fe2000bf86270 */
[----:B------:R0:W-:Y:S01]  /*a3f0*/  @!P5 ST.E.128 desc[UR40][R6.64], R8 ;  /* 0x000000080600d985 */ /* 0x0001e2000c101d28 */
[----:B------:R-:W-:-:S02]  /*a400*/  LOP3.LUT P5, RZ, R0, 0x40, RZ, 0xc0, !PT ;  /* 0x0000004000ff7812 */ /* 0x000fc400078ac0ff */
[CC--:B------:R-:W-:Y:S01]  /*a410*/  @!P2 LEA R14, P6, R187.reuse, R4.reuse, 0x1 ;  /* 0x00000004bb0ea211 */ /* 0x0c0fe200078c08ff */
[----:B------:R3:W-:Y:S01]  /*a420*/  @!P0 ST.E.128 desc[UR40][R12.64], R24 ;  /* 0x000000180c008985 */ /* 0x0007e2000c101d28 */
[----:B------:R-:W-:Y:S02]  /*a430*/  SHF.R.S32.HI R0, RZ, 0x1f, R185 ;  /* 0x0000001fff007819 */ /* 0x000fe400000114b9 */
[----:B------:R-:W-:Y:S02]  /*a440*/  @!P2 LEA.HI.X R15, R187, R5, R15, 0x1, P6 ;  /* 0x00000005bb0fa211 */ /* 0x000fe400030f0c0f */
[-C--:B-1----:R-:W-:Y:S02]  /*a450*/  @!P1 LEA R20, P6, R186, R4.reuse, 0x1 ;  /* 0x00000004ba149211 */ /* 0x082fe400078c08ff */
[----:B------:R-:W-:Y:S01]  /*a460*/  SHF.R.S32.HI R37, RZ, 0x1f, R222 ;  /* 0x0000001fff257819 */ /* 0x000fe200000114de */
[----:B------:R3:W-:Y:S01]  /*a470*/  @!P2 ST.E.128 desc[UR40][R14.64], R32 ;  /* 0x000000200e00a985 */ /* 0x0007e2000c101d28 */
[----:B------:R-:W-:-:S02]  /*a480*/  @!P3 LEA R28, P2, R185, R4, 0x1 ;  /* 0x00000004b91cb211 */ /* 0x000fc400078408ff */
[-C--:B------:R-:W-:Y:S02]  /*a490*/  @!P4 LEA R30, P0, R184, R4.reuse, 0x1 ;  /* 0x00000004b81ec211 */ /* 0x080fe400078008ff */
[-C--:B------:R-:W-:Y:S02]  /*a4a0*/  @!P1 LEA.HI.X R21, R186, R5.reuse, R21, 0x1, P6 ;  /* 0x00000005ba159211 */ /* 0x080fe400030f0c15 */
[----:B0-----:R-:W-:Y:S02]  /*a4b0*/  @P5 LEA R6, P6, R222, R4, 0x1 ;  /* 0x00000004de065211 */ /* 0x001fe400078c08ff */
[-C--:B------:R-:W-:Y:S01]  /*a4c0*/  @!P3 LEA.HI.X R29, R185, R5.reuse, R0, 0x1, P2 ;  /* 0x00000005b91db211 */ /* 0x080fe200010f0c00 */
[----:B------:R3:W-:Y:S01]  /*a4d0*/  @!P1 ST.E.128 desc[UR40][R20.64], R40 ;  /* 0x0000002814009985 */ /* 0x0007e2000c101d28 */
[-C--:B------:R-:W-:Y:S02]  /*a4e0*/  @!P4 LEA.HI.X R31, R184, R5.reuse, R31, 0x1, P0 ;  /* 0x00000005b81fc211 */ /* 0x080fe400000f0c1f */
[----:B------:R-:W-:Y:S01]  /*a4f0*/  @P5 LEA.HI.X R7, R222, R5, R37, 0x1, P6 ;  /* 0x00000005de075211 */ /* 0x000fe200030f0c25 */
[----:B------:R3:W-:Y:S01]  /*a500*/  @!P3 ST.E.128 desc[UR40][R28.64], R48 ;  /* 0x000000301c00b985 */ /* 0x0007e2000c101d28 */
[----:B------:R-:W-:-:S03]  /*a510*/  LOP3.LUT P0, RZ, R3, 0x80, RZ, 0xc0, !PT ;  /* 0x0000008003ff7812 */ /* 0x000fc6000780c0ff */
[----:B------:R3:W-:Y:S04]  /*a520*/  @!P4 ST.E.128 desc[UR40][R30.64], R56 ;  /* 0x000000381e00c985 */ /* 0x0007e8000c101d28 */
[----:B------:R3:W-:Y:S06]  /*a530*/  @P5 ST.E.128 desc[UR40][R6.64], R64 ;  /* 0x0000004006005985 */ /* 0x0007ec000c101d28 */
[----:B------:R-:W-:Y:S05]  /*a540*/  @!P0 BRA `(.L_x_3416) ;  /* 0x00000024006c8947 */ /* 0x000fea0003800000 */
[----:B------:R-:W-:Y:S02]  /*a550*/  LEA R4, P0, R221, R4, 0x1 ;  /* 0x00000004dd047211 */ /* 0x000fe400078008ff */
[----:B------:R-:W-:-:S04]  /*a560*/  SHF.R.S32.HI R0, RZ, 0x1f, R221 ;  /* 0x0000001fff007819 */ /* 0x000fc800000114dd */
[----:B------:R-:W-:-:S05]  /*a570*/  LEA.HI.X R5, R221, R5, R0, 0x1, P0 ;  /* 0x00000005dd057211 */ /* 0x000fca00000f0c00 */
[----:B------:R0:W-:Y:S01]  /*a580*/  ST.E.128 desc[UR40][R4.64], R72 ;  /* 0x0000004804007985 */ /* 0x0001e2000c101d28 */
[----:B------:R-:W-:Y:S05]  /*a590*/  BRA `(.L_x_3416) ;  /* 0x0000002400587947 */ /* 0x000fea0003800000 */
.L_x_3413:
[----:B------:R-:W2:Y:S01]  /*a5a0*/  LDL R0, [R1+0x48] ;  /* 0x0000480001007983 */ /* 0x000ea20000100800 */
[----:B------:R-:W-:Y:S01]  /*a5b0*/  ULDC.64 UR12, c[0x0][0xb08] ;  /* 0x0002c200000c7ab9 */ /* 0x000fe20000000a00 */
[----:B------:R-:W-:Y:S01]  /*a5c0*/  ULDC UR14, c[0x0][0xbe8] ;  /* 0x0002fa00000e7ab9 */ /* 0x000fe20000000800 */
[----:B------:R-:W-:Y:S01]  /*a5d0*/  UIMAD UR18, UR18, UR12, URZ ;  /* 0x0000000c121272a4 */ /* 0x000fe2000f8e023f */
[----:B0-----:R-:W-:Y:S01]  /*a5e0*/  IMAD.U32 R6, RZ, RZ, UR43 ;  /* 0x0000002bff067e24 */ /* 0x001fe2000f8e00ff */
[----:B------:R-:W-:Y:S01]  /*a5f0*/  UIMAD.WIDE.U32 UR10, UR4, UR12, URZ ;  /* 0x0000000c040a72a5 */ /* 0x000fe2000f8e003f */
[----:B------:R-:W-:Y:S01]  /*a600*/  BSSY B1, `(.L_x_3417) ;  /* 0x00000c8000017945 */ /* 0x000fe20003800000 */
[----:B------:R-:W-:Y:S01]  /*a610*/  UIMAD UR18, UR4, UR13, UR18 ;  /* 0x0000000d041272a4 */ /* 0x000fe2000f8e0212 */
[----:B------:R-:W-:Y:S01]  /*a620*/  SHF.R.S32.HI R21, RZ, 0x1f, R203 ;  /* 0x0000001fff157819 */ /* 0x000fe200000114cb */
[----:B------:R-:W-:Y:S01]  /*a630*/  UISETP.NE.AND UP0, UPT, UR14, 0x1, UPT ;  /* 0x000000010e00788c */ /* 0x000fe2000bf05270 */
[----:B---3--:R-:W-:Y:S01]  /*a640*/  SHF.R.S32.HI R152, RZ, 0x1f, R204 ;  /* 0x0000001fff987819 */ /* 0x008fe200000114cc */
[----:B------:R-:W-:Y:S01]  /*a650*/  UIADD3 UR11, UR11, UR18, URZ ;  /* 0x000000120b0b7290 */ /* 0x000fe2000fffe03f */
[----:B------:R-:W-:Y:S01]  /*a660*/  SHF.R.S32.HI R153, RZ, 0x1f, R205 ;  /* 0x0000001fff997819 */ /* 0x000fe200000114cd */
[----:B------:R-:W-:Y:S01]  /*a670*/  ULDC.64 UR12, c[0x0][0xb38] ;  /* 0x0002ce00000c7ab9 */ /* 0x000fe20000000a00 */
[----:B------:R-:W-:Y:S01]  /*a680*/  USHF.R.S32.HI UR4, URZ, 0x1f, UR9 ;  /* 0x0000001f3f047899 */ /* 0x000fe20008011409 */
[----:B------:R-:W-:Y:S01]  /*a690*/  PLOP3.LUT P0, PT, PT, PT, UP0, 0x80, 0x0 ;  /* 0x000000000000781c */ /* 0x000fe20003f0f008 */
[----:B------:R-:W-:Y:S01]  /*a6a0*/  UIMAD.WIDE.U32 UR10, UR44, UR12, UR10 ;  /* 0x0000000c2c0a72a5 */ /* 0x000fe2000f8e000a */
[----:B------:R-:W-:Y:S01]  /*a6b0*/  SHF.R.S32.HI R154, RZ, 0x1f, R206 ;  /* 0x0000001fff9a7819 */ /* 0x000fe200000114ce */
[----:B------:R-:W-:Y:S01]  /*a6c0*/  UIMAD UR8, UR8, UR14, URZ ;  /* 0x0000000e080872a4 */ /* 0x000fe2000f8e023f */
[----:B------:R-:W-:Y:S01]  /*a6d0*/  SHF.R.S32.HI R155, RZ, 0x1f, R207 ;  /* 0x0000001fff9b7819 */ /* 0x000fe200000114cf */
[----:B------:R-:W-:Y:S01]  /*a6e0*/  UIMAD UR11, UR44, UR13, UR11 ;  /* 0x0000000d2c0b72a4 */ /* 0x000fe2000f8e020b */
[----:B------:R-:W-:-:S02]  /*a6f0*/  SHF.R.S32.HI R156, RZ, 0x1f, R208 ;  /* 0x0000001fff9c7819 */ /* 0x000fc400000114d0 */
[----:B------:R-:W-:Y:S01]  /*a700*/  ULDC.64 UR12, c[0x0][0xb40] ;  /* 0x0002d000000c7ab9 */ /* 0x000fe20000000a00 */
[----:B------:R-:W-:Y:S01]  /*a710*/  SHF.R.S32.HI R157, RZ, 0x1f, R209 ;  /* 0x0000001fff9d7819 */ /* 0x000fe200000114d1 */
[----:B------:R-:W-:Y:S01]  /*a720*/  UIMAD UR4, UR4, UR12, URZ ;  /* 0x0000000c040472a4 */ /* 0x000fe2000f8e023f */
[----:B------:R-:W-:Y:S01]  /*a730*/  SHF.R.S32.HI R158, RZ, 0x1f, R210 ;  /* 0x0000001fff9e7819 */ /* 0x000fe200000114d2 */
[----:B------:R-:W-:Y:S01]  /*a740*/  UIMAD.WIDE.U32 UR10, UR9, UR12, UR10 ;  /* 0x0000000c090a72a5 */ /* 0x000fe2000f8e000a */
[----:B------:R-:W-:Y:S01]  /*a750*/  SHF.R.S32.HI R159, RZ, 0x1f, R211 ;  /* 0x0000001fff9f7819 */ /* 0x000fe200000114d3 */
[----:B------:R-:W-:Y:S01]  /*a760*/  UIMAD UR4, UR9, UR13, UR4 ;  /* 0x0000000d090472a4 */ /* 0x000fe2000f8e0204 */
[----:B------:R-:W-:Y:S02]  /*a770*/  SHF.R.S32.HI R160, RZ, 0x1f, R212 ;  /* 0x0000001fffa07819 */ /* 0x000fe400000114d4 */
[----:B------:R-:W-:Y:S01]  /*a780*/  @UP0 ULDC UR9, c[0x0][0xbec] ;  /* 0x0002fb0000090ab9 */ /* 0x000fe20000000800 */
[----:B------:R-:W-:Y:S01]  /*a790*/  UIADD3 UR11, UR11, UR4, URZ ;  /* 0x000000040b0b7290 */ /* 0x000fe2000fffe03f */
[----:B------:R-:W-:Y:S01]  /*a7a0*/  SHF.R.S32.HI R161, RZ, 0x1f, R213 ;  /* 0x0000001fffa17819 */ /* 0x000fe200000114d5 */
[----:B------:R-:W-:Y:S01]  /*a7b0*/  ULDC.64 UR12, c[0x0][0xb48] ;  /* 0x0002d200000c7ab9 */ /* 0x000fe20000000a00 */
[----:B------:R-:W-:Y:S01]  /*a7c0*/  @UP0 ULDC UR4, c[0x0][0xbf0] ;  /* 0x0002fc0000040ab9 */ /* 0x000fe20000000800 */
[----:B------:R-:W-:Y:S01]  /*a7d0*/  UIMAD.WIDE.U32 UR10, UR45, UR12, UR10 ;  /* 0x0000000c2d0a72a5 */ /* 0x000fe2000f8e000a */
[----:B------:R-:W-:-:S02]  /*a7e0*/  SHF.R.S32.HI R162, RZ, 0x1f, R214 ;  /* 0x0000001fffa27819 */ /* 0x000fc400000114d6 */
[----:B------:R-:W-:Y:S01]  /*a7f0*/  SHF.R.S32.HI R163, RZ, 0x1f, R215 ;  /* 0x0000001fffa37819 */ /* 0x000fe200000114d7 */
[----:B------:R-:W-:Y:S01]  /*a800*/  UIMAD UR45, UR45, UR13, UR11 ;  /* 0x0000000d2d2d72a4 */ /* 0x000fe2000f8e020b */
[----:B------:R-:W-:Y:S01]  /*a810*/  SHF.R.S32.HI R164, RZ, 0x1f, R216 ;  /* 0x0000001fffa47819 */ /* 0x000fe200000114d8 */
[----:B------:R-:W-:Y:S01]  /*a820*/  IMAD.U32 R5, RZ, RZ, UR11 ;  /* 0x0000000bff057e24 */ /* 0x000fe2000f8e00ff */
[----:B------:R-:W-:Y:S01]  /*a830*/  ULDC.64 UR12, c[0x0][0xb30] ;  /* 0x0002cc00000c7ab9 */ /* 0x000fe20000000a00 */
[----:B------:R-:W-:Y:S01]  /*a840*/  IMAD.U32 R4, RZ, RZ, UR10 ;  /* 0x0000000aff047e24 */ /* 0x000fe2000f8e00ff */
[----:B------:R-:W-:Y:S01]  /*a850*/  ULDC.64 UR10, c[0x0][0xb28] ;  /* 0x0002ca00000a7ab9 */ /* 0x000fe20000000a00 */
[----:B------:R-:W-:Y:S01]  /*a860*/  IMAD.U32 R5, RZ, RZ, UR45 ;  /* 0x0000002dff057e24 */ /* 0x000fe2000f8e00ff */
[----:B------:R-:W-:Y:S02]  /*a870*/  SHF.R.S32.HI R13, RZ, 0x1f, R217 ;  /* 0x0000001fff0d7819 */ /* 0x000fe400000114d9 */
[----:B------:R-:W-:-:S02]  /*a880*/  SHF.R.S32.HI R165, RZ, 0x1f, R218 ;  /* 0x0000001fffa57819 */ /* 0x000fc400000114da */
[----:B------:R-:W-:Y:S02]  /*a890*/  SHF.R.S32.HI R166, RZ, 0x1f, R219 ;  /* 0x0000001fffa67819 */ /* 0x000fe400000114db */
[----:B------:R-:W-:Y:S01]  /*a8a0*/  SHF.R.S32.HI R167, RZ, 0x1f, R17 ;  /* 0x0000001fffa77819 */ /* 0x000fe20000011411 */
[----:B--2---:R-:W-:-:S04]  /*a8b0*/  IMAD R6, R6, 0x40, R0 ;  /* 0x0000004006067824 */ /* 0x004fc800078e0200 */
[----:B------:R-:W-:-:S04]  /*a8c0*/  @P0 IMAD.HI.U32 R0, R6, UR9, RZ ;  /* 0x0000000906000c27 */ /* 0x000fc8000f8e00ff */
[----:B------:R-:W-:Y:S01]  /*a8d0*/  IMAD.MOV.U32 R3, RZ, RZ, R6 ;  /* 0x000000ffff037224 */ /* 0x000fe200078e0006 */
[----:B------:R-:W-:Y:S01]  /*a8e0*/  @P0 SHF.R.U32.HI R3, RZ, UR4, R0 ;  /* 0x00000004ff030c19 */ /* 0x000fe20008011600 */
[----:B------:R-:W-:-:S03]  /*a8f0*/  UIADD3 UR4, UR38, 0x28c20, URZ ;  /* 0x00028c2026047890 */ /* 0x000fc6000fffe03f */
[--C-:B------:R-:W-:Y:S01]  /*a900*/  SHF.R.S32.HI R0, RZ, 0x1f, R3.reuse ;  /* 0x0000001fff007819 */ /* 0x100fe20000011403 */
[----:B------:R-:W-:Y:S01]  /*a910*/  IMAD.MOV R7, RZ, RZ, -R3 ;  /* 0x000000ffff077224 */ /* 0x000fe200078e0a03 */
[----:B------:R-:W-:Y:S01]  /*a920*/  UPRMT UR4, URZ, 0x654, UR4 ;  /* 0x000006543f047896 */ /* 0x000fe20008000004 */
[----:B------:R-:W-:-:S04]  /*a930*/  IMAD.WIDE.U32 R4, R3, UR12, R4 ;  /* 0x0000000c03047c25 */ /* 0x000fc8000f8e0004 */
[----:B------:R-:W-:Y:S02]  /*a940*/  IMAD R0, R0, UR12, RZ ;  /* 0x0000000c00007c24 */ /* 0x000fe4000f8e02ff */
[----:B------:R-:W-:Y:S02]  /*a950*/  IMAD R7, R7, UR14, R6 ;  /* 0x0000000e07077c24 */ /* 0x000fe4000f8e0206 */
[----:B------:R-:W-:Y:S01]  /*a960*/  IMAD R9, R3, UR13, R0 ;  /* 0x0000000d03097c24 */ /* 0x000fe2000f8e0200 */
[----:B------:R-:W-:Y:S02]  /*a970*/  SYNCS.ARRIVE.TRANS64.RED.A1T0 RZ, [UR4], RZ ;  /* 0x000000ffffff79a7 */ /* 0x000fe40008100404 */
[----:B------:R-:W-:Y:S01]  /*a980*/  SHF.R.S32.HI R0, RZ, 0x1f, R7 ;  /* 0x0000001fff007819 */ /* 0x000fe20000011407 */
[----:B------:R-:W-:Y:S02]  /*a990*/  IMAD.IADD R5, R5, 0x1, R9 ;  /* 0x0000000105057824 */ /* 0x000fe400078e0209 */
[----:B------:R-:W-:-:S02]  /*a9a0*/  IMAD.U32 R9, RZ, RZ, UR43 ;  /* 0x0000002bff097e24 */ /* 0x000fc4000f8e00ff */
[----:B------:R-:W-:Y:S02]  /*a9b0*/  IMAD R0, R0, UR10, RZ ;  /* 0x0000000a00007c24 */ /* 0x000fe4000f8e02ff */
[----:B------:R-:W-:-:S04]  /*a9c0*/  IMAD.WIDE.U32 R4, R7, UR10, R4 ;  /* 0x0000000a07047c25 */ /* 0x000fc8000f8e0004 */
[----:B------:R-:W-:Y:S01]  /*a9d0*/  IMAD R3, R7, UR11, R0 ;  /* 0x0000000b07037c24 */ /* 0x000fe2000f8e0200 */
[----:B------:R-:W-:Y:S01]  /*a9e0*/  ULDC.64 UR10, c[0x0][0xb00] ;  /* 0x0002c000000a7ab9 */ /* 0x000fe20000000a00 */
[----:B------:R-:W-:Y:S02]  /*a9f0*/  IMAD R0, R9, 0x40, R16 ;  /* 0x0000004009007824 */ /* 0x000fe400078e0210 */
[----:B------:R-:W-:Y:S01]  /*aa00*/  IMAD.IADD R5, R5, 0x1, R3 ;  /* 0x0000000105057824 */ /* 0x000fe200078e0203 */
[----:B------:R-:W-:Y:S02]  /*aa10*/  LEA R3, P1, R4, UR10, 0x2 ;  /* 0x0000000a04037c11 */ /* 0x000fe4000f8210ff */
[----:B------:R-:W-:Y:S02]  /*aa20*/  ISETP.GE.AND P0, PT, R0, UR8, PT ;  /* 0x0000000800007c0c */ /* 0x000fe4000bf06270 */
[----:B------:R-:W-:Y:S01]  /*aa30*/  LEA.HI.X R10, R4, UR11, R5, 0x2, P1 ;  /* 0x0000000b040a7c11 */ /* 0x000fe200088f1405 */
[----:B------:R0:W1:Y:S04]  /*aa40*/  SHFL.IDX PT, R11, R3, RZ, 0x1c1f ;  /* 0x001c1fff030b7589 */ /* 0x00006800000e0000 */
[----:B------:R0:W2:Y:S06]  /*aa50*/  SHFL.IDX PT, R12, R10, RZ, 0x1c1f ;  /* 0x001c1fff0a0c7589 */ /* 0x0000ac00000e0000 */
[----:B------:R-:W-:Y:S05]  /*aa60*/  @P0 BRA `(.L_x_3418) ;  /* 0x0000000800040947 */ /* 0x000fea0003800000 */
[----:B------:R-:W-:Y:S02]  /*aa70*/  ULDC UR4, c[0x0][0xac8] ;  /* 0x0002b20000047ab9 */ /* 0x000fe40000000800 */
[----:B------:R-:W-:Y:S02]  /*aa80*/  ISETP.GE.AND P3, PT, R17, UR4, PT ;  /* 0x0000000411007c0c */ /* 0x000fe4000bf66270 */
[----:B------:R-:W-:Y:S02]  /*aa90*/  ISETP.GE.AND P4, PT, R219, UR4, PT ;  /* 0x00000004db007c0c */ /* 0x000fe4000bf86270 */
[----:B------:R-:W-:Y:S02]  /*aaa0*/  ISETP.GE.AND P2, PT, R218, UR4, PT ;  /* 0x00000004da007c0c */ /* 0x000fe4000bf46270 */
[----:B------:R-:W-:-:S07]  /*aab0*/  ISETP.GE.AND P1, PT, R217, UR4, PT ;  /* 0x00000004d9007c0c */ /* 0x000fce000bf26270 */
[-C--:B-1----:R-:W-:Y:S02]  /*aac0*/  @!P3 LEA R4, P0, R17, R11.reuse, 0x2 ;  /* 0x0000000b1104b211 */ /* 0x082fe400078010ff */
[----:B------:R-:W-:Y:S02]  /*aad0*/  @!P4 LEA R6, P5, R219, R11, 0x2 ;  /* 0x0000000bdb06c211 */ /* 0x000fe400078a10ff */
[-C--:B--2---:R-:W-:Y:S02]  /*aae0*/  @!P3 LEA.HI.X R5, R17, R12.reuse, R167, 0x2, P0 ;  /* 0x0000000c1105b211 */ /* 0x084fe400000f14a7 */
[----:B------:R-:W-:Y:S02]  /*aaf0*/  ISETP.GE.AND P0, PT, R216, UR4, PT ;  /* 0x00000004d8007c0c */ /* 0x000fe4000bf06270 */
[----:B------:R-:W-:Y:S01]  /*ab00*/  @!P4 LEA.HI.X R7, R219, R12, R166, 0x2, P5 ;  /* 0x0000000cdb07c211 */ /* 0x000fe200028f14a6 */
[----:B------:R1:W-:Y:S01]  /*ab10*/  @!P3 ST.E.64 desc[UR40][R4.64], R24 ;  /* 0x000000180400b985 */ /* 0x0003e2000c101b28 */
[----:B------:R-:W-:-:S03]  /*ab20*/  ISETP.GE.AND P3, PT, R215, UR4, PT ;  /* 0x00000004d7007c0c */ /* 0x000fc6000bf66270 */
[----:B------:R2:W-:Y:S01]  /*ab30*/  @!P4 ST.E.64 desc[UR40][R6.64], R28 ;  /* 0x0000001c0600c985 */ /* 0x0005e2000c101b28 */
[----:B------:R-:W-:Y:S02]  /*ab40*/  ISETP.GE.AND P4, PT, R214, UR4, PT ;  /* 0x00000004d6007c0c */ /* 0x000fe4000bf86270 */
[CC--:B-1----:R-:W-:Y:S02]  /*ab50*/  @!P2 LEA R4, P6, R218.reuse, R11.reuse, 0x2 ;  /* 0x0000000bda04a211 */ /* 0x0c2fe400078c10ff */
[CC--:B--2---:R-:W-:Y:S02]  /*ab60*/  @!P1 LEA R6, P5, R217.reuse, R11.reuse, 0x2 ;  /* 0x0000000bd9069211 */ /* 0x0c4fe400078a10ff */
[-C--:B------:R-:W-:Y:S02]  /*ab70*/  @!P2 LEA.HI.X R5, R218, R12.reuse, R165, 0x2, P6 ;  /* 0x0000000cda05a211 */ /* 0x080fe400030f14a5 */
[----:B------:R-:W-:Y:S02]  /*ab80*/  @!P0 LEA R8, P6, R216, R11, 0x2 ;  /* 0x0000000bd8088211 */ /* 0x000fe400078c10ff */
[----:B------:R-:W-:Y:S01]  /*ab90*/  @!P1 LEA.HI.X R7, R217, R12, R13, 0x2, P5 ;  /* 0x0000000cd9079211 */ /* 0x000fe200028f140d */
[----:B------:R1:W-:Y:S01]  /*aba0*/  @!P2 ST.E.64 desc[UR40][R4.64], R32 ;  /* 0x000000200400a985 */ /* 0x0003e2000c101b28 */
[----:B------:R-:W-:-:S02]  /*abb0*/  ISETP.GE.AND P5, PT, R213, UR4, PT ;  /* 0x00000004d5007c0c */ /* 0x000fc4000bfa6270 */
[----:B------:R-:W-:Y:S01]  /*abc0*/  @!P0 LEA.HI.X R9, R216, R12, R164, 0x2, P6 ;  /* 0x0000000cd8098211 */ /* 0x000fe200030f14a4 */
[----:B------:R2:W-:Y:S04]  /*abd0*/  @!P1 ST.E.64 desc[UR40][R6.64], R36 ;  /* 0x0000002406009985 */ /* 0x0005e8000c101b28 */
[----:B------:R3:W-:Y:S01]  /*abe0*/  @!P0 ST.E.64 desc[UR40][R8.64], R40 ;  /* 0x0000002808008985 */ /* 0x0007e2000c101b28 */
[----:B------:R-:W-:Y:S02]  /*abf0*/  ISETP.GE.AND P0, PT, R212, UR4, PT ;  /* 0x00000004d4007c0c */ /* 0x000fe4000bf06270 */
[-C--:B-1----:R-:W-:Y:S02]  /*ac00*/  @!P3 LEA R4, P1, R215, R11.reuse, 0x2 ;  /* 0x0000000bd704b211 */ /* 0x082fe400078210ff */
[----:B--2---:R-:W-:-:S02]  /*ac10*/  @!P4 LEA R6, P2, R214, R11, 0x2 ;  /* 0x0000000bd606c211 */ /* 0x004fc400078410ff */
[-C--:B------:R-:W-:Y:S02]  /*ac20*/  @!P3 LEA.HI.X R5, R215, R12.reuse, R163, 0x2, P1 ;  /* 0x0000000cd705b211 */ /* 0x080fe400008f14a3 */
[----:B------:R-:W-:Y:S02]  /*ac30*/  ISETP.GE.AND P1, PT, R211, UR4, PT ;  /* 0x00000004d3007c0c */ /* 0x000fe4000bf26270 */
[----:B------:R-:W-:Y:S01]  /*ac40*/  @!P4 LEA.HI.X R7, R214, R12, R162, 0x2, P2 ;  /* 0x0000000cd607c211 */ /* 0x000fe200010f14a2 */
[----:B------:R1:W-:Y:S01]  /*ac50*/  @!P3 ST.E.64 desc[UR40][R4.64], R44 ;  /* 0x0000002c0400b985 */ /* 0x0003e2000c101b28 */
[----:B------:R-:W-:Y:S02]  /*ac60*/  ISETP.GE.AND P2, PT, R210, UR4, PT ;  /* 0x00000004d2007c0c */ /* 0x000fe4000bf46270 */
[----:B---3--:R-:W-:Y:S01]  /*ac70*/  @!P5 LEA R8, P6, R213, R11, 0x2 ;  /* 0x0000000bd508d211 */ /* 0x008fe200078c10ff */
[----:B------:R2:W-:Y:S01]  /*ac80*/  @!P4 ST.E.64 desc[UR40][R6.64], R48 ;  /* 0x000000300600c985 */ /* 0x0005e2000c101b28 */
[----:B------:R-:W-:-:S02]  /*ac90*/  ISETP.GE.AND P3, PT, R209, UR4, PT ;  /* 0x00000004d1007c0c */ /* 0x000fc4000bf66270 */
[----:B------:R-:W-:Y:S02]  /*aca0*/  @!P5 LEA.HI.X R9, R213, R12, R161, 0x2, P6 ;  /* 0x0000000cd509d211 */ /* 0x000fe400030f14a1 */
[----:B------:R-:W-:-:S03]  /*acb0*/  ISETP.GE.AND P4, PT, R208, UR4, PT ;  /* 0x00000004d0007c0c */ /* 0x000fc6000bf86270 */
[----:B------:R3:W-:Y:S01]  /*acc0*/  @!P5 ST.E.64 desc[UR40][R8.64], R52 ;  /* 0x000000340800d985 */ /* 0x0007e2000c101b28 */
[CC--:B-1----:R-:W-:Y:S02]  /*acd0*/  @!P0 LEA R4, P6, R212.reuse, R11.reuse, 0x2 ;  /* 0x0000000bd4048211 */ /* 0x0c2fe400078c10ff */
[CC--:B--2---:R-:W-:Y:S02]  /*ace0*/  @!P1 LEA R6, P5, R211.reuse, R11.reuse, 0x2 ;  /* 0x0000000bd3069211 */ /* 0x0c4fe400078a10ff */
[-C--:B------:R-:W-:Y:S02]  /*acf0*/  @!P0 LEA.HI.X R5, R212, R12.reuse, R160, 0x2, P6 ;  /* 0x0000000cd4058211 */ /* 0x080fe400030f14a0 */
[----:B------:R-:W-:Y:S02]  /*ad00*/  @!P1 LEA.HI.X R7, R211, R12, R159, 0x2, P5 ;  /* 0x0000000cd3079211 */ /* 0x000fe400028f149f */
[----:B------:R-:W-:Y:S01]  /*ad10*/  ISETP.GE.AND P5, PT, R207, UR4, PT ;  /* 0x00000004cf007c0c */ /* 0x000fe2000bfa6270 */
[----:B------:R1:W-:Y:S01]  /*ad20*/  @!P0 ST.E.64 desc[UR40][R4.64], R56 ;  /* 0x0000003804008985 */ /* 0x0003e2000c101b28 */
[----:B---3--:R-:W-:-:S02]  /*ad30*/  @!P2 LEA R8, P6, R210, R11, 0x2 ;  /* 0x0000000bd208a211 */ /* 0x008fc400078c10ff */
[----:B------:R-:W-:Y:S01]  /*ad40*/  ISETP.GE.AND P0, PT, R206, UR4, PT ;  /* 0x00000004ce007c0c */ /* 0x000fe2000bf06270 */
[----:B------:R2:W-:Y:S01]  /*ad50*/  @!P1 ST.E.64 desc[UR40][R6.64], R60 ;  /* 0x0000003c06009985 */ /* 0x0005e2000c101b28 */
        /* <DEDUP_REMOVED lines=9> */
[----:B---3--:R-:W-:-:S03]  /*adf0*/  @!P5 LEA R8, P6, R207, R11, 0x2 ;  /* 0x0000000bcf08d211 */ /* 0x008fc600078c10ff */
[----:B------:R2:W-:Y:S01]  /*ae00*/  @!P4 ST.E.64 desc[UR40][R6.64], R72 ;  /* 0x000000480600c985 */ /* 0x0005e2000c101b28 */
[----:B------:R-:W-:-:S05]  /*ae10*/  @!P5 LEA.HI.X R9, R207, R12, R155, 0x2, P6 ;  /* 0x0000000ccf09d211 */ /* 0x000fca00030f149b */
[----:B------:R3:W-:Y:S01]  /*ae20*/  @!P5 ST.E.64 desc[UR40][R8.64], R76 ;  /* 0x0000004c0800d985 */ /* 0x0007e2000c101b28 */
[----:B------:R-:W-:Y:S02]  /*ae30*/  ISETP.GE.AND P5, PT, R203, UR4, PT ;  /* 0x00000004cb007c0c */ /* 0x000fe4000bfa6270 */
[----:B-1----:R-:W-:-:S04]  /*ae40*/  @!P0 LEA R4, P4, R206, R11, 0x2 ;  /* 0x0000000bce048211 */ /* 0x002fc800078810ff */
[-C--:B------:R-:W-:Y:S02]  /*ae50*/  @!P0 LEA.HI.X R5, R206, R12.reuse, R154, 0x2, P4 ;  /* 0x0000000cce058211 */ /* 0x080fe400020f149a */
[----:B------:R-:W-:Y:S02]  /*ae60*/  ISETP.GE.AND P4, PT, R202, UR4, PT ;  /* 0x00000004ca007c0c */ /* 0x000fe4000bf86270 */
[CC--:B--2---:R-:W-:Y:S01]  /*ae70*/  @!P1 LEA R6, P3, R205.reuse, R11.reuse, 0x2 ;  /* 0x0000000bcd069211 */ /* 0x0c4fe200078610ff */
[----:B------:R1:W-:Y:S01]  /*ae80*/  @!P0 ST.E.64 desc[UR40][R4.64], R80 ;  /* 0x0000005004008985 */ /* 0x0003e2000c101b28 */
[----:B---3--:R-:W-:Y:S02]  /*ae90*/  @!P2 LEA R8, P6, R204, R11, 0x2 ;  /* 0x0000000bcc08a211 */ /* 0x008fe400078c10ff */
[----:B------:R-:W-:Y:S02]  /*aea0*/  @!P1 LEA.HI.X R7, R205, R12, R153, 0x2, P3 ;  /* 0x0000000ccd079211 */ /* 0x000fe400018f1499 */
[----:B------:R-:W-:-:S02]  /*aeb0*/  ISETP.GE.AND P3, PT, R201, UR4, PT ;  /* 0x00000004c9007c0c */ /* 0x000fc4000bf66270 */
[----:B------:R-:W-:Y:S01]  /*aec0*/  @!P2 LEA.HI.X R9, R204, R12, R152, 0x2, P6 ;  /* 0x0000000ccc09a211 */ /* 0x000fe200030f1498 */
[----:B------:R2:W-:Y:S01]  /*aed0*/  @!P1 ST.E.64 desc[UR40][R6.64], R84 ;  /* 0x0000005406009985 */ /* 0x0005e2000c101b28 */
[----:B------:R-:W-:-:S03]  /*aee0*/  ISETP.GE.AND P1, PT, R199, UR4, PT ;  /* 0x00000004c7007c0c */ /* 0x000fc6000bf26270 */
[----:B------:R3:W-:Y:S01]  /*aef0*/  @!P2 ST.E.64 desc[UR40][R8.64], R88 ;  /* 0x000000580800a985 */ /* 0x0007e2000c101b28 */
[----:B------:R-:W-:Y:S02]  /*af00*/  ISETP.GE.AND P2, PT, R200, UR4, PT ;  /* 0x00000004c8007c0c */ /* 0x000fe4000bf46270 */
[----:B-1----:R-:W-:-:S04]  /*af10*/  @!P5 LEA R4, P6, R203, R11, 0x2 ;  /* 0x0000000bcb04d211 */ /* 0x002fc800078c10ff */
[----:B------:R-:W-:Y:S02]  /*af20*/  @!P5 LEA.HI.X R5, R203, R12, R21, 0x2, P6 ;  /* 0x0000000ccb05d211 */ /* 0x000fe400030f1415 */
[----:B--2---:R-:W-:-:S03]  /*af30*/  @!P4 LEA R6, P0, R202, R11, 0x2 ;  /* 0x0000000bca06c211 */ /* 0x004fc600078010ff */
[----:B------:R1:W-:Y:S01]  /*af40*/  @!P5 ST.E.64 desc[UR40][R4.64], R92 ;  /* 0x0000005c0400d985 */ /* 0x0003e2000c101b28 */
[----:B------:R-:W-:Y:S02]  /*af50*/  ISETP.GE.AND P5, PT, R197, UR4, PT ;  /* 0x00000004c5007c0c */ /* 0x000fe4000bfa6270 */
[-C--:B------:R-:W-:Y:S02]  /*af60*/  @!P4 LEA.HI.X R7, R202, R12.reuse, R237, 0x2, P0 ;  /* 0x0000000cca07c211 */ /* 0x080fe400000f14ed */
[----:B------:R-:W-:Y:S02]  /*af70*/  ISETP.GE.AND P0, PT, R198, UR4, PT ;  /* 0x00000004c6007c0c */ /* 0x000fe4000bf06270 */
[C---:B---3--:R-:W-:Y:S01]  /*af80*/  @!P3 LEA R8, P6, R201.reuse, R11, 0x2 ;  /* 0x0000000bc908b211 */ /* 0x048fe200078c10ff */
[----:B------:R2:W-:Y:S01]  /*af90*/  @!P4 ST.E.64 desc[UR40][R6.64], R96 ;  /* 0x000000600600c985 */ /* 0x0005e2000c101b28 */
[----:B------:R-:W-:Y:S02]  /*afa0*/  ISETP.GE.AND P4, PT, R196, UR4, PT ;  /* 0x00000004c4007c0c */ /* 0x000fe4000bf86270 */
[----:B------:R-:W-:-:S02]  /*afb0*/  @!P3 LEA.HI.X R9, R201, R12, R236, 0x2, P6 ;  /* 0x0000000cc909b211 */ /* 0x000fc400030f14ec */
[----:B-1----:R-:W-:-:S03]  /*afc0*/  @!P2 LEA R4, P6, R200, R11, 0x2 ;  /* 0x0000000bc804a211 */ /* 0x002fc600078c10ff */
[----:B------:R1:W-:Y:S01]  /*afd0*/  @!P3 ST.E.64 desc[UR40][R8.64], R100 ;  /* 0x000000640800b985 */ /* 0x0003e2000c101b28 */
[----:B------:R-:W-:Y:S02]  /*afe0*/  @!P2 LEA.HI.X R5, R200, R12, R235, 0x2, P6 ;  /* 0x0000000cc805a211 */ /* 0x000fe400030f14eb */
[----:B--2---:R-:W-:-:S03]  /*aff0*/  @!P1 LEA R6, P3, R199, R11, 0x2 ;  /* 0x0000000bc7069211 */ /* 0x004fc600078610ff */
[----:B------:R2:W-:Y:S01]  /*b000*/  @!P2 ST.E.64 desc[UR40][R4.64], R104 ;  /* 0x000000680400a985 */ /* 0x0005e2000c101b28 */
[-C--:B------:R-:W-:Y:S02]  /*b010*/  @!P1 LEA.HI.X R7, R199, R12.reuse, R234, 0x2, P3 ;  /* 0x0000000cc7079211 */ /* 0x080fe400018f14ea */
[----:B------:R-:W-:Y:S02]  /*b020*/  ISETP.GE.AND P3, PT, R195, UR4, PT ;  /* 0x00000004c3007c0c */ /* 0x000fe4000bf66270 */
[CC--:B-1----:R-:W-:Y:S01]  /*b030*/  @!P0 LEA R8, P6, R198.reuse, R11.reuse, 0x2 ;  /* 0x0000000bc6088211 */ /* 0x0c2fe200078c10ff */
[----:B------:R1:W-:Y:S03]  /*b040*/  @!P1 ST.E.64 desc[UR40][R6.64], R108 ;  /* 0x0000006c06009985 */ /* 0x0003e6000c101b28 */
[----:B------:R-:W-:Y:S02]  /*b050*/  @!P0 LEA.HI.X R9, R198, R12, R233, 0x2, P6 ;  /* 0x0000000cc6098211 */ /* 0x000fe400030f14e9 */
[----:B--2---:R-:W-:-:S03]  /*b060*/  @!P5 LEA R4, P1, R197, R11, 0x2 ;  /* 0x0000000bc504d211 */ /* 0x004fc600078210ff */
[----:B------:R2:W-:Y:S01]  /*b070*/  @!P0 ST.E.64 desc[UR40][R8.64], R112 ;  /* 0x0000007008008985 */ /* 0x0005e2000c101b28 */
[----:B------:R-:W-:Y:S02]  /*b080*/  ISETP.GE.AND P0, PT, R194, UR4, PT ;  /* 0x00000004c2007c0c */ /* 0x000fe4000bf06270 */
[-C--:B------:R-:W-:Y:S02]  /*b090*/  @!P5 LEA.HI.X R5, R197, R12.reuse, R232, 0x2, P1 ;  /* 0x0000000cc505d211 */ /* 0x080fe400008f14e8 */
[----:B------:R-:W-:Y:S02]  /*b0a0*/  ISETP.GE.AND P1, PT, R193, UR4, PT ;  /* 0x00000004c1007c0c */ /* 0x000fe4000bf26270 */
[C---:B-1----:R-:W-:Y:S01]  /*b0b0*/  @!P4 LEA R6, P2, R196.reuse, R11, 0x2 ;  /* 0x0000000bc406c211 */ /* 0x042fe200078410ff */
[----:B------:R1:W-:Y:S03]  /*b0c0*/  @!P5 ST.E.64 desc[UR40][R4.64], R116 ;  /* 0x000000740400d985 */ /* 0x0003e6000c101b28 */
[----:B------:R-:W-:-:S02]  /*b0d0*/  @!P4 LEA.HI.X R7, R196, R12, R231, 0x2, P2 ;  /* 0x0000000cc407c211 */ /* 0x000fc400010f14e7 */
[----:B------:R-:W-:Y:S02]  /*b0e0*/  ISETP.GE.AND P2, PT, R190, UR4, PT ;  /* 0x00000004be007c0c */ /* 0x000fe4000bf46270 */
[CC--:B--2---:R-:W-:Y:S01]  /*b0f0*/  @!P3 LEA R8, P6, R195.reuse, R11.reuse, 0x2 ;  /* 0x0000000bc308b211 */ /* 0x0c4fe200078c10ff */
[----:B------:R2:W-:Y:S01]  /*b100*/  @!P4 ST.E.64 desc[UR40][R6.64], R120 ;  /* 0x000000780600c985 */ /* 0x0005e2000c101b28 */
[----:B------:R-:W-:Y:S02]  /*b110*/  ISETP.GE.AND P4, PT, R192, UR4, PT ;  /* 0x00000004c0007c0c */ /* 0x000fe4000bf86270 */
[----:B------:R-:W-:Y:S02]  /*b120*/  @!P3 LEA.HI.X R9, R195, R12, R230, 0x2, P6 ;  /* 0x0000000cc309b211 */ /* 0x000fe400030f14e6 */
[----:B-1----:R-:W-:-:S03]  /*b130*/  @!P0 LEA R4, P5, R194, R11, 0x2 ;  /* 0x0000000bc2048211 */ /* 0x002fc600078a10ff */
[----:B------:R1:W-:Y:S01]  /*b140*/  @!P3 ST.E.64 desc[UR40][R8.64], R124 ;  /* 0x0000007c0800b985 */ /* 0x0003e2000c101b28 */
[----:B------:R-:W-:Y:S02]  /*b150*/  ISETP.GE.AND P3, PT, R191, UR4, PT ;  /* 0x00000004bf007c0c */ /* 0x000fe4000bf66270 */
[-C--:B------:R-:W-:Y:S02]  /*b160*/  @!P0 LEA.HI.X R5, R194, R12.reuse, R229, 0x2, P5 ;  /* 0x0000000cc2058211 */ /* 0x080fe400028f14e5 */
[----:B------:R-:W-:Y:S02]  /*b170*/  ISETP.GE.AND P5, PT, R189, UR4, PT ;  /* 0x00000004bd007c0c */ /* 0x000fe4000bfa6270 */
[C---:B--2---:R-:W-:Y:S01]  /*b180*/  @!P1 LEA R6, P6, R193.reuse, R11, 0x2 ;  /* 0x0000000bc1069211 */ /* 0x044fe200078c10ff */
[----:B------:R2:W-:Y:S03]  /*b190*/  @!P0 ST.E.64 desc[UR40][R4.64], R128 ;  /* 0x0000008004008985 */ /* 0x0005e6000c101b28 */
[----:B------:R-:W-:-:S03]  /*b1a0*/  @!P1 LEA.HI.X R7, R193, R12, R228, 0x2, P6 ;  /* 0x0000000cc1079211 */ /* 0x000fc600030f14e4 */
[CC--:B-1----:R-:W-:Y:S02]  /*b1b0*/  @!P3 LEA R8, P6, R191.reuse, R11.reuse, 0x2 ;  /* 0x0000000bbf08b211 */ /* 0x0c2fe400078c10ff */
[----:B------:R1:W-:Y:S02]  /*b1c0*/  @!P1 ST.E.64 desc[UR40][R6.64], R132 ;  /* 0x0000008406009985 */ /* 0x0003e4000c101b28 */
[----:B------:R-:W-:Y:S02]  /*b1d0*/  @!P3 LEA.HI.X R9, R191, R12, R226, 0x2, P6 ;  /* 0x0000000cbf09b211 */ /* 0x000fe400030f14e2 */
[----:B--2---:R-:W-:-:S04]  /*b1e0*/  @!P4 LEA R4, P0, R192, R11, 0x2 ;  /* 0x0000000bc004c211 */ /* 0x004fc800078010ff */
[-C--:B------:R-:W-:Y:S02]  /*b1f0*/  @!P4 LEA.HI.X R5, R192, R12.reuse, R227, 0x2, P0 ;  /* 0x0000000cc005c211 */ /* 0x080fe400000f14e3 */
[CC--:B------:R-:W-:Y:S02]  /*b200*/  @!P5 LEA R14, P0, R189.reuse, R11.reuse, 0x2 ;  /* 0x0000000bbd0ed211 */ /* 0x0c0fe400078010ff */
[C---:B-1----:R-:W-:Y:S01]  /*b210*/  @!P2 LEA R6, P1, R190.reuse, R11, 0x2 ;  /* 0x0000000bbe06a211 */ /* 0x042fe200078210ff */
[----:B------:R3:W-:Y:S01]  /*b220*/  @!P4 ST.E.64 desc[UR40][R4.64], R136 ;  /* 0x000000880400c985 */ /* 0x0007e2000c101b28 */
[-C--:B------:R-:W-:Y:S02]  /*b230*/  @!P5 LEA.HI.X R15, R189, R12.reuse, R224, 0x2, P0 ;  /* 0x0000000cbd0fd211 */ /* 0x080fe400000f14e0 */
[----:B------:R-:W-:Y:S01]  /*b240*/  @!P2 LEA.HI.X R7, R190, R12, R225, 0x2, P1 ;  /* 0x0000000cbe07a211 */ /* 0x000fe200008f14e1 */
[----:B------:R3:W-:Y:S04]  /*b250*/  @!P3 ST.E.64 desc[UR40][R8.64], R140 ;  /* 0x0000008c0800b985 */ /* 0x0007e8000c101b28 */
[----:B------:R3:W-:Y:S04]  /*b260*/  @!P2 ST.E.64 desc[UR40][R6.64], R144 ;  /* 0x000000900600a985 */ /* 0x0007e8000c101b28 */
[----:B------:R3:W-:Y:S02]  /*b270*/  @!P5 ST.E.64 desc[UR40][R14.64], R148 ;  /* 0x000000940e00d985 */ /* 0x0007e4000c101b28 */
.L_x_3418:
[----:B------:R-:W-:Y:S05]  /*b280*/  BSYNC B1 ;  /* 0x0000000000017941 */ /* 0x000fea0003800000 */
.L_x_3417:
[----:B------:R-:W-:Y:S01]  /*b290*/  VIADD R0, R0, 0x8 ;  /* 0x0000000800007836 */ /* 0x000fe20000000000 */
[----:B------:R4:W0:Y:S04]  /*b2a0*/  SHFL.IDX PT, R20, R10, 0x1, 0x1c1f ;  /* 0x003c1f000a147f89 */ /* 0x00082800000e0000 */
[----:B------:R-:W-:Y:S01]  /*b2b0*/  ISETP.GE.AND P0, PT, R0, UR8, PT ;  /* 0x0000000800007c0c */ /* 0x000fe2000bf06270 */
[----:B------:R4:W0:-:S12]  /*b2c0*/  SHFL.IDX PT, R24, R3, 0x1, 0x1c1f ;  /* 0x003c1f0003187f89 */ /* 0x00081800000e0000 */
[----:B----4-:R-:W-:Y:S05]  /*b2d0*/  @P0 BRA `(.L_x_3416) ;  /* 0x0000001800080947 */ /* 0x010fea0003800000 */
[----:B------:R-:W-:Y:S02]  /*b2e0*/  ULDC UR4, c[0x0][0xac8] ;  /* 0x0002b20000047ab9 */ /* 0x000fe40000000800 */
[----:B------:R-:W-:Y:S02]  /*b2f0*/  ISETP.GE.AND P4, PT, R17, UR4, PT ;  /* 0x0000000411007c0c */ /* 0x000fe4000bf86270 */
[----:B------:R-:W-:Y:S02]  /*b300*/  ISETP.GE.AND P2, PT, R219, UR4, PT ;  /* 0x00000004db007c0c */ /* 0x000fe4000bf46270 */
[----:B------:R-:W-:Y:S02]  /*b310*/  ISETP.GE.AND P1, PT, R218, UR4, PT ;  /* 0x00000004da007c0c */ /* 0x000fe4000bf26270 */
[----:B------:R-:W-:-:S07]  /*b320*/  ISETP.GE.AND P0, PT, R217, UR4, PT ;  /* 0x00000004d9007c0c */ /* 0x000fce000bf06270 */
[-C--:B0-----:R-:W-:Y:S02]  /*b330*/  @!P4 LEA R10, P3, R17, R24.reuse, 0x2 ;  /* 0x00000018110ac211 */ /* 0x081fe400078610ff */
[----:B---3--:R-:W-:Y:S02]  /*b340*/  @!P2 LEA R4, P6, R219, R24, 0x2 ;  /* 0x00000018db04a211 */ /* 0x008fe400078c10ff */
[----:B-1----:R-:W-:Y:S02]  /*b350*/  @!P4 LEA.HI.X R11, R17, R20, R167, 0x2, P3 ;  /* 0x00000014110bc211 */ /* 0x002fe400018f14a7 */
[----:B------:R-:W-:Y:S02]  /*b360*/  ISETP.GE.AND P3, PT, R216, UR4, PT ;  /* 0x00000004d8007c0c */ /* 0x000fe4000bf66270 */
[----:B------:R-:W-:Y:S01]  /*b370*/  @!P1 LEA R6, P5, R218, R24, 0x2 ;  /* 0x00000018da069211 */ /* 0x000fe200078a10ff */
[----:B------:R0:W-:Y:S01]  /*b380*/  @!P4 ST.E.64 desc[UR40][R10.64], R26 ;  /* 0x0000001a0a00c985 */ /* 0x0001e2000c101b28 */
[----:B------:R-:W-:-:S02]  /*b390*/  ISETP.GE.AND P4, PT, R215, UR4, PT ;  /* 0x00000004d7007c0c */ /* 0x000fc4000bf86270 */
[----:B------:R-:W-:Y:S02]  /*b3a0*/  @!P2 LEA.HI.X R5, R219, R20, R166, 0x2, P6 ;  /* 0x00000014db05a211 */ /* 0x000fe400030f14a6 */
[C---:B------:R-:W-:Y:S02]  /*b3b0*/  @!P0 LEA R8, P6, R217.reuse, R24, 0x2 ;  /* 0x00000018d9088211 */ /* 0x040fe400078c10ff */
[-C--:B------:R-:W-:Y:S01]  /*b3c0*/  @!P1 LEA.HI.X R7, R218, R20.reuse, R165, 0x2, P5 ;  /* 0x00000014da079211 */ /* 0x080fe200028f14a5 */
[----:B------:R1:W-:Y:S01]  /*b3d0*/  @!P2 ST.E.64 desc[UR40][R4.64], R30 ;  /* 0x0000001e0400a985 */ /* 0x0003e2000c101b28 */
[----:B------:R-:W-:Y:S02]  /*b3e0*/  ISETP.GE.AND P5, PT, R214, UR4, PT ;  /* 0x00000004d6007c0c */ /* 0x000fe4000bfa6270 */
[----:B------:R-:W-:Y:S01]  /*b3f0*/  @!P0 LEA.HI.X R9, R217, R20, R13, 0x2, P6 ;  /* 0x00000014d9098211 */ /* 0x000fe200030f140d */
[----:B------:R3:W-:Y:S01]  /*b400*/  @!P1 ST.E.64 desc[UR40][R6.64], R34 ;  /* 0x0000002206009985 */ /* 0x0007e2000c101b28 */
[----:B0-----:R-:W-:-:S03]  /*b410*/  @!P3 LEA R10, P1, R216, R24, 0x2 ;  /* 0x00000018d80ab211 */ /* 0x001fc600078210ff */
[----:B------:R0:W-:Y:S01]  /*b420*/  @!P0 ST.E.64 desc[UR40][R8.64], R38 ;  /* 0x0000002608008985 */ /* 0x0001e2000c101b28 */
[----:B------:R-:W-:Y:S02]  /*b430*/  ISETP.GE.AND P0, PT, R213, UR4, PT ;  /* 0x00000004d5007c0c */ /* 0x000fe4000bf06270 */
[C---:B--2---:R-:W-:Y:S02]  /*b440*/  @!P4 LEA R12, P2, R215.reuse, R24, 0x2 ;  /* 0x00000018d70cc211 */ /* 0x044fe400078410ff */
[-C--:B------:R-:W-:Y:S02]  /*b450*/  @!P3 LEA.HI.X R11, R216, R20.reuse, R164, 0x2, P1 ;  /* 0x00000014d80bb211 */ /* 0x080fe400008f14a4 */
[----:B------:R-:W-:Y:S02]  /*b460*/  ISETP.GE.AND P1, PT, R212, UR4, PT ;  /* 0x00000004d4007c0c */ /* 0x000fe4000bf26270 */
[----:B------:R-:W-:Y:S01]  /*b470*/  @!P4 LEA.HI.X R13, R215, R20, R163, 0x2, P2 ;  /* 0x00000014d70dc211 */ /* 0x000fe200010f14a3 */
[----:B------:R2:W-:Y:S01]  /*b480*/  @!P3 ST.E.64 desc[UR40][R10.64], R42 ;  /* 0x0000002a0a00b985 */ /* 0x0005e2000c101b28 */
[----:B------:R-:W-:-:S02]  /*b490*/  ISETP.GE.AND P2, PT, R211, UR4, PT ;  /* 0x00000004d3007c0c */ /* 0x000fc4000bf46270 */
[----:B------:R-:W-:Y:S01]  /*b4a0*/  @!P5 LEA R14, P6, R214, R24, 0x2 ;  /* 0x00000018d60ed211 */ /* 0x000fe200078c10ff */
[----:B------:R4:W-:Y:S01]  /*b4b0*/  @!P4 ST.E.64 desc[UR40][R12.64], R46 ;  /* 0x0000002e0c00c985 */ /* 0x0009e2000c101b28 */
[----:B------:R-:W-:Y:S02]  /*b4c0*/  ISETP.GE.AND P3, PT, R210, UR4, PT ;  /* 0x00000004d2007c0c */ /* 0x000fe4000bf66270 */
[----:B------:R-:W-:Y:S02]  /*b4d0*/  @!P5 LEA.HI.X R15, R214, R20, R162, 0x2, P6 ;  /* 0x00000014d60fd211 */ /* 0x000fe400030f14a2 */
[-C--:B-1----:R-:W-:Y:S02]  /*b4e0*/  @!P0 LEA R4, P6, R213, R24.reuse, 0x2 ;  /* 0x00000018d5048211 */ /* 0x082fe400078c10ff */
[----:B------:R-:W-:Y:S01]  /*b4f0*/  ISETP.GE.AND P4, PT, R209, UR4, PT ;  /* 0x00000004d1007c0c */ /* 0x000fe2000bf86270 */
[----:B------:R1:W-:Y:S01]  /*b500*/  @!P5 ST.E.64 desc[UR40][R14.64], R50 ;  /* 0x000000320e00d985 */ /* 0x0003e2000c101b28 */
[----:B---3--:R-:W-:-:S02]  /*b510*/  @!P1 LEA R6, P5, R212, R24, 0x2 ;  /* 0x00000018d4069211 */ /* 0x008fc400078a10ff */
[----:B------:R-:W-:Y:S02]  /*b520*/  @!P0 LEA.HI.X R5, R213, R20, R161, 0x2, P6 ;  /* 0x00000014d5058211 */ /* 0x000fe400030f14a1 */
[C---:B0-----:R-:W-:Y:S02]  /*b530*/  @!P2 LEA R8, P6, R211.reuse, R24, 0x2 ;  /* 0x00000018d308a211 */ /* 0x041fe400078c10ff */
[-C--:B------:R-:W-:Y:S01]  /*b540*/  @!P1 LEA.HI.X R7, R212, R20.reuse, R160, 0x2, P5 ;  /* 0x00000014d4079211 */ /* 0x080fe200028f14a0 */
[----:B------:R0:W-:Y:S01]  /*b550*/  @!P0 ST.E.64 desc[UR40][R4.64], R54 ;  /* 0x0000003604008985 */ /* 0x0001e2000c101b28 */
[----:B------:R-:W-:Y:S02]  /*b560*/  ISETP.GE.AND P5, PT, R208, UR4, PT ;  /* 0x00000004d0007c0c */ /* 0x000fe4000bfa6270 */
[----:B------:R-:W-:Y:S01]  /*b570*/  @!P2 LEA.HI.X R9, R211, R20, R159, 0x2, P6 ;  /* 0x00000014d309a211 */ /* 0x000fe200030f149f */
[----:B------:R3:W-:Y:S01]  /*b580*/  @!P1 ST.E.64 desc[UR40][R6.64], R58 ;  /* 0x0000003a06009985 */ /* 0x0007e2000c101b28 */
[----:B------:R-:W-:-:S02]  /*b590*/  ISETP.GE.AND P0, PT, R207, UR4, PT ;  /* 0x00000004cf007c0c */ /* 0x000fc4000bf06270 */
[-C--:B--2---:R-:W-:Y:S01]  /*b5a0*/  @!P3 LEA R10, P6, R210, R24.reuse, 0x2 ;  /* 0x00000018d20ab211 */ /* 0x084fe200078c10ff */
[----:B------:R2:W-:Y:S01]  /*b5b0*/  @!P2 ST.E.64 desc[UR40][R8.64], R62 ;  /* 0x0000003e0800a985 */ /* 0x0005e2000c101b28 */
[C---:B----4-:R-:W-:Y:S02]  /*b5c0*/  @!P4 LEA R12, P2, R209.reuse, R24, 0x2 ;  /* 0x00000018d10cc211 */ /* 0x050fe400078410ff */
[----:B------:R-:W-:Y:S02]  /*b5d0*/  ISETP.GE.AND P1, PT, R206, UR4, PT ;  /* 0x00000004ce007c0c */ /* 0x000fe4000bf26270 */
[-C--:B------:R-:W-:Y:S02]  /*b5e0*/  @!P3 LEA.HI.X R11, R210, R20.reuse, R158, 0x2, P6 ;  /* 0x00000014d20bb211 */ /* 0x080fe400030f149e */
[----:B------:R-:W-:Y:S02]  /*b5f0*/  @!P4 LEA.HI.X R13, R209, R20, R157, 0x2, P2 ;  /* 0x00000014d10dc211 */ /* 0x000fe400010f149d */
[----:B------:R-:W-:Y:S01]  /*b600*/  ISETP.GE.AND P2, PT, R205, UR4, PT ;  /* 0x00000004cd007c0c */ /* 0x000fe2000bf46270 */
[----:B------:R-:W-:Y:S01]  /*b610*/  @!P3 ST.E.64 desc[UR40][R10.64], R66 ;  /* 0x000000420a00b985 */ /* 0x000fe2000c101b28 */
[----:B-1----:R-:W-:-:S03]  /*b620*/  @!P5 LEA R14, P6, R208, R24, 0x2 ;  /* 0x00000018d00ed211 */ /* 0x002fc600078c10ff */
[----:B------:R1:W-:Y:S01]  /*b630*/  @!P4 ST.E.64 desc[UR40][R12.64], R70 ;  /* 0x000000460c00c985 */ /* 0x0003e2000c101b28 */
[----:B------:R-:W-:Y:S02]  /*b640*/  @!P5 LEA.HI.X R15, R208, R20, R156, 0x2, P6 ;  /* 0x00000014d00fd211 */ /* 0x000fe400030f149c */
[CC--:B0-----:R-:W-:Y:S02]  /*b650*/  @!P0 LEA R4, P4, R207.reuse, R24.reuse, 0x2 ;  /* 0x00000018cf048211 */ /* 0x0c1fe400078810ff */
[----:B---3--:R-:W-:Y:S01]  /*b660*/  @!P1 LEA R6, P3, R206, R24, 0x2 ;  /* 0x00000018ce069211 */ /* 0x008fe200078610ff */
[----:B------:R0:W-:Y:S01]  /*b670*/  @!P5 ST.E.64 desc[UR40][R14.64], R74 ;  /* 0x0000004a0e00d985 */ /* 0x0001e2000c101b28 */
[----:B------:R-:W-:Y:S02]  /*b680*/  @!P0 LEA.HI.X R5, R207, R20, R155, 0x2, P4 ;  /* 0x00000014cf058211 */ /* 0x000fe400020f149b */
[----:B------:R-:W-:Y:S02]  /*b690*/  ISETP.GE.AND P4, PT, R203, UR4, PT ;  /* 0x00000004cb007c0c */ /* 0x000fe4000bf86270 */
[----:B------:R-:W-:Y:S01]  /*b6a0*/  ISETP.GE.AND P5, PT, R204, UR4, PT ;  /* 0x00000004cc007c0c */ /* 0x000fe2000bfa6270 */
[----:B------:R3:W-:Y:S01]  /*b6b0*/  @!P0 ST.E.64 desc[UR40][R4.64], R78 ;  /* 0x0000004e04008985 */ /* 0x0007e2000c101b28 */
[----:B--2---:R-:W-:-:S02]  /*b6c0*/  @!P2 LEA R8, P6, R205, R24, 0x2 ;  /* 0x00000018cd08a211 */ /* 0x004fc400078c10ff */
[-C--:B------:R-:W-:Y:S02]  /*b6d0*/  @!P1 LEA.HI.X R7, R206, R20.reuse, R154, 0x2, P3 ;  /* 0x00000014ce079211 */ /* 0x080fe400018f149a */
[----:B------:R-:W-:Y:S02]  /*b6e0*/  ISETP.GE.AND P3, PT, R202, UR4, PT ;  /* 0x00000004ca007c0c */ /* 0x000fe4000bf66270 */
[----:B------:R-:W-:Y:S01]  /*b6f0*/  @!P2 LEA.HI.X R9, R205, R20, R153, 0x2, P6 ;  /* 0x00000014cd09a211 */ /* 0x000fe200030f1499 */
[----:B------:R2:W-:Y:S01]  /*b700*/  @!P1 ST.E.64 desc[UR40][R6.64], R82 ;  /* 0x0000005206009985 */ /* 0x0005e2000c101b28 */
[----:B------:R-:W-:Y:S02]  /*b710*/  ISETP.GE.AND P1, PT, R200, UR4, PT ;  /* 0x00000004c8007c0c */ /* 0x000fe4000bf26270 */
[----:B-1----:R-:W-:Y:S01]  /*b720*/  @!P4 LEA R12, P0, R203, R24, 0x2 ;  /* 0x00000018cb0cc211 */ /* 0x002fe200078010ff */
[----:B------:R1:W-:Y:S01]  /*b730*/  @!P2 ST.E.64 desc[UR40][R8.64], R86 ;  /* 0x000000560800a985 */ /* 0x0003e2000c101b28 */
[----:B------:R-:W-:-:S02]  /*b740*/  ISETP.GE.AND P2, PT, R201, UR4, PT ;  /* 0x00000004c9007c0c */ /* 0x000fc4000bf46270 */
[C---:B------:R-:W-:Y:S02]  /*b750*/  @!P5 LEA R10, P6, R204.reuse, R24, 0x2 ;  /* 0x00000018cc0ad211 */ /* 0x040fe400078c10ff */
[-C--:B------:R-:W-:Y:S02]  /*b760*/  @!P4 LEA.HI.X R13, R203, R20.reuse, R21, 0x2, P0 ;  /* 0x00000014cb0dc211 */ /* 0x080fe400000f1415 */
[----:B------:R-:W-:Y:S02]  /*b770*/  @!P5 LEA.HI.X R11, R204, R20, R152, 0x2, P6 ;  /* 0x00000014cc0bd211 */ /* 0x000fe400030f1498 */
[----:B------:R-:W-:Y:S02]  /*b780*/  ISETP.GE.AND P0, PT, R199, UR4, PT ;  /* 0x00000004c7007c0c */ /* 0x000fe4000bf06270 */
[----:B0-----:R-:W-:Y:S01]  /*b790*/  @!P3 LEA R14, P6, R202, R24, 0x2 ;  /* 0x00000018ca0eb211 */ /* 0x001fe200078c10ff */
[----:B------:R0:W-:Y:S01]  /*b7a0*/  @!P5 ST.E.64 desc[UR40][R10.64], R90 ;  /* 0x0000005a0a00d985 */ /* 0x0001e2000c101b28 */
[----:B------:R-:W-:-:S02]  /*b7b0*/  ISETP.GE.AND P5, PT, R198, UR4, PT ;  /* 0x00000004c6007c0c */ /* 0x000fc4000bfa6270 */
[----:B------:R-:W-:Y:S01]  /*b7c0*/  @!P3 LEA.HI.X R15, R202, R20, R237, 0x2, P6 ;  /* 0x00000014ca0fb211 */ /* 0x000fe200030f14ed */
[----:B------:R4:W-:Y:S01]  /*b7d0*/  @!P4 ST.E.64 desc[UR40][R12.64], R94 ;  /* 0x0000005e0c00c985 */ /* 0x0009e2000c101b28 */
[-C--:B---3--:R-:W-:Y:S02]  /*b7e0*/  @!P2 LEA R4, P6, R201, R24.reuse, 0x2 ;  /* 0x00000018c904a211 */ /* 0x088fe400078c10ff */
[----:B------:R-:W-:Y:S01]  /*b7f0*/  ISETP.GE.AND P4, PT, R197, UR4, PT ;  /* 0x00000004c5007c0c */ /* 0x000fe2000bf86270 */
[----:B------:R3:W-:Y:S01]  /*b800*/  @!P3 ST.E.64 desc[UR40][R14.64], R98 ;  /* 0x000000620e00b985 */ /* 0x0007e2000c101b28 */
[----:B--2---:R-:W-:Y:S02]  /*b810*/  @!P1 LEA R6, P3, R200, R24, 0x2 ;  /* 0x00000018c8069211 */ /* 0x004fe400078610ff */
[----:B------:R-:W-:Y:S02]  /*b820*/  @!P2 LEA.HI.X R5, R201, R20, R236, 0x2, P6 ;  /* 0x00000014c905a211 */ /* 0x000fe400030f14ec */
[----:B-1----:R-:W-:-:S02]  /*b830*/  @!P0 LEA R8, P6, R199, R24, 0x2 ;  /* 0x00000018c7088211 */ /* 0x002fc400078c10ff */
[-C--:B------:R-:W-:Y:S01]  /*b840*/  @!P1 LEA.HI.X R7, R200, R20.reuse, R235, 0x2, P3 ;  /* 0x00000014c8079211 */ /* 0x080fe200018f14eb */
[----:B------:R1:W-:Y:S01]  /*b850*/  @!P2 ST.E.64 desc[UR40][R4.64], R102 ;  /* 0x000000660400a985 */ /* 0x0003e2000c101b28 */
[----:B------:R-:W-:Y:S02]  /*b860*/  ISETP.GE.AND P3, PT, R196, UR4, PT ;  /* 0x00000004c4007c0c */ /* 0x000fe4000bf66270 */
[----:B------:R-:W-:Y:S01]  /*b870*/  @!P0 LEA.HI.X R9, R199, R20, R234, 0x2, P6 ;  /* 0x00000014c7098211 */ /* 0x000fe200030f14ea */
[----:B------:R2:W-:Y:S01]  /*b880*/  @!P1 ST.E.64 desc[UR40][R6.64], R106 ;  /* 0x0000006a06009985 */ /* 0x0005e2000c101b28 */
[-C--:B0-----:R-:W-:Y:S02]  /*b890*/  @!P5 LEA R10, P1, R198, R24.reuse, 0x2 ;  /* 0x00000018c60ad211 */ /* 0x081fe400078210ff */
[----:B----4-:R-:W-:Y:S01]  /*b8a0*/  @!P4 LEA R12, P2, R197, R24, 0x2 ;  /* 0x00000018c50cc211 */ /* 0x010fe200078410ff */
[----:B------:R0:W-:Y:S01]  /*b8b0*/  @!P0 ST.E.64 desc[UR40][R8.64], R110 ;  /* 0x0000006e08008985 */ /* 0x0001e2000c101b28 */
[----:B------:R-:W-:-:S02]  /*b8c0*/  ISETP.GE.AND P0, PT, R195, UR4, PT ;  /* 0x00000004c3007c0c */ /* 0x000fc4000bf06270 */
[----:B------:R-:W-:Y:S02]  /*b8d0*/  @!P5 LEA.HI.X R11, R198, R20, R233, 0x2, P1 ;  /* 0x00000014c60bd211 */ /* 0x000fe400008f14e9 */
[----:B------:R-:W-:Y:S02]  /*b8e0*/  ISETP.GE.AND P1, PT, R194, UR4, PT ;  /* 0x00000004c2007c0c */ /* 0x000fe4000bf26270 */
[C---:B---3--:R-:W-:Y:S01]  /*b8f0*/  @!P3 LEA R14, P6, R196.reuse, R24, 0x2 ;  /* 0x00000018c40eb211 */ /* 0x048fe200078c10ff */
[----:B------:R3:W-:Y:S01]  /*b900*/  @!P5 ST.E.64 desc[UR40][R10.64], R114 ;  /* 0x000000720a00d985 */ /* 0x0007e2000c101b28 */
[-C--:B------:R-:W-:Y:S02]  /*b910*/  @!P4 LEA.HI.X R13, R197, R20.reuse, R232, 0x2, P2 ;  /* 0x00000014c50dc211 */ /* 0x080fe400010f14e8 */
[----:B------:R-:W-:Y:S02]  /*b920*/  @!P3 LEA.HI.X R15, R196, R20, R231, 0x2, P6 ;  /* 0x00000014c40fb211 */ /* 0x000fe400030f14e7 */
[----:B------:R-:W-:Y:S01]  /*b930*/  ISETP.GE.AND P2, PT, R191, UR4, PT ;  /* 0x00000004bf007c0c */ /* 0x000fe2000bf46270 */
[----:B------:R4:W-:Y:S01]  /*b940*/  @!P4 ST.E.64 desc[UR40][R12.64], R118 ;  /* 0x000000760c00c985 */ /* 0x0009e2000c101b28 */
[----:B------:R-:W-:-:S02]  /*b950*/  ISETP.GE.AND P4, PT, R193, UR4, PT ;  /* 0x00000004c1007c0c */ /* 0x000fc4000bf86270 */
[C---:B-1----:R-:W-:Y:S01]  /*b960*/  @!P0 LEA R4, P5, R195.reuse, R24, 0x2 ;  /* 0x00000018c3048211 */ /* 0x042fe200078a10ff */
[----:B------:R1:W-:Y:S01]  /*b970*/  @!P3 ST.E.64 desc[UR40][R14.64], R122 ;  /* 0x0000007a0e00b985 */ /* 0x0003e2000c101b28 */
[----:B------:R-:W-:Y:S02]  /*b980*/  ISETP.GE.AND P3, PT, R192, UR4, PT ;  /* 0x00000004c0007c0c */ /* 0x000fe4000bf66270 */
[----:B------:R-:W-:Y:S02]  /*b990*/  @!P0 LEA.HI.X R5, R195, R20, R230, 0x2, P5 ;  /* 0x00000014c3058211 */ /* 0x000fe400028f14e6 */
[----:B------:R-:W-:Y:S02]  /*b9a0*/  ISETP.GE.AND P5, PT, R190, UR4, PT ;  /* 0x00000004be007c0c */ /* 0x000fe4000bfa6270 */
[-C--:B--2---:R-:W-:Y:S01]  /*b9b0*/  @!P1 LEA R6, P6, R194, R24.reuse, 0x2 ;  /* 0x00000018c2069211 */ /* 0x084fe200078c10ff */
[----:B------:R2:W-:Y:S02]  /*b9c0*/  @!P0 ST.E.64 desc[UR40][R4.64], R126 ;  /* 0x0000007e04008985 */ /* 0x0005e4000c101b28 */
[----:B0-----:R-:W-:-:S02]  /*b9d0*/  @!P4 LEA R8, P0, R193, R24, 0x2 ;  /* 0x00000018c108c211 */ /* 0x001fc400078010ff */
[----:B------:R-:W-:Y:S02]  /*b9e0*/  @!P1 LEA.HI.X R7, R194, R20, R229, 0x2, P6 ;  /* 0x00000014c2079211 */ /* 0x000fe400030f14e5 */
[----:B---3--:R-:W-:Y:S02]  /*b9f0*/  @!P3 LEA R10, P6, R192, R24, 0x2 ;  /* 0x00000018c00ab211 */ /* 0x008fe400078c10ff */
[----:B------:R-:W-:Y:S01]  /*ba00*/  @!P4 LEA.HI.X R9, R193, R20, R228, 0x2, P0 ;  /* 0x00000014c109c211 */ /* 0x000fe200000f14e4 */
[----:B------:R2:W-:Y:S01]  /*ba10*/  @!P1 ST.E.64 desc[UR40][R6.64], R130 ;  /* 0x0000008206009985 */ /* 0x0005e2000c101b28 */
[-C--:B----4-:R-:W-:Y:S02]  /*ba20*/  @!P2 LEA R12, P1, R191, R24.reuse, 0x2 ;  /* 0x00000018bf0ca211 */ /* 0x090fe400078210ff */
[----:B-1----:R-:W-:Y:S01]  /*ba30*/  @!P5 LEA R14, P0, R190, R24, 0x2 ;  /* 0x00000018be0ed211 */ /* 0x002fe200078010ff */
[----:B------:R2:W-:Y:S01]  /*ba40*/  @!P4 ST.E.64 desc[UR40][R8.64], R134 ;  /* 0x000000860800c985 */ /* 0x0005e2000c101b28 */
[----:B------:R-:W-:-:S02]  /*ba50*/  @!P3 LEA.HI.X R11, R192, R20, R227, 0x2, P6 ;  /* 0x00000014c00bb211 */ /* 0x000fc400030f14e3 */
[-C--:B------:R-:W-:Y:S02]  /*ba60*/  @!P2 LEA.HI.X R13, R191, R20.reuse, R226, 0x2, P1 ;  /* 0x00000014bf0da211 */ /* 0x080fe400008f14e2 */
[----:B------:R-:W-:Y:S01]  /*ba70*/  @!P5 LEA.HI.X R15, R190, R20, R225, 0x2, P0 ;  /* 0x00000014be0fd211 */ /* 0x000fe200000f14e1 */
[----:B------:R2:W-:Y:S01]  /*ba80*/  @!P3 ST.E.64 desc[UR40][R10.64], R138 ;  /* 0x0000008a0a00b985 */ /* 0x0005e2000c101b28 */
[----:B------:R-:W-:-:S03]  /*ba90*/  ISETP.GE.AND P0, PT, R189, UR4, PT ;  /* 0x00000004bd007c0c */ /* 0x000fc6000bf06270 */
[----:B------:R2:W-:Y:S04]  /*baa0*/  @!P2 ST.E.64 desc[UR40][R12.64], R142 ;  /* 0x0000008e0c00a985 */ /* 0x0005e8000c101b28 */
[----:B------:R2:W-:Y:S06]  /*bab0*/  @!P5 ST.E.64 desc[UR40][R14.64], R146 ;  /* 0x000000920e00d985 */ /* 0x0005ec000c101b28 */
[----:B------:R-:W-:Y:S05]  /*bac0*/  @P0 BRA `(.L_x_3416) ;  /* 0x00000010000c0947 */ /* 0x000fea0003800000 */
[----:B--2---:R-:W-:-:S04]  /*bad0*/  LEA R4, P0, R189, R24, 0x2 ;  /* 0x00000018bd047211 */ /* 0x004fc800078010ff */
[----:B------:R-:W-:-:S05]  /*bae0*/  LEA.HI.X R5, R189, R20, R224, 0x2, P0 ;  /* 0x00000014bd057211 */ /* 0x000fca00000f14e0 */
[----:B------:R0:W-:Y:S01]  /*baf0*/  ST.E.64 desc[UR40][R4.64], R150 ;  /* 0x0000009604007985 */ /* 0x0001e2000c101b28 */
[----:B------:R-:W-:Y:S05]  /*bb00*/  BRA `(.L_x_3416) ;  /* 0x0000000c00fc7947 */ /* 0x000fea0003800000 */
.L_x_3410:
[----:B------:R-:W-:Y:S02]  /*bb10*/  ULDC.64 UR8, c[0x0][0xc00] ;  /* 0x0003000000087ab9 */ /* 0x000fe40000000a00 */
[----:B------:R-:W-:-:S04]  /*bb20*/  UISETP.NE.U32.AND UP0, UPT, UR8, URZ, UPT ;  /* 0x0000003f0800728c */ /* 0x000fc8000bf05070 */
[----:B------:R-:W-:-:S03]  /*bb30*/  UISETP.NE.AND.EX UP0, UPT, UR9, URZ, UPT, UP0 ;  /* 0x0000003f0900728c */ /* 0x000fc6000bf05300 */
[----:B------:R-:W-:Y:S02]  /*bb40*/  ULDC.64 UR8, c[0x0][0xc00] ;  /* 0x0003000000087ab9 */ /* 0x000fe40000000a00 */
[----:B------:R-:W-:Y:S01]  /*bb50*/  UIMAD.WIDE UR8, UR39, 0x4, UR8 ;  /* 0x00000004270878a5 */ /* 0x000fe2000f8e0208 */
[----:B------:R-:W-:-:S05]  /*bb60*/  PLOP3.LUT P1, PT, PT, PT, UP0, 0x80, 0x0 ;  /* 0x000000000000781c */ /* 0x000fca0003f2f008 */
[----:B------:R-:W-:Y:S02]  /*bb70*/  IMAD.U32 R4, RZ, RZ, UR8 ;  /* 0x00000008ff047e24 */ /* 0x000fe4000f8e00ff */
[----:B------:R-:W-:Y:S01]  /*bb80*/  IMAD.U32 R5, RZ, RZ, UR9 ;  /* 0x00000009ff057e24 */ /* 0x000fe2000f8e00ff */
[----:B------:R-:W-:Y:S02]  /*bb90*/  ULDC.64 UR8, c[0x0][0xc08] ;  /* 0x0003020000087ab9 */ /* 0x000fe40000000a00 */
[----:B------:R-:W-:-:S03]  /*bba0*/  UISETP.NE.U32.AND UP1, UPT, UR8, URZ, UPT ;  /* 0x0000003f0800728c */ /* 0x000fc6000bf25070 */
[----:B------:R-:W2:Y:S01]  /*bbb0*/  @P1 LDG.E R8, desc[UR40][R4.64] ;  /* 0x0000002804081981 */ /* 0x000ea2000c1e1900 */
[----:B------:R-:W-:Y:S01]  /*bbc0*/  UISETP.NE.AND.EX UP1, UPT, UR9, URZ, UPT, UP1 ;  /* 0x0000003f0900728c */ /* 0x000fe2000bf25310 */
[----:B------:R-:W-:Y:S02]  /*bbd0*/  ULDC UR4, c[0x0][0xa88] ;  /* 0x0002a20000047ab9 */ /* 0x000fe40000000800 */
[----:B------:R-:W-:-:S03]  /*bbe0*/  IMAD.U32 R0, RZ, RZ, UR4 ;  /* 0x00000004ff007e24 */ /* 0x000fc6000f8e00ff */
[----:B------:R-:W-:-:S05]  /*bbf0*/  PLOP3.LUT P2, PT, PT, PT, UP1, 0x80, 0x0 ;  /* 0x000000000000781c */ /* 0x000fca0003f4f018 */
[----:B------:R-:W-:-:S04]  /*bc00*/  @UP1 ULEA UR8, UP2, UR39, UR8, 0x2 ;  /* 0x0000000827081291 */ /* 0x000fc8000f84103f */
[----:B------:R-:W-:Y:S02]  /*bc10*/  @UP1 ULEA.HI.X UR9, UR39, UR9, UR42, 0x2, UP2 ;  /* 0x0000000927091291 */ /* 0x000fe400090f142a */
[----:B------:R-:W-:-:S04]  /*bc20*/  IMAD.U32 R6, RZ, RZ, UR8 ;  /* 0x00000008ff067e24 */ /* 0x000fc8000f8e00ff */
[----:B------:R-:W-:-:S05]  /*bc30*/  IMAD.U32 R7, RZ, RZ, UR9 ;  /* 0x00000009ff077e24 */ /* 0x000fca000f8e00ff */
[----:B------:R0:W5:Y:S01]  /*bc40*/  @P2 LDG.E R0, desc[UR40][R6.64] ;  /* 0x0000002806002981 */ /* 0x000162000c1e1900 */
[----:B------:R-:W-:Y:S01]  /*bc50*/  UMOV UR4, URZ ;  /* 0x0000003f00047c82 */ /* 0x000fe20008000000 */
[----:B------:R-:W-:Y:S01]  /*bc60*/  UISETP.NE.AND UP1, UPT, UR46, URZ, UPT ;  /* 0x0000003f2e00728c */ /* 0x000fe2000bf25270 */
[----:B------:R-:W1:Y:S10]  /*bc70*/  S2R R3, SR_TID.X ;  /* 0x0000000000037919 */ /* 0x000e740000002100 */
[----:B------:R-:W-:Y:S01]  /*bc80*/  @!UP1 ULDC UR46, c[0x0][0xad4] ;  /* 0x0002b500002e9ab9 */ /* 0x000fe20000000800 */
[----:B--2---:R-:W-:Y:S01]  /*bc90*/  @P1 R2UR UR4, R8 ;  /* 0x00000000080412ca */ /* 0x004fe200000e0000 */
[----:B-1----:R-:W-:-:S05]  /*bca0*/  VIADD R8, R3, 0xffffff80 ;  /* 0xffffff8003087836 */ /* 0x002fca0000000000 */
[----:B------:R-:W-:-:S07]  /*bcb0*/  ISETP.GT.AND P0, PT, R8, 0x3f, PT ;  /* 0x0000003f0800780c */ /* 0x000fce0003f04270 */
[----:B------:R-:W-:Y:S01]  /*bcc0*/  USHF.R.S32.HI UR19, URZ, 0x1f, UR4 ;  /* 0x0000001f3f137899 */ /* 0x000fe20008011404 */
[----:B0-----:R-:W-:Y:S11]  /*bcd0*/  @P2 BRA `(.L_x_3419) ;  /* 0x0000000000102947 */ /* 0x001ff60003800000 */
[----:B------:R-:W-:Y:S05]  /*bce0*/  @!P1 BRA `(.L_x_3419) ;  /* 0x00000000000c9947 */ /* 0x000fea0003800000 */
[----:B------:R-:W2:Y:S04]  /*bcf0*/  LDG.E R3, desc[UR40][R4.64] ;  /* 0x0000002804037981 */ /* 0x000ea8000c1e1900 */
[----:B-----5:R-:W2:Y:S02]  /*bd00*/  LDG.E R0, desc[UR40][R4.64+0x4] ;  /* 0x0000042804007981 */ /* 0x020ea4000c1e1900 */
[----:B--2---:R-:W-:-:S07]  /*bd10*/  IMAD.IADD R0, R0, 0x1, -R3 ;  /* 0x0000000100007824 */ /* 0x004fce00078e0a03 */
.L_x_3419:
[----:B------:R-:W-:Y:S01]  /*bd20*/  USEL UR39, UR39, URZ, !UP0 ;  /* 0x0000003f27277287 */ /* 0x000fe2000c000000 */
[----:B------:R-:W-:Y:S01]  /*bd30*/  BSSY B1, `(.L_x_3420) ;  /* 0x0000039000017945 */ /* 0x000fe20003800000 */
[----:B------:R-:W-:-:S03]  /*bd40*/  USEL UR42, UR42, URZ, !UP0 ;  /* 0x0000003f2a2a7287 */ /* 0x000fc6000c000000 */
[----:B------:R-:W-:Y:S09]  /*bd50*/  @P0 BRA `(.L_x_3421) ;  /* 0x0000000000d80947 */ /* 0x000ff20003800000 */
[----:B------:R-:W0:Y:S01]  /*bd60*/  S2R R3, SR_TID.X ;  /* 0x0000000000037919 */ /* 0x000e220000002100 */
[----:B------:R-:W1:Y:S01]  /*bd70*/  LDC R9, c[0x0][0xbe8] ;  /* 0x0002fa00ff097b82 */ /* 0x000e620000000800 */
[----:B------:R-:W-:-:S04]  /*bd80*/  IMAD.U32 R4, RZ, RZ, UR43 ;  /* 0x0000002bff047e24 */ /* 0x000fc8000f8e00ff */
[----:B0-----:R-:W-:Y:S02]  /*bd90*/  IMAD R3, R4, 0x40, R3 ;  /* 0x0000004004037824 */ /* 0x001fe400078e0203 */
[----:B-1---5:R-:W-:Y:S02]  /*bda0*/  IMAD R4, R0, R9, RZ ;  /* 0x0000000900047224 */ /* 0x022fe400078e02ff */
[----:B------:R-:W-:-:S05]  /*bdb0*/  VIADD R6, R3, 0xffffff80 ;  /* 0xffffff8003067836 */ /* 0x000fca0000000000 */
[----:B------:R-:W-:-:S13]  /*bdc0*/  ISETP.GE.AND P0, PT, R6, R4, PT ;  /* 0x000000040600720c */ /* 0x000fda0003f06270 */
[----:B------:R-:W-:Y:S05]  /*bdd0*/  @P0 BRA `(.L_x_3421) ;  /* 0x0000000000b80947 */ /* 0x000fea0003800000 */
[----:B------:R-:W-:Y:S01]  /*bde0*/  ISETP.NE.AND P0, PT, R9, 0x1, PT ;  /* 0x000000010900780c */ /* 0x000fe20003f05270 */
[----:B------:R-:W-:Y:S01]  /*bdf0*/  UISETP.GT.AND UP0, UPT, UR46, 0x1, UPT ;  /* 0x000000012e00788c */ /* 0x000fe2000bf04270 */
[----:B------:R-:W-:-:S03]  /*be00*/  UMOV UR17, 0x9b8 ;  /* 0x000009b800117882 */ /* 0x000fc60000000000 */
[----:B------:R-:W-:Y:S02]  /*be10*/  USEL UR17, UR17, 0x978, UP0 ;  /* 0x0000097811117887 */ /* 0x000fe40008000000 */
[----:B------:R-:W-:-:S06]  /*be20*/  USEL UR16, UR45, URZ, UP0 ;  /* 0x0000003f2d107287 */ /* 0x000fcc0008000000 */
[----:B------:R-:W0:Y:S04]  /*be30*/  @P0 LDC R3, c[0x0][0xbec] ;  /* 0x0002fb00ff030b82 */ /* 0x000e280000000800 */
[----:B------:R-:W-:Y:S01]  /*be40*/  ULDC.64 UR8, c[0x0][UR17+0x218] ;  /* 0x0000860011087abb */ /* 0x000fe20008000a00 */
[----:B------:R-:W-:Y:S01]  /*be50*/  ULDC.64 UR12, c[0x0][UR17+0x220] ;  /* 0x00008800110c7abb */ /* 0x000fe20008000a00 */
[----:B------:R-:W-:Y:S01]  /*be60*/  ULDC.64 UR14, c[0x0][UR17+0x228] ;  /* 0x00008a00110e7abb */ /* 0x000fe20008000a00 */
[----:B------:R-:W-:Y:S01]  /*be70*/  UIMAD.WIDE.U32 UR10, UR8, UR44, URZ ;  /* 0x0000002c080a72a5 */ /* 0x000fe2000f8e003f */
[----:B------:R-:W1:Y:S01]  /*be80*/  @P0 LDC R5, c[0x0][0xbf0] ;  /* 0x0002fc00ff050b82 */ /* 0x000e620000000800 */
[----:B------:R-:W-:Y:S02]  /*be90*/  UIMAD UR18, UR9, UR44, URZ ;  /* 0x0000002c091272a4 */ /* 0x000fe4000f8e023f */
[----:B------:R-:W-:-:S02]  /*bea0*/  UIMAD UR13, UR13, UR39, URZ ;  /* 0x000000270d0d72a4 */ /* 0x000fc4000f8e023f */
[----:B------:R-:W-:Y:S02]  /*beb0*/  UIMAD.WIDE.U32 UR20, UR14, UR16, URZ ;  /* 0x000000100e1472a5 */ /* 0x000fe4000f8e003f */
[----:B------:R-:W-:Y:S02]  /*bec0*/  UIMAD.WIDE.U32 UR8, UR12, UR39, URZ ;  /* 0x000000270c0872a5 */ /* 0x000fe4000f8e003f */
[----:B------:R-:W-:Y:S02]  /*bed0*/  UIMAD UR14, UR15, UR16, URZ ;  /* 0x000000100f0e72a4 */ /* 0x000fe4000f8e023f */
[----:B------:R-:W-:Y:S02]  /*bee0*/  UIMAD UR13, UR12, UR42, UR13 ;  /* 0x0000002a0c0d72a4 */ /* 0x000fe4000f8e020d */
[----:B------:R-:W-:Y:S02]  /*bef0*/  UIADD3 UR10, UP1, UP2, UR8, UR10, UR4 ;  /* 0x0000000a080a7290 */ /* 0x000fe4000fa3e004 */
[----:B------:R-:W-:Y:S01]  /*bf00*/  UIADD3 UR14, UR21, UR14, URZ ;  /* 0x0000000e150e7290 */ /* 0x000fe2000fffe03f */
[----:B0-----:R-:W-:Y:S01]  /*bf10*/  @P0 IMAD.HI.U32 R4, R6, R3, RZ ;  /* 0x0000000306040227 */ /* 0x001fe200078e00ff */
[----:B------:R-:W-:-:S02]  /*bf20*/  UIADD3 UR18, UR11, UR18, URZ ;  /* 0x000000120b127290 */ /* 0x000fc4000fffe03f */
[----:B------:R-:W-:Y:S01]  /*bf30*/  UIADD3 UR13, UR9, UR13, URZ ;  /* 0x0000000d090d7290 */ /* 0x000fe2000fffe03f */
[----:B------:R-:W-:Y:S02]  /*bf40*/  IMAD.MOV.U32 R3, RZ, RZ, R6 ;  /* 0x000000ffff037224 */ /* 0x000fe400078e0006 */
[----:B------:R-:W-:Y:S01]  /*bf50*/  IMAD.U32 R10, RZ, RZ, UR14 ;  /* 0x0000000eff0a7e24 */ /* 0x000fe2000f8e00ff */
[----:B------:R-:W-:Y:S01]  /*bf60*/  ULDC.64 UR8, c[0x0][UR17+0x210] ;  /* 0x0000840011087abb */ /* 0x000fe20008000a00 */
[----:B-1----:R-:W-:Y:S01]  /*bf70*/  @P0 SHF.R.U32.HI R3, RZ, R5, R4 ;  /* 0x00000005ff030219 */ /* 0x002fe20000011604 */
[----:B------:R-:W-:Y:S02]  /*bf80*/  IMAD.U32 R4, RZ, RZ, UR20 ;  /* 0x00000014ff047e24 */ /* 0x000fe4000f8e00ff */
[----:B------:R-:W-:Y:S01]  /*bf90*/  IMAD.U32 R5, RZ, RZ, UR21 ;  /* 0x00000015ff057e24 */ /* 0x000fe2000f8e00ff */
[--C-:B------:R-:W-:Y:S01]  /*bfa0*/  SHF.R.S32.HI R5, RZ, 0x1f, R3.reuse ;  /* 0x0000001fff057819 */ /* 0x100fe20000011403 */
[----:B------:R-:W-:Y:S01]  /*bfb0*/  IMAD.MOV R7, RZ, RZ, -R3 ;  /* 0x000000ffff077224 */ /* 0x000fe200078e0a03 */
[----:B------:R-:W-:Y:S01]  /*bfc0*/  IADD3 R4, P0, P1, R3, UR10, R4 ;  /* 0x0000000a03047c10 */ /* 0x000fe2000f91e004 */
[----:B------:R-:W-:-:S02]  /*bfd0*/  UIADD3.X UR10, UR13, UR18, UR19, UP1, UP2 ;  /* 0x000000120d0a7290 */ /* 0x000fc40008fe4413 */
[----:B------:R-:W-:-:S04]  /*bfe0*/  IMAD R7, R9, R7, R6 ;  /* 0x0000000709077224 */ /* 0x000fc800078e0206 */
[----:B------:R-:W-:Y:S01]  /*bff0*/  IADD3.X R5, R5, UR10, R10, P0, P1 ;  /* 0x0000000a05057c10 */ /* 0x000fe200087e240a */
[C---:B------:R-:W-:Y:S01]  /*c000*/  IMAD R6, R7.reuse, UR9, RZ ;  /* 0x0000000907067c24 */ /* 0x040fe2000f8e02ff */
[----:B------:R-:W-:Y:S01]  /*c010*/  SHF.R.S32.HI R3, RZ, 0x1f, R7 ;  /* 0x0000001fff037819 */ /* 0x000fe20000011407 */
[----:B------:R-:W-:Y:S01]  /*c020*/  ULDC.64 UR10, c[0x0][0xba8] ;  /* 0x0002ea00000a7ab9 */ /* 0x000fe20000000a00 */
[----:B------:R-:W-:Y:S01]  /*c030*/  @!UP0 ULDC UR10, c[0x0][0xb50] ;  /* 0x0002d400000a8ab9 */ /* 0x000fe20000000800 */
[----:B------:R-:W-:Y:S01]  /*c040*/  IMAD.WIDE.U32 R4, R7, UR8, R4 ;  /* 0x0000000807047c25 */ /* 0x000fe2000f8e0004 */
[----:B------:R-:W-:-:S03]  /*c050*/  @!UP0 ULDC UR11, c[0x0][0xb54] ;  /* 0x0002d500000b8ab9 */ /* 0x000fc60000000800 */
[----:B------:R-:W-:Y:S01]  /*c060*/  IMAD R3, R3, UR8, R6 ;  /* 0x0000000803037c24 */ /* 0x000fe2000f8e0206 */
[----:B------:R-:W-:-:S03]  /*c070*/  LEA R6, P0, R4, UR10, 0x2 ;  /* 0x0000000a04067c11 */ /* 0x000fc6000f8010ff */
[----:B------:R-:W-:-:S05]  /*c080*/  IMAD.IADD R3, R5, 0x1, R3 ;  /* 0x0000000105037824 */ /* 0x000fca00078e0203 */
[----:B------:R-:W-:Y:S01]  /*c090*/  LEA.HI.X R7, R4, UR11, R3, 0x2, P0 ;  /* 0x0000000b04077c11 */ /* 0x000fe200080f1403 */
[----:B------:R-:W-:-:S05]  /*c0a0*/  IMAD.MOV.U32 R3, RZ, RZ, -0x800000 ;  /* 0xff800000ff037424 */ /* 0x000fca00078e00ff */
[----:B------:R0:W-:Y:S02]  /*c0b0*/  STG.E desc[UR40][R6.64], R3 ;  /* 0x0000000306007986 */ /* 0x0001e4000c101928 */
.L_x_3421:
[----:B------:R-:W-:Y:S05]  /*c0c0*/  BSYNC B1 ;  /* 0x0000000000017941 */ /* 0x000fea0003800000 */
.L_x_3420:
[----:B------:R-:W-:-:S06]  /*c0d0*/  UISETP.GT.AND UP0, UPT, UR46, 0x1, UPT ;  /* 0x000000012e00788c */ /* 0x000fcc000bf04270 */
[----:B------:R-:W-:-:S13]  /*c0e0*/  PLOP3.LUT P0, PT, PT, PT, UP0, 0x80, 0x0 ;  /* 0x000000000000781c */ /* 0x000fda0003f0f008 */
[----:B------:R-:W-:Y:S05]  /*c0f0*/  @P0 BRA `(.L_x_3416) ;  /* 0x0000000800800947 */ /* 0x000fea0003800000 */
[----:B------:R-:W1:Y:S01]  /*c100*/  LDC R11, c[0x0][0xbe8] ;  /* 0x0002fa00ff0b7b82 */ /* 0x000e620000000800 */
[----:B0-----:R-:W-:Y:S01]  /*c110*/  SHF.R.S32.HI R3, RZ, 0x1f, R8 ;  /* 0x0000001fff037819 */ /* 0x001fe20000011408 */
[----:B------:R-:W-:Y:S01]  /*c120*/  ULDC.64 UR12, c[0x0][0xaa0] ;  /* 0x0002a800000c7ab9 */ /* 0x000fe20000000a00 */
[----:B------:R-:W-:Y:S01]  /*c130*/  BSSY B1, `(.L_x_3422) ;  /* 0x0000078000017945 */ /* 0x000fe20003800000 */
[----:B------:R-:W-:Y:S01]  /*c140*/  UIMAD UR10, UR19, UR12, URZ ;  /* 0x0000000c130a72a4 */ /* 0x000fe2000f8e023f */
[----:B------:R-:W-:Y:S01]  /*c150*/  LEA.HI R3, R3, R8, RZ, 0x3 ;  /* 0x0000000803037211 */ /* 0x000fe200078f18ff */
[----:B------:R-:W-:Y:S01]  /*c160*/  UIMAD.WIDE.U32 UR8, UR4, UR12, URZ ;  /* 0x0000000c040872a5 */ /* 0x000fe2000f8e003f */
[----:B------:R-:W-:Y:S01]  /*c170*/  SHF.R.S32.HI R27, RZ, 0x1f, R221 ;  /* 0x0000001fff1b7819 */ /* 0x000fe200000114dd */
[----:B------:R-:W-:Y:S01]  /*c180*/  UIMAD UR10, UR4, UR13, UR10 ;  /* 0x0000000d040a72a4 */ /* 0x000fe2000f8e020a */
[----:B------:R-:W-:Y:S01]  /*c190*/  LOP3.LUT R7, R3, 0xfffffff8, RZ, 0xc0, !PT ;  /* 0xfffffff803077812 */ /* 0x000fe200078ec0ff */
[----:B------:R-:W-:Y:S01]  /*c1a0*/  ULDC UR12, c[0x0][0xac8] ;  /* 0x0002b200000c7ab9 */ /* 0x000fe20000000800 */
[----:B------:R-:W-:Y:S01]  /*c1b0*/  SHF.R.S32.HI R26, RZ, 0x3, R3 ;  /* 0x00000003ff1a7819 */ /* 0x000fe20000011403 */
[----:B------:R-:W-:Y:S01]  /*c1c0*/  UIADD3 UR9, UR9, UR10, URZ ;  /* 0x0000000a09097290 */ /* 0x000fe2000fffe03f */
[----:B------:R-:W-:Y:S01]  /*c1d0*/  ISETP.GE.AND P2, PT, R188, UR12, PT ;  /* 0x0000000cbc007c0c */ /* 0x000fe2000bf46270 */
[----:B------:R-:W-:Y:S01]  /*c1e0*/  IMAD.IADD R9, R8, 0x1, -R7 ;  /* 0x0000000108097824 */ /* 0x000fe200078e0a07 */
[----:B------:R-:W-:Y:S01]  /*c1f0*/  ULDC.64 UR10, c[0x0][0xae8] ;  /* 0x0002ba00000a7ab9 */ /* 0x000fe20000000a00 */
[----:B------:R-:W-:Y:S01]  /*c200*/  IMAD.U32 R8, RZ, RZ, UR43 ;  /* 0x0000002bff087e24 */ /* 0x000fe2000f8e00ff */
[----:B------:R-:W-:Y:S01]  /*c210*/  ISETP.GE.AND P1, PT, R187, UR12, PT ;  /* 0x0000000cbb007c0c */ /* 0x000fe2000bf26270 */
[----:B------:R-:W-:Y:S01]  /*c220*/  IMAD R3, R9, 0x20, R26 ;  /* 0x0000002009037824 */ /* 0x000fe200078e021a */
[----:B------:R-:W-:Y:S01]  /*c230*/  UIMAD.WIDE.U32 UR8, UR44, UR10, UR8 ;  /* 0x0000000a2c0872a5 */ /* 0x000fe2000f8e0008 */
[----:B------:R-:W-:-:S02]  /*c240*/  ISETP.GE.AND P3, PT, R2, UR12, PT ;  /* 0x0000000c02007c0c */ /* 0x000fc4000bf66270 */
[----:B------:R-:W-:Y:S01]  /*c250*/  IMAD R8, R8, 0x40, R3 ;  /* 0x0000004008087824 */ /* 0x000fe200078e0203 */
[----:B------:R-:W-:Y:S01]  /*c260*/  SEL R3, RZ, 0xffffffff, P2 ;  /* 0xffffffffff037807 */ /* 0x000fe20001000000 */
[----:B------:R-:W-:Y:S01]  /*c270*/  UIMAD UR9, UR44, UR11, UR9 ;  /* 0x0000000b2c0972a4 */ /* 0x000fe2000f8e0209 */
[----:B-1----:R-:W-:Y:S01]  /*c280*/  ISETP.NE.AND P0, PT, R11, 0x1, PT ;  /* 0x000000010b00780c */ /* 0x002fe20003f05270 */
[----:B-----5:R-:W-:Y:S01]  /*c290*/  IMAD R25, R0, R11, RZ ;  /* 0x0000000b00197224 */ /* 0x020fe200078e02ff */
[----:B------:R-:W-:Y:S01]  /*c2a0*/  SEL R9, RZ, 0xffffffff, P1 ;  /* 0xffffffffff097807 */ /* 0x000fe20000800000 */
[----:B------:R-:W-:Y:S01]  /*c2b0*/  IMAD.SHL.U32 R13, R3, 0x2, RZ ;  /* 0x00000002030d7824 */ /* 0x000fe200078e00ff */
[----:B------:R-:W-:Y:S01]  /*c2c0*/  SEL R6, RZ, 0x1, P3 ;  /* 0x00000001ff067807 */ /* 0x000fe20001800000 */
[----:B------:R-:W-:Y:S01]  /*c2d0*/  ULDC.64 UR10, c[0x0][0xaf0] ;  /* 0x0002bc00000a7ab9 */ /* 0x000fe20000000a00 */
[----:B------:R-:W-:Y:S01]  /*c2e0*/  IMAD.MOV.U32 R3, RZ, RZ, R8 ;  /* 0x000000ffff037224 */ /* 0x000fe200078e0008 */
[----:B------:R-:W-:Y:S01]  /*c2f0*/  UIMAD UR42, UR42, UR10, URZ ;  /* 0x0000000a2a2a72a4 */ /* 0x000fe2000f8e023f */
[----:B------:R-:W-:Y:S01]  /*c300*/  IMAD.SHL.U32 R9, R9, 0x4, RZ ;  /* 0x0000000409097824 */ /* 0x000fe200078e00ff */
[----:B------:R-:W-:Y:S01]  /*c310*/  LOP3.LUT R6, R13, 0x2, R6, 0xe2, !PT ;  /* 0x000000020d067812 */ /* 0x000fe200078ee206 */
[----:B------:R-:W-:Y:S01]  /*c320*/  UIMAD.WIDE.U32 UR8, UR39, UR10, UR8 ;  /* 0x0000000a270872a5 */ /* 0x000fe2000f8e0008 */
[----:B------:R-:W-:Y:S01]  /*c330*/  ISETP.GE.AND P1, PT, R221, UR12, PT ;  /* 0x0000000cdd007c0c */ /* 0x000fe2000bf26270 */
[----:B------:R-:W-:Y:S01]  /*c340*/  UIMAD UR4, UR39, UR11, UR42 ;  /* 0x0000000b270472a4 */ /* 0x000fe2000f8e022a */
[----:B------:R-:W0:Y:S01]  /*c350*/  @P0 LDC R5, c[0x0][0xbec] ;  /* 0x0002fb00ff050b82 */ /* 0x000e220000000800 */
[----:B------:R-:W-:-:S02]  /*c360*/  LOP3.LUT R10, R9, 0x4, R6, 0xe2, !PT ;  /* 0x00000004090a7812 */ /* 0x000fc400078ee206 */
[----:B------:R-:W-:Y:S01]  /*c370*/  UIADD3 UR4, UR9, UR4, URZ ;  /* 0x0000000409047290 */ /* 0x000fe2000fffe03f */
[----:B------:R-:W-:Y:S02]  /*c380*/  SEL R0, RZ, 0x80, P1 ;  /* 0x00000080ff007807 */ /* 0x000fe40000800000 */
[----:B------:R-:W-:Y:S02]  /*c390*/  SHF.R.S32.HI R28, RZ, 0x1f, R187 ;  /* 0x0000001fff1c7819 */ /* 0x000fe400000114bb */
[----:B------:R-:W1:Y:S01]  /*c3a0*/  @P0 LDC R7, c[0x0][0xbf0] ;  /* 0x0002fc00ff070b82 */ /* 0x000e620000000800 */
[----:B------:R-:W-:Y:S02]  /*c3b0*/  SHF.R.S32.HI R29, RZ, 0x1f, R186 ;  /* 0x0000001fff1d7819 */ /* 0x000fe400000114ba */
[----:B------:R-:W-:Y:S02]  /*c3c0*/  SHF.R.S32.HI R31, RZ, 0x1f, R184 ;  /* 0x0000001fff1f7819 */ /* 0x000fe400000114b8 */
[----:B------:R-:W-:-:S02]  /*c3d0*/  SHF.R.S32.HI R33, RZ, 0x1f, R222 ;  /* 0x0000001fff217819 */ /* 0x000fc400000114de */
[----:B------:R-:W-:Y:S02]  /*c3e0*/  SHF.R.S32.HI R30, RZ, 0x1f, R185 ;  /* 0x0000001fff1e7819 */ /* 0x000fe400000114b9 */
[----:B------:R-:W-:Y:S01]  /*c3f0*/  SHF.R.S32.HI R32, RZ, 0x1f, R188 ;  /* 0x0000001fff207819 */ /* 0x000fe200000114bc */
[----:B0-----:R-:W-:-:S04]  /*c400*/  @P0 IMAD.HI.U32 R4, R8, R5, RZ ;  /* 0x0000000508040227 */ /* 0x001fc800078e00ff */
[----:B------:R-:W-:Y:S02]  /*c410*/  IMAD.U32 R5, RZ, RZ, UR9 ;  /* 0x00000009ff057e24 */ /* 0x000fe4000f8e00ff */
[----:B------:R-:W-:Y:S01]  /*c420*/  IMAD.U32 R5, RZ, RZ, UR4 ;  /* 0x00000004ff057e24 */ /* 0x000fe2000f8e00ff */
[----:B-1----:R-:W-:Y:S01]  /*c430*/  @P0 SHF.R.U32.HI R3, RZ, R7, R4 ;  /* 0x00000007ff030219 */ /* 0x002fe20000011604 */
[----:B------:R-:W-:Y:S01]  /*c440*/  IMAD.U32 R4, RZ, RZ, UR8 ;  /* 0x00000008ff047e24 */ /* 0x000fe2000f8e00ff */
[----:B------:R-:W-:Y:S01]  /*c450*/  ISETP.GE.AND P0, PT, R186, UR12, PT ;  /* 0x0000000cba007c0c */ /* 0x000fe2000bf06270 */
[----:B------:R-:W-:Y:S01]  /*c460*/  ULDC.64 UR8, c[0x0][0xae0] ;  /* 0x0002b80000087ab9 */ /* 0x000fe20000000a00 */
[--C-:B------:R-:W-:Y:S01]  /*c470*/  SHF.R.S32.HI R6, RZ, 0x1f, R3.reuse ;  /* 0x0000001fff067819 */ /* 0x100fe20000011403 */
[----:B------:R-:W-:Y:S01]  /*c480*/  IMAD.MOV R7, RZ, RZ, -R3 ;  /* 0x000000ffff077224 */ /* 0x000fe200078e0a03 */
[----:B------:R-:W-:Y:S01]  /*c490*/  SEL R9, RZ, 0xffffffff, P0 ;  /* 0xffffffffff097807 */ /* 0x000fe20000000000 */
[----:B------:R-:W-:Y:S01]  /*c4a0*/  IMAD.WIDE.U32 R4, R3, UR8, R4 ;  /* 0x0000000803047c25 */ /* 0x000fe2000f8e0004 */
[----:B------:R-:W-:-:S03]  /*c4b0*/  ISETP.GE.AND P0, PT, R185, UR12, PT ;  /* 0x0000000cb9007c0c */ /* 0x000fc6000bf06270 */
[----:B------:R-:W-:Y:S02]  /*c4c0*/  IMAD R6, R6, UR8, RZ ;  /* 0x0000000806067c24 */ /* 0x000fe4000f8e02ff */
[----:B------:R-:W-:Y:S02]  /*c4d0*/  IMAD.SHL.U32 R13, R9, 0x8, RZ ;  /* 0x00000008090d7824 */ /* 0x000fe400078e00ff */
[----:B------:R-:W-:Y:S01]  /*c4e0*/  IMAD R9, R3, UR9, R6 ;  /* 0x0000000903097c24 */ /* 0x000fe2000f8e0206 */
[----:B------:R-:W-:Y:S01]  /*c4f0*/  SEL R6, RZ, 0xffffffff, P0 ;  /* 0xffffffffff067807 */ /* 0x000fe20000000000 */
[----:B------:R-:W-:Y:S01]  /*c500*/  IMAD R7, R11, R7, R8 ;  /* 0x000000070b077224 */ /* 0x000fe200078e0208 */
[----:B------:R-:W-:Y:S01]  /*c510*/  ISETP.GE.AND P0, PT, R184, UR12, PT ;  /* 0x0000000cb8007c0c */ /* 0x000fe2000bf06270 */
[----:B------:R-:W-:Y:S01]  /*c520*/  IMAD.IADD R5, R5, 0x1, R9 ;  /* 0x0000000105057824 */ /* 0x000fe200078e0209 */
[----:B------:R-:W-:Y:S01]  /*c530*/  LOP3.LUT R10, R13, 0x8, R10, 0xe2, !PT ;  /* 0x000000080d0a7812 */ /* 0x000fe200078ee20a */
[----:B------:R-:W-:Y:S01]  /*c540*/  IMAD.SHL.U32 R13, R6, 0x10, RZ ;  /* 0x00000010060d7824 */ /* 0x000fe200078e00ff */
[----:B------:R-:W-:Y:S01]  /*c550*/  SEL R8, RZ, 0xffffffff, P0 ;  /* 0xffffffffff087807 */ /* 0x000fe20000000000 */
[----:B------:R-:W-:Y:S01]  /*c560*/  ULDC.64 UR8, c[0x0][0xad8] ;  /* 0x0002b60000087ab9 */ /* 0x000fe20000000a00 */
[----:B------:R-:W-:Y:S01]  /*c570*/  SHF.R.S32.HI R3, RZ, 0x1f, R7 ;  /* 0x0000001fff037819 */ /* 0x000fe20000011407 */
[----:B------:R-:W-:Y:S01]  /*c580*/  IMAD.WIDE.U32 R4, R7, UR8, R4 ;  /* 0x0000000807047c25 */ /* 0x000fe2000f8e0004 */
[----:B------:R-:W-:-:S02]  /*c590*/  LOP3.LUT R10, R13, 0x10, R10, 0xe2, !PT ;  /* 0x000000100d0a7812 */ /* 0x000fc400078ee20a */
[----:B------:R-:W-:Y:S01]  /*c5a0*/  ISETP.GE.AND P0, PT, R222, UR12, PT ;  /* 0x0000000cde007c0c */ /* 0x000fe2000bf06270 */
[----:B------:R-:W-:Y:S02]  /*c5b0*/  IMAD.SHL.U32 R9, R8, 0x20, RZ ;  /* 0x0000002008097824 */ /* 0x000fe400078e00ff */
[----:B------:R-:W-:-:S03]  /*c5c0*/  IMAD R6, R3, UR8, RZ ;  /* 0x0000000803067c24 */ /* 0x000fc6000f8e02ff */
[----:B------:R-:W-:Y:S01]  /*c5d0*/  LOP3.LUT R10, R9, 0x20, R10, 0xe2, !PT ;  /* 0x00000020090a7812 */ /* 0x000fe200078ee20a */
[----:B------:R-:W-:Y:S01]  /*c5e0*/  IMAD R3, R7, UR9, R6 ;  /* 0x0000000907037c24 */ /* 0x000fe2000f8e0206 */
[----:B------:R-:W-:Y:S01]  /*c5f0*/  ULDC.64 UR8, c[0x0][0xa80] ;  /* 0x0002a00000087ab9 */ /* 0x000fe20000000a00 */
[----:B------:R-:W-:Y:S01]  /*c600*/  IMAD.U32 R9, RZ, RZ, UR43 ;  /* 0x0000002bff097e24 */ /* 0x000fe2000f8e00ff */
[----:B------:R-:W-:Y:S01]  /*c610*/  SEL R7, RZ, 0x40, P0 ;  /* 0x00000040ff077807 */ /* 0x000fe20000000000 */
[----:B------:R-:W-:Y:S01]  /*c620*/  IMAD.IADD R3, R5, 0x1, R3 ;  /* 0x0000000105037824 */ /* 0x000fe200078e0203 */
[----:B------:R-:W-:Y:S01]  /*c630*/  LEA R20, P0, R4, UR8, 0x1 ;  /* 0x0000000804147c11 */ /* 0x000fe2000f8008ff */
[----:B------:R-:W-:Y:S01]  /*c640*/  IMAD R26, R9, 0x40, R26 ;  /* 0x00000040091a7824 */ /* 0x000fe200078e021a */
[----:B------:R-:W-:Y:S02]  /*c650*/  LOP3.LUT R21, R10, R7, RZ, 0xfc, !PT ;  /* 0x000000070a157212 */ /* 0x000fe400078efcff */
[----:B------:R-:W-:Y:S01]  /*c660*/  LEA.HI.X R3, R4, UR9, R3, 0x1, P0 ;  /* 0x0000000904037c11 */ /* 0x000fe200080f0c03 */
[----:B------:R0:W1:Y:S01]  /*c670*/  SHFL.IDX PT, R6, R20, RZ, 0x181f ;  /* 0x00181fff14067589 */ /* 0x00006200000e0000 */
[----:B------:R-:W-:-:S02]  /*c680*/  ISETP.GE.AND P0, PT, R26, R25, PT ;  /* 0x000000191a00720c */ /* 0x000fc40003f06270 */
[----:B------:R-:W-:Y:S01]  /*c690*/  LOP3.LUT R24, R21, R0, RZ, 0xfc, !PT ;  /* 0x0000000015187212 */ /* 0x000fe200078efcff */
[----:B------:R0:W2:Y:S10]  /*c6a0*/  SHFL.IDX PT, R7, R3, RZ, 0x181f ;  /* 0x00181fff03077589 */ /* 0x0000b400000e0000 */
[----:B0-----:R-:W-:Y:S05]  /*c6b0*/  @P0 BRA `(.L_x_3423) ;  /* 0x00000000007c0947 */ /* 0x001fea0003800000 */
[----:B------:R-:W-:Y:S02]  /*c6c0*/  ISETP.GE.AND P2, PT, R188, UR12, PT ;  /* 0x0000000cbc007c0c */ /* 0x000fe4000bf46270 */
[----:B------:R-:W-:Y:S02]  /*c6d0*/  ISETP.GE.AND P1, PT, R2, UR12, PT ;  /* 0x0000000c02007c0c */ /* 0x000fe4000bf26270 */
[----:B------:R-:W-:Y:S02]  /*c6e0*/  ISETP.GE.AND P5, PT, R187, UR12, PT ;  /* 0x0000000cbb007c0c */ /* 0x000fe4000bfa6270 */
[----:B------:R-:W-:-:S07]  /*c6f0*/  ISETP.GE.AND P3, PT, R186, UR12, PT ;  /* 0x0000000cba007c0c */ /* 0x000fce000bf66270 */
[-C--:B-1----:R-:W-:Y:S02]  /*c700*/  @!P2 LEA R8, P0, R188, R6.reuse, 0x1 ;  /* 0x00000006bc08a211 */ /* 0x082fe400078008ff */
[----:B--2---:R-:W-:Y:S02]  /*c710*/  @!P1 IMAD.WIDE R4, R2, 0x2, R6 ;  /* 0x0000000202049825 */ /* 0x004fe400078e0206 */
[----:B------:R-:W-:Y:S02]  /*c720*/  @!P2 LEA.HI.X R9, R188, R7, R32, 0x1, P0 ;  /* 0x00000007bc09a211 */ /* 0x000fe400000f0c20 */
[----:B------:R-:W-:Y:S01]  /*c730*/  @!P5 LEA R10, P4, R187, R6, 0x1 ;  /* 0x00000006bb0ad211 */ /* 0x000fe200078808ff */
[----:B------:R-:W-:Y:S01]  /*c740*/  @!P1 ST.E.128 desc[UR40][R4.64], RZ ;  /* 0x000000ff04009985 */ /* 0x000fe2000c101d28 */
[----:B------:R-:W-:Y:S02]  /*c750*/  ISETP.GE.AND P1, PT, R184, UR12, PT ;  /* 0x0000000cb8007c0c */ /* 0x000fe4000bf26270 */
[----:B------:R-:W-:Y:S01]  /*c760*/  LOP3.LUT P0, RZ, R21, 0x40, RZ, 0xc0, !PT ;  /* 0x0000004015ff7812 */ /* 0x000fe2000780c0ff */
[----:B------:R0:W-:Y:S01]  /*c770*/  @!P2 ST.E.128 desc[UR40][R8.64], RZ ;  /* 0x000000ff0800a985 */ /* 0x0001e2000c101d28 */
[----:B------:R-:W-:-:S02]  /*c780*/  ISETP.GE.AND P2, PT, R185, UR12, PT ;  /* 0x0000000cb9007c0c */ /* 0x000fc4000bf46270 */
[-C--:B------:R-:W-:Y:S02]  /*c790*/  @!P5 LEA.HI.X R11, R187, R7.reuse, R28, 0x1, P4 ;  /* 0x00000007bb0bd211 */ /* 0x080fe400020f0c1c */
[----:B------:R-:W-:Y:S02]  /*c7a0*/  LOP3.LUT P4, RZ, R24, 0x80, RZ, 0xc0, !PT ;  /* 0x0000008018ff7812 */ /* 0x000fe4000788c0ff */
[CC--:B------:R-:W-:Y:S01]  /*c7b0*/  @!P3 LEA R12, P6, R186.reuse, R6.reuse, 0x1 ;  /* 0x00000006ba0cb211 */ /* 0x0c0fe200078c08ff */
[----:B------:R4:W-:Y:S03]  /*c7c0*/  @!P5 ST.E.128 desc[UR40][R10.64], RZ ;  /* 0x000000ff0a00d985 */ /* 0x0009e6000c101d28 */
[----:B------:R-:W-:Y:S02]  /*c7d0*/  @!P3 LEA.HI.X R13, R186, R7, R29, 0x1, P6 ;  /* 0x00000007ba0db211 */ /* 0x000fe400030f0c1d */
[----:B0-----:R-:W-:-:S02]  /*c7e0*/  @!P1 LEA R8, P6, R184, R6, 0x1 ;  /* 0x00000006b8089211 */ /* 0x001fc400078c08ff */
[CC--:B------:R-:W-:Y:S01]  /*c7f0*/  @!P2 LEA R4, P5, R185.reuse, R6.reuse, 0x1 ;  /* 0x00000006b904a211 */ /* 0x0c0fe200078a08ff */
[----:B------:R4:W-:Y:S01]  /*c800*/  @!P3 ST.E.128 desc[UR40][R12.64], RZ ;  /* 0x000000ff0c00b985 */ /* 0x0009e2000c101d28 */
[-C--:B------:R-:W-:Y:S02]  /*c810*/  @P0 LEA R14, P3, R222, R6.reuse, 0x1 ;  /* 0x00000006de0e0211 */ /* 0x080fe400078608ff */
[-C--:B------:R-:W-:Y:S02]  /*c820*/  @!P2 LEA.HI.X R5, R185, R7.reuse, R30, 0x1, P5 ;  /* 0x00000007b905a211 */ /* 0x080fe400028f0c1e */
[----:B------:R-:W-:Y:S02]  /*c830*/  @P4 LEA R6, P5, R221, R6, 0x1 ;  /* 0x00000006dd064211 */ /* 0x000fe400078a08ff */
[-C--:B------:R-:W-:Y:S01]  /*c840*/  @!P1 LEA.HI.X R9, R184, R7.reuse, R31, 0x1, P6 ;  /* 0x00000007b8099211 */ /* 0x080fe200030f0c1f */
[----:B------:R4:W-:Y:S01]  /*c850*/  @!P2 ST.E.128 desc[UR40][R4.64], RZ ;  /* 0x000000ff0400a985 */ /* 0x0009e2000c101d28 */
[----:B------:R-:W-:-:S02]  /*c860*/  @P0 LEA.HI.X R15, R222, R7, R33, 0x1, P3 ;  /* 0x00000007de0f0211 */ /* 0x000fc400018f0c21 */
[----:B------:R-:W-:Y:S01]  /*c870*/  @P4 LEA.HI.X R7, R221, R7, R27, 0x1, P5 ;  /* 0x00000007dd074211 */ /* 0x000fe200028f0c1b */
[----:B------:R4:W-:Y:S04]  /*c880*/  @!P1 ST.E.128 desc[UR40][R8.64], RZ ;  /* 0x000000ff08009985 */ /* 0x0009e8000c101d28 */
[----:B------:R4:W-:Y:S04]  /*c890*/  @P0 ST.E.128 desc[UR40][R14.64], RZ ;  /* 0x000000ff0e000985 */ /* 0x0009e8000c101d28 */
[----:B------:R4:W-:Y:S02]  /*c8a0*/  @P4 ST.E.128 desc[UR40][R6.64], RZ ;  /* 0x000000ff06004985 */ /* 0x0009e4000c101d28 */
.L_x_3423:
[----:B------:R-:W-:Y:S05]  /*c8b0*/  BSYNC B1 ;  /* 0x0000000000017941 */ /* 0x000fea0003800000 */
.L_x_3422:
[----:B------:R-:W-:Y:S01]  /*c8c0*/  VIADD R0, R26, 0x20 ;  /* 0x000000201a007836 */ /* 0x000fe20000000000 */
[----:B--2-4-:R0:W2:Y:S04]  /*c8d0*/  SHFL.IDX PT, R7, R3, 0x1, 0x181f ;  /* 0x00381f0003077f89 */ /* 0x0140a800000e0000 */
[----:B------:R-:W-:Y:S01]  /*c8e0*/  ISETP.GE.AND P0, PT, R0, R25, PT ;  /* 0x000000190000720c */ /* 0x000fe20003f06270 */
[----:B-1----:R0:W1:-:S12]  /*c8f0*/  SHFL.IDX PT, R6, R20, 0x1, 0x181f ;  /* 0x00381f0014067f89 */ /* 0x00205800000e0000 */
[----:B0-----:R-:W-:Y:S05]  /*c900*/  @P0 BRA `(.L_x_3416) ;  /* 0x00000000007c0947 */ /* 0x001fea0003800000 */
        /* <DEDUP_REMOVED lines=8> */
[----:B------:R0:W-:Y:S01]  /*c990*/  @!P1 ST.E.128 desc[UR40][R4.64], RZ ;  /* 0x000000ff04009985 */ /* 0x0001e2000c101d28 */
[----:B------:R-:W-:Y:S02]  /*c9a0*/  @!P5 LEA.HI.X R9, R188, R7, R32, 0x1, P0 ;  /* 0x00000007bc09d211 */ /* 0x000fe400000f0c20 */
[----:B------:R-:W-:Y:S02]  /*c9b0*/  ISETP.GE.AND P1, PT, R184, UR12, PT ;  /* 0x0000000cb8007c0c */ /* 0x000fe4000bf26270 */
[----:B------:R-:W-:Y:S01]  /*c9c0*/  LOP3.LUT P0, RZ, R21, 0x40, RZ, 0xc0, !PT ;  /* 0x0000004015ff7812 */ /* 0x000fe2000780c0ff */
[----:B------:R1:W-:Y:S01]  /*c9d0*/  @!P5 ST.E.128 desc[UR40][R8.64], RZ ;  /* 0x000000ff0800d985 */ /* 0x0003e2000c101d28 */
[----:B------:R-:W-:-:S02]  /*c9e0*/  @!P3 LEA R12, P5, R186, R6, 0x1 ;  /* 0x00000006ba0cb211 */ /* 0x000fc400078a08ff */
[-C--:B------:R-:W-:Y:S02]  /*c9f0*/  @!P4 LEA.HI.X R11, R187, R7.reuse, R28, 0x1, P6 ;  /* 0x00000007bb0bc211 */ /* 0x080fe400030f0c1c */
[CC--:B------:R-:W-:Y:S02]  /*ca00*/  @!P2 LEA R14, P6, R185.reuse, R6.reuse, 0x1 ;  /* 0x00000006b90ea211 */ /* 0x0c0fe400078c08ff */
[-C--:B------:R-:W-:Y:S01]  /*ca10*/  @!P3 LEA.HI.X R13, R186, R7.reuse, R29, 0x1, P5 ;  /* 0x00000007ba0db211 */ /* 0x080fe200028f0c1d */
[----:B------:R1:W-:Y:S01]  /*ca20*/  @!P4 ST.E.128 desc[UR40][R10.64], RZ ;  /* 0x000000ff0a00c985 */ /* 0x0003e2000c101d28 */
[----:B------:R-:W-:Y:S02]  /*ca30*/  LOP3.LUT P5, RZ, R24, 0x80, RZ, 0xc0, !PT ;  /* 0x0000008018ff7812 */ /* 0x000fe400078ac0ff */
[----:B------:R-:W-:Y:S01]  /*ca40*/  @!P2 LEA.HI.X R15, R185, R7, R30, 0x1, P6 ;  /* 0x00000007b90fa211 */ /* 0x000fe200030f0c1e */
[----:B------:R1:W-:Y:S01]  /*ca50*/  @!P3 ST.E.128 desc[UR40][R12.64], RZ ;  /* 0x000000ff0c00b985 */ /* 0x0003e2000c101d28 */
[----:B0-----:R-:W-:-:S03]  /*ca60*/  @!P1 LEA R4, P6, R184, R6, 0x1 ;  /* 0x00000006b8049211 */ /* 0x001fc600078c08ff */
[----:B------:R1:W-:Y:S01]  /*ca70*/  @!P2 ST.E.128 desc[UR40][R14.64], RZ ;  /* 0x000000ff0e00a985 */ /* 0x0003e2000c101d28 */
[----:B------:R-:W-:Y:S02]  /*ca80*/  @!P1 LEA.HI.X R5, R184, R7, R31, 0x1, P6 ;  /* 0x00000007b8059211 */ /* 0x000fe400030f0c1f */
[----:B------:R-:W-:-:S03]  /*ca90*/  @P0 LEA R20, P6, R222, R6, 0x1 ;  /* 0x00000006de140211 */ /* 0x000fc600078c08ff */
[----:B------:R1:W-:Y:S01]  /*caa0*/  @!P1 ST.E.128 desc[UR40][R4.64], RZ ;  /* 0x000000ff04009985 */ /* 0x0003e2000c101d28 */
[----:B------:R-:W-:Y:S02]  /*cab0*/  @P0 LEA.HI.X R21, R222, R7, R33, 0x1, P6 ;  /* 0x00000007de150211 */ /* 0x000fe400030f0c21 */
[----:B------:R-:W-:-:S03]  /*cac0*/  @P5 LEA R6, P6, R221, R6, 0x1 ;  /* 0x00000006dd065211 */ /* 0x000fc600078c08ff */
[----:B------:R1:W-:Y:S01]  /*cad0*/  @P0 ST.E.128 desc[UR40][R20.64], RZ ;  /* 0x000000ff14000985 */ /* 0x0003e2000c101d28 */
[----:B------:R-:W-:-:S05]  /*cae0*/  @P5 LEA.HI.X R7, R221, R7, R27, 0x1, P6 ;  /* 0x00000007dd075211 */ /* 0x000fca00030f0c1b */
[----:B------:R1:W-:Y:S04]  /*caf0*/  @P5 ST.E.128 desc[UR40][R6.64], RZ ;  /* 0x000000ff06005985 */ /* 0x0003e8000c101d28 */
.L_x_3416:
[----:B------:R-:W-:Y:S05]  /*cb00*/  BSYNC B0 ;  /* 0x0000000000007941 */ /* 0x000fea0003800000 */
.L_x_3409:
[----:B------:R-:W-:Y:S02]  /*cb10*/  ULDC UR4, c[0x0][0xc3c] ;  /* 0x00030f0000047ab9 */ /* 0x000fe40000000800 */
[----:B------:R-:W-:-:S06]  /*cb20*/  UISETP.GE.AND UP0, UPT, UR7, UR4, UPT ;  /* 0x000000040700728c */ /* 0x000fcc000bf06270 */
[----:B------:R-:W-:-:S13]  /*cb30*/  PLOP3.LUT P0, PT, PT, PT, UP0, 0x80, 0x0 ;  /* 0x000000000000781c */ /* 0x000fda0003f0f008 */
[----:B------:R-:W-:Y:S05]  /*cb40*/  @!P0 BRA `(.L_x_3424) ;  /* 0xffffff48002c8947 */ /* 0x000fea000383ffff */
[----:B------:R-:W-:Y:S05]  /*cb50*/  EXIT ;  /* 0x000000000000794d */ /* 0x000fea0003800000 */
.L_x_3374:
[----:B------:R-:W-:-:S08]  /*cb60*/  NOP ;  /* 0x0000000000007918 */ /* 0x000fd00000000000 */
[----:B------:R-:W0:-:S00]  /*cb70*/  USETMAXREG.DEALLOC.CTAPOOL 0x18 ;  /* 0x00000018000079c8 */ /* 0x000e0000080e0500 */
        /* <DEDUP_REMOVED lines=16> */
.L_x_3425:
[----:B0-----:R-:W-:Y:S01]  /*cc80*/  LOP3.LUT R0, R6, 0x1f, RZ, 0xc0, !PT ;  /* 0x0000001f06007812 */ /* 0x001fe200078ec0ff */
        /* <DEDUP_REMOVED lines=42> */
.L_x_3429:
        /* <DEDUP_REMOVED lines=38> */
.L_x_3427:
        /* <DEDUP_REMOVED lines=20> */
.L_x_3430:
        /* <DEDUP_REMOVED lines=54> */
.L_x_3428:
[----:B------:R-:W-:Y:S01]  /*d630*/  IMAD.U32 R2, RZ, RZ, UR6 ;  /* 0x00000006ff027e24 */ /* 0x000fe2000f8e00ff */
[----:B------:R1:W-:Y:S04]  /*d640*/  STL [R1+0x4], RZ ;  /* 0x000004ff01007387 */ /* 0x0003e80000100800 */
[----:B------:R1:W-:Y:S04]  /*d650*/  STL [R1+0x8], RZ ;  /* 0x000008ff01007387 */ /* 0x0003e80000100800 */
[----:B------:R1:W-:Y:S02]  /*d660*/  STL [R1], R2 ;  /* 0x0000000201007387 */ /* 0x0003e40000100800 */
.L_x_3431:
[----:B------:R-:W2:Y:S04]  /*d670*/  LDL R8, [R1] ;  /* 0x0000000001087983 */ /* 0x000ea80000100800 */
[----:B------:R-:W2:Y:S04]  /*d680*/  LDL R9, [R1+0x4] ;  /* 0x0000040001097983 */ /* 0x000ea80000100800 */
[----:B------:R-:W2:Y:S04]  /*d690*/  LDL R10, [R1+0x8] ;  /* 0x00000800010a7983 */ /* 0x000ea80000100800 */
[----:B------:R-:W2:Y:S01]  /*d6a0*/  LDL R11, [R1+0xc] ;  /* 0x00000c00010b7983 */ /* 0x000ea20000100800 */
[----:B------:R-:W-:-:S13]  /*d6b0*/  ISETP.NE.AND P0, PT, R0, RZ, PT ;  /* 0x000000ff0000720c */ /* 0x000fda0003f05270 */
[----:B0-----:R-:W0:Y:S01]  /*d6c0*/  @!P0 S2R R3, SR_CgaCtaId ;  /* 0x0000000000038919 */ /* 0x001e220000008800 */
[----:B------:R-:W-:-:S04]  /*d6d0*/  @!P0 MOV R0, 0x400 ;  /* 0x0000040000008802 */ /* 0x000fc80000000f00 */
[----:B0-----:R-:W-:-:S05]  /*d6e0*/  @!P0 LEA R0, R3, R0, 0x18 ;  /* 0x0000000003008211 */ /* 0x001fca00078ec0ff */
[----:B--2---:R0:W-:Y:S01]  /*d6f0*/  @!P0 STS.128 [R0+0x28cd0], R8 ;  /* 0x028cd00800008388 */ /* 0x0041e20000000c00 */
[----:B------:R-:W-:Y:S06]  /*d700*/  BAR.ARV 0x5, 0x180 ;  /* 0x0146000000007b1d */ /* 0x000fec0000002000 */
.L_x_3426:
[----:B0-----:R-:W3:Y:S01]  /*d710*/  LDL R0, [R1+0xc] ;  /* 0x00000c0001007983 */ /* 0x001ee20000100800 */
[----:B------:R-:W-:Y:S01]  /*d720*/  ULDC UR4, c[0x0][0xc3c] ;  /* 0x00030f0000047ab9 */ /* 0x000fe20000000800 */
[----:B------:R-:W-:Y:S02]  /*d730*/  IMAD.MOV.U32 R19, RZ, RZ, RZ ;  /* 0x000000ffff137224 */ /* 0x000fe400078e00ff */
[----:B------:R0:W-:Y:S01]  /*d740*/  STL [R1+0x50], RZ ;  /* 0x000050ff01007387 */ /* 0x0001e20000100800 */
[----:B---3--:R-:W-:Y:S01]  /*d750*/  ISETP.GE.AND P0, PT, R0, UR4, PT ;  /* 0x0000000400007c0c */ /* 0x008fe2000bf06270 */
[----:B------:R-:W-:-:S05]  /*d760*/  IMAD.MOV.U32 R0, RZ, RZ, 0x1 ;  /* 0x00000001ff007424 */ /* 0x000fca00078e00ff */
[----:B------:R0:W-:Y:S07]  /*d770*/  STL [R1+0x10], R0 ;  /* 0x0000100001007387 */ /* 0x0001ee0000100800 */
[----:B------:R-:W-:Y:S05]  /*d780*/  @P0 BRA `(.L_x_3432) ;  /* 0x00000060006c0947 */ /* 0x000fea0003800000 */
[----:B------:R-:W3:Y:S01]  /*d790*/  S2UR UR5, SR_CgaCtaId ;  /* 0x00000000000579c3 */ /* 0x000ee20000008800 */
[C---:B0-----:R-:W-:Y:S01]  /*d7a0*/  IMAD.SHL.U32 R0, R6.reuse, 0x8, RZ ;  /* 0x0000000806007824 */ /* 0x041fe200078e00ff */
[----:B------:R-:W-:Y:S01]  /*d7b0*/  LOP3.LUT R4, R6, 0x7f, RZ, 0xc0, !PT ;  /* 0x0000007f06047812 */ /* 0x000fe200078ec0ff */
[----:B------:R-:W-:Y:S01]  /*d7c0*/  UMOV UR4, 0x400 ;  /* 0x0000040000047882 */ /* 0x000fe20000000000 */
[----:B------:R-:W-:Y:S01]  /*d7d0*/  BSSY B8, `(.L_x_3432) ;  /* 0x0000616000087945 */ /* 0x000fe20003800000 */
[----:B------:R-:W-:Y:S01]  /*d7e0*/  IMAD.MOV.U32 R19, RZ, RZ, RZ ;  /* 0x000000ffff137224 */ /* 0x000fe200078e00ff */
[----:B------:R-:W-:Y:S01]  /*d7f0*/  LOP3.LUT R3, R0, 0x1f8, RZ, 0xc0, !PT ;  /* 0x000001f800037812 */ /* 0x000fe200078ec0ff */
[----:B-1----:R-:W-:Y:S01]  /*d800*/  IMAD.SHL.U32 R2, R4, 0x8, RZ ;  /* 0x0000000804027824 */ /* 0x002fe200078e00ff */
[----:B------:R-:W-:Y:S01]  /*d810*/  ULDC UR37, c[0x0][0xc] ;  /* 0x0000030000257ab9 */ /* 0x000fe20000000800 */
[----:B------:R-:W-:Y:S01]  /*d820*/  IMAD.MOV.U32 R0, RZ, RZ, 0x1 ;  /* 0x00000001ff007424 */ /* 0x000fe200078e00ff */
[----:B------:R-:W-:Y:S01]  /*d830*/  LOP3.LUT R3, R3, 0x38, R6, 0x78, !PT ;  /* 0x0000003803037812 */ /* 0x000fe200078e7806 */
[----:B------:R-:W-:Y:S01]  /*d840*/  IMAD.SHL.U32 R6, R6, 0x10, RZ ;  /* 0x0000001006067824 */ /* 0x000fe200078e00ff */
[----:B------:R-:W-:-:S02]  /*d850*/  ULDC.64 UR38, c[0x0][0x198] ;  /* 0x0000660000267ab9 */ /* 0x000fc40000000a00 */
[----:B------:R-:W-:Y:S02]  /*d860*/  LOP3.LUT R3, R3, 0x200, R2, 0xf8, !PT ;  /* 0x0000020003037812 */ /* 0x000fe400078ef802 */
[----:B------:R-:W-:-:S04]  /*d870*/  SHF.R.U32.HI R2, RZ, 0x3, R4 ;  /* 0x00000003ff027819 */ /* 0x000fc80000011604 */
[----:B------:R-:W-:Y:S01]  /*d880*/  LOP3.LUT R4, R2, 0x70, R6, 0xf8, !PT ;  /* 0x0000007002047812 */ /* 0x000fe200078ef806 */
[----:B---3--:R-:W-:-:S06]  /*d890*/  ULEA UR4, UR5, UR4, 0x18 ;  /* 0x0000000405047291 */ /* 0x008fcc000f8ec03f */
[----:B------:R-:W-:-:S04]  /*d8a0*/  IMAD.U32 R18, RZ, RZ, UR4 ;  /* 0x00000004ff127e24 */ /* 0x000fc8000f8e00ff */
[----:B------:R-:W-:-:S05]  /*d8b0*/  IMAD R2, R3, 0x2, R18 ;  /* 0x0000000203027824 */ /* 0x000fca00078e0212 */
[----:B------:R0:W-:Y:S04]  /*d8c0*/  STL [R1+0x54], R2 ;  /* 0x0000540201007387 */ /* 0x0001e80000100800 */
[----:B------:R0:W-:Y:S04]  /*d8d0*/  STL [R1+0x10], R0 ;  /* 0x0000100001007387 */ /* 0x0001e80000100800 */
[----:B------:R0:W-:Y:S02]  /*d8e0*/  STL [R1+0x50], RZ ;  /* 0x000050ff01007387 */ /* 0x0001e40000100800 */
.L_x_3550:
[----:B0--3--:R-:W3:Y:S01]  /*d8f0*/  LDL R0, [R1+0xc] ;  /* 0x00000c0001007983 */ /* 0x009ee20000100800 */
[----:B------:R-:W3:Y:S01]  /*d900*/  LDC.64 R2, c[0x0][0xc88] ;  /* 0x00032200ff027b82 */ /* 0x000ee20000000a00 */
[----:B------:R-:W-:Y:S05]  /*d910*/  YIELD ;  /* 0x0000000000007946 */ /* 0x000fea0003800000 */
[----:B------:R-:W-:Y:S01]  /*d920*/  ULDC.64 UR4, c[0x0][0xa28] ;  /* 0x00028a0000047ab9 */ /* 0x000fe20000000a00 */
[----:B-1----:R-:W-:Y:S01]  /*d930*/  IMAD.MOV.U32 R6, RZ, RZ, RZ ;  /* 0x000000ffff067224 */ /* 0x002fe200078e00ff */
[----:B------:R-:W-:Y:S01]  /*d940*/  ISETP.NE.U32.AND P0, PT, RZ, UR4, PT ;  /* 0x00000004ff007c0c */ /* 0x000fe2000bf05070 */
[----:B------:R-:W-:Y:S01]  /*d950*/  ULDC.64 UR6, c[0x0][0xa18] ;  /* 0x0002860000067ab9 */ /* 0x000fe20000000a00 */
[----:B------:R-:W-:Y:S01]  /*d960*/  ULDC.64 UR8, c[0x0][0xa08] ;  /* 0x0002820000087ab9 */ /* 0x000fe20000000a00 */
[----:B---3--:R-:W-:-:S05]  /*d970*/  IMAD.WIDE R2, R0, 0x4, R2 ;  /* 0x0000000400027825 */ /* 0x008fca00078e0202 */
[----:B--2---:R-:W2:Y:S01]  /*d980*/  LDG.E R10, desc[UR40][R2.64] ;  /* 0x00000028020a7981 */ /* 0x004ea2000c1e1900 */
        /* <DEDUP_REMOVED lines=46> */
.L_x_3433:
        /* <DEDUP_REMOVED lines=18> */
.L_x_3434:
[----:B------:R-:W-:Y:S05]  /*dd90*/  @!P0 BRA `(.L_x_3435) ;  /* 0x00000000000c8947 */ /* 0x000fea0003800000 */
[----:B------:R-:W2:Y:S04]  /*dda0*/  LDG.E R6, desc[UR40][R4.64] ;  /* 0x0000002804067981 */ /* 0x000ea8000c1e1900 */
[----:B------:R-:W2:Y:S02]  /*ddb0*/  LDG.E R4, desc[UR40][R4.64+0x4] ;  /* 0x0000042804047981 */ /* 0x000ea4000c1e1900 */
[----:B--2---:R-:W-:-:S07]  /*ddc0*/  IMAD.IADD R6, R4, 0x1, -R6 ;  /* 0x0000000104067824 */ /* 0x004fce00078e0a06 */
.L_x_3435:
[----:B-----5:R-:W-:Y:S01]  /*ddd0*/  IMAD.IADD R6, R6, 0x1, -R0 ;  /* 0x0000000106067824 */ /* 0x020fe200078e0a00 */
[----:B------:R-:W-:Y:S01]  /*dde0*/  LOP3.LUT R9, R2, 0xff, RZ, 0xc0, !PT ;  /* 0x000000ff02097812 */ /* 0x000fe200078ec0ff */
[----:B------:R-:W-:Y:S01]  /*ddf0*/  IMAD.MOV.U32 R4, RZ, RZ, RZ ;  /* 0x000000ffff047224 */ /* 0x000fe200078e00ff */
[----:B------:R-:W-:Y:S01]  /*de00*/  BSSY B0, `(.L_x_3436) ;  /* 0x000002a000007945 */ /* 0x000fe20003800000 */
[C---:B------:R-:W-:Y:S01]  /*de10*/  VIADD R0, R6.reuse, 0x3f ;  /* 0x0000003f06007836 */ /* 0x040fe20000000000 */
[----:B------:R-:W-:Y:S01]  /*de20*/  ISETP.GE.AND P0, PT, R6, 0x1, PT ;  /* 0x000000010600780c */ /* 0x000fe20003f06270 */
[----:B------:R-:W-:-:S03]  /*de30*/  IMAD.MOV.U32 R10, RZ, RZ, R4 ;  /* 0x000000ffff0a7224 */ /* 0x000fc600078e0004 */
[----:B-1----:R-:W-:-:S04]  /*de40*/  SHF.R.S32.HI R3, RZ, 0x1f, R0 ;  /* 0x0000001fff037819 */ /* 0x002fc80000011400 */
[----:B------:R-:W-:-:S04]  /*de50*/  LEA.HI R3, R3, R0, RZ, 0x6 ;  /* 0x0000000003037211 */ /* 0x000fc800078f30ff */
[----:B------:R-:W-:-:S05]  /*de60*/  SHF.R.S32.HI R8, RZ, 0x6, R3 ;  /* 0x00000006ff087819 */ /* 0x000fca0000011403 */
[----:B------:R1:W-:Y:S04]  /*de70*/  STL [R1+0x3c], R8 ;  /* 0x00003c0801007387 */ /* 0x0003e80000100800 */
[----:B------:R1:W-:Y:S04]  /*de80*/  STL [R1+0x34], R4 ;  /* 0x0000340401007387 */ /* 0x0003e80000100800 */
[----:B------:R1:W-:Y:S01]  /*de90*/  STL [R1+0x58], R9 ;  /* 0x0000580901007387 */ /* 0x0003e20000100800 */
[----:B------:R-:W-:Y:S05]  /*dea0*/  @!P0 BRA `(.L_x_3437) ;  /* 0x00000000007c8947 */ /* 0x000fea0003800000 */
[----:B------:R-:W-:-:S04]  /*deb0*/  SHF.R.U32.HI R0, RZ, 0x10, R2 ;  /* 0x00000010ff007819 */ /* 0x000fc80000011602 */
[----:B------:R-:W-:-:S13]  /*dec0*/  ISETP.NE.AND P0, PT, R0, RZ, PT ;  /* 0x000000ff0000720c */ /* 0x000fda0003f05270 */
[----:B------:R-:W1:Y:S02]  /*ded0*/  @!P0 LDC R0, c[0x0][0x9f0] ;  /* 0x00027c00ff008b82 */ /* 0x000e640000000800 */
        /* <DEDUP_REMOVED lines=28> */
.L_x_3437:
[----:B------:R-:W-:Y:S05]  /*e0a0*/  BSYNC B0 ;  /* 0x0000000000007941 */ /* 0x000fea0003800000 */
.L_x_3436:
        /* <DEDUP_REMOVED lines=13> */
[----:B------:R-:W-:Y:S01]  /*e180*/  VOTEU.ANY UR4, UPT, PT ;  /* 0x0000000000047886 */ /* 0x000fe200038e0100 */
[----:B------:R-:W5:Y:S01]  /*e190*/  LDC.64 R2, c[0x0][0xc60] ;  /* 0x00031800ff027b82 */ /* 0x000f620000000a00 */
[----:B------:R-:W4:Y:S02]  /*e1a0*/  FLO.U32 R0, UR4 ;  /* 0x0000000400007d00 */ /* 0x000f2400080e0000 */
[----:B----4-:R-:W-:-:S06]  /*e1b0*/  ISETP.EQ.U32.AND P0, PT, R0, R5, PT ;  /* 0x000000050000720c */ /* 0x010fcc0003f02070 */
[----:B------:R-:W5:Y:S07]  /*e1c0*/  POPC R5, UR4 ;  /* 0x0000000400057d09 */ /* 0x000f6e0008000000 */
[----:B-----5:R-:W4:Y:S01]  /*e1d0*/  @P0 ATOMG.E.ADD.STRONG.GPU PT, R3, desc[UR40][R2.64], R5 ;  /* 0x00000005020309a8 */ /* 0x020f2200081ee1e8 */
[----:B-1----:R-:W1:Y:S02]  /*e1e0*/  S2R R4, SR_LTMASK ;  /* 0x0000000000047919 */ /* 0x002e640000003900 */
[----:B-1----:R-:W-:-:S04]  /*e1f0*/  LOP3.LUT R4, R4, UR4, RZ, 0xc0, !PT ;  /* 0x0000000404047c12 */ /* 0x002fc8000f8ec0ff */
[----:B--2---:R-:W1:Y:S01]  /*e200*/  POPC R7, R4 ;  /* 0x0000000400077309 */ /* 0x004e620000000000 */
[----:B----4-:R-:W1:Y:S02]  /*e210*/  SHFL.IDX PT, R0, R3, R0, 0x1f ;  /* 0x00001f0003007589 */ /* 0x010e6400000e0000 */
[----:B-1----:R-:W-:-:S05]  /*e220*/  IADD3 R0, R0, UR37, R7 ;  /* 0x0000002500007c10 */ /* 0x002fca000fffe007 */
[----:B------:R4:W-:Y:S01]  /*e230*/  STL [R1], R0 ;  /* 0x0000000001007387 */ /* 0x0009e20000100800 */
[----:B------:R-:W-:Y:S05]  /*e240*/  BRA `(.L_x_3440) ;  /* 0x0000004800507947 */ /* 0x000fea0003800000 */
.L_x_3439:
        /* <DEDUP_REMOVED lines=12> */
[----:B--2---:R-:W-:-:S02]  /*e310*/  IMAD.U32 R7, RZ, RZ, UR9 ;  /* 0x00000009ff077e24 */ /* 0x004fc4000f8e00ff */
[----:B---3--:R-:W-:Y:S02]  /*e320*/  IMAD.U32 R10, RZ, RZ, UR4 ;  /* 0x00000004ff0a7e24 */ /* 0x008fe4000f8e00ff */
[----:B0-----:R-:W-:Y:S02]  /*e330*/  IMAD.U32 R11, RZ, RZ, UR5 ;  /* 0x00000005ff0b7e24 */ /* 0x001fe4000f8e00ff */
[----:B------:R-:W-:Y:S02]  /*e340*/  IMAD.MOV.U32 R8, RZ, RZ, 0x70 ;  /* 0x00000070ff087424 */ /* 0x000fe400078e00ff */
[----:B------:R-:W-:Y:S02]  /*e350*/  IMAD.MOV.U32 R12, RZ, RZ, 0x1 ;  /* 0x00000001ff0c7424 */ /* 0x000fe400078e00ff */
[----:B------:R-:W-:-:S07]  /*e360*/  IMAD.MOV.U32 R13, RZ, RZ, RZ ;  /* 0x000000ffff0d7224 */ /* 0x000fce00078e00ff */
[----:B------:R-:W-:-:S07]  /*e370*/  LEPC R20, `(.L_x_3442) ;  /* 0x000000001014794e */ /* 0x000fce0000000000 */
[----:B-1----:R-:W-:Y:S05]  /*e380*/  CALL.ABS.NOINC R2 ;  /* 0x0000000002007343 */ /* 0x002fea0003c00000 */
.L_x_3442:
[----:B------:R-:W-:Y:S05]  /*e390*/  BSYNC B6 ;  /* 0x0000000000067941 */ /* 0x000fea0003800000 */
.L_x_3441:
        /* <DEDUP_REMOVED lines=19> */
[----:B----4-:R-:W-:Y:S05]  /*e4d0*/  CALL.ABS.NOINC R2 ;  /* 0x0000000002007343 */ /* 0x010fea0003c00000 */
.L_x_3445:
        /* <DEDUP_REMOVED lines=16> */
.L_x_3444:
[----:B------:R-:W-:Y:S05]  /*e5e0*/  BSYNC B6 ;  /* 0x0000000000067941 */ /* 0x000fea0003800000 */
.L_x_3443:
[----:B-1----:R-:W4:Y:S01]  /*e5f0*/  LDL.LU R4, [R1+0x14] ;  /* 0x0000140001047983 */ /* 0x002f220000300800 */
[----:B------:R-:W-:-:S03]  /*e600*/  ULDC.64 UR4, c[0x0][0x9f8] ;  /* 0x00027e0000047ab9 */ /* 0x000fc60000000a00 */
[----:B--2---:R-:W2:Y:S01]  /*e610*/  LDL R7, [R1+0x8] ;  /* 0x0000080001077983 */ /* 0x004ea20000100800 */
[----:B------:R-:W-:-:S03]  /*e620*/  ISETP.NE.U32.AND P0, PT, RZ, UR4, PT ;  /* 0x00000004ff007c0c */ /* 0x000fc6000bf05070 */
[----:B------:R-:W5:Y:S01]  /*e630*/  LDL R0, [R1+0x2c] ;  /* 0x00002c0001007983 */ /* 0x000f620000100800 */
[----:B------:R-:W-:-:S13]  /*e640*/  ISETP.NE.AND.EX P0, PT, RZ, UR5, PT, P0 ;  /* 0x00000005ff007c0c */ /* 0x000fda000bf05300 */
[----:B------:R-:W-:-:S04]  /*e650*/  @P0 IADD3 R2, P1, R16, UR4, RZ ;  /* 0x0000000410020c10 */ /* 0x000fc8000ff3e0ff */
[----:B----4-:R-:W-:Y:S01]  /*e660*/  @P0 IADD3.X R3, R4, UR5, RZ, P1, !PT ;  /* 0x0000000504030c10 */ /* 0x010fe20008ffe4ff */
[----:B------:R-:W-:-:S04]  /*e670*/  ULDC.64 UR4, c[0x0][0xa08] ;  /* 0x0002820000047ab9 */ /* 0x000fc80000000a00 */
[----:B--2---:R1:W2:Y:S02]  /*e680*/  @P0 LDG.E R7, desc[UR40][R2.64] ;  /* 0x0000002802070981 */ /* 0x0042a4000c1e1900 */
[----:B-1----:R-:W1:Y:S01]  /*e690*/  LDC.64 R2, c[0x0][0x418] ;  /* 0x00010600ff027b82 */ /* 0x002e620000000a00 */
[----:B-----5:R-:W-:Y:S01]  /*e6a0*/  VIADD R0, R0, 0xffffffff ;  /* 0xffffffff00007836 */ /* 0x020fe20000000000 */
[----:B--2---:R-:W-:Y:S01]  /*e6b0*/  SHF.R.S32.HI R8, RZ, 0x1f, R7 ;  /* 0x0000001fff087819 */ /* 0x004fe20000011407 */
[----:B------:R2:W-:Y:S04]  /*e6c0*/  @P0 STL [R1+0x8], R7 ;  /* 0x0000080701000387 */ /* 0x0005e80000100800 */
[----:B------:R2:W-:Y:S01]  /*e6d0*/  STL [R1+0x14], R8 ;  /* 0x0000140801007387 */ /* 0x0005e20000100800 */
[----:B-1----:R-:W-:Y:S01]  /*e6e0*/  LOP3.LUT P0, RZ, R2, UR4, RZ, 0xfc, !PT ;  /* 0x0000000402ff7c12 */ /* 0x002fe2000f80fcff */
[----:B------:R-:W-:-:S03]  /*e6f0*/  UMOV UR4, 0xffffffff ;  /* 0xffffffff00047882 */ /* 0x000fc60000000000 */
[----:B------:R-:W-:-:S04]  /*e700*/  LOP3.LUT P0, RZ, R3, UR5, RZ, 0xfc, P0 ;  /* 0x0000000503ff7c12 */ /* 0x000fc8000800fcff */
[----:B------:R-:W-:Y:S01]  /*e710*/  SEL R16, R7, RZ, !P0 ;  /* 0x000000ff07107207 */ /* 0x000fe20004000000 */
[----:B--2---:R-:W-:Y:S08]  /*e720*/  BRA.DIV UR4, `(.L_x_3446) ;  /* 0x0000005a040c7947 */ /* 0x004ff0000b800000 */
[----:B------:R-:W1:Y:S02]  /*e730*/  S2R R4, SR_TID.X ;  /* 0x0000000000047919 */ /* 0x000e640000002100 */
[----:B-1----:R-:W-:-:S04]  /*e740*/  SHF.R.U32.HI R4, RZ, 0x5, R4 ;  /* 0x00000005ff047819 */ /* 0x002fc80000011604 */
[----:B------:R-:W-:-:S05]  /*e750*/  LOP3.LUT R4, R4, 0x3, RZ, 0xc0, !PT ;  /* 0x0000000304047812 */ /* 0x000fca00078ec0ff */
[----:B------:R1:W2:Y:S02]  /*e760*/  SHFL.IDX PT, R14, R4, RZ, 0x1f ;  /* 0x00001fff040e7589 */ /* 0x0002a400000e0000 */
.L_x_3567:
[----:B------:R-:W-:Y:S01]  /*e770*/  PLOP3.LUT P1, PT, PT, PT, PT, 0x8, 0x0 ;  /* 0x000000000000781c */ /* 0x000fe20003f2e170 */
[----:B------:R4:W-:Y:S01]  /*e780*/  STL [R1+0x28], R0 ;  /* 0x0000280001007387 */ /* 0x0009e20000100800 */
[----:B--2---:R-:W-:Y:S02]  /*e790*/  ISETP.NE.AND P0, PT, R14, RZ, PT ;  /* 0x000000ff0e00720c */ /* 0x004fe40003f05270 */
[----:B-1----:R-:W-:-:S05]  /*e7a0*/  P2R R4, PR, RZ, 0x2 ;  /* 0x00000002ff047803 */ /* 0x002fca0000000000 */
[----:B------:R4:W-:Y:S06]  /*e7b0*/  STL [R1+0x18], R4 ;  /* 0x0000180401007387 */ /* 0x0009ec0000100800 */
[----:B------:R-:W-:Y:S05]  /*e7c0*/  @P0 BRA `(.L_x_3447) ;  /* 0x0000000400040947 */ /* 0x000fea0003800000 */
[----:B------:R-:W-:-:S03]  /*e7d0*/  UMOV UR4, 0xffffffff ;  /* 0xffffffff00047882 */ /* 0x000fc60000000000 */
[----:B------:R-:W-:Y:S05]  /*e7e0*/  BRA.DIV UR4, `(.L_x_3448) ;  /* 0x0000005a04107947 */ /* 0x000fea000b800000 */
[----:B------:R-:W-:-:S13]  /*e7f0*/  ELECT P6, URZ, PT ;  /* 0x00000000003f782f */ /* 0x000fda00038c0000 */
.L_x_3570:
[----:B------:R-:W-:Y:S05]  /*e800*/  @!P6 BRA `(.L_x_3447) ;  /* 0x0000000000f4e947 */ /* 0x000fea0003800000 */
[----:B------:R-:W-:-:S04]  /*e810*/  ISETP.NE.U32.AND P0, PT, R2, RZ, PT ;  /* 0x000000ff0200720c */ /* 0x000fc80003f05070 */
[----:B------:R-:W-:-:S13]  /*e820*/  ISETP.NE.AND.EX P0, PT, R3, RZ, PT, P0 ;  /* 0x000000ff0300720c */ /* 0x000fda0003f05300 */
[----:B------:R-:W-:Y:S05]  /*e830*/  @!P0 BRA `(.L_x_3449) ;  /* 0x0000000000508947 */ /* 0x000fea0003800000 */
[----:B------:R-:W1:Y:S01]  /*e840*/  LDC R6, c[0x0][0x43c] ;  /* 0x00010f00ff067b82 */ /* 0x000e620000000800 */
[----:B------:R-:W-:Y:S01]  /*e850*/  IMAD.MOV.U32 R9, RZ, RZ, R0 ;  /* 0x000000ffff097224 */ /* 0x000fe200078e0000 */
[----:B------:R-:W-:-:S03]  /*e860*/  ULDC.64 UR4, c[0x0][0x428] ;  /* 0x00010a0000047ab9 */ /* 0x000fc60000000a00 */
[----:B----4-:R-:W-:Y:S01]  /*e870*/  IMAD.MOV.U32 R0, RZ, RZ, R9 ;  /* 0x000000ffff007224 */ /* 0x010fe200078e0009 */
[----:B-1----:R-:W-:-:S13]  /*e880*/  ISETP.NE.AND P0, PT, R6, 0x1, PT ;  /* 0x000000010600780c */ /* 0x002fda0003f05270 */
        /* <DEDUP_REMOVED lines=15> */
.L_x_3449:
[----:B-1----:R-:W2:Y:S01]  /*e980*/  LDL R2, [R1+0x10] ;  /* 0x0000100001027983 */ /* 0x002ea20000100800 */
[----:B----4-:R-:W-:Y:S01]  /*e990*/  IMAD R0, R19, 0x8, R18 ;  /* 0x0000000813007824 */ /* 0x010fe200078e0212 */
[----:B--2---:R-:W-:-:S04]  /*e9a0*/  SHF.L.U32 R2, R2, 0x1f, RZ ;  /* 0x0000001f02027819 */ /* 0x004fc800000006ff */
[----:B------:R-:W1:Y:S02]  /*e9b0*/  SYNCS.PHASECHK.TRANS64.TRYWAIT P0, [R0+URZ+0x28c40], R2 ;  /* 0x028c4002000075a7 */ /* 0x000e64000800017f */
[----:B-1----:R-:W-:Y:S05]  /*e9c0*/  @!P0 BRA `(.L_x_3450) ;  /* 0x0000005400b88947 */ /* 0x002fea0003800000 */
.L_x_3571:
[----:B------:R-:W2:Y:S02]  /*e9d0*/  S2R R3, SR_TID.X ;  /* 0x0000000000037919 */ /* 0x000ea40000002100 */
        /* <DEDUP_REMOVED lines=8> */
[----:B----4-:R-:W-:Y:S05]  /*ea60*/  @!P0 BRA `(.L_x_3451) ;  /* 0x0000000000048947 */ /* 0x010fea0003800000 */
[----:B------:R-:W-:Y:S01]  /*ea70*/  BPT.TRAP 0x1 ;  /* 0x000000040000795c */ /* 0x000fe20000300000 */
.L_x_3451:
[----:B------:R-:W2:Y:S04]  /*ea80*/  LDL R3, [R1+0x28] ;  /* 0x0000280001037983 */ /* 0x000ea80000100800 */
[----:B-1----:R-:W4:Y:S01]  /*ea90*/  LDL R2, [R1+0x1c] ;  /* 0x00001c0001027983 */ /* 0x002f220000100800 */
[----:B------:R-:W-:Y:S01]  /*eaa0*/  R2UR UR9, R0 ;  /* 0x00000000000972ca */ /* 0x000fe200000e0000 */
[----:B------:R-:W-:Y:S01]  /*eab0*/  IMAD R0, R19, 0x2000, R18 ;  /* 0x0000200013007824 */ /* 0x000fe200078e0212 */
[----:B------:R-:W-:Y:S01]  /*eac0*/  UIADD3 UR6, UP0, UR38, 0x370, URZ ;  /* 0x0000037026067890 */ /* 0x000fe2000ff1e03f */
[----:B------:R-:W-:Y:S01]  /*ead0*/  R2UR UR12, R17 ;  /* 0x00000000110c72ca */ /* 0x000fe200000e0000 */
[----:B------:R-:W-:Y:S01]  /*eae0*/  UMOV UR5, 0x14f00000 ;  /* 0x14f0000000057882 */ /* 0x000fe20000000000 */
[----:B-----5:R-:W-:Y:S01]  /*eaf0*/  R2UR UR13, R16 ;  /* 0x00000000100d72ca */ /* 0x020fe200000e0000 */
[----:B------:R-:W-:Y:S01]  /*eb00*/  UIADD3.X UR7, URZ, UR39, URZ, UP0, !UPT ;  /* 0x000000273f077290 */ /* 0x000fe200087fe43f */
[----:B------:R-:W-:Y:S01]  /*eb10*/  R2UR UR8, R0 ;  /* 0x00000000000872ca */ /* 0x000fe200000e0000 */
[----:B------:R-:W-:Y:S01]  /*eb20*/  UMOV UR10, URZ ;  /* 0x0000003f000a7c82 */ /* 0x000fe20008000000 */
[----:B------:R-:W-:-:S04]  /*eb30*/  PLOP3.LUT P0, PT, PT, PT, PT, 0x80, 0x0 ;  /* 0x000000000000781c */ /* 0x000fc80003f0f070 */
[----:B------:R-:W-:Y:S01]  /*eb40*/  UIADD3 UR9, UR9, 0x28c30, URZ ;  /* 0x00028c3009097890 */ /* 0x000fe2000fffe03f */
[----:B------:R-:W-:-:S05]  /*eb50*/  P2R R0, PR, RZ, 0x1 ;  /* 0x00000001ff007803 */ /* 0x000fca0000000000 */
[----:B------:R1:W-:Y:S01]  /*eb60*/  STL [R1+0x18], R0 ;  /* 0x0000180001007387 */ /* 0x0003e20000100800 */
[----:B------:R-:W-:Y:S01]  /*eb70*/  UIADD3 UR8, UR8, 0x22400, URZ ;  /* 0x0002240008087890 */ /* 0x000fe2000fffe03f */
[----:B--2---:R-:W-:Y:S02]  /*eb80*/  R2UR UR11, R3 ;  /* 0x00000000030b72ca */ /* 0x004fe400000e0000 */
[----:B----4-:R-:W-:-:S13]  /*eb90*/  R2UR UR4, R2 ;  /* 0x00000000020472ca */ /* 0x010fda00000e0000 */
[----:B------:R-:W-:-:S03]  /*eba0*/  ULEA UR11, UR11, UR4, 0x6 ;  /* 0x000000040b0b7291 */ /* 0x000fc6000f8e303f */
[----:B------:R-:W-:-:S06]  /*ebb0*/  UMOV UR4, 0x0 ;  /* 0x0000000000047882 */ /* 0x000fcc0000000000 */
[----:B------:R1:W-:Y:S02]  /*ebc0*/  UTMALDG.4D [UR8], [UR6], desc[UR4] ;  /* 0x00000408060075b4 */ /* 0x0003e40008019000 */
[----:B-1----:R-:W-:Y:S01]  /*ebd0*/  NOP ;  /* 0x0000000000007918 */ /* 0x002fe20000000000 */
.L_x_3447:
[----:B------:R-:W2:Y:S04]  /*ebe0*/  LDL.LU R3, [R1+0x30] ;  /* 0x0000300001037983 */ /* 0x000ea80000300800 */
[----:B------:R-:W5:Y:S04]  /*ebf0*/  LDL.LU R5, [R1+0x24] ;  /* 0x0000240001057983 */ /* 0x000f680000300800 */
[----:B----4-:R-:W4:Y:S01]  /*ec00*/  LDL.LU R4, [R1+0x38] ;  /* 0x0000380001047983 */ /* 0x010f220000300800 */
        /* <DEDUP_REMOVED lines=10> */
[----:B-----5:R-:W-:-:S03]  /*ecb0*/  SEL R5, R5, RZ, !P0 ;  /* 0x000000ff05057207 */ /* 0x020fc60004000000 */
        /* <DEDUP_REMOVED lines=10> */
[----:B-1----:R-:W-:Y:S01]  /*ed60*/  MOV R2, 0x0 ;  /* 0x0000000000027802 */ /* 0x002fe20000000f00 */
[----:B------:R-:W-:Y:S01]  /*ed70*/  ULDC.64 UR4, c[0x4][0x118] ;  /* 0x0100460000047ab9 */ /* 0x000fe20000000a00 */
[----:B------:R-:W-:Y:S01]  /*ed80*/  ULDC.64 UR6, c[0x4][0x120] ;  /* 0x0100480000067ab9 */ /* 0x000fe20000000a00 */
[----:B------:R-:W-:Y:S01]  /*ed90*/  ULDC.64 UR8, c[0x4][0x58] ;  /* 0x0100160000087ab9 */ /* 0x000fe20000000a00 */
[----:B------:R-:W-:Y:S02]  /*eda0*/  IMAD.U32 R4, RZ, RZ, UR4 ;  /* 0x00000004ff047e24 */ /* 0x000fe4000f8e00ff */
[----:B------:R-:W1:Y:S01]  /*edb0*/  LDC.64 R2, c[0x4][R2] ;  /* 0x0100000002027b82 */ /* 0x000e620000000a00 */
[----:B------:R-:W-:Y:S02]  /*edc0*/  IMAD.U32 R5, RZ, RZ, UR5 ;  /* 0x00000005ff057e24 */ /* 0x000fe4000f8e00ff */
[----:B------:R-:W-:Y:S02]  /*edd0*/  IMAD.U32 R6, RZ, RZ, UR6 ;  /* 0x00000006ff067e24 */ /* 0x000fe4000f8e00ff */
[----:B------:R-:W-:-:S02]  /*ede0*/  IMAD.U32 R7, RZ, RZ, UR7 ;  /* 0x00000007ff077e24 */ /* 0x000fc4000f8e00ff */
[----:B---3--:R-:W-:Y:S02]  /*edf0*/  IMAD.U32 R10, RZ, RZ, UR8 ;  /* 0x00000008ff0a7e24 */ /* 0x008fe4000f8e00ff */
[----:B0-----:R-:W-:Y:S02]  /*ee00*/  IMAD.U32 R11, RZ, RZ, UR9 ;  /* 0x00000009ff0b7e24 */ /* 0x001fe4000f8e00ff */
[----:B------:R-:W-:Y:S02]  /*ee10*/  IMAD.MOV.U32 R8, RZ, RZ, 0x70 ;  /* 0x00000070ff087424 */ /* 0x000fe400078e00ff */
[----:B------:R-:W-:Y:S02]  /*ee20*/  IMAD.MOV.U32 R12, RZ, RZ, 0x1 ;  /* 0x00000001ff0c7424 */ /* 0x000fe400078e00ff */
[----:B------:R-:W-:-:S07]  /*ee30*/  IMAD.MOV.U32 R13, RZ, RZ, RZ ;  /* 0x000000ffff0d7224 */ /* 0x000fce00078e00ff */
[----:B------:R-:W-:-:S07]  /*ee40*/  LEPC R20, `(.L_x_3453) ;  /* 0x000000001014794e */ /* 0x000fce0000000000 */
[----:B-1----:R-:W-:Y:S05]  /*ee50*/  CALL.ABS.NOINC R2 ;  /* 0x0000000002007343 */ /* 0x002fea0003c00000 */
.L_x_3453:
[----:B------:R-:W-:Y:S05]  /*ee60*/  BSYNC B6 ;  /* 0x0000000000067941 */ /* 0x000fea0003800000 */
.L_x_3452:
[----:B-1----:R-:W2:Y:S01]  /*ee70*/  LDL.LU R0, [R1+0x38] ;  /* 0x0000380001007983 */ /* 0x002ea20000300800 */
[----:B------:R-:W-:Y:S01]  /*ee80*/  ULDC.64 UR4, c[0x0][0x2d8] ;  /* 0x0000b60000047ab9 */ /* 0x000fe20000000a00 */
[----:B------:R-:W1:Y:S01]  /*ee90*/  LDC R7, c[0x0][0x448] ;  /* 0x00011200ff077b82 */ /* 0x000e620000000800 */
[----:B------:R-:W-:Y:S01]  /*eea0*/  ULDC UR6, c[0x0][0x2b8] ;  /* 0x0000ae0000067ab9 */ /* 0x000fe20000000800 */
[----:B------:R-:W4:Y:S04]  /*eeb0*/  LDL.LU R4, [R1+0x30] ;  /* 0x0000300001047983 */ /* 0x000f280000300800 */
[----:B------:R-:W4:Y:S04]  /*eec0*/  LDL.LU.64 R2, [R1+0x48] ;  /* 0x0000480001027983 */ /* 0x000f280000300a00 */
[----:B------:R-:W2:Y:S04]  /*eed0*/  LDL.LU R5, [R1+0x24] ;  /* 0x0000240001057983 */ /* 0x000ea80000300800 */
[----:B---3--:R-:W3:Y:S04]  /*eee0*/  LDL R10, [R1+0x4] ;  /* 0x00000400010a7983 */ /* 0x008ee80000100800 */
[----:B------:R0:W5:Y:S01]  /*eef0*/  LDL R8, [R1+0x54] ;  /* 0x0000540001087983 */ /* 0x0001620000100800 */
[----:B-1----:R-:W-:-:S13]  /*ef00*/  ISETP.NE.AND P0, PT, R7, 0x1, PT ;  /* 0x000000010700780c */ /* 0x002fda0003f05270 */
[----:B------:R-:W1:Y:S01]  /*ef10*/  @P0 LDC R6, c[0x0][0x450] ;  /* 0x00011400ff060b82 */ /* 0x000e620000000800 */
[----:B------:R-:W0:Y:S02]  /*ef20*/  S2R R9, SR_TID.X ;  /* 0x0000000000097919 */ /* 0x000e240000002100 */
[----:B0-----:R-:W-:-:S05]  /*ef30*/  IMAD.SHL.U32 R9, R9, 0x8, RZ ;  /* 0x0000000809097824 */ /* 0x001fca00078e00ff */
[----:B------:R-:W-:Y:S01]  /*ef40*/  LOP3.LUT R9, R9, 0x38, RZ, 0xc0, !PT ;  /* 0x0000003809097812 */ /* 0x000fe200078ec0ff */
        /* <DEDUP_REMOVED lines=8> */
[----:B------:R-:W-:-:S03]  /*efd0*/  ULDC.64 UR4, c[0x0][0x2d0] ;  /* 0x0000b40000047ab9 */ /* 0x000fc60000000a00 */
[----:B------:R-:W-:Y:S01]  /*efe0*/  IMAD.IADD R3, R3, 0x1, R0 ;  /* 0x0000000103037824 */ /* 0x000fe200078e0200 */
[----:B0-----:R-:W-:-:S04]  /*eff0*/  LOP3.LUT R4, R4, 0x7f, RZ, 0xc0, !PT ;  /* 0x0000007f04047812 */ /* 0x001fc800078ec0ff */
[----:B------:R-:W-:Y:S02]  /*f000*/  SHF.R.U32.HI R5, RZ, 0x3, R4 ;  /* 0x00000003ff057819 */ /* 0x000fe40000011604 */
[----:B------:R-:W0:Y:S02]  /*f010*/  S2R R4, SR_TID.X ;  /* 0x0000000000047919 */ /* 0x000e240000002100 */
[----:B0-----:R-:W-:-:S05]  /*f020*/  IMAD.SHL.U32 R4, R4, 0x10, RZ ;  /* 0x0000001004047824 */ /* 0x001fca00078e00ff */
[----:B------:R-:W-:Y:S02]  /*f030*/  LOP3.LUT R4, R5, 0x70, R4, 0xf8, !PT ;  /* 0x0000007005047812 */ /* 0x000fe400078ef804 */
[----:B------:R-:W0:Y:S03]  /*f040*/  @P0 LDC R5, c[0x0][0x44c] ;  /* 0x00011300ff050b82 */ /* 0x000e260000000800 */
[----:B---3--:R-:W-:-:S04]  /*f050*/  IMAD R0, R10, 0x40, R4 ;  /* 0x000000400a007824 */ /* 0x008fc800078e0204 */
[----:B------:R-:W-:Y:S02]  /*f060*/  IMAD.MOV.U32 R4, RZ, RZ, R0 ;  /* 0x000000ffff047224 */ /* 0x000fe400078e0000 */
        /* <DEDUP_REMOVED lines=14> */
[----:B------:R-:W-:Y:S02]  /*f150*/  ULDC.64 UR4, c[0x0][0x280] ;  /* 0x0000a00000047ab9 */ /* 0x000fe40000000a00 */
[----:B------:R-:W-:Y:S01]  /*f160*/  LEA R4, P1, R2, UR4, 0x1 ;  /* 0x0000000402047c11 */ /* 0x000fe2000f8208ff */
[----:B------:R-:W-:Y:S01]  /*f170*/  IMAD.IADD R0, R3, 0x1, R0 ;  /* 0x0000000103007824 */ /* 0x000fe200078e0200 */
[----:B------:R-:W-:Y:S01]  /*f180*/  UMOV UR4, 0xffffffff ;  /* 0xffffffff00047882 */ /* 0x000fe20000000000 */
[----:B------:R-:W-:-:S03]  /*f190*/  ISETP.GE.AND P0, PT, R9, UR6, PT ;  /* 0x0000000609007c0c */ /* 0x000fc6000bf06270 */
[----:B------:R-:W-:Y:S01]  /*f1a0*/  LEA.HI.X R3, R2, UR5, R0, 0x1, P1 ;  /* 0x0000000502037c11 */ /* 0x000fe200088f0c00 */
[----:B------:R-:W-:Y:S09]  /*f1b0*/  BRA.DIV UR4, `(.L_x_3454) ;  /* 0x0000004e04d07947 */ /* 0x000ff2000b800000 */
[----:B------:R-:W2:Y:S01]  /*f1c0*/  LDL.LU R6, [R1+0x40] ;  /* 0x0000400001067983 */ /* 0x000ea20000300800 */
        /* <DEDUP_REMOVED lines=15> */
[----:B-----5:R0:W-:Y:S01]  /*f2c0*/  @!P1 LDGSTS.E.BYPASS.LTC128B.128 [R8+0x20400], desc[UR40][R6.64], !P0 ;  /* 0x2040000006089fae */ /* 0x0201e2000c101d68 */
        /* <DEDUP_REMOVED lines=8> */
[----:B------:R0:W-:Y:S02]  /*f350*/  @!P1 LDGSTS.E.BYPASS.LTC128B.128 [R8+0x20c00], desc[UR40][R6.64], !P0 ;  /* 0x20c0000006089fae */ /* 0x0001e4000c101d68 */
[----:B------:R-:W-:Y:S02]  /*f360*/  ISETP.GE.AND P1, PT, R5, R0, PT ;  /* 0x000000000500720c */ /* 0x000fe40003f26270 */
[----:B------:R-:W1:Y:S04]  /*f370*/  SHFL.IDX PT, R5, R4, 0x2, 0x181f ;  /* 0x00581f0004057f89 */ /* 0x000e6800000e0000 */
[----:B0-----:R-:W0:Y:S07]  /*f380*/  SHFL.IDX PT, R6, R3, 0x2, 0x181f ;  /* 0x00581f0003067f89 */ /* 0x001e2e00000e0000 */
[----:B-1----:R-:W-:-:S05]  /*f390*/  @!P1 LEA R5, P2, R9, R5, 0x1 ;  /* 0x0000000509059211 */ /* 0x002fca00078408ff */
[----:B0-----:R-:W-:-:S04]  /*f3a0*/  @!P1 IMAD.X R6, RZ, RZ, R6, P2 ;  /* 0x000000ffff069224 */ /* 0x001fc800010e0606 */
[----:B------:R-:W-:Y:S02]  /*f3b0*/  @!P1 IMAD.MOV.U32 R7, RZ, RZ, R6 ;  /* 0x000000ffff079224 */ /* 0x000fe400078e0006 */
[----:B------:R-:W-:Y:S02]  /*f3c0*/  @!P1 IMAD.MOV.U32 R6, RZ, RZ, R5 ;  /* 0x000000ffff069224 */ /* 0x000fe400078e0005 */
[----:B------:R0:W1:Y:S04]  /*f3d0*/  SHFL.IDX PT, R5, R3, 0x3, 0x181f ;  /* 0x00781f0003057f89 */ /* 0x00006800000e0000 */
[----:B------:R0:W-:Y:S04]  /*f3e0*/  @!P1 LDGSTS.E.BYPASS.LTC128B.128 [R8+0x21400], desc[UR40][R6.64], !P0 ;  /* 0x2140000006089fae */ /* 0x0001e8000c101d68 */
[----:B------:R0:W2:Y:S02]  /*f3f0*/  SHFL.IDX PT, R3, R4, 0x3, 0x181f ;  /* 0x00781f0004037f89 */ /* 0x0000a400000e0000 */
.L_x_3580:
[----:B------:R-:W-:-:S05]  /*f400*/  VIADD R2, R2, 0x30 ;  /* 0x0000003002027836 */ /* 0x000fca0000000000 */
[----:B------:R-:W-:-:S13]  /*f410*/  ISETP.GE.AND P1, PT, R2, R0, PT ;  /* 0x000000000200720c */ /* 0x000fda0003f26270 */
[----:B--2---:R-:W-:-:S05]  /*f420*/  @!P1 LEA R2, P2, R9, R3, 0x1 ;  /* 0x0000000309029211 */ /* 0x004fca00078408ff */
[----:B01----:R-:W-:-:S05]  /*f430*/  @!P1 IMAD.X R3, RZ, RZ, R5, P2 ;  /* 0x000000ffff039224 */ /* 0x003fca00010e0605 */
[----:B------:R-:W-:Y:S01]  /*f440*/  @!PT LDS RZ, [RZ] ;  /* 0x00000000fffff984 */ /* 0x000fe20000000800 */
[----:B------:R-:W-:Y:S01]  /*f450*/  @!PT LDS RZ, [RZ] ;  /* 0x00000000fffff984 */ /* 0x000fe20000000800 */
[----:B------:R-:W-:Y:S01]  /*f460*/  @!PT LDS RZ, [RZ] ;  /* 0x00000000fffff984 */ /* 0x000fe20000000800 */
[----:B------:R0:W-:Y:S01]  /*f470*/  @!P1 LDGSTS.E.BYPASS.LTC128B.128 [R8+0x21c00], desc[UR40][R2.64], !P0 ;  /* 0x21c0000002089fae */ /* 0x0001e2000c101d68 */
[----:B------:R-:W-:Y:S01]  /*f480*/  PLOP3.LUT P0, PT, PT, PT, PT, 0x80, 0x0 ;  /* 0x000000000000781c */ /* 0x000fe20003f0f070 */
[----:B------:R-:W-:-:S12]  /*f490*/  NOP ;  /* 0x0000000000007918 */ /* 0x000fd80000000000 */
.L_x_3455:
[----:B------:R-:W-:Y:S02]  /*f4a0*/  PLOP3.LUT P1, PT, P1, P0, PT, 0xa2, 0x0 ;  /* 0x000000000000781c */ /* 0x000fe40000f21472 */
[----:B------:R-:W-:-:S08]  /*f4b0*/  @P0 R2UR P1, UR4, R18 ;  /* 0x00000000120402ca */ /* 0x000fd00000020000 */
[----:B------:R-:W-:-:S05]  /*f4c0*/  @P0 PLOP3.LUT P0, PT, P1, PT, PT, 0x80, 0x0 ;  /* 0x000000000000081c */ /* 0x000fca0000f0f070 */
[----:B------:R-:W-:Y:S01]  /*f4d0*/  @!P1 SYNCS.ARRIVE.TRANS64.RED.A0T1 RZ, [UR4+0x28c00], RZ ;  /* 0x028c00ffffff99a7 */ /* 0x000fe20008200404 */
[----:B------:R-:W-:Y:S07]  /*f4e0*/  @!P1 ARRIVES.LDGSTSBAR.64.TRANSCNT [UR4+0x28c00] ;  /* 0x028c0000ff0099b0 */ /* 0x000fee0008000a84 */
[----:B------:R-:W-:Y:S05]  /*f4f0*/  @P0 BRA.U.ANY `(.L_x_3455) ;  /* 0xfffffffd00e80947 */ /* 0x000fea000393ffff */
[----:B0-----:R-:W2:Y:S02]  /*f500*/  LDL.LU R2, [R1+0x50] ;  /* 0x0000500001027983 */ /* 0x001ea40000300800 */
[----:B--2---:R-:W-:-:S05]  /*f510*/  VIADD R2, R2, 0x1 ;  /* 0x0000000102027836 */ /* 0x004fca0000000000 */
        /* <DEDUP_REMOVED lines=8> */
[----:B------:R-:W1:Y:S03]  /*f5a0*/  SYNCS.PHASECHK.TRANS64.TRYWAIT P0, [R18+URZ+0x28c20], R0 ;  /* 0x028c2000120075a7 */ /* 0x000e66000800017f */
[----:B01----:R-:W-:Y:S05]  /*f5b0*/  @!P0 BRA `(.L_x_3457) ;  /* 0x00000050001c8947 */ /* 0x003fea0003800000 */
.L_x_3581:
[----:B------:R-:W-:Y:S05]  /*f5c0*/  BSYNC B0 ;  /* 0x0000000000007941 */ /* 0x000fea0003800000 */
.L_x_3456:
[----:B------:R-:W2:Y:S01]  /*f5d0*/  LDL R2, [R1+0x18] ;  /* 0x0000180001027983 */ /* 0x000ea20000100800 */
[----:B------:R-:W-:Y:S01]  /*f5e0*/  BSSY B0, `(.L_x_3458) ;  /* 0x0000096000007945 */ /* 0x000fe20003800000 */
[----:B--2---:R-:W-:-:S13]  /*f5f0*/  ISETP.NE.AND P0, PT, R2, RZ, PT ;  /* 0x000000ff0200720c */ /* 0x004fda0003f05270 */
[----:B------:R-:W-:Y:S05]  /*f600*/  @!P0 BRA `(.L_x_3459) ;  /* 0x00000008004c8947 */ /* 0x000fea0003800000 */
[----:B------:R-:W2:Y:S01]  /*f610*/  LDL R2, [R1+0x10] ;  /* 0x0000100001027983 */ /* 0x000ea20000100800 */
[----:B0-----:R-:W-:Y:S01]  /*f620*/  IMAD R0, R19, 0x8, R18 ;  /* 0x0000000813007824 */ /* 0x001fe200078e0212 */
[----:B------:R-:W-:Y:S01]  /*f630*/  BSSY B1, `(.L_x_3460) ;  /* 0x0000007000017945 */ /* 0x000fe20003800000 */
[----:B------:R-:W0:Y:S02]  /*f640*/  S2R R3, SR_TID.X ;  /* 0x0000000000037919 */ /* 0x000e240000002100 */
[----:B0-----:R-:W-:-:S04]  /*f650*/  LOP3.LUT R3, R3, 0x7f, RZ, 0xc0, !PT ;  /* 0x0000007f03037812 */ /* 0x001fc800078ec0ff */
[----:B------:R-:W-:Y:S02]  /*f660*/  ISETP.NE.AND P1, PT, R3, RZ, PT ;  /* 0x000000ff0300720c */ /* 0x000fe40003f25270 */
[----:B--2---:R-:W-:-:S04]  /*f670*/  SHF.L.U32 R2, R2, 0x1f, RZ ;  /* 0x0000001f02027819 */ /* 0x004fc800000006ff */
[----:B------:R-:W0:Y:S02]  /*f680*/  SYNCS.PHASECHK.TRANS64.TRYWAIT P0, [R0+URZ+0x28c60], R2 ;  /* 0x028c6002000075a7 */ /* 0x000e24000800017f */
[----:B0-----:R-:W-:Y:S05]  /*f690*/  @!P0 BRA `(.L_x_3461) ;  /* 0x0000004c00f88947 */ /* 0x001fea0003800000 */
.L_x_3582:
[----:B------:R-:W-:Y:S05]  /*f6a0*/  BSYNC B1 ;  /* 0x0000000000017941 */ /* 0x000fea0003800000 */
.L_x_3460:
[----:B------:R-:W-:Y:S04]  /*f6b0*/  BSSY B1, `(.L_x_3462) ;  /* 0x0000009000017945 */ /* 0x000fe80003800000 */
[----:B------:R-:W-:Y:S05]  /*f6c0*/  @P1 BRA `(.L_x_3463) ;  /* 0x00000000001c1947 */ /* 0x000fea0003800000 */
[----:B------:R-:W1:Y:S01]  /*f6d0*/  S2R R3, SR_TID.X ;  /* 0x0000000000037919 */ /* 0x000e620000002100 */
[----:B0-----:R-:W-:-:S04]  /*f6e0*/  IMAD.MOV.U32 R2, RZ, RZ, 0x10000 ;  /* 0x00010000ff027424 */ /* 0x001fc800078e00ff */
[----:B------:R2:W-:Y:S01]  /*f6f0*/  SYNCS.ARRIVE.TRANS64 RZ, [R0+URZ+0x28c50], R2 ;  /* 0x028c500200ff79a7 */ /* 0x0005e2000800003f */
[----:B-1----:R-:W-:-:S04]  /*f700*/  LOP3.LUT R3, R3, 0x1f, RZ, 0xc0, !PT ;  /* 0x0000001f03037812 */ /* 0x002fc800078ec0ff */
[----:B------:R-:W-:-:S13]  /*f710*/  ISETP.NE.AND P0, PT, R3, RZ, PT ;  /* 0x000000ff0300720c */ /* 0x000fda0003f05270 */
[----:B--2---:R-:W-:Y:S05]  /*f720*/  @!P0 BRA `(.L_x_3463) ;  /* 0x0000000000048947 */ /* 0x004fea0003800000 */
[----:B------:R-:W-:Y:S01]  /*f730*/  BPT.TRAP 0x1 ;  /* 0x000000040000795c */ /* 0x000fe20000300000 */
.L_x_3463:
[----:B------:R-:W-:Y:S05]  /*f740*/  BSYNC B1 ;  /* 0x0000000000017941 */ /* 0x000fea0003800000 */
.L_x_3462:
[----:B------:R-:W2:Y:S04]  /*f750*/  LDL R3, [R1+0x1c] ;  /* 0x00001c0001037983 */ /* 0x000ea80000100800 */
[----:B0-----:R-:W2:Y:S01]  /*f760*/  LDL.LU R2, [R1+0x28] ;  /* 0x0000280001027983 */ /* 0x001ea20000300800 */
[----:B------:R-:W-:Y:S01]  /*f770*/  UIADD3 UR4, UP0, UR38, 0x470, URZ ;  /* 0x0000047026047890 */ /* 0x000fe2000ff1e03f */
[----:B------:R-:W-:Y:S01]  /*f780*/  PLOP3.LUT P0, PT, PT, PT, PT, 0x80, 0x0 ;  /* 0x000000000000781c */ /* 0x000fe20003f0f070 */
[----:B------:R-:W-:Y:S01]  /*f790*/  VIADD R0, R0, 0x28c50 ;  /* 0x00028c5000007836 */ /* 0x000fe20000000000 */
[----:B------:R-:W-:Y:S01]  /*f7a0*/  UMOV UR6, 0x0 ;  /* 0x0000000000067882 */ /* 0x000fe20000000000 */
[----:B------:R-:W-:Y:S01]  /*f7b0*/  UIADD3.X UR5, URZ, UR39, URZ, UP0, !UPT ;  /* 0x000000273f057290 */ /* 0x000fe200087fe43f */
[----:B------:R-:W-:Y:S01]  /*f7c0*/  UMOV UR7, 0x14f00000 ;  /* 0x14f0000000077882 */ /* 0x000fe20000000000 */
[----:B------:R-:W-:Y:S01]  /*f7d0*/  UMOV UR10, URZ ;  /* 0x0000003f000a7c82 */ /* 0x000fe20008000000 */
[----:B--2---:R-:W-:-:S02]  /*f7e0*/  IMAD R3, R2, 0x40, R3 ;  /* 0x0000004002037824 */ /* 0x004fc400078e0203 */
[----:B------:R-:W-:-:S04]  /*f7f0*/  IMAD R2, R19, 0x10000, R18 ;  /* 0x0001000013027824 */ /* 0x000fc800078e0212 */
[----:B------:R-:W-:-:S07]  /*f800*/  VIADD R4, R2, 0x400 ;  /* 0x0000040002047836 */ /* 0x000fce0000000000 */
.L_x_3464:
        /* <DEDUP_REMOVED lines=15> */
.L_x_3465:
        /* <DEDUP_REMOVED lines=15> */
.L_x_3466:
        /* <DEDUP_REMOVED lines=15> */
.L_x_3467:
        /* <DEDUP_REMOVED lines=15> */
.L_x_3468:
        /* <DEDUP_REMOVED lines=15> */
.L_x_3469:
        /* <DEDUP_REMOVED lines=15> */
.L_x_3470:
        /* <DEDUP_REMOVED lines=15> */
.L_x_3471:
        /* <DEDUP_REMOVED lines=10> */
.L_x_3459:
[----:B------:R-:W-:Y:S05]  /*ff40*/  BSYNC B0 ;  /* 0x0000000000007941 */ /* 0x000fea0003800000 */
.L_x_3458:
[----:B------:R-:W0:Y:S04]  /*ff50*/  LDL R4, [R1+0x2c] ;  /* 0x00002c0001047983 */ /* 0x000e280000100800 */
[----:B------:R-:W2:Y:S01]  /*ff60*/  LDL R5, [R1+0x20] ;  /* 0x0000200001057983 */ /* 0x000ea20000100800 */
[----:B------:R-:W-:Y:S01]  /*ff70*/  BSSY B0, `(.L_x_3472) ;  /* 0x00002a7000007945 */ /* 0x000fe20003800000 */
[----:B0-----:R-:W-:-:S05]  /*ff80*/  VIADD R0, R4, 0xfffffffe ;  /* 0xfffffffe04007836 */ /* 0x001fca0000000000 */
[----:B--2---:R-:W-:-:S13]  /*ff90*/  ISETP.GE.AND P0, PT, R0, R5, PT ;  /* 0x000000050000720c */ /* 0x004fda0003f06270 */
[----:B------:R-:W-:Y:S05]  /*ffa0*/  @!P0 BRA `(.L_x_3473) ;  /* 0x00000028008c8947 */ /* 0x000fea0003800000 */
[----:B------:R-:W2:Y:S04]  /*ffb0*/  LDL.LU R7, [R1+0x58] ;  /* 0x0000580001077983 */ /* 0x000ea80000300800 */
[----:B------:R-:W3:Y:S04]  /*ffc0*/  LDL.LU R6, [R1+0x34] ;  /* 0x0000340001067983 */ /* 0x000ee80000300800 */
        /* <DEDUP_REMOVED lines=13> */
[----:B------:R-:W3:Y:S01]  /*100a0*/  LDL.LU R8, [R1+0x10] ;  /* 0x0000100001087983 */ /* 0x000ee20000300800 */
[----:B------:R-:W-:Y:S01]  /*100b0*/  VIADD R19, R19, 0x1 ;  /* 0x0000000113137836 */ /* 0x000fe20000000000 */
[----:B------:R-:W-:Y:S04]  /*100c0*/  BSSY B1, `(.L_x_3476) ;  /* 0x00000d4000017945 */ /* 0x000fe80003800000 */
[----:B------:R-:W-:-:S04]  /*100d0*/  ISETP.NE.AND P0, PT, R19, 0x2, PT ;  /* 0x000000021300780c */ /* 0x000fc80003f05270 */
[----:B------:R-:W-:Y:S02]  /*100e0*/  SEL R2, RZ, 0x1, P0 ;  /* 0x00000001ff027807 */ /* 0x000fe40000000000 */
[----:B------:R-:W-:Y:S02]  /*100f0*/  SEL R19, R19, RZ, P0 ;  /* 0x000000ff13137207 */ /* 0x000fe40000000000 */
[----:B--2---:R-:W-:Y:S02]  /*10100*/  ISETP.NE.AND P2, PT, R6, RZ, PT ;  /* 0x000000ff0600720c */ /* 0x004fe40003f45270 */
[----:B---3--:R-:W-:-:S05]  /*10110*/  LOP3.LUT R8, R8, R2, RZ, 0x3c, !PT ;  /* 0x0000000208087212 */ /* 0x008fca00078e3cff */
[----:B------:R0:W-:Y:S06]  /*10120*/  STL [R1+0x10], R8 ;  /* 0x0000100801007387 */ /* 0x0001ec0000100800 */
[----:B------:R-:W-:Y:S05]  /*10130*/  @!P2 BRA `(.L_x_3477) ;  /* 0x0000000c0030a947 */ /* 0x000fea0003800000 */
[----:B------:R-:W-:Y:S02]  /*10140*/  ULDC.64 UR4, c[0x0][0x418] ;  /* 0x0001060000047ab9 */ /* 0x000fe40000000a00 */
        /* <DEDUP_REMOVED lines=22> */
.L_x_3478:
[----:B------:R-:W-:Y:S01]  /*102b0*/  IMAD R3, R19, 0x8, R18 ;  /* 0x0000000813037824 */ /* 0x000fe200078e0212 */
[----:B------:R-:W-:Y:S01]  /*102c0*/  SHF.L.U32 R2, R8, 0x1f, RZ ;  /* 0x0000001f08027819 */ /* 0x000fe200000006ff */
[----:B-1----:R-:W1:Y:S01]  /*102d0*/  S2R R6, SR_TID.X ;  /* 0x0000000000067919 */ /* 0x002e620000002100 */
[----:B------:R-:W-:Y:S02]  /*102e0*/  BSSY B3, `(.L_x_3479) ;  /* 0x0000005000037945 */ /* 0x000fe40003800000 */
[----:B------:R-:W2:Y:S01]  /*102f0*/  SYNCS.PHASECHK.TRANS64.TRYWAIT P0, [R3+URZ+0x28c40], R2 ;  /* 0x028c4002030075a7 */ /* 0x000ea2000800017f */
[----:B-1----:R-:W-:-:S04]  /*10300*/  LOP3.LUT R6, R6, 0x7f, RZ, 0xc0, !PT ;  /* 0x0000007f06067812 */ /* 0x002fc800078ec0ff */
[----:B------:R-:W-:Y:S01]  /*10310*/  ISETP.NE.AND P1, PT, R6, RZ, PT ;  /* 0x000000ff0600720c */ /* 0x000fe20003f25270 */
[----:B--2---:R-:W-:-:S12]  /*10320*/  @!P0 BRA `(.L_x_3480) ;  /* 0x0000004000e88947 */ /* 0x004fd80003800000 */
.L_x_3583:
[----:B------:R-:W-:Y:S05]  /*10330*/  BSYNC B3 ;  /* 0x0000000000037941 */ /* 0x000fea0003800000 */
.L_x_3479:
[----:B------:R-:W-:Y:S04]  /*10340*/  BSSY B3, `(.L_x_3481) ;  /* 0x0000009000037945 */ /* 0x000fe80003800000 */
[----:B------:R-:W-:Y:S05]  /*10350*/  @P1 BRA `(.L_x_3482) ;  /* 0x00000000001c1947 */ /* 0x000fea0003800000 */
[----:B------:R-:W2:Y:S01]  /*10360*/  S2R R7, SR_TID.X ;  /* 0x0000000000077919 */ /* 0x000ea20000002100 */
[----:B------:R-:W-:-:S04]  /*10370*/  IMAD.MOV.U32 R6, RZ, RZ, 0x2000 ;  /* 0x00002000ff067424 */ /* 0x000fc800078e00ff */
[----:B------:R3:W-:Y:S01]  /*10380*/  SYNCS.ARRIVE.TRANS64 RZ, [R3+URZ+0x28c30], R6 ;  /* 0x028c300603ff79a7 */ /* 0x0007e2000800003f */
[----:B--2---:R-:W-:-:S04]  /*10390*/  LOP3.LUT R7, R7, 0x1f, RZ, 0xc0, !PT ;  /* 0x0000001f07077812 */ /* 0x004fc800078ec0ff */
[----:B------:R-:W-:-:S13]  /*103a0*/  ISETP.NE.AND P0, PT, R7, RZ, PT ;  /* 0x000000ff0700720c */ /* 0x000fda0003f05270 */
[----:B---3--:R-:W-:Y:S05]  /*103b0*/  @!P0 BRA `(.L_x_3482) ;  /* 0x0000000000048947 */ /* 0x008fea0003800000 */
[----:B------:R-:W-:Y:S01]  /*103c0*/  BPT.TRAP 0x1 ;  /* 0x000000040000795c */ /* 0x000fe20000300000 */
.L_x_3482:
[----:B------:R-:W-:Y:S05]  /*103d0*/  BSYNC B3 ;  /* 0x0000000000037941 */ /* 0x000fea0003800000 */
.L_x_3481:
[----:B------:R-:W2:Y:S01]  /*103e0*/  LDL R7, [R1+0x1c] ;  /* 0x00001c0001077983 */ /* 0x000ea20000100800 */
        /* <DEDUP_REMOVED lines=10> */
[----:B------:R-:W-:-:S09]  /*10490*/  VIADD R7, R3, 0x28c30 ;  /* 0x00028c3003077836 */ /* 0x000fd20000000000 */
.L_x_3483:
        /* <DEDUP_REMOVED lines=13> */
.L_x_3584:
[----:B------:R-:W-:Y:S05]  /*10570*/  BSYNC B3 ;  /* 0x0000000000037941 */ /* 0x000fea0003800000 */
.L_x_3484:
[----:B------:R-:W-:Y:S01]  /*10580*/  BSSY B3, `(.L_x_3486) ;  /* 0x000000b000037945 */ /* 0x000fe20003800000 */
[----:B0-----:R-:W-:Y:S02]  /*10590*/  IMAD.MOV.U32 R8, RZ, RZ, 0x0 ;  /* 0x00000000ff087424 */ /* 0x001fe400078e00ff */
[----:B------:R-:W-:Y:S01]  /*105a0*/  IMAD.MOV.U32 R9, RZ, RZ, 0x14f00000 ;  /* 0x14f00000ff097424 */ /* 0x000fe200078e00ff */
[----:B------:R-:W-:Y:S06]  /*105b0*/  @P1 BRA `(.L_x_3487) ;  /* 0x00000000001c1947 */ /* 0x000fec0003800000 */
[----:B------:R-:W0:Y:S01]  /*105c0*/  S2R R6, SR_TID.X ;  /* 0x0000000000067919 */ /* 0x000e220000002100 */
[----:B-12---:R-:W-:-:S04]  /*105d0*/  IMAD.MOV.U32 R2, RZ, RZ, 0x10000 ;  /* 0x00010000ff027424 */ /* 0x006fc800078e00ff */
[----:B------:R3:W-:Y:S01]  /*105e0*/  SYNCS.ARRIVE.TRANS64 RZ, [R3+URZ+0x28c50], R2 ;  /* 0x028c500203ff79a7 */ /* 0x0007e2000800003f */
[----:B0-----:R-:W-:-:S04]  /*105f0*/  LOP3.LUT R6, R6, 0x1f, RZ, 0xc0, !PT ;  /* 0x0000001f06067812 */ /* 0x001fc800078ec0ff */
[----:B------:R-:W-:-:S13]  /*10600*/  ISETP.NE.AND P0, PT, R6, RZ, PT ;  /* 0x000000ff0600720c */ /* 0x000fda0003f05270 */
[----:B---3--:R-:W-:Y:S05]  /*10610*/  @!P0 BRA `(.L_x_3487) ;  /* 0x0000000000048947 */ /* 0x008fea0003800000 */
[----:B------:R-:W-:Y:S01]  /*10620*/  BPT.TRAP 0x1 ;  /* 0x000000040000795c */ /* 0x000fe20000300000 */
.L_x_3487:
[----:B------:R-:W-:Y:S05]  /*10630*/  BSYNC B3 ;  /* 0x0000000000037941 */ /* 0x000fea0003800000 */
.L_x_3486:
[----:B------:R-:W-:Y:S01]  /*10640*/  R2UR UR10, R10 ;  /* 0x000000000a0a72ca */ /* 0x000fe200000e0000 */
[----:B-12---:R-:W-:Y:S01]  /*10650*/  IMAD R2, R19, 0x10000, R18 ;  /* 0x0001000013027824 */ /* 0x006fe200078e0212 */
[----:B------:R-:W-:Y:S01]  /*10660*/  R2UR UR6, R8 ;  /* 0x00000000080672ca */ /* 0x000fe200000e0000 */
[----:B------:R-:W-:Y:S01]  /*10670*/  UIADD3 UR4, UP0, UR38, 0x470, URZ ;  /* 0x0000047026047890 */ /* 0x000fe2000ff1e03f */
[----:B------:R-:W-:Y:S01]  /*10680*/  R2UR UR7, R9 ;  /* 0x00000000090772ca */ /* 0x000fe200000e0000 */
[----:B------:R-:W-:Y:S01]  /*10690*/  VIADD R3, R3, 0x28c50 ;  /* 0x00028c5003037836 */ /* 0x000fe20000000000 */
[----:B------:R-:W-:Y:S01]  /*106a0*/  PLOP3.LUT P0, PT, PT, PT, PT, 0x80, 0x0 ;  /* 0x000000000000781c */ /* 0x000fe20003f0f070 */
[----:B------:R-:W-:Y:S01]  /*106b0*/  VIADD R6, R2, 0x400 ;  /* 0x0000040002067836 */ /* 0x000fe20000000000 */
[----:B------:R-:W-:-:S12]  /*106c0*/  UIADD3.X UR5, URZ, UR39, URZ, UP0, !UPT ;  /* 0x000000273f057290 */ /* 0x000fd800087fe43f */
.L_x_3488:
        /* <DEDUP_REMOVED lines=12> */
[----:B------:R-:W-:Y:S01]  /*10790*/  R2UR UR7, R9 ;  /* 0x00000000090772ca */ /* 0x000fe200000e0000 */
[----:B------:R-:W-:Y:S01]  /*107a0*/  UMOV UR10, 0x40 ;  /* 0x00000040000a7882 */ /* 0x000fe20000000000 */
[----:B------:R-:W-:-:S13]  /*107b0*/  PLOP3.LUT P0, PT, PT, PT, PT, 0x80, 0x0 ;  /* 0x000000000000781c */ /* 0x000fda0003f0f070 */
.L_x_3489:
        /* <DEDUP_REMOVED lines=15> */
.L_x_3490:
        /* <DEDUP_REMOVED lines=15> */
.L_x_3491:
        /* <DEDUP_REMOVED lines=15> */
.L_x_3492:
        /* <DEDUP_REMOVED lines=15> */
.L_x_3493:
        /* <DEDUP_REMOVED lines=15> */
.L_x_3494:
        /* <DEDUP_REMOVED lines=15> */
.L_x_3495:
        /* <DEDUP_REMOVED lines=10> */
.L_x_3477:
[----:B------:R-:W-:Y:S05]  /*10e00*/  BSYNC B1 ;  /* 0x0000000000017941 */ /* 0x000fea0003800000 */
.L_x_3476:
[----:B------:R-:W2:Y:S02]  /*10e10*/  LDL.LU R6, [R1+0x2c] ;  /* 0x00002c0001067983 */ /* 0x000ea40000300800 */
[----:B--2---:R-:W-:-:S07]  /*10e20*/  VIADD R0, R6, 0xfffffffd ;  /* 0xfffffffd06007836 */ /* 0x004fce0000000000 */
.L_x_3475:
[----:B------:R-:W-:Y:S05]  /*10e30*/  BSYNC B2 ;  /* 0x0000000000027941 */ /* 0x000fea0003800000 */
.L_x_3474:
[----:B------:R-:W-:Y:S01]  /*10e40*/  VIADD R5, R5, 0xfffffffe ;  /* 0xfffffffe05057836 */ /* 0x000fe20000000000 */
[----:B------:R-:W-:-:S04]  /*10e50*/  LOP3.LUT R4, RZ, R4, RZ, 0x33, !PT ;  /* 0x00000004ff047212 */ /* 0x000fc800078e33ff */
[----:B------:R-:W-:-:S13]  /*10e60*/  ISETP.NE.AND P0, PT, R5, R4, PT ;  /* 0x000000040500720c */ /* 0x000fda0003f05270 */
[----:B------:R-:W-:Y:S05]  /*10e70*/  @!P0 BRA `(.L_x_3473) ;  /* 0x0000001800d88947 */ /* 0x000fea0003800000 */
.L_x_3536:
[----:B------:R-:W2:Y:S04]  /*10e80*/  LDL R3, [R1+0x18] ;  /* 0x0000180001037983 */ /* 0x000ea80000100800 */
[----:B------:R-:W3:Y:S01]  /*10e90*/  LDL.LU R2, [R1+0x10] ;  /* 0x0000100001027983 */ /* 0x000ee20000300800 */
        /* <DEDUP_REMOVED lines=8> */
[----:B------:R-:W-:Y:S05]  /*10f20*/  @!P1 BRA `(.L_x_3497) ;  /* 0x0000000c00349947 */ /* 0x000fea0003800000 */
[----:B------:R-:W-:Y:S01]  /*10f30*/  ULDC.64 UR4, c[0x0][0x418] ;  /* 0x0001060000047ab9 */ /* 0x000fe20000000a00 */
[----:B0-----:R-:W-:Y:S01]  /*10f40*/  IMAD.MOV.U32 R8, RZ, RZ, R0 ;  /* 0x000000ffff087224 */ /* 0x001fe200078e0000 */
        /* <DEDUP_REMOVED lines=22> */
.L_x_3498:
[----:B0-----:R-:W-:Y:S01]  /*110b0*/  IMAD R4, R7, 0x8, R18 ;  /* 0x0000000807047824 */ /* 0x001fe200078e0212 */
[----:B------:R-:W-:Y:S01]  /*110c0*/  SHF.L.U32 R2, R6, 0x1f, RZ ;  /* 0x0000001f06027819 */ /* 0x000fe200000006ff */
[----:B------:R-:W0:Y:S01]  /*110d0*/  S2R R3, SR_TID.X ;  /* 0x0000000000037919 */ /* 0x000e220000002100 */
[----:B------:R-:W-:Y:S02]  /*110e0*/  BSSY B2, `(.L_x_3499) ;  /* 0x0000005000027945 */ /* 0x000fe40003800000 */
[----:B------:R-:W1:Y:S01]  /*110f0*/  SYNCS.PHASECHK.TRANS64.TRYWAIT P0, [R4+URZ+0x28c40], R2 ;  /* 0x028c4002040075a7 */ /* 0x000e62000800017f */
[----:B0-----:R-:W-:-:S04]  /*11100*/  LOP3.LUT R3, R3, 0x7f, RZ, 0xc0, !PT ;  /* 0x0000007f03037812 */ /* 0x001fc800078ec0ff */
[----:B------:R-:W-:Y:S01]  /*11110*/  ISETP.NE.AND P1, PT, R3, RZ, PT ;  /* 0x000000ff0300720c */ /* 0x000fe20003f25270 */
[----:B-1----:R-:W-:-:S12]  /*11120*/  @!P0 BRA `(.L_x_3500) ;  /* 0x0000003400908947 */ /* 0x002fd80003800000 */
.L_x_3585:
[----:B------:R-:W-:Y:S05]  /*11130*/  BSYNC B2 ;  /* 0x0000000000027941 */ /* 0x000fea0003800000 */
.L_x_3499:
[----:B------:R-:W-:Y:S04]  /*11140*/  BSSY B2, `(.L_x_3501) ;  /* 0x0000009000027945 */ /* 0x000fe80003800000 */
[----:B------:R-:W-:Y:S05]  /*11150*/  @P1 BRA `(.L_x_3502) ;  /* 0x00000000001c1947 */ /* 0x000fea0003800000 */
[----:B------:R-:W1:Y:S01]  /*11160*/  S2R R5, SR_TID.X ;  /* 0x0000000000057919 */ /* 0x000e620000002100 */
[----:B------:R-:W-:-:S04]  /*11170*/  IMAD.MOV.U32 R3, RZ, RZ, 0x2000 ;  /* 0x00002000ff037424 */ /* 0x000fc800078e00ff */
[----:B------:R2:W-:Y:S01]  /*11180*/  SYNCS.ARRIVE.TRANS64 RZ, [R4+URZ+0x28c30], R3 ;  /* 0x028c300304ff79a7 */ /* 0x0005e2000800003f */
[----:B-1----:R-:W-:-:S04]  /*11190*/  LOP3.LUT R5, R5, 0x1f, RZ, 0xc0, !PT ;  /* 0x0000001f05057812 */ /* 0x002fc800078ec0ff */
[----:B------:R-:W-:-:S13]  /*111a0*/  ISETP.NE.AND P0, PT, R5, RZ, PT ;  /* 0x000000ff0500720c */ /* 0x000fda0003f05270 */
[----:B--2---:R-:W-:Y:S05]  /*111b0*/  @!P0 BRA `(.L_x_3502) ;  /* 0x0000000000048947 */ /* 0x004fea0003800000 */
[----:B------:R-:W-:Y:S01]  /*111c0*/  BPT.TRAP 0x1 ;  /* 0x000000040000795c */ /* 0x000fe20000300000 */
.L_x_3502:
[----:B------:R-:W-:Y:S05]  /*111d0*/  BSYNC B2 ;  /* 0x0000000000027941 */ /* 0x000fea0003800000 */
.L_x_3501:
        /* <DEDUP_REMOVED lines=12> */
.L_x_3503:
        /* <DEDUP_REMOVED lines=13> */
.L_x_3586:
[----:B------:R-:W-:Y:S05]  /*11370*/  BSYNC B2 ;  /* 0x0000000000027941 */ /* 0x000fea0003800000 */
.L_x_3504:
[----:B------:R-:W-:Y:S01]  /*11380*/  BSSY B2, `(.L_x_3506) ;  /* 0x000000b000027945 */ /* 0x000fe20003800000 */
[----:B01----:R-:W-:Y:S02]  /*11390*/  IMAD.MOV.U32 R2, RZ, RZ, 0x0 ;  /* 0x00000000ff027424 */ /* 0x003fe400078e00ff */
[----:B------:R-:W-:Y:S01]  /*113a0*/  IMAD.MOV.U32 R3, RZ, RZ, 0x14f00000 ;  /* 0x14f00000ff037424 */ /* 0x000fe200078e00ff */
[----:B------:R-:W-:Y:S06]  /*113b0*/  @P1 BRA `(.L_x_3507) ;  /* 0x00000000001c1947 */ /* 0x000fec0003800000 */
[----:B------:R-:W0:Y:S01]  /*113c0*/  S2R R10, SR_TID.X ;  /* 0x00000000000a7919 */ /* 0x000e220000002100 */
[----:B------:R-:W-:-:S04]  /*113d0*/  IMAD.MOV.U32 R5, RZ, RZ, 0x10000 ;  /* 0x00010000ff057424 */ /* 0x000fc800078e00ff */
[----:B------:R1:W-:Y:S01]  /*113e0*/  SYNCS.ARRIVE.TRANS64 RZ, [R4+URZ+0x28c50], R5 ;  /* 0x028c500504ff79a7 */ /* 0x0003e2000800003f */
[----:B0-----:R-:W-:-:S04]  /*113f0*/  LOP3.LUT R10, R10, 0x1f, RZ, 0xc0, !PT ;  /* 0x0000001f0a0a7812 */ /* 0x001fc800078ec0ff */
[----:B------:R-:W-:-:S13]  /*11400*/  ISETP.NE.AND P0, PT, R10, RZ, PT ;  /* 0x000000ff0a00720c */ /* 0x000fda0003f05270 */
[----:B-1----:R-:W-:Y:S05]  /*11410*/  @!P0 BRA `(.L_x_3507) ;  /* 0x0000000000048947 */ /* 0x002fea0003800000 */
[----:B------:R-:W-:Y:S01]  /*11420*/  BPT.TRAP 0x1 ;  /* 0x000000040000795c */ /* 0x000fe20000300000 */
.L_x_3507:
[----:B------:R-:W-:Y:S05]  /*11430*/  BSYNC B2 ;  /* 0x0000000000027941 */ /* 0x000fea0003800000 */
.L_x_3506:
[----:B------:R-:W-:Y:S01]  /*11440*/  R2UR UR6, R2 ;  /* 0x00000000020672ca */ /* 0x000fe200000e0000 */
[----:B------:R-:W-:Y:S01]  /*11450*/  IMAD R5, R7, 0x10000, R18 ;  /* 0x0001000007057824 */ /* 0x000fe200078e0212 */
[----:B------:R-:W-:Y:S01]  /*11460*/  R2UR UR7, R3 ;  /* 0x00000000030772ca */ /* 0x000fe200000e0000 */
[----:B------:R-:W-:Y:S01]  /*11470*/  UIADD3 UR4, UP0, UR38, 0x470, URZ ;  /* 0x0000047026047890 */ /* 0x000fe2000ff1e03f */
[----:B------:R-:W-:Y:S01]  /*11480*/  R2UR UR10, R9 ;  /* 0x00000000090a72ca */ /* 0x000fe200000e0000 */
[----:B------:R-:W-:Y:S01]  /*11490*/  VIADD R4, R4, 0x28c50 ;  /* 0x00028c5004047836 */ /* 0x000fe20000000000 */
[----:B------:R-:W-:Y:S01]  /*114a0*/  PLOP3.LUT P0, PT, PT, PT, PT, 0x80, 0x0 ;  /* 0x000000000000781c */ /* 0x000fe20003f0f070 */
[----:B------:R-:W-:Y:S01]  /*114b0*/  VIADD R9, R5, 0x400 ;  /* 0x0000040005097836 */ /* 0x000fe20000000000 */
[----:B------:R-:W-:-:S12]  /*114c0*/  UIADD3.X UR5, URZ, UR39, URZ, UP0, !UPT ;  /* 0x000000273f057290 */ /* 0x000fd800087fe43f */
.L_x_3508:
        /* <DEDUP_REMOVED lines=15> */
.L_x_3509:
        /* <DEDUP_REMOVED lines=15> */
.L_x_3510:
        /* <DEDUP_REMOVED lines=15> */
.L_x_3511:
        /* <DEDUP_REMOVED lines=15> */
.L_x_3512:
        /* <DEDUP_REMOVED lines=15> */
.L_x_3513:
        /* <DEDUP_REMOVED lines=15> */
.L_x_3514:
        /* <DEDUP_REMOVED lines=15> */
.L_x_3515:
        /* <DEDUP_REMOVED lines=10> */
.L_x_3497:
[----:B------:R-:W-:Y:S05]  /*11c00*/  BSYNC B1 ;  /* 0x0000000000017941 */ /* 0x000fea0003800000 */
.L_x_3496:
[----:B------:R-:W2:Y:S01]  /*11c10*/  LDL R2, [R1+0x18] ;  /* 0x0000180001027983 */ /* 0x000ea20000100800 */
[----:B------:R-:W-:Y:S01]  /*11c20*/  VIADD R7, R7, 0x1 ;  /* 0x0000000107077836 */ /* 0x000fe20000000000 */
[----:B------:R-:W-:Y:S04]  /*11c30*/  BSSY B1, `(.L_x_3516) ;  /* 0x00000d6000017945 */ /* 0x000fe80003800000 */
[----:B------:R-:W-:-:S04]  /*11c40*/  ISETP.NE.AND P0, PT, R7, 0x2, PT ;  /* 0x000000020700780c */ /* 0x000fc80003f05270 */
[----:B------:R-:W-:Y:S02]  /*11c50*/  SEL R19, R7, RZ, P0 ;  /* 0x000000ff07137207 */ /* 0x000fe40000000000 */
[----:B--2---:R-:W-:Y:S02]  /*11c60*/  ISETP.NE.AND P2, PT, R2, RZ, PT ;  /* 0x000000ff0200720c */ /* 0x004fe40003f45270 */
[----:B------:R-:W-:-:S04]  /*11c70*/  SEL R2, RZ, 0x1, P0 ;  /* 0x00000001ff027807 */ /* 0x000fc80000000000 */
[----:B0-----:R-:W-:Y:S01]  /*11c80*/  LOP3.LUT R8, R6, R2, RZ, 0x3c, !PT ;  /* 0x0000000206087212 */ /* 0x001fe200078e3cff */
[----:B------:R-:W-:-:S04]  /*11c90*/  VIADD R6, R0, 0xffffffff ;  /* 0xffffffff00067836 */ /* 0x000fc80000000000 */
        /* <DEDUP_REMOVED lines=26> */
.L_x_3518:
[----:B-1----:R-:W-:Y:S01]  /*11e40*/  IMAD R4, R19, 0x8, R18 ;  /* 0x0000000813047824 */ /* 0x002fe200078e0212 */
[----:B------:R-:W-:Y:S01]  /*11e50*/  SHF.L.U32 R2, R8, 0x1f, RZ ;  /* 0x0000001f08027819 */ /* 0x000fe200000006ff */
[----:B------:R-:W1:Y:S01]  /*11e60*/  S2R R3, SR_TID.X ;  /* 0x0000000000037919 */ /* 0x000e620000002100 */
[----:B------:R-:W-:Y:S02]  /*11e70*/  BSSY B2, `(.L_x_3519) ;  /* 0x0000005000027945 */ /* 0x000fe40003800000 */
[----:B------:R-:W2:Y:S01]  /*11e80*/  SYNCS.PHASECHK.TRANS64.TRYWAIT P0, [R4+URZ+0x28c40], R2 ;  /* 0x028c4002040075a7 */ /* 0x000ea2000800017f */
[----:B-1----:R-:W-:-:S04]  /*11e90*/  LOP3.LUT R3, R3, 0x7f, RZ, 0xc0, !PT ;  /* 0x0000007f03037812 */ /* 0x002fc800078ec0ff */
[----:B------:R-:W-:Y:S01]  /*11ea0*/  ISETP.NE.AND P1, PT, R3, RZ, PT ;  /* 0x000000ff0300720c */ /* 0x000fe20003f25270 */
[----:B--2---:R-:W-:-:S12]  /*11eb0*/  @!P0 BRA `(.L_x_3520) ;  /* 0x0000002800548947 */ /* 0x004fd80003800000 */
.L_x_3587:
[----:B------:R-:W-:Y:S05]  /*11ec0*/  BSYNC B2 ;  /* 0x0000000000027941 */ /* 0x000fea0003800000 */
.L_x_3519:
        /* <DEDUP_REMOVED lines=9> */
.L_x_3522:
[----:B------:R-:W-:Y:S05]  /*11f60*/  BSYNC B2 ;  /* 0x0000000000027941 */ /* 0x000fea0003800000 */
.L_x_3521:
[----:B------:R-:W2:Y:S01]  /*11f70*/  LDL R5, [R1+0x1c] ;  /* 0x00001c0001057983 */ /* 0x000ea20000100800 */
[----:B0-----:R-:W-:Y:S01]  /*11f80*/  IMAD.MOV.U32 R8, RZ, RZ, RZ ;  /* 0x000000ffff087224 */ /* 0x001fe200078e00ff */
        /* <DEDUP_REMOVED lines=10> */
.L_x_3523:
        /* <DEDUP_REMOVED lines=13> */
.L_x_3588:
[----:B------:R-:W-:Y:S05]  /*12100*/  BSYNC B2 ;  /* 0x0000000000027941 */ /* 0x000fea0003800000 */
.L_x_3524:
        /* <DEDUP_REMOVED lines=11> */
.L_x_3527:
[----:B------:R-:W-:Y:S05]  /*121c0*/  BSYNC B2 ;  /* 0x0000000000027941 */ /* 0x000fea0003800000 */
.L_x_3526:
        /* <DEDUP_REMOVED lines=9> */
.L_x_3528:
        /* <DEDUP_REMOVED lines=15> */
.L_x_3529:
        /* <DEDUP_REMOVED lines=15> */
.L_x_3530:
        /* <DEDUP_REMOVED lines=15> */
.L_x_3531:
        /* <DEDUP_REMOVED lines=15> */
.L_x_3532:
        /* <DEDUP_REMOVED lines=15> */
.L_x_3533:
        /* <DEDUP_REMOVED lines=15> */
.L_x_3534:
        /* <DEDUP_REMOVED lines=15> */
.L_x_3535:
        /* <DEDUP_REMOVED lines=10> */
.L_x_3517:
[----:B------:R-:W-:Y:S05]  /*12990*/  BSYNC B1 ;  /* 0x0000000000017941 */ /* 0x000fea0003800000 */
.L_x_3516:
[----:B------:R-:W2:Y:S01]  /*129a0*/  LDL R2, [R1+0x20] ;  /* 0x0000200001027983 */ /* 0x000ea20000100800 */
[----:B------:R-:W-:Y:S01]  /*129b0*/  VIADD R0, R0, 0xfffffffe ;  /* 0xfffffffe00007836 */ /* 0x000fe20000000000 */
[----:B--2---:R-:W-:-:S13]  /*129c0*/  ISETP.GT.AND P0, PT, R6, R2, PT ;  /* 0x000000020600720c */ /* 0x004fda0003f04270 */
[----:B------:R-:W-:Y:S05]  /*129d0*/  @P0 BRA `(.L_x_3536) ;  /* 0xffffffe400280947 */ /* 0x000fea000383ffff */
.L_x_3473:
[----:B------:R-:W-:Y:S05]  /*129e0*/  BSYNC B0 ;  /* 0x0000000000007941 */ /* 0x000fea0003800000 */
.L_x_3472:
[----:B------:R-:W2:Y:S01]  /*129f0*/  LDL.LU R2, [R1+0x10] ;  /* 0x0000100001027983 */ /* 0x000ea20000300800 */
[----:B------:R-:W1:Y:S01]  /*12a00*/  S2R R3, SR_TID.X ;  /* 0x0000000000037919 */ /* 0x000e620000002100 */
[----:B------:R-:W-:-:S05]  /*12a10*/  VIADD R19, R19, 0x1 ;  /* 0x0000000113137836 */ /* 0x000fca0000000000 */
[----:B------:R-:W-:-:S04]  /*12a20*/  ISETP.NE.AND P0, PT, R19, 0x2, PT ;  /* 0x000000021300780c */ /* 0x000fc80003f05270 */
[----:B------:R-:W-:Y:S01]  /*12a30*/  SEL R0, RZ, 0x1, P0 ;  /* 0x00000001ff007807 */ /* 0x000fe20000000000 */
[----:B------:R-:W-:Y:S01]  /*12a40*/  BSSY B0, `(.L_x_3537) ;  /* 0x0000013000007945 */ /* 0x000fe20003800000 */
[----:B-1----:R-:W-:-:S04]  /*12a50*/  LOP3.LUT R3, R3, 0x7f, RZ, 0xc0, !PT ;  /* 0x0000007f03037812 */ /* 0x002fc800078ec0ff */
[----:B------:R-:W-:Y:S02]  /*12a60*/  ISETP.NE.AND P1, PT, R3, RZ, PT ;  /* 0x000000ff0300720c */ /* 0x000fe40003f25270 */
[----:B--2---:R-:W-:-:S05]  /*12a70*/  LOP3.LUT R2, R2, R0, RZ, 0x3c, !PT ;  /* 0x0000000002027212 */ /* 0x004fca00078e3cff */
[----:B------:R1:W-:Y:S06]  /*12a80*/  STL [R1+0x10], R2 ;  /* 0x0000100201007387 */ /* 0x0003ec0000100800 */
[----:B------:R-:W-:Y:S05]  /*12a90*/  @P1 BRA `(.L_x_3538) ;  /* 0x0000000000341947 */ /* 0x000fea0003800000 */
[----:B------:R-:W2:Y:S01]  /*12aa0*/  S2R R5, SR_LANEID ;  /* 0x0000000000057919 */ /* 0x000ea20000000000 */
[----:B------:R-:W-:Y:S01]  /*12ab0*/  VOTEU.ANY UR4, UPT, PT ;  /* 0x0000000000047886 */ /* 0x000fe200038e0100 */
[----:B-1----:R-:W1:Y:S01]  /*12ac0*/  LDC.64 R2, c[0x0][0xc60] ;  /* 0x00031800ff027b82 */ /* 0x002e620000000a00 */
[----:B------:R-:W2:Y:S02]  /*12ad0*/  FLO.U32 R0, UR4 ;  /* 0x0000000400007d00 */ /* 0x000ea400080e0000 */
[----:B--2---:R-:W-:-:S06]  /*12ae0*/  ISETP.EQ.U32.AND P1, PT, R0, R5, PT ;  /* 0x000000050000720c */ /* 0x004fcc0003f22070 */
[----:B------:R-:W1:Y:S07]  /*12af0*/  POPC R5, UR4 ;  /* 0x0000000400057d09 */ /* 0x000e6e0008000000 */
[----:B-1----:R-:W2:Y:S01]  /*12b00*/  @P1 ATOMG.E.ADD.STRONG.GPU PT, R3, desc[UR40][R2.64], R5 ;  /* 0x00000005020319a8 */ /* 0x002ea200081ee1e8 */
[----:B------:R-:W1:Y:S02]  /*12b10*/  S2R R4, SR_LTMASK ;  /* 0x0000000000047919 */ /* 0x000e640000003900 */
[----:B-1----:R-:W-:-:S04]  /*12b20*/  LOP3.LUT R4, R4, UR4, RZ, 0xc0, !PT ;  /* 0x0000000404047c12 */ /* 0x002fc8000f8ec0ff */
[----:B------:R-:W1:Y:S01]  /*12b30*/  POPC R7, R4 ;  /* 0x0000000400077309 */ /* 0x000e620000000000 */
[----:B--2---:R-:W1:Y:S02]  /*12b40*/  SHFL.IDX PT, R0, R3, R0, 0x1f ;  /* 0x00001f0003007589 */ /* 0x004e6400000e0000 */
[----:B-1----:R-:W-:-:S05]  /*12b50*/  IADD3 R0, R0, UR37, R7 ;  /* 0x0000002500007c10 */ /* 0x002fca000fffe007 */
[----:B------:R2:W-:Y:S02]  /*12b60*/  STL [R1], R0 ;  /* 0x0000000001007387 */ /* 0x0005e40000100800 */
.L_x_3538:
[----:B------:R-:W-:Y:S05]  /*12b70*/  BSYNC B0 ;  /* 0x0000000000007941 */ /* 0x000fea0003800000 */
.L_x_3537:
[----:B------:R-:W-:-:S07]  /*12b80*/  SEL R19, R19, RZ, P0 ;  /* 0x000000ff13137207 */ /* 0x000fce0000000000 */
.L_x_3440:
[----:B------:R-:W-:Y:S05]  /*12b90*/  BSYNC B7 ;  /* 0x0000000000077941 */ /* 0x000fea0003800000 */
.L_x_3438:
[----:B--2-4-:R-:W2:Y:S02]  /*12ba0*/  LDL R0, [R1+0x5c] ;  /* 0x00005c0001007983 */ /* 0x014ea40000100800 */
[----:B--2---:R-:W-:-:S13]  /*12bb0*/  ISETP.NE.AND P0, PT, R0, RZ, PT ;  /* 0x000000ff0000720c */ /* 0x004fda0003f05270 */
[----:B------:R-:W-:Y:S05]  /*12bc0*/  @!P0 BRA `(.L_x_3539) ;  /* 0x00000000002c8947 */ /* 0x000fea0003800000 */
[----:B------:R-:W-:Y:S05]  /*12bd0*/  WARPSYNC.ALL ;  /* 0x0000000000007948 */ /* 0x000fea0003800000 */
[----:B------:R-:W2:Y:S08]  /*12be0*/  S2UR UR5, SR_CgaCtaId ;  /* 0x00000000000579c3 */ /* 0x000eb00000008800 */
[----:B------:R-:W-:Y:S06]  /*12bf0*/  BAR.SYNC.DEFER_BLOCKING 0x5, 0x180 ;  /* 0x0146000000007b1d */ /* 0x000fec0000010000 */
[----:B------:R-:W-:-:S02]  /*12c00*/  UMOV UR4, 0x400 ;  /* 0x0000040000047882 */ /* 0x000fc40000000000 */
[----:B--2---:R-:W-:-:S06]  /*12c10*/  ULEA UR4, UR5, UR4, 0x18 ;  /* 0x0000000405047291 */ /* 0x004fcc000f8ec03f */
[----:B------:R-:W-:-:S05]  /*12c20*/  IMAD.U32 R18, RZ, RZ, UR4 ;  /* 0x00000004ff127e24 */ /* 0x000fca000f8e00ff */
[----:B-1----:R-:W1:Y:S04]  /*12c30*/  LDS.128 R4, [R18+0x28cd0] ;  /* 0x028cd00012047984 */ /* 0x002e680000000c00 */
[----:B-1----:R1:W-:Y:S04]  /*12c40*/  STL.64 [R1], R4 ;  /* 0x0000000401007387 */ /* 0x0023e80000100a00 */
[----:B------:R1:W-:Y:S01]  /*12c50*/  STL.64 [R1+0x8], R6 ;  /* 0x0000080601007387 */ /* 0x0003e20000100a00 */
[----:B------:R-:W-:Y:S06]  /*12c60*/  BAR.ARV 0x4, 0x180 ;  /* 0x0106000000007b1d */ /* 0x000fec0000002000 */
[----:B------:R-:W-:Y:S05]  /*12c70*/  BRA `(.L_x_3540) ;  /* 0x0000000c001c7947 */ /* 0x000fea0003800000 */
.L_x_3539:
[----:B---3--:R-:W2:Y:S01]  /*12c80*/  S2R R10, SR_TID.X ;  /* 0x00000000000a7919 */ /* 0x008ea20000002100 */
[----:B------:R-:W-:Y:S01]  /*12c90*/  UMOV UR4, 0xffffffff ;  /* 0xffffffff00047882 */ /* 0x000fe20000000000 */
[----:B--2---:R-:W-:-:S04]  /*12ca0*/  LOP3.LUT R10, R10, 0x1f, RZ, 0xc0, !PT ;  /* 0x0000001f0a0a7812 */ /* 0x004fc800078ec0ff */
[----:B------:R-:W-:Y:S01]  /*12cb0*/  ISETP.NE.AND P0, PT, R10, 0x1f, PT ;  /* 0x0000001f0a00780c */ /* 0x000fe20003f05270 */
[----:B------:R-:W-:-:S12]  /*12cc0*/  BRA.DIV UR4, `(.L_x_3541) ;  /* 0x0000001a04f87947 */ /* 0x000fd8000b800000 */
[----:B------:R-:W1:Y:S01]  /*12cd0*/  LDL.LU R3, [R1] ;  /* 0x0000000001037983 */ /* 0x000e620000300800 */
[----:B------:R-:W-:-:S03]  /*12ce0*/  ULDC UR4, c[0x0][0xc3c] ;  /* 0x00030f0000047ab9 */ /* 0x000fc60000000800 */
[----:B------:R-:W2:Y:S01]  /*12cf0*/  LDL R5, [R1+0xc] ;  /* 0x00000c0001057983 */ /* 0x000ea20000100800 */
[----:B-1----:R-:W-:Y:S02]  /*12d00*/  IMAD.MOV.U32 R9, RZ, RZ, R3 ;  /* 0x000000ffff097224 */ /* 0x002fe400078e0003 */
[----:B--2---:R-:W-:-:S05]  /*12d10*/  IMAD.IADD R0, R5, 0x1, R10 ;  /* 0x0000000105007824 */ /* 0x004fca00078e020a */
[----:B------:R-:W-:-:S13]  /*12d20*/  ISETP.GE.OR P1, PT, R0, UR4, !P0 ;  /* 0x0000000400007c0c */ /* 0x000fda000c726670 */
[----:B------:R-:W1:Y:S08]  /*12d30*/  @!P1 LDC.64 R2, c[0x0][0xc80] ;  /* 0x00032000ff029b82 */ /* 0x000e700000000a00 */
[----:B------:R-:W2:Y:S01]  /*12d40*/  @!P1 LDC.64 R4, c[0x0][0xc78] ;  /* 0x00031e00ff049b82 */ /* 0x000ea20000000a00 */
[----:B-1----:R-:W-:-:S05]  /*12d50*/  @!P1 IMAD.WIDE R2, R0, 0x4, R2 ;  /* 0x0000000400029825 */ /* 0x002fca00078e0202 */
[----:B0-----:R2:W3:Y:S02]  /*12d60*/  @!P1 LDG.E R8, desc[UR40][R2.64] ;  /* 0x0000002802089981 */ /* 0x0014e4000c1e1900 */
[----:B--2---:R-:W-:-:S05]  /*12d70*/  @!P1 IMAD.WIDE R2, R0, 0x4, R4 ;  /* 0x0000000400029825 */ /* 0x004fca00078e0204 */
[----:B------:R-:W2:Y:S01]  /*12d80*/  @!P1 LDG.E R4, desc[UR40][R2.64] ;  /* 0x0000002802049981 */ /* 0x000ea2000c1e1900 */
[----:B------:R-:W-:Y:S01]  /*12d90*/  IMAD.MOV.U32 R6, RZ, RZ, RZ ;  /* 0x000000ffff067224 */ /* 0x000fe200078e00ff */
[C---:B------:R-:W-:Y:S02]  /*12da0*/  ISETP.GE.U32.AND P2, PT, R10.reuse, 0x2, PT ;  /* 0x000000020a00780c */ /* 0x040fe40003f46070 */
[C---:B------:R-:W-:Y:S01]  /*12db0*/  ISETP.GE.U32.AND P3, PT, R10.reuse, 0x4, PT ;  /* 0x000000040a00780c */ /* 0x040fe20003f66070 */
[----:B------:R-:W-:Y:S01]  /*12dc0*/  SHFL.IDX PT, R0, R9, RZ, 0x1f ;  /* 0x00001fff09007589 */ /* 0x000fe200000e0000 */
[C---:B------:R-:W-:Y:S02]  /*12dd0*/  ISETP.GE.U32.AND P4, PT, R10.reuse, 0x8, PT ;  /* 0x000000080a00780c */ /* 0x040fe40003f86070 */
[----:B------:R-:W-:Y:S01]  /*12de0*/  ISETP.GE.U32.AND P5, PT, R10, 0x10, PT ;  /* 0x000000100a00780c */ /* 0x000fe20003fa6070 */
[----:B------:R-:W-:Y:S01]  /*12df0*/  SHFL.IDX PT, R7, R9, 0x1, 0x1f ;  /* 0x00201f0009077f89 */ /* 0x000fe200000e0000 */
[----:B---3--:R-:W-:-:S02]  /*12e00*/  @!P1 IMAD.MOV.U32 R6, RZ, RZ, R8 ;  /* 0x000000ffff069224 */ /* 0x008fc400078e0008 */
[----:B------:R-:W-:Y:S02]  /*12e10*/  IMAD.MOV.U32 R8, RZ, RZ, RZ ;  /* 0x000000ffff087224 */ /* 0x000fe400078e00ff */
[----:B--2---:R-:W-:Y:S01]  /*12e20*/  @!P1 IMAD.MOV.U32 R8, RZ, RZ, R4 ;  /* 0x000000ffff089224 */ /* 0x004fe200078e0004 */
[----:B------:R-:W-:Y:S01]  /*12e30*/  ISETP.NE.AND P1, PT, R10, RZ, PT ;  /* 0x000000ff0a00720c */ /* 0x000fe20003f25270 */
[----:B------:R-:W-:Y:S02]  /*12e40*/  IMAD.MOV.U32 R4, RZ, RZ, RZ ;  /* 0x000000ffff047224 */ /* 0x000fe400078e00ff */
        /* <DEDUP_REMOVED lines=17> */
.L_x_3598:
[----:B------:R-:W-:Y:S02]  /*12f60*/  ULDC UR4, c[0x0][0xc38] ;  /* 0x00030e0000047ab9 */ /* 0x000fe40000000800 */
[----:B------:R-:W-:-:S04]  /*12f70*/  IMAD.U32 R3, RZ, RZ, UR4 ;  /* 0x00000004ff037e24 */ /* 0x000fc8000f8e00ff */
[----:B-1----:R-:W-:-:S04]  /*12f80*/  IMAD R9, R14, R3, RZ ;  /* 0x000000030e097224 */ /* 0x002fc800078e02ff */
[----:B------:R-:W-:-:S05]  /*12f90*/  IMAD.IADD R5, R7, 0x1, R9 ;  /* 0x0000000107057824 */ /* 0x000fca00078e0209 */
[----:B------:R-:W-:-:S13]  /*12fa0*/  ISETP.GT.AND P6, PT, R5, R0, PT ;  /* 0x000000000500720c */ /* 0x000fda0003fc4270 */
[----:B------:R-:W-:Y:S05]  /*12fb0*/  @P6 BRA `(.L_x_3542) ;  /* 0x0000000000ac6947 */ /* 0x000fea0003800000 */
.L_x_3545:
[----:B0-----:R-:W2:Y:S01]  /*12fc0*/  LDL.LU R2, [R1+0xc] ;  /* 0x00000c0001027983 */ /* 0x001ea20000300800 */
[----:B------:R-:W0:Y:S01]  /*12fd0*/  LDC R3, c[0x0][0xc3c] ;  /* 0x00030f00ff037b82 */ /* 0x000e220000000800 */
        /* <DEDUP_REMOVED lines=11> */
[----:B------:R0:W2:Y:S01]  /*13090*/  @!P6 LDG.E R6, desc[UR40][R2.64] ;  /* 0x000000280206e981 */ /* 0x0000a2000c1e1900 */
[----:B------:R-:W-:Y:S01]  /*130a0*/  IMAD.MOV.U32 R8, RZ, RZ, RZ ;  /* 0x000000ffff087224 */ /* 0x000fe200078e00ff */
[----:B0-----:R-:W0:Y:S02]  /*130b0*/  @!P6 LDC.64 R2, c[0x0][0xc78] ;  /* 0x00031e00ff02eb82 */ /* 0x001e240000000a00 */
[----:B0-----:R-:W-:-:S05]  /*130c0*/  @!P6 IMAD.WIDE R2, R7, 0x4, R2 ;  /* 0x000000040702e825 */ /* 0x001fca00078e0202 */
        /* <DEDUP_REMOVED lines=20> */
.L_x_3606:
[----:B------:R-:W-:Y:S02]  /*13210*/  ULDC UR4, c[0x0][0xc38] ;  /* 0x00030e0000047ab9 */ /* 0x000fe40000000800 */
[----:B------:R-:W-:-:S04]  /*13220*/  IMAD.U32 R3, RZ, RZ, UR4 ;  /* 0x00000004ff037e24 */ /* 0x000fc8000f8e00ff */
[----:B-1----:R-:W-:-:S04]  /*13230*/  IMAD R9, R14, R3, RZ ;  /* 0x000000030e097224 */ /* 0x002fc800078e02ff */
[----:B------:R-:W-:-:S05]  /*13240*/  IMAD.IADD R5, R9, 0x1, R5 ;  /* 0x0000000109057824 */ /* 0x000fca00078e0205 */
[----:B------:R-:W-:-:S13]  /*13250*/  ISETP.GT.AND P6, PT, R5, R0, PT ;  /* 0x000000000500720c */ /* 0x000fda0003fc4270 */
[----:B------:R-:W-:Y:S05]  /*13260*/  @!P6 BRA `(.L_x_3545) ;  /* 0xfffffffc0054e947 */ /* 0x000fea000383ffff */
.L_x_3542:
        /* <DEDUP_REMOVED lines=9> */
.L_x_3611:
[----:B------:R-:W-:-:S13]  /*13300*/  ISETP.NE.AND P0, PT, R7, RZ, PT ;  /* 0x000000ff0700720c */ /* 0x000fda0003f05270 */
[----:B------:R-:W-:Y:S05]  /*13310*/  @!P0 BRA `(.L_x_3547) ;  /* 0x0000000000108947 */ /* 0x000fea0003800000 */
[----:B------:R-:W-:Y:S01]  /*13320*/  UMOV UR4, 0xffffffff ;  /* 0xffffffff00047882 */ /* 0x000fe20000000000 */
[----:B------:R-:W-:Y:S02]  /*13330*/  VIADD R12, R5, 0xffffffff ;  /* 0xffffffff050c7836 */ /* 0x000fe40000000000 */
[----:B------:R-:W-:Y:S05]  /*13340*/  BRA.DIV UR4, `(.L_x_3548) ;  /* 0x0000001e04bc7947 */ /* 0x000fea000b800000 */
[----:B------:R4:W0:Y:S02]  /*13350*/  SHFL.IDX PT, R4, R2, R12, 0x1f ;  /* 0x00001f0c02047589 */ /* 0x00082400000e0000 */
.L_x_3547:
[----:B----4-:R-:W4:Y:S01]  /*13360*/  LDL.LU R12, [R1+0xc] ;  /* 0x00000c00010c7983 */ /* 0x010f220000300800 */
[----:B0-----:R-:W-:Y:S01]  /*13370*/  IMAD R9, R4, R3, R9 ;  /* 0x0000000304097224 */ /* 0x001fe200078e0209 */
[----:B--2---:R-:W-:-:S03]  /*13380*/  IABS R4, R6 ;  /* 0x0000000600047213 */ /* 0x004fc60000000000 */
[----:B------:R-:W-:Y:S01]  /*13390*/  IMAD.IADD R0, R0, 0x1, -R9 ;  /* 0x0000000100007824 */ /* 0x000fe200078e0a09 */
[----:B------:R-:W0:Y:S01]  /*133a0*/  I2F.RP R10, R4 ;  /* 0x00000004000a7306 */ /* 0x000e220000209400 */
[----:B------:R2:W-:Y:S02]  /*133b0*/  STL [R1], R9 ;  /* 0x0000000901007387 */ /* 0x0005e40000100800 */
[----:B--2---:R-:W-:-:S05]  /*133c0*/  IABS R9, R6 ;  /* 0x0000000600097213 */ /* 0x004fca0000000000 */
[----:B0-----:R-:W0:Y:S01]  /*133d0*/  MUFU.RCP R10, R10 ;  /* 0x0000000a000a7308 */ /* 0x001e220000001000 */
[----:B------:R-:W-:Y:S02]  /*133e0*/  IMAD.MOV R9, RZ, RZ, -R9 ;  /* 0x000000ffff097224 */ /* 0x000fe400078e0a09 */
[----:B0-----:R-:W-:-:S05]  /*133f0*/  VIADD R11, R10, 0xffffffe ;  /* 0x0ffffffe0a0b7836 */ /* 0x001fca0000000000 */
[----:B------:R-:W0:Y:S02]  /*13400*/  F2I.FTZ.U32.TRUNC.NTZ R3, R11 ;  /* 0x0000000b00037305 */ /* 0x000e24000021f000 */
[----:B0-----:R-:W-:-:S04]  /*13410*/  IMAD.MOV R2, RZ, RZ, -R3 ;  /* 0x000000ffff027224 */ /* 0x001fc800078e0a03 */
        /* <DEDUP_REMOVED lines=11> */
[----:B---3--:R-:W-:-:S04]  /*134d0*/  IABS R4, R8 ;  /* 0x0000000800047213 */ /* 0x008fc80000000000 */
        /* <DEDUP_REMOVED lines=17> */
[----:B------:R-:W-:Y:S02]  /*135f0*/  IMAD R3, R2, R9, R3 ;  /* 0x0000000902037224 */ /* 0x000fe400078e0203 */
[----:B------:R-:W-:-:S03]  /*13600*/  IMAD R9, R6, R7, RZ ;  /* 0x0000000706097224 */ /* 0x000fc600078e02ff */
        /* <DEDUP_REMOVED lines=16> */
[----:B----4-:R-:W-:-:S05]  /*13710*/  IMAD.IADD R12, R5, 0x1, R12 ;  /* 0x00000001050c7824 */ /* 0x010fca00078e020c */
[----:B------:R0:W-:Y:S04]  /*13720*/  STL [R1+0xc], R12 ;  /* 0x00000c0c01007387 */ /* 0x0001e80000100800 */
[----:B------:R0:W-:Y:S01]  /*13730*/  STL [R1+0x4], R4 ;  /* 0x0000040401007387 */ /* 0x0001e20000100800 */
[----:B------:R-:W-:Y:S05]  /*13740*/  BRA `(.L_x_3549) ;  /* 0x0000000000287947 */ /* 0x000fea0003800000 */
.L_x_3543:
        /* <DEDUP_REMOVED lines=10> */
.L_x_3549:
[----:B-1----:R-:W2:Y:S04]  /*137f0*/  LDL R3, [R1+0x8] ;  /* 0x0000080001037983 */ /* 0x002ea80000100800 */
[----:B------:R-:W3:Y:S04]  /*13800*/  LDL R2, [R1+0xc] ;  /* 0x00000c0001027983 */ /* 0x000ee80000100800 */
[----:B------:R-:W4:Y:S04]  /*13810*/  LDL R5, [R1+0x4] ;  /* 0x0000040001057983 */ /* 0x000f280000100800 */
[----:B0-----:R-:W4:Y:S01]  /*13820*/  LDL R4, [R1] ;  /* 0x0000000001047983 */ /* 0x001f220000100800 */
[----:B------:R-:W0:Y:S01]  /*13830*/  S2R R0, SR_TID.X ;  /* 0x0000000000007919 */ /* 0x000e220000002100 */
[----:B------:R-:W-:Y:S05]  /*13840*/  WARPSYNC.ALL ;  /* 0x0000000000007948 */ /* 0x000fea0003800000 */
[----:B0-----:R-:W-:Y:S01]  /*13850*/  LOP3.LUT R0, R0, 0x1f, RZ, 0xc0, !PT ;  /* 0x0000001f00007812 */ /* 0x001fe200078ec0ff */
[----:B------:R-:W-:Y:S03]  /*13860*/  BAR.SYNC.DEFER_BLOCKING 0x4, 0x180 ;  /* 0x0106000000007b1d */ /* 0x000fe60000010000 */
[----:B------:R-:W-:-:S13]  /*13870*/  ISETP.NE.AND P0, PT, R0, RZ, PT ;  /* 0x000000ff0000720c */ /* 0x000fda0003f05270 */
[----:B------:R-:W-:Y:S01]  /*13880*/  @!P0 MOV R0, 0x400 ;  /* 0x0000040000008802 */ /* 0x000fe20000000f00 */
[----:B--2---:R-:W-:Y:S02]  /*13890*/  IMAD.MOV.U32 R6, RZ, RZ, R3 ;  /* 0x000000ffff067224 */ /* 0x004fe400078e0003 */
[----:B------:R-:W0:Y:S01]  /*138a0*/  @!P0 S2R R3, SR_CgaCtaId ;  /* 0x0000000000038919 */ /* 0x000e220000008800 */
[----:B---3--:R-:W-:Y:S01]  /*138b0*/  IMAD.MOV.U32 R7, RZ, RZ, R2 ;  /* 0x000000ffff077224 */ /* 0x008fe200078e0002 */
[----:B0-----:R-:W-:-:S05]  /*138c0*/  @!P0 LEA R18, R3, R0, 0x18 ;  /* 0x0000000003128211 */ /* 0x001fca00078ec0ff */
[----:B----4-:R0:W-:Y:S01]  /*138d0*/  @!P0 STS.128 [R18+0x28cd0], R4 ;  /* 0x028cd00412008388 */ /* 0x0101e20000000c00 */
[----:B------:R-:W-:Y:S06]  /*138e0*/  BAR.ARV 0x5, 0x180 ;  /* 0x0146000000007b1d */ /* 0x000fec0000002000 */
.L_x_3540:
[----:B------:R-:W2:Y:S01]  /*138f0*/  LDL R0, [R1+0xc] ;  /* 0x00000c0001007983 */ /* 0x000ea20000100800 */
[----:B------:R-:W-:Y:S02]  /*13900*/  ULDC UR4, c[0x0][0xc3c] ;  /* 0x00030f0000047ab9 */ /* 0x000fe40000000800 */
[----:B--2---:R-:W-:-:S13]  /*13910*/  ISETP.GE.AND P0, PT, R0, UR4, PT ;  /* 0x0000000400007c0c */ /* 0x004fda000bf06270 */
[----:B------:R-:W-:Y:S05]  /*13920*/  @!P0 BRA `(.L_x_3550) ;  /* 0xffffff9c00f08947 */ /* 0x000fea000383ffff */
[----:B------:R-:W-:Y:S05]  /*13930*/  BSYNC B8 ;  /* 0x0000000000087941 */ /* 0x000fea0003800000 */
.L_x_3432:
[----:B0-----:R-:W4:Y:S01]  /*13940*/  LDL.LU R0, [R1+0x50] ;  /* 0x0000500001007983 */ /* 0x001f220000300800 */
[----:B------:R-:W-:Y:S01]  /*13950*/  BSSY B0, `(.L_x_3551) ;  /* 0x000000b000007945 */ /* 0x000fe20003800000 */
[----:B-1----:R-:W0:Y:S01]  /*13960*/  S2R R5, SR_CgaCtaId ;  /* 0x0000000000057919 */ /* 0x002e220000008800 */
[----:B----4-:R-:W-:-:S05]  /*13970*/  VIADD R0, R0, 0x1 ;  /* 0x0000000100007836 */ /* 0x010fca0000000000 */
        /* <DEDUP_REMOVED lines=8> */
.L_x_3614:
[----:B------:R-:W-:Y:S05]  /*13a00*/  BSYNC B0 ;  /* 0x0000000000007941 */ /* 0x000fea0003800000 */
.L_x_3551:
[----:B------:R-:W-:-:S03]  /*13a10*/  UMOV UR4, 0xffffffff ;  /* 0xffffffff00047882 */ /* 0x000fc60000000000 */
[----:B------:R-:W-:Y:S05]  /*13a20*/  BRA.DIV UR4, `(.L_x_3553) ;  /* 0x0000001a04407947 */ /* 0x000fea000b800000 */
[----:B------:R-:W1:Y:S02]  /*13a30*/  S2R R2, SR_TID.X ;  /* 0x0000000000027919 */ /* 0x000e640000002100 */
[----:B-1----:R-:W-:-:S04]  /*13a40*/  SHF.R.U32.HI R2, RZ, 0x5, R2 ;  /* 0x00000005ff027819 */ /* 0x002fc80000011602 */
[----:B------:R-:W-:-:S05]  /*13a50*/  LOP3.LUT R2, R2, 0x3, RZ, 0xc0, !PT ;  /* 0x0000000302027812 */ /* 0x000fca00078ec0ff */
[----:B------:R1:W4:Y:S02]  /*13a60*/  SHFL.IDX PT, R14, R2, RZ, 0x1f ;  /* 0x00001fff020e7589 */ /* 0x00032400000e0000 */
.L_x_3617:
[----:B----4-:R-:W-:Y:S01]  /*13a70*/  ISETP.NE.AND P0, PT, R14, RZ, PT ;  /* 0x000000ff0e00720c */ /* 0x010fe20003f05270 */
[----:B------:R-:W-:-:S12]  /*13a80*/  BSSY B0, `(.L_x_3554) ;  /* 0x0000025000007945 */ /* 0x000fd80003800000 */
[----:B------:R-:W-:Y:S05]  /*13a90*/  @P0 BRA `(.L_x_3555) ;  /* 0x00000000008c0947 */ /* 0x000fea0003800000 */
[----:B------:R-:W-:-:S03]  /*13aa0*/  UMOV UR4, 0xffffffff ;  /* 0xffffffff00047882 */ /* 0x000fc60000000000 */
[----:B------:R-:W-:Y:S05]  /*13ab0*/  BRA.DIV UR4, `(.L_x_3556) ;  /* 0x0000001a04507947 */ /* 0x000fea000b800000 */
[----:B------:R-:W-:-:S13]  /*13ac0*/  ELECT P6, URZ, PT ;  /* 0x00000000003f782f */ /* 0x000fda00038c0000 */
.L_x_3620:
[----:B------:R-:W-:Y:S05]  /*13ad0*/  @!P6 BRA `(.L_x_3555) ;  /* 0x00000000007ce947 */ /* 0x000fea0003800000 */
[----:B------:R-:W-:-:S06]  /*13ae0*/  ULOP3.LUT UR4, UR36, 0x2, URZ, 0xfc, !UPT ;  /* 0x0000000224047892 */ /* 0x000fcc000f8efc3f */
[----:B-1----:R-:W-:-:S05]  /*13af0*/  IMAD.U32 R2, RZ, RZ, UR4 ;  /* 0x00000004ff027e24 */ /* 0x002fca000f8e00ff */
[----:B------:R-:W-:-:S13]  /*13b00*/  ISETP.NE.AND P2, PT, R2, 0x3, PT ;  /* 0x000000030200780c */ /* 0x000fda0003f45270 */
[----:B------:R-:W-:Y:S05]  /*13b10*/  @!P2 BRA `(.L_x_3557) ;  /* 0x000000000004a947 */ /* 0x000fea0003800000 */
[----:B------:R-:W-:Y:S01]  /*13b20*/  BPT.TRAP 0x1 ;  /* 0x000000040000795c */ /* 0x000fe20000300000 */
.L_x_3557:
[----:B------:R-:W4:Y:S01]  /*13b30*/  LDL.LU R7, [R1+0x10] ;  /* 0x0000100001077983 */ /* 0x000f220000300800 */
[----:B------:R-:W-:Y:S02]  /*13b40*/  VIADD R2, R0, 0x28c40 ;  /* 0x00028c4000027836 */ /* 0x000fe40000000000 */
[C---:B0-----:R-:W-:Y:S02]  /*13b50*/  VIADD R3, R19.reuse, 0x1 ;  /* 0x0000000113037836 */ /* 0x041fe40000000000 */
[----:B------:R-:W-:-:S03]  /*13b60*/  IMAD R6, R19, 0x8, R2 ;  /* 0x0000000813067824 */ /* 0x000fc600078e0202 */
[----:B------:R-:W-:-:S04]  /*13b70*/  ISETP.NE.AND P1, PT, R3, 0x2, PT ;  /* 0x000000020300780c */ /* 0x000fc80003f25270 */
[----:B------:R-:W-:Y:S02]  /*13b80*/  SEL R4, RZ, 0x1, P1 ;  /* 0x00000001ff047807 */ /* 0x000fe40000800000 */
[----:B------:R-:W-:Y:S02]  /*13b90*/  SEL R3, R3, RZ, P1 ;  /* 0x000000ff03037207 */ /* 0x000fe40000800000 */
[C---:B----4-:R-:W-:Y:S02]  /*13ba0*/  SHF.L.U32 R5, R7.reuse, 0x1f, RZ ;  /* 0x0000001f07057819 */ /* 0x050fe400000006ff */
[----:B------:R-:W-:Y:S01]  /*13bb0*/  LOP3.LUT R4, R7, R4, RZ, 0x3c, !PT ;  /* 0x0000000407047212 */ /* 0x000fe200078e3cff */
[----:B------:R-:W-:Y:S01]  /*13bc0*/  IMAD R7, R3, 0x8, R2 ;  /* 0x0000000803077824 */ /* 0x000fe200078e0202 */
[----:B------:R-:W0:Y:S02]  /*13bd0*/  SYNCS.PHASECHK.TRANS64.TRYWAIT P0, [R6+URZ], R5 ;  /* 0x00000005060075a7 */ /* 0x000e24000800017f */
[----:B------:R-:W-:Y:S01]  /*13be0*/  SHF.L.U32 R2, R4, 0x1f, RZ ;  /* 0x0000001f04027819 */ /* 0x000fe200000006ff */
[----:B0-----:R-:W-:Y:S06]  /*13bf0*/  @!P0 BRA `(.L_x_3558) ;  /* 0x0000001800208947 */ /* 0x001fec0003800000 */
.L_x_3621:
[----:B------:R-:W1:Y:S02]  /*13c00*/  SYNCS.PHASECHK.TRANS64.TRYWAIT P0, [R7+URZ], R2 ;  /* 0x00000002070075a7 */ /* 0x000e64000800017f */
[----:B-1----:R-:W-:Y:S05]  /*13c10*/  @!P0 BRA `(.L_x_3559) ;  /* 0x00000018002c8947 */ /* 0x002fea0003800000 */
.L_x_3622:
[----:B------:R-:W-:Y:S05]  /*13c20*/  @!P2 BRA `(.L_x_3560) ;  /* 0x000000000004a947 */ /* 0x000fea0003800000 */
[----:B------:R-:W-:Y:S01]  /*13c30*/  BPT.TRAP 0x1 ;  /* 0x000000040000795c */ /* 0x000fe20000300000 */
.L_x_3560:
[----:B------:R-:W-:-:S04]  /*13c40*/  VIADD R0, R0, 0x28c60 ;  /* 0x00028c6000007836 */ /* 0x000fc80000000000 */
[----:B------:R-:W-:-:S04]  /*13c50*/  IMAD R4, R19, 0x8, R0 ;  /* 0x0000000813047824 */ /* 0x000fc800078e0200 */
[----:B------:R-:W4:Y:S02]  /*13c60*/  SYNCS.PHASECHK.TRANS64.TRYWAIT P0, [R4+URZ], R5 ;  /* 0x00000005040075a7 */ /* 0x000f24000800017f */
[----:B----4-:R-:W-:Y:S05]  /*13c70*/  @!P0 BRA `(.L_x_3561) ;  /* 0x0000001800288947 */ /* 0x010fea0003800000 */
.L_x_3623:
[----:B------:R-:W-:-:S07]  /*13c80*/  IMAD R3, R3, 0x8, R0 ;  /* 0x0000000803037824 */ /* 0x000fce00078e0200 */
.L_x_3562:
[----:B------:R0:W0:Y:S02]  /*13c90*/  SYNCS.PHASECHK.TRANS64.TRYWAIT P0, [R3+URZ], R2 ;  /* 0x00000002030075a7 */ /* 0x000024000800017f */
[----:B0-----:R-:W-:Y:S05]  /*13ca0*/  @!P0 NANOSLEEP.SYNCS 0x989680 ;  /* 0x009896800000895d */ /* 0x001fea0003900000 */
[----:B------:R-:W0:Y:S02]  /*13cb0*/  @!P0 SYNCS.PHASECHK.TRANS64 P0, [R3+URZ], R2 ;  /* 0x00000002030085a7 */ /* 0x000e24000800007f */
[----:B0-----:R-:W-:Y:S05]  /*13cc0*/  @!P0 BRA `(.L_x_3562) ;  /* 0xfffffffc00f08947 */ /* 0x001fea000383ffff */
.L_x_3555:
[----:B------:R-:W-:Y:S05]  /*13cd0*/  BSYNC B0 ;  /* 0x0000000000007941 */ /* 0x000fea0003800000 */
.L_x_3554:
[----:B------:R-:W-:Y:S05]  /*13ce0*/  EXIT ;  /* 0x000000000000794d */ /* 0x000fea0003800000 */
.L_x_3381:
[----:B0-----:R-:W-:-:S04]  /*13cf0*/  IMAD.U32 R3, RZ, RZ, UR17 ;  /* 0x00000011ff037e24 */ /* 0x001fc8000f8e00ff */
[----:B------:R0:W1:Y:S03]  /*13d00*/  SYNCS.PHASECHK.TRANS64.TRYWAIT P0, [R3+URZ+0x28c50], R0 ;  /* 0x028c5000030075a7 */ /* 0x000066000800017f */
[----:B-1----:R-:W-:Y:S05]  /*13d10*/  @!P0 NANOSLEEP.SYNCS 0x989680 ;  /* 0x009896800000895d */ /* 0x002fea0003900000 */
[----:B------:R-:W1:Y:S02]  /*13d20*/  @!P0 SYNCS.PHASECHK.TRANS64 P0, [R3+URZ+0x28c50], R0 ;  /* 0x028c5000030085a7 */ /* 0x000e64000800007f */
[----:B-1----:R-:W-:Y:S05]  /*13d30*/  @!P0 BRA `(.L_x_3381) ;  /* 0xfffffffc00ec8947 */ /* 0x002fea000383ffff */
[----:B------:R-:W-:Y:S05]  /*13d40*/  BRA `(.L_x_3563) ;  /* 0xfffffee000c47947 */ /* 0x000fea000383ffff */
.L_x_3386:
[----:B-1----:R-:W-:-:S04]  /*13d50*/  IMAD.U32 R3, RZ, RZ, UR6 ;  /* 0x00000006ff037e24 */ /* 0x002fc8000f8e00ff */
[----:B------:R1:W2:Y:S03]  /*13d60*/  SYNCS.PHASECHK.TRANS64.TRYWAIT P0, [R3+URZ+0x28c50], R0 ;  /* 0x028c5000030075a7 */ /* 0x0002a6000800017f */
[----:B--2---:R-:W-:Y:S05]  /*13d70*/  @!P0 NANOSLEEP.SYNCS 0x989680 ;  /* 0x009896800000895d */ /* 0x004fea0003900000 */
[----:B------:R-:W2:Y:S02]  /*13d80*/  @!P0 SYNCS.PHASECHK.TRANS64 P0, [R3+URZ+0x28c50], R0 ;  /* 0x028c5000030085a7 */ /* 0x000ea4000800007f */
[----:B--2---:R-:W-:Y:S05]  /*13d90*/  @!P0 BRA `(.L_x_3386) ;  /* 0xfffffffc00ec8947 */ /* 0x004fea000383ffff */
[----:B------:R-:W-:Y:S05]  /*13da0*/  BRA `(.L_x_3385) ;  /* 0xfffffeec00dc7947 */ /* 0x000fea000383ffff */
.L_x_3390:
[----:B0-----:R-:W-:-:S04]  /*13db0*/  IMAD.U32 R3, RZ, RZ, UR38 ;  /* 0x00000026ff037e24 */ /* 0x001fc8000f8e00ff */
[----:B------:R0:W1:Y:S03]  /*13dc0*/  SYNCS.PHASECHK.TRANS64.TRYWAIT P1, [R3+URZ+0x28c00], R0 ;  /* 0x028c0000030075a7 */ /* 0x000066000802017f */
[----:B-1----:R-:W-:Y:S05]  /*13dd0*/  @!P1 NANOSLEEP.SYNCS 0x989680 ;  /* 0x009896800000995d */ /* 0x002fea0003900000 */
[----:B------:R-:W1:Y:S02]  /*13de0*/  @!P1 SYNCS.PHASECHK.TRANS64 P1, [R3+URZ+0x28c00], R0 ;  /* 0x028c0000030095a7 */ /* 0x000e64000802007f */
[----:B-1----:R-:W-:Y:S05]  /*13df0*/  @!P1 BRA `(.L_x_3390) ;  /* 0xfffffffc00ec9947 */ /* 0x002fea000383ffff */
[----:B------:R-:W-:Y:S05]  /*13e00*/  BRA `(.L_x_3564) ;  /* 0xffffff0000ec7947 */ /* 0x000fea000383ffff */
.L_x_3394:
[----:B--2---:R2:W3:Y:S02]  /*13e10*/  SYNCS.PHASECHK.TRANS64.TRYWAIT P1, [R7+URZ+0x28c30], R8 ;  /* 0x028c3008070075a7 */ /* 0x0044e4000802017f */
[----:B---3--:R-:W-:Y:S05]  /*13e20*/  @!P1 NANOSLEEP.SYNCS 0x989680 ;  /* 0x009896800000995d */ /* 0x008fea0003900000 */
[----:B------:R-:W3:Y:S02]  /*13e30*/  @!P1 SYNCS.PHASECHK.TRANS64 P1, [R7+URZ+0x28c30], R8 ;  /* 0x028c3008070095a7 */ /* 0x000ee4000802007f */
[----:B---3--:R-:W-:Y:S05]  /*13e40*/  @!P1 BRA `(.L_x_3394) ;  /* 0xfffffffc00f09947 */ /* 0x008fea000383ffff */
[----:B------:R-:W-:Y:S05]  /*13e50*/  BRA `(.L_x_3393) ;  /* 0xffffff0400087947 */ /* 0x000fea000383ffff */
.L_x_3398:
[----:B----4-:R4:W0:Y:S02]  /*13e60*/  SYNCS.PHASECHK.TRANS64.TRYWAIT P2, [R7+URZ+0x28c50], R8 ;  /* 0x028c5008070075a7 */ /* 0x010824000804017f */
[----:B0-----:R-:W-:Y:S05]  /*13e70*/  @!P2 NANOSLEEP.SYNCS 0x989680 ;  /* 0x009896800000a95d */ /* 0x001fea0003900000 */
[----:B------:R-:W0:Y:S02]  /*13e80*/  @!P2 SYNCS.PHASECHK.TRANS64 P2, [R7+URZ+0x28c50], R8 ;  /* 0x028c50080700a5a7 */ /* 0x000e24000804007f */
[----:B0-----:R-:W-:Y:S05]  /*13e90*/  @!P2 BRA `(.L_x_3398) ;  /* 0xfffffffc00f0a947 */ /* 0x001fea000383ffff */
[----:B------:R-:W-:Y:S05]  /*13ea0*/  BRA `(.L_x_3397) ;  /* 0xffffff1800207947 */ /* 0x000fea000383ffff */
.L_x_3403:
[----:B-1----:R-:W-:-:S04]  /*13eb0*/  IMAD.U32 R0, RZ, RZ, UR24 ;  /* 0x00000018ff007e24 */ /* 0x002fc8000f8e00ff */
[----:B------:R1:W2:Y:S03]  /*13ec0*/  SYNCS.PHASECHK.TRANS64.TRYWAIT P2, [R0+URZ+0x28c30], R7 ;  /* 0x028c3007000075a7 */ /* 0x0002a6000804017f */
[----:B--2---:R-:W-:Y:S05]  /*13ed0*/  @!P2 NANOSLEEP.SYNCS 0x989680 ;  /* 0x009896800000a95d */ /* 0x004fea0003900000 */
[----:B------:R-:W2:Y:S02]  /*13ee0*/  @!P2 SYNCS.PHASECHK.TRANS64 P2, [R0+URZ+0x28c30], R7 ;  /* 0x028c30070000a5a7 */ /* 0x000ea4000804007f */
[----:B--2---:R-:W-:Y:S05]  /*13ef0*/  @!P2 BRA `(.L_x_3403) ;  /* 0xfffffffc00eca947 */ /* 0x004fea000383ffff */
[----:B------:R-:W-:Y:S05]  /*13f00*/  BRA `(.L_x_3402) ;  /* 0xffffff1c00047947 */ /* 0x000fea000383ffff */
.L_x_3407:
[----:B--2---:R2:W3:Y:S02]  /*13f10*/  SYNCS.PHASECHK.TRANS64.TRYWAIT P2, [R9+URZ+0x28c50], R7 ;  /* 0x028c5007090075a7 */ /* 0x0044e4000804017f */
[----:B---3--:R-:W-:Y:S05]  /*13f20*/  @!P2 NANOSLEEP.SYNCS 0x989680 ;  /* 0x009896800000a95d */ /* 0x008fea0003900000 */
[----:B------:R-:W3:Y:S02]  /*13f30*/  @!P2 SYNCS.PHASECHK.TRANS64 P2, [R9+URZ+0x28c50], R7 ;  /* 0x028c50070900a5a7 */ /* 0x000ee4000804007f */
[----:B---3--:R-:W-:Y:S05]  /*13f40*/  @!P2 BRA `(.L_x_3407) ;  /* 0xfffffffc00f0a947 */ /* 0x008fea000383ffff */
[----:B------:R-:W-:Y:S05]  /*13f50*/  BRA `(.L_x_3406) ;  /* 0xffffff3400347947 */ /* 0x000fea000383ffff */
.L_x_3446:
[----:B------:R-:W1:Y:S01]  /*13f60*/  S2R R4, SR_TID.X ;  /* 0x0000000000047919 */ /* 0x000e620000002100 */
[----:B------:R-:W-:Y:S01]  /*13f70*/  BSSY B0, `(.L_x_3565) ;  /* 0x000000a000007945 */ /* 0x000fe20003800000 */
[----:B------:R-:W-:Y:S02]  /*13f80*/  IMAD.MOV.U32 R12, RZ, RZ, RZ ;  /* 0x000000ffff0c7224 */ /* 0x000fe400078e00ff */
[----:B0-----:R-:W-:Y:S02]  /*13f90*/  IMAD.MOV.U32 R11, RZ, RZ, 0x1f ;  /* 0x0000001fff0b7424 */ /* 0x001fe400078e00ff */
[----:B------:R-:W-:Y:S01]  /*13fa0*/  IMAD.MOV.U32 R15, RZ, RZ, -0x1 ;  /* 0xffffffffff0f7424 */ /* 0x000fe200078e00ff */
[----:B-1----:R-:W-:-:S04]  /*13fb0*/  SHF.R.U32.HI R4, RZ, 0x5, R4 ;  /* 0x00000005ff047819 */ /* 0x002fc80000011604 */
[----:B------:R-:W-:-:S05]  /*13fc0*/  LOP3.LUT R4, R4, 0x3, RZ, 0xc0, !PT ;  /* 0x0000000304047812 */ /* 0x000fca00078ec0ff */
[----:B------:R-:W-:-:S07]  /*13fd0*/  IMAD.MOV.U32 R13, RZ, RZ, R4 ;  /* 0x000000ffff0d7224 */ /* 0x000fce00078e0004 */
[----:B---3--:R-:W-:Y:S05]  /*13fe0*/  WARPSYNC.COLLECTIVE R15, `(.L_x_3566) ;  /* 0x000000000f087348 */ /* 0x008fea0003c00000 */
[----:B------:R0:W1:Y:S02]  /*13ff0*/  SHFL.IDX P6, R14, R13, R12, R11 ;  /* 0x0000000c0d0e7389 */ /* 0x00006400000c000b */
[----:B01-3--:R-:W-:Y:S01]  /*14000*/  ENDCOLLECTIVE ;  /* 0x000000000000791b */ /* 0x00bfe20003800000 */
.L_x_3566:
[----:B------:R-:W-:Y:S05]  /*14010*/  BSYNC B0 ;  /* 0x0000000000007941 */ /* 0x000fea0003800000 */
.L_x_3565:
[----:B------:R-:W-:Y:S05]  /*14020*/  BRA `(.L_x_3567) ;  /* 0xffffffa400d07947 */ /* 0x000fea000383ffff */
.L_x_3448:
[----:B------:R-:W-:Y:S01]  /*14030*/  BSSY B0, `(.L_x_3568) ;  /* 0x0000006000007945 */ /* 0x000fe20003800000 */
[----:B------:R-:W-:-:S07]  /*14040*/  IMAD.MOV.U32 R15, RZ, RZ, -0x1 ;  /* 0xffffffffff0f7424 */ /* 0x000fce00078e00ff */
[----:B0--34-:R-:W-:Y:S05]  /*14050*/  WARPSYNC.COLLECTIVE R15, `(.L_x_3569) ;  /* 0x000000000f0c7348 */ /* 0x019fea0003c00000 */
[----:B------:R-:W-:Y:S02]  /*14060*/  ELECT P6, UR62, PT ;  /* 0x00000000003e782f */ /* 0x000fe400038c0000 */
[----:B------:R-:W-:Y:S01]  /*14070*/  MOV R14, UR62 ;  /* 0x0000003e000e7c02 */ /* 0x000fe20008000f00 */
[----:B0--34-:R-:W-:Y:S10]  /*14080*/  ENDCOLLECTIVE ;  /* 0x000000000000791b */ /* 0x019ff40003800000 */
.L_x_3569:
[----:B------:R-:W-:Y:S05]  /*14090*/  BSYNC B0 ;  /* 0x0000000000007941 */ /* 0x000fea0003800000 */
.L_x_3568:
[----:B------:R-:W-:Y:S05]  /*140a0*/  BRA `(.L_x_3570) ;  /* 0xffffffa400d47947 */ /* 0x000fea000383ffff */
.L_x_3450:
[----:B-1----:R1:W2:Y:S02]  /*140b0*/  SYNCS.PHASECHK.TRANS64.TRYWAIT P0, [R0+URZ+0x28c40], R2 ;  /* 0x028c4002000075a7 */ /* 0x0022a4000800017f */
[----:B--2---:R-:W-:Y:S05]  /*140c0*/  @!P0 NANOSLEEP.SYNCS 0x989680 ;  /* 0x009896800000895d */ /* 0x004fea0003900000 */
[----:B------:R-:W2:Y:S02]  /*140d0*/  @!P0 SYNCS.PHASECHK.TRANS64 P0, [R0+URZ+0x28c40], R2 ;  /* 0x028c4002000085a7 */ /* 0x000ea4000800007f */
[----:B--2---:R-:W-:Y:S05]  /*140e0*/  @!P0 BRA `(.L_x_3450) ;  /* 0xfffffffc00f08947 */ /* 0x004fea000383ffff */
[----:B------:R-:W-:Y:S05]  /*140f0*/  BRA `(.L_x_3571) ;  /* 0xffffffa800347947 */ /* 0x000fea000383ffff */
.L_x_3454:
[----:B------:R-:W2:Y:S01]  /*14100*/  LDL.LU R11, [R1+0x40] ;  /* 0x00004000010b7983 */ /* 0x000ea20000300800 */
[----:B------:R-:W-:Y:S02]  /*14110*/  IMAD.MOV.U32 R13, RZ, RZ, R3 ;  /* 0x000000ffff0d7224 */ /* 0x000fe400078e0003 */
[----:B------:R-:W-:Y:S01]  /*14120*/  IMAD.MOV.U32 R12, RZ, RZ, RZ ;  /* 0x000000ffff0c7224 */ /* 0x000fe200078e00ff */
[----:B------:R-:W0:Y:S01]  /*14130*/  S2R R5, SR_TID.X ;  /* 0x0000000000057919 */ /* 0x000e220000002100 */
[----:B------:R-:W-:Y:S01]  /*14140*/  IMAD.MOV.U32 R15, RZ, RZ, -0x1 ;  /* 0xffffffffff0f7424 */ /* 0x000fe200078e00ff */
[----:B0-----:R-:W-:-:S04]  /*14150*/  LOP3.LUT R5, R5, 0x7f, RZ, 0xc0, !PT ;  /* 0x0000007f05057812 */ /* 0x001fc800078ec0ff */
        /* <DEDUP_REMOVED lines=9> */
.L_x_3572:
[----:B------:R-:W-:Y:S02]  /*141f0*/  IMAD.MOV.U32 R13, RZ, RZ, R4 ;  /* 0x000000ffff0d7224 */ /* 0x000fe400078e0004 */
[----:B------:R-:W-:-:S07]  /*14200*/  IMAD.MOV.U32 R6, RZ, RZ, R14 ;  /* 0x000000ffff067224 */ /* 0x000fce00078e000e */
[----:B------:R-:W-:Y:S05]  /*14210*/  WARPSYNC.COLLECTIVE R15, `(.L_x_3573) ;  /* 0x000000000f087348 */ /* 0x000fea0003c00000 */
[----:B------:R0:W1:Y:S02]  /*14220*/  SHFL.IDX P6, R14, R13, R12, R11 ;  /* 0x0000000c0d0e7389 */ /* 0x00006400000c000b */
[----:B01----:R-:W-:Y:S01]  /*14230*/  ENDCOLLECTIVE ;  /* 0x000000000000791b */ /* 0x003fe20003800000 */
.L_x_3573:
[----:B------:R-:W-:Y:S02]  /*14240*/  IMAD.MOV.U32 R13, RZ, RZ, R3 ;  /* 0x000000ffff0d7224 */ /* 0x000fe400078e0003 */
[----:B------:R-:W-:Y:S02]  /*14250*/  IMAD.MOV.U32 R12, RZ, RZ, 0x1 ;  /* 0x00000001ff0c7424 */ /* 0x000fe400078e00ff */
[----:B------:R-:W-:-:S07]  /*14260*/  IMAD.MOV.U32 R7, RZ, RZ, R14 ;  /* 0x000000ffff077224 */ /* 0x000fce00078e000e */
[----:B------:R-:W-:Y:S05]  /*14270*/  WARPSYNC.COLLECTIVE R15, `(.L_x_3574) ;  /* 0x000000000f087348 */ /* 0x000fea0003c00000 */
[----:B------:R0:W1:Y:S02]  /*14280*/  SHFL.IDX P6, R14, R13, R12, R11 ;  /* 0x0000000c0d0e7389 */ /* 0x00006400000c000b */
[----:B01----:R-:W-:Y:S01]  /*14290*/  ENDCOLLECTIVE ;  /* 0x000000000000791b */ /* 0x003fe20003800000 */
.L_x_3574:
        /* <DEDUP_REMOVED lines=15> */
.L_x_3575:
[----:B------:R-:W-:Y:S02]  /*14390*/  IMAD.MOV.U32 R13, RZ, RZ, R3 ;  /* 0x000000ffff0d7224 */ /* 0x000fe400078e0003 */
[----:B------:R-:W-:Y:S02]  /*143a0*/  IMAD.MOV.U32 R12, RZ, RZ, 0x2 ;  /* 0x00000002ff0c7424 */ /* 0x000fe400078e00ff */
[----:B------:R-:W-:-:S07]  /*143b0*/  IMAD.MOV.U32 R5, RZ, RZ, R14 ;  /* 0x000000ffff057224 */ /* 0x000fce00078e000e */
[----:B------:R-:W-:Y:S05]  /*143c0*/  WARPSYNC.COLLECTIVE R15, `(.L_x_3576) ;  /* 0x000000000f087348 */ /* 0x000fea0003c00000 */
[----:B------:R0:W1:Y:S02]  /*143d0*/  SHFL.IDX P6, R14, R13, R12, R11 ;  /* 0x0000000c0d0e7389 */ /* 0x00006400000c000b */
[----:B01----:R-:W-:Y:S01]  /*143e0*/  ENDCOLLECTIVE ;  /* 0x000000000000791b */ /* 0x003fe20003800000 */
.L_x_3576:
        /* <DEDUP_REMOVED lines=10> */
[----:B------:R-:W-:Y:S01]  /*14490*/  ISETP.GE.AND P1, PT, R5, R0, PT ;  /* 0x000000000500720c */ /* 0x000fe20003f26270 */
[----:B0-----:R-:W-:-:S12]  /*144a0*/  IMAD.MOV.U32 R6, RZ, RZ, R14 ;  /* 0x000000ffff067224 */ /* 0x001fd800078e000e */
[----:B------:R-:W-:Y:S05]  /*144b0*/  WARPSYNC.COLLECTIVE R15, `(.L_x_3577) ;  /* 0x000000000f087348 */ /* 0x000fea0003c00000 */
[----:B------:R0:W1:Y:S02]  /*144c0*/  SHFL.IDX P6, R14, R13, R12, R11 ;  /* 0x0000000c0d0e7389 */ /* 0x00006400000c000b */
[----:B01----:R-:W-:Y:S01]  /*144d0*/  ENDCOLLECTIVE ;  /* 0x000000000000791b */ /* 0x003fe20003800000 */
.L_x_3577:
[----:B------:R-:W-:Y:S02]  /*144e0*/  IMAD.MOV.U32 R13, RZ, RZ, R3 ;  /* 0x000000ffff0d7224 */ /* 0x000fe400078e0003 */
[----:B------:R-:W-:Y:S02]  /*144f0*/  IMAD.MOV.U32 R12, RZ, RZ, 0x3 ;  /* 0x00000003ff0c7424 */ /* 0x000fe400078e00ff */
[----:B------:R-:W-:-:S07]  /*14500*/  IMAD.MOV.U32 R5, RZ, RZ, R14 ;  /* 0x000000ffff057224 */ /* 0x000fce00078e000e */
[----:B------:R-:W-:Y:S05]  /*14510*/  WARPSYNC.COLLECTIVE R15, `(.L_x_3578) ;  /* 0x000000000f087348 */ /* 0x000fea0003c00000 */
[----:B------:R0:W1:Y:S02]  /*14520*/  SHFL.IDX P6, R14, R13, R12, R11 ;  /* 0x0000000c0d0e7389 */ /* 0x00006400000c000b */
[----:B01----:R-:W-:Y:S01]  /*14530*/  ENDCOLLECTIVE ;  /* 0x000000000000791b */ /* 0x003fe20003800000 */
.L_x_3578:
        /* <DEDUP_REMOVED lines=13> */
.L_x_3579:
[----:B------:R-:W-:Y:S01]  /*14610*/  IMAD.MOV.U32 R3, RZ, RZ, R14 ;  /* 0x000000ffff037224 */ /* 0x000fe200078e000e */
[----:B------:R-:W-:Y:S06]  /*14620*/  BRA `(.L_x_3580) ;  /* 0xffffffac00747947 */ /* 0x000fec000383ffff */
.L_x_3457:
[----:B0-----:R0:W1:Y:S02]  /*14630*/  SYNCS.PHASECHK.TRANS64.TRYWAIT P0, [R18+URZ+0x28c20], R0 ;  /* 0x028c2000120075a7 */ /* 0x001064000800017f */
[----:B-1----:R-:W-:Y:S05]  /*14640*/  @!P0 NANOSLEEP.SYNCS 0x989680 ;  /* 0x009896800000895d */ /* 0x002fea0003900000 */
[----:B------:R-:W1:Y:S02]  /*14650*/  @!P0 SYNCS.PHASECHK.TRANS64 P0, [R18+URZ+0x28c20], R0 ;  /* 0x028c2000120085a7 */ /* 0x000e64000800007f */
[----:B-1----:R-:W-:Y:S05]  /*14660*/  @!P0 BRA `(.L_x_3457) ;  /* 0xfffffffc00f08947 */ /* 0x002fea000383ffff */
[----:B------:R-:W-:Y:S05]  /*14670*/  BRA `(.L_x_3581) ;  /* 0xffffffac00d07947 */ /* 0x000fea000383ffff */
.L_x_3461:
[----:B0-----:R0:W1:Y:S02]  /*14680*/  SYNCS.PHASECHK.TRANS64.TRYWAIT P0, [R0+URZ+0x28c60], R2 ;  /* 0x028c6002000075a7 */ /* 0x001064000800017f */
[----:B-1----:R-:W-:Y:S05]  /*14690*/  @!P0 NANOSLEEP.SYNCS 0x989680 ;  /* 0x009896800000895d */ /* 0x002fea0003900000 */
[----:B------:R-:W1:Y:S02]  /*146a0*/  @!P0 SYNCS.PHASECHK.TRANS64 P0, [R0+URZ+0x28c60], R2 ;  /* 0x028c6002000085a7 */ /* 0x000e64000800007f */
[----:B-1----:R-:W-:Y:S05]  /*146b0*/  @!P0 BRA `(.L_x_3461) ;  /* 0xfffffffc00f08947 */ /* 0x002fea000383ffff */
[----:B------:R-:W-:Y:S05]  /*146c0*/  BRA `(.L_x_3582) ;  /* 0xffffffac00f47947 */ /* 0x000fea000383ffff */
.L_x_3480:
[----:B-1----:R1:W2:Y:S02]  /*146d0*/  SYNCS.PHASECHK.TRANS64.TRYWAIT P0, [R3+URZ+0x28c40], R2 ;  /* 0x028c4002030075a7 */ /* 0x0022a4000800017f */
[----:B--2---:R-:W-:Y:S05]  /*146e0*/  @!P0 NANOSLEEP.SYNCS 0x989680 ;  /* 0x009896800000895d */ /* 0x004fea0003900000 */
[----:B------:R-:W2:Y:S02]  /*146f0*/  @!P0 SYNCS.PHASECHK.TRANS64 P0, [R3+URZ+0x28c40], R2 ;  /* 0x028c4002030085a7 */ /* 0x000ea4000800007f */
[----:B--2---:R-:W-:Y:S05]  /*14700*/  @!P0 BRA `(.L_x_3480) ;  /* 0xfffffffc00f08947 */ /* 0x004fea000383ffff */
[----:B------:R-:W-:Y:S05]  /*14710*/  BRA `(.L_x_3583) ;  /* 0xffffffbc00047947 */ /* 0x000fea000383ffff */
.L_x_3485:
[----:B--2---:R2:W3:Y:S02]  /*14720*/  SYNCS.PHASECHK.TRANS64.TRYWAIT P0, [R3+URZ+0x28c60], R2 ;  /* 0x028c6002030075a7 */ /* 0x0044e4000800017f */
[----:B---3--:R-:W-:Y:S05]  /*14730*/  @!P0 NANOSLEEP.SYNCS 0x989680 ;  /* 0x009896800000895d */ /* 0x008fea0003900000 */
[----:B------:R-:W3:Y:S02]  /*14740*/  @!P0 SYNCS.PHASECHK.TRANS64 P0, [R3+URZ+0x28c60], R2 ;  /* 0x028c6002030085a7 */ /* 0x000ee4000800007f */
[----:B---3--:R-:W-:Y:S05]  /*14750*/  @!P0 BRA `(.L_x_3485) ;  /* 0xfffffffc00f08947 */ /* 0x008fea000383ffff */
[----:B------:R-:W-:Y:S05]  /*14760*/  BRA `(.L_x_3584) ;  /* 0xffffffbc00807947 */ /* 0x000fea000383ffff */
.L_x_3500:
[----:B0-----:R0:W1:Y:S02]  /*14770*/  SYNCS.PHASECHK.TRANS64.TRYWAIT P0, [R4+URZ+0x28c40], R2 ;  /* 0x028c4002040075a7 */ /* 0x001064000800017f */
[----:B-1----:R-:W-:Y:S05]  /*14780*/  @!P0 NANOSLEEP.SYNCS 0x989680 ;  /* 0x009896800000895d */ /* 0x002fea0003900000 */
[----:B------:R-:W1:Y:S02]  /*14790*/  @!P0 SYNCS.PHASECHK.TRANS64 P0, [R4+URZ+0x28c40], R2 ;  /* 0x028c4002040085a7 */ /* 0x000e64000800007f */
[----:B-1----:R-:W-:Y:S05]  /*147a0*/  @!P0 BRA `(.L_x_3500) ;  /* 0xfffffffc00f08947 */ /* 0x002fea000383ffff */
[----:B------:R-:W-:Y:S05]  /*147b0*/  BRA `(.L_x_3585) ;  /* 0xffffffc8005c7947 */ /* 0x000fea000383ffff */
.L_x_3505:
[----:B-1----:R1:W2:Y:S02]  /*147c0*/  SYNCS.PHASECHK.TRANS64.TRYWAIT P0, [R4+URZ+0x28c60], R2 ;  /* 0x028c6002040075a7 */ /* 0x0022a4000800017f */
[----:B--2---:R-:W-:Y:S05]  /*147d0*/  @!P0 NANOSLEEP.SYNCS 0x989680 ;  /* 0x009896800000895d */ /* 0x004fea0003900000 */
[----:B------:R-:W2:Y:S02]  /*147e0*/  @!P0 SYNCS.PHASECHK.TRANS64 P0, [R4+URZ+0x28c60], R2 ;  /* 0x028c6002040085a7 */ /* 0x000ea4000800007f */
[----:B--2---:R-:W-:Y:S05]  /*147f0*/  @!P0 BRA `(.L_x_3505) ;  /* 0xfffffffc00f08947 */ /* 0x004fea000383ffff */
[----:B------:R-:W-:Y:S05]  /*14800*/  BRA `(.L_x_3586) ;  /* 0xffffffc800d87947 */ /* 0x000fea000383ffff */
.L_x_3520:
[----:B-1----:R1:W2:Y:S02]  /*14810*/  SYNCS.PHASECHK.TRANS64.TRYWAIT P0, [R4+URZ+0x28c40], R2 ;  /* 0x028c4002040075a7 */ /* 0x0022a4000800017f */
[----:B--2---:R-:W-:Y:S05]  /*14820*/  @!P0 NANOSLEEP.SYNCS 0x989680 ;  /* 0x009896800000895d */ /* 0x004fea0003900000 */
[----:B------:R-:W2:Y:S02]  /*14830*/  @!P0 SYNCS.PHASECHK.TRANS64 P0, [R4+URZ+0x28c40], R2 ;  /* 0x028c4002040085a7 */ /* 0x000ea4000800007f */
[----:B--2---:R-:W-:Y:S05]  /*14840*/  @!P0 BRA `(.L_x_3520) ;  /* 0xfffffffc00f08947 */ /* 0x004fea000383ffff */
[----:B------:R-:W-:Y:S05]  /*14850*/  BRA `(.L_x_3587) ;  /* 0xffffffd400987947 */ /* 0x000fea000383ffff */
.L_x_3525:
[----:B0-----:R0:W2:Y:S02]  /*14860*/  SYNCS.PHASECHK.TRANS64.TRYWAIT P0, [R4+URZ+0x28c60], R2 ;  /* 0x028c6002040075a7 */ /* 0x0010a4000800017f */
[----:B--2---:R-:W-:Y:S05]  /*14870*/  @!P0 NANOSLEEP.SYNCS 0x989680 ;  /* 0x009896800000895d */ /* 0x004fea0003900000 */
[----:B------:R-:W2:Y:S02]  /*14880*/  @!P0 SYNCS.PHASECHK.TRANS64 P0, [R4+URZ+0x28c60], R2 ;  /* 0x028c6002040085a7 */ /* 0x000ea4000800007f */
[----:B--2---:R-:W-:Y:S05]  /*14890*/  @!P0 BRA `(.L_x_3525) ;  /* 0xfffffffc00f08947 */ /* 0x004fea000383ffff */
[----:B------:R-:W-:Y:S05]  /*148a0*/  BRA `(.L_x_3588) ;  /* 0xffffffd800147947 */ /* 0x000fea000383ffff */
.L_x_3541:
[----:B------:R-:W2:Y:S01]  /*148b0*/  LDL R3, [R1] ;  /* 0x0000000001037983 */ /* 0x000ea20000100800 */
[----:B------:R-:W-:Y:S01]  /*148c0*/  BSSY B0, `(.L_x_3589) ;  /* 0x0000008000007945 */ /* 0x000fe20003800000 */
[----:B------:R-:W-:Y:S02]  /*148d0*/  IMAD.MOV.U32 R12, RZ, RZ, RZ ;  /* 0x000000ffff0c7224 */ /* 0x000fe400078e00ff */
[----:B0-----:R-:W-:Y:S02]  /*148e0*/  IMAD.MOV.U32 R11, RZ, RZ, 0x1f ;  /* 0x0000001fff0b7424 */ /* 0x001fe400078e00ff */
[----:B------:R-:W-:Y:S02]  /*148f0*/  IMAD.MOV.U32 R15, RZ, RZ, -0x1 ;  /* 0xffffffffff0f7424 */ /* 0x000fe400078e00ff */
[----:B--2---:R-:W-:-:S07]  /*14900*/  IMAD.MOV.U32 R13, RZ, RZ, R3 ;  /* 0x000000ffff0d7224 */ /* 0x004fce00078e0003 */
[----:B-1----:R-:W-:Y:S05]  /*14910*/  WARPSYNC.COLLECTIVE R15, `(.L_x_3590) ;  /* 0x000000000f087348 */ /* 0x002fea0003c00000 */
[----:B------:R0:W2:Y:S02]  /*14920*/  SHFL.IDX P6, R14, R13, R12, R11 ;  /* 0x0000000c0d0e7389 */ /* 0x0000a400000c000b */
[----:B012---:R-:W-:Y:S01]  /*14930*/  ENDCOLLECTIVE ;  /* 0x000000000000791b */ /* 0x007fe20003800000 */
.L_x_3590:
[----:B------:R-:W-:Y:S05]  /*14940*/  BSYNC B0 ;  /* 0x0000000000007941 */ /* 0x000fea0003800000 */
.L_x_3589:
        /* <DEDUP_REMOVED lines=9> */
.L_x_3591:
        /* <DEDUP_REMOVED lines=9> */
[----:B-1----:R-:W-:-:S05]  /*14a70*/  @!P1 IMAD.WIDE R2, R6, 0x4, R4 ;  /* 0x0000000406029825 */ /* 0x002fca00078e0204 */
[----:B------:R-:W3:Y:S01]  /*14a80*/  @!P1 LDG.E R4, desc[UR40][R2.64] ;  /* 0x0000002802049981 */ /* 0x000ee2000c1e1900 */
[----:B------:R-:W-:Y:S01]  /*14a90*/  IMAD.MOV.U32 R6, RZ, RZ, RZ ;  /* 0x000000ffff067224 */ /* 0x000fe200078e00ff */
[C---:B------:R-:W-:Y:S02]  /*14aa0*/  ISETP.GE.U32.AND P2, PT, R10.reuse, 0x2, PT ;  /* 0x000000020a00780c */ /* 0x040fe40003f46070 */
[C---:B------:R-:W-:Y:S02]  /*14ab0*/  ISETP.GE.U32.AND P3, PT, R10.reuse, 0x4, PT ;  /* 0x000000040a00780c */ /* 0x040fe40003f66070 */
[C---:B------:R-:W-:Y:S02]  /*14ac0*/  ISETP.GE.U32.AND P4, PT, R10.reuse, 0x8, PT ;  /* 0x000000080a00780c */ /* 0x040fe40003f86070 */
[----:B------:R-:W-:Y:S01]  /*14ad0*/  ISETP.GE.U32.AND P5, PT, R10, 0x10, PT ;  /* 0x000000100a00780c */ /* 0x000fe20003fa6070 */
[----:B--2---:R-:W-:Y:S02]  /*14ae0*/  @!P1 IMAD.MOV.U32 R6, RZ, RZ, R8 ;  /* 0x000000ffff069224 */ /* 0x004fe400078e0008 */
[----:B------:R-:W-:-:S02]  /*14af0*/  IMAD.MOV.U32 R8, RZ, RZ, RZ ;  /* 0x000000ffff087224 */ /* 0x000fc400078e00ff */
[----:B---3--:R-:W-:Y:S01]  /*14b00*/  @!P1 IMAD.MOV.U32 R8, RZ, RZ, R4 ;  /* 0x000000ffff089224 */ /* 0x008fe200078e0004 */
[----:B------:R-:W-:Y:S01]  /*14b10*/  ISETP.NE.AND P1, PT, R10, RZ, PT ;  /* 0x000000ff0a00720c */ /* 0x000fe20003f25270 */
[----:B------:R-:W-:Y:S02]  /*14b20*/  IMAD.MOV.U32 R4, RZ, RZ, RZ ;  /* 0x000000ffff047224 */ /* 0x000fe400078e00ff */
[----:B------:R-:W-:-:S04]  /*14b30*/  IMAD R2, R8, R6, RZ ;  /* 0x0000000608027224 */ /* 0x000fc800078e02ff */
[----:B------:R-:W-:-:S07]  /*14b40*/  IMAD.MOV.U32 R13, RZ, RZ, R2 ;  /* 0x000000ffff0d7224 */ /* 0x000fce00078e0002 */
[----:B------:R-:W-:Y:S05]  /*14b50*/  WARPSYNC.COLLECTIVE R15, `(.L_x_3592) ;  /* 0x000000000f087348 */ /* 0x000fea0003c00000 */
[----:B------:R0:W1:Y:S02]  /*14b60*/  SHFL.UP P6, R14, R13, R12, R11 ;  /* 0x0400000c0d0e7389 */ /* 0x00006400000c000b */
[----:B01----:R-:W-:Y:S01]  /*14b70*/  ENDCOLLECTIVE ;  /* 0x000000000000791b */ /* 0x003fe20003800000 */
.L_x_3592:
[----:B------:R-:W-:Y:S01]  /*14b80*/  IMAD.MOV.U32 R12, RZ, RZ, 0x2 ;  /* 0x00000002ff0c7424 */ /* 0x000fe200078e00ff */
[----:B------:R-:W-:-:S05]  /*14b90*/  SEL R3, R14, RZ, P1 ;  /* 0x000000ff0e037207 */ /* 0x000fca0000800000 */
[----:B------:R-:W-:-:S04]  /*14ba0*/  IMAD.IADD R2, R2, 0x1, R3 ;  /* 0x0000000102027824 */ /* 0x000fc800078e0203 */
[----:B------:R-:W-:-:S07]  /*14bb0*/  IMAD.MOV.U32 R13, RZ, RZ, R2 ;  /* 0x000000ffff0d7224 */ /* 0x000fce00078e0002 */
[----:B------:R-:W-:Y:S05]  /*14bc0*/  WARPSYNC.COLLECTIVE R15, `(.L_x_3593) ;  /* 0x000000000f087348 */ /* 0x000fea0003c00000 */
[----:B------:R0:W1:Y:S02]  /*14bd0*/  SHFL.UP P6, R14, R13, R12, R11 ;  /* 0x0400000c0d0e7389 */ /* 0x00006400000c000b */
[----:B01----:R-:W-:Y:S01]  /*14be0*/  ENDCOLLECTIVE ;  /* 0x000000000000791b */ /* 0x003fe20003800000 */
.L_x_3593:
[----:B------:R-:W-:Y:S01]  /*14bf0*/  IMAD.MOV.U32 R12, RZ, RZ, 0x4 ;  /* 0x00000004ff0c7424 */ /* 0x000fe200078e00ff */
[----:B------:R-:W-:-:S05]  /*14c00*/  SEL R3, R14, RZ, P2 ;  /* 0x000000ff0e037207 */ /* 0x000fca0001000000 */
[----:B------:R-:W-:-:S04]  /*14c10*/  IMAD.IADD R2, R2, 0x1, R3 ;  /* 0x0000000102027824 */ /* 0x000fc800078e0203 */
[----:B------:R-:W-:-:S07]  /*14c20*/  IMAD.MOV.U32 R13, RZ, RZ, R2 ;  /* 0x000000ffff0d7224 */ /* 0x000fce00078e0002 */
[----:B------:R-:W-:Y:S05]  /*14c30*/  WARPSYNC.COLLECTIVE R15, `(.L_x_3594) ;  /* 0x000000000f087348 */ /* 0x000fea0003c00000 */
[----:B------:R0:W1:Y:S02]  /*14c40*/  SHFL.UP P6, R14, R13, R12, R11 ;  /* 0x0400000c0d0e7389 */ /* 0x00006400000c000b */
[----:B01----:R-:W-:Y:S01]  /*14c50*/  ENDCOLLECTIVE ;  /* 0x000000000000791b */ /* 0x003fe20003800000 */
.L_x_3594:
[----:B------:R-:W-:Y:S01]  /*14c60*/  IMAD.MOV.U32 R12, RZ, RZ, 0x8 ;  /* 0x00000008ff0c7424 */ /* 0x000fe200078e00ff */
[----:B------:R-:W-:-:S05]  /*14c70*/  SEL R3, R14, RZ, P3 ;  /* 0x000000ff0e037207 */ /* 0x000fca0001800000 */
[----:B------:R-:W-:-:S04]  /*14c80*/  IMAD.IADD R2, R2, 0x1, R3 ;  /* 0x0000000102027824 */ /* 0x000fc800078e0203 */
[----:B------:R-:W-:-:S07]  /*14c90*/  IMAD.MOV.U32 R13, RZ, RZ, R2 ;  /* 0x000000ffff0d7224 */ /* 0x000fce00078e0002 */
[----:B------:R-:W-:Y:S05]  /*14ca0*/  WARPSYNC.COLLECTIVE R15, `(.L_x_3595) ;  /* 0x000000000f087348 */ /* 0x000fea0003c00000 */
[----:B------:R0:W1:Y:S02]  /*14cb0*/  SHFL.UP P6, R14, R13, R12, R11 ;  /* 0x0400000c0d0e7389 */ /* 0x00006400000c000b */
[----:B01----:R-:W-:Y:S01]  /*14cc0*/  ENDCOLLECTIVE ;  /* 0x000000000000791b */ /* 0x003fe20003800000 */
.L_x_3595:
[----:B------:R-:W-:Y:S01]  /*14cd0*/  IMAD.MOV.U32 R12, RZ, RZ, 0x10 ;  /* 0x00000010ff0c7424 */ /* 0x000fe200078e00ff */
[----:B------:R-:W-:-:S05]  /*14ce0*/  SEL R3, R14, RZ, P4 ;  /* 0x000000ff0e037207 */ /* 0x000fca0002000000 */
[----:B------:R-:W-:-:S04]  /*14cf0*/  IMAD.IADD R2, R2, 0x1, R3 ;  /* 0x0000000102027824 */ /* 0x000fc800078e0203 */
[----:B------:R-:W-:-:S07]  /*14d00*/  IMAD.MOV.U32 R13, RZ, RZ, R2 ;  /* 0x000000ffff0d7224 */ /* 0x000fce00078e0002 */
[----:B------:R-:W-:Y:S05]  /*14d10*/  WARPSYNC.COLLECTIVE R15, `(.L_x_3596) ;  /* 0x000000000f087348 */ /* 0x000fea0003c00000 */
[----:B------:R0:W1:Y:S02]  /*14d20*/  SHFL.UP P6, R14, R13, R12, R11 ;  /* 0x0400000c0d0e7389 */ /* 0x00006400000c000b */
[----:B01----:R-:W-:Y:S01]  /*14d30*/  ENDCOLLECTIVE ;  /* 0x000000000000791b */ /* 0x003fe20003800000 */
.L_x_3596:
[----:B------:R-:W-:Y:S02]  /*14d40*/  IMAD.MOV.U32 R12, RZ, RZ, 0x1f ;  /* 0x0000001fff0c7424 */ /* 0x000fe400078e00ff */
[----:B------:R-:W-:Y:S01]  /*14d50*/  IMAD.MOV.U32 R11, RZ, RZ, 0x1f ;  /* 0x0000001fff0b7424 */ /* 0x000fe200078e00ff */
[----:B------:R-:W-:-:S05]  /*14d60*/  SEL R3, R14, RZ, P5 ;  /* 0x000000ff0e037207 */ /* 0x000fca0002800000 */
[----:B------:R-:W-:-:S04]  /*14d70*/  IMAD.IADD R2, R2, 0x1, R3 ;  /* 0x0000000102027824 */ /* 0x000fc800078e0203 */
[----:B------:R-:W-:-:S07]  /*14d80*/  IMAD.MOV.U32 R13, RZ, RZ, R2 ;  /* 0x000000ffff0d7224 */ /* 0x000fce00078e0002 */
[----:B------:R-:W-:Y:S05]  /*14d90*/  WARPSYNC.COLLECTIVE R15, `(.L_x_3597) ;  /* 0x000000000f087348 */ /* 0x000fea0003c00000 */
[----:B------:R0:W1:Y:S02]  /*14da0*/  SHFL.IDX P6, R14, R13, R12, R11 ;  /* 0x0000000c0d0e7389 */ /* 0x00006400000c000b */
[----:B01----:R-:W-:Y:S01]  /*14db0*/  ENDCOLLECTIVE ;  /* 0x000000000000791b */ /* 0x003fe20003800000 */
.L_x_3597:
[----:B------:R-:W-:Y:S05]  /*14dc0*/  BRA `(.L_x_3598) ;  /* 0xffffffe000647947 */ /* 0x000fea000383ffff */
.L_x_3544:
        /* <DEDUP_REMOVED lines=8> */
.L_x_3600:
[----:B------:R-:W-:Y:S05]  /*14e50*/  BSYNC B0 ;  /* 0x0000000000007941 */ /* 0x000fea0003800000 */
.L_x_3599:
[----:B------:R-:W-:Y:S01]  /*14e60*/  SEL R3, R14, RZ, P1 ;  /* 0x000000ff0e037207 */ /* 0x000fe20000800000 */
[----:B------:R-:W-:Y:S02]  /*14e70*/  IMAD.MOV.U32 R12, RZ, RZ, 0x2 ;  /* 0x00000002ff0c7424 */ /* 0x000fe400078e00ff */
[----:B------:R-:W-:Y:S02]  /*14e80*/  IMAD.MOV.U32 R11, RZ, RZ, RZ ;  /* 0x000000ffff0b7224 */ /* 0x000fe400078e00ff */
[----:B------:R-:W-:Y:S02]  /*14e90*/  IMAD.IADD R2, R2, 0x1, R3 ;  /* 0x0000000102027824 */ /* 0x000fe400078e0203 */
[----:B------:R-:W-:Y:S02]  /*14ea0*/  IMAD.MOV.U32 R15, RZ, RZ, -0x1 ;  /* 0xffffffffff0f7424 */ /* 0x000fe400078e00ff */
[----:B------:R-:W-:-:S07]  /*14eb0*/  IMAD.MOV.U32 R13, RZ, RZ, R2 ;  /* 0x000000ffff0d7224 */ /* 0x000fce00078e0002 */
[----:B------:R-:W-:Y:S05]  /*14ec0*/  WARPSYNC.COLLECTIVE R15, `(.L_x_3601) ;  /* 0x000000000f087348 */ /* 0x000fea0003c00000 */
[----:B------:R0:W1:Y:S02]  /*14ed0*/  SHFL.UP P6, R14, R13, R12, R11 ;  /* 0x0400000c0d0e7389 */ /* 0x00006400000c000b */
[----:B01----:R-:W-:Y:S01]  /*14ee0*/  ENDCOLLECTIVE ;  /* 0x000000000000791b */ /* 0x003fe20003800000 */
.L_x_3601:
[----:B------:R-:W-:Y:S01]  /*14ef0*/  IMAD.MOV.U32 R12, RZ, RZ, 0x4 ;  /* 0x00000004ff0c7424 */ /* 0x000fe200078e00ff */
[----:B------:R-:W-:-:S05]  /*14f00*/  SEL R3, R14, RZ, P2 ;  /* 0x000000ff0e037207 */ /* 0x000fca0001000000 */
[----:B------:R-:W-:-:S04]  /*14f10*/  IMAD.IADD R2, R2, 0x1, R3 ;  /* 0x0000000102027824 */ /* 0x000fc800078e0203 */
[----:B------:R-:W-:-:S07]  /*14f20*/  IMAD.MOV.U32 R13, RZ, RZ, R2 ;  /* 0x000000ffff0d7224 */ /* 0x000fce00078e0002 */
[----:B------:R-:W-:Y:S05]  /*14f30*/  WARPSYNC.COLLECTIVE R15, `(.L_x_3602) ;  /* 0x000000000f087348 */ /* 0x000fea0003c00000 */
[----:B------:R0:W1:Y:S02]  /*14f40*/  SHFL.UP P6, R14, R13, R12, R11 ;  /* 0x0400000c0d0e7389 */ /* 0x00006400000c000b */
[----:B01----:R-:W-:Y:S01]  /*14f50*/  ENDCOLLECTIVE ;  /* 0x000000000000791b */ /* 0x003fe20003800000 */
.L_x_3602:
[----:B------:R-:W-:Y:S01]  /*14f60*/  IMAD.MOV.U32 R12, RZ, RZ, 0x8 ;  /* 0x00000008ff0c7424 */ /* 0x000fe200078e00ff */
[----:B------:R-:W-:-:S05]  /*14f70*/  SEL R3, R14, RZ, P3 ;  /* 0x000000ff0e037207 */ /* 0x000fca0001800000 */
[----:B------:R-:W-:-:S04]  /*14f80*/  IMAD.IADD R2, R2, 0x1, R3 ;  /* 0x0000000102027824 */ /* 0x000fc800078e0203 */
[----:B------:R-:W-:-:S07]  /*14f90*/  IMAD.MOV.U32 R13, RZ, RZ, R2 ;  /* 0x000000ffff0d7224 */ /* 0x000fce00078e0002 */
[----:B------:R-:W-:Y:S05]  /*14fa0*/  WARPSYNC.COLLECTIVE R15, `(.L_x_3603) ;  /* 0x000000000f087348 */ /* 0x000fea0003c00000 */
[----:B------:R0:W1:Y:S02]  /*14fb0*/  SHFL.UP P6, R14, R13, R12, R11 ;  /* 0x0400000c0d0e7389 */ /* 0x00006400000c000b */
[----:B01----:R-:W-:Y:S01]  /*14fc0*/  ENDCOLLECTIVE ;  /* 0x000000000000791b */ /* 0x003fe20003800000 */
.L_x_3603:
[----:B------:R-:W-:Y:S01]  /*14fd0*/  IMAD.MOV.U32 R12, RZ, RZ, 0x10 ;  /* 0x00000010ff0c7424 */ /* 0x000fe200078e00ff */
[----:B------:R-:W-:-:S05]  /*14fe0*/  SEL R3, R14, RZ, P4 ;  /* 0x000000ff0e037207 */ /* 0x000fca0002000000 */
[----:B------:R-:W-:-:S04]  /*14ff0*/  IMAD.IADD R2, R2, 0x1, R3 ;  /* 0x0000000102027824 */ /* 0x000fc800078e0203 */
[----:B------:R-:W-:-:S07]  /*15000*/  IMAD.MOV.U32 R13, RZ, RZ, R2 ;  /* 0x000000ffff0d7224 */ /* 0x000fce00078e0002 */
[----:B------:R-:W-:Y:S05]  /*15010*/  WARPSYNC.COLLECTIVE R15, `(.L_x_3604) ;  /* 0x000000000f087348 */ /* 0x000fea0003c00000 */
[----:B------:R0:W1:Y:S02]  /*15020*/  SHFL.UP P6, R14, R13, R12, R11 ;  /* 0x0400000c0d0e7389 */ /* 0x00006400000c000b */
[----:B01----:R-:W-:Y:S01]  /*15030*/  ENDCOLLECTIVE ;  /* 0x000000000000791b */ /* 0x003fe20003800000 */
.L_x_3604:
        /* <DEDUP_REMOVED lines=8> */
.L_x_3605:
[----:B------:R-:W-:Y:S05]  /*150c0*/  BRA `(.L_x_3606) ;  /* 0xffffffe000507947 */ /* 0x000fea000383ffff */
.L_x_3546:
[----:B------:R-:W-:Y:S01]  /*150d0*/  BSSY B0, `(.L_x_3607) ;  /* 0x0000006000007945 */ /* 0x000fe20003800000 */
[----:B------:R-:W-:Y:S01]  /*150e0*/  PLOP3.LUT P6, PT, P6, PT, PT, 0x8, 0x0 ;  /* 0x000000000000781c */ /* 0x000fe200037ce170 */
[----:B------:R-:W-:-:S12]  /*150f0*/  IMAD.MOV.U32 R15, RZ, RZ, -0x1 ;  /* 0xffffffffff0f7424 */ /* 0x000fd800078e00ff */
[----:B0-----:R-:W-:Y:S05]  /*15100*/  WARPSYNC.COLLECTIVE R15, `(.L_x_3608) ;  /* 0x000000000f087348 */ /* 0x001fea0003c00000 */
[----:B------:R-:W-:Y:S01]  /*15110*/  VOTE.ANY R14, PT, P6 ;  /* 0x00000000000e7806 */ /* 0x000fe200030e0100 */
[----:B0-----:R-:W-:Y:S06]  /*15120*/  ENDCOLLECTIVE ;  /* 0x000000000000791b */ /* 0x001fec0003800000 */
.L_x_3608:
[----:B------:R-:W-:Y:S05]  /*15130*/  BSYNC B0 ;  /* 0x0000000000007941 */ /* 0x000fea0003800000 */
.L_x_3607:
        /* <DEDUP_REMOVED lines=9> */
.L_x_3609:
[----:B------:R-:W-:Y:S02]  /*151d0*/  IMAD.MOV.U32 R13, RZ, RZ, R8 ;  /* 0x000000ffff0d7224 */ /* 0x000fe400078e0008 */
[----:B------:R-:W-:-:S07]  /*151e0*/  IMAD.MOV.U32 R6, RZ, RZ, R14 ;  /* 0x000000ffff067224 */ /* 0x000fce00078e000e */
[----:B------:R-:W-:Y:S05]  /*151f0*/  WARPSYNC.COLLECTIVE R15, `(.L_x_3610) ;  /* 0x000000000f087348 */ /* 0x000fea0003c00000 */
[----:B------:R0:W1:Y:S02]  /*15200*/  SHFL.IDX P6, R14, R13, R12, R11 ;  /* 0x0000000c0d0e7389 */ /* 0x00006400000c000b */
[----:B01----:R-:W-:Y:S01]  /*15210*/  ENDCOLLECTIVE ;  /* 0x000000000000791b */ /* 0x003fe20003800000 */
.L_x_3610:
[----:B------:R-:W-:Y:S01]  /*15220*/  IMAD.MOV.U32 R8, RZ, RZ, R14 ;  /* 0x000000ffff087224 */ /* 0x000fe200078e000e */
[----:B------:R-:W-:Y:S06]  /*15230*/  BRA `(.L_x_3611) ;  /* 0xffffffe000307947 */ /* 0x000fec000383ffff */
.L_x_3548:
[----:B------:R-:W-:Y:S01]  /*15240*/  BSSY B0, `(.L_x_3612) ;  /* 0x0000007000007945 */ /* 0x000fe20003800000 */
[----:B------:R-:W-:Y:S02]  /*15250*/  IMAD.MOV.U32 R13, RZ, RZ, R2 ;  /* 0x000000ffff0d7224 */ /* 0x000fe400078e0002 */
[----:B------:R-:W-:Y:S02]  /*15260*/  IMAD.MOV.U32 R11, RZ, RZ, 0x1f ;  /* 0x0000001fff0b7424 */ /* 0x000fe400078e00ff */
[----:B------:R-:W-:-:S07]  /*15270*/  IMAD.MOV.U32 R15, RZ, RZ, -0x1 ;  /* 0xffffffffff0f7424 */ /* 0x000fce00078e00ff */
[----:B0123--:R-:W-:Y:S05]  /*15280*/  WARPSYNC.COLLECTIVE R15, `(.L_x_3613) ;  /* 0x000000000f087348 */ /* 0x00ffea0003c00000 */
[----:B------:R4:W0:Y:S02]  /*15290*/  SHFL.IDX P6, R14, R13, R12, R11 ;  /* 0x0000000c0d0e7389 */ /* 0x00082400000c000b */
[----:B01234-:R-:W-:Y:S01]  /*152a0*/  ENDCOLLECTIVE ;  /* 0x000000000000791b */ /* 0x01ffe20003800000 */
.L_x_3613:
[----:B------:R-:W-:Y:S05]  /*152b0*/  BSYNC B0 ;  /* 0x0000000000007941 */ /* 0x000fea0003800000 */
.L_x_3612:
[----:B------:R-:W-:Y:S01]  /*152c0*/  IMAD.MOV.U32 R4, RZ, RZ, R14 ;  /* 0x000000ffff047224 */ /* 0x000fe200078e000e */
[----:B------:R-:W-:Y:S06]  /*152d0*/  BRA `(.L_x_3547) ;  /* 0xffffffe000207947 */ /* 0x000fec000383ffff */
.L_x_3552:
[----:B0-----:R0:W1:Y:S02]  /*152e0*/  SYNCS.PHASECHK.TRANS64.TRYWAIT P0, [R0+URZ+0x28c20], R3 ;  /* 0x028c2003000075a7 */ /* 0x001064000800017f */
[----:B-1----:R-:W-:Y:S05]  /*152f0*/  @!P0 NANOSLEEP.SYNCS 0x989680 ;  /* 0x009896800000895d */ /* 0x002fea0003900000 */
[----:B------:R-:W1:Y:S02]  /*15300*/  @!P0 SYNCS.PHASECHK.TRANS64 P0, [R0+URZ+0x28c20], R3 ;  /* 0x028c2003000085a7 */ /* 0x000e64000800007f */
[----:B-1----:R-:W-:Y:S05]  /*15310*/  @!P0 BRA `(.L_x_3552) ;  /* 0xfffffffc00f08947 */ /* 0x002fea000383ffff */
[----:B------:R-:W-:Y:S05]  /*15320*/  BRA `(.L_x_3614) ;  /* 0xffffffe400b47947 */ /* 0x000fea000383ffff */
.L_x_3553:
[----:B------:R-:W1:Y:S01]  /*15330*/  S2R R2, SR_TID.X ;  /* 0x0000000000027919 */ /* 0x000e620000002100 */
[----:B------:R-:W-:Y:S01]  /*15340*/  BSSY B0, `(.L_x_3615) ;  /* 0x000000a000007945 */ /* 0x000fe20003800000 */
[----:B------:R-:W-:Y:S02]  /*15350*/  IMAD.MOV.U32 R12, RZ, RZ, RZ ;  /* 0x000000ffff0c7224 */ /* 0x000fe400078e00ff */
[----:B--2---:R-:W-:Y:S02]  /*15360*/  IMAD.MOV.U32 R11, RZ, RZ, 0x1f ;  /* 0x0000001fff0b7424 */ /* 0x004fe400078e00ff */
[----:B------:R-:W-:Y:S01]  /*15370*/  IMAD.MOV.U32 R15, RZ, RZ, -0x1 ;  /* 0xffffffffff0f7424 */ /* 0x000fe200078e00ff */
[----:B-1----:R-:W-:-:S04]  /*15380*/  SHF.R.U32.HI R2, RZ, 0x5, R2 ;  /* 0x00000005ff027819 */ /* 0x002fc80000011602 */
[----:B------:R-:W-:-:S05]  /*15390*/  LOP3.LUT R2, R2, 0x3, RZ, 0xc0, !PT ;  /* 0x0000000302027812 */ /* 0x000fca00078ec0ff */
[----:B------:R-:W-:-:S07]  /*153a0*/  IMAD.MOV.U32 R13, RZ, RZ, R2 ;  /* 0x000000ffff0d7224 */ /* 0x000fce00078e0002 */
[----:B0--3--:R-:W-:Y:S05]  /*153b0*/  WARPSYNC.COLLECTIVE R15, `(.L_x_3616) ;  /* 0x000000000f087348 */ /* 0x009fea0003c00000 */
[----:B------:R1:W2:Y:S02]  /*153c0*/  SHFL.IDX P6, R14, R13, R12, R11 ;  /* 0x0000000c0d0e7389 */ /* 0x0002a400000c000b */
[----:B0123--:R-:W-:Y:S01]  /*153d0*/  ENDCOLLECTIVE ;  /* 0x000000000000791b */ /* 0x00ffe20003800000 */
.L_x_3616:
[----:B------:R-:W-:Y:S05]  /*153e0*/  BSYNC B0 ;  /* 0x0000000000007941 */ /* 0x000fea0003800000 */
.L_x_3615:
[----:B------:R-:W-:Y:S05]  /*153f0*/  BRA `(.L_x_3617) ;  /* 0xffffffe4009c7947 */ /* 0x000fea000383ffff */
.L_x_3556:
[----:B------:R-:W-:Y:S01]  /*15400*/  BSSY B1, `(.L_x_3618) ;  /* 0x0000006000017945 */ /* 0x000fe20003800000 */
[----:B------:R-:W-:-:S07]  /*15410*/  IMAD.MOV.U32 R15, RZ, RZ, -0x1 ;  /* 0xffffffffff0f7424 */ /* 0x000fce00078e00ff */
[----:B0123--:R-:W-:Y:S05]  /*15420*/  WARPSYNC.COLLECTIVE R15, `(.L_x_3619) ;  /* 0x000000000f0c7348 */ /* 0x00ffea0003c00000 */
[----:B------:R-:W-:Y:S02]  /*15430*/  ELECT P6, UR62, PT ;  /* 0x00000000003e782f */ /* 0x000fe400038c0000 */
[----:B------:R-:W-:Y:S01]  /*15440*/  MOV R14, UR62 ;  /* 0x0000003e000e7c02 */ /* 0x000fe20008000f00 */
[----:B0123--:R-:W-:Y:S10]  /*15450*/  ENDCOLLECTIVE ;  /* 0x000000000000791b */ /* 0x00fff40003800000 */
.L_x_3619:
[----:B------:R-:W-:Y:S05]  /*15460*/  BSYNC B1 ;  /* 0x0000000000017941 */ /* 0x000fea0003800000 */
.L_x_3618:
[----:B------:R-:W-:Y:S05]  /*15470*/  BRA `(.L_x_3620) ;  /* 0xffffffe400947947 */ /* 0x000fea000383ffff */
.L_x_3558:
[----:B0-----:R0:W1:Y:S02]  /*15480*/  SYNCS.PHASECHK.TRANS64.TRYWAIT P0, [R6+URZ], R5 ;  /* 0x00000005060075a7 */ /* 0x001064000800017f */
[----:B-1----:R-:W-:Y:S05]  /*15490*/  @!P0 NANOSLEEP.SYNCS 0x989680 ;  /* 0x009896800000895d */ /* 0x002fea0003900000 */
[----:B------:R-:W1:Y:S02]  /*154a0*/  @!P0 SYNCS.PHASECHK.TRANS64 P0, [R6+URZ], R5 ;  /* 0x00000005060085a7 */ /* 0x000e64000800007f */
[----:B-1----:R-:W-:Y:S05]  /*154b0*/  @!P0 BRA `(.L_x_3558) ;  /* 0xfffffffc00f08947 */ /* 0x002fea000383ffff */
[----:B------:R-:W-:Y:S05]  /*154c0*/  BRA `(.L_x_3621) ;  /* 0xffffffe400cc7947 */ /* 0x000fea000383ffff */
.L_x_3559:
[----:B-1----:R1:W4:Y:S02]  /*154d0*/  SYNCS.PHASECHK.TRANS64.TRYWAIT P0, [R7+URZ], R2 ;  /* 0x00000002070075a7 */ /* 0x002324000800017f */
[----:B----4-:R-:W-:Y:S05]  /*154e0*/  @!P0 NANOSLEEP.SYNCS 0x989680 ;  /* 0x009896800000895d */ /* 0x010fea0003900000 */
[----:B------:R-:W4:Y:S02]  /*154f0*/  @!P0 SYNCS.PHASECHK.TRANS64 P0, [R7+URZ], R2 ;  /* 0x00000002070085a7 */ /* 0x000f24000800007f */
[----:B----4-:R-:W-:Y:S05]  /*15500*/  @!P0 BRA `(.L_x_3559) ;  /* 0xfffffffc00f08947 */ /* 0x010fea000383ffff */
[----:B------:R-:W-:Y:S05]  /*15510*/  BRA `(.L_x_3622) ;  /* 0xffffffe400c07947 */ /* 0x000fea000383ffff */
.L_x_3561:
[----:B----4-:R4:W0:Y:S02]  /*15520*/  SYNCS.PHASECHK.TRANS64.TRYWAIT P0, [R4+URZ], R5 ;  /* 0x00000005040075a7 */ /* 0x010824000800017f */
[----:B0-----:R-:W-:Y:S05]  /*15530*/  @!P0 NANOSLEEP.SYNCS 0x989680 ;  /* 0x009896800000895d */ /* 0x001fea0003900000 */
[----:B------:R-:W0:Y:S02]  /*15540*/  @!P0 SYNCS.PHASECHK.TRANS64 P0, [R4+URZ], R5 ;  /* 0x00000005040085a7 */ /* 0x000e24000800007f */
[----:B0-----:R-:W-:Y:S05]  /*15550*/  @!P0 BRA `(.L_x_3561) ;  /* 0xfffffffc00f08947 */ /* 0x001fea000383ffff */
[----:B------:R-:W-:Y:S05]  /*15560*/  BRA `(.L_x_3623) ;  /* 0xffffffe400c47947 */ /* 0x000fea000383ffff */
.L_x_3624:
        /* <DEDUP_REMOVED lines=9> */
.L_x_15169:


//--------------------- .text._ZN7cutlass13device_kernelIN5flash11enable_sm90INS1_16FlashAttnFwdSm90INS1_25CollectiveMainloopFwdSm90ILi2EN4cute5tupleIJNS5_1CILi1EEES8_S8_EEENS6_IJNS7_ILi64EEESA_SA_EEELi512ENS_10bfloat16_tEfNS_4arch4Sm90ELb0ELb0ELb1ELb1ELb0ELb1ELb0ELb0ELb0ELb1ELb1ELb0EEENS1_21CollectiveEpilogueFwdINS6_IJSA_NS7_ILi512EEESA_EEES9_SC_SE_Li256ELb1ELb1ELb1ELb0EEENS1_36VarlenDynamicPersistentTileSchedulerILi64ELi64ELi256ELi128ELb1ELb1ELb1ELb0ELb1ELb1EEEEEEEEEvNT_6ParamsE --------------------------
	.section	.text._ZN7cutlass13device_kernelIN5flash11enable_sm90INS1_16FlashAttnFwdSm90INS1_25CollectiveMainloopFwdSm90ILi2EN4cute5tupleIJNS5_1CILi1EEES8_S8_EEENS6_IJNS7_ILi64EEESA_SA_EEELi512ENS_10bfloat16_tEfNS_4arch4Sm90ELb0ELb0ELb1ELb1ELb0ELb1ELb0ELb0ELb0ELb1ELb1ELb0EEENS1_21CollectiveEpilogueFwdINS6_IJSA_NS7_ILi512EEESA_EEES9_SC_SE_Li256ELb1ELb1ELb1ELb0EEENS1_36VarlenDynamicPersistentTileSchedulerILi64ELi64ELi256ELi128ELb1ELb1ELb1ELb0ELb1ELb1EEEEEEEEEvNT_6ParamsE,"ax",@progbits
	.align	128
.text._ZN7cutlass13device_kernelIN5flash11enable_sm90INS1_16FlashAttnFwdSm90INS1_25CollectiveMainloopFwdSm90ILi2EN4cute5tupleIJNS5_1CILi1EEES8_S8_EEENS6_IJNS7_ILi64EEESA_SA_EEELi512ENS_10bfloat16_tEfNS_4arch4Sm90ELb0ELb0ELb1ELb1ELb0ELb1ELb0ELb0ELb0ELb1ELb1ELb0EEENS1_21CollectiveEpilogueFwdINS6_IJSA_NS7_ILi512EEESA_EEES9_SC_SE_Li256ELb1ELb1ELb1ELb0EEENS1_36VarlenDynamicPersistentTileSchedulerILi64ELi64ELi256ELi128ELb1ELb1ELb1ELb0ELb1ELb1EEEEEEEEEvNT_6ParamsE:
        .type           _ZN7cutlass13device_kernelIN5flash11enable_sm90INS1_16FlashAttnFwdSm90INS1_25CollectiveMainloopFwdSm90ILi2EN4cute5tupleIJNS5_1CILi1EEES8_S8_EEENS6_IJNS7_ILi64EEESA_SA_EEELi512ENS_10bfloat16_tEfNS_4arch4Sm90ELb0ELb0ELb1ELb1ELb0ELb1ELb0ELb0ELb0ELb1ELb1ELb0EEENS1_21CollectiveEpilogueFwdINS6_IJSA_NS7_ILi512EEESA_EEES9_SC_SE_Li256ELb1ELb1ELb1ELb0EEENS1_36VarlenDynamicPersistentTileSchedulerILi64ELi64ELi256ELi128ELb1ELb1ELb1ELb0ELb1ELb1EEEEEEEEEvNT_6ParamsE,@function
        .size           _ZN7cutlass13device_kernelIN5flash11enable_sm90INS1_16FlashAttnFwdSm90INS1_25CollectiveMainloopFwdSm90ILi2EN4cute5tupleIJNS5_1CILi1EEES8_S8_EEENS6_IJNS7_ILi64EEESA_SA_EEELi512ENS_10bfloat16_tEfNS_4arch4Sm90ELb0ELb0ELb1ELb1ELb0ELb1ELb0ELb0ELb0ELb1ELb1ELb0EEENS1_21CollectiveEpilogueFwdINS6_IJSA_NS7_ILi512EEESA_EEES9_SC_SE_Li256ELb1ELb1ELb1ELb0EEENS1_36VarlenDynamicPersistentTileSchedulerILi64ELi64ELi256ELi128ELb1ELb1ELb1ELb0ELb1ELb1EEEEEEEEEvNT_6ParamsE,(.L_x_15170 - _ZN7cutlass13device_kernelIN5flash11enable_sm90INS1_16FlashAttnFwdSm90INS1_25CollectiveMainloopFwdSm90ILi2EN4cute5tupleIJNS5_1CILi1EEES8_S8_EEENS6_IJNS7_ILi64EEESA_SA_EEELi512ENS_10bfloat16_tEfNS_4arch4Sm90ELb0ELb0ELb1ELb1ELb0ELb1ELb0ELb0ELb0ELb1ELb1ELb0EEENS1_21CollectiveEpilogueFwdINS6_IJSA_NS7_ILi512EEESA_EEES9_SC_SE_Li256ELb1ELb1ELb1ELb0EEENS1_36VarlenDynamicPersistentTileSchedulerILi64ELi64ELi256ELi128ELb1ELb1ELb1ELb0ELb1ELb1EEEEEEEEEvNT_6ParamsE)
        .other          _ZN7cutlass13device_kernelIN5flash11enable_sm90INS1_16FlashAttnFwdSm90INS1_25CollectiveMainloopFwdSm90ILi2EN4cute5tupleIJNS5_1CILi1EEES8_S8_EEENS6_IJNS7_ILi64EEESA_SA_EEELi512ENS_10bfloat16_tEfNS_4arch4Sm90ELb0ELb0ELb1ELb1ELb0ELb1ELb0ELb0ELb0ELb1ELb1ELb0EEENS1_21CollectiveEpilogueFwdINS6_IJSA_NS7_ILi512EEESA_EEES9_SC_SE_Li256ELb1ELb1ELb1ELb0EEENS1_36VarlenDynamicPersistentTileSchedulerILi64ELi64ELi256ELi128ELb1ELb1ELb1ELb0ELb1ELb1EEEEEEEEEvNT_6ParamsE,@"STO_CUDA_ENTRY STV_DEFAULT"
_ZN7cutlass13device_kernelIN5flash11enable_sm90INS1_16FlashAttnFwdSm90INS1_25CollectiveMainloopFwdSm90ILi2EN4cute5tupleIJNS5_1CILi1EEES8_S8_EEENS6_IJNS7_ILi64EEESA_SA_EEELi512ENS_10bfloat16_tEfNS_4arch4Sm90ELb0ELb0ELb1ELb1ELb0ELb1ELb0ELb0ELb0ELb1ELb1ELb0EEENS1_21CollectiveEpilogueFwdINS6_IJSA_NS7_ILi512EEESA_EEES9_SC_SE_Li256ELb1ELb1ELb1ELb0EEENS1_36VarlenDynamicPersistentTileSchedulerILi64ELi64ELi256ELi128ELb1ELb1ELb1ELb0ELb1ELb1EEEEEEEEEvNT_6ParamsE:
        /* <DEDUP_REMOVED lines=23> */
.L_x_3626:
[----:B------:R-:W-:Y:S05]  /*0170*/  BSYNC B0 ;  /* 0x0000000000007941 */ /* 0x000fea0003800000 */
.L_x_3625:
[----:B------:R-:W0:Y:S01]  /*0180*/  SHFL.IDX PT, R2, R0, RZ, 0x1f ;  /* 0x00001fff00027589 */ /* 0x000e2200000e0000 */
[----:B------:R-:W-:Y:S01]  /*0190*/  VOTEU.ANY UP0, P0 ;  /* 0x00000000003f7886 */ /* 0x000fe20000000100 */
[----:B------:R-:W-:Y:S01]  /*01a0*/  UMOV UR4, 0x80 ;  /* 0x0000008000047882 */ /* 0x000fe20000000000 */
[----:B------:R-:W-:Y:S01]  /*01b0*/  UMOV UR7, 0x100 ;  /* 0x0000010000077882 */ /* 0x000fe20000000000 */
[----:B------:R-:W-:Y:S02]  /*01c0*/  VOTEU.ANY UP1, P0 ;  /* 0x00000000003f7886 */ /* 0x000fe40000020100 */
[----:B------:R-:W1:Y:S01]  /*01d0*/  @UP0 S2UR UR8, SR_CgaCtaId ;  /* 0x00000000000809c3 */ /* 0x000e620000008800 */
[----:B------:R-:W-:Y:S01]  /*01e0*/  @UP0 UMOV UR6, 0x400 ;  /* 0x0000040000060882 */ /* 0x000fe20000000000 */
[----:B------:R-:W-:-:S04]  /*01f0*/  @UP0 UIADD3 UR4, -UR4, 0x100000, URZ ;  /* 0x0010000004040890 */ /* 0x000fc8000fffe13f */
[----:B------:R-:W-:Y:S02]  /*0200*/  @UP0 USHF.L.U32 UR5, UR4, 0xb, URZ ;  /* 0x0000000b04050899 */ /* 0x000fe4000800063f */
[----:B------:R-:W-:Y:S01]  /*0210*/  @UP0 USHF.L.U32 UR4, UR4, 0x1, URZ ;  /* 0x0000000104040899 */ /* 0x000fe2000800063f */
[----:B0-----:R-:W-:Y:S02]  /*0220*/  ISETP.NE.AND P1, PT, R2, RZ, PT ;  /* 0x000000ff0200720c */ /* 0x001fe40003f25270 */
[----:B------:R-:W-:Y:S01]  /*0230*/  SHF.R.U32.HI R2, RZ, 0x7, R6 ;  /* 0x00000007ff027819 */ /* 0x000fe20000011606 */
[----:B-1----:R-:W-:-:S04]  /*0240*/  @UP0 ULEA UR8, UR8, UR6, 0x18 ;  /* 0x0000000608080291 */ /* 0x002fc8000f8ec03f */
[----:B------:R-:W0:Y:S01]  /*0250*/  SHFL.IDX PT, R4, R2, RZ, 0x1f ;  /* 0x00001fff02047589 */ /* 0x000e2200000e0000 */
[----:B------:R-:W-:-:S04]  /*0260*/  @UP0 UIADD3 UR6, -UR7, 0x100000, URZ ;  /* 0x0010000007060890 */ /* 0x000fc8000fffe13f */
[----:B------:R-:W-:Y:S02]  /*0270*/  @UP0 USHF.L.U32 UR7, UR6, 0xb, URZ ;  /* 0x0000000b06070899 */ /* 0x000fe4000800063f */
[----:B------:R-:W-:Y:S01]  /*0280*/  @UP0 USHF.L.U32 UR6, UR6, 0x1, URZ ;  /* 0x0000000106060899 */ /* 0x000fe2000800063f */
[----:B------:R-:W-:Y:S01]  /*0290*/  VOTEU.ANY UP0, P0 ;  /* 0x00000000003f7886 */ /* 0x000fe20000000100 */
[----:B------:R-:W1:Y:S04]  /*02a0*/  FENCE.VIEW.ASYNC.S ;  /* 0x00000000000073c6 */ /* 0x000e680000000000 */
[----:B-1----:R1:W2:Y:S01]  /*02b0*/  @UP0 SYNCS.EXCH.64 URZ, [UR8+0x28c00], UR4 ;  /* 0x028c0004083f05b2 */ /* 0x0022a20008000100 */
[----:B0-----:R1:W-:Y:S05]  /*02c0*/  STL [R1+0x70], R4 ;  /* 0x0000700401007387 */ /* 0x0013ea0000100800 */
[----:B------:R1:W0:Y:S01]  /*02d0*/  @UP1 SYNCS.EXCH.64 URZ, [UR8+0x28c20], UR6 ;  /* 0x028c2006083f15b2 */ /* 0x0002220008000100 */
        /* <DEDUP_REMOVED lines=10> */
[----:B-1----:R3:W4:Y:S01]  /*0380*/  SYNCS.EXCH.64 URZ, [UR6+0x28c30], UR4 ;  /* 0x028c3004063f75b2 */ /* 0x0027220008000100 */
[----:B------:R3:W1:Y:S01]  /*0390*/  SYNCS.EXCH.64 URZ, [UR6+0x28c40], UR4 ;  /* 0x028c4004063f75b2 */ /* 0x0006620008000100 */
[----:B------:R3:W0:Y:S01]  /*03a0*/  SYNCS.EXCH.64 URZ, [UR6+0x28c38], UR4 ;  /* 0x028c3804063f75b2 */ /* 0x0006220008000100 */
[----:B------:R3:W0:Y:S02]  /*03b0*/  SYNCS.EXCH.64 URZ, [UR6+0x28c48], UR4 ;  /* 0x028c4804063f75b2 */ /* 0x0006240008000100 */
[----:B---3--:R-:W-:Y:S01]  /*03c0*/  NOP ;  /* 0x0000000000007918 */ /* 0x008fe20000000000 */
.L_x_3627:
[----:B------:R-:W3:Y:S01]  /*03d0*/  SHFL.IDX PT, R3, R0, RZ, 0x1f ;  /* 0x00001fff00037589 */ /* 0x000ee200000e0000 */
[----:B------:R-:W-:Y:S01]  /*03e0*/  NOP ;  /* 0x0000000000007918 */ /* 0x000fe20000000000 */
[----:B---3--:R-:W-:-:S13]  /*03f0*/  ISETP.NE.AND P0, PT, R3, RZ, PT ;  /* 0x000000ff0300720c */ /* 0x008fda0003f05270 */
[----:B------:R-:W-:Y:S05]  /*0400*/  @P0 BRA `(.L_x_3628) ;  /* 0x0000000000480947 */ /* 0x000fea0003800000 */
[----:B-1----:R-:W1:Y:S01]  /*0410*/  S2UR UR5, SR_CgaCtaId ;  /* 0x00000000000579c3 */ /* 0x002e620000008800 */
[----:B------:R-:W-:Y:S01]  /*0420*/  UMOV UR4, 0x400 ;  /* 0x0000040000047882 */ /* 0x000fe20000000000 */
[----:B------:R-:W-:Y:S01]  /*0430*/  UMOV UR6, 0x1 ;  /* 0x0000000100067882 */ /* 0x000fe20000000000 */
[----:B------:R-:W-:Y:S01]  /*0440*/  UMOV UR9, 0x2 ;  /* 0x0000000200097882 */ /* 0x000fe20000000000 */
[----:B------:R-:W-:-:S04]  /*0450*/  UIADD3 UR6, -UR6, 0x100000, URZ ;  /* 0x0010000006067890 */ /* 0x000fc8000fffe13f */
[----:B------:R-:W-:Y:S02]  /*0460*/  USHF.L.U32 UR7, UR6, 0xb, URZ ;  /* 0x0000000b06077899 */ /* 0x000fe4000800063f */
[----:B------:R-:W-:Y:S01]  /*0470*/  USHF.L.U32 UR6, UR6, 0x1, URZ ;  /* 0x0000000106067899 */ /* 0x000fe2000800063f */
[----:B------:R-:W-:Y:S01]  /*0480*/  ELECT P0, URZ, PT ;  /* 0x00000000003f782f */ /* 0x000fe20003800000 */
[----:B-1----:R-:W-:Y:S02]  /*0490*/  ULEA UR8, UR5, UR4, 0x18 ;  /* 0x0000000405087291 */ /* 0x002fe4000f8ec03f */
        /* <DEDUP_REMOVED lines=8> */
[----:B---3--:R-:W-:Y:S01]  /*0520*/  NOP ;  /* 0x0000000000007918 */ /* 0x008fe20000000000 */
.L_x_3628:
[----:B------:R-:W3:Y:S01]  /*0530*/  SHFL.IDX PT, R3, R0, RZ, 0x1f ;  /* 0x00001fff00037589 */ /* 0x000ee200000e0000 */
[----:B------:R-:W-:Y:S01]  /*0540*/  NOP ;  /* 0x0000000000007918 */ /* 0x000fe20000000000 */
[----:B---3--:R-:W-:-:S13]  /*0550*/  ISETP.NE.AND P0, PT, R3, RZ, PT ;  /* 0x000000ff0300720c */ /* 0x008fda0003f05270 */
        /* <DEDUP_REMOVED lines=14> */
[----:B---3--:R-:W-:Y:S01]  /*0640*/  NOP ;  /* 0x0000000000007918 */ /* 0x008fe20000000000 */
.L_x_3629:
        /* <DEDUP_REMOVED lines=22> */
.L_x_3630:
        /* <DEDUP_REMOVED lines=22> */
.L_x_3631:
[----:B------:R-:W-:Y:S01]  /*0910*/  IMAD.MOV.U32 R3, RZ, RZ, 0x1 ;  /* 0x00000001ff037424 */ /* 0x000fe200078e00ff */
[----:B------:R-:W-:Y:S01]  /*0920*/  ISETP.NE.AND P0, PT, R4, RZ, PT ;  /* 0x000000ff0400720c */ /* 0x000fe20003f05270 */
[----:B------:R-:W-:Y:S01]  /*0930*/  NOP ;  /* 0x0000000000007918 */ /* 0x000fe20000000000 */
[----:B------:R-:W-:Y:S01]  /*0940*/  ULDC.64 UR40, c[0x0][0x208] ;  /* 0x0000820000287ab9 */ /* 0x000fe20000000a00 */
[----:B------:R-:W-:Y:S01]  /*0950*/  BSSY B9, `(.L_x_3632) ;  /* 0x0001aa8000097945 */ /* 0x000fe20003800000 */
[----:B------:R-:W-:-:S05]  /*0960*/  SEL R3, R3, 0x2, !P0 ;  /* 0x0000000203037807 */ /* 0x000fca0004000000 */
[----:B------:R3:W-:Y:S01]  /*0970*/  STL [R1+0x64], R3 ;  /* 0x0000640301007387 */ /* 0x0007e20000100800 */
[----:B012-4-:R-:W-:Y:S06]  /*0980*/  BAR.SYNC.DEFER_BLOCKING 0x0 ;  /* 0x0000000000007b1d */ /* 0x017fec0000010000 */
[----:B------:R-:W-:Y:S05]  /*0990*/  @!P0 BRA `(.L_x_3633) ;  /* 0x0000011800708947 */ /* 0x000fea0003800000 */
.L_x_3634:
[----:B------:R-:W-:-:S08]  /*09a0*/  NOP ;  /* 0x0000000000007918 */ /* 0x000fd00000000000 */
[----:B------:R-:W0:Y:S02]  /*09b0*/  USETMAXREG.TRY_ALLOC.CTAPOOL UP0, 0xf0 ;  /* 0x000000f0000079c8 */ /* 0x000e240008000600 */
[----:B0-----:R-:W-:-:S13]  /*09c0*/  PLOP3.LUT P0, PT, PT, PT, UP0, 0x80, 0x0 ;  /* 0x000000000000781c */ /* 0x001fda0003f0f008 */
[----:B------:R-:W-:Y:S05]  /*09d0*/  @!P0 BRA `(.L_x_3634) ;  /* 0xfffffffc00f08947 */ /* 0x000fea000383ffff */
[----:B------:R-:W-:Y:S01]  /*09e0*/  ISETP.NE.AND P0, PT, R2, 0x1, PT ;  /* 0x000000010200780c */ /* 0x000fe20003f05270 */
[----:B------:R-:W0:Y:S01]  /*09f0*/  S2UR UR5, SR_CgaCtaId ;  /* 0x00000000000579c3 */ /* 0x000e220000008800 */
[----:B------:R-:W-:-:S11]  /*0a00*/  UMOV UR4, 0x400 ;  /* 0x0000040000047882 */ /* 0x000fd60000000000 */
[----:B------:R-:W-:Y:S06]  /*0a10*/  @!P0 BAR.ARV 0x8, 0x100 ;  /* 0x0204000000008b1d */ /* 0x000fec0000002000 */
[----:B------:R-:W-:Y:S01]  /*0a20*/  ISETP.GE.U32.AND P0, PT, R6, 0x100, PT ;  /* 0x000001000600780c */ /* 0x000fe20003f06070 */
[----:B0-----:R-:W-:-:S06]  /*0a30*/  ULEA UR4, UR5, UR4, 0x18 ;  /* 0x0000000405047291 */ /* 0x001fcc000f8ec03f */
[----:B------:R-:W-:-:S06]  /*0a40*/  IMAD.U32 R2, RZ, RZ, UR4 ;  /* 0x00000004ff027e24 */ /* 0x000fcc000f8e00ff */
[----:B------:R-:W-:Y:S06]  /*0a50*/  @P0 BAR.ARV 0xf, 0x100 ;  /* 0x03c4000000000b1d */ /* 0x000fec0000002000 */
[----:B------:R-:W-:Y:S02]  /*0a60*/  ULDC UR4, c[0x0][0xc3c] ;  /* 0x00030f0000047ab9 */ /* 0x000fe40000000800 */
[----:B------:R-:W-:Y:S06]  /*0a70*/  BAR.SYNC.DEFER_BLOCKING 0x5, 0x180 ;  /* 0x0146000000007b1d */ /* 0x000fec0000010000 */
[----:B------:R-:W0:Y:S02]  /*0a80*/  LDS.128 R152, [R2+0x28cd0] ;  /* 0x028cd00002987984 */ /* 0x000e240000000c00 */
[----:B------:R-:W-:Y:S06]  /*0a90*/  BAR.ARV 0x4, 0x180 ;  /* 0x0106000000007b1d */ /* 0x000fec0000002000 */
[----:B0-----:R-:W-:-:S13]  /*0aa0*/  ISETP.GE.AND P0, PT, R155, UR4, PT ;  /* 0x000000049b007c0c */ /* 0x001fda000bf06270 */
[----:B------:R-:W-:Y:S05]  /*0ab0*/  @P0 BRA `(.L_x_3635) ;  /* 0x000001a800440947 */ /* 0x000fea0003800000 */
[----:B------:R-:W2:Y:S01]  /*0ac0*/  LDL R18, [R1+0x64] ;  /* 0x0000640001127983 */ /* 0x000ea20000100800 */
[----:B------:R-:W-:Y:S02]  /*0ad0*/  VIADD R6, R6, 0xffffff80 ;  /* 0xffffff8006067836 */ /* 0x000fe40000000000 */
[----:B------:R-:W-:Y:S02]  /*0ae0*/  IMAD.MOV.U32 R197, RZ, RZ, 0x20 ;  /* 0x00000020ffc57424 */ /* 0x000fe400078e00ff */
[----:B------:R-:W-:Y:S01]  /*0af0*/  IMAD.MOV.U32 R210, RZ, RZ, RZ ;  /* 0x000000ffffd27224 */ /* 0x000fe200078e00ff */
[----:B---3--:R-:W-:Y:S01]  /*0b00*/  SHF.R.S32.HI R3, RZ, 0x1f, R6 ;  /* 0x0000001fff037819 */ /* 0x008fe20000011406 */
[----:B------:R-:W-:Y:S02]  /*0b10*/  IMAD.MOV.U32 R185, RZ, RZ, RZ ;  /* 0x000000ffffb97224 */ /* 0x000fe400078e00ff */
[----:B------:R-:W-:Y:S01]  /*0b20*/  IMAD.MOV.U32 R22, RZ, RZ, RZ ;  /* 0x000000ffff167224 */ /* 0x000fe200078e00ff */
[----:B------:R-:W-:-:S02]  /*0b30*/  LEA.HI R4, R3, R6, RZ, 0x4 ;  /* 0x0000000603047211 */ /* 0x000fc400078f20ff */
[CC--:B------:R-:W-:Y:S02]  /*0b40*/  LEA.HI R5, R3.reuse, R6.reuse, RZ, 0x5 ;  /* 0x0000000603057211 */ /* 0x0c0fe400078f28ff */
[----:B------:R-:W-:Y:S02]  /*0b50*/  SHF.R.S32.HI R7, RZ, 0x4, R4 ;  /* 0x00000004ff077819 */ /* 0x000fe40000011404 */
[--C-:B------:R-:W-:Y:S02]  /*0b60*/  SHF.R.S32.HI R194, RZ, 0x5, R5.reuse ;  /* 0x00000005ffc27819 */ /* 0x100fe40000011405 */
[----:B------:R-:W-:Y:S02]  /*0b70*/  SHF.R.S32.HI R9, RZ, 0x1f, R5 ;  /* 0x0000001fff097819 */ /* 0x000fe40000011405 */
[CC--:B------:R-:W-:Y:S02]  /*0b80*/  LEA.HI R0, R3.reuse, R6.reuse, RZ, 0x7 ;  /* 0x0000000603007211 */ /* 0x0c0fe400078f38ff */
[----:B------:R-:W-:-:S02]  /*0b90*/  LEA.HI R13, R3, R6, RZ, 0x2 ;  /* 0x00000006030d7211 */ /* 0x000fc400078f10ff */
[C---:B------:R-:W-:Y:S02]  /*0ba0*/  LOP3.LUT R5, R4.reuse, 0xfffffff0, RZ, 0xc0, !PT ;  /* 0xfffffff004057812 */ /* 0x040fe400078ec0ff */
[----:B------:R-:W-:Y:S02]  /*0bb0*/  LEA.HI R3, R3, R6, RZ, 0x3 ;  /* 0x0000000603037211 */ /* 0x000fe400078f18ff */
[----:B------:R-:W-:Y:S01]  /*0bc0*/  LEA.HI R4, R4, R7, RZ, 0x1 ;  /* 0x0000000704047211 */ /* 0x000fe200078f08ff */
[----:B------:R-:W-:Y:S01]  /*0bd0*/  IMAD.IADD R8, R6, 0x1, -R5 ;  /* 0x0000000106087824 */ /* 0x000fe200078e0a05 */
[----:B------:R-:W-:Y:S02]  /*0be0*/  LOP3.LUT R15, R3, 0xfffffff8, RZ, 0xc0, !PT ;  /* 0xfffffff8030f7812 */ /* 0x000fe400078ec0ff */
[----:B------:R-:W-:Y:S02]  /*0bf0*/  LOP3.LUT R3, R0, 0xffffff80, RZ, 0xc0, !PT ;  /* 0xffffff8000037812 */ /* 0x000fe400078ec0ff */
[----:B------:R-:W-:Y:S01]  /*0c00*/  LOP3.LUT R4, R4, 0x1ffffffe, RZ, 0xc0, !PT ;  /* 0x1ffffffe04047812 */ /* 0x000fe200078ec0ff */
[C---:B------:R-:W-:Y:S01]  /*0c10*/  IMAD.IADD R15, R6.reuse, 0x1, -R15 ;  /* 0x00000001060f7824 */ /* 0x040fe200078e0a0f */
[----:B------:R-:W-:Y:S01]  /*0c20*/  LEA.HI R9, R9, R194, RZ, 0x2 ;  /* 0x000000c209097211 */ /* 0x000fe200078f10ff */
[----:B------:R-:W-:Y:S01]  /*0c30*/  IMAD.IADD R3, R6, 0x1, -R3 ;  /* 0x0000000106037824 */ /* 0x000fe200078e0a03 */
[----:B------:R-:W-:Y:S01]  /*0c40*/  SHF.R.S32.HI R5, RZ, 0x1f, R8 ;  /* 0x0000001fff057819 */ /* 0x000fe20000011408 */
[----:B------:R-:W-:Y:S01]  /*0c50*/  IMAD.IADD R10, R7, 0x1, -R4 ;  /* 0x00000001070a7824 */ /* 0x000fe200078e0a04 */
[----:B------:R-:W-:Y:S01]  /*0c60*/  LOP3.LUT R11, R13, 0xfffffffc, RZ, 0xc0, !PT ;  /* 0xfffffffc0d0b7812 */ /* 0x000fe200078ec0ff */
[----:B------:R-:W-:Y:S01]  /*0c70*/  IMAD.SHL.U32 R188, R15, 0x8, RZ ;  /* 0x000000080fbc7824 */ /* 0x000fe200078e00ff */
[----:B------:R-:W-:Y:S01]  /*0c80*/  SHF.R.S32.HI R20, RZ, 0x7, R0 ;  /* 0x00000007ff147819 */ /* 0x000fe20000011400 */
[----:B------:R-:W-:Y:S01]  /*0c90*/  IMAD.SHL.U32 R10, R10, 0x8, RZ ;  /* 0x000000080a0a7824 */ /* 0x000fe200078e00ff */
[----:B------:R-:W-:Y:S01]  /*0ca0*/  LOP3.LUT R7, R9, 0x3ffffc, RZ, 0xc0, !PT ;  /* 0x003ffffc09077812 */ /* 0x000fe200078ec0ff */
[----:B------:R-:W-:Y:S01]  /*0cb0*/  IMAD.IADD R186, R6, 0x1, -R11 ;  /* 0x0000000106ba7824 */ /* 0x000fe200078e0a0b */
[----:B------:R-:W-:Y:S01]  /*0cc0*/  LEA.HI R9, R5, R8, RZ, 0x3 ;  /* 0x0000000805097211 */ /* 0x000fe200078f18ff */
[----:B------:R-:W-:Y:S01]  /*0cd0*/  IMAD R17, R20, 0x100, R8 ;  /* 0x0000010014117824 */ /* 0x000fe200078e0208 */
[----:B------:R-:W-:Y:S01]  /*0ce0*/  SHF.R.S32.HI R4, RZ, 0x1f, R3 ;  /* 0x0000001fff047819 */ /* 0x000fe20000011403 */
[----:B------:R-:W-:Y:S01]  /*0cf0*/  IMAD.IADD R12, R194, 0x1, -R7 ;  /* 0x00000001c20c7824 */ /* 0x000fe200078e0a07 */
[----:B------:R-:W-:Y:S01]  /*0d00*/  SHF.R.S32.HI R23, RZ, 0x2, R13 ;  /* 0x00000002ff177819 */ /* 0x000fe2000001140d */
[----:B------:R-:W-:Y:S01]  /*0d10*/  IMAD.SHL.U32 R16, R186, 0x8, RZ ;  /* 0x00000008ba107824 */ /* 0x000fe200078e00ff */
[----:B------:R-:W-:Y:S01]  /*0d20*/  LOP3.LUT R11, R9, 0xfffffff8, RZ, 0xc0, !PT ;  /* 0xfffffff8090b7812 */ /* 0x000fe200078ec0ff */
[----:B------:R-:W-:Y:S01]  /*0d30*/  IMAD R17, R12, 0x10, R17 ;  /* 0x000000100c117824 */ /* 0x000fe200078e0211 */
[CC--:B------:R-:W-:Y:S01]  /*0d40*/  LEA.HI R5, R4.reuse, R3.reuse, RZ, 0x2 ;  /* 0x0000000304057211 */ /* 0x0c0fe200078f10ff */
[----:B------:R-:W-:Y:S01]  /*0d50*/  VIADD R12, R23, 0x20 ;  /* 0x00000020170c7836 */ /* 0x000fe20000000000 */
[----:B------:R-:W-:Y:S01]  /*0d60*/  LEA.HI R4, R4, R3, RZ, 0x5 ;  /* 0x0000000304047211 */ /* 0x000fe200078f28ff */
[----:B------:R-:W-:Y:S01]  /*0d70*/  IMAD.IADD R11, R8, 0x1, -R11 ;  /* 0x00000001080b7824 */ /* 0x000fe200078e0a0b */
[----:B------:R-:W-:Y:S01]  /*0d80*/  LOP3.LUT R8, R5, 0x7ffffffc, RZ, 0xc0, !PT ;  /* 0x7ffffffc05087812 */ /* 0x000fe200078ec0ff */
[----:B------:R-:W-:Y:S01]  /*0d90*/  IMAD.SHL.U32 R9, R9, 0x40, RZ ;  /* 0x0000004009097824 */ /* 0x000fe200078e00ff */
[--C-:B------:R-:W-:Y:S01]  /*0da0*/  SHF.R.S32.HI R6, RZ, 0x2, R5.reuse ;  /* 0x00000002ff067819 */ /* 0x100fe20000011405 */
[----:B------:R-:W-:Y:S01]  /*0db0*/  STL [R1+0x30], R20 ;  /* 0x0000301401007387 */ /* 0x000fe20000100800 */
[----:B------:R-:W-:Y:S01]  /*0dc0*/  SHF.R.S32.HI R7, RZ, 0x1f, R5 ;  /* 0x0000001fff077819 */ /* 0x000fe20000011405 */
[----:B------:R-:W-:Y:S01]  /*0dd0*/  IMAD.IADD R8, R3, 0x1, -R8 ;  /* 0x0000000103087824 */ /* 0x000fe200078e0a08 */
[----:B------:R-:W-:Y:S01]  /*0de0*/  SHF.R.S32.HI R5, RZ, 0x1f, R12 ;  /* 0x0000001fff057819 */ /* 0x000fe2000001140c */
[----:B------:R-:W-:Y:S01]  /*0df0*/  IMAD.SHL.U32 R3, R11, 0x40, RZ ;  /* 0x000000400b037824 */ /* 0x000fe200078e00ff */
[----:B------:R-:W-:Y:S01]  /*0e00*/  LEA.HI R7, R7, R6, RZ, 0x3 ;  /* 0x0000000607077211 */ /* 0x000fe200078f18ff */
[----:B------:R-:W-:Y:S01]  /*0e10*/  VIADD R208, R188, 0x80 ;  /* 0x00000080bcd07836 */ /* 0x000fe20000000000 */
[----:B------:R-:W-:Y:S01]  /*0e20*/  LEA.HI R14, R5, R12, RZ, 0x3 ;  /* 0x0000000c050e7211 */ /* 0x000fe200078f18ff */
[----:B------:R-:W-:Y:S01]  /*0e30*/  IMAD.SHL.U32 R12, R12, 0x40, RZ ;  /* 0x000000400c0c7824 */ /* 0x000fe200078e00ff */
[----:B------:R-:W-:Y:S01]  /*0e40*/  LOP3.LUT R3, R3, 0x1c0, RZ, 0xc0, !PT ;  /* 0x000001c003037812 */ /* 0x000fe200078ec0ff */
[----:B------:R-:W-:Y:S01]  /*0e50*/  VIADD R206, R188, 0x100 ;  /* 0x00000100bcce7836 */ /* 0x000fe20000000000 */
[----:B------:R-:W-:Y:S01]  /*0e60*/  LOP3.LUT R7, R7, 0xfffffff8, RZ, 0xc0, !PT ;  /* 0xfffffff807077812 */ /* 0x000fe200078ec0ff */
[----:B------:R-:W-:Y:S01]  /*0e70*/  IMAD.SHL.U32 R14, R14, 0x40, RZ ;  /* 0x000000400e0e7824 */ /* 0x000fe200078e00ff */
[----:B------:R-:W-:Y:S01]  /*0e80*/  LOP3.LUT R5, R12, 0x1c0, RZ, 0xc0, !PT ;  /* 0x000001c00c057812 */ /* 0x000fe200078ec0ff */
[--C-:B------:R-:W-:Y:S01]  /*0e90*/  IMAD.U32 R12, R17, 0x40, R10.reuse ;  /* 0x00000040110c7824 */ /* 0x100fe200078e000a */
[----:B------:R-:W-:Y:S01]  /*0ea0*/  LOP3.LUT R10, R3, 0x8, R10, 0xf8, !PT ;  /* 0x00000008030a7812 */ /* 0x000fe200078ef80a */
[----:B------:R-:W-:Y:S01]  /*0eb0*/  IMAD.IADD R7, R6, 0x1, -R7 ;  /* 0x0000000106077824 */ /* 0x000fe200078e0a07 */
[----:B------:R-:W-:Y:S01]  /*0ec0*/  SHF.R.U32.HI R3, RZ, 0x3, R3 ;  /* 0x00000003ff037819 */ /* 0x000fe20000011603 */
[----:B------:R-:W-:Y:S01]  /*0ed0*/  VIADD R205, R188, 0x140 ;  /* 0x00000140bccd7836 */ /* 0x000fe20000000000 */
[----:B------:R-:W-:Y:S01]  /*0ee0*/  LEA.HI R0, R0, R20, RZ, 0x1 ;  /* 0x0000001400007211 */ /* 0x000fe200078f08ff */
[----:B------:R-:W-:Y:S01]  /*0ef0*/  STL [R1+0x78], R12 ;  /* 0x0000780c01007387 */ /* 0x000fe20000100800 */
[----:B------:R-:W-:Y:S01]  /*0f00*/  LOP3.LUT R10, R10, R3, RZ, 0x3c, !PT ;  /* 0x000000030a0a7212 */ /* 0x000fe200078e3cff */
[----:B------:R-:W-:Y:S01]  /*0f10*/  VIADD R209, R188, 0x40 ;  /* 0x00000040bcd17836 */ /* 0x000fe20000000000 */
[----:B------:R-:W-:Y:S01]  /*0f20*/  LEA.HI R3, R186, R186, RZ, 0x1 ;  /* 0x000000baba037211 */ /* 0x000fe200078f08ff */
[----:B------:R-:W-:Y:S01]  /*0f30*/  VIADD R207, R188, 0xc0 ;  /* 0x000000c0bccf7836 */ /* 0x000fe20000000000 */
[----:B------:R-:W-:-:S02]  /*0f40*/  LOP3.LUT R0, R0, 0xfffffe, RZ, 0xc0, !PT ;  /* 0x00fffffe00007812 */ /* 0x000fc400078ec0ff */
[----:B------:R-:W-:Y:S02]  /*0f50*/  SHF.R.U32.HI R6, RZ, 0x3, R5 ;  /* 0x00000003ff067819 */ /* 0x000fe40000011605 */
[----:B------:R-:W-:Y:S01]  /*0f60*/  LOP3.LUT R5, R5, 0x38, R16, 0xf8, !PT ;  /* 0x0000003805057812 */ /* 0x000fe200078ef810 */
[----:B------:R-:W-:Y:S01]  /*0f70*/  IMAD.IADD R0, R20, 0x1, -R0 ;  /* 0x0000000114007824 */ /* 0x000fe200078e0a00 */
[----:B------:R-:W-:Y:S02]  /*0f80*/  LOP3.LUT R14, R14, 0xfffffe00, RZ, 0xc0, !PT ;  /* 0xfffffe000e0e7812 */ /* 0x000fe400078ec0ff */
[----:B------:R-:W-:Y:S02]  /*0f90*/  LOP3.LUT R3, R3, 0x1ffffffe, RZ, 0xc0, !PT ;  /* 0x1ffffffe03037812 */ /* 0x000fe400078ec0ff */
[----:B------:R-:W-:Y:S02]  /*0fa0*/  SHF.R.S32.HI R4, RZ, 0x5, R4 ;  /* 0x00000005ff047819 */ /* 0x000fe40000011404 */
[----:B------:R-:W-:Y:S01]  /*0fb0*/  LOP3.LUT R5, R14, R5, R6, 0xf6, !PT ;  /* 0x000000050e057212 */ /* 0x000fe200078ef606 */
[----:B------:R-:W-:Y:S01]  /*0fc0*/  IMAD.IADD R6, R186, 0x1, -R3 ;  /* 0x00000001ba067824 */ /* 0x000fe200078e0a03 */
[----:B------:R-:W-:Y:S01]  /*0fd0*/  LOP3.LUT R9, R9, 0x7ffffe00, RZ, 0xc0, !PT ;  /* 0x7ffffe0009097812 */ /* 0x000fe200078ec0ff */
[----:B------:R-:W-:Y:S01]  /*0fe0*/  IMAD R191, R4, 0x10, R7 ;  /* 0x0000001004bf7824 */ /* 0x000fe200078e0207 */
[----:B------:R-:W-:Y:S01]  /*0ff0*/  SHF.R.S32.HI R4, RZ, 0x1f, R13 ;  /* 0x0000001fff047819 */ /* 0x000fe2000001140d */
[----:B------:R-:W-:Y:S01]  /*1000*/  IMAD.SHL.U32 R3, R0, 0x100, RZ ;  /* 0x0000010000037824 */ /* 0x000fe200078e00ff */
[----:B------:R-:W-:Y:S01]  /*1010*/  R2P PR, R11, 0x6 ;  /* 0x000000060b007804 */ /* 0x000fe20000000000 */
[----:B------:R-:W-:Y:S01]  /*1020*/  IMAD.SHL.U32 R0, R8, 0x2, RZ ;  /* 0x0000000208007824 */ /* 0x000fe200078e00ff */
[----:B------:R-:W-:Y:S01]  /*1030*/  LEA.HI R4, R4, R23, RZ, 0x3 ;  /* 0x0000001704047211 */ /* 0x000fe200078f18ff */
[----:B------:R-:W-:Y:S01]  /*1040*/  IMAD R14, R6, 0x8, R191 ;  /* 0x00000008060e7824 */ /* 0x000fe200078e02bf */
[----:B------:R0:W-:Y:S01]  /*1050*/  STL [R1+0x74], R3 ;  /* 0x0000740301007387 */ /* 0x0001e20000100800 */
[----:B------:R-:W-:Y:S01]  /*1060*/  IMAD.IADD R193, R0, 0x1, R3 ;  /* 0x0000000100c17824 */ /* 0x000fe200078e0203 */
[----:B------:R-:W-:Y:S01]  /*1070*/  LOP3.LUT R4, R4, 0xfffffff8, RZ, 0xc0, !PT ;  /* 0xfffffff804047812 */ /* 0x000fe200078ec0ff */
[----:B------:R-:W-:Y:S01]  /*1080*/  IMAD R9, R194, 0x400, R9 ;  /* 0x00000400c2097824 */ /* 0x000fe200078e0209 */
[----:B------:R1:W-:Y:S01]  /*1090*/  STL [R1+0x34], R0 ;  /* 0x0000340001007387 */ /* 0x0003e20000100800 */
[----:B------:R-:W-:Y:S01]  /*10a0*/  VIADD R13, R193, 0x8 ;  /* 0x00000008c10d7836 */ /* 0x000fe20000000000 */
[----:B------:R-:W-:Y:S01]  /*10b0*/  SHF.R.S32.HI R7, RZ, 0x1f, R209 ;  /* 0x0000001fff077819 */ /* 0x000fe200000114d1 */
[----:B------:R-:W-:Y:S01]  /*10c0*/  IMAD.IADD R9, R9, 0x1, R10 ;  /* 0x0000000109097824 */ /* 0x000fe200078e020a */
[----:B------:R-:W-:Y:S01]  /*10d0*/  SHF.R.S32.HI R7, RZ, 0x1f, R207 ;  /* 0x0000001fff077819 */ /* 0x000fe200000114cf */
[----:B------:R-:W-:Y:S01]  /*10e0*/  IMAD.IADD R189, R23, 0x1, -R4 ;  /* 0x0000000117bd7824 */ /* 0x000fe200078e0a04 */
[----:B------:R-:W-:Y:S01]  /*10f0*/  SHF.R.S32.HI R4, RZ, 0x1f, R208 ;  /* 0x0000001fff047819 */ /* 0x000fe200000114d0 */
[----:B0-----:R-:W-:Y:S01]  /*1100*/  IMAD R3, R5, 0x2, R2 ;  /* 0x0000000205037824 */ /* 0x001fe200078e0202 */
[----:B------:R-:W-:Y:S01]  /*1110*/  SHF.R.S32.HI R4, RZ, 0x1f, R206 ;  /* 0x0000001fff047819 */ /* 0x000fe200000114ce */
[C---:B------:R-:W-:Y:S01]  /*1120*/  VIADD R10, R193.reuse, 0x20 ;  /* 0x00000020c10a7836 */ /* 0x040fe20000000000 */
[----:B-1----:R-:W-:Y:S01]  /*1130*/  SHF.R.S32.HI R0, RZ, 0x1f, R205 ;  /* 0x0000001fff007819 */ /* 0x002fe200000114cd */
[C---:B------:R-:W-:Y:S01]  /*1140*/  VIADD R5, R193.reuse, 0x38 ;  /* 0x00000038c1057836 */ /* 0x040fe20000000000 */
[----:B------:R0:W-:Y:S01]  /*1150*/  STL [R1+0x68], R3 ;  /* 0x0000680301007387 */ /* 0x0001e20000100800 */
[C---:B------:R-:W-:Y:S01]  /*1160*/  VIADD R4, R193.reuse, 0x40 ;  /* 0x00000040c1047836 */ /* 0x040fe20000000000 */
[----:B------:R-:W-:Y:S01]  /*1170*/  SHF.R.S32.HI R0, RZ, 0x1f, R193 ;  /* 0x0000001fff007819 */ /* 0x000fe200000114c1 */
[C---:B------:R-:W-:Y:S01]  /*1180*/  VIADD R0, R193.reuse, 0x50 ;  /* 0x00000050c1007836 */ /* 0x040fe20000000000 */
[----:B------:R1:W-:Y:S01]  /*1190*/  STL [R1+0x6c], R14 ;  /* 0x00006c0e01007387 */ /* 0x0003e20000100800 */
[----:B------:R-:W-:Y:S01]  /*11a0*/  SHF.R.S32.HI R6, RZ, 0x1f, R13 ;  /* 0x0000001fff067819 */ /* 0x000fe2000001140d */
[----:B------:R-:W-:Y:S01]  /*11b0*/  VIADD R237, R193, 0x58 ;  /* 0x00000058c1ed7836 */ /* 0x000fe20000000000 */
[----:B------:R-:W-:Y:S01]  /*11c0*/  SHF.R.S32.HI R6, RZ, 0x1f, R10 ;  /* 0x0000001fff067819 */ /* 0x000fe2000001140a */
[----:B------:R-:W-:Y:S01]  /*11d0*/  IMAD R195, R9, 0x2, R2 ;  /* 0x0000000209c37824 */ /* 0x000fe200078e0202 */
[----:B------:R-:W-:Y:S01]  /*11e0*/  SHF.R.S32.HI R6, RZ, 0x1f, R5 ;  /* 0x0000001fff067819 */ /* 0x000fe20000011405 */
[C---:B0-----:R-:W-:Y:S01]  /*11f0*/  VIADD R3, R193.reuse, 0x48 ;  /* 0x00000048c1037836 */ /* 0x041fe20000000000 */
[----:B------:R-:W-:Y:S01]  /*1200*/  SHF.R.S32.HI R5, RZ, 0x1f, R4 ;  /* 0x0000001fff057819 */ /* 0x000fe20000011404 */
[----:B------:R-:W-:Y:S01]  /*1210*/  VIADD R235, R193, 0x68 ;  /* 0x00000068c1eb7836 */ /* 0x000fe20000000000 */
[----:B------:R-:W-:Y:S01]  /*1220*/  SEL R197, R197, 0xffffffe0, !P1 ;  /* 0xffffffe0c5c57807 */ /* 0x000fe20004800000 */
        /* <DEDUP_REMOVED lines=50> */
[----:B------:R-:W-:Y:S01]  /*1550*/  IMAD.SHL.U32 R186, R186, 0x4, RZ ;  /* 0x00000004baba7824 */ /* 0x000fe200078e00ff */
[----:B------:R-:W-:Y:S01]  /*1560*/  SHF.R.S32.HI R3, RZ, 0x1f, R213 ;  /* 0x0000001fff037819 */ /* 0x000fe200000114d5 */
[C---:B------:R-:W-:Y:S01]  /*1570*/  @P2 VIADD R196, R198.reuse, 0xffffffc0 ;  /* 0xffffffc0c6c42836 */ /* 0x040fe20000000000 */
[----:B------:R-:W-:Y:S01]  /*1580*/  SHF.R.S32.HI R0, RZ, 0x1f, R212 ;  /* 0x0000001fff007819 */ /* 0x000fe200000114d4 */
[----:B------:R-:W-:-:S02]  /*1590*/  IMAD.IADD R198, R198, 0x1, R197 ;  /* 0x00000001c6c67824 */ /* 0x000fc400078e02c5 */
[----:B------:R-:W-:Y:S02]  /*15a0*/  VIADD R190, R186, 0x10 ;  /* 0x00000010babe7836 */ /* 0x000fe40000000000 */
[----:B------:R-:W-:Y:S01]  /*15b0*/  IMAD.IADD R197, R197, 0x1, R196 ;  /* 0x00000001c5c57824 */ /* 0x000fe200078e02c4 */
[----:B--2---:R-:W-:Y:S02]  /*15c0*/  LOP3.LUT R184, R18, 0x1, RZ, 0xfc, !PT ;  /* 0x0000000112b87812 */ /* 0x004fe400078efcff */
[----:B-1----:R-:W-:-:S07]  /*15d0*/  CS2R R18, SRZ ;  /* 0x0000000000127805 */ /* 0x002fce000001ff00 */
.L_x_3763:
[----:B0-----:R-:W0:Y:S01]  /*15e0*/  LDC.64 R200, c[0x0][0xc88] ;  /* 0x00032200ffc87b82 */ /* 0x001e220000000a00 */
[----:B------:R-:W-:Y:S01]  /*15f0*/  ULDC.64 UR4, c[0x0][0xa28] ;  /* 0x00028a0000047ab9 */ /* 0x000fe20000000a00 */
[----:B------:R-:W-:Y:S01]  /*1600*/  ULDC.64 UR8, c[0x0][0xa18] ;  /* 0x0002860000087ab9 */ /* 0x000fe20000000a00 */
[----:B------:R-:W-:Y:S01]  /*1610*/  ULDC.64 UR6, c[0x0][0xa08] ;  /* 0x0002820000067ab9 */ /* 0x000fe20000000a00 */
[----:B0-----:R-:W-:-:S06]  /*1620*/  IMAD.WIDE R200, R155, 0x4, R200 ;  /* 0x000000049bc87825 */ /* 0x001fcc00078e02c8 */
[----:B--2---:R-:W2:Y:S01]  /*1630*/  LDG.E R200, desc[UR40][R200.64] ;  /* 0x00000028c8c87981 */ /* 0x004ea2000c1e1900 */
[----:B------:R-:W-:Y:S01]  /*1640*/  ISETP.NE.U32.AND P2, PT, RZ, UR4, PT ;  /* 0x00000004ff007c0c */ /* 0x000fe2000bf45070 */
[----:B---345:R-:W-:Y:S01]  /*1650*/  IMAD.MOV.U32 R11, RZ, RZ, RZ ;  /* 0x000000ffff0b7224 */ /* 0x038fe200078e00ff */
        /* <DEDUP_REMOVED lines=9> */
[C-C-:B------:R-:W-:Y:S01]  /*16f0*/  SHF.L.U64.HI R204, R200.reuse, 0x2, R0.reuse ;  /* 0x00000002c8cc7819 */ /* 0x140fe20000010200 */
[----:B------:R0:W-:Y:S01]  /*1700*/  STL [R1+0x2c], R0 ;  /* 0x00002c0001007387 */ /* 0x0001e20000100800 */
        /* <DEDUP_REMOVED lines=19> */
[----:B0-----:R-:W-:-:S02]  /*1840*/  LOP3.LUT R0, R154, 0xff0000, RZ, 0xc0, !PT ;  /* 0x00ff00009a007812 */ /* 0x001fc400078ec0ff */
[----:B------:R-:W-:Y:S01]  /*1850*/  UIMAD UR4, UR4, UR5, URZ ;  /* 0x00000005040472a4 */ /* 0x000fe2000f8e023f */
[----:B------:R-:W-:Y:S02]  /*1860*/  SHF.R.U32.HI R3, RZ, 0x8, R3 ;  /* 0x00000008ff037819 */ /* 0x000fe40000011603 */
[----:B------:R-:W-:Y:S01]  /*1870*/  ISETP.NE.AND.EX P2, PT, RZ, UR9, PT, P2 ;  /* 0x00000009ff007c0c */ /* 0x000fe2000bf45320 */
[----:B------:R-:W-:Y:S01]  /*1880*/  ULDC UR5, c[0x0][0x348] ;  /* 0x0000d20000057ab9 */ /* 0x000fe20000000800 */
[----:B------:R-:W-:Y:S01]  /*1890*/  LEA.HI R201, R0, R3, RZ, 0x10 ;  /* 0x0000000300c97211 */ /* 0x000fe200078f80ff */
[----:B------:R-:W-:Y:S01]  /*18a0*/  IMAD.MOV.U32 R202, RZ, RZ, R153 ;  /* 0x000000ffffca7224 */ /* 0x000fe200078e0099 */
[----:B------:R-:W-:Y:S01]  /*18b0*/  LOP3.LUT R199, R154, 0xffff, RZ, 0xc0, !PT ;  /* 0x0000ffff9ac77812 */ /* 0x000fe200078ec0ff */
[----:B-1----:R-:W-:Y:S08]  /*18c0*/  @P1 BRA `(.L_x_3636) ;  /* 0x0000000000241947 */ /* 0x002ff00003800000 */
        /* <DEDUP_REMOVED lines=9> */
.L_x_3636:
[----:B------:R-:W-:Y:S02]  /*1960*/  IMAD.U32 R42, RZ, RZ, UR5 ;  /* 0x00000005ff2a7e24 */ /* 0x000fe4000f8e00ff */
[----:B------:R-:W-:Y:S01]  /*1970*/  IMAD.U32 R24, RZ, RZ, UR4 ;  /* 0x00000004ff187e24 */ /* 0x000fe2000f8e00ff */
[----:B------:R-:W-:Y:S06]  /*1980*/  @!P2 BRA `(.L_x_3637) ;  /* 0x000000000010a947 */ /* 0x000fec0003800000 */
[----:B------:R-:W-:-:S04]  /*1990*/  IADD3 R4, P0, R203, UR8, RZ ;  /* 0x00000008cb047c10 */ /* 0x000fc8000ff1e0ff */
[----:B------:R-:W-:-:S05]  /*19a0*/  IADD3.X R5, R204, UR9, RZ, P0, !PT ;  /* 0x00000009cc057c10 */ /* 0x000fca00087fe4ff */
[----:B------:R0:W5:Y:S01]  /*19b0*/  LDG.E R24, desc[UR40][R4.64] ;  /* 0x0000002804187981 */ /* 0x000162000c1e1900 */
[----:B------:R-:W-:Y:S05]  /*19c0*/  BRA `(.L_x_3638) ;  /* 0x0000000000107947 */ /* 0x000fea0003800000 */
.L_x_3637:
[----:B------:R-:W-:Y:S05]  /*19d0*/  @!P0 BRA `(.L_x_3638) ;  /* 0x00000000000c8947 */ /* 0x000fea0003800000 */
[----:B------:R-:W2:Y:S04]  /*19e0*/  LDG.E R3, desc[UR40][R4.64] ;  /* 0x0000002804037981 */ /* 0x000ea8000c1e1900 */
[----:B------:R-:W2:Y:S02]  /*19f0*/  LDG.E R24, desc[UR40][R4.64+0x4] ;  /* 0x0000042804187981 */ /* 0x000ea4000c1e1900 */
[----:B--2---:R-:W-:-:S07]  /*1a00*/  IMAD.IADD R24, R24, 0x1, -R3 ;  /* 0x0000000118187824 */ /* 0x004fce00078e0a03 */
.L_x_3638:
[----:B------:R-:W-:Y:S01]  /*1a10*/  ULDC.64 UR4, c[0x0][0xa10] ;  /* 0x0002840000047ab9 */ /* 0x000fe20000000a00 */
[----:B------:R-:W2:Y:S01]  /*1a20*/  LDL.LU R8, [R1+0x28] ;  /* 0x0000280001087983 */ /* 0x000ea20000300800 */
[----:B------:R-:W-:-:S04]  /*1a30*/  ISETP.NE.U32.AND P0, PT, RZ, UR4, PT ;  /* 0x00000004ff007c0c */ /* 0x000fc8000bf05070 */
[----:B------:R-:W-:Y:S01]  /*1a40*/  ISETP.NE.AND.EX P0, PT, RZ, UR5, PT, P0 ;  /* 0x00000005ff007c0c */ /* 0x000fe2000bf05300 */
[----:B------:R-:W-:Y:S02]  /*1a50*/  ULDC.64 UR4, c[0x0][0xa30] ;  /* 0x00028c0000047ab9 */ /* 0x000fe40000000a00 */
[----:B------:R-:W-:-:S10]  /*1a60*/  ISETP.NE.U32.AND P1, PT, RZ, UR4, PT ;  /* 0x00000004ff007c0c */ /* 0x000fd4000bf25070 */
[----:B------:R-:W1:Y:S02]  /*1a70*/  @P0 LDC.64 R6, c[0x0][0xa10] ;  /* 0x00028400ff060b82 */ /* 0x000e640000000a00 */
[----:B-1----:R-:W-:-:S05]  /*1a80*/  @P0 IMAD.WIDE R6, R200, 0x4, R6 ;  /* 0x00000004c8060825 */ /* 0x002fca00078e0206 */
[----:B------:R-:W3:Y:S04]  /*1a90*/  @P0 LDG.E R0, desc[UR40][R6.64] ;  /* 0x0000002806000981 */ /* 0x000ee8000c1e1900 */
[----:B------:R-:W3:Y:S01]  /*1aa0*/  @P0 LDG.E R3, desc[UR40][R6.64+0x4] ;  /* 0x0000042806030981 */ /* 0x000ee2000c1e1900 */
[----:B------:R-:W-:Y:S01]  /*1ab0*/  ISETP.NE.AND.EX P1, PT, RZ, UR5, PT, P1 ;  /* 0x00000005ff007c0c */ /* 0x000fe2000bf25310 */
[----:B-----5:R-:W-:-:S12]  /*1ac0*/  IMAD.MOV.U32 R154, RZ, RZ, R24 ;  /* 0x000000ffff9a7224 */ /* 0x020fd800078e0018 */
[----:B0-----:R-:W-:-:S04]  /*1ad0*/  @P1 IADD3 R4, P2, R203, UR4, RZ ;  /* 0x00000004cb041c10 */ /* 0x001fc8000ff5e0ff */
        /* <DEDUP_REMOVED lines=25> */
[----:B0-----:R-:W-:Y:S02]  /*1c70*/  IABS R8, R0 ;  /* 0x0000000000087213 */ /* 0x001fe40000000000 */
[----:B------:R-:W-:-:S04]  /*1c80*/  LOP3.LUT R0, R0, R9, RZ, 0x3c, !PT ;  /* 0x0000000900007212 */ /* 0x000fc800078e3cff */
[----:B------:R-:W-:Y:S01]  /*1c90*/  ISETP.GE.AND P2, PT, R0, RZ, PT ;  /* 0x000000ff0000720c */ /* 0x000fe20003f46270 */
[----:B-1----:R-:W0:Y:S02]  /*1ca0*/  MUFU.RCP R3, R3 ;  /* 0x0000000300037308 */ /* 0x002e240000001000 */
        /* <DEDUP_REMOVED lines=18> */
.L_x_3640:
[----:B------:R-:W-:Y:S05]  /*1dd0*/  BSYNC B0 ;  /* 0x0000000000007941 */ /* 0x000fea0003800000 */
.L_x_3639:
[----:B------:R-:W-:-:S05]  /*1de0*/  IMAD R3, R211, R0, RZ ;  /* 0x00000000d3037224 */ /* 0x000fca00078e02ff */
[C---:B------:R-:W-:Y:S01]  /*1df0*/  VIADDMNMX R0, R3.reuse, R0, R168, PT ;  /* 0x0000000003007246 */ /* 0x040fe200038001a8 */
[----:B------:R-:W-:-:S04]  /*1e00*/  IMAD R3, R3, 0x40, -R11 ;  /* 0x0000004003037824 */ /* 0x000fc800078e0a0b */
[----:B0-----:R-:W-:Y:S01]  /*1e10*/  IMAD R5, R0, 0x40, -R11 ;  /* 0x0000004000057824 */ /* 0x001fe200078e0a0b */
        /* <DEDUP_REMOVED lines=8> */
[----:B------:R-:W-:Y:S02]  /*1ea0*/  @P0 SHF.R.S32.HI R40, RZ, 0x6, R3 ;  /* 0x00000006ff280819 */ /* 0x000fe40000011403 */
[----:B------:R-:W-:Y:S02]  /*1eb0*/  PLOP3.LUT P0, PT, PT, PT, PT, 0x80, 0x0 ;  /* 0x000000000000781c */ /* 0x000fe40003f0f070 */
        /* <DEDUP_REMOVED lines=22> */
.L_x_3643:
[----:B------:R-:W-:Y:S05]  /*2020*/  BSYNC B6 ;  /* 0x0000000000067941 */ /* 0x000fea0003800000 */
.L_x_3642:
        /* <DEDUP_REMOVED lines=20> */
.L_x_3645:
[----:B------:R-:W-:Y:S05]  /*2170*/  BSYNC B6 ;  /* 0x0000000000067941 */ /* 0x000fea0003800000 */
.L_x_3644:
[----:B------:R-:W-:Y:S01]  /*2180*/  ULDC.64 UR4, c[0x0][0x9f8] ;  /* 0x00027e0000047ab9 */ /* 0x000fe20000000a00 */
[----:B------:R-:W-:Y:S01]  /*2190*/  IMAD.MOV.U32 R3, RZ, RZ, R200 ;  /* 0x000000ffff037224 */ /* 0x000fe200078e00c8 */
[----:B------:R-:W-:Y:S01]  /*21a0*/  ISETP.NE.U32.AND P0, PT, RZ, UR4, PT ;  /* 0x00000004ff007c0c */ /* 0x000fe2000bf05070 */
[----:B------:R-:W0:Y:S01]  /*21b0*/  LDC.64 R6, c[0x0][0x300] ;  /* 0x0000c000ff067b82 */ /* 0x000e220000000a00 */
[----:B------:R-:W-:Y:S01]  /*21c0*/  IMAD.IADD R38, R25, 0x1, R24 ;  /* 0x0000000119267824 */ /* 0x000fe200078e0218 */
[----:B------:R-:W-:Y:S01]  /*21d0*/  ULDC.64 UR6, c[0x0][0xa08] ;  /* 0x0002820000067ab9 */ /* 0x000fe20000000a00 */
[----:B------:R-:W-:-:S05]  /*21e0*/  ISETP.NE.AND.EX P0, PT, RZ, UR5, PT, P0 ;  /* 0x00000005ff007c0c */ /* 0x000fca000bf05300 */
[----:B------:R-:W1:Y:S08]  /*21f0*/  LDC R25, c[0x0][0x3f4] ;  /* 0x0000fd00ff197b82 */ /* 0x000e700000000800 */
[----:B------:R-:W-:Y:S01]  /*2200*/  @P0 IADD3 R4, P1, R203, UR4, RZ ;  /* 0x00000004cb040c10 */ /* 0x000fe2000ff3e0ff */
[----:B------:R-:W2:Y:S03]  /*2210*/  LDC.64 R52, c[0x0][0x408] ;  /* 0x00010200ff347b82 */ /* 0x000ea60000000a00 */
[----:B------:R-:W-:Y:S01]  /*2220*/  @P0 IADD3.X R5, R204, UR5, RZ, P1, !PT ;  /* 0x00000005cc050c10 */ /* 0x000fe20008ffe4ff */
[----:B------:R-:W-:-:S04]  /*2230*/  ULDC.64 UR4, c[0x0][0x308] ;  /* 0x0000c20000047ab9 */ /* 0x000fc80000000a00 */
[----:B------:R3:W4:Y:S01]  /*2240*/  @P0 LDG.E R3, desc[UR40][R4.64] ;  /* 0x0000002804030981 */ /* 0x000722000c1e1900 */
[----:B------:R-:W-:Y:S01]  /*2250*/  SHF.R.S32.HI R11, RZ, 0x1f, R38 ;  /* 0x0000001fff0b7819 */ /* 0x000fe20000011426 */
[-C--:B0-----:R-:W-:Y:S01]  /*2260*/  IMAD.WIDE.U32 R8, R38, R6.reuse, RZ ;  /* 0x0000000626087225 */ /* 0x081fe200078e00ff */
[----:B------:R-:W-:Y:S01]  /*2270*/  ISETP.NE.U32.AND P0, PT, RZ, UR6, PT ;  /* 0x00000006ff007c0c */ /* 0x000fe2000bf05070 */
[----:B------:R-:W0:Y:S01]  /*2280*/  S2R R55, SR_TID.X ;  /* 0x0000000000377919 */ /* 0x000e220000002100 */
[----:B------:R-:W-:Y:S01]  /*2290*/  SHF.R.S32.HI R17, RZ, 0x1f, R16 ;  /* 0x0000001fff117819 */ /* 0x000fe20000011410 */
[-C--:B------:R-:W-:Y:S01]  /*22a0*/  IMAD R0, R11, R6.reuse, RZ ;  /* 0x000000060b007224 */ /* 0x080fe200078e02ff */
[----:B------:R-:W-:Y:S01]  /*22b0*/  ISETP.NE.AND.EX P0, PT, RZ, UR7, PT, P0 ;  /* 0x00000007ff007c0c */ /* 0x000fe2000bf05300 */
[----:B------:R-:W-:Y:S01]  /*22c0*/  IMAD.SHL.U32 R50, R189, 0x40, RZ ;  /* 0x00000040bd327824 */ /* 0x000fe200078e00ff */
[----:B-1----:R-:W-:Y:S01]  /*22d0*/  ISETP.GE.AND P2, PT, R16, R25, PT ;  /* 0x000000191000720c */ /* 0x002fe20003f46270 */
[----:B------:R-:W-:Y:S01]  /*22e0*/  IMAD R13, R38, R7, R0 ;  /* 0x00000007260d7224 */ /* 0x000fe200078e0200 */
[----:B---3--:R-:W1:Y:S01]  /*22f0*/  LDC.64 R4, c[0x0][0x3f8] ;  /* 0x0000fe00ff047b82 */ /* 0x008e620000000a00 */
[----:B------:R-:W-:Y:S01]  /*2300*/  SHF.R.S32.HI R0, RZ, 0x1f, R23 ;  /* 0x0000001fff007819 */ /* 0x000fe20000011417 */
[----:B------:R-:W-:Y:S01]  /*2310*/  IMAD.WIDE.U32 R44, R23, R6, R16 ;  /* 0x00000006172c7225 */ /* 0x000fe200078e0010 */
[----:B------:R-:W-:-:S02]  /*2320*/  SHF.R.S32.HI R187, RZ, 0x1f, R186 ;  /* 0x0000001fffbb7819 */ /* 0x000fc400000114ba */
[----:B------:R-:W-:Y:S01]  /*2330*/  LOP3.LUT R50, R50, 0x1c0, RZ, 0xc0, !PT ;  /* 0x000001c032327812 */ /* 0x000fe200078ec0ff */
[----:B------:R-:W-:Y:S01]  /*2340*/  IMAD.IADD R9, R9, 0x1, R13 ;  /* 0x0000000109097824 */ /* 0x000fe200078e020d */
[----:B--2---:R-:W-:Y:S01]  /*2350*/  SHF.L.U64.HI R51, R52, 0x6, R53 ;  /* 0x0000000634337819 */ /* 0x004fe20000010235 */
[----:B------:R-:W-:Y:S01]  /*2360*/  IMAD R14, R0, R6, RZ ;  /* 0x00000006000e7224 */ /* 0x000fe200078e02ff */
[----:B------:R-:W-:Y:S01]  /*2370*/  SHF.R.U32.HI R54, RZ, 0x3, R50 ;  /* 0x00000003ff367819 */ /* 0x000fe20000011632 */
[C---:B------:R-:W-:Y:S01]  /*2380*/  IMAD.WIDE.U32 R20, R199.reuse, UR4, R8 ;  /* 0x00000004c7147c25 */ /* 0x040fe2000f8e0008 */
[----:B------:R-:W-:Y:S02]  /*2390*/  P2R R72, PR, RZ, 0x4 ;  /* 0x00000004ff487803 */ /* 0x000fe40000000000 */
[----:B------:R-:W-:Y:S01]  /*23a0*/  SHF.L.U64.HI R46, R6, 0x6, R7 ;  /* 0x00000006062e7819 */ /* 0x000fe20000010207 */
[----:B------:R-:W-:Y:S01]  /*23b0*/  IMAD R21, R199, UR5, R21 ;  /* 0x00000005c7157c24 */ /* 0x000fe2000f8e0215 */
[----:B------:R-:W-:Y:S01]  /*23c0*/  ULDC.64 UR4, c[0x0][0x330] ;  /* 0x0000cc0000047ab9 */ /* 0x000fe20000000a00 */
[----:B------:R-:W-:-:S02]  /*23d0*/  IMAD R14, R23, R7, R14 ;  /* 0x00000007170e7224 */ /* 0x000fc400078e020e */
[----:B------:R-:W-:-:S04]  /*23e0*/  IMAD.WIDE.U32 R28, R199, UR4, R16 ;  /* 0x00000004c71c7c25 */ /* 0x000fc8000f8e0010 */
[----:B------:R-:W-:Y:S01]  /*23f0*/  IMAD R29, R199, UR5, R29 ;  /* 0x00000005c71d7c24 */ /* 0x000fe2000f8e021d */
[----:B------:R-:W-:Y:S01]  /*2400*/  ULDC.64 UR4, c[0x0][0x310] ;  /* 0x0000c40000047ab9 */ /* 0x000fe20000000a00 */
[-C--:B-1----:R-:W-:Y:S01]  /*2410*/  IMAD R12, R0, R4.reuse, RZ ;  /* 0x00000004000c7224 */ /* 0x082fe200078e02ff */
[----:B------:R-:W-:Y:S01]  /*2420*/  SHF.L.U64.HI R48, R4, 0x6, R5 ;  /* 0x0000000604307819 */ /* 0x000fe20000010205 */
[----:B------:R-:W-:Y:S01]  /*2430*/  IMAD.WIDE.U32 R30, R23, R4, R186 ;  /* 0x00000004171e7225 */ /* 0x000fe200078e00ba */
[----:B0-----:R-:W-:-:S03]  /*2440*/  LEA.HI R55, R55, 0x8, RZ, 0x19 ;  /* 0x0000000837377811 */ /* 0x001fc600078fc8ff */
[C---:B------:R-:W-:Y:S02]  /*2450*/  IMAD R13, R23.reuse, R5, R12 ;  /* 0x00000005170d7224 */ /* 0x040fe400078e020c */
[----:B------:R-:W-:-:S04]  /*2460*/  IMAD.WIDE.U32 R32, R23, R4, R16 ;  /* 0x0000000417207225 */ /* 0x000fc800078e0010 */
[----:B------:R-:W-:Y:S02]  /*2470*/  IMAD.IADD R31, R31, 0x1, R13 ;  /* 0x000000011f1f7824 */ /* 0x000fe400078e020d */
[----:B------:R-:W-:Y:S01]  /*2480*/  IMAD.IADD R33, R13, 0x1, R33 ;  /* 0x000000010d217824 */ /* 0x000fe200078e0221 */
[----:B-----5:R-:W-:Y:S01]  /*2490*/  SHF.R.S32.HI R13, RZ, 0x1f, R154 ;  /* 0x0000001fff0d7819 */ /* 0x020fe2000001149a */
[----:B------:R-:W-:-:S04]  /*24a0*/  IMAD.WIDE.U32 R34, R23, R52, R186 ;  /* 0x0000003417227225 */ /* 0x000fc800078e00ba */
[----:B------:R-:W-:-:S04]  /*24b0*/  IMAD.WIDE.U32 R36, R23, R52, R16 ;  /* 0x0000003417247225 */ /* 0x000fc800078e0010 */
[----:B------:R-:W-:-:S04]  /*24c0*/  IMAD.WIDE.U32 R30, R154, R4, R30 ;  /* 0x000000049a1e7225 */ /* 0x000fc800078e001e */
[----:B------:R-:W-:-:S04]  /*24d0*/  IMAD.WIDE.U32 R32, R154, R4, R32 ;  /* 0x000000049a207225 */ /* 0x000fc800078e0020 */
[----:B------:R-:W-:Y:S02]  /*24e0*/  IMAD.SHL.U32 R47, R6, 0x40, RZ ;  /* 0x00000040062f7824 */ /* 0x000fe400078e00ff */
[----:B------:R-:W-:Y:S02]  /*24f0*/  IMAD.SHL.U32 R49, R4, 0x40, RZ ;  /* 0x0000004004317824 */ /* 0x000fe400078e00ff */
[----:B------:R-:W-:Y:S01]  /*2500*/  IMAD.SHL.U32 R56, R25, 0x2, RZ ;  /* 0x0000000219387824 */ /* 0x000fe200078e00ff */
[----:B----4-:R-:W-:Y:S02]  /*2510*/  SHF.R.S32.HI R8, RZ, 0x1f, R3 ;  /* 0x0000001fff087819 */ /* 0x010fe40000011403 */
[----:B------:R-:W-:Y:S02]  /*2520*/  SEL R9, R3, RZ, !P0 ;  /* 0x000000ff03097207 */ /* 0x000fe40004000000 */
[----:B------:R-:W-:-:S03]  /*2530*/  SEL R8, R8, RZ, !P0 ;  /* 0x000000ff08087207 */ /* 0x000fc60004000000 */
[----:B------:R-:W-:-:S04]  /*2540*/  IMAD.WIDE.U32 R20, R9, UR4, R20 ;  /* 0x0000000409147c25 */ /* 0x000fc8000f8e0014 */
[----:B------:R-:W-:Y:S01]  /*2550*/  IMAD R10, R8, UR4, RZ ;  /* 0x00000004080a7c24 */ /* 0x000fe2000f8e02ff */
[----:B------:R-:W-:-:S03]  /*2560*/  IADD3 R3, P0, R20, R44, RZ ;  /* 0x0000002c14037210 */ /* 0x000fc60007f1e0ff */
[C---:B------:R-:W-:Y:S01]  /*2570*/  IMAD R43, R9.reuse, UR5, R10 ;  /* 0x00000005092b7c24 */ /* 0x040fe2000f8e020a */
[----:B------:R-:W-:Y:S02]  /*2580*/  ULDC.64 UR4, c[0x0][0x338] ;  /* 0x0000ce0000047ab9 */ /* 0x000fe40000000a00 */
[----:B------:R-:W-:Y:S02]  /*2590*/  IMAD R8, R8, UR4, RZ ;  /* 0x0000000408087c24 */ /* 0x000fe4000f8e02ff */
[C---:B------:R-:W-:Y:S01]  /*25a0*/  IMAD.WIDE.U32 R28, R9.reuse, UR4, R28 ;  /* 0x00000004091c7c25 */ /* 0x040fe2000f8e001c */
[----:B------:R-:W-:Y:S02]  /*25b0*/  ULDC UR4, c[0x0][0x2f4] ;  /* 0x0000bd0000047ab9 */ /* 0x000fe40000000800 */
[----:B------:R-:W-:Y:S01]  /*25c0*/  ISETP.GE.AND P4, PT, R16, UR4, PT ;  /* 0x0000000410007c0c */ /* 0x000fe2000bf86270 */
[----:B------:R-:W-:Y:S01]  /*25d0*/  IMAD R71, R9, UR5, R8 ;  /* 0x0000000509477c24 */ /* 0x000fe2000f8e0208 */
[----:B------:R-:W-:Y:S01]  /*25e0*/  SEL R9, R25, RZ, P2 ;  /* 0x000000ff19097207 */ /* 0x000fe20001000000 */
[----:B------:R-:W-:-:S02]  /*25f0*/  IMAD R8, R0, R52, RZ ;  /* 0x0000003400087224 */ /* 0x000fc400078e02ff */
[----:B------:R-:W-:Y:S02]  /*2600*/  IMAD.IADD R43, R21, 0x1, R43 ;  /* 0x00000001152b7824 */ /* 0x000fe400078e022b */
[----:B------:R-:W-:Y:S02]  /*2610*/  IMAD.IADD R9, R16, 0x1, R9 ;  /* 0x0000000110097824 */ /* 0x000fe400078e0209 */
[----:B------:R-:W-:Y:S01]  /*2620*/  IMAD R15, R23, R53, R8 ;  /* 0x00000035170f7224 */ /* 0x000fe200078e0208 */
[----:B------:R-:W-:Y:S01]  /*2630*/  IADD3.X R44, R43, R45, R14, P0, !PT ;  /* 0x0000002d2b2c7210 */ /* 0x000fe200007fe40e */
[----:B------:R-:W-:Y:S01]  /*2640*/  IMAD.IADD R71, R29, 0x1, R71 ;  /* 0x000000011d477824 */ /* 0x000fe200078e0247 */
[----:B------:R-:W-:Y:S01]  /*2650*/  SHF.R.S32.HI R8, RZ, 0x1f, R9 ;  /* 0x0000001fff087819 */ /* 0x000fe20000011409 */
[----:B------:R-:W-:Y:S01]  /*2660*/  IMAD.IADD R35, R35, 0x1, R15 ;  /* 0x0000000123237824 */ /* 0x000fe200078e020f */
[----:B------:R-:W-:Y:S01]  /*2670*/  IADD3 R38, P0, R23, R38, RZ ;  /* 0x0000002617267210 */ /* 0x000fe20007f1e0ff */
[----:B------:R-:W-:Y:S01]  /*2680*/  IMAD.IADD R37, R15, 0x1, R37 ;  /* 0x000000010f257824 */ /* 0x000fe200078e0225 */
[----:B------:R-:W-:Y:S01]  /*2690*/  LEA.HI R45, R8, R9, RZ, 0x3 ;  /* 0x00000009082d7211 */ /* 0x000fe200078f18ff */
[----:B------:R-:W-:-:S02]  /*26a0*/  IMAD R8, R13, R4, RZ ;  /* 0x000000040d087224 */ /* 0x000fc400078e02ff */
[----:B------:R-:W-:Y:S01]  /*26b0*/  IMAD R13, R13, R52, RZ ;  /* 0x000000340d0d7224 */ /* 0x000fe200078e02ff */
[----:B------:R-:W-:Y:S01]  /*26c0*/  LOP3.LUT R60, R45, 0xfffffff8, RZ, 0xc0, !PT ;  /* 0xfffffff82d3c7812 */ /* 0x000fe200078ec0ff */
[----:B------:R-:W-:Y:S01]  /*26d0*/  IMAD R59, R154, R5, R8 ;  /* 0x000000059a3b7224 */ /* 0x000fe200078e0208 */
[----:B------:R-:W-:Y:S01]  /*26e0*/  LOP3.LUT R5, R50, 0x18, R16, 0xf8, !PT ;  /* 0x0000001832057812 */ /* 0x000fe200078ef810 */
[----:B------:R-:W-:Y:S01]  /*26f0*/  IMAD R13, R154, R53, R13 ;  /* 0x000000359a0d7224 */ /* 0x000fe200078e020d */
[----:B------:R-:W-:Y:S01]  /*2700*/  SHF.R.S32.HI R63, RZ, 0x1f, R60 ;  /* 0x0000001fff3f7819 */ /* 0x000fe2000001143c */
[----:B------:R-:W-:Y:S01]  /*2710*/  VIADD R53, R16, 0x20 ;  /* 0x0000002010357836 */ /* 0x000fe20000000000 */
[----:B------:R-:W-:Y:S01]  /*2720*/  LOP3.LUT R5, R5, R54, RZ, 0x3c, !PT ;  /* 0x0000003605057212 */ /* 0x000fe200078e3cff */
[----:B------:R-:W-:-:S03]  /*2730*/  IMAD.WIDE.U32 R34, R154, R52, R34 ;  /* 0x000000349a227225 */ /* 0x000fc600078e0022 */
[----:B------:R-:W-:Y:S01]  /*2740*/  ISETP.GE.AND P3, PT, R53, UR4, PT ;  /* 0x0000000435007c0c */ /* 0x000fe2000bf66270 */
[----:B------:R-:W-:Y:S01]  /*2750*/  IMAD R57, R194, 0x200, R5 ;  /* 0x00000200c2397824 */ /* 0x000fe200078e0205 */
[----:B------:R-:W-:Y:S01]  /*2760*/  LOP3.LUT R5, R50, 0x38, R45, 0xf8, !PT ;  /* 0x0000003832057812 */ /* 0x000fe200078ef82d */
[----:B------:R-:W-:-:S03]  /*2770*/  IMAD.WIDE.U32 R36, R154, R52, R36 ;  /* 0x000000349a247225 */ /* 0x000fc600078e0024 */
[----:B------:R-:W-:Y:S01]  /*2780*/  LOP3.LUT R5, R5, R54, RZ, 0x3c, !PT ;  /* 0x0000003605057212 */ /* 0x000fe200078e3cff */
[----:B------:R-:W-:Y:S02]  /*2790*/  IMAD.IADD R58, R31, 0x1, R59 ;  /* 0x000000011f3a7824 */ /* 0x000fe400078e023b */
[----:B------:R-:W-:Y:S02]  /*27a0*/  IMAD.SHL.U32 R52, R52, 0x40, RZ ;  /* 0x0000004034347824 */ /* 0x000fe400078e00ff */
[----:B------:R-:W-:Y:S02]  /*27b0*/  IMAD.X R39, R11, 0x1, R0, P0 ;  /* 0x000000010b277824 */ /* 0x000fe400000e0600 */
[----:B------:R-:W-:Y:S02]  /*27c0*/  IMAD.IADD R59, R59, 0x1, R33 ;  /* 0x000000013b3b7824 */ /* 0x000fe400078e0221 */
[----:B------:R-:W-:Y:S02]  /*27d0*/  IMAD.IADD R61, R35, 0x1, R13 ;  /* 0x00000001233d7824 */ /* 0x000fe400078e020d */
[----:B------:R-:W-:-:S02]  /*27e0*/  IMAD.IADD R62, R13, 0x1, R37 ;  /* 0x000000010d3e7824 */ /* 0x000fc400078e0225 */
[----:B------:R-:W-:-:S07]  /*27f0*/  IMAD R70, R194, 0x200, R5 ;  /* 0x00000200c2467824 */ /* 0x000fce00078e0205 */
.L_x_3675:
[----:B0---4-:R-:W0:Y:S01]  /*2800*/  LDC R27, c[0x0][0x3f4] ;  /* 0x0000fd00ff1b7b82 */ /* 0x011e220000000800 */
[----:B------:R-:W-:Y:S01]  /*2810*/  VIADD R40, R40, 0xffffffff ;  /* 0xffffffff28287836 */ /* 0x000fe20000000000 */
[----:B------:R-:W-:Y:S05]  /*2820*/  YIELD ;  /* 0x0000000000007946 */ /* 0x000fea0003800000 */
[----:B------:R-:W-:Y:S01]  /*2830*/  SHF.R.S32.HI R67, RZ, 0x1f, R40 ;  /* 0x0000001fff437819 */ /* 0x000fe20000011428 */
[----:B------:R-:W1:Y:S01]  /*2840*/  LDC.64 R64, c[0x0][0x2e8] ;  /* 0x0000ba00ff407b82 */ /* 0x000e620000000a00 */
[-C--:B------:R-:W-:Y:S01]  /*2850*/  IMAD R4, R46, R40.reuse, RZ ;  /* 0x000000282e047224 */ /* 0x080fe200078e02ff */
[----:B------:R-:W-:Y:S01]  /*2860*/  BSSY B0, `(.L_x_3646) ;  /* 0x0000194000007945 */ /* 0x000fe20003800000 */
[----:B---3--:R-:W-:Y:S01]  /*2870*/  IMAD.WIDE.U32 R14, R47, R40, RZ ;  /* 0x000000282f0e7225 */ /* 0x008fe200078e00ff */
[----:B------:R-:W-:-:S03]  /*2880*/  ISETP.GT.AND P2, PT, R40, R41, PT ;  /* 0x000000292800720c */ /* 0x000fc60003f44270 */
[----:B------:R-:W-:Y:S01]  /*2890*/  IMAD R5, R67, R47, R4 ;  /* 0x0000002f43057224 */ /* 0x000fe200078e0204 */
[----:B------:R-:W-:Y:S01]  /*28a0*/  IADD3 R4, P0, R3, R14, RZ ;  /* 0x0000000e03047210 */ /* 0x000fe20007f1e0ff */
[----:B------:R-:W-:Y:S02]  /*28b0*/  IMAD.SHL.U32 R26, R19, 0x1000, RZ ;  /* 0x00001000131a7824 */ /* 0x000fe400078e00ff */
[----:B------:R-:W-:Y:S02]  /*28c0*/  IMAD.IADD R25, R15, 0x1, R5 ;  /* 0x000000010f197824 */ /* 0x000fe400078e0205 */
[----:B------:R-:W-:Y:S02]  /*28d0*/  IMAD.IADD R5, R57, 0x1, R26 ;  /* 0x0000000139057824 */ /* 0x000fe400078e021a */
[----:B------:R-:W-:Y:S01]  /*28e0*/  IMAD.X R6, R25, 0x1, R44, P0 ;  /* 0x0000000119067824 */ /* 0x000fe200000e062c */
[----:B0-----:R-:W-:Y:S01]  /*28f0*/  ISETP.GE.AND P0, PT, R27, 0x1, PT ;  /* 0x000000011b00780c */ /* 0x001fe20003f06270 */
[----:B------:R-:W-:Y:S01]  /*2900*/  IMAD R66, R5, 0x2, R2 ;  /* 0x0000000205427824 */ /* 0x000fe200078e0202 */
[----:B-1----:R-:W-:-:S04]  /*2910*/  LEA R12, P1, R4, R64, 0x1 ;  /* 0x00000040040c7211 */ /* 0x002fc800078208ff */
[----:B------:R-:W-:-:S07]  /*2920*/  LEA.HI.X R13, R4, R65, R6, 0x1, P1 ;  /* 0x00000041040d7211 */ /* 0x000fce00008f0c06 */
[----:B------:R-:W-:Y:S05]  /*2930*/  @!P0 BRA `(.L_x_3647) ;  /* 0x0000001400b88947 */ /* 0x000fea0003800000 */
[----:B------:R-:W-:Y:S01]  /*2940*/  ULDC.U8 UR4, c[0x0][0x410] ;  /* 0x0001040000047ab9 */ /* 0x000fe20000000000 */
[-C--:B------:R-:W-:Y:S01]  /*2950*/  IMAD R6, R48, R40.reuse, RZ ;  /* 0x0000002830067224 */ /* 0x080fe200078e02ff */
[----:B------:R-:W-:Y:S01]  /*2960*/  ISETP.NE.AND P0, PT, RZ, UR4, PT ;  /* 0x00000004ff007c0c */ /* 0x000fe2000bf05270 */
[----:B------:R-:W-:-:S04]  /*2970*/  IMAD.WIDE.U32 R4, R49, R40, RZ ;  /* 0x0000002831047225 */ /* 0x000fc800078e00ff */
[----:B------:R-:W-:-:S04]  /*2980*/  IMAD R7, R67, R49, R6 ;  /* 0x0000003143077224 */ /* 0x000fc800078e0206 */
[----:B------:R-:W-:-:S04]  /*2990*/  IMAD.IADD R68, R5, 0x1, R7 ;  /* 0x0000000105447824 */ /* 0x000fc800078e0207 */
[----:B------:R-:W-:Y:S05]  /*29a0*/  @!P0 BRA `(.L_x_3648) ;  /* 0x0000000800b08947 */ /* 0x000fea0003800000 */
[----:B------:R-:W-:Y:S01]  /*29b0*/  IMAD R6, R40, -0x40, R42 ;  /* 0xffffffc028067824 */ /* 0x000fe200078e022a */
[----:B------:R-:W-:Y:S01]  /*29c0*/  BSSY B1, `(.L_x_3649) ;  /* 0x000001e000017945 */ /* 0x000fe20003800000 */
[----:B------:R-:W-:Y:S02]  /*29d0*/  CS2R R8, SRZ ;  /* 0x0000000000087805 */ /* 0x000fe4000001ff00 */
[----:B------:R-:W-:Y:S02]  /*29e0*/  CS2R R14, SRZ ;  /* 0x00000000000e7805 */ /* 0x000fe4000001ff00 */
[----:B------:R-:W-:Y:S02]  /*29f0*/  CS2R R10, SRZ ;  /* 0x00000000000a7805 */ /* 0x000fe4000001ff00 */
[----:B------:R-:W-:Y:S02]  /*2a00*/  VIMNMX R6, R6, 0x40, PT ;  /* 0x0000004006067848 */ /* 0x000fe40003fe0100 */
[----:B------:R-:W-:-:S02]  /*2a10*/  CS2R R24, SRZ ;  /* 0x0000000000187805 */ /* 0x000fc4000001ff00 */
[----:B------:R-:W-:-:S13]  /*2a20*/  ISETP.GE.AND P1, PT, R23, R6, PT ;  /* 0x000000061700720c */ /* 0x000fda0003f26270 */
[----:B------:R-:W-:Y:S05]  /*2a30*/  @P1 BRA `(.L_x_3650) ;  /* 0x0000000000581947 */ /* 0x000fea0003800000 */
[----:B------:R-:W-:Y:S01]  /*2a40*/  IMAD R7, R51, R40, RZ ;  /* 0x0000002833077224 */ /* 0x000fe200078e02ff */
[----:B------:R-:W-:Y:S01]  /*2a50*/  IADD3 R8, P0, R30, R4, RZ ;  /* 0x000000041e087210 */ /* 0x000fe20007f1e0ff */
[----:B------:R-:W-:Y:S01]  /*2a60*/  IMAD.MOV.U32 R4, RZ, RZ, R34 ;  /* 0x000000ffff047224 */ /* 0x000fe200078e0022 */
[----:B------:R-:W-:Y:S01]  /*2a70*/  ULDC.64 UR6, c[0x0][0x400] ;  /* 0x0001000000067ab9 */ /* 0x000fe20000000a00 */
[----:B------:R-:W-:Y:S01]  /*2a80*/  IMAD.MOV.U32 R5, RZ, RZ, R61 ;  /* 0x000000ffff057224 */ /* 0x000fe200078e003d */
[----:B------:R-:W-:Y:S01]  /*2a90*/  ULDC.64 UR4, c[0x0][0x3e8] ;  /* 0x0000fa0000047ab9 */ /* 0x000fe20000000a00 */
[-C--:B------:R-:W-:Y:S02]  /*2aa0*/  IMAD R11, R67, R52.reuse, R7 ;  /* 0x00000034430b7224 */ /* 0x080fe400078e0207 */
[----:B------:R-:W-:-:S04]  /*2ab0*/  IMAD.WIDE.U32 R6, R40, R52, R4 ;  /* 0x0000003428067225 */ /* 0x000fc800078e0004 */
[----:B------:R-:W-:Y:S01]  /*2ac0*/  IMAD.X R9, R68, 0x1, R58, P0 ;  /* 0x0000000144097824 */ /* 0x000fe200000e063a */
[----:B------:R-:W-:Y:S01]  /*2ad0*/  LEA R4, P0, R6, UR6, 0x1 ;  /* 0x0000000606047c11 */ /* 0x000fe2000f8008ff */
[----:B------:R-:W-:-:S05]  /*2ae0*/  IMAD.IADD R5, R7, 0x1, R11 ;  /* 0x0000000107057824 */ /* 0x000fca00078e020b */
        /* <DEDUP_REMOVED lines=11> */
.L_x_3650:
[----:B------:R-:W-:Y:S05]  /*2ba0*/  BSYNC B1 ;  /* 0x0000000000017941 */ /* 0x000fea0003800000 */
.L_x_3649:
[----:B------:R-:W-:Y:S01]  /*2bb0*/  ISETP.NE.AND P0, PT, R184, 0x3, PT ;  /* 0x00000003b800780c */ /* 0x000fe20003f05270 */
[----:B0----5:R-:W-:Y:S02]  /*2bc0*/  IMAD.MOV.U32 R4, RZ, RZ, R8 ;  /* 0x000000ffff047224 */ /* 0x021fe400078e0008 */
        /* <DEDUP_REMOVED lines=15> */
[----:B------:R-:W-:Y:S06]  /*2cc0*/  @!P0 BRA `(.L_x_3651) ;  /* 0x0000000000048947 */ /* 0x000fec0003800000 */
[----:B------:R-:W-:Y:S01]  /*2cd0*/  BPT.TRAP 0x1 ;  /* 0x000000040000795c */ /* 0x000fe20000300000 */
.L_x_3651:
[----:B------:R-:W-:Y:S01]  /*2ce0*/  IMAD R73, R19, 0x8, R2 ;  /* 0x0000000813497824 */ /* 0x000fe200078e0202 */
[----:B------:R-:W-:Y:S01]  /*2cf0*/  SHF.L.U32 R74, R185, 0x1f, RZ ;  /* 0x0000001fb94a7819 */ /* 0x000fe200000006ff */
[----:B------:R-:W-:Y:S03]  /*2d00*/  BSSY B1, `(.L_x_3652) ;  /* 0x0000003000017945 */ /* 0x000fe60003800000 */
[----:B------:R-:W0:Y:S02]  /*2d10*/  SYNCS.PHASECHK.TRANS64.TRYWAIT P5, [R73+URZ+0x28c90], R74 ;  /* 0x028c904a490075a7 */ /* 0x000e2400080a017f */
[----:B0-----:R-:W-:Y:S05]  /*2d20*/  @!P5 BRA `(.L_x_3653) ;  /* 0x0000018400b0d947 */ /* 0x001fea0003800000 */
.L_x_3948:
[----:B------:R-:W-:Y:S05]  /*2d30*/  BSYNC B1 ;  /* 0x0000000000017941 */ /* 0x000fea0003800000 */
.L_x_3652:
[----:B------:R-:W-:Y:S05]  /*2d40*/  @P1 BRA `(.L_x_3654) ;  /* 0x0000001400141947 */ /* 0x000fea0003800000 */
[----:B------:R-:W-:Y:S04]  /*2d50*/  BSSY B1, `(.L_x_3655) ;  /* 0x0000036000017945 */ /* 0x000fe80003800000 */
[----:B------:R-:W-:Y:S05]  /*2d60*/  @P4 BRA `(.L_x_3656) ;  /* 0x0000000000d04947 */ /* 0x000fea0003800000 */
[----:B------:R1:W2:Y:S01]  /*2d70*/  LDS.128 R4, [R66+0x22400] ;  /* 0x0224000042047984 */ /* 0x0002a20000000c00 */
        /* <DEDUP_REMOVED lines=17> */
[C---:B------:R-:W-:Y:S01]  /*2e90*/  LOP3.LUT R69, R68.reuse, 0xffff0000, RZ, 0xc0, !PT ;  /* 0xffff000044457812 */ /* 0x040fe200078ec0ff */
[----:B------:R-:W-:Y:S01]  /*2ea0*/  IMAD.U32 R68, R68, 0x10000, RZ ;  /* 0x0001000044447824 */ /* 0x000fe200078e00ff */
[C---:B------:R-:W-:Y:S01]  /*2eb0*/  LOP3.LUT R65, R64.reuse, 0xffff0000, RZ, 0xc0, !PT ;  /* 0xffff000040417812 */ /* 0x040fe200078ec0ff */
[----:B------:R-:W-:Y:S01]  /*2ec0*/  IMAD.U32 R64, R64, 0x10000, RZ ;  /* 0x0001000040407824 */ /* 0x000fe200078e00ff */
[----:B------:R-:W-:Y:S01]  /*2ed0*/  LOP3.LUT R15, R6, 0xffff0000, RZ, 0xc0, !PT ;  /* 0xffff0000060f7812 */ /* 0x000fe200078ec0ff */
[----:B------:R-:W-:Y:S01]  /*2ee0*/  FMUL.FTZ R77, R7, R69 ;  /* 0x00000045074d7220 */ /* 0x000fe20000410000 */
[----:B------:R-:W-:Y:S01]  /*2ef0*/  LOP3.LUT R75, R75, 0xffff0000, RZ, 0xc0, !PT ;  /* 0xffff00004b4b7812 */ /* 0x000fe200078ec0ff */
[----:B------:R-:W-:Y:S01]  /*2f00*/  FMUL.FTZ R78, R7, R65 ;  /* 0x00000041074e7220 */ /* 0x000fe20000410000 */
[----:B------:R-:W-:Y:S01]  /*2f10*/  LOP3.LUT R66, R66, 0xffff0000, RZ, 0xc0, !PT ;  /* 0xffff000042427812 */ /* 0x000fe200078ec0ff */
[C---:B------:R-:W-:Y:S01]  /*2f20*/  FMUL.FTZ R7, R15.reuse, R76 ;  /* 0x0000004c0f077220 */ /* 0x040fe20000410000 */
[----:B------:R-:W-:Y:S01]  /*2f30*/  FMUL.FTZ R15, R15, R67 ;  /* 0x000000430f0f7220 */ /* 0x000fe20000410000 */
[----:B------:R-:W-:-:S02]  /*2f40*/  IMAD.U32 R6, R5, 0x10000, RZ ;  /* 0x0001000005067824 */ /* 0x000fc400078e00ff */
[----:B------:R-:W-:Y:S02]  /*2f50*/  IMAD.U32 R5, R4, 0x10000, RZ ;  /* 0x0001000004057824 */ /* 0x000fe400078e00ff */
[----:B------:R-:W-:Y:S01]  /*2f60*/  FFMA.FTZ R67, R14, R67, -R7 ;  /* 0x000000430e437223 */ /* 0x000fe20000010807 */
[----:B------:R-:W-:Y:S01]  /*2f70*/  LOP3.LUT R4, R4, 0xffff0000, RZ, 0xc0, !PT ;  /* 0xffff000004047812 */ /* 0x000fe200078ec0ff */
[----:B------:R-:W-:Y:S01]  /*2f80*/  FFMA.FTZ R14, R14, R76, R15 ;  /* 0x0000004c0e0e7223 */ /* 0x000fe2000001000f */
[C---:B------:R-:W-:Y:S01]  /*2f90*/  FMUL.FTZ R15, R25.reuse, R75 ;  /* 0x0000004b190f7220 */ /* 0x040fe20000410000 */
        /* <DEDUP_REMOVED lines=15> */
.L_x_3658:
[----:B------:R-:W-:Y:S05]  /*3090*/  BSYNC B2 ;  /* 0x0000000000027941 */ /* 0x000fea0003800000 */
.L_x_3657:
[----:B--2---:R1:W-:Y:S02]  /*30a0*/  STG.E.128 desc[UR40][R12.64], R4 ;  /* 0x000000040c007986 */ /* 0x0043e4000c101d28 */
.L_x_3656:
[----:B------:R-:W-:Y:S05]  /*30b0*/  BSYNC B1 ;  /* 0x0000000000017941 */ /* 0x000fea0003800000 */
.L_x_3655:
[----:B------:R-:W-:Y:S05]  /*30c0*/  @P3 BRA `(.L_x_3654) ;  /* 0x0000001000343947 */ /* 0x000fea0003800000 */
[----:B-1----:R-:W-:Y:S01]  /*30d0*/  IMAD.MOV.U32 R5, RZ, RZ, 0x20 ;  /* 0x00000020ff057424 */ /* 0x002fe200078e00ff */
[----:B------:R-:W-:Y:S01]  /*30e0*/  LOP3.LUT P5, RZ, R189, 0x4, RZ, 0xc0, !PT ;  /* 0x00000004bdff7812 */ /* 0x000fe200078ac0ff */
[----:B------:R-:W-:Y:S03]  /*30f0*/  BSSY B1, `(.L_x_3659) ;  /* 0x0000035000017945 */ /* 0x000fe60003800000 */
[----:B------:R-:W-:Y:S02]  /*3100*/  SEL R5, R5, 0xffffffe0, !P5 ;  /* 0xffffffe005057807 */ /* 0x000fe40006800000 */
[----:B------:R-:W-:Y:S02]  /*3110*/  ISETP.GE.AND P5, PT, R190, R27, PT ;  /* 0x0000001bbe00720c */ /* 0x000fe40003fa6270 */
[----:B------:R-:W-:-:S05]  /*3120*/  IADD3 R5, R5, R57, R26 ;  /* 0x0000003905057210 */ /* 0x000fca0007ffe01a */
[----:B------:R-:W-:-:S06]  /*3130*/  IMAD R4, R5, 0x2, R2 ;  /* 0x0000000205047824 */ /* 0x000fcc00078e0202 */
[----:B------:R-:W1:Y:S01]  /*3140*/  LDS.128 R4, [R4+0x22400] ;  /* 0x0224000004047984 */ /* 0x000e620000000c00 */
[----:B------:R-:W-:Y:S05]  /*3150*/  @P5 BRA `(.L_x_3660) ;  /* 0x0000000000b85947 */ /* 0x000fea0003800000 */
[----:B------:R-:W-:Y:S01]  /*3160*/  SHF.R.U64 R14, R8, 0x10, R9 ;  /* 0x00000010080e7819 */ /* 0x000fe20000001209 */
[----:B-1----:R-:W-:Y:S01]  /*3170*/  IMAD.U32 R8, R6, 0x10000, RZ ;  /* 0x0001000006087824 */ /* 0x002fe200078e00ff */
        /* <DEDUP_REMOVED lines=17> */
[C---:B------:R-:W-:Y:S01]  /*3290*/  FMUL.FTZ R67, R7.reuse, R27 ;  /* 0x0000001b07437220 */ /* 0x040fe20000410000 */
[----:B------:R-:W-:Y:S01]  /*32a0*/  LOP3.LUT R64, R64, 0xffff0000, RZ, 0xc0, !PT ;  /* 0xffff000040407812 */ /* 0x000fe200078ec0ff */
[----:B------:R-:W-:Y:S01]  /*32b0*/  FMUL.FTZ R66, R7, R15 ;  /* 0x0000000f07427220 */ /* 0x000fe20000410000 */
[----:B------:R-:W-:Y:S01]  /*32c0*/  LOP3.LUT R24, R24, 0xffff0000, RZ, 0xc0, !PT ;  /* 0xffff000018187812 */ /* 0x000fe200078ec0ff */
[C---:B------:R-:W-:Y:S01]  /*32d0*/  FMUL.FTZ R7, R9.reuse, R65 ;  /* 0x0000004109077220 */ /* 0x040fe20000410000 */
[----:B------:R-:W-:Y:S01]  /*32e0*/  FMUL.FTZ R9, R9, R25 ;  /* 0x0000001909097220 */ /* 0x000fe20000410000 */
[----:B------:R-:W-:-:S02]  /*32f0*/  IMAD.U32 R6, R5, 0x10000, RZ ;  /* 0x0001000005067824 */ /* 0x000fc400078e00ff */
[----:B------:R-:W-:Y:S01]  /*3300*/  FFMA.FTZ R25, R8, R25, -R7 ;  /* 0x0000001908197223 */ /* 0x000fe20000010807 */
[----:B------:R-:W-:Y:S02]  /*3310*/  IMAD.U32 R5, R4, 0x10000, RZ ;  /* 0x0001000004057824 */ /* 0x000fe400078e00ff */
[----:B------:R-:W-:Y:S01]  /*3320*/  FFMA.FTZ R8, R8, R65, R9 ;  /* 0x0000004108087223 */ /* 0x000fe20000010009 */
[----:B------:R-:W-:Y:S01]  /*3330*/  LOP3.LUT R4, R4, 0xffff0000, RZ, 0xc0, !PT ;  /* 0xffff000004047812 */ /* 0x000fe200078ec0ff */
[C---:B------:R-:W-:Y:S01]  /*3340*/  FMUL.FTZ R9, R11.reuse, R64 ;  /* 0x000000400b097220 */ /* 0x040fe20000410000 */
[-C--:B------:R-:W-:Y:S01]  /*3350*/  FMUL.FTZ R11, R11, R24.reuse ;  /* 0x000000180b0b7220 */ /* 0x080fe20000410000 */
[C---:B------:R-:W-:Y:S01]  /*3360*/  FFMA.FTZ R67, R6.reuse, R15, -R67 ;  /* 0x0000000f06437223 */ /* 0x040fe20000010843 */
[----:B------:R-:W-:Y:S01]  /*3370*/  FFMA.FTZ R66, R6, R27, R66 ;  /* 0x0000001b06427223 */ /* 0x000fe20000010042 */
[----:B------:R-:W-:Y:S01]  /*3380*/  FFMA.FTZ R9, R10, R24, -R9 ;  /* 0x000000180a097223 */ /* 0x000fe20000010809 */
[C---:B------:R-:W-:Y:S01]  /*3390*/  FMUL.FTZ R6, R4.reuse, R26 ;  /* 0x0000001a04067220 */ /* 0x040fe20000410000 */
[----:B------:R-:W-:Y:S01]  /*33a0*/  FMUL.FTZ R7, R4, R14 ;  /* 0x0000000e04077220 */ /* 0x000fe20000410000 */
[----:B------:R-:W-:Y:S01]  /*33b0*/  FFMA.FTZ R10, R10, R64, R11 ;  /* 0x000000400a0a7223 */ /* 0x000fe2000001000b */
[----:B------:R-:W-:Y:S01]  /*33c0*/  F2FP.BF16.F32.PACK_AB R8, R8, R25 ;  /* 0x000000190808723e */ /* 0x000fe200000010ff */
[C---:B------:R-:W-:Y:S01]  /*33d0*/  FFMA.FTZ R6, R5.reuse, R14, -R6 ;  /* 0x0000000e05067223 */ /* 0x040fe20000010806 */
[----:B------:R-:W-:Y:S01]  /*33e0*/  FFMA.FTZ R7, R5, R26, R7 ;  /* 0x0000001a05077223 */ /* 0x000fe20000010007 */
[----:B------:R-:W-:-:S02]  /*33f0*/  F2FP.BF16.F32.PACK_AB R5, R66, R67 ;  /* 0x000000434205723e */ /* 0x000fc400000010ff */
[----:B------:R-:W-:Y:S02]  /*3400*/  F2FP.BF16.F32.PACK_AB R9, R10, R9 ;  /* 0x000000090a09723e */ /* 0x000fe400000010ff */
[----:B------:R-:W-:Y:S01]  /*3410*/  F2FP.BF16.F32.PACK_AB R4, R7, R6 ;  /* 0x000000060704723e */ /* 0x000fe200000010ff */
[----:B------:R-:W-:Y:S02]  /*3420*/  IMAD.MOV.U32 R6, RZ, RZ, R8 ;  /* 0x000000ffff067224 */ /* 0x000fe400078e0008 */
[----:B------:R-:W-:-:S07]  /*3430*/  IMAD.MOV.U32 R7, RZ, RZ, R9 ;  /* 0x000000ffff077224 */ /* 0x000fce00078e0009 */
.L_x_3660:
[----:B------:R-:W-:Y:S05]  /*3440*/  BSYNC B1 ;  /* 0x0000000000017941 */ /* 0x000fea0003800000 */
.L_x_3659:
[----:B-1----:R2:W-:Y:S01]  /*3450*/  STG.E.128 desc[UR40][R12.64+0x40], R4 ;  /* 0x000040040c007986 */ /* 0x0025e2000c101d28 */
[----:B------:R-:W-:Y:S05]  /*3460*/  BRA `(.L_x_3654) ;  /* 0x0000000c004c7947 */ /* 0x000fea0003800000 */
.L_x_3648:
[----:B------:R-:W-:-:S05]  /*3470*/  IMAD R5, R40, -0x40, R42 ;  /* 0xffffffc028057824 */ /* 0x000fca00078e022a */
[----:B------:R-:W-:-:S04]  /*3480*/  VIMNMX R6, R5, 0x40, PT ;  /* 0x0000004005067848 */ /* 0x000fc80003fe0100 */
[----:B------:R-:W-:Y:S02]  /*3490*/  ISETP.GE.AND P1, PT, R23, R6, PT ;  /* 0x000000061700720c */ /* 0x000fe40003f26270 */
[----:B------:R-:W-:Y:S02]  /*34a0*/  CS2R R6, SRZ ;  /* 0x0000000000067805 */ /* 0x000fe4000001ff00 */
[----:B------:R-:W-:-:S13]  /*34b0*/  ISETP.GE.OR P0, PT, R16, R27, P1 ;  /* 0x0000001b1000720c */ /* 0x000fda0000f06670 */
[----:B------:R-:W0:Y:S01]  /*34c0*/  @!P0 LDC.64 R8, c[0x0][0x3e8] ;  /* 0x0000fa00ff088b82 */ /* 0x000e220000000a00 */
[----:B------:R-:W-:-:S05]  /*34d0*/  @!P0 IADD3 R4, P5, R32, R4, RZ ;  /* 0x0000000420048210 */ /* 0x000fca0007fbe0ff */
[----:B------:R-:W-:Y:S02]  /*34e0*/  @!P0 IMAD.X R5, R68, 0x1, R59, P5 ;  /* 0x0000000144058824 */ /* 0x000fe400028e063b */
[----:B------:R-:W1:Y:S01]  /*34f0*/  @!P0 LDC.64 R12, c[0x0][0x400] ;  /* 0x00010000ff0c8b82 */ /* 0x000e620000000a00 */
[----:B0-----:R-:W-:-:S04]  /*3500*/  @!P0 LEA R8, P5, R4, R8, 0x1 ;  /* 0x0000000804088211 */ /* 0x001fc800078a08ff */
[----:B------:R-:W-:Y:S01]  /*3510*/  @!P0 LEA.HI.X R9, R4, R9, R5, 0x1, P5 ;  /* 0x0000000904098211 */ /* 0x000fe200028f0c05 */
[----:B------:R-:W-:Y:S02]  /*3520*/  @!P0 IMAD R4, R51, R40, RZ ;  /* 0x0000002833048224 */ /* 0x000fe400078e02ff */
[----:B------:R-:W-:Y:S02]  /*3530*/  @!P0 IMAD.MOV.U32 R5, RZ, RZ, R62 ;  /* 0x000000ffff058224 */ /* 0x000fe400078e003e */
[----:B------:R-:W-:Y:S02]  /*3540*/  @!P0 IMAD R67, R67, R52, R4 ;  /* 0x0000003443438224 */ /* 0x000fe400078e0204 */
[----:B------:R-:W-:-:S04]  /*3550*/  @!P0 IMAD.MOV.U32 R4, RZ, RZ, R36 ;  /* 0x000000ffff048224 */ /* 0x000fc800078e0024 */
[----:B------:R-:W-:-:S04]  /*3560*/  @!P0 IMAD.WIDE.U32 R4, R40, R52, R4 ;  /* 0x0000003428048225 */ /* 0x000fc800078e0004 */
[----:B------:R-:W-:Y:S01]  /*3570*/  @!P0 IMAD.IADD R5, R67, 0x1, R5 ;  /* 0x0000000143058824 */ /* 0x000fe200078e0205 */
[----:B-1----:R-:W-:-:S04]  /*3580*/  @!P0 LEA R12, P5, R4, R12, 0x1 ;  /* 0x0000000c040c8211 */ /* 0x002fc800078a08ff */
[----:B------:R-:W-:Y:S02]  /*3590*/  @!P0 LEA.HI.X R13, R4, R13, R5, 0x1, P5 ;  /* 0x0000000d040d8211 */ /* 0x000fe400028f0c05 */
[----:B------:R-:W-:Y:S02]  /*35a0*/  CS2R R4, SRZ ;  /* 0x0000000000047805 */ /* 0x000fe4000001ff00 */
[----:B------:R-:W-:-:S04]  /*35b0*/  CS2R R10, SRZ ;  /* 0x00000000000a7805 */ /* 0x000fc8000001ff00 */
[----:B------:R0:W2:Y:S02]  /*35c0*/  @!P0 LDG.E.128 R4, desc[UR40][R8.64] ;  /* 0x0000002808048981 */ /* 0x0000a4000c1e1d00 */
[----:B0-----:R-:W-:-:S06]  /*35d0*/  CS2R R8, SRZ ;  /* 0x0000000000087805 */ /* 0x001fcc000001ff00 */
[----:B------:R-:W3:Y:S01]  /*35e0*/  @!P0 LDG.E.128 R8, desc[UR40][R12.64] ;  /* 0x000000280c088981 */ /* 0x000ee2000c1e1d00 */
[----:B------:R-:W-:-:S04]  /*35f0*/  ISETP.GE.AND P0, PT, R16, R27, PT ;  /* 0x0000001b1000720c */ /* 0x000fc80003f06270 */
[----:B------:R-:W-:Y:S02]  /*3600*/  P2R R68, PR, RZ, 0x1 ;  /* 0x00000001ff447803 */ /* 0x000fe40000000000 */
[----:B------:R-:W-:Y:S01]  /*3610*/  ISETP.NE.AND P0, PT, R184, 0x3, PT ;  /* 0x00000003b800780c */ /* 0x000fe20003f05270 */
[----:B--2---:R-:W-:Y:S02]  /*3620*/  IMAD.MOV.U32 R24, RZ, RZ, R4 ;  /* 0x000000ffff187224 */ /* 0x004fe400078e0004 */
[----:B------:R-:W-:Y:S02]  /*3630*/  IMAD.MOV.U32 R27, RZ, RZ, R5 ;  /* 0x000000ffff1b7224 */ /* 0x000fe400078e0005 */
[----:B------:R-:W-:Y:S01]  /*3640*/  IMAD.MOV.U32 R66, RZ, RZ, R6 ;  /* 0x000000ffff427224 */ /* 0x000fe200078e0006 */
[----:B------:R-:W-:Y:S01]  /*3650*/  PRMT R86, R24, 0x7610, R86 ;  /* 0x0000761018567816 */ /* 0x000fe20000000056 */
[----:B------:R-:W-:Y:S01]  /*3660*/  IMAD.MOV.U32 R67, RZ, RZ, R7 ;  /* 0x000000ffff437224 */ /* 0x000fe200078e0007 */
[----:B------:R-:W-:-:S02]  /*3670*/  PRMT R88, R88, 0x5410, R27 ;  /* 0x0000541058587816 */ /* 0x000fc4000000001b */
[----:B------:R-:W-:Y:S02]  /*3680*/  PRMT R89, R89, 0x5410, R66 ;  /* 0x0000541059597816 */ /* 0x000fe40000000042 */
[----:B------:R-:W-:Y:S01]  /*3690*/  PRMT R91, R67, 0x7610, R91 ;  /* 0x00007610435b7816 */ /* 0x000fe2000000005b */
[----:B---3--:R-:W-:Y:S02]  /*36a0*/  IMAD.MOV.U32 R24, RZ, RZ, R8 ;  /* 0x000000ffff187224 */ /* 0x008fe400078e0008 */
[----:B------:R-:W-:Y:S02]  /*36b0*/  IMAD.MOV.U32 R12, RZ, RZ, R9 ;  /* 0x000000ffff0c7224 */ /* 0x000fe400078e0009 */
        /* <DEDUP_REMOVED lines=8> */
.L_x_3661:
[----:B------:R-:W-:Y:S01]  /*3740*/  IMAD R73, R19, 0x8, R2 ;  /* 0x0000000813497824 */ /* 0x000fe200078e0202 */
[----:B------:R-:W-:Y:S01]  /*3750*/  SHF.L.U32 R74, R185, 0x1f, RZ ;  /* 0x0000001fb94a7819 */ /* 0x000fe200000006ff */
[----:B------:R-:W0:Y:S01]  /*3760*/  LDC R75, c[0x0][0x2f4] ;  /* 0x0000bd00ff4b7b82 */ /* 0x000e220000000800 */
[----:B------:R-:W-:Y:S02]  /*3770*/  BSSY B1, `(.L_x_3662) ;  /* 0x0000003000017945 */ /* 0x000fe40003800000 */
[----:B------:R-:W1:Y:S02]  /*3780*/  SYNCS.PHASECHK.TRANS64.TRYWAIT P5, [R73+URZ+0x28c90], R74 ;  /* 0x028c904a490075a7 */ /* 0x000e6400080a017f */
[----:B-1----:R-:W-:Y:S05]  /*3790*/  @!P5 BRA `(.L_x_3663) ;  /* 0x0000017c0028d947 */ /* 0x002fea0003800000 */
.L_x_3949:
[----:B------:R-:W-:Y:S05]  /*37a0*/  BSYNC B1 ;  /* 0x0000000000017941 */ /* 0x000fea0003800000 */
.L_x_3662:
[----:B0-----:R-:W-:Y:S01]  /*37b0*/  ISETP.GE.OR P5, PT, R16, R75, P1 ;  /* 0x0000004b1000720c */ /* 0x001fe20000fa6670 */
[----:B------:R-:W-:Y:S01]  /*37c0*/  ULDC.64 UR4, c[0x0][0x300] ;  /* 0x0000c00000047ab9 */ /* 0x000fe20000000a00 */
[----:B------:R-:W-:Y:S02]  /*37d0*/  IMAD.MOV.U32 R66, RZ, RZ, R14 ;  /* 0x000000ffff427224 */ /* 0x000fe400078e000e */
[----:B------:R-:W-:Y:S02]  /*37e0*/  IMAD R12, R0, UR4, RZ ;  /* 0x00000004000c7c24 */ /* 0x000fe4000f8e02ff */
[----:B------:R-:W-:Y:S02]  /*37f0*/  IMAD.MOV.U32 R67, RZ, RZ, R25 ;  /* 0x000000ffff437224 */ /* 0x000fe400078e0019 */
[C---:B------:R-:W-:Y:S02]  /*3800*/  IMAD R13, R23.reuse, UR5, R12 ;  /* 0x00000005170d7c24 */ /* 0x040fe4000f8e020c */
[----:B------:R-:W-:-:S03]  /*3810*/  IMAD.WIDE.U32 R66, R23, UR4, R66 ;  /* 0x0000000417427c25 */ /* 0x000fc6000f8e0042 */
[----:B------:R-:W-:Y:S05]  /*3820*/  @P5 BRA `(.L_x_3654) ;  /* 0x00000008005c5947 */ /* 0x000fea0003800000 */
[----:B------:R-:W-:Y:S01]  /*3830*/  IMAD.IADD R76, R13, 0x1, R67 ;  /* 0x000000010d4c7824 */ /* 0x000fe200078e0243 */
[----:B------:R-:W-:Y:S01]  /*3840*/  IADD3 R12, P5, P6, R20, R66, R60 ;  /* 0x00000042140c7210 */ /* 0x000fe20007ebe03c */
[----:B------:R-:W-:Y:S03]  /*3850*/  BSSY B1, `(.L_x_3664) ;  /* 0x0000072000017945 */ /* 0x000fe60003800000 */
[----:B------:R-:W-:Y:S02]  /*3860*/  IADD3.X R13, R43, R76, R63, P5, P6 ;  /* 0x0000004c2b0d7210 */ /* 0x000fe40002fec43f */
[----:B------:R-:W-:Y:S02]  /*3870*/  ISETP.NE.AND P6, PT, R68, RZ, PT ;  /* 0x000000ff4400720c */ /* 0x000fe40003fc5270 */
[----:B------:R-:W-:-:S04]  /*3880*/  LEA R68, P5, R12, R64, 0x1 ;  /* 0x000000400c447211 */ /* 0x000fc800078a08ff */
[----:B------:R-:W-:Y:S01]  /*3890*/  LEA.HI.X R69, R12, R65, R13, 0x1, P5 ;  /* 0x000000410c457211 */ /* 0x000fe200028f0c0d */
[----:B------:R-:W-:Y:S01]  /*38a0*/  IMAD.IADD R13, R75, 0x1, -R56 ;  /* 0x000000014b0d7824 */ /* 0x000fe200078e0a38 */
[----:B------:R-:W-:-:S04]  /*38b0*/  ISETP.NE.AND P5, PT, R72, RZ, PT ;  /* 0x000000ff4800720c */ /* 0x000fc80003fa5270 */
[----:B------:R-:W-:-:S04]  /*38c0*/  SEL R13, R56, R13, !P5 ;  /* 0x0000000d380d7207 */ /* 0x000fc80006800000 */
[----:B------:R-:W-:-:S04]  /*38d0*/  SHF.R.S32.HI R12, RZ, 0x1f, R13 ;  /* 0x0000001fff0c7819 */ /* 0x000fc8000001140d */
[----:B------:R-:W-:-:S04]  /*38e0*/  LEA.HI R12, R12, R13, RZ, 0x4 ;  /* 0x0000000d0c0c7211 */ /* 0x000fc800078f20ff */
[----:B------:R-:W-:-:S04]  /*38f0*/  SHF.R.S32.HI R12, RZ, 0x4, R12 ;  /* 0x00000004ff0c7819 */ /* 0x000fc8000001140c */
[----:B------:R-:W-:-:S05]  /*3900*/  LEA.HI.SX32 R12, R45, R12, 0x1d ;  /* 0x0000000c2d0c7211 */ /* 0x000fca00078feaff */
[----:B------:R-:W-:-:S05]  /*3910*/  IMAD.SHL.U32 R77, R12, 0x8, RZ ;  /* 0x000000080c4d7824 */ /* 0x000fca00078e00ff */
[----:B------:R-:W-:-:S04]  /*3920*/  LOP3.LUT R13, R50, 0x38, R77, 0xf8, !PT ;  /* 0x00000038320d7812 */ /* 0x000fc800078ef84d */
[----:B------:R-:W-:-:S05]  /*3930*/  LOP3.LUT R13, R13, R54, RZ, 0x3c, !PT ;  /* 0x000000360d0d7212 */ /* 0x000fca00078e3cff */
[----:B------:R-:W-:Y:S02]  /*3940*/  IMAD R15, R194, 0x200, R13 ;  /* 0x00000200c20f7824 */ /* 0x000fe400078e020d */
[----:B------:R-:W-:Y:S02]  /*3950*/  IMAD.IADD R13, R70, 0x1, R26 ;  /* 0x00000001460d7824 */ /* 0x000fe400078e021a */
[----:B------:R-:W-:Y:S02]  /*3960*/  IMAD.IADD R15, R26, 0x1, R15 ;  /* 0x000000011a0f7824 */ /* 0x000fe400078e020f */
[--C-:B------:R-:W-:Y:S02]  /*3970*/  IMAD R13, R13, 0x2, R2.reuse ;  /* 0x000000020d0d7824 */ /* 0x100fe400078e0202 */
[----:B------:R-:W-:-:S04]  /*3980*/  IMAD R24, R15, 0x2, R2 ;  /* 0x000000020f187824 */ /* 0x000fc800078e0202 */
[----:B------:R-:W0:Y:S04]  /*3990*/  LDS.128 R12, [R13+0x22400] ;  /* 0x022400000d0c7984 */ /* 0x000e280000000c00 */
[----:B------:R-:W2:Y:S01]  /*39a0*/  LDS.128 R24, [R24+0x22400] ;  /* 0x0224000018187984 */ /* 0x000ea20000000c00 */
[----:B------:R-:W-:Y:S05]  /*39b0*/  @P6 BRA `(.L_x_3665) ;  /* 0x00000004006c6947 */ /* 0x000fea0003800000 */
[----:B------:R-:W-:Y:S02]  /*39c0*/  SHF.R.U32.HI R84, RZ, 0x10, R9 ;  /* 0x00000010ff547819 */ /* 0x000fe40000011609 */
[--C-:B------:R-:W-:Y:S02]  /*39d0*/  SHF.R.U32.HI R80, RZ, 0x10, R5.reuse ;  /* 0x00000010ff507819 */ /* 0x100fe40000011605 */
[----:B------:R-:W-:Y:S01]  /*39e0*/  SHF.R.U64 R79, R4, 0x10, R5 ;  /* 0x00000010044f7819 */ /* 0x000fe20000001205 */
[----:B--2---:R-:W-:Y:S01]  /*39f0*/  IMAD.U32 R5, R25, 0x10000, RZ ;  /* 0x0001000019057824 */ /* 0x004fe200078e00ff */
[----:B------:R-:W-:Y:S01]  /*3a00*/  PRMT R84, R86, 0x5432, R84 ;  /* 0x0000543256547816 */ /* 0x000fe20000000054 */
[----:B0-----:R-:W-:Y:S01]  /*3a10*/  IMAD.U32 R4, R14, 0x10000, RZ ;  /* 0x000100000e047824 */ /* 0x001fe200078e00ff */
[----:B------:R-:W-:Y:S01]  /*3a20*/  SHF.R.U64 R82, R6, 0x10, R7 ;  /* 0x0000001006527819 */ /* 0x000fe20000001207 */
[----:B------:R-:W-:Y:S01]  /*3a30*/  IMAD.U32 R6, R26, 0x10000, RZ ;  /* 0x000100001a067824 */ /* 0x000fe200078e00ff */
[----:B------:R-:W-:-:S02]  /*3a40*/  PRMT R80, R88, 0x5432, R80 ;  /* 0x0000543258507816 */ /* 0x000fc40000000050 */
[----:B------:R-:W-:Y:S01]  /*3a50*/  SHF.R.U64 R83, R8, 0x10, R9 ;  /* 0x0000001008537819 */ /* 0x000fe20000001209 */
[----:B------:R-:W-:Y:S01]  /*3a60*/  IMAD.U32 R9, R24, 0x10000, RZ ;  /* 0x0001000018097824 */ /* 0x000fe200078e00ff */
[----:B------:R-:W-:Y:S01]  /*3a70*/  PRMT R79, R86, 0x5410, R79 ;  /* 0x00005410564f7816 */ /* 0x000fe2000000004f */
[----:B------:R-:W-:Y:S01]  /*3a80*/  IMAD.U32 R86, R84, 0x10000, RZ ;  /* 0x0001000054567824 */ /* 0x000fe200078e00ff */
[----:B------:R-:W-:Y:S02]  /*3a90*/  SHF.R.U32.HI R87, RZ, 0x10, R11 ;  /* 0x00000010ff577819 */ /* 0x000fe4000001160b */
[----:B------:R-:W-:Y:S01]  /*3aa0*/  SHF.R.U32.HI R81, RZ, 0x10, R7 ;  /* 0x00000010ff517819 */ /* 0x000fe20000011607 */
[----:B------:R-:W-:Y:S01]  /*3ab0*/  IMAD.U32 R7, R12, 0x10000, RZ ;  /* 0x000100000c077824 */ /* 0x000fe200078e00ff */
[----:B------:R-:W-:Y:S01]  /*3ac0*/  PRMT R8, R89, 0x5432, R82 ;  /* 0x0000543259087816 */ /* 0x000fe20000000052 */
[----:B------:R-:W-:Y:S01]  /*3ad0*/  IMAD.U32 R82, R80, 0x10000, RZ ;  /* 0x0001000050527824 */ /* 0x000fe200078e00ff */
[----:B------:R-:W-:Y:S01]  /*3ae0*/  SHF.R.U64 R85, R10, 0x10, R11 ;  /* 0x000000100a557819 */ /* 0x000fe2000000120b */
[----:B------:R-:W-:Y:S01]  /*3af0*/  IMAD.U32 R11, R13, 0x10000, RZ ;  /* 0x000100000d0b7824 */ /* 0x000fe200078e00ff */
[----:B------:R-:W-:Y:S01]  /*3b00*/  LOP3.LUT R78, R25, 0xffff0000, RZ, 0xc0, !PT ;  /* 0xffff0000194e7812 */ /* 0x000fe200078ec0ff */
[----:B------:R-:W-:Y:S01]  /*3b10*/  IMAD.U32 R25, R15, 0x10000, RZ ;  /* 0x000100000f197824 */ /* 0x000fe200078e00ff */
[----:B------:R-:W-:Y:S01]  /*3b20*/  PRMT R83, R88, 0x5410, R83 ;  /* 0x0000541058537816 */ /* 0x000fe20000000053 */
[----:B------:R-:W-:Y:S01]  /*3b30*/  FMUL.FTZ R88, R5, R86 ;  /* 0x0000005605587220 */ /* 0x000fe20000410000 */
[----:B------:R-:W-:-:S02]  /*3b40*/  LOP3.LUT R84, R84, 0xffff0000, RZ, 0xc0, !PT ;  /* 0xffff000054547812 */ /* 0x000fc400078ec0ff */
[----:B------:R-:W-:Y:S01]  /*3b50*/  PRMT R87, R90, 0x5410, R87 ;  /* 0x000054105a577816 */ /* 0x000fe20000000057 */
[-C--:B------:R-:W-:Y:S01]  /*3b60*/  FMUL.FTZ R90, R5, R82.reuse ;  /* 0x00000052055a7220 */ /* 0x080fe20000410000 */
[----:B------:R-:W-:Y:S01]  /*3b70*/  PRMT R81, R91, 0x5410, R81 ;  /* 0x000054105b517816 */ /* 0x000fe20000000051 */
[----:B------:R-:W-:Y:S01]  /*3b80*/  FFMA.FTZ R5, R11, R82, -R88 ;  /* 0x000000520b057223 */ /* 0x000fe20000010858 */
[----:B------:R-:W-:Y:S01]  /*3b90*/  LOP3.LUT R13, R13, 0xffff0000, RZ, 0xc0, !PT ;  /* 0xffff00000d0d7812 */ /* 0x000fe200078ec0ff */
[----:B------:R-:W-:Y:S01]  /*3ba0*/  FMUL.FTZ R92, R78, R84 ;  /* 0x000000544e5c7220 */ /* 0x000fe20000410000 */
[----:B------:R-:W-:Y:S01]  /*3bb0*/  LOP3.LUT R80, R80, 0xffff0000, RZ, 0xc0, !PT ;  /* 0xffff000050507812 */ /* 0x000fe200078ec0ff */
[----:B------:R-:W-:Y:S01]  /*3bc0*/  IMAD.U32 R88, R87, 0x10000, RZ ;  /* 0x0001000057587824 */ /* 0x000fe200078e00ff */
[----:B------:R-:W-:Y:S01]  /*3bd0*/  LOP3.LUT R10, R15, 0xffff0000, RZ, 0xc0, !PT ;  /* 0xffff00000f0a7812 */ /* 0x000fe200078ec0ff */
[----:B------:R-:W-:Y:S02]  /*3be0*/  IMAD.U32 R15, R27, 0x10000, RZ ;  /* 0x000100001b0f7824 */ /* 0x000fe400078e00ff */
[----:B------:R-:W-:Y:S01]  /*3bf0*/  FFMA.FTZ R90, R11, R86, R90 ;  /* 0x000000560b5a7223 */ /* 0x000fe2000001005a */
[----:B------:R-:W-:-:S02]  /*3c00*/  IMAD.U32 R82, R81, 0x10000, RZ ;  /* 0x0001000051527824 */ /* 0x000fc400078e00ff */
[-C--:B------:R-:W-:Y:S01]  /*3c10*/  FMUL.FTZ R78, R78, R80.reuse ;  /* 0x000000504e4e7220 */ /* 0x080fe20000410000 */
[----:B------:R-:W-:Y:S01]  /*3c20*/  FFMA.FTZ R92, R13, R80, -R92 ;  /* 0x000000500d5c7223 */ /* 0x000fe2000001085c */
[----:B------:R-:W-:Y:S01]  /*3c30*/  FMUL.FTZ R80, R15, R88 ;  /* 0x000000580f507220 */ /* 0x000fe20000410000 */
[----:B------:R-:W-:Y:S01]  /*3c40*/  LOP3.LUT R27, R27, 0xffff0000, RZ, 0xc0, !PT ;  /* 0xffff00001b1b7812 */ /* 0x000fe200078ec0ff */
[----:B------:R-:W-:Y:S01]  /*3c50*/  FMUL.FTZ R11, R15, R82 ;  /* 0x000000520f0b7220 */ /* 0x000fe20000410000 */
[----:B------:R-:W-:Y:S01]  /*3c60*/  LOP3.LUT R87, R87, 0xffff0000, RZ, 0xc0, !PT ;  /* 0xffff000057577812 */ /* 0x000fe200078ec0ff */
[----:B------:R-:W-:Y:S01]  /*3c70*/  FFMA.FTZ R15, R13, R84, R78 ;  /* 0x000000540d0f7223 */ /* 0x000fe2000001004e */
[----:B------:R-:W-:Y:S01]  /*3c80*/  FFMA.FTZ R84, R25, R82, -R80 ;  /* 0x0000005219547223 */ /* 0x000fe20000010850 */
[----:B------:R-:W-:Y:S01]  /*3c90*/  LOP3.LUT R81, R81, 0xffff0000, RZ, 0xc0, !PT ;  /* 0xffff000051517812 */ /* 0x000fe200078ec0ff */
[----:B------:R-:W-:Y:S01]  /*3ca0*/  FFMA.FTZ R88, R25, R88, R11 ;  /* 0x0000005819587223 */ /* 0x000fe2000001000b */
[----:B------:R-:W-:Y:S01]  /*3cb0*/  IMAD.U32 R80, R83, 0x10000, RZ ;  /* 0x0001000053507824 */ /* 0x000fe200078e00ff */
[----:B------:R-:W-:Y:S01]  /*3cc0*/  LOP3.LUT R24, R24, 0xffff0000, RZ, 0xc0, !PT ;  /* 0xffff000018187812 */ /* 0x000fe200078ec0ff */
[----:B------:R-:W-:Y:S01]  /*3cd0*/  FMUL.FTZ R11, R27, R87 ;  /* 0x000000571b0b7220 */ /* 0x000fe20000410000 */
[----:B------:R-:W-:Y:S01]  /*3ce0*/  LOP3.LUT R83, R83, 0xffff0000, RZ, 0xc0, !PT ;  /* 0xffff000053537812 */ /* 0x000fe200078ec0ff */
[----:B------:R-:W-:-:S02]  /*3cf0*/  IMAD.U32 R78, R79, 0x10000, RZ ;  /* 0x000100004f4e7824 */ /* 0x000fc400078e00ff */
[-C--:B------:R-:W-:Y:S01]  /*3d00*/  FMUL.FTZ R27, R27, R81.reuse ;  /* 0x000000511b1b7220 */ /* 0x080fe20000410000 */
[----:B------:R-:W-:Y:S01]  /*3d10*/  LOP3.LUT R79, R79, 0xffff0000, RZ, 0xc0, !PT ;  /* 0xffff00004f4f7812 */ /* 0x000fe200078ec0ff */
[----:B------:R-:W-:Y:S01]  /*3d20*/  FFMA.FTZ R81, R10, R81, -R11 ;  /* 0x000000510a517223 */ /* 0x000fe2000001080b */
[----:B------:R-:W-:Y:S01]  /*3d30*/  LOP3.LUT R12, R12, 0xffff0000, RZ, 0xc0, !PT ;  /* 0xffff00000c0c7812 */ /* 0x000fe200078ec0ff */
[----:B------:R-:W-:Y:S01]  /*3d40*/  FMUL.FTZ R82, R9, R80 ;  /* 0x0000005009527220 */ /* 0x000fe20000410000 */
[----:B------:R-:W-:Y:S01]  /*3d50*/  PRMT R85, R89, 0x5410, R85 ;  /* 0x0000541059557816 */ /* 0x000fe20000000055 */
[C---:B------:R-:W-:Y:S01]  /*3d60*/  FMUL.FTZ R11, R24.reuse, R83 ;  /* 0x00000053180b7220 */ /* 0x040fe20000410000 */
[-C--:B------:R-:W-:Y:S01]  /*3d70*/  FMUL.FTZ R9, R9, R78.reuse ;  /* 0x0000004e09097220 */ /* 0x080fe20000410000 */
[-C--:B------:R-:W-:Y:S01]  /*3d80*/  FMUL.FTZ R13, R24, R79.reuse ;  /* 0x0000004f180d7220 */ /* 0x080fe20000410000 */
[C---:B------:R-:W-:Y:S01]  /*3d90*/  FFMA.FTZ R82, R7.reuse, R78, -R82 ;  /* 0x0000004e07527223 */ /* 0x040fe20000010852 */
[----:B------:R-:W-:Y:S01]  /*3da0*/  FFMA.FTZ R79, R12, R79, -R11 ;  /* 0x0000004f0c4f7223 */ /* 0x000fe2000001080b */
[----:B------:R-:W-:Y:S01]  /*3db0*/  FFMA.FTZ R80, R7, R80, R9 ;  /* 0x0000005007507223 */ /* 0x000fe20000010009 */
[C---:B------:R-:W-:Y:S01]  /*3dc0*/  IMAD.U32 R11, R85.reuse, 0x10000, RZ ;  /* 0x00010000550b7824 */ /* 0x040fe200078e00ff */
[----:B------:R-:W-:Y:S01]  /*3dd0*/  LOP3.LUT R26, R26, 0xffff0000, RZ, 0xc0, !PT ;  /* 0xffff00001a1a7812 */ /* 0x000fe200078ec0ff */
[----:B------:R-:W-:Y:S01]  /*3de0*/  IMAD.U32 R7, R8, 0x10000, RZ ;  /* 0x0001000008077824 */ /* 0x000fe200078e00ff */
[----:B------:R-:W-:Y:S01]  /*3df0*/  LOP3.LUT R85, R85, 0xffff0000, RZ, 0xc0, !PT ;  /* 0xffff000055557812 */ /* 0x000fe200078ec0ff */
[----:B------:R-:W-:Y:S01]  /*3e00*/  FMUL.FTZ R25, R6, R11 ;  /* 0x0000000b06197220 */ /* 0x000fe20000410000 */
[----:B------:R-:W-:Y:S01]  /*3e10*/  LOP3.LUT R9, R8, 0xffff0000, RZ, 0xc0, !PT ;  /* 0xffff000008097812 */ /* 0x000fe200078ec0ff */
[----:B------:R-:W-:Y:S01]  /*3e20*/  FFMA.FTZ R87, R10, R87, R27 ;  /* 0x000000570a577223 */ /* 0x000fe2000001001b */
[----:B------:R-:W-:Y:S01]  /*3e30*/  LOP3.LUT R14, R14, 0xffff0000, RZ, 0xc0, !PT ;  /* 0xffff00000e0e7812 */ /* 0x000fe200078ec0ff */
[----:B------:R-:W-:Y:S01]  /*3e40*/  FMUL.FTZ R6, R6, R7 ;  /* 0x0000000706067220 */ /* 0x000fe20000410000 */
[C---:B------:R-:W-:Y:S01]  /*3e50*/  FMUL.FTZ R27, R26.reuse, R85 ;  /* 0x000000551a1b7220 */ /* 0x040fe20000410000 */
[----:B------:R-:W-:Y:S01]  /*3e60*/  FMUL.FTZ R26, R26, R9 ;  /* 0x000000091a1a7220 */ /* 0x000fe20000410000 */
[C---:B------:R-:W-:Y:S01]  /*3e70*/  FFMA.FTZ R25, R4.reuse, R7, -R25 ;  /* 0x0000000704197223 */ /* 0x040fe20000010819 */
[----:B------:R-:W-:Y:S01]  /*3e80*/  FFMA.FTZ R6, R4, R11, R6 ;  /* 0x0000000b04067223 */ /* 0x000fe20000010006 */
[----:B------:R-:W-:Y:S01]  /*3e90*/  FFMA.FTZ R4, R14, R9, -R27 ;  /* 0x000000090e047223 */ /* 0x000fe2000001081b */
[----:B------:R-:W-:Y:S01]  /*3ea0*/  FFMA.FTZ R13, R12, R83, R13 ;  /* 0x000000530c0d7223 */ /* 0x000fe2000001000d */
[----:B------:R-:W-:Y:S01]  /*3eb0*/  F2FP.BF16.F32.PACK_AB R15, R15, R90 ;  /* 0x0000005a0f0f723e */ /* 0x000fe200000010ff */
[----:B------:R-:W-:Y:S01]  /*3ec0*/  FFMA.FTZ R85, R14, R85, R26 ;  /* 0x000000550e557223 */ /* 0x000fe2000001001a */
        /* <DEDUP_REMOVED lines=8> */
[----:B------:R-:W-:Y:S02]  /*3f50*/  F2FP.BF16.F32.PACK_AB R12, R79, R82 ;  /* 0x000000524f0c723e */ /* 0x000fe400000010ff */
[----:B------:R-:W-:-:S07]  /*3f60*/  F2FP.BF16.F32.PACK_AB R26, R85, R6 ;  /* 0x00000006551a723e */ /* 0x000fce00000010ff */
.L_x_3665:
[----:B------:R-:W-:Y:S05]  /*3f70*/  BSYNC B1 ;  /* 0x0000000000017941 */ /* 0x000fea0003800000 */
.L_x_3664:
[----:B0-----:R3:W-:Y:S01]  /*3f80*/  STG.E.128 desc[UR40][R68.64], R12 ;  /* 0x0000000c44007986 */ /* 0x0017e2000c101d28 */
[----:B------:R-:W-:-:S13]  /*3f90*/  ISETP.GE.AND P5, PT, R77, R75, PT ;  /* 0x0000004b4d00720c */ /* 0x000fda0003fa6270 */
[----:B------:R-:W-:Y:S05]  /*3fa0*/  @P5 BRA `(.L_x_3654) ;  /* 0x00000000007c5947 */ /* 0x000fea0003800000 */
[--C-:B------:R-:W-:Y:S02]  /*3fb0*/  SHF.R.S32.HI R4, RZ, 0x1f, R77.reuse ;  /* 0x0000001fff047819 */ /* 0x100fe4000001144d */
[----:B------:R-:W-:-:S04]  /*3fc0*/  IADD3 R66, P5, P6, R20, R66, R77 ;  /* 0x0000004214427210 */ /* 0x000fc80007ebe04d */
[----:B------:R-:W-:Y:S02]  /*3fd0*/  IADD3.X R4, R43, R76, R4, P5, P6 ;  /* 0x0000004c2b047210 */ /* 0x000fe40002fec404 */
[----:B------:R-:W-:-:S04]  /*3fe0*/  LEA R64, P5, R66, R64, 0x1 ;  /* 0x0000004042407211 */ /* 0x000fc800078a08ff */
[----:B------:R-:W-:-:S05]  /*3ff0*/  LEA.HI.X R65, R66, R65, R4, 0x1, P5 ;  /* 0x0000004142417211 */ /* 0x000fca00028f0c04 */
[----:B--2---:R4:W-:Y:S01]  /*4000*/  STG.E.128 desc[UR40][R64.64], R24 ;  /* 0x0000001840007986 */ /* 0x0049e2000c101d28 */
[----:B------:R-:W-:Y:S05]  /*4010*/  BRA `(.L_x_3654) ;  /* 0x0000000000607947 */ /* 0x000fea0003800000 */
.L_x_3647:
[----:B------:R-:W-:-:S13]  /*4020*/  ISETP.NE.AND P0, PT, R184, 0x3, PT ;  /* 0x00000003b800780c */ /* 0x000fda0003f05270 */
[----:B------:R-:W-:Y:S05]  /*4030*/  @!P0 BRA `(.L_x_3666) ;  /* 0x0000000000048947 */ /* 0x000fea0003800000 */
[----:B------:R-:W-:Y:S01]  /*4040*/  BPT.TRAP 0x1 ;  /* 0x000000040000795c */ /* 0x000fe20000300000 */
.L_x_3666:
[----:B------:R-:W-:Y:S01]  /*4050*/  IMAD R73, R19, 0x8, R2 ;  /* 0x0000000813497824 */ /* 0x000fe200078e0202 */
[----:B------:R-:W-:Y:S01]  /*4060*/  SHF.L.U32 R74, R185, 0x1f, RZ ;  /* 0x0000001fb94a7819 */ /* 0x000fe200000006ff */
[----:B------:R-:W-:Y:S01]  /*4070*/  IMAD R4, R40, -0x40, R42 ;  /* 0xffffffc028047824 */ /* 0x000fe200078e022a */
[----:B------:R-:W-:Y:S02]  /*4080*/  BSSY B1, `(.L_x_3667) ;  /* 0x0000004000017945 */ /* 0x000fe40003800000 */
[----:B------:R-:W0:Y:S02]  /*4090*/  SYNCS.PHASECHK.TRANS64.TRYWAIT P1, [R73+URZ+0x28c90], R74 ;  /* 0x028c904a490075a7 */ /* 0x000e24000802017f */
[----:B------:R-:W-:Y:S01]  /*40a0*/  VIMNMX R4, R4, 0x40, PT ;  /* 0x0000004004047848 */ /* 0x000fe20003fe0100 */
[----:B0-----:R-:W-:Y:S06]  /*40b0*/  @!P1 BRA `(.L_x_3668) ;  /* 0x0000017000f49947 */ /* 0x001fec0003800000 */
.L_x_3950:
[----:B------:R-:W-:Y:S05]  /*40c0*/  BSYNC B1 ;  /* 0x0000000000017941 */ /* 0x000fea0003800000 */
.L_x_3667:
[----:B------:R-:W-:-:S13]  /*40d0*/  ISETP.GE.AND P1, PT, R23, R4, PT ;  /* 0x000000041700720c */ /* 0x000fda0003f26270 */
[----:B------:R-:W-:Y:S05]  /*40e0*/  @P1 BRA `(.L_x_3654) ;  /* 0x00000000002c1947 */ /* 0x000fea0003800000 */
[----:B------:R-:W-:Y:S01]  /*40f0*/  @!P3 LOP3.LUT P5, RZ, R189, 0x4, RZ, 0xc0, !PT ;  /* 0x00000004bdffb812 */ /* 0x000fe200078ac0ff */
[----:B------:R-:W-:Y:S01]  /*4100*/  @!P3 VIADD R4, R57, 0x20 ;  /* 0x000000203904b836 */ /* 0x000fe20000000000 */
[----:B------:R-:W-:Y:S02]  /*4110*/  PLOP3.LUT P6, PT, PT, PT, PT, 0x8, 0x0 ;  /* 0x000000000000781c */ /* 0x000fe40003fce170 */
[----:B------:R-:W-:-:S13]  /*4120*/  @!P3 PLOP3.LUT P6, PT, P5, PT, PT, 0x80, 0x0 ;  /* 0x000000000000b81c */ /* 0x000fda0002fcf070 */
[----:B------:R-:W-:-:S04]  /*4130*/  @P6 VIADD R4, R57, 0xffffffe0 ;  /* 0xffffffe039046836 */ /* 0x000fc80000000000 */
[----:B------:R-:W-:-:S04]  /*4140*/  @!P3 IMAD.IADD R5, R26, 0x1, R4 ;  /* 0x000000011a05b824 */ /* 0x000fc800078e0204 */
[----:B------:R-:W-:Y:S02]  /*4150*/  @!P3 IMAD R8, R5, 0x2, R2 ;  /* 0x000000020508b824 */ /* 0x000fe400078e0202 */
[----:B------:R-:W1:Y:S04]  /*4160*/  @!P4 LDS.128 R4, [R66+0x22400] ;  /* 0x022400004204c984 */ /* 0x000e680000000c00 */
[----:B------:R-:W2:Y:S04]  /*4170*/  @!P3 LDS.128 R8, [R8+0x22400] ;  /* 0x022400000808b984 */ /* 0x000ea80000000c00 */
[----:B-1----:R1:W-:Y:S04]  /*4180*/  @!P4 STG.E.128 desc[UR40][R12.64], R4 ;  /* 0x000000040c00c986 */ /* 0x0023e8000c101d28 */
[----:B--2---:R1:W-:Y:S02]  /*4190*/  @!P3 STG.E.128 desc[UR40][R12.64+0x40], R8 ;  /* 0x000040080c00b986 */ /* 0x0043e4000c101d28 */
.L_x_3654:
[----:B------:R-:W-:Y:S05]  /*41a0*/  BSYNC B0 ;  /* 0x0000000000007941 */ /* 0x000fea0003800000 */
.L_x_3646:
[----:B-12---:R-:W1:Y:S01]  /*41b0*/  S2R R4, SR_TID.X ;  /* 0x0000000000047919 */ /* 0x006e620000002100 */
[----:B------:R-:W-:Y:S01]  /*41c0*/  @!PT LDS RZ, [RZ] ;  /* 0x00000000fffff984 */ /* 0x000fe20000000800 */
[----:B------:R-:W-:Y:S01]  /*41d0*/  @!PT LDS RZ, [RZ] ;  /* 0x00000000fffff984 */ /* 0x000fe20000000800 */
[----:B------:R-:W-:Y:S01]  /*41e0*/  @!PT LDS RZ, [RZ] ;  /* 0x00000000fffff984 */ /* 0x000fe20000000800 */
[----:B------:R-:W-:Y:S01]  /*41f0*/  @!PT LDS RZ, [RZ] ;  /* 0x00000000fffff984 */ /* 0x000fe20000000800 */
[----:B------:R2:W-:Y:S06]  /*4200*/  MEMBAR.ALL.CTA ;  /* 0x0000000000007992 */ /* 0x0005ec0000008000 */
[----:B--2---:R-:W2:Y:S01]  /*4210*/  FENCE.VIEW.ASYNC.S ;  /* 0x00000000000073c6 */ /* 0x004ea20000000000 */
[----:B------:R-:W-:Y:S05]  /*4220*/  WARPSYNC.ALL ;  /* 0x0000000000007948 */ /* 0x000fea0003800000 */
[----:B------:R-:W-:Y:S01]  /*4230*/  BSSY B0, `(.L_x_3669) ;  /* 0x0000009000007945 */ /* 0x000fe20003800000 */
[----:B-1----:R-:W-:Y:S01]  /*4240*/  LOP3.LUT R4, R4, 0x7f, RZ, 0xc0, !PT ;  /* 0x0000007f04047812 */ /* 0x002fe200078ec0ff */
[----:B--2---:R1:W-:Y:S03]  /*4250*/  BAR.SYNC.DEFER_BLOCKING R55, 0x80 ;  /* 0x000200370000751d */ /* 0x0043e60000010000 */
[----:B------:R-:W-:-:S13]  /*4260*/  ISETP.NE.AND P5, PT, R4, RZ, PT ;  /* 0x000000ff0400720c */ /* 0x000fda0003fa5270 */
[----:B------:R-:W-:-:S05]  /*4270*/  @!P5 VIADD R4, R73, 0x28ca0 ;  /* 0x00028ca04904d836 */ /* 0x000fca0000000000 */
[----:B------:R-:W-:-:S04]  /*4280*/  @!P5 PRMT R4, RZ, 0x654, R4 ;  /* 0x00000654ff04d816 */ /* 0x000fc80000000004 */
[----:B------:R1:W-:Y:S01]  /*4290*/  @!P5 SYNCS.ARRIVE.TRANS64.RED.A1T0 RZ, [R4+URZ], RZ ;  /* 0x000000ff04ffd9a7 */ /* 0x0003e2000810043f */
[----:B------:R-:W-:Y:S05]  /*42a0*/  @!P0 BRA `(.L_x_3670) ;  /* 0x0000000000048947 */ /* 0x000fea0003800000 */
[----:B------:R-:W-:Y:S01]  /*42b0*/  BPT.TRAP 0x1 ;  /* 0x000000040000795c */ /* 0x000fe20000300000 */
.L_x_3670:
[----:B------:R-:W-:Y:S05]  /*42c0*/  BSYNC B0 ;  /* 0x0000000000007941 */ /* 0x000fea0003800000 */
.L_x_3669:
[----:B------:R-:W2:Y:S01]  /*42d0*/  SYNCS.PHASECHK.TRANS64.TRYWAIT P0, [R73+URZ+0x28cb0], R74 ;  /* 0x028cb04a490075a7 */ /* 0x000ea2000800017f */
[----:B------:R-:W-:Y:S04]  /*42e0*/  BSSY B0, `(.L_x_3671) ;  /* 0x0000002000007945 */ /* 0x000fe80003800000 */
[----:B--2---:R-:W-:Y:S05]  /*42f0*/  @!P0 BRA `(.L_x_3672) ;  /* 0x0000017000788947 */ /* 0x004fea0003800000 */
.L_x_3951:
[----:B------:R-:W-:Y:S05]  /*4300*/  BSYNC B0 ;  /* 0x0000000000007941 */ /* 0x000fea0003800000 */
.L_x_3671:
[----:B------:R-:W-:Y:S04]  /*4310*/  BSSY B0, `(.L_x_3673) ;  /* 0x0000052000007945 */ /* 0x000fe80003800000 */
[----:B------:R-:W-:Y:S05]  /*4320*/  @P1 BRA `(.L_x_3674) ;  /* 0x0000000400401947 */ /* 0x000fea0003800000 */
[----:B------:R-:W-:Y:S01]  /*4330*/  IMAD.WIDE R6, R40, 0x40, R38 ;  /* 0x0000004028067825 */ /* 0x000fe200078e0226 */
[----:B------:R-:W-:-:S03]  /*4340*/  ULDC.64 UR4, c[0x0][0x328] ;  /* 0x0000ca0000047ab9 */ /* 0x000fc60000000a00 */
[----:B------:R-:W-:Y:S02]  /*4350*/  IMAD R7, R7, UR4, RZ ;  /* 0x0000000407077c24 */ /* 0x000fe4000f8e02ff */
[----:B-1----:R-:W-:Y:S02]  /*4360*/  IMAD.MOV.U32 R4, RZ, RZ, R28 ;  /* 0x000000ffff047224 */ /* 0x002fe400078e001c */
[----:B------:R-:W-:Y:S02]  /*4370*/  IMAD.MOV.U32 R5, RZ, RZ, R71 ;  /* 0x000000ffff057224 */ /* 0x000fe400078e0047 */
[C---:B------:R-:W-:Y:S02]  /*4380*/  IMAD R7, R6.reuse, UR5, R7 ;  /* 0x0000000506077c24 */ /* 0x040fe4000f8e0207 */
[----:B------:R-:W-:Y:S01]  /*4390*/  IMAD.WIDE.U32 R4, R6, UR4, R4 ;  /* 0x0000000406047c25 */ /* 0x000fe2000f8e0004 */
[----:B------:R-:W-:-:S03]  /*43a0*/  ULDC.64 UR4, c[0x0][0x318] ;  /* 0x0000c60000047ab9 */ /* 0x000fc60000000a00 */
[----:B------:R-:W-:Y:S01]  /*43b0*/  IMAD.IADD R5, R5, 0x1, R7 ;  /* 0x0000000105057824 */ /* 0x000fe200078e0207 */
[----:B------:R-:W-:Y:S01]  /*43c0*/  LEA R8, P0, R4, UR4, 0x1 ;  /* 0x0000000404087c11 */ /* 0x000fe2000f8008ff */
[----:B------:R-:W-:Y:S01]  /*43d0*/  ULDC UR4, c[0x0][0x320] ;  /* 0x0000c80000047ab9 */ /* 0x000fe20000000800 */
[----:B------:R-:W-:Y:S02]  /*43e0*/  VIADD R10, R16, 0x40 ;  /* 0x00000040100a7836 */ /* 0x000fe40000000000 */
[----:B------:R-:W-:Y:S01]  /*43f0*/  LEA.HI.X R9, R4, UR5, R5, 0x1, P0 ;  /* 0x0000000504097c11 */ /* 0x000fe200080f0c05 */
[----:B------:R-:W-:Y:S01]  /*4400*/  IMAD R5, R19, 0x8000, R57 ;  /* 0x0000800013057824 */ /* 0x000fe200078e0239 */
[----:B------:R-:W-:-:S03]  /*4410*/  LOP3.LUT P0, RZ, R189, 0x4, RZ, 0xc0, !PT ;  /* 0x00000004bdff7812 */ /* 0x000fc6000780c0ff */
[C---:B------:R-:W-:Y:S02]  /*4420*/  VIADD R11, R5.reuse, 0x20 ;  /* 0x00000020050b7836 */ /* 0x040fe40000000000 */
[----:B---3--:R-:W-:-:S08]  /*4430*/  IMAD R12, R5, 0x2, R2 ;  /* 0x00000002050c7824 */ /* 0x008fd000078e0202 */
[----:B------:R-:W-:Y:S01]  /*4440*/  @P0 VIADD R11, R5, 0xffffffe0 ;  /* 0xffffffe0050b0836 */ /* 0x000fe20000000000 */
[----:B------:R-:W-:-:S03]  /*4450*/  ISETP.GE.AND P0, PT, R16, UR4, PT ;  /* 0x0000000410007c0c */ /* 0x000fc6000bf06270 */
[----:B------:R-:W-:-:S10]  /*4460*/  IMAD R11, R11, 0x2, R2 ;  /* 0x000000020b0b7824 */ /* 0x000fd400078e0202 */
[----:B------:R-:W1:Y:S04]  /*4470*/  @!P0 LDS.128 R4, [R12+0x400] ;  /* 0x000400000c048984 */ /* 0x000e680000000c00 */
[----:B-1----:R-:W-:Y:S01]  /*4480*/  @!P0 STG.E.128 desc[UR40][R8.64], R4 ;  /* 0x0000000408008986 */ /* 0x002fe2000c101d28 */
[----:B------:R-:W-:Y:S01]  /*4490*/  ISETP.GE.AND P0, PT, R10, UR4, PT ;  /* 0x000000040a007c0c */ /* 0x000fe2000bf06270 */
[----:B------:R-:W-:-:S12]  /*44a0*/  VIADD R10, R16, 0x80 ;  /* 0x00000080100a7836 */ /* 0x000fd80000000000 */
        /* <DEDUP_REMOVED lines=26> */
[----:B------:R-:W-:-:S13]  /*4650*/  ISETP.GE.AND P0, PT, R53, UR4, PT ;  /* 0x0000000435007c0c */ /* 0x000fda000bf06270 */
        /* <DEDUP_REMOVED lines=28> */
[----:B-1----:R1:W-:Y:S02]  /*4820*/  @!P0 STG.E.128 desc[UR40][R8.64+0x3c0], R4 ;  /* 0x0003c00408008986 */ /* 0x0023e4000c101d28 */
.L_x_3674:
[----:B------:R-:W-:Y:S05]  /*4830*/  BSYNC B0 ;  /* 0x0000000000007941 */ /* 0x000fea0003800000 */
.L_x_3673:
[----:B------:R-:W-:Y:S01]  /*4840*/  @!PT LDS RZ, [RZ] ;  /* 0x00000000fffff984 */ /* 0x000fe20000000800 */
[----:B------:R-:W-:Y:S01]  /*4850*/  @!PT LDS RZ, [RZ] ;  /* 0x00000000fffff984 */ /* 0x000fe20000000800 */
[----:B------:R-:W-:Y:S01]  /*4860*/  @!PT LDS RZ, [RZ] ;  /* 0x00000000fffff984 */ /* 0x000fe20000000800 */
[----:B------:R-:W-:Y:S01]  /*4870*/  @!PT LDS RZ, [RZ] ;  /* 0x00000000fffff984 */ /* 0x000fe20000000800 */
[----:B------:R5:W-:Y:S06]  /*4880*/  MEMBAR.ALL.CTA ;  /* 0x0000000000007992 */ /* 0x000bec0000008000 */
[----:B-----5:R-:W5:Y:S01]  /*4890*/  FENCE.VIEW.ASYNC.S ;  /* 0x00000000000073c6 */ /* 0x020f620000000000 */
[----:B------:R-:W-:Y:S01]  /*48a0*/  VIADD R19, R19, 0x1 ;  /* 0x0000000113137836 */ /* 0x000fe20000000000 */
[----:B-----5:R1:W-:Y:S01]  /*48b0*/  BAR.SYNC.DEFER_BLOCKING R55, 0x80 ;  /* 0x000200370000751d */ /* 0x0203e20000010000 */
[----:B0-2---:R-:W-:-:S03]  /*48c0*/  @!P5 VIADD R73, R73, 0x28cc0 ;  /* 0x00028cc04949d836 */ /* 0x005fc60000000000 */
[C---:B------:R-:W-:Y:S02]  /*48d0*/  ISETP.NE.AND P1, PT, R19.reuse, 0x2, PT ;  /* 0x000000021300780c */ /* 0x040fe40003f25270 */
[----:B------:R-:W-:Y:S02]  /*48e0*/  PLOP3.LUT P0, PT, PT, PT, PT, 0x8, 0x0 ;  /* 0x000000000000781c */ /* 0x000fe40003f0e170 */
[----:B------:R-:W-:Y:S02]  /*48f0*/  @!P5 PRMT R73, RZ, 0x654, R73 ;  /* 0x00000654ff49d816 */ /* 0x000fe40000000049 */
[----:B-1----:R-:W-:Y:S02]  /*4900*/  SEL R4, RZ, 0x1, P1 ;  /* 0x00000001ff047807 */ /* 0x002fe40000800000 */
[----:B------:R-:W-:Y:S02]  /*4910*/  SEL R19, R19, RZ, P1 ;  /* 0x000000ff13137207 */ /* 0x000fe40000800000 */
[----:B------:R-:W-:Y:S01]  /*4920*/  LOP3.LUT R185, R185, R4, RZ, 0x3c, !PT ;  /* 0x00000004b9b97212 */ /* 0x000fe200078e3cff */
[----:B------:R0:W-:Y:S01]  /*4930*/  @!P5 SYNCS.ARRIVE.TRANS64.RED.A1T0 RZ, [R73+URZ], RZ ;  /* 0x000000ff49ffd9a7 */ /* 0x0001e2000810043f */
[----:B------:R-:W-:Y:S05]  /*4940*/  @P2 BRA `(.L_x_3675) ;  /* 0xffffffdc00ac2947 */ /* 0x000fea000383ffff */
.L_x_3641:
[----:B------:R-:W2:Y:S01]  /*4950*/  LDL R4, [R1+0x70] ;  /* 0x0000700001047983 */ /* 0x000ea20000100800 */
[----:B------:R-:W-:Y:S01]  /*4960*/  BSSY B0, `(.L_x_3676) ;  /* 0x0000006000007945 */ /* 0x000fe20003800000 */
[----:B------:R-:W-:Y:S02]  /*4970*/  ISETP.NE.AND P2, PT, R201, RZ, PT ;  /* 0x000000ffc900720c */ /* 0x000fe40003f45270 */
[----:B--2---:R-:W-:Y:S01]  /*4980*/  ISETP.NE.AND P1, PT, R4, 0x1, PT ;  /* 0x000000010400780c */ /* 0x004fe20003f25270 */
[----:B------:R-:W-:-:S12]  /*4990*/  @P0 BRA `(.L_x_3677) ;  /* 0x0000000000080947 */ /* 0x000fd80003800000 */
[----:B------:R-:W1:Y:S02]  /*49a0*/  FENCE.VIEW.ASYNC.G ;  /* 0x00000000000073c6 */ /* 0x000e640000000100 */
[----:B-1----:R-:W-:Y:S06]  /*49b0*/  BAR.ARV 0xc, 0x180 ;  /* 0x0306000000007b1d */ /* 0x002fec0000002000 */
.L_x_3677:
[----:B------:R-:W-:Y:S05]  /*49c0*/  BSYNC B0 ;  /* 0x0000000000007941 */ /* 0x000fea0003800000 */
.L_x_3676:
[----:B------:R-:W-:Y:S01]  /*49d0*/  ULDC UR4, c[0x0][0x9f0] ;  /* 0x00027c0000047ab9 */ /* 0x000fe20000000800 */
[----:B------:R-:W-:Y:S01]  /*49e0*/  BSSY B7, `(.L_x_3678) ;  /* 0x0000900000077945 */ /* 0x000fe20003800000 */
[----:B------:R-:W-:-:S03]  /*49f0*/  SEL R9, R201, UR4, P2 ;  /* 0x00000004c9097c07 */ /* 0x000fc60009000000 */
[----:B------:R-:W-:Y:S05]  /*4a00*/  @!P1 BRA `(.L_x_3679) ;  /* 0x00000020005c9947 */ /* 0x000fea0003800000 */
[----:B------:R-:W2:Y:S01]  /*4a10*/  LDL R0, [R1+0x28] ;  /* 0x0000280001007983 */ /* 0x000ea20000100800 */
[----:B------:R-:W-:Y:S01]  /*4a20*/  BSSY B0, `(.L_x_3680) ;  /* 0x000001e000007945 */ /* 0x000fe20003800000 */
[----:B------:R-:W-:Y:S01]  /*4a30*/  IMAD.MOV.U32 R3, RZ, RZ, RZ ;  /* 0x000000ffff037224 */ /* 0x000fe200078e00ff */
[----:B--2---:R-:W-:-:S13]  /*4a40*/  LOP3.LUT P0, RZ, R0, 0x4, RZ, 0xc0, !PT ;  /* 0x0000000400ff7812 */ /* 0x004fda000780c0ff */
[----:B------:R-:W-:Y:S05]  /*4a50*/  @!P0 BRA `(.L_x_3681) ;  /* 0x0000000000688947 */ /* 0x000fea0003800000 */
        /* <DEDUP_REMOVED lines=10> */
[----:B------:R1:W2:Y:S02]  /*4b00*/  F2I.FTZ.U32.TRUNC.NTZ R5, R4 ;  /* 0x0000000400057305 */ /* 0x0002a4000021f000 */
[----:B-1----:R-:W-:Y:S02]  /*4b10*/  IMAD.MOV.U32 R4, RZ, RZ, RZ ;  /* 0x000000ffff047224 */ /* 0x002fe400078e00ff */
[----:B--2---:R-:W-:-:S04]  /*4b20*/  IMAD.MOV R7, RZ, RZ, -R5 ;  /* 0x000000ffff077224 */ /* 0x004fc800078e0a05 */
        /* <DEDUP_REMOVED lines=13> */
.L_x_3681:
[----:B------:R-:W-:Y:S05]  /*4c00*/  BSYNC B0 ;  /* 0x0000000000007941 */ /* 0x000fea0003800000 */
.L_x_3680:
[-C--:B------:R-:W-:Y:S01]  /*4c10*/  IMAD R0, R211, R3.reuse, RZ ;  /* 0x00000003d3007224 */ /* 0x080fe200078e02ff */
[----:B------:R-:W-:Y:S01]  /*4c20*/  PLOP3.LUT P0, PT, PT, PT, PT, 0x80, 0x0 ;  /* 0x000000000000781c */ /* 0x000fe20003f0f070 */
[----:B------:R-:W-:Y:S01]  /*4c30*/  IMAD.MOV.U32 R20, RZ, RZ, RZ ;  /* 0x000000ffff147224 */ /* 0x000fe200078e00ff */
[----:B------:R-:W-:Y:S02]  /*4c40*/  CS2R R150, SRZ ;  /* 0x0000000000967805 */ /* 0x000fe4000001ff00 */
[----:B------:R-:W-:Y:S02]  /*4c50*/  CS2R R148, SRZ ;  /* 0x0000000000947805 */ /* 0x000fe4000001ff00 */
[----:B------:R-:W-:Y:S01]  /*4c60*/  VIADDMNMX R4, R0, R3, R168, PT ;  /* 0x0000000300047246 */ /* 0x000fe200038001a8 */
[----:B------:R-:W-:Y:S01]  /*4c70*/  IMAD.MOV.U32 R3, RZ, RZ, RZ ;  /* 0x000000ffff037224 */ /* 0x000fe200078e00ff */
        /* <DEDUP_REMOVED lines=38> */
[----:B0-----:R-:W-:Y:S02]  /*4ee0*/  CS2R R72, SRZ ;  /* 0x0000000000487805 */ /* 0x001fe4000001ff00 */
[----:B------:R-:W-:Y:S02]  /*4ef0*/  CS2R R70, SRZ ;  /* 0x0000000000467805 */ /* 0x000fe4000001ff00 */
[----:B---3--:R-:W-:Y:S02]  /*4f00*/  CS2R R68, SRZ ;  /* 0x0000000000447805 */ /* 0x008fe4000001ff00 */
[----:B------:R-:W-:Y:S02]  /*4f10*/  CS2R R66, SRZ ;  /* 0x0000000000427805 */ /* 0x000fe4000001ff00 */
[----:B----4-:R-:W-:Y:S02]  /*4f20*/  CS2R R64, SRZ ;  /* 0x0000000000407805 */ /* 0x010fe4000001ff00 */
        /* <DEDUP_REMOVED lines=21> */
[----:B------:R-:W2:Y:S01]  /*5080*/  LDL R5, [R1+0x30] ;  /* 0x0000300001057983 */ /* 0x000ea20000100800 */
[----:B------:R-:W-:-:S03]  /*5090*/  ISETP.NE.AND P0, PT, R184, 0x3, PT ;  /* 0x00000003b800780c */ /* 0x000fc60003f05270 */
[----:B--2---:R-:W0:Y:S02]  /*50a0*/  SHFL.IDX PT, R3, R5, RZ, 0x1f ;  /* 0x00001fff05037589 */ /* 0x004e2400000e0000 */
[----:B0-----:R-:W-:-:S04]  /*50b0*/  LEA.HI R5, R3, R3, RZ, 0x1 ;  /* 0x0000000303057211 */ /* 0x001fc800078f08ff */
[----:B------:R-:W-:-:S05]  /*50c0*/  LOP3.LUT R6, R5, 0x1fffe, RZ, 0xc0, !PT ;  /* 0x0001fffe05067812 */ /* 0x000fca00078ec0ff */
[----:B------:R-:W-:-:S04]  /*50d0*/  IMAD.IADD R3, R3, 0x1, -R6 ;  /* 0x0000000103037824 */ /* 0x000fc800078e0a06 */
[----:B------:R-:W-:-:S04]  /*50e0*/  IMAD R3, R3, 0x8000, R2 ;  /* 0x0000800003037824 */ /* 0x000fc800078e0202 */
[----:B------:R-:W-:-:S05]  /*50f0*/  VIADD R3, R3, 0x400 ;  /* 0x0000040003037836 */ /* 0x000fca0000000000 */
[----:B------:R-:W-:-:S04]  /*5100*/  SHF.R.U32.HI R3, RZ, 0x4, R3 ;  /* 0x00000004ff037819 */ /* 0x000fc80000011603 */
[----:B------:R-:W-:-:S04]  /*5110*/  LOP3.LUT R3, R3, 0x3fff, RZ, 0xc0, !PT ;  /* 0x00003fff03037812 */ /* 0x000fc800078ec0ff */
[----:B------:R-:W-:Y:S01]  /*5120*/  LOP3.LUT R3, R3, 0x2000000, RZ, 0xfc, !PT ;  /* 0x0200000003037812 */ /* 0x000fe200078efcff */
[----:B------:R-:W-:Y:S06]  /*5130*/  @!P0 BRA `(.L_x_3683) ;  /* 0x0000000000048947 */ /* 0x000fec0003800000 */
[----:B------:R-:W-:Y:S01]  /*5140*/  BPT.TRAP 0x1 ;  /* 0x000000040000795c */ /* 0x000fe20000300000 */
.L_x_3683:
[----:B------:R-:W-:Y:S01]  /*5150*/  IMAD R5, R18, 0x8, R2 ;  /* 0x0000000812057824 */ /* 0x000fe200078e0202 */
[----:B------:R-:W-:Y:S01]  /*5160*/  SHF.L.U32 R8, R22, 0x1f, RZ ;  /* 0x0000001f16087819 */ /* 0x000fe200000006ff */
[----:B------:R-:W-:Y:S01]  /*5170*/  VIADD R6, R2, 0x26800 ;  /* 0x0002680002067836 */ /* 0x000fe20000000000 */
[----:B------:R-:W-:Y:S02]  /*5180*/  BSSY B0, `(.L_x_3684) ;  /* 0x0000008000007945 */ /* 0x000fe40003800000 */
[----:B------:R-:W0:Y:S02]  /*5190*/  SYNCS.PHASECHK.TRANS64.TRYWAIT P0, [R5+URZ+0x28c50], R8 ;  /* 0x028c5008050075a7 */ /* 0x000e24000800017f */
[----:B------:R-:W-:Y:S01]  /*51a0*/  SHF.R.U32.HI R7, RZ, 0x4, R6 ;  /* 0x00000004ff077819 */ /* 0x000fe20000011606 */
[----:B------:R-:W-:-:S03]  /*51b0*/  IMAD R6, R18, 0x1000, R3 ;  /* 0x0000100012067824 */ /* 0x000fc600078e0203 */
[----:B------:R-:W-:-:S04]  /*51c0*/  LOP3.LUT R7, R7, 0x3fff, RZ, 0xc0, !PT ;  /* 0x00003fff07077812 */ /* 0x000fc800078ec0ff */
[----:B------:R-:W-:Y:S01]  /*51d0*/  LOP3.LUT R12, R7, 0x10000, RZ, 0xfc, !PT ;  /* 0x00010000070c7812 */ /* 0x000fe200078efcff */
[----:B------:R-:W-:Y:S01]  /*51e0*/  IMAD.MOV.U32 R7, RZ, RZ, 0x40000040 ;  /* 0x40000040ff077424 */ /* 0x000fe200078e00ff */
[----:B0-----:R-:W-:Y:S06]  /*51f0*/  @!P0 BRA `(.L_x_3685) ;  /* 0x0000016000cc8947 */ /* 0x001fec0003800000 */
.L_x_3952:
[----:B------:R-:W-:Y:S05]  /*5200*/  BSYNC B0 ;  /* 0x0000000000007941 */ /* 0x000fea0003800000 */
.L_x_3684:
[----:B------:R-:W-:Y:S01]  /*5210*/  BAR.SYNC.DEFER_BLOCKING 0xe, 0x100 ;  /* 0x0384000000007b1d */ /* 0x000fe20000010000 */
[----:B------:R-:W-:Y:S01]  /*5220*/  IMAD.MOV.U32 R13, RZ, RZ, 0x40000040 ;  /* 0x40000040ff0d7424 */ /* 0x000fe200078e00ff */
[C---:B------:R-:W-:Y:S01]  /*5230*/  R2UR UR6, R6.reuse ;  /* 0x00000000060672ca */ /* 0x040fe200000e0000 */
[----:B------:R-:W-:Y:S01]  /*5240*/  VIADD R10, R6, 0x100 ;  /* 0x00000100060a7836 */ /* 0x000fe20000000000 */
[----:B------:R-:W-:Y:S01]  /*5250*/  R2UR UR7, R7 ;  /* 0x00000000070772ca */ /* 0x000fe200000e0000 */
[----:B------:R-:W-:Y:S01]  /*5260*/  IMAD.MOV.U32 R11, RZ, RZ, 0x40000040 ;  /* 0x40000040ff0b7424 */ /* 0x000fe200078e00ff */
[----:B------:R-:W-:Y:S01]  /*5270*/  R2UR UR4, R12 ;  /* 0x000000000c0472ca */ /* 0x000fe200000e0000 */
[----:B0-----:R-:W-:Y:S01]  /*5280*/  VIADD R8, R6, 0x80 ;  /* 0x0000008006087836 */ /* 0x001fe20000000000 */
[----:B------:R-:W-:Y:S01]  /*5290*/  R2UR UR5, R13 ;  /* 0x000000000d0572ca */ /* 0x000fe200000e0000 */
[----:B------:R-:W-:Y:S01]  /*52a0*/  IMAD.MOV.U32 R9, RZ, RZ, 0x40000040 ;  /* 0x40000040ff097424 */ /* 0x000fe200078e00ff */
[----:B------:R-:W-:Y:S01]  /*52b0*/  R2UR UR14, R10 ;  /* 0x000000000a0e72ca */ /* 0x000fe200000e0000 */
[----:B------:R-:W-:Y:S01]  /*52c0*/  VIADD R10, R12, 0x2 ;  /* 0x000000020c0a7836 */ /* 0x000fe20000000000 */
        /* <DEDUP_REMOVED lines=11> */
[----:B------:R-:W0:Y:S01]  /*5380*/  S2R R14, SR_TID.X ;  /* 0x00000000000e7919 */ /* 0x000e220000002100 */
[----:B------:R-:W-:Y:S01]  /*5390*/  WARPGROUP.ARRIVE ;  /* 0x00000000000079c5 */ /* 0x000fe20000000000 */
[----:B------:R-:W-:Y:S01]  /*53a0*/  R2UR UR13, R9 ;  /* 0x00000000090d72ca */ /* 0x000fe200000e0000 */
[----:B------:R-:W-:Y:S01]  /*53b0*/  VIADD R4, R4, 0xfffffffe ;  /* 0xfffffffe04047836 */ /* 0x000fe20000000000 */
[----:B------:R-:W-:Y:S03]  /*53c0*/  BSSY B0, `(.L_x_3686) ;  /* 0x00000ec000007945 */ /* 0x000fe60003800000 */
[----:B------:R-:W-:Y:S01]  /*53d0*/  HGMMA.64x256x16.F32.BF16 R24, gdesc[UR4].tnspB, RZ, !UPT, gsb0 ;  /* 0x43e00000041879f0 */ /* 0x000fe2000c0018ff */
[----:B------:R-:W-:Y:S01]  /*53e0*/  R2UR UR6, R6 ;  /* 0x00000000060672ca */ /* 0x000fe200000e0000 */
[----:B------:R-:W-:Y:S01]  /*53f0*/  VIADD R6, R12, 0x6 ;  /* 0x000000060c067836 */ /* 0x000fe20000000000 */
[----:B------:R-:W-:Y:S01]  /*5400*/  R2UR UR7, R7 ;  /* 0x00000000070772ca */ /* 0x000fe200000e0000 */
[----:B------:R-:W-:-:S03]  /*5410*/  IMAD.MOV.U32 R7, RZ, RZ, 0x40000040 ;  /* 0x40000040ff077424 */ /* 0x000fc600078e00ff */
[----:B------:R-:W-:Y:S02]  /*5420*/  R2UR UR4, R6 ;  /* 0x00000000060472ca */ /* 0x000fe400000e0000 */
[----:B------:R-:W-:Y:S02]  /*5430*/  R2UR UR5, R7 ;  /* 0x00000000070572ca */ /* 0x000fe400000e0000 */
        /* <DEDUP_REMOVED lines=18> */
[----:B------:R-:W-:-:S13]  /*5560*/  ISETP.GE.AND P0, PT, R4, R0, PT ;  /* 0x000000000400720c */ /* 0x000fda0003f06270 */
[----:B0-----:R-:W-:Y:S05]  /*5570*/  @!P0 BRA `(.L_x_3687) ;  /* 0x0000000c00408947 */ /* 0x001fea0003800000 */
[----:B------:R-:W-:-:S07]  /*5580*/  IMAD.MOV.U32 R14, RZ, RZ, R4 ;  /* 0x000000ffff0e7224 */ /* 0x000fce00078e0004 */
.L_x_3693:
[----:B------:R-:W-:Y:S01]  /*5590*/  BAR.SYNC.DEFER_BLOCKING 0xe, 0x100 ;  /* 0x0384000000007b1d */ /* 0x000fe20000010000 */
[----:B0-----:R-:W-:Y:S01]  /*55a0*/  IMAD R4, R18, 0x40, R191 ;  /* 0x0000004012047824 */ /* 0x001fe200078e02bf */
[----:B------:R-:W-:Y:S01]  /*55b0*/  ISETP.NE.AND P2, PT, R184, 0x3, PT ;  /* 0x00000003b800780c */ /* 0x000fe20003f45270 */
[----:B------:R-:W-:Y:S02]  /*55c0*/  VIADD R15, R18, 0x1 ;  /* 0x00000001120f7836 */ /* 0x000fe40000000000 */
[----:B------:R-:W-:-:S03]  /*55d0*/  IMAD R4, R4, 0x4, R2 ;  /* 0x0000000404047824 */ /* 0x000fc600078e0202 */
[----:B------:R-:W-:-:S04]  /*55e0*/  ISETP.NE.AND P0, PT, R15, 0x2, PT ;  /* 0x000000020f00780c */ /* 0x000fc80003f05270 */
[----:B------:R-:W-:-:S05]  /*55f0*/  SEL R15, R15, RZ, P0 ;  /* 0x000000ff0f0f7207 */ /* 0x000fca0000000000 */
[----:B------:R-:W-:Y:S01]  /*5600*/  IMAD.MOV.U32 R18, RZ, RZ, R15 ;  /* 0x000000ffff127224 */ /* 0x000fe200078e000f */
[----:B------:R-:W0:Y:S04]  /*5610*/  LDS R5, [R4+0x28800] ;  /* 0x0288000004057984 */ /* 0x000e280000000800 */
[----:B------:R-:W1:Y:S01]  /*5620*/  LDS R4, [R4+0x28820] ;  /* 0x0288200004047984 */ /* 0x000e620000000800 */
[-C--:B0-----:R-:W-:Y:S01]  /*5630*/  FMUL.FTZ R24, R24, R5.reuse ;  /* 0x0000000518187220 */ /* 0x081fe20000410000 */
        /* <DEDUP_REMOVED lines=67> */
[----:B------:R-:W-:-:S02]  /*5a70*/  IMAD.MOV.U32 R4, RZ, RZ, R14 ;  /* 0x000000ffff047224 */ /* 0x000fc400078e000e */
[-C--:B------:R-:W-:Y:S01]  /*5a80*/  FMUL.FTZ R32, R32, R5.reuse ;  /* 0x0000000520207220 */ /* 0x080fe20000410000 */
[-C--:B------:R-:W-:Y:S01]  /*5a90*/  FMUL.FTZ R33, R33, R5.reuse ;  /* 0x0000000521217220 */ /* 0x080fe20000410000 */
[-C--:B------:R-:W-:Y:S01]  /*5aa0*/  FMUL.FTZ R36, R36, R5.reuse ;  /* 0x0000000524247220 */ /* 0x080fe20000410000 */
[-C--:B------:R-:W-:Y:S01]  /*5ab0*/  FMUL.FTZ R37, R37, R5.reuse ;  /* 0x0000000525257220 */ /* 0x080fe20000410000 */
[----:B------:R-:W-:Y:S01]  /*5ac0*/  ISETP.GT.AND P1, PT, R4, R0, PT ;  /* 0x000000000400720c */ /* 0x000fe20003f24270 */
[-C--:B------:R-:W-:Y:S01]  /*5ad0*/  FMUL.FTZ R40, R40, R5.reuse ;  /* 0x0000000528287220 */ /* 0x080fe20000410000 */
[----:B------:R-:W-:Y:S01]  /*5ae0*/  SEL R4, RZ, 0x1, P0 ;  /* 0x00000001ff047807 */ /* 0x000fe20000000000 */
        /* <DEDUP_REMOVED lines=55> */
[----:B------:R-:W-:Y:S01]  /*5e60*/  LOP3.LUT R22, R22, R4, RZ, 0x3c, !PT ;  /* 0x0000000416167212 */ /* 0x000fe200078e3cff */
[----:B------:R-:W-:Y:S01]  /*5e70*/  VIADD R14, R14, 0xffffffff ;  /* 0xffffffff0e0e7836 */ /* 0x000fe20000000000 */
[----:B------:R-:W-:Y:S06]  /*5e80*/  @!P2 BRA `(.L_x_3688) ;  /* 0x000000000004a947 */ /* 0x000fec0003800000 */
[----:B------:R-:W-:Y:S01]  /*5e90*/  BPT.TRAP 0x1 ;  /* 0x000000040000795c */ /* 0x000fe20000300000 */
.L_x_3688:
[----:B------:R-:W-:Y:S01]  /*5ea0*/  IMAD R4, R18, 0x8, R2 ;  /* 0x0000000812047824 */ /* 0x000fe200078e0202 */
[----:B------:R-:W-:-:S04]  /*5eb0*/  SHF.L.U32 R5, R22, 0x1f, RZ ;  /* 0x0000001f16057819 */ /* 0x000fc800000006ff */
[----:B------:R0:W1:Y:S01]  /*5ec0*/  SYNCS.PHASECHK.TRANS64.TRYWAIT P0, [R4+URZ+0x28c50], R5 ;  /* 0x028c5005040075a7 */ /* 0x000062000800017f */
[----:B------:R-:W-:Y:S05]  /*5ed0*/  @!P2 BRA `(.L_x_3689) ;  /* 0x000000000004a947 */ /* 0x000fea0003800000 */
[----:B------:R-:W-:Y:S01]  /*5ee0*/  BPT.TRAP 0x1 ;  /* 0x000000040000795c */ /* 0x000fe20000300000 */
.L_x_3689:
[----:B------:R-:W-:Y:S04]  /*5ef0*/  BSSY B1, `(.L_x_3690) ;  /* 0x0000004000017945 */ /* 0x000fe80003800000 */
[----:B-1----:R-:W-:Y:S05]  /*5f00*/  @P0 BRA `(.L_x_3691) ;  /* 0x0000000000080947 */ /* 0x002fea0003800000 */
[----:B------:R-:W1:Y:S02]  /*5f10*/  SYNCS.PHASECHK.TRANS64.TRYWAIT P0, [R4+URZ+0x28c50], R5 ;  /* 0x028c5005040075a7 */ /* 0x000e64000800017f */
[----:B-1----:R-:W-:Y:S05]  /*5f20*/  @!P0 BRA `(.L_x_3692) ;  /* 0x0000015400948947 */ /* 0x002fea0003800000 */
.L_x_3691:
[----:B------:R-:W-:Y:S05]  /*5f30*/  BSYNC B1 ;  /* 0x0000000000017941 */ /* 0x000fea0003800000 */
.L_x_3690:
[----:B01----:R-:W-:Y:S01]  /*5f40*/  IMAD.MOV.U32 R5, RZ, RZ, 0x40000040 ;  /* 0x40000040ff057424 */ /* 0x003fe200078e00ff */
[----:B------:R-:W-:Y:S01]  /*5f50*/  WARPGROUP.ARRIVE ;  /* 0x00000000000079c5 */ /* 0x000fe20000000000 */
[----:B------:R-:W-:-:S05]  /*5f60*/  IMAD R4, R18, 0x1000, R3 ;  /* 0x0000100012047824 */ /* 0x000fca00078e0203 */
[----:B------:R-:W0:Y:S01]  /*5f70*/  S2R R20, SR_TID.X ;  /* 0x0000000000147919 */ /* 0x000e220000002100 */
[----:B------:R-:W-:Y:S01]  /*5f80*/  IMAD.MOV.U32 R13, RZ, RZ, 0x40000040 ;  /* 0x40000040ff0d7424 */ /* 0x000fe200078e00ff */
[----:B------:R-:W-:Y:S01]  /*5f90*/  R2UR UR7, R5 ;  /* 0x00000000050772ca */ /* 0x000fe200000e0000 */
[----:B------:R-:W-:Y:S01]  /*5fa0*/  VIADD R5, R2, 0x26800 ;  /* 0x0002680002057836 */ /* 0x000fe20000000000 */
[----:B------:R-:W-:Y:S02]  /*5fb0*/  R2UR UR6, R4 ;  /* 0x00000000040672ca */ /* 0x000fe400000e0000 */
[----:B------:R-:W-:Y:S01]  /*5fc0*/  R2UR UR5, R13 ;  /* 0x000000000d0572ca */ /* 0x000fe200000e0000 */
[----:B------:R-:W-:Y:S01]  /*5fd0*/  IMAD.MOV.U32 R13, RZ, RZ, 0x40000040 ;  /* 0x40000040ff0d7424 */ /* 0x000fe200078e00ff */
[----:B------:R-:W-:-:S04]  /*5fe0*/  SHF.R.U32.HI R5, RZ, 0x4, R5 ;  /* 0x00000004ff057819 */ /* 0x000fc80000011605 */
[----:B------:R-:W-:-:S04]  /*5ff0*/  LOP3.LUT R5, R5, 0x3fff, RZ, 0xc0, !PT ;  /* 0x00003fff05057812 */ /* 0x000fc800078ec0ff */
[----:B------:R-:W-:Y:S01]  /*6000*/  LOP3.LUT R12, R5, 0x10000, RZ, 0xfc, !PT ;  /* 0x00010000050c7812 */ /* 0x000fe200078efcff */
[----:B------:R-:W-:-:S03]  /*6010*/  IMAD.MOV.U32 R5, RZ, RZ, 0x40000040 ;  /* 0x40000040ff057424 */ /* 0x000fc600078e00ff */
[----:B------:R-:W-:Y:S01]  /*6020*/  R2UR UR4, R12 ;  /* 0x000000000c0472ca */ /* 0x000fe200000e0000 */
[----:B------:R-:W-:Y:S01]  /*6030*/  VIADD R12, R4, 0x80 ;  /* 0x00000080040c7836 */ /* 0x000fe20000000000 */
[----:B0-----:R-:W-:-:S11]  /*6040*/  LOP3.LUT R20, R20, 0x7f, RZ, 0xc0, !PT ;  /* 0x0000007f14147812 */ /* 0x001fd600078ec0ff */
[----:B------:R-:W-:Y:S01]  /*6050*/  HGMMA.64x256x16.F32.BF16 R24, gdesc[UR4].tnspB, R24, gsb0 ;  /* 0x43e00000041879f0 */ /* 0x000fe20008001818 */
[----:B------:R-:W-:Y:S01]  /*6060*/  R2UR UR6, R12 ;  /* 0x000000000c0672ca */ /* 0x000fe200000e0000 */
[----:B------:R-:W-:Y:S01]  /*6070*/  VIADD R12, R4, 0x100 ;  /* 0x00000100040c7836 */ /* 0x000fe20000000000 */
[----:B------:R-:W-:Y:S01]  /*6080*/  R2UR UR7, R13 ;  /* 0x000000000d0772ca */ /* 0x000fe200000e0000 */
[----:B------:R-:W-:Y:S01]  /*6090*/  IMAD.MOV.U32 R13, RZ, RZ, 0x40000040 ;  /* 0x40000040ff0d7424 */ /* 0x000fe200078e00ff */
[----:B------:R-:W-:Y:S01]  /*60a0*/  R2UR UR4, R10 ;  /* 0x000000000a0472ca */ /* 0x000fe200000e0000 */
[----:B------:R-:W-:Y:S01]  /*60b0*/  VIADD R4, R4, 0x180 ;  /* 0x0000018004047836 */ /* 0x000fe20000000000 */
[----:B------:R-:W-:Y:S02]  /*60c0*/  R2UR UR5, R11 ;  /* 0x000000000b0572ca */ /* 0x000fe400000e0000 */
[----:B------:R-:W-:Y:S01]  /*60d0*/  ISETP.NE.AND P0, PT, R20, RZ, PT ;  /* 0x000000ff1400720c */ /* 0x000fe20003f05270 */
[----:B------:R-:W-:-:S02]  /*60e0*/  WARPGROUP.DEPBAR.LE gsb0, 0x0 ;  /* 0x00008000000079c5 */ /* 0x000fc40000010000 */
[----:B------:R-:W-:-:S15]  /*60f0*/  WARPGROUP.ARRIVE ;  /* 0x00000000000079c5 */ /* 0x000fde0000000000 */
[----:B------:R-:W-:-:S01]  /*6100*/  NOP ;  /* 0x0000000000007918 */ /* 0x000fc20000000000 */
[----:B------:R-:W-:Y:S01]  /*6110*/  HGMMA.64x256x16.F32.BF16 R24, gdesc[UR4].tnspB, R24, gsb0 ;  /* 0x43e00000041879f0 */ /* 0x000fe20008001818 */
[----:B------:R-:W-:Y:S02]  /*6120*/  R2UR UR6, R12 ;  /* 0x000000000c0672ca */ /* 0x000fe400000e0000 */
[----:B------:R-:W-:Y:S02]  /*6130*/  R2UR UR7, R13 ;  /* 0x000000000d0772ca */ /* 0x000fe400000e0000 */
[----:B------:R-:W-:Y:S02]  /*6140*/  R2UR UR4, R8 ;  /* 0x00000000080472ca */ /* 0x000fe400000e0000 */
[----:B------:R-:W-:Y:S01]  /*6150*/  R2UR UR5, R9 ;  /* 0x00000000090572ca */ /* 0x000fe200000e0000 */
[----:B------:R-:W-:Y:S02]  /*6160*/  WARPGROUP.DEPBAR.LE gsb0, 0x0 ;  /* 0x00008000000079c5 */ /* 0x000fe40000010000 */
[----:B------:R-:W-:-:S15]  /*6170*/  WARPGROUP.ARRIVE ;  /* 0x00000000000079c5 */ /* 0x000fde0000000000 */
[----:B------:R-:W-:-:S03]  /*6180*/  NOP ;  /* 0x0000000000007918 */ /* 0x000fc60000000000 */
[----:B------:R-:W-:Y:S01]  /*6190*/  HGMMA.64x256x16.F32.BF16 R24, gdesc[UR4].tnspB, R24, gsb0 ;  /* 0x43e00000041879f0 */ /* 0x000fe20008001818 */
[----:B------:R-:W-:Y:S01]  /*61a0*/  R2UR UR6, R4 ;  /* 0x00000000040672ca */ /* 0x000fe200000e0000 */
[----:B------:R-:W-:Y:S01]  /*61b0*/  @!P0 IMAD R4, R15, 0x8, R2 ;  /* 0x000000080f048824 */ /* 0x000fe200078e0202 */
[----:B------:R-:W-:Y:S02]  /*61c0*/  R2UR UR7, R5 ;  /* 0x00000000050772ca */ /* 0x000fe400000e0000 */
[----:B------:R-:W-:Y:S01]  /*61d0*/  R2UR UR4, R6 ;  /* 0x00000000060472ca */ /* 0x000fe200000e0000 */
[----:B------:R-:W-:Y:S01]  /*61e0*/  @!P0 VIADD R4, R4, 0x28c60 ;  /* 0x00028c6004048836 */ /* 0x000fe20000000000 */
[----:B------:R-:W-:-:S04]  /*61f0*/  R2UR UR5, R7 ;  /* 0x00000000070572ca */ /* 0x000fc800000e0000 */
[----:B------:R-:W-:Y:S01]  /*6200*/  @!P0 PRMT R4, RZ, 0x654, R4 ;  /* 0x00000654ff048816 */ /* 0x000fe20000000004 */
[----:B------:R-:W-:Y:S02]  /*6210*/  WARPGROUP.DEPBAR.LE gsb0, 0x0 ;  /* 0x00008000000079c5 */ /* 0x000fe40000010000 */
[----:B------:R-:W-:-:S14]  /*6220*/  WARPGROUP.ARRIVE ;  /* 0x00000000000079c5 */ /* 0x000fdc0000000000 */
[----:B------:R-:W-:Y:S03]  /*6230*/  HGMMA.64x256x16.F32.BF16 R24, gdesc[UR4].tnspB, R24, gsb0 ;  /* 0x43e00000041879f0 */ /* 0x000fe60008001818 */
[----:B------:R-:W-:Y:S02]  /*6240*/  WARPGROUP.DEPBAR.LE gsb0, 0x0 ;  /* 0x00008000000079c5 */ /* 0x000fe40000010000 */
[----:B------:R-:W-:Y:S06]  /*6250*/  BAR.ARV 0xf, 0x100 ;  /* 0x03c4000000007b1d */ /* 0x000fec0000002000 */
[----:B------:R0:W-:Y:S01]  /*6260*/  @!P0 SYNCS.ARRIVE.TRANS64.RED.A1T0 RZ, [R4+URZ], RZ ;  /* 0x000000ff04ff89a7 */ /* 0x0001e2000810043f */
[----:B------:R-:W-:Y:S05]  /*6270*/  @P1 BRA `(.L_x_3693) ;  /* 0xfffffff000c41947 */ /* 0x000fea000383ffff */
.L_x_3687:
[----:B------:R-:W-:Y:S05]  /*6280*/  BSYNC B0 ;  /* 0x0000000000007941 */ /* 0x000fea0003800000 */
.L_x_3686:
[----:B------:R-:W-:Y:S01]  /*6290*/  BAR.SYNC.DEFER_BLOCKING 0xe, 0x100 ;  /* 0x0384000000007b1d */ /* 0x000fe20000010000 */
[C---:B------:R-:W-:Y:S01]  /*62a0*/  IMAD R0, R18.reuse, 0x40, R191 ;  /* 0x0000004012007824 */ /* 0x040fe200078e02bf */
[----:B------:R-:W-:Y:S01]  /*62b0*/  PLOP3.LUT P0, PT, PT, PT, PT, 0x8, 0x0 ;  /* 0x000000000000781c */ /* 0x000fe20003f0e170 */
[----:B------:R-:W-:Y:S02]  /*62c0*/  VIADD R18, R18, 0x1 ;  /* 0x0000000112127836 */ /* 0x000fe40000000000 */
[----:B------:R-:W-:Y:S02]  /*62d0*/  IMAD R2, R0, 0x4, R2 ;  /* 0x0000000400027824 */ /* 0x000fe400078e0202 */
[----:B------:R-:W-:Y:S01]  /*62e0*/  IMAD.MOV.U32 R20, RZ, RZ, RZ ;  /* 0x000000ffff147224 */ /* 0x000fe200078e00ff */
[----:B------:R-:W-:Y:S01]  /*62f0*/  ISETP.NE.AND P1, PT, R18, 0x2, PT ;  /* 0x000000021200780c */ /* 0x000fe20003f25270 */
[----:B------:R-:W-:-:S03]  /*6300*/  IMAD.MOV.U32 R3, RZ, RZ, RZ ;  /* 0x000000ffff037224 */ /* 0x000fc600078e00ff */
[----:B------:R-:W-:Y:S01]  /*6310*/  SEL R18, R18, RZ, P1 ;  /* 0x000000ff12127207 */ /* 0x000fe20000800000 */
        /* <DEDUP_REMOVED lines=66> */
[----:B------:R-:W-:Y:S01]  /*6740*/  SEL R0, RZ, 0x1, P1 ;  /* 0x00000001ff007807 */ /* 0x000fe20000800000 */
        /* <DEDUP_REMOVED lines=65> */
[----:B------:R-:W-:Y:S06]  /*6b60*/  BAR.ARV 0xf, 0x100 ;  /* 0x03c4000000007b1d */ /* 0x000fec0000002000 */
[----:B------:R-:W-:Y:S05]  /*6b70*/  BRA `(.L_x_3682) ;  /* 0x0000006c00987947 */ /* 0x000fea0003800000 */
.L_x_3679:
        /* <DEDUP_REMOVED lines=8> */
[----:B------:R-:W-:-:S05]  /*6c00*/  IABS R10, R9 ;  /* 0x00000009000a7213 */ /* 0x000fca0000000000 */
[----:B------:R-:W-:Y:S02]  /*6c10*/  IMAD.MOV R10, RZ, RZ, -R10 ;  /* 0x000000ffff0a7224 */ /* 0x000fe400078e0a0a */
[----:B-1----:R-:W1:Y:S02]  /*6c20*/  MUFU.RCP R6, R6 ;  /* 0x0000000600067308 */ /* 0x002e640000001000 */
[----:B-1----:R-:W-:Y:S01]  /*6c30*/  VIADD R4, R6, 0xffffffe ;  /* 0x0ffffffe06047836 */ /* 0x002fe20000000000 */
[----:B------:R-:W-:Y:S02]  /*6c40*/  IABS R6, R0 ;  /* 0x0000000000067213 */ /* 0x000fe40000000000 */
[----:B------:R-:W-:-:S03]  /*6c50*/  LOP3.LUT R0, R0, R9, RZ, 0x3c, !PT ;  /* 0x0000000900007212 */ /* 0x000fc600078e3cff */
[----:B------:R1:W2:Y:S01]  /*6c60*/  F2I.FTZ.U32.TRUNC.NTZ R5, R4 ;  /* 0x0000000400057305 */ /* 0x0002a2000021f000 */
[----:B------:R-:W-:Y:S01]  /*6c70*/  ISETP.GE.AND P2, PT, R0, RZ, PT ;  /* 0x000000ff0000720c */ /* 0x000fe20003f46270 */
[----:B-1----:R-:W-:Y:S02]  /*6c80*/  IMAD.MOV.U32 R4, RZ, RZ, RZ ;  /* 0x000000ffff047224 */ /* 0x002fe400078e00ff */
[----:B--2---:R-:W-:-:S04]  /*6c90*/  IMAD.MOV R8, RZ, RZ, -R5 ;  /* 0x000000ffff087224 */ /* 0x004fc800078e0a05 */
        /* <DEDUP_REMOVED lines=14> */
.L_x_3695:
[----:B------:R-:W-:Y:S05]  /*6d80*/  BSYNC B0 ;  /* 0x0000000000007941 */ /* 0x000fea0003800000 */
.L_x_3694:
        /* <DEDUP_REMOVED lines=72> */
[----:B------:R-:W-:Y:S03]  /*7210*/  BSSY B6, `(.L_x_3696) ;  /* 0x000001c000067945 */ /* 0x000fe60003800000 */
[----:B--2---:R-:W0:Y:S02]  /*7220*/  SHFL.IDX PT, R0, R0, RZ, 0x1f ;  /* 0x00001fff00007589 */ /* 0x004e2400000e0000 */
[----:B0-----:R-:W-:-:S04]  /*7230*/  LEA.HI R3, R0, R0, RZ, 0x1 ;  /* 0x0000000000037211 */ /* 0x001fc800078f08ff */
        /* <DEDUP_REMOVED lines=25> */
.L_x_3697:
[----:B------:R-:W-:Y:S05]  /*73d0*/  BSYNC B6 ;  /* 0x0000000000067941 */ /* 0x000fea0003800000 */
.L_x_3696:
        /* <DEDUP_REMOVED lines=12> */
.L_x_3701:
[----:B-1----:R1:W2:Y:S02]  /*74a0*/  SYNCS.PHASECHK.TRANS64.TRYWAIT P0, [R2+URZ+0x28c00], R3 ;  /* 0x028c0003020075a7 */ /* 0x0022a4000800017f */
[----:B--2---:R-:W-:Y:S05]  /*74b0*/  @!P0 NANOSLEEP.SYNCS 0x989680 ;  /* 0x009896800000895d */ /* 0x004fea0003900000 */
[----:B------:R-:W2:Y:S02]  /*74c0*/  @!P0 SYNCS.PHASECHK.TRANS64 P0, [R2+URZ+0x28c00], R3 ;  /* 0x028c0003020085a7 */ /* 0x000ea4000800007f */
[----:B--2---:R-:W-:Y:S05]  /*74d0*/  @!P0 BRA `(.L_x_3701) ;  /* 0xfffffffc00f08947 */ /* 0x004fea000383ffff */
.L_x_3700:
[----:B------:R-:W-:Y:S05]  /*74e0*/  BSYNC B0 ;  /* 0x0000000000007941 */ /* 0x000fea0003800000 */
.L_x_3699:
[----:B------:R-:W-:Y:S05]  /*74f0*/  BRA `(.L_x_3702) ;  /* 0x0000002000ac7947 */ /* 0x000fea0003800000 */
.L_x_3698:
[----:B-----5:R-:W-:Y:S01]  /*7500*/  SHF.R.S32.HI R0, RZ, 0x1f, R154 ;  /* 0x0000001fff007819 */ /* 0x020fe2000001149a */
[----:B------:R-:W-:Y:S01]  /*7510*/  VIADD R4, R2, 0x20400 ;  /* 0x0002040002047836 */ /* 0x000fe20000000000 */
[----:B------:R-:W-:Y:S01]  /*7520*/  ULDC.64 UR4, c[0x0][0x3f8] ;  /* 0x0000fe0000047ab9 */ /* 0x000fe20000000a00 */
[----:B------:R-:W-:Y:S01]  /*7530*/  ULDC.64 UR6, c[0x0][0x408] ;  /* 0x0001020000067ab9 */ /* 0x000fe20000000a00 */
[----:B------:R-:W-:Y:S01]  /*7540*/  BSSY B6, `(.L_x_3703) ;  /* 0x0000021000067945 */ /* 0x000fe20003800000 */
[----:B------:R-:W-:Y:S01]  /*7550*/  IMAD R3, R0, UR4, RZ ;  /* 0x0000000400037c24 */ /* 0x000fe2000f8e02ff */
[----:B------:R-:W-:Y:S01]  /*7560*/  LOP3.LUT P0, RZ, R4, 0x3ff, RZ, 0xc0, !PT ;  /* 0x000003ff04ff7812 */ /* 0x000fe2000780c0ff */
[----:B------:R-:W-:Y:S02]  /*7570*/  IMAD R9, R0, UR6, RZ ;  /* 0x0000000600097c24 */ /* 0x000fe4000f8e02ff */
[----:B------:R-:W-:-:S04]  /*7580*/  IMAD.WIDE.U32 R4, R154, UR4, RZ ;  /* 0x000000049a047c25 */ /* 0x000fc8000f8e00ff */
        /* <DEDUP_REMOVED lines=28> */
.L_x_3704:
[----:B------:R-:W-:Y:S05]  /*7750*/  BSYNC B6 ;  /* 0x0000000000067941 */ /* 0x000fea0003800000 */
.L_x_3703:
[----:B------:R-:W-:Y:S01]  /*7760*/  ULDC.U8 UR4, c[0x0][0x410] ;  /* 0x0001040000047ab9 */ /* 0x000fe20000000000 */
[----:B------:R-:W-:Y:S01]  /*7770*/  BSSY B0, `(.L_x_3705) ;  /* 0x00001fb000007945 */ /* 0x000fe20003800000 */
[----:B------:R-:W-:Y:S01]  /*7780*/  ISETP.NE.AND P0, PT, RZ, UR4, PT ;  /* 0x00000004ff007c0c */ /* 0x000fe2000bf05270 */
[----:B------:R-:W-:Y:S02]  /*7790*/  VIADD R28, R23, 0x20 ;  /* 0x00000020171c7836 */ /* 0x000fe40000000000 */
[----:B------:R-:W-:-:S10]  /*77a0*/  IMAD R5, R153, 0x40, R23 ;  /* 0x0000004099057824 */ /* 0x000fd400078e0217 */
[----:B------:R-:W-:Y:S05]  /*77b0*/  @!P0 BRA `(.L_x_3706) ;  /* 0x0000001000008947 */ /* 0x000fea0003800000 */
[----:B------:R-:W-:-:S03]  /*77c0*/  UMOV UR4, 0xffffffff ;  /* 0xffffffff00047882 */ /* 0x000fc60000000000 */
[----:B------:R-:W-:Y:S05]  /*77d0*/  BRA.DIV UR4, `(.L_x_3707) ;  /* 0x0000013e047c7947 */ /* 0x000fea000b800000 */
[----:B------:R0:W1:Y:S04]  /*77e0*/  SHFL.IDX PT, R0, R26, RZ, 0x1c1f ;  /* 0x001c1fff1a007589 */ /* 0x00006800000e0000 */
[----:B------:R0:W2:Y:S04]  /*77f0*/  SHFL.IDX PT, R3, R25, RZ, 0x1c1f ;  /* 0x001c1fff19037589 */ /* 0x0000a800000e0000 */
[----:B------:R-:W3:Y:S04]  /*7800*/  SHFL.IDX PT, R24, R24, RZ, 0x1c1f ;  /* 0x001c1fff18187589 */ /* 0x000ee800000e0000 */
[----:B------:R0:W4:Y:S02]  /*7810*/  SHFL.IDX PT, R21, R27, RZ, 0x1c1f ;  /* 0x001c1fff1b157589 */ /* 0x00012400000e0000 */
.L_x_3958:
[----:B------:R-:W-:Y:S01]  /*7820*/  ULDC UR4, c[0x0][0x448] ;  /* 0x0001120000047ab9 */ /* 0x000fe20000000800 */
[----:B------:R-:W-:Y:S01]  /*7830*/  LEA.HI R4, R210, R210, RZ, 0x1 ;  /* 0x000000d2d2047211 */ /* 0x000fe200078f08ff */
[----:B0-----:R-:W-:Y:S01]  /*7840*/  IMAD R26, R155, UR4, RZ ;  /* 0x000000049b1a7c24 */ /* 0x001fe2000f8e02ff */
[----:B------:R-:W-:Y:S01]  /*7850*/  BSSY B1, `(.L_x_3708) ;  /* 0x0000022000017945 */ /* 0x000fe20003800000 */
[----:B------:R-:W-:Y:S01]  /*7860*/  IMAD.SHL.U32 R10, R189, 0x40, RZ ;  /* 0x00000040bd0a7824 */ /* 0x000fe200078e00ff */
[----:B------:R-:W-:Y:S02]  /*7870*/  LOP3.LUT R7, R4, 0xfffffffe, RZ, 0xc0, !PT ;  /* 0xfffffffe04077812 */ /* 0x000fe400078ec0ff */
[----:B------:R-:W-:Y:S02]  /*7880*/  CS2R R8, SRZ ;  /* 0x0000000000087805 */ /* 0x000fe4000001ff00 */
[----:B------:R-:W-:Y:S02]  /*7890*/  ISETP.GE.AND P0, PT, R5, R26, PT ;  /* 0x0000001a0500720c */ /* 0x000fe40003f06270 */
[----:B------:R-:W-:-:S02]  /*78a0*/  CS2R R4, SRZ ;  /* 0x0000000000047805 */ /* 0x000fc4000001ff00 */
[----:B------:R-:W-:Y:S01]  /*78b0*/  LOP3.LUT R27, R10, 0x1c0, RZ, 0xc0, !PT ;  /* 0x000001c00a1b7812 */ /* 0x000fe200078ec0ff */
[----:B------:R-:W-:Y:S01]  /*78c0*/  IMAD.IADD R25, R210, 0x1, -R7 ;  /* 0x00000001d2197824 */ /* 0x000fe200078e0a07 */
[----:B------:R-:W-:Y:S02]  /*78d0*/  CS2R R6, SRZ ;  /* 0x0000000000067805 */ /* 0x000fe4000001ff00 */
[----:B------:R-:W-:Y:S02]  /*78e0*/  CS2R R10, SRZ ;  /* 0x00000000000a7805 */ /* 0x000fe4000001ff00 */
[----:B------:R-:W-:-:S03]  /*78f0*/  SHF.L.U32 R25, R25, 0x1f, RZ ;  /* 0x0000001f19197819 */ /* 0x000fc600000006ff */
[----:B------:R-:W-:Y:S05]  /*7900*/  @P0 BRA `(.L_x_3709) ;  /* 0x0000000000580947 */ /* 0x000fea0003800000 */
[----:B------:R-:W-:Y:S01]  /*7910*/  ULDC UR4, c[0x0][0x3f4] ;  /* 0x0000fd0000047ab9 */ /* 0x000fe20000000800 */
[----:B--2---:R-:W-:Y:S01]  /*7920*/  IMAD.MOV.U32 R4, RZ, RZ, R3 ;  /* 0x000000ffff047224 */ /* 0x004fe200078e0003 */
[----:B------:R-:W-:Y:S01]  /*7930*/  ISETP.GE.AND P2, PT, R186, UR4, PT ;  /* 0x00000004ba007c0c */ /* 0x000fe2000bf46270 */
[----:B-1----:R-:W-:Y:S01]  /*7940*/  IMAD.MOV.U32 R5, RZ, RZ, R0 ;  /* 0x000000ffff057224 */ /* 0x002fe200078e0000 */
[C---:B------:R-:W-:Y:S01]  /*7950*/  ISETP.GE.AND P3, PT, R190.reuse, UR4, PT ;  /* 0x00000004be007c0c */ /* 0x040fe2000bf66270 */
[----:B------:R-:W-:Y:S01]  /*7960*/  IMAD.SHL.U32 R14, R190, 0x2, RZ ;  /* 0x00000002be0e7824 */ /* 0x000fe200078e00ff */
[----:B------:R-:W-:-:S04]  /*7970*/  SHF.R.S32.HI R9, RZ, 0x1f, R190 ;  /* 0x0000001fff097819 */ /* 0x000fc800000114be */
[----:B------:R-:W-:-:S05]  /*7980*/  SHF.L.U64.HI R9, R190, 0x1, R9 ;  /* 0x00000001be097819 */ /* 0x000fca0000010209 */
[----:B------:R-:W-:Y:S02]  /*7990*/  @!P2 IMAD.WIDE R4, R186, 0x2, R4 ;  /* 0x00000002ba04a825 */ /* 0x000fe400078e0204 */
[-C--:B------:R-:W-:Y:S02]  /*79a0*/  @!P3 IADD3 R12, P0, R3, R14.reuse, RZ ;  /* 0x0000000e030cb210 */ /* 0x080fe40007f1e0ff */
[----:B----4-:R-:W-:Y:S01]  /*79b0*/  @!P3 IADD3 R14, P1, R21, R14, RZ ;  /* 0x0000000e150eb210 */ /* 0x010fe20007f3e0ff */
[----:B------:R0:W5:Y:S02]  /*79c0*/  @!P2 LD.E.64 R6, desc[UR40][R4.64] ;  /* 0x000000280406a980 */ /* 0x000164000c101b00 */
[--C-:B------:R-:W-:Y:S02]  /*79d0*/  @!P3 IMAD.X R13, R0, 0x1, R9.reuse, P0 ;  /* 0x00000001000db824 */ /* 0x100fe400000e0609 */
[----:B---3--:R-:W-:Y:S01]  /*79e0*/  @!P3 IMAD.X R15, R24, 0x1, R9, P1 ;  /* 0x00000001180fb824 */ /* 0x008fe200008e0609 */
[----:B------:R-:W-:Y:S01]  /*79f0*/  CS2R R8, SRZ ;  /* 0x0000000000087805 */ /* 0x000fe2000001ff00 */
[----:B0-----:R-:W-:-:S05]  /*7a00*/  IMAD.MOV.U32 R4, RZ, RZ, R21 ;  /* 0x000000ffff047224 */ /* 0x001fca00078e0015 */
[----:B------:R0:W5:Y:S01]  /*7a10*/  @!P3 LD.E.64 R8, desc[UR40][R14.64] ;  /* 0x000000280e08b980 */ /* 0x000162000c101b00 */
[----:B------:R-:W-:Y:S02]  /*7a20*/  IMAD.MOV.U32 R5, RZ, RZ, R24 ;  /* 0x000000ffff057224 */ /* 0x000fe400078e0018 */
[----:B------:R-:W-:Y:S01]  /*7a30*/  @!P2 IMAD.WIDE R20, R186, 0x2, R4 ;  /* 0x00000002ba14a825 */ /* 0x000fe200078e0204 */
[----:B------:R-:W-:-:S04]  /*7a40*/  CS2R R4, SRZ ;  /* 0x0000000000047805 */ /* 0x000fc8000001ff00 */
[----:B------:R0:W5:Y:S04]  /*7a50*/  @!P2 LD.E.64 R10, desc[UR40][R20.64] ;  /* 0x00000028140aa980 */ /* 0x000168000c101b00 */
[----:B------:R0:W5:Y:S02]  /*7a60*/  @!P3 LD.E.64 R4, desc[UR40][R12.64] ;  /* 0x000000280c04b980 */ /* 0x000164000c101b00 */
.L_x_3709:
[----:B------:R-:W-:Y:S05]  /*7a70*/  BSYNC B1 ;  /* 0x0000000000017941 */ /* 0x000fea0003800000 */
.L_x_3708:
[----:B------:R-:W4:Y:S01]  /*7a80*/  SYNCS.PHASECHK.TRANS64.TRYWAIT P0, [R2+URZ+0x28c00], R25 ;  /* 0x028c0019020075a7 */ /* 0x000f22000800017f */
[----:B--2---:R-:W-:Y:S01]  /*7a90*/  LOP3.LUT R3, R27, 0x18, R16, 0xf8, !PT ;  /* 0x000000181b037812 */ /* 0x004fe200078ef810 */
[----:B-1----:R-:W-:Y:S01]  /*7aa0*/  IMAD R0, R153, -0x40, R26 ;  /* 0xffffffc099007824 */ /* 0x002fe200078e021a */
[----:B0-----:R-:W-:Y:S01]  /*7ab0*/  SHF.R.U32.HI R12, RZ, 0x3, R27 ;  /* 0x00000003ff0c7819 */ /* 0x001fe2000001161b */
[--C-:B-----5:R-:W-:Y:S01]  /*7ac0*/  IMAD.MOV.U32 R14, RZ, RZ, R11.reuse ;  /* 0x000000ffff0e7224 */ /* 0x120fe200078e000b */
[----:B---3--:R-:W-:Y:S01]  /*7ad0*/  SHF.R.U64 R24, R10, 0x10, R11 ;  /* 0x000000100a187819 */ /* 0x008fe2000000120b */
[----:B------:R-:W-:Y:S01]  /*7ae0*/  IMAD.MOV.U32 R13, RZ, RZ, R7 ;  /* 0x000000ffff0d7224 */ /* 0x000fe200078e0007 */
[----:B------:R-:W-:Y:S01]  /*7af0*/  LOP3.LUT R31, R3, R12, RZ, 0x3c, !PT ;  /* 0x0000000c031f7212 */ /* 0x000fe200078e3cff */
[----:B------:R-:W-:Y:S01]  /*7b00*/  IMAD.MOV.U32 R12, RZ, RZ, R6 ;  /* 0x000000ffff0c7224 */ /* 0x000fe200078e0006 */
[----:B----4-:R-:W-:Y:S01]  /*7b10*/  SHF.R.U32.HI R21, RZ, 0x10, R11 ;  /* 0x00000010ff157819 */ /* 0x010fe2000001160b */
[----:B------:R-:W-:Y:S01]  /*7b20*/  IMAD.MOV.U32 R3, RZ, RZ, R4 ;  /* 0x000000ffff037224 */ /* 0x000fe200078e0004 */
[----:B------:R-:W-:Y:S01]  /*7b30*/  SHF.R.U64 R29, R6, 0x10, R7 ;  /* 0x00000010061d7819 */ /* 0x000fe20000001207 */
[----:B------:R-:W-:Y:S01]  /*7b40*/  IMAD R11, R194, 0x200, R31 ;  /* 0x00000200c20b7824 */ /* 0x000fe200078e021f */
[----:B------:R-:W-:Y:S01]  /*7b50*/  SHF.R.U32.HI R26, RZ, 0x10, R7 ;  /* 0x00000010ff1a7819 */ /* 0x000fe20000011607 */
[--C-:B------:R-:W-:Y:S01]  /*7b60*/  IMAD.MOV.U32 R6, RZ, RZ, R5.reuse ;  /* 0x000000ffff067224 */ /* 0x100fe200078e0005 */
[--C-:B------:R-:W-:Y:S01]  /*7b70*/  SHF.R.U64 R4, R4, 0x10, R5.reuse ;  /* 0x0000001004047819 */ /* 0x100fe20000001205 */
[----:B------:R-:W-:Y:S01]  /*7b80*/  IMAD.MOV.U32 R7, RZ, RZ, R10 ;  /* 0x000000ffff077224 */ /* 0x000fe200078e000a */
[----:B------:R-:W-:Y:S01]  /*7b90*/  SHF.R.U32.HI R27, RZ, 0x10, R5 ;  /* 0x00000010ff1b7819 */ /* 0x000fe20000011605 */
[----:B------:R-:W-:Y:S01]  /*7ba0*/  IMAD R11, R11, 0x2, R2 ;  /* 0x000000020b0b7824 */ /* 0x000fe200078e0202 */
[----:B------:R-:W-:Y:S01]  /*7bb0*/  VIMNMX R36, R0, 0x40, PT ;  /* 0x0000004000247848 */ /* 0x000fe20003fe0100 */
[----:B------:R-:W-:Y:S01]  /*7bc0*/  BSSY B1, `(.L_x_3710) ;  /* 0x000000f000017945 */ /* 0x000fe20003800000 */
[----:B------:R-:W-:Y:S01]  /*7bd0*/  IMAD.MOV.U32 R5, RZ, RZ, R8 ;  /* 0x000000ffff057224 */ /* 0x000fe200078e0008 */
[--C-:B------:R-:W-:Y:S01]  /*7be0*/  SHF.R.U64 R20, R8, 0x10, R9.reuse ;  /* 0x0000001008147819 */ /* 0x100fe20000001209 */
[----:B------:R-:W-:Y:S01]  /*7bf0*/  IMAD.MOV.U32 R10, RZ, RZ, R9 ;  /* 0x000000ffff0a7224 */ /* 0x000fe200078e0009 */
[----:B------:R-:W-:Y:S01]  /*7c00*/  PRMT R33, R12, 0x5410, R29 ;  /* 0x000054100c217816 */ /* 0x000fe2000000001d */
[----:B------:R-:W-:Y:S01]  /*7c10*/  VIADD R0, R11, 0x20440 ;  /* 0x000204400b007836 */ /* 0x000fe20000000000 */
[----:B------:R-:W-:Y:S01]  /*7c20*/  PRMT R3, R3, 0x5410, R4 ;  /* 0x0000541003037816 */ /* 0x000fe20000000004 */
[----:B------:R-:W-:Y:S01]  /*7c30*/  VIADD R4, R11, 0x20400 ;  /* 0x000204000b047836 */ /* 0x000fe20000000000 */
[----:B------:R-:W-:-:S02]  /*7c40*/  SHF.R.U32.HI R15, RZ, 0x10, R9 ;  /* 0x00000010ff0f7819 */ /* 0x000fc40000011609 */
[----:B------:R-:W-:Y:S02]  /*7c50*/  LOP3.LUT P2, RZ, R189, 0x4, RZ, 0xc0, !PT ;  /* 0x00000004bdff7812 */ /* 0x000fe4000784c0ff */
[----:B------:R-:W-:Y:S02]  /*7c60*/  ISETP.GE.AND P1, PT, R23, R36, PT ;  /* 0x000000241700720c */ /* 0x000fe40003f26270 */
[----:B------:R-:W-:Y:S02]  /*7c70*/  PRMT R12, R13, 0x5410, R26 ;  /* 0x000054100d0c7816 */ /* 0x000fe4000000001a */
[----:B------:R-:W-:Y:S02]  /*7c80*/  PRMT R8, R6, 0x5410, R27 ;  /* 0x0000541006087816 */ /* 0x000fe4000000001b */
[----:B------:R-:W-:Y:S01]  /*7c90*/  PRMT R35, R7, 0x5410, R24 ;  /* 0x0000541007237816 */ /* 0x000fe20000000018 */
[----:B------:R-:W-:Y:S06]  /*7ca0*/  @!P0 BRA `(.L_x_3711) ;  /* 0x0000013800bc8947 */ /* 0x000fec0003800000 */
.L_x_3959:
[----:B------:R-:W-:Y:S05]  /*7cb0*/  BSYNC B1 ;  /* 0x0000000000017941 */ /* 0x000fea0003800000 */
.L_x_3710:
[----:B------:R-:W-:Y:S01]  /*7cc0*/  BSSY B1, `(.L_x_3712) ;  /* 0x0000059000017945 */ /* 0x000fe20003800000 */
[----:B------:R-:W-:Y:S01]  /*7cd0*/  PRMT R13, R14, 0x5410, R21 ;  /* 0x000054100e0d7816 */ /* 0x000fe20000000015 */
[----:B------:R-:W-:Y:S01]  /*7ce0*/  @P2 VIADD R0, R4, 0xffffffc0 ;  /* 0xffffffc004002836 */ /* 0x000fe20000000000 */
[----:B------:R-:W-:Y:S02]  /*7cf0*/  PRMT R9, R5, 0x5410, R20 ;  /* 0x0000541005097816 */ /* 0x000fe40000000014 */
[----:B------:R-:W-:Y:S01]  /*7d00*/  PRMT R10, R10, 0x5410, R15 ;  /* 0x000054100a0a7816 */ /* 0x000fe2000000000f */
[----:B------:R-:W-:Y:S06]  /*7d10*/  @P1 BRA `(.L_x_3713) ;  /* 0x00000004004c1947 */ /* 0x000fec0003800000 */
[----:B------:R-:W1:Y:S01]  /*7d20*/  LDC R5, c[0x0][0x3f4] ;  /* 0x0000fd00ff057b82 */ /* 0x000e620000000800 */
[----:B------:R-:W-:Y:S01]  /*7d30*/  BSSY B2, `(.L_x_3714) ;  /* 0x000002a000027945 */ /* 0x000fe20003800000 */
[-C--:B-1----:R-:W-:Y:S02]  /*7d40*/  ISETP.GE.AND P0, PT, R186, R5.reuse, PT ;  /* 0x00000005ba00720c */ /* 0x082fe40003f06270 */
[----:B------:R-:W-:-:S11]  /*7d50*/  ISETP.GE.AND P1, PT, R190, R5, PT ;  /* 0x00000005be00720c */ /* 0x000fd60003f26270 */
[----:B------:R-:W-:Y:S05]  /*7d60*/  @P0 BRA `(.L_x_3715) ;  /* 0x0000000000980947 */ /* 0x000fea0003800000 */
[----:B------:R-:W1:Y:S01]  /*7d70*/  LDS.128 R4, [R11+0x20400] ;  /* 0x020400000b047984 */ /* 0x000e620000000c00 */
[C---:B------:R-:W-:Y:S01]  /*7d80*/  IMAD.U32 R27, R35.reuse, 0x10000, RZ ;  /* 0x00010000231b7824 */ /* 0x040fe200078e00ff */
[----:B------:R-:W-:Y:S01]  /*7d90*/  LOP3.LUT R26, R35, 0xffff0000, RZ, 0xc0, !PT ;  /* 0xffff0000231a7812 */ /* 0x000fe200078ec0ff */
[C---:B0-----:R-:W-:Y:S01]  /*7da0*/  IMAD.U32 R25, R33.reuse, 0x10000, RZ ;  /* 0x0001000021197824 */ /* 0x041fe200078e00ff */
[----:B------:R-:W-:Y:S01]  /*7db0*/  LOP3.LUT R24, R33, 0xffff0000, RZ, 0xc0, !PT ;  /* 0xffff000021187812 */ /* 0x000fe200078ec0ff */
[C---:B-1----:R-:W-:Y:S01]  /*7dc0*/  IMAD.U32 R14, R4.reuse, 0x10000, RZ ;  /* 0x00010000040e7824 */ /* 0x042fe200078e00ff */
        /* <DEDUP_REMOVED lines=32> */
.L_x_3715:
[----:B------:R-:W-:Y:S05]  /*7fd0*/  BSYNC B2 ;  /* 0x0000000000027941 */ /* 0x000fea0003800000 */
.L_x_3714:
[----:B------:R-:W-:Y:S05]  /*7fe0*/  @P1 BRA `(.L_x_3713) ;  /* 0x0000000000981947 */ /* 0x000fea0003800000 */
[----:B-1----:R-:W1:Y:S01]  /*7ff0*/  LDS.128 R4, [R0] ;  /* 0x0000000000047984 */ /* 0x002e620000000c00 */
        /* <DEDUP_REMOVED lines=37> */
.L_x_3713:
[----:B------:R-:W-:Y:S05]  /*8250*/  BSYNC B1 ;  /* 0x0000000000017941 */ /* 0x000fea0003800000 */
.L_x_3712:
[----:B------:R-:W-:-:S13]  /*8260*/  ISETP.GE.AND P0, PT, R28, R36, PT ;  /* 0x000000241c00720c */ /* 0x000fda0003f06270 */
[----:B------:R-:W-:Y:S05]  /*8270*/  @P0 BRA `(.L_x_3716) ;  /* 0x0000001400280947 */ /* 0x000fea0003800000 */
[----:B-12---:R-:W1:Y:S01]  /*8280*/  LDC R5, c[0x0][0x3f4] ;  /* 0x0000fd00ff057b82 */ /* 0x006e620000000800 */
[----:B------:R-:W-:Y:S01]  /*8290*/  BSSY B1, `(.L_x_3717) ;  /* 0x000002a000017945 */ /* 0x000fe20003800000 */
[-C--:B-1----:R-:W-:Y:S02]  /*82a0*/  ISETP.GE.AND P0, PT, R186, R5.reuse, PT ;  /* 0x00000005ba00720c */ /* 0x082fe40003f06270 */
[----:B------:R-:W-:-:S11]  /*82b0*/  ISETP.GE.AND P1, PT, R190, R5, PT ;  /* 0x00000005be00720c */ /* 0x000fd60003f26270 */
[----:B------:R-:W-:Y:S05]  /*82c0*/  @P0 BRA `(.L_x_3718) ;  /* 0x0000000000980947 */ /* 0x000fea0003800000 */
[----:B------:R-:W1:Y:S01]  /*82d0*/  LDS.128 R4, [R11+0x21400] ;  /* 0x021400000b047984 */ /* 0x000e620000000c00 */
[C---:B------:R-:W-:Y:S01]  /*82e0*/  IMAD.U32 R26, R33.reuse, 0x10000, RZ ;  /* 0x00010000211a7824 */ /* 0x040fe200078e00ff */
[----:B------:R-:W-:Y:S01]  /*82f0*/  LOP3.LUT R33, R33, 0xffff0000, RZ, 0xc0, !PT ;  /* 0xffff000021217812 */ /* 0x000fe200078ec0ff */
[C---:B------:R-:W-:Y:S01]  /*8300*/  IMAD.U32 R28, R35.reuse, 0x10000, RZ ;  /* 0x00010000231c7824 */ /* 0x040fe200078e00ff */
[----:B------:R-:W-:Y:S02]  /*8310*/  LOP3.LUT R35, R35, 0xffff0000, RZ, 0xc0, !PT ;  /* 0xffff000023237812 */ /* 0x000fe400078ec0ff */
[----:B------:R-:W-:Y:S01]  /*8320*/  LOP3.LUT R29, R13, 0xffff0000, RZ, 0xc0, !PT ;  /* 0xffff00000d1d7812 */ /* 0x000fe200078ec0ff */
[C---:B-1----:R-:W-:Y:S01]  /*8330*/  IMAD.U32 R14, R4.reuse, 0x10000, RZ ;  /* 0x00010000040e7824 */ /* 0x042fe200078e00ff */
[----:B------:R-:W-:Y:S01]  /*8340*/  LOP3.LUT R4, R4, 0xffff0000, RZ, 0xc0, !PT ;  /* 0xffff000004047812 */ /* 0x000fe200078ec0ff */
[C---:B------:R-:W-:Y:S01]  /*8350*/  IMAD.U32 R15, R5.reuse, 0x10000, RZ ;  /* 0x00010000050f7824 */ /* 0x040fe200078e00ff */
[----:B------:R-:W-:Y:S01]  /*8360*/  LOP3.LUT R5, R5, 0xffff0000, RZ, 0xc0, !PT ;  /* 0xffff000005057812 */ /* 0x000fe200078ec0ff */
[C---:B------:R-:W-:Y:S01]  /*8370*/  IMAD.U32 R20, R6.reuse, 0x10000, RZ ;  /* 0x0001000006147824 */ /* 0x040fe200078e00ff */
[----:B------:R-:W-:Y:S01]  /*8380*/  LOP3.LUT R6, R6, 0xffff0000, RZ, 0xc0, !PT ;  /* 0xffff000006067812 */ /* 0x000fe200078ec0ff */
[-C--:B0-----:R-:W-:Y:S01]  /*8390*/  FMUL.FTZ R25, R28, R4.reuse ;  /* 0x000000041c197220 */ /* 0x081fe20000410000 */
[C---:B------:R-:W-:Y:S01]  /*83a0*/  FMUL.FTZ R27, R26.reuse, R4 ;  /* 0x000000041a1b7220 */ /* 0x040fe20000410000 */
[C---:B------:R-:W-:Y:S01]  /*83b0*/  IMAD.U32 R21, R7.reuse, 0x10000, RZ ;  /* 0x0001000007157824 */ /* 0x040fe200078e00ff */
[----:B------:R-:W-:Y:S01]  /*83c0*/  LOP3.LUT R7, R7, 0xffff0000, RZ, 0xc0, !PT ;  /* 0xffff000007077812 */ /* 0x000fe200078ec0ff */
[-C--:B------:R-:W-:Y:S01]  /*83d0*/  FFMA.FTZ R4, R26, R14.reuse, -R25 ;  /* 0x0000000e1a047223 */ /* 0x080fe20000010819 */
[----:B------:R-:W-:Y:S01]  /*83e0*/  FFMA.FTZ R27, R28, R14, R27 ;  /* 0x0000000e1c1b7223 */ /* 0x000fe2000001001b */
[-C--:B------:R-:W-:Y:S01]  /*83f0*/  FMUL.FTZ R24, R35, R5.reuse ;  /* 0x0000000523187220 */ /* 0x080fe20000410000 */
[----:B------:R-:W-:Y:S01]  /*8400*/  FMUL.FTZ R14, R33, R5 ;  /* 0x00000005210e7220 */ /* 0x000fe20000410000 */
[----:B------:R-:W-:Y:S01]  /*8410*/  LOP3.LUT R25, R12, 0xffff0000, RZ, 0xc0, !PT ;  /* 0xffff00000c197812 */ /* 0x000fe200078ec0ff */
[----:B------:R-:W-:-:S02]  /*8420*/  IMAD.U32 R28, R13, 0x10000, RZ ;  /* 0x000100000d1c7824 */ /* 0x000fc400078e00ff */
[-C--:B------:R-:W-:Y:S01]  /*8430*/  FFMA.FTZ R5, R33, R15.reuse, -R24 ;  /* 0x0000000f21057223 */ /* 0x080fe20000010818 */
[----:B------:R-:W-:Y:S02]  /*8440*/  IMAD.U32 R26, R12, 0x10000, RZ ;  /* 0x000100000c1a7824 */ /* 0x000fe400078e00ff */
[----:B------:R-:W-:Y:S01]  /*8450*/  FFMA.FTZ R14, R35, R15, R14 ;  /* 0x0000000f230e7223 */ /* 0x000fe2000001000e */
        /* <DEDUP_REMOVED lines=13> */
.L_x_3718:
[----:B------:R-:W-:Y:S05]  /*8530*/  BSYNC B1 ;  /* 0x0000000000017941 */ /* 0x000fea0003800000 */
.L_x_3717:
[----:B------:R-:W-:Y:S05]  /*8540*/  @P1 BRA `(.L_x_3716) ;  /* 0x0000001000741947 */ /* 0x000fea0003800000 */
[----:B-1----:R-:W1:Y:S01]  /*8550*/  LDS.128 R4, [R0+0x1000] ;  /* 0x0010000000047984 */ /* 0x002e620000000c00 */
[C---:B------:R-:W-:Y:S01]  /*8560*/  IMAD.U32 R21, R9.reuse, 0x10000, RZ ;  /* 0x0001000009157824 */ /* 0x040fe200078e00ff */
[----:B------:R-:W-:Y:S01]  /*8570*/  LOP3.LUT R26, R9, 0xffff0000, RZ, 0xc0, !PT ;  /* 0xffff0000091a7812 */ /* 0x000fe200078ec0ff */
        /* <DEDUP_REMOVED lines=18> */
[----:B------:R-:W-:Y:S01]  /*86a0*/  FFMA.FTZ R5, R24, R12, -R13 ;  /* 0x0000000c18057223 */ /* 0x000fe2000001080d */
[C---:B------:R-:W-:Y:S01]  /*86b0*/  LOP3.LUT R21, R8.reuse, 0xffff0000, RZ, 0xc0, !PT ;  /* 0xffff000008157812 */ /* 0x040fe200078ec0ff */
[----:B------:R-:W-:Y:S02]  /*86c0*/  IMAD.U32 R13, R8, 0x10000, RZ ;  /* 0x00010000080d7824 */ /* 0x000fe400078e00ff */
[----:B------:R-:W-:Y:S01]  /*86d0*/  FMUL.FTZ R8, R25, R6 ;  /* 0x0000000619087220 */ /* 0x000fe20000410000 */
[-C--:B------:R-:W-:Y:S01]  /*86e0*/  FMUL.FTZ R14, R27, R7.reuse ;  /* 0x000000071b0e7220 */ /* 0x080fe20000410000 */
[----:B------:R-:W-:Y:S01]  /*86f0*/  FFMA.FTZ R12, R26, R12, R15 ;  /* 0x0000000c1a0c7223 */ /* 0x000fe2000001000f */
        /* <DEDUP_REMOVED lines=12> */
.L_x_3706:
[----:B------:R-:W-:-:S03]  /*87c0*/  UMOV UR4, 0xffffffff ;  /* 0xffffffff00047882 */ /* 0x000fc60000000000 */
[----:B------:R-:W-:Y:S05]  /*87d0*/  BRA.DIV UR4, `(.L_x_3719) ;  /* 0x0000013204047947 */ /* 0x000fea000b800000 */
[----:B------:R-:W0:Y:S04]  /*87e0*/  SHFL.IDX PT, R0, R26, RZ, 0x1c1f ;  /* 0x001c1fff1a007589 */ /* 0x000e2800000e0000 */
[----:B------:R-:W1:Y:S04]  /*87f0*/  SHFL.IDX PT, R3, R25, RZ, 0x1c1f ;  /* 0x001c1fff19037589 */ /* 0x000e6800000e0000 */
[----:B------:R2:W3:Y:S04]  /*8800*/  SHFL.IDX PT, R4, R24, RZ, 0x1c1f ;  /* 0x001c1fff18047589 */ /* 0x0004e800000e0000 */
[----:B------:R2:W4:Y:S01]  /*8810*/  SHFL.IDX PT, R14, R27, RZ, 0x1c1f ;  /* 0x001c1fff1b0e7589 */ /* 0x00052200000e0000 */
[----:B0-----:R-:W-:-:S02]  /*8820*/  IMAD.MOV.U32 R13, RZ, RZ, R0 ;  /* 0x000000ffff0d7224 */ /* 0x001fc400078e0000 */
[----:B-12---:R-:W-:-:S07]  /*8830*/  IMAD.MOV.U32 R12, RZ, RZ, R3 ;  /* 0x000000ffff0c7224 */ /* 0x006fce00078e0003 */
.L_x_3965:
[----:B------:R-:W-:Y:S01]  /*8840*/  ULDC UR4, c[0x0][0x448] ;  /* 0x0001120000047ab9 */ /* 0x000fe20000000800 */
[----:B------:R-:W0:Y:S01]  /*8850*/  LDC R25, c[0x0][0x3f4] ;  /* 0x0000fd00ff197b82 */ /* 0x000e220000000800 */
[----:B------:R-:W-:Y:S01]  /*8860*/  IMAD R0, R155, UR4, RZ ;  /* 0x000000049b007c24 */ /* 0x000fe2000f8e02ff */
[----:B------:R-:W-:Y:S01]  /*8870*/  LEA.HI R3, R210, R210, RZ, 0x1 ;  /* 0x000000d2d2037211 */ /* 0x000fe200078f08ff */
[----:B------:R-:W-:Y:S01]  /*8880*/  BSSY B1, `(.L_x_3720) ;  /* 0x0000013000017945 */ /* 0x000fe20003800000 */
[----:B---3--:R-:W-:Y:S01]  /*8890*/  IMAD.MOV.U32 R15, RZ, RZ, R4 ;  /* 0x000000ffff0f7224 */ /* 0x008fe200078e0004 */
[----:B------:R-:W-:Y:S02]  /*88a0*/  CS2R R6, SRZ ;  /* 0x0000000000067805 */ /* 0x000fe4000001ff00 */
[----:B------:R-:W-:Y:S02]  /*88b0*/  ISETP.GE.AND P0, PT, R5, R0, PT ;  /* 0x000000000500720c */ /* 0x000fe40003f06270 */
[----:B------:R-:W-:-:S02]  /*88c0*/  CS2R R4, SRZ ;  /* 0x0000000000047805 */ /* 0x000fc4000001ff00 */
[----:B------:R-:W-:Y:S02]  /*88d0*/  LOP3.LUT R3, R3, 0xfffffffe, RZ, 0xc0, !PT ;  /* 0xfffffffe03037812 */ /* 0x000fe400078ec0ff */
[----:B------:R-:W-:Y:S02]  /*88e0*/  CS2R R8, SRZ ;  /* 0x0000000000087805 */ /* 0x000fe4000001ff00 */
[----:B------:R-:W-:Y:S01]  /*88f0*/  CS2R R10, SRZ ;  /* 0x00000000000a7805 */ /* 0x000fe2000001ff00 */
[----:B------:R-:W-:-:S05]  /*8900*/  IMAD.IADD R3, R210, 0x1, -R3 ;  /* 0x00000001d2037824 */ /* 0x000fca00078e0a03 */
[----:B------:R-:W-:Y:S01]  /*8910*/  SHF.L.U32 R27, R3, 0x1f, RZ ;  /* 0x0000001f031b7819 */ /* 0x000fe200000006ff */
[----:B------:R-:W-:Y:S06]  /*8920*/  @P0 BRA `(.L_x_3721) ;  /* 0x0000000000200947 */ /* 0x000fec0003800000 */
[----:B------:R-:W-:Y:S01]  /*8930*/  ULDC UR4, c[0x0][0x3f4] ;  /* 0x0000fd0000047ab9 */ /* 0x000fe20000000800 */
[----:B------:R-:W-:Y:S02]  /*8940*/  CS2R R4, SRZ ;  /* 0x0000000000047805 */ /* 0x000fe4000001ff00 */
[----:B------:R-:W-:-:S13]  /*8950*/  ISETP.GE.AND P0, PT, R16, UR4, PT ;  /* 0x0000000410007c0c */ /* 0x000fda000bf06270 */
[----:B------:R-:W-:Y:S05]  /*8960*/  @P0 BRA `(.L_x_3721) ;  /* 0x0000000000100947 */ /* 0x000fea0003800000 */
[----:B------:R-:W-:-:S04]  /*8970*/  IMAD.WIDE R12, R16, 0x2, R12 ;  /* 0x00000002100c7825 */ /* 0x000fc800078e020c */
[----:B----4-:R-:W-:Y:S01]  /*8980*/  IMAD.WIDE R14, R16, 0x2, R14 ;  /* 0x00000002100e7825 */ /* 0x010fe200078e020e */
[----:B------:R1:W5:Y:S04]  /*8990*/  LD.E.128 R4, desc[UR40][R12.64] ;  /* 0x000000280c047980 */ /* 0x000368000c101d00 */
[----:B------:R1:W5:Y:S02]  /*89a0*/  LD.E.128 R8, desc[UR40][R14.64] ;  /* 0x000000280e087980 */ /* 0x000364000c101d00 */
.L_x_3721:
[----:B------:R-:W-:Y:S05]  /*89b0*/  BSYNC B1 ;  /* 0x0000000000017941 */ /* 0x000fea0003800000 */
.L_x_3720:
[----:B------:R-:W2:Y:S01]  /*89c0*/  SYNCS.PHASECHK.TRANS64.TRYWAIT P1, [R2+URZ+0x28c00], R27 ;  /* 0x028c001b020075a7 */ /* 0x000ea2000802017f */
[----:B------:R-:W-:Y:S01]  /*89d0*/  IMAD R0, R153, -0x40, R0 ;  /* 0xffffffc099007824 */ /* 0x000fe200078e0200 */
[----:B-----5:R-:W-:Y:S01]  /*89e0*/  SHF.R.U64 R29, R8, 0x10, R9 ;  /* 0x00000010081d7819 */ /* 0x020fe20000001209 */
[----:B-1----:R-:W-:Y:S01]  /*89f0*/  IMAD.MOV.U32 R12, RZ, RZ, R8 ;  /* 0x000000ffff0c7224 */ /* 0x002fe200078e0008 */
[--C-:B------:R-:W-:Y:S01]  /*8a00*/  SHF.R.U64 R26, R4, 0x10, R5.reuse ;  /* 0x00000010041a7819 */ /* 0x100fe20000001205 */
[----:B------:R-:W-:Y:S01]  /*8a10*/  IMAD.MOV.U32 R3, RZ, RZ, R6 ;  /* 0x000000ffff037224 */ /* 0x000fe200078e0006 */
[----:B------:R-:W-:Y:S01]  /*8a20*/  VIMNMX R8, R0, 0x40, PT ;  /* 0x0000004000087848 */ /* 0x000fe20003fe0100 */
[----:B------:R-:W-:Y:S01]  /*8a30*/  IMAD.MOV.U32 R15, RZ, RZ, R4 ;  /* 0x000000ffff0f7224 */ /* 0x000fe200078e0004 */
[--C-:B------:R-:W-:Y:S01]  /*8a40*/  SHF.R.U32.HI R24, RZ, 0x10, R5.reuse ;  /* 0x00000010ff187819 */ /* 0x100fe20000011605 */
[----:B------:R-:W-:Y:S01]  /*8a50*/  IMAD.MOV.U32 R21, RZ, RZ, R5 ;  /* 0x000000ffff157224 */ /* 0x000fe200078e0005 */
[--C-:B------:R-:W-:Y:S01]  /*8a60*/  SHF.R.U64 R6, R6, 0x10, R7.reuse ;  /* 0x0000001006067819 */ /* 0x100fe20000001207 */
[--C-:B------:R-:W-:Y:S01]  /*8a70*/  IMAD.MOV.U32 R20, RZ, RZ, R7.reuse ;  /* 0x000000ffff147224 */ /* 0x100fe200078e0007 */
[----:B------:R-:W-:Y:S01]  /*8a80*/  SHF.R.U32.HI R31, RZ, 0x10, R7 ;  /* 0x00000010ff1f7819 */ /* 0x000fe20000011607 */
[--C-:B------:R-:W-:Y:S01]  /*8a90*/  IMAD.MOV.U32 R13, RZ, RZ, R9.reuse ;  /* 0x000000ffff0d7224 */ /* 0x100fe200078e0009 */
[----:B0-----:R-:W-:Y:S01]  /*8aa0*/  ISETP.GE.AND P0, PT, R16, R25, PT ;  /* 0x000000191000720c */ /* 0x001fe20003f06270 */
[----:B----4-:R-:W-:Y:S01]  /*8ab0*/  IMAD.MOV.U32 R14, RZ, RZ, R10 ;  /* 0x000000ffff0e7224 */ /* 0x010fe200078e000a */
[----:B------:R-:W-:Y:S01]  /*8ac0*/  SHF.R.U32.HI R4, RZ, 0x10, R9 ;  /* 0x00000010ff047819 */ /* 0x000fe20000011609 */
[--C-:B------:R-:W-:Y:S01]  /*8ad0*/  IMAD.MOV.U32 R0, RZ, RZ, R11.reuse ;  /* 0x000000ffff007224 */ /* 0x100fe200078e000b */
[--C-:B------:R-:W-:Y:S01]  /*8ae0*/  SHF.R.U64 R7, R10, 0x10, R11.reuse ;  /* 0x000000100a077819 */ /* 0x100fe2000000120b */
[----:B------:R-:W-:Y:S01]  /*8af0*/  BSSY B1, `(.L_x_3722) ;  /* 0x000000d000017945 */ /* 0x000fe20003800000 */
[----:B------:R-:W-:-:S02]  /*8b00*/  SHF.R.U32.HI R5, RZ, 0x10, R11 ;  /* 0x00000010ff057819 */ /* 0x000fc4000001160b */
[-C--:B------:R-:W-:Y:S02]  /*8b10*/  ISETP.GE.OR P2, PT, R23, R8.reuse, P0 ;  /* 0x000000081700720c */ /* 0x080fe40000746670 */
[----:B------:R-:W-:Y:S02]  /*8b20*/  PRMT R15, R15, 0x5410, R26 ;  /* 0x000054100f0f7816 */ /* 0x000fe4000000001a */
[----:B------:R-:W-:Y:S02]  /*8b30*/  ISETP.GE.OR P0, PT, R28, R8, P0 ;  /* 0x000000081c00720c */ /* 0x000fe40000706670 */
[----:B------:R-:W-:Y:S02]  /*8b40*/  PRMT R21, R21, 0x5410, R24 ;  /* 0x0000541015157816 */ /* 0x000fe40000000018 */
[----:B------:R-:W-:Y:S02]  /*8b50*/  PRMT R3, R3, 0x5410, R6 ;  /* 0x0000541003037816 */ /* 0x000fe40000000006 */
[----:B------:R-:W-:-:S02]  /*8b60*/  PRMT R20, R20, 0x5410, R31 ;  /* 0x0000541014147816 */ /* 0x000fc4000000001f */
[----:B------:R-:W-:Y:S02]  /*8b70*/  PRMT R12, R12, 0x5410, R29 ;  /* 0x000054100c0c7816 */ /* 0x000fe4000000001d */
[----:B------:R-:W-:Y:S02]  /*8b80*/  PRMT R13, R13, 0x5410, R4 ;  /* 0x000054100d0d7816 */ /* 0x000fe40000000004 */
[----:B------:R-:W-:Y:S02]  /*8b90*/  PRMT R14, R14, 0x5410, R7 ;  /* 0x000054100e0e7816 */ /* 0x000fe40000000007 */
[----:B------:R-:W-:Y:S01]  /*8ba0*/  PRMT R0, R0, 0x5410, R5 ;  /* 0x0000541000007816 */ /* 0x000fe20000000005 */
[----:B--2---:R-:W-:Y:S06]  /*8bb0*/  @!P1 BRA `(.L_x_3723) ;  /* 0x0000012c00849947 */ /* 0x004fec0003800000 */
.L_x_3966:
[----:B------:R-:W-:Y:S05]  /*8bc0*/  BSYNC B1 ;  /* 0x0000000000017941 */ /* 0x000fea0003800000 */
.L_x_3722:
[----:B------:R-:W-:Y:S04]  /*8bd0*/  BSSY B1, `(.L_x_3724) ;  /* 0x000005a000017945 */ /* 0x000fe80003800000 */
[----:B------:R-:W-:Y:S05]  /*8be0*/  @P2 BRA `(.L_x_3725) ;  /* 0x0000000400602947 */ /* 0x000fea0003800000 */
[----:B------:R-:W-:Y:S01]  /*8bf0*/  IMAD.SHL.U32 R4, R189, 0x40, RZ ;  /* 0x00000040bd047824 */ /* 0x000fe200078e00ff */
[----:B------:R-:W-:Y:S01]  /*8c00*/  LOP3.LUT R39, R12, 0xffff0000, RZ, 0xc0, !PT ;  /* 0xffff00000c277812 */ /* 0x000fe200078ec0ff */
[----:B------:R-:W-:Y:S02]  /*8c10*/  IMAD.IADD R6, R16, 0x1, R25 ;  /* 0x0000000110067824 */ /* 0x000fe400078e0219 */
[----:B------:R-:W-:Y:S01]  /*8c20*/  IMAD.U32 R37, R12, 0x10000, RZ ;  /* 0x000100000c257824 */ /* 0x000fe200078e00ff */
[----:B------:R-:W-:Y:S01]  /*8c30*/  LOP3.LUT R7, R4, 0x1c0, RZ, 0xc0, !PT ;  /* 0x000001c004077812 */ /* 0x000fe200078ec0ff */
[----:B------:R-:W-:-:S03]  /*8c40*/  IMAD.U32 R35, R15, 0x10000, RZ ;  /* 0x000100000f237824 */ /* 0x000fc600078e00ff */
[----:B------:R-:W-:Y:S02]  /*8c50*/  SHF.R.U32.HI R9, RZ, 0x3, R7 ;  /* 0x00000003ff097819 */ /* 0x000fe40000011607 */
[C---:B------:R-:W-:Y:S02]  /*8c60*/  LOP3.LUT R6, R7.reuse, 0x38, R6, 0xf8, !PT ;  /* 0x0000003807067812 */ /* 0x040fe400078ef806 */
[----:B------:R-:W-:Y:S02]  /*8c70*/  LOP3.LUT R4, R7, 0x38, R16, 0xf8, !PT ;  /* 0x0000003807047812 */ /* 0x000fe400078ef810 */
[-C--:B------:R-:W-:Y:S02]  /*8c80*/  LOP3.LUT R7, R6, R9.reuse, RZ, 0x3c, !PT ;  /* 0x0000000906077212 */ /* 0x080fe400078e3cff */
[----:B------:R-:W-:-:S03]  /*8c90*/  LOP3.LUT R5, R4, R9, RZ, 0x3c, !PT ;  /* 0x0000000904057212 */ /* 0x000fc600078e3cff */
[C---:B------:R-:W-:Y:S02]  /*8ca0*/  IMAD R9, R194.reuse, 0x200, R7 ;  /* 0x00000200c2097824 */ /* 0x040fe400078e0207 */
[----:B------:R-:W-:Y:S02]  /*8cb0*/  IMAD R5, R194, 0x200, R5 ;  /* 0x00000200c2057824 */ /* 0x000fe400078e0205 */
[--C-:B------:R-:W-:Y:S02]  /*8cc0*/  IMAD R44, R9, 0x2, R2.reuse ;  /* 0x00000002092c7824 */ /* 0x100fe400078e0202 */
[----:B------:R-:W-:-:S03]  /*8cd0*/  IMAD R42, R5, 0x2, R2 ;  /* 0x00000002052a7824 */ /* 0x000fc600078e0202 */
[----:B------:R-:W1:Y:S04]  /*8ce0*/  LDS.128 R8, [R44+0x20400] ;  /* 0x020400002c087984 */ /* 0x000e680000000c00 */
[----:B------:R-:W2:Y:S01]  /*8cf0*/  LDS.128 R4, [R42+0x20400] ;  /* 0x020400002a047984 */ /* 0x000ea20000000c00 */
[C---:B-1----:R-:W-:Y:S01]  /*8d00*/  IMAD.U32 R30, R8.reuse, 0x10000, RZ ;  /* 0x00010000081e7824 */ /* 0x042fe200078e00ff */
[----:B------:R-:W-:Y:S01]  /*8d10*/  LOP3.LUT R8, R8, 0xffff0000, RZ, 0xc0, !PT ;  /* 0xffff000008087812 */ /* 0x000fe200078ec0ff */
[C---:B------:R-:W-:Y:S01]  /*8d20*/  IMAD.U32 R32, R10.reuse, 0x10000, RZ ;  /* 0x000100000a207824 */ /* 0x040fe200078e00ff */
[----:B------:R-:W-:Y:S01]  /*8d30*/  LOP3.LUT R10, R10, 0xffff0000, RZ, 0xc0, !PT ;  /* 0xffff00000a0a7812 */ /* 0x000fe200078ec0ff */
[----:B--2---:R-:W-:Y:S02]  /*8d40*/  IMAD.U32 R24, R4, 0x10000, RZ ;  /* 0x0001000004187824 */ /* 0x004fe400078e00ff */
[C---:B------:R-:W-:Y:S01]  /*8d50*/  FMUL.FTZ R41, R30.reuse, R37 ;  /* 0x000000251e297220 */ /* 0x040fe20000410000 */
[----:B------:R-:W-:Y:S01]  /*8d60*/  FMUL.FTZ R43, R30, R35 ;  /* 0x000000231e2b7220 */ /* 0x000fe20000410000 */
[----:B------:R-:W-:Y:S01]  /*8d70*/  LOP3.LUT R4, R4, 0xffff0000, RZ, 0xc0, !PT ;  /* 0xffff000004047812 */ /* 0x000fe200078ec0ff */
[----:B------:R-:W-:Y:S01]  /*8d80*/  FMUL.FTZ R45, R8, R39 ;  /* 0x00000027082d7220 */ /* 0x000fe20000410000 */
[C---:B------:R-:W-:Y:S01]  /*8d90*/  FFMA.FTZ R41, R24.reuse, R35, -R41 ;  /* 0x0000002318297223 */ /* 0x040fe20000010829 */
[----:B------:R-:W-:Y:S01]  /*8da0*/  LOP3.LUT R35, R15, 0xffff0000, RZ, 0xc0, !PT ;  /* 0xffff00000f237812 */ /* 0x000fe200078ec0ff */
[----:B------:R-:W-:Y:S01]  /*8db0*/  FFMA.FTZ R43, R24, R37, R43 ;  /* 0x00000025182b7223 */ /* 0x000fe2000001002b */
[C---:B------:R-:W-:Y:S01]  /*8dc0*/  IMAD.U32 R30, R14.reuse, 0x10000, RZ ;  /* 0x000100000e1e7824 */ /* 0x040fe200078e00ff */
[----:B------:R-:W-:Y:S01]  /*8dd0*/  LOP3.LUT R37, R14, 0xffff0000, RZ, 0xc0, !PT ;  /* 0xffff00000e257812 */ /* 0x000fe200078ec0ff */
[----:B------:R-:W-:-:S02]  /*8de0*/  IMAD.U32 R24, R3, 0x10000, RZ ;  /* 0x0001000003187824 */ /* 0x000fc400078e00ff */
[-C--:B------:R-:W-:Y:S01]  /*8df0*/  FMUL.FTZ R47, R8, R35.reuse ;  /* 0x00000023082f7220 */ /* 0x080fe20000410000 */
[----:B------:R-:W-:Y:S01]  /*8e00*/  FFMA.FTZ R34, R4, R35, -R45 ;  /* 0x0000002304227223 */ /* 0x000fe2000001082d */
[----:B0-----:R-:W-:Y:S02]  /*8e10*/  IMAD.U32 R27, R6, 0x10000, RZ ;  /* 0x00010000061b7824 */ /* 0x001fe400078e00ff */
[C---:B------:R-:W-:Y:S01]  /*8e20*/  FMUL.FTZ R8, R32.reuse, R30 ;  /* 0x0000001e20087220 */ /* 0x040fe20000410000 */
[-C--:B------:R-:W-:Y:S01]  /*8e30*/  FMUL.FTZ R45, R32, R24.reuse ;  /* 0x00000018202d7220 */ /* 0x080fe20000410000 */
[----:B------:R-:W-:Y:S01]  /*8e40*/  LOP3.LUT R35, R3, 0xffff0000, RZ, 0xc0, !PT ;  /* 0xffff000003237812 */ /* 0x000fe200078ec0ff */
[----:B------:R-:W-:Y:S01]  /*8e50*/  IMAD.U32 R31, R9, 0x10000, RZ ;  /* 0x00010000091f7824 */ /* 0x000fe200078e00ff */
[----:B------:R-:W-:Y:S01]  /*8e60*/  LOP3.LUT R6, R6, 0xffff0000, RZ, 0xc0, !PT ;  /* 0xffff000006067812 */ /* 0x000fe200078ec0ff */
[C---:B------:R-:W-:Y:S01]  /*8e70*/  FFMA.FTZ R36, R27.reuse, R24, -R8 ;  /* 0x000000181b247223 */ /* 0x040fe20000010808 */
[----:B------:R-:W-:Y:S01]  /*8e80*/  FFMA.FTZ R45, R27, R30, R45 ;  /* 0x0000001e1b2d7223 */ /* 0x000fe2000001002d */
[----:B------:R-:W-:Y:S01]  /*8e90*/  FMUL.FTZ R27, R10, R37 ;  /* 0x000000250a1b7220 */ /* 0x000fe20000410000 */
[----:B------:R-:W-:Y:S01]  /*8ea0*/  FFMA.FTZ R32, R4, R39, R47 ;  /* 0x0000002704207223 */ /* 0x000fe2000001002f */
[----:B------:R-:W-:-:S02]  /*8eb0*/  IMAD.U32 R24, R13, 0x10000, RZ ;  /* 0x000100000d187824 */ /* 0x000fc400078e00ff */
[-C--:B------:R-:W-:Y:S01]  /*8ec0*/  FMUL.FTZ R39, R10, R35.reuse ;  /* 0x000000230a277220 */ /* 0x080fe20000410000 */
[----:B------:R-:W-:Y:S02]  /*8ed0*/  IMAD.U32 R4, R21, 0x10000, RZ ;  /* 0x0001000015047824 */ /* 0x000fe400078e00ff */
[----:B------:R-:W-:Y:S01]  /*8ee0*/  FFMA.FTZ R35, R6, R35, -R27 ;  /* 0x0000002306237223 */ /* 0x000fe2000001081b */
[----:B------:R-:W-:Y:S02]  /*8ef0*/  IMAD.U32 R33, R11, 0x10000, RZ ;  /* 0x000100000b217824 */ /* 0x000fe400078e00ff */
[C---:B------:R-:W-:Y:S01]  /*8f00*/  FMUL.FTZ R27, R31.reuse, R24 ;  /* 0x000000181f1b7220 */ /* 0x040fe20000410000 */
[----:B------:R-:W-:Y:S02]  /*8f10*/  IMAD.U32 R10, R0, 0x10000, RZ ;  /* 0x00010000000a7824 */ /* 0x000fe400078e00ff */
[----:B------:R-:W-:Y:S01]  /*8f20*/  FMUL.FTZ R31, R31, R4 ;  /* 0x000000041f1f7220 */ /* 0x000fe20000410000 */
[----:B------:R-:W-:-:S02]  /*8f30*/  IMAD.U32 R26, R5, 0x10000, RZ ;  /* 0x00010000051a7824 */ /* 0x000fc400078e00ff */
[----:B------:R-:W-:Y:S01]  /*8f40*/  FFMA.FTZ R38, R6, R37, R39 ;  /* 0x0000002506267223 */ /* 0x000fe20000010027 */
[----:B------:R-:W-:Y:S02]  /*8f50*/  IMAD.U32 R8, R20, 0x10000, RZ ;  /* 0x0001000014087824 */ /* 0x000fe400078e00ff */
[----:B------:R-:W-:Y:S01]  /*8f60*/  FMUL.FTZ R6, R33, R10 ;  /* 0x0000000a21067220 */ /* 0x000fe20000410000 */
[----:B------:R-:W-:Y:S02]  /*8f70*/  IMAD.U32 R29, R7, 0x10000, RZ ;  /* 0x00010000071d7824 */ /* 0x000fe400078e00ff */
[C---:B------:R-:W-:Y:S01]  /*8f80*/  FFMA.FTZ R27, R26.reuse, R4, -R27 ;  /* 0x000000041a1b7223 */ /* 0x040fe2000001081b */
[----:B------:R-:W-:Y:S01]  /*8f90*/  FFMA.FTZ R31, R26, R24, R31 ;  /* 0x000000181a1f7223 */ /* 0x000fe2000001001f */
[-C--:B------:R-:W-:Y:S01]  /*8fa0*/  FMUL.FTZ R26, R33, R8.reuse ;  /* 0x00000008211a7220 */ /* 0x080fe20000410000 */
[----:B------:R-:W-:Y:S01]  /*8fb0*/  FFMA.FTZ R33, R29, R8, -R6 ;  /* 0x000000081d217223 */ /* 0x000fe20000010806 */
[----:B------:R-:W-:-:S02]  /*8fc0*/  LOP3.LUT R9, R9, 0xffff0000, RZ, 0xc0, !PT ;  /* 0xffff000009097812 */ /* 0x000fc400078ec0ff */
[----:B------:R-:W-:Y:S01]  /*8fd0*/  LOP3.LUT R11, R11, 0xffff0000, RZ, 0xc0, !PT ;  /* 0xffff00000b0b7812 */ /* 0x000fe200078ec0ff */
[----:B------:R-:W-:Y:S01]  /*8fe0*/  FFMA.FTZ R29, R29, R10, R26 ;  /* 0x0000000a1d1d7223 */ /* 0x000fe2000001001a */
[----:B------:R-:W-:Y:S02]  /*8ff0*/  LOP3.LUT R8, R13, 0xffff0000, RZ, 0xc0, !PT ;  /* 0xffff00000d087812 */ /* 0x000fe400078ec0ff */
[----:B------:R-:W-:Y:S02]  /*9000*/  LOP3.LUT R24, R0, 0xffff0000, RZ, 0xc0, !PT ;  /* 0xffff000000187812 */ /* 0x000fe400078ec0ff */
[----:B------:R-:W-:Y:S01]  /*9010*/  LOP3.LUT R4, R21, 0xffff0000, RZ, 0xc0, !PT ;  /* 0xffff000015047812 */ /* 0x000fe200078ec0ff */
[----:B------:R-:W-:Y:S01]  /*9020*/  FMUL.FTZ R10, R9, R8 ;  /* 0x00000008090a7220 */ /* 0x000fe20000410000 */
[----:B------:R-:W-:Y:S01]  /*9030*/  LOP3.LUT R6, R20, 0xffff0000, RZ, 0xc0, !PT ;  /* 0xffff000014067812 */ /* 0x000fe200078ec0ff */
[----:B------:R-:W-:Y:S01]  /*9040*/  FMUL.FTZ R40, R11, R24 ;  /* 0x000000180b287220 */ /* 0x000fe20000410000 */
[----:B------:R-:W-:Y:S01]  /*9050*/  LOP3.LUT R5, R5, 0xffff0000, RZ, 0xc0, !PT ;  /* 0xffff000005057812 */ /* 0x000fe200078ec0ff */
[----:B------:R-:W-:Y:S01]  /*9060*/  FMUL.FTZ R9, R9, R4 ;  /* 0x0000000409097220 */ /* 0x000fe20000410000 */
[----:B------:R-:W-:Y:S01]  /*9070*/  LOP3.LUT R7, R7, 0xffff0000, RZ, 0xc0, !PT ;  /* 0xffff000007077812 */ /* 0x000fe200078ec0ff */
[----:B------:R-:W-:-:S02]  /*9080*/  FMUL.FTZ R11, R11, R6 ;  /* 0x000000060b0b7220 */ /* 0x000fc40000410000 */
[C---:B------:R-:W-:Y:S01]  /*9090*/  FFMA.FTZ R26, R5.reuse, R4, -R10 ;  /* 0x00000004051a7223 */ /* 0x040fe2000001080a */
[----:B------:R-:W-:Y:S01]  /*90a0*/  FFMA.FTZ R30, R5, R8, R9 ;  /* 0x00000008051e7223 */ /* 0x000fe20000010009 */
[C---:B------:R-:W-:Y:S01]  /*90b0*/  FFMA.FTZ R40, R7.reuse, R6, -R40 ;  /* 0x0000000607287223 */ /* 0x040fe20000010828 */
        /* <DEDUP_REMOVED lines=11> */
.L_x_3725:
[----:B------:R-:W-:Y:S05]  /*9170*/  BSYNC B1 ;  /* 0x0000000000017941 */ /* 0x000fea0003800000 */
.L_x_3724:
[----:B------:R-:W-:Y:S05]  /*9180*/  @P0 BRA `(.L_x_3716) ;  /* 0x0000000400640947 */ /* 0x000fea0003800000 */
[----:B------:R-:W2:Y:S01]  /*9190*/  LDL R41, [R1+0x68] ;  /* 0x0000680001297983 */ /* 0x000ea20000100800 */
[----:B-1----:R-:W-:Y:S01]  /*91a0*/  IMAD.SHL.U32 R6, R28, 0x40, RZ ;  /* 0x000000401c067824 */ /* 0x002fe200078e00ff */
[----:B------:R-:W-:Y:S01]  /*91b0*/  SHF.R.S32.HI R5, RZ, 0x1f, R28 ;  /* 0x0000001fff057819 */ /* 0x000fe2000001141c */
[----:B------:R-:W-:Y:S01]  /*91c0*/  IMAD.IADD R4, R16, 0x1, R25 ;  /* 0x0000000110047824 */ /* 0x000fe200078e0219 */
[C---:B------:R-:W-:Y:S01]  /*91d0*/  LOP3.LUT R40, R12.reuse, 0xffff0000, RZ, 0xc0, !PT ;  /* 0xffff00000c287812 */ /* 0x040fe200078ec0ff */
[----:B------:R-:W-:Y:S01]  /*91e0*/  IMAD.U32 R35, R12, 0x10000, RZ ;  /* 0x000100000c237824 */ /* 0x000fe200078e00ff */
[----:B------:R-:W-:Y:S01]  /*91f0*/  LEA.HI R5, R5, R28, RZ, 0x3 ;  /* 0x0000001c05057211 */ /* 0x000fe200078f18ff */
[----:B------:R-:W-:Y:S01]  /*9200*/  IMAD.U32 R33, R15, 0x10000, RZ ;  /* 0x000100000f217824 */ /* 0x000fe200078e00ff */
[----:B------:R-:W-:Y:S01]  /*9210*/  LOP3.LUT R7, R6, 0x1c0, RZ, 0xc0, !PT ;  /* 0x000001c006077812 */ /* 0x000fe200078ec0ff */
[----:B------:R-:W-:Y:S01]  /*9220*/  IMAD.U32 R42, R13, 0x10000, RZ ;  /* 0x000100000d2a7824 */ /* 0x000fe200078e00ff */
[----:B------:R-:W-:Y:S01]  /*9230*/  LOP3.LUT R36, R15, 0xffff0000, RZ, 0xc0, !PT ;  /* 0xffff00000f247812 */ /* 0x000fe200078ec0ff */
[----:B------:R-:W-:Y:S01]  /*9240*/  IMAD.SHL.U32 R5, R5, 0x40, RZ ;  /* 0x0000004005057824 */ /* 0x000fe200078e00ff */
[----:B------:R-:W-:Y:S01]  /*9250*/  LOP3.LUT R4, R7, 0x38, R4, 0xf8, !PT ;  /* 0x0000003807047812 */ /* 0x000fe200078ef804 */
[----:B------:R-:W-:Y:S01]  /*9260*/  IMAD.U32 R38, R21, 0x10000, RZ ;  /* 0x0001000015267824 */ /* 0x000fe200078e00ff */
[----:B------:R-:W-:Y:S01]  /*9270*/  SHF.R.U32.HI R7, RZ, 0x3, R7 ;  /* 0x00000003ff077819 */ /* 0x000fe20000011607 */
[----:B------:R-:W-:Y:S01]  /*9280*/  IMAD.U32 R37, R14, 0x10000, RZ ;  /* 0x000100000e257824 */ /* 0x000fe200078e00ff */
[----:B------:R-:W-:-:S02]  /*9290*/  LOP3.LUT R5, R5, 0xfffffe00, RZ, 0xc0, !PT ;  /* 0xfffffe0005057812 */ /* 0x000fc400078ec0ff */
[----:B------:R-:W-:Y:S02]  /*92a0*/  LOP3.LUT R4, R4, R7, RZ, 0x3c, !PT ;  /* 0x0000000704047212 */ /* 0x000fe400078e3cff */
[----:B------:R-:W-:Y:S02]  /*92b0*/  LOP3.LUT R14, R14, 0xffff0000, RZ, 0xc0, !PT ;  /* 0xffff00000e0e7812 */ /* 0x000fe400078ec0ff */
[----:B------:R-:W-:Y:S01]  /*92c0*/  LOP3.LUT R39, R0, 0xffff0000, RZ, 0xc0, !PT ;  /* 0xffff000000277812 */ /* 0x000fe200078ec0ff */
[----:B------:R-:W-:Y:S01]  /*92d0*/  IMAD.IADD R9, R5, 0x1, R4 ;  /* 0x0000000105097824 */ /* 0x000fe200078e0204 */
        /* <DEDUP_REMOVED lines=15> */
[----:B--2---:R-:W1:Y:S02]  /*93d0*/  LDS.128 R4, [R41+0x20400] ;  /* 0x0204000029047984 */ /* 0x004e640000000c00 */
[C---:B-1----:R-:W-:Y:S01]  /*93e0*/  IMAD.U32 R25, R4.reuse, 0x10000, RZ ;  /* 0x0001000004197824 */ /* 0x042fe200078e00ff */
[----:B------:R-:W-:Y:S01]  /*93f0*/  LOP3.LUT R4, R4, 0xffff0000, RZ, 0xc0, !PT ;  /* 0xffff000004047812 */ /* 0x000fe200078ec0ff */
[C---:B------:R-:W-:Y:S01]  /*9400*/  IMAD.U32 R26, R5.reuse, 0x10000, RZ ;  /* 0x00010000051a7824 */ /* 0x040fe200078e00ff */
[----:B------:R-:W-:Y:S01]  /*9410*/  LOP3.LUT R5, R5, 0xffff0000, RZ, 0xc0, !PT ;  /* 0xffff000005057812 */ /* 0x000fe200078ec0ff */
[-C--:B------:R-:W-:Y:S01]  /*9420*/  FFMA.FTZ R34, R33, R25.reuse, -R34 ;  /* 0x0000001921227223 */ /* 0x080fe20000010822 */
[----:B------:R-:W-:Y:S01]  /*9430*/  FFMA.FTZ R12, R35, R25, R12 ;  /* 0x00000019230c7223 */ /* 0x000fe2000001000c */
[----:B------:R-:W-:Y:S01]  /*9440*/  FMUL.FTZ R25, R36, R8 ;  /* 0x0000000824197220 */ /* 0x000fe20000410000 */
[----:B------:R-:W-:Y:S01]  /*9450*/  FMUL.FTZ R33, R38, R30 ;  /* 0x0000001e26217220 */ /* 0x000fe20000410000 */
[----:B------:R-:W-:-:S02]  /*9460*/  IMAD.U32 R35, R3, 0x10000, RZ ;  /* 0x0001000003237824 */ /* 0x000fc400078e00ff */
[-C--:B------:R-:W-:Y:S01]  /*9470*/  FFMA.FTZ R15, R36, R4.reuse, -R15 ;  /* 0x00000004240f7223 */ /* 0x080fe2000001080f */
[----:B------:R-:W-:Y:S01]  /*9480*/  FFMA.FTZ R25, R40, R4, R25 ;  /* 0x0000000428197223 */ /* 0x000fe20000010019 */
[-C--:B------:R-:W-:Y:S01]  /*9490*/  FFMA.FTZ R29, R38, R26.reuse, -R29 ;  /* 0x0000001a261d7223 */ /* 0x080fe2000001081d */
[----:B------:R-:W-:Y:S01]  /*94a0*/  FFMA.FTZ R33, R42, R26, R33 ;  /* 0x0000001a2a217223 */ /* 0x000fe20000010021 */
[----:B0-----:R-:W-:Y:S02]  /*94b0*/  IMAD.U32 R27, R6, 0x10000, RZ ;  /* 0x00010000061b7824 */ /* 0x001fe400078e00ff */
[-C--:B------:R-:W-:Y:S01]  /*94c0*/  FMUL.FTZ R4, R37, R31.reuse ;  /* 0x0000001f25047220 */ /* 0x080fe20000410000 */
[----:B------:R-:W-:Y:S01]  /*94d0*/  LOP3.LUT R26, R3, 0xffff0000, RZ, 0xc0, !PT ;  /* 0xffff0000031a7812 */ /* 0x000fe200078ec0ff */
[C---:B------:R-:W-:Y:S01]  /*94e0*/  FMUL.FTZ R8, R35.reuse, R31 ;  /* 0x0000001f23087220 */ /* 0x040fe20000410000 */
[----:B------:R-:W-:Y:S01]  /*94f0*/  IMAD.U32 R30, R0, 0x10000, RZ ;  /* 0x00010000001e7824 */ /* 0x000fe200078e00ff */
[----:B------:R-:W-:Y:S01]  /*9500*/  LOP3.LUT R6, R6, 0xffff0000, RZ, 0xc0, !PT ;  /* 0xffff000006067812 */ /* 0x000fe200078ec0ff */
[-C--:B------:R-:W-:Y:S01]  /*9510*/  FFMA.FTZ R3, R35, R27.reuse, -R4 ;  /* 0x0000001b23037223 */ /* 0x080fe20000010804 */
[----:B------:R-:W-:Y:S01]  /*9520*/  FFMA.FTZ R8, R37, R27, R8 ;  /* 0x0000001b25087223 */ /* 0x000fe20000010008 */
[-C--:B------:R-:W-:Y:S01]  /*9530*/  FMUL.FTZ R31, R14, R10.reuse ;  /* 0x0000000a0e1f7220 */ /* 0x080fe20000410000 */
[----:B------:R-:W-:Y:S01]  /*9540*/  FMUL.FTZ R35, R26, R10 ;  /* 0x0000000a1a237220 */ /* 0x000fe20000410000 */
[----:B------:R-:W-:Y:S01]  /*9550*/  LOP3.LUT R37, R13, 0xffff0000, RZ, 0xc0, !PT ;  /* 0xffff00000d257812 */ /* 0x000fe200078ec0ff */
[----:B------:R-:W-:-:S02]  /*9560*/  IMAD.U32 R28, R7, 0x10000, RZ ;  /* 0x00010000071c7824 */ /* 0x000fc400078e00ff */
[----:B------:R-:W-:Y:S01]  /*9570*/  FMUL.FTZ R27, R30, R32 ;  /* 0x000000201e1b7220 */ /* 0x000fe20000410000 */
[C---:B------:R-:W-:Y:S01]  /*9580*/  IMAD.U32 R4, R20.reuse, 0x10000, RZ ;  /* 0x0001000014047824 */ /* 0x040fe200078e00ff */
[----:B------:R-:W-:Y:S01]  /*9590*/  LOP3.LUT R13, R20, 0xffff0000, RZ, 0xc0, !PT ;  /* 0xffff0000140d7812 */ /* 0x000fe200078ec0ff */
[-C--:B------:R-:W-:Y:S01]  /*95a0*/  FFMA.FTZ R10, R26, R6.reuse, -R31 ;  /* 0x000000061a0a7223 */ /* 0x080fe2000001081f */
[----:B------:R-:W-:Y:S01]  /*95b0*/  LOP3.LUT R7, R7, 0xffff0000, RZ, 0xc0, !PT ;  /* 0xffff000007077812 */ /* 0x000fe200078ec0ff */
[----:B------:R-:W-:Y:S01]  /*95c0*/  FFMA.FTZ R35, R14, R6, R35 ;  /* 0x000000060e237223 */ /* 0x000fe20000010023 */
[C---:B------:R-:W-:Y:S01]  /*95d0*/  FMUL.FTZ R31, R4.reuse, R32 ;  /* 0x00000020041f7220 */ /* 0x040fe20000410000 */
[-C--:B------:R-:W-:Y:S01]  /*95e0*/  FFMA.FTZ R27, R4, R28.reuse, -R27 ;  /* 0x0000001c041b7223 */ /* 0x080fe2000001081b */
        /* <DEDUP_REMOVED lines=16> */
[----:B------:R2:W-:Y:S01]  /*96f0*/  STS.128 [R41+0x20400], R4 ;  /* 0x0204000429007388 */ /* 0x0005e20000000c00 */
[----:B------:R-:W-:-:S05]  /*9700*/  F2FP.BF16.F32.PACK_AB R11, R26, R31 ;  /* 0x0000001f1a0b723e */ /* 0x000fca00000010ff */
[----:B------:R2:W-:Y:S02]  /*9710*/  STS.128 [R24+0x20400], R8 ;  /* 0x0204000818007388 */ /* 0x0005e40000000c00 */
.L_x_3716:
[----:B------:R-:W-:Y:S05]  /*9720*/  BSYNC B0 ;  /* 0x0000000000007941 */ /* 0x000fea0003800000 */
.L_x_3705:
[----:B------:R-:W-:Y:S01]  /*9730*/  @!PT LDS RZ, [RZ] ;  /* 0x00000000fffff984 */ /* 0x000fe20000000800 */
[----:B------:R-:W-:Y:S01]  /*9740*/  @!PT LDS RZ, [RZ] ;  /* 0x00000000fffff984 */ /* 0x000fe20000000800 */
[----:B------:R-:W-:Y:S01]  /*9750*/  @!PT LDS RZ, [RZ] ;  /* 0x00000000fffff984 */ /* 0x000fe20000000800 */
[----:B------:R-:W-:Y:S01]  /*9760*/  @!PT LDS RZ, [RZ] ;  /* 0x00000000fffff984 */ /* 0x000fe20000000800 */
[----:B------:R4:W-:Y:S06]  /*9770*/  MEMBAR.ALL.CTA ;  /* 0x0000000000007992 */ /* 0x0009ec0000008000 */
[----:B----4-:R-:W4:Y:S01]  /*9780*/  FENCE.VIEW.ASYNC.S ;  /* 0x00000000000073c6 */ /* 0x010f220000000000 */
[----:B------:R-:W-:Y:S05]  /*9790*/  WARPSYNC.ALL ;  /* 0x0000000000007948 */ /* 0x000fea0003800000 */
[----:B----4-:R-:W-:Y:S06]  /*97a0*/  BAR.SYNC.DEFER_BLOCKING 0xd, 0x80 ;  /* 0x0342000000007b1d */ /* 0x010fec0000010000 */
.L_x_3702:
[----:B------:R-:W-:-:S13]  /*97b0*/  ISETP.NE.AND P0, PT, R184, 0x3, PT ;  /* 0x00000003b800780c */ /* 0x000fda0003f05270 */
[----:B------:R-:W-:Y:S05]  /*97c0*/  @!P0 BRA `(.L_x_3726) ;  /* 0x0000000000048947 */ /* 0x000fea0003800000 */
[----:B------:R-:W-:Y:S01]  /*97d0*/  BPT.TRAP 0x1 ;  /* 0x000000040000795c */ /* 0x000fe20000300000 */
.L_x_3726:
[----:B------:R-:W-:Y:S01]  /*97e0*/  IMAD R12, R18, 0x8, R2 ;  /* 0x00000008120c7824 */ /* 0x000fe200078e0202 */
[----:B------:R-:W-:-:S04]  /*97f0*/  SHF.L.U32 R13, R22, 0x1f, RZ ;  /* 0x0000001f160d7819 */ /* 0x000fc800000006ff */
[----:B------:R4:W0:Y:S01]  /*9800*/  SYNCS.PHASECHK.TRANS64.TRYWAIT P1, [R12+URZ+0x28c30], R13 ;  /* 0x028c300d0c0075a7 */ /* 0x000822000802017f */
[----:B------:R-:W-:Y:S05]  /*9810*/  @!P0 BRA `(.L_x_3727) ;  /* 0x0000000000048947 */ /* 0x000fea0003800000 */
[----:B------:R-:W-:Y:S01]  /*9820*/  BPT.TRAP 0x1 ;  /* 0x000000040000795c */ /* 0x000fe20000300000 */
.L_x_3727:
[C---:B--23--:R-:W-:Y:S02]  /*9830*/  VIADD R0, R2.reuse, 0x22400 ;  /* 0x0002240002007836 */ /* 0x04cfe40000000000 */
[----:B01----:R-:W-:-:S03]  /*9840*/  VIADD R3, R2, 0x20400 ;  /* 0x0002040002037836 */ /* 0x003fc60000000000 */
[----:B------:R-:W-:Y:S02]  /*9850*/  SHF.R.U32.HI R0, RZ, 0x4, R0 ;  /* 0x00000004ff007819 */ /* 0x000fe40000011600 */
[----:B------:R-:W-:Y:S02]  /*9860*/  SHF.R.U32.HI R3, RZ, 0x4, R3 ;  /* 0x00000004ff037819 */ /* 0x000fe40000011603 */
[----:B------:R-:W-:Y:S02]  /*9870*/  LOP3.LUT R0, R0, 0x3fff, RZ, 0xc0, !PT ;  /* 0x00003fff00007812 */ /* 0x000fe400078ec0ff */
[----:B------:R-:W-:Y:S02]  /*9880*/  LOP3.LUT R3, R3, 0x3fff, RZ, 0xc0, !PT ;  /* 0x00003fff03037812 */ /* 0x000fe400078ec0ff */
[----:B------:R-:W-:Y:S01]  /*9890*/  LOP3.LUT R0, R0, 0x10000, RZ, 0xfc, !PT ;  /* 0x0001000000007812 */ /* 0x000fe200078efcff */
[----:B------:R-:W-:Y:S06]  /*98a0*/  @P1 BRA `(.L_x_3728) ;  /* 0x0000000000081947 */ /* 0x000fec0003800000 */
[----:B------:R-:W0:Y:S02]  /*98b0*/  SYNCS.PHASECHK.TRANS64.TRYWAIT P1, [R12+URZ+0x28c30], R13 ;  /* 0x028c300d0c0075a7 */ /* 0x000e24000802017f */
[----:B0-----:R-:W-:Y:S05]  /*98c0*/  @!P1 BRA `(.L_x_3729) ;  /* 0x0000012000549947 */ /* 0x001fea0003800000 */
.L_x_3728:
[----:B------:R-:W-:Y:S01]  /*98d0*/  IMAD R10, R18, 0x200, R0 ;  /* 0x00000200120a7824 */ /* 0x000fe200078e0200 */
[----:B------:R-:W-:Y:S01]  /*98e0*/  LOP3.LUT R4, R3, 0x10000, RZ, 0xfc, !PT ;  /* 0x0001000003047812 */ /* 0x000fe200078efcff */
[----:B------:R-:W-:Y:S01]  /*98f0*/  IMAD.MOV.U32 R5, RZ, RZ, 0x40000040 ;  /* 0x40000040ff057424 */ /* 0x000fe200078e00ff */
[----:B------:R-:W2:Y:S01]  /*9900*/  LDL R57, [R1+0x34] ;  /* 0x0000340001397983 */ /* 0x000ea20000100800 */
[----:B------:R-:W-:Y:S01]  /*9910*/  IMAD.MOV.U32 R11, RZ, RZ, 0x40000040 ;  /* 0x40000040ff0b7424 */ /* 0x000fe200078e00ff */
[----:B------:R-:W-:Y:S05]  /*9920*/  WARPSYNC.ALL ;  /* 0x0000000000007948 */ /* 0x000fea0003800000 */
[C---:B------:R-:W-:Y:S01]  /*9930*/  R2UR UR4, R4.reuse ;  /* 0x00000000040472ca */ /* 0x040fe200000e0000 */
[----:B------:R-:W-:Y:S01]  /*9940*/  WARPGROUP.ARRIVE ;  /* 0x00000000000079c5 */ /* 0x000fe20000000000 */
[----:B------:R-:W-:Y:S01]  /*9950*/  R2UR UR5, R5 ;  /* 0x00000000050572ca */ /* 0x000fe200000e0000 */
[----:B------:R-:W-:Y:S01]  /*9960*/  VIADD R8, R4, 0x2 ;  /* 0x0000000204087836 */ /* 0x000fe20000000000 */
[C---:B------:R-:W-:Y:S01]  /*9970*/  R2UR UR6, R10.reuse ;  /* 0x000000000a0672ca */ /* 0x040fe200000e0000 */
[----:B------:R-:W-:Y:S01]  /*9980*/  VIADD R6, R10, 0x2 ;  /* 0x000000020a067836 */ /* 0x000fe20000000000 */
[----:B------:R-:W-:Y:S01]  /*9990*/  R2UR UR7, R11 ;  /* 0x000000000b0772ca */ /* 0x000fe200000e0000 */
[----:B------:R-:W-:Y:S01]  /*99a0*/  IMAD.MOV.U32 R9, RZ, RZ, 0x40000040 ;  /* 0x40000040ff097424 */ /* 0x000fe200078e00ff */
[----:B------:R-:W1:Y:S01]  /*99b0*/  S2R R58, SR_TID.X ;  /* 0x00000000003a7919 */ /* 0x000e620000002100 */
[----:B------:R-:W-:-:S02]  /*99c0*/  IMAD.MOV.U32 R7, RZ, RZ, 0x40000040 ;  /* 0x40000040ff077424 */ /* 0x000fc400078e00ff */
[C---:B------:R-:W-:Y:S02]  /*99d0*/  VIADD R14, R10.reuse, 0x4 ;  /* 0x000000040a0e7836 */ /* 0x040fe40000000000 */
[----:B------:R-:W-:Y:S02]  /*99e0*/  IMAD.MOV.U32 R15, RZ, RZ, 0x40000040 ;  /* 0x40000040ff0f7424 */ /* 0x000fe400078e00ff */
[----:B------:R-:W-:Y:S02]  /*99f0*/  VIADD R10, R10, 0x6 ;  /* 0x000000060a0a7836 */ /* 0x000fe40000000000 */
[----:B------:R-:W-:Y:S02]  /*9a00*/  IMAD.MOV.U32 R5, RZ, RZ, 0x40000040 ;  /* 0x40000040ff057424 */ /* 0x000fe400078e00ff */
[----:B------:R-:W-:Y:S01]  /*9a10*/  HGMMA.64x64x16.F32.BF16 R24, gdesc[UR4], RZ, !UPT, gsb0 ;  /* 0x00e00000041879f0 */ /* 0x000fe2000c0018ff */
[----:B------:R-:W-:Y:S01]  /*9a20*/  R2UR UR4, R8 ;  /* 0x00000000080472ca */ /* 0x000fe200000e0000 */
[----:B------:R-:W-:Y:S01]  /*9a30*/  IMAD.MOV.U32 R11, RZ, RZ, 0x40000040 ;  /* 0x40000040ff0b7424 */ /* 0x000fe200078e00ff */
[----:B------:R-:W-:Y:S01]  /*9a40*/  R2UR UR5, R9 ;  /* 0x00000000090572ca */ /* 0x000fe200000e0000 */
[----:B------:R-:W-:Y:S01]  /*9a50*/  IMAD R152, R168, -0x40, R152 ;  /* 0xffffffc0a8987824 */ /* 0x000fe200078e0298 */
[----:B------:R-:W-:Y:S01]  /*9a60*/  R2UR UR6, R6 ;  /* 0x00000000060672ca */ /* 0x000fe200000e0000 */
[----:B------:R-:W-:Y:S01]  /*9a70*/  VIADD R6, R4, 0x4 ;  /* 0x0000000404067836 */ /* 0x000fe20000000000 */
[----:B------:R-:W-:Y:S01]  /*9a80*/  R2UR UR7, R7 ;  /* 0x00000000070772ca */ /* 0x000fe200000e0000 */
[----:B------:R-:W-:-:S02]  /*9a90*/  IMAD.MOV.U32 R7, RZ, RZ, 0x40000040 ;  /* 0x40000040ff077424 */ /* 0x000fc400078e00ff */
[----:B------:R-:W-:Y:S01]  /*9aa0*/  VIADD R4, R4, 0x6 ;  /* 0x0000000604047836 */ /* 0x000fe20000000000 */
[----:B-1----:R-:W-:Y:S01]  /*9ab0*/  LOP3.LUT R58, R58, 0x7f, RZ, 0xc0, !PT ;  /* 0x0000007f3a3a7812 */ /* 0x002fe200078ec0ff */
[----:B------:R-:W-:Y:S02]  /*9ac0*/  WARPGROUP.DEPBAR.LE gsb0, 0x0 ;  /* 0x00008000000079c5 */ /* 0x000fe40000010000 */
[----:B------:R-:W-:-:S06]  /*9ad0*/  WARPGROUP.ARRIVE ;  /* 0x00000000000079c5 */ /* 0x000fcc0000000000 */
[----:B------:R-:W-:Y:S01]  /*9ae0*/  HGMMA.64x64x16.F32.BF16 R24, gdesc[UR4], R24, gsb0 ;  /* 0x00e00000041879f0 */ /* 0x000fe20008001818 */
[----:B------:R-:W-:Y:S02]  /*9af0*/  R2UR UR4, R6 ;  /* 0x00000000060472ca */ /* 0x000fe400000e0000 */
[----:B------:R-:W-:Y:S02]  /*9b00*/  R2UR UR5, R7 ;  /* 0x00000000070572ca */ /* 0x000fe400000e0000 */
[----:B------:R-:W-:Y:S02]  /*9b10*/  R2UR UR6, R14 ;  /* 0x000000000e0672ca */ /* 0x000fe400000e0000 */
[----:B------:R-:W-:Y:S01]  /*9b20*/  R2UR UR7, R15 ;  /* 0x000000000f0772ca */ /* 0x000fe200000e0000 */
[----:B------:R-:W-:Y:S02]  /*9b30*/  WARPGROUP.DEPBAR.LE gsb0, 0x0 ;  /* 0x00008000000079c5 */ /* 0x000fe40000010000 */
[----:B------:R-:W-:-:S10]  /*9b40*/  WARPGROUP.ARRIVE ;  /* 0x00000000000079c5 */ /* 0x000fd40000000000 */
        /* <DEDUP_REMOVED lines=8> */
[----:B------:R-:W-:Y:S01]  /*9bd0*/  ULDC UR4, c[0x0][0x9d8] ;  /* 0x0002760000047ab9 */ /* 0x000fe20000000800 */
[----:B------:R-:W-:Y:S01]  /*9be0*/  ULDC UR5, c[0x0][0x988] ;  /* 0x0002620000057ab9 */ /* 0x000fe20000000800 */
[----:B--2---:R-:W-:-:S04]  /*9bf0*/  IADD3 R152, -R57, 0x40, R152 ;  /* 0x0000004039987810 */ /* 0x004fc80007ffe198 */
[C---:B------:R-:W-:Y:S02]  /*9c00*/  ISETP.GT.AND P1, PT, R152.reuse, RZ, PT ;  /* 0x000000ff9800720c */ /* 0x040fe40003f24270 */
[C---:B------:R-:W-:Y:S02]  /*9c10*/  ISETP.GT.AND P2, PT, R152.reuse, 0x1, PT ;  /* 0x000000019800780c */ /* 0x040fe40003f44270 */
[C---:B------:R-:W-:Y:S02]  /*9c20*/  ISETP.GT.AND P3, PT, R152.reuse, 0x8, PT ;  /* 0x000000089800780c */ /* 0x040fe40003f64270 */
[C---:B------:R-:W-:Y:S02]  /*9c30*/  ISETP.GT.AND P4, PT, R152.reuse, 0x9, PT ;  /* 0x000000099800780c */ /* 0x040fe40003f84270 */
[C---:B------:R-:W-:Y:S02]  /*9c40*/  ISETP.GT.AND P5, PT, R152.reuse, 0x10, PT ;  /* 0x000000109800780c */ /* 0x040fe40003fa4270 */
[----:B------:R-:W-:Y:S01]  /*9c50*/  ISETP.GT.AND P6, PT, R152, 0x11, PT ;  /* 0x000000119800780c */ /* 0x000fe20003fc4270 */
[----:B------:R-:W-:-:S02]  /*9c60*/  WARPGROUP.DEPBAR.LE gsb0, 0x0 ;  /* 0x00008000000079c5 */ /* 0x000fc40000010000 */
        /* <DEDUP_REMOVED lines=34> */
[----:B------:R-:W-:-:S03]  /*9e90*/  FMUL.FTZ R55, R55, UR4 ;  /* 0x0000000437377c20 */ /* 0x000fc60008410000 */
[----:B------:R-:W-:Y:S08]  /*9ea0*/  MUFU.TANH R32, R32 ;  /* 0x0000002000207308 */ /* 0x000ff00000002400 */
[----:B------:R-:W2:Y:S01]  /*9eb0*/  MUFU.TANH R3, R26 ;  /* 0x0000001a00037308 */ /* 0x000ea20000002400 */
[----:B-1----:R-:W-:-:S07]  /*9ec0*/  FSEL R29, R29, -INF , P4 ;  /* 0xff8000001d1d7808 */ /* 0x002fce0002000000 */
[----:B------:R1:W3:Y:S08]  /*9ed0*/  MUFU.TANH R10, R27 ;  /* 0x0000001b000a7308 */ /* 0x0002f00000002400 */
[----:B------:R0:W-:Y:S01]  /*9ee0*/  MUFU.TANH R20, R33 ;  /* 0x0000002100147308 */ /* 0x0001e20000002400 */
[----:B-1----:R-:W-:Y:S02]  /*9ef0*/  FSEL R27, R25, -INF , P2 ;  /* 0xff800000191b7808 */ /* 0x002fe40001000000 */
[----:B------:R-:W-:-:S02]  /*9f00*/  FSEL R25, R28, -INF , P3 ;  /* 0xff8000001c197808 */ /* 0x000fc40001800000 */
[----:B--2---:R-:W-:Y:S02]  /*9f10*/  FSEL R3, R3, -INF , P1 ;  /* 0xff80000003037808 */ /* 0x004fe40000800000 */
[----:B------:R-:W-:Y:S01]  /*9f20*/  ISETP.GT.AND P1, PT, R152, 0x18, PT ;  /* 0x000000189800780c */ /* 0x000fe20003f24270 */
[----:B------:R1:W2:Y:S01]  /*9f30*/  MUFU.TANH R11, R30 ;  /* 0x0000001e000b7308 */ /* 0x0002a20000002400 */
[----:B0-----:R-:W-:Y:S02]  /*9f40*/  FSEL R33, R32, -INF , P5 ;  /* 0xff80000020217808 */ /* 0x001fe40002800000 */
[----:B---3--:R-:W-:Y:S02]  /*9f50*/  FSEL R10, R10, -INF , P2 ;  /* 0xff8000000a0a7808 */ /* 0x008fe40001000000 */
[----:B------:R-:W-:-:S03]  /*9f60*/  ISETP.GT.AND P2, PT, R152, 0x19, PT ;  /* 0x000000199800780c */ /* 0x000fc60003f44270 */
[----:B------:R-:W-:Y:S01]  /*9f70*/  MUFU.TANH R36, R36 ;  /* 0x0000002400247308 */ /* 0x000fe20000002400 */
[----:B-1----:R-:W-:-:S04]  /*9f80*/  FMNMX.FTZ R30, R14, R27, !PT ;  /* 0x0000001b0e1e7209 */ /* 0x002fc80007810000 */
[----:B------:R-:W-:-:S03]  /*9f90*/  FMNMX.FTZ R30, R25, R30, !PT ;  /* 0x0000001e191e7209 */ /* 0x000fc60007810000 */
[----:B------:R-:W-:Y:S01]  /*9fa0*/  MUFU.TANH R37, R37 ;  /* 0x0000002500257308 */ /* 0x000fe20000002400 */
[----:B------:R-:W-:Y:S02]  /*9fb0*/  FMNMX.FTZ R30, R29, R30, !PT ;  /* 0x0000001e1d1e7209 */ /* 0x000fe40007810000 */
[----:B--2---:R-:W-:Y:S02]  /*9fc0*/  FSEL R11, R11, -INF , P3 ;  /* 0xff8000000b0b7808 */ /* 0x004fe40001800000 */
[----:B------:R-:W-:Y:S02]  /*9fd0*/  FMNMX.FTZ R30, R33, R30, !PT ;  /* 0x0000001e211e7209 */ /* 0x000fe40007810000 */
[----:B------:R-:W-:Y:S01]  /*9fe0*/  ISETP.GT.AND P3, PT, R152, 0x20, PT ;  /* 0x000000209800780c */ /* 0x000fe20003f64270 */
[----:B------:R-:W0:Y:S08]  /*9ff0*/  MUFU.TANH R15, R31 ;  /* 0x0000001f000f7308 */ /* 0x000e300000002400 */
[----:B------:R-:W-:Y:S08]  /*a000*/  MUFU.TANH R40, R40 ;  /* 0x0000002800287308 */ /* 0x000ff00000002400 */
[----:B------:R-:W1:Y:S01]  /*a010*/  MUFU.TANH R34, R34 ;  /* 0x0000002200227308 */ /* 0x000e620000002400 */
[----:B0-----:R-:W-:-:S02]  /*a020*/  FSEL R15, R15, -INF , P4 ;  /* 0xff8000000f0f7808 */ /* 0x001fc40002000000 */
[----:B------:R-:W-:-:S05]  /*a030*/  ISETP.GT.AND P4, PT, R152, 0x21, PT ;  /* 0x000000219800780c */ /* 0x000fca0003f84270 */
[----:B------:R0:W2:Y:S08]  /*a040*/  MUFU.TANH R21, R35 ;  /* 0x0000002300157308 */ /* 0x0000b00000002400 */
[----:B------:R3:W4:Y:S01]  /*a050*/  MUFU.TANH R26, R41 ;  /* 0x00000029001a7308 */ /* 0x0007220000002400 */
[----:B0-----:R-:W-:Y:S01]  /*a060*/  FSEL R35, R20, -INF , P6 ;  /* 0xff80000014237808 */ /* 0x001fe20003000000 */
[----:B------:R-:W-:Y:S01]  /*a070*/  FMUL.FTZ R20, R49, UR4 ;  /* 0x0000000431147c20 */ /* 0x000fe20008410000 */
[----:B-1----:R-:W-:-:S02]  /*a080*/  FSEL R31, R34, -INF , P5 ;  /* 0xff800000221f7808 */ /* 0x002fc40002800000 */
[----:B------:R-:W-:Y:S02]  /*a090*/  FMNMX.FTZ R30, R35, R30, !PT ;  /* 0x0000001e231e7209 */ /* 0x000fe40007810000 */
[C---:B------:R-:W-:Y:S01]  /*a0a0*/  ISETP.GT.AND P5, PT, R152.reuse, 0x28, PT ;  /* 0x000000289800780c */ /* 0x040fe20003fa4270 */
[----:B------:R0:W1:Y:S01]  /*a0b0*/  MUFU.TANH R24, R39 ;  /* 0x0000002700187308 */ /* 0x0000620000002400 */
[----:B---3--:R-:W-:Y:S02]  /*a0c0*/  FSEL R41, R37, -INF , P2 ;  /* 0xff80000025297808 */ /* 0x008fe40001000000 */
[----:B--2---:R-:W-:Y:S01]  /*a0d0*/  FSEL R37, R21, -INF , P6 ;  /* 0xff80000015257808 */ /* 0x004fe20003000000 */
[----:B------:R-:W-:Y:S01]  /*a0e0*/  FMUL.FTZ R21, R53, UR4 ;  /* 0x0000000435157c20 */ /* 0x000fe20008410000 */
[----:B------:R-:W-:-:S03]  /*a0f0*/  ISETP.GT.AND P6, PT, R152, 0x29, PT ;  /* 0x000000299800780c */ /* 0x000fc60003fc4270 */
[----:B------:R-:W2:Y:S01]  /*a100*/  MUFU.TANH R44, R44 ;  /* 0x0000002c002c7308 */ /* 0x000ea20000002400 */
[----:B0-----:R-:W-:Y:S02]  /*a110*/  FSEL R39, R36, -INF , P1 ;  /* 0xff80000024277808 */ /* 0x001fe40000800000 */
[----:B----4-:R-:W-:Y:S02]  /*a120*/  FSEL R49, R26, -INF , P4 ;  /* 0xff8000001a317808 */ /* 0x010fe40002000000 */
[----:B------:R-:W-:-:S03]  /*a130*/  FMNMX.FTZ R30, R39, R30, !PT ;  /* 0x0000001e271e7209 */ /* 0x000fc60007810000 */
[----:B------:R-:W-:Y:S01]  /*a140*/  MUFU.TANH R38, R38 ;  /* 0x0000002600267308 */ /* 0x000fe20000002400 */
[----:B------:R-:W-:Y:S02]  /*a150*/  FMNMX.FTZ R30, R41, R30, !PT ;  /* 0x0000001e291e7209 */ /* 0x000fe40007810000 */
[----:B-1----:R-:W-:Y:S02]  /*a160*/  FSEL R53, R24, -INF , P2 ;  /* 0xff80000018357808 */ /* 0x002fe40001000000 */
[----:B------:R-:W-:-:S03]  /*a170*/  ISETP.GT.AND P2, PT, R152, 0x31, PT ;  /* 0x000000319800780c */ /* 0x000fc60003f44270 */
[----:B------:R0:W1:Y:S01]  /*a180*/  MUFU.TANH R28, R45 ;  /* 0x0000002d001c7308 */ /* 0x0000620000002400 */
[----:B--2---:R-:W-:-:S07]  /*a190*/  FSEL R63, R44, -INF , P5 ;  /* 0xff8000002c3f7808 */ /* 0x004fce0002800000 */
[----:B------:R-:W-:Y:S01]  /*a1a0*/  MUFU.TANH R48, R48 ;  /* 0x0000003000307308 */ /* 0x000fe20000002400 */
[----:B0-----:R-:W-:-:S04]  /*a1b0*/  FSEL R45, R40, -INF , P3 ;  /* 0xff800000282d7808 */ /* 0x001fc80001800000 */
[----:B------:R-:W-:-:S03]  /*a1c0*/  FMNMX.FTZ R30, R45, R30, !PT ;  /* 0x0000001e2d1e7209 */ /* 0x000fc60007810000 */
[----:B------:R-:W0:Y:S01]  /*a1d0*/  MUFU.TANH R42, R42 ;  /* 0x0000002a002a7308 */ /* 0x000e220000002400 */
[----:B------:R-:W-:Y:S02]  /*a1e0*/  FMNMX.FTZ R30, R49, R30, !PT ;  /* 0x0000001e311e7209 */ /* 0x000fe40007810000 */
[----:B-1----:R-:W-:Y:S02]  /*a1f0*/  FSEL R67, R28, -INF , P6 ;  /* 0xff8000001c437808 */ /* 0x002fe40003000000 */
[----:B------:R-:W-:-:S03]  /*a200*/  FMNMX.FTZ R30, R63, R30, !PT ;  /* 0x0000001e3f1e7209 */ /* 0x000fc60007810000 */
[----:B------:R-:W1:Y:S01]  /*a210*/  MUFU.TANH R20, R20 ;  /* 0x0000001400147308 */ /* 0x000e620000002400 */
[----:B------:R-:W-:-:S07]  /*a220*/  FMNMX.FTZ R30, R67, R30, !PT ;  /* 0x0000001e431e7209 */ /* 0x000fce0007810000 */
[----:B------:R2:W3:Y:S01]  /*a230*/  MUFU.TANH R59, R43 ;  /* 0x0000002b003b7308 */ /* 0x0004e20000002400 */
[----:B0-----:R-:W-:Y:S02]  /*a240*/  FSEL R57, R42, -INF , P3 ;  /* 0xff8000002a397808 */ /* 0x001fe40001800000 */
[----:B------:R-:W-:-:S05]  /*a250*/  ISETP.GT.AND P3, PT, R152, 0x38, PT ;  /* 0x000000389800780c */ /* 0x000fca0003f64270 */
[----:B------:R-:W0:Y:S01]  /*a260*/  MUFU.TANH R52, R52 ;  /* 0x0000003400347308 */ /* 0x000e220000002400 */
[----:B--2---:R-:W-:Y:S02]  /*a270*/  FSEL R43, R38, -INF , P1 ;  /* 0xff800000262b7808 */ /* 0x004fe40000800000 */
[----:B------:R-:W-:Y:S02]  /*a280*/  ISETP.GT.AND P1, PT, R152, 0x30, PT ;  /* 0x000000309800780c */ /* 0x000fe40003f24270 */
[----:B-1----:R-:W-:Y:S02]  /*a290*/  FSEL R75, R20, -INF , P2 ;  /* 0xff800000144b7808 */ /* 0x002fe40001000000 */
[----:B------:R-:W-:Y:S01]  /*a2a0*/  FSEL R71, R48, -INF , P1 ;  /* 0xff80000030477808 */ /* 0x000fe20000800000 */
[----:B------:R-:W1:Y:S01]  /*a2b0*/  MUFU.TANH R21, R21 ;  /* 0x0000001500157308 */ /* 0x000e620000002400 */
[----:B---3--:R-:W-:Y:S02]  /*a2c0*/  FSEL R59, R59, -INF , P4 ;  /* 0xff8000003b3b7808 */ /* 0x008fe40002000000 */
[----:B------:R-:W-:-:S02]  /*a2d0*/  FMNMX.FTZ R30, R71, R30, !PT ;  /* 0x0000001e471e7209 */ /* 0x000fc40007810000 */
[----:B------:R-:W-:Y:S02]  /*a2e0*/  ISETP.GT.AND P4, PT, R152, 0x39, PT ;  /* 0x000000399800780c */ /* 0x000fe40003f84270 */
[----:B------:R-:W-:Y:S01]  /*a2f0*/  FMNMX.FTZ R30, R75, R30, !PT ;  /* 0x0000001e4b1e7209 */ /* 0x000fe20007810000 */
[----:B------:R-:W2:Y:S01]  /*a300*/  MUFU.TANH R46, R46 ;  /* 0x0000002e002e7308 */ /* 0x000ea20000002400 */
[----:B0-----:R-:W-:Y:S02]  /*a310*/  FSEL R77, R52, -INF , P3 ;  /* 0xff800000344d7808 */ /* 0x001fe40001800000 */
[----:B------:R-:W-:Y:S02]  /*a320*/  FMNMX.FTZ R20, R3, R10, !PT ;  /* 0x0000000a03147209 */ /* 0x000fe40007810000 */
[----:B------:R-:W-:Y:S02]  /*a330*/  FMNMX.FTZ R30, R77, R30, !PT ;  /* 0x0000001e4d1e7209 */ /* 0x000fe40007810000 */
[----:B------:R-:W-:Y:S01]  /*a340*/  FMNMX.FTZ R20, R11, R20, !PT ;  /* 0x000000140b147209 */ /* 0x000fe20007810000 */
[----:B------:R-:W0:Y:S01]  /*a350*/  MUFU.TANH R47, R47 ;  /* 0x0000002f002f7308 */ /* 0x000e220000002400 */
[----:B-1----:R-:W-:-:S02]  /*a360*/  FSEL R79, R21, -INF , P4 ;  /* 0xff800000154f7808 */ /* 0x002fc40002000000 */
[----:B------:R-:W-:Y:S02]  /*a370*/  FMNMX.FTZ R20, R15, R20, !PT ;  /* 0x000000140f147209 */ /* 0x000fe40007810000 */
[----:B------:R-:W-:Y:S02]  /*a380*/  FMNMX.FTZ R30, R79, R30, !PT ;  /* 0x0000001e4f1e7209 */ /* 0x000fe40007810000 */
[----:B------:R-:W-:Y:S01]  /*a390*/  FMNMX.FTZ R20, R31, R20, !PT ;  /* 0x000000141f147209 */ /* 0x000fe20007810000 */
[----:B------:R-:W1:Y:S01]  /*a3a0*/  MUFU.TANH R50, R50 ;  /* 0x0000003200327308 */ /* 0x000e620000002400 */
[----:B--2---:R-:W-:Y:S01]  /*a3b0*/  FSEL R61, R46, -INF , P5 ;  /* 0xff8000002e3d7808 */ /* 0x004fe20002800000 */
[----:B------:R-:W2:Y:S01]  /*a3c0*/  SHFL.BFLY PT, R21, R30, 0x2, 0x1f ;  /* 0x0c401f001e157f89 */ /* 0x000ea200000e0000 */
[----:B------:R-:W-:-:S04]  /*a3d0*/  FMNMX.FTZ R20, R37, R20, !PT ;  /* 0x0000001425147209 */ /* 0x000fc80007810000 */
[----:B------:R-:W-:Y:S01]  /*a3e0*/  FMNMX.FTZ R24, R43, R20, !PT ;  /* 0x000000142b187209 */ /* 0x000fe20007810000 */
[----:B------:R-:W3:Y:S01]  /*a3f0*/  MUFU.TANH R51, R51 ;  /* 0x0000003300337308 */ /* 0x000ee20000002400 */
[----:B0-----:R-:W-:Y:S01]  /*a400*/  FSEL R65, R47, -INF , P6 ;  /* 0xff8000002f417808 */ /* 0x001fe20003000000 */
[----:B------:R-:W-:Y:S01]  /*a410*/  IMAD.U32 R20, RZ, RZ, UR5 ;  /* 0x00000005ff147e24 */ /* 0x000fe2000f8e00ff */
[----:B------:R-:W-:-:S04]  /*a420*/  FMNMX.FTZ R24, R53, R24, !PT ;  /* 0x0000001835187209 */ /* 0x000fc80007810000 */
[----:B------:R-:W-:Y:S01]  /*a430*/  FMNMX.FTZ R24, R57, R24, !PT ;  /* 0x0000001839187209 */ /* 0x000fe20007810000 */
[----:B------:R-:W0:Y:S01]  /*a440*/  MUFU.TANH R54, R54 ;  /* 0x0000003600367308 */ /* 0x000e220000002400 */
[----:B-1----:R-:W-:Y:S02]  /*a450*/  FSEL R69, R50, -INF , P1 ;  /* 0xff80000032457808 */ /* 0x002fe40000800000 */
[----:B------:R-:W-:-:S04]  /*a460*/  FMNMX.FTZ R24, R59, R24, !PT ;  /* 0x000000183b187209 */ /* 0x000fc80007810000 */
[----:B------:R-:W-:Y:S01]  /*a470*/  FMNMX.FTZ R24, R61, R24, !PT ;  /* 0x000000183d187209 */ /* 0x000fe20007810000 */
[----:B------:R-:W1:Y:S01]  /*a480*/  MUFU.TANH R55, R55 ;  /* 0x0000003700377308 */ /* 0x000e620000002400 */
[----:B---3--:R-:W-:Y:S02]  /*a490*/  FSEL R73, R51, -INF , P2 ;  /* 0xff80000033497808 */ /* 0x008fe40001000000 */
[----:B--2---:R-:W-:Y:S02]  /*a4a0*/  FMNMX.FTZ R21, R30, R21, !PT ;  /* 0x000000151e157209 */ /* 0x004fe40007810000 */
[----:B------:R-:W-:-:S03]  /*a4b0*/  FMNMX.FTZ R24, R65, R24, !PT ;  /* 0x0000001841187209 */ /* 0x000fc60007810000 */
[----:B------:R-:W2:Y:S01]  /*a4c0*/  SHFL.BFLY PT, R26, R21, 0x1, 0x1f ;  /* 0x0c201f00151a7f89 */ /* 0x000ea200000e0000 */
[----:B------:R-:W-:Y:S02]  /*a4d0*/  FMNMX.FTZ R24, R69, R24, !PT ;  /* 0x0000001845187209 */ /* 0x000fe40007810000 */
[----:B0-----:R-:W-:Y:S02]  /*a4e0*/  FSEL R47, R54, -INF , P3 ;  /* 0xff800000362f7808 */ /* 0x001fe40001800000 */
[----:B------:R-:W-:Y:S02]  /*a4f0*/  FMNMX.FTZ R24, R73, R24, !PT ;  /* 0x0000001849187209 */ /* 0x000fe40007810000 */
[----:B-1----:R-:W-:Y:S02]  /*a500*/  FSEL R51, R55, -INF , P4 ;  /* 0xff80000037337808 */ /* 0x002fe40002000000 */
[----:B------:R-:W-:-:S04]  /*a510*/  FMNMX.FTZ R24, R47, R24, !PT ;  /* 0x000000182f187209 */ /* 0x000fc80007810000 */
[----:B------:R-:W-:Y:S02]  /*a520*/  FMNMX.FTZ R24, R51, R24, !PT ;  /* 0x0000001833187209 */ /* 0x000fe40007810000 */
[----:B--2---:R-:W-:-:S04]  /*a530*/  FMNMX.FTZ R21, R21, R26, !PT ;  /* 0x0000001a15157209 */ /* 0x004fc80007810000 */
[C---:B------:R-:W-:Y:S01]  /*a540*/  FSETP.NEU.FTZ.AND P5, PT, R21.reuse, -INF , PT ;  /* 0xff8000001500780b */ /* 0x040fe20003fbd000 */
[----:B------:R-:W-:-:S05]  /*a550*/  FMUL.FTZ R26, R21, R20 ;  /* 0x00000014151a7220 */ /* 0x000fca0000410000 */
[----:B------:R-:W-:-:S05]  /*a560*/  FSEL R26, R26, RZ, P5 ;  /* 0x000000ff1a1a7208 */ /* 0x000fca0002800000 */
[-CC-:B-----5:R-:W-:Y:S01]  /*a570*/  FFMA.FTZ R154, R25, R20.reuse, -R26.reuse ;  /* 0x00000014199a7223 */ /* 0x1a0fe2000001081a */
[-CC-:B------:R-:W-:Y:S01]  /*a580*/  FFMA.FTZ R25, R29, R20.reuse, -R26.reuse ;  /* 0x000000141d197223 */ /* 0x180fe2000001081a */
[-CC-:B------:R-:W-:Y:S01]  /*a590*/  FFMA.FTZ R152, R14, R20.reuse, -R26.reuse ;  /* 0x000000140e987223 */ /* 0x180fe2000001081a */
[----:B------:R-:W0:Y:S01]  /*a5a0*/  SHFL.BFLY PT, R29, R24, 0x2, 0x1f ;  /* 0x0c401f00181d7f89 */ /* 0x000e2200000e0000 */
        /* <DEDUP_REMOVED lines=13> */
[----:B------:R-:W-:-:S05]  /*a680*/  FFMA.FTZ R33, R79, R20, -R26 ;  /* 0x000000144f217223 */ /* 0x000fca000001081a */
[----:B------:R-:W1:Y:S01]  /*a690*/  MUFU.EX2 R27, R27 ;  /* 0x0000001b001b7308 */ /* 0x000e620000000800 */
[----:B0-----:R-:W-:-:S07]  /*a6a0*/  FMNMX.FTZ R29, R24, R29, !PT ;  /* 0x0000001d181d7209 */ /* 0x001fce0007810000 */
[----:B------:R-:W0:Y:S01]  /*a6b0*/  MUFU.EX2 R25, R25 ;  /* 0x0000001900197308 */ /* 0x000e220000000800 */
[----:B------:R-:W2:Y:S07]  /*a6c0*/  SHFL.BFLY PT, R24, R29, 0x1, 0x1f ;  /* 0x0c201f001d187f89 */ /* 0x000eae00000e0000 */
[----:B------:R-:W-:Y:S08]  /*a6d0*/  MUFU.EX2 R156, R156 ;  /* 0x0000009c009c7308 */ /* 0x000ff00000000800 */
[----:B------:R-:W-:Y:S08]  /*a6e0*/  MUFU.EX2 R35, R35 ;  /* 0x0000002300237308 */ /* 0x000ff00000000800 */
[----:B------:R-:W-:Y:S01]  /*a6f0*/  MUFU.EX2 R158, R158 ;  /* 0x0000009e009e7308 */ /* 0x000fe20000000800 */
[----:B--2---:R-:W-:Y:S01]  /*a700*/  FMNMX.FTZ R169, R29, R24, !PT ;  /* 0x000000181da97209 */ /* 0x004fe20007810000 */
[----:B------:R-:W-:-:S03]  /*a710*/  FFMA.FTZ R24, R77, R20, -R26 ;  /* 0x000000144d187223 */ /* 0x000fc6000001081a */
[C---:B------:R-:W-:Y:S01]  /*a720*/  FSETP.NEU.FTZ.AND P1, PT, R169.reuse, -INF , PT ;  /* 0xff800000a900780b */ /* 0x040fe20003f3d000 */
[----:B------:R-:W-:Y:S02]  /*a730*/  FMUL.FTZ R28, R169, R20 ;  /* 0x00000014a91c7220 */ /* 0x000fe40000410000 */
[----:B------:R-:W-:Y:S03]  /*a740*/  MUFU.EX2 R41, R41 ;  /* 0x0000002900297308 */ /* 0x000fe60000000800 */
[----:B------:R-:W-:Y:S02]  /*a750*/  FSEL R28, R28, RZ, P1 ;  /* 0x000000ff1c1c7208 */ /* 0x000fe40000800000 */
[----:B------:R-:W-:-:S03]  /*a760*/  ISETP.NE.AND P1, PT, R58, RZ, PT ;  /* 0x000000ff3a00720c */ /* 0x000fc60003f25270 */
        /* <DEDUP_REMOVED lines=16> */
[----:B------:R-:W2:Y:S01]  /*a870*/  MUFU.EX2 R10, R10 ;  /* 0x0000000a000a7308 */ /* 0x000ea20000000800 */
[----:B-1----:R-:W-:Y:S01]  /*a880*/  FADD.FTZ R3, R152, R27 ;  /* 0x0000001b98037221 */ /* 0x002fe20000010000 */
[-CC-:B------:R-:W-:Y:S01]  /*a890*/  FFMA.FTZ R47, R47, R20.reuse, -R28.reuse ;  /* 0x000000142f2f7223 */ /* 0x180fe2000001081c */
[----:B------:R-:W-:Y:S01]  /*a8a0*/  FFMA.FTZ R28, R51, R20, -R28 ;  /* 0x00000014331c7223 */ /* 0x000fe2000001081c */
[----:B------:R-:W-:Y:S01]  /*a8b0*/  F2FP.BF16.F32.PACK_AB R152, R27, R152 ;  /* 0x000000981b98723e */ /* 0x000fe200000010ff */
[----:B------:R-:W-:Y:S01]  /*a8c0*/  FADD.FTZ R40, R154, R3 ;  /* 0x000000039a287221 */ /* 0x000fe20000010000 */
[----:B0-----:R-:W-:-:S02]  /*a8d0*/  F2FP.BF16.F32.PACK_AB R154, R25, R154 ;  /* 0x0000009a199a723e */ /* 0x001fc400000010ff */
[----:B------:R-:W0:Y:S01]  /*a8e0*/  MUFU.EX2 R11, R11 ;  /* 0x0000000b000b7308 */ /* 0x000e220000000800 */
[----:B------:R-:W-:-:S07]  /*a8f0*/  FADD.FTZ R3, R25, R40 ;  /* 0x0000002819037221 */ /* 0x000fce0000010000 */
[----:B------:R0:W1:Y:S01]  /*a900*/  MUFU.EX2 R26, R15 ;  /* 0x0000000f001a7308 */ /* 0x0000620000000800 */
[----:B--2---:R-:W-:Y:S01]  /*a910*/  FADD.FTZ R38, R153, R10 ;  /* 0x0000000a99267221 */ /* 0x004fe20000010000 */
[----:B------:R-:W-:-:S06]  /*a920*/  F2FP.BF16.F32.PACK_AB R153, R10, R153 ;  /* 0x000000990a99723e */ /* 0x000fcc00000010ff */
[----:B------:R-:W2:Y:S01]  /*a930*/  MUFU.EX2 R31, R31 ;  /* 0x0000001f001f7308 */ /* 0x000ea20000000800 */
[----:B0-----:R-:W-:Y:S01]  /*a940*/  FADD.FTZ R15, R11, R38 ;  /* 0x000000260b0f7221 */ /* 0x001fe20000010000 */
[----:B------:R-:W-:Y:S01]  /*a950*/  FADD.FTZ R38, R156, R3 ;  /* 0x000000039c267221 */ /* 0x000fe20000010000 */
[----:B------:R-:W-:Y:S01]  /*a960*/  @!P1 VIADD R3, R12, 0x28c40 ;  /* 0x00028c400c039836 */ /* 0x000fe20000000000 */
[----:B------:R-:W-:-:S04]  /*a970*/  F2FP.BF16.F32.PACK_AB R156, R35, R156 ;  /* 0x0000009c239c723e */ /* 0x000fc800000010ff */
[----:B------:R0:W3:Y:S01]  /*a980*/  MUFU.EX2 R30, R37 ;  /* 0x00000025001e7308 */ /* 0x0000e20000000800 */
[C---:B-1----:R-:W-:Y:S01]  /*a990*/  FADD.FTZ R40, R26.reuse, R15 ;  /* 0x0000000f1a287221 */ /* 0x042fe20000010000 */
[----:B------:R-:W-:Y:S02]  /*a9a0*/  @!P1 PRMT R3, RZ, 0x654, R3 ;  /* 0x00000654ff039816 */ /* 0x000fe40000000003 */
[----:B------:R-:W-:Y:S02]  /*a9b0*/  F2FP.BF16.F32.PACK_AB R155, R26, R11 ;  /* 0x0000000b1a9b723e */ /* 0x000fe400000010ff */
[----:B------:R1:W-:Y:S01]  /*a9c0*/  @!P1 SYNCS.ARRIVE.TRANS64.RED.A1T0 RZ, [R3+URZ], RZ ;  /* 0x000000ff03ff99a7 */ /* 0x0003e2000810043f */
[----:B------:R-:W-:Y:S01]  /*a9d0*/  BAR.SYNC.DEFER_BLOCKING 0xf, 0x100 ;  /* 0x03c4000000007b1d */ /* 0x000fe20000010000 */
[----:B--2---:R-:W-:Y:S01]  /*a9e0*/  FADD.FTZ R15, R31, R40 ;  /* 0x000000281f0f7221 */ /* 0x004fe20000010000 */
[----:B0-----:R-:W-:-:S04]  /*a9f0*/  FADD.FTZ R37, R35, R38 ;  /* 0x0000002623257221 */ /* 0x001fc80000010000 */
[----:B------:R-:W1:Y:S01]  /*aa00*/  MUFU.EX2 R43, R43 ;  /* 0x0000002b002b7308 */ /* 0x000e620000000800 */
[----:B------:R-:W-:Y:S01]  /*aa10*/  FADD.FTZ R42, R158, R37 ;  /* 0x000000259e2a7221 */ /* 0x000fe20000010000 */
[C---:B------:R-:W-:Y:S01]  /*aa20*/  F2FP.BF16.F32.PACK_AB R158, R41.reuse, R158 ;  /* 0x0000009e299e723e */ /* 0x040fe200000010ff */
[C---:B---3--:R-:W-:Y:S02]  /*aa30*/  FADD.FTZ R40, R30.reuse, R15 ;  /* 0x0000000f1e287221 */ /* 0x048fe40000010000 */
[----:B------:R-:W-:Y:S01]  /*aa40*/  FADD.FTZ R42, R41, R42 ;  /* 0x0000002a292a7221 */ /* 0x000fe20000010000 */
[----:B------:R-:W-:Y:S02]  /*aa50*/  F2FP.BF16.F32.PACK_AB R157, R30, R31 ;  /* 0x0000001f1e9d723e */ /* 0x000fe400000010ff */
[----:B------:R-:W0:Y:S01]  /*aa60*/  MUFU.EX2 R32, R53 ;  /* 0x0000003500207308 */ /* 0x000e220000000800 */
[----:B------:R-:W-:-:S07]  /*aa70*/  FADD.FTZ R15, R45, R42 ;  /* 0x0000002a2d0f7221 */ /* 0x000fce0000010000 */
[----:B------:R-:W2:Y:S01]  /*aa80*/  MUFU.EX2 R57, R57 ;  /* 0x0000003900397308 */ /* 0x000ea20000000800 */
[----:B-1----:R-:W-:Y:S01]  /*aa90*/  FADD.FTZ R3, R43, R40 ;  /* 0x000000282b037221 */ /* 0x002fe20000010000 */
[----:B------:R1:W-:Y:S06]  /*aaa0*/  STSM.16.M88.4 [R195+0x26800], R152 ;  /* 0x02680098c3007844 */ /* 0x0003ec0000000200 */
[----:B------:R-:W3:Y:S01]  /*aab0*/  MUFU.EX2 R160, R49 ;  /* 0x0000003100a07308 */ /* 0x000ee20000000800 */
[C---:B0-----:R-:W-:Y:S01]  /*aac0*/  FADD.FTZ R40, R32.reuse, R3 ;  /* 0x0000000320287221 */ /* 0x041fe20000010000 */
[----:B------:R-:W-:-:S05]  /*aad0*/  F2FP.BF16.F32.PACK_AB R159, R32, R43 ;  /* 0x0000002b209f723e */ /* 0x000fca00000010ff */
[----:B------:R1:W-:Y:S01]  /*aae0*/  STSM.16.M88.4 [R198], R156 ;  /* 0x0000009cc6007844 */ /* 0x0003e20000000200 */
[----:B------:R-:W0:Y:S01]  /*aaf0*/  MUFU.EX2 R34, R59 ;  /* 0x0000003b00227308 */ /* 0x000e220000000800 */
[----:B--2---:R-:W-:-:S07]  /*ab00*/  FADD.FTZ R3, R57, R40 ;  /* 0x0000002839037221 */ /* 0x004fce0000010000 */
[----:B------:R-:W2:Y:S01]  /*ab10*/  MUFU.EX2 R63, R63 ;  /* 0x0000003f003f7308 */ /* 0x000ea20000000800 */
[C---:B---3--:R-:W-:Y:S01]  /*ab20*/  FADD.FTZ R42, R160.reuse, R15 ;  /* 0x0000000fa02a7221 */ /* 0x048fe20000010000 */
[----:B------:R-:W-:-:S06]  /*ab30*/  F2FP.BF16.F32.PACK_AB R160, R160, R45 ;  /* 0x0000002da0a0723e */ /* 0x000fcc00000010ff */
[----:B------:R-:W3:Y:S01]  /*ab40*/  MUFU.EX2 R61, R61 ;  /* 0x0000003d003d7308 */ /* 0x000ee20000000800 */
[C---:B0-----:R-:W-:Y:S01]  /*ab50*/  FADD.FTZ R40, R34.reuse, R3 ;  /* 0x0000000322287221 */ /* 0x041fe20000010000 */
[----:B------:R-:W-:-:S06]  /*ab60*/  F2FP.BF16.F32.PACK_AB R161, R34, R57 ;  /* 0x0000003922a1723e */ /* 0x000fcc00000010ff */
[----:B------:R-:W0:Y:S01]  /*ab70*/  MUFU.EX2 R162, R67 ;  /* 0x0000004300a27308 */ /* 0x000e220000000800 */
[----:B--2---:R-:W-:-:S07]  /*ab80*/  FADD.FTZ R15, R63, R42 ;  /* 0x0000002a3f0f7221 */ /* 0x004fce0000010000 */
[----:B------:R-:W2:Y:S01]  /*ab90*/  MUFU.EX2 R36, R65 ;  /* 0x0000004100247308 */ /* 0x000ea20000000800 */
[----:B---3--:R-:W-:-:S07]  /*aba0*/  FADD.FTZ R3, R61, R40 ;  /* 0x000000283d037221 */ /* 0x008fce0000010000 */
[----:B------:R-:W-:Y:S01]  /*abb0*/  MUFU.EX2 R14, R14 ;  /* 0x0000000e000e7308 */ /* 0x000fe20000000800 */
[C---:B0-----:R-:W-:Y:S01]  /*abc0*/  FADD.FTZ R15, R162.reuse, R15 ;  /* 0x0000000fa20f7221 */ /* 0x041fe20000010000 */
[----:B------:R-:W-:-:S06]  /*abd0*/  F2FP.BF16.F32.PACK_AB R162, R162, R63 ;  /* 0x0000003fa2a2723e */ /* 0x000fcc00000010ff */
[----:B------:R-:W0:Y:S01]  /*abe0*/  MUFU.EX2 R29, R75 ;  /* 0x0000004b001d7308 */ /* 0x000e220000000800 */
[C---:B--2---:R-:W-:Y:S01]  /*abf0*/  FADD.FTZ R10, R36.reuse, R3 ;  /* 0x00000003240a7221 */ /* 0x044fe20000010000 */
[----:B------:R-:W-:-:S05]  /*ac00*/  F2FP.BF16.F32.PACK_AB R163, R36, R61 ;  /* 0x0000003d24a3723e */ /* 0x000fca00000010ff */
[----:B------:R1:W-:Y:S01]  /*ac10*/  STSM.16.M88.4 [R196], R160 ;  /* 0x000000a0c4007844 */ /* 0x0003e20000000200 */
[----:B------:R-:W-:Y:S08]  /*ac20*/  MUFU.EX2 R69, R69 ;  /* 0x0000004500457308 */ /* 0x000ff00000000800 */
[----:B------:R-:W2:Y:S01]  /*ac30*/  MUFU.EX2 R38, R73 ;  /* 0x0000004900267308 */ /* 0x000ea20000000800 */
[----:B0-----:R-:W-:Y:S01]  /*ac40*/  F2FP.BF16.F32.PACK_AB R164, R29, R14 ;  /* 0x0000000e1da4723e */ /* 0x001fe200000010ff */
[----:B------:R-:W-:-:S04]  /*ac50*/  FADD.FTZ R14, R14, R15 ;  /* 0x0000000f0e0e7221 */ /* 0x000fc80000010000 */
[----:B------:R-:W-:Y:S02]  /*ac60*/  FADD.FTZ R29, R29, R14 ;  /* 0x0000000e1d1d7221 */ /* 0x000fe40000010000 */
[----:B------:R-:W-:Y:S08]  /*ac70*/  MUFU.EX2 R24, R24 ;  /* 0x0000001800187308 */ /* 0x000ff00000000800 */
[----:B------:R-:W0:Y:S01]  /*ac80*/  MUFU.EX2 R33, R33 ;  /* 0x0000002100217308 */ /* 0x000e220000000800 */
[----:B--2---:R-:W-:Y:S01]  /*ac90*/  F2FP.BF16.F32.PACK_AB R165, R38, R69 ;  /* 0x0000004526a5723e */ /* 0x004fe200000010ff */
[----:B------:R-:W-:-:S04]  /*aca0*/  FADD.FTZ R69, R69, R10 ;  /* 0x0000000a45457221 */ /* 0x000fc80000010000 */
[----:B------:R-:W-:Y:S02]  /*acb0*/  FADD.FTZ R38, R38, R69 ;  /* 0x0000004526267221 */ /* 0x000fe40000010000 */
[----:B------:R-:W-:Y:S08]  /*acc0*/  MUFU.EX2 R47, R47 ;  /* 0x0000002f002f7308 */ /* 0x000ff00000000800 */
[----:B------:R-:W2:Y:S01]  /*acd0*/  MUFU.EX2 R28, R28 ;  /* 0x0000001c001c7308 */ /* 0x000ea20000000800 */
[----:B0-----:R-:W-:Y:S01]  /*ace0*/  F2FP.BF16.F32.PACK_AB R166, R33, R24 ;  /* 0x0000001821a6723e */ /* 0x001fe200000010ff */
[----:B------:R-:W-:-:S04]  /*acf0*/  FADD.FTZ R24, R24, R29 ;  /* 0x0000001d18187221 */ /* 0x000fc80000010000 */
[----:B------:R-:W-:Y:S01]  /*ad00*/  FADD.FTZ R3, R33, R24 ;  /* 0x0000001821037221 */ /* 0x000fe20000010000 */
[----:B--2---:R-:W-:Y:S01]  /*ad10*/  F2FP.BF16.F32.PACK_AB R167, R28, R47 ;  /* 0x0000002f1ca7723e */ /* 0x004fe200000010ff */
[----:B------:R-:W-:-:S04]  /*ad20*/  FADD.FTZ R47, R47, R38 ;  /* 0x000000262f2f7221 */ /* 0x000fc80000010000 */
[----:B------:R1:W-:Y:S01]  /*ad30*/  STSM.16.M88.4 [R197], R164 ;  /* 0x000000a4c5007844 */ /* 0x0003e20000000200 */
[----:B------:R-:W-:Y:S01]  /*ad40*/  FADD.FTZ R10, R28, R47 ;  /* 0x0000002f1c0a7221 */ /* 0x000fe20000010000 */
[----:B------:R-:W-:Y:S06]  /*ad50*/  @!P0 BRA `(.L_x_3730) ;  /* 0x0000000000048947 */ /* 0x000fec0003800000 */
[----:B------:R-:W-:Y:S01]  /*ad60*/  BPT.TRAP 0x1 ;  /* 0x000000040000795c */ /* 0x000fe20000300000 */
.L_x_3730:
[----:B------:R0:W2:Y:S01]  /*ad70*/  SYNCS.PHASECHK.TRANS64.TRYWAIT P2, [R12+URZ+0x28c50], R13 ;  /* 0x028c500d0c0075a7 */ /* 0x0000a2000804017f */
[----:B------:R-:W-:Y:S05]  /*ad80*/  @!P0 BRA `(.L_x_3731) ;  /* 0x0000000000048947 */ /* 0x000fea0003800000 */
[----:B------:R-:W-:Y:S01]  /*ad90*/  BPT.TRAP 0x1 ;  /* 0x000000040000795c */ /* 0x000fe20000300000 */
.L_x_3731:
[----:B------:R-:W-:Y:S01]  /*ada0*/  LOP3.LUT R11, R56, 0x2000000, RZ, 0xfc, !PT ;  /* 0x02000000380b7812 */ /* 0x000fe200078efcff */
[----:B------:R-:W-:Y:S01]  /*adb0*/  ULDC UR37, c[0x0][0x9d8] ;  /* 0x0002760000257ab9 */ /* 0x000fe20000000800 */
[----:B------:R-:W-:Y:S01]  /*adc0*/  ULDC UR36, c[0x0][0x988] ;  /* 0x0002620000247ab9 */ /* 0x000fe20000000800 */
[----:B------:R-:W-:Y:S01]  /*add0*/  BSSY B0, `(.L_x_3732) ;  /* 0x0000006000007945 */ /* 0x000fe20003800000 */
[----:B------:R-:W-:Y:S02]  /*ade0*/  IMAD.MOV.U32 R27, RZ, RZ, 0x40000040 ;  /* 0x40000040ff1b7424 */ /* 0x000fe400078e00ff */
[----:B------:R-:W-:Y:S01]  /*adf0*/  IMAD R26, R18, 0x1000, R11 ;  /* 0x00001000121a7824 */ /* 0x000fe200078e020b */
[----:B--2---:R-:W-:Y:S06]  /*ae00*/  @P2 BRA `(.L_x_3733) ;  /* 0x0000000000082947 */ /* 0x004fec0003800000 */
[----:B------:R-:W2:Y:S02]  /*ae10*/  SYNCS.PHASECHK.TRANS64.TRYWAIT P2, [R12+URZ+0x28c50], R13 ;  /* 0x028c500d0c0075a7 */ /* 0x000ea4000804017f */
[----:B--2---:R-:W-:Y:S05]  /*ae20*/  @!P2 BRA `(.L_x_3734) ;  /* 0x0000010c0010a947 */ /* 0x004fea0003800000 */
.L_x_3733:
[----:B------:R-:W-:Y:S05]  /*ae30*/  BSYNC B0 ;  /* 0x0000000000007941 */ /* 0x000fea0003800000 */
.L_x_3732:
[C---:B------:R-:W-:Y:S01]  /*ae40*/  R2UR UR6, R26.reuse ;  /* 0x000000001a0672ca */ /* 0x040fe200000e0000 */
[C---:B------:R-:W-:Y:S01]  /*ae50*/  VIADD R24, R26.reuse, 0x80 ;  /* 0x000000801a187836 */ /* 0x040fe20000000000 */
[----:B------:R-:W-:Y:S01]  /*ae60*/  R2UR UR7, R27 ;  /* 0x000000001b0772ca */ /* 0x000fe200000e0000 */
[C---:B------:R-:W-:Y:S01]  /*ae70*/  VIADD R14, R26.reuse, 0x100 ;  /* 0x000001001a0e7836 */ /* 0x040fe20000000000 */
[----:B------:R-:W-:Y:S01]  /*ae80*/  BSSY B0, `(.L_x_3735) ;  /* 0x000020e000007945 */ /* 0x000fe20003800000 */
[----:B------:R-:W-:Y:S01]  /*ae90*/  VIADD R26, R26, 0x180 ;  /* 0x000001801a1a7836 */ /* 0x000fe20000000000 */
[----:B------:R-:W-:Y:S01]  /*aea0*/  R2UR UR10, R24 ;  /* 0x00000000180a72ca */ /* 0x000fe200000e0000 */
[----:B------:R-:W-:Y:S01]  /*aeb0*/  IMAD.MOV.U32 R25, RZ, RZ, 0x40000040 ;  /* 0x40000040ff197424 */ /* 0x000fe200078e00ff */
[----:B------:R-:W-:Y:S01]  /*aec0*/  R2UR UR14, R14 ;  /* 0x000000000e0e72ca */ /* 0x000fe200000e0000 */
[----:B------:R-:W-:Y:S01]  /*aed0*/  IMAD.MOV.U32 R27, RZ, RZ, 0x40000040 ;  /* 0x40000040ff1b7424 */ /* 0x000fe200078e00ff */
[----:B------:R-:W-:Y:S01]  /*aee0*/  R2UR UR18, R26 ;  /* 0x000000001a1272ca */ /* 0x000fe200000e0000 */
[----:B------:R-:W-:Y:S01]  /*aef0*/  IMAD.MOV.U32 R15, RZ, RZ, 0x40000040 ;  /* 0x40000040ff0f7424 */ /* 0x000fe200078e00ff */
[----:B------:R-:W-:Y:S01]  /*af00*/  R2UR UR11, R25 ;  /* 0x00000000190b72ca */ /* 0x000fe200000e0000 */
[----:B------:R-:W-:Y:S01]  /*af10*/  VIADD R168, R168, 0xfffffffe ;  /* 0xfffffffea8a87836 */ /* 0x000fe20000000000 */
[----:B------:R-:W-:Y:S01]  /*af20*/  R2UR UR19, R27 ;  /* 0x000000001b1372ca */ /* 0x000fe200000e0000 */
[----:B0-2---:R-:W-:Y:S01]  /*af30*/  @!P1 VIADD R12, R12, 0x28c60 ;  /* 0x00028c600c0c9836 */ /* 0x005fe20000000000 */
[----:B------:R-:W-:Y:S01]  /*af40*/  WARPGROUP.ARRIVE ;  /* 0x00000000000079c5 */ /* 0x000fe20000000000 */
[----:B------:R-:W-:-:S02]  /*af50*/  R2UR UR15, R15 ;  /* 0x000000000f0f72ca */ /* 0x000fc400000e0000 */
[----:B------:R-:W-:Y:S02]  /*af60*/  ISETP.GE.AND P2, PT, R168, R192, PT ;  /* 0x000000c0a800720c */ /* 0x000fe40003f46270 */
[----:B------:R-:W-:Y:S01]  /*af70*/  @!P1 PRMT R12, RZ, 0x654, R12 ;  /* 0x00000654ff0c9816 */ /* 0x000fe2000000000c */
[----:B------:R-:W-:Y:S03]  /*af80*/  HGMMA.64x256x16.F32.BF16 R24, R152, gdesc[UR4].tnspB, RZ, !UPT, gsb0 ;  /* 0x43e0000498187df0 */ /* 0x000fe6000c0018ff */
[----:B------:R-:W-:Y:S02]  /*af90*/  WARPGROUP.DEPBAR.LE gsb0, 0x0 ;  /* 0x00008000000079c5 */ /* 0x000fe40000010000 */
[----:B------:R-:W-:-:S15]  /*afa0*/  WARPGROUP.ARRIVE ;  /* 0x00000000000079c5 */ /* 0x000fde0000000000 */
[----:B------:R-:W-:-:S08]  /*afb0*/  NOP ;  /* 0x0000000000007918 */ /* 0x000fd00000000000 */
[----:B------:R-:W-:Y:S03]  /*afc0*/  HGMMA.64x256x16.F32.BF16 R24, R156, gdesc[UR8].tnspB, R24, gsb0 ;  /* 0x43e000089c187df0 */ /* 0x000fe60008001818 */
        /* <DEDUP_REMOVED lines=19> */
[----:B------:R-:W-:Y:S02]  /*b100*/  IMAD.MOV.U32 R217, RZ, RZ, R168 ;  /* 0x000000ffffd97224 */ /* 0x000fe400078e00a8 */
[----:B------:R-:W-:Y:S02]  /*b110*/  IMAD.MOV.U32 R13, RZ, RZ, R169 ;  /* 0x000000ffff0d7224 */ /* 0x000fe400078e00a9 */
[----:B------:R-:W-:Y:S02]  /*b120*/  IMAD.MOV.U32 R227, RZ, RZ, R21 ;  /* 0x000000ffffe37224 */ /* 0x000fe400078e0015 */
[----:B------:R-:W-:-:S07]  /*b130*/  IMAD.MOV.U32 R226, RZ, RZ, R18 ;  /* 0x000000ffffe27224 */ /* 0x000fce00078e0012 */
.L_x_3747:
[----:B------:R-:W-:Y:S02]  /*b140*/  VIADD R18, R226, 0x1 ;  /* 0x00000001e2127836 */ /* 0x000fe40000000000 */
[----:B0-----:R-:W-:Y:S02]  /*b150*/  IMAD.MOV.U32 R12, RZ, RZ, R217 ;  /* 0x000000ffff0c7224 */ /* 0x001fe400078e00d9 */
[----:B------:R-:W-:Y:S01]  /*b160*/  VIADD R217, R217, 0xffffffff ;  /* 0xffffffffd9d97836 */ /* 0x000fe20000000000 */
[----:B------:R-:W-:Y:S02]  /*b170*/  ISETP.NE.AND P3, PT, R18, 0x2, PT ;  /* 0x000000021200780c */ /* 0x000fe40003f65270 */
[----:B------:R-:W-:Y:S02]  /*b180*/  ISETP.GT.AND P2, PT, R12, R192, PT ;  /* 0x000000c00c00720c */ /* 0x000fe40003f44270 */
[----:B------:R-:W-:Y:S02]  /*b190*/  SEL R12, RZ, 0x1, P3 ;  /* 0x00000001ff0c7807 */ /* 0x000fe40001800000 */
[----:B------:R-:W-:-:S02]  /*b1a0*/  SEL R18, R18, RZ, P3 ;  /* 0x000000ff12127207 */ /* 0x000fc40001800000 */
[----:B------:R-:W-:Y:S01]  /*b1b0*/  LOP3.LUT R22, R22, R12, RZ, 0x3c, !PT ;  /* 0x0000000c16167212 */ /* 0x000fe200078e3cff */
[----:B--2---:R-:W-:Y:S06]  /*b1c0*/  @!P0 BRA `(.L_x_3737) ;  /* 0x0000000000048947 */ /* 0x004fec0003800000 */
[----:B------:R-:W-:Y:S01]  /*b1d0*/  BPT.TRAP 0x1 ;  /* 0x000000040000795c */ /* 0x000fe20000300000 */
.L_x_3737:
[----:B------:R-:W-:Y:S01]  /*b1e0*/  IMAD R218, R18, 0x8, R2 ;  /* 0x0000000812da7824 */ /* 0x000fe200078e0202 */
[----:B------:R-:W-:-:S04]  /*b1f0*/  SHF.L.U32 R12, R22, 0x1f, RZ ;  /* 0x0000001f160c7819 */ /* 0x000fc800000006ff */
[----:B------:R0:W2:Y:S01]  /*b200*/  SYNCS.PHASECHK.TRANS64.TRYWAIT P3, [R218+URZ+0x28c30], R12 ;  /* 0x028c300cda0075a7 */ /* 0x0000a2000806017f */
[----:B------:R-:W-:Y:S05]  /*b210*/  @!P0 BRA `(.L_x_3738) ;  /* 0x0000000000048947 */ /* 0x000fea0003800000 */
[----:B------:R-:W-:Y:S01]  /*b220*/  BPT.TRAP 0x1 ;  /* 0x000000040000795c */ /* 0x000fe20000300000 */
.L_x_3738:
[----:B------:R-:W-:Y:S01]  /*b230*/  VIADD R14, R2, 0x20400 ;  /* 0x00020400020e7836 */ /* 0x000fe20000000000 */
[----:B------:R-:W-:Y:S01]  /*b240*/  BSSY B1, `(.L_x_3739) ;  /* 0x0000009000017945 */ /* 0x000fe20003800000 */
[----:B-1----:R-:W-:Y:S02]  /*b250*/  IMAD R152, R18, 0x200, R0 ;  /* 0x0000020012987824 */ /* 0x002fe400078e0200 */
[----:B------:R-:W-:Y:S01]  /*b260*/  IMAD.MOV.U32 R153, RZ, RZ, 0x40000040 ;  /* 0x40000040ff997424 */ /* 0x000fe200078e00ff */
[----:B------:R-:W-:-:S04]  /*b270*/  SHF.R.U32.HI R14, RZ, 0x4, R14 ;  /* 0x00000004ff0e7819 */ /* 0x000fc8000001160e */
[----:B------:R-:W-:-:S04]  /*b280*/  LOP3.LUT R14, R14, 0x3fff, RZ, 0xc0, !PT ;  /* 0x00003fff0e0e7812 */ /* 0x000fc800078ec0ff */
[----:B------:R-:W-:Y:S01]  /*b290*/  LOP3.LUT R14, R14, 0x10000, RZ, 0xfc, !PT ;  /* 0x000100000e0e7812 */ /* 0x000fe200078efcff */
[----:B--2---:R-:W-:Y:S06]  /*b2a0*/  @P3 BRA `(.L_x_3740) ;  /* 0x0000000000083947 */ /* 0x004fec0003800000 */
[----:B------:R-:W1:Y:S02]  /*b2b0*/  SYNCS.PHASECHK.TRANS64.TRYWAIT P3, [R218+URZ+0x28c30], R12 ;  /* 0x028c300cda0075a7 */ /* 0x000e64000806017f */
[----:B-1----:R-:W-:Y:S05]  /*b2c0*/  @!P3 BRA `(.L_x_3741) ;  /* 0x0000010400fcb947 */ /* 0x002fea0003800000 */
.L_x_3740:
[----:B------:R-:W-:Y:S05]  /*b2d0*/  BSYNC B1 ;  /* 0x0000000000017941 */ /* 0x000fea0003800000 */
.L_x_3739:
[----:B------:R-:W-:Y:S01]  /*b2e0*/  IMAD.MOV.U32 R15, RZ, RZ, 0x40000040 ;  /* 0x40000040ff0f7424 */ /* 0x000fe200078e00ff */
[----:B------:R-:W-:Y:S01]  /*b2f0*/  R2UR UR4, R14 ;  /* 0x000000000e0472ca */ /* 0x000fe200000e0000 */
[C---:B------:R-:W-:Y:S01]  /*b300*/  VIADD R20, R152.reuse, 0x2 ;  /* 0x0000000298147836 */ /* 0x040fe20000000000 */
[C---:B------:R-:W-:Y:S01]  /*b310*/  R2UR UR6, R152.reuse ;  /* 0x00000000980672ca */ /* 0x040fe200000e0000 */
[C---:B------:R-:W-:Y:S01]  /*b320*/  VIADD R14, R152.reuse, 0x4 ;  /* 0x00000004980e7836 */ /* 0x040fe20000000000 */
[----:B------:R-:W-:Y:S01]  /*b330*/  R2UR UR7, R153 ;  /* 0x00000000990772ca */ /* 0x000fe200000e0000 */
[----:B------:R-:W-:Y:S01]  /*b340*/  VIADD R152, R152, 0x6 ;  /* 0x0000000698987836 */ /* 0x000fe20000000000 */
[----:B------:R-:W-:Y:S01]  /*b350*/  R2UR UR5, R15 ;  /* 0x000000000f0572ca */ /* 0x000fe200000e0000 */
[----:B------:R-:W-:Y:S01]  /*b360*/  IMAD.MOV.U32 R153, RZ, RZ, 0x40000040 ;  /* 0x40000040ff997424 */ /* 0x000fe200078e00ff */
[----:B------:R-:W-:Y:S01]  /*b370*/  R2UR UR10, R20 ;  /* 0x00000000140a72ca */ /* 0x000fe200000e0000 */
[----:B------:R-:W-:Y:S01]  /*b380*/  IMAD.MOV.U32 R21, RZ, RZ, 0x40000040 ;  /* 0x40000040ff157424 */ /* 0x000fe200078e00ff */
[----:B------:R-:W-:-:S02]  /*b390*/  R2UR UR18, R152 ;  /* 0x00000000981272ca */ /* 0x000fc400000e0000 */
[----:B------:R-:W-:Y:S02]  /*b3a0*/  R2UR UR19, R153 ;  /* 0x00000000991372ca */ /* 0x000fe400000e0000 */
[----:B------:R-:W-:Y:S01]  /*b3b0*/  WARPGROUP.ARRIVE ;  /* 0x00000000000079c5 */ /* 0x000fe20000000000 */
[----:B------:R-:W-:Y:S02]  /*b3c0*/  R2UR UR11, R21 ;  /* 0x00000000150b72ca */ /* 0x000fe400000e0000 */
[----:B------:R-:W-:Y:S02]  /*b3d0*/  R2UR UR8, R8 ;  /* 0x00000000080872ca */ /* 0x000fe400000e0000 */
[----:B------:R-:W-:Y:S01]  /*b3e0*/  R2UR UR9, R9 ;  /* 0x00000000090972ca */ /* 0x000fe200000e0000 */
[----:B------:R-:W-:Y:S01]  /*b3f0*/  HGMMA.64x64x16.F32.BF16 R152, gdesc[UR4], RZ, !UPT, gsb0 ;  /* 0x00e00000049879f0 */ /* 0x000fe2000c0018ff */
[----:B------:R-:W-:Y:S02]  /*b400*/  R2UR UR14, R14 ;  /* 0x000000000e0e72ca */ /* 0x000fe400000e0000 */
[----:B------:R-:W-:-:S02]  /*b410*/  R2UR UR15, R15 ;  /* 0x000000000f0f72ca */ /* 0x000fc400000e0000 */
[----:B------:R-:W-:Y:S02]  /*b420*/  R2UR UR12, R6 ;  /* 0x00000000060c72ca */ /* 0x000fe400000e0000 */
[----:B------:R-:W-:Y:S02]  /*b430*/  R2UR UR13, R7 ;  /* 0x00000000070d72ca */ /* 0x000fe400000e0000 */
[----:B------:R-:W-:Y:S02]  /*b440*/  R2UR UR16, R4 ;  /* 0x00000000041072ca */ /* 0x000fe400000e0000 */
[----:B------:R-:W-:Y:S02]  /*b450*/  R2UR UR17, R5 ;  /* 0x00000000051172ca */ /* 0x000fe400000e0000 */
[----:B------:R-:W-:Y:S01]  /*b460*/  ISETP.NE.AND P3, PT, R193, RZ, PT ;  /* 0x000000ffc100720c */ /* 0x000fe20003f65270 */
        /* <DEDUP_REMOVED lines=41> */
[----:B---3--:R-:W-:-:S07]  /*b700*/  FMNMX.FTZ R20, R15, R20, !PT ;  /* 0x000000140f147209 */ /* 0x008fce0007810000 */
[----:B------:R-:W3:Y:S01]  /*b710*/  MUFU.TANH R156, R156 ;  /* 0x0000009c009c7308 */ /* 0x000ee20000002400 */
[----:B----4-:R-:W-:-:S07]  /*b720*/  FMNMX.FTZ R20, R152, R20, !PT ;  /* 0x0000001498147209 */ /* 0x010fce0007810000 */
[----:B------:R-:W4:Y:S01]  /*b730*/  MUFU.TANH R157, R157 ;  /* 0x0000009d009d7308 */ /* 0x000f220000002400 */
[----:B--2---:R-:W-:-:S07]  /*b740*/  FMNMX.FTZ R20, R153, R20, !PT ;  /* 0x0000001499147209 */ /* 0x004fce0007810000 */
        /* <DEDUP_REMOVED lines=20> */
[----:B------:R-:W-:Y:S01]  /*b890*/  MUFU.TANH R154, R154 ;  /* 0x0000009a009a7308 */ /* 0x000fe20000002400 */
[----:B----4-:R-:W-:-:S07]  /*b8a0*/  FMNMX.FTZ R20, R176, R20, !PT ;  /* 0x00000014b0147209 */ /* 0x010fce0007810000 */
[----:B------:R-:W-:Y:S01]  /*b8b0*/  MUFU.TANH R155, R155 ;  /* 0x0000009b009b7308 */ /* 0x000fe20000002400 */
[----:B--2---:R-:W-:-:S05]  /*b8c0*/  FMNMX.FTZ R21, R177, R20, !PT ;  /* 0x00000014b1157209 */ /* 0x004fca0007810000 */
[----:B------:R-:W2:Y:S02]  /*b8d0*/  SHFL.BFLY PT, R20, R21, 0x2, 0x1f ;  /* 0x0c401f0015147f89 */ /* 0x000ea400000e0000 */
[----:B------:R-:W-:Y:S08]  /*b8e0*/  MUFU.TANH R158, R158 ;  /* 0x0000009e009e7308 */ /* 0x000ff00000002400 */
[----:B------:R-:W-:Y:S08]  /*b8f0*/  MUFU.TANH R159, R159 ;  /* 0x0000009f009f7308 */ /* 0x000ff00000002400 */
[----:B------:R-:W-:Y:S01]  /*b900*/  MUFU.TANH R174, R174 ;  /* 0x000000ae00ae7308 */ /* 0x000fe20000002400 */
[----:B--2---:R-:W-:-:S07]  /*b910*/  FMNMX.FTZ R21, R21, R20, !PT ;  /* 0x0000001415157209 */ /* 0x004fce0007810000 */
[----:B------:R-:W-:Y:S01]  /*b920*/  MUFU.TANH R175, R175 ;  /* 0x000000af00af7308 */ /* 0x000fe20000002400 */
[----:B------:R-:W2:Y:S07]  /*b930*/  SHFL.BFLY PT, R20, R21, 0x1, 0x1f ;  /* 0x0c201f0015147f89 */ /* 0x000eae00000e0000 */
[----:B------:R-:W-:Y:S08]  /*b940*/  MUFU.TANH R178, R178 ;  /* 0x000000b200b27308 */ /* 0x000ff00000002400 */
[----:B------:R-:W-:Y:S01]  /*b950*/  MUFU.TANH R179, R179 ;  /* 0x000000b300b37308 */ /* 0x000fe20000002400 */
[----:B--2---:R-:W-:Y:S01]  /*b960*/  FMNMX.FTZ R21, R21, R20, !PT ;  /* 0x0000001415157209 */ /* 0x004fe20007810000 */
[----:B------:R-:W-:-:S04]  /*b970*/  IMAD.U32 R20, RZ, RZ, UR36 ;  /* 0x00000024ff147e24 */ /* 0x000fc8000f8e00ff */
[C---:B------:R-:W-:Y:S01]  /*b980*/  FADD.FTZ R181, -R21.reuse, R227 ;  /* 0x000000e315b57221 */ /* 0x040fe20000010100 */
[----:B------:R-:W-:-:S03]  /*b990*/  FMUL.FTZ R180, R21, R20 ;  /* 0x0000001415b47220 */ /* 0x000fc60000410000 */
[-C--:B------:R-:W-:Y:S01]  /*b9a0*/  FMUL.FTZ R181, R181, R20.reuse ;  /* 0x00000014b5b57220 */ /* 0x080fe20000410000 */
        /* <DEDUP_REMOVED lines=13> */
[-CC-:B------:R-:W-:Y:S01]  /*ba80*/  FFMA.FTZ R168, R168, R20.reuse, -R180.reuse ;  /* 0x00000014a8a87223 */ /* 0x180fe200000108b4 */
[-CC-:B------:R-:W-:Y:S01]  /*ba90*/  FFMA.FTZ R172, R172, R20.reuse, -R180.reuse ;  /* 0x00000014acac7223 */ /* 0x180fe200000108b4 */
[-CC-:B------:R-:W-:Y:S01]  /*baa0*/  FFMA.FTZ R173, R173, R20.reuse, -R180.reuse ;  /* 0x00000014adad7223 */ /* 0x180fe200000108b4 */
[-CC-:B------:R-:W-:Y:S01]  /*bab0*/  FFMA.FTZ R176, R176, R20.reuse, -R180.reuse ;  /* 0x00000014b0b07223 */ /* 0x180fe200000108b4 */
[----:B------:R-:W-:Y:S01]  /*bac0*/  FFMA.FTZ R177, R177, R20, -R180 ;  /* 0x00000014b1b17223 */ /* 0x000fe200000108b4 */
[----:B------:R-:W-:-:S02]  /*bad0*/  FMUL.FTZ R180, R182, UR37 ;  /* 0x00000025b6b47c20 */ /* 0x000fc40008410000 */
[----:B------:R3:W4:Y:S08]  /*bae0*/  MUFU.EX2 R169, R15 ;  /* 0x0000000f00a97308 */ /* 0x0007300000000800 */
[----:B------:R-:W-:Y:S01]  /*baf0*/  MUFU.TANH R180, R180 ;  /* 0x000000b400b47308 */ /* 0x000fe20000002400 */
[----:B---3--:R-:W-:Y:S01]  /*bb00*/  FMUL.FTZ R15, R162, UR37 ;  /* 0x00000025a20f7c20 */ /* 0x008fe20008410000 */
[----:B------:R-:W-:Y:S01]  /*bb10*/  FMUL.FTZ R162, R163, UR37 ;  /* 0x00000025a3a27c20 */ /* 0x000fe20008410000 */
[----:B--2---:R-:W-:Y:S01]  /*bb20*/  FFMA.FTZ R163, R181, R3, R152 ;  /* 0x00000003b5a37223 */ /* 0x004fe20000010098 */
[-C--:B------:R-:W-:Y:S01]  /*bb30*/  FMUL.FTZ R24, R24, R181.reuse ;  /* 0x000000b518187220 */ /* 0x080fe20000410000 */
[-C--:B------:R-:W-:Y:S01]  /*bb40*/  FMUL.FTZ R25, R25, R181.reuse ;  /* 0x000000b519197220 */ /* 0x080fe20000410000 */
[-C--:B------:R-:W-:Y:S01]  /*bb50*/  FMUL.FTZ R28, R28, R181.reuse ;  /* 0x000000b51c1c7220 */ /* 0x080fe20000410000 */
[----:B------:R-:W-:Y:S01]  /*bb60*/  FMUL.FTZ R29, R29, R181 ;  /* 0x000000b51d1d7220 */ /* 0x000fe20000410000 */
[----:B------:R2:W-:Y:S01]  /*bb70*/  MUFU.TANH R3, R166 ;  /* 0x000000a600037308 */ /* 0x0005e20000002400 */
[C---:B----4-:R-:W-:Y:S01]  /*bb80*/  FADD.FTZ R163, R169.reuse, R163 ;  /* 0x000000a3a9a37221 */ /* 0x050fe20000010000 */
[----:B------:R-:W-:Y:S01]  /*bb90*/  F2FP.BF16.F32.PACK_AB R152, R169, R152 ;  /* 0x00000098a998723e */ /* 0x000fe200000010ff */
[----:B------:R-:W-:-:S02]  /*bba0*/  @!P3 IMAD R169, R226, 0x40, R191 ;  /* 0x00000040e2a9b824 */ /* 0x000fc400078e02bf */
[-C--:B------:R-:W-:Y:S01]  /*bbb0*/  FMUL.FTZ R32, R32, R181.reuse ;  /* 0x000000b520207220 */ /* 0x080fe20000410000 */
[-C--:B------:R-:W-:Y:S01]  /*bbc0*/  FMUL.FTZ R33, R33, R181.reuse ;  /* 0x000000b521217220 */ /* 0x080fe20000410000 */
[-C--:B------:R-:W-:Y:S01]  /*bbd0*/  FMUL.FTZ R36, R36, R181.reuse ;  /* 0x000000b524247220 */ /* 0x080fe20000410000 */
[-C--:B------:R-:W-:Y:S01]  /*bbe0*/  FMUL.FTZ R37, R37, R181.reuse ;  /* 0x000000b525257220 */ /* 0x080fe20000410000 */
[----:B------:R-:W3:Y:S01]  /*bbf0*/  MUFU.TANH R15, R15 ;  /* 0x0000000f000f7308 */ /* 0x000ee20000002400 */
[----:B--2---:R-:W-:Y:S01]  /*bc00*/  FMUL.FTZ R166, R167, UR37 ;  /* 0x00000025a7a67c20 */ /* 0x004fe20008410000 */
[----:B------:R-:W-:Y:S02]  /*bc10*/  @!P1 VIADD R167, R218, 0x28c40 ;  /* 0x00028c40daa79836 */ /* 0x000fe40000000000 */
[-C--:B------:R-:W-:Y:S01]  /*bc20*/  FMUL.FTZ R40, R40, R181.reuse ;  /* 0x000000b528287220 */ /* 0x080fe20000410000 */
[-C--:B------:R-:W-:Y:S01]  /*bc30*/  FMUL.FTZ R41, R41, R181.reuse ;  /* 0x000000b529297220 */ /* 0x080fe20000410000 */
[-C--:B------:R-:W-:Y:S01]  /*bc40*/  FMUL.FTZ R44, R44, R181.reuse ;  /* 0x000000b52c2c7220 */ /* 0x080fe20000410000 */
[-C--:B------:R-:W-:Y:S01]  /*bc50*/  FMUL.FTZ R45, R45, R181.reuse ;  /* 0x000000b52d2d7220 */ /* 0x080fe20000410000 */
[----:B------:R-:W-:Y:S01]  /*bc60*/  @!P1 PRMT R167, RZ, 0x654, R167 ;  /* 0x00000654ffa79816 */ /* 0x000fe200000000a7 */
[----:B------:R-:W2:Y:S01]  /*bc70*/  MUFU.TANH R162, R162 ;  /* 0x000000a200a27308 */ /* 0x000ea20000002400 */
[-C--:B------:R-:W-:Y:S01]  /*bc80*/  FMUL.FTZ R48, R48, R181.reuse ;  /* 0x000000b530307220 */ /* 0x080fe20000410000 */
[-C--:B------:R-:W-:Y:S01]  /*bc90*/  FMUL.FTZ R49, R49, R181.reuse ;  /* 0x000000b531317220 */ /* 0x080fe20000410000 */
[----:B------:R4:W-:Y:S01]  /*bca0*/  @!P1 SYNCS.ARRIVE.TRANS64.RED.A1T0 RZ, [R167+URZ], RZ ;  /* 0x000000ffa7ff99a7 */ /* 0x0009e2000810043f */
[-C--:B------:R-:W-:Y:S01]  /*bcb0*/  FMUL.FTZ R52, R52, R181.reuse ;  /* 0x000000b534347220 */ /* 0x080fe20000410000 */
[-C--:B------:R-:W-:Y:S01]  /*bcc0*/  FMUL.FTZ R53, R53, R181.reuse ;  /* 0x000000b535357220 */ /* 0x080fe20000410000 */
[-C--:B------:R-:W-:Y:S01]  /*bcd0*/  FMUL.FTZ R56, R56, R181.reuse ;  /* 0x000000b538387220 */ /* 0x080fe20000410000 */
[-C--:B------:R-:W-:Y:S01]  /*bce0*/  FMUL.FTZ R57, R57, R181.reuse ;  /* 0x000000b539397220 */ /* 0x080fe20000410000 */
[----:B------:R-:W5:Y:S01]  /*bcf0*/  MUFU.TANH R166, R166 ;  /* 0x000000a600a67308 */ /* 0x000f620000002400 */
[-C--:B------:R-:W-:Y:S01]  /*bd00*/  FMUL.FTZ R60, R60, R181.reuse ;  /* 0x000000b53c3c7220 */ /* 0x080fe20000410000 */
[-C--:B------:R-:W-:Y:S01]  /*bd10*/  FMUL.FTZ R61, R61, R181.reuse ;  /* 0x000000b53d3d7220 */ /* 0x080fe20000410000 */
[-C--:B------:R-:W-:Y:S01]  /*bd20*/  FMUL.FTZ R64, R64, R181.reuse ;  /* 0x000000b540407220 */ /* 0x080fe20000410000 */
[-C--:B------:R-:W-:Y:S01]  /*bd30*/  FMUL.FTZ R65, R65, R181.reuse ;  /* 0x000000b541417220 */ /* 0x080fe20000410000 */
[-C--:B------:R-:W-:Y:S01]  /*bd40*/  FMUL.FTZ R68, R68, R181.reuse ;  /* 0x000000b544447220 */ /* 0x080fe20000410000 */
[-C--:B------:R-:W-:Y:S01]  /*bd50*/  FMUL.FTZ R69, R69, R181.reuse ;  /* 0x000000b545457220 */ /* 0x080fe20000410000 */
[-C--:B------:R-:W-:Y:S01]  /*bd60*/  FMUL.FTZ R72, R72, R181.reuse ;  /* 0x000000b548487220 */ /* 0x080fe20000410000 */
[----:B----4-:R4:W0:Y:S01]  /*bd70*/  MUFU.TANH R167, R170 ;  /* 0x000000aa00a77308 */ /* 0x0108220000002400 */
        /* <DEDUP_REMOVED lines=8> */
[----:B----4-:R-:W-:Y:S01]  /*be00*/  FMUL.FTZ R170, R171, UR37 ;  /* 0x00000025abaa7c20 */ /* 0x010fe20008410000 */
[----:B------:R-:W-:Y:S01]  /*be10*/  @!P3 IMAD R171, R169, 0x4, R2 ;  /* 0x00000004a9abb824 */ /* 0x000fe200078e0202 */
        /* <DEDUP_REMOVED lines=13> */
[-C--:B------:R-:W-:Y:S01]  /*bef0*/  FMUL.FTZ R105, R105, R181.reuse ;  /* 0x000000b569697220 */ /* 0x080fe20000410000 */
[-C--:B------:R-:W-:Y:S01]  /*bf00*/  FMUL.FTZ R108, R108, R181.reuse ;  /* 0x000000b56c6c7220 */ /* 0x080fe20000410000 */
[----:B------:R-:W-:Y:S01]  /*bf10*/  FMUL.FTZ R109, R109, R181 ;  /* 0x000000b56d6d7220 */ /* 0x000fe20000410000 */
[----:B---3--:R-:W-:Y:S01]  /*bf20*/  FMNMX.FTZ R169, R15, R169, !PT ;  /* 0x000000a90fa97209 */ /* 0x008fe20007810000 */
[-C--:B------:R-:W-:Y:S01]  /*bf30*/  FMUL.FTZ R112, R112, R181.reuse ;  /* 0x000000b570707220 */ /* 0x080fe20000410000 */
[-C--:B------:R-:W-:Y:S01]  /*bf40*/  FMUL.FTZ R113, R113, R181.reuse ;  /* 0x000000b571717220 */ /* 0x080fe20000410000 */
[----:B------:R-:W-:Y:S01]  /*bf50*/  FMUL.FTZ R116, R116, R181 ;  /* 0x000000b574747220 */ /* 0x000fe20000410000 */
[----:B--2---:R-:W-:Y:S01]  /*bf60*/  FMNMX.FTZ R169, R162, R169, !PT ;  /* 0x000000a9a2a97209 */ /* 0x004fe20007810000 */
[-C--:B------:R-:W-:Y:S01]  /*bf70*/  FMUL.FTZ R117, R117, R181.reuse ;  /* 0x000000b575757220 */ /* 0x080fe20000410000 */
[-C--:B------:R-:W-:Y:S01]  /*bf80*/  FMUL.FTZ R120, R120, R181.reuse ;  /* 0x000000b578787220 */ /* 0x080fe20000410000 */
[----:B------:R-:W-:Y:S01]  /*bf90*/  FMUL.FTZ R121, R121, R181 ;  /* 0x000000b579797220 */ /* 0x000fe20000410000 */
[----:B------:R-:W-:Y:S01]  /*bfa0*/  FMNMX.FTZ R169, R3, R169, !PT ;  /* 0x000000a903a97209 */ /* 0x000fe20007810000 */
[-C--:B------:R-:W-:Y:S01]  /*bfb0*/  FMUL.FTZ R124, R124, R181.reuse ;  /* 0x000000b57c7c7220 */ /* 0x080fe20000410000 */
[-C--:B------:R-:W-:Y:S01]  /*bfc0*/  FMUL.FTZ R125, R125, R181.reuse ;  /* 0x000000b57d7d7220 */ /* 0x080fe20000410000 */
[----:B------:R-:W-:Y:S01]  /*bfd0*/  FMUL.FTZ R128, R128, R181 ;  /* 0x000000b580807220 */ /* 0x000fe20000410000 */
[----:B-----5:R-:W-:Y:S01]  /*bfe0*/  FMNMX.FTZ R169, R166, R169, !PT ;  /* 0x000000a9a6a97209 */ /* 0x020fe20007810000 */
[-C--:B------:R-:W-:Y:S01]  /*bff0*/  FMUL.FTZ R129, R129, R181.reuse ;  /* 0x000000b581817220 */ /* 0x080fe20000410000 */
[-C--:B------:R-:W-:Y:S01]  /*c000*/  FMUL.FTZ R132, R132, R181.reuse ;  /* 0x000000b584847220 */ /* 0x080fe20000410000 */
[----:B------:R-:W-:Y:S01]  /*c010*/  FMUL.FTZ R133, R133, R181 ;  /* 0x000000b585857220 */ /* 0x000fe20000410000 */
[----:B0-----:R-:W-:Y:S01]  /*c020*/  FMNMX.FTZ R169, R167, R169, !PT ;  /* 0x000000a9a7a97209 */ /* 0x001fe20007810000 */
        /* <DEDUP_REMOVED lines=8> */
[----:B------:R0:W-:Y:S01]  /*c0b0*/  @!P3 STS [R171+0x28800], R181 ;  /* 0x028800b5ab00b388 */ /* 0x0001e20000000800 */
[----:B----4-:R-:W-:Y:S01]  /*c0c0*/  FMNMX.FTZ R169, R170, R169, !PT ;  /* 0x000000a9aaa97209 */ /* 0x010fe20007810000 */
[----:B------:R-:W-:Y:S03]  /*c0d0*/  MUFU.EX2 R14, R14 ;  /* 0x0000000e000e7308 */ /* 0x000fe60000000800 */
[----:B------:R-:W-:-:S04]  /*c0e0*/  FMNMX.FTZ R169, R174, R169, !PT ;  /* 0x000000a9aea97209 */ /* 0x000fc80007810000 */
[----:B------:R-:W-:Y:S01]  /*c0f0*/  FMNMX.FTZ R169, R175, R169, !PT ;  /* 0x000000a9afa97209 */ /* 0x000fe20007810000 */
[----:B0-----:R-:W-:Y:S01]  /*c100*/  FMUL.FTZ R181, R183, UR37 ;  /* 0x00000025b7b57c20 */ /* 0x001fe20008410000 */
[----:B------:R-:W-:Y:S02]  /*c110*/  MUFU.EX2 R153, R153 ;  /* 0x0000009900997308 */ /* 0x000fe40000000800 */
[----:B------:R-:W-:-:S04]  /*c120*/  FMNMX.FTZ R169, R178, R169, !PT ;  /* 0x000000a9b2a97209 */ /* 0x000fc80007810000 */
[----:B------:R-:W-:Y:S02]  /*c130*/  FMNMX.FTZ R169, R179, R169, !PT ;  /* 0x000000a9b3a97209 */ /* 0x000fe40007810000 */
[----:B------:R-:W0:Y:S02]  /*c140*/  MUFU.TANH R181, R181 ;  /* 0x000000b500b57308 */ /* 0x000e240000002400 */
[----:B------:R-:W-:-:S06]  /*c150*/  FMNMX.FTZ R169, R180, R169, !PT ;  /* 0x000000a9b4a97209 */ /* 0x000fcc0007810000 */
        /* <DEDUP_REMOVED lines=13> */
[----:B0-----:R-:W-:-:S05]  /*c230*/  FMNMX.FTZ R169, R169, R182, !PT ;  /* 0x000000b6a9a97209 */ /* 0x001fca0007810000 */
[----:B------:R-:W-:Y:S02]  /*c240*/  FADD.FTZ R13, -R169, R13 ;  /* 0x0000000da90d7221 */ /* 0x000fe40000010100 */
[----:B------:R-:W-:Y:S02]  /*c250*/  MUFU.EX2 R173, R173 ;  /* 0x000000ad00ad7308 */ /* 0x000fe40000000800 */
[----:B------:R-:W-:-:S06]  /*c260*/  FMUL.FTZ R13, R13, R20 ;  /* 0x000000140d0d7220 */ /* 0x000fcc0000410000 */
[----:B------:R-:W-:Y:S08]  /*c270*/  MUFU.EX2 R176, R176 ;  /* 0x000000b000b07308 */ /* 0x000ff00000000800 */
[----:B------:R-:W0:Y:S02]  /*c280*/  MUFU.EX2 R13, R13 ;  /* 0x0000000d000d7308 */ /* 0x000e240000000800 */
        /* <DEDUP_REMOVED lines=10> */
[-C--:B0-----:R-:W-:Y:S01]  /*c330*/  FMUL.FTZ R171, R169, R20.reuse ;  /* 0x00000014a9ab7220 */ /* 0x081fe20000410000 */
[-C--:B------:R-:W-:Y:S01]  /*c340*/  FMUL.FTZ R43, R43, R13.reuse ;  /* 0x0000000d2b2b7220 */ /* 0x080fe20000410000 */
[-C--:B------:R-:W-:Y:S01]  /*c350*/  FMUL.FTZ R46, R46, R13.reuse ;  /* 0x0000000d2e2e7220 */ /* 0x080fe20000410000 */
        /* <DEDUP_REMOVED lines=18> */
[----:B------:R-:W-:Y:S01]  /*c480*/  FFMA.FTZ R171, R181, R20, -R171 ;  /* 0x00000014b5ab7223 */ /* 0x000fe200000108ab */
[-C--:B------:R-:W-:Y:S01]  /*c490*/  FMUL.FTZ R50, R50, R13.reuse ;  /* 0x0000000d32327220 */ /* 0x080fe20000410000 */
[-C--:B------:R-:W-:Y:S01]  /*c4a0*/  FMUL.FTZ R51, R51, R13.reuse ;  /* 0x0000000d33337220 */ /* 0x080fe20000410000 */
[-C--:B------:R-:W-:Y:S01]  /*c4b0*/  FMUL.FTZ R54, R54, R13.reuse ;  /* 0x0000000d36367220 */ /* 0x080fe20000410000 */
[----:B------:R-:W3:Y:S01]  /*c4c0*/  MUFU.EX2 R155, R155 ;  /* 0x0000009b009b7308 */ /* 0x000ee20000000800 */
[----:B0-----:R-:W-:Y:S01]  /*c4d0*/  FADD.FTZ R154, R14, R163 ;  /* 0x000000a30e9a7221 */ /* 0x001fe20000010000 */
        /* <DEDUP_REMOVED lines=13> */
[-C--:B------:R-:W-:Y:S01]  /*c5b0*/  FMUL.FTZ R78, R78, R13.reuse ;  /* 0x0000000d4e4e7220 */ /* 0x080fe20000410000 */
[----:B------:R-:W2:Y:S01]  /*c5c0*/  MUFU.EX2 R159, R159 ;  /* 0x0000009f009f7308 */ /* 0x000ea20000000800 */
[----:B0-----:R-:W-:Y:S01]  /*c5d0*/  FADD.FTZ R158, R153, R154 ;  /* 0x0000009a999e7221 */ /* 0x001fe20000010000 */
[----:B---3--:R-:W-:Y:S01]  /*c5e0*/  FADD.FTZ R10, R155, R10 ;  /* 0x0000000a9b0a7221 */ /* 0x008fe20000010000 */
[----:B------:R-:W-:Y:S01]  /*c5f0*/  F2FP.BF16.F32.PACK_AB R154, R153, R14 ;  /* 0x0000000e999a723e */ /* 0x000fe200000010ff */
[----:B------:R-:W-:Y:S01]  /*c600*/  FMUL.FTZ R79, R79, R13 ;  /* 0x0000000d4f4f7220 */ /* 0x000fe20000410000 */
[----:B------:R-:W-:Y:S01]  /*c610*/  FADD.FTZ R158, R156, R158 ;  /* 0x0000009e9c9e7221 */ /* 0x000fe20000010000 */
[----:B------:R-:W-:Y:S01]  /*c620*/  F2FP.BF16.F32.PACK_AB R153, R155, R177 ;  /* 0x000000b19b99723e */ /* 0x000fe200000010ff */
[-C--:B------:R-:W-:Y:S01]  /*c630*/  FMUL.FTZ R82, R82, R13.reuse ;  /* 0x0000000d52527220 */ /* 0x080fe20000410000 */
[----:B------:R-:W0:Y:S01]  /*c640*/  MUFU.EX2 R15, R15 ;  /* 0x0000000f000f7308 */ /* 0x000e220000000800 */
[----:B------:R-:W-:Y:S01]  /*c650*/  FADD.FTZ R158, R157, R158 ;  /* 0x0000009e9d9e7221 */ /* 0x000fe20000010000 */
[----:B----4-:R-:W-:Y:S01]  /*c660*/  FADD.FTZ R10, R181, R10 ;  /* 0x0000000ab50a7221 */ /* 0x010fe20000010000 */
[----:B------:R-:W-:Y:S01]  /*c670*/  F2FP.BF16.F32.PACK_AB R156, R157, R156 ;  /* 0x0000009c9d9c723e */ /* 0x000fe200000010ff */
[-C--:B------:R-:W-:Y:S01]  /*c680*/  FMUL.FTZ R83, R83, R13.reuse ;  /* 0x0000000d53537220 */ /* 0x080fe20000410000 */
[----:B------:R-:W-:Y:S01]  /*c690*/  FADD.FTZ R158, R160, R158 ;  /* 0x0000009ea09e7221 */ /* 0x000fe20000010000 */
[-C--:B------:R-:W-:Y:S01]  /*c6a0*/  FMUL.FTZ R86, R86, R13.reuse ;  /* 0x0000000d56567220 */ /* 0x080fe20000410000 */
[----:B------:R-:W-:Y:S01]  /*c6b0*/  FMUL.FTZ R87, R87, R13 ;  /* 0x0000000d57577220 */ /* 0x000fe20000410000 */
[----:B------:R3:W4:Y:S01]  /*c6c0*/  MUFU.EX2 R163, R162 ;  /* 0x000000a200a37308 */ /* 0x0007220000000800 */
[C---:B--2---:R-:W-:Y:S01]  /*c6d0*/  FADD.FTZ R10, R159.reuse, R10 ;  /* 0x0000000a9f0a7221 */ /* 0x044fe20000010000 */
[----:B------:R-:W-:Y:S01]  /*c6e0*/  F2FP.BF16.F32.PACK_AB R155, R159, R181 ;  /* 0x000000b59f9b723e */ /* 0x000fe200000010ff */
[----:B------:R-:W-:Y:S01]  /*c6f0*/  BAR.SYNC.DEFER_BLOCKING 0xf, 0x100 ;  /* 0x03c4000000007b1d */ /* 0x000fe20000010000 */
[-C--:B------:R-:W-:Y:S01]  /*c700*/  FMUL.FTZ R90, R90, R13.reuse ;  /* 0x0000000d5a5a7220 */ /* 0x080fe20000410000 */
[-C--:B------:R-:W-:Y:S01]  /*c710*/  FMUL.FTZ R91, R91, R13.reuse ;  /* 0x0000000d5b5b7220 */ /* 0x080fe20000410000 */
[-C--:B------:R-:W-:Y:S01]  /*c720*/  FMUL.FTZ R94, R94, R13.reuse ;  /* 0x0000000d5e5e7220 */ /* 0x080fe20000410000 */
[-C--:B------:R-:W-:Y:S01]  /*c730*/  FMUL.FTZ R95, R95, R13.reuse ;  /* 0x0000000d5f5f7220 */ /* 0x080fe20000410000 */
[-C--:B------:R-:W-:Y:S01]  /*c740*/  FMUL.FTZ R98, R98, R13.reuse ;  /* 0x0000000d62627220 */ /* 0x080fe20000410000 */
[----:B------:R-:W2:Y:S01]  /*c750*/  MUFU.EX2 R182, R182 ;  /* 0x000000b600b67308 */ /* 0x000ea20000000800 */
[----:B0-----:R-:W-:Y:S01]  /*c760*/  FADD.FTZ R10, R15, R10 ;  /* 0x0000000a0f0a7221 */ /* 0x001fe20000010000 */
[----:B---3--:R-:W-:Y:S01]  /*c770*/  F2FP.BF16.F32.PACK_AB R162, R230, R168 ;  /* 0x000000a8e6a2723e */ /* 0x008fe200000010ff */
[-C--:B------:R-:W-:Y:S01]  /*c780*/  FMUL.FTZ R99, R99, R13.reuse ;  /* 0x0000000d63637220 */ /* 0x080fe20000410000 */
[-C--:B------:R-:W-:Y:S01]  /*c790*/  FMUL.FTZ R102, R102, R13.reuse ;  /* 0x0000000d66667220 */ /* 0x080fe20000410000 */
[-C--:B------:R-:W-:Y:S01]  /*c7a0*/  FMUL.FTZ R103, R103, R13.reuse ;  /* 0x0000000d67677220 */ /* 0x080fe20000410000 */
[-C--:B------:R-:W-:Y:S01]  /*c7b0*/  FMUL.FTZ R106, R106, R13.reuse ;  /* 0x0000000d6a6a7220 */ /* 0x080fe20000410000 */
[----:B------:R-:W-:Y:S01]  /*c7c0*/  FMUL.FTZ R107, R107, R13 ;  /* 0x0000000d6b6b7220 */ /* 0x000fe20000410000 */
[----:B------:R0:W3:Y:S01]  /*c7d0*/  MUFU.EX2 R14, R3 ;  /* 0x00000003000e7308 */ /* 0x0000e20000000800 */
[C---:B----4-:R-:W-:Y:S01]  /*c7e0*/  FADD.FTZ R10, R163.reuse, R10 ;  /* 0x0000000aa30a7221 */ /* 0x050fe20000010000 */
[----:B------:R-:W-:Y:S01]  /*c7f0*/  F2FP.BF16.F32.PACK_AB R157, R163, R15 ;  /* 0x0000000fa39d723e */ /* 0x000fe200000010ff */
[-C--:B------:R-:W-:Y:S01]  /*c800*/  FMUL.FTZ R110, R110, R13.reuse ;  /* 0x0000000d6e6e7220 */ /* 0x080fe20000410000 */
[-C--:B------:R-:W-:Y:S01]  /*c810*/  FMUL.FTZ R111, R111, R13.reuse ;  /* 0x0000000d6f6f7220 */ /* 0x080fe20000410000 */
[-C--:B------:R-:W-:Y:S01]  /*c820*/  FMUL.FTZ R114, R114, R13.reuse ;  /* 0x0000000d72727220 */ /* 0x080fe20000410000 */
[-C--:B------:R-:W-:Y:S01]  /*c830*/  FMUL.FTZ R115, R115, R13.reuse ;  /* 0x0000000d73737220 */ /* 0x080fe20000410000 */
[-C--:B------:R-:W-:Y:S01]  /*c840*/  FMUL.FTZ R118, R118, R13.reuse ;  /* 0x0000000d76767220 */ /* 0x080fe20000410000 */
[----:B------:R-:W-:Y:S01]  /*c850*/  MUFU.EX2 R170, R170 ;  /* 0x000000aa00aa7308 */ /* 0x000fe20000000800 */
[C---:B0-----:R-:W-:Y:S01]  /*c860*/  FADD.FTZ R3, R161.reuse, R158 ;  /* 0x0000009ea1037221 */ /* 0x041fe20000010000 */
[----:B------:R-:W-:Y:S01]  /*c870*/  F2FP.BF16.F32.PACK_AB R158, R161, R160 ;  /* 0x000000a0a19e723e */ /* 0x000fe200000010ff */
[----:B--2---:R-:W-:Y:S01]  /*c880*/  FADD.FTZ R10, R182, R10 ;  /* 0x0000000ab60a7221 */ /* 0x004fe20000010000 */
[----:B------:R-:W-:Y:S01]  /*c890*/  F2FP.BF16.F32.PACK_AB R160, R165, R164 ;  /* 0x000000a4a5a0723e */ /* 0x000fe200000010ff */
[----:B------:R-:W-:Y:S01]  /*c8a0*/  FADD.FTZ R3, R164, R3 ;  /* 0x00000003a4037221 */ /* 0x000fe20000010000 */
[----:B------:R-:W-:Y:S01]  /*c8b0*/  F2FP.BF16.F32.PACK_AB R164, R173, R172 ;  /* 0x000000acada4723e */ /* 0x000fe200000010ff */
[----:B------:R0:W-:Y:S01]  /*c8c0*/  STSM.16.M88.4 [R195+0x26800], R152 ;  /* 0x02680098c3007844 */ /* 0x0001e20000000200 */
[----:B------:R-:W2:Y:S01]  /*c8d0*/  MUFU.EX2 R161, R167 ;  /* 0x000000a700a17308 */ /* 0x000ea20000000800 */
[C---:B---3--:R-:W-:Y:S01]  /*c8e0*/  FADD.FTZ R10, R14.reuse, R10 ;  /* 0x0000000a0e0a7221 */ /* 0x048fe20000010000 */
[----:B------:R-:W-:Y:S01]  /*c8f0*/  FADD.FTZ R3, R165, R3 ;  /* 0x00000003a5037221 */ /* 0x000fe20000010000 */
[----:B------:R-:W-:Y:S01]  /*c900*/  F2FP.BF16.F32.PACK_AB R159, R14, R182 ;  /* 0x000000b60e9f723e */ /* 0x000fe200000010ff */
[-C--:B------:R-:W-:Y:S01]  /*c910*/  FMUL.FTZ R119, R119, R13.reuse ;  /* 0x0000000d77777220 */ /* 0x080fe20000410000 */
[-C--:B------:R-:W-:Y:S01]  /*c920*/  FMUL.FTZ R122, R122, R13.reuse ;  /* 0x0000000d7a7a7220 */ /* 0x080fe20000410000 */
[----:B------:R-:W-:Y:S01]  /*c930*/  FADD.FTZ R3, R168, R3 ;  /* 0x00000003a8037221 */ /* 0x000fe20000010000 */
[-C--:B------:R-:W-:Y:S01]  /*c940*/  FMUL.FTZ R123, R123, R13.reuse ;  /* 0x0000000d7b7b7220 */ /* 0x080fe20000410000 */
[----:B------:R-:W3:Y:S01]  /*c950*/  MUFU.EX2 R174, R174 ;  /* 0x000000ae00ae7308 */ /* 0x000ee20000000800 */
[----:B------:R0:W-:Y:S01]  /*c960*/  STSM.16.M88.4 [R198], R156 ;  /* 0x0000009cc6007844 */ /* 0x0001e20000000200 */
[----:B------:R-:W-:Y:S01]  /*c970*/  FADD.FTZ R3, R230, R3 ;  /* 0x00000003e6037221 */ /* 0x000fe20000010000 */
[-C--:B------:R-:W-:Y:S01]  /*c980*/  FMUL.FTZ R126, R126, R13.reuse ;  /* 0x0000000d7e7e7220 */ /* 0x080fe20000410000 */
[-C--:B------:R-:W-:Y:S01]  /*c990*/  FMUL.FTZ R127, R127, R13.reuse ;  /* 0x0000000d7f7f7220 */ /* 0x080fe20000410000 */
[-C--:B------:R-:W-:Y:S01]  /*c9a0*/  FMUL.FTZ R130, R130, R13.reuse ;  /* 0x0000000d82827220 */ /* 0x080fe20000410000 */
[----:B------:R-:W-:Y:S01]  /*c9b0*/  FADD.FTZ R3, R172, R3 ;  /* 0x00000003ac037221 */ /* 0x000fe20000010000 */
[----:B------:R-:W-:Y:S01]  /*c9c0*/  FMUL.FTZ R131, R131, R13 ;  /* 0x0000000d83837220 */ /* 0x000fe20000410000 */
[----:B------:R-:W4:Y:S01]  /*c9d0*/  MUFU.EX2 R175, R175 ;  /* 0x000000af00af7308 */ /* 0x000f220000000800 */
[----:B--2---:R-:W-:Y:S01]  /*c9e0*/  FADD.FTZ R10, R161, R10 ;  /* 0x0000000aa10a7221 */ /* 0x004fe20000010000 */
[----:B------:R-:W-:Y:S01]  /*c9f0*/  FADD.FTZ R3, R173, R3 ;  /* 0x00000003ad037221 */ /* 0x000fe20000010000 */
[----:B------:R-:W-:Y:S01]  /*ca00*/  F2FP.BF16.F32.PACK_AB R161, R170, R161 ;  /* 0x000000a1aaa1723e */ /* 0x000fe200000010ff */
[-C--:B------:R-:W-:Y:S01]  /*ca10*/  FMUL.FTZ R134, R134, R13.reuse ;  /* 0x0000000d86867220 */ /* 0x080fe20000410000 */
[----:B------:R-:W-:Y:S01]  /*ca20*/  FADD.FTZ R10, R170, R10 ;  /* 0x0000000aaa0a7221 */ /* 0x000fe20000010000 */
[----:B------:R-:W-:Y:S01]  /*ca30*/  FADD.FTZ R3, R176, R3 ;  /* 0x00000003b0037221 */ /* 0x000fe20000010000 */
[-C--:B------:R-:W-:Y:S01]  /*ca40*/  FMUL.FTZ R135, R135, R13.reuse ;  /* 0x0000000d87877220 */ /* 0x080fe20000410000 */
[----:B------:R-:W2:Y:S01]  /*ca50*/  MUFU.EX2 R165, R178 ;  /* 0x000000b200a57308 */ /* 0x000ea20000000800 */
[----:B---3--:R-:W-:Y:S01]  /*ca60*/  FADD.FTZ R10, R174, R10 ;  /* 0x0000000aae0a7221 */ /* 0x008fe20000010000 */
[C---:B------:R-:W-:Y:S01]  /*ca70*/  FADD.FTZ R3, R166.reuse, R3 ;  /* 0x00000003a6037221 */ /* 0x040fe20000010000 */
[----:B------:R-:W-:Y:S01]  /*ca80*/  F2FP.BF16.F32.PACK_AB R166, R166, R176 ;  /* 0x000000b0a6a6723e */ /* 0x000fe200000010ff */
[-C--:B------:R-:W-:Y:S01]  /*ca90*/  FMUL.FTZ R138, R138, R13.reuse ;  /* 0x0000000d8a8a7220 */ /* 0x080fe20000410000 */
[-C--:B------:R-:W-:Y:S01]  /*caa0*/  FMUL.FTZ R139, R139, R13.reuse ;  /* 0x0000000d8b8b7220 */ /* 0x080fe20000410000 */
[-C--:B------:R-:W-:Y:S01]  /*cab0*/  FMUL.FTZ R142, R142, R13.reuse ;  /* 0x0000000d8e8e7220 */ /* 0x080fe20000410000 */
[-C--:B------:R-:W-:Y:S01]  /*cac0*/  FMUL.FTZ R143, R143, R13.reuse ;  /* 0x0000000d8f8f7220 */ /* 0x080fe20000410000 */
[----:B------:R-:W3:Y:S01]  /*cad0*/  MUFU.EX2 R179, R179 ;  /* 0x000000b300b37308 */ /* 0x000ee20000000800 */
[C---:B----4-:R-:W-:Y:S01]  /*cae0*/  FADD.FTZ R10, R175.reuse, R10 ;  /* 0x0000000aaf0a7221 */ /* 0x050fe20000010000 */
[----:B------:R-:W-:Y:S01]  /*caf0*/  F2FP.BF16.F32.PACK_AB R163, R175, R174 ;  /* 0x000000aeafa3723e */ /* 0x000fe200000010ff */
[-C--:B------:R-:W-:Y:S01]  /*cb00*/  FMUL.FTZ R146, R146, R13.reuse ;  /* 0x0000000d92927220 */ /* 0x080fe20000410000 */
[-C--:B------:R-:W-:Y:S01]  /*cb10*/  FMUL.FTZ R147, R147, R13.reuse ;  /* 0x0000000d93937220 */ /* 0x080fe20000410000 */
[-C--:B------:R-:W-:Y:S01]  /*cb20*/  FMUL.FTZ R150, R150, R13.reuse ;  /* 0x0000000d96967220 */ /* 0x080fe20000410000 */
[----:B------:R-:W-:Y:S01]  /*cb30*/  FMUL.FTZ R151, R151, R13 ;  /* 0x0000000d97977220 */ /* 0x000fe20000410000 */
[----:B------:R0:W-:Y:S01]  /*cb40*/  STSM.16.M88.4 [R196], R160 ;  /* 0x000000a0c4007844 */ /* 0x0001e20000000200 */
[----:B------:R-:W4:Y:S01]  /*cb50*/  MUFU.EX2 R167, R180 ;  /* 0x000000b400a77308 */ /* 0x000f220000000800 */
[----:B--2---:R-:W-:-:S07]  /*cb60*/  FADD.FTZ R10, R165, R10 ;  /* 0x0000000aa50a7221 */ /* 0x004fce0000010000 */
[----:B------:R-:W2:Y:S01]  /*cb70*/  MUFU.EX2 R171, R171 ;  /* 0x000000ab00ab7308 */ /* 0x000ea20000000800 */
[C---:B---3--:R-:W-:Y:S01]  /*cb80*/  FADD.FTZ R10, R179.reuse, R10 ;  /* 0x0000000ab30a7221 */ /* 0x048fe20000010000 */
[----:B------:R-:W-:-:S03]  /*cb90*/  F2FP.BF16.F32.PACK_AB R165, R179, R165 ;  /* 0x000000a5b3a5723e */ /* 0x000fc600000010ff */
[----:B----4-:R-:W-:Y:S01]  /*cba0*/  FADD.FTZ R10, R167, R10 ;  /* 0x0000000aa70a7221 */ /* 0x010fe20000010000 */
[----:B--2---:R-:W-:-:S03]  /*cbb0*/  F2FP.BF16.F32.PACK_AB R167, R171, R167 ;  /* 0x000000a7aba7723e */ /* 0x004fc600000010ff */
[----:B------:R-:W-:Y:S02]  /*cbc0*/  FADD.FTZ R10, R171, R10 ;  /* 0x0000000aab0a7221 */ /* 0x000fe40000010000 */
[----:B------:R0:W-:Y:S01]  /*cbd0*/  STSM.16.M88.4 [R197], R164 ;  /* 0x000000a4c5007844 */ /* 0x0001e20000000200 */
[----:B------:R-:W-:Y:S05]  /*cbe0*/  @!P0 BRA `(.L_x_3742) ;  /* 0x0000000000048947 */ /* 0x000fea0003800000 */
[----:B------:R-:W-:Y:S01]  /*cbf0*/  BPT.TRAP 0x1 ;  /* 0x000000040000795c */ /* 0x000fe20000300000 */
.L_x_3742:
[----:B------:R2:W3:Y:S01]  /*cc00*/  SYNCS.PHASECHK.TRANS64.TRYWAIT P3, [R218+URZ+0x28c50], R12 ;  /* 0x028c500cda0075a7 */ /* 0x0004e2000806017f */
[----:B------:R-:W-:Y:S05]  /*cc10*/  @!P0 BRA `(.L_x_3743) ;  /* 0x0000000000048947 */ /* 0x000fea0003800000 */
[----:B------:R-:W-:Y:S01]  /*cc20*/  BPT.TRAP 0x1 ;  /* 0x000000040000795c */ /* 0x000fe20000300000 */
.L_x_3743:
[----:B------:R-:W-:Y:S04]  /*cc30*/  BSSY B1, `(.L_x_3744) ;  /* 0x0000004000017945 */ /* 0x000fe80003800000 */
[----:B---3--:R-:W-:Y:S05]  /*cc40*/  @P3 BRA `(.L_x_3745) ;  /* 0x0000000000083947 */ /* 0x008fea0003800000 */
[----:B------:R-:W3:Y:S02]  /*cc50*/  SYNCS.PHASECHK.TRANS64.TRYWAIT P3, [R218+URZ+0x28c50], R12 ;  /* 0x028c500cda0075a7 */ /* 0x000ee4000806017f */
[----:B---3--:R-:W-:Y:S05]  /*cc60*/  @!P3 BRA `(.L_x_3746) ;  /* 0x000000ec00a8b947 */ /* 0x008fea0003800000 */
.L_x_3745:
[----:B------:R-:W-:Y:S05]  /*cc70*/  BSYNC B1 ;  /* 0x0000000000017941 */ /* 0x000fea0003800000 */
.L_x_3744:
[----:B-123--:R-:W-:Y:S01]  /*cc80*/  IMAD R12, R18, 0x1000, R11 ;  /* 0x00001000120c7824 */ /* 0x00efe200078e020b */
[----:B------:R-:W-:Y:S01]  /*cc90*/  WARPGROUP.ARRIVE ;  /* 0x00000000000079c5 */ /* 0x000fe20000000000 */
[----:B------:R-:W-:Y:S02]  /*cca0*/  IMAD.MOV.U32 R13, RZ, RZ, 0x40000040 ;  /* 0x40000040ff0d7424 */ /* 0x000fe400078e00ff */
[C---:B------:R-:W-:Y:S01]  /*ccb0*/  VIADD R14, R12.reuse, 0x80 ;  /* 0x000000800c0e7836 */ /* 0x040fe20000000000 */
[----:B------:R-:W-:Y:S01]  /*ccc0*/  R2UR UR6, R12 ;  /* 0x000000000c0672ca */ /* 0x000fe200000e0000 */
[----:B------:R-:W-:Y:S01]  /*ccd0*/  IMAD.MOV.U32 R15, RZ, RZ, 0x40000040 ;  /* 0x40000040ff0f7424 */ /* 0x000fe200078e00ff */
[----:B------:R-:W-:Y:S01]  /*cce0*/  R2UR UR7, R13 ;  /* 0x000000000d0772ca */ /* 0x000fe200000e0000 */
[----:B------:R-:W-:Y:S02]  /*ccf0*/  IMAD.MOV.U32 R13, RZ, RZ, 0x40000040 ;  /* 0x40000040ff0d7424 */ /* 0x000fe400078e00ff */
[----:B------:R-:W-:-:S02]  /*cd00*/  @!P1 VIADD R218, R218, 0x28c60 ;  /* 0x00028c60dada9836 */ /* 0x000fc40000000000 */
[----:B------:R-:W-:Y:S02]  /*cd10*/  IMAD.MOV.U32 R227, RZ, RZ, R21 ;  /* 0x000000ffffe37224 */ /* 0x000fe400078e0015 */
[----:B------:R-:W-:Y:S01]  /*cd20*/  IMAD.MOV.U32 R226, RZ, RZ, R18 ;  /* 0x000000ffffe27224 */ /* 0x000fe200078e0012 */
[----:B------:R-:W-:-:S05]  /*cd30*/  @!P1 PRMT R218, RZ, 0x654, R218 ;  /* 0x00000654ffda9816 */ /* 0x000fca00000000da */
[----:B------:R-:W-:Y:S01]  /*cd40*/  HGMMA.64x256x16.F32.BF16 R24, R152, gdesc[UR4].tnspB, R24, gsb0 ;  /* 0x43e0000498187df0 */ /* 0x000fe20008001818 */
[----:B------:R-:W-:Y:S01]  /*cd50*/  R2UR UR6, R14 ;  /* 0x000000000e0672ca */ /* 0x000fe200000e0000 */
[C---:B------:R-:W-:Y:S01]  /*cd60*/  VIADD R14, R12.reuse, 0x100 ;  /* 0x000001000c0e7836 */ /* 0x040fe20000000000 */
[----:B------:R-:W-:Y:S01]  /*cd70*/  R2UR UR7, R15 ;  /* 0x000000000f0772ca */ /* 0x000fe200000e0000 */
[----:B------:R-:W-:Y:S02]  /*cd80*/  IMAD.MOV.U32 R15, RZ, RZ, 0x40000040 ;  /* 0x40000040ff0f7424 */ /* 0x000fe400078e00ff */
[----:B------:R-:W-:Y:S01]  /*cd90*/  VIADD R12, R12, 0x180 ;  /* 0x000001800c0c7836 */ /* 0x000fe20000000000 */
[----:B------:R-:W-:Y:S02]  /*cda0*/  WARPGROUP.DEPBAR.LE gsb0, 0x0 ;  /* 0x00008000000079c5 */ /* 0x000fe40000010000 */
[----:B------:R-:W-:-:S15]  /*cdb0*/  WARPGROUP.ARRIVE ;  /* 0x00000000000079c5 */ /* 0x000fde0000000000 */
[----:B------:R-:W-:-:S04]  /*cdc0*/  NOP ;  /* 0x0000000000007918 */ /* 0x000fc80000000000 */
[----:B------:R-:W-:Y:S01]  /*cdd0*/  HGMMA.64x256x16.F32.BF16 R24, R156, gdesc[UR4].tnspB, R24, gsb0 ;  /* 0x43e000049c187df0 */ /* 0x000fe20008001818 */
[----:B------:R-:W-:Y:S02]  /*cde0*/  R2UR UR6, R14 ;  /* 0x000000000e0672ca */ /* 0x000fe400000e0000 */
[----:B------:R-:W-:Y:S01]  /*cdf0*/  R2UR UR7, R15 ;  /* 0x000000000f0772ca */ /* 0x000fe200000e0000 */
[----:B------:R-:W-:Y:S02]  /*ce00*/  WARPGROUP.DEPBAR.LE gsb0, 0x0 ;  /* 0x00008000000079c5 */ /* 0x000fe40000010000 */
[----:B------:R-:W-:-:S15]  /*ce10*/  WARPGROUP.ARRIVE ;  /* 0x00000000000079c5 */ /* 0x000fde0000000000 */
[----:B------:R-:W-:-:S07]  /*ce20*/  NOP ;  /* 0x0000000000007918 */ /* 0x000fce0000000000 */
[----:B------:R-:W-:Y:S01]  /*ce30*/  HGMMA.64x256x16.F32.BF16 R24, R160, gdesc[UR4].tnspB, R24, gsb0 ;  /* 0x43e00004a0187df0 */ /* 0x000fe20008001818 */
[----:B------:R-:W-:Y:S02]  /*ce40*/  R2UR UR6, R12 ;  /* 0x000000000c0672ca */ /* 0x000fe400000e0000 */
[----:B------:R-:W-:Y:S01]  /*ce50*/  R2UR UR7, R13 ;  /* 0x000000000d0772ca */ /* 0x000fe200000e0000 */
[----:B------:R-:W-:Y:S01]  /*ce60*/  IMAD.MOV.U32 R13, RZ, RZ, R169 ;  /* 0x000000ffff0d7224 */ /* 0x000fe200078e00a9 */
[----:B------:R-:W-:Y:S02]  /*ce70*/  WARPGROUP.DEPBAR.LE gsb0, 0x0 ;  /* 0x00008000000079c5 */ /* 0x000fe40000010000 */
[----:B------:R-:W-:-:S15]  /*ce80*/  WARPGROUP.ARRIVE ;  /* 0x00000000000079c5 */ /* 0x000fde0000000000 */
[----:B------:R-:W-:-:S06]  /*ce90*/  NOP ;  /* 0x0000000000007918 */ /* 0x000fcc0000000000 */
        /* <DEDUP_REMOVED lines=10> */
[----:B------:R2:W-:Y:S01]  /*cf40*/  @!P1 SYNCS.ARRIVE.TRANS64.RED.A1T0 RZ, [R218+URZ], RZ ;  /* 0x000000ffdaff99a7 */ /* 0x0005e2000810043f */
[----:B------:R-:W-:Y:S05]  /*cf50*/  @P2 BRA `(.L_x_3747) ;  /* 0xffffffe000782947 */ /* 0x000fea000383ffff */
.L_x_3736:
[----:B------:R-:W-:Y:S05]  /*cf60*/  BSYNC B0 ;  /* 0x0000000000007941 */ /* 0x000fea0003800000 */
.L_x_3735:
[----:B------:R-:W3:Y:S01]  /*cf70*/  SHFL.BFLY PT, R0, R3, 0x2, 0x1f ;  /* 0x0c401f0003007f89 */ /* 0x000ee200000e0000 */
[----:B------:R-:W-:Y:S02]  /*cf80*/  IMAD.MOV.U32 R4, RZ, RZ, RZ ;  /* 0x000000ffff047224 */ /* 0x000fe400078e00ff */
[----:B------:R-:W-:Y:S01]  /*cf90*/  VIADD R210, R210, 0x1 ;  /* 0x00000001d2d27836 */ /* 0x000fe20000000000 */
[----:B------:R-:W-:Y:S08]  /*cfa0*/  BAR.ARV 0x8, 0x100 ;  /* 0x0204000000007b1d */ /* 0x000ff00000002000 */
[----:B------:R-:W-:Y:S01]  /*cfb0*/  BAR.SYNC.DEFER_BLOCKING 0xf, 0x100 ;  /* 0x03c4000000007b1d */ /* 0x000fe20000010000 */
[----:B---3--:R-:W-:-:S05]  /*cfc0*/  FADD.FTZ R0, R0, R3 ;  /* 0x0000000300007221 */ /* 0x008fca0000010000 */
[----:B------:R-:W3:Y:S02]  /*cfd0*/  SHFL.BFLY PT, R3, R0, 0x1, 0x1f ;  /* 0x0c201f0000037f89 */ /* 0x000ee400000e0000 */
[----:B---3--:R-:W-:-:S05]  /*cfe0*/  FADD.FTZ R3, R0, R3 ;  /* 0x0000000300037221 */ /* 0x008fca0000010000 */
[----:B------:R-:W-:-:S13]  /*cff0*/  FSETP.NE.FTZ.AND P0, PT, R3, RZ, PT ;  /* 0x000000ff0300720b */ /* 0x000fda0003f15000 */
[----:B------:R-:W3:Y:S01]  /*d000*/  @P0 MUFU.LG2 R0, R3 ;  /* 0x0000000300000308 */ /* 0x000ee20000000c00 */
[----:B------:R-:W-:-:S07]  /*d010*/  @P0 FMUL.FTZ R5, R20, 0.69314718246459960938 ;  /* 0x3f31721814050820 */ /* 0x000fce0000410000 */
[----:B------:R4:W5:Y:S01]  /*d020*/  @P0 MUFU.RCP R4, R3 ;  /* 0x0000000300040308 */ /* 0x0009620000001000 */
[----:B---3--:R-:W-:Y:S01]  /*d030*/  @P0 FMUL.FTZ R0, R0, 0.69314718246459960938 ;  /* 0x3f31721800000820 */ /* 0x008fe20000410000 */
[----:B----4-:R-:W-:-:S03]  /*d040*/  IMAD.MOV.U32 R3, RZ, RZ, -0x800000 ;  /* 0xff800000ff037424 */ /* 0x010fc600078e00ff */
[----:B------:R-:W-:Y:S02]  /*d050*/  @P0 FFMA.FTZ R3, R5, R21, R0 ;  /* 0x0000001505030223 */ /* 0x000fe40000010000 */
[----:B------:R-:W3:Y:S01]  /*d060*/  SHFL.BFLY PT, R0, R10, 0x2, 0x1f ;  /* 0x0c401f000a007f89 */ /* 0x000ee200000e0000 */
[-C--:B-----5:R-:W-:Y:S01]  /*d070*/  FMUL.FTZ R24, R24, R4.reuse ;  /* 0x0000000418187220 */ /* 0x0a0fe20000410000 */
        /* <DEDUP_REMOVED lines=21> */
[----:B---3--:R-:W-:Y:S01]  /*d1d0*/  FADD.FTZ R0, R0, R10 ;  /* 0x0000000a00007221 */ /* 0x008fe20000010000 */
[-C--:B------:R-:W-:Y:S01]  /*d1e0*/  FMUL.FTZ R68, R68, R4.reuse ;  /* 0x0000000444447220 */ /* 0x080fe20000410000 */
[-C--:B------:R-:W-:Y:S01]  /*d1f0*/  FMUL.FTZ R69, R69, R4.reuse ;  /* 0x0000000445457220 */ /* 0x080fe20000410000 */
[-C--:B------:R-:W-:Y:S01]  /*d200*/  FMUL.FTZ R72, R72, R4.reuse ;  /* 0x0000000448487220 */ /* 0x080fe20000410000 */
[-C--:B------:R-:W-:Y:S01]  /*d210*/  FMUL.FTZ R73, R73, R4.reuse ;  /* 0x0000000449497220 */ /* 0x080fe20000410000 */
[----:B------:R-:W3:Y:S01]  /*d220*/  SHFL.BFLY PT, R5, R0, 0x1, 0x1f ;  /* 0x0c201f0000057f89 */ /* 0x000ee200000e0000 */
        /* <DEDUP_REMOVED lines=23> */
[----:B---3--:R-:W-:Y:S01]  /*d3a0*/  FADD.FTZ R5, R0, R5 ;  /* 0x0000000500057221 */ /* 0x008fe20000010000 */
[----:B------:R-:W-:-:S02]  /*d3b0*/  IMAD.MOV.U32 R0, RZ, RZ, RZ ;  /* 0x000000ffff007224 */ /* 0x000fc400078e00ff */
[-C--:B------:R-:W-:Y:S01]  /*d3c0*/  FMUL.FTZ R121, R121, R4.reuse ;  /* 0x0000000479797220 */ /* 0x080fe20000410000 */
[-C--:B------:R-:W-:Y:S01]  /*d3d0*/  FMUL.FTZ R124, R124, R4.reuse ;  /* 0x000000047c7c7220 */ /* 0x080fe20000410000 */
[-C--:B------:R-:W-:Y:S01]  /*d3e0*/  FMUL.FTZ R125, R125, R4.reuse ;  /* 0x000000047d7d7220 */ /* 0x080fe20000410000 */
[----:B------:R-:W-:Y:S01]  /*d3f0*/  FSETP.NE.FTZ.AND P0, PT, R5, RZ, PT ;  /* 0x000000ff0500720b */ /* 0x000fe20003f15000 */
        /* <DEDUP_REMOVED lines=12> */
[----:B------:R-:W3:Y:S08]  /*d4c0*/  @P0 MUFU.LG2 R6, R5 ;  /* 0x0000000500060308 */ /* 0x000ef00000000c00 */
[----:B------:R4:W5:Y:S02]  /*d4d0*/  @P0 MUFU.RCP R0, R5 ;  /* 0x0000000500000308 */ /* 0x0009640000001000 */
[----:B----4-:R-:W-:Y:S01]  /*d4e0*/  @P0 FMUL.FTZ R5, R20, 0.69314718246459960938 ;  /* 0x3f31721814050820 */ /* 0x010fe20000410000 */
[----:B---3--:R-:W-:Y:S01]  /*d4f0*/  @P0 FMUL.FTZ R6, R6, 0.69314718246459960938 ;  /* 0x3f31721806060820 */ /* 0x008fe20000410000 */
[----:B------:R-:W-:-:S03]  /*d500*/  IMAD.MOV.U32 R20, RZ, RZ, -0x800000 ;  /* 0xff800000ff147424 */ /* 0x000fc600078e00ff */
[----:B------:R-:W-:Y:S01]  /*d510*/  @P0 FFMA.FTZ R20, R5, R169, R6 ;  /* 0x000000a905140223 */ /* 0x000fe20000010006 */
[----:B------:R-:W-:Y:S01]  /*d520*/  ISETP.NE.AND P0, PT, R193, RZ, PT ;  /* 0x000000ffc100720c */ /* 0x000fe20003f05270 */
        /* <DEDUP_REMOVED lines=10> */
[----:B------:R-:W-:-:S02]  /*d5d0*/  FMUL.FTZ R46, R46, R0 ;  /* 0x000000002e2e7220 */ /* 0x000fc40000410000 */
[C---:B------:R-:W-:Y:S02]  /*d5e0*/  @!P0 IMAD R5, R18.reuse, 0x40, R191 ;  /* 0x0000004012058824 */ /* 0x040fe400078e02bf */
[-C--:B------:R-:W-:Y:S01]  /*d5f0*/  FMUL.FTZ R47, R47, R0.reuse ;  /* 0x000000002f2f7220 */ /* 0x080fe20000410000 */
[----:B------:R-:W-:Y:S02]  /*d600*/  VIADD R18, R18, 0x1 ;  /* 0x0000000112127836 */ /* 0x000fe40000000000 */
[-C--:B------:R-:W-:Y:S01]  /*d610*/  FMUL.FTZ R50, R50, R0.reuse ;  /* 0x0000000032327220 */ /* 0x080fe20000410000 */
[----:B------:R-:W-:Y:S02]  /*d620*/  @!P0 IMAD R5, R5, 0x4, R2 ;  /* 0x0000000405058824 */ /* 0x000fe400078e0202 */
[-C--:B------:R-:W-:Y:S01]  /*d630*/  FMUL.FTZ R51, R51, R0.reuse ;  /* 0x0000000033337220 */ /* 0x080fe20000410000 */
[-C--:B------:R-:W-:Y:S01]  /*d640*/  FMUL.FTZ R54, R54, R0.reuse ;  /* 0x0000000036367220 */ /* 0x080fe20000410000 */
[----:B------:R-:W-:Y:S01]  /*d650*/  ISETP.NE.AND P1, PT, R18, 0x2, PT ;  /* 0x000000021200780c */ /* 0x000fe20003f25270 */
[-C--:B------:R-:W-:Y:S01]  /*d660*/  FMUL.FTZ R55, R55, R0.reuse ;  /* 0x0000000037377220 */ /* 0x080fe20000410000 */
[----:B------:R-:W-:Y:S01]  /*d670*/  @!P0 STS [R5+0x28800], R4 ;  /* 0x0288000405008388 */ /* 0x000fe20000000800 */
[-C--:B------:R-:W-:Y:S01]  /*d680*/  FMUL.FTZ R58, R58, R0.reuse ;  /* 0x000000003a3a7220 */ /* 0x080fe20000410000 */
[-C--:B------:R-:W-:Y:S01]  /*d690*/  FMUL.FTZ R59, R59, R0.reuse ;  /* 0x000000003b3b7220 */ /* 0x080fe20000410000 */
[-C--:B------:R-:W-:Y:S01]  /*d6a0*/  FMUL.FTZ R62, R62, R0.reuse ;  /* 0x000000003e3e7220 */ /* 0x080fe20000410000 */
[----:B------:R3:W-:Y:S01]  /*d6b0*/  @!P0 STS [R5+0x28820], R0 ;  /* 0x0288200005008388 */ /* 0x0007e20000000800 */
        /* <DEDUP_REMOVED lines=45> */
[----:B---3--:R-:W-:Y:S01]  /*d990*/  SEL R0, RZ, 0x1, P1 ;  /* 0x00000001ff007807 */ /* 0x008fe20000800000 */
[----:B------:R-:W-:Y:S06]  /*d9a0*/  BAR.ARV 0xe, 0x100 ;  /* 0x0384000000007b1d */ /* 0x000fec0000002000 */
[----:B------:R-:W-:-:S02]  /*d9b0*/  PLOP3.LUT P0, PT, PT, PT, PT, 0x8, 0x0 ;  /* 0x000000000000781c */ /* 0x000fc40003f0e170 */
[----:B------:R-:W-:Y:S02]  /*d9c0*/  LOP3.LUT R22, R22, R0, RZ, 0x3c, !PT ;  /* 0x0000000016167212 */ /* 0x000fe400078e3cff */
[----:B------:R-:W-:-:S09]  /*d9d0*/  SEL R18, R18, RZ, P1 ;  /* 0x000000ff12127207 */ /* 0x000fd20000800000 */
.L_x_3682:
[----:B------:R-:W-:Y:S05]  /*d9e0*/  BSYNC B7 ;  /* 0x0000000000077941 */ /* 0x000fea0003800000 */
.L_x_3678:
[----:B------:R-:W3:Y:S08]  /*d9f0*/  S2UR UR5, SR_CgaCtaId ;  /* 0x00000000000579c3 */ /* 0x000ef00000008800 */
[----:B------:R-:W-:Y:S06]  /*da00*/  BAR.SYNC.DEFER_BLOCKING 0x5, 0x180 ;  /* 0x0146000000007b1d */ /* 0x000fec0000010000 */
[----:B------:R-:W-:Y:S01]  /*da10*/  UMOV UR4, 0x400 ;  /* 0x0000040000047882 */ /* 0x000fe20000000000 */
[----:B------:R-:W-:Y:S01]  /*da20*/  BSSY B0, `(.L_x_3748) ;  /* 0x000048f000007945 */ /* 0x000fe20003800000 */
[----:B---3--:R-:W-:-:S06]  /*da30*/  ULEA UR4, UR5, UR4, 0x18 ;  /* 0x0000000405047291 */ /* 0x008fcc000f8ec03f */
[----:B------:R-:W-:-:S05]  /*da40*/  IMAD.U32 R2, RZ, RZ, UR4 ;  /* 0x00000004ff027e24 */ /* 0x000fca000f8e00ff */
[----:B01---5:R0:W1:Y:S01]  /*da50*/  LDS.128 R152, [R2+0x28cd0] ;  /* 0x028cd00002987984 */ /* 0x0230620000000c00 */
[----:B------:R-:W-:Y:S06]  /*da60*/  BAR.ARV 0x4, 0x180 ;  /* 0x0106000000007b1d */ /* 0x000fec0000002000 */
[----:B------:R-:W-:Y:S05]  /*da70*/  @P0 BRA `(.L_x_3749) ;  /* 0x0000003800600947 */ /* 0x000fea0003800000 */
[----:B------:R-:W3:Y:S01]  /*da80*/  LDL R4, [R1+0x78] ;  /* 0x0000780001047983 */ /* 0x000ee20000100800 */
[----:B------:R-:W-:Y:S01]  /*da90*/  F2FP.BF16.F32.PACK_AB R6, R29, R28 ;  /* 0x0000001c1d06723e */ /* 0x000fe200000010ff */
[----:B------:R-:W-:Y:S01]  /*daa0*/  ULDC.64 UR6, c[0x0][0xc00] ;  /* 0x0003000000067ab9 */ /* 0x000fe20000000a00 */
[----:B------:R-:W-:Y:S01]  /*dab0*/  F2FP.BF16.F32.PACK_AB R7, R31, R30 ;  /* 0x0000001e1f07723e */ /* 0x000fe200000010ff */
[----:B------:R-:W4:Y:S01]  /*dac0*/  S2R R0, SR_SWINHI ;  /* 0x0000000000007919 */ /* 0x000f220000002f00 */
[----:B------:R-:W-:Y:S01]  /*dad0*/  F2FP.BF16.F32.PACK_AB R8, R33, R32 ;  /* 0x000000202108723e */ /* 0x000fe200000010ff */
[----:B------:R-:W-:Y:S01]  /*dae0*/  ULDC.64 UR4, c[0x0][0xc08] ;  /* 0x0003020000047ab9 */ /* 0x000fe20000000a00 */
[----:B------:R-:W-:Y:S02]  /*daf0*/  F2FP.BF16.F32.PACK_AB R9, R35, R34 ;  /* 0x000000222309723e */ /* 0x000fe400000010ff */
[----:B------:R-:W-:Y:S02]  /*db00*/  F2FP.BF16.F32.PACK_AB R10, R37, R36 ;  /* 0x00000024250a723e */ /* 0x000fe400000010ff */
[----:B------:R-:W-:-:S02]  /*db10*/  F2FP.BF16.F32.PACK_AB R11, R39, R38 ;  /* 0x00000026270b723e */ /* 0x000fc400000010ff */
[----:B------:R-:W-:Y:S02]  /*db20*/  MOV R12, R2 ;  /* 0x00000002000c7202 */ /* 0x000fe40000000f00 */
[----:B----4-:R-:W-:Y:S01]  /*db30*/  MOV R13, R0 ;  /* 0x00000000000d7202 */ /* 0x010fe20000000f00 */
[----:B------:R-:W-:Y:S02]  /*db40*/  BAR.SYNC.DEFER_BLOCKING 0x1, 0x100 ;  /* 0x0044000000007b1d */ /* 0x000fe40000010000 */
[----:B---3--:R-:W-:-:S04]  /*db50*/  IMAD.WIDE R14, R4, 0x2, R12 ;  /* 0x00000002040e7825 */ /* 0x008fc800078e020c */
[----:B------:R-:W-:Y:S01]  /*db60*/  IMAD.MOV.U32 R5, RZ, RZ, R15 ;  /* 0x000000ffff057224 */ /* 0x000fe200078e000f */
[----:B------:R-:W-:-:S04]  /*db70*/  LOP3.LUT R0, R14, 0x380, RZ, 0xc0, !PT ;  /* 0x000003800e007812 */ /* 0x000fc800078ec0ff */
[----:B------:R-:W-:-:S04]  /*db80*/  SHF.R.U64 R0, R0, 0x3, RZ ;  /* 0x0000000300007819 */ /* 0x000fc800000012ff */
[----:B------:R-:W-:-:S04]  /*db90*/  LOP3.LUT R4, R0, R14, RZ, 0x3c, !PT ;  /* 0x0000000e00047212 */ /* 0x000fc800078e3cff */
[----:B------:R-:W-:Y:S02]  /*dba0*/  MOV R0, R4 ;  /* 0x0000000400007202 */ /* 0x000fe40000000f00 */
[----:B------:R-:W-:Y:S02]  /*dbb0*/  F2FP.BF16.F32.PACK_AB R4, R25, R24 ;  /* 0x000000181904723e */ /* 0x000fe400000010ff */
[----:B------:R-:W-:-:S05]  /*dbc0*/  F2FP.BF16.F32.PACK_AB R5, R27, R26 ;  /* 0x0000001a1b05723e */ /* 0x000fca00000010ff */
[----:B------:R3:W-:Y:S02]  /*dbd0*/  STSM.16.M88.4 [R0], R4 ;  /* 0x0000000400007844 */ /* 0x0007e40000000200 */
[----:B---3--:R-:W-:Y:S02]  /*dbe0*/  IADD3 R4, P0, R14, 0x20, RZ ;  /* 0x000000200e047810 */ /* 0x008fe40007f1e0ff */
[----:B------:R-:W-:Y:S02]  /*dbf0*/  F2FP.BF16.F32.PACK_AB R6, R45, R44 ;  /* 0x0000002c2d06723e */ /* 0x000fe400000010ff */
[----:B------:R-:W-:Y:S01]  /*dc00*/  LOP3.LUT R0, R4, 0x380, RZ, 0xc0, !PT ;  /* 0x0000038004007812 */ /* 0x000fe200078ec0ff */
[----:B------:R-:W-:Y:S01]  /*dc10*/  IMAD.X R5, RZ, RZ, R15, P0 ;  /* 0x000000ffff057224 */ /* 0x000fe200000e060f */
[----:B------:R-:W-:Y:S02]  /*dc20*/  F2FP.BF16.F32.PACK_AB R7, R47, R46 ;  /* 0x0000002e2f07723e */ /* 0x000fe400000010ff */
[----:B------:R-:W-:-:S04]  /*dc30*/  SHF.R.U64 R0, R0, 0x3, RZ ;  /* 0x0000000300007819 */ /* 0x000fc800000012ff */
[----:B------:R-:W-:-:S04]  /*dc40*/  LOP3.LUT R4, R0, R4, RZ, 0x3c, !PT ;  /* 0x0000000400047212 */ /* 0x000fc800078e3cff */
[----:B------:R-:W-:-:S05]  /*dc50*/  MOV R4, R4 ;  /* 0x0000000400047202 */ /* 0x000fca0000000f00 */
[----:B------:R3:W-:Y:S02]  /*dc60*/  STSM.16.M88.4 [R4], R8 ;  /* 0x0000000804007844 */ /* 0x0007e40000000200 */
[----:B---3--:R-:W-:Y:S02]  /*dc70*/  IADD3 R4, P0, R14, 0x40, RZ ;  /* 0x000000400e047810 */ /* 0x008fe40007f1e0ff */
[----:B------:R-:W-:Y:S02]  /*dc80*/  F2FP.BF16.F32.PACK_AB R8, R49, R48 ;  /* 0x000000303108723e */ /* 0x000fe400000010ff */
[----:B------:R-:W-:Y:S01]  /*dc90*/  LOP3.LUT R0, R4, 0x380, RZ, 0xc0, !PT ;  /* 0x0000038004007812 */ /* 0x000fe200078ec0ff */
[----:B------:R-:W-:Y:S01]  /*dca0*/  IMAD.X R5, RZ, RZ, R15, P0 ;  /* 0x000000ffff057224 */ /* 0x000fe200000e060f */
[----:B------:R-:W-:Y:S02]  /*dcb0*/  F2FP.BF16.F32.PACK_AB R9, R51, R50 ;  /* 0x000000323309723e */ /* 0x000fe400000010ff */
[----:B------:R-:W-:-:S02]  /*dcc0*/  SHF.R.U64 R0, R0, 0x3, RZ ;  /* 0x0000000300007819 */ /* 0x000fc400000012ff */
[----:B------:R-:W-:Y:S02]  /*dcd0*/  F2FP.BF16.F32.PACK_AB R10, R53, R52 ;  /* 0x00000034350a723e */ /* 0x000fe400000010ff */
[----:B------:R-:W-:Y:S02]  /*dce0*/  LOP3.LUT R4, R0, R4, RZ, 0x3c, !PT ;  /* 0x0000000400047212 */ /* 0x000fe400078e3cff */
[----:B------:R-:W-:Y:S02]  /*dcf0*/  F2FP.BF16.F32.PACK_AB R11, R55, R54 ;  /* 0x00000036370b723e */ /* 0x000fe400000010ff */
        /* <DEDUP_REMOVED lines=131> */
[----:B------:R-:W-:Y:S02]  /*e530*/  IADD3 R0, P0, R14, 0x6060, RZ ;  /* 0x000060600e007810 */ /* 0x000fe40007f1e0ff */
[----:B------:R-:W-:Y:S02]  /*e540*/  MOV R8, R4 ;  /* 0x0000000400087202 */ /* 0x000fe40000000f00 */
[----:B------:R-:W-:Y:S01]  /*e550*/  F2FP.BF16.F32.PACK_AB R4, R137, R136 ;  /* 0x000000888904723e */ /* 0x000fe200000010ff */
[----:B------:R-:W-:Y:S01]  /*e560*/  IMAD.X R15, RZ, RZ, R15, P0 ;  /* 0x000000ffff0f7224 */ /* 0x000fe200000e060f */
[----:B------:R-:W-:-:S02]  /*e570*/  F2FP.BF16.F32.PACK_AB R5, R139, R138 ;  /* 0x0000008a8b05723e */ /* 0x000fc400000010ff */
[----:B------:R-:W-:-:S03]  /*e580*/  ISETP.NE.U32.AND P1, PT, RZ, UR6, PT ;  /* 0x00000006ff007c0c */ /* 0x000fc6000bf25070 */
[----:B------:R3:W-:Y:S01]  /*e590*/  STSM.16.M88.4 [R8], R4 ;  /* 0x0000000408007844 */ /* 0x0007e20000000200 */
[----:B------:R-:W-:Y:S02]  /*e5a0*/  ISETP.NE.AND.EX P1, PT, RZ, UR7, PT, P1 ;  /* 0x00000007ff007c0c */ /* 0x000fe4000bf25310 */
[----:B---3--:R-:W-:Y:S02]  /*e5b0*/  LOP3.LUT R4, R0, 0x380, RZ, 0xc0, !PT ;  /* 0x0000038000047812 */ /* 0x008fe400078ec0ff */
[----:B------:R-:W-:Y:S02]  /*e5c0*/  IADD3 R6, P0, R203, UR6, RZ ;  /* 0x00000006cb067c10 */ /* 0x000fe4000ff1e0ff */
[----:B------:R-:W-:Y:S02]  /*e5d0*/  SHF.R.U64 R4, R4, 0x3, RZ ;  /* 0x0000000304047819 */ /* 0x000fe400000012ff */
[----:B------:R-:W-:Y:S02]  /*e5e0*/  F2FP.BF16.F32.PACK_AB R8, R145, R144 ;  /* 0x000000909108723e */ /* 0x000fe400000010ff */
[----:B------:R-:W-:Y:S01]  /*e5f0*/  LOP3.LUT R14, R4, R0, RZ, 0x3c, !PT ;  /* 0x00000000040e7212 */ /* 0x000fe200078e3cff */
[----:B------:R-:W-:Y:S01]  /*e600*/  IMAD.MOV.U32 R0, RZ, RZ, RZ ;  /* 0x000000ffff007224 */ /* 0x000fe200078e00ff */
[----:B------:R-:W-:-:S02]  /*e610*/  IADD3.X R7, R204, UR7, RZ, P0, !PT ;  /* 0x00000007cc077c10 */ /* 0x000fc400087fe4ff */
[----:B------:R-:W-:Y:S02]  /*e620*/  MOV R14, R14 ;  /* 0x0000000e000e7202 */ /* 0x000fe40000000f00 */
[----:B------:R-:W-:-:S03]  /*e630*/  ISETP.NE.U32.AND P0, PT, RZ, UR4, PT ;  /* 0x00000004ff007c0c */ /* 0x000fc6000bf05070 */
[----:B------:R3:W-:Y:S01]  /*e640*/  STSM.16.M88.4 [R14], R8 ;  /* 0x000000080e007844 */ /* 0x0007e20000000200 */
[----:B------:R-:W-:Y:S01]  /*e650*/  BAR.SYNC.DEFER_BLOCKING 0x1, 0x100 ;  /* 0x0044000000007b1d */ /* 0x000fe20000010000 */
[----:B------:R-:W-:-:S13]  /*e660*/  ISETP.NE.AND.EX P0, PT, RZ, UR5, PT, P0 ;  /* 0x00000005ff007c0c */ /* 0x000fda000bf05300 */
[----:B---3--:R-:W-:Y:S01]  /*e670*/  @P0 IADD3 R8, P2, R203, UR4, RZ ;  /* 0x00000004cb080c10 */ /* 0x008fe2000ff5e0ff */
[----:B------:R-:W-:Y:S02]  /*e680*/  ULDC UR4, c[0x0][0xa88] ;  /* 0x0002a20000047ab9 */ /* 0x000fe40000000800 */
[----:B------:R-:W-:Y:S01]  /*e690*/  IMAD.U32 R4, RZ, RZ, UR4 ;  /* 0x00000004ff047e24 */ /* 0x000fe2000f8e00ff */
[----:B------:R-:W-:Y:S01]  /*e6a0*/  @P0 IADD3.X R9, R204, UR5, RZ, P2, !PT ;  /* 0x00000005cc090c10 */ /* 0x000fe200097fe4ff */
[----:B------:R3:W5:Y:S04]  /*e6b0*/  @P1 LDG.E R0, desc[UR40][R6.64] ;  /* 0x0000002806001981 */ /* 0x000768000c1e1900 */
[----:B------:R3:W5:Y:S01]  /*e6c0*/  @P0 LDG.E R4, desc[UR40][R8.64] ;  /* 0x0000002808040981 */ /* 0x000762000c1e1900 */
[----:B------:R-:W-:Y:S05]  /*e6d0*/  @P0 BRA `(.L_x_3750) ;  /* 0x0000000000100947 */ /* 0x000fea0003800000 */
[----:B------:R-:W-:Y:S05]  /*e6e0*/  @!P1 BRA `(.L_x_3750) ;  /* 0x00000000000c9947 */ /* 0x000fea0003800000 */
[----:B-----5:R-:W4:Y:S04]  /*e6f0*/  LDG.E R4, desc[UR40][R6.64] ;  /* 0x0000002806047981 */ /* 0x020f28000c1e1900 */
[----:B---3--:R-:W4:Y:S02]  /*e700*/  LDG.E R6, desc[UR40][R6.64+0x4] ;  /* 0x0000042806067981 */ /* 0x008f24000c1e1900 */
[----:B----4-:R-:W-:-:S07]  /*e710*/  IMAD.IADD R4, R6, 0x1, -R4 ;  /* 0x0000000106047824 */ /* 0x010fce00078e0a04 */
.L_x_3750:
[----:B------:R-:W4:Y:S01]  /*e720*/  LDL R5, [R1+0x30] ;  /* 0x0000300001057983 */ /* 0x000f220000100800 */
[----:B------:R-:W-:Y:S01]  /*e730*/  ISETP.NE.AND P1, PT, R201, RZ, PT ;  /* 0x000000ffc900720c */ /* 0x000fe20003f25270 */
[----:B------:R-:W-:-:S03]  /*e740*/  ULDC UR4, c[0x0][0xad4] ;  /* 0x0002b50000047ab9 */ /* 0x000fc60000000800 */
[----:B------:R-:W-:Y:S01]  /*e750*/  SEL R201, R201, UR4, P1 ;  /* 0x00000004c9c97c07 */ /* 0x000fe20008800000 */
[----:B----4-:R-:W4:Y:S02]  /*e760*/  SHFL.IDX PT, R5, R5, RZ, 0x1f ;  /* 0x00001fff05057589 */ /* 0x010f2400000e0000 */
[----:B----4-:R-:W-:Y:S02]  /*e770*/  ISETP.NE.AND P0, PT, R5, RZ, PT ;  /* 0x000000ff0500720c */ /* 0x010fe40003f05270 */
[----:B-----5:R-:W-:-:S11]  /*e780*/  SHF.R.S32.HI R5, RZ, 0x1f, R0 ;  /* 0x0000001fff057819 */ /* 0x020fd60000011400 */
[----:B------:R-:W-:Y:S05]  /*e790*/  @P0 BRA `(.L_x_3751) ;  /* 0x0000000400000947 */ /* 0x000fea0003800000 */
[----:B------:R-:W4:Y:S01]  /*e7a0*/  LDL.LU R11, [R1+0x2c] ;  /* 0x00002c00010b7983 */ /* 0x000f220000300800 */
[----:B------:R-:W-:Y:S01]  /*e7b0*/  IMAD.MOV.U32 R10, RZ, RZ, 0x9b8 ;  /* 0x000009b8ff0a7424 */ /* 0x000fe200078e00ff */
[----:B------:R-:W-:Y:S01]  /*e7c0*/  ISETP.GT.AND P1, PT, R201, 0x1, PT ;  /* 0x00000001c900780c */ /* 0x000fe20003f24270 */
[----:B------:R-:W5:Y:S01]  /*e7d0*/  LDC R156, c[0x0][0xbe8] ;  /* 0x0002fa00ff9c7b82 */ /* 0x000f620000000800 */
[----:B------:R-:W2:Y:S01]  /*e7e0*/  LDL R21, [R1+0x6c] ;  /* 0x00006c0001157983 */ /* 0x000ea20000100800 */
[----:B------:R-:W-:Y:S02]  /*e7f0*/  ISETP.NE.U32.AND P0, PT, RZ, UR6, PT ;  /* 0x00000006ff007c0c */ /* 0x000fe4000bf05070 */
[----:B------:R-:W-:Y:S01]  /*e800*/  SEL R10, R10, 0x978, P1 ;  /* 0x000009780a0a7807 */ /* 0x000fe20000800000 */
[----:B------:R-:W2:Y:S01]  /*e810*/  LDL R158, [R1+0x74] ;  /* 0x00007400019e7983 */ /* 0x000ea20000100800 */
[----:B------:R-:W-:Y:S02]  /*e820*/  ISETP.NE.AND.EX P0, PT, RZ, UR7, PT, P0 ;  /* 0x00000007ff007c0c */ /* 0x000fe4000bf05300 */
[----:B---3--:R-:W3:Y:S01]  /*e830*/  LDC.64 R8, c[0x0][R10+0x220] ;  /* 0x000088000a087b82 */ /* 0x008ee20000000a00 */
[----:B------:R-:W2:Y:S01]  /*e840*/  LDL R157, [R1+0x34] ;  /* 0x00003400019d7983 */ /* 0x000ea20000100800 */
[----:B------:R-:W-:-:S06]  /*e850*/  SEL R14, R200, RZ, !P0 ;  /* 0x000000ffc80e7207 */ /* 0x000fcc0004000000 */
[----:B------:R-:W0:Y:S01]  /*e860*/  LDC.64 R6, c[0x0][R10+0x218] ;  /* 0x000086000a067b82 */ /* 0x000e220000000a00 */
[----:B---3--:R-:W-:Y:S01]  /*e870*/  IMAD R9, R9, R14, RZ ;  /* 0x0000000e09097224 */ /* 0x008fe200078e02ff */
[----:B-1----:R-:W-:Y:S02]  /*e880*/  SEL R152, R211, RZ, P1 ;  /* 0x000000ffd3987207 */ /* 0x002fe40000800000 */
[----:B----4-:R-:W-:Y:S02]  /*e890*/  SEL R11, R11, RZ, !P0 ;  /* 0x000000ff0b0b7207 */ /* 0x010fe40004000000 */
[----:B-----5:R-:W-:-:S03]  /*e8a0*/  ISETP.NE.AND P0, PT, R156, 0x1, PT ;  /* 0x000000019c00780c */ /* 0x020fc60003f05270 */
[C---:B------:R-:W-:Y:S02]  /*e8b0*/  IMAD R11, R8.reuse, R11, R9 ;  /* 0x0000000b080b7224 */ /* 0x040fe400078e0209 */
[----:B------:R-:W-:-:S04]  /*e8c0*/  IMAD.WIDE.U32 R8, R8, R14, RZ ;  /* 0x0000000e08087225 */ /* 0x000fc800078e00ff */
[-C--:B0-----:R-:W-:Y:S02]  /*e8d0*/  IMAD R14, R7, R199.reuse, RZ ;  /* 0x000000c7070e7224 */ /* 0x081fe400078e02ff */
[----:B------:R-:W-:-:S04]  /*e8e0*/  IMAD.WIDE.U32 R6, R6, R199, RZ ;  /* 0x000000c706067225 */ /* 0x000fc800078e00ff */
[----:B------:R-:W-:Y:S02]  /*e8f0*/  IMAD.IADD R14, R7, 0x1, R14 ;  /* 0x00000001070e7824 */ /* 0x000fe400078e020e */
[----:B------:R-:W0:Y:S01]  /*e900*/  @P0 LDC R7, c[0x0][0xbec] ;  /* 0x0002fb00ff070b82 */ /* 0x000e220000000800 */
[----:B------:R-:W-:-:S07]  /*e910*/  IADD3 R15, P2, P3, R8, R6, R0 ;  /* 0x00000006080f7210 */ /* 0x000fce0007b5e000 */
[----:B------:R-:W1:Y:S01]  /*e920*/  @P0 LDC R6, c[0x0][0xbf0] ;  /* 0x0002fc00ff060b82 */ /* 0x000e620000000800 */
[----:B--2---:R-:W-:Y:S02]  /*e930*/  IMAD R21, R202, 0x40, R21 ;  /* 0x00000040ca157824 */ /* 0x004fe400078e0215 */
[----:B------:R-:W-:-:S05]  /*e940*/  IMAD.IADD R11, R9, 0x1, R11 ;  /* 0x00000001090b7824 */ /* 0x000fca00078e020b */
[----:B------:R-:W-:Y:S01]  /*e950*/  IADD3.X R11, R11, R14, R5, P2, P3 ;  /* 0x0000000e0b0b7210 */ /* 0x000fe200017e6405 */
[----:B------:R-:W-:Y:S02]  /*e960*/  IMAD.MOV.U32 R14, RZ, RZ, R21 ;  /* 0x000000ffff0e7224 */ /* 0x000fe400078e0015 */
[----:B0-----:R-:W-:-:S05]  /*e970*/  @P0 IMAD.HI.U32 R7, R21, R7, RZ ;  /* 0x0000000715070227 */ /* 0x001fca00078e00ff */
[----:B-1----:R-:W-:Y:S02]  /*e980*/  @P0 SHF.R.U32.HI R14, RZ, R6, R7 ;  /* 0x00000006ff0e0219 */ /* 0x002fe40000011607 */
[----:B------:R-:W0:Y:S02]  /*e990*/  LDC.64 R6, c[0x0][R10+0x228] ;  /* 0x00008a000a067b82 */ /* 0x000e240000000a00 */
[----:B0-----:R-:W-:-:S04]  /*e9a0*/  IMAD.WIDE.U32 R8, R6, R152, RZ ;  /* 0x0000009806087225 */ /* 0x001fc800078e00ff */
[----:B------:R-:W-:-:S04]  /*e9b0*/  IMAD R6, R7, R152, RZ ;  /* 0x0000009807067224 */ /* 0x000fc800078e02ff */
[----:B------:R-:W-:Y:S02]  /*e9c0*/  IMAD.IADD R9, R9, 0x1, R6 ;  /* 0x0000000109097824 */ /* 0x000fe400078e0206 */
[----:B------:R0:W1:Y:S01]  /*e9d0*/  LDC.64 R6, c[0x0][R10+0x210] ;  /* 0x000084000a067b82 */ /* 0x0000620000000a00 */
[----:B------:R-:W-:Y:S01]  /*e9e0*/  IADD3 R8, P0, P2, R14, R15, R8 ;  /* 0x0000000f0e087210 */ /* 0x000fe20007a1e008 */
[--C-:B------:R-:W-:Y:S01]  /*e9f0*/  IMAD.MOV R15, RZ, RZ, -R14.reuse ;  /* 0x000000ffff0f7224 */ /* 0x100fe200078e0a0e */
[----:B------:R-:W-:-:S03]  /*ea00*/  SHF.R.S32.HI R14, RZ, 0x1f, R14 ;  /* 0x0000001fff0e7819 */ /* 0x000fc6000001140e */
[----:B------:R-:W-:Y:S01]  /*ea10*/  IMAD R15, R156, R15, R21 ;  /* 0x0000000f9c0f7224 */ /* 0x000fe200078e0215 */
[----:B------:R-:W-:-:S04]  /*ea20*/  IADD3.X R9, R14, R11, R9, P0, P2 ;  /* 0x0000000b0e097210 */ /* 0x000fc800007e4409 */
[----:B0-----:R-:W-:Y:S01]  /*ea30*/  SHF.R.S32.HI R10, RZ, 0x1f, R15 ;  /* 0x0000001fff0a7819 */ /* 0x001fe2000001140f */
[-C--:B-1----:R-:W-:Y:S02]  /*ea40*/  IMAD R7, R7, R15.reuse, RZ ;  /* 0x0000000f07077224 */ /* 0x082fe400078e02ff */
[----:B------:R-:W-:-:S04]  /*ea50*/  IMAD.WIDE.U32 R8, R6, R15, R8 ;  /* 0x0000000f06087225 */ /* 0x000fc800078e0008 */
[----:B------:R-:W-:Y:S02]  /*ea60*/  IMAD R10, R6, R10, R7 ;  /* 0x0000000a060a7224 */ /* 0x000fe400078e0207 */
[----:B------:R-:W0:Y:S08]  /*ea70*/  LDC.64 R6, c[0x0][0xba8] ;  /* 0x0002ea00ff067b82 */ /* 0x000e300000000a00 */
[----:B0-----:R-:W0:Y:S08]  /*ea80*/  @!P1 LDC R6, c[0x0][0xb50] ;  /* 0x0002d400ff069b82 */ /* 0x001e300000000800 */
[----:B------:R-:W1:Y:S01]  /*ea90*/  @!P1 LDC R7, c[0x0][0xb54] ;  /* 0x0002d500ff079b82 */ /* 0x000e620000000800 */
[----:B------:R-:W-:-:S02]  /*eaa0*/  IMAD.IADD R10, R9, 0x1, R10 ;  /* 0x00000001090a7824 */ /* 0x000fc400078e020a */
[----:B------:R-:W-:Y:S01]  /*eab0*/  IMAD R11, R202, 0x40, R191 ;  /* 0x00000040ca0b7824 */ /* 0x000fe200078e02bf */
[----:B0-----:R-:W-:Y:S01]  /*eac0*/  LEA R9, P0, R8, R6, 0x2 ;  /* 0x0000000608097211 */ /* 0x001fe200078010ff */
[----:B------:R-:W-:-:S03]  /*ead0*/  IMAD.MOV R6, RZ, RZ, -R158 ;  /* 0x000000ffff067224 */ /* 0x000fc600078e0a9e */
[----:B-1----:R-:W-:Y:S02]  /*eae0*/  LEA.HI.X R10, R8, R7, R10, 0x2, P0 ;  /* 0x00000007080a7211 */ /* 0x002fe400000f140a */
[----:B------:R-:W-:Y:S01]  /*eaf0*/  ISETP.NE.AND P0, PT, R157, R6, PT ;  /* 0x000000069d00720c */ /* 0x000fe20003f05270 */
[----:B------:R-:W-:Y:S04]  /*eb00*/  SHFL.IDX PT, R8, R9, 0x1, 0x1c1f ;  /* 0x003c1f0009087f89 */ /* 0x000fe800000e0000 */
[----:B------:R-:W-:Y:S04]  /*eb10*/  SHFL.IDX PT, R6, R9, RZ, 0x1c1f ;  /* 0x001c1fff09067589 */ /* 0x000fe800000e0000 */
[----:B------:R-:W0:Y:S04]  /*eb20*/  SHFL.IDX PT, R7, R10, RZ, 0x1c1f ;  /* 0x001c1fff0a077589 */ /* 0x000e2800000e0000 */
[----:B------:R1:W2:Y:S02]  /*eb30*/  SHFL.IDX PT, R9, R10, 0x1, 0x1c1f ;  /* 0x003c1f000a097f89 */ /* 0x0002a400000e0000 */
[----:B-1----:R-:W-:-:S05]  /*eb40*/  IMAD R10, R4, R156, RZ ;  /* 0x0000009c040a7224 */ /* 0x002fca00078e02ff */
[C---:B------:R-:W-:Y:S01]  /*eb50*/  ISETP.GE.OR P1, PT, R11.reuse, R10, P0 ;  /* 0x0000000a0b00720c */ /* 0x040fe20000726670 */
[----:B------:R-:W-:-:S05]  /*eb60*/  VIADD R11, R11, 0x8 ;  /* 0x000000080b0b7836 */ /* 0x000fca0000000000 */
[----:B------:R-:W-:-:S07]  /*eb70*/  ISETP.GE.OR P0, PT, R11, R10, P0 ;  /* 0x0000000a0b00720c */ /* 0x000fce0000706670 */
[----:B0-----:R4:W-:Y:S06]  /*eb80*/  @!P1 ST.E desc[UR40][R6.64], R3 ;  /* 0x0000000306009985 */ /* 0x0019ec000c101928 */
[----:B--2---:R4:W-:Y:S02]  /*eb90*/  @!P0 ST.E desc[UR40][R8.64], R20 ;  /* 0x0000001408008985 */ /* 0x0049e4000c101928 */
.L_x_3751:
[----:B------:R-:W-:Y:S02]  /*eba0*/  ISETP.GT.AND P1, PT, R201, 0x1, PT ;  /* 0x00000001c900780c */ /* 0x000fe40003f24270 */
[----:B------:R-:W-:-:S04]  /*ebb0*/  ISETP.NE.U32.AND P0, PT, RZ, UR6, PT ;  /* 0x00000006ff007c0c */ /* 0x000fc8000bf05070 */
[----:B------:R-:W-:-:S04]  /*ebc0*/  ISETP.NE.AND.EX P0, PT, RZ, UR7, PT, P0 ;  /* 0x00000007ff007c0c */ /* 0x000fc8000bf05300 */
[----:B------:R-:W-:-:S03]  /*ebd0*/  SEL R200, R200, RZ, !P0 ;  /* 0x000000ffc8c87207 */ /* 0x000fc60004000000 */
[----:B------:R-:W-:Y:S06]  /*ebe0*/  @P1 BRA `(.L_x_3752) ;  /* 0x0000001000381947 */ /* 0x000fec0003800000 */
[----:B----4-:R-:W4:Y:S01]  /*ebf0*/  S2R R20, SR_TID.X ;  /* 0x0000000000147919 */ /* 0x010f220000002100 */
[----:B------:R-:W0:Y:S01]  /*ec00*/  LDC R83, c[0x0][0xbe8] ;  /* 0x0002fa00ff537b82 */ /* 0x000e220000000800 */
[----:B------:R-:W-:Y:S01]  /*ec10*/  ULDC.64 UR4, c[0x0][0xaa0] ;  /* 0x0002a80000047ab9 */ /* 0x000fe20000000a00 */
[----:B----4-:R-:W-:-:S05]  /*ec20*/  VIADD R20, R20, 0xffffff80 ;  /* 0xffffff8014147836 */ /* 0x010fca0000000000 */
[----:B------:R-:W-:-:S04]  /*ec30*/  SHF.R.S32.HI R21, RZ, 0x1f, R20 ;  /* 0x0000001fff157819 */ /* 0x000fc80000011414 */
[----:B------:R-:W-:-:S04]  /*ec40*/  LEA.HI R21, R21, R20, RZ, 0x3 ;  /* 0x0000001415157211 */ /* 0x000fc800078f18ff */
[----:B------:R-:W-:-:S05]  /*ec50*/  SHF.R.S32.HI R3, RZ, 0x3, R21 ;  /* 0x00000003ff037819 */ /* 0x000fca0000011415 */
[----:B---3--:R-:W-:-:S04]  /*ec60*/  IMAD R7, R3, 0x40, R188 ;  /* 0x0000004003077824 */ /* 0x008fc800078e02bc */
[----:B------:R-:W-:-:S03]  /*ec70*/  IMAD.WIDE R6, R7, 0x2, R12 ;  /* 0x0000000207067825 */ /* 0x000fc600078e020c */
[C---:B------:R-:W-:Y:S02]  /*ec80*/  IADD3 R13, P3, R6.reuse, 0x1000, RZ ;  /* 0x00001000060d7810 */ /* 0x040fe40007f7e0ff */
[C---:B------:R-:W-:Y:S02]  /*ec90*/  IADD3 R25, P4, R6.reuse, 0x2000, RZ ;  /* 0x0000200006197810 */ /* 0x040fe40007f9e0ff */
[----:B------:R-:W-:Y:S02]  /*eca0*/  LOP3.LUT R12, R13, 0x380, RZ, 0xc0, !PT ;  /* 0x000003800d0c7812 */ /* 0x000fe400078ec0ff */
[----:B------:R-:W-:Y:S02]  /*ecb0*/  IADD3 R29, P5, R6, 0x3000, RZ ;  /* 0x00003000061d7810 */ /* 0x000fe40007fbe0ff */
[----:B------:R-:W-:Y:S02]  /*ecc0*/  SHF.R.U64 R12, R12, 0x3, RZ ;  /* 0x000000030c0c7819 */ /* 0x000fe400000012ff */
[----:B------:R-:W-:-:S02]  /*ecd0*/  IADD3 R33, P6, R6, 0x4000, RZ ;  /* 0x0000400006217810 */ /* 0x000fc40007fde0ff */
[----:B------:R-:W-:Y:S01]  /*ece0*/  LOP3.LUT R12, R12, R13, RZ, 0x3c, !PT ;  /* 0x0000000d0c0c7212 */ /* 0x000fe200078e3cff */
[----:B------:R-:W-:Y:S01]  /*ecf0*/  IMAD.X R13, RZ, RZ, R7, P3 ;  /* 0x000000ffff0d7224 */ /* 0x000fe200018e0607 */
[C---:B------:R-:W-:Y:S02]  /*ed00*/  IADD3 R37, P0, R6.reuse, 0x5000, RZ ;  /* 0x0000500006257810 */ /* 0x040fe40007f1e0ff */
[C---:B------:R-:W-:Y:S02]  /*ed10*/  IADD3 R41, P1, R6.reuse, 0x6000, RZ ;  /* 0x0000600006297810 */ /* 0x040fe40007f3e0ff */
[C---:B------:R-:W-:Y:S02]  /*ed20*/  IADD3 R45, P2, R6.reuse, 0x7000, RZ ;  /* 0x00007000062d7810 */ /* 0x040fe40007f5e0ff */
[----:B------:R-:W-:Y:S02]  /*ed30*/  IADD3 R49, P3, R6, 0x8000, RZ ;  /* 0x0000800006317810 */ /* 0x000fe40007f7e0ff */
[----:B------:R-:W-:-:S02]  /*ed40*/  LOP3.LUT R24, R25, 0x380, RZ, 0xc0, !PT ;  /* 0x0000038019187812 */ /* 0x000fc400078ec0ff */
[----:B------:R-:W-:Y:S02]  /*ed50*/  LOP3.LUT R28, R29, 0x380, RZ, 0xc0, !PT ;  /* 0x000003801d1c7812 */ /* 0x000fe400078ec0ff */
[----:B------:R-:W-:Y:S02]  /*ed60*/  LOP3.LUT R32, R33, 0x380, RZ, 0xc0, !PT ;  /* 0x0000038021207812 */ /* 0x000fe400078ec0ff */
[----:B------:R-:W-:Y:S02]  /*ed70*/  LOP3.LUT R36, R37, 0x380, RZ, 0xc0, !PT ;  /* 0x0000038025247812 */ /* 0x000fe400078ec0ff */
[----:B------:R-:W-:Y:S02]  /*ed80*/  LOP3.LUT R40, R41, 0x380, RZ, 0xc0, !PT ;  /* 0x0000038029287812 */ /* 0x000fe400078ec0ff */
[----:B------:R-:W-:Y:S02]  /*ed90*/  LOP3.LUT R44, R45, 0x380, RZ, 0xc0, !PT ;  /* 0x000003802d2c7812 */ /* 0x000fe400078ec0ff */
[----:B------:R-:W-:-:S02]  /*eda0*/  LOP3.LUT R48, R49, 0x380, RZ, 0xc0, !PT ;  /* 0x0000038031307812 */ /* 0x000fc400078ec0ff */
[----:B------:R-:W-:Y:S02]  /*edb0*/  SHF.R.U64 R24, R24, 0x3, RZ ;  /* 0x0000000318187819 */ /* 0x000fe400000012ff */
[----:B------:R-:W-:Y:S02]  /*edc0*/  SHF.R.U64 R28, R28, 0x3, RZ ;  /* 0x000000031c1c7819 */ /* 0x000fe400000012ff */
[----:B------:R-:W-:Y:S02]  /*edd0*/  SHF.R.U64 R32, R32, 0x3, RZ ;  /* 0x0000000320207819 */ /* 0x000fe400000012ff */
[----:B------:R-:W-:Y:S02]  /*ede0*/  SHF.R.U64 R36, R36, 0x3, RZ ;  /* 0x0000000324247819 */ /* 0x000fe400000012ff */
[----:B------:R-:W-:Y:S02]  /*edf0*/  SHF.R.U64 R40, R40, 0x3, RZ ;  /* 0x0000000328287819 */ /* 0x000fe400000012ff */
[----:B------:R-:W-:-:S02]  /*ee00*/  SHF.R.U64 R44, R44, 0x3, RZ ;  /* 0x000000032c2c7819 */ /* 0x000fc400000012ff */
[----:B------:R-:W-:Y:S02]  /*ee10*/  SHF.R.U64 R48, R48, 0x3, RZ ;  /* 0x0000000330307819 */ /* 0x000fe400000012ff */
        /* <DEDUP_REMOVED lines=14> */
[C---:B------:R-:W-:Y:S01]  /*ef00*/  IADD3 R53, P4, R6.reuse, 0x9000, RZ ;  /* 0x0000900006357810 */ /* 0x040fe20007f9e0ff */
[----:B------:R-:W-:Y:S01]  /*ef10*/  IMAD R5, R5, UR4, RZ ;  /* 0x0000000405057c24 */ /* 0x000fe2000f8e02ff */
[----:B------:R-:W-:Y:S01]  /*ef20*/  IADD3 R57, P5, R6, 0xa000, RZ ;  /* 0x0000a00006397810 */ /* 0x000fe20007fbe0ff */
[----:B0-----:R-:W-:Y:S01]  /*ef30*/  IMAD R88, R4, R83, RZ ;  /* 0x0000005304587224 */ /* 0x001fe200078e02ff */
[C---:B------:R-:W-:Y:S01]  /*ef40*/  IADD3 R61, P6, R6.reuse, 0xb000, RZ ;  /* 0x0000b000063d7810 */ /* 0x040fe20007fde0ff */
[----:B------:R-:W5:Y:S01]  /*ef50*/  LD.E.128 R24, desc[UR40][R24.64] ;  /* 0x0000002818187980 */ /* 0x000f62000c101d00 */
[----:B------:R-:W-:-:S02]  /*ef60*/  IADD3 R65, P0, R6, 0xc000, RZ ;  /* 0x0000c00006417810 */ /* 0x000fc40007f1e0ff */
[C---:B------:R-:W-:Y:S01]  /*ef70*/  IADD3 R69, P1, R6.reuse, 0xd000, RZ ;  /* 0x0000d00006457810 */ /* 0x040fe20007f3e0ff */
[----:B------:R-:W5:Y:S01]  /*ef80*/  LD.E.128 R28, desc[UR40][R28.64] ;  /* 0x000000281c1c7980 */ /* 0x000f62000c101d00 */
[C---:B------:R-:W-:Y:S02]  /*ef90*/  IADD3 R73, P2, R6.reuse, 0xe000, RZ ;  /* 0x0000e00006497810 */ /* 0x040fe40007f5e0ff */
[C---:B------:R-:W-:Y:S01]  /*efa0*/  LOP3.LUT R15, R6.reuse, 0x380, RZ, 0xc0, !PT ;  /* 0x00000380060f7812 */ /* 0x040fe200078ec0ff */
[----:B------:R-:W5:Y:S01]  /*efb0*/  LD.E.128 R32, desc[UR40][R32.64] ;  /* 0x0000002820207980 */ /* 0x000f62000c101d00 */
[----:B------:R-:W-:Y:S02]  /*efc0*/  IADD3 R11, P3, R6, 0xf000, RZ ;  /* 0x0000f000060b7810 */ /* 0x000fe40007f7e0ff */
[----:B------:R-:W-:Y:S01]  /*efd0*/  LOP3.LUT R52, R53, 0x380, RZ, 0xc0, !PT ;  /* 0x0000038035347812 */ /* 0x000fe200078ec0ff */
[----:B------:R-:W5:Y:S01]  /*efe0*/  LD.E.128 R36, desc[UR40][R36.64] ;  /* 0x0000002824247980 */ /* 0x000f62000c101d00 */
[----:B------:R-:W-:Y:S01]  /*eff0*/  LOP3.LUT R56, R57, 0x380, RZ, 0xc0, !PT ;  /* 0x0000038039387812 */ /* 0x000fe200078ec0ff */
[----:B------:R-:W-:Y:S01]  /*f000*/  IMAD.X R77, RZ, RZ, R7, P3 ;  /* 0x000000ffff4d7224 */ /* 0x000fe200018e0607 */
[----:B------:R-:W-:Y:S01]  /*f010*/  LOP3.LUT R60, R61, 0x380, RZ, 0xc0, !PT ;  /* 0x000003803d3c7812 */ /* 0x000fe200078ec0ff */
[----:B------:R-:W5:Y:S01]  /*f020*/  LD.E.128 R40, desc[UR40][R40.64] ;  /* 0x0000002828287980 */ /* 0x000f62000c101d00 */
[----:B------:R-:W-:-:S02]  /*f030*/  LOP3.LUT R64, R65, 0x380, RZ, 0xc0, !PT ;  /* 0x0000038041407812 */ /* 0x000fc400078ec0ff */
[----:B------:R-:W-:Y:S01]  /*f040*/  LOP3.LUT R68, R69, 0x380, RZ, 0xc0, !PT ;  /* 0x0000038045447812 */ /* 0x000fe200078ec0ff */
[----:B------:R-:W5:Y:S01]  /*f050*/  LD.E.128 R44, desc[UR40][R44.64] ;  /* 0x000000282c2c7980 */ /* 0x000f62000c101d00 */
[----:B------:R-:W-:Y:S02]  /*f060*/  LOP3.LUT R72, R73, 0x380, RZ, 0xc0, !PT ;  /* 0x0000038049487812 */ /* 0x000fe400078ec0ff */
[----:B------:R-:W-:Y:S01]  /*f070*/  SHF.R.U64 R15, R15, 0x3, RZ ;  /* 0x000000030f0f7819 */ /* 0x000fe200000012ff */
[----:B------:R-:W5:Y:S01]  /*f080*/  LD.E.128 R48, desc[UR40][R48.64] ;  /* 0x0000002830307980 */ /* 0x000f62000c101d00 */
[----:B------:R-:W-:Y:S02]  /*f090*/  LOP3.LUT R9, R11, 0x380, RZ, 0xc0, !PT ;  /* 0x000003800b097812 */ /* 0x000fe400078ec0ff */
[----:B------:R-:W-:Y:S02]  /*f0a0*/  SHF.R.U64 R52, R52, 0x3, RZ ;  /* 0x0000000334347819 */ /* 0x000fe400000012ff */
[----:B------:R-:W-:-:S02]  /*f0b0*/  SHF.R.U64 R56, R56, 0x3, RZ ;  /* 0x0000000338387819 */ /* 0x000fc400000012ff */
[----:B------:R-:W-:Y:S02]  /*f0c0*/  SHF.R.U64 R60, R60, 0x3, RZ ;  /* 0x000000033c3c7819 */ /* 0x000fe400000012ff */
[----:B------:R-:W-:Y:S02]  /*f0d0*/  SHF.R.U64 R64, R64, 0x3, RZ ;  /* 0x0000000340407819 */ /* 0x000fe400000012ff */
[----:B------:R-:W-:Y:S02]  /*f0e0*/  SHF.R.U64 R68, R68, 0x3, RZ ;  /* 0x0000000344447819 */ /* 0x000fe400000012ff */
[----:B------:R-:W-:Y:S02]  /*f0f0*/  SHF.R.U64 R72, R72, 0x3, RZ ;  /* 0x0000000348487819 */ /* 0x000fe400000012ff */
[----:B------:R-:W-:Y:S02]  /*f100*/  LOP3.LUT R8, R15, R6, RZ, 0x3c, !PT ;  /* 0x000000060f087212 */ /* 0x000fe400078e3cff */
[----:B------:R-:W-:Y:S01]  /*f110*/  SHF.R.U64 R6, R9, 0x3, RZ ;  /* 0x0000000309067819 */ /* 0x000fe200000012ff */
[--C-:B------:R-:W-:Y:S01]  /*f120*/  IMAD.MOV.U32 R9, RZ, RZ, R7.reuse ;  /* 0x000000ffff097224 */ /* 0x100fe200078e0007 */
        /* <DEDUP_REMOVED lines=13> */
[C---:B------:R-:W-:Y:S01]  /*f200*/  IMAD R5, R0.reuse, UR5, R5 ;  /* 0x0000000500057c24 */ /* 0x040fe2000f8e0205 */
[----:B------:R-:W-:Y:S01]  /*f210*/  ISETP.NE.AND P3, PT, R83, 0x1, PT ;  /* 0x000000015300780c */ /* 0x000fe20003f65270 */
[----:B------:R-:W-:Y:S01]  /*f220*/  IMAD.WIDE.U32 R6, R0, UR4, RZ ;  /* 0x0000000400067c25 */ /* 0x000fe2000f8e00ff */
[----:B------:R-:W-:Y:S01]  /*f230*/  LOP3.LUT R21, R21, 0xfffffff8, RZ, 0xc0, !PT ;  /* 0xfffffff815157812 */ /* 0x000fe200078ec0ff */
[----:B------:R-:W0:Y:S01]  /*f240*/  LDC R0, c[0x0][0xac8] ;  /* 0x0002b200ff007b82 */ /* 0x000e220000000800 */
[----:B------:R-:W-:Y:S01]  /*f250*/  ULDC.64 UR4, c[0x0][0xae8] ;  /* 0x0002ba0000047ab9 */ /* 0x000fe20000000a00 */
[----:B------:R-:W-:Y:S01]  /*f260*/  IMAD.IADD R7, R7, 0x1, R5 ;  /* 0x0000000107077824 */ /* 0x000fe200078e0205 */
[----:B------:R-:W5:Y:S01]  /*f270*/  LD.E.128 R8, desc[UR40][R8.64] ;  /* 0x0000002808087980 */ /* 0x000f62000c101d00 */
[----:B------:R-:W-:-:S02]  /*f280*/  IMAD.IADD R80, R20, 0x1, -R21 ;  /* 0x0000000114507824 */ /* 0x000fc400078e0a15 */
[C---:B------:R-:W-:Y:S01]  /*f290*/  IMAD.WIDE.U32 R6, R199.reuse, UR4, R6 ;  /* 0x00000004c7067c25 */ /* 0x040fe2000f8e0006 */
[----:B------:R-:W5:Y:S03]  /*f2a0*/  LD.E.128 R12, desc[UR40][R12.64] ;  /* 0x000000280c0c7980 */ /* 0x000f66000c101d00 */
[----:B------:R-:W3:Y:S01]  /*f2b0*/  @P3 LDC R85, c[0x0][0xbec] ;  /* 0x0002fb00ff553b82 */ /* 0x000ee20000000800 */
[----:B------:R-:W-:Y:S01]  /*f2c0*/  SHF.R.S32.HI R20, RZ, 0x1f, R200 ;  /* 0x0000001fff147819 */ /* 0x000fe200000114c8 */
[----:B------:R-:W-:Y:S01]  /*f2d0*/  IMAD R5, R80, 0x20, R3 ;  /* 0x0000002050057824 */ /* 0x000fe200078e0203 */
[----:B------:R-:W5:Y:S01]  /*f2e0*/  LD.E.128 R52, desc[UR40][R52.64] ;  /* 0x0000002834347980 */ /* 0x000f62000c101d00 */
[----:B------:R-:W-:Y:S01]  /*f2f0*/  IMAD R7, R199, UR5, R7 ;  /* 0x00000005c7077c24 */ /* 0x000fe2000f8e0207 */
[----:B------:R-:W-:Y:S02]  /*f300*/  ULDC.64 UR4, c[0x0][0xaf0] ;  /* 0x0002bc0000047ab9 */ /* 0x000fe40000000a00 */
[----:B------:R-:W5:Y:S01]  /*f310*/  LD.E.128 R56, desc[UR40][R56.64] ;  /* 0x0000002838387980 */ /* 0x000f62000c101d00 */
[----:B------:R-:W4:Y:S01]  /*f320*/  @P3 LDC R87, c[0x0][0xbf0] ;  /* 0x0002fc00ff573b82 */ /* 0x000f220000000800 */
[----:B------:R-:W-:-:S02]  /*f330*/  IMAD R82, R202, 0x40, R5 ;  /* 0x00000040ca527824 */ /* 0x000fc400078e0205 */
[----:B------:R-:W-:Y:S01]  /*f340*/  IMAD R5, R20, UR4, RZ ;  /* 0x0000000414057c24 */ /* 0x000fe2000f8e02ff */
[----:B------:R-:W5:Y:S01]  /*f350*/  LD.E.128 R60, desc[UR40][R60.64] ;  /* 0x000000283c3c7980 */ /* 0x000f62000c101d00 */
[-C--:B0-----:R-:W-:Y:S02]  /*f360*/  ISETP.GE.AND P1, PT, R209, R0.reuse, PT ;  /* 0x00000000d100720c */ /* 0x081fe40003f26270 */
[----:B------:R-:W-:Y:S01]  /*f370*/  IMAD R81, R200, UR5, R5 ;  /* 0x00000005c8517c24 */ /* 0x000fe2000f8e0205 */
[-C--:B------:R-:W-:Y:S01]  /*f380*/  ISETP.GE.AND P0, PT, R208, R0.reuse, PT ;  /* 0x00000000d000720c */ /* 0x080fe20003f06270 */
[----:B------:R-:W5:Y:S01]  /*f390*/  LD.E.128 R64, desc[UR40][R64.64] ;  /* 0x0000002840407980 */ /* 0x000f62000c101d00 */
[----:B------:R-:W-:Y:S02]  /*f3a0*/  SEL R5, RZ, 0xffffffff, P1 ;  /* 0xffffffffff057807 */ /* 0x000fe40000800000 */
[-C--:B------:R-:W-:Y:S01]  /*f3b0*/  ISETP.GE.AND P2, PT, R188, R0.reuse, PT ;  /* 0x00000000bc00720c */ /* 0x080fe20003f46270 */
[----:B------:R-:W5:Y:S01]  /*f3c0*/  LD.E.128 R68, desc[UR40][R68.64] ;  /* 0x0000002844447980 */ /* 0x000f62000c101d00 */
[----:B------:R-:W-:Y:S01]  /*f3d0*/  SEL R80, RZ, 0xffffffff, P0 ;  /* 0xffffffffff507807 */ /* 0x000fe20000000000 */
[----:B------:R-:W-:Y:S01]  /*f3e0*/  IMAD.SHL.U32 R84, R5, 0x2, RZ ;  /* 0x0000000205547824 */ /* 0x000fe200078e00ff */
[----:B------:R-:W-:Y:S01]  /*f3f0*/  SEL R21, RZ, 0x1, P2 ;  /* 0x00000001ff157807 */ /* 0x000fe20001000000 */
[----:B---3--:R-:W-:Y:S01]  /*f400*/  @P3 IMAD.HI.U32 R20, R82, R85, RZ ;  /* 0x0000005552143227 */ /* 0x008fe200078e00ff */
[----:B------:R-:W-:Y:S01]  /*f410*/  ISETP.GE.AND P0, PT, R207, R0, PT ;  /* 0x00000000cf00720c */ /* 0x000fe20003f06270 */
[----:B------:R-:W5:Y:S01]  /*f420*/  LD.E.128 R72, desc[UR40][R72.64] ;  /* 0x0000002848487980 */ /* 0x000f62000c101d00 */
[----:B------:R-:W-:Y:S01]  /*f430*/  LOP3.LUT R21, R84, 0x2, R21, 0xe2, !PT ;  /* 0x0000000254157812 */ /* 0x000fe200078ee215 */
[----:B------:R-:W-:-:S02]  /*f440*/  IMAD.SHL.U32 R80, R80, 0x4, RZ ;  /* 0x0000000450507824 */ /* 0x000fc400078e00ff */
[----:B------:R-:W-:Y:S01]  /*f450*/  IMAD.MOV.U32 R5, RZ, RZ, R82 ;  /* 0x000000ffff057224 */ /* 0x000fe200078e0052 */
[----:B----4-:R-:W-:Y:S01]  /*f460*/  @P3 SHF.R.U32.HI R5, RZ, R87, R20 ;  /* 0x00000057ff053219 */ /* 0x010fe20000011614 */
[----:B------:R-:W-:Y:S01]  /*f470*/  IMAD.WIDE.U32 R6, R200, UR4, R6 ;  /* 0x00000004c8067c25 */ /* 0x000fe2000f8e0006 */
[----:B------:R-:W-:Y:S01]  /*f480*/  LOP3.LUT R20, R80, 0x4, R21, 0xe2, !PT ;  /* 0x0000000450147812 */ /* 0x000fe200078ee215 */
[----:B------:R-:W-:Y:S01]  /*f490*/  ULDC.64 UR4, c[0x0][0xae0] ;  /* 0x0002b80000047ab9 */ /* 0x000fe20000000a00 */
[----:B------:R-:W-:Y:S01]  /*f4a0*/  SEL R21, RZ, 0xffffffff, P0 ;  /* 0xffffffffff157807 */ /* 0x000fe20000000000 */
[----:B------:R-:W5:Y:S01]  /*f4b0*/  LD.E.128 R76, desc[UR40][R76.64] ;  /* 0x000000284c4c7980 */ /* 0x000f62000c101d00 */
[-C--:B------:R-:W-:Y:S01]  /*f4c0*/  ISETP.GE.AND P0, PT, R206, R0.reuse, PT ;  /* 0x00000000ce00720c */ /* 0x080fe20003f06270 */
[----:B------:R-:W-:Y:S01]  /*f4d0*/  IMAD.IADD R7, R7, 0x1, R81 ;  /* 0x0000000107077824 */ /* 0x000fe200078e0251 */
[--C-:B------:R-:W-:Y:S01]  /*f4e0*/  SHF.R.S32.HI R80, RZ, 0x1f, R5.reuse ;  /* 0x0000001fff507819 */ /* 0x100fe20000011405 */
[----:B------:R-:W-:Y:S01]  /*f4f0*/  IMAD.MOV R81, RZ, RZ, -R5 ;  /* 0x000000ffff517224 */ /* 0x000fe200078e0a05 */
[----:B------:R-:W-:Y:S01]  /*f500*/  SEL R4, RZ, 0xffffffff, P0 ;  /* 0xffffffffff047807 */ /* 0x000fe20000000000 */
[----:B------:R-:W-:Y:S01]  /*f510*/  IMAD.SHL.U32 R85, R21, 0x8, RZ ;  /* 0x0000000815557824 */ /* 0x000fe200078e00ff */
[----:B------:R-:W-:Y:S01]  /*f520*/  ISETP.GE.AND P0, PT, R205, R0, PT ;  /* 0x00000000cd00720c */ /* 0x000fe20003f06270 */
[----:B------:R-:W-:Y:S01]  /*f530*/  IMAD R80, R80, UR4, RZ ;  /* 0x0000000450507c24 */ /* 0x000fe2000f8e02ff */
[----:B------:R-:W-:Y:S01]  /*f540*/  @!PT LDS RZ, [RZ] ;  /* 0x00000000fffff984 */ /* 0x000fe20000000800 */
[----:B------:R-:W-:Y:S01]  /*f550*/  @!PT LDS RZ, [RZ] ;  /* 0x00000000fffff984 */ /* 0x000fe20000000800 */
[----:B------:R-:W-:Y:S01]  /*f560*/  @!PT LDS RZ, [RZ] ;  /* 0x00000000fffff984 */ /* 0x000fe20000000800 */
[----:B------:R-:W-:Y:S01]  /*f570*/  @!PT LDS RZ, [RZ] ;  /* 0x00000000fffff984 */ /* 0x000fe20000000800 */
[----:B------:R0:W-:Y:S06]  /*f580*/  MEMBAR.ALL.CTA ;  /* 0x0000000000007992 */ /* 0x0001ec0000008000 */
[----:B0-----:R-:W0:Y:S01]  /*f590*/  FENCE.VIEW.ASYNC.S ;  /* 0x00000000000073c6 */ /* 0x001e220000000000 */
[----:B------:R-:W-:Y:S01]  /*f5a0*/  IMAD R21, R83, R81, R82 ;  /* 0x0000005153157224 */ /* 0x000fe200078e0252 */
[----:B------:R-:W-:Y:S01]  /*f5b0*/  LOP3.LUT R20, R85, 0x8, R20, 0xe2, !PT ;  /* 0x0000000855147812 */ /* 0x000fe200078ee214 */
[----:B------:R-:W-:Y:S01]  /*f5c0*/  IMAD.SHL.U32 R83, R4, 0x10, RZ ;  /* 0x0000001004537824 */ /* 0x000fe200078e00ff */
[----:B------:R-:W-:Y:S01]  /*f5d0*/  SEL R4, RZ, 0xffffffff, P0 ;  /* 0xffffffffff047807 */ /* 0x000fe20000000000 */
[----:B------:R-:W-:-:S04]  /*f5e0*/  IMAD.WIDE.U32 R6, R5, UR4, R6 ;  /* 0x0000000405067c25 */ /* 0x000fc8000f8e0006 */
[----:B------:R-:W-:Y:S01]  /*f5f0*/  IMAD R81, R5, UR5, R80 ;  /* 0x0000000505517c24 */ /* 0x000fe2000f8e0250 */
[----:B------:R-:W-:Y:S01]  /*f600*/  SHF.R.S32.HI R5, RZ, 0x1f, R21 ;  /* 0x0000001fff057819 */ /* 0x000fe20000011415 */
[----:B------:R-:W-:Y:S01]  /*f610*/  ULDC.64 UR4, c[0x0][0xad8] ;  /* 0x0002b60000047ab9 */ /* 0x000fe20000000a00 */
[----:B------:R-:W-:Y:S01]  /*f620*/  LOP3.LUT R20, R83, 0x10, R20, 0xe2, !PT ;  /* 0x0000001053147812 */ /* 0x000fe200078ee214 */
[----:B------:R-:W-:Y:S02]  /*f630*/  IMAD.IADD R7, R7, 0x1, R81 ;  /* 0x0000000107077824 */ /* 0x000fe400078e0251 */
[----:B------:R-:W-:Y:S02]  /*f640*/  VIADD R83, R188, 0x180 ;  /* 0x00000180bc537836 */ /* 0x000fe40000000000 */
[----:B------:R-:W-:Y:S02]  /*f650*/  IMAD.SHL.U32 R81, R4, 0x20, RZ ;  /* 0x0000002004517824 */ /* 0x000fe400078e00ff */
[----:B------:R-:W-:-:S02]  /*f660*/  IMAD R4, R5, UR4, RZ ;  /* 0x0000000405047c24 */ /* 0x000fc4000f8e02ff */
[----:B------:R-:W-:Y:S01]  /*f670*/  IMAD R3, R202, 0x40, R3 ;  /* 0x00000040ca037824 */ /* 0x000fe200078e0203 */
[----:B------:R-:W-:Y:S01]  /*f680*/  ISETP.GE.AND P0, PT, R83, R0, PT ;  /* 0x000000005300720c */ /* 0x000fe20003f06270 */
[----:B------:R-:W-:Y:S01]  /*f690*/  VIADD R87, R188, 0x1c0 ;  /* 0x000001c0bc577836 */ /* 0x000fe20000000000 */
[----:B------:R-:W-:Y:S01]  /*f6a0*/  LOP3.LUT R20, R81, 0x20, R20, 0xe2, !PT ;  /* 0x0000002051147812 */ /* 0x000fe200078ee214 */
[C---:B------:R-:W-:Y:S02]  /*f6b0*/  IMAD R81, R21.reuse, UR5, R4 ;  /* 0x0000000515517c24 */ /* 0x040fe4000f8e0204 */
[----:B------:R-:W-:Y:S01]  /*f6c0*/  IMAD.WIDE.U32 R6, R21, UR4, R6 ;  /* 0x0000000415067c25 */ /* 0x000fe2000f8e0006 */
[----:B------:R-:W-:Y:S01]  /*f6d0*/  ISETP.GE.AND P1, PT, R3, R88, PT ;  /* 0x000000580300720c */ /* 0x000fe20003f26270 */
[----:B------:R-:W-:Y:S01]  /*f6e0*/  ULDC.64 UR4, c[0x0][0xa80] ;  /* 0x0002a00000047ab9 */ /* 0x000fe20000000a00 */
[----:B------:R-:W-:Y:S01]  /*f6f0*/  SEL R5, RZ, 0x40, P0 ;  /* 0x00000040ff057807 */ /* 0x000fe20000000000 */
[----:B------:R-:W-:Y:S01]  /*f700*/  VIADD R4, R2, 0x28c20 ;  /* 0x00028c2002047836 */ /* 0x000fe20000000000 */
[----:B------:R-:W-:Y:S01]  /*f710*/  ISETP.GE.AND P0, PT, R87, R0, PT ;  /* 0x000000005700720c */ /* 0x000fe20003f06270 */
[----:B------:R-:W-:Y:S01]  /*f720*/  IMAD.IADD R7, R7, 0x1, R81 ;  /* 0x0000000107077824 */ /* 0x000fe200078e0251 */
[----:B------:R-:W-:-:S02]  /*f730*/  LEA R85, P2, R6, UR4, 0x1 ;  /* 0x0000000406557c11 */ /* 0x000fc4000f8408ff */
[----:B------:R-:W-:Y:S02]  /*f740*/  LOP3.LUT R82, R20, R5, RZ, 0xfc, !PT ;  /* 0x0000000514527212 */ /* 0x000fe400078efcff */
[----:B------:R-:W-:Y:S02]  /*f750*/  PRMT R4, RZ, 0x654, R4 ;  /* 0x00000654ff047816 */ /* 0x000fe40000000004 */
[----:B------:R-:W-:Y:S02]  /*f760*/  SEL R5, RZ, 0x80, P0 ;  /* 0x00000080ff057807 */ /* 0x000fe40000000000 */
[----:B------:R-:W-:Y:S01]  /*f770*/  LEA.HI.X R86, R6, UR5, R7, 0x1, P2 ;  /* 0x0000000506567c11 */ /* 0x000fe200090f0c07 */
[----:B0-----:R0:W-:Y:S01]  /*f780*/  SYNCS.ARRIVE.TRANS64.RED.A1T0 RZ, [R4+URZ], RZ ;  /* 0x000000ff04ff79a7 */ /* 0x0011e2000810043f */
[----:B------:R-:W-:Y:S01]  /*f790*/  LOP3.LUT R84, R82, R5, RZ, 0xfc, !PT ;  /* 0x0000000552547212 */ /* 0x000fe200078efcff */
[----:B------:R-:W-:Y:S02]  /*f7a0*/  BSSY B1, `(.L_x_3753) ;  /* 0x000002a000017945 */ /* 0x000fe40003800000 */
[----:B------:R3:W4:Y:S01]  /*f7b0*/  SHFL.IDX PT, R5, R86, RZ, 0x181f ;  /* 0x00181fff56057589 */ /* 0x00072200000e0000 */
[----:B-1----:R-:W-:-:S03]  /*f7c0*/  SHF.R.S32.HI R152, RZ, 0x1f, R205 ;  /* 0x0000001fff987819 */ /* 0x002fc600000114cd */
[----:B0-----:R3:W0:Y:S01]  /*f7d0*/  SHFL.IDX PT, R4, R85, RZ, 0x181f ;  /* 0x00181fff55047589 */ /* 0x00162200000e0000 */
[----:B------:R-:W-:Y:S02]  /*f7e0*/  SHF.R.S32.HI R156, RZ, 0x1f, R206 ;  /* 0x0000001fff9c7819 */ /* 0x000fe400000114ce */
[----:B------:R-:W-:Y:S02]  /*f7f0*/  SHF.R.S32.HI R157, RZ, 0x1f, R207 ;  /* 0x0000001fff9d7819 */ /* 0x000fe400000114cf */
[----:B------:R-:W-:Y:S02]  /*f800*/  SHF.R.S32.HI R158, RZ, 0x1f, R208 ;  /* 0x0000001fff9e7819 */ /* 0x000fe400000114d0 */
[----:B------:R-:W-:Y:S01]  /*f810*/  SHF.R.S32.HI R159, RZ, 0x1f, R209 ;  /* 0x0000001fff9f7819 */ /* 0x000fe200000114d1 */
[----:B---3--:R-:W-:Y:S06]  /*f820*/  @P1 BRA `(.L_x_3754) ;  /* 0x0000000000841947 */ /* 0x008fec0003800000 */
[-C--:B------:R-:W-:Y:S02]  /*f830*/  ISETP.GE.AND P2, PT, R188, R0.reuse, PT ;  /* 0x00000000bc00720c */ /* 0x080fe40003f46270 */
[-C--:B------:R-:W-:Y:S02]  /*f840*/  ISETP.GE.AND P4, PT, R209, R0.reuse, PT ;  /* 0x00000000d100720c */ /* 0x080fe40003f86270 */
[-C--:B------:R-:W-:Y:S02]  /*f850*/  ISETP.GE.AND P6, PT, R208, R0.reuse, PT ;  /* 0x00000000d000720c */ /* 0x080fe40003fc6270 */
[-C--:B------:R-:W-:Y:S02]  /*f860*/  ISETP.GE.AND P0, PT, R207, R0.reuse, PT ;  /* 0x00000000cf00720c */ /* 0x080fe40003f06270 */
[----:B------:R-:W-:Y:S02]  /*f870*/  ISETP.GE.AND P1, PT, R206, R0, PT ;  /* 0x00000000ce00720c */ /* 0x000fe40003f26270 */
[----:B------:R-:W-:-:S03]  /*f880*/  SHF.R.S32.HI R89, RZ, 0x1f, R83 ;  /* 0x0000001fff597819 */ /* 0x000fc60000011453 */
[----:B0---4-:R-:W-:Y:S02]  /*f890*/  @!P2 IMAD.WIDE R20, R188, 0x2, R4 ;  /* 0x00000002bc14a825 */ /* 0x011fe400078e0204 */
[CC--:B------:R-:W-:Y:S02]  /*f8a0*/  @!P4 LEA R6, P3, R209.reuse, R4.reuse, 0x1 ;  /* 0x00000004d106c211 */ /* 0x0c0fe400078608ff */
[----:B------:R-:W-:Y:S01]  /*f8b0*/  @!P6 LEA R80, P5, R208, R4, 0x1 ;  /* 0x00000004d050e211 */ /* 0x000fe200078a08ff */
[----:B-----5:R0:W-:Y:S01]  /*f8c0*/  @!P2 ST.E.128 desc[UR40][R20.64], R8 ;  /* 0x000000081400a985 */ /* 0x0201e2000c101d28 */
[----:B------:R-:W-:Y:S02]  /*f8d0*/  @!P4 LEA.HI.X R7, R209, R5, R159, 0x1, P3 ;  /* 0x00000005d107c211 */ /* 0x000fe400018f0c9f */
[----:B------:R-:W-:Y:S02]  /*f8e0*/  LOP3.LUT P2, RZ, R82, 0x40, RZ, 0xc0, !PT ;  /* 0x0000004052ff7812 */ /* 0x000fe4000784c0ff */
[----:B------:R-:W-:Y:S01]  /*f8f0*/  LOP3.LUT P3, RZ, R84, 0x80, RZ, 0xc0, !PT ;  /* 0x0000008054ff7812 */ /* 0x000fe2000786c0ff */
[----:B------:R1:W-:Y:S01]  /*f900*/  @!P4 ST.E.128 desc[UR40][R6.64], R24 ;  /* 0x000000180600c985 */ /* 0x0003e2000c101d28 */
[----:B------:R-:W-:-:S02]  /*f910*/  ISETP.GE.AND P4, PT, R205, R0, PT ;  /* 0x00000000cd00720c */ /* 0x000fc40003f86270 */
[----:B------:R-:W-:-:S05]  /*f920*/  @!P6 LEA.HI.X R81, R208, R5, R158, 0x1, P5 ;  /* 0x00000005d051e211 */ /* 0x000fca00028f0c9e */
[----:B------:R3:W-:Y:S01]  /*f930*/  @!P6 ST.E.128 desc[UR40][R80.64], R32 ;  /* 0x000000205000e985 */ /* 0x0007e2000c101d28 */
[CC--:B0-----:R-:W-:Y:S02]  /*f940*/  @!P1 LEA R20, P6, R206.reuse, R4.reuse, 0x1 ;  /* 0x00000004ce149211 */ /* 0x0c1fe400078c08ff */
[----:B------:R-:W-:Y:S02]  /*f950*/  SHF.R.S32.HI R9, RZ, 0x1f, R87 ;  /* 0x0000001fff097819 */ /* 0x000fe40000011457 */
[-C--:B------:R-:W-:Y:S02]  /*f960*/  @!P1 LEA.HI.X R21, R206, R5.reuse, R156, 0x1, P6 ;  /* 0x00000005ce159211 */ /* 0x080fe400030f0c9c */
[-C--:B-1----:R-:W-:Y:S02]  /*f970*/  @!P0 LEA R6, P5, R207, R4.reuse, 0x1 ;  /* 0x00000004cf068211 */ /* 0x082fe400078a08ff */
[----:B------:R-:W-:Y:S02]  /*f980*/  @P3 LEA R8, P6, R87, R4, 0x1 ;  /* 0x0000000457083211 */ /* 0x000fe400078c08ff */
[----:B------:R-:W-:-:S02]  /*f990*/  @!P0 LEA.HI.X R7, R207, R5, R157, 0x1, P5 ;  /* 0x00000005cf078211 */ /* 0x000fc400028f0c9d */
[-C--:B------:R-:W-:Y:S02]  /*f9a0*/  @P2 LEA R10, P5, R83, R4.reuse, 0x1 ;  /* 0x00000004530a2211 */ /* 0x080fe400078a08ff */
[-C--:B------:R-:W-:Y:S01]  /*f9b0*/  @P3 LEA.HI.X R9, R87, R5.reuse, R9, 0x1, P6 ;  /* 0x0000000557093211 */ /* 0x080fe200030f0c09 */
[----:B------:R3:W-:Y:S01]  /*f9c0*/  @!P0 ST.E.128 desc[UR40][R6.64], R40 ;  /* 0x0000002806008985 */ /* 0x0007e2000c101d28 */
[-C--:B------:R-:W-:Y:S02]  /*f9d0*/  @P2 LEA.HI.X R11, R83, R5.reuse, R89, 0x1, P5 ;  /* 0x00000005530b2211 */ /* 0x080fe400028f0c59 */
[C---:B------:R-:W-:Y:S01]  /*f9e0*/  @!P4 LEA R4, P5, R205.reuse, R4, 0x1 ;  /* 0x00000004cd04c211 */ /* 0x040fe200078a08ff */
[----:B------:R3:W-:Y:S03]  /*f9f0*/  @!P1 ST.E.128 desc[UR40][R20.64], R48 ;  /* 0x0000003014009985 */ /* 0x0007e6000c101d28 */
[----:B------:R-:W-:-:S05]  /*fa00*/  @!P4 LEA.HI.X R5, R205, R5, R152, 0x1, P5 ;  /* 0x00000005cd05c211 */ /* 0x000fca00028f0c98 */
[----:B------:R3:W-:Y:S04]  /*fa10*/  @!P4 ST.E.128 desc[UR40][R4.64], R56 ;  /* 0x000000380400c985 */ /* 0x0007e8000c101d28 */
[----:B------:R3:W-:Y:S04]  /*fa20*/  @P2 ST.E.128 desc[UR40][R10.64], R64 ;  /* 0x000000400a002985 */ /* 0x0007e8000c101d28 */
[----:B------:R3:W-:Y:S02]  /*fa30*/  @P3 ST.E.128 desc[UR40][R8.64], R72 ;  /* 0x0000004808003985 */ /* 0x0007e4000c101d28 */
.L_x_3754:
[----:B------:R-:W-:Y:S05]  /*fa40*/  BSYNC B1 ;  /* 0x0000000000017941 */ /* 0x000fea0003800000 */
.L_x_3753:
[----:B------:R-:W-:Y:S01]  /*fa50*/  VIADD R3, R3, 0x20 ;  /* 0x0000002003037836 */ /* 0x000fe20000000000 */
[----:B---34-:R1:W3:Y:S04]  /*fa60*/  SHFL.IDX PT, R5, R86, 0x1, 0x181f ;  /* 0x00381f0056057f89 */ /* 0x0182e800000e0000 */
[----:B------:R-:W-:Y:S01]  /*fa70*/  ISETP.GE.AND P0, PT, R3, R88, PT ;  /* 0x000000580300720c */ /* 0x000fe20003f06270 */
[----:B0-----:R1:W0:-:S12]  /*fa80*/  SHFL.IDX PT, R4, R85, 0x1, 0x181f ;  /* 0x00381f0055047f89 */ /* 0x00121800000e0000 */
[----:B-1----:R-:W-:Y:S05]  /*fa90*/  @P0 BRA `(.L_x_3755) ;  /* 0x00000028001c0947 */ /* 0x002fea0003800000 */
[-C--:B------:R-:W-:Y:S02]  /*faa0*/  ISETP.GE.AND P5, PT, R209, R0.reuse, PT ;  /* 0x00000000d100720c */ /* 0x080fe40003fa6270 */
[-C--:B------:R-:W-:Y:S02]  /*fab0*/  ISETP.GE.AND P6, PT, R188, R0.reuse, PT ;  /* 0x00000000bc00720c */ /* 0x080fe40003fc6270 */
[-C--:B------:R-:W-:Y:S02]  /*fac0*/  ISETP.GE.AND P4, PT, R208, R0.reuse, PT ;  /* 0x00000000d000720c */ /* 0x080fe40003f86270 */
[-C--:B------:R-:W-:Y:S02]  /*fad0*/  ISETP.GE.AND P2, PT, R206, R0.reuse, PT ;  /* 0x00000000ce00720c */ /* 0x080fe40003f46270 */
[----:B------:R-:W-:Y:S02]  /*fae0*/  ISETP.GE.AND P3, PT, R207, R0, PT ;  /* 0x00000000cf00720c */ /* 0x000fe40003f66270 */
[----:B------:R-:W-:-:S03]  /*faf0*/  LOP3.LUT P0, RZ, R82, 0x40, RZ, 0xc0, !PT ;  /* 0x0000004052ff7812 */ /* 0x000fc6000780c0ff */
[C---:B0----5:R-:W-:Y:S02]  /*fb00*/  @!P5 LEA R8, P1, R209.reuse, R4, 0x1 ;  /* 0x00000004d108d211 */ /* 0x061fe400078208ff */
[----:B---3--:R-:W-:Y:S02]  /*fb10*/  @!P6 IMAD.WIDE R6, R188, 0x2, R4 ;  /* 0x00000002bc06e825 */ /* 0x008fe400078e0204 */
[----:B------:R-:W-:Y:S02]  /*fb20*/  @!P5 LEA.HI.X R9, R209, R5, R159, 0x1, P1 ;  /* 0x00000005d109d211 */ /* 0x000fe400008f0c9f */
[----:B------:R-:W-:Y:S01]  /*fb30*/  ISETP.GE.AND P1, PT, R205, R0, PT ;  /* 0x00000000cd00720c */ /* 0x000fe20003f26270 */
[----:B------:R0:W-:Y:S01]  /*fb40*/  @!P6 ST.E.128 desc[UR40][R6.64], R12 ;  /* 0x0000000c0600e985 */ /* 0x0001e2000c101d28 */
[----:B------:R-:W-:-:S03]  /*fb50*/  SHF.R.S32.HI R0, RZ, 0x1f, R83 ;  /* 0x0000001fff007819 */ /* 0x000fc60000011453 */
[----:B------:R1:W-:Y:S01]  /*fb60*/  @!P5 ST.E.128 desc[UR40][R8.64], R28 ;  /* 0x0000001c0800d985 */ /* 0x0003e2000c101d28 */
[----:B0-----:R-:W-:-:S04]  /*fb70*/  @!P4 LEA R6, P6, R208, R4, 0x1 ;  /* 0x00000004d006c211 */ /* 0x001fc800078c08ff */
[-C--:B------:R-:W-:Y:S02]  /*fb80*/  @!P4 LEA.HI.X R7, R208, R5.reuse, R158, 0x1, P6 ;  /* 0x00000005d007c211 */ /* 0x080fe400030f0c9e */
[CC--:B------:R-:W-:Y:S02]  /*fb90*/  @!P2 LEA R10, P6, R206.reuse, R4.reuse, 0x1 ;  /* 0x00000004ce0aa211 */ /* 0x0c0fe400078c08ff */
[CC--:B-1----:R-:W-:Y:S01]  /*fba0*/  @!P3 LEA R8, P5, R207.reuse, R4.reuse, 0x1 ;  /* 0x00000004cf08b211 */ /* 0x0c2fe200078a08ff */
[----:B------:R0:W-:Y:S01]  /*fbb0*/  @!P4 ST.E.128 desc[UR40][R6.64], R36 ;  /* 0x000000240600c985 */ /* 0x0001e2000c101d28 */
[-C--:B------:R-:W-:Y:S02]  /*fbc0*/  @!P2 LEA.HI.X R11, R206, R5.reuse, R156, 0x1, P6 ;  /* 0x00000005ce0ba211 */ /* 0x080fe400030f0c9c */
[----:B------:R-:W-:Y:S02]  /*fbd0*/  @!P3 LEA.HI.X R9, R207, R5, R157, 0x1, P5 ;  /* 0x00000005cf09b211 */ /* 0x000fe400028f0c9d */
[----:B------:R-:W-:-:S02]  /*fbe0*/  @!P1 LEA R14, P6, R205, R4, 0x1 ;  /* 0x00000004cd0e9211 */ /* 0x000fc400078c08ff */
[----:B------:R-:W-:Y:S01]  /*fbf0*/  @P0 LEA R12, P5, R83, R4, 0x1 ;  /* 0x00000004530c0211 */ /* 0x000fe200078a08ff */
[----:B------:R0:W-:Y:S01]  /*fc00*/  @!P3 ST.E.128 desc[UR40][R8.64], R44 ;  /* 0x0000002c0800b985 */ /* 0x0001e2000c101d28 */
[-C--:B------:R-:W-:Y:S02]  /*fc10*/  @!P1 LEA.HI.X R15, R205, R5.reuse, R152, 0x1, P6 ;  /* 0x00000005cd0f9211 */ /* 0x080fe400030f0c98 */
[----:B------:R-:W-:Y:S01]  /*fc20*/  @P0 LEA.HI.X R13, R83, R5, R0, 0x1, P5 ;  /* 0x00000005530d0211 */ /* 0x000fe200028f0c00 */
[----:B------:R0:W-:Y:S04]  /*fc30*/  @!P2 ST.E.128 desc[UR40][R10.64], R52 ;  /* 0x000000340a00a985 */ /* 0x0001e8000c101d28 */
[----:B------:R0:W-:Y:S04]  /*fc40*/  @!P1 ST.E.128 desc[UR40][R14.64], R60 ;  /* 0x0000003c0e009985 */ /* 0x0001e8000c101d28 */
[----:B------:R0:W-:Y:S01]  /*fc50*/  @P0 ST.E.128 desc[UR40][R12.64], R68 ;  /* 0x000000440c000985 */ /* 0x0001e2000c101d28 */
[----:B------:R-:W-:-:S13]  /*fc60*/  LOP3.LUT P0, RZ, R84, 0x80, RZ, 0xc0, !PT ;  /* 0x0000008054ff7812 */ /* 0x000fda000780c0ff */
[----:B------:R-:W-:Y:S05]  /*fc70*/  @!P0 BRA `(.L_x_3755) ;  /* 0x0000002400a48947 */ /* 0x000fea0003800000 */
[----:B------:R-:W-:Y:S02]  /*fc80*/  LEA R4, P0, R87, R4, 0x1 ;  /* 0x0000000457047211 */ /* 0x000fe400078008ff */
[----:B------:R-:W-:-:S04]  /*fc90*/  SHF.R.S32.HI R0, RZ, 0x1f, R87 ;  /* 0x0000001fff007819 */ /* 0x000fc80000011457 */
[----:B------:R-:W-:-:S05]  /*fca0*/  LEA.HI.X R5, R87, R5, R0, 0x1, P0 ;  /* 0x0000000557057211 */ /* 0x000fca00000f0c00 */
[----:B------:R1:W-:Y:S01]  /*fcb0*/  ST.E.128 desc[UR40][R4.64], R76 ;  /* 0x0000004c04007985 */ /* 0x0003e2000c101d28 */
[----:B------:R-:W-:Y:S05]  /*fcc0*/  BRA `(.L_x_3755) ;  /* 0x0000002400907947 */ /* 0x000fea0003800000 */
.L_x_3752:
[----:B------:R-:W5:Y:S01]  /*fcd0*/  LDL R10, [R1+0x6c] ;  /* 0x00006c00010a7983 */ /* 0x000f620000100800 */
[----:B---34-:R-:W3:Y:S01]  /*fce0*/  LDC R9, c[0x0][0xbe8] ;  /* 0x0002fa00ff097b82 */ /* 0x018ee20000000800 */
[----:B------:R-:W-:Y:S01]  /*fcf0*/  ULDC.64 UR4, c[0x0][0xb08] ;  /* 0x0002c20000047ab9 */ /* 0x000fe20000000a00 */
[----:B------:R-:W-:Y:S01]  /*fd00*/  IMAD R11, R202, 0x40, R191 ;  /* 0x00000040ca0b7824 */ /* 0x000fe200078e02bf */
[----:B------:R-:W-:Y:S01]  /*fd10*/  BSSY B1, `(.L_x_3756) ;  /* 0x00000e6000017945 */ /* 0x000fe20003800000 */
[----:B------:R-:W-:Y:S01]  /*fd20*/  IMAD R3, R5, UR4, RZ ;  /* 0x0000000405037c24 */ /* 0x000fe2000f8e02ff */
[----:B------:R-:W-:Y:S01]  /*fd30*/  SHF.R.S32.HI R21, RZ, 0x1f, R212 ;  /* 0x0000001fff157819 */ /* 0x000fe200000114d4 */
[C---:B------:R-:W-:Y:S01]  /*fd40*/  IMAD.WIDE.U32 R6, R0.reuse, UR4, RZ ;  /* 0x0000000400067c25 */ /* 0x040fe2000f8e00ff */
[----:B-1----:R-:W-:Y:S02]  /*fd50*/  SHF.R.S32.HI R152, RZ, 0x1f, R213 ;  /* 0x0000001fff987819 */ /* 0x002fe400000114d5 */
[----:B------:R-:W-:Y:S01]  /*fd60*/  SHF.R.S32.HI R156, RZ, 0x1f, R214 ;  /* 0x0000001fff9c7819 */ /* 0x000fe200000114d6 */
[----:B------:R-:W-:Y:S01]  /*fd70*/  IMAD R3, R0, UR5, R3 ;  /* 0x0000000500037c24 */ /* 0x000fe2000f8e0203 */
[----:B------:R-:W-:Y:S01]  /*fd80*/  ULDC.64 UR4, c[0x0][0xb38] ;  /* 0x0002ce0000047ab9 */ /* 0x000fe20000000a00 */
[----:B------:R-:W-:Y:S01]  /*fd90*/  SHF.R.S32.HI R0, RZ, 0x1f, R200 ;  /* 0x0000001fff007819 */ /* 0x000fe200000114c8 */
[----:B------:R-:W-:Y:S01]  /*fda0*/  VIADD R176, R193, 0x50 ;  /* 0x00000050c1b07836 */ /* 0x000fe20000000000 */
[----:B------:R-:W-:Y:S01]  /*fdb0*/  SHF.R.S32.HI R157, RZ, 0x1f, R215 ;  /* 0x0000001fff9d7819 */ /* 0x000fe200000114d7 */
[----:B------:R-:W-:Y:S01]  /*fdc0*/  IMAD.IADD R7, R7, 0x1, R3 ;  /* 0x0000000107077824 */ /* 0x000fe200078e0203 */
[----:B------:R-:W-:Y:S01]  /*fdd0*/  SHF.R.S32.HI R158, RZ, 0x1f, R216 ;  /* 0x0000001fff9e7819 */ /* 0x000fe200000114d8 */
[----:B------:R-:W-:Y:S01]  /*fde0*/  VIADD R178, R193, 0x48 ;  /* 0x00000048c1b27836 */ /* 0x000fe20000000000 */
[----:B------:R-:W-:Y:S01]  /*fdf0*/  SHF.R.S32.HI R159, RZ, 0x1f, R219 ;  /* 0x0000001fff9f7819 */ /* 0x000fe200000114db */
[----:B------:R-:W-:Y:S01]  /*fe00*/  IMAD.WIDE.U32 R6, R199, UR4, R6 ;  /* 0x00000004c7067c25 */ /* 0x000fe2000f8e0006 */
[----:B------:R-:W-:-:S02]  /*fe10*/  SHF.R.S32.HI R160, RZ, 0x1f, R220 ;  /* 0x0000001fffa07819 */ /* 0x000fc400000114dc */
[----:B------:R-:W-:Y:S01]  /*fe20*/  SHF.R.S32.HI R161, RZ, 0x1f, R221 ;  /* 0x0000001fffa17819 */ /* 0x000fe200000114dd */
[----:B------:R-:W-:Y:S01]  /*fe30*/  IMAD R7, R199, UR5, R7 ;  /* 0x00000005c7077c24 */ /* 0x000fe2000f8e0207 */
[----:B---3--:R-:W-:Y:S01]  /*fe40*/  ISETP.NE.AND P0, PT, R9, 0x1, PT ;  /* 0x000000010900780c */ /* 0x008fe20003f05270 */
[----:B------:R-:W-:Y:S01]  /*fe50*/  ULDC.64 UR4, c[0x0][0xb40] ;  /* 0x0002d00000047ab9 */ /* 0x000fe20000000a00 */
[C---:B------:R-:W-:Y:S01]  /*fe60*/  VIADD R180, R193.reuse, 0x40 ;  /* 0x00000040c1b47836 */ /* 0x040fe20000000000 */
[----:B------:R-:W-:Y:S01]  /*fe70*/  SHF.R.S32.HI R162, RZ, 0x1f, R222 ;  /* 0x0000001fffa27819 */ /* 0x000fe200000114de */
[----:B------:R-:W-:Y:S01]  /*fe80*/  IMAD R0, R0, UR4, RZ ;  /* 0x0000000400007c24 */ /* 0x000fe2000f8e02ff */
[----:B------:R-:W-:Y:S01]  /*fe90*/  SHF.R.S32.HI R163, RZ, 0x1f, R223 ;  /* 0x0000001fffa37819 */ /* 0x000fe200000114df */
[C---:B------:R-:W-:Y:S01]  /*fea0*/  IMAD.WIDE.U32 R6, R200.reuse, UR4, R6 ;  /* 0x00000004c8067c25 */ /* 0x040fe2000f8e0006 */
[----:B------:R-:W-:Y:S02]  /*feb0*/  SHF.R.S32.HI R164, RZ, 0x1f, R224 ;  /* 0x0000001fffa47819 */ /* 0x000fe400000114e0 */
[----:B------:R-:W-:Y:S01]  /*fec0*/  SHF.R.S32.HI R165, RZ, 0x1f, R225 ;  /* 0x0000001fffa57819 */ /* 0x000fe200000114e1 */
[----:B------:R-:W-:Y:S01]  /*fed0*/  IMAD R0, R200, UR5, R0 ;  /* 0x00000005c8007c24 */ /* 0x000fe2000f8e0200 */
[----:B------:R-:W-:Y:S01]  /*fee0*/  ULDC.64 UR4, c[0x0][0xb48] ;  /* 0x0002d20000047ab9 */ /* 0x000fe20000000a00 */
[----:B------:R-:W-:Y:S01]  /*fef0*/  VIADD R182, R193, 0x38 ;  /* 0x00000038c1b67836 */ /* 0x000fe20000000000 */
[----:B------:R-:W1:Y:S01]  /*ff00*/  @P0 LDC R8, c[0x0][0xbec] ;  /* 0x0002fb00ff080b82 */ /* 0x000e620000000800 */
[----:B------:R-:W-:Y:S01]  /*ff10*/  IMAD.IADD R7, R7, 0x1, R0 ;  /* 0x0000000107077824 */ /* 0x000fe200078e0200 */
[----:B------:R-:W-:Y:S01]  /*ff20*/  SHF.R.S32.HI R166, RZ, 0x1f, R228 ;  /* 0x0000001fffa67819 */ /* 0x000fe200000114e4 */
[----:B------:R-:W-:Y:S01]  /*ff30*/  VIADD R192, R193, 0x30 ;  /* 0x00000030c1c07836 */ /* 0x000fe20000000000 */
[----:B------:R-:W-:Y:S01]  /*ff40*/  SHF.R.S32.HI R167, RZ, 0x1f, R229 ;  /* 0x0000001fffa77819 */ /* 0x000fe200000114e5 */
[----:B------:R-:W-:Y:S01]  /*ff50*/  IMAD.WIDE.U32 R6, R211, UR4, R6 ;  /* 0x00000004d3067c25 */ /* 0x000fe2000f8e0006 */
[----:B------:R-:W-:-:S02]  /*ff60*/  SHF.R.S32.HI R168, RZ, 0x1f, R231 ;  /* 0x0000001fffa87819 */ /* 0x000fc400000114e7 */
[----:B------:R-:W3:Y:S01]  /*ff70*/  @P0 LDC R0, c[0x0][0xbf0] ;  /* 0x0002fc00ff000b82 */ /* 0x000ee20000000800 */
[----:B------:R-:W-:Y:S01]  /*ff80*/  IMAD R7, R211, UR5, R7 ;  /* 0x00000005d3077c24 */ /* 0x000fe2000f8e0207 */
[----:B------:R-:W-:Y:S01]  /*ff90*/  ULDC.64 UR4, c[0x0][0xb30] ;  /* 0x0002cc0000047ab9 */ /* 0x000fe20000000a00 */
[C---:B------:R-:W-:Y:S01]  /*ffa0*/  VIADD R200, R193.reuse, 0x28 ;  /* 0x00000028c1c87836 */ /* 0x040fe20000000000 */
[----:B------:R-:W-:Y:S01]  /*ffb0*/  SHF.R.S32.HI R169, RZ, 0x1f, R232 ;  /* 0x0000001fffa97819 */ /* 0x000fe200000114e8 */
[C---:B------:R-:W-:Y:S01]  /*ffc0*/  VIADD R203, R193.reuse, 0x20 ;  /* 0x00000020c1cb7836 */ /* 0x040fe20000000000 */
[----:B------:R-:W-:Y:S01]  /*ffd0*/  SHF.R.S32.HI R170, RZ, 0x1f, R233 ;  /* 0x0000001fffaa7819 */ /* 0x000fe200000114e9 */
[C---:B------:R-:W-:Y:S01]  /*ffe0*/  VIADD R211, R193.reuse, 0x18 ;  /* 0x00000018c1d37836 */ /* 0x040fe20000000000 */
[----:B------:R-:W-:Y:S01]  /*fff0*/  SHF.R.S32.HI R171, RZ, 0x1f, R234 ;  /* 0x0000001fffab7819 */ /* 0x000fe200000114ea */
[C---:B--2---:R-:W-:Y:S01]  /*10000*/  VIADD R218, R193.reuse, 0x10 ;  /* 0x00000010c1da7836 */ /* 0x044fe20000000000 */
        /* <DEDUP_REMOVED lines=23> */
[----:B------:R-:W-:Y:S02]  /*10180*/  SHF.R.S32.HI R227, RZ, 0x1f, R227 ;  /* 0x0000001fffe37819 */ /* 0x000fe400000114e3 */
[----:B------:R-:W-:Y:S01]  /*10190*/  SHF.R.S32.HI R230, RZ, 0x1f, R193 ;  /* 0x0000001fffe67819 */ /* 0x000fe200000114c1 */
[----:B-----5:R-:W-:-:S04]  /*101a0*/  IMAD R3, R202, 0x40, R10 ;  /* 0x00000040ca037824 */ /* 0x020fc800078e020a */
[----:B-1----:R-:W-:-:S04]  /*101b0*/  @P0 IMAD.HI.U32 R8, R3, R8, RZ ;  /* 0x0000000803080227 */ /* 0x002fc800078e00ff */
[----:B------:R-:W-:Y:S01]  /*101c0*/  IMAD.MOV.U32 R5, RZ, RZ, R3 ;  /* 0x000000ffff057224 */ /* 0x000fe200078e0003 */
[----:B---3--:R-:W-:-:S05]  /*101d0*/  @P0 SHF.R.U32.HI R5, RZ, R0, R8 ;  /* 0x00000000ff050219 */ /* 0x008fca0000011608 */
[----:B------:R-:W-:Y:S02]  /*101e0*/  IMAD.MOV R0, RZ, RZ, -R5 ;  /* 0x000000ffff007224 */ /* 0x000fe400078e0a05 */
[----:B------:R-:W-:-:S04]  /*101f0*/  IMAD.WIDE.U32 R6, R5, UR4, R6 ;  /* 0x0000000405067c25 */ /* 0x000fc8000f8e0006 */
[----:B------:R-:W-:Y:S02]  /*10200*/  IMAD R3, R9, R0, R3 ;  /* 0x0000000009037224 */ /* 0x000fe400078e0203 */
[----:B------:R-:W-:Y:S01]  /*10210*/  IMAD R0, R4, R9, RZ ;  /* 0x0000000904007224 */ /* 0x000fe200078e02ff */
        /* <DEDUP_REMOVED lines=11> */
[----:B------:R-:W-:-:S04]  /*102d0*/  IMAD.IADD R4, R7, 0x1, R4 ;  /* 0x0000000107047824 */ /* 0x000fc800078e0204 */
[----:B------:R1:W2:Y:S01]  /*102e0*/  SHFL.IDX PT, R13, R3, RZ, 0x1c1f ;  /* 0x001c1fff030d7589 */ /* 0x0002a200000e0000 */
[----:B------:R-:W-:Y:S01]  /*102f0*/  LEA.HI.X R10, R6, UR5, R4, 0x2, P0 ;  /* 0x00000005060a7c11 */ /* 0x000fe200080f1404 */
[----:B------:R-:W-:Y:S01]  /*10300*/  VIADD R4, R2, 0x28c20 ;  /* 0x00028c2002047836 */ /* 0x000fe20000000000 */
[----:B------:R-:W-:-:S03]  /*10310*/  ISETP.GE.AND P0, PT, R11, R0, PT ;  /* 0x000000000b00720c */ /* 0x000fc60003f06270 */
[----:B------:R1:W3:Y:S01]  /*10320*/  SHFL.IDX PT, R12, R10, RZ, 0x1c1f ;  /* 0x001c1fff0a0c7589 */ /* 0x0002e200000e0000 */
[----:B------:R-:W-:-:S04]  /*10330*/  PRMT R4, RZ, 0x654, R4 ;  /* 0x00000654ff047816 */ /* 0x000fc80000000004 */
[----:B------:R1:W-:Y:S05]  /*10340*/  SYNCS.ARRIVE.TRANS64.RED.A1T0 RZ, [R4+URZ], RZ ;  /* 0x000000ff04ff79a7 */ /* 0x0003ea000810043f */
[----:B------:R-:W-:Y:S05]  /*10350*/  @P0 BRA `(.L_x_3757) ;  /* 0x0000000800040947 */ /* 0x000fea0003800000 */
[----:B------:R-:W-:Y:S02]  /*10360*/  ULDC UR4, c[0x0][0xac8] ;  /* 0x0002b20000047ab9 */ /* 0x000fe40000000800 */
[----:B------:R-:W-:Y:S02]  /*10370*/  ISETP.GE.AND P0, PT, R193, UR4, PT ;  /* 0x00000004c1007c0c */ /* 0x000fe4000bf06270 */
[----:B------:R-:W-:Y:S02]  /*10380*/  ISETP.GE.AND P5, PT, R237, UR4, PT ;  /* 0x00000004ed007c0c */ /* 0x000fe4000bfa6270 */
[----:B------:R-:W-:Y:S02]  /*10390*/  ISETP.GE.AND P4, PT, R236, UR4, PT ;  /* 0x00000004ec007c0c */ /* 0x000fe4000bf86270 */
[----:B------:R-:W-:-:S07]  /*103a0*/  ISETP.GE.AND P3, PT, R235, UR4, PT ;  /* 0x00000004eb007c0c */ /* 0x000fce000bf66270 */
[----:B-12---:R-:W-:-:S04]  /*103b0*/  @!P0 LEA R4, P1, R193, R13, 0x2 ;  /* 0x0000000dc1048211 */ /* 0x006fc800078210ff */
[----:B---3--:R-:W-:-:S05]  /*103c0*/  @!P0 LEA.HI.X R5, R193, R12, R230, 0x2, P1 ;  /* 0x0000000cc1058211 */ /* 0x008fca00008f14e6 */
[----:B------:R1:W-:Y:S01]  /*103d0*/  @!P0 ST.E.64 desc[UR40][R4.64], R24 ;  /* 0x0000001804008985 */ /* 0x0003e2000c101b28 */
[----:B------:R-:W-:-:S13]  /*103e0*/  ISETP.GE.AND P0, PT, R226, UR4, PT ;  /* 0x00000004e2007c0c */ /* 0x000fda000bf06270 */
[----:B-1----:R-:W-:-:S04]  /*103f0*/  @!P0 LEA R4, P1, R226, R13, 0x2 ;  /* 0x0000000de2048211 */ /* 0x002fc800078210ff */
[----:B------:R-:W-:Y:S02]  /*10400*/  @!P0 LEA.HI.X R5, R226, R12, R227, 0x2, P1 ;  /* 0x0000000ce2058211 */ /* 0x000fe400008f14e3 */
[----:B------:R-:W-:-:S03]  /*10410*/  ISETP.GE.AND P1, PT, R204, UR4, PT ;  /* 0x00000004cc007c0c */ /* 0x000fc6000bf26270 */
[----:B------:R1:W-:Y:S01]  /*10420*/  @!P0 ST.E.64 desc[UR40][R4.64], R28 ;  /* 0x0000001c04008985 */ /* 0x0003e2000c101b28 */
[----:B------:R-:W-:-:S13]  /*10430*/  ISETP.GE.AND P0, PT, R217, UR4, PT ;  /* 0x00000004d9007c0c */ /* 0x000fda000bf06270 */
[----:B-1----:R-:W-:-:S04]  /*10440*/  @!P0 LEA R4, P2, R217, R13, 0x2 ;  /* 0x0000000dd9048211 */ /* 0x002fc800078410ff */
[----:B------:R-:W-:-:S05]  /*10450*/  @!P0 LEA.HI.X R5, R217, R12, R218, 0x2, P2 ;  /* 0x0000000cd9058211 */ /* 0x000fca00010f14da */
[----:B------:R1:W-:Y:S01]  /*10460*/  @!P0 ST.E.64 desc[UR40][R4.64], R32 ;  /* 0x0000002004008985 */ /* 0x0003e2000c101b28 */
[----:B------:R-:W-:Y:S02]  /*10470*/  ISETP.GE.AND P0, PT, R201, UR4, PT ;  /* 0x00000004c9007c0c */ /* 0x000fe4000bf06270 */
        /* <DEDUP_REMOVED lines=25> */
[----:B------:R-:W-:Y:S02]  /*10610*/  @!P1 LEA.HI.X R5, R177, R12, R178, 0x2, P2 ;  /* 0x0000000cb1059211 */ /* 0x000fe400010f14b2 */
[----:B------:R-:W-:-:S03]  /*10620*/  @!P4 LEA R6, P2, R236, R13, 0x2 ;  /* 0x0000000dec06c211 */ /* 0x000fc600078410ff */
[----:B------:R1:W-:Y:S01]  /*10630*/  @!P1 ST.E.64 desc[UR40][R4.64], R60 ;  /* 0x0000003c04009985 */ /* 0x0003e2000c101b28 */
[----:B------:R-:W-:Y:S02]  /*10640*/  @!P4 LEA.HI.X R7, R236, R12, R173, 0x2, P2 ;  /* 0x0000000cec07c211 */ /* 0x000fe400010f14ad */
[----:B------:R-:W-:Y:S02]  /*10650*/  ISETP.GE.AND P2, PT, R232, UR4, PT ;  /* 0x00000004e8007c0c */ /* 0x000fe4000bf46270 */
[----:B-1----:R-:W-:-:S04]  /*10660*/  @!P0 LEA R4, P1, R175, R13, 0x2 ;  /* 0x0000000daf048211 */ /* 0x002fc800078210ff */
[----:B------:R-:W-:Y:S02]  /*10670*/  @!P0 LEA.HI.X R5, R175, R12, R176, 0x2, P1 ;  /* 0x0000000caf058211 */ /* 0x000fe400008f14b0 */
[----:B------:R-:W-:-:S03]  /*10680*/  ISETP.GE.AND P1, PT, R233, UR4, PT ;  /* 0x00000004e9007c0c */ /* 0x000fc6000bf26270 */
[----:B------:R1:W-:Y:S01]  /*10690*/  @!P0 ST.E.64 desc[UR40][R4.64], R64 ;  /* 0x0000004004008985 */ /* 0x0003e2000c101b28 */
[----:B------:R-:W-:Y:S02]  /*106a0*/  ISETP.GE.AND P0, PT, R234, UR4, PT ;  /* 0x00000004ea007c0c */ /* 0x000fe4000bf06270 */
[----:B-1----:R-:W-:-:S04]  /*106b0*/  @!P5 LEA R4, P6, R237, R13, 0x2 ;  /* 0x0000000ded04d211 */ /* 0x002fc800078c10ff */
[----:B------:R-:W-:Y:S02]  /*106c0*/  @!P5 LEA.HI.X R5, R237, R12, R174, 0x2, P6 ;  /* 0x0000000ced05d211 */ /* 0x000fe400030f14ae */
[----:B------:R-:W-:-:S03]  /*106d0*/  @!P3 LEA R8, P6, R235, R13, 0x2 ;  /* 0x0000000deb08b211 */ /* 0x000fc600078c10ff */
[----:B------:R1:W-:Y:S01]  /*106e0*/  @!P5 ST.E.64 desc[UR40][R4.64], R68 ;  /* 0x000000440400d985 */ /* 0x0003e2000c101b28 */
[----:B------:R-:W-:-:S03]  /*106f0*/  @!P3 LEA.HI.X R9, R235, R12, R172, 0x2, P6 ;  /* 0x0000000ceb09b211 */ /* 0x000fc600030f14ac */
[----:B------:R2:W-:Y:S04]  /*10700*/  @!P4 ST.E.64 desc[UR40][R6.64], R72 ;  /* 0x000000480600c985 */ /* 0x0005e8000c101b28 */
        /* <DEDUP_REMOVED lines=19> */
[-C--:B------:R-:W-:Y:S02]  /*10840*/  @!P4 LEA.HI.X R7, R229, R12.reuse, R167, 0x2, P0 ;  /* 0x0000000ce507c211 */ /* 0x080fe400000f14a7 */
[----:B------:R-:W-:Y:S02]  /*10850*/  ISETP.GE.AND P0, PT, R223, UR4, PT ;  /* 0x00000004df007c0c */ /* 0x000fe4000bf06270 */
[CC--:B---3--:R-:W-:Y:S01]  /*10860*/  @!P5 LEA R8, P6, R228.reuse, R13.reuse, 0x2 ;  /* 0x0000000de408d211 */ /* 0x0c8fe200078c10ff */
[----:B------:R2:W-:Y:S01]  /*10870*/  @!P4 ST.E.64 desc[UR40][R6.64], R96 ;  /* 0x000000600600c985 */ /* 0x0005e2000c101b28 */
[----:B------:R-:W-:Y:S02]  /*10880*/  ISETP.GE.AND P4, PT, R221, UR4, PT ;  /* 0x00000004dd007c0c */ /* 0x000fe4000bf86270 */
[----:B------:R-:W-:Y:S02]  /*10890*/  @!P5 LEA.HI.X R9, R228, R12, R166, 0x2, P6 ;  /* 0x0000000ce409d211 */ /* 0x000fe400030f14a6 */
[----:B-1----:R-:W-:-:S03]  /*108a0*/  @!P2 LEA R4, P6, R225, R13, 0x2 ;  /* 0x0000000de104a211 */ /* 0x002fc600078c10ff */
[----:B------:R1:W-:Y:S01]  /*108b0*/  @!P5 ST.E.64 desc[UR40][R8.64], R100 ;  /* 0x000000640800d985 */ /* 0x0003e2000c101b28 */
[----:B------:R-:W-:Y:S02]  /*108c0*/  ISETP.GE.AND P5, PT, R222, UR4, PT ;  /* 0x00000004de007c0c */ /* 0x000fe4000bfa6270 */
        /* <DEDUP_REMOVED lines=42> */
.L_x_3757:
[----:B------:R-:W-:Y:S05]  /*10b70*/  BSYNC B1 ;  /* 0x0000000000017941 */ /* 0x000fea0003800000 */
.L_x_3756:
[----:B------:R-:W-:Y:S01]  /*10b80*/  VIADD R11, R11, 0x8 ;  /* 0x000000080b0b7836 */ /* 0x000fe20000000000 */
[----:B------:R0:W0:Y:S04]  /*10b90*/  SHFL.IDX PT, R20, R10, 0x1, 0x1c1f ;  /* 0x003c1f000a147f89 */ /* 0x00002800000e0000 */
[----:B------:R-:W-:Y:S01]  /*10ba0*/  ISETP.GE.AND P0, PT, R11, R0, PT ;  /* 0x000000000b00720c */ /* 0x000fe20003f06270 */
[----:B------:R0:W0:-:S12]  /*10bb0*/  SHFL.IDX PT, R24, R3, 0x1, 0x1c1f ;  /* 0x003c1f0003187f89 */ /* 0x00001800000e0000 */
[----:B------:R-:W-:Y:S05]  /*10bc0*/  @P0 BRA `(.L_x_3755) ;  /* 0x0000001400d00947 */ /* 0x000fea0003800000 */
[----:B------:R-:W-:Y:S02]  /*10bd0*/  ULDC UR4, c[0x0][0xac8] ;  /* 0x0002b20000047ab9 */ /* 0x000fe40000000800 */
[----:B------:R-:W-:Y:S02]  /*10be0*/  ISETP.GE.AND P4, PT, R193, UR4, PT ;  /* 0x00000004c1007c0c */ /* 0x000fe4000bf86270 */
[----:B------:R-:W-:Y:S02]  /*10bf0*/  ISETP.GE.AND P2, PT, R226, UR4, PT ;  /* 0x00000004e2007c0c */ /* 0x000fe4000bf46270 */
[----:B------:R-:W-:Y:S02]  /*10c00*/  ISETP.GE.AND P1, PT, R217, UR4, PT ;  /* 0x00000004d9007c0c */ /* 0x000fe4000bf26270 */
[----:B------:R-:W-:-:S07]  /*10c10*/  ISETP.GE.AND P0, PT, R204, UR4, PT ;  /* 0x00000004cc007c0c */ /* 0x000fce000bf06270 */
[----:B01--4-:R-:W-:-:S04]  /*10c20*/  @!P4 LEA R4, P3, R193, R24, 0x2 ;  /* 0x00000018c104c211 */ /* 0x013fc800078610ff */
[----:B------:R-:W-:Y:S02]  /*10c30*/  @!P4 LEA.HI.X R5, R193, R20, R230, 0x2, P3 ;  /* 0x00000014c105c211 */ /* 0x000fe400018f14e6 */
[----:B------:R-:W-:Y:S02]  /*10c40*/  ISETP.GE.AND P3, PT, R201, UR4, PT ;  /* 0x00000004c9007c0c */ /* 0x000fe4000bf66270 */
[----:B------:R-:W-:Y:S01]  /*10c50*/  @!P1 LEA R6, P5, R217, R24, 0x2 ;  /* 0x00000018d9069211 */ /* 0x000fe200078a10ff */
[----:B------:R0:W-:Y:S01]  /*10c60*/  @!P4 ST.E.64 desc[UR40][R4.64], R26 ;  /* 0x0000001a0400c985 */ /* 0x0001e2000c101b28 */
[----:B------:R-:W-:Y:S02]  /*10c70*/  ISETP.GE.AND P4, PT, R199, UR4, PT ;  /* 0x00000004c7007c0c */ /* 0x000fe4000bf86270 */
[----:B------:R-:W-:Y:S02]  /*10c80*/  @!P1 LEA.HI.X R7, R217, R20, R218, 0x2, P5 ;  /* 0x00000014d9079211 */ /* 0x000fe400028f14da */
[----:B------:R-:W-:-:S02]  /*10c90*/  ISETP.GE.AND P5, PT, R183, UR4, PT ;  /* 0x00000004b7007c0c */ /* 0x000fc4000bfa6270 */
[----:B0-----:R-:W-:-:S04]  /*10ca0*/  @!P2 LEA R4, P6, R226, R24, 0x2 ;  /* 0x00000018e204a211 */ /* 0x001fc800078c10ff */
[----:B------:R-:W-:Y:S02]  /*10cb0*/  @!P2 LEA.HI.X R5, R226, R20, R227, 0x2, P6 ;  /* 0x00000014e205a211 */ /* 0x000fe400030f14e3 */
[----:B------:R-:W-:-:S03]  /*10cc0*/  @!P0 LEA R8, P6, R204, R24, 0x2 ;  /* 0x00000018cc088211 */ /* 0x000fc600078c10ff */
[----:B------:R0:W-:Y:S01]  /*10cd0*/  @!P2 ST.E.64 desc[UR40][R4.64], R30 ;  /* 0x0000001e0400a985 */ /* 0x0001e2000c101b28 */
[----:B------:R-:W-:-:S03]  /*10ce0*/  @!P0 LEA.HI.X R9, R204, R20, R211, 0x2, P6 ;  /* 0x00000014cc098211 */ /* 0x000fc600030f14d3 */
[----:B------:R1:W-:Y:S04]  /*10cf0*/  @!P1 ST.E.64 desc[UR40][R6.64], R34 ;  /* 0x0000002206009985 */ /* 0x0003e8000c101b28 */
[----:B------:R4:W-:Y:S01]  /*10d00*/  @!P0 ST.E.64 desc[UR40][R8.64], R38 ;  /* 0x0000002608008985 */ /* 0x0009e2000c101b28 */
[----:B------:R-:W-:Y:S02]  /*10d10*/  ISETP.GE.AND P0, PT, R181, UR4, PT ;  /* 0x00000004b5007c0c */ /* 0x000fe4000bf06270 */
[-C--:B0-----:R-:W-:Y:S02]  /*10d20*/  @!P3 LEA R4, P1, R201, R24.reuse, 0x2 ;  /* 0x00000018c904b211 */ /* 0x081fe400078210ff */
[----:B-1----:R-:W-:Y:S02]  /*10d30*/  @!P4 LEA R6, P2, R199, R24, 0x2 ;  /* 0x00000018c706c211 */ /* 0x002fe400078410ff */
[----:B------:R-:W-:-:S02]  /*10d40*/  @!P3 LEA.HI.X R5, R201, R20, R203, 0x2, P1 ;  /* 0x00000014c905b211 */ /* 0x000fc400008f14cb */
[----:B------:R-:W-:Y:S02]  /*10d50*/  ISETP.GE.AND P1, PT, R179, UR4, PT ;  /* 0x00000004b3007c0c */ /* 0x000fe4000bf26270 */
[----:B------:R-:W-:Y:S01]  /*10d60*/  @!P4 LEA.HI.X R7, R199, R20, R200, 0x2, P2 ;  /* 0x00000014c707c211 */ /* 0x000fe200010f14c8 */
[----:B------:R0:W-:Y:S01]  /*10d70*/  @!P3 ST.E.64 desc[UR40][R4.64], R42 ;  /* 0x0000002a0400b985 */ /* 0x0001e2000c101b28 */
[----:B------:R-:W-:Y:S02]  /*10d80*/  ISETP.GE.AND P2, PT, R177, UR4, PT ;  /* 0x00000004b1007c0c */ /* 0x000fe4000bf46270 */
[----:B----4-:R-:W-:Y:S01]  /*10d90*/  @!P5 LEA R8, P6, R183, R24, 0x2 ;  /* 0x00000018b708d211 */ /* 0x010fe200078c10ff */
[----:B------:R1:W-:Y:S01]  /*10da0*/  @!P4 ST.E.64 desc[UR40][R6.64], R46 ;  /* 0x0000002e0600c985 */ /* 0x0003e2000c101b28 */
[----:B------:R-:W-:Y:S02]  /*10db0*/  ISETP.GE.AND P3, PT, R175, UR4, PT ;  /* 0x00000004af007c0c */ /* 0x000fe4000bf66270 */
[----:B------:R-:W-:-:S02]  /*10dc0*/  @!P5 LEA.HI.X R9, R183, R20, R192, 0x2, P6 ;  /* 0x00000014b709d211 */ /* 0x000fc400030f14c0 */
[----:B------:R-:W-:-:S03]  /*10dd0*/  ISETP.GE.AND P4, PT, R237, UR4, PT ;  /* 0x00000004ed007c0c */ /* 0x000fc6000bf86270 */
[----:B------:R4:W-:Y:S01]  /*10de0*/  @!P5 ST.E.64 desc[UR40][R8.64], R50 ;  /* 0x000000320800d985 */ /* 0x0009e2000c101b28 */
[-C--:B0-----:R-:W-:Y:S02]  /*10df0*/  @!P0 LEA R4, P6, R181, R24.reuse, 0x2 ;  /* 0x00000018b5048211 */ /* 0x081fe400078c10ff */
[----:B-1----:R-:W-:Y:S02]  /*10e00*/  @!P1 LEA R6, P5, R179, R24, 0x2 ;  /* 0x00000018b3069211 */ /* 0x002fe400078a10ff */
[-C--:B------:R-:W-:Y:S02]  /*10e10*/  @!P0 LEA.HI.X R5, R181, R20.reuse, R182, 0x2, P6 ;  /* 0x00000014b5058211 */ /* 0x080fe400030f14b6 */
[----:B------:R-:W-:Y:S02]  /*10e20*/  @!P1 LEA.HI.X R7, R179, R20, R180, 0x2, P5 ;  /* 0x00000014b3079211 */ /* 0x000fe400028f14b4 */
[----:B------:R-:W-:Y:S01]  /*10e30*/  ISETP.GE.AND P5, PT, R236, UR4, PT ;  /* 0x00000004ec007c0c */ /* 0x000fe2000bfa6270 */
[----:B------:R0:W-:Y:S01]  /*10e40*/  @!P0 ST.E.64 desc[UR40][R4.64], R54 ;  /* 0x0000003604008985 */ /* 0x0001e2000c101b28 */
[----:B----4-:R-:W-:-:S02]  /*10e50*/  @!P2 LEA R8, P6, R177, R24, 0x2 ;  /* 0x00000018b108a211 */ /* 0x010fc400078c10ff */
[----:B------:R-:W-:Y:S01]  /*10e60*/  ISETP.GE.AND P0, PT, R235, UR4, PT ;  /* 0x00000004eb007c0c */ /* 0x000fe2000bf06270 */
[----:B------:R1:W-:Y:S01]  /*10e70*/  @!P1 ST.E.64 desc[UR40][R6.64], R58 ;  /* 0x0000003a06009985 */ /* 0x0003e2000c101b28 */
[----:B------:R-:W-:Y:S02]  /*10e80*/  @!P2 LEA.HI.X R9, R177, R20, R178, 0x2, P6 ;  /* 0x00000014b109a211 */ /* 0x000fe400030f14b2 */
        /* <DEDUP_REMOVED lines=8> */
[----:B----4-:R-:W-:-:S03]  /*10f10*/  @!P5 LEA R8, P6, R236, R24, 0x2 ;  /* 0x00000018ec08d211 */ /* 0x010fc600078c10ff */
[----:B------:R1:W-:Y:S01]  /*10f20*/  @!P4 ST.E.64 desc[UR40][R6.64], R70 ;  /* 0x000000460600c985 */ /* 0x0003e2000c101b28 */
[----:B------:R-:W-:-:S05]  /*10f30*/  @!P5 LEA.HI.X R9, R236, R20, R173, 0x2, P6 ;  /* 0x00000014ec09d211 */ /* 0x000fca00030f14ad */
[----:B------:R4:W-:Y:S01]  /*10f40*/  @!P5 ST.E.64 desc[UR40][R8.64], R74 ;  /* 0x0000004a0800d985 */ /* 0x0009e2000c101b28 */
[----:B------:R-:W-:Y:S02]  /*10f50*/  ISETP.GE.AND P5, PT, R232, UR4, PT ;  /* 0x00000004e8007c0c */ /* 0x000fe4000bfa6270 */
[----:B0-----:R-:W-:-:S04]  /*10f60*/  @!P0 LEA R4, P4, R235, R24, 0x2 ;  /* 0x00000018eb048211 */ /* 0x001fc800078810ff */
[----:B------:R-:W-:Y:S02]  /*10f70*/  @!P0 LEA.HI.X R5, R235, R20, R172, 0x2, P4 ;  /* 0x00000014eb058211 */ /* 0x000fe400020f14ac */
[----:B------:R-:W-:Y:S02]  /*10f80*/  ISETP.GE.AND P4, PT, R231, UR4, PT ;  /* 0x00000004e7007c0c */ /* 0x000fe4000bf86270 */
[CC--:B-1----:R-:W-:Y:S01]  /*10f90*/  @!P1 LEA R6, P3, R234.reuse, R24.reuse, 0x2 ;  /* 0x00000018ea069211 */ /* 0x0c2fe200078610ff */
[----:B------:R0:W-:Y:S01]  /*10fa0*/  @!P0 ST.E.64 desc[UR40][R4.64], R78 ;  /* 0x0000004e04008985 */ /* 0x0001e2000c101b28 */
[----:B----4-:R-:W-:Y:S02]  /*10fb0*/  @!P2 LEA R8, P6, R233, R24, 0x2 ;  /* 0x00000018e908a211 */ /* 0x010fe400078c10ff */
[----:B------:R-:W-:Y:S02]  /*10fc0*/  @!P1 LEA.HI.X R7, R234, R20, R171, 0x2, P3 ;  /* 0x00000014ea079211 */ /* 0x000fe400018f14ab */
[----:B------:R-:W-:-:S02]  /*10fd0*/  ISETP.GE.AND P3, PT, R229, UR4, PT ;  /* 0x00000004e5007c0c */ /* 0x000fc4000bf66270 */
[----:B------:R-:W-:Y:S01]  /*10fe0*/  @!P2 LEA.HI.X R9, R233, R20, R170, 0x2, P6 ;  /* 0x00000014e909a211 */ /* 0x000fe200030f14aa */
[----:B------:R1:W-:Y:S01]  /*10ff0*/  @!P1 ST.E.64 desc[UR40][R6.64], R82 ;  /* 0x0000005206009985 */ /* 0x0003e2000c101b28 */
[----:B------:R-:W-:-:S03]  /*11000*/  ISETP.GE.AND P1, PT, R225, UR4, PT ;  /* 0x00000004e1007c0c */ /* 0x000fc6000bf26270 */
[----:B------:R4:W-:Y:S01]  /*11010*/  @!P2 ST.E.64 desc[UR40][R8.64], R86 ;  /* 0x000000560800a985 */ /* 0x0009e2000c101b28 */
[----:B------:R-:W-:Y:S02]  /*11020*/  ISETP.GE.AND P2, PT, R228, UR4, PT ;  /* 0x00000004e4007c0c */ /* 0x000fe4000bf46270 */
[----:B0-----:R-:W-:-:S04]  /*11030*/  @!P5 LEA R4, P6, R232, R24, 0x2 ;  /* 0x00000018e804d211 */ /* 0x001fc800078c10ff */
[----:B------:R-:W-:Y:S02]  /*11040*/  @!P5 LEA.HI.X R5, R232, R20, R169, 0x2, P6 ;  /* 0x00000014e805d211 */ /* 0x000fe400030f14a9 */
[----:B-1----:R-:W-:-:S03]  /*11050*/  @!P4 LEA R6, P0, R231, R24, 0x2 ;  /* 0x00000018e706c211 */ /* 0x002fc600078010ff */
[----:B------:R0:W-:Y:S01]  /*11060*/  @!P5 ST.E.64 desc[UR40][R4.64], R90 ;  /* 0x0000005a0400d985 */ /* 0x0001e2000c101b28 */
[----:B------:R-:W-:Y:S02]  /*11070*/  ISETP.GE.AND P5, PT, R223, UR4, PT ;  /* 0x00000004df007c0c */ /* 0x000fe4000bfa6270 */
[----:B------:R-:W-:Y:S02]  /*11080*/  @!P4 LEA.HI.X R7, R231, R20, R168, 0x2, P0 ;  /* 0x00000014e707c211 */ /* 0x000fe400000f14a8 */
[----:B------:R-:W-:Y:S02]  /*11090*/  ISETP.GE.AND P0, PT, R224, UR4, PT ;  /* 0x00000004e0007c0c */ /* 0x000fe4000bf06270 */
[C---:B----4-:R-:W-:Y:S01]  /*110a0*/  @!P3 LEA R8, P6, R229.reuse, R24, 0x2 ;  /* 0x00000018e508b211 */ /* 0x050fe200078c10ff */
[----:B------:R1:W-:Y:S01]  /*110b0*/  @!P4 ST.E.64 desc[UR40][R6.64], R94 ;  /* 0x0000005e0600c985 */ /* 0x0003e2000c101b28 */
[----:B------:R-:W-:Y:S02]  /*110c0*/  ISETP.GE.AND P4, PT, R222, UR4, PT ;  /* 0x00000004de007c0c */ /* 0x000fe4000bf86270 */
[----:B------:R-:W-:-:S02]  /*110d0*/  @!P3 LEA.HI.X R9, R229, R20, R167, 0x2, P6 ;  /* 0x00000014e509b211 */ /* 0x000fc400030f14a7 */
[----:B0-----:R-:W-:-:S03]  /*110e0*/  @!P2 LEA R4, P6, R228, R24, 0x2 ;  /* 0x00000018e404a211 */ /* 0x001fc600078c10ff */
[----:B------:R0:W-:Y:S01]  /*110f0*/  @!P3 ST.E.64 desc[UR40][R8.64], R98 ;  /* 0x000000620800b985 */ /* 0x0001e2000c101b28 */
[----:B------:R-:W-:Y:S02]  /*11100*/  @!P2 LEA.HI.X R5, R228, R20, R166, 0x2, P6 ;  /* 0x00000014e405a211 */ /* 0x000fe400030f14a6 */
[----:B-1----:R-:W-:-:S03]  /*11110*/  @!P1 LEA R6, P3, R225, R24, 0x2 ;  /* 0x00000018e1069211 */ /* 0x002fc600078610ff */
[----:B------:R-:W-:Y:S01]  /*11120*/  @!P2 ST.E.64 desc[UR40][R4.64], R102 ;  /* 0x000000660400a985 */ /* 0x000fe2000c101b28 */
[----:B---3--:R-:W-:Y:S02]  /*11130*/  @!P4 LEA R12, P2, R222, R24, 0x2 ;  /* 0x00000018de0cc211 */ /* 0x008fe400078410ff */
[----:B------:R-:W-:Y:S02]  /*11140*/  @!P1 LEA.HI.X R7, R225, R20, R165, 0x2, P3 ;  /* 0x00000014e1079211 */ /* 0x000fe400018f14a5 */
[----:B------:R-:W-:Y:S02]  /*11150*/  ISETP.GE.AND P3, PT, R221, UR4, PT ;  /* 0x00000004dd007c0c */ /* 0x000fe4000bf66270 */
[CC--:B0-----:R-:W-:Y:S01]  /*11160*/  @!P0 LEA R8, P6, R224.reuse, R24.reuse, 0x2 ;  /* 0x00000018e0088211 */ /* 0x0c1fe200078c10ff */
[----:B------:R0:W-:Y:S01]  /*11170*/  @!P1 ST.E.64 desc[UR40][R6.64], R106 ;  /* 0x0000006a06009985 */ /* 0x0001e2000c101b28 */
[----:B------:R-:W-:Y:S02]  /*11180*/  @!P5 LEA R10, P1, R223, R24, 0x2 ;  /* 0x00000018df0ad211 */ /* 0x000fe400078210ff */
[----:B------:R-:W-:-:S02]  /*11190*/  @!P0 LEA.HI.X R9, R224, R20, R164, 0x2, P6 ;  /* 0x00000014e0098211 */ /* 0x000fc400030f14a4 */
[----:B------:R-:W-:Y:S02]  /*111a0*/  @!P5 LEA.HI.X R11, R223, R20, R163, 0x2, P1 ;  /* 0x00000014df0bd211 */ /* 0x000fe400008f14a3 */
[----:B------:R-:W-:Y:S01]  /*111b0*/  ISETP.GE.AND P1, PT, R219, UR4, PT ;  /* 0x00000004db007c0c */ /* 0x000fe2000bf26270 */
[----:B------:R1:W-:Y:S01]  /*111c0*/  @!P0 ST.E.64 desc[UR40][R8.64], R110 ;  /* 0x0000006e08008985 */ /* 0x0003e2000c101b28 */
[----:B------:R-:W-:Y:S02]  /*111d0*/  ISETP.GE.AND P0, PT, R220, UR4, PT ;  /* 0x00000004dc007c0c */ /* 0x000fe4000bf06270 */
[C---:B------:R-:W-:Y:S01]  /*111e0*/  @!P3 LEA R14, P6, R221.reuse, R24, 0x2 ;  /* 0x00000018dd0eb211 */ /* 0x040fe200078c10ff */
[----:B------:R-:W-:Y:S01]  /*111f0*/  @!P5 ST.E.64 desc[UR40][R10.64], R114 ;  /* 0x000000720a00d985 */ /* 0x000fe2000c101b28 */
[-C--:B--2---:R-:W-:Y:S02]  /*11200*/  @!P4 LEA.HI.X R13, R222, R20.reuse, R162, 0x2, P2 ;  /* 0x00000014de0dc211 */ /* 0x084fe400010f14a2 */
[----:B------:R-:W-:-:S02]  /*11210*/  @!P3 LEA.HI.X R15, R221, R20, R161, 0x2, P6 ;  /* 0x00000014dd0fb211 */ /* 0x000fc400030f14a1 */
[----:B------:R-:W-:Y:S01]  /*11220*/  ISETP.GE.AND P2, PT, R214, UR4, PT ;  /* 0x00000004d6007c0c */ /* 0x000fe2000bf46270 */
[----:B------:R2:W-:Y:S01]  /*11230*/  @!P4 ST.E.64 desc[UR40][R12.64], R118 ;  /* 0x000000760c00c985 */ /* 0x0005e2000c101b28 */
[----:B------:R-:W-:Y:S02]  /*11240*/  ISETP.GE.AND P4, PT, R216, UR4, PT ;  /* 0x00000004d8007c0c */ /* 0x000fe4000bf86270 */
[-C--:B0-----:R-:W-:Y:S01]  /*11250*/  @!P1 LEA R6, P6, R219, R24.reuse, 0x2 ;  /* 0x00000018db069211 */ /* 0x081fe200078c10ff */
[----:B------:R0:W-:Y:S01]  /*11260*/  @!P3 ST.E.64 desc[UR40][R14.64], R122 ;  /* 0x0000007a0e00b985 */ /* 0x0001e2000c101b28 */
[C---:B------:R-:W-:Y:S02]  /*11270*/  @!P0 LEA R4, P5, R220.reuse, R24, 0x2 ;  /* 0x00000018dc048211 */ /* 0x040fe400078a10ff */
[----:B------:R-:W-:Y:S02]  /*11280*/  ISETP.GE.AND P3, PT, R215, UR4, PT ;  /* 0x00000004d7007c0c */ /* 0x000fe4000bf66270 */
[----:B------:R-:W-:-:S02]  /*11290*/  @!P0 LEA.HI.X R5, R220, R20, R160, 0x2, P5 ;  /* 0x00000014dc058211 */ /* 0x000fc400028f14a0 */
[----:B------:R-:W-:Y:S02]  /*112a0*/  ISETP.GE.AND P5, PT, R213, UR4, PT ;  /* 0x00000004d5007c0c */ /* 0x000fe4000bfa6270 */
[----:B------:R-:W-:Y:S01]  /*112b0*/  @!P1 LEA.HI.X R7, R219, R20, R159, 0x2, P6 ;  /* 0x00000014db079211 */ /* 0x000fe200030f149f */
[----:B------:R3:W-:Y:S01]  /*112c0*/  @!P0 ST.E.64 desc[UR40][R4.64], R126 ;  /* 0x0000007e04008985 */ /* 0x0007e2000c101b28 */
[----:B-1----:R-:W-:-:S03]  /*112d0*/  @!P4 LEA R8, P0, R216, R24, 0x2 ;  /* 0x00000018d808c211 */ /* 0x002fc600078010ff */
[----:B------:R3:W-:Y:S01]  /*112e0*/  @!P1 ST.E.64 desc[UR40][R6.64], R130 ;  /* 0x0000008206009985 */ /* 0x0007e2000c101b28 */
[-C--:B--2---:R-:W-:Y:S02]  /*112f0*/  @!P2 LEA R12, P1, R214, R24.reuse, 0x2 ;  /* 0x00000018d60ca211 */ /* 0x084fe400078210ff */
[----:B------:R-:W-:Y:S02]  /*11300*/  @!P3 LEA R10, P6, R215, R24, 0x2 ;  /* 0x00000018d70ab211 */ /* 0x000fe400078c10ff */
[----:B------:R-:W-:Y:S02]  /*11310*/  @!P4 LEA.HI.X R9, R216, R20, R158, 0x2, P0 ;  /* 0x00000014d809c211 */ /* 0x000fe400000f149e */
[----:B0-----:R-:W-:Y:S02]  /*11320*/  @!P5 LEA R14, P0, R213, R24, 0x2 ;  /* 0x00000018d50ed211 */ /* 0x001fe400078010ff */
[-C--:B------:R-:W-:Y:S01]  /*11330*/  @!P3 LEA.HI.X R11, R215, R20.reuse, R157, 0x2, P6 ;  /* 0x00000014d70bb211 */ /* 0x080fe200030f149d */
[----:B------:R3:W-:Y:S01]  /*11340*/  @!P4 ST.E.64 desc[UR40][R8.64], R134 ;  /* 0x000000860800c985 */ /* 0x0007e2000c101b28 */
[----:B------:R-:W-:-:S02]  /*11350*/  @!P2 LEA.HI.X R13, R214, R20, R156, 0x2, P1 ;  /* 0x00000014d60da211 */ /* 0x000fc400008f149c */
[----:B------:R-:W-:Y:S01]  /*11360*/  @!P5 LEA.HI.X R15, R213, R20, R152, 0x2, P0 ;  /* 0x00000014d50fd211 */ /* 0x000fe200000f1498 */
[----:B------:R3:W-:Y:S01]  /*11370*/  @!P3 ST.E.64 desc[UR40][R10.64], R138 ;  /* 0x0000008a0a00b985 */ /* 0x0007e2000c101b28 */
[----:B------:R-:W-:-:S03]  /*11380*/  ISETP.GE.AND P0, PT, R212, UR4, PT ;  /* 0x00000004d4007c0c */ /* 0x000fc6000bf06270 */
[----:B------:R3:W-:Y:S04]  /*11390*/  @!P2 ST.E.64 desc[UR40][R12.64], R142 ;  /* 0x0000008e0c00a985 */ /* 0x0007e8000c101b28 */
[----:B------:R3:W-:Y:S06]  /*113a0*/  @!P5 ST.E.64 desc[UR40][R14.64], R146 ;  /* 0x000000920e00d985 */ /* 0x0007ec000c101b28 */
[----:B------:R-:W-:Y:S05]  /*113b0*/  @P0 BRA `(.L_x_3755) ;  /* 0x0000000c00d40947 */ /* 0x000fea0003800000 */
[----:B------:R-:W-:-:S04]  /*113c0*/  LEA R24, P0, R212, R24, 0x2 ;  /* 0x00000018d4187211 */ /* 0x000fc800078010ff */
[----:B------:R-:W-:-:S05]  /*113d0*/  LEA.HI.X R25, R212, R20, R21, 0x2, P0 ;  /* 0x00000014d4197211 */ /* 0x000fca00000f1415 */
[----:B------:R0:W-:Y:S01]  /*113e0*/  ST.E.64 desc[UR40][R24.64], R150 ;  /* 0x0000009618007985 */ /* 0x0001e2000c101b28 */
[----:B------:R-:W-:Y:S05]  /*113f0*/  BRA `(.L_x_3755) ;  /* 0x0000000c00c47947 */ /* 0x000fea0003800000 */
.L_x_3749:
        /* <DEDUP_REMOVED lines=16> */
[----:B------:R-:W4:-:S12]  /*11500*/  S2R R8, SR_TID.X ;  /* 0x0000000000087919 */ /* 0x000f180000002100 */
[----:B------:R-:W2:Y:S01]  /*11510*/  @!P2 LDC R201, c[0x0][0xad4] ;  /* 0x0002b500ffc9ab82 */ /* 0x000ea20000000800 */
[----:B----4-:R-:W-:Y:S01]  /*11520*/  VIADD R30, R8, 0xffffff80 ;  /* 0xffffff80081e7836 */ /* 0x010fe20000000000 */
[----:B--2---:R-:W-:-:S04]  /*11530*/  ISETP.GT.AND P2, PT, R201, 0x1, PT ;  /* 0x00000001c900780c */ /* 0x004fc80003f44270 */
[----:B------:R-:W-:Y:S01]  /*11540*/  ISETP.GT.AND P3, PT, R30, 0x3f, PT ;  /* 0x0000003f1e00780c */ /* 0x000fe20003f64270 */
[----:B---3--:R-:W-:-:S12]  /*11550*/  @P1 BRA `(.L_x_3758) ;  /* 0x0000000000101947 */ /* 0x008fd80003800000 */
[----:B------:R-:W-:Y:S05]  /*11560*/  @!P0 BRA `(.L_x_3758) ;  /* 0x00000000000c8947 */ /* 0x000fea0003800000 */
[----:B------:R-:W2:Y:S04]  /*11570*/  LDG.E R7, desc[UR40][R4.64] ;  /* 0x0000002804077981 */ /* 0x000ea8000c1e1900 */
[----:B-----5:R-:W2:Y:S02]  /*11580*/  LDG.E R0, desc[UR40][R4.64+0x4] ;  /* 0x0000042804007981 */ /* 0x020ea4000c1e1900 */
[----:B--2---:R-:W-:-:S07]  /*11590*/  IMAD.IADD R0, R0, 0x1, -R7 ;  /* 0x0000000100007824 */ /* 0x004fce00078e0a07 */
.L_x_3758:
[----:B------:R-:W2:Y:S01]  /*115a0*/  LDL.LU R4, [R1+0x2c] ;  /* 0x00002c0001047983 */ /* 0x000ea20000300800 */
[----:B------:R-:W-:Y:S01]  /*115b0*/  BSSY B1, `(.L_x_3759) ;  /* 0x0000037000017945 */ /* 0x000fe20003800000 */
[----:B------:R-:W-:Y:S02]  /*115c0*/  SEL R27, R200, RZ, !P0 ;  /* 0x000000ffc81b7207 */ /* 0x000fe40004000000 */
[----:B-----5:R-:W-:Y:S02]  /*115d0*/  SHF.R.S32.HI R26, RZ, 0x1f, R3 ;  /* 0x0000001fff1a7819 */ /* 0x020fe40000011403 */
[----:B--2---:R-:W-:Y:S01]  /*115e0*/  SEL R28, R4, RZ, !P0 ;  /* 0x000000ff041c7207 */ /* 0x004fe20004000000 */
[----:B------:R-:W-:Y:S06]  /*115f0*/  @P3 BRA `(.L_x_3760) ;  /* 0x0000000000c83947 */ /* 0x000fec0003800000 */
[----:B------:R-:W2:Y:S01]  /*11600*/  S2R R5, SR_TID.X ;  /* 0x0000000000057919 */ /* 0x000ea20000002100 */
[----:B------:R-:W3:Y:S01]  /*11610*/  LDC R31, c[0x0][0xbe8] ;  /* 0x0002fa00ff1f7b82 */ /* 0x000ee20000000800 */
[----:B--2---:R-:W-:Y:S02]  /*11620*/  IMAD R4, R202, 0x40, R5 ;  /* 0x00000040ca047824 */ /* 0x004fe400078e0205 */
[----:B---3--:R-:W-:Y:S02]  /*11630*/  IMAD R5, R0, R31, RZ ;  /* 0x0000001f00057224 */ /* 0x008fe400078e02ff */
[----:B------:R-:W-:-:S05]  /*11640*/  VIADD R29, R4, 0xffffff80 ;  /* 0xffffff80041d7836 */ /* 0x000fca0000000000 */
[----:B------:R-:W-:-:S13]  /*11650*/  ISETP.GE.AND P0, PT, R29, R5, PT ;  /* 0x000000051d00720c */ /* 0x000fda0003f06270 */
[----:B------:R-:W-:Y:S05]  /*11660*/  @P0 BRA `(.L_x_3760) ;  /* 0x0000000000ac0947 */ /* 0x000fea0003800000 */
[----:B------:R-:W-:Y:S01]  /*11670*/  IMAD.MOV.U32 R24, RZ, RZ, 0x9b8 ;  /* 0x000009b8ff187424 */ /* 0x000fe200078e00ff */
[----:B------:R-:W-:Y:S01]  /*11680*/  ISETP.GT.AND P0, PT, R201, 0x1, PT ;  /* 0x00000001c900780c */ /* 0x000fe20003f04270 */
[----:B------:R-:W2:Y:S01]  /*11690*/  LDC.64 R4, c[0x0][0xba8] ;  /* 0x0002ea00ff047b82 */ /* 0x000ea20000000a00 */
[----:B------:R-:W-:Y:S01]  /*116a0*/  ISETP.NE.AND P1, PT, R31, 0x1, PT ;  /* 0x000000011f00780c */ /* 0x000fe20003f25270 */
[----:B------:R-:W-:Y:S01]  /*116b0*/  IMAD.MOV.U32 R21, RZ, RZ, R29 ;  /* 0x000000ffff157224 */ /* 0x000fe200078e001d */
[----:B------:R-:W-:Y:S02]  /*116c0*/  SEL R24, R24, 0x978, P0 ;  /* 0x0000097818187807 */ /* 0x000fe40000000000 */
[----:B------:R-:W-:-:S03]  /*116d0*/  SEL R211, R211, RZ, P0 ;  /* 0x000000ffd3d37207 */ /* 0x000fc60000000000 */
[----:B------:R-:W3:Y:S08]  /*116e0*/  LDC.64 R12, c[0x0][R24+0x220] ;  /* 0x00008800180c7b82 */ /* 0x000ef00000000a00 */
[----:B------:R-:W4:Y:S08]  /*116f0*/  LDC.64 R14, c[0x0][R24+0x218] ;  /* 0x00008600180e7b82 */ /* 0x000f300000000a00 */
[----:B------:R-:W5:Y:S08]  /*11700*/  LDC.64 R8, c[0x0][R24+0x228] ;  /* 0x00008a0018087b82 */ /* 0x000f700000000a00 */
[----:B------:R-:W0:Y:S08]  /*11710*/  LDC.64 R6, c[0x0][R24+0x210] ;  /* 0x0000840018067b82 */ /* 0x000e300000000a00 */
[----:B------:R-:W1:Y:S08]  /*11720*/  @P1 LDC R20, c[0x0][0xbec] ;  /* 0x0002fb00ff141b82 */ /* 0x000e700000000800 */
[----:B------:R-:W5:Y:S01]  /*11730*/  @P1 LDC R33, c[0x0][0xbf0] ;  /* 0x0002fc00ff211b82 */ /* 0x000f620000000800 */
[----:B---3--:R-:W-:-:S07]  /*11740*/  IMAD R13, R13, R27, RZ ;  /* 0x0000001b0d0d7224 */ /* 0x008fce00078e02ff */
[----:B--2---:R-:W2:Y:S01]  /*11750*/  @!P0 LDC R4, c[0x0][0xb50] ;  /* 0x0002d400ff048b82 */ /* 0x004ea20000000800 */
[----:B------:R-:W-:-:S04]  /*11760*/  IMAD.WIDE.U32 R10, R12, R27, RZ ;  /* 0x0000001b0c0a7225 */ /* 0x000fc800078e00ff */
[----:B------:R-:W-:Y:S02]  /*11770*/  IMAD R13, R12, R28, R13 ;  /* 0x0000001c0c0d7224 */ /* 0x000fe400078e020d */
[----:B-1----:R-:W-:Y:S01]  /*11780*/  @P1 IMAD.HI.U32 R20, R29, R20, RZ ;  /* 0x000000141d141227 */ /* 0x002fe200078e00ff */
[----:B------:R-:W1:Y:S03]  /*11790*/  @!P0 LDC R5, c[0x0][0xb54] ;  /* 0x0002d500ff058b82 */ /* 0x000e660000000800 */
        /* <DEDUP_REMOVED lines=13> */
[----:B0-----:R-:W-:Y:S01]  /*11870*/  IMAD R7, R7, R11, RZ ;  /* 0x0000000b07077224 */ /* 0x001fe200078e02ff */
[----:B------:R-:W-:-:S04]  /*11880*/  SHF.R.S32.HI R21, RZ, 0x1f, R21 ;  /* 0x0000001fff157819 */ /* 0x000fc80000011415 */
[----:B------:R-:W-:Y:S02]  /*11890*/  IADD3.X R9, R21, R10, R13, P0, P1 ;  /* 0x0000000a15097210 */ /* 0x000fe400007e240d */
[----:B------:R-:W-:Y:S01]  /*118a0*/  SHF.R.S32.HI R13, RZ, 0x1f, R11 ;  /* 0x0000001fff0d7819 */ /* 0x000fe2000001140b */
[----:B------:R-:W-:-:S04]  /*118b0*/  IMAD.WIDE.U32 R8, R6, R11, R8 ;  /* 0x0000000b06087225 */ /* 0x000fc800078e0008 */
[----:B------:R-:W-:Y:S01]  /*118c0*/  IMAD R7, R6, R13, R7 ;  /* 0x0000000d06077224 */ /* 0x000fe200078e0207 */
[----:B--2---:R-:W-:-:S03]  /*118d0*/  LEA R4, P0, R8, R4, 0x2 ;  /* 0x0000000408047211 */ /* 0x004fc600078010ff */
[----:B------:R-:W-:Y:S02]  /*118e0*/  IMAD.IADD R6, R9, 0x1, R7 ;  /* 0x0000000109067824 */ /* 0x000fe400078e0207 */
[----:B------:R-:W-:-:S03]  /*118f0*/  IMAD.MOV.U32 R7, RZ, RZ, -0x800000 ;  /* 0xff800000ff077424 */ /* 0x000fc600078e00ff */
[----:B-1----:R-:W-:-:S05]  /*11900*/  LEA.HI.X R5, R8, R5, R6, 0x2, P0 ;  /* 0x0000000508057211 */ /* 0x002fca00000f1406 */
[----:B------:R2:W-:Y:S02]  /*11910*/  STG.E desc[UR40][R4.64], R7 ;  /* 0x0000000704007986 */ /* 0x0005e4000c101928 */
.L_x_3760:
[----:B------:R-:W-:Y:S05]  /*11920*/  BSYNC B1 ;  /* 0x0000000000017941 */ /* 0x000fea0003800000 */
.L_x_3759:
[----:B------:R-:W-:Y:S05]  /*11930*/  @P2 BRA `(.L_x_3755) ;  /* 0x0000000800742947 */ /* 0x000fea0003800000 */
[----:B------:R-:W3:Y:S01]  /*11940*/  LDC R9, c[0x0][0xbe8] ;  /* 0x0002fa00ff097b82 */ /* 0x000ee20000000800 */
[----:B------:R-:W-:Y:S01]  /*11950*/  ULDC.64 UR4, c[0x0][0xaa0] ;  /* 0x0002a80000047ab9 */ /* 0x000fe20000000a00 */
[----:B--2---:R-:W-:Y:S01]  /*11960*/  SHF.R.S32.HI R7, RZ, 0x1f, R30 ;  /* 0x0000001fff077819 */ /* 0x004fe2000001141e */
[----:B------:R-:W-:Y:S01]  /*11970*/  IMAD R6, R26, UR4, RZ ;  /* 0x000000041a067c24 */ /* 0x000fe2000f8e02ff */
[----:B------:R-:W-:Y:S01]  /*11980*/  BSSY B1, `(.L_x_3761) ;  /* 0x0000074000017945 */ /* 0x000fe20003800000 */
[----:B------:R-:W-:Y:S01]  /*11990*/  IMAD.WIDE.U32 R4, R3, UR4, RZ ;  /* 0x0000000403047c25 */ /* 0x000fe2000f8e00ff */
[----:B------:R-:W-:Y:S02]  /*119a0*/  LEA.HI R7, R7, R30, RZ, 0x3 ;  /* 0x0000001e07077211 */ /* 0x000fe400078f18ff */
[----:B------:R-:W2:Y:S01]  /*119b0*/  LDC R21, c[0x0][0xac8] ;  /* 0x0002b200ff157b82 */ /* 0x000ea20000000800 */
[----:B------:R-:W-:Y:S01]  /*119c0*/  IMAD R3, R3, UR5, R6 ;  /* 0x0000000503037c24 */ /* 0x000fe2000f8e0206 */
[----:B------:R-:W-:Y:S01]  /*119d0*/  SHF.R.S32.HI R15, RZ, 0x3, R7 ;  /* 0x00000003ff0f7819 */ /* 0x000fe20000011407 */
[----:B------:R-:W-:Y:S01]  /*119e0*/  ULDC.64 UR4, c[0x0][0xae8] ;  /* 0x0002ba0000047ab9 */ /* 0x000fe20000000a00 */
[----:B------:R-:W-:Y:S01]  /*119f0*/  VIADD R31, R188, 0x180 ;  /* 0x00000180bc1f7836 */ /* 0x000fe20000000000 */
[----:B------:R-:W-:Y:S01]  /*11a00*/  SHF.R.S32.HI R32, RZ, 0x1f, R205 ;  /* 0x0000001fff207819 */ /* 0x000fe200000114cd */
[----:B------:R-:W-:Y:S01]  /*11a10*/  IMAD.IADD R5, R5, 0x1, R3 ;  /* 0x0000000105057824 */ /* 0x000fe200078e0203 */
[----:B------:R-:W-:Y:S01]  /*11a20*/  LOP3.LUT R3, R7, 0xfffffff8, RZ, 0xc0, !PT ;  /* 0xfffffff807037812 */ /* 0x000fe200078ec0ff */
[----:B------:R-:W-:Y:S01]  /*11a30*/  IMAD R26, R202, 0x40, R15 ;  /* 0x00000040ca1a7824 */ /* 0x000fe200078e020f */
[----:B------:R-:W-:Y:S01]  /*11a40*/  SHF.R.S32.HI R33, RZ, 0x1f, R206 ;  /* 0x0000001fff217819 */ /* 0x000fe200000114ce */
[----:B------:R-:W-:Y:S01]  /*11a50*/  IMAD.WIDE.U32 R4, R199, UR4, R4 ;  /* 0x00000004c7047c25 */ /* 0x000fe2000f8e0004 */
[----:B------:R-:W-:-:S02]  /*11a60*/  SHF.R.S32.HI R34, RZ, 0x1f, R207 ;  /* 0x0000001fff227819 */ /* 0x000fc400000114cf */
[----:B------:R-:W-:Y:S01]  /*11a70*/  SHF.R.S32.HI R35, RZ, 0x1f, R208 ;  /* 0x0000001fff237819 */ /* 0x000fe200000114d0 */
[----:B------:R-:W-:Y:S01]  /*11a80*/  IMAD.IADD R30, R30, 0x1, -R3 ;  /* 0x000000011e1e7824 */ /* 0x000fe200078e0a03 */
[----:B------:R-:W-:Y:S01]  /*11a90*/  SHF.R.S32.HI R36, RZ, 0x1f, R209 ;  /* 0x0000001fff247819 */ /* 0x000fe200000114d1 */
[----:B------:R-:W-:Y:S01]  /*11aa0*/  IMAD R5, R199, UR5, R5 ;  /* 0x00000005c7057c24 */ /* 0x000fe2000f8e0205 */
[----:B---3--:R-:W-:Y:S01]  /*11ab0*/  ISETP.NE.AND P0, PT, R9, 0x1, PT ;  /* 0x000000010900780c */ /* 0x008fe20003f05270 */
[----:B------:R-:W-:Y:S01]  /*11ac0*/  IMAD R7, R30, 0x20, R15 ;  /* 0x000000201e077824 */ /* 0x000fe200078e020f */
[----:B------:R-:W-:Y:S01]  /*11ad0*/  ULDC.64 UR4, c[0x0][0xaf0] ;  /* 0x0002bc0000047ab9 */ /* 0x000fe20000000a00 */
[----:B------:R-:W-:Y:S02]  /*11ae0*/  VIADD R29, R188, 0x1c0 ;  /* 0x000001c0bc1d7836 */ /* 0x000fe40000000000 */
[----:B------:R-:W-:Y:S02]  /*11af0*/  IMAD R8, R202, 0x40, R7 ;  /* 0x00000040ca087824 */ /* 0x000fe400078e0207 */
[----:B------:R-:W-:Y:S01]  /*11b00*/  IMAD R3, R28, UR4, RZ ;  /* 0x000000041c037c24 */ /* 0x000fe2000f8e02ff */
[-C--:B--2---:R-:W-:Y:S01]  /*11b10*/  ISETP.GE.AND P1, PT, R209, R21.reuse, PT ;  /* 0x00000015d100720c */ /* 0x084fe20003f26270 */
[----:B------:R-:W-:Y:S01]  /*11b20*/  IMAD.WIDE.U32 R4, R27, UR4, R4 ;  /* 0x000000041b047c25 */ /* 0x000fe2000f8e0004 */
[----:B------:R-:W-:-:S02]  /*11b30*/  ISETP.GE.AND P2, PT, R188, R21, PT ;  /* 0x00000015bc00720c */ /* 0x000fc40003f46270 */
[----:B------:R-:W-:Y:S01]  /*11b40*/  SHF.R.S32.HI R28, RZ, 0x1f, R31 ;  /* 0x0000001fff1c7819 */ /* 0x000fe2000001141f */
[----:B------:R-:W2:Y:S01]  /*11b50*/  @P0 LDC R11, c[0x0][0xbec] ;  /* 0x0002fb00ff0b0b82 */ /* 0x000ea20000000800 */
[----:B------:R-:W-:Y:S01]  /*11b60*/  IMAD R7, R27, UR5, R3 ;  /* 0x000000051b077c24 */ /* 0x000fe2000f8e0203 */
[----:B------:R-:W-:Y:S01]  /*11b70*/  ULDC.64 UR4, c[0x0][0xae0] ;  /* 0x0002b80000047ab9 */ /* 0x000fe20000000a00 */
[----:B------:R-:W-:Y:S01]  /*11b80*/  IMAD.MOV.U32 R3, RZ, RZ, R8 ;  /* 0x000000ffff037224 */ /* 0x000fe200078e0008 */
[----:B------:R-:W-:Y:S01]  /*11b90*/  SHF.R.S32.HI R30, RZ, 0x1f, R29 ;  /* 0x0000001fff1e7819 */ /* 0x000fe2000001141d */
[----:B------:R-:W-:Y:S02]  /*11ba0*/  IMAD.IADD R5, R5, 0x1, R7 ;  /* 0x0000000105057824 */ /* 0x000fe400078e0207 */
[----:B------:R-:W-:Y:S01]  /*11bb0*/  IMAD R27, R0, R9, RZ ;  /* 0x00000009001b7224 */ /* 0x000fe200078e02ff */
[----:B------:R-:W3:Y:S01]  /*11bc0*/  @P0 LDC R13, c[0x0][0xbf0] ;  /* 0x0002fc00ff0d0b82 */ /* 0x000ee20000000800 */
[----:B------:R-:W-:-:S02]  /*11bd0*/  SEL R0, RZ, 0x1, P2 ;  /* 0x00000001ff007807 */ /* 0x000fc40001000000 */
[----:B------:R-:W-:Y:S01]  /*11be0*/  ISETP.GE.AND P2, PT, R29, R21, PT ;  /* 0x000000151d00720c */ /* 0x000fe20003f46270 */
[----:B--2---:R-:W-:-:S05]  /*11bf0*/  @P0 IMAD.HI.U32 R6, R8, R11, RZ ;  /* 0x0000000b08060227 */ /* 0x004fca00078e00ff */
[----:B---3--:R-:W-:Y:S02]  /*11c00*/  @P0 SHF.R.U32.HI R3, RZ, R13, R6 ;  /* 0x0000000dff030219 */ /* 0x008fe40000011606 */
[----:B------:R-:W-:Y:S02]  /*11c10*/  ISETP.GE.AND P0, PT, R208, R21, PT ;  /* 0x00000015d000720c */ /* 0x000fe40003f06270 */
[--C-:B------:R-:W-:Y:S01]  /*11c20*/  SHF.R.S32.HI R6, RZ, 0x1f, R3.reuse ;  /* 0x0000001fff067819 */ /* 0x100fe20000011403 */
[----:B------:R-:W-:Y:S02]  /*11c30*/  IMAD.MOV R7, RZ, RZ, -R3 ;  /* 0x000000ffff077224 */ /* 0x000fe400078e0a03 */
[----:B------:R-:W-:-:S04]  /*11c40*/  IMAD.WIDE.U32 R4, R3, UR4, R4 ;  /* 0x0000000403047c25 */ /* 0x000fc8000f8e0004 */
[----:B------:R-:W-:Y:S02]  /*11c50*/  IMAD R6, R6, UR4, RZ ;  /* 0x0000000406067c24 */ /* 0x000fe4000f8e02ff */
[----:B------:R-:W-:Y:S01]  /*11c60*/  IMAD R7, R9, R7, R8 ;  /* 0x0000000709077224 */ /* 0x000fe200078e0208 */
[----:B------:R-:W-:Y:S01]  /*11c70*/  SEL R8, RZ, 0xffffffff, P1 ;  /* 0xffffffffff087807 */ /* 0x000fe20000800000 */
[----:B------:R-:W-:Y:S01]  /*11c80*/  IMAD R9, R3, UR5, R6 ;  /* 0x0000000503097c24 */ /* 0x000fe2000f8e0206 */
[----:B------:R-:W-:Y:S01]  /*11c90*/  SEL R3, RZ, 0xffffffff, P0 ;  /* 0xffffffffff037807 */ /* 0x000fe20000000000 */
[----:B------:R-:W-:Y:S01]  /*11ca0*/  ULDC.64 UR4, c[0x0][0xad8] ;  /* 0x0002b60000047ab9 */ /* 0x000fe20000000a00 */
[-C--:B------:R-:W-:Y:S01]  /*11cb0*/  ISETP.GE.AND P0, PT, R207, R21.reuse, PT ;  /* 0x00000015cf00720c */ /* 0x080fe20003f06270 */
[----:B------:R-:W-:Y:S02]  /*11cc0*/  IMAD.SHL.U32 R11, R8, 0x2, RZ ;  /* 0x00000002080b7824 */ /* 0x000fe400078e00ff */
[----:B------:R-:W-:Y:S01]  /*11cd0*/  IMAD.SHL.U32 R3, R3, 0x4, RZ ;  /* 0x0000000403037824 */ /* 0x000fe200078e00ff */
[----:B------:R-:W-:Y:S01]  /*11ce0*/  SEL R6, RZ, 0xffffffff, P0 ;  /* 0xffffffffff067807 */ /* 0x000fe20000000000 */
[----:B------:R-:W-:Y:S01]  /*11cf0*/  IMAD.IADD R5, R5, 0x1, R9 ;  /* 0x0000000105057824 */ /* 0x000fe200078e0209 */
[----:B------:R-:W-:-:S02]  /*11d00*/  ISETP.GE.AND P0, PT, R206, R21, PT ;  /* 0x00000015ce00720c */ /* 0x000fc40003f06270 */
[----:B------:R-:W-:Y:S01]  /*11d10*/  LOP3.LUT R0, R11, 0x2, R0, 0xe2, !PT ;  /* 0x000000020b007812 */ /* 0x000fe200078ee200 */
[----:B------:R-:W-:Y:S01]  /*11d20*/  IMAD.SHL.U32 R8, R6, 0x8, RZ ;  /* 0x0000000806087824 */ /* 0x000fe200078e00ff */
[----:B------:R-:W-:Y:S01]  /*11d30*/  SEL R6, RZ, 0xffffffff, P0 ;  /* 0xffffffffff067807 */ /* 0x000fe20000000000 */
[----:B------:R-:W-:Y:S01]  /*11d40*/  IMAD.WIDE.U32 R4, R7, UR4, R4 ;  /* 0x0000000407047c25 */ /* 0x000fe2000f8e0004 */
[----:B------:R-:W-:Y:S02]  /*11d50*/  LOP3.LUT R3, R3, 0x4, R0, 0xe2, !PT ;  /* 0x0000000403037812 */ /* 0x000fe400078ee200 */
[----:B------:R-:W-:Y:S01]  /*11d60*/  ISETP.GE.AND P0, PT, R205, R21, PT ;  /* 0x00000015cd00720c */ /* 0x000fe20003f06270 */
[----:B------:R-:W-:Y:S01]  /*11d70*/  IMAD.SHL.U32 R6, R6, 0x10, RZ ;  /* 0x0000001006067824 */ /* 0x000fe200078e00ff */
[----:B------:R-:W-:Y:S02]  /*11d80*/  SHF.R.S32.HI R0, RZ, 0x1f, R7 ;  /* 0x0000001fff007819 */ /* 0x000fe40000011407 */
[----:B------:R-:W-:-:S02]  /*11d90*/  LOP3.LUT R3, R8, 0x8, R3, 0xe2, !PT ;  /* 0x0000000808037812 */ /* 0x000fc400078ee203 */
[----:B------:R-:W-:Y:S01]  /*11da0*/  SEL R8, RZ, 0xffffffff, P0 ;  /* 0xffffffffff087807 */ /* 0x000fe20000000000 */
[----:B------:R-:W-:Y:S01]  /*11db0*/  IMAD R0, R0, UR4, RZ ;  /* 0x0000000400007c24 */ /* 0x000fe2000f8e02ff */
[----:B------:R-:W-:Y:S02]  /*11dc0*/  ISETP.GE.AND P0, PT, R31, R21, PT ;  /* 0x000000151f00720c */ /* 0x000fe40003f06270 */
[----:B------:R-:W-:Y:S01]  /*11dd0*/  LOP3.LUT R6, R6, 0x10, R3, 0xe2, !PT ;  /* 0x0000001006067812 */ /* 0x000fe200078ee203 */
[----:B------:R-:W-:Y:S02]  /*11de0*/  IMAD.SHL.U32 R9, R8, 0x20, RZ ;  /* 0x0000002008097824 */ /* 0x000fe400078e00ff */
[----:B------:R-:W-:Y:S01]  /*11df0*/  IMAD R3, R7, UR5, R0 ;  /* 0x0000000507037c24 */ /* 0x000fe2000f8e0200 */
[----:B------:R-:W-:Y:S01]  /*11e00*/  SEL R7, RZ, 0x40, P0 ;  /* 0x00000040ff077807 */ /* 0x000fe20000000000 */
[----:B------:R-:W-:Y:S01]  /*11e10*/  ULDC.64 UR4, c[0x0][0xa80] ;  /* 0x0002a00000047ab9 */ /* 0x000fe20000000a00 */
[----:B------:R-:W-:Y:S01]  /*11e20*/  ISETP.GE.AND P0, PT, R26, R27, PT ;  /* 0x0000001b1a00720c */ /* 0x000fe20003f06270 */
[----:B------:R-:W-:Y:S01]  /*11e30*/  IMAD.IADD R3, R5, 0x1, R3 ;  /* 0x0000000105037824 */ /* 0x000fe200078e0203 */
[----:B------:R-:W-:-:S02]  /*11e40*/  LOP3.LUT R6, R9, 0x20, R6, 0xe2, !PT ;  /* 0x0000002009067812 */ /* 0x000fc400078ee206 */
[----:B------:R-:W-:Y:S02]  /*11e50*/  LEA R20, P1, R4, UR4, 0x1 ;  /* 0x0000000404147c11 */ /* 0x000fe4000f8208ff */
[----:B------:R-:W-:Y:S02]  /*11e60*/  SEL R5, RZ, 0x80, P2 ;  /* 0x00000080ff057807 */ /* 0x000fe40001000000 */
[----:B------:R-:W-:Y:S02]  /*11e70*/  LOP3.LUT R24, R6, R7, RZ, 0xfc, !PT ;  /* 0x0000000706187212 */ /* 0x000fe400078efcff */
[----:B------:R-:W-:Y:S02]  /*11e80*/  LEA.HI.X R3, R4, UR5, R3, 0x1, P1 ;  /* 0x0000000504037c11 */ /* 0x000fe400088f0c03 */
[----:B------:R-:W-:Y:S01]  /*11e90*/  LOP3.LUT R25, R24, R5, RZ, 0xfc, !PT ;  /* 0x0000000518197212 */ /* 0x000fe200078efcff */
[----:B------:R2:W3:Y:S04]  /*11ea0*/  SHFL.IDX PT, R4, R20, RZ, 0x181f ;  /* 0x00181fff14047589 */ /* 0x0004e800000e0000 */
[----:B------:R2:W4:Y:S01]  /*11eb0*/  SHFL.IDX PT, R5, R3, RZ, 0x181f ;  /* 0x00181fff03057589 */ /* 0x00052200000e0000 */
[----:B------:R-:W-:Y:S05]  /*11ec0*/  @P0 BRA `(.L_x_3762) ;  /* 0x00000000007c0947 */ /* 0x000fea0003800000 */
[-C--:B------:R-:W-:Y:S02]  /*11ed0*/  ISETP.GE.AND P2, PT, R209, R21.reuse, PT ;  /* 0x00000015d100720c */ /* 0x080fe40003f46270 */
[-C--:B------:R-:W-:Y:S02]  /*11ee0*/  ISETP.GE.AND P1, PT, R188, R21.reuse, PT ;  /* 0x00000015bc00720c */ /* 0x080fe40003f26270 */
[-C--:B------:R-:W-:Y:S02]  /*11ef0*/  ISETP.GE.AND P5, PT, R208, R21.reuse, PT ;  /* 0x00000015d000720c */ /* 0x080fe40003fa6270 */
[----:B------:R-:W-:-:S07]  /*11f00*/  ISETP.GE.AND P3, PT, R207, R21, PT ;  /* 0x00000015cf00720c */ /* 0x000fce0003f66270 */
[CC--:B---3--:R-:W-:Y:S02]  /*11f10*/  @!P2 LEA R8, P0, R209.reuse, R4.reuse, 0x1 ;  /* 0x00000004d108a211 */ /* 0x0c8fe400078008ff */
[----:B----4-:R-:W-:Y:S02]  /*11f20*/  @!P1 IMAD.WIDE R6, R188, 0x2, R4 ;  /* 0x00000002bc069825 */ /* 0x010fe400078e0204 */
[----:B------:R-:W-:Y:S02]  /*11f30*/  @!P2 LEA.HI.X R9, R209, R5, R36, 0x1, P0 ;  /* 0x00000005d109a211 */ /* 0x000fe400000f0c24 */
[----:B------:R-:W-:Y:S01]  /*11f40*/  @!P5 LEA R14, P4, R208, R4, 0x1 ;  /* 0x00000004d00ed211 */ /* 0x000fe200078808ff */
[----:B------:R-:W-:Y:S01]  /*11f50*/  @!P1 ST.E.128 desc[UR40][R6.64], RZ ;  /* 0x000000ff06009985 */ /* 0x000fe2000c101d28 */
[-C--:B------:R-:W-:Y:S02]  /*11f60*/  ISETP.GE.AND P1, PT, R205, R21.reuse, PT ;  /* 0x00000015cd00720c */ /* 0x080fe40003f26270 */
[----:B------:R-:W-:Y:S01]  /*11f70*/  LOP3.LUT P0, RZ, R24, 0x40, RZ, 0xc0, !PT ;  /* 0x0000004018ff7812 */ /* 0x000fe2000780c0ff */
[----:B------:R3:W-:Y:S01]  /*11f80*/  @!P2 ST.E.128 desc[UR40][R8.64], RZ ;  /* 0x000000ff0800a985 */ /* 0x0007e2000c101d28 */
[----:B------:R-:W-:-:S02]  /*11f90*/  ISETP.GE.AND P2, PT, R206, R21, PT ;  /* 0x00000015ce00720c */ /* 0x000fc40003f46270 */
[-C--:B------:R-:W-:Y:S02]  /*11fa0*/  @!P5 LEA.HI.X R15, R208, R5.reuse, R35, 0x1, P4 ;  /* 0x00000005d00fd211 */ /* 0x080fe400020f0c23 */
[----:B------:R-:W-:Y:S02]  /*11fb0*/  LOP3.LUT P4, RZ, R25, 0x80, RZ, 0xc0, !PT ;  /* 0x0000008019ff7812 */ /* 0x000fe4000788c0ff */
[CC--:B------:R-:W-:Y:S01]  /*11fc0*/  @!P3 LEA R12, P6, R207.reuse, R4.reuse, 0x1 ;  /* 0x00000004cf0cb211 */ /* 0x0c0fe200078c08ff */
[----:B------:R4:W-:Y:S03]  /*11fd0*/  @!P5 ST.E.128 desc[UR40][R14.64], RZ ;  /* 0x000000ff0e00d985 */ /* 0x0009e6000c101d28 */
[----:B------:R-:W-:Y:S02]  /*11fe0*/  @!P3 LEA.HI.X R13, R207, R5, R34, 0x1, P6 ;  /* 0x00000005cf0db211 */ /* 0x000fe400030f0c22 */
[----:B---3--:R-:W-:-:S02]  /*11ff0*/  @!P1 LEA R8, P6, R205, R4, 0x1 ;  /* 0x00000004cd089211 */ /* 0x008fc400078c08ff */
        /* <DEDUP_REMOVED lines=12> */
.L_x_3762:
[----:B------:R-:W-:Y:S05]  /*120c0*/  BSYNC B1 ;  /* 0x0000000000017941 */ /* 0x000fea0003800000 */
.L_x_3761:
[----:B------:R-:W-:Y:S01]  /*120d0*/  VIADD R0, R26, 0x20 ;  /* 0x000000201a007836 */ /* 0x000fe20000000000 */
[----:B----4-:R4:W0:Y:S04]  /*120e0*/  SHFL.IDX PT, R5, R3, 0x1, 0x181f ;  /* 0x00381f0003057f89 */ /* 0x01082800000e0000 */
[----:B------:R-:W-:Y:S01]  /*120f0*/  ISETP.GE.AND P0, PT, R0, R27, PT ;  /* 0x0000001b0000720c */ /* 0x000fe20003f06270 */
[----:B---3--:R4:W3:-:S12]  /*12100*/  SHFL.IDX PT, R4, R20, 0x1, 0x181f ;  /* 0x00381f0014047f89 */ /* 0x0088d800000e0000 */
[----:B----4-:R-:W-:Y:S05]  /*12110*/  @P0 BRA `(.L_x_3755) ;  /* 0x00000000007c0947 */ /* 0x010fea0003800000 */
[-C--:B------:R-:W-:Y:S02]  /*12120*/  ISETP.GE.AND P5, PT, R209, R21.reuse, PT ;  /* 0x00000015d100720c */ /* 0x080fe40003fa6270 */
[-C--:B------:R-:W-:Y:S02]  /*12130*/  ISETP.GE.AND P4, PT, R188, R21.reuse, PT ;  /* 0x00000015bc00720c */ /* 0x080fe40003f86270 */
[-C--:B------:R-:W-:Y:S02]  /*12140*/  ISETP.GE.AND P0, PT, R208, R21.reuse, PT ;  /* 0x00000015d000720c */ /* 0x080fe40003f06270 */
[----:B------:R-:W-:Y:S02]  /*12150*/  ISETP.GE.AND P1, PT, R207, R21, PT ;  /* 0x00000015cf00720c */ /* 0x000fe40003f26270 */
[----:B------:R-:W-:-:S05]  /*12160*/  LOP3.LUT P2, RZ, R24, 0x40, RZ, 0xc0, !PT ;  /* 0x0000004018ff7812 */ /* 0x000fca000784c0ff */
[CC--:B---3--:R-:W-:Y:S02]  /*12170*/  @!P5 LEA R8, P3, R209.reuse, R4.reuse, 0x1 ;  /* 0x00000004d108d211 */ /* 0x0c8fe400078608ff */
[----:B0-----:R-:W-:Y:S02]  /*12180*/  @!P4 IMAD.WIDE R6, R188, 0x2, R4 ;  /* 0x00000002bc06c825 */ /* 0x001fe400078e0204 */
[----:B------:R-:W-:Y:S02]  /*12190*/  @!P5 LEA.HI.X R9, R209, R5, R36, 0x1, P3 ;  /* 0x00000005d109d211 */ /* 0x000fe400018f0c24 */
[-C--:B------:R-:W-:Y:S01]  /*121a0*/  ISETP.GE.AND P3, PT, R206, R21.reuse, PT ;  /* 0x00000015ce00720c */ /* 0x080fe20003f66270 */
[----:B------:R0:W-:Y:S01]  /*121b0*/  @!P4 ST.E.128 desc[UR40][R6.64], RZ ;  /* 0x000000ff0600c985 */ /* 0x0001e2000c101d28 */
[----:B------:R-:W-:Y:S02]  /*121c0*/  @!P0 LEA R10, P6, R208, R4, 0x1 ;  /* 0x00000004d00a8211 */ /* 0x000fe400078c08ff */
[----:B------:R-:W-:Y:S01]  /*121d0*/  LOP3.LUT P4, RZ, R25, 0x80, RZ, 0xc0, !PT ;  /* 0x0000008019ff7812 */ /* 0x000fe2000788c0ff */
[----:B------:R4:W-:Y:S01]  /*121e0*/  @!P5 ST.E.128 desc[UR40][R8.64], RZ ;  /* 0x000000ff0800d985 */ /* 0x0009e2000c101d28 */
[----:B------:R-:W-:-:S02]  /*121f0*/  ISETP.GE.AND P5, PT, R205, R21, PT ;  /* 0x00000015cd00720c */ /* 0x000fc40003fa6270 */
[----:B------:R-:W-:Y:S02]  /*12200*/  @!P0 LEA.HI.X R11, R208, R5, R35, 0x1, P6 ;  /* 0x00000005d00b8211 */ /* 0x000fe400030f0c23 */
[----:B------:R-:W-:-:S03]  /*12210*/  @!P1 LEA R12, P6, R207, R4, 0x1 ;  /* 0x00000004cf0c9211 */ /* 0x000fc600078c08ff */
[----:B------:R4:W-:Y:S01]  /*12220*/  @!P0 ST.E.128 desc[UR40][R10.64], RZ ;  /* 0x000000ff0a008985 */ /* 0x0009e2000c101d28 */
[-C--:B------:R-:W-:Y:S02]  /*12230*/  @!P1 LEA.HI.X R13, R207, R5.reuse, R34, 0x1, P6 ;  /* 0x00000005cf0d9211 */ /* 0x080fe400030f0c22 */
[CC--:B0-----:R-:W-:Y:S02]  /*12240*/  @!P3 LEA R6, P6, R206.reuse, R4.reuse, 0x1 ;  /* 0x00000004ce06b211 */ /* 0x0c1fe400078c08ff */
[CC--:B------:R-:W-:Y:S01]  /*12250*/  @P2 LEA R14, P0, R31.reuse, R4.reuse, 0x1 ;  /* 0x000000041f0e2211 */ /* 0x0c0fe200078008ff */
[----:B------:R4:W-:Y:S01]  /*12260*/  @!P1 ST.E.128 desc[UR40][R12.64], RZ ;  /* 0x000000ff0c009985 */ /* 0x0009e2000c101d28 */
[-C--:B------:R-:W-:Y:S02]  /*12270*/  @!P3 LEA.HI.X R7, R206, R5.reuse, R33, 0x1, P6 ;  /* 0x00000005ce07b211 */ /* 0x080fe400030f0c21 */
[----:B------:R-:W-:Y:S02]  /*12280*/  @P2 LEA.HI.X R15, R31, R5, R28, 0x1, P0 ;  /* 0x000000051f0f2211 */ /* 0x000fe400000f0c1c */
[-C--:B--2---:R-:W-:Y:S01]  /*12290*/  @P4 LEA R20, P6, R29, R4.reuse, 0x1 ;  /* 0x000000041d144211 */ /* 0x084fe200078c08ff */
[----:B------:R4:W-:Y:S01]  /*122a0*/  @!P3 ST.E.128 desc[UR40][R6.64], RZ ;  /* 0x000000ff0600b985 */ /* 0x0009e2000c101d28 */
[----:B------:R-:W-:-:S02]  /*122b0*/  @!P5 LEA R4, P0, R205, R4, 0x1 ;  /* 0x00000004cd04d211 */ /* 0x000fc400078008ff */
[-C--:B------:R-:W-:Y:S02]  /*122c0*/  @P4 LEA.HI.X R21, R29, R5.reuse, R30, 0x1, P6 ;  /* 0x000000051d154211 */ /* 0x080fe400030f0c1e */
[----:B------:R-:W-:-:S05]  /*122d0*/  @!P5 LEA.HI.X R5, R205, R5, R32, 0x1, P0 ;  /* 0x00000005cd05d211 */ /* 0x000fca00000f0c20 */
[----:B------:R4:W-:Y:S04]  /*122e0*/  @!P5 ST.E.128 desc[UR40][R4.64], RZ ;  /* 0x000000ff0400d985 */ /* 0x0009e8000c101d28 */
[----:B------:R4:W-:Y:S04]  /*122f0*/  @P2 ST.E.128 desc[UR40][R14.64], RZ ;  /* 0x000000ff0e002985 */ /* 0x0009e8000c101d28 */
[----:B------:R4:W-:Y:S02]  /*12300*/  @P4 ST.E.128 desc[UR40][R20.64], RZ ;  /* 0x000000ff14004985 */ /* 0x0009e4000c101d28 */
.L_x_3755:
[----:B------:R-:W-:Y:S05]  /*12310*/  BSYNC B0 ;  /* 0x0000000000007941 */ /* 0x000fea0003800000 */
.L_x_3748:
[----:B------:R-:W-:Y:S02]  /*12320*/  ULDC UR4, c[0x0][0xc3c] ;  /* 0x00030f0000047ab9 */ /* 0x000fe40000000800 */
[----:B-1----:R-:W-:-:S13]  /*12330*/  ISETP.GE.AND P0, PT, R155, UR4, PT ;  /* 0x000000049b007c0c */ /* 0x002fda000bf06270 */
[----:B------:R-:W-:Y:S05]  /*12340*/  @!P0 BRA `(.L_x_3763) ;  /* 0xfffffef000a48947 */ /* 0x000fea000383ffff */
[----:B------:R-:W-:Y:S05]  /*12350*/  BRA `(.L_x_3635) ;  /* 0x00000090001c7947 */ /* 0x000fea0003800000 */
.L_x_3633:
[----:B------:R-:W-:-:S08]  /*12360*/  NOP ;  /* 0x0000000000007918 */ /* 0x000fd00000000000 */
[----:B---3--:R-:W0:-:S00]  /*12370*/  USETMAXREG.DEALLOC.CTAPOOL 0x18 ;  /* 0x00000018000079c8 */ /* 0x008e0000080e0500 */
        /* <DEDUP_REMOVED lines=18> */
.L_x_3764:
        /* <DEDUP_REMOVED lines=43> */
.L_x_3768:
        /* <DEDUP_REMOVED lines=38> */
.L_x_3766:
        /* <DEDUP_REMOVED lines=20> */
.L_x_3769:
        /* <DEDUP_REMOVED lines=54> */
.L_x_3767:
[----:B------:R-:W-:Y:S01]  /*12e50*/  IMAD.U32 R2, RZ, RZ, UR6 ;  /* 0x00000006ff027e24 */ /* 0x000fe2000f8e00ff */
[----:B------:R1:W-:Y:S04]  /*12e60*/  STL [R1+0x4], RZ ;  /* 0x000004ff01007387 */ /* 0x0003e80000100800 */
[----:B------:R1:W-:Y:S04]  /*12e70*/  STL [R1+0x8], RZ ;  /* 0x000008ff01007387 */ /* 0x0003e80000100800 */
[----:B------:R1:W-:Y:S02]  /*12e80*/  STL [R1], R2 ;  /* 0x0000000201007387 */ /* 0x0003e40000100800 */
.L_x_3770:
        /* <DEDUP_REMOVED lines=10> */
.L_x_3765:
        /* <DEDUP_REMOVED lines=8> */
[----:B------:R-:W3:Y:S01]  /*12fb0*/  S2UR UR5, SR_CgaCtaId ;  /* 0x00000000000579c3 */ /* 0x000ee20000008800 */
[C---:B--2---:R-:W-:Y:S01]  /*12fc0*/  IMAD.SHL.U32 R0, R6.reuse, 0x8, RZ ;  /* 0x0000000806007824 */ /* 0x044fe200078e00ff */
[----:B------:R-:W-:Y:S01]  /*12fd0*/  LOP3.LUT R4, R6, 0x7f, RZ, 0xc0, !PT ;  /* 0x0000007f06047812 */ /* 0x000fe200078ec0ff */
[----:B------:R-:W-:Y:S01]  /*12fe0*/  UMOV UR4, 0x400 ;  /* 0x0000040000047882 */ /* 0x000fe20000000000 */
[----:B------:R-:W-:Y:S01]  /*12ff0*/  BSSY B8, `(.L_x_3771) ;  /* 0x0000805000087945 */ /* 0x000fe20003800000 */
[----:B------:R-:W-:Y:S01]  /*13000*/  IMAD.MOV.U32 R19, RZ, RZ, RZ ;  /* 0x000000ffff137224 */ /* 0x000fe200078e00ff */
[----:B------:R-:W-:Y:S01]  /*13010*/  LOP3.LUT R3, R0, 0x1f8, RZ, 0xc0, !PT ;  /* 0x000001f800037812 */ /* 0x000fe200078ec0ff */
[----:B01----:R-:W-:Y:S01]  /*13020*/  IMAD.SHL.U32 R2, R4, 0x8, RZ ;  /* 0x0000000804027824 */ /* 0x003fe200078e00ff */
[----:B------:R-:W-:Y:S01]  /*13030*/  ULDC.64 UR38, c[0x0][0x198] ;  /* 0x0000660000267ab9 */ /* 0x000fe20000000a00 */
[----:B------:R-:W-:Y:S01]  /*13040*/  IMAD.MOV.U32 R0, RZ, RZ, 0x1 ;  /* 0x00000001ff007424 */ /* 0x000fe200078e00ff */
[----:B------:R-:W-:Y:S01]  /*13050*/  LOP3.LUT R3, R3, 0x38, R6, 0x78, !PT ;  /* 0x0000003803037812 */ /* 0x000fe200078e7806 */
[----:B------:R-:W-:Y:S01]  /*13060*/  IMAD.SHL.U32 R6, R6, 0x10, RZ ;  /* 0x0000001006067824 */ /* 0x000fe200078e00ff */
[----:B------:R-:W-:-:S02]  /*13070*/  ULDC UR36, c[0x0][0xc] ;  /* 0x0000030000247ab9 */ /* 0x000fc40000000800 */
[----:B------:R-:W-:Y:S02]  /*13080*/  LOP3.LUT R3, R3, 0x200, R2, 0xf8, !PT ;  /* 0x0000020003037812 */ /* 0x000fe400078ef802 */
[----:B------:R-:W-:-:S04]  /*13090*/  SHF.R.U32.HI R2, RZ, 0x3, R4 ;  /* 0x00000003ff027819 */ /* 0x000fc80000011604 */
[----:B------:R-:W-:Y:S01]  /*130a0*/  LOP3.LUT R4, R2, 0x70, R6, 0xf8, !PT ;  /* 0x0000007002047812 */ /* 0x000fe200078ef806 */
[----:B---3--:R-:W-:-:S06]  /*130b0*/  ULEA UR4, UR5, UR4, 0x18 ;  /* 0x0000000405047291 */ /* 0x008fcc000f8ec03f */
[----:B------:R-:W-:-:S04]  /*130c0*/  IMAD.U32 R18, RZ, RZ, UR4 ;  /* 0x00000004ff127e24 */ /* 0x000fc8000f8e00ff */
[----:B------:R-:W-:-:S05]  /*130d0*/  IMAD R2, R3, 0x2, R18 ;  /* 0x0000000203027824 */ /* 0x000fca00078e0212 */
[----:B------:R0:W-:Y:S04]  /*130e0*/  STL [R1+0x60], R2 ;  /* 0x0000600201007387 */ /* 0x0001e80000100800 */
[----:B------:R0:W-:Y:S04]  /*130f0*/  STL [R1+0x54], RZ ;  /* 0x000054ff01007387 */ /* 0x0001e80000100800 */
[----:B------:R0:W-:Y:S04]  /*13100*/  STL [R1+0x18], R0 ;  /* 0x0000180001007387 */ /* 0x0001e80000100800 */
[----:B------:R0:W-:Y:S04]  /*13110*/  STL [R1+0x10], RZ ;  /* 0x000010ff01007387 */ /* 0x0001e80000100800 */
[----:B------:R0:W-:Y:S02]  /*13120*/  STL [R1+0x14], R0 ;  /* 0x0000140001007387 */ /* 0x0001e40000100800 */
.L_x_3937:
[----:B0-----:R-:W2:Y:S01]  /*13130*/  LDL R0, [R1+0xc] ;  /* 0x00000c0001007983 */ /* 0x001ea20000100800 */
[----:B------:R-:W2:Y:S01]  /*13140*/  LDC.64 R2, c[0x0][0xc88] ;  /* 0x00032200ff027b82 */ /* 0x000ea20000000a00 */
[----:B------:R-:W-:Y:S05]  /*13150*/  YIELD ;  /* 0x0000000000007946 */ /* 0x000fea0003800000 */
[----:B------:R-:W-:Y:S01]  /*13160*/  ULDC.64 UR4, c[0x0][0xa28] ;  /* 0x00028a0000047ab9 */ /* 0x000fe20000000a00 */
[----:B------:R-:W-:Y:S02]  /*13170*/  CS2R R8, SRZ ;  /* 0x0000000000087805 */ /* 0x000fe4000001ff00 */
[----:B------:R-:W-:Y:S01]  /*13180*/  ISETP.NE.U32.AND P0, PT, RZ, UR4, PT ;  /* 0x00000004ff007c0c */ /* 0x000fe2000bf05070 */
[----:B------:R-:W-:Y:S01]  /*13190*/  ULDC.64 UR10, c[0x0][0xa18] ;  /* 0x00028600000a7ab9 */ /* 0x000fe20000000a00 */
[----:B------:R-:W-:Y:S01]  /*131a0*/  ULDC.64 UR8, c[0x0][0xa10] ;  /* 0x0002840000087ab9 */ /* 0x000fe20000000a00 */
[----:B------:R-:W-:Y:S01]  /*131b0*/  ULDC.64 UR6, c[0x0][0xa08] ;  /* 0x0002820000067ab9 */ /* 0x000fe20000000a00 */
[----:B--2---:R-:W-:-:S05]  /*131c0*/  IMAD.WIDE R2, R0, 0x4, R2 ;  /* 0x0000000400027825 */ /* 0x004fca00078e0202 */
[----:B------:R-:W2:Y:S01]  /*131d0*/  LDG.E R13, desc[UR40][R2.64] ;  /* 0x00000028020d7981 */ /* 0x000ea2000c1e1900 */
[----:B------:R-:W-:Y:S02]  /*131e0*/  ISETP.NE.AND.EX P0, PT, RZ, UR5, PT, P0 ;  /* 0x00000005ff007c0c */ /* 0x000fe4000bf05300 */
        /* <DEDUP_REMOVED lines=9> */
[----:B-1----:R1:W5:Y:S01]  /*13280*/  @P0 LDG.E R8, desc[UR40][R2.64] ;  /* 0x0000002802080981 */ /* 0x002362000c1e1900 */
[----:B------:R-:W-:Y:S01]  /*13290*/  ISETP.NE.AND.EX P1, PT, RZ, UR5, PT, P1 ;  /* 0x00000005ff007c0c */ /* 0x000fe2000bf25310 */
[----:B---3--:R-:W-:Y:S01]  /*132a0*/  IMAD.MOV.U32 R12, RZ, RZ, RZ ;  /* 0x000000ffff0c7224 */ /* 0x008fe200078e00ff */
[----:B------:R-:W-:Y:S01]  /*132b0*/  ISETP.NE.U32.AND P3, PT, RZ, UR10, PT ;  /* 0x0000000aff007c0c */ /* 0x000fe2000bf65070 */
[----:B------:R-:W-:Y:S01]  /*132c0*/  STL [R1+0x1c], R14 ;  /* 0x00001c0e01007387 */ /* 0x000fe20000100800 */
[----:B------:R-:W-:Y:S01]  /*132d0*/  ISETP.NE.U32.AND P0, PT, RZ, UR6, PT ;  /* 0x00000006ff007c0c */ /* 0x000fe2000bf05070 */
[----:B0-----:R-:W-:Y:S01]  /*132e0*/  IMAD.MOV.U32 R0, RZ, RZ, RZ ;  /* 0x000000ffff007224 */ /* 0x001fe200078e00ff */
[----:B------:R-:W-:Y:S02]  /*132f0*/  ISETP.NE.U32.AND P2, PT, RZ, UR8, PT ;  /* 0x00000008ff007c0c */ /* 0x000fe4000bf45070 */
[C---:B------:R-:W-:Y:S02]  /*13300*/  IADD3 R6, P5, R17.reuse, UR6, RZ ;  /* 0x0000000611067c10 */ /* 0x040fe4000ffbe0ff */
[----:B-1----:R-:W-:-:S02]  /*13310*/  IADD3 R2, P4, R17, UR4, RZ ;  /* 0x0000000411027c10 */ /* 0x002fc4000ff9e0ff */
[----:B------:R-:W-:Y:S02]  /*13320*/  ISETP.NE.AND.EX P3, PT, RZ, UR11, PT, P3 ;  /* 0x0000000bff007c0c */ /* 0x000fe4000bf65330 */
[C---:B------:R-:W-:Y:S02]  /*13330*/  IADD3.X R3, R14.reuse, UR5, RZ, P4, !PT ;  /* 0x000000050e037c10 */ /* 0x040fe4000a7fe4ff */
[----:B------:R-:W-:Y:S02]  /*13340*/  IADD3 R4, P4, R17, UR8, RZ ;  /* 0x0000000811047c10 */ /* 0x000fe4000ff9e0ff */
[----:B------:R-:W-:Y:S01]  /*13350*/  ISETP.NE.AND.EX P0, PT, RZ, UR7, PT, P0 ;  /* 0x00000007ff007c0c */ /* 0x000fe2000bf05300 */
[----:B------:R-:W2:Y:S01]  /*13360*/  @P1 LDG.E R9, desc[UR40][R2.64] ;  /* 0x0000002802091981 */ /* 0x000ea2000c1e1900 */
[----:B------:R-:W-:Y:S01]  /*13370*/  IADD3.X R5, R14, UR9, RZ, P4, !PT ;  /* 0x000000090e057c10 */ /* 0x000fe2000a7fe4ff */
[----:B------:R-:W-:Y:S01]  /*13380*/  ULDC UR4, c[0x0][0x288] ;  /* 0x0000a20000047ab9 */ /* 0x000fe20000000800 */
[----:B------:R-:W-:-:S02]  /*13390*/  ISETP.NE.AND.EX P2, PT, RZ, UR9, PT, P2 ;  /* 0x00000009ff007c0c */ /* 0x000fc4000bf45320 */
[----:B------:R-:W-:Y:S02]  /*133a0*/  IADD3.X R7, R14, UR7, RZ, P5, !PT ;  /* 0x000000070e077c10 */ /* 0x000fe4000affe4ff */
[----:B------:R-:W-:-:S04]  /*133b0*/  @P3 IADD3 R10, P4, R17, UR10, RZ ;  /* 0x0000000a110a3c10 */ /* 0x000fc8000ff9e0ff */
[----:B------:R-:W-:Y:S01]  /*133c0*/  @P3 IADD3.X R11, R14, UR11, RZ, P4, !PT ;  /* 0x0000000b0e0b3c10 */ /* 0x000fe2000a7fe4ff */
[----:B------:R-:W5:Y:S04]  /*133d0*/  @P0 LDG.E R12, desc[UR40][R6.64] ;  /* 0x00000028060c0981 */ /* 0x000f68000c1e1900 */
        /* <DEDUP_REMOVED lines=12> */
[----:B0-----:R-:W-:Y:S01]  /*134a0*/  IMAD.U32 R11, RZ, RZ, UR5 ;  /* 0x00000005ff0b7e24 */ /* 0x001fe2000f8e00ff */
[----:B--2---:R0:W-:Y:S02]  /*134b0*/  STL [R1+0x58], R9 ;  /* 0x0000580901007387 */ /* 0x0041e40000100800 */
[----:B0-----:R-:W-:Y:S01]  /*134c0*/  IMAD.U32 R9, RZ, RZ, UR4 ;  /* 0x00000004ff097e24 */ /* 0x001fe2000f8e00ff */
[----:B------:R-:W-:Y:S06]  /*134d0*/  @P3 BRA `(.L_x_3772) ;  /* 0x0000000000143947 */ /* 0x000fec0003800000 */
[----:B------:R-:W-:Y:S05]  /*134e0*/  @!P1 BRA `(.L_x_3772) ;  /* 0x0000000000109947 */ /* 0x000fea0003800000 */
[----:B------:R-:W2:Y:S04]  /*134f0*/  LDG.E R10, desc[UR40][R2.64] ;  /* 0x00000028020a7981 */ /* 0x000ea8000c1e1900 */
[----:B------:R-:W2:Y:S02]  /*13500*/  LDG.E R2, desc[UR40][R2.64+0x4] ;  /* 0x0000042802027981 */ /* 0x000ea4000c1e1900 */
[----:B--2---:R-:W-:-:S05]  /*13510*/  IMAD.IADD R2, R2, 0x1, -R10 ;  /* 0x0000000102027824 */ /* 0x004fca00078e0a0a */
[----:B------:R0:W-:Y:S02]  /*13520*/  STL [R1+0x58], R2 ;  /* 0x0000580201007387 */ /* 0x0001e40000100800 */
.L_x_3772:
[----:B------:R-:W2:Y:S01]  /*13530*/  LDL.LU R3, [R1+0x8] ;  /* 0x0000080001037983 */ /* 0x000ea20000300800 */
[----:B------:R-:W-:Y:S02]  /*13540*/  ULDC.64 UR4, c[0x0][0xa20] ;  /* 0x0002880000047ab9 */ /* 0x000fe40000000a00 */
[----:B------:R-:W-:Y:S01]  /*13550*/  ISETP.NE.U32.AND P1, PT, RZ, UR4, PT ;  /* 0x00000004ff007c0c */ /* 0x000fe2000bf25070 */
[----:B------:R1:W-:Y:S03]  /*13560*/  STL [R1+0x8], R13 ;  /* 0x0000080d01007387 */ /* 0x0003e60000100800 */
[----:B------:R-:W-:Y:S02]  /*13570*/  ISETP.NE.AND.EX P1, PT, RZ, UR5, PT, P1 ;  /* 0x00000005ff007c0c */ /* 0x000fe4000bf25310 */
[C---:B--2---:R-:W-:Y:S02]  /*13580*/  LOP3.LUT R10, R3.reuse, 0xff000000, RZ, 0xc0, !PT ;  /* 0xff000000030a7812 */ /* 0x044fe400078ec0ff */
[----:B0-----:R-:W-:-:S02]  /*13590*/  LOP3.LUT R2, R3, 0xff0000, RZ, 0xc0, !PT ;  /* 0x00ff000003027812 */ /* 0x001fc400078ec0ff */
[----:B------:R-:W-:Y:S02]  /*135a0*/  SHF.R.U32.HI R10, RZ, 0x8, R10 ;  /* 0x00000008ff0a7819 */ /* 0x000fe4000001160a */
[----:B------:R-:W-:Y:S02]  /*135b0*/  LOP3.LUT R16, R3, 0xffff, RZ, 0xc0, !PT ;  /* 0x0000ffff03107812 */ /* 0x000fe400078ec0ff */
[----:B------:R-:W-:Y:S01]  /*135c0*/  LEA.HI R10, R2, R10, RZ, 0x10 ;  /* 0x0000000a020a7211 */ /* 0x000fe200078f80ff */
[----:B-----5:R-:W-:-:S05]  /*135d0*/  IMAD.IADD R2, R12, 0x1, R8 ;  /* 0x000000010c027824 */ /* 0x020fca00078e0208 */
[----:B------:R1:W-:Y:S01]  /*135e0*/  STL [R1+0x20], R2 ;  /* 0x0000200201007387 */ /* 0x0003e20000100800 */
[----:B------:R-:W-:Y:S05]  /*135f0*/  @!P1 BRA `(.L_x_3773) ;  /* 0x0000000000109947 */ /* 0x000fea0003800000 */
[----:B-1----:R-:W-:-:S04]  /*13600*/  IADD3 R2, P0, R17, UR4, RZ ;  /* 0x0000000411027c10 */ /* 0x002fc8000ff1e0ff */
[----:B------:R-:W-:-:S05]  /*13610*/  IADD3.X R3, R14, UR5, RZ, P0, !PT ;  /* 0x000000050e037c10 */ /* 0x000fca00087fe4ff */
[----:B------:R0:W5:Y:S01]  /*13620*/  LDG.E R9, desc[UR40][R2.64] ;  /* 0x0000002802097981 */ /* 0x000162000c1e1900 */
[----:B------:R-:W-:Y:S05]  /*13630*/  BRA `(.L_x_3774) ;  /* 0x0000000000107947 */ /* 0x000fea0003800000 */
.L_x_3773:
[----:B------:R-:W-:Y:S05]  /*13640*/  @!P0 BRA `(.L_x_3774) ;  /* 0x00000000000c8947 */ /* 0x000fea0003800000 */
[----:B------:R-:W2:Y:S04]  /*13650*/  LDG.E R9, desc[UR40][R6.64] ;  /* 0x0000002806097981 */ /* 0x000ea8000c1e1900 */
[----:B------:R-:W2:Y:S02]  /*13660*/  LDG.E R6, desc[UR40][R6.64+0x4] ;  /* 0x0000042806067981 */ /* 0x000ea4000c1e1900 */
[----:B--2---:R-:W-:-:S07]  /*13670*/  IMAD.IADD R9, R6, 0x1, -R9 ;  /* 0x0000000106097824 */ /* 0x004fce00078e0a09 */
.L_x_3774:
[----:B01----:R-:W2:Y:S01]  /*13680*/  @P2 LDG.E R2, desc[UR40][R4.64] ;  /* 0x0000002804022981 */ /* 0x003ea2000c1e1900 */
[----:B-----5:R-:W-:-:S03]  /*13690*/  IMAD.IADD R6, R9, 0x1, -R8 ;  /* 0x0000000109067824 */ /* 0x020fc600078e0a08 */
[----:B------:R-:W2:Y:S01]  /*136a0*/  @P2 LDG.E R4, desc[UR40][R4.64+0x4] ;  /* 0x0000042804042981 */ /* 0x000ea2000c1e1900 */
[----:B------:R-:W-:-:S05]  /*136b0*/  LOP3.LUT R14, R10, 0xff, RZ, 0xc0, !PT ;  /* 0x000000ff0a0e7812 */ /* 0x000fca00078ec0ff */
[----:B------:R0:W-:Y:S01]  /*136c0*/  STL [R1+0x5c], R14 ;  /* 0x00005c0e01007387 */ /* 0x0001e20000100800 */
[----:B------:R-:W-:Y:S01]  /*136d0*/  BSSY B0, `(.L_x_3775) ;  /* 0x0000029000007945 */ /* 0x000fe20003800000 */
[----:B------:R-:W-:Y:S01]  /*136e0*/  SHF.R.U32.HI R10, RZ, 0x10, R10 ;  /* 0x00000010ff0a7819 */ /* 0x000fe2000001160a */
[----:B--2---:R-:W-:-:S04]  /*136f0*/  @P2 IMAD.IADD R11, R4, 0x1, -R2 ;  /* 0x00000001040b2824 */ /* 0x004fc800078e0a02 */
[----:B------:R-:W-:-:S04]  /*13700*/  IMAD.IADD R3, R6, 0x1, R11 ;  /* 0x0000000106037824 */ /* 0x000fc800078e020b */
[C---:B------:R-:W-:Y:S01]  /*13710*/  VIADD R2, R3.reuse, 0x3f ;  /* 0x0000003f03027836 */ /* 0x040fe20000000000 */
[----:B------:R-:W-:-:S04]  /*13720*/  ISETP.GE.AND P1, PT, R3, 0x1, PT ;  /* 0x000000010300780c */ /* 0x000fc80003f26270 */
[----:B------:R-:W-:-:S04]  /*13730*/  SHF.R.S32.HI R3, RZ, 0x1f, R2 ;  /* 0x0000001fff037819 */ /* 0x000fc80000011402 */
[----:B------:R-:W-:-:S04]  /*13740*/  LEA.HI R3, R3, R2, RZ, 0x6 ;  /* 0x0000000203037211 */ /* 0x000fc800078f30ff */
[----:B------:R-:W-:-:S05]  /*13750*/  SHF.R.S32.HI R12, RZ, 0x6, R3 ;  /* 0x00000006ff0c7819 */ /* 0x000fca0000011403 */
[----:B------:R0:W-:Y:S01]  /*13760*/  STL [R1+0x38], R12 ;  /* 0x0000380c01007387 */ /* 0x0001e20000100800 */
[----:B------:R-:W-:Y:S01]  /*13770*/  IMAD.MOV.U32 R4, RZ, RZ, RZ ;  /* 0x000000ffff047224 */ /* 0x000fe200078e00ff */
[----:B------:R-:W-:Y:S06]  /*13780*/  @!P1 BRA `(.L_x_3776) ;  /* 0x0000000000749947 */ /* 0x000fec0003800000 */
[----:B------:R-:W-:Y:S01]  /*13790*/  ISETP.NE.AND P0, PT, R10, RZ, PT ;  /* 0x000000ff0a00720c */ /* 0x000fe20003f05270 */
[----:B------:R-:W-:-:S03]  /*137a0*/  ULDC UR4, c[0x0][0x9f0] ;  /* 0x00027c0000047ab9 */ /* 0x000fc60000000800 */
[----:B------:R-:W-:-:S04]  /*137b0*/  SEL R2, R10, UR4, P0 ;  /* 0x000000040a027c07 */ /* 0x000fc80008000000 */
[----:B------:R-:W-:Y:S02]  /*137c0*/  IABS R3, R2 ;  /* 0x0000000200037213 */ /* 0x000fe40000000000 */
[----:B------:R-:W-:Y:S02]  /*137d0*/  IADD3 R7, R2, -0x1, R12 ;  /* 0xffffffff02077810 */ /* 0x000fe40007ffe00c */
[----:B------:R-:W1:Y:S08]  /*137e0*/  I2F.RP R4, R3 ;  /* 0x0000000300047306 */ /* 0x000e700000209400 */
        /* <DEDUP_REMOVED lines=23> */
.L_x_3776:
[----:B------:R-:W-:Y:S05]  /*13960*/  BSYNC B0 ;  /* 0x0000000000007941 */ /* 0x000fea0003800000 */
.L_x_3775:
[-C--:B------:R-:W-:Y:S01]  /*13970*/  IMAD R2, R14, R4.reuse, RZ ;  /* 0x000000040e027224 */ /* 0x080fe200078e02ff */
[----:B------:R-:W-:Y:S03]  /*13980*/  BSSY B0, `(.L_x_3777) ;  /* 0x00001b8000007945 */ /* 0x000fe60003800000 */
[C---:B------:R-:W-:Y:S01]  /*13990*/  IMAD R3, R2.reuse, 0x40, -R6 ;  /* 0x0000004002037824 */ /* 0x040fe200078e0a06 */
[----:B------:R-:W-:-:S04]  /*139a0*/  VIADDMNMX R4, R2, R4, R12, PT ;  /* 0x0000000402047246 */ /* 0x000fc8000380010c */
[----:B------:R-:W-:Y:S01]  /*139b0*/  VIMNMX R3, RZ, R3, !PT ;  /* 0x00000003ff037248 */ /* 0x000fe20007fe0100 */
[----:B------:R-:W-:-:S05]  /*139c0*/  IMAD R2, R4, 0x40, -R6 ;  /* 0x0000004004027824 */ /* 0x000fca00078e0a06 */
[----:B------:R-:W-:-:S04]  /*139d0*/  VIMNMX R2, R2, R11, PT ;  /* 0x0000000b02027248 */ /* 0x000fc80003fe0100 */
[----:B------:R-:W-:Y:S02]  /*139e0*/  ISETP.GT.AND P0, PT, R2, R3, PT ;  /* 0x000000030200720c */ /* 0x000fe40003f04270 */
[----:B------:R-:W-:-:S05]  /*139f0*/  SHF.R.U32.HI R3, RZ, 0x6, R3 ;  /* 0x00000006ff037819 */ /* 0x000fca0000011603 */
[----:B------:R-:W-:-:S06]  /*13a00*/  IMAD.MOV.U32 R8, RZ, RZ, R3 ;  /* 0x000000ffff087224 */ /* 0x000fcc00078e0003 */
[----:B------:R-:W-:-:S05]  /*13a10*/  @P0 VIADD R2, R2, 0x3f ;  /* 0x0000003f02020836 */ /* 0x000fca0000000000 */
[----:B------:R-:W-:-:S04]  /*13a20*/  @P0 SHF.R.S32.HI R4, RZ, 0x1f, R2 ;  /* 0x0000001fff040819 */ /* 0x000fc80000011402 */
[----:B------:R-:W-:-:S04]  /*13a30*/  @P0 LEA.HI R2, R4, R2, RZ, 0x6 ;  /* 0x0000000204020211 */ /* 0x000fc800078f30ff */
[----:B------:R-:W-:Y:S02]  /*13a40*/  @P0 SHF.R.S32.HI R8, RZ, 0x6, R2 ;  /* 0x00000006ff080819 */ /* 0x000fe40000011402 */
[----:B------:R-:W-:Y:S02]  /*13a50*/  PLOP3.LUT P0, PT, PT, PT, PT, 0x80, 0x0 ;  /* 0x000000000000781c */ /* 0x000fe40003f0f070 */
        /* <DEDUP_REMOVED lines=8> */
[----:B0-----:R0:W1:Y:S02]  /*13ae0*/  SHFL.IDX PT, R14, R4, RZ, 0x1f ;  /* 0x00001fff040e7589 */ /* 0x00106400000e0000 */
.L_x_3969:
[----:B-1----:R-:W-:Y:S02]  /*13af0*/  ISETP.NE.AND P0, PT, R14, RZ, PT ;  /* 0x000000ff0e00720c */ /* 0x002fe40003f05270 */
[----:B------:R-:W-:-:S11]  /*13b00*/  PLOP3.LUT P6, PT, PT, PT, PT, 0x8, 0x0 ;  /* 0x000000000000781c */ /* 0x000fd60003fce170 */
[----:B------:R-:W-:Y:S05]  /*13b10*/  @P0 BRA `(.L_x_3780) ;  /* 0x00000000000c0947 */ /* 0x000fea0003800000 */
[----:B------:R-:W-:-:S03]  /*13b20*/  UMOV UR4, 0xffffffff ;  /* 0xffffffff00047882 */ /* 0x000fc60000000000 */
[----:B------:R-:W-:Y:S05]  /*13b30*/  BRA.DIV UR4, `(.L_x_3781) ;  /* 0x00000082043c7947 */ /* 0x000fea000b800000 */
[----:B------:R-:W-:-:S13]  /*13b40*/  ELECT P6, URZ, PT ;  /* 0x00000000003f782f */ /* 0x000fda00038c0000 */
.L_x_3780:
        /* <DEDUP_REMOVED lines=9> */
.L_x_3972:
[----:B------:R-:W-:Y:S05]  /*13be0*/  BSYNC B1 ;  /* 0x0000000000017941 */ /* 0x000fea0003800000 */
.L_x_3782:
        /* <DEDUP_REMOVED lines=12> */
.L_x_3973:
[----:B------:R-:W-:Y:S05]  /*13cb0*/  BSYNC B2 ;  /* 0x0000000000027941 */ /* 0x000fea0003800000 */
.L_x_3786:
[----:B------:R-:W-:Y:S04]  /*13cc0*/  BSSY B2, `(.L_x_3788) ;  /* 0x0000009000027945 */ /* 0x000fe80003800000 */
[----:B------:R-:W-:Y:S05]  /*13cd0*/  @P2 BRA `(.L_x_3789) ;  /* 0x00000000001c2947 */ /* 0x000fea0003800000 */
[----:B------:R-:W2:Y:S01]  /*13ce0*/  S2R R6, SR_TID.X ;  /* 0x0000000000067919 */ /* 0x000ea20000002100 */
[----:B0-----:R-:W-:-:S04]  /*13cf0*/  IMAD.MOV.U32 R4, RZ, RZ, 0x2000 ;  /* 0x00002000ff047424 */ /* 0x001fc800078e00ff */
[----:B------:R3:W-:Y:S01]  /*13d00*/  SYNCS.ARRIVE.TRANS64 RZ, [R5+URZ+0x28c90], R4 ;  /* 0x028c900405ff79a7 */ /* 0x0007e2000800003f */
[----:B--2---:R-:W-:-:S04]  /*13d10*/  LOP3.LUT R6, R6, 0x1f, RZ, 0xc0, !PT ;  /* 0x0000001f06067812 */ /* 0x004fc800078ec0ff */
[----:B------:R-:W-:-:S13]  /*13d20*/  ISETP.NE.AND P0, PT, R6, RZ, PT ;  /* 0x000000ff0600720c */ /* 0x000fda0003f05270 */
[----:B---3--:R-:W-:Y:S05]  /*13d30*/  @!P0 BRA `(.L_x_3789) ;  /* 0x0000000000048947 */ /* 0x008fea0003800000 */
[----:B------:R-:W-:Y:S01]  /*13d40*/  BPT.TRAP 0x1 ;  /* 0x000000040000795c */ /* 0x000fe20000300000 */
.L_x_3789:
[----:B------:R-:W-:Y:S05]  /*13d50*/  BSYNC B2 ;  /* 0x0000000000027941 */ /* 0x000fea0003800000 */
.L_x_3788:
[----:B------:R-:W2:Y:S01]  /*13d60*/  LDL R6, [R1+0x10] ;  /* 0x0000100001067983 */ /* 0x000ea20000100800 */
[----:B------:R-:W-:Y:S01]  /*13d70*/  IMAD.MOV.U32 R11, RZ, RZ, RZ ;  /* 0x000000ffff0b7224 */ /* 0x000fe200078e00ff */
[----:B------:R-:W-:Y:S01]  /*13d80*/  UIADD3 UR4, UP0, UR38, 0x570, URZ ;  /* 0x0000057026047890 */ /* 0x000fe2000ff1e03f */
[----:B0-----:R-:W-:Y:S01]  /*13d90*/  IMAD R4, R8, 0x40, R0 ;  /* 0x0000004008047824 */ /* 0x001fe200078e0200 */
[----:B------:R-:W-:Y:S01]  /*13da0*/  PLOP3.LUT P0, PT, PT, PT, PT, 0x80, 0x0 ;  /* 0x000000000000781c */ /* 0x000fe20003f0f070 */
[----:B------:R-:W-:Y:S01]  /*13db0*/  VIADD R7, R5, 0x28c90 ;  /* 0x00028c9005077836 */ /* 0x000fe20000000000 */
[----:B------:R-:W-:Y:S01]  /*13dc0*/  R2UR UR10, R11 ;  /* 0x000000000b0a72ca */ /* 0x000fe200000e0000 */
[----:B------:R-:W-:Y:S01]  /*13dd0*/  VIADD R4, R4, 0xffffffc0 ;  /* 0xffffffc004047836 */ /* 0x000fe20000000000 */
[----:B------:R-:W-:Y:S01]  /*13de0*/  UIADD3.X UR5, URZ, UR39, URZ, UP0, !UPT ;  /* 0x000000273f057290 */ /* 0x000fe200087fe43f */
[----:B------:R-:W-:Y:S01]  /*13df0*/  UMOV UR6, 0x0 ;  /* 0x0000000000067882 */ /* 0x000fe20000000000 */
[----:B------:R-:W-:Y:S01]  /*13e00*/  UMOV UR7, 0x12f00000 ;  /* 0x12f0000000077882 */ /* 0x000fe20000000000 */
[----:B--2---:R-:W-:-:S04]  /*13e10*/  IMAD R6, R6, 0x2000, R18 ;  /* 0x0000200006067824 */ /* 0x004fc800078e0212 */
[----:B------:R-:W-:-:S07]  /*13e20*/  VIADD R6, R6, 0x22400 ;  /* 0x0002240006067836 */ /* 0x000fce0000000000 */
.L_x_3790:
        /* <DEDUP_REMOVED lines=13> */
.L_x_3974:
[----:B------:R-:W-:Y:S05]  /*13f00*/  BSYNC B2 ;  /* 0x0000000000027941 */ /* 0x000fea0003800000 */
.L_x_3791:
[----:B------:R-:W-:Y:S01]  /*13f10*/  BSSY B2, `(.L_x_3793) ;  /* 0x000000b000027945 */ /* 0x000fe20003800000 */
[----:B------:R-:W-:Y:S02]  /*13f20*/  IMAD.MOV.U32 R12, RZ, RZ, 0x0 ;  /* 0x00000000ff0c7424 */ /* 0x000fe400078e00ff */
[----:B------:R-:W-:Y:S01]  /*13f30*/  IMAD.MOV.U32 R13, RZ, RZ, 0x12f00000 ;  /* 0x12f00000ff0d7424 */ /* 0x000fe200078e00ff */
[----:B------:R-:W-:Y:S06]  /*13f40*/  @P2 BRA `(.L_x_3794) ;  /* 0x00000000001c2947 */ /* 0x000fec0003800000 */
[----:B------:R-:W2:Y:S01]  /*13f50*/  S2R R7, SR_TID.X ;  /* 0x0000000000077919 */ /* 0x000ea20000002100 */
[----:B------:R-:W-:-:S04]  /*13f60*/  IMAD.MOV.U32 R6, RZ, RZ, 0x10000 ;  /* 0x00010000ff067424 */ /* 0x000fc800078e00ff */
[----:B------:R3:W-:Y:S01]  /*13f70*/  SYNCS.ARRIVE.TRANS64 RZ, [R5+URZ+0x28cb0], R6 ;  /* 0x028cb00605ff79a7 */ /* 0x0007e2000800003f */
[----:B--2---:R-:W-:-:S04]  /*13f80*/  LOP3.LUT R7, R7, 0x1f, RZ, 0xc0, !PT ;  /* 0x0000001f07077812 */ /* 0x004fc800078ec0ff */
[----:B------:R-:W-:-:S13]  /*13f90*/  ISETP.NE.AND P0, PT, R7, RZ, PT ;  /* 0x000000ff0700720c */ /* 0x000fda0003f05270 */
[----:B---3--:R-:W-:Y:S05]  /*13fa0*/  @!P0 BRA `(.L_x_3794) ;  /* 0x0000000000048947 */ /* 0x008fea0003800000 */
[----:B------:R-:W-:Y:S01]  /*13fb0*/  BPT.TRAP 0x1 ;  /* 0x000000040000795c */ /* 0x000fe20000300000 */
.L_x_3794:
[----:B------:R-:W-:Y:S05]  /*13fc0*/  BSYNC B2 ;  /* 0x0000000000027941 */ /* 0x000fea0003800000 */
.L_x_3793:
[----:B------:R-:W2:Y:S01]  /*13fd0*/  LDL R6, [R1+0x10] ;  /* 0x0000100001067983 */ /* 0x000ea20000100800 */
[----:B------:R-:W-:Y:S01]  /*13fe0*/  R2UR UR10, R11 ;  /* 0x000000000b0a72ca */ /* 0x000fe200000e0000 */
[----:B------:R-:W-:Y:S01]  /*13ff0*/  UIADD3 UR4, UP0, UR38, 0x670, URZ ;  /* 0x0000067026047890 */ /* 0x000fe2000ff1e03f */
[----:B------:R-:W-:Y:S01]  /*14000*/  R2UR UR6, R12 ;  /* 0x000000000c0672ca */ /* 0x000fe200000e0000 */
[----:B01----:R-:W-:Y:S01]  /*14010*/  VIADD R5, R5, 0x28cb0 ;  /* 0x00028cb005057836 */ /* 0x003fe20000000000 */
[----:B------:R-:W-:Y:S01]  /*14020*/  R2UR UR7, R13 ;  /* 0x000000000d0772ca */ /* 0x000fe200000e0000 */
[----:B------:R-:W-:Y:S01]  /*14030*/  UIADD3.X UR5, URZ, UR39, URZ, UP0, !UPT ;  /* 0x000000273f057290 */ /* 0x000fe200087fe43f */
[----:B------:R-:W-:Y:S01]  /*14040*/  PLOP3.LUT P0, PT, PT, PT, PT, 0x80, 0x0 ;  /* 0x000000000000781c */ /* 0x000fe20003f0f070 */
[----:B--2---:R-:W-:-:S04]  /*14050*/  IMAD R6, R6, 0x10000, R18 ;  /* 0x0001000006067824 */ /* 0x004fc800078e0212 */
[----:B------:R-:W-:-:S08]  /*14060*/  VIADD R7, R6, 0x400 ;  /* 0x0000040006077836 */ /* 0x000fd00000000000 */
.L_x_3795:
        /* <DEDUP_REMOVED lines=15> */
.L_x_3796:
        /* <DEDUP_REMOVED lines=15> */
.L_x_3797:
        /* <DEDUP_REMOVED lines=15> */
.L_x_3798:
        /* <DEDUP_REMOVED lines=15> */
.L_x_3799:
        /* <DEDUP_REMOVED lines=15> */
.L_x_3800:
        /* <DEDUP_REMOVED lines=15> */
.L_x_3801:
        /* <DEDUP_REMOVED lines=15> */
.L_x_3802:
        /* <DEDUP_REMOVED lines=10> */
.L_x_3785:
[----:B------:R-:W-:Y:S05]  /*147a0*/  BSYNC B1 ;  /* 0x0000000000017941 */ /* 0x000fea0003800000 */
.L_x_3784:
[----:B------:R-:W2:Y:S04]  /*147b0*/  LDL.LU R9, [R1+0x10] ;  /* 0x0000100001097983 */ /* 0x000ea80000300800 */
[----:B------:R-:W3:Y:S01]  /*147c0*/  LDL.LU R7, [R1+0x18] ;  /* 0x0000180001077983 */ /* 0x000ee20000300800 */
[----:B0-----:R-:W-:Y:S01]  /*147d0*/  VIADD R4, R8, 0xfffffffe ;  /* 0xfffffffe08047836 */ /* 0x001fe20000000000 */
[----:B------:R-:W-:-:S04]  /*147e0*/  PLOP3.LUT P0, PT, PT, PT, PT, 0x8, 0x0 ;  /* 0x000000000000781c */ /* 0x000fc80003f0e170 */
[----:B------:R-:W-:Y:S01]  /*147f0*/  ISETP.GE.AND P3, PT, R4, R3, PT ;  /* 0x000000030400720c */ /* 0x000fe20003f66270 */
[----:B--2---:R-:W-:-:S05]  /*14800*/  VIADD R5, R9, 0x1 ;  /* 0x0000000109057836 */ /* 0x004fca0000000000 */
[----:B------:R-:W-:-:S04]  /*14810*/  ISETP.NE.AND P2, PT, R5, 0x2, PT ;  /* 0x000000020500780c */ /* 0x000fc80003f45270 */
[----:B------:R-:W-:Y:S02]  /*14820*/  SEL R6, RZ, 0x1, P2 ;  /* 0x00000001ff067807 */ /* 0x000fe40001000000 */
[----:B------:R-:W-:Y:S02]  /*14830*/  SEL R5, R5, RZ, P2 ;  /* 0x000000ff05057207 */ /* 0x000fe40001000000 */
[----:B---3--:R-:W-:-:S03]  /*14840*/  LOP3.LUT R7, R7, R6, RZ, 0x3c, !PT ;  /* 0x0000000607077212 */ /* 0x008fc600078e3cff */
[----:B------:R1:W-:Y:S04]  /*14850*/  STL [R1+0x10], R5 ;  /* 0x0000100501007387 */ /* 0x0003e80000100800 */
[----:B------:R1:W-:Y:S01]  /*14860*/  STL [R1+0x18], R7 ;  /* 0x0000180701007387 */ /* 0x0003e20000100800 */
[----:B------:R-:W-:Y:S05]  /*14870*/  @!P3 BRA `(.L_x_3778) ;  /* 0x0000000c0020b947 */ /* 0x000fea0003800000 */
.L_x_3822:
[----:B------:R-:W-:Y:S05]  /*14880*/  YIELD ;  /* 0x0000000000007946 */ /* 0x000fea0003800000 */
[----:B------:R-:W-:Y:S04]  /*14890*/  BSSY B1, `(.L_x_3803) ;  /* 0x00000ba000017945 */ /* 0x000fe80003800000 */
[----:B--2---:R-:W-:Y:S05]  /*148a0*/  @!P6 BRA `(.L_x_3804) ;  /* 0x0000000800e0e947 */ /* 0x004fea0003800000 */
[----:B-1----:R-:W2:Y:S04]  /*148b0*/  LDL R5, [R1+0x10] ;  /* 0x0000100001057983 */ /* 0x002ea80000100800 */
        /* <DEDUP_REMOVED lines=9> */
.L_x_3975:
[----:B------:R-:W-:Y:S05]  /*14950*/  BSYNC B2 ;  /* 0x0000000000027941 */ /* 0x000fea0003800000 */
.L_x_3805:
        /* <DEDUP_REMOVED lines=9> */
.L_x_3808:
[----:B------:R-:W-:Y:S05]  /*149f0*/  BSYNC B2 ;  /* 0x0000000000027941 */ /* 0x000fea0003800000 */
.L_x_3807:
[----:B------:R-:W2:Y:S01]  /*14a00*/  LDL R7, [R1+0x10] ;  /* 0x0000100001077983 */ /* 0x000ea20000100800 */
[----:B------:R-:W-:Y:S01]  /*14a10*/  IMAD.MOV.U32 R11, RZ, RZ, RZ ;  /* 0x000000ffff0b7224 */ /* 0x000fe200078e00ff */
[----:B------:R-:W-:Y:S01]  /*14a20*/  UIADD3 UR4, UP0, UR38, 0x570, URZ ;  /* 0x0000057026047890 */ /* 0x000fe2000ff1e03f */
[----:B------:R-:W-:Y:S01]  /*14a30*/  PLOP3.LUT P2, PT, PT, PT, PT, 0x80, 0x0 ;  /* 0x000000000000781c */ /* 0x000fe20003f4f070 */
[----:B------:R-:W-:Y:S01]  /*14a40*/  IMAD R8, R4, 0x40, R0 ;  /* 0x0000004004087824 */ /* 0x000fe200078e0200 */
[----:B------:R-:W-:Y:S01]  /*14a50*/  UMOV UR6, 0x0 ;  /* 0x0000000000067882 */ /* 0x000fe20000000000 */
[----:B------:R-:W-:Y:S01]  /*14a60*/  R2UR UR10, R11 ;  /* 0x000000000b0a72ca */ /* 0x000fe200000e0000 */
[----:B------:R-:W-:Y:S01]  /*14a70*/  VIADD R9, R5, 0x28c90 ;  /* 0x00028c9005097836 */ /* 0x000fe20000000000 */
[----:B------:R-:W-:Y:S01]  /*14a80*/  UIADD3.X UR5, URZ, UR39, URZ, UP0, !UPT ;  /* 0x000000273f057290 */ /* 0x000fe200087fe43f */
[----:B------:R-:W-:Y:S01]  /*14a90*/  UMOV UR7, 0x12f00000 ;  /* 0x12f0000000077882 */ /* 0x000fe20000000000 */
[----:B--2---:R-:W-:-:S04]  /*14aa0*/  IMAD R7, R7, 0x2000, R18 ;  /* 0x0000200007077824 */ /* 0x004fc800078e0212 */
[----:B------:R-:W-:-:S07]  /*14ab0*/  VIADD R7, R7, 0x22400 ;  /* 0x0002240007077836 */ /* 0x000fce0000000000 */
.L_x_3809:
        /* <DEDUP_REMOVED lines=13> */
.L_x_3976:
[----:B------:R-:W-:Y:S05]  /*14b90*/  BSYNC B2 ;  /* 0x0000000000027941 */ /* 0x000fea0003800000 */
.L_x_3810:
[----:B------:R-:W-:Y:S01]  /*14ba0*/  BSSY B2, `(.L_x_3812) ;  /* 0x000000b000027945 */ /* 0x000fe20003800000 */
[----:B------:R-:W-:Y:S02]  /*14bb0*/  IMAD.MOV.U32 R12, RZ, RZ, 0x0 ;  /* 0x00000000ff0c7424 */ /* 0x000fe400078e00ff */
[----:B------:R-:W-:Y:S01]  /*14bc0*/  IMAD.MOV.U32 R13, RZ, RZ, 0x12f00000 ;  /* 0x12f00000ff0d7424 */ /* 0x000fe200078e00ff */
[----:B------:R-:W-:Y:S06]  /*14bd0*/  @P3 BRA `(.L_x_3813) ;  /* 0x00000000001c3947 */ /* 0x000fec0003800000 */
[----:B------:R-:W2:Y:S01]  /*14be0*/  S2R R7, SR_TID.X ;  /* 0x0000000000077919 */ /* 0x000ea20000002100 */
[----:B01----:R-:W-:-:S04]  /*14bf0*/  IMAD.MOV.U32 R6, RZ, RZ, 0x10000 ;  /* 0x00010000ff067424 */ /* 0x003fc800078e00ff */
[----:B------:R3:W-:Y:S01]  /*14c00*/  SYNCS.ARRIVE.TRANS64 RZ, [R5+URZ+0x28cb0], R6 ;  /* 0x028cb00605ff79a7 */ /* 0x0007e2000800003f */
[----:B--2---:R-:W-:-:S04]  /*14c10*/  LOP3.LUT R7, R7, 0x1f, RZ, 0xc0, !PT ;  /* 0x0000001f07077812 */ /* 0x004fc800078ec0ff */
[----:B------:R-:W-:-:S13]  /*14c20*/  ISETP.NE.AND P2, PT, R7, RZ, PT ;  /* 0x000000ff0700720c */ /* 0x000fda0003f45270 */
[----:B---3--:R-:W-:Y:S05]  /*14c30*/  @!P2 BRA `(.L_x_3813) ;  /* 0x000000000004a947 */ /* 0x008fea0003800000 */
[----:B------:R-:W-:Y:S01]  /*14c40*/  BPT.TRAP 0x1 ;  /* 0x000000040000795c */ /* 0x000fe20000300000 */
.L_x_3813:
[----:B------:R-:W-:Y:S05]  /*14c50*/  BSYNC B2 ;  /* 0x0000000000027941 */ /* 0x000fea0003800000 */
.L_x_3812:
[----:B01----:R-:W2:Y:S01]  /*14c60*/  LDL R6, [R1+0x10] ;  /* 0x0000100001067983 */ /* 0x003ea20000100800 */
        /* <DEDUP_REMOVED lines=9> */
.L_x_3814:
        /* <DEDUP_REMOVED lines=15> */
.L_x_3815:
        /* <DEDUP_REMOVED lines=15> */
.L_x_3816:
        /* <DEDUP_REMOVED lines=15> */
.L_x_3817:
        /* <DEDUP_REMOVED lines=15> */
.L_x_3818:
        /* <DEDUP_REMOVED lines=15> */
.L_x_3819:
        /* <DEDUP_REMOVED lines=15> */
.L_x_3820:
        /* <DEDUP_REMOVED lines=15> */
.L_x_3821:
        /* <DEDUP_REMOVED lines=10> */
.L_x_3804:
[----:B------:R-:W-:Y:S05]  /*15430*/  BSYNC B1 ;  /* 0x0000000000017941 */ /* 0x000fea0003800000 */
.L_x_3803:
[----:B------:R-:W2:Y:S04]  /*15440*/  LDL.LU R9, [R1+0x10] ;  /* 0x0000100001097983 */ /* 0x000ea80000300800 */
[----:B-1----:R-:W3:Y:S01]  /*15450*/  LDL.LU R7, [R1+0x18] ;  /* 0x0000180001077983 */ /* 0x002ee20000300800 */
[C---:B------:R-:W-:Y:S01]  /*15460*/  ISETP.GT.AND P3, PT, R4.reuse, R3, PT ;  /* 0x000000030400720c */ /* 0x040fe20003f64270 */
[----:B------:R-:W-:Y:S02]  /*15470*/  VIADD R4, R4, 0xffffffff ;  /* 0xffffffff04047836 */ /* 0x000fe40000000000 */
[----:B--2---:R-:W-:-:S05]  /*15480*/  VIADD R5, R9, 0x1 ;  /* 0x0000000109057836 */ /* 0x004fca0000000000 */
[----:B------:R-:W-:-:S04]  /*15490*/  ISETP.NE.AND P2, PT, R5, 0x2, PT ;  /* 0x000000020500780c */ /* 0x000fc80003f45270 */
[----:B------:R-:W-:Y:S02]  /*154a0*/  SEL R6, RZ, 0x1, P2 ;  /* 0x00000001ff067807 */ /* 0x000fe40001000000 */
[----:B------:R-:W-:Y:S02]  /*154b0*/  SEL R5, R5, RZ, P2 ;  /* 0x000000ff05057207 */ /* 0x000fe40001000000 */
[----:B---3--:R-:W-:-:S05]  /*154c0*/  LOP3.LUT R7, R7, R6, RZ, 0x3c, !PT ;  /* 0x0000000607077212 */ /* 0x008fca00078e3cff */
[----:B------:R2:W-:Y:S04]  /*154d0*/  STL [R1+0x18], R7 ;  /* 0x0000180701007387 */ /* 0x0005e80000100800 */
[----:B------:R2:W-:Y:S01]  /*154e0*/  STL [R1+0x10], R5 ;  /* 0x0000100501007387 */ /* 0x0005e20000100800 */
[----:B------:R-:W-:Y:S05]  /*154f0*/  @P3 BRA `(.L_x_3822) ;  /* 0xfffffff000e03947 */ /* 0x000fea000383ffff */
.L_x_3778:
[----:B------:R-:W-:Y:S05]  /*15500*/  BSYNC B0 ;  /* 0x0000000000007941 */ /* 0x000fea0003800000 */
.L_x_3777:
[----:B-12---:R1:W5:Y:S01]  /*15510*/  LDL R7, [R1+0x38] ;  /* 0x0000380001077983 */ /* 0x0063620000100800 */
[----:B------:R-:W-:Y:S05]  /*15520*/  @!P0 WARPSYNC.ALL ;  /* 0x0000000000008948 */ /* 0x000fea0003800000 */
[----:B------:R1:W-:Y:S01]  /*15530*/  STL [R1+0x40], RZ ;  /* 0x000040ff01007387 */ /* 0x0003e20000100800 */
[----:B------:R-:W-:Y:S01]  /*15540*/  BSSY B0, `(.L_x_3823) ;  /* 0x0000020000007945 */ /* 0x000fe20003800000 */
[----:B------:R-:W-:Y:S06]  /*15550*/  @!P0 BAR.SYNC.DEFER_BLOCKING 0xc, 0x180 ;  /* 0x0306000000008b1d */ /* 0x000fec0000010000 */
[----:B-1----:R-:W-:Y:S05]  /*15560*/  @!P1 BRA `(.L_x_3824) ;  /* 0x0000000000749947 */ /* 0x002fea0003800000 */
        /* <DEDUP_REMOVED lines=29> */
.L_x_3824:
[----:B------:R-:W-:Y:S05]  /*15740*/  BSYNC B0 ;  /* 0x0000000000007941 */ /* 0x000fea0003800000 */
.L_x_3823:
        /* <DEDUP_REMOVED lines=13> */
[----:B------:R-:W1:Y:S01]  /*15820*/  S2R R3, SR_LANEID ;  /* 0x0000000000037919 */ /* 0x000e620000000000 */
[----:B------:R-:W-:Y:S02]  /*15830*/  VOTEU.ANY UR4, UPT, PT ;  /* 0x0000000000047886 */ /* 0x000fe400038e0100 */
[----:B------:R-:W1:Y:S08]  /*15840*/  FLO.U32 R0, UR4 ;  /* 0x0000000400007d00 */ /* 0x000e7000080e0000 */
[----:B------:R-:W2:Y:S01]  /*15850*/  POPC R5, UR4 ;  /* 0x0000000400057d09 */ /* 0x000ea20008000000 */
[----:B-1----:R-:W-:-:S02]  /*15860*/  ISETP.EQ.U32.AND P0, PT, R0, R3, PT ;  /* 0x000000030000720c */ /* 0x002fc40003f02070 */
[----:B------:R-:W2:Y:S11]  /*15870*/  LDC.64 R2, c[0x0][0xc60] ;  /* 0x00031800ff027b82 */ /* 0x000eb60000000a00 */
[----:B--2---:R-:W2:Y:S01]  /*15880*/  @P0 ATOMG.E.ADD.STRONG.GPU PT, R3, desc[UR40][R2.64], R5 ;  /* 0x00000005020309a8 */ /* 0x004ea200081ee1e8 */
[----:B------:R-:W1:Y:S02]  /*15890*/  S2R R4, SR_LTMASK ;  /* 0x0000000000047919 */ /* 0x000e640000003900 */
[----:B-1----:R-:W-:-:S04]  /*158a0*/  LOP3.LUT R4, R4, UR4, RZ, 0xc0, !PT ;  /* 0x0000000404047c12 */ /* 0x002fc8000f8ec0ff */
[----:B------:R-:W1:Y:S01]  /*158b0*/  POPC R7, R4 ;  /* 0x0000000400077309 */ /* 0x000e620000000000 */
[----:B--2---:R-:W1:Y:S02]  /*158c0*/  SHFL.IDX PT, R0, R3, R0, 0x1f ;  /* 0x00001f0003007589 */ /* 0x004e6400000e0000 */
[----:B-1----:R-:W-:-:S05]  /*158d0*/  IADD3 R0, R0, UR36, R7 ;  /* 0x0000002400007c10 */ /* 0x002fca000fffe007 */
[----:B------:R1:W-:Y:S01]  /*158e0*/  STL [R1], R0 ;  /* 0x0000000001007387 */ /* 0x0003e20000100800 */
[----:B------:R-:W-:Y:S05]  /*158f0*/  BRA `(.L_x_3827) ;  /* 0x0000004800607947 */ /* 0x000fea0003800000 */
.L_x_3826:
        /* <DEDUP_REMOVED lines=13> */
[----:B------:R-:W-:Y:S02]  /*159d0*/  IMAD.U32 R10, RZ, RZ, UR4 ;  /* 0x00000004ff0a7e24 */ /* 0x000fe4000f8e00ff */
[----:B------:R-:W-:Y:S02]  /*159e0*/  IMAD.U32 R11, RZ, RZ, UR5 ;  /* 0x00000005ff0b7e24 */ /* 0x000fe4000f8e00ff */
[----:B------:R-:W-:Y:S02]  /*159f0*/  IMAD.MOV.U32 R8, RZ, RZ, 0x70 ;  /* 0x00000070ff087424 */ /* 0x000fe400078e00ff */
[----:B0-----:R-:W-:Y:S02]  /*15a00*/  IMAD.MOV.U32 R12, RZ, RZ, 0x1 ;  /* 0x00000001ff0c7424 */ /* 0x001fe400078e00ff */
[----:B------:R-:W-:-:S07]  /*15a10*/  IMAD.MOV.U32 R13, RZ, RZ, RZ ;  /* 0x000000ffff0d7224 */ /* 0x000fce00078e00ff */
[----:B------:R-:W-:-:S07]  /*15a20*/  LEPC R20, `(.L_x_3829) ;  /* 0x000000001014794e */ /* 0x000fce0000000000 */
[----:B-1----:R-:W-:Y:S05]  /*15a30*/  CALL.ABS.NOINC R2 ;  /* 0x0000000002007343 */ /* 0x002fea0003c00000 */
.L_x_3829:
[----:B------:R-:W-:Y:S05]  /*15a40*/  BSYNC B6 ;  /* 0x0000000000067941 */ /* 0x000fea0003800000 */
.L_x_3828:
        /* <DEDUP_REMOVED lines=16> */
[----:B0-----:R-:W-:Y:S02]  /*15b50*/  IMAD.MOV.U32 R12, RZ, RZ, 0x1 ;  /* 0x00000001ff0c7424 */ /* 0x001fe400078e00ff */
[----:B-1----:R-:W-:-:S07]  /*15b60*/  IMAD.MOV.U32 R13, RZ, RZ, RZ ;  /* 0x000000ffff0d7224 */ /* 0x002fce00078e00ff */
[----:B------:R-:W-:-:S07]  /*15b70*/  LEPC R20, `(.L_x_3832) ;  /* 0x000000001014794e */ /* 0x000fce0000000000 */
[----:B--2---:R-:W-:Y:S05]  /*15b80*/  CALL.ABS.NOINC R2 ;  /* 0x0000000002007343 */ /* 0x004fea0003c00000 */
.L_x_3832:
        /* <DEDUP_REMOVED lines=16> */
.L_x_3831:
[----:B------:R-:W-:Y:S05]  /*15c90*/  BSYNC B6 ;  /* 0x0000000000067941 */ /* 0x000fea0003800000 */
.L_x_3830:
[----:B------:R-:W2:Y:S01]  /*15ca0*/  LDL.LU R4, [R1+0x1c] ;  /* 0x00001c0001047983 */ /* 0x000ea20000300800 */
[----:B------:R-:W-:-:S03]  /*15cb0*/  ULDC.64 UR4, c[0x0][0x9f8] ;  /* 0x00027e0000047ab9 */ /* 0x000fc60000000a00 */
[----:B------:R-:W3:Y:S01]  /*15cc0*/  LDL R7, [R1+0x8] ;  /* 0x0000080001077983 */ /* 0x000ee20000100800 */
[----:B------:R-:W-:-:S03]  /*15cd0*/  ISETP.NE.U32.AND P0, PT, RZ, UR4, PT ;  /* 0x00000004ff007c0c */ /* 0x000fc6000bf05070 */
[----:B------:R-:W4:Y:S01]  /*15ce0*/  LDL R0, [R1+0x3c] ;  /* 0x00003c0001007983 */ /* 0x000f220000100800 */
[----:B------:R-:W-:-:S13]  /*15cf0*/  ISETP.NE.AND.EX P0, PT, RZ, UR5, PT, P0 ;  /* 0x00000005ff007c0c */ /* 0x000fda000bf05300 */
[----:B------:R-:W-:-:S04]  /*15d00*/  @P0 IADD3 R2, P1, R17, UR4, RZ ;  /* 0x0000000411020c10 */ /* 0x000fc8000ff3e0ff */
[----:B--2---:R-:W-:Y:S01]  /*15d10*/  @P0 IADD3.X R3, R4, UR5, RZ, P1, !PT ;  /* 0x0000000504030c10 */ /* 0x004fe20008ffe4ff */
[----:B------:R-:W-:-:S04]  /*15d20*/  ULDC.64 UR4, c[0x0][0xa08] ;  /* 0x0002820000047ab9 */ /* 0x000fc80000000a00 */
[----:B---3--:R1:W2:Y:S02]  /*15d30*/  @P0 LDG.E R7, desc[UR40][R2.64] ;  /* 0x0000002802070981 */ /* 0x0082a4000c1e1900 */
[----:B-1----:R-:W1:Y:S01]  /*15d40*/  LDC.64 R2, c[0x0][0x418] ;  /* 0x00010600ff027b82 */ /* 0x002e620000000a00 */
[----:B----4-:R-:W-:Y:S01]  /*15d50*/  VIADD R0, R0, 0xffffffff ;  /* 0xffffffff00007836 */ /* 0x010fe20000000000 */
        /* <DEDUP_REMOVED lines=11> */
[----:B0-----:R0:W1:Y:S02]  /*15e10*/  SHFL.IDX PT, R14, R4, RZ, 0x1f ;  /* 0x00001fff040e7589 */ /* 0x00106400000e0000 */
.L_x_3979:
        /* <DEDUP_REMOVED lines=11> */
.L_x_3982:
        /* <DEDUP_REMOVED lines=24> */
.L_x_3836:
[----:B-1----:R-:W2:Y:S01]  /*16050*/  LDL R2, [R1+0x14] ;  /* 0x0000140001027983 */ /* 0x002ea20000100800 */
[----:B0-----:R-:W-:Y:S01]  /*16060*/  IMAD R0, R19, 0x8, R18 ;  /* 0x0000000813007824 */ /* 0x001fe200078e0212 */
[----:B--2---:R-:W-:-:S04]  /*16070*/  SHF.L.U32 R2, R2, 0x1f, RZ ;  /* 0x0000001f02027819 */ /* 0x004fc800000006ff */
[----:B------:R-:W0:Y:S02]  /*16080*/  SYNCS.PHASECHK.TRANS64.TRYWAIT P0, [R0+URZ+0x28c40], R2 ;  /* 0x028c4002000075a7 */ /* 0x000e24000800017f */
[----:B0-----:R-:W-:Y:S05]  /*16090*/  @!P0 BRA `(.L_x_3837) ;  /* 0x0000005c00bc8947 */ /* 0x001fea0003800000 */
.L_x_3983:
        /* <DEDUP_REMOVED lines=11> */
.L_x_3838:
[----:B------:R-:W2:Y:S04]  /*16150*/  LDL R4, [R1+0x30] ;  /* 0x0000300001047983 */ /* 0x000ea80000100800 */
[----:B------:R-:W3:Y:S04]  /*16160*/  LDL R3, [R1+0x20] ;  /* 0x0000200001037983 */ /* 0x000ee80000100800 */
[----:B0-----:R-:W4:Y:S01]  /*16170*/  LDL.LU R2, [R1+0x28] ;  /* 0x0000280001027983 */ /* 0x001f220000300800 */
[----:B------:R-:W-:Y:S01]  /*16180*/  R2UR UR9, R0 ;  /* 0x00000000000972ca */ /* 0x000fe200000e0000 */
[----:B------:R-:W-:Y:S01]  /*16190*/  IMAD R0, R19, 0x2000, R18 ;  /* 0x0000200013007824 */ /* 0x000fe200078e0212 */
[----:B------:R-:W-:Y:S01]  /*161a0*/  PLOP3.LUT P0, PT, PT, PT, PT, 0x80, 0x0 ;  /* 0x000000000000781c */ /* 0x000fe20003f0f070 */
[----:B------:R-:W-:Y:S01]  /*161b0*/  UIADD3 UR6, UP0, UR38, 0x370, URZ ;  /* 0x0000037026067890 */ /* 0x000fe2000ff1e03f */
[----:B------:R-:W-:Y:S01]  /*161c0*/  R2UR UR12, R16 ;  /* 0x00000000100c72ca */ /* 0x000fe200000e0000 */
[----:B------:R-:W-:Y:S01]  /*161d0*/  UMOV UR5, 0x14f00000 ;  /* 0x14f0000000057882 */ /* 0x000fe20000000000 */
[----:B------:R-:W-:Y:S01]  /*161e0*/  R2UR UR8, R0 ;  /* 0x00000000000872ca */ /* 0x000fe200000e0000 */
[----:B------:R-:W-:Y:S01]  /*161f0*/  UIADD3.X UR7, URZ, UR39, URZ, UP0, !UPT ;  /* 0x000000273f077290 */ /* 0x000fe200087fe43f */
[----:B-----5:R-:W-:Y:S01]  /*16200*/  R2UR UR13, R17 ;  /* 0x00000000110d72ca */ /* 0x020fe200000e0000 */
[----:B------:R-:W-:-:S04]  /*16210*/  UMOV UR10, URZ ;  /* 0x0000003f000a7c82 */ /* 0x000fc80008000000 */
[----:B------:R-:W-:-:S06]  /*16220*/  UIADD3 UR9, UR9, 0x28c30, URZ ;  /* 0x00028c3009097890 */ /* 0x000fcc000fffe03f */
[----:B------:R-:W-:Y:S01]  /*16230*/  UIADD3 UR8, UR8, 0x22400, URZ ;  /* 0x0002240008087890 */ /* 0x000fe2000fffe03f */
[----:B--2---:R-:W-:Y:S02]  /*16240*/  R2UR UR11, R4 ;  /* 0x00000000040b72ca */ /* 0x004fe400000e0000 */
[----:B---3--:R-:W-:Y:S02]  /*16250*/  R2UR UR4, R3 ;  /* 0x00000000030472ca */ /* 0x008fe400000e0000 */
[----:B----4-:R-:W-:-:S04]  /*16260*/  LOP3.LUT R2, R2, 0xfffffffe, RZ, 0xc0, !PT ;  /* 0xfffffffe02027812 */ /* 0x010fc800078ec0ff */
[----:B------:R-:W-:-:S07]  /*16270*/  @P0 LOP3.LUT R2, R2, 0x1, RZ, 0xfc, !PT ;  /* 0x0000000102020812 */ /* 0x000fce00078efcff */
[----:B------:R-:W-:Y:S01]  /*16280*/  ULEA UR11, UR11, UR4, 0x6 ;  /* 0x000000040b0b7291 */ /* 0x000fe2000f8e303f */
[----:B------:R1:W-:Y:S02]  /*16290*/  STL [R1+0x28], R2 ;  /* 0x0000280201007387 */ /* 0x0003e40000100800 */
[----:B------:R-:W-:-:S06]  /*162a0*/  UMOV UR4, 0x0 ;  /* 0x0000000000047882 */ /* 0x000fcc0000000000 */
[----:B------:R1:W-:Y:S01]  /*162b0*/  UTMALDG.4D [UR8], [UR6], desc[UR4] ;  /* 0x00000408060075b4 */ /* 0x0003e20008019000 */
[----:B------:R-:W-:Y:S02]  /*162c0*/  NOP ;  /* 0x0000000000007918 */ /* 0x000fe40000000000 */
.L_x_3834:
[----:B------:R-:W2:Y:S04]  /*162d0*/  LDL.LU R3, [R1+0x44] ;  /* 0x0000440001037983 */ /* 0x000ea80000300800 */
[----:B------:R-:W3:Y:S04]  /*162e0*/  LDL.LU R5, [R1+0x2c] ;  /* 0x00002c0001057983 */ /* 0x000ee80000300800 */
[----:B0-----:R-:W4:Y:S01]  /*162f0*/  LDL.LU R4, [R1+0x50] ;  /* 0x0000500001047983 */ /* 0x001f220000300800 */
[----:B------:R-:W-:Y:S05]  /*16300*/  WARPSYNC.ALL ;  /* 0x0000000000007948 */ /* 0x000fea0003800000 */
[----:B-1----:R-:W-:Y:S01]  /*16310*/  ULDC.64 UR6, c[0x0][0xa00] ;  /* 0x0002800000067ab9 */ /* 0x002fe20000000a00 */
        /* <DEDUP_REMOVED lines=35> */
.L_x_3840:
[----:B------:R-:W-:Y:S05]  /*16550*/  BSYNC B6 ;  /* 0x0000000000067941 */ /* 0x000fea0003800000 */
.L_x_3839:
[----:B0-----:R-:W2:Y:S01]  /*16560*/  LDL.LU R0, [R1+0x50] ;  /* 0x0000500001007983 */ /* 0x001ea20000300800 */
[----:B------:R-:W-:Y:S01]  /*16570*/  ULDC.64 UR4, c[0x0][0x2d8] ;  /* 0x0000b60000047ab9 */ /* 0x000fe20000000a00 */
[----:B------:R-:W0:Y:S01]  /*16580*/  LDC R7, c[0x0][0x448] ;  /* 0x00011200ff077b82 */ /* 0x000e220000000800 */
[----:B------:R-:W-:Y:S01]  /*16590*/  ULDC UR6, c[0x0][0x2b8] ;  /* 0x0000ae0000067ab9 */ /* 0x000fe20000000800 */
[----:B------:R-:W3:Y:S04]  /*165a0*/  LDL.LU R4, [R1+0x44] ;  /* 0x0000440001047983 */ /* 0x000ee80000300800 */
[----:B------:R-:W3:Y:S04]  /*165b0*/  LDL.LU.64 R2, [R1+0x48] ;  /* 0x0000480001027983 */ /* 0x000ee80000300a00 */
[----:B------:R-:W4:Y:S04]  /*165c0*/  LDL.LU R5, [R1+0x2c] ;  /* 0x00002c0001057983 */ /* 0x000f280000300800 */
[----:B------:R-:W4:Y:S04]  /*165d0*/  LDL R10, [R1+0x4] ;  /* 0x00000400010a7983 */ /* 0x000f280000100800 */
[----:B------:R1:W5:Y:S01]  /*165e0*/  LDL R8, [R1+0x60] ;  /* 0x0000600001087983 */ /* 0x0003620000100800 */
[----:B0-----:R-:W-:-:S13]  /*165f0*/  ISETP.NE.AND P0, PT, R7, 0x1, PT ;  /* 0x000000010700780c */ /* 0x001fda0003f05270 */
[----:B------:R-:W0:Y:S01]  /*16600*/  @P0 LDC R6, c[0x0][0x450] ;  /* 0x00011400ff060b82 */ /* 0x000e220000000800 */
[----:B------:R-:W1:Y:S02]  /*16610*/  S2R R9, SR_TID.X ;  /* 0x0000000000097919 */ /* 0x000e640000002100 */
[----:B-1----:R-:W-:-:S05]  /*16620*/  IMAD.SHL.U32 R9, R9, 0x8, RZ ;  /* 0x0000000809097824 */ /* 0x002fca00078e00ff */
        /* <DEDUP_REMOVED lines=17> */
[----:B------:R-:W-:-:S04]  /*16740*/  IMAD R4, R10, 0x40, R4 ;  /* 0x000000400a047824 */ /* 0x000fc800078e0204 */
        /* <DEDUP_REMOVED lines=58> */
.L_x_3992:
        /* <DEDUP_REMOVED lines=10> */
.L_x_3842:
        /* <DEDUP_REMOVED lines=18> */
.L_x_3993:
[----:B------:R-:W-:Y:S05]  /*16cb0*/  BSYNC B0 ;  /* 0x0000000000007941 */ /* 0x000fea0003800000 */
.L_x_3843:
[----:B------:R-:W2:Y:S01]  /*16cc0*/  LDL R2, [R1+0x28] ;  /* 0x0000280001027983 */ /* 0x000ea20000100800 */
[----:B------:R-:W-:Y:S01]  /*16cd0*/  BSSY B0, `(.L_x_3845) ;  /* 0x0000096000007945 */ /* 0x000fe20003800000 */
[----:B--2---:R-:W-:-:S13]  /*16ce0*/  LOP3.LUT P0, RZ, R2, 0x1, RZ, 0xc0, !PT ;  /* 0x0000000102ff7812 */ /* 0x004fda000780c0ff */
        /* <DEDUP_REMOVED lines=10> */
.L_x_3994:
[----:B------:R-:W-:Y:S05]  /*16d90*/  BSYNC B1 ;  /* 0x0000000000017941 */ /* 0x000fea0003800000 */
.L_x_3847:
        /* <DEDUP_REMOVED lines=9> */
.L_x_3850:
[----:B------:R-:W-:Y:S05]  /*16e30*/  BSYNC B1 ;  /* 0x0000000000017941 */ /* 0x000fea0003800000 */
.L_x_3849:
        /* <DEDUP_REMOVED lines=12> */
.L_x_3851:
        /* <DEDUP_REMOVED lines=15> */
.L_x_3852:
        /* <DEDUP_REMOVED lines=15> */
.L_x_3853:
        /* <DEDUP_REMOVED lines=15> */
.L_x_3854:
        /* <DEDUP_REMOVED lines=15> */
.L_x_3855:
        /* <DEDUP_REMOVED lines=15> */
.L_x_3856:
        /* <DEDUP_REMOVED lines=15> */
.L_x_3857:
        /* <DEDUP_REMOVED lines=15> */
.L_x_3858:
        /* <DEDUP_REMOVED lines=10> */
.L_x_3846:
[----:B------:R-:W-:Y:S05]  /*17630*/  BSYNC B0 ;  /* 0x0000000000007941 */ /* 0x000fea0003800000 */
.L_x_3845:
        /* <DEDUP_REMOVED lines=27> */
[----:B--2---:R-:W-:Y:S02]  /*177f0*/  LOP3.LUT P2, RZ, R5, 0x1, RZ, 0xc0, !PT ;  /* 0x0000000105ff7812 */ /* 0x004fe4000784c0ff */
        /* <DEDUP_REMOVED lines=26> */
.L_x_3865:
[----:B------:R-:W-:Y:S01]  /*179a0*/  IMAD R2, R19, 0x8, R18 ;  /* 0x0000000813027824 */ /* 0x000fe200078e0212 */
[----:B-1----:R-:W-:Y:S01]  /*179b0*/  SHF.L.U32 R6, R9, 0x1f, RZ ;  /* 0x0000001f09067819 */ /* 0x002fe200000006ff */
[----:B------:R-:W1:Y:S01]  /*179c0*/  S2R R3, SR_TID.X ;  /* 0x0000000000037919 */ /* 0x000e620000002100 */
[----:B------:R-:W-:Y:S02]  /*179d0*/  BSSY B3, `(.L_x_3866) ;  /* 0x0000005000037945 */ /* 0x000fe40003800000 */
[----:B------:R-:W2:Y:S01]  /*179e0*/  SYNCS.PHASECHK.TRANS64.TRYWAIT P0, [R2+URZ+0x28c40], R6 ;  /* 0x028c4006020075a7 */ /* 0x000ea2000800017f */
[----:B-1----:R-:W-:-:S04]  /*179f0*/  LOP3.LUT R3, R3, 0x7f, RZ, 0xc0, !PT ;  /* 0x0000007f03037812 */ /* 0x002fc800078ec0ff */
[----:B------:R-:W-:Y:S01]  /*17a00*/  ISETP.NE.AND P1, PT, R3, RZ, PT ;  /* 0x000000ff0300720c */ /* 0x000fe20003f25270 */
[----:B--2---:R-:W-:-:S12]  /*17a10*/  @!P0 BRA `(.L_x_3867) ;  /* 0x0000004800e48947 */ /* 0x004fd80003800000 */
.L_x_3995:
[----:B------:R-:W-:Y:S05]  /*17a20*/  BSYNC B3 ;  /* 0x0000000000037941 */ /* 0x000fea0003800000 */
.L_x_3866:
        /* <DEDUP_REMOVED lines=9> */
.L_x_3869:
[----:B------:R-:W-:Y:S05]  /*17ac0*/  BSYNC B3 ;  /* 0x0000000000037941 */ /* 0x000fea0003800000 */
.L_x_3868:
        /* <DEDUP_REMOVED lines=12> */
.L_x_3870:
        /* <DEDUP_REMOVED lines=13> */
.L_x_3996:
[----:B------:R-:W-:Y:S05]  /*17c60*/  BSYNC B3 ;  /* 0x0000000000037941 */ /* 0x000fea0003800000 */
.L_x_3871:
        /* <DEDUP_REMOVED lines=11> */
.L_x_3874:
[----:B------:R-:W-:Y:S05]  /*17d20*/  BSYNC B3 ;  /* 0x0000000000037941 */ /* 0x000fea0003800000 */
.L_x_3873:
        /* <DEDUP_REMOVED lines=9> */
.L_x_3875:
        /* <DEDUP_REMOVED lines=15> */
.L_x_3876:
        /* <DEDUP_REMOVED lines=15> */
.L_x_3877:
        /* <DEDUP_REMOVED lines=15> */
.L_x_3878:
        /* <DEDUP_REMOVED lines=15> */
.L_x_3879:
        /* <DEDUP_REMOVED lines=15> */
.L_x_3880:
        /* <DEDUP_REMOVED lines=15> */
.L_x_3881:
        /* <DEDUP_REMOVED lines=15> */
.L_x_3882:
        /* <DEDUP_REMOVED lines=10> */
.L_x_3864:
[----:B------:R-:W-:Y:S05]  /*184f0*/  BSYNC B1 ;  /* 0x0000000000017941 */ /* 0x000fea0003800000 */
.L_x_3863:
[----:B------:R-:W2:Y:S02]  /*18500*/  LDL.LU R5, [R1+0x3c] ;  /* 0x00003c0001057983 */ /* 0x000ea40000300800 */
[----:B--2---:R-:W-:-:S07]  /*18510*/  VIADD R0, R5, 0xfffffffd ;  /* 0xfffffffd05007836 */ /* 0x004fce0000000000 */
.L_x_3862:
[----:B------:R-:W-:Y:S05]  /*18520*/  BSYNC B2 ;  /* 0x0000000000027941 */ /* 0x000fea0003800000 */
.L_x_3861:
[----:B------:R-:W-:Y:S01]  /*18530*/  VIADD R8, R8, 0xfffffffe ;  /* 0xfffffffe08087836 */ /* 0x000fe20000000000 */
[----:B------:R-:W-:-:S04]  /*18540*/  LOP3.LUT R4, RZ, R4, RZ, 0x33, !PT ;  /* 0x00000004ff047212 */ /* 0x000fc800078e33ff */
[----:B------:R-:W-:-:S13]  /*18550*/  ISETP.NE.AND P0, PT, R8, R4, PT ;  /* 0x000000040800720c */ /* 0x000fda0003f05270 */
[----:B------:R-:W-:Y:S05]  /*18560*/  @!P0 BRA `(.L_x_3860) ;  /* 0x0000001800d88947 */ /* 0x000fea0003800000 */
.L_x_3923:
        /* <DEDUP_REMOVED lines=16> */
[----:B0-----:R-:W2:Y:S01]  /*18670*/  LDL R9, [R1+0x1c] ;  /* 0x00001c0001097983 */ /* 0x001ea20000100800 */
        /* <DEDUP_REMOVED lines=18> */
.L_x_3885:
        /* <DEDUP_REMOVED lines=8> */
.L_x_3997:
[----:B------:R-:W-:Y:S05]  /*18820*/  BSYNC B2 ;  /* 0x0000000000027941 */ /* 0x000fea0003800000 */
.L_x_3886:
        /* <DEDUP_REMOVED lines=9> */
.L_x_3889:
[----:B------:R-:W-:Y:S05]  /*188c0*/  BSYNC B2 ;  /* 0x0000000000027941 */ /* 0x000fea0003800000 */
.L_x_3888:
        /* <DEDUP_REMOVED lines=12> */
.L_x_3890:
        /* <DEDUP_REMOVED lines=13> */
.L_x_3998:
[----:B------:R-:W-:Y:S05]  /*18a60*/  BSYNC B2 ;  /* 0x0000000000027941 */ /* 0x000fea0003800000 */
.L_x_3891:
[----:B------:R-:W-:Y:S01]  /*18a70*/  BSSY B2, `(.L_x_3893) ;  /* 0x000000b000027945 */ /* 0x000fe20003800000 */
[----:B------:R-:W-:Y:S02]  /*18a80*/  IMAD.MOV.U32 R8, RZ, RZ, 0x0 ;  /* 0x00000000ff087424 */ /* 0x000fe400078e00ff */
[----:B0-----:R-:W-:Y:S01]  /*18a90*/  IMAD.MOV.U32 R9, RZ, RZ, 0x14f00000 ;  /* 0x14f00000ff097424 */ /* 0x001fe200078e00ff */
        /* <DEDUP_REMOVED lines=8> */
.L_x_3894:
[----:B------:R-:W-:Y:S05]  /*18b20*/  BSYNC B2 ;  /* 0x0000000000027941 */ /* 0x000fea0003800000 */
.L_x_3893:
        /* <DEDUP_REMOVED lines=9> */
.L_x_3895:
        /* <DEDUP_REMOVED lines=15> */
.L_x_3896:
        /* <DEDUP_REMOVED lines=15> */
.L_x_3897:
        /* <DEDUP_REMOVED lines=15> */
.L_x_3898:
        /* <DEDUP_REMOVED lines=15> */
.L_x_3899:
        /* <DEDUP_REMOVED lines=15> */
.L_x_3900:
        /* <DEDUP_REMOVED lines=15> */
.L_x_3901:
        /* <DEDUP_REMOVED lines=15> */
.L_x_3902:
        /* <DEDUP_REMOVED lines=10> */
.L_x_3884:
[----:B------:R-:W-:Y:S05]  /*192f0*/  BSYNC B1 ;  /* 0x0000000000017941 */ /* 0x000fea0003800000 */
.L_x_3883:
[----:B------:R-:W2:Y:S01]  /*19300*/  LDL R5, [R1+0x28] ;  /* 0x0000280001057983 */ /* 0x000ea20000100800 */
[----:B------:R-:W-:Y:S01]  /*19310*/  VIADD R7, R7, 0x1 ;  /* 0x0000000107077836 */ /* 0x000fe20000000000 */
[----:B------:R-:W-:Y:S04]  /*19320*/  BSSY B1, `(.L_x_3903) ;  /* 0x00000d6000017945 */ /* 0x000fe80003800000 */
[----:B------:R-:W-:-:S04]  /*19330*/  ISETP.NE.AND P0, PT, R7, 0x2, PT ;  /* 0x000000020700780c */ /* 0x000fc80003f05270 */
[----:B------:R-:W-:Y:S02]  /*19340*/  SEL R2, RZ, 0x1, P0 ;  /* 0x00000001ff027807 */ /* 0x000fe40000000000 */
[----:B------:R-:W-:Y:S02]  /*19350*/  SEL R19, R7, RZ, P0 ;  /* 0x000000ff07137207 */ /* 0x000fe40000000000 */
[----:B------:R-:W-:Y:S01]  /*19360*/  LOP3.LUT R8, R6, R2, RZ, 0x3c, !PT ;  /* 0x0000000206087212 */ /* 0x000fe200078e3cff */
[----:B------:R-:W-:-:S04]  /*19370*/  VIADD R6, R0, 0xffffffff ;  /* 0xffffffff00067836 */ /* 0x000fc80000000000 */
[----:B------:R1:W-:Y:S01]  /*19380*/  STL [R1+0x14], R8 ;  /* 0x0000140801007387 */ /* 0x0003e20000100800 */
[----:B--2---:R-:W-:-:S13]  /*19390*/  LOP3.LUT P2, RZ, R5, 0x1, RZ, 0xc0, !PT ;  /* 0x0000000105ff7812 */ /* 0x004fda000784c0ff */
[----:B-1----:R-:W-:Y:S05]  /*193a0*/  @!P2 BRA `(.L_x_3904) ;  /* 0x0000000c0034a947 */ /* 0x002fea0003800000 */
        /* <DEDUP_REMOVED lines=24> */
.L_x_3905:
        /* <DEDUP_REMOVED lines=8> */
.L_x_3999:
[----:B------:R-:W-:Y:S05]  /*195b0*/  BSYNC B2 ;  /* 0x0000000000027941 */ /* 0x000fea0003800000 */
.L_x_3906:
        /* <DEDUP_REMOVED lines=9> */
.L_x_3909:
[----:B------:R-:W-:Y:S05]  /*19650*/  BSYNC B2 ;  /* 0x0000000000027941 */ /* 0x000fea0003800000 */
.L_x_3908:
        /* <DEDUP_REMOVED lines=12> */
.L_x_3910:
        /* <DEDUP_REMOVED lines=13> */
.L_x_4000:
[----:B------:R-:W-:Y:S05]  /*197f0*/  BSYNC B2 ;  /* 0x0000000000027941 */ /* 0x000fea0003800000 */
.L_x_3911:
        /* <DEDUP_REMOVED lines=11> */
.L_x_3914:
[----:B------:R-:W-:Y:S05]  /*198b0*/  BSYNC B2 ;  /* 0x0000000000027941 */ /* 0x000fea0003800000 */
.L_x_3913:
        /* <DEDUP_REMOVED lines=9> */
.L_x_3915:
        /* <DEDUP_REMOVED lines=15> */
.L_x_3916:
        /* <DEDUP_REMOVED lines=15> */
.L_x_3917:
        /* <DEDUP_REMOVED lines=15> */
.L_x_3918:
        /* <DEDUP_REMOVED lines=15> */
.L_x_3919:
        /* <DEDUP_REMOVED lines=15> */
.L_x_3920:
        /* <DEDUP_REMOVED lines=15> */
.L_x_3921:
        /* <DEDUP_REMOVED lines=15> */
.L_x_3922:
        /* <DEDUP_REMOVED lines=10> */
.L_x_3904:
[----:B------:R-:W-:Y:S05]  /*1a080*/  BSYNC B1 ;  /* 0x0000000000017941 */ /* 0x000fea0003800000 */
.L_x_3903:
[----:B------:R-:W2:Y:S01]  /*1a090*/  LDL R5, [R1+0x24] ;  /* 0x0000240001057983 */ /* 0x000ea20000100800 */
[----:B------:R-:W-:Y:S01]  /*1a0a0*/  VIADD R0, R0, 0xfffffffe ;  /* 0xfffffffe00007836 */ /* 0x000fe20000000000 */
[----:B--2---:R-:W-:-:S13]  /*1a0b0*/  ISETP.GT.AND P0, PT, R6, R5, PT ;  /* 0x000000050600720c */ /* 0x004fda0003f04270 */
[----:B------:R-:W-:Y:S05]  /*1a0c0*/  @P0 BRA `(.L_x_3923) ;  /* 0xffffffe400280947 */ /* 0x000fea000383ffff */
.L_x_3860:
[----:B------:R-:W-:Y:S05]  /*1a0d0*/  BSYNC B0 ;  /* 0x0000000000007941 */ /* 0x000fea0003800000 */
.L_x_3859:
        /* <DEDUP_REMOVED lines=12> */
[----:B------:R-:W-:Y:S02]  /*1a1a0*/  VOTEU.ANY UR4, UPT, PT ;  /* 0x0000000000047886 */ /* 0x000fe400038e0100 */
[----:B------:R-:W2:Y:S08]  /*1a1b0*/  FLO.U32 R0, UR4 ;  /* 0x0000000400007d00 */ /* 0x000eb000080e0000 */
[----:B------:R-:W3:Y:S01]  /*1a1c0*/  POPC R5, UR4 ;  /* 0x0000000400057d09 */ /* 0x000ee20008000000 */
[----:B--2---:R-:W-:-:S02]  /*1a1d0*/  ISETP.EQ.U32.AND P1, PT, R0, R3, PT ;  /* 0x000000030000720c */ /* 0x004fc40003f22070 */
[----:B-1----:R-:W3:Y:S11]  /*1a1e0*/  LDC.64 R2, c[0x0][0xc60] ;  /* 0x00031800ff027b82 */ /* 0x002ef60000000a00 */
[----:B---3--:R-:W2:Y:S01]  /*1a1f0*/  @P1 ATOMG.E.ADD.STRONG.GPU PT, R3, desc[UR40][R2.64], R5 ;  /* 0x00000005020319a8 */ /* 0x008ea200081ee1e8 */
[----:B------:R-:W1:Y:S02]  /*1a200*/  S2R R4, SR_LTMASK ;  /* 0x0000000000047919 */ /* 0x000e640000003900 */
[----:B-1----:R-:W-:-:S04]  /*1a210*/  LOP3.LUT R4, R4, UR4, RZ, 0xc0, !PT ;  /* 0x0000000404047c12 */ /* 0x002fc8000f8ec0ff */
[----:B------:R-:W1:Y:S01]  /*1a220*/  POPC R7, R4 ;  /* 0x0000000400077309 */ /* 0x000e620000000000 */
[----:B--2---:R-:W1:Y:S02]  /*1a230*/  SHFL.IDX PT, R0, R3, R0, 0x1f ;  /* 0x00001f0003007589 */ /* 0x004e6400000e0000 */
[----:B-1----:R-:W-:-:S05]  /*1a240*/  IADD3 R0, R0, UR36, R7 ;  /* 0x0000002400007c10 */ /* 0x002fca000fffe007 */
[----:B------:R2:W-:Y:S02]  /*1a250*/  STL [R1], R0 ;  /* 0x0000000001007387 */ /* 0x0005e40000100800 */
.L_x_3925:
[----:B------:R-:W-:Y:S05]  /*1a260*/  BSYNC B0 ;  /* 0x0000000000007941 */ /* 0x000fea0003800000 */
.L_x_3924:
[----:B------:R-:W-:-:S07]  /*1a270*/  SEL R19, R19, RZ, P0 ;  /* 0x000000ff13137207 */ /* 0x000fce0000000000 */
.L_x_3827:
[----:B------:R-:W-:Y:S05]  /*1a280*/  BSYNC B7 ;  /* 0x0000000000077941 */ /* 0x000fea0003800000 */
.L_x_3825:
[----:B-12---:R-:W2:Y:S02]  /*1a290*/  LDL R0, [R1+0x28] ;  /* 0x0000280001007983 */ /* 0x006ea40000100800 */
[----:B--2---:R-:W-:-:S13]  /*1a2a0*/  LOP3.LUT P0, RZ, R0, 0x2, RZ, 0xc0, !PT ;  /* 0x0000000200ff7812 */ /* 0x004fda000780c0ff */
[----:B------:R-:W-:Y:S05]  /*1a2b0*/  @!P0 BRA `(.L_x_3926) ;  /* 0x00000000002c8947 */ /* 0x000fea0003800000 */
[----:B------:R-:W-:Y:S05]  /*1a2c0*/  WARPSYNC.ALL ;  /* 0x0000000000007948 */ /* 0x000fea0003800000 */
[----:B------:R-:W1:Y:S08]  /*1a2d0*/  S2UR UR5, SR_CgaCtaId ;  /* 0x00000000000579c3 */ /* 0x000e700000008800 */
[----:B------:R-:W-:Y:S06]  /*1a2e0*/  BAR.SYNC.DEFER_BLOCKING 0x5, 0x180 ;  /* 0x0146000000007b1d */ /* 0x000fec0000010000 */
[----:B------:R-:W-:-:S02]  /*1a2f0*/  UMOV UR4, 0x400 ;  /* 0x0000040000047882 */ /* 0x000fc40000000000 */
[----:B-1----:R-:W-:-:S06]  /*1a300*/  ULEA UR4, UR5, UR4, 0x18 ;  /* 0x0000000405047291 */ /* 0x002fcc000f8ec03f */
[----:B------:R-:W-:-:S05]  /*1a310*/  IMAD.U32 R18, RZ, RZ, UR4 ;  /* 0x00000004ff127e24 */ /* 0x000fca000f8e00ff */
[----:B------:R-:W1:Y:S04]  /*1a320*/  LDS.128 R4, [R18+0x28cd0] ;  /* 0x028cd00012047984 */ /* 0x000e680000000c00 */
[----:B-1----:R1:W-:Y:S04]  /*1a330*/  STL.64 [R1], R4 ;  /* 0x0000000401007387 */ /* 0x0023e80000100a00 */
[----:B------:R1:W-:Y:S01]  /*1a340*/  STL.64 [R1+0x8], R6 ;  /* 0x0000080601007387 */ /* 0x0003e20000100a00 */
[----:B------:R-:W-:Y:S06]  /*1a350*/  BAR.ARV 0x4, 0x180 ;  /* 0x0106000000007b1d */ /* 0x000fec0000002000 */
[----:B------:R-:W-:Y:S05]  /*1a360*/  BRA `(.L_x_3927) ;  /* 0x0000000c00247947 */ /* 0x000fea0003800000 */
.L_x_3926:
[----:B------:R-:W1:Y:S01]  /*1a370*/  S2R R16, SR_TID.X ;  /* 0x0000000000107919 */ /* 0x000e620000002100 */
[----:B------:R-:W-:Y:S01]  /*1a380*/  UMOV UR4, 0xffffffff ;  /* 0xffffffff00047882 */ /* 0x000fe20000000000 */
[----:B-1----:R-:W-:-:S04]  /*1a390*/  LOP3.LUT R16, R16, 0x1f, RZ, 0xc0, !PT ;  /* 0x0000001f10107812 */ /* 0x002fc800078ec0ff */
[----:B------:R-:W-:Y:S01]  /*1a3a0*/  ISETP.NE.AND P0, PT, R16, 0x1f, PT ;  /* 0x0000001f1000780c */ /* 0x000fe20003f05270 */
[----:B------:R-:W-:-:S12]  /*1a3b0*/  BRA.DIV UR4, `(.L_x_3928) ;  /* 0x0000002204f47947 */ /* 0x000fd8000b800000 */
[----:B------:R-:W2:Y:S01]  /*1a3c0*/  LDL.LU R2, [R1] ;  /* 0x0000000001027983 */ /* 0x000ea20000300800 */
[----:B------:R-:W-:-:S03]  /*1a3d0*/  ULDC UR4, c[0x0][0xc3c] ;  /* 0x00030f0000047ab9 */ /* 0x000fc60000000800 */
[----:B------:R-:W3:Y:S01]  /*1a3e0*/  LDL R4, [R1+0xc] ;  /* 0x00000c0001047983 */ /* 0x000ee20000100800 */
[----:B--2---:R-:W-:Y:S02]  /*1a3f0*/  IMAD.MOV.U32 R10, RZ, RZ, R2 ;  /* 0x000000ffff0a7224 */ /* 0x004fe400078e0002 */
[----:B---3--:R-:W-:-:S05]  /*1a400*/  IMAD.IADD R0, R4, 0x1, R16 ;  /* 0x0000000104007824 */ /* 0x008fca00078e0210 */
[----:B------:R-:W-:-:S13]  /*1a410*/  ISETP.GE.OR P1, PT, R0, UR4, !P0 ;  /* 0x0000000400007c0c */ /* 0x000fda000c726670 */
[----:B------:R-:W1:Y:S08]  /*1a420*/  @!P1 LDC.64 R2, c[0x0][0xc80] ;  /* 0x00032000ff029b82 */ /* 0x000e700000000a00 */
[----:B------:R-:W2:Y:S01]  /*1a430*/  @!P1 LDC.64 R4, c[0x0][0xc78] ;  /* 0x00031e00ff049b82 */ /* 0x000ea20000000a00 */
[----:B-1----:R-:W-:-:S05]  /*1a440*/  @!P1 IMAD.WIDE R2, R0, 0x4, R2 ;  /* 0x0000000400029825 */ /* 0x002fca00078e0202 */
[----:B------:R2:W3:Y:S02]  /*1a450*/  @!P1 LDG.E R6, desc[UR40][R2.64] ;  /* 0x0000002802069981 */ /* 0x0004e4000c1e1900 */
[----:B--2---:R-:W-:-:S06]  /*1a460*/  @!P1 IMAD.WIDE R2, R0, 0x4, R4 ;  /* 0x0000000400029825 */ /* 0x004fcc00078e0204 */
[----:B------:R-:W2:Y:S01]  /*1a470*/  @!P1 LDG.E R2, desc[UR40][R2.64] ;  /* 0x0000002802029981 */ /* 0x000ea2000c1e1900 */
[----:B------:R-:W-:Y:S01]  /*1a480*/  IMAD.MOV.U32 R5, RZ, RZ, RZ ;  /* 0x000000ffff057224 */ /* 0x000fe200078e00ff */
[C---:B------:R-:W-:Y:S01]  /*1a490*/  ISETP.GE.U32.AND P2, PT, R16.reuse, 0x2, PT ;  /* 0x000000021000780c */ /* 0x040fe20003f46070 */
[----:B------:R-:W-:Y:S01]  /*1a4a0*/  IMAD.MOV.U32 R8, RZ, RZ, RZ ;  /* 0x000000ffff087224 */ /* 0x000fe200078e00ff */
[C---:B------:R-:W-:Y:S01]  /*1a4b0*/  ISETP.GE.U32.AND P3, PT, R16.reuse, 0x4, PT ;  /* 0x000000041000780c */ /* 0x040fe20003f66070 */
[----:B------:R-:W-:Y:S01]  /*1a4c0*/  SHFL.IDX PT, R0, R10, RZ, 0x1f ;  /* 0x00001fff0a007589 */ /* 0x000fe200000e0000 */
[C---:B------:R-:W-:Y:S02]  /*1a4d0*/  ISETP.GE.U32.AND P4, PT, R16.reuse, 0x8, PT ;  /* 0x000000081000780c */ /* 0x040fe40003f86070 */
[----:B------:R-:W-:Y:S01]  /*1a4e0*/  ISETP.GE.U32.AND P5, PT, R16, 0x10, PT ;  /* 0x000000101000780c */ /* 0x000fe20003fa6070 */
[----:B---3--:R-:W-:Y:S02]  /*1a4f0*/  @!P1 IMAD.MOV.U32 R5, RZ, RZ, R6 ;  /* 0x000000ffff059224 */ /* 0x008fe400078e0006 */
[----:B------:R-:W-:-:S02]  /*1a500*/  IMAD.MOV.U32 R6, RZ, RZ, RZ ;  /* 0x000000ffff067224 */ /* 0x000fc400078e00ff */
[----:B--2---:R-:W-:Y:S01]  /*1a510*/  @!P1 IMAD.MOV.U32 R6, RZ, RZ, R2 ;  /* 0x000000ffff069224 */ /* 0x004fe200078e0002 */
[----:B------:R-:W-:-:S03]  /*1a520*/  ISETP.NE.AND P1, PT, R16, RZ, PT ;  /* 0x000000ff1000720c */ /* 0x000fc60003f25270 */
[----:B------:R-:W-:-:S05]  /*1a530*/  IMAD R2, R6, R5, RZ ;  /* 0x0000000506027224 */ /* 0x000fca00078e02ff */
[----:B------:R-:W1:Y:S02]  /*1a540*/  SHFL.UP PT, R3, R2, 0x1, RZ ;  /* 0x0420000002037989 */ /* 0x000e6400000e00ff */
[----:B-1----:R-:W-:-:S05]  /*1a550*/  SEL R7, R3, RZ, P1 ;  /* 0x000000ff03077207 */ /* 0x002fca0000800000 */
[----:B------:R-:W-:Y:S02]  /*1a560*/  IMAD.IADD R2, R2, 0x1, R7 ;  /* 0x0000000102027824 */ /* 0x000fe400078e0207 */
[----:B------:R-:W-:Y:S04]  /*1a570*/  SHFL.IDX PT, R7, R10, 0x1, 0x1f ;  /* 0x00201f000a077f89 */ /* 0x000fe800000e0000 */
        /* <DEDUP_REMOVED lines=12> */
[----:B0-----:R0:W1:Y:S02]  /*1a640*/  SHFL.IDX PT, R9, R3, 0x1f, 0x1f ;  /* 0x03e01f0003097f89 */ /* 0x00106400000e0000 */
.L_x_4010:
[----:B------:R-:W-:Y:S02]  /*1a650*/  ULDC UR4, c[0x0][0xc38] ;  /* 0x00030e0000047ab9 */ /* 0x000fe40000000800 */
[----:B------:R-:W-:-:S04]  /*1a660*/  IMAD.U32 R2, RZ, RZ, UR4 ;  /* 0x00000004ff027e24 */ /* 0x000fc8000f8e00ff */
[----:B-1----:R-:W-:-:S04]  /*1a670*/  IMAD R9, R9, R2, RZ ;  /* 0x0000000209097224 */ /* 0x002fc800078e02ff */
[----:B------:R-:W-:Y:S02]  /*1a680*/  IMAD.IADD R4, R7, 0x1, R9 ;  /* 0x0000000107047824 */ /* 0x000fe400078e0209 */
[----:B------:R-:W-:-:S03]  /*1a690*/  IMAD.MOV.U32 R7, RZ, RZ, R3 ;  /* 0x000000ffff077224 */ /* 0x000fc600078e0003 */
[----:B------:R-:W-:-:S13]  /*1a6a0*/  ISETP.GT.AND P6, PT, R4, R0, PT ;  /* 0x000000000400720c */ /* 0x000fda0003fc4270 */
[----:B------:R-:W-:Y:S05]  /*1a6b0*/  @P6 BRA `(.L_x_3929) ;  /* 0x0000000000ac6947 */ /* 0x000fea0003800000 */
.L_x_3932:
        /* <DEDUP_REMOVED lines=37> */
.L_x_4018:
[----:B------:R-:W-:Y:S02]  /*1a910*/  ULDC UR4, c[0x0][0xc38] ;  /* 0x00030e0000047ab9 */ /* 0x000fe40000000800 */
[----:B------:R-:W-:-:S04]  /*1a920*/  IMAD.U32 R2, RZ, RZ, UR4 ;  /* 0x00000004ff027e24 */ /* 0x000fc8000f8e00ff */
[----:B-1----:R-:W-:-:S04]  /*1a930*/  IMAD R9, R9, R2, RZ ;  /* 0x0000000209097224 */ /* 0x002fc800078e02ff */
[----:B------:R-:W-:-:S05]  /*1a940*/  IMAD.IADD R4, R9, 0x1, R4 ;  /* 0x0000000109047824 */ /* 0x000fca00078e0204 */
[----:B------:R-:W-:-:S13]  /*1a950*/  ISETP.GT.AND P6, PT, R4, R0, PT ;  /* 0x000000000400720c */ /* 0x000fda0003fc4270 */
[----:B------:R-:W-:Y:S05]  /*1a960*/  @!P6 BRA `(.L_x_3932) ;  /* 0xfffffffc0054e947 */ /* 0x000fea000383ffff */
.L_x_3929:
[----:B------:R-:W-:Y:S01]  /*1a970*/  IMAD.IADD R9, R4, 0x1, -R9 ;  /* 0x0000000104097824 */ /* 0x000fe200078e0a09 */
[----:B------:R-:W-:-:S03]  /*1a980*/  UMOV UR4, 0xffffffff ;  /* 0xffffffff00047882 */ /* 0x000fc60000000000 */
[----:B0-----:R-:W-:-:S05]  /*1a990*/  IMAD R3, R7, R2, R9 ;  /* 0x0000000207037224 */ /* 0x001fca00078e0209 */
[----:B------:R-:W-:Y:S01]  /*1a9a0*/  ISETP.GT.AND P6, PT, R3, R0, PT ;  /* 0x000000000300720c */ /* 0x000fe20003fc4270 */
[----:B------:R-:W-:-:S12]  /*1a9b0*/  BRA.DIV UR4, `(.L_x_3933) ;  /* 0x0000002604ac7947 */ /* 0x000fd8000b800000 */
[----:B------:R-:W-:-:S04]  /*1a9c0*/  VOTE.ANY R3, PT, !P6 ;  /* 0x0000000000037806 */ /* 0x000fc800070e0100 */
[----:B------:R-:W0:Y:S02]  /*1a9d0*/  POPC R4, R3 ;  /* 0x0000000300047309 */ /* 0x000e240000000000 */
[----:B0-----:R0:W1:Y:S04]  /*1a9e0*/  SHFL.IDX PT, R5, R5, R4, 0x1f ;  /* 0x00001f0405057589 */ /* 0x00106800000e0000 */
[----:B------:R0:W2:Y:S02]  /*1a9f0*/  SHFL.IDX PT, R6, R6, R4, 0x1f ;  /* 0x00001f0406067589 */ /* 0x0000a400000e0000 */
.L_x_4023:
[----:B------:R-:W-:-:S13]  /*1aa00*/  ISETP.NE.AND P0, PT, R3, RZ, PT ;  /* 0x000000ff0300720c */ /* 0x000fda0003f05270 */
[----:B------:R-:W-:Y:S05]  /*1aa10*/  @!P0 BRA `(.L_x_3934) ;  /* 0x0000000000148947 */ /* 0x000fea0003800000 */
[----:B------:R-:W-:Y:S01]  /*1aa20*/  UMOV UR4, 0xffffffff ;  /* 0xffffffff00047882 */ /* 0x000fe20000000000 */
[----:B------:R-:W-:Y:S02]  /*1aa30*/  VIADD R12, R4, 0xffffffff ;  /* 0xffffffff040c7836 */ /* 0x000fe40000000000 */
[----:B------:R-:W-:Y:S05]  /*1aa40*/  BRA.DIV UR4, `(.L_x_3935) ;  /* 0x0000002604e47947 */ /* 0x000fea000b800000 */
[----:B------:R3:W4:Y:S02]  /*1aa50*/  SHFL.IDX PT, R7, R7, R12, 0x1f ;  /* 0x00001f0c07077589 */ /* 0x00072400000e0000 */
.L_x_4026:
[----:B----4-:R-:W-:-:S07]  /*1aa60*/  IMAD.MOV.U32 R8, RZ, RZ, R7 ;  /* 0x000000ffff087224 */ /* 0x010fce00078e0007 */
.L_x_3934:
[----:B------:R-:W4:Y:S01]  /*1aa70*/  LDL.LU R10, [R1+0xc] ;  /* 0x00000c00010a7983 */ /* 0x000f220000300800 */
[----:B-1----:R-:W-:Y:S01]  /*1aa80*/  IABS R7, R5 ;  /* 0x0000000500077213 */ /* 0x002fe20000000000 */
[----:B------:R-:W-:-:S03]  /*1aa90*/  IMAD R9, R8, R2, R9 ;  /* 0x0000000208097224 */ /* 0x000fc600078e0209 */
[----:B------:R-:W1:Y:S01]  /*1aaa0*/  I2F.RP R2, R7 ;  /* 0x0000000700027306 */ /* 0x000e620000209400 */
[----:B------:R-:W-:Y:S01]  /*1aab0*/  IMAD.IADD R0, R0, 0x1, -R9 ;  /* 0x0000000100007824 */ /* 0x000fe200078e0a09 */
[----:B------:R5:W-:Y:S02]  /*1aac0*/  STL [R1], R9 ;  /* 0x0000000901007387 */ /* 0x000be40000100800 */
[----:B-----5:R-:W-:-:S04]  /*1aad0*/  IABS R9, R5 ;  /* 0x0000000500097213 */ /* 0x020fc80000000000 */
        /* <DEDUP_REMOVED lines=16> */
[----:B--2---:R-:W-:-:S04]  /*1abe0*/  IABS R7, R6 ;  /* 0x0000000600077213 */ /* 0x004fc80000000000 */
[----:B------:R-:W1:Y:S07]  /*1abf0*/  I2F.RP R2, R7 ;  /* 0x0000000700027306 */ /* 0x000e6e0000209400 */
[----:B------:R-:W-:Y:S01]  /*1ac00*/  @P0 VIADD R8, R8, 0x1 ;  /* 0x0000000108080836 */ /* 0x000fe20000000000 */
[----:B-1----:R-:W1:Y:S02]  /*1ac10*/  MUFU.RCP R2, R2 ;  /* 0x0000000200027308 */ /* 0x002e640000001000 */
[----:B-1----:R-:W-:-:S06]  /*1ac20*/  VIADD R2, R2, 0xffffffe ;  /* 0x0ffffffe02027836 */ /* 0x002fcc0000000000 */
        /* <DEDUP_REMOVED lines=29> */
[----:B0-----:R-:W-:Y:S02]  /*1ae00*/  IMAD.IADD R4, R0, 0x1, -R5 ;  /* 0x0000000100047824 */ /* 0x001fe400078e0a05 */
[----:B------:R-:W-:-:S05]  /*1ae10*/  IMAD R0, R3, 0x10000, R2 ;  /* 0x0001000003007824 */ /* 0x000fca00078e0202 */
[----:B------:R0:W-:Y:S04]  /*1ae20*/  STL [R1+0x8], R0 ;  /* 0x0000080001007387 */ /* 0x0001e80000100800 */
[----:B------:R0:W-:Y:S04]  /*1ae30*/  STL [R1+0xc], R10 ;  /* 0x00000c0a01007387 */ /* 0x0001e80000100800 */
[----:B------:R0:W-:Y:S01]  /*1ae40*/  STL [R1+0x4], R4 ;  /* 0x0000040401007387 */ /* 0x0001e20000100800 */
[----:B------:R-:W-:Y:S05]  /*1ae50*/  BRA `(.L_x_3936) ;  /* 0x0000000000287947 */ /* 0x000fea0003800000 */
.L_x_3930:
        /* <DEDUP_REMOVED lines=10> */
.L_x_3936:
[----:B-1----:R-:W2:Y:S04]  /*1af00*/  LDL R3, [R1+0x8] ;  /* 0x0000080001037983 */ /* 0x002ea80000100800 */
[----:B------:R-:W4:Y:S04]  /*1af10*/  LDL R2, [R1+0xc] ;  /* 0x00000c0001027983 */ /* 0x000f280000100800 */
[----:B------:R-:W5:Y:S04]  /*1af20*/  LDL R5, [R1+0x4] ;  /* 0x0000040001057983 */ /* 0x000f680000100800 */
[----:B0-----:R-:W5:Y:S01]  /*1af30*/  LDL R4, [R1] ;  /* 0x0000000001047983 */ /* 0x001f620000100800 */
        /* <DEDUP_REMOVED lines=8> */
[----:B----4-:R-:W-:Y:S01]  /*1afc0*/  IMAD.MOV.U32 R7, RZ, RZ, R2 ;  /* 0x000000ffff077224 */ /* 0x010fe200078e0002 */
[----:B0-----:R-:W-:-:S05]  /*1afd0*/  @!P0 LEA R18, R3, R0, 0x18 ;  /* 0x0000000003128211 */ /* 0x001fca00078ec0ff */
[----:B-----5:R0:W-:Y:S01]  /*1afe0*/  @!P0 STS.128 [R18+0x28cd0], R4 ;  /* 0x028cd00412008388 */ /* 0x0201e20000000c00 */
[----:B------:R-:W-:Y:S06]  /*1aff0*/  BAR.ARV 0x5, 0x180 ;  /* 0x0146000000007b1d */ /* 0x000fec0000002000 */
.L_x_3927:
[----:B------:R-:W2:Y:S01]  /*1b000*/  LDL R0, [R1+0xc] ;  /* 0x00000c0001007983 */ /* 0x000ea20000100800 */
[----:B------:R-:W-:Y:S02]  /*1b010*/  ULDC UR4, c[0x0][0xc3c] ;  /* 0x00030f0000047ab9 */ /* 0x000fe40000000800 */
[----:B--2---:R-:W-:-:S13]  /*1b020*/  ISETP.GE.AND P0, PT, R0, UR4, PT ;  /* 0x0000000400007c0c */ /* 0x004fda000bf06270 */
[----:B------:R-:W-:Y:S05]  /*1b030*/  @!P0 BRA `(.L_x_3937) ;  /* 0xffffff80003c8947 */ /* 0x000fea000383ffff */
[----:B------:R-:W-:Y:S05]  /*1b040*/  BSYNC B8 ;  /* 0x0000000000087941 */ /* 0x000fea0003800000 */
.L_x_3771:
        /* <DEDUP_REMOVED lines=12> */
.L_x_4027:
[----:B------:R-:W-:Y:S05]  /*1b110*/  BSYNC B0 ;  /* 0x0000000000007941 */ /* 0x000fea0003800000 */
.L_x_3938:
[----:B------:R-:W-:-:S03]  /*1b120*/  UMOV UR4, 0xffffffff ;  /* 0xffffffff00047882 */ /* 0x000fc60000000000 */
[----:B------:R-:W-:Y:S05]  /*1b130*/  BRA.DIV UR4, `(.L_x_3940) ;  /* 0x0000002204647947 */ /* 0x000fea000b800000 */
[----:B------:R-:W1:Y:S02]  /*1b140*/  S2R R2, SR_TID.X ;  /* 0x0000000000027919 */ /* 0x000e640000002100 */
[----:B-1----:R-:W-:-:S04]  /*1b150*/  SHF.R.U32.HI R2, RZ, 0x5, R2 ;  /* 0x00000005ff027819 */ /* 0x002fc80000011602 */
[----:B------:R-:W-:-:S05]  /*1b160*/  LOP3.LUT R2, R2, 0x3, RZ, 0xc0, !PT ;  /* 0x0000000302027812 */ /* 0x000fca00078ec0ff */
[----:B------:R1:W2:Y:S02]  /*1b170*/  SHFL.IDX PT, R14, R2, RZ, 0x1f ;  /* 0x00001fff020e7589 */ /* 0x0002a400000e0000 */
.L_x_4030:
[----:B--2---:R-:W-:-:S13]  /*1b180*/  ISETP.NE.AND P0, PT, R14, RZ, PT ;  /* 0x000000ff0e00720c */ /* 0x004fda0003f05270 */
[----:B------:R-:W-:Y:S05]  /*1b190*/  @P0 BRA `(.L_x_3635) ;  /* 0x00000000008c0947 */ /* 0x000fea0003800000 */
[----:B------:R-:W-:-:S03]  /*1b1a0*/  UMOV UR4, 0xffffffff ;  /* 0xffffffff00047882 */ /* 0x000fc60000000000 */
[----:B------:R-:W-:Y:S05]  /*1b1b0*/  BRA.DIV UR4, `(.L_x_3941) ;  /* 0x0000002204787947 */ /* 0x000fea000b800000 */
[----:B------:R-:W-:-:S13]  /*1b1c0*/  ELECT P6, URZ, PT ;  /* 0x00000000003f782f */ /* 0x000fda00038c0000 */
.L_x_4033:
[----:B------:R-:W-:Y:S05]  /*1b1d0*/  @!P6 BRA `(.L_x_3635) ;  /* 0x00000000007ce947 */ /* 0x000fea0003800000 */
[----:B-1----:R-:W2:Y:S02]  /*1b1e0*/  LDL.LU R2, [R1+0x64] ;  /* 0x0000640001027983 */ /* 0x002ea40000300800 */
[----:B--2---:R-:W-:-:S04]  /*1b1f0*/  LOP3.LUT R2, R2, 0x2, RZ, 0xfc, !PT ;  /* 0x0000000202027812 */ /* 0x004fc800078efcff */
[----:B------:R-:W-:-:S13]  /*1b200*/  ISETP.NE.AND P2, PT, R2, 0x3, PT ;  /* 0x000000030200780c */ /* 0x000fda0003f45270 */
[----:B------:R-:W-:Y:S05]  /*1b210*/  @!P2 BRA `(.L_x_3942) ;  /* 0x000000000004a947 */ /* 0x000fea0003800000 */
[----:B------:R-:W-:Y:S01]  /*1b220*/  BPT.TRAP 0x1 ;  /* 0x000000040000795c */ /* 0x000fe20000300000 */
.L_x_3942:
        /* <DEDUP_REMOVED lines=13> */
.L_x_4034:
[----:B------:R-:W1:Y:S02]  /*1b300*/  SYNCS.PHASECHK.TRANS64.TRYWAIT P0, [R7+URZ], R2 ;  /* 0x00000002070075a7 */ /* 0x000e64000800017f */
[----:B-1----:R-:W-:Y:S05]  /*1b310*/  @!P0 BRA `(.L_x_3944) ;  /* 0x0000002000548947 */ /* 0x002fea0003800000 */
.L_x_4035:
[----:B------:R-:W-:Y:S05]  /*1b320*/  @!P2 BRA `(.L_x_3945) ;  /* 0x000000000004a947 */ /* 0x000fea0003800000 */
[----:B------:R-:W-:Y:S01]  /*1b330*/  BPT.TRAP 0x1 ;  /* 0x000000040000795c */ /* 0x000fe20000300000 */
.L_x_3945:
[----:B------:R-:W-:-:S04]  /*1b340*/  VIADD R0, R0, 0x28c60 ;  /* 0x00028c6000007836 */ /* 0x000fc80000000000 */
[----:B------:R-:W-:-:S04]  /*1b350*/  IMAD R4, R19, 0x8, R0 ;  /* 0x0000000813047824 */ /* 0x000fc800078e0200 */
[----:B------:R-:W2:Y:S02]  /*1b360*/  SYNCS.PHASECHK.TRANS64.TRYWAIT P0, [R4+URZ], R5 ;  /* 0x00000005040075a7 */ /* 0x000ea4000800017f */
[----:B--2---:R-:W-:Y:S05]  /*1b370*/  @!P0 BRA `(.L_x_3946) ;  /* 0x0000002000508947 */ /* 0x004fea0003800000 */
.L_x_4036:
[----:B------:R-:W-:-:S07]  /*1b380*/  IMAD R3, R3, 0x8, R0 ;  /* 0x0000000803037824 */ /* 0x000fce00078e0200 */
.L_x_3947:
[----:B----4-:R4:W0:Y:S02]  /*1b390*/  SYNCS.PHASECHK.TRANS64.TRYWAIT P0, [R3+URZ], R2 ;  /* 0x00000002030075a7 */ /* 0x010824000800017f */
[----:B0-----:R-:W-:Y:S05]  /*1b3a0*/  @!P0 NANOSLEEP.SYNCS 0x989680 ;  /* 0x009896800000895d */ /* 0x001fea0003900000 */
[----:B------:R-:W0:Y:S02]  /*1b3b0*/  @!P0 SYNCS.PHASECHK.TRANS64 P0, [R3+URZ], R2 ;  /* 0x00000002030085a7 */ /* 0x000e24000800007f */
[----:B0-----:R-:W-:Y:S05]  /*1b3c0*/  @!P0 BRA `(.L_x_3947) ;  /* 0xfffffffc00f08947 */ /* 0x001fea000383ffff */
.L_x_3635:
[----:B------:R-:W-:Y:S05]  /*1b3d0*/  BSYNC B9 ;  /* 0x0000000000097941 */ /* 0x000fea0003800000 */
.L_x_3632:
[----:B------:R-:W-:Y:S05]  /*1b3e0*/  EXIT ;  /* 0x000000000000794d */ /* 0x000fea0003800000 */
.L_x_3653:
[----:B0-----:R0:W1:Y:S02]  /*1b3f0*/  SYNCS.PHASECHK.TRANS64.TRYWAIT P5, [R73+URZ+0x28c90], R74 ;  /* 0x028c904a490075a7 */ /* 0x00106400080a017f */
[----:B-1----:R-:W-:Y:S05]  /*1b400*/  @!P5 NANOSLEEP.SYNCS 0x989680 ;  /* 0x009896800000d95d */ /* 0x002fea0003900000 */
[----:B------:R-:W1:Y:S02]  /*1b410*/  @!P5 SYNCS.PHASECHK.TRANS64 P5, [R73+URZ+0x28c90], R74 ;  /* 0x028c904a4900d5a7 */ /* 0x000e6400080a007f */
[----:B-1----:R-:W-:Y:S05]  /*1b420*/  @!P5 BRA `(.L_x_3653) ;  /* 0xfffffffc00f0d947 */ /* 0x002fea000383ffff */
[----:B------:R-:W-:Y:S05]  /*1b430*/  BRA `(.L_x_3948) ;  /* 0xfffffe78003c7947 */ /* 0x000fea000383ffff */
.L_x_3663:
[----:B-1----:R1:W2:Y:S02]  /*1b440*/  SYNCS.PHASECHK.TRANS64.TRYWAIT P5, [R73+URZ+0x28c90], R74 ;  /* 0x028c904a490075a7 */ /* 0x0022a400080a017f */
[----:B--2---:R-:W-:Y:S05]  /*1b450*/  @!P5 NANOSLEEP.SYNCS 0x989680 ;  /* 0x009896800000d95d */ /* 0x004fea0003900000 */
[----:B------:R-:W2:Y:S02]  /*1b460*/  @!P5 SYNCS.PHASECHK.TRANS64 P5, [R73+URZ+0x28c90], R74 ;  /* 0x028c904a4900d5a7 */ /* 0x000ea400080a007f */
[----:B--2---:R-:W-:Y:S05]  /*1b470*/  @!P5 BRA `(.L_x_3663) ;  /* 0xfffffffc00f0d947 */ /* 0x004fea000383ffff */
[----:B------:R-:W-:Y:S05]  /*1b480*/  BRA `(.L_x_3949) ;  /* 0xfffffe8000c47947 */ /* 0x000fea000383ffff */
.L_x_3668:
[----:B0-----:R0:W1:Y:S02]  /*1b490*/  SYNCS.PHASECHK.TRANS64.TRYWAIT P1, [R73+URZ+0x28c90], R74 ;  /* 0x028c904a490075a7 */ /* 0x001064000802017f */
[----:B-1----:R-:W-:Y:S05]  /*1b4a0*/  @!P1 NANOSLEEP.SYNCS 0x989680 ;  /* 0x009896800000995d */ /* 0x002fea0003900000 */
[----:B------:R-:W1:Y:S02]  /*1b4b0*/  @!P1 SYNCS.PHASECHK.TRANS64 P1, [R73+URZ+0x28c90], R74 ;  /* 0x028c904a490095a7 */ /* 0x000e64000802007f */
[----:B-1----:R-:W-:Y:S05]  /*1b4c0*/  @!P1 BRA `(.L_x_3668) ;  /* 0xfffffffc00f09947 */ /* 0x002fea000383ffff */
[----:B------:R-:W-:Y:S05]  /*1b4d0*/  BRA `(.L_x_3950) ;  /* 0xfffffe8800f87947 */ /* 0x000fea000383ffff */
.L_x_3672:
[----:B--2---:R2:W0:Y:S02]  /*1b4e0*/  SYNCS.PHASECHK.TRANS64.TRYWAIT P0, [R73+URZ+0x28cb0], R74 ;  /* 0x028cb04a490075a7 */ /* 0x004424000800017f */
[----:B0-----:R-:W-:Y:S05]  /*1b4f0*/  @!P0 NANOSLEEP.SYNCS 0x989680 ;  /* 0x009896800000895d */ /* 0x001fea0003900000 */
[----:B------:R-:W0:Y:S02]  /*1b500*/  @!P0 SYNCS.PHASECHK.TRANS64 P0, [R73+URZ+0x28cb0], R74 ;  /* 0x028cb04a490085a7 */ /* 0x000e24000800007f */
[----:B0-----:R-:W-:Y:S05]  /*1b510*/  @!P0 BRA `(.L_x_3672) ;  /* 0xfffffffc00f08947 */ /* 0x001fea000383ffff */
[----:B------:R-:W-:Y:S05]  /*1b520*/  BRA `(.L_x_3951) ;  /* 0xfffffe8c00747947 */ /* 0x000fea000383ffff */
.L_x_3685:
[----:B0-----:R0:W1:Y:S02]  /*1b530*/  SYNCS.PHASECHK.TRANS64.TRYWAIT P0, [R5+URZ+0x28c50], R8 ;  /* 0x028c5008050075a7 */ /* 0x001064000800017f */
[----:B-1----:R-:W-:Y:S05]  /*1b540*/  @!P0 NANOSLEEP.SYNCS 0x989680 ;  /* 0x009896800000895d */ /* 0x002fea0003900000 */
[----:B------:R-:W1:Y:S02]  /*1b550*/  @!P0 SYNCS.PHASECHK.TRANS64 P0, [R5+URZ+0x28c50], R8 ;  /* 0x028c5008050085a7 */ /* 0x000e64000800007f */
[----:B-1----:R-:W-:Y:S05]  /*1b560*/  @!P0 BRA `(.L_x_3685) ;  /* 0xfffffffc00f08947 */ /* 0x002fea000383ffff */
[----:B------:R-:W-:Y:S05]  /*1b570*/  BRA `(.L_x_3952) ;  /* 0xfffffe9c00207947 */ /* 0x000fea000383ffff */
.L_x_3692:
[----:B-1----:R1:W2:Y:S02]  /*1b580*/  SYNCS.PHASECHK.TRANS64.TRYWAIT P0, [R4+URZ+0x28c50], R5 ;  /* 0x028c5005040075a7 */ /* 0x0022a4000800017f */
[----:B--2---:R-:W-:Y:S05]  /*1b590*/  @!P0 NANOSLEEP.SYNCS 0x989680 ;  /* 0x009896800000895d */ /* 0x004fea0003900000 */
[----:B------:R-:W2:Y:S02]  /*1b5a0*/  @!P0 SYNCS.PHASECHK.TRANS64 P0, [R4+URZ+0x28c50], R5 ;  /* 0x028c5005040085a7 */ /* 0x000ea4000800007f */
[----:B--2---:R-:W-:Y:S05]  /*1b5b0*/  @!P0 BRA `(.L_x_3692) ;  /* 0xfffffffc00f08947 */ /* 0x004fea000383ffff */
[----:B------:R-:W-:Y:S05]  /*1b5c0*/  BRA `(.L_x_3691) ;  /* 0xfffffea800587947 */ /* 0x000fea000383ffff */
.L_x_3707:
        /* <DEDUP_REMOVED lines=8> */
.L_x_3954:
[----:B------:R-:W-:Y:S05]  /*1b650*/  BSYNC B1 ;  /* 0x0000000000017941 */ /* 0x000fea0003800000 */
.L_x_3953:
        /* <DEDUP_REMOVED lines=8> */
.L_x_3955:
[----:B------:R-:W-:Y:S02]  /*1b6e0*/  IMAD.MOV.U32 R13, RZ, RZ, R24 ;  /* 0x000000ffff0d7224 */ /* 0x000fe400078e0018 */
[----:B------:R-:W-:-:S07]  /*1b6f0*/  IMAD.MOV.U32 R3, RZ, RZ, R14 ;  /* 0x000000ffff037224 */ /* 0x000fce00078e000e */
[----:B------:R-:W-:Y:S05]  /*1b700*/  WARPSYNC.COLLECTIVE R15, `(.L_x_3956) ;  /* 0x000000000f087348 */ /* 0x000fea0003c00000 */
[----:B------:R0:W1:Y:S02]  /*1b710*/  SHFL.IDX P6, R14, R13, R12, R11 ;  /* 0x0000000c0d0e7389 */ /* 0x00006400000c000b */
[----:B01----:R-:W-:Y:S01]  /*1b720*/  ENDCOLLECTIVE ;  /* 0x000000000000791b */ /* 0x003fe20003800000 */
.L_x_3956:
[----:B------:R-:W-:Y:S02]  /*1b730*/  IMAD.MOV.U32 R13, RZ, RZ, R27 ;  /* 0x000000ffff0d7224 */ /* 0x000fe400078e001b */
[----:B------:R-:W-:-:S07]  /*1b740*/  IMAD.MOV.U32 R24, RZ, RZ, R14 ;  /* 0x000000ffff187224 */ /* 0x000fce00078e000e */
[----:B------:R-:W-:Y:S05]  /*1b750*/  WARPSYNC.COLLECTIVE R15, `(.L_x_3957) ;  /* 0x000000000f087348 */ /* 0x000fea0003c00000 */
[----:B------:R0:W1:Y:S02]  /*1b760*/  SHFL.IDX P6, R14, R13, R12, R11 ;  /* 0x0000000c0d0e7389 */ /* 0x00006400000c000b */
[----:B01----:R-:W-:Y:S01]  /*1b770*/  ENDCOLLECTIVE ;  /* 0x000000000000791b */ /* 0x003fe20003800000 */
.L_x_3957:
[----:B------:R-:W-:Y:S01]  /*1b780*/  IMAD.MOV.U32 R21, RZ, RZ, R14 ;  /* 0x000000ffff157224 */ /* 0x000fe200078e000e */
[----:B------:R-:W-:Y:S06]  /*1b790*/  BRA `(.L_x_3958) ;  /* 0xfffffec000207947 */ /* 0x000fec000383ffff */
.L_x_3711:
[----:B0-----:R0:W1:Y:S02]  /*1b7a0*/  SYNCS.PHASECHK.TRANS64.TRYWAIT P0, [R2+URZ+0x28c00], R25 ;  /* 0x028c0019020075a7 */ /* 0x001064000800017f */
[----:B-1----:R-:W-:Y:S05]  /*1b7b0*/  @!P0 NANOSLEEP.SYNCS 0x989680 ;  /* 0x009896800000895d */ /* 0x002fea0003900000 */
[----:B------:R-:W1:Y:S02]  /*1b7c0*/  @!P0 SYNCS.PHASECHK.TRANS64 P0, [R2+URZ+0x28c00], R25 ;  /* 0x028c0019020085a7 */ /* 0x000e64000800007f */
[----:B-1----:R-:W-:Y:S05]  /*1b7d0*/  @!P0 BRA `(.L_x_3711) ;  /* 0xfffffffc00f08947 */ /* 0x002fea000383ffff */
[----:B------:R-:W-:Y:S05]  /*1b7e0*/  BRA `(.L_x_3959) ;  /* 0xfffffec400307947 */ /* 0x000fea000383ffff */
.L_x_3719:
        /* <DEDUP_REMOVED lines=8> */
.L_x_3961:
[----:B------:R-:W-:Y:S05]  /*1b870*/  BSYNC B1 ;  /* 0x0000000000017941 */ /* 0x000fea0003800000 */
.L_x_3960:
        /* <DEDUP_REMOVED lines=8> */
.L_x_3962:
[----:B------:R-:W-:Y:S02]  /*1b900*/  IMAD.MOV.U32 R13, RZ, RZ, R24 ;  /* 0x000000ffff0d7224 */ /* 0x000fe400078e0018 */
[----:B------:R-:W-:-:S07]  /*1b910*/  IMAD.MOV.U32 R3, RZ, RZ, R14 ;  /* 0x000000ffff037224 */ /* 0x000fce00078e000e */
[----:B------:R-:W-:Y:S05]  /*1b920*/  WARPSYNC.COLLECTIVE R15, `(.L_x_3963) ;  /* 0x000000000f087348 */ /* 0x000fea0003c00000 */
[----:B------:R0:W1:Y:S02]  /*1b930*/  SHFL.IDX P6, R14, R13, R12, R11 ;  /* 0x0000000c0d0e7389 */ /* 0x00006400000c000b */
[----:B01----:R-:W-:Y:S01]  /*1b940*/  ENDCOLLECTIVE ;  /* 0x000000000000791b */ /* 0x003fe20003800000 */
.L_x_3963:
[----:B------:R-:W-:Y:S02]  /*1b950*/  IMAD.MOV.U32 R13, RZ, RZ, R27 ;  /* 0x000000ffff0d7224 */ /* 0x000fe400078e001b */
[----:B------:R-:W-:-:S07]  /*1b960*/  IMAD.MOV.U32 R4, RZ, RZ, R14 ;  /* 0x000000ffff047224 */ /* 0x000fce00078e000e */
[----:B------:R-:W-:Y:S05]  /*1b970*/  WARPSYNC.COLLECTIVE R15, `(.L_x_3964) ;  /* 0x000000000f087348 */ /* 0x000fea0003c00000 */
[----:B------:R0:W1:Y:S02]  /*1b980*/  SHFL.IDX P6, R14, R13, R12, R11 ;  /* 0x0000000c0d0e7389 */ /* 0x00006400000c000b */
[----:B01----:R-:W-:Y:S01]  /*1b990*/  ENDCOLLECTIVE ;  /* 0x000000000000791b */ /* 0x003fe20003800000 */
.L_x_3964:
[----:B------:R-:W-:Y:S02]  /*1b9a0*/  IMAD.MOV.U32 R12, RZ, RZ, R3 ;  /* 0x000000ffff0c7224 */ /* 0x000fe400078e0003 */
[----:B------:R-:W-:Y:S01]  /*1b9b0*/  IMAD.MOV.U32 R13, RZ, RZ, R0 ;  /* 0x000000ffff0d7224 */ /* 0x000fe200078e0000 */
[----:B------:R-:W-:Y:S06]  /*1b9c0*/  BRA `(.L_x_3965) ;  /* 0xfffffecc009c7947 */ /* 0x000fec000383ffff */
.L_x_3723:
[----:B0-----:R0:W1:Y:S02]  /*1b9d0*/  SYNCS.PHASECHK.TRANS64.TRYWAIT P1, [R2+URZ+0x28c00], R27 ;  /* 0x028c001b020075a7 */ /* 0x001064000802017f */
[----:B-1----:R-:W-:Y:S05]  /*1b9e0*/  @!P1 NANOSLEEP.SYNCS 0x989680 ;  /* 0x009896800000995d */ /* 0x002fea0003900000 */
[----:B------:R-:W1:Y:S02]  /*1b9f0*/  @!P1 SYNCS.PHASECHK.TRANS64 P1, [R2+URZ+0x28c00], R27 ;  /* 0x028c001b020095a7 */ /* 0x000e64000802007f */
[----:B-1----:R-:W-:Y:S05]  /*1ba00*/  @!P1 BRA `(.L_x_3723) ;  /* 0xfffffffc00f09947 */ /* 0x002fea000383ffff */
[----:B------:R-:W-:Y:S05]  /*1ba10*/  BRA `(.L_x_3966) ;  /* 0xfffffed000687947 */ /* 0x000fea000383ffff */
.L_x_3729:
[----:B0-----:R0:W1:Y:S02]  /*1ba20*/  SYNCS.PHASECHK.TRANS64.TRYWAIT P1, [R12+URZ+0x28c30], R13 ;  /* 0x028c300d0c0075a7 */ /* 0x001064000802017f */
[----:B-1----:R-:W-:Y:S05]  /*1ba30*/  @!P1 NANOSLEEP.SYNCS 0x989680 ;  /* 0x009896800000995d */ /* 0x002fea0003900000 */
[----:B------:R-:W1:Y:S02]  /*1ba40*/  @!P1 SYNCS.PHASECHK.TRANS64 P1, [R12+URZ+0x28c30], R13 ;  /* 0x028c300d0c0095a7 */ /* 0x000e64000802007f */
[----:B-1----:R-:W-:Y:S05]  /*1ba50*/  @!P1 BRA `(.L_x_3729) ;  /* 0xfffffffc00f09947 */ /* 0x002fea000383ffff */
[----:B------:R-:W-:Y:S05]  /*1ba60*/  BRA `(.L_x_3728) ;  /* 0xfffffedc00987947 */ /* 0x000fea000383ffff */
.L_x_3734:
[----:B--2---:R2:W3:Y:S02]  /*1ba70*/  SYNCS.PHASECHK.TRANS64.TRYWAIT P2, [R12+URZ+0x28c50], R13 ;  /* 0x028c500d0c0075a7 */ /* 0x0044e4000804017f */
[----:B---3--:R-:W-:Y:S05]  /*1ba80*/  @!P2 NANOSLEEP.SYNCS 0x989680 ;  /* 0x009896800000a95d */ /* 0x008fea0003900000 */
[----:B------:R-:W3:Y:S02]  /*1ba90*/  @!P2 SYNCS.PHASECHK.TRANS64 P2, [R12+URZ+0x28c50], R13 ;  /* 0x028c500d0c00a5a7 */ /* 0x000ee4000804007f */
[----:B---3--:R-:W-:Y:S05]  /*1baa0*/  @!P2 BRA `(.L_x_3734) ;  /* 0xfffffffc00f0a947 */ /* 0x008fea000383ffff */
[----:B------:R-:W-:Y:S05]  /*1bab0*/  BRA `(.L_x_3733) ;  /* 0xfffffef000dc7947 */ /* 0x000fea000383ffff */
.L_x_3741:
[----:B-1----:R1:W2:Y:S02]  /*1bac0*/  SYNCS.PHASECHK.TRANS64.TRYWAIT P3, [R218+URZ+0x28c30], R12 ;  /* 0x028c300cda0075a7 */ /* 0x0022a4000806017f */
[----:B--2---:R-:W-:Y:S05]  /*1bad0*/  @!P3 NANOSLEEP.SYNCS 0x989680 ;  /* 0x009896800000b95d */ /* 0x004fea0003900000 */
[----:B------:R-:W2:Y:S02]  /*1bae0*/  @!P3 SYNCS.PHASECHK.TRANS64 P3, [R218+URZ+0x28c30], R12 ;  /* 0x028c300cda00b5a7 */ /* 0x000ea4000806007f */
[----:B--2---:R-:W-:Y:S05]  /*1baf0*/  @!P3 BRA `(.L_x_3741) ;  /* 0xfffffffc00f0b947 */ /* 0x004fea000383ffff */
[----:B------:R-:W-:Y:S05]  /*1bb00*/  BRA `(.L_x_3740) ;  /* 0xfffffef400f07947 */ /* 0x000fea000383ffff */
.L_x_3746:
[----:B---3--:R3:W4:Y:S02]  /*1bb10*/  SYNCS.PHASECHK.TRANS64.TRYWAIT P3, [R218+URZ+0x28c50], R12 ;  /* 0x028c500cda0075a7 */ /* 0x008724000806017f */
[----:B----4-:R-:W-:Y:S05]  /*1bb20*/  @!P3 NANOSLEEP.SYNCS 0x989680 ;  /* 0x009896800000b95d */ /* 0x010fea0003900000 */
[----:B------:R-:W4:Y:S02]  /*1bb30*/  @!P3 SYNCS.PHASECHK.TRANS64 P3, [R218+URZ+0x28c50], R12 ;  /* 0x028c500cda00b5a7 */ /* 0x000f24000806007f */
[----:B----4-:R-:W-:Y:S05]  /*1bb40*/  @!P3 BRA `(.L_x_3746) ;  /* 0xfffffffc00f0b947 */ /* 0x010fea000383ffff */
[----:B------:R-:W-:Y:S05]  /*1bb50*/  BRA `(.L_x_3745) ;  /* 0xffffff1000447947 */ /* 0x000fea000383ffff */
.L_x_3779:
[----:B------:R-:W1:Y:S01]  /*1bb60*/  S2R R5, SR_TID.X ;  /* 0x0000000000057919 */ /* 0x000e620000002100 */
[----:B------:R-:W-:Y:S01]  /*1bb70*/  BSSY B1, `(.L_x_3967) ;  /* 0x000000a000017945 */ /* 0x000fe20003800000 */
[----:B0-----:R-:W-:Y:S02]  /*1bb80*/  IMAD.MOV.U32 R12, RZ, RZ, RZ ;  /* 0x000000ffff0c7224 */ /* 0x001fe400078e00ff */
[----:B------:R-:W-:Y:S02]  /*1bb90*/  IMAD.MOV.U32 R11, RZ, RZ, 0x1f ;  /* 0x0000001fff0b7424 */ /* 0x000fe400078e00ff */
[----:B------:R-:W-:Y:S01]  /*1bba0*/  IMAD.MOV.U32 R15, RZ, RZ, -0x1 ;  /* 0xffffffffff0f7424 */ /* 0x000fe200078e00ff */
[----:B-1----:R-:W-:-:S04]  /*1bbb0*/  SHF.R.U32.HI R5, RZ, 0x5, R5 ;  /* 0x00000005ff057819 */ /* 0x002fc80000011605 */
[----:B------:R-:W-:-:S05]  /*1bbc0*/  LOP3.LUT R5, R5, 0x3, RZ, 0xc0, !PT ;  /* 0x0000000305057812 */ /* 0x000fca00078ec0ff */
[----:B------:R-:W-:-:S07]  /*1bbd0*/  IMAD.MOV.U32 R13, RZ, RZ, R5 ;  /* 0x000000ffff0d7224 */ /* 0x000fce00078e0005 */
[----:B------:R-:W-:Y:S05]  /*1bbe0*/  WARPSYNC.COLLECTIVE R15, `(.L_x_3968) ;  /* 0x000000000f087348 */ /* 0x000fea0003c00000 */
[----:B------:R0:W1:Y:S02]  /*1bbf0*/  SHFL.IDX P6, R14, R13, R12, R11 ;  /* 0x0000000c0d0e7389 */ /* 0x00006400000c000b */
[----:B01----:R-:W-:Y:S01]  /*1bc00*/  ENDCOLLECTIVE ;  /* 0x000000000000791b */ /* 0x003fe20003800000 */
.L_x_3968:
[----:B------:R-:W-:Y:S05]  /*1bc10*/  BSYNC B1 ;  /* 0x0000000000017941 */ /* 0x000fea0003800000 */
.L_x_3967:
[----:B------:R-:W-:Y:S05]  /*1bc20*/  BRA `(.L_x_3969) ;  /* 0xffffff7c00b07947 */ /* 0x000fea000383ffff */
.L_x_3781:
[----:B------:R-:W-:Y:S01]  /*1bc30*/  BSSY B1, `(.L_x_3970) ;  /* 0x0000006000017945 */ /* 0x000fe20003800000 */
[----:B------:R-:W-:-:S07]  /*1bc40*/  IMAD.MOV.U32 R15, RZ, RZ, -0x1 ;  /* 0xffffffffff0f7424 */ /* 0x000fce00078e00ff */
[----:B0-----:R-:W-:Y:S05]  /*1bc50*/  WARPSYNC.COLLECTIVE R15, `(.L_x_3971) ;  /* 0x000000000f0c7348 */ /* 0x001fea0003c00000 */
[----:B------:R-:W-:Y:S02]  /*1bc60*/  ELECT P6, UR62, PT ;  /* 0x00000000003e782f */ /* 0x000fe400038c0000 */
[----:B------:R-:W-:Y:S01]  /*1bc70*/  MOV R14, UR62 ;  /* 0x0000003e000e7c02 */ /* 0x000fe20008000f00 */
[----:B0-----:R-:W-:Y:S10]  /*1bc80*/  ENDCOLLECTIVE ;  /* 0x000000000000791b */ /* 0x001ff40003800000 */
.L_x_3971:
[----:B------:R-:W-:Y:S05]  /*1bc90*/  BSYNC B1 ;  /* 0x0000000000017941 */ /* 0x000fea0003800000 */
.L_x_3970:
[----:B------:R-:W-:Y:S05]  /*1bca0*/  BRA `(.L_x_3780) ;  /* 0xffffff7c00a87947 */ /* 0x000fea000383ffff */
.L_x_3783:
[----:B0-----:R0:W1:Y:S02]  /*1bcb0*/  SYNCS.PHASECHK.TRANS64.TRYWAIT P0, [R18+URZ+0x28c20], R4 ;  /* 0x028c2004120075a7 */ /* 0x001064000800017f */
[----:B-1----:R-:W-:Y:S05]  /*1bcc0*/  @!P0 NANOSLEEP.SYNCS 0x989680 ;  /* 0x009896800000895d */ /* 0x002fea0003900000 */
[----:B------:R-:W1:Y:S02]  /*1bcd0*/  @!P0 SYNCS.PHASECHK.TRANS64 P0, [R18+URZ+0x28c20], R4 ;  /* 0x028c2004120085a7 */ /* 0x000e64000800007f */
[----:B-1----:R-:W-:Y:S05]  /*1bce0*/  @!P0 BRA `(.L_x_3783) ;  /* 0xfffffffc00f08947 */ /* 0x002fea000383ffff */
[----:B------:R-:W-:Y:S05]  /*1bcf0*/  BRA `(.L_x_3972) ;  /* 0xffffff7c00b87947 */ /* 0x000fea000383ffff */
.L_x_3787:
[----:B-1----:R1:W2:Y:S02]  /*1bd00*/  SYNCS.PHASECHK.TRANS64.TRYWAIT P0, [R5+URZ+0x28ca0], R9 ;  /* 0x028ca009050075a7 */ /* 0x0022a4000800017f */
[----:B--2---:R-:W-:Y:S05]  /*1bd10*/  @!P0 NANOSLEEP.SYNCS 0x989680 ;  /* 0x009896800000895d */ /* 0x004fea0003900000 */
[----:B------:R-:W2:Y:S02]  /*1bd20*/  @!P0 SYNCS.PHASECHK.TRANS64 P0, [R5+URZ+0x28ca0], R9 ;  /* 0x028ca009050085a7 */ /* 0x000ea4000800007f */
[----:B--2---:R-:W-:Y:S05]  /*1bd30*/  @!P0 BRA `(.L_x_3787) ;  /* 0xfffffffc00f08947 */ /* 0x004fea000383ffff */
[----:B------:R-:W-:Y:S05]  /*1bd40*/  BRA `(.L_x_3973) ;  /* 0xffffff7c00d87947 */ /* 0x000fea000383ffff */
.L_x_3792:
[----:B0-----:R0:W2:Y:S02]  /*1bd50*/  SYNCS.PHASECHK.TRANS64.TRYWAIT P0, [R5+URZ+0x28cc0], R9 ;  /* 0x028cc009050075a7 */ /* 0x0010a4000800017f */
[----:B--2---:R-:W-:Y:S05]  /*1bd60*/  @!P0 NANOSLEEP.SYNCS 0x989680 ;  /* 0x009896800000895d */ /* 0x004fea0003900000 */
[----:B------:R-:W2:Y:S02]  /*1bd70*/  @!P0 SYNCS.PHASECHK.TRANS64 P0, [R5+URZ+0x28cc0], R9 ;  /* 0x028cc009050085a7 */ /* 0x000ea4000800007f */
[----:B--2---:R-:W-:Y:S05]  /*1bd80*/  @!P0 BRA `(.L_x_3792) ;  /* 0xfffffffc00f08947 */ /* 0x004fea000383ffff */
[----:B------:R-:W-:Y:S05]  /*1bd90*/  BRA `(.L_x_3974) ;  /* 0xffffff8000587947 */ /* 0x000fea000383ffff */
.L_x_3806:
[----:B0-----:R0:W1:Y:S02]  /*1bda0*/  SYNCS.PHASECHK.TRANS64.TRYWAIT P2, [R5+URZ+0x28ca0], R6 ;  /* 0x028ca006050075a7 */ /* 0x001064000804017f */
[----:B-1----:R-:W-:Y:S05]  /*1bdb0*/  @!P2 NANOSLEEP.SYNCS 0x989680 ;  /* 0x009896800000a95d */ /* 0x002fea0003900000 */
[----:B------:R-:W1:Y:S02]  /*1bdc0*/  @!P2 SYNCS.PHASECHK.TRANS64 P2, [R5+URZ+0x28ca0], R6 ;  /* 0x028ca0060500a5a7 */ /* 0x000e64000804007f */
[----:B-1----:R-:W-:Y:S05]  /*1bdd0*/  @!P2 BRA `(.L_x_3806) ;  /* 0xfffffffc00f0a947 */ /* 0x002fea000383ffff */
[----:B------:R-:W-:Y:S05]  /*1bde0*/  BRA `(.L_x_3975) ;  /* 0xffffff8800d87947 */ /* 0x000fea000383ffff */
.L_x_3811:
[----:B-1----:R1:W2:Y:S02]  /*1bdf0*/  SYNCS.PHASECHK.TRANS64.TRYWAIT P2, [R5+URZ+0x28cc0], R6 ;  /* 0x028cc006050075a7 */ /* 0x0022a4000804017f */
[----:B--2---:R-:W-:Y:S05]  /*1be00*/  @!P2 NANOSLEEP.SYNCS 0x989680 ;  /* 0x009896800000a95d */ /* 0x004fea0003900000 */
[----:B------:R-:W2:Y:S02]  /*1be10*/  @!P2 SYNCS.PHASECHK.TRANS64 P2, [R5+URZ+0x28cc0], R6 ;  /* 0x028cc0060500a5a7 */ /* 0x000ea4000804007f */
[----:B--2---:R-:W-:Y:S05]  /*1be20*/  @!P2 BRA `(.L_x_3811) ;  /* 0xfffffffc00f0a947 */ /* 0x004fea000383ffff */
[----:B------:R-:W-:Y:S05]  /*1be30*/  BRA `(.L_x_3976) ;  /* 0xffffff8c00547947 */ /* 0x000fea000383ffff */
.L_x_3833:
        /* <DEDUP_REMOVED lines=11> */
.L_x_3978:
[----:B------:R-:W-:Y:S05]  /*1bef0*/  BSYNC B0 ;  /* 0x0000000000007941 */ /* 0x000fea0003800000 */
.L_x_3977:
[----:B------:R-:W-:Y:S05]  /*1bf00*/  BRA `(.L_x_3979) ;  /* 0xffffff9c00c47947 */ /* 0x000fea000383ffff */
.L_x_3835:
[----:B------:R-:W-:Y:S01]  /*1bf10*/  BSSY B0, `(.L_x_3980) ;  /* 0x0000006000007945 */ /* 0x000fe20003800000 */
[----:B------:R-:W-:-:S07]  /*1bf20*/  IMAD.MOV.U32 R15, RZ, RZ, -0x1 ;  /* 0xffffffffff0f7424 */ /* 0x000fce00078e00ff */
[----:B0-----:R-:W-:Y:S05]  /*1bf30*/  WARPSYNC.COLLECTIVE R15, `(.L_x_3981) ;  /* 0x000000000f0c7348 */ /* 0x001fea0003c00000 */
[----:B------:R-:W-:Y:S02]  /*1bf40*/  ELECT P6, UR62, PT ;  /* 0x00000000003e782f */ /* 0x000fe400038c0000 */
[----:B------:R-:W-:Y:S01]  /*1bf50*/  MOV R14, UR62 ;  /* 0x0000003e000e7c02 */ /* 0x000fe20008000f00 */
[----:B0-----:R-:W-:Y:S10]  /*1bf60*/  ENDCOLLECTIVE ;  /* 0x000000000000791b */ /* 0x001ff40003800000 */
.L_x_3981:
[----:B------:R-:W-:Y:S05]  /*1bf70*/  BSYNC B0 ;  /* 0x0000000000007941 */ /* 0x000fea0003800000 */
.L_x_3980:
[----:B------:R-:W-:Y:S05]  /*1bf80*/  BRA `(.L_x_3982) ;  /* 0xffffff9c00d07947 */ /* 0x000fea000383ffff */
.L_x_3837:
[----:B0-----:R0:W1:Y:S02]  /*1bf90*/  SYNCS.PHASECHK.TRANS64.TRYWAIT P0, [R0+URZ+0x28c40], R2 ;  /* 0x028c4002000075a7 */ /* 0x001064000800017f */
[----:B-1----:R-:W-:Y:S05]  /*1bfa0*/  @!P0 NANOSLEEP.SYNCS 0x989680 ;  /* 0x009896800000895d */ /* 0x002fea0003900000 */
[----:B------:R-:W1:Y:S02]  /*1bfb0*/  @!P0 SYNCS.PHASECHK.TRANS64 P0, [R0+URZ+0x28c40], R2 ;  /* 0x028c4002000085a7 */ /* 0x000e64000800007f */
[----:B-1----:R-:W-:Y:S05]  /*1bfc0*/  @!P0 BRA `(.L_x_3837) ;  /* 0xfffffffc00f08947 */ /* 0x002fea000383ffff */
[----:B------:R-:W-:Y:S05]  /*1bfd0*/  BRA `(.L_x_3983) ;  /* 0xffffffa000307947 */ /* 0x000fea000383ffff */
.L_x_3841:
        /* <DEDUP_REMOVED lines=15> */
.L_x_3984:
[----:B------:R-:W-:Y:S02]  /*1c0d0*/  IMAD.MOV.U32 R13, RZ, RZ, R4 ;  /* 0x000000ffff0d7224 */ /* 0x000fe400078e0004 */
[----:B------:R-:W-:-:S07]  /*1c0e0*/  IMAD.MOV.U32 R6, RZ, RZ, R14 ;  /* 0x000000ffff067224 */ /* 0x000fce00078e000e */
[----:B------:R-:W-:Y:S05]  /*1c0f0*/  WARPSYNC.COLLECTIVE R15, `(.L_x_3985) ;  /* 0x000000000f087348 */ /* 0x000fea0003c00000 */
[----:B------:R0:W1:Y:S02]  /*1c100*/  SHFL.IDX P6, R14, R13, R12, R11 ;  /* 0x0000000c0d0e7389 */ /* 0x00006400000c000b */
[----:B01----:R-:W-:Y:S01]  /*1c110*/  ENDCOLLECTIVE ;  /* 0x000000000000791b */ /* 0x003fe20003800000 */
.L_x_3985:
[----:B------:R-:W-:Y:S02]  /*1c120*/  IMAD.MOV.U32 R13, RZ, RZ, R3 ;  /* 0x000000ffff0d7224 */ /* 0x000fe400078e0003 */
[----:B------:R-:W-:Y:S02]  /*1c130*/  IMAD.MOV.U32 R12, RZ, RZ, 0x1 ;  /* 0x00000001ff0c7424 */ /* 0x000fe400078e00ff */
[----:B------:R-:W-:-:S07]  /*1c140*/  IMAD.MOV.U32 R7, RZ, RZ, R14 ;  /* 0x000000ffff077224 */ /* 0x000fce00078e000e */
[----:B------:R-:W-:Y:S05]  /*1c150*/  WARPSYNC.COLLECTIVE R15, `(.L_x_3986) ;  /* 0x000000000f087348 */ /* 0x000fea0003c00000 */
[----:B------:R0:W1:Y:S02]  /*1c160*/  SHFL.IDX P6, R14, R13, R12, R11 ;  /* 0x0000000c0d0e7389 */ /* 0x00006400000c000b */
[----:B01----:R-:W-:Y:S01]  /*1c170*/  ENDCOLLECTIVE ;  /* 0x000000000000791b */ /* 0x003fe20003800000 */
.L_x_3986:
        /* <DEDUP_REMOVED lines=15> */
.L_x_3987:
[----:B------:R-:W-:Y:S02]  /*1c270*/  IMAD.MOV.U32 R13, RZ, RZ, R3 ;  /* 0x000000ffff0d7224 */ /* 0x000fe400078e0003 */
[----:B------:R-:W-:Y:S02]  /*1c280*/  IMAD.MOV.U32 R12, RZ, RZ, 0x2 ;  /* 0x00000002ff0c7424 */ /* 0x000fe400078e00ff */
[----:B------:R-:W-:-:S07]  /*1c290*/  IMAD.MOV.U32 R5, RZ, RZ, R14 ;  /* 0x000000ffff057224 */ /* 0x000fce00078e000e */
[----:B------:R-:W-:Y:S05]  /*1c2a0*/  WARPSYNC.COLLECTIVE R15, `(.L_x_3988) ;  /* 0x000000000f087348 */ /* 0x000fea0003c00000 */
[----:B------:R0:W1:Y:S02]  /*1c2b0*/  SHFL.IDX P6, R14, R13, R12, R11 ;  /* 0x0000000c0d0e7389 */ /* 0x00006400000c000b */
[----:B01----:R-:W-:Y:S01]  /*1c2c0*/  ENDCOLLECTIVE ;  /* 0x000000000000791b */ /* 0x003fe20003800000 */
.L_x_3988:
        /* <DEDUP_REMOVED lines=15> */
.L_x_3989:
[----:B------:R-:W-:Y:S02]  /*1c3c0*/  IMAD.MOV.U32 R13, RZ, RZ, R3 ;  /* 0x000000ffff0d7224 */ /* 0x000fe400078e0003 */
[----:B------:R-:W-:Y:S02]  /*1c3d0*/  IMAD.MOV.U32 R12, RZ, RZ, 0x3 ;  /* 0x00000003ff0c7424 */ /* 0x000fe400078e00ff */
[----:B------:R-:W-:-:S07]  /*1c3e0*/  IMAD.MOV.U32 R5, RZ, RZ, R14 ;  /* 0x000000ffff057224 */ /* 0x000fce00078e000e */
[----:B------:R-:W-:Y:S05]  /*1c3f0*/  WARPSYNC.COLLECTIVE R15, `(.L_x_3990) ;  /* 0x000000000f087348 */ /* 0x000fea0003c00000 */
[----:B------:R0:W1:Y:S02]  /*1c400*/  SHFL.IDX P6, R14, R13, R12, R11 ;  /* 0x0000000c0d0e7389 */ /* 0x00006400000c000b */
[----:B01----:R-:W-:Y:S01]  /*1c410*/  ENDCOLLECTIVE ;  /* 0x000000000000791b */ /* 0x003fe20003800000 */
.L_x_3990:
        /* <DEDUP_REMOVED lines=13> */
.L_x_3991:
[----:B------:R-:W-:Y:S01]  /*1c4f0*/  IMAD.MOV.U32 R3, RZ, RZ, R14 ;  /* 0x000000ffff037224 */ /* 0x000fe200078e000e */
[----:B------:R-:W-:Y:S06]  /*1c500*/  BRA `(.L_x_3992) ;  /* 0xffffffa400787947 */ /* 0x000fec000383ffff */
.L_x_3844:
[----:B0-----:R0:W1:Y:S02]  /*1c510*/  SYNCS.PHASECHK.TRANS64.TRYWAIT P0, [R18+URZ+0x28c20], R0 ;  /* 0x028c2000120075a7 */ /* 0x001064000800017f */
[----:B-1----:R-:W-:Y:S05]  /*1c520*/  @!P0 NANOSLEEP.SYNCS 0x989680 ;  /* 0x009896800000895d */ /* 0x002fea0003900000 */
[----:B------:R-:W1:Y:S02]  /*1c530*/  @!P0 SYNCS.PHASECHK.TRANS64 P0, [R18+URZ+0x28c20], R0 ;  /* 0x028c2000120085a7 */ /* 0x000e64000800007f */
[----:B-1----:R-:W-:Y:S05]  /*1c540*/  @!P0 BRA `(.L_x_3844) ;  /* 0xfffffffc00f08947 */ /* 0x002fea000383ffff */
[----:B------:R-:W-:Y:S05]  /*1c550*/  BRA `(.L_x_3993) ;  /* 0xffffffa400d47947 */ /* 0x000fea000383ffff */
.L_x_3848:
[----:B0-----:R0:W1:Y:S02]  /*1c560*/  SYNCS.PHASECHK.TRANS64.TRYWAIT P0, [R0+URZ+0x28c60], R2 ;  /* 0x028c6002000075a7 */ /* 0x001064000800017f */
[----:B-1----:R-:W-:Y:S05]  /*1c570*/  @!P0 NANOSLEEP.SYNCS 0x989680 ;  /* 0x009896800000895d */ /* 0x002fea0003900000 */
[----:B------:R-:W1:Y:S02]  /*1c580*/  @!P0 SYNCS.PHASECHK.TRANS64 P0, [R0+URZ+0x28c60], R2 ;  /* 0x028c6002000085a7 */ /* 0x000e64000800007f */
[----:B-1----:R-:W-:Y:S05]  /*1c590*/  @!P0 BRA `(.L_x_3848) ;  /* 0xfffffffc00f08947 */ /* 0x002fea000383ffff */
[----:B------:R-:W-:Y:S05]  /*1c5a0*/  BRA `(.L_x_3994) ;  /* 0xffffffa400f87947 */ /* 0x000fea000383ffff */
.L_x_3867:
[----:B-1----:R1:W2:Y:S02]  /*1c5b0*/  SYNCS.PHASECHK.TRANS64.TRYWAIT P0, [R2+URZ+0x28c40], R6 ;  /* 0x028c4006020075a7 */ /* 0x0022a4000800017f */
[----:B--2---:R-:W-:Y:S05]  /*1c5c0*/  @!P0 NANOSLEEP.SYNCS 0x989680 ;  /* 0x009896800000895d */ /* 0x004fea0003900000 */
[----:B------:R-:W2:Y:S02]  /*1c5d0*/  @!P0 SYNCS.PHASECHK.TRANS64 P0, [R2+URZ+0x28c40], R6 ;  /* 0x028c4006020085a7 */ /* 0x000ea4000800007f */
[----:B--2---:R-:W-:Y:S05]  /*1c5e0*/  @!P0 BRA `(.L_x_3867) ;  /* 0xfffffffc00f08947 */ /* 0x004fea000383ffff */
[----:B------:R-:W-:Y:S05]  /*1c5f0*/  BRA `(.L_x_3995) ;  /* 0xffffffb400087947 */ /* 0x000fea000383ffff */
.L_x_3872:
[----:B0-----:R0:W2:Y:S02]  /*1c600*/  SYNCS.PHASECHK.TRANS64.TRYWAIT P0, [R2+URZ+0x28c60], R6 ;  /* 0x028c6006020075a7 */ /* 0x0010a4000800017f */
[----:B--2---:R-:W-:Y:S05]  /*1c610*/  @!P0 NANOSLEEP.SYNCS 0x989680 ;  /* 0x009896800000895d */ /* 0x004fea0003900000 */
[----:B------:R-:W2:Y:S02]  /*1c620*/  @!P0 SYNCS.PHASECHK.TRANS64 P0, [R2+URZ+0x28c60], R6 ;  /* 0x028c6006020085a7 */ /* 0x000ea4000800007f */
[----:B--2---:R-:W-:Y:S05]  /*1c630*/  @!P0 BRA `(.L_x_3872) ;  /* 0xfffffffc00f08947 */ /* 0x004fea000383ffff */
[----:B------:R-:W-:Y:S05]  /*1c640*/  BRA `(.L_x_3996) ;  /* 0xffffffb400847947 */ /* 0x000fea000383ffff */
.L_x_3887:
[----:B-1----:R1:W2:Y:S02]  /*1c650*/  SYNCS.PHASECHK.TRANS64.TRYWAIT P0, [R2+URZ+0x28c40], R3 ;  /* 0x028c4003020075a7 */ /* 0x0022a4000800017f */
[----:B--2---:R-:W-:Y:S05]  /*1c660*/  @!P0 NANOSLEEP.SYNCS 0x989680 ;  /* 0x009896800000895d */ /* 0x004fea0003900000 */
[----:B------:R-:W2:Y:S02]  /*1c670*/  @!P0 SYNCS.PHASECHK.TRANS64 P0, [R2+URZ+0x28c40], R3 ;  /* 0x028c4003020085a7 */ /* 0x000ea4000800007f */
[----:B--2---:R-:W-:Y:S05]  /*1c680*/  @!P0 BRA `(.L_x_3887) ;  /* 0xfffffffc00f08947 */ /* 0x004fea000383ffff */
[----:B------:R-:W-:Y:S05]  /*1c690*/  BRA `(.L_x_3997) ;  /* 0xffffffc000607947 */ /* 0x000fea000383ffff */
.L_x_3892:
[----:B--2---:R2:W3:Y:S02]  /*1c6a0*/  SYNCS.PHASECHK.TRANS64.TRYWAIT P0, [R2+URZ+0x28c60], R3 ;  /* 0x028c6003020075a7 */ /* 0x0044e4000800017f */
[----:B---3--:R-:W-:Y:S05]  /*1c6b0*/  @!P0 NANOSLEEP.SYNCS 0x989680 ;  /* 0x009896800000895d */ /* 0x008fea0003900000 */
[----:B------:R-:W3:Y:S02]  /*1c6c0*/  @!P0 SYNCS.PHASECHK.TRANS64 P0, [R2+URZ+0x28c60], R3 ;  /* 0x028c6003020085a7 */ /* 0x000ee4000800007f */
[----:B---3--:R-:W-:Y:S05]  /*1c6d0*/  @!P0 BRA `(.L_x_3892) ;  /* 0xfffffffc00f08947 */ /* 0x008fea000383ffff */
[----:B------:R-:W-:Y:S05]  /*1c6e0*/  BRA `(.L_x_3998) ;  /* 0xffffffc000dc7947 */ /* 0x000fea000383ffff */
.L_x_3907:
[----:B-1----:R1:W2:Y:S02]  /*1c6f0*/  SYNCS.PHASECHK.TRANS64.TRYWAIT P0, [R3+URZ+0x28c40], R2 ;  /* 0x028c4002030075a7 */ /* 0x0022a4000800017f */
[----:B--2---:R-:W-:Y:S05]  /*1c700*/  @!P0 NANOSLEEP.SYNCS 0x989680 ;  /* 0x009896800000895d */ /* 0x004fea0003900000 */
[----:B------:R-:W2:Y:S02]  /*1c710*/  @!P0 SYNCS.PHASECHK.TRANS64 P0, [R3+URZ+0x28c40], R2 ;  /* 0x028c4002030085a7 */ /* 0x000ea4000800007f */
[----:B--2---:R-:W-:Y:S05]  /*1c720*/  @!P0 BRA `(.L_x_3907) ;  /* 0xfffffffc00f08947 */ /* 0x004fea000383ffff */
[----:B------:R-:W-:Y:S05]  /*1c730*/  BRA `(.L_x_3999) ;  /* 0xffffffcc009c7947 */ /* 0x000fea000383ffff */
.L_x_3912:
[----:B--2---:R2:W3:Y:S02]  /*1c740*/  SYNCS.PHASECHK.TRANS64.TRYWAIT P0, [R3+URZ+0x28c60], R2 ;  /* 0x028c6002030075a7 */ /* 0x0044e4000800017f */
[----:B---3--:R-:W-:Y:S05]  /*1c750*/  @!P0 NANOSLEEP.SYNCS 0x989680 ;  /* 0x009896800000895d */ /* 0x008fea0003900000 */
[----:B------:R-:W3:Y:S02]  /*1c760*/  @!P0 SYNCS.PHASECHK.TRANS64 P0, [R3+URZ+0x28c60], R2 ;  /* 0x028c6002030085a7 */ /* 0x000ee4000800007f */
[----:B---3--:R-:W-:Y:S05]  /*1c770*/  @!P0 BRA `(.L_x_3912) ;  /* 0xfffffffc00f08947 */ /* 0x008fea000383ffff */
[----:B------:R-:W-:Y:S05]  /*1c780*/  BRA `(.L_x_4000) ;  /* 0xffffffd000187947 */ /* 0x000fea000383ffff */
.L_x_3928:
[----:B------:R-:W2:Y:S01]  /*1c790*/  LDL R3, [R1] ;  /* 0x0000000001037983 */ /* 0x000ea20000100800 */
[----:B------:R-:W-:Y:S01]  /*1c7a0*/  BSSY B0, `(.L_x_4001) ;  /* 0x0000008000007945 */ /* 0x000fe20003800000 */
[----:B0-----:R-:W-:Y:S02]  /*1c7b0*/  IMAD.MOV.U32 R12, RZ, RZ, RZ ;  /* 0x000000ffff0c7224 */ /* 0x001fe400078e00ff */
[----:B------:R-:W-:Y:S02]  /*1c7c0*/  IMAD.MOV.U32 R11, RZ, RZ, 0x1f ;  /* 0x0000001fff0b7424 */ /* 0x000fe400078e00ff */
[----:B------:R-:W-:Y:S02]  /*1c7d0*/  IMAD.MOV.U32 R15, RZ, RZ, -0x1 ;  /* 0xffffffffff0f7424 */ /* 0x000fe400078e00ff */
[----:B--2---:R-:W-:-:S07]  /*1c7e0*/  IMAD.MOV.U32 R13, RZ, RZ, R3 ;  /* 0x000000ffff0d7224 */ /* 0x004fce00078e0003 */
[----:B------:R-:W-:Y:S05]  /*1c7f0*/  WARPSYNC.COLLECTIVE R15, `(.L_x_4002) ;  /* 0x000000000f087348 */ /* 0x000fea0003c00000 */
[----:B------:R0:W1:Y:S02]  /*1c800*/  SHFL.IDX P6, R14, R13, R12, R11 ;  /* 0x0000000c0d0e7389 */ /* 0x00006400000c000b */
[----:B01----:R-:W-:Y:S01]  /*1c810*/  ENDCOLLECTIVE ;  /* 0x000000000000791b */ /* 0x003fe20003800000 */
.L_x_4002:
[----:B------:R-:W-:Y:S05]  /*1c820*/  BSYNC B0 ;  /* 0x0000000000007941 */ /* 0x000fea0003800000 */
.L_x_4001:
        /* <DEDUP_REMOVED lines=9> */
.L_x_4003:
        /* <DEDUP_REMOVED lines=14> */
[C---:B------:R-:W-:Y:S02]  /*1c9a0*/  ISETP.GE.U32.AND P3, PT, R16.reuse, 0x4, PT ;  /* 0x000000041000780c */ /* 0x040fe40003f66070 */
[C---:B------:R-:W-:Y:S02]  /*1c9b0*/  ISETP.GE.U32.AND P4, PT, R16.reuse, 0x8, PT ;  /* 0x000000081000780c */ /* 0x040fe40003f86070 */
[----:B------:R-:W-:Y:S01]  /*1c9c0*/  ISETP.GE.U32.AND P5, PT, R16, 0x10, PT ;  /* 0x000000101000780c */ /* 0x000fe20003fa6070 */
[----:B--2---:R-:W-:Y:S02]  /*1c9d0*/  @!P1 IMAD.MOV.U32 R5, RZ, RZ, R6 ;  /* 0x000000ffff059224 */ /* 0x004fe400078e0006 */
[----:B------:R-:W-:-:S02]  /*1c9e0*/  IMAD.MOV.U32 R6, RZ, RZ, RZ ;  /* 0x000000ffff067224 */ /* 0x000fc400078e00ff */
[----:B---3--:R-:W-:Y:S01]  /*1c9f0*/  @!P1 IMAD.MOV.U32 R6, RZ, RZ, R2 ;  /* 0x000000ffff069224 */ /* 0x008fe200078e0002 */
[----:B------:R-:W-:-:S03]  /*1ca00*/  ISETP.NE.AND P1, PT, R16, RZ, PT ;  /* 0x000000ff1000720c */ /* 0x000fc60003f25270 */
[----:B------:R-:W-:-:S04]  /*1ca10*/  IMAD R2, R6, R5, RZ ;  /* 0x0000000506027224 */ /* 0x000fc800078e02ff */
[----:B------:R-:W-:-:S07]  /*1ca20*/  IMAD.MOV.U32 R13, RZ, RZ, R2 ;  /* 0x000000ffff0d7224 */ /* 0x000fce00078e0002 */
[----:B------:R-:W-:Y:S05]  /*1ca30*/  WARPSYNC.COLLECTIVE R15, `(.L_x_4004) ;  /* 0x000000000f087348 */ /* 0x000fea0003c00000 */
[----:B------:R0:W1:Y:S02]  /*1ca40*/  SHFL.UP P6, R14, R13, R12, R11 ;  /* 0x0400000c0d0e7389 */ /* 0x00006400000c000b */
[----:B01----:R-:W-:Y:S01]  /*1ca50*/  ENDCOLLECTIVE ;  /* 0x000000000000791b */ /* 0x003fe20003800000 */
.L_x_4004:
        /* <DEDUP_REMOVED lines=8> */
.L_x_4005:
        /* <DEDUP_REMOVED lines=8> */
.L_x_4006:
        /* <DEDUP_REMOVED lines=8> */
.L_x_4007:
        /* <DEDUP_REMOVED lines=8> */
.L_x_4008:
        /* <DEDUP_REMOVED lines=9> */
.L_x_4009:
[----:B------:R-:W-:Y:S01]  /*1ccf0*/  IMAD.MOV.U32 R9, RZ, RZ, R14 ;  /* 0x000000ffff097224 */ /* 0x000fe200078e000e */
[----:B------:R-:W-:Y:S06]  /*1cd00*/  BRA `(.L_x_4010) ;  /* 0xffffffd800507947 */ /* 0x000fec000383ffff */
.L_x_3931:
        /* <DEDUP_REMOVED lines=8> */
.L_x_4012:
[----:B------:R-:W-:Y:S05]  /*1cd90*/  BSYNC B0 ;  /* 0x0000000000007941 */ /* 0x000fea0003800000 */
.L_x_4011:
        /* <DEDUP_REMOVED lines=10> */
.L_x_4013:
        /* <DEDUP_REMOVED lines=8> */
.L_x_4014:
        /* <DEDUP_REMOVED lines=8> */
.L_x_4015:
        /* <DEDUP_REMOVED lines=8> */
.L_x_4016:
        /* <DEDUP_REMOVED lines=9> */
.L_x_4017:
[----:B------:R-:W-:Y:S01]  /*1d050*/  IMAD.MOV.U32 R9, RZ, RZ, R14 ;  /* 0x000000ffff097224 */ /* 0x000fe200078e000e */
[----:B------:R-:W-:Y:S06]  /*1d060*/  BRA `(.L_x_4018) ;  /* 0xffffffd800287947 */ /* 0x000fec000383ffff */
.L_x_3933:
[----:B------:R-:W-:Y:S01]  /*1d070*/  BSSY B0, `(.L_x_4019) ;  /* 0x0000006000007945 */ /* 0x000fe20003800000 */
[----:B------:R-:W-:Y:S01]  /*1d080*/  PLOP3.LUT P6, PT, P6, PT, PT, 0x8, 0x0 ;  /* 0x000000000000781c */ /* 0x000fe200037ce170 */
[----:B------:R-:W-:-:S12]  /*1d090*/  IMAD.MOV.U32 R15, RZ, RZ, -0x1 ;  /* 0xffffffffff0f7424 */ /* 0x000fd800078e00ff */
[----:B------:R-:W-:Y:S05]  /*1d0a0*/  WARPSYNC.COLLECTIVE R15, `(.L_x_4020) ;  /* 0x000000000f087348 */ /* 0x000fea0003c00000 */
[----:B------:R-:W-:Y:S01]  /*1d0b0*/  VOTE.ANY R14, PT, P6 ;  /* 0x00000000000e7806 */ /* 0x000fe200030e0100 */
[----:B------:R-:W-:Y:S06]  /*1d0c0*/  ENDCOLLECTIVE ;  /* 0x000000000000791b */ /* 0x000fec0003800000 */
.L_x_4020:
[----:B------:R-:W-:Y:S05]  /*1d0d0*/  BSYNC B0 ;  /* 0x0000000000007941 */ /* 0x000fea0003800000 */
.L_x_4019:
        /* <DEDUP_REMOVED lines=9> */
.L_x_4021:
[----:B------:R-:W-:Y:S02]  /*1d170*/  IMAD.MOV.U32 R13, RZ, RZ, R6 ;  /* 0x000000ffff0d7224 */ /* 0x000fe400078e0006 */
[----:B------:R-:W-:-:S07]  /*1d180*/  IMAD.MOV.U32 R5, RZ, RZ, R14 ;  /* 0x000000ffff057224 */ /* 0x000fce00078e000e */
[----:B------:R-:W-:Y:S05]  /*1d190*/  WARPSYNC.COLLECTIVE R15, `(.L_x_4022) ;  /* 0x000000000f087348 */ /* 0x000fea0003c00000 */
[----:B------:R0:W1:Y:S02]  /*1d1a0*/  SHFL.IDX P6, R14, R13, R12, R11 ;  /* 0x0000000c0d0e7389 */ /* 0x00006400000c000b */
[----:B01----:R-:W-:Y:S01]  /*1d1b0*/  ENDCOLLECTIVE ;  /* 0x000000000000791b */ /* 0x003fe20003800000 */
.L_x_4022:
[----:B------:R-:W-:Y:S01]  /*1d1c0*/  IMAD.MOV.U32 R6, RZ, RZ, R14 ;  /* 0x000000ffff067224 */ /* 0x000fe200078e000e */
[----:B------:R-:W-:Y:S06]  /*1d1d0*/  BRA `(.L_x_4023) ;  /* 0xffffffd800087947 */ /* 0x000fec000383ffff */
.L_x_3935:
[----:B------:R-:W-:Y:S01]  /*1d1e0*/  BSSY B0, `(.L_x_4024) ;  /* 0x0000007000007945 */ /* 0x000fe20003800000 */
[----:B------:R-:W-:Y:S02]  /*1d1f0*/  IMAD.MOV.U32 R13, RZ, RZ, R7 ;  /* 0x000000ffff0d7224 */ /* 0x000fe400078e0007 */
[----:B------:R-:W-:Y:S02]  /*1d200*/  IMAD.MOV.U32 R11, RZ, RZ, 0x1f ;  /* 0x0000001fff0b7424 */ /* 0x000fe400078e00ff */
[----:B------:R-:W-:-:S07]  /*1d210*/  IMAD.MOV.U32 R15, RZ, RZ, -0x1 ;  /* 0xffffffffff0f7424 */ /* 0x000fce00078e00ff */
[----:B012---:R-:W-:Y:S05]  /*1d220*/  WARPSYNC.COLLECTIVE R15, `(.L_x_4025) ;  /* 0x000000000f087348 */ /* 0x007fea0003c00000 */
[----:B------:R3:W4:Y:S02]  /*1d230*/  SHFL.IDX P6, R14, R13, R12, R11 ;  /* 0x0000000c0d0e7389 */ /* 0x00072400000c000b */
[----:B01234-:R-:W-:Y:S01]  /*1d240*/  ENDCOLLECTIVE ;  /* 0x000000000000791b */ /* 0x01ffe20003800000 */
.L_x_4025:
[----:B------:R-:W-:Y:S05]  /*1d250*/  BSYNC B0 ;  /* 0x0000000000007941 */ /* 0x000fea0003800000 */
.L_x_4024:
[----:B------:R-:W-:Y:S01]  /*1d260*/  IMAD.MOV.U32 R7, RZ, RZ, R14 ;  /* 0x000000ffff077224 */ /* 0x000fe200078e000e */
[----:B------:R-:W-:Y:S06]  /*1d270*/  BRA `(.L_x_4026) ;  /* 0xffffffd400f87947 */ /* 0x000fec000383ffff */
.L_x_3939:
[----:B0-----:R0:W1:Y:S02]  /*1d280*/  SYNCS.PHASECHK.TRANS64.TRYWAIT P0, [R0+URZ+0x28c20], R3 ;  /* 0x028c2003000075a7 */ /* 0x001064000800017f */
[----:B-1----:R-:W-:Y:S05]  /*1d290*/  @!P0 NANOSLEEP.SYNCS 0x989680 ;  /* 0x009896800000895d */ /* 0x002fea0003900000 */
[----:B------:R-:W1:Y:S02]  /*1d2a0*/  @!P0 SYNCS.PHASECHK.TRANS64 P0, [R0+URZ+0x28c20], R3 ;  /* 0x028c2003000085a7 */ /* 0x000e64000800007f */
[----:B-1----:R-:W-:Y:S05]  /*1d2b0*/  @!P0 BRA `(.L_x_3939) ;  /* 0xfffffffc00f08947 */ /* 0x002fea000383ffff */
[----:B------:R-:W-:Y:S05]  /*1d2c0*/  BRA `(.L_x_4027) ;  /* 0xffffffdc00907947 */ /* 0x000fea000383ffff */
.L_x_3940:
[----:B------:R-:W1:Y:S01]  /*1d2d0*/  S2R R2, SR_TID.X ;  /* 0x0000000000027919 */ /* 0x000e620000002100 */
[----:B------:R-:W-:Y:S01]  /*1d2e0*/  BSSY B0, `(.L_x_4028) ;  /* 0x000000a000007945 */ /* 0x000fe20003800000 */
[----:B---3--:R-:W-:Y:S02]  /*1d2f0*/  IMAD.MOV.U32 R12, RZ, RZ, RZ ;  /* 0x000000ffff0c7224 */ /* 0x008fe400078e00ff */
        /* <DEDUP_REMOVED lines=8> */
.L_x_4029:
[----:B------:R-:W-:Y:S05]  /*1d380*/  BSYNC B0 ;  /* 0x0000000000007941 */ /* 0x000fea0003800000 */
.L_x_4028:
[----:B------:R-:W-:Y:S05]  /*1d390*/  BRA `(.L_x_4030) ;  /* 0xffffffdc00787947 */ /* 0x000fea000383ffff */
.L_x_3941:
[----:B------:R-:W-:Y:S01]  /*1d3a0*/  BSSY B0, `(.L_x_4031) ;  /* 0x0000006000007945 */ /* 0x000fe20003800000 */
[----:B------:R-:W-:-:S07]  /*1d3b0*/  IMAD.MOV.U32 R15, RZ, RZ, -0x1 ;  /* 0xffffffffff0f7424 */ /* 0x000fce00078e00ff */
[----:B01-3--:R-:W-:Y:S05]  /*1d3c0*/  WARPSYNC.COLLECTIVE R15, `(.L_x_4032) ;  /* 0x000000000f0c7348 */ /* 0x00bfea0003c00000 */
[----:B------:R-:W-:Y:S02]  /*1d3d0*/  ELECT P6, UR62, PT ;  /* 0x00000000003e782f */ /* 0x000fe400038c0000 */
[----:B------:R-:W-:Y:S01]  /*1d3e0*/  MOV R14, UR62 ;  /* 0x0000003e000e7c02 */ /* 0x000fe20008000f00 */
[----:B01-3--:R-:W-:Y:S10]  /*1d3f0*/  ENDCOLLECTIVE ;  /* 0x000000000000791b */ /* 0x00bff40003800000 */
.L_x_4032:
[----:B------:R-:W-:Y:S05]  /*1d400*/  BSYNC B0 ;  /* 0x0000000000007941 */ /* 0x000fea0003800000 */
.L_x_4031:
[----:B------:R-:W-:Y:S05]  /*1d410*/  BRA `(.L_x_4033) ;  /* 0xffffffdc006c7947 */ /* 0x000fea000383ffff */
.L_x_3943:
[----:B0-----:R0:W1:Y:S02]  /*1d420*/  SYNCS.PHASECHK.TRANS64.TRYWAIT P0, [R6+URZ], R5 ;  /* 0x00000005060075a7 */ /* 0x001064000800017f */
[----:B-1----:R-:W-:Y:S05]  /*1d430*/  @!P0 NANOSLEEP.SYNCS 0x989680 ;  /* 0x009896800000895d */ /* 0x002fea0003900000 */
[----:B------:R-:W1:Y:S02]  /*1d440*/  @!P0 SYNCS.PHASECHK.TRANS64 P0, [R6+URZ], R5 ;  /* 0x00000005060085a7 */ /* 0x000e64000800007f */
[----:B-1----:R-:W-:Y:S05]  /*1d450*/  @!P0 BRA `(.L_x_3943) ;  /* 0xfffffffc00f08947 */ /* 0x002fea000383ffff */
[----:B------:R-:W-:Y:S05]  /*1d460*/  BRA `(.L_x_4034) ;  /* 0xffffffdc00a47947 */ /* 0x000fea000383ffff */
.L_x_3944:
[----:B-1----:R1:W2:Y:S02]  /*1d470*/  SYNCS.PHASECHK.TRANS64.TRYWAIT P0, [R7+URZ], R2 ;  /* 0x00000002070075a7 */ /* 0x0022a4000800017f */
[----:B--2---:R-:W-:Y:S05]  /*1d480*/  @!P0 NANOSLEEP.SYNCS 0x989680 ;  /* 0x009896800000895d */ /* 0x004fea0003900000 */
[----:B------:R-:W2:Y:S02]  /*1d490*/  @!P0 SYNCS.PHASECHK.TRANS64 P0, [R7+URZ], R2 ;  /* 0x00000002070085a7 */ /* 0x000ea4000800007f */
[----:B--2---:R-:W-:Y:S05]  /*1d4a0*/  @!P0 BRA `(.L_x_3944) ;  /* 0xfffffffc00f08947 */ /* 0x004fea000383ffff */
[----:B------:R-:W-:Y:S05]  /*1d4b0*/  BRA `(.L_x_4035) ;  /* 0xffffffdc00987947 */ /* 0x000fea000383ffff */
.L_x_3946:
[----:B--2---:R2:W4:Y:S02]  /*1d4c0*/  SYNCS.PHASECHK.TRANS64.TRYWAIT P0, [R4+URZ], R5 ;  /* 0x00000005040075a7 */ /* 0x004524000800017f */
[----:B----4-:R-:W-:Y:S05]  /*1d4d0*/  @!P0 NANOSLEEP.SYNCS 0x989680 ;  /* 0x009896800000895d */ /* 0x010fea0003900000 */
[----:B------:R-:W4:Y:S02]  /*1d4e0*/  @!P0 SYNCS.PHASECHK.TRANS64 P0, [R4+URZ], R5 ;  /* 0x00000005040085a7 */ /* 0x000f24000800007f */
[----:B----4-:R-:W-:Y:S05]  /*1d4f0*/  @!P0 BRA `(.L_x_3946) ;  /* 0xfffffffc00f08947 */ /* 0x010fea000383ffff */
[----:B------:R-:W-:Y:S05]  /*1d500*/  BRA `(.L_x_4036) ;  /* 0xffffffdc009c7947 */ /* 0x000fea000383ffff */
.L_x_4037:
        /* <DEDUP_REMOVED lines=15> */
.L_x_15170:


//--------------------- .text._ZN7cutlass13device_kernelIN5flash11enable_sm90INS1_16FlashAttnFwdSm90INS1_25CollectiveMainloopFwdSm90ILi2EN4cute5tupleIJNS5_1CILi1EEES8_S8_EEENS6_IJNS7_ILi64EEESA_SA_EEELi512ENS_10bfloat16_tEfNS_4arch4Sm90ELb0ELb0ELb1ELb1ELb0ELb0ELb1ELb0ELb0ELb1ELb1ELb0EEENS1_21CollectiveEpilogueFwdINS6_IJSA_NS7_ILi512EEESA_EEES9_SC_SE_Li256ELb1ELb1ELb1ELb0EEENS1_36VarlenDynamicPersistentTileSchedulerILi64ELi64ELi256ELi128ELb1ELb1ELb1ELb0ELb1ELb1EEEEEEEEEvNT_6ParamsE --------------------------
	.section	.text._ZN7cutlass13device_kernelIN5flash11enable_sm90INS1_16FlashAttnFwdSm90INS1_25CollectiveMainloopFwdSm90ILi2EN4cute5tupleIJNS5_1CILi1EEES8_S8_EEENS6_IJNS7_ILi64EEESA_SA_EEELi512ENS_10bfloat16_tEfNS_4arch4Sm90ELb0ELb0ELb1ELb1ELb0ELb0ELb1ELb0ELb0ELb1ELb1ELb0EEENS1_21CollectiveEpilogueFwdINS6_IJSA_NS7_ILi512EEESA_EEES9_SC_SE_Li256ELb1ELb1ELb1ELb0EEENS1_36VarlenDynamicPersistentTileSchedulerILi64ELi64ELi256ELi128ELb1ELb1ELb1ELb0ELb1ELb1EEEEEEEEEvNT_6ParamsE,"ax",@progbits
	.align	128
.text._ZN7cutlass13device_kernelIN5flash11enable_sm90INS1_16FlashAttnFwdSm90INS1_25CollectiveMainloopFwdSm90ILi2EN4cute5tupleIJNS5_1CILi1EEES8_S8_EEENS6_IJNS7_ILi64EEESA_SA_EEELi512ENS_10bfloat16_tEfNS_4arch4Sm90ELb0ELb0ELb1ELb1ELb0ELb0ELb1ELb0ELb0ELb1ELb1ELb0EEENS1_21CollectiveEpilogueFwdINS6_IJSA_NS7_ILi512EEESA_EEES9_SC_SE_Li256ELb1ELb1ELb1ELb0EEENS1_36VarlenDynamicPersistentTileSchedulerILi64ELi64ELi256ELi128ELb1ELb1ELb1ELb0ELb1ELb1EEEEEEEEEvNT_6ParamsE:
        .type           _ZN7cutlass13device_kernelIN5flash11enable_sm90INS1_16FlashAttnFwdSm90INS1_25CollectiveMainloopFwdSm90ILi2EN4cute5tupleIJNS5_1CILi1EEES8_S8_EEENS6_IJNS7_ILi64EEESA_SA_EEELi512ENS_10bfloat16_tEfNS_4arch4Sm90ELb0ELb0ELb1ELb1ELb0ELb0ELb1ELb0ELb0ELb1ELb1ELb0EEENS1_21CollectiveEpilogueFwdINS6_IJSA_NS7_ILi512EEESA_EEES9_SC_SE_Li256ELb1ELb1ELb1ELb0EEENS1_36VarlenDynamicPersistentTileSchedulerILi64ELi64ELi256ELi128ELb1ELb1ELb1ELb0ELb1ELb1EEEEEEEEEvNT_6ParamsE,@function
        .size           _ZN7cutlass13device_kernelIN5flash11enable_sm90INS1_16FlashAttnFwdSm90INS1_25CollectiveMainloopFwdSm90ILi2EN4cute5tupleIJNS5_1CILi1EEES8_S8_EEENS6_IJNS7_ILi64EEESA_SA_EEELi512ENS_10bfloat16_tEfNS_4arch4Sm90ELb0ELb0ELb1ELb1ELb0ELb0ELb1ELb0ELb0ELb1ELb1ELb0EEENS1_21CollectiveEpilogueFwdINS6_IJSA_NS7_ILi512EEESA_EEES9_SC_SE_Li256ELb1ELb1ELb1ELb0EEENS1_36VarlenDynamicPersistentTileSchedulerILi64ELi64ELi256ELi128ELb1ELb1ELb1ELb0ELb1ELb1EEEEEEEEEvNT_6ParamsE,(.L_x_15171 - _ZN7cutlass13device_kernelIN5flash11enable_sm90INS1_16FlashAttnFwdSm90INS1_25CollectiveMainloopFwdSm90ILi2EN4cute5tupleIJNS5_1CILi1EEES8_S8_EEENS6_IJNS7_ILi64EEESA_SA_EEELi512ENS_10bfloat16_tEfNS_4arch4Sm90ELb0ELb0ELb1ELb1ELb0ELb0ELb1ELb0ELb0ELb1ELb1ELb0EEENS1_21CollectiveEpilogueFwdINS6_IJSA_NS7_ILi512EEESA_EEES9_SC_SE_Li256ELb1ELb1ELb1ELb0EEENS1_36VarlenDynamicPersistentTileSchedulerILi64ELi64ELi256ELi128ELb1ELb1ELb1ELb0ELb1ELb1EEEEEEEEEvNT_6ParamsE)
        .other          _ZN7cutlass13device_kernelIN5flash11enable_sm90INS1_16FlashAttnFwdSm90INS1_25CollectiveMainloopFwdSm90ILi2EN4cute5tupleIJNS5_1CILi1EEES8_S8_EEENS6_IJNS7_ILi64EEESA_SA_EEELi512ENS_10bfloat16_tEfNS_4arch4Sm90ELb0ELb0ELb1ELb1ELb0ELb0ELb1ELb0ELb0ELb1ELb1ELb0EEENS1_21CollectiveEpilogueFwdINS6_IJSA_NS7_ILi512EEESA_EEES9_SC_SE_Li256ELb1ELb1ELb1ELb0EEENS1_36VarlenDynamicPersistentTileSchedulerILi64ELi64ELi256ELi128ELb1ELb1ELb1ELb0ELb1ELb1EEEEEEEEEvNT_6ParamsE,@"STO_CUDA_ENTRY STV_DEFAULT"
_ZN7cutlass13device_kernelIN5flash11enable_sm90INS1_16FlashAttnFwdSm90INS1_25CollectiveMainloopFwdSm90ILi2EN4cute5tupleIJNS5_1CILi1EEES8_S8_EEENS6_IJNS7_ILi64EEESA_SA_EEELi512ENS_10bfloat16_tEfNS_4arch4Sm90ELb0ELb0ELb1ELb1ELb0ELb0ELb1ELb0ELb0ELb1ELb1ELb0EEENS1_21CollectiveEpilogueFwdINS6_IJSA_NS7_ILi512EEESA_EEES9_SC_SE_Li256ELb1ELb1ELb1ELb0EEENS1_36VarlenDynamicPersistentTileSchedulerILi64ELi64ELi256ELi128ELb1ELb1ELb1ELb0ELb1ELb1EEEEEEEEEvNT_6ParamsE:
        /* <DEDUP_REMOVED lines=17> */
.L_x_4039:
[----:B------:R-:W-:Y:S05]  /*0110*/  BSYNC B0 ;  /* 0x0000000000007941 */ /* 0x000fea0003800000 */
.L_x_4038:
[----:B------:R-:W-:Y:S01]  /*0120*/  SHF.R.U32.HI R3, RZ, 0x7, R6 ;  /* 0x00000007ff037819 */ /* 0x000fe20000011606 */
[----:B------:R-:W-:Y:S01]  /*0130*/  VOTEU.ANY UP0, P0 ;  /* 0x00000000003f7886 */ /* 0x000fe20000000100 */
[----:B------:R-:W0:Y:S01]  /*0140*/  SHFL.IDX PT, R2, R0, RZ, 0x1f ;  /* 0x00001fff00027589 */ /* 0x000e2200000e0000 */
[----:B------:R-:W-:Y:S01]  /*0150*/  UMOV UR4, 0x80 ;  /* 0x0000008000047882 */ /* 0x000fe20000000000 */
[----:B------:R-:W-:Y:S01]  /*0160*/  UMOV UR7, 0x100 ;  /* 0x0000010000077882 */ /* 0x000fe20000000000 */
[----:B------:R-:W-:Y:S01]  /*0170*/  VOTEU.ANY UP1, P0 ;  /* 0x00000000003f7886 */ /* 0x000fe20000020100 */
[----:B------:R-:W1:Y:S01]  /*0180*/  SHFL.IDX PT, R3, R3, RZ, 0x1f ;  /* 0x00001fff03037589 */ /* 0x000e6200000e0000 */
[----:B------:R-:W2:Y:S01]  /*0190*/  @UP0 S2UR UR8, SR_CgaCtaId ;  /* 0x00000000000809c3 */ /* 0x000ea20000008800 */
[----:B------:R-:W-:Y:S01]  /*01a0*/  @UP0 UMOV UR6, 0x400 ;  /* 0x0000040000060882 */ /* 0x000fe20000000000 */
[----:B------:R-:W-:-:S04]  /*01b0*/  @UP0 UIADD3 UR4, -UR4, 0x100000, URZ ;  /* 0x0010000004040890 */ /* 0x000fc8000fffe13f */
[----:B------:R-:W-:Y:S02]  /*01c0*/  @UP0 USHF.L.U32 UR5, UR4, 0xb, URZ ;  /* 0x0000000b04050899 */ /* 0x000fe4000800063f */
[----:B------:R-:W-:Y:S01]  /*01d0*/  @UP0 USHF.L.U32 UR4, UR4, 0x1, URZ ;  /* 0x0000000104040899 */ /* 0x000fe2000800063f */
[----:B------:R-:W-:Y:S01]  /*01e0*/  VOTEU.ANY UP2, P0 ;  /* 0x00000000003f7886 */ /* 0x000fe20000040100 */
[----:B0-----:R-:W-:Y:S01]  /*01f0*/  ISETP.NE.AND P1, PT, R2, RZ, PT ;  /* 0x000000ff0200720c */ /* 0x001fe20003f25270 */
[----:B-1----:R0:W-:Y:S01]  /*0200*/  STL [R1], R3 ;  /* 0x0000000301007387 */ /* 0x0021e20000100800 */
[----:B--2---:R-:W-:Y:S02]  /*0210*/  @UP0 ULEA UR8, UR8, UR6, 0x18 ;  /* 0x0000000608080291 */ /* 0x004fe4000f8ec03f */
[----:B------:R-:W-:-:S04]  /*0220*/  @UP0 UIADD3 UR6, -UR7, 0x100000, URZ ;  /* 0x0010000007060890 */ /* 0x000fc8000fffe13f */
[----:B------:R-:W-:Y:S02]  /*0230*/  @UP0 USHF.L.U32 UR7, UR6, 0xb, URZ ;  /* 0x0000000b06070899 */ /* 0x000fe4000800063f */
[----:B------:R-:W-:Y:S01]  /*0240*/  @UP0 USHF.L.U32 UR6, UR6, 0x1, URZ ;  /* 0x0000000106060899 */ /* 0x000fe2000800063f */
[----:B------:R-:W-:Y:S01]  /*0250*/  VOTEU.ANY UP0, P0 ;  /* 0x00000000003f7886 */ /* 0x000fe20000000100 */
[----:B------:R-:W1:Y:S04]  /*0260*/  FENCE.VIEW.ASYNC.S ;  /* 0x00000000000073c6 */ /* 0x000e680000000000 */
[----:B-1----:R0:W1:Y:S01]  /*0270*/  @UP0 SYNCS.EXCH.64 URZ, [UR8+0x38800], UR4 ;  /* 0x03880004083f05b2 */ /* 0x0020620008000100 */
[----:B------:R0:W2:Y:S05]  /*0280*/  @UP1 SYNCS.EXCH.64 URZ, [UR8+0x38810], UR4 ;  /* 0x03881004083f15b2 */ /* 0x0000aa0008000100 */
        /* <DEDUP_REMOVED lines=16> */
.L_x_4040:
        /* <DEDUP_REMOVED lines=22> */
.L_x_4041:
        /* <DEDUP_REMOVED lines=18> */
.L_x_4042:
        /* <DEDUP_REMOVED lines=22> */
.L_x_4043:
        /* <DEDUP_REMOVED lines=22> */
.L_x_4044:
[----:B------:R-:W-:Y:S01]  /*08d0*/  ISETP.NE.AND P0, PT, R3, RZ, PT ;  /* 0x000000ff0300720c */ /* 0x000fe20003f05270 */
[----:B------:R-:W-:Y:S01]  /*08e0*/  NOP ;  /* 0x0000000000007918 */ /* 0x000fe20000000000 */
[----:B------:R-:W-:Y:S01]  /*08f0*/  ULDC.64 UR38, c[0x0][0x208] ;  /* 0x0000820000267ab9 */ /* 0x000fe20000000a00 */
[----:B01234-:R-:W-:Y:S10]  /*0900*/  BAR.SYNC.DEFER_BLOCKING 0x0 ;  /* 0x0000000000007b1d */ /* 0x01fff40000010000 */
[----:B------:R-:W-:Y:S05]  /*0910*/  @!P0 BRA `(.L_x_4045) ;  /* 0x000000dc00dc8947 */ /* 0x000fea0003800000 */
.L_x_4046:
        /* <DEDUP_REMOVED lines=22> */
[----:B------:R-:W-:Y:S01]  /*0a80*/  UMOV UR36, URZ ;  /* 0x0000003f00247c82 */ /* 0x000fe20008000000 */
[----:B------:R-:W-:Y:S01]  /*0a90*/  SHF.R.S32.HI R3, RZ, 0x1f, R6 ;  /* 0x0000001fff037819 */ /* 0x000fe20000011406 */
[----:B------:R-:W-:Y:S01]  /*0aa0*/  UMOV UR37, URZ ;  /* 0x0000003f00257c82 */ /* 0x000fe20008000000 */
[----:B------:R-:W-:Y:S02]  /*0ab0*/  UMOV UR40, URZ ;  /* 0x0000003f00287c82 */ /* 0x000fe40008000000 */
[CC--:B------:R-:W-:Y:S02]  /*0ac0*/  LEA.HI R2, R3.reuse, R6.reuse, RZ, 0x4 ;  /* 0x0000000603027211 */ /* 0x0c0fe400078f20ff */
[----:B------:R-:W-:-:S02]  /*0ad0*/  LEA.HI R5, R3, R6, RZ, 0x3 ;  /* 0x0000000603057211 */ /* 0x000fc400078f18ff */
[CC--:B------:R-:W-:Y:S02]  /*0ae0*/  LEA.HI R4, R3.reuse, R6.reuse, RZ, 0x5 ;  /* 0x0000000603047211 */ /* 0x0c0fe400078f28ff */
[CC--:B------:R-:W-:Y:S02]  /*0af0*/  LEA.HI R0, R3.reuse, R6.reuse, RZ, 0x7 ;  /* 0x0000000603007211 */ /* 0x0c0fe400078f38ff */
[----:B------:R-:W-:Y:S02]  /*0b00*/  LEA.HI R3, R3, R6, RZ, 0x2 ;  /* 0x0000000603037211 */ /* 0x000fe400078f10ff */
[----:B------:R-:W-:Y:S02]  /*0b10*/  SHF.R.S32.HI R7, RZ, 0x4, R2 ;  /* 0x00000004ff077819 */ /* 0x000fe40000011402 */
[----:B------:R-:W-:Y:S02]  /*0b20*/  LOP3.LUT R11, R5, 0xfffffff8, RZ, 0xc0, !PT ;  /* 0xfffffff8050b7812 */ /* 0x000fe400078ec0ff */
[----:B------:R-:W-:-:S02]  /*0b30*/  LOP3.LUT R5, R2, 0xfffffff0, RZ, 0xc0, !PT ;  /* 0xfffffff002057812 */ /* 0x000fc400078ec0ff */
[--C-:B------:R-:W-:Y:S01]  /*0b40*/  SHF.R.S32.HI R9, RZ, 0x5, R4.reuse ;  /* 0x00000005ff097819 */ /* 0x100fe20000011404 */
[C---:B------:R-:W-:Y:S01]  /*0b50*/  IMAD.IADD R11, R6.reuse, 0x1, -R11 ;  /* 0x00000001060b7824 */ /* 0x040fe200078e0a0b */
[----:B------:R-:W-:Y:S01]  /*0b60*/  LOP3.LUT R13, R3, 0xfffffffc, RZ, 0xc0, !PT ;  /* 0xfffffffc030d7812 */ /* 0x000fe200078ec0ff */
[----:B------:R-:W-:Y:S01]  /*0b70*/  IMAD.IADD R8, R6, 0x1, -R5 ;  /* 0x0000000106087824 */ /* 0x000fe200078e0a05 */
[----:B------:R-:W-:Y:S02]  /*0b80*/  SHF.R.S32.HI R4, RZ, 0x1f, R4 ;  /* 0x0000001fff047819 */ /* 0x000fe40000011404 */
[----:B------:R-:W-:Y:S01]  /*0b90*/  LOP3.LUT R3, R0, 0xffffff80, RZ, 0xc0, !PT ;  /* 0xffffff8000037812 */ /* 0x000fe200078ec0ff */
[----:B------:R-:W-:Y:S01]  /*0ba0*/  IMAD.IADD R13, R6, 0x1, -R13 ;  /* 0x00000001060d7824 */ /* 0x000fe200078e0a0d */
[----:B------:R-:W-:Y:S02]  /*0bb0*/  LEA.HI R2, R2, R7, RZ, 0x1 ;  /* 0x0000000702027211 */ /* 0x000fe400078f08ff */
[----:B------:R-:W-:Y:S01]  /*0bc0*/  LEA.HI R4, R4, R9, RZ, 0x2 ;  /* 0x0000000904047211 */ /* 0x000fe200078f10ff */
[----:B------:R-:W-:Y:S01]  /*0bd0*/  IMAD.IADD R3, R6, 0x1, -R3 ;  /* 0x0000000106037824 */ /* 0x000fe200078e0a03 */
[----:B------:R-:W-:-:S02]  /*0be0*/  LOP3.LUT R2, R2, 0x1ffffffe, RZ, 0xc0, !PT ;  /* 0x1ffffffe02027812 */ /* 0x000fc400078ec0ff */
[----:B------:R-:W-:Y:S02]  /*0bf0*/  SHF.R.S32.HI R227, RZ, 0x7, R0 ;  /* 0x00000007ffe37819 */ /* 0x000fe40000011400 */
[----:B------:R-:W-:Y:S01]  /*0c00*/  LOP3.LUT R4, R4, 0x3ffffc, RZ, 0xc0, !PT ;  /* 0x003ffffc04047812 */ /* 0x000fe200078ec0ff */
[----:B------:R-:W-:Y:S01]  /*0c10*/  IMAD.IADD R7, R7, 0x1, -R2 ;  /* 0x0000000107077824 */ /* 0x000fe200078e0a02 */
[--C-:B------:R-:W-:Y:S01]  /*0c20*/  SHF.R.S32.HI R5, RZ, 0x1f, R8.reuse ;  /* 0x0000001fff057819 */ /* 0x100fe20000011408 */
[----:B------:R-:W-:Y:S01]  /*0c30*/  IMAD R15, R227, 0x100, R8 ;  /* 0x00000100e30f7824 */ /* 0x000fe200078e0208 */
[----:B------:R-:W-:Y:S01]  /*0c40*/  SHF.R.S32.HI R2, RZ, 0x1f, R3 ;  /* 0x0000001fff027819 */ /* 0x000fe20000011403 */
[----:B------:R-:W-:Y:S01]  /*0c50*/  IMAD.IADD R10, R9, 0x1, -R4 ;  /* 0x00000001090a7824 */ /* 0x000fe200078e0a04 */
        /* <DEDUP_REMOVED lines=19> */
[----:B------:R-:W-:Y:S01]  /*0d90*/  LOP3.LUT R0, R0, 0xfffffe, RZ, 0xc0, !PT ;  /* 0x00fffffe00007812 */ /* 0x000fe200078ec0ff */
[--C-:B------:R-:W-:Y:S01]  /*0da0*/  IMAD.U32 R12, R16, 0x40, R7.reuse ;  /* 0x00000040100c7824 */ /* 0x100fe200078e0007 */
[----:B------:R-:W-:Y:S02]  /*0db0*/  LEA.HI R3, R3, R2, RZ, 0x3 ;  /* 0x0000000203037211 */ /* 0x000fe400078f18ff */
[----:B------:R-:W-:Y:S01]  /*0dc0*/  LOP3.LUT R7, R4, 0x8, R7, 0xf8, !PT ;  /* 0x0000000804077812 */ /* 0x000fe200078ef807 */
[----:B------:R-:W-:Y:S01]  /*0dd0*/  IMAD.IADD R0, R227, 0x1, -R0 ;  /* 0x00000001e3007824 */ /* 0x000fe200078e0a00 */
[----:B------:R-:W-:Y:S01]  /*0de0*/  LOP3.LUT R6, R6, 0x7ffffe00, RZ, 0xc0, !PT ;  /* 0x7ffffe0006067812 */ /* 0x000fe200078ec0ff */
[----:B------:R0:W-:Y:S01]  /*0df0*/  STL [R1+0x70], R12 ;  /* 0x0000700c01007387 */ /* 0x0001e20000100800 */
[----:B------:R-:W-:-:S02]  /*0e00*/  SHF.R.U32.HI R4, RZ, 0x3, R4 ;  /* 0x00000003ff047819 */ /* 0x000fc40000011604 */
[----:B------:R-:W-:Y:S01]  /*0e10*/  LOP3.LUT R3, R3, 0xfffffff8, RZ, 0xc0, !PT ;  /* 0xfffffff803037812 */ /* 0x000fe200078ec0ff */
[----:B------:R-:W-:Y:S01]  /*0e20*/  IMAD R6, R9, 0x400, R6 ;  /* 0x0000040009067824 */ /* 0x000fe200078e0206 */
[----:B------:R-:W-:Y:S02]  /*0e30*/  LOP3.LUT R7, R7, R4, RZ, 0x3c, !PT ;  /* 0x0000000407077212 */ /* 0x000fe400078e3cff */
[----:B------:R-:W-:Y:S01]  /*0e40*/  SHF.R.S32.HI R5, RZ, 0x5, R5 ;  /* 0x00000005ff057819 */ /* 0x000fe20000011405 */
[----:B------:R-:W-:Y:S01]  /*0e50*/  IMAD.IADD R16, R2, 0x1, -R3 ;  /* 0x0000000102107824 */ /* 0x000fe200078e0a03 */
[----:B------:R-:W-:Y:S01]  /*0e60*/  R2P PR, R8, 0x6 ;  /* 0x0000000608007804 */ /* 0x000fe20000000000 */
[----:B0-----:R-:W-:Y:S02]  /*0e70*/  IMAD.SHL.U32 R12, R0, 0x100, RZ ;  /* 0x00000100000c7824 */ /* 0x001fe400078e00ff */
[----:B------:R-:W-:Y:S02]  /*0e80*/  IMAD.IADD R7, R6, 0x1, R7 ;  /* 0x0000000106077824 */ /* 0x000fe400078e0207 */
[----:B------:R-:W-:Y:S01]  /*0e90*/  IMAD.SHL.U32 R2, R11, 0x8, RZ ;  /* 0x000000080b027824 */ /* 0x000fe200078e00ff */
[----:B------:R-:W-:Y:S01]  /*0ea0*/  STL [R1+0x6c], R12 ;  /* 0x00006c0c01007387 */ /* 0x000fe20000100800 */
[----:B------:R-:W-:Y:S01]  /*0eb0*/  IMAD.IADD R17, R230, 0x1, R12 ;  /* 0x00000001e6117824 */ /* 0x000fe200078e020c */
[----:B------:R-:W-:Y:S01]  /*0ec0*/  LEA R19, R7, UR41, 0x1 ;  /* 0x0000002907137c11 */ /* 0x000fe2000f8e08ff */
[----:B------:R-:W-:Y:S01]  /*0ed0*/  IMAD R16, R5, 0x10, R16 ;  /* 0x0000001005107824 */ /* 0x000fe200078e0210 */
[----:B------:R-:W-:Y:S01]  /*0ee0*/  SEL R185, R185, 0xffffffe0, !P1 ;  /* 0xffffffe0b9b97807 */ /* 0x000fe20004800000 */
[----:B------:R-:W-:Y:S01]  /*0ef0*/  VIADD R193, R2, 0x40 ;  /* 0x0000004002c17836 */ /* 0x000fe20000000000 */
[----:B------:R-:W-:Y:S01]  /*0f00*/  SHF.R.S32.HI R0, RZ, 0x1f, R17 ;  /* 0x0000001fff007819 */ /* 0x000fe20000011411 */
        /* <DEDUP_REMOVED lines=69> */
[----:B------:R-:W-:-:S02]  /*1360*/  IMAD.MOV.U32 R6, RZ, RZ, R14 ;  /* 0x000000ffff067224 */ /* 0x000fc400078e000e */
[C---:B------:R-:W-:Y:S02]  /*1370*/  VIADD R192, R2.reuse, 0x80 ;  /* 0x0000008002c07836 */ /* 0x040fe40000000000 */
[C---:B------:R-:W-:Y:S02]  /*1380*/  VIADD R191, R2.reuse, 0xc0 ;  /* 0x000000c002bf7836 */ /* 0x040fe40000000000 */
[C---:B------:R-:W-:Y:S02]  /*1390*/  VIADD R190, R2.reuse, 0x100 ;  /* 0x0000010002be7836 */ /* 0x040fe40000000000 */
[C---:B------:R-:W-:Y:S02]  /*13a0*/  VIADD R189, R2.reuse, 0x140 ;  /* 0x0000014002bd7836 */ /* 0x040fe40000000000 */
[C---:B------:R-:W-:Y:S02]  /*13b0*/  VIADD R229, R2.reuse, 0x180 ;  /* 0x0000018002e57836 */ /* 0x040fe40000000000 */
[----:B------:R-:W-:-:S02]  /*13c0*/  VIADD R228, R2, 0x1c0 ;  /* 0x000001c002e47836 */ /* 0x000fc40000000000 */
[----:B------:R-:W-:-:S07]  /*13d0*/  IMAD.IADD R185, R185, 0x1, R184 ;  /* 0x00000001b9b97824 */ /* 0x000fce00078e02b8 */
.L_x_4090:
[----:B------:R-:W-:Y:S01]  /*13e0*/  ULDC.64 UR6, c[0x0][0xd88] ;  /* 0x0003620000067ab9 */ /* 0x000fe20000000a00 */
[----:B0123-5:R-:W0:Y:S01]  /*13f0*/  LDC.64 R12, c[0x0][0x418] ;  /* 0x00010600ff0c7b82 */ /* 0x02fe220000000a00 */
[----:B------:R-:W-:-:S06]  /*1400*/  UIMAD.WIDE UR6, UR5, 0x4, UR6 ;  /* 0x00000004050678a5 */ /* 0x000fcc000f8e0206 */
[----:B------:R-:W-:Y:S01]  /*1410*/  IMAD.U32 R8, RZ, RZ, UR6 ;  /* 0x00000006ff087e24 */ /* 0x000fe2000f8e00ff */
[----:B------:R-:W1:Y:S01]  /*1420*/  LDC R0, c[0x0][0x424] ;  /* 0x00010900ff007b82 */ /* 0x000e620000000800 */
[----:B------:R-:W-:Y:S01]  /*1430*/  IMAD.U32 R9, RZ, RZ, UR7 ;  /* 0x00000007ff097e24 */ /* 0x000fe2000f8e00ff */
[----:B------:R-:W-:-:S04]  /*1440*/  ULDC.64 UR6, c[0x0][0xb20] ;  /* 0x0002c80000067ab9 */ /* 0x000fc80000000a00 */
[----:B------:R-:W2:Y:S01]  /*1450*/  LDG.E R187, desc[UR38][R8.64] ;  /* 0x0000002608bb7981 */ /* 0x000ea2000c1e1900 */
[----:B------:R-:W-:Y:S01]  /*1460*/  ISETP.NE.U32.AND P0, PT, RZ, UR6, PT ;  /* 0x00000006ff007c0c */ /* 0x000fe2000bf05070 */
[----:B------:R-:W3:Y:S01]  /*1470*/  LDC R153, c[0x0][0x2f0] ;  /* 0x0000bc00ff997b82 */ /* 0x000ee20000000800 */
[----:B------:R-:W-:Y:S02]  /*1480*/  IMAD.MOV.U32 R10, RZ, RZ, RZ ;  /* 0x000000ffff0a7224 */ /* 0x000fe400078e00ff */
[----:B------:R-:W-:-:S05]  /*1490*/  ISETP.NE.AND.EX P0, PT, RZ, UR7, PT, P0 ;  /* 0x00000007ff007c0c */ /* 0x000fca000bf05300 */
[----:B----4-:R-:W4:Y:S01]  /*14a0*/  LDC R7, c[0x0][0xae8] ;  /* 0x0002ba00ff077b82 */ /* 0x010f220000000800 */
[----:B--2---:R-:W-:-:S07]  /*14b0*/  SHF.R.S32.HI R195, RZ, 0x1f, R187 ;  /* 0x0000001fffc37819 */ /* 0x004fce00000114bb */
[----:B------:R-:W-:-:S04]  /*14c0*/  @P0 LEA R4, P1, R187, UR6, 0x2 ;  /* 0x00000006bb040c11 */ /* 0x000fc8000f8210ff */
[----:B------:R-:W-:Y:S01]  /*14d0*/  @P0 LEA.HI.X R5, R187, UR7, R195, 0x2, P1 ;  /* 0x00000007bb050c11 */ /* 0x000fe200088f14c3 */
[----:B------:R-:W-:Y:S02]  /*14e0*/  ULDC.64 UR6, c[0x0][0xb18] ;  /* 0x0002c60000067ab9 */ /* 0x000fe40000000a00 */
[----:B------:R-:W-:Y:S02]  /*14f0*/  ISETP.NE.U32.AND P1, PT, RZ, UR6, PT ;  /* 0x00000006ff007c0c */ /* 0x000fe4000bf25070 */
[----:B------:R2:W5:Y:S01]  /*1500*/  @P0 LDG.E R10, desc[UR38][R4.64] ;  /* 0x00000026040a0981 */ /* 0x000562000c1e1900 */
[----:B0-----:R-:W-:Y:S02]  /*1510*/  ISETP.NE.U32.AND P0, PT, R12, RZ, PT ;  /* 0x000000ff0c00720c */ /* 0x001fe40003f05070 */
[----:B------:R-:W-:Y:S02]  /*1520*/  ISETP.NE.AND.EX P1, PT, RZ, UR7, PT, P1 ;  /* 0x00000007ff007c0c */ /* 0x000fe4000bf25310 */
[----:B------:R-:W-:-:S04]  /*1530*/  ISETP.NE.AND.EX P0, PT, R13, RZ, PT, P0 ;  /* 0x000000ff0d00720c */ /* 0x000fc80003f05300 */
[----:B-1----:R-:W-:-:S05]  /*1540*/  SEL R0, R0, 0x1, P0 ;  /* 0x0000000100007807 */ /* 0x002fca0000000000 */
[----:B---3--:R-:W-:Y:S02]  /*1550*/  IMAD R153, R0, R153, RZ ;  /* 0x0000009900997224 */ /* 0x008fe400078e02ff */
[----:B------:R-:W-:-:S04]  /*1560*/  @P1 LEA R8, P0, R187, UR6, 0x2 ;  /* 0x00000006bb081c11 */ /* 0x000fc8000f8010ff */
[----:B------:R-:W-:-:S05]  /*1570*/  @P1 LEA.HI.X R9, R187, UR7, R195, 0x2, P0 ;  /* 0x00000007bb091c11 */ /* 0x000fca00080f14c3 */
[----:B------:R2:W5:Y:S01]  /*1580*/  @P1 LDG.E R153, desc[UR38][R8.64] ;  /* 0x0000002608991981 */ /* 0x000562000c1e1900 */
[C---:B------:R-:W-:Y:S01]  /*1590*/  LOP3.LUT R3, R6.reuse, 0xff000000, RZ, 0xc0, !PT ;  /* 0xff00000006037812 */ /* 0x040fe200078ec0ff */
[----:B------:R-:W-:Y:S01]  /*15a0*/  UMOV UR42, UR4 ;  /* 0x00000004002a7c82 */ /* 0x000fe20008000000 */
[----:B------:R-:W-:Y:S02]  /*15b0*/  LOP3.LUT R0, R6, 0xff0000, RZ, 0xc0, !PT ;  /* 0x00ff000006007812 */ /* 0x000fe400078ec0ff */
[----:B------:R-:W-:Y:S01]  /*15c0*/  SHF.R.U32.HI R3, RZ, 0x8, R3 ;  /* 0x00000008ff037819 */ /* 0x000fe20000011603 */
[----:B----4-:R-:W-:Y:S06]  /*15d0*/  @P1 BRA `(.L_x_4047) ;  /* 0x0000000000241947 */ /* 0x010fec0003800000 */
[----:B------:R-:W-:Y:S02]  /*15e0*/  ULDC.64 UR4, c[0x0][0xb00] ;  /* 0x0002c00000047ab9 */ /* 0x000fe40000000a00 */
[----:B------:R-:W-:-:S04]  /*15f0*/  ISETP.NE.U32.AND P0, PT, RZ, UR4, PT ;  /* 0x00000004ff007c0c */ /* 0x000fc8000bf05070 */
[----:B------:R-:W-:-:S13]  /*1600*/  ISETP.NE.AND.EX P0, PT, RZ, UR5, PT, P0 ;  /* 0x00000005ff007c0c */ /* 0x000fda000bf05300 */
[----:B------:R-:W-:Y:S05]  /*1610*/  @!P0 BRA `(.L_x_4047) ;  /* 0x0000000000148947 */ /* 0x000fea0003800000 */
[----:B--2---:R-:W0:Y:S02]  /*1620*/  LDC.64 R4, c[0x0][0xb00] ;  /* 0x0002c000ff047b82 */ /* 0x004e240000000a00 */
[----:B0-----:R-:W-:-:S05]  /*1630*/  IMAD.WIDE R4, R187, 0x4, R4 ;  /* 0x00000004bb047825 */ /* 0x001fca00078e0204 */
[----:B-----5:R-:W2:Y:S04]  /*1640*/  LDG.E R153, desc[UR38][R4.64] ;  /* 0x0000002604997981 */ /* 0x020ea8000c1e1900 */
[----:B------:R-:W2:Y:S02]  /*1650*/  LDG.E R8, desc[UR38][R4.64+0x4] ;  /* 0x0000042604087981 */ /* 0x000ea4000c1e1900 */
[----:B--2---:R-:W-:-:S07]  /*1660*/  IMAD.IADD R153, R8, 0x1, -R153 ;  /* 0x0000000108997824 */ /* 0x004fce00078e0a99 */
.L_x_4047:
[----:B--2---:R-:W2:Y:S01]  /*1670*/  LDL R4, [R1] ;  /* 0x0000000001047983 */ /* 0x004ea20000100800 */
[----:B-----5:R-:W-:Y:S01]  /*1680*/  IMAD.IADD R153, R153, 0x1, -R10 ;  /* 0x0000000199997824 */ /* 0x020fe200078e0a0a */
[----:B------:R-:W-:Y:S02]  /*1690*/  LEA.HI R194, R0, R3, RZ, 0x10 ;  /* 0x0000000300c27211 */ /* 0x000fe400078f80ff */
[----:B------:R-:W-:Y:S01]  /*16a0*/  LOP3.LUT R188, R6, 0xffff, RZ, 0xc0, !PT ;  /* 0x0000ffff06bc7812 */ /* 0x000fe200078ec0ff */
[----:B------:R-:W-:Y:S01]  /*16b0*/  VIADD R0, R153, 0x3f ;  /* 0x0000003f99007836 */ /* 0x000fe20000000000 */
[----:B------:R-:W-:Y:S02]  /*16c0*/  SHF.R.U32.HI R22, RZ, 0x10, R194 ;  /* 0x00000010ff167819 */ /* 0x000fe400000116c2 */
[----:B------:R-:W-:Y:S02]  /*16d0*/  LOP3.LUT R194, R194, 0xff, RZ, 0xc0, !PT ;  /* 0x000000ffc2c27812 */ /* 0x000fe400078ec0ff */
[----:B------:R-:W-:-:S02]  /*16e0*/  SHF.R.S32.HI R3, RZ, 0x1f, R0 ;  /* 0x0000001fff037819 */ /* 0x000fc40000011400 */
[C---:B------:R-:W-:Y:S02]  /*16f0*/  ISETP.NE.AND P0, PT, R22.reuse, RZ, PT ;  /* 0x000000ff1600720c */ /* 0x040fe40003f05270 */
[----:B------:R-:W-:Y:S02]  /*1700*/  LEA.HI R3, R3, R0, RZ, 0x6 ;  /* 0x0000000003037211 */ /* 0x000fe400078f30ff */
[----:B------:R-:W-:Y:S02]  /*1710*/  SEL R10, R22, R7, P0 ;  /* 0x00000007160a7207 */ /* 0x000fe40000000000 */
[----:B------:R-:W-:Y:S02]  /*1720*/  SHF.R.S32.HI R9, RZ, 0x6, R3 ;  /* 0x00000006ff097819 */ /* 0x000fe40000011403 */
[----:B--2---:R-:W-:-:S13]  /*1730*/  ISETP.NE.AND P1, PT, R4, 0x1, PT ;  /* 0x000000010400780c */ /* 0x004fda0003f25270 */
[----:B------:R-:W-:Y:S05]  /*1740*/  @!P1 BRA `(.L_x_4048) ;  /* 0x0000001c006c9947 */ /* 0x000fea0003800000 */
[----:B------:R-:W-:Y:S01]  /*1750*/  ISETP.GE.AND P0, PT, R153, 0x1, PT ;  /* 0x000000019900780c */ /* 0x000fe20003f06270 */
[----:B------:R-:W-:-:S12]  /*1760*/  IMAD.MOV.U32 R3, RZ, RZ, RZ ;  /* 0x000000ffff037224 */ /* 0x000fd800078e00ff */
[----:B------:R-:W-:Y:S05]  /*1770*/  @!P0 BRA `(.L_x_4049) ;  /* 0x0000000000688947 */ /* 0x000fea0003800000 */
        /* <DEDUP_REMOVED lines=26> */
.L_x_4049:
[-C--:B------:R-:W-:Y:S01]  /*1920*/  IMAD R0, R194, R3.reuse, RZ ;  /* 0x00000003c2007224 */ /* 0x080fe200078e02ff */
[----:B------:R-:W-:Y:S01]  /*1930*/  PLOP3.LUT P0, PT, PT, PT, PT, 0x80, 0x0 ;  /* 0x000000000000781c */ /* 0x000fe20003f0f070 */
[----:B------:R-:W-:Y:S01]  /*1940*/  IMAD.MOV.U32 R152, RZ, RZ, RZ ;  /* 0x000000ffff987224 */ /* 0x000fe200078e00ff */
[----:B------:R-:W-:Y:S02]  /*1950*/  CS2R R150, SRZ ;  /* 0x0000000000967805 */ /* 0x000fe4000001ff00 */
[----:B------:R-:W-:Y:S02]  /*1960*/  CS2R R148, SRZ ;  /* 0x0000000000947805 */ /* 0x000fe4000001ff00 */
[----:B------:R-:W-:Y:S02]  /*1970*/  VIADDMNMX R3, R0, R3, R9, PT ;  /* 0x0000000300037246 */ /* 0x000fe40003800109 */
[----:B------:R-:W-:Y:S02]  /*1980*/  CS2R R146, SRZ ;  /* 0x0000000000927805 */ /* 0x000fe4000001ff00 */
[----:B------:R-:W-:-:S02]  /*1990*/  CS2R R144, SRZ ;  /* 0x0000000000907805 */ /* 0x000fc4000001ff00 */
[----:B------:R-:W-:Y:S02]  /*19a0*/  CS2R R142, SRZ ;  /* 0x00000000008e7805 */ /* 0x000fe4000001ff00 */
[----:B------:R-:W-:Y:S01]  /*19b0*/  R2UR UR16, R3 ;  /* 0x00000000031072ca */ /* 0x000fe200000e0000 */
[----:B------:R-:W-:Y:S01]  /*19c0*/  IMAD.MOV.U32 R3, RZ, RZ, RZ ;  /* 0x000000ffff037224 */ /* 0x000fe200078e00ff */
        /* <DEDUP_REMOVED lines=11> */
[----:B------:R-:W-:Y:S02]  /*1a80*/  ISETP.LT.AND P1, PT, R0, UR16, PT ;  /* 0x0000001000007c0c */ /* 0x000fe4000bf21270 */
        /* <DEDUP_REMOVED lines=49> */
[----:B------:R-:W0:Y:S01]  /*1da0*/  SHFL.IDX PT, R3, R227, RZ, 0x1f ;  /* 0x00001fffe3037589 */ /* 0x000e2200000e0000 */
[----:B------:R-:W-:Y:S01]  /*1db0*/  UMOV UR7, 0x40000040 ;  /* 0x4000004000077882 */ /* 0x000fe20000000000 */
[----:B------:R-:W-:Y:S01]  /*1dc0*/  UMOV UR9, 0x40000040 ;  /* 0x4000004000097882 */ /* 0x000fe20000000000 */
[----:B------:R-:W-:Y:S01]  /*1dd0*/  UMOV UR11, 0x40000040 ;  /* 0x40000040000b7882 */ /* 0x000fe20000000000 */
[----:B------:R-:W-:Y:S06]  /*1de0*/  BAR.SYNC.DEFER_BLOCKING 0xe, 0x100 ;  /* 0x0384000000007b1d */ /* 0x000fec0000010000 */
[----:B------:R-:W-:Y:S01]  /*1df0*/  UMOV UR13, 0x40000040 ;  /* 0x40000040000d7882 */ /* 0x000fe20000000000 */
[----:B------:R-:W-:Y:S01]  /*1e00*/  UMOV UR15, 0x40000040 ;  /* 0x40000040000f7882 */ /* 0x000fe20000000000 */
[----:B------:R-:W-:Y:S01]  /*1e10*/  UMOV UR17, 0x40000040 ;  /* 0x4000004000117882 */ /* 0x000fe20000000000 */
[----:B------:R-:W-:Y:S01]  /*1e20*/  UMOV UR19, 0x40000040 ;  /* 0x4000004000137882 */ /* 0x000fe20000000000 */
[----:B------:R-:W1:Y:S01]  /*1e30*/  S2R R4, SR_TID.X ;  /* 0x0000000000047919 */ /* 0x000e620000002100 */
[----:B0-----:R-:W-:Y:S01]  /*1e40*/  R2UR UR4, R3 ;  /* 0x00000000030472ca */ /* 0x001fe200000e0000 */
[----:B------:R-:W-:Y:S01]  /*1e50*/  IMAD.U32 R3, RZ, RZ, UR37 ;  /* 0x00000025ff037e24 */ /* 0x000fe2000f8e00ff */
[----:B------:R-:W-:-:S11]  /*1e60*/  WARPGROUP.ARRIVE ;  /* 0x00000000000079c5 */ /* 0x000fd60000000000 */
[----:B------:R-:W-:-:S04]  /*1e70*/  ULEA.HI UR5, UR4, UR4, URZ, 0x1 ;  /* 0x0000000404057291 */ /* 0x000fc8000f8f083f */
[----:B------:R-:W-:-:S04]  /*1e80*/  ULOP3.LUT UR5, UR5, 0x1fffe, URZ, 0xc0, !UPT ;  /* 0x0001fffe05057892 */ /* 0x000fc8000f8ec03f */
[----:B------:R-:W-:Y:S01]  /*1e90*/  UIADD3 UR5, UR4, -UR5, URZ ;  /* 0x8000000504057290 */ /* 0x000fe2000fffe03f */
[----:B-1----:R-:W-:Y:S01]  /*1ea0*/  LOP3.LUT R4, R4, 0x7f, RZ, 0xc0, !PT ;  /* 0x0000007f04047812 */ /* 0x002fe200078ec0ff */
[----:B------:R-:W-:Y:S02]  /*1eb0*/  UIADD3 UR4, UR41, 0x36400, URZ ;  /* 0x0003640029047890 */ /* 0x000fe4000fffe03f */
[----:B------:R-:W-:Y:S01]  /*1ec0*/  ULEA UR5, UR5, UR41, 0xf ;  /* 0x0000002905057291 */ /* 0x000fe2000f8e783f */
[----:B------:R-:W-:Y:S01]  /*1ed0*/  ISETP.NE.AND P1, PT, R4, RZ, PT ;  /* 0x000000ff0400720c */ /* 0x000fe20003f25270 */
[----:B------:R-:W-:Y:S02]  /*1ee0*/  USHF.R.U32.HI UR4, URZ, 0x4, UR4 ;  /* 0x000000043f047899 */ /* 0x000fe40008011604 */
[----:B------:R-:W-:Y:S02]  /*1ef0*/  UIADD3 UR5, UR5, 0x400, URZ ;  /* 0x0000040005057890 */ /* 0x000fe4000fffe03f */
[----:B------:R-:W-:-:S02]  /*1f00*/  ULOP3.LUT UR4, UR4, 0x3fff, URZ, 0xc0, !UPT ;  /* 0x00003fff04047892 */ /* 0x000fc4000f8ec03f */
[----:B------:R-:W-:Y:S02]  /*1f10*/  USHF.R.U32.HI UR5, URZ, 0x4, UR5 ;  /* 0x000000043f057899 */ /* 0x000fe40008011605 */
[----:B------:R-:W-:Y:S02]  /*1f20*/  ULOP3.LUT UR4, UR4, 0x10000, URZ, 0xfc, !UPT ;  /* 0x0001000004047892 */ /* 0x000fe4000f8efc3f */
[----:B------:R-:W-:Y:S02]  /*1f30*/  ULOP3.LUT UR5, UR5, 0x3fff, URZ, 0xc0, !UPT ;  /* 0x00003fff05057892 */ /* 0x000fe4000f8ec03f */
[----:B------:R-:W-:Y:S01]  /*1f40*/  UIADD3 UR8, UR4, 0x2, URZ ;  /* 0x0000000204087890 */ /* 0x000fe2000fffe03f */
[----:B------:R-:W-:Y:S01]  /*1f50*/  @!P1 LEA R3, R3, UR41, 0x3 ;  /* 0x0000002903039c11 */ /* 0x000fe2000f8e18ff */
[----:B------:R-:W-:Y:S02]  /*1f60*/  ULOP3.LUT UR20, UR5, 0x2000000, URZ, 0xfc, !UPT ;  /* 0x0200000005147892 */ /* 0x000fe4000f8efc3f */
[----:B------:R-:W-:-:S02]  /*1f70*/  UIADD3 UR12, UR4, 0x4, URZ ;  /* 0x00000004040c7890 */ /* 0x000fc4000fffe03f */
[----:B------:R-:W-:Y:S01]  /*1f80*/  ULEA UR6, UR37, UR20, 0xc ;  /* 0x0000001425067291 */ /* 0x000fe2000f8e603f */
[----:B------:R-:W-:Y:S01]  /*1f90*/  @!P1 VIADD R3, R3, 0x38860 ;  /* 0x0003886003039836 */ /* 0x000fe20000000000 */
[----:B------:R-:W-:Y:S02]  /*1fa0*/  UMOV UR5, 0x40000040 ;  /* 0x4000004000057882 */ /* 0x000fe40000000000 */
[----:B------:R-:W-:Y:S02]  /*1fb0*/  UIADD3 UR10, UR6, 0x80, URZ ;  /* 0x00000080060a7890 */ /* 0x000fe4000fffe03f */
[----:B------:R-:W-:Y:S01]  /*1fc0*/  UIADD3 UR14, UR6, 0x100, URZ ;  /* 0x00000100060e7890 */ /* 0x000fe2000fffe03f */
[----:B------:R-:W-:Y:S01]  /*1fd0*/  @!P1 PRMT R3, RZ, 0x654, R3 ;  /* 0x00000654ff039816 */ /* 0x000fe20000000003 */
[----:B------:R-:W-:Y:S02]  /*1fe0*/  UIADD3 UR18, UR6, 0x180, URZ ;  /* 0x0000018006127890 */ /* 0x000fe4000fffe03f */
[----:B------:R-:W-:Y:S01]  /*1ff0*/  HGMMA.64x256x16.F32.BF16 R24, gdesc[UR4].tnspB, RZ, !UPT, gsb0 ;  /* 0x43e00000041879f0 */ /* 0x000fe2000c0018ff */
[----:B------:R-:W-:-:S02]  /*2000*/  UIADD3 UR7, UR16, -0x2, URZ ;  /* 0xfffffffe10077890 */ /* 0x000fc4000fffe03f */
[----:B------:R-:W-:-:S04]  /*2010*/  UIADD3 UR16, UR4, 0x6, URZ ;  /* 0x0000000604107890 */ /* 0x000fc8000fffe03f */
[----:B------:R-:W-:Y:S01]  /*2020*/  ISETP.LE.AND P0, PT, R0, UR7, PT ;  /* 0x0000000700007c0c */ /* 0x000fe2000bf03270 */
        /* <DEDUP_REMOVED lines=16> */
[----:B------:R-:W-:-:S05]  /*2130*/  UMOV UR21, UR7 ;  /* 0x0000000700157c82 */ /* 0x000fca0008000000 */
.L_x_4052:
[----:B------:R-:W-:Y:S01]  /*2140*/  BAR.SYNC.DEFER_BLOCKING 0xe, 0x100 ;  /* 0x0384000000007b1d */ /* 0x000fe20000010000 */
[----:B01----:R-:W-:Y:S01]  /*2150*/  IMAD.U32 R3, RZ, RZ, UR37 ;  /* 0x00000025ff037e24 */ /* 0x003fe2000f8e00ff */
[----:B------:R-:W-:-:S03]  /*2160*/  UIADD3 UR37, UR37, 0x1, URZ ;  /* 0x0000000125257890 */ /* 0x000fc6000fffe03f */
[----:B------:R-:W-:Y:S01]  /*2170*/  IMAD R3, R3, 0x40, R16 ;  /* 0x0000004003037824 */ /* 0x000fe200078e0210 */
[----:B------:R-:W-:Y:S01]  /*2180*/  UISETP.NE.AND UP0, UPT, UR37, 0x2, UPT ;  /* 0x000000022500788c */ /* 0x000fe2000bf05270 */
[----:B------:R-:W-:Y:S01]  /*2190*/  UMOV UR7, 0x40000040 ;  /* 0x4000004000077882 */ /* 0x000fe20000000000 */
[----:B------:R-:W-:Y:S02]  /*21a0*/  UMOV UR11, 0x40000040 ;  /* 0x40000040000b7882 */ /* 0x000fe40000000000 */
[----:B------:R-:W-:Y:S01]  /*21b0*/  LEA R3, R3, UR41, 0x2 ;  /* 0x0000002903037c11 */ /* 0x000fe2000f8e10ff */
[----:B------:R-:W-:Y:S01]  /*21c0*/  USEL UR37, UR37, URZ, UP0 ;  /* 0x0000003f25257287 */ /* 0x000fe20008000000 */
[----:B------:R-:W-:Y:S01]  /*21d0*/  UMOV UR15, 0x40000040 ;  /* 0x40000040000f7882 */ /* 0x000fe20000000000 */
[----:B------:R-:W-:Y:S02]  /*21e0*/  UMOV UR19, 0x40000040 ;  /* 0x4000004000137882 */ /* 0x000fe40000000000 */
[----:B------:R-:W-:-:S04]  /*21f0*/  ULEA UR6, UR37, UR20, 0xc ;  /* 0x0000001425067291 */ /* 0x000fc8000f8e603f */
[----:B------:R-:W-:Y:S02]  /*2200*/  UIADD3 UR10, UR6, 0x80, URZ ;  /* 0x00000080060a7890 */ /* 0x000fe4000fffe03f */
[----:B------:R-:W-:Y:S02]  /*2210*/  UIADD3 UR14, UR6, 0x100, URZ ;  /* 0x00000100060e7890 */ /* 0x000fe4000fffe03f */
[----:B------:R-:W-:Y:S01]  /*2220*/  UIADD3 UR18, UR6, 0x180, URZ ;  /* 0x0000018006127890 */ /* 0x000fe2000fffe03f */
[----:B------:R-:W0:Y:S04]  /*2230*/  LDS R4, [R3+0x38400] ;  /* 0x0384000003047984 */ /* 0x000e280000000800 */
[----:B------:R1:W2:Y:S02]  /*2240*/  LDS R5, [R3+0x38420] ;  /* 0x0384200003057984 */ /* 0x0002a40000000800 */
[----:B-1----:R-:W-:-:S05]  /*2250*/  IMAD.U32 R3, RZ, RZ, UR37 ;  /* 0x00000025ff037e24 */ /* 0x002fca000f8e00ff */
[----:B------:R-:W-:-:S05]  /*2260*/  @!P1 LEA R3, R3, UR41, 0x3 ;  /* 0x0000002903039c11 */ /* 0x000fca000f8e18ff */
[----:B------:R-:W-:-:S05]  /*2270*/  @!P1 VIADD R3, R3, 0x38860 ;  /* 0x0003886003039836 */ /* 0x000fca0000000000 */
[----:B------:R-:W-:Y:S01]  /*2280*/  @!P1 PRMT R3, RZ, 0x654, R3 ;  /* 0x00000654ff039816 */ /* 0x000fe20000000003 */
        /* <DEDUP_REMOVED lines=129> */
[----:B------:R-:W-:Y:S01]  /*2aa0*/  HGMMA.64x256x16.F32.BF16 R24, gdesc[UR4].tnspB, R24, gsb0 ;  /* 0x43e00000041879f0 */ /* 0x000fe20008001818 */
[----:B------:R-:W-:Y:S01]  /*2ab0*/  UMOV UR6, UR21 ;  /* 0x0000001500067c82 */ /* 0x000fe20008000000 */
[----:B------:R-:W-:Y:S01]  /*2ac0*/  USEL UR7, URZ, 0x1, UP0 ;  /* 0x000000013f077887 */ /* 0x000fe20008000000 */
[----:B------:R-:W-:Y:S01]  /*2ad0*/  ISETP.LT.AND P0, PT, R0, UR6, PT ;  /* 0x0000000600007c0c */ /* 0x000fe2000bf01270 */
[----:B------:R-:W-:Y:S02]  /*2ae0*/  UIADD3 UR21, UR21, -0x1, URZ ;  /* 0xffffffff15157890 */ /* 0x000fe4000fffe03f */
[----:B------:R-:W-:Y:S01]  /*2af0*/  ULOP3.LUT UR36, UR36, UR7, URZ, 0x3c, !UPT ;  /* 0x0000000724247292 */ /* 0x000fe2000f8e3c3f */
[----:B------:R-:W-:Y:S02]  /*2b00*/  WARPGROUP.DEPBAR.LE gsb0, 0x0 ;  /* 0x00008000000079c5 */ /* 0x000fe40000010000 */
[----:B------:R-:W-:-:S15]  /*2b10*/  WARPGROUP.ARRIVE ;  /* 0x00000000000079c5 */ /* 0x000fde0000000000 */
[----:B------:R-:W-:-:S04]  /*2b20*/  NOP ;  /* 0x0000000000007918 */ /* 0x000fc80000000000 */
        /* <DEDUP_REMOVED lines=13> */
.L_x_4051:
[----:B------:R-:W-:Y:S01]  /*2c00*/  BAR.SYNC.DEFER_BLOCKING 0xe, 0x100 ;  /* 0x0384000000007b1d */ /* 0x000fe20000010000 */
[----:B01----:R-:W-:Y:S01]  /*2c10*/  IMAD.U32 R3, RZ, RZ, UR37 ;  /* 0x00000025ff037e24 */ /* 0x003fe2000f8e00ff */
[----:B------:R-:W-:Y:S01]  /*2c20*/  UIADD3 UR37, UR37, 0x1, URZ ;  /* 0x0000000125257890 */ /* 0x000fe2000fffe03f */
[----:B------:R-:W-:Y:S01]  /*2c30*/  PLOP3.LUT P0, PT, PT, PT, PT, 0x8, 0x0 ;  /* 0x000000000000781c */ /* 0x000fe20003f0e170 */
[----:B------:R-:W-:Y:S02]  /*2c40*/  IMAD.MOV.U32 R152, RZ, RZ, RZ ;  /* 0x000000ffff987224 */ /* 0x000fe400078e00ff */
        /* <DEDUP_REMOVED lines=136> */
[----:B------:R-:W-:Y:S01]  /*34d0*/  IMAD.MOV.U32 R3, RZ, RZ, RZ ;  /* 0x000000ffff037224 */ /* 0x000fe200078e00ff */
[----:B------:R-:W-:Y:S06]  /*34e0*/  BAR.ARV 0xf, 0x100 ;  /* 0x03c4000000007b1d */ /* 0x000fec0000002000 */
[----:B------:R-:W-:Y:S05]  /*34f0*/  BRA `(.L_x_4050) ;  /* 0x0000006800c07947 */ /* 0x000fea0003800000 */
.L_x_4048:
[----:B------:R-:W-:Y:S01]  /*3500*/  ISETP.GE.AND P0, PT, R153, 0x1, PT ;  /* 0x000000019900780c */ /* 0x000fe20003f06270 */
[----:B------:R-:W-:-:S12]  /*3510*/  IMAD.MOV.U32 R23, RZ, RZ, RZ ;  /* 0x000000ffff177224 */ /* 0x000fd800078e00ff */
[----:B------:R-:W-:Y:S05]  /*3520*/  @!P0 BRA `(.L_x_4053) ;  /* 0x0000000000688947 */ /* 0x000fea0003800000 */
        /* <DEDUP_REMOVED lines=26> */
.L_x_4053:
        /* <DEDUP_REMOVED lines=100> */
.L_x_4054:
[----:B------:R-:W2:Y:S01]  /*3d10*/  LDL R20, [R1] ;  /* 0x0000000001147983 */ /* 0x000ea20000100800 */
[----:B------:R-:W-:-:S04]  /*3d20*/  ULEA.HI UR4, UR40, UR40, URZ, 0x1 ;  /* 0x0000002828047291 */ /* 0x000fc8000f8f083f */
[----:B------:R-:W-:-:S04]  /*3d30*/  ULOP3.LUT UR4, UR4, 0xfffffffe, URZ, 0xc0, !UPT ;  /* 0xfffffffe04047892 */ /* 0x000fc8000f8ec03f */
[----:B------:R-:W-:-:S06]  /*3d40*/  UIADD3 UR4, UR40, -UR4, URZ ;  /* 0x8000000428047290 */ /* 0x000fcc000fffe03f */
[----:B------:R-:W-:-:S05]  /*3d50*/  IMAD.U32 R3, RZ, RZ, UR4 ;  /* 0x00000004ff037e24 */ /* 0x000fca000f8e00ff */
[----:B------:R-:W-:-:S04]  /*3d60*/  SHF.L.U32 R3, R3, 0x1f, RZ ;  /* 0x0000001f03037819 */ /* 0x000fc800000006ff */
[----:B------:R-:W0:Y:S01]  /*3d70*/  SYNCS.PHASECHK.TRANS64.TRYWAIT P1, [UR41+0x38800], R3 ;  /* 0x03880003ff0075a7 */ /* 0x000e220008020169 */
[----:B--2---:R-:W-:Y:S01]  /*3d80*/  ISETP.NE.AND P0, PT, R20, RZ, PT ;  /* 0x000000ff1400720c */ /* 0x004fe20003f05270 */
[----:B0-----:R-:W-:-:S12]  /*3d90*/  @!P1 BRA `(.L_x_4055) ;  /* 0x0000012c005c9947 */ /* 0x001fd80003800000 */
.L_x_4233:
[----:B------:R-:W-:Y:S05]  /*3da0*/  @P0 BRA `(.L_x_4056) ;  /* 0x0000000000040947 */ /* 0x000fea0003800000 */
[----:B------:R-:W-:Y:S01]  /*3db0*/  BPT.TRAP 0x1 ;  /* 0x000000040000795c */ /* 0x000fe20000300000 */
.L_x_4056:
[----:B------:R-:W-:Y:S02]  /*3dc0*/  IMAD.U32 R4, RZ, RZ, UR37 ;  /* 0x00000025ff047e24 */ /* 0x000fe4000f8e00ff */
[----:B------:R-:W-:-:S03]  /*3dd0*/  IMAD.U32 R5, RZ, RZ, UR36 ;  /* 0x00000024ff057e24 */ /* 0x000fc6000f8e00ff */
[----:B------:R-:W-:Y:S02]  /*3de0*/  LEA R4, R4, UR41, 0x3 ;  /* 0x0000002904047c11 */ /* 0x000fe4000f8e18ff */
[----:B------:R-:W-:-:S04]  /*3df0*/  SHF.L.U32 R5, R5, 0x1f, RZ ;  /* 0x0000001f05057819 */ /* 0x000fc800000006ff */
[----:B------:R1:W2:Y:S01]  /*3e00*/  SYNCS.PHASECHK.TRANS64.TRYWAIT P1, [R4+URZ+0x38830], R5 ;  /* 0x03883005040075a7 */ /* 0x0002a2000802017f */
[----:B------:R-:W-:Y:S05]  /*3e10*/  @P0 BRA `(.L_x_4057) ;  /* 0x0000000000040947 */ /* 0x000fea0003800000 */
[----:B------:R-:W-:Y:S01]  /*3e20*/  BPT.TRAP 0x1 ;  /* 0x000000040000795c */ /* 0x000fe20000300000 */
.L_x_4057:
[----:B--2---:R-:W-:Y:S05]  /*3e30*/  @P1 BRA `(.L_x_4058) ;  /* 0x0000000000081947 */ /* 0x004fea0003800000 */
[----:B------:R-:W2:Y:S02]  /*3e40*/  SYNCS.PHASECHK.TRANS64.TRYWAIT P1, [R4+URZ+0x38830], R5 ;  /* 0x03883005040075a7 */ /* 0x000ea4000802017f */
[----:B--2---:R-:W-:Y:S05]  /*3e50*/  @!P1 BRA `(.L_x_4059) ;  /* 0x0000012c00449947 */ /* 0x004fea0003800000 */
.L_x_4058:
[----:B------:R-:W-:-:S04]  /*3e60*/  UIADD3 UR4, UR41, 0x22400, URZ ;  /* 0x0002240029047890 */ /* 0x000fc8000fffe03f */
[----:B------:R-:W-:-:S04]  /*3e70*/  USHF.R.U32.HI UR4, URZ, 0x4, UR4 ;  /* 0x000000043f047899 */ /* 0x000fc80008011604 */
[----:B------:R-:W-:-:S06]  /*3e80*/  ULOP3.LUT UR4, UR4, 0x3fff, URZ, 0xc0, !UPT ;  /* 0x00003fff04047892 */ /* 0x000fcc000f8ec03f */
[----:B0-----:R-:W-:Y:S01]  /*3e90*/  IMAD.U32 R0, RZ, RZ, UR4 ;  /* 0x00000004ff007e24 */ /* 0x001fe2000f8e00ff */
[----:B------:R-:W-:Y:S05]  /*3ea0*/  WARPSYNC.ALL ;  /* 0x0000000000007948 */ /* 0x000fea0003800000 */
[----:B------:R-:W-:-:S04]  /*3eb0*/  LOP3.LUT R0, R0, 0x10000, RZ, 0xfc, !PT ;  /* 0x0001000000007812 */ /* 0x000fc800078efcff */
        /* <DEDUP_REMOVED lines=10> */
[----:B------:R-:W-:-:S02]  /*3f60*/  UMOV UR13, 0x40000040 ;  /* 0x40000040000d7882 */ /* 0x000fc40000000000 */
[----:B------:R-:W-:Y:S02]  /*3f70*/  ULEA UR6, UR37, UR6, 0x9 ;  /* 0x0000000625067291 */ /* 0x000fe4000f8e483f */
[----:B------:R-:W-:Y:S02]  /*3f80*/  ULOP3.LUT UR4, UR4, 0x10000, URZ, 0xfc, !UPT ;  /* 0x0001000004047892 */ /* 0x000fe4000f8efc3f */
[----:B------:R-:W-:Y:S02]  /*3f90*/  UIADD3 UR10, UR6, 0x2, URZ ;  /* 0x00000002060a7890 */ /* 0x000fe4000fffe03f */
[----:B------:R-:W-:Y:S02]  /*3fa0*/  UIADD3 UR8, UR4, 0x2, URZ ;  /* 0x0000000204087890 */ /* 0x000fe4000fffe03f */
[----:B------:R-:W-:Y:S02]  /*3fb0*/  UIADD3 UR14, UR6, 0x4, URZ ;  /* 0x00000004060e7890 */ /* 0x000fe4000fffe03f */
[----:B------:R-:W-:-:S02]  /*3fc0*/  UIADD3 UR12, UR4, 0x4, URZ ;  /* 0x00000004040c7890 */ /* 0x000fc4000fffe03f */
[----:B------:R-:W-:Y:S01]  /*3fd0*/  HGMMA.64x64x16.F32.BF16 R24, gdesc[UR4], RZ, !UPT, gsb0 ;  /* 0x00e00000041879f0 */ /* 0x000fe2000c0018ff */
[----:B------:R-:W-:Y:S02]  /*3fe0*/  UIADD3 UR18, UR6, 0x6, URZ ;  /* 0x0000000606127890 */ /* 0x000fe4000fffe03f */
[----:B------:R-:W-:Y:S01]  /*3ff0*/  UIADD3 UR16, UR4, 0x6, URZ ;  /* 0x0000000604107890 */ /* 0x000fe2000fffe03f */
[----:B------:R-:W-:Y:S01]  /*4000*/  UMOV UR19, 0x40000040 ;  /* 0x4000004000137882 */ /* 0x000fe20000000000 */
        /* <DEDUP_REMOVED lines=11> */
[----:B------:R-:W0:Y:S02]  /*40c0*/  SYNCS.PHASECHK.TRANS64.TRYWAIT P1, [UR41+0x38810], R3 ;  /* 0x03881003ff0075a7 */ /* 0x000e240008020169 */
[----:B0-----:R-:W-:Y:S05]  /*40d0*/  @!P1 BRA `(.L_x_4060) ;  /* 0x0000012800b89947 */ /* 0x001fea0003800000 */
.L_x_4234:
[----:B------:R-:W-:Y:S05]  /*40e0*/  @P0 BRA `(.L_x_4061) ;  /* 0x0000000000040947 */ /* 0x000fea0003800000 */
[----:B------:R-:W-:Y:S01]  /*40f0*/  BPT.TRAP 0x1 ;  /* 0x000000040000795c */ /* 0x000fe20000300000 */
.L_x_4061:
[----:B------:R3:W4:Y:S01]  /*4100*/  SYNCS.PHASECHK.TRANS64.TRYWAIT P1, [R4+URZ+0x38850], R5 ;  /* 0x03885005040075a7 */ /* 0x000722000802017f */
[----:B------:R-:W-:Y:S05]  /*4110*/  @P0 BRA `(.L_x_4062) ;  /* 0x0000000000040947 */ /* 0x000fea0003800000 */
[----:B------:R-:W-:Y:S01]  /*4120*/  BPT.TRAP 0x1 ;  /* 0x000000040000795c */ /* 0x000fe20000300000 */
.L_x_4062:
[----:B----4-:R-:W-:Y:S05]  /*4130*/  @P1 BRA `(.L_x_4063) ;  /* 0x0000000000081947 */ /* 0x010fea0003800000 */
[----:B------:R-:W4:Y:S02]  /*4140*/  SYNCS.PHASECHK.TRANS64.TRYWAIT P1, [R4+URZ+0x38850], R5 ;  /* 0x03885005040075a7 */ /* 0x000f24000802017f */
[----:B----4-:R-:W-:Y:S05]  /*4150*/  @!P1 BRA `(.L_x_4064) ;  /* 0x0000012800b09947 */ /* 0x010fea0003800000 */
.L_x_4063:
[----:B------:R-:W-:Y:S01]  /*4160*/  UIADD3 UR4, UR41, 0x400, URZ ;  /* 0x0000040029047890 */ /* 0x000fe2000fffe03f */
[----:B------:R-:W-:Y:S01]  /*4170*/  WARPGROUP.ARRIVE ;  /* 0x00000000000079c5 */ /* 0x000fe20000000000 */
[----:B------:R-:W-:-:S05]  /*4180*/  UIADD3 UR5, UR41, 0x26400, URZ ;  /* 0x0002640029057890 */ /* 0x000fca000fffe03f */
[----:B0-----:R-:W0:Y:S01]  /*4190*/  S2R R3, SR_TID.X ;  /* 0x0000000000037919 */ /* 0x001e220000002100 */
[----:B------:R-:W-:Y:S01]  /*41a0*/  USHF.R.U32.HI UR4, URZ, 0x4, UR4 ;  /* 0x000000043f047899 */ /* 0x000fe20008011604 */
[C---:B------:R-:W-:Y:S01]  /*41b0*/  IMAD R153, R23.reuse, -0x40, R153 ;  /* 0xffffffc017997824 */ /* 0x040fe200078e0299 */
[----:B------:R-:W-:Y:S01]  /*41c0*/  USHF.R.U32.HI UR5, URZ, 0x4, UR5 ;  /* 0x000000043f057899 */ /* 0x000fe20008011605 */
[----:B------:R-:W5:Y:S01]  /*41d0*/  S2R R15, SR_TID.X ;  /* 0x00000000000f7919 */ /* 0x000f620000002100 */
[----:B------:R-:W-:Y:S01]  /*41e0*/  ULOP3.LUT UR4, UR4, 0x3fff, URZ, 0xc0, !UPT ;  /* 0x00003fff04047892 */ /* 0x000fe2000f8ec03f */
[----:B------:R-:W-:Y:S01]  /*41f0*/  VIADD R23, R23, 0xfffffffe ;  /* 0xfffffffe17177836 */ /* 0x000fe20000000000 */
[----:B------:R-:W-:Y:S01]  /*4200*/  ULOP3.LUT UR5, UR5, 0x3fff, URZ, 0xc0, !UPT ;  /* 0x00003fff05057892 */ /* 0x000fe2000f8ec03f */
[----:B------:R-:W-:Y:S01]  /*4210*/  IADD3 R153, -R230, 0x40, R153 ;  /* 0x00000040e6997810 */ /* 0x000fe20007ffe199 */
[----:B------:R-:W-:Y:S02]  /*4220*/  ULOP3.LUT UR4, UR4, 0x10000, URZ, 0xfc, !UPT ;  /* 0x0001000004047892 */ /* 0x000fe4000f8efc3f */
[----:B------:R-:W-:Y:S01]  /*4230*/  ULOP3.LUT UR6, UR5, 0x10000, URZ, 0xfc, !UPT ;  /* 0x0001000005067892 */ /* 0x000fe2000f8efc3f */
[C---:B------:R-:W-:Y:S01]  /*4240*/  ISETP.GT.AND P1, PT, R153.reuse, RZ, PT ;  /* 0x000000ff9900720c */ /* 0x040fe20003f24270 */
[----:B------:R-:W-:Y:S01]  /*4250*/  ULEA UR10, UR37, UR4, 0xc ;  /* 0x00000004250a7291 */ /* 0x000fe2000f8e603f */
[C---:B------:R-:W-:Y:S01]  /*4260*/  ISETP.GT.AND P2, PT, R153.reuse, 0x1, PT ;  /* 0x000000019900780c */ /* 0x040fe20003f44270 */
[----:B------:R-:W-:Y:S01]  /*4270*/  UMOV UR21, 0x40000040 ;  /* 0x4000004000157882 */ /* 0x000fe20000000000 */
[----:B------:R-:W-:Y:S01]  /*4280*/  UMOV UR23, 0x40000040 ;  /* 0x4000004000177882 */ /* 0x000fe20000000000 */
[----:B------:R-:W-:Y:S01]  /*4290*/  UIADD3 UR14, UR6, 0x800, URZ ;  /* 0x00000800060e7890 */ /* 0x000fe2000fffe03f */
[C---:B------:R-:W-:Y:S01]  /*42a0*/  ISETP.GT.AND P3, PT, R153.reuse, 0x8, PT ;  /* 0x000000089900780c */ /* 0x040fe20003f64270 */
[----:B------:R-:W-:Y:S01]  /*42b0*/  UMOV UR20, UR6 ;  /* 0x0000000600147c82 */ /* 0x000fe20008000000 */
[----:B------:R-:W-:Y:S01]  /*42c0*/  UMOV UR22, UR10 ;  /* 0x0000000a00167c82 */ /* 0x000fe20008000000 */
[----:B------:R-:W-:Y:S01]  /*42d0*/  UIADD3 UR15, UR10, 0x800, URZ ;  /* 0x000008000a0f7890 */ /* 0x000fe2000fffe03f */
[----:B------:R-:W-:Y:S01]  /*42e0*/  HGMMA.64x64x16.F32.BF16 R24, gdesc[UR20], R24, gsb0 ;  /* 0x00e00000141879f0 */ /* 0x000fe20008001818 */
[----:B------:R-:W-:Y:S01]  /*42f0*/  UIADD3 UR20, UR6, 0x2, URZ ;  /* 0x0000000206147890 */ /* 0x000fe2000fffe03f */
[C---:B------:R-:W-:Y:S01]  /*4300*/  ISETP.GT.AND P4, PT, R153.reuse, 0x9, PT ;  /* 0x000000099900780c */ /* 0x040fe20003f84270 */
[----:B------:R-:W-:Y:S01]  /*4310*/  UIADD3 UR22, UR10, 0x2, URZ ;  /* 0x000000020a167890 */ /* 0x000fe2000fffe03f */
[C---:B------:R-:W-:Y:S01]  /*4320*/  ISETP.GT.AND P5, PT, R153.reuse, 0x10, PT ;  /* 0x000000109900780c */ /* 0x040fe20003fa4270 */
[----:B------:R-:W-:Y:S01]  /*4330*/  UMOV UR21, 0x40000040 ;  /* 0x4000004000157882 */ /* 0x000fe20000000000 */
[----:B------:R-:W-:Y:S01]  /*4340*/  UMOV UR23, 0x40000040 ;  /* 0x4000004000177882 */ /* 0x000fe20000000000 */
[----:B------:R-:W-:Y:S01]  /*4350*/  ISETP.GT.AND P6, PT, R153, 0x11, PT ;  /* 0x000000119900780c */ /* 0x000fe20003fc4270 */
[----:B------:R-:W-:Y:S01]  /*4360*/  UMOV UR19, 0x40000040 ;  /* 0x4000004000137882 */ /* 0x000fe20000000000 */
[----:B0-----:R-:W-:-:S02]  /*4370*/  SHF.R.U32.HI R3, RZ, 0x7, R3 ;  /* 0x00000007ff037819 */ /* 0x001fc40000011603 */
[----:B-----5:R-:W-:-:S04]  /*4380*/  LOP3.LUT R15, R15, 0x7f, RZ, 0xc0, !PT ;  /* 0x0000007f0f0f7812 */ /* 0x020fc800078ec0ff */
[----:B------:R-:W0:Y:S02]  /*4390*/  SHFL.IDX PT, R3, R3, RZ, 0x1f ;  /* 0x00001fff03037589 */ /* 0x000e2400000e0000 */
[----:B0-----:R-:W-:-:S13]  /*43a0*/  R2UR UR5, R3 ;  /* 0x00000000030572ca */ /* 0x001fda00000e0000 */
[----:B------:R-:W-:-:S03]  /*43b0*/  UISETP.GT.AND UP0, UPT, UR5, 0x7f, UPT ;  /* 0x0000007f0500788c */ /* 0x000fc6000bf04270 */
[----:B------:R-:W-:Y:S01]  /*43c0*/  UMOV UR5, 0x4 ;  /* 0x0000000400057882 */ /* 0x000fe20000000000 */
[----:B------:R-:W-:Y:S02]  /*43d0*/  USEL UR11, URZ, 0x2, !UP0 ;  /* 0x000000023f0b7887 */ /* 0x000fe4000c000000 */
[----:B------:R-:W-:Y:S02]  /*43e0*/  USEL UR7, UR5, 0x2, UP0 ;  /* 0x0000000205077887 */ /* 0x000fe40008000000 */
[----:B------:R-:W-:Y:S01]  /*43f0*/  USEL UR5, UR5, 0x6, !UP0 ;  /* 0x0000000605057887 */ /* 0x000fe2000c000000 */
[----:B------:R-:W-:Y:S02]  /*4400*/  WARPGROUP.DEPBAR.LE gsb0, 0x0 ;  /* 0x00008000000079c5 */ /* 0x000fe40000010000 */
[----:B------:R-:W-:-:S06]  /*4410*/  WARPGROUP.ARRIVE ;  /* 0x00000000000079c5 */ /* 0x000fcc0000000000 */
[----:B------:R-:W-:Y:S01]  /*4420*/  HGMMA.64x64x16.F32.BF16 R24, gdesc[UR20], R24, gsb0 ;  /* 0x00e00000141879f0 */ /* 0x000fe20008001818 */
[----:B------:R-:W-:Y:S02]  /*4430*/  UIADD3 UR20, UR6, 0x4, URZ ;  /* 0x0000000406147890 */ /* 0x000fe4000fffe03f */
[----:B------:R-:W-:Y:S01]  /*4440*/  UIADD3 UR22, UR10, 0x4, URZ ;  /* 0x000000040a167890 */ /* 0x000fe2000fffe03f */
[----:B------:R-:W-:Y:S01]  /*4450*/  UMOV UR21, 0x40000040 ;  /* 0x4000004000157882 */ /* 0x000fe20000000000 */
[----:B------:R-:W-:Y:S01]  /*4460*/  UMOV UR23, 0x40000040 ;  /* 0x4000004000177882 */ /* 0x000fe20000000000 */
        /* <DEDUP_REMOVED lines=94> */
[----:B------:R-:W-:Y:S02]  /*4a50*/  UIADD3 UR20, UR11, UR14, URZ ;  /* 0x0000000e0b147290 */ /* 0x000fe4000fffe03f */
[----:B------:R-:W-:Y:S01]  /*4a60*/  UIADD3 UR22, UR11, UR15, URZ ;  /* 0x0000000f0b167290 */ /* 0x000fe2000fffe03f */
        /* <DEDUP_REMOVED lines=16> */
[----:B------:R-:W-:Y:S01]  /*4b70*/  UMOV UR14, 0x28 ;  /* 0x00000028000e7882 */ /* 0x000fe20000000000 */
[----:B------:R-:W-:Y:S01]  /*4b80*/  UMOV UR15, 0xa00 ;  /* 0x00000a00000f7882 */ /* 0x000fe20000000000 */
[----:B------:R-:W-:Y:S02]  /*4b90*/  USEL UR14, UR14, 0x26, UP0 ;  /* 0x000000260e0e7887 */ /* 0x000fe40008000000 */
[----:B------:R-:W-:-:S02]  /*4ba0*/  USEL UR15, UR15, 0x980, UP0 ;  /* 0x000009800f0f7887 */ /* 0x000fc40008000000 */
[----:B------:R-:W-:Y:S02]  /*4bb0*/  ULOP3.LUT UR14, UR14, 0x6, URZ, 0xc0, !UPT ;  /* 0x000000060e0e7892 */ /* 0x000fe4000f8ec03f */
[----:B------:R-:W-:Y:S01]  /*4bc0*/  ULOP3.LUT UR15, UR15, 0xa00, URZ, 0xc0, !UPT ;  /* 0x00000a000f0f7892 */ /* 0x000fe2000f8ec03f */
[----:B------:R-:W-:Y:S02]  /*4bd0*/  WARPGROUP.DEPBAR.LE gsb0, 0x0 ;  /* 0x00008000000079c5 */ /* 0x000fe40000010000 */
[----:B------:R-:W-:-:S06]  /*4be0*/  WARPGROUP.ARRIVE ;  /* 0x00000000000079c5 */ /* 0x000fcc0000000000 */
[----:B------:R-:W-:Y:S01]  /*4bf0*/  HGMMA.64x64x16.F32.BF16 R24, gdesc[UR20], R24, gsb0 ;  /* 0x00e00000141879f0 */ /* 0x000fe20008001818 */
[----:B------:R-:W-:Y:S02]  /*4c00*/  UIADD3 UR20, UR14, UR15, UR6 ;  /* 0x0000000f0e147290 */ /* 0x000fe4000fffe006 */
[----:B------:R-:W-:Y:S01]  /*4c10*/  UIADD3 UR22, UR14, UR15, UR10 ;  /* 0x0000000f0e167290 */ /* 0x000fe2000fffe00a */
[----:B------:R-:W-:Y:S01]  /*4c20*/  UMOV UR21, 0x40000040 ;  /* 0x4000004000157882 */ /* 0x000fe20000000000 */
[----:B------:R-:W-:Y:S01]  /*4c30*/  UMOV UR23, 0x40000040 ;  /* 0x4000004000177882 */ /* 0x000fe20000000000 */
[----:B------:R-:W-:Y:S02]  /*4c40*/  UIADD3 UR14, UR6, 0xa00, URZ ;  /* 0x00000a00060e7890 */ /* 0x000fe4000fffe03f */
[----:B------:R-:W-:Y:S01]  /*4c50*/  UIADD3 UR15, UR10, 0xa00, URZ ;  /* 0x00000a000a0f7890 */ /* 0x000fe2000fffe03f */
        /* <DEDUP_REMOVED lines=87> */
[----:B------:R-:W-:Y:S02]  /*51d0*/  UMOV UR7, 0x1000 ;  /* 0x0000100000077882 */ /* 0x000fe40000000000 */
[----:B------:R-:W-:-:S04]  /*51e0*/  USEL UR7, UR7, 0xf80, UP0 ;  /* 0x00000f8007077887 */ /* 0x000fc80008000000 */
[----:B------:R-:W-:Y:S01]  /*51f0*/  ULOP3.LUT UR7, UR7, 0x1e00, URZ, 0xc0, !UPT ;  /* 0x00001e0007077892 */ /* 0x000fe2000f8ec03f */
        /* <DEDUP_REMOVED lines=8> */
[----:B------:R-:W-:Y:S01]  /*5280*/  ULDC UR15, c[0x0][0xa80] ;  /* 0x0002a000000f7ab9 */ /* 0x000fe20000000800 */
[----:B------:R-:W-:-:S04]  /*5290*/  USEL UR5, UR5, 0x3e, UP0 ;  /* 0x0000003e05057887 */ /* 0x000fc80008000000 */
        /* <DEDUP_REMOVED lines=8> */
[----:B------:R-:W-:Y:S01]  /*5320*/  ULDC UR5, c[0x0][0xad0] ;  /* 0x0002b40000057ab9 */ /* 0x000fe20000000800 */
[----:B------:R-:W-:-:S04]  /*5330*/  ULOP3.LUT UR7, UR43, 0x2000000, URZ, 0xfc, !UPT ;  /* 0x020000002b077892 */ /* 0x000fc8000f8efc3f */
[----:B------:R-:W-:-:S04]  /*5340*/  ULEA UR10, UR37, UR7, 0xc ;  /* 0x00000007250a7291 */ /* 0x000fc8000f8e603f */
[----:B------:R-:W-:-:S07]  /*5350*/  UIADD3 UR14, UR10, 0x80, URZ ;  /* 0x000000800a0e7890 */ /* 0x000fce000fffe03f */
[----:B------:R-:W-:Y:S01]  /*5360*/  UMOV UR18, UR14 ;  /* 0x0000000e00127c82 */ /* 0x000fe20008000000 */
[----:B------:R-:W-:Y:S01]  /*5370*/  UIADD3 UR14, UR10, 0x100, URZ ;  /* 0x000001000a0e7890 */ /* 0x000fe2000fffe03f */
        /* <DEDUP_REMOVED lines=35> */
[----:B-----5:R-:W-:Y:S01]  /*55b0*/  FSEL R25, R25, -INF , P2 ;  /* 0xff80000019197808 */ /* 0x020fe20001000000 */
[----:B------:R-:W-:Y:S01]  /*55c0*/  FMUL.FTZ R46, R46, UR5 ;  /* 0x000000052e2e7c20 */ /* 0x000fe20008410000 */
[----:B------:R-:W-:Y:S01]  /*55d0*/  FMUL.FTZ R47, R47, UR5 ;  /* 0x000000052f2f7c20 */ /* 0x000fe20008410000 */
[----:B------:R-:W-:Y:S01]  /*55e0*/  FMUL.FTZ R50, R50, UR5 ;  /* 0x0000000532327c20 */ /* 0x000fe20008410000 */
[----:B------:R-:W-:Y:S01]  /*55f0*/  FMNMX.FTZ R7, R24, R25, !PT ;  /* 0x0000001918077209 */ /* 0x000fe20007810000 */
[----:B------:R-:W-:Y:S01]  /*5600*/  FMUL.FTZ R51, R51, UR5 ;  /* 0x0000000533337c20 */ /* 0x000fe20008410000 */
[----:B------:R-:W-:Y:S01]  /*5610*/  FMUL.FTZ R54, R54, UR5 ;  /* 0x0000000536367c20 */ /* 0x000fe20008410000 */
[----:B------:R-:W5:Y:S01]  /*5620*/  MUFU.TANH R32, R32 ;  /* 0x0000002000207308 */ /* 0x000f620000002400 */
[----:B-1----:R-:W-:Y:S01]  /*5630*/  FSEL R28, R28, -INF , P3 ;  /* 0xff8000001c1c7808 */ /* 0x002fe20001800000 */
[----:B------:R-:W-:-:S03]  /*5640*/  FMUL.FTZ R55, R55, UR5 ;  /* 0x0000000537377c20 */ /* 0x000fc60008410000 */
[----:B------:R-:W-:-:S03]  /*5650*/  FMNMX.FTZ R6, R28, R7, !PT ;  /* 0x000000071c067209 */ /* 0x000fc60007810000 */
[----:B------:R-:W1:Y:S01]  /*5660*/  MUFU.TANH R3, R26 ;  /* 0x0000001a00037308 */ /* 0x000e620000002400 */
[----:B0-----:R-:W-:-:S04]  /*5670*/  FSEL R29, R29, -INF , P4 ;  /* 0xff8000001d1d7808 */ /* 0x001fc80002000000 */
[----:B------:R-:W-:-:S03]  /*5680*/  FMNMX.FTZ R7, R29, R6, !PT ;  /* 0x000000061d077209 */ /* 0x000fc60007810000 */
[----:B------:R-:W0:Y:S01]  /*5690*/  MUFU.TANH R33, R33 ;  /* 0x0000002100217308 */ /* 0x000e220000002400 */
[----:B-----5:R-:W-:-:S04]  /*56a0*/  FSEL R32, R32, -INF , P5 ;  /* 0xff80000020207808 */ /* 0x020fc80002800000 */
[----:B------:R-:W-:-:S03]  /*56b0*/  FMNMX.FTZ R6, R32, R7, !PT ;  /* 0x0000000720067209 */ /* 0x000fc60007810000 */
[----:B------:R-:W5:Y:S01]  /*56c0*/  MUFU.TANH R8, R27 ;  /* 0x0000001b00087308 */ /* 0x000f620000002400 */
[----:B-1----:R-:W-:Y:S02]  /*56d0*/  FSEL R3, R3, -INF , P1 ;  /* 0xff80000003037808 */ /* 0x002fe40000800000 */
[----:B------:R-:W-:-:S05]  /*56e0*/  ISETP.GT.AND P1, PT, R153, 0x18, PT ;  /* 0x000000189900780c */ /* 0x000fca0003f24270 */
[----:B------:R-:W1:Y:S01]  /*56f0*/  MUFU.TANH R36, R36 ;  /* 0x0000002400247308 */ /* 0x000e620000002400 */
[----:B0-----:R-:W-:-:S04]  /*5700*/  FSEL R33, R33, -INF , P6 ;  /* 0xff80000021217808 */ /* 0x001fc80003000000 */
[----:B------:R-:W-:-:S03]  /*5710*/  FMNMX.FTZ R7, R33, R6, !PT ;  /* 0x0000000621077209 */ /* 0x000fc60007810000 */
[----:B--234-:R-:W0:Y:S01]  /*5720*/  MUFU.TANH R5, R30 ;  /* 0x0000001e00057308 */ /* 0x01ce220000002400 */
[----:B-----5:R-:W-:Y:S02]  /*5730*/  FSEL R8, R8, -INF , P2 ;  /* 0xff80000008087808 */ /* 0x020fe40001000000 */
[----:B------:R-:W-:-:S05]  /*5740*/  ISETP.GT.AND P2, PT, R153, 0x19, PT ;  /* 0x000000199900780c */ /* 0x000fca0003f44270 */
[----:B------:R-:W2:Y:S01]  /*5750*/  MUFU.TANH R37, R37 ;  /* 0x0000002500257308 */ /* 0x000ea20000002400 */
[----:B-1----:R-:W-:-:S04]  /*5760*/  FSEL R36, R36, -INF , P1 ;  /* 0xff80000024247808 */ /* 0x002fc80000800000 */
[----:B------:R-:W-:-:S03]  /*5770*/  FMNMX.FTZ R6, R36, R7, !PT ;  /* 0x0000000724067209 */ /* 0x000fc60007810000 */
[----:B------:R-:W1:Y:S01]  /*5780*/  MUFU.TANH R9, R31 ;  /* 0x0000001f00097308 */ /* 0x000e620000002400 */
[----:B0-----:R-:W-:Y:S02]  /*5790*/  FSEL R5, R5, -INF , P3 ;  /* 0xff80000005057808 */ /* 0x001fe40001800000 */
[----:B------:R-:W-:-:S05]  /*57a0*/  ISETP.GT.AND P3, PT, R153, 0x20, PT ;  /* 0x000000209900780c */ /* 0x000fca0003f64270 */
[----:B------:R-:W0:Y:S01]  /*57b0*/  MUFU.TANH R40, R40 ;  /* 0x0000002800287308 */ /* 0x000e220000002400 */
[----:B--2---:R-:W-:-:S04]  /*57c0*/  FSEL R37, R37, -INF , P2 ;  /* 0xff80000025257808 */ /* 0x004fc80001000000 */
[----:B------:R-:W-:-:S03]  /*57d0*/  FMNMX.FTZ R7, R37, R6, !PT ;  /* 0x0000000625077209 */ /* 0x000fc60007810000 */
[----:B------:R-:W2:Y:S01]  /*57e0*/  MUFU.TANH R10, R34 ;  /* 0x00000022000a7308 */ /* 0x000ea20000002400 */
[----:B-1----:R-:W-:Y:S02]  /*57f0*/  FSEL R9, R9, -INF , P4 ;  /* 0xff80000009097808 */ /* 0x002fe40002000000 */
[----:B------:R-:W-:-:S05]  /*5800*/  ISETP.GT.AND P4, PT, R153, 0x21, PT ;  /* 0x000000219900780c */ /* 0x000fca0003f84270 */
[----:B------:R-:W1:Y:S01]  /*5810*/  MUFU.TANH R41, R41 ;  /* 0x0000002900297308 */ /* 0x000e620000002400 */
[----:B0-----:R-:W-:-:S04]  /*5820*/  FSEL R40, R40, -INF , P3 ;  /* 0xff80000028287808 */ /* 0x001fc80001800000 */
[----:B------:R-:W-:-:S03]  /*5830*/  FMNMX.FTZ R6, R40, R7, !PT ;  /* 0x0000000728067209 */ /* 0x000fc60007810000 */
[----:B------:R-:W0:Y:S01]  /*5840*/  MUFU.TANH R11, R35 ;  /* 0x00000023000b7308 */ /* 0x000e220000002400 */
[----:B--2---:R-:W-:Y:S02]  /*5850*/  FSEL R10, R10, -INF , P5 ;  /* 0xff8000000a0a7808 */ /* 0x004fe40002800000 */
        /* <DEDUP_REMOVED lines=35> */
[----:B--2---:R-:W-:-:S04]  /*5a90*/  FSEL R53, R53, -INF , P4 ;  /* 0xff80000035357808 */ /* 0x004fc80002000000 */
[----:B------:R-:W-:Y:S02]  /*5aa0*/  FMNMX.FTZ R12, R53, R6, !PT ;  /* 0x00000006350c7209 */ /* 0x000fe40007810000 */
[----:B------:R-:W-:Y:S01]  /*5ab0*/  FMNMX.FTZ R6, R3, R8, !PT ;  /* 0x0000000803067209 */ /* 0x000fe20007810000 */
[----:B------:R-:W2:Y:S01]  /*5ac0*/  MUFU.TANH R50, R50 ;  /* 0x0000003200327308 */ /* 0x000ea20000002400 */
[----:B-1----:R-:W-:Y:S01]  /*5ad0*/  FSEL R46, R46, -INF , P5 ;  /* 0xff8000002e2e7808 */ /* 0x002fe20002800000 */
[----:B------:R-:W1:Y:S01]  /*5ae0*/  SHFL.BFLY PT, R7, R12, 0x2, 0x1f ;  /* 0x0c401f000c077f89 */ /* 0x000e6200000e0000 */
[----:B------:R-:W-:-:S05]  /*5af0*/  FMNMX.FTZ R6, R5, R6, !PT ;  /* 0x0000000605067209 */ /* 0x000fca0007810000 */
[----:B------:R-:W3:Y:S01]  /*5b00*/  MUFU.TANH R51, R51 ;  /* 0x0000003300337308 */ /* 0x000ee20000002400 */
[----:B0-----:R-:W-:-:S07]  /*5b10*/  FSEL R47, R47, -INF , P6 ;  /* 0xff8000002f2f7808 */ /* 0x001fce0003000000 */
[----:B------:R-:W0:Y:S01]  /*5b20*/  MUFU.TANH R54, R54 ;  /* 0x0000003600367308 */ /* 0x000e220000002400 */
[----:B--2---:R-:W-:-:S07]  /*5b30*/  FSEL R50, R50, -INF , P1 ;  /* 0xff80000032327808 */ /* 0x004fce0000800000 */
[----:B------:R-:W2:Y:S01]  /*5b40*/  MUFU.TANH R55, R55 ;  /* 0x0000003700377308 */ /* 0x000ea20000002400 */
[----:B---3--:R-:W-:Y:S02]  /*5b50*/  FSEL R51, R51, -INF , P2 ;  /* 0xff80000033337808 */ /* 0x008fe40001000000 */
[----:B-1----:R-:W-:Y:S02]  /*5b60*/  FMNMX.FTZ R13, R12, R7, !PT ;  /* 0x000000070c0d7209 */ /* 0x002fe40007810000 */
[----:B------:R-:W-:Y:S02]  /*5b70*/  FMNMX.FTZ R7, R9, R6, !PT ;  /* 0x0000000609077209 */ /* 0x000fe40007810000 */
[----:B------:R-:W-:Y:S01]  /*5b80*/  ISETP.GE.AND P2, PT, R23, R18, PT ;  /* 0x000000121700720c */ /* 0x000fe20003f46270 */
[----:B------:R-:W1:Y:S01]  /*5b90*/  SHFL.BFLY PT, R14, R13, 0x1, 0x1f ;  /* 0x0c201f000d0e7f89 */ /* 0x000e6200000e0000 */
[----:B------:R-:W-:Y:S02]  /*5ba0*/  FMNMX.FTZ R6, R10, R7, !PT ;  /* 0x000000070a067209 */ /* 0x000fe40007810000 */
[----:B0-----:R-:W-:-:S02]  /*5bb0*/  FSEL R54, R54, -INF , P3 ;  /* 0xff80000036367808 */ /* 0x001fc40001800000 */
[----:B------:R-:W-:-:S04]  /*5bc0*/  FMNMX.FTZ R7, R11, R6, !PT ;  /* 0x000000060b077209 */ /* 0x000fc80007810000 */
[----:B------:R-:W-:Y:S02]  /*5bd0*/  FMNMX.FTZ R12, R38, R7, !PT ;  /* 0x00000007260c7209 */ /* 0x000fe40007810000 */
[----:B--2---:R-:W-:Y:S02]  /*5be0*/  FSEL R55, R55, -INF , P4 ;  /* 0xff80000037377808 */ /* 0x004fe40002000000 */
[----:B------:R-:W-:-:S04]  /*5bf0*/  FMNMX.FTZ R7, R39, R12, !PT ;  /* 0x0000000c27077209 */ /* 0x000fc80007810000 */
[----:B------:R-:W-:-:S04]  /*5c00*/  FMNMX.FTZ R12, R42, R7, !PT ;  /* 0x000000072a0c7209 */ /* 0x000fc80007810000 */
[----:B------:R-:W-:Y:S02]  /*5c10*/  FMNMX.FTZ R7, R43, R12, !PT ;  /* 0x0000000c2b077209 */ /* 0x000fe40007810000 */
[----:B-1----:R-:W-:Y:S02]  /*5c20*/  FMNMX.FTZ R6, R13, R14, !PT ;  /* 0x0000000e0d067209 */ /* 0x002fe40007810000 */
        /* <DEDUP_REMOVED lines=16> */
[--C-:B------:R-:W-:Y:S01]  /*5d30*/  FFMA.FTZ R36, R36, UR15, -R14.reuse ;  /* 0x0000000f24247c23 */ /* 0x100fe2000801080e */
[----:B------:R-:W0:Y:S01]  /*5d40*/  SHFL.BFLY PT, R7, R12, 0x2, 0x1f ;  /* 0x0c401f000c077f89 */ /* 0x000e2200000e0000 */
        /* <DEDUP_REMOVED lines=9> */
[----:B------:R-:W-:-:S02]  /*5de0*/  FFMA.FTZ R14, R53, UR15, -R14 ;  /* 0x0000000f350e7c23 */ /* 0x000fc4000801080e */
[----:B------:R-:W-:Y:S08]  /*5df0*/  MUFU.EX2 R28, R28 ;  /* 0x0000001c001c7308 */ /* 0x000ff00000000800 */
[----:B------:R-:W2:Y:S01]  /*5e00*/  MUFU.EX2 R29, R29 ;  /* 0x0000001d001d7308 */ /* 0x000ea20000000800 */
[----:B-1----:R-:W-:Y:S02]  /*5e10*/  F2FP.BF16.F32.PACK_AB R152, R25, R24 ;  /* 0x000000181998723e */ /* 0x002fe400000010ff */
[----:B0-----:R-:W-:-:S05]  /*5e20*/  FMNMX.FTZ R13, R12, R7, !PT ;  /* 0x000000070c0d7209 */ /* 0x001fca0007810000 */
[----:B------:R-:W-:Y:S01]  /*5e30*/  MUFU.EX2 R32, R32 ;  /* 0x0000002000207308 */ /* 0x000fe20000000800 */
[----:B------:R-:W0:Y:S07]  /*5e40*/  SHFL.BFLY PT, R12, R13, 0x1, 0x1f ;  /* 0x0c201f000d0c7f89 */ /* 0x000e2e00000e0000 */
[----:B------:R-:W1:Y:S01]  /*5e50*/  MUFU.EX2 R33, R33 ;  /* 0x0000002100217308 */ /* 0x000e620000000800 */
[----:B--2---:R-:W-:-:S07]  /*5e60*/  F2FP.BF16.F32.PACK_AB R154, R29, R28 ;  /* 0x0000001c1d9a723e */ /* 0x004fce00000010ff */
[----:B------:R-:W-:Y:S08]  /*5e70*/  MUFU.EX2 R36, R36 ;  /* 0x0000002400247308 */ /* 0x000ff00000000800 */
[----:B------:R-:W2:Y:S01]  /*5e80*/  MUFU.EX2 R37, R37 ;  /* 0x0000002500257308 */ /* 0x000ea20000000800 */
[----:B0-----:R-:W-:Y:S02]  /*5e90*/  FMNMX.FTZ R7, R13, R12, !PT ;  /* 0x0000000c0d077209 */ /* 0x001fe40007810000 */
[----:B-1----:R-:W-:-:S02]  /*5ea0*/  F2FP.BF16.F32.PACK_AB R156, R33, R32 ;  /* 0x00000020219c723e */ /* 0x002fc400000010ff */
[C---:B------:R-:W-:Y:S01]  /*5eb0*/  FSETP.NEU.FTZ.AND P1, PT, R7.reuse, -INF , PT ;  /* 0xff8000000700780b */ /* 0x040fe20003f3d000 */
[----:B------:R-:W-:Y:S02]  /*5ec0*/  FMUL.FTZ R12, R7, UR15 ;  /* 0x0000000f070c7c20 */ /* 0x000fe40008410000 */
[----:B------:R-:W-:Y:S03]  /*5ed0*/  MUFU.EX2 R13, R14 ;  /* 0x0000000e000d7308 */ /* 0x000fe60000000800 */
[----:B------:R-:W-:Y:S02]  /*5ee0*/  FSEL R12, R12, RZ, P1 ;  /* 0x000000ff0c0c7208 */ /* 0x000fe40000800000 */
[----:B------:R-:W-:-:S03]  /*5ef0*/  ISETP.NE.AND P1, PT, R15, RZ, PT ;  /* 0x000000ff0f00720c */ /* 0x000fc60003f25270 */
        /* <DEDUP_REMOVED lines=13> */
[----:B------:R-:W1:Y:S01]  /*5fd0*/  MUFU.EX2 R8, R8 ;  /* 0x0000000800087308 */ /* 0x000e620000000800 */
[----:B0-----:R-:W-:-:S02]  /*5fe0*/  @!P1 VIADD R3, R4, 0x38840 ;  /* 0x0003884004039836 */ /* 0x001fc40000000000 */
[--C-:B------:R-:W-:Y:S01]  /*5ff0*/  FFMA.FTZ R50, R50, UR15, -R12.reuse ;  /* 0x0000000f32327c23 */ /* 0x100fe2000801080c */
[--C-:B------:R-:W-:Y:S01]  /*6000*/  FFMA.FTZ R51, R51, UR15, -R12.reuse ;  /* 0x0000000f33337c23 */ /* 0x100fe2000801080c */
[--C-:B------:R-:W-:Y:S01]  /*6010*/  FFMA.FTZ R54, R54, UR15, -R12.reuse ;  /* 0x0000000f36367c23 */ /* 0x100fe2000801080c */
[----:B------:R-:W-:Y:S01]  /*6020*/  FFMA.FTZ R12, R55, UR15, -R12 ;  /* 0x0000000f370c7c23 */ /* 0x000fe2000801080c */
[----:B------:R-:W-:Y:S01]  /*6030*/  @!P1 PRMT R3, RZ, 0x654, R3 ;  /* 0x00000654ff039816 */ /* 0x000fe20000000003 */
[----:B------:R-:W-:Y:S01]  /*6040*/  @!P1 VIADD R4, R4, 0x38860 ;  /* 0x0003886004049836 */ /* 0x000fe20000000000 */
[----:B------:R-:W0:Y:S01]  /*6050*/  MUFU.EX2 R5, R5 ;  /* 0x0000000500057308 */ /* 0x000e220000000800 */
[----:B--2---:R-:W-:Y:S01]  /*6060*/  F2FP.BF16.F32.PACK_AB R158, R37, R36 ;  /* 0x00000024259e723e */ /* 0x004fe200000010ff */
[----:B------:R0:W-:Y:S02]  /*6070*/  @!P1 SYNCS.ARRIVE.TRANS64.RED.A1T0 RZ, [R3+URZ], RZ ;  /* 0x000000ff03ff99a7 */ /* 0x0001e4000810043f */
[----:B------:R-:W-:-:S04]  /*6080*/  @!P1 PRMT R4, RZ, 0x654, R4 ;  /* 0x00000654ff049816 */ /* 0x000fc80000000004 */
[----:B------:R2:W3:Y:S01]  /*6090*/  MUFU.EX2 R20, R9 ;  /* 0x0000000900147308 */ /* 0x0004e20000000800 */
[----:B-1----:R-:W-:Y:S01]  /*60a0*/  FADD.FTZ R14, R153, R8 ;  /* 0x00000008990e7221 */ /* 0x002fe20000010000 */
[----:B------:R-:W-:-:S06]  /*60b0*/  F2FP.BF16.F32.PACK_AB R153, R8, R153 ;  /* 0x000000990899723e */ /* 0x000fcc00000010ff */
[----:B------:R-:W1:Y:S01]  /*60c0*/  MUFU.EX2 R10, R10 ;  /* 0x0000000a000a7308 */ /* 0x000e620000000800 */
[----:B--2---:R-:W-:Y:S01]  /*60d0*/  FADD.FTZ R9, R24, R25 ;  /* 0x0000001918097221 */ /* 0x004fe20000010000 */
[----:B0-----:R-:W-:-:S03]  /*60e0*/  FADD.FTZ R3, R5, R14 ;  /* 0x0000000e05037221 */ /* 0x001fc60000010000 */
[----:B------:R-:W-:-:S03]  /*60f0*/  FADD.FTZ R26, R28, R9 ;  /* 0x000000091c1a7221 */ /* 0x000fc60000010000 */
[----:B------:R-:W0:Y:S01]  /*6100*/  MUFU.EX2 R11, R11 ;  /* 0x0000000b000b7308 */ /* 0x000e220000000800 */
[C---:B---3--:R-:W-:Y:S01]  /*6110*/  FADD.FTZ R3, R20.reuse, R3 ;  /* 0x0000000314037221 */ /* 0x048fe20000010000 */
[----:B------:R-:W-:Y:S01]  /*6120*/  FADD.FTZ R9, R29, R26 ;  /* 0x0000001a1d097221 */ /* 0x000fe20000010000 */
[----:B------:R-:W-:Y:S01]  /*6130*/  F2FP.BF16.F32.PACK_AB R155, R20, R5 ;  /* 0x00000005149b723e */ /* 0x000fe200000010ff */
[----:B------:R-:W-:Y:S02]  /*6140*/  BAR.SYNC.DEFER_BLOCKING 0xf, 0x100 ;  /* 0x03c4000000007b1d */ /* 0x000fe40000010000 */
[----:B------:R-:W-:Y:S01]  /*6150*/  FADD.FTZ R14, R32, R9 ;  /* 0x00000009200e7221 */ /* 0x000fe20000010000 */
[----:B-1----:R-:W-:-:S03]  /*6160*/  FADD.FTZ R26, R10, R3 ;  /* 0x000000030a1a7221 */ /* 0x002fc60000010000 */
[----:B------:R-:W1:Y:S01]  /*6170*/  MUFU.EX2 R38, R38 ;  /* 0x0000002600267308 */ /* 0x000e620000000800 */
[----:B------:R-:W-:-:S04]  /*6180*/  FADD.FTZ R3, R33, R14 ;  /* 0x0000000e21037221 */ /* 0x000fc80000010000 */
[----:B------:R-:W-:Y:S01]  /*6190*/  FADD.FTZ R14, R36, R3 ;  /* 0x00000003240e7221 */ /* 0x000fe20000010000 */
[----:B0-----:R-:W-:Y:S02]  /*61a0*/  FADD.FTZ R9, R11, R26 ;  /* 0x0000001a0b097221 */ /* 0x001fe40000010000 */
[----:B------:R-:W0:Y:S01]  /*61b0*/  MUFU.EX2 R39, R39 ;  /* 0x0000002700277308 */ /* 0x000e220000000800 */
[----:B------:R-:W-:Y:S01]  /*61c0*/  FADD.FTZ R3, R37, R14 ;  /* 0x0000000e25037221 */ /* 0x000fe20000010000 */
[----:B------:R-:W-:-:S06]  /*61d0*/  F2FP.BF16.F32.PACK_AB R157, R11, R10 ;  /* 0x0000000a0b9d723e */ /* 0x000fcc00000010ff */
        /* <DEDUP_REMOVED lines=13> */
[----:B0-----:R-:W-:-:S07]  /*62b0*/  FADD.FTZ R10, R46, R5 ;  /* 0x000000052e0a7221 */ /* 0x001fce0000010000 */
        /* <DEDUP_REMOVED lines=12> */
[----:B------:R-:W3:Y:S01]  /*6380*/  MUFU.EX2 R54, R54 ;  /* 0x0000003600367308 */ /* 0x000ee20000000800 */
[C---:B0-----:R-:W-:Y:S01]  /*6390*/  FADD.FTZ R5, R51.reuse, R10 ;  /* 0x0000000a33057221 */ /* 0x041fe20000010000 */
[----:B------:R-:W-:-:S06]  /*63a0*/  F2FP.BF16.F32.PACK_AB R165, R51, R50 ;  /* 0x0000003233a5723e */ /* 0x000fcc00000010ff */
[----:B------:R-:W0:Y:S01]  /*63b0*/  MUFU.EX2 R48, R48 ;  /* 0x0000003000307308 */ /* 0x000e220000000800 */
[C---:B--2---:R-:W-:Y:S01]  /*63c0*/  FADD.FTZ R3, R45.reuse, R8 ;  /* 0x000000082d037221 */ /* 0x044fe20000010000 */
[----:B------:R-:W-:-:S05]  /*63d0*/  F2FP.BF16.F32.PACK_AB R162, R45, R44 ;  /* 0x0000002c2da2723e */ /* 0x000fca00000010ff */
[----:B------:R1:W-:Y:S01]  /*63e0*/  STSM.16.M88.4 [R184], R160 ;  /* 0x000000a0b8007844 */ /* 0x0003e20000000200 */
[----:B------:R-:W2:Y:S01]  /*63f0*/  MUFU.EX2 R167, R12 ;  /* 0x0000000c00a77308 */ /* 0x000ea20000000800 */
[----:B---3--:R-:W-:-:S07]  /*6400*/  FADD.FTZ R10, R54, R5 ;  /* 0x00000005360a7221 */ /* 0x008fce0000010000 */
[----:B------:R-:W3:Y:S01]  /*6410*/  MUFU.EX2 R49, R49 ;  /* 0x0000003100317308 */ /* 0x000ee20000000800 */
[----:B0-----:R-:W-:-:S07]  /*6420*/  FADD.FTZ R8, R48, R3 ;  /* 0x0000000330087221 */ /* 0x001fce0000010000 */
[----:B------:R-:W0:Y:S01]  /*6430*/  MUFU.EX2 R52, R52 ;  /* 0x0000003400347308 */ /* 0x000e220000000800 */
[C---:B--2---:R-:W-:Y:S01]  /*6440*/  FADD.FTZ R5, R167.reuse, R10 ;  /* 0x0000000aa7057221 */ /* 0x044fe20000010000 */
[----:B------:R-:W-:Y:S02]  /*6450*/  F2FP.BF16.F32.PACK_AB R167, R167, R54 ;  /* 0x00000036a7a7723e */ /* 0x000fe400000010ff */
[C---:B---3--:R-:W-:Y:S01]  /*6460*/  F2FP.BF16.F32.PACK_AB R164, R49.reuse, R48 ;  /* 0x0000003031a4723e */ /* 0x048fe200000010ff */
[----:B------:R-:W-:Y:S01]  /*6470*/  FADD.FTZ R3, R49, R8 ;  /* 0x0000000831037221 */ /* 0x000fe20000010000 */
[----:B0-----:R-:W-:-:S03]  /*6480*/  F2FP.BF16.F32.PACK_AB R166, R13, R52 ;  /* 0x000000340da6723e */ /* 0x001fc600000010ff */
[----:B------:R-:W-:Y:S02]  /*6490*/  FADD.FTZ R8, R52, R3 ;  /* 0x0000000334087221 */ /* 0x000fe40000010000 */
[----:B------:R1:W-:Y:S01]  /*64a0*/  STSM.16.M88.4 [R185], R164 ;  /* 0x000000a4b9007844 */ /* 0x0003e20000000200 */
[----:B------:R-:W-:Y:S01]  /*64b0*/  WARPGROUP.ARRIVE ;  /* 0x00000000000079c5 */ /* 0x000fe20000000000 */
[----:B------:R-:W-:-:S05]  /*64c0*/  FADD.FTZ R3, R13, R8 ;  /* 0x000000080d037221 */ /* 0x000fca0000010000 */
[----:B------:R-:W-:Y:S01]  /*64d0*/  HGMMA.64x256x16.F32.BF16 R24, R152, gdesc[UR8].tnspB, RZ, !UPT, gsb0 ;  /* 0x43e0000898187df0 */ /* 0x000fe2000c0018ff */
[----:B------:R-:W-:Y:S01]  /*64e0*/  UIADD3 UR10, UR10, 0x180, URZ ;  /* 0x000001800a0a7890 */ /* 0x000fe2000fffe03f */
[----:B------:R-:W-:Y:S01]  /*64f0*/  UMOV UR11, 0x40000040 ;  /* 0x40000040000b7882 */ /* 0x000fe20000000000 */
[----:B------:R-:W-:Y:S02]  /*6500*/  WARPGROUP.DEPBAR.LE gsb0, 0x0 ;  /* 0x00008000000079c5 */ /* 0x000fe40000010000 */
[----:B------:R-:W-:-:S15]  /*6510*/  WARPGROUP.ARRIVE ;  /* 0x00000000000079c5 */ /* 0x000fde0000000000 */
[----:B------:R-:W-:-:S08]  /*6520*/  NOP ;  /* 0x0000000000007918 */ /* 0x000fd00000000000 */
[----:B------:R-:W-:Y:S01]  /*6530*/  HGMMA.64x256x16.F32.BF16 R24, R156, gdesc[UR16].tnspB, R24, gsb0 ;  /* 0x43e000109c187df0 */ /* 0x000fe20008001818 */
[----:B------:R-:W-:Y:S01]  /*6540*/  UMOV UR18, UR14 ;  /* 0x0000000e00127c82 */ /* 0x000fe20008000000 */
[----:B------:R-:W-:Y:S01]  /*6550*/  UMOV UR19, 0x40000040 ;  /* 0x4000004000137882 */ /* 0x000fe20000000000 */
        /* <DEDUP_REMOVED lines=19> */
[----:B------:R-:W-:Y:S01]  /*6690*/  R2UR UR11, R23 ;  /* 0x00000000170b72ca */ /* 0x000fe200000e0000 */
[----:B-1----:R-:W-:Y:S01]  /*66a0*/  IMAD.MOV.U32 R4, RZ, RZ, R7 ;  /* 0x000000ffff047224 */ /* 0x002fe200078e0007 */
[----:B------:R-:W-:Y:S01]  /*66b0*/  UMOV UR10, UR37 ;  /* 0x00000025000a7c82 */ /* 0x000fe20008000000 */
[----:B------:R-:W-:-:S12]  /*66c0*/  IMAD.MOV.U32 R8, RZ, RZ, R6 ;  /* 0x000000ffff087224 */ /* 0x000fd800078e0006 */
.L_x_4074:
[----:B------:R-:W-:Y:S01]  /*66d0*/  UIADD3 UR37, UR10, 0x1, URZ ;  /* 0x000000010a257890 */ /* 0x000fe2000fffe03f */
[----:B------:R-:W-:Y:S01]  /*66e0*/  UMOV UR5, UR11 ;  /* 0x0000000b00057c82 */ /* 0x000fe20008000000 */
[----:B------:R-:W-:Y:S01]  /*66f0*/  UIADD3 UR11, UR11, -0x1, URZ ;  /* 0xffffffff0b0b7890 */ /* 0x000fe2000fffe03f */
[----:B------:R-:W-:Y:S01]  /*6700*/  ISETP.LT.AND P2, PT, R18, UR5, PT ;  /* 0x0000000512007c0c */ /* 0x000fe2000bf41270 */
[----:B------:R-:W-:-:S04]  /*6710*/  UISETP.NE.AND UP0, UPT, UR37, 0x2, UPT ;  /* 0x000000022500788c */ /* 0x000fc8000bf05270 */
[----:B------:R-:W-:Y:S02]  /*6720*/  USEL UR14, URZ, 0x1, UP0 ;  /* 0x000000013f0e7887 */ /* 0x000fe40008000000 */
[----:B------:R-:W-:Y:S02]  /*6730*/  USEL UR37, UR37, URZ, UP0 ;  /* 0x0000003f25257287 */ /* 0x000fe40008000000 */
[----:B------:R-:W-:Y:S01]  /*6740*/  ULOP3.LUT UR36, UR36, UR14, URZ, 0x3c, !UPT ;  /* 0x0000000e24247292 */ /* 0x000fe2000f8e3c3f */
[----:B0-----:R-:W-:Y:S11]  /*6750*/  @P0 BRA `(.L_x_4066) ;  /* 0x0000000000040947 */ /* 0x001ff60003800000 */
[----:B------:R-:W-:Y:S01]  /*6760*/  BPT.TRAP 0x1 ;  /* 0x000000040000795c */ /* 0x000fe20000300000 */
.L_x_4066:
[----:B------:R-:W-:Y:S01]  /*6770*/  ULEA UR5, UR37, UR41, 0x3 ;  /* 0x0000002925057291 */ /* 0x000fe2000f8e183f */
[----:B------:R-:W-:-:S05]  /*6780*/  IMAD.U32 R6, RZ, RZ, UR36 ;  /* 0x00000024ff067e24 */ /* 0x000fca000f8e00ff */
[----:B------:R-:W-:-:S04]  /*6790*/  SHF.L.U32 R6, R6, 0x1f, RZ ;  /* 0x0000001f06067819 */ /* 0x000fc800000006ff */
[----:B------:R0:W1:Y:S01]  /*67a0*/  SYNCS.PHASECHK.TRANS64.TRYWAIT P3, [UR5+0x38830], R6 ;  /* 0x03883006ff0075a7 */ /* 0x0000620008060145 */
[----:B------:R-:W-:Y:S05]  /*67b0*/  @P0 BRA `(.L_x_4067) ;  /* 0x0000000000040947 */ /* 0x000fea0003800000 */
[----:B------:R-:W-:Y:S01]  /*67c0*/  BPT.TRAP 0x1 ;  /* 0x000000040000795c */ /* 0x000fe20000300000 */
.L_x_4067:
[----:B-1----:R-:W-:Y:S05]  /*67d0*/  @P3 BRA `(.L_x_4068) ;  /* 0x0000000000083947 */ /* 0x002fea0003800000 */
[----:B------:R-:W1:Y:S02]  /*67e0*/  SYNCS.PHASECHK.TRANS64.TRYWAIT P3, [UR5+0x38830], R6 ;  /* 0x03883006ff0075a7 */ /* 0x000e640008060145 */
[----:B-1----:R-:W-:Y:S05]  /*67f0*/  @!P3 BRA `(.L_x_4069) ;  /* 0x00000104001cb947 */ /* 0x002fea0003800000 */
.L_x_4068:
        /* <DEDUP_REMOVED lines=8> */
[----:B------:R-:W-:-:S04]  /*6880*/  ULOP3.LUT UR14, UR14, 0x3fff, URZ, 0xc0, !UPT ;  /* 0x00003fff0e0e7892 */ /* 0x000fc8000f8ec03f */
[----:B------:R-:W-:Y:S02]  /*6890*/  ULEA UR18, UR37, UR18, 0x9 ;  /* 0x0000001225127291 */ /* 0x000fe4000f8e483f */
[----:B------:R-:W-:Y:S02]  /*68a0*/  ULOP3.LUT UR20, UR14, 0x10000, URZ, 0xfc, !UPT ;  /* 0x000100000e147892 */ /* 0x000fe4000f8efc3f */
[----:B------:R-:W-:-:S03]  /*68b0*/  UIADD3 UR14, UR18, 0x4, URZ ;  /* 0x00000004120e7890 */ /* 0x000fc6000fffe03f */
[----:B------:R-:W-:-:S04]  /*68c0*/  UMOV UR22, UR18 ;  /* 0x0000001200167c82 */ /* 0x000fc80008000000 */
[----:B------:R-:W-:Y:S01]  /*68d0*/  HGMMA.64x64x16.F32.BF16 R152, gdesc[UR20], RZ, !UPT, gsb0 ;  /* 0x00e00000149879f0 */ /* 0x000fe2000c0018ff */
[----:B------:R-:W-:Y:S01]  /*68e0*/  UIADD3 UR22, UR18, 0x2, URZ ;  /* 0x0000000212167890 */ /* 0x000fe2000fffe03f */
[----:B------:R-:W-:Y:S01]  /*68f0*/  UMOV UR20, UR8 ;  /* 0x0000000800147c82 */ /* 0x000fe20008000000 */
[----:B------:R-:W-:Y:S01]  /*6900*/  UMOV UR21, UR9 ;  /* 0x0000000900157c82 */ /* 0x000fe20008000000 */
[----:B------:R-:W-:Y:S01]  /*6910*/  UMOV UR23, 0x40000040 ;  /* 0x4000004000177882 */ /* 0x000fe20000000000 */
[----:B------:R-:W-:Y:S01]  /*6920*/  UIADD3 UR18, UR18, 0x6, URZ ;  /* 0x0000000612127890 */ /* 0x000fe2000fffe03f */
        /* <DEDUP_REMOVED lines=10> */
[----:B------:R-:W-:Y:S05]  /*69d0*/  @P0 BRA `(.L_x_4070) ;  /* 0x0000000000040947 */ /* 0x000fea0003800000 */
[----:B------:R-:W-:Y:S01]  /*69e0*/  BPT.TRAP 0x1 ;  /* 0x000000040000795c */ /* 0x000fe20000300000 */
.L_x_4070:
[----:B------:R2:W3:Y:S01]  /*69f0*/  SYNCS.PHASECHK.TRANS64.TRYWAIT P3, [UR5+0x38850], R6 ;  /* 0x03885006ff0075a7 */ /* 0x0004e20008060145 */
[----:B------:R-:W-:Y:S05]  /*6a00*/  @P0 BRA `(.L_x_4071) ;  /* 0x0000000000040947 */ /* 0x000fea0003800000 */
[----:B------:R-:W-:Y:S01]  /*6a10*/  BPT.TRAP 0x1 ;  /* 0x000000040000795c */ /* 0x000fe20000300000 */
.L_x_4071:
[----:B---3--:R-:W-:Y:S05]  /*6a20*/  @P3 BRA `(.L_x_4072) ;  /* 0x0000000000083947 */ /* 0x008fea0003800000 */
[----:B------:R-:W3:Y:S02]  /*6a30*/  SYNCS.PHASECHK.TRANS64.TRYWAIT P3, [UR5+0x38850], R6 ;  /* 0x03885006ff0075a7 */ /* 0x000ee40008060145 */
[----:B---3--:R-:W-:Y:S05]  /*6a40*/  @!P3 BRA `(.L_x_4073) ;  /* 0x0000010000a0b947 */ /* 0x008fea0003800000 */
.L_x_4072:
[----:B------:R-:W-:Y:S01]  /*6a50*/  UIADD3 UR14, UR41, 0x26400, URZ ;  /* 0x00026400290e7890 */ /* 0x000fe2000fffe03f */
[----:B------:R-:W-:Y:S01]  /*6a60*/  WARPGROUP.ARRIVE ;  /* 0x00000000000079c5 */ /* 0x000fe20000000000 */
[----:B------:R-:W-:-:S05]  /*6a70*/  UIADD3 UR18, UR6, 0x2, URZ ;  /* 0x0000000206127890 */ /* 0x000fca000fffe03f */
[----:B-1----:R-:W1:Y:S01]  /*6a80*/  S2R R7, SR_TID.X ;  /* 0x0000000000077919 */ /* 0x002e620000002100 */
[----:B------:R-:W-:Y:S01]  /*6a90*/  USHF.R.U32.HI UR14, URZ, 0x4, UR14 ;  /* 0x000000043f0e7899 */ /* 0x000fe2000801160e */
[----:B------:R-:W-:Y:S01]  /*6aa0*/  ISETP.NE.AND P3, PT, R17, RZ, PT ;  /* 0x000000ff1100720c */ /* 0x000fe20003f65270 */
[----:B------:R-:W-:Y:S02]  /*6ab0*/  UIADD3 UR15, UR6, 0x4, URZ ;  /* 0x00000004060f7890 */ /* 0x000fe4000fffe03f */
[----:B------:R-:W-:Y:S02]  /*6ac0*/  ULOP3.LUT UR19, UR14, 0x3fff, URZ, 0xc0, !UPT ;  /* 0x00003fff0e137892 */ /* 0x000fe4000f8ec03f */
[----:B------:R-:W-:Y:S02]  /*6ad0*/  ULEA UR14, UR37, UR4, 0xc ;  /* 0x00000004250e7291 */ /* 0x000fe4000f8e603f */
[----:B------:R-:W-:Y:S01]  /*6ae0*/  ULOP3.LUT UR6, UR19, 0x10000, URZ, 0xfc, !UPT ;  /* 0x0001000013067892 */ /* 0x000fe2000f8efc3f */
[----:B------:R-:W-:Y:S01]  /*6af0*/  UMOV UR23, 0x40000040 ;  /* 0x4000004000177882 */ /* 0x000fe20000000000 */
[----:B------:R-:W-:Y:S01]  /*6b00*/  UMOV UR21, 0x40000040 ;  /* 0x4000004000157882 */ /* 0x000fe20000000000 */
[----:B------:R-:W-:-:S02]  /*6b10*/  UIADD3 UR24, UR14, 0x800, URZ ;  /* 0x000008000e187890 */ /* 0x000fc4000fffe03f */
[----:B------:R-:W-:Y:S02]  /*6b20*/  UMOV UR22, UR14 ;  /* 0x0000000e00167c82 */ /* 0x000fe40008000000 */
[----:B------:R-:W-:Y:S01]  /*6b30*/  UMOV UR20, UR6 ;  /* 0x0000000600147c82 */ /* 0x000fe20008000000 */
[----:B------:R-:W-:Y:S01]  /*6b40*/  UIADD3 UR25, UR6, 0x800, URZ ;  /* 0x0000080006197890 */ /* 0x000fe2000fffe03f */
[----:B------:R-:W-:Y:S01]  /*6b50*/  HGMMA.64x64x16.F32.BF16 R152, gdesc[UR20], R152, gsb0 ;  /* 0x00e00000149879f0 */ /* 0x000fe20008001898 */
[----:B------:R-:W-:Y:S01]  /*6b60*/  UIADD3 UR22, UR14, 0x2, URZ ;  /* 0x000000020e167890 */ /* 0x000fe2000fffe03f */
[----:B------:R-:W-:Y:S01]  /*6b70*/  UMOV UR20, UR18 ;  /* 0x0000001200147c82 */ /* 0x000fe20008000000 */
[----:B------:R-:W-:Y:S01]  /*6b80*/  UMOV UR21, 0x40000040 ;  /* 0x4000004000157882 */ /* 0x000fe20000000000 */
[----:B------:R-:W-:Y:S01]  /*6b90*/  UMOV UR23, 0x40000040 ;  /* 0x4000004000177882 */ /* 0x000fe20000000000 */
[----:B-1----:R-:W-:-:S05]  /*6ba0*/  SHF.R.U32.HI R7, RZ, 0x7, R7 ;  /* 0x00000007ff077819 */ /* 0x002fca0000011607 */
[----:B0-2---:R-:W0:Y:S01]  /*6bb0*/  SHFL.IDX PT, R6, R7, RZ, 0x1f ;  /* 0x00001fff07067589 */ /* 0x005e2200000e0000 */
[----:B------:R-:W-:Y:S02]  /*6bc0*/  WARPGROUP.DEPBAR.LE gsb0, 0x0 ;  /* 0x00008000000079c5 */ /* 0x000fe40000010000 */
[----:B------:R-:W-:-:S06]  /*6bd0*/  WARPGROUP.ARRIVE ;  /* 0x00000000000079c5 */ /* 0x000fcc0000000000 */
[----:B------:R-:W-:Y:S01]  /*6be0*/  HGMMA.64x64x16.F32.BF16 R152, gdesc[UR20], R152, gsb0 ;  /* 0x00e00000149879f0 */ /* 0x000fe20008001898 */
[----:B------:R-:W-:Y:S01]  /*6bf0*/  UIADD3 UR22, UR14, 0x4, URZ ;  /* 0x000000040e167890 */ /* 0x000fe2000fffe03f */
[----:B------:R-:W-:Y:S01]  /*6c00*/  UMOV UR20, UR15 ;  /* 0x0000000f00147c82 */ /* 0x000fe20008000000 */
[----:B------:R-:W-:Y:S01]  /*6c10*/  UMOV UR21, 0x40000040 ;  /* 0x4000004000157882 */ /* 0x000fe20000000000 */
[----:B------:R-:W-:Y:S01]  /*6c20*/  UMOV UR23, 0x40000040 ;  /* 0x4000004000177882 */ /* 0x000fe20000000000 */
        /* <DEDUP_REMOVED lines=118> */
[----:B------:R-:W-:Y:S01]  /*7390*/  UIADD3 UR25, UR6, 0xa00, URZ ;  /* 0x00000a0006197890 */ /* 0x000fe2000fffe03f */
[----:B------:R-:W-:Y:S02]  /*73a0*/  WARPGROUP.DEPBAR.LE gsb0, 0x0 ;  /* 0x00008000000079c5 */ /* 0x000fe40000010000 */
[----:B------:R-:W-:-:S06]  /*73b0*/  WARPGROUP.ARRIVE ;  /* 0x00000000000079c5 */ /* 0x000fcc0000000000 */
[----:B------:R-:W-:Y:S01]  /*73c0*/  HGMMA.64x64x16.F32.BF16 R152, gdesc[UR20], R152, gsb0 ;  /* 0x00e00000149879f0 */ /* 0x000fe20008001898 */
[----:B------:R-:W-:Y:S01]  /*73d0*/  UMOV UR20, 0x28 ;  /* 0x0000002800147882 */ /* 0x000fe20000000000 */
[----:B------:R-:W-:Y:S01]  /*73e0*/  UMOV UR21, 0xa00 ;  /* 0x00000a0000157882 */ /* 0x000fe20000000000 */
[----:B------:R-:W-:Y:S02]  /*73f0*/  USEL UR20, UR20, 0x26, UP0 ;  /* 0x0000002614147887 */ /* 0x000fe40008000000 */
[----:B------:R-:W-:Y:S02]  /*7400*/  USEL UR21, UR21, 0x980, UP0 ;  /* 0x0000098015157887 */ /* 0x000fe40008000000 */
[----:B------:R-:W-:Y:S02]  /*7410*/  ULOP3.LUT UR20, UR20, 0x6, URZ, 0xc0, !UPT ;  /* 0x0000000614147892 */ /* 0x000fe4000f8ec03f */
[----:B------:R-:W-:Y:S01]  /*7420*/  ULOP3.LUT UR21, UR21, 0xa00, URZ, 0xc0, !UPT ;  /* 0x00000a0015157892 */ /* 0x000fe2000f8ec03f */
[----:B------:R-:W-:-:S03]  /*7430*/  UMOV UR23, 0x40000040 ;  /* 0x4000004000177882 */ /* 0x000fc60000000000 */
[----:B------:R-:W-:Y:S02]  /*7440*/  UIADD3 UR22, UR20, UR21, UR6 ;  /* 0x0000001514167290 */ /* 0x000fe4000fffe006 */
[----:B------:R-:W-:-:S03]  /*7450*/  UIADD3 UR24, UR20, UR21, UR14 ;  /* 0x0000001514187290 */ /* 0x000fc6000fffe00e */
[----:B------:R-:W-:Y:S02]  /*7460*/  UMOV UR21, 0x40000040 ;  /* 0x4000004000157882 */ /* 0x000fe40000000000 */
[----:B------:R-:W-:Y:S02]  /*7470*/  UMOV UR20, UR22 ;  /* 0x0000001600147c82 */ /* 0x000fe40008000000 */
[----:B------:R-:W-:Y:S01]  /*7480*/  UMOV UR22, UR24 ;  /* 0x0000001800167c82 */ /* 0x000fe20008000000 */
        /* <DEDUP_REMOVED lines=113> */
[----:B------:R-:W-:Y:S01]  /*7ba0*/  ULDC UR15, c[0x0][0xa80] ;  /* 0x0002a000000f7ab9 */ /* 0x000fe20000000800 */
        /* <DEDUP_REMOVED lines=34> */
[----:B------:R-:W0:Y:S01]  /*7dd0*/  MUFU.TANH R11, R11 ;  /* 0x0000000b000b7308 */ /* 0x000e220000002400 */
[----:B-1----:R-:W-:Y:S01]  /*7de0*/  FMNMX.FTZ R6, R9, R6, !PT ;  /* 0x0000000609067209 */ /* 0x002fe20007810000 */
[----:B------:R-:W-:Y:S01]  /*7df0*/  IMAD.U32 R175, RZ, RZ, UR10 ;  /* 0x0000000affaf7e24 */ /* 0x000fe2000f8e00ff */
[----:B------:R-:W-:-:S03]  /*7e00*/  ULEA UR10, UR37, UR7, 0xc ;  /* 0x00000007250a7291 */ /* 0x000fc6000f8e603f */
[----:B------:R-:W-:Y:S02]  /*7e10*/  @!P3 IMAD R175, R175, 0x40, R16 ;  /* 0x00000040afafb824 */ /* 0x000fe400078e0210 */
[----:B------:R-:W1:Y:S01]  /*7e20*/  MUFU.TANH R12, R12 ;  /* 0x0000000c000c7308 */ /* 0x000e620000002400 */
[----:B--2---:R-:W-:Y:S01]  /*7e30*/  FMNMX.FTZ R6, R10, R6, !PT ;  /* 0x000000060a067209 */ /* 0x004fe20007810000 */
[----:B------:R-:W-:Y:S01]  /*7e40*/  UMOV UR18, UR10 ;  /* 0x0000000a00127c82 */ /* 0x000fe20008000000 */
[----:B------:R-:W-:-:S05]  /*7e50*/  @!P3 LEA R175, R175, UR41, 0x2 ;  /* 0x00000029afafbc11 */ /* 0x000fca000f8e10ff */
        /* <DEDUP_REMOVED lines=22> */
[----:B------:R-:W-:Y:S01]  /*7fc0*/  MUFU.TANH R154, R154 ;  /* 0x0000009a009a7308 */ /* 0x000fe20000002400 */
[----:B--2---:R-:W-:-:S07]  /*7fd0*/  FMNMX.FTZ R6, R157, R6, !PT ;  /* 0x000000069d067209 */ /* 0x004fce0007810000 */
[----:B------:R-:W-:Y:S01]  /*7fe0*/  MUFU.TANH R155, R155 ;  /* 0x0000009b009b7308 */ /* 0x000fe20000002400 */
[----:B0-----:R-:W-:-:S05]  /*7ff0*/  FMNMX.FTZ R6, R160, R6, !PT ;  /* 0x00000006a0067209 */ /* 0x001fca0007810000 */
[----:B------:R-:W0:Y:S02]  /*8000*/  SHFL.BFLY PT, R161, R6, 0x2, 0x1f ;  /* 0x0c401f0006a17f89 */ /* 0x000e2400000e0000 */
[----:B------:R-:W-:Y:S08]  /*8010*/  MUFU.TANH R158, R158 ;  /* 0x0000009e009e7308 */ /* 0x000ff00000002400 */
[----:B------:R-:W-:Y:S08]  /*8020*/  MUFU.TANH R159, R159 ;  /* 0x0000009f009f7308 */ /* 0x000ff00000002400 */
[----:B------:R-:W-:Y:S01]  /*8030*/  MUFU.TANH R168, R168 ;  /* 0x000000a800a87308 */ /* 0x000fe20000002400 */
[----:B0-----:R-:W-:-:S07]  /*8040*/  FMNMX.FTZ R6, R6, R161, !PT ;  /* 0x000000a106067209 */ /* 0x001fce0007810000 */
[----:B------:R-:W-:Y:S01]  /*8050*/  MUFU.TANH R169, R169 ;  /* 0x000000a900a97308 */ /* 0x000fe20000002400 */
[----:B------:R-:W0:Y:S07]  /*8060*/  SHFL.BFLY PT, R161, R6, 0x1, 0x1f ;  /* 0x0c201f0006a17f89 */ /* 0x000e2e00000e0000 */
[----:B------:R-:W-:Y:S08]  /*8070*/  MUFU.TANH R172, R172 ;  /* 0x000000ac00ac7308 */ /* 0x000ff00000002400 */
[----:B------:R-:W-:Y:S01]  /*8080*/  MUFU.TANH R173, R173 ;  /* 0x000000ad00ad7308 */ /* 0x000fe20000002400 */
[----:B0-----:R-:W-:-:S05]  /*8090*/  FMNMX.FTZ R6, R6, R161, !PT ;  /* 0x000000a106067209 */ /* 0x001fca0007810000 */
[C---:B------:R-:W-:Y:S01]  /*80a0*/  FMUL.FTZ R161, R6.reuse, UR15 ;  /* 0x0000000f06a17c20 */ /* 0x040fe20008410000 */
[----:B------:R-:W-:Y:S02]  /*80b0*/  FADD.FTZ R165, -R6, R8 ;  /* 0x0000000806a57221 */ /* 0x000fe40000010100 */
[----:B------:R0:W-:Y:S01]  /*80c0*/  MUFU.TANH R8, R162 ;  /* 0x000000a200087308 */ /* 0x0001e20000002400 */
[--C-:B------:R-:W-:Y:S01]  /*80d0*/  FFMA.FTZ R7, R7, UR15, -R161.reuse ;  /* 0x0000000f07077c23 */ /* 0x100fe200080108a1 */
[----:B------:R-:W-:Y:S01]  /*80e0*/  FMUL.FTZ R165, R165, UR15 ;  /* 0x0000000fa5a57c20 */ /* 0x000fe20008410000 */
[--C-:B------:R-:W-:Y:S01]  /*80f0*/  FFMA.FTZ R10, R10, UR15, -R161.reuse ;  /* 0x0000000f0a0a7c23 */ /* 0x100fe200080108a1 */
[--C-:B------:R-:W-:Y:S01]  /*8100*/  FFMA.FTZ R11, R11, UR15, -R161.reuse ;  /* 0x0000000f0b0b7c23 */ /* 0x100fe200080108a1 */
[--C-:B------:R-:W-:Y:S01]  /*8110*/  FFMA.FTZ R12, R12, UR15, -R161.reuse ;  /* 0x0000000f0c0c7c23 */ /* 0x100fe200080108a1 */
[--C-:B------:R-:W-:Y:S01]  /*8120*/  FFMA.FTZ R13, R13, UR15, -R161.reuse ;  /* 0x0000000f0d0d7c23 */ /* 0x100fe200080108a1 */
[--C-:B------:R-:W-:Y:S01]  /*8130*/  FFMA.FTZ R14, R14, UR15, -R161.reuse ;  /* 0x0000000f0e0e7c23 */ /* 0x100fe200080108a1 */
[----:B------:R-:W-:Y:S01]  /*8140*/  MUFU.EX2 R7, R7 ;  /* 0x0000000700077308 */ /* 0x000fe20000000800 */
[--C-:B0-----:R-:W-:Y:S01]  /*8150*/  FFMA.FTZ R162, R9, UR15, -R161.reuse ;  /* 0x0000000f09a27c23 */ /* 0x101fe200080108a1 */
[--C-:B------:R-:W-:Y:S01]  /*8160*/  FFMA.FTZ R164, R15, UR15, -R161.reuse ;  /* 0x0000000f0fa47c23 */ /* 0x100fe200080108a1 */
[--C-:B------:R-:W-:Y:S01]  /*8170*/  FFMA.FTZ R20, R20, UR15, -R161.reuse ;  /* 0x0000000f14147c23 */ /* 0x100fe200080108a1 */
[--C-:B------:R-:W-:Y:S01]  /*8180*/  FFMA.FTZ R21, R21, UR15, -R161.reuse ;  /* 0x0000000f15157c23 */ /* 0x100fe200080108a1 */
[--C-:B------:R-:W-:Y:S01]  /*8190*/  FFMA.FTZ R23, R23, UR15, -R161.reuse ;  /* 0x0000000f17177c23 */ /* 0x100fe200080108a1 */
[--C-:B------:R-:W-:Y:S01]  /*81a0*/  FFMA.FTZ R153, R153, UR15, -R161.reuse ;  /* 0x0000000f99997c23 */ /* 0x100fe200080108a1 */
[--C-:B------:R-:W-:Y:S01]  /*81b0*/  FFMA.FTZ R156, R156, UR15, -R161.reuse ;  /* 0x0000000f9c9c7c23 */ /* 0x100fe200080108a1 */
[----:B------:R0:W1:Y:S01]  /*81c0*/  MUFU.EX2 R9, R165 ;  /* 0x000000a500097308 */ /* 0x0000620000000800 */
[--C-:B------:R-:W-:Y:S01]  /*81d0*/  FFMA.FTZ R157, R157, UR15, -R161.reuse ;  /* 0x0000000f9d9d7c23 */ /* 0x100fe200080108a1 */
[----:B------:R-:W-:Y:S01]  /*81e0*/  FFMA.FTZ R160, R160, UR15, -R161 ;  /* 0x0000000fa0a07c23 */ /* 0x000fe200080108a1 */
[----:B------:R-:W-:-:S05]  /*81f0*/  IMAD.U32 R15, RZ, RZ, UR5 ;  /* 0x00000005ff0f7e24 */ /* 0x000fca000f8e00ff */
[----:B------:R-:W-:Y:S01]  /*8200*/  MUFU.EX2 R10, R10 ;  /* 0x0000000a000a7308 */ /* 0x000fe20000000800 */
[----:B0-----:R-:W-:Y:S01]  /*8210*/  FFMA.FTZ R165, R152, UR15, -R161 ;  /* 0x0000000f98a57c23 */ /* 0x001fe200080108a1 */
[----:B------:R-:W-:-:S06]  /*8220*/  FMUL.FTZ R161, R163, UR14 ;  /* 0x0000000ea3a17c20 */ /* 0x000fcc0008410000 */
[----:B------:R0:W2:Y:S01]  /*8230*/  MUFU.EX2 R152, R162 ;  /* 0x000000a200987308 */ /* 0x0000a20000000800 */
[----:B-1----:R-:W-:Y:S01]  /*8240*/  FFMA.FTZ R163, R9, R3, R7 ;  /* 0x0000000309a37223 */ /* 0x002fe20000010007 */
[-C--:B------:R-:W-:Y:S01]  /*8250*/  FMUL.FTZ R24, R24, R9.reuse ;  /* 0x0000000918187220 */ /* 0x080fe20000410000 */
[-C--:B------:R-:W-:Y:S01]  /*8260*/  FMUL.FTZ R25, R25, R9.reuse ;  /* 0x0000000919197220 */ /* 0x080fe20000410000 */
[-C--:B------:R-:W-:Y:S01]  /*8270*/  FMUL.FTZ R28, R28, R9.reuse ;  /* 0x000000091c1c7220 */ /* 0x080fe20000410000 */
[-C--:B------:R-:W-:Y:S01]  /*8280*/  FMUL.FTZ R29, R29, R9.reuse ;  /* 0x000000091d1d7220 */ /* 0x080fe20000410000 */
[-C--:B------:R-:W-:Y:S01]  /*8290*/  FMUL.FTZ R32, R32, R9.reuse ;  /* 0x0000000920207220 */ /* 0x080fe20000410000 */
[-C--:B------:R-:W-:Y:S01]  /*82a0*/  FMUL.FTZ R33, R33, R9.reuse ;  /* 0x0000000921217220 */ /* 0x080fe20000410000 */
[----:B------:R-:W1:Y:S01]  /*82b0*/  MUFU.TANH R161, R161 ;  /* 0x000000a100a17308 */ /* 0x000e620000002400 */
[----:B0-----:R-:W-:Y:S01]  /*82c0*/  FMUL.FTZ R162, R166, UR14 ;  /* 0x0000000ea6a27c20 */ /* 0x001fe20008410000 */
[----:B------:R-:W-:Y:S01]  /*82d0*/  FMUL.FTZ R166, R170, UR14 ;  /* 0x0000000eaaa67c20 */ /* 0x000fe20008410000 */
[----:B------:R-:W-:Y:S01]  /*82e0*/  FMUL.FTZ R170, R178, UR14 ;  /* 0x0000000eb2aa7c20 */ /* 0x000fe20008410000 */
[-C--:B------:R-:W-:Y:S01]  /*82f0*/  FMUL.FTZ R36, R36, R9.reuse ;  /* 0x0000000924247220 */ /* 0x080fe20000410000 */
[-C--:B------:R-:W-:Y:S01]  /*8300*/  FMUL.FTZ R37, R37, R9.reuse ;  /* 0x0000000925257220 */ /* 0x080fe20000410000 */
[-C--:B------:R-:W-:Y:S01]  /*8310*/  FMUL.FTZ R40, R40, R9.reuse ;  /* 0x0000000928287220 */ /* 0x080fe20000410000 */
[----:B------:R-:W-:Y:S01]  /*8320*/  FMUL.FTZ R41, R41, R9 ;  /* 0x0000000929297220 */ /* 0x000fe20000410000 */
[----:B------:R-:W0:Y:S01]  /*8330*/  MUFU.TANH R162, R162 ;  /* 0x000000a200a27308 */ /* 0x000e220000002400 */
[C---:B--2---:R-:W-:Y:S01]  /*8340*/  FADD.FTZ R163, R152.reuse, R163 ;  /* 0x000000a398a37221 */ /* 0x044fe20000010000 */
[----:B------:R-:W-:Y:S01]  /*8350*/  F2FP.BF16.F32.PACK_AB R152, R152, R7 ;  /* 0x000000079898723e */ /* 0x000fe200000010ff */
[----:B------:R-:W-:-:S02]  /*8360*/  @!P1 VIADD R7, R15, 0x38840 ;  /* 0x000388400f079836 */ /* 0x000fc40000000000 */
[-C--:B------:R-:W-:Y:S01]  /*8370*/  FMUL.FTZ R44, R44, R9.reuse ;  /* 0x000000092c2c7220 */ /* 0x080fe20000410000 */
[----:B------:R-:W-:Y:S01]  /*8380*/  FADD.FTZ R163, R10, R163 ;  /* 0x000000a30aa37221 */ /* 0x000fe20000010000 */
[-C--:B------:R-:W-:Y:S01]  /*8390*/  FMUL.FTZ R45, R45, R9.reuse ;  /* 0x000000092d2d7220 */ /* 0x080fe20000410000 */
[-C--:B------:R-:W-:Y:S01]  /*83a0*/  FMUL.FTZ R48, R48, R9.reuse ;  /* 0x0000000930307220 */ /* 0x080fe20000410000 */
[----:B------:R-:W-:Y:S01]  /*83b0*/  @!P1 PRMT R7, RZ, 0x654, R7 ;  /* 0x00000654ff079816 */ /* 0x000fe20000000007 */
[----:B------:R2:W3:Y:S01]  /*83c0*/  MUFU.TANH R3, R167 ;  /* 0x000000a700037308 */ /* 0x0004e20000002400 */
[-C--:B------:R-:W-:Y:S01]  /*83d0*/  FMUL.FTZ R49, R49, R9.reuse ;  /* 0x0000000931317220 */ /* 0x080fe20000410000 */
[-C--:B------:R-:W-:Y:S01]  /*83e0*/  FMUL.FTZ R52, R52, R9.reuse ;  /* 0x0000000934347220 */ /* 0x080fe20000410000 */
[----:B------:R4:W-:Y:S01]  /*83f0*/  @!P1 SYNCS.ARRIVE.TRANS64.RED.A1T0 RZ, [R7+URZ], RZ ;  /* 0x000000ff07ff99a7 */ /* 0x0009e2000810043f */
[----:B------:R-:W-:Y:S01]  /*8400*/  @!P3 STS [R175+0x38400], R9 ;  /* 0x03840009af00b388 */ /* 0x000fe20000000800 */
[-C--:B------:R-:W-:Y:S01]  /*8410*/  FMUL.FTZ R53, R53, R9.reuse ;  /* 0x0000000935357220 */ /* 0x080fe20000410000 */
[-C--:B------:R-:W-:Y:S01]  /*8420*/  FMUL.FTZ R56, R56, R9.reuse ;  /* 0x0000000938387220 */ /* 0x080fe20000410000 */
[-C--:B------:R-:W-:Y:S01]  /*8430*/  FMUL.FTZ R57, R57, R9.reuse ;  /* 0x0000000939397220 */ /* 0x080fe20000410000 */
[----:B------:R-:W5:Y:S01]  /*8440*/  MUFU.TANH R166, R166 ;  /* 0x000000a600a67308 */ /* 0x000f620000002400 */
[----:B--2---:R-:W-:Y:S01]  /*8450*/  FMUL.FTZ R167, R171, UR14 ;  /* 0x0000000eaba77c20 */ /* 0x004fe20008410000 */
[----:B------:R-:W-:Y:S01]  /*8460*/  FMUL.FTZ R171, R179, UR14 ;  /* 0x0000000eb3ab7c20 */ /* 0x000fe20008410000 */
[----:B----4-:R-:W-:Y:S01]  /*8470*/  FMNMX.FTZ R7, R154, R4, !PT ;  /* 0x000000049a077209 */ /* 0x010fe20007810000 */
[-C--:B------:R-:W-:Y:S01]  /*8480*/  FMUL.FTZ R60, R60, R9.reuse ;  /* 0x000000093c3c7220 */ /* 0x080fe20000410000 */
[-C--:B------:R-:W-:Y:S01]  /*8490*/  FMUL.FTZ R61, R61, R9.reuse ;  /* 0x000000093d3d7220 */ /* 0x080fe20000410000 */
[----:B------:R-:W-:Y:S01]  /*84a0*/  FMUL.FTZ R64, R64, R9 ;  /* 0x0000000940407220 */ /* 0x000fe20000410000 */
        /* <DEDUP_REMOVED lines=9> */
[----:B------:R-:W-:Y:S01]  /*8540*/  MUFU.TANH R170, R170 ;  /* 0x000000aa00aa7308 */ /* 0x000fe20000002400 */
[-C--:B------:R-:W-:Y:S01]  /*8550*/  FMUL.FTZ R76, R76, R9.reuse ;  /* 0x000000094c4c7220 */ /* 0x080fe20000410000 */
[----:B------:R-:W-:Y:S01]  /*8560*/  FMUL.FTZ R77, R77, R9 ;  /* 0x000000094d4d7220 */ /* 0x000fe20000410000 */
[----:B------:R-:W-:Y:S01]  /*8570*/  FMNMX.FTZ R7, R8, R7, !PT ;  /* 0x0000000708077209 */ /* 0x000fe20007810000 */
[-C--:B------:R-:W-:Y:S01]  /*8580*/  FMUL.FTZ R80, R80, R9.reuse ;  /* 0x0000000950507220 */ /* 0x080fe20000410000 */
[-C--:B------:R-:W-:Y:S01]  /*8590*/  FMUL.FTZ R81, R81, R9.reuse ;  /* 0x0000000951517220 */ /* 0x080fe20000410000 */
[----:B------:R-:W-:Y:S01]  /*85a0*/  FMUL.FTZ R84, R84, R9 ;  /* 0x0000000954547220 */ /* 0x000fe20000410000 */
[----:B-1----:R-:W-:Y:S01]  /*85b0*/  FMNMX.FTZ R7, R161, R7, !PT ;  /* 0x00000007a1077209 */ /* 0x002fe20007810000 */
[----:B------:R-:W-:Y:S01]  /*85c0*/  MUFU.TANH R171, R171 ;  /* 0x000000ab00ab7308 */ /* 0x000fe20000002400 */
[-C--:B------:R-:W-:Y:S01]  /*85d0*/  FMUL.FTZ R85, R85, R9.reuse ;  /* 0x0000000955557220 */ /* 0x080fe20000410000 */
[----:B------:R-:W-:Y:S01]  /*85e0*/  FMUL.FTZ R88, R88, R9 ;  /* 0x0000000958587220 */ /* 0x000fe20000410000 */
[----:B0-----:R-:W-:Y:S01]  /*85f0*/  FMNMX.FTZ R7, R162, R7, !PT ;  /* 0x00000007a2077209 */ /* 0x001fe20007810000 */
[-C--:B------:R-:W-:Y:S01]  /*8600*/  FMUL.FTZ R89, R89, R9.reuse ;  /* 0x0000000959597220 */ /* 0x080fe20000410000 */
[-C--:B------:R-:W-:Y:S01]  /*8610*/  FMUL.FTZ R92, R92, R9.reuse ;  /* 0x000000095c5c7220 */ /* 0x080fe20000410000 */
[----:B------:R-:W-:Y:S01]  /*8620*/  FMUL.FTZ R93, R93, R9 ;  /* 0x000000095d5d7220 */ /* 0x000fe20000410000 */
[----:B---3--:R-:W-:Y:S01]  /*8630*/  FMNMX.FTZ R7, R3, R7, !PT ;  /* 0x0000000703077209 */ /* 0x008fe20007810000 */
[----:B------:R-:W0:Y:S01]  /*8640*/  MUFU.EX2 R11, R11 ;  /* 0x0000000b000b7308 */ /* 0x000e220000000800 */
[-C--:B------:R-:W-:Y:S01]  /*8650*/  FMUL.FTZ R96, R96, R9.reuse ;  /* 0x0000000960607220 */ /* 0x080fe20000410000 */
[----:B------:R-:W-:Y:S01]  /*8660*/  FMUL.FTZ R97, R97, R9 ;  /* 0x0000000961617220 */ /* 0x000fe20000410000 */
[----:B-----5:R-:W-:Y:S01]  /*8670*/  FMNMX.FTZ R7, R166, R7, !PT ;  /* 0x00000007a6077209 */ /* 0x020fe20007810000 */
[-C--:B------:R-:W-:Y:S01]  /*8680*/  FMUL.FTZ R100, R100, R9.reuse ;  /* 0x0000000964647220 */ /* 0x080fe20000410000 */
[-C--:B------:R-:W-:Y:S01]  /*8690*/  FMUL.FTZ R101, R101, R9.reuse ;  /* 0x0000000965657220 */ /* 0x080fe20000410000 */
[----:B------:R-:W-:Y:S01]  /*86a0*/  FMUL.FTZ R104, R104, R9 ;  /* 0x0000000968687220 */ /* 0x000fe20000410000 */
[----:B--2---:R-:W-:Y:S01]  /*86b0*/  FMNMX.FTZ R7, R167, R7, !PT ;  /* 0x00000007a7077209 */ /* 0x004fe20007810000 */
[----:B------:R-:W1:Y:S01]  /*86c0*/  MUFU.EX2 R12, R12 ;  /* 0x0000000c000c7308 */ /* 0x000e620000000800 */
[-C--:B------:R-:W-:Y:S01]  /*86d0*/  FMUL.FTZ R105, R105, R9.reuse ;  /* 0x0000000969697220 */ /* 0x080fe20000410000 */
[----:B------:R-:W-:Y:S01]  /*86e0*/  FMUL.FTZ R108, R108, R9 ;  /* 0x000000096c6c7220 */ /* 0x000fe20000410000 */
[----:B------:R-:W-:Y:S01]  /*86f0*/  FMNMX.FTZ R7, R168, R7, !PT ;  /* 0x00000007a8077209 */ /* 0x000fe20007810000 */
[-C--:B------:R-:W-:Y:S01]  /*8700*/  FMUL.FTZ R109, R109, R9.reuse ;  /* 0x000000096d6d7220 */ /* 0x080fe20000410000 */
[-C--:B------:R-:W-:Y:S01]  /*8710*/  FMUL.FTZ R112, R112, R9.reuse ;  /* 0x0000000970707220 */ /* 0x080fe20000410000 */
[----:B------:R-:W-:Y:S01]  /*8720*/  FMUL.FTZ R113, R113, R9 ;  /* 0x0000000971717220 */ /* 0x000fe20000410000 */
[----:B------:R-:W-:Y:S01]  /*8730*/  FMNMX.FTZ R7, R169, R7, !PT ;  /* 0x00000007a9077209 */ /* 0x000fe20007810000 */
[----:B------:R-:W2:Y:S01]  /*8740*/  MUFU.EX2 R13, R13 ;  /* 0x0000000d000d7308 */ /* 0x000ea20000000800 */
[----:B0-----:R-:W-:Y:S01]  /*8750*/  FADD.FTZ R163, R11, R163 ;  /* 0x000000a30ba37221 */ /* 0x001fe20000010000 */
[----:B------:R-:W-:Y:S01]  /*8760*/  FMUL.FTZ R116, R116, R9 ;  /* 0x0000000974747220 */ /* 0x000fe20000410000 */
[----:B------:R-:W-:Y:S01]  /*8770*/  FMNMX.FTZ R7, R170, R7, !PT ;  /* 0x00000007aa077209 */ /* 0x000fe20007810000 */
[-C--:B------:R-:W-:Y:S01]  /*8780*/  FMUL.FTZ R117, R117, R9.reuse ;  /* 0x0000000975757220 */ /* 0x080fe20000410000 */
[-C--:B------:R-:W-:Y:S01]  /*8790*/  FMUL.FTZ R120, R120, R9.reuse ;  /* 0x0000000978787220 */ /* 0x080fe20000410000 */
[----:B------:R-:W-:Y:S01]  /*87a0*/  FMUL.FTZ R121, R121, R9 ;  /* 0x0000000979797220 */ /* 0x000fe20000410000 */
[----:B------:R-:W-:Y:S01]  /*87b0*/  FMNMX.FTZ R7, R171, R7, !PT ;  /* 0x00000007ab077209 */ /* 0x000fe20007810000 */
[----:B------:R-:W0:Y:S01]  /*87c0*/  MUFU.EX2 R14, R14 ;  /* 0x0000000e000e7308 */ /* 0x000e220000000800 */
[----:B-1----:R-:W-:Y:S01]  /*87d0*/  FADD.FTZ R163, R12, R163 ;  /* 0x000000a30ca37221 */ /* 0x002fe20000010000 */
[----:B------:R-:W-:Y:S01]  /*87e0*/  FMUL.FTZ R124, R124, R9 ;  /* 0x000000097c7c7220 */ /* 0x000fe20000410000 */
[----:B------:R-:W-:Y:S01]  /*87f0*/  FMNMX.FTZ R7, R172, R7, !PT ;  /* 0x00000007ac077209 */ /* 0x000fe20007810000 */
[-C--:B------:R-:W-:Y:S01]  /*8800*/  FMUL.FTZ R125, R125, R9.reuse ;  /* 0x000000097d7d7220 */ /* 0x080fe20000410000 */
[-C--:B------:R-:W-:Y:S01]  /*8810*/  FMUL.FTZ R128, R128, R9.reuse ;  /* 0x0000000980807220 */ /* 0x080fe20000410000 */
[----:B------:R-:W-:Y:S01]  /*8820*/  FMUL.FTZ R129, R129, R9 ;  /* 0x0000000981817220 */ /* 0x000fe20000410000 */
[----:B------:R-:W-:Y:S01]  /*8830*/  FMNMX.FTZ R7, R173, R7, !PT ;  /* 0x00000007ad077209 */ /* 0x000fe20007810000 */
[----:B------:R-:W1:Y:S01]  /*8840*/  MUFU.EX2 R164, R164 ;  /* 0x000000a400a47308 */ /* 0x000e620000000800 */
[----:B--2---:R-:W-:Y:S01]  /*8850*/  FADD.FTZ R163, R13, R163 ;  /* 0x000000a30da37221 */ /* 0x004fe20000010000 */
[-C--:B------:R-:W-:Y:S01]  /*8860*/  FMUL.FTZ R132, R132, R9.reuse ;  /* 0x0000000984847220 */ /* 0x080fe20000410000 */
[-C--:B------:R-:W-:Y:S01]  /*8870*/  FMUL.FTZ R133, R133, R9.reuse ;  /* 0x0000000985857220 */ /* 0x080fe20000410000 */
[----:B------:R-:W2:Y:S01]  /*8880*/  SHFL.BFLY PT, R174, R7, 0x2, 0x1f ;  /* 0x0c401f0007ae7f89 */ /* 0x000ea200000e0000 */
        /* <DEDUP_REMOVED lines=9> */
[----:B------:R-:W-:Y:S01]  /*8920*/  FMUL.FTZ R149, R149, R9 ;  /* 0x0000000995957220 */ /* 0x000fe20000410000 */
[----:B------:R-:W-:Y:S01]  /*8930*/  UIADD3 UR14, UR10, 0x80, URZ ;  /* 0x000000800a0e7890 */ /* 0x000fe2000fffe03f */
[----:B------:R-:W0:Y:S01]  /*8940*/  MUFU.EX2 R21, R21 ;  /* 0x0000001500157308 */ /* 0x000e220000000800 */
[----:B-1----:R-:W-:Y:S01]  /*8950*/  FADD.FTZ R163, R164, R163 ;  /* 0x000000a3a4a37221 */ /* 0x002fe20000010000 */
[----:B------:R-:W-:-:S05]  /*8960*/  @!P1 VIADD R15, R15, 0x38860 ;  /* 0x000388600f0f9836 */ /* 0x000fca0000000000 */
[----:B------:R-:W-:Y:S01]  /*8970*/  @!P1 PRMT R15, RZ, 0x654, R15 ;  /* 0x00000654ff0f9816 */ /* 0x000fe2000000000f */
[----:B------:R-:W1:Y:S01]  /*8980*/  MUFU.EX2 R23, R23 ;  /* 0x0000001700177308 */ /* 0x000e620000000800 */
[----:B---3--:R-:W-:Y:S01]  /*8990*/  FADD.FTZ R163, R20, R163 ;  /* 0x000000a314a37221 */ /* 0x008fe20000010000 */
[----:B--2---:R-:W-:-:S06]  /*89a0*/  FMNMX.FTZ R7, R7, R174, !PT ;  /* 0x000000ae07077209 */ /* 0x004fcc0007810000 */
[----:B------:R-:W2:Y:S01]  /*89b0*/  MUFU.EX2 R165, R165 ;  /* 0x000000a500a57308 */ /* 0x000ea20000000800 */
[----:B------:R-:W3:Y:S01]  /*89c0*/  SHFL.BFLY PT, R174, R7, 0x1, 0x1f ;  /* 0x0c201f0007ae7f89 */ /* 0x000ee200000e0000 */
[----:B0-----:R-:W-:-:S06]  /*89d0*/  FADD.FTZ R163, R21, R163 ;  /* 0x000000a315a37221 */ /* 0x001fcc0000010000 */
[----:B------:R-:W-:Y:S01]  /*89e0*/  MUFU.EX2 R157, R157 ;  /* 0x0000009d009d7308 */ /* 0x000fe20000000800 */
[----:B-1----:R-:W-:-:S04]  /*89f0*/  FADD.FTZ R163, R23, R163 ;  /* 0x000000a317a37221 */ /* 0x002fc80000010000 */
[----:B--2---:R-:W-:Y:S01]  /*8a00*/  FADD.FTZ R163, R165, R163 ;  /* 0x000000a3a5a37221 */ /* 0x004fe20000010000 */
[----:B---3--:R-:W-:Y:S02]  /*8a10*/  FMNMX.FTZ R7, R7, R174, !PT ;  /* 0x000000ae07077209 */ /* 0x008fe40007810000 */
[----:B------:R0:W-:Y:S03]  /*8a20*/  MUFU.EX2 R174, R153 ;  /* 0x0000009900ae7308 */ /* 0x0001e60000000800 */
[----:B------:R-:W-:-:S04]  /*8a30*/  FADD.FTZ R4, -R7, R4 ;  /* 0x0000000407047221 */ /* 0x000fc80000010100 */
[----:B------:R-:W-:Y:S01]  /*8a40*/  FMUL.FTZ R4, R4, UR15 ;  /* 0x0000000f04047c20 */ /* 0x000fe20008410000 */
[----:B0-----:R-:W-:-:S05]  /*8a50*/  FMUL.FTZ R153, R7, UR15 ;  /* 0x0000000f07997c20 */ /* 0x001fca0008410000 */
[----:B------:R-:W0:Y:S01]  /*8a60*/  MUFU.EX2 R4, R4 ;  /* 0x0000000400047308 */ /* 0x000e220000000800 */
        /* <DEDUP_REMOVED lines=14> */
[--C-:B------:R-:W-:Y:S01]  /*8b50*/  FFMA.FTZ R173, R173, UR15, -R153.reuse ;  /* 0x0000000fadad7c23 */ /* 0x100fe20008010899 */
[----:B------:R-:W-:Y:S01]  /*8b60*/  MUFU.EX2 R155, R155 ;  /* 0x0000009b009b7308 */ /* 0x000fe20000000800 */
[----:B0-----:R0:W-:Y:S01]  /*8b70*/  @!P3 STS [R175+0x38420], R4 ;  /* 0x03842004af00b388 */ /* 0x0011e20000000800 */
[----:B-1----:R-:W-:Y:S01]  /*8b80*/  FFMA.FTZ R160, R168, UR15, -R153 ;  /* 0x0000000fa8a07c23 */ /* 0x002fe20008010899 */
[----:B------:R-:W-:Y:S01]  /*8b90*/  FADD.FTZ R163, R174, R163 ;  /* 0x000000a3aea37221 */ /* 0x000fe20000010000 */
        /* <DEDUP_REMOVED lines=12> */
[----:B0-----:R0:W1:Y:S01]  /*8c60*/  MUFU.EX2 R175, R156 ;  /* 0x0000009c00af7308 */ /* 0x0010620000000800 */
        /* <DEDUP_REMOVED lines=8> */
[----:B0-----:R-:W-:Y:S01]  /*8cf0*/  FFMA.FTZ R156, R8, UR15, -R153 ;  /* 0x0000000f089c7c23 */ /* 0x001fe20008010899 */
[-C--:B------:R-:W-:Y:S01]  /*8d00*/  FMUL.FTZ R62, R62, R4.reuse ;  /* 0x000000043e3e7220 */ /* 0x080fe20000410000 */
[-C--:B------:R-:W-:Y:S01]  /*8d10*/  FMUL.FTZ R63, R63, R4.reuse ;  /* 0x000000043f3f7220 */ /* 0x080fe20000410000 */
[-C--:B------:R-:W-:Y:S01]  /*8d20*/  FMUL.FTZ R66, R66, R4.reuse ;  /* 0x0000000442427220 */ /* 0x080fe20000410000 */
[-C--:B------:R-:W-:Y:S01]  /*8d30*/  FMUL.FTZ R67, R67, R4.reuse ;  /* 0x0000000443437220 */ /* 0x080fe20000410000 */
[-C--:B------:R-:W-:Y:S01]  /*8d40*/  FMUL.FTZ R70, R70, R4.reuse ;  /* 0x0000000446467220 */ /* 0x080fe20000410000 */
[-C--:B------:R-:W-:Y:S01]  /*8d50*/  FMUL.FTZ R71, R71, R4.reuse ;  /* 0x0000000447477220 */ /* 0x080fe20000410000 */
[----:B------:R0:W2:Y:S01]  /*8d60*/  MUFU.EX2 R153, R154 ;  /* 0x0000009a00997308 */ /* 0x0000a20000000800 */
[----:B-1----:R-:W-:Y:S01]  /*8d70*/  FADD.FTZ R163, R175, R163 ;  /* 0x000000a3afa37221 */ /* 0x002fe20000010000 */
[-C--:B------:R-:W-:Y:S01]  /*8d80*/  FMUL.FTZ R74, R74, R4.reuse ;  /* 0x000000044a4a7220 */ /* 0x080fe20000410000 */
[-C--:B------:R-:W-:Y:S01]  /*8d90*/  FMUL.FTZ R75, R75, R4.reuse ;  /* 0x000000044b4b7220 */ /* 0x080fe20000410000 */
[-C--:B------:R-:W-:Y:S01]  /*8da0*/  FMUL.FTZ R78, R78, R4.reuse ;  /* 0x000000044e4e7220 */ /* 0x080fe20000410000 */
[----:B------:R-:W-:Y:S01]  /*8db0*/  FADD.FTZ R163, R157, R163 ;  /* 0x000000a39da37221 */ /* 0x000fe20000010000 */
[-C--:B------:R-:W-:Y:S01]  /*8dc0*/  FMUL.FTZ R79, R79, R4.reuse ;  /* 0x000000044f4f7220 */ /* 0x080fe20000410000 */
[----:B------:R-:W-:Y:S01]  /*8dd0*/  FMUL.FTZ R82, R82, R4 ;  /* 0x0000000452527220 */ /* 0x000fe20000410000 */
[----:B------:R1:W3:Y:S01]  /*8de0*/  MUFU.EX2 R8, R158 ;  /* 0x0000009e00087308 */ /* 0x0002e20000000800 */
[----:B0-----:R-:W-:Y:S01]  /*8df0*/  F2FP.BF16.F32.PACK_AB R154, R11, R10 ;  /* 0x0000000a0b9a723e */ /* 0x001fe200000010ff */
        /* <DEDUP_REMOVED lines=8> */
[----:B------:R-:W-:Y:S01]  /*8e80*/  F2FP.BF16.F32.PACK_AB R153, R155, R153 ;  /* 0x000000999b99723e */ /* 0x000fe200000010ff */
[----:B------:R-:W-:Y:S01]  /*8e90*/  FMUL.FTZ R95, R95, R4 ;  /* 0x000000045f5f7220 */ /* 0x000fe20000410000 */
[----:B-1----:R-:W-:Y:S01]  /*8ea0*/  F2FP.BF16.F32.PACK_AB R158, R164, R14 ;  /* 0x0000000ea49e723e */ /* 0x002fe200000010ff */
[----:B------:R-:W-:Y:S01]  /*8eb0*/  FADD.FTZ R5, R155, R5 ;  /* 0x000000059b057221 */ /* 0x000fe20000010000 */
[----:B------:R-:W-:Y:S01]  /*8ec0*/  F2FP.BF16.F32.PACK_AB R164, R175, R174 ;  /* 0x000000aeafa4723e */ /* 0x000fe200000010ff */
[----:B------:R-:W-:Y:S01]  /*8ed0*/  FMUL.FTZ R98, R98, R4 ;  /* 0x0000000462627220 */ /* 0x000fe20000410000 */
[----:B------:R1:W-:Y:S01]  /*8ee0*/  MUFU.EX2 R179, R162 ;  /* 0x000000a200b37308 */ /* 0x0003e20000000800 */
[----:B---3--:R-:W-:Y:S01]  /*8ef0*/  F2FP.BF16.F32.PACK_AB R155, R168, R8 ;  /* 0x00000008a89b723e */ /* 0x008fe200000010ff */
[----:B------:R-:W-:Y:S01]  /*8f00*/  BAR.SYNC.DEFER_BLOCKING 0xf, 0x100 ;  /* 0x03c4000000007b1d */ /* 0x000fe20000010000 */
[----:B0-----:R-:W-:Y:S01]  /*8f10*/  F2FP.BF16.F32.PACK_AB R156, R13, R12 ;  /* 0x0000000c0d9c723e */ /* 0x001fe200000010ff */
[-C--:B------:R-:W-:Y:S01]  /*8f20*/  FMUL.FTZ R99, R99, R4.reuse ;  /* 0x0000000463637220 */ /* 0x080fe20000410000 */
[-C--:B------:R-:W-:Y:S01]  /*8f30*/  FMUL.FTZ R102, R102, R4.reuse ;  /* 0x0000000466667220 */ /* 0x080fe20000410000 */
[-C--:B------:R-:W-:Y:S01]  /*8f40*/  FMUL.FTZ R103, R103, R4.reuse ;  /* 0x0000000467677220 */ /* 0x080fe20000410000 */
        /* <DEDUP_REMOVED lines=9> */
[----:B------:R1:W-:Y:S01]  /*8fe0*/  MUFU.EX2 R180, R3 ;  /* 0x0000000300b47308 */ /* 0x0003e20000000800 */
        /* <DEDUP_REMOVED lines=8> */
[C---:B-1----:R-:W-:Y:S01]  /*9070*/  FADD.FTZ R3, R166.reuse, R163 ;  /* 0x000000a3a6037221 */ /* 0x042fe20000010000 */
[----:B------:R-:W-:Y:S01]  /*9080*/  F2FP.BF16.F32.PACK_AB R166, R166, R157 ;  /* 0x0000009da6a6723e */ /* 0x000fe200000010ff */
[-C--:B------:R-:W-:Y:S01]  /*9090*/  FMUL.FTZ R134, R134, R4.reuse ;  /* 0x0000000486867220 */ /* 0x080fe20000410000 */
[----:B----4-:R-:W-:Y:S01]  /*90a0*/  F2FP.BF16.F32.PACK_AB R157, R170, R169 ;  /* 0x000000a9aa9d723e */ /* 0x010fe200000010ff */
[-C--:B------:R-:W-:Y:S01]  /*90b0*/  FMUL.FTZ R135, R135, R4.reuse ;  /* 0x0000000487877220 */ /* 0x080fe20000410000 */
[----:B0-----:R-:W-:Y:S01]  /*90c0*/  F2FP.BF16.F32.PACK_AB R159, R176, R179 ;  /* 0x000000b3b09f723e */ /* 0x001fe200000010ff */
        /* <DEDUP_REMOVED lines=11> */
[----:B------:R0:W-:Y:S01]  /*9180*/  STSM.16.M88.4 [R19+0x36400], R152 ;  /* 0x0364009813007844 */ /* 0x0001e20000000200 */
[----:B--2---:R-:W-:Y:S01]  /*9190*/  F2FP.BF16.F32.PACK_AB R161, R10, R180 ;  /* 0x000000b40aa1723e */ /* 0x004fe200000010ff */
[----:B------:R-:W-:Y:S01]  /*91a0*/  FADD.FTZ R5, R8, R5 ;  /* 0x0000000508057221 */ /* 0x000fe20000010000 */
[----:B------:R-:W-:Y:S01]  /*91b0*/  IMAD.MOV.U32 R4, RZ, RZ, R7 ;  /* 0x000000ffff047224 */ /* 0x000fe200078e0007 */
[----:B------:R0:W-:Y:S01]  /*91c0*/  STSM.16.M88.4 [R186], R156 ;  /* 0x0000009cba007844 */ /* 0x0001e20000000200 */
[----:B------:R-:W-:Y:S01]  /*91d0*/  IMAD.MOV.U32 R8, RZ, RZ, R6 ;  /* 0x000000ffff087224 */ /* 0x000fe200078e0006 */
[----:B------:R-:W-:Y:S01]  /*91e0*/  MUFU.EX2 R178, R178 ;  /* 0x000000b200b27308 */ /* 0x000fe20000000800 */
[----:B------:R-:W-:-:S04]  /*91f0*/  FADD.FTZ R5, R168, R5 ;  /* 0x00000005a8057221 */ /* 0x000fc80000010000 */
[----:B------:R-:W-:-:S03]  /*9200*/  FADD.FTZ R5, R169, R5 ;  /* 0x00000005a9057221 */ /* 0x000fc60000010000 */
[----:B------:R-:W2:Y:S01]  /*9210*/  MUFU.EX2 R171, R171 ;  /* 0x000000ab00ab7308 */ /* 0x000ea20000000800 */
[----:B-1----:R-:W-:Y:S01]  /*9220*/  F2FP.BF16.F32.PACK_AB R163, R177, R11 ;  /* 0x0000000bb1a3723e */ /* 0x002fe200000010ff */
[----:B------:R-:W-:-:S04]  /*9230*/  FADD.FTZ R170, R170, R5 ;  /* 0x00000005aaaa7221 */ /* 0x000fc80000010000 */
[----:B------:R0:W-:Y:S01]  /*9240*/  STSM.16.M88.4 [R184], R160 ;  /* 0x000000a0b8007844 */ /* 0x0001e20000000200 */
[----:B------:R-:W-:Y:S01]  /*9250*/  FADD.FTZ R179, R179, R170 ;  /* 0x000000aab3b37221 */ /* 0x000fe20000010000 */
[----:B------:R-:W-:Y:S03]  /*9260*/  MUFU.EX2 R172, R172 ;  /* 0x000000ac00ac7308 */ /* 0x000fe60000000800 */
[----:B------:R-:W-:-:S04]  /*9270*/  FADD.FTZ R179, R176, R179 ;  /* 0x000000b3b0b37221 */ /* 0x000fc80000010000 */
[----:B------:R-:W-:Y:S01]  /*9280*/  FADD.FTZ R179, R180, R179 ;  /* 0x000000b3b4b37221 */ /* 0x000fe20000010000 */
[----:B------:R-:W1:Y:S01]  /*9290*/  MUFU.EX2 R173, R173 ;  /* 0x000000ad00ad7308 */ /* 0x000e620000000800 */
[----:B--2---:R-:W-:Y:S02]  /*92a0*/  F2FP.BF16.F32.PACK_AB R165, R171, R178 ;  /* 0x000000b2aba5723e */ /* 0x004fe400000010ff */
[----:B------:R-:W-:-:S04]  /*92b0*/  FADD.FTZ R10, R10, R179 ;  /* 0x000000b30a0a7221 */ /* 0x000fc80000010000 */
[----:B------:R-:W-:-:S04]  /*92c0*/  FADD.FTZ R10, R11, R10 ;  /* 0x0000000a0b0a7221 */ /* 0x000fc80000010000 */
[----:B------:R-:W-:-:S04]  /*92d0*/  FADD.FTZ R177, R177, R10 ;  /* 0x0000000ab1b17221 */ /* 0x000fc80000010000 */
[----:B------:R-:W-:Y:S01]  /*92e0*/  FADD.FTZ R178, R178, R177 ;  /* 0x000000b1b2b27221 */ /* 0x000fe20000010000 */
[----:B-1----:R-:W-:-:S03]  /*92f0*/  F2FP.BF16.F32.PACK_AB R167, R173, R172 ;  /* 0x000000acada7723e */ /* 0x002fc600000010ff */
[----:B------:R-:W-:Y:S02]  /*9300*/  FADD.FTZ R171, R171, R178 ;  /* 0x000000b2abab7221 */ /* 0x000fe40000010000 */
[----:B------:R0:W-:Y:S01]  /*9310*/  STSM.16.M88.4 [R185], R164 ;  /* 0x000000a4b9007844 */ /* 0x0001e20000000200 */
[----:B------:R-:W-:Y:S01]  /*9320*/  WARPGROUP.ARRIVE ;  /* 0x00000000000079c5 */ /* 0x000fe20000000000 */
[----:B------:R-:W-:-:S04]  /*9330*/  FADD.FTZ R172, R172, R171 ;  /* 0x000000abacac7221 */ /* 0x000fc80000010000 */
[----:B------:R-:W-:Y:S01]  /*9340*/  FADD.FTZ R5, R173, R172 ;  /* 0x000000acad057221 */ /* 0x000fe20000010000 */
[----:B------:R-:W-:Y:S01]  /*9350*/  HGMMA.64x256x16.F32.BF16 R24, R152, gdesc[UR16].tnspB, R24, gsb0 ;  /* 0x43e0001098187df0 */ /* 0x000fe20008001818 */
[----:B------:R-:W-:Y:S01]  /*9360*/  UMOV UR18, UR14 ;  /* 0x0000000e00127c82 */ /* 0x000fe20008000000 */
[----:B------:R-:W-:Y:S01]  /*9370*/  UMOV UR19, 0x40000040 ;  /* 0x4000004000137882 */ /* 0x000fe20000000000 */
[----:B------:R-:W-:Y:S02]  /*9380*/  UIADD3 UR14, UR10, 0x100, URZ ;  /* 0x000001000a0e7890 */ /* 0x000fe4000fffe03f */
[----:B------:R-:W-:Y:S01]  /*9390*/  UIADD3 UR10, UR10, 0x180, URZ ;  /* 0x000001800a0a7890 */ /* 0x000fe2000fffe03f */
[----:B------:R-:W-:Y:S02]  /*93a0*/  WARPGROUP.DEPBAR.LE gsb0, 0x0 ;  /* 0x00008000000079c5 */ /* 0x000fe40000010000 */
[----:B------:R-:W-:-:S15]  /*93b0*/  WARPGROUP.ARRIVE ;  /* 0x00000000000079c5 */ /* 0x000fde0000000000 */
[----:B------:R-:W-:-:S05]  /*93c0*/  NOP ;  /* 0x0000000000007918 */ /* 0x000fca0000000000 */
[----:B------:R-:W-:Y:S01]  /*93d0*/  HGMMA.64x256x16.F32.BF16 R24, R156, gdesc[UR16].tnspB, R24, gsb0 ;  /* 0x43e000109c187df0 */ /* 0x000fe20008001818 */
[----:B------:R-:W-:Y:S01]  /*93e0*/  UMOV UR18, UR14 ;  /* 0x0000000e00127c82 */ /* 0x000fe20008000000 */
[----:B------:R-:W-:Y:S01]  /*93f0*/  UMOV UR19, 0x40000040 ;  /* 0x4000004000137882 */ /* 0x000fe20000000000 */
[----:B------:R-:W-:Y:S02]  /*9400*/  WARPGROUP.DEPBAR.LE gsb0, 0x0 ;  /* 0x00008000000079c5 */ /* 0x000fe40000010000 */
[----:B------:R-:W-:-:S15]  /*9410*/  WARPGROUP.ARRIVE ;  /* 0x00000000000079c5 */ /* 0x000fde0000000000 */
[----:B------:R-:W-:-:S08]  /*9420*/  NOP ;  /* 0x0000000000007918 */ /* 0x000fd00000000000 */
        /* <DEDUP_REMOVED lines=19> */
.L_x_4065:
[----:B------:R-:W2:Y:S01]  /*9560*/  SHFL.BFLY PT, R0, R3, 0x2, 0x1f ;  /* 0x0c401f0003007f89 */ /* 0x000ea200000e0000 */
[----:B01----:R-:W-:Y:S01]  /*9570*/  IMAD.MOV.U32 R152, RZ, RZ, -0x800000 ;  /* 0xff800000ff987424 */ /* 0x003fe200078e00ff */
[----:B------:R-:W-:Y:S02]  /*9580*/  UIADD3 UR40, UR40, 0x1, URZ ;  /* 0x0000000128287890 */ /* 0x000fe4000fffe03f */
[----:B------:R-:W0:Y:S01]  /*9590*/  SHFL.BFLY PT, R4, R5, 0x2, 0x1f ;  /* 0x0c401f0005047f89 */ /* 0x000e2200000e0000 */
[----:B------:R-:W-:Y:S08]  /*95a0*/  BAR.ARV 0x8, 0x100 ;  /* 0x0204000000007b1d */ /* 0x000ff00000002000 */
[----:B------:R-:W-:Y:S01]  /*95b0*/  BAR.SYNC.DEFER_BLOCKING 0xf, 0x100 ;  /* 0x03c4000000007b1d */ /* 0x000fe20000010000 */
[----:B--2---:R-:W-:Y:S01]  /*95c0*/  FADD.FTZ R0, R0, R3 ;  /* 0x0000000300007221 */ /* 0x004fe20000010000 */
[----:B------:R-:W-:-:S02]  /*95d0*/  IMAD.U32 R3, RZ, RZ, UR15 ;  /* 0x0000000fff037e24 */ /* 0x000fc4000f8e00ff */
[----:B0-----:R-:W-:Y:S02]  /*95e0*/  FADD.FTZ R4, R4, R5 ;  /* 0x0000000504047221 */ /* 0x001fe40000010000 */
[----:B------:R-:W0:Y:S04]  /*95f0*/  SHFL.BFLY PT, R9, R0, 0x1, 0x1f ;  /* 0x0c201f0000097f89 */ /* 0x000e2800000e0000 */
[----:B------:R-:W1:Y:S01]  /*9600*/  SHFL.BFLY PT, R11, R4, 0x1, 0x1f ;  /* 0x0c201f00040b7f89 */ /* 0x000e6200000e0000 */
[----:B0-----:R-:W-:Y:S01]  /*9610*/  FADD.FTZ R10, R0, R9 ;  /* 0x00000009000a7221 */ /* 0x001fe20000010000 */
[----:B-1----:R-:W-:-:S04]  /*9620*/  FADD.FTZ R11, R4, R11 ;  /* 0x0000000b040b7221 */ /* 0x002fc80000010000 */
[----:B------:R-:W-:Y:S01]  /*9630*/  FSETP.NE.FTZ.AND P0, PT, R10, RZ, PT ;  /* 0x000000ff0a00720b */ /* 0x000fe20003f15000 */
[----:B------:R-:W-:Y:S01]  /*9640*/  IMAD.MOV.U32 R4, RZ, RZ, RZ ;  /* 0x000000ffff047224 */ /* 0x000fe200078e00ff */
[----:B------:R-:W-:-:S11]  /*9650*/  FSETP.NE.FTZ.AND P1, PT, R11, RZ, PT ;  /* 0x000000ff0b00720b */ /* 0x000fd60003f35000 */
[----:B------:R-:W0:Y:S01]  /*9660*/  @P0 MUFU.LG2 R8, R10 ;  /* 0x0000000a00080308 */ /* 0x000e220000000c00 */
[----:B------:R-:W-:Y:S01]  /*9670*/  @P0 FMUL.FTZ R5, R3, 0.69314718246459960938 ;  /* 0x3f31721803050820 */ /* 0x000fe20000410000 */
[----:B------:R-:W-:-:S06]  /*9680*/  IMAD.MOV.U32 R3, RZ, RZ, -0x800000 ;  /* 0xff800000ff037424 */ /* 0x000fcc00078e00ff */
[----:B------:R-:W1:Y:S08]  /*9690*/  @P1 MUFU.LG2 R9, R11 ;  /* 0x0000000b00091308 */ /* 0x000e700000000c00 */
[----:B------:R-:W2:Y:S01]  /*96a0*/  @P0 MUFU.RCP R4, R10 ;  /* 0x0000000a00040308 */ /* 0x000ea20000001000 */
[----:B0-----:R-:W-:-:S04]  /*96b0*/  @P0 FMUL.FTZ R8, R8, 0.69314718246459960938 ;  /* 0x3f31721808080820 */ /* 0x001fc80000410000 */
[----:B------:R-:W-:Y:S01]  /*96c0*/  @P0 FFMA.FTZ R3, R5, R6, R8 ;  /* 0x0000000605030223 */ /* 0x000fe20000010008 */
[----:B------:R-:W-:Y:S01]  /*96d0*/  IMAD.U32 R5, RZ, RZ, UR15 ;  /* 0x0000000fff057e24 */ /* 0x000fe2000f8e00ff */
[----:B------:R-:W-:Y:S01]  /*96e0*/  ISETP.NE.AND P0, PT, R17, RZ, PT ;  /* 0x000000ff1100720c */ /* 0x000fe20003f05270 */
[----:B-1----:R-:W-:Y:S02]  /*96f0*/  @P1 FMUL.FTZ R0, R9, 0.69314718246459960938 ;  /* 0x3f31721809001820 */ /* 0x002fe40000410000 */
[----:B------:R-:W-:-:S04]  /*9700*/  @P1 FMUL.FTZ R5, R5, 0.69314718246459960938 ;  /* 0x3f31721805051820 */ /* 0x000fc80000410000 */
[----:B------:R-:W-:Y:S01]  /*9710*/  @P1 FFMA.FTZ R152, R5, R7, R0 ;  /* 0x0000000705981223 */ /* 0x000fe20000010000 */
[----:B------:R-:W-:Y:S02]  /*9720*/  IMAD.MOV.U32 R0, RZ, RZ, RZ ;  /* 0x000000ffff007224 */ /* 0x000fe400078e00ff */
[----:B------:R-:W-:Y:S01]  /*9730*/  IMAD.U32 R5, RZ, RZ, UR37 ;  /* 0x00000025ff057e24 */ /* 0x000fe2000f8e00ff */
[----:B------:R-:W-:Y:S01]  /*9740*/  UIADD3 UR37, UR37, 0x1, URZ ;  /* 0x0000000125257890 */ /* 0x000fe2000fffe03f */
[-C--:B--2---:R-:W-:Y:S01]  /*9750*/  FMUL.FTZ R24, R24, R4.reuse ;  /* 0x0000000418187220 */ /* 0x084fe20000410000 */
[-C--:B------:R-:W-:Y:S01]  /*9760*/  FMUL.FTZ R25, R25, R4.reuse ;  /* 0x0000000419197220 */ /* 0x080fe20000410000 */
[----:B------:R-:W0:Y:S01]  /*9770*/  @P1 MUFU.RCP R0, R11 ;  /* 0x0000000b00001308 */ /* 0x000e220000001000 */
[----:B------:R-:W-:Y:S01]  /*9780*/  @!P0 IMAD R5, R5, 0x40, R16 ;  /* 0x0000004005058824 */ /* 0x000fe200078e0210 */
[----:B------:R-:W-:Y:S01]  /*9790*/  UISETP.NE.AND UP0, UPT, UR37, 0x2, UPT ;  /* 0x000000022500788c */ /* 0x000fe2000bf05270 */
[-C--:B------:R-:W-:Y:S01]  /*97a0*/  FMUL.FTZ R28, R28, R4.reuse ;  /* 0x000000041c1c7220 */ /* 0x080fe20000410000 */
[-C--:B------:R-:W-:Y:S01]  /*97b0*/  FMUL.FTZ R29, R29, R4.reuse ;  /* 0x000000041d1d7220 */ /* 0x080fe20000410000 */
[-C--:B------:R-:W-:Y:S01]  /*97c0*/  FMUL.FTZ R32, R32, R4.reuse ;  /* 0x0000000420207220 */ /* 0x080fe20000410000 */
[----:B------:R-:W-:Y:S01]  /*97d0*/  @!P0 LEA R5, R5, UR41, 0x2 ;  /* 0x0000002905058c11 */ /* 0x000fe2000f8e10ff */
[----:B------:R-:W-:Y:S01]  /*97e0*/  USEL UR4, URZ, 0x1, UP0 ;  /* 0x000000013f047887 */ /* 0x000fe20008000000 */
        /* <DEDUP_REMOVED lines=126> */
[----:B------:R-:W-:-:S02]  /*9fd0*/  USEL UR37, UR37, URZ, UP0 ;  /* 0x0000003f25257287 */ /* 0x000fc40008000000 */
[----:B------:R-:W-:Y:S01]  /*9fe0*/  ULOP3.LUT UR36, UR36, UR4, URZ, 0x3c, !UPT ;  /* 0x0000000424247292 */ /* 0x000fe2000f8e3c3f */
[----:B-1----:R-:W-:Y:S11]  /*9ff0*/  BAR.ARV 0xe, 0x100 ;  /* 0x0384000000007b1d */ /* 0x002ff60000002000 */
.L_x_4050:
[----:B------:R-:W0:Y:S08]  /*a000*/  S2UR UR4, SR_CgaCtaId ;  /* 0x00000000000479c3 */ /* 0x000e300000008800 */
[----:B------:R-:W-:Y:S06]  /*a010*/  BAR.SYNC.DEFER_BLOCKING 0x5, 0x180 ;  /* 0x0146000000007b1d */ /* 0x000fec0000010000 */
[----:B------:R-:W-:Y:S01]  /*a020*/  UMOV UR41, 0x400 ;  /* 0x0000040000297882 */ /* 0x000fe20000000000 */
[----:B------:R-:W-:Y:S01]  /*a030*/  BSSY B0, `(.L_x_4075) ;  /* 0x0000480000007945 */ /* 0x000fe20003800000 */
[----:B0-----:R-:W-:-:S09]  /*a040*/  ULEA UR41, UR4, UR41, 0x18 ;  /* 0x0000002904297291 */ /* 0x001fd2000f8ec03f */
[----:B------:R-:W0:Y:S02]  /*a050*/  LDS.128 R4, [UR41+0x388d0] ;  /* 0x0388d029ff047984 */ /* 0x000e240008000c00 */
[----:B0-----:R-:W-:Y:S02]  /*a060*/  R2UR UR4, R5 ;  /* 0x00000000050472ca */ /* 0x001fe400000e0000 */
[----:B------:R-:W-:Y:S01]  /*a070*/  R2UR UR5, R7 ;  /* 0x00000000070572ca */ /* 0x000fe200000e0000 */
[----:B------:R-:W-:Y:S06]  /*a080*/  BAR.ARV 0x4, 0x180 ;  /* 0x0106000000007b1d */ /* 0x000fec0000002000 */
[----:B------:R-:W-:Y:S08]  /*a090*/  @P0 BRA `(.L_x_4076) ;  /* 0x0000003800200947 */ /* 0x000ff00003800000 */
[----:B------:R-:W2:Y:S01]  /*a0a0*/  LDL R0, [R1+0x70] ;  /* 0x0000700001007983 */ /* 0x000ea20000100800 */
[----:B------:R-:W0:Y:S01]  /*a0b0*/  S2UR UR8, SR_SWINHI ;  /* 0x00000000000879c3 */ /* 0x000e220000002f00 */
[----:B------:R-:W-:Y:S01]  /*a0c0*/  F2FP.BF16.F32.PACK_AB R23, R71, R70 ;  /* 0x000000464717723e */ /* 0x000fe200000010ff */
[----:B------:R-:W-:Y:S01]  /*a0d0*/  UMOV UR6, UR41 ;  /* 0x0000002900067c82 */ /* 0x000fe20008000000 */
[----:B0-----:R-:W-:Y:S01]  /*a0e0*/  UMOV UR7, UR8 ;  /* 0x0000000800077c82 */ /* 0x001fe20008000000 */
[----:B------:R-:W-:Y:S02]  /*a0f0*/  IMAD.U32 R4, RZ, RZ, UR6 ;  /* 0x00000006ff047e24 */ /* 0x000fe4000f8e00ff */
[----:B------:R-:W-:Y:S01]  /*a100*/  IMAD.U32 R5, RZ, RZ, UR7 ;  /* 0x00000007ff057e24 */ /* 0x000fe2000f8e00ff */
[----:B------:R-:W-:Y:S01]  /*a110*/  ULDC.64 UR6, c[0x0][0xd08] ;  /* 0x0003420000067ab9 */ /* 0x000fe20000000a00 */
[----:B------:R-:W-:Y:S01]  /*a120*/  BAR.SYNC.DEFER_BLOCKING 0x1, 0x100 ;  /* 0x0044000000007b1d */ /* 0x000fe20000010000 */
[----:B--2---:R-:W-:-:S03]  /*a130*/  IMAD.WIDE R20, R0, 0x2, R4 ;  /* 0x0000000200147825 */ /* 0x004fc600078e0204 */
[C---:B------:R-:W-:Y:S02]  /*a140*/  IADD3 R9, P6, R20.reuse, 0x6060, RZ ;  /* 0x0000606014097810 */ /* 0x040fe40007fde0ff */
[C---:B------:R-:W-:Y:S02]  /*a150*/  IADD3 R13, P1, R20.reuse, 0x6020, RZ ;  /* 0x00006020140d7810 */ /* 0x040fe40007f3e0ff */
[----:B------:R-:W-:Y:S02]  /*a160*/  LOP3.LUT R8, R9, 0x380, RZ, 0xc0, !PT ;  /* 0x0000038009087812 */ /* 0x000fe400078ec0ff */
[----:B------:R-:W-:Y:S02]  /*a170*/  IADD3 R11, P0, R20, 0x6040, RZ ;  /* 0x00006040140b7810 */ /* 0x000fe40007f1e0ff */
[----:B------:R-:W-:Y:S02]  /*a180*/  SHF.R.U64 R8, R8, 0x3, RZ ;  /* 0x0000000308087819 */ /* 0x000fe400000012ff */
[----:B------:R-:W-:-:S02]  /*a190*/  LOP3.LUT R12, R13, 0x380, RZ, 0xc0, !PT ;  /* 0x000003800d0c7812 */ /* 0x000fc400078ec0ff */
[----:B------:R-:W-:Y:S01]  /*a1a0*/  LOP3.LUT R8, R8, R9, RZ, 0x3c, !PT ;  /* 0x0000000908087212 */ /* 0x000fe200078e3cff */
[----:B------:R-:W-:Y:S01]  /*a1b0*/  IMAD.X R9, RZ, RZ, R21, P6 ;  /* 0x000000ffff097224 */ /* 0x000fe200030e0615 */
[----:B------:R-:W-:Y:S02]  /*a1c0*/  LOP3.LUT R10, R11, 0x380, RZ, 0xc0, !PT ;  /* 0x000003800b0a7812 */ /* 0x000fe400078ec0ff */
[----:B------:R-:W-:Y:S02]  /*a1d0*/  LOP3.LUT R0, R20, 0x380, RZ, 0xc0, !PT ;  /* 0x0000038014007812 */ /* 0x000fe400078ec0ff */
[----:B------:R-:W-:Y:S02]  /*a1e0*/  SHF.R.U64 R12, R12, 0x3, RZ ;  /* 0x000000030c0c7819 */ /* 0x000fe400000012ff */
[----:B------:R-:W-:Y:S02]  /*a1f0*/  SHF.R.U64 R10, R10, 0x3, RZ ;  /* 0x000000030a0a7819 */ /* 0x000fe400000012ff */
[----:B------:R-:W-:-:S02]  /*a200*/  SHF.R.U64 R0, R0, 0x3, RZ ;  /* 0x0000000300007819 */ /* 0x000fc400000012ff */
[----:B------:R-:W-:Y:S01]  /*a210*/  LOP3.LUT R12, R12, R13, RZ, 0x3c, !PT ;  /* 0x0000000d0c0c7212 */ /* 0x000fe200078e3cff */
[--C-:B------:R-:W-:Y:S01]  /*a220*/  IMAD.X R13, RZ, RZ, R21.reuse, P1 ;  /* 0x000000ffff0d7224 */ /* 0x100fe200008e0615 */
[----:B------:R-:W-:Y:S01]  /*a230*/  MOV R164, R8 ;  /* 0x0000000800a47202 */ /* 0x000fe20000000f00 */
[--C-:B------:R-:W-:Y:S01]  /*a240*/  IMAD.MOV.U32 R9, RZ, RZ, R21.reuse ;  /* 0x000000ffff097224 */ /* 0x100fe200078e0015 */
[----:B------:R-:W-:Y:S01]  /*a250*/  LOP3.LUT R10, R10, R11, RZ, 0x3c, !PT ;  /* 0x0000000b0a0a7212 */ /* 0x000fe200078e3cff */
[----:B------:R-:W-:Y:S01]  /*a260*/  IMAD.X R11, RZ, RZ, R21, P0 ;  /* 0x000000ffff0b7224 */ /* 0x000fe200000e0615 */
[----:B------:R-:W-:Y:S02]  /*a270*/  LOP3.LUT R8, R0, R20, RZ, 0x3c, !PT ;  /* 0x0000001400087212 */ /* 0x000fe400078e3cff */
[----:B------:R-:W-:Y:S02]  /*a280*/  IADD3 R162, P0, R20, 0x2060, RZ ;  /* 0x0000206014a27810 */ /* 0x000fe40007f1e0ff */
[----:B------:R-:W-:-:S02]  /*a290*/  MOV R18, R12 ;  /* 0x0000000c00127202 */ /* 0x000fc40000000f00 */
[----:B------:R-:W-:Y:S02]  /*a2a0*/  MOV R12, R8 ;  /* 0x00000008000c7202 */ /* 0x000fe40000000f00 */
[----:B------:R-:W0:Y:S01]  /*a2b0*/  LDC R9, c[0x0][0xbd4] ;  /* 0x0002f500ff097b82 */ /* 0x000e220000000800 */
[----:B------:R-:W-:Y:S02]  /*a2c0*/  LOP3.LUT R163, R162, 0x380, RZ, 0xc0, !PT ;  /* 0x00000380a2a37812 */ /* 0x000fe400078ec0ff */
[----:B------:R-:W-:Y:S02]  /*a2d0*/  IADD3 R154, P3, R20, 0x4060, RZ ;  /* 0x00004060149a7810 */ /* 0x000fe40007f7e0ff */
[----:B------:R-:W-:Y:S02]  /*a2e0*/  SHF.R.U64 R163, R163, 0x3, RZ ;  /* 0x00000003a3a37819 */ /* 0x000fe400000012ff */
[----:B------:R-:W-:Y:S02]  /*a2f0*/  LOP3.LUT R155, R154, 0x380, RZ, 0xc0, !PT ;  /* 0x000003809a9b7812 */ /* 0x000fe400078ec0ff */
[----:B------:R-:W-:Y:S01]  /*a300*/  LOP3.LUT R162, R163, R162, RZ, 0x3c, !PT ;  /* 0x000000a2a3a27212 */ /* 0x000fe200078e3cff */
[----:B------:R-:W-:Y:S01]  /*a310*/  IMAD.X R163, RZ, RZ, R21, P0 ;  /* 0x000000ffffa37224 */ /* 0x000fe200000e0615 */
[----:B------:R-:W-:-:S02]  /*a320*/  IADD3 R8, P0, R20, 0x2040, RZ ;  /* 0x0000204014087810 */ /* 0x000fc40007f1e0ff */
[----:B------:R-:W-:Y:S02]  /*a330*/  SHF.R.U64 R155, R155, 0x3, RZ ;  /* 0x000000039b9b7819 */ /* 0x000fe400000012ff */
[----:B------:R-:W-:Y:S02]  /*a340*/  LOP3.LUT R0, R8, 0x380, RZ, 0xc0, !PT ;  /* 0x0000038008007812 */ /* 0x000fe400078ec0ff */
[----:B------:R-:W-:Y:S02]  /*a350*/  ISETP.NE.AND P1, PT, R22, RZ, PT ;  /* 0x000000ff1600720c */ /* 0x000fe40003f25270 */
[----:B------:R-:W-:Y:S02]  /*a360*/  SHF.R.U64 R0, R0, 0x3, RZ ;  /* 0x0000000300007819 */ /* 0x000fe400000012ff */
[----:B------:R-:W-:Y:S01]  /*a370*/  LOP3.LUT R154, R155, R154, RZ, 0x3c, !PT ;  /* 0x0000009a9b9a7212 */ /* 0x000fe200078e3cff */
[----:B------:R-:W-:Y:S01]  /*a380*/  IMAD.X R155, RZ, RZ, R21, P3 ;  /* 0x000000ffff9b7224 */ /* 0x000fe200018e0615 */
[----:B------:R-:W-:-:S02]  /*a390*/  LOP3.LUT R8, R0, R8, RZ, 0x3c, !PT ;  /* 0x0000000800087212 */ /* 0x000fc400078e3cff */
[----:B0-----:R-:W-:Y:S01]  /*a3a0*/  SEL R0, R22, R9, P1 ;  /* 0x0000000916007207 */ /* 0x001fe20000800000 */
[----:B------:R-:W-:Y:S01]  /*a3b0*/  IMAD.X R9, RZ, RZ, R21, P0 ;  /* 0x000000ffff097224 */ /* 0x000fe200000e0615 */
[----:B------:R-:W-:Y:S02]  /*a3c0*/  MOV R154, R154 ;  /* 0x0000009a009a7202 */ /* 0x000fe40000000f00 */
[C---:B------:R-:W-:Y:S02]  /*a3d0*/  IADD3 R156, P4, R20.reuse, 0x4040, RZ ;  /* 0x00004040149c7810 */ /* 0x040fe40007f9e0ff */
[----:B------:R-:W-:Y:S02]  /*a3e0*/  MOV R155, R8 ;  /* 0x00000008009b7202 */ /* 0x000fe40000000f00 */
[----:B------:R-:W-:Y:S02]  /*a3f0*/  IADD3 R8, P0, R20, 0x2020, RZ ;  /* 0x0000202014087810 */ /* 0x000fe40007f1e0ff */
[----:B------:R-:W-:-:S02]  /*a400*/  LOP3.LUT R157, R156, 0x380, RZ, 0xc0, !PT ;  /* 0x000003809c9d7812 */ /* 0x000fc400078ec0ff */
[----:B------:R-:W-:Y:S02]  /*a410*/  LOP3.LUT R9, R8, 0x380, RZ, 0xc0, !PT ;  /* 0x0000038008097812 */ /* 0x000fe400078ec0ff */
[----:B------:R-:W-:Y:S02]  /*a420*/  SHF.R.U64 R157, R157, 0x3, RZ ;  /* 0x000000039d9d7819 */ /* 0x000fe400000012ff */
[----:B------:R-:W-:Y:S02]  /*a430*/  SHF.R.U64 R9, R9, 0x3, RZ ;  /* 0x0000000309097819 */ /* 0x000fe400000012ff */
[----:B------:R-:W-:Y:S01]  /*a440*/  LOP3.LUT R156, R157, R156, RZ, 0x3c, !PT ;  /* 0x0000009c9d9c7212 */ /* 0x000fe200078e3cff */
[--C-:B------:R-:W-:Y:S01]  /*a450*/  IMAD.X R157, RZ, RZ, R21.reuse, P4 ;  /* 0x000000ffff9d7224 */ /* 0x100fe200020e0615 */
[----:B------:R-:W-:Y:S01]  /*a460*/  LOP3.LUT R8, R9, R8, RZ, 0x3c, !PT ;  /* 0x0000000809087212 */ /* 0x000fe200078e3cff */
[----:B------:R-:W-:Y:S01]  /*a470*/  IMAD.X R9, RZ, RZ, R21, P0 ;  /* 0x000000ffff097224 */ /* 0x000fe200000e0615 */
[----:B------:R-:W-:-:S02]  /*a480*/  MOV R153, R10 ;  /* 0x0000000a00997202 */ /* 0x000fc40000000f00 */
[----:B------:R-:W-:Y:S02]  /*a490*/  MOV R156, R156 ;  /* 0x0000009c009c7202 */ /* 0x000fe40000000f00 */
[----:B------:R-:W-:Y:S02]  /*a4a0*/  MOV R157, R8 ;  /* 0x00000008009d7202 */ /* 0x000fe40000000f00 */
[----:B------:R-:W-:Y:S02]  /*a4b0*/  F2FP.BF16.F32.PACK_AB R8, R25, R24 ;  /* 0x000000181908723e */ /* 0x000fe400000010ff */
[----:B------:R-:W-:Y:S02]  /*a4c0*/  F2FP.BF16.F32.PACK_AB R9, R27, R26 ;  /* 0x0000001a1b09723e */ /* 0x000fe400000010ff */
[----:B------:R-:W-:Y:S02]  /*a4d0*/  F2FP.BF16.F32.PACK_AB R10, R29, R28 ;  /* 0x0000001c1d0a723e */ /* 0x000fe400000010ff */
[----:B------:R-:W-:-:S02]  /*a4e0*/  F2FP.BF16.F32.PACK_AB R11, R31, R30 ;  /* 0x0000001e1f0b723e */ /* 0x000fc400000010ff */
[----:B------:R-:W-:Y:S02]  /*a4f0*/  IADD3 R14, P2, R20, 0x6000, RZ ;  /* 0x00006000140e7810 */ /* 0x000fe40007f5e0ff */
[----:B------:R-:W-:Y:S01]  /*a500*/  F2FP.BF16.F32.PACK_AB R13, R35, R34 ;  /* 0x00000022230d723e */ /* 0x000fe200000010ff */
[----:B------:R0:W-:Y:S01]  /*a510*/  STSM.16.M88.4 [R12], R8 ;  /* 0x000000080c007844 */ /* 0x0001e20000000200 */
[----:B------:R-:W-:Y:S02]  /*a520*/  LOP3.LUT R15, R14, 0x380, RZ, 0xc0, !PT ;  /* 0x000003800e0f7812 */ /* 0x000fe400078ec0ff */
[C---:B------:R-:W-:Y:S02]  /*a530*/  IADD3 R158, P5, R20.reuse, 0x4020, RZ ;  /* 0x00004020149e7810 */ /* 0x040fe40007fbe0ff */
[----:B------:R-:W-:Y:S02]  /*a540*/  SHF.R.U64 R15, R15, 0x3, RZ ;  /* 0x000000030f0f7819 */ /* 0x000fe400000012ff */
[----:B------:R-:W-:-:S02]  /*a550*/  IADD3 R160, P6, R20, 0x4000, RZ ;  /* 0x0000400014a07810 */ /* 0x000fc40007fde0ff */
[----:B------:R-:W-:Y:S01]  /*a560*/  LOP3.LUT R14, R15, R14, RZ, 0x3c, !PT ;  /* 0x0000000e0f0e7212 */ /* 0x000fe200078e3cff */
[----:B------:R-:W-:Y:S01]  /*a570*/  IMAD.X R15, RZ, RZ, R21, P2 ;  /* 0x000000ffff0f7224 */ /* 0x000fe200010e0615 */
[----:B------:R-:W-:Y:S02]  /*a580*/  LOP3.LUT R159, R158, 0x380, RZ, 0xc0, !PT ;  /* 0x000003809e9f7812 */ /* 0x000fe400078ec0ff */
[----:B------:R-:W-:Y:S02]  /*a590*/  LOP3.LUT R161, R160, 0x380, RZ, 0xc0, !PT ;  /* 0x00000380a0a17812 */ /* 0x000fe400078ec0ff */
[----:B------:R-:W-:Y:S02]  /*a5a0*/  MOV R7, R14 ;  /* 0x0000000e00077202 */ /* 0x000fe40000000f00 */
[----:B0-----:R-:W-:Y:S02]  /*a5b0*/  IADD3 R8, P0, R20, 0x20, RZ ;  /* 0x0000002014087810 */ /* 0x001fe40007f1e0ff */
[----:B------:R-:W-:-:S02]  /*a5c0*/  F2FP.BF16.F32.PACK_AB R12, R33, R32 ;  /* 0x00000020210c723e */ /* 0x000fc400000010ff */
[----:B------:R-:W-:Y:S02]  /*a5d0*/  LOP3.LUT R9, R8, 0x380, RZ, 0xc0, !PT ;  /* 0x0000038008097812 */ /* 0x000fe400078ec0ff */
[----:B------:R-:W-:Y:S02]  /*a5e0*/  F2FP.BF16.F32.PACK_AB R14, R37, R36 ;  /* 0x00000024250e723e */ /* 0x000fe400000010ff */
[----:B------:R-:W-:Y:S02]  /*a5f0*/  SHF.R.U64 R9, R9, 0x3, RZ ;  /* 0x0000000309097819 */ /* 0x000fe400000012ff */
[----:B------:R-:W-:Y:S02]  /*a600*/  F2FP.BF16.F32.PACK_AB R15, R39, R38 ;  /* 0x00000026270f723e */ /* 0x000fe400000010ff */
[----:B------:R-:W-:Y:S01]  /*a610*/  LOP3.LUT R8, R9, R8, RZ, 0x3c, !PT ;  /* 0x0000000809087212 */ /* 0x000fe200078e3cff */
[----:B------:R-:W-:Y:S01]  /*a620*/  IMAD.X R9, RZ, RZ, R21, P0 ;  /* 0x000000ffff097224 */ /* 0x000fe200000e0615 */
[----:B------:R-:W-:-:S02]  /*a630*/  F2FP.BF16.F32.PACK_AB R10, R45, R44 ;  /* 0x0000002c2d0a723e */ /* 0x000fc400000010ff */
[----:B------:R-:W-:Y:S02]  /*a640*/  F2FP.BF16.F32.PACK_AB R11, R47, R46 ;  /* 0x0000002e2f0b723e */ /* 0x000fe400000010ff */
[----:B------:R-:W-:Y:S02]  /*a650*/  MOV R8, R8 ;  /* 0x0000000800087202 */ /* 0x000fe40000000f00 */
[----:B------:R-:W-:Y:S02]  /*a660*/  SHF.R.U64 R159, R159, 0x3, RZ ;  /* 0x000000039f9f7819 */ /* 0x000fe400000012ff */
[----:B------:R-:W-:Y:S01]  /*a670*/  SHF.R.U64 R161, R161, 0x3, RZ ;  /* 0x00000003a1a17819 */ /* 0x000fe200000012ff */
[----:B------:R0:W-:Y:S01]  /*a680*/  STSM.16.M88.4 [R8], R12 ;  /* 0x0000000c08007844 */ /* 0x0001e20000000200 */
[----:B------:R-:W-:Y:S01]  /*a690*/  LOP3.LUT R158, R159, R158, RZ, 0x3c, !PT ;  /* 0x0000009e9f9e7212 */ /* 0x000fe200078e3cff */
[--C-:B------:R-:W-:Y:S01]  /*a6a0*/  IMAD.X R159, RZ, RZ, R21.reuse, P5 ;  /* 0x000000ffff9f7224 */ /* 0x100fe200028e0615 */
[----:B------:R-:W-:Y:S01]  /*a6b0*/  LOP3.LUT R160, R161, R160, RZ, 0x3c, !PT ;  /* 0x000000a0a1a07212 */ /* 0x000fe200078e3cff */
[----:B------:R-:W-:Y:S01]  /*a6c0*/  IMAD.X R161, RZ, RZ, R21, P6 ;  /* 0x000000ffffa17224 */ /* 0x000fe200030e0615 */
[----:B------:R-:W-:-:S02]  /*a6d0*/  MOV R162, R162 ;  /* 0x000000a200a27202 */ /* 0x000fc40000000f00 */
[----:B------:R-:W-:Y:S02]  /*a6e0*/  MOV R158, R158 ;  /* 0x0000009e009e7202 */ /* 0x000fe40000000f00 */
[----:B------:R-:W-:Y:S02]  /*a6f0*/  MOV R160, R160 ;  /* 0x000000a000a07202 */ /* 0x000fe40000000f00 */
[----:B0-----:R-:W-:Y:S02]  /*a700*/  IADD3 R8, P0, R20, 0x40, RZ ;  /* 0x0000004014087810 */ /* 0x001fe40007f1e0ff */
[----:B------:R-:W-:Y:S02]  /*a710*/  F2FP.BF16.F32.PACK_AB R13, R59, R58 ;  /* 0x0000003a3b0d723e */ /* 0x000fe400000010ff */
[----:B------:R-:W-:Y:S02]  /*a720*/  LOP3.LUT R9, R8, 0x380, RZ, 0xc0, !PT ;  /* 0x0000038008097812 */ /* 0x000fe400078ec0ff */
[----:B------:R-:W-:-:S02]  /*a730*/  F2FP.BF16.F32.PACK_AB R14, R61, R60 ;  /* 0x0000003c3d0e723e */ /* 0x000fc400000010ff */
[----:B------:R-:W-:Y:S02]  /*a740*/  SHF.R.U64 R9, R9, 0x3, RZ ;  /* 0x0000000309097819 */ /* 0x000fe400000012ff */
[----:B------:R-:W-:Y:S02]  /*a750*/  F2FP.BF16.F32.PACK_AB R15, R63, R62 ;  /* 0x0000003e3f0f723e */ /* 0x000fe400000010ff */
[----:B------:R-:W-:Y:S01]  /*a760*/  LOP3.LUT R8, R9, R8, RZ, 0x3c, !PT ;  /* 0x0000000809087212 */ /* 0x000fe200078e3cff */
[----:B------:R-:W-:-:S05]  /*a770*/  IMAD.X R9, RZ, RZ, R21, P0 ;  /* 0x000000ffff097224 */ /* 0x000fca00000e0615 */
[----:B------:R-:W-:Y:S02]  /*a780*/  MOV R12, R8 ;  /* 0x00000008000c7202 */ /* 0x000fe40000000f00 */
[----:B------:R-:W-:Y:S02]  /*a790*/  F2FP.BF16.F32.PACK_AB R8, R41, R40 ;  /* 0x000000282908723e */ /* 0x000fe400000010ff */
[----:B------:R-:W-:-:S05]  /*a7a0*/  F2FP.BF16.F32.PACK_AB R9, R43, R42 ;  /* 0x0000002a2b09723e */ /* 0x000fca00000010ff */
[----:B------:R0:W-:Y:S02]  /*a7b0*/  STSM.16.M88.4 [R12], R8 ;  /* 0x000000080c007844 */ /* 0x0001e40000000200 */
[C---:B0-----:R-:W-:Y:S02]  /*a7c0*/  IADD3 R8, P0, R20.reuse, 0x2000, RZ ;  /* 0x0000200014087810 */ /* 0x041fe40007f1e0ff */
[----:B------:R-:W-:Y:S02]  /*a7d0*/  IADD3 R10, P1, R20, 0x60, RZ ;  /* 0x00000060140a7810 */ /* 0x000fe40007f3e0ff */
[----:B------:R-:W-:Y:S02]  /*a7e0*/  LOP3.LUT R9, R8, 0x380, RZ, 0xc0, !PT ;  /* 0x0000038008097812 */ /* 0x000fe400078ec0ff */
[----:B------:R-:W-:Y:S02]  /*a7f0*/  F2FP.BF16.F32.PACK_AB R11, R55, R54 ;  /* 0x00000036370b723e */ /* 0x000fe400000010ff */
[----:B------:R-:W-:-:S02]  /*a800*/  SHF.R.U64 R9, R9, 0x3, RZ ;  /* 0x0000000309097819 */ /* 0x000fc400000012ff */
[----:B------:R-:W-:Y:S02]  /*a810*/  F2FP.BF16.F32.PACK_AB R12, R57, R56 ;  /* 0x00000038390c723e */ /* 0x000fe400000010ff */
[----:B------:R-:W-:Y:S01]  /*a820*/  LOP3.LUT R8, R9, R8, RZ, 0x3c, !PT ;  /* 0x0000000809087212 */ /* 0x000fe200078e3cff */
[--C-:B------:R-:W-:Y:S01]  /*a830*/  IMAD.X R9, RZ, RZ, R21.reuse, P0 ;  /* 0x000000ffff097224 */ /* 0x100fe200000e0615 */
[----:B------:R-:W-:Y:S01]  /*a840*/  ISETP.NE.U32.AND P0, PT, RZ, UR6, PT ;  /* 0x00000006ff007c0c */ /* 0x000fe2000bf05070 */
[----:B------:R-:W-:-:S03]  /*a850*/  IMAD.X R21, RZ, RZ, R21, P1 ;  /* 0x000000ffff157224 */ /* 0x000fc600008e0615 */
[----:B------:R-:W-:Y:S02]  /*a860*/  MOV R22, R8 ;  /* 0x0000000800167202 */ /* 0x000fe40000000f00 */
[----:B------:R-:W-:Y:S02]  /*a870*/  LOP3.LUT R8, R10, 0x380, RZ, 0xc0, !PT ;  /* 0x000003800a087812 */ /* 0x000fe400078ec0ff */
[----:B------:R-:W-:Y:S02]  /*a880*/  F2FP.BF16.F32.PACK_AB R9, R51, R50 ;  /* 0x000000323309723e */ /* 0x000fe400000010ff */
[----:B------:R-:W-:Y:S02]  /*a890*/  SHF.R.U64 R8, R8, 0x3, RZ ;  /* 0x0000000308087819 */ /* 0x000fe400000012ff */
[----:B------:R-:W-:Y:S02]  /*a8a0*/  ISETP.NE.AND.EX P0, PT, RZ, UR7, PT, P0 ;  /* 0x00000007ff007c0c */ /* 0x000fe4000bf05300 */
[----:B------:R-:W-:-:S02]  /*a8b0*/  LOP3.LUT R20, R8, R10, RZ, 0x3c, !PT ;  /* 0x0000000a08147212 */ /* 0x000fc400078e3cff */
[----:B------:R-:W-:Y:S02]  /*a8c0*/  F2FP.BF16.F32.PACK_AB R8, R49, R48 ;  /* 0x000000303108723e */ /* 0x000fe400000010ff */
[----:B------:R-:W-:Y:S02]  /*a8d0*/  MOV R20, R20 ;  /* 0x0000001400147202 */ /* 0x000fe40000000f00 */
[----:B------:R-:W-:Y:S02]  /*a8e0*/  F2FP.BF16.F32.PACK_AB R10, R53, R52 ;  /* 0x00000034350a723e */ /* 0x000fe400000010ff */
[----:B------:R-:W-:-:S03]  /*a8f0*/  F2FP.BF16.F32.PACK_AB R21, R67, R66 ;  /* 0x000000424315723e */ /* 0x000fc600000010ff */
[----:B------:R0:W-:Y:S04]  /*a900*/  STSM.16.M88.4 [R20], R8 ;  /* 0x0000000814007844 */ /* 0x0001e80000000200 */
[----:B------:R1:W-:Y:S01]  /*a910*/  STSM.16.M88.4 [R22], R12 ;  /* 0x0000000c16007844 */ /* 0x0003e20000000200 */
[----:B0-----:R-:W-:Y:S02]  /*a920*/  F2FP.BF16.F32.PACK_AB R20, R65, R64 ;  /* 0x000000404114723e */ /* 0x001fe400000010ff */
[----:B------:R-:W-:Y:S02]  /*a930*/  F2FP.BF16.F32.PACK_AB R8, R73, R72 ;  /* 0x000000484908723e */ /* 0x000fe400000010ff */
[----:B-1----:R-:W-:Y:S02]  /*a940*/  F2FP.BF16.F32.PACK_AB R22, R69, R68 ;  /* 0x000000444516723e */ /* 0x002fe400000010ff */
[----:B------:R-:W-:-:S02]  /*a950*/  F2FP.BF16.F32.PACK_AB R9, R75, R74 ;  /* 0x0000004a4b09723e */ /* 0x000fc400000010ff */
[----:B------:R-:W-:Y:S01]  /*a960*/  F2FP.BF16.F32.PACK_AB R10, R77, R76 ;  /* 0x0000004c4d0a723e */ /* 0x000fe200000010ff */
[----:B------:R0:W-:Y:S01]  /*a970*/  STSM.16.M88.4 [R157], R20 ;  /* 0x000000149d007844 */ /* 0x0001e20000000200 */
[----:B------:R-:W-:Y:S02]  /*a980*/  F2FP.BF16.F32.PACK_AB R11, R79, R78 ;  /* 0x0000004e4f0b723e */ /* 0x000fe400000010ff */
[----:B------:R-:W-:Y:S02]  /*a990*/  F2FP.BF16.F32.PACK_AB R12, R81, R80 ;  /* 0x00000050510c723e */ /* 0x000fe400000010ff */
[----:B------:R-:W-:Y:S01]  /*a9a0*/  F2FP.BF16.F32.PACK_AB R13, R83, R82 ;  /* 0x00000052530d723e */ /* 0x000fe200000010ff */
[----:B------:R1:W-:Y:S01]  /*a9b0*/  STSM.16.M88.4 [R155], R8 ;  /* 0x000000089b007844 */ /* 0x0003e20000000200 */
[----:B------:R-:W-:Y:S02]  /*a9c0*/  F2FP.BF16.F32.PACK_AB R14, R85, R84 ;  /* 0x00000054550e723e */ /* 0x000fe400000010ff */
[----:B------:R-:W-:-:S05]  /*a9d0*/  F2FP.BF16.F32.PACK_AB R15, R87, R86 ;  /* 0x00000056570f723e */ /* 0x000fca00000010ff */
[----:B------:R2:W-:Y:S01]  /*a9e0*/  STSM.16.M88.4 [R162], R12 ;  /* 0x0000000ca2007844 */ /* 0x0005e20000000200 */
[----:B0-----:R-:W-:Y:S02]  /*a9f0*/  F2FP.BF16.F32.PACK_AB R20, R89, R88 ;  /* 0x000000585914723e */ /* 0x001fe400000010ff */
[----:B------:R-:W-:Y:S02]  /*aa00*/  F2FP.BF16.F32.PACK_AB R21, R91, R90 ;  /* 0x0000005a5b15723e */ /* 0x000fe400000010ff */
[----:B------:R-:W-:Y:S02]  /*aa10*/  F2FP.BF16.F32.PACK_AB R22, R93, R92 ;  /* 0x0000005c5d16723e */ /* 0x000fe400000010ff */
[----:B------:R-:W-:Y:S02]  /*aa20*/  F2FP.BF16.F32.PACK_AB R23, R95, R94 ;  /* 0x0000005e5f17723e */ /* 0x000fe400000010ff */
[----:B-1----:R-:W-:Y:S02]  /*aa30*/  F2FP.BF16.F32.PACK_AB R8, R97, R96 ;  /* 0x000000606108723e */ /* 0x002fe400000010ff */
[----:B------:R-:W-:Y:S01]  /*aa40*/  F2FP.BF16.F32.PACK_AB R9, R99, R98 ;  /* 0x000000626309723e */ /* 0x000fe200000010ff */
[----:B------:R0:W-:Y:S01]  /*aa50*/  STSM.16.M88.4 [R160], R20 ;  /* 0x00000014a0007844 */ /* 0x0001e20000000200 */
[----:B------:R-:W-:-:S02]  /*aa60*/  F2FP.BF16.F32.PACK_AB R10, R101, R100 ;  /* 0x00000064650a723e */ /* 0x000fc400000010ff */
[----:B------:R-:W-:Y:S02]  /*aa70*/  F2FP.BF16.F32.PACK_AB R11, R103, R102 ;  /* 0x00000066670b723e */ /* 0x000fe400000010ff */
[----:B--2---:R-:W-:Y:S02]  /*aa80*/  F2FP.BF16.F32.PACK_AB R12, R105, R104 ;  /* 0x00000068690c723e */ /* 0x004fe400000010ff */
[----:B------:R-:W-:Y:S01]  /*aa90*/  F2FP.BF16.F32.PACK_AB R13, R107, R106 ;  /* 0x0000006a6b0d723e */ /* 0x000fe200000010ff */
[----:B------:R1:W-:Y:S01]  /*aaa0*/  STSM.16.M88.4 [R158], R8 ;  /* 0x000000089e007844 */ /* 0x0003e20000000200 */
[----:B------:R-:W-:Y:S02]  /*aab0*/  F2FP.BF16.F32.PACK_AB R14, R109, R108 ;  /* 0x0000006c6d0e723e */ /* 0x000fe400000010ff */
[----:B------:R-:W-:Y:S02]  /*aac0*/  F2FP.BF16.F32.PACK_AB R15, R111, R110 ;  /* 0x0000006e6f0f723e */ /* 0x000fe400000010ff */
[----:B0-----:R-:W-:-:S03]  /*aad0*/  F2FP.BF16.F32.PACK_AB R20, R113, R112 ;  /* 0x000000707114723e */ /* 0x001fc600000010ff */
[----:B------:R0:W-:Y:S01]  /*aae0*/  STSM.16.M88.4 [R156], R12 ;  /* 0x0000000c9c007844 */ /* 0x0001e20000000200 */
        /* <DEDUP_REMOVED lines=8> */
[----:B0-----:R-:W-:Y:S02]  /*ab70*/  F2FP.BF16.F32.PACK_AB R12, R129, R128 ;  /* 0x00000080810c723e */ /* 0x001fe400000010ff */
[----:B------:R-:W-:Y:S01]  /*ab80*/  F2FP.BF16.F32.PACK_AB R13, R131, R130 ;  /* 0x00000082830d723e */ /* 0x000fe200000010ff */
[----:B------:R0:W-:Y:S01]  /*ab90*/  STSM.16.M88.4 [R7], R8 ;  /* 0x0000000807007844 */ /* 0x0001e20000000200 */
[----:B------:R-:W-:Y:S02]  /*aba0*/  F2FP.BF16.F32.PACK_AB R14, R133, R132 ;  /* 0x00000084850e723e */ /* 0x000fe400000010ff */
[----:B------:R-:W-:Y:S02]  /*abb0*/  F2FP.BF16.F32.PACK_AB R15, R135, R134 ;  /* 0x00000086870f723e */ /* 0x000fe400000010ff */
[----:B-1----:R-:W-:-:S03]  /*abc0*/  F2FP.BF16.F32.PACK_AB R20, R137, R136 ;  /* 0x000000888914723e */ /* 0x002fc600000010ff */
[----:B------:R1:W-:Y:S01]  /*abd0*/  STSM.16.M88.4 [R18], R12 ;  /* 0x0000000c12007844 */ /* 0x0003e20000000200 */
[----:B------:R-:W-:Y:S02]  /*abe0*/  F2FP.BF16.F32.PACK_AB R21, R139, R138 ;  /* 0x0000008a8b15723e */ /* 0x000fe400000010ff */
[----:B------:R-:W-:Y:S02]  /*abf0*/  F2FP.BF16.F32.PACK_AB R22, R141, R140 ;  /* 0x0000008c8d16723e */ /* 0x000fe400000010ff */
[----:B------:R-:W-:Y:S02]  /*ac00*/  F2FP.BF16.F32.PACK_AB R23, R143, R142 ;  /* 0x0000008e8f17723e */ /* 0x000fe400000010ff */
[----:B0-----:R-:W-:Y:S02]  /*ac10*/  F2FP.BF16.F32.PACK_AB R8, R145, R144 ;  /* 0x000000909108723e */ /* 0x001fe400000010ff */
[----:B------:R-:W-:Y:S01]  /*ac20*/  F2FP.BF16.F32.PACK_AB R9, R147, R146 ;  /* 0x000000929309723e */ /* 0x000fe200000010ff */
[----:B------:R-:W-:Y:S01]  /*ac30*/  STSM.16.M88.4 [R153], R20 ;  /* 0x0000001499007844 */ /* 0x000fe20000000200 */
[----:B------:R-:W-:-:S02]  /*ac40*/  F2FP.BF16.F32.PACK_AB R10, R149, R148 ;  /* 0x00000094950a723e */ /* 0x000fc400000010ff */
[----:B------:R-:W-:Y:S01]  /*ac50*/  F2FP.BF16.F32.PACK_AB R11, R151, R150 ;  /* 0x00000096970b723e */ /* 0x000fe200000010ff */
[C---:B-1----:R-:W-:Y:S01]  /*ac60*/  IMAD.SHL.U32 R13, R187.reuse, 0x4, RZ ;  /* 0x00000004bb0d7824 */ /* 0x042fe200078e00ff */
[----:B------:R-:W-:-:S03]  /*ac70*/  SHF.L.U64.HI R14, R187, 0x2, R195 ;  /* 0x00000002bb0e7819 */ /* 0x000fc600000102c3 */
[----:B------:R0:W-:Y:S02]  /*ac80*/  STSM.16.M88.4 [R164], R8 ;  /* 0x00000008a4007844 */ /* 0x0001e40000000200 */
[----:B0-----:R-:W0:Y:S08]  /*ac90*/  LDC.64 R10, c[0x0][0xd00] ;  /* 0x00034000ff0a7b82 */ /* 0x001e300000000a00 */
[----:B------:R-:W-:Y:S01]  /*aca0*/  BAR.SYNC.DEFER_BLOCKING 0x1, 0x100 ;  /* 0x0044000000007b1d */ /* 0x000fe20000010000 */
[----:B------:R-:W-:-:S04]  /*acb0*/  @P0 IADD3 R8, P2, R13, UR6, RZ ;  /* 0x000000060d080c10 */ /* 0x000fc8000ff5e0ff */
[----:B------:R-:W-:Y:S02]  /*acc0*/  @P0 IADD3.X R9, R14, UR7, RZ, P2, !PT ;  /* 0x000000070e090c10 */ /* 0x000fe400097fe4ff */
[----:B0-----:R-:W-:-:S04]  /*acd0*/  ISETP.NE.U32.AND P1, PT, R10, RZ, PT ;  /* 0x000000ff0a00720c */ /* 0x001fc80003f25070 */
[----:B------:R0:W2:Y:S01]  /*ace0*/  @P0 LDG.E R9, desc[UR38][R8.64] ;  /* 0x0000002608090981 */ /* 0x0000a2000c1e1900 */
[----:B------:R-:W-:Y:S02]  /*acf0*/  IADD3 R12, P2, R13, R10, RZ ;  /* 0x0000000a0d0c7210 */ /* 0x000fe40007f5e0ff */
[----:B------:R-:W-:-:S03]  /*ad00*/  ISETP.NE.AND.EX P1, PT, R11, RZ, PT, P1 ;  /* 0x000000ff0b00720c */ /* 0x000fc60003f25310 */
[----:B------:R-:W-:Y:S02]  /*ad10*/  IMAD.X R13, R14, 0x1, R11, P2 ;  /* 0x000000010e0d7824 */ /* 0x000fe400010e060b */
[----:B0-----:R-:W-:-:S08]  /*ad20*/  IMAD.MOV.U32 R8, RZ, RZ, RZ ;  /* 0x000000ffff087224 */ /* 0x001fd000078e00ff */
[----:B------:R0:W5:Y:S01]  /*ad30*/  @P1 LDG.E R8, desc[UR38][R12.64] ;  /* 0x000000260c081981 */ /* 0x000162000c1e1900 */
[----:B------:R-:W-:Y:S01]  /*ad40*/  ULDC UR6, c[0x0][0xb88] ;  /* 0x0002e20000067ab9 */ /* 0x000fe20000000800 */
[----:B--2---:R-:W-:Y:S01]  /*ad50*/  @P0 R2UR UR6, R9 ;  /* 0x00000000090602ca */ /* 0x004fe200000e0000 */
[----:B0-----:R-:W-:-:S14]  /*ad60*/  @P0 BRA `(.L_x_4077) ;  /* 0x0000000000180947 */ /* 0x001fdc0003800000 */
[----:B------:R-:W-:Y:S05]  /*ad70*/  @!P1 BRA `(.L_x_4077) ;  /* 0x0000000000149947 */ /* 0x000fea0003800000 */
[----:B------:R-:W2:Y:S04]  /*ad80*/  LDG.E R9, desc[UR38][R12.64] ;  /* 0x000000260c097981 */ /* 0x000ea8000c1e1900 */
[----:B------:R-:W3:Y:S01]  /*ad90*/  LDG.E R7, desc[UR38][R12.64+0x4] ;  /* 0x000004260c077981 */ /* 0x000ee2000c1e1900 */
[----:B--2---:R-:W-:Y:S02]  /*ada0*/  R2UR UR7, R9 ;  /* 0x00000000090772ca */ /* 0x004fe400000e0000 */
[----:B---3--:R-:W-:-:S13]  /*adb0*/  R2UR UR6, R7 ;  /* 0x00000000070672ca */ /* 0x008fda00000e0000 */
[----:B------:R-:W-:-:S12]  /*adc0*/  UIADD3 UR6, -UR7, UR6, URZ ;  /* 0x0000000607067290 */ /* 0x000fd8000fffe13f */
.L_x_4077:
[----:B------:R-:W0:Y:S02]  /*add0*/  SHFL.IDX PT, R7, R227, RZ, 0x1f ;  /* 0x00001fffe3077589 */ /* 0x000e2400000e0000 */
[----:B0-----:R-:W-:Y:S02]  /*ade0*/  ISETP.NE.AND P0, PT, R7, RZ, PT ;  /* 0x000000ff0700720c */ /* 0x001fe40003f05270 */
[----:B-----5:R-:W-:-:S11]  /*adf0*/  SHF.R.S32.HI R7, RZ, 0x1f, R8 ;  /* 0x0000001fff077819 */ /* 0x020fd60000011408 */
[----:B------:R-:W-:Y:S05]  /*ae00*/  @P0 BRA `(.L_x_4078) ;  /* 0x0000000400000947 */ /* 0x000fea0003800000 */
[----:B------:R-:W2:Y:S04]  /*ae10*/  LDL R153, [R1+0x68] ;  /* 0x0000680001997983 */ /* 0x000ea80000100800 */
[----:B------:R-:W3:Y:S01]  /*ae20*/  LDL R154, [R1+0x6c] ;  /* 0x00006c00019a7983 */ /* 0x000ee20000100800 */
[----:B------:R-:W-:Y:S01]  /*ae30*/  IMAD.MOV.U32 R9, RZ, RZ, 0xab8 ;  /* 0x00000ab8ff097424 */ /* 0x000fe200078e00ff */
[----:B------:R-:W-:Y:S01]  /*ae40*/  ISETP.GT.AND P1, PT, R0, 0x1, PT ;  /* 0x000000010000780c */ /* 0x000fe20003f24270 */
[----:B------:R-:W0:Y:S01]  /*ae50*/  LDC R23, c[0x0][0xce8] ;  /* 0x00033a00ff177b82 */ /* 0x000e220000000800 */
[----:B------:R-:W-:Y:S01]  /*ae60*/  ISETP.NE.U32.AND P0, PT, R10, RZ, PT ;  /* 0x000000ff0a00720c */ /* 0x000fe20003f05070 */
[----:B------:R-:W-:Y:S01]  /*ae70*/  IMAD.U32 R22, RZ, RZ, UR42 ;  /* 0x0000002aff167e24 */ /* 0x000fe2000f8e00ff */
[----:B------:R-:W-:-:S02]  /*ae80*/  SEL R9, R9, 0xa78, P1 ;  /* 0x00000a7809097807 */ /* 0x000fc40000800000 */
[----:B------:R-:W-:-:S03]  /*ae90*/  ISETP.NE.AND.EX P0, PT, R11, RZ, PT, P0 ;  /* 0x000000ff0b00720c */ /* 0x000fc60003f05300 */
[----:B------:R-:W1:Y:S01]  /*aea0*/  LDC.64 R12, c[0x0][R9+0x220] ;  /* 0x00008800090c7b82 */ /* 0x000e620000000a00 */
[----:B------:R-:W-:Y:S02]  /*aeb0*/  SEL R21, R187, RZ, !P0 ;  /* 0x000000ffbb157207 */ /* 0x000fe40004000000 */
[----:B------:R-:W-:-:S05]  /*aec0*/  SEL R195, R195, RZ, !P0 ;  /* 0x000000ffc3c37207 */ /* 0x000fca0004000000 */
[----:B------:R-:W4:Y:S01]  /*aed0*/  LDC.64 R14, c[0x0][R9+0x218] ;  /* 0x00008600090e7b82 */ /* 0x000f220000000a00 */
[----:B0-----:R-:W-:Y:S01]  /*aee0*/  ISETP.NE.AND P0, PT, R23, 0x1, PT ;  /* 0x000000011700780c */ /* 0x001fe20003f05270 */
[----:B-1----:R-:W-:-:S04]  /*aef0*/  IMAD R18, R13, R21, RZ ;  /* 0x000000150d127224 */ /* 0x002fc800078e02ff */
[C---:B------:R-:W-:Y:S02]  /*af00*/  IMAD R18, R12.reuse, R195, R18 ;  /* 0x000000c30c127224 */ /* 0x040fe400078e0212 */
[----:B------:R-:W-:-:S04]  /*af10*/  IMAD.WIDE.U32 R12, R12, R21, RZ ;  /* 0x000000150c0c7225 */ /* 0x000fc800078e00ff */
[-C--:B----4-:R-:W-:Y:S02]  /*af20*/  IMAD R20, R15, R188.reuse, RZ ;  /* 0x000000bc0f147224 */ /* 0x090fe400078e02ff */
[----:B------:R-:W-:-:S04]  /*af30*/  IMAD.WIDE.U32 R14, R14, R188, RZ ;  /* 0x000000bc0e0e7225 */ /* 0x000fc800078e00ff */
[----:B------:R-:W-:Y:S01]  /*af40*/  IMAD.IADD R18, R13, 0x1, R18 ;  /* 0x000000010d127824 */ /* 0x000fe200078e0212 */
[----:B------:R-:W-:Y:S01]  /*af50*/  IADD3 R21, P2, P3, R12, R14, R8 ;  /* 0x0000000e0c157210 */ /* 0x000fe20007b5e008 */
[----:B------:R-:W0:Y:S01]  /*af60*/  @P0 LDC R13, c[0x0][0xcec] ;  /* 0x00033b00ff0d0b82 */ /* 0x000e220000000800 */
[----:B------:R-:W-:-:S05]  /*af70*/  IMAD.IADD R20, R15, 0x1, R20 ;  /* 0x000000010f147824 */ /* 0x000fca00078e0214 */
[----:B------:R-:W-:Y:S02]  /*af80*/  IADD3.X R18, R18, R20, R7, P2, P3 ;  /* 0x0000001412127210 */ /* 0x000fe400017e6407 */
[----:B------:R-:W1:Y:S01]  /*af90*/  @P0 LDC R12, c[0x0][0xcf0] ;  /* 0x00033c00ff0c0b82 */ /* 0x000e620000000800 */
[----:B--2---:R-:W-:Y:S01]  /*afa0*/  IMAD R22, R22, 0x40, R153 ;  /* 0x0000004016167824 */ /* 0x004fe200078e0299 */
[----:B------:R-:W-:-:S03]  /*afb0*/  SEL R153, R194, RZ, P1 ;  /* 0x000000ffc2997207 */ /* 0x000fc60000800000 */
[----:B0-----:R-:W-:-:S04]  /*afc0*/  @P0 IMAD.HI.U32 R13, R22, R13, RZ ;  /* 0x0000000d160d0227 */ /* 0x001fc800078e00ff */
[----:B------:R-:W-:Y:S01]  /*afd0*/  IMAD.MOV.U32 R20, RZ, RZ, R22 ;  /* 0x000000ffff147224 */ /* 0x000fe200078e0016 */
[----:B-1----:R-:W-:Y:S02]  /*afe0*/  @P0 SHF.R.U32.HI R20, RZ, R12, R13 ;  /* 0x0000000cff140219 */ /* 0x002fe4000001160d */
[----:B------:R-:W0:Y:S02]  /*aff0*/  LDC.64 R12, c[0x0][R9+0x228] ;  /* 0x00008a00090c7b82 */ /* 0x000e240000000a00 */
[-C--:B0-----:R-:W-:Y:S02]  /*b000*/  IMAD R13, R13, R153.reuse, RZ ;  /* 0x000000990d0d7224 */ /* 0x081fe400078e02ff */
[----:B------:R-:W-:-:S04]  /*b010*/  IMAD.WIDE.U32 R14, R12, R153, RZ ;  /* 0x000000990c0e7225 */ /* 0x000fc800078e00ff */
[----:B------:R-:W-:Y:S01]  /*b020*/  IMAD.IADD R15, R15, 0x1, R13 ;  /* 0x000000010f0f7824 */ /* 0x000fe200078e020d */
[----:B------:R-:W-:Y:S01]  /*b030*/  IADD3 R14, P0, P2, R20, R21, R14 ;  /* 0x00000015140e7210 */ /* 0x000fe20007a1e00e */
[----:B------:R-:W0:Y:S01]  /*b040*/  LDC.64 R12, c[0x0][R9+0x210] ;  /* 0x00008400090c7b82 */ /* 0x000e220000000a00 */
[--C-:B------:R-:W-:Y:S01]  /*b050*/  IMAD.MOV R21, RZ, RZ, -R20.reuse ;  /* 0x000000ffff157224 */ /* 0x100fe200078e0a14 */
[----:B------:R-:W-:-:S03]  /*b060*/  SHF.R.S32.HI R20, RZ, 0x1f, R20 ;  /* 0x0000001fff147819 */ /* 0x000fc60000011414 */
[C---:B------:R-:W-:Y:S01]  /*b070*/  IMAD R21, R23.reuse, R21, R22 ;  /* 0x0000001517157224 */ /* 0x040fe200078e0216 */
[----:B------:R-:W-:Y:S01]  /*b080*/  IADD3.X R15, R20, R18, R15, P0, P2 ;  /* 0x00000012140f7210 */ /* 0x000fe200007e440f */
[----:B------:R-:W-:-:S03]  /*b090*/  IMAD R22, R23, UR6, RZ ;  /* 0x0000000617167c24 */ /* 0x000fc6000f8e02ff */
[----:B------:R-:W-:Y:S01]  /*b0a0*/  SHF.R.S32.HI R153, RZ, 0x1f, R21 ;  /* 0x0000001fff997819 */ /* 0x000fe20000011415 */
[-C--:B0-----:R-:W-:Y:S02]  /*b0b0*/  IMAD R13, R13, R21.reuse, RZ ;  /* 0x000000150d0d7224 */ /* 0x081fe400078e02ff */
[----:B------:R-:W-:-:S04]  /*b0c0*/  IMAD.WIDE.U32 R14, R12, R21, R14 ;  /* 0x000000150c0e7225 */ /* 0x000fc800078e000e */
[----:B------:R-:W-:Y:S02]  /*b0d0*/  IMAD R9, R12, R153, R13 ;  /* 0x000000990c097224 */ /* 0x000fe400078e020d */
[----:B------:R-:W0:Y:S02]  /*b0e0*/  LDC.64 R12, c[0x0][0xca8] ;  /* 0x00032a00ff0c7b82 */ /* 0x000e240000000a00 */
[----:B------:R-:W-:Y:S02]  /*b0f0*/  IMAD.IADD R15, R15, 0x1, R9 ;  /* 0x000000010f0f7824 */ /* 0x000fe400078e0209 */
[----:B---3--:R-:W-:-:S04]  /*b100*/  IMAD.MOV R9, RZ, RZ, -R154 ;  /* 0x000000ffff097224 */ /* 0x008fc800078e0a9a */
[----:B0-----:R-:W0:Y:S08]  /*b110*/  @!P1 LDC R12, c[0x0][0xc50] ;  /* 0x00031400ff0c9b82 */ /* 0x001e300000000800 */
[----:B------:R-:W1:Y:S01]  /*b120*/  @!P1 LDC R13, c[0x0][0xc54] ;  /* 0x00031500ff0d9b82 */ /* 0x000e620000000800 */
[----:B0-----:R-:W-:-:S05]  /*b130*/  LEA R18, P0, R14, R12, 0x2 ;  /* 0x0000000c0e127211 */ /* 0x001fca00078010ff */
[----:B------:R-:W-:Y:S01]  /*b140*/  SHFL.IDX PT, R12, R18, RZ, 0x1c1f ;  /* 0x001c1fff120c7589 */ /* 0x000fe200000e0000 */
[----:B-1----:R-:W-:Y:S02]  /*b150*/  LEA.HI.X R20, R14, R13, R15, 0x2, P0 ;  /* 0x0000000d0e147211 */ /* 0x002fe400000f140f */
[----:B------:R-:W-:Y:S01]  /*b160*/  ISETP.NE.AND P0, PT, R230, R9, PT ;  /* 0x00000009e600720c */ /* 0x000fe20003f05270 */
[----:B------:R-:W-:Y:S01]  /*b170*/  IMAD.U32 R9, RZ, RZ, UR42 ;  /* 0x0000002aff097e24 */ /* 0x000fe2000f8e00ff */
[----:B------:R-:W-:Y:S03]  /*b180*/  SHFL.IDX PT, R14, R18, 0x1, 0x1c1f ;  /* 0x003c1f00120e7f89 */ /* 0x000fe600000e0000 */
[----:B------:R-:W-:Y:S01]  /*b190*/  IMAD R9, R9, 0x40, R16 ;  /* 0x0000004009097824 */ /* 0x000fe200078e0210 */
[----:B------:R-:W0:Y:S04]  /*b1a0*/  SHFL.IDX PT, R13, R20, RZ, 0x1c1f ;  /* 0x001c1fff140d7589 */ /* 0x000e2800000e0000 */
[----:B------:R-:W1:Y:S01]  /*b1b0*/  SHFL.IDX PT, R15, R20, 0x1, 0x1c1f ;  /* 0x003c1f00140f7f89 */ /* 0x000e6200000e0000 */
[C---:B------:R-:W-:Y:S01]  /*b1c0*/  ISETP.GE.OR P1, PT, R9.reuse, R22, P0 ;  /* 0x000000160900720c */ /* 0x040fe20000726670 */
[----:B------:R-:W-:-:S05]  /*b1d0*/  VIADD R9, R9, 0x8 ;  /* 0x0000000809097836 */ /* 0x000fca0000000000 */
[----:B------:R-:W-:-:S07]  /*b1e0*/  ISETP.GE.OR P0, PT, R9, R22, P0 ;  /* 0x000000160900720c */ /* 0x000fce0000706670 */
[----:B0-----:R0:W-:Y:S06]  /*b1f0*/  @!P1 ST.E desc[UR38][R12.64], R3 ;  /* 0x000000030c009985 */ /* 0x0011ec000c101926 */
[----:B-1----:R0:W-:Y:S02]  /*b200*/  @!P0 ST.E desc[UR38][R14.64], R152 ;  /* 0x000000980e008985 */ /* 0x0021e4000c101926 */
.L_x_4078:
[----:B------:R-:W-:Y:S02]  /*b210*/  ISETP.GT.AND P1, PT, R0, 0x1, PT ;  /* 0x000000010000780c */ /* 0x000fe40003f24270 */
[----:B------:R-:W-:-:S04]  /*b220*/  ISETP.NE.U32.AND P0, PT, R10, RZ, PT ;  /* 0x000000ff0a00720c */ /* 0x000fc80003f05070 */
[----:B------:R-:W-:-:S04]  /*b230*/  ISETP.NE.AND.EX P0, PT, R11, RZ, PT, P0 ;  /* 0x000000ff0b00720c */ /* 0x000fc80003f05300 */
[----:B------:R-:W-:-:S03]  /*b240*/  SEL R187, R187, RZ, !P0 ;  /* 0x000000ffbbbb7207 */ /* 0x000fc60004000000 */
[----:B------:R-:W-:Y:S06]  /*b250*/  @P1 BRA `(.L_x_4079) ;  /* 0x0000001000441947 */ /* 0x000fec0003800000 */
[----:B------:R-:W1:Y:S01]  /*b260*/  S2R R0, SR_TID.X ;  /* 0x0000000000007919 */ /* 0x000e620000002100 */
[----:B------:R-:W2:Y:S01]  /*b270*/  LDC R18, c[0x0][0xce8] ;  /* 0x00033a00ff127b82 */ /* 0x000ea20000000800 */
[----:B------:R-:W-:Y:S01]  /*b280*/  ULDC.64 UR8, c[0x0][0xba0] ;  /* 0x0002e80000087ab9 */ /* 0x000fe20000000a00 */
[----:B------:R-:W-:Y:S01]  /*b290*/  ULDC UR10, c[0x0][0xbc8] ;  /* 0x0002f200000a7ab9 */ /* 0x000fe20000000800 */
[----:B-1----:R-:W-:-:S05]  /*b2a0*/  VIADD R0, R0, 0xffffff80 ;  /* 0xffffff8000007836 */ /* 0x002fca0000000000 */
[----:B0-----:R-:W-:-:S04]  /*b2b0*/  SHF.R.S32.HI R3, RZ, 0x1f, R0 ;  /* 0x0000001fff037819 */ /* 0x001fc80000011400 */
[----:B------:R-:W-:-:S04]  /*b2c0*/  LEA.HI R10, R3, R0, RZ, 0x3 ;  /* 0x00000000030a7211 */ /* 0x000fc800078f18ff */
[----:B------:R-:W-:-:S05]  /*b2d0*/  SHF.R.S32.HI R3, RZ, 0x3, R10 ;  /* 0x00000003ff037819 */ /* 0x000fca000001140a */
[----:B------:R-:W-:-:S04]  /*b2e0*/  IMAD R9, R3, 0x40, R2 ;  /* 0x0000004003097824 */ /* 0x000fc800078e0202 */
[----:B------:R-:W-:-:S03]  /*b2f0*/  IMAD.WIDE R4, R9, 0x2, R4 ;  /* 0x0000000209047825 */ /* 0x000fc600078e0204 */
[C---:B------:R-:W-:Y:S02]  /*b300*/  IADD3 R21, P3, R4.reuse, 0x1000, RZ ;  /* 0x0000100004157810 */ /* 0x040fe40007f7e0ff */
[----:B------:R-:W-:Y:S02]  /*b310*/  IADD3 R45, P2, R4, 0x7000, RZ ;  /* 0x00007000042d7810 */ /* 0x000fe40007f5e0ff */
[----:B------:R-:W-:Y:S02]  /*b320*/  LOP3.LUT R20, R21, 0x380, RZ, 0xc0, !PT ;  /* 0x0000038015147812 */ /* 0x000fe400078ec0ff */
[----:B------:R-:W-:Y:S02]  /*b330*/  LOP3.LUT R44, R45, 0x380, RZ, 0xc0, !PT ;  /* 0x000003802d2c7812 */ /* 0x000fe400078ec0ff */
[----:B------:R-:W-:Y:S02]  /*b340*/  SHF.R.U64 R20, R20, 0x3, RZ ;  /* 0x0000000314147819 */ /* 0x000fe400000012ff */
[----:B------:R-:W-:-:S02]  /*b350*/  IADD3 R37, P0, R4, 0x5000, RZ ;  /* 0x0000500004257810 */ /* 0x000fc40007f1e0ff */
[----:B------:R-:W-:Y:S01]  /*b360*/  LOP3.LUT R20, R20, R21, RZ, 0x3c, !PT ;  /* 0x0000001514147212 */ /* 0x000fe200078e3cff */
[----:B------:R-:W-:Y:S01]  /*b370*/  IMAD.X R21, RZ, RZ, R5, P3 ;  /* 0x000000ffff157224 */ /* 0x000fe200018e0605 */
[----:B------:R-:W-:Y:S02]  /*b380*/  SHF.R.U64 R44, R44, 0x3, RZ ;  /* 0x000000032c2c7819 */ /* 0x000fe400000012ff */
[C---:B------:R-:W-:Y:S02]  /*b390*/  IADD3 R25, P4, R4.reuse, 0x2000, RZ ;  /* 0x0000200004197810 */ /* 0x040fe40007f9e0ff */
[C---:B------:R-:W-:Y:S01]  /*b3a0*/  IADD3 R29, P5, R4.reuse, 0x3000, RZ ;  /* 0x00003000041d7810 */ /* 0x040fe20007fbe0ff */
[----:B------:R-:W-:Y:S01]  /*b3b0*/  IMAD R7, R7, UR8, RZ ;  /* 0x0000000807077c24 */ /* 0x000fe2000f8e02ff */
[C---:B------:R-:W-:Y:S01]  /*b3c0*/  IADD3 R33, P6, R4.reuse, 0x4000, RZ ;  /* 0x0000400004217810 */ /* 0x040fe20007fde0ff */
[----:B------:R-:W5:Y:S01]  /*b3d0*/  LD.E.128 R20, desc[UR38][R20.64] ;  /* 0x0000002614147980 */ /* 0x000f62000c101d00 */
[----:B------:R-:W-:-:S02]  /*b3e0*/  IADD3 R41, P1, R4, 0x6000, RZ ;  /* 0x0000600004297810 */ /* 0x000fc40007f3e0ff */
[----:B------:R-:W-:Y:S02]  /*b3f0*/  LOP3.LUT R36, R37, 0x380, RZ, 0xc0, !PT ;  /* 0x0000038025247812 */ /* 0x000fe400078ec0ff */
[----:B------:R-:W-:Y:S02]  /*b400*/  IADD3 R49, P3, R4, 0x8000, RZ ;  /* 0x0000800004317810 */ /* 0x000fe40007f7e0ff */
[----:B------:R-:W-:Y:S01]  /*b410*/  LOP3.LUT R44, R44, R45, RZ, 0x3c, !PT ;  /* 0x0000002d2c2c7212 */ /* 0x000fe200078e3cff */
[----:B------:R-:W-:Y:S01]  /*b420*/  IMAD.X R45, RZ, RZ, R5, P2 ;  /* 0x000000ffff2d7224 */ /* 0x000fe200010e0605 */
[----:B------:R-:W-:Y:S02]  /*b430*/  LOP3.LUT R24, R25, 0x380, RZ, 0xc0, !PT ;  /* 0x0000038019187812 */ /* 0x000fe400078ec0ff */
[----:B------:R-:W-:Y:S02]  /*b440*/  LOP3.LUT R28, R29, 0x380, RZ, 0xc0, !PT ;  /* 0x000003801d1c7812 */ /* 0x000fe400078ec0ff */
[----:B------:R-:W-:-:S02]  /*b450*/  LOP3.LUT R32, R33, 0x380, RZ, 0xc0, !PT ;  /* 0x0000038021207812 */ /* 0x000fc400078ec0ff */
[----:B------:R-:W-:Y:S01]  /*b460*/  LOP3.LUT R11, R4, 0x380, RZ, 0xc0, !PT ;  /* 0x00000380040b7812 */ /* 0x000fe200078ec0ff */
[----:B------:R-:W-:Y:S01]  /*b470*/  IMAD R7, R8, UR9, R7 ;  /* 0x0000000908077c24 */ /* 0x000fe2000f8e0207 */
[----:B------:R-:W-:Y:S01]  /*b480*/  LOP3.LUT R40, R41, 0x380, RZ, 0xc0, !PT ;  /* 0x0000038029287812 */ /* 0x000fe200078ec0ff */
[----:B------:R-:W5:Y:S01]  /*b490*/  LD.E.128 R44, desc[UR38][R44.64] ;  /* 0x000000262c2c7980 */ /* 0x000f62000c101d00 */
[----:B------:R-:W-:Y:S02]  /*b4a0*/  SHF.R.U64 R36, R36, 0x3, RZ ;  /* 0x0000000324247819 */ /* 0x000fe400000012ff */
[----:B------:R-:W-:Y:S02]  /*b4b0*/  LOP3.LUT R48, R49, 0x380, RZ, 0xc0, !PT ;  /* 0x0000038031307812 */ /* 0x000fe400078ec0ff */
[----:B------:R-:W-:Y:S02]  /*b4c0*/  IADD3 R73, P2, R4, 0xe000, RZ ;  /* 0x0000e00004497810 */ /* 0x000fe40007f5e0ff */
[----:B------:R-:W-:-:S02]  /*b4d0*/  SHF.R.U64 R24, R24, 0x3, RZ ;  /* 0x0000000318187819 */ /* 0x000fc400000012ff */
[----:B------:R-:W-:Y:S02]  /*b4e0*/  SHF.R.U64 R28, R28, 0x3, RZ ;  /* 0x000000031c1c7819 */ /* 0x000fe400000012ff */
[----:B------:R-:W-:Y:S02]  /*b4f0*/  SHF.R.U64 R32, R32, 0x3, RZ ;  /* 0x0000000320207819 */ /* 0x000fe400000012ff */
[----:B------:R-:W-:Y:S02]  /*b500*/  SHF.R.U64 R40, R40, 0x3, RZ ;  /* 0x0000000328287819 */ /* 0x000fe400000012ff */
[----:B------:R-:W-:Y:S01]  /*b510*/  LOP3.LUT R36, R36, R37, RZ, 0x3c, !PT ;  /* 0x0000002524247212 */ /* 0x000fe200078e3cff */
[----:B------:R-:W-:Y:S01]  /*b520*/  IMAD.X R37, RZ, RZ, R5, P0 ;  /* 0x000000ffff257224 */ /* 0x000fe200000e0605 */
[----:B------:R-:W-:Y:S02]  /*b530*/  SHF.R.U64 R48, R48, 0x3, RZ ;  /* 0x0000000330307819 */ /* 0x000fe400000012ff */
[----:B------:R-:W-:-:S02]  /*b540*/  LOP3.LUT R72, R73, 0x380, RZ, 0xc0, !PT ;  /* 0x0000038049487812 */ /* 0x000fc400078ec0ff */
[----:B------:R-:W-:Y:S01]  /*b550*/  IADD3 R65, P0, R4, 0xc000, RZ ;  /* 0x0000c00004417810 */ /* 0x000fe20007f1e0ff */
[----:B------:R-:W5:Y:S01]  /*b560*/  LD.E.128 R36, desc[UR38][R36.64] ;  /* 0x0000002624247980 */ /* 0x000f62000c101d00 */
        /* <DEDUP_REMOVED lines=10> */
[----:B------:R-:W-:Y:S01]  /*b610*/  SHF.R.U64 R72, R72, 0x3, RZ ;  /* 0x0000000348487819 */ /* 0x000fe200000012ff */
[----:B------:R-:W5:Y:S01]  /*b620*/  LD.E.128 R24, desc[UR38][R24.64] ;  /* 0x0000002618187980 */ /* 0x000f62000c101d00 */
[----:B------:R-:W-:-:S02]  /*b630*/  IADD3 R53, P4, R4, 0x9000, RZ ;  /* 0x0000900004357810 */ /* 0x000fc40007f9e0ff */
[C---:B------:R-:W-:Y:S01]  /*b640*/  IADD3 R57, P5, R4.reuse, 0xa000, RZ ;  /* 0x0000a00004397810 */ /* 0x040fe20007fbe0ff */
[----:B------:R-:W5:Y:S01]  /*b650*/  LD.E.128 R28, desc[UR38][R28.64] ;  /* 0x000000261c1c7980 */ /* 0x000f62000c101d00 */
[C---:B------:R-:W-:Y:S02]  /*b660*/  IADD3 R61, P6, R4.reuse, 0xb000, RZ ;  /* 0x0000b000043d7810 */ /* 0x040fe40007fde0ff */
[C---:B------:R-:W-:Y:S01]  /*b670*/  IADD3 R69, P1, R4.reuse, 0xd000, RZ ;  /* 0x0000d00004457810 */ /* 0x040fe20007f3e0ff */
[----:B------:R-:W5:Y:S01]  /*b680*/  LD.E.128 R32, desc[UR38][R32.64] ;  /* 0x0000002620207980 */ /* 0x000f62000c101d00 */
[----:B------:R-:W-:Y:S02]  /*b690*/  LOP3.LUT R64, R65, 0x380, RZ, 0xc0, !PT ;  /* 0x0000038041407812 */ /* 0x000fe400078ec0ff */
[----:B------:R-:W-:Y:S01]  /*b6a0*/  IADD3 R12, P3, R4, 0xf000, RZ ;  /* 0x0000f000040c7810 */ /* 0x000fe20007f7e0ff */
[----:B------:R-:W5:Y:S01]  /*b6b0*/  LD.E.128 R40, desc[UR38][R40.64] ;  /* 0x0000002628287980 */ /* 0x000f62000c101d00 */
[----:B------:R-:W-:Y:S01]  /*b6c0*/  LOP3.LUT R72, R72, R73, RZ, 0x3c, !PT ;  /* 0x0000004948487212 */ /* 0x000fe200078e3cff */
[--C-:B------:R-:W-:Y:S01]  /*b6d0*/  IMAD.X R73, RZ, RZ, R5.reuse, P2 ;  /* 0x000000ffff497224 */ /* 0x100fe200010e0605 */
[----:B------:R-:W-:Y:S01]  /*b6e0*/  LOP3.LUT R52, R53, 0x380, RZ, 0xc0, !PT ;  /* 0x0000038035347812 */ /* 0x000fe200078ec0ff */
[----:B------:R-:W-:Y:S01]  /*b6f0*/  IMAD.X R77, RZ, RZ, R5, P3 ;  /* 0x000000ffff4d7224 */ /* 0x000fe200018e0605 */
[----:B------:R-:W-:Y:S01]  /*b700*/  LOP3.LUT R56, R57, 0x380, RZ, 0xc0, !PT ;  /* 0x0000038039387812 */ /* 0x000fe200078ec0ff */
[----:B------:R-:W5:Y:S01]  /*b710*/  LD.E.128 R48, desc[UR38][R48.64] ;  /* 0x0000002630307980 */ /* 0x000f62000c101d00 */
[----:B------:R-:W-:-:S02]  /*b720*/  LOP3.LUT R60, R61, 0x380, RZ, 0xc0, !PT ;  /* 0x000003803d3c7812 */ /* 0x000fc400078ec0ff */
[----:B------:R-:W-:Y:S01]  /*b730*/  LOP3.LUT R68, R69, 0x380, RZ, 0xc0, !PT ;  /* 0x0000038045447812 */ /* 0x000fe200078ec0ff */
[----:B------:R-:W5:Y:S01]  /*b740*/  LD.E.128 R72, desc[UR38][R72.64] ;  /* 0x0000002648487980 */ /* 0x000f62000c101d00 */
[----:B------:R-:W-:Y:S02]  /*b750*/  SHF.R.U64 R64, R64, 0x3, RZ ;  /* 0x0000000340407819 */ /* 0x000fe400000012ff */
[----:B------:R-:W-:Y:S02]  /*b760*/  SHF.R.U64 R11, R11, 0x3, RZ ;  /* 0x000000030b0b7819 */ /* 0x000fe400000012ff */
[----:B------:R-:W-:Y:S02]  /*b770*/  LOP3.LUT R9, R12, 0x380, RZ, 0xc0, !PT ;  /* 0x000003800c097812 */ /* 0x000fe400078ec0ff */
[----:B--2---:R-:W-:Y:S02]  /*b780*/  ISETP.NE.AND P2, PT, R18, 0x1, PT ;  /* 0x000000011200780c */ /* 0x004fe40003f45270 */
[----:B------:R-:W-:-:S02]  /*b790*/  SHF.R.U64 R52, R52, 0x3, RZ ;  /* 0x0000000334347819 */ /* 0x000fc400000012ff */
[----:B------:R-:W-:Y:S02]  /*b7a0*/  SHF.R.U64 R56, R56, 0x3, RZ ;  /* 0x0000000338387819 */ /* 0x000fe400000012ff */
[----:B------:R-:W-:Y:S02]  /*b7b0*/  SHF.R.U64 R60, R60, 0x3, RZ ;  /* 0x000000033c3c7819 */ /* 0x000fe400000012ff */
[----:B------:R-:W-:Y:S02]  /*b7c0*/  SHF.R.U64 R68, R68, 0x3, RZ ;  /* 0x0000000344447819 */ /* 0x000fe400000012ff */
[----:B------:R-:W-:Y:S01]  /*b7d0*/  LOP3.LUT R64, R64, R65, RZ, 0x3c, !PT ;  /* 0x0000004140407212 */ /* 0x000fe200078e3cff */
[----:B------:R-:W-:Y:S01]  /*b7e0*/  IMAD.X R65, RZ, RZ, R5, P0 ;  /* 0x000000ffff417224 */ /* 0x000fe200000e0605 */
[----:B------:R-:W-:Y:S01]  /*b7f0*/  LOP3.LUT R4, R11, R4, RZ, 0x3c, !PT ;  /* 0x000000040b047212 */ /* 0x000fe200078e3cff */
[----:B------:R-:W0:Y:S01]  /*b800*/  @P2 LDC R81, c[0x0][0xcec] ;  /* 0x00033b00ff512b82 */ /* 0x000e220000000800 */
[----:B------:R-:W-:-:S02]  /*b810*/  SHF.R.U64 R9, R9, 0x3, RZ ;  /* 0x0000000309097819 */ /* 0x000fc400000012ff */
[----:B------:R-:W-:Y:S01]  /*b820*/  ISETP.GE.AND P0, PT, R193, UR10, PT ;  /* 0x0000000ac1007c0c */ /* 0x000fe2000bf06270 */
        /* <DEDUP_REMOVED lines=10> */
[----:B------:R-:W-:Y:S01]  /*b8d0*/  IMAD.WIDE.U32 R8, R8, UR8, RZ ;  /* 0x0000000808087c25 */ /* 0x000fe2000f8e00ff */
[----:B------:R1:W5:Y:S01]  /*b8e0*/  LD.E.128 R12, desc[UR38][R4.64] ;  /* 0x00000026040c7980 */ /* 0x000362000c101d00 */
[----:B------:R-:W-:Y:S01]  /*b8f0*/  ISETP.GE.AND P1, PT, R2, UR10, PT ;  /* 0x0000000a02007c0c */ /* 0x000fe2000bf26270 */
[----:B------:R-:W2:Y:S01]  /*b900*/  @P2 LDC R83, c[0x0][0xcf0] ;  /* 0x00033c00ff532b82 */ /* 0x000ea20000000800 */
[----:B------:R-:W-:Y:S01]  /*b910*/  IMAD.IADD R9, R9, 0x1, R7 ;  /* 0x0000000109097824 */ /* 0x000fe200078e0207 */
[----:B------:R-:W-:Y:S01]  /*b920*/  LOP3.LUT R7, R10, 0xfffffff8, RZ, 0xc0, !PT ;  /* 0xfffffff80a077812 */ /* 0x000fe200078ec0ff */
[----:B------:R-:W-:Y:S01]  /*b930*/  ULDC.64 UR8, c[0x0][0xbe8] ;  /* 0x0002fa0000087ab9 */ /* 0x000fe20000000a00 */
[----:B------:R-:W5:Y:S01]  /*b940*/  LD.E.128 R52, desc[UR38][R52.64] ;  /* 0x0000002634347980 */ /* 0x000f62000c101d00 */
[----:B-1----:R-:W-:-:S03]  /*b950*/  SEL R5, RZ, 0xffffffff, P0 ;  /* 0xffffffffff057807 */ /* 0x002fc60000000000 */
[----:B------:R-:W5:Y:S01]  /*b960*/  LD.E.128 R56, desc[UR38][R56.64] ;  /* 0x0000002638387980 */ /* 0x000f62000c101d00 */
[----:B------:R-:W-:Y:S01]  /*b970*/  ISETP.GE.AND P0, PT, R192, UR10, PT ;  /* 0x0000000ac0007c0c */ /* 0x000fe2000bf06270 */
[----:B------:R-:W-:-:S03]  /*b980*/  IMAD.SHL.U32 R11, R5, 0x2, RZ ;  /* 0x00000002050b7824 */ /* 0x000fc600078e00ff */
[----:B------:R-:W-:Y:S01]  /*b990*/  SEL R5, RZ, 0xffffffff, P0 ;  /* 0xffffffffff057807 */ /* 0x000fe20000000000 */
[----:B------:R-:W5:Y:S01]  /*b9a0*/  LD.E.128 R60, desc[UR38][R60.64] ;  /* 0x000000263c3c7980 */ /* 0x000f62000c101d00 */
[----:B------:R-:W-:Y:S02]  /*b9b0*/  ISETP.GE.AND P0, PT, R191, UR10, PT ;  /* 0x0000000abf007c0c */ /* 0x000fe4000bf06270 */
[----:B------:R-:W-:Y:S01]  /*b9c0*/  SEL R4, RZ, 0x1, P1 ;  /* 0x00000001ff047807 */ /* 0x000fe20000800000 */
[----:B------:R-:W-:Y:S01]  /*b9d0*/  IMAD.IADD R10, R0, 0x1, -R7 ;  /* 0x00000001000a7824 */ /* 0x000fe200078e0a07 */
[----:B------:R-:W-:Y:S01]  /*b9e0*/  SEL R0, RZ, 0xffffffff, P0 ;  /* 0xffffffffff007807 */ /* 0x000fe20000000000 */
[----:B------:R-:W-:Y:S01]  /*b9f0*/  IMAD.SHL.U32 R5, R5, 0x4, RZ ;  /* 0x0000000405057824 */ /* 0x000fe200078e00ff */
[----:B------:R-:W-:Y:S01]  /*ba00*/  LOP3.LUT R4, R11, 0x2, R4, 0xe2, !PT ;  /* 0x000000020b047812 */ /* 0x000fe200078ee204 */
[----:B------:R-:W-:Y:S01]  /*ba10*/  IMAD.WIDE.U32 R8, R188, UR8, R8 ;  /* 0x00000008bc087c25 */ /* 0x000fe2000f8e0008 */
[----:B------:R-:W5:Y:S02]  /*ba20*/  LD.E.128 R68, desc[UR38][R68.64] ;  /* 0x0000002644447980 */ /* 0x000f64000c101d00 */
[----:B------:R-:W-:Y:S01]  /*ba30*/  LOP3.LUT R4, R5, 0x4, R4, 0xe2, !PT ;  /* 0x0000000405047812 */ /* 0x000fe200078ee204 */
[----:B------:R-:W-:Y:S01]  /*ba40*/  IMAD.SHL.U32 R7, R0, 0x8, RZ ;  /* 0x0000000800077824 */ /* 0x000fe200078e00ff */
[----:B------:R-:W-:Y:S01]  /*ba50*/  SHF.R.S32.HI R5, RZ, 0x1f, R187 ;  /* 0x0000001fff057819 */ /* 0x000fe200000114bb */
[----:B------:R-:W-:Y:S01]  /*ba60*/  IMAD.U32 R11, RZ, RZ, UR42 ;  /* 0x0000002aff0b7e24 */ /* 0x000fe2000f8e00ff */
[----:B------:R-:W5:Y:S01]  /*ba70*/  LD.E.128 R76, desc[UR38][R76.64] ;  /* 0x000000264c4c7980 */ /* 0x000f62000c101d00 */
[----:B------:R-:W-:-:S02]  /*ba80*/  IMAD R0, R10, 0x20, R3 ;  /* 0x000000200a007824 */ /* 0x000fc400078e0203 */
[----:B------:R-:W-:Y:S01]  /*ba90*/  IMAD R9, R188, UR9, R9 ;  /* 0x00000009bc097c24 */ /* 0x000fe2000f8e0209 */
[----:B------:R-:W-:Y:S01]  /*baa0*/  ULDC.64 UR8, c[0x0][0xbf0] ;  /* 0x0002fc0000087ab9 */ /* 0x000fe20000000a00 */
[----:B------:R-:W-:Y:S01]  /*bab0*/  IMAD R10, R11, 0x40, R0 ;  /* 0x000000400b0a7824 */ /* 0x000fe200078e0200 */
[----:B------:R-:W-:Y:S01]  /*bac0*/  ISETP.GE.AND P1, PT, R190, UR10, PT ;  /* 0x0000000abe007c0c */ /* 0x000fe2000bf26270 */
[----:B------:R-:W-:Y:S01]  /*bad0*/  IMAD R0, R5, UR8, RZ ;  /* 0x0000000805007c24 */ /* 0x000fe2000f8e02ff */
[----:B------:R-:W-:Y:S01]  /*bae0*/  LOP3.LUT R4, R7, 0x8, R4, 0xe2, !PT ;  /* 0x0000000807047812 */ /* 0x000fe200078ee204 */
[----:B------:R-:W-:Y:S01]  /*baf0*/  @!PT LDS RZ, [RZ] ;  /* 0x00000000fffff984 */ /* 0x000fe20000000800 */
[----:B------:R-:W-:Y:S01]  /*bb00*/  @!PT LDS RZ, [RZ] ;  /* 0x00000000fffff984 */ /* 0x000fe20000000800 */
[----:B------:R-:W-:Y:S01]  /*bb10*/  @!PT LDS RZ, [RZ] ;  /* 0x00000000fffff984 */ /* 0x000fe20000000800 */
[----:B------:R-:W-:Y:S01]  /*bb20*/  @!PT LDS RZ, [RZ] ;  /* 0x00000000fffff984 */ /* 0x000fe20000000800 */
[----:B------:R1:W-:Y:S06]  /*bb30*/  MEMBAR.ALL.CTA ;  /* 0x0000000000007992 */ /* 0x0003ec0000008000 */
[----:B-1----:R-:W1:Y:S01]  /*bb40*/  FENCE.VIEW.ASYNC.S ;  /* 0x00000000000073c6 */ /* 0x002e620000000000 */
[----:B------:R-:W-:Y:S01]  /*bb50*/  SEL R7, RZ, 0xffffffff, P1 ;  /* 0xffffffffff077807 */ /* 0x000fe20000800000 */
[----:B------:R-:W-:Y:S01]  /*bb60*/  IMAD R11, R187, UR9, R0 ;  /* 0x00000009bb0b7c24 */ /* 0x000fe2000f8e0200 */
[----:B------:R-:W-:Y:S01]  /*bb70*/  ISETP.GE.AND P0, PT, R189, UR10, PT ;  /* 0x0000000abd007c0c */ /* 0x000fe2000bf06270 */
[----:B0-----:R-:W-:-:S04]  /*bb80*/  @P2 IMAD.HI.U32 R0, R10, R81, RZ ;  /* 0x000000510a002227 */ /* 0x001fc800078e00ff */
[----:B------:R-:W-:Y:S01]  /*bb90*/  IMAD.SHL.U32 R81, R7, 0x10, RZ ;  /* 0x0000001007517824 */ /* 0x000fe200078e00ff */
[----:B------:R-:W-:Y:S01]  /*bba0*/  SEL R7, RZ, 0xffffffff, P0 ;  /* 0xffffffffff077807 */ /* 0x000fe20000000000 */
[----:B------:R-:W-:Y:S01]  /*bbb0*/  IMAD.MOV.U32 R5, RZ, RZ, R10 ;  /* 0x000000ffff057224 */ /* 0x000fe200078e000a */
[----:B--2---:R-:W-:Y:S02]  /*bbc0*/  @P2 SHF.R.U32.HI R5, RZ, R83, R0 ;  /* 0x00000053ff052219 */ /* 0x004fe40000011600 */
[----:B------:R-:W-:Y:S01]  /*bbd0*/  LOP3.LUT R4, R81, 0x10, R4, 0xe2, !PT ;  /* 0x0000001051047812 */ /* 0x000fe200078ee204 */
[----:B------:R-:W-:Y:S01]  /*bbe0*/  IMAD.SHL.U32 R81, R7, 0x20, RZ ;  /* 0x0000002007517824 */ /* 0x000fe200078e00ff */
[--C-:B------:R-:W-:Y:S01]  /*bbf0*/  SHF.R.S32.HI R0, RZ, 0x1f, R5.reuse ;  /* 0x0000001fff007819 */ /* 0x100fe20000011405 */
[----:B------:R-:W-:Y:S02]  /*bc00*/  IMAD.MOV R7, RZ, RZ, -R5 ;  /* 0x000000ffff077224 */ /* 0x000fe400078e0a05 */
[----:B------:R-:W-:Y:S01]  /*bc10*/  IMAD.WIDE.U32 R8, R187, UR8, R8 ;  /* 0x00000008bb087c25 */ /* 0x000fe2000f8e0008 */
[----:B------:R-:W-:-:S03]  /*bc20*/  ULDC.64 UR8, c[0x0][0xbe0] ;  /* 0x0002f80000087ab9 */ /* 0x000fc60000000a00 */
[----:B------:R-:W-:Y:S02]  /*bc30*/  IMAD R0, R0, UR8, RZ ;  /* 0x0000000800007c24 */ /* 0x000fe4000f8e02ff */
[----:B------:R-:W-:Y:S02]  /*bc40*/  IMAD R7, R18, R7, R10 ;  /* 0x0000000712077224 */ /* 0x000fe400078e020a */
[----:B------:R-:W-:Y:S01]  /*bc50*/  IMAD.IADD R9, R9, 0x1, R11 ;  /* 0x0000000109097824 */ /* 0x000fe200078e020b */
[----:B------:R-:W-:Y:S01]  /*bc60*/  ISETP.GE.AND P0, PT, R229, UR10, PT ;  /* 0x0000000ae5007c0c */ /* 0x000fe2000bf06270 */
[C---:B------:R-:W-:Y:S01]  /*bc70*/  IMAD R11, R5.reuse, UR9, R0 ;  /* 0x00000009050b7c24 */ /* 0x040fe2000f8e0200 */
[----:B------:R-:W-:Y:S01]  /*bc80*/  SHF.R.S32.HI R0, RZ, 0x1f, R7 ;  /* 0x0000001fff007819 */ /* 0x000fe20000011407 */
[----:B------:R-:W-:Y:S01]  /*bc90*/  IMAD.WIDE.U32 R8, R5, UR8, R8 ;  /* 0x0000000805087c25 */ /* 0x000fe2000f8e0008 */
[----:B------:R-:W-:Y:S01]  /*bca0*/  ULDC.64 UR8, c[0x0][0xbd8] ;  /* 0x0002f60000087ab9 */ /* 0x000fe20000000a00 */
[----:B------:R-:W-:-:S02]  /*bcb0*/  LOP3.LUT R4, R81, 0x20, R4, 0xe2, !PT ;  /* 0x0000002051047812 */ /* 0x000fc400078ee204 */
[----:B------:R-:W-:Y:S01]  /*bcc0*/  IMAD.U32 R80, RZ, RZ, UR42 ;  /* 0x0000002aff507e24 */ /* 0x000fe2000f8e00ff */
[----:B------:R-:W-:Y:S01]  /*bcd0*/  SEL R5, RZ, 0x40, P0 ;  /* 0x00000040ff057807 */ /* 0x000fe20000000000 */
[----:B------:R-:W-:Y:S01]  /*bce0*/  IMAD.IADD R9, R9, 0x1, R11 ;  /* 0x0000000109097824 */ /* 0x000fe200078e020b */
[----:B------:R-:W-:Y:S01]  /*bcf0*/  ISETP.GE.AND P0, PT, R228, UR10, PT ;  /* 0x0000000ae4007c0c */ /* 0x000fe2000bf06270 */
[----:B------:R-:W-:Y:S02]  /*bd00*/  IMAD R10, R0, UR8, RZ ;  /* 0x00000008000a7c24 */ /* 0x000fe4000f8e02ff */
        /* <DEDUP_REMOVED lines=13> */
[----:B-1----:R0:W1:Y:S01]  /*bde0*/  SHFL.IDX PT, R4, R18, RZ, 0x181f ;  /* 0x00181fff12047589 */ /* 0x00206200000e0000 */
[----:B------:R-:W-:Y:S02]  /*bdf0*/  BSSY B1, `(.L_x_4080) ;  /* 0x000002b000017945 */ /* 0x000fe40003800000 */
[----:B------:R-:W-:Y:S01]  /*be00*/  SYNCS.ARRIVE.TRANS64.RED.A1T0 RZ, [UR7], RZ ;  /* 0x000000ffffff79a7 */ /* 0x000fe20008100407 */
[----:B------:R0:W2:Y:S01]  /*be10*/  SHFL.IDX PT, R5, R80, RZ, 0x181f ;  /* 0x00181fff50057589 */ /* 0x0000a200000e0000 */
[----:B------:R-:W-:Y:S02]  /*be20*/  LOP3.LUT R3, R0, R3, RZ, 0xfc, !PT ;  /* 0x0000000300037212 */ /* 0x000fe400078efcff */
[----:B------:R-:W-:Y:S01]  /*be30*/  SHF.R.S32.HI R152, RZ, 0x1f, R193 ;  /* 0x0000001fff987819 */ /* 0x000fe200000114c1 */
        /* <DEDUP_REMOVED lines=8> */
[----:B-1----:R-:W-:Y:S01]  /*bec0*/  @!P1 LEA R8, P2, R193, R4, 0x1 ;  /* 0x00000004c1089211 */ /* 0x002fe200078408ff */
[----:B--2---:R-:W-:-:S03]  /*bed0*/  @!P0 IMAD.WIDE R10, R2, 0x2, R4 ;  /* 0x00000002020a8825 */ /* 0x004fc600078e0204 */
[----:B------:R-:W-:Y:S02]  /*bee0*/  @!P1 LEA.HI.X R9, R193, R5, R152, 0x1, P2 ;  /* 0x00000005c1099211 */ /* 0x000fe400010f0c98 */
[----:B------:R-:W-:Y:S01]  /*bef0*/  ISETP.GE.AND P2, PT, R190, UR10, PT ;  /* 0x0000000abe007c0c */ /* 0x000fe2000bf46270 */
[----:B-----5:R1:W-:Y:S01]  /*bf00*/  @!P0 ST.E.128 desc[UR38][R10.64], R12 ;  /* 0x0000000c0a008985 */ /* 0x0203e2000c101d26 */
[----:B------:R-:W-:-:S03]  /*bf10*/  LOP3.LUT P0, RZ, R0, 0x40, RZ, 0xc0, !PT ;  /* 0x0000004000ff7812 */ /* 0x000fc6000780c0ff */
[----:B------:R2:W-:Y:S01]  /*bf20*/  @!P1 ST.E.128 desc[UR38][R8.64], R24 ;  /* 0x0000001808009985 */ /* 0x0005e2000c101d26 */
[----:B------:R-:W-:Y:S02]  /*bf30*/  ISETP.GE.AND P1, PT, R189, UR10, PT ;  /* 0x0000000abd007c0c */ /* 0x000fe4000bf26270 */
[CC--:B-1----:R-:W-:Y:S02]  /*bf40*/  @!P3 LEA R14, P6, R191.reuse, R4.reuse, 0x1 ;  /* 0x00000004bf0eb211 */ /* 0x0c2fe400078c08ff */
[CC--:B--2---:R-:W-:Y:S02]  /*bf50*/  @!P4 LEA R24, P5, R192.reuse, R4.reuse, 0x1 ;  /* 0x00000004c018c211 */ /* 0x0c4fe400078a08ff */
[-C--:B------:R-:W-:Y:S02]  /*bf60*/  @!P3 LEA.HI.X R15, R191, R5.reuse, R84, 0x1, P6 ;  /* 0x00000005bf0fb211 */ /* 0x080fe400030f0c54 */
[----:B------:R-:W-:Y:S02]  /*bf70*/  @!P4 LEA.HI.X R25, R192, R5, R7, 0x1, P5 ;  /* 0x00000005c019c211 */ /* 0x000fe400028f0c07 */
[----:B------:R-:W-:-:S02]  /*bf80*/  @!P2 LEA R12, P5, R190, R4, 0x1 ;  /* 0x00000004be0ca211 */ /* 0x000fc400078a08ff */
[----:B------:R-:W-:Y:S01]  /*bf90*/  LOP3.LUT P6, RZ, R3, 0x80, RZ, 0xc0, !PT ;  /* 0x0000008003ff7812 */ /* 0x000fe200078cc0ff */
[----:B------:R3:W-:Y:S01]  /*bfa0*/  @!P4 ST.E.128 desc[UR38][R24.64], R32 ;  /* 0x000000201800c985 */ /* 0x0007e2000c101d26 */
[-C--:B------:R-:W-:Y:S02]  /*bfb0*/  @!P2 LEA.HI.X R13, R190, R5.reuse, R83, 0x1, P5 ;  /* 0x00000005be0da211 */ /* 0x080fe400028f0c53 */
[----:B------:R-:W-:Y:S01]  /*bfc0*/  SHF.R.S32.HI R7, RZ, 0x1f, R189 ;  /* 0x0000001fff077819 */ /* 0x000fe200000114bd */
[----:B------:R3:W-:Y:S01]  /*bfd0*/  @!P3 ST.E.128 desc[UR38][R14.64], R40 ;  /* 0x000000280e00b985 */ /* 0x0007e2000c101d26 */
[C---:B------:R-:W-:Y:S02]  /*bfe0*/  @!P1 LEA R10, P5, R189.reuse, R4, 0x1 ;  /* 0x00000004bd0a9211 */ /* 0x040fe400078a08ff */
[----:B------:R-:W-:Y:S01]  /*bff0*/  SHF.R.S32.HI R9, RZ, 0x1f, R229 ;  /* 0x0000001fff097819 */ /* 0x000fe200000114e5 */
[----:B------:R3:W-:Y:S01]  /*c000*/  @!P2 ST.E.128 desc[UR38][R12.64], R48 ;  /* 0x000000300c00a985 */ /* 0x0007e2000c101d26 */
[----:B------:R-:W-:-:S02]  /*c010*/  @!P1 LEA.HI.X R11, R189, R5, R7, 0x1, P5 ;  /* 0x00000005bd0b9211 */ /* 0x000fc400028f0c07 */
[CC--:B------:R-:W-:Y:S02]  /*c020*/  @P0 LEA R8, P5, R229.reuse, R4.reuse, 0x1 ;  /* 0x00000004e5080211 */ /* 0x0c0fe400078a08ff */
[----:B------:R-:W-:Y:S01]  /*c030*/  SHF.R.S32.HI R7, RZ, 0x1f, R228 ;  /* 0x0000001fff077819 */ /* 0x000fe200000114e4 */
[----:B------:R3:W-:Y:S01]  /*c040*/  @!P1 ST.E.128 desc[UR38][R10.64], R56 ;  /* 0x000000380a009985 */ /* 0x0007e2000c101d26 */
[----:B------:R-:W-:Y:S02]  /*c050*/  @P0 LEA.HI.X R9, R229, R5, R9, 0x1, P5 ;  /* 0x00000005e5090211 */ /* 0x000fe400028f0c09 */
[----:B------:R-:W-:-:S03]  /*c060*/  @P6 LEA R4, P5, R228, R4, 0x1 ;  /* 0x00000004e4046211 */ /* 0x000fc600078a08ff */
[----:B------:R3:W-:Y:S01]  /*c070*/  @P0 ST.E.128 desc[UR38][R8.64], R64 ;  /* 0x0000004008000985 */ /* 0x0007e2000c101d26 */
[----:B------:R-:W-:-:S05]  /*c080*/  @P6 LEA.HI.X R5, R228, R5, R7, 0x1, P5 ;  /* 0x00000005e4056211 */ /* 0x000fca00028f0c07 */
[----:B------:R3:W-:Y:S04]  /*c090*/  @P6 ST.E.128 desc[UR38][R4.64], R72 ;  /* 0x0000004804006985 */ /* 0x0007e8000c101d26 */
.L_x_4081:
[----:B------:R-:W-:Y:S05]  /*c0a0*/  BSYNC B1 ;  /* 0x0000000000017941 */ /* 0x000fea0003800000 */
.L_x_4080:
[----:B------:R-:W-:Y:S01]  /*c0b0*/  VIADD R7, R81, 0x20 ;  /* 0x0000002051077836 */ /* 0x000fe20000000000 */
[----:B--23--:R2:W3:Y:S04]  /*c0c0*/  SHFL.IDX PT, R5, R80, 0x1, 0x181f ;  /* 0x00381f0050057f89 */ /* 0x00c4e800000e0000 */
[----:B------:R-:W-:Y:S01]  /*c0d0*/  ISETP.GE.AND P0, PT, R7, R82, PT ;  /* 0x000000520700720c */ /* 0x000fe20003f06270 */
[----:B-1----:R2:W1:-:S12]  /*c0e0*/  SHFL.IDX PT, R4, R18, 0x1, 0x181f ;  /* 0x00381f0012047f89 */ /* 0x00245800000e0000 */
[----:B--2---:R-:W-:Y:S05]  /*c0f0*/  @P0 BRA `(.L_x_4082) ;  /* 0x0000002400cc0947 */ /* 0x004fea0003800000 */
[----:B------:R-:W-:Y:S02]  /*c100*/  ISETP.GE.AND P0, PT, R193, UR10, PT ;  /* 0x0000000ac1007c0c */ /* 0x000fe4000bf06270 */
[----:B------:R-:W-:Y:S02]  /*c110*/  ISETP.GE.AND P5, PT, R2, UR10, PT ;  /* 0x0000000a02007c0c */ /* 0x000fe4000bfa6270 */
[----:B------:R-:W-:Y:S02]  /*c120*/  ISETP.GE.AND P2, PT, R192, UR10, PT ;  /* 0x0000000ac0007c0c */ /* 0x000fe4000bf46270 */
[----:B------:R-:W-:Y:S02]  /*c130*/  ISETP.GE.AND P1, PT, R191, UR10, PT ;  /* 0x0000000abf007c0c */ /* 0x000fe4000bf26270 */
[----:B------:R-:W-:Y:S02]  /*c140*/  ISETP.GE.AND P3, PT, R190, UR10, PT ;  /* 0x0000000abe007c0c */ /* 0x000fe4000bf66270 */
[----:B------:R-:W-:-:S02]  /*c150*/  SHF.R.S32.HI R7, RZ, 0x1f, R192 ;  /* 0x0000001fff077819 */ /* 0x000fc400000114c0 */
[----:B-----5:R-:W-:Y:S02]  /*c160*/  SHF.R.S32.HI R15, RZ, 0x1f, R191 ;  /* 0x0000001fff0f7819 */ /* 0x020fe400000114bf */
[C---:B-1----:R-:W-:Y:S01]  /*c170*/  @!P0 LEA R10, P4, R193.reuse, R4, 0x1 ;  /* 0x00000004c10a8211 */ /* 0x042fe200078808ff */
[----:B---3--:R-:W-:Y:S01]  /*c180*/  @!P5 IMAD.WIDE R8, R2, 0x2, R4 ;  /* 0x000000020208d825 */ /* 0x008fe200078e0204 */
        /* <DEDUP_REMOVED lines=9> */
[-C--:B------:R-:W-:Y:S02]  /*c220*/  @!P1 LEA R14, P6, R191, R4.reuse, 0x1 ;  /* 0x00000004bf0e9211 */ /* 0x080fe400078c08ff */
[----:B------:R-:W-:Y:S01]  /*c230*/  SHF.R.S32.HI R7, RZ, 0x1f, R189 ;  /* 0x0000001fff077819 */ /* 0x000fe200000114bd */
[----:B------:R2:W-:Y:S01]  /*c240*/  @!P2 ST.E.128 desc[UR38][R12.64], R36 ;  /* 0x000000240c00a985 */ /* 0x0005e2000c101d26 */
[----:B------:R-:W-:-:S02]  /*c250*/  @!P3 LEA R24, P2, R190, R4, 0x1 ;  /* 0x00000004be18b211 */ /* 0x000fc400078408ff */
[-C--:B------:R-:W-:Y:S02]  /*c260*/  @!P4 LEA R26, P0, R189, R4.reuse, 0x1 ;  /* 0x00000004bd1ac211 */ /* 0x080fe400078008ff */
[-C--:B------:R-:W-:Y:S02]  /*c270*/  @!P1 LEA.HI.X R15, R191, R5.reuse, R15, 0x1, P6 ;  /* 0x00000005bf0f9211 */ /* 0x080fe400030f0c0f */
[----:B-1----:R-:W-:Y:S02]  /*c280*/  @P5 LEA R8, P6, R229, R4, 0x1 ;  /* 0x00000004e5085211 */ /* 0x002fe400078c08ff */
        /* <DEDUP_REMOVED lines=14> */
.L_x_4079:
[----:B------:R-:W2:Y:S01]  /*c370*/  LDL R5, [R1+0x68] ;  /* 0x0000680001057983 */ /* 0x000ea20000100800 */
[----:B------:R-:W-:Y:S01]  /*c380*/  ULDC.64 UR8, c[0x0][0xc08] ;  /* 0x0003020000087ab9 */ /* 0x000fe20000000a00 */
[----:B------:R-:W-:Y:S01]  /*c390*/  SHF.R.S32.HI R0, RZ, 0x1f, R187 ;  /* 0x0000001fff007819 */ /* 0x000fe200000114bb */
[----:B------:R-:W-:Y:S01]  /*c3a0*/  IMAD R7, R7, UR8, RZ ;  /* 0x0000000807077c24 */ /* 0x000fe2000f8e02ff */
[----:B------:R-:W-:Y:S01]  /*c3b0*/  ULDC.64 UR10, c[0x0][0xc40] ;  /* 0x00031000000a7ab9 */ /* 0x000fe20000000a00 */
[----:B------:R-:W-:Y:S01]  /*c3c0*/  IMAD.U32 R4, RZ, RZ, UR42 ;  /* 0x0000002aff047e24 */ /* 0x000fe2000f8e00ff */
[----:B------:R-:W-:Y:S01]  /*c3d0*/  BSSY B1, `(.L_x_4083) ;  /* 0x00000cc000017945 */ /* 0x000fe20003800000 */
[C---:B------:R-:W-:Y:S01]  /*c3e0*/  IMAD R7, R8.reuse, UR9, R7 ;  /* 0x0000000908077c24 */ /* 0x040fe2000f8e0207 */
[----:B------:R-:W-:Y:S01]  /*c3f0*/  SHF.R.S32.HI R22, RZ, 0x1f, R203 ;  /* 0x0000001fff167819 */ /* 0x000fe200000114cb */
[----:B------:R-:W-:Y:S01]  /*c400*/  IMAD.WIDE.U32 R8, R8, UR8, RZ ;  /* 0x0000000808087c25 */ /* 0x000fe2000f8e00ff */
[----:B------:R-:W-:Y:S01]  /*c410*/  ULDC.64 UR8, c[0x0][0xc38] ;  /* 0x00030e0000087ab9 */ /* 0x000fe20000000a00 */
[----:B------:R-:W-:-:S02]  /*c420*/  SHF.R.S32.HI R23, RZ, 0x1f, R204 ;  /* 0x0000001fff177819 */ /* 0x000fc400000114cc */
[----:B------:R-:W-:Y:S01]  /*c430*/  IMAD.IADD R9, R9, 0x1, R7 ;  /* 0x0000000109097824 */ /* 0x000fe200078e0207 */
[----:B0-----:R-:W-:Y:S01]  /*c440*/  SHF.R.S32.HI R152, RZ, 0x1f, R205 ;  /* 0x0000001fff987819 */ /* 0x001fe200000114cd */
[----:B------:R-:W-:Y:S01]  /*c450*/  IMAD R0, R0, UR10, RZ ;  /* 0x0000000a00007c24 */ /* 0x000fe2000f8e02ff */
[----:B------:R-:W-:Y:S01]  /*c460*/  SHF.R.S32.HI R153, RZ, 0x1f, R206 ;  /* 0x0000001fff997819 */ /* 0x000fe200000114ce */
[C---:B------:R-:W-:Y:S01]  /*c470*/  IMAD.WIDE.U32 R8, R188.reuse, UR8, R8 ;  /* 0x00000008bc087c25 */ /* 0x040fe2000f8e0008 */
[----:B------:R-:W-:Y:S01]  /*c480*/  ULDC UR8, c[0x0][0xce8] ;  /* 0x00033a0000087ab9 */ /* 0x000fe20000000800 */
[----:B------:R-:W-:Y:S01]  /*c490*/  SHF.R.S32.HI R154, RZ, 0x1f, R207 ;  /* 0x0000001fff9a7819 */ /* 0x000fe200000114cf */
[----:B------:R-:W-:Y:S01]  /*c4a0*/  UISETP.NE.AND UP0, UPT, UR8, 0x1, UPT ;  /* 0x000000010800788c */ /* 0x000fe2000bf05270 */
[----:B------:R-:W-:Y:S01]  /*c4b0*/  IMAD R9, R188, UR9, R9 ;  /* 0x00000009bc097c24 */ /* 0x000fe2000f8e0209 */
[----:B------:R-:W-:Y:S01]  /*c4c0*/  UIMAD UR6, UR6, UR8, URZ ;  /* 0x00000008060672a4 */ /* 0x000fe2000f8e023f */
[C---:B------:R-:W-:Y:S01]  /*c4d0*/  IMAD R3, R187.reuse, UR11, R0 ;  /* 0x0000000bbb037c24 */ /* 0x040fe2000f8e0200 */
[----:B------:R-:W-:Y:S01]  /*c4e0*/  SHF.R.S32.HI R155, RZ, 0x1f, R208 ;  /* 0x0000001fff9b7819 */ /* 0x000fe200000114d0 */
[----:B------:R-:W-:Y:S01]  /*c4f0*/  IMAD.WIDE.U32 R8, R187, UR10, R8 ;  /* 0x0000000abb087c25 */ /* 0x000fe2000f8e0008 */
[----:B------:R-:W-:Y:S01]  /*c500*/  PLOP3.LUT P0, PT, PT, PT, UP0, 0x80, 0x0 ;  /* 0x000000000000781c */ /* 0x000fe20003f0f008 */
[----:B------:R-:W-:Y:S01]  /*c510*/  ULDC.64 UR10, c[0x0][0xc48] ;  /* 0x00031200000a7ab9 */ /* 0x000fe20000000a00 */
[----:B------:R-:W-:Y:S01]  /*c520*/  SHF.R.S32.HI R156, RZ, 0x1f, R209 ;  /* 0x0000001fff9c7819 */ /* 0x000fe200000114d1 */
[----:B------:R-:W-:Y:S01]  /*c530*/  IMAD.IADD R9, R9, 0x1, R3 ;  /* 0x0000000109097824 */ /* 0x000fe200078e0203 */
[----:B------:R-:W-:Y:S01]  /*c540*/  SHF.R.S32.HI R157, RZ, 0x1f, R210 ;  /* 0x0000001fff9d7819 */ /* 0x000fe200000114d2 */
[----:B------:R-:W-:Y:S01]  /*c550*/  @UP0 ULDC UR7, c[0x0][0xcec] ;  /* 0x00033b0000070ab9 */ /* 0x000fe20000000800 */
[----:B------:R-:W-:Y:S01]  /*c560*/  SHF.R.S32.HI R158, RZ, 0x1f, R211 ;  /* 0x0000001fff9e7819 */ /* 0x000fe200000114d3 */
[----:B------:R-:W-:Y:S01]  /*c570*/  IMAD.WIDE.U32 R8, R194, UR10, R8 ;  /* 0x0000000ac2087c25 */ /* 0x000fe2000f8e0008 */
[----:B------:R-:W-:-:S02]  /*c580*/  SHF.R.S32.HI R159, RZ, 0x1f, R212 ;  /* 0x0000001fff9f7819 */ /* 0x000fc400000114d4 */
[----:B------:R-:W-:Y:S01]  /*c590*/  SHF.R.S32.HI R160, RZ, 0x1f, R213 ;  /* 0x0000001fffa07819 */ /* 0x000fe200000114d5 */
[----:B------:R-:W-:Y:S01]  /*c5a0*/  IMAD R9, R194, UR11, R9 ;  /* 0x0000000bc2097c24 */ /* 0x000fe2000f8e0209 */
[----:B------:R-:W-:Y:S01]  /*c5b0*/  ULDC.64 UR10, c[0x0][0xc30] ;  /* 0x00030c00000a7ab9 */ /* 0x000fe20000000a00 */
        /* <DEDUP_REMOVED lines=13> */
[----:B------:R-:W-:Y:S01]  /*c690*/  SHF.R.S32.HI R21, RZ, 0x1f, R17 ;  /* 0x0000001fff157819 */ /* 0x000fe20000011411 */
[----:B--2---:R-:W-:-:S04]  /*c6a0*/  IMAD R4, R4, 0x40, R5 ;  /* 0x0000004004047824 */ /* 0x004fc800078e0205 */
[----:B------:R-:W-:Y:S01]  /*c6b0*/  @P0 IMAD.HI.U32 R0, R4, UR7, RZ ;  /* 0x0000000704000c27 */ /* 0x000fe2000f8e00ff */
[----:B------:R-:W-:-:S03]  /*c6c0*/  @UP0 ULDC UR7, c[0x0][0xcf0] ;  /* 0x00033c0000070ab9 */ /* 0x000fc60000000800 */
        /* <DEDUP_REMOVED lines=8> */
[----:B------:R-:W-:Y:S01]  /*c750*/  IMAD R5, R5, UR8, R4 ;  /* 0x0000000805057c24 */ /* 0x000fe2000f8e0204 */
[----:B------:R-:W-:Y:S01]  /*c760*/  ULDC.64 UR8, c[0x0][0xc00] ;  /* 0x0003000000087ab9 */ /* 0x000fe20000000a00 */
[----:B------:R-:W-:Y:S01]  /*c770*/  IMAD R7, R3, UR11, R0 ;  /* 0x0000000b03077c24 */ /* 0x000fe2000f8e0200 */
[----:B------:R-:W-:Y:S01]  /*c780*/  ULDC.64 UR10, c[0x0][0xc28] ;  /* 0x00030a00000a7ab9 */ /* 0x000fe20000000a00 */
[----:B------:R-:W-:Y:S01]  /*c790*/  IMAD.U32 R3, RZ, RZ, UR42 ;  /* 0x0000002aff037e24 */ /* 0x000fe2000f8e00ff */
[----:B------:R-:W-:Y:S01]  /*c7a0*/  SHF.R.S32.HI R0, RZ, 0x1f, R5 ;  /* 0x0000001fff007819 */ /* 0x000fe20000011405 */
[----:B------:R-:W-:Y:S01]  /*c7b0*/  IMAD.IADD R9, R9, 0x1, R7 ;  /* 0x0000000109097824 */ /* 0x000fe200078e0207 */
[----:B------:R-:W-:Y:S03]  /*c7c0*/  SYNCS.ARRIVE.TRANS64.RED.A1T0 RZ, [UR7], RZ ;  /* 0x000000ffffff79a7 */ /* 0x000fe60008100407 */
[----:B------:R-:W-:-:S02]  /*c7d0*/  IMAD R0, R0, UR10, RZ ;  /* 0x0000000a00007c24 */ /* 0x000fc4000f8e02ff */
[----:B------:R-:W-:-:S04]  /*c7e0*/  IMAD.WIDE.U32 R8, R5, UR10, R8 ;  /* 0x0000000a05087c25 */ /* 0x000fc8000f8e0008 */
[----:B------:R-:W-:Y:S02]  /*c7f0*/  IMAD R7, R5, UR11, R0 ;  /* 0x0000000b05077c24 */ /* 0x000fe4000f8e0200 */
[----:B------:R-:W-:Y:S01]  /*c800*/  IMAD R0, R3, 0x40, R16 ;  /* 0x0000004003007824 */ /* 0x000fe200078e0210 */
[----:B------:R-:W-:Y:S01]  /*c810*/  LEA R3, P1, R8, UR8, 0x2 ;  /* 0x0000000808037c11 */ /* 0x000fe2000f8210ff */
[----:B------:R-:W-:-:S03]  /*c820*/  IMAD.IADD R7, R9, 0x1, R7 ;  /* 0x0000000109077824 */ /* 0x000fc600078e0207 */
[----:B------:R-:W-:Y:S01]  /*c830*/  ISETP.GE.AND P0, PT, R0, UR6, PT ;  /* 0x0000000600007c0c */ /* 0x000fe2000bf06270 */
[----:B------:R0:W1:Y:S01]  /*c840*/  SHFL.IDX PT, R12, R3, RZ, 0x1c1f ;  /* 0x001c1fff030c7589 */ /* 0x00006200000e0000 */
[----:B------:R-:W-:-:S05]  /*c850*/  LEA.HI.X R7, R8, UR9, R7, 0x2, P1 ;  /* 0x0000000908077c11 */ /* 0x000fca00088f1407 */
[----:B------:R0:W2:Y:S06]  /*c860*/  SHFL.IDX PT, R13, R7, RZ, 0x1c1f ;  /* 0x001c1fff070d7589 */ /* 0x0000ac00000e0000 */
[----:B------:R-:W-:Y:S05]  /*c870*/  @P0 BRA `(.L_x_4084) ;  /* 0x0000000800040947 */ /* 0x000fea0003800000 */
[----:B------:R-:W-:Y:S02]  /*c880*/  ULDC UR7, c[0x0][0xbc8] ;  /* 0x0002f20000077ab9 */ /* 0x000fe40000000800 */
[----:B------:R-:W-:Y:S02]  /*c890*/  ISETP.GE.AND P0, PT, R17, UR7, PT ;  /* 0x0000000711007c0c */ /* 0x000fe4000bf06270 */
[----:B------:R-:W-:Y:S02]  /*c8a0*/  ISETP.GE.AND P1, PT, R226, UR7, PT ;  /* 0x00000007e2007c0c */ /* 0x000fe4000bf26270 */
[----:B------:R-:W-:Y:S02]  /*c8b0*/  ISETP.GE.AND P3, PT, R224, UR7, PT ;  /* 0x00000007e0007c0c */ /* 0x000fe4000bf66270 */
[----:B------:R-:W-:-:S07]  /*c8c0*/  ISETP.GE.AND P4, PT, R223, UR7, PT ;  /* 0x00000007df007c0c */ /* 0x000fce000bf86270 */
[----:B-1----:R-:W-:-:S04]  /*c8d0*/  @!P0 LEA R4, P2, R17, R12, 0x2 ;  /* 0x0000000c11048211 */ /* 0x002fc800078410ff */
[----:B--2---:R-:W-:Y:S02]  /*c8e0*/  @!P0 LEA.HI.X R5, R17, R13, R21, 0x2, P2 ;  /* 0x0000000d11058211 */ /* 0x004fe400010f1415 */
[----:B------:R-:W-:-:S03]  /*c8f0*/  @!P4 LEA R8, P6, R223, R12, 0x2 ;  /* 0x0000000cdf08c211 */ /* 0x000fc600078c10ff */
[----:B------:R1:W-:Y:S01]  /*c900*/  @!P0 ST.E.64 desc[UR38][R4.64], R24 ;  /* 0x0000001804008985 */ /* 0x0003e2000c101b26 */
[----:B------:R-:W-:Y:S02]  /*c910*/  ISETP.GE.AND P0, PT, R225, UR7, PT ;  /* 0x00000007e1007c0c */ /* 0x000fe4000bf06270 */
[----:B------:R-:W-:Y:S02]  /*c920*/  @!P4 LEA.HI.X R9, R223, R13, R170, 0x2, P6 ;  /* 0x0000000ddf09c211 */ /* 0x000fe400030f14aa */
[----:B-1----:R-:W-:-:S04]  /*c930*/  @!P1 LEA R4, P2, R226, R12, 0x2 ;  /* 0x0000000ce2049211 */ /* 0x002fc800078410ff */
[----:B------:R-:W-:Y:S02]  /*c940*/  @!P1 LEA.HI.X R5, R226, R13, R20, 0x2, P2 ;  /* 0x0000000de2059211 */ /* 0x000fe400010f1414 */
[----:B------:R-:W-:-:S03]  /*c950*/  ISETP.GE.AND P2, PT, R220, UR7, PT ;  /* 0x00000007dc007c0c */ /* 0x000fc6000bf46270 */
[----:B------:R1:W-:Y:S10]  /*c960*/  @!P1 ST.E.64 desc[UR38][R4.64], R28 ;  /* 0x0000001c04009985 */ /* 0x0003f4000c101b26 */
[----:B------:R-:W-:-:S02]  /*c970*/  @!P2 LEA R10, P6, R220, R12, 0x2 ;  /* 0x0000000cdc0aa211 */ /* 0x000fc400078c10ff */
[C---:B-1----:R-:W-:Y:S02]  /*c980*/  @!P0 LEA R4, P1, R225.reuse, R12, 0x2 ;  /* 0x0000000ce1048211 */ /* 0x042fe400078210ff */
[-C--:B------:R-:W-:Y:S02]  /*c990*/  @!P2 LEA.HI.X R11, R220, R13.reuse, R167, 0x2, P6 ;  /* 0x0000000ddc0ba211 */ /* 0x080fe400030f14a7 */
[----:B------:R-:W-:Y:S02]  /*c9a0*/  @!P0 LEA.HI.X R5, R225, R13, R15, 0x2, P1 ;  /* 0x0000000de1058211 */ /* 0x000fe400008f140f */
[----:B------:R-:W-:-:S03]  /*c9b0*/  ISETP.GE.AND P1, PT, R221, UR7, PT ;  /* 0x00000007dd007c0c */ /* 0x000fc6000bf26270 */
[----:B------:R1:W-:Y:S01]  /*c9c0*/  @!P0 ST.E.64 desc[UR38][R4.64], R32 ;  /* 0x0000002004008985 */ /* 0x0003e2000c101b26 */
[----:B------:R-:W-:Y:S02]  /*c9d0*/  ISETP.GE.AND P0, PT, R222, UR7, PT ;  /* 0x00000007de007c0c */ /* 0x000fe4000bf06270 */
[----:B-1----:R-:W-:-:S04]  /*c9e0*/  @!P3 LEA R4, P5, R224, R12, 0x2 ;  /* 0x0000000ce004b211 */ /* 0x002fc800078a10ff */
[----:B------:R-:W-:-:S05]  /*c9f0*/  @!P3 LEA.HI.X R5, R224, R13, R14, 0x2, P5 ;  /* 0x0000000de005b211 */ /* 0x000fca00028f140e */
[----:B------:R1:W-:Y:S01]  /*ca00*/  @!P3 ST.E.64 desc[UR38][R4.64], R36 ;  /* 0x000000240400b985 */ /* 0x0003e2000c101b26 */
[----:B------:R-:W-:-:S03]  /*ca10*/  ISETP.GE.AND P3, PT, R219, UR7, PT ;  /* 0x00000007db007c0c */ /* 0x000fc6000bf66270 */
[----:B------:R2:W-:Y:S01]  /*ca20*/  @!P4 ST.E.64 desc[UR38][R8.64], R40 ;  /* 0x000000280800c985 */ /* 0x0005e2000c101b26 */
[CC--:B-1----:R-:W-:Y:S02]  /*ca30*/  @!P0 LEA R4, P4, R222.reuse, R12.reuse, 0x2 ;  /* 0x0000000cde048211 */ /* 0x0c2fe400078810ff */
[C---:B--2---:R-:W-:Y:S02]  /*ca40*/  @!P1 LEA R8, P5, R221.reuse, R12, 0x2 ;  /* 0x0000000cdd089211 */ /* 0x044fe400078a10ff */
[-C--:B------:R-:W-:Y:S02]  /*ca50*/  @!P0 LEA.HI.X R5, R222, R13.reuse, R169, 0x2, P4 ;  /* 0x0000000dde058211 */ /* 0x080fe400020f14a9 */
[----:B------:R-:W-:Y:S02]  /*ca60*/  ISETP.GE.AND P4, PT, R218, UR7, PT ;  /* 0x00000007da007c0c */ /* 0x000fe4000bf86270 */
[----:B------:R-:W-:Y:S01]  /*ca70*/  @!P1 LEA.HI.X R9, R221, R13, R168, 0x2, P5 ;  /* 0x0000000ddd099211 */ /* 0x000fe200028f14a8 */
[----:B------:R1:W-:Y:S01]  /*ca80*/  @!P0 ST.E.64 desc[UR38][R4.64], R44 ;  /* 0x0000002c04008985 */ /* 0x0003e2000c101b26 */
[----:B------:R-:W-:-:S02]  /*ca90*/  ISETP.GE.AND P5, PT, R217, UR7, PT ;  /* 0x00000007d9007c0c */ /* 0x000fc4000bfa6270 */
[----:B------:R-:W-:Y:S01]  /*caa0*/  ISETP.GE.AND P0, PT, R216, UR7, PT ;  /* 0x00000007d8007c0c */ /* 0x000fe2000bf06270 */
[----:B------:R2:W-:Y:S01]  /*cab0*/  @!P1 ST.E.64 desc[UR38][R8.64], R48 ;  /* 0x0000003008009985 */ /* 0x0005e2000c101b26 */
[----:B------:R-:W-:-:S03]  /*cac0*/  ISETP.GE.AND P1, PT, R215, UR7, PT ;  /* 0x00000007d7007c0c */ /* 0x000fc6000bf26270 */
[----:B------:R3:W-:Y:S01]  /*cad0*/  @!P2 ST.E.64 desc[UR38][R10.64], R52 ;  /* 0x000000340a00a985 */ /* 0x0007e2000c101b26 */
[CC--:B-1----:R-:W-:Y:S02]  /*cae0*/  @!P3 LEA R4, P6, R219.reuse, R12.reuse, 0x2 ;  /* 0x0000000cdb04b211 */ /* 0x0c2fe400078c10ff */
[CC--:B--2---:R-:W-:Y:S02]  /*caf0*/  @!P4 LEA R8, P2, R218.reuse, R12.reuse, 0x2 ;  /* 0x0000000cda08c211 */ /* 0x0c4fe400078410ff */
[-C--:B------:R-:W-:Y:S02]  /*cb00*/  @!P3 LEA.HI.X R5, R219, R13.reuse, R166, 0x2, P6 ;  /* 0x0000000ddb05b211 */ /* 0x080fe400030f14a6 */
[----:B---3--:R-:W-:Y:S02]  /*cb10*/  @!P5 LEA R10, P6, R217, R12, 0x2 ;  /* 0x0000000cd90ad211 */ /* 0x008fe400078c10ff */
[----:B------:R-:W-:Y:S01]  /*cb20*/  @!P4 LEA.HI.X R9, R218, R13, R165, 0x2, P2 ;  /* 0x0000000dda09c211 */ /* 0x000fe200010f14a5 */
[----:B------:R1:W-:Y:S01]  /*cb30*/  @!P3 ST.E.64 desc[UR38][R4.64], R56 ;  /* 0x000000380400b985 */ /* 0x0003e2000c101b26 */
[----:B------:R-:W-:-:S02]  /*cb40*/  ISETP.GE.AND P2, PT, R214, UR7, PT ;  /* 0x00000007d6007c0c */ /* 0x000fc4000bf46270 */
[-C--:B------:R-:W-:Y:S01]  /*cb50*/  @!P5 LEA.HI.X R11, R217, R13.reuse, R164, 0x2, P6 ;  /* 0x0000000dd90bd211 */ /* 0x080fe200030f14a4 */
[----:B------:R2:W-:Y:S01]  /*cb60*/  @!P4 ST.E.64 desc[UR38][R8.64], R60 ;  /* 0x0000003c0800c985 */ /* 0x0005e2000c101b26 */
[----:B------:R-:W-:Y:S02]  /*cb70*/  ISETP.GE.AND P3, PT, R213, UR7, PT ;  /* 0x00000007d5007c0c */ /* 0x000fe4000bf66270 */
[----:B------:R-:W-:Y:S01]  /*cb80*/  ISETP.GE.AND P4, PT, R212, UR7, PT ;  /* 0x00000007d4007c0c */ /* 0x000fe2000bf86270 */
[----:B------:R3:W-:Y:S01]  /*cb90*/  @!P5 ST.E.64 desc[UR38][R10.64], R64 ;  /* 0x000000400a00d985 */ /* 0x0007e2000c101b26 */
[CC--:B-1----:R-:W-:Y:S02]  /*cba0*/  @!P0 LEA R4, P6, R216.reuse, R12.reuse, 0x2 ;  /* 0x0000000cd8048211 */ /* 0x0c2fe400078c10ff */
[----:B--2---:R-:W-:Y:S02]  /*cbb0*/  @!P1 LEA R8, P5, R215, R12, 0x2 ;  /* 0x0000000cd7089211 */ /* 0x004fe400078a10ff */
[----:B------:R-:W-:-:S02]  /*cbc0*/  @!P0 LEA.HI.X R5, R216, R13, R163, 0x2, P6 ;  /* 0x0000000dd8058211 */ /* 0x000fc400030f14a3 */
        /* <DEDUP_REMOVED lines=47> */
[----:B-1----:R-:W-:Y:S01]  /*cec0*/  @!P1 LEA R8, P5, R203, R12, 0x2 ;  /* 0x0000000ccb089211 */ /* 0x002fe200078a10ff */
[----:B------:R1:W-:Y:S01]  /*ced0*/  @!P2 ST.E.64 desc[UR38][R4.64], R116 ;  /* 0x000000740400a985 */ /* 0x0003e2000c101b26 */
[----:B------:R-:W-:Y:S02]  /*cee0*/  ISETP.GE.AND P2, PT, R199, UR7, PT ;  /* 0x00000007c7007c0c */ /* 0x000fe4000bf46270 */
[----:B------:R-:W-:-:S02]  /*cef0*/  @!P1 LEA.HI.X R9, R203, R13, R22, 0x2, P5 ;  /* 0x0000000dcb099211 */ /* 0x000fc400028f1416 */
[----:B--2---:R-:W-:-:S03]  /*cf00*/  @!P0 LEA R10, P6, R202, R12, 0x2 ;  /* 0x0000000cca0a8211 */ /* 0x004fc600078c10ff */
        /* <DEDUP_REMOVED lines=10> */
[----:B------:R-:W-:-:S02]  /*cfb0*/  @!P4 LEA.HI.X R9, R200, R13, R235, 0x2, P6 ;  /* 0x0000000dc809c211 */ /* 0x000fc400030f14eb */
[----:B-1----:R-:W-:-:S03]  /*cfc0*/  @!P1 LEA R10, P6, R198, R12, 0x2 ;  /* 0x0000000cc60a9211 */ /* 0x002fc600078c10ff */
[----:B------:R1:W-:Y:S01]  /*cfd0*/  @!P4 ST.E.64 desc[UR38][R8.64], R132 ;  /* 0x000000840800c985 */ /* 0x0003e2000c101b26 */
[----:B------:R-:W-:Y:S02]  /*cfe0*/  @!P1 LEA.HI.X R11, R198, R13, R233, 0x2, P6 ;  /* 0x0000000dc60b9211 */ /* 0x000fe400030f14e9 */
[----:B--2---:R-:W-:-:S04]  /*cff0*/  @!P2 LEA R4, P3, R199, R12, 0x2 ;  /* 0x0000000cc704a211 */ /* 0x004fc800078610ff */
        /* <DEDUP_REMOVED lines=9> */
.L_x_4084:
[----:B------:R-:W-:Y:S05]  /*d090*/  BSYNC B1 ;  /* 0x0000000000017941 */ /* 0x000fea0003800000 */
.L_x_4083:
[----:B------:R-:W-:Y:S01]  /*d0a0*/  VIADD R0, R0, 0x8 ;  /* 0x0000000800007836 */ /* 0x000fe20000000000 */
[----:B------:R4:W1:Y:S04]  /*d0b0*/  SHFL.IDX PT, R18, R7, 0x1, 0x1c1f ;  /* 0x003c1f0007127f89 */ /* 0x00086800000e0000 */
[----:B------:R-:W-:Y:S01]  /*d0c0*/  ISETP.GE.AND P0, PT, R0, UR6, PT ;  /* 0x0000000600007c0c */ /* 0x000fe2000bf06270 */
[----:B0-----:R-:W0:-:S12]  /*d0d0*/  SHFL.IDX PT, R3, R3, 0x1, 0x1c1f ;  /* 0x003c1f0003037f89 */ /* 0x001e1800000e0000 */
[----:B----4-:R-:W-:Y:S05]  /*d0e0*/  @P0 BRA `(.L_x_4082) ;  /* 0x0000001400d00947 */ /* 0x010fea0003800000 */
[----:B------:R-:W-:Y:S02]  /*d0f0*/  ULDC UR6, c[0x0][0xbc8] ;  /* 0x0002f20000067ab9 */ /* 0x000fe40000000800 */
[----:B------:R-:W-:Y:S02]  /*d100*/  ISETP.GE.AND P4, PT, R17, UR6, PT ;  /* 0x0000000611007c0c */ /* 0x000fe4000bf86270 */
[----:B------:R-:W-:Y:S02]  /*d110*/  ISETP.GE.AND P2, PT, R226, UR6, PT ;  /* 0x00000006e2007c0c */ /* 0x000fe4000bf46270 */
[----:B------:R-:W-:Y:S02]  /*d120*/  ISETP.GE.AND P1, PT, R225, UR6, PT ;  /* 0x00000006e1007c0c */ /* 0x000fe4000bf26270 */
[----:B------:R-:W-:-:S07]  /*d130*/  ISETP.GE.AND P0, PT, R224, UR6, PT ;  /* 0x00000006e0007c0c */ /* 0x000fce000bf06270 */
[----:B0--3--:R-:W-:-:S04]  /*d140*/  @!P4 LEA R4, P3, R17, R3, 0x2 ;  /* 0x000000031104c211 */ /* 0x009fc800078610ff */
[-C--:B-1----:R-:W-:Y:S02]  /*d150*/  @!P4 LEA.HI.X R5, R17, R18.reuse, R21, 0x2, P3 ;  /* 0x000000121105c211 */ /* 0x082fe400018f1415 */
[----:B------:R-:W-:Y:S02]  /*d160*/  ISETP.GE.AND P3, PT, R223, UR6, PT ;  /* 0x00000006df007c0c */ /* 0x000fe4000bf66270 */
[C---:B------:R-:W-:Y:S01]  /*d170*/  @!P1 LEA R8, P5, R225.reuse, R3, 0x2 ;  /* 0x00000003e1089211 */ /* 0x040fe200078a10ff */
        /* <DEDUP_REMOVED lines=8> */
[-C--:B------:R-:W-:Y:S02]  /*d200*/  @!P0 LEA.HI.X R11, R224, R18.reuse, R14, 0x2, P6 ;  /* 0x00000012e00b8211 */ /* 0x080fe400030f140e */
[CC--:B------:R-:W-:Y:S01]  /*d210*/  @!P4 LEA R14, P2, R222.reuse, R3.reuse, 0x2 ;  /* 0x00000003de0ec211 */ /* 0x0c0fe200078410ff */
[----:B------:R1:W-:Y:S01]  /*d220*/  @!P1 ST.E.64 desc[UR38][R8.64], R34 ;  /* 0x0000002208009985 */ /* 0x0003e2000c101b26 */
[C---:B------:R-:W-:Y:S02]  /*d230*/  @!P3 LEA R12, P1, R223.reuse, R3, 0x2 ;  /* 0x00000003df0cb211 */ /* 0x040fe400078210ff */
[-C--:B------:R-:W-:Y:S01]  /*d240*/  @!P4 LEA.HI.X R15, R222, R18.reuse, R169, 0x2, P2 ;  /* 0x00000012de0fc211 */ /* 0x080fe200010f14a9 */
[----:B------:R3:W-:Y:S01]  /*d250*/  @!P0 ST.E.64 desc[UR38][R10.64], R38 ;  /* 0x000000260a008985 */ /* 0x0007e2000c101b26 */
[----:B------:R-:W-:Y:S02]  /*d260*/  ISETP.GE.AND P0, PT, R220, UR6, PT ;  /* 0x00000006dc007c0c */ /* 0x000fe4000bf06270 */
[----:B--2---:R-:W-:-:S02]  /*d270*/  @!P3 LEA.HI.X R13, R223, R18, R170, 0x2, P1 ;  /* 0x00000012df0db211 */ /* 0x004fc400008f14aa */
[----:B------:R-:W-:Y:S02]  /*d280*/  ISETP.GE.AND P1, PT, R219, UR6, PT ;  /* 0x00000006db007c0c */ /* 0x000fe4000bf26270 */
[----:B------:R-:W-:Y:S01]  /*d290*/  ISETP.GE.AND P2, PT, R218, UR6, PT ;  /* 0x00000006da007c0c */ /* 0x000fe2000bf46270 */
[----:B------:R2:W-:Y:S01]  /*d2a0*/  @!P3 ST.E.64 desc[UR38][R12.64], R42 ;  /* 0x0000002a0c00b985 */ /* 0x0005e2000c101b26 */
[-C--:B------:R-:W-:Y:S02]  /*d2b0*/  @!P5 LEA R20, P6, R221, R3.reuse, 0x2 ;  /* 0x00000003dd14d211 */ /* 0x080fe400078c10ff */
[----:B------:R-:W-:Y:S01]  /*d2c0*/  ISETP.GE.AND P3, PT, R217, UR6, PT ;  /* 0x00000006d9007c0c */ /* 0x000fe2000bf66270 */
[----:B------:R4:W-:Y:S01]  /*d2d0*/  @!P4 ST.E.64 desc[UR38][R14.64], R46 ;  /* 0x0000002e0e00c985 */ /* 0x0009e2000c101b26 */
[----:B------:R-:W-:Y:S02]  /*d2e0*/  @!P5 LEA.HI.X R21, R221, R18, R168, 0x2, P6 ;  /* 0x00000012dd15d211 */ /* 0x000fe400030f14a8 */
[----:B0-----:R-:W-:-:S02]  /*d2f0*/  @!P0 LEA R4, P6, R220, R3, 0x2 ;  /* 0x00000003dc048211 */ /* 0x001fc400078c10ff */
[----:B------:R-:W-:Y:S01]  /*d300*/  ISETP.GE.AND P4, PT, R216, UR6, PT ;  /* 0x00000006d8007c0c */ /* 0x000fe2000bf86270 */
[----:B------:R0:W-:Y:S01]  /*d310*/  @!P5 ST.E.64 desc[UR38][R20.64], R50 ;  /* 0x000000321400d985 */ /* 0x0001e2000c101b26 */
[CC--:B-1----:R-:W-:Y:S02]  /*d320*/  @!P1 LEA R8, P5, R219.reuse, R3.reuse, 0x2 ;  /* 0x00000003db089211 */ /* 0x0c2fe400078a10ff */
        /* <DEDUP_REMOVED lines=8> */
[-C--:B--2---:R-:W-:Y:S01]  /*d3b0*/  @!P3 LEA R12, P6, R217, R3.reuse, 0x2 ;  /* 0x00000003d90cb211 */ /* 0x084fe200078c10ff */
[----:B------:R2:W-:Y:S01]  /*d3c0*/  @!P2 ST.E.64 desc[UR38][R10.64], R62 ;  /* 0x0000003e0a00a985 */ /* 0x0005e2000c101b26 */
[----:B----4-:R-:W-:Y:S02]  /*d3d0*/  @!P4 LEA R14, P2, R216, R3, 0x2 ;  /* 0x00000003d80ec211 */ /* 0x010fe400078410ff */
[----:B------:R-:W-:Y:S02]  /*d3e0*/  ISETP.GE.AND P1, PT, R213, UR6, PT ;  /* 0x00000006d5007c0c */ /* 0x000fe4000bf26270 */
[----:B------:R-:W-:-:S02]  /*d3f0*/  @!P3 LEA.HI.X R13, R217, R18, R164, 0x2, P6 ;  /* 0x00000012d90db211 */ /* 0x000fc400030f14a4 */
[----:B------:R-:W-:Y:S02]  /*d400*/  @!P4 LEA.HI.X R15, R216, R18, R163, 0x2, P2 ;  /* 0x00000012d80fc211 */ /* 0x000fe400010f14a3 */
[----:B------:R-:W-:Y:S01]  /*d410*/  ISETP.GE.AND P2, PT, R212, UR6, PT ;  /* 0x00000006d4007c0c */ /* 0x000fe2000bf46270 */
[----:B------:R-:W-:Y:S01]  /*d420*/  @!P3 ST.E.64 desc[UR38][R12.64], R66 ;  /* 0x000000420c00b985 */ /* 0x000fe2000c101b26 */
[----:B0-----:R-:W-:-:S03]  /*d430*/  @!P5 LEA R20, P6, R215, R3, 0x2 ;  /* 0x00000003d714d211 */ /* 0x001fc600078c10ff */
[----:B------:R0:W-:Y:S01]  /*d440*/  @!P4 ST.E.64 desc[UR38][R14.64], R70 ;  /* 0x000000460e00c985 */ /* 0x0001e2000c101b26 */
[-C--:B------:R-:W-:Y:S02]  /*d450*/  @!P5 LEA.HI.X R21, R215, R18.reuse, R162, 0x2, P6 ;  /* 0x00000012d715d211 */ /* 0x080fe400030f14a2 */
[CC--:B-1----:R-:W-:Y:S02]  /*d460*/  @!P0 LEA R4, P4, R214.reuse, R3.reuse, 0x2 ;  /* 0x00000003d6048211 */ /* 0x0c2fe400078810ff */
[-C--:B---3--:R-:W-:Y:S01]  /*d470*/  @!P1 LEA R8, P3, R213, R3.reuse, 0x2 ;  /* 0x00000003d5089211 */ /* 0x088fe200078610ff */
        /* <DEDUP_REMOVED lines=11> */
[----:B0-----:R-:W-:Y:S01]  /*d530*/  @!P4 LEA R14, P0, R210, R3, 0x2 ;  /* 0x00000003d20ec211 */ /* 0x001fe200078010ff */
[----:B------:R0:W-:Y:S01]  /*d540*/  @!P2 ST.E.64 desc[UR38][R10.64], R86 ;  /* 0x000000560a00a985 */ /* 0x0001e2000c101b26 */
[----:B------:R-:W-:-:S02]  /*d550*/  ISETP.GE.AND P2, PT, R208, UR6, PT ;  /* 0x00000006d0007c0c */ /* 0x000fc4000bf46270 */
[CC--:B------:R-:W-:Y:S02]  /*d560*/  @!P5 LEA R12, P6, R211.reuse, R3.reuse, 0x2 ;  /* 0x00000003d30cd211 */ /* 0x0c0fe400078c10ff */
[-C--:B------:R-:W-:Y:S02]  /*d570*/  @!P4 LEA.HI.X R15, R210, R18.reuse, R157, 0x2, P0 ;  /* 0x00000012d20fc211 */ /* 0x080fe400000f149d */
[----:B------:R-:W-:Y:S02]  /*d580*/  @!P5 LEA.HI.X R13, R211, R18, R158, 0x2, P6 ;  /* 0x00000012d30dd211 */ /* 0x000fe400030f149e */
[----:B------:R-:W-:Y:S02]  /*d590*/  ISETP.GE.AND P0, PT, R206, UR6, PT ;  /* 0x00000006ce007c0c */ /* 0x000fe4000bf06270 */
[----:B-1----:R-:W-:Y:S01]  /*d5a0*/  @!P3 LEA R20, P6, R209, R3, 0x2 ;  /* 0x00000003d114b211 */ /* 0x002fe200078c10ff */
[----:B------:R1:W-:Y:S01]  /*d5b0*/  @!P5 ST.E.64 desc[UR38][R12.64], R90 ;  /* 0x0000005a0c00d985 */ /* 0x0003e2000c101b26 */
[----:B------:R-:W-:-:S02]  /*d5c0*/  ISETP.GE.AND P5, PT, R205, UR6, PT ;  /* 0x00000006cd007c0c */ /* 0x000fc4000bfa6270 */
[-C--:B------:R-:W-:Y:S01]  /*d5d0*/  @!P3 LEA.HI.X R21, R209, R18.reuse, R156, 0x2, P6 ;  /* 0x00000012d115b211 */ /* 0x080fe200030f149c */
[----:B------:R4:W-:Y:S01]  /*d5e0*/  @!P4 ST.E.64 desc[UR38][R14.64], R94 ;  /* 0x0000005e0e00c985 */ /* 0x0009e2000c101b26 */
[-C--:B---3--:R-:W-:Y:S02]  /*d5f0*/  @!P2 LEA R4, P6, R208, R3.reuse, 0x2 ;  /* 0x00000003d004a211 */ /* 0x088fe400078c10ff */
[----:B------:R-:W-:Y:S01]  /*d600*/  ISETP.GE.AND P4, PT, R204, UR6, PT ;  /* 0x00000006cc007c0c */ /* 0x000fe2000bf86270 */
[----:B------:R3:W-:Y:S01]  /*d610*/  @!P3 ST.E.64 desc[UR38][R20.64], R98 ;  /* 0x000000621400b985 */ /* 0x0007e2000c101b26 */
[-C--:B--2---:R-:W-:Y:S02]  /*d620*/  @!P1 LEA R8, P3, R207, R3.reuse, 0x2 ;  /* 0x00000003cf089211 */ /* 0x084fe400078610ff */
[----:B------:R-:W-:Y:S02]  /*d630*/  @!P2 LEA.HI.X R5, R208, R18, R155, 0x2, P6 ;  /* 0x00000012d005a211 */ /* 0x000fe400030f149b */
[----:B0-----:R-:W-:-:S02]  /*d640*/  @!P0 LEA R10, P6, R206, R3, 0x2 ;  /* 0x00000003ce0a8211 */ /* 0x001fc400078c10ff */
[-C--:B------:R-:W-:Y:S01]  /*d650*/  @!P1 LEA.HI.X R9, R207, R18.reuse, R154, 0x2, P3 ;  /* 0x00000012cf099211 */ /* 0x080fe200018f149a */
[----:B------:R0:W-:Y:S01]  /*d660*/  @!P2 ST.E.64 desc[UR38][R4.64], R102 ;  /* 0x000000660400a985 */ /* 0x0001e2000c101b26 */
[----:B------:R-:W-:Y:S02]  /*d670*/  ISETP.GE.AND P3, PT, R203, UR6, PT ;  /* 0x00000006cb007c0c */ /* 0x000fe4000bf66270 */
[----:B------:R-:W-:Y:S01]  /*d680*/  @!P0 LEA.HI.X R11, R206, R18, R153, 0x2, P6 ;  /* 0x00000012ce0b8211 */ /* 0x000fe200030f1499 */
[----:B------:R2:W-:Y:S01]  /*d690*/  @!P1 ST.E.64 desc[UR38][R8.64], R106 ;  /* 0x0000006a08009985 */ /* 0x0005e2000c101b26 */
[-C--:B-1----:R-:W-:Y:S02]  /*d6a0*/  @!P5 LEA R12, P1, R205, R3.reuse, 0x2 ;  /* 0x00000003cd0cd211 */ /* 0x082fe400078210ff */
[----:B----4-:R-:W-:Y:S01]  /*d6b0*/  @!P4 LEA R14, P2, R204, R3, 0x2 ;  /* 0x00000003cc0ec211 */ /* 0x010fe200078410ff */
[----:B------:R1:W-:Y:S01]  /*d6c0*/  @!P0 ST.E.64 desc[UR38][R10.64], R110 ;  /* 0x0000006e0a008985 */ /* 0x0003e2000c101b26 */
[----:B------:R-:W-:-:S02]  /*d6d0*/  ISETP.GE.AND P0, PT, R202, UR6, PT ;  /* 0x00000006ca007c0c */ /* 0x000fc4000bf06270 */
[-C--:B------:R-:W-:Y:S02]  /*d6e0*/  @!P5 LEA.HI.X R13, R205, R18.reuse, R152, 0x2, P1 ;  /* 0x00000012cd0dd211 */ /* 0x080fe400008f1498 */
        /* <DEDUP_REMOVED lines=8> */
[CC--:B0-----:R-:W-:Y:S01]  /*d770*/  @!P0 LEA R4, P5, R202.reuse, R3.reuse, 0x2 ;  /* 0x00000003ca048211 */ /* 0x0c1fe200078a10ff */
[----:B------:R0:W-:Y:S01]  /*d780*/  @!P3 ST.E.64 desc[UR38][R20.64], R122 ;  /* 0x0000007a1400b985 */ /* 0x0001e2000c101b26 */
[----:B------:R-:W-:Y:S02]  /*d790*/  ISETP.GE.AND P3, PT, R199, UR6, PT ;  /* 0x00000006c7007c0c */ /* 0x000fe4000bf66270 */
[----:B------:R-:W-:Y:S02]  /*d7a0*/  @!P0 LEA.HI.X R5, R202, R18, R237, 0x2, P5 ;  /* 0x00000012ca058211 */ /* 0x000fe400028f14ed */
[----:B------:R-:W-:Y:S02]  /*d7b0*/  ISETP.GE.AND P5, PT, R197, UR6, PT ;  /* 0x00000006c5007c0c */ /* 0x000fe4000bfa6270 */
[-C--:B--2---:R-:W-:Y:S01]  /*d7c0*/  @!P1 LEA R8, P6, R201, R3.reuse, 0x2 ;  /* 0x00000003c9089211 */ /* 0x084fe200078c10ff */
[----:B------:R2:W-:Y:S02]  /*d7d0*/  @!P0 ST.E.64 desc[UR38][R4.64], R126 ;  /* 0x0000007e04008985 */ /* 0x0005e4000c101b26 */
[----:B-1----:R-:W-:-:S02]  /*d7e0*/  @!P4 LEA R10, P0, R200, R3, 0x2 ;  /* 0x00000003c80ac211 */ /* 0x002fc400078010ff */
[-C--:B------:R-:W-:Y:S02]  /*d7f0*/  @!P1 LEA.HI.X R9, R201, R18.reuse, R236, 0x2, P6 ;  /* 0x00000012c9099211 */ /* 0x080fe400030f14ec */
[-C--:B---3--:R-:W-:Y:S02]  /*d800*/  @!P3 LEA R12, P6, R199, R3.reuse, 0x2 ;  /* 0x00000003c70cb211 */ /* 0x088fe400078c10ff */
[-C--:B------:R-:W-:Y:S01]  /*d810*/  @!P4 LEA.HI.X R11, R200, R18.reuse, R235, 0x2, P0 ;  /* 0x00000012c80bc211 */ /* 0x080fe200000f14eb */
[----:B------:R2:W-:Y:S01]  /*d820*/  @!P1 ST.E.64 desc[UR38][R8.64], R130 ;  /* 0x0000008208009985 */ /* 0x0005e2000c101b26 */
[-C--:B----4-:R-:W-:Y:S02]  /*d830*/  @!P2 LEA R14, P1, R198, R3.reuse, 0x2 ;  /* 0x00000003c60ea211 */ /* 0x090fe400078210ff */
[----:B0-----:R-:W-:Y:S01]  /*d840*/  @!P5 LEA R20, P0, R197, R3, 0x2 ;  /* 0x00000003c514d211 */ /* 0x001fe200078010ff */
        /* <DEDUP_REMOVED lines=13> */
.L_x_4076:
[----:B------:R-:W0:Y:S01]  /*d920*/  LDC.64 R8, c[0x0][0xd00] ;  /* 0x00034000ff087b82 */ /* 0x000e220000000a00 */
[----:B------:R-:W-:Y:S01]  /*d930*/  ULDC.64 UR6, c[0x0][0xd08] ;  /* 0x0003420000067ab9 */ /* 0x000fe20000000a00 */
[----:B------:R-:W-:Y:S01]  /*d940*/  IMAD.MOV.U32 R3, RZ, RZ, RZ ;  /* 0x000000ffff037224 */ /* 0x000fe200078e00ff */
[----:B------:R-:W-:-:S04]  /*d950*/  ISETP.NE.U32.AND P1, PT, RZ, UR6, PT ;  /* 0x00000006ff007c0c */ /* 0x000fc8000bf25070 */
[----:B------:R-:W-:Y:S01]  /*d960*/  ISETP.NE.AND.EX P1, PT, RZ, UR7, PT, P1 ;  /* 0x00000007ff007c0c */ /* 0x000fe2000bf25310 */
[----:B------:R-:W1:Y:S01]  /*d970*/  LDC.64 R4, c[0x0][0xd00] ;  /* 0x00034000ff047b82 */ /* 0x000e620000000a00 */
[----:B0-----:R-:W-:-:S04]  /*d980*/  ISETP.NE.U32.AND P0, PT, R8, RZ, PT ;  /* 0x000000ff0800720c */ /* 0x001fc80003f05070 */
[----:B------:R-:W-:Y:S01]  /*d990*/  ISETP.NE.AND.EX P0, PT, R9, RZ, PT, P0 ;  /* 0x000000ff0900720c */ /* 0x000fe20003f05300 */
[----:B-1----:R-:W-:-:S06]  /*d9a0*/  IMAD.WIDE R8, R187, 0x4, R4 ;  /* 0x00000004bb087825 */ /* 0x002fcc00078e0204 */
[C---:B------:R-:W-:Y:S01]  /*d9b0*/  @P1 LEA R4, P2, R187.reuse, UR6, 0x2 ;  /* 0x00000006bb041c11 */ /* 0x040fe2000f8410ff */
[----:B------:R-:W-:Y:S02]  /*d9c0*/  ULDC UR6, c[0x0][0xb88] ;  /* 0x0002e20000067ab9 */ /* 0x000fe40000000800 */
[----:B------:R-:W-:Y:S01]  /*d9d0*/  IMAD.U32 R0, RZ, RZ, UR6 ;  /* 0x00000006ff007e24 */ /* 0x000fe2000f8e00ff */
[----:B------:R-:W-:Y:S02]  /*d9e0*/  @P1 LEA.HI.X R5, R187, UR7, R195, 0x2, P2 ;  /* 0x00000007bb051c11 */ /* 0x000fe400090f14c3 */
[----:B------:R0:W5:Y:S04]  /*d9f0*/  @P0 LDG.E R3, desc[UR38][R8.64] ;  /* 0x0000002608030981 */ /* 0x000168000c1e1900 */
[----:B------:R0:W5:Y:S01]  /*da00*/  @P1 LDG.E R0, desc[UR38][R4.64] ;  /* 0x0000002604001981 */ /* 0x000162000c1e1900 */
[----:B------:R-:W-:Y:S01]  /*da10*/  ISETP.NE.AND P2, PT, R22, RZ, PT ;  /* 0x000000ff1600720c */ /* 0x000fe20003f45270 */
[----:B------:R-:W1:-:S12]  /*da20*/  S2R R7, SR_TID.X ;  /* 0x0000000000077919 */ /* 0x000e580000002100 */
[----:B------:R-:W2:Y:S01]  /*da30*/  @!P2 LDC R22, c[0x0][0xbd4] ;  /* 0x0002f500ff16ab82 */ /* 0x000ea20000000800 */
[----:B-1----:R-:W-:Y:S01]  /*da40*/  VIADD R28, R7, 0xffffff80 ;  /* 0xffffff80071c7836 */ /* 0x002fe20000000000 */
[----:B--2---:R-:W-:-:S04]  /*da50*/  ISETP.GT.AND P2, PT, R22, 0x1, PT ;  /* 0x000000011600780c */ /* 0x004fc80003f44270 */
[----:B------:R-:W-:Y:S01]  /*da60*/  ISETP.GT.AND P3, PT, R28, 0x3f, PT ;  /* 0x0000003f1c00780c */ /* 0x000fe20003f64270 */
[----:B0-----:R-:W-:-:S12]  /*da70*/  @P1 BRA `(.L_x_4085) ;  /* 0x0000000000101947 */ /* 0x001fd80003800000 */
[----:B------:R-:W-:Y:S05]  /*da80*/  @!P0 BRA `(.L_x_4085) ;  /* 0x00000000000c8947 */ /* 0x000fea0003800000 */
[----:B------:R-:W2:Y:S04]  /*da90*/  LDG.E R5, desc[UR38][R8.64] ;  /* 0x0000002608057981 */ /* 0x000ea8000c1e1900 */
[----:B-----5:R-:W2:Y:S02]  /*daa0*/  LDG.E R0, desc[UR38][R8.64+0x4] ;  /* 0x0000042608007981 */ /* 0x020ea4000c1e1900 */
[----:B--2---:R-:W-:-:S07]  /*dab0*/  IMAD.IADD R0, R0, 0x1, -R5 ;  /* 0x0000000100007824 */ /* 0x004fce00078e0a05 */
.L_x_4085:
[----:B------:R-:W-:Y:S01]  /*dac0*/  BSSY B1, `(.L_x_4086) ;  /* 0x0000038000017945 */ /* 0x000fe20003800000 */
[----:B------:R-:W-:Y:S02]  /*dad0*/  SEL R187, R187, RZ, !P0 ;  /* 0x000000ffbbbb7207 */ /* 0x000fe40004000000 */
[----:B------:R-:W-:Y:S02]  /*dae0*/  SEL R195, R195, RZ, !P0 ;  /* 0x000000ffc3c37207 */ /* 0x000fe40004000000 */
[----:B-----5:R-:W-:Y:S01]  /*daf0*/  SHF.R.S32.HI R24, RZ, 0x1f, R3 ;  /* 0x0000001fff187819 */ /* 0x020fe20000011403 */
[----:B------:R-:W-:Y:S06]  /*db00*/  @P3 BRA `(.L_x_4087) ;  /* 0x0000000000cc3947 */ /* 0x000fec0003800000 */
[----:B------:R-:W0:Y:S01]  /*db10*/  S2R R4, SR_TID.X ;  /* 0x0000000000047919 */ /* 0x000e220000002100 */
[----:B------:R-:W1:Y:S01]  /*db20*/  LDC R27, c[0x0][0xce8] ;  /* 0x00033a00ff1b7b82 */ /* 0x000e620000000800 */
[----:B------:R-:W-:-:S04]  /*db30*/  IMAD.U32 R5, RZ, RZ, UR42 ;  /* 0x0000002aff057e24 */ /* 0x000fc8000f8e00ff */
[----:B0-----:R-:W-:Y:S02]  /*db40*/  IMAD R4, R5, 0x40, R4 ;  /* 0x0000004005047824 */ /* 0x001fe400078e0204 */
[----:B-1----:R-:W-:Y:S02]  /*db50*/  IMAD R5, R0, R27, RZ ;  /* 0x0000001b00057224 */ /* 0x002fe400078e02ff */
[----:B------:R-:W-:-:S05]  /*db60*/  VIADD R26, R4, 0xffffff80 ;  /* 0xffffff80041a7836 */ /* 0x000fca0000000000 */
[----:B------:R-:W-:-:S13]  /*db70*/  ISETP.GE.AND P0, PT, R26, R5, PT ;  /* 0x000000051a00720c */ /* 0x000fda0003f06270 */
[----:B------:R-:W-:Y:S05]  /*db80*/  @P0 BRA `(.L_x_4087) ;  /* 0x0000000000ac0947 */ /* 0x000fea0003800000 */
[----:B------:R-:W-:Y:S01]  /*db90*/  ISETP.NE.AND P1, PT, R27, 0x1, PT ;  /* 0x000000011b00780c */ /* 0x000fe20003f25270 */
[----:B------:R-:W-:Y:S01]  /*dba0*/  IMAD.MOV.U32 R18, RZ, RZ, 0xab8 ;  /* 0x00000ab8ff127424 */ /* 0x000fe200078e00ff */
[----:B------:R-:W-:Y:S01]  /*dbb0*/  ISETP.GT.AND P0, PT, R22, 0x1, PT ;  /* 0x000000011600780c */ /* 0x000fe20003f04270 */
[----:B------:R-:W0:Y:S01]  /*dbc0*/  LDC.64 R4, c[0x0][0xca8] ;  /* 0x00032a00ff047b82 */ /* 0x000e220000000a00 */
[----:B------:R-:W-:Y:S02]  /*dbd0*/  IMAD.MOV.U32 R23, RZ, RZ, R26 ;  /* 0x000000ffff177224 */ /* 0x000fe400078e001a */
[----:B------:R-:W-:-:S05]  /*dbe0*/  SEL R18, R18, 0xa78, P0 ;  /* 0x00000a7812127807 */ /* 0x000fca0000000000 */
[----:B------:R-:W1:Y:S08]  /*dbf0*/  LDC.64 R12, c[0x0][R18+0x220] ;  /* 0x00008800120c7b82 */ /* 0x000e700000000a00 */
[----:B------:R-:W2:Y:S08]  /*dc00*/  @P1 LDC R7, c[0x0][0xcec] ;  /* 0x00033b00ff071b82 */ /* 0x000eb00000000800 */
[----:B------:R-:W3:Y:S08]  /*dc10*/  LDC.64 R10, c[0x0][R18+0x218] ;  /* 0x00008600120a7b82 */ /* 0x000ef00000000a00 */
[----:B------:R-:W4:Y:S01]  /*dc20*/  @P1 LDC R22, c[0x0][0xcf0] ;  /* 0x00033c00ff161b82 */ /* 0x000f220000000800 */
[----:B-1----:R-:W-:-:S02]  /*dc30*/  IMAD R13, R13, R187, RZ ;  /* 0x000000bb0d0d7224 */ /* 0x002fc400078e02ff */
[----:B------:R-:W-:-:S04]  /*dc40*/  IMAD.WIDE.U32 R20, R12, R187, RZ ;  /* 0x000000bb0c147225 */ /* 0x000fc800078e00ff */
[----:B------:R-:W-:Y:S01]  /*dc50*/  IMAD R13, R12, R195, R13 ;  /* 0x000000c30c0d7224 */ /* 0x000fe200078e020d */
[----:B------:R1:W5:Y:S01]  /*dc60*/  LDC.64 R14, c[0x0][R18+0x228] ;  /* 0x00008a00120e7b82 */ /* 0x0003620000000a00 */
[----:B--2---:R-:W-:-:S07]  /*dc70*/  @P1 IMAD.HI.U32 R7, R26, R7, RZ ;  /* 0x000000071a071227 */ /* 0x004fce00078e00ff */
[----:B------:R1:W2:Y:S01]  /*dc80*/  LDC.64 R8, c[0x0][R18+0x210] ;  /* 0x0000840012087b82 */ /* 0x0002a20000000a00 */
[-C--:B---3--:R-:W-:Y:S02]  /*dc90*/  IMAD R25, R11, R188.reuse, RZ ;  /* 0x000000bc0b197224 */ /* 0x088fe400078e02ff */
[----:B------:R-:W-:-:S04]  /*dca0*/  IMAD.WIDE.U32 R10, R10, R188, RZ ;  /* 0x000000bc0a0a7225 */ /* 0x000fc800078e00ff */
[----:B------:R-:W-:Y:S01]  /*dcb0*/  IMAD.IADD R25, R11, 0x1, R25 ;  /* 0x000000010b197824 */ /* 0x000fe200078e0219 */
[----:B----4-:R-:W-:Y:S01]  /*dcc0*/  @P1 SHF.R.U32.HI R23, RZ, R22, R7 ;  /* 0x00000016ff171219 */ /* 0x010fe20000011607 */
[----:B0-----:R-:W0:Y:S01]  /*dcd0*/  @!P0 LDC R4, c[0x0][0xc50] ;  /* 0x00031400ff048b82 */ /* 0x001e220000000800 */
[----:B------:R-:W-:Y:S02]  /*dce0*/  SEL R7, R194, RZ, P0 ;  /* 0x000000ffc2077207 */ /* 0x000fe40000000000 */
[----:B------:R-:W-:Y:S01]  /*dcf0*/  IADD3 R12, P1, P3, R20, R10, R3 ;  /* 0x0000000a140c7210 */ /* 0x000fe20007b3e003 */
[----:B------:R-:W-:Y:S02]  /*dd00*/  IMAD.IADD R20, R21, 0x1, R13 ;  /* 0x0000000115147824 */ /* 0x000fe400078e020d */
[----:B-1----:R-:W-:Y:S02]  /*dd10*/  IMAD.MOV R18, RZ, RZ, -R23 ;  /* 0x000000ffff127224 */ /* 0x002fe400078e0a17 */
[----:B-----5:R-:W-:Y:S01]  /*dd20*/  IMAD.WIDE.U32 R10, R14, R7, RZ ;  /* 0x000000070e0a7225 */ /* 0x020fe200078e00ff */
[----:B------:R-:W1:Y:S01]  /*dd30*/  @!P0 LDC R5, c[0x0][0xc54] ;  /* 0x00031500ff058b82 */ /* 0x000e620000000800 */
[----:B------:R-:W-:-:S02]  /*dd40*/  IADD3.X R14, R20, R25, R24, P1, P3 ;  /* 0x00000019140e7210 */ /* 0x000fc40000fe6418 */
[----:B------:R-:W-:Y:S01]  /*dd50*/  IMAD R13, R15, R7, RZ ;  /* 0x000000070f0d7224 */ /* 0x000fe200078e02ff */
[----:B------:R-:W-:Y:S01]  /*dd60*/  IADD3 R10, P0, P1, R23, R12, R10 ;  /* 0x0000000c170a7210 */ /* 0x000fe2000791e00a */
[----:B------:R-:W-:Y:S01]  /*dd70*/  IMAD R7, R27, R18, R26 ;  /* 0x000000121b077224 */ /* 0x000fe200078e021a */
[----:B------:R-:W-:Y:S01]  /*dd80*/  SHF.R.S32.HI R23, RZ, 0x1f, R23 ;  /* 0x0000001fff177819 */ /* 0x000fe20000011417 */
[----:B------:R-:W-:Y:S02]  /*dd90*/  IMAD.IADD R13, R11, 0x1, R13 ;  /* 0x000000010b0d7824 */ /* 0x000fe400078e020d */
[----:B--2---:R-:W-:-:S03]  /*dda0*/  IMAD R9, R9, R7, RZ ;  /* 0x0000000709097224 */ /* 0x004fc600078e02ff */
[----:B------:R-:W-:Y:S02]  /*ddb0*/  IADD3.X R11, R23, R14, R13, P0, P1 ;  /* 0x0000000e170b7210 */ /* 0x000fe400007e240d */
[----:B------:R-:W-:-:S05]  /*ddc0*/  SHF.R.S32.HI R13, RZ, 0x1f, R7 ;  /* 0x0000001fff0d7819 */ /* 0x000fca0000011407 */
[C---:B------:R-:W-:Y:S02]  /*ddd0*/  IMAD R13, R8.reuse, R13, R9 ;  /* 0x0000000d080d7224 */ /* 0x040fe400078e0209 */
[----:B------:R-:W-:-:S04]  /*dde0*/  IMAD.WIDE.U32 R8, R8, R7, R10 ;  /* 0x0000000708087225 */ /* 0x000fc800078e000a */
[----:B------:R-:W-:Y:S01]  /*ddf0*/  IMAD.IADD R7, R9, 0x1, R13 ;  /* 0x0000000109077824 */ /* 0x000fe200078e020d */
[----:B0-----:R-:W-:-:S04]  /*de00*/  LEA R4, P0, R8, R4, 0x2 ;  /* 0x0000000408047211 */ /* 0x001fc800078010ff */
[----:B-1----:R-:W-:Y:S01]  /*de10*/  LEA.HI.X R5, R8, R5, R7, 0x2, P0 ;  /* 0x0000000508057211 */ /* 0x002fe200000f1407 */
[----:B------:R-:W-:-:S05]  /*de20*/  IMAD.MOV.U32 R7, RZ, RZ, -0x800000 ;  /* 0xff800000ff077424 */ /* 0x000fca00078e00ff */
[----:B------:R0:W-:Y:S03]  /*de30*/  STG.E desc[UR38][R4.64], R7 ;  /* 0x0000000704007986 */ /* 0x0001e6000c101926 */
.L_x_4087:
[----:B------:R-:W-:Y:S05]  /*de40*/  BSYNC B1 ;  /* 0x0000000000017941 */ /* 0x000fea0003800000 */
.L_x_4086:
[----:B------:R-:W-:Y:S05]  /*de50*/  @P2 BRA `(.L_x_4082) ;  /* 0x0000000800742947 */ /* 0x000fea0003800000 */
[----:B------:R-:W1:Y:S01]  /*de60*/  LDC R11, c[0x0][0xce8] ;  /* 0x00033a00ff0b7b82 */ /* 0x000e620000000800 */
[----:B------:R-:W-:Y:S01]  /*de70*/  ULDC.64 UR6, c[0x0][0xba0] ;  /* 0x0002e80000067ab9 */ /* 0x000fe20000000a00 */
[----:B0-----:R-:W-:Y:S01]  /*de80*/  SHF.R.S32.HI R7, RZ, 0x1f, R28 ;  /* 0x0000001fff077819 */ /* 0x001fe2000001141c */
[----:B------:R-:W-:Y:S01]  /*de90*/  IMAD R8, R24, UR6, RZ ;  /* 0x0000000618087c24 */ /* 0x000fe2000f8e02ff */
[----:B------:R-:W-:Y:S01]  /*dea0*/  ULDC UR8, c[0x0][0xbc8] ;  /* 0x0002f20000087ab9 */ /* 0x000fe20000000800 */
[----:B------:R-:W-:Y:S01]  /*deb0*/  IMAD.WIDE.U32 R4, R3, UR6, RZ ;  /* 0x0000000603047c25 */ /* 0x000fe2000f8e00ff */
[----:B------:R-:W-:Y:S01]  /*dec0*/  ISETP.GE.AND P2, PT, R193, UR8, PT ;  /* 0x00000008c1007c0c */ /* 0x000fe2000bf46270 */
[----:B------:R-:W-:Y:S01]  /*ded0*/  BSSY B1, `(.L_x_4088) ;  /* 0x0000071000017945 */ /* 0x000fe20003800000 */
[----:B------:R-:W-:Y:S01]  /*dee0*/  ISETP.GE.AND P1, PT, R192, UR8, PT ;  /* 0x00000008c0007c0c */ /* 0x000fe2000bf26270 */
[----:B------:R-:W-:Y:S01]  /*def0*/  IMAD R3, R3, UR7, R8 ;  /* 0x0000000703037c24 */ /* 0x000fe2000f8e0208 */
[----:B------:R-:W-:Y:S01]  /*df00*/  LEA.HI R8, R7, R28, RZ, 0x3 ;  /* 0x0000001c07087211 */ /* 0x000fe200078f18ff */
[----:B------:R-:W-:Y:S01]  /*df10*/  ULDC.64 UR6, c[0x0][0xbe8] ;  /* 0x0002fa0000067ab9 */ /* 0x000fe20000000a00 */
[----:B------:R-:W-:Y:S01]  /*df20*/  IMAD.U32 R10, RZ, RZ, UR42 ;  /* 0x0000002aff0a7e24 */ /* 0x000fe2000f8e00ff */
[----:B------:R-:W-:Y:S01]  /*df30*/  SEL R13, RZ, 0xffffffff, P2 ;  /* 0xffffffffff0d7807 */ /* 0x000fe20001000000 */
[----:B------:R-:W-:Y:S01]  /*df40*/  IMAD.IADD R5, R5, 0x1, R3 ;  /* 0x0000000105057824 */ /* 0x000fe200078e0203 */
[----:B------:R-:W-:-:S02]  /*df50*/  LOP3.LUT R3, R8, 0xfffffff8, RZ, 0xc0, !PT ;  /* 0xfffffff808037812 */ /* 0x000fc400078ec0ff */
[----:B------:R-:W-:Y:S01]  /*df60*/  SHF.R.S32.HI R24, RZ, 0x3, R8 ;  /* 0x00000003ff187819 */ /* 0x000fe20000011408 */
[----:B------:R-:W-:Y:S01]  /*df70*/  IMAD.WIDE.U32 R4, R188, UR6, R4 ;  /* 0x00000006bc047c25 */ /* 0x000fe2000f8e0004 */
[----:B------:R-:W-:Y:S02]  /*df80*/  ISETP.GE.AND P3, PT, R2, UR8, PT ;  /* 0x0000000802007c0c */ /* 0x000fe4000bf66270 */
[----:B------:R-:W-:Y:S01]  /*df90*/  SHF.R.S32.HI R25, RZ, 0x1f, R228 ;  /* 0x0000001fff197819 */ /* 0x000fe200000114e4 */
[----:B------:R-:W-:Y:S01]  /*dfa0*/  IMAD.IADD R3, R28, 0x1, -R3 ;  /* 0x000000011c037824 */ /* 0x000fe200078e0a03 */
[----:B------:R-:W-:Y:S01]  /*dfb0*/  SEL R12, RZ, 0x1, P3 ;  /* 0x00000001ff0c7807 */ /* 0x000fe20001800000 */
[----:B------:R-:W-:Y:S01]  /*dfc0*/  IMAD R5, R188, UR7, R5 ;  /* 0x00000007bc057c24 */ /* 0x000fe2000f8e0205 */
[----:B-1----:R-:W-:Y:S01]  /*dfd0*/  ISETP.NE.AND P0, PT, R11, 0x1, PT ;  /* 0x000000010b00780c */ /* 0x002fe20003f05270 */
[----:B------:R-:W-:Y:S01]  /*dfe0*/  IMAD R3, R3, 0x20, R24 ;  /* 0x0000002003037824 */ /* 0x000fe200078e0218 */
[----:B------:R-:W-:Y:S01]  /*dff0*/  ULDC.64 UR6, c[0x0][0xbf0] ;  /* 0x0002fc0000067ab9 */ /* 0x000fe20000000a00 */
[----:B------:R-:W-:Y:S01]  /*e000*/  IMAD.SHL.U32 R15, R13, 0x2, RZ ;  /* 0x000000020d0f7824 */ /* 0x000fe200078e00ff */
[----:B------:R-:W-:Y:S01]  /*e010*/  SEL R13, RZ, 0xffffffff, P1 ;  /* 0xffffffffff0d7807 */ /* 0x000fe20000800000 */
[----:B------:R-:W-:Y:S01]  /*e020*/  IMAD R10, R10, 0x40, R3 ;  /* 0x000000400a0a7824 */ /* 0x000fe200078e0203 */
[----:B------:R-:W-:Y:S01]  /*e030*/  ISETP.GE.AND P1, PT, R228, UR8, PT ;  /* 0x00000008e4007c0c */ /* 0x000fe2000bf26270 */
[----:B------:R-:W-:Y:S01]  /*e040*/  IMAD R3, R195, UR6, RZ ;  /* 0x00000006c3037c24 */ /* 0x000fe2000f8e02ff */
[----:B------:R-:W-:Y:S01]  /*e050*/  LOP3.LUT R12, R15, 0x2, R12, 0xe2, !PT ;  /* 0x000000020f0c7812 */ /* 0x000fe200078ee20c */
[----:B------:R-:W-:Y:S01]  /*e060*/  IMAD.WIDE.U32 R4, R187, UR6, R4 ;  /* 0x00000006bb047c25 */ /* 0x000fe2000f8e0004 */
[----:B------:R-:W-:-:S02]  /*e070*/  SHF.R.S32.HI R27, RZ, 0x1f, R192 ;  /* 0x0000001fff1b7819 */ /* 0x000fc400000114c0 */
[----:B------:R-:W-:Y:S01]  /*e080*/  SHF.R.S32.HI R26, RZ, 0x1f, R229 ;  /* 0x0000001fff1a7819 */ /* 0x000fe200000114e5 */
[----:B------:R-:W0:Y:S01]  /*e090*/  @P0 LDC R7, c[0x0][0xcec] ;  /* 0x00033b00ff070b82 */ /* 0x000e220000000800 */
[----:B------:R-:W-:Y:S01]  /*e0a0*/  IMAD R9, R187, UR7, R3 ;  /* 0x00000007bb097c24 */ /* 0x000fe2000f8e0203 */
[----:B------:R-:W-:Y:S01]  /*e0b0*/  ULDC.64 UR6, c[0x0][0xbe0] ;  /* 0x0002f80000067ab9 */ /* 0x000fe20000000a00 */
[----:B------:R-:W-:Y:S01]  /*e0c0*/  IMAD.MOV.U32 R3, RZ, RZ, R10 ;  /* 0x000000ffff037224 */ /* 0x000fe200078e000a */
[----:B------:R-:W-:Y:S01]  /*e0d0*/  SHF.R.S32.HI R28, RZ, 0x1f, R191 ;  /* 0x0000001fff1c7819 */ /* 0x000fe200000114bf */
[----:B------:R-:W-:Y:S01]  /*e0e0*/  IMAD.SHL.U32 R13, R13, 0x4, RZ ;  /* 0x000000040d0d7824 */ /* 0x000fe200078e00ff */
[----:B------:R-:W-:Y:S01]  /*e0f0*/  SHF.R.S32.HI R29, RZ, 0x1f, R189 ;  /* 0x0000001fff1d7819 */ /* 0x000fe200000114bd */
[----:B------:R-:W-:Y:S01]  /*e100*/  IMAD.IADD R5, R5, 0x1, R9 ;  /* 0x0000000105057824 */ /* 0x000fe200078e0209 */
[----:B------:R-:W1:Y:S01]  /*e110*/  @P0 LDC R8, c[0x0][0xcf0] ;  /* 0x00033c00ff080b82 */ /* 0x000e620000000800 */
[----:B------:R-:W-:Y:S01]  /*e120*/  IMAD R23, R0, R11, RZ ;  /* 0x0000000b00177224 */ /* 0x000fe200078e02ff */
[----:B------:R-:W-:-:S02]  /*e130*/  LOP3.LUT R12, R13, 0x4, R12, 0xe2, !PT ;  /* 0x000000040d0c7812 */ /* 0x000fc400078ee20c */
[----:B------:R-:W-:Y:S02]  /*e140*/  SHF.R.S32.HI R31, RZ, 0x1f, R190 ;  /* 0x0000001fff1f7819 */ /* 0x000fe400000114be */
[----:B------:R-:W-:Y:S01]  /*e150*/  SHF.R.S32.HI R30, RZ, 0x1f, R193 ;  /* 0x0000001fff1e7819 */ /* 0x000fe200000114c1 */
[----:B0-----:R-:W-:-:S05]  /*e160*/  @P0 IMAD.HI.U32 R7, R10, R7, RZ ;  /* 0x000000070a070227 */ /* 0x001fca00078e00ff */
[----:B-1----:R-:W-:Y:S02]  /*e170*/  @P0 SHF.R.U32.HI R3, RZ, R8, R7 ;  /* 0x00000008ff030219 */ /* 0x002fe40000011607 */
[----:B------:R-:W-:Y:S02]  /*e180*/  ISETP.GE.AND P0, PT, R191, UR8, PT ;  /* 0x00000008bf007c0c */ /* 0x000fe4000bf06270 */
[--C-:B------:R-:W-:Y:S01]  /*e190*/  SHF.R.S32.HI R7, RZ, 0x1f, R3.reuse ;  /* 0x0000001fff077819 */ /* 0x100fe20000011403 */
[----:B------:R-:W-:Y:S01]  /*e1a0*/  IMAD.MOV R9, RZ, RZ, -R3 ;  /* 0x000000ffff097224 */ /* 0x000fe200078e0a03 */
[----:B------:R-:W-:Y:S01]  /*e1b0*/  SEL R13, RZ, 0xffffffff, P0 ;  /* 0xffffffffff0d7807 */ /* 0x000fe20000000000 */
[----:B------:R-:W-:Y:S01]  /*e1c0*/  IMAD.WIDE.U32 R4, R3, UR6, R4 ;  /* 0x0000000603047c25 */ /* 0x000fe2000f8e0004 */
[----:B------:R-:W-:-:S03]  /*e1d0*/  ISETP.GE.AND P0, PT, R190, UR8, PT ;  /* 0x00000008be007c0c */ /* 0x000fc6000bf06270 */
[----:B------:R-:W-:Y:S02]  /*e1e0*/  IMAD R8, R7, UR6, RZ ;  /* 0x0000000607087c24 */ /* 0x000fe4000f8e02ff */
[----:B------:R-:W-:Y:S02]  /*e1f0*/  IMAD R7, R11, R9, R10 ;  /* 0x000000090b077224 */ /* 0x000fe400078e020a */
[----:B------:R-:W-:Y:S01]  /*e200*/  IMAD R9, R3, UR7, R8 ;  /* 0x0000000703097c24 */ /* 0x000fe2000f8e0208 */
[----:B------:R-:W-:Y:S01]  /*e210*/  SEL R8, RZ, 0xffffffff, P0 ;  /* 0xffffffffff087807 */ /* 0x000fe20000000000 */
[----:B------:R-:W-:Y:S01]  /*e220*/  IMAD.SHL.U32 R13, R13, 0x8, RZ ;  /* 0x000000080d0d7824 */ /* 0x000fe200078e00ff */
[----:B------:R-:W-:Y:S01]  /*e230*/  ISETP.GE.AND P0, PT, R189, UR8, PT ;  /* 0x00000008bd007c0c */ /* 0x000fe2000bf06270 */
[----:B------:R-:W-:Y:S01]  /*e240*/  IMAD.IADD R5, R5, 0x1, R9 ;  /* 0x0000000105057824 */ /* 0x000fe200078e0209 */
[----:B------:R-:W-:Y:S01]  /*e250*/  SHF.R.S32.HI R3, RZ, 0x1f, R7 ;  /* 0x0000001fff037819 */ /* 0x000fe20000011407 */
[----:B------:R-:W-:Y:S01]  /*e260*/  ULDC.64 UR6, c[0x0][0xbd8] ;  /* 0x0002f60000067ab9 */ /* 0x000fe20000000a00 */
[----:B------:R-:W-:Y:S01]  /*e270*/  LOP3.LUT R12, R13, 0x8, R12, 0xe2, !PT ;  /* 0x000000080d0c7812 */ /* 0x000fe200078ee20c */
[----:B------:R-:W-:Y:S01]  /*e280*/  IMAD.SHL.U32 R13, R8, 0x10, RZ ;  /* 0x00000010080d7824 */ /* 0x000fe200078e00ff */
[----:B------:R-:W-:Y:S01]  /*e290*/  SEL R9, RZ, 0xffffffff, P0 ;  /* 0xffffffffff097807 */ /* 0x000fe20000000000 */
[----:B------:R-:W-:Y:S01]  /*e2a0*/  IMAD R8, R3, UR6, RZ ;  /* 0x0000000603087c24 */ /* 0x000fe2000f8e02ff */
[----:B------:R-:W-:Y:S01]  /*e2b0*/  ISETP.GE.AND P0, PT, R229, UR8, PT ;  /* 0x00000008e5007c0c */ /* 0x000fe2000bf06270 */
[----:B------:R-:W-:Y:S01]  /*e2c0*/  IMAD.WIDE.U32 R4, R7, UR6, R4 ;  /* 0x0000000607047c25 */ /* 0x000fe2000f8e0004 */
[----:B------:R-:W-:-:S03]  /*e2d0*/  LOP3.LUT R12, R13, 0x10, R12, 0xe2, !PT ;  /* 0x000000100d0c7812 */ /* 0x000fc600078ee20c */
[----:B------:R-:W-:Y:S02]  /*e2e0*/  IMAD.SHL.U32 R9, R9, 0x20, RZ ;  /* 0x0000002009097824 */ /* 0x000fe400078e00ff */
[----:B------:R-:W-:Y:S01]  /*e2f0*/  IMAD R3, R7, UR7, R8 ;  /* 0x0000000707037c24 */ /* 0x000fe2000f8e0208 */
[----:B------:R-:W-:Y:S01]  /*e300*/  ULDC.64 UR6, c[0x0][0xb80] ;  /* 0x0002e00000067ab9 */ /* 0x000fe20000000a00 */
[----:B------:R-:W-:Y:S01]  /*e310*/  IMAD.U32 R13, RZ, RZ, UR42 ;  /* 0x0000002aff0d7e24 */ /* 0x000fe2000f8e00ff */
[----:B------:R-:W-:Y:S01]  /*e320*/  LOP3.LUT R12, R9, 0x20, R12, 0xe2, !PT ;  /* 0x00000020090c7812 */ /* 0x000fe200078ee20c */
[----:B------:R-:W-:Y:S01]  /*e330*/  IMAD.IADD R3, R5, 0x1, R3 ;  /* 0x0000000105037824 */ /* 0x000fe200078e0203 */
[----:B------:R-:W-:Y:S01]  /*e340*/  SEL R9, RZ, 0x40, P0 ;  /* 0x00000040ff097807 */ /* 0x000fe20000000000 */
[----:B------:R-:W-:Y:S01]  /*e350*/  IMAD R24, R13, 0x40, R24 ;  /* 0x000000400d187824 */ /* 0x000fe200078e0218 */
[----:B------:R-:W-:Y:S02]  /*e360*/  LEA R7, P0, R4, UR6, 0x1 ;  /* 0x0000000604077c11 */ /* 0x000fe4000f8008ff */
[----:B------:R-:W-:-:S02]  /*e370*/  LOP3.LUT R18, R12, R9, RZ, 0xfc, !PT ;  /* 0x000000090c127212 */ /* 0x000fc400078efcff */
[----:B------:R-:W-:Y:S01]  /*e380*/  LEA.HI.X R3, R4, UR7, R3, 0x1, P0 ;  /* 0x0000000704037c11 */ /* 0x000fe200080f0c03 */
[----:B------:R0:W1:Y:S01]  /*e390*/  SHFL.IDX PT, R8, R7, RZ, 0x181f ;  /* 0x00181fff07087589 */ /* 0x00006200000e0000 */
[----:B------:R-:W-:Y:S02]  /*e3a0*/  ISETP.GE.AND P0, PT, R24, R23, PT ;  /* 0x000000171800720c */ /* 0x000fe40003f06270 */
[----:B------:R-:W-:Y:S01]  /*e3b0*/  SEL R5, RZ, 0x80, P1 ;  /* 0x00000080ff057807 */ /* 0x000fe20000800000 */
[----:B------:R0:W2:Y:S03]  /*e3c0*/  SHFL.IDX PT, R9, R3, RZ, 0x181f ;  /* 0x00181fff03097589 */ /* 0x0000a600000e0000 */
[----:B------:R-:W-:-:S07]  /*e3d0*/  LOP3.LUT R22, R18, R5, RZ, 0xfc, !PT ;  /* 0x0000000512167212 */ /* 0x000fce00078efcff */
[----:B0-----:R-:W-:Y:S05]  /*e3e0*/  @P0 BRA `(.L_x_4089) ;  /* 0x00000000007c0947 */ /* 0x001fea0003800000 */
[----:B------:R-:W-:Y:S02]  /*e3f0*/  ISETP.GE.AND P2, PT, R193, UR8, PT ;  /* 0x00000008c1007c0c */ /* 0x000fe4000bf46270 */
[----:B------:R-:W-:Y:S02]  /*e400*/  ISETP.GE.AND P1, PT, R2, UR8, PT ;  /* 0x0000000802007c0c */ /* 0x000fe4000bf26270 */
[----:B------:R-:W-:Y:S02]  /*e410*/  ISETP.GE.AND P5, PT, R192, UR8, PT ;  /* 0x00000008c0007c0c */ /* 0x000fe4000bfa6270 */
[----:B------:R-:W-:-:S07]  /*e420*/  ISETP.GE.AND P3, PT, R191, UR8, PT ;  /* 0x00000008bf007c0c */ /* 0x000fce000bf66270 */
[CC--:B-1----:R-:W-:Y:S02]  /*e430*/  @!P2 LEA R10, P0, R193.reuse, R8.reuse, 0x1 ;  /* 0x00000008c10aa211 */ /* 0x0c2fe400078008ff */
        /* <DEDUP_REMOVED lines=26> */
.L_x_4089:
[----:B------:R-:W-:Y:S05]  /*e5e0*/  BSYNC B1 ;  /* 0x0000000000017941 */ /* 0x000fea0003800000 */
.L_x_4088:
[----:B------:R-:W-:Y:S01]  /*e5f0*/  VIADD R0, R24, 0x20 ;  /* 0x0000002018007836 */ /* 0x000fe20000000000 */
[----:B--23--:R0:W2:Y:S04]  /*e600*/  SHFL.IDX PT, R9, R3, 0x1, 0x181f ;  /* 0x00381f0003097f89 */ /* 0x00c0a800000e0000 */
        /* <DEDUP_REMOVED lines=18> */
[-C--:B------:R-:W-:Y:S02]  /*e730*/  @!P2 LEA R20, P6, R190, R8.reuse, 0x1 ;  /* 0x00000008be14a211 */ /* 0x080fe400078c08ff */
        /* <DEDUP_REMOVED lines=15> */
.L_x_4082:
[----:B------:R-:W-:Y:S05]  /*e830*/  BSYNC B0 ;  /* 0x0000000000007941 */ /* 0x000fea0003800000 */
.L_x_4075:
[----:B------:R-:W-:Y:S02]  /*e840*/  ULDC UR6, c[0x0][0xd3c] ;  /* 0x00034f0000067ab9 */ /* 0x000fe40000000800 */
[----:B------:R-:W-:-:S06]  /*e850*/  UISETP.GE.AND UP0, UPT, UR5, UR6, UPT ;  /* 0x000000060500728c */ /* 0x000fcc000bf06270 */
[----:B------:R-:W-:-:S13]  /*e860*/  PLOP3.LUT P0, PT, PT, PT, UP0, 0x80, 0x0 ;  /* 0x000000000000781c */ /* 0x000fda0003f0f008 */
[----:B------:R-:W-:Y:S05]  /*e870*/  @!P0 BRA `(.L_x_4090) ;  /* 0xffffff2800d88947 */ /* 0x000fea000383ffff */
[----:B------:R-:W-:Y:S05]  /*e880*/  EXIT ;  /* 0x000000000000794d */ /* 0x000fea0003800000 */
.L_x_4045:
[----:B------:R-:W-:-:S08]  /*e890*/  NOP ;  /* 0x0000000000007918 */ /* 0x000fd00000000000 */
[----:B------:R-:W0:-:S00]  /*e8a0*/  USETMAXREG.DEALLOC.CTAPOOL 0x18 ;  /* 0x00000018000079c8 */ /* 0x000e0000080e0500 */
        /* <DEDUP_REMOVED lines=16> */
.L_x_4091:
        /* <DEDUP_REMOVED lines=43> */
.L_x_4095:
        /* <DEDUP_REMOVED lines=38> */
.L_x_4093:
        /* <DEDUP_REMOVED lines=20> */
.L_x_4096:
        /* <DEDUP_REMOVED lines=54> */
.L_x_4094:
[----:B------:R-:W-:Y:S01]  /*f360*/  IMAD.U32 R2, RZ, RZ, UR6 ;  /* 0x00000006ff027e24 */ /* 0x000fe2000f8e00ff */
[----:B------:R1:W-:Y:S04]  /*f370*/  STL [R1+0x4], RZ ;  /* 0x000004ff01007387 */ /* 0x0003e80000100800 */
[----:B------:R1:W-:Y:S04]  /*f380*/  STL [R1+0x8], RZ ;  /* 0x000008ff01007387 */ /* 0x0003e80000100800 */
[----:B------:R1:W-:Y:S02]  /*f390*/  STL [R1], R2 ;  /* 0x0000000201007387 */ /* 0x0003e40000100800 */
.L_x_4097:
        /* <DEDUP_REMOVED lines=10> */
.L_x_4092:
[----:B0-----:R-:W3:Y:S01]  /*f440*/  LDL R0, [R1+0xc] ;  /* 0x00000c0001007983 */ /* 0x001ee20000100800 */
[----:B------:R-:W-:-:S03]  /*f450*/  ULDC UR4, c[0x0][0xd3c] ;  /* 0x00034f0000047ab9 */ /* 0x000fc60000000800 */
[----:B------:R0:W-:Y:S01]  /*f460*/  STL [R1+0x10], RZ ;  /* 0x000010ff01007387 */ /* 0x0001e20000100800 */
[----:B---3--:R-:W-:Y:S01]  /*f470*/  ISETP.GE.AND P0, PT, R0, UR4, PT ;  /* 0x0000000400007c0c */ /* 0x008fe2000bf06270 */
[----:B------:R-:W-:-:S05]  /*f480*/  IMAD.MOV.U32 R0, RZ, RZ, 0x1 ;  /* 0x00000001ff007424 */ /* 0x000fca00078e00ff */
[----:B------:R0:W-:Y:S04]  /*f490*/  STL [R1+0x18], R0 ;  /* 0x0000180001007387 */ /* 0x0001e80000100800 */
[----:B------:R0:W-:Y:S03]  /*f4a0*/  STL [R1+0x64], RZ ;  /* 0x000064ff01007387 */ /* 0x0001e60000100800 */
[----:B------:R-:W-:Y:S05]  /*f4b0*/  @P0 BRA `(.L_x_4098) ;  /* 0x0000007000bc0947 */ /* 0x000fea0003800000 */
[----:B------:R-:W3:Y:S01]  /*f4c0*/  S2UR UR5, SR_CgaCtaId ;  /* 0x00000000000579c3 */ /* 0x000ee20000008800 */
[C---:B0-----:R-:W-:Y:S01]  /*f4d0*/  IMAD.SHL.U32 R0, R6.reuse, 0x8, RZ ;  /* 0x0000000806007824 */ /* 0x041fe200078e00ff */
[----:B------:R-:W-:Y:S01]  /*f4e0*/  LOP3.LUT R4, R6, 0x7f, RZ, 0xc0, !PT ;  /* 0x0000007f06047812 */ /* 0x000fe200078ec0ff */
[----:B------:R-:W-:Y:S01]  /*f4f0*/  UMOV UR4, 0x400 ;  /* 0x0000040000047882 */ /* 0x000fe20000000000 */
[----:B------:R-:W-:Y:S01]  /*f500*/  BSSY B8, `(.L_x_4098) ;  /* 0x000072a000087945 */ /* 0x000fe20003800000 */
[----:B------:R-:W-:Y:S01]  /*f510*/  ULDC UR36, c[0x0][0xc] ;  /* 0x0000030000247ab9 */ /* 0x000fe20000000800 */
[----:B------:R-:W-:Y:S01]  /*f520*/  LOP3.LUT R3, R0, 0x1f8, RZ, 0xc0, !PT ;  /* 0x000001f800037812 */ /* 0x000fe200078ec0ff */
[----:B-1----:R-:W-:Y:S01]  /*f530*/  IMAD.SHL.U32 R2, R4, 0x8, RZ ;  /* 0x0000000804027824 */ /* 0x002fe200078e00ff */
[----:B------:R-:W-:Y:S01]  /*f540*/  LOP3.LUT R0, R0, 0x38, RZ, 0xc0, !PT ;  /* 0x0000003800007812 */ /* 0x000fe200078ec0ff */
[----:B------:R-:W-:Y:S01]  /*f550*/  ULDC.64 UR40, c[0x0][0x198] ;  /* 0x0000660000287ab9 */ /* 0x000fe20000000a00 */
[----:B------:R-:W-:Y:S01]  /*f560*/  LOP3.LUT R3, R3, 0x38, R6, 0x78, !PT ;  /* 0x0000003803037812 */ /* 0x000fe200078e7806 */
[----:B------:R-:W-:-:S03]  /*f570*/  IMAD.SHL.U32 R6, R6, 0x10, RZ ;  /* 0x0000001006067824 */ /* 0x000fc600078e00ff */
[----:B------:R-:W-:Y:S02]  /*f580*/  LOP3.LUT R3, R3, 0x200, R2, 0xf8, !PT ;  /* 0x0000020003037812 */ /* 0x000fe400078ef802 */
[----:B------:R-:W-:-:S04]  /*f590*/  SHF.R.U32.HI R2, RZ, 0x3, R4 ;  /* 0x00000003ff027819 */ /* 0x000fc80000011604 */
[----:B------:R-:W-:Y:S01]  /*f5a0*/  LOP3.LUT R4, R2, 0x70, R6, 0xf8, !PT ;  /* 0x0000007002047812 */ /* 0x000fe200078ef806 */
[----:B------:R-:W-:Y:S01]  /*f5b0*/  IMAD.MOV.U32 R2, RZ, RZ, 0x1 ;  /* 0x00000001ff027424 */ /* 0x000fe200078e00ff */
[C---:B------:R-:W-:Y:S01]  /*f5c0*/  LOP3.LUT R4, R0.reuse, 0x40, RZ, 0xfc, !PT ;  /* 0x0000004000047812 */ /* 0x040fe200078efcff */
[----:B---3--:R-:W-:Y:S01]  /*f5d0*/  ULEA UR4, UR5, UR4, 0x18 ;  /* 0x0000000405047291 */ /* 0x008fe2000f8ec03f */
[----:B------:R-:W-:-:S05]  /*f5e0*/  LOP3.LUT R4, R0, 0x100, RZ, 0xfc, !PT ;  /* 0x0000010000047812 */ /* 0x000fca00078efcff */
[----:B------:R-:W-:-:S04]  /*f5f0*/  IMAD.U32 R18, RZ, RZ, UR4 ;  /* 0x00000004ff127e24 */ /* 0x000fc8000f8e00ff */
[----:B------:R-:W-:-:S05]  /*f600*/  IMAD R3, R3, 0x2, R18 ;  /* 0x0000000203037824 */ /* 0x000fca00078e0212 */
[----:B------:R0:W-:Y:S04]  /*f610*/  STL [R1+0x14], R3 ;  /* 0x0000140301007387 */ /* 0x0001e80000100800 */
[----:B------:R-:W-:Y:S04]  /*f620*/  STL [R1+0x64], RZ ;  /* 0x000064ff01007387 */ /* 0x000fe80000100800 */
[----:B------:R1:W-:Y:S01]  /*f630*/  STL [R1+0x18], R2 ;  /* 0x0000180201007387 */ /* 0x0003e20000100800 */
[----:B0-----:R-:W-:-:S03]  /*f640*/  LOP3.LUT R3, R0, 0x80, RZ, 0xfc, !PT ;  /* 0x0000008000037812 */ /* 0x001fc600078efcff */
[----:B------:R0:W-:Y:S01]  /*f650*/  STL [R1+0x10], RZ ;  /* 0x000010ff01007387 */ /* 0x0001e20000100800 */
[C---:B------:R-:W-:Y:S02]  /*f660*/  LOP3.LUT R3, R0.reuse, 0x140, RZ, 0xfc, !PT ;  /* 0x0000014000037812 */ /* 0x040fe400078efcff */
[C---:B-1----:R-:W-:Y:S02]  /*f670*/  LOP3.LUT R2, R0.reuse, 0xc0, RZ, 0xfc, !PT ;  /* 0x000000c000027812 */ /* 0x042fe400078efcff */
[C---:B------:R-:W-:Y:S02]  /*f680*/  LOP3.LUT R2, R0.reuse, 0x180, RZ, 0xfc, !PT ;  /* 0x0000018000027812 */ /* 0x040fe400078efcff */
[----:B0-----:R-:W-:-:S07]  /*f690*/  LOP3.LUT R0, R0, 0x1c0, RZ, 0xfc, !PT ;  /* 0x000001c000007812 */ /* 0x001fce00078efcff */
.L_x_4222:
[----:B---3--:R-:W3:Y:S01]  /*f6a0*/  LDL R0, [R1+0xc] ;  /* 0x00000c0001007983 */ /* 0x008ee20000100800 */
[----:B-1----:R-:W3:Y:S01]  /*f6b0*/  LDC.64 R2, c[0x0][0xd88] ;  /* 0x00036200ff027b82 */ /* 0x002ee20000000a00 */
[----:B------:R-:W-:Y:S05]  /*f6c0*/  YIELD ;  /* 0x0000000000007946 */ /* 0x000fea0003800000 */
[----:B------:R-:W-:Y:S01]  /*f6d0*/  ULDC.64 UR4, c[0x0][0xb20] ;  /* 0x0002c80000047ab9 */ /* 0x000fe20000000a00 */
[----:B--2---:R-:W-:Y:S01]  /*f6e0*/  IMAD.MOV.U32 R6, RZ, RZ, RZ ;  /* 0x000000ffff067224 */ /* 0x004fe200078e00ff */
[----:B------:R-:W-:Y:S01]  /*f6f0*/  ISETP.NE.U32.AND P0, PT, RZ, UR4, PT ;  /* 0x00000004ff007c0c */ /* 0x000fe2000bf05070 */
[----:B------:R-:W-:Y:S01]  /*f700*/  ULDC.64 UR6, c[0x0][0xb10] ;  /* 0x0002c40000067ab9 */ /* 0x000fe20000000a00 */
[----:B------:R-:W-:Y:S01]  /*f710*/  ULDC.64 UR8, c[0x0][0xb00] ;  /* 0x0002c00000087ab9 */ /* 0x000fe20000000a00 */
[----:B---3--:R-:W-:-:S05]  /*f720*/  IMAD.WIDE R2, R0, 0x4, R2 ;  /* 0x0000000400027825 */ /* 0x008fca00078e0202 */
[----:B0-2---:R-:W2:Y:S01]  /*f730*/  LDG.E R10, desc[UR38][R2.64] ;  /* 0x00000026020a7981 */ /* 0x005ea2000c1e1900 */
        /* <DEDUP_REMOVED lines=46> */
.L_x_4099:
        /* <DEDUP_REMOVED lines=18> */
.L_x_4100:
[----:B------:R-:W-:Y:S05]  /*fb40*/  @!P0 BRA `(.L_x_4101) ;  /* 0x00000000000c8947 */ /* 0x000fea0003800000 */
[----:B------:R-:W2:Y:S04]  /*fb50*/  LDG.E R6, desc[UR38][R4.64] ;  /* 0x0000002604067981 */ /* 0x000ea8000c1e1900 */
[----:B------:R-:W2:Y:S02]  /*fb60*/  LDG.E R4, desc[UR38][R4.64+0x4] ;  /* 0x0000042604047981 */ /* 0x000ea4000c1e1900 */
[----:B--2---:R-:W-:-:S07]  /*fb70*/  IMAD.IADD R6, R4, 0x1, -R6 ;  /* 0x0000000104067824 */ /* 0x004fce00078e0a06 */
.L_x_4101:
[----:B-----5:R-:W-:Y:S01]  /*fb80*/  IMAD.IADD R6, R6, 0x1, -R0 ;  /* 0x0000000106067824 */ /* 0x020fe200078e0a00 */
[----:B------:R-:W-:Y:S01]  /*fb90*/  LOP3.LUT R9, R2, 0xff, RZ, 0xc0, !PT ;  /* 0x000000ff02097812 */ /* 0x000fe200078ec0ff */
[----:B------:R-:W-:Y:S01]  /*fba0*/  IMAD.MOV.U32 R4, RZ, RZ, RZ ;  /* 0x000000ffff047224 */ /* 0x000fe200078e00ff */
[----:B------:R-:W-:Y:S01]  /*fbb0*/  BSSY B0, `(.L_x_4102) ;  /* 0x000002a000007945 */ /* 0x000fe20003800000 */
[C---:B------:R-:W-:Y:S01]  /*fbc0*/  VIADD R0, R6.reuse, 0x3f ;  /* 0x0000003f06007836 */ /* 0x040fe20000000000 */
[----:B------:R-:W-:Y:S01]  /*fbd0*/  ISETP.GE.AND P0, PT, R6, 0x1, PT ;  /* 0x000000010600780c */ /* 0x000fe20003f06270 */
[----:B------:R-:W-:Y:S01]  /*fbe0*/  IMAD.MOV.U32 R10, RZ, RZ, R4 ;  /* 0x000000ffff0a7224 */ /* 0x000fe200078e0004 */
[----:B------:R3:W-:Y:S02]  /*fbf0*/  STL [R1+0x40], R4 ;  /* 0x0000400401007387 */ /* 0x0007e40000100800 */
        /* <DEDUP_REMOVED lines=37> */
.L_x_4103:
[----:B------:R-:W-:Y:S05]  /*fe50*/  BSYNC B0 ;  /* 0x0000000000007941 */ /* 0x000fea0003800000 */
.L_x_4102:
        /* <DEDUP_REMOVED lines=15> */
[----:B---3--:R-:W3:Y:S01]  /*ff50*/  POPC R4, UR4 ;  /* 0x0000000400047d09 */ /* 0x008ee20008000000 */
[----:B----4-:R-:W-:-:S02]  /*ff60*/  ISETP.EQ.U32.AND P0, PT, R0, R2, PT ;  /* 0x000000020000720c */ /* 0x010fc40003f02070 */
[----:B------:R-:W3:Y:S11]  /*ff70*/  LDC.64 R2, c[0x0][0xd60] ;  /* 0x00035800ff027b82 */ /* 0x000ef60000000a00 */
[----:B---3--:R-:W3:Y:S04]  /*ff80*/  @P0 ATOMG.E.ADD.STRONG.GPU PT, R2, desc[UR38][R2.64], R4 ;  /* 0x00000004020209a8 */ /* 0x008ee800081ee1e6 */
[----:B---3--:R3:W4:Y:S02]  /*ff90*/  SHFL.IDX PT, R2, R2, R0, 0x1f ;  /* 0x00001f0002027589 */ /* 0x00872400000e0000 */
[----:B---3--:R-:W3:Y:S02]  /*ffa0*/  S2R R0, SR_LTMASK ;  /* 0x0000000000007919 */ /* 0x008ee40000003900 */
[----:B---3--:R-:W-:-:S06]  /*ffb0*/  LOP3.LUT R0, R0, UR4, RZ, 0xc0, !PT ;  /* 0x0000000400007c12 */ /* 0x008fcc000f8ec0ff */
[----:B------:R-:W4:Y:S02]  /*ffc0*/  POPC R0, R0 ;  /* 0x0000000000007309 */ /* 0x000f240000000000 */
[----:B----4-:R-:W-:-:S05]  /*ffd0*/  IADD3 R0, R2, UR36, R0 ;  /* 0x0000002402007c10 */ /* 0x010fca000fffe000 */
[----:B------:R4:W-:Y:S01]  /*ffe0*/  STL [R1], R0 ;  /* 0x0000000001007387 */ /* 0x0009e20000100800 */
[----:B------:R-:W-:Y:S05]  /*fff0*/  BRA `(.L_x_4106) ;  /* 0x0000005800847947 */ /* 0x000fea0003800000 */
.L_x_4105:
        /* <DEDUP_REMOVED lines=8> */
[----:B---3--:R-:W-:Y:S02]  /*10080*/  IMAD.U32 R4, RZ, RZ, UR6 ;  /* 0x00000006ff047e24 */ /* 0x008fe4000f8e00ff */
[----:B------:R-:W3:Y:S01]  /*10090*/  LDC.64 R2, c[0x4][R2] ;  /* 0x0100000002027b82 */ /* 0x000ee20000000a00 */
        /* <DEDUP_REMOVED lines=9> */
[----:B---3--:R-:W-:Y:S05]  /*10130*/  CALL.ABS.NOINC R2 ;  /* 0x0000000002007343 */ /* 0x008fea0003c00000 */
.L_x_4108:
[----:B------:R-:W-:Y:S05]  /*10140*/  BSYNC B6 ;  /* 0x0000000000067941 */ /* 0x000fea0003800000 */
.L_x_4107:
        /* <DEDUP_REMOVED lines=20> */
.L_x_4111:
        /* <DEDUP_REMOVED lines=16> */
.L_x_4110:
[----:B------:R-:W-:Y:S05]  /*10390*/  BSYNC B6 ;  /* 0x0000000000067941 */ /* 0x000fea0003800000 */
.L_x_4109:
        /* <DEDUP_REMOVED lines=24> */
.L_x_4237:
        /* <DEDUP_REMOVED lines=9> */
.L_x_4240:
        /* <DEDUP_REMOVED lines=24> */
.L_x_4115:
[----:B------:R-:W4:Y:S04]  /*10730*/  LDL R0, [R1+0x10] ;  /* 0x0000100001007983 */ /* 0x000f280000100800 */
[----:B---3--:R-:W3:Y:S01]  /*10740*/  LDL R2, [R1+0x18] ;  /* 0x0000180001027983 */ /* 0x008ee20000100800 */
[----:B----4-:R-:W-:Y:S01]  /*10750*/  IMAD R0, R0, 0x8, R18 ;  /* 0x0000000800007824 */ /* 0x010fe200078e0212 */
[----:B---3--:R-:W-:-:S04]  /*10760*/  SHF.L.U32 R2, R2, 0x1f, RZ ;  /* 0x0000001f02027819 */ /* 0x008fc800000006ff */
[----:B------:R-:W3:Y:S02]  /*10770*/  SYNCS.PHASECHK.TRANS64.TRYWAIT P0, [R0+URZ+0x38840], R2 ;  /* 0x03884002000075a7 */ /* 0x000ee4000800017f */
[----:B---3--:R-:W-:Y:S05]  /*10780*/  @!P0 BRA `(.L_x_4116) ;  /* 0x0000006400bc8947 */ /* 0x008fea0003800000 */
.L_x_4241:
[----:B------:R-:W4:Y:S02]  /*10790*/  S2R R3, SR_TID.X ;  /* 0x0000000000037919 */ /* 0x000f240000002100 */
[----:B----4-:R-:W-:-:S04]  /*107a0*/  LOP3.LUT R3, R3, 0x7f, RZ, 0xc0, !PT ;  /* 0x0000007f03037812 */ /* 0x010fc800078ec0ff */
[----:B------:R-:W-:-:S13]  /*107b0*/  ISETP.NE.AND P0, PT, R3, RZ, PT ;  /* 0x000000ff0300720c */ /* 0x000fda0003f05270 */
        /* <DEDUP_REMOVED lines=8> */
.L_x_4117:
[----:B------:R-:W4:Y:S04]  /*10840*/  LDL R3, [R1+0x10] ;  /* 0x0000100001037983 */ /* 0x000f280000100800 */
[----:B--2---:R-:W2:Y:S04]  /*10850*/  LDL R4, [R1+0x30] ;  /* 0x0000300001047983 */ /* 0x004ea80000100800 */
[----:B---3--:R-:W3:Y:S01]  /*10860*/  LDL R2, [R1+0x20] ;  /* 0x0000200001027983 */ /* 0x008ee20000100800 */
[----:B------:R-:W-:Y:S01]  /*10870*/  R2UR UR9, R0 ;  /* 0x00000000000972ca */ /* 0x000fe200000e0000 */
[----:B------:R-:W-:Y:S01]  /*10880*/  UIADD3 UR6, UP0, UR40, 0x370, URZ ;  /* 0x0000037028067890 */ /* 0x000fe2000ff1e03f */
[----:B------:R-:W-:-:S02]  /*10890*/  R2UR UR12, R17 ;  /* 0x00000000110c72ca */ /* 0x000fc400000e0000 */
[----:B-----5:R-:W-:Y:S01]  /*108a0*/  R2UR UR13, R16 ;  /* 0x00000000100d72ca */ /* 0x020fe200000e0000 */
[----:B------:R-:W-:-:S08]  /*108b0*/  UIADD3.X UR7, URZ, UR41, URZ, UP0, !UPT ;  /* 0x000000293f077290 */ /* 0x000fd000087fe43f */
[----:B------:R-:W-:Y:S01]  /*108c0*/  UIADD3 UR9, UR9, 0x38830, URZ ;  /* 0x0003883009097890 */ /* 0x000fe2000fffe03f */
[----:B------:R-:W-:Y:S01]  /*108d0*/  UMOV UR5, 0x14f00000 ;  /* 0x14f0000000057882 */ /* 0x000fe20000000000 */
[----:B------:R-:W-:Y:S01]  /*108e0*/  UMOV UR10, URZ ;  /* 0x0000003f000a7c82 */ /* 0x000fe20008000000 */
[----:B------:R-:W-:Y:S02]  /*108f0*/  PLOP3.LUT P0, PT, PT, PT, PT, 0x80, 0x0 ;  /* 0x000000000000781c */ /* 0x000fe40003f0f070 */
[----:B------:R-:W-:-:S11]  /*10900*/  LOP3.LUT R19, R19, 0xfffffffe, RZ, 0xc0, !PT ;  /* 0xfffffffe13137812 */ /* 0x000fd600078ec0ff */
[----:B------:R-:W-:Y:S01]  /*10910*/  @P0 LOP3.LUT R19, R19, 0x1, RZ, 0xfc, !PT ;  /* 0x0000000113130812 */ /* 0x000fe200078efcff */
[----:B----4-:R-:W-:Y:S01]  /*10920*/  IMAD R0, R3, 0x2000, R18 ;  /* 0x0000200003007824 */ /* 0x010fe200078e0212 */
[----:B--2---:R-:W-:-:S04]  /*10930*/  R2UR UR11, R4 ;  /* 0x00000000040b72ca */ /* 0x004fc800000e0000 */
[----:B------:R-:W-:Y:S02]  /*10940*/  R2UR UR8, R0 ;  /* 0x00000000000872ca */ /* 0x000fe400000e0000 */
[----:B---3--:R-:W-:-:S11]  /*10950*/  R2UR UR4, R2 ;  /* 0x00000000020472ca */ /* 0x008fd600000e0000 */
[----:B------:R-:W-:Y:S02]  /*10960*/  UIADD3 UR8, UR8, 0x22400, URZ ;  /* 0x0002240008087890 */ /* 0x000fe4000fffe03f */
[----:B------:R-:W-:-:S03]  /*10970*/  ULEA UR11, UR11, UR4, 0x6 ;  /* 0x000000040b0b7291 */ /* 0x000fc6000f8e303f */
[----:B------:R-:W-:-:S06]  /*10980*/  UMOV UR4, 0x0 ;  /* 0x0000000000047882 */ /* 0x000fcc0000000000 */
[----:B------:R3:W-:Y:S02]  /*10990*/  UTMALDG.4D [UR8], [UR6], desc[UR4] ;  /* 0x00000408060075b4 */ /* 0x0007e40008019000 */
[----:B---3--:R-:W-:Y:S01]  /*109a0*/  NOP ;  /* 0x0000000000007918 */ /* 0x008fe20000000000 */
.L_x_4113:
[----:B--2---:R-:W2:Y:S04]  /*109b0*/  LDL.LU R4, [R1+0x28] ;  /* 0x0000280001047983 */ /* 0x004ea80000300800 */
[----:B------:R-:W3:Y:S04]  /*109c0*/  LDL.LU R3, [R1+0x48] ;  /* 0x0000480001037983 */ /* 0x000ee80000300800 */
[----:B------:R-:W4:Y:S01]  /*109d0*/  LDL R2, [R1+0x2c] ;  /* 0x00002c0001027983 */ /* 0x000f220000100800 */
[----:B------:R-:W-:Y:S05]  /*109e0*/  WARPSYNC.ALL ;  /* 0x0000000000007948 */ /* 0x000fea0003800000 */
[----:B------:R-:W-:Y:S01]  /*109f0*/  ULDC.64 UR4, c[0x0][0xaf8] ;  /* 0x0002be0000047ab9 */ /* 0x000fe20000000a00 */
[----:B------:R-:W-:Y:S01]  /*10a00*/  VIADD R0, R18, 0x20400 ;  /* 0x0002040012007836 */ /* 0x000fe20000000000 */
[----:B------:R-:W-:Y:S01]  /*10a10*/  BAR.SYNC.DEFER_BLOCKING 0x8, 0x100 ;  /* 0x0204000000007b1d */ /* 0x000fe20000010000 */
[----:B------:R-:W-:-:S03]  /*10a20*/  ISETP.NE.U32.AND P0, PT, RZ, UR4, PT ;  /* 0x00000004ff007c0c */ /* 0x000fc6000bf05070 */
[----:B------:R-:W-:Y:S02]  /*10a30*/  LOP3.LUT P1, RZ, R0, 0x3ff, RZ, 0xc0, !PT ;  /* 0x000003ff00ff7812 */ /* 0x000fe4000782c0ff */
[----:B------:R-:W-:Y:S01]  /*10a40*/  ISETP.NE.AND.EX P0, PT, RZ, UR5, PT, P0 ;  /* 0x00000005ff007c0c */ /* 0x000fe2000bf05300 */
[----:B------:R-:W-:Y:S03]  /*10a50*/  BSSY B6, `(.L_x_4118) ;  /* 0x0000018000067945 */ /* 0x000fe60003800000 */
[----:B--2---:R-:W-:Y:S02]  /*10a60*/  SEL R4, R4, RZ, !P0 ;  /* 0x000000ff04047207 */ /* 0x004fe40004000000 */
[----:B---3--:R-:W-:-:S03]  /*10a70*/  SEL R3, R3, RZ, !P0 ;  /* 0x000000ff03037207 */ /* 0x008fc60004000000 */
[----:B------:R2:W-:Y:S01]  /*10a80*/  STL [R1+0x34], R4 ;  /* 0x0000340401007387 */ /* 0x0005e20000100800 */
[----:B----4-:R-:W-:-:S05]  /*10a90*/  SHF.R.S32.HI R0, RZ, 0x1f, R2 ;  /* 0x0000001fff007819 */ /* 0x010fca0000011402 */
[----:B------:R2:W-:Y:S04]  /*10aa0*/  STL [R1+0x48], R0 ;  /* 0x0000480001007387 */ /* 0x0005e80000100800 */
[----:B------:R2:W-:Y:S01]  /*10ab0*/  STL [R1+0x58], R3 ;  /* 0x0000580301007387 */ /* 0x0005e20000100800 */
        /* <DEDUP_REMOVED lines=17> */
.L_x_4119:
[----:B------:R-:W-:Y:S05]  /*10bd0*/  BSYNC B6 ;  /* 0x0000000000067941 */ /* 0x000fea0003800000 */
.L_x_4118:
[----:B-1----:R-:W3:Y:S01]  /*10be0*/  LDL R10, [R1+0x4] ;  /* 0x00000400010a7983 */ /* 0x002ee20000100800 */
[----:B------:R-:W1:Y:S01]  /*10bf0*/  LDC R7, c[0x0][0x448] ;  /* 0x00011200ff077b82 */ /* 0x000e620000000800 */
[----:B------:R-:W-:Y:S01]  /*10c00*/  ULDC.64 UR4, c[0x0][0x298] ;  /* 0x0000a60000047ab9 */ /* 0x000fe20000000a00 */
[----:B------:R-:W-:Y:S01]  /*10c10*/  ULDC.64 UR6, c[0x0][0x280] ;  /* 0x0000a00000067ab9 */ /* 0x000fe20000000a00 */
[----:B--2---:R-:W2:Y:S04]  /*10c20*/  LDL R4, [R1+0x48] ;  /* 0x0000480001047983 */ /* 0x004ea80000100800 */
[----:B------:R-:W4:Y:S04]  /*10c30*/  LDL R9, [R1+0x2c] ;  /* 0x00002c0001097983 */ /* 0x000f280000100800 */
[----:B------:R-:W4:Y:S01]  /*10c40*/  LDL R8, [R1+0x58] ;  /* 0x0000580001087983 */ /* 0x000f220000100800 */
[----:B------:R-:W0:Y:S01]  /*10c50*/  S2R R2, SR_TID.X ;  /* 0x0000000000027919 */ /* 0x000e220000002100 */
[----:B------:R-:W0:Y:S02]  /*10c60*/  S2R R0, SR_TID.X ;  /* 0x0000000000007919 */ /* 0x000e240000002100 */
[----:B------:R-:W4:Y:S01]  /*10c70*/  LDL R6, [R1+0x34] ;  /* 0x0000340001067983 */ /* 0x000f220000100800 */
[----:B-1----:R-:W-:-:S13]  /*10c80*/  ISETP.NE.AND P0, PT, R7, 0x1, PT ;  /* 0x000000010700780c */ /* 0x002fda0003f05270 */
[----:B------:R-:W1:Y:S01]  /*10c90*/  @P0 LDC R3, c[0x0][0x450] ;  /* 0x00011400ff030b82 */ /* 0x000e620000000800 */
[----:B0-----:R-:W-:-:S04]  /*10ca0*/  LOP3.LUT R2, R2, 0x7f, RZ, 0xc0, !PT ;  /* 0x0000007f02027812 */ /* 0x001fc800078ec0ff */
[----:B------:R-:W-:Y:S01]  /*10cb0*/  SHF.R.U32.HI R2, RZ, 0x3, R2 ;  /* 0x00000003ff027819 */ /* 0x000fe20000011602 */
[----:B------:R-:W-:-:S05]  /*10cc0*/  IMAD.SHL.U32 R0, R0, 0x10, RZ ;  /* 0x0000001000007824 */ /* 0x000fca00078e00ff */
[----:B------:R-:W-:Y:S02]  /*10cd0*/  LOP3.LUT R0, R2, 0x70, R0, 0xf8, !PT ;  /* 0x0000007002007812 */ /* 0x000fe400078ef800 */
[----:B------:R-:W0:Y:S03]  /*10ce0*/  @P0 LDC R2, c[0x0][0x44c] ;  /* 0x00011300ff020b82 */ /* 0x000e260000000800 */
[----:B---3--:R-:W-:-:S04]  /*10cf0*/  IMAD R5, R10, 0x40, R0 ;  /* 0x000000400a057824 */ /* 0x008fc800078e0200 */
[----:B0-----:R-:W-:-:S04]  /*10d00*/  @P0 IMAD.HI.U32 R2, R5, R2, RZ ;  /* 0x0000000205020227 */ /* 0x001fc800078e00ff */
[----:B------:R-:W-:Y:S01]  /*10d10*/  IMAD.MOV.U32 R0, RZ, RZ, R5 ;  /* 0x000000ffff007224 */ /* 0x000fe200078e0005 */
[----:B-1----:R-:W-:Y:S01]  /*10d20*/  @P0 SHF.R.U32.HI R0, RZ, R3, R2 ;  /* 0x00000003ff000219 */ /* 0x002fe20000011602 */
[----:B--2---:R-:W-:-:S04]  /*10d30*/  IMAD R2, R4, UR4, RZ ;  /* 0x0000000404027c24 */ /* 0x004fc8000f8e02ff */
[C---:B----4-:R-:W-:Y:S02]  /*10d40*/  IMAD R4, R9.reuse, UR5, R2 ;  /* 0x0000000509047c24 */ /* 0x050fe4000f8e0202 */
[----:B------:R-:W-:Y:S01]  /*10d50*/  IMAD.WIDE.U32 R2, R9, UR4, RZ ;  /* 0x0000000409027c25 */ /* 0x000fe2000f8e00ff */
[----:B------:R-:W-:-:S03]  /*10d60*/  ULDC.64 UR4, c[0x0][0x2d8] ;  /* 0x0000b60000047ab9 */ /* 0x000fc60000000a00 */
[----:B------:R-:W-:Y:S02]  /*10d70*/  IMAD.IADD R3, R3, 0x1, R4 ;  /* 0x0000000103037824 */ /* 0x000fe400078e0204 */
[C---:B------:R-:W-:Y:S01]  /*10d80*/  IMAD.WIDE.U32 R2, R17.reuse, UR4, R2 ;  /* 0x0000000411027c25 */ /* 0x040fe2000f8e0002 */
[----:B------:R0:W-:Y:S03]  /*10d90*/  STL [R1+0x28], R5 ;  /* 0x0000280501007387 */ /* 0x0001e60000100800 */
[----:B------:R-:W-:Y:S01]  /*10da0*/  IMAD R3, R17, UR5, R3 ;  /* 0x0000000511037c24 */ /* 0x000fe2000f8e0203 */
[----:B------:R-:W-:Y:S02]  /*10db0*/  ULDC.64 UR4, c[0x0][0x2e0] ;  /* 0x0000b80000047ab9 */ /* 0x000fe40000000a00 */
[----:B------:R-:W-:Y:S02]  /*10dc0*/  IMAD R4, R8, UR4, RZ ;  /* 0x0000000408047c24 */ /* 0x000fe4000f8e02ff */
[----:B------:R1:W5:Y:S01]  /*10dd0*/  LDL R8, [R1+0x14] ;  /* 0x0000140001087983 */ /* 0x0003620000100800 */
[C---:B------:R-:W-:Y:S01]  /*10de0*/  IMAD.WIDE.U32 R2, R6.reuse, UR4, R2 ;  /* 0x0000000406027c25 */ /* 0x040fe2000f8e0002 */
[----:B------:R-:W2:Y:S03]  /*10df0*/  S2R R9, SR_TID.X ;  /* 0x0000000000097919 */ /* 0x000ea60000002100 */
        /* <DEDUP_REMOVED lines=8> */
[----:B------:R-:W-:-:S04]  /*10e80*/  IMAD.MOV R0, RZ, RZ, -R0 ;  /* 0x000000ffff007224 */ /* 0x000fc800078e0a00 */
[----:B------:R-:W-:-:S05]  /*10e90*/  IMAD R0, R7, R0, R5 ;  /* 0x0000000007007224 */ /* 0x000fca00078e0205 */
[----:B------:R-:W-:Y:S01]  /*10ea0*/  SHF.R.S32.HI R6, RZ, 0x1f, R0 ;  /* 0x0000001fff067819 */ /* 0x000fe20000011400 */
[----:B------:R-:W-:Y:S02]  /*10eb0*/  IMAD.IADD R3, R3, 0x1, R4 ;  /* 0x0000000103037824 */ /* 0x000fe400078e0204 */
[----:B--2---:R-:W-:Y:S02]  /*10ec0*/  IMAD.SHL.U32 R9, R9, 0x8, RZ ;  /* 0x0000000809097824 */ /* 0x004fe400078e00ff */
[----:B------:R-:W-:Y:S02]  /*10ed0*/  IMAD R6, R6, UR4, RZ ;  /* 0x0000000406067c24 */ /* 0x000fe4000f8e02ff */
[C---:B0-----:R-:W-:Y:S01]  /*10ee0*/  IMAD.WIDE.U32 R4, R0.reuse, UR4, R2 ;  /* 0x0000000400047c25 */ /* 0x041fe2000f8e0002 */
[----:B------:R-:W-:Y:S01]  /*10ef0*/  LOP3.LUT R9, R9, 0x38, RZ, 0xc0, !PT ;  /* 0x0000003809097812 */ /* 0x000fe200078ec0ff */
[----:B------:R-:W-:Y:S02]  /*10f00*/  ULDC UR4, c[0x0][0x2b8] ;  /* 0x0000ae0000047ab9 */ /* 0x000fe40000000800 */
[----:B------:R-:W-:Y:S01]  /*10f10*/  IMAD R0, R0, UR5, R6 ;  /* 0x0000000500007c24 */ /* 0x000fe2000f8e0206 */
[----:B------:R-:W-:-:S03]  /*10f20*/  LEA R3, P1, R4, UR6, 0x1 ;  /* 0x0000000604037c11 */ /* 0x000fc6000f8208ff */
[----:B------:R-:W-:Y:S01]  /*10f30*/  IMAD.IADD R0, R5, 0x1, R0 ;  /* 0x0000000105007824 */ /* 0x000fe200078e0200 */
[----:B------:R-:W-:Y:S01]  /*10f40*/  ISETP.GE.AND P0, PT, R9, UR4, PT ;  /* 0x0000000409007c0c */ /* 0x000fe2000bf06270 */
[----:B------:R-:W-:-:S03]  /*10f50*/  UMOV UR4, 0xffffffff ;  /* 0xffffffff00047882 */ /* 0x000fc60000000000 */
[----:B------:R-:W-:Y:S01]  /*10f60*/  LEA.HI.X R2, R4, UR7, R0, 0x1, P1 ;  /* 0x0000000704027c11 */ /* 0x000fe200088f0c00 */
[----:B-1----:R-:W-:Y:S08]  /*10f70*/  BRA.DIV UR4, `(.L_x_4120) ;  /* 0x0000005e04d47947 */ /* 0x002ff0000b800000 */
[----:B------:R-:W2:Y:S01]  /*10f80*/  LDL R11, [R1+0x38] ;  /* 0x00003800010b7983 */ /* 0x000ea20000100800 */
[----:B------:R-:W0:Y:S03]  /*10f90*/  S2R R5, SR_TID.X ;  /* 0x0000000000057919 */ /* 0x000e260000002100 */
[----:B------:R-:W-:Y:S01]  /*10fa0*/  SHFL.IDX PT, R4, R2, RZ, 0x181f ;  /* 0x00181fff02047589 */ /* 0x000fe200000e0000 */
[----:B0-----:R-:W-:-:S04]  /*10fb0*/  LOP3.LUT R5, R5, 0x7f, RZ, 0xc0, !PT ;  /* 0x0000007f05057812 */ /* 0x001fc800078ec0ff */
[----:B------:R-:W-:Y:S02]  /*10fc0*/  SHF.R.U32.HI R6, RZ, 0x3, R5 ;  /* 0x00000003ff067819 */ /* 0x000fe40000011605 */
[----:B------:R-:W0:Y:S03]  /*10fd0*/  SHFL.IDX PT, R5, R3, RZ, 0x181f ;  /* 0x00181fff03057589 */ /* 0x000e2600000e0000 */
[----:B------:R-:W-:Y:S02]  /*10fe0*/  IMAD R10, R10, 0x40, R6 ;  /* 0x000000400a0a7824 */ /* 0x000fe400078e0206 */
[----:B------:R-:W-:Y:S04]  /*10ff0*/  SHFL.IDX PT, R6, R2, 0x1, 0x181f ;  /* 0x00381f0002067f89 */ /* 0x000fe800000e0000 */
[----:B------:R-:W-:Y:S01]  /*11000*/  STL [R1+0x4], R10 ;  /* 0x0000040a01007387 */ /* 0x000fe20000100800 */
[----:B--2---:R-:W-:-:S05]  /*11010*/  IMAD R0, R11, R7, RZ ;  /* 0x000000070b007224 */ /* 0x004fca00078e02ff */
[----:B------:R-:W-:-:S13]  /*11020*/  ISETP.GE.AND P1, PT, R10, R0, PT ;  /* 0x000000000a00720c */ /* 0x000fda0003f26270 */
[----:B0-----:R-:W-:-:S05]  /*11030*/  @!P1 LEA R5, P2, R9, R5, 0x1 ;  /* 0x0000000509059211 */ /* 0x001fca00078408ff */
[----:B------:R-:W-:-:S05]  /*11040*/  @!P1 IMAD.X R4, RZ, RZ, R4, P2 ;  /* 0x000000ffff049224 */ /* 0x000fca00010e0604 */
[----:B------:R-:W-:-:S04]  /*11050*/  @!P1 LOP3.LUT R5, R5, R4, RZ, 0x3c, !PT ;  /* 0x0000000405059212 */ /* 0x000fc800078e3cff */
[----:B------:R-:W-:-:S04]  /*11060*/  @!P1 LOP3.LUT R4, R5, R4, RZ, 0x3c, !PT ;  /* 0x0000000405049212 */ /* 0x000fc800078e3cff */
[----:B------:R-:W-:-:S05]  /*11070*/  @!P1 LOP3.LUT R5, R5, R4, RZ, 0x3c, !PT ;  /* 0x0000000405059212 */ /* 0x000fca00078e3cff */
[----:B-----5:R0:W-:Y:S01]  /*11080*/  @!P1 LDGSTS.E.BYPASS.LTC128B.128 [R8+0x20400], desc[UR38][R4.64], !P0 ;  /* 0x2040000004089fae */ /* 0x0201e2000c101d66 */
[----:B------:R-:W-:-:S03]  /*11090*/  VIADD R7, R10, 0x10 ;  /* 0x000000100a077836 */ /* 0x000fc60000000000 */
[----:B0-----:R-:W0:Y:S02]  /*110a0*/  SHFL.IDX PT, R4, R3, 0x1, 0x181f ;  /* 0x00381f0003047f89 */ /* 0x001e2400000e0000 */
[----:B------:R-:W-:-:S13]  /*110b0*/  ISETP.GE.AND P1, PT, R7, R0, PT ;  /* 0x000000000700720c */ /* 0x000fda0003f26270 */
[----:B0-----:R-:W-:-:S05]  /*110c0*/  @!P1 LEA R5, P2, R9, R4, 0x1 ;  /* 0x0000000409059211 */ /* 0x001fca00078408ff */
[----:B------:R-:W-:-:S05]  /*110d0*/  @!P1 IMAD.X R4, RZ, RZ, R6, P2 ;  /* 0x000000ffff049224 */ /* 0x000fca00010e0606 */
[----:B------:R-:W-:-:S04]  /*110e0*/  @!P1 LOP3.LUT R5, R5, R4, RZ, 0x3c, !PT ;  /* 0x0000000405059212 */ /* 0x000fc800078e3cff */
[----:B------:R-:W-:-:S04]  /*110f0*/  @!P1 LOP3.LUT R4, R5, R4, RZ, 0x3c, !PT ;  /* 0x0000000405049212 */ /* 0x000fc800078e3cff */
[----:B------:R-:W-:-:S05]  /*11100*/  @!P1 LOP3.LUT R5, R5, R4, RZ, 0x3c, !PT ;  /* 0x0000000405059212 */ /* 0x000fca00078e3cff */
[----:B------:R0:W-:Y:S04]  /*11110*/  @!P1 LDGSTS.E.BYPASS.LTC128B.128 [R8+0x20c00], desc[UR38][R4.64], !P0 ;  /* 0x20c0000004089fae */ /* 0x0001e8000c101d66 */
[----:B------:R1:W-:Y:S04]  /*11120*/  STL [R1+0x50], R7 ;  /* 0x0000500701007387 */ /* 0x0003e80000100800 */
[----:B0-----:R-:W0:Y:S01]  /*11130*/  SHFL.IDX PT, R4, R3, 0x2, 0x181f ;  /* 0x00581f0003047f89 */ /* 0x001e2200000e0000 */
[----:B-1----:R-:W-:-:S03]  /*11140*/  VIADD R7, R10, 0x20 ;  /* 0x000000200a077836 */ /* 0x002fc60000000000 */
[----:B------:R-:W1:Y:S02]  /*11150*/  SHFL.IDX PT, R6, R2, 0x2, 0x181f ;  /* 0x00581f0002067f89 */ /* 0x000e6400000e0000 */
[----:B------:R-:W-:-:S13]  /*11160*/  ISETP.GE.AND P1, PT, R7, R0, PT ;  /* 0x000000000700720c */ /* 0x000fda0003f26270 */
[----:B0-----:R-:W-:-:S05]  /*11170*/  @!P1 LEA R5, P2, R9, R4, 0x1 ;  /* 0x0000000409059211 */ /* 0x001fca00078408ff */
[----:B-1----:R-:W-:-:S05]  /*11180*/  @!P1 IMAD.X R4, RZ, RZ, R6, P2 ;  /* 0x000000ffff049224 */ /* 0x002fca00010e0606 */
[----:B------:R-:W-:-:S04]  /*11190*/  @!P1 LOP3.LUT R5, R5, R4, RZ, 0x3c, !PT ;  /* 0x0000000405059212 */ /* 0x000fc800078e3cff */
[----:B------:R-:W-:-:S04]  /*111a0*/  @!P1 LOP3.LUT R4, R5, R4, RZ, 0x3c, !PT ;  /* 0x0000000405049212 */ /* 0x000fc800078e3cff */
[----:B------:R-:W-:Y:S01]  /*111b0*/  @!P1 LOP3.LUT R5, R5, R4, RZ, 0x3c, !PT ;  /* 0x0000000405059212 */ /* 0x000fe200078e3cff */
[----:B------:R0:W-:Y:S04]  /*111c0*/  STL [R1+0x5c], R7 ;  /* 0x00005c0701007387 */ /* 0x0001e80000100800 */
[----:B------:R1:W-:Y:S04]  /*111d0*/  @!P1 LDGSTS.E.BYPASS.LTC128B.128 [R8+0x21400], desc[UR38][R4.64], !P0 ;  /* 0x2140000004089fae */ /* 0x0003e8000c101d66 */
[----:B------:R-:W2:Y:S04]  /*111e0*/  SHFL.IDX PT, R3, R3, 0x3, 0x181f ;  /* 0x00781f0003037f89 */ /* 0x000ea800000e0000 */
[----:B-1----:R0:W1:Y:S02]  /*111f0*/  SHFL.IDX PT, R4, R2, 0x3, 0x181f ;  /* 0x00781f0002047f89 */ /* 0x00206400000e0000 */
.L_x_4250:
[----:B0-----:R-:W3:Y:S02]  /*11200*/  LDL R2, [R1+0x4] ;  /* 0x0000040001027983 */ /* 0x001ee40000100800 */
[----:B---3--:R-:W-:-:S05]  /*11210*/  VIADD R2, R2, 0x30 ;  /* 0x0000003002027836 */ /* 0x008fca0000000000 */
[----:B------:R-:W-:Y:S01]  /*11220*/  ISETP.GE.AND P1, PT, R2, R0, PT ;  /* 0x000000000200720c */ /* 0x000fe20003f26270 */
[----:B------:R2:W-:-:S12]  /*11230*/  STL [R1+0x60], R2 ;  /* 0x0000600201007387 */ /* 0x0005d80000100800 */
[----:B--2---:R-:W-:-:S05]  /*11240*/  @!P1 LEA R2, P2, R9, R3, 0x1 ;  /* 0x0000000309029211 */ /* 0x004fca00078408ff */
[----:B-1----:R-:W-:-:S05]  /*11250*/  @!P1 IMAD.X R3, RZ, RZ, R4, P2 ;  /* 0x000000ffff039224 */ /* 0x002fca00010e0604 */
[----:B------:R-:W-:Y:S01]  /*11260*/  @!PT LDS RZ, [RZ] ;  /* 0x00000000fffff984 */ /* 0x000fe20000000800 */
[----:B------:R-:W-:Y:S01]  /*11270*/  @!PT LDS RZ, [RZ] ;  /* 0x00000000fffff984 */ /* 0x000fe20000000800 */
[----:B------:R-:W-:Y:S01]  /*11280*/  @!PT LDS RZ, [RZ] ;  /* 0x00000000fffff984 */ /* 0x000fe20000000800 */
[----:B------:R0:W-:Y:S01]  /*11290*/  @!P1 LDGSTS.E.BYPASS.LTC128B.128 [R8+0x21c00], desc[UR38][R2.64], !P0 ;  /* 0x21c0000002089fae */ /* 0x0001e2000c101d66 */
[----:B------:R-:W-:Y:S01]  /*112a0*/  PLOP3.LUT P0, PT, PT, PT, PT, 0x80, 0x0 ;  /* 0x000000000000781c */ /* 0x000fe20003f0f070 */
[----:B------:R-:W-:-:S12]  /*112b0*/  NOP ;  /* 0x0000000000007918 */ /* 0x000fd80000000000 */
.L_x_4121:
[----:B------:R-:W-:Y:S02]  /*112c0*/  PLOP3.LUT P1, PT, P1, P0, PT, 0xa2, 0x0 ;  /* 0x000000000000781c */ /* 0x000fe40000f21472 */
[----:B------:R-:W-:-:S08]  /*112d0*/  @P0 R2UR P1, UR4, R18 ;  /* 0x00000000120402ca */ /* 0x000fd00000020000 */
[----:B------:R-:W-:-:S05]  /*112e0*/  @P0 PLOP3.LUT P0, PT, P1, PT, PT, 0x80, 0x0 ;  /* 0x000000000000081c */ /* 0x000fca0000f0f070 */
[----:B------:R-:W-:Y:S01]  /*112f0*/  @!P1 SYNCS.ARRIVE.TRANS64.RED.A0T1 RZ, [UR4+0x38800], RZ ;  /* 0x038800ffffff99a7 */ /* 0x000fe20008200404 */
[----:B------:R-:W-:Y:S07]  /*11300*/  @!P1 ARRIVES.LDGSTSBAR.64.TRANSCNT [UR4+0x38800] ;  /* 0x03880000ff0099b0 */ /* 0x000fee0008000a84 */
[----:B------:R-:W-:Y:S05]  /*11310*/  @P0 BRA.U.ANY `(.L_x_4121) ;  /* 0xfffffffd00e80947 */ /* 0x000fea000393ffff */
[----:B------:R-:W-:Y:S01]  /*11320*/  NOP ;  /* 0x0000000000007918 */ /* 0x000fe20000000000 */
[----:B------:R-:W2:Y:S01]  /*11330*/  LDL.LU R0, [R1+0x48] ;  /* 0x0000480001007983 */ /* 0x000ea20000300800 */
[----:B------:R-:W-:Y:S01]  /*11340*/  ULDC.64 UR4, c[0x0][0x398] ;  /* 0x0000e60000047ab9 */ /* 0x000fe20000000a00 */
[----:B------:R1:W-:Y:S02]  /*11350*/  SYNCS.ARRIVE.TRANS64.A1T0 RZ, [R18+URZ+0x38800], RZ ;  /* 0x038800ff12ff79a7 */ /* 0x0003e4000810003f */
[----:B0-----:R-:W3:Y:S01]  /*11360*/  LDL.LU R3, [R1+0x2c] ;  /* 0x00002c0001037983 */ /* 0x001ee20000300800 */
[----:B------:R-:W-:Y:S01]  /*11370*/  BSSY B6, `(.L_x_4122) ;  /* 0x000001a000067945 */ /* 0x000fe20003800000 */
[----:B--2---:R-:W-:Y:S02]  /*11380*/  IMAD R2, R0, UR4, RZ ;  /* 0x0000000400027c24 */ /* 0x004fe4000f8e02ff */
[----:B------:R-:W-:Y:S02]  /*11390*/  VIADD R0, R18, 0x26400 ;  /* 0x0002640012007836 */ /* 0x000fe40000000000 */
[----:B---3--:R-:W-:-:S02]  /*113a0*/  IMAD R2, R3, UR5, R2 ;  /* 0x0000000503027c24 */ /* 0x008fc4000f8e0202 */
[----:B------:R-:W-:Y:S01]  /*113b0*/  IMAD.WIDE.U32 R4, R3, UR4, RZ ;  /* 0x0000000403047c25 */ /* 0x000fe2000f8e00ff */
[----:B------:R-:W-:-:S03]  /*113c0*/  LOP3.LUT P0, RZ, R0, 0x3ff, RZ, 0xc0, !PT ;  /* 0x000003ff00ff7812 */ /* 0x000fc6000780c0ff */
[----:B------:R-:W-:Y:S01]  /*113d0*/  IMAD.IADD R0, R5, 0x1, R2 ;  /* 0x0000000105007824 */ /* 0x000fe200078e0202 */
[----:B------:R1:W-:Y:S04]  /*113e0*/  STL.64 [R1+0x48], R4 ;  /* 0x0000480401007387 */ /* 0x0003e80000100a00 */
[----:B------:R1:W-:Y:S05]  /*113f0*/  STL [R1+0x2c], R0 ;  /* 0x00002c0001007387 */ /* 0x0003ea0000100800 */
[----:B------:R-:W-:Y:S05]  /*11400*/  @!P0 BRA `(.L_x_4123) ;  /* 0x0000000000408947 */ /* 0x000fea0003800000 */
[----:B------:R-:W-:Y:S01]  /*11410*/  MOV R2, 0x0 ;  /* 0x0000000000027802 */ /* 0x000fe20000000f00 */
[----:B------:R-:W-:Y:S01]  /*11420*/  ULDC.64 UR6, c[0x4][0x118] ;  /* 0x0100460000067ab9 */ /* 0x000fe20000000a00 */
[----:B------:R-:W-:Y:S01]  /*11430*/  ULDC.64 UR8, c[0x4][0x120] ;  /* 0x0100480000087ab9 */ /* 0x000fe20000000a00 */
[----:B------:R-:W-:Y:S01]  /*11440*/  ULDC.64 UR4, c[0x4][0x60] ;  /* 0x0100180000047ab9 */ /* 0x000fe20000000a00 */
[----:B-1----:R-:W-:Y:S02]  /*11450*/  IMAD.U32 R4, RZ, RZ, UR6 ;  /* 0x00000006ff047e24 */ /* 0x002fe4000f8e00ff */
        /* <DEDUP_REMOVED lines=11> */
.L_x_4123:
[----:B------:R-:W-:Y:S05]  /*11510*/  BSYNC B6 ;  /* 0x0000000000067941 */ /* 0x000fea0003800000 */
.L_x_4122:
[----:B-1----:R-:W2:Y:S01]  /*11520*/  LDL.LU R5, [R1+0x2c] ;  /* 0x00002c0001057983 */ /* 0x002ea20000300800 */
[----:B------:R-:W0:Y:S01]  /*11530*/  LDC R7, c[0x0][0x448] ;  /* 0x00011200ff077b82 */ /* 0x000e220000000800 */
[----:B------:R-:W-:Y:S02]  /*11540*/  ULDC.64 UR4, c[0x0][0x3d8] ;  /* 0x0000f60000047ab9 */ /* 0x000fe40000000a00 */
[----:B------:R-:W2:Y:S04]  /*11550*/  LDL.LU.64 R2, [R1+0x48] ;  /* 0x0000480001027983 */ /* 0x000ea80000300a00 */
[----:B------:R-:W3:Y:S04]  /*11560*/  LDL.LU R0, [R1+0x58] ;  /* 0x0000580001007983 */ /* 0x000ee80000300800 */
[----:B------:R-:W4:Y:S04]  /*11570*/  LDL.LU R4, [R1+0x34] ;  /* 0x0000340001047983 */ /* 0x000f280000300800 */
[----:B------:R-:W5:Y:S01]  /*11580*/  LDL.LU R6, [R1+0x28] ;  /* 0x0000280001067983 */ /* 0x000f620000300800 */
[----:B------:R-:W-:Y:S01]  /*11590*/  LOP3.LUT R19, R19, 0xfffffff7, RZ, 0xc0, !PT ;  /* 0xfffffff713137812 */ /* 0x000fe200078ec0ff */
[----:B------:R-:W1:Y:S01]  /*115a0*/  S2R R10, SR_TID.X ;  /* 0x00000000000a7919 */ /* 0x000e620000002100 */
[----:B0-----:R-:W-:Y:S01]  /*115b0*/  ISETP.NE.AND P0, PT, R7, 0x1, PT ;  /* 0x000000010700780c */ /* 0x001fe20003f05270 */
[----:B-1----:R-:W-:-:S05]  /*115c0*/  IMAD.SHL.U32 R10, R10, 0x8, RZ ;  /* 0x000000080a0a7824 */ /* 0x002fca00078e00ff */
[----:B------:R-:W-:Y:S01]  /*115d0*/  LOP3.LUT R10, R10, 0x38, RZ, 0xc0, !PT ;  /* 0x000000380a0a7812 */ /* 0x000fe200078ec0ff */
[----:B--2---:R-:W-:-:S06]  /*115e0*/  IMAD.MOV.U32 R3, RZ, RZ, R5 ;  /* 0x000000ffff037224 */ /* 0x004fcc00078e0005 */
[----:B------:R-:W0:Y:S01]  /*115f0*/  @P0 LDC R5, c[0x0][0x450] ;  /* 0x00011400ff050b82 */ /* 0x000e220000000800 */
[----:B------:R-:W-:-:S04]  /*11600*/  IMAD.WIDE.U32 R2, R17, UR4, R2 ;  /* 0x0000000411027c25 */ /* 0x000fc8000f8e0002 */
[----:B------:R-:W-:Y:S01]  /*11610*/  IMAD R3, R17, UR5, R3 ;  /* 0x0000000511037c24 */ /* 0x000fe2000f8e0203 */
[----:B------:R-:W-:Y:S02]  /*11620*/  ULDC.64 UR4, c[0x0][0x3e0] ;  /* 0x0000f80000047ab9 */ /* 0x000fe40000000a00 */
[----:B---3--:R-:W-:Y:S02]  /*11630*/  IMAD R0, R0, UR4, RZ ;  /* 0x0000000400007c24 */ /* 0x008fe4000f8e02ff */
[----:B----4-:R-:W-:-:S04]  /*11640*/  IMAD.WIDE.U32 R2, R4, UR4, R2 ;  /* 0x0000000404027c25 */ /* 0x010fc8000f8e0002 */
[----:B------:R-:W-:Y:S01]  /*11650*/  IMAD R0, R4, UR5, R0 ;  /* 0x0000000504007c24 */ /* 0x000fe2000f8e0200 */
[----:B------:R-:W-:Y:S01]  /*11660*/  ULDC.64 UR4, c[0x0][0x3d0] ;  /* 0x0000f40000047ab9 */ /* 0x000fe20000000a00 */
[----:B-----5:R-:W-:Y:S02]  /*11670*/  IMAD.MOV.U32 R4, RZ, RZ, R6 ;  /* 0x000000ffff047224 */ /* 0x020fe400078e0006 */
[----:B------:R-:W-:Y:S02]  /*11680*/  IMAD.IADD R3, R3, 0x1, R0 ;  /* 0x0000000103037824 */ /* 0x000fe400078e0200 */
[----:B------:R-:W1:Y:S02]  /*11690*/  @P0 LDC R0, c[0x0][0x44c] ;  /* 0x00011300ff000b82 */ /* 0x000e640000000800 */
[----:B-1----:R-:W-:-:S05]  /*116a0*/  @P0 IMAD.HI.U32 R0, R6, R0, RZ ;  /* 0x0000000006000227 */ /* 0x002fca00078e00ff */
[----:B0-----:R-:W-:-:S04]  /*116b0*/  @P0 SHF.R.U32.HI R4, RZ, R5, R0 ;  /* 0x00000005ff040219 */ /* 0x001fc80000011600 */
[--C-:B------:R-:W-:Y:S01]  /*116c0*/  SHF.R.S32.HI R5, RZ, 0x1f, R4.reuse ;  /* 0x0000001fff057819 */ /* 0x100fe20000011404 */
[----:B------:R-:W-:Y:S02]  /*116d0*/  IMAD.MOV R0, RZ, RZ, -R4 ;  /* 0x000000ffff007224 */ /* 0x000fe400078e0a04 */
[----:B------:R-:W-:-:S04]  /*116e0*/  IMAD.WIDE.U32 R2, R4, UR4, R2 ;  /* 0x0000000404027c25 */ /* 0x000fc8000f8e0002 */
[----:B------:R-:W-:Y:S02]  /*116f0*/  IMAD R0, R7, R0, R6 ;  /* 0x0000000007007224 */ /* 0x000fe400078e0206 */
[----:B------:R-:W0:Y:S01]  /*11700*/  S2R R6, SR_TID.X ;  /* 0x0000000000067919 */ /* 0x000e220000002100 */
        /* <DEDUP_REMOVED lines=14> */
[----:B0-----:R-:W-:Y:S01]  /*117f0*/  IMAD.SHL.U32 R6, R6, 0x8, RZ ;  /* 0x0000000806067824 */ /* 0x001fe200078e00ff */
[----:B------:R-:W-:-:S04]  /*11800*/  SEL R5, RZ, 0x1, P3 ;  /* 0x00000001ff057807 */ /* 0x000fc80001800000 */
[----:B------:R-:W-:-:S04]  /*11810*/  LOP3.LUT R6, R6, 0x38, RZ, 0xc0, !PT ;  /* 0x0000003806067812 */ /* 0x000fc800078ec0ff */
[C---:B------:R-:W-:Y:S02]  /*11820*/  LOP3.LUT R8, R6.reuse, 0x80, RZ, 0xfc, !PT ;  /* 0x0000008006087812 */ /* 0x040fe400078efcff */
[----:B------:R-:W-:Y:S02]  /*11830*/  LOP3.LUT R6, R6, 0x40, RZ, 0xfc, !PT ;  /* 0x0000004006067812 */ /* 0x000fe400078efcff */
[----:B------:R-:W-:Y:S02]  /*11840*/  ISETP.GE.AND P2, PT, R8, UR4, PT ;  /* 0x0000000408007c0c */ /* 0x000fe4000bf46270 */
[----:B------:R-:W-:Y:S02]  /*11850*/  ISETP.GE.AND P1, PT, R6, UR4, PT ;  /* 0x0000000406007c0c */ /* 0x000fe4000bf26270 */
[----:B------:R-:W0:Y:S01]  /*11860*/  S2R R6, SR_TID.X ;  /* 0x0000000000067919 */ /* 0x000e220000002100 */
[----:B------:R-:W-:Y:S02]  /*11870*/  @P3 LOP3.LUT R19, R19, 0x8, RZ, 0xfc, !PT ;  /* 0x0000000813133812 */ /* 0x000fe400078efcff */
[----:B------:R-:W-:-:S02]  /*11880*/  SEL R3, RZ, 0x4, P2 ;  /* 0x00000004ff037807 */ /* 0x000fc40001000000 */
[----:B------:R-:W-:Y:S02]  /*11890*/  LOP3.LUT R19, R19, 0xfffffffd, RZ, 0xc0, !PT ;  /* 0xfffffffd13137812 */ /* 0x000fe400078ec0ff */
[----:B------:R-:W-:Y:S02]  /*118a0*/  SEL R2, RZ, 0x2, P1 ;  /* 0x00000002ff027807 */ /* 0x000fe40000800000 */
[----:B------:R-:W-:Y:S02]  /*118b0*/  @P2 LOP3.LUT R19, R19, 0x2, RZ, 0xfc, !PT ;  /* 0x0000000213132812 */ /* 0x000fe400078efcff */
[----:B------:R-:W-:Y:S02]  /*118c0*/  IADD3 R2, R3, R2, R5 ;  /* 0x0000000203027210 */ /* 0x000fe40007ffe005 */
[----:B------:R-:W-:-:S04]  /*118d0*/  LOP3.LUT R19, R19, 0xfffffffb, RZ, 0xc0, !PT ;  /* 0xfffffffb13137812 */ /* 0x000fc800078ec0ff */
[----:B------:R-:W-:Y:S01]  /*118e0*/  @P1 LOP3.LUT R19, R19, 0x4, RZ, 0xfc, !PT ;  /* 0x0000000413131812 */ /* 0x000fe200078efcff */
[----:B0-----:R-:W-:-:S05]  /*118f0*/  IMAD.SHL.U32 R6, R6, 0x8, RZ ;  /* 0x0000000806067824 */ /* 0x001fca00078e00ff */
[----:B------:R-:W-:-:S04]  /*11900*/  LOP3.LUT R6, R6, 0x38, RZ, 0xc0, !PT ;  /* 0x0000003806067812 */ /* 0x000fc800078ec0ff */
[C---:B------:R-:W-:Y:S02]  /*11910*/  LOP3.LUT R8, R6.reuse, 0x100, RZ, 0xfc, !PT ;  /* 0x0000010006087812 */ /* 0x040fe400078efcff */
[----:B------:R-:W-:Y:S02]  /*11920*/  LOP3.LUT R6, R6, 0xc0, RZ, 0xfc, !PT ;  /* 0x000000c006067812 */ /* 0x000fe400078efcff */
[----:B------:R-:W-:Y:S02]  /*11930*/  ISETP.GE.AND P0, PT, R8, UR4, PT ;  /* 0x0000000408007c0c */ /* 0x000fe4000bf06270 */
[----:B------:R-:W0:Y:S01]  /*11940*/  S2R R8, SR_TID.X ;  /* 0x0000000000087919 */ /* 0x000e220000002100 */
[----:B------:R-:W-:Y:S02]  /*11950*/  ISETP.GE.AND P5, PT, R6, UR4, PT ;  /* 0x0000000406007c0c */ /* 0x000fe4000bfa6270 */
[----:B------:R-:W-:Y:S01]  /*11960*/  SEL R5, RZ, 0x10, P0 ;  /* 0x00000010ff057807 */ /* 0x000fe20000000000 */
[----:B------:R-:W1:Y:S01]  /*11970*/  S2R R6, SR_TID.X ;  /* 0x0000000000067919 */ /* 0x000e620000002100 */
[----:B------:R-:W-:-:S04]  /*11980*/  SEL R3, RZ, 0x8, P5 ;  /* 0x00000008ff037807 */ /* 0x000fc80002800000 */
[----:B------:R-:W-:Y:S01]  /*11990*/  IADD3 R2, R5, R2, R3 ;  /* 0x0000000205027210 */ /* 0x000fe20007ffe003 */
[----:B0-----:R-:W-:Y:S02]  /*119a0*/  IMAD.SHL.U32 R8, R8, 0x8, RZ ;  /* 0x0000000808087824 */ /* 0x001fe400078e00ff */
[----:B-1----:R-:W-:-:S03]  /*119b0*/  IMAD.SHL.U32 R6, R6, 0x8, RZ ;  /* 0x0000000806067824 */ /* 0x002fc600078e00ff */
[----:B------:R-:W-:-:S04]  /*119c0*/  LOP3.LUT R8, R8, 0x38, RZ, 0xc0, !PT ;  /* 0x0000003808087812 */ /* 0x000fc800078ec0ff */
[----:B------:R-:W-:Y:S02]  /*119d0*/  LOP3.LUT R9, R8, 0x180, RZ, 0xfc, !PT ;  /* 0x0000018008097812 */ /* 0x000fe400078efcff */
[----:B------:R-:W-:Y:S02]  /*119e0*/  LOP3.LUT R6, R6, 0x38, RZ, 0xc0, !PT ;  /* 0x0000003806067812 */ /* 0x000fe400078ec0ff */
[----:B------:R-:W-:Y:S02]  /*119f0*/  ISETP.GE.AND P1, PT, R9, UR4, PT ;  /* 0x0000000409007c0c */ /* 0x000fe4000bf26270 */
[C---:B------:R-:W-:Y:S02]  /*11a00*/  LOP3.LUT R8, R6.reuse, 0x140, RZ, 0xfc, !PT ;  /* 0x0000014006087812 */ /* 0x040fe400078efcff */
[----:B------:R-:W-:Y:S02]  /*11a10*/  SEL R5, RZ, 0x40, P1 ;  /* 0x00000040ff057807 */ /* 0x000fe40000800000 */
[----:B------:R-:W-:-:S02]  /*11a20*/  LOP3.LUT R6, R6, 0x1c0, RZ, 0xfc, !PT ;  /* 0x000001c006067812 */ /* 0x000fc400078efcff */
[----:B------:R-:W-:Y:S02]  /*11a30*/  ISETP.GE.AND P1, PT, R8, UR4, PT ;  /* 0x0000000408007c0c */ /* 0x000fe4000bf26270 */
[----:B------:R-:W-:Y:S01]  /*11a40*/  ISETP.GE.AND P2, PT, R6, UR4, PT ;  /* 0x0000000406007c0c */ /* 0x000fe2000bf46270 */
[----:B------:R-:W-:Y:S01]  /*11a50*/  UMOV UR4, 0xffffffff ;  /* 0xffffffff00047882 */ /* 0x000fe20000000000 */
[----:B------:R-:W-:Y:S02]  /*11a60*/  SEL R3, RZ, 0x20, P1 ;  /* 0x00000020ff037807 */ /* 0x000fe40000800000 */
[----:B------:R-:W-:Y:S02]  /*11a70*/  SEL R6, RZ, 0x80, P2 ;  /* 0x00000080ff067807 */ /* 0x000fe40001000000 */
[----:B------:R-:W-:-:S05]  /*11a80*/  IADD3 R5, R5, R2, R3 ;  /* 0x0000000205057210 */ /* 0x000fca0007ffe003 */
[----:B------:R-:W-:Y:S01]  /*11a90*/  IMAD.IADD R6, R5, 0x1, R6 ;  /* 0x0000000105067824 */ /* 0x000fe200078e0206 */
[----:B------:R-:W-:Y:S06]  /*11aa0*/  BRA.DIV UR4, `(.L_x_4124) ;  /* 0x0000005a04687947 */ /* 0x000fec000b800000 */
[----:B------:R-:W2:Y:S04]  /*11ab0*/  LDL.LU R8, [R1+0x38] ;  /* 0x0000380001087983 */ /* 0x000ea80000300800 */
[----:B------:R-:W3:Y:S04]  /*11ac0*/  LDL.LU R3, [R1+0x4] ;  /* 0x0000040001037983 */ /* 0x000ee80000300800 */
[----:B------:R-:W4:Y:S04]  /*11ad0*/  LDL.LU R2, [R1+0x50] ;  /* 0x0000500001027983 */ /* 0x000f280000300800 */
[----:B------:R-:W5:Y:S01]  /*11ae0*/  LDL R11, [R1+0x14] ;  /* 0x00001400010b7983 */ /* 0x000f620000100800 */
[----:B------:R-:W-:-:S03]  /*11af0*/  LOP3.LUT R19, R19, 0xfffffbff, RZ, 0xc0, !PT ;  /* 0xfffffbff13137812 */ /* 0x000fc600078ec0ff */
[----:B------:R-:W5:Y:S01]  /*11b00*/  LDL.LU R10, [R1+0x5c] ;  /* 0x00005c00010a7983 */ /* 0x000f620000300800 */
[----:B------:R-:W-:Y:S01]  /*11b10*/  @P1 LOP3.LUT R19, R19, 0x400, RZ, 0xfc, !PT ;  /* 0x0000040013131812 */ /* 0x000fe200078efcff */
[----:B------:R-:W0:Y:S03]  /*11b20*/  S2R R12, SR_TID.X ;  /* 0x00000000000c7919 */ /* 0x000e260000002100 */
[C---:B------:R-:W-:Y:S02]  /*11b30*/  LOP3.LUT P1, RZ, R19.reuse, 0x8, RZ, 0xc0, !PT ;  /* 0x0000000813ff7812 */ /* 0x040fe4000782c0ff */
[C---:B------:R-:W-:Y:S02]  /*11b40*/  LOP3.LUT P4, RZ, R19.reuse, 0x2, RZ, 0xc0, !PT ;  /* 0x0000000213ff7812 */ /* 0x040fe4000788c0ff */
[----:B------:R-:W-:Y:S01]  /*11b50*/  LOP3.LUT R19, R19, 0xfffffeff, RZ, 0xc0, !PT ;  /* 0xfffffeff13137812 */ /* 0x000fe200078ec0ff */
[----:B0-----:R-:W-:-:S05]  /*11b60*/  IMAD.SHL.U32 R12, R12, 0x8, RZ ;  /* 0x000000080c0c7824 */ /* 0x001fca00078e00ff */
[----:B------:R-:W-:Y:S01]  /*11b70*/  LOP3.LUT R12, R12, 0x38, RZ, 0xc0, !PT ;  /* 0x000000380c0c7812 */ /* 0x000fe200078ec0ff */
[----:B------:R-:W-:Y:S01]  /*11b80*/  SHFL.IDX PT, R14, R0, 0x1, 0x181f ;  /* 0x00381f00000e7f89 */ /* 0x000fe200000e0000 */
[----:B--2---:R-:W-:-:S05]  /*11b90*/  IMAD R7, R8, R7, RZ ;  /* 0x0000000708077224 */ /* 0x004fca00078e02ff */
[-C--:B---3--:R-:W-:Y:S02]  /*11ba0*/  ISETP.GE.AND P2, PT, R3, R7.reuse, PT ;  /* 0x000000070300720c */ /* 0x088fe40003f46270 */
[----:B----4-:R-:W-:-:S11]  /*11bb0*/  ISETP.GE.AND P3, PT, R2, R7, PT ;  /* 0x000000070200720c */ /* 0x010fd60003f66270 */
[----:B------:R-:W-:-:S04]  /*11bc0*/  @!P2 LOP3.LUT R2, R5, 0x40, RZ, 0xc0, !PT ;  /* 0x000000400502a812 */ /* 0x000fc800078ec0ff */
[----:B------:R-:W-:Y:S02]  /*11bd0*/  @!P2 SHF.R.U32.HI R2, RZ, 0x2, R2 ;  /* 0x00000002ff02a819 */ /* 0x000fe40000011602 */
[----:B------:R-:W-:Y:S02]  /*11be0*/  @P3 LOP3.LUT R19, R19, 0x100, RZ, 0xfc, !PT ;  /* 0x0000010013133812 */ /* 0x000fe400078efcff */
[----:B------:R-:W-:Y:S02]  /*11bf0*/  @!P2 ISETP.NE.U32.AND P3, PT, R2, RZ, PT ;  /* 0x000000ff0200a20c */ /* 0x000fe40003f65070 */
[----:B------:R-:W-:Y:S01]  /*11c00*/  @!P2 LOP3.LUT R2, R6, 0x80, RZ, 0xc0, !PT ;  /* 0x000000800602a812 */ /* 0x000fe200078ec0ff */
[----:B------:R-:W0:Y:S01]  /*11c10*/  SHFL.IDX PT, R3, R0, RZ, 0x181f ;  /* 0x00181fff00037589 */ /* 0x000e2200000e0000 */
[----:B------:R-:W-:Y:S02]  /*11c20*/  LOP3.LUT R19, R19, 0xffffffdf, RZ, 0xc0, !PT ;  /* 0xffffffdf13137812 */ /* 0x000fe400078ec0ff */
[----:B------:R-:W-:-:S07]  /*11c30*/  @!P2 SHF.R.U32.HI R2, RZ, 0x3, R2 ;  /* 0x00000003ff02a819 */ /* 0x000fce0000011602 */
[----:B------:R-:W-:Y:S02]  /*11c40*/  @P3 LOP3.LUT R19, R19, 0x20, RZ, 0xfc, !PT ;  /* 0x0000002013133812 */ /* 0x000fe400078efcff */
[----:B------:R-:W-:Y:S02]  /*11c50*/  @!P2 ISETP.NE.U32.AND P3, PT, R2, RZ, PT ;  /* 0x000000ff0200a20c */ /* 0x000fe40003f65070 */
[----:B------:R-:W1:Y:S01]  /*11c60*/  SHFL.IDX PT, R2, R4, RZ, 0x181f ;  /* 0x00181fff04027589 */ /* 0x000e6200000e0000 */
[----:B0-----:R-:W-:Y:S02]  /*11c70*/  @!P2 LEA R3, P6, R12, R3, 0x1 ;  /* 0x000000030c03a211 */ /* 0x001fe400078c08ff */
[----:B------:R-:W-:-:S03]  /*11c80*/  LOP3.LUT R19, R19, 0xfffffdff, RZ, 0xc0, !PT ;  /* 0xfffffdff13137812 */ /* 0x000fc600078ec0ff */
[----:B-1----:R-:W-:-:S05]  /*11c90*/  @!P2 IMAD.X R2, RZ, RZ, R2, P6 ;  /* 0x000000ffff02a224 */ /* 0x002fca00030e0602 */
[-C--:B------:R-:W-:Y:S02]  /*11ca0*/  @!P2 LOP3.LUT R3, R3, R2.reuse, RZ, 0x3c, !PT ;  /* 0x000000020303a212 */ /* 0x080fe400078e3cff */
[----:B------:R-:W-:Y:S02]  /*11cb0*/  @P3 LOP3.LUT R19, R19, 0x200, RZ, 0xfc, !PT ;  /* 0x0000020013133812 */ /* 0x000fe400078efcff */
[----:B------:R-:W-:Y:S02]  /*11cc0*/  @!P2 LOP3.LUT R2, R3, R2, RZ, 0x3c, !PT ;  /* 0x000000020302a212 */ /* 0x000fe400078e3cff */
[----:B------:R-:W-:Y:S02]  /*11cd0*/  LOP3.LUT P6, RZ, R19, 0x4, RZ, 0xc0, !PT ;  /* 0x0000000413ff7812 */ /* 0x000fe400078cc0ff */
[----:B------:R-:W-:Y:S02]  /*11ce0*/  @!P2 LOP3.LUT R3, R3, R2, RZ, 0x3c, !PT ;  /* 0x000000020303a212 */ /* 0x000fe400078e3cff */
[----:B------:R-:W-:-:S03]  /*11cf0*/  LOP3.LUT P3, RZ, R19, 0x20, RZ, 0xc0, !PT ;  /* 0x0000002013ff7812 */ /* 0x000fc6000786c0ff */
[----:B-----5:R-:W-:Y:S01]  /*11d00*/  @!P2 LDGSTS.E.BYPASS.LTC128B.128 [R11+0x26400], desc[UR38][R2.64], !P1 ;  /* 0x26400000020bafae */ /* 0x020fe2000c901d66 */
[----:B------:R-:W-:-:S05]  /*11d10*/  LOP3.LUT P1, RZ, R19, 0x400, RZ, 0xc0, !PT ;  /* 0x0000040013ff7812 */ /* 0x000fca000782c0ff */
[----:B------:R-:W-:Y:S04]  /*11d20*/  @!P2 LDGSTS.E.BYPASS.LTC128B.128 [R11+0x28400], desc[UR38][R2.64+0x80], !P6 ;  /* 0x28400080020bafae */ /* 0x000fe8000f101d66 */
[----:B------:R-:W-:Y:S04]  /*11d30*/  @!P2 LDGSTS.E.BYPASS.LTC128B.128 [R11+0x2a400], desc[UR38][R2.64+0x100], !P4 ;  /* 0x2a400100020bafae */ /* 0x000fe8000e101d66 */
[----:B------:R-:W-:Y:S04]  /*11d40*/  @!P2 LDGSTS.E.BYPASS.LTC128B.128 [R11+0x2c400], desc[UR38][R2.64+0x180], !P5 ;  /* 0x2c400180020bafae */ /* 0x000fe8000e901d66 */
[----:B------:R-:W-:Y:S04]  /*11d50*/  @!P2 LDGSTS.E.BYPASS.LTC128B.128 [R11+0x2e400], desc[UR38][R2.64+0x200], !P0 ;  /* 0x2e400200020bafae */ /* 0x000fe8000c101d66 */
[----:B------:R-:W-:Y:S04]  /*11d60*/  @!P2 LDGSTS.E.BYPASS.LTC128B.128 [R11+0x30400], desc[UR38][R2.64+0x280], !P1 ;  /* 0x30400280020bafae */ /* 0x000fe8000c901d66 */
[----:B------:R-:W-:Y:S01]  /*11d70*/  @!P2 LDGSTS.E.BYPASS.LTC128B.128 [R11+0x32400], desc[UR38][R2.64+0x300], P3 ;  /* 0x32400300020bafae */ /* 0x000fe20009901d66 */
[----:B------:R-:W-:-:S03]  /*11d80*/  LOP3.LUT P3, RZ, R19, 0x200, RZ, 0xc0, !PT ;  /* 0x0000020013ff7812 */ /* 0x000fc6000786c0ff */
[----:B------:R-:W0:Y:S10]  /*11d90*/  SHFL.IDX PT, R8, R4, 0x1, 0x181f ;  /* 0x00381f0004087f89 */ /* 0x000e3400000e0000 */
[----:B------:R1:W-:Y:S01]  /*11da0*/  @!P2 LDGSTS.E.BYPASS.LTC128B.128 [R11+0x34400], desc[UR38][R2.64+0x380], P3 ;  /* 0x34400380020bafae */ /* 0x0003e20009901d66 */
[----:B------:R-:W-:-:S13]  /*11db0*/  LOP3.LUT P3, RZ, R19, 0x100, RZ, 0xc0, !PT ;  /* 0x0000010013ff7812 */ /* 0x000fda000786c0ff */
[----:B------:R-:W-:-:S05]  /*11dc0*/  @!P3 LEA R21, P2, R12, R14, 0x1 ;  /* 0x0000000e0c15b211 */ /* 0x000fca00078408ff */
[----:B0-----:R-:W-:Y:S01]  /*11dd0*/  @!P3 IMAD.X R8, RZ, RZ, R8, P2 ;  /* 0x000000ffff08b224 */ /* 0x001fe200010e0608 */
[----:B------:R-:W-:Y:S02]  /*11de0*/  LOP3.LUT P2, RZ, R19, 0x8, RZ, 0xc0, !PT ;  /* 0x0000000813ff7812 */ /* 0x000fe4000784c0ff */
[----:B------:R-:W-:Y:S01]  /*11df0*/  @!P3 LOP3.LUT R9, R5, 0x40, RZ, 0xc0, !PT ;  /* 0x000000400509b812 */ /* 0x000fe200078ec0ff */
[----:B-1----:R-:W-:Y:S02]  /*11e00*/  @!P3 IMAD.MOV.U32 R2, RZ, RZ, R21 ;  /* 0x000000ffff02b224 */ /* 0x002fe400078e0015 */
[----:B------:R-:W-:Y:S01]  /*11e10*/  @!P3 IMAD.MOV.U32 R3, RZ, RZ, R8 ;  /* 0x000000ffff03b224 */ /* 0x000fe200078e0008 */
[----:B------:R-:W-:-:S07]  /*11e20*/  @!P3 SHF.R.U32.HI R9, RZ, 0x2, R9 ;  /* 0x00000002ff09b819 */ /* 0x000fce0000011609 */
[----:B------:R-:W-:Y:S01]  /*11e30*/  @!P3 LDGSTS.E.BYPASS.LTC128B.128 [R11+0x26c00], desc[UR38][R2.64], !P2 ;  /* 0x26c00000020bbfae */ /* 0x000fe2000d101d66 */
[----:B------:R-:W-:Y:S02]  /*11e40*/  @!P3 ISETP.NE.U32.AND P2, PT, R9, RZ, PT ;  /* 0x000000ff0900b20c */ /* 0x000fe40003f45070 */
[----:B------:R-:W-:Y:S01]  /*11e50*/  @!P3 LOP3.LUT R8, R6, 0x80, RZ, 0xc0, !PT ;  /* 0x000000800608b812 */ /* 0x000fe200078ec0ff */
[----:B------:R-:W-:Y:S03]  /*11e60*/  @!P3 LDGSTS.E.BYPASS.LTC128B.128 [R11+0x28c00], desc[UR38][R2.64+0x80], !P6 ;  /* 0x28c00080020bbfae */ /* 0x000fe6000f101d66 */
[----:B------:R-:W-:Y:S01]  /*11e70*/  @!P3 SHF.R.U32.HI R8, RZ, 0x3, R8 ;  /* 0x00000003ff08b819 */ /* 0x000fe20000011608 */
[----:B------:R-:W-:Y:S04]  /*11e80*/  @!P3 LDGSTS.E.BYPASS.LTC128B.128 [R11+0x2ac00], desc[UR38][R2.64+0x100], !P4 ;  /* 0x2ac00100020bbfae */ /* 0x000fe8000e101d66 */
[----:B------:R-:W-:Y:S04]  /*11e90*/  @!P3 LDGSTS.E.BYPASS.LTC128B.128 [R11+0x2cc00], desc[UR38][R2.64+0x180], !P5 ;  /* 0x2cc00180020bbfae */ /* 0x000fe8000e901d66 */
[----:B------:R-:W-:Y:S04]  /*11ea0*/  @!P3 LDGSTS.E.BYPASS.LTC128B.128 [R11+0x2ec00], desc[UR38][R2.64+0x200], !P0 ;  /* 0x2ec00200020bbfae */ /* 0x000fe8000c101d66 */
[----:B------:R-:W-:Y:S04]  /*11eb0*/  @!P3 LDGSTS.E.BYPASS.LTC128B.128 [R11+0x30c00], desc[UR38][R2.64+0x280], !P1 ;  /* 0x30c00280020bbfae */ /* 0x000fe8000c901d66 */
[----:B------:R-:W-:Y:S01]  /*11ec0*/  @!P3 LDGSTS.E.BYPASS.LTC128B.128 [R11+0x32c00], desc[UR38][R2.64+0x300], P2 ;  /* 0x32c00300020bbfae */ /* 0x000fe20009101d66 */
[----:B------:R-:W-:-:S13]  /*11ed0*/  @!P3 ISETP.NE.U32.AND P2, PT, R8, RZ, PT ;  /* 0x000000ff0800b20c */ /* 0x000fda0003f45070 */
[----:B------:R0:W-:Y:S01]  /*11ee0*/  @!P3 LDGSTS.E.BYPASS.LTC128B.128 [R11+0x34c00], desc[UR38][R2.64+0x380], P2 ;  /* 0x34c00380020bbfae */ /* 0x0001e20009101d66 */
[----:B------:R-:W-:-:S03]  /*11ef0*/  ISETP.GE.AND P2, PT, R10, R7, PT ;  /* 0x000000070a00720c */ /* 0x000fc60003f46270 */
[----:B------:R-:W-:Y:S04]  /*11f00*/  SHFL.IDX PT, R10, R4, 0x2, 0x181f ;  /* 0x00581f00040a7f89 */ /* 0x000fe800000e0000 */
[----:B0-----:R-:W0:Y:S01]  /*11f10*/  SHFL.IDX PT, R3, R0, 0x2, 0x181f ;  /* 0x00581f0000037f89 */ /* 0x001e2200000e0000 */
[----:B------:R-:W-:-:S04]  /*11f20*/  LOP3.LUT R19, R19, 0xffffff7f, RZ, 0xc0, !PT ;  /* 0xffffff7f13137812 */ /* 0x000fc800078ec0ff */
[----:B------:R-:W-:Y:S02]  /*11f30*/  @P6 LOP3.LUT R19, R19, 0x80, RZ, 0xfc, !PT ;  /* 0x0000008013136812 */ /* 0x000fe400078efcff */
[----:B------:R-:W-:Y:S02]  /*11f40*/  @!P2 LOP3.LUT R2, R5, 0x40, RZ, 0xc0, !PT ;  /* 0x000000400502a812 */ /* 0x000fe400078ec0ff */
[----:B------:R-:W-:Y:S02]  /*11f50*/  LOP3.LUT P3, RZ, R19, 0x8, RZ, 0xc0, !PT ;  /* 0x0000000813ff7812 */ /* 0x000fe4000786c0ff */
[----:B------:R-:W-:Y:S02]  /*11f60*/  @!P2 SHF.R.U32.HI R9, RZ, 0x2, R2 ;  /* 0x00000002ff09a819 */ /* 0x000fe40000011602 */
[----:B0-----:R-:W-:-:S05]  /*11f70*/  @!P2 LEA R8, P6, R12, R3, 0x1 ;  /* 0x000000030c08a211 */ /* 0x001fca00078c08ff */
[----:B------:R-:W-:Y:S01]  /*11f80*/  @!P2 IMAD.X R3, RZ, RZ, R10, P6 ;  /* 0x000000ffff03a224 */ /* 0x000fe200030e060a */
[----:B------:R-:W-:Y:S01]  /*11f90*/  LOP3.LUT P6, RZ, R19, 0x80, RZ, 0xc0, !PT ;  /* 0x0000008013ff7812 */ /* 0x000fe200078cc0ff */
[----:B------:R-:W-:Y:S01]  /*11fa0*/  @!P2 IMAD.MOV.U32 R2, RZ, RZ, R8 ;  /* 0x000000ffff02a224 */ /* 0x000fe200078e0008 */
[----:B------:R-:W-:-:S04]  /*11fb0*/  @!P2 LOP3.LUT R8, R6, 0x80, RZ, 0xc0, !PT ;  /* 0x000000800608a812 */ /* 0x000fc800078ec0ff */
[----:B------:R-:W-:Y:S01]  /*11fc0*/  @!P2 SHF.R.U32.HI R8, RZ, 0x3, R8 ;  /* 0x00000003ff08a819 */ /* 0x000fe20000011608 */
[----:B------:R0:W-:Y:S03]  /*11fd0*/  @!P2 LDGSTS.E.BYPASS.LTC128B.128 [R11+0x27400], desc[UR38][R2.64], !P3 ;  /* 0x27400000020bafae */ /* 0x0001e6000d901d66 */
[----:B------:R-:W-:-:S03]  /*11fe0*/  @!P2 ISETP.NE.U32.AND P3, PT, R8, RZ, PT ;  /* 0x000000ff0800a20c */ /* 0x000fc60003f65070 */
[----:B------:R0:W-:Y:S01]  /*11ff0*/  @!P2 LDGSTS.E.BYPASS.LTC128B.128 [R11+0x29400], desc[UR38][R2.64+0x80], !P6 ;  /* 0x29400080020bafae */ /* 0x0001e2000f101d66 */
[----:B------:R-:W-:-:S03]  /*12000*/  @!P2 ISETP.NE.U32.AND P6, PT, R9, RZ, PT ;  /* 0x000000ff0900a20c */ /* 0x000fc60003fc5070 */
[----:B------:R0:W-:Y:S04]  /*12010*/  @!P2 LDGSTS.E.BYPASS.LTC128B.128 [R11+0x2b400], desc[UR38][R2.64+0x100], !P4 ;  /* 0x2b400100020bafae */ /* 0x0001e8000e101d66 */
[----:B------:R0:W-:Y:S04]  /*12020*/  @!P2 LDGSTS.E.BYPASS.LTC128B.128 [R11+0x2d400], desc[UR38][R2.64+0x180], !P5 ;  /* 0x2d400180020bafae */ /* 0x0001e8000e901d66 */
[----:B------:R0:W-:Y:S04]  /*12030*/  @!P2 LDGSTS.E.BYPASS.LTC128B.128 [R11+0x2f400], desc[UR38][R2.64+0x200], !P0 ;  /* 0x2f400200020bafae */ /* 0x0001e8000c101d66 */
[----:B------:R0:W-:Y:S04]  /*12040*/  @!P2 LDGSTS.E.BYPASS.LTC128B.128 [R11+0x31400], desc[UR38][R2.64+0x280], !P1 ;  /* 0x31400280020bafae */ /* 0x0001e8000c901d66 */
[----:B------:R0:W-:Y:S04]  /*12050*/  @!P2 LDGSTS.E.BYPASS.LTC128B.128 [R11+0x33400], desc[UR38][R2.64+0x300], P6 ;  /* 0x33400300020bafae */ /* 0x0001e8000b101d66 */
[----:B------:R0:W-:Y:S04]  /*12060*/  @!P2 LDGSTS.E.BYPASS.LTC128B.128 [R11+0x35400], desc[UR38][R2.64+0x380], P3 ;  /* 0x35400380020bafae */ /* 0x0001e80009901d66 */
[----:B------:R-:W1:Y:S04]  /*12070*/  SHFL.IDX PT, R4, R4, 0x3, 0x181f ;  /* 0x00781f0004047f89 */ /* 0x000e6800000e0000 */
[----:B------:R-:W2:Y:S02]  /*12080*/  SHFL.IDX PT, R0, R0, 0x3, 0x181f ;  /* 0x00781f0000007f89 */ /* 0x000ea400000e0000 */
.L_x_4260:
[----:B0-----:R-:W3:Y:S01]  /*12090*/  LDL.LU R2, [R1+0x60] ;  /* 0x0000600001027983 */ /* 0x001ee20000300800 */
[----:B------:R-:W-:Y:S01]  /*120a0*/  BSSY B0, `(.L_x_4125) ;  /* 0x000001d000007945 */ /* 0x000fe20003800000 */
[----:B---3--:R-:W-:-:S13]  /*120b0*/  ISETP.GE.AND P2, PT, R2, R7, PT ;  /* 0x000000070200720c */ /* 0x008fda0003f46270 */
[----:B------:R-:W-:Y:S05]  /*120c0*/  @P2 BRA `(.L_x_4126) ;  /* 0x0000000000682947 */ /* 0x000fea0003800000 */
[----:B------:R-:W3:Y:S01]  /*120d0*/  LDL R8, [R1+0x14] ;  /* 0x0000140001087983 */ /* 0x000ee20000100800 */
[C---:B------:R-:W-:Y:S02]  /*120e0*/  LOP3.LUT P6, RZ, R19.reuse, 0x8, RZ, 0xc0, !PT ;  /* 0x0000000813ff7812 */ /* 0x040fe400078cc0ff */
[C---:B------:R-:W-:Y:S01]  /*120f0*/  LOP3.LUT P4, RZ, R19.reuse, 0x4, RZ, 0xc0, !PT ;  /* 0x0000000413ff7812 */ /* 0x040fe2000788c0ff */
[----:B------:R-:W0:Y:S01]  /*12100*/  S2R R2, SR_TID.X ;  /* 0x0000000000027919 */ /* 0x000e220000002100 */
[----:B------:R-:W-:Y:S02]  /*12110*/  LOP3.LUT P3, RZ, R19, 0x2, RZ, 0xc0, !PT ;  /* 0x0000000213ff7812 */ /* 0x000fe4000786c0ff */
[----:B------:R-:W-:Y:S02]  /*12120*/  LOP3.LUT R5, R5, 0x40, RZ, 0xc0, !PT ;  /* 0x0000004005057812 */ /* 0x000fe400078ec0ff */
[----:B------:R-:W-:Y:S02]  /*12130*/  LOP3.LUT R6, R6, 0x80, RZ, 0xc0, !PT ;  /* 0x0000008006067812 */ /* 0x000fe400078ec0ff */
[----:B------:R-:W-:-:S02]  /*12140*/  SHF.R.U32.HI R5, RZ, 0x2, R5 ;  /* 0x00000002ff057819 */ /* 0x000fc40000011605 */
[----:B------:R-:W-:Y:S01]  /*12150*/  SHF.R.U32.HI R6, RZ, 0x3, R6 ;  /* 0x00000003ff067819 */ /* 0x000fe20000011606 */
[----:B0-----:R-:W-:-:S05]  /*12160*/  IMAD.SHL.U32 R2, R2, 0x8, RZ ;  /* 0x0000000802027824 */ /* 0x001fca00078e00ff */
[----:B------:R-:W-:-:S04]  /*12170*/  LOP3.LUT R2, R2, 0x38, RZ, 0xc0, !PT ;  /* 0x0000003802027812 */ /* 0x000fc800078ec0ff */
[----:B--2---:R-:W-:-:S05]  /*12180*/  LEA R2, P2, R2, R0, 0x1 ;  /* 0x0000000002027211 */ /* 0x004fca00078408ff */
[----:B-1----:R-:W-:Y:S01]  /*12190*/  IMAD.X R3, RZ, RZ, R4, P2 ;  /* 0x000000ffff037224 */ /* 0x002fe200010e0604 */
[----:B------:R-:W-:-:S04]  /*121a0*/  ISETP.NE.U32.AND P2, PT, R5, RZ, PT ;  /* 0x000000ff0500720c */ /* 0x000fc80003f45070 */
[----:B------:R-:W-:Y:S01]  /*121b0*/  @!PT LDS RZ, [RZ] ;  /* 0x00000000fffff984 */ /* 0x000fe20000000800 */
[----:B------:R-:W-:Y:S01]  /*121c0*/  @!PT LDS RZ, [RZ] ;  /* 0x00000000fffff984 */ /* 0x000fe20000000800 */
[----:B------:R-:W-:Y:S01]  /*121d0*/  @!PT LDS RZ, [RZ] ;  /* 0x00000000fffff984 */ /* 0x000fe20000000800 */
[----:B---3--:R0:W-:Y:S04]  /*121e0*/  LDGSTS.E.BYPASS.LTC128B.128 [R8+0x27c00], desc[UR38][R2.64], !P6 ;  /* 0x27c0000002087fae */ /* 0x0081e8000f101d66 */
        /* <DEDUP_REMOVED lines=8> */
.L_x_4126:
[----:B------:R-:W-:Y:S05]  /*12270*/  BSYNC B0 ;  /* 0x0000000000007941 */ /* 0x000fea0003800000 */
.L_x_4125:
[----:B------:R-:W-:Y:S01]  /*12280*/  NOP ;  /* 0x0000000000007918 */ /* 0x000fe20000000000 */
[----:B------:R-:W-:-:S13]  /*12290*/  PLOP3.LUT P0, PT, PT, PT, PT, 0x80, 0x0 ;  /* 0x000000000000781c */ /* 0x000fda0003f0f070 */
.L_x_4127:
[----:B------:R-:W-:Y:S02]  /*122a0*/  PLOP3.LUT P1, PT, P1, P0, PT, 0xa2, 0x0 ;  /* 0x000000000000781c */ /* 0x000fe40000f21472 */
[----:B------:R-:W-:-:S08]  /*122b0*/  @P0 R2UR P1, UR4, R18 ;  /* 0x00000000120402ca */ /* 0x000fd00000020000 */
[----:B------:R-:W-:-:S05]  /*122c0*/  @P0 PLOP3.LUT P0, PT, P1, PT, PT, 0x80, 0x0 ;  /* 0x000000000000081c */ /* 0x000fca0000f0f070 */
[----:B------:R-:W-:Y:S01]  /*122d0*/  @!P1 SYNCS.ARRIVE.TRANS64.RED.A0T1 RZ, [UR4+0x38810], RZ ;  /* 0x038810ffffff99a7 */ /* 0x000fe20008200404 */
[----:B------:R-:W-:Y:S07]  /*122e0*/  @!P1 ARRIVES.LDGSTSBAR.64.TRANSCNT [UR4+0x38810] ;  /* 0x03881000ff0099b0 */ /* 0x000fee0008000a84 */
[----:B------:R-:W-:Y:S05]  /*122f0*/  @P0 BRA.U.ANY `(.L_x_4127) ;  /* 0xfffffffd00e80947 */ /* 0x000fea000393ffff */
[----:B0-----:R-:W3:Y:S02]  /*12300*/  LDL.LU R2, [R1+0x64] ;  /* 0x0000640001027983 */ /* 0x001ee40000300800 */
[----:B---3--:R-:W-:-:S05]  /*12310*/  VIADD R2, R2, 0x1 ;  /* 0x0000000102027836 */ /* 0x008fca0000000000 */
[----:B------:R0:W-:Y:S01]  /*12320*/  STL [R1+0x64], R2 ;  /* 0x0000640201007387 */ /* 0x0001e20000100800 */
[----:B--2---:R-:W-:-:S04]  /*12330*/  LEA.HI R0, R2, R2, RZ, 0x1 ;  /* 0x0000000202007211 */ /* 0x004fc800078f08ff */
[----:B------:R-:W-:-:S05]  /*12340*/  LOP3.LUT R0, R0, 0xfffffffe, RZ, 0xc0, !PT ;  /* 0xfffffffe00007812 */ /* 0x000fca00078ec0ff */
[----:B------:R-:W-:-:S05]  /*12350*/  IMAD.IADD R0, R2, 0x1, -R0 ;  /* 0x0000000102007824 */ /* 0x000fca00078e0a00 */
[----:B------:R-:W-:Y:S01]  /*12360*/  SHF.L.U32 R0, R0, 0x1f, RZ ;  /* 0x0000001f00007819 */ /* 0x000fe200000006ff */
[----:B------:R-:W-:Y:S01]  /*12370*/  NOP ;  /* 0x0000000000007918 */ /* 0x000fe20000000000 */
[----:B------:R0:W-:Y:S01]  /*12380*/  SYNCS.ARRIVE.TRANS64.A1T0 RZ, [R18+URZ+0x38810], RZ ;  /* 0x038810ff12ff79a7 */ /* 0x0001e2000810003f */
[----:B------:R-:W-:Y:S01]  /*12390*/  BSSY B0, `(.L_x_4128) ;  /* 0x0000003000007945 */ /* 0x000fe20003800000 */
[----:B------:R-:W2:Y:S03]  /*123a0*/  SYNCS.PHASECHK.TRANS64.TRYWAIT P0, [R18+URZ+0x38820], R0 ;  /* 0x03882000120075a7 */ /* 0x000ea6000800017f */
[----:B0-2---:R-:W-:Y:S05]  /*123b0*/  @!P0 BRA `(.L_x_4129) ;  /* 0x0000005800f08947 */ /* 0x005fea0003800000 */
.L_x_4261:
[----:B------:R-:W-:Y:S05]  /*123c0*/  BSYNC B0 ;  /* 0x0000000000007941 */ /* 0x000fea0003800000 */
.L_x_4128:
[----:B------:R-:W-:Y:S01]  /*123d0*/  LOP3.LUT P0, RZ, R19, 0x1, RZ, 0xc0, !PT ;  /* 0x0000000113ff7812 */ /* 0x000fe2000780c0ff */
[----:B------:R-:W-:-:S12]  /*123e0*/  BSSY B0, `(.L_x_4130) ;  /* 0x0000097000007945 */ /* 0x000fd80003800000 */
[----:B------:R-:W-:Y:S05]  /*123f0*/  @!P0 BRA `(.L_x_4131) ;  /* 0x0000000800548947 */ /* 0x000fea0003800000 */
[----:B-1----:R-:W0:Y:S04]  /*12400*/  LDL R4, [R1+0x10] ;  /* 0x0000100001047983 */ /* 0x002e280000100800 */
[----:B------:R-:W2:Y:S01]  /*12410*/  LDL R2, [R1+0x18] ;  /* 0x0000180001027983 */ /* 0x000ea20000100800 */
[----:B------:R-:W-:Y:S01]  /*12420*/  BSSY B1, `(.L_x_4132) ;  /* 0x0000008000017945 */ /* 0x000fe20003800000 */
[----:B------:R-:W1:Y:S02]  /*12430*/  S2R R3, SR_TID.X ;  /* 0x0000000000037919 */ /* 0x000e640000002100 */
[----:B-1----:R-:W-:-:S04]  /*12440*/  LOP3.LUT R3, R3, 0x7f, RZ, 0xc0, !PT ;  /* 0x0000007f03037812 */ /* 0x002fc800078ec0ff */
[----:B------:R-:W-:Y:S01]  /*12450*/  ISETP.NE.AND P1, PT, R3, RZ, PT ;  /* 0x000000ff0300720c */ /* 0x000fe20003f25270 */
[----:B0-----:R-:W-:Y:S01]  /*12460*/  IMAD R0, R4, 0x8, R18 ;  /* 0x0000000804007824 */ /* 0x001fe200078e0212 */
[----:B--2---:R-:W-:-:S04]  /*12470*/  SHF.L.U32 R2, R2, 0x1f, RZ ;  /* 0x0000001f02027819 */ /* 0x004fc800000006ff */
[----:B------:R-:W0:Y:S02]  /*12480*/  SYNCS.PHASECHK.TRANS64.TRYWAIT P0, [R0+URZ+0x38860], R2 ;  /* 0x03886002000075a7 */ /* 0x000e24000800017f */
[----:B0-----:R-:W-:Y:S05]  /*12490*/  @!P0 BRA `(.L_x_4133) ;  /* 0x0000005800cc8947 */ /* 0x001fea0003800000 */
.L_x_4262:
[----:B------:R-:W-:Y:S05]  /*124a0*/  BSYNC B1 ;  /* 0x0000000000017941 */ /* 0x000fea0003800000 */
.L_x_4132:
        /* <DEDUP_REMOVED lines=9> */
.L_x_4135:
[----:B------:R-:W-:Y:S05]  /*12540*/  BSYNC B1 ;  /* 0x0000000000017941 */ /* 0x000fea0003800000 */
.L_x_4134:
[----:B------:R-:W2:Y:S04]  /*12550*/  LDL R4, [R1+0x20] ;  /* 0x0000200001047983 */ /* 0x000ea80000100800 */
[----:B------:R-:W2:Y:S04]  /*12560*/  LDL.LU R3, [R1+0x30] ;  /* 0x0000300001037983 */ /* 0x000ea80000300800 */
[----:B0-----:R-:W3:Y:S01]  /*12570*/  LDL R2, [R1+0x10] ;  /* 0x0000100001027983 */ /* 0x001ee20000100800 */
        /* <DEDUP_REMOVED lines=8> */
[----:B---3--:R-:W-:-:S04]  /*12600*/  IMAD R2, R2, 0x10000, R18 ;  /* 0x0001000002027824 */ /* 0x008fc800078e0212 */
[----:B------:R-:W-:-:S07]  /*12610*/  VIADD R4, R2, 0x400 ;  /* 0x0000040002047836 */ /* 0x000fce0000000000 */
.L_x_4136:
        /* <DEDUP_REMOVED lines=15> */
.L_x_4137:
        /* <DEDUP_REMOVED lines=15> */
.L_x_4138:
        /* <DEDUP_REMOVED lines=15> */
.L_x_4139:
        /* <DEDUP_REMOVED lines=15> */
.L_x_4140:
        /* <DEDUP_REMOVED lines=15> */
.L_x_4141:
        /* <DEDUP_REMOVED lines=15> */
.L_x_4142:
        /* <DEDUP_REMOVED lines=15> */
.L_x_4143:
        /* <DEDUP_REMOVED lines=10> */
.L_x_4131:
[----:B------:R-:W-:Y:S05]  /*12d50*/  BSYNC B0 ;  /* 0x0000000000007941 */ /* 0x000fea0003800000 */
.L_x_4130:
[----:B-1----:R-:W0:Y:S04]  /*12d60*/  LDL R4, [R1+0x3c] ;  /* 0x00003c0001047983 */ /* 0x002e280000100800 */
        /* <DEDUP_REMOVED lines=19> */
[----:B------:R-:W2:Y:S04]  /*12ea0*/  LDL.LU R5, [R1+0x10] ;  /* 0x0000100001057983 */ /* 0x000ea80000300800 */
[----:B------:R-:W3:Y:S01]  /*12eb0*/  LDL.LU R9, [R1+0x18] ;  /* 0x0000180001097983 */ /* 0x000ee20000300800 */
[----:B------:R-:W-:Y:S01]  /*12ec0*/  LOP3.LUT P2, RZ, R19, 0x1, RZ, 0xc0, !PT ;  /* 0x0000000113ff7812 */ /* 0x000fe2000784c0ff */
[----:B------:R-:W-:Y:S01]  /*12ed0*/  BSSY B1, `(.L_x_4148) ;  /* 0x00000d7000017945 */ /* 0x000fe20003800000 */
[----:B--2---:R-:W-:-:S05]  /*12ee0*/  VIADD R2, R5, 0x1 ;  /* 0x0000000105027836 */ /* 0x004fca0000000000 */
[----:B------:R-:W-:-:S04]  /*12ef0*/  ISETP.NE.AND P0, PT, R2, 0x2, PT ;  /* 0x000000020200780c */ /* 0x000fc80003f05270 */
[----:B------:R-:W-:Y:S02]  /*12f00*/  SEL R3, RZ, 0x1, P0 ;  /* 0x00000001ff037807 */ /* 0x000fe40000000000 */
[----:B------:R-:W-:Y:S02]  /*12f10*/  SEL R10, R2, RZ, P0 ;  /* 0x000000ff020a7207 */ /* 0x000fe40000000000 */
[----:B---3--:R-:W-:-:S05]  /*12f20*/  LOP3.LUT R9, R9, R3, RZ, 0x3c, !PT ;  /* 0x0000000309097212 */ /* 0x008fca00078e3cff */
[----:B------:R0:W-:Y:S04]  /*12f30*/  STL [R1+0x18], R9 ;  /* 0x0000180901007387 */ /* 0x0001e80000100800 */
[----:B------:R0:W-:Y:S01]  /*12f40*/  STL [R1+0x10], R10 ;  /* 0x0000100a01007387 */ /* 0x0001e20000100800 */
        /* <DEDUP_REMOVED lines=24> */
.L_x_4150:
[----:B------:R-:W-:Y:S01]  /*130d0*/  IMAD R3, R10, 0x8, R18 ;  /* 0x000000080a037824 */ /* 0x000fe200078e0212 */
[----:B------:R-:W-:Y:S01]  /*130e0*/  SHF.L.U32 R2, R9, 0x1f, RZ ;  /* 0x0000001f09027819 */ /* 0x000fe200000006ff */
[----:B------:R-:W2:Y:S01]  /*130f0*/  S2R R5, SR_TID.X ;  /* 0x0000000000057919 */ /* 0x000ea20000002100 */
[----:B------:R-:W-:Y:S02]  /*13100*/  BSSY B3, `(.L_x_4151) ;  /* 0x0000005000037945 */ /* 0x000fe40003800000 */
[----:B------:R-:W3:Y:S01]  /*13110*/  SYNCS.PHASECHK.TRANS64.TRYWAIT P0, [R3+URZ+0x38840], R2 ;  /* 0x03884002030075a7 */ /* 0x000ee2000800017f */
[----:B--2---:R-:W-:-:S04]  /*13120*/  LOP3.LUT R5, R5, 0x7f, RZ, 0xc0, !PT ;  /* 0x0000007f05057812 */ /* 0x004fc800078ec0ff */
[----:B------:R-:W-:Y:S01]  /*13130*/  ISETP.NE.AND P1, PT, R5, RZ, PT ;  /* 0x000000ff0500720c */ /* 0x000fe20003f25270 */
[----:B---3--:R-:W-:-:S12]  /*13140*/  @!P0 BRA `(.L_x_4152) ;  /* 0x0000004c00b48947 */ /* 0x008fd80003800000 */
.L_x_4263:
[----:B------:R-:W-:Y:S05]  /*13150*/  BSYNC B3 ;  /* 0x0000000000037941 */ /* 0x000fea0003800000 */
.L_x_4151:
[----:B------:R-:W-:Y:S04]  /*13160*/  BSSY B3, `(.L_x_4153) ;  /* 0x0000009000037945 */ /* 0x000fe80003800000 */
[----:B------:R-:W-:Y:S05]  /*13170*/  @P1 BRA `(.L_x_4154) ;  /* 0x00000000001c1947 */ /* 0x000fea0003800000 */
[----:B-1----:R-:W1:Y:S01]  /*13180*/  S2R R6, SR_TID.X ;  /* 0x0000000000067919 */ /* 0x002e620000002100 */
[----:B------:R-:W-:-:S04]  /*13190*/  IMAD.MOV.U32 R5, RZ, RZ, 0x2000 ;  /* 0x00002000ff057424 */ /* 0x000fc800078e00ff */
[----:B------:R3:W-:Y:S01]  /*131a0*/  SYNCS.ARRIVE.TRANS64 RZ, [R3+URZ+0x38830], R5 ;  /* 0x0388300503ff79a7 */ /* 0x0007e2000800003f */
[----:B-1----:R-:W-:-:S04]  /*131b0*/  LOP3.LUT R6, R6, 0x1f, RZ, 0xc0, !PT ;  /* 0x0000001f06067812 */ /* 0x002fc800078ec0ff */
[----:B------:R-:W-:-:S13]  /*131c0*/  ISETP.NE.AND P0, PT, R6, RZ, PT ;  /* 0x000000ff0600720c */ /* 0x000fda0003f05270 */
[----:B---3--:R-:W-:Y:S05]  /*131d0*/  @!P0 BRA `(.L_x_4154) ;  /* 0x0000000000048947 */ /* 0x008fea0003800000 */
[----:B------:R-:W-:Y:S01]  /*131e0*/  BPT.TRAP 0x1 ;  /* 0x000000040000795c */ /* 0x000fe20000300000 */
.L_x_4154:
[----:B------:R-:W-:Y:S05]  /*131f0*/  BSYNC B3 ;  /* 0x0000000000037941 */ /* 0x000fea0003800000 */
.L_x_4153:
[----:B------:R-:W3:Y:S04]  /*13200*/  LDL R5, [R1+0x10] ;  /* 0x0000100001057983 */ /* 0x000ee80000100800 */
[----:B-1----:R-:W4:Y:S01]  /*13210*/  LDL R6, [R1+0x20] ;  /* 0x0000200001067983 */ /* 0x002f220000100800 */
[----:B0-----:R-:W-:Y:S01]  /*13220*/  IMAD.MOV.U32 R9, RZ, RZ, RZ ;  /* 0x000000ffff097224 */ /* 0x001fe200078e00ff */
[----:B------:R-:W-:Y:S01]  /*13230*/  UIADD3 UR4, UP0, UR40, 0x370, URZ ;  /* 0x0000037028047890 */ /* 0x000fe2000ff1e03f */
[----:B------:R-:W-:Y:S01]  /*13240*/  PLOP3.LUT P0, PT, PT, PT, PT, 0x80, 0x0 ;  /* 0x000000000000781c */ /* 0x000fe20003f0f070 */
[----:B------:R-:W-:Y:S01]  /*13250*/  UMOV UR6, 0x0 ;  /* 0x0000000000067882 */ /* 0x000fe20000000000 */
[----:B------:R-:W-:Y:S01]  /*13260*/  UMOV UR7, 0x14f00000 ;  /* 0x14f0000000077882 */ /* 0x000fe20000000000 */
[----:B------:R-:W-:Y:S01]  /*13270*/  R2UR UR10, R9 ;  /* 0x00000000090a72ca */ /* 0x000fe200000e0000 */
[----:B------:R-:W-:Y:S01]  /*13280*/  UIADD3.X UR5, URZ, UR41, URZ, UP0, !UPT ;  /* 0x000000293f057290 */ /* 0x000fe200087fe43f */
[----:B---3--:R-:W-:-:S02]  /*13290*/  IMAD R5, R5, 0x2000, R18 ;  /* 0x0000200005057824 */ /* 0x008fc400078e0212 */
[----:B----4-:R-:W-:Y:S02]  /*132a0*/  IMAD R0, R0, 0x40, R6 ;  /* 0x0000004000007824 */ /* 0x010fe400078e0206 */
[----:B------:R-:W-:Y:S02]  /*132b0*/  VIADD R5, R5, 0x22400 ;  /* 0x0002240005057836 */ /* 0x000fe40000000000 */
[----:B------:R-:W-:-:S07]  /*132c0*/  VIADD R6, R3, 0x38830 ;  /* 0x0003883003067836 */ /* 0x000fce0000000000 */
.L_x_4155:
        /* <DEDUP_REMOVED lines=13> */
.L_x_4264:
[----:B------:R-:W-:Y:S05]  /*133a0*/  BSYNC B3 ;  /* 0x0000000000037941 */ /* 0x000fea0003800000 */
.L_x_4156:
[----:B------:R-:W-:Y:S01]  /*133b0*/  BSSY B3, `(.L_x_4158) ;  /* 0x000000b000037945 */ /* 0x000fe20003800000 */
[----:B------:R-:W-:Y:S02]  /*133c0*/  IMAD.MOV.U32 R6, RZ, RZ, 0x0 ;  /* 0x00000000ff067424 */ /* 0x000fe400078e00ff */
[----:B------:R-:W-:Y:S01]  /*133d0*/  IMAD.MOV.U32 R7, RZ, RZ, 0x14f00000 ;  /* 0x14f00000ff077424 */ /* 0x000fe200078e00ff */
[----:B------:R-:W-:Y:S06]  /*133e0*/  @P1 BRA `(.L_x_4159) ;  /* 0x00000000001c1947 */ /* 0x000fec0003800000 */
[----:B------:R-:W1:Y:S01]  /*133f0*/  S2R R5, SR_TID.X ;  /* 0x0000000000057919 */ /* 0x000e620000002100 */
[----:B0-2---:R-:W-:-:S04]  /*13400*/  IMAD.MOV.U32 R2, RZ, RZ, 0x10000 ;  /* 0x00010000ff027424 */ /* 0x005fc800078e00ff */
[----:B------:R3:W-:Y:S01]  /*13410*/  SYNCS.ARRIVE.TRANS64 RZ, [R3+URZ+0x38850], R2 ;  /* 0x0388500203ff79a7 */ /* 0x0007e2000800003f */
[----:B-1----:R-:W-:-:S04]  /*13420*/  LOP3.LUT R5, R5, 0x1f, RZ, 0xc0, !PT ;  /* 0x0000001f05057812 */ /* 0x002fc800078ec0ff */
[----:B------:R-:W-:-:S13]  /*13430*/  ISETP.NE.AND P0, PT, R5, RZ, PT ;  /* 0x000000ff0500720c */ /* 0x000fda0003f05270 */
[----:B---3--:R-:W-:Y:S05]  /*13440*/  @!P0 BRA `(.L_x_4159) ;  /* 0x0000000000048947 */ /* 0x008fea0003800000 */
[----:B------:R-:W-:Y:S01]  /*13450*/  BPT.TRAP 0x1 ;  /* 0x000000040000795c */ /* 0x000fe20000300000 */
.L_x_4159:
[----:B------:R-:W-:Y:S05]  /*13460*/  BSYNC B3 ;  /* 0x0000000000037941 */ /* 0x000fea0003800000 */
.L_x_4158:
[----:B0-2---:R-:W2:Y:S01]  /*13470*/  LDL R2, [R1+0x10] ;  /* 0x0000100001027983 */ /* 0x005ea20000100800 */
        /* <DEDUP_REMOVED lines=9> */
.L_x_4160:
        /* <DEDUP_REMOVED lines=15> */
.L_x_4161:
        /* <DEDUP_REMOVED lines=15> */
.L_x_4162:
        /* <DEDUP_REMOVED lines=15> */
.L_x_4163:
        /* <DEDUP_REMOVED lines=15> */
.L_x_4164:
        /* <DEDUP_REMOVED lines=15> */
.L_x_4165:
        /* <DEDUP_REMOVED lines=15> */
.L_x_4166:
        /* <DEDUP_REMOVED lines=15> */
.L_x_4167:
        /* <DEDUP_REMOVED lines=10> */
.L_x_4149:
[----:B------:R-:W-:Y:S05]  /*13c40*/  BSYNC B1 ;  /* 0x0000000000017941 */ /* 0x000fea0003800000 */
.L_x_4148:
[----:B------:R-:W2:Y:S02]  /*13c50*/  LDL.LU R5, [R1+0x3c] ;  /* 0x00003c0001057983 */ /* 0x000ea40000300800 */
[----:B--2---:R-:W-:-:S07]  /*13c60*/  VIADD R0, R5, 0xfffffffd ;  /* 0xfffffffd05007836 */ /* 0x004fce0000000000 */
.L_x_4147:
[----:B------:R-:W-:Y:S05]  /*13c70*/  BSYNC B2 ;  /* 0x0000000000027941 */ /* 0x000fea0003800000 */
.L_x_4146:
[----:B------:R-:W-:Y:S01]  /*13c80*/  VIADD R8, R8, 0xfffffffe ;  /* 0xfffffffe08087836 */ /* 0x000fe20000000000 */
[----:B------:R-:W-:-:S04]  /*13c90*/  LOP3.LUT R4, RZ, R4, RZ, 0x33, !PT ;  /* 0x00000004ff047212 */ /* 0x000fc800078e33ff */
[----:B------:R-:W-:-:S13]  /*13ca0*/  ISETP.NE.AND P0, PT, R8, R4, PT ;  /* 0x000000040800720c */ /* 0x000fda0003f05270 */
[----:B------:R-:W-:Y:S05]  /*13cb0*/  @!P0 BRA `(.L_x_4145) ;  /* 0x0000001800e08947 */ /* 0x000fea0003800000 */
.L_x_4208:
[----:B------:R-:W2:Y:S04]  /*13cc0*/  LDL.LU R3, [R1+0x10] ;  /* 0x0000100001037983 */ /* 0x000ea80000300800 */
[----:B------:R-:W3:Y:S01]  /*13cd0*/  LDL.LU R2, [R1+0x18] ;  /* 0x0000180001027983 */ /* 0x000ee20000300800 */
        /* <DEDUP_REMOVED lines=8> */
[----:B0-----:R-:W-:Y:S06]  /*13d60*/  @!P1 BRA `(.L_x_4169) ;  /* 0x0000000c00349947 */ /* 0x001fec0003800000 */
        /* <DEDUP_REMOVED lines=24> */
.L_x_4170:
        /* <DEDUP_REMOVED lines=8> */
.L_x_4265:
[----:B------:R-:W-:Y:S05]  /*13f70*/  BSYNC B2 ;  /* 0x0000000000027941 */ /* 0x000fea0003800000 */
.L_x_4171:
        /* <DEDUP_REMOVED lines=9> */
.L_x_4174:
[----:B------:R-:W-:Y:S05]  /*14010*/  BSYNC B2 ;  /* 0x0000000000027941 */ /* 0x000fea0003800000 */
.L_x_4173:
        /* <DEDUP_REMOVED lines=12> */
.L_x_4175:
        /* <DEDUP_REMOVED lines=13> */
.L_x_4266:
[----:B------:R-:W-:Y:S05]  /*141b0*/  BSYNC B2 ;  /* 0x0000000000027941 */ /* 0x000fea0003800000 */
.L_x_4176:
        /* <DEDUP_REMOVED lines=11> */
.L_x_4179:
[----:B------:R-:W-:Y:S05]  /*14270*/  BSYNC B2 ;  /* 0x0000000000027941 */ /* 0x000fea0003800000 */
.L_x_4178:
        /* <DEDUP_REMOVED lines=9> */
.L_x_4180:
        /* <DEDUP_REMOVED lines=15> */
.L_x_4181:
        /* <DEDUP_REMOVED lines=15> */
.L_x_4182:
        /* <DEDUP_REMOVED lines=15> */
.L_x_4183:
        /* <DEDUP_REMOVED lines=15> */
.L_x_4184:
        /* <DEDUP_REMOVED lines=15> */
.L_x_4185:
        /* <DEDUP_REMOVED lines=15> */
.L_x_4186:
        /* <DEDUP_REMOVED lines=15> */
.L_x_4187:
        /* <DEDUP_REMOVED lines=10> */
.L_x_4169:
[----:B------:R-:W-:Y:S05]  /*14a40*/  BSYNC B1 ;  /* 0x0000000000017941 */ /* 0x000fea0003800000 */
.L_x_4168:
[----:B------:R-:W-:Y:S01]  /*14a50*/  VIADD R7, R7, 0x1 ;  /* 0x0000000107077836 */ /* 0x000fe20000000000 */
[----:B------:R-:W-:Y:S01]  /*14a60*/  LOP3.LUT P2, RZ, R19, 0x1, RZ, 0xc0, !PT ;  /* 0x0000000113ff7812 */ /* 0x000fe2000784c0ff */
[----:B------:R-:W-:Y:S03]  /*14a70*/  BSSY B1, `(.L_x_4188) ;  /* 0x00000d8000017945 */ /* 0x000fe60003800000 */
[----:B------:R-:W-:-:S04]  /*14a80*/  ISETP.NE.AND P0, PT, R7, 0x2, PT ;  /* 0x000000020700780c */ /* 0x000fc80003f05270 */
[----:B------:R-:W-:Y:S02]  /*14a90*/  SEL R2, RZ, 0x1, P0 ;  /* 0x00000001ff027807 */ /* 0x000fe40000000000 */
[----:B0-----:R-:W-:Y:S02]  /*14aa0*/  SEL R9, R7, RZ, P0 ;  /* 0x000000ff07097207 */ /* 0x001fe40000000000 */
[----:B------:R-:W-:Y:S01]  /*14ab0*/  LOP3.LUT R8, R6, R2, RZ, 0x3c, !PT ;  /* 0x0000000206087212 */ /* 0x000fe200078e3cff */
[----:B------:R-:W-:-:S04]  /*14ac0*/  VIADD R6, R0, 0xffffffff ;  /* 0xffffffff00067836 */ /* 0x000fc80000000000 */
        /* <DEDUP_REMOVED lines=27> */
.L_x_4190:
        /* <DEDUP_REMOVED lines=8> */
.L_x_4267:
[----:B------:R-:W-:Y:S05]  /*14d00*/  BSYNC B2 ;  /* 0x0000000000027941 */ /* 0x000fea0003800000 */
.L_x_4191:
        /* <DEDUP_REMOVED lines=9> */
.L_x_4194:
[----:B------:R-:W-:Y:S05]  /*14da0*/  BSYNC B2 ;  /* 0x0000000000027941 */ /* 0x000fea0003800000 */
.L_x_4193:
[----:B------:R-:W2:Y:S04]  /*14db0*/  LDL R3, [R1+0x10] ;  /* 0x0000100001037983 */ /* 0x000ea80000100800 */
[----:B------:R-:W3:Y:S01]  /*14dc0*/  LDL R5, [R1+0x20] ;  /* 0x0000200001057983 */ /* 0x000ee20000100800 */
[----:B0-----:R-:W-:Y:S01]  /*14dd0*/  IMAD.MOV.U32 R8, RZ, RZ, RZ ;  /* 0x000000ffff087224 */ /* 0x001fe200078e00ff */
[----:B------:R-:W-:Y:S01]  /*14de0*/  UIADD3 UR4, UP0, UR40, 0x370, URZ ;  /* 0x0000037028047890 */ /* 0x000fe2000ff1e03f */
[----:B------:R-:W-:Y:S01]  /*14df0*/  PLOP3.LUT P0, PT, PT, PT, PT, 0x80, 0x0 ;  /* 0x000000000000781c */ /* 0x000fe20003f0f070 */
[----:B------:R-:W-:Y:S01]  /*14e00*/  UMOV UR6, 0x0 ;  /* 0x0000000000067882 */ /* 0x000fe20000000000 */
[----:B------:R-:W-:Y:S01]  /*14e10*/  UMOV UR7, 0x14f00000 ;  /* 0x14f0000000077882 */ /* 0x000fe20000000000 */
[----:B------:R-:W-:Y:S01]  /*14e20*/  R2UR UR10, R8 ;  /* 0x00000000080a72ca */ /* 0x000fe200000e0000 */
[----:B------:R-:W-:Y:S01]  /*14e30*/  UIADD3.X UR5, URZ, UR41, URZ, UP0, !UPT ;  /* 0x000000293f057290 */ /* 0x000fe200087fe43f */
[----:B--2---:R-:W-:-:S02]  /*14e40*/  IMAD R3, R3, 0x2000, R18 ;  /* 0x0000200003037824 */ /* 0x004fc400078e0212 */
[----:B---3--:R-:W-:Y:S02]  /*14e50*/  IMAD R7, R7, 0x40, R5 ;  /* 0x0000004007077824 */ /* 0x008fe400078e0205 */
[----:B------:R-:W-:Y:S02]  /*14e60*/  VIADD R3, R3, 0x22400 ;  /* 0x0002240003037836 */ /* 0x000fe40000000000 */
[----:B------:R-:W-:-:S07]  /*14e70*/  VIADD R5, R4, 0x38830 ;  /* 0x0003883004057836 */ /* 0x000fce0000000000 */
.L_x_4195:
        /* <DEDUP_REMOVED lines=13> */
.L_x_4268:
[----:B------:R-:W-:Y:S05]  /*14f50*/  BSYNC B2 ;  /* 0x0000000000027941 */ /* 0x000fea0003800000 */
.L_x_4196:
        /* <DEDUP_REMOVED lines=11> */
.L_x_4199:
[----:B------:R-:W-:Y:S05]  /*15010*/  BSYNC B2 ;  /* 0x0000000000027941 */ /* 0x000fea0003800000 */
.L_x_4198:
[----:B------:R-:W2:Y:S01]  /*15020*/  LDL R5, [R1+0x10] ;  /* 0x0000100001057983 */ /* 0x000ea20000100800 */
        /* <DEDUP_REMOVED lines=9> */
.L_x_4200:
        /* <DEDUP_REMOVED lines=15> */
.L_x_4201:
        /* <DEDUP_REMOVED lines=15> */
.L_x_4202:
        /* <DEDUP_REMOVED lines=15> */
.L_x_4203:
        /* <DEDUP_REMOVED lines=15> */
.L_x_4204:
        /* <DEDUP_REMOVED lines=15> */
.L_x_4205:
        /* <DEDUP_REMOVED lines=15> */
.L_x_4206:
        /* <DEDUP_REMOVED lines=15> */
.L_x_4207:
        /* <DEDUP_REMOVED lines=10> */
.L_x_4189:
[----:B------:R-:W-:Y:S05]  /*157f0*/  BSYNC B1 ;  /* 0x0000000000017941 */ /* 0x000fea0003800000 */
.L_x_4188:
[----:B------:R-:W2:Y:S01]  /*15800*/  LDL R2, [R1+0x24] ;  /* 0x0000240001027983 */ /* 0x000ea20000100800 */
[----:B------:R-:W-:Y:S01]  /*15810*/  VIADD R0, R0, 0xfffffffe ;  /* 0xfffffffe00007836 */ /* 0x000fe20000000000 */
[----:B--2---:R-:W-:-:S13]  /*15820*/  ISETP.GT.AND P0, PT, R6, R2, PT ;  /* 0x000000020600720c */ /* 0x004fda0003f04270 */
[----:B------:R-:W-:Y:S05]  /*15830*/  @P0 BRA `(.L_x_4208) ;  /* 0xffffffe400200947 */ /* 0x000fea000383ffff */
.L_x_4145:
[----:B------:R-:W-:Y:S05]  /*15840*/  BSYNC B0 ;  /* 0x0000000000007941 */ /* 0x000fea0003800000 */
.L_x_4144:
[----:B------:R-:W2:Y:S04]  /*15850*/  LDL.LU R4, [R1+0x10] ;  /* 0x0000100001047983 */ /* 0x000ea80000300800 */
[----:B------:R-:W3:Y:S01]  /*15860*/  LDL.LU R3, [R1+0x18] ;  /* 0x0000180001037983 */ /* 0x000ee20000300800 */
[----:B------:R-:W1:Y:S01]  /*15870*/  S2R R2, SR_TID.X ;  /* 0x0000000000027919 */ /* 0x000e620000002100 */
[----:B------:R-:W-:Y:S01]  /*15880*/  BSSY B0, `(.L_x_4209) ;  /* 0x0000016000007945 */ /* 0x000fe20003800000 */
[----:B-1----:R-:W-:-:S04]  /*15890*/  LOP3.LUT R2, R2, 0x7f, RZ, 0xc0, !PT ;  /* 0x0000007f02027812 */ /* 0x002fc800078ec0ff */
[----:B------:R-:W-:Y:S01]  /*158a0*/  ISETP.NE.AND P1, PT, R2, RZ, PT ;  /* 0x000000ff0200720c */ /* 0x000fe20003f25270 */
[----:B--2---:R-:W-:-:S05]  /*158b0*/  VIADD R0, R4, 0x1 ;  /* 0x0000000104007836 */ /* 0x004fca0000000000 */
[----:B------:R-:W-:-:S04]  /*158c0*/  ISETP.NE.AND P0, PT, R0, 0x2, PT ;  /* 0x000000020000780c */ /* 0x000fc80003f05270 */
[----:B------:R-:W-:-:S04]  /*158d0*/  SEL R2, RZ, 0x1, P0 ;  /* 0x00000001ff027807 */ /* 0x000fc80000000000 */
[----:B---3--:R-:W-:-:S05]  /*158e0*/  LOP3.LUT R3, R3, R2, RZ, 0x3c, !PT ;  /* 0x0000000203037212 */ /* 0x008fca00078e3cff */
[----:B------:R1:W-:Y:S01]  /*158f0*/  STL [R1+0x18], R3 ;  /* 0x0000180301007387 */ /* 0x0003e20000100800 */
[----:B------:R-:W-:Y:S05]  /*15900*/  @P1 BRA `(.L_x_4210) ;  /* 0x0000000000341947 */ /* 0x000fea0003800000 */
[----:B------:R-:W2:Y:S01]  /*15910*/  S2R R2, SR_LANEID ;  /* 0x0000000000027919 */ /* 0x000ea20000000000 */
[----:B------:R-:W-:Y:S02]  /*15920*/  VOTEU.ANY UR4, UPT, PT ;  /* 0x0000000000047886 */ /* 0x000fe400038e0100 */
[----:B------:R-:W2:Y:S08]  /*15930*/  FLO.U32 R4, UR4 ;  /* 0x0000000400047d00 */ /* 0x000eb000080e0000 */
[----:B------:R-:W3:Y:S01]  /*15940*/  POPC R5, UR4 ;  /* 0x0000000400057d09 */ /* 0x000ee20008000000 */
[----:B--2---:R-:W-:-:S02]  /*15950*/  ISETP.EQ.U32.AND P1, PT, R4, R2, PT ;  /* 0x000000020400720c */ /* 0x004fc40003f22070 */
[----:B-1----:R-:W3:Y:S11]  /*15960*/  LDC.64 R2, c[0x0][0xd60] ;  /* 0x00035800ff027b82 */ /* 0x002ef60000000a00 */
[----:B---3--:R1:W2:Y:S02]  /*15970*/  @P1 ATOMG.E.ADD.STRONG.GPU PT, R2, desc[UR38][R2.64], R5 ;  /* 0x00000005020219a8 */ /* 0x0082a400081ee1e6 */
[----:B-1----:R-:W1:Y:S02]  /*15980*/  S2R R3, SR_LTMASK ;  /* 0x0000000000037919 */ /* 0x002e640000003900 */
[----:B-1----:R-:W-:-:S06]  /*15990*/  LOP3.LUT R3, R3, UR4, RZ, 0xc0, !PT ;  /* 0x0000000403037c12 */ /* 0x002fcc000f8ec0ff */
[----:B------:R-:W1:Y:S01]  /*159a0*/  POPC R3, R3 ;  /* 0x0000000300037309 */ /* 0x000e620000000000 */
[----:B--2---:R-:W1:Y:S02]  /*159b0*/  SHFL.IDX PT, R2, R2, R4, 0x1f ;  /* 0x00001f0402027589 */ /* 0x004e6400000e0000 */
[----:B-1----:R-:W-:-:S05]  /*159c0*/  IADD3 R2, R2, UR36, R3 ;  /* 0x0000002402027c10 */ /* 0x002fca000fffe003 */
[----:B------:R2:W-:Y:S02]  /*159d0*/  STL [R1], R2 ;  /* 0x0000000201007387 */ /* 0x0005e40000100800 */
.L_x_4210:
[----:B------:R-:W-:Y:S05]  /*159e0*/  BSYNC B0 ;  /* 0x0000000000007941 */ /* 0x000fea0003800000 */
.L_x_4209:
[----:B------:R-:W-:-:S05]  /*159f0*/  SEL R0, R0, RZ, P0 ;  /* 0x000000ff00007207 */ /* 0x000fca0000000000 */
[----:B------:R3:W-:Y:S02]  /*15a00*/  STL [R1+0x10], R0 ;  /* 0x0000100001007387 */ /* 0x0007e40000100800 */
.L_x_4106:
[----:B------:R-:W-:Y:S05]  /*15a10*/  BSYNC B7 ;  /* 0x0000000000077941 */ /* 0x000fea0003800000 */
.L_x_4104:
        /* <DEDUP_REMOVED lines=8> */
[----:B--23--:R-:W2:Y:S04]  /*15aa0*/  LDS.128 R4, [R18+0x388d0] ;  /* 0x0388d00012047984 */ /* 0x00cea80000000c00 */
[----:B--2---:R2:W-:Y:S04]  /*15ab0*/  STL.64 [R1], R4 ;  /* 0x0000000401007387 */ /* 0x0045e80000100a00 */
[----:B------:R2:W-:Y:S01]  /*15ac0*/  STL.64 [R1+0x8], R6 ;  /* 0x0000080601007387 */ /* 0x0005e20000100a00 */
[----:B------:R-:W-:Y:S06]  /*15ad0*/  BAR.ARV 0x4, 0x180 ;  /* 0x0106000000007b1d */ /* 0x000fec0000002000 */
[----:B------:R-:W-:Y:S05]  /*15ae0*/  BRA `(.L_x_4212) ;  /* 0x0000000c001c7947 */ /* 0x000fea0003800000 */
.L_x_4211:
[----:B------:R-:W5:Y:S01]  /*15af0*/  S2R R16, SR_TID.X ;  /* 0x0000000000107919 */ /* 0x000f620000002100 */
[----:B------:R-:W-:Y:S01]  /*15b00*/  UMOV UR4, 0xffffffff ;  /* 0xffffffff00047882 */ /* 0x000fe20000000000 */
[----:B-----5:R-:W-:-:S04]  /*15b10*/  LOP3.LUT R16, R16, 0x1f, RZ, 0xc0, !PT ;  /* 0x0000001f10107812 */ /* 0x020fc800078ec0ff */
[----:B------:R-:W-:Y:S01]  /*15b20*/  ISETP.NE.AND P0, PT, R16, 0x1f, PT ;  /* 0x0000001f1000780c */ /* 0x000fe20003f05270 */
[----:B------:R-:W-:-:S12]  /*15b30*/  BRA.DIV UR4, `(.L_x_4213) ;  /* 0x0000002604b07947 */ /* 0x000fd8000b800000 */
[----:B-1----:R-:W0:Y:S01]  /*15b40*/  LDL.LU R3, [R1] ;  /* 0x0000000001037983 */ /* 0x002e220000300800 */
[----:B------:R-:W-:-:S03]  /*15b50*/  ULDC UR4, c[0x0][0xd3c] ;  /* 0x00034f0000047ab9 */ /* 0x000fc60000000800 */
[----:B---3--:R-:W4:Y:S01]  /*15b60*/  LDL R4, [R1+0xc] ;  /* 0x00000c0001047983 */ /* 0x008f220000100800 */
[----:B0-----:R-:W-:Y:S02]  /*15b70*/  IMAD.MOV.U32 R10, RZ, RZ, R3 ;  /* 0x000000ffff0a7224 */ /* 0x001fe400078e0003 */
[----:B----4-:R-:W-:-:S05]  /*15b80*/  IMAD.IADD R0, R4, 0x1, R16 ;  /* 0x0000000104007824 */ /* 0x010fca00078e0210 */
[----:B------:R-:W-:-:S13]  /*15b90*/  ISETP.GE.OR P1, PT, R0, UR4, !P0 ;  /* 0x0000000400007c0c */ /* 0x000fda000c726670 */
[----:B--2---:R-:W0:Y:S08]  /*15ba0*/  @!P1 LDC.64 R2, c[0x0][0xd80] ;  /* 0x00036000ff029b82 */ /* 0x004e300000000a00 */
        /* <DEDUP_REMOVED lines=11> */
[----:B------:R-:W-:Y:S01]  /*15c60*/  SHFL.IDX PT, R8, R10, 0x1, 0x1f ;  /* 0x00201f000a087f89 */ /* 0x000fe200000e0000 */
[----:B--2---:R-:W-:Y:S01]  /*15c70*/  @!P1 IMAD.MOV.U32 R5, RZ, RZ, R6 ;  /* 0x000000ffff059224 */ /* 0x004fe200078e0006 */
[----:B------:R-:W-:-:S02]  /*15c80*/  CS2R R6, SRZ ;  /* 0x0000000000067805 */ /* 0x000fc4000001ff00 */
[----:B---3--:R-:W-:Y:S01]  /*15c90*/  @!P1 IMAD.MOV.U32 R7, RZ, RZ, R2 ;  /* 0x000000ffff079224 */ /* 0x008fe200078e0002 */
[----:B------:R-:W-:-:S03]  /*15ca0*/  ISETP.NE.AND P1, PT, R16, RZ, PT ;  /* 0x000000ff1000720c */ /* 0x000fc60003f25270 */
        /* <DEDUP_REMOVED lines=17> */
.L_x_4278:
[----:B------:R-:W-:Y:S02]  /*15dc0*/  ULDC UR4, c[0x0][0xd38] ;  /* 0x00034e0000047ab9 */ /* 0x000fe40000000800 */
[----:B------:R-:W-:-:S04]  /*15dd0*/  IMAD.U32 R3, RZ, RZ, UR4 ;  /* 0x00000004ff037e24 */ /* 0x000fc8000f8e00ff */
[----:B-1----:R-:W-:-:S04]  /*15de0*/  IMAD R9, R9, R3, RZ ;  /* 0x0000000309097224 */ /* 0x002fc800078e02ff */
[----:B------:R-:W-:-:S05]  /*15df0*/  IMAD.IADD R4, R8, 0x1, R9 ;  /* 0x0000000108047824 */ /* 0x000fca00078e0209 */
[----:B------:R-:W-:-:S13]  /*15e00*/  ISETP.GT.AND P6, PT, R4, R0, PT ;  /* 0x000000000400720c */ /* 0x000fda0003fc4270 */
[----:B------:R-:W-:Y:S05]  /*15e10*/  @P6 BRA `(.L_x_4214) ;  /* 0x0000000000ac6947 */ /* 0x000fea0003800000 */
.L_x_4217:
        /* <DEDUP_REMOVED lines=37> */
.L_x_4286:
[----:B------:R-:W-:Y:S02]  /*16070*/  ULDC UR4, c[0x0][0xd38] ;  /* 0x00034e0000047ab9 */ /* 0x000fe40000000800 */
[----:B------:R-:W-:-:S04]  /*16080*/  IMAD.U32 R3, RZ, RZ, UR4 ;  /* 0x00000004ff037e24 */ /* 0x000fc8000f8e00ff */
[----:B-1----:R-:W-:-:S04]  /*16090*/  IMAD R9, R9, R3, RZ ;  /* 0x0000000309097224 */ /* 0x002fc800078e02ff */
[----:B------:R-:W-:-:S05]  /*160a0*/  IMAD.IADD R4, R9, 0x1, R4 ;  /* 0x0000000109047824 */ /* 0x000fca00078e0204 */
[----:B------:R-:W-:-:S13]  /*160b0*/  ISETP.GT.AND P6, PT, R4, R0, PT ;  /* 0x000000000400720c */ /* 0x000fda0003fc4270 */
[----:B------:R-:W-:Y:S05]  /*160c0*/  @!P6 BRA `(.L_x_4217) ;  /* 0xfffffffc0054e947 */ /* 0x000fea000383ffff */
.L_x_4214:
        /* <DEDUP_REMOVED lines=9> */
.L_x_4291:
[----:B------:R-:W-:-:S13]  /*16160*/  ISETP.NE.AND P0, PT, R8, RZ, PT ;  /* 0x000000ff0800720c */ /* 0x000fda0003f05270 */
[----:B------:R-:W-:Y:S05]  /*16170*/  @!P0 BRA `(.L_x_4219) ;  /* 0x0000000000148947 */ /* 0x000fea0003800000 */
[----:B------:R-:W-:Y:S01]  /*16180*/  UMOV UR4, 0xffffffff ;  /* 0xffffffff00047882 */ /* 0x000fe20000000000 */
[----:B------:R-:W-:Y:S02]  /*16190*/  VIADD R12, R4, 0xffffffff ;  /* 0xffffffff040c7836 */ /* 0x000fe40000000000 */
[----:B------:R-:W-:Y:S05]  /*161a0*/  BRA.DIV UR4, `(.L_x_4220) ;  /* 0x0000002a04a47947 */ /* 0x000fea000b800000 */
[----:B0-----:R0:W4:Y:S02]  /*161b0*/  SHFL.IDX PT, R2, R2, R12, 0x1f ;  /* 0x00001f0c02027589 */ /* 0x00112400000e0000 */
.L_x_4294:
[----:B----4-:R-:W-:-:S07]  /*161c0*/  IMAD.MOV.U32 R6, RZ, RZ, R2 ;  /* 0x000000ffff067224 */ /* 0x010fce00078e0002 */
.L_x_4219:
[----:B------:R-:W4:Y:S01]  /*161d0*/  LDL.LU R10, [R1+0xc] ;  /* 0x00000c00010a7983 */ /* 0x000f220000300800 */
[----:B------:R-:W-:Y:S01]  /*161e0*/  IMAD R9, R6, R3, R9 ;  /* 0x0000000306097224 */ /* 0x000fe200078e0209 */
[----:B--2---:R-:W-:-:S03]  /*161f0*/  IABS R6, R5 ;  /* 0x0000000500067213 */ /* 0x004fc60000000000 */
[----:B------:R-:W-:Y:S01]  /*16200*/  IMAD.IADD R0, R0, 0x1, -R9 ;  /* 0x0000000100007824 */ /* 0x000fe200078e0a09 */
[----:B0-----:R-:W0:Y:S01]  /*16210*/  I2F.RP R2, R6 ;  /* 0x0000000600027306 */ /* 0x001e220000209400 */
        /* <DEDUP_REMOVED lines=52> */
[----:B-1----:R-:W-:Y:S02]  /*16560*/  IMAD.IADD R4, R0, 0x1, -R5 ;  /* 0x0000000100047824 */ /* 0x002fe400078e0a05 */
[----:B------:R-:W-:-:S05]  /*16570*/  IMAD R0, R3, 0x10000, R2 ;  /* 0x0001000003007824 */ /* 0x000fca00078e0202 */
[----:B------:R0:W-:Y:S04]  /*16580*/  STL [R1+0x8], R0 ;  /* 0x0000080001007387 */ /* 0x0001e80000100800 */
[----:B------:R0:W-:Y:S04]  /*16590*/  STL [R1+0xc], R10 ;  /* 0x00000c0a01007387 */ /* 0x0001e80000100800 */
[----:B------:R0:W-:Y:S01]  /*165a0*/  STL [R1+0x4], R4 ;  /* 0x0000040401007387 */ /* 0x0001e20000100800 */
[----:B------:R-:W-:Y:S05]  /*165b0*/  BRA `(.L_x_4221) ;  /* 0x0000000000287947 */ /* 0x000fea0003800000 */
.L_x_4215:
        /* <DEDUP_REMOVED lines=10> */
.L_x_4221:
        /* <DEDUP_REMOVED lines=9> */
[----:B------:R-:W0:Y:S01]  /*166f0*/  @!P0 S2R R0, SR_CgaCtaId ;  /* 0x0000000000008919 */ /* 0x000e220000008800 */
[----:B--2---:R-:W-:Y:S01]  /*16700*/  IMAD.MOV.U32 R7, RZ, RZ, R2 ;  /* 0x000000ffff077224 */ /* 0x004fe200078e0002 */
[----:B------:R-:W-:Y:S01]  /*16710*/  @!P0 MOV R2, 0x400 ;  /* 0x0000040000028802 */ /* 0x000fe20000000f00 */
[----:B---3--:R-:W-:-:S03]  /*16720*/  IMAD.MOV.U32 R6, RZ, RZ, R3 ;  /* 0x000000ffff067224 */ /* 0x008fc600078e0003 */
[----:B0-----:R-:W-:-:S05]  /*16730*/  @!P0 LEA R18, R0, R2, 0x18 ;  /* 0x0000000200128211 */ /* 0x001fca00078ec0ff */
[----:B----4-:R3:W-:Y:S01]  /*16740*/  @!P0 STS.128 [R18+0x388d0], R4 ;  /* 0x0388d00412008388 */ /* 0x0107e20000000c00 */
[----:B------:R-:W-:Y:S06]  /*16750*/  BAR.ARV 0x5, 0x180 ;  /* 0x0146000000007b1d */ /* 0x000fec0000002000 */
.L_x_4212:
[----:B----4-:R-:W4:Y:S01]  /*16760*/  LDL R0, [R1+0xc] ;  /* 0x00000c0001007983 */ /* 0x010f220000100800 */
[----:B------:R-:W-:Y:S02]  /*16770*/  ULDC UR4, c[0x0][0xd3c] ;  /* 0x00034f0000047ab9 */ /* 0x000fe40000000800 */
[----:B----4-:R-:W-:-:S13]  /*16780*/  ISETP.GE.AND P0, PT, R0, UR4, PT ;  /* 0x0000000400007c0c */ /* 0x010fda000bf06270 */
[----:B------:R-:W-:Y:S05]  /*16790*/  @!P0 BRA `(.L_x_4222) ;  /* 0xffffff8c00c08947 */ /* 0x000fea000383ffff */
[----:B------:R-:W-:Y:S05]  /*167a0*/  BSYNC B8 ;  /* 0x0000000000087941 */ /* 0x000fea0003800000 */
.L_x_4098:
[----:B0-----:R-:W4:Y:S01]  /*167b0*/  LDL.LU R0, [R1+0x64] ;  /* 0x0000640001007983 */ /* 0x001f220000300800 */
[----:B------:R-:W-:Y:S01]  /*167c0*/  BSSY B0, `(.L_x_4223) ;  /* 0x000000b000007945 */ /* 0x000fe20003800000 */
[----:B--23--:R-:W0:Y:S01]  /*167d0*/  S2R R5, SR_CgaCtaId ;  /* 0x0000000000057919 */ /* 0x00ce220000008800 */
[----:B----4-:R-:W-:-:S05]  /*167e0*/  VIADD R0, R0, 0x1 ;  /* 0x0000000100007836 */ /* 0x010fca0000000000 */
[----:B-1----:R-:W-:-:S04]  /*167f0*/  LEA.HI R2, R0, R0, RZ, 0x1 ;  /* 0x0000000000027211 */ /* 0x002fc800078f08ff */
[----:B------:R-:W-:Y:S02]  /*16800*/  LOP3.LUT R3, R2, 0xfffffffe, RZ, 0xc0, !PT ;  /* 0xfffffffe02037812 */ /* 0x000fe400078ec0ff */
[----:B------:R-:W-:-:S03]  /*16810*/  MOV R2, 0x400 ;  /* 0x0000040000027802 */ /* 0x000fc60000000f00 */
[----:B------:R-:W-:Y:S01]  /*16820*/  IMAD.IADD R0, R0, 0x1, -R3 ;  /* 0x0000000100007824 */ /* 0x000fe200078e0a03 */
[----:B0-----:R-:W-:-:S04]  /*16830*/  LEA R9, R5, R2, 0x18 ;  /* 0x0000000205097211 */ /* 0x001fc800078ec0ff */
[----:B------:R-:W-:-:S04]  /*16840*/  SHF.L.U32 R0, R0, 0x1f, RZ ;  /* 0x0000001f00007819 */ /* 0x000fc800000006ff */
[----:B------:R-:W0:Y:S02]  /*16850*/  SYNCS.PHASECHK.TRANS64.TRYWAIT P0, [R9+URZ+0x38820], R0 ;  /* 0x03882000090075a7 */ /* 0x000e24000800017f */
[----:B0-----:R-:W-:Y:S05]  /*16860*/  @!P0 BRA `(.L_x_4224) ;  /* 0x00000024001c8947 */ /* 0x001fea0003800000 */
.L_x_4295:
[----:B------:R-:W-:Y:S05]  /*16870*/  BSYNC B0 ;  /* 0x0000000000007941 */ /* 0x000fea0003800000 */
.L_x_4223:
[----:B------:R-:W-:-:S03]  /*16880*/  UMOV UR4, 0xffffffff ;  /* 0xffffffff00047882 */ /* 0x000fc60000000000 */
[----:B------:R-:W-:Y:S05]  /*16890*/  BRA.DIV UR4, `(.L_x_4225) ;  /* 0x0000002604247947 */ /* 0x000fea000b800000 */
[----:B0-----:R-:W0:Y:S02]  /*168a0*/  S2R R0, SR_TID.X ;  /* 0x0000000000007919 */ /* 0x001e240000002100 */
[----:B0-----:R-:W-:-:S04]  /*168b0*/  SHF.R.U32.HI R0, RZ, 0x5, R0 ;  /* 0x00000005ff007819 */ /* 0x001fc80000011600 */
[----:B------:R-:W-:-:S05]  /*168c0*/  LOP3.LUT R0, R0, 0x3, RZ, 0xc0, !PT ;  /* 0x0000000300007812 */ /* 0x000fca00078ec0ff */
[----:B------:R0:W1:Y:S02]  /*168d0*/  SHFL.IDX PT, R14, R0, RZ, 0x1f ;  /* 0x00001fff000e7589 */ /* 0x00006400000e0000 */
.L_x_4298:
[----:B-1----:R-:W-:Y:S01]  /*168e0*/  ISETP.NE.AND P0, PT, R14, RZ, PT ;  /* 0x000000ff0e00720c */ /* 0x002fe20003f05270 */
[----:B------:R-:W-:-:S12]  /*168f0*/  BSSY B0, `(.L_x_4226) ;  /* 0x0000020000007945 */ /* 0x000fd80003800000 */
[----:B------:R-:W-:Y:S05]  /*16900*/  @P0 BRA `(.L_x_4227) ;  /* 0x0000000000780947 */ /* 0x000fea0003800000 */
[----:B------:R-:W-:-:S03]  /*16910*/  UMOV UR4, 0xffffffff ;  /* 0xffffffff00047882 */ /* 0x000fc60000000000 */
[----:B------:R-:W-:Y:S05]  /*16920*/  BRA.DIV UR4, `(.L_x_4228) ;  /* 0x0000002604347947 */ /* 0x000fea000b800000 */
[----:B------:R-:W-:-:S13]  /*16930*/  ELECT P6, URZ, PT ;  /* 0x00000000003f782f */ /* 0x000fda00038c0000 */
.L_x_4301:
[----:B------:R-:W-:Y:S05]  /*16940*/  @!P6 BRA `(.L_x_4227) ;  /* 0x000000000068e947 */ /* 0x000fea0003800000 */
[----:B------:R-:W2:Y:S04]  /*16950*/  LDL R2, [R1+0x10] ;  /* 0x0000100001027983 */ /* 0x000ea80000100800 */
[----:B------:R-:W3:Y:S01]  /*16960*/  LDL.LU R6, [R1+0x18] ;  /* 0x0000180001067983 */ /* 0x000ee20000300800 */
[----:B0-----:R-:W-:-:S04]  /*16970*/  VIADD R0, R9, 0x38840 ;  /* 0x0003884009007836 */ /* 0x001fc80000000000 */
[C---:B--2---:R-:W-:Y:S02]  /*16980*/  IMAD R5, R2.reuse, 0x8, R0 ;  /* 0x0000000802057824 */ /* 0x044fe400078e0200 */
[----:B------:R-:W-:Y:S01]  /*16990*/  VIADD R2, R2, 0x1 ;  /* 0x0000000102027836 */ /* 0x000fe20000000000 */
[----:B---3--:R-:W-:-:S04]  /*169a0*/  SHF.L.U32 R4, R6, 0x1f, RZ ;  /* 0x0000001f06047819 */ /* 0x008fc800000006ff */
[----:B------:R-:W-:Y:S01]  /*169b0*/  ISETP.NE.AND P1, PT, R2, 0x2, PT ;  /* 0x000000020200780c */ /* 0x000fe20003f25270 */
[----:B------:R-:W0:Y:S03]  /*169c0*/  SYNCS.PHASECHK.TRANS64.TRYWAIT P0, [R5+URZ], R4 ;  /* 0x00000004050075a7 */ /* 0x000e26000800017f */
[----:B------:R-:W-:-:S04]  /*169d0*/  SEL R3, RZ, 0x1, P1 ;  /* 0x00000001ff037807 */ /* 0x000fc80000800000 */
[----:B------:R-:W-:Y:S02]  /*169e0*/  LOP3.LUT R6, R6, R3, RZ, 0x3c, !PT ;  /* 0x0000000306067212 */ /* 0x000fe400078e3cff */
[----:B------:R-:W-:Y:S02]  /*169f0*/  SEL R3, R2, RZ, P1 ;  /* 0x000000ff02037207 */ /* 0x000fe40000800000 */
[----:B------:R-:W-:-:S03]  /*16a00*/  SHF.L.U32 R2, R6, 0x1f, RZ ;  /* 0x0000001f06027819 */ /* 0x000fc600000006ff */
[----:B------:R-:W-:Y:S01]  /*16a10*/  IMAD R7, R3, 0x8, R0 ;  /* 0x0000000803077824 */ /* 0x000fe200078e0200 */
[----:B0-----:R-:W-:Y:S06]  /*16a20*/  @!P0 BRA `(.L_x_4229) ;  /* 0x0000002400148947 */ /* 0x001fec0003800000 */
.L_x_4302:
[----:B------:R-:W0:Y:S01]  /*16a30*/  LDL.LU R6, [R1+0x10] ;  /* 0x0000100001067983 */ /* 0x000e220000300800 */
[----:B------:R-:W1:Y:S01]  /*16a40*/  SYNCS.PHASECHK.TRANS64.TRYWAIT P0, [R7+URZ], R2 ;  /* 0x00000002070075a7 */ /* 0x000e62000800017f */
[----:B------:R-:W-:-:S04]  /*16a50*/  VIADD R0, R9, 0x38860 ;  /* 0x0003886009007836 */ /* 0x000fc80000000000 */
[----:B0-----:R-:W-:Y:S01]  /*16a60*/  IMAD R5, R6, 0x8, R0 ;  /* 0x0000000806057824 */ /* 0x001fe200078e0200 */
[----:B-1----:R-:W-:Y:S06]  /*16a70*/  @!P0 BRA `(.L_x_4230) ;  /* 0x0000002400148947 */ /* 0x002fec0003800000 */
.L_x_4303:
[----:B------:R-:W1:Y:S02]  /*16a80*/  SYNCS.PHASECHK.TRANS64.TRYWAIT P0, [R5+URZ], R4 ;  /* 0x00000004050075a7 */ /* 0x000e64000800017f */
[----:B-1----:R-:W-:Y:S05]  /*16a90*/  @!P0 BRA `(.L_x_4231) ;  /* 0x0000002400208947 */ /* 0x002fea0003800000 */
.L_x_4304:
[----:B------:R-:W-:-:S07]  /*16aa0*/  IMAD R3, R3, 0x8, R0 ;  /* 0x0000000803037824 */ /* 0x000fce00078e0200 */
.L_x_4232:
[----:B--2---:R2:W3:Y:S02]  /*16ab0*/  SYNCS.PHASECHK.TRANS64.TRYWAIT P0, [R3+URZ], R2 ;  /* 0x00000002030075a7 */ /* 0x0044e4000800017f */
[----:B---3--:R-:W-:Y:S05]  /*16ac0*/  @!P0 NANOSLEEP.SYNCS 0x989680 ;  /* 0x009896800000895d */ /* 0x008fea0003900000 */
[----:B------:R-:W3:Y:S02]  /*16ad0*/  @!P0 SYNCS.PHASECHK.TRANS64 P0, [R3+URZ], R2 ;  /* 0x00000002030085a7 */ /* 0x000ee4000800007f */
[----:B---3--:R-:W-:Y:S05]  /*16ae0*/  @!P0 BRA `(.L_x_4232) ;  /* 0xfffffffc00f08947 */ /* 0x008fea000383ffff */
.L_x_4227:
[----:B------:R-:W-:Y:S05]  /*16af0*/  BSYNC B0 ;  /* 0x0000000000007941 */ /* 0x000fea0003800000 */
.L_x_4226:
[----:B------:R-:W-:Y:S05]  /*16b00*/  EXIT ;  /* 0x000000000000794d */ /* 0x000fea0003800000 */
.L_x_4055:
[----:B0-----:R-:W-:-:S04]  /*16b10*/  IMAD.U32 R0, RZ, RZ, UR41 ;  /* 0x00000029ff007e24 */ /* 0x001fc8000f8e00ff */
[----:B------:R0:W1:Y:S03]  /*16b20*/  SYNCS.PHASECHK.TRANS64.TRYWAIT P1, [R0+URZ+0x38800], R3 ;  /* 0x03880003000075a7 */ /* 0x000066000802017f */
[----:B-1----:R-:W-:Y:S05]  /*16b30*/  @!P1 NANOSLEEP.SYNCS 0x989680 ;  /* 0x009896800000995d */ /* 0x002fea0003900000 */
[----:B------:R-:W1:Y:S02]  /*16b40*/  @!P1 SYNCS.PHASECHK.TRANS64 P1, [R0+URZ+0x38800], R3 ;  /* 0x03880003000095a7 */ /* 0x000e64000802007f */
[----:B-1----:R-:W-:Y:S05]  /*16b50*/  @!P1 BRA `(.L_x_4055) ;  /* 0xfffffffc00ec9947 */ /* 0x002fea000383ffff */
[----:B------:R-:W-:Y:S05]  /*16b60*/  BRA `(.L_x_4233) ;  /* 0xfffffed0008c7947 */ /* 0x000fea000383ffff */
.L_x_4059:
[----:B--2---:R2:W3:Y:S02]  /*16b70*/  SYNCS.PHASECHK.TRANS64.TRYWAIT P1, [R4+URZ+0x38830], R5 ;  /* 0x03883005040075a7 */ /* 0x0044e4000802017f */
[----:B---3--:R-:W-:Y:S05]  /*16b80*/  @!P1 NANOSLEEP.SYNCS 0x989680 ;  /* 0x009896800000995d */ /* 0x008fea0003900000 */
[----:B------:R-:W3:Y:S02]  /*16b90*/  @!P1 SYNCS.PHASECHK.TRANS64 P1, [R4+URZ+0x38830], R5 ;  /* 0x03883005040095a7 */ /* 0x000ee4000802007f */
[----:B---3--:R-:W-:Y:S05]  /*16ba0*/  @!P1 BRA `(.L_x_4059) ;  /* 0xfffffffc00f09947 */ /* 0x008fea000383ffff */
[----:B------:R-:W-:Y:S05]  /*16bb0*/  BRA `(.L_x_4058) ;  /* 0xfffffed000a87947 */ /* 0x000fea000383ffff */
.L_x_4060:
[----:B0-----:R-:W-:-:S04]  /*16bc0*/  IMAD.U32 R6, RZ, RZ, UR41 ;  /* 0x00000029ff067e24 */ /* 0x001fc8000f8e00ff */
[----:B------:R0:W3:Y:S03]  /*16bd0*/  SYNCS.PHASECHK.TRANS64.TRYWAIT P1, [R6+URZ+0x38810], R3 ;  /* 0x03881003060075a7 */ /* 0x0000e6000802017f */
[----:B---3--:R-:W-:Y:S05]  /*16be0*/  @!P1 NANOSLEEP.SYNCS 0x989680 ;  /* 0x009896800000995d */ /* 0x008fea0003900000 */
[----:B------:R-:W3:Y:S02]  /*16bf0*/  @!P1 SYNCS.PHASECHK.TRANS64 P1, [R6+URZ+0x38810], R3 ;  /* 0x03881003060095a7 */ /* 0x000ee4000802007f */
[----:B---3--:R-:W-:Y:S05]  /*16c00*/  @!P1 BRA `(.L_x_4060) ;  /* 0xfffffffc00ec9947 */ /* 0x008fea000383ffff */
[----:B------:R-:W-:Y:S05]  /*16c10*/  BRA `(.L_x_4234) ;  /* 0xfffffed400307947 */ /* 0x000fea000383ffff */
.L_x_4064:
[----:B----4-:R4:W0:Y:S02]  /*16c20*/  SYNCS.PHASECHK.TRANS64.TRYWAIT P1, [R4+URZ+0x38850], R5 ;  /* 0x03885005040075a7 */ /* 0x010824000802017f */
[----:B0-----:R-:W-:Y:S05]  /*16c30*/  @!P1 NANOSLEEP.SYNCS 0x989680 ;  /* 0x009896800000995d */ /* 0x001fea0003900000 */
[----:B------:R-:W0:Y:S02]  /*16c40*/  @!P1 SYNCS.PHASECHK.TRANS64 P1, [R4+URZ+0x38850], R5 ;  /* 0x03885005040095a7 */ /* 0x000e24000802007f */
[----:B0-----:R-:W-:Y:S05]  /*16c50*/  @!P1 BRA `(.L_x_4064) ;  /* 0xfffffffc00f09947 */ /* 0x001fea000383ffff */
[----:B------:R-:W-:Y:S05]  /*16c60*/  BRA `(.L_x_4063) ;  /* 0xfffffed4003c7947 */ /* 0x000fea000383ffff */
.L_x_4069:
[----:B-1----:R-:W-:-:S04]  /*16c70*/  IMAD.U32 R7, RZ, RZ, UR5 ;  /* 0x00000005ff077e24 */ /* 0x002fc8000f8e00ff */
[----:B------:R1:W2:Y:S03]  /*16c80*/  SYNCS.PHASECHK.TRANS64.TRYWAIT P3, [R7+URZ+0x38830], R6 ;  /* 0x03883006070075a7 */ /* 0x0002a6000806017f */
[----:B--2---:R-:W-:Y:S05]  /*16c90*/  @!P3 NANOSLEEP.SYNCS 0x989680 ;  /* 0x009896800000b95d */ /* 0x004fea0003900000 */
[----:B------:R-:W2:Y:S02]  /*16ca0*/  @!P3 SYNCS.PHASECHK.TRANS64 P3, [R7+URZ+0x38830], R6 ;  /* 0x038830060700b5a7 */ /* 0x000ea4000806007f */
[----:B--2---:R-:W-:Y:S05]  /*16cb0*/  @!P3 BRA `(.L_x_4069) ;  /* 0xfffffffc00ecb947 */ /* 0x004fea000383ffff */
[----:B------:R-:W-:Y:S05]  /*16cc0*/  BRA `(.L_x_4068) ;  /* 0xfffffef800cc7947 */ /* 0x000fea000383ffff */
.L_x_4073:
[----:B-1----:R-:W-:-:S04]  /*16cd0*/  IMAD.U32 R7, RZ, RZ, UR5 ;  /* 0x00000005ff077e24 */ /* 0x002fc8000f8e00ff */
[----:B------:R1:W3:Y:S03]  /*16ce0*/  SYNCS.PHASECHK.TRANS64.TRYWAIT P3, [R7+URZ+0x38850], R6 ;  /* 0x03885006070075a7 */ /* 0x0002e6000806017f */
[----:B---3--:R-:W-:Y:S05]  /*16cf0*/  @!P3 NANOSLEEP.SYNCS 0x989680 ;  /* 0x009896800000b95d */ /* 0x008fea0003900000 */
[----:B------:R-:W3:Y:S02]  /*16d00*/  @!P3 SYNCS.PHASECHK.TRANS64 P3, [R7+URZ+0x38850], R6 ;  /* 0x038850060700b5a7 */ /* 0x000ee4000806007f */
[----:B---3--:R-:W-:Y:S05]  /*16d10*/  @!P3 BRA `(.L_x_4073) ;  /* 0xfffffffc00ecb947 */ /* 0x008fea000383ffff */
[----:B------:R-:W-:Y:S05]  /*16d20*/  BRA `(.L_x_4072) ;  /* 0xfffffefc00487947 */ /* 0x000fea000383ffff */
.L_x_4112:
[----:B------:R-:W2:Y:S01]  /*16d30*/  S2R R4, SR_TID.X ;  /* 0x0000000000047919 */ /* 0x000ea20000002100 */
[----:B------:R-:W-:Y:S01]  /*16d40*/  BSSY B0, `(.L_x_4235) ;  /* 0x000000a000007945 */ /* 0x000fe20003800000 */
[----:B------:R-:W-:Y:S02]  /*16d50*/  IMAD.MOV.U32 R12, RZ, RZ, RZ ;  /* 0x000000ffff0c7224 */ /* 0x000fe400078e00ff */
[----:B0-----:R-:W-:Y:S02]  /*16d60*/  IMAD.MOV.U32 R11, RZ, RZ, 0x1f ;  /* 0x0000001fff0b7424 */ /* 0x001fe400078e00ff */
[----:B------:R-:W-:Y:S01]  /*16d70*/  IMAD.MOV.U32 R15, RZ, RZ, -0x1 ;  /* 0xffffffffff0f7424 */ /* 0x000fe200078e00ff */
[----:B--2---:R-:W-:-:S04]  /*16d80*/  SHF.R.U32.HI R4, RZ, 0x5, R4 ;  /* 0x00000005ff047819 */ /* 0x004fc80000011604 */
[----:B------:R-:W-:-:S05]  /*16d90*/  LOP3.LUT R4, R4, 0x3, RZ, 0xc0, !PT ;  /* 0x0000000304047812 */ /* 0x000fca00078ec0ff */
[----:B------:R-:W-:-:S07]  /*16da0*/  IMAD.MOV.U32 R13, RZ, RZ, R4 ;  /* 0x000000ffff0d7224 */ /* 0x000fce00078e0004 */
[----:B-1----:R-:W-:Y:S05]  /*16db0*/  WARPSYNC.COLLECTIVE R15, `(.L_x_4236) ;  /* 0x000000000f087348 */ /* 0x002fea0003c00000 */
[----:B------:R0:W2:Y:S02]  /*16dc0*/  SHFL.IDX P6, R14, R13, R12, R11 ;  /* 0x0000000c0d0e7389 */ /* 0x0000a400000c000b */
[----:B012---:R-:W-:Y:S01]  /*16dd0*/  ENDCOLLECTIVE ;  /* 0x000000000000791b */ /* 0x007fe20003800000 */
.L_x_4236:
[----:B------:R-:W-:Y:S05]  /*16de0*/  BSYNC B0 ;  /* 0x0000000000007941 */ /* 0x000fea0003800000 */
.L_x_4235:
[----:B------:R-:W-:Y:S05]  /*16df0*/  BRA `(.L_x_4237) ;  /* 0xffffff9400c87947 */ /* 0x000fea000383ffff */
.L_x_4114:
[----:B------:R-:W-:Y:S01]  /*16e00*/  BSSY B0, `(.L_x_4238) ;  /* 0x0000006000007945 */ /* 0x000fe20003800000 */
[----:B------:R-:W-:-:S07]  /*16e10*/  IMAD.MOV.U32 R15, RZ, RZ, -0x1 ;  /* 0xffffffffff0f7424 */ /* 0x000fce00078e00ff */
[----:B012---:R-:W-:Y:S05]  /*16e20*/  WARPSYNC.COLLECTIVE R15, `(.L_x_4239) ;  /* 0x000000000f0c7348 */ /* 0x007fea0003c00000 */
[----:B------:R-:W-:Y:S02]  /*16e30*/  ELECT P6, UR62, PT ;  /* 0x00000000003e782f */ /* 0x000fe400038c0000 */
[----:B------:R-:W-:Y:S01]  /*16e40*/  MOV R14, UR62 ;  /* 0x0000003e000e7c02 */ /* 0x000fe20008000f00 */
[----:B012---:R-:W-:Y:S10]  /*16e50*/  ENDCOLLECTIVE ;  /* 0x000000000000791b */ /* 0x007ff40003800000 */
.L_x_4239:
[----:B------:R-:W-:Y:S05]  /*16e60*/  BSYNC B0 ;  /* 0x0000000000007941 */ /* 0x000fea0003800000 */
.L_x_4238:
[----:B------:R-:W-:Y:S05]  /*16e70*/  BRA `(.L_x_4240) ;  /* 0xffffff9400cc7947 */ /* 0x000fea000383ffff */
.L_x_4116:
[----:B---3--:R3:W4:Y:S02]  /*16e80*/  SYNCS.PHASECHK.TRANS64.TRYWAIT P0, [R0+URZ+0x38840], R2 ;  /* 0x03884002000075a7 */ /* 0x008724000800017f */
[----:B----4-:R-:W-:Y:S05]  /*16e90*/  @!P0 NANOSLEEP.SYNCS 0x989680 ;  /* 0x009896800000895d */ /* 0x010fea0003900000 */
[----:B------:R-:W4:Y:S02]  /*16ea0*/  @!P0 SYNCS.PHASECHK.TRANS64 P0, [R0+URZ+0x38840], R2 ;  /* 0x03884002000085a7 */ /* 0x000f24000800007f */
[----:B----4-:R-:W-:Y:S05]  /*16eb0*/  @!P0 BRA `(.L_x_4116) ;  /* 0xfffffffc00f08947 */ /* 0x010fea000383ffff */
[----:B------:R-:W-:Y:S05]  /*16ec0*/  BRA `(.L_x_4241) ;  /* 0xffffff9800307947 */ /* 0x000fea000383ffff */
.L_x_4120:
[----:B------:R0:W5:Y:S01]  /*16ed0*/  LDL R0, [R1+0x38] ;  /* 0x0000380001007983 */ /* 0x0001620000100800 */
        /* <DEDUP_REMOVED lines=8> */
.L_x_4242:
[----:B------:R-:W-:Y:S02]  /*16f60*/  IMAD.MOV.U32 R13, RZ, RZ, R3 ;  /* 0x000000ffff0d7224 */ /* 0x000fe400078e0003 */
[----:B------:R-:W-:Y:S01]  /*16f70*/  IMAD.MOV.U32 R4, RZ, RZ, R14 ;  /* 0x000000ffff047224 */ /* 0x000fe200078e000e */
[----:B------:R-:W-:-:S07]  /*16f80*/  LOP3.LUT R6, R6, 0x7f, RZ, 0xc0, !PT ;  /* 0x0000007f06067812 */ /* 0x000fce00078ec0ff */
[----:B------:R-:W-:Y:S05]  /*16f90*/  WARPSYNC.COLLECTIVE R15, `(.L_x_4243) ;  /* 0x000000000f087348 */ /* 0x000fea0003c00000 */
[----:B------:R0:W1:Y:S02]  /*16fa0*/  SHFL.IDX P6, R14, R13, R12, R11 ;  /* 0x0000000c0d0e7389 */ /* 0x00006400000c000b */
[----:B01----:R-:W-:Y:S01]  /*16fb0*/  ENDCOLLECTIVE ;  /* 0x000000000000791b */ /* 0x003fe20003800000 */
.L_x_4243:
[----:B------:R-:W-:-:S05]  /*16fc0*/  SHF.R.U32.HI R6, RZ, 0x3, R6 ;  /* 0x00000003ff067819 */ /* 0x000fca0000011606 */
[----:B------:R-:W-:-:S05]  /*16fd0*/  IMAD R10, R10, 0x40, R6 ;  /* 0x000000400a0a7824 */ /* 0x000fca00078e0206 */
[----:B------:R0:W-:Y:S01]  /*16fe0*/  STL [R1+0x4], R10 ;  /* 0x0000040a01007387 */ /* 0x0001e20000100800 */
[----:B------:R-:W-:Y:S02]  /*16ff0*/  IMAD.MOV.U32 R13, RZ, RZ, R2 ;  /* 0x000000ffff0d7224 */ /* 0x000fe400078e0002 */
[----:B------:R-:W-:Y:S02]  /*17000*/  IMAD.MOV.U32 R12, RZ, RZ, 0x1 ;  /* 0x00000001ff0c7424 */ /* 0x000fe400078e00ff */
[----:B------:R-:W-:-:S07]  /*17010*/  IMAD.MOV.U32 R5, RZ, RZ, R14 ;  /* 0x000000ffff057224 */ /* 0x000fce00078e000e */
[----:B0-----:R-:W-:Y:S05]  /*17020*/  WARPSYNC.COLLECTIVE R15, `(.L_x_4244) ;  /* 0x000000000f087348 */ /* 0x001fea0003c00000 */
[----:B------:R1:W2:Y:S02]  /*17030*/  SHFL.IDX P6, R14, R13, R12, R11 ;  /* 0x0000000c0d0e7389 */ /* 0x0002a400000c000b */
[----:B012---:R-:W-:Y:S01]  /*17040*/  ENDCOLLECTIVE ;  /* 0x000000000000791b */ /* 0x007fe20003800000 */
.L_x_4244:
[----:B------:R-:W-:Y:S02]  /*17050*/  IMAD.MOV.U32 R13, RZ, RZ, R3 ;  /* 0x000000ffff0d7224 */ /* 0x000fe400078e0003 */
[----:B------:R-:W-:-:S07]  /*17060*/  IMAD.MOV.U32 R6, RZ, RZ, R14 ;  /* 0x000000ffff067224 */ /* 0x000fce00078e000e */
[----:B------:R-:W-:Y:S05]  /*17070*/  WARPSYNC.COLLECTIVE R15, `(.L_x_4245) ;  /* 0x000000000f087348 */ /* 0x000fea0003c00000 */
[----:B------:R0:W1:Y:S02]  /*17080*/  SHFL.IDX P6, R14, R13, R12, R11 ;  /* 0x0000000c0d0e7389 */ /* 0x00006400000c000b */
[----:B01----:R-:W-:Y:S01]  /*17090*/  ENDCOLLECTIVE ;  /* 0x000000000000791b */ /* 0x003fe20003800000 */
.L_x_4245:
[----:B------:R-:W-:Y:S02]  /*170a0*/  IMAD.MOV.U32 R13, RZ, RZ, R2 ;  /* 0x000000ffff0d7224 */ /* 0x000fe400078e0002 */
[----:B------:R-:W-:Y:S02]  /*170b0*/  IMAD.MOV.U32 R12, RZ, RZ, 0x2 ;  /* 0x00000002ff0c7424 */ /* 0x000fe400078e00ff */
[----:B------:R-:W-:Y:S02]  /*170c0*/  IMAD R0, R0, R7, RZ ;  /* 0x0000000700007224 */ /* 0x000fe400078e02ff */
[----:B------:R-:W-:-:S03]  /*170d0*/  VIADD R7, R10, 0x10 ;  /* 0x000000100a077836 */ /* 0x000fc60000000000 */
[----:B------:R-:W-:Y:S02]  /*170e0*/  ISETP.GE.AND P1, PT, R10, R0, PT ;  /* 0x000000000a00720c */ /* 0x000fe40003f26270 */
[----:B------:R0:W-:Y:S11]  /*170f0*/  STL [R1+0x50], R7 ;  /* 0x0000500701007387 */ /* 0x0001f60000100800 */
        /* <DEDUP_REMOVED lines=8> */
[----:B------:R1:W-:Y:S01]  /*17180*/  @!P1 LDGSTS.E.BYPASS.LTC128B.128 [R8+0x20400], desc[UR38][R4.64], !P0 ;  /* 0x2040000004089fae */ /* 0x0003e2000c101d66 */
[----:B------:R-:W-:Y:S01]  /*17190*/  ISETP.GE.AND P1, PT, R7, R0, PT ;  /* 0x000000000700720c */ /* 0x000fe20003f26270 */
[----:B0-----:R-:W-:-:S05]  /*171a0*/  VIADD R7, R10, 0x20 ;  /* 0x000000200a077836 */ /* 0x001fca0000000000 */
[----:B------:R0:W-:Y:S01]  /*171b0*/  STL [R1+0x5c], R7 ;  /* 0x00005c0701007387 */ /* 0x0001e20000100800 */
[----:B-1----:R-:W-:-:S07]  /*171c0*/  IMAD.MOV.U32 R4, RZ, RZ, R14 ;  /* 0x000000ffff047224 */ /* 0x002fce00078e000e */
[----:B0-----:R-:W-:Y:S05]  /*171d0*/  WARPSYNC.COLLECTIVE R15, `(.L_x_4246) ;  /* 0x000000000f087348 */ /* 0x001fea0003c00000 */
[----:B------:R1:W2:Y:S02]  /*171e0*/  SHFL.IDX P6, R14, R13, R12, R11 ;  /* 0x0000000c0d0e7389 */ /* 0x0002a400000c000b */
[----:B012---:R-:W-:Y:S01]  /*171f0*/  ENDCOLLECTIVE ;  /* 0x000000000000791b */ /* 0x007fe20003800000 */
.L_x_4246:
        /* <DEDUP_REMOVED lines=10> */
.L_x_4247:
[----:B------:R-:W-:Y:S01]  /*172a0*/  @!PT LDS RZ, [RZ] ;  /* 0x00000000fffff984 */ /* 0x000fe20000000800 */
[----:B------:R-:W-:Y:S01]  /*172b0*/  @!PT LDS RZ, [RZ] ;  /* 0x00000000fffff984 */ /* 0x000fe20000000800 */
[----:B------:R-:W-:Y:S01]  /*172c0*/  @!PT LDS RZ, [RZ] ;  /* 0x00000000fffff984 */ /* 0x000fe20000000800 */
[----:B------:R0:W-:Y:S01]  /*172d0*/  @!P1 LDGSTS.E.BYPASS.LTC128B.128 [R8+0x20c00], desc[UR38][R4.64], !P0 ;  /* 0x20c0000004089fae */ /* 0x0001e2000c101d66 */
[----:B------:R-:W-:Y:S01]  /*172e0*/  ISETP.GE.AND P1, PT, R7, R0, PT ;  /* 0x000000000700720c */ /* 0x000fe20003f26270 */
[----:B------:R-:W-:Y:S02]  /*172f0*/  IMAD.MOV.U32 R13, RZ, RZ, R2 ;  /* 0x000000ffff0d7224 */ /* 0x000fe400078e0002 */
[----:B------:R-:W-:Y:S02]  /*17300*/  IMAD.MOV.U32 R12, RZ, RZ, 0x3 ;  /* 0x00000003ff0c7424 */ /* 0x000fe400078e00ff */
[----:B0-----:R-:W-:-:S08]  /*17310*/  IMAD.MOV.U32 R4, RZ, RZ, R14 ;  /* 0x000000ffff047224 */ /* 0x001fd000078e000e */
[----:B------:R-:W-:Y:S05]  /*17320*/  WARPSYNC.COLLECTIVE R15, `(.L_x_4248) ;  /* 0x000000000f087348 */ /* 0x000fea0003c00000 */
[----:B------:R0:W1:Y:S02]  /*17330*/  SHFL.IDX P6, R14, R13, R12, R11 ;  /* 0x0000000c0d0e7389 */ /* 0x00006400000c000b */
[----:B01----:R-:W-:Y:S01]  /*17340*/  ENDCOLLECTIVE ;  /* 0x000000000000791b */ /* 0x003fe20003800000 */
.L_x_4248:
        /* <DEDUP_REMOVED lines=9> */
[----:B------:R0:W-:Y:S02]  /*173e0*/  @!P1 LDGSTS.E.BYPASS.LTC128B.128 [R8+0x21400], desc[UR38][R4.64], !P0 ;  /* 0x2140000004089fae */ /* 0x0001e4000c101d66 */
[----:B0-----:R-:W-:-:S07]  /*173f0*/  IMAD.MOV.U32 R4, RZ, RZ, R14 ;  /* 0x000000ffff047224 */ /* 0x001fce00078e000e */
[----:B------:R-:W-:Y:S05]  /*17400*/  WARPSYNC.COLLECTIVE R15, `(.L_x_4249) ;  /* 0x000000000f087348 */ /* 0x000fea0003c00000 */
[----:B------:R0:W1:Y:S02]  /*17410*/  SHFL.IDX P6, R14, R13, R12, R11 ;  /* 0x0000000c0d0e7389 */ /* 0x00006400000c000b */
[----:B01----:R-:W-:Y:S01]  /*17420*/  ENDCOLLECTIVE ;  /* 0x000000000000791b */ /* 0x003fe20003800000 */
.L_x_4249:
[----:B------:R-:W-:Y:S01]  /*17430*/  IMAD.MOV.U32 R3, RZ, RZ, R14 ;  /* 0x000000ffff037224 */ /* 0x000fe200078e000e */
[----:B------:R-:W-:Y:S06]  /*17440*/  BRA `(.L_x_4250) ;  /* 0xffffff9c006c7947 */ /* 0x000fec000383ffff */
.L_x_4124:
[----:B------:R-:W2:Y:S04]  /*17450*/  LDL.LU R12, [R1+0x38] ;  /* 0x00003800010c7983 */ /* 0x000ea80000300800 */
[----:B------:R-:W3:Y:S04]  /*17460*/  LDL.LU R11, [R1+0x4] ;  /* 0x00000400010b7983 */ /* 0x000ee80000300800 */
[----:B------:R-:W4:Y:S04]  /*17470*/  LDL.LU R9, [R1+0x50] ;  /* 0x0000500001097983 */ /* 0x000f280000300800 */
[----:B------:R-:W5:Y:S01]  /*17480*/  LDL.LU R8, [R1+0x5c] ;  /* 0x00005c0001087983 */ /* 0x000f620000300800 */
[----:B------:R-:W-:Y:S01]  /*17490*/  LOP3.LUT R19, R19, 0xffffffdf, RZ, 0xc0, !PT ;  /* 0xffffffdf13137812 */ /* 0x000fe200078ec0ff */
[----:B------:R-:W-:Y:S01]  /*174a0*/  BSSY B0, `(.L_x_4251) ;  /* 0x0000015000007945 */ /* 0x000fe20003800000 */
[----:B------:R-:W-:-:S02]  /*174b0*/  IMAD.MOV.U32 R13, RZ, RZ, R4 ;  /* 0x000000ffff0d7224 */ /* 0x000fc400078e0004 */
[----:B------:R-:W-:Y:S02]  /*174c0*/  IMAD.MOV.U32 R15, RZ, RZ, -0x1 ;  /* 0xffffffffff0f7424 */ /* 0x000fe400078e00ff */
[----:B--2---:R-:W-:Y:S02]  /*174d0*/  IMAD R7, R12, R7, RZ ;  /* 0x000000070c077224 */ /* 0x004fe400078e02ff */
[----:B------:R-:W-:-:S03]  /*174e0*/  IMAD.MOV.U32 R12, RZ, RZ, RZ ;  /* 0x000000ffff0c7224 */ /* 0x000fc600078e00ff */
[-C--:B---3--:R-:W-:Y:S01]  /*174f0*/  ISETP.GE.AND P2, PT, R11, R7.reuse, PT ;  /* 0x000000070b00720c */ /* 0x088fe20003f46270 */
[----:B------:R-:W-:Y:S01]  /*17500*/  IMAD.MOV.U32 R11, RZ, RZ, 0x181f ;  /* 0x0000181fff0b7424 */ /* 0x000fe200078e00ff */
[-C--:B----4-:R-:W-:Y:S02]  /*17510*/  ISETP.GE.AND P3, PT, R9, R7.reuse, PT ;  /* 0x000000070900720c */ /* 0x090fe40003f66270 */
[----:B-----5:R-:W-:-:S09]  /*17520*/  ISETP.GE.AND P4, PT, R8, R7, PT ;  /* 0x000000070800720c */ /* 0x020fd20003f86270 */
[----:B------:R-:W-:-:S04]  /*17530*/  @!P2 LOP3.LUT R2, R5, 0x40, RZ, 0xc0, !PT ;  /* 0x000000400502a812 */ /* 0x000fc800078ec0ff */
[----:B------:R-:W-:-:S04]  /*17540*/  @!P2 SHF.R.U32.HI R2, RZ, 0x2, R2 ;  /* 0x00000002ff02a819 */ /* 0x000fc80000011602 */
[----:B------:R-:W-:Y:S02]  /*17550*/  @!P2 ISETP.NE.U32.AND P6, PT, R2, RZ, PT ;  /* 0x000000ff0200a20c */ /* 0x000fe40003fc5070 */
[----:B------:R-:W-:-:S04]  /*17560*/  @!P2 LOP3.LUT R2, R6, 0x80, RZ, 0xc0, !PT ;  /* 0x000000800602a812 */ /* 0x000fc800078ec0ff */
[----:B------:R-:W-:-:S07]  /*17570*/  @!P2 SHF.R.U32.HI R2, RZ, 0x3, R2 ;  /* 0x00000003ff02a819 */ /* 0x000fce0000011602 */
[----:B------:R-:W-:Y:S02]  /*17580*/  @P6 LOP3.LUT R19, R19, 0x20, RZ, 0xfc, !PT ;  /* 0x0000002013136812 */ /* 0x000fe400078efcff */
[----:B------:R-:W-:Y:S02]  /*17590*/  @!P2 ISETP.NE.U32.AND P6, PT, R2, RZ, PT ;  /* 0x000000ff0200a20c */ /* 0x000fe40003fc5070 */
[----:B------:R-:W-:-:S11]  /*175a0*/  LOP3.LUT R19, R19, 0xffffffef, RZ, 0xc0, !PT ;  /* 0xffffffef13137812 */ /* 0x000fd600078ec0ff */
[----:B------:R-:W-:-:S07]  /*175b0*/  @P6 LOP3.LUT R19, R19, 0x10, RZ, 0xfc, !PT ;  /* 0x0000001013136812 */ /* 0x000fce00078efcff */
[----:B------:R-:W-:Y:S05]  /*175c0*/  WARPSYNC.COLLECTIVE R15, `(.L_x_4252) ;  /* 0x000000000f087348 */ /* 0x000fea0003c00000 */
[----:B------:R0:W1:Y:S02]  /*175d0*/  SHFL.IDX P6, R14, R13, R12, R11 ;  /* 0x0000000c0d0e7389 */ /* 0x00006400000c000b */
[----:B01----:R-:W-:Y:S01]  /*175e0*/  ENDCOLLECTIVE ;  /* 0x000000000000791b */ /* 0x003fe20003800000 */
.L_x_4252:
[----:B------:R-:W-:Y:S05]  /*175f0*/  BSYNC B0 ;  /* 0x0000000000007941 */ /* 0x000fea0003800000 */
.L_x_4251:
[----:B------:R0:W-:Y:S04]  /*17600*/  STL [R1+0x74], R7 ;  /* 0x0000740701007387 */ /* 0x0001e80000100800 */
[----:B0-----:R0:W5:Y:S01]  /*17610*/  LDL R7, [R1+0x14] ;  /* 0x0000140001077983 */ /* 0x0011620000100800 */
[----:B------:R-:W-:Y:S01]  /*17620*/  IMAD.MOV.U32 R13, RZ, RZ, R0 ;  /* 0x000000ffff0d7224 */ /* 0x000fe200078e0000 */
[----:B------:R-:W-:Y:S01]  /*17630*/  LOP3.LUT R19, R19, 0xffff7fff, RZ, 0xc0, !PT ;  /* 0xffff7fff13137812 */ /* 0x000fe200078ec0ff */
[----:B------:R-:W-:Y:S02]  /*17640*/  IMAD.MOV.U32 R12, RZ, RZ, RZ ;  /* 0x000000ffff0c7224 */ /* 0x000fe400078e00ff */
[----:B------:R-:W-:Y:S01]  /*17650*/  IMAD.MOV.U32 R11, RZ, RZ, 0x181f ;  /* 0x0000181fff0b7424 */ /* 0x000fe200078e00ff */
[----:B------:R-:W-:Y:S01]  /*17660*/  @P0 LOP3.LUT R19, R19, 0x8000, RZ, 0xfc, !PT ;  /* 0x0000800013130812 */ /* 0x000fe200078efcff */
[----:B------:R-:W-:-:S02]  /*17670*/  IMAD.MOV.U32 R15, RZ, RZ, -0x1 ;  /* 0xffffffffff0f7424 */ /* 0x000fc400078e00ff */
[----:B------:R-:W-:Y:S01]  /*17680*/  IMAD.MOV.U32 R2, RZ, RZ, R14 ;  /* 0x000000ffff027224 */ /* 0x000fe200078e000e */
[----:B0-----:R-:W-:-:S13]  /*17690*/  LOP3.LUT P0, RZ, R19, 0x8, RZ, 0xc0, !PT ;  /* 0x0000000813ff7812 */ /* 0x001fda000780c0ff */
[----:B-----5:R-:W-:Y:S05]  /*176a0*/  WARPSYNC.COLLECTIVE R15, `(.L_x_4253) ;  /* 0x000000000f087348 */ /* 0x020fea0003c00000 */
[----:B------:R0:W1:Y:S02]  /*176b0*/  SHFL.IDX P6, R14, R13, R12, R11 ;  /* 0x0000000c0d0e7389 */ /* 0x00006400000c000b */
[----:B01---5:R-:W-:Y:S01]  /*176c0*/  ENDCOLLECTIVE ;  /* 0x000000000000791b */ /* 0x023fe20003800000 */
.L_x_4253:
[----:B------:R-:W-:-:S04]  /*176d0*/  LOP3.LUT R19, R19, 0xffffbfff, RZ, 0xc0, !PT ;  /* 0xffffbfff13137812 */ /* 0x000fc800078ec0ff */
[----:B------:R-:W-:-:S04]  /*176e0*/  @P1 LOP3.LUT R19, R19, 0x4000, RZ, 0xfc, !PT ;  /* 0x0000400013131812 */ /* 0x000fc800078efcff */
[C---:B------:R-:W-:Y:S02]  /*176f0*/  LOP3.LUT P1, RZ, R19.reuse, 0x4, RZ, 0xc0, !PT ;  /* 0x0000000413ff7812 */ /* 0x040fe4000782c0ff */
[----:B------:R-:W-:Y:S01]  /*17700*/  LOP3.LUT R19, R19, 0xffffdfff, RZ, 0xc0, !PT ;  /* 0xffffdfff13137812 */ /* 0x000fe200078ec0ff */
[----:B------:R-:W-:-:S03]  /*17710*/  IMAD.MOV.U32 R13, RZ, RZ, R4 ;  /* 0x000000ffff0d7224 */ /* 0x000fc600078e0004 */
[----:B------:R-:W-:Y:S01]  /*17720*/  @P3 LOP3.LUT R19, R19, 0x2000, RZ, 0xfc, !PT ;  /* 0x0000200013133812 */ /* 0x000fe200078efcff */
[----:B------:R-:W-:-:S03]  /*17730*/  IMAD.MOV.U32 R12, RZ, RZ, 0x1 ;  /* 0x00000001ff0c7424 */ /* 0x000fc600078e00ff */
[C---:B------:R-:W-:Y:S02]  /*17740*/  LOP3.LUT P3, RZ, R19.reuse, 0x2, RZ, 0xc0, !PT ;  /* 0x0000000213ff7812 */ /* 0x040fe4000786c0ff */
[----:B------:R-:W-:Y:S01]  /*17750*/  LOP3.LUT R19, R19, 0xfffffbff, RZ, 0xc0, !PT ;  /* 0xfffffbff13137812 */ /* 0x000fe200078ec0ff */
[----:B------:R-:W-:-:S03]  /*17760*/  IMAD.MOV.U32 R3, RZ, RZ, R14 ;  /* 0x000000ffff037224 */ /* 0x000fc600078e000e */
[----:B------:R-:W-:Y:S02]  /*17770*/  @P4 LOP3.LUT R19, R19, 0x400, RZ, 0xfc, !PT ;  /* 0x0000040013134812 */ /* 0x000fe400078efcff */
[----:B------:R-:W-:Y:S02]  /*17780*/  @!P2 LEA R3, P6, R10, R3, 0x1 ;  /* 0x000000030a03a211 */ /* 0x000fe400078c08ff */
[----:B------:R-:W-:-:S03]  /*17790*/  LOP3.LUT P4, RZ, R19, 0x10, RZ, 0xc0, !PT ;  /* 0x0000001013ff7812 */ /* 0x000fc6000788c0ff */
[----:B------:R-:W-:Y:S01]  /*177a0*/  @!P2 IMAD.X R2, RZ, RZ, R2, P6 ;  /* 0x000000ffff02a224 */ /* 0x000fe200030e0602 */
[----:B------:R-:W-:-:S04]  /*177b0*/  LOP3.LUT P6, RZ, R19, 0x20, RZ, 0xc0, !PT ;  /* 0x0000002013ff7812 */ /* 0x000fc800078cc0ff */
[----:B------:R-:W-:-:S04]  /*177c0*/  @!P2 LOP3.LUT R3, R3, R2, RZ, 0x3c, !PT ;  /* 0x000000020303a212 */ /* 0x000fc800078e3cff */
[----:B------:R-:W-:-:S04]  /*177d0*/  @!P2 LOP3.LUT R2, R3, R2, RZ, 0x3c, !PT ;  /* 0x000000020302a212 */ /* 0x000fc800078e3cff */
[----:B------:R-:W-:-:S05]  /*177e0*/  @!P2 LOP3.LUT R3, R3, R2, RZ, 0x3c, !PT ;  /* 0x000000020303a212 */ /* 0x000fca00078e3cff */
[----:B------:R-:W-:Y:S01]  /*177f0*/  @!PT LDS RZ, [RZ] ;  /* 0x00000000fffff984 */ /* 0x000fe20000000800 */
[----:B------:R-:W-:Y:S01]  /*17800*/  @!PT LDS RZ, [RZ] ;  /* 0x00000000fffff984 */ /* 0x000fe20000000800 */
[----:B------:R-:W-:Y:S01]  /*17810*/  @!PT LDS RZ, [RZ] ;  /* 0x00000000fffff984 */ /* 0x000fe20000000800 */
[----:B------:R0:W-:Y:S01]  /*17820*/  @!P2 LDGSTS.E.BYPASS.LTC128B.128 [R7+0x26400], desc[UR38][R2.64], !P0 ;  /* 0x264000000207afae */ /* 0x0001e2000c101d66 */
[----:B------:R-:W-:-:S03]  /*17830*/  LOP3.LUT P0, RZ, R19, 0x8000, RZ, 0xc0, !PT ;  /* 0x0000800013ff7812 */ /* 0x000fc6000780c0ff */
[----:B------:R0:W-:Y:S01]  /*17840*/  @!P2 LDGSTS.E.BYPASS.LTC128B.128 [R7+0x28400], desc[UR38][R2.64+0x80], !P1 ;  /* 0x284000800207afae */ /* 0x0001e2000c901d66 */
[----:B------:R-:W-:-:S03]  /*17850*/  LOP3.LUT P1, RZ, R19, 0x4000, RZ, 0xc0, !PT ;  /* 0x0000400013ff7812 */ /* 0x000fc6000782c0ff */
[----:B------:R0:W-:Y:S01]  /*17860*/  @!P2 LDGSTS.E.BYPASS.LTC128B.128 [R7+0x2a400], desc[UR38][R2.64+0x100], !P3 ;  /* 0x2a4001000207afae */ /* 0x0001e2000d901d66 */
[C---:B------:R-:W-:Y:S02]  /*17870*/  LOP3.LUT P3, RZ, R19.reuse, 0x2000, RZ, 0xc0, !PT ;  /* 0x0000200013ff7812 */ /* 0x040fe4000786c0ff */
[----:B------:R-:W-:Y:S01]  /*17880*/  LOP3.LUT R19, R19, 0xfffff7ff, RZ, 0xc0, !PT ;  /* 0xfffff7ff13137812 */ /* 0x000fe200078ec0ff */
[----:B------:R0:W-:Y:S03]  /*17890*/  @!P2 LDGSTS.E.BYPASS.LTC128B.128 [R7+0x2c400], desc[UR38][R2.64+0x180], !P5 ;  /* 0x2c4001800207afae */ /* 0x0001e6000e901d66 */
[----:B------:R-:W-:Y:S01]  /*178a0*/  @P5 LOP3.LUT R19, R19, 0x800, RZ, 0xfc, !PT ;  /* 0x0000080013135812 */ /* 0x000fe200078efcff */
[----:B------:R0:W-:Y:S03]  /*178b0*/  @!P2 LDGSTS.E.BYPASS.LTC128B.128 [R7+0x2e400], desc[UR38][R2.64+0x200], !P0 ;  /* 0x2e4002000207afae */ /* 0x0001e6000c101d66 */
[C---:B------:R-:W-:Y:S01]  /*178c0*/  LOP3.LUT P5, RZ, R19.reuse, 0x4, RZ, 0xc0, !PT ;  /* 0x0000000413ff7812 */ /* 0x040fe200078ac0ff */
[----:B------:R0:W-:Y:S01]  /*178d0*/  @!P2 LDGSTS.E.BYPASS.LTC128B.128 [R7+0x30400], desc[UR38][R2.64+0x280], !P1 ;  /* 0x304002800207afae */ /* 0x0001e2000c901d66 */
[----:B------:R-:W-:-:S02]  /*178e0*/  LOP3.LUT R19, R19, 0xffffefff, RZ, 0xc0, !PT ;  /* 0xffffefff13137812 */ /* 0x000fc400078ec0ff */
[----:B------:R-:W-:Y:S01]  /*178f0*/  @!P3 LOP3.LUT R8, R6, 0x80, RZ, 0xc0, !PT ;  /* 0x000000800608b812 */ /* 0x000fe200078ec0ff */
[----:B------:R0:W-:Y:S01]  /*17900*/  @!P2 LDGSTS.E.BYPASS.LTC128B.128 [R7+0x32400], desc[UR38][R2.64+0x300], P6 ;  /* 0x324003000207afae */ /* 0x0001e2000b101d66 */
[----:B------:R-:W-:Y:S02]  /*17910*/  @!P3 LOP3.LUT R9, R5, 0x40, RZ, 0xc0, !PT ;  /* 0x000000400509b812 */ /* 0x000fe400078ec0ff */
[----:B------:R-:W-:-:S07]  /*17920*/  @!P3 SHF.R.U32.HI R8, RZ, 0x3, R8 ;  /* 0x00000003ff08b819 */ /* 0x000fce0000011608 */
[----:B0-----:R-:W-:Y:S05]  /*17930*/  WARPSYNC.COLLECTIVE R15, `(.L_x_4254) ;  /* 0x000000000f087348 */ /* 0x001fea0003c00000 */
[----:B------:R1:W2:Y:S02]  /*17940*/  SHFL.IDX P6, R14, R13, R12, R11 ;  /* 0x0000000c0d0e7389 */ /* 0x0002a400000c000b */
[----:B012---:R-:W-:Y:S01]  /*17950*/  ENDCOLLECTIVE ;  /* 0x000000000000791b */ /* 0x007fe20003800000 */
.L_x_4254:
[----:B------:R-:W-:Y:S01]  /*17960*/  @!P3 SHF.R.U32.HI R9, RZ, 0x2, R9 ;  /* 0x00000002ff09b819 */ /* 0x000fe20000011609 */
[----:B------:R-:W-:Y:S01]  /*17970*/  @!PT LDS RZ, [RZ] ;  /* 0x00000000fffff984 */ /* 0x000fe20000000800 */
[----:B------:R-:W-:Y:S01]  /*17980*/  @!PT LDS RZ, [RZ] ;  /* 0x00000000fffff984 */ /* 0x000fe20000000800 */
[----:B------:R-:W-:Y:S01]  /*17990*/  @!PT LDS RZ, [RZ] ;  /* 0x00000000fffff984 */ /* 0x000fe20000000800 */
[----:B------:R0:W-:Y:S01]  /*179a0*/  @!P2 LDGSTS.E.BYPASS.LTC128B.128 [R7+0x34400], desc[UR38][R2.64+0x380], P4 ;  /* 0x344003800207afae */ /* 0x0001e2000a101d66 */
[----:B------:R-:W-:Y:S02]  /*179b0*/  @!P3 ISETP.NE.U32.AND P4, PT, R8, RZ, PT ;  /* 0x000000ff0800b20c */ /* 0x000fe40003f85070 */
[----:B------:R-:W-:Y:S02]  /*179c0*/  @!P3 ISETP.NE.U32.AND P2, PT, R9, RZ, PT ;  /* 0x000000ff0900b20c */ /* 0x000fe40003f45070 */
[----:B------:R-:W-:-:S04]  /*179d0*/  @P5 LOP3.LUT R19, R19, 0x1000, RZ, 0xfc, !PT ;  /* 0x0000100013135812 */ /* 0x000fc800078efcff */
[C---:B------:R-:W-:Y:S01]  /*179e0*/  LOP3.LUT P5, RZ, R19.reuse, 0x8, RZ, 0xc0, !PT ;  /* 0x0000000813ff7812 */ /* 0x040fe200078ac0ff */
[----:B------:R-:W-:Y:S01]  /*179f0*/  IMAD.MOV.U32 R13, RZ, RZ, R0 ;  /* 0x000000ffff0d7224 */ /* 0x000fe200078e0000 */
[----:B------:R-:W-:-:S05]  /*17a00*/  LOP3.LUT R19, R19, 0xffffffdf, RZ, 0xc0, !PT ;  /* 0xffffffdf13137812 */ /* 0x000fca00078ec0ff */
[----:B------:R-:W-:Y:S01]  /*17a10*/  @P2 LOP3.LUT R19, R19, 0x20, RZ, 0xfc, !PT ;  /* 0x0000002013132812 */ /* 0x000fe200078efcff */
[----:B0-----:R-:W-:-:S07]  /*17a20*/  IMAD.MOV.U32 R8, RZ, RZ, R14 ;  /* 0x000000ffff087224 */ /* 0x001fce00078e000e */
[----:B------:R-:W-:Y:S05]  /*17a30*/  WARPSYNC.COLLECTIVE R15, `(.L_x_4255) ;  /* 0x000000000f087348 */ /* 0x000fea0003c00000 */
[----:B------:R0:W1:Y:S02]  /*17a40*/  SHFL.IDX P6, R14, R13, R12, R11 ;  /* 0x0000000c0d0e7389 */ /* 0x00006400000c000b */
[----:B01----:R-:W-:Y:S01]  /*17a50*/  ENDCOLLECTIVE ;  /* 0x000000000000791b */ /* 0x003fe20003800000 */
.L_x_4255:
[----:B------:R-:W-:Y:S02]  /*17a60*/  IMAD.MOV.U32 R13, RZ, RZ, R4 ;  /* 0x000000ffff0d7224 */ /* 0x000fe400078e0004 */
[----:B------:R-:W-:Y:S01]  /*17a70*/  IMAD.MOV.U32 R12, RZ, RZ, 0x2 ;  /* 0x00000002ff0c7424 */ /* 0x000fe200078e00ff */
[----:B------:R-:W-:Y:S02]  /*17a80*/  @!P3 LEA R21, P2, R10, R14, 0x1 ;  /* 0x0000000e0a15b211 */ /* 0x000fe400078408ff */
[----:B------:R-:W-:-:S03]  /*17a90*/  LOP3.LUT P6, RZ, R19, 0x20, RZ, 0xc0, !PT ;  /* 0x0000002013ff7812 */ /* 0x000fc600078cc0ff */
[----:B------:R-:W-:Y:S01]  /*17aa0*/  @!P3 IMAD.X R8, RZ, RZ, R8, P2 ;  /* 0x000000ffff08b224 */ /* 0x000fe200010e0608 */
[----:B------:R-:W-:Y:S01]  /*17ab0*/  LOP3.LUT P2, RZ, R19, 0x2, RZ, 0xc0, !PT ;  /* 0x0000000213ff7812 */ /* 0x000fe2000784c0ff */
[----:B------:R-:W-:Y:S02]  /*17ac0*/  @!P3 IMAD.MOV.U32 R2, RZ, RZ, R21 ;  /* 0x000000ffff02b224 */ /* 0x000fe400078e0015 */
[----:B------:R-:W-:-:S05]  /*17ad0*/  @!P3 IMAD.MOV.U32 R3, RZ, RZ, R8 ;  /* 0x000000ffff03b224 */ /* 0x000fca00078e0008 */
[----:B------:R-:W-:Y:S01]  /*17ae0*/  @!PT LDS RZ, [RZ] ;  /* 0x00000000fffff984 */ /* 0x000fe20000000800 */
[----:B------:R-:W-:Y:S01]  /*17af0*/  @!PT LDS RZ, [RZ] ;  /* 0x00000000fffff984 */ /* 0x000fe20000000800 */
[----:B------:R-:W-:Y:S01]  /*17b00*/  @!PT LDS RZ, [RZ] ;  /* 0x00000000fffff984 */ /* 0x000fe20000000800 */
[----:B------:R0:W-:Y:S01]  /*17b10*/  @!P3 LDGSTS.E.BYPASS.LTC128B.128 [R7+0x26c00], desc[UR38][R2.64], !P5 ;  /* 0x26c000000207bfae */ /* 0x0001e2000e901d66 */
[----:B------:R-:W-:-:S13]  /*17b20*/  LOP3.LUT P5, RZ, R19, 0x1000, RZ, 0xc0, !PT ;  /* 0x0000100013ff7812 */ /* 0x000fda00078ac0ff */
[----:B------:R0:W-:Y:S01]  /*17b30*/  @!P3 LDGSTS.E.BYPASS.LTC128B.128 [R7+0x28c00], desc[UR38][R2.64+0x80], !P5 ;  /* 0x28c000800207bfae */ /* 0x0001e2000e901d66 */
[C---:B------:R-:W-:Y:S02]  /*17b40*/  LOP3.LUT P5, RZ, R19.reuse, 0x800, RZ, 0xc0, !PT ;  /* 0x0000080013ff7812 */ /* 0x040fe400078ac0ff */
[----:B------:R-:W-:Y:S01]  /*17b50*/  LOP3.LUT R19, R19, 0xffffff7f, RZ, 0xc0, !PT ;  /* 0xffffff7f13137812 */ /* 0x000fe200078ec0ff */
[----:B------:R0:W-:Y:S03]  /*17b60*/  @!P3 LDGSTS.E.BYPASS.LTC128B.128 [R7+0x2ac00], desc[UR38][R2.64+0x100], !P2 ;  /* 0x2ac001000207bfae */ /* 0x0001e6000d101d66 */
[----:B------:R-:W-:-:S04]  /*17b70*/  @P2 LOP3.LUT R19, R19, 0x80, RZ, 0xfc, !PT ;  /* 0x0000008013132812 */ /* 0x000fc800078efcff */
[C---:B------:R-:W-:Y:S02]  /*17b80*/  LOP3.LUT P2, RZ, R19.reuse, 0x4, RZ, 0xc0, !PT ;  /* 0x0000000413ff7812 */ /* 0x040fe4000784c0ff */
[----:B------:R-:W-:Y:S01]  /*17b90*/  LOP3.LUT R19, R19, 0xfffffeff, RZ, 0xc0, !PT ;  /* 0xfffffeff13137812 */ /* 0x000fe200078ec0ff */
[----:B------:R0:W-:Y:S04]  /*17ba0*/  @!P3 LDGSTS.E.BYPASS.LTC128B.128 [R7+0x2cc00], desc[UR38][R2.64+0x180], !P5 ;  /* 0x2cc001800207bfae */ /* 0x0001e8000e901d66 */
[----:B------:R0:W-:Y:S04]  /*17bb0*/  @!P3 LDGSTS.E.BYPASS.LTC128B.128 [R7+0x2ec00], desc[UR38][R2.64+0x200], !P0 ;  /* 0x2ec002000207bfae */ /* 0x0001e8000c101d66 */
[----:B------:R0:W-:Y:S02]  /*17bc0*/  @!P3 LDGSTS.E.BYPASS.LTC128B.128 [R7+0x30c00], desc[UR38][R2.64+0x280], !P1 ;  /* 0x30c002800207bfae */ /* 0x0001e4000c901d66 */
[----:B------:R-:W-:-:S02]  /*17bd0*/  @P2 LOP3.LUT R19, R19, 0x100, RZ, 0xfc, !PT ;  /* 0x0000010013132812 */ /* 0x000fc400078efcff */
[----:B------:R0:W-:Y:S02]  /*17be0*/  @!P3 LDGSTS.E.BYPASS.LTC128B.128 [R7+0x32c00], desc[UR38][R2.64+0x300], P6 ;  /* 0x32c003000207bfae */ /* 0x0001e4000b101d66 */
[----:B------:R-:W-:-:S13]  /*17bf0*/  LOP3.LUT P2, RZ, R19, 0x8, RZ, 0xc0, !PT ;  /* 0x0000000813ff7812 */ /* 0x000fda000784c0ff */
[----:B0-----:R-:W-:Y:S05]  /*17c00*/  WARPSYNC.COLLECTIVE R15, `(.L_x_4256) ;  /* 0x000000000f087348 */ /* 0x001fea0003c00000 */
[----:B------:R1:W2:Y:S02]  /*17c10*/  SHFL.IDX P6, R14, R13, R12, R11 ;  /* 0x0000000c0d0e7389 */ /* 0x0002a400000c000b */
[----:B012---:R-:W-:Y:S01]  /*17c20*/  ENDCOLLECTIVE ;  /* 0x000000000000791b */ /* 0x007fe20003800000 */
.L_x_4256:
[----:B------:R-:W-:Y:S01]  /*17c30*/  LOP3.LUT R19, R19, 0xfffffdff, RZ, 0xc0, !PT ;  /* 0xfffffdff13137812 */ /* 0x000fe200078ec0ff */
[----:B------:R-:W-:Y:S01]  /*17c40*/  @!PT LDS RZ, [RZ] ;  /* 0x00000000fffff984 */ /* 0x000fe20000000800 */
[----:B------:R-:W-:Y:S01]  /*17c50*/  @!PT LDS RZ, [RZ] ;  /* 0x00000000fffff984 */ /* 0x000fe20000000800 */
[----:B------:R-:W-:Y:S01]  /*17c60*/  @!PT LDS RZ, [RZ] ;  /* 0x00000000fffff984 */ /* 0x000fe20000000800 */
[----:B------:R0:W-:Y:S03]  /*17c70*/  @!P3 LDGSTS.E.BYPASS.LTC128B.128 [R7+0x34c00], desc[UR38][R2.64+0x380], P4 ;  /* 0x34c003800207bfae */ /* 0x0001e6000a101d66 */
[----:B------:R-:W-:Y:S01]  /*17c80*/  @P2 LOP3.LUT R19, R19, 0x200, RZ, 0xfc, !PT ;  /* 0x0000020013132812 */ /* 0x000fe200078efcff */
[----:B------:R-:W-:-:S03]  /*17c90*/  IMAD.MOV.U32 R13, RZ, RZ, R0 ;  /* 0x000000ffff0d7224 */ /* 0x000fc600078e0000 */
[----:B------:R-:W-:Y:S01]  /*17ca0*/  LOP3.LUT P4, RZ, R19, 0x400, RZ, 0xc0, !PT ;  /* 0x0000040013ff7812 */ /* 0x000fe2000788c0ff */
[----:B------:R-:W-:-:S12]  /*17cb0*/  IMAD.MOV.U32 R10, RZ, RZ, R14 ;  /* 0x000000ffff0a7224 */ /* 0x000fd800078e000e */
[----:B0-----:R-:W-:Y:S05]  /*17cc0*/  WARPSYNC.COLLECTIVE R15, `(.L_x_4257) ;  /* 0x000000000f087348 */ /* 0x001fea0003c00000 */
[----:B------:R1:W2:Y:S02]  /*17cd0*/  SHFL.IDX P6, R14, R13, R12, R11 ;  /* 0x0000000c0d0e7389 */ /* 0x0002a400000c000b */
[----:B012---:R-:W-:Y:S01]  /*17ce0*/  ENDCOLLECTIVE ;  /* 0x000000000000791b */ /* 0x007fe20003800000 */
.L_x_4257:
[----:B------:R-:W-:Y:S02]  /*17cf0*/  @!P4 LOP3.LUT R8, R6, 0x80, RZ, 0xc0, !PT ;  /* 0x000000800608c812 */ /* 0x000fe400078ec0ff */
[----:B------:R-:W-:Y:S02]  /*17d00*/  @!P4 LOP3.LUT R2, R5, 0x40, RZ, 0xc0, !PT ;  /* 0x000000400502c812 */ /* 0x000fe400078ec0ff */
[----:B------:R-:W-:Y:S02]  /*17d10*/  @!P4 SHF.R.U32.HI R8, RZ, 0x3, R8 ;  /* 0x00000003ff08c819 */ /* 0x000fe40000011608 */
[----:B------:R-:W-:Y:S02]  /*17d20*/  @!P4 SHF.R.U32.HI R9, RZ, 0x2, R2 ;  /* 0x00000002ff09c819 */ /* 0x000fe40000011602 */
[----:B------:R-:W-:Y:S01]  /*17d30*/  @!P4 ISETP.NE.U32.AND P3, PT, R8, RZ, PT ;  /* 0x000000ff0800c20c */ /* 0x000fe20003f65070 */
[----:B------:R-:W0:Y:S01]  /*17d40*/  S2R R15, SR_TID.X ;  /* 0x00000000000f7919 */ /* 0x000e220000002100 */
[----:B------:R-:W-:Y:S01]  /*17d50*/  IMAD.MOV.U32 R3, RZ, RZ, R14 ;  /* 0x000000ffff037224 */ /* 0x000fe200078e000e */
[----:B------:R-:W-:Y:S01]  /*17d60*/  @!P4 ISETP.NE.U32.AND P6, PT, R9, RZ, PT ;  /* 0x000000ff0900c20c */ /* 0x000fe20003fc5070 */
[----:B0-----:R-:W-:-:S05]  /*17d70*/  IMAD.SHL.U32 R15, R15, 0x8, RZ ;  /* 0x000000080f0f7824 */ /* 0x001fca00078e00ff */
[----:B------:R-:W-:-:S04]  /*17d80*/  LOP3.LUT R15, R15, 0x38, RZ, 0xc0, !PT ;  /* 0x000000380f0f7812 */ /* 0x000fc800078ec0ff */
[----:B------:R-:W-:-:S05]  /*17d90*/  @!P4 LEA R8, P2, R15, R3, 0x1 ;  /* 0x000000030f08c211 */ /* 0x000fca00078408ff */
[----:B------:R-:W-:Y:S01]  /*17da0*/  @!P4 IMAD.X R3, RZ, RZ, R10, P2 ;  /* 0x000000ffff03c224 */ /* 0x000fe200010e060a */
[----:B------:R-:W-:Y:S01]  /*17db0*/  LOP3.LUT P2, RZ, R19, 0x200, RZ, 0xc0, !PT ;  /* 0x0000020013ff7812 */ /* 0x000fe2000784c0ff */
[----:B------:R-:W-:-:S12]  /*17dc0*/  @!P4 IMAD.MOV.U32 R2, RZ, RZ, R8 ;  /* 0x000000ffff02c224 */ /* 0x000fd800078e0008 */
[----:B------:R-:W-:Y:S01]  /*17dd0*/  @!PT LDS RZ, [RZ] ;  /* 0x00000000fffff984 */ /* 0x000fe20000000800 */
[----:B------:R-:W-:Y:S01]  /*17de0*/  @!PT LDS RZ, [RZ] ;  /* 0x00000000fffff984 */ /* 0x000fe20000000800 */
[----:B------:R-:W-:Y:S01]  /*17df0*/  @!PT LDS RZ, [RZ] ;  /* 0x00000000fffff984 */ /* 0x000fe20000000800 */
[----:B------:R0:W-:Y:S01]  /*17e00*/  @!P4 LDGSTS.E.BYPASS.LTC128B.128 [R7+0x27400], desc[UR38][R2.64], !P2 ;  /* 0x274000000207cfae */ /* 0x0001e2000d101d66 */
[----:B------:R-:W-:-:S13]  /*17e10*/  LOP3.LUT P2, RZ, R19, 0x100, RZ, 0xc0, !PT ;  /* 0x0000010013ff7812 */ /* 0x000fda000784c0ff */
[----:B------:R0:W-:Y:S01]  /*17e20*/  @!P4 LDGSTS.E.BYPASS.LTC128B.128 [R7+0x29400], desc[UR38][R2.64+0x80], !P2 ;  /* 0x294000800207cfae */ /* 0x0001e2000d101d66 */
[----:B------:R-:W-:-:S13]  /*17e30*/  LOP3.LUT P2, RZ, R19, 0x80, RZ, 0xc0, !PT ;  /* 0x0000008013ff7812 */ /* 0x000fda000784c0ff */
[----:B------:R0:W-:Y:S04]  /*17e40*/  @!P4 LDGSTS.E.BYPASS.LTC128B.128 [R7+0x2b400], desc[UR38][R2.64+0x100], !P2 ;  /* 0x2b4001000207cfae */ /* 0x0001e8000d101d66 */
[----:B------:R0:W-:Y:S04]  /*17e50*/  @!P4 LDGSTS.E.BYPASS.LTC128B.128 [R7+0x2d400], desc[UR38][R2.64+0x180], !P5 ;  /* 0x2d4001800207cfae */ /* 0x0001e8000e901d66 */
[----:B------:R0:W-:Y:S04]  /*17e60*/  @!P4 LDGSTS.E.BYPASS.LTC128B.128 [R7+0x2f400], desc[UR38][R2.64+0x200], !P0 ;  /* 0x2f4002000207cfae */ /* 0x0001e8000c101d66 */
[----:B------:R0:W-:Y:S04]  /*17e70*/  @!P4 LDGSTS.E.BYPASS.LTC128B.128 [R7+0x31400], desc[UR38][R2.64+0x280], !P1 ;  /* 0x314002800207cfae */ /* 0x0001e8000c901d66 */
[----:B------:R0:W-:Y:S04]  /*17e80*/  @!P4 LDGSTS.E.BYPASS.LTC128B.128 [R7+0x33400], desc[UR38][R2.64+0x300], P6 ;  /* 0x334003000207cfae */ /* 0x0001e8000b101d66 */
[----:B------:R0:W-:Y:S04]  /*17e90*/  @!P4 LDGSTS.E.BYPASS.LTC128B.128 [R7+0x35400], desc[UR38][R2.64+0x380], P3 ;  /* 0x354003800207cfae */ /* 0x0001e80009901d66 */
[----:B------:R0:W5:Y:S01]  /*17ea0*/  LDL.LU R7, [R1+0x74] ;  /* 0x0000740001077983 */ /* 0x0001620000300800 */
[----:B------:R-:W-:-:S02]  /*17eb0*/  IMAD.MOV.U32 R13, RZ, RZ, R4 ;  /* 0x000000ffff0d7224 */ /* 0x000fc400078e0004 */
[----:B------:R-:W-:Y:S02]  /*17ec0*/  IMAD.MOV.U32 R12, RZ, RZ, 0x3 ;  /* 0x00000003ff0c7424 */ /* 0x000fe400078e00ff */
[----:B------:R-:W-:-:S07]  /*17ed0*/  IMAD.MOV.U32 R15, RZ, RZ, -0x1 ;  /* 0xffffffffff0f7424 */ /* 0x000fce00078e00ff */
[----:B0----5:R-:W-:Y:S05]  /*17ee0*/  WARPSYNC.COLLECTIVE R15, `(.L_x_4258) ;  /* 0x000000000f087348 */ /* 0x021fea0003c00000 */
[----:B------:R1:W2:Y:S02]  /*17ef0*/  SHFL.IDX P6, R14, R13, R12, R11 ;  /* 0x0000000c0d0e7389 */ /* 0x0002a400000c000b */
[----:B012--5:R-:W-:Y:S01]  /*17f00*/  ENDCOLLECTIVE ;  /* 0x000000000000791b */ /* 0x027fe20003800000 */
.L_x_4258:
[----:B------:R-:W-:Y:S02]  /*17f10*/  IMAD.MOV.U32 R13, RZ, RZ, R0 ;  /* 0x000000ffff0d7224 */ /* 0x000fe400078e0000 */
[----:B------:R-:W-:-:S07]  /*17f20*/  IMAD.MOV.U32 R4, RZ, RZ, R14 ;  /* 0x000000ffff047224 */ /* 0x000fce00078e000e */
[----:B------:R-:W-:Y:S05]  /*17f30*/  WARPSYNC.COLLECTIVE R15, `(.L_x_4259) ;  /* 0x000000000f087348 */ /* 0x000fea0003c00000 */
[----:B------:R0:W1:Y:S02]  /*17f40*/  SHFL.IDX P6, R14, R13, R12, R11 ;  /* 0x0000000c0d0e7389 */ /* 0x00006400000c000b */
[----:B01----:R-:W-:Y:S01]  /*17f50*/  ENDCOLLECTIVE ;  /* 0x000000000000791b */ /* 0x003fe20003800000 */
.L_x_4259:
[----:B------:R-:W-:Y:S01]  /*17f60*/  IMAD.MOV.U32 R0, RZ, RZ, R14 ;  /* 0x000000ffff007224 */ /* 0x000fe200078e000e */
[----:B------:R-:W-:Y:S06]  /*17f70*/  BRA `(.L_x_4260) ;  /* 0xffffffa000447947 */ /* 0x000fec000383ffff */
.L_x_4129:
[----:B0-----:R0:W2:Y:S02]  /*17f80*/  SYNCS.PHASECHK.TRANS64.TRYWAIT P0, [R18+URZ+0x38820], R0 ;  /* 0x03882000120075a7 */ /* 0x0010a4000800017f */
[----:B--2---:R-:W-:Y:S05]  /*17f90*/  @!P0 NANOSLEEP.SYNCS 0x989680 ;  /* 0x009896800000895d */ /* 0x004fea0003900000 */
[----:B------:R-:W2:Y:S02]  /*17fa0*/  @!P0 SYNCS.PHASECHK.TRANS64 P0, [R18+URZ+0x38820], R0 ;  /* 0x03882000120085a7 */ /* 0x000ea4000800007f */
[----:B--2---:R-:W-:Y:S05]  /*17fb0*/  @!P0 BRA `(.L_x_4129) ;  /* 0xfffffffc00f08947 */ /* 0x004fea000383ffff */
[----:B------:R-:W-:Y:S05]  /*17fc0*/  BRA `(.L_x_4261) ;  /* 0xffffffa000fc7947 */ /* 0x000fea000383ffff */
.L_x_4133:
[----:B0-----:R0:W1:Y:S02]  /*17fd0*/  SYNCS.PHASECHK.TRANS64.TRYWAIT P0, [R0+URZ+0x38860], R2 ;  /* 0x03886002000075a7 */ /* 0x001064000800017f */
[----:B-1----:R-:W-:Y:S05]  /*17fe0*/  @!P0 NANOSLEEP.SYNCS 0x989680 ;  /* 0x009896800000895d */ /* 0x002fea0003900000 */
[----:B------:R-:W1:Y:S02]  /*17ff0*/  @!P0 SYNCS.PHASECHK.TRANS64 P0, [R0+URZ+0x38860], R2 ;  /* 0x03886002000085a7 */ /* 0x000e64000800007f */
[----:B-1----:R-:W-:Y:S05]  /*18000*/  @!P0 BRA `(.L_x_4133) ;  /* 0xfffffffc00f08947 */ /* 0x002fea000383ffff */
[----:B------:R-:W-:Y:S05]  /*18010*/  BRA `(.L_x_4262) ;  /* 0xffffffa400207947 */ /* 0x000fea000383ffff */
.L_x_4152:
[----:B--2---:R2:W3:Y:S02]  /*18020*/  SYNCS.PHASECHK.TRANS64.TRYWAIT P0, [R3+URZ+0x38840], R2 ;  /* 0x03884002030075a7 */ /* 0x0044e4000800017f */
[----:B---3--:R-:W-:Y:S05]  /*18030*/  @!P0 NANOSLEEP.SYNCS 0x989680 ;  /* 0x009896800000895d */ /* 0x008fea0003900000 */
[----:B------:R-:W3:Y:S02]  /*18040*/  @!P0 SYNCS.PHASECHK.TRANS64 P0, [R3+URZ+0x38840], R2 ;  /* 0x03884002030085a7 */ /* 0x000ee4000800007f */
[----:B---3--:R-:W-:Y:S05]  /*18050*/  @!P0 BRA `(.L_x_4152) ;  /* 0xfffffffc00f08947 */ /* 0x008fea000383ffff */
[----:B------:R-:W-:Y:S05]  /*18060*/  BRA `(.L_x_4263) ;  /* 0xffffffb000387947 */ /* 0x000fea000383ffff */
.L_x_4157:
[----:B0-----:R0:W1:Y:S02]  /*18070*/  SYNCS.PHASECHK.TRANS64.TRYWAIT P0, [R3+URZ+0x38860], R2 ;  /* 0x03886002030075a7 */ /* 0x001064000800017f */
[----:B-1----:R-:W-:Y:S05]  /*18080*/  @!P0 NANOSLEEP.SYNCS 0x989680 ;  /* 0x009896800000895d */ /* 0x002fea0003900000 */
[----:B------:R-:W1:Y:S02]  /*18090*/  @!P0 SYNCS.PHASECHK.TRANS64 P0, [R3+URZ+0x38860], R2 ;  /* 0x03886002030085a7 */ /* 0x000e64000800007f */
[----:B-1----:R-:W-:Y:S05]  /*180a0*/  @!P0 BRA `(.L_x_4157) ;  /* 0xfffffffc00f08947 */ /* 0x002fea000383ffff */
[----:B------:R-:W-:Y:S05]  /*180b0*/  BRA `(.L_x_4264) ;  /* 0xffffffb000b87947 */ /* 0x000fea000383ffff */
.L_x_4172:
[----:B-1----:R1:W2:Y:S02]  /*180c0*/  SYNCS.PHASECHK.TRANS64.TRYWAIT P0, [R4+URZ+0x38840], R2 ;  /* 0x03884002040075a7 */ /* 0x0022a4000800017f */
[----:B--2---:R-:W-:Y:S05]  /*180d0*/  @!P0 NANOSLEEP.SYNCS 0x989680 ;  /* 0x009896800000895d */ /* 0x004fea0003900000 */
[----:B------:R-:W2:Y:S02]  /*180e0*/  @!P0 SYNCS.PHASECHK.TRANS64 P0, [R4+URZ+0x38840], R2 ;  /* 0x03884002040085a7 */ /* 0x000ea4000800007f */
[----:B--2---:R-:W-:Y:S05]  /*180f0*/  @!P0 BRA `(.L_x_4172) ;  /* 0xfffffffc00f08947 */ /* 0x004fea000383ffff */
[----:B------:R-:W-:Y:S05]  /*18100*/  BRA `(.L_x_4265) ;  /* 0xffffffbc00987947 */ /* 0x000fea000383ffff */
.L_x_4177:
[----:B0-----:R0:W2:Y:S02]  /*18110*/  SYNCS.PHASECHK.TRANS64.TRYWAIT P0, [R4+URZ+0x38860], R2 ;  /* 0x03886002040075a7 */ /* 0x0010a4000800017f */
[----:B--2---:R-:W-:Y:S05]  /*18120*/  @!P0 NANOSLEEP.SYNCS 0x989680 ;  /* 0x009896800000895d */ /* 0x004fea0003900000 */
[----:B------:R-:W2:Y:S02]  /*18130*/  @!P0 SYNCS.PHASECHK.TRANS64 P0, [R4+URZ+0x38860], R2 ;  /* 0x03886002040085a7 */ /* 0x000ea4000800007f */
[----:B--2---:R-:W-:Y:S05]  /*18140*/  @!P0 BRA `(.L_x_4177) ;  /* 0xfffffffc00f08947 */ /* 0x004fea000383ffff */
[----:B------:R-:W-:Y:S05]  /*18150*/  BRA `(.L_x_4266) ;  /* 0xffffffc000147947 */ /* 0x000fea000383ffff */
.L_x_4192:
[----:B-1----:R1:W2:Y:S02]  /*18160*/  SYNCS.PHASECHK.TRANS64.TRYWAIT P0, [R4+URZ+0x38840], R2 ;  /* 0x03884002040075a7 */ /* 0x0022a4000800017f */
[----:B--2---:R-:W-:Y:S05]  /*18170*/  @!P0 NANOSLEEP.SYNCS 0x989680 ;  /* 0x009896800000895d */ /* 0x004fea0003900000 */
[----:B------:R-:W2:Y:S02]  /*18180*/  @!P0 SYNCS.PHASECHK.TRANS64 P0, [R4+URZ+0x38840], R2 ;  /* 0x03884002040085a7 */ /* 0x000ea4000800007f */
[----:B--2---:R-:W-:Y:S05]  /*18190*/  @!P0 BRA `(.L_x_4192) ;  /* 0xfffffffc00f08947 */ /* 0x004fea000383ffff */
[----:B------:R-:W-:Y:S05]  /*181a0*/  BRA `(.L_x_4267) ;  /* 0xffffffc800d47947 */ /* 0x000fea000383ffff */
.L_x_4197:
[----:B0-----:R0:W2:Y:S02]  /*181b0*/  SYNCS.PHASECHK.TRANS64.TRYWAIT P0, [R4+URZ+0x38860], R2 ;  /* 0x03886002040075a7 */ /* 0x0010a4000800017f */
[----:B--2---:R-:W-:Y:S05]  /*181c0*/  @!P0 NANOSLEEP.SYNCS 0x989680 ;  /* 0x009896800000895d */ /* 0x004fea0003900000 */
[----:B------:R-:W2:Y:S02]  /*181d0*/  @!P0 SYNCS.PHASECHK.TRANS64 P0, [R4+URZ+0x38860], R2 ;  /* 0x03886002040085a7 */ /* 0x000ea4000800007f */
[----:B--2---:R-:W-:Y:S05]  /*181e0*/  @!P0 BRA `(.L_x_4197) ;  /* 0xfffffffc00f08947 */ /* 0x004fea000383ffff */
[----:B------:R-:W-:Y:S05]  /*181f0*/  BRA `(.L_x_4268) ;  /* 0xffffffcc00547947 */ /* 0x000fea000383ffff */
.L_x_4213:
[----:B-1----:R-:W5:Y:S01]  /*18200*/  LDL R3, [R1] ;  /* 0x0000000001037983 */ /* 0x002f620000100800 */
[----:B------:R-:W-:Y:S01]  /*18210*/  BSSY B0, `(.L_x_4269) ;  /* 0x0000008000007945 */ /* 0x000fe20003800000 */
[----:B------:R-:W-:Y:S02]  /*18220*/  IMAD.MOV.U32 R12, RZ, RZ, RZ ;  /* 0x000000ffff0c7224 */ /* 0x000fe400078e00ff */
[----:B0-----:R-:W-:Y:S02]  /*18230*/  IMAD.MOV.U32 R11, RZ, RZ, 0x1f ;  /* 0x0000001fff0b7424 */ /* 0x001fe400078e00ff */
[----:B------:R-:W-:Y:S02]  /*18240*/  IMAD.MOV.U32 R15, RZ, RZ, -0x1 ;  /* 0xffffffffff0f7424 */ /* 0x000fe400078e00ff */
[----:B-----5:R-:W-:-:S07]  /*18250*/  IMAD.MOV.U32 R13, RZ, RZ, R3 ;  /* 0x000000ffff0d7224 */ /* 0x020fce00078e0003 */
[----:B--234-:R-:W-:Y:S05]  /*18260*/  WARPSYNC.COLLECTIVE R15, `(.L_x_4270) ;  /* 0x000000000f087348 */ /* 0x01cfea0003c00000 */
[----:B------:R0:W1:Y:S02]  /*18270*/  SHFL.IDX P6, R14, R13, R12, R11 ;  /* 0x0000000c0d0e7389 */ /* 0x00006400000c000b */
[----:B01234-:R-:W-:Y:S01]  /*18280*/  ENDCOLLECTIVE ;  /* 0x000000000000791b */ /* 0x01ffe20003800000 */
.L_x_4270:
[----:B------:R-:W-:Y:S05]  /*18290*/  BSYNC B0 ;  /* 0x0000000000007941 */ /* 0x000fea0003800000 */
.L_x_4269:
        /* <DEDUP_REMOVED lines=9> */
.L_x_4271:
        /* <DEDUP_REMOVED lines=25> */
.L_x_4272:
        /* <DEDUP_REMOVED lines=8> */
.L_x_4273:
        /* <DEDUP_REMOVED lines=8> */
.L_x_4274:
        /* <DEDUP_REMOVED lines=8> */
.L_x_4275:
        /* <DEDUP_REMOVED lines=8> */
.L_x_4276:
        /* <DEDUP_REMOVED lines=9> */
.L_x_4277:
[----:B------:R-:W-:Y:S01]  /*18750*/  IMAD.MOV.U32 R9, RZ, RZ, R14 ;  /* 0x000000ffff097224 */ /* 0x000fe200078e000e */
[----:B------:R-:W-:Y:S06]  /*18760*/  BRA `(.L_x_4278) ;  /* 0xffffffd400947947 */ /* 0x000fec000383ffff */
.L_x_4216:
        /* <DEDUP_REMOVED lines=8> */
.L_x_4280:
[----:B------:R-:W-:Y:S05]  /*187f0*/  BSYNC B0 ;  /* 0x0000000000007941 */ /* 0x000fea0003800000 */
.L_x_4279:
        /* <DEDUP_REMOVED lines=10> */
.L_x_4281:
        /* <DEDUP_REMOVED lines=8> */
.L_x_4282:
        /* <DEDUP_REMOVED lines=8> */
.L_x_4283:
        /* <DEDUP_REMOVED lines=8> */
.L_x_4284:
        /* <DEDUP_REMOVED lines=9> */
.L_x_4285:
[----:B------:R-:W-:Y:S01]  /*18ab0*/  IMAD.MOV.U32 R9, RZ, RZ, R14 ;  /* 0x000000ffff097224 */ /* 0x000fe200078e000e */
[----:B------:R-:W-:Y:S06]  /*18ac0*/  BRA `(.L_x_4286) ;  /* 0xffffffd400687947 */ /* 0x000fec000383ffff */
.L_x_4218:
[----:B------:R-:W-:Y:S01]  /*18ad0*/  BSSY B0, `(.L_x_4287) ;  /* 0x0000006000007945 */ /* 0x000fe20003800000 */
[----:B------:R-:W-:Y:S01]  /*18ae0*/  PLOP3.LUT P6, PT, P6, PT, PT, 0x8, 0x0 ;  /* 0x000000000000781c */ /* 0x000fe200037ce170 */
[----:B------:R-:W-:-:S12]  /*18af0*/  IMAD.MOV.U32 R15, RZ, RZ, -0x1 ;  /* 0xffffffffff0f7424 */ /* 0x000fd800078e00ff */
[----:B0-----:R-:W-:Y:S05]  /*18b00*/  WARPSYNC.COLLECTIVE R15, `(.L_x_4288) ;  /* 0x000000000f087348 */ /* 0x001fea0003c00000 */
[----:B------:R-:W-:Y:S01]  /*18b10*/  VOTE.ANY R14, PT, P6 ;  /* 0x00000000000e7806 */ /* 0x000fe200030e0100 */
[----:B0-----:R-:W-:Y:S06]  /*18b20*/  ENDCOLLECTIVE ;  /* 0x000000000000791b */ /* 0x001fec0003800000 */
.L_x_4288:
[----:B------:R-:W-:Y:S05]  /*18b30*/  BSYNC B0 ;  /* 0x0000000000007941 */ /* 0x000fea0003800000 */
.L_x_4287:
        /* <DEDUP_REMOVED lines=9> */
.L_x_4289:
[----:B------:R-:W-:Y:S02]  /*18bd0*/  IMAD.MOV.U32 R13, RZ, RZ, R7 ;  /* 0x000000ffff0d7224 */ /* 0x000fe400078e0007 */
[----:B------:R-:W-:-:S07]  /*18be0*/  IMAD.MOV.U32 R5, RZ, RZ, R14 ;  /* 0x000000ffff057224 */ /* 0x000fce00078e000e */
[----:B------:R-:W-:Y:S05]  /*18bf0*/  WARPSYNC.COLLECTIVE R15, `(.L_x_4290) ;  /* 0x000000000f087348 */ /* 0x000fea0003c00000 */
[----:B------:R0:W1:Y:S02]  /*18c00*/  SHFL.IDX P6, R14, R13, R12, R11 ;  /* 0x0000000c0d0e7389 */ /* 0x00006400000c000b */
[----:B01----:R-:W-:Y:S01]  /*18c10*/  ENDCOLLECTIVE ;  /* 0x000000000000791b */ /* 0x003fe20003800000 */
.L_x_4290:
[----:B------:R-:W-:Y:S01]  /*18c20*/  IMAD.MOV.U32 R7, RZ, RZ, R14 ;  /* 0x000000ffff077224 */ /* 0x000fe200078e000e */
[----:B------:R-:W-:Y:S06]  /*18c30*/  BRA `(.L_x_4291) ;  /* 0xffffffd400487947 */ /* 0x000fec000383ffff */
.L_x_4220:
[----:B------:R-:W-:Y:S01]  /*18c40*/  BSSY B0, `(.L_x_4292) ;  /* 0x0000007000007945 */ /* 0x000fe20003800000 */
[----:B------:R-:W-:Y:S02]  /*18c50*/  IMAD.MOV.U32 R13, RZ, RZ, R2 ;  /* 0x000000ffff0d7224 */ /* 0x000fe400078e0002 */
[----:B------:R-:W-:Y:S02]  /*18c60*/  IMAD.MOV.U32 R11, RZ, RZ, 0x1f ;  /* 0x0000001fff0b7424 */ /* 0x000fe400078e00ff */
[----:B------:R-:W-:-:S07]  /*18c70*/  IMAD.MOV.U32 R15, RZ, RZ, -0x1 ;  /* 0xffffffffff0f7424 */ /* 0x000fce00078e00ff */
[----:B0123--:R-:W-:Y:S05]  /*18c80*/  WARPSYNC.COLLECTIVE R15, `(.L_x_4293) ;  /* 0x000000000f087348 */ /* 0x00ffea0003c00000 */
[----:B------:R4:W0:Y:S02]  /*18c90*/  SHFL.IDX P6, R14, R13, R12, R11 ;  /* 0x0000000c0d0e7389 */ /* 0x00082400000c000b */
[----:B01234-:R-:W-:Y:S01]  /*18ca0*/  ENDCOLLECTIVE ;  /* 0x000000000000791b */ /* 0x01ffe20003800000 */
.L_x_4293:
[----:B------:R-:W-:Y:S05]  /*18cb0*/  BSYNC B0 ;  /* 0x0000000000007941 */ /* 0x000fea0003800000 */
.L_x_4292:
[----:B------:R-:W-:Y:S01]  /*18cc0*/  IMAD.MOV.U32 R2, RZ, RZ, R14 ;  /* 0x000000ffff027224 */ /* 0x000fe200078e000e */
[----:B------:R-:W-:Y:S06]  /*18cd0*/  BRA `(.L_x_4294) ;  /* 0xffffffd400387947 */ /* 0x000fec000383ffff */
.L_x_4224:
[----:B0-----:R0:W1:Y:S02]  /*18ce0*/  SYNCS.PHASECHK.TRANS64.TRYWAIT P0, [R9+URZ+0x38820], R0 ;  /* 0x03882000090075a7 */ /* 0x001064000800017f */
[----:B-1----:R-:W-:Y:S05]  /*18cf0*/  @!P0 NANOSLEEP.SYNCS 0x989680 ;  /* 0x009896800000895d */ /* 0x002fea0003900000 */
[----:B------:R-:W1:Y:S02]  /*18d00*/  @!P0 SYNCS.PHASECHK.TRANS64 P0, [R9+URZ+0x38820], R0 ;  /* 0x03882000090085a7 */ /* 0x000e64000800007f */
[----:B-1----:R-:W-:Y:S05]  /*18d10*/  @!P0 BRA `(.L_x_4224) ;  /* 0xfffffffc00f08947 */ /* 0x002fea000383ffff */
[----:B------:R-:W-:Y:S05]  /*18d20*/  BRA `(.L_x_4295) ;  /* 0xffffffd800d07947 */ /* 0x000fea000383ffff */
.L_x_4225:
        /* <DEDUP_REMOVED lines=11> */
.L_x_4297:
[----:B------:R-:W-:Y:S05]  /*18de0*/  BSYNC B0 ;  /* 0x0000000000007941 */ /* 0x000fea0003800000 */
.L_x_4296:
[----:B------:R-:W-:Y:S05]  /*18df0*/  BRA `(.L_x_4298) ;  /* 0xffffffd800b87947 */ /* 0x000fea000383ffff */
.L_x_4228:
[----:B------:R-:W-:Y:S01]  /*18e00*/  BSSY B1, `(.L_x_4299) ;  /* 0x0000006000017945 */ /* 0x000fe20003800000 */
[----:B------:R-:W-:-:S07]  /*18e10*/  IMAD.MOV.U32 R15, RZ, RZ, -0x1 ;  /* 0xffffffffff0f7424 */ /* 0x000fce00078e00ff */
[----:B0-----:R-:W-:Y:S05]  /*18e20*/  WARPSYNC.COLLECTIVE R15, `(.L_x_4300) ;  /* 0x000000000f0c7348 */ /* 0x001fea0003c00000 */
[----:B------:R-:W-:Y:S02]  /*18e30*/  ELECT P6, UR62, PT ;  /* 0x00000000003e782f */ /* 0x000fe400038c0000 */
[----:B------:R-:W-:Y:S01]  /*18e40*/  MOV R14, UR62 ;  /* 0x0000003e000e7c02 */ /* 0x000fe20008000f00 */
[----:B0-----:R-:W-:Y:S10]  /*18e50*/  ENDCOLLECTIVE ;  /* 0x000000000000791b */ /* 0x001ff40003800000 */
.L_x_4300:
[----:B------:R-:W-:Y:S05]  /*18e60*/  BSYNC B1 ;  /* 0x0000000000017941 */ /* 0x000fea0003800000 */
.L_x_4299:
[----:B------:R-:W-:Y:S05]  /*18e70*/  BRA `(.L_x_4301) ;  /* 0xffffffd800b07947 */ /* 0x000fea000383ffff */
.L_x_4229:
[----:B0-----:R0:W1:Y:S02]  /*18e80*/  SYNCS.PHASECHK.TRANS64.TRYWAIT P0, [R5+URZ], R4 ;  /* 0x00000004050075a7 */ /* 0x001064000800017f */
[----:B-1----:R-:W-:Y:S05]  /*18e90*/  @!P0 NANOSLEEP.SYNCS 0x989680 ;  /* 0x009896800000895d */ /* 0x002fea0003900000 */
[----:B------:R-:W1:Y:S02]  /*18ea0*/  @!P0 SYNCS.PHASECHK.TRANS64 P0, [R5+URZ], R4 ;  /* 0x00000004050085a7 */ /* 0x000e64000800007f */
[----:B-1----:R-:W-:Y:S05]  /*18eb0*/  @!P0 BRA `(.L_x_4229) ;  /* 0xfffffffc00f08947 */ /* 0x002fea000383ffff */
[----:B------:R-:W-:Y:S05]  /*18ec0*/  BRA `(.L_x_4302) ;  /* 0xffffffd800d87947 */ /* 0x000fea000383ffff */
.L_x_4230:
[----:B0-----:R0:W1:Y:S02]  /*18ed0*/  SYNCS.PHASECHK.TRANS64.TRYWAIT P0, [R7+URZ], R2 ;  /* 0x00000002070075a7 */ /* 0x001064000800017f */
[----:B-1----:R-:W-:Y:S05]  /*18ee0*/  @!P0 NANOSLEEP.SYNCS 0x989680 ;  /* 0x009896800000895d */ /* 0x002fea0003900000 */
[----:B------:R-:W1:Y:S02]  /*18ef0*/  @!P0 SYNCS.PHASECHK.TRANS64 P0, [R7+URZ], R2 ;  /* 0x00000002070085a7 */ /* 0x000e64000800007f */
[----:B-1----:R-:W-:Y:S05]  /*18f00*/  @!P0 BRA `(.L_x_4230) ;  /* 0xfffffffc00f08947 */ /* 0x002fea000383ffff */
[----:B------:R-:W-:Y:S05]  /*18f10*/  BRA `(.L_x_4303) ;  /* 0xffffffd800d87947 */ /* 0x000fea000383ffff */
.L_x_4231:
[----:B-1----:R1:W2:Y:S02]  /*18f20*/  SYNCS.PHASECHK.TRANS64.TRYWAIT P0, [R5+URZ], R4 ;  /* 0x00000004050075a7 */ /* 0x0022a4000800017f */
[----:B--2---:R-:W-:Y:S05]  /*18f30*/  @!P0 NANOSLEEP.SYNCS 0x989680 ;  /* 0x009896800000895d */ /* 0x004fea0003900000 */
[----:B------:R-:W2:Y:S02]  /*18f40*/  @!P0 SYNCS.PHASECHK.TRANS64 P0, [R5+URZ], R4 ;  /* 0x00000004050085a7 */ /* 0x000ea4000800007f */
[----:B--2---:R-:W-:Y:S05]  /*18f50*/  @!P0 BRA `(.L_x_4231) ;  /* 0xfffffffc00f08947 */ /* 0x004fea000383ffff */
[----:B------:R-:W-:Y:S05]  /*18f60*/  BRA `(.L_x_4304) ;  /* 0xffffffd800cc7947 */ /* 0x000fea000383ffff */
.L_x_4305:
        /* <DEDUP_REMOVED lines=9> */
.L_x_15171:


//--------------------- .text._ZN7cutlass13device_kernelIN5flash11enable_sm90INS1_16FlashAttnFwdSm90INS1_25CollectiveMainloopFwdSm90ILi2EN4cute5tupleIJNS5_1CILi1EEES8_S8_EEENS6_IJNS7_ILi64EEESA_SA_EEELi512ENS_10bfloat16_tEfNS_4arch4Sm90ELb0ELb0ELb1ELb1ELb0ELb1ELb1ELb0ELb0ELb1ELb1ELb0EEENS1_21CollectiveEpilogueFwdINS6_IJSA_NS7_ILi512EEESA_EEES9_SC_SE_Li256ELb1ELb1ELb1ELb0EEENS1_36VarlenDynamicPersistentTileSchedulerILi64ELi64ELi256ELi128ELb1ELb1ELb1ELb0ELb1ELb1EEEEEEEEEvNT_6ParamsE --------------------------
	.section	.text._ZN7cutlass13device_kernelIN5flash11enable_sm90INS1_16FlashAttnFwdSm90INS1_25CollectiveMainloopFwdSm90ILi2EN4cute5tupleIJNS5_1CILi1EEES8_S8_EEENS6_IJNS7_ILi64EEESA_SA_EEELi512ENS_10bfloat16_tEfNS_4arch4Sm90ELb0ELb0ELb1ELb1ELb0ELb1ELb1ELb0ELb0ELb1ELb1ELb0EEENS1_21CollectiveEpilogueFwdINS6_IJSA_NS7_ILi512EEESA_EEES9_SC_SE_Li256ELb1ELb1ELb1ELb0EEENS1_36VarlenDynamicPersistentTileSchedulerILi64ELi64ELi256ELi128ELb1ELb1ELb1ELb0ELb1ELb1EEEEEEEEEvNT_6ParamsE,"ax",@progbits
	.align	128
.text._ZN7cutlass13device_kernelIN5flash11enable_sm90INS1_16FlashAttnFwdSm90INS1_25CollectiveMainloopFwdSm90ILi2EN4cute5tupleIJNS5_1CILi1EEES8_S8_EEENS6_IJNS7_ILi64EEESA_SA_EEELi512ENS_10bfloat16_tEfNS_4arch4Sm90ELb0ELb0ELb1ELb1ELb0ELb1ELb1ELb0ELb0ELb1ELb1ELb0EEENS1_21CollectiveEpilogueFwdINS6_IJSA_NS7_ILi512EEESA_EEES9_SC_SE_Li256ELb1ELb1ELb1ELb0EEENS1_36VarlenDynamicPersistentTileSchedulerILi64ELi64ELi256ELi128ELb1ELb1ELb1ELb0ELb1ELb1EEEEEEEEEvNT_6ParamsE:
        .type           _ZN7cutlass13device_kernelIN5flash11enable_sm90INS1_16FlashAttnFwdSm90INS1_25CollectiveMainloopFwdSm90ILi2EN4cute5tupleIJNS5_1CILi1EEES8_S8_EEENS6_IJNS7_ILi64EEESA_SA_EEELi512ENS_10bfloat16_tEfNS_4arch4Sm90ELb0ELb0ELb1ELb1ELb0ELb1ELb1ELb0ELb0ELb1ELb1ELb0EEENS1_21CollectiveEpilogueFwdINS6_IJSA_NS7_ILi512EEESA_EEES9_SC_SE_Li256ELb1ELb1ELb1ELb0EEENS1_36VarlenDynamicPersistentTileSchedulerILi64ELi64ELi256ELi128ELb1ELb1ELb1ELb0ELb1ELb1EEEEEEEEEvNT_6ParamsE,@function
        .size           _ZN7cutlass13device_kernelIN5flash11enable_sm90INS1_16FlashAttnFwdSm90INS1_25CollectiveMainloopFwdSm90ILi2EN4cute5tupleIJNS5_1CILi1EEES8_S8_EEENS6_IJNS7_ILi64EEESA_SA_EEELi512ENS_10bfloat16_tEfNS_4arch4Sm90ELb0ELb0ELb1ELb1ELb0ELb1ELb1ELb0ELb0ELb1ELb1ELb0EEENS1_21CollectiveEpilogueFwdINS6_IJSA_NS7_ILi512EEESA_EEES9_SC_SE_Li256ELb1ELb1ELb1ELb0EEENS1_36VarlenDynamicPersistentTileSchedulerILi64ELi64ELi256ELi128ELb1ELb1ELb1ELb0ELb1ELb1EEEEEEEEEvNT_6ParamsE,(.L_x_15172 - _ZN7cutlass13device_kernelIN5flash11enable_sm90INS1_16FlashAttnFwdSm90INS1_25CollectiveMainloopFwdSm90ILi2EN4cute5tupleIJNS5_1CILi1EEES8_S8_EEENS6_IJNS7_ILi64EEESA_SA_EEELi512ENS_10bfloat16_tEfNS_4arch4Sm90ELb0ELb0ELb1ELb1ELb0ELb1ELb1ELb0ELb0ELb1ELb1ELb0EEENS1_21CollectiveEpilogueFwdINS6_IJSA_NS7_ILi512EEESA_EEES9_SC_SE_Li256ELb1ELb1ELb1ELb0EEENS1_36VarlenDynamicPersistentTileSchedulerILi64ELi64ELi256ELi128ELb1ELb1ELb1ELb0ELb1ELb1EEEEEEEEEvNT_6ParamsE)
        .other          _ZN7cutlass13device_kernelIN5flash11enable_sm90INS1_16FlashAttnFwdSm90INS1_25CollectiveMainloopFwdSm90ILi2EN4cute5tupleIJNS5_1CILi1EEES8_S8_EEENS6_IJNS7_ILi64EEESA_SA_EEELi512ENS_10bfloat16_tEfNS_4arch4Sm90ELb0ELb0ELb1ELb1ELb0ELb1ELb1ELb0ELb0ELb1ELb1ELb0EEENS1_21CollectiveEpilogueFwdINS6_IJSA_NS7_ILi512EEESA_EEES9_SC_SE_Li256ELb1ELb1ELb1ELb0EEENS1_36VarlenDynamicPersistentTileSchedulerILi64ELi64ELi256ELi128ELb1ELb1ELb1ELb0ELb1ELb1EEEEEEEEEvNT_6ParamsE,@"STO_CUDA_ENTRY STV_DEFAULT"
_ZN7cutlass13device_kernelIN5flash11enable_sm90INS1_16FlashAttnFwdSm90INS1_25CollectiveMainloopFwdSm90ILi2EN4cute5tupleIJNS5_1CILi1EEES8_S8_EEENS6_IJNS7_ILi64EEESA_SA_EEELi512ENS_10bfloat16_tEfNS_4arch4Sm90ELb0ELb0ELb1ELb1ELb0ELb1ELb1ELb0ELb0ELb1ELb1ELb0EEENS1_21CollectiveEpilogueFwdINS6_IJSA_NS7_ILi512EEESA_EEES9_SC_SE_Li256ELb1ELb1ELb1ELb0EEENS1_36VarlenDynamicPersistentTileSchedulerILi64ELi64ELi256ELi128ELb1ELb1ELb1ELb0ELb1ELb1EEEEEEEEEvNT_6ParamsE:
        /* <DEDUP_REMOVED lines=23> */
.L_x_4307:
[----:B------:R-:W-:Y:S05]  /*0170*/  BSYNC B0 ;  /* 0x0000000000007941 */ /* 0x000fea0003800000 */
.L_x_4306:
        /* <DEDUP_REMOVED lines=14> */
[----:B-1----:R0:W-:Y:S01]  /*0260*/  STL [R1+0x80], R3 ;  /* 0x0000800301007387 */ /* 0x0021e20000100800 */
        /* <DEDUP_REMOVED lines=24> */
.L_x_4308:
        /* <DEDUP_REMOVED lines=22> */
.L_x_4309:
        /* <DEDUP_REMOVED lines=18> */
.L_x_4310:
        /* <DEDUP_REMOVED lines=22> */
.L_x_4311:
        /* <DEDUP_REMOVED lines=22> */
.L_x_4312:
[----:B------:R-:W-:Y:S01]  /*0930*/  IMAD.MOV.U32 R2, RZ, RZ, 0x1 ;  /* 0x00000001ff027424 */ /* 0x000fe200078e00ff */
[----:B------:R-:W-:Y:S01]  /*0940*/  ISETP.NE.AND P0, PT, R3, RZ, PT ;  /* 0x000000ff0300720c */ /* 0x000fe20003f05270 */
[----:B------:R-:W-:Y:S01]  /*0950*/  NOP ;  /* 0x0000000000007918 */ /* 0x000fe20000000000 */
[----:B------:R-:W-:Y:S01]  /*0960*/  ULDC.64 UR40, c[0x0][0x208] ;  /* 0x0000820000287ab9 */ /* 0x000fe20000000a00 */
[----:B------:R-:W-:Y:S01]  /*0970*/  BSSY B9, `(.L_x_4313) ;  /* 0x0001ec2000097945 */ /* 0x000fe20003800000 */
[----:B------:R-:W-:-:S05]  /*0980*/  SEL R2, R2, 0x2, !P0 ;  /* 0x0000000202027807 */ /* 0x000fca0004000000 */
[----:B------:R0:W-:Y:S02]  /*0990*/  STL [R1+0x74], R2 ;  /* 0x0000740201007387 */ /* 0x0001e40000100800 */
[----:B01234-:R-:W-:Y:S06]  /*09a0*/  BAR.SYNC.DEFER_BLOCKING 0x0 ;  /* 0x0000000000007b1d */ /* 0x01ffec0000010000 */
[----:B------:R-:W-:Y:S05]  /*09b0*/  @!P0 BRA `(.L_x_4314) ;  /* 0x0000014800988947 */ /* 0x000fea0003800000 */
.L_x_4315:
[----:B------:R-:W-:-:S08]  /*09c0*/  NOP ;  /* 0x0000000000007918 */ /* 0x000fd00000000000 */
[----:B------:R-:W0:Y:S02]  /*09d0*/  USETMAXREG.TRY_ALLOC.CTAPOOL UP0, 0xf0 ;  /* 0x000000f0000079c8 */ /* 0x000e240008000600 */
[----:B0-----:R-:W-:-:S13]  /*09e0*/  PLOP3.LUT P0, PT, PT, PT, UP0, 0x80, 0x0 ;  /* 0x000000000000781c */ /* 0x001fda0003f0f008 */
[----:B------:R-:W-:Y:S05]  /*09f0*/  @!P0 BRA `(.L_x_4315) ;  /* 0xfffffffc00f08947 */ /* 0x000fea000383ffff */
[----:B------:R-:W-:Y:S01]  /*0a00*/  SHF.R.U32.HI R0, RZ, 0x7, R6 ;  /* 0x00000007ff007819 */ /* 0x000fe20000011606 */
[----:B------:R-:W0:Y:S01]  /*0a10*/  S2UR UR5, SR_CgaCtaId ;  /* 0x00000000000579c3 */ /* 0x000e220000008800 */
[----:B------:R-:W-:Y:S02]  /*0a20*/  UMOV UR4, 0x400 ;  /* 0x0000040000047882 */ /* 0x000fe40000000000 */
[----:B------:R-:W-:-:S13]  /*0a30*/  ISETP.NE.AND P0, PT, R0, 0x1, PT ;  /* 0x000000010000780c */ /* 0x000fda0003f05270 */
[----:B------:R-:W-:Y:S06]  /*0a40*/  @!P0 BAR.ARV 0x8, 0x100 ;  /* 0x0204000000008b1d */ /* 0x000fec0000002000 */
[----:B------:R-:W-:Y:S01]  /*0a50*/  ISETP.GE.U32.AND P0, PT, R6, 0x100, PT ;  /* 0x000001000600780c */ /* 0x000fe20003f06070 */
[----:B0-----:R-:W-:-:S06]  /*0a60*/  ULEA UR4, UR5, UR4, 0x18 ;  /* 0x0000000405047291 */ /* 0x001fcc000f8ec03f */
[----:B------:R-:W-:Y:S01]  /*0a70*/  IMAD.U32 R2, RZ, RZ, UR4 ;  /* 0x00000004ff027e24 */ /* 0x000fe2000f8e00ff */
[----:B------:R-:W-:-:S05]  /*0a80*/  ULDC UR4, c[0x0][0xd3c] ;  /* 0x00034f0000047ab9 */ /* 0x000fca0000000800 */
[----:B------:R-:W-:Y:S08]  /*0a90*/  @P0 BAR.ARV 0xf, 0x100 ;  /* 0x03c4000000000b1d */ /* 0x000ff00000002000 */
        /* <DEDUP_REMOVED lines=9> */
[----:B------:R-:W-:Y:S01]  /*0b30*/  SHF.R.S32.HI R3, RZ, 0x1f, R6 ;  /* 0x0000001fff037819 */ /* 0x000fe20000011406 */
        /* <DEDUP_REMOVED lines=35> */
[-C--:B------:R-:W-:Y:S01]  /*0d70*/  LEA.HI R5, R4, R3.reuse, RZ, 0x2 ;  /* 0x0000000304057211 */ /* 0x080fe200078f10ff */
[----:B------:R-:W-:Y:S01]  /*0d80*/  VIADD R12, R22, 0x20 ;  /* 0x00000020160c7836 */ /* 0x000fe20000000000 */
[----:B------:R-:W-:Y:S01]  /*0d90*/  LEA.HI R4, R4, R3, RZ, 0x5 ;  /* 0x0000000304047211 */ /* 0x000fe200078f28ff */
[----:B------:R-:W-:Y:S01]  /*0da0*/  IMAD.IADD R11, R8, 0x1, -R11 ;  /* 0x00000001080b7824 */ /* 0x000fe200078e0a0b */
[----:B------:R-:W-:Y:S01]  /*0db0*/  LOP3.LUT R8, R5, 0x7ffffffc, RZ, 0xc0, !PT ;  /* 0x7ffffffc05087812 */ /* 0x000fe200078ec0ff */
[----:B------:R-:W-:Y:S01]  /*0dc0*/  IMAD.SHL.U32 R9, R9, 0x40, RZ ;  /* 0x0000004009097824 */ /* 0x000fe200078e00ff */
[--C-:B------:R-:W-:Y:S01]  /*0dd0*/  SHF.R.S32.HI R6, RZ, 0x2, R5.reuse ;  /* 0x00000002ff067819 */ /* 0x100fe20000011405 */
[----:B------:R0:W-:Y:S01]  /*0de0*/  STL [R1+0x40], R20 ;  /* 0x0000401401007387 */ /* 0x0001e20000100800 */
        /* <DEDUP_REMOVED lines=10> */
[----:B------:R-:W-:Y:S01]  /*0e90*/  LEA.HI R0, R0, R20, RZ, 0x1 ;  /* 0x0000001400007211 */ /* 0x000fe200078f08ff */
[----:B------:R-:W-:Y:S01]  /*0ea0*/  IMAD.SHL.U32 R14, R14, 0x40, RZ ;  /* 0x000000400e0e7824 */ /* 0x000fe200078e00ff */
[----:B------:R-:W-:Y:S01]  /*0eb0*/  LOP3.LUT R5, R12, 0x1c0, RZ, 0xc0, !PT ;  /* 0x000001c00c057812 */ /* 0x000fe200078ec0ff */
[--C-:B------:R-:W-:Y:S01]  /*0ec0*/  IMAD.U32 R12, R17, 0x40, R10.reuse ;  /* 0x00000040110c7824 */ /* 0x100fe200078e000a */
[----:B------:R-:W-:Y:S01]  /*0ed0*/  LOP3.LUT R10, R3, 0x8, R10, 0xf8, !PT ;  /* 0x00000008030a7812 */ /* 0x000fe200078ef80a */
[C---:B------:R-:W-:Y:S01]  /*0ee0*/  VIADD R215, R188.reuse, 0x140 ;  /* 0x00000140bcd77836 */ /* 0x040fe20000000000 */
[----:B------:R-:W-:Y:S01]  /*0ef0*/  SHF.R.U32.HI R3, RZ, 0x3, R3 ;  /* 0x00000003ff037819 */ /* 0x000fe20000011603 */
[----:B------:R-:W-:Y:S01]  /*0f00*/  VIADD R219, R188, 0x40 ;  /* 0x00000040bcdb7836 */ /* 0x000fe20000000000 */
[----:B------:R-:W-:Y:S01]  /*0f10*/  LOP3.LUT R7, R7, 0xfffffff8, RZ, 0xc0, !PT ;  /* 0xfffffff807077812 */ /* 0x000fe200078ec0ff */
[----:B------:R-:W-:Y:S01]  /*0f20*/  STL [R1+0x88], R12 ;  /* 0x0000880c01007387 */ /* 0x000fe20000100800 */
[----:B------:R-:W-:Y:S01]  /*0f30*/  LOP3.LUT R10, R10, R3, RZ, 0x3c, !PT ;  /* 0x000000030a0a7212 */ /* 0x000fe200078e3cff */
[----:B------:R-:W-:Y:S01]  /*0f40*/  VIADD R217, R188, 0xc0 ;  /* 0x000000c0bcd97836 */ /* 0x000fe20000000000 */
[----:B------:R-:W-:Y:S01]  /*0f50*/  LEA.HI R3, R184, R184, RZ, 0x1 ;  /* 0x000000b8b8037211 */ /* 0x000fe200078f08ff */
[----:B------:R-:W-:Y:S01]  /*0f60*/  IMAD.IADD R7, R6, 0x1, -R7 ;  /* 0x0000000106077824 */ /* 0x000fe200078e0a07 */
[----:B------:R-:W-:-:S02]  /*0f70*/  LOP3.LUT R0, R0, 0xfffffe, RZ, 0xc0, !PT ;  /* 0x00fffffe00007812 */ /* 0x000fc400078ec0ff */
[----:B------:R-:W-:Y:S02]  /*0f80*/  SHF.R.S32.HI R4, RZ, 0x5, R4 ;  /* 0x00000005ff047819 */ /* 0x000fe40000011404 */
[----:B------:R-:W-:Y:S01]  /*0f90*/  LOP3.LUT R3, R3, 0x1ffffffe, RZ, 0xc0, !PT ;  /* 0x1ffffffe03037812 */ /* 0x000fe200078ec0ff */
[----:B------:R-:W-:Y:S01]  /*0fa0*/  IMAD.IADD R0, R20, 0x1, -R0 ;  /* 0x0000000114007824 */ /* 0x000fe200078e0a00 */
[----:B------:R-:W-:Y:S01]  /*0fb0*/  SHF.R.S32.HI R13, RZ, 0x1f, R13 ;  /* 0x0000001fff0d7819 */ /* 0x000fe2000001140d */
[----:B------:R-:W-:Y:S01]  /*0fc0*/  IMAD R191, R4, 0x10, R7 ;  /* 0x0000001004bf7824 */ /* 0x000fe200078e0207 */
[----:B------:R-:W-:Y:S01]  /*0fd0*/  SHF.R.U32.HI R6, RZ, 0x3, R5 ;  /* 0x00000003ff067819 */ /* 0x000fe20000011605 */
[----:B------:R-:W-:Y:S01]  /*0fe0*/  IMAD.IADD R4, R184, 0x1, -R3 ;  /* 0x00000001b8047824 */ /* 0x000fe200078e0a03 */
[----:B------:R-:W-:Y:S01]  /*0ff0*/  LOP3.LUT R5, R5, 0x38, R16, 0xf8, !PT ;  /* 0x0000003805057812 */ /* 0x000fe200078ef810 */
[----:B------:R-:W-:Y:S01]  /*1000*/  IMAD.SHL.U32 R3, R0, 0x100, RZ ;  /* 0x0000010000037824 */ /* 0x000fe200078e00ff */
[----:B------:R-:W-:Y:S01]  /*1010*/  LOP3.LUT R14, R14, 0xfffffe00, RZ, 0xc0, !PT ;  /* 0xfffffe000e0e7812 */ /* 0x000fe200078ec0ff */
[----:B------:R-:W-:Y:S01]  /*1020*/  IMAD.SHL.U32 R0, R8, 0x2, RZ ;  /* 0x0000000208007824 */ /* 0x000fe200078e00ff */
[----:B------:R-:W-:Y:S01]  /*1030*/  LOP3.LUT R9, R9, 0x7ffffe00, RZ, 0xc0, !PT ;  /* 0x7ffffe0009097812 */ /* 0x000fe200078ec0ff */
[----:B------:R-:W-:Y:S01]  /*1040*/  IMAD R4, R4, 0x8, R191 ;  /* 0x0000000804047824 */ /* 0x000fe200078e02bf */
[----:B------:R-:W-:Y:S01]  /*1050*/  LEA.HI R13, R13, R22, RZ, 0x3 ;  /* 0x000000160d0d7211 */ /* 0x000fe200078f18ff */
[----:B------:R-:W-:Y:S01]  /*1060*/  IMAD.IADD R193, R0, 0x1, R3 ;  /* 0x0000000100c17824 */ /* 0x000fe200078e0203 */
[----:B------:R-:W-:Y:S01]  /*1070*/  LOP3.LUT R5, R14, R5, R6, 0xf6, !PT ;  /* 0x000000050e057212 */ /* 0x000fe200078ef606 */
[----:B------:R-:W-:Y:S01]  /*1080*/  IMAD R9, R194, 0x400, R9 ;  /* 0x00000400c2097824 */ /* 0x000fe200078e0209 */
[----:B------:R-:W-:Y:S01]  /*1090*/  LOP3.LUT R13, R13, 0xfffffff8, RZ, 0xc0, !PT ;  /* 0xfffffff80d0d7812 */ /* 0x000fe200078ec0ff */
[----:B------:R1:W-:Y:S01]  /*10a0*/  STL [R1+0x84], R3 ;  /* 0x0000840301007387 */ /* 0x0003e20000100800 */
[----:B------:R-:W-:Y:S01]  /*10b0*/  R2P PR, R11, 0x6 ;  /* 0x000000060b007804 */ /* 0x000fe20000000000 */
[----:B------:R-:W-:Y:S01]  /*10c0*/  IMAD.IADD R9, R9, 0x1, R10 ;  /* 0x0000000109097824 */ /* 0x000fe200078e020a */
[----:B------:R-:W-:Y:S01]  /*10d0*/  SHF.R.S32.HI R6, RZ, 0x1f, R218 ;  /* 0x0000001fff067819 */ /* 0x000fe200000114da */
[----:B------:R-:W-:Y:S01]  /*10e0*/  IMAD.IADD R189, R22, 0x1, -R13 ;  /* 0x0000000116bd7824 */ /* 0x000fe200078e0a0d */
[----:B------:R-:W-:Y:S01]  /*10f0*/  SHF.R.S32.HI R6, RZ, 0x1f, R216 ;  /* 0x0000001fff067819 */ /* 0x000fe200000114d8 */
[C---:B0-----:R-:W-:Y:S01]  /*1100*/  VIADD R20, R193.reuse, 0x18 ;  /* 0x00000018c1147836 */ /* 0x041fe20000000000 */
[----:B------:R0:W-:Y:S01]  /*1110*/  STL [R1+0x44], R0 ;  /* 0x0000440001007387 */ /* 0x0001e20000100800 */
[----:B------:R-:W-:Y:S01]  /*1120*/  VIADD R13, R193, 0x30 ;  /* 0x00000030c10d7836 */ /* 0x000fe20000000000 */
[----:B------:R-:W-:Y:S01]  /*1130*/  SHF.R.S32.HI R7, RZ, 0x1f, R219 ;  /* 0x0000001fff077819 */ /* 0x000fe200000114db */
[--C-:B-1----:R-:W-:Y:S01]  /*1140*/  IMAD R3, R5, 0x2, R2.reuse ;  /* 0x0000000205037824 */ /* 0x102fe200078e0202 */
[----:B------:R-:W-:Y:S01]  /*1150*/  SHF.R.S32.HI R7, RZ, 0x1f, R217 ;  /* 0x0000001fff077819 */ /* 0x000fe200000114d9 */
[----:B------:R-:W-:Y:S01]  /*1160*/  VIADD R10, R193, 0x48 ;  /* 0x00000048c10a7836 */ /* 0x000fe20000000000 */
[----:B------:R-:W-:Y:S01]  /*1170*/  SEL R207, R207, 0xffffffe0, !P1 ;  /* 0xffffffe0cfcf7807 */ /* 0x000fe20004800000 */
[C---:B------:R-:W-:Y:S01]  /*1180*/  VIADD R6, R193.reuse, 0x60 ;  /* 0x00000060c1067836 */ /* 0x040fe20000000000 */
[----:B------:R1:W-:Y:S01]  /*1190*/  STL [R1+0x78], R3 ;  /* 0x0000780301007387 */ /* 0x0003e20000100800 */
[----:B------:R-:W-:Y:S01]  /*11a0*/  VIADD R5, R193, 0x68 ;  /* 0x00000068c1057836 */ /* 0x000fe20000000000 */
[----:B0-----:R-:W-:Y:S01]  /*11b0*/  SHF.R.S32.HI R0, RZ, 0x1f, R215 ;  /* 0x0000001fff007819 */ /* 0x001fe200000114d7 */
[----:B------:R-:W-:Y:S01]  /*11c0*/  IMAD R195, R9, 0x2, R2 ;  /* 0x0000000209c37824 */ /* 0x000fe200078e0202 */
[----:B------:R-:W-:Y:S01]  /*11d0*/  SHF.R.S32.HI R0, RZ, 0x1f, R193 ;  /* 0x0000001fff007819 */ /* 0x000fe200000114c1 */
[----:B------:R0:W-:Y:S01]  /*11e0*/  STL [R1+0x7c], R4 ;  /* 0x00007c0401007387 */ /* 0x0001e20000100800 */
[----:B------:R-:W-:-:S02]  /*11f0*/  VIADD R0, R193, 0x78 ;  /* 0x00000078c1007836 */ /* 0x000fc40000000000 */
[C---:B------:R-:W-:Y:S02]  /*1200*/  VIADD R237, R193.reuse, 0x80 ;  /* 0x00000080c1ed7836 */ /* 0x040fe40000000000 */
[C---:B-1----:R-:W-:Y:S02]  /*1210*/  VIADD R3, R193.reuse, 0x70 ;  /* 0x00000070c1037836 */ /* 0x042fe40000000000 */
        /* <DEDUP_REMOVED lines=53> */
[----:B------:R-:W-:Y:S01]  /*1570*/  IMAD.IADD R208, R208, 0x1, R207 ;  /* 0x00000001d0d07824 */ /* 0x000fe200078e02cf */
[----:B------:R-:W-:Y:S01]  /*1580*/  SHF.R.S32.HI R8, RZ, 0x1f, R8 ;  /* 0x0000001fff087819 */ /* 0x000fe20000011408 */
[----:B------:R-:W-:Y:S01]  /*1590*/  VIADD R190, R184, 0x10 ;  /* 0x00000010b8be7836 */ /* 0x000fe20000000000 */
[----:B------:R-:W-:Y:S01]  /*15a0*/  SHF.R.S32.HI R7, RZ, 0x1f, R7 ;  /* 0x0000001fff077819 */ /* 0x000fe20000011407 */
[----:B------:R-:W-:Y:S01]  /*15b0*/  IMAD.IADD R207, R207, 0x1, R206 ;  /* 0x00000001cfcf7824 */ /* 0x000fe200078e02ce */
[----:B------:R-:W-:-:S02]  /*15c0*/  SHF.R.S32.HI R4, RZ, 0x1f, R226 ;  /* 0x0000001fff047819 */ /* 0x000fc400000114e2 */
[----:B------:R-:W-:Y:S02]  /*15d0*/  SHF.R.S32.HI R3, RZ, 0x1f, R223 ;  /* 0x0000001fff037819 */ /* 0x000fe400000114df */
[----:B------:R-:W-:Y:S02]  /*15e0*/  SHF.R.S32.HI R0, RZ, 0x1f, R222 ;  /* 0x0000001fff007819 */ /* 0x000fe400000114de */
[----:B--2---:R-:W-:Y:S02]  /*15f0*/  LOP3.LUT R187, R18, 0x1, RZ, 0xfc, !PT ;  /* 0x0000000112bb7812 */ /* 0x004fe400078efcff */
[----:B------:R-:W-:-:S07]  /*1600*/  CS2R R18, SRZ ;  /* 0x0000000000127805 */ /* 0x000fce000001ff00 */
.L_x_4438:
[----:B0-----:R-:W0:Y:S01]  /*1610*/  LDC.64 R210, c[0x0][0xd88] ;  /* 0x00036200ffd27b82 */ /* 0x001e220000000a00 */
[----:B------:R-:W-:Y:S01]  /*1620*/  ULDC.64 UR4, c[0x0][0xb20] ;  /* 0x0002c80000047ab9 */ /* 0x000fe20000000a00 */
[----:B------:R-:W-:Y:S01]  /*1630*/  ULDC.64 UR8, c[0x0][0xb10] ;  /* 0x0002c40000087ab9 */ /* 0x000fe20000000a00 */
[----:B------:R-:W-:Y:S01]  /*1640*/  ULDC.64 UR6, c[0x0][0xb00] ;  /* 0x0002c00000067ab9 */ /* 0x000fe20000000a00 */
[----:B0-----:R-:W-:-:S06]  /*1650*/  IMAD.WIDE R210, R155, 0x4, R210 ;  /* 0x000000049bd27825 */ /* 0x001fcc00078e02d2 */
[----:B------:R-:W2:Y:S01]  /*1660*/  LDG.E R210, desc[UR40][R210.64] ;  /* 0x00000028d2d27981 */ /* 0x000ea2000c1e1900 */
[----:B------:R-:W-:Y:S01]  /*1670*/  ISETP.NE.U32.AND P2, PT, RZ, UR4, PT ;  /* 0x00000004ff007c0c */ /* 0x000fe2000bf45070 */
[----:B-1-345:R-:W-:Y:S01]  /*1680*/  IMAD.MOV.U32 R11, RZ, RZ, RZ ;  /* 0x000000ffff0b7224 */ /* 0x03afe200078e00ff */
        /* <DEDUP_REMOVED lines=48> */
.L_x_4317:
[----:B------:R-:W-:Y:S02]  /*1990*/  IMAD.U32 R42, RZ, RZ, UR5 ;  /* 0x00000005ff2a7e24 */ /* 0x000fe4000f8e00ff */
[----:B------:R-:W-:Y:S01]  /*19a0*/  IMAD.U32 R24, RZ, RZ, UR4 ;  /* 0x00000004ff187e24 */ /* 0x000fe2000f8e00ff */
[----:B------:R-:W-:Y:S06]  /*19b0*/  @!P2 BRA `(.L_x_4318) ;  /* 0x000000000010a947 */ /* 0x000fec0003800000 */
[----:B------:R-:W-:-:S04]  /*19c0*/  IADD3 R4, P0, R213, UR8, RZ ;  /* 0x00000008d5047c10 */ /* 0x000fc8000ff1e0ff */
[----:B------:R-:W-:-:S05]  /*19d0*/  IADD3.X R5, R214, UR9, RZ, P0, !PT ;  /* 0x00000009d6057c10 */ /* 0x000fca00087fe4ff */
[----:B------:R0:W5:Y:S01]  /*19e0*/  LDG.E R24, desc[UR40][R4.64] ;  /* 0x0000002804187981 */ /* 0x000162000c1e1900 */
[----:B------:R-:W-:Y:S05]  /*19f0*/  BRA `(.L_x_4319) ;  /* 0x0000000000107947 */ /* 0x000fea0003800000 */
.L_x_4318:
[----:B------:R-:W-:Y:S05]  /*1a00*/  @!P0 BRA `(.L_x_4319) ;  /* 0x00000000000c8947 */ /* 0x000fea0003800000 */
[----:B------:R-:W2:Y:S04]  /*1a10*/  LDG.E R3, desc[UR40][R4.64] ;  /* 0x0000002804037981 */ /* 0x000ea8000c1e1900 */
[----:B------:R-:W2:Y:S02]  /*1a20*/  LDG.E R24, desc[UR40][R4.64+0x4] ;  /* 0x0000042804187981 */ /* 0x000ea4000c1e1900 */
[----:B--2---:R-:W-:-:S07]  /*1a30*/  IMAD.IADD R24, R24, 0x1, -R3 ;  /* 0x0000000118187824 */ /* 0x004fce00078e0a03 */
.L_x_4319:
        /* <DEDUP_REMOVED lines=60> */
.L_x_4321:
[----:B------:R-:W-:Y:S05]  /*1e00*/  BSYNC B0 ;  /* 0x0000000000007941 */ /* 0x000fea0003800000 */
.L_x_4320:
        /* <DEDUP_REMOVED lines=36> */
.L_x_4324:
[----:B------:R-:W-:Y:S05]  /*2050*/  BSYNC B6 ;  /* 0x0000000000067941 */ /* 0x000fea0003800000 */
.L_x_4323:
        /* <DEDUP_REMOVED lines=20> */
.L_x_4326:
[----:B------:R-:W-:Y:S05]  /*21a0*/  BSYNC B6 ;  /* 0x0000000000067941 */ /* 0x000fea0003800000 */
.L_x_4325:
[----:B------:R-:W-:Y:S01]  /*21b0*/  ULDC.64 UR4, c[0x0][0xaf0] ;  /* 0x0002bc0000047ab9 */ /* 0x000fe20000000a00 */
[----:B------:R-:W-:Y:S01]  /*21c0*/  IMAD.MOV.U32 R0, RZ, RZ, R210 ;  /* 0x000000ffff007224 */ /* 0x000fe200078e00d2 */
[----:B------:R-:W-:Y:S01]  /*21d0*/  ISETP.NE.U32.AND P0, PT, RZ, UR4, PT ;  /* 0x00000004ff007c0c */ /* 0x000fe2000bf05070 */
[----:B------:R-:W0:Y:S01]  /*21e0*/  LDC.64 R6, c[0x0][0x300] ;  /* 0x0000c000ff067b82 */ /* 0x000e220000000a00 */
[----:B------:R-:W-:Y:S01]  /*21f0*/  IMAD.IADD R25, R25, 0x1, R24 ;  /* 0x0000000119197824 */ /* 0x000fe200078e0218 */
[----:B------:R-:W-:Y:S01]  /*2200*/  SHF.R.S32.HI R17, RZ, 0x1f, R16 ;  /* 0x0000001fff117819 */ /* 0x000fe20000011410 */
[----:B------:R-:W-:Y:S01]  /*2210*/  ULDC.64 UR6, c[0x0][0xb00] ;  /* 0x0002c00000067ab9 */ /* 0x000fe20000000a00 */
[----:B------:R-:W-:-:S04]  /*2220*/  ISETP.NE.AND.EX P0, PT, RZ, UR5, PT, P0 ;  /* 0x00000005ff007c0c */ /* 0x000fc8000bf05300 */
[----:B------:R-:W1:Y:S08]  /*2230*/  LDC R27, c[0x0][0x3f4] ;  /* 0x0000fd00ff1b7b82 */ /* 0x000e700000000800 */
[----:B------:R-:W2:Y:S01]  /*2240*/  LDC.64 R52, c[0x0][0x408] ;  /* 0x00010200ff347b82 */ /* 0x000ea20000000a00 */
[----:B------:R-:W-:-:S04]  /*2250*/  @P0 IADD3 R4, P1, R213, UR4, RZ ;  /* 0x00000004d5040c10 */ /* 0x000fc8000ff3e0ff */
        /* <DEDUP_REMOVED lines=10> */
[----:B------:R-:W-:Y:S01]  /*2300*/  IMAD.WIDE.U32 R28, R209, UR4, R16 ;  /* 0x00000004d11c7c25 */ /* 0x000fe2000f8e0010 */
[----:B------:R-:W-:Y:S01]  /*2310*/  ULDC.64 UR6, c[0x0][0x338] ;  /* 0x0000ce0000067ab9 */ /* 0x000fe20000000a00 */
[----:B---3--:R-:W3:Y:S01]  /*2320*/  LDC.64 R4, c[0x0][0x3f8] ;  /* 0x0000fe00ff047b82 */ /* 0x008ee20000000a00 */
[----:B-1----:R-:W-:Y:S01]  /*2330*/  ISETP.GE.AND P2, PT, R16, R27, PT ;  /* 0x0000001b1000720c */ /* 0x002fe20003f46270 */
[----:B------:R-:W-:Y:S01]  /*2340*/  IMAD R3, R25, R7, R8 ;  /* 0x0000000719037224 */ /* 0x000fe200078e0208 */
[----:B------:R-:W-:Y:S01]  /*2350*/  SHF.L.U64.HI R46, R6, 0x6, R7 ;  /* 0x00000006062e7819 */ /* 0x000fe20000010207 */
[----:B------:R-:W-:Y:S01]  /*2360*/  IMAD R29, R209, UR5, R29 ;  /* 0x00000005d11d7c24 */ /* 0x000fe2000f8e021d */
[----:B------:R-:W-:Y:S01]  /*2370*/  ULDC.64 UR4, c[0x0][0x308] ;  /* 0x0000c20000047ab9 */ /* 0x000fe20000000a00 */
[----:B------:R-:W-:Y:S01]  /*2380*/  IMAD.IADD R21, R21, 0x1, R3 ;  /* 0x0000000115157824 */ /* 0x000fe200078e0203 */
[----:B--2---:R-:W-:Y:S01]  /*2390*/  SHF.L.U64.HI R51, R52, 0x6, R53 ;  /* 0x0000000634337819 */ /* 0x004fe20000010235 */
[----:B------:R-:W-:Y:S01]  /*23a0*/  IMAD.WIDE.U32 R44, R22, R6, R16 ;  /* 0x00000006162c7225 */ /* 0x000fe200078e0010 */
[----:B------:R-:W-:-:S03]  /*23b0*/  P2R R72, PR, RZ, 0x4 ;  /* 0x00000004ff487803 */ /* 0x000fc60000000000 */
[----:B------:R-:W-:-:S04]  /*23c0*/  IMAD.WIDE.U32 R20, R209, UR4, R20 ;  /* 0x00000004d1147c25 */ /* 0x000fc8000f8e0014 */
[----:B------:R-:W-:Y:S01]  /*23d0*/  IMAD R21, R209, UR5, R21 ;  /* 0x00000005d1157c24 */ /* 0x000fe2000f8e0215 */
[----:B------:R-:W-:Y:S01]  /*23e0*/  ULDC.64 UR4, c[0x0][0x310] ;  /* 0x0000c40000047ab9 */ /* 0x000fe20000000a00 */
[----:B------:R-:W-:Y:S02]  /*23f0*/  IMAD.SHL.U32 R50, R189, 0x40, RZ ;  /* 0x00000040bd327824 */ /* 0x000fe400078e00ff */
[----:B------:R-:W-:-:S03]  /*2400*/  IMAD.WIDE.U32 R34, R22, R52, R184 ;  /* 0x0000003416227225 */ /* 0x000fc600078e00b8 */
[----:B------:R-:W-:Y:S01]  /*2410*/  LOP3.LUT R50, R50, 0x1c0, RZ, 0xc0, !PT ;  /* 0x000001c032327812 */ /* 0x000fe200078ec0ff */
[-C--:B---3--:R-:W-:Y:S01]  /*2420*/  IMAD.WIDE.U32 R30, R22, R4.reuse, R184 ;  /* 0x00000004161e7225 */ /* 0x088fe200078e00b8 */
[----:B------:R-:W-:Y:S02]  /*2430*/  SHF.L.U64.HI R48, R4, 0x6, R5 ;  /* 0x0000000604307819 */ /* 0x000fe40000010205 */
[----:B------:R-:W-:Y:S01]  /*2440*/  SHF.R.U32.HI R54, RZ, 0x3, R50 ;  /* 0x00000003ff367819 */ /* 0x000fe20000011632 */
[----:B------:R-:W-:Y:S01]  /*2450*/  IMAD.WIDE.U32 R32, R22, R4, R16 ;  /* 0x0000000416207225 */ /* 0x000fe200078e0010 */
[----:B0-----:R-:W-:-:S03]  /*2460*/  SHF.R.U32.HI R26, RZ, 0x7, R26 ;  /* 0x00000007ff1a7819 */ /* 0x001fc6000001161a */
[----:B------:R-:W-:-:S04]  /*2470*/  IMAD.WIDE.U32 R36, R22, R52, R16 ;  /* 0x0000003416247225 */ /* 0x000fc800078e0010 */
[----:B------:R-:W-:Y:S02]  /*2480*/  IMAD.SHL.U32 R47, R6, 0x40, RZ ;  /* 0x00000040062f7824 */ /* 0x000fe400078e00ff */
[----:B------:R-:W-:Y:S02]  /*2490*/  IMAD.SHL.U32 R49, R4, 0x40, RZ ;  /* 0x0000004004317824 */ /* 0x000fe400078e00ff */
[----:B------:R-:W-:Y:S02]  /*24a0*/  VIADD R55, R26, 0x8 ;  /* 0x000000081a377836 */ /* 0x000fe40000000000 */
[----:B------:R-:W-:Y:S01]  /*24b0*/  IMAD.SHL.U32 R56, R27, 0x2, RZ ;  /* 0x000000021b387824 */ /* 0x000fe200078e00ff */
[----:B----4-:R-:W-:-:S04]  /*24c0*/  SHF.R.S32.HI R3, RZ, 0x1f, R0 ;  /* 0x0000001fff037819 */ /* 0x010fc80000011400 */
[----:B------:R-:W-:Y:S02]  /*24d0*/  SEL R8, R3, RZ, !P0 ;  /* 0x000000ff03087207 */ /* 0x000fe40004000000 */
[----:B------:R-:W-:Y:S02]  /*24e0*/  SEL R3, R0, RZ, !P0 ;  /* 0x000000ff00037207 */ /* 0x000fe40004000000 */
[----:B------:R-:W-:Y:S01]  /*24f0*/  SHF.R.S32.HI R0, RZ, 0x1f, R22 ;  /* 0x0000001fff007819 */ /* 0x000fe20000011416 */
[----:B------:R-:W-:Y:S02]  /*2500*/  IMAD R10, R8, UR4, RZ ;  /* 0x00000004080a7c24 */ /* 0x000fe4000f8e02ff */
[C---:B------:R-:W-:Y:S01]  /*2510*/  IMAD.WIDE.U32 R20, R3.reuse, UR4, R20 ;  /* 0x0000000403147c25 */ /* 0x040fe2000f8e0014 */
[----:B------:R-:W-:Y:S02]  /*2520*/  ULDC UR4, c[0x0][0x2f4] ;  /* 0x0000bd0000047ab9 */ /* 0x000fe40000000800 */
[----:B------:R-:W-:Y:S01]  /*2530*/  ISETP.GE.AND P4, PT, R16, UR4, PT ;  /* 0x0000000410007c0c */ /* 0x000fe2000bf86270 */
[----:B------:R-:W-:-:S02]  /*2540*/  IMAD R43, R3, UR5, R10 ;  /* 0x00000005032b7c24 */ /* 0x000fc4000f8e020a */
[----:B------:R-:W-:Y:S02]  /*2550*/  IMAD R8, R8, UR6, RZ ;  /* 0x0000000608087c24 */ /* 0x000fe4000f8e02ff */
[----:B------:R-:W-:Y:S02]  /*2560*/  IMAD R9, R0, R6, RZ ;  /* 0x0000000600097224 */ /* 0x000fe400078e02ff */
[----:B------:R-:W-:-:S04]  /*2570*/  IMAD.WIDE.U32 R28, R3, UR6, R28 ;  /* 0x00000006031c7c25 */ /* 0x000fc8000f8e001c */
[----:B------:R-:W-:Y:S01]  /*2580*/  IMAD R71, R3, UR7, R8 ;  /* 0x0000000703477c24 */ /* 0x000fe2000f8e0208 */
[----:B------:R-:W-:Y:S01]  /*2590*/  IADD3 R3, P0, R20, R44, RZ ;  /* 0x0000002c14037210 */ /* 0x000fe20007f1e0ff */
[----:B------:R-:W-:Y:S02]  /*25a0*/  IMAD R9, R22, R7, R9 ;  /* 0x0000000716097224 */ /* 0x000fe400078e0209 */
[----:B------:R-:W-:Y:S02]  /*25b0*/  IMAD.IADD R43, R21, 0x1, R43 ;  /* 0x00000001152b7824 */ /* 0x000fe400078e022b */
[----:B------:R-:W-:Y:S02]  /*25c0*/  IMAD R8, R0, R4, RZ ;  /* 0x0000000400087224 */ /* 0x000fe400078e02ff */
[----:B------:R-:W-:Y:S01]  /*25d0*/  IMAD.IADD R71, R29, 0x1, R71 ;  /* 0x000000011d477824 */ /* 0x000fe200078e0247 */
[----:B------:R-:W-:Y:S01]  /*25e0*/  IADD3.X R44, R43, R45, R9, P0, !PT ;  /* 0x0000002d2b2c7210 */ /* 0x000fe200007fe409 */
[----:B------:R-:W-:Y:S01]  /*25f0*/  IMAD R13, R22, R5, R8 ;  /* 0x00000005160d7224 */ /* 0x000fe200078e0208 */
[----:B------:R-:W-:Y:S01]  /*2600*/  SEL R9, R27, RZ, P2 ;  /* 0x000000ff1b097207 */ /* 0x000fe20001000000 */
[----:B------:R-:W-:Y:S01]  /*2610*/  IMAD R8, R0, R52, RZ ;  /* 0x0000003400087224 */ /* 0x000fe200078e02ff */
[----:B------:R-:W-:Y:S01]  /*2620*/  IADD3 R38, P0, R22, R25, RZ ;  /* 0x0000001916267210 */ /* 0x000fe20007f1e0ff */
[----:B------:R-:W-:-:S02]  /*2630*/  IMAD.IADD R31, R31, 0x1, R13 ;  /* 0x000000011f1f7824 */ /* 0x000fc400078e020d */
[----:B------:R-:W-:Y:S02]  /*2640*/  IMAD.IADD R9, R16, 0x1, R9 ;  /* 0x0000000110097824 */ /* 0x000fe400078e0209 */
[----:B------:R-:W-:Y:S02]  /*2650*/  IMAD R15, R22, R53, R8 ;  /* 0x00000035160f7224 */ /* 0x000fe400078e0208 */
[----:B------:R-:W-:Y:S01]  /*2660*/  IMAD.IADD R33, R13, 0x1, R33 ;  /* 0x000000010d217824 */ /* 0x000fe200078e0221 */
[----:B-----5:R-:W-:Y:S01]  /*2670*/  SHF.R.S32.HI R13, RZ, 0x1f, R154 ;  /* 0x0000001fff0d7819 */ /* 0x020fe2000001149a */
[----:B------:R-:W-:Y:S01]  /*2680*/  IMAD.IADD R35, R35, 0x1, R15 ;  /* 0x0000000123237824 */ /* 0x000fe200078e020f */
[----:B------:R-:W-:Y:S01]  /*2690*/  SHF.R.S32.HI R8, RZ, 0x1f, R9 ;  /* 0x0000001fff087819 */ /* 0x000fe20000011409 */
[----:B------:R-:W-:Y:S02]  /*26a0*/  IMAD.IADD R37, R15, 0x1, R37 ;  /* 0x000000010f257824 */ /* 0x000fe400078e0225 */
[----:B------:R-:W-:Y:S01]  /*26b0*/  IMAD.WIDE.U32 R30, R154, R4, R30 ;  /* 0x000000049a1e7225 */ /* 0x000fe200078e001e */
[----:B------:R-:W-:-:S03]  /*26c0*/  LEA.HI R45, R8, R9, RZ, 0x3 ;  /* 0x00000009082d7211 */ /* 0x000fc600078f18ff */
[----:B------:R-:W-:Y:S01]  /*26d0*/  IMAD R8, R13, R4, RZ ;  /* 0x000000040d087224 */ /* 0x000fe200078e02ff */
[----:B------:R-:W-:Y:S01]  /*26e0*/  LOP3.LUT R60, R45, 0xfffffff8, RZ, 0xc0, !PT ;  /* 0xfffffff82d3c7812 */ /* 0x000fe200078ec0ff */
[----:B------:R-:W-:Y:S02]  /*26f0*/  IMAD R13, R13, R52, RZ ;  /* 0x000000340d0d7224 */ /* 0x000fe400078e02ff */
        /* <DEDUP_REMOVED lines=12> */
[----:B------:R-:W-:-:S04]  /*27c0*/  IMAD.WIDE.U32 R36, R154, R52, R36 ;  /* 0x000000349a247225 */ /* 0x000fc800078e0024 */
[----:B------:R-:W-:Y:S02]  /*27d0*/  IMAD.IADD R58, R31, 0x1, R59 ;  /* 0x000000011f3a7824 */ /* 0x000fe400078e023b */
[----:B------:R-:W-:Y:S02]  /*27e0*/  IMAD.SHL.U32 R52, R52, 0x40, RZ ;  /* 0x0000004034347824 */ /* 0x000fe400078e00ff */
[----:B------:R-:W-:Y:S02]  /*27f0*/  IMAD.X R39, R11, 0x1, R0, P0 ;  /* 0x000000010b277824 */ /* 0x000fe400000e0600 */
[----:B------:R-:W-:Y:S02]  /*2800*/  IMAD.IADD R59, R59, 0x1, R33 ;  /* 0x000000013b3b7824 */ /* 0x000fe400078e0221 */
[----:B------:R-:W-:Y:S02]  /*2810*/  IMAD.IADD R61, R35, 0x1, R13 ;  /* 0x00000001233d7824 */ /* 0x000fe400078e020d */
[----:B------:R-:W-:-:S02]  /*2820*/  IMAD.IADD R62, R13, 0x1, R37 ;  /* 0x000000010d3e7824 */ /* 0x000fc400078e0225 */
[----:B------:R-:W-:-:S07]  /*2830*/  IMAD R70, R194, 0x200, R5 ;  /* 0x00000200c2467824 */ /* 0x000fce00078e0205 */
.L_x_4356:
        /* <DEDUP_REMOVED lines=58> */
.L_x_4331:
[----:B------:R-:W-:Y:S05]  /*2be0*/  BSYNC B1 ;  /* 0x0000000000017941 */ /* 0x000fea0003800000 */
.L_x_4330:
        /* <DEDUP_REMOVED lines=19> */
.L_x_4332:
[----:B------:R-:W-:Y:S01]  /*2d20*/  IMAD R73, R19, 0x8, R2 ;  /* 0x0000000813497824 */ /* 0x000fe200078e0202 */
[----:B------:R-:W-:Y:S01]  /*2d30*/  SHF.L.U32 R74, R186, 0x1f, RZ ;  /* 0x0000001fba4a7819 */ /* 0x000fe200000006ff */
[----:B------:R-:W-:Y:S03]  /*2d40*/  BSSY B1, `(.L_x_4333) ;  /* 0x0000003000017945 */ /* 0x000fe60003800000 */
[----:B------:R-:W0:Y:S02]  /*2d50*/  SYNCS.PHASECHK.TRANS64.TRYWAIT P5, [R73+URZ+0x38890], R74 ;  /* 0x0388904a490075a7 */ /* 0x000e2400080a017f */
[----:B0-----:R-:W-:Y:S05]  /*2d60*/  @!P5 BRA `(.L_x_4334) ;  /* 0x000001c80010d947 */ /* 0x001fea0003800000 */
.L_x_4629:
[----:B------:R-:W-:Y:S05]  /*2d70*/  BSYNC B1 ;  /* 0x0000000000017941 */ /* 0x000fea0003800000 */
.L_x_4333:
        /* <DEDUP_REMOVED lines=53> */
.L_x_4339:
[----:B------:R-:W-:Y:S05]  /*30d0*/  BSYNC B2 ;  /* 0x0000000000027941 */ /* 0x000fea0003800000 */
.L_x_4338:
[----:B--2---:R1:W-:Y:S02]  /*30e0*/  STG.E.128 desc[UR40][R12.64], R4 ;  /* 0x000000040c007986 */ /* 0x0043e4000c101d28 */
.L_x_4337:
[----:B------:R-:W-:Y:S05]  /*30f0*/  BSYNC B1 ;  /* 0x0000000000017941 */ /* 0x000fea0003800000 */
.L_x_4336:
        /* <DEDUP_REMOVED lines=56> */
.L_x_4341:
[----:B------:R-:W-:Y:S05]  /*3480*/  BSYNC B1 ;  /* 0x0000000000017941 */ /* 0x000fea0003800000 */
.L_x_4340:
[----:B-1----:R2:W-:Y:S01]  /*3490*/  STG.E.128 desc[UR40][R12.64+0x40], R4 ;  /* 0x000040040c007986 */ /* 0x0025e2000c101d28 */
[----:B------:R-:W-:Y:S05]  /*34a0*/  BRA `(.L_x_4335) ;  /* 0x0000000c004c7947 */ /* 0x000fea0003800000 */
.L_x_4329:
[----:B------:R-:W-:Y:S01]  /*34b0*/  IMAD R5, R40, -0x40, R42 ;  /* 0xffffffc028057824 */ /* 0x000fe200078e022a */
[----:B------:R-:W-:-:S04]  /*34c0*/  CS2R R6, SRZ ;  /* 0x0000000000067805 */ /* 0x000fc8000001ff00 */
[----:B------:R-:W-:-:S04]  /*34d0*/  VIMNMX R5, R5, 0x40, PT ;  /* 0x0000004005057848 */ /* 0x000fc80003fe0100 */
[----:B------:R-:W-:-:S04]  /*34e0*/  ISETP.GE.AND P1, PT, R22, R5, PT ;  /* 0x000000051600720c */ /* 0x000fc80003f26270 */
        /* <DEDUP_REMOVED lines=41> */
.L_x_4342:
[----:B------:R-:W-:Y:S01]  /*3780*/  IMAD R73, R19, 0x8, R2 ;  /* 0x0000000813497824 */ /* 0x000fe200078e0202 */
[----:B------:R-:W-:Y:S01]  /*3790*/  SHF.L.U32 R74, R186, 0x1f, RZ ;  /* 0x0000001fba4a7819 */ /* 0x000fe200000006ff */
[----:B------:R-:W0:Y:S01]  /*37a0*/  LDC R75, c[0x0][0x2f4] ;  /* 0x0000bd00ff4b7b82 */ /* 0x000e220000000800 */
[----:B------:R-:W-:Y:S02]  /*37b0*/  BSSY B1, `(.L_x_4343) ;  /* 0x0000003000017945 */ /* 0x000fe40003800000 */
[----:B------:R-:W1:Y:S02]  /*37c0*/  SYNCS.PHASECHK.TRANS64.TRYWAIT P5, [R73+URZ+0x38890], R74 ;  /* 0x0388904a490075a7 */ /* 0x000e6400080a017f */
[----:B-1----:R-:W-:Y:S05]  /*37d0*/  @!P5 BRA `(.L_x_4344) ;  /* 0x000001bc0088d947 */ /* 0x002fea0003800000 */
.L_x_4630:
[----:B------:R-:W-:Y:S05]  /*37e0*/  BSYNC B1 ;  /* 0x0000000000017941 */ /* 0x000fea0003800000 */
.L_x_4343:
        /* <DEDUP_REMOVED lines=51> */
[----:B------:R-:W-:Y:S01]  /*3b20*/  PRMT R83, R88, 0x5410, R83 ;  /* 0x0000541058537816 */ /* 0x000fe20000000053 */
[----:B------:R-:W-:Y:S01]  /*3b30*/  FMUL.FTZ R88, R5, R86 ;  /* 0x0000005605587220 */ /* 0x000fe20000410000 */
[----:B------:R-:W-:Y:S01]  /*3b40*/  LOP3.LUT R78, R25, 0xffff0000, RZ, 0xc0, !PT ;  /* 0xffff0000194e7812 */ /* 0x000fe200078ec0ff */
[----:B------:R-:W-:Y:S01]  /*3b50*/  IMAD.U32 R25, R15, 0x10000, RZ ;  /* 0x000100000f197824 */ /* 0x000fe200078e00ff */
[----:B------:R-:W-:Y:S01]  /*3b60*/  PRMT R87, R90, 0x5410, R87 ;  /* 0x000054105a577816 */ /* 0x000fe20000000057 */
[-C--:B------:R-:W-:Y:S01]  /*3b70*/  FMUL.FTZ R90, R5, R82.reuse ;  /* 0x00000052055a7220 */ /* 0x080fe20000410000 */
[----:B------:R-:W-:Y:S01]  /*3b80*/  LOP3.LUT R84, R84, 0xffff0000, RZ, 0xc0, !PT ;  /* 0xffff000054547812 */ /* 0x000fe200078ec0ff */
[----:B------:R-:W-:Y:S01]  /*3b90*/  FFMA.FTZ R5, R7, R82, -R88 ;  /* 0x0000005207057223 */ /* 0x000fe20000010858 */
[----:B------:R-:W-:Y:S01]  /*3ba0*/  PRMT R81, R91, 0x5410, R81 ;  /* 0x000054105b517816 */ /* 0x000fe20000000051 */
[----:B------:R-:W-:Y:S01]  /*3bb0*/  IMAD.U32 R88, R87, 0x10000, RZ ;  /* 0x0001000057587824 */ /* 0x000fe200078e00ff */
[----:B------:R-:W-:Y:S01]  /*3bc0*/  LOP3.LUT R80, R80, 0xffff0000, RZ, 0xc0, !PT ;  /* 0xffff000050507812 */ /* 0x000fe200078ec0ff */
[----:B------:R-:W-:Y:S01]  /*3bd0*/  FMUL.FTZ R92, R78, R84 ;  /* 0x000000544e5c7220 */ /* 0x000fe20000410000 */
[----:B------:R-:W-:Y:S01]  /*3be0*/  SHF.R.U64 R85, R10, 0x10, R11 ;  /* 0x000000100a557819 */ /* 0x000fe2000000120b */
[----:B------:R-:W-:Y:S01]  /*3bf0*/  IMAD.U32 R82, R81, 0x10000, RZ ;  /* 0x0001000051527824 */ /* 0x000fe200078e00ff */
[----:B------:R-:W-:Y:S01]  /*3c00*/  LOP3.LUT R11, R15, 0xffff0000, RZ, 0xc0, !PT ;  /* 0xffff00000f0b7812 */ /* 0x000fe200078ec0ff */
[----:B------:R-:W-:Y:S01]  /*3c10*/  IMAD.U32 R15, R27, 0x10000, RZ ;  /* 0x000100001b0f7824 */ /* 0x000fe200078e00ff */
[----:B------:R-:W-:Y:S01]  /*3c20*/  LOP3.LUT R13, R13, 0xffff0000, RZ, 0xc0, !PT ;  /* 0xffff00000d0d7812 */ /* 0x000fe200078ec0ff */
[----:B------:R-:W-:Y:S01]  /*3c30*/  FMUL.FTZ R78, R78, R80 ;  /* 0x000000504e4e7220 */ /* 0x000fe20000410000 */
[----:B------:R-:W-:Y:S01]  /*3c40*/  FFMA.FTZ R7, R7, R86, R90 ;  /* 0x0000005607077223 */ /* 0x000fe2000001005a */
[C---:B------:R-:W-:Y:S01]  /*3c50*/  FMUL.FTZ R86, R15.reuse, R88 ;  /* 0x000000580f567220 */ /* 0x040fe20000410000 */
[----:B------:R-:W-:Y:S01]  /*3c60*/  FMUL.FTZ R15, R15, R82 ;  /* 0x000000520f0f7220 */ /* 0x000fe20000410000 */
[C---:B------:R-:W-:Y:S01]  /*3c70*/  FFMA.FTZ R92, R13.reuse, R80, -R92 ;  /* 0x000000500d5c7223 */ /* 0x040fe2000001085c */
[----:B------:R-:W-:Y:S01]  /*3c80*/  FFMA.FTZ R84, R13, R84, R78 ;  /* 0x000000540d547223 */ /* 0x000fe2000001004e */
[----:B------:R-:W-:Y:S01]  /*3c90*/  LOP3.LUT R27, R27, 0xffff0000, RZ, 0xc0, !PT ;  /* 0xffff00001b1b7812 */ /* 0x000fe200078ec0ff */
[----:B------:R-:W-:Y:S01]  /*3ca0*/  FFMA.FTZ R88, R25, R88, R15 ;  /* 0x0000005819587223 */ /* 0x000fe2000001000f */
[----:B------:R-:W-:Y:S01]  /*3cb0*/  LOP3.LUT R80, R87, 0xffff0000, RZ, 0xc0, !PT ;  /* 0xffff000057507812 */ /* 0x000fe200078ec0ff */
[C---:B------:R-:W-:Y:S01]  /*3cc0*/  IMAD.U32 R10, R24.reuse, 0x10000, RZ ;  /* 0x00010000180a7824 */ /* 0x040fe200078e00ff */
[----:B------:R-:W-:Y:S01]  /*3cd0*/  LOP3.LUT R78, R81, 0xffff0000, RZ, 0xc0, !PT ;  /* 0xffff0000514e7812 */ /* 0x000fe200078ec0ff */
[----:B------:R-:W-:Y:S01]  /*3ce0*/  FFMA.FTZ R86, R25, R82, -R86 ;  /* 0x0000005219567223 */ /* 0x000fe20000010856 */
        /* <DEDUP_REMOVED lines=8> */
[----:B------:R-:W-:Y:S01]  /*3d70*/  FFMA.FTZ R81, R11, R78, -R82 ;  /* 0x0000004e0b517223 */ /* 0x000fe20000010852 */
[----:B------:R-:W-:Y:S01]  /*3d80*/  PRMT R85, R89, 0x5410, R85 ;  /* 0x0000541059557816 */ /* 0x000fe20000000055 */
[----:B------:R-:W-:Y:S01]  /*3d90*/  FMUL.FTZ R10, R10, R13 ;  /* 0x0000000d0a0a7220 */ /* 0x000fe20000410000 */
[----:B------:R-:W-:Y:S01]  /*3da0*/  LOP3.LUT R79, R79, 0xffff0000, RZ, 0xc0, !PT ;  /* 0xffff00004f4f7812 */ /* 0x000fe200078ec0ff */
[----:B------:R-:W-:Y:S01]  /*3db0*/  FFMA.FTZ R87, R11, R80, R90 ;  /* 0x000000500b577223 */ /* 0x000fe2000001005a */
[----:B------:R-:W-:Y:S01]  /*3dc0*/  FMUL.FTZ R11, R24, R83 ;  /* 0x00000053180b7220 */ /* 0x000fe20000410000 */
[C---:B------:R-:W-:Y:S01]  /*3dd0*/  FFMA.FTZ R25, R8.reuse, R13, -R25 ;  /* 0x0000000d08197223 */ /* 0x040fe20000010819 */
[----:B------:R-:W-:Y:S01]  /*3de0*/  FFMA.FTZ R10, R8, R15, R10 ;  /* 0x0000000f080a7223 */ /* 0x000fe2000001000a */
[----:B------:R-:W-:-:S02]  /*3df0*/  IMAD.U32 R13, R85, 0x10000, RZ ;  /* 0x00010000550d7824 */ /* 0x000fc400078e00ff */
[----:B------:R-:W-:Y:S01]  /*3e00*/  FFMA.FTZ R8, R12, R79, -R11 ;  /* 0x0000004f0c087223 */ /* 0x000fe2000001080b */
[----:B------:R-:W-:Y:S01]  /*3e10*/  LOP3.LUT R26, R26, 0xffff0000, RZ, 0xc0, !PT ;  /* 0xffff00001a1a7812 */ /* 0x000fe200078ec0ff */
[----:B------:R-:W-:Y:S01]  /*3e20*/  IMAD.U32 R11, R9, 0x10000, RZ ;  /* 0x00010000090b7824 */ /* 0x000fe200078e00ff */
[----:B------:R-:W-:Y:S01]  /*3e30*/  LOP3.LUT R85, R85, 0xffff0000, RZ, 0xc0, !PT ;  /* 0xffff000055557812 */ /* 0x000fe200078ec0ff */
[----:B------:R-:W-:Y:S01]  /*3e40*/  FMUL.FTZ R27, R6, R13 ;  /* 0x0000000d061b7220 */ /* 0x000fe20000410000 */
[----:B------:R-:W-:Y:S01]  /*3e50*/  LOP3.LUT R9, R9, 0xffff0000, RZ, 0xc0, !PT ;  /* 0xffff000009097812 */ /* 0x000fe200078ec0ff */
[----:B------:R-:W-:Y:S01]  /*3e60*/  FMUL.FTZ R15, R24, R79 ;  /* 0x0000004f180f7220 */ /* 0x000fe20000410000 */
[----:B------:R-:W-:Y:S01]  /*3e70*/  LOP3.LUT R14, R14, 0xffff0000, RZ, 0xc0, !PT ;  /* 0xffff00000e0e7812 */ /* 0x000fe200078ec0ff */
[----:B------:R-:W-:Y:S01]  /*3e80*/  FMUL.FTZ R6, R6, R11 ;  /* 0x0000000b06067220 */ /* 0x000fe20000410000 */
[C---:B------:R-:W-:Y:S01]  /*3e90*/  FMUL.FTZ R79, R26.reuse, R85 ;  /* 0x000000551a4f7220 */ /* 0x040fe20000410000 */
[----:B------:R-:W-:Y:S01]  /*3ea0*/  FMUL.FTZ R26, R26, R9 ;  /* 0x000000091a1a7220 */ /* 0x000fe20000410000 */
[C---:B------:R-:W-:Y:S01]  /*3eb0*/  FFMA.FTZ R27, R4.reuse, R11, -R27 ;  /* 0x0000000b041b7223 */ /* 0x040fe2000001081b */
[----:B------:R-:W-:Y:S01]  /*3ec0*/  FFMA.FTZ R6, R4, R13, R6 ;  /* 0x0000000d04067223 */ /* 0x000fe20000010006 */
        /* <DEDUP_REMOVED lines=12> */
[----:B------:R-:W-:-:S02]  /*3f90*/  F2FP.BF16.F32.PACK_AB R13, R92, R5 ;  /* 0x000000055c0d723e */ /* 0x000fc400000010ff */
[----:B------:R-:W-:-:S07]  /*3fa0*/  F2FP.BF16.F32.PACK_AB R26, R85, R6 ;  /* 0x00000006551a723e */ /* 0x000fce00000010ff */
.L_x_4346:
[----:B------:R-:W-:Y:S05]  /*3fb0*/  BSYNC B1 ;  /* 0x0000000000017941 */ /* 0x000fea0003800000 */
.L_x_4345:
        /* <DEDUP_REMOVED lines=10> */
.L_x_4328:
[----:B------:R-:W-:-:S13]  /*4060*/  ISETP.NE.AND P0, PT, R187, 0x3, PT ;  /* 0x00000003bb00780c */ /* 0x000fda0003f05270 */
[----:B------:R-:W-:Y:S05]  /*4070*/  @!P0 BRA `(.L_x_4347) ;  /* 0x0000000000048947 */ /* 0x000fea0003800000 */
[----:B------:R-:W-:Y:S01]  /*4080*/  BPT.TRAP 0x1 ;  /* 0x000000040000795c */ /* 0x000fe20000300000 */
.L_x_4347:
[----:B------:R-:W-:Y:S01]  /*4090*/  IMAD R73, R19, 0x8, R2 ;  /* 0x0000000813497824 */ /* 0x000fe200078e0202 */
[----:B------:R-:W-:Y:S01]  /*40a0*/  SHF.L.U32 R74, R186, 0x1f, RZ ;  /* 0x0000001fba4a7819 */ /* 0x000fe200000006ff */
[----:B------:R-:W-:Y:S01]  /*40b0*/  IMAD R4, R40, -0x40, R42 ;  /* 0xffffffc028047824 */ /* 0x000fe200078e022a */
[----:B------:R-:W-:Y:S02]  /*40c0*/  BSSY B1, `(.L_x_4348) ;  /* 0x0000004000017945 */ /* 0x000fe40003800000 */
[----:B------:R-:W0:Y:S02]  /*40d0*/  SYNCS.PHASECHK.TRANS64.TRYWAIT P1, [R73+URZ+0x38890], R74 ;  /* 0x0388904a490075a7 */ /* 0x000e24000802017f */
[----:B------:R-:W-:Y:S01]  /*40e0*/  VIMNMX R5, R4, 0x40, PT ;  /* 0x0000004004057848 */ /* 0x000fe20003fe0100 */
[----:B0-----:R-:W-:Y:S06]  /*40f0*/  @!P1 BRA `(.L_x_4349) ;  /* 0x000001b400549947 */ /* 0x001fec0003800000 */
.L_x_4631:
[----:B------:R-:W-:Y:S05]  /*4100*/  BSYNC B1 ;  /* 0x0000000000017941 */ /* 0x000fea0003800000 */
.L_x_4348:
        /* <DEDUP_REMOVED lines=13> */
.L_x_4335:
[----:B------:R-:W-:Y:S05]  /*41e0*/  BSYNC B0 ;  /* 0x0000000000007941 */ /* 0x000fea0003800000 */
.L_x_4327:
        /* <DEDUP_REMOVED lines=17> */
.L_x_4351:
[----:B------:R-:W-:Y:S05]  /*4300*/  BSYNC B0 ;  /* 0x0000000000007941 */ /* 0x000fea0003800000 */
.L_x_4350:
[----:B------:R-:W2:Y:S01]  /*4310*/  SYNCS.PHASECHK.TRANS64.TRYWAIT P0, [R73+URZ+0x388b0], R74 ;  /* 0x0388b04a490075a7 */ /* 0x000ea2000800017f */
[----:B------:R-:W-:Y:S04]  /*4320*/  BSSY B0, `(.L_x_4352) ;  /* 0x0000002000007945 */ /* 0x000fe80003800000 */
[----:B--2---:R-:W-:Y:S05]  /*4330*/  @!P0 BRA `(.L_x_4353) ;  /* 0x000001b000d88947 */ /* 0x004fea0003800000 */
.L_x_4632:
[----:B------:R-:W-:Y:S05]  /*4340*/  BSYNC B0 ;  /* 0x0000000000007941 */ /* 0x000fea0003800000 */
.L_x_4352:
        /* <DEDUP_REMOVED lines=82> */
.L_x_4355:
[----:B------:R-:W-:Y:S05]  /*4870*/  BSYNC B0 ;  /* 0x0000000000007941 */ /* 0x000fea0003800000 */
.L_x_4354:
        /* <DEDUP_REMOVED lines=17> */
.L_x_4322:
[----:B------:R-:W2:Y:S01]  /*4990*/  LDL R4, [R1+0x80] ;  /* 0x0000800001047983 */ /* 0x000ea20000100800 */
[----:B------:R-:W-:Y:S01]  /*49a0*/  BSSY B0, `(.L_x_4357) ;  /* 0x0000006000007945 */ /* 0x000fe20003800000 */
[----:B------:R-:W-:Y:S02]  /*49b0*/  ISETP.NE.AND P2, PT, R211, RZ, PT ;  /* 0x000000ffd300720c */ /* 0x000fe40003f45270 */
[----:B--2---:R-:W-:Y:S01]  /*49c0*/  ISETP.NE.AND P1, PT, R4, 0x1, PT ;  /* 0x000000010400780c */ /* 0x004fe20003f25270 */
[----:B------:R-:W-:-:S12]  /*49d0*/  @P0 BRA `(.L_x_4358) ;  /* 0x0000000000080947 */ /* 0x000fd80003800000 */
[----:B------:R-:W1:Y:S02]  /*49e0*/  FENCE.VIEW.ASYNC.G ;  /* 0x00000000000073c6 */ /* 0x000e640000000100 */
[----:B-1----:R-:W-:Y:S06]  /*49f0*/  BAR.ARV 0xc, 0x180 ;  /* 0x0306000000007b1d */ /* 0x002fec0000002000 */
.L_x_4358:
[----:B------:R-:W-:Y:S05]  /*4a00*/  BSYNC B0 ;  /* 0x0000000000007941 */ /* 0x000fea0003800000 */
.L_x_4357:
        /* <DEDUP_REMOVED lines=34> */
.L_x_4362:
[----:B------:R-:W-:Y:S05]  /*4c30*/  BSYNC B0 ;  /* 0x0000000000007941 */ /* 0x000fea0003800000 */
.L_x_4361:
        /* <DEDUP_REMOVED lines=72> */
[----:B------:R-:W-:Y:S01]  /*50c0*/  IMAD.MOV.U32 R7, RZ, RZ, 0x40000040 ;  /* 0x40000040ff077424 */ /* 0x000fe200078e00ff */
[----:B------:R-:W-:Y:S01]  /*50d0*/  BSSY B0, `(.L_x_4364) ;  /* 0x0000100000007945 */ /* 0x000fe20003800000 */
[----:B------:R-:W-:Y:S01]  /*50e0*/  IMAD.MOV.U32 R9, RZ, RZ, 0x40000040 ;  /* 0x40000040ff097424 */ /* 0x000fe200078e00ff */
[----:B------:R-:W-:Y:S01]  /*50f0*/  BAR.SYNC.DEFER_BLOCKING 0xe, 0x100 ;  /* 0x0384000000007b1d */ /* 0x000fe20000010000 */
[----:B------:R-:W-:Y:S01]  /*5100*/  IMAD.MOV.U32 R11, RZ, RZ, 0x40000040 ;  /* 0x40000040ff0b7424 */ /* 0x000fe200078e00ff */
[----:B------:R-:W-:Y:S01]  /*5110*/  R2UR UR5, R7 ;  /* 0x00000000070572ca */ /* 0x000fe200000e0000 */
[----:B------:R-:W-:Y:S01]  /*5120*/  IMAD.MOV.U32 R13, RZ, RZ, 0x40000040 ;  /* 0x40000040ff0d7424 */ /* 0x000fe200078e00ff */
[----:B------:R-:W-:Y:S01]  /*5130*/  R2UR UR7, R9 ;  /* 0x00000000090772ca */ /* 0x000fe200000e0000 */
[----:B------:R-:W-:Y:S02]  /*5140*/  IMAD.MOV.U32 R9, RZ, RZ, 0x40000040 ;  /* 0x40000040ff097424 */ /* 0x000fe400078e00ff */
[----:B------:R-:W-:Y:S01]  /*5150*/  VIADD R4, R4, 0xfffffffe ;  /* 0xfffffffe04047836 */ /* 0x000fe20000000000 */
[----:B------:R-:W0:Y:S02]  /*5160*/  S2R R14, SR_TID.X ;  /* 0x00000000000e7919 */ /* 0x000e240000002100 */
[----:B------:R-:W-:Y:S01]  /*5170*/  R2UR UR15, R9 ;  /* 0x00000000090f72ca */ /* 0x000fe200000e0000 */
[----:B------:R-:W-:Y:S01]  /*5180*/  IMAD.MOV.U32 R9, RZ, RZ, 0x40000040 ;  /* 0x40000040ff097424 */ /* 0x000fe200078e00ff */
[----:B------:R-:W-:-:S04]  /*5190*/  ISETP.GE.AND P0, PT, R4, R0, PT ;  /* 0x000000000400720c */ /* 0x000fc80003f06270 */
[----:B------:R-:W-:Y:S01]  /*51a0*/  R2UR UR13, R9 ;  /* 0x00000000090d72ca */ /* 0x000fe200000e0000 */
[----:B------:R-:W-:Y:S01]  /*51b0*/  WARPGROUP.ARRIVE ;  /* 0x00000000000079c5 */ /* 0x000fe20000000000 */
[----:B0-----:R-:W-:-:S04]  /*51c0*/  LOP3.LUT R14, R14, 0x7f, RZ, 0xc0, !PT ;  /* 0x0000007f0e0e7812 */ /* 0x001fc800078ec0ff */
[----:B------:R-:W-:Y:S01]  /*51d0*/  ISETP.NE.AND P2, PT, R14, RZ, PT ;  /* 0x000000ff0e00720c */ /* 0x000fe20003f45270 */
[----:B--2---:R-:W0:Y:S02]  /*51e0*/  SHFL.IDX PT, R3, R6, RZ, 0x1f ;  /* 0x00001fff06037589 */ /* 0x004e2400000e0000 */
[----:B0-----:R-:W-:-:S04]  /*51f0*/  LEA.HI R5, R3, R3, RZ, 0x1 ;  /* 0x0000000303057211 */ /* 0x001fc800078f08ff */
[----:B------:R-:W-:Y:S01]  /*5200*/  LOP3.LUT R6, R5, 0x1fffe, RZ, 0xc0, !PT ;  /* 0x0001fffe05067812 */ /* 0x000fe200078ec0ff */
[----:B------:R-:W-:-:S04]  /*5210*/  VIADD R5, R2, 0x36400 ;  /* 0x0003640002057836 */ /* 0x000fc80000000000 */
[----:B------:R-:W-:Y:S01]  /*5220*/  IMAD.IADD R3, R3, 0x1, -R6 ;  /* 0x0000000103037824 */ /* 0x000fe200078e0a06 */
[----:B------:R-:W-:-:S03]  /*5230*/  SHF.R.U32.HI R5, RZ, 0x4, R5 ;  /* 0x00000004ff057819 */ /* 0x000fc60000011605 */
[----:B------:R-:W-:Y:S01]  /*5240*/  IMAD R3, R3, 0x8000, R2 ;  /* 0x0000800003037824 */ /* 0x000fe200078e0202 */
[----:B------:R-:W-:-:S03]  /*5250*/  LOP3.LUT R5, R5, 0x3fff, RZ, 0xc0, !PT ;  /* 0x00003fff05057812 */ /* 0x000fc600078ec0ff */
[----:B------:R-:W-:Y:S01]  /*5260*/  VIADD R3, R3, 0x400 ;  /* 0x0000040003037836 */ /* 0x000fe20000000000 */
[----:B------:R-:W-:Y:S01]  /*5270*/  LOP3.LUT R6, R5, 0x10000, RZ, 0xfc, !PT ;  /* 0x0001000005067812 */ /* 0x000fe200078efcff */
[----:B------:R-:W-:-:S03]  /*5280*/  @!P2 IMAD R5, R18, 0x8, R2 ;  /* 0x000000081205a824 */ /* 0x000fc600078e0202 */
[----:B------:R-:W-:Y:S01]  /*5290*/  SHF.R.U32.HI R3, RZ, 0x4, R3 ;  /* 0x00000004ff037819 */ /* 0x000fe20000011603 */
[C---:B------:R-:W-:Y:S01]  /*52a0*/  VIADD R12, R6.reuse, 0x2 ;  /* 0x00000002060c7836 */ /* 0x040fe20000000000 */
[----:B------:R-:W-:Y:S01]  /*52b0*/  R2UR UR4, R6 ;  /* 0x00000000060472ca */ /* 0x000fe200000e0000 */
[----:B------:R-:W-:Y:S01]  /*52c0*/  @!P2 VIADD R5, R5, 0x38860 ;  /* 0x000388600505a836 */ /* 0x000fe20000000000 */
[----:B------:R-:W-:-:S04]  /*52d0*/  LOP3.LUT R3, R3, 0x3fff, RZ, 0xc0, !PT ;  /* 0x00003fff03037812 */ /* 0x000fc800078ec0ff */
[----:B------:R-:W-:Y:S02]  /*52e0*/  LOP3.LUT R3, R3, 0x2000000, RZ, 0xfc, !PT ;  /* 0x0200000003037812 */ /* 0x000fe400078efcff */
[----:B------:R-:W-:-:S03]  /*52f0*/  @!P2 PRMT R5, RZ, 0x654, R5 ;  /* 0x00000654ff05a816 */ /* 0x000fc60000000005 */
[----:B------:R-:W-:-:S04]  /*5300*/  IMAD R8, R18, 0x1000, R3 ;  /* 0x0000100012087824 */ /* 0x000fc800078e0203 */
[C---:B------:R-:W-:Y:S01]  /*5310*/  VIADD R10, R8.reuse, 0x80 ;  /* 0x00000080080a7836 */ /* 0x040fe20000000000 */
[----:B------:R-:W-:-:S13]  /*5320*/  R2UR UR6, R8 ;  /* 0x00000000080672ca */ /* 0x000fda00000e0000 */
[----:B------:R-:W-:Y:S01]  /*5330*/  HGMMA.64x256x16.F32.BF16 R24, gdesc[UR4].tnspB, RZ, !UPT, gsb0 ;  /* 0x43e00000041879f0 */ /* 0x000fe2000c0018ff */
[----:B------:R-:W-:Y:S01]  /*5340*/  R2UR UR6, R10 ;  /* 0x000000000a0672ca */ /* 0x000fe200000e0000 */
[----:B------:R-:W-:Y:S01]  /*5350*/  VIADD R10, R8, 0x100 ;  /* 0x00000100080a7836 */ /* 0x000fe20000000000 */
[----:B------:R-:W-:Y:S01]  /*5360*/  R2UR UR7, R11 ;  /* 0x000000000b0772ca */ /* 0x000fe200000e0000 */
[----:B------:R-:W-:Y:S01]  /*5370*/  IMAD.MOV.U32 R11, RZ, RZ, 0x40000040 ;  /* 0x40000040ff0b7424 */ /* 0x000fe200078e00ff */
[----:B------:R-:W-:Y:S01]  /*5380*/  R2UR UR4, R12 ;  /* 0x000000000c0472ca */ /* 0x000fe200000e0000 */
[----:B------:R-:W-:Y:S01]  /*5390*/  VIADD R8, R8, 0x180 ;  /* 0x0000018008087836 */ /* 0x000fe20000000000 */
[----:B------:R-:W-:Y:S02]  /*53a0*/  R2UR UR5, R13 ;  /* 0x000000000d0572ca */ /* 0x000fe400000e0000 */
[----:B------:R-:W-:Y:S01]  /*53b0*/  R2UR UR10, R10 ;  /* 0x000000000a0a72ca */ /* 0x000fe200000e0000 */
[----:B------:R-:W-:Y:S01]  /*53c0*/  VIADD R10, R6, 0x4 ;  /* 0x00000004060a7836 */ /* 0x000fe20000000000 */
[----:B------:R-:W-:Y:S01]  /*53d0*/  R2UR UR11, R11 ;  /* 0x000000000b0b72ca */ /* 0x000fe200000e0000 */
[----:B------:R-:W-:Y:S01]  /*53e0*/  IMAD.MOV.U32 R11, RZ, RZ, 0x40000040 ;  /* 0x40000040ff0b7424 */ /* 0x000fe200078e00ff */
[----:B------:R-:W-:Y:S01]  /*53f0*/  R2UR UR14, R8 ;  /* 0x00000000080e72ca */ /* 0x000fe200000e0000 */
[----:B------:R-:W-:Y:S01]  /*5400*/  VIADD R8, R6, 0x6 ;  /* 0x0000000606087836 */ /* 0x000fe20000000000 */
[----:B------:R-:W-:-:S02]  /*5410*/  R2UR UR8, R10 ;  /* 0x000000000a0872ca */ /* 0x000fc400000e0000 */
[----:B------:R-:W-:Y:S02]  /*5420*/  R2UR UR9, R11 ;  /* 0x000000000b0972ca */ /* 0x000fe400000e0000 */
[----:B------:R-:W-:Y:S01]  /*5430*/  R2UR UR12, R8 ;  /* 0x00000000080c72ca */ /* 0x000fe200000e0000 */
        /* <DEDUP_REMOVED lines=15> */
[----:B------:R-:W-:-:S07]  /*5530*/  IMAD.MOV.U32 R20, RZ, RZ, R4 ;  /* 0x000000ffff147224 */ /* 0x000fce00078e0004 */
.L_x_4366:
[----:B------:R-:W-:Y:S01]  /*5540*/  BAR.SYNC.DEFER_BLOCKING 0xe, 0x100 ;  /* 0x0384000000007b1d */ /* 0x000fe20000010000 */
[----:B-1----:R-:W-:Y:S01]  /*5550*/  IMAD R4, R18, 0x40, R191 ;  /* 0x0000004012047824 */ /* 0x002fe200078e02bf */
[----:B------:R-:W-:Y:S01]  /*5560*/  R2UR UR4, R6 ;  /* 0x00000000060472ca */ /* 0x000fe200000e0000 */
[----:B------:R-:W-:Y:S01]  /*5570*/  VIADD R18, R18, 0x1 ;  /* 0x0000000112127836 */ /* 0x000fe20000000000 */
[----:B------:R-:W-:Y:S01]  /*5580*/  R2UR UR5, R7 ;  /* 0x00000000070572ca */ /* 0x000fe200000e0000 */
[----:B------:R-:W-:Y:S02]  /*5590*/  IMAD R4, R4, 0x4, R2 ;  /* 0x0000000404047824 */ /* 0x000fe400078e0202 */
[----:B------:R-:W-:Y:S01]  /*55a0*/  IMAD.MOV.U32 R15, RZ, RZ, 0x40000040 ;  /* 0x40000040ff0f7424 */ /* 0x000fe200078e00ff */
[----:B------:R-:W-:-:S04]  /*55b0*/  ISETP.NE.AND P0, PT, R18, 0x2, PT ;  /* 0x000000021200780c */ /* 0x000fc80003f05270 */
[----:B------:R-:W-:Y:S01]  /*55c0*/  SEL R18, R18, RZ, P0 ;  /* 0x000000ff12127207 */ /* 0x000fe20000000000 */
[----:B0-----:R-:W0:Y:S04]  /*55d0*/  LDS R5, [R4+0x38400] ;  /* 0x0384000004057984 */ /* 0x001e280000000800 */
        /* <DEDUP_REMOVED lines=129> */
[----:B------:R-:W-:-:S02]  /*5df0*/  IMAD R4, R18, 0x1000, R3 ;  /* 0x0000100012047824 */ /* 0x000fc400078e0203 */
[----:B------:R-:W-:Y:S02]  /*5e00*/  IMAD.MOV.U32 R5, RZ, RZ, 0x40000040 ;  /* 0x40000040ff057424 */ /* 0x000fe400078e00ff */
[C---:B------:R-:W-:Y:S01]  /*5e10*/  VIADD R14, R4.reuse, 0x80 ;  /* 0x00000080040e7836 */ /* 0x040fe20000000000 */
[----:B------:R-:W-:Y:S01]  /*5e20*/  R2UR UR6, R4 ;  /* 0x00000000040672ca */ /* 0x000fe200000e0000 */
[----:B------:R-:W-:Y:S01]  /*5e30*/  WARPGROUP.ARRIVE ;  /* 0x00000000000079c5 */ /* 0x000fe20000000000 */
[----:B------:R-:W-:Y:S01]  /*5e40*/  R2UR UR7, R5 ;  /* 0x00000000050772ca */ /* 0x000fe200000e0000 */
[----:B------:R-:W-:-:S12]  /*5e50*/  IMAD.MOV.U32 R5, RZ, RZ, 0x40000040 ;  /* 0x40000040ff057424 */ /* 0x000fd800078e00ff */
[----:B------:R-:W-:Y:S01]  /*5e60*/  HGMMA.64x256x16.F32.BF16 R24, gdesc[UR4].tnspB, R24, gsb0 ;  /* 0x43e00000041879f0 */ /* 0x000fe20008001818 */
[----:B------:R-:W-:Y:S01]  /*5e70*/  R2UR UR6, R14 ;  /* 0x000000000e0672ca */ /* 0x000fe200000e0000 */
[----:B------:R-:W-:Y:S01]  /*5e80*/  VIADD R14, R4, 0x100 ;  /* 0x00000100040e7836 */ /* 0x000fe20000000000 */
[----:B------:R-:W-:Y:S01]  /*5e90*/  R2UR UR7, R15 ;  /* 0x000000000f0772ca */ /* 0x000fe200000e0000 */
[----:B------:R-:W-:Y:S01]  /*5ea0*/  IMAD.MOV.U32 R15, RZ, RZ, 0x40000040 ;  /* 0x40000040ff0f7424 */ /* 0x000fe200078e00ff */
[----:B------:R-:W-:Y:S01]  /*5eb0*/  R2UR UR4, R12 ;  /* 0x000000000c0472ca */ /* 0x000fe200000e0000 */
[----:B------:R-:W-:Y:S01]  /*5ec0*/  VIADD R4, R4, 0x180 ;  /* 0x0000018004047836 */ /* 0x000fe20000000000 */
[----:B------:R-:W-:Y:S01]  /*5ed0*/  R2UR UR5, R13 ;  /* 0x000000000d0572ca */ /* 0x000fe200000e0000 */
[----:B------:R-:W-:Y:S02]  /*5ee0*/  WARPGROUP.DEPBAR.LE gsb0, 0x0 ;  /* 0x00008000000079c5 */ /* 0x000fe40000010000 */
[----:B------:R-:W-:-:S15]  /*5ef0*/  WARPGROUP.ARRIVE ;  /* 0x00000000000079c5 */ /* 0x000fde0000000000 */
[----:B------:R-:W-:-:S03]  /*5f00*/  NOP ;  /* 0x0000000000007918 */ /* 0x000fc60000000000 */
        /* <DEDUP_REMOVED lines=10> */
[----:B------:R-:W-:Y:S01]  /*5fb0*/  IMAD.MOV.U32 R4, RZ, RZ, R20 ;  /* 0x000000ffff047224 */ /* 0x000fe200078e0014 */
[----:B------:R-:W-:Y:S01]  /*5fc0*/  R2UR UR7, R5 ;  /* 0x00000000050772ca */ /* 0x000fe200000e0000 */
[----:B------:R-:W-:Y:S01]  /*5fd0*/  VIADD R20, R20, 0xffffffff ;  /* 0xffffffff14147836 */ /* 0x000fe20000000000 */
[----:B------:R-:W-:Y:S02]  /*5fe0*/  R2UR UR4, R8 ;  /* 0x00000000080472ca */ /* 0x000fe400000e0000 */
[----:B------:R-:W-:Y:S02]  /*5ff0*/  R2UR UR5, R9 ;  /* 0x00000000090572ca */ /* 0x000fe400000e0000 */
[----:B------:R-:W-:Y:S02]  /*6000*/  ISETP.GT.AND P1, PT, R4, R0, PT ;  /* 0x000000000400720c */ /* 0x000fe40003f24270 */
[----:B------:R-:W-:-:S04]  /*6010*/  SEL R4, RZ, 0x1, P0 ;  /* 0x00000001ff047807 */ /* 0x000fc80000000000 */
[----:B------:R-:W-:Y:S01]  /*6020*/  LOP3.LUT R23, R23, R4, RZ, 0x3c, !PT ;  /* 0x0000000417177212 */ /* 0x000fe200078e3cff */
[----:B------:R-:W-:-:S04]  /*6030*/  @!P2 IMAD R4, R18, 0x8, R2 ;  /* 0x000000081204a824 */ /* 0x000fc800078e0202 */
[----:B------:R-:W-:-:S05]  /*6040*/  @!P2 VIADD R4, R4, 0x38860 ;  /* 0x000388600404a836 */ /* 0x000fca0000000000 */
[----:B------:R-:W-:Y:S01]  /*6050*/  @!P2 PRMT R4, RZ, 0x654, R4 ;  /* 0x00000654ff04a816 */ /* 0x000fe20000000004 */
[----:B------:R-:W-:Y:S02]  /*6060*/  WARPGROUP.DEPBAR.LE gsb0, 0x0 ;  /* 0x00008000000079c5 */ /* 0x000fe40000010000 */
[----:B------:R-:W-:-:S06]  /*6070*/  WARPGROUP.ARRIVE ;  /* 0x00000000000079c5 */ /* 0x000fcc0000000000 */
[----:B------:R-:W-:Y:S03]  /*6080*/  HGMMA.64x256x16.F32.BF16 R24, gdesc[UR4].tnspB, R24, gsb0 ;  /* 0x43e00000041879f0 */ /* 0x000fe60008001818 */
[----:B------:R-:W-:Y:S02]  /*6090*/  WARPGROUP.DEPBAR.LE gsb0, 0x0 ;  /* 0x00008000000079c5 */ /* 0x000fe40000010000 */
[----:B------:R-:W-:Y:S06]  /*60a0*/  BAR.ARV 0xf, 0x100 ;  /* 0x03c4000000007b1d */ /* 0x000fec0000002000 */
[----:B------:R1:W-:Y:S01]  /*60b0*/  @!P2 SYNCS.ARRIVE.TRANS64.RED.A1T0 RZ, [R4+URZ], RZ ;  /* 0x000000ff04ffa9a7 */ /* 0x0003e2000810043f */
[----:B------:R-:W-:Y:S05]  /*60c0*/  @P1 BRA `(.L_x_4366) ;  /* 0xfffffff4001c1947 */ /* 0x000fea000383ffff */
.L_x_4365:
[----:B------:R-:W-:Y:S05]  /*60d0*/  BSYNC B0 ;  /* 0x0000000000007941 */ /* 0x000fea0003800000 */
.L_x_4364:
        /* <DEDUP_REMOVED lines=9> */
[----:B------:R-:W2:Y:S04]  /*6170*/  LDS R2, [R0+0x38400] ;  /* 0x0384000000027984 */ /* 0x000ea80000000800 */
[----:B------:R-:W3:Y:S01]  /*6180*/  LDS R0, [R0+0x38420] ;  /* 0x0384200000007984 */ /* 0x000ee20000000800 */
[-C--:B--2---:R-:W-:Y:S01]  /*6190*/  FMUL.FTZ R24, R24, R2.reuse ;  /* 0x0000000218187220 */ /* 0x084fe20000410000 */
        /* <DEDUP_REMOVED lines=131> */
.L_x_4360:
        /* <DEDUP_REMOVED lines=31> */
.L_x_4368:
[----:B------:R-:W-:Y:S05]  /*6bc0*/  BSYNC B0 ;  /* 0x0000000000007941 */ /* 0x000fea0003800000 */
.L_x_4367:
        /* <DEDUP_REMOVED lines=100> */
.L_x_4370:
[----:B------:R-:W-:Y:S05]  /*7210*/  BSYNC B6 ;  /* 0x0000000000067941 */ /* 0x000fea0003800000 */
.L_x_4369:
        /* <DEDUP_REMOVED lines=12> */
.L_x_4374:
[----:B-1----:R1:W2:Y:S02]  /*72e0*/  SYNCS.PHASECHK.TRANS64.TRYWAIT P0, [R2+URZ+0x38800], R3 ;  /* 0x03880003020075a7 */ /* 0x0022a4000800017f */
[----:B--2---:R-:W-:Y:S05]  /*72f0*/  @!P0 NANOSLEEP.SYNCS 0x989680 ;  /* 0x009896800000895d */ /* 0x004fea0003900000 */
[----:B------:R-:W2:Y:S02]  /*7300*/  @!P0 SYNCS.PHASECHK.TRANS64 P0, [R2+URZ+0x38800], R3 ;  /* 0x03880003020085a7 */ /* 0x000ea4000800007f */
[----:B--2---:R-:W-:Y:S05]  /*7310*/  @!P0 BRA `(.L_x_4374) ;  /* 0xfffffffc00f08947 */ /* 0x004fea000383ffff */
.L_x_4373:
[----:B------:R-:W-:Y:S05]  /*7320*/  BSYNC B0 ;  /* 0x0000000000007941 */ /* 0x000fea0003800000 */
.L_x_4372:
[----:B------:R-:W-:Y:S05]  /*7330*/  BRA `(.L_x_4375) ;  /* 0x0000002000b07947 */ /* 0x000fea0003800000 */
.L_x_4371:
        /* <DEDUP_REMOVED lines=37> */
.L_x_4377:
[----:B------:R-:W-:Y:S05]  /*7590*/  BSYNC B6 ;  /* 0x0000000000067941 */ /* 0x000fea0003800000 */
.L_x_4376:
[----:B------:R-:W-:Y:S01]  /*75a0*/  ULDC.U8 UR4, c[0x0][0x410] ;  /* 0x0001040000047ab9 */ /* 0x000fe20000000000 */
[----:B------:R-:W-:Y:S01]  /*75b0*/  BSSY B0, `(.L_x_4378) ;  /* 0x00001fc000007945 */ /* 0x000fe20003800000 */
[----:B------:R-:W-:Y:S01]  /*75c0*/  ISETP.NE.AND P0, PT, RZ, UR4, PT ;  /* 0x00000004ff007c0c */ /* 0x000fe2000bf05270 */
[----:B------:R-:W-:-:S12]  /*75d0*/  IMAD R5, R153, 0x40, R22 ;  /* 0x0000004099057824 */ /* 0x000fd800078e0216 */
[----:B------:R-:W-:Y:S05]  /*75e0*/  @!P0 BRA `(.L_x_4379) ;  /* 0x0000001000048947 */ /* 0x000fea0003800000 */
[----:B------:R-:W-:-:S03]  /*75f0*/  UMOV UR4, 0xffffffff ;  /* 0xffffffff00047882 */ /* 0x000fc60000000000 */
[----:B------:R-:W-:Y:S05]  /*7600*/  BRA.DIV UR4, `(.L_x_4380) ;  /* 0x0000018204387947 */ /* 0x000fea000b800000 */
[----:B------:R0:W1:Y:S04]  /*7610*/  SHFL.IDX PT, R3, R26, RZ, 0x1c1f ;  /* 0x001c1fff1a037589 */ /* 0x00006800000e0000 */
[----:B------:R0:W2:Y:S04]  /*7620*/  SHFL.IDX PT, R20, R25, RZ, 0x1c1f ;  /* 0x001c1fff19147589 */ /* 0x0000a800000e0000 */
[----:B------:R-:W3:Y:S04]  /*7630*/  SHFL.IDX PT, R24, R24, RZ, 0x1c1f ;  /* 0x001c1fff18187589 */ /* 0x000ee800000e0000 */
[----:B------:R0:W4:Y:S02]  /*7640*/  SHFL.IDX PT, R21, R27, RZ, 0x1c1f ;  /* 0x001c1fff1b157589 */ /* 0x00012400000e0000 */
.L_x_4638:
        /* <DEDUP_REMOVED lines=37> */
.L_x_4382:
[----:B------:R-:W-:Y:S05]  /*78a0*/  BSYNC B1 ;  /* 0x0000000000017941 */ /* 0x000fea0003800000 */
.L_x_4381:
[----:B------:R-:W2:Y:S01]  /*78b0*/  SYNCS.PHASECHK.TRANS64.TRYWAIT P0, [R2+URZ+0x38800], R25 ;  /* 0x03880019020075a7 */ /* 0x000ea2000800017f */
[----:B0-----:R-:W-:Y:S01]  /*78c0*/  LOP3.LUT R12, R27, 0x18, R16, 0xf8, !PT ;  /* 0x000000181b0c7812 */ /* 0x001fe200078ef810 */
[----:B-----5:R-:W-:Y:S01]  /*78d0*/  IMAD.MOV.U32 R15, RZ, RZ, R6 ;  /* 0x000000ffff0f7224 */ /* 0x020fe200078e0006 */
[----:B------:R-:W-:Y:S01]  /*78e0*/  SHF.R.U32.HI R27, RZ, 0x3, R27 ;  /* 0x00000003ff1b7819 */ /* 0x000fe2000001161b */
[----:B-1----:R-:W-:Y:S01]  /*78f0*/  IMAD R3, R153, -0x40, R26 ;  /* 0xffffffc099037824 */ /* 0x002fe200078e021a */
[--C-:B------:R-:W-:Y:S01]  /*7900*/  SHF.R.U32.HI R26, RZ, 0x10, R7.reuse ;  /* 0x00000010ff1a7819 */ /* 0x100fe20000011607 */
[----:B------:R-:W-:Y:S01]  /*7910*/  IMAD.MOV.U32 R13, RZ, RZ, R7 ;  /* 0x000000ffff0d7224 */ /* 0x000fe200078e0007 */
[----:B------:R-:W-:Y:S01]  /*7920*/  LOP3.LUT R31, R12, R27, RZ, 0x3c, !PT ;  /* 0x0000001b0c1f7212 */ /* 0x000fe200078e3cff */
[----:B------:R-:W-:Y:S01]  /*7930*/  IMAD.MOV.U32 R14, RZ, RZ, R11 ;  /* 0x000000ffff0e7224 */ /* 0x000fe200078e000b */
[----:B------:R-:W-:Y:S01]  /*7940*/  SHF.R.U64 R12, R6, 0x10, R7 ;  /* 0x00000010060c7819 */ /* 0x000fe20000001207 */
[----:B------:R-:W-:Y:S01]  /*7950*/  IMAD.MOV.U32 R6, RZ, RZ, R4 ;  /* 0x000000ffff067224 */ /* 0x000fe200078e0004 */
[----:B------:R-:W-:Y:S01]  /*7960*/  SHF.R.U64 R29, R4, 0x10, R5 ;  /* 0x00000010041d7819 */ /* 0x000fe20000001205 */
[----:B------:R-:W-:Y:S01]  /*7970*/  IMAD R31, R194, 0x200, R31 ;  /* 0x00000200c21f7824 */ /* 0x000fe200078e021f */
[--C-:B------:R-:W-:Y:S01]  /*7980*/  SHF.R.U32.HI R4, RZ, 0x10, R5.reuse ;  /* 0x00000010ff047819 */ /* 0x100fe20000011605 */
[----:B------:R-:W-:Y:S01]  /*7990*/  IMAD.MOV.U32 R7, RZ, RZ, R5 ;  /* 0x000000ffff077224 */ /* 0x000fe200078e0005 */
[----:B------:R-:W-:Y:S01]  /*79a0*/  PRMT R15, R15, 0x5410, R12 ;  /* 0x000054100f0f7816 */ /* 0x000fe2000000000c */
[----:B------:R-:W-:Y:S01]  /*79b0*/  IMAD.MOV.U32 R5, RZ, RZ, R10 ;  /* 0x000000ffff057224 */ /* 0x000fe200078e000a */
[--C-:B---3--:R-:W-:Y:S01]  /*79c0*/  SHF.R.U64 R24, R10, 0x10, R11.reuse ;  /* 0x000000100a187819 */ /* 0x108fe2000000120b */
[----:B------:R-:W-:Y:S01]  /*79d0*/  IMAD R12, R31, 0x2, R2 ;  /* 0x000000021f0c7824 */ /* 0x000fe200078e0202 */
[----:B------:R-:W-:Y:S01]  /*79e0*/  VIMNMX R37, R3, 0x40, PT ;  /* 0x0000004003257848 */ /* 0x000fe20003fe0100 */
[----:B------:R-:W-:Y:S01]  /*79f0*/  BSSY B1, `(.L_x_4383) ;  /* 0x000000f000017945 */ /* 0x000fe20003800000 */
[----:B------:R-:W-:Y:S01]  /*7a00*/  SHF.R.U32.HI R27, RZ, 0x10, R11 ;  /* 0x00000010ff1b7819 */ /* 0x000fe2000001160b */
[--C-:B------:R-:W-:Y:S01]  /*7a10*/  IMAD.MOV.U32 R11, RZ, RZ, R9.reuse ;  /* 0x000000ffff0b7224 */ /* 0x100fe200078e0009 */
[--C-:B----4-:R-:W-:Y:S01]  /*7a20*/  SHF.R.U64 R21, R8, 0x10, R9.reuse ;  /* 0x0000001008157819 */ /* 0x110fe20000001209 */
[----:B------:R-:W-:Y:S01]  /*7a30*/  IMAD.MOV.U32 R10, RZ, RZ, R8 ;  /* 0x000000ffff0a7224 */ /* 0x000fe200078e0008 */
[----:B--2---:R-:W-:Y:S01]  /*7a40*/  SHF.R.U32.HI R20, RZ, 0x10, R9 ;  /* 0x00000010ff147819 */ /* 0x004fe20000011609 */
[C---:B------:R-:W-:Y:S01]  /*7a50*/  VIADD R3, R12.reuse, 0x20440 ;  /* 0x000204400c037836 */ /* 0x040fe20000000000 */
[----:B------:R-:W-:Y:S01]  /*7a60*/  PRMT R9, R7, 0x5410, R4 ;  /* 0x0000541007097816 */ /* 0x000fe20000000004 */
[----:B------:R-:W-:Y:S01]  /*7a70*/  VIADD R4, R12, 0x20400 ;  /* 0x000204000c047836 */ /* 0x000fe20000000000 */
[----:B------:R-:W-:-:S02]  /*7a80*/  LOP3.LUT P2, RZ, R189, 0x4, RZ, 0xc0, !PT ;  /* 0x00000004bdff7812 */ /* 0x000fc4000784c0ff */
[----:B------:R-:W-:Y:S02]  /*7a90*/  ISETP.GE.AND P1, PT, R22, R37, PT ;  /* 0x000000251600720c */ /* 0x000fe40003f26270 */
[----:B------:R-:W-:Y:S02]  /*7aa0*/  PRMT R13, R13, 0x5410, R26 ;  /* 0x000054100d0d7816 */ /* 0x000fe4000000001a */
[----:B------:R-:W-:Y:S02]  /*7ab0*/  PRMT R8, R6, 0x5410, R29 ;  /* 0x0000541006087816 */ /* 0x000fe4000000001d */
[----:B------:R-:W-:Y:S01]  /*7ac0*/  PRMT R35, R5, 0x5410, R24 ;  /* 0x0000541005237816 */ /* 0x000fe20000000018 */
[----:B------:R-:W-:Y:S06]  /*7ad0*/  @!P0 BRA `(.L_x_4384) ;  /* 0x0000017c00788947 */ /* 0x000fec0003800000 */
.L_x_4639:
[----:B------:R-:W-:Y:S05]  /*7ae0*/  BSYNC B1 ;  /* 0x0000000000017941 */ /* 0x000fea0003800000 */
.L_x_4383:
        /* <DEDUP_REMOVED lines=24> */
[----:B0-----:R-:W-:-:S02]  /*7c70*/  IMAD.U32 R25, R7, 0x10000, RZ ;  /* 0x0001000007197824 */ /* 0x001fc400078e00ff */
        /* <DEDUP_REMOVED lines=24> */
.L_x_4388:
[----:B------:R-:W-:Y:S05]  /*7e00*/  BSYNC B2 ;  /* 0x0000000000027941 */ /* 0x000fea0003800000 */
.L_x_4387:
[----:B------:R-:W-:Y:S05]  /*7e10*/  @P1 BRA `(.L_x_4386) ;  /* 0x0000000000981947 */ /* 0x000fea0003800000 */
[----:B-1----:R-:W1:Y:S01]  /*7e20*/  LDS.128 R4, [R3] ;  /* 0x0000000003047984 */ /* 0x002e620000000c00 */
        /* <DEDUP_REMOVED lines=37> */
.L_x_4386:
[----:B------:R-:W-:Y:S05]  /*8080*/  BSYNC B1 ;  /* 0x0000000000017941 */ /* 0x000fea0003800000 */
.L_x_4385:
[----:B-12---:R-:W-:-:S05]  /*8090*/  VIADD R4, R22, 0x20 ;  /* 0x0000002016047836 */ /* 0x006fca0000000000 */
[----:B------:R-:W-:-:S13]  /*80a0*/  ISETP.GE.AND P0, PT, R4, R37, PT ;  /* 0x000000250400720c */ /* 0x000fda0003f06270 */
[----:B------:R-:W-:Y:S05]  /*80b0*/  @P0 BRA `(.L_x_4389) ;  /* 0x00000014002c0947 */ /* 0x000fea0003800000 */
        /* <DEDUP_REMOVED lines=25> */
[C---:B------:R-:W-:Y:S01]  /*8250*/  LOP3.LUT R30, R14.reuse, 0xffff0000, RZ, 0xc0, !PT ;  /* 0xffff00000e1e7812 */ /* 0x040fe200078ec0ff */
[----:B------:R-:W-:Y:S01]  /*8260*/  IMAD.U32 R29, R14, 0x10000, RZ ;  /* 0x000100000e1d7824 */ /* 0x000fe200078e00ff */
[C---:B------:R-:W-:Y:S01]  /*8270*/  LOP3.LUT R28, R13.reuse, 0xffff0000, RZ, 0xc0, !PT ;  /* 0xffff00000d1c7812 */ /* 0x040fe200078ec0ff */
        /* <DEDUP_REMOVED lines=15> */
.L_x_4391:
[----:B------:R-:W-:Y:S05]  /*8370*/  BSYNC B1 ;  /* 0x0000000000017941 */ /* 0x000fea0003800000 */
.L_x_4390:
[----:B------:R-:W-:Y:S05]  /*8380*/  @P1 BRA `(.L_x_4389) ;  /* 0x0000001000781947 */ /* 0x000fea0003800000 */
[----:B-1----:R-:W1:Y:S01]  /*8390*/  LDS.128 R4, [R3+0x1000] ;  /* 0x0010000003047984 */ /* 0x002e620000000c00 */
[----:B------:R-:W-:Y:S01]  /*83a0*/  IMAD.U32 R20, R8, 0x10000, RZ ;  /* 0x0001000008147824 */ /* 0x000fe200078e00ff */
[C---:B------:R-:W-:Y:S01]  /*83b0*/  LOP3.LUT R27, R10.reuse, 0xffff0000, RZ, 0xc0, !PT ;  /* 0xffff00000a1b7812 */ /* 0x040fe200078ec0ff */
[----:B------:R-:W-:Y:S01]  /*83c0*/  IMAD.U32 R24, R10, 0x10000, RZ ;  /* 0x000100000a187824 */ /* 0x000fe200078e00ff */
[----:B0-----:R-:W-:Y:S02]  /*83d0*/  LOP3.LUT R25, R8, 0xffff0000, RZ, 0xc0, !PT ;  /* 0xffff000008197812 */ /* 0x001fe400078ec0ff */
        /* <DEDUP_REMOVED lines=34> */
.L_x_4379:
        /* <DEDUP_REMOVED lines=8> */
.L_x_4645:
        /* <DEDUP_REMOVED lines=23> */
.L_x_4394:
[----:B------:R-:W-:Y:S05]  /*87f0*/  BSYNC B1 ;  /* 0x0000000000017941 */ /* 0x000fea0003800000 */
.L_x_4393:
[----:B------:R-:W2:Y:S01]  /*8800*/  SYNCS.PHASECHK.TRANS64.TRYWAIT P1, [R2+URZ+0x38800], R27 ;  /* 0x0388001b020075a7 */ /* 0x000ea2000802017f */
[----:B------:R-:W-:Y:S01]  /*8810*/  IMAD R3, R153, -0x40, R20 ;  /* 0xffffffc099037824 */ /* 0x000fe200078e0214 */
[--C-:B-----5:R-:W-:Y:S01]  /*8820*/  SHF.R.U64 R29, R6, 0x10, R7.reuse ;  /* 0x00000010061d7819 */ /* 0x120fe20000001207 */
[--C-:B------:R-:W-:Y:S01]  /*8830*/  IMAD.MOV.U32 R21, RZ, RZ, R7.reuse ;  /* 0x000000ffff157224 */ /* 0x100fe200078e0007 */
[----:B------:R-:W-:Y:S01]  /*8840*/  SHF.R.U32.HI R28, RZ, 0x10, R7 ;  /* 0x00000010ff1c7819 */ /* 0x000fe20000011607 */
[----:B------:R-:W-:Y:S01]  /*8850*/  IMAD.MOV.U32 R20, RZ, RZ, R4 ;  /* 0x000000ffff147224 */ /* 0x000fe200078e0004 */
[----:B------:R-:W-:Y:S01]  /*8860*/  VIMNMX R7, R3, 0x40, PT ;  /* 0x0000004003077848 */ /* 0x000fe20003fe0100 */
[--C-:B------:R-:W-:Y:S01]  /*8870*/  IMAD.MOV.U32 R24, RZ, RZ, R5.reuse ;  /* 0x000000ffff187224 */ /* 0x100fe200078e0005 */
[--C-:B------:R-:W-:Y:S01]  /*8880*/  SHF.R.U64 R33, R4, 0x10, R5.reuse ;  /* 0x0000001004217819 */ /* 0x100fe20000001205 */
[----:B-1----:R-:W-:Y:S01]  /*8890*/  IMAD.MOV.U32 R12, RZ, RZ, R6 ;  /* 0x000000ffff0c7224 */ /* 0x002fe200078e0006 */
[----:B------:R-:W-:Y:S01]  /*88a0*/  SHF.R.U32.HI R31, RZ, 0x10, R5 ;  /* 0x00000010ff1f7819 */ /* 0x000fe20000011605 */
[----:B------:R-:W-:Y:S01]  /*88b0*/  IMAD.MOV.U32 R13, RZ, RZ, R8 ;  /* 0x000000ffff0d7224 */ /* 0x000fe200078e0008 */
[----:B0-----:R-:W-:Y:S01]  /*88c0*/  ISETP.GE.AND P0, PT, R16, R25, PT ;  /* 0x000000191000720c */ /* 0x001fe20003f06270 */
[--C-:B----4-:R-:W-:Y:S01]  /*88d0*/  IMAD.MOV.U32 R14, RZ, RZ, R9.reuse ;  /* 0x000000ffff0e7224 */ /* 0x110fe200078e0009 */
[--C-:B------:R-:W-:Y:S01]  /*88e0*/  SHF.R.U64 R8, R8, 0x10, R9.reuse ;  /* 0x0000001008087819 */ /* 0x100fe20000001209 */
[----:B------:R-:W-:Y:S01]  /*88f0*/  VIADD R26, R22, 0x20 ;  /* 0x00000020161a7836 */ /* 0x000fe20000000000 */
[----:B------:R-:W-:Y:S01]  /*8900*/  SHF.R.U32.HI R5, RZ, 0x10, R9 ;  /* 0x00000010ff057819 */ /* 0x000fe20000011609 */
[----:B------:R-:W-:Y:S01]  /*8910*/  IMAD.MOV.U32 R15, RZ, RZ, R10 ;  /* 0x000000ffff0f7224 */ /* 0x000fe200078e000a */
[--C-:B------:R-:W-:Y:S01]  /*8920*/  SHF.R.U64 R6, R10, 0x10, R11.reuse ;  /* 0x000000100a067819 */ /* 0x100fe2000000120b */
[--C-:B------:R-:W-:Y:S01]  /*8930*/  IMAD.MOV.U32 R3, RZ, RZ, R11.reuse ;  /* 0x000000ffff037224 */ /* 0x100fe200078e000b */
[----:B------:R-:W-:Y:S01]  /*8940*/  SHF.R.U32.HI R4, RZ, 0x10, R11 ;  /* 0x00000010ff047819 */ /* 0x000fe2000001160b */
[----:B------:R-:W-:Y:S01]  /*8950*/  BSSY B1, `(.L_x_4395) ;  /* 0x000000c000017945 */ /* 0x000fe20003800000 */
[----:B------:R-:W-:-:S02]  /*8960*/  ISETP.GE.OR P2, PT, R22, R7, P0 ;  /* 0x000000071600720c */ /* 0x000fc40000746670 */
[----:B------:R-:W-:Y:S02]  /*8970*/  PRMT R20, R20, 0x5410, R33 ;  /* 0x0000541014147816 */ /* 0x000fe40000000021 */
[----:B------:R-:W-:Y:S02]  /*8980*/  ISETP.GE.OR P0, PT, R26, R7, P0 ;  /* 0x000000071a00720c */ /* 0x000fe40000706670 */
[----:B------:R-:W-:Y:S02]  /*8990*/  PRMT R24, R24, 0x5410, R31 ;  /* 0x0000541018187816 */ /* 0x000fe4000000001f */
[----:B------:R-:W-:Y:S02]  /*89a0*/  PRMT R12, R12, 0x5410, R29 ;  /* 0x000054100c0c7816 */ /* 0x000fe4000000001d */
[----:B------:R-:W-:Y:S02]  /*89b0*/  PRMT R21, R21, 0x5410, R28 ;  /* 0x0000541015157816 */ /* 0x000fe4000000001c */
[----:B------:R-:W-:-:S02]  /*89c0*/  PRMT R13, R13, 0x5410, R8 ;  /* 0x000054100d0d7816 */ /* 0x000fc40000000008 */
[----:B------:R-:W-:Y:S02]  /*89d0*/  PRMT R14, R14, 0x5410, R5 ;  /* 0x000054100e0e7816 */ /* 0x000fe40000000005 */
[----:B------:R-:W-:Y:S02]  /*89e0*/  PRMT R15, R15, 0x5410, R6 ;  /* 0x000054100f0f7816 */ /* 0x000fe40000000006 */
[----:B------:R-:W-:Y:S01]  /*89f0*/  PRMT R3, R3, 0x5410, R4 ;  /* 0x0000541003037816 */ /* 0x000fe20000000004 */
[----:B--2---:R-:W-:Y:S06]  /*8a00*/  @!P1 BRA `(.L_x_4396) ;  /* 0x0000017000389947 */ /* 0x004fec0003800000 */
.L_x_4646:
[----:B------:R-:W-:Y:S05]  /*8a10*/  BSYNC B1 ;  /* 0x0000000000017941 */ /* 0x000fea0003800000 */
.L_x_4395:
[----:B------:R-:W-:Y:S04]  /*8a20*/  BSSY B1, `(.L_x_4397) ;  /* 0x000005a000017945 */ /* 0x000fe80003800000 */
[----:B------:R-:W-:Y:S05]  /*8a30*/  @P2 BRA `(.L_x_4398) ;  /* 0x0000000400602947 */ /* 0x000fea0003800000 */
[----:B------:R-:W-:Y:S01]  /*8a40*/  IMAD.SHL.U32 R4, R189, 0x40, RZ ;  /* 0x00000040bd047824 */ /* 0x000fe200078e00ff */
[C---:B------:R-:W-:Y:S01]  /*8a50*/  LOP3.LUT R35, R13.reuse, 0xffff0000, RZ, 0xc0, !PT ;  /* 0xffff00000d237812 */ /* 0x040fe200078ec0ff */
        /* <DEDUP_REMOVED lines=14> */
[----:B------:R-:W0:Y:S01]  /*8b40*/  LDS.128 R4, [R44+0x20400] ;  /* 0x020400002c047984 */ /* 0x000e220000000c00 */
[C---:B-1----:R-:W-:Y:S01]  /*8b50*/  IMAD.U32 R31, R8.reuse, 0x10000, RZ ;  /* 0x00010000081f7824 */ /* 0x042fe200078e00ff */
[----:B------:R-:W-:Y:S01]  /*8b60*/  LOP3.LUT R8, R8, 0xffff0000, RZ, 0xc0, !PT ;  /* 0xffff000008087812 */ /* 0x000fe200078ec0ff */
[C---:B------:R-:W-:Y:S01]  /*8b70*/  IMAD.U32 R33, R10.reuse, 0x10000, RZ ;  /* 0x000100000a217824 */ /* 0x040fe200078e00ff */
[----:B------:R-:W-:Y:S01]  /*8b80*/  LOP3.LUT R10, R10, 0xffff0000, RZ, 0xc0, !PT ;  /* 0xffff00000a0a7812 */ /* 0x000fe200078ec0ff */
[----:B0-----:R-:W-:Y:S02]  /*8b90*/  IMAD.U32 R27, R4, 0x10000, RZ ;  /* 0x00010000041b7824 */ /* 0x001fe400078e00ff */
[C---:B------:R-:W-:Y:S01]  /*8ba0*/  FMUL.FTZ R40, R31.reuse, R38 ;  /* 0x000000261f287220 */ /* 0x040fe20000410000 */
[-C--:B------:R-:W-:Y:S01]  /*8bb0*/  FMUL.FTZ R42, R31, R36.reuse ;  /* 0x000000241f2a7220 */ /* 0x080fe20000410000 */
[----:B------:R-:W-:Y:S01]  /*8bc0*/  LOP3.LUT R31, R20, 0xffff0000, RZ, 0xc0, !PT ;  /* 0xffff0000141f7812 */ /* 0x000fe200078ec0ff */
[----:B------:R-:W-:Y:S01]  /*8bd0*/  FMUL.FTZ R37, R8, R35 ;  /* 0x0000002308257220 */ /* 0x000fe20000410000 */
[----:B------:R-:W-:Y:S01]  /*8be0*/  LOP3.LUT R4, R4, 0xffff0000, RZ, 0xc0, !PT ;  /* 0xffff000004047812 */ /* 0x000fe200078ec0ff */
[----:B------:R-:W-:Y:S01]  /*8bf0*/  FFMA.FTZ R39, R27, R36, -R40 ;  /* 0x000000241b277223 */ /* 0x000fe20000010828 */
[----:B------:R-:W-:-:S02]  /*8c00*/  IMAD.U32 R40, R15, 0x10000, RZ ;  /* 0x000100000f287824 */ /* 0x000fc400078e00ff */
[----:B------:R-:W-:Y:S01]  /*8c10*/  FFMA.FTZ R42, R27, R38, R42 ;  /* 0x000000261b2a7223 */ /* 0x000fe2000001002a */
[----:B------:R-:W-:Y:S02]  /*8c20*/  IMAD.U32 R36, R12, 0x10000, RZ ;  /* 0x000100000c247824 */ /* 0x000fe400078e00ff */
[-C--:B------:R-:W-:Y:S01]  /*8c30*/  FMUL.FTZ R27, R8, R31.reuse ;  /* 0x0000001f081b7220 */ /* 0x080fe20000410000 */
[----:B------:R-:W-:Y:S01]  /*8c40*/  FFMA.FTZ R38, R4, R31, -R37 ;  /* 0x0000001f04267223 */ /* 0x000fe20000010825 */
[----:B------:R-:W-:Y:S01]  /*8c50*/  FMUL.FTZ R8, R33, R40 ;  /* 0x0000002821087220 */ /* 0x000fe20000410000 */
[C---:B------:R-:W-:Y:S01]  /*8c60*/  IMAD.U32 R29, R6.reuse, 0x10000, RZ ;  /* 0x00010000061d7824 */ /* 0x040fe200078e00ff */
[----:B------:R-:W-:Y:S01]  /*8c70*/  LOP3.LUT R37, R15, 0xffff0000, RZ, 0xc0, !PT ;  /* 0xffff00000f257812 */ /* 0x000fe200078ec0ff */
[-C--:B------:R-:W-:Y:S01]  /*8c80*/  FMUL.FTZ R33, R33, R36.reuse ;  /* 0x0000002421217220 */ /* 0x080fe20000410000 */
[----:B------:R-:W-:Y:S01]  /*8c90*/  LOP3.LUT R6, R6, 0xffff0000, RZ, 0xc0, !PT ;  /* 0xffff000006067812 */ /* 0x000fe200078ec0ff */
[C---:B------:R-:W-:Y:S01]  /*8ca0*/  FFMA.FTZ R36, R29.reuse, R36, -R8 ;  /* 0x000000241d247223 */ /* 0x040fe20000010808 */
[----:B------:R-:W-:Y:S01]  /*8cb0*/  LOP3.LUT R31, R12, 0xffff0000, RZ, 0xc0, !PT ;  /* 0xffff00000c1f7812 */ /* 0x000fe200078ec0ff */
[----:B------:R-:W-:Y:S01]  /*8cc0*/  FFMA.FTZ R40, R29, R40, R33 ;  /* 0x000000281d287223 */ /* 0x000fe20000010021 */
[----:B------:R-:W-:-:S02]  /*8cd0*/  IMAD.U32 R32, R9, 0x10000, RZ ;  /* 0x0001000009207824 */ /* 0x000fc400078e00ff */
[----:B------:R-:W-:Y:S01]  /*8ce0*/  FMUL.FTZ R29, R10, R37 ;  /* 0x000000250a1d7220 */ /* 0x000fe20000410000 */
[----:B------:R-:W-:Y:S02]  /*8cf0*/  IMAD.U32 R33, R14, 0x10000, RZ ;  /* 0x000100000e217824 */ /* 0x000fe400078e00ff */
[----:B------:R-:W-:Y:S01]  /*8d00*/  FFMA.FTZ R35, R4, R35, R27 ;  /* 0x0000002304237223 */ /* 0x000fe2000001001b */
[----:B------:R-:W-:Y:S02]  /*8d10*/  IMAD.U32 R28, R5, 0x10000, RZ ;  /* 0x00010000051c7824 */ /* 0x000fe400078e00ff */
[-C--:B------:R-:W-:Y:S01]  /*8d20*/  FMUL.FTZ R45, R10, R31.reuse ;  /* 0x0000001f0a2d7220 */ /* 0x080fe20000410000 */
[----:B------:R-:W-:Y:S02]  /*8d30*/  IMAD.U32 R27, R24, 0x10000, RZ ;  /* 0x00010000181b7824 */ /* 0x000fe400078e00ff */
[----:B------:R-:W-:Y:S01]  /*8d40*/  FFMA.FTZ R43, R6, R31, -R29 ;  /* 0x0000001f062b7223 */ /* 0x000fe2000001081d */
[----:B------:R-:W-:Y:S01]  /*8d50*/  FMUL.FTZ R41, R32, R33 ;  /* 0x0000002120297220 */ /* 0x000fe20000410000 */
[----:B------:R-:W-:-:S02]  /*8d60*/  IMAD.U32 R34, R11, 0x10000, RZ ;  /* 0x000100000b227824 */ /* 0x000fc400078e00ff */
[----:B------:R-:W-:Y:S01]  /*8d70*/  FMUL.FTZ R32, R32, R27 ;  /* 0x0000001b20207220 */ /* 0x000fe20000410000 */
[----:B------:R-:W-:Y:S02]  /*8d80*/  IMAD.U32 R31, R3, 0x10000, RZ ;  /* 0x00010000031f7824 */ /* 0x000fe400078e00ff */
[----:B------:R-:W-:Y:S01]  /*8d90*/  FFMA.FTZ R45, R6, R37, R45 ;  /* 0x00000025062d7223 */ /* 0x000fe2000001002d */
[----:B------:R-:W-:Y:S02]  /*8da0*/  IMAD.U32 R29, R21, 0x10000, RZ ;  /* 0x00010000151d7824 */ /* 0x000fe400078e00ff */
[----:B------:R-:W-:Y:S01]  /*8db0*/  FFMA.FTZ R41, R28, R27, -R41 ;  /* 0x0000001b1c297223 */ /* 0x000fe20000010829 */
[----:B------:R-:W-:Y:S01]  /*8dc0*/  IMAD.U32 R30, R7, 0x10000, RZ ;  /* 0x00010000071e7824 */ /* 0x000fe200078e00ff */
[----:B------:R-:W-:Y:S01]  /*8dd0*/  LOP3.LUT R9, R9, 0xffff0000, RZ, 0xc0, !PT ;  /* 0xffff000009097812 */ /* 0x000fe200078ec0ff */
[C---:B------:R-:W-:Y:S01]  /*8de0*/  FMUL.FTZ R37, R34.reuse, R31 ;  /* 0x0000001f22257220 */ /* 0x040fe20000410000 */
[----:B------:R-:W-:Y:S01]  /*8df0*/  LOP3.LUT R11, R11, 0xffff0000, RZ, 0xc0, !PT ;  /* 0xffff00000b0b7812 */ /* 0x000fe200078ec0ff */
[----:B------:R-:W-:Y:S01]  /*8e00*/  FMUL.FTZ R27, R34, R29 ;  /* 0x0000001d221b7220 */ /* 0x000fe20000410000 */
[----:B------:R-:W-:Y:S01]  /*8e10*/  LOP3.LUT R8, R14, 0xffff0000, RZ, 0xc0, !PT ;  /* 0xffff00000e087812 */ /* 0x000fe200078ec0ff */
[----:B------:R-:W-:Y:S01]  /*8e20*/  FFMA.FTZ R32, R28, R33, R32 ;  /* 0x000000211c207223 */ /* 0x000fe20000010020 */
[----:B------:R-:W-:Y:S01]  /*8e30*/  LOP3.LUT R10, R3, 0xffff0000, RZ, 0xc0, !PT ;  /* 0xffff0000030a7812 */ /* 0x000fe200078ec0ff */
[----:B------:R-:W-:Y:S01]  /*8e40*/  FFMA.FTZ R37, R30, R29, -R37 ;  /* 0x0000001d1e257223 */ /* 0x000fe20000010825 */
[----:B------:R-:W-:Y:S01]  /*8e50*/  LOP3.LUT R4, R24, 0xffff0000, RZ, 0xc0, !PT ;  /* 0xffff000018047812 */ /* 0x000fe200078ec0ff */
[----:B------:R-:W-:Y:S01]  /*8e60*/  FFMA.FTZ R27, R30, R31, R27 ;  /* 0x0000001f1e1b7223 */ /* 0x000fe2000001001b */
[----:B------:R-:W-:Y:S01]  /*8e70*/  LOP3.LUT R6, R21, 0xffff0000, RZ, 0xc0, !PT ;  /* 0xffff000015067812 */ /* 0x000fe200078ec0ff */
[----:B------:R-:W-:Y:S01]  /*8e80*/  FMUL.FTZ R28, R9, R8 ;  /* 0x00000008091c7220 */ /* 0x000fe20000410000 */
[----:B------:R-:W-:Y:S01]  /*8e90*/  LOP3.LUT R5, R5, 0xffff0000, RZ, 0xc0, !PT ;  /* 0xffff000005057812 */ /* 0x000fe200078ec0ff */
[----:B------:R-:W-:Y:S01]  /*8ea0*/  FMUL.FTZ R30, R11, R10 ;  /* 0x0000000a0b1e7220 */ /* 0x000fe20000410000 */
[----:B------:R-:W-:Y:S01]  /*8eb0*/  LOP3.LUT R7, R7, 0xffff0000, RZ, 0xc0, !PT ;  /* 0xffff000007077812 */ /* 0x000fe200078ec0ff */
[----:B------:R-:W-:Y:S01]  /*8ec0*/  FMUL.FTZ R9, R9, R4 ;  /* 0x0000000409097220 */ /* 0x000fe20000410000 */
        /* <DEDUP_REMOVED lines=11> */
[----:B------:R1:W-:Y:S01]  /*8f80*/  STS.128 [R44+0x20400], R4 ;  /* 0x020400042c007388 */ /* 0x0003e20000000c00 */
[----:B------:R-:W-:Y:S02]  /*8f90*/  F2FP.BF16.F32.PACK_AB R9, R9, R32 ;  /* 0x000000200909723e */ /* 0x000fe400000010ff */
[----:B------:R-:W-:-:S05]  /*8fa0*/  F2FP.BF16.F32.PACK_AB R11, R34, R27 ;  /* 0x0000001b220b723e */ /* 0x000fca00000010ff */
[----:B------:R1:W-:Y:S02]  /*8fb0*/  STS.128 [R46+0x20400], R8 ;  /* 0x020400082e007388 */ /* 0x0003e40000000c00 */
.L_x_4398:
[----:B------:R-:W-:Y:S05]  /*8fc0*/  BSYNC B1 ;  /* 0x0000000000017941 */ /* 0x000fea0003800000 */
.L_x_4397:
        /* <DEDUP_REMOVED lines=15> */
[----:B------:R-:W-:-:S02]  /*90c0*/  SHF.R.U32.HI R7, RZ, 0x3, R7 ;  /* 0x00000003ff077819 */ /* 0x000fc40000011607 */
[----:B------:R-:W-:Y:S02]  /*90d0*/  LOP3.LUT R5, R5, 0xfffffe00, RZ, 0xc0, !PT ;  /* 0xfffffe0005057812 */ /* 0x000fe400078ec0ff */
[----:B------:R-:W-:-:S05]  /*90e0*/  LOP3.LUT R4, R4, R7, RZ, 0x3c, !PT ;  /* 0x0000000704047212 */ /* 0x000fca00078e3cff */
[----:B------:R-:W-:-:S04]  /*90f0*/  IMAD.IADD R9, R5, 0x1, R4 ;  /* 0x0000000105097824 */ /* 0x000fc800078e0204 */
        /* <DEDUP_REMOVED lines=9> */
[----:B------:R-:W-:Y:S01]  /*9190*/  FMUL.FTZ R39, R20, R8 ;  /* 0x0000000814277220 */ /* 0x000fe20000410000 */
[-C--:B------:R-:W-:Y:S01]  /*91a0*/  FMUL.FTZ R30, R41, R31.reuse ;  /* 0x0000001f291e7220 */ /* 0x080fe20000410000 */
[C---:B------:R-:W-:Y:S01]  /*91b0*/  IMAD.U32 R32, R10.reuse, 0x10000, RZ ;  /* 0x000100000a207824 */ /* 0x040fe200078e00ff */
[----:B------:R-:W-:Y:S01]  /*91c0*/  LOP3.LUT R10, R10, 0xffff0000, RZ, 0xc0, !PT ;  /* 0xffff00000a0a7812 */ /* 0x000fe200078ec0ff */
[C---:B------:R-:W-:Y:S01]  /*91d0*/  IMAD.U32 R33, R11.reuse, 0x10000, RZ ;  /* 0x000100000b217824 */ /* 0x040fe200078e00ff */
[----:B------:R-:W-:Y:S01]  /*91e0*/  LOP3.LUT R11, R11, 0xffff0000, RZ, 0xc0, !PT ;  /* 0xffff00000b0b7812 */ /* 0x000fe200078ec0ff */
[----:B--2---:R-:W1:Y:S02]  /*91f0*/  LDS.128 R4, [R40+0x20400] ;  /* 0x0204000028047984 */ /* 0x004e640000000c00 */
[C---:B-1----:R-:W-:Y:S01]  /*9200*/  IMAD.U32 R26, R4.reuse, 0x10000, RZ ;  /* 0x00010000041a7824 */ /* 0x042fe200078e00ff */
[----:B------:R-:W-:Y:S01]  /*9210*/  LOP3.LUT R4, R4, 0xffff0000, RZ, 0xc0, !PT ;  /* 0xffff000004047812 */ /* 0x000fe200078ec0ff */
[C---:B0-----:R-:W-:Y:S01]  /*9220*/  IMAD.U32 R27, R5.reuse, 0x10000, RZ ;  /* 0x00010000051b7824 */ /* 0x041fe200078e00ff */
[----:B------:R-:W-:Y:S01]  /*9230*/  LOP3.LUT R5, R5, 0xffff0000, RZ, 0xc0, !PT ;  /* 0xffff000005057812 */ /* 0x000fe200078ec0ff */
[-C--:B------:R-:W-:Y:S01]  /*9240*/  FFMA.FTZ R35, R34, R26.reuse, -R35 ;  /* 0x0000001a22237223 */ /* 0x080fe20000010823 */
[----:B------:R-:W-:Y:S01]  /*9250*/  FFMA.FTZ R13, R36, R26, R13 ;  /* 0x0000001a240d7223 */ /* 0x000fe2000001000d */
[----:B------:R-:W-:Y:S01]  /*9260*/  FMUL.FTZ R26, R43, R31 ;  /* 0x0000001f2b1a7220 */ /* 0x000fe20000410000 */
[----:B------:R-:W-:Y:S01]  /*9270*/  FFMA.FTZ R8, R20, R4, -R37 ;  /* 0x0000000414087223 */ /* 0x000fe20000010825 */
[----:B------:R-:W-:-:S02]  /*9280*/  IMAD.U32 R34, R15, 0x10000, RZ ;  /* 0x000100000f227824 */ /* 0x000fc400078e00ff */
[----:B------:R-:W-:Y:S01]  /*9290*/  FFMA.FTZ R20, R38, R4, R39 ;  /* 0x0000000426147223 */ /* 0x000fe20000010027 */
[C---:B------:R-:W-:Y:S02]  /*92a0*/  IMAD.U32 R4, R12.reuse, 0x10000, RZ ;  /* 0x000100000c047824 */ /* 0x040fe400078e00ff */
[-C--:B------:R-:W-:Y:S01]  /*92b0*/  FFMA.FTZ R26, R41, R27.reuse, -R26 ;  /* 0x0000001b291a7223 */ /* 0x080fe2000001081a */
[----:B------:R-:W-:Y:S01]  /*92c0*/  FFMA.FTZ R30, R43, R27, R30 ;  /* 0x0000001b2b1e7223 */ /* 0x000fe2000001001e */
[----:B------:R-:W-:Y:S01]  /*92d0*/  LOP3.LUT R12, R12, 0xffff0000, RZ, 0xc0, !PT ;  /* 0xffff00000c0c7812 */ /* 0x000fe200078ec0ff */
[----:B------:R-:W-:Y:S01]  /*92e0*/  IMAD.U32 R28, R6, 0x10000, RZ ;  /* 0x00010000061c7824 */ /* 0x000fe200078e00ff */
[----:B------:R-:W-:Y:S01]  /*92f0*/  LOP3.LUT R36, R15, 0xffff0000, RZ, 0xc0, !PT ;  /* 0xffff00000f247812 */ /* 0x000fe200078ec0ff */
[-C--:B------:R-:W-:Y:S01]  /*9300*/  FMUL.FTZ R27, R34, R32.reuse ;  /* 0x00000020221b7220 */ /* 0x080fe20000410000 */
[----:B------:R-:W-:Y:S01]  /*9310*/  IMAD.U32 R41, R3, 0x10000, RZ ;  /* 0x0001000003297824 */ /* 0x000fe200078e00ff */
[----:B------:R-:W-:Y:S01]  /*9320*/  LOP3.LUT R6, R6, 0xffff0000, RZ, 0xc0, !PT ;  /* 0xffff000006067812 */ /* 0x000fe200078ec0ff */
[C---:B------:R-:W-:Y:S01]  /*9330*/  FMUL.FTZ R15, R4.reuse, R32 ;  /* 0x00000020040f7220 */ /* 0x040fe20000410000 */
[----:B------:R-:W-:Y:S01]  /*9340*/  FFMA.FTZ R27, R4, R28, -R27 ;  /* 0x0000001c041b7223 */ /* 0x000fe2000001081b */
[-C--:B------:R-:W-:Y:S01]  /*9350*/  FMUL.FTZ R31, R36, R10.reuse ;  /* 0x0000000a241f7220 */ /* 0x080fe20000410000 */
[----:B------:R-:W-:Y:S01]  /*9360*/  FMUL.FTZ R37, R12, R10 ;  /* 0x0000000a0c257220 */ /* 0x000fe20000410000 */
[----:B------:R-:W-:-:S02]  /*9370*/  IMAD.U32 R29, R7, 0x10000, RZ ;  /* 0x00010000071d7824 */ /* 0x000fc400078e00ff */
[-C--:B------:R-:W-:Y:S01]  /*9380*/  FMUL.FTZ R4, R41, R33.reuse ;  /* 0x0000002129047220 */ /* 0x080fe20000410000 */
[----:B------:R-:W-:Y:S02]  /*9390*/  IMAD.U32 R39, R21, 0x10000, RZ ;  /* 0x0001000015277824 */ /* 0x000fe400078e00ff */
[----:B------:R-:W-:Y:S01]  /*93a0*/  FFMA.FTZ R10, R34, R28, R15 ;  /* 0x0000001c220a7223 */ /* 0x000fe2000001000f */
[-C--:B------:R-:W-:Y:S01]  /*93b0*/  FFMA.FTZ R12, R12, R6.reuse, -R31 ;  /* 0x000000060c0c7223 */ /* 0x080fe2000001081f */
[----:B------:R-:W-:Y:S01]  /*93c0*/  FFMA.FTZ R37, R36, R6, R37 ;  /* 0x0000000624257223 */ /* 0x000fe20000010025 */
[C---:B------:R-:W-:Y:S01]  /*93d0*/  FMUL.FTZ R6, R39.reuse, R33 ;  /* 0x0000002127067220 */ /* 0x040fe20000410000 */
[-C--:B------:R-:W-:Y:S01]  /*93e0*/  FFMA.FTZ R15, R39, R29.reuse, -R4 ;  /* 0x0000001d270f7223 */ /* 0x080fe20000010804 */
        /* <DEDUP_REMOVED lines=8> */
[C---:B------:R-:W-:Y:S01]  /*9470*/  FMUL.FTZ R6, R31.reuse, R9 ;  /* 0x000000091f067220 */ /* 0x040fe20000410000 */
[----:B------:R-:W-:Y:S01]  /*9480*/  FFMA.FTZ R3, R31, R5, -R4 ;  /* 0x000000051f037223 */ /* 0x000fe20000010804 */
[C---:B------:R-:W-:Y:S01]  /*9490*/  FMUL.FTZ R24, R21.reuse, R11 ;  /* 0x0000000b15187220 */ /* 0x040fe20000410000 */
        /* <DEDUP_REMOVED lines=13> */
.L_x_4389:
[----:B------:R-:W-:Y:S05]  /*9570*/  BSYNC B0 ;  /* 0x0000000000007941 */ /* 0x000fea0003800000 */
.L_x_4378:
        /* <DEDUP_REMOVED lines=8> */
.L_x_4375:
[----:B------:R-:W-:-:S13]  /*9600*/  ISETP.NE.AND P0, PT, R187, 0x3, PT ;  /* 0x00000003bb00780c */ /* 0x000fda0003f05270 */
[----:B------:R-:W-:Y:S05]  /*9610*/  @!P0 BRA `(.L_x_4399) ;  /* 0x0000000000048947 */ /* 0x000fea0003800000 */
[----:B------:R-:W-:Y:S01]  /*9620*/  BPT.TRAP 0x1 ;  /* 0x000000040000795c */ /* 0x000fe20000300000 */
.L_x_4399:
[----:B------:R-:W-:Y:S01]  /*9630*/  IMAD R14, R18, 0x8, R2 ;  /* 0x00000008120e7824 */ /* 0x000fe200078e0202 */
[----:B------:R-:W-:-:S04]  /*9640*/  SHF.L.U32 R15, R23, 0x1f, RZ ;  /* 0x0000001f170f7819 */ /* 0x000fc800000006ff */
[----:B------:R4:W0:Y:S01]  /*9650*/  SYNCS.PHASECHK.TRANS64.TRYWAIT P1, [R14+URZ+0x38830], R15 ;  /* 0x0388300f0e0075a7 */ /* 0x000822000802017f */
[----:B------:R-:W-:Y:S05]  /*9660*/  @!P0 BRA `(.L_x_4400) ;  /* 0x0000000000048947 */ /* 0x000fea0003800000 */
[----:B------:R-:W-:Y:S01]  /*9670*/  BPT.TRAP 0x1 ;  /* 0x000000040000795c */ /* 0x000fe20000300000 */
.L_x_4400:
[C---:B012---:R-:W-:Y:S02]  /*9680*/  VIADD R3, R2.reuse, 0x22400 ;  /* 0x0002240002037836 */ /* 0x047fe40000000000 */
[----:B---3--:R-:W-:-:S03]  /*9690*/  VIADD R4, R2, 0x20400 ;  /* 0x0002040002047836 */ /* 0x008fc60000000000 */
        /* <DEDUP_REMOVED lines=8> */
.L_x_4401:
[----:B------:R-:W-:Y:S01]  /*9720*/  IMAD R10, R18, 0x200, R3 ;  /* 0x00000200120a7824 */ /* 0x000fe200078e0203 */
[----:B------:R-:W-:Y:S01]  /*9730*/  LOP3.LUT R8, R4, 0x10000, RZ, 0xfc, !PT ;  /* 0x0001000004087812 */ /* 0x000fe200078efcff */
[----:B------:R-:W-:Y:S01]  /*9740*/  IMAD.MOV.U32 R9, RZ, RZ, 0x40000040 ;  /* 0x40000040ff097424 */ /* 0x000fe200078e00ff */
[----:B------:R-:W-:Y:S05]  /*9750*/  WARPSYNC.ALL ;  /* 0x0000000000007948 */ /* 0x000fea0003800000 */
[----:B------:R-:W-:Y:S01]  /*9760*/  IMAD.MOV.U32 R11, RZ, RZ, 0x40000040 ;  /* 0x40000040ff0b7424 */ /* 0x000fe200078e00ff */
        /* <DEDUP_REMOVED lines=8> */
[----:B------:R-:W-:Y:S01]  /*97f0*/  BSSY B0, `(.L_x_4403) ;  /* 0x0000024000007945 */ /* 0x000fe20003800000 */
        /* <DEDUP_REMOVED lines=8> */
[----:B------:R-:W-:-:S02]  /*9880*/  R2UR UR5, R5 ;  /* 0x00000000050572ca */ /* 0x000fc400000e0000 */
[----:B------:R-:W-:Y:S01]  /*9890*/  R2UR UR6, R6 ;  /* 0x00000000060672ca */ /* 0x000fe200000e0000 */
[C---:B------:R-:W-:Y:S01]  /*98a0*/  VIADD R6, R8.reuse, 0x4 ;  /* 0x0000000408067836 */ /* 0x040fe20000000000 */
[----:B------:R-:W-:Y:S01]  /*98b0*/  R2UR UR7, R7 ;  /* 0x00000000070772ca */ /* 0x000fe200000e0000 */
[----:B------:R-:W-:Y:S02]  /*98c0*/  IMAD.MOV.U32 R7, RZ, RZ, 0x40000040 ;  /* 0x40000040ff077424 */ /* 0x000fe400078e00ff */
[----:B------:R-:W-:Y:S01]  /*98d0*/  VIADD R8, R8, 0x6 ;  /* 0x0000000608087836 */ /* 0x000fe20000000000 */
[----:B------:R-:W-:Y:S02]  /*98e0*/  WARPGROUP.DEPBAR.LE gsb0, 0x0 ;  /* 0x00008000000079c5 */ /* 0x000fe40000010000 */
[----:B------:R-:W-:-:S07]  /*98f0*/  WARPGROUP.ARRIVE ;  /* 0x00000000000079c5 */ /* 0x000fce0000000000 */
        /* <DEDUP_REMOVED lines=11> */
[----:B------:R-:W-:Y:S02]  /*99b0*/  R2UR UR7, R11 ;  /* 0x000000000b0772ca */ /* 0x000fe400000e0000 */
[----:B------:R-:W-:Y:S01]  /*99c0*/  SHF.L.U32 R11, R0, 0x1f, RZ ;  /* 0x0000001f000b7819 */ /* 0x000fe200000006ff */
[----:B------:R-:W-:-:S02]  /*99d0*/  WARPGROUP.DEPBAR.LE gsb0, 0x0 ;  /* 0x00008000000079c5 */ /* 0x000fc40000010000 */
[----:B------:R-:W-:-:S08]  /*99e0*/  WARPGROUP.ARRIVE ;  /* 0x00000000000079c5 */ /* 0x000fd00000000000 */
[----:B------:R-:W-:Y:S03]  /*99f0*/  HGMMA.64x64x16.F32.BF16 R24, gdesc[UR4], R24, gsb0 ;  /* 0x00e00000041879f0 */ /* 0x000fe60008001818 */
[----:B------:R-:W-:Y:S02]  /*9a00*/  WARPGROUP.DEPBAR.LE gsb0, 0x0 ;  /* 0x00008000000079c5 */ /* 0x000fe40000010000 */
[----:B------:R-:W1:Y:S02]  /*9a10*/  SYNCS.PHASECHK.TRANS64.TRYWAIT P1, [R2+URZ+0x38810], R11 ;  /* 0x0388100b020075a7 */ /* 0x000e64000802017f */
[----:B-1----:R-:W-:Y:S05]  /*9a20*/  @!P1 BRA `(.L_x_4404) ;  /* 0x0000016000589947 */ /* 0x002fea0003800000 */
.L_x_4647:
[----:B------:R-:W-:Y:S05]  /*9a30*/  BSYNC B0 ;  /* 0x0000000000007941 */ /* 0x000fea0003800000 */
.L_x_4403:
[----:B------:R-:W-:Y:S05]  /*9a40*/  @!P0 BRA `(.L_x_4405) ;  /* 0x0000000000048947 */ /* 0x000fea0003800000 */
[----:B------:R-:W-:Y:S01]  /*9a50*/  BPT.TRAP 0x1 ;  /* 0x000000040000795c */ /* 0x000fe20000300000 */
.L_x_4405:
[----:B------:R2:W3:Y:S01]  /*9a60*/  SYNCS.PHASECHK.TRANS64.TRYWAIT P1, [R14+URZ+0x38850], R15 ;  /* 0x0388500f0e0075a7 */ /* 0x0004e2000802017f */
[----:B------:R-:W-:Y:S05]  /*9a70*/  @!P0 BRA `(.L_x_4406) ;  /* 0x0000000000048947 */ /* 0x000fea0003800000 */
[----:B------:R-:W-:Y:S01]  /*9a80*/  BPT.TRAP 0x1 ;  /* 0x000000040000795c */ /* 0x000fe20000300000 */
.L_x_4406:
[C---:B------:R-:W-:Y:S01]  /*9a90*/  VIADD R0, R2.reuse, 0x400 ;  /* 0x0000040002007836 */ /* 0x040fe20000000000 */
[----:B------:R-:W-:Y:S01]  /*9aa0*/  BSSY B0, `(.L_x_4407) ;  /* 0x000000a000007945 */ /* 0x000fe20003800000 */
[----:B------:R-:W-:-:S03]  /*9ab0*/  VIADD R10, R2, 0x26400 ;  /* 0x00026400020a7836 */ /* 0x000fc60000000000 */
[----:B------:R-:W-:Y:S02]  /*9ac0*/  SHF.R.U32.HI R0, RZ, 0x4, R0 ;  /* 0x00000004ff007819 */ /* 0x000fe40000011600 */
[----:B------:R-:W-:Y:S02]  /*9ad0*/  SHF.R.U32.HI R10, RZ, 0x4, R10 ;  /* 0x00000004ff0a7819 */ /* 0x000fe4000001160a */
[----:B------:R-:W-:Y:S02]  /*9ae0*/  LOP3.LUT R0, R0, 0x3fff, RZ, 0xc0, !PT ;  /* 0x00003fff00007812 */ /* 0x000fe400078ec0ff */
[----:B-1----:R-:W-:Y:S02]  /*9af0*/  LOP3.LUT R11, R10, 0x3fff, RZ, 0xc0, !PT ;  /* 0x00003fff0a0b7812 */ /* 0x002fe400078ec0ff */
[----:B------:R-:W-:Y:S01]  /*9b00*/  LOP3.LUT R10, R0, 0x10000, RZ, 0xfc, !PT ;  /* 0x00010000000a7812 */ /* 0x000fe200078efcff */
[----:B---3--:R-:W-:Y:S06]  /*9b10*/  @P1 BRA `(.L_x_4408) ;  /* 0x0000000000081947 */ /* 0x008fec0003800000 */
[----:B------:R-:W1:Y:S02]  /*9b20*/  SYNCS.PHASECHK.TRANS64.TRYWAIT P1, [R14+URZ+0x38850], R15 ;  /* 0x0388500f0e0075a7 */ /* 0x000e64000802017f */
[----:B-1----:R-:W-:Y:S05]  /*9b30*/  @!P1 BRA `(.L_x_4409) ;  /* 0x0000016000289947 */ /* 0x002fea0003800000 */
.L_x_4408:
[----:B------:R-:W-:Y:S05]  /*9b40*/  BSYNC B0 ;  /* 0x0000000000007941 */ /* 0x000fea0003800000 */
.L_x_4407:
[----:B------:R-:W-:Y:S01]  /*9b50*/  LOP3.LUT R0, R11, 0x10000, RZ, 0xfc, !PT ;  /* 0x000100000b007812 */ /* 0x000fe200078efcff */
[----:B------:R-:W-:Y:S01]  /*9b60*/  IMAD R12, R18, 0x1000, R10 ;  /* 0x00001000120c7824 */ /* 0x000fe200078e020a */
[----:B------:R-:W-:Y:S05]  /*9b70*/  WARPSYNC.ALL ;  /* 0x0000000000007948 */ /* 0x000fea0003800000 */
[----:B------:R-:W-:Y:S01]  /*9b80*/  IMAD.MOV.U32 R20, RZ, RZ, R0 ;  /* 0x000000ffff147224 */ /* 0x000fe200078e0000 */
[----:B------:R-:W-:Y:S01]  /*9b90*/  R2UR UR6, R12 ;  /* 0x000000000c0672ca */ /* 0x000fe200000e0000 */
[----:B------:R-:W-:Y:S01]  /*9ba0*/  IMAD.MOV.U32 R21, RZ, RZ, 0x40000040 ;  /* 0x40000040ff157424 */ /* 0x000fe200078e00ff */
[----:B------:R-:W-:Y:S01]  /*9bb0*/  WARPGROUP.ARRIVE ;  /* 0x00000000000079c5 */ /* 0x000fe20000000000 */
[----:B------:R-:W-:Y:S01]  /*9bc0*/  IMAD.MOV.U32 R13, RZ, RZ, 0x40000040 ;  /* 0x40000040ff0d7424 */ /* 0x000fe200078e00ff */
[----:B------:R-:W-:Y:S01]  /*9bd0*/  R2UR UR4, R20 ;  /* 0x00000000140472ca */ /* 0x000fe200000e0000 */
[----:B------:R-:W-:Y:S01]  /*9be0*/  VIADD R20, R0, 0x2 ;  /* 0x0000000200147836 */ /* 0x000fe20000000000 */
[----:B------:R-:W-:Y:S01]  /*9bf0*/  R2UR UR5, R21 ;  /* 0x00000000150572ca */ /* 0x000fe200000e0000 */
[----:B------:R-:W-:Y:S01]  /*9c00*/  VIADD R58, R12, 0x2 ;  /* 0x000000020c3a7836 */ /* 0x000fe20000000000 */
[----:B------:R-:W-:Y:S01]  /*9c10*/  R2UR UR7, R13 ;  /* 0x000000000d0772ca */ /* 0x000fe200000e0000 */
[----:B------:R-:W-:Y:S01]  /*9c20*/  IMAD.MOV.U32 R21, RZ, RZ, 0x40000040 ;  /* 0x40000040ff157424 */ /* 0x000fe200078e00ff */
[----:B------:R-:W3:Y:S01]  /*9c30*/  S2R R57, SR_TID.X ;  /* 0x0000000000397919 */ /* 0x000ee20000002100 */
[----:B------:R-:W-:-:S10]  /*9c40*/  IMAD.MOV.U32 R59, RZ, RZ, 0x40000040 ;  /* 0x40000040ff3b7424 */ /* 0x000fd400078e00ff */
[----:B------:R-:W-:Y:S01]  /*9c50*/  HGMMA.64x64x16.F32.BF16 R24, gdesc[UR4], R24, gsb0 ;  /* 0x00e00000041879f0 */ /* 0x000fe20008001818 */
        /* <DEDUP_REMOVED lines=8> */
[----:B---3--:R-:W-:-:S05]  /*9ce0*/  SHF.R.U32.HI R57, RZ, 0x7, R57 ;  /* 0x00000007ff397819 */ /* 0x008fca0000011639 */
[----:B------:R3:W3:Y:S01]  /*9cf0*/  SHFL.IDX PT, R11, R57, RZ, 0x1f ;  /* 0x00001fff390b7589 */ /* 0x0006e200000e0000 */
[----:B------:R-:W-:Y:S02]  /*9d00*/  VIADD R62, R12, 0x800 ;  /* 0x000008000c3e7836 */ /* 0x000fe40000000000 */
[----:B------:R-:W-:Y:S02]  /*9d10*/  VIADD R60, R0, 0x800 ;  /* 0x00000800003c7836 */ /* 0x000fe40000000000 */
[----:B012-4-:R-:W-:Y:S01]  /*9d20*/  IMAD.MOV.U32 R15, RZ, RZ, 0x4 ;  /* 0x00000004ff0f7424 */ /* 0x017fe200078e00ff */
[----:B---3--:R-:W2:Y:S01]  /*9d30*/  LDL R57, [R1+0x44] ;  /* 0x0000440001397983 */ /* 0x008ea20000100800 */
[----:B------:R-:W-:Y:S02]  /*9d40*/  WARPGROUP.DEPBAR.LE gsb0, 0x0 ;  /* 0x00008000000079c5 */ /* 0x000fe40000010000 */
[----:B------:R-:W-:-:S06]  /*9d50*/  WARPGROUP.ARRIVE ;  /* 0x00000000000079c5 */ /* 0x000fcc0000000000 */
        /* <DEDUP_REMOVED lines=9> */
[----:B------:R-:W-:Y:S02]  /*9df0*/  WARPGROUP.DEPBAR.LE gsb0, 0x0 ;  /* 0x00008000000079c5 */ /* 0x000fe40000010000 */
[----:B------:R-:W-:-:S09]  /*9e00*/  WARPGROUP.ARRIVE ;  /* 0x00000000000079c5 */ /* 0x000fd20000000000 */
        /* <DEDUP_REMOVED lines=133> */
[----:B------:R-:W-:Y:S02]  /*a660*/  R2UR UR4, R20 ;  /* 0x00000000140472ca */ /* 0x000fe400000e0000 */
[----:B------:R-:W-:Y:S02]  /*a670*/  R2UR UR5, R21 ;  /* 0x00000000150572ca */ /* 0x000fe400000e0000 */
[----:B------:R-:W-:Y:S02]  /*a680*/  R2UR UR6, R58 ;  /* 0x000000003a0672ca */ /* 0x000fe400000e0000 */
[----:B------:R-:W-:Y:S02]  /*a690*/  R2UR UR7, R59 ;  /* 0x000000003b0772ca */ /* 0x000fe400000e0000 */
[----:B------:R-:W-:Y:S01]  /*a6a0*/  ISETP.GT.AND P1, PT, R11, 0x7f, PT ;  /* 0x0000007f0b00780c */ /* 0x000fe20003f24270 */
[----:B------:R-:W-:-:S02]  /*a6b0*/  WARPGROUP.DEPBAR.LE gsb0, 0x0 ;  /* 0x00008000000079c5 */ /* 0x000fc40000010000 */
[----:B------:R-:W-:-:S08]  /*a6c0*/  WARPGROUP.ARRIVE ;  /* 0x00000000000079c5 */ /* 0x000fd00000000000 */
[----:B------:R-:W-:Y:S01]  /*a6d0*/  HGMMA.64x64x16.F32.BF16 R24, gdesc[UR4], R24, gsb0 ;  /* 0x00e00000041879f0 */ /* 0x000fe20008001818 */
[----:B------:R-:W-:Y:S01]  /*a6e0*/  SEL R11, RZ, 0x2, !P1 ;  /* 0x00000002ff0b7807 */ /* 0x000fe20004800000 */
[----:B------:R-:W-:Y:S02]  /*a6f0*/  IMAD.MOV.U32 R21, RZ, RZ, 0x40000040 ;  /* 0x40000040ff157424 */ /* 0x000fe400078e00ff */
[----:B------:R-:W-:Y:S02]  /*a700*/  IMAD.MOV.U32 R59, RZ, RZ, 0x40000040 ;  /* 0x40000040ff3b7424 */ /* 0x000fe400078e00ff */
[C---:B------:R-:W-:Y:S02]  /*a710*/  IMAD.IADD R20, R11.reuse, 0x1, R62 ;  /* 0x000000010b147824 */ /* 0x040fe400078e023e */
[----:B------:R-:W-:Y:S01]  /*a720*/  IMAD.IADD R58, R11, 0x1, R60 ;  /* 0x000000010b3a7824 */ /* 0x000fe200078e023c */
[----:B------:R-:W-:Y:S02]  /*a730*/  R2UR UR7, R21 ;  /* 0x00000000150772ca */ /* 0x000fe400000e0000 */
[----:B------:R-:W-:-:S02]  /*a740*/  R2UR UR6, R20 ;  /* 0x00000000140672ca */ /* 0x000fc400000e0000 */
[----:B------:R-:W-:Y:S02]  /*a750*/  R2UR UR4, R58 ;  /* 0x000000003a0472ca */ /* 0x000fe400000e0000 */
[----:B------:R-:W-:Y:S01]  /*a760*/  R2UR UR5, R59 ;  /* 0x000000003b0572ca */ /* 0x000fe200000e0000 */
[----:B------:R-:W-:Y:S02]  /*a770*/  WARPGROUP.DEPBAR.LE gsb0, 0x0 ;  /* 0x00008000000079c5 */ /* 0x000fe40000010000 */
[----:B------:R-:W-:-:S10]  /*a780*/  WARPGROUP.ARRIVE ;  /* 0x00000000000079c5 */ /* 0x000fd40000000000 */
[----:B------:R-:W-:Y:S01]  /*a790*/  HGMMA.64x64x16.F32.BF16 R24, gdesc[UR4], R24, gsb0 ;  /* 0x00e00000041879f0 */ /* 0x000fe20008001818 */
[----:B------:R-:W-:Y:S01]  /*a7a0*/  SEL R13, R15, 0x2, P1 ;  /* 0x000000020f0d7807 */ /* 0x000fe20000800000 */
[----:B------:R-:W-:Y:S02]  /*a7b0*/  IMAD.MOV.U32 R21, RZ, RZ, 0x40000040 ;  /* 0x40000040ff157424 */ /* 0x000fe400078e00ff */
[----:B------:R-:W-:Y:S02]  /*a7c0*/  IMAD.MOV.U32 R59, RZ, RZ, 0x40000040 ;  /* 0x40000040ff3b7424 */ /* 0x000fe400078e00ff */
[--C-:B------:R-:W-:Y:S02]  /*a7d0*/  IMAD.IADD R20, R62, 0x1, R13.reuse ;  /* 0x000000013e147824 */ /* 0x100fe400078e020d */
        /* <DEDUP_REMOVED lines=8> */
[----:B------:R-:W-:Y:S01]  /*a860*/  SEL R15, R15, 0x6, !P1 ;  /* 0x000000060f0f7807 */ /* 0x000fe20004800000 */
        /* <DEDUP_REMOVED lines=8> */
[----:B------:R-:W-:Y:S02]  /*a8f0*/  IMAD.MOV.U32 R20, RZ, RZ, 0x28 ;  /* 0x00000028ff147424 */ /* 0x000fe400078e00ff */
[----:B------:R-:W-:Y:S01]  /*a900*/  IMAD.MOV.U32 R21, RZ, RZ, 0xa00 ;  /* 0x00000a00ff157424 */ /* 0x000fe200078e00ff */
[----:B------:R-:W-:Y:S02]  /*a910*/  WARPGROUP.DEPBAR.LE gsb0, 0x0 ;  /* 0x00008000000079c5 */ /* 0x000fe40000010000 */
[----:B------:R-:W-:-:S07]  /*a920*/  WARPGROUP.ARRIVE ;  /* 0x00000000000079c5 */ /* 0x000fce0000000000 */
[----:B------:R-:W-:Y:S01]  /*a930*/  HGMMA.64x64x16.F32.BF16 R24, gdesc[UR4], R24, gsb0 ;  /* 0x00e00000041879f0 */ /* 0x000fe20008001818 */
[----:B------:R-:W-:Y:S02]  /*a940*/  SEL R20, R20, 0x26, P1 ;  /* 0x0000002614147807 */ /* 0x000fe40000800000 */
[----:B------:R-:W-:Y:S02]  /*a950*/  SEL R21, R21, 0x980, P1 ;  /* 0x0000098015157807 */ /* 0x000fe40000800000 */
[----:B------:R-:W-:Y:S02]  /*a960*/  LOP3.LUT R59, R20, 0x6, RZ, 0xc0, !PT ;  /* 0x00000006143b7812 */ /* 0x000fe400078ec0ff */
[----:B------:R-:W-:-:S04]  /*a970*/  LOP3.LUT R21, R21, 0xa00, RZ, 0xc0, !PT ;  /* 0x00000a0015157812 */ /* 0x000fc800078ec0ff */
[CC--:B------:R-:W-:Y:S02]  /*a980*/  IADD3 R20, R59.reuse, R21.reuse, R0 ;  /* 0x000000153b147210 */ /* 0x0c0fe40007ffe000 */
[----:B------:R-:W-:Y:S01]  /*a990*/  IADD3 R58, R59, R21, R12 ;  /* 0x000000153b3a7210 */ /* 0x000fe20007ffe00c */
[----:B------:R-:W-:Y:S02]  /*a9a0*/  IMAD.MOV.U32 R21, RZ, RZ, 0x40000040 ;  /* 0x40000040ff157424 */ /* 0x000fe400078e00ff */
[----:B------:R-:W-:Y:S01]  /*a9b0*/  IMAD.MOV.U32 R59, RZ, RZ, 0x40000040 ;  /* 0x40000040ff3b7424 */ /* 0x000fe200078e00ff */
[----:B------:R-:W-:Y:S02]  /*a9c0*/  R2UR UR4, R20 ;  /* 0x00000000140472ca */ /* 0x000fe400000e0000 */
[----:B------:R-:W-:Y:S02]  /*a9d0*/  R2UR UR5, R21 ;  /* 0x00000000150572ca */ /* 0x000fe400000e0000 */
[----:B------:R-:W-:-:S02]  /*a9e0*/  R2UR UR6, R58 ;  /* 0x000000003a0672ca */ /* 0x000fc400000e0000 */
[----:B------:R-:W-:Y:S01]  /*a9f0*/  R2UR UR7, R59 ;  /* 0x000000003b0772ca */ /* 0x000fe200000e0000 */
[----:B------:R-:W-:Y:S02]  /*aa00*/  WARPGROUP.DEPBAR.LE gsb0, 0x0 ;  /* 0x00008000000079c5 */ /* 0x000fe40000010000 */
[----:B------:R-:W-:-:S10]  /*aa10*/  WARPGROUP.ARRIVE ;  /* 0x00000000000079c5 */ /* 0x000fd40000000000 */
[----:B------:R-:W-:Y:S01]  /*aa20*/  HGMMA.64x64x16.F32.BF16 R24, gdesc[UR4], R24, gsb0 ;  /* 0x00e00000041879f0 */ /* 0x000fe20008001818 */
[----:B------:R-:W-:Y:S02]  /*aa30*/  VIADD R60, R0, 0xa00 ;  /* 0x00000a00003c7836 */ /* 0x000fe40000000000 */
[----:B------:R-:W-:Y:S02]  /*aa40*/  VIADD R62, R12, 0xa00 ;  /* 0x00000a000c3e7836 */ /* 0x000fe40000000000 */
[C---:B------:R-:W-:Y:S02]  /*aa50*/  IMAD.IADD R20, R11.reuse, 0x1, R60 ;  /* 0x000000010b147824 */ /* 0x040fe400078e023c */
[----:B------:R-:W-:Y:S02]  /*aa60*/  IMAD.IADD R58, R11, 0x1, R62 ;  /* 0x000000010b3a7824 */ /* 0x000fe400078e023e */
[----:B------:R-:W-:Y:S02]  /*aa70*/  IMAD.MOV.U32 R21, RZ, RZ, 0x40000040 ;  /* 0x40000040ff157424 */ /* 0x000fe400078e00ff */
[----:B------:R-:W-:Y:S01]  /*aa80*/  IMAD.MOV.U32 R59, RZ, RZ, 0x40000040 ;  /* 0x40000040ff3b7424 */ /* 0x000fe200078e00ff */
[----:B------:R-:W-:-:S02]  /*aa90*/  R2UR UR4, R20 ;  /* 0x00000000140472ca */ /* 0x000fc400000e0000 */
[----:B------:R-:W-:Y:S02]  /*aaa0*/  R2UR UR5, R21 ;  /* 0x00000000150572ca */ /* 0x000fe400000e0000 */
[----:B------:R-:W-:Y:S02]  /*aab0*/  R2UR UR6, R58 ;  /* 0x000000003a0672ca */ /* 0x000fe400000e0000 */
[----:B------:R-:W-:Y:S01]  /*aac0*/  R2UR UR7, R59 ;  /* 0x000000003b0772ca */ /* 0x000fe200000e0000 */
[----:B------:R-:W-:Y:S02]  /*aad0*/  WARPGROUP.DEPBAR.LE gsb0, 0x0 ;  /* 0x00008000000079c5 */ /* 0x000fe40000010000 */
[----:B------:R-:W-:-:S10]  /*aae0*/  WARPGROUP.ARRIVE ;  /* 0x00000000000079c5 */ /* 0x000fd40000000000 */
[----:B------:R-:W-:Y:S01]  /*aaf0*/  HGMMA.64x64x16.F32.BF16 R24, gdesc[UR4], R24, gsb0 ;  /* 0x00e00000041879f0 */ /* 0x000fe20008001818 */
[C---:B------:R-:W-:Y:S02]  /*ab00*/  IMAD.IADD R20, R13.reuse, 0x1, R60 ;  /* 0x000000010d147824 */ /* 0x040fe400078e023c */
[----:B------:R-:W-:Y:S02]  /*ab10*/  IMAD.IADD R58, R13, 0x1, R62 ;  /* 0x000000010d3a7824 */ /* 0x000fe400078e023e */
[----:B------:R-:W-:Y:S02]  /*ab20*/  IMAD.MOV.U32 R21, RZ, RZ, 0x40000040 ;  /* 0x40000040ff157424 */ /* 0x000fe400078e00ff */
[----:B------:R-:W-:Y:S01]  /*ab30*/  IMAD.MOV.U32 R59, RZ, RZ, 0x40000040 ;  /* 0x40000040ff3b7424 */ /* 0x000fe200078e00ff */
[----:B------:R-:W-:Y:S02]  /*ab40*/  R2UR UR4, R20 ;  /* 0x00000000140472ca */ /* 0x000fe400000e0000 */
[----:B------:R-:W-:-:S02]  /*ab50*/  R2UR UR5, R21 ;  /* 0x00000000150572ca */ /* 0x000fc400000e0000 */
        /* <DEDUP_REMOVED lines=125> */
[----:B------:R-:W-:Y:S01]  /*b330*/  LOP3.LUT R13, R13, 0x1e00, RZ, 0xc0, !PT ;  /* 0x00001e000d0d7812 */ /* 0x000fe200078ec0ff */
[----:B------:R-:W-:-:S03]  /*b340*/  IMAD.MOV.U32 R21, RZ, RZ, 0x40000040 ;  /* 0x40000040ff157424 */ /* 0x000fc600078e00ff */
[CC--:B------:R-:W-:Y:S02]  /*b350*/  IADD3 R20, R11.reuse, R13.reuse, R0 ;  /* 0x0000000d0b147210 */ /* 0x0c0fe40007ffe000 */
[----:B------:R-:W-:Y:S01]  /*b360*/  IADD3 R12, R11, R13, R12 ;  /* 0x0000000d0b0c7210 */ /* 0x000fe20007ffe00c */
[----:B------:R-:W-:Y:S01]  /*b370*/  IMAD.MOV.U32 R13, RZ, RZ, 0x40000040 ;  /* 0x40000040ff0d7424 */ /* 0x000fe200078e00ff */
[----:B------:R-:W-:Y:S02]  /*b380*/  R2UR UR4, R20 ;  /* 0x00000000140472ca */ /* 0x000fe400000e0000 */
[----:B------:R-:W-:Y:S02]  /*b390*/  R2UR UR5, R21 ;  /* 0x00000000150572ca */ /* 0x000fe400000e0000 */
[----:B------:R-:W-:Y:S02]  /*b3a0*/  R2UR UR6, R12 ;  /* 0x000000000c0672ca */ /* 0x000fe400000e0000 */
[----:B------:R-:W-:Y:S01]  /*b3b0*/  R2UR UR7, R13 ;  /* 0x000000000d0772ca */ /* 0x000fe200000e0000 */
[----:B------:R-:W-:-:S02]  /*b3c0*/  WARPGROUP.DEPBAR.LE gsb0, 0x0 ;  /* 0x00008000000079c5 */ /* 0x000fc40000010000 */
[----:B------:R-:W-:-:S10]  /*b3d0*/  WARPGROUP.ARRIVE ;  /* 0x00000000000079c5 */ /* 0x000fd40000000000 */
[----:B------:R-:W-:Y:S01]  /*b3e0*/  HGMMA.64x64x16.F32.BF16 R24, gdesc[UR4], R24, gsb0 ;  /* 0x00e00000041879f0 */ /* 0x000fe20008001818 */
[----:B------:R-:W-:Y:S01]  /*b3f0*/  ULDC UR4, c[0x0][0xad0] ;  /* 0x0002b40000047ab9 */ /* 0x000fe20000000800 */
[----:B------:R-:W-:Y:S01]  /*b400*/  IMAD R152, R168, -0x40, R152 ;  /* 0xffffffc0a8987824 */ /* 0x000fe200078e0298 */
[----:B------:R-:W-:-:S04]  /*b410*/  ULDC UR5, c[0x0][0xa80] ;  /* 0x0002a00000057ab9 */ /* 0x000fc80000000800 */
        /* <DEDUP_REMOVED lines=11> */
[----:B------:R-:W-:Y:S02]  /*b4d0*/  FMUL.FTZ R29, R29, UR4 ;  /* 0x000000041d1d7c20 */ /* 0x000fe40008410000 */
[----:B------:R-:W0:Y:S01]  /*b4e0*/  MUFU.TANH R20, R24 ;  /* 0x0000001800147308 */ /* 0x000e220000002400 */
[----:B------:R-:W-:-:S07]  /*b4f0*/  FMUL.FTZ R32, R32, UR4 ;  /* 0x0000000420207c20 */ /* 0x000fce0008410000 */
[----:B------:R-:W1:Y:S01]  /*b500*/  MUFU.TANH R25, R25 ;  /* 0x0000001900197308 */ /* 0x000e620000002400 */
[----:B------:R-:W-:-:S07]  /*b510*/  FMUL.FTZ R33, R33, UR4 ;  /* 0x0000000421217c20 */ /* 0x000fce0008410000 */
[----:B------:R-:W2:Y:S01]  /*b520*/  MUFU.TANH R28, R28 ;  /* 0x0000001c001c7308 */ /* 0x000ea20000002400 */
[----:B------:R-:W-:Y:S01]  /*b530*/  FMUL.FTZ R26, R26, UR4 ;  /* 0x000000041a1a7c20 */ /* 0x000fe20008410000 */
[----:B------:R-:W-:-:S06]  /*b540*/  FMUL.FTZ R27, R27, UR4 ;  /* 0x000000041b1b7c20 */ /* 0x000fcc0008410000 */
[----:B------:R-:W3:Y:S01]  /*b550*/  MUFU.TANH R29, R29 ;  /* 0x0000001d001d7308 */ /* 0x000ee20000002400 */
[----:B------:R-:W-:Y:S01]  /*b560*/  FMUL.FTZ R36, R36, UR4 ;  /* 0x0000000424247c20 */ /* 0x000fe20008410000 */
[----:B0-----:R-:W-:-:S06]  /*b570*/  FSEL R20, R20, -INF , P1 ;  /* 0xff80000014147808 */ /* 0x001fcc0000800000 */
[----:B------:R-:W-:Y:S01]  /*b580*/  MUFU.TANH R32, R32 ;  /* 0x0000002000207308 */ /* 0x000fe20000002400 */
[----:B------:R-:W-:Y:S01]  /*b590*/  FMUL.FTZ R37, R37, UR4 ;  /* 0x0000000425257c20 */ /* 0x000fe20008410000 */
[----:B------:R-:W-:-:S06]  /*b5a0*/  FMUL.FTZ R30, R30, UR4 ;  /* 0x000000041e1e7c20 */ /* 0x000fcc0008410000 */
[----:B------:R-:W0:Y:S01]  /*b5b0*/  MUFU.TANH R11, R26 ;  /* 0x0000001a000b7308 */ /* 0x000e220000002400 */
[----:B------:R-:W-:-:S07]  /*b5c0*/  FMUL.FTZ R40, R40, UR4 ;  /* 0x0000000428287c20 */ /* 0x000fce0008410000 */
[----:B------:R1:W4:Y:S01]  /*b5d0*/  MUFU.TANH R12, R27 ;  /* 0x0000001b000c7308 */ /* 0x0003220000002400 */
[----:B------:R-:W-:-:S07]  /*b5e0*/  FMUL.FTZ R31, R31, UR4 ;  /* 0x000000041f1f7c20 */ /* 0x000fce0008410000 */
[----:B------:R-:W4:Y:S01]  /*b5f0*/  MUFU.TANH R33, R33 ;  /* 0x0000002100217308 */ /* 0x000f220000002400 */
[----:B-1----:R-:W-:Y:S02]  /*b600*/  FSEL R27, R25, -INF , P2 ;  /* 0xff800000191b7808 */ /* 0x002fe40001000000 */
[----:B--2---:R-:W-:Y:S02]  /*b610*/  FSEL R25, R28, -INF , P3 ;  /* 0xff8000001c197808 */ /* 0x004fe40001800000 */
[----:B------:R-:W-:-:S03]  /*b620*/  FMNMX.FTZ R28, R20, R27, !PT ;  /* 0x0000001b141c7209 */ /* 0x000fc60007810000 */
[----:B------:R-:W-:Y:S01]  /*b630*/  MUFU.TANH R36, R36 ;  /* 0x0000002400247308 */ /* 0x000fe20000002400 */
[----:B---3--:R-:W-:Y:S02]  /*b640*/  FSEL R29, R29, -INF , P4 ;  /* 0xff8000001d1d7808 */ /* 0x008fe40002000000 */
[----:B------:R-:W-:Y:S01]  /*b650*/  FMNMX.FTZ R28, R25, R28, !PT ;  /* 0x0000001c191c7209 */ /* 0x000fe20007810000 */
[----:B------:R-:W-:-:S04]  /*b660*/  FMUL.FTZ R34, R34, UR4 ;  /* 0x0000000422227c20 */ /* 0x000fc80008410000 */
[----:B------:R-:W1:Y:S01]  /*b670*/  MUFU.TANH R13, R30 ;  /* 0x0000001e000d7308 */ /* 0x000e620000002400 */
[----:B------:R-:W-:Y:S01]  /*b680*/  FMUL.FTZ R35, R35, UR4 ;  /* 0x0000000423237c20 */ /* 0x000fe20008410000 */
[----:B------:R-:W-:Y:S01]  /*b690*/  FMUL.FTZ R41, R41, UR4 ;  /* 0x0000000429297c20 */ /* 0x000fe20008410000 */
[----:B------:R-:W-:-:S05]  /*b6a0*/  FMNMX.FTZ R28, R29, R28, !PT ;  /* 0x0000001c1d1c7209 */ /* 0x000fca0007810000 */
[----:B------:R-:W2:Y:S01]  /*b6b0*/  MUFU.TANH R37, R37 ;  /* 0x0000002500257308 */ /* 0x000ea20000002400 */
[----:B------:R-:W-:Y:S01]  /*b6c0*/  FMUL.FTZ R44, R44, UR4 ;  /* 0x000000042c2c7c20 */ /* 0x000fe20008410000 */
[----:B------:R-:W-:Y:S01]  /*b6d0*/  FMUL.FTZ R39, R39, UR4 ;  /* 0x0000000427277c20 */ /* 0x000fe20008410000 */
[----:B0-----:R-:W-:-:S05]  /*b6e0*/  FSEL R11, R11, -INF , P1 ;  /* 0xff8000000b0b7808 */ /* 0x001fca0000800000 */
[----:B------:R0:W3:Y:S01]  /*b6f0*/  MUFU.TANH R15, R31 ;  /* 0x0000001f000f7308 */ /* 0x0000e20000002400 */
[----:B------:R-:W-:Y:S01]  /*b700*/  FMUL.FTZ R38, R38, UR4 ;  /* 0x0000000426267c20 */ /* 0x000fe20008410000 */
[----:B------:R-:W-:-:S06]  /*b710*/  ISETP.GT.AND P1, PT, R152, 0x18, PT ;  /* 0x000000189800780c */ /* 0x000fcc0003f24270 */
[----:B------:R-:W-:Y:S01]  /*b720*/  MUFU.TANH R40, R40 ;  /* 0x0000002800287308 */ /* 0x000fe20000002400 */
[----:B0-----:R-:W-:Y:S01]  /*b730*/  FSEL R31, R32, -INF , P5 ;  /* 0xff800000201f7808 */ /* 0x001fe20002800000 */
[----:B------:R-:W-:-:S03]  /*b740*/  FMUL.FTZ R45, R45, UR4 ;  /* 0x000000042d2d7c20 */ /* 0x000fc60008410000 */
[----:B------:R-:W-:-:S03]  /*b750*/  FMNMX.FTZ R28, R31, R28, !PT ;  /* 0x0000001c1f1c7209 */ /* 0x000fc60007810000 */
[----:B------:R-:W0:Y:S01]  /*b760*/  MUFU.TANH R21, R34 ;  /* 0x0000002200157308 */ /* 0x000e220000002400 */
[----:B----4-:R-:W-:Y:S01]  /*b770*/  FSEL R12, R12, -INF , P2 ;  /* 0xff8000000c0c7808 */ /* 0x010fe20001000000 */
[----:B------:R-:W-:Y:S01]  /*b780*/  FMUL.FTZ R48, R48, UR4 ;  /* 0x0000000430307c20 */ /* 0x000fe20008410000 */
[----:B------:R-:W-:-:S05]  /*b790*/  ISETP.GT.AND P2, PT, R152, 0x19, PT ;  /* 0x000000199800780c */ /* 0x000fca0003f44270 */
[----:B------:R4:W0:Y:S08]  /*b7a0*/  MUFU.TANH R24, R35 ;  /* 0x0000002300187308 */ /* 0x0008300000002400 */
[----:B------:R-:W0:Y:S01]  /*b7b0*/  MUFU.TANH R30, R41 ;  /* 0x00000029001e7308 */ /* 0x000e220000002400 */
[----:B----4-:R-:W-:Y:S01]  /*b7c0*/  FSEL R35, R33, -INF , P6 ;  /* 0xff80000021237808 */ /* 0x010fe20003000000 */
[----:B------:R-:W-:-:S03]  /*b7d0*/  FMUL.FTZ R43, R43, UR4 ;  /* 0x000000042b2b7c20 */ /* 0x000fc60008410000 */
[----:B------:R-:W-:-:S03]  /*b7e0*/  FMNMX.FTZ R32, R35, R28, !PT ;  /* 0x0000001c23207209 */ /* 0x000fc60007810000 */
[----:B------:R4:W-:Y:S01]  /*b7f0*/  MUFU.TANH R26, R39 ;  /* 0x00000027001a7308 */ /* 0x0009e20000002400 */
[----:B-1----:R-:W-:Y:S01]  /*b800*/  FSEL R13, R13, -INF , P3 ;  /* 0xff8000000d0d7808 */ /* 0x002fe20001800000 */
[----:B------:R-:W-:Y:S01]  /*b810*/  FMUL.FTZ R42, R42, UR4 ;  /* 0x000000042a2a7c20 */ /* 0x000fe20008410000 */
[----:B------:R-:W-:-:S05]  /*b820*/  ISETP.GT.AND P3, PT, R152, 0x20, PT ;  /* 0x000000209800780c */ /* 0x000fca0003f64270 */
[----:B------:R-:W1:Y:S01]  /*b830*/  MUFU.TANH R44, R44 ;  /* 0x0000002c002c7308 */ /* 0x000e620000002400 */
[----:B----4-:R-:W-:Y:S02]  /*b840*/  FSEL R39, R36, -INF , P1 ;  /* 0xff80000024277808 */ /* 0x010fe40000800000 */
[----:B--2---:R-:W-:Y:S02]  /*b850*/  FSEL R41, R37, -INF , P2 ;  /* 0xff80000025297808 */ /* 0x004fe40001000000 */
[----:B------:R-:W-:-:S03]  /*b860*/  FMNMX.FTZ R32, R39, R32, !PT ;  /* 0x0000002027207209 */ /* 0x000fc60007810000 */
[----:B------:R-:W2:Y:S01]  /*b870*/  MUFU.TANH R38, R38 ;  /* 0x0000002600267308 */ /* 0x000ea20000002400 */
[----:B---3--:R-:W-:Y:S01]  /*b880*/  FSEL R15, R15, -INF , P4 ;  /* 0xff8000000f0f7808 */ /* 0x008fe20002000000 */
[----:B------:R-:W-:Y:S01]  /*b890*/  FMUL.FTZ R49, R49, UR4 ;  /* 0x0000000431317c20 */ /* 0x000fe20008410000 */
[----:B------:R-:W-:-:S05]  /*b8a0*/  ISETP.GT.AND P4, PT, R152, 0x21, PT ;  /* 0x000000219800780c */ /* 0x000fca0003f84270 */
[----:B------:R-:W3:Y:S01]  /*b8b0*/  MUFU.TANH R59, R45 ;  /* 0x0000002d003b7308 */ /* 0x000ee20000002400 */
[----:B------:R-:W-:Y:S01]  /*b8c0*/  FMNMX.FTZ R32, R41, R32, !PT ;  /* 0x0000002029207209 */ /* 0x000fe20007810000 */
[----:B------:R-:W-:Y:S01]  /*b8d0*/  FMUL.FTZ R52, R52, UR4 ;  /* 0x0000000434347c20 */ /* 0x000fe20008410000 */
[----:B0-----:R-:W-:-:S05]  /*b8e0*/  FSEL R21, R21, -INF , P5 ;  /* 0xff80000015157808 */ /* 0x001fca0002800000 */
[----:B------:R0:W-:Y:S01]  /*b8f0*/  MUFU.TANH R61, R43 ;  /* 0x0000002b003d7308 */ /* 0x0001e20000002400 */
[----:B------:R-:W-:Y:S02]  /*b900*/  ISETP.GT.AND P5, PT, R152, 0x28, PT ;  /* 0x000000289800780c */ /* 0x000fe40003fa4270 */
[----:B------:R-:W-:-:S05]  /*b910*/  FSEL R33, R24, -INF , P6 ;  /* 0xff80000018217808 */ /* 0x000fca0003000000 */
[----:B------:R-:W4:Y:S01]  /*b920*/  MUFU.TANH R48, R48 ;  /* 0x0000003000307308 */ /* 0x000f220000002400 */
[----:B0-----:R-:W-:Y:S01]  /*b930*/  FSEL R43, R40, -INF , P3 ;  /* 0xff800000282b7808 */ /* 0x001fe20001800000 */
[----:B------:R-:W-:Y:S01]  /*b940*/  FMUL.FTZ R24, R53, UR4 ;  /* 0x0000000435187c20 */ /* 0x000fe20008410000 */
[----:B------:R-:W-:Y:S02]  /*b950*/  FSEL R45, R30, -INF , P4 ;  /* 0xff8000001e2d7808 */ /* 0x000fe40002000000 */
[----:B------:R-:W-:-:S03]  /*b960*/  FMNMX.FTZ R32, R43, R32, !PT ;  /* 0x000000202b207209 */ /* 0x000fc60007810000 */
[----:B------:R-:W0:Y:S01]  /*b970*/  MUFU.TANH R42, R42 ;  /* 0x0000002a002a7308 */ /* 0x000e220000002400 */
[----:B------:R-:W-:Y:S02]  /*b980*/  ISETP.GT.AND P6, PT, R152, 0x29, PT ;  /* 0x000000299800780c */ /* 0x000fe40003fc4270 */
[----:B-1----:R-:W-:-:S05]  /*b990*/  FSEL R53, R44, -INF , P5 ;  /* 0xff8000002c357808 */ /* 0x002fca0002800000 */
[----:B------:R1:W0:Y:S01]  /*b9a0*/  MUFU.TANH R28, R49 ;  /* 0x00000031001c7308 */ /* 0x0002220000002400 */
[----:B------:R-:W-:Y:S02]  /*b9b0*/  FMNMX.FTZ R32, R45, R32, !PT ;  /* 0x000000202d207209 */ /* 0x000fe40007810000 */
[----:B--2---:R-:W-:-:S05]  /*b9c0*/  FSEL R37, R38, -INF , P1 ;  /* 0xff80000026257808 */ /* 0x004fca0000800000 */
[----:B------:R-:W2:Y:S01]  /*b9d0*/  MUFU.TANH R52, R52 ;  /* 0x0000003400347308 */ /* 0x000ea20000002400 */
[----:B------:R-:W-:Y:S02]  /*b9e0*/  ISETP.GT.AND P1, PT, R152, 0x30, PT ;  /* 0x000000309800780c */ /* 0x000fe40003f24270 */
[----:B---3--:R-:W-:Y:S02]  /*b9f0*/  FSEL R59, R59, -INF , P6 ;  /* 0xff8000003b3b7808 */ /* 0x008fe40003000000 */
[----:B------:R-:W-:-:S03]  /*ba00*/  FMNMX.FTZ R32, R53, R32, !PT ;  /* 0x0000002035207209 */ /* 0x000fc60007810000 */
[----:B------:R-:W3:Y:S01]  /*ba10*/  MUFU.TANH R24, R24 ;  /* 0x0000001800187308 */ /* 0x000ee20000002400 */
[----:B-1----:R-:W-:Y:S02]  /*ba20*/  FSEL R49, R26, -INF , P2 ;  /* 0xff8000001a317808 */ /* 0x002fe40001000000 */
[----:B------:R-:W-:Y:S02]  /*ba30*/  ISETP.GT.AND P2, PT, R152, 0x31, PT ;  /* 0x000000319800780c */ /* 0x000fe40003f44270 */
[----:B----4-:R-:W-:Y:S02]  /*ba40*/  FSEL R67, R48, -INF , P1 ;  /* 0xff80000030437808 */ /* 0x010fe40000800000 */
[----:B------:R-:W-:Y:S02]  /*ba50*/  FMNMX.FTZ R32, R59, R32, !PT ;  /* 0x000000203b207209 */ /* 0x000fe40007810000 */
[----:B0-----:R-:W-:Y:S02]  /*ba60*/  FSEL R57, R42, -INF , P3 ;  /* 0xff8000002a397808 */ /* 0x001fe40001800000 */
[----:B------:R-:W-:-:S02]  /*ba70*/  ISETP.GT.AND P3, PT, R152, 0x38, PT ;  /* 0x000000389800780c */ /* 0x000fc40003f64270 */
[----:B------:R-:W-:Y:S02]  /*ba80*/  FSEL R69, R28, -INF , P2 ;  /* 0xff8000001c457808 */ /* 0x000fe40001000000 */
[----:B------:R-:W-:Y:S02]  /*ba90*/  FMNMX.FTZ R32, R67, R32, !PT ;  /* 0x0000002043207209 */ /* 0x000fe40007810000 */
[----:B------:R-:W-:Y:S02]  /*baa0*/  FSEL R61, R61, -INF , P4 ;  /* 0xff8000003d3d7808 */ /* 0x000fe40002000000 */
[----:B------:R-:W-:Y:S02]  /*bab0*/  ISETP.GT.AND P4, PT, R152, 0x39, PT ;  /* 0x000000399800780c */ /* 0x000fe40003f84270 */
[----:B--2---:R-:W-:Y:S02]  /*bac0*/  FSEL R73, R52, -INF , P3 ;  /* 0xff80000034497808 */ /* 0x004fe40001800000 */
[----:B------:R-:W-:-:S02]  /*bad0*/  FMNMX.FTZ R32, R69, R32, !PT ;  /* 0x0000002045207209 */ /* 0x000fc40007810000 */
[----:B---3--:R-:W-:Y:S02]  /*bae0*/  FSEL R75, R24, -INF , P4 ;  /* 0xff800000184b7808 */ /* 0x008fe40002000000 */
[----:B------:R-:W-:-:S04]  /*baf0*/  FMNMX.FTZ R32, R73, R32, !PT ;  /* 0x0000002049207209 */ /* 0x000fc80007810000 */
[----:B------:R-:W-:-:S05]  /*bb00*/  FMNMX.FTZ R32, R75, R32, !PT ;  /* 0x000000204b207209 */ /* 0x000fca0007810000 */
[----:B------:R-:W0:Y:S01]  /*bb10*/  SHFL.BFLY PT, R63, R32, 0x2, 0x1f ;  /* 0x0c401f00203f7f89 */ /* 0x000e2200000e0000 */
[----:B------:R-:W-:-:S04]  /*bb20*/  FMNMX.FTZ R26, R11, R12, !PT ;  /* 0x0000000c0b1a7209 */ /* 0x000fc80007810000 */
[----:B------:R-:W-:Y:S01]  /*bb30*/  FMNMX.FTZ R26, R13, R26, !PT ;  /* 0x0000001a0d1a7209 */ /* 0x000fe20007810000 */
[----:B------:R-:W-:-:S03]  /*bb40*/  FMUL.FTZ R46, R46, UR4 ;  /* 0x000000042e2e7c20 */ /* 0x000fc60008410000 */
[----:B------:R-:W-:Y:S01]  /*bb50*/  FMNMX.FTZ R26, R15, R26, !PT ;  /* 0x0000001a0f1a7209 */ /* 0x000fe20007810000 */
[----:B------:R-:W-:-:S03]  /*bb60*/  FMUL.FTZ R47, R47, UR4 ;  /* 0x000000042f2f7c20 */ /* 0x000fc60008410000 */
[----:B------:R-:W-:Y:S01]  /*bb70*/  FMNMX.FTZ R26, R21, R26, !PT ;  /* 0x0000001a151a7209 */ /* 0x000fe20007810000 */
[----:B------:R-:W1:Y:S01]  /*bb80*/  MUFU.TANH R46, R46 ;  /* 0x0000002e002e7308 */ /* 0x000e620000002400 */
[----:B0-----:R-:W-:-:S05]  /*bb90*/  FMNMX.FTZ R63, R32, R63, !PT ;  /* 0x0000003f203f7209 */ /* 0x001fca0007810000 */
[----:B------:R-:W0:Y:S01]  /*bba0*/  SHFL.BFLY PT, R28, R63, 0x1, 0x1f ;  /* 0x0c201f003f1c7f89 */ /* 0x000e2200000e0000 */
[----:B------:R-:W-:Y:S01]  /*bbb0*/  FMNMX.FTZ R26, R33, R26, !PT ;  /* 0x0000001a211a7209 */ /* 0x000fe20007810000 */
[----:B------:R-:W-:Y:S01]  /*bbc0*/  FMUL.FTZ R50, R50, UR4 ;  /* 0x0000000432327c20 */ /* 0x000fe20008410000 */
[----:B------:R1:W2:Y:S01]  /*bbd0*/  MUFU.TANH R24, R47 ;  /* 0x0000002f00187308 */ /* 0x0002a20000002400 */
[----:B------:R-:W-:Y:S01]  /*bbe0*/  FMUL.FTZ R51, R51, UR4 ;  /* 0x0000000433337c20 */ /* 0x000fe20008410000 */
[----:B------:R-:W-:Y:S01]  /*bbf0*/  FMNMX.FTZ R26, R37, R26, !PT ;  /* 0x0000001a251a7209 */ /* 0x000fe20007810000 */
[----:B------:R-:W-:-:S03]  /*bc00*/  FMUL.FTZ R54, R54, UR4 ;  /* 0x0000000436367c20 */ /* 0x000fc60008410000 */
[----:B------:R-:W-:Y:S02]  /*bc10*/  FMNMX.FTZ R26, R49, R26, !PT ;  /* 0x0000001a311a7209 */ /* 0x000fe40007810000 */
[----:B------:R-:W3:Y:S01]  /*bc20*/  MUFU.TANH R50, R50 ;  /* 0x0000003200327308 */ /* 0x000ee20000002400 */
[----:B------:R-:W-:Y:S01]  /*bc30*/  FMUL.FTZ R55, R55, UR4 ;  /* 0x0000000437377c20 */ /* 0x000fe20008410000 */
[----:B------:R-:W-:-:S06]  /*bc40*/  FMNMX.FTZ R26, R57, R26, !PT ;  /* 0x0000001a391a7209 */ /* 0x000fcc0007810000 */
[----:B------:R-:W4:Y:S01]  /*bc50*/  MUFU.TANH R51, R51 ;  /* 0x0000003300337308 */ /* 0x000f220000002400 */
[----:B-1----:R-:W-:Y:S02]  /*bc60*/  FSEL R47, R46, -INF , P5 ;  /* 0xff8000002e2f7808 */ /* 0x002fe40002800000 */
[----:B------:R-:W-:-:S05]  /*bc70*/  FMNMX.FTZ R26, R61, R26, !PT ;  /* 0x0000001a3d1a7209 */ /* 0x000fca0007810000 */
[----:B------:R-:W1:Y:S01]  /*bc80*/  MUFU.TANH R54, R54 ;  /* 0x0000003600367308 */ /* 0x000e620000002400 */
[----:B0-----:R-:W-:Y:S02]  /*bc90*/  FMNMX.FTZ R169, R63, R28, !PT ;  /* 0x0000001c3fa97209 */ /* 0x001fe40007810000 */
[----:B--2---:R-:W-:Y:S02]  /*bca0*/  FSEL R63, R24, -INF , P6 ;  /* 0xff800000183f7808 */ /* 0x004fe40003000000 */
[----:B------:R-:W-:-:S03]  /*bcb0*/  FMNMX.FTZ R26, R47, R26, !PT ;  /* 0x0000001a2f1a7209 */ /* 0x000fc60007810000 */
[----:B------:R-:W0:Y:S01]  /*bcc0*/  MUFU.TANH R55, R55 ;  /* 0x0000003700377308 */ /* 0x000e220000002400 */
[----:B---3--:R-:W-:Y:S02]  /*bcd0*/  FSEL R65, R50, -INF , P1 ;  /* 0xff80000032417808 */ /* 0x008fe40000800000 */
[----:B------:R-:W-:Y:S02]  /*bce0*/  FMNMX.FTZ R26, R63, R26, !PT ;  /* 0x0000001a3f1a7209 */ /* 0x000fe40007810000 */
[----:B----4-:R-:W-:Y:S02]  /*bcf0*/  FSEL R51, R51, -INF , P2 ;  /* 0xff80000033337808 */ /* 0x010fe40001000000 */
[----:B------:R-:W-:Y:S02]  /*bd00*/  FMNMX.FTZ R26, R65, R26, !PT ;  /* 0x0000001a411a7209 */ /* 0x000fe40007810000 */
[----:B-1----:R-:W-:Y:S02]  /*bd10*/  FSEL R71, R54, -INF , P3 ;  /* 0xff80000036477808 */ /* 0x002fe40001800000 */
[----:B------:R-:W-:-:S04]  /*bd20*/  FMNMX.FTZ R26, R51, R26, !PT ;  /* 0x0000001a331a7209 */ /* 0x000fc80007810000 */
[----:B------:R-:W-:Y:S02]  /*bd30*/  FMNMX.FTZ R26, R71, R26, !PT ;  /* 0x0000001a471a7209 */ /* 0x000fe40007810000 */
[----:B0-----:R-:W-:-:S04]  /*bd40*/  FSEL R55, R55, -INF , P4 ;  /* 0xff80000037377808 */ /* 0x001fc80002000000 */
[----:B------:R-:W-:-:S05]  /*bd50*/  FMNMX.FTZ R26, R55, R26, !PT ;  /* 0x0000001a371a7209 */ /* 0x000fca0007810000 */
[----:B------:R-:W0:Y:S01]  /*bd60*/  SHFL.BFLY PT, R77, R26, 0x2, 0x1f ;  /* 0x0c401f001a4d7f89 */ /* 0x000e2200000e0000 */
[----:B------:R-:W-:Y:S01]  /*bd70*/  IMAD.U32 R170, RZ, RZ, UR5 ;  /* 0x00000005ffaa7e24 */ /* 0x000fe2000f8e00ff */
[----:B------:R-:W-:-:S03]  /*bd80*/  FSETP.NEU.FTZ.AND P5, PT, R169, -INF , PT ;  /* 0xff800000a900780b */ /* 0x000fc60003fbd000 */
[----:B------:R-:W-:-:S05]  /*bd90*/  FMUL.FTZ R28, R169, R170 ;  /* 0x000000aaa91c7220 */ /* 0x000fca0000410000 */
[----:B------:R-:W-:-:S05]  /*bda0*/  FSEL R28, R28, RZ, P5 ;  /* 0x000000ff1c1c7208 */ /* 0x000fca0002800000 */
[----:B------:R-:W-:Y:S01]  /*bdb0*/  FFMA.FTZ R152, R20, R170, -R28 ;  /* 0x000000aa14987223 */ /* 0x000fe2000001081c */
[----:B0-----:R-:W-:-:S05]  /*bdc0*/  FMNMX.FTZ R77, R26, R77, !PT ;  /* 0x0000004d1a4d7209 */ /* 0x001fca0007810000 */
[----:B------:R-:W0:Y:S01]  /*bdd0*/  SHFL.BFLY PT, R20, R77, 0x1, 0x1f ;  /* 0x0c201f004d147f89 */ /* 0x000e2200000e0000 */
[----:B------:R-:W1:Y:S01]  /*bde0*/  S2R R34, SR_TID.X ;  /* 0x0000000000227919 */ /* 0x000e620000002100 */
[-CC-:B------:R-:W-:Y:S01]  /*bdf0*/  FFMA.FTZ R27, R27, R170.reuse, -R28.reuse ;  /* 0x000000aa1b1b7223 */ /* 0x180fe2000001081c */
[----:B-----5:R-:W-:Y:S01]  /*be00*/  FFMA.FTZ R154, R25, R170, -R28 ;  /* 0x000000aa199a7223 */ /* 0x020fe2000001081c */
[----:B0-----:R-:W-:-:S04]  /*be10*/  FMNMX.FTZ R171, R77, R20, !PT ;  /* 0x000000144dab7209 */ /* 0x001fc80007810000 */
[C---:B------:R-:W-:Y:S01]  /*be20*/  FSETP.NEU.FTZ.AND P1, PT, R171.reuse, -INF , PT ;  /* 0xff800000ab00780b */ /* 0x040fe20003f3d000 */
[----:B------:R-:W-:-:S05]  /*be30*/  FMUL.FTZ R20, R171, R170 ;  /* 0x000000aaab147220 */ /* 0x000fca0000410000 */
[----:B------:R-:W-:Y:S01]  /*be40*/  FSEL R20, R20, RZ, P1 ;  /* 0x000000ff14147208 */ /* 0x000fe20000800000 */
[----:B------:R-:W-:Y:S04]  /*be50*/  MUFU.EX2 R152, R152 ;  /* 0x0000009800987308 */ /* 0x000fe80000000800 */
[-CC-:B------:R-:W-:Y:S01]  /*be60*/  FFMA.FTZ R11, R11, R170.reuse, -R20.reuse ;  /* 0x000000aa0b0b7223 */ /* 0x180fe20000010814 */
[-CC-:B------:R-:W-:Y:S01]  /*be70*/  FFMA.FTZ R12, R12, R170.reuse, -R20.reuse ;  /* 0x000000aa0c0c7223 */ /* 0x180fe20000010814 */
[-C--:B------:R-:W-:Y:S02]  /*be80*/  FFMA.FTZ R13, R13, R170.reuse, -R20 ;  /* 0x000000aa0d0d7223 */ /* 0x080fe40000010814 */
[----:B------:R-:W0:Y:S01]  /*be90*/  MUFU.EX2 R27, R27 ;  /* 0x0000001b001b7308 */ /* 0x000e220000000800 */
[-C--:B------:R-:W-:Y:S01]  /*bea0*/  FFMA.FTZ R25, R29, R170.reuse, -R28 ;  /* 0x000000aa1d197223 */ /* 0x080fe2000001081c */
[-C--:B------:R-:W-:Y:S01]  /*beb0*/  FFMA.FTZ R15, R15, R170.reuse, -R20 ;  /* 0x000000aa0f0f7223 */ /* 0x080fe20000010814 */
[----:B------:R-:W-:-:S05]  /*bec0*/  FFMA.FTZ R156, R31, R170, -R28 ;  /* 0x000000aa1f9c7223 */ /* 0x000fca000001081c */
[----:B------:R-:W-:Y:S08]  /*bed0*/  MUFU.EX2 R153, R11 ;  /* 0x0000000b00997308 */ /* 0x000ff00000000800 */
[----:B------:R-:W2:Y:S01]  /*bee0*/  MUFU.EX2 R24, R12 ;  /* 0x0000000c00187308 */ /* 0x000ea20000000800 */
[-C--:B------:R-:W-:Y:S01]  /*bef0*/  FFMA.FTZ R21, R21, R170.reuse, -R20 ;  /* 0x000000aa15157223 */ /* 0x080fe20000010814 */
[----:B------:R-:W-:-:S06]  /*bf00*/  FFMA.FTZ R31, R35, R170, -R28 ;  /* 0x000000aa231f7223 */ /* 0x000fcc000001081c */
[----:B------:R-:W3:Y:S01]  /*bf10*/  MUFU.EX2 R154, R154 ;  /* 0x0000009a009a7308 */ /* 0x000ee20000000800 */
[----:B-1----:R-:W-:-:S07]  /*bf20*/  LOP3.LUT R34, R34, 0x7f, RZ, 0xc0, !PT ;  /* 0x0000007f22227812 */ /* 0x002fce00078ec0ff */
[----:B------:R0:W1:Y:S01]  /*bf30*/  MUFU.EX2 R155, R13 ;  /* 0x0000000d009b7308 */ /* 0x0000620000000800 */
[-C--:B------:R-:W-:Y:S01]  /*bf40*/  FFMA.FTZ R33, R33, R170.reuse, -R20 ;  /* 0x000000aa21217223 */ /* 0x080fe20000010814 */
[----:B------:R-:W-:-:S06]  /*bf50*/  FFMA.FTZ R158, R39, R170, -R28 ;  /* 0x000000aa279e7223 */ /* 0x000fcc000001081c */
[----:B------:R-:W4:Y:S01]  /*bf60*/  MUFU.EX2 R25, R25 ;  /* 0x0000001900197308 */ /* 0x000f220000000800 */
[-CC-:B------:R-:W-:Y:S01]  /*bf70*/  FFMA.FTZ R29, R41, R170.reuse, -R28.reuse ;  /* 0x000000aa291d7223 */ /* 0x180fe2000001081c */
[----:B------:R-:W-:-:S06]  /*bf80*/  FFMA.FTZ R160, R43, R170, -R28 ;  /* 0x000000aa2ba07223 */ /* 0x000fcc000001081c */
[----:B------:R4:W4:Y:S01]  /*bf90*/  MUFU.EX2 R26, R15 ;  /* 0x0000000f001a7308 */ /* 0x0009220000000800 */
[-C--:B------:R-:W-:Y:S01]  /*bfa0*/  FFMA.FTZ R37, R37, R170.reuse, -R20 ;  /* 0x000000aa25257223 */ /* 0x080fe20000010814 */
[----:B------:R-:W-:Y:S01]  /*bfb0*/  ISETP.NE.AND P1, PT, R34, RZ, PT ;  /* 0x000000ff2200720c */ /* 0x000fe20003f25270 */
[-CC-:B------:R-:W-:Y:S01]  /*bfc0*/  FFMA.FTZ R35, R45, R170.reuse, -R28.reuse ;  /* 0x000000aa2d237223 */ /* 0x180fe2000001081c */
[----:B------:R-:W-:-:S04]  /*bfd0*/  FFMA.FTZ R162, R53, R170, -R28 ;  /* 0x000000aa35a27223 */ /* 0x000fc8000001081c */
[----:B------:R-:W4:Y:S01]  /*bfe0*/  MUFU.EX2 R156, R156 ;  /* 0x0000009c009c7308 */ /* 0x000f220000000800 */
[-CC-:B------:R-:W-:Y:S01]  /*bff0*/  FFMA.FTZ R39, R59, R170.reuse, -R28.reuse ;  /* 0x000000aa3b277223 */ /* 0x180fe2000001081c */
[-CC-:B------:R-:W-:Y:S01]  /*c000*/  FFMA.FTZ R164, R67, R170.reuse, -R28.reuse ;  /* 0x000000aa43a47223 */ /* 0x180fe2000001081c */
[-CC-:B------:R-:W-:Y:S01]  /*c010*/  FFMA.FTZ R41, R69, R170.reuse, -R28.reuse ;  /* 0x000000aa45297223 */ /* 0x180fe2000001081c */
[-CC-:B------:R-:W-:Y:S01]  /*c020*/  FFMA.FTZ R166, R73, R170.reuse, -R28.reuse ;  /* 0x000000aa49a67223 */ /* 0x180fe2000001081c */
[----:B------:R-:W-:-:S03]  /*c030*/  FFMA.FTZ R43, R75, R170, -R28 ;  /* 0x000000aa4b2b7223 */ /* 0x000fc6000001081c */
[----:B------:R-:W4:Y:S01]  /*c040*/  MUFU.EX2 R157, R21 ;  /* 0x00000015009d7308 */ /* 0x000f220000000800 */
[----:B0-----:R-:W-:Y:S01]  /*c050*/  FADD.FTZ R13, R152, R27 ;  /* 0x0000001b980d7221 */ /* 0x001fe20000010000 */
[----:B--2---:R-:W-:Y:S01]  /*c060*/  FADD.FTZ R12, R153, R24 ;  /* 0x00000018990c7221 */ /* 0x004fe20000010000 */
[----:B------:R-:W-:-:S05]  /*c070*/  FFMA.FTZ R49, R49, R170, -R20 ;  /* 0x000000aa31317223 */ /* 0x000fca0000010814 */
[----:B------:R-:W0:Y:S01]  /*c080*/  MUFU.EX2 R31, R31 ;  /* 0x0000001f001f7308 */ /* 0x000e220000000800 */
[----:B---3--:R-:W-:Y:S01]  /*c090*/  FADD.FTZ R34, R154, R13 ;  /* 0x0000000d9a227221 */ /* 0x008fe20000010000 */
[----:B-1----:R-:W-:-:S06]  /*c0a0*/  FADD.FTZ R13, R155, R12 ;  /* 0x0000000c9b0d7221 */ /* 0x002fcc0000010000 */
[----:B------:R-:W1:Y:S01]  /*c0b0*/  MUFU.EX2 R28, R33 ;  /* 0x00000021001c7308 */ /* 0x000e620000000800 */
[----:B------:R-:W-:Y:S01]  /*c0c0*/  FFMA.FTZ R57, R57, R170, -R20 ;  /* 0x000000aa39397223 */ /* 0x000fe20000010814 */
[----:B----4-:R-:W-:-:S06]  /*c0d0*/  FADD.FTZ R15, R25, R34 ;  /* 0x00000022190f7221 */ /* 0x010fcc0000010000 */
[----:B------:R-:W2:Y:S01]  /*c0e0*/  MUFU.EX2 R158, R158 ;  /* 0x0000009e009e7308 */ /* 0x000ea20000000800 */
[----:B------:R-:W-:Y:S01]  /*c0f0*/  FADD.FTZ R36, R26, R13 ;  /* 0x0000000d1a247221 */ /* 0x000fe20000010000 */
[----:B------:R-:W-:-:S06]  /*c100*/  IMAD.MOV.U32 R13, RZ, RZ, 0x40000040 ;  /* 0x40000040ff0d7424 */ /* 0x000fcc00078e00ff */
[----:B------:R-:W3:Y:S01]  /*c110*/  MUFU.EX2 R37, R37 ;  /* 0x0000002500257308 */ /* 0x000ee20000000800 */
[----:B------:R-:W-:Y:S02]  /*c120*/  @!P1 VIADD R11, R14, 0x38840 ;  /* 0x000388400e0b9836 */ /* 0x000fe40000000000 */
[----:B------:R-:W-:Y:S01]  /*c130*/  FFMA.FTZ R61, R61, R170, -R20 ;  /* 0x000000aa3d3d7223 */ /* 0x000fe20000010814 */
[----:B------:R-:W-:-:S04]  /*c140*/  FADD.FTZ R38, R156, R15 ;  /* 0x0000000f9c267221 */ /* 0x000fc80000010000 */
[----:B------:R-:W4:Y:S01]  /*c150*/  MUFU.EX2 R30, R49 ;  /* 0x00000031001e7308 */ /* 0x000f220000000800 */
[----:B------:R-:W-:Y:S01]  /*c160*/  FADD.FTZ R15, R157, R36 ;  /* 0x000000249d0f7221 */ /* 0x000fe20000010000 */
[----:B------:R-:W-:Y:S01]  /*c170*/  FFMA.FTZ R47, R47, R170, -R20 ;  /* 0x000000aa2f2f7223 */ /* 0x000fe20000010814 */
[----:B------:R-:W-:-:S05]  /*c180*/  R2UR UR7, R13 ;  /* 0x000000000d0772ca */ /* 0x000fca00000e0000 */
[----:B------:R-:W4:Y:S01]  /*c190*/  MUFU.EX2 R29, R29 ;  /* 0x0000001d001d7308 */ /* 0x000f220000000800 */
[----:B------:R-:W-:Y:S01]  /*c1a0*/  @!P1 PRMT R11, RZ, 0x654, R11 ;  /* 0x00000654ff0b9816 */ /* 0x000fe2000000000b */
[----:B0-----:R-:W-:Y:S01]  /*c1b0*/  FADD.FTZ R13, R31, R38 ;  /* 0x000000261f0d7221 */ /* 0x001fe20000010000 */
[----:B-1----:R-:W-:Y:S02]  /*c1c0*/  FADD.FTZ R36, R28, R15 ;  /* 0x0000000f1c247221 */ /* 0x002fe40000010000 */
[----:B------:R0:W-:Y:S03]  /*c1d0*/  @!P1 SYNCS.ARRIVE.TRANS64.RED.A1T0 RZ, [R11+URZ], RZ ;  /* 0x000000ff0bff99a7 */ /* 0x0001e6000810043f */
[----:B------:R-:W1:Y:S01]  /*c1e0*/  MUFU.EX2 R57, R57 ;  /* 0x0000003900397308 */ /* 0x000e620000000800 */
[----:B--2---:R-:W-:-:S07]  /*c1f0*/  FADD.FTZ R38, R158, R13 ;  /* 0x0000000d9e267221 */ /* 0x004fce0000010000 */
[----:B------:R-:W2:Y:S01]  /*c200*/  MUFU.EX2 R160, R160 ;  /* 0x000000a000a07308 */ /* 0x000ea20000000800 */
[----:B0-----:R-:W-:Y:S01]  /*c210*/  LOP3.LUT R11, R56, 0x2000000, RZ, 0xfc, !PT ;  /* 0x02000000380b7812 */ /* 0x001fe200078efcff */
[----:B---3--:R-:W-:-:S06]  /*c220*/  FADD.FTZ R13, R37, R36 ;  /* 0x00000024250d7221 */ /* 0x008fcc0000010000 */
[----:B------:R-:W0:Y:S01]  /*c230*/  MUFU.EX2 R32, R61 ;  /* 0x0000003d00207308 */ /* 0x000e220000000800 */
[----:B------:R-:W-:-:S07]  /*c240*/  FFMA.FTZ R63, R63, R170, -R20 ;  /* 0x000000aa3f3f7223 */ /* 0x000fce0000010814 */
[----:B------:R-:W3:Y:S01]  /*c250*/  MUFU.EX2 R35, R35 ;  /* 0x0000002300237308 */ /* 0x000ee20000000800 */
[----:B----4-:R-:W-:Y:S01]  /*c260*/  FADD.FTZ R36, R30, R13 ;  /* 0x0000000d1e247221 */ /* 0x010fe20000010000 */
[----:B------:R-:W-:Y:S01]  /*c270*/  FFMA.FTZ R65, R65, R170, -R20 ;  /* 0x000000aa41417223 */ /* 0x000fe20000010814 */
[----:B------:R-:W-:-:S05]  /*c280*/  IMAD R12, R18, 0x1000, R11 ;  /* 0x00001000120c7824 */ /* 0x000fca00078e020b */
[----:B------:R-:W4:Y:S01]  /*c290*/  MUFU.EX2 R47, R47 ;  /* 0x0000002f002f7308 */ /* 0x000f220000000800 */
[----:B------:R-:W-:-:S07]  /*c2a0*/  FADD.FTZ R15, R29, R38 ;  /* 0x000000261d0f7221 */ /* 0x000fce0000010000 */
[----:B------:R-:W4:Y:S01]  /*c2b0*/  MUFU.EX2 R162, R162 ;  /* 0x000000a200a27308 */ /* 0x000f220000000800 */
[-CC-:B------:R-:W-:Y:S01]  /*c2c0*/  FFMA.FTZ R51, R51, R170.reuse, -R20.reuse ;  /* 0x000000aa33337223 */ /* 0x180fe20000010814 */
[-CC-:B------:R-:W-:Y:S01]  /*c2d0*/  FFMA.FTZ R71, R71, R170.reuse, -R20.reuse ;  /* 0x000000aa47477223 */ /* 0x180fe20000010814 */
[----:B------:R-:W-:Y:S01]  /*c2e0*/  FFMA.FTZ R55, R55, R170, -R20 ;  /* 0x000000aa37377223 */ /* 0x000fe20000010814 */
[----:B-1----:R-:W-:-:S04]  /*c2f0*/  FADD.FTZ R13, R57, R36 ;  /* 0x00000024390d7221 */ /* 0x002fc80000010000 */
[----:B------:R-:W1:Y:S01]  /*c300*/  MUFU.EX2 R39, R39 ;  /* 0x0000002700277308 */ /* 0x000e620000000800 */
[----:B------:R-:W-:Y:S02]  /*c310*/  VIADD R20, R12, 0x80 ;  /* 0x000000800c147836 */ /* 0x000fe40000000000 */
[----:B--2---:R-:W-:Y:S01]  /*c320*/  FADD.FTZ R38, R160, R15 ;  /* 0x0000000fa0267221 */ /* 0x004fe20000010000 */
[----:B------:R-:W-:-:S04]  /*c330*/  F2FP.BF16.F32.PACK_AB R153, R24, R153 ;  /* 0x000000991899723e */ /* 0x000fc800000010ff */
[----:B------:R-:W2:Y:S01]  /*c340*/  MUFU.EX2 R34, R63 ;  /* 0x0000003f00227308 */ /* 0x000ea20000000800 */
[----:B0-----:R-:W-:Y:S01]  /*c350*/  FADD.FTZ R24, R32, R13 ;  /* 0x0000000d20187221 */ /* 0x001fe20000010000 */
[----:B------:R-:W-:Y:S01]  /*c360*/  R2UR UR10, R20 ;  /* 0x00000000140a72ca */ /* 0x000fe200000e0000 */
[----:B---3--:R-:W-:-:S05]  /*c370*/  FADD.FTZ R15, R35, R38 ;  /* 0x00000026230f7221 */ /* 0x008fca0000010000 */
[----:B------:R-:W0:Y:S01]  /*c380*/  MUFU.EX2 R164, R164 ;  /* 0x000000a400a47308 */ /* 0x000e220000000800 */
[----:B------:R-:W-:Y:S01]  /*c390*/  F2FP.BF16.F32.PACK_AB R155, R26, R155 ;  /* 0x0000009b1a9b723e */ /* 0x000fe200000010ff */
[----:B----4-:R-:W-:-:S06]  /*c3a0*/  FADD.FTZ R13, R47, R24 ;  /* 0x000000182f0d7221 */ /* 0x010fcc0000010000 */
[----:B------:R-:W3:Y:S01]  /*c3b0*/  MUFU.EX2 R65, R65 ;  /* 0x0000004100417308 */ /* 0x000ee20000000800 */
[----:B------:R-:W-:-:S07]  /*c3c0*/  FADD.FTZ R26, R162, R15 ;  /* 0x0000000fa21a7221 */ /* 0x000fce0000010000 */
[----:B------:R-:W4:Y:S01]  /*c3d0*/  MUFU.EX2 R41, R41 ;  /* 0x0000002900297308 */ /* 0x000f220000000800 */
[----:B-1----:R-:W-:-:S07]  /*c3e0*/  FADD.FTZ R15, R39, R26 ;  /* 0x0000001a270f7221 */ /* 0x002fce0000010000 */
[----:B------:R-:W1:Y:S01]  /*c3f0*/  MUFU.EX2 R20, R51 ;  /* 0x0000003300147308 */ /* 0x000e620000000800 */
[----:B--2---:R-:W-:-:S07]  /*c400*/  FADD.FTZ R26, R34, R13 ;  /* 0x0000000d221a7221 */ /* 0x004fce0000010000 */
[----:B------:R-:W2:Y:S01]  /*c410*/  MUFU.EX2 R166, R166 ;  /* 0x000000a600a67308 */ /* 0x000ea20000000800 */
[----:B------:R-:W-:-:S07]  /*c420*/  F2FP.BF16.F32.PACK_AB R157, R28, R157 ;  /* 0x0000009d1c9d723e */ /* 0x000fce00000010ff */
[----:B------:R-:W-:Y:S08]  /*c430*/  MUFU.EX2 R43, R43 ;  /* 0x0000002b002b7308 */ /* 0x000ff00000000800 */
[----:B------:R-:W2:Y:S08]  /*c440*/  MUFU.EX2 R71, R71 ;  /* 0x0000004700477308 */ /* 0x000eb00000000800 */
[----:B------:R-:W2:Y:S01]  /*c450*/  MUFU.EX2 R24, R55 ;  /* 0x0000003700187308 */ /* 0x000ea20000000800 */
[----:B0-----:R-:W-:Y:S01]  /*c460*/  FADD.FTZ R28, R164, R15 ;  /* 0x0000000fa41c7221 */ /* 0x001fe20000010000 */
[----:B---3--:R-:W-:Y:S01]  /*c470*/  FADD.FTZ R13, R65, R26 ;  /* 0x0000001a410d7221 */ /* 0x008fe20000010000 */
[----:B------:R-:W-:-:S02]  /*c480*/  F2FP.BF16.F32.PACK_AB R152, R27, R152 ;  /* 0x000000981b98723e */ /* 0x000fc400000010ff */
[----:B----4-:R-:W-:Y:S01]  /*c490*/  FADD.FTZ R15, R41, R28 ;  /* 0x0000001c290f7221 */ /* 0x010fe20000010000 */
[----:B------:R-:W-:Y:S01]  /*c4a0*/  F2FP.BF16.F32.PACK_AB R154, R25, R154 ;  /* 0x0000009a199a723e */ /* 0x000fe200000010ff */
[----:B------:R-:W-:Y:S01]  /*c4b0*/  BAR.SYNC.DEFER_BLOCKING 0xf, 0x100 ;  /* 0x03c4000000007b1d */ /* 0x000fe20000010000 */
[----:B-1----:R-:W-:Y:S01]  /*c4c0*/  FADD.FTZ R26, R20, R13 ;  /* 0x0000000d141a7221 */ /* 0x002fe20000010000 */
[----:B------:R-:W-:Y:S01]  /*c4d0*/  F2FP.BF16.F32.PACK_AB R156, R31, R156 ;  /* 0x0000009c1f9c723e */ /* 0x000fe200000010ff */
[----:B--2---:R-:W-:Y:S01]  /*c4e0*/  FADD.FTZ R28, R166, R15 ;  /* 0x0000000fa61c7221 */ /* 0x004fe20000010000 */
[----:B------:R-:W-:Y:S02]  /*c4f0*/  F2FP.BF16.F32.PACK_AB R158, R29, R158 ;  /* 0x0000009e1d9e723e */ /* 0x000fe400000010ff */
[----:B------:R-:W-:Y:S02]  /*c500*/  F2FP.BF16.F32.PACK_AB R159, R30, R37 ;  /* 0x000000251e9f723e */ /* 0x000fe400000010ff */
[----:B------:R-:W-:-:S02]  /*c510*/  R2UR UR6, R12 ;  /* 0x000000000c0672ca */ /* 0x000fc400000e0000 */
[----:B------:R-:W-:Y:S02]  /*c520*/  F2FP.BF16.F32.PACK_AB R160, R35, R160 ;  /* 0x000000a023a0723e */ /* 0x000fe400000010ff */
[----:B------:R-:W-:Y:S02]  /*c530*/  F2FP.BF16.F32.PACK_AB R161, R32, R57 ;  /* 0x0000003920a1723e */ /* 0x000fe400000010ff */
[----:B------:R-:W-:Y:S02]  /*c540*/  F2FP.BF16.F32.PACK_AB R162, R39, R162 ;  /* 0x000000a227a2723e */ /* 0x000fe400000010ff */
[----:B------:R-:W-:Y:S01]  /*c550*/  F2FP.BF16.F32.PACK_AB R163, R34, R47 ;  /* 0x0000002f22a3723e */ /* 0x000fe200000010ff */
[----:B------:R-:W-:Y:S01]  /*c560*/  FADD.FTZ R15, R71, R26 ;  /* 0x0000001a470f7221 */ /* 0x000fe20000010000 */
[----:B------:R-:W-:Y:S02]  /*c570*/  F2FP.BF16.F32.PACK_AB R164, R41, R164 ;  /* 0x000000a429a4723e */ /* 0x000fe400000010ff */
[----:B------:R-:W-:-:S02]  /*c580*/  F2FP.BF16.F32.PACK_AB R165, R20, R65 ;  /* 0x0000004114a5723e */ /* 0x000fc400000010ff */
[C---:B------:R-:W-:Y:S02]  /*c590*/  F2FP.BF16.F32.PACK_AB R166, R43.reuse, R166 ;  /* 0x000000a62ba6723e */ /* 0x040fe400000010ff */
[C---:B------:R-:W-:Y:S01]  /*c5a0*/  F2FP.BF16.F32.PACK_AB R167, R24.reuse, R71 ;  /* 0x0000004718a7723e */ /* 0x040fe200000010ff */
[----:B------:R0:W-:Y:S01]  /*c5b0*/  STSM.16.M88.4 [R195+0x36400], R152 ;  /* 0x03640098c3007844 */ /* 0x0001e20000000200 */
[----:B------:R-:W-:Y:S01]  /*c5c0*/  FADD.FTZ R13, R43, R28 ;  /* 0x0000001c2b0d7221 */ /* 0x000fe20000010000 */
[----:B------:R-:W-:Y:S02]  /*c5d0*/  FADD.FTZ R15, R24, R15 ;  /* 0x0000000f180f7221 */ /* 0x000fe40000010000 */
[----:B------:R0:W-:Y:S04]  /*c5e0*/  STSM.16.M88.4 [R208], R156 ;  /* 0x0000009cd0007844 */ /* 0x0001e80000000200 */
[----:B------:R0:W-:Y:S04]  /*c5f0*/  STSM.16.M88.4 [R206], R160 ;  /* 0x000000a0ce007844 */ /* 0x0001e80000000200 */
[----:B------:R0:W-:Y:S01]  /*c600*/  STSM.16.M88.4 [R207], R164 ;  /* 0x000000a4cf007844 */ /* 0x0001e20000000200 */
[----:B------:R-:W-:-:S06]  /*c610*/  WARPGROUP.ARRIVE ;  /* 0x00000000000079c5 */ /* 0x000fcc0000000000 */
[----:B------:R-:W-:Y:S01]  /*c620*/  HGMMA.64x256x16.F32.BF16 R24, R152, gdesc[UR4].tnspB, RZ, !UPT, gsb0 ;  /* 0x43e0000498187df0 */ /* 0x000fe2000c0018ff */
[----:B------:R-:W-:-:S05]  /*c630*/  IMAD.MOV.U32 R21, RZ, RZ, 0x40000040 ;  /* 0x40000040ff157424 */ /* 0x000fca00078e00ff */
[----:B------:R-:W-:Y:S01]  /*c640*/  R2UR UR11, R21 ;  /* 0x00000000150b72ca */ /* 0x000fe200000e0000 */
[----:B------:R-:W-:Y:S02]  /*c650*/  VIADD R20, R12, 0x100 ;  /* 0x000001000c147836 */ /* 0x000fe40000000000 */
[----:B------:R-:W-:-:S03]  /*c660*/  IMAD.MOV.U32 R21, RZ, RZ, 0x40000040 ;  /* 0x40000040ff157424 */ /* 0x000fc600078e00ff */
[----:B------:R-:W-:Y:S02]  /*c670*/  R2UR UR6, R20 ;  /* 0x00000000140672ca */ /* 0x000fe400000e0000 */
[----:B------:R-:W-:Y:S01]  /*c680*/  R2UR UR7, R21 ;  /* 0x00000000150772ca */ /* 0x000fe200000e0000 */
[----:B------:R-:W-:Y:S02]  /*c690*/  WARPGROUP.DEPBAR.LE gsb0, 0x0 ;  /* 0x00008000000079c5 */ /* 0x000fe40000010000 */
[----:B------:R-:W-:-:S11]  /*c6a0*/  WARPGROUP.ARRIVE ;  /* 0x00000000000079c5 */ /* 0x000fd60000000000 */
[----:B------:R-:W-:Y:S01]  /*c6b0*/  HGMMA.64x256x16.F32.BF16 R24, R156, gdesc[UR8].tnspB, R24, gsb0 ;  /* 0x43e000089c187df0 */ /* 0x000fe20008001818 */
[----:B------:R-:W-:Y:S02]  /*c6c0*/  VIADD R20, R12, 0x180 ;  /* 0x000001800c147836 */ /* 0x000fe40000000000 */
[----:B------:R-:W-:Y:S01]  /*c6d0*/  IMAD.MOV.U32 R21, RZ, RZ, 0x40000040 ;  /* 0x40000040ff157424 */ /* 0x000fe200078e00ff */
[----:B------:R-:W-:Y:S02]  /*c6e0*/  WARPGROUP.DEPBAR.LE gsb0, 0x0 ;  /* 0x00008000000079c5 */ /* 0x000fe40000010000 */
[----:B------:R-:W-:-:S15]  /*c6f0*/  WARPGROUP.ARRIVE ;  /* 0x00000000000079c5 */ /* 0x000fde0000000000 */
[----:B------:R-:W-:-:S07]  /*c700*/  NOP ;  /* 0x0000000000007918 */ /* 0x000fce0000000000 */
[----:B------:R-:W-:Y:S01]  /*c710*/  HGMMA.64x256x16.F32.BF16 R24, R160, gdesc[UR4].tnspB, R24, gsb0 ;  /* 0x43e00004a0187df0 */ /* 0x000fe20008001818 */
[----:B------:R-:W-:Y:S02]  /*c720*/  R2UR UR6, R20 ;  /* 0x00000000140672ca */ /* 0x000fe400000e0000 */
[----:B------:R-:W-:Y:S01]  /*c730*/  R2UR UR7, R21 ;  /* 0x00000000150772ca */ /* 0x000fe200000e0000 */
[----:B------:R-:W-:Y:S02]  /*c740*/  VIADD R12, R168, 0xfffffffe ;  /* 0xfffffffea80c7836 */ /* 0x000fe40000000000 */
[----:B------:R-:W-:-:S03]  /*c750*/  @!P1 VIADD R14, R14, 0x38860 ;  /* 0x000388600e0e9836 */ /* 0x000fc60000000000 */
[----:B------:R-:W-:Y:S02]  /*c760*/  ISETP.GE.AND P2, PT, R12, R192, PT ;  /* 0x000000c00c00720c */ /* 0x000fe40003f46270 */
[----:B------:R-:W-:Y:S01]  /*c770*/  @!P1 PRMT R14, RZ, 0x654, R14 ;  /* 0x00000654ff0e9816 */ /* 0x000fe2000000000e */
[----:B------:R-:W-:Y:S01]  /*c780*/  BSSY B0, `(.L_x_4410) ;  /* 0x0000380000007945 */ /* 0x000fe20003800000 */
[----:B------:R-:W-:Y:S02]  /*c790*/  WARPGROUP.DEPBAR.LE gsb0, 0x0 ;  /* 0x00008000000079c5 */ /* 0x000fe40000010000 */
[----:B------:R-:W-:-:S13]  /*c7a0*/  WARPGROUP.ARRIVE ;  /* 0x00000000000079c5 */ /* 0x000fda0000000000 */
        /* <DEDUP_REMOVED lines=11> */
[----:B------:R-:W-:Y:S05]  /*c860*/  @!P2 BRA `(.L_x_4411) ;  /* 0x0000003400c4a947 */ /* 0x000fea0003800000 */
[----:B------:R-:W-:Y:S02]  /*c870*/  IMAD.MOV.U32 R198, RZ, RZ, R171 ;  /* 0x000000ffffc67224 */ /* 0x000fe400078e00ab */
[----:B------:R-:W-:Y:S02]  /*c880*/  IMAD.MOV.U32 R196, RZ, RZ, R169 ;  /* 0x000000ffffc47224 */ /* 0x000fe400078e00a9 */
[----:B------:R-:W-:-:S07]  /*c890*/  IMAD.MOV.U32 R197, RZ, RZ, R18 ;  /* 0x000000ffffc57224 */ /* 0x000fce00078e0012 */
.L_x_4422:
[----:B------:R-:W-:Y:S01]  /*c8a0*/  VIADD R18, R197, 0x1 ;  /* 0x00000001c5127836 */ /* 0x000fe20000000000 */
[C---:B------:R-:W-:Y:S01]  /*c8b0*/  ISETP.GT.AND P2, PT, R12.reuse, R192, PT ;  /* 0x000000c00c00720c */ /* 0x040fe20003f44270 */
[----:B------:R-:W-:-:S03]  /*c8c0*/  VIADD R12, R12, 0xffffffff ;  /* 0xffffffff0c0c7836 */ /* 0x000fc60000000000 */
[----:B------:R-:W-:-:S04]  /*c8d0*/  ISETP.NE.AND P3, PT, R18, 0x2, PT ;  /* 0x000000021200780c */ /* 0x000fc80003f65270 */
[----:B01----:R-:W-:Y:S02]  /*c8e0*/  SEL R14, RZ, 0x1, P3 ;  /* 0x00000001ff0e7807 */ /* 0x003fe40001800000 */
[----:B------:R-:W-:Y:S02]  /*c8f0*/  SEL R18, R18, RZ, P3 ;  /* 0x000000ff12127207 */ /* 0x000fe40001800000 */
[----:B------:R-:W-:Y:S01]  /*c900*/  LOP3.LUT R23, R23, R14, RZ, 0x3c, !PT ;  /* 0x0000000e17177212 */ /* 0x000fe200078e3cff */
[----:B------:R-:W-:Y:S06]  /*c910*/  @!P0 BRA `(.L_x_4412) ;  /* 0x0000000000048947 */ /* 0x000fec0003800000 */
[----:B------:R-:W-:Y:S01]  /*c920*/  BPT.TRAP 0x1 ;  /* 0x000000040000795c */ /* 0x000fe20000300000 */
.L_x_4412:
[----:B------:R-:W-:Y:S01]  /*c930*/  IMAD R14, R18, 0x8, R2 ;  /* 0x00000008120e7824 */ /* 0x000fe200078e0202 */
[----:B------:R-:W-:-:S04]  /*c940*/  SHF.L.U32 R199, R23, 0x1f, RZ ;  /* 0x0000001f17c77819 */ /* 0x000fc800000006ff */
[----:B------:R0:W1:Y:S01]  /*c950*/  SYNCS.PHASECHK.TRANS64.TRYWAIT P3, [R14+URZ+0x38830], R199 ;  /* 0x038830c70e0075a7 */ /* 0x000062000806017f */
[----:B------:R-:W-:Y:S05]  /*c960*/  @!P0 BRA `(.L_x_4413) ;  /* 0x0000000000048947 */ /* 0x000fea0003800000 */
[----:B------:R-:W-:Y:S01]  /*c970*/  BPT.TRAP 0x1 ;  /* 0x000000040000795c */ /* 0x000fe20000300000 */
.L_x_4413:
[----:B------:R-:W-:Y:S01]  /*c980*/  VIADD R20, R2, 0x20400 ;  /* 0x0002040002147836 */ /* 0x000fe20000000000 */
[----:B------:R-:W-:Y:S01]  /*c990*/  BSSY B1, `(.L_x_4414) ;  /* 0x0000009000017945 */ /* 0x000fe20003800000 */
[----:B------:R-:W-:Y:S02]  /*c9a0*/  IMAD R154, R18, 0x200, R3 ;  /* 0x00000200129a7824 */ /* 0x000fe400078e0203 */
[----:B------:R-:W-:Y:S01]  /*c9b0*/  IMAD.MOV.U32 R155, RZ, RZ, 0x40000040 ;  /* 0x40000040ff9b7424 */ /* 0x000fe200078e00ff */
[----:B------:R-:W-:-:S04]  /*c9c0*/  SHF.R.U32.HI R20, RZ, 0x4, R20 ;  /* 0x00000004ff147819 */ /* 0x000fc80000011614 */
[----:B------:R-:W-:-:S04]  /*c9d0*/  LOP3.LUT R20, R20, 0x3fff, RZ, 0xc0, !PT ;  /* 0x00003fff14147812 */ /* 0x000fc800078ec0ff */
[----:B------:R-:W-:Y:S01]  /*c9e0*/  LOP3.LUT R20, R20, 0x10000, RZ, 0xfc, !PT ;  /* 0x0001000014147812 */ /* 0x000fe200078efcff */
[----:B-1----:R-:W-:Y:S06]  /*c9f0*/  @P3 BRA `(.L_x_4415) ;  /* 0x0000000000083947 */ /* 0x002fec0003800000 */
[----:B------:R-:W1:Y:S02]  /*ca00*/  SYNCS.PHASECHK.TRANS64.TRYWAIT P3, [R14+URZ+0x38830], R199 ;  /* 0x038830c70e0075a7 */ /* 0x000e64000806017f */
[----:B-1----:R-:W-:Y:S05]  /*ca10*/  @!P3 BRA `(.L_x_4416) ;  /* 0x000001300084b947 */ /* 0x002fea0003800000 */
.L_x_4415:
[----:B------:R-:W-:Y:S05]  /*ca20*/  BSYNC B1 ;  /* 0x0000000000017941 */ /* 0x000fea0003800000 */
.L_x_4414:
        /* <DEDUP_REMOVED lines=13> */
[----:B------:R-:W-:Y:S02]  /*cb00*/  R2UR UR19, R155 ;  /* 0x000000009b1372ca */ /* 0x000fe400000e0000 */
[----:B------:R-:W-:Y:S01]  /*cb10*/  WARPGROUP.ARRIVE ;  /* 0x00000000000079c5 */ /* 0x000fe20000000000 */
[----:B------:R-:W-:Y:S02]  /*cb20*/  R2UR UR8, R4 ;  /* 0x00000000040872ca */ /* 0x000fe400000e0000 */
[----:B------:R-:W-:Y:S02]  /*cb30*/  R2UR UR9, R5 ;  /* 0x00000000050972ca */ /* 0x000fe400000e0000 */
[----:B------:R-:W-:Y:S01]  /*cb40*/  R2UR UR14, R20 ;  /* 0x00000000140e72ca */ /* 0x000fe200000e0000 */
[----:B------:R-:W-:Y:S01]  /*cb50*/  HGMMA.64x64x16.F32.BF16 R152, gdesc[UR4], RZ, !UPT, gsb0 ;  /* 0x00e00000049879f0 */ /* 0x000fe2000c0018ff */
[----:B------:R-:W-:-:S02]  /*cb60*/  R2UR UR15, R21 ;  /* 0x00000000150f72ca */ /* 0x000fc400000e0000 */
[----:B------:R-:W-:Y:S02]  /*cb70*/  R2UR UR12, R6 ;  /* 0x00000000060c72ca */ /* 0x000fe400000e0000 */
[----:B------:R-:W-:Y:S02]  /*cb80*/  R2UR UR13, R7 ;  /* 0x00000000070d72ca */ /* 0x000fe400000e0000 */
[----:B------:R-:W-:Y:S02]  /*cb90*/  R2UR UR16, R8 ;  /* 0x00000000081072ca */ /* 0x000fe400000e0000 */
[----:B------:R-:W-:Y:S01]  /*cba0*/  R2UR UR17, R9 ;  /* 0x00000000091172ca */ /* 0x000fe200000e0000 */
        /* <DEDUP_REMOVED lines=10> */
[----:B------:R-:W-:Y:S05]  /*cc50*/  @!P0 BRA `(.L_x_4417) ;  /* 0x0000000000048947 */ /* 0x000fea0003800000 */
[----:B------:R-:W-:Y:S01]  /*cc60*/  BPT.TRAP 0x1 ;  /* 0x000000040000795c */ /* 0x000fe20000300000 */
.L_x_4417:
[----:B------:R2:W3:Y:S01]  /*cc70*/  SYNCS.PHASECHK.TRANS64.TRYWAIT P3, [R14+URZ+0x38850], R199 ;  /* 0x038850c70e0075a7 */ /* 0x0004e2000806017f */
[----:B------:R-:W-:Y:S05]  /*cc80*/  @!P0 BRA `(.L_x_4418) ;  /* 0x0000000000048947 */ /* 0x000fea0003800000 */
[----:B------:R-:W-:Y:S01]  /*cc90*/  BPT.TRAP 0x1 ;  /* 0x000000040000795c */ /* 0x000fe20000300000 */
.L_x_4418:
[----:B------:R-:W-:Y:S04]  /*cca0*/  BSSY B1, `(.L_x_4419) ;  /* 0x0000004000017945 */ /* 0x000fe80003800000 */
[----:B---3--:R-:W-:Y:S05]  /*ccb0*/  @P3 BRA `(.L_x_4420) ;  /* 0x0000000000083947 */ /* 0x008fea0003800000 */
[----:B------:R-:W3:Y:S02]  /*ccc0*/  SYNCS.PHASECHK.TRANS64.TRYWAIT P3, [R14+URZ+0x38850], R199 ;  /* 0x038850c70e0075a7 */ /* 0x000ee4000806017f */
[----:B---3--:R-:W-:Y:S05]  /*ccd0*/  @!P3 BRA `(.L_x_4421) ;  /* 0x0000012c00e8b947 */ /* 0x008fea0003800000 */
.L_x_4420:
[----:B------:R-:W-:Y:S05]  /*cce0*/  BSYNC B1 ;  /* 0x0000000000017941 */ /* 0x000fea0003800000 */
.L_x_4419:
[----:B------:R-:W-:Y:S01]  /*ccf0*/  VIADD R20, R2, 0x26400 ;  /* 0x0002640002147836 */ /* 0x000fe20000000000 */
[----:B------:R-:W-:Y:S01]  /*cd00*/  WARPGROUP.ARRIVE ;  /* 0x00000000000079c5 */ /* 0x000fe20000000000 */
[----:B------:R-:W-:-:S05]  /*cd10*/  VIADD R202, R0, 0x4 ;  /* 0x0000000400ca7836 */ /* 0x000fca0000000000 */
[----:B0123--:R-:W0:Y:S01]  /*cd20*/  S2R R199, SR_TID.X ;  /* 0x0000000000c77919 */ /* 0x00fe220000002100 */
[----:B------:R-:W-:Y:S01]  /*cd30*/  IMAD R200, R18, 0x1000, R10 ;  /* 0x0000100012c87824 */ /* 0x000fe200078e020a */
[----:B------:R-:W-:Y:S01]  /*cd40*/  SHF.R.U32.HI R20, RZ, 0x4, R20 ;  /* 0x00000004ff147819 */ /* 0x000fe20000011614 */
[----:B------:R-:W-:Y:S02]  /*cd50*/  IMAD.MOV.U32 R201, RZ, RZ, 0x40000040 ;  /* 0x40000040ffc97424 */ /* 0x000fe400078e00ff */
[----:B------:R-:W-:Y:S01]  /*cd60*/  IMAD.MOV.U32 R205, RZ, RZ, 0x40000040 ;  /* 0x40000040ffcd7424 */ /* 0x000fe200078e00ff */
[----:B------:R-:W-:Y:S01]  /*cd70*/  LOP3.LUT R21, R20, 0x3fff, RZ, 0xc0, !PT ;  /* 0x00003fff14157812 */ /* 0x000fe200078ec0ff */
[----:B------:R-:W-:Y:S01]  /*cd80*/  VIADD R20, R0, 0x2 ;  /* 0x0000000200147836 */ /* 0x000fe20000000000 */
[C---:B------:R-:W-:Y:S01]  /*cd90*/  R2UR UR6, R200.reuse ;  /* 0x00000000c80672ca */ /* 0x040fe200000e0000 */
[----:B------:R-:W-:Y:S01]  /*cda0*/  IMAD.MOV.U32 R203, RZ, RZ, 0x40000040 ;  /* 0x40000040ffcb7424 */ /* 0x000fe200078e00ff */
[----:B------:R-:W-:Y:S01]  /*cdb0*/  LOP3.LUT R0, R21, 0x10000, RZ, 0xfc, !PT ;  /* 0x0001000015007812 */ /* 0x000fe200078efcff */
[----:B------:R-:W-:Y:S01]  /*cdc0*/  IMAD.MOV.U32 R21, RZ, RZ, 0x40000040 ;  /* 0x40000040ff157424 */ /* 0x000fe200078e00ff */
[----:B------:R-:W-:Y:S01]  /*cdd0*/  R2UR UR7, R201 ;  /* 0x00000000c90772ca */ /* 0x000fe200000e0000 */
[----:B------:R-:W-:Y:S01]  /*cde0*/  VIADD R201, R200, 0x800 ;  /* 0x00000800c8c97836 */ /* 0x000fe20000000000 */
[----:B------:R-:W-:Y:S01]  /*cdf0*/  R2UR UR5, R205 ;  /* 0x00000000cd0572ca */ /* 0x000fe200000e0000 */
[----:B------:R-:W-:-:S02]  /*ce00*/  IMAD.MOV.U32 R204, RZ, RZ, R0 ;  /* 0x000000ffffcc7224 */ /* 0x000fc400078e0000 */
[----:B------:R-:W-:-:S03]  /*ce10*/  IMAD.MOV.U32 R205, RZ, RZ, 0xa00 ;  /* 0x00000a00ffcd7424 */ /* 0x000fc600078e00ff */
[----:B------:R-:W-:Y:S01]  /*ce20*/  R2UR UR4, R204 ;  /* 0x00000000cc0472ca */ /* 0x000fe200000e0000 */
[----:B------:R-:W-:Y:S01]  /*ce30*/  VIADD R204, R0, 0x800 ;  /* 0x0000080000cc7836 */ /* 0x000fe20000000000 */
[----:B0-----:R-:W-:-:S11]  /*ce40*/  SHF.R.U32.HI R199, RZ, 0x7, R199 ;  /* 0x00000007ffc77819 */ /* 0x001fd600000116c7 */
[----:B------:R-:W-:Y:S01]  /*ce50*/  HGMMA.64x64x16.F32.BF16 R152, gdesc[UR4], R152, gsb0 ;  /* 0x00e00000049879f0 */ /* 0x000fe20008001898 */
[----:B------:R-:W-:Y:S01]  /*ce60*/  R2UR UR4, R20 ;  /* 0x00000000140472ca */ /* 0x000fe200000e0000 */
[----:B------:R-:W-:Y:S01]  /*ce70*/  VIADD R20, R200, 0x2 ;  /* 0x00000002c8147836 */ /* 0x000fe20000000000 */
[----:B------:R-:W-:Y:S01]  /*ce80*/  R2UR UR5, R21 ;  /* 0x00000000150572ca */ /* 0x000fe200000e0000 */
[----:B------:R-:W-:-:S03]  /*ce90*/  IMAD.MOV.U32 R21, RZ, RZ, 0x40000040 ;  /* 0x40000040ff157424 */ /* 0x000fc600078e00ff */
        /* <DEDUP_REMOVED lines=153> */
[----:B------:R-:W-:Y:S02]  /*d830*/  R2UR UR4, R20 ;  /* 0x00000000140472ca */ /* 0x000fe400000e0000 */
[----:B------:R-:W-:Y:S01]  /*d840*/  R2UR UR5, R21 ;  /* 0x00000000150572ca */ /* 0x000fe200000e0000 */
[----:B------:R0:W1:Y:S02]  /*d850*/  SHFL.IDX PT, R20, R199, RZ, 0x1f ;  /* 0x00001fffc7147589 */ /* 0x00006400000e0000 */
[----:B0-----:R-:W-:Y:S01]  /*d860*/  IMAD.MOV.U32 R199, RZ, RZ, 0x4 ;  /* 0x00000004ffc77424 */ /* 0x001fe200078e00ff */
[----:B-1----:R-:W-:-:S04]  /*d870*/  ISETP.GT.AND P3, PT, R20, 0x7f, PT ;  /* 0x0000007f1400780c */ /* 0x002fc80003f64270 */
[----:B------:R-:W-:Y:S02]  /*d880*/  SEL R21, RZ, 0x2, !P3 ;  /* 0x00000002ff157807 */ /* 0x000fe40005800000 */
[C---:B------:R-:W-:Y:S02]  /*d890*/  SEL R20, R199.reuse, 0x2, P3 ;  /* 0x00000002c7147807 */ /* 0x040fe40001800000 */
[----:B------:R-:W-:Y:S01]  /*d8a0*/  SEL R199, R199, 0x6, !P3 ;  /* 0x00000006c7c77807 */ /* 0x000fe20005800000 */
[----:B------:R-:W-:Y:S01]  /*d8b0*/  IMAD.IADD R202, R21, 0x1, R201 ;  /* 0x0000000115ca7824 */ /* 0x000fe200078e02c9 */
[----:B------:R-:W-:-:S04]  /*d8c0*/  SEL R205, R205, 0x980, P3 ;  /* 0x00000980cdcd7807 */ /* 0x000fc80001800000 */
[----:B------:R-:W-:Y:S01]  /*d8d0*/  LOP3.LUT R205, R205, 0xa00, RZ, 0xc0, !PT ;  /* 0x00000a00cdcd7812 */ /* 0x000fe200078ec0ff */
[----:B------:R-:W-:Y:S02]  /*d8e0*/  WARPGROUP.DEPBAR.LE gsb0, 0x0 ;  /* 0x00008000000079c5 */ /* 0x000fe40000010000 */
[----:B------:R-:W-:-:S06]  /*d8f0*/  WARPGROUP.ARRIVE ;  /* 0x00000000000079c5 */ /* 0x000fcc0000000000 */
[----:B------:R-:W-:Y:S01]  /*d900*/  HGMMA.64x64x16.F32.BF16 R152, gdesc[UR4], R152, gsb0 ;  /* 0x00e00000049879f0 */ /* 0x000fe20008001898 */
[----:B------:R-:W-:Y:S01]  /*d910*/  R2UR UR6, R202 ;  /* 0x00000000ca0672ca */ /* 0x000fe200000e0000 */
[----:B------:R-:W-:Y:S01]  /*d920*/  IMAD.IADD R202, R204, 0x1, R21 ;  /* 0x00000001ccca7824 */ /* 0x000fe200078e0215 */
[----:B------:R-:W-:Y:S01]  /*d930*/  R2UR UR7, R203 ;  /* 0x00000000cb0772ca */ /* 0x000fe200000e0000 */
[----:B------:R-:W-:-:S03]  /*d940*/  IMAD.MOV.U32 R203, RZ, RZ, 0x40000040 ;  /* 0x40000040ffcb7424 */ /* 0x000fc600078e00ff */
[----:B------:R-:W-:Y:S01]  /*d950*/  R2UR UR4, R202 ;  /* 0x00000000ca0472ca */ /* 0x000fe200000e0000 */
[----:B------:R-:W-:Y:S01]  /*d960*/  IMAD.IADD R202, R201, 0x1, R20 ;  /* 0x00000001c9ca7824 */ /* 0x000fe200078e0214 */
[----:B------:R-:W-:Y:S01]  /*d970*/  R2UR UR5, R203 ;  /* 0x00000000cb0572ca */ /* 0x000fe200000e0000 */
[----:B------:R-:W-:Y:S01]  /*d980*/  IMAD.MOV.U32 R203, RZ, RZ, 0x40000040 ;  /* 0x40000040ffcb7424 */ /* 0x000fe200078e00ff */
[----:B------:R-:W-:Y:S02]  /*d990*/  WARPGROUP.DEPBAR.LE gsb0, 0x0 ;  /* 0x00008000000079c5 */ /* 0x000fe40000010000 */
[----:B------:R-:W-:-:S09]  /*d9a0*/  WARPGROUP.ARRIVE ;  /* 0x00000000000079c5 */ /* 0x000fd20000000000 */
        /* <DEDUP_REMOVED lines=8> */
[----:B------:R-:W-:Y:S02]  /*da30*/  IMAD.MOV.U32 R203, RZ, RZ, 0x40000040 ;  /* 0x40000040ffcb7424 */ /* 0x000fe400078e00ff */
[----:B------:R-:W-:-:S05]  /*da40*/  IMAD.MOV.U32 R204, RZ, RZ, 0x28 ;  /* 0x00000028ffcc7424 */ /* 0x000fca00078e00ff */
        /* <DEDUP_REMOVED lines=8> */
[----:B------:R-:W-:Y:S02]  /*dad0*/  IMAD.MOV.U32 R203, RZ, RZ, 0x40000040 ;  /* 0x40000040ffcb7424 */ /* 0x000fe400078e00ff */
[----:B------:R-:W-:Y:S01]  /*dae0*/  VIADD R201, R0, 0xa00 ;  /* 0x00000a0000c97836 */ /* 0x000fe20000000000 */
[----:B------:R-:W-:Y:S02]  /*daf0*/  R2UR UR6, R202 ;  /* 0x00000000ca0672ca */ /* 0x000fe400000e0000 */
[----:B------:R-:W-:Y:S01]  /*db00*/  R2UR UR7, R203 ;  /* 0x00000000cb0772ca */ /* 0x000fe200000e0000 */
[----:B------:R-:W-:Y:S01]  /*db10*/  IMAD.MOV.U32 R203, RZ, RZ, 0x40000040 ;  /* 0x40000040ffcb7424 */ /* 0x000fe200078e00ff */
[----:B------:R-:W-:-:S02]  /*db20*/  IADD3 R202, R204, R205, R0 ;  /* 0x000000cdccca7210 */ /* 0x000fc40007ffe000 */
[----:B------:R-:W-:Y:S01]  /*db30*/  IADD3 R204, R204, R205, R200 ;  /* 0x000000cdcccc7210 */ /* 0x000fe20007ffe0c8 */
[----:B------:R-:W-:Y:S01]  /*db40*/  IMAD.MOV.U32 R205, RZ, RZ, 0x40000040 ;  /* 0x40000040ffcd7424 */ /* 0x000fe200078e00ff */
[----:B------:R-:W-:Y:S02]  /*db50*/  WARPGROUP.DEPBAR.LE gsb0, 0x0 ;  /* 0x00008000000079c5 */ /* 0x000fe40000010000 */
[----:B------:R-:W-:-:S06]  /*db60*/  WARPGROUP.ARRIVE ;  /* 0x00000000000079c5 */ /* 0x000fcc0000000000 */
[----:B------:R-:W-:Y:S01]  /*db70*/  HGMMA.64x64x16.F32.BF16 R152, gdesc[UR4], R152, gsb0 ;  /* 0x00e00000049879f0 */ /* 0x000fe20008001898 */
[----:B------:R-:W-:Y:S01]  /*db80*/  R2UR UR4, R202 ;  /* 0x00000000ca0472ca */ /* 0x000fe200000e0000 */
[----:B------:R-:W-:Y:S01]  /*db90*/  IMAD.IADD R202, R201, 0x1, R21 ;  /* 0x00000001c9ca7824 */ /* 0x000fe200078e0215 */
[----:B------:R-:W-:Y:S01]  /*dba0*/  R2UR UR5, R203 ;  /* 0x00000000cb0572ca */ /* 0x000fe200000e0000 */
[----:B------:R-:W-:Y:S01]  /*dbb0*/  IMAD.MOV.U32 R203, RZ, RZ, 0x40000040 ;  /* 0x40000040ffcb7424 */ /* 0x000fe200078e00ff */
[----:B------:R-:W-:Y:S01]  /*dbc0*/  R2UR UR6, R204 ;  /* 0x00000000cc0672ca */ /* 0x000fe200000e0000 */
[----:B------:R-:W-:Y:S01]  /*dbd0*/  VIADD R204, R200, 0xa00 ;  /* 0x00000a00c8cc7836 */ /* 0x000fe20000000000 */
[----:B------:R-:W-:Y:S01]  /*dbe0*/  R2UR UR7, R205 ;  /* 0x00000000cd0772ca */ /* 0x000fe200000e0000 */
        /* <DEDUP_REMOVED lines=25> */
[----:B------:R-:W-:Y:S01]  /*dd80*/  VIADD R201, R0, 0xc00 ;  /* 0x00000c0000c97836 */ /* 0x000fe20000000000 */
[----:B------:R-:W-:Y:S02]  /*dd90*/  WARPGROUP.DEPBAR.LE gsb0, 0x0 ;  /* 0x00008000000079c5 */ /* 0x000fe40000010000 */
[----:B------:R-:W-:-:S07]  /*dda0*/  WARPGROUP.ARRIVE ;  /* 0x00000000000079c5 */ /* 0x000fce0000000000 */
[----:B------:R-:W-:Y:S01]  /*ddb0*/  HGMMA.64x64x16.F32.BF16 R152, gdesc[UR4], R152, gsb0 ;  /* 0x00e00000049879f0 */ /* 0x000fe20008001898 */
[----:B------:R-:W-:Y:S01]  /*ddc0*/  R2UR UR4, R202 ;  /* 0x00000000ca0472ca */ /* 0x000fe200000e0000 */
[----:B------:R-:W-:Y:S01]  /*ddd0*/  IMAD.IADD R202, R199, 0x1, R204 ;  /* 0x00000001c7ca7824 */ /* 0x000fe200078e02cc */
[----:B------:R-:W-:Y:S01]  /*dde0*/  R2UR UR5, R203 ;  /* 0x00000000cb0572ca */ /* 0x000fe200000e0000 */
[----:B------:R-:W-:Y:S02]  /*ddf0*/  IMAD.MOV.U32 R203, RZ, RZ, 0x40000040 ;  /* 0x40000040ffcb7424 */ /* 0x000fe400078e00ff */
[----:B------:R-:W-:Y:S01]  /*de00*/  IMAD.MOV.U32 R204, RZ, RZ, 0x30 ;  /* 0x00000030ffcc7424 */ /* 0x000fe200078e00ff */
[----:B------:R-:W-:Y:S02]  /*de10*/  R2UR UR6, R202 ;  /* 0x00000000ca0672ca */ /* 0x000fe400000e0000 */
[----:B------:R-:W-:Y:S01]  /*de20*/  R2UR UR7, R203 ;  /* 0x00000000cb0772ca */ /* 0x000fe200000e0000 */
[----:B------:R-:W-:Y:S01]  /*de30*/  IMAD.MOV.U32 R203, RZ, RZ, 0x40000040 ;  /* 0x40000040ffcb7424 */ /* 0x000fe200078e00ff */
[----:B------:R-:W-:-:S04]  /*de40*/  SEL R204, R204, 0x2e, P3 ;  /* 0x0000002ecccc7807 */ /* 0x000fc80001800000 */
[----:B------:R-:W-:-:S04]  /*de50*/  LOP3.LUT R204, R204, 0x6, RZ, 0xc0, !PT ;  /* 0x00000006cccc7812 */ /* 0x000fc800078ec0ff */
[CC--:B------:R-:W-:Y:S02]  /*de60*/  IADD3 R202, R204.reuse, R205.reuse, R0 ;  /* 0x000000cdccca7210 */ /* 0x0c0fe40007ffe000 */
        /* <DEDUP_REMOVED lines=64> */
[----:B------:R-:W-:Y:S02]  /*e270*/  WARPGROUP.DEPBAR.LE gsb0, 0x0 ;  /* 0x00008000000079c5 */ /* 0x000fe40000010000 */
[----:B------:R-:W-:-:S10]  /*e280*/  WARPGROUP.ARRIVE ;  /* 0x00000000000079c5 */ /* 0x000fd40000000000 */
[----:B------:R-:W-:Y:S01]  /*e290*/  HGMMA.64x64x16.F32.BF16 R152, gdesc[UR4], R152, gsb0 ;  /* 0x00e00000049879f0 */ /* 0x000fe20008001898 */
[----:B------:R-:W-:Y:S01]  /*e2a0*/  R2UR UR6, R202 ;  /* 0x00000000ca0672ca */ /* 0x000fe200000e0000 */
[----:B------:R-:W-:Y:S01]  /*e2b0*/  IMAD.IADD R202, R204, 0x1, R21 ;  /* 0x00000001ccca7824 */ /* 0x000fe200078e0215 */
[----:B------:R-:W-:Y:S01]  /*e2c0*/  R2UR UR7, R203 ;  /* 0x00000000cb0772ca */ /* 0x000fe200000e0000 */
[----:B------:R-:W-:Y:S02]  /*e2d0*/  IMAD.MOV.U32 R203, RZ, RZ, 0x40000040 ;  /* 0x40000040ffcb7424 */ /* 0x000fe400078e00ff */
[----:B------:R-:W-:Y:S01]  /*e2e0*/  IMAD.MOV.U32 R21, RZ, RZ, 0x40000040 ;  /* 0x40000040ff157424 */ /* 0x000fe200078e00ff */
[----:B------:R-:W-:Y:S01]  /*e2f0*/  R2UR UR4, R202 ;  /* 0x00000000ca0472ca */ /* 0x000fe200000e0000 */
[----:B------:R-:W-:Y:S01]  /*e300*/  IMAD.IADD R202, R204, 0x1, R20 ;  /* 0x00000001ccca7824 */ /* 0x000fe200078e0214 */
[----:B------:R-:W-:Y:S01]  /*e310*/  R2UR UR5, R203 ;  /* 0x00000000cb0572ca */ /* 0x000fe200000e0000 */
[----:B------:R-:W-:-:S02]  /*e320*/  IMAD.MOV.U32 R203, RZ, RZ, 0x40000040 ;  /* 0x40000040ffcb7424 */ /* 0x000fc400078e00ff */
[----:B------:R-:W-:Y:S01]  /*e330*/  IMAD.IADD R20, R20, 0x1, R201 ;  /* 0x0000000114147824 */ /* 0x000fe200078e02c9 */
[----:B------:R-:W-:Y:S02]  /*e340*/  WARPGROUP.DEPBAR.LE gsb0, 0x0 ;  /* 0x00008000000079c5 */ /* 0x000fe40000010000 */
[----:B------:R-:W-:-:S07]  /*e350*/  WARPGROUP.ARRIVE ;  /* 0x00000000000079c5 */ /* 0x000fce0000000000 */
[----:B------:R-:W-:Y:S01]  /*e360*/  HGMMA.64x64x16.F32.BF16 R152, gdesc[UR4], R152, gsb0 ;  /* 0x00e00000049879f0 */ /* 0x000fe20008001898 */
[----:B------:R-:W-:Y:S01]  /*e370*/  R2UR UR4, R202 ;  /* 0x00000000ca0472ca */ /* 0x000fe200000e0000 */
[----:B------:R-:W-:Y:S01]  /*e380*/  IMAD.IADD R202, R204, 0x1, R199 ;  /* 0x00000001ccca7824 */ /* 0x000fe200078e02c7 */
[----:B------:R-:W-:Y:S01]  /*e390*/  R2UR UR5, R203 ;  /* 0x00000000cb0572ca */ /* 0x000fe200000e0000 */
[----:B------:R-:W-:Y:S01]  /*e3a0*/  IMAD.MOV.U32 R203, RZ, RZ, 0x40000040 ;  /* 0x40000040ffcb7424 */ /* 0x000fe200078e00ff */
        /* <DEDUP_REMOVED lines=10> */
[----:B------:R-:W-:Y:S02]  /*e450*/  R2UR UR6, R20 ;  /* 0x00000000140672ca */ /* 0x000fe400000e0000 */
[----:B------:R-:W-:Y:S01]  /*e460*/  R2UR UR7, R21 ;  /* 0x00000000150772ca */ /* 0x000fe200000e0000 */
[----:B------:R-:W-:Y:S01]  /*e470*/  IMAD.MOV.U32 R21, RZ, RZ, 0x1000 ;  /* 0x00001000ff157424 */ /* 0x000fe200078e00ff */
[----:B------:R-:W-:Y:S02]  /*e480*/  R2UR UR4, R202 ;  /* 0x00000000ca0472ca */ /* 0x000fe400000e0000 */
[----:B------:R-:W-:Y:S02]  /*e490*/  R2UR UR5, R203 ;  /* 0x00000000cb0572ca */ /* 0x000fe400000e0000 */
[----:B------:R-:W-:Y:S02]  /*e4a0*/  SEL R21, R21, 0xf80, P3 ;  /* 0x00000f8015157807 */ /* 0x000fe40001800000 */
[----:B------:R-:W-:-:S02]  /*e4b0*/  ISETP.NE.AND P3, PT, R193, RZ, PT ;  /* 0x000000ffc100720c */ /* 0x000fc40003f65270 */
[----:B------:R-:W-:-:S04]  /*e4c0*/  LOP3.LUT R21, R21, 0x1e00, RZ, 0xc0, !PT ;  /* 0x00001e0015157812 */ /* 0x000fc800078ec0ff */
[CC--:B------:R-:W-:Y:S02]  /*e4d0*/  IADD3 R20, R201.reuse, R21.reuse, R0 ;  /* 0x00000015c9147210 */ /* 0x0c0fe40007ffe000 */
[----:B------:R-:W-:Y:S01]  /*e4e0*/  IADD3 R200, R201, R21, R200 ;  /* 0x00000015c9c87210 */ /* 0x000fe20007ffe0c8 */
[----:B------:R-:W-:Y:S02]  /*e4f0*/  IMAD.MOV.U32 R21, RZ, RZ, 0x40000040 ;  /* 0x40000040ff157424 */ /* 0x000fe400078e00ff */
[----:B------:R-:W-:Y:S01]  /*e500*/  IMAD.MOV.U32 R201, RZ, RZ, 0x40000040 ;  /* 0x40000040ffc97424 */ /* 0x000fe200078e00ff */
[----:B------:R-:W-:Y:S02]  /*e510*/  WARPGROUP.DEPBAR.LE gsb0, 0x0 ;  /* 0x00008000000079c5 */ /* 0x000fe40000010000 */
[----:B------:R-:W-:-:S06]  /*e520*/  WARPGROUP.ARRIVE ;  /* 0x00000000000079c5 */ /* 0x000fcc0000000000 */
[----:B------:R-:W-:Y:S01]  /*e530*/  HGMMA.64x64x16.F32.BF16 R152, gdesc[UR4], R152, gsb0 ;  /* 0x00e00000049879f0 */ /* 0x000fe20008001898 */
[----:B------:R-:W-:Y:S01]  /*e540*/  R2UR UR4, R20 ;  /* 0x00000000140472ca */ /* 0x000fe200000e0000 */
[----:B------:R-:W-:Y:S01]  /*e550*/  IMAD R20, R18, 0x1000, R11 ;  /* 0x0000100012147824 */ /* 0x000fe200078e020b */
[----:B------:R-:W-:Y:S01]  /*e560*/  R2UR UR5, R21 ;  /* 0x00000000150572ca */ /* 0x000fe200000e0000 */
[----:B------:R-:W-:Y:S01]  /*e570*/  IMAD.MOV.U32 R21, RZ, RZ, 0x40000040 ;  /* 0x40000040ff157424 */ /* 0x000fe200078e00ff */
[----:B------:R-:W-:Y:S02]  /*e580*/  R2UR UR6, R200 ;  /* 0x00000000c80672ca */ /* 0x000fe400000e0000 */
[----:B------:R-:W-:Y:S01]  /*e590*/  R2UR UR7, R201 ;  /* 0x00000000c90772ca */ /* 0x000fe200000e0000 */
[----:B------:R-:W-:Y:S02]  /*e5a0*/  WARPGROUP.DEPBAR.LE gsb0, 0x0 ;  /* 0x00008000000079c5 */ /* 0x000fe40000010000 */
[----:B------:R-:W-:-:S10]  /*e5b0*/  WARPGROUP.ARRIVE ;  /* 0x00000000000079c5 */ /* 0x000fd40000000000 */
[----:B------:R-:W-:Y:S01]  /*e5c0*/  HGMMA.64x64x16.F32.BF16 R152, gdesc[UR4], R152, gsb0 ;  /* 0x00e00000049879f0 */ /* 0x000fe20008001898 */
[----:B------:R-:W-:Y:S01]  /*e5d0*/  ULDC UR4, c[0x0][0xad0] ;  /* 0x0002b40000047ab9 */ /* 0x000fe20000000800 */
[----:B------:R-:W-:Y:S02]  /*e5e0*/  R2UR UR7, R21 ;  /* 0x00000000150772ca */ /* 0x000fe400000e0000 */
[----:B------:R-:W-:Y:S01]  /*e5f0*/  R2UR UR6, R20 ;  /* 0x00000000140672ca */ /* 0x000fe200000e0000 */
        /* <DEDUP_REMOVED lines=37> */
[----:B------:R-:W-:-:S02]  /*e850*/  FMUL.FTZ R183, R183, UR4 ;  /* 0x00000004b7b77c20 */ /* 0x000fc40008410000 */
        /* <DEDUP_REMOVED lines=27> */
[----:B0-----:R-:W-:-:S05]  /*ea10*/  FMNMX.FTZ R169, R180, R169, !PT ;  /* 0x000000a9b4a97209 */ /* 0x001fca0007810000 */
[----:B------:R-:W0:Y:S02]  /*ea20*/  SHFL.BFLY PT, R202, R169, 0x2, 0x1f ;  /* 0x0c401f00a9ca7f89 */ /* 0x000e2400000e0000 */
[----:B------:R-:W3:Y:S01]  /*ea30*/  MUFU.TANH R156, R156 ;  /* 0x0000009c009c7308 */ /* 0x000ee20000002400 */
[----:B-1----:R-:W-:-:S07]  /*ea40*/  FMNMX.FTZ R171, R153, R198, !PT ;  /* 0x000000c699ab7209 */ /* 0x002fce0007810000 */
[----:B------:R-:W1:Y:S01]  /*ea50*/  MUFU.TANH R158, R158 ;  /* 0x0000009e009e7308 */ /* 0x000e620000002400 */
[----:B--2---:R-:W-:-:S07]  /*ea60*/  FMNMX.FTZ R171, R154, R171, !PT ;  /* 0x000000ab9aab7209 */ /* 0x004fce0007810000 */
[----:B------:R-:W2:Y:S01]  /*ea70*/  MUFU.TANH R162, R162 ;  /* 0x000000a200a27308 */ /* 0x000ea20000002400 */
[----:B---3--:R-:W-:Y:S02]  /*ea80*/  FMNMX.FTZ R171, R156, R171, !PT ;  /* 0x000000ab9cab7209 */ /* 0x008fe40007810000 */
[----:B0-----:R-:W-:Y:S01]  /*ea90*/  FMNMX.FTZ R169, R169, R202, !PT ;  /* 0x000000caa9a97209 */ /* 0x001fe20007810000 */
[----:B------:R-:W-:-:S04]  /*eaa0*/  FMUL.FTZ R202, R175, UR4 ;  /* 0x00000004afca7c20 */ /* 0x000fc80008410000 */
[----:B------:R-:W0:Y:S01]  /*eab0*/  MUFU.TANH R163, R163 ;  /* 0x000000a300a37308 */ /* 0x000e220000002400 */
[----:B-1----:R-:W-:Y:S01]  /*eac0*/  FMNMX.FTZ R171, R158, R171, !PT ;  /* 0x000000ab9eab7209 */ /* 0x002fe20007810000 */
[----:B------:R-:W-:Y:S01]  /*ead0*/  ULDC UR4, c[0x0][0xa80] ;  /* 0x0002a00000047ab9 */ /* 0x000fe20000000800 */
[----:B------:R-:W1:Y:S05]  /*eae0*/  SHFL.BFLY PT, R170, R169, 0x1, 0x1f ;  /* 0x0c201f00a9aa7f89 */ /* 0x000e6a00000e0000 */
[----:B------:R-:W3:Y:S01]  /*eaf0*/  MUFU.TANH R166, R166 ;  /* 0x000000a600a67308 */ /* 0x000ee20000002400 */
[----:B--2---:R-:W-:-:S07]  /*eb00*/  FMNMX.FTZ R171, R162, R171, !PT ;  /* 0x000000aba2ab7209 */ /* 0x004fce0007810000 */
[----:B------:R-:W2:Y:S01]  /*eb10*/  MUFU.TANH R167, R167 ;  /* 0x000000a700a77308 */ /* 0x000ea20000002400 */
[----:B0-----:R-:W-:-:S07]  /*eb20*/  FMNMX.FTZ R171, R163, R171, !PT ;  /* 0x000000aba3ab7209 */ /* 0x001fce0007810000 */
[----:B------:R-:W0:Y:S01]  /*eb30*/  MUFU.TANH R181, R181 ;  /* 0x000000b500b57308 */ /* 0x000e220000002400 */
[----:B---3--:R-:W-:Y:S02]  /*eb40*/  FMNMX.FTZ R171, R166, R171, !PT ;  /* 0x000000aba6ab7209 */ /* 0x008fe40007810000 */
[----:B-1----:R-:W-:Y:S01]  /*eb50*/  FMNMX.FTZ R169, R169, R170, !PT ;  /* 0x000000aaa9a97209 */ /* 0x002fe20007810000 */
[----:B------:R-:W-:-:S04]  /*eb60*/  IMAD.U32 R170, RZ, RZ, UR4 ;  /* 0x00000004ffaa7e24 */ /* 0x000fc8000f8e00ff */
[----:B------:R-:W1:Y:S01]  /*eb70*/  MUFU.TANH R200, R200 ;  /* 0x000000c800c87308 */ /* 0x000e620000002400 */
[----:B--2---:R-:W-:Y:S01]  /*eb80*/  FMNMX.FTZ R171, R167, R171, !PT ;  /* 0x000000aba7ab7209 */ /* 0x004fe20007810000 */
[C---:B------:R-:W-:Y:S01]  /*eb90*/  FMUL.FTZ R179, R169.reuse, R170 ;  /* 0x000000aaa9b37220 */ /* 0x040fe20000410000 */
[----:B------:R-:W-:-:S03]  /*eba0*/  FADD.FTZ R174, -R169, R196 ;  /* 0x000000c4a9ae7221 */ /* 0x000fc60000010100 */
[-CC-:B------:R-:W-:Y:S01]  /*ebb0*/  FFMA.FTZ R205, R157, R170.reuse, -R179.reuse ;  /* 0x000000aa9dcd7223 */ /* 0x180fe200000108b3 */
[-CC-:B------:R-:W-:Y:S01]  /*ebc0*/  FFMA.FTZ R157, R159, R170.reuse, -R179.reuse ;  /* 0x000000aa9f9d7223 */ /* 0x180fe200000108b3 */
[----:B------:R-:W2:Y:S01]  /*ebd0*/  MUFU.TANH R201, R201 ;  /* 0x000000c900c97308 */ /* 0x000ea20000002400 */
[----:B0-----:R-:W-:Y:S01]  /*ebe0*/  FMNMX.FTZ R171, R181, R171, !PT ;  /* 0x000000abb5ab7209 */ /* 0x001fe20007810000 */
[-CC-:B------:R-:W-:Y:S01]  /*ebf0*/  FFMA.FTZ R159, R161, R170.reuse, -R179.reuse ;  /* 0x000000aaa19f7223 */ /* 0x180fe200000108b3 */
[-C--:B------:R-:W-:Y:S01]  /*ec00*/  FMUL.FTZ R174, R174, R170.reuse ;  /* 0x000000aaaeae7220 */ /* 0x080fe20000410000 */
[-CC-:B------:R-:W-:Y:S01]  /*ec10*/  FFMA.FTZ R196, R21, R170.reuse, -R179.reuse ;  /* 0x000000aa15c47223 */ /* 0x180fe200000108b3 */
[-CC-:B------:R-:W-:Y:S01]  /*ec20*/  FFMA.FTZ R152, R152, R170.reuse, -R179.reuse ;  /* 0x000000aa98987223 */ /* 0x180fe200000108b3 */
[-CC-:B------:R-:W-:Y:S01]  /*ec30*/  FFMA.FTZ R155, R155, R170.reuse, -R179.reuse ;  /* 0x000000aa9b9b7223 */ /* 0x180fe200000108b3 */
[-CC-:B------:R-:W-:Y:S01]  /*ec40*/  FFMA.FTZ R21, R164, R170.reuse, -R179.reuse ;  /* 0x000000aaa4157223 */ /* 0x180fe200000108b3 */
[----:B------:R-:W0:Y:S01]  /*ec50*/  MUFU.TANH R202, R202 ;  /* 0x000000ca00ca7308 */ /* 0x000e220000002400 */
[----:B-1----:R-:W-:Y:S01]  /*ec60*/  FMNMX.FTZ R171, R200, R171, !PT ;  /* 0x000000abc8ab7209 */ /* 0x002fe20007810000 */
[-CC-:B------:R-:W-:Y:S01]  /*ec70*/  FFMA.FTZ R160, R160, R170.reuse, -R179.reuse ;  /* 0x000000aaa0a07223 */ /* 0x180fe200000108b3 */
[-CC-:B------:R-:W-:Y:S01]  /*ec80*/  FFMA.FTZ R168, R168, R170.reuse, -R179.reuse ;  /* 0x000000aaa8a87223 */ /* 0x180fe200000108b3 */
[-CC-:B------:R-:W-:Y:S01]  /*ec90*/  FFMA.FTZ R172, R172, R170.reuse, -R179.reuse ;  /* 0x000000aaacac7223 */ /* 0x180fe200000108b3 */
[-CC-:B------:R-:W-:Y:S01]  /*eca0*/  FFMA.FTZ R173, R173, R170.reuse, -R179.reuse ;  /* 0x000000aaadad7223 */ /* 0x180fe200000108b3 */
[----:B------:R-:W-:-:S02]  /*ecb0*/  FFMA.FTZ R177, R177, R170, -R179 ;  /* 0x000000aab1b17223 */ /* 0x000fc400000108b3 */
        /* <DEDUP_REMOVED lines=8> */
[----:B------:R2:W3:Y:S01]  /*ed40*/  MUFU.EX2 R178, R174 ;  /* 0x000000ae00b27308 */ /* 0x0004e20000000800 */
[----:B0-----:R-:W-:-:S07]  /*ed50*/  FMNMX.FTZ R171, R182, R171, !PT ;  /* 0x000000abb6ab7209 */ /* 0x001fce0007810000 */
[----:B------:R-:W-:Y:S01]  /*ed60*/  MUFU.EX2 R196, R196 ;  /* 0x000000c400c47308 */ /* 0x000fe20000000800 */
[----:B-1----:R-:W-:Y:S01]  /*ed70*/  FMNMX.FTZ R171, R183, R171, !PT ;  /* 0x000000abb7ab7209 */ /* 0x002fe20007810000 */
[----:B--2---:R-:W-:-:S04]  /*ed80*/  FFMA.FTZ R174, R165, R170, -R179 ;  /* 0x000000aaa5ae7223 */ /* 0x004fc800000108b3 */
[----:B------:R-:W0:Y:S02]  /*ed90*/  SHFL.BFLY PT, R175, R171, 0x2, 0x1f ;  /* 0x0c401f00abaf7f89 */ /* 0x000e2400000e0000 */
[----:B------:R-:W-:Y:S01]  /*eda0*/  MUFU.EX2 R152, R152 ;  /* 0x0000009800987308 */ /* 0x000fe20000000800 */
[-C--:B---3--:R-:W-:Y:S01]  /*edb0*/  FMUL.FTZ R24, R24, R178.reuse ;  /* 0x000000b218187220 */ /* 0x088fe20000410000 */
        /* <DEDUP_REMOVED lines=19> */
[----:B------:R-:W-:Y:S01]  /*eef0*/  FMUL.FTZ R60, R60, R178 ;  /* 0x000000b23c3c7220 */ /* 0x000fe20000410000 */
[----:B0-----:R-:W-:Y:S01]  /*ef00*/  FMNMX.FTZ R171, R171, R175, !PT ;  /* 0x000000afabab7209 */ /* 0x001fe20007810000 */
[-CC-:B------:R-:W-:Y:S01]  /*ef10*/  FFMA.FTZ R175, R176, R170.reuse, -R179.reuse ;  /* 0x000000aab0af7223 */ /* 0x180fe200000108b3 */
[-CC-:B------:R-:W-:Y:S01]  /*ef20*/  FFMA.FTZ R176, R199, R170.reuse, -R179.reuse ;  /* 0x000000aac7b07223 */ /* 0x180fe200000108b3 */
[----:B------:R-:W-:Y:S01]  /*ef30*/  FFMA.FTZ R179, R180, R170, -R179 ;  /* 0x000000aab4b37223 */ /* 0x000fe200000108b3 */
[----:B------:R-:W-:Y:S01]  /*ef40*/  MUFU.EX2 R157, R157 ;  /* 0x0000009d009d7308 */ /* 0x000fe20000000800 */
[----:B------:R-:W0:Y:S01]  /*ef50*/  SHFL.BFLY PT, R161, R171, 0x1, 0x1f ;  /* 0x0c201f00aba17f89 */ /* 0x000e2200000e0000 */
        /* <DEDUP_REMOVED lines=23> */
[----:B0-----:R-:W-:Y:S01]  /*f0d0*/  FMNMX.FTZ R171, R171, R161, !PT ;  /* 0x000000a1abab7209 */ /* 0x001fe20007810000 */
[-C--:B------:R-:W-:Y:S01]  /*f0e0*/  FMUL.FTZ R101, R101, R178.reuse ;  /* 0x000000b265657220 */ /* 0x080fe20000410000 */
[-C--:B------:R-:W-:Y:S01]  /*f0f0*/  FMUL.FTZ R104, R104, R178.reuse ;  /* 0x000000b268687220 */ /* 0x080fe20000410000 */
[-C--:B------:R-:W-:Y:S01]  /*f100*/  FMUL.FTZ R105, R105, R178.reuse ;  /* 0x000000b269697220 */ /* 0x080fe20000410000 */
[----:B------:R-:W-:Y:S01]  /*f110*/  FMUL.FTZ R108, R108, R178 ;  /* 0x000000b26c6c7220 */ /* 0x000fe20000410000 */
[C---:B------:R-:W-:Y:S01]  /*f120*/  FADD.FTZ R161, -R171.reuse, R198 ;  /* 0x000000c6aba17221 */ /* 0x040fe20000010100 */
[----:B------:R-:W-:Y:S01]  /*f130*/  FMUL.FTZ R165, R171, R170 ;  /* 0x000000aaaba57220 */ /* 0x000fe20000410000 */
[----:B------:R-:W-:Y:S01]  /*f140*/  MUFU.EX2 R174, R174 ;  /* 0x000000ae00ae7308 */ /* 0x000fe20000000800 */
[----:B------:R-:W-:Y:S01]  /*f150*/  FMUL.FTZ R109, R109, R178 ;  /* 0x000000b26d6d7220 */ /* 0x000fe20000410000 */
[-C--:B------:R-:W-:Y:S01]  /*f160*/  FMUL.FTZ R161, R161, R170.reuse ;  /* 0x000000aaa1a17220 */ /* 0x080fe20000410000 */
[-CC-:B------:R-:W-:Y:S01]  /*f170*/  FFMA.FTZ R153, R153, R170.reuse, -R165.reuse ;  /* 0x000000aa99997223 */ /* 0x180fe200000108a5 */
[-CC-:B------:R-:W-:Y:S01]  /*f180*/  FFMA.FTZ R154, R154, R170.reuse, -R165.reuse ;  /* 0x000000aa9a9a7223 */ /* 0x180fe200000108a5 */
[-CC-:B------:R-:W-:Y:S01]  /*f190*/  FFMA.FTZ R156, R156, R170.reuse, -R165.reuse ;  /* 0x000000aa9c9c7223 */ /* 0x180fe200000108a5 */
[-CC-:B------:R-:W-:Y:S01]  /*f1a0*/  FFMA.FTZ R164, R158, R170.reuse, -R165.reuse ;  /* 0x000000aa9ea47223 */ /* 0x180fe200000108a5 */
[-CC-:B------:R-:W-:Y:S01]  /*f1b0*/  FFMA.FTZ R158, R162, R170.reuse, -R165.reuse ;  /* 0x000000aaa29e7223 */ /* 0x180fe200000108a5 */
[----:B------:R-:W0:Y:S01]  /*f1c0*/  MUFU.EX2 R161, R161 ;  /* 0x000000a100a17308 */ /* 0x000e220000000800 */
[-CC-:B------:R-:W-:Y:S01]  /*f1d0*/  FFMA.FTZ R162, R163, R170.reuse, -R165.reuse ;  /* 0x000000aaa3a27223 */ /* 0x180fe200000108a5 */
[----:B------:R-:W-:Y:S01]  /*f1e0*/  FFMA.FTZ R180, R166, R170, -R165 ;  /* 0x000000aaa6b47223 */ /* 0x000fe200000108a5 */
[----:B------:R-:W-:-:S02]  /*f1f0*/  @!P1 VIADD R163, R14, 0x38840 ;  /* 0x000388400ea39836 */ /* 0x000fc40000000000 */
[-C--:B------:R-:W-:Y:S01]  /*f200*/  FFMA.FTZ R198, R167, R170.reuse, -R165 ;  /* 0x000000aaa7c67223 */ /* 0x080fe200000108a5 */
[----:B------:R-:W-:Y:S02]  /*f210*/  @!P3 IMAD R166, R197, 0x40, R191 ;  /* 0x00000040c5a6b824 */ /* 0x000fe400078e02bf */
[-CC-:B------:R-:W-:Y:S01]  /*f220*/  FFMA.FTZ R181, R181, R170.reuse, -R165.reuse ;  /* 0x000000aab5b57223 */ /* 0x180fe200000108a5 */
[-C--:B------:R-:W-:Y:S01]  /*f230*/  FFMA.FTZ R199, R200, R170.reuse, -R165 ;  /* 0x000000aac8c77223 */ /* 0x080fe200000108a5 */
[----:B------:R-:W1:Y:S01]  /*f240*/  MUFU.EX2 R153, R153 ;  /* 0x0000009900997308 */ /* 0x000e620000000800 */
[----:B------:R-:W-:Y:S01]  /*f250*/  @!P1 PRMT R163, RZ, 0x654, R163 ;  /* 0x00000654ffa39816 */ /* 0x000fe200000000a3 */
[----:B------:R-:W-:Y:S02]  /*f260*/  @!P3 IMAD R166, R166, 0x4, R2 ;  /* 0x00000004a6a6b824 */ /* 0x000fe400078e0202 */
[-CC-:B------:R-:W-:Y:S01]  /*f270*/  FFMA.FTZ R197, R201, R170.reuse, -R165.reuse ;  /* 0x000000aac9c57223 */ /* 0x180fe200000108a5 */
[-CC-:B------:R-:W-:Y:S01]  /*f280*/  FFMA.FTZ R202, R202, R170.reuse, -R165.reuse ;  /* 0x000000aacaca7223 */ /* 0x180fe200000108a5 */
[----:B------:R2:W-:Y:S01]  /*f290*/  @!P1 SYNCS.ARRIVE.TRANS64.RED.A1T0 RZ, [R163+URZ], RZ ;  /* 0x000000ffa3ff99a7 */ /* 0x0005e2000810043f */
[-CC-:B------:R-:W-:Y:S01]  /*f2a0*/  FFMA.FTZ R203, R203, R170.reuse, -R165.reuse ;  /* 0x000000aacbcb7223 */ /* 0x180fe200000108a5 */
[----:B------:R-:W-:Y:S01]  /*f2b0*/  @!P3 STS [R166+0x38400], R178 ;  /* 0x038400b2a600b388 */ /* 0x000fe20000000800 */
[----:B------:R-:W3:Y:S01]  /*f2c0*/  MUFU.EX2 R154, R154 ;  /* 0x0000009a009a7308 */ /* 0x000ee20000000800 */
[--C-:B------:R-:W-:Y:S01]  /*f2d0*/  FFMA.FTZ R204, R204, R170, -R165.reuse ;  /* 0x000000aacccc7223 */ /* 0x100fe200000108a5 */
[-C--:B------:R-:W-:Y:S01]  /*f2e0*/  FMUL.FTZ R112, R112, R178.reuse ;  /* 0x000000b270707220 */ /* 0x080fe20000410000 */
[----:B0-----:R0:W-:Y:S01]  /*f2f0*/  @!P3 STS [R166+0x38420], R161 ;  /* 0x038420a1a600b388 */ /* 0x0011e20000000800 */
[----:B------:R-:W-:Y:S01]  /*f300*/  FMUL.FTZ R113, R113, R178 ;  /* 0x000000b271717220 */ /* 0x000fe20000410000 */
[-CC-:B--2---:R-:W-:Y:S01]  /*f310*/  FFMA.FTZ R163, R182, R170.reuse, -R165.reuse ;  /* 0x000000aab6a37223 */ /* 0x184fe200000108a5 */
[----:B------:R-:W-:Y:S01]  /*f320*/  FFMA.FTZ R165, R183, R170, -R165 ;  /* 0x000000aab7a57223 */ /* 0x000fe200000108a5 */
[-C--:B------:R-:W-:Y:S01]  /*f330*/  FMUL.FTZ R116, R116, R178.reuse ;  /* 0x000000b274747220 */ /* 0x080fe20000410000 */
[----:B------:R-:W2:Y:S01]  /*f340*/  MUFU.EX2 R156, R156 ;  /* 0x0000009c009c7308 */ /* 0x000ea20000000800 */
[-C--:B------:R-:W-:Y:S01]  /*f350*/  FMUL.FTZ R117, R117, R178.reuse ;  /* 0x000000b275757220 */ /* 0x080fe20000410000 */
[-C--:B------:R-:W-:Y:S01]  /*f360*/  FMUL.FTZ R120, R120, R178.reuse ;  /* 0x000000b278787220 */ /* 0x080fe20000410000 */
[-C--:B------:R-:W-:Y:S01]  /*f370*/  FMUL.FTZ R121, R121, R178.reuse ;  /* 0x000000b279797220 */ /* 0x080fe20000410000 */
[-C--:B------:R-:W-:Y:S01]  /*f380*/  FMUL.FTZ R124, R124, R178.reuse ;  /* 0x000000b27c7c7220 */ /* 0x080fe20000410000 */
[----:B0-----:R-:W-:Y:S01]  /*f390*/  FFMA.FTZ R166, R178, R13, R196 ;  /* 0x0000000db2a67223 */ /* 0x001fe200000100c4 */
[----:B-1----:R-:W-:Y:S01]  /*f3a0*/  FFMA.FTZ R13, R161, R15, R153 ;  /* 0x0000000fa10d7223 */ /* 0x002fe20000010099 */
[-C--:B------:R-:W-:Y:S01]  /*f3b0*/  FMUL.FTZ R125, R125, R178.reuse ;  /* 0x000000b27d7d7220 */ /* 0x080fe20000410000 */
[----:B------:R-:W0:Y:S01]  /*f3c0*/  MUFU.EX2 R164, R164 ;  /* 0x000000a400a47308 */ /* 0x000e220000000800 */
[----:B------:R-:W-:Y:S01]  /*f3d0*/  FADD.FTZ R15, R152, R166 ;  /* 0x000000a6980f7221 */ /* 0x000fe20000010000 */
[C---:B---3--:R-:W-:Y:S01]  /*f3e0*/  FADD.FTZ R166, R154.reuse, R13 ;  /* 0x0000000d9aa67221 */ /* 0x048fe20000010000 */
[----:B------:R-:W-:Y:S01]  /*f3f0*/  F2FP.BF16.F32.PACK_AB R153, R154, R153 ;  /* 0x000000999a99723e */ /* 0x000fe200000010ff */
[----:B------:R-:W-:Y:S01]  /*f400*/  FMUL.FTZ R128, R128, R178 ;  /* 0x000000b280807220 */ /* 0x000fe20000410000 */
[----:B------:R-:W-:Y:S01]  /*f410*/  FADD.FTZ R154, R155, R15 ;  /* 0x0000000f9b9a7221 */ /* 0x000fe20000010000 */
[----:B------:R-:W-:Y:S01]  /*f420*/  F2FP.BF16.F32.PACK_AB R152, R152, R196 ;  /* 0x000000c49898723e */ /* 0x000fe200000010ff */
[-C--:B------:R-:W-:Y:S01]  /*f430*/  FMUL.FTZ R129, R129, R178.reuse ;  /* 0x000000b281817220 */ /* 0x080fe20000410000 */
[----:B------:R-:W1:Y:S01]  /*f440*/  MUFU.EX2 R158, R158 ;  /* 0x0000009e009e7308 */ /* 0x000e620000000800 */
        /* <DEDUP_REMOVED lines=9> */
[-C--:B------:R-:W-:Y:S01]  /*f4e0*/  FMUL.FTZ R144, R144, R178.reuse ;  /* 0x000000b290907220 */ /* 0x080fe20000410000 */
[-C--:B------:R-:W-:Y:S01]  /*f4f0*/  FMUL.FTZ R145, R145, R178.reuse ;  /* 0x000000b291917220 */ /* 0x080fe20000410000 */
[-C--:B------:R-:W-:Y:S01]  /*f500*/  FMUL.FTZ R148, R148, R178.reuse ;  /* 0x000000b294947220 */ /* 0x080fe20000410000 */
[----:B------:R-:W-:Y:S01]  /*f510*/  FMUL.FTZ R149, R149, R178 ;  /* 0x000000b295957220 */ /* 0x000fe20000410000 */
[C---:B------:R-:W-:Y:S01]  /*f520*/  FADD.FTZ R166, R205.reuse, R154 ;  /* 0x0000009acda67221 */ /* 0x040fe20000010000 */
[----:B------:R-:W-:Y:S01]  /*f530*/  F2FP.BF16.F32.PACK_AB R154, R205, R155 ;  /* 0x0000009bcd9a723e */ /* 0x000fe200000010ff */
[----:B------:R-:W-:Y:S01]  /*f540*/  MUFU.EX2 R180, R180 ;  /* 0x000000b400b47308 */ /* 0x000fe20000000800 */
[----:B------:R-:W-:Y:S01]  /*f550*/  F2FP.BF16.F32.PACK_AB R155, R164, R156 ;  /* 0x0000009ca49b723e */ /* 0x000fe200000010ff */
[----:B------:R-:W-:Y:S01]  /*f560*/  BAR.SYNC.DEFER_BLOCKING 0xf, 0x100 ;  /* 0x03c4000000007b1d */ /* 0x000fe20000010000 */
[----:B------:R-:W-:Y:S01]  /*f570*/  FADD.FTZ R166, R157, R166 ;  /* 0x000000a69da67221 */ /* 0x000fe20000010000 */
[----:B-1----:R-:W-:Y:S01]  /*f580*/  FADD.FTZ R167, R158, R167 ;  /* 0x000000a79ea77221 */ /* 0x002fe20000010000 */
[----:B------:R-:W-:Y:S01]  /*f590*/  F2FP.BF16.F32.PACK_AB R156, R160, R157 ;  /* 0x0000009da09c723e */ /* 0x000fe200000010ff */
[----:B------:R-:W-:Y:S01]  /*f5a0*/  FMUL.FTZ R26, R26, R161 ;  /* 0x000000a11a1a7220 */ /* 0x000fe20000410000 */
[----:B------:R-:W-:Y:S01]  /*f5b0*/  FADD.FTZ R200, R160, R166 ;  /* 0x000000a6a0c87221 */ /* 0x000fe20000010000 */
[----:B------:R-:W0:Y:S01]  /*f5c0*/  MUFU.EX2 R198, R198 ;  /* 0x000000c600c67308 */ /* 0x000e220000000800 */
[C---:B--2---:R-:W-:Y:S01]  /*f5d0*/  F2FP.BF16.F32.PACK_AB R157, R162.reuse, R158 ;  /* 0x0000009ea29d723e */ /* 0x044fe200000010ff */
[----:B------:R-:W-:Y:S01]  /*f5e0*/  FADD.FTZ R183, R162, R167 ;  /* 0x000000a7a2b77221 */ /* 0x000fe20000010000 */
[----:B------:R-:W-:Y:S01]  /*f5f0*/  FADD.FTZ R200, R159, R200 ;  /* 0x000000c89fc87221 */ /* 0x000fe20000010000 */
[----:B------:R-:W-:Y:S01]  /*f600*/  F2FP.BF16.F32.PACK_AB R158, R21, R159 ;  /* 0x0000009f159e723e */ /* 0x000fe200000010ff */
        /* <DEDUP_REMOVED lines=68> */
[-C--:B------:R-:W-:Y:S01]  /*fa50*/  FMUL.FTZ R146, R146, R161.reuse ;  /* 0x000000a192927220 */ /* 0x080fe20000410000 */
[-C--:B------:R-:W-:Y:S01]  /*fa60*/  FMUL.FTZ R147, R147, R161.reuse ;  /* 0x000000a193937220 */ /* 0x080fe20000410000 */
[-C--:B------:R-:W-:Y:S01]  /*fa70*/  FMUL.FTZ R150, R150, R161.reuse ;  /* 0x000000a196967220 */ /* 0x080fe20000410000 */
[----:B------:R-:W-:Y:S01]  /*fa80*/  FMUL.FTZ R151, R151, R161 ;  /* 0x000000a197977220 */ /* 0x000fe20000410000 */
[----:B0-----:R-:W-:Y:S01]  /*fa90*/  F2FP.BF16.F32.PACK_AB R159, R198, R180 ;  /* 0x000000b4c69f723e */ /* 0x001fe200000010ff */
[----:B------:R0:W-:Y:S01]  /*faa0*/  STSM.16.M88.4 [R195+0x36400], R152 ;  /* 0x03640098c3007844 */ /* 0x0001e20000000200 */
[----:B-1----:R-:W-:Y:S01]  /*fab0*/  F2FP.BF16.F32.PACK_AB R160, R168, R174 ;  /* 0x000000aea8a0723e */ /* 0x002fe200000010ff */
[----:B------:R-:W-:Y:S01]  /*fac0*/  MUFU.EX2 R177, R177 ;  /* 0x000000b100b17308 */ /* 0x000fe20000000800 */
[----:B--2---:R-:W-:Y:S01]  /*fad0*/  F2FP.BF16.F32.PACK_AB R161, R199, R181 ;  /* 0x000000b5c7a1723e */ /* 0x004fe200000010ff */
[----:B------:R1:W-:Y:S01]  /*fae0*/  STSM.16.M88.4 [R208], R156 ;  /* 0x0000009cd0007844 */ /* 0x0003e20000000200 */
[----:B------:R-:W-:Y:S01]  /*faf0*/  F2FP.BF16.F32.PACK_AB R162, R173, R172 ;  /* 0x000000acada2723e */ /* 0x000fe200000010ff */
[----:B------:R-:W-:Y:S01]  /*fb00*/  FADD.FTZ R183, R180, R183 ;  /* 0x000000b7b4b77221 */ /* 0x000fe20000010000 */
[----:B------:R-:W-:Y:S01]  /*fb10*/  FADD.FTZ R200, R21, R200 ;  /* 0x000000c815c87221 */ /* 0x000fe20000010000 */
[----:B------:R-:W-:-:S02]  /*fb20*/  @!P1 VIADD R14, R14, 0x38860 ;  /* 0x000388600e0e9836 */ /* 0x000fc40000000000 */
[----:B------:R-:W2:Y:S01]  /*fb30*/  MUFU.EX2 R179, R179 ;  /* 0x000000b300b37308 */ /* 0x000ea20000000800 */
[----:B---3--:R-:W-:Y:S01]  /*fb40*/  F2FP.BF16.F32.PACK_AB R164, R176, R175 ;  /* 0x000000afb0a4723e */ /* 0x008fe200000010ff */
[----:B------:R-:W-:Y:S01]  /*fb50*/  FADD.FTZ R183, R198, R183 ;  /* 0x000000b7c6b77221 */ /* 0x000fe20000010000 */
[----:B------:R-:W-:Y:S01]  /*fb60*/  FADD.FTZ R200, R174, R200 ;  /* 0x000000c8aec87221 */ /* 0x000fe20000010000 */
[----:B------:R-:W-:Y:S01]  /*fb70*/  @!P1 PRMT R14, RZ, 0x654, R14 ;  /* 0x00000654ff0e9816 */ /* 0x000fe2000000000e */
[----:B------:R-:W-:Y:S02]  /*fb80*/  IMAD.MOV.U32 R198, RZ, RZ, R171 ;  /* 0x000000ffffc67224 */ /* 0x000fe400078e00ab */
[----:B------:R-:W-:Y:S01]  /*fb90*/  FADD.FTZ R183, R181, R183 ;  /* 0x000000b7b5b77221 */ /* 0x000fe20000010000 */
[----:B------:R-:W-:Y:S01]  /*fba0*/  FADD.FTZ R200, R168, R200 ;  /* 0x000000c8a8c87221 */ /* 0x000fe20000010000 */
[----:B------:R-:W3:Y:S02]  /*fbb0*/  MUFU.EX2 R13, R203 ;  /* 0x000000cb000d7308 */ /* 0x000ee40000000800 */
[----:B------:R-:W-:Y:S01]  /*fbc0*/  FADD.FTZ R183, R199, R183 ;  /* 0x000000b7c7b77221 */ /* 0x000fe20000010000 */
[----:B------:R-:W-:-:S03]  /*fbd0*/  FADD.FTZ R200, R172, R200 ;  /* 0x000000c8acc87221 */ /* 0x000fc60000010000 */
[----:B------:R-:W-:Y:S01]  /*fbe0*/  FADD.FTZ R183, R197, R183 ;  /* 0x000000b7c5b77221 */ /* 0x000fe20000010000 */
[----:B------:R-:W-:Y:S01]  /*fbf0*/  FADD.FTZ R200, R173, R200 ;  /* 0x000000c8adc87221 */ /* 0x000fe20000010000 */
[----:B------:R-:W4:Y:S01]  /*fc00*/  MUFU.EX2 R15, R204 ;  /* 0x000000cc000f7308 */ /* 0x000f220000000800 */
[----:B--2---:R-:W-:Y:S01]  /*fc10*/  F2FP.BF16.F32.PACK_AB R166, R179, R177 ;  /* 0x000000b1b3a6723e */ /* 0x004fe200000010ff */
[----:B------:R-:W-:Y:S01]  /*fc20*/  FADD.FTZ R183, R182, R183 ;  /* 0x000000b7b6b77221 */ /* 0x000fe20000010000 */
[----:B------:R-:W-:-:S04]  /*fc30*/  FADD.FTZ R200, R175, R200 ;  /* 0x000000c8afc87221 */ /* 0x000fc80000010000 */
[----:B------:R-:W-:Y:S01]  /*fc40*/  FADD.FTZ R200, R176, R200 ;  /* 0x000000c8b0c87221 */ /* 0x000fe20000010000 */
[----:B------:R2:W5:Y:S01]  /*fc50*/  MUFU.EX2 R196, R163 ;  /* 0x000000a300c47308 */ /* 0x0005620000000800 */
[----:B---3--:R-:W-:Y:S02]  /*fc60*/  FADD.FTZ R183, R13, R183 ;  /* 0x000000b70db77221 */ /* 0x008fe40000010000 */
[----:B------:R-:W-:-:S05]  /*fc70*/  FADD.FTZ R200, R177, R200 ;  /* 0x000000c8b1c87221 */ /* 0x000fca0000010000 */
[----:B------:R3:W0:Y:S01]  /*fc80*/  MUFU.EX2 R178, R165 ;  /* 0x000000a500b27308 */ /* 0x0006220000000800 */
[----:B--2---:R-:W-:Y:S01]  /*fc90*/  F2FP.BF16.F32.PACK_AB R163, R182, R197 ;  /* 0x000000c5b6a3723e */ /* 0x004fe200000010ff */
[----:B----4-:R-:W-:Y:S01]  /*fca0*/  FADD.FTZ R183, R15, R183 ;  /* 0x000000b70fb77221 */ /* 0x010fe20000010000 */
[----:B------:R-:W-:-:S03]  /*fcb0*/  IMAD.MOV.U32 R197, RZ, RZ, R18 ;  /* 0x000000ffffc57224 */ /* 0x000fc600078e0012 */
[----:B------:R1:W-:Y:S01]  /*fcc0*/  STSM.16.M88.4 [R206], R160 ;  /* 0x000000a0ce007844 */ /* 0x0003e20000000200 */
[----:B---3--:R-:W-:Y:S01]  /*fcd0*/  F2FP.BF16.F32.PACK_AB R165, R15, R13 ;  /* 0x0000000d0fa5723e */ /* 0x008fe200000010ff */
[----:B-----5:R-:W-:Y:S01]  /*fce0*/  FADD.FTZ R183, R196, R183 ;  /* 0x000000b7c4b77221 */ /* 0x020fe20000010000 */
[----:B------:R-:W-:Y:S01]  /*fcf0*/  FADD.FTZ R13, R179, R200 ;  /* 0x000000c8b30d7221 */ /* 0x000fe20000010000 */
[C---:B0-----:R-:W-:Y:S02]  /*fd00*/  F2FP.BF16.F32.PACK_AB R167, R178.reuse, R196 ;  /* 0x000000c4b2a7723e */ /* 0x041fe400000010ff */
[----:B------:R-:W-:Y:S01]  /*fd10*/  FADD.FTZ R15, R178, R183 ;  /* 0x000000b7b20f7221 */ /* 0x000fe20000010000 */
[----:B------:R-:W-:Y:S02]  /*fd20*/  IMAD.MOV.U32 R196, RZ, RZ, R169 ;  /* 0x000000ffffc47224 */ /* 0x000fe400078e00a9 */
[----:B------:R1:W-:Y:S01]  /*fd30*/  STSM.16.M88.4 [R207], R164 ;  /* 0x000000a4cf007844 */ /* 0x0003e20000000200 */
[----:B------:R-:W-:-:S06]  /*fd40*/  WARPGROUP.ARRIVE ;  /* 0x00000000000079c5 */ /* 0x000fcc0000000000 */
[----:B------:R-:W-:Y:S03]  /*fd50*/  HGMMA.64x256x16.F32.BF16 R24, R152, gdesc[UR4].tnspB, R24, gsb0 ;  /* 0x43e0000498187df0 */ /* 0x000fe60008001818 */
[----:B------:R-:W-:Y:S02]  /*fd60*/  WARPGROUP.DEPBAR.LE gsb0, 0x0 ;  /* 0x00008000000079c5 */ /* 0x000fe40000010000 */
[----:B------:R-:W-:Y:S01]  /*fd70*/  VIADD R152, R20, 0x80 ;  /* 0x0000008014987836 */ /* 0x000fe20000000000 */
[----:B------:R-:W-:Y:S01]  /*fd80*/  WARPGROUP.ARRIVE ;  /* 0x00000000000079c5 */ /* 0x000fe20000000000 */
[----:B------:R-:W-:-:S03]  /*fd90*/  IMAD.MOV.U32 R153, RZ, RZ, 0x40000040 ;  /* 0x40000040ff997424 */ /* 0x000fc600078e00ff */
[----:B------:R-:W-:Y:S01]  /*fda0*/  R2UR UR6, R152 ;  /* 0x00000000980672ca */ /* 0x000fe200000e0000 */
[----:B------:R-:W-:Y:S01]  /*fdb0*/  VIADD R152, R20, 0x100 ;  /* 0x0000010014987836 */ /* 0x000fe20000000000 */
[----:B------:R-:W-:Y:S01]  /*fdc0*/  R2UR UR7, R153 ;  /* 0x00000000990772ca */ /* 0x000fe200000e0000 */
[----:B------:R-:W-:-:S15]  /*fdd0*/  IMAD.MOV.U32 R153, RZ, RZ, 0x40000040 ;  /* 0x40000040ff997424 */ /* 0x000fde00078e00ff */
[----:B------:R-:W-:Y:S01]  /*fde0*/  HGMMA.64x256x16.F32.BF16 R24, R156, gdesc[UR4].tnspB, R24, gsb0 ;  /* 0x43e000049c187df0 */ /* 0x000fe20008001818 */
[----:B------:R-:W-:Y:S01]  /*fdf0*/  R2UR UR6, R152 ;  /* 0x00000000980672ca */ /* 0x000fe200000e0000 */
[----:B------:R-:W-:Y:S01]  /*fe00*/  VIADD R152, R20, 0x180 ;  /* 0x0000018014987836 */ /* 0x000fe20000000000 */
[----:B------:R-:W-:Y:S01]  /*fe10*/  R2UR UR7, R153 ;  /* 0x00000000990772ca */ /* 0x000fe200000e0000 */
[----:B------:R-:W-:Y:S01]  /*fe20*/  IMAD.MOV.U32 R153, RZ, RZ, 0x40000040 ;  /* 0x40000040ff997424 */ /* 0x000fe200078e00ff */
[----:B------:R-:W-:Y:S02]  /*fe30*/  WARPGROUP.DEPBAR.LE gsb0, 0x0 ;  /* 0x00008000000079c5 */ /* 0x000fe40000010000 */
[----:B------:R-:W-:-:S15]  /*fe40*/  WARPGROUP.ARRIVE ;  /* 0x00000000000079c5 */ /* 0x000fde0000000000 */
[----:B------:R-:W-:-:S06]  /*fe50*/  NOP ;  /* 0x0000000000007918 */ /* 0x000fcc0000000000 */
[----:B------:R-:W-:Y:S01]  /*fe60*/  HGMMA.64x256x16.F32.BF16 R24, R160, gdesc[UR4].tnspB, R24, gsb0 ;  /* 0x43e00004a0187df0 */ /* 0x000fe20008001818 */
[----:B------:R-:W-:Y:S02]  /*fe70*/  R2UR UR6, R152 ;  /* 0x00000000980672ca */ /* 0x000fe400000e0000 */
[----:B------:R-:W-:Y:S01]  /*fe80*/  R2UR UR7, R153 ;  /* 0x00000000990772ca */ /* 0x000fe200000e0000 */
        /* <DEDUP_REMOVED lines=15> */
.L_x_4411:
[----:B------:R-:W-:Y:S05]  /*ff80*/  BSYNC B0 ;  /* 0x0000000000007941 */ /* 0x000fea0003800000 */
.L_x_4410:
[----:B------:R-:W2:Y:S01]  /*ff90*/  SHFL.BFLY PT, R0, R13, 0x2, 0x1f ;  /* 0x0c401f000d007f89 */ /* 0x000ea200000e0000 */
[----:B------:R-:W-:Y:S02]  /*ffa0*/  IMAD.MOV.U32 R4, RZ, RZ, RZ ;  /* 0x000000ffff047224 */ /* 0x000fe400078e00ff */
[----:B------:R-:W-:Y:S01]  /*ffb0*/  IMAD.MOV.U32 R20, RZ, RZ, -0x800000 ;  /* 0xff800000ff147424 */ /* 0x000fe200078e00ff */
[----:B------:R-:W-:Y:S06]  /*ffc0*/  BAR.ARV 0x8, 0x100 ;  /* 0x0204000000007b1d */ /* 0x000fec0000002000 */
[----:B------:R-:W-:-:S02]  /*ffd0*/  VIADD R220, R220, 0x1 ;  /* 0x00000001dcdc7836 */ /* 0x000fc40000000000 */
[----:B------:R-:W-:Y:S01]  /*ffe0*/  BAR.SYNC.DEFER_BLOCKING 0xf, 0x100 ;  /* 0x03c4000000007b1d */ /* 0x000fe20000010000 */
[----:B--2---:R-:W-:-:S05]  /*fff0*/  FADD.FTZ R0, R0, R13 ;  /* 0x0000000d00007221 */ /* 0x004fca0000010000 */
[----:B------:R-:W2:Y:S02]  /*10000*/  SHFL.BFLY PT, R3, R0, 0x1, 0x1f ;  /* 0x0c201f0000037f89 */ /* 0x000ea400000e0000 */
[----:B--2---:R-:W-:-:S05]  /*10010*/  FADD.FTZ R3, R0, R3 ;  /* 0x0000000300037221 */ /* 0x004fca0000010000 */
[----:B------:R-:W-:-:S13]  /*10020*/  FSETP.NE.FTZ.AND P0, PT, R3, RZ, PT ;  /* 0x000000ff0300720b */ /* 0x000fda0003f15000 */
[----:B------:R-:W2:Y:S08]  /*10030*/  @P0 MUFU.LG2 R0, R3 ;  /* 0x0000000300000308 */ /* 0x000eb00000000c00 */
[----:B------:R3:W4:Y:S01]  /*10040*/  @P0 MUFU.RCP R4, R3 ;  /* 0x0000000300040308 */ /* 0x0007220000001000 */
[----:B--2---:R-:W-:Y:S01]  /*10050*/  @P0 FMUL.FTZ R0, R0, 0.69314718246459960938 ;  /* 0x3f31721800000820 */ /* 0x004fe20000410000 */
[----:B---3--:R-:W-:-:S04]  /*10060*/  @P0 FMUL.FTZ R3, R170, 0.69314718246459960938 ;  /* 0x3f317218aa030820 */ /* 0x008fc80000410000 */
[----:B------:R-:W-:Y:S02]  /*10070*/  @P0 FFMA.FTZ R20, R3, R169, R0 ;  /* 0x000000a903140223 */ /* 0x000fe40000010000 */
[----:B------:R-:W2:Y:S01]  /*10080*/  SHFL.BFLY PT, R0, R15, 0x2, 0x1f ;  /* 0x0c401f000f007f89 */ /* 0x000ea200000e0000 */
[-C--:B----4-:R-:W-:Y:S01]  /*10090*/  FMUL.FTZ R24, R24, R4.reuse ;  /* 0x0000000418187220 */ /* 0x090fe20000410000 */
        /* <DEDUP_REMOVED lines=22> */
[----:B--2---:R-:W-:Y:S01]  /*10200*/  FADD.FTZ R0, R0, R15 ;  /* 0x0000000f00007221 */ /* 0x004fe20000010000 */
[-C--:B------:R-:W-:Y:S01]  /*10210*/  FMUL.FTZ R69, R69, R4.reuse ;  /* 0x0000000445457220 */ /* 0x080fe20000410000 */
[-C--:B------:R-:W-:Y:S01]  /*10220*/  FMUL.FTZ R72, R72, R4.reuse ;  /* 0x0000000448487220 */ /* 0x080fe20000410000 */
[-C--:B------:R-:W-:Y:S01]  /*10230*/  FMUL.FTZ R73, R73, R4.reuse ;  /* 0x0000000449497220 */ /* 0x080fe20000410000 */
[-C--:B------:R-:W-:Y:S01]  /*10240*/  FMUL.FTZ R76, R76, R4.reuse ;  /* 0x000000044c4c7220 */ /* 0x080fe20000410000 */
[----:B------:R-:W2:Y:S01]  /*10250*/  SHFL.BFLY PT, R3, R0, 0x1, 0x1f ;  /* 0x0c201f0000037f89 */ /* 0x000ea200000e0000 */
        /* <DEDUP_REMOVED lines=23> */
[----:B--2---:R-:W-:Y:S01]  /*103d0*/  FADD.FTZ R3, R0, R3 ;  /* 0x0000000300037221 */ /* 0x004fe20000010000 */
        /* <DEDUP_REMOVED lines=16> */
[----:B------:R-:W2:Y:S01]  /*104e0*/  @P0 MUFU.RCP R0, R3 ;  /* 0x0000000300000308 */ /* 0x000ea20000001000 */
[----:B------:R-:W-:-:S07]  /*104f0*/  @P0 FMUL.FTZ R170, R170, 0.69314718246459960938 ;  /* 0x3f317218aaaa0820 */ /* 0x000fce0000410000 */
[----:B------:R-:W3:Y:S01]  /*10500*/  @P0 MUFU.LG2 R3, R3 ;  /* 0x0000000300030308 */ /* 0x000ee20000000c00 */
[-C--:B--2---:R-:W-:Y:S01]  /*10510*/  FMUL.FTZ R26, R26, R0.reuse ;  /* 0x000000001a1a7220 */ /* 0x084fe20000410000 */
[-C--:B------:R-:W-:Y:S01]  /*10520*/  FMUL.FTZ R27, R27, R0.reuse ;  /* 0x000000001b1b7220 */ /* 0x080fe20000410000 */
[-C--:B------:R-:W-:Y:S01]  /*10530*/  FMUL.FTZ R30, R30, R0.reuse ;  /* 0x000000001e1e7220 */ /* 0x080fe20000410000 */
[-C--:B------:R-:W-:Y:S01]  /*10540*/  FMUL.FTZ R31, R31, R0.reuse ;  /* 0x000000001f1f7220 */ /* 0x080fe20000410000 */
[-C--:B------:R-:W-:Y:S01]  /*10550*/  FMUL.FTZ R34, R34, R0.reuse ;  /* 0x0000000022227220 */ /* 0x080fe20000410000 */
[-C--:B------:R-:W-:Y:S01]  /*10560*/  FMUL.FTZ R35, R35, R0.reuse ;  /* 0x0000000023237220 */ /* 0x080fe20000410000 */
[-C--:B------:R-:W-:Y:S01]  /*10570*/  FMUL.FTZ R38, R38, R0.reuse ;  /* 0x0000000026267220 */ /* 0x080fe20000410000 */
[----:B------:R-:W-:Y:S01]  /*10580*/  FMUL.FTZ R39, R39, R0 ;  /* 0x0000000027277220 */ /* 0x000fe20000410000 */
[----:B---3--:R-:W-:Y:S01]  /*10590*/  @P0 FMUL.FTZ R5, R3, 0.69314718246459960938 ;  /* 0x3f31721803050820 */ /* 0x008fe20000410000 */
[----:B------:R-:W-:-:S02]  /*105a0*/  IMAD.MOV.U32 R3, RZ, RZ, -0x800000 ;  /* 0xff800000ff037424 */ /* 0x000fc400078e00ff */
[-C--:B------:R-:W-:Y:S01]  /*105b0*/  FMUL.FTZ R42, R42, R0.reuse ;  /* 0x000000002a2a7220 */ /* 0x080fe20000410000 */
[-C--:B------:R-:W-:Y:S01]  /*105c0*/  FMUL.FTZ R43, R43, R0.reuse ;  /* 0x000000002b2b7220 */ /* 0x080fe20000410000 */
[----:B------:R-:W-:Y:S01]  /*105d0*/  @P0 FFMA.FTZ R3, R170, R171, R5 ;  /* 0x000000abaa030223 */ /* 0x000fe20000010005 */
[----:B------:R-:W-:Y:S01]  /*105e0*/  ISETP.NE.AND P0, PT, R193, RZ, PT ;  /* 0x000000ffc100720c */ /* 0x000fe20003f05270 */
        /* <DEDUP_REMOVED lines=12> */
[----:B------:R-:W-:-:S02]  /*106b0*/  @!P0 IMAD R5, R18, 0x40, R191 ;  /* 0x0000004012058824 */ /* 0x000fc400078e02bf */
        /* <DEDUP_REMOVED lines=47> */
[----:B--2---:R-:W-:Y:S01]  /*109b0*/  SEL R0, RZ, 0x1, P1 ;  /* 0x00000001ff007807 */ /* 0x004fe20000800000 */
[----:B------:R-:W-:Y:S06]  /*109c0*/  BAR.ARV 0xe, 0x100 ;  /* 0x0384000000007b1d */ /* 0x000fec0000002000 */
[----:B------:R-:W-:-:S02]  /*109d0*/  PLOP3.LUT P0, PT, PT, PT, PT, 0x8, 0x0 ;  /* 0x000000000000781c */ /* 0x000fc40003f0e170 */
[----:B------:R-:W-:Y:S02]  /*109e0*/  LOP3.LUT R23, R23, R0, RZ, 0x3c, !PT ;  /* 0x0000000017177212 */ /* 0x000fe400078e3cff */
[----:B------:R-:W-:-:S09]  /*109f0*/  SEL R18, R18, RZ, P1 ;  /* 0x000000ff12127207 */ /* 0x000fd20000800000 */
.L_x_4363:
[----:B------:R-:W-:Y:S05]  /*10a00*/  BSYNC B7 ;  /* 0x0000000000077941 */ /* 0x000fea0003800000 */
.L_x_4359:
[----:B------:R-:W2:Y:S08]  /*10a10*/  S2UR UR5, SR_CgaCtaId ;  /* 0x00000000000579c3 */ /* 0x000eb00000008800 */
[----:B------:R-:W-:Y:S06]  /*10a20*/  BAR.SYNC.DEFER_BLOCKING 0x5, 0x180 ;  /* 0x0146000000007b1d */ /* 0x000fec0000010000 */
[----:B------:R-:W-:Y:S01]  /*10a30*/  UMOV UR4, 0x400 ;  /* 0x0000040000047882 */ /* 0x000fe20000000000 */
[----:B------:R-:W-:Y:S01]  /*10a40*/  BSSY B0, `(.L_x_4423) ;  /* 0x0000499000007945 */ /* 0x000fe20003800000 */
[----:B--2---:R-:W-:-:S06]  /*10a50*/  ULEA UR4, UR5, UR4, 0x18 ;  /* 0x0000000405047291 */ /* 0x004fcc000f8ec03f */
[----:B------:R-:W-:-:S05]  /*10a60*/  IMAD.U32 R2, RZ, RZ, UR4 ;  /* 0x00000004ff027e24 */ /* 0x000fca000f8e00ff */
[----:B0----5:R0:W2:Y:S01]  /*10a70*/  LDS.128 R152, [R2+0x388d0] ;  /* 0x0388d00002987984 */ /* 0x0210a20000000c00 */
[----:B------:R-:W-:Y:S06]  /*10a80*/  BAR.ARV 0x4, 0x180 ;  /* 0x0106000000007b1d */ /* 0x000fec0000002000 */
[----:B------:R-:W-:Y:S05]  /*10a90*/  @P0 BRA `(.L_x_4424) ;  /* 0x0000003800880947 */ /* 0x000fea0003800000 */
[----:B-1----:R-:W3:Y:S01]  /*10aa0*/  LDL R4, [R1+0x88] ;  /* 0x0000880001047983 */ /* 0x002ee20000100800 */
[----:B------:R-:W-:Y:S01]  /*10ab0*/  F2FP.BF16.F32.PACK_AB R6, R29, R28 ;  /* 0x0000001c1d06723e */ /* 0x000fe200000010ff */
[----:B------:R-:W-:Y:S01]  /*10ac0*/  ULDC.64 UR6, c[0x0][0xd00] ;  /* 0x0003400000067ab9 */ /* 0x000fe20000000a00 */
[----:B------:R-:W-:Y:S01]  /*10ad0*/  F2FP.BF16.F32.PACK_AB R7, R31, R30 ;  /* 0x0000001e1f07723e */ /* 0x000fe200000010ff */
[----:B------:R-:W1:Y:S01]  /*10ae0*/  S2R R0, SR_SWINHI ;  /* 0x0000000000007919 */ /* 0x000e620000002f00 */
[----:B------:R-:W-:Y:S01]  /*10af0*/  F2FP.BF16.F32.PACK_AB R8, R33, R32 ;  /* 0x000000202108723e */ /* 0x000fe200000010ff */
[----:B------:R-:W-:Y:S01]  /*10b00*/  ULDC.64 UR4, c[0x0][0xd08] ;  /* 0x0003420000047ab9 */ /* 0x000fe20000000a00 */
[----:B------:R-:W-:Y:S02]  /*10b10*/  F2FP.BF16.F32.PACK_AB R9, R35, R34 ;  /* 0x000000222309723e */ /* 0x000fe400000010ff */
[----:B------:R-:W-:Y:S02]  /*10b20*/  F2FP.BF16.F32.PACK_AB R10, R37, R36 ;  /* 0x00000024250a723e */ /* 0x000fe400000010ff */
[----:B------:R-:W-:-:S02]  /*10b30*/  F2FP.BF16.F32.PACK_AB R11, R39, R38 ;  /* 0x00000026270b723e */ /* 0x000fc400000010ff */
[----:B------:R-:W-:Y:S02]  /*10b40*/  MOV R12, R2 ;  /* 0x00000002000c7202 */ /* 0x000fe40000000f00 */
[----:B-1----:R-:W-:Y:S01]  /*10b50*/  MOV R13, R0 ;  /* 0x00000000000d7202 */ /* 0x002fe20000000f00 */
        /* <DEDUP_REMOVED lines=10> */
[----:B-1----:R-:W-:Y:S02]  /*10c00*/  IADD3 R4, P0, R14, 0x20, RZ ;  /* 0x000000200e047810 */ /* 0x002fe40007f1e0ff */
        /* <DEDUP_REMOVED lines=8> */
[----:B-1----:R-:W-:Y:S02]  /*10c90*/  IADD3 R4, P0, R14, 0x40, RZ ;  /* 0x000000400e047810 */ /* 0x002fe40007f1e0ff */
        /* <DEDUP_REMOVED lines=147> */
[----:B-1----:R-:W-:Y:S02]  /*115d0*/  LOP3.LUT R4, R0, 0x380, RZ, 0xc0, !PT ;  /* 0x0000038000047812 */ /* 0x002fe400078ec0ff */
        /* <DEDUP_REMOVED lines=11> */
[----:B-1----:R-:W-:Y:S01]  /*11690*/  @P0 IADD3 R8, P2, R213, UR4, RZ ;  /* 0x00000004d5080c10 */ /* 0x002fe2000ff5e0ff */
[----:B------:R-:W-:Y:S02]  /*116a0*/  ULDC UR4, c[0x0][0xb88] ;  /* 0x0002e20000047ab9 */ /* 0x000fe40000000800 */
[----:B------:R-:W-:Y:S01]  /*116b0*/  IMAD.U32 R4, RZ, RZ, UR4 ;  /* 0x00000004ff047e24 */ /* 0x000fe2000f8e00ff */
[----:B------:R-:W-:Y:S01]  /*116c0*/  @P0 IADD3.X R9, R214, UR5, RZ, P2, !PT ;  /* 0x00000005d6090c10 */ /* 0x000fe200097fe4ff */
[----:B------:R1:W5:Y:S04]  /*116d0*/  @P1 LDG.E R0, desc[UR40][R6.64] ;  /* 0x0000002806001981 */ /* 0x000368000c1e1900 */
[----:B------:R1:W5:Y:S01]  /*116e0*/  @P0 LDG.E R4, desc[UR40][R8.64] ;  /* 0x0000002808040981 */ /* 0x000362000c1e1900 */
[----:B------:R-:W-:Y:S05]  /*116f0*/  @P0 BRA `(.L_x_4425) ;  /* 0x0000000000100947 */ /* 0x000fea0003800000 */
[----:B------:R-:W-:Y:S05]  /*11700*/  @!P1 BRA `(.L_x_4425) ;  /* 0x00000000000c9947 */ /* 0x000fea0003800000 */
[----:B-----5:R-:W3:Y:S04]  /*11710*/  LDG.E R4, desc[UR40][R6.64] ;  /* 0x0000002806047981 */ /* 0x020ee8000c1e1900 */
[----:B-1----:R-:W3:Y:S02]  /*11720*/  LDG.E R6, desc[UR40][R6.64+0x4] ;  /* 0x0000042806067981 */ /* 0x002ee4000c1e1900 */
[----:B---3--:R-:W-:-:S07]  /*11730*/  IMAD.IADD R4, R6, 0x1, -R4 ;  /* 0x0000000106047824 */ /* 0x008fce00078e0a04 */
.L_x_4425:
[----:B------:R-:W3:Y:S01]  /*11740*/  LDL R5, [R1+0x40] ;  /* 0x0000400001057983 */ /* 0x000ee20000100800 */
[----:B------:R-:W-:Y:S01]  /*11750*/  ISETP.NE.AND P1, PT, R211, RZ, PT ;  /* 0x000000ffd300720c */ /* 0x000fe20003f25270 */
[----:B------:R-:W-:-:S03]  /*11760*/  ULDC UR4, c[0x0][0xbd4] ;  /* 0x0002f50000047ab9 */ /* 0x000fc60000000800 */
[----:B------:R-:W-:Y:S01]  /*11770*/  SEL R211, R211, UR4, P1 ;  /* 0x00000004d3d37c07 */ /* 0x000fe20008800000 */
[----:B---3--:R-:W3:Y:S02]  /*11780*/  SHFL.IDX PT, R5, R5, RZ, 0x1f ;  /* 0x00001fff05057589 */ /* 0x008ee400000e0000 */
[----:B---3--:R-:W-:Y:S02]  /*11790*/  ISETP.NE.AND P0, PT, R5, RZ, PT ;  /* 0x000000ff0500720c */ /* 0x008fe40003f05270 */
[----:B-----5:R-:W-:-:S11]  /*117a0*/  SHF.R.S32.HI R5, RZ, 0x1f, R0 ;  /* 0x0000001fff057819 */ /* 0x020fd60000011400 */
[----:B------:R-:W-:Y:S05]  /*117b0*/  @P0 BRA `(.L_x_4426) ;  /* 0x0000000400000947 */ /* 0x000fea0003800000 */
[----:B------:R-:W3:Y:S01]  /*117c0*/  LDL.LU R11, [R1+0x3c] ;  /* 0x00003c00010b7983 */ /* 0x000ee20000300800 */
[----:B------:R-:W-:Y:S01]  /*117d0*/  IMAD.MOV.U32 R10, RZ, RZ, 0xab8 ;  /* 0x00000ab8ff0a7424 */ /* 0x000fe200078e00ff */
[----:B------:R-:W-:Y:S01]  /*117e0*/  ISETP.GT.AND P1, PT, R211, 0x1, PT ;  /* 0x00000001d300780c */ /* 0x000fe20003f24270 */
[----:B------:R-:W4:Y:S01]  /*117f0*/  LDC R156, c[0x0][0xce8] ;  /* 0x00033a00ff9c7b82 */ /* 0x000f220000000800 */
[----:B------:R-:W5:Y:S01]  /*11800*/  LDL R21, [R1+0x7c] ;  /* 0x00007c0001157983 */ /* 0x000f620000100800 */
[----:B------:R-:W-:Y:S02]  /*11810*/  ISETP.NE.U32.AND P0, PT, RZ, UR6, PT ;  /* 0x00000006ff007c0c */ /* 0x000fe4000bf05070 */
[----:B------:R-:W-:Y:S01]  /*11820*/  SEL R10, R10, 0xa78, P1 ;  /* 0x00000a780a0a7807 */ /* 0x000fe20000800000 */
[----:B------:R-:W5:Y:S01]  /*11830*/  LDL R158, [R1+0x84] ;  /* 0x00008400019e7983 */ /* 0x000f620000100800 */
[----:B------:R-:W-:Y:S02]  /*11840*/  ISETP.NE.AND.EX P0, PT, RZ, UR7, PT, P0 ;  /* 0x00000007ff007c0c */ /* 0x000fe4000bf05300 */
[----:B-1----:R-:W1:Y:S01]  /*11850*/  LDC.64 R8, c[0x0][R10+0x220] ;  /* 0x000088000a087b82 */ /* 0x002e620000000a00 */
[----:B------:R-:W5:Y:S01]  /*11860*/  LDL R157, [R1+0x44] ;  /* 0x00004400019d7983 */ /* 0x000f620000100800 */
[----:B------:R-:W-:-:S06]  /*11870*/  SEL R14, R210, RZ, !P0 ;  /* 0x000000ffd20e7207 */ /* 0x000fcc0004000000 */
[----:B------:R-:W0:Y:S01]  /*11880*/  LDC.64 R6, c[0x0][R10+0x218] ;  /* 0x000086000a067b82 */ /* 0x000e220000000a00 */
[----:B-1----:R-:W-:Y:S01]  /*11890*/  IMAD R9, R9, R14, RZ ;  /* 0x0000000e09097224 */ /* 0x002fe200078e02ff */
[----:B--2---:R-:W-:Y:S02]  /*118a0*/  SEL R152, R221, RZ, P1 ;  /* 0x000000ffdd987207 */ /* 0x004fe40000800000 */
[----:B---3--:R-:W-:Y:S02]  /*118b0*/  SEL R11, R11, RZ, !P0 ;  /* 0x000000ff0b0b7207 */ /* 0x008fe40004000000 */
[----:B----4-:R-:W-:-:S03]  /*118c0*/  ISETP.NE.AND P0, PT, R156, 0x1, PT ;  /* 0x000000019c00780c */ /* 0x010fc60003f05270 */
        /* <DEDUP_REMOVED lines=8> */
[----:B-----5:R-:W-:Y:S02]  /*11950*/  IMAD R21, R212, 0x40, R21 ;  /* 0x00000040d4157824 */ /* 0x020fe400078e0215 */
        /* <DEDUP_REMOVED lines=38> */
.L_x_4426:
[----:B------:R-:W-:Y:S02]  /*11bc0*/  ISETP.GT.AND P1, PT, R211, 0x1, PT ;  /* 0x00000001d300780c */ /* 0x000fe40003f24270 */
[----:B------:R-:W-:-:S04]  /*11bd0*/  ISETP.NE.U32.AND P0, PT, RZ, UR6, PT ;  /* 0x00000006ff007c0c */ /* 0x000fc8000bf05070 */
[----:B------:R-:W-:-:S04]  /*11be0*/  ISETP.NE.AND.EX P0, PT, RZ, UR7, PT, P0 ;  /* 0x00000007ff007c0c */ /* 0x000fc8000bf05300 */
[----:B------:R-:W-:-:S03]  /*11bf0*/  SEL R210, R210, RZ, !P0 ;  /* 0x000000ffd2d27207 */ /* 0x000fc60004000000 */
[----:B------:R-:W-:Y:S06]  /*11c00*/  @P1 BRA `(.L_x_4427) ;  /* 0x0000001000381947 */ /* 0x000fec0003800000 */
[----:B---3--:R-:W3:Y:S01]  /*11c10*/  S2R R20, SR_TID.X ;  /* 0x0000000000147919 */ /* 0x008ee20000002100 */
[----:B------:R-:W4:Y:S01]  /*11c20*/  LDC R83, c[0x0][0xce8] ;  /* 0x00033a00ff537b82 */ /* 0x000f220000000800 */
[----:B------:R-:W-:Y:S01]  /*11c30*/  ULDC.64 UR4, c[0x0][0xba0] ;  /* 0x0002e80000047ab9 */ /* 0x000fe20000000a00 */
[----:B---3--:R-:W-:-:S05]  /*11c40*/  VIADD R20, R20, 0xffffff80 ;  /* 0xffffff8014147836 */ /* 0x008fca0000000000 */
[----:B------:R-:W-:-:S04]  /*11c50*/  SHF.R.S32.HI R21, RZ, 0x1f, R20 ;  /* 0x0000001fff157819 */ /* 0x000fc80000011414 */
[----:B------:R-:W-:-:S04]  /*11c60*/  LEA.HI R21, R21, R20, RZ, 0x3 ;  /* 0x0000001415157211 */ /* 0x000fc800078f18ff */
[----:B------:R-:W-:-:S05]  /*11c70*/  SHF.R.S32.HI R3, RZ, 0x3, R21 ;  /* 0x00000003ff037819 */ /* 0x000fca0000011415 */
[----:B-1----:R-:W-:-:S04]  /*11c80*/  IMAD R7, R3, 0x40, R188 ;  /* 0x0000004003077824 */ /* 0x002fc800078e02bc */
        /* <DEDUP_REMOVED lines=43> */
[C---:B------:R-:W-:Y:S01]  /*11f40*/  IADD3 R57, P5, R6.reuse, 0xa000, RZ ;  /* 0x0000a00006397810 */ /* 0x040fe20007fbe0ff */
[----:B------:R-:W5:Y:S01]  /*11f50*/  LD.E.128 R24, desc[UR40][R24.64] ;  /* 0x0000002818187980 */ /* 0x000f62000c101d00 */
[----:B------:R-:W-:-:S02]  /*11f60*/  IADD3 R61, P6, R6, 0xb000, RZ ;  /* 0x0000b000063d7810 */ /* 0x000fc40007fde0ff */
[C---:B------:R-:W-:Y:S01]  /*11f70*/  IADD3 R65, P0, R6.reuse, 0xc000, RZ ;  /* 0x0000c00006417810 */ /* 0x040fe20007f1e0ff */
[----:B------:R-:W5:Y:S01]  /*11f80*/  LD.E.128 R28, desc[UR40][R28.64] ;  /* 0x000000281c1c7980 */ /* 0x000f62000c101d00 */
[C---:B------:R-:W-:Y:S02]  /*11f90*/  IADD3 R69, P1, R6.reuse, 0xd000, RZ ;  /* 0x0000d00006457810 */ /* 0x040fe40007f3e0ff */
[C---:B------:R-:W-:Y:S01]  /*11fa0*/  IADD3 R73, P2, R6.reuse, 0xe000, RZ ;  /* 0x0000e00006497810 */ /* 0x040fe20007f5e0ff */
[----:B------:R-:W5:Y:S01]  /*11fb0*/  LD.E.128 R32, desc[UR40][R32.64] ;  /* 0x0000002820207980 */ /* 0x000f62000c101d00 */
[C---:B------:R-:W-:Y:S02]  /*11fc0*/  LOP3.LUT R15, R6.reuse, 0x380, RZ, 0xc0, !PT ;  /* 0x00000380060f7812 */ /* 0x040fe400078ec0ff */
[----:B------:R-:W-:Y:S01]  /*11fd0*/  IADD3 R11, P3, R6, 0xf000, RZ ;  /* 0x0000f000060b7810 */ /* 0x000fe20007f7e0ff */
[----:B------:R-:W5:Y:S01]  /*11fe0*/  LD.E.128 R36, desc[UR40][R36.64] ;  /* 0x0000002824247980 */ /* 0x000f62000c101d00 */
[----:B------:R-:W-:-:S02]  /*11ff0*/  LOP3.LUT R52, R53, 0x380, RZ, 0xc0, !PT ;  /* 0x0000038035347812 */ /* 0x000fc400078ec0ff */
[----:B------:R-:W-:Y:S01]  /*12000*/  LOP3.LUT R56, R57, 0x380, RZ, 0xc0, !PT ;  /* 0x0000038039387812 */ /* 0x000fe200078ec0ff */
[----:B------:R-:W-:Y:S01]  /*12010*/  IMAD.X R77, RZ, RZ, R7, P3 ;  /* 0x000000ffff4d7224 */ /* 0x000fe200018e0607 */
[----:B------:R-:W-:Y:S01]  /*12020*/  LOP3.LUT R60, R61, 0x380, RZ, 0xc0, !PT ;  /* 0x000003803d3c7812 */ /* 0x000fe200078ec0ff */
[----:B------:R-:W5:Y:S01]  /*12030*/  LD.E.128 R40, desc[UR40][R40.64] ;  /* 0x0000002828287980 */ /* 0x000f62000c101d00 */
[----:B------:R-:W-:Y:S02]  /*12040*/  LOP3.LUT R64, R65, 0x380, RZ, 0xc0, !PT ;  /* 0x0000038041407812 */ /* 0x000fe400078ec0ff */
[----:B------:R-:W-:Y:S01]  /*12050*/  LOP3.LUT R68, R69, 0x380, RZ, 0xc0, !PT ;  /* 0x0000038045447812 */ /* 0x000fe200078ec0ff */
[----:B------:R-:W5:Y:S01]  /*12060*/  LD.E.128 R44, desc[UR40][R44.64] ;  /* 0x000000282c2c7980 */ /* 0x000f62000c101d00 */
[----:B------:R-:W-:Y:S02]  /*12070*/  LOP3.LUT R72, R73, 0x380, RZ, 0xc0, !PT ;  /* 0x0000038049487812 */ /* 0x000fe400078ec0ff */
[----:B------:R-:W-:Y:S01]  /*12080*/  SHF.R.U64 R15, R15, 0x3, RZ ;  /* 0x000000030f0f7819 */ /* 0x000fe200000012ff */
[----:B------:R-:W5:Y:S01]  /*12090*/  LD.E.128 R48, desc[UR40][R48.64] ;  /* 0x0000002830307980 */ /* 0x000f62000c101d00 */
[----:B------:R-:W-:-:S02]  /*120a0*/  LOP3.LUT R9, R11, 0x380, RZ, 0xc0, !PT ;  /* 0x000003800b097812 */ /* 0x000fc400078ec0ff */
[----:B------:R-:W-:Y:S02]  /*120b0*/  SHF.R.U64 R52, R52, 0x3, RZ ;  /* 0x0000000334347819 */ /* 0x000fe400000012ff */
[----:B------:R-:W-:Y:S02]  /*120c0*/  SHF.R.U64 R56, R56, 0x3, RZ ;  /* 0x0000000338387819 */ /* 0x000fe400000012ff */
[----:B------:R-:W-:Y:S02]  /*120d0*/  SHF.R.U64 R60, R60, 0x3, RZ ;  /* 0x000000033c3c7819 */ /* 0x000fe400000012ff */
[----:B------:R-:W-:Y:S02]  /*120e0*/  SHF.R.U64 R64, R64, 0x3, RZ ;  /* 0x0000000340407819 */ /* 0x000fe400000012ff */
[----:B------:R-:W-:Y:S02]  /*120f0*/  SHF.R.U64 R68, R68, 0x3, RZ ;  /* 0x0000000344447819 */ /* 0x000fe400000012ff */
[----:B------:R-:W-:-:S02]  /*12100*/  SHF.R.U64 R72, R72, 0x3, RZ ;  /* 0x0000000348487819 */ /* 0x000fc400000012ff */
        /* <DEDUP_REMOVED lines=17> */
[----:B----4-:R-:W-:Y:S01]  /*12220*/  ISETP.NE.AND P3, PT, R83, 0x1, PT ;  /* 0x000000015300780c */ /* 0x010fe20003f65270 */
[----:B------:R-:W-:Y:S01]  /*12230*/  IMAD.WIDE.U32 R6, R0, UR4, RZ ;  /* 0x0000000400067c25 */ /* 0x000fe2000f8e00ff */
[----:B------:R-:W-:Y:S01]  /*12240*/  LOP3.LUT R21, R21, 0xfffffff8, RZ, 0xc0, !PT ;  /* 0xfffffff815157812 */ /* 0x000fe200078ec0ff */
[----:B------:R-:W1:Y:S01]  /*12250*/  LDC R0, c[0x0][0xbc8] ;  /* 0x0002f200ff007b82 */ /* 0x000e620000000800 */
        /* <DEDUP_REMOVED lines=17> */
[-C--:B-1----:R-:W-:Y:S02]  /*12370*/  ISETP.GE.AND P1, PT, R219, R0.reuse, PT ;  /* 0x00000000db00720c */ /* 0x082fe40003f26270 */
        /* <DEDUP_REMOVED lines=25> */
[----:B------:R-:W-:Y:S01]  /*12510*/  @!PT LDS RZ, [RZ] ;  /* 0x00000000fffff984 */ /* 0x000fe20000000800 */
[----:B------:R-:W-:Y:S01]  /*12520*/  @!PT LDS RZ, [RZ] ;  /* 0x00000000fffff984 */ /* 0x000fe20000000800 */
[----:B------:R-:W-:Y:S01]  /*12530*/  @!PT LDS RZ, [RZ] ;  /* 0x00000000fffff984 */ /* 0x000fe20000000800 */
[----:B------:R-:W-:Y:S01]  /*12540*/  @!PT LDS RZ, [RZ] ;  /* 0x00000000fffff984 */ /* 0x000fe20000000800 */
[----:B------:R1:W-:Y:S06]  /*12550*/  MEMBAR.ALL.CTA ;  /* 0x0000000000007992 */ /* 0x0003ec0000008000 */
[----:B-1----:R-:W1:Y:S01]  /*12560*/  FENCE.VIEW.ASYNC.S ;  /* 0x00000000000073c6 */ /* 0x002e620000000000 */
[----:B------:R-:W-:Y:S01]  /*12570*/  IMAD R82, R4, R83, RZ ;  /* 0x0000005304527224 */ /* 0x000fe200078e02ff */
[----:B------:R-:W-:Y:S01]  /*12580*/  SEL R4, RZ, 0xffffffff, P0 ;  /* 0xffffffffff047807 */ /* 0x000fe20000000000 */
[----:B------:R-:W-:Y:S01]  /*12590*/  IMAD.SHL.U32 R85, R21, 0x8, RZ ;  /* 0x0000000815557824 */ /* 0x000fe200078e00ff */
[----:B------:R-:W-:Y:S01]  /*125a0*/  ISETP.GE.AND P0, PT, R215, R0, PT ;  /* 0x00000000d700720c */ /* 0x000fe20003f06270 */
[----:B------:R-:W-:-:S02]  /*125b0*/  IMAD R80, R80, UR4, RZ ;  /* 0x0000000450507c24 */ /* 0x000fc4000f8e02ff */
        /* <DEDUP_REMOVED lines=30> */
[----:B-1----:R1:W-:Y:S01]  /*127a0*/  SYNCS.ARRIVE.TRANS64.RED.A1T0 RZ, [R4+URZ], RZ ;  /* 0x000000ff04ff79a7 */ /* 0x0023e2000810043f */
[----:B------:R-:W-:Y:S01]  /*127b0*/  LOP3.LUT R85, R84, R5, RZ, 0xfc, !PT ;  /* 0x0000000554557212 */ /* 0x000fe200078efcff */
[----:B------:R-:W-:Y:S02]  /*127c0*/  BSSY B1, `(.L_x_4428) ;  /* 0x000002a000017945 */ /* 0x000fe40003800000 */
[----:B------:R3:W4:Y:S01]  /*127d0*/  SHFL.IDX PT, R5, R87, RZ, 0x181f ;  /* 0x00181fff57057589 */ /* 0x00072200000e0000 */
[----:B--2---:R-:W-:-:S03]  /*127e0*/  SHF.R.S32.HI R152, RZ, 0x1f, R215 ;  /* 0x0000001fff987819 */ /* 0x004fc600000114d7 */
[----:B-1----:R3:W1:Y:S01]  /*127f0*/  SHFL.IDX PT, R4, R86, RZ, 0x181f ;  /* 0x00181fff56047589 */ /* 0x00266200000e0000 */
        /* <DEDUP_REMOVED lines=11> */
[----:B-1--4-:R-:W-:Y:S02]  /*128b0*/  @!P2 IMAD.WIDE R20, R188, 0x2, R4 ;  /* 0x00000002bc14a825 */ /* 0x012fe400078e0204 */
        /* <DEDUP_REMOVED lines=10> */
[CC--:B-1----:R-:W-:Y:S02]  /*12960*/  @!P1 LEA R20, P6, R216.reuse, R4.reuse, 0x1 ;  /* 0x00000004d8149211 */ /* 0x0c2fe400078c08ff */
[----:B------:R-:W-:Y:S02]  /*12970*/  SHF.R.S32.HI R9, RZ, 0x1f, R89 ;  /* 0x0000001fff097819 */ /* 0x000fe40000011459 */
[-C--:B------:R-:W-:Y:S02]  /*12980*/  @!P1 LEA.HI.X R21, R216, R5.reuse, R156, 0x1, P6 ;  /* 0x00000005d8159211 */ /* 0x080fe400030f0c9c */
[-C--:B--2---:R-:W-:Y:S02]  /*12990*/  @!P0 LEA R6, P5, R217, R4.reuse, 0x1 ;  /* 0x00000004d9068211 */ /* 0x084fe400078a08ff */
        /* <DEDUP_REMOVED lines=12> */
.L_x_4429:
[----:B------:R-:W-:Y:S05]  /*12a60*/  BSYNC B1 ;  /* 0x0000000000017941 */ /* 0x000fea0003800000 */
.L_x_4428:
[----:B------:R-:W-:Y:S01]  /*12a70*/  VIADD R3, R3, 0x20 ;  /* 0x0000002003037836 */ /* 0x000fe20000000000 */
[----:B---34-:R2:W3:Y:S04]  /*12a80*/  SHFL.IDX PT, R5, R87, 0x1, 0x181f ;  /* 0x00381f0057057f89 */ /* 0x0184e800000e0000 */
[----:B------:R-:W-:Y:S01]  /*12a90*/  ISETP.GE.AND P0, PT, R3, R82, PT ;  /* 0x000000520300720c */ /* 0x000fe20003f06270 */
[----:B-1----:R2:W1:-:S12]  /*12aa0*/  SHFL.IDX PT, R4, R86, 0x1, 0x181f ;  /* 0x00381f0056047f89 */ /* 0x00245800000e0000 */
[----:B--2---:R-:W-:Y:S05]  /*12ab0*/  @P0 BRA `(.L_x_4430) ;  /* 0x0000002800440947 */ /* 0x004fea0003800000 */
[-C--:B------:R-:W-:Y:S02]  /*12ac0*/  ISETP.GE.AND P5, PT, R219, R0.reuse, PT ;  /* 0x00000000db00720c */ /* 0x080fe40003fa6270 */
[-C--:B------:R-:W-:Y:S02]  /*12ad0*/  ISETP.GE.AND P6, PT, R188, R0.reuse, PT ;  /* 0x00000000bc00720c */ /* 0x080fe40003fc6270 */
[-C--:B------:R-:W-:Y:S02]  /*12ae0*/  ISETP.GE.AND P4, PT, R218, R0.reuse, PT ;  /* 0x00000000da00720c */ /* 0x080fe40003f86270 */
[-C--:B------:R-:W-:Y:S02]  /*12af0*/  ISETP.GE.AND P2, PT, R216, R0.reuse, PT ;  /* 0x00000000d800720c */ /* 0x080fe40003f46270 */
[----:B------:R-:W-:Y:S02]  /*12b00*/  ISETP.GE.AND P3, PT, R217, R0, PT ;  /* 0x00000000d900720c */ /* 0x000fe40003f66270 */
[----:B------:R-:W-:-:S03]  /*12b10*/  LOP3.LUT P0, RZ, R84, 0x40, RZ, 0xc0, !PT ;  /* 0x0000004054ff7812 */ /* 0x000fc6000780c0ff */
[C---:B-1---5:R-:W-:Y:S02]  /*12b20*/  @!P5 LEA R8, P1, R219.reuse, R4, 0x1 ;  /* 0x00000004db08d211 */ /* 0x062fe400078208ff */
[----:B---3--:R-:W-:Y:S02]  /*12b30*/  @!P6 IMAD.WIDE R6, R188, 0x2, R4 ;  /* 0x00000002bc06e825 */ /* 0x008fe400078e0204 */
[----:B------:R-:W-:Y:S02]  /*12b40*/  @!P5 LEA.HI.X R9, R219, R5, R159, 0x1, P1 ;  /* 0x00000005db09d211 */ /* 0x000fe400008f0c9f */
[----:B------:R-:W-:Y:S01]  /*12b50*/  ISETP.GE.AND P1, PT, R215, R0, PT ;  /* 0x00000000d700720c */ /* 0x000fe20003f26270 */
[----:B------:R1:W-:Y:S01]  /*12b60*/  @!P6 ST.E.128 desc[UR40][R6.64], R12 ;  /* 0x0000000c0600e985 */ /* 0x0003e2000c101d28 */
[----:B------:R-:W-:-:S03]  /*12b70*/  SHF.R.S32.HI R0, RZ, 0x1f, R83 ;  /* 0x0000001fff007819 */ /* 0x000fc60000011453 */
[----:B------:R2:W-:Y:S01]  /*12b80*/  @!P5 ST.E.128 desc[UR40][R8.64], R28 ;  /* 0x0000001c0800d985 */ /* 0x0005e2000c101d28 */
[----:B-1----:R-:W-:-:S04]  /*12b90*/  @!P4 LEA R6, P6, R218, R4, 0x1 ;  /* 0x00000004da06c211 */ /* 0x002fc800078c08ff */
[-C--:B------:R-:W-:Y:S02]  /*12ba0*/  @!P4 LEA.HI.X R7, R218, R5.reuse, R158, 0x1, P6 ;  /* 0x00000005da07c211 */ /* 0x080fe400030f0c9e */
[CC--:B------:R-:W-:Y:S02]  /*12bb0*/  @!P2 LEA R10, P6, R216.reuse, R4.reuse, 0x1 ;  /* 0x00000004d80aa211 */ /* 0x0c0fe400078c08ff */
[CC--:B--2---:R-:W-:Y:S01]  /*12bc0*/  @!P3 LEA R8, P5, R217.reuse, R4.reuse, 0x1 ;  /* 0x00000004d908b211 */ /* 0x0c4fe200078a08ff */
        /* <DEDUP_REMOVED lines=18> */
.L_x_4427:
[----:B------:R-:W4:Y:S01]  /*12cf0*/  LDL R10, [R1+0x7c] ;  /* 0x00007c00010a7983 */ /* 0x000f220000100800 */
[----:B-1-3--:R-:W1:Y:S01]  /*12d00*/  LDC R9, c[0x0][0xce8] ;  /* 0x00033a00ff097b82 */ /* 0x00ae620000000800 */
[----:B------:R-:W-:Y:S01]  /*12d10*/  ULDC.64 UR4, c[0x0][0xc08] ;  /* 0x0003020000047ab9 */ /* 0x000fe20000000a00 */
[----:B------:R-:W-:Y:S01]  /*12d20*/  IMAD R11, R212, 0x40, R191 ;  /* 0x00000040d40b7824 */ /* 0x000fe200078e02bf */
[----:B------:R-:W-:Y:S01]  /*12d30*/  BSSY B1, `(.L_x_4431) ;  /* 0x00000f0000017945 */ /* 0x000fe20003800000 */
[----:B------:R-:W-:Y:S01]  /*12d40*/  IMAD R3, R5, UR4, RZ ;  /* 0x0000000405037c24 */ /* 0x000fe2000f8e02ff */
[----:B------:R-:W-:Y:S01]  /*12d50*/  SHF.R.S32.HI R21, RZ, 0x1f, R222 ;  /* 0x0000001fff157819 */ /* 0x000fe200000114de */
[C---:B------:R-:W-:Y:S01]  /*12d60*/  IMAD.WIDE.U32 R6, R0.reuse, UR4, RZ ;  /* 0x0000000400067c25 */ /* 0x040fe2000f8e00ff */
[----:B--2---:R-:W-:Y:S02]  /*12d70*/  SHF.R.S32.HI R152, RZ, 0x1f, R223 ;  /* 0x0000001fff987819 */ /* 0x004fe400000114df */
        /* <DEDUP_REMOVED lines=14> */
[----:B-1----:R-:W-:Y:S01]  /*12e60*/  ISETP.NE.AND P0, PT, R9, 0x1, PT ;  /* 0x000000010900780c */ /* 0x002fe20003f05270 */
        /* <DEDUP_REMOVED lines=18> */
[----:B------:R-:W2:Y:S01]  /*12f90*/  @P0 LDC R0, c[0x0][0xcf0] ;  /* 0x00033c00ff000b82 */ /* 0x000ea20000000800 */
        /* <DEDUP_REMOVED lines=44> */
[----:B----4-:R-:W-:-:S04]  /*13260*/  IMAD R3, R212, 0x40, R10 ;  /* 0x00000040d4037824 */ /* 0x010fc800078e020a */
[----:B-1----:R-:W-:-:S04]  /*13270*/  @P0 IMAD.HI.U32 R8, R3, R8, RZ ;  /* 0x0000000803080227 */ /* 0x002fc800078e00ff */
[----:B------:R-:W-:Y:S01]  /*13280*/  IMAD.MOV.U32 R5, RZ, RZ, R3 ;  /* 0x000000ffff057224 */ /* 0x000fe200078e0003 */
[----:B--2---:R-:W-:-:S05]  /*13290*/  @P0 SHF.R.U32.HI R5, RZ, R0, R8 ;  /* 0x00000000ff050219 */ /* 0x004fca0000011608 */
        /* <DEDUP_REMOVED lines=153> */
.L_x_4432:
[----:B------:R-:W-:Y:S05]  /*13c30*/  BSYNC B1 ;  /* 0x0000000000017941 */ /* 0x000fea0003800000 */
.L_x_4431:
        /* <DEDUP_REMOVED lines=33> */
[C---:B----4-:R-:W-:Y:S01]  /*13e50*/  @!P5 LEA R8, P6, R199.reuse, R24, 0x2 ;  /* 0x00000018c708d211 */ /* 0x050fe200078c10ff */
[----:B------:R1:W-:Y:S01]  /*13e60*/  @!P4 ST.E.64 desc[UR40][R6.64], R46 ;  /* 0x0000002e0600c985 */ /* 0x0003e2000c101b28 */
[----:B------:R-:W-:Y:S02]  /*13e70*/  ISETP.GE.AND P3, PT, R180, UR4, PT ;  /* 0x00000004b4007c0c */ /* 0x000fe4000bf66270 */
[----:B------:R-:W-:-:S02]  /*13e80*/  @!P5 LEA.HI.X R9, R199, R20, R200, 0x2, P6 ;  /* 0x00000014c709d211 */ /* 0x000fc400030f14c8 */
[----:B------:R-:W-:-:S03]  /*13e90*/  ISETP.GE.AND P4, PT, R178, UR4, PT ;  /* 0x00000004b2007c0c */ /* 0x000fc6000bf86270 */
[----:B------:R4:W-:Y:S01]  /*13ea0*/  @!P5 ST.E.64 desc[UR40][R8.64], R50 ;  /* 0x000000320800d985 */ /* 0x0009e2000c101b28 */
[CC--:B0-----:R-:W-:Y:S02]  /*13eb0*/  @!P0 LEA R4, P6, R197.reuse, R24.reuse, 0x2 ;  /* 0x00000018c5048211 */ /* 0x0c1fe400078c10ff */
[C---:B-1----:R-:W-:Y:S02]  /*13ec0*/  @!P1 LEA R6, P5, R192.reuse, R24, 0x2 ;  /* 0x00000018c0069211 */ /* 0x042fe400078a10ff */
        /* <DEDUP_REMOVED lines=24> */
[-C--:B-1----:R-:W-:Y:S01]  /*14050*/  @!P1 LEA R6, P3, R172, R24.reuse, 0x2 ;  /* 0x00000018ac069211 */ /* 0x082fe200078610ff */
        /* <DEDUP_REMOVED lines=70> */
.L_x_4424:
[----:B------:R-:W-:Y:S01]  /*144c0*/  ULDC.64 UR6, c[0x0][0xd08] ;  /* 0x0003420000067ab9 */ /* 0x000fe20000000a00 */
[----:B------:R-:W-:Y:S01]  /*144d0*/  ULDC.64 UR4, c[0x0][0xd00] ;  /* 0x0003400000047ab9 */ /* 0x000fe20000000a00 */
[----:B------:R-:W-:Y:S01]  /*144e0*/  ISETP.NE.U32.AND P1, PT, RZ, UR6, PT ;  /* 0x00000006ff007c0c */ /* 0x000fe2000bf25070 */
[----:B------:R-:W-:Y:S01]  /*144f0*/  IMAD.MOV.U32 R3, RZ, RZ, RZ ;  /* 0x000000ffff037224 */ /* 0x000fe200078e00ff */
[----:B------:R-:W-:Y:S02]  /*14500*/  ISETP.NE.U32.AND P0, PT, RZ, UR4, PT ;  /* 0x00000004ff007c0c */ /* 0x000fe4000bf05070 */
[----:B------:R-:W-:Y:S02]  /*14510*/  ISETP.NE.AND.EX P1, PT, RZ, UR7, PT, P1 ;  /* 0x00000007ff007c0c */ /* 0x000fe4000bf25310 */
[----:B-1----:R-:W-:Y:S02]  /*14520*/  IADD3 R4, P2, R213, UR4, RZ ;  /* 0x00000004d5047c10 */ /* 0x002fe4000ff5e0ff */
        /* <DEDUP_REMOVED lines=9> */
[----:B------:R-:W3:-:S12]  /*145c0*/  S2R R8, SR_TID.X ;  /* 0x0000000000087919 */ /* 0x000ed80000002100 */
[----:B------:R-:W4:Y:S01]  /*145d0*/  @!P2 LDC R211, c[0x0][0xbd4] ;  /* 0x0002f500ffd3ab82 */ /* 0x000f220000000800 */
[----:B---3--:R-:W-:Y:S01]  /*145e0*/  VIADD R30, R8, 0xffffff80 ;  /* 0xffffff80081e7836 */ /* 0x008fe20000000000 */
[----:B----4-:R-:W-:-:S04]  /*145f0*/  ISETP.GT.AND P2, PT, R211, 0x1, PT ;  /* 0x00000001d300780c */ /* 0x010fc80003f44270 */
[----:B------:R-:W-:Y:S01]  /*14600*/  ISETP.GT.AND P3, PT, R30, 0x3f, PT ;  /* 0x0000003f1e00780c */ /* 0x000fe20003f64270 */
[----:B-1----:R-:W-:-:S12]  /*14610*/  @P1 BRA `(.L_x_4433) ;  /* 0x0000000000101947 */ /* 0x002fd80003800000 */
[----:B------:R-:W-:Y:S05]  /*14620*/  @!P0 BRA `(.L_x_4433) ;  /* 0x00000000000c8947 */ /* 0x000fea0003800000 */
[----:B------:R-:W3:Y:S04]  /*14630*/  LDG.E R7, desc[UR40][R4.64] ;  /* 0x0000002804077981 */ /* 0x000ee8000c1e1900 */
[----:B-----5:R-:W3:Y:S02]  /*14640*/  LDG.E R0, desc[UR40][R4.64+0x4] ;  /* 0x0000042804007981 */ /* 0x020ee4000c1e1900 */
[----:B---3--:R-:W-:-:S07]  /*14650*/  IMAD.IADD R0, R0, 0x1, -R7 ;  /* 0x0000000100007824 */ /* 0x008fce00078e0a07 */
.L_x_4433:
[----:B------:R-:W3:Y:S01]  /*14660*/  LDL.LU R4, [R1+0x3c] ;  /* 0x00003c0001047983 */ /* 0x000ee20000300800 */
[----:B------:R-:W-:Y:S01]  /*14670*/  BSSY B1, `(.L_x_4434) ;  /* 0x0000037000017945 */ /* 0x000fe20003800000 */
[----:B------:R-:W-:Y:S02]  /*14680*/  SEL R27, R210, RZ, !P0 ;  /* 0x000000ffd21b7207 */ /* 0x000fe40004000000 */
[----:B-----5:R-:W-:Y:S02]  /*14690*/  SHF.R.S32.HI R26, RZ, 0x1f, R3 ;  /* 0x0000001fff1a7819 */ /* 0x020fe40000011403 */
[----:B---3--:R-:W-:Y:S01]  /*146a0*/  SEL R28, R4, RZ, !P0 ;  /* 0x000000ff041c7207 */ /* 0x008fe20004000000 */
[----:B------:R-:W-:Y:S06]  /*146b0*/  @P3 BRA `(.L_x_4435) ;  /* 0x0000000000c83947 */ /* 0x000fec0003800000 */
[----:B------:R-:W1:Y:S01]  /*146c0*/  S2R R5, SR_TID.X ;  /* 0x0000000000057919 */ /* 0x000e620000002100 */
[----:B------:R-:W3:Y:S01]  /*146d0*/  LDC R31, c[0x0][0xce8] ;  /* 0x00033a00ff1f7b82 */ /* 0x000ee20000000800 */
[----:B-1----:R-:W-:Y:S02]  /*146e0*/  IMAD R4, R212, 0x40, R5 ;  /* 0x00000040d4047824 */ /* 0x002fe400078e0205 */
[----:B---3--:R-:W-:Y:S02]  /*146f0*/  IMAD R5, R0, R31, RZ ;  /* 0x0000001f00057224 */ /* 0x008fe400078e02ff */
[----:B------:R-:W-:-:S05]  /*14700*/  VIADD R29, R4, 0xffffff80 ;  /* 0xffffff80041d7836 */ /* 0x000fca0000000000 */
        /* <DEDUP_REMOVED lines=13> */
[----:B------:R-:W2:Y:S08]  /*147e0*/  @P1 LDC R20, c[0x0][0xcec] ;  /* 0x00033b00ff141b82 */ /* 0x000eb00000000800 */
[----:B------:R-:W5:Y:S01]  /*147f0*/  @P1 LDC R33, c[0x0][0xcf0] ;  /* 0x00033c00ff211b82 */ /* 0x000f620000000800 */
[----:B---3--:R-:W-:-:S07]  /*14800*/  IMAD R11, R11, R27, RZ ;  /* 0x0000001b0b0b7224 */ /* 0x008fce00078e02ff */
[----:B-1----:R-:W1:Y:S01]  /*14810*/  @!P0 LDC R4, c[0x0][0xc50] ;  /* 0x00031400ff048b82 */ /* 0x002e620000000800 */
        /* <DEDUP_REMOVED lines=26> */
[----:B--2---:R-:W-:-:S05]  /*149c0*/  LEA.HI.X R5, R8, R5, R6, 0x2, P0 ;  /* 0x0000000508057211 */ /* 0x004fca00000f1406 */
[----:B------:R1:W-:Y:S02]  /*149d0*/  STG.E desc[UR40][R4.64], R7 ;  /* 0x0000000704007986 */ /* 0x0003e4000c101928 */
.L_x_4435:
[----:B------:R-:W-:Y:S05]  /*149e0*/  BSYNC B1 ;  /* 0x0000000000017941 */ /* 0x000fea0003800000 */
.L_x_4434:
[----:B------:R-:W-:Y:S05]  /*149f0*/  @P2 BRA `(.L_x_4430) ;  /* 0x0000000800742947 */ /* 0x000fea0003800000 */
[----:B------:R-:W3:Y:S01]  /*14a00*/  LDC R9, c[0x0][0xce8] ;  /* 0x00033a00ff097b82 */ /* 0x000ee20000000800 */
[----:B------:R-:W-:Y:S01]  /*14a10*/  ULDC.64 UR4, c[0x0][0xba0] ;  /* 0x0002e80000047ab9 */ /* 0x000fe20000000a00 */
[----:B-1----:R-:W-:Y:S01]  /*14a20*/  SHF.R.S32.HI R7, RZ, 0x1f, R30 ;  /* 0x0000001fff077819 */ /* 0x002fe2000001141e */
[----:B------:R-:W-:Y:S01]  /*14a30*/  IMAD R6, R26, UR4, RZ ;  /* 0x000000041a067c24 */ /* 0x000fe2000f8e02ff */
[----:B------:R-:W-:Y:S01]  /*14a40*/  BSSY B1, `(.L_x_4436) ;  /* 0x0000074000017945 */ /* 0x000fe20003800000 */
[----:B------:R-:W-:Y:S01]  /*14a50*/  IMAD.WIDE.U32 R4, R3, UR4, RZ ;  /* 0x0000000403047c25 */ /* 0x000fe2000f8e00ff */
[----:B------:R-:W-:Y:S02]  /*14a60*/  LEA.HI R7, R7, R30, RZ, 0x3 ;  /* 0x0000001e07077211 */ /* 0x000fe400078f18ff */
[----:B------:R-:W1:Y:S01]  /*14a70*/  LDC R21, c[0x0][0xbc8] ;  /* 0x0002f200ff157b82 */ /* 0x000e620000000800 */
        /* <DEDUP_REMOVED lines=18> */
[----:B------:R-:W-:Y:S01]  /*14ba0*/  VIADD R29, R188, 0x1c0 ;  /* 0x000001c0bc1d7836 */ /* 0x000fe20000000000 */
[----:B------:R-:W-:Y:S01]  /*14bb0*/  SHF.R.S32.HI R30, RZ, 0x1f, R31 ;  /* 0x0000001fff1e7819 */ /* 0x000fe2000001141f */
[----:B------:R-:W-:Y:S02]  /*14bc0*/  IMAD R8, R212, 0x40, R7 ;  /* 0x00000040d4087824 */ /* 0x000fe400078e0207 */
[----:B------:R-:W-:Y:S01]  /*14bd0*/  IMAD R3, R28, UR4, RZ ;  /* 0x000000041c037c24 */ /* 0x000fe2000f8e02ff */
[-C--:B-1----:R-:W-:Y:S01]  /*14be0*/  ISETP.GE.AND P1, PT, R219, R21.reuse, PT ;  /* 0x00000015db00720c */ /* 0x082fe20003f26270 */
[----:B------:R-:W-:Y:S01]  /*14bf0*/  IMAD.WIDE.U32 R4, R27, UR4, R4 ;  /* 0x000000041b047c25 */ /* 0x000fe2000f8e0004 */
[----:B------:R-:W-:-:S02]  /*14c00*/  ISETP.GE.AND P2, PT, R188, R21, PT ;  /* 0x00000015bc00720c */ /* 0x000fc40003f46270 */
[----:B------:R-:W-:Y:S01]  /*14c10*/  SHF.R.S32.HI R28, RZ, 0x1f, R29 ;  /* 0x0000001fff1c7819 */ /* 0x000fe2000001141d */
[----:B------:R-:W1:Y:S01]  /*14c20*/  @P0 LDC R11, c[0x0][0xcec] ;  /* 0x00033b00ff0b0b82 */ /* 0x000e620000000800 */
[----:B------:R-:W-:Y:S01]  /*14c30*/  IMAD R7, R27, UR5, R3 ;  /* 0x000000051b077c24 */ /* 0x000fe2000f8e0203 */
[----:B------:R-:W-:Y:S01]  /*14c40*/  ULDC.64 UR4, c[0x0][0xbe0] ;  /* 0x0002f80000047ab9 */ /* 0x000fe20000000a00 */
[----:B------:R-:W-:Y:S02]  /*14c50*/  IMAD.MOV.U32 R3, RZ, RZ, R8 ;  /* 0x000000ffff037224 */ /* 0x000fe400078e0008 */
[----:B------:R-:W-:Y:S02]  /*14c60*/  IMAD.IADD R5, R5, 0x1, R7 ;  /* 0x0000000105057824 */ /* 0x000fe400078e0207 */
[----:B------:R-:W-:Y:S01]  /*14c70*/  IMAD R27, R0, R9, RZ ;  /* 0x00000009001b7224 */ /* 0x000fe200078e02ff */
[----:B------:R-:W3:Y:S01]  /*14c80*/  @P0 LDC R13, c[0x0][0xcf0] ;  /* 0x00033c00ff0d0b82 */ /* 0x000ee20000000800 */
[----:B------:R-:W-:-:S02]  /*14c90*/  SEL R0, RZ, 0x1, P2 ;  /* 0x00000001ff007807 */ /* 0x000fc40001000000 */
[----:B------:R-:W-:Y:S01]  /*14ca0*/  ISETP.GE.AND P2, PT, R29, R21, PT ;  /* 0x000000151d00720c */ /* 0x000fe20003f46270 */
[----:B-1----:R-:W-:-:S05]  /*14cb0*/  @P0 IMAD.HI.U32 R6, R8, R11, RZ ;  /* 0x0000000b08060227 */ /* 0x002fca00078e00ff */
        /* <DEDUP_REMOVED lines=76> */
.L_x_4437:
[----:B------:R-:W-:Y:S05]  /*15180*/  BSYNC B1 ;  /* 0x0000000000017941 */ /* 0x000fea0003800000 */
.L_x_4436:
        /* <DEDUP_REMOVED lines=28> */
[-C--:B-1----:R-:W-:Y:S01]  /*15350*/  @P4 LEA R20, P6, R29, R4.reuse, 0x1 ;  /* 0x000000041d144211 */ /* 0x082fe200078c08ff */
[----:B------:R4:W-:Y:S01]  /*15360*/  @!P3 ST.E.128 desc[UR40][R6.64], RZ ;  /* 0x000000ff0600b985 */ /* 0x0009e2000c101d28 */
[----:B------:R-:W-:-:S02]  /*15370*/  @!P5 LEA R4, P0, R215, R4, 0x1 ;  /* 0x00000004d704d211 */ /* 0x000fc400078008ff */
[-C--:B------:R-:W-:Y:S02]  /*15380*/  @P4 LEA.HI.X R21, R29, R5.reuse, R28, 0x1, P6 ;  /* 0x000000051d154211 */ /* 0x080fe400030f0c1c */
[----:B------:R-:W-:-:S05]  /*15390*/  @!P5 LEA.HI.X R5, R215, R5, R32, 0x1, P0 ;  /* 0x00000005d705d211 */ /* 0x000fca00000f0c20 */
[----:B------:R4:W-:Y:S04]  /*153a0*/  @!P5 ST.E.128 desc[UR40][R4.64], RZ ;  /* 0x000000ff0400d985 */ /* 0x0009e8000c101d28 */
[----:B------:R4:W-:Y:S04]  /*153b0*/  @P2 ST.E.128 desc[UR40][R14.64], RZ ;  /* 0x000000ff0e002985 */ /* 0x0009e8000c101d28 */
[----:B------:R4:W-:Y:S02]  /*153c0*/  @P4 ST.E.128 desc[UR40][R20.64], RZ ;  /* 0x000000ff14004985 */ /* 0x0009e4000c101d28 */
.L_x_4430:
[----:B------:R-:W-:Y:S05]  /*153d0*/  BSYNC B0 ;  /* 0x0000000000007941 */ /* 0x000fea0003800000 */
.L_x_4423:
[----:B------:R-:W-:Y:S02]  /*153e0*/  ULDC UR4, c[0x0][0xd3c] ;  /* 0x00034f0000047ab9 */ /* 0x000fe40000000800 */
[----:B--2---:R-:W-:-:S13]  /*153f0*/  ISETP.GE.AND P0, PT, R155, UR4, PT ;  /* 0x000000049b007c0c */ /* 0x004fda000bf06270 */
[----:B------:R-:W-:Y:S05]  /*15400*/  @!P0 BRA `(.L_x_4438) ;  /* 0xfffffec000808947 */ /* 0x000fea000383ffff */
[----:B------:R-:W-:Y:S05]  /*15410*/  BRA `(.L_x_4316) ;  /* 0x000000a0005c7947 */ /* 0x000fea0003800000 */
.L_x_4314:
[----:B------:R-:W-:-:S08]  /*15420*/  NOP ;  /* 0x0000000000007918 */ /* 0x000fd00000000000 */
[----:B------:R-:W0:-:S00]  /*15430*/  USETMAXREG.DEALLOC.CTAPOOL 0x18 ;  /* 0x00000018000079c8 */ /* 0x000e0000080e0500 */
        /* <DEDUP_REMOVED lines=18> */
.L_x_4439:
        /* <DEDUP_REMOVED lines=43> */
.L_x_4443:
        /* <DEDUP_REMOVED lines=38> */
.L_x_4441:
        /* <DEDUP_REMOVED lines=20> */
.L_x_4444:
        /* <DEDUP_REMOVED lines=54> */
.L_x_4442:
[----:B------:R-:W-:Y:S01]  /*15f10*/  IMAD.U32 R2, RZ, RZ, UR6 ;  /* 0x00000006ff027e24 */ /* 0x000fe2000f8e00ff */
[----:B------:R0:W-:Y:S04]  /*15f20*/  STL [R1+0x4], RZ ;  /* 0x000004ff01007387 */ /* 0x0001e80000100800 */
[----:B------:R0:W-:Y:S04]  /*15f30*/  STL [R1+0x8], RZ ;  /* 0x000008ff01007387 */ /* 0x0001e80000100800 */
[----:B------:R0:W-:Y:S02]  /*15f40*/  STL [R1], R2 ;  /* 0x0000000201007387 */ /* 0x0001e40000100800 */
.L_x_4445:
        /* <DEDUP_REMOVED lines=10> */
.L_x_4440:
        /* <DEDUP_REMOVED lines=15> */
[----:B0-----:R-:W-:Y:S01]  /*160e0*/  IMAD.SHL.U32 R2, R4, 0x8, RZ ;  /* 0x0000000804027824 */ /* 0x001fe200078e00ff */
[----:B------:R-:W-:Y:S01]  /*160f0*/  LOP3.LUT R0, R0, 0x38, RZ, 0xc0, !PT ;  /* 0x0000003800007812 */ /* 0x000fe200078ec0ff */
[----:B------:R-:W-:Y:S01]  /*16100*/  ULDC.64 UR38, c[0x0][0x198] ;  /* 0x0000660000267ab9 */ /* 0x000fe20000000a00 */
[----:B------:R-:W-:Y:S01]  /*16110*/  LOP3.LUT R3, R3, 0x38, R6, 0x78, !PT ;  /* 0x0000003803037812 */ /* 0x000fe200078e7806 */
[----:B------:R-:W-:Y:S01]  /*16120*/  IMAD.SHL.U32 R6, R6, 0x10, RZ ;  /* 0x0000001006067824 */ /* 0x000fe200078e00ff */
[----:B------:R-:W-:-:S02]  /*16130*/  ULDC UR36, c[0x0][0xc] ;  /* 0x0000030000247ab9 */ /* 0x000fc40000000800 */
        /* <DEDUP_REMOVED lines=11> */
[----:B------:R-:W-:Y:S01]  /*161f0*/  STL [R1+0x20], R2 ;  /* 0x0000200201007387 */ /* 0x000fe20000100800 */
[----:B0-----:R-:W-:-:S03]  /*16200*/  LOP3.LUT R3, R0, 0x80, RZ, 0xfc, !PT ;  /* 0x0000008000037812 */ /* 0x001fc600078efcff */
[----:B------:R-:W-:Y:S01]  /*16210*/  STL [R1+0x10], RZ ;  /* 0x000010ff01007387 */ /* 0x000fe20000100800 */
[----:B------:R-:W-:-:S03]  /*16220*/  LOP3.LUT R3, R0, 0x140, RZ, 0xfc, !PT ;  /* 0x0000014000037812 */ /* 0x000fc600078efcff */
[----:B------:R0:W-:Y:S02]  /*16230*/  STL [R1+0x1c], R2 ;  /* 0x00001c0201007387 */ /* 0x0001e40000100800 */
[C---:B0-----:R-:W-:Y:S02]  /*16240*/  LOP3.LUT R2, R0.reuse, 0xc0, RZ, 0xfc, !PT ;  /* 0x000000c000027812 */ /* 0x041fe400078efcff */
[C---:B------:R-:W-:Y:S02]  /*16250*/  LOP3.LUT R2, R0.reuse, 0x180, RZ, 0xfc, !PT ;  /* 0x0000018000027812 */ /* 0x040fe400078efcff */
[----:B------:R-:W-:-:S07]  /*16260*/  LOP3.LUT R0, R0, 0x1c0, RZ, 0xfc, !PT ;  /* 0x000001c000007812 */ /* 0x000fce00078efcff */
.L_x_4618:
[----:B------:R-:W2:Y:S01]  /*16270*/  LDL R0, [R1+0xc] ;  /* 0x00000c0001007983 */ /* 0x000ea20000100800 */
[----:B------:R-:W2:Y:S01]  /*16280*/  LDC.64 R2, c[0x0][0xd88] ;  /* 0x00036200ff027b82 */ /* 0x000ea20000000a00 */
[----:B------:R-:W-:Y:S05]  /*16290*/  YIELD ;  /* 0x0000000000007946 */ /* 0x000fea0003800000 */
[----:B------:R-:W-:Y:S01]  /*162a0*/  ULDC.64 UR4, c[0x0][0xb20] ;  /* 0x0002c80000047ab9 */ /* 0x000fe20000000a00 */
[----:B-1----:R-:W-:Y:S02]  /*162b0*/  CS2R R8, SRZ ;  /* 0x0000000000087805 */ /* 0x002fe4000001ff00 */
[----:B------:R-:W-:Y:S01]  /*162c0*/  ISETP.NE.U32.AND P0, PT, RZ, UR4, PT ;  /* 0x00000004ff007c0c */ /* 0x000fe2000bf05070 */
[----:B------:R-:W-:Y:S01]  /*162d0*/  ULDC.64 UR10, c[0x0][0xb10] ;  /* 0x0002c400000a7ab9 */ /* 0x000fe20000000a00 */
[----:B------:R-:W-:Y:S01]  /*162e0*/  ULDC.64 UR8, c[0x0][0xb08] ;  /* 0x0002c20000087ab9 */ /* 0x000fe20000000a00 */
[----:B------:R-:W-:Y:S01]  /*162f0*/  ULDC.64 UR6, c[0x0][0xb00] ;  /* 0x0002c00000067ab9 */ /* 0x000fe20000000a00 */
[----:B--2---:R-:W-:-:S05]  /*16300*/  IMAD.WIDE R2, R0, 0x4, R2 ;  /* 0x0000000400027825 */ /* 0x004fca00078e0202 */
[----:B------:R-:W2:Y:S01]  /*16310*/  LDG.E R13, desc[UR40][R2.64] ;  /* 0x00000028020d7981 */ /* 0x000ea2000c1e1900 */
[----:B------:R-:W-:Y:S01]  /*16320*/  ISETP.NE.AND.EX P0, PT, RZ, UR5, PT, P0 ;  /* 0x00000005ff007c0c */ /* 0x000fe2000bf05300 */
[----:B------:R-:W-:Y:S01]  /*16330*/  IMAD.MOV.U32 R0, RZ, RZ, RZ ;  /* 0x000000ffff007224 */ /* 0x000fe200078e00ff */
[----:B0-2---:R-:W-:Y:S01]  /*16340*/  SHF.R.S32.HI R4, RZ, 0x1f, R13 ;  /* 0x0000001fff047819 */ /* 0x005fe2000001140d */
[----:B------:R-:W-:-:S10]  /*16350*/  IMAD.SHL.U32 R17, R13, 0x4, RZ ;  /* 0x000000040d117824 */ /* 0x000fd400078e00ff */
[C---:B------:R-:W-:Y:S01]  /*16360*/  @P0 LEA R2, P1, R13.reuse, UR4, 0x2 ;  /* 0x000000040d020c11 */ /* 0x040fe2000f8210ff */
[----:B------:R-:W-:Y:S03]  /*16370*/  STL [R1+0x30], R13 ;  /* 0x0000300d01007387 */ /* 0x000fe60000100800 */
[C-C-:B------:R-:W-:Y:S01]  /*16380*/  @P0 LEA.HI.X R3, R13.reuse, UR5, R4.reuse, 0x2, P1 ;  /* 0x000000050d030c11 */ /* 0x140fe200088f1404 */
[----:B------:R-:W-:Y:S01]  /*16390*/  ULDC.64 UR4, c[0x0][0xaf8] ;  /* 0x0002be0000047ab9 */ /* 0x000fe20000000a00 */
[----:B---3--:R-:W-:Y:S01]  /*163a0*/  SHF.L.U64.HI R14, R13, 0x2, R4 ;  /* 0x000000020d0e7819 */ /* 0x008fe20000010204 */
        /* <DEDUP_REMOVED lines=8> */
[----:B------:R-:W-:Y:S02]  /*16430*/  ISETP.NE.U32.AND P2, PT, RZ, UR8, PT ;  /* 0x00000008ff007c0c */ /* 0x000fe4000bf45070 */
[C---:B------:R-:W-:Y:S02]  /*16440*/  IADD3 R6, P5, R17.reuse, UR6, RZ ;  /* 0x0000000611067c10 */ /* 0x040fe4000ffbe0ff */
[----:B-1----:R-:W-:-:S02]  /*16450*/  IADD3 R2, P4, R17, UR4, RZ ;  /* 0x0000000411027c10 */ /* 0x002fc4000ff9e0ff */
[----:B------:R-:W-:Y:S02]  /*16460*/  ISETP.NE.AND.EX P3, PT, RZ, UR11, PT, P3 ;  /* 0x0000000bff007c0c */ /* 0x000fe4000bf65330 */
[C---:B------:R-:W-:Y:S02]  /*16470*/  IADD3.X R3, R14.reuse, UR5, RZ, P4, !PT ;  /* 0x000000050e037c10 */ /* 0x040fe4000a7fe4ff */
[----:B0-----:R-:W-:Y:S02]  /*16480*/  IADD3 R4, P4, R17, UR8, RZ ;  /* 0x0000000811047c10 */ /* 0x001fe4000ff9e0ff */
        /* <DEDUP_REMOVED lines=30> */
.L_x_4447:
        /* <DEDUP_REMOVED lines=17> */
.L_x_4448:
[----:B------:R-:W-:Y:S05]  /*16780*/  @!P0 BRA `(.L_x_4449) ;  /* 0x00000000000c8947 */ /* 0x000fea0003800000 */
[----:B------:R-:W2:Y:S04]  /*16790*/  LDG.E R8, desc[UR40][R6.64] ;  /* 0x0000002806087981 */ /* 0x000ea8000c1e1900 */
[----:B------:R-:W2:Y:S02]  /*167a0*/  LDG.E R6, desc[UR40][R6.64+0x4] ;  /* 0x0000042806067981 */ /* 0x000ea4000c1e1900 */
[----:B--2---:R-:W-:-:S07]  /*167b0*/  IMAD.IADD R8, R6, 0x1, -R8 ;  /* 0x0000000106087824 */ /* 0x004fce00078e0a08 */
.L_x_4449:
[----:B-----5:R-:W-:Y:S02]  /*167c0*/  IMAD.IADD R6, R8, 0x1, -R0 ;  /* 0x0000000108067824 */ /* 0x020fe400078e0a00 */
[----:B------:R-:W2:Y:S04]  /*167d0*/  @P2 LDG.E R0, desc[UR40][R4.64] ;  /* 0x0000002804002981 */ /* 0x000ea8000c1e1900 */
[----:B------:R-:W2:Y:S01]  /*167e0*/  @P2 LDG.E R4, desc[UR40][R4.64+0x4] ;  /* 0x0000042804042981 */ /* 0x000ea2000c1e1900 */
[----:B------:R-:W-:Y:S01]  /*167f0*/  LOP3.LUT R14, R10, 0xff, RZ, 0xc0, !PT ;  /* 0x000000ff0a0e7812 */ /* 0x000fe200078ec0ff */
[----:B------:R-:W-:Y:S01]  /*16800*/  BSSY B0, `(.L_x_4450) ;  /* 0x000002a000007945 */ /* 0x000fe20003800000 */
[----:B------:R-:W-:-:S03]  /*16810*/  SHF.R.U32.HI R10, RZ, 0x10, R10 ;  /* 0x00000010ff0a7819 */ /* 0x000fc6000001160a */
[----:B------:R3:W-:Y:S01]  /*16820*/  STL [R1+0x70], R14 ;  /* 0x0000700e01007387 */ /* 0x0007e20000100800 */
[----:B--2---:R-:W-:-:S04]  /*16830*/  @P2 IMAD.IADD R11, R4, 0x1, -R0 ;  /* 0x00000001040b2824 */ /* 0x004fc800078e0a00 */
[----:B01----:R-:W-:-:S04]  /*16840*/  IMAD.IADD R2, R6, 0x1, R11 ;  /* 0x0000000106027824 */ /* 0x003fc800078e020b */
[C---:B------:R-:W-:Y:S01]  /*16850*/  VIADD R0, R2.reuse, 0x3f ;  /* 0x0000003f02007836 */ /* 0x040fe20000000000 */
[----:B------:R-:W-:-:S04]  /*16860*/  ISETP.GE.AND P1, PT, R2, 0x1, PT ;  /* 0x000000010200780c */ /* 0x000fc80003f26270 */
[----:B------:R-:W-:-:S04]  /*16870*/  SHF.R.S32.HI R2, RZ, 0x1f, R0 ;  /* 0x0000001fff027819 */ /* 0x000fc80000011400 */
[----:B------:R-:W-:-:S04]  /*16880*/  LEA.HI R0, R2, R0, RZ, 0x6 ;  /* 0x0000000002007211 */ /* 0x000fc800078f30ff */
[----:B------:R-:W-:Y:S01]  /*16890*/  SHF.R.S32.HI R12, RZ, 0x6, R0 ;  /* 0x00000006ff0c7819 */ /* 0x000fe20000011400 */
[----:B------:R-:W-:-:S04]  /*168a0*/  IMAD.MOV.U32 R0, RZ, RZ, RZ ;  /* 0x000000ffff007224 */ /* 0x000fc800078e00ff */
[----:B------:R3:W-:Y:S01]  /*168b0*/  STL [R1+0x40], R12 ;  /* 0x0000400c01007387 */ /* 0x0007e20000100800 */
[----:B------:R-:W-:Y:S05]  /*168c0*/  @!P1 BRA `(.L_x_4451) ;  /* 0x0000000000749947 */ /* 0x000fea0003800000 */
        /* <DEDUP_REMOVED lines=29> */
.L_x_4451:
[----:B------:R-:W-:Y:S05]  /*16aa0*/  BSYNC B0 ;  /* 0x0000000000007941 */ /* 0x000fea0003800000 */
.L_x_4450:
[-C--:B------:R-:W-:Y:S01]  /*16ab0*/  IMAD R2, R14, R0.reuse, RZ ;  /* 0x000000000e027224 */ /* 0x080fe200078e02ff */
[----:B------:R-:W-:Y:S04]  /*16ac0*/  BSSY B0, `(.L_x_4452) ;  /* 0x00001b8000007945 */ /* 0x000fe80003800000 */
[C---:B------:R-:W-:Y:S01]  /*16ad0*/  VIADDMNMX R0, R2.reuse, R0, R12, PT ;  /* 0x0000000002007246 */ /* 0x040fe2000380010c */
[----:B------:R-:W-:-:S04]  /*16ae0*/  IMAD R2, R2, 0x40, -R6 ;  /* 0x0000004002027824 */ /* 0x000fc800078e0a06 */
[----:B------:R-:W-:Y:S01]  /*16af0*/  IMAD R6, R0, 0x40, -R6 ;  /* 0x0000004000067824 */ /* 0x000fe200078e0a06 */
[----:B------:R-:W-:-:S04]  /*16b00*/  VIMNMX R2, RZ, R2, !PT ;  /* 0x00000002ff027248 */ /* 0x000fc80007fe0100 */
        /* <DEDUP_REMOVED lines=17> */
[----:B---3--:R0:W1:Y:S02]  /*16c20*/  SHFL.IDX PT, R14, R3, RZ, 0x1f ;  /* 0x00001fff030e7589 */ /* 0x00806400000e0000 */
.L_x_4650:
[----:B-1----:R-:W-:Y:S02]  /*16c30*/  ISETP.NE.AND P0, PT, R14, RZ, PT ;  /* 0x000000ff0e00720c */ /* 0x002fe40003f05270 */
[----:B------:R-:W-:-:S11]  /*16c40*/  PLOP3.LUT P6, PT, PT, PT, PT, 0x8, 0x0 ;  /* 0x000000000000781c */ /* 0x000fd60003fce170 */
[----:B------:R-:W-:Y:S05]  /*16c50*/  @P0 BRA `(.L_x_4455) ;  /* 0x00000000000c0947 */ /* 0x000fea0003800000 */
[----:B------:R-:W-:-:S03]  /*16c60*/  UMOV UR4, 0xffffffff ;  /* 0xffffffff00047882 */ /* 0x000fc60000000000 */
[----:B------:R-:W-:Y:S05]  /*16c70*/  BRA.DIV UR4, `(.L_x_4456) ;  /* 0x0000009204487947 */ /* 0x000fea000b800000 */
[----:B------:R-:W-:-:S13]  /*16c80*/  ELECT P6, URZ, PT ;  /* 0x00000000003f782f */ /* 0x000fda00038c0000 */
.L_x_4455:
        /* <DEDUP_REMOVED lines=9> */
.L_x_4653:
[----:B------:R-:W-:Y:S05]  /*16d20*/  BSYNC B1 ;  /* 0x0000000000017941 */ /* 0x000fea0003800000 */
.L_x_4457:
        /* <DEDUP_REMOVED lines=12> */
.L_x_4654:
[----:B------:R-:W-:Y:S05]  /*16df0*/  BSYNC B2 ;  /* 0x0000000000027941 */ /* 0x000fea0003800000 */
.L_x_4461:
        /* <DEDUP_REMOVED lines=9> */
.L_x_4464:
[----:B------:R-:W-:Y:S05]  /*16e90*/  BSYNC B2 ;  /* 0x0000000000027941 */ /* 0x000fea0003800000 */
.L_x_4463:
        /* <DEDUP_REMOVED lines=13> */
.L_x_4465:
        /* <DEDUP_REMOVED lines=13> */
.L_x_4655:
[----:B------:R-:W-:Y:S05]  /*17040*/  BSYNC B2 ;  /* 0x0000000000027941 */ /* 0x000fea0003800000 */
.L_x_4466:
        /* <DEDUP_REMOVED lines=11> */
.L_x_4469:
[----:B------:R-:W-:Y:S05]  /*17100*/  BSYNC B2 ;  /* 0x0000000000027941 */ /* 0x000fea0003800000 */
.L_x_4468:
        /* <DEDUP_REMOVED lines=10> */
.L_x_4470:
        /* <DEDUP_REMOVED lines=15> */
.L_x_4471:
        /* <DEDUP_REMOVED lines=15> */
.L_x_4472:
        /* <DEDUP_REMOVED lines=15> */
.L_x_4473:
        /* <DEDUP_REMOVED lines=15> */
.L_x_4474:
        /* <DEDUP_REMOVED lines=15> */
.L_x_4475:
        /* <DEDUP_REMOVED lines=15> */
.L_x_4476:
        /* <DEDUP_REMOVED lines=15> */
.L_x_4477:
        /* <DEDUP_REMOVED lines=10> */
.L_x_4460:
[----:B------:R-:W-:Y:S05]  /*178e0*/  BSYNC B1 ;  /* 0x0000000000017941 */ /* 0x000fea0003800000 */
.L_x_4459:
        /* <DEDUP_REMOVED lines=13> */
.L_x_4497:
        /* <DEDUP_REMOVED lines=13> */
.L_x_4656:
[----:B------:R-:W-:Y:S05]  /*17a90*/  BSYNC B2 ;  /* 0x0000000000027941 */ /* 0x000fea0003800000 */
.L_x_4480:
        /* <DEDUP_REMOVED lines=9> */
.L_x_4483:
[----:B------:R-:W-:Y:S05]  /*17b30*/  BSYNC B2 ;  /* 0x0000000000027941 */ /* 0x000fea0003800000 */
.L_x_4482:
        /* <DEDUP_REMOVED lines=12> */
.L_x_4484:
        /* <DEDUP_REMOVED lines=13> */
.L_x_4657:
[----:B------:R-:W-:Y:S05]  /*17cd0*/  BSYNC B2 ;  /* 0x0000000000027941 */ /* 0x000fea0003800000 */
.L_x_4485:
        /* <DEDUP_REMOVED lines=11> */
.L_x_4488:
[----:B------:R-:W-:Y:S05]  /*17d90*/  BSYNC B2 ;  /* 0x0000000000027941 */ /* 0x000fea0003800000 */
.L_x_4487:
        /* <DEDUP_REMOVED lines=10> */
.L_x_4489:
        /* <DEDUP_REMOVED lines=15> */
.L_x_4490:
        /* <DEDUP_REMOVED lines=15> */
.L_x_4491:
        /* <DEDUP_REMOVED lines=15> */
.L_x_4492:
        /* <DEDUP_REMOVED lines=15> */
.L_x_4493:
        /* <DEDUP_REMOVED lines=15> */
.L_x_4494:
        /* <DEDUP_REMOVED lines=15> */
.L_x_4495:
        /* <DEDUP_REMOVED lines=15> */
.L_x_4496:
        /* <DEDUP_REMOVED lines=10> */
.L_x_4479:
[----:B------:R-:W-:Y:S05]  /*18570*/  BSYNC B1 ;  /* 0x0000000000017941 */ /* 0x000fea0003800000 */
.L_x_4478:
[----:B------:R-:W2:Y:S04]  /*18580*/  LDL.LU R8, [R1+0x10] ;  /* 0x0000100001087983 */ /* 0x000ea80000300800 */
[----:B0-----:R-:W3:Y:S01]  /*18590*/  LDL.LU R6, [R1+0x20] ;  /* 0x0000200001067983 */ /* 0x001ee20000300800 */
        /* <DEDUP_REMOVED lines=10> */
.L_x_4453:
[----:B------:R-:W-:Y:S05]  /*18640*/  BSYNC B0 ;  /* 0x0000000000007941 */ /* 0x000fea0003800000 */
.L_x_4452:
[----:B------:R2:W5:Y:S01]  /*18650*/  LDL R7, [R1+0x40] ;  /* 0x0000400001077983 */ /* 0x0005620000100800 */
[----:B------:R-:W-:Y:S05]  /*18660*/  @!P0 WARPSYNC.ALL ;  /* 0x0000000000008948 */ /* 0x000fea0003800000 */
[----:B------:R2:W-:Y:S01]  /*18670*/  STL [R1+0x44], RZ ;  /* 0x000044ff01007387 */ /* 0x0005e20000100800 */
[----:B------:R-:W-:Y:S01]  /*18680*/  BSSY B0, `(.L_x_4498) ;  /* 0x0000020000007945 */ /* 0x000fe20003800000 */
[----:B------:R-:W-:Y:S06]  /*18690*/  @!P0 BAR.SYNC.DEFER_BLOCKING 0xc, 0x180 ;  /* 0x0306000000008b1d */ /* 0x000fec0000010000 */
[----:B--2---:R-:W-:Y:S05]  /*186a0*/  @!P1 BRA `(.L_x_4499) ;  /* 0x0000000000749947 */ /* 0x004fea0003800000 */
[----:B------:R-:W-:-:S13]  /*186b0*/  ISETP.NE.AND P0, PT, R10, RZ, PT ;  /* 0x000000ff0a00720c */ /* 0x000fda0003f05270 */
[----:B------:R-:W2:Y:S02]  /*186c0*/  @!P0 LDC R10, c[0x0][0xae8] ;  /* 0x0002ba00ff0a8b82 */ /* 0x000ea40000000800 */
[----:B--2---:R-:W-:-:S04]  /*186d0*/  IABS R0, R10 ;  /* 0x0000000a00007213 */ /* 0x004fc80000000000 */
[----:B------:R-:W2:Y:S08]  /*186e0*/  I2F.RP R2, R0 ;  /* 0x0000000000027306 */ /* 0x000eb00000209400 */
[----:B--2---:R-:W2:Y:S02]  /*186f0*/  MUFU.RCP R2, R2 ;  /* 0x0000000200027308 */ /* 0x004ea40000001000 */
[----:B--2---:R-:W-:-:S06]  /*18700*/  VIADD R2, R2, 0xffffffe ;  /* 0x0ffffffe02027836 */ /* 0x004fcc0000000000 */
[----:B------:R-:W2:Y:S02]  /*18710*/  F2I.FTZ.U32.TRUNC.NTZ R3, R2 ;  /* 0x0000000200037305 */ /* 0x000ea4000021f000 */
[----:B--2---:R-:W-:-:S04]  /*18720*/  IMAD.MOV R2, RZ, RZ, -R3 ;  /* 0x000000ffff027224 */ /* 0x004fc800078e0a03 */
[----:B01----:R-:W-:Y:S02]  /*18730*/  IMAD R4, R2, R0, RZ ;  /* 0x0000000002047224 */ /* 0x003fe400078e02ff */
        /* <DEDUP_REMOVED lines=20> */
.L_x_4499:
[----:B------:R-:W-:Y:S05]  /*18880*/  BSYNC B0 ;  /* 0x0000000000007941 */ /* 0x000fea0003800000 */
.L_x_4498:
[----:B------:R-:W4:Y:S04]  /*18890*/  LDL R0, [R1+0x44] ;  /* 0x0000440001007983 */ /* 0x000f280000100800 */
[----:B--2---:R-:W4:Y:S01]  /*188a0*/  LDL R2, [R1+0x70] ;  /* 0x0000700001027983 */ /* 0x004f220000100800 */
[----:B------:R-:W-:Y:S01]  /*188b0*/  BSSY B7, `(.L_x_4500) ;  /* 0x00005b9000077945 */ /* 0x000fe20003800000 */
[----:B----4-:R-:W-:-:S05]  /*188c0*/  IMAD R2, R2, R0, RZ ;  /* 0x0000000002027224 */ /* 0x010fca00078e02ff */
[----:B-----5:R-:W-:Y:S01]  /*188d0*/  VIADDMNMX R0, R2, R0, R7, PT ;  /* 0x0000000002007246 */ /* 0x020fe20003800107 */
        /* <DEDUP_REMOVED lines=9> */
[----:B------:R-:W-:Y:S01]  /*18970*/  VOTEU.ANY UR4, UPT, PT ;  /* 0x0000000000047886 */ /* 0x000fe200038e0100 */
[----:B01----:R-:W0:Y:S01]  /*18980*/  LDC.64 R4, c[0x0][0xd60] ;  /* 0x00035800ff047b82 */ /* 0x003e220000000a00 */
[----:B------:R-:W2:Y:S02]  /*18990*/  FLO.U32 R0, UR4 ;  /* 0x0000000400007d00 */ /* 0x000ea400080e0000 */
[----:B--2---:R-:W-:-:S06]  /*189a0*/  ISETP.EQ.U32.AND P0, PT, R0, R2, PT ;  /* 0x000000020000720c */ /* 0x004fcc0003f02070 */
[----:B------:R-:W0:Y:S07]  /*189b0*/  POPC R2, UR4 ;  /* 0x0000000400027d09 */ /* 0x000e2e0008000000 */
[----:B0-----:R-:W2:Y:S04]  /*189c0*/  @P0 ATOMG.E.ADD.STRONG.GPU PT, R2, desc[UR40][R4.64], R2 ;  /* 0x00000002040209a8 */ /* 0x001ea800081ee1e8 */
[----:B--2---:R0:W1:Y:S02]  /*189d0*/  SHFL.IDX PT, R2, R2, R0, 0x1f ;  /* 0x00001f0002027589 */ /* 0x00406400000e0000 */
[----:B0-----:R-:W0:Y:S02]  /*189e0*/  S2R R0, SR_LTMASK ;  /* 0x0000000000007919 */ /* 0x001e240000003900 */
[----:B0-----:R-:W-:-:S06]  /*189f0*/  LOP3.LUT R0, R0, UR4, RZ, 0xc0, !PT ;  /* 0x0000000400007c12 */ /* 0x001fcc000f8ec0ff */
[----:B------:R-:W1:Y:S02]  /*18a00*/  POPC R0, R0 ;  /* 0x0000000000007309 */ /* 0x000e640000000000 */
[----:B-1----:R-:W-:-:S05]  /*18a10*/  IADD3 R0, R2, UR36, R0 ;  /* 0x0000002402007c10 */ /* 0x002fca000fffe000 */
[----:B------:R4:W-:Y:S01]  /*18a20*/  STL [R1], R0 ;  /* 0x0000000001007387 */ /* 0x0009e20000100800 */
[----:B------:R-:W-:Y:S05]  /*18a30*/  BRA `(.L_x_4502) ;  /* 0x0000005800807947 */ /* 0x000fea0003800000 */
.L_x_4501:
        /* <DEDUP_REMOVED lines=8> */
[----:B01----:R-:W-:Y:S02]  /*18ac0*/  IMAD.U32 R4, RZ, RZ, UR6 ;  /* 0x00000006ff047e24 */ /* 0x003fe4000f8e00ff */
[----:B------:R-:W0:Y:S01]  /*18ad0*/  LDC.64 R2, c[0x4][R2] ;  /* 0x0100000002027b82 */ /* 0x000e220000000a00 */
[----:B------:R-:W-:Y:S02]  /*18ae0*/  IMAD.U32 R5, RZ, RZ, UR7 ;  /* 0x00000007ff057e24 */ /* 0x000fe4000f8e00ff */
[----:B------:R-:W-:Y:S02]  /*18af0*/  IMAD.U32 R6, RZ, RZ, UR8 ;  /* 0x00000008ff067e24 */ /* 0x000fe4000f8e00ff */
[----:B------:R-:W-:-:S02]  /*18b00*/  IMAD.U32 R7, RZ, RZ, UR9 ;  /* 0x00000009ff077e24 */ /* 0x000fc4000f8e00ff */
[----:B------:R-:W-:Y:S02]  /*18b10*/  IMAD.U32 R10, RZ, RZ, UR4 ;  /* 0x00000004ff0a7e24 */ /* 0x000fe4000f8e00ff */
[----:B------:R-:W-:Y:S02]  /*18b20*/  IMAD.U32 R11, RZ, RZ, UR5 ;  /* 0x00000005ff0b7e24 */ /* 0x000fe4000f8e00ff */
[----:B------:R-:W-:Y:S02]  /*18b30*/  IMAD.MOV.U32 R8, RZ, RZ, 0x70 ;  /* 0x00000070ff087424 */ /* 0x000fe400078e00ff */
[----:B---3--:R-:W-:Y:S02]  /*18b40*/  IMAD.MOV.U32 R12, RZ, RZ, 0x1 ;  /* 0x00000001ff0c7424 */ /* 0x008fe400078e00ff */
[----:B------:R-:W-:-:S07]  /*18b50*/  IMAD.MOV.U32 R13, RZ, RZ, RZ ;  /* 0x000000ffff0d7224 */ /* 0x000fce00078e00ff */
[----:B------:R-:W-:-:S07]  /*18b60*/  LEPC R20, `(.L_x_4504) ;  /* 0x000000001014794e */ /* 0x000fce0000000000 */
[----:B0-----:R-:W-:Y:S05]  /*18b70*/  CALL.ABS.NOINC R2 ;  /* 0x0000000002007343 */ /* 0x001fea0003c00000 */
.L_x_4504:
[----:B------:R-:W-:Y:S05]  /*18b80*/  BSYNC B6 ;  /* 0x0000000000067941 */ /* 0x000fea0003800000 */
.L_x_4503:
        /* <DEDUP_REMOVED lines=9> */
[----:B01----:R-:W-:Y:S02]  /*18c20*/  IMAD.U32 R4, RZ, RZ, UR6 ;  /* 0x00000006ff047e24 */ /* 0x003fe4000f8e00ff */
[----:B------:R-:W-:Y:S02]  /*18c30*/  IMAD.U32 R5, RZ, RZ, UR7 ;  /* 0x00000007ff057e24 */ /* 0x000fe4000f8e00ff */
[----:B------:R-:W-:Y:S02]  /*18c40*/  IMAD.U32 R6, RZ, RZ, UR8 ;  /* 0x00000008ff067e24 */ /* 0x000fe4000f8e00ff */
[----:B------:R-:W-:-:S02]  /*18c50*/  IMAD.U32 R7, RZ, RZ, UR9 ;  /* 0x00000009ff077e24 */ /* 0x000fc4000f8e00ff */
[----:B------:R-:W-:Y:S02]  /*18c60*/  IMAD.U32 R10, RZ, RZ, UR4 ;  /* 0x00000004ff0a7e24 */ /* 0x000fe4000f8e00ff */
[----:B------:R-:W-:Y:S02]  /*18c70*/  IMAD.U32 R11, RZ, RZ, UR5 ;  /* 0x00000005ff0b7e24 */ /* 0x000fe4000f8e00ff */
[----:B------:R-:W-:Y:S02]  /*18c80*/  IMAD.MOV.U32 R8, RZ, RZ, 0x70 ;  /* 0x00000070ff087424 */ /* 0x000fe400078e00ff */
[----:B---3--:R-:W-:Y:S02]  /*18c90*/  IMAD.MOV.U32 R12, RZ, RZ, 0x1 ;  /* 0x00000001ff0c7424 */ /* 0x008fe400078e00ff */
[----:B--2---:R-:W-:-:S07]  /*18ca0*/  IMAD.MOV.U32 R13, RZ, RZ, RZ ;  /* 0x000000ffff0d7224 */ /* 0x004fce00078e00ff */
[----:B------:R-:W-:-:S07]  /*18cb0*/  LEPC R20, `(.L_x_4507) ;  /* 0x000000001014794e */ /* 0x000fce0000000000 */
[----:B----4-:R-:W-:Y:S05]  /*18cc0*/  CALL.ABS.NOINC R2 ;  /* 0x0000000002007343 */ /* 0x010fea0003c00000 */
.L_x_4507:
        /* <DEDUP_REMOVED lines=16> */
.L_x_4506:
[----:B------:R-:W-:Y:S05]  /*18dd0*/  BSYNC B6 ;  /* 0x0000000000067941 */ /* 0x000fea0003800000 */
.L_x_4505:
[----:B01----:R-:W2:Y:S01]  /*18de0*/  LDL.LU R4, [R1+0x24] ;  /* 0x0000240001047983 */ /* 0x003ea20000300800 */
[----:B------:R-:W-:-:S03]  /*18df0*/  ULDC.64 UR4, c[0x0][0xaf0] ;  /* 0x0002bc0000047ab9 */ /* 0x000fc60000000a00 */
[----:B------:R-:W4:Y:S01]  /*18e00*/  LDL R7, [R1+0x8] ;  /* 0x0000080001077983 */ /* 0x000f220000100800 */
[----:B------:R-:W-:-:S03]  /*18e10*/  ISETP.NE.U32.AND P0, PT, RZ, UR4, PT ;  /* 0x00000004ff007c0c */ /* 0x000fc6000bf05070 */
[----:B------:R-:W5:Y:S01]  /*18e20*/  LDL R0, [R1+0x48] ;  /* 0x0000480001007983 */ /* 0x000f620000100800 */
[----:B------:R-:W-:-:S13]  /*18e30*/  ISETP.NE.AND.EX P0, PT, RZ, UR5, PT, P0 ;  /* 0x00000005ff007c0c */ /* 0x000fda000bf05300 */
[----:B------:R-:W-:-:S04]  /*18e40*/  @P0 IADD3 R2, P1, R17, UR4, RZ ;  /* 0x0000000411020c10 */ /* 0x000fc8000ff3e0ff */
[----:B--2---:R-:W-:Y:S01]  /*18e50*/  @P0 IADD3.X R3, R4, UR5, RZ, P1, !PT ;  /* 0x0000000504030c10 */ /* 0x004fe20008ffe4ff */
        /* <DEDUP_REMOVED lines=15> */
[----:B---3--:R0:W1:Y:S02]  /*18f50*/  SHFL.IDX PT, R14, R4, RZ, 0x1f ;  /* 0x00001fff040e7589 */ /* 0x00806400000e0000 */
.L_x_4660:
        /* <DEDUP_REMOVED lines=11> */
.L_x_4663:
        /* <DEDUP_REMOVED lines=24> */
.L_x_4511:
[----:B-1----:R-:W2:Y:S01]  /*19190*/  LDL R2, [R1+0x1c] ;  /* 0x00001c0001027983 */ /* 0x002ea20000100800 */
[----:B0-----:R-:W-:Y:S01]  /*191a0*/  IMAD R0, R19, 0x8, R18 ;  /* 0x0000000813007824 */ /* 0x001fe200078e0212 */
[----:B--2---:R-:W-:-:S04]  /*191b0*/  SHF.L.U32 R2, R2, 0x1f, RZ ;  /* 0x0000001f02027819 */ /* 0x004fc800000006ff */
[----:B------:R-:W0:Y:S02]  /*191c0*/  SYNCS.PHASECHK.TRANS64.TRYWAIT P0, [R0+URZ+0x38840], R2 ;  /* 0x03884002000075a7 */ /* 0x000e24000800017f */
[----:B0-----:R-:W-:Y:S05]  /*191d0*/  @!P0 BRA `(.L_x_4512) ;  /* 0x0000006c00c88947 */ /* 0x001fea0003800000 */
.L_x_4664:
        /* <DEDUP_REMOVED lines=11> */
.L_x_4513:
        /* <DEDUP_REMOVED lines=24> */
.L_x_4509:
[----:B0-----:R-:W2:Y:S04]  /*19410*/  LDL.LU R4, [R1+0x30] ;  /* 0x0000300001047983 */ /* 0x001ea80000300800 */
[----:B------:R-:W3:Y:S04]  /*19420*/  LDL.LU R3, [R1+0x50] ;  /* 0x0000500001037983 */ /* 0x000ee80000300800 */
[----:B-1----:R-:W4:Y:S01]  /*19430*/  LDL R2, [R1+0x38] ;  /* 0x0000380001027983 */ /* 0x002f220000100800 */
        /* <DEDUP_REMOVED lines=10> */
[----:B------:R4:W-:Y:S02]  /*194e0*/  STL [R1+0x3c], R0 ;  /* 0x00003c0001007387 */ /* 0x0009e40000100800 */
        /* <DEDUP_REMOVED lines=20> */
.L_x_4515:
[----:B------:R-:W-:Y:S05]  /*19630*/  BSYNC B6 ;  /* 0x0000000000067941 */ /* 0x000fea0003800000 */
.L_x_4514:
[----:B------:R-:W2:Y:S01]  /*19640*/  LDL R10, [R1+0x4] ;  /* 0x00000400010a7983 */ /* 0x000ea20000100800 */
[----:B------:R-:W1:Y:S01]  /*19650*/  LDC R7, c[0x0][0x448] ;  /* 0x00011200ff077b82 */ /* 0x000e620000000800 */
[----:B------:R-:W-:Y:S01]  /*19660*/  ULDC.64 UR4, c[0x0][0x298] ;  /* 0x0000a60000047ab9 */ /* 0x000fe20000000a00 */
[----:B------:R-:W-:Y:S01]  /*19670*/  ULDC.64 UR6, c[0x0][0x280] ;  /* 0x0000a00000067ab9 */ /* 0x000fe20000000a00 */
[----:B------:R-:W3:Y:S04]  /*19680*/  LDL R4, [R1+0x58] ;  /* 0x0000580001047983 */ /* 0x000ee80000100800 */
[----:B------:R-:W4:Y:S04]  /*19690*/  LDL R9, [R1+0x38] ;  /* 0x0000380001097983 */ /* 0x000f280000100800 */
[----:B------:R-:W4:Y:S01]  /*196a0*/  LDL R8, [R1+0x60] ;  /* 0x0000600001087983 */ /* 0x000f220000100800 */
[----:B------:R-:W1:Y:S01]  /*196b0*/  S2R R2, SR_TID.X ;  /* 0x0000000000027919 */ /* 0x000e620000002100 */
[----:B0-----:R-:W0:Y:S02]  /*196c0*/  S2R R0, SR_TID.X ;  /* 0x0000000000007919 */ /* 0x001e240000002100 */
[----:B------:R-:W4:Y:S01]  /*196d0*/  LDL R6, [R1+0x3c] ;  /* 0x00003c0001067983 */ /* 0x000f220000100800 */
[----:B-1----:R-:W-:-:S13]  /*196e0*/  ISETP.NE.AND P0, PT, R7, 0x1, PT ;  /* 0x000000010700780c */ /* 0x002fda0003f05270 */
[----:B------:R-:W1:Y:S01]  /*196f0*/  @P0 LDC R3, c[0x0][0x450] ;  /* 0x00011400ff030b82 */ /* 0x000e620000000800 */
[----:B------:R-:W-:-:S04]  /*19700*/  LOP3.LUT R2, R2, 0x7f, RZ, 0xc0, !PT ;  /* 0x0000007f02027812 */ /* 0x000fc800078ec0ff */
[----:B------:R-:W-:Y:S01]  /*19710*/  SHF.R.U32.HI R2, RZ, 0x3, R2 ;  /* 0x00000003ff027819 */ /* 0x000fe20000011602 */
[----:B0-----:R-:W-:-:S05]  /*19720*/  IMAD.SHL.U32 R0, R0, 0x10, RZ ;  /* 0x0000001000007824 */ /* 0x001fca00078e00ff */
[----:B------:R-:W-:Y:S02]  /*19730*/  LOP3.LUT R0, R2, 0x70, R0, 0xf8, !PT ;  /* 0x0000007002007812 */ /* 0x000fe400078ef800 */
[----:B------:R-:W0:Y:S03]  /*19740*/  @P0 LDC R2, c[0x0][0x44c] ;  /* 0x00011300ff020b82 */ /* 0x000e260000000800 */
[----:B--2---:R-:W-:-:S04]  /*19750*/  IMAD R5, R10, 0x40, R0 ;  /* 0x000000400a057824 */ /* 0x004fc800078e0200 */
[----:B0-----:R-:W-:-:S04]  /*19760*/  @P0 IMAD.HI.U32 R2, R5, R2, RZ ;  /* 0x0000000205020227 */ /* 0x001fc800078e00ff */
[----:B------:R-:W-:Y:S01]  /*19770*/  IMAD.MOV.U32 R0, RZ, RZ, R5 ;  /* 0x000000ffff007224 */ /* 0x000fe200078e0005 */
[----:B-1----:R-:W-:Y:S01]  /*19780*/  @P0 SHF.R.U32.HI R0, RZ, R3, R2 ;  /* 0x00000003ff000219 */ /* 0x002fe20000011602 */
[----:B---3--:R-:W-:-:S04]  /*19790*/  IMAD R2, R4, UR4, RZ ;  /* 0x0000000404027c24 */ /* 0x008fc8000f8e02ff */
        /* <DEDUP_REMOVED lines=76> */
.L_x_4673:
        /* <DEDUP_REMOVED lines=12> */
.L_x_4517:
        /* <DEDUP_REMOVED lines=37> */
.L_x_4519:
[----:B------:R-:W-:Y:S05]  /*19f70*/  BSYNC B6 ;  /* 0x0000000000067941 */ /* 0x000fea0003800000 */
.L_x_4518:
[----:B-1----:R-:W2:Y:S01]  /*19f80*/  LDL.LU R5, [R1+0x38] ;  /* 0x0000380001057983 */ /* 0x002ea20000300800 */
[----:B------:R-:W0:Y:S01]  /*19f90*/  LDC R7, c[0x0][0x448] ;  /* 0x00011200ff077b82 */ /* 0x000e220000000800 */
[----:B------:R-:W-:Y:S02]  /*19fa0*/  ULDC.64 UR4, c[0x0][0x3d8] ;  /* 0x0000f60000047ab9 */ /* 0x000fe40000000a00 */
[----:B------:R-:W2:Y:S04]  /*19fb0*/  LDL.LU.64 R2, [R1+0x58] ;  /* 0x0000580001027983 */ /* 0x000ea80000300a00 */
[----:B------:R-:W3:Y:S04]  /*19fc0*/  LDL.LU R0, [R1+0x60] ;  /* 0x0000600001007983 */ /* 0x000ee80000300800 */
[----:B------:R-:W4:Y:S04]  /*19fd0*/  LDL.LU R4, [R1+0x3c] ;  /* 0x00003c0001047983 */ /* 0x000f280000300800 */
[----:B------:R-:W5:Y:S04]  /*19fe0*/  LDL.LU R6, [R1+0x30] ;  /* 0x0000300001067983 */ /* 0x000f680000300800 */
[----:B------:R-:W5:Y:S01]  /*19ff0*/  LDL.LU R8, [R1+0x14] ;  /* 0x0000140001087983 */ /* 0x000f620000300800 */
[----:B0-----:R-:W-:Y:S01]  /*1a000*/  ISETP.NE.AND P0, PT, R7, 0x1, PT ;  /* 0x000000010700780c */ /* 0x001fe20003f05270 */
[----:B------:R-:W0:Y:S02]  /*1a010*/  S2R R10, SR_TID.X ;  /* 0x00000000000a7919 */ /* 0x000e240000002100 */
[----:B0-----:R-:W-:-:S05]  /*1a020*/  IMAD.SHL.U32 R10, R10, 0x8, RZ ;  /* 0x000000080a0a7824 */ /* 0x001fca00078e00ff */
[----:B------:R-:W-:Y:S01]  /*1a030*/  LOP3.LUT R10, R10, 0x38, RZ, 0xc0, !PT ;  /* 0x000000380a0a7812 */ /* 0x000fe200078ec0ff */
[----:B--2---:R-:W-:-:S04]  /*1a040*/  IMAD.MOV.U32 R3, RZ, RZ, R5 ;  /* 0x000000ffff037224 */ /* 0x004fc800078e0005 */
        /* <DEDUP_REMOVED lines=8> */
[----:B------:R-:W1:Y:S02]  /*1a0d0*/  @P0 LDC R4, c[0x0][0x44c] ;  /* 0x00011300ff040b82 */ /* 0x000e640000000800 */
[----:B------:R-:W-:Y:S02]  /*1a0e0*/  IMAD.IADD R3, R3, 0x1, R0 ;  /* 0x0000000103037824 */ /* 0x000fe400078e0200 */
[----:B-----5:R-:W-:Y:S02]  /*1a0f0*/  IMAD.MOV.U32 R0, RZ, RZ, R6 ;  /* 0x000000ffff007224 */ /* 0x020fe400078e0006 */
[----:B-1----:R-:W-:-:S05]  /*1a100*/  @P0 IMAD.HI.U32 R4, R6, R4, RZ ;  /* 0x0000000406040227 */ /* 0x002fca00078e00ff */
[----:B0-----:R-:W-:-:S05]  /*1a110*/  @P0 SHF.R.U32.HI R0, RZ, R5, R4 ;  /* 0x00000005ff000219 */ /* 0x001fca0000011604 */
[----:B------:R-:W-:-:S04]  /*1a120*/  IMAD.MOV R4, RZ, RZ, -R0 ;  /* 0x000000ffff047224 */ /* 0x000fc800078e0a00 */
[----:B------:R-:W-:Y:S02]  /*1a130*/  IMAD R4, R7, R4, R6 ;  /* 0x0000000407047224 */ /* 0x000fe400078e0206 */
[----:B------:R-:W0:Y:S01]  /*1a140*/  S2R R6, SR_TID.X ;  /* 0x0000000000067919 */ /* 0x000e220000002100 */
        /* <DEDUP_REMOVED lines=8> */
[----:B------:R-:W-:Y:S02]  /*1a1d0*/  IMAD R0, R0, UR4, RZ ;  /* 0x0000000400007c24 */ /* 0x000fe4000f8e02ff */
[----:B0-----:R-:W-:-:S05]  /*1a1e0*/  IMAD.SHL.U32 R6, R6, 0x8, RZ ;  /* 0x0000000806067824 */ /* 0x001fca00078e00ff */
[----:B------:R-:W-:Y:S01]  /*1a1f0*/  LOP3.LUT R6, R6, 0x38, RZ, 0xc0, !PT ;  /* 0x0000003806067812 */ /* 0x000fe200078ec0ff */
[----:B------:R-:W-:Y:S01]  /*1a200*/  IMAD R4, R4, UR5, R0 ;  /* 0x0000000504047c24 */ /* 0x000fe2000f8e0200 */
[----:B------:R-:W-:Y:S02]  /*1a210*/  ULDC.64 UR4, c[0x0][0x390] ;  /* 0x0000e40000047ab9 */ /* 0x000fe40000000a00 */
[C---:B------:R-:W-:Y:S02]  /*1a220*/  LOP3.LUT R9, R6.reuse, 0x80, RZ, 0xfc, !PT ;  /* 0x0000008006097812 */ /* 0x040fe400078efcff */
[----:B------:R-:W-:Y:S02]  /*1a230*/  LOP3.LUT R6, R6, 0x40, RZ, 0xfc, !PT ;  /* 0x0000004006067812 */ /* 0x000fe400078efcff */
[----:B------:R-:W-:Y:S01]  /*1a240*/  LEA R0, P0, R2, UR4, 0x1 ;  /* 0x0000000402007c11 */ /* 0x000fe2000f8008ff */
[----:B------:R-:W-:Y:S02]  /*1a250*/  ULDC UR4, c[0x0][0x3b8] ;  /* 0x0000ee0000047ab9 */ /* 0x000fe40000000800 */
[----:B------:R-:W-:-:S02]  /*1a260*/  ISETP.GE.AND P1, PT, R6, UR4, PT ;  /* 0x0000000406007c0c */ /* 0x000fc4000bf26270 */
[----:B------:R-:W0:Y:S01]  /*1a270*/  S2R R6, SR_TID.X ;  /* 0x0000000000067919 */ /* 0x000e220000002100 */
[----:B------:R-:W-:Y:S02]  /*1a280*/  ISETP.GE.AND P3, PT, R10, UR4, PT ;  /* 0x000000040a007c0c */ /* 0x000fe4000bf66270 */
[----:B------:R-:W-:Y:S02]  /*1a290*/  ISETP.GE.AND P2, PT, R9, UR4, PT ;  /* 0x0000000409007c0c */ /* 0x000fe4000bf46270 */
[----:B------:R-:W-:-:S09]  /*1a2a0*/  LOP3.LUT R8, R8, 0xfffffff7, RZ, 0xc0, !PT ;  /* 0xfffffff708087812 */ /* 0x000fd200078ec0ff */
[----:B------:R-:W-:-:S04]  /*1a2b0*/  @P3 LOP3.LUT R8, R8, 0x8, RZ, 0xfc, !PT ;  /* 0x0000000808083812 */ /* 0x000fc800078efcff */
[----:B------:R-:W-:-:S04]  /*1a2c0*/  LOP3.LUT R8, R8, 0xfffffffd, RZ, 0xc0, !PT ;  /* 0xfffffffd08087812 */ /* 0x000fc800078ec0ff */
[----:B------:R-:W-:-:S04]  /*1a2d0*/  @P2 LOP3.LUT R8, R8, 0x2, RZ, 0xfc, !PT ;  /* 0x0000000208082812 */ /* 0x000fc800078efcff */
[----:B------:R-:W-:Y:S01]  /*1a2e0*/  LOP3.LUT R8, R8, 0xfffffffb, RZ, 0xc0, !PT ;  /* 0xfffffffb08087812 */ /* 0x000fe200078ec0ff */
[----:B0-----:R-:W-:-:S03]  /*1a2f0*/  IMAD.SHL.U32 R6, R6, 0x8, RZ ;  /* 0x0000000806067824 */ /* 0x001fc600078e00ff */
[----:B------:R-:W-:Y:S01]  /*1a300*/  @P1 LOP3.LUT R8, R8, 0x4, RZ, 0xfc, !PT ;  /* 0x0000000408081812 */ /* 0x000fe200078efcff */
[----:B------:R-:W-:Y:S01]  /*1a310*/  IMAD.IADD R4, R3, 0x1, R4 ;  /* 0x0000000103047824 */ /* 0x000fe200078e0204 */
[----:B------:R-:W-:-:S03]  /*1a320*/  LOP3.LUT R6, R6, 0x38, RZ, 0xc0, !PT ;  /* 0x0000003806067812 */ /* 0x000fc600078ec0ff */
[----:B------:R0:W-:Y:S01]  /*1a330*/  STL [R1+0x14], R8 ;  /* 0x0000140801007387 */ /* 0x0001e20000100800 */
[----:B------:R-:W-:Y:S02]  /*1a340*/  LEA.HI.X R4, R2, UR5, R4, 0x1, P0 ;  /* 0x0000000502047c11 */ /* 0x000fe400080f0c04 */
[C---:B0-----:R-:W-:Y:S02]  /*1a350*/  LOP3.LUT R8, R6.reuse, 0x100, RZ, 0xfc, !PT ;  /* 0x0000010006087812 */ /* 0x041fe400078efcff */
[----:B------:R-:W-:Y:S02]  /*1a360*/  LOP3.LUT R6, R6, 0xc0, RZ, 0xfc, !PT ;  /* 0x000000c006067812 */ /* 0x000fe400078efcff */
[----:B------:R-:W-:Y:S02]  /*1a370*/  ISETP.GE.AND P0, PT, R8, UR4, PT ;  /* 0x0000000408007c0c */ /* 0x000fe4000bf06270 */
[----:B------:R-:W0:Y:S01]  /*1a380*/  S2R R8, SR_TID.X ;  /* 0x0000000000087919 */ /* 0x000e220000002100 */
[----:B------:R-:W-:-:S02]  /*1a390*/  ISETP.GE.AND P5, PT, R6, UR4, PT ;  /* 0x0000000406007c0c */ /* 0x000fc4000bfa6270 */
[----:B------:R-:W1:Y:S01]  /*1a3a0*/  S2R R6, SR_TID.X ;  /* 0x0000000000067919 */ /* 0x000e620000002100 */
[----:B------:R-:W-:Y:S02]  /*1a3b0*/  SEL R5, RZ, 0x1, P3 ;  /* 0x00000001ff057807 */ /* 0x000fe40001800000 */
[----:B------:R-:W-:Y:S02]  /*1a3c0*/  SEL R3, RZ, 0x4, P2 ;  /* 0x00000004ff037807 */ /* 0x000fe40001000000 */
[----:B------:R-:W-:-:S04]  /*1a3d0*/  SEL R2, RZ, 0x2, P1 ;  /* 0x00000002ff027807 */ /* 0x000fc80000800000 */
[----:B------:R-:W-:Y:S02]  /*1a3e0*/  IADD3 R2, R3, R2, R5 ;  /* 0x0000000203027210 */ /* 0x000fe40007ffe005 */
[----:B------:R-:W-:Y:S02]  /*1a3f0*/  SEL R5, RZ, 0x10, P0 ;  /* 0x00000010ff057807 */ /* 0x000fe40000000000 */
[----:B------:R-:W-:Y:S01]  /*1a400*/  SEL R3, RZ, 0x8, P5 ;  /* 0x00000008ff037807 */ /* 0x000fe20002800000 */
[----:B0-----:R-:W-:Y:S02]  /*1a410*/  IMAD.SHL.U32 R8, R8, 0x8, RZ ;  /* 0x0000000808087824 */ /* 0x001fe400078e00ff */
[----:B-1----:R-:W-:-:S03]  /*1a420*/  IMAD.SHL.U32 R6, R6, 0x8, RZ ;  /* 0x0000000806067824 */ /* 0x002fc600078e00ff */
[----:B------:R-:W-:-:S04]  /*1a430*/  LOP3.LUT R8, R8, 0x38, RZ, 0xc0, !PT ;  /* 0x0000003808087812 */ /* 0x000fc800078ec0ff */
[----:B------:R-:W-:Y:S02]  /*1a440*/  LOP3.LUT R9, R8, 0x180, RZ, 0xfc, !PT ;  /* 0x0000018008097812 */ /* 0x000fe400078efcff */
[----:B------:R-:W-:Y:S02]  /*1a450*/  LOP3.LUT R6, R6, 0x38, RZ, 0xc0, !PT ;  /* 0x0000003806067812 */ /* 0x000fe400078ec0ff */
[----:B------:R-:W-:Y:S02]  /*1a460*/  ISETP.GE.AND P1, PT, R9, UR4, PT ;  /* 0x0000000409007c0c */ /* 0x000fe4000bf26270 */
[----:B------:R-:W-:Y:S02]  /*1a470*/  LOP3.LUT R8, R6, 0x140, RZ, 0xfc, !PT ;  /* 0x0000014006087812 */ /* 0x000fe400078efcff */
[----:B------:R-:W-:Y:S02]  /*1a480*/  IADD3 R2, R5, R2, R3 ;  /* 0x0000000205027210 */ /* 0x000fe40007ffe003 */
[----:B------:R-:W-:-:S02]  /*1a490*/  SEL R5, RZ, 0x40, P1 ;  /* 0x00000040ff057807 */ /* 0x000fc40000800000 */
[----:B------:R-:W-:Y:S02]  /*1a4a0*/  LOP3.LUT R6, R6, 0x1c0, RZ, 0xfc, !PT ;  /* 0x000001c006067812 */ /* 0x000fe400078efcff */
[----:B------:R-:W-:Y:S02]  /*1a4b0*/  ISETP.GE.AND P1, PT, R8, UR4, PT ;  /* 0x0000000408007c0c */ /* 0x000fe4000bf26270 */
[----:B------:R-:W-:Y:S02]  /*1a4c0*/  ISETP.GE.AND P2, PT, R6, UR4, PT ;  /* 0x0000000406007c0c */ /* 0x000fe4000bf46270 */
[----:B------:R-:W-:Y:S01]  /*1a4d0*/  SEL R3, RZ, 0x20, P1 ;  /* 0x00000020ff037807 */ /* 0x000fe20000800000 */
[----:B------:R-:W-:Y:S01]  /*1a4e0*/  UMOV UR4, 0xffffffff ;  /* 0xffffffff00047882 */ /* 0x000fe20000000000 */
[----:B------:R-:W-:Y:S02]  /*1a4f0*/  SEL R6, RZ, 0x80, P2 ;  /* 0x00000080ff067807 */ /* 0x000fe40001000000 */
[----:B------:R-:W-:-:S05]  /*1a500*/  IADD3 R5, R5, R2, R3 ;  /* 0x0000000205057210 */ /* 0x000fca0007ffe003 */
[----:B------:R-:W-:Y:S01]  /*1a510*/  IMAD.IADD R6, R5, 0x1, R6 ;  /* 0x0000000105067824 */ /* 0x000fe200078e0206 */
[----:B------:R-:W-:Y:S06]  /*1a520*/  BRA.DIV UR4, `(.L_x_4520) ;  /* 0x0000006204687947 */ /* 0x000fec000b800000 */
[----:B------:R-:W2:Y:S04]  /*1a530*/  LDL.LU R8, [R1+0x4c] ;  /* 0x00004c0001087983 */ /* 0x000ea80000300800 */
[----:B------:R-:W3:Y:S04]  /*1a540*/  LDL.LU R3, [R1+0x4] ;  /* 0x0000040001037983 */ /* 0x000ee80000300800 */
[----:B------:R-:W4:Y:S04]  /*1a550*/  LDL.LU R2, [R1+0x50] ;  /* 0x0000500001027983 */ /* 0x000f280000300800 */
[----:B------:R-:W5:Y:S04]  /*1a560*/  LDL.LU R12, [R1+0x14] ;  /* 0x00001400010c7983 */ /* 0x000f680000300800 */
[----:B------:R-:W5:Y:S04]  /*1a570*/  LDL R11, [R1+0x18] ;  /* 0x00001800010b7983 */ /* 0x000f680000100800 */
[----:B------:R-:W5:Y:S01]  /*1a580*/  LDL.LU R10, [R1+0x64] ;  /* 0x00006400010a7983 */ /* 0x000f620000300800 */
[----:B------:R-:W0:Y:S02]  /*1a590*/  S2R R13, SR_TID.X ;  /* 0x00000000000d7919 */ /* 0x000e240000002100 */
[----:B0-----:R-:W-:-:S05]  /*1a5a0*/  IMAD.SHL.U32 R13, R13, 0x8, RZ ;  /* 0x000000080d0d7824 */ /* 0x001fca00078e00ff */
[----:B------:R-:W-:Y:S01]  /*1a5b0*/  LOP3.LUT R13, R13, 0x38, RZ, 0xc0, !PT ;  /* 0x000000380d0d7812 */ /* 0x000fe200078ec0ff */
[----:B------:R-:W-:Y:S04]  /*1a5c0*/  SHFL.IDX PT, R14, R0, 0x1, 0x181f ;  /* 0x00381f00000e7f89 */ /* 0x000fe800000e0000 */
[----:B------:R-:W-:Y:S01]  /*1a5d0*/  SHFL.IDX PT, R9, R4, 0x1, 0x181f ;  /* 0x00381f0004097f89 */ /* 0x000fe200000e0000 */
[----:B--2---:R-:W-:-:S05]  /*1a5e0*/  IMAD R7, R8, R7, RZ ;  /* 0x0000000708077224 */ /* 0x004fca00078e02ff */
[-C--:B---3--:R-:W-:Y:S02]  /*1a5f0*/  ISETP.GE.AND P2, PT, R3, R7.reuse, PT ;  /* 0x000000070300720c */ /* 0x088fe40003f46270 */
[----:B----4-:R-:W-:Y:S02]  /*1a600*/  ISETP.GE.AND P3, PT, R2, R7, PT ;  /* 0x000000070200720c */ /* 0x010fe40003f66270 */
[----:B-----5:R-:W-:-:S04]  /*1a610*/  LOP3.LUT R12, R12, 0xfffffbff, RZ, 0xc0, !PT ;  /* 0xfffffbff0c0c7812 */ /* 0x020fc800078ec0ff */
[----:B------:R-:W-:-:S05]  /*1a620*/  @P1 LOP3.LUT R12, R12, 0x400, RZ, 0xfc, !PT ;  /* 0x000004000c0c1812 */ /* 0x000fca00078efcff */
[----:B------:R-:W-:Y:S02]  /*1a630*/  @!P2 LOP3.LUT R2, R5, 0x40, RZ, 0xc0, !PT ;  /* 0x000000400502a812 */ /* 0x000fe400078ec0ff */
[C---:B------:R-:W-:Y:S02]  /*1a640*/  LOP3.LUT P1, RZ, R12.reuse, 0x8, RZ, 0xc0, !PT ;  /* 0x000000080cff7812 */ /* 0x040fe4000782c0ff */
[C---:B------:R-:W-:Y:S02]  /*1a650*/  LOP3.LUT P4, RZ, R12.reuse, 0x2, RZ, 0xc0, !PT ;  /* 0x000000020cff7812 */ /* 0x040fe4000788c0ff */
[----:B------:R-:W-:Y:S02]  /*1a660*/  LOP3.LUT R12, R12, 0xfffffeff, RZ, 0xc0, !PT ;  /* 0xfffffeff0c0c7812 */ /* 0x000fe400078ec0ff */
[----:B------:R-:W-:Y:S02]  /*1a670*/  @!P2 SHF.R.U32.HI R2, RZ, 0x2, R2 ;  /* 0x00000002ff02a819 */ /* 0x000fe40000011602 */
[----:B------:R-:W-:-:S02]  /*1a680*/  @P3 LOP3.LUT R12, R12, 0x100, RZ, 0xfc, !PT ;  /* 0x000001000c0c3812 */ /* 0x000fc400078efcff */
[----:B------:R-:W-:Y:S02]  /*1a690*/  @!P2 ISETP.NE.U32.AND P3, PT, R2, RZ, PT ;  /* 0x000000ff0200a20c */ /* 0x000fe40003f65070 */
[----:B------:R-:W-:Y:S02]  /*1a6a0*/  @!P2 LOP3.LUT R2, R6, 0x80, RZ, 0xc0, !PT ;  /* 0x000000800602a812 */ /* 0x000fe400078ec0ff */
[----:B------:R-:W-:Y:S02]  /*1a6b0*/  LOP3.LUT R12, R12, 0xffffffdf, RZ, 0xc0, !PT ;  /* 0xffffffdf0c0c7812 */ /* 0x000fe400078ec0ff */
[----:B------:R-:W-:-:S07]  /*1a6c0*/  @!P2 SHF.R.U32.HI R2, RZ, 0x3, R2 ;  /* 0x00000003ff02a819 */ /* 0x000fce0000011602 */
[----:B------:R-:W-:Y:S02]  /*1a6d0*/  @P3 LOP3.LUT R12, R12, 0x20, RZ, 0xfc, !PT ;  /* 0x000000200c0c3812 */ /* 0x000fe400078efcff */
[----:B------:R-:W-:Y:S02]  /*1a6e0*/  @!P2 ISETP.NE.U32.AND P3, PT, R2, RZ, PT ;  /* 0x000000ff0200a20c */ /* 0x000fe40003f65070 */
[----:B------:R-:W0:Y:S04]  /*1a6f0*/  SHFL.IDX PT, R2, R0, RZ, 0x181f ;  /* 0x00181fff00027589 */ /* 0x000e2800000e0000 */
[----:B------:R-:W1:Y:S01]  /*1a700*/  SHFL.IDX PT, R8, R4, RZ, 0x181f ;  /* 0x00181fff04087589 */ /* 0x000e6200000e0000 */
[----:B------:R-:W-:Y:S02]  /*1a710*/  LOP3.LUT R12, R12, 0xfffffdff, RZ, 0xc0, !PT ;  /* 0xfffffdff0c0c7812 */ /* 0x000fe400078ec0ff */
[----:B0-----:R-:W-:-:S05]  /*1a720*/  @!P2 LEA R3, P6, R13, R2, 0x1 ;  /* 0x000000020d03a211 */ /* 0x001fca00078c08ff */
[----:B-1----:R-:W-:-:S05]  /*1a730*/  @!P2 IMAD.X R2, RZ, RZ, R8, P6 ;  /* 0x000000ffff02a224 */ /* 0x002fca00030e0608 */
[-C--:B------:R-:W-:Y:S02]  /*1a740*/  @!P2 LOP3.LUT R3, R3, R2.reuse, RZ, 0x3c, !PT ;  /* 0x000000020303a212 */ /* 0x080fe400078e3cff */
[----:B------:R-:W-:Y:S02]  /*1a750*/  @P3 LOP3.LUT R12, R12, 0x200, RZ, 0xfc, !PT ;  /* 0x000002000c0c3812 */ /* 0x000fe400078efcff */
[C---:B------:R-:W-:Y:S02]  /*1a760*/  @!P2 LOP3.LUT R2, R3.reuse, R2, RZ, 0x3c, !PT ;  /* 0x000000020302a212 */ /* 0x040fe400078e3cff */
[C---:B------:R-:W-:Y:S02]  /*1a770*/  LOP3.LUT P6, RZ, R12.reuse, 0x4, RZ, 0xc0, !PT ;  /* 0x000000040cff7812 */ /* 0x040fe400078cc0ff */
[----:B------:R-:W-:Y:S02]  /*1a780*/  @!P2 LOP3.LUT R3, R3, R2, RZ, 0x3c, !PT ;  /* 0x000000020303a212 */ /* 0x000fe400078e3cff */
[----:B------:R-:W-:-:S03]  /*1a790*/  LOP3.LUT P3, RZ, R12, 0x20, RZ, 0xc0, !PT ;  /* 0x000000200cff7812 */ /* 0x000fc6000786c0ff */
[----:B------:R-:W-:Y:S01]  /*1a7a0*/  @!P2 LDGSTS.E.BYPASS.LTC128B.128 [R11+0x26400], desc[UR40][R2.64], !P1 ;  /* 0x26400000020bafae */ /* 0x000fe2000c901d68 */
[----:B------:R-:W-:-:S05]  /*1a7b0*/  LOP3.LUT P1, RZ, R12, 0x400, RZ, 0xc0, !PT ;  /* 0x000004000cff7812 */ /* 0x000fca000782c0ff */
[----:B------:R-:W-:Y:S04]  /*1a7c0*/  @!P2 LDGSTS.E.BYPASS.LTC128B.128 [R11+0x28400], desc[UR40][R2.64+0x80], !P6 ;  /* 0x28400080020bafae */ /* 0x000fe8000f101d68 */
[----:B------:R-:W-:Y:S04]  /*1a7d0*/  @!P2 LDGSTS.E.BYPASS.LTC128B.128 [R11+0x2a400], desc[UR40][R2.64+0x100], !P4 ;  /* 0x2a400100020bafae */ /* 0x000fe8000e101d68 */
[----:B------:R-:W-:Y:S04]  /*1a7e0*/  @!P2 LDGSTS.E.BYPASS.LTC128B.128 [R11+0x2c400], desc[UR40][R2.64+0x180], !P5 ;  /* 0x2c400180020bafae */ /* 0x000fe8000e901d68 */
[----:B------:R-:W-:Y:S04]  /*1a7f0*/  @!P2 LDGSTS.E.BYPASS.LTC128B.128 [R11+0x2e400], desc[UR40][R2.64+0x200], !P0 ;  /* 0x2e400200020bafae */ /* 0x000fe8000c101d68 */
[----:B------:R-:W-:Y:S04]  /*1a800*/  @!P2 LDGSTS.E.BYPASS.LTC128B.128 [R11+0x30400], desc[UR40][R2.64+0x280], !P1 ;  /* 0x30400280020bafae */ /* 0x000fe8000c901d68 */
[----:B------:R-:W-:Y:S01]  /*1a810*/  @!P2 LDGSTS.E.BYPASS.LTC128B.128 [R11+0x32400], desc[UR40][R2.64+0x300], P3 ;  /* 0x32400300020bafae */ /* 0x000fe20009901d68 */
[----:B------:R-:W-:-:S13]  /*1a820*/  LOP3.LUT P3, RZ, R12, 0x200, RZ, 0xc0, !PT ;  /* 0x000002000cff7812 */ /* 0x000fda000786c0ff */
[----:B------:R0:W-:Y:S01]  /*1a830*/  @!P2 LDGSTS.E.BYPASS.LTC128B.128 [R11+0x34400], desc[UR40][R2.64+0x380], P3 ;  /* 0x34400380020bafae */ /* 0x0001e20009901d68 */
[----:B------:R-:W-:-:S13]  /*1a840*/  LOP3.LUT P3, RZ, R12, 0x100, RZ, 0xc0, !PT ;  /* 0x000001000cff7812 */ /* 0x000fda000786c0ff */
[----:B------:R-:W-:-:S05]  /*1a850*/  @!P3 LEA R14, P2, R13, R14, 0x1 ;  /* 0x0000000e0d0eb211 */ /* 0x000fca00078408ff */
[----:B------:R-:W-:Y:S01]  /*1a860*/  @!P3 IMAD.X R9, RZ, RZ, R9, P2 ;  /* 0x000000ffff09b224 */ /* 0x000fe200010e0609 */
[----:B------:R-:W-:Y:S02]  /*1a870*/  LOP3.LUT P2, RZ, R12, 0x8, RZ, 0xc0, !PT ;  /* 0x000000080cff7812 */ /* 0x000fe4000784c0ff */
[----:B------:R-:W-:Y:S01]  /*1a880*/  @!P3 LOP3.LUT R8, R5, 0x40, RZ, 0xc0, !PT ;  /* 0x000000400508b812 */ /* 0x000fe200078ec0ff */
[----:B0-----:R-:W-:Y:S02]  /*1a890*/  @!P3 IMAD.MOV.U32 R2, RZ, RZ, R14 ;  /* 0x000000ffff02b224 */ /* 0x001fe400078e000e */
        /* <DEDUP_REMOVED lines=37> */
[----:B------:R0:W-:Y:S04]  /*1aaf0*/  STL [R1+0x14], R12 ;  /* 0x0000140c01007387 */ /* 0x0001e80000100800 */
[----:B------:R0:W-:Y:S04]  /*1ab00*/  @!P2 LDGSTS.E.BYPASS.LTC128B.128 [R11+0x35400], desc[UR40][R2.64+0x380], P3 ;  /* 0x35400380020bafae */ /* 0x0001e80009901d68 */
[----:B------:R-:W1:Y:S04]  /*1ab10*/  SHFL.IDX PT, R4, R4, 0x3, 0x181f ;  /* 0x00781f0004047f89 */ /* 0x000e6800000e0000 */
[----:B------:R-:W2:Y:S02]  /*1ab20*/  SHFL.IDX PT, R0, R0, 0x3, 0x181f ;  /* 0x00781f0000007f89 */ /* 0x000ea400000e0000 */
.L_x_4683:
[----:B0-----:R-:W3:Y:S01]  /*1ab30*/  LDL.LU R2, [R1+0x68] ;  /* 0x0000680001027983 */ /* 0x001ee20000300800 */
[----:B------:R-:W-:Y:S01]  /*1ab40*/  BSSY B0, `(.L_x_4521) ;  /* 0x000001e000007945 */ /* 0x000fe20003800000 */
[----:B---3--:R-:W-:-:S13]  /*1ab50*/  ISETP.GE.AND P2, PT, R2, R7, PT ;  /* 0x000000070200720c */ /* 0x008fda0003f46270 */
[----:B------:R-:W-:Y:S05]  /*1ab60*/  @P2 BRA `(.L_x_4522) ;  /* 0x00000000006c2947 */ /* 0x000fea0003800000 */
[----:B------:R-:W3:Y:S04]  /*1ab70*/  LDL R3, [R1+0x14] ;  /* 0x0000140001037983 */ /* 0x000ee80000100800 */
[----:B------:R-:W4:Y:S01]  /*1ab80*/  LDL R8, [R1+0x18] ;  /* 0x0000180001087983 */ /* 0x000f220000100800 */
[----:B------:R-:W-:Y:S02]  /*1ab90*/  LOP3.LUT R5, R5, 0x40, RZ, 0xc0, !PT ;  /* 0x0000004005057812 */ /* 0x000fe400078ec0ff */
[----:B------:R-:W-:Y:S01]  /*1aba0*/  LOP3.LUT R6, R6, 0x80, RZ, 0xc0, !PT ;  /* 0x0000008006067812 */ /* 0x000fe200078ec0ff */
[----:B------:R-:W0:Y:S01]  /*1abb0*/  S2R R2, SR_TID.X ;  /* 0x0000000000027919 */ /* 0x000e220000002100 */
[----:B------:R-:W-:Y:S02]  /*1abc0*/  SHF.R.U32.HI R5, RZ, 0x2, R5 ;  /* 0x00000002ff057819 */ /* 0x000fe40000011605 */
[----:B------:R-:W-:Y:S01]  /*1abd0*/  SHF.R.U32.HI R6, RZ, 0x3, R6 ;  /* 0x00000003ff067819 */ /* 0x000fe20000011606 */
[----:B0-----:R-:W-:-:S05]  /*1abe0*/  IMAD.SHL.U32 R2, R2, 0x8, RZ ;  /* 0x0000000802027824 */ /* 0x001fca00078e00ff */
[----:B------:R-:W-:-:S04]  /*1abf0*/  LOP3.LUT R2, R2, 0x38, RZ, 0xc0, !PT ;  /* 0x0000003802027812 */ /* 0x000fc800078ec0ff */
[----:B--2---:R-:W-:Y:S02]  /*1ac00*/  LEA R2, P2, R2, R0, 0x1 ;  /* 0x0000000002027211 */ /* 0x004fe400078408ff */
[C---:B---3--:R-:W-:Y:S02]  /*1ac10*/  LOP3.LUT P6, RZ, R3.reuse, 0x8, RZ, 0xc0, !PT ;  /* 0x0000000803ff7812 */ /* 0x048fe400078cc0ff */
[C---:B------:R-:W-:Y:S02]  /*1ac20*/  LOP3.LUT P4, RZ, R3.reuse, 0x4, RZ, 0xc0, !PT ;  /* 0x0000000403ff7812 */ /* 0x040fe4000788c0ff */
[----:B------:R-:W-:Y:S01]  /*1ac30*/  LOP3.LUT P3, RZ, R3, 0x2, RZ, 0xc0, !PT ;  /* 0x0000000203ff7812 */ /* 0x000fe2000786c0ff */
[----:B-1----:R-:W-:Y:S01]  /*1ac40*/  IMAD.X R3, RZ, RZ, R4, P2 ;  /* 0x000000ffff037224 */ /* 0x002fe200010e0604 */
[----:B------:R-:W-:-:S07]  /*1ac50*/  ISETP.NE.U32.AND P2, PT, R5, RZ, PT ;  /* 0x000000ff0500720c */ /* 0x000fce0003f45070 */
[----:B------:R-:W-:Y:S01]  /*1ac60*/  @!PT LDS RZ, [RZ] ;  /* 0x00000000fffff984 */ /* 0x000fe20000000800 */
[----:B------:R-:W-:Y:S01]  /*1ac70*/  @!PT LDS RZ, [RZ] ;  /* 0x00000000fffff984 */ /* 0x000fe20000000800 */
[----:B------:R-:W-:Y:S01]  /*1ac80*/  @!PT LDS RZ, [RZ] ;  /* 0x00000000fffff984 */ /* 0x000fe20000000800 */
[----:B----4-:R0:W-:Y:S04]  /*1ac90*/  LDGSTS.E.BYPASS.LTC128B.128 [R8+0x27c00], desc[UR40][R2.64], !P6 ;  /* 0x27c0000002087fae */ /* 0x0101e8000f101d68 */
        /* <DEDUP_REMOVED lines=8> */
.L_x_4522:
[----:B------:R-:W-:Y:S05]  /*1ad20*/  BSYNC B0 ;  /* 0x0000000000007941 */ /* 0x000fea0003800000 */
.L_x_4521:
[----:B------:R-:W-:Y:S01]  /*1ad30*/  NOP ;  /* 0x0000000000007918 */ /* 0x000fe20000000000 */
[----:B------:R-:W-:-:S13]  /*1ad40*/  PLOP3.LUT P0, PT, PT, PT, PT, 0x80, 0x0 ;  /* 0x000000000000781c */ /* 0x000fda0003f0f070 */
.L_x_4523:
        /* <DEDUP_REMOVED lines=18> */
.L_x_4684:
[----:B------:R-:W-:Y:S05]  /*1ae70*/  BSYNC B0 ;  /* 0x0000000000007941 */ /* 0x000fea0003800000 */
.L_x_4524:
        /* <DEDUP_REMOVED lines=13> */
.L_x_4685:
[----:B------:R-:W-:Y:S05]  /*1af50*/  BSYNC B1 ;  /* 0x0000000000017941 */ /* 0x000fea0003800000 */
.L_x_4528:
        /* <DEDUP_REMOVED lines=9> */
.L_x_4531:
[----:B------:R-:W-:Y:S05]  /*1aff0*/  BSYNC B1 ;  /* 0x0000000000017941 */ /* 0x000fea0003800000 */
.L_x_4530:
        /* <DEDUP_REMOVED lines=11> */
[----:B-1----:R-:W-:-:S07]  /*1b0b0*/  VIADD R4, R2, 0x400 ;  /* 0x0000040002047836 */ /* 0x002fce0000000000 */
.L_x_4532:
        /* <DEDUP_REMOVED lines=15> */
.L_x_4533:
        /* <DEDUP_REMOVED lines=15> */
.L_x_4534:
        /* <DEDUP_REMOVED lines=15> */
.L_x_4535:
        /* <DEDUP_REMOVED lines=15> */
.L_x_4536:
        /* <DEDUP_REMOVED lines=15> */
.L_x_4537:
        /* <DEDUP_REMOVED lines=15> */
.L_x_4538:
        /* <DEDUP_REMOVED lines=15> */
.L_x_4539:
        /* <DEDUP_REMOVED lines=10> */
.L_x_4527:
[----:B------:R-:W-:Y:S05]  /*1b7f0*/  BSYNC B0 ;  /* 0x0000000000007941 */ /* 0x000fea0003800000 */
.L_x_4526:
        /* <DEDUP_REMOVED lines=54> */
.L_x_4546:
        /* <DEDUP_REMOVED lines=8> */
.L_x_4686:
[----:B------:R-:W-:Y:S05]  /*1bbe0*/  BSYNC B3 ;  /* 0x0000000000037941 */ /* 0x000fea0003800000 */
.L_x_4547:
        /* <DEDUP_REMOVED lines=9> */
.L_x_4550:
[----:B------:R-:W-:Y:S05]  /*1bc80*/  BSYNC B3 ;  /* 0x0000000000037941 */ /* 0x000fea0003800000 */
.L_x_4549:
        /* <DEDUP_REMOVED lines=12> */
.L_x_4551:
        /* <DEDUP_REMOVED lines=13> */
.L_x_4687:
[----:B------:R-:W-:Y:S05]  /*1be20*/  BSYNC B3 ;  /* 0x0000000000037941 */ /* 0x000fea0003800000 */
.L_x_4552:
        /* <DEDUP_REMOVED lines=11> */
.L_x_4555:
[----:B------:R-:W-:Y:S05]  /*1bee0*/  BSYNC B3 ;  /* 0x0000000000037941 */ /* 0x000fea0003800000 */
.L_x_4554:
        /* <DEDUP_REMOVED lines=9> */
.L_x_4556:
        /* <DEDUP_REMOVED lines=15> */
.L_x_4557:
        /* <DEDUP_REMOVED lines=15> */
.L_x_4558:
        /* <DEDUP_REMOVED lines=15> */
.L_x_4559:
        /* <DEDUP_REMOVED lines=15> */
.L_x_4560:
        /* <DEDUP_REMOVED lines=15> */
.L_x_4561:
        /* <DEDUP_REMOVED lines=15> */
.L_x_4562:
        /* <DEDUP_REMOVED lines=15> */
.L_x_4563:
        /* <DEDUP_REMOVED lines=10> */
.L_x_4545:
[----:B------:R-:W-:Y:S05]  /*1c6b0*/  BSYNC B1 ;  /* 0x0000000000017941 */ /* 0x000fea0003800000 */
.L_x_4544:
[----:B------:R-:W2:Y:S02]  /*1c6c0*/  LDL.LU R5, [R1+0x48] ;  /* 0x0000480001057983 */ /* 0x000ea40000300800 */
[----:B--2---:R-:W-:-:S07]  /*1c6d0*/  VIADD R0, R5, 0xfffffffd ;  /* 0xfffffffd05007836 */ /* 0x004fce0000000000 */
.L_x_4543:
[----:B------:R-:W-:Y:S05]  /*1c6e0*/  BSYNC B2 ;  /* 0x0000000000027941 */ /* 0x000fea0003800000 */
.L_x_4542:
[----:B------:R-:W-:Y:S01]  /*1c6f0*/  VIADD R8, R8, 0xfffffffe ;  /* 0xfffffffe08087836 */ /* 0x000fe20000000000 */
[----:B------:R-:W-:-:S04]  /*1c700*/  LOP3.LUT R4, RZ, R4, RZ, 0x33, !PT ;  /* 0x00000004ff047212 */ /* 0x000fc800078e33ff */
[----:B------:R-:W-:-:S13]  /*1c710*/  ISETP.NE.AND P0, PT, R8, R4, PT ;  /* 0x000000040800720c */ /* 0x000fda0003f05270 */
[----:B------:R-:W-:Y:S05]  /*1c720*/  @!P0 BRA `(.L_x_4541) ;  /* 0x0000001800d88947 */ /* 0x000fea0003800000 */
.L_x_4604:
        /* <DEDUP_REMOVED lines=35> */
.L_x_4566:
        /* <DEDUP_REMOVED lines=8> */
.L_x_4688:
[----:B------:R-:W-:Y:S05]  /*1c9e0*/  BSYNC B2 ;  /* 0x0000000000027941 */ /* 0x000fea0003800000 */
.L_x_4567:
        /* <DEDUP_REMOVED lines=9> */
.L_x_4570:
[----:B------:R-:W-:Y:S05]  /*1ca80*/  BSYNC B2 ;  /* 0x0000000000027941 */ /* 0x000fea0003800000 */
.L_x_4569:
        /* <DEDUP_REMOVED lines=12> */
.L_x_4571:
        /* <DEDUP_REMOVED lines=13> */
.L_x_4689:
[----:B------:R-:W-:Y:S05]  /*1cc20*/  BSYNC B2 ;  /* 0x0000000000027941 */ /* 0x000fea0003800000 */
.L_x_4572:
        /* <DEDUP_REMOVED lines=11> */
.L_x_4575:
[----:B------:R-:W-:Y:S05]  /*1cce0*/  BSYNC B2 ;  /* 0x0000000000027941 */ /* 0x000fea0003800000 */
.L_x_4574:
        /* <DEDUP_REMOVED lines=9> */
.L_x_4576:
        /* <DEDUP_REMOVED lines=15> */
.L_x_4577:
        /* <DEDUP_REMOVED lines=15> */
.L_x_4578:
        /* <DEDUP_REMOVED lines=15> */
.L_x_4579:
        /* <DEDUP_REMOVED lines=15> */
.L_x_4580:
        /* <DEDUP_REMOVED lines=15> */
.L_x_4581:
        /* <DEDUP_REMOVED lines=15> */
.L_x_4582:
        /* <DEDUP_REMOVED lines=15> */
.L_x_4583:
        /* <DEDUP_REMOVED lines=10> */
.L_x_4565:
[----:B------:R-:W-:Y:S05]  /*1d4b0*/  BSYNC B1 ;  /* 0x0000000000017941 */ /* 0x000fea0003800000 */
.L_x_4564:
        /* <DEDUP_REMOVED lines=35> */
.L_x_4586:
        /* <DEDUP_REMOVED lines=8> */
.L_x_4690:
[----:B------:R-:W-:Y:S05]  /*1d770*/  BSYNC B2 ;  /* 0x0000000000027941 */ /* 0x000fea0003800000 */
.L_x_4587:
        /* <DEDUP_REMOVED lines=9> */
.L_x_4590:
[----:B------:R-:W-:Y:S05]  /*1d810*/  BSYNC B2 ;  /* 0x0000000000027941 */ /* 0x000fea0003800000 */
.L_x_4589:
        /* <DEDUP_REMOVED lines=12> */
.L_x_4591:
        /* <DEDUP_REMOVED lines=13> */
.L_x_4691:
[----:B------:R-:W-:Y:S05]  /*1d9b0*/  BSYNC B2 ;  /* 0x0000000000027941 */ /* 0x000fea0003800000 */
.L_x_4592:
        /* <DEDUP_REMOVED lines=11> */
.L_x_4595:
[----:B------:R-:W-:Y:S05]  /*1da70*/  BSYNC B2 ;  /* 0x0000000000027941 */ /* 0x000fea0003800000 */
.L_x_4594:
        /* <DEDUP_REMOVED lines=9> */
.L_x_4596:
        /* <DEDUP_REMOVED lines=15> */
.L_x_4597:
        /* <DEDUP_REMOVED lines=15> */
.L_x_4598:
        /* <DEDUP_REMOVED lines=15> */
.L_x_4599:
        /* <DEDUP_REMOVED lines=15> */
.L_x_4600:
        /* <DEDUP_REMOVED lines=15> */
.L_x_4601:
        /* <DEDUP_REMOVED lines=15> */
.L_x_4602:
        /* <DEDUP_REMOVED lines=15> */
.L_x_4603:
        /* <DEDUP_REMOVED lines=10> */
.L_x_4585:
[----:B------:R-:W-:Y:S05]  /*1e240*/  BSYNC B1 ;  /* 0x0000000000017941 */ /* 0x000fea0003800000 */
.L_x_4584:
[----:B------:R-:W2:Y:S01]  /*1e250*/  LDL R5, [R1+0x2c] ;  /* 0x00002c0001057983 */ /* 0x000ea20000100800 */
[----:B------:R-:W-:Y:S01]  /*1e260*/  VIADD R0, R0, 0xfffffffe ;  /* 0xfffffffe00007836 */ /* 0x000fe20000000000 */
[----:B--2---:R-:W-:-:S13]  /*1e270*/  ISETP.GT.AND P0, PT, R6, R5, PT ;  /* 0x000000050600720c */ /* 0x004fda0003f04270 */
[----:B------:R-:W-:Y:S05]  /*1e280*/  @P0 BRA `(.L_x_4604) ;  /* 0xffffffe400280947 */ /* 0x000fea000383ffff */
.L_x_4541:
[----:B------:R-:W-:Y:S05]  /*1e290*/  BSYNC B0 ;  /* 0x0000000000007941 */ /* 0x000fea0003800000 */
.L_x_4540:
        /* <DEDUP_REMOVED lines=11> */
[----:B-1----:R-:W1:Y:S01]  /*1e350*/  S2R R2, SR_LANEID ;  /* 0x0000000000027919 */ /* 0x002e620000000000 */
[----:B------:R-:W-:Y:S01]  /*1e360*/  VOTEU.ANY UR4, UPT, PT ;  /* 0x0000000000047886 */ /* 0x000fe200038e0100 */
[----:B------:R-:W2:Y:S01]  /*1e370*/  LDC.64 R4, c[0x0][0xd60] ;  /* 0x00035800ff047b82 */ /* 0x000ea20000000a00 */
[----:B------:R-:W1:Y:S02]  /*1e380*/  FLO.U32 R0, UR4 ;  /* 0x0000000400007d00 */ /* 0x000e6400080e0000 */
[----:B-1----:R-:W-:-:S06]  /*1e390*/  ISETP.EQ.U32.AND P1, PT, R0, R2, PT ;  /* 0x000000020000720c */ /* 0x002fcc0003f22070 */
[----:B------:R-:W2:Y:S07]  /*1e3a0*/  POPC R2, UR4 ;  /* 0x0000000400027d09 */ /* 0x000eae0008000000 */
[----:B--2---:R-:W2:Y:S04]  /*1e3b0*/  @P1 ATOMG.E.ADD.STRONG.GPU PT, R2, desc[UR40][R4.64], R2 ;  /* 0x00000002040219a8 */ /* 0x004ea800081ee1e8 */
[----:B--2---:R1:W2:Y:S02]  /*1e3c0*/  SHFL.IDX PT, R2, R2, R0, 0x1f ;  /* 0x00001f0002027589 */ /* 0x0042a400000e0000 */
[----:B-1----:R-:W1:Y:S02]  /*1e3d0*/  S2R R0, SR_LTMASK ;  /* 0x0000000000007919 */ /* 0x002e640000003900 */
[----:B-1----:R-:W-:-:S06]  /*1e3e0*/  LOP3.LUT R0, R0, UR4, RZ, 0xc0, !PT ;  /* 0x0000000400007c12 */ /* 0x002fcc000f8ec0ff */
[----:B------:R-:W2:Y:S02]  /*1e3f0*/  POPC R0, R0 ;  /* 0x0000000000007309 */ /* 0x000ea40000000000 */
[----:B--2---:R-:W-:-:S05]  /*1e400*/  IADD3 R0, R2, UR36, R0 ;  /* 0x0000002402007c10 */ /* 0x004fca000fffe000 */
[----:B------:R2:W-:Y:S02]  /*1e410*/  STL [R1], R0 ;  /* 0x0000000001007387 */ /* 0x0005e40000100800 */
.L_x_4606:
[----:B------:R-:W-:Y:S05]  /*1e420*/  BSYNC B0 ;  /* 0x0000000000007941 */ /* 0x000fea0003800000 */
.L_x_4605:
[----:B------:R-:W-:-:S07]  /*1e430*/  SEL R19, R19, RZ, P0 ;  /* 0x000000ff13137207 */ /* 0x000fce0000000000 */
.L_x_4502:
[----:B------:R-:W-:Y:S05]  /*1e440*/  BSYNC B7 ;  /* 0x0000000000077941 */ /* 0x000fea0003800000 */
.L_x_4500:
[----:B--2-4-:R-:W2:Y:S02]  /*1e450*/  LDL R0, [R1+0x14] ;  /* 0x0000140001007983 */ /* 0x014ea40000100800 */
[----:B--2---:R-:W-:-:S13]  /*1e460*/  LOP3.LUT P0, RZ, R0, 0x40, RZ, 0xc0, !PT ;  /* 0x0000004000ff7812 */ /* 0x004fda000780c0ff */
[----:B------:R-:W-:Y:S05]  /*1e470*/  @!P0 BRA `(.L_x_4607) ;  /* 0x00000000002c8947 */ /* 0x000fea0003800000 */
[----:B------:R-:W-:Y:S05]  /*1e480*/  WARPSYNC.ALL ;  /* 0x0000000000007948 */ /* 0x000fea0003800000 */
[----:B------:R-:W2:Y:S08]  /*1e490*/  S2UR UR5, SR_CgaCtaId ;  /* 0x00000000000579c3 */ /* 0x000eb00000008800 */
[----:B------:R-:W-:Y:S06]  /*1e4a0*/  BAR.SYNC.DEFER_BLOCKING 0x5, 0x180 ;  /* 0x0146000000007b1d */ /* 0x000fec0000010000 */
[----:B------:R-:W-:-:S02]  /*1e4b0*/  UMOV UR4, 0x400 ;  /* 0x0000040000047882 */ /* 0x000fc40000000000 */
[----:B--2---:R-:W-:-:S06]  /*1e4c0*/  ULEA UR4, UR5, UR4, 0x18 ;  /* 0x0000000405047291 */ /* 0x004fcc000f8ec03f */
[----:B------:R-:W-:-:S05]  /*1e4d0*/  IMAD.U32 R18, RZ, RZ, UR4 ;  /* 0x00000004ff127e24 */ /* 0x000fca000f8e00ff */
[----:B01----:R-:W0:Y:S04]  /*1e4e0*/  LDS.128 R4, [R18+0x388d0] ;  /* 0x0388d00012047984 */ /* 0x003e280000000c00 */
[----:B0-----:R1:W-:Y:S04]  /*1e4f0*/  STL.64 [R1], R4 ;  /* 0x0000000401007387 */ /* 0x0013e80000100a00 */
[----:B------:R1:W-:Y:S01]  /*1e500*/  STL.64 [R1+0x8], R6 ;  /* 0x0000080601007387 */ /* 0x0003e20000100a00 */
[----:B------:R-:W-:Y:S06]  /*1e510*/  BAR.ARV 0x4, 0x180 ;  /* 0x0106000000007b1d */ /* 0x000fec0000002000 */
[----:B------:R-:W-:Y:S05]  /*1e520*/  BRA `(.L_x_4608) ;  /* 0x0000000c00247947 */ /* 0x000fea0003800000 */
.L_x_4607:
[----:B------:R-:W2:Y:S01]  /*1e530*/  S2R R16, SR_TID.X ;  /* 0x0000000000107919 */ /* 0x000ea20000002100 */
[----:B------:R-:W-:Y:S01]  /*1e540*/  UMOV UR4, 0xffffffff ;  /* 0xffffffff00047882 */ /* 0x000fe20000000000 */
[----:B--2---:R-:W-:-:S04]  /*1e550*/  LOP3.LUT R16, R16, 0x1f, RZ, 0xc0, !PT ;  /* 0x0000001f10107812 */ /* 0x004fc800078ec0ff */
[----:B------:R-:W-:Y:S01]  /*1e560*/  ISETP.NE.AND P0, PT, R16, 0x1f, PT ;  /* 0x0000001f1000780c */ /* 0x000fe20003f05270 */
[----:B------:R-:W-:-:S12]  /*1e570*/  BRA.DIV UR4, `(.L_x_4609) ;  /* 0x0000002e04d87947 */ /* 0x000fd8000b800000 */
[----:B-1----:R-:W2:Y:S01]  /*1e580*/  LDL.LU R2, [R1] ;  /* 0x0000000001027983 */ /* 0x002ea20000300800 */
[----:B------:R-:W-:-:S03]  /*1e590*/  ULDC UR4, c[0x0][0xd3c] ;  /* 0x00034f0000047ab9 */ /* 0x000fc60000000800 */
[----:B------:R-:W4:Y:S01]  /*1e5a0*/  LDL R3, [R1+0xc] ;  /* 0x00000c0001037983 */ /* 0x000f220000100800 */
[----:B--2---:R-:W-:Y:S02]  /*1e5b0*/  IMAD.MOV.U32 R10, RZ, RZ, R2 ;  /* 0x000000ffff0a7224 */ /* 0x004fe400078e0002 */
[----:B----4-:R-:W-:-:S05]  /*1e5c0*/  IMAD.IADD R0, R3, 0x1, R16 ;  /* 0x0000000103007824 */ /* 0x010fca00078e0210 */
[----:B------:R-:W-:-:S13]  /*1e5d0*/  ISETP.GE.OR P1, PT, R0, UR4, !P0 ;  /* 0x0000000400007c0c */ /* 0x000fda000c726670 */
[----:B------:R-:W1:Y:S08]  /*1e5e0*/  @!P1 LDC.64 R2, c[0x0][0xd80] ;  /* 0x00036000ff029b82 */ /* 0x000e700000000a00 */
[----:B0-----:R-:W0:Y:S01]  /*1e5f0*/  @!P1 LDC.64 R6, c[0x0][0xd78] ;  /* 0x00035e00ff069b82 */ /* 0x001e220000000a00 */
[----:B-1----:R-:W-:-:S05]  /*1e600*/  @!P1 IMAD.WIDE R2, R0, 0x4, R2 ;  /* 0x0000000400029825 */ /* 0x002fca00078e0202 */
[----:B------:R0:W2:Y:S02]  /*1e610*/  @!P1 LDG.E R8, desc[UR40][R2.64] ;  /* 0x0000002802089981 */ /* 0x0000a4000c1e1900 */
[----:B0-----:R-:W-:-:S06]  /*1e620*/  @!P1 IMAD.WIDE R2, R0, 0x4, R6 ;  /* 0x0000000400029825 */ /* 0x001fcc00078e0206 */
[----:B------:R-:W4:Y:S01]  /*1e630*/  @!P1 LDG.E R2, desc[UR40][R2.64] ;  /* 0x0000002802029981 */ /* 0x000f22000c1e1900 */
[----:B------:R-:W-:Y:S01]  /*1e640*/  IMAD.MOV.U32 R0, RZ, RZ, RZ ;  /* 0x000000ffff007224 */ /* 0x000fe200078e00ff */
[C---:B------:R-:W-:Y:S01]  /*1e650*/  ISETP.GE.U32.AND P2, PT, R16.reuse, 0x2, PT ;  /* 0x000000021000780c */ /* 0x040fe20003f46070 */
[----:B------:R-:W-:Y:S01]  /*1e660*/  IMAD.MOV.U32 R6, RZ, RZ, RZ ;  /* 0x000000ffff067224 */ /* 0x000fe200078e00ff */
[C---:B------:R-:W-:Y:S01]  /*1e670*/  ISETP.GE.U32.AND P3, PT, R16.reuse, 0x4, PT ;  /* 0x000000041000780c */ /* 0x040fe20003f66070 */
[----:B------:R-:W-:Y:S01]  /*1e680*/  SHFL.IDX PT, R5, R10, RZ, 0x1f ;  /* 0x00001fff0a057589 */ /* 0x000fe200000e0000 */
[C---:B------:R-:W-:Y:S02]  /*1e690*/  ISETP.GE.U32.AND P4, PT, R16.reuse, 0x8, PT ;  /* 0x000000081000780c */ /* 0x040fe40003f86070 */
[----:B------:R-:W-:Y:S01]  /*1e6a0*/  ISETP.GE.U32.AND P5, PT, R16, 0x10, PT ;  /* 0x000000101000780c */ /* 0x000fe20003fa6070 */
[----:B------:R-:W-:Y:S01]  /*1e6b0*/  SHFL.IDX PT, R4, R10, 0x1, 0x1f ;  /* 0x00201f000a047f89 */ /* 0x000fe200000e0000 */
[----:B--2---:R-:W-:-:S02]  /*1e6c0*/  @!P1 IMAD.MOV.U32 R0, RZ, RZ, R8 ;  /* 0x000000ffff009224 */ /* 0x004fc400078e0008 */
[----:B------:R-:W-:Y:S02]  /*1e6d0*/  IMAD.MOV.U32 R8, RZ, RZ, RZ ;  /* 0x000000ffff087224 */ /* 0x000fe400078e00ff */
[----:B----4-:R-:W-:Y:S01]  /*1e6e0*/  @!P1 IMAD.MOV.U32 R6, RZ, RZ, R2 ;  /* 0x000000ffff069224 */ /* 0x010fe200078e0002 */
        /* <DEDUP_REMOVED lines=18> */
.L_x_4701:
[----:B------:R-:W-:Y:S02]  /*1e810*/  ULDC UR4, c[0x0][0xd38] ;  /* 0x00034e0000047ab9 */ /* 0x000fe40000000800 */
[----:B------:R-:W-:-:S04]  /*1e820*/  IMAD.U32 R3, RZ, RZ, UR4 ;  /* 0x00000004ff037e24 */ /* 0x000fc8000f8e00ff */
[----:B-1----:R-:W-:-:S04]  /*1e830*/  IMAD R9, R9, R3, RZ ;  /* 0x0000000309097224 */ /* 0x002fc800078e02ff */
[----:B------:R-:W-:-:S05]  /*1e840*/  IMAD.IADD R4, R4, 0x1, R9 ;  /* 0x0000000104047824 */ /* 0x000fca00078e0209 */
[----:B------:R-:W-:-:S13]  /*1e850*/  ISETP.GT.AND P6, PT, R4, R5, PT ;  /* 0x000000050400720c */ /* 0x000fda0003fc4270 */
[----:B------:R-:W-:Y:S05]  /*1e860*/  @P6 BRA `(.L_x_4610) ;  /* 0x0000000000ac6947 */ /* 0x000fea0003800000 */
.L_x_4613:
[----:B------:R-:W2:Y:S01]  /*1e870*/  LDL.LU R2, [R1+0xc] ;  /* 0x00000c0001027983 */ /* 0x000ea20000300800 */
[----:B------:R-:W1:Y:S01]  /*1e880*/  LDC R0, c[0x0][0xd3c] ;  /* 0x00034f00ff007b82 */ /* 0x000e620000000800 */
[----:B--2---:R-:W-:-:S05]  /*1e890*/  VIADD R2, R2, 0x1f ;  /* 0x0000001f02027836 */ /* 0x004fca0000000000 */
[----:B-1----:R-:W-:-:S13]  /*1e8a0*/  ISETP.GE.AND P6, PT, R2, R0, PT ;  /* 0x000000000200720c */ /* 0x002fda0003fc6270 */
[----:B------:R-:W-:Y:S05]  /*1e8b0*/  @P6 BRA `(.L_x_4611) ;  /* 0x0000000400d86947 */ /* 0x000fea0003800000 */
[----:B------:R-:W1:Y:S01]  /*1e8c0*/  S2R R3, SR_TID.X ;  /* 0x0000000000037919 */ /* 0x000e620000002100 */
[----:B------:R2:W-:Y:S01]  /*1e8d0*/  STL [R1+0xc], R2 ;  /* 0x00000c0201007387 */ /* 0x0005e20000100800 */
[----:B-1----:R-:W-:-:S05]  /*1e8e0*/  LOP3.LUT R3, R3, 0x1f, RZ, 0xc0, !PT ;  /* 0x0000001f03037812 */ /* 0x002fca00078ec0ff */
[----:B------:R-:W-:-:S05]  /*1e8f0*/  IMAD.IADD R6, R2, 0x1, R3 ;  /* 0x0000000102067824 */ /* 0x000fca00078e0203 */
[----:B------:R-:W-:Y:S01]  /*1e900*/  ISETP.GE.OR P6, PT, R6, R0, !P0 ;  /* 0x000000000600720c */ /* 0x000fe200047c6670 */
[----:B------:R-:W-:-:S12]  /*1e910*/  IMAD.MOV.U32 R0, RZ, RZ, RZ ;  /* 0x000000ffff007224 */ /* 0x000fd800078e00ff */
        /* <DEDUP_REMOVED lines=26> */
.L_x_4709:
[----:B------:R-:W-:Y:S02]  /*1eac0*/  ULDC UR4, c[0x0][0xd38] ;  /* 0x00034e0000047ab9 */ /* 0x000fe40000000800 */
[----:B------:R-:W-:-:S04]  /*1ead0*/  IMAD.U32 R3, RZ, RZ, UR4 ;  /* 0x00000004ff037e24 */ /* 0x000fc8000f8e00ff */
[----:B-1----:R-:W-:-:S04]  /*1eae0*/  IMAD R9, R9, R3, RZ ;  /* 0x0000000309097224 */ /* 0x002fc800078e02ff */
[----:B------:R-:W-:-:S05]  /*1eaf0*/  IMAD.IADD R4, R9, 0x1, R4 ;  /* 0x0000000109047824 */ /* 0x000fca00078e0204 */
[----:B------:R-:W-:-:S13]  /*1eb00*/  ISETP.GT.AND P6, PT, R4, R5, PT ;  /* 0x000000050400720c */ /* 0x000fda0003fc4270 */
[----:B------:R-:W-:Y:S05]  /*1eb10*/  @!P6 BRA `(.L_x_4613) ;  /* 0xfffffffc0054e947 */ /* 0x000fea000383ffff */
.L_x_4610:
        /* <DEDUP_REMOVED lines=8> */
[----:B------:R1:W4:Y:S02]  /*1eba0*/  SHFL.IDX PT, R6, R6, R2, 0x1f ;  /* 0x00001f0206067589 */ /* 0x00032400000e0000 */
.L_x_4714:
[----:B------:R-:W-:-:S13]  /*1ebb0*/  ISETP.NE.AND P0, PT, R4, RZ, PT ;  /* 0x000000ff0400720c */ /* 0x000fda0003f05270 */
[----:B------:R-:W-:Y:S05]  /*1ebc0*/  @!P0 BRA `(.L_x_4615) ;  /* 0x0000000000148947 */ /* 0x000fea0003800000 */
[----:B------:R-:W-:Y:S01]  /*1ebd0*/  UMOV UR4, 0xffffffff ;  /* 0xffffffff00047882 */ /* 0x000fe20000000000 */
[----:B---3--:R-:W-:Y:S02]  /*1ebe0*/  VIADD R12, R2, 0xffffffff ;  /* 0xffffffff020c7836 */ /* 0x008fe40000000000 */
[----:B------:R-:W-:Y:S05]  /*1ebf0*/  BRA.DIV UR4, `(.L_x_4616) ;  /* 0x0000003204cc7947 */ /* 0x000fea000b800000 */
[----:B0-----:R0:W3:Y:S02]  /*1ec00*/  SHFL.IDX PT, R7, R7, R12, 0x1f ;  /* 0x00001f0c07077589 */ /* 0x0010e400000e0000 */
.L_x_4717:
[----:B---3--:R-:W-:-:S07]  /*1ec10*/  IMAD.MOV.U32 R8, RZ, RZ, R7 ;  /* 0x000000ffff087224 */ /* 0x008fce00078e0007 */
.L_x_4615:
[----:B0-----:R-:W5:Y:S01]  /*1ec20*/  LDL.LU R7, [R1+0xc] ;  /* 0x00000c0001077983 */ /* 0x001f620000300800 */
[----:B--2---:R-:W-:Y:S01]  /*1ec30*/  IABS R4, R0 ;  /* 0x0000000000047213 */ /* 0x004fe20000000000 */
[----:B------:R-:W-:Y:S02]  /*1ec40*/  IMAD R10, R8, R3, R9 ;  /* 0x00000003080a7224 */ /* 0x000fe400078e0209 */
[----:B------:R-:W-:Y:S01]  /*1ec50*/  IMAD.MOV.U32 R8, RZ, RZ, RZ ;  /* 0x000000ffff087224 */ /* 0x000fe200078e00ff */
[----:B------:R-:W0:Y:S02]  /*1ec60*/  I2F.RP R3, R4 ;  /* 0x0000000400037306 */ /* 0x000e240000209400 */
[----:B------:R5:W-:Y:S06]  /*1ec70*/  STL [R1], R10 ;  /* 0x0000000a01007387 */ /* 0x000bec0000100800 */
[----:B0-----:R-:W0:Y:S02]  /*1ec80*/  MUFU.RCP R3, R3 ;  /* 0x0000000300037308 */ /* 0x001e240000001000 */
[----:B0-----:R-:W-:-:S06]  /*1ec90*/  VIADD R3, R3, 0xffffffe ;  /* 0x0ffffffe03037836 */ /* 0x001fcc0000000000 */
[----:B------:R-:W0:Y:S02]  /*1eca0*/  F2I.FTZ.U32.TRUNC.NTZ R9, R3 ;  /* 0x0000000300097305 */ /* 0x000e24000021f000 */
[----:B0-----:R-:W-:-:S04]  /*1ecb0*/  IMAD.MOV R3, RZ, RZ, -R9 ;  /* 0x000000ffff037224 */ /* 0x001fc800078e0a09 */
[----:B------:R-:W-:-:S04]  /*1ecc0*/  IMAD R3, R3, R4, RZ ;  /* 0x0000000403037224 */ /* 0x000fc800078e02ff */
[----:B------:R-:W-:-:S04]  /*1ecd0*/  IMAD.HI.U32 R8, R9, R3, R8 ;  /* 0x0000000309087227 */ /* 0x000fc800078e0008 */
[----:B------:R-:W-:-:S05]  /*1ece0*/  IMAD.IADD R3, R5, 0x1, -R10 ;  /* 0x0000000105037824 */ /* 0x000fca00078e0a0a */
[----:B------:R-:W-:-:S05]  /*1ecf0*/  IABS R5, R3 ;  /* 0x0000000300057213 */ /* 0x000fca0000000000 */
[----:B------:R-:W-:-:S04]  /*1ed00*/  IMAD.HI.U32 R8, R8, R5, RZ ;  /* 0x0000000508087227 */ /* 0x000fc800078e00ff */
[----:B-----5:R-:W-:Y:S01]  /*1ed10*/  IMAD.MOV.U32 R10, RZ, RZ, R7 ;  /* 0x000000ffff0a7224 */ /* 0x020fe200078e0007 */
[----:B------:R-:W-:-:S03]  /*1ed20*/  IABS R7, R0 ;  /* 0x0000000000077213 */ /* 0x000fc60000000000 */
[----:B------:R-:W-:Y:S02]  /*1ed30*/  IMAD.IADD R10, R2, 0x1, R10 ;  /* 0x00000001020a7824 */ /* 0x000fe400078e020a */
[----:B------:R-:W-:-:S04]  /*1ed40*/  IMAD.MOV R7, RZ, RZ, -R7 ;  /* 0x000000ffff077224 */ /* 0x000fc800078e0a07 */
[----:B------:R-:W-:Y:S01]  /*1ed50*/  IMAD R5, R8, R7, R5 ;  /* 0x0000000708057224 */ /* 0x000fe200078e0205 */
[----:B----4-:R-:W-:-:S04]  /*1ed60*/  IABS R7, R6 ;  /* 0x0000000600077213 */ /* 0x010fc80000000000 */
        /* <DEDUP_REMOVED lines=24> */
[----:B-1----:R-:W-:-:S03]  /*1eef0*/  IMAD.IADD R2, R3, 0x1, -R0 ;  /* 0x0000000103027824 */ /* 0x002fc600078e0a00 */
        /* <DEDUP_REMOVED lines=14> */
[----:B------:R2:W-:Y:S04]  /*1efe0*/  STL [R1+0x8], R0 ;  /* 0x0000080001007387 */ /* 0x0005e80000100800 */
[----:B------:R2:W-:Y:S04]  /*1eff0*/  STL [R1+0xc], R10 ;  /* 0x00000c0a01007387 */ /* 0x0005e80000100800 */
[----:B------:R2:W-:Y:S01]  /*1f000*/  STL [R1+0x4], R2 ;  /* 0x0000040201007387 */ /* 0x0005e20000100800 */
[----:B------:R-:W-:Y:S05]  /*1f010*/  BRA `(.L_x_4617) ;  /* 0x0000000000287947 */ /* 0x000fea0003800000 */
.L_x_4611:
        /* <DEDUP_REMOVED lines=10> */
.L_x_4617:
[----:B-12---:R-:W0:Y:S04]  /*1f0c0*/  LDL R2, [R1+0xc] ;  /* 0x00000c0001027983 */ /* 0x006e280000100800 */
[----:B------:R-:W2:Y:S04]  /*1f0d0*/  LDL R3, [R1+0x8] ;  /* 0x0000080001037983 */ /* 0x000ea80000100800 */
[----:B------:R-:W4:Y:S04]  /*1f0e0*/  LDL R5, [R1+0x4] ;  /* 0x0000040001057983 */ /* 0x000f280000100800 */
[----:B------:R-:W4:Y:S01]  /*1f0f0*/  LDL R4, [R1] ;  /* 0x0000000001047983 */ /* 0x000f220000100800 */
[----:B------:R-:W1:Y:S01]  /*1f100*/  S2R R0, SR_TID.X ;  /* 0x0000000000007919 */ /* 0x000e620000002100 */
[----:B------:R-:W-:Y:S05]  /*1f110*/  WARPSYNC.ALL ;  /* 0x0000000000007948 */ /* 0x000fea0003800000 */
[----:B-1----:R-:W-:Y:S01]  /*1f120*/  LOP3.LUT R0, R0, 0x1f, RZ, 0xc0, !PT ;  /* 0x0000001f00007812 */ /* 0x002fe200078ec0ff */
[----:B------:R-:W-:Y:S03]  /*1f130*/  BAR.SYNC.DEFER_BLOCKING 0x4, 0x180 ;  /* 0x0106000000007b1d */ /* 0x000fe60000010000 */
[----:B------:R-:W-:-:S13]  /*1f140*/  ISETP.NE.AND P0, PT, R0, RZ, PT ;  /* 0x000000ff0000720c */ /* 0x000fda0003f05270 */
[----:B------:R-:W1:Y:S01]  /*1f150*/  @!P0 S2R R0, SR_CgaCtaId ;  /* 0x0000000000008919 */ /* 0x000e620000008800 */
[----:B0-----:R-:W-:Y:S01]  /*1f160*/  IMAD.MOV.U32 R7, RZ, RZ, R2 ;  /* 0x000000ffff077224 */ /* 0x001fe200078e0002 */
[----:B------:R-:W-:Y:S01]  /*1f170*/  @!P0 MOV R2, 0x400 ;  /* 0x0000040000028802 */ /* 0x000fe20000000f00 */
[----:B--2---:R-:W-:-:S03]  /*1f180*/  IMAD.MOV.U32 R6, RZ, RZ, R3 ;  /* 0x000000ffff067224 */ /* 0x004fc600078e0003 */
[----:B-1----:R-:W-:-:S05]  /*1f190*/  @!P0 LEA R18, R0, R2, 0x18 ;  /* 0x0000000200128211 */ /* 0x002fca00078ec0ff */
[----:B----4-:R0:W-:Y:S01]  /*1f1a0*/  @!P0 STS.128 [R18+0x388d0], R4 ;  /* 0x0388d00412008388 */ /* 0x0101e20000000c00 */
[----:B------:R-:W-:Y:S06]  /*1f1b0*/  BAR.ARV 0x5, 0x180 ;  /* 0x0146000000007b1d */ /* 0x000fec0000002000 */
.L_x_4608:
[----:B------:R-:W2:Y:S01]  /*1f1c0*/  LDL R0, [R1+0xc] ;  /* 0x00000c0001007983 */ /* 0x000ea20000100800 */
[----:B------:R-:W-:Y:S02]  /*1f1d0*/  ULDC UR4, c[0x0][0xd3c] ;  /* 0x00034f0000047ab9 */ /* 0x000fe40000000800 */
[----:B--2---:R-:W-:-:S13]  /*1f1e0*/  ISETP.GE.AND P0, PT, R0, UR4, PT ;  /* 0x0000000400007c0c */ /* 0x004fda000bf06270 */
[----:B------:R-:W-:Y:S05]  /*1f1f0*/  @!P0 BRA `(.L_x_4618) ;  /* 0xffffff70001c8947 */ /* 0x000fea000383ffff */
[----:B------:R-:W-:Y:S05]  /*1f200*/  BSYNC B8 ;  /* 0x0000000000087941 */ /* 0x000fea0003800000 */
.L_x_4446:
        /* <DEDUP_REMOVED lines=12> */
.L_x_4718:
[----:B------:R-:W-:Y:S05]  /*1f2d0*/  BSYNC B0 ;  /* 0x0000000000007941 */ /* 0x000fea0003800000 */
.L_x_4619:
[----:B------:R-:W-:-:S03]  /*1f2e0*/  UMOV UR4, 0xffffffff ;  /* 0xffffffff00047882 */ /* 0x000fc60000000000 */
[----:B------:R-:W-:Y:S05]  /*1f2f0*/  BRA.DIV UR4, `(.L_x_4621) ;  /* 0x0000002e04487947 */ /* 0x000fea000b800000 */
[----:B------:R-:W1:Y:S02]  /*1f300*/  S2R R2, SR_TID.X ;  /* 0x0000000000027919 */ /* 0x000e640000002100 */
[----:B-1----:R-:W-:-:S04]  /*1f310*/  SHF.R.U32.HI R2, RZ, 0x5, R2 ;  /* 0x00000005ff027819 */ /* 0x002fc80000011602 */
[----:B------:R-:W-:-:S05]  /*1f320*/  LOP3.LUT R2, R2, 0x3, RZ, 0xc0, !PT ;  /* 0x0000000302027812 */ /* 0x000fca00078ec0ff */
[----:B---3--:R1:W2:Y:S02]  /*1f330*/  SHFL.IDX PT, R14, R2, RZ, 0x1f ;  /* 0x00001fff020e7589 */ /* 0x0082a400000e0000 */
.L_x_4721:
[----:B--2---:R-:W-:-:S13]  /*1f340*/  ISETP.NE.AND P0, PT, R14, RZ, PT ;  /* 0x000000ff0e00720c */ /* 0x004fda0003f05270 */
[----:B------:R-:W-:Y:S05]  /*1f350*/  @P0 BRA `(.L_x_4316) ;  /* 0x00000000008c0947 */ /* 0x000fea0003800000 */
[----:B------:R-:W-:-:S03]  /*1f360*/  UMOV UR4, 0xffffffff ;  /* 0xffffffff00047882 */ /* 0x000fc60000000000 */
[----:B------:R-:W-:Y:S05]  /*1f370*/  BRA.DIV UR4, `(.L_x_4622) ;  /* 0x0000002e045c7947 */ /* 0x000fea000b800000 */
[----:B------:R-:W-:-:S13]  /*1f380*/  ELECT P6, URZ, PT ;  /* 0x00000000003f782f */ /* 0x000fda00038c0000 */
.L_x_4724:
[----:B------:R-:W-:Y:S05]  /*1f390*/  @!P6 BRA `(.L_x_4316) ;  /* 0x00000000007ce947 */ /* 0x000fea0003800000 */
[----:B-1----:R-:W2:Y:S02]  /*1f3a0*/  LDL.LU R2, [R1+0x74] ;  /* 0x0000740001027983 */ /* 0x002ea40000300800 */
[----:B--2---:R-:W-:-:S04]  /*1f3b0*/  LOP3.LUT R2, R2, 0x2, RZ, 0xfc, !PT ;  /* 0x0000000202027812 */ /* 0x004fc800078efcff */
[----:B------:R-:W-:-:S13]  /*1f3c0*/  ISETP.NE.AND P2, PT, R2, 0x3, PT ;  /* 0x000000030200780c */ /* 0x000fda0003f45270 */
[----:B------:R-:W-:Y:S05]  /*1f3d0*/  @!P2 BRA `(.L_x_4623) ;  /* 0x000000000004a947 */ /* 0x000fea0003800000 */
[----:B------:R-:W-:Y:S01]  /*1f3e0*/  BPT.TRAP 0x1 ;  /* 0x000000040000795c */ /* 0x000fe20000300000 */
.L_x_4623:
        /* <DEDUP_REMOVED lines=13> */
.L_x_4725:
[----:B------:R-:W1:Y:S02]  /*1f4c0*/  SYNCS.PHASECHK.TRANS64.TRYWAIT P0, [R7+URZ], R2 ;  /* 0x00000002070075a7 */ /* 0x000e64000800017f */
[----:B-1----:R-:W-:Y:S05]  /*1f4d0*/  @!P0 BRA `(.L_x_4625) ;  /* 0x0000002c00388947 */ /* 0x002fea0003800000 */
.L_x_4726:
[----:B------:R-:W-:Y:S05]  /*1f4e0*/  @!P2 BRA `(.L_x_4626) ;  /* 0x000000000004a947 */ /* 0x000fea0003800000 */
[----:B------:R-:W-:Y:S01]  /*1f4f0*/  BPT.TRAP 0x1 ;  /* 0x000000040000795c */ /* 0x000fe20000300000 */
.L_x_4626:
[----:B------:R-:W-:-:S04]  /*1f500*/  VIADD R0, R0, 0x38860 ;  /* 0x0003886000007836 */ /* 0x000fc80000000000 */
[----:B------:R-:W-:-:S04]  /*1f510*/  IMAD R4, R19, 0x8, R0 ;  /* 0x0000000813047824 */ /* 0x000fc800078e0200 */
[----:B------:R-:W2:Y:S02]  /*1f520*/  SYNCS.PHASECHK.TRANS64.TRYWAIT P0, [R4+URZ], R5 ;  /* 0x00000005040075a7 */ /* 0x000ea4000800017f */
[----:B--2---:R-:W-:Y:S05]  /*1f530*/  @!P0 BRA `(.L_x_4627) ;  /* 0x0000002c00348947 */ /* 0x004fea0003800000 */
.L_x_4727:
[----:B------:R-:W-:-:S07]  /*1f540*/  IMAD R3, R3, 0x8, R0 ;  /* 0x0000000803037824 */ /* 0x000fce00078e0200 */
.L_x_4628:
[----:B---3--:R3:W4:Y:S02]  /*1f550*/  SYNCS.PHASECHK.TRANS64.TRYWAIT P0, [R3+URZ], R2 ;  /* 0x00000002030075a7 */ /* 0x008724000800017f */
[----:B----4-:R-:W-:Y:S05]  /*1f560*/  @!P0 NANOSLEEP.SYNCS 0x989680 ;  /* 0x009896800000895d */ /* 0x010fea0003900000 */
[----:B------:R-:W4:Y:S02]  /*1f570*/  @!P0 SYNCS.PHASECHK.TRANS64 P0, [R3+URZ], R2 ;  /* 0x00000002030085a7 */ /* 0x000f24000800007f */
[----:B----4-:R-:W-:Y:S05]  /*1f580*/  @!P0 BRA `(.L_x_4628) ;  /* 0xfffffffc00f08947 */ /* 0x010fea000383ffff */
.L_x_4316:
[----:B------:R-:W-:Y:S05]  /*1f590*/  BSYNC B9 ;  /* 0x0000000000097941 */ /* 0x000fea0003800000 */
.L_x_4313:
[----:B------:R-:W-:Y:S05]  /*1f5a0*/  EXIT ;  /* 0x000000000000794d */ /* 0x000fea0003800000 */
.L_x_4334:
[----:B0-----:R0:W1:Y:S02]  /*1f5b0*/  SYNCS.PHASECHK.TRANS64.TRYWAIT P5, [R73+URZ+0x38890], R74 ;  /* 0x0388904a490075a7 */ /* 0x00106400080a017f */
[----:B-1----:R-:W-:Y:S05]  /*1f5c0*/  @!P5 NANOSLEEP.SYNCS 0x989680 ;  /* 0x009896800000d95d */ /* 0x002fea0003900000 */
[----:B------:R-:W1:Y:S02]  /*1f5d0*/  @!P5 SYNCS.PHASECHK.TRANS64 P5, [R73+URZ+0x38890], R74 ;  /* 0x0388904a4900d5a7 */ /* 0x000e6400080a007f */
[----:B-1----:R-:W-:Y:S05]  /*1f5e0*/  @!P5 BRA `(.L_x_4334) ;  /* 0xfffffffc00f0d947 */ /* 0x002fea000383ffff */
[----:B------:R-:W-:Y:S05]  /*1f5f0*/  BRA `(.L_x_4629) ;  /* 0xfffffe3400dc7947 */ /* 0x000fea000383ffff */
.L_x_4344:
[----:B-1----:R1:W2:Y:S02]  /*1f600*/  SYNCS.PHASECHK.TRANS64.TRYWAIT P5, [R73+URZ+0x38890], R74 ;  /* 0x0388904a490075a7 */ /* 0x0022a400080a017f */
[----:B--2---:R-:W-:Y:S05]  /*1f610*/  @!P5 NANOSLEEP.SYNCS 0x989680 ;  /* 0x009896800000d95d */ /* 0x004fea0003900000 */
[----:B------:R-:W2:Y:S02]  /*1f620*/  @!P5 SYNCS.PHASECHK.TRANS64 P5, [R73+URZ+0x38890], R74 ;  /* 0x0388904a4900d5a7 */ /* 0x000ea400080a007f */
[----:B--2---:R-:W-:Y:S05]  /*1f630*/  @!P5 BRA `(.L_x_4344) ;  /* 0xfffffffc00f0d947 */ /* 0x004fea000383ffff */
[----:B------:R-:W-:Y:S05]  /*1f640*/  BRA `(.L_x_4630) ;  /* 0xfffffe4000647947 */ /* 0x000fea000383ffff */
.L_x_4349:
[----:B0-----:R0:W1:Y:S02]  /*1f650*/  SYNCS.PHASECHK.TRANS64.TRYWAIT P1, [R73+URZ+0x38890], R74 ;  /* 0x0388904a490075a7 */ /* 0x001064000802017f */
[----:B-1----:R-:W-:Y:S05]  /*1f660*/  @!P1 NANOSLEEP.SYNCS 0x989680 ;  /* 0x009896800000995d */ /* 0x002fea0003900000 */
[----:B------:R-:W1:Y:S02]  /*1f670*/  @!P1 SYNCS.PHASECHK.TRANS64 P1, [R73+URZ+0x38890], R74 ;  /* 0x0388904a490095a7 */ /* 0x000e64000802007f */
[----:B-1----:R-:W-:Y:S05]  /*1f680*/  @!P1 BRA `(.L_x_4349) ;  /* 0xfffffffc00f09947 */ /* 0x002fea000383ffff */
[----:B------:R-:W-:Y:S05]  /*1f690*/  BRA `(.L_x_4631) ;  /* 0xfffffe4800987947 */ /* 0x000fea000383ffff */
.L_x_4353:
[----:B--2---:R2:W0:Y:S02]  /*1f6a0*/  SYNCS.PHASECHK.TRANS64.TRYWAIT P0, [R73+URZ+0x388b0], R74 ;  /* 0x0388b04a490075a7 */ /* 0x004424000800017f */
[----:B0-----:R-:W-:Y:S05]  /*1f6b0*/  @!P0 NANOSLEEP.SYNCS 0x989680 ;  /* 0x009896800000895d */ /* 0x001fea0003900000 */
[----:B------:R-:W0:Y:S02]  /*1f6c0*/  @!P0 SYNCS.PHASECHK.TRANS64 P0, [R73+URZ+0x388b0], R74 ;  /* 0x0388b04a490085a7 */ /* 0x000e24000800007f */
[----:B0-----:R-:W-:Y:S05]  /*1f6d0*/  @!P0 BRA `(.L_x_4353) ;  /* 0xfffffffc00f08947 */ /* 0x001fea000383ffff */
[----:B------:R-:W-:Y:S05]  /*1f6e0*/  BRA `(.L_x_4632) ;  /* 0xfffffe4c00147947 */ /* 0x000fea000383ffff */
.L_x_4380:
        /* <DEDUP_REMOVED lines=8> */
.L_x_4634:
[----:B------:R-:W-:Y:S05]  /*1f770*/  BSYNC B1 ;  /* 0x0000000000017941 */ /* 0x000fea0003800000 */
.L_x_4633:
        /* <DEDUP_REMOVED lines=8> */
.L_x_4635:
[----:B------:R-:W-:Y:S02]  /*1f800*/  IMAD.MOV.U32 R13, RZ, RZ, R24 ;  /* 0x000000ffff0d7224 */ /* 0x000fe400078e0018 */
[----:B------:R-:W-:-:S07]  /*1f810*/  IMAD.MOV.U32 R20, RZ, RZ, R14 ;  /* 0x000000ffff147224 */ /* 0x000fce00078e000e */
[----:B------:R-:W-:Y:S05]  /*1f820*/  WARPSYNC.COLLECTIVE R15, `(.L_x_4636) ;  /* 0x000000000f087348 */ /* 0x000fea0003c00000 */
[----:B------:R0:W1:Y:S02]  /*1f830*/  SHFL.IDX P6, R14, R13, R12, R11 ;  /* 0x0000000c0d0e7389 */ /* 0x00006400000c000b */
[----:B01----:R-:W-:Y:S01]  /*1f840*/  ENDCOLLECTIVE ;  /* 0x000000000000791b */ /* 0x003fe20003800000 */
.L_x_4636:
[----:B------:R-:W-:Y:S02]  /*1f850*/  IMAD.MOV.U32 R13, RZ, RZ, R27 ;  /* 0x000000ffff0d7224 */ /* 0x000fe400078e001b */
[----:B------:R-:W-:-:S07]  /*1f860*/  IMAD.MOV.U32 R24, RZ, RZ, R14 ;  /* 0x000000ffff187224 */ /* 0x000fce00078e000e */
[----:B------:R-:W-:Y:S05]  /*1f870*/  WARPSYNC.COLLECTIVE R15, `(.L_x_4637) ;  /* 0x000000000f087348 */ /* 0x000fea0003c00000 */
[----:B------:R0:W1:Y:S02]  /*1f880*/  SHFL.IDX P6, R14, R13, R12, R11 ;  /* 0x0000000c0d0e7389 */ /* 0x00006400000c000b */
[----:B01----:R-:W-:Y:S01]  /*1f890*/  ENDCOLLECTIVE ;  /* 0x000000000000791b */ /* 0x003fe20003800000 */
.L_x_4637:
[----:B------:R-:W-:Y:S01]  /*1f8a0*/  IMAD.MOV.U32 R21, RZ, RZ, R14 ;  /* 0x000000ffff157224 */ /* 0x000fe200078e000e */
[----:B------:R-:W-:Y:S06]  /*1f8b0*/  BRA `(.L_x_4638) ;  /* 0xfffffe7c00647947 */ /* 0x000fec000383ffff */
.L_x_4384:
[----:B0-----:R0:W1:Y:S02]  /*1f8c0*/  SYNCS.PHASECHK.TRANS64.TRYWAIT P0, [R2+URZ+0x38800], R25 ;  /* 0x03880019020075a7 */ /* 0x001064000800017f */
[----:B-1----:R-:W-:Y:S05]  /*1f8d0*/  @!P0 NANOSLEEP.SYNCS 0x989680 ;  /* 0x009896800000895d */ /* 0x002fea0003900000 */
[----:B------:R-:W1:Y:S02]  /*1f8e0*/  @!P0 SYNCS.PHASECHK.TRANS64 P0, [R2+URZ+0x38800], R25 ;  /* 0x03880019020085a7 */ /* 0x000e64000800007f */
[----:B-1----:R-:W-:Y:S05]  /*1f8f0*/  @!P0 BRA `(.L_x_4384) ;  /* 0xfffffffc00f08947 */ /* 0x002fea000383ffff */
[----:B------:R-:W-:Y:S05]  /*1f900*/  BRA `(.L_x_4639) ;  /* 0xfffffe8000747947 */ /* 0x000fea000383ffff */
.L_x_4392:
        /* <DEDUP_REMOVED lines=8> */
.L_x_4641:
[----:B------:R-:W-:Y:S05]  /*1f990*/  BSYNC B1 ;  /* 0x0000000000017941 */ /* 0x000fea0003800000 */
.L_x_4640:
        /* <DEDUP_REMOVED lines=8> */
.L_x_4642:
[----:B------:R-:W-:Y:S02]  /*1fa20*/  IMAD.MOV.U32 R13, RZ, RZ, R24 ;  /* 0x000000ffff0d7224 */ /* 0x000fe400078e0018 */
[----:B------:R-:W-:-:S07]  /*1fa30*/  IMAD.MOV.U32 R3, RZ, RZ, R14 ;  /* 0x000000ffff037224 */ /* 0x000fce00078e000e */
[----:B------:R-:W-:Y:S05]  /*1fa40*/  WARPSYNC.COLLECTIVE R15, `(.L_x_4643) ;  /* 0x000000000f087348 */ /* 0x000fea0003c00000 */
[----:B------:R0:W1:Y:S02]  /*1fa50*/  SHFL.IDX P6, R14, R13, R12, R11 ;  /* 0x0000000c0d0e7389 */ /* 0x00006400000c000b */
[----:B01----:R-:W-:Y:S01]  /*1fa60*/  ENDCOLLECTIVE ;  /* 0x000000000000791b */ /* 0x003fe20003800000 */
.L_x_4643:
[----:B------:R-:W-:Y:S02]  /*1fa70*/  IMAD.MOV.U32 R13, RZ, RZ, R27 ;  /* 0x000000ffff0d7224 */ /* 0x000fe400078e001b */
[----:B------:R-:W-:-:S07]  /*1fa80*/  IMAD.MOV.U32 R4, RZ, RZ, R14 ;  /* 0x000000ffff047224 */ /* 0x000fce00078e000e */
[----:B------:R-:W-:Y:S05]  /*1fa90*/  WARPSYNC.COLLECTIVE R15, `(.L_x_4644) ;  /* 0x000000000f087348 */ /* 0x000fea0003c00000 */
[----:B------:R0:W1:Y:S02]  /*1faa0*/  SHFL.IDX P6, R14, R13, R12, R11 ;  /* 0x0000000c0d0e7389 */ /* 0x00006400000c000b */
[----:B01----:R-:W-:Y:S01]  /*1fab0*/  ENDCOLLECTIVE ;  /* 0x000000000000791b */ /* 0x003fe20003800000 */
.L_x_4644:
[----:B------:R-:W-:Y:S02]  /*1fac0*/  IMAD.MOV.U32 R12, RZ, RZ, R3 ;  /* 0x000000ffff0c7224 */ /* 0x000fe400078e0003 */
[----:B------:R-:W-:Y:S01]  /*1fad0*/  IMAD.MOV.U32 R13, RZ, RZ, R0 ;  /* 0x000000ffff0d7224 */ /* 0x000fe200078e0000 */
[----:B------:R-:W-:Y:S06]  /*1fae0*/  BRA `(.L_x_4645) ;  /* 0xfffffe8800e47947 */ /* 0x000fec000383ffff */
.L_x_4396:
[----:B0-----:R0:W1:Y:S02]  /*1faf0*/  SYNCS.PHASECHK.TRANS64.TRYWAIT P1, [R2+URZ+0x38800], R27 ;  /* 0x0388001b020075a7 */ /* 0x001064000802017f */
[----:B-1----:R-:W-:Y:S05]  /*1fb00*/  @!P1 NANOSLEEP.SYNCS 0x989680 ;  /* 0x009896800000995d */ /* 0x002fea0003900000 */
[----:B------:R-:W1:Y:S02]  /*1fb10*/  @!P1 SYNCS.PHASECHK.TRANS64 P1, [R2+URZ+0x38800], R27 ;  /* 0x0388001b020095a7 */ /* 0x000e64000802007f */
[----:B-1----:R-:W-:Y:S05]  /*1fb20*/  @!P1 BRA `(.L_x_4396) ;  /* 0xfffffffc00f09947 */ /* 0x002fea000383ffff */
[----:B------:R-:W-:Y:S05]  /*1fb30*/  BRA `(.L_x_4646) ;  /* 0xfffffe8c00b47947 */ /* 0x000fea000383ffff */
.L_x_4402:
[----:B0-----:R0:W1:Y:S02]  /*1fb40*/  SYNCS.PHASECHK.TRANS64.TRYWAIT P1, [R14+URZ+0x38830], R15 ;  /* 0x0388300f0e0075a7 */ /* 0x001064000802017f */
[----:B-1----:R-:W-:Y:S05]  /*1fb50*/  @!P1 NANOSLEEP.SYNCS 0x989680 ;  /* 0x009896800000995d */ /* 0x002fea0003900000 */
[----:B------:R-:W1:Y:S02]  /*1fb60*/  @!P1 SYNCS.PHASECHK.TRANS64 P1, [R14+URZ+0x38830], R15 ;  /* 0x0388300f0e0095a7 */ /* 0x000e64000802007f */
[----:B-1----:R-:W-:Y:S05]  /*1fb70*/  @!P1 BRA `(.L_x_4402) ;  /* 0xfffffffc00f09947 */ /* 0x002fea000383ffff */
[----:B------:R-:W-:Y:S05]  /*1fb80*/  BRA `(.L_x_4401) ;  /* 0xfffffe9800e47947 */ /* 0x000fea000383ffff */
.L_x_4404:
[----:B-1----:R1:W2:Y:S02]  /*1fb90*/  SYNCS.PHASECHK.TRANS64.TRYWAIT P1, [R2+URZ+0x38810], R11 ;  /* 0x0388100b020075a7 */ /* 0x0022a4000802017f */
[----:B--2---:R-:W-:Y:S05]  /*1fba0*/  @!P1 NANOSLEEP.SYNCS 0x989680 ;  /* 0x009896800000995d */ /* 0x004fea0003900000 */
[----:B------:R-:W2:Y:S02]  /*1fbb0*/  @!P1 SYNCS.PHASECHK.TRANS64 P1, [R2+URZ+0x38810], R11 ;  /* 0x0388100b020095a7 */ /* 0x000ea4000802007f */
[----:B--2---:R-:W-:Y:S05]  /*1fbc0*/  @!P1 BRA `(.L_x_4404) ;  /* 0xfffffffc00f09947 */ /* 0x004fea000383ffff */
[----:B------:R-:W-:Y:S05]  /*1fbd0*/  BRA `(.L_x_4647) ;  /* 0xfffffe9c00947947 */ /* 0x000fea000383ffff */
.L_x_4409:
[----:B-1----:R1:W3:Y:S02]  /*1fbe0*/  SYNCS.PHASECHK.TRANS64.TRYWAIT P1, [R14+URZ+0x38850], R15 ;  /* 0x0388500f0e0075a7 */ /* 0x0022e4000802017f */
[----:B---3--:R-:W-:Y:S05]  /*1fbf0*/  @!P1 NANOSLEEP.SYNCS 0x989680 ;  /* 0x009896800000995d */ /* 0x008fea0003900000 */
[----:B------:R-:W3:Y:S02]  /*1fc00*/  @!P1 SYNCS.PHASECHK.TRANS64 P1, [R14+URZ+0x38850], R15 ;  /* 0x0388500f0e0095a7 */ /* 0x000ee4000802007f */
[----:B---3--:R-:W-:Y:S05]  /*1fc10*/  @!P1 BRA `(.L_x_4409) ;  /* 0xfffffffc00f09947 */ /* 0x008fea000383ffff */
[----:B------:R-:W-:Y:S05]  /*1fc20*/  BRA `(.L_x_4408) ;  /* 0xfffffe9c00c47947 */ /* 0x000fea000383ffff */
.L_x_4416:
[----:B-1----:R1:W2:Y:S02]  /*1fc30*/  SYNCS.PHASECHK.TRANS64.TRYWAIT P3, [R14+URZ+0x38830], R199 ;  /* 0x038830c70e0075a7 */ /* 0x0022a4000806017f */
[----:B--2---:R-:W-:Y:S05]  /*1fc40*/  @!P3 NANOSLEEP.SYNCS 0x989680 ;  /* 0x009896800000b95d */ /* 0x004fea0003900000 */
[----:B------:R-:W2:Y:S02]  /*1fc50*/  @!P3 SYNCS.PHASECHK.TRANS64 P3, [R14+URZ+0x38830], R199 ;  /* 0x038830c70e00b5a7 */ /* 0x000ea4000806007f */
[----:B--2---:R-:W-:Y:S05]  /*1fc60*/  @!P3 BRA `(.L_x_4416) ;  /* 0xfffffffc00f0b947 */ /* 0x004fea000383ffff */
[----:B------:R-:W-:Y:S05]  /*1fc70*/  BRA `(.L_x_4415) ;  /* 0xfffffecc00687947 */ /* 0x000fea000383ffff */
.L_x_4421:
[----:B---3--:R3:W4:Y:S02]  /*1fc80*/  SYNCS.PHASECHK.TRANS64.TRYWAIT P3, [R14+URZ+0x38850], R199 ;  /* 0x038850c70e0075a7 */ /* 0x008724000806017f */
[----:B----4-:R-:W-:Y:S05]  /*1fc90*/  @!P3 NANOSLEEP.SYNCS 0x989680 ;  /* 0x009896800000b95d */ /* 0x010fea0003900000 */
[----:B------:R-:W4:Y:S02]  /*1fca0*/  @!P3 SYNCS.PHASECHK.TRANS64 P3, [R14+URZ+0x38850], R199 ;  /* 0x038850c70e00b5a7 */ /* 0x000f24000806007f */
[----:B----4-:R-:W-:Y:S05]  /*1fcb0*/  @!P3 BRA `(.L_x_4421) ;  /* 0xfffffffc00f0b947 */ /* 0x010fea000383ffff */
[----:B------:R-:W-:Y:S05]  /*1fcc0*/  BRA `(.L_x_4420) ;  /* 0xfffffed000047947 */ /* 0x000fea000383ffff */
.L_x_4454:
[----:B------:R-:W0:Y:S01]  /*1fcd0*/  S2R R3, SR_TID.X ;  /* 0x0000000000037919 */ /* 0x000e220000002100 */
[----:B------:R-:W-:Y:S01]  /*1fce0*/  BSSY B1, `(.L_x_4648) ;  /* 0x000000a000017945 */ /* 0x000fe20003800000 */
[----:B---3--:R-:W-:Y:S02]  /*1fcf0*/  IMAD.MOV.U32 R12, RZ, RZ, RZ ;  /* 0x000000ffff0c7224 */ /* 0x008fe400078e00ff */
        /* <DEDUP_REMOVED lines=8> */
.L_x_4649:
[----:B------:R-:W-:Y:S05]  /*1fd80*/  BSYNC B1 ;  /* 0x0000000000017941 */ /* 0x000fea0003800000 */
.L_x_4648:
[----:B------:R-:W-:Y:S05]  /*1fd90*/  BRA `(.L_x_4650) ;  /* 0xffffff6c00a47947 */ /* 0x000fea000383ffff */
.L_x_4456:
[----:B------:R-:W-:Y:S01]  /*1fda0*/  BSSY B1, `(.L_x_4651) ;  /* 0x0000006000017945 */ /* 0x000fe20003800000 */
[----:B------:R-:W-:-:S07]  /*1fdb0*/  IMAD.MOV.U32 R15, RZ, RZ, -0x1 ;  /* 0xffffffffff0f7424 */ /* 0x000fce00078e00ff */
[----:B0-----:R-:W-:Y:S05]  /*1fdc0*/  WARPSYNC.COLLECTIVE R15, `(.L_x_4652) ;  /* 0x000000000f0c7348 */ /* 0x001fea0003c00000 */
[----:B------:R-:W-:Y:S02]  /*1fdd0*/  ELECT P6, UR62, PT ;  /* 0x00000000003e782f */ /* 0x000fe400038c0000 */
[----:B------:R-:W-:Y:S01]  /*1fde0*/  MOV R14, UR62 ;  /* 0x0000003e000e7c02 */ /* 0x000fe20008000f00 */
[----:B0-----:R-:W-:Y:S10]  /*1fdf0*/  ENDCOLLECTIVE ;  /* 0x000000000000791b */ /* 0x001ff40003800000 */
.L_x_4652:
[----:B------:R-:W-:Y:S05]  /*1fe00*/  BSYNC B1 ;  /* 0x0000000000017941 */ /* 0x000fea0003800000 */
.L_x_4651:
[----:B------:R-:W-:Y:S05]  /*1fe10*/  BRA `(.L_x_4455) ;  /* 0xffffff6c009c7947 */ /* 0x000fea000383ffff */
.L_x_4458:
[----:B0-----:R0:W1:Y:S02]  /*1fe20*/  SYNCS.PHASECHK.TRANS64.TRYWAIT P0, [R18+URZ+0x38820], R3 ;  /* 0x03882003120075a7 */ /* 0x001064000800017f */
[----:B-1----:R-:W-:Y:S05]  /*1fe30*/  @!P0 NANOSLEEP.SYNCS 0x989680 ;  /* 0x009896800000895d */ /* 0x002fea0003900000 */
[----:B------:R-:W1:Y:S02]  /*1fe40*/  @!P0 SYNCS.PHASECHK.TRANS64 P0, [R18+URZ+0x38820], R3 ;  /* 0x03882003120085a7 */ /* 0x000e64000800007f */
[----:B-1----:R-:W-:Y:S05]  /*1fe50*/  @!P0 BRA `(.L_x_4458) ;  /* 0xfffffffc00f08947 */ /* 0x002fea000383ffff */
[----:B------:R-:W-:Y:S05]  /*1fe60*/  BRA `(.L_x_4653) ;  /* 0xffffff6c00ac7947 */ /* 0x000fea000383ffff */
.L_x_4462:
[----:B-1----:R1:W2:Y:S02]  /*1fe70*/  SYNCS.PHASECHK.TRANS64.TRYWAIT P0, [R4+URZ+0x388a0], R8 ;  /* 0x0388a008040075a7 */ /* 0x0022a4000800017f */
[----:B--2---:R-:W-:Y:S05]  /*1fe80*/  @!P0 NANOSLEEP.SYNCS 0x989680 ;  /* 0x009896800000895d */ /* 0x004fea0003900000 */
[----:B------:R-:W2:Y:S02]  /*1fe90*/  @!P0 SYNCS.PHASECHK.TRANS64 P0, [R4+URZ+0x388a0], R8 ;  /* 0x0388a008040085a7 */ /* 0x000ea4000800007f */
[----:B--2---:R-:W-:Y:S05]  /*1fea0*/  @!P0 BRA `(.L_x_4462) ;  /* 0xfffffffc00f08947 */ /* 0x004fea000383ffff */
[----:B------:R-:W-:Y:S05]  /*1feb0*/  BRA `(.L_x_4654) ;  /* 0xffffff6c00cc7947 */ /* 0x000fea000383ffff */
.L_x_4467:
[----:B0-----:R0:W2:Y:S02]  /*1fec0*/  SYNCS.PHASECHK.TRANS64.TRYWAIT P0, [R4+URZ+0x388c0], R8 ;  /* 0x0388c008040075a7 */ /* 0x0010a4000800017f */
[----:B--2---:R-:W-:Y:S05]  /*1fed0*/  @!P0 NANOSLEEP.SYNCS 0x989680 ;  /* 0x009896800000895d */ /* 0x004fea0003900000 */
[----:B------:R-:W2:Y:S02]  /*1fee0*/  @!P0 SYNCS.PHASECHK.TRANS64 P0, [R4+URZ+0x388c0], R8 ;  /* 0x0388c008040085a7 */ /* 0x000ea4000800007f */
[----:B--2---:R-:W-:Y:S05]  /*1fef0*/  @!P0 BRA `(.L_x_4467) ;  /* 0xfffffffc00f08947 */ /* 0x004fea000383ffff */
[----:B------:R-:W-:Y:S05]  /*1ff00*/  BRA `(.L_x_4655) ;  /* 0xffffff70004c7947 */ /* 0x000fea000383ffff */
.L_x_4481:
[----:B0-----:R0:W1:Y:S02]  /*1ff10*/  SYNCS.PHASECHK.TRANS64.TRYWAIT P2, [R4+URZ+0x388a0], R5 ;  /* 0x0388a005040075a7 */ /* 0x001064000804017f */
[----:B-1----:R-:W-:Y:S05]  /*1ff20*/  @!P2 NANOSLEEP.SYNCS 0x989680 ;  /* 0x009896800000a95d */ /* 0x002fea0003900000 */
[----:B------:R-:W1:Y:S02]  /*1ff30*/  @!P2 SYNCS.PHASECHK.TRANS64 P2, [R4+URZ+0x388a0], R5 ;  /* 0x0388a0050400a5a7 */ /* 0x000e64000804007f */
[----:B-1----:R-:W-:Y:S05]  /*1ff40*/  @!P2 BRA `(.L_x_4481) ;  /* 0xfffffffc00f0a947 */ /* 0x002fea000383ffff */
[----:B------:R-:W-:Y:S05]  /*1ff50*/  BRA `(.L_x_4656) ;  /* 0xffffff7800cc7947 */ /* 0x000fea000383ffff */
.L_x_4486:
[----:B-1----:R1:W2:Y:S02]  /*1ff60*/  SYNCS.PHASECHK.TRANS64.TRYWAIT P2, [R4+URZ+0x388c0], R5 ;  /* 0x0388c005040075a7 */ /* 0x0022a4000804017f */
[----:B--2---:R-:W-:Y:S05]  /*1ff70*/  @!P2 NANOSLEEP.SYNCS 0x989680 ;  /* 0x009896800000a95d */ /* 0x004fea0003900000 */
[----:B------:R-:W2:Y:S02]  /*1ff80*/  @!P2 SYNCS.PHASECHK.TRANS64 P2, [R4+URZ+0x388c0], R5 ;  /* 0x0388c0050400a5a7 */ /* 0x000ea4000804007f */
[----:B--2---:R-:W-:Y:S05]  /*1ff90*/  @!P2 BRA `(.L_x_4486) ;  /* 0xfffffffc00f0a947 */ /* 0x004fea000383ffff */
[----:B------:R-:W-:Y:S05]  /*1ffa0*/  BRA `(.L_x_4657) ;  /* 0xffffff7c00487947 */ /* 0x000fea000383ffff */
.L_x_4508:
        /* <DEDUP_REMOVED lines=11> */
.L_x_4659:
[----:B------:R-:W-:Y:S05]  /*20060*/  BSYNC B0 ;  /* 0x0000000000007941 */ /* 0x000fea0003800000 */
.L_x_4658:
[----:B------:R-:W-:Y:S05]  /*20070*/  BRA `(.L_x_4660) ;  /* 0xffffff8c00b87947 */ /* 0x000fea000383ffff */
.L_x_4510:
[----:B------:R-:W-:Y:S01]  /*20080*/  BSSY B0, `(.L_x_4661) ;  /* 0x0000006000007945 */ /* 0x000fe20003800000 */
[----:B------:R-:W-:-:S07]  /*20090*/  IMAD.MOV.U32 R15, RZ, RZ, -0x1 ;  /* 0xffffffffff0f7424 */ /* 0x000fce00078e00ff */
[----:B0-----:R-:W-:Y:S05]  /*200a0*/  WARPSYNC.COLLECTIVE R15, `(.L_x_4662) ;  /* 0x000000000f0c7348 */ /* 0x001fea0003c00000 */
[----:B------:R-:W-:Y:S02]  /*200b0*/  ELECT P6, UR62, PT ;  /* 0x00000000003e782f */ /* 0x000fe400038c0000 */
[----:B------:R-:W-:Y:S01]  /*200c0*/  MOV R14, UR62 ;  /* 0x0000003e000e7c02 */ /* 0x000fe20008000f00 */
[----:B0-----:R-:W-:Y:S10]  /*200d0*/  ENDCOLLECTIVE ;  /* 0x000000000000791b */ /* 0x001ff40003800000 */
.L_x_4662:
[----:B------:R-:W-:Y:S05]  /*200e0*/  BSYNC B0 ;  /* 0x0000000000007941 */ /* 0x000fea0003800000 */
.L_x_4661:
[----:B------:R-:W-:Y:S05]  /*200f0*/  BRA `(.L_x_4663) ;  /* 0xffffff8c00c47947 */ /* 0x000fea000383ffff */
.L_x_4512:
[----:B0-----:R0:W1:Y:S02]  /*20100*/  SYNCS.PHASECHK.TRANS64.TRYWAIT P0, [R0+URZ+0x38840], R2 ;  /* 0x03884002000075a7 */ /* 0x001064000800017f */
[----:B-1----:R-:W-:Y:S05]  /*20110*/  @!P0 NANOSLEEP.SYNCS 0x989680 ;  /* 0x009896800000895d */ /* 0x002fea0003900000 */
[----:B------:R-:W1:Y:S02]  /*20120*/  @!P0 SYNCS.PHASECHK.TRANS64 P0, [R0+URZ+0x38840], R2 ;  /* 0x03884002000085a7 */ /* 0x000e64000800007f */
[----:B-1----:R-:W-:Y:S05]  /*20130*/  @!P0 BRA `(.L_x_4512) ;  /* 0xfffffffc00f08947 */ /* 0x002fea000383ffff */
[----:B------:R-:W-:Y:S05]  /*20140*/  BRA `(.L_x_4664) ;  /* 0xffffff9000247947 */ /* 0x000fea000383ffff */
.L_x_4516:
        /* <DEDUP_REMOVED lines=9> */
.L_x_4665:
[----:B------:R-:W-:Y:S02]  /*201e0*/  IMAD.MOV.U32 R13, RZ, RZ, R3 ;  /* 0x000000ffff0d7224 */ /* 0x000fe400078e0003 */
[----:B------:R-:W-:Y:S01]  /*201f0*/  IMAD.MOV.U32 R4, RZ, RZ, R14 ;  /* 0x000000ffff047224 */ /* 0x000fe200078e000e */
[----:B------:R-:W-:-:S07]  /*20200*/  LOP3.LUT R6, R6, 0x7f, RZ, 0xc0, !PT ;  /* 0x0000007f06067812 */ /* 0x000fce00078ec0ff */
[----:B------:R-:W-:Y:S05]  /*20210*/  WARPSYNC.COLLECTIVE R15, `(.L_x_4666) ;  /* 0x000000000f087348 */ /* 0x000fea0003c00000 */
[----:B------:R0:W1:Y:S02]  /*20220*/  SHFL.IDX P6, R14, R13, R12, R11 ;  /* 0x0000000c0d0e7389 */ /* 0x00006400000c000b */
[----:B01----:R-:W-:Y:S01]  /*20230*/  ENDCOLLECTIVE ;  /* 0x000000000000791b */ /* 0x003fe20003800000 */
.L_x_4666:
        /* <DEDUP_REMOVED lines=9> */
.L_x_4667:
[----:B------:R-:W-:Y:S02]  /*202d0*/  IMAD.MOV.U32 R13, RZ, RZ, R3 ;  /* 0x000000ffff0d7224 */ /* 0x000fe400078e0003 */
[----:B------:R-:W-:-:S07]  /*202e0*/  IMAD.MOV.U32 R6, RZ, RZ, R14 ;  /* 0x000000ffff067224 */ /* 0x000fce00078e000e */
[----:B------:R-:W-:Y:S05]  /*202f0*/  WARPSYNC.COLLECTIVE R15, `(.L_x_4668) ;  /* 0x000000000f087348 */ /* 0x000fea0003c00000 */
[----:B------:R0:W1:Y:S02]  /*20300*/  SHFL.IDX P6, R14, R13, R12, R11 ;  /* 0x0000000c0d0e7389 */ /* 0x00006400000c000b */
[----:B01----:R-:W-:Y:S01]  /*20310*/  ENDCOLLECTIVE ;  /* 0x000000000000791b */ /* 0x003fe20003800000 */
.L_x_4668:
        /* <DEDUP_REMOVED lines=22> */
.L_x_4669:
        /* <DEDUP_REMOVED lines=10> */
.L_x_4670:
        /* <DEDUP_REMOVED lines=11> */
.L_x_4671:
        /* <DEDUP_REMOVED lines=14> */
.L_x_4672:
[----:B------:R-:W-:Y:S01]  /*206b0*/  IMAD.MOV.U32 R3, RZ, RZ, R14 ;  /* 0x000000ffff037224 */ /* 0x000fe200078e000e */
[----:B------:R-:W-:Y:S06]  /*206c0*/  BRA `(.L_x_4673) ;  /* 0xffffff9400647947 */ /* 0x000fec000383ffff */
.L_x_4520:
[----:B------:R-:W2:Y:S04]  /*206d0*/  LDL.LU R13, [R1+0x4c] ;  /* 0x00004c00010d7983 */ /* 0x000ea80000300800 */
[----:B------:R-:W3:Y:S04]  /*206e0*/  LDL.LU R12, [R1+0x4] ;  /* 0x00000400010c7983 */ /* 0x000ee80000300800 */
[----:B------:R-:W4:Y:S04]  /*206f0*/  LDL.LU R11, [R1+0x50] ;  /* 0x00005000010b7983 */ /* 0x000f280000300800 */
[----:B------:R-:W5:Y:S04]  /*20700*/  LDL.LU R9, [R1+0x64] ;  /* 0x0000640001097983 */ /* 0x000f680000300800 */
[----:B------:R-:W5:Y:S01]  /*20710*/  LDL.LU R8, [R1+0x14] ;  /* 0x0000140001087983 */ /* 0x000f620000300800 */
[----:B------:R-:W-:Y:S01]  /*20720*/  BSSY B0, `(.L_x_4674) ;  /* 0x0000017000007945 */ /* 0x000fe20003800000 */
[----:B------:R-:W-:-:S02]  /*20730*/  IMAD.MOV.U32 R15, RZ, RZ, -0x1 ;  /* 0xffffffffff0f7424 */ /* 0x000fc400078e00ff */
[----:B--2---:R-:W-:Y:S02]  /*20740*/  IMAD R7, R13, R7, RZ ;  /* 0x000000070d077224 */ /* 0x004fe400078e02ff */
[----:B------:R-:W-:-:S03]  /*20750*/  IMAD.MOV.U32 R13, RZ, RZ, R4 ;  /* 0x000000ffff0d7224 */ /* 0x000fc600078e0004 */
[-C--:B---3--:R-:W-:Y:S01]  /*20760*/  ISETP.GE.AND P2, PT, R12, R7.reuse, PT ;  /* 0x000000070c00720c */ /* 0x088fe20003f46270 */
[----:B------:R-:W-:Y:S01]  /*20770*/  IMAD.MOV.U32 R12, RZ, RZ, RZ ;  /* 0x000000ffff0c7224 */ /* 0x000fe200078e00ff */
[-C--:B----4-:R-:W-:Y:S01]  /*20780*/  ISETP.GE.AND P3, PT, R11, R7.reuse, PT ;  /* 0x000000070b00720c */ /* 0x090fe20003f66270 */
[----:B------:R-:W-:Y:S01]  /*20790*/  IMAD.MOV.U32 R11, RZ, RZ, 0x181f ;  /* 0x0000181fff0b7424 */ /* 0x000fe200078e00ff */
[----:B-----5:R-:W-:Y:S02]  /*207a0*/  ISETP.GE.AND P4, PT, R9, R7, PT ;  /* 0x000000070900720c */ /* 0x020fe40003f86270 */
[----:B------:R-:W-:-:S07]  /*207b0*/  LOP3.LUT R8, R8, 0xffffffdf, RZ, 0xc0, !PT ;  /* 0xffffffdf08087812 */ /* 0x000fce00078ec0ff */
        /* <DEDUP_REMOVED lines=8> */
[----:B------:R-:W-:-:S05]  /*20840*/  @P6 LOP3.LUT R8, R8, 0x10, RZ, 0xfc, !PT ;  /* 0x0000001008086812 */ /* 0x000fca00078efcff */
[----:B------:R0:W-:Y:S02]  /*20850*/  STL [R1+0x14], R8 ;  /* 0x0000140801007387 */ /* 0x0001e40000100800 */
[----:B0-----:R-:W-:Y:S05]  /*20860*/  WARPSYNC.COLLECTIVE R15, `(.L_x_4675) ;  /* 0x000000000f087348 */ /* 0x001fea0003c00000 */
[----:B------:R1:W2:Y:S02]  /*20870*/  SHFL.IDX P6, R14, R13, R12, R11 ;  /* 0x0000000c0d0e7389 */ /* 0x0002a400000c000b */
[----:B012---:R-:W-:Y:S01]  /*20880*/  ENDCOLLECTIVE ;  /* 0x000000000000791b */ /* 0x007fe20003800000 */
.L_x_4675:
[----:B------:R-:W-:Y:S05]  /*20890*/  BSYNC B0 ;  /* 0x0000000000007941 */ /* 0x000fea0003800000 */
.L_x_4674:
[----:B------:R0:W-:Y:S04]  /*208a0*/  STL [R1+0x90], R16 ;  /* 0x0000901001007387 */ /* 0x0001e80000100800 */
[----:B0-----:R0:W5:Y:S04]  /*208b0*/  LDL.LU R16, [R1+0x14] ;  /* 0x0000140001107983 */ /* 0x0011680000300800 */
[----:B------:R1:W-:Y:S04]  /*208c0*/  STL [R1+0x8c], R7 ;  /* 0x00008c0701007387 */ /* 0x0003e80000100800 */
[----:B-1----:R0:W5:Y:S01]  /*208d0*/  LDL R7, [R1+0x18] ;  /* 0x0000180001077983 */ /* 0x0021620000100800 */
[----:B------:R-:W-:-:S02]  /*208e0*/  IMAD.MOV.U32 R13, RZ, RZ, R0 ;  /* 0x000000ffff0d7224 */ /* 0x000fc400078e0000 */
[----:B------:R-:W-:Y:S02]  /*208f0*/  IMAD.MOV.U32 R12, RZ, RZ, RZ ;  /* 0x000000ffff0c7224 */ /* 0x000fe400078e00ff */
[----:B------:R-:W-:Y:S02]  /*20900*/  IMAD.MOV.U32 R11, RZ, RZ, 0x181f ;  /* 0x0000181fff0b7424 */ /* 0x000fe400078e00ff */
[----:B------:R-:W-:Y:S02]  /*20910*/  IMAD.MOV.U32 R15, RZ, RZ, -0x1 ;  /* 0xffffffffff0f7424 */ /* 0x000fe400078e00ff */
[----:B0-----:R-:W-:-:S07]  /*20920*/  IMAD.MOV.U32 R8, RZ, RZ, R14 ;  /* 0x000000ffff087224 */ /* 0x001fce00078e000e */
[----:B-----5:R-:W-:Y:S05]  /*20930*/  WARPSYNC.COLLECTIVE R15, `(.L_x_4676) ;  /* 0x000000000f087348 */ /* 0x020fea0003c00000 */
[----:B------:R0:W1:Y:S02]  /*20940*/  SHFL.IDX P6, R14, R13, R12, R11 ;  /* 0x0000000c0d0e7389 */ /* 0x00006400000c000b */
[----:B01---5:R-:W-:Y:S01]  /*20950*/  ENDCOLLECTIVE ;  /* 0x000000000000791b */ /* 0x023fe20003800000 */
.L_x_4676:
[----:B------:R-:W-:Y:S02]  /*20960*/  IMAD.MOV.U32 R13, RZ, RZ, R4 ;  /* 0x000000ffff0d7224 */ /* 0x000fe400078e0004 */
[----:B------:R-:W-:Y:S02]  /*20970*/  IMAD.MOV.U32 R12, RZ, RZ, 0x1 ;  /* 0x00000001ff0c7424 */ /* 0x000fe400078e00ff */
[----:B------:R-:W-:-:S05]  /*20980*/  IMAD.MOV.U32 R2, RZ, RZ, R14 ;  /* 0x000000ffff027224 */ /* 0x000fca00078e000e */
[----:B------:R-:W-:-:S05]  /*20990*/  @!P2 LEA R3, P6, R10, R2, 0x1 ;  /* 0x000000020a03a211 */ /* 0x000fca00078c08ff */
[----:B------:R-:W-:-:S05]  /*209a0*/  @!P2 IMAD.X R2, RZ, RZ, R8, P6 ;  /* 0x000000ffff02a224 */ /* 0x000fca00030e0608 */
[----:B------:R-:W-:-:S04]  /*209b0*/  @!P2 LOP3.LUT R3, R3, R2, RZ, 0x3c, !PT ;  /* 0x000000020303a212 */ /* 0x000fc800078e3cff */
[----:B------:R-:W-:-:S04]  /*209c0*/  @!P2 LOP3.LUT R2, R3, R2, RZ, 0x3c, !PT ;  /* 0x000000020302a212 */ /* 0x000fc800078e3cff */
[----:B------:R-:W-:Y:S02]  /*209d0*/  @!P2 LOP3.LUT R3, R3, R2, RZ, 0x3c, !PT ;  /* 0x000000020303a212 */ /* 0x000fe400078e3cff */
[----:B------:R-:W-:-:S04]  /*209e0*/  LOP3.LUT R16, R16, 0xffff7fff, RZ, 0xc0, !PT ;  /* 0xffff7fff10107812 */ /* 0x000fc800078ec0ff */
[----:B------:R-:W-:-:S04]  /*209f0*/  @P0 LOP3.LUT R16, R16, 0x8000, RZ, 0xfc, !PT ;  /* 0x0000800010100812 */ /* 0x000fc800078efcff */
[C---:B------:R-:W-:Y:S02]  /*20a00*/  LOP3.LUT P0, RZ, R16.reuse, 0x8, RZ, 0xc0, !PT ;  /* 0x0000000810ff7812 */ /* 0x040fe4000780c0ff */
[----:B------:R-:W-:-:S04]  /*20a10*/  LOP3.LUT R16, R16, 0xffffbfff, RZ, 0xc0, !PT ;  /* 0xffffbfff10107812 */ /* 0x000fc800078ec0ff */
[----:B------:R-:W-:-:S04]  /*20a20*/  @P1 LOP3.LUT R16, R16, 0x4000, RZ, 0xfc, !PT ;  /* 0x0000400010101812 */ /* 0x000fc800078efcff */
[C---:B------:R-:W-:Y:S02]  /*20a30*/  LOP3.LUT P1, RZ, R16.reuse, 0x4, RZ, 0xc0, !PT ;  /* 0x0000000410ff7812 */ /* 0x040fe4000782c0ff */
[----:B------:R-:W-:Y:S01]  /*20a40*/  LOP3.LUT R16, R16, 0xffffdfff, RZ, 0xc0, !PT ;  /* 0xffffdfff10107812 */ /* 0x000fe200078ec0ff */
[----:B------:R-:W-:Y:S01]  /*20a50*/  @!PT LDS RZ, [RZ] ;  /* 0x00000000fffff984 */ /* 0x000fe20000000800 */
[----:B------:R-:W-:Y:S01]  /*20a60*/  @!PT LDS RZ, [RZ] ;  /* 0x00000000fffff984 */ /* 0x000fe20000000800 */
[----:B------:R-:W-:Y:S01]  /*20a70*/  @!PT LDS RZ, [RZ] ;  /* 0x00000000fffff984 */ /* 0x000fe20000000800 */
[----:B------:R0:W-:Y:S03]  /*20a80*/  @!P2 LDGSTS.E.BYPASS.LTC128B.128 [R7+0x26400], desc[UR40][R2.64], !P0 ;  /* 0x264000000207afae */ /* 0x0001e6000c101d68 */
[----:B------:R-:W-:-:S04]  /*20a90*/  @P3 LOP3.LUT R16, R16, 0x2000, RZ, 0xfc, !PT ;  /* 0x0000200010103812 */ /* 0x000fc800078efcff */
[C---:B------:R-:W-:Y:S02]  /*20aa0*/  LOP3.LUT P3, RZ, R16.reuse, 0x2, RZ, 0xc0, !PT ;  /* 0x0000000210ff7812 */ /* 0x040fe4000786c0ff */
[----:B------:R-:W-:Y:S01]  /*20ab0*/  LOP3.LUT R16, R16, 0xfffffbff, RZ, 0xc0, !PT ;  /* 0xfffffbff10107812 */ /* 0x000fe200078ec0ff */
[----:B------:R0:W-:Y:S03]  /*20ac0*/  @!P2 LDGSTS.E.BYPASS.LTC128B.128 [R7+0x28400], desc[UR40][R2.64+0x80], !P1 ;  /* 0x284000800207afae */ /* 0x0001e6000c901d68 */
[----:B------:R-:W-:-:S04]  /*20ad0*/  @P4 LOP3.LUT R16, R16, 0x400, RZ, 0xfc, !PT ;  /* 0x0000040010104812 */ /* 0x000fc800078efcff */
[C---:B------:R-:W-:Y:S02]  /*20ae0*/  LOP3.LUT P0, RZ, R16.reuse, 0x8000, RZ, 0xc0, !PT ;  /* 0x0000800010ff7812 */ /* 0x040fe4000780c0ff */
[C---:B------:R-:W-:Y:S01]  /*20af0*/  LOP3.LUT P1, RZ, R16.reuse, 0x4000, RZ, 0xc0, !PT ;  /* 0x0000400010ff7812 */ /* 0x040fe2000782c0ff */
[----:B------:R0:W-:Y:S01]  /*20b00*/  @!P2 LDGSTS.E.BYPASS.LTC128B.128 [R7+0x2a400], desc[UR40][R2.64+0x100], !P3 ;  /* 0x2a4001000207afae */ /* 0x0001e2000d901d68 */
[C---:B------:R-:W-:Y:S02]  /*20b10*/  LOP3.LUT P6, RZ, R16.reuse, 0x20, RZ, 0xc0, !PT ;  /* 0x0000002010ff7812 */ /* 0x040fe400078cc0ff */
[C---:B------:R-:W-:Y:S01]  /*20b20*/  LOP3.LUT P3, RZ, R16.reuse, 0x2000, RZ, 0xc0, !PT ;  /* 0x0000200010ff7812 */ /* 0x040fe2000786c0ff */
[----:B------:R0:W-:Y:S01]  /*20b30*/  @!P2 LDGSTS.E.BYPASS.LTC128B.128 [R7+0x2c400], desc[UR40][R2.64+0x180], !P5 ;  /* 0x2c4001800207afae */ /* 0x0001e2000e901d68 */
[C---:B------:R-:W-:Y:S02]  /*20b40*/  LOP3.LUT P4, RZ, R16.reuse, 0x10, RZ, 0xc0, !PT ;  /* 0x0000001010ff7812 */ /* 0x040fe4000788c0ff */
[----:B------:R-:W-:-:S03]  /*20b50*/  LOP3.LUT R16, R16, 0xfffff7ff, RZ, 0xc0, !PT ;  /* 0xfffff7ff10107812 */ /* 0x000fc600078ec0ff */
[----:B------:R0:W-:Y:S01]  /*20b60*/  @!P2 LDGSTS.E.BYPASS.LTC128B.128 [R7+0x2e400], desc[UR40][R2.64+0x200], !P0 ;  /* 0x2e4002000207afae */ /* 0x0001e2000c101d68 */
[----:B------:R-:W-:-:S03]  /*20b70*/  @P5 LOP3.LUT R16, R16, 0x800, RZ, 0xfc, !PT ;  /* 0x0000080010105812 */ /* 0x000fc600078efcff */
[----:B------:R0:W-:Y:S01]  /*20b80*/  @!P2 LDGSTS.E.BYPASS.LTC128B.128 [R7+0x30400], desc[UR40][R2.64+0x280], !P1 ;  /* 0x304002800207afae */ /* 0x0001e2000c901d68 */
[C---:B------:R-:W-:Y:S02]  /*20b90*/  LOP3.LUT P5, RZ, R16.reuse, 0x4, RZ, 0xc0, !PT ;  /* 0x0000000410ff7812 */ /* 0x040fe400078ac0ff */
[----:B------:R-:W-:Y:S01]  /*20ba0*/  @!P3 LOP3.LUT R8, R5, 0x40, RZ, 0xc0, !PT ;  /* 0x000000400508b812 */ /* 0x000fe200078ec0ff */
[----:B------:R0:W-:Y:S01]  /*20bb0*/  @!P2 LDGSTS.E.BYPASS.LTC128B.128 [R7+0x32400], desc[UR40][R2.64+0x300], P6 ;  /* 0x324003000207afae */ /* 0x0001e2000b101d68 */
[----:B------:R-:W-:Y:S02]  /*20bc0*/  LOP3.LUT R16, R16, 0xffffefff, RZ, 0xc0, !PT ;  /* 0xffffefff10107812 */ /* 0x000fe400078ec0ff */
[----:B------:R-:W-:-:S07]  /*20bd0*/  @!P3 SHF.R.U32.HI R8, RZ, 0x2, R8 ;  /* 0x00000002ff08b819 */ /* 0x000fce0000011608 */
[----:B0-----:R-:W-:Y:S05]  /*20be0*/  WARPSYNC.COLLECTIVE R15, `(.L_x_4677) ;  /* 0x000000000f087348 */ /* 0x001fea0003c00000 */
[----:B------:R1:W2:Y:S02]  /*20bf0*/  SHFL.IDX P6, R14, R13, R12, R11 ;  /* 0x0000000c0d0e7389 */ /* 0x0002a400000c000b */
[----:B012---:R-:W-:Y:S01]  /*20c00*/  ENDCOLLECTIVE ;  /* 0x000000000000791b */ /* 0x007fe20003800000 */
.L_x_4677:
[----:B------:R-:W-:Y:S01]  /*20c10*/  @!PT LDS RZ, [RZ] ;  /* 0x00000000fffff984 */ /* 0x000fe20000000800 */
[----:B------:R-:W-:Y:S01]  /*20c20*/  @!PT LDS RZ, [RZ] ;  /* 0x00000000fffff984 */ /* 0x000fe20000000800 */
[----:B------:R-:W-:Y:S01]  /*20c30*/  @!PT LDS RZ, [RZ] ;  /* 0x00000000fffff984 */ /* 0x000fe20000000800 */
[----:B------:R0:W-:Y:S01]  /*20c40*/  @!P2 LDGSTS.E.BYPASS.LTC128B.128 [R7+0x34400], desc[UR40][R2.64+0x380], P4 ;  /* 0x344003800207afae */ /* 0x0001e2000a101d68 */
[----:B------:R-:W-:Y:S02]  /*20c50*/  @!P3 ISETP.NE.U32.AND P2, PT, R8, RZ, PT ;  /* 0x000000ff0800b20c */ /* 0x000fe40003f45070 */
[----:B------:R-:W-:Y:S02]  /*20c60*/  @P5 LOP3.LUT R16, R16, 0x1000, RZ, 0xfc, !PT ;  /* 0x0000100010105812 */ /* 0x000fe400078efcff */
[----:B------:R-:W-:Y:S02]  /*20c70*/  @!P3 LOP3.LUT R8, R6, 0x80, RZ, 0xc0, !PT ;  /* 0x000000800608b812 */ /* 0x000fe400078ec0ff */
[C---:B------:R-:W-:Y:S02]  /*20c80*/  LOP3.LUT P5, RZ, R16.reuse, 0x8, RZ, 0xc0, !PT ;  /* 0x0000000810ff7812 */ /* 0x040fe400078ac0ff */
[----:B------:R-:W-:Y:S01]  /*20c90*/  LOP3.LUT R16, R16, 0xffffffdf, RZ, 0xc0, !PT ;  /* 0xffffffdf10107812 */ /* 0x000fe200078ec0ff */
[----:B------:R-:W-:Y:S01]  /*20ca0*/  IMAD.MOV.U32 R13, RZ, RZ, R0 ;  /* 0x000000ffff0d7224 */ /* 0x000fe200078e0000 */
[----:B------:R-:W-:-:S03]  /*20cb0*/  @!P3 SHF.R.U32.HI R8, RZ, 0x3, R8 ;  /* 0x00000003ff08b819 */ /* 0x000fc60000011608 */
[----:B------:R-:W-:Y:S02]  /*20cc0*/  @P2 LOP3.LUT R16, R16, 0x20, RZ, 0xfc, !PT ;  /* 0x0000002010102812 */ /* 0x000fe400078efcff */
[----:B------:R-:W-:Y:S01]  /*20cd0*/  @!P3 ISETP.NE.U32.AND P4, PT, R8, RZ, PT ;  /* 0x000000ff0800b20c */ /* 0x000fe20003f85070 */
[----:B0-----:R-:W-:-:S12]  /*20ce0*/  IMAD.MOV.U32 R9, RZ, RZ, R14 ;  /* 0x000000ffff097224 */ /* 0x001fd800078e000e */
[----:B------:R-:W-:Y:S05]  /*20cf0*/  WARPSYNC.COLLECTIVE R15, `(.L_x_4678) ;  /* 0x000000000f087348 */ /* 0x000fea0003c00000 */
[----:B------:R0:W1:Y:S02]  /*20d00*/  SHFL.IDX P6, R14, R13, R12, R11 ;  /* 0x0000000c0d0e7389 */ /* 0x00006400000c000b */
[----:B01----:R-:W-:Y:S01]  /*20d10*/  ENDCOLLECTIVE ;  /* 0x000000000000791b */ /* 0x003fe20003800000 */
.L_x_4678:
        /* <DEDUP_REMOVED lines=29> */
.L_x_4679:
        /* <DEDUP_REMOVED lines=8> */
[----:B------:R0:W-:Y:S01]  /*20f70*/  STL [R1+0x14], R16 ;  /* 0x0000141001007387 */ /* 0x0001e20000100800 */
[----:B------:R-:W-:-:S11]  /*20f80*/  IMAD.MOV.U32 R10, RZ, RZ, R14 ;  /* 0x000000ffff0a7224 */ /* 0x000fd600078e000e */
[----:B0-----:R-:W-:Y:S05]  /*20f90*/  WARPSYNC.COLLECTIVE R15, `(.L_x_4680) ;  /* 0x000000000f087348 */ /* 0x001fea0003c00000 */
[----:B------:R1:W2:Y:S02]  /*20fa0*/  SHFL.IDX P6, R14, R13, R12, R11 ;  /* 0x0000000c0d0e7389 */ /* 0x0002a400000c000b */
[----:B012---:R-:W-:Y:S01]  /*20fb0*/  ENDCOLLECTIVE ;  /* 0x000000000000791b */ /* 0x007fe20003800000 */
.L_x_4680:
        /* <DEDUP_REMOVED lines=20> */
[----:B------:R-:W-:-:S03]  /*21100*/  LOP3.LUT P2, RZ, R16, 0x80, RZ, 0xc0, !PT ;  /* 0x0000008010ff7812 */ /* 0x000fc6000784c0ff */
[----:B------:R0:W5:Y:S10]  /*21110*/  LDL.LU R16, [R1+0x90] ;  /* 0x0000900001107983 */ /* 0x0001740000300800 */
        /* <DEDUP_REMOVED lines=13> */
.L_x_4681:
[----:B------:R-:W-:Y:S02]  /*211f0*/  IMAD.MOV.U32 R13, RZ, RZ, R0 ;  /* 0x000000ffff0d7224 */ /* 0x000fe400078e0000 */
[----:B------:R-:W-:-:S07]  /*21200*/  IMAD.MOV.U32 R4, RZ, RZ, R14 ;  /* 0x000000ffff047224 */ /* 0x000fce00078e000e */
[----:B------:R-:W-:Y:S05]  /*21210*/  WARPSYNC.COLLECTIVE R15, `(.L_x_4682) ;  /* 0x000000000f087348 */ /* 0x000fea0003c00000 */
[----:B------:R0:W1:Y:S02]  /*21220*/  SHFL.IDX P6, R14, R13, R12, R11 ;  /* 0x0000000c0d0e7389 */ /* 0x00006400000c000b */
[----:B01----:R-:W-:Y:S01]  /*21230*/  ENDCOLLECTIVE ;  /* 0x000000000000791b */ /* 0x003fe20003800000 */
.L_x_4682:
[----:B------:R-:W-:Y:S01]  /*21240*/  IMAD.MOV.U32 R0, RZ, RZ, R14 ;  /* 0x000000ffff007224 */ /* 0x000fe200078e000e */
[----:B------:R-:W-:Y:S06]  /*21250*/  BRA `(.L_x_4683) ;  /* 0xffffff9800347947 */ /* 0x000fec000383ffff */
.L_x_4525:
[----:B0-----:R0:W2:Y:S02]  /*21260*/  SYNCS.PHASECHK.TRANS64.TRYWAIT P0, [R18+URZ+0x38820], R0 ;  /* 0x03882000120075a7 */ /* 0x0010a4000800017f */
[----:B--2---:R-:W-:Y:S05]  /*21270*/  @!P0 NANOSLEEP.SYNCS 0x989680 ;  /* 0x009896800000895d */ /* 0x004fea0003900000 */
[----:B------:R-:W2:Y:S02]  /*21280*/  @!P0 SYNCS.PHASECHK.TRANS64 P0, [R18+URZ+0x38820], R0 ;  /* 0x03882000120085a7 */ /* 0x000ea4000800007f */
[----:B--2---:R-:W-:Y:S05]  /*21290*/  @!P0 BRA `(.L_x_4525) ;  /* 0xfffffffc00f08947 */ /* 0x004fea000383ffff */
[----:B------:R-:W-:Y:S05]  /*212a0*/  BRA `(.L_x_4684) ;  /* 0xffffff9800f07947 */ /* 0x000fea000383ffff */
.L_x_4529:
[----:B0-----:R0:W2:Y:S02]  /*212b0*/  SYNCS.PHASECHK.TRANS64.TRYWAIT P0, [R0+URZ+0x38860], R2 ;  /* 0x03886002000075a7 */ /* 0x0010a4000800017f */
[----:B--2---:R-:W-:Y:S05]  /*212c0*/  @!P0 NANOSLEEP.SYNCS 0x989680 ;  /* 0x009896800000895d */ /* 0x004fea0003900000 */
[----:B------:R-:W2:Y:S02]  /*212d0*/  @!P0 SYNCS.PHASECHK.TRANS64 P0, [R0+URZ+0x38860], R2 ;  /* 0x03886002000085a7 */ /* 0x000ea4000800007f */
[----:B--2---:R-:W-:Y:S05]  /*212e0*/  @!P0 BRA `(.L_x_4529) ;  /* 0xfffffffc00f08947 */ /* 0x004fea000383ffff */
[----:B------:R-:W-:Y:S05]  /*212f0*/  BRA `(.L_x_4685) ;  /* 0xffffff9c00147947 */ /* 0x000fea000383ffff */
.L_x_4548:
[----:B-1----:R1:W2:Y:S02]  /*21300*/  SYNCS.PHASECHK.TRANS64.TRYWAIT P0, [R2+URZ+0x38840], R6 ;  /* 0x03884006020075a7 */ /* 0x0022a4000800017f */
[----:B--2---:R-:W-:Y:S05]  /*21310*/  @!P0 NANOSLEEP.SYNCS 0x989680 ;  /* 0x009896800000895d */ /* 0x004fea0003900000 */
[----:B------:R-:W2:Y:S02]  /*21320*/  @!P0 SYNCS.PHASECHK.TRANS64 P0, [R2+URZ+0x38840], R6 ;  /* 0x03884006020085a7 */ /* 0x000ea4000800007f */
[----:B--2---:R-:W-:Y:S05]  /*21330*/  @!P0 BRA `(.L_x_4548) ;  /* 0xfffffffc00f08947 */ /* 0x004fea000383ffff */
[----:B------:R-:W-:Y:S05]  /*21340*/  BRA `(.L_x_4686) ;  /* 0xffffffa800247947 */ /* 0x000fea000383ffff */
.L_x_4553:
[----:B0-----:R0:W2:Y:S02]  /*21350*/  SYNCS.PHASECHK.TRANS64.TRYWAIT P0, [R2+URZ+0x38860], R6 ;  /* 0x03886006020075a7 */ /* 0x0010a4000800017f */
[----:B--2---:R-:W-:Y:S05]  /*21360*/  @!P0 NANOSLEEP.SYNCS 0x989680 ;  /* 0x009896800000895d */ /* 0x004fea0003900000 */
[----:B------:R-:W2:Y:S02]  /*21370*/  @!P0 SYNCS.PHASECHK.TRANS64 P0, [R2+URZ+0x38860], R6 ;  /* 0x03886006020085a7 */ /* 0x000ea4000800007f */
[----:B--2---:R-:W-:Y:S05]  /*21380*/  @!P0 BRA `(.L_x_4553) ;  /* 0xfffffffc00f08947 */ /* 0x004fea000383ffff */
[----:B------:R-:W-:Y:S05]  /*21390*/  BRA `(.L_x_4687) ;  /* 0xffffffa800a07947 */ /* 0x000fea000383ffff */
.L_x_4568:
[----:B-1----:R1:W2:Y:S02]  /*213a0*/  SYNCS.PHASECHK.TRANS64.TRYWAIT P0, [R3+URZ+0x38840], R2 ;  /* 0x03884002030075a7 */ /* 0x0022a4000800017f */
[----:B--2---:R-:W-:Y:S05]  /*213b0*/  @!P0 NANOSLEEP.SYNCS 0x989680 ;  /* 0x009896800000895d */ /* 0x004fea0003900000 */
[----:B------:R-:W2:Y:S02]  /*213c0*/  @!P0 SYNCS.PHASECHK.TRANS64 P0, [R3+URZ+0x38840], R2 ;  /* 0x03884002030085a7 */ /* 0x000ea4000800007f */
[----:B--2---:R-:W-:Y:S05]  /*213d0*/  @!P0 BRA `(.L_x_4568) ;  /* 0xfffffffc00f08947 */ /* 0x004fea000383ffff */
[----:B------:R-:W-:Y:S05]  /*213e0*/  BRA `(.L_x_4688) ;  /* 0xffffffb4007c7947 */ /* 0x000fea000383ffff */
.L_x_4573:
[----:B--2---:R2:W3:Y:S02]  /*213f0*/  SYNCS.PHASECHK.TRANS64.TRYWAIT P0, [R3+URZ+0x38860], R2 ;  /* 0x03886002030075a7 */ /* 0x0044e4000800017f */
[----:B---3--:R-:W-:Y:S05]  /*21400*/  @!P0 NANOSLEEP.SYNCS 0x989680 ;  /* 0x009896800000895d */ /* 0x008fea0003900000 */
[----:B------:R-:W3:Y:S02]  /*21410*/  @!P0 SYNCS.PHASECHK.TRANS64 P0, [R3+URZ+0x38860], R2 ;  /* 0x03886002030085a7 */ /* 0x000ee4000800007f */
[----:B---3--:R-:W-:Y:S05]  /*21420*/  @!P0 BRA `(.L_x_4573) ;  /* 0xfffffffc00f08947 */ /* 0x008fea000383ffff */
[----:B------:R-:W-:Y:S05]  /*21430*/  BRA `(.L_x_4689) ;  /* 0xffffffb400f87947 */ /* 0x000fea000383ffff */
.L_x_4588:
[----:B-1----:R1:W2:Y:S02]  /*21440*/  SYNCS.PHASECHK.TRANS64.TRYWAIT P0, [R3+URZ+0x38840], R2 ;  /* 0x03884002030075a7 */ /* 0x0022a4000800017f */
[----:B--2---:R-:W-:Y:S05]  /*21450*/  @!P0 NANOSLEEP.SYNCS 0x989680 ;  /* 0x009896800000895d */ /* 0x004fea0003900000 */
[----:B------:R-:W2:Y:S02]  /*21460*/  @!P0 SYNCS.PHASECHK.TRANS64 P0, [R3+URZ+0x38840], R2 ;  /* 0x03884002030085a7 */ /* 0x000ea4000800007f */
[----:B--2---:R-:W-:Y:S05]  /*21470*/  @!P0 BRA `(.L_x_4588) ;  /* 0xfffffffc00f08947 */ /* 0x004fea000383ffff */
[----:B------:R-:W-:Y:S05]  /*21480*/  BRA `(.L_x_4690) ;  /* 0xffffffc000b87947 */ /* 0x000fea000383ffff */
.L_x_4593:
[----:B--2---:R2:W3:Y:S02]  /*21490*/  SYNCS.PHASECHK.TRANS64.TRYWAIT P0, [R3+URZ+0x38860], R2 ;  /* 0x03886002030075a7 */ /* 0x0044e4000800017f */
[----:B---3--:R-:W-:Y:S05]  /*214a0*/  @!P0 NANOSLEEP.SYNCS 0x989680 ;  /* 0x009896800000895d */ /* 0x008fea0003900000 */
[----:B------:R-:W3:Y:S02]  /*214b0*/  @!P0 SYNCS.PHASECHK.TRANS64 P0, [R3+URZ+0x38860], R2 ;  /* 0x03886002030085a7 */ /* 0x000ee4000800007f */
[----:B---3--:R-:W-:Y:S05]  /*214c0*/  @!P0 BRA `(.L_x_4593) ;  /* 0xfffffffc00f08947 */ /* 0x008fea000383ffff */
[----:B------:R-:W-:Y:S05]  /*214d0*/  BRA `(.L_x_4691) ;  /* 0xffffffc400347947 */ /* 0x000fea000383ffff */
.L_x_4609:
[----:B-1----:R-:W2:Y:S01]  /*214e0*/  LDL R2, [R1] ;  /* 0x0000000001027983 */ /* 0x002ea20000100800 */
[----:B------:R-:W-:Y:S01]  /*214f0*/  BSSY B0, `(.L_x_4692) ;  /* 0x0000008000007945 */ /* 0x000fe20003800000 */
[----:B---3--:R-:W-:Y:S02]  /*21500*/  IMAD.MOV.U32 R12, RZ, RZ, RZ ;  /* 0x000000ffff0c7224 */ /* 0x008fe400078e00ff */
[----:B------:R-:W-:Y:S02]  /*21510*/  IMAD.MOV.U32 R11, RZ, RZ, 0x1f ;  /* 0x0000001fff0b7424 */ /* 0x000fe400078e00ff */
[----:B------:R-:W-:Y:S02]  /*21520*/  IMAD.MOV.U32 R15, RZ, RZ, -0x1 ;  /* 0xffffffffff0f7424 */ /* 0x000fe400078e00ff */
[----:B--2---:R-:W-:-:S07]  /*21530*/  IMAD.MOV.U32 R13, RZ, RZ, R2 ;  /* 0x000000ffff0d7224 */ /* 0x004fce00078e0002 */
[----:B0-----:R-:W-:Y:S05]  /*21540*/  WARPSYNC.COLLECTIVE R15, `(.L_x_4693) ;  /* 0x000000000f087348 */ /* 0x001fea0003c00000 */
[----:B------:R1:W2:Y:S02]  /*21550*/  SHFL.IDX P6, R14, R13, R12, R11 ;  /* 0x0000000c0d0e7389 */ /* 0x0002a400000c000b */
[----:B012---:R-:W-:Y:S01]  /*21560*/  ENDCOLLECTIVE ;  /* 0x000000000000791b */ /* 0x007fe20003800000 */
.L_x_4693:
[----:B------:R-:W-:Y:S05]  /*21570*/  BSYNC B0 ;  /* 0x0000000000007941 */ /* 0x000fea0003800000 */
.L_x_4692:
        /* <DEDUP_REMOVED lines=9> */
.L_x_4694:
        /* <DEDUP_REMOVED lines=26> */
.L_x_4695:
        /* <DEDUP_REMOVED lines=8> */
.L_x_4696:
        /* <DEDUP_REMOVED lines=8> */
.L_x_4697:
        /* <DEDUP_REMOVED lines=8> */
.L_x_4698:
        /* <DEDUP_REMOVED lines=8> */
.L_x_4699:
        /* <DEDUP_REMOVED lines=9> */
.L_x_4700:
[----:B------:R-:W-:Y:S01]  /*21a40*/  IMAD.MOV.U32 R9, RZ, RZ, R14 ;  /* 0x000000ffff097224 */ /* 0x000fe200078e000e */
[----:B------:R-:W-:Y:S06]  /*21a50*/  BRA `(.L_x_4701) ;  /* 0xffffffcc006c7947 */ /* 0x000fec000383ffff */
.L_x_4612:
[----:B------:R-:W-:Y:S01]  /*21a60*/  BSSY B0, `(.L_x_4702) ;  /* 0x0000008000007945 */ /* 0x000fe20003800000 */
[----:B------:R-:W-:Y:S02]  /*21a70*/  IMAD.MOV.U32 R13, RZ, RZ, R2 ;  /* 0x000000ffff0d7224 */ /* 0x000fe400078e0002 */
[----:B---3--:R-:W-:Y:S02]  /*21a80*/  IMAD.MOV.U32 R12, RZ, RZ, 0x1 ;  /* 0x00000001ff0c7424 */ /* 0x008fe400078e00ff */
[----:B------:R-:W-:Y:S02]  /*21a90*/  IMAD.MOV.U32 R11, RZ, RZ, RZ ;  /* 0x000000ffff0b7224 */ /* 0x000fe400078e00ff */
[----:B------:R-:W-:-:S07]  /*21aa0*/  IMAD.MOV.U32 R15, RZ, RZ, -0x1 ;  /* 0xffffffffff0f7424 */ /* 0x000fce00078e00ff */
[----:B0-----:R-:W-:Y:S05]  /*21ab0*/  WARPSYNC.COLLECTIVE R15, `(.L_x_4703) ;  /* 0x000000000f087348 */ /* 0x001fea0003c00000 */
[----:B------:R1:W2:Y:S02]  /*21ac0*/  SHFL.UP P6, R14, R13, R12, R11 ;  /* 0x0400000c0d0e7389 */ /* 0x0002a400000c000b */
[----:B012---:R-:W-:Y:S01]  /*21ad0*/  ENDCOLLECTIVE ;  /* 0x000000000000791b */ /* 0x007fe20003800000 */
.L_x_4703:
[----:B------:R-:W-:Y:S05]  /*21ae0*/  BSYNC B0 ;  /* 0x0000000000007941 */ /* 0x000fea0003800000 */
.L_x_4702:
        /* <DEDUP_REMOVED lines=10> */
.L_x_4704:
        /* <DEDUP_REMOVED lines=8> */
.L_x_4705:
        /* <DEDUP_REMOVED lines=8> */
.L_x_4706:
        /* <DEDUP_REMOVED lines=8> */
.L_x_4707:
        /* <DEDUP_REMOVED lines=9> */
.L_x_4708:
[----:B------:R-:W-:Y:S01]  /*21da0*/  IMAD.MOV.U32 R9, RZ, RZ, R14 ;  /* 0x000000ffff097224 */ /* 0x000fe200078e000e */
[----:B------:R-:W-:Y:S06]  /*21db0*/  BRA `(.L_x_4709) ;  /* 0xffffffcc00407947 */ /* 0x000fec000383ffff */
.L_x_4614:
[----:B------:R-:W-:Y:S01]  /*21dc0*/  BSSY B0, `(.L_x_4710) ;  /* 0x0000006000007945 */ /* 0x000fe20003800000 */
[----:B------:R-:W-:Y:S01]  /*21dd0*/  PLOP3.LUT P6, PT, P6, PT, PT, 0x8, 0x0 ;  /* 0x000000000000781c */ /* 0x000fe200037ce170 */
[----:B------:R-:W-:-:S12]  /*21de0*/  IMAD.MOV.U32 R15, RZ, RZ, -0x1 ;  /* 0xffffffffff0f7424 */ /* 0x000fd800078e00ff */
[----:B0--3--:R-:W-:Y:S05]  /*21df0*/  WARPSYNC.COLLECTIVE R15, `(.L_x_4711) ;  /* 0x000000000f087348 */ /* 0x009fea0003c00000 */
[----:B---3--:R-:W-:Y:S01]  /*21e00*/  VOTE.ANY R14, PT, P6 ;  /* 0x00000000000e7806 */ /* 0x008fe200030e0100 */
[----:B0-----:R-:W-:Y:S06]  /*21e10*/  ENDCOLLECTIVE ;  /* 0x000000000000791b */ /* 0x001fec0003800000 */
.L_x_4711:
[----:B------:R-:W-:Y:S05]  /*21e20*/  BSYNC B0 ;  /* 0x0000000000007941 */ /* 0x000fea0003800000 */
.L_x_4710:
        /* <DEDUP_REMOVED lines=9> */
.L_x_4712:
[----:B------:R-:W-:Y:S02]  /*21ec0*/  IMAD.MOV.U32 R13, RZ, RZ, R6 ;  /* 0x000000ffff0d7224 */ /* 0x000fe400078e0006 */
[----:B------:R-:W-:-:S07]  /*21ed0*/  IMAD.MOV.U32 R0, RZ, RZ, R14 ;  /* 0x000000ffff007224 */ /* 0x000fce00078e000e */
[----:B------:R-:W-:Y:S05]  /*21ee0*/  WARPSYNC.COLLECTIVE R15, `(.L_x_4713) ;  /* 0x000000000f087348 */ /* 0x000fea0003c00000 */
[----:B------:R0:W1:Y:S02]  /*21ef0*/  SHFL.IDX P6, R14, R13, R12, R11 ;  /* 0x0000000c0d0e7389 */ /* 0x00006400000c000b */
[----:B01----:R-:W-:Y:S01]  /*21f00*/  ENDCOLLECTIVE ;  /* 0x000000000000791b */ /* 0x003fe20003800000 */
.L_x_4713:
[----:B------:R-:W-:Y:S01]  /*21f10*/  IMAD.MOV.U32 R6, RZ, RZ, R14 ;  /* 0x000000ffff067224 */ /* 0x000fe200078e000e */
[----:B------:R-:W-:Y:S06]  /*21f20*/  BRA `(.L_x_4714) ;  /* 0xffffffcc00207947 */ /* 0x000fec000383ffff */
.L_x_4616:
[----:B------:R-:W-:Y:S01]  /*21f30*/  BSSY B0, `(.L_x_4715) ;  /* 0x0000007000007945 */ /* 0x000fe20003800000 */
[----:B------:R-:W-:Y:S02]  /*21f40*/  IMAD.MOV.U32 R13, RZ, RZ, R7 ;  /* 0x000000ffff0d7224 */ /* 0x000fe400078e0007 */
[----:B------:R-:W-:Y:S02]  /*21f50*/  IMAD.MOV.U32 R11, RZ, RZ, 0x1f ;  /* 0x0000001fff0b7424 */ /* 0x000fe400078e00ff */
[----:B------:R-:W-:-:S07]  /*21f60*/  IMAD.MOV.U32 R15, RZ, RZ, -0x1 ;  /* 0xffffffffff0f7424 */ /* 0x000fce00078e00ff */
[----:B012-4-:R-:W-:Y:S05]  /*21f70*/  WARPSYNC.COLLECTIVE R15, `(.L_x_4716) ;  /* 0x000000000f087348 */ /* 0x017fea0003c00000 */
[----:B------:R3:W0:Y:S02]  /*21f80*/  SHFL.IDX P6, R14, R13, R12, R11 ;  /* 0x0000000c0d0e7389 */ /* 0x00062400000c000b */
[----:B01234-:R-:W-:Y:S01]  /*21f90*/  ENDCOLLECTIVE ;  /* 0x000000000000791b */ /* 0x01ffe20003800000 */
.L_x_4716:
[----:B------:R-:W-:Y:S05]  /*21fa0*/  BSYNC B0 ;  /* 0x0000000000007941 */ /* 0x000fea0003800000 */
.L_x_4715:
[----:B------:R-:W-:Y:S01]  /*21fb0*/  IMAD.MOV.U32 R7, RZ, RZ, R14 ;  /* 0x000000ffff077224 */ /* 0x000fe200078e000e */
[----:B------:R-:W-:Y:S06]  /*21fc0*/  BRA `(.L_x_4717) ;  /* 0xffffffcc00107947 */ /* 0x000fec000383ffff */
.L_x_4620:
[----:B0-----:R0:W1:Y:S02]  /*21fd0*/  SYNCS.PHASECHK.TRANS64.TRYWAIT P0, [R0+URZ+0x38820], R3 ;  /* 0x03882003000075a7 */ /* 0x001064000800017f */
[----:B-1----:R-:W-:Y:S05]  /*21fe0*/  @!P0 NANOSLEEP.SYNCS 0x989680 ;  /* 0x009896800000895d */ /* 0x002fea0003900000 */
[----:B------:R-:W1:Y:S02]  /*21ff0*/  @!P0 SYNCS.PHASECHK.TRANS64 P0, [R0+URZ+0x38820], R3 ;  /* 0x03882003000085a7 */ /* 0x000e64000800007f */
[----:B-1----:R-:W-:Y:S05]  /*22000*/  @!P0 BRA `(.L_x_4620) ;  /* 0xfffffffc00f08947 */ /* 0x002fea000383ffff */
[----:B------:R-:W-:Y:S05]  /*22010*/  BRA `(.L_x_4718) ;  /* 0xffffffd000ac7947 */ /* 0x000fea000383ffff */
.L_x_4621:
        /* <DEDUP_REMOVED lines=11> */
.L_x_4720:
[----:B------:R-:W-:Y:S05]  /*220d0*/  BSYNC B0 ;  /* 0x0000000000007941 */ /* 0x000fea0003800000 */
.L_x_4719:
[----:B------:R-:W-:Y:S05]  /*220e0*/  BRA `(.L_x_4721) ;  /* 0xffffffd000947947 */ /* 0x000fea000383ffff */
.L_x_4622:
[----:B------:R-:W-:Y:S01]  /*220f0*/  BSSY B0, `(.L_x_4722) ;  /* 0x0000006000007945 */ /* 0x000fe20003800000 */
[----:B------:R-:W-:-:S07]  /*22100*/  IMAD.MOV.U32 R15, RZ, RZ, -0x1 ;  /* 0xffffffffff0f7424 */ /* 0x000fce00078e00ff */
[----:B01----:R-:W-:Y:S05]  /*22110*/  WARPSYNC.COLLECTIVE R15, `(.L_x_4723) ;  /* 0x000000000f0c7348 */ /* 0x003fea0003c00000 */
[----:B------:R-:W-:Y:S02]  /*22120*/  ELECT P6, UR62, PT ;  /* 0x00000000003e782f */ /* 0x000fe400038c0000 */
[----:B------:R-:W-:Y:S01]  /*22130*/  MOV R14, UR62 ;  /* 0x0000003e000e7c02 */ /* 0x000fe20008000f00 */
[----:B01----:R-:W-:Y:S10]  /*22140*/  ENDCOLLECTIVE ;  /* 0x000000000000791b */ /* 0x003ff40003800000 */
.L_x_4723:
[----:B------:R-:W-:Y:S05]  /*22150*/  BSYNC B0 ;  /* 0x0000000000007941 */ /* 0x000fea0003800000 */
.L_x_4722:
[----:B------:R-:W-:Y:S05]  /*22160*/  BRA `(.L_x_4724) ;  /* 0xffffffd000887947 */ /* 0x000fea000383ffff */
.L_x_4624:
[----:B0-----:R0:W1:Y:S02]  /*22170*/  SYNCS.PHASECHK.TRANS64.TRYWAIT P0, [R6+URZ], R5 ;  /* 0x00000005060075a7 */ /* 0x001064000800017f */
[----:B-1----:R-:W-:Y:S05]  /*22180*/  @!P0 NANOSLEEP.SYNCS 0x989680 ;  /* 0x009896800000895d */ /* 0x002fea0003900000 */
[----:B------:R-:W1:Y:S02]  /*22190*/  @!P0 SYNCS.PHASECHK.TRANS64 P0, [R6+URZ], R5 ;  /* 0x00000005060085a7 */ /* 0x000e64000800007f */
[----:B-1----:R-:W-:Y:S05]  /*221a0*/  @!P0 BRA `(.L_x_4624) ;  /* 0xfffffffc00f08947 */ /* 0x002fea000383ffff */
[----:B------:R-:W-:Y:S05]  /*221b0*/  BRA `(.L_x_4725) ;  /* 0xffffffd000c07947 */ /* 0x000fea000383ffff */
.L_x_4625:
[----:B-1----:R1:W2:Y:S02]  /*221c0*/  SYNCS.PHASECHK.TRANS64.TRYWAIT P0, [R7+URZ], R2 ;  /* 0x00000002070075a7 */ /* 0x0022a4000800017f */
[----:B--2---:R-:W-:Y:S05]  /*221d0*/  @!P0 NANOSLEEP.SYNCS 0x989680 ;  /* 0x009896800000895d */ /* 0x004fea0003900000 */
[----:B------:R-:W2:Y:S02]  /*221e0*/  @!P0 SYNCS.PHASECHK.TRANS64 P0, [R7+URZ], R2 ;  /* 0x00000002070085a7 */ /* 0x000ea4000800007f */
[----:B--2---:R-:W-:Y:S05]  /*221f0*/  @!P0 BRA `(.L_x_4625) ;  /* 0xfffffffc00f08947 */ /* 0x004fea000383ffff */
[----:B------:R-:W-:Y:S05]  /*22200*/  BRA `(.L_x_4726) ;  /* 0xffffffd000b47947 */ /* 0x000fea000383ffff */
.L_x_4627:
[----:B--2---:R2:W3:Y:S02]  /*22210*/  SYNCS.PHASECHK.TRANS64.TRYWAIT P0, [R4+URZ], R5 ;  /* 0x00000005040075a7 */ /* 0x0044e4000800017f */
[----:B---3--:R-:W-:Y:S05]  /*22220*/  @!P0 NANOSLEEP.SYNCS 0x989680 ;  /* 0x009896800000895d */ /* 0x008fea0003900000 */
[----:B------:R-:W3:Y:S02]  /*22230*/  @!P0 SYNCS.PHASECHK.TRANS64 P0, [R4+URZ], R5 ;  /* 0x00000005040085a7 */ /* 0x000ee4000800007f */
[----:B---3--:R-:W-:Y:S05]  /*22240*/  @!P0 BRA `(.L_x_4627) ;  /* 0xfffffffc00f08947 */ /* 0x008fea000383ffff */
[----:B------:R-:W-:Y:S05]  /*22250*/  BRA `(.L_x_4727) ;  /* 0xffffffd000b87947 */ /* 0x000fea000383ffff */
.L_x_4728:
        /* <DEDUP_REMOVED lines=10> */
.L_x_15172:


//--------------------- .text._ZN7cutlass13device_kernelIN5flash11enable_sm90INS1_16FlashAttnFwdSm90INS1_25CollectiveMainloopFwdSm90ILi2EN4cute5tupleIJNS5_1CILi1EEES8_S8_EEENS6_IJNS7_ILi64EEESA_SA_EEELi512ENS_10bfloat16_tEfNS_4arch4Sm90ELb0ELb1ELb1ELb0ELb0ELb0ELb0ELb0ELb0ELb1ELb1ELb0EEENS1_21CollectiveEpilogueFwdINS6_IJSA_NS7_ILi512EEESA_EEES9_SC_SE_Li256ELb0ELb1ELb1ELb0EEENS1_19SingleTileSchedulerILb0ELb1ELb1ELi64EEEEEEEEEvNT_6ParamsE --------------------------
	.section	.text._ZN7cutlass13device_kernelIN5flash11enable_sm90INS1_16FlashAttnFwdSm90INS1_25CollectiveMainloopFwdSm90ILi2EN4cute5tupleIJNS5_1CILi1EEES8_S8_EEENS6_IJNS7_ILi64EEESA_SA_EEELi512ENS_10bfloat16_tEfNS_4arch4Sm90ELb0ELb1ELb1ELb0ELb0ELb0ELb0ELb0ELb0ELb1ELb1ELb0EEENS1_21CollectiveEpilogueFwdINS6_IJSA_NS7_ILi512EEESA_EEES9_SC_SE_Li256ELb0ELb1ELb1ELb0EEENS1_19SingleTileSchedulerILb0ELb1ELb1ELi64EEEEEEEEEvNT_6ParamsE,"ax",@progbits
	.align	128
.text._ZN7cutlass13device_kernelIN5flash11enable_sm90INS1_16FlashAttnFwdSm90INS1_25CollectiveMainloopFwdSm90ILi2EN4cute5tupleIJNS5_1CILi1EEES8_S8_EEENS6_IJNS7_ILi64EEESA_SA_EEELi512ENS_10bfloat16_tEfNS_4arch4Sm90ELb0ELb1ELb1ELb0ELb0ELb0ELb0ELb0ELb0ELb1ELb1ELb0EEENS1_21CollectiveEpilogueFwdINS6_IJSA_NS7_ILi512EEESA_EEES9_SC_SE_Li256ELb0ELb1ELb1ELb0EEENS1_19SingleTileSchedulerILb0ELb1ELb1ELi64EEEEEEEEEvNT_6ParamsE:
        .type           _ZN7cutlass13device_kernelIN5flash11enable_sm90INS1_16FlashAttnFwdSm90INS1_25CollectiveMainloopFwdSm90ILi2EN4cute5tupleIJNS5_1CILi1EEES8_S8_EEENS6_IJNS7_ILi64EEESA_SA_EEELi512ENS_10bfloat16_tEfNS_4arch4Sm90ELb0ELb1ELb1ELb0ELb0ELb0ELb0ELb0ELb0ELb1ELb1ELb0EEENS1_21CollectiveEpilogueFwdINS6_IJSA_NS7_ILi512EEESA_EEES9_SC_SE_Li256ELb0ELb1ELb1ELb0EEENS1_19SingleTileSchedulerILb0ELb1ELb1ELi64EEEEEEEEEvNT_6ParamsE,@function
        .size           _ZN7cutlass13device_kernelIN5flash11enable_sm90INS1_16FlashAttnFwdSm90INS1_25CollectiveMainloopFwdSm90ILi2EN4cute5tupleIJNS5_1CILi1EEES8_S8_EEENS6_IJNS7_ILi64EEESA_SA_EEELi512ENS_10bfloat16_tEfNS_4arch4Sm90ELb0ELb1ELb1ELb0ELb0ELb0ELb0ELb0ELb0ELb1ELb1ELb0EEENS1_21CollectiveEpilogueFwdINS6_IJSA_NS7_ILi512EEESA_EEES9_SC_SE_Li256ELb0ELb1ELb1ELb0EEENS1_19SingleTileSchedulerILb0ELb1ELb1ELi64EEEEEEEEEvNT_6ParamsE,(.L_x_15173 - _ZN7cutlass13device_kernelIN5flash11enable_sm90INS1_16FlashAttnFwdSm90INS1_25CollectiveMainloopFwdSm90ILi2EN4cute5tupleIJNS5_1CILi1EEES8_S8_EEENS6_IJNS7_ILi64EEESA_SA_EEELi512ENS_10bfloat16_tEfNS_4arch4Sm90ELb0ELb1ELb1ELb0ELb0ELb0ELb0ELb0ELb0ELb1ELb1ELb0EEENS1_21CollectiveEpilogueFwdINS6_IJSA_NS7_ILi512EEESA_EEES9_SC_SE_Li256ELb0ELb1ELb1ELb0EEENS1_19SingleTileSchedulerILb0ELb1ELb1ELi64EEEEEEEEEvNT_6ParamsE)
        .other          _ZN7cutlass13device_kernelIN5flash11enable_sm90INS1_16FlashAttnFwdSm90INS1_25CollectiveMainloopFwdSm90ILi2EN4cute5tupleIJNS5_1CILi1EEES8_S8_EEENS6_IJNS7_ILi64EEESA_SA_EEELi512ENS_10bfloat16_tEfNS_4arch4Sm90ELb0ELb1ELb1ELb0ELb0ELb0ELb0ELb0ELb0ELb1ELb1ELb0EEENS1_21CollectiveEpilogueFwdINS6_IJSA_NS7_ILi512EEESA_EEES9_SC_SE_Li256ELb0ELb1ELb1ELb0EEENS1_19SingleTileSchedulerILb0ELb1ELb1ELi64EEEEEEEEEvNT_6ParamsE,@"STO_CUDA_ENTRY STV_DEFAULT"
_ZN7cutlass13device_kernelIN5flash11enable_sm90INS1_16FlashAttnFwdSm90INS1_25CollectiveMainloopFwdSm90ILi2EN4cute5tupleIJNS5_1CILi1EEES8_S8_EEENS6_IJNS7_ILi64EEESA_SA_EEELi512ENS_10bfloat16_tEfNS_4arch4Sm90ELb0ELb1ELb1ELb0ELb0ELb0ELb0ELb0ELb0ELb1ELb1ELb0EEENS1_21CollectiveEpilogueFwdINS6_IJSA_NS7_ILi512EEESA_EEES9_SC_SE_Li256ELb0ELb1ELb1ELb0EEENS1_19SingleTileSchedulerILb0ELb1ELb1ELi64EEEEEEEEEvNT_6ParamsE:
        /* <DEDUP_REMOVED lines=18> */
.L_x_4730:
[----:B------:R-:W-:Y:S05]  /*0120*/  BSYNC B0 ;  /* 0x0000000000007941 */ /* 0x000fea0003800000 */
.L_x_4729:
        /* <DEDUP_REMOVED lines=37> */
.L_x_4731:
        /* <DEDUP_REMOVED lines=22> */
.L_x_4732:
        /* <DEDUP_REMOVED lines=18> */
.L_x_4733:
        /* <DEDUP_REMOVED lines=22> */
.L_x_4734:
        /* <DEDUP_REMOVED lines=22> */
.L_x_4735:
[----:B------:R-:W-:Y:S01]  /*08c0*/  PLOP3.LUT P0, PT, PT, PT, UP0, 0x80, 0x0 ;  /* 0x000000000000781c */ /* 0x000fe20003f0f008 */
[----:B------:R-:W-:Y:S01]  /*08d0*/  UMOV UR45, 0x1 ;  /* 0x00000001002d7882 */ /* 0x000fe20000000000 */
[----:B------:R-:W-:Y:S01]  /*08e0*/  NOP ;  /* 0x0000000000007918 */ /* 0x000fe20000000000 */
[----:B------:R-:W-:Y:S01]  /*08f0*/  USEL UR45, UR45, 0x2, !UP0 ;  /* 0x000000022d2d7887 */ /* 0x000fe2000c000000 */
[----:B------:R-:W-:Y:S01]  /*0900*/  BSSY B6, `(.L_x_4736) ;  /* 0x000149f000067945 */ /* 0x000fe20003800000 */
[----:B------:R-:W-:Y:S01]  /*0910*/  ULDC.64 UR48, c[0x0][0x208] ;  /* 0x0000820000307ab9 */ /* 0x000fe20000000a00 */
[----:B012-4-:R-:W-:Y:S07]  /*0920*/  BAR.SYNC.DEFER_BLOCKING 0x0 ;  /* 0x0000000000007b1d */ /* 0x017fee0000010000 */
[----:B------:R-:W-:Y:S05]  /*0930*/  @!P0 BRA `(.L_x_4737) ;  /* 0x000000fc00c48947 */ /* 0x000fea0003800000 */
.L_x_4738:
[----:B------:R-:W-:-:S08]  /*0940*/  NOP ;  /* 0x0000000000007918 */ /* 0x000fd00000000000 */
[----:B------:R-:W0:Y:S02]  /*0950*/  USETMAXREG.TRY_ALLOC.CTAPOOL UP0, 0xf0 ;  /* 0x000000f0000079c8 */ /* 0x000e240008000600 */
[----:B0-----:R-:W-:-:S13]  /*0960*/  PLOP3.LUT P0, PT, PT, PT, UP0, 0x80, 0x0 ;  /* 0x000000000000781c */ /* 0x001fda0003f0f008 */
[----:B------:R-:W-:Y:S05]  /*0970*/  @!P0 BRA `(.L_x_4738) ;  /* 0xfffffffc00f08947 */ /* 0x000fea000383ffff */
[----:B------:R-:W0:Y:S01]  /*0980*/  S2R R2, SR_TID.X ;  /* 0x0000000000027919 */ /* 0x000e220000002100 */
[----:B------:R-:W1:Y:S01]  /*0990*/  S2UR UR6, SR_CTAID.Y ;  /* 0x00000000000679c3 */ /* 0x000e620000002600 */
[----:B------:R-:W-:Y:S02]  /*09a0*/  ULDC UR7, c[0x0][0xc50] ;  /* 0x0003140000077ab9 */ /* 0x000fe40000000800 */
[----:B------:R-:W-:-:S05]  /*09b0*/  UISETP.NE.AND UP0, UPT, UR7, 0x1, UPT ;  /* 0x000000010700788c */ /* 0x000fca000bf05270 */
[----:B------:R-:W2:Y:S06]  /*09c0*/  S2UR UR8, SR_CTAID.Z ;  /* 0x00000000000879c3 */ /* 0x000eac0000002700 */
[----:B------:R-:W-:Y:S01]  /*09d0*/  @UP0 ULDC UR4, c[0x0][0xc54] ;  /* 0x0003150000040ab9 */ /* 0x000fe20000000800 */
[----:B------:R-:W-:Y:S01]  /*09e0*/  @UP0 ULDC UR10, c[0x0][0xc58] ;  /* 0x00031600000a0ab9 */ /* 0x000fe20000000800 */
[----:B-1----:R-:W-:Y:S02]  /*09f0*/  UIMAD.WIDE.U32 UR4, UR6, UR4, URZ ;  /* 0x00000004060472a5 */ /* 0x002fe4000f8e003f */
[----:B------:R-:W-:-:S02]  /*0a00*/  UMOV UR40, UR6 ;  /* 0x0000000600287c82 */ /* 0x000fc40008000000 */
[----:B------:R-:W-:Y:S01]  /*0a10*/  @UP0 USHF.R.U32.HI UR40, URZ, UR10, UR5 ;  /* 0x0000000a3f280299 */ /* 0x000fe20008011605 */
[----:B0-----:R-:W-:-:S03]  /*0a20*/  LOP3.LUT R0, R2, 0xffffff80, RZ, 0xc0, !PT ;  /* 0xffffff8002007812 */ /* 0x001fc600078ec0ff */
[----:B------:R-:W-:Y:S01]  /*0a30*/  UIADD3 UR4, -UR40, URZ, URZ ;  /* 0x0000003f28047290 */ /* 0x000fe2000fffe13f */
[----:B------:R-:W-:-:S03]  /*0a40*/  ISETP.NE.AND P0, PT, R0, 0x80, PT ;  /* 0x000000800000780c */ /* 0x000fc60003f05270 */
[----:B------:R-:W-:-:S10]  /*0a50*/  UIMAD UR4, UR7, UR4, UR6 ;  /* 0x00000004070472a4 */ /* 0x000fd4000f8e0206 */
[----:B------:R-:W-:Y:S06]  /*0a60*/  @!P0 BAR.ARV 0x8, 0x100 ;  /* 0x0204000000008b1d */ /* 0x000fec0000002000 */
[----:B------:R-:W-:-:S13]  /*0a70*/  ISETP.GE.U32.AND P0, PT, R2, 0x100, PT ;  /* 0x000001000200780c */ /* 0x000fda0003f06070 */
[----:B------:R-:W-:Y:S06]  /*0a80*/  @P0 BAR.ARV 0xf, 0x100 ;  /* 0x03c4000000000b1d */ /* 0x000fec0000002000 */
[----:B--2---:R-:W-:-:S13]  /*0a90*/  ISETP.LE.AND P0, PT, RZ, UR8, PT ;  /* 0x00000008ff007c0c */ /* 0x004fda000bf03270 */
[----:B------:R-:W-:Y:S05]  /*0aa0*/  @!P0 BRA `(.L_x_4739) ;  /* 0x0000014800108947 */ /* 0x000fea0003800000 */
[----:B------:R-:W-:Y:S01]  /*0ab0*/  ULDC.64 UR6, c[0x0][0x418] ;  /* 0x0001060000067ab9 */ /* 0x000fe20000000a00 */
[----:B------:R-:W0:Y:S01]  /*0ac0*/  S2UR UR41, SR_CTAID.X ;  /* 0x00000000002979c3 */ /* 0x000e220000002500 */
[----:B------:R-:W-:Y:S01]  /*0ad0*/  UISETP.NE.U32.AND UP0, UPT, UR6, URZ, UPT ;  /* 0x0000003f0600728c */ /* 0x000fe2000bf05070 */
[----:B------:R-:W-:Y:S01]  /*0ae0*/  VIADD R16, R2, 0xffffff80 ;  /* 0xffffff8002107836 */ /* 0x000fe20000000000 */
[----:B------:R-:W-:Y:S01]  /*0af0*/  ULDC UR39, c[0x0][0x424] ;  /* 0x0001090000277ab9 */ /* 0x000fe20000000800 */
[----:B------:R-:W-:Y:S01]  /*0b00*/  ULDC UR8, c[0x0][0x2f0] ;  /* 0x0000bc0000087ab9 */ /* 0x000fe20000000800 */
[----:B------:R-:W-:-:S04]  /*0b10*/  UISETP.NE.AND.EX UP0, UPT, UR7, URZ, UPT, UP0 ;  /* 0x0000003f0700728c */ /* 0x000fc8000bf05300 */
[----:B------:R-:W-:Y:S02]  /*0b20*/  USEL UR39, UR39, 0x1, UP0 ;  /* 0x0000000127277887 */ /* 0x000fe40008000000 */
[----:B------:R-:W-:Y:S02]  /*0b30*/  UISETP.NE.AND UP0, UPT, UR9, 0x1, UPT ;  /* 0x000000010900788c */ /* 0x000fe4000bf05270 */
[----:B------:R-:W-:-:S04]  /*0b40*/  UIMAD UR5, UR39, UR8, 0x3f ;  /* 0x0000003f270574a4 */ /* 0x000fc8000f8e0208 */
[----:B------:R-:W-:Y:S01]  /*0b50*/  PLOP3.LUT P0, PT, PT, PT, UP0, 0x80, 0x0 ;  /* 0x000000000000781c */ /* 0x000fe20003f0f008 */
[----:B------:R-:W-:-:S04]  /*0b60*/  USHF.R.S32.HI UR6, URZ, 0x1f, UR5 ;  /* 0x0000001f3f067899 */ /* 0x000fc80008011405 */
[----:B------:R-:W-:Y:S02]  /*0b70*/  ULEA.HI UR5, UR6, UR5, URZ, 0x6 ;  /* 0x0000000506057291 */ /* 0x000fe4000f8f303f */
[----:B0-----:R-:W-:Y:S02]  /*0b80*/  USHF.L.U32 UR41, UR41, 0x6, URZ ;  /* 0x0000000629297899 */ /* 0x001fe4000800063f */
[----:B------:R-:W-:-:S04]  /*0b90*/  USHF.R.S32.HI UR5, URZ, 0x6, UR5 ;  /* 0x000000063f057899 */ /* 0x000fc80008011405 */
[----:B------:R-:W-:Y:S08]  /*0ba0*/  @!P0 BRA `(.L_x_4740) ;  /* 0x0000002400148947 */ /* 0x000ff00003800000 */
[----:B------:R-:W-:Y:S01]  /*0bb0*/  ULDC UR6, c[0x0][0x448] ;  /* 0x0001120000067ab9 */ /* 0x000fe20000000800 */
[----:B------:R-:W-:Y:S02]  /*0bc0*/  UIADD3 UR9, UR41, 0x3f, URZ ;  /* 0x0000003f29097890 */ /* 0x000fe4000fffe03f */
[----:B------:R-:W-:Y:S01]  /*0bd0*/  UISETP.NE.AND UP1, UPT, UR6, 0x1, UPT ;  /* 0x000000010600788c */ /* 0x000fe2000bf25270 */
[----:B------:R-:W-:Y:S02]  /*0be0*/  ULDC UR13, c[0x0][0x288] ;  /* 0x0000a200000d7ab9 */ /* 0x000fe40000000800 */
[----:B------:R-:W-:Y:S01]  /*0bf0*/  ULDC.64 UR6, c[0x0][0x9e0] ;  /* 0x0002780000067ab9 */ /* 0x000fe20000000a00 */
[----:B------:R-:W-:Y:S02]  /*0c00*/  UIADD3 UR12, -UR13, 0x1, URZ ;  /* 0x000000010d0c7890 */ /* 0x000fe4000fffe13f */
[----:B------:R-:W-:Y:S02]  /*0c10*/  UISETP.GE.AND UP0, UPT, UR7, 0x1, UPT ;  /* 0x000000010700788c */ /* 0x000fe4000bf06270 */
[----:B------:R-:W-:-:S03]  /*0c20*/  UIMAD UR12, UR39, UR8, UR12 ;  /* 0x00000008270c72a4 */ /* 0x000fc6000f8e020c */
[----:B------:R-:W-:Y:S01]  /*0c30*/  @UP1 ULDC UR10, c[0x0][0x44c] ;  /* 0x00011300000a1ab9 */ /* 0x000fe20000000800 */
[----:B------:R-:W-:Y:S01]  /*0c40*/  PLOP3.LUT P1, PT, PT, PT, UP0, 0x80, 0x0 ;  /* 0x000000000000781c */ /* 0x000fe20003f2f008 */
[----:B------:R-:W-:Y:S01]  /*0c50*/  UIMAD.WIDE.U32 UR10, UR9, UR10, URZ ;  /* 0x0000000a090a72a5 */ /* 0x000fe2000f8e003f */
[----:B------:R-:W-:-:S03]  /*0c60*/  @UP1 ULDC UR14, c[0x0][0x450] ;  /* 0x00011400000e1ab9 */ /* 0x000fc60000000800 */
[----:B------:R-:W-:-:S04]  /*0c70*/  @UP1 USHF.R.U32.HI UR9, URZ, UR14, UR11 ;  /* 0x0000000e3f091299 */ /* 0x000fc8000801160b */
[----:B------:R-:W-:-:S04]  /*0c80*/  UIADD3 UR12, UR12, UR9, URZ ;  /* 0x000000090c0c7290 */ /* 0x000fc8000fffe03f */
[----:B------:R-:W-:Y:S01]  /*0c90*/  UIADD3 UR6, UR12, UR6, URZ ;  /* 0x000000060c067290 */ /* 0x000fe2000fffe03f */
[----:B------:R-:W-:Y:S11]  /*0ca0*/  @!P1 BRA `(.L_x_4741) ;  /* 0x0000000000449947 */ /* 0x000ff60003800000 */
        /* <DEDUP_REMOVED lines=10> */
.L_x_4742:
[----:B------:R-:W-:-:S11]  /*0d50*/  UISETP.NE.AND UP0, UPT, UR7, 0x1, UPT ;  /* 0x000000010700788c */ /* 0x000fd6000bf05270 */
[----:B------:R-:W-:Y:S02]  /*0d60*/  @UP0 ULDC.64 UR14, c[0x0][0x9e8] ;  /* 0x00027a00000e0ab9 */ /* 0x000fe40000000a00 */
[----:B------:R-:W-:-:S04]  /*0d70*/  UIMAD.WIDE.U32 UR10, UR9, UR14, URZ ;  /* 0x0000000e090a72a5 */ /* 0x000fc8000f8e003f */
[----:B------:R-:W-:-:S12]  /*0d80*/  @UP0 USHF.R.U32.HI UR9, URZ, UR15, UR11 ;  /* 0x0000000f3f090299 */ /* 0x000fd8000801160b */
.L_x_4743:
[----:B------:R-:W-:-:S04]  /*0d90*/  UIMAD UR9, UR9, UR7, UR7 ;  /* 0x00000007090972a4 */ /* 0x000fc8000f8e0207 */
[----:B------:R-:W-:-:S04]  /*0da0*/  UISETP.LT.AND UP0, UPT, UR6, UR9, UPT ;  /* 0x000000090600728c */ /* 0x000fc8000bf01270 */
[----:B------:R-:W-:-:S12]  /*0db0*/  USEL UR6, UR6, UR9, UP0 ;  /* 0x0000000906067287 */ /* 0x000fd80008000000 */
.L_x_4741:
[----:B------:R-:W-:Y:S01]  /*0dc0*/  UIADD3 UR6, UR6, 0x3f, URZ ;  /* 0x0000003f06067890 */ /* 0x000fe2000fffe03f */
[----:B------:R-:W-:Y:S01]  /*0dd0*/  @UP1 ULDC UR10, c[0x0][0x44c] ;  /* 0x00011300000a1ab9 */ /* 0x000fe20000000800 */
[----:B------:R-:W-:Y:S01]  /*0de0*/  @UP1 ULDC UR12, c[0x0][0x450] ;  /* 0x00011400000c1ab9 */ /* 0x000fe20000000800 */
[----:B------:R-:W-:Y:S02]  /*0df0*/  UIMAD.WIDE.U32 UR10, UR41, UR10, URZ ;  /* 0x0000000a290a72a5 */ /* 0x000fe4000f8e003f */
[----:B------:R-:W-:Y:S02]  /*0e00*/  USHF.R.S32.HI UR9, URZ, 0x1f, UR6 ;  /* 0x0000001f3f097899 */ /* 0x000fe40008011406 */
[----:B------:R-:W-:Y:S02]  /*0e10*/  UIMAD UR8, UR39, UR8, -UR13 ;  /* 0x00000008270872a4 */ /* 0x000fe4000f8e0a0d */
[----:B------:R-:W-:Y:S02]  /*0e20*/  @UP1 USHF.R.U32.HI UR41, URZ, UR12, UR11 ;  /* 0x0000000c3f291299 */ /* 0x000fe4000801160b */
[----:B------:R-:W-:-:S02]  /*0e30*/  ULEA.HI UR9, UR9, UR6, URZ, 0x6 ;  /* 0x0000000609097291 */ /* 0x000fc4000f8f303f */
[----:B------:R-:W-:Y:S02]  /*0e40*/  UIADD3 UR8, UR8, UR41, URZ ;  /* 0x0000002908087290 */ /* 0x000fe4000fffe03f */
[----:B------:R-:W-:Y:S01]  /*0e50*/  USHF.R.S32.HI UR9, URZ, 0x6, UR9 ;  /* 0x000000063f097899 */ /* 0x000fe20008011409 */
[----:B------:R-:W-:Y:S02]  /*0e60*/  ULDC UR6, c[0x0][0x9dc] ;  /* 0x0002770000067ab9 */ /* 0x000fe40000000800 */
[----:B------:R-:W-:Y:S02]  /*0e70*/  UIADD3 UR6, UR8, -UR6, URZ ;  /* 0x8000000608067290 */ /* 0x000fe4000fffe03f */
[----:B------:R-:W-:-:S04]  /*0e80*/  UISETP.LT.AND UP0, UPT, UR5, UR9, UPT ;  /* 0x000000090500728c */ /* 0x000fc8000bf01270 */
[----:B------:R-:W-:Y:S01]  /*0e90*/  USEL UR10, UR5, UR9, UP0 ;  /* 0x00000009050a7287 */ /* 0x000fe20008000000 */
[----:B------:R-:W-:Y:S01]  /*0ea0*/  IMAD.U32 R0, RZ, RZ, UR6 ;  /* 0x00000006ff007e24 */ /* 0x000fe2000f8e00ff */
[----:B------:R-:W-:Y:S10]  /*0eb0*/  @!P1 BRA `(.L_x_4744) ;  /* 0x0000000000449947 */ /* 0x000ff40003800000 */
        /* <DEDUP_REMOVED lines=11> */
.L_x_4745:
[----:B------:R-:W-:-:S11]  /*0f70*/  UISETP.NE.AND UP0, UPT, UR7, 0x1, UPT ;  /* 0x000000010700788c */ /* 0x000fd6000bf05270 */
[----:B------:R-:W-:Y:S02]  /*0f80*/  @UP0 ULDC.64 UR12, c[0x0][0x9e8] ;  /* 0x00027a00000c0ab9 */ /* 0x000fe40000000a00 */
[----:B------:R-:W-:-:S04]  /*0f90*/  UIMAD.WIDE.U32 UR8, UR5, UR12, URZ ;  /* 0x0000000c050872a5 */ /* 0x000fc8000f8e003f */
[----:B------:R-:W-:-:S12]  /*0fa0*/  @UP0 USHF.R.U32.HI UR5, URZ, UR13, UR9 ;  /* 0x0000000d3f050299 */ /* 0x000fd80008011609 */
.L_x_4746:
[----:B------:R-:W-:-:S06]  /*0fb0*/  UIMAD UR5, UR5, UR7, URZ ;  /* 0x00000007050572a4 */ /* 0x000fcc000f8e023f */
[----:B------:R-:W-:-:S07]  /*0fc0*/  VIMNMX R0, R0, UR5, !PT ;  /* 0x0000000500007c48 */ /* 0x000fce000ffe0100 */
.L_x_4744:
[----:B------:R-:W-:Y:S01]  /*0fd0*/  SHF.R.S32.HI R3, RZ, 0x1f, R0 ;  /* 0x0000001fff037819 */ /* 0x000fe20000011400 */
[----:B------:R-:W-:Y:S01]  /*0fe0*/  USHF.R.U32.HI UR5, URZ, 0x10, UR4 ;  /* 0x000000103f057899 */ /* 0x000fe20008011604 */
[----:B------:R-:W-:Y:S01]  /*0ff0*/  PLOP3.LUT P0, PT, PT, PT, PT, 0x80, 0x0 ;  /* 0x000000000000781c */ /* 0x000fe20003f0f070 */
[----:B------:R-:W-:Y:S01]  /*1000*/  ULOP3.LUT UR4, UR4, 0xffff, URZ, 0xc0, !UPT ;  /* 0x0000ffff04047892 */ /* 0x000fe2000f8ec03f */
[----:B------:R-:W-:Y:S01]  /*1010*/  LEA.HI R3, R3, R0, RZ, 0x6 ;  /* 0x0000000003037211 */ /* 0x000fe200078f30ff */
[----:B------:R-:W-:Y:S01]  /*1020*/  UISETP.NE.AND UP0, UPT, UR5, URZ, UPT ;  /* 0x0000003f0500728c */ /* 0x000fe2000bf05270 */
[----:B------:R-:W-:Y:S02]  /*1030*/  CS2R R4, SRZ ;  /* 0x0000000000047805 */ /* 0x000fe4000001ff00 */
[----:B------:R-:W-:Y:S02]  /*1040*/  MOV R2, RZ ;  /* 0x000000ff00027202 */ /* 0x000fe40000000f00 */
[----:B------:R-:W-:-:S02]  /*1050*/  CS2R R150, SRZ ;  /* 0x0000000000967805 */ /* 0x000fc4000001ff00 */
[----:B------:R-:W-:Y:S02]  /*1060*/  SHF.R.S32.HI R3, RZ, 0x6, R3 ;  /* 0x00000006ff037819 */ /* 0x000fe40000011403 */
[----:B------:R-:W-:Y:S02]  /*1070*/  CS2R R148, SRZ ;  /* 0x0000000000947805 */ /* 0x000fe4000001ff00 */
[----:B------:R-:W-:Y:S02]  /*1080*/  CS2R R146, SRZ ;  /* 0x0000000000927805 */ /* 0x000fe4000001ff00 */
[----:B------:R-:W-:Y:S02]  /*1090*/  CS2R R144, SRZ ;  /* 0x0000000000907805 */ /* 0x000fe4000001ff00 */
[----:B------:R-:W-:Y:S02]  /*10a0*/  VIMNMX R10, RZ, R3, !PT ;  /* 0x00000003ff0a7248 */ /* 0x000fe40007fe0100 */
[----:B------:R-:W-:-:S02]  /*10b0*/  CS2R R142, SRZ ;  /* 0x00000000008e7805 */ /* 0x000fc4000001ff00 */
[----:B------:R-:W-:Y:S01]  /*10c0*/  CS2R R140, SRZ ;  /* 0x00000000008c7805 */ /* 0x000fe2000001ff00 */
[----:B------:R-:W-:Y:S01]  /*10d0*/  @!UP0 ULDC UR5, c[0x0][0x9f0] ;  /* 0x00027c0000058ab9 */ /* 0x000fe20000000800 */
        /* <DEDUP_REMOVED lines=52> */
[----:B------:R-:W-:Y:S01]  /*1420*/  IMAD.MOV.U32 R37, RZ, RZ, RZ ;  /* 0x000000ffff257224 */ /* 0x000fe200078e00ff */
[----:B------:R-:W-:Y:S06]  /*1430*/  @!P1 BRA `(.L_x_4747) ;  /* 0x0000000000749947 */ /* 0x000fec0003800000 */
[----:B------:R-:W-:Y:S01]  /*1440*/  IMAD.U32 R5, RZ, RZ, UR5 ;  /* 0x00000005ff057e24 */ /* 0x000fe2000f8e00ff */
[----:B------:R-:W-:-:S04]  /*1450*/  UIADD3 UR6, UR5, -0x1, UR10 ;  /* 0xffffffff05067890 */ /* 0x000fc8000fffe00a */
[-C--:B------:R-:W-:Y:S02]  /*1460*/  IABS R8, R5.reuse ;  /* 0x0000000500087213 */ /* 0x080fe40000000000 */
[----:B------:R-:W-:Y:S02]  /*1470*/  IADD3 R0, -R10, UR6, RZ ;  /* 0x000000060a007c10 */ /* 0x000fe4000fffe1ff */
[----:B------:R-:W0:Y:S01]  /*1480*/  I2F.RP R3, R8 ;  /* 0x0000000800037306 */ /* 0x000e220000209400 */
[----:B------:R-:W-:-:S07]  /*1490*/  IABS R11, R5 ;  /* 0x00000005000b7213 */ /* 0x000fce0000000000 */
[----:B0-----:R-:W0:Y:S02]  /*14a0*/  MUFU.RCP R3, R3 ;  /* 0x0000000300037308 */ /* 0x001e240000001000 */
[----:B0-----:R-:W-:Y:S02]  /*14b0*/  VIADD R6, R3, 0xffffffe ;  /* 0x0ffffffe03067836 */ /* 0x001fe40000000000 */
[----:B------:R-:W-:-:S04]  /*14c0*/  IMAD.MOV R3, RZ, RZ, -R11 ;  /* 0x000000ffff037224 */ /* 0x000fc800078e0a0b */
[----:B------:R0:W1:Y:S02]  /*14d0*/  F2I.FTZ.U32.TRUNC.NTZ R7, R6 ;  /* 0x0000000600077305 */ /* 0x000064000021f000 */
[----:B0-----:R-:W-:Y:S01]  /*14e0*/  IMAD.MOV.U32 R6, RZ, RZ, RZ ;  /* 0x000000ffff067224 */ /* 0x001fe200078e00ff */
[----:B-1----:R-:W-:-:S05]  /*14f0*/  IADD3 R9, RZ, -R7, RZ ;  /* 0x80000007ff097210 */ /* 0x002fca0007ffe0ff */
[----:B------:R-:W-:Y:S01]  /*1500*/  IMAD R5, R9, R8, RZ ;  /* 0x0000000809057224 */ /* 0x000fe200078e02ff */
[----:B------:R-:W-:Y:S02]  /*1510*/  IABS R9, R0 ;  /* 0x0000000000097213 */ /* 0x000fe40000000000 */
[----:B------:R-:W-:Y:S01]  /*1520*/  LOP3.LUT R0, R0, UR5, RZ, 0x3c, !PT ;  /* 0x0000000500007c12 */ /* 0x000fe2000f8e3cff */
[----:B------:R-:W-:-:S03]  /*1530*/  IMAD.HI.U32 R7, R7, R5, R6 ;  /* 0x0000000507077227 */ /* 0x000fc600078e0006 */
[----:B------:R-:W-:Y:S01]  /*1540*/  ISETP.GE.AND P3, PT, R0, RZ, PT ;  /* 0x000000ff0000720c */ /* 0x000fe20003f66270 */
[----:B------:R-:W-:-:S04]  /*1550*/  IMAD.MOV.U32 R6, RZ, RZ, R9 ;  /* 0x000000ffff067224 */ /* 0x000fc800078e0009 */
[----:B------:R-:W-:-:S04]  /*1560*/  IMAD.HI.U32 R7, R7, R6, RZ ;  /* 0x0000000607077227 */ /* 0x000fc800078e00ff */
[----:B------:R-:W-:-:S05]  /*1570*/  IMAD R3, R7, R3, R6 ;  /* 0x0000000307037224 */ /* 0x000fca00078e0206 */
[----:B------:R-:W-:-:S13]  /*1580*/  ISETP.GT.U32.AND P2, PT, R8, R3, PT ;  /* 0x000000030800720c */ /* 0x000fda0003f44070 */
[-C--:B------:R-:W-:Y:S01]  /*1590*/  @!P2 IADD3 R3, R3, -R8.reuse, RZ ;  /* 0x800000080303a210 */ /* 0x080fe20007ffe0ff */
[----:B------:R-:W-:Y:S01]  /*15a0*/  @!P2 VIADD R7, R7, 0x1 ;  /* 0x000000010707a836 */ /* 0x000fe20000000000 */
[----:B------:R-:W-:Y:S02]  /*15b0*/  ISETP.NE.AND P2, PT, RZ, UR5, PT ;  /* 0x00000005ff007c0c */ /* 0x000fe4000bf45270 */
[----:B------:R-:W-:-:S13]  /*15c0*/  ISETP.GE.U32.AND P1, PT, R3, R8, PT ;  /* 0x000000080300720c */ /* 0x000fda0003f26070 */
[----:B------:R-:W-:-:S04]  /*15d0*/  @P1 VIADD R7, R7, 0x1 ;  /* 0x0000000107071836 */ /* 0x000fc80000000000 */
[----:B------:R-:W-:-:S05]  /*15e0*/  IMAD.MOV.U32 R5, RZ, RZ, R7 ;  /* 0x000000ffff057224 */ /* 0x000fca00078e0007 */
[----:B------:R-:W-:Y:S02]  /*15f0*/  @!P3 IADD3 R5, -R5, RZ, RZ ;  /* 0x000000ff0505b210 */ /* 0x000fe40007ffe1ff */
[----:B------:R-:W-:-:S07]  /*1600*/  @!P2 LOP3.LUT R5, RZ, UR5, RZ, 0x33, !PT ;  /* 0x00000005ff05ac12 */ /* 0x000fce000f8e33ff */
.L_x_4747:
[----:B------:R-:W-:Y:S01]  /*1610*/  IMAD R0, R5, UR4, R10 ;  /* 0x0000000405007c24 */ /* 0x000fe2000f8e020a */
        /* <DEDUP_REMOVED lines=29> */
[----:B0-----:R-:W-:Y:S02]  /*17f0*/  ULEA UR5, UR8, UR7, 0x18 ;  /* 0x0000000708057291 */ /* 0x001fe4000f8ec03f */
[----:B------:R-:W-:Y:S01]  /*1800*/  UIADD3 UR6, UR4, -UR6, URZ ;  /* 0x8000000604067290 */ /* 0x000fe2000fffe03f */
[----:B------:R-:W-:Y:S01]  /*1810*/  IMAD.IADD R7, R6, 0x1, -R7 ;  /* 0x0000000106077824 */ /* 0x000fe200078e0a07 */
[----:B------:R-:W-:Y:S02]  /*1820*/  ULOP3.LUT UR4, UR45, 0x1, URZ, 0xfc, !UPT ;  /* 0x000000012d047892 */ /* 0x000fe4000f8efc3f */
[----:B------:R-:W-:Y:S02]  /*1830*/  ULEA UR6, UR6, UR5, 0xf ;  /* 0x0000000506067291 */ /* 0x000fe4000f8e783f */
[----:B------:R-:W-:Y:S01]  /*1840*/  UISETP.NE.AND UP0, UPT, UR4, 0x3, UPT ;  /* 0x000000030400788c */ /* 0x000fe2000bf05270 */
[----:B------:R-:W-:Y:S01]  /*1850*/  LEA R4, R4, R7, 0x4 ;  /* 0x0000000704047211 */ /* 0x000fe200078e20ff */
[----:B------:R-:W-:-:S04]  /*1860*/  UIADD3 UR6, UR6, 0x400, URZ ;  /* 0x0000040006067890 */ /* 0x000fc8000fffe03f */
[----:B------:R-:W-:Y:S01]  /*1870*/  PLOP3.LUT P0, PT, PT, PT, UP0, 0x80, 0x0 ;  /* 0x000000000000781c */ /* 0x000fe20003f0f008 */
[----:B------:R-:W-:-:S04]  /*1880*/  USHF.R.U32.HI UR6, URZ, 0x4, UR6 ;  /* 0x000000043f067899 */ /* 0x000fc80008011606 */
[----:B------:R-:W-:-:S04]  /*1890*/  ULOP3.LUT UR6, UR6, 0x3fff, URZ, 0xc0, !UPT ;  /* 0x00003fff06067892 */ /* 0x000fc8000f8ec03f */
[----:B------:R-:W-:-:S04]  /*18a0*/  ULOP3.LUT UR6, UR6, 0x2000000, URZ, 0xfc, !UPT ;  /* 0x0200000006067892 */ /* 0x000fc8000f8efc3f */
[----:B------:R-:W-:Y:S08]  /*18b0*/  @!P0 BRA `(.L_x_4749) ;  /* 0x0000000000048947 */ /* 0x000ff00003800000 */
[----:B------:R-:W-:Y:S01]  /*18c0*/  BPT.TRAP 0x1 ;  /* 0x000000040000795c */ /* 0x000fe20000300000 */
.L_x_4749:
[----:B------:R-:W-:-:S04]  /*18d0*/  SHF.L.U32 R2, RZ, 0x1f, RZ ;  /* 0x0000001fff027819 */ /* 0x000fc800000006ff */
[----:B------:R-:W0:Y:S02]  /*18e0*/  SYNCS.PHASECHK.TRANS64.TRYWAIT P1, [UR5+0x28c50], R2 ;  /* 0x028c5002ff0075a7 */ /* 0x000e240008020145 */
[----:B0-----:R-:W-:Y:S05]  /*18f0*/  @!P1 BRA `(.L_x_4750) ;  /* 0x0000013800849947 */ /* 0x001fea0003800000 */
.L_x_4944:
        /* <DEDUP_REMOVED lines=47> */
[----:B------:R-:W-:Y:S01]  /*1bf0*/  MOV R7, RZ ;  /* 0x000000ff00077202 */ /* 0x000fe20000000f00 */
[----:B------:R-:W-:-:S06]  /*1c00*/  UMOV UR4, URZ ;  /* 0x0000003f00047c82 */ /* 0x000fcc0008000000 */
.L_x_4756:
[----:B------:R-:W-:Y:S01]  /*1c10*/  BAR.SYNC.DEFER_BLOCKING 0xe, 0x100 ;  /* 0x0384000000007b1d */ /* 0x000fe20000010000 */
[----:B------:R-:W-:Y:S01]  /*1c20*/  IMAD.U32 R5, RZ, RZ, UR4 ;  /* 0x00000004ff057e24 */ /* 0x000fe2000f8e00ff */
[----:B------:R-:W-:Y:S01]  /*1c30*/  UIADD3 UR4, UR4, 0x1, URZ ;  /* 0x0000000104047890 */ /* 0x000fe2000fffe03f */
[C---:B------:R-:W-:Y:S01]  /*1c40*/  ISETP.GT.AND P3, PT, R3.reuse, R0, PT ;  /* 0x000000000300720c */ /* 0x040fe20003f64270 */
[----:B------:R-:W-:Y:S02]  /*1c50*/  VIADD R3, R3, 0xffffffff ;  /* 0xffffffff03037836 */ /* 0x000fe40000000000 */
[----:B01----:R-:W-:Y:S01]  /*1c60*/  IMAD R2, R5, 0x40, R4 ;  /* 0x0000004005027824 */ /* 0x003fe200078e0204 */
        /* <DEDUP_REMOVED lines=137> */
.L_x_4752:
[----:B------:R-:W-:Y:S01]  /*2500*/  ULEA UR7, UR4, UR5, 0x3 ;  /* 0x0000000504077291 */ /* 0x000fe2000f8e183f */
[----:B------:R-:W-:-:S08]  /*2510*/  SHF.L.U32 R2, R7, 0x1f, RZ ;  /* 0x0000001f07027819 */ /* 0x000fd000000006ff */
[----:B------:R0:W1:Y:S01]  /*2520*/  SYNCS.PHASECHK.TRANS64.TRYWAIT P1, [UR7+0x28c50], R2 ;  /* 0x028c5002ff0075a7 */ /* 0x0000620008020147 */
[----:B------:R-:W-:Y:S05]  /*2530*/  @!P0 BRA `(.L_x_4753) ;  /* 0x0000000000048947 */ /* 0x000fea0003800000 */
[----:B------:R-:W-:Y:S01]  /*2540*/  BPT.TRAP 0x1 ;  /* 0x000000040000795c */ /* 0x000fe20000300000 */
.L_x_4753:
[----:B-1----:R-:W-:Y:S05]  /*2550*/  @P1 BRA `(.L_x_4754) ;  /* 0x0000000000081947 */ /* 0x002fea0003800000 */
[----:B------:R-:W1:Y:S02]  /*2560*/  SYNCS.PHASECHK.TRANS64.TRYWAIT P1, [UR7+0x28c50], R2 ;  /* 0x028c5002ff0075a7 */ /* 0x000e640008020147 */
[----:B-1----:R-:W-:Y:S05]  /*2570*/  @!P1 BRA `(.L_x_4755) ;  /* 0x0000012c007c9947 */ /* 0x002fea0003800000 */
.L_x_4754:
[----:B------:R-:W-:Y:S01]  /*2580*/  ULEA UR10, UR4, UR6, 0xc ;  /* 0x00000006040a7291 */ /* 0x000fe2000f8e603f */
[----:B------:R-:W-:Y:S01]  /*2590*/  WARPGROUP.ARRIVE ;  /* 0x00000000000079c5 */ /* 0x000fe20000000000 */
[----:B------:R-:W-:Y:S01]  /*25a0*/  UMOV UR11, 0x40000040 ;  /* 0x40000040000b7882 */ /* 0x000fe20000000000 */
[----:B------:R-:W-:Y:S01]  /*25b0*/  UMOV UR15, 0x40000040 ;  /* 0x40000040000f7882 */ /* 0x000fe20000000000 */
[----:B------:R-:W-:Y:S01]  /*25c0*/  UIADD3 UR14, UR10, 0x80, URZ ;  /* 0x000000800a0e7890 */ /* 0x000fe2000fffe03f */
[----:B01----:R-:W-:Y:S01]  /*25d0*/  MOV R2, UR7 ;  /* 0x0000000700027c02 */ /* 0x003fe20008000f00 */
        /* <DEDUP_REMOVED lines=24> */
.L_x_4751:
[----:B------:R-:W-:Y:S01]  /*2760*/  BAR.SYNC.DEFER_BLOCKING 0xe, 0x100 ;  /* 0x0384000000007b1d */ /* 0x000fe20000010000 */
[----:B------:R-:W-:Y:S01]  /*2770*/  VIADD R4, R4, UR4 ;  /* 0x0000000404047c36 */ /* 0x000fe20008000000 */
[----:B------:R-:W-:-:S04]  /*2780*/  PLOP3.LUT P0, PT, PT, PT, PT, 0x8, 0x0 ;  /* 0x000000000000781c */ /* 0x000fc80003f0e170 */
[----:B------:R-:W-:-:S05]  /*2790*/  LEA R4, R4, UR5, 0x2 ;  /* 0x0000000504047c11 */ /* 0x000fca000f8e10ff */
[----:B01----:R-:W0:Y:S04]  /*27a0*/  LDS R2, [R4+0x28800] ;  /* 0x0288000004027984 */ /* 0x003e280000000800 */
[----:B------:R1:W2:Y:S02]  /*27b0*/  LDS R0, [R4+0x28820] ;  /* 0x0288200004007984 */ /* 0x0002a40000000800 */
[----:B-1----:R-:W-:Y:S01]  /*27c0*/  MOV R4, RZ ;  /* 0x000000ff00047202 */ /* 0x002fe20000000f00 */
        /* <DEDUP_REMOVED lines=131> */
.L_x_4740:
        /* <DEDUP_REMOVED lines=26> */
.L_x_4758:
[----:B------:R-:W-:-:S11]  /*31a0*/  UISETP.NE.AND UP1, UPT, UR7, 0x1, UPT ;  /* 0x000000010700788c */ /* 0x000fd6000bf25270 */
[----:B------:R-:W-:Y:S02]  /*31b0*/  @UP1 ULDC.64 UR14, c[0x0][0x9e8] ;  /* 0x00027a00000e1ab9 */ /* 0x000fe40000000a00 */
[----:B------:R-:W-:-:S04]  /*31c0*/  UIMAD.WIDE.U32 UR10, UR9, UR14, URZ ;  /* 0x0000000e090a72a5 */ /* 0x000fc8000f8e003f */
[----:B------:R-:W-:-:S12]  /*31d0*/  @UP1 USHF.R.U32.HI UR9, URZ, UR15, UR11 ;  /* 0x0000000f3f091299 */ /* 0x000fd8000801160b */
.L_x_4759:
[----:B------:R-:W-:-:S04]  /*31e0*/  UIMAD UR9, UR9, UR7, UR7 ;  /* 0x00000007090972a4 */ /* 0x000fc8000f8e0207 */
[----:B------:R-:W-:-:S04]  /*31f0*/  UISETP.LT.AND UP1, UPT, UR6, UR9, UPT ;  /* 0x000000090600728c */ /* 0x000fc8000bf21270 */
[----:B------:R-:W-:-:S12]  /*3200*/  USEL UR6, UR6, UR9, UP1 ;  /* 0x0000000906067287 */ /* 0x000fd80008800000 */
.L_x_4757:
[----:B------:R-:W-:Y:S01]  /*3210*/  UIADD3 UR6, UR6, 0x3f, URZ ;  /* 0x0000003f06067890 */ /* 0x000fe2000fffe03f */
[----:B------:R-:W-:Y:S01]  /*3220*/  @UP0 ULDC UR10, c[0x0][0x44c] ;  /* 0x00011300000a0ab9 */ /* 0x000fe20000000800 */
[----:B------:R-:W-:Y:S02]  /*3230*/  @UP0 ULDC UR13, c[0x0][0x450] ;  /* 0x00011400000d0ab9 */ /* 0x000fe40000000800 */
[----:B------:R-:W-:Y:S02]  /*3240*/  USHF.R.S32.HI UR9, URZ, 0x1f, UR6 ;  /* 0x0000001f3f097899 */ /* 0x000fe40008011406 */
[----:B------:R-:W-:Y:S02]  /*3250*/  UIMAD.WIDE.U32 UR10, UR41, UR10, URZ ;  /* 0x0000000a290a72a5 */ /* 0x000fe4000f8e003f */
[----:B------:R-:W-:Y:S02]  /*3260*/  ULEA.HI UR9, UR9, UR6, URZ, 0x6 ;  /* 0x0000000609097291 */ /* 0x000fe4000f8f303f */
[----:B------:R-:W-:Y:S01]  /*3270*/  UIMAD UR8, UR39, UR8, -UR12 ;  /* 0x00000008270872a4 */ /* 0x000fe2000f8e0a0c */
[----:B------:R-:W-:Y:S01]  /*3280*/  UMOV UR6, UR41 ;  /* 0x0000002900067c82 */ /* 0x000fe20008000000 */
[----:B------:R-:W-:-:S02]  /*3290*/  USHF.R.S32.HI UR9, URZ, 0x6, UR9 ;  /* 0x000000063f097899 */ /* 0x000fc40008011409 */
[----:B------:R-:W-:Y:S02]  /*32a0*/  @UP0 USHF.R.U32.HI UR6, URZ, UR13, UR11 ;  /* 0x0000000d3f060299 */ /* 0x000fe4000801160b */
[----:B------:R-:W-:Y:S02]  /*32b0*/  UISETP.LT.AND UP0, UPT, UR5, UR9, UPT ;  /* 0x000000090500728c */ /* 0x000fe4000bf01270 */
[----:B------:R-:W-:Y:S02]  /*32c0*/  UIADD3 UR6, UR8, UR6, URZ ;  /* 0x0000000608067290 */ /* 0x000fe4000fffe03f */
[----:B------:R-:W-:Y:S01]  /*32d0*/  USEL UR10, UR5, UR9, UP0 ;  /* 0x00000009050a7287 */ /* 0x000fe20008000000 */
[----:B------:R-:W-:Y:S02]  /*32e0*/  ULDC UR8, c[0x0][0x9dc] ;  /* 0x0002770000087ab9 */ /* 0x000fe40000000800 */
[----:B------:R-:W-:Y:S01]  /*32f0*/  UIADD3 UR5, UR6, -UR8, URZ ;  /* 0x8000000806057290 */ /* 0x000fe2000fffe03f */
        /* <DEDUP_REMOVED lines=11> */
.L_x_4761:
[----:B------:R-:W-:-:S11]  /*33b0*/  UISETP.NE.AND UP0, UPT, UR7, 0x1, UPT ;  /* 0x000000010700788c */ /* 0x000fd6000bf05270 */
[----:B------:R-:W-:Y:S02]  /*33c0*/  @UP0 ULDC.64 UR12, c[0x0][0x9e8] ;  /* 0x00027a00000c0ab9 */ /* 0x000fe40000000a00 */
[----:B------:R-:W-:-:S04]  /*33d0*/  UIMAD.WIDE.U32 UR8, UR6, UR12, URZ ;  /* 0x0000000c060872a5 */ /* 0x000fc8000f8e003f */
[----:B------:R-:W-:-:S12]  /*33e0*/  @UP0 USHF.R.U32.HI UR6, URZ, UR13, UR9 ;  /* 0x0000000d3f060299 */ /* 0x000fd80008011609 */
.L_x_4762:
[----:B------:R-:W-:-:S04]  /*33f0*/  UIMAD UR6, UR6, UR7, URZ ;  /* 0x00000007060672a4 */ /* 0x000fc8000f8e023f */
[----:B------:R-:W-:-:S04]  /*3400*/  UISETP.LT.AND UP0, UPT, UR5, UR6, UPT ;  /* 0x000000060500728c */ /* 0x000fc8000bf01270 */
[----:B------:R-:W-:-:S12]  /*3410*/  USEL UR5, UR5, UR6, !UP0 ;  /* 0x0000000605057287 */ /* 0x000fd8000c000000 */
.L_x_4760:
[----:B------:R-:W-:Y:S02]  /*3420*/  USHF.R.S32.HI UR6, URZ, 0x1f, UR5 ;  /* 0x0000001f3f067899 */ /* 0x000fe40008011405 */
[----:B------:R-:W-:Y:S02]  /*3430*/  USHF.R.U32.HI UR12, URZ, 0x10, UR4 ;  /* 0x000000103f0c7899 */ /* 0x000fe40008011604 */
[----:B------:R-:W-:Y:S02]  /*3440*/  ULEA.HI UR6, UR6, UR5, URZ, 0x6 ;  /* 0x0000000506067291 */ /* 0x000fe4000f8f303f */
[----:B------:R-:W-:Y:S02]  /*3450*/  UISETP.NE.AND UP1, UPT, UR12, URZ, UPT ;  /* 0x0000003f0c00728c */ /* 0x000fe4000bf25270 */
[----:B------:R-:W-:Y:S02]  /*3460*/  USHF.R.S32.HI UR6, URZ, 0x6, UR6 ;  /* 0x000000063f067899 */ /* 0x000fe40008011406 */
[----:B------:R-:W-:-:S02]  /*3470*/  ULOP3.LUT UR9, UR4, 0xffff, URZ, 0xc0, !UPT ;  /* 0x0000ffff04097892 */ /* 0x000fc4000f8ec03f */
[----:B------:R-:W-:Y:S01]  /*3480*/  UISETP.LT.AND UP0, UPT, URZ, UR6, UPT ;  /* 0x000000063f00728c */ /* 0x000fe2000bf01270 */
[----:B------:R-:W-:-:S03]  /*3490*/  UMOV UR4, URZ ;  /* 0x0000003f00047c82 */ /* 0x000fc60008000000 */
[----:B------:R-:W-:Y:S01]  /*34a0*/  USEL UR38, URZ, UR6, !UP0 ;  /* 0x000000063f267287 */ /* 0x000fe2000c000000 */
[----:B------:R-:W-:-:S03]  /*34b0*/  @!UP1 ULDC UR12, c[0x0][0x9f0] ;  /* 0x00027c00000c9ab9 */ /* 0x000fc60000000800 */
[----:B------:R-:W-:-:S06]  /*34c0*/  UISETP.GT.AND UP0, UPT, UR10, UR38, UPT ;  /* 0x000000260a00728c */ /* 0x000fcc000bf04270 */
[----:B------:R-:W-:-:S13]  /*34d0*/  PLOP3.LUT P0, PT, PT, PT, UP0, 0x80, 0x0 ;  /* 0x000000000000781c */ /* 0x000fda0003f0f008 */
[----:B------:R-:W-:Y:S05]  /*34e0*/  @!P0 BRA `(.L_x_4763) ;  /* 0x0000000000888947 */ /* 0x000fea0003800000 */
[----:B------:R-:W-:Y:S01]  /*34f0*/  IMAD.U32 R3, RZ, RZ, UR12 ;  /* 0x0000000cff037e24 */ /* 0x000fe2000f8e00ff */
[----:B------:R-:W-:-:S04]  /*3500*/  UIADD3 UR4, UR12, -0x1, UR10 ;  /* 0xffffffff0c047890 */ /* 0x000fc8000fffe00a */
[-C--:B------:R-:W-:Y:S01]  /*3510*/  IABS R0, R3.reuse ;  /* 0x0000000300007213 */ /* 0x080fe20000000000 */
[----:B------:R-:W-:Y:S01]  /*3520*/  UIADD3 UR6, -UR38, UR4, URZ ;  /* 0x0000000426067290 */ /* 0x000fe2000fffe13f */
[----:B------:R-:W-:Y:S02]  /*3530*/  IABS R5, R3 ;  /* 0x0000000300057213 */ /* 0x000fe40000000000 */
[----:B------:R-:W-:Y:S01]  /*3540*/  R2UR UR11, R0 ;  /* 0x00000000000b72ca */ /* 0x000fe200000e0000 */
[----:B------:R-:W-:Y:S02]  /*3550*/  UMOV UR4, URZ ;  /* 0x0000003f00047c82 */ /* 0x000fe40008000000 */
[----:B------:R-:W-:Y:S01]  /*3560*/  IMAD.U32 R4, RZ, RZ, UR6 ;  /* 0x00000006ff047e24 */ /* 0x000fe2000f8e00ff */
[----:B------:R-:W-:-:S04]  /*3570*/  ULOP3.LUT UR6, UR6, UR12, URZ, 0x3c, !UPT ;  /* 0x0000000c06067292 */ /* 0x000fc8000f8e3c3f */
[----:B------:R-:W-:-:S04]  /*3580*/  IABS R4, R4 ;  /* 0x0000000400047213 */ /* 0x000fc80000000000 */
[----:B------:R-:W-:Y:S01]  /*3590*/  MOV R3, R4 ;  /* 0x0000000400037202 */ /* 0x000fe20000000f00 */
[----:B------:R-:W0:Y:S03]  /*35a0*/  I2F.RP R0, UR11 ;  /* 0x0000000b00007d06 */ /* 0x000e260008209400 */
[----:B------:R-:W-:-:S05]  /*35b0*/  R2UR UR8, R3 ;  /* 0x00000000030872ca */ /* 0x000fca00000e0000 */
[----:B0-----:R-:W0:Y:S02]  /*35c0*/  MUFU.RCP R0, R0 ;  /* 0x0000000000007308 */ /* 0x001e240000001000 */
[----:B0-----:R-:W-:Y:S02]  /*35d0*/  VIADD R2, R0, 0xffffffe ;  /* 0x0ffffffe00027836 */ /* 0x001fe40000000000 */
        /* <DEDUP_REMOVED lines=19> */
.L_x_4763:
[----:B------:R-:W-:Y:S01]  /*3710*/  UIMAD UR38, UR9, UR4, UR38 ;  /* 0x00000004092672a4 */ /* 0x000fe2000f8e0226 */
[----:B------:R-:W-:Y:S01]  /*3720*/  IMAD.U32 R0, RZ, RZ, UR10 ;  /* 0x0000000aff007e24 */ /* 0x000fe2000f8e00ff */
[----:B------:R-:W-:Y:S01]  /*3730*/  PLOP3.LUT P0, PT, PT, PT, PT, 0x80, 0x0 ;  /* 0x000000000000781c */ /* 0x000fe20003f0f070 */
[----:B------:R-:W-:Y:S01]  /*3740*/  IMAD.U32 R3, RZ, RZ, UR4 ;  /* 0x00000004ff037e24 */ /* 0x000fe2000f8e00ff */
[----:B------:R-:W-:Y:S01]  /*3750*/  MOV R2, RZ ;  /* 0x000000ff00027202 */ /* 0x000fe20000000f00 */
[----:B------:R-:W-:Y:S01]  /*3760*/  IMAD.MOV.U32 R4, RZ, RZ, RZ ;  /* 0x000000ffff047224 */ /* 0x000fe200078e00ff */
[----:B------:R-:W-:Y:S02]  /*3770*/  CS2R R150, SRZ ;  /* 0x0000000000967805 */ /* 0x000fe4000001ff00 */
        /* <DEDUP_REMOVED lines=85> */
[----:B------:R-:W-:-:S04]  /*3cd0*/  ULOP3.LUT UR5, UR5, 0x3fff, URZ, 0xc0, !UPT ;  /* 0x00003fff05057892 */ /* 0x000fc8000f8ec03f */
[----:B------:R-:W-:-:S04]  /*3ce0*/  ULOP3.LUT UR36, UR5, 0x2000000, URZ, 0xfc, !UPT ;  /* 0x0200000005247892 */ /* 0x000fc8000f8efc3f */
[----:B------:R-:W-:Y:S08]  /*3cf0*/  @!P0 BRA `(.L_x_4764) ;  /* 0x0000000000408947 */ /* 0x000ff00003800000 */
        /* <DEDUP_REMOVED lines=16> */
.L_x_4764:
[----:B------:R-:W-:Y:S02]  /*3e00*/  SHF.L.U32 R14, RZ, 0x1f, RZ ;  /* 0x0000001fff0e7819 */ /* 0x000fe400000006ff */
[----:B------:R-:W-:Y:S02]  /*3e10*/  LOP3.LUT R3, R18, 0xffffff80, RZ, 0xc0, !PT ;  /* 0xffffff8012037812 */ /* 0x000fe400078ec0ff */
[----:B------:R-:W0:Y:S01]  /*3e20*/  SYNCS.PHASECHK.TRANS64.TRYWAIT P0, [UR37+0x28c00], R14 ;  /* 0x028c000eff0075a7 */ /* 0x000e220008000165 */
        /* <DEDUP_REMOVED lines=8> */
.L_x_4945:
[----:B------:R-:W-:Y:S01]  /*3eb0*/  ULOP3.LUT UR4, UR45, 0x1, URZ, 0xfc, !UPT ;  /* 0x000000012d047892 */ /* 0x000fe2000f8efc3f */
[----:B------:R-:W-:Y:S02]  /*3ec0*/  LOP3.LUT R0, R3, 0x7ffffffc, RZ, 0xc0, !PT ;  /* 0x7ffffffc03007812 */ /* 0x000fe400078ec0ff */
[----:B------:R-:W-:Y:S02]  /*3ed0*/  IADD3 R3, -R2, R19, RZ ;  /* 0x0000001302037210 */ /* 0x000fe40007ffe1ff */
[----:B------:R-:W-:Y:S01]  /*3ee0*/  LEA.HI R7, R7, R6, RZ, 0x3 ;  /* 0x0000000607077211 */ /* 0x000fe200078f18ff */
[----:B------:R-:W-:Y:S01]  /*3ef0*/  IMAD.U32 R2, RZ, RZ, UR4 ;  /* 0x00000004ff027e24 */ /* 0x000fe2000f8e00ff */
[----:B------:R-:W-:Y:S01]  /*3f00*/  LEA.HI R4, R4, R5, RZ, 0x5 ;  /* 0x0000000504047211 */ /* 0x000fe200078f28ff */
[----:B------:R-:W-:Y:S01]  /*3f10*/  IMAD.IADD R0, R5, 0x1, -R0 ;  /* 0x0000000105007824 */ /* 0x000fe200078e0a00 */
[----:B------:R-:W-:Y:S02]  /*3f20*/  LOP3.LUT R7, R7, 0xfffffff8, RZ, 0xc0, !PT ;  /* 0xfffffff807077812 */ /* 0x000fe400078ec0ff */
[----:B------:R-:W-:-:S02]  /*3f30*/  ISETP.NE.AND P5, PT, R2, 0x3, PT ;  /* 0x000000030200780c */ /* 0x000fc40003fa5270 */
[----:B------:R-:W-:Y:S01]  /*3f40*/  SHF.L.U32 R0, R0, 0x1, RZ ;  /* 0x0000000100007819 */ /* 0x000fe200000006ff */
[----:B------:R-:W-:Y:S01]  /*3f50*/  IMAD.IADD R7, R6, 0x1, -R7 ;  /* 0x0000000106077824 */ /* 0x000fe200078e0a07 */
[----:B------:R-:W-:-:S03]  /*3f60*/  SHF.R.S32.HI R2, RZ, 0x5, R4 ;  /* 0x00000005ff027819 */ /* 0x000fc60000011404 */
[----:B------:R-:W-:Y:S02]  /*3f70*/  IMAD R3, R3, 0x100, R0 ;  /* 0x0000010003037824 */ /* 0x000fe400078e0200 */
[----:B------:R-:W-:-:S04]  /*3f80*/  IMAD R2, R2, 0x10, R7 ;  /* 0x0000001002027824 */ /* 0x000fc800078e0207 */
[----:B------:R-:W-:Y:S05]  /*3f90*/  @!P5 BRA `(.L_x_4766) ;  /* 0x000000000004d947 */ /* 0x000fea0003800000 */
[----:B------:R-:W-:Y:S01]  /*3fa0*/  BPT.TRAP 0x1 ;  /* 0x000000040000795c */ /* 0x000fe20000300000 */
.L_x_4766:
[----:B------:R1:W2:Y:S01]  /*3fb0*/  SYNCS.PHASECHK.TRANS64.TRYWAIT P0, [UR37+0x28c30], R14 ;  /* 0x028c300eff0075a7 */ /* 0x0002a20008000165 */
[----:B------:R-:W-:Y:S05]  /*3fc0*/  @!P5 BRA `(.L_x_4767) ;  /* 0x000000000004d947 */ /* 0x000fea0003800000 */
[----:B------:R-:W-:Y:S01]  /*3fd0*/  BPT.TRAP 0x1 ;  /* 0x000000040000795c */ /* 0x000fe20000300000 */
.L_x_4767:
[----:B------:R-:W3:Y:S02]  /*3fe0*/  S2R R4, SR_TID.X ;  /* 0x0000000000047919 */ /* 0x000ee40000002100 */
[----:B---3--:R-:W-:-:S04]  /*3ff0*/  LOP3.LUT R4, R4, 0x7f, RZ, 0xc0, !PT ;  /* 0x0000007f04047812 */ /* 0x008fc800078ec0ff */
[----:B------:R-:W-:Y:S01]  /*4000*/  ISETP.NE.AND P6, PT, R4, RZ, PT ;  /* 0x000000ff0400720c */ /* 0x000fe20003fc5270 */
[----:B--2---:R-:W-:-:S12]  /*4010*/  @P0 BRA `(.L_x_4768) ;  /* 0x0000000000080947 */ /* 0x004fd80003800000 */
[----:B------:R-:W2:Y:S02]  /*4020*/  SYNCS.PHASECHK.TRANS64.TRYWAIT P0, [UR37+0x28c30], R14 ;  /* 0x028c300eff0075a7 */ /* 0x000ea40008000165 */
[----:B--2---:R-:W-:Y:S05]  /*4030*/  @!P0 BRA `(.L_x_4769) ;  /* 0x0000011000fc8947 */ /* 0x004fea0003800000 */
.L_x_4768:
[----:B------:R-:W-:Y:S05]  /*4040*/  WARPSYNC.ALL ;  /* 0x0000000000007948 */ /* 0x000fea0003800000 */
[----:B------:R-:W-:Y:S01]  /*4050*/  UIADD3 UR4, UR37, 0x20400, URZ ;  /* 0x0002040025047890 */ /* 0x000fe2000fffe03f */
[----:B------:R-:W-:Y:S01]  /*4060*/  WARPGROUP.ARRIVE ;  /* 0x00000000000079c5 */ /* 0x000fe20000000000 */
[----:B------:R-:W-:Y:S01]  /*4070*/  UIADD3 UR5, UR37, 0x22400, URZ ;  /* 0x0002240025057890 */ /* 0x000fe2000fffe03f */
[----:B------:R-:W-:Y:S01]  /*4080*/  LEA.HI R4, R17, R16, RZ, 0x2 ;  /* 0x0000001011047211 */ /* 0x000fe200078f10ff */
[----:B------:R-:W-:Y:S01]  /*4090*/  USHF.R.U32.HI UR4, URZ, 0x4, UR4 ;  /* 0x000000043f047899 */ /* 0x000fe20008011604 */
[----:B------:R-:W-:Y:S01]  /*40a0*/  MOV R13, UR37 ;  /* 0x00000025000d7c02 */ /* 0x000fe20008000f00 */
[----:B------:R-:W-:Y:S01]  /*40b0*/  USHF.R.U32.HI UR5, URZ, 0x4, UR5 ;  /* 0x000000043f057899 */ /* 0x000fe20008011605 */
[----:B--2---:R-:W-:Y:S01]  /*40c0*/  LOP3.LUT R5, R4, 0xfffffffc, RZ, 0xc0, !PT ;  /* 0xfffffffc04057812 */ /* 0x004fe200078ec0ff */
[----:B------:R-:W-:-:S02]  /*40d0*/  ULOP3.LUT UR4, UR4, 0x3fff, URZ, 0xc0, !UPT ;  /* 0x00003fff04047892 */ /* 0x000fc4000f8ec03f */
[----:B------:R-:W-:Y:S02]  /*40e0*/  ULOP3.LUT UR5, UR5, 0x3fff, URZ, 0xc0, !UPT ;  /* 0x00003fff05057892 */ /* 0x000fe4000f8ec03f */
[----:B------:R-:W-:Y:S01]  /*40f0*/  ULOP3.LUT UR20, UR4, 0x10000, URZ, 0xfc, !UPT ;  /* 0x0001000004147892 */ /* 0x000fe2000f8efc3f */
[----:B------:R-:W-:Y:S01]  /*4100*/  IMAD.IADD R5, R16, 0x1, -R5 ;  /* 0x0000000110057824 */ /* 0x000fe200078e0a05 */
[----:B------:R-:W-:Y:S01]  /*4110*/  ULOP3.LUT UR6, UR5, 0x10000, URZ, 0xfc, !UPT ;  /* 0x0001000005067892 */ /* 0x000fe2000f8efc3f */
[----:B------:R-:W-:Y:S01]  /*4120*/  UMOV UR21, 0x40000040 ;  /* 0x4000004000157882 */ /* 0x000fe20000000000 */
[----:B------:R-:W-:Y:S01]  /*4130*/  UMOV UR7, 0x40000040 ;  /* 0x4000004000077882 */ /* 0x000fe20000000000 */
[----:B------:R-:W-:Y:S02]  /*4140*/  UMOV UR5, UR21 ;  /* 0x0000001500057c82 */ /* 0x000fe40008000000 */
[----:B------:R-:W-:Y:S01]  /*4150*/  UMOV UR4, UR20 ;  /* 0x0000001400047c82 */ /* 0x000fe20008000000 */
[----:B------:R-:W-:Y:S01]  /*4160*/  UIADD3 UR8, UR20, 0x2, URZ ;  /* 0x0000000214087890 */ /* 0x000fe2000fffe03f */
[----:B------:R-:W-:Y:S01]  /*4170*/  LEA.HI R4, R5, R5, RZ, 0x1 ;  /* 0x0000000505047211 */ /* 0x000fe200078f08ff */
[----:B------:R-:W-:-:S02]  /*4180*/  UIADD3 UR10, UR6, 0x2, URZ ;  /* 0x00000002060a7890 */ /* 0x000fc4000fffe03f */
[----:B------:R-:W-:Y:S01]  /*4190*/  HGMMA.64x64x16.F32.BF16 R24, gdesc[UR4], RZ, !UPT, gsb0 ;  /* 0x00e00000041879f0 */ /* 0x000fe2000c0018ff */
[----:B------:R-:W-:Y:S01]  /*41a0*/  UMOV UR9, 0x40000040 ;  /* 0x4000004000097882 */ /* 0x000fe20000000000 */
[----:B------:R-:W-:Y:S01]  /*41b0*/  UMOV UR11, 0x40000040 ;  /* 0x40000040000b7882 */ /* 0x000fe20000000000 */
[----:B------:R-:W-:Y:S01]  /*41c0*/  UIADD3 UR12, UR20, 0x4, URZ ;  /* 0x00000004140c7890 */ /* 0x000fe2000fffe03f */
[----:B------:R-:W-:Y:S01]  /*41d0*/  LOP3.LUT R4, R4, 0x1ffffffe, RZ, 0xc0, !PT ;  /* 0x1ffffffe04047812 */ /* 0x000fe200078ec0ff */
[----:B------:R-:W-:Y:S01]  /*41e0*/  UIADD3 UR14, UR6, 0x4, URZ ;  /* 0x00000004060e7890 */ /* 0x000fe2000fffe03f */
[----:B------:R-:W-:Y:S01]  /*41f0*/  UMOV UR13, 0x40000040 ;  /* 0x40000040000d7882 */ /* 0x000fe20000000000 */
[----:B------:R-:W-:Y:S01]  /*4200*/  UMOV UR15, 0x40000040 ;  /* 0x40000040000f7882 */ /* 0x000fe20000000000 */
[----:B------:R-:W-:Y:S01]  /*4210*/  UIADD3 UR16, UR20, 0x6, URZ ;  /* 0x0000000614107890 */ /* 0x000fe2000fffe03f */
[----:B------:R-:W-:Y:S01]  /*4220*/  IADD3 R4, R5, -R4, RZ ;  /* 0x8000000405047210 */ /* 0x000fe20007ffe0ff */
[----:B------:R-:W-:Y:S01]  /*4230*/  UIADD3 UR18, UR6, 0x6, URZ ;  /* 0x0000000606127890 */ /* 0x000fe2000fffe03f */
[----:B------:R-:W-:Y:S01]  /*4240*/  VIADD R5, R2, UR41 ;  /* 0x0000002902057c36 */ /* 0x000fe20008000000 */
[----:B------:R-:W-:Y:S01]  /*4250*/  UMOV UR17, 0x40000040 ;  /* 0x4000004000117882 */ /* 0x000fe20000000000 */
[----:B------:R-:W-:Y:S01]  /*4260*/  UMOV UR19, 0x40000040 ;  /* 0x4000004000137882 */ /* 0x000fe20000000000 */
[----:B------:R-:W-:Y:S01]  /*4270*/  ULDC UR4, c[0x0][0x448] ;  /* 0x0001120000047ab9 */ /* 0x000fe20000000800 */
[----:B------:R-:W-:Y:S01]  /*4280*/  IMAD R4, R4, 0x8, R5 ;  /* 0x0000000804047824 */ /* 0x000fe200078e0205 */
[----:B------:R-:W-:-:S02]  /*4290*/  UISETP.NE.AND UP0, UPT, UR4, 0x1, UPT ;  /* 0x000000010400788c */ /* 0x000fc4000bf05270 */
[----:B------:R-:W-:Y:S01]  /*42a0*/  ULEA UR22, UR42, 0xffffffc0, 0x6 ;  /* 0xffffffc02a167891 */ /* 0x000fe2000f8e303f */
[----:B------:R-:W-:-:S03]  /*42b0*/  IMAD.MOV.U32 R6, RZ, RZ, R4 ;  /* 0x000000ffff067224 */ /* 0x000fc600078e0004 */
[----:B------:R-:W-:Y:S02]  /*42c0*/  PLOP3.LUT P0, PT, PT, PT, UP0, 0x80, 0x0 ;  /* 0x000000000000781c */ /* 0x000fe40003f0f008 */
[----:B------:R-:W-:-:S03]  /*42d0*/  PLOP3.LUT P1, PT, PT, PT, UP0, 0x80, 0x0 ;  /* 0x000000000000781c */ /* 0x000fc60003f2f008 */
[----:B------:R-:W-:-:S08]  /*42e0*/  @UP0 ULDC UR4, c[0x0][0x44c] ;  /* 0x0001130000040ab9 */ /* 0x000fd00000000800 */
[----:B------:R-:W-:Y:S01]  /*42f0*/  @P0 IMAD.HI.U32 R5, R4, UR4, RZ ;  /* 0x0000000404050c27 */ /* 0x000fe2000f8e00ff */
[----:B------:R-:W-:-:S04]  /*4300*/  @UP0 ULDC UR4, c[0x0][0x450] ;  /* 0x0001140000040ab9 */ /* 0x000fc80000000800 */
[----:B------:R-:W-:Y:S01]  /*4310*/  @P1 SHF.R.U32.HI R6, RZ, UR4, R5 ;  /* 0x00000004ff061c19 */ /* 0x000fe20008011605 */
[----:B------:R-:W-:Y:S01]  /*4320*/  @!P6 VIADD R5, R13, 0x28c40 ;  /* 0x00028c400d05e836 */ /* 0x000fe20000000000 */
[----:B------:R-:W-:Y:S02]  /*4330*/  ULDC.64 UR4, c[0x0][0x9e0] ;  /* 0x0002780000047ab9 */ /* 0x000fe40000000a00 */
[----:B------:R-:W-:Y:S01]  /*4340*/  UISETP.GE.AND UP1, UPT, UR5, 0x1, UPT ;  /* 0x000000010500788c */ /* 0x000fe2000bf26270 */
[----:B------:R-:W2:Y:S01]  /*4350*/  SHFL.IDX PT, R8, R6, RZ, 0x1c1f ;  /* 0x001c1fff06087589 */ /* 0x000ea200000e0000 */
[----:B------:R-:W-:-:S04]  /*4360*/  @!P6 PRMT R5, RZ, 0x654, R5 ;  /* 0x00000654ff05e816 */ /* 0x000fc80000000005 */
[----:B------:R-:W-:Y:S01]  /*4370*/  PLOP3.LUT P0, PT, PT, PT, UP1, 0x40, 0x0 ;  /* 0x000000000000781c */ /* 0x000fe20003f0e818 */
[----:B------:R-:W-:Y:S02]  /*4380*/  WARPGROUP.DEPBAR.LE gsb0, 0x0 ;  /* 0x00008000000079c5 */ /* 0x000fe40000010000 */
[----:B------:R-:W-:-:S06]  /*4390*/  WARPGROUP.ARRIVE ;  /* 0x00000000000079c5 */ /* 0x000fcc0000000000 */
[----:B------:R-:W-:Y:S01]  /*43a0*/  HGMMA.64x64x16.F32.BF16 R24, gdesc[UR8], R24, gsb0 ;  /* 0x00e00000081879f0 */ /* 0x000fe20008001818 */
[----:B------:R-:W-:Y:S01]  /*43b0*/  UMOV UR10, 0xffffffc0 ;  /* 0xffffffc0000a7882 */ /* 0x000fe20000000000 */
[----:B------:R-:W-:Y:S01]  /*43c0*/  ULDC UR11, c[0x0][0x2f0] ;  /* 0x0000bc00000b7ab9 */ /* 0x000fe20000000800 */
[----:B------:R-:W-:-:S04]  /*43d0*/  UIMAD UR7, UR42, UR10, 0x41 ;  /* 0x000000412a0774a4 */ /* 0x000fc8000f8e020a */
[----:B------:R-:W-:Y:S01]  /*43e0*/  UIMAD UR7, UR39, UR11, UR7 ;  /* 0x0000000b270772a4 */ /* 0x000fe2000f8e0207 */
[----:B------:R-:W-:Y:S02]  /*43f0*/  WARPGROUP.DEPBAR.LE gsb0, 0x0 ;  /* 0x00008000000079c5 */ /* 0x000fe40000010000 */
[----:B------:R-:W-:-:S06]  /*4400*/  WARPGROUP.ARRIVE ;  /* 0x00000000000079c5 */ /* 0x000fcc0000000000 */
[----:B------:R-:W-:Y:S01]  /*4410*/  HGMMA.64x64x16.F32.BF16 R24, gdesc[UR12], R24, gsb0 ;  /* 0x00e000000c1879f0 */ /* 0x000fe20008001818 */
[----:B------:R-:W-:Y:S01]  /*4420*/  ULDC UR14, c[0x0][0x9dc] ;  /* 0x00027700000e7ab9 */ /* 0x000fe20000000800 */
[----:B------:R-:W-:-:S06]  /*4430*/  UIMAD UR15, UR39, UR11, -UR22 ;  /* 0x0000000b270f72a4 */ /* 0x000fcc000f8e0a16 */
[----:B------:R-:W-:Y:S01]  /*4440*/  IADD3 R11, -R0, UR15, RZ ;  /* 0x0000000f000b7c10 */ /* 0x000fe2000fffe1ff */
[----:B------:R-:W-:Y:S02]  /*4450*/  WARPGROUP.DEPBAR.LE gsb0, 0x0 ;  /* 0x00008000000079c5 */ /* 0x000fe40000010000 */
[----:B------:R-:W-:-:S06]  /*4460*/  WARPGROUP.ARRIVE ;  /* 0x00000000000079c5 */ /* 0x000fcc0000000000 */
[----:B------:R-:W-:Y:S01]  /*4470*/  HGMMA.64x64x16.F32.BF16 R24, gdesc[UR16], R24, gsb0 ;  /* 0x00e00000101879f0 */ /* 0x000fe20008001818 */
[----:B------:R-:W-:Y:S01]  /*4480*/  ULDC UR19, c[0x0][0x9d8] ;  /* 0x0002760000137ab9 */ /* 0x000fe20000000800 */
[----:B------:R-:W-:Y:S01]  /*4490*/  ULDC UR18, c[0x0][0x288] ;  /* 0x0000a20000127ab9 */ /* 0x000fe20000000800 */
[----:B------:R-:W-:Y:S02]  /*44a0*/  WARPGROUP.DEPBAR.LE gsb0, 0x0 ;  /* 0x00008000000079c5 */ /* 0x000fe40000010000 */
        /* <DEDUP_REMOVED lines=30> */
[----:B------:R3:W-:Y:S01]  /*4690*/  @!P6 SYNCS.ARRIVE.TRANS64.RED.A1T0 RZ, [R5+URZ], RZ ;  /* 0x000000ff05ffe9a7 */ /* 0x0007e2000810043f */
[----:B------:R-:W4:Y:S01]  /*46a0*/  MUFU.TANH R24, R24 ;  /* 0x0000001800187308 */ /* 0x000f220000002400 */
[----:B------:R-:W-:Y:S01]  /*46b0*/  FMUL.FTZ R28, R28, UR19 ;  /* 0x000000131c1c7c20 */ /* 0x000fe20008410000 */
[----:B------:R-:W-:Y:S01]  /*46c0*/  FMUL.FTZ R29, R29, UR19 ;  /* 0x000000131d1d7c20 */ /* 0x000fe20008410000 */
[----:B---3--:R-:W-:-:S05]  /*46d0*/  IMAD.U32 R5, RZ, RZ, UR7 ;  /* 0x00000007ff057e24 */ /* 0x008fca000f8e00ff */
[----:B------:R-:W3:Y:S01]  /*46e0*/  MUFU.TANH R25, R25 ;  /* 0x0000001900197308 */ /* 0x000ee20000002400 */
[----:B------:R-:W-:Y:S01]  /*46f0*/  ULOP3.LUT UR7, URZ, UR14, URZ, 0x33, !UPT ;  /* 0x0000000e3f077292 */ /* 0x000fe2000f8e333f */
[----:B------:R-:W-:-:S06]  /*4700*/  IADD3 R5, R5, -UR18, -R0 ;  /* 0x8000001205057c10 */ /* 0x000fcc000fffe800 */
        /* <DEDUP_REMOVED lines=29> */
[----:B------:R1:W0:Y:S01]  /*48e0*/  MUFU.TANH R12, R29 ;  /* 0x0000001d000c7308 */ /* 0x0002220000002400 */
[C---:B-----5:R-:W-:Y:S01]  /*48f0*/  VIADD R28, R5.reuse, UR4 ;  /* 0x00000004051c7c36 */ /* 0x060fe20008000000 */
[----:B-1----:R-:W-:-:S04]  /*4900*/  IADD3 R29, R5, UR7, RZ ;  /* 0x00000007051d7c10 */ /* 0x002fc8000fffe0ff */
[----:B--2---:R-:W-:Y:S01]  /*4910*/  VIADDMNMX R5, R8, R28, R11, PT ;  /* 0x0000001c08057246 */ /* 0x004fe2000380010b */
[----:B------:R-:W-:Y:S01]  /*4920*/  IMAD.IADD R7, R29, 0x1, R8 ;  /* 0x000000011d077824 */ /* 0x000fe200078e0208 */
[----:B---34-:R-:W-:Y:S06]  /*4930*/  @P0 BRA `(.L_x_4770) ;  /* 0x0000000000640947 */ /* 0x018fec0003800000 */
[----:B0-----:R-:W-:Y:S01]  /*4940*/  IMAD.U32 R9, RZ, RZ, UR11 ;  /* 0x0000000bff097e24 */ /* 0x001fe2000f8e00ff */
[----:B------:R-:W-:Y:S03]  /*4950*/  BSSY B0, `(.L_x_4771) ;  /* 0x0000012000007945 */ /* 0x000fe60003800000 */
[----:B------:R-:W-:-:S04]  /*4960*/  IMAD R8, R9, UR39, R8 ;  /* 0x0000002709087c24 */ /* 0x000fc8000f8e0208 */
[----:B------:R-:W-:-:S05]  /*4970*/  VIADD R8, R8, -UR18 ;  /* 0x8000001208087c36 */ /* 0x000fca0008000000 */
        /* <DEDUP_REMOVED lines=10> */
.L_x_4772:
[----:B------:R-:W-:-:S06]  /*4a20*/  UISETP.NE.AND UP2, UPT, UR5, 0x1, UPT ;  /* 0x000000010500788c */ /* 0x000fcc000bf45270 */
[----:B------:R-:W-:-:S05]  /*4a30*/  PLOP3.LUT P0, PT, PT, PT, UP2, 0x80, 0x0 ;  /* 0x000000000000781c */ /* 0x000fca0003f0f028 */
[----:B------:R-:W-:-:S08]  /*4a40*/  @UP2 ULDC.64 UR14, c[0x0][0x9e8] ;  /* 0x00027a00000e2ab9 */ /* 0x000fd00000000a00 */
[----:B------:R-:W-:-:S05]  /*4a50*/  @P0 IMAD.HI.U32 R9, R8, UR14, RZ ;  /* 0x0000000e08090c27 */ /* 0x000fca000f8e00ff */
[----:B------:R-:W-:-:S07]  /*4a60*/  @P0 SHF.R.U32.HI R8, RZ, UR15, R9 ;  /* 0x0000000fff080c19 */ /* 0x000fce0008011609 */
.L_x_4773:
[----:B------:R-:W-:Y:S05]  /*4a70*/  BSYNC B0 ;  /* 0x0000000000007941 */ /* 0x000fea0003800000 */
.L_x_4771:
[----:B------:R-:W-:-:S05]  /*4a80*/  MOV R9, UR22 ;  /* 0x0000001600097c02 */ /* 0x000fca0008000f00 */
[----:B------:R-:W-:-:S04]  /*4a90*/  IMAD R9, R8, UR5, -R9 ;  /* 0x0000000508097c24 */ /* 0x000fc8000f8e0a09 */
[----:B------:R-:W-:-:S05]  /*4aa0*/  IMAD.IADD R8, R9, 0x1, -R0 ;  /* 0x0000000109087824 */ /* 0x000fca00078e0a00 */
[----:B------:R-:W-:Y:S02]  /*4ab0*/  VIMNMX R7, R7, R8, !PT ;  /* 0x0000000807077248 */ /* 0x000fe40007fe0100 */
[----:B------:R-:W-:-:S07]  /*4ac0*/  VIADDMNMX R5, R8, UR5, R5, PT ;  /* 0x0000000508057c46 */ /* 0x000fce000b800105 */
.L_x_4770:
[----:B------:R-:W1:Y:S01]  /*4ad0*/  SHFL.IDX PT, R6, R6, 0x1, 0x1c1f ;  /* 0x003c1f0006067f89 */ /* 0x000e6200000e0000 */
[----:B------:R-:W-:Y:S02]  /*4ae0*/  PLOP3.LUT P0, PT, PT, PT, UP1, 0x40, 0x0 ;  /* 0x000000000000781c */ /* 0x000fe40003f0e818 */
[----:B-1----:R-:W-:Y:S01]  /*4af0*/  VIADDMNMX R8, R6, R28, R11, PT ;  /* 0x0000001c06087246 */ /* 0x002fe2000380010b */
[----:B0-----:R-:W-:-:S10]  /*4b00*/  IMAD.IADD R9, R29, 0x1, R6 ;  /* 0x000000011d097824 */ /* 0x001fd400078e0206 */
[----:B------:R-:W-:Y:S05]  /*4b10*/  @P0 BRA `(.L_x_4774) ;  /* 0x0000000000640947 */ /* 0x000fea0003800000 */
[----:B------:R-:W-:Y:S01]  /*4b20*/  IMAD.U32 R11, RZ, RZ, UR11 ;  /* 0x0000000bff0b7e24 */ /* 0x000fe2000f8e00ff */
[----:B------:R-:W-:Y:S03]  /*4b30*/  BSSY B0, `(.L_x_4775) ;  /* 0x0000012000007945 */ /* 0x000fe60003800000 */
[----:B------:R-:W-:-:S05]  /*4b40*/  IMAD R6, R11, UR39, R6 ;  /* 0x000000270b067c24 */ /* 0x000fca000f8e0206 */
[----:B------:R-:W-:-:S04]  /*4b50*/  IADD3 R6, R6, -UR18, RZ ;  /* 0x8000001206067c10 */ /* 0x000fc8000fffe0ff */
        /* <DEDUP_REMOVED lines=10> */
.L_x_4776:
[----:B------:R-:W-:-:S06]  /*4c00*/  UISETP.NE.AND UP2, UPT, UR5, 0x1, UPT ;  /* 0x000000010500788c */ /* 0x000fcc000bf45270 */
[----:B------:R-:W-:-:S05]  /*4c10*/  PLOP3.LUT P0, PT, PT, PT, UP2, 0x80, 0x0 ;  /* 0x000000000000781c */ /* 0x000fca0003f0f028 */
[----:B------:R-:W-:-:S08]  /*4c20*/  @UP2 ULDC.64 UR14, c[0x0][0x9e8] ;  /* 0x00027a00000e2ab9 */ /* 0x000fd00000000a00 */
[----:B------:R-:W-:-:S05]  /*4c30*/  @P0 IMAD.HI.U32 R11, R6, UR14, RZ ;  /* 0x0000000e060b0c27 */ /* 0x000fca000f8e00ff */
[----:B------:R-:W-:-:S07]  /*4c40*/  @P0 SHF.R.U32.HI R6, RZ, UR15, R11 ;  /* 0x0000000fff060c19 */ /* 0x000fce000801160b */
.L_x_4777:
[----:B------:R-:W-:Y:S05]  /*4c50*/  BSYNC B0 ;  /* 0x0000000000007941 */ /* 0x000fea0003800000 */
.L_x_4775:
[----:B------:R-:W-:-:S04]  /*4c60*/  IMAD.U32 R11, RZ, RZ, UR22 ;  /* 0x00000016ff0b7e24 */ /* 0x000fc8000f8e00ff */
[----:B------:R-:W-:-:S04]  /*4c70*/  IMAD R11, R6, UR5, -R11 ;  /* 0x00000005060b7c24 */ /* 0x000fc8000f8e0a0b */
[----:B------:R-:W-:-:S05]  /*4c80*/  IMAD.IADD R11, R11, 0x1, -R0 ;  /* 0x000000010b0b7824 */ /* 0x000fca00078e0a00 */
[----:B------:R-:W-:Y:S02]  /*4c90*/  VIMNMX R9, R9, R11, !PT ;  /* 0x0000000b09097248 */ /* 0x000fe40007fe0100 */
[----:B------:R-:W-:-:S07]  /*4ca0*/  VIADDMNMX R8, R11, UR5, R8, PT ;  /* 0x000000050b087c46 */ /* 0x000fce000b800108 */
.L_x_4774:
[----:B------:R-:W-:Y:S01]  /*4cb0*/  UIMAD UR10, UR42, UR10, 0x40 ;  /* 0x000000402a0a74a4 */ /* 0x000fe2000f8e020a */
[----:B------:R-:W-:Y:S01]  /*4cc0*/  BAR.SYNC.DEFER_BLOCKING 0xf, 0x100 ;  /* 0x03c4000000007b1d */ /* 0x000fe20000010000 */
[----:B------:R-:W-:Y:S02]  /*4cd0*/  UP2UR UR14, UPR, URZ, 0x1 ;  /* 0x000000013f0e7883 */ /* 0x000fe40008000000 */
[----:B------:R-:W-:Y:S02]  /*4ce0*/  UISETP.GE.AND UP6, UPT, UR10, 0x1, UPT ;  /* 0x000000010a00788c */ /* 0x000fe4000bfc6270 */
[----:B------:R-:W-:Y:S02]  /*4cf0*/  UISETP.GE.AND UP2, UPT, UR10, 0x2, UPT ;  /* 0x000000020a00788c */ /* 0x000fe4000bf46270 */
[----:B------:R-:W-:Y:S02]  /*4d00*/  UISETP.GE.AND UP3, UPT, UR10, 0x9, UPT ;  /* 0x000000090a00788c */ /* 0x000fe4000bf66270 */
[----:B------:R-:W-:Y:S01]  /*4d10*/  PLOP3.LUT P4, PT, PT, PT, UP6, 0x40, 0x0 ;  /* 0x000000000000781c */ /* 0x000fe20003f8e868 */
[----:B------:R-:W-:Y:S01]  /*4d20*/  UISETP.GE.AND UP4, UPT, UR10, 0xa, UPT ;  /* 0x0000000a0a00788c */ /* 0x000fe2000bf86270 */
[----:B------:R-:W-:Y:S01]  /*4d30*/  PLOP3.LUT P0, PT, PT, PT, UP2, 0x40, 0x0 ;  /* 0x000000000000781c */ /* 0x000fe20003f0e828 */
[----:B------:R-:W-:Y:S01]  /*4d40*/  UISETP.GE.AND UP5, UPT, UR10, 0x11, UPT ;  /* 0x000000110a00788c */ /* 0x000fe2000bfa6270 */
[----:B------:R-:W-:Y:S01]  /*4d50*/  ISETP.GT.AND P4, PT, R9, RZ, P4 ;  /* 0x000000ff0900720c */ /* 0x000fe20002784270 */
[----:B------:R-:W-:Y:S01]  /*4d60*/  UISETP.GE.AND UP0, UPT, UR10, 0x29, UPT ;  /* 0x000000290a00788c */ /* 0x000fe2000bf06270 */
[----:B------:R-:W-:-:S02]  /*4d70*/  PLOP3.LUT P3, PT, PT, PT, UP3, 0x40, 0x0 ;  /* 0x000000000000781c */ /* 0x000fc40003f6e838 */
[----:B------:R-:W-:Y:S02]  /*4d80*/  ISETP.LT.OR P4, PT, R8, 0x1, P4 ;  /* 0x000000010800780c */ /* 0x000fe40002781670 */
[C---:B------:R-:W-:Y:S02]  /*4d90*/  ISETP.GT.AND P0, PT, R7.reuse, 0x1, P0 ;  /* 0x000000010700780c */ /* 0x040fe40000704270 */
[----:B------:R-:W-:Y:S02]  /*4da0*/  ISETP.GT.AND P3, PT, R7, 0x8, P3 ;  /* 0x000000080700780c */ /* 0x000fe40001f64270 */
[----:B------:R-:W-:Y:S01]  /*4db0*/  PLOP3.LUT P1, PT, PT, PT, UP6, 0x40, 0x0 ;  /* 0x000000000000781c */ /* 0x000fe20003f2e868 */
[----:B------:R-:W-:Y:S01]  /*4dc0*/  UISETP.GE.AND UP6, UPT, UR10, 0x12, UPT ;  /* 0x000000120a00788c */ /* 0x000fe2000bfc6270 */
[----:B------:R-:W-:Y:S02]  /*4dd0*/  FSEL R28, R26, -INF , !P4 ;  /* 0xff8000001a1c7808 */ /* 0x000fe40006000000 */
[----:B------:R-:W-:-:S02]  /*4de0*/  PLOP3.LUT P4, PT, PT, PT, UP4, 0x40, 0x0 ;  /* 0x000000000000781c */ /* 0x000fc40003f8e848 */
[C---:B------:R-:W-:Y:S02]  /*4df0*/  ISETP.LT.OR P0, PT, R5.reuse, 0x2, P0 ;  /* 0x000000020500780c */ /* 0x040fe40000701670 */
[----:B------:R-:W-:Y:S02]  /*4e00*/  ISETP.LT.OR P3, PT, R5, 0x9, P3 ;  /* 0x000000090500780c */ /* 0x000fe40001f61670 */
[C---:B------:R-:W-:Y:S02]  /*4e10*/  ISETP.GT.AND P1, PT, R7.reuse, RZ, P1 ;  /* 0x000000ff0700720c */ /* 0x040fe40000f24270 */
[----:B------:R-:W-:Y:S02]  /*4e20*/  ISETP.GT.AND P4, PT, R7, 0x9, P4 ;  /* 0x000000090700780c */ /* 0x000fe40002784270 */
[----:B------:R-:W-:Y:S02]  /*4e30*/  FSEL R11, R25, -INF , !P0 ;  /* 0xff800000190b7808 */ /* 0x000fe40004000000 */
[----:B------:R-:W-:-:S02]  /*4e40*/  FSEL R10, R10, -INF , !P3 ;  /* 0xff8000000a0a7808 */ /* 0x000fc40005800000 */
[----:B------:R-:W-:Y:S01]  /*4e50*/  PLOP3.LUT P2, PT, PT, PT, UP2, 0x40, 0x0 ;  /* 0x000000000000781c */ /* 0x000fe20003f4e828 */
[----:B------:R-:W-:Y:S01]  /*4e60*/  UISETP.GE.AND UP2, UPT, UR10, 0x19, UPT ;  /* 0x000000190a00788c */ /* 0x000fe2000bf46270 */
[----:B------:R-:W-:Y:S01]  /*4e70*/  PLOP3.LUT P0, PT, PT, PT, UP4, 0x40, 0x0 ;  /* 0x000000000000781c */ /* 0x000fe20003f0e848 */
[----:B------:R-:W-:Y:S01]  /*4e80*/  UISETP.GE.AND UP4, UPT, UR10, 0x21, UPT ;  /* 0x000000210a00788c */ /* 0x000fe2000bf86270 */
[----:B------:R-:W-:Y:S02]  /*4e90*/  PLOP3.LUT P3, PT, PT, PT, UP5, 0x40, 0x0 ;  /* 0x000000000000781c */ /* 0x000fe40003f6e858 */
[C---:B------:R-:W-:Y:S02]  /*4ea0*/  ISETP.LT.OR P1, PT, R5.reuse, 0x1, P1 ;  /* 0x000000010500780c */ /* 0x040fe40000f21670 */
[----:B------:R-:W-:Y:S02]  /*4eb0*/  ISETP.LT.OR P4, PT, R5, 0xa, P4 ;  /* 0x0000000a0500780c */ /* 0x000fe40002781670 */
[----:B------:R-:W-:-:S02]  /*4ec0*/  ISETP.GT.AND P2, PT, R9, 0x1, P2 ;  /* 0x000000010900780c */ /* 0x000fc40001744270 */
[C---:B------:R-:W-:Y:S02]  /*4ed0*/  ISETP.GT.AND P0, PT, R9.reuse, 0x9, P0 ;  /* 0x000000090900780c */ /* 0x040fe40000704270 */
[----:B------:R-:W-:Y:S02]  /*4ee0*/  ISETP.GT.AND P3, PT, R9, 0x10, P3 ;  /* 0x000000100900780c */ /* 0x000fe40001f64270 */
[----:B------:R-:W-:Y:S02]  /*4ef0*/  FSEL R6, R24, -INF , !P1 ;  /* 0xff80000018067808 */ /* 0x000fe40004800000 */
[----:B------:R-:W-:Y:S01]  /*4f00*/  PLOP3.LUT P1, PT, PT, PT, UP3, 0x40, 0x0 ;  /* 0x000000000000781c */ /* 0x000fe20003f2e838 */
[----:B------:R-:W-:Y:S01]  /*4f10*/  UISETP.GE.AND UP3, UPT, UR10, 0x1a, UPT ;  /* 0x0000001a0a00788c */ /* 0x000fe2000bf66270 */
[----:B------:R-:W-:Y:S02]  /*4f20*/  FSEL R12, R12, -INF , !P4 ;  /* 0xff8000000c0c7808 */ /* 0x000fe40006000000 */
[----:B------:R-:W-:-:S02]  /*4f30*/  PLOP3.LUT P4, PT, PT, PT, UP6, 0x40, 0x0 ;  /* 0x000000000000781c */ /* 0x000fc40003f8e868 */
[C---:B------:R-:W-:Y:S02]  /*4f40*/  ISETP.LT.OR P2, PT, R8.reuse, 0x2, P2 ;  /* 0x000000020800780c */ /* 0x040fe40001741670 */
[C---:B------:R-:W-:Y:S02]  /*4f50*/  ISETP.LT.OR P0, PT, R8.reuse, 0xa, P0 ;  /* 0x0000000a0800780c */ /* 0x040fe40000701670 */
[----:B------:R-:W-:Y:S02]  /*4f60*/  ISETP.LT.OR P3, PT, R8, 0x11, P3 ;  /* 0x000000110800780c */ /* 0x000fe40001f61670 */
[C---:B------:R-:W-:Y:S02]  /*4f70*/  ISETP.GT.AND P1, PT, R9.reuse, 0x8, P1 ;  /* 0x000000080900780c */ /* 0x040fe40000f24270 */
[----:B------:R-:W-:Y:S02]  /*4f80*/  ISETP.GT.AND P4, PT, R9, 0x11, P4 ;  /* 0x000000110900780c */ /* 0x000fe40002784270 */
[----:B------:R-:W-:-:S02]  /*4f90*/  FSEL R29, R27, -INF , !P2 ;  /* 0xff8000001b1d7808 */ /* 0x000fc40005000000 */
[----:B------:R-:W-:Y:S02]  /*4fa0*/  FSEL R31, R31, -INF , !P0 ;  /* 0xff8000001f1f7808 */ /* 0x000fe40004000000 */
[----:B------:R-:W-:Y:S02]  /*4fb0*/  FSEL R32, R34, -INF , !P3 ;  /* 0xff80000022207808 */ /* 0x000fe40005800000 */
[----:B------:R-:W-:Y:S01]  /*4fc0*/  PLOP3.LUT P2, PT, PT, PT, UP5, 0x40, 0x0 ;  /* 0x000000000000781c */ /* 0x000fe20003f4e858 */
[----:B------:R-:W-:Y:S01]  /*4fd0*/  UISETP.GE.AND UP5, UPT, UR10, 0x22, UPT ;  /* 0x000000220a00788c */ /* 0x000fe2000bfa6270 */
[----:B------:R-:W-:Y:S02]  /*4fe0*/  PLOP3.LUT P0, PT, PT, PT, UP2, 0x40, 0x0 ;  /* 0x000000000000781c */ /* 0x000fe40003f0e828 */
[----:B------:R-:W-:Y:S02]  /*4ff0*/  PLOP3.LUT P3, PT, PT, PT, UP3, 0x40, 0x0 ;  /* 0x000000000000781c */ /* 0x000fe40003f6e838 */
[----:B------:R-:W-:-:S02]  /*5000*/  ISETP.LT.OR P1, PT, R8, 0x9, P1 ;  /* 0x000000090800780c */ /* 0x000fc40000f21670 */
[----:B------:R-:W-:Y:S02]  /*5010*/  ISETP.LT.OR P4, PT, R8, 0x12, P4 ;  /* 0x000000120800780c */ /* 0x000fe40002781670 */
[C---:B------:R-:W-:Y:S02]  /*5020*/  ISETP.GT.AND P2, PT, R7.reuse, 0x10, P2 ;  /* 0x000000100700780c */ /* 0x040fe40001744270 */
[C---:B------:R-:W-:Y:S02]  /*5030*/  ISETP.GT.AND P0, PT, R7.reuse, 0x18, P0 ;  /* 0x000000180700780c */ /* 0x040fe40000704270 */
[----:B------:R-:W-:Y:S02]  /*5040*/  ISETP.GT.AND P3, PT, R7, 0x19, P3 ;  /* 0x000000190700780c */ /* 0x000fe40001f64270 */
[----:B------:R-:W-:Y:S02]  /*5050*/  FSEL R30, R30, -INF , !P1 ;  /* 0xff8000001e1e7808 */ /* 0x000fe40004800000 */
[----:B------:R-:W-:Y:S01]  /*5060*/  PLOP3.LUT P1, PT, PT, PT, UP6, 0x40, 0x0 ;  /* 0x000000000000781c */ /* 0x000fe20003f2e868 */
[----:B------:R-:W-:Y:S01]  /*5070*/  UISETP.GE.AND UP6, UPT, UR10, 0x3a, UPT ;  /* 0x0000003a0a00788c */ /* 0x000fe2000bfc6270 */
[----:B------:R-:W-:-:S02]  /*5080*/  FSEL R33, R35, -INF , !P4 ;  /* 0xff80000023217808 */ /* 0x000fc40006000000 */
[----:B------:R-:W-:Y:S02]  /*5090*/  PLOP3.LUT P4, PT, PT, PT, UP4, 0x40, 0x0 ;  /* 0x000000000000781c */ /* 0x000fe40003f8e848 */
[C---:B------:R-:W-:Y:S02]  /*50a0*/  ISETP.LT.OR P2, PT, R5.reuse, 0x11, P2 ;  /* 0x000000110500780c */ /* 0x040fe40001741670 */
[C---:B------:R-:W-:Y:S02]  /*50b0*/  ISETP.LT.OR P0, PT, R5.reuse, 0x19, P0 ;  /* 0x000000190500780c */ /* 0x040fe40000701670 */
[----:B------:R-:W-:Y:S02]  /*50c0*/  ISETP.LT.OR P3, PT, R5, 0x1a, P3 ;  /* 0x0000001a0500780c */ /* 0x000fe40001f61670 */
[C---:B------:R-:W-:Y:S02]  /*50d0*/  ISETP.GT.AND P1, PT, R7.reuse, 0x11, P1 ;  /* 0x000000110700780c */ /* 0x040fe40000f24270 */
[----:B------:R-:W-:-:S02]  /*50e0*/  ISETP.GT.AND P4, PT, R7, 0x20, P4 ;  /* 0x000000200700780c */ /* 0x000fc40002784270 */
[----:B------:R-:W-:Y:S02]  /*50f0*/  FSEL R15, R15, -INF , !P2 ;  /* 0xff8000000f0f7808 */ /* 0x000fe40005000000 */
[----:B------:R-:W-:Y:S02]  /*5100*/  FSEL R19, R19, -INF , !P0 ;  /* 0xff80000013137808 */ /* 0x000fe40004000000 */
[----:B------:R-:W-:Y:S02]  /*5110*/  FSEL R20, R20, -INF , !P3 ;  /* 0xff80000014147808 */ /* 0x000fe40005800000 */
[----:B------:R-:W-:Y:S01]  /*5120*/  PLOP3.LUT P2, PT, PT, PT, UP2, 0x40, 0x0 ;  /* 0x000000000000781c */ /* 0x000fe20003f4e828 */
[----:B------:R-:W-:Y:S01]  /*5130*/  UISETP.GE.AND UP2, UPT, UR10, 0x2a, UPT ;  /* 0x0000002a0a00788c */ /* 0x000fe2000bf46270 */
[----:B------:R-:W-:Y:S02]  /*5140*/  PLOP3.LUT P0, PT, PT, PT, UP5, 0x40, 0x0 ;  /* 0x000000000000781c */ /* 0x000fe40003f0e858 */
[----:B------:R-:W-:-:S02]  /*5150*/  PLOP3.LUT P3, PT, PT, PT, UP0, 0x40, 0x0 ;  /* 0x000000000000781c */ /* 0x000fc40003f6e808 */
[C---:B------:R-:W-:Y:S02]  /*5160*/  ISETP.LT.OR P1, PT, R5.reuse, 0x12, P1 ;  /* 0x000000120500780c */ /* 0x040fe40000f21670 */
[----:B------:R-:W-:Y:S02]  /*5170*/  ISETP.LT.OR P4, PT, R5, 0x21, P4 ;  /* 0x000000210500780c */ /* 0x000fe40002781670 */
        /* <DEDUP_REMOVED lines=8> */
[----:B------:R-:W-:Y:S02]  /*5200*/  ISETP.LT.OR P3, PT, R5, 0x29, P3 ;  /* 0x000000290500780c */ /* 0x000fe40001f61670 */
[----:B------:R-:W-:Y:S02]  /*5210*/  ISETP.GT.AND P4, PT, R7, 0x29, P4 ;  /* 0x000000290700780c */ /* 0x000fe40002784270 */
[----:B------:R-:W-:Y:S02]  /*5220*/  FSEL R22, R22, -INF , !P0 ;  /* 0xff80000016167808 */ /* 0x000fe40004000000 */
[----:B------:R-:W-:-:S02]  /*5230*/  FSEL R23, R23, -INF , !P3 ;  /* 0xff80000017177808 */ /* 0x000fc40005800000 */
[----:B------:R-:W-:Y:S01]  /*5240*/  PLOP3.LUT P0, PT, PT, PT, UP4, 0x40, 0x0 ;  /* 0x000000000000781c */ /* 0x000fe20003f0e848 */
[----:B------:R-:W-:Y:S01]  /*5250*/  UISETP.GE.AND UP4, UPT, UR10, 0x32, UPT ;  /* 0x000000320a00788c */ /* 0x000fe2000bf86270 */
[----:B------:R-:W-:Y:S02]  /*5260*/  PLOP3.LUT P3, PT, PT, PT, UP3, 0x40, 0x0 ;  /* 0x000000000000781c */ /* 0x000fe40003f6e838 */
[----:B------:R-:W-:Y:S02]  /*5270*/  ISETP.LT.OR P4, PT, R5, 0x2a, P4 ;  /* 0x0000002a0500780c */ /* 0x000fe40002781670 */
[----:B------:R-:W-:Y:S02]  /*5280*/  ISETP.GT.AND P3, PT, R7, 0x30, P3 ;  /* 0x000000300700780c */ /* 0x000fe40001f64270 */
[----:B------:R-:W-:Y:S02]  /*5290*/  FSEL R24, R45, -INF , !P4 ;  /* 0xff8000002d187808 */ /* 0x000fe40006000000 */
[----:B------:R-:W-:-:S02]  /*52a0*/  PLOP3.LUT P4, PT, PT, PT, UP4, 0x40, 0x0 ;  /* 0x000000000000781c */ /* 0x000fc40003f8e848 */
[----:B------:R-:W-:Y:S02]  /*52b0*/  ISETP.LT.OR P3, PT, R5, 0x31, P3 ;  /* 0x000000310500780c */ /* 0x000fe40001f61670 */
[----:B------:R-:W-:Y:S02]  /*52c0*/  ISETP.GT.AND P4, PT, R7, 0x31, P4 ;  /* 0x000000310700780c */ /* 0x000fe40002784270 */
[----:B------:R-:W-:Y:S02]  /*52d0*/  FSEL R25, R48, -INF , !P3 ;  /* 0xff80000030197808 */ /* 0x000fe40005800000 */
[----:B------:R-:W-:Y:S01]  /*52e0*/  PLOP3.LUT P3, PT, PT, PT, UP5, 0x40, 0x0 ;  /* 0x000000000000781c */ /* 0x000fe20003f6e858 */
[----:B------:R-:W-:Y:S01]  /*52f0*/  UISETP.GE.AND UP5, UPT, UR10, 0x39, UPT ;  /* 0x000000390a00788c */ /* 0x000fe2000bfa6270 */
[----:B------:R-:W-:Y:S02]  /*5300*/  ISETP.LT.OR P4, PT, R5, 0x32, P4 ;  /* 0x000000320500780c */ /* 0x000fe40002781670 */
[----:B------:R-:W-:Y:S01]  /*5310*/  FMNMX.FTZ R35, R28, R29, !PT ;  /* 0x0000001d1c237209 */ /* 0x000fe20007810000 */
[----:B------:R-:W-:Y:S01]  /*5320*/  ULDC UR10, c[0x0][0x988] ;  /* 0x00026200000a7ab9 */ /* 0x000fe20000000800 */
[----:B------:R-:W-:-:S02]  /*5330*/  FSEL R26, R49, -INF , !P4 ;  /* 0xff800000311a7808 */ /* 0x000fc40006000000 */
[----:B------:R-:W-:Y:S02]  /*5340*/  PLOP3.LUT P4, PT, PT, PT, UP5, 0x40, 0x0 ;  /* 0x000000000000781c */ /* 0x000fe40003f8e858 */
[----:B------:R-:W-:Y:S02]  /*5350*/  ISETP.GT.AND P2, PT, R9, 0x18, P2 ;  /* 0x000000180900780c */ /* 0x000fe40001744270 */
[----:B------:R-:W-:Y:S02]  /*5360*/  ISETP.GT.AND P4, PT, R7, 0x38, P4 ;  /* 0x000000380700780c */ /* 0x000fe40002784270 */
[----:B------:R-:W-:Y:S02]  /*5370*/  ISETP.GT.AND P1, PT, R9, 0x19, P1 ;  /* 0x000000190900780c */ /* 0x000fe40000f24270 */
[----:B------:R-:W-:Y:S02]  /*5380*/  ISETP.LT.OR P4, PT, R5, 0x39, P4 ;  /* 0x000000390500780c */ /* 0x000fe40002781670 */
[----:B------:R-:W-:-:S02]  /*5390*/  ISETP.LT.OR P2, PT, R8, 0x19, P2 ;  /* 0x000000190800780c */ /* 0x000fc40001741670 */
[----:B------:R-:W-:Y:S02]  /*53a0*/  FSEL R27, R52, -INF , !P4 ;  /* 0xff800000341b7808 */ /* 0x000fe40006000000 */
[----:B------:R-:W-:Y:S02]  /*53b0*/  PLOP3.LUT P4, PT, PT, PT, UP6, 0x40, 0x0 ;  /* 0x000000000000781c */ /* 0x000fe40003f8e868 */
[----:B------:R-:W-:Y:S02]  /*53c0*/  ISETP.LT.OR P1, PT, R8, 0x1a, P1 ;  /* 0x0000001a0800780c */ /* 0x000fe40000f21670 */
[----:B------:R-:W-:Y:S02]  /*53d0*/  ISETP.GT.AND P4, PT, R7, 0x39, P4 ;  /* 0x000000390700780c */ /* 0x000fe40002784270 */
[----:B------:R-:W-:Y:S02]  /*53e0*/  ISETP.GT.AND P0, PT, R9, 0x20, P0 ;  /* 0x000000200900780c */ /* 0x000fe40000704270 */
[----:B------:R-:W-:-:S02]  /*53f0*/  ISETP.LT.OR P4, PT, R5, 0x3a, P4 ;  /* 0x0000003a0500780c */ /* 0x000fc40002781670 */
[----:B------:R-:W-:Y:S02]  /*5400*/  FMNMX.FTZ R5, R6, R11, !PT ;  /* 0x0000000b06057209 */ /* 0x000fe40007810000 */
[----:B------:R-:W-:Y:S02]  /*5410*/  FSEL R7, R53, -INF , !P4 ;  /* 0xff80000035077808 */ /* 0x000fe40006000000 */
[----:B------:R-:W-:Y:S02]  /*5420*/  FMNMX.FTZ R5, R10, R5, !PT ;  /* 0x000000050a057209 */ /* 0x000fe40007810000 */
[----:B------:R-:W-:Y:S01]  /*5430*/  PLOP3.LUT P4, PT, PT, PT, UP0, 0x40, 0x0 ;  /* 0x000000000000781c */ /* 0x000fe20003f8e808 */
[----:B------:R-:W-:Y:S01]  /*5440*/  UISETP.NE.AND UP0, UPT, UR14, URZ, UPT ;  /* 0x0000003f0e00728c */ /* 0x000fe2000bf05270 */
[----:B------:R-:W-:Y:S02]  /*5450*/  FMNMX.FTZ R34, R12, R5, !PT ;  /* 0x000000050c227209 */ /* 0x000fe40007810000 */
[----:B------:R-:W-:-:S02]  /*5460*/  ISETP.GT.AND P3, PT, R9, 0x21, P3 ;  /* 0x000000210900780c */ /* 0x000fc40001f64270 */
[----:B------:R-:W-:Y:S02]  /*5470*/  FMNMX.FTZ R5, R15, R34, !PT ;  /* 0x000000220f057209 */ /* 0x000fe40007810000 */
[----:B------:R-:W-:Y:S02]  /*5480*/  ISETP.LT.OR P0, PT, R8, 0x21, P0 ;  /* 0x000000210800780c */ /* 0x000fe40000701670 */
[----:B------:R-:W-:Y:S02]  /*5490*/  FMNMX.FTZ R34, R18, R5, !PT ;  /* 0x0000000512227209 */ /* 0x000fe40007810000 */
[----:B------:R-:W-:Y:S02]  /*54a0*/  ISETP.GT.AND P4, PT, R9, 0x28, P4 ;  /* 0x000000280900780c */ /* 0x000fe40002784270 */
[----:B------:R-:W-:Y:S02]  /*54b0*/  FMNMX.FTZ R5, R19, R34, !PT ;  /* 0x0000002213057209 */ /* 0x000fe40007810000 */
[----:B------:R-:W-:-:S02]  /*54c0*/  ISETP.LT.OR P3, PT, R8, 0x22, P3 ;  /* 0x000000220800780c */ /* 0x000fc40001f61670 */
[----:B------:R-:W-:Y:S02]  /*54d0*/  FMNMX.FTZ R34, R20, R5, !PT ;  /* 0x0000000514227209 */ /* 0x000fe40007810000 */
[----:B------:R-:W-:Y:S02]  /*54e0*/  ISETP.LT.OR P4, PT, R8, 0x29, P4 ;  /* 0x000000290800780c */ /* 0x000fe40002781670 */
        /* <DEDUP_REMOVED lines=10> */
[----:B------:R-:W-:Y:S02]  /*5590*/  FMNMX.FTZ R36, R30, R35, !PT ;  /* 0x000000231e247209 */ /* 0x000fe40007810000 */
[----:B------:R-:W-:Y:S01]  /*55a0*/  FSEL R35, R39, -INF , !P1 ;  /* 0xff80000027237808 */ /* 0x000fe20004800000 */
[----:B------:R-:W0:Y:S01]  /*55b0*/  SHFL.BFLY PT, R34, R37, 0x1, 0x1f ;  /* 0x0c201f0025227f89 */ /* 0x000e2200000e0000 */
[----:B------:R-:W-:-:S04]  /*55c0*/  PLOP3.LUT P1, PT, PT, PT, UP3, 0x40, 0x0 ;  /* 0x000000000000781c */ /* 0x000fc80003f2e838 */
[----:B------:R-:W-:-:S04]  /*55d0*/  ISETP.GT.AND P1, PT, R9, 0x30, P1 ;  /* 0x000000300900780c */ /* 0x000fc80000f24270 */
[----:B------:R-:W-:Y:S02]  /*55e0*/  ISETP.LT.OR P1, PT, R8, 0x31, P1 ;  /* 0x000000310800780c */ /* 0x000fe40000f21670 */
[----:B0-----:R-:W-:Y:S02]  /*55f0*/  FMNMX.FTZ R5, R37, R34, !PT ;  /* 0x0000002225057209 */ /* 0x001fe40007810000 */
[----:B------:R-:W-:Y:S02]  /*5600*/  FMNMX.FTZ R37, R31, R36, !PT ;  /* 0x000000241f257209 */ /* 0x000fe40007810000 */
[----:B------:R-:W-:Y:S02]  /*5610*/  FSEL R34, R38, -INF , !P2 ;  /* 0xff80000026227808 */ /* 0x000fe40005000000 */
[----:B------:R-:W-:Y:S02]  /*5620*/  FMNMX.FTZ R38, R32, R37, !PT ;  /* 0x0000002520267209 */ /* 0x000fe40007810000 */
[----:B------:R-:W-:-:S02]  /*5630*/  PLOP3.LUT P2, PT, PT, PT, UP2, 0x40, 0x0 ;  /* 0x000000000000781c */ /* 0x000fc40003f4e828 */
[----:B------:R-:W-:Y:S02]  /*5640*/  FMNMX.FTZ R39, R33, R38, !PT ;  /* 0x0000002621277209 */ /* 0x000fe40007810000 */
[----:B------:R-:W-:Y:S02]  /*5650*/  ISETP.GT.AND P2, PT, R9, 0x29, P2 ;  /* 0x000000290900780c */ /* 0x000fe40001744270 */
[----:B------:R-:W-:Y:S02]  /*5660*/  FMNMX.FTZ R40, R34, R39, !PT ;  /* 0x0000002722287209 */ /* 0x000fe40007810000 */
[----:B------:R-:W-:Y:S01]  /*5670*/  FSEL R36, R42, -INF , !P0 ;  /* 0xff8000002a247808 */ /* 0x000fe20004000000 */
[----:B------:R-:W-:Y:S01]  /*5680*/  FMUL.FTZ R42, R5, UR10 ;  /* 0x0000000a052a7c20 */ /* 0x000fe20008410000 */
[----:B------:R-:W-:Y:S02]  /*5690*/  FMNMX.FTZ R41, R35, R40, !PT ;  /* 0x0000002823297209 */ /* 0x000fe40007810000 */
[----:B------:R-:W-:-:S02]  /*56a0*/  ISETP.LT.OR P2, PT, R8, 0x2a, P2 ;  /* 0x0000002a0800780c */ /* 0x000fc40001741670 */
[----:B------:R-:W-:Y:S02]  /*56b0*/  FSEL R37, R43, -INF , !P3 ;  /* 0xff8000002b257808 */ /* 0x000fe40005800000 */
[----:B------:R-:W-:Y:S02]  /*56c0*/  FMNMX.FTZ R40, R36, R41, !PT ;  /* 0x0000002924287209 */ /* 0x000fe40007810000 */
[----:B------:R-:W-:Y:S02]  /*56d0*/  FSEL R39, R47, -INF , !P2 ;  /* 0xff8000002f277808 */ /* 0x000fe40005000000 */
[----:B------:R-:W-:Y:S02]  /*56e0*/  FSETP.NEU.FTZ.AND P2, PT, R5, -INF , PT ;  /* 0xff8000000500780b */ /* 0x000fe40003f5d000 */
[----:B------:R-:W-:Y:S02]  /*56f0*/  PLOP3.LUT P0, PT, PT, PT, UP4, 0x40, 0x0 ;  /* 0x000000000000781c */ /* 0x000fe40003f0e848 */
[----:B------:R-:W-:-:S02]  /*5700*/  FSEL R38, R46, -INF , !P4 ;  /* 0xff8000002e267808 */ /* 0x000fc40006000000 */
[----:B------:R-:W-:Y:S02]  /*5710*/  FMNMX.FTZ R41, R37, R40, !PT ;  /* 0x0000002825297209 */ /* 0x000fe40007810000 */
[----:B------:R-:W-:Y:S02]  /*5720*/  PLOP3.LUT P3, PT, PT, PT, UP5, 0x40, 0x0 ;  /* 0x000000000000781c */ /* 0x000fe40003f6e858 */
[----:B------:R-:W-:Y:S02]  /*5730*/  PLOP3.LUT P4, PT, PT, PT, UP6, 0x40, 0x0 ;  /* 0x000000000000781c */ /* 0x000fe40003f8e868 */
[----:B------:R-:W-:Y:S02]  /*5740*/  FSEL R43, R42, RZ, P2 ;  /* 0x000000ff2a2b7208 */ /* 0x000fe40001000000 */
[C---:B------:R-:W-:Y:S02]  /*5750*/  ISETP.GT.AND P0, PT, R9.reuse, 0x31, P0 ;  /* 0x000000310900780c */ /* 0x040fe40000704270 */
[----:B------:R-:W-:Y:S01]  /*5760*/  FMNMX.FTZ R42, R38, R41, !PT ;  /* 0x00000029262a7209 */ /* 0x000fe20007810000 */
[--C-:B------:R-:W-:Y:S01]  /*5770*/  FFMA.FTZ R44, R6, UR10, -R43.reuse ;  /* 0x0000000a062c7c23 */ /* 0x100fe2000801082b */
[----:B------:R-:W-:Y:S01]  /*5780*/  ISETP.GT.AND P3, PT, R9, 0x38, P3 ;  /* 0x000000380900780c */ /* 0x000fe20001f64270 */
[--C-:B------:R-:W-:Y:S01]  /*5790*/  FFMA.FTZ R7, R7, UR10, -R43.reuse ;  /* 0x0000000a07077c23 */ /* 0x100fe2000801082b */
[----:B------:R-:W-:Y:S01]  /*57a0*/  ISETP.GT.AND P4, PT, R9, 0x39, P4 ;  /* 0x000000390900780c */ /* 0x000fe20002784270 */
[--C-:B------:R-:W-:Y:S01]  /*57b0*/  FFMA.FTZ R12, R12, UR10, -R43.reuse ;  /* 0x0000000a0c0c7c23 */ /* 0x100fe2000801082b */
[----:B------:R-:W-:Y:S01]  /*57c0*/  ISETP.LT.OR P0, PT, R8, 0x32, P0 ;  /* 0x000000320800780c */ /* 0x000fe20000701670 */
[----:B------:R0:W-:Y:S01]  /*57d0*/  MUFU.EX2 R46, R7 ;  /* 0x00000007002e7308 */ /* 0x0001e20000000800 */
[----:B------:R-:W-:Y:S01]  /*57e0*/  FSEL R40, R50, -INF , !P1 ;  /* 0xff80000032287808 */ /* 0x000fe20004800000 */
[--C-:B------:R-:W-:Y:S01]  /*57f0*/  FFMA.FTZ R10, R10, UR10, -R43.reuse ;  /* 0x0000000a0a0a7c23 */ /* 0x100fe2000801082b */
[----:B------:R-:W-:Y:S01]  /*5800*/  FMNMX.FTZ R9, R39, R42, !PT ;  /* 0x0000002a27097209 */ /* 0x000fe20007810000 */
[--C-:B------:R-:W-:Y:S01]  /*5810*/  FFMA.FTZ R15, R15, UR10, -R43.reuse ;  /* 0x0000000a0f0f7c23 */ /* 0x100fe2000801082b */
[----:B------:R-:W-:Y:S01]  /*5820*/  ISETP.LT.OR P3, PT, R8, 0x39, P3 ;  /* 0x000000390800780c */ /* 0x000fe20001f61670 */
[--C-:B------:R-:W-:Y:S01]  /*5830*/  FFMA.FTZ R18, R18, UR10, -R43.reuse ;  /* 0x0000000a12127c23 */ /* 0x100fe2000801082b */
[----:B------:R-:W-:Y:S01]  /*5840*/  FSEL R41, R51, -INF , !P0 ;  /* 0xff80000033297808 */ /* 0x000fe20004000000 */
[----:B------:R-:W-:Y:S01]  /*5850*/  MUFU.EX2 R47, R12 ;  /* 0x0000000c002f7308 */ /* 0x000fe20000000800 */
[----:B------:R-:W-:Y:S01]  /*5860*/  FMNMX.FTZ R6, R40, R9, !PT ;  /* 0x0000000928067209 */ /* 0x000fe20007810000 */
[--C-:B------:R-:W-:Y:S01]  /*5870*/  FFMA.FTZ R19, R19, UR10, -R43.reuse ;  /* 0x0000000a13137c23 */ /* 0x100fe2000801082b */
[----:B------:R-:W-:Y:S01]  /*5880*/  ISETP.LT.OR P4, PT, R8, 0x3a, P4 ;  /* 0x0000003a0800780c */ /* 0x000fe20002781670 */
[--C-:B------:R-:W-:Y:S01]  /*5890*/  FFMA.FTZ R8, R11, UR10, -R43.reuse ;  /* 0x0000000a0b087c23 */ /* 0x100fe2000801082b */
[----:B------:R-:W-:Y:S01]  /*58a0*/  FSEL R42, R54, -INF , !P3 ;  /* 0xff800000362a7808 */ /* 0x000fe20005800000 */
[--C-:B------:R-:W-:Y:S01]  /*58b0*/  FFMA.FTZ R20, R20, UR10, -R43.reuse ;  /* 0x0000000a14147c23 */ /* 0x100fe2000801082b */
[----:B------:R-:W-:Y:S01]  /*58c0*/  FMNMX.FTZ R9, R41, R6, !PT ;  /* 0x0000000629097209 */ /* 0x000fe20007810000 */
[----:B------:R-:W-:Y:S01]  /*58d0*/  MUFU.EX2 R45, R8 ;  /* 0x00000008002d7308 */ /* 0x000fe20000000800 */
[----:B------:R-:W-:Y:S01]  /*58e0*/  FSEL R11, R55, -INF , !P4 ;  /* 0xff800000370b7808 */ /* 0x000fe20006000000 */
[--C-:B------:R-:W-:Y:S01]  /*58f0*/  FFMA.FTZ R21, R21, UR10, -R43.reuse ;  /* 0x0000000a15157c23 */ /* 0x100fe2000801082b */
[----:B------:R-:W-:Y:S01]  /*5900*/  FMNMX.FTZ R6, R42, R9, !PT ;  /* 0x000000092a067209 */ /* 0x000fe20007810000 */
[--C-:B------:R-:W-:Y:S01]  /*5910*/  FFMA.FTZ R22, R22, UR10, -R43.reuse ;  /* 0x0000000a16167c23 */ /* 0x100fe2000801082b */
[----:B0-----:R-:W-:Y:S01]  /*5920*/  LEA.HI R7, R17, R16, RZ, 0x4 ;  /* 0x0000001011077211 */ /* 0x001fe200078f20ff */
[--C-:B------:R-:W-:Y:S01]  /*5930*/  FFMA.FTZ R23, R23, UR10, -R43.reuse ;  /* 0x0000000a17177c23 */ /* 0x100fe2000801082b */
[----:B------:R-:W-:Y:S01]  /*5940*/  FMNMX.FTZ R6, R11, R6, !PT ;  /* 0x000000060b067209 */ /* 0x000fe20007810000 */
[----:B------:R-:W-:Y:S01]  /*5950*/  MUFU.EX2 R154, R10 ;  /* 0x0000000a009a7308 */ /* 0x000fe20000000800 */
[--C-:B------:R-:W-:Y:S01]  /*5960*/  FFMA.FTZ R24, R24, UR10, -R43.reuse ;  /* 0x0000000a18187c23 */ /* 0x100fe2000801082b */
[--C-:B------:R-:W-:Y:S01]  /*5970*/  FFMA.FTZ R25, R25, UR10, -R43.reuse ;  /* 0x0000000a19197c23 */ /* 0x100fe2000801082b */
[--C-:B------:R-:W-:Y:S01]  /*5980*/  FFMA.FTZ R26, R26, UR10, -R43.reuse ;  /* 0x0000000a1a1a7c23 */ /* 0x100fe2000801082b */
[----:B------:R-:W0:Y:S01]  /*5990*/  SHFL.BFLY PT, R9, R6, 0x2, 0x1f ;  /* 0x0c401f0006097f89 */ /* 0x000e2200000e0000 */
[----:B------:R-:W-:-:S03]  /*59a0*/  FFMA.FTZ R27, R27, UR10, -R43 ;  /* 0x0000000a1b1b7c23 */ /* 0x000fc6000801082b */
[----:B------:R-:W1:Y:S08]  /*59b0*/  MUFU.EX2 R44, R44 ;  /* 0x0000002c002c7308 */ /* 0x000e700000000800 */
[----:B------:R-:W-:Y:S08]  /*59c0*/  MUFU.EX2 R15, R15 ;  /* 0x0000000f000f7308 */ /* 0x000ff00000000800 */
[----:B------:R-:W2:Y:S01]  /*59d0*/  MUFU.EX2 R18, R18 ;  /* 0x0000001200127308 */ /* 0x000ea20000000800 */
[----:B-1----:R-:W-:-:S02]  /*59e0*/  F2FP.BF16.F32.PACK_AB R152, R45, R44 ;  /* 0x0000002c2d98723e */ /* 0x002fc400000010ff */
[----:B0-----:R-:W-:-:S05]  /*59f0*/  FMNMX.FTZ R9, R6, R9, !PT ;  /* 0x0000000906097209 */ /* 0x001fca0007810000 */
[----:B------:R-:W-:Y:S01]  /*5a00*/  MUFU.EX2 R19, R19 ;  /* 0x0000001300137308 */ /* 0x000fe20000000800 */
[----:B------:R-:W0:Y:S07]  /*5a10*/  SHFL.BFLY PT, R6, R9, 0x1, 0x1f ;  /* 0x0c201f0009067f89 */ /* 0x000e2e00000e0000 */
[----:B------:R-:W1:Y:S01]  /*5a20*/  MUFU.EX2 R20, R20 ;  /* 0x0000001400147308 */ /* 0x000e620000000800 */
[----:B--2---:R-:W-:-:S07]  /*5a30*/  F2FP.BF16.F32.PACK_AB R156, R18, R15 ;  /* 0x0000000f129c723e */ /* 0x004fce00000010ff */
[----:B------:R-:W-:Y:S08]  /*5a40*/  MUFU.EX2 R21, R21 ;  /* 0x0000001500157308 */ /* 0x000ff00000000800 */
[----:B------:R-:W-:Y:S01]  /*5a50*/  MUFU.EX2 R22, R22 ;  /* 0x0000001600167308 */ /* 0x000fe20000000800 */
[----:B0-----:R-:W-:Y:S02]  /*5a60*/  FMNMX.FTZ R6, R9, R6, !PT ;  /* 0x0000000609067209 */ /* 0x001fe40007810000 */
[----:B------:R-:W-:-:S02]  /*5a70*/  LOP3.LUT R9, R7, 0xfffffff0, RZ, 0xc0, !PT ;  /* 0xfffffff007097812 */ /* 0x000fc400078ec0ff */
[C---:B------:R-:W-:Y:S01]  /*5a80*/  FSETP.NEU.FTZ.AND P0, PT, R6.reuse, -INF , PT ;  /* 0xff8000000600780b */ /* 0x040fe20003f1d000 */
[----:B------:R-:W-:Y:S01]  /*5a90*/  FMUL.FTZ R8, R6, UR10 ;  /* 0x0000000a06087c20 */ /* 0x000fe20008410000 */
[----:B-1----:R-:W-:Y:S01]  /*5aa0*/  F2FP.BF16.F32.PACK_AB R158, R20, R19 ;  /* 0x00000013149e723e */ /* 0x002fe200000010ff */
[----:B------:R-:W-:Y:S01]  /*5ab0*/  IMAD.IADD R9, R16, 0x1, -R9 ;  /* 0x0000000110097824 */ /* 0x000fe200078e0a09 */
[----:B------:R-:W-:Y:S01]  /*5ac0*/  LEA.HI R16, R17, R16, RZ, 0x5 ;  /* 0x0000001011107211 */ /* 0x000fe200078f28ff */
[----:B------:R-:W-:Y:S01]  /*5ad0*/  MUFU.EX2 R23, R23 ;  /* 0x0000001700177308 */ /* 0x000fe20000000800 */
[----:B------:R-:W-:Y:S02]  /*5ae0*/  FSEL R12, R8, RZ, P0 ;  /* 0x000000ff080c7208 */ /* 0x000fe40000000000 */
[----:B------:R-:W-:Y:S01]  /*5af0*/  SHF.R.S32.HI R8, RZ, 0x1f, R9 ;  /* 0x0000001fff087819 */ /* 0x000fe20000011409 */
[----:B------:R-:W-:Y:S02]  /*5b00*/  IMAD.SHL.U32 R16, R16, 0x20, RZ ;  /* 0x0000002010107824 */ /* 0x000fe400078e00ff */
[--C-:B------:R-:W-:Y:S01]  /*5b10*/  FFMA.FTZ R28, R28, UR10, -R12.reuse ;  /* 0x0000000a1c1c7c23 */ /* 0x100fe2000801080c */
[----:B------:R-:W-:Y:S01]  /*5b20*/  LEA.HI R8, R8, R9, RZ, 0x3 ;  /* 0x0000000908087211 */ /* 0x000fe200078f18ff */
[--C-:B------:R-:W-:Y:S01]  /*5b30*/  FFMA.FTZ R29, R29, UR10, -R12.reuse ;  /* 0x0000000a1d1d7c23 */ /* 0x100fe2000801080c */
[--C-:B------:R-:W-:Y:S01]  /*5b40*/  FFMA.FTZ R30, R30, UR10, -R12.reuse ;  /* 0x0000000a1e1e7c23 */ /* 0x100fe2000801080c */
[--C-:B------:R-:W-:Y:S01]  /*5b50*/  FFMA.FTZ R31, R31, UR10, -R12.reuse ;  /* 0x0000000a1f1f7c23 */ /* 0x100fe2000801080c */
[C---:B------:R-:W-:Y:S01]  /*5b60*/  LOP3.LUT R10, R8.reuse, 0xfffffff8, RZ, 0xc0, !PT ;  /* 0xfffffff8080a7812 */ /* 0x040fe200078ec0ff */
[----:B------:R-:W-:Y:S01]  /*5b70*/  MUFU.EX2 R28, R28 ;  /* 0x0000001c001c7308 */ /* 0x000fe20000000800 */
[----:B------:R-:W-:Y:S01]  /*5b80*/  SHF.L.U32 R17, R8, 0x6, RZ ;  /* 0x0000000608117819 */ /* 0x000fe200000006ff */
[--C-:B------:R-:W-:Y:S01]  /*5b90*/  FFMA.FTZ R32, R32, UR10, -R12.reuse ;  /* 0x0000000a20207c23 */ /* 0x100fe2000801080c */
[----:B------:R-:W-:Y:S01]  /*5ba0*/  IADD3 R10, R9, -R10, RZ ;  /* 0x8000000a090a7210 */ /* 0x000fe20007ffe0ff */
[--C-:B------:R-:W-:Y:S01]  /*5bb0*/  FFMA.FTZ R33, R33, UR10, -R12.reuse ;  /* 0x0000000a21217c23 */ /* 0x100fe2000801080c */
[----:B------:R-:W-:Y:S01]  /*5bc0*/  SHF.R.S32.HI R9, RZ, 0x4, R7 ;  /* 0x00000004ff097819 */ /* 0x000fe20000011407 */
[--C-:B------:R-:W-:Y:S01]  /*5bd0*/  FFMA.FTZ R34, R34, UR10, -R12.reuse ;  /* 0x0000000a22227c23 */ /* 0x100fe2000801080c */
[----:B------:R-:W-:Y:S01]  /*5be0*/  LOP3.LUT R17, R17, 0x7ffffe00, RZ, 0xc0, !PT ;  /* 0x7ffffe0011117812 */ /* 0x000fe200078ec0ff */
[----:B------:R-:W-:Y:S01]  /*5bf0*/  IMAD.SHL.U32 R7, R10, 0x40, RZ ;  /* 0x000000400a077824 */ /* 0x000fe200078e00ff */
[----:B------:R-:W0:Y:S01]  /*5c00*/  MUFU.EX2 R29, R29 ;  /* 0x0000001d001d7308 */ /* 0x000e220000000800 */
[----:B------:R-:W-:Y:S01]  /*5c10*/  IMAD.SHL.U32 R48, R9, 0x8, RZ ;  /* 0x0000000809307824 */ /* 0x000fe200078e00ff */
[----:B------:R-:W-:Y:S01]  /*5c20*/  LOP3.LUT R9, R16, 0x7ffffc00, RZ, 0xc0, !PT ;  /* 0x7ffffc0010097812 */ /* 0x000fe200078ec0ff */
[--C-:B------:R-:W-:Y:S01]  /*5c30*/  FFMA.FTZ R35, R35, UR10, -R12.reuse ;  /* 0x0000000a23237c23 */ /* 0x100fe2000801080c */
[----:B------:R-:W-:Y:S01]  /*5c40*/  LOP3.LUT R7, R7, 0x1c0, RZ, 0xc0, !PT ;  /* 0x000001c007077812 */ /* 0x000fe200078ec0ff */
[--C-:B------:R-:W-:Y:S01]  /*5c50*/  FFMA.FTZ R36, R36, UR10, -R12.reuse ;  /* 0x0000000a24247c23 */ /* 0x100fe2000801080c */
[--C-:B------:R-:W-:Y:S01]  /*5c60*/  FFMA.FTZ R37, R37, UR10, -R12.reuse ;  /* 0x0000000a25257c23 */ /* 0x100fe2000801080c */
[----:B------:R-:W-:Y:S01]  /*5c70*/  FFMA.FTZ R38, R38, UR10, -R12 ;  /* 0x0000000a26267c23 */ /* 0x000fe2000801080c */
[----:B------:R-:W-:Y:S01]  /*5c80*/  LOP3.LUT R48, R7, 0x8, R48, 0xf8, !PT ;  /* 0x0000000807307812 */ /* 0x000fe200078ef830 */
[----:B------:R-:W1:Y:S01]  /*5c90*/  MUFU.EX2 R30, R30 ;  /* 0x0000001e001e7308 */ /* 0x000e620000000800 */
[----:B------:R-:W-:Y:S01]  /*5ca0*/  SHF.R.U32.HI R7, RZ, 0x3, R7 ;  /* 0x00000003ff077819 */ /* 0x000fe20000011607 */
[--C-:B------:R-:W-:Y:S01]  /*5cb0*/  FFMA.FTZ R39, R39, UR10, -R12.reuse ;  /* 0x0000000a27277c23 */ /* 0x100fe2000801080c */
[--C-:B------:R-:W-:Y:S01]  /*5cc0*/  FFMA.FTZ R40, R40, UR10, -R12.reuse ;  /* 0x0000000a28287c23 */ /* 0x100fe2000801080c */
[--C-:B------:R-:W-:Y:S01]  /*5cd0*/  FFMA.FTZ R41, R41, UR10, -R12.reuse ;  /* 0x0000000a29297c23 */ /* 0x100fe2000801080c */
[----:B------:R-:W-:Y:S01]  /*5ce0*/  LOP3.LUT R48, R48, R7, RZ, 0x3c, !PT ;  /* 0x0000000730307212 */ /* 0x000fe200078e3cff */
[----:B------:R-:W-:Y:S01]  /*5cf0*/  FADD.FTZ R7, R44, R45 ;  /* 0x0000002d2c077221 */ /* 0x000fe20000010000 */
[----:B------:R-:W-:Y:S01]  /*5d00*/  LOP3.LUT P0, RZ, R10, 0x2, RZ, 0xc0, !PT ;  /* 0x000000020aff7812 */ /* 0x000fe2000780c0ff */
[----:B------:R-:W2:Y:S01]  /*5d10*/  MUFU.EX2 R31, R31 ;  /* 0x0000001f001f7308 */ /* 0x000ea20000000800 */
[----:B------:R-:W-:Y:S01]  /*5d20*/  IADD3 R48, R48, R17, R9 ;  /* 0x0000001130307210 */ /* 0x000fe20007ffe009 */
[----:B------:R-:W-:Y:S01]  /*5d30*/  FADD.FTZ R8, R154, R7 ;  /* 0x000000079a087221 */ /* 0x000fe20000010000 */
[----:B0-----:R-:W-:Y:S01]  /*5d40*/  FADD.FTZ R9, R28, R29 ;  /* 0x0000001d1c097221 */ /* 0x001fe20000010000 */
[----:B------:R-:W-:Y:S01]  /*5d50*/  LOP3.LUT P1, RZ, R10, 0x4, RZ, 0xc0, !PT ;  /* 0x000000040aff7812 */ /* 0x000fe2000782c0ff */
[----:B------:R-:W-:Y:S01]  /*5d60*/  FFMA.FTZ R42, R42, UR10, -R12 ;  /* 0x0000000a2a2a7c23 */ /* 0x000fe2000801080c */
[C---:B------:R-:W-:Y:S01]  /*5d70*/  FADD.FTZ R8, R47.reuse, R8 ;  /* 0x000000082f087221 */ /* 0x040fe20000010000 */
[----:B------:R-:W-:Y:S01]  /*5d80*/  F2FP.BF16.F32.PACK_AB R154, R47, R154 ;  /* 0x0000009a2f9a723e */ /* 0x000fe200000010ff */
[----:B------:R-:W0:Y:S01]  /*5d90*/  MUFU.EX2 R32, R32 ;  /* 0x0000002000207308 */ /* 0x000e220000000800 */
[----:B------:R-:W-:Y:S01]  /*5da0*/  F2FP.BF16.F32.PACK_AB R153, R29, R28 ;  /* 0x0000001c1d99723e */ /* 0x000fe200000010ff */
[----:B------:R-:W-:Y:S01]  /*5db0*/  FADD.FTZ R7, R15, R8 ;  /* 0x000000080f077221 */ /* 0x000fe20000010000 */
[----:B------:R-:W-:Y:S01]  /*5dc0*/  IMAD.MOV.U32 R15, RZ, RZ, 0x20 ;  /* 0x00000020ff0f7424 */ /* 0x000fe200078e00ff */
[----:B------:R-:W-:-:S02]  /*5dd0*/  F2FP.BF16.F32.PACK_AB R160, R22, R21 ;  /* 0x0000001516a0723e */ /* 0x000fc400000010ff */
[----:B------:R-:W-:Y:S01]  /*5de0*/  FADD.FTZ R8, R18, R7 ;  /* 0x0000000712087221 */ /* 0x000fe20000010000 */
[----:B------:R-:W-:Y:S01]  /*5df0*/  FFMA.FTZ R7, R11, UR10, -R12 ;  /* 0x0000000a0b077c23 */ /* 0x000fe2000801080c */
[----:B------:R-:W3:Y:S01]  /*5e00*/  MUFU.EX2 R33, R33 ;  /* 0x0000002100217308 */ /* 0x000ee20000000800 */
[----:B------:R-:W-:Y:S01]  /*5e10*/  LEA R12, R48, UR37, 0x1 ;  /* 0x00000025300c7c11 */ /* 0x000fe2000f8e08ff */
[----:B------:R-:W-:Y:S01]  /*5e20*/  FADD.FTZ R17, R19, R8 ;  /* 0x0000000813117221 */ /* 0x000fe20000010000 */
[----:B-1----:R-:W-:Y:S01]  /*5e30*/  FADD.FTZ R8, R30, R9 ;  /* 0x000000091e087221 */ /* 0x002fe20000010000 */
[C---:B--2---:R-:W-:Y:S02]  /*5e40*/  F2FP.BF16.F32.PACK_AB R155, R31.reuse, R30 ;  /* 0x0000001e1f9b723e */ /* 0x044fe400000010ff */
[----:B------:R-:W-:Y:S01]  /*5e50*/  FADD.FTZ R10, R20, R17 ;  /* 0x00000011140a7221 */ /* 0x000fe20000010000 */
[----:B------:R-:W-:Y:S01]  /*5e60*/  FADD.FTZ R9, R31, R8 ;  /* 0x000000081f097221 */ /* 0x000fe20000010000 */
[----:B------:R-:W1:Y:S01]  /*5e70*/  MUFU.EX2 R34, R34 ;  /* 0x0000002200227308 */ /* 0x000e620000000800 */
[----:B------:R2:W-:Y:S01]  /*5e80*/  STSM.16.M88.4 [R12+0x26800], R152 ;  /* 0x026800980c007844 */ /* 0x0005e20000000200 */
[----:B------:R-:W-:Y:S01]  /*5e90*/  FADD.FTZ R11, R21, R10 ;  /* 0x0000000a150b7221 */ /* 0x000fe20000010000 */
[----:B0-----:R-:W-:Y:S01]  /*5ea0*/  FADD.FTZ R8, R32, R9 ;  /* 0x0000000920087221 */ /* 0x001fe20000010000 */
[----:B------:R-:W-:-:S02]  /*5eb0*/  VIADD R10, R12, 0x26800 ;  /* 0x000268000c0a7836 */ /* 0x000fc40000000000 */
[----:B------:R-:W-:Y:S01]  /*5ec0*/  FADD.FTZ R16, R22, R11 ;  /* 0x0000000b16107221 */ /* 0x000fe20000010000 */
[----:B------:R-:W-:Y:S01]  /*5ed0*/  VIADD R11, R12, 0x26840 ;  /* 0x000268400c0b7836 */ /* 0x000fe20000000000 */
[----:B------:R-:W0:Y:S01]  /*5ee0*/  MUFU.EX2 R35, R35 ;  /* 0x0000002300237308 */ /* 0x000e220000000800 */
[----:B---3--:R-:W-:Y:S01]  /*5ef0*/  FADD.FTZ R9, R33, R8 ;  /* 0x0000000821097221 */ /* 0x008fe20000010000 */
[----:B------:R-:W-:Y:S01]  /*5f00*/  FADD.FTZ R17, R23, R16 ;  /* 0x0000001017117221 */ /* 0x000fe20000010000 */
[----:B------:R-:W-:Y:S02]  /*5f10*/  @P1 IADD3 R11, R10, -0x40, RZ ;  /* 0xffffffc00a0b1810 */ /* 0x000fe40007ffe0ff */
[----:B------:R-:W-:-:S03]  /*5f20*/  F2FP.BF16.F32.PACK_AB R157, R33, R32 ;  /* 0x00000020219d723e */ /* 0x000fc600000010ff */
[----:B------:R-:W3:Y:S01]  /*5f30*/  MUFU.EX2 R36, R36 ;  /* 0x0000002400247308 */ /* 0x000ee20000000800 */
[----:B-1----:R-:W-:-:S07]  /*5f40*/  FADD.FTZ R8, R34, R9 ;  /* 0x0000000922087221 */ /* 0x002fce0000010000 */
[----:B------:R-:W1:Y:S01]  /*5f50*/  MUFU.EX2 R37, R37 ;  /* 0x0000002500257308 */ /* 0x000e620000000800 */
[C---:B0-----:R-:W-:Y:S01]  /*5f60*/  FADD.FTZ R9, R35.reuse, R8 ;  /* 0x0000000823097221 */ /* 0x041fe20000010000 */
[----:B------:R-:W-:-:S06]  /*5f70*/  F2FP.BF16.F32.PACK_AB R159, R35, R34 ;  /* 0x00000022239f723e */ /* 0x000fcc00000010ff */
[----:B------:R-:W0:Y:S01]  /*5f80*/  MUFU.EX2 R38, R38 ;  /* 0x0000002600267308 */ /* 0x000e220000000800 */
[----:B---3--:R-:W-:Y:S01]  /*5f90*/  FADD.FTZ R8, R36, R9 ;  /* 0x0000000924087221 */ /* 0x008fe20000010000 */
[----:B------:R-:W-:-:S05]  /*5fa0*/  SEL R9, R15, 0xffffffe0, !P0 ;  /* 0xffffffe00f097807 */ /* 0x000fca0004000000 */
[----:B------:R-:W-:Y:S01]  /*5fb0*/  IMAD.IADD R10, R10, 0x1, R9 ;  /* 0x000000010a0a7824 */ /* 0x000fe200078e0209 */
[----:B------:R-:W3:Y:S01]  /*5fc0*/  MUFU.EX2 R24, R24 ;  /* 0x0000001800187308 */ /* 0x000ee20000000800 */
[C---:B-1----:R-:W-:Y:S01]  /*5fd0*/  FADD.FTZ R15, R37.reuse, R8 ;  /* 0x00000008250f7221 */ /* 0x042fe20000010000 */
[----:B------:R-:W-:Y:S01]  /*5fe0*/  F2FP.BF16.F32.PACK_AB R161, R37, R36 ;  /* 0x0000002425a1723e */ /* 0x000fe200000010ff */
[----:B------:R-:W-:Y:S01]  /*5ff0*/  IMAD.IADD R9, R9, 0x1, R11 ;  /* 0x0000000109097824 */ /* 0x000fe200078e020b */
[----:B------:R2:W-:Y:S04]  /*6000*/  STSM.16.M88.4 [R10], R156 ;  /* 0x0000009c0a007844 */ /* 0x0005e80000000200 */
[----:B------:R-:W1:Y:S01]  /*6010*/  MUFU.EX2 R39, R39 ;  /* 0x0000002700277308 */ /* 0x000e620000000800 */
[----:B0-----:R-:W-:-:S07]  /*6020*/  FADD.FTZ R8, R38, R15 ;  /* 0x0000000f26087221 */ /* 0x001fce0000010000 */
[----:B------:R-:W-:Y:S01]  /*6030*/  MUFU.EX2 R25, R25 ;  /* 0x0000001900197308 */ /* 0x000fe20000000800 */
[C---:B---3--:R-:W-:Y:S01]  /*6040*/  F2FP.BF16.F32.PACK_AB R162, R24.reuse, R23 ;  /* 0x0000001718a2723e */ /* 0x048fe200000010ff */
[----:B------:R-:W-:-:S06]  /*6050*/  FADD.FTZ R24, R24, R17 ;  /* 0x0000001118187221 */ /* 0x000fcc0000010000 */
[----:B------:R-:W0:Y:S01]  /*6060*/  MUFU.EX2 R26, R26 ;  /* 0x0000001a001a7308 */ /* 0x000e220000000800 */
[C---:B-1----:R-:W-:Y:S01]  /*6070*/  F2FP.BF16.F32.PACK_AB R163, R39.reuse, R38 ;  /* 0x0000002627a3723e */ /* 0x042fe200000010ff */
[----:B------:R-:W-:-:S04]  /*6080*/  FADD.FTZ R39, R39, R8 ;  /* 0x0000000827277221 */ /* 0x000fc80000010000 */
[----:B------:R2:W-:Y:S02]  /*6090*/  STSM.16.M88.4 [R11], R160 ;  /* 0x000000a00b007844 */ /* 0x0005e40000000200 */
[----:B------:R-:W-:Y:S08]  /*60a0*/  MUFU.EX2 R40, R40 ;  /* 0x0000002800287308 */ /* 0x000ff00000000800 */
[----:B------:R-:W1:Y:S01]  /*60b0*/  MUFU.EX2 R41, R41 ;  /* 0x0000002900297308 */ /* 0x000e620000000800 */
[----:B0-----:R-:W-:Y:S01]  /*60c0*/  F2FP.BF16.F32.PACK_AB R164, R26, R25 ;  /* 0x000000191aa4723e */ /* 0x001fe200000010ff */
[----:B------:R-:W-:-:S04]  /*60d0*/  FADD.FTZ R25, R25, R24 ;  /* 0x0000001819197221 */ /* 0x000fc80000010000 */
[----:B------:R-:W-:Y:S02]  /*60e0*/  FADD.FTZ R26, R26, R25 ;  /* 0x000000191a1a7221 */ /* 0x000fe40000010000 */
[----:B------:R-:W0:Y:S08]  /*60f0*/  MUFU.EX2 R27, R27 ;  /* 0x0000001b001b7308 */ /* 0x000e300000000800 */
[----:B------:R-:W-:Y:S01]  /*6100*/  MUFU.EX2 R42, R42 ;  /* 0x0000002a002a7308 */ /* 0x000fe20000000800 */
[----:B-1----:R-:W-:Y:S01]  /*6110*/  F2FP.BF16.F32.PACK_AB R165, R41, R40 ;  /* 0x0000002829a5723e */ /* 0x002fe200000010ff */
[----:B------:R-:W-:-:S04]  /*6120*/  FADD.FTZ R40, R40, R39 ;  /* 0x0000002728287221 */ /* 0x000fc80000010000 */
[----:B------:R-:W-:Y:S02]  /*6130*/  FADD.FTZ R41, R41, R40 ;  /* 0x0000002829297221 */ /* 0x000fe40000010000 */
[----:B------:R-:W1:Y:S01]  /*6140*/  MUFU.EX2 R7, R7 ;  /* 0x0000000700077308 */ /* 0x000e620000000800 */
[----:B0-----:R-:W-:Y:S01]  /*6150*/  F2FP.BF16.F32.PACK_AB R166, R46, R27 ;  /* 0x0000001b2ea6723e */ /* 0x001fe200000010ff */
[----:B------:R-:W-:-:S04]  /*6160*/  FADD.FTZ R27, R27, R26 ;  /* 0x0000001a1b1b7221 */ /* 0x000fc80000010000 */
[----:B------:R-:W-:Y:S01]  /*6170*/  FADD.FTZ R8, R46, R27 ;  /* 0x0000001b2e087221 */ /* 0x000fe20000010000 */
[----:B-1----:R-:W-:Y:S01]  /*6180*/  F2FP.BF16.F32.PACK_AB R167, R7, R42 ;  /* 0x0000002a07a7723e */ /* 0x002fe200000010ff */
[----:B------:R-:W-:-:S04]  /*6190*/  FADD.FTZ R42, R42, R41 ;  /* 0x000000292a2a7221 */ /* 0x000fc80000010000 */
[----:B------:R2:W-:Y:S01]  /*61a0*/  STSM.16.M88.4 [R9], R164 ;  /* 0x000000a409007844 */ /* 0x0005e20000000200 */
[----:B------:R-:W-:Y:S01]  /*61b0*/  FADD.FTZ R7, R7, R42 ;  /* 0x0000002a07077221 */ /* 0x000fe20000010000 */
[----:B------:R-:W-:Y:S06]  /*61c0*/  @!P5 BRA `(.L_x_4778) ;  /* 0x000000000004d947 */ /* 0x000fec0003800000 */
[----:B------:R-:W-:Y:S01]  /*61d0*/  BPT.TRAP 0x1 ;  /* 0x000000040000795c */ /* 0x000fe20000300000 */
.L_x_4778:
[----:B------:R0:W1:Y:S01]  /*61e0*/  SYNCS.PHASECHK.TRANS64.TRYWAIT P0, [UR37+0x28c50], R14 ;  /* 0x028c500eff0075a7 */ /* 0x0000620008000165 */
[----:B------:R-:W-:Y:S05]  /*61f0*/  @!P5 BRA `(.L_x_4779) ;  /* 0x000000000004d947 */ /* 0x000fea0003800000 */
[----:B------:R-:W-:Y:S01]  /*6200*/  BPT.TRAP 0x1 ;  /* 0x000000040000795c */ /* 0x000fe20000300000 */
.L_x_4779:
[----:B-1----:R-:W-:Y:S05]  /*6210*/  @P0 BRA `(.L_x_4780) ;  /* 0x0000000000080947 */ /* 0x002fea0003800000 */
[----:B------:R-:W1:Y:S02]  /*6220*/  SYNCS.PHASECHK.TRANS64.TRYWAIT P0, [UR37+0x28c50], R14 ;  /* 0x028c500eff0075a7 */ /* 0x000e640008000165 */
[----:B-1----:R-:W-:Y:S05]  /*6230*/  @!P0 BRA `(.L_x_4781) ;  /* 0x000000f000948947 */ /* 0x002fea0003800000 */
.L_x_4780:
[----:B------:R-:W-:Y:S01]  /*6240*/  WARPGROUP.ARRIVE ;  /* 0x00000000000079c5 */ /* 0x000fe20000000000 */
[----:B------:R-:W-:Y:S01]  /*6250*/  UMOV UR14, UR36 ;  /* 0x00000024000e7c82 */ /* 0x000fe20008000000 */
[----:B------:R-:W-:Y:S01]  /*6260*/  UMOV UR15, 0x40000040 ;  /* 0x40000040000f7882 */ /* 0x000fe20000000000 */
[----:B------:R-:W-:Y:S01]  /*6270*/  PLOP3.LUT P0, PT, PT, PT, UP1, 0x40, 0x0 ;  /* 0x000000000000781c */ /* 0x000fe20003f0e818 */
[----:B------:R-:W-:Y:S01]  /*6280*/  @UP0 ULDC UR23, c[0x0][0x450] ;  /* 0x0001140000170ab9 */ /* 0x000fe20000000800 */
[----:B-1----:R-:W-:Y:S01]  /*6290*/  @!P6 VIADD R13, R13, 0x28c60 ;  /* 0x00028c600d0de836 */ /* 0x002fe20000000000 */
[----:B------:R-:W-:Y:S01]  /*62a0*/  HGMMA.64x256x16.F32.BF16 R24, R152, gdesc[UR12].tnspB, RZ, !UPT, gsb0 ;  /* 0x43e0000c98187df0 */ /* 0x000fe2000c0018ff */
[----:B------:R-:W-:Y:S01]  /*62b0*/  UIADD3 UR14, UR36, 0x80, URZ ;  /* 0x00000080240e7890 */ /* 0x000fe2000fffe03f */
[----:B------:R-:W-:Y:S01]  /*62c0*/  UMOV UR15, 0x40000040 ;  /* 0x40000040000f7882 */ /* 0x000fe20000000000 */
[----:B------:R-:W-:Y:S01]  /*62d0*/  UIMAD UR22, UR39, UR11, -UR18 ;  /* 0x0000000b271672a4 */ /* 0x000fe2000f8e0a12 */
[----:B------:R-:W-:Y:S01]  /*62e0*/  @!P6 PRMT R13, RZ, 0x654, R13 ;  /* 0x00000654ff0de816 */ /* 0x000fe2000000000d */
[----:B------:R-:W-:Y:S01]  /*62f0*/  UIADD3 UR42, UR42, -0x2, URZ ;  /* 0xfffffffe2a2a7890 */ /* 0x000fe2000fffe03f */
[----:B------:R-:W-:-:S02]  /*6300*/  WARPGROUP.DEPBAR.LE gsb0, 0x0 ;  /* 0x00008000000079c5 */ /* 0x000fc40000010000 */
        /* <DEDUP_REMOVED lines=15> */
[----:B------:R-:W1:Y:S02]  /*6400*/  S2UR UR14, SR_CTAID.X ;  /* 0x00000000000e79c3 */ /* 0x000e640000002500 */
[----:B-1----:R-:W-:-:S03]  /*6410*/  USHF.L.U32 UR19, UR14, 0x6, URZ ;  /* 0x000000060e137899 */ /* 0x002fc6000800063f */
[----:B------:R-:W-:Y:S02]  /*6420*/  @UP0 ULDC UR14, c[0x0][0x44c] ;  /* 0x00011300000e0ab9 */ /* 0x000fe40000000800 */
[----:B------:R-:W-:-:S04]  /*6430*/  UIMAD.WIDE.U32 UR14, UR19, UR14, URZ ;  /* 0x0000000e130e72a5 */ /* 0x000fc8000f8e003f */
[----:B------:R-:W-:-:S04]  /*6440*/  @UP0 USHF.R.U32.HI UR19, URZ, UR23, UR15 ;  /* 0x000000173f130299 */ /* 0x000fc8000801160f */
[----:B------:R-:W-:-:S04]  /*6450*/  UIADD3 UR14, UR22, UR19, URZ ;  /* 0x00000013160e7290 */ /* 0x000fc8000fffe03f */
[----:B------:R-:W-:Y:S01]  /*6460*/  UIADD3 UR4, UR14, UR4, URZ ;  /* 0x000000040e047290 */ /* 0x000fe2000fffe03f */
        /* <DEDUP_REMOVED lines=21> */
.L_x_4783:
[----:B------:R-:W-:-:S11]  /*65c0*/  UISETP.NE.AND UP2, UPT, UR5, 0x1, UPT ;  /* 0x000000010500788c */ /* 0x000fd6000bf45270 */
[----:B------:R-:W-:Y:S02]  /*65d0*/  @UP2 ULDC.64 UR22, c[0x0][0x9e8] ;  /* 0x00027a0000162ab9 */ /* 0x000fe40000000a00 */
[----:B------:R-:W-:-:S04]  /*65e0*/  UIMAD.WIDE.U32 UR14, UR19, UR22, URZ ;  /* 0x00000016130e72a5 */ /* 0x000fc8000f8e003f */
[----:B------:R-:W-:-:S12]  /*65f0*/  @UP2 USHF.R.U32.HI UR19, URZ, UR23, UR15 ;  /* 0x000000173f132299 */ /* 0x000fd8000801160f */
.L_x_4784:
[----:B------:R-:W-:-:S04]  /*6600*/  UIMAD UR5, UR19, UR5, UR5 ;  /* 0x00000005130572a4 */ /* 0x000fc8000f8e0205 */
[----:B------:R-:W-:-:S04]  /*6610*/  UISETP.LT.AND UP2, UPT, UR4, UR5, UPT ;  /* 0x000000050400728c */ /* 0x000fc8000bf41270 */
[----:B------:R-:W-:-:S12]  /*6620*/  USEL UR4, UR4, UR5, UP2 ;  /* 0x0000000504047287 */ /* 0x000fd80009000000 */
.L_x_4782:
[----:B------:R-:W-:-:S04]  /*6630*/  USHF.R.S32.HI UR5, URZ, 0x1f, UR4 ;  /* 0x0000001f3f057899 */ /* 0x000fc80008011404 */
[----:B------:R-:W-:-:S03]  /*6640*/  ULEA.HI UR5, UR5, UR4, URZ, 0x6 ;  /* 0x0000000405057291 */ /* 0x000fc6000f8f303f */
[----:B------:R-:W-:Y:S01]  /*6650*/  UMOV UR4, URZ ;  /* 0x0000003f00047c82 */ /* 0x000fe20008000000 */
[----:B------:R-:W-:-:S04]  /*6660*/  USHF.R.S32.HI UR5, URZ, 0x6, UR5 ;  /* 0x000000063f057899 */ /* 0x000fc80008011405 */
[----:B------:R-:W-:-:S04]  /*6670*/  UISETP.LT.AND UP2, UPT, UR38, UR5, UPT ;  /* 0x000000052600728c */ /* 0x000fc8000bf41270 */
[----:B------:R-:W-:-:S03]  /*6680*/  USEL UR25, UR38, UR5, !UP2 ;  /* 0x0000000526197287 */ /* 0x000fc6000d000000 */
[----:B------:R-:W-:Y:S01]  /*6690*/  UMOV UR5, URZ ;  /* 0x0000003f00057c82 */ /* 0x000fe20008000000 */
[----:B------:R-:W-:-:S06]  /*66a0*/  UISETP.GE.AND UP2, UPT, UR42, UR25, UPT ;  /* 0x000000192a00728c */ /* 0x000fcc000bf46270 */
[----:B------:R-:W-:-:S13]  /*66b0*/  PLOP3.LUT P0, PT, PT, PT, UP2, 0x80, 0x0 ;  /* 0x000000000000781c */ /* 0x000fda0003f0f028 */
[----:B------:R-:W-:Y:S05]  /*66c0*/  @!P0 BRA `(.L_x_4785) ;  /* 0x00000028000c8947 */ /* 0x000fea0003800000 */
[----:B------:R-:W-:Y:S01]  /*66d0*/  UMOV UR5, URZ ;  /* 0x0000003f00057c82 */ /* 0x000fe20008000000 */
[----:B------:R-:W-:Y:S01]  /*66e0*/  UMOV UR24, URZ ;  /* 0x0000003f00187c82 */ /* 0x000fe20008000000 */
[----:B------:R-:W-:Y:S01]  /*66f0*/  ULDC UR30, c[0x0][0x9e4] ;  /* 0x00027900001e7ab9 */ /* 0x000fe20000000800 */
[----:B------:R-:W-:Y:S01]  /*6700*/  ULDC UR28, c[0x0][0x288] ;  /* 0x0000a200001c7ab9 */ /* 0x000fe20000000800 */
[----:B------:R-:W-:Y:S01]  /*6710*/  ULDC UR27, c[0x0][0x2f0] ;  /* 0x0000bc00001b7ab9 */ /* 0x000fe20000000800 */
[----:B------:R-:W-:Y:S01]  /*6720*/  ULDC UR31, c[0x0][0x9d8] ;  /* 0x00027600001f7ab9 */ /* 0x000fe20000000800 */
[----:B------:R-:W-:Y:S01]  /*6730*/  ULDC UR26, c[0x0][0x988] ;  /* 0x00026200001a7ab9 */ /* 0x000fe20000000800 */
[----:B------:R-:W-:-:S05]  /*6740*/  ULDC UR29, c[0x0][0x9e0] ;  /* 0x00027800001d7ab9 */ /* 0x000fca0000000800 */
.L_x_4802:
[----:B------:R-:W-:-:S04]  /*6750*/  UIADD3 UR4, UR24, 0x1, URZ ;  /* 0x0000000118047890 */ /* 0x000fc8000fffe03f */
[----:B------:R-:W-:-:S04]  /*6760*/  UISETP.NE.AND UP2, UPT, UR4, 0x2, UPT ;  /* 0x000000020400788c */ /* 0x000fc8000bf45270 */
[----:B------:R-:W-:Y:S02]  /*6770*/  USEL UR10, URZ, 0x1, UP2 ;  /* 0x000000013f0a7887 */ /* 0x000fe40009000000 */
[----:B------:R-:W-:Y:S02]  /*6780*/  USEL UR4, UR4, URZ, UP2 ;  /* 0x0000003f04047287 */ /* 0x000fe40009000000 */
[----:B------:R-:W-:Y:S01]  /*6790*/  ULOP3.LUT UR5, UR5, UR10, URZ, 0x3c, !UPT ;  /* 0x0000000a05057292 */ /* 0x000fe2000f8e3c3f */
[----:B0--3--:R-:W-:Y:S11]  /*67a0*/  @!P5 BRA `(.L_x_4786) ;  /* 0x000000000004d947 */ /* 0x009ff60003800000 */
[----:B------:R-:W-:Y:S01]  /*67b0*/  BPT.TRAP 0x1 ;  /* 0x000000040000795c */ /* 0x000fe20000300000 */
.L_x_4786:
[----:B------:R-:W-:Y:S01]  /*67c0*/  ULEA UR32, UR4, UR37, 0x3 ;  /* 0x0000002504207291 */ /* 0x000fe2000f8e183f */
[----:B-1----:R-:W-:-:S04]  /*67d0*/  MOV R13, UR5 ;  /* 0x00000005000d7c02 */ /* 0x002fc80008000f00 */
[----:B------:R-:W-:-:S04]  /*67e0*/  SHF.L.U32 R13, R13, 0x1f, RZ ;  /* 0x0000001f0d0d7819 */ /* 0x000fc800000006ff */
[----:B------:R1:W3:Y:S01]  /*67f0*/  SYNCS.PHASECHK.TRANS64.TRYWAIT P0, [UR32+0x28c30], R13 ;  /* 0x028c300dff0075a7 */ /* 0x0002e20008000160 */
[----:B------:R-:W-:Y:S05]  /*6800*/  @!P5 BRA `(.L_x_4787) ;  /* 0x000000000004d947 */ /* 0x000fea0003800000 */
[----:B------:R-:W-:Y:S01]  /*6810*/  BPT.TRAP 0x1 ;  /* 0x000000040000795c */ /* 0x000fe20000300000 */
.L_x_4787:
[----:B---3--:R-:W-:Y:S05]  /*6820*/  @P0 BRA `(.L_x_4788) ;  /* 0x0000000000080947 */ /* 0x008fea0003800000 */
[----:B------:R-:W3:Y:S02]  /*6830*/  SYNCS.PHASECHK.TRANS64.TRYWAIT P0, [UR32+0x28c30], R13 ;  /* 0x028c300dff0075a7 */ /* 0x000ee40008000160 */
[----:B---3--:R-:W-:Y:S05]  /*6840*/  @!P0 BRA `(.L_x_4789) ;  /* 0x000000ec00248947 */ /* 0x008fea0003800000 */
.L_x_4788:
[----:B------:R-:W-:Y:S01]  /*6850*/  ULEA UR22, UR4, UR6, 0x9 ;  /* 0x0000000604167291 */ /* 0x000fe2000f8e483f */
[----:B--2---:R-:W-:Y:S01]  /*6860*/  WARPGROUP.ARRIVE ;  /* 0x00000000000079c5 */ /* 0x004fe20000000000 */
[----:B------:R-:W-:Y:S01]  /*6870*/  UMOV UR23, 0x40000040 ;  /* 0x4000004000177882 */ /* 0x000fe20000000000 */
[----:B------:R-:W-:Y:S01]  /*6880*/  UMOV UR11, 0x40000040 ;  /* 0x40000040000b7882 */ /* 0x000fe20000000000 */
[----:B------:R-:W-:Y:S01]  /*6890*/  UIADD3 UR10, UR22, 0x2, URZ ;  /* 0x00000002160a7890 */ /* 0x000fe2000fffe03f */
[----:B------:R-:W-:Y:S01]  /*68a0*/  PLOP3.LUT P0, PT, PT, PT, UP0, 0x80, 0x0 ;  /* 0x000000000000781c */ /* 0x000fe20003f0f008 */
[----:B------:R-:W-:Y:S01]  /*68b0*/  UIADD3 UR14, UR22, 0x4, URZ ;  /* 0x00000004160e7890 */ /* 0x000fe2000fffe03f */
[----:B------:R-:W-:Y:S01]  /*68c0*/  PLOP3.LUT P1, PT, PT, PT, UP0, 0x80, 0x0 ;  /* 0x000000000000781c */ /* 0x000fe20003f2f008 */
[----:B------:R-:W-:Y:S01]  /*68d0*/  UMOV UR15, 0x40000040 ;  /* 0x40000040000f7882 */ /* 0x000fe20000000000 */
[----:B------:R-:W-:Y:S01]  /*68e0*/  HGMMA.64x64x16.F32.BF16 R152, gdesc[UR20], RZ, !UPT, gsb0 ;  /* 0x00e00000149879f0 */ /* 0x000fe2000c0018ff */
[----:B------:R-:W-:Y:S01]  /*68f0*/  UIADD3 UR18, UR22, 0x6, URZ ;  /* 0x0000000616127890 */ /* 0x000fe2000fffe03f */
[----:B------:R-:W-:Y:S01]  /*6900*/  UMOV UR19, 0x40000040 ;  /* 0x4000004000137882 */ /* 0x000fe20000000000 */
[----:B------:R-:W-:-:S02]  /*6910*/  WARPGROUP.DEPBAR.LE gsb0, 0x0 ;  /* 0x00008000000079c5 */ /* 0x000fc40000010000 */
[----:B------:R-:W-:-:S06]  /*6920*/  WARPGROUP.ARRIVE ;  /* 0x00000000000079c5 */ /* 0x000fcc0000000000 */
[----:B------:R-:W-:Y:S01]  /*6930*/  HGMMA.64x64x16.F32.BF16 R152, gdesc[UR8], R152, gsb0 ;  /* 0x00e00000089879f0 */ /* 0x000fe20008001898 */
[----:B------:R-:W-:Y:S01]  /*6940*/  @UP0 ULDC UR10, c[0x0][0x44c] ;  /* 0x00011300000a0ab9 */ /* 0x000fe20000000800 */
[----:B------:R-:W-:Y:S01]  /*6950*/  UMOV UR11, UR27 ;  /* 0x0000001b000b7c82 */ /* 0x000fe20008000000 */
[----:B0-----:R-:W-:Y:S01]  /*6960*/  @P0 IMAD.HI.U32 R14, R4, UR10, RZ ;  /* 0x0000000a040e0c27 */ /* 0x001fe2000f8e00ff */
[----:B------:R-:W-:Y:S01]  /*6970*/  @UP0 ULDC UR10, c[0x0][0x450] ;  /* 0x00011400000a0ab9 */ /* 0x000fe20000000800 */
[----:B------:R-:W-:Y:S01]  /*6980*/  PLOP3.LUT P0, PT, PT, PT, UP1, 0x40, 0x0 ;  /* 0x000000000000781c */ /* 0x000fe20003f0e818 */
[----:B------:R-:W-:Y:S02]  /*6990*/  WARPGROUP.DEPBAR.LE gsb0, 0x0 ;  /* 0x00008000000079c5 */ /* 0x000fe40000010000 */
[----:B------:R-:W-:-:S06]  /*69a0*/  WARPGROUP.ARRIVE ;  /* 0x00000000000079c5 */ /* 0x000fcc0000000000 */
[----:B------:R-:W-:Y:S03]  /*69b0*/  HGMMA.64x64x16.F32.BF16 R152, gdesc[UR12], R152, gsb0 ;  /* 0x00e000000c9879f0 */ /* 0x000fe60008001898 */
[----:B------:R-:W-:Y:S02]  /*69c0*/  WARPGROUP.DEPBAR.LE gsb0, 0x0 ;  /* 0x00008000000079c5 */ /* 0x000fe40000010000 */
[----:B------:R-:W-:-:S06]  /*69d0*/  WARPGROUP.ARRIVE ;  /* 0x00000000000079c5 */ /* 0x000fcc0000000000 */
[----:B------:R-:W-:Y:S01]  /*69e0*/  HGMMA.64x64x16.F32.BF16 R152, gdesc[UR16], R152, gsb0 ;  /* 0x00e00000109879f0 */ /* 0x000fe20008001898 */
[----:B------:R-:W-:Y:S02]  /*69f0*/  UMOV UR18, UR28 ;  /* 0x0000001c00127c82 */ /* 0x000fe40008000000 */
[----:B------:R-:W-:Y:S02]  /*6a00*/  WARPGROUP.DEPBAR.LE gsb0, 0x0 ;  /* 0x00008000000079c5 */ /* 0x000fe40000010000 */
[----:B------:R-:W-:Y:S01]  /*6a10*/  FMUL.FTZ R20, R163, UR31 ;  /* 0x0000001fa3147c20 */ /* 0x000fe20008410000 */
[----:B------:R-:W-:Y:S01]  /*6a20*/  FMUL.FTZ R163, R164, UR31 ;  /* 0x0000001fa4a37c20 */ /* 0x000fe20008410000 */
[----:B------:R-:W-:Y:S01]  /*6a30*/  FMUL.FTZ R164, R165, UR31 ;  /* 0x0000001fa5a47c20 */ /* 0x000fe20008410000 */
[----:B------:R-:W-:Y:S01]  /*6a40*/  IMAD.MOV.U32 R165, RZ, RZ, R4 ;  /* 0x000000ffffa57224 */ /* 0x000fe200078e0004 */
[----:B------:R-:W-:Y:S01]  /*6a50*/  @P1 SHF.R.U32.HI R165, RZ, UR10, R14 ;  /* 0x0000000affa51c19 */ /* 0x000fe2000801160e */
[----:B------:R-:W-:-:S02]  /*6a60*/  IMAD.U32 R14, RZ, RZ, UR32 ;  /* 0x00000020ff0e7e24 */ /* 0x000fc4000f8e00ff */
[----:B------:R-:W-:Y:S01]  /*6a70*/  FMUL.FTZ R185, R161, UR31 ;  /* 0x0000001fa1b97c20 */ /* 0x000fe20008410000 */
[----:B------:R-:W-:Y:S01]  /*6a80*/  USHF.L.U32 UR10, UR42, 0x6, URZ ;  /* 0x000000062a0a7899 */ /* 0x000fe2000800063f */
[----:B------:R-:W-:Y:S01]  /*6a90*/  FMUL.FTZ R173, R173, UR31 ;  /* 0x0000001fadad7c20 */ /* 0x000fe20008410000 */
[----:B------:R-:W-:Y:S02]  /*6aa0*/  @!P6 VIADD R161, R14, 0x28c40 ;  /* 0x00028c400ea1e836 */ /* 0x000fe40000000000 */
[----:B------:R-:W-:Y:S01]  /*6ab0*/  FMUL.FTZ R21, R152, UR31 ;  /* 0x0000001f98157c20 */ /* 0x000fe20008410000 */
[----:B------:R-:W-:Y:S01]  /*6ac0*/  FMUL.FTZ R152, R167, UR31 ;  /* 0x0000001fa7987c20 */ /* 0x000fe20008410000 */
[----:B------:R-:W-:Y:S01]  /*6ad0*/  FMUL.FTZ R19, R162, UR31 ;  /* 0x0000001fa2137c20 */ /* 0x000fe20008410000 */
[----:B------:R0:W2:Y:S01]  /*6ae0*/  MUFU.TANH R187, R173 ;  /* 0x000000ad00bb7308 */ /* 0x0000a20000002400 */
[----:B------:R-:W3:Y:S01]  /*6af0*/  SHFL.IDX PT, R167, R165, RZ, 0x1c1f ;  /* 0x001c1fffa5a77589 */ /* 0x000ee200000e0000 */
[----:B------:R-:W-:Y:S01]  /*6b00*/  @!P6 PRMT R162, RZ, 0x654, R161 ;  /* 0x00000654ffa2e816 */ /* 0x000fe200000000a1 */
[----:B------:R-:W-:Y:S01]  /*6b10*/  FMUL.FTZ R22, R153, UR31 ;  /* 0x0000001f99167c20 */ /* 0x000fe20008410000 */
[----:B------:R-:W-:Y:S01]  /*6b20*/  FMUL.FTZ R15, R154, UR31 ;  /* 0x0000001f9a0f7c20 */ /* 0x000fe20008410000 */
[----:B------:R-:W-:Y:S01]  /*6b30*/  FMUL.FTZ R153, R156, UR31 ;  /* 0x0000001f9c997c20 */ /* 0x000fe20008410000 */
[----:B------:R-:W-:Y:S01]  /*6b40*/  FMUL.FTZ R23, R166, UR31 ;  /* 0x0000001fa6177c20 */ /* 0x000fe20008410000 */
[----:B------:R-:W-:Y:S01]  /*6b50*/  FMUL.FTZ R16, R155, UR31 ;  /* 0x0000001f9b107c20 */ /* 0x000fe20008410000 */
[----:B------:R-:W-:Y:S01]  /*6b60*/  FMUL.FTZ R154, R157, UR31 ;  /* 0x0000001f9d9a7c20 */ /* 0x000fe20008410000 */
[----:B0-----:R-:W-:Y:S01]  /*6b70*/  MOV R173, UR10 ;  /* 0x0000000a00ad7c02 */ /* 0x001fe20008000f00 */
[----:B------:R-:W-:Y:S01]  /*6b80*/  FMUL.FTZ R17, R158, UR31 ;  /* 0x0000001f9e117c20 */ /* 0x000fe20008410000 */
[----:B------:R-:W-:Y:S01]  /*6b90*/  FMUL.FTZ R18, R159, UR31 ;  /* 0x0000001f9f127c20 */ /* 0x000fe20008410000 */
[----:B------:R-:W-:Y:S01]  /*6ba0*/  FMUL.FTZ R184, R160, UR31 ;  /* 0x0000001fa0b87c20 */ /* 0x000fe20008410000 */
[----:B------:R-:W-:Y:S01]  /*6bb0*/  FMUL.FTZ R156, R171, UR31 ;  /* 0x0000001fab9c7c20 */ /* 0x000fe20008410000 */
[----:B------:R-:W-:Y:S01]  /*6bc0*/  IADD3 R166, -R0, 0x1, -R173 ;  /* 0x0000000100a67810 */ /* 0x000fe20007ffe9ad */
[----:B------:R0:W-:Y:S01]  /*6bd0*/  @!P6 SYNCS.ARRIVE.TRANS64.RED.A1T0 RZ, [R162+URZ], RZ ;  /* 0x000000ffa2ffe9a7 */ /* 0x0001e2000810043f */
        /* <DEDUP_REMOVED lines=9> */
[----:B------:R-:W-:-:S02]  /*6c70*/  IMAD.U32 R171, RZ, RZ, UR11 ;  /* 0x0000000bffab7e24 */ /* 0x000fc4000f8e00ff */
[----:B0-----:R-:W-:Y:S01]  /*6c80*/  FMUL.FTZ R162, R183, UR31 ;  /* 0x0000001fb7a27c20 */ /* 0x001fe20008410000 */
[----:B------:R-:W-:Y:S01]  /*6c90*/  FMUL.FTZ R172, R172, UR31 ;  /* 0x0000001facac7c20 */ /* 0x000fe20008410000 */
[----:B------:R-:W-:Y:S01]  /*6ca0*/  FMUL.FTZ R176, R176, UR31 ;  /* 0x0000001fb0b07c20 */ /* 0x000fe20008410000 */
[----:B------:R-:W-:Y:S01]  /*6cb0*/  FMUL.FTZ R182, R182, UR31 ;  /* 0x0000001fb6b67c20 */ /* 0x000fe20008410000 */
[----:B------:R-:W-:Y:S01]  /*6cc0*/  IMAD R166, R171, UR39, R166 ;  /* 0x00000027aba67c24 */ /* 0x000fe2000f8e02a6 */
[----:B------:R-:W0:Y:S01]  /*6cd0*/  MUFU.TANH R21, R21 ;  /* 0x0000001500157308 */ /* 0x000e220000002400 */
[----:B------:R-:W-:Y:S02]  /*6ce0*/  FMUL.FTZ R177, R177, UR31 ;  /* 0x0000001fb1b17c20 */ /* 0x000fe40008410000 */
[----:B------:R-:W-:-:S04]  /*6cf0*/  VIADD R166, R166, -UR18 ;  /* 0x80000012a6a67c36 */ /* 0x000fc80008000000 */
[C---:B------:R-:W-:Y:S01]  /*6d00*/  VIADD R178, R166.reuse, UR29 ;  /* 0x0000001da6b27c36 */ /* 0x040fe20008000000 */
[----:B------:R-:W4:Y:S01]  /*6d10*/  MUFU.TANH R22, R22 ;  /* 0x0000001600167308 */ /* 0x000f220000002400 */
[----:B------:R-:W-:Y:S02]  /*6d20*/  IADD3 R190, R166, UR7, RZ ;  /* 0x00000007a6be7c10 */ /* 0x000fe4000fffe0ff */
[----:B---3--:R-:W-:-:S05]  /*6d30*/  IMAD.IADD R175, R167, 0x1, R178 ;  /* 0x00000001a7af7824 */ /* 0x008fca00078e02b2 */
[----:B------:R-:W3:Y:S08]  /*6d40*/  MUFU.TANH R15, R15 ;  /* 0x0000000f000f7308 */ /* 0x000ef00000002400 */
        /* <DEDUP_REMOVED lines=28> */
[----:B-----5:R-:W-:Y:S01]  /*6f10*/  IMAD.IADD R177, R167, 0x1, R190 ;  /* 0x00000001a7b17824 */ /* 0x020fe200078e02be */
[----:B--234-:R-:W-:Y:S06]  /*6f20*/  @P0 BRA `(.L_x_4790) ;  /* 0x0000000000600947 */ /* 0x01cfec0003800000 */
[----:B------:R-:W-:Y:S01]  /*6f30*/  IMAD.U32 R166, RZ, RZ, UR11 ;  /* 0x0000000bffa67e24 */ /* 0x000fe2000f8e00ff */
[----:B------:R-:W-:Y:S03]  /*6f40*/  BSSY B0, `(.L_x_4791) ;  /* 0x0000012000007945 */ /* 0x000fe60003800000 */
[----:B------:R-:W-:-:S05]  /*6f50*/  IMAD R166, R166, UR39, R167 ;  /* 0x00000027a6a67c24 */ /* 0x000fca000f8e02a7 */
[----:B------:R-:W-:-:S04]  /*6f60*/  IADD3 R171, R166, -UR18, RZ ;  /* 0x80000012a6ab7c10 */ /* 0x000fc8000fffe0ff */
[----:B------:R-:W-:-:S13]  /*6f70*/  ISETP.GT.AND P0, PT, R171, -0x1, PT ;  /* 0xffffffffab00780c */ /* 0x000fda0003f04270 */
[----:B------:R-:W-:Y:S05]  /*6f80*/  @P0 BRA `(.L_x_4792) ;  /* 0x0000000000200947 */ /* 0x000fea0003800000 */
[----:B------:R-:W-:Y:S01]  /*6f90*/  IMAD.U32 R170, RZ, RZ, UR30 ;  /* 0x0000001effaa7e24 */ /* 0x000fe2000f8e00ff */
[----:B------:R-:W-:-:S04]  /*6fa0*/  LOP3.LUT R171, RZ, R171, RZ, 0x33, !PT ;  /* 0x000000abffab7212 */ /* 0x000fc800078e33ff */
[----:B------:R-:W-:-:S13]  /*6fb0*/  ISETP.NE.AND P0, PT, R170, 0x1, PT ;  /* 0x00000001aa00780c */ /* 0x000fda0003f05270 */
[----:B------:R-:W2:Y:S02]  /*6fc0*/  @P0 LDC.64 R166, c[0x0][0x9e8] ;  /* 0x00027a00ffa60b82 */ /* 0x000ea40000000a00 */
[----:B--2---:R-:W-:-:S05]  /*6fd0*/  @P0 IMAD.HI.U32 R166, R171, R166, RZ ;  /* 0x000000a6aba60227 */ /* 0x004fca00078e00ff */
[----:B------:R-:W-:-:S04]  /*6fe0*/  @P0 SHF.R.U32.HI R171, RZ, R167, R166 ;  /* 0x000000a7ffab0219 */ /* 0x000fc800000116a6 */
[----:B------:R-:W-:Y:S01]  /*6ff0*/  LOP3.LUT R171, RZ, R171, RZ, 0x33, !PT ;  /* 0x000000abffab7212 */ /* 0x000fe200078e33ff */
[----:B------:R-:W-:Y:S06]  /*7000*/  BRA `(.L_x_4793) ;  /* 0x0000000000147947 */ /* 0x000fec0003800000 */
.L_x_4792:
[----:B------:R-:W-:-:S05]  /*7010*/  IMAD.U32 R170, RZ, RZ, UR30 ;  /* 0x0000001effaa7e24 */ /* 0x000fca000f8e00ff */
[----:B------:R-:W-:-:S13]  /*7020*/  ISETP.NE.AND P0, PT, R170, 0x1, PT ;  /* 0x00000001aa00780c */ /* 0x000fda0003f05270 */
[----:B------:R-:W2:Y:S02]  /*7030*/  @P0 LDC.64 R166, c[0x0][0x9e8] ;  /* 0x00027a00ffa60b82 */ /* 0x000ea40000000a00 */
[----:B--2---:R-:W-:-:S05]  /*7040*/  @P0 IMAD.HI.U32 R166, R171, R166, RZ ;  /* 0x000000a6aba60227 */ /* 0x004fca00078e00ff */
[----:B------:R-:W-:-:S07]  /*7050*/  @P0 SHF.R.U32.HI R171, RZ, R167, R166 ;  /* 0x000000a7ffab0219 */ /* 0x000fce00000116a6 */
.L_x_4793:
[----:B------:R-:W-:Y:S05]  /*7060*/  BSYNC B0 ;  /* 0x0000000000007941 */ /* 0x000fea0003800000 */
.L_x_4791:
[----:B------:R-:W-:-:S04]  /*7070*/  IMAD R171, R171, R170, -UR10 ;  /* 0x8000000aabab7e24 */ /* 0x000fc8000f8e02aa */
[----:B------:R-:W-:-:S05]  /*7080*/  IMAD.IADD R166, R171, 0x1, -R0 ;  /* 0x00000001aba67824 */ /* 0x000fca00078e0a00 */
[----:B------:R-:W-:Y:S02]  /*7090*/  VIADDMNMX R175, R166, R170, R175, PT ;  /* 0x000000aaa6af7246 */ /* 0x000fe400038001af */
[----:B------:R-:W-:-:S07]  /*70a0*/  VIMNMX R177, R177, R166, !PT ;  /* 0x000000a6b1b17248 */ /* 0x000fce0007fe0100 */
.L_x_4790:
[----:B------:R-:W-:Y:S01]  /*70b0*/  UISETP.GT.AND UP2, UPT, UR42, -0x1, UPT ;  /* 0xffffffff2a00788c */ /* 0x000fe2000bf44270 */
[----:B------:R2:W3:Y:S05]  /*70c0*/  SHFL.IDX PT, R179, R165, 0x1, 0x1c1f ;  /* 0x003c1f00a5b37f89 */ /* 0x0004ea00000e0000 */
[----:B------:R-:W-:-:S04]  /*70d0*/  PLOP3.LUT P0, PT, PT, PT, UP2, 0x80, 0x0 ;  /* 0x000000000000781c */ /* 0x000fc80003f0f028 */
[C---:B------:R-:W-:Y:S02]  /*70e0*/  ISETP.GT.AND P3, PT, R177.reuse, RZ, P0 ;  /* 0x000000ffb100720c */ /* 0x040fe40000764270 */
[----:B------:R-:W-:Y:S02]  /*70f0*/  ISETP.GT.AND P2, PT, R177, 0x1, P0 ;  /* 0x00000001b100780c */ /* 0x000fe40000744270 */
[----:B------:R-:W-:Y:S02]  /*7100*/  ISETP.LT.OR P3, PT, R175, 0x1, P3 ;  /* 0x00000001af00780c */ /* 0x000fe40001f61670 */
[----:B------:R-:W-:Y:S02]  /*7110*/  ISETP.GT.AND P4, PT, R177, 0x8, P0 ;  /* 0x00000008b100780c */ /* 0x000fe40000784270 */
[----:B0-----:R-:W-:Y:S02]  /*7120*/  FSEL R176, R21, -INF , !P3 ;  /* 0xff80000015b07808 */ /* 0x001fe40005800000 */
[----:B------:R-:W-:-:S02]  /*7130*/  ISETP.GT.AND P3, PT, R177, 0x10, P0 ;  /* 0x00000010b100780c */ /* 0x000fc40000764270 */
[----:B------:R-:W-:Y:S02]  /*7140*/  ISETP.GT.AND P1, PT, R177, 0x9, P0 ;  /* 0x00000009b100780c */ /* 0x000fe40000724270 */
[C---:B------:R-:W-:Y:S02]  /*7150*/  ISETP.LT.OR P3, PT, R175.reuse, 0x11, P3 ;  /* 0x00000011af00780c */ /* 0x040fe40001f61670 */
[----:B------:R-:W-:Y:S02]  /*7160*/  ISETP.LT.OR P2, PT, R175, 0x2, P2 ;  /* 0x00000002af00780c */ /* 0x000fe40001741670 */
[----:B------:R-:W-:Y:S02]  /*7170*/  FSEL R167, R184, -INF , !P3 ;  /* 0xff800000b8a77808 */ /* 0x000fe40005800000 */
[----:B------:R-:W-:Y:S02]  /*7180*/  ISETP.GT.AND P3, PT, R177, 0x20, P0 ;  /* 0x00000020b100780c */ /* 0x000fe40000764270 */
[----:B------:R-:W-:-:S02]  /*7190*/  ISETP.LT.OR P4, PT, R175, 0x9, P4 ;  /* 0x00000009af00780c */ /* 0x000fc40002781670 */
[C---:B------:R-:W-:Y:S02]  /*71a0*/  ISETP.LT.OR P1, PT, R175.reuse, 0xa, P1 ;  /* 0x0000000aaf00780c */ /* 0x040fe40000f21670 */
[----:B------:R-:W-:Y:S02]  /*71b0*/  ISETP.LT.OR P3, PT, R175, 0x21, P3 ;  /* 0x00000021af00780c */ /* 0x000fe40001f61670 */
[----:B------:R-:W-:Y:S02]  /*71c0*/  FSEL R174, R22, -INF , !P2 ;  /* 0xff80000016ae7808 */ /* 0x000fe40005000000 */
[----:B------:R-:W-:Y:S02]  /*71d0*/  FSEL R173, R153, -INF , !P4 ;  /* 0xff80000099ad7808 */ /* 0x000fe40006000000 */
[----:B------:R-:W-:Y:S02]  /*71e0*/  FSEL R172, R154, -INF , !P1 ;  /* 0xff8000009aac7808 */ /* 0x000fe40004800000 */
[----:B------:R-:W-:-:S02]  /*71f0*/  ISETP.GT.AND P2, PT, R177, 0x11, P0 ;  /* 0x00000011b100780c */ /* 0x000fc40000744270 */
[C---:B------:R-:W-:Y:S02]  /*7200*/  ISETP.GT.AND P4, PT, R177.reuse, 0x18, P0 ;  /* 0x00000018b100780c */ /* 0x040fe40000784270 */
[C---:B------:R-:W-:Y:S02]  /*7210*/  ISETP.GT.AND P1, PT, R177.reuse, 0x19, P0 ;  /* 0x00000019b100780c */ /* 0x040fe40000724270 */
[----:B------:R-:W-:Y:S02]  /*7220*/  FSEL R168, R168, -INF , !P3 ;  /* 0xff800000a8a87808 */ /* 0x000fe40005800000 */
[----:B------:R-:W-:Y:S02]  /*7230*/  ISETP.GT.AND P3, PT, R177, 0x30, P0 ;  /* 0x00000030b100780c */ /* 0x000fe40000764270 */
[C---:B------:R-:W-:Y:S02]  /*7240*/  ISETP.LT.OR P2, PT, R175.reuse, 0x12, P2 ;  /* 0x00000012af00780c */ /* 0x040fe40001741670 */
        /* <DEDUP_REMOVED lines=8> */
[----:B------:R-:W-:Y:S02]  /*72d0*/  ISETP.GT.AND P1, PT, R177, 0x29, P0 ;  /* 0x00000029b100780c */ /* 0x000fe40000724270 */
[----:B------:R-:W-:Y:S02]  /*72e0*/  FSEL R153, R188, -INF , !P3 ;  /* 0xff800000bc997808 */ /* 0x000fe40005800000 */
[----:B------:R-:W-:Y:S02]  /*72f0*/  PLOP3.LUT P3, PT, PT, PT, UP1, 0x40, 0x0 ;  /* 0x000000000000781c */ /* 0x000fe40003f6e818 */
[C---:B------:R-:W-:Y:S02]  /*7300*/  ISETP.LT.OR P2, PT, R175.reuse, 0x22, P2 ;  /* 0x00000022af00780c */ /* 0x040fe40001741670 */
[----:B------:R-:W-:-:S02]  /*7310*/  ISETP.LT.OR P4, PT, R175, 0x29, P4 ;  /* 0x00000029af00780c */ /* 0x000fc40002781670 */
[----:B------:R-:W-:Y:S02]  /*7320*/  ISETP.LT.OR P1, PT, R175, 0x2a, P1 ;  /* 0x0000002aaf00780c */ /* 0x000fe40000f21670 */
[----:B------:R-:W-:Y:S02]  /*7330*/  FSEL R169, R169, -INF , !P2 ;  /* 0xff800000a9a97808 */ /* 0x000fe40005000000 */
[----:B--2---:R-:W-:Y:S02]  /*7340*/  FSEL R165, R186, -INF , !P4 ;  /* 0xff800000baa57808 */ /* 0x004fe40006000000 */
[----:B------:R-:W-:Y:S02]  /*7350*/  FSEL R163, R187, -INF , !P1 ;  /* 0xff800000bba37808 */ /* 0x000fe40004800000 */
[C---:B------:R-:W-:Y:S02]  /*7360*/  ISETP.GT.AND P2, PT, R177.reuse, 0x31, P0 ;  /* 0x00000031b100780c */ /* 0x040fe40000744270 */
[----:B------:R-:W-:-:S02]  /*7370*/  ISETP.GT.AND P4, PT, R177, 0x38, P0 ;  /* 0x00000038b100780c */ /* 0x000fc40000784270 */
[----:B------:R-:W-:Y:S02]  /*7380*/  ISETP.GT.AND P1, PT, R177, 0x39, P0 ;  /* 0x00000039b100780c */ /* 0x000fe40000724270 */
[C---:B------:R-:W-:Y:S02]  /*7390*/  ISETP.LT.OR P2, PT, R175.reuse, 0x32, P2 ;  /* 0x00000032af00780c */ /* 0x040fe40001741670 */
[C---:B------:R-:W-:Y:S02]  /*73a0*/  ISETP.LT.OR P4, PT, R175.reuse, 0x39, P4 ;  /* 0x00000039af00780c */ /* 0x040fe40002781670 */
[----:B------:R-:W-:Y:S02]  /*73b0*/  ISETP.LT.OR P1, PT, R175, 0x3a, P1 ;  /* 0x0000003aaf00780c */ /* 0x000fe40000f21670 */
[----:B---3--:R-:W-:Y:S01]  /*73c0*/  IADD3 R175, R178, R179, RZ ;  /* 0x000000b3b2af7210 */ /* 0x008fe20007ffe0ff */
[----:B------:R-:W-:Y:S01]  /*73d0*/  IMAD.IADD R178, R190, 0x1, R179 ;  /* 0x00000001beb27824 */ /* 0x000fe200078e02b3 */
[----:B------:R-:W-:-:S02]  /*73e0*/  FSEL R164, R189, -INF , !P2 ;  /* 0xff800000bda47808 */ /* 0x000fc40005000000 */
[----:B------:R-:W-:Y:S02]  /*73f0*/  FSEL R154, R180, -INF , !P4 ;  /* 0xff800000b49a7808 */ /* 0x000fe40006000000 */
[----:B------:R-:W-:Y:S01]  /*7400*/  FSEL R22, R181, -INF , !P1 ;  /* 0xff800000b5167808 */ /* 0x000fe20004800000 */
[----:B------:R-:W-:Y:S06]  /*7410*/  @P3 BRA `(.L_x_4794) ;  /* 0x0000000000603947 */ /* 0x000fec0003800000 */
[----:B------:R-:W-:Y:S01]  /*7420*/  IMAD.U32 R180, RZ, RZ, UR11 ;  /* 0x0000000bffb47e24 */ /* 0x000fe2000f8e00ff */
[----:B------:R-:W-:Y:S03]  /*7430*/  BSSY B0, `(.L_x_4795) ;  /* 0x0000012000007945 */ /* 0x000fe60003800000 */
[----:B------:R-:W-:-:S04]  /*7440*/  IMAD R21, R180, UR39, R179 ;  /* 0x00000027b4157c24 */ /* 0x000fc8000f8e02b3 */
[----:B------:R-:W-:-:S05]  /*7450*/  VIADD R21, R21, -UR18 ;  /* 0x8000001215157c36 */ /* 0x000fca0008000000 */
[----:B------:R-:W-:-:S13]  /*7460*/  ISETP.GT.AND P1, PT, R21, -0x1, PT ;  /* 0xffffffff1500780c */ /* 0x000fda0003f24270 */
[----:B------:R-:W-:Y:S05]  /*7470*/  @P1 BRA `(.L_x_4796) ;  /* 0x0000000000201947 */ /* 0x000fea0003800000 */
[----:B------:R-:W-:Y:S02]  /*7480*/  MOV R182, UR30 ;  /* 0x0000001e00b67c02 */ /* 0x000fe40008000f00 */
[----:B------:R-:W-:Y:S02]  /*7490*/  LOP3.LUT R21, RZ, R21, RZ, 0x33, !PT ;  /* 0x00000015ff157212 */ /* 0x000fe400078e33ff */
[----:B------:R-:W-:-:S13]  /*74a0*/  ISETP.NE.AND P1, PT, R182, 0x1, PT ;  /* 0x00000001b600780c */ /* 0x000fda0003f25270 */
[----:B------:R-:W0:Y:S02]  /*74b0*/  @P1 LDC.64 R180, c[0x0][0x9e8] ;  /* 0x00027a00ffb41b82 */ /* 0x000e240000000a00 */
[----:B0-----:R-:W-:-:S05]  /*74c0*/  @P1 IMAD.HI.U32 R180, R21, R180, RZ ;  /* 0x000000b415b41227 */ /* 0x001fca00078e00ff */
[----:B------:R-:W-:-:S04]  /*74d0*/  @P1 SHF.R.U32.HI R21, RZ, R181, R180 ;  /* 0x000000b5ff151219 */ /* 0x000fc800000116b4 */
[----:B------:R-:W-:Y:S01]  /*74e0*/  LOP3.LUT R21, RZ, R21, RZ, 0x33, !PT ;  /* 0x00000015ff157212 */ /* 0x000fe200078e33ff */
[----:B------:R-:W-:Y:S06]  /*74f0*/  BRA `(.L_x_4797) ;  /* 0x0000000000147947 */ /* 0x000fec0003800000 */
.L_x_4796:
[----:B------:R-:W-:-:S05]  /*7500*/  IMAD.U32 R182, RZ, RZ, UR30 ;  /* 0x0000001effb67e24 */ /* 0x000fca000f8e00ff */
[----:B------:R-:W-:-:S13]  /*7510*/  ISETP.NE.AND P1, PT, R182, 0x1, PT ;  /* 0x00000001b600780c */ /* 0x000fda0003f25270 */
[----:B------:R-:W0:Y:S02]  /*7520*/  @P1 LDC.64 R180, c[0x0][0x9e8] ;  /* 0x00027a00ffb41b82 */ /* 0x000e240000000a00 */
[----:B0-----:R-:W-:-:S05]  /*7530*/  @P1 IMAD.HI.U32 R180, R21, R180, RZ ;  /* 0x000000b415b41227 */ /* 0x001fca00078e00ff */
[----:B------:R-:W-:-:S07]  /*7540*/  @P1 SHF.R.U32.HI R21, RZ, R181, R180 ;  /* 0x000000b5ff151219 */ /* 0x000fce00000116b4 */
.L_x_4797:
[----:B------:R-:W-:Y:S05]  /*7550*/  BSYNC B0 ;  /* 0x0000000000007941 */ /* 0x000fea0003800000 */
.L_x_4795:
[----:B------:R-:W-:-:S04]  /*7560*/  IMAD R21, R21, R182, -UR10 ;  /* 0x8000000a15157e24 */ /* 0x000fc8000f8e02b6 */
[----:B------:R-:W-:-:S05]  /*7570*/  IMAD.IADD R21, R21, 0x1, -R0 ;  /* 0x0000000115157824 */ /* 0x000fca00078e0a00 */
[----:B------:R-:W-:Y:S02]  /*7580*/  VIADDMNMX R175, R21, R182, R175, PT ;  /* 0x000000b615af7246 */ /* 0x000fe400038001af */
[----:B------:R-:W-:-:S07]  /*7590*/  VIMNMX R178, R178, R21, !PT ;  /* 0x00000015b2b27248 */ /* 0x000fce0007fe0100 */
.L_x_4794:
[----:B------:R-:W-:Y:S01]  /*75a0*/  FMNMX.FTZ R21, R176, R5, !PT ;  /* 0x00000005b0157209 */ /* 0x000fe20007810000 */
[----:B------:R-:W-:Y:S01]  /*75b0*/  UMOV UR10, UR26 ;  /* 0x0000001a000a7c82 */ /* 0x000fe20008000000 */
[----:B------:R-:W-:Y:S02]  /*75c0*/  ISETP.GT.AND P2, PT, R178, RZ, P0 ;  /* 0x000000ffb200720c */ /* 0x000fe40000744270 */
[----:B------:R-:W-:Y:S02]  /*75d0*/  FMNMX.FTZ R180, R174, R21, !PT ;  /* 0x00000015aeb47209 */ /* 0x000fe40007810000 */
[----:B------:R-:W-:Y:S02]  /*75e0*/  ISETP.GT.AND P1, PT, R178, 0x1, P0 ;  /* 0x00000001b200780c */ /* 0x000fe40000724270 */
[----:B------:R-:W-:Y:S02]  /*75f0*/  FMNMX.FTZ R21, R173, R180, !PT ;  /* 0x000000b4ad157209 */ /* 0x000fe40007810000 */
[----:B------:R-:W-:-:S02]  /*7600*/  ISETP.LT.OR P2, PT, R175, 0x1, P2 ;  /* 0x00000001af00780c */ /* 0x000fc40001741670 */
[----:B------:R-:W-:Y:S02]  /*7610*/  FMNMX.FTZ R180, R172, R21, !PT ;  /* 0x00000015acb47209 */ /* 0x000fe40007810000 */
[----:B------:R-:W-:Y:S02]  /*7620*/  ISETP.GT.AND P3, PT, R178, 0x8, P0 ;  /* 0x00000008b200780c */ /* 0x000fe40000764270 */
[----:B------:R-:W-:Y:S02]  /*7630*/  FMNMX.FTZ R180, R167, R180, !PT ;  /* 0x000000b4a7b47209 */ /* 0x000fe40007810000 */
[----:B------:R-:W-:Y:S02]  /*7640*/  ISETP.LT.OR P1, PT, R175, 0x2, P1 ;  /* 0x00000002af00780c */ /* 0x000fe40000f21670 */
[----:B------:R-:W-:Y:S02]  /*7650*/  FMNMX.FTZ R21, R171, R180, !PT ;  /* 0x000000b4ab157209 */ /* 0x000fe40007810000 */
[----:B------:R-:W-:-:S02]  /*7660*/  FSEL R15, R15, -INF , !P2 ;  /* 0xff8000000f0f7808 */ /* 0x000fc40005000000 */
        /* <DEDUP_REMOVED lines=15> */
[----:B------:R-:W-:Y:S02]  /*7760*/  FSEL R18, R18, -INF , !P4 ;  /* 0xff80000012127808 */ /* 0x000fe40006000000 */
[----:B------:R-:W-:Y:S02]  /*7770*/  FMNMX.FTZ R21, R154, R21, !PT ;  /* 0x000000159a157209 */ /* 0x000fe40007810000 */
[----:B------:R-:W-:-:S02]  /*7780*/  ISETP.LT.OR P1, PT, R175, 0x11, P1 ;  /* 0x00000011af00780c */ /* 0x000fc40000f21670 */
[----:B------:R-:W-:Y:S02]  /*7790*/  FMNMX.FTZ R177, R22, R21, !PT ;  /* 0x0000001516b17209 */ /* 0x000fe40007810000 */
[C---:B------:R-:W-:Y:S02]  /*77a0*/  ISETP.GT.AND P2, PT, R178.reuse, 0x19, P0 ;  /* 0x00000019b200780c */ /* 0x040fe40000744270 */
[----:B------:R-:W-:Y:S01]  /*77b0*/  ISETP.GT.AND P4, PT, R178, 0x18, P0 ;  /* 0x00000018b200780c */ /* 0x000fe20000784270 */
[----:B------:R-:W0:Y:S01]  /*77c0*/  SHFL.BFLY PT, R180, R177, 0x2, 0x1f ;  /* 0x0c401f00b1b47f89 */ /* 0x000e2200000e0000 */
[----:B------:R-:W-:Y:S02]  /*77d0*/  ISETP.LT.OR P3, PT, R175, 0x12, P3 ;  /* 0x00000012af00780c */ /* 0x000fe40001f61670 */
[----:B------:R-:W-:Y:S02]  /*77e0*/  FSEL R19, R19, -INF , !P1 ;  /* 0xff80000013137808 */ /* 0x000fe40004800000 */
[----:B------:R-:W-:-:S02]  /*77f0*/  ISETP.LT.OR P2, PT, R175, 0x1a, P2 ;  /* 0x0000001aaf00780c */ /* 0x000fc40001741670 */
[----:B------:R-:W-:Y:S02]  /*7800*/  ISETP.LT.OR P4, PT, R175, 0x19, P4 ;  /* 0x00000019af00780c */ /* 0x000fe40002781670 */
[----:B------:R-:W-:Y:S02]  /*7810*/  FSEL R20, R20, -INF , !P3 ;  /* 0xff80000014147808 */ /* 0x000fe40005800000 */
[----:B------:R-:W-:Y:S02]  /*7820*/  FSEL R152, R152, -INF , !P2 ;  /* 0xff80000098987808 */ /* 0x000fe40005000000 */
[C---:B------:R-:W-:Y:S02]  /*7830*/  ISETP.GT.AND P1, PT, R178.reuse, 0x20, P0 ;  /* 0x00000020b200780c */ /* 0x040fe40000724270 */
[----:B------:R-:W-:Y:S02]  /*7840*/  FSEL R23, R23, -INF , !P4 ;  /* 0xff80000017177808 */ /* 0x000fe40006000000 */
[----:B------:R-:W-:-:S02]  /*7850*/  ISETP.GT.AND P3, PT, R178, 0x21, P0 ;  /* 0x00000021b200780c */ /* 0x000fc40000764270 */
[C---:B------:R-:W-:Y:S02]  /*7860*/  ISETP.LT.OR P1, PT, R175.reuse, 0x21, P1 ;  /* 0x00000021af00780c */ /* 0x040fe40000f21670 */
[C---:B------:R-:W-:Y:S02]  /*7870*/  ISETP.GT.AND P4, PT, R178.reuse, 0x28, P0 ;  /* 0x00000028b200780c */ /* 0x040fe40000784270 */
[----:B------:R-:W-:Y:S02]  /*7880*/  ISETP.LT.OR P3, PT, R175, 0x22, P3 ;  /* 0x00000022af00780c */ /* 0x000fe40001f61670 */
[----:B0-----:R-:W-:Y:S02]  /*7890*/  FMNMX.FTZ R180, R177, R180, !PT ;  /* 0x000000b4b1b47209 */ /* 0x001fe40007810000 */
[----:B------:R-:W-:Y:S02]  /*78a0*/  FMNMX.FTZ R177, R15, R6, !PT ;  /* 0x000000060fb17209 */ /* 0x000fe40007810000 */
[----:B------:R-:W-:Y:S01]  /*78b0*/  FSEL R155, R155, -INF , !P1 ;  /* 0xff8000009b9b7808 */ /* 0x000fe20004800000 */
[----:B------:R-:W0:Y:S01]  /*78c0*/  SHFL.BFLY PT, R21, R180, 0x1, 0x1f ;  /* 0x0c201f00b4157f89 */ /* 0x000e2200000e0000 */
[----:B------:R-:W-:-:S02]  /*78d0*/  ISETP.GT.AND P1, PT, R178, 0x29, P0 ;  /* 0x00000029b200780c */ /* 0x000fc40000724270 */
[----:B------:R-:W-:Y:S02]  /*78e0*/  FSEL R156, R156, -INF , !P3 ;  /* 0xff8000009c9c7808 */ /* 0x000fe40005800000 */
[C---:B------:R-:W-:Y:S02]  /*78f0*/  ISETP.LT.OR P4, PT, R175.reuse, 0x29, P4 ;  /* 0x00000029af00780c */ /* 0x040fe40002781670 */
[C---:B------:R-:W-:Y:S02]  /*7900*/  ISETP.GT.AND P3, PT, R178.reuse, 0x30, P0 ;  /* 0x00000030b200780c */ /* 0x040fe40000764270 */
[----:B------:R-:W-:Y:S02]  /*7910*/  ISETP.LT.OR P1, PT, R175, 0x2a, P1 ;  /* 0x0000002aaf00780c */ /* 0x000fe40000f21670 */
[----:B------:R-:W-:Y:S02]  /*7920*/  FSEL R157, R157, -INF , !P4 ;  /* 0xff8000009d9d7808 */ /* 0x000fe40006000000 */
[----:B------:R-:W-:-:S02]  /*7930*/  ISETP.GT.AND P4, PT, R178, 0x31, P0 ;  /* 0x00000031b200780c */ /* 0x000fc40000784270 */
[----:B------:R-:W-:Y:S02]  /*7940*/  FSEL R158, R158, -INF , !P1 ;  /* 0xff8000009e9e7808 */ /* 0x000fe40004800000 */
[C---:B------:R-:W-:Y:S02]  /*7950*/  ISETP.LT.OR P3, PT, R175.reuse, 0x31, P3 ;  /* 0x00000031af00780c */ /* 0x040fe40001f61670 */
[----:B------:R-:W-:Y:S02]  /*7960*/  ISETP.GT.AND P1, PT, R178, 0x38, P0 ;  /* 0x00000038b200780c */ /* 0x000fe40000724270 */
[----:B------:R-:W-:Y:S02]  /*7970*/  ISETP.LT.OR P4, PT, R175, 0x32, P4 ;  /* 0x00000032af00780c */ /* 0x000fe40002781670 */
[----:B------:R-:W-:Y:S02]  /*7980*/  FSEL R159, R159, -INF , !P3 ;  /* 0xff8000009f9f7808 */ /* 0x000fe40005800000 */
[----:B0-----:R-:W-:-:S02]  /*7990*/  FMNMX.FTZ R21, R180, R21, !PT ;  /* 0x00000015b4157209 */ /* 0x001fc40007810000 */
[----:B------:R-:W-:Y:S02]  /*79a0*/  FMNMX.FTZ R180, R16, R177, !PT ;  /* 0x000000b110b47209 */ /* 0x000fe40007810000 */
[C---:B------:R-:W-:Y:S01]  /*79b0*/  FSETP.NEU.FTZ.AND P2, PT, R21.reuse, -INF , PT ;  /* 0xff8000001500780b */ /* 0x040fe20003f5d000 */
[----:B------:R-:W-:Y:S01]  /*79c0*/  FMUL.FTZ R179, R21, UR10 ;  /* 0x0000000a15b37c20 */ /* 0x000fe20008410000 */
[----:B------:R-:W-:Y:S02]  /*79d0*/  FMNMX.FTZ R177, R17, R180, !PT ;  /* 0x000000b411b17209 */ /* 0x000fe40007810000 */
[----:B------:R-:W-:Y:S02]  /*79e0*/  ISETP.GT.AND P0, PT, R178, 0x39, P0 ;  /* 0x00000039b200780c */ /* 0x000fe40000704270 */
[----:B------:R-:W-:Y:S02]  /*79f0*/  FMNMX.FTZ R180, R18, R177, !PT ;  /* 0x000000b112b47209 */ /* 0x000fe40007810000 */
[----:B------:R-:W-:-:S02]  /*7a00*/  FSEL R181, R179, RZ, P2 ;  /* 0x000000ffb3b57208 */ /* 0x000fc40001000000 */
[----:B------:R-:W-:Y:S02]  /*7a10*/  FMNMX.FTZ R177, R19, R180, !PT ;  /* 0x000000b413b17209 */ /* 0x000fe40007810000 */
[----:B------:R-:W-:Y:S01]  /*7a20*/  ISETP.LT.OR P1, PT, R175, 0x39, P1 ;  /* 0x00000039af00780c */ /* 0x000fe20000f21670 */
[--C-:B------:R-:W-:Y:S01]  /*7a30*/  FFMA.FTZ R178, R173, UR10, -R181.reuse ;  /* 0x0000000aadb27c23 */ /* 0x100fe200080108b5 */
[----:B------:R-:W-:Y:S01]  /*7a40*/  FMNMX.FTZ R180, R20, R177, !PT ;  /* 0x000000b114b47209 */ /* 0x000fe20007810000 */
[--C-:B------:R-:W-:Y:S01]  /*7a50*/  FFMA.FTZ R174, R174, UR10, -R181.reuse ;  /* 0x0000000aaeae7c23 */ /* 0x100fe200080108b5 */
[----:B------:R-:W-:Y:S01]  /*7a60*/  FSEL R173, R160, -INF , !P4 ;  /* 0xff800000a0ad7808 */ /* 0x000fe20006000000 */
[--C-:B------:R-:W-:Y:S01]  /*7a70*/  FFMA.FTZ R167, R167, UR10, -R181.reuse ;  /* 0x0000000aa7a77c23 */ /* 0x100fe200080108b5 */
[----:B------:R-:W-:Y:S01]  /*7a80*/  FMNMX.FTZ R177, R23, R180, !PT ;  /* 0x000000b417b17209 */ /* 0x000fe20007810000 */
[--C-:B------:R-:W-:Y:S01]  /*7a90*/  FFMA.FTZ R180, R176, UR10, -R181.reuse ;  /* 0x0000000ab0b47c23 */ /* 0x100fe200080108b5 */
[----:B------:R-:W-:Y:S01]  /*7aa0*/  ISETP.LT.OR P0, PT, R175, 0x3a, P0 ;  /* 0x0000003aaf00780c */ /* 0x000fe20000701670 */
[----:B------:R0:W-:Y:S01]  /*7ab0*/  MUFU.EX2 R160, R178 ;  /* 0x000000b200a07308 */ /* 0x0001e20000000800 */
[----:B------:R-:W-:Y:S01]  /*7ac0*/  FMNMX.FTZ R176, R152, R177, !PT ;  /* 0x000000b198b07209 */ /* 0x000fe20007810000 */
[--C-:B------:R-:W-:Y:S01]  /*7ad0*/  FFMA.FTZ R175, R172, UR10, -R181.reuse ;  /* 0x0000000aacaf7c23 */ /* 0x100fe200080108b5 */
[----:B------:R-:W-:Y:S01]  /*7ae0*/  FSEL R161, R161, -INF , !P1 ;  /* 0xff800000a1a17808 */ /* 0x000fe20004800000 */
[--C-:B------:R-:W-:Y:S01]  /*7af0*/  FFMA.FTZ R172, R171, UR10, -R181.reuse ;  /* 0x0000000aabac7c23 */ /* 0x100fe200080108b5 */
[----:B------:R-:W-:Y:S01]  /*7b00*/  FMNMX.FTZ R179, R155, R176, !PT ;  /* 0x000000b09bb37209 */ /* 0x000fe20007810000 */
[--C-:B------:R-:W-:Y:S01]  /*7b10*/  FFMA.FTZ R171, R170, UR10, -R181.reuse ;  /* 0x0000000aaaab7c23 */ /* 0x100fe200080108b5 */
[----:B------:R-:W-:Y:S01]  /*7b20*/  FSEL R162, R162, -INF , !P0 ;  /* 0xff800000a2a27808 */ /* 0x000fe20004000000 */
[----:B------:R-:W-:Y:S01]  /*7b30*/  MUFU.EX2 R177, R180 ;  /* 0x000000b400b17308 */ /* 0x000fe20000000800 */
[----:B------:R-:W-:Y:S01]  /*7b40*/  FMNMX.FTZ R176, R156, R179, !PT ;  /* 0x000000b39cb07209 */ /* 0x000fe20007810000 */
[--C-:B------:R-:W-:Y:S01]  /*7b50*/  FFMA.FTZ R166, R166, UR10, -R181.reuse ;  /* 0x0000000aa6a67c23 */ /* 0x100fe200080108b5 */
[----:B------:R-:W-:Y:S01]  /*7b60*/  FSEL R170, R21, RZ, P2 ;  /* 0x000000ff15aa7208 */ /* 0x000fe20001000000 */
[--C-:B------:R-:W-:Y:S01]  /*7b70*/  FFMA.FTZ R169, R169, UR10, -R181.reuse ;  /* 0x0000000aa9a97c23 */ /* 0x100fe200080108b5 */
[----:B------:R-:W-:Y:S01]  /*7b80*/  FMNMX.FTZ R179, R157, R176, !PT ;  /* 0x000000b09db37209 */ /* 0x000fe20007810000 */
[--C-:B------:R-:W-:Y:S01]  /*7b90*/  FFMA.FTZ R165, R165, UR10, -R181.reuse ;  /* 0x0000000aa5a57c23 */ /* 0x100fe200080108b5 */
[----:B------:R-:W-:Y:S01]  /*7ba0*/  FFMA.FTZ R153, R153, UR10, -R181 ;  /* 0x0000000a99997c23 */ /* 0x000fe200080108b5 */
[----:B------:R-:W-:Y:S01]  /*7bb0*/  FADD.FTZ R170, -R170, R5 ;  /* 0x00000005aaaa7221 */ /* 0x000fe20000010100 */
[----:B------:R-:W-:Y:S01]  /*7bc0*/  FMNMX.FTZ R176, R158, R179, !PT ;  /* 0x000000b39eb07209 */ /* 0x000fe20007810000 */
[----:B------:R-:W-:Y:S01]  /*7bd0*/  MUFU.EX2 R174, R174 ;  /* 0x000000ae00ae7308 */ /* 0x000fe20000000800 */
[--C-:B------:R-:W-:Y:S01]  /*7be0*/  FFMA.FTZ R164, R164, UR10, -R181.reuse ;  /* 0x0000000aa4a47c23 */ /* 0x100fe200080108b5 */
[----:B------:R-:W-:Y:S01]  /*7bf0*/  FMUL.FTZ R170, R170, UR10 ;  /* 0x0000000aaaaa7c20 */ /* 0x000fe20008410000 */
[----:B------:R-:W-:Y:S01]  /*7c00*/  FMNMX.FTZ R176, R159, R176, !PT ;  /* 0x000000b09fb07209 */ /* 0x000fe20007810000 */
[----:B------:R-:W-:Y:S01]  /*7c10*/  FFMA.FTZ R154, R154, UR10, -R181 ;  /* 0x0000000a9a9a7c23 */ /* 0x000fe200080108b5 */
[----:B------:R-:W-:-:S02]  /*7c20*/  ISETP.NE.AND P0, PT, R3, RZ, PT ;  /* 0x000000ff0300720c */ /* 0x000fc40003f05270 */
[----:B------:R-:W-:Y:S01]  /*7c30*/  FMNMX.FTZ R176, R173, R176, !PT ;  /* 0x000000b0adb07209 */ /* 0x000fe20007810000 */
[----:B------:R-:W2:Y:S03]  /*7c40*/  MUFU.EX2 R170, R170 ;  /* 0x000000aa00aa7308 */ /* 0x000ea60000000800 */
[----:B------:R-:W-:Y:S01]  /*7c50*/  FMNMX.FTZ R179, R161, R176, !PT ;  /* 0x000000b0a1b37209 */ /* 0x000fe20007810000 */
[----:B------:R-:W-:-:S03]  /*7c60*/  FFMA.FTZ R176, R168, UR10, -R181 ;  /* 0x0000000aa8b07c23 */ /* 0x000fc600080108b5 */
[----:B------:R-:W-:Y:S01]  /*7c70*/  FMNMX.FTZ R179, R162, R179, !PT ;  /* 0x000000b3a2b37209 */ /* 0x000fe20007810000 */
[----:B------:R-:W3:Y:S04]  /*7c80*/  MUFU.EX2 R175, R175 ;  /* 0x000000af00af7308 */ /* 0x000ee80000000800 */
[----:B0-----:R-:W0:Y:S04]  /*7c90*/  SHFL.BFLY PT, R178, R179, 0x2, 0x1f ;  /* 0x0c401f00b3b27f89 */ /* 0x001e2800000e0000 */
[----:B------:R-:W4:Y:S01]  /*7ca0*/  MUFU.EX2 R167, R167 ;  /* 0x000000a700a77308 */ /* 0x000f220000000800 */
[----:B--2---:R-:W-:Y:S01]  /*7cb0*/  FFMA.FTZ R183, R170, R8, R177 ;  /* 0x00000008aab77223 */ /* 0x004fe200000100b1 */
[-C--:B------:R-:W-:Y:S01]  /*7cc0*/  FMUL.FTZ R24, R24, R170.reuse ;  /* 0x000000aa18187220 */ /* 0x080fe20000410000 */
[-C--:B------:R-:W-:Y:S01]  /*7cd0*/  FMUL.FTZ R25, R25, R170.reuse ;  /* 0x000000aa19197220 */ /* 0x080fe20000410000 */
[-C--:B------:R-:W-:Y:S01]  /*7ce0*/  FMUL.FTZ R28, R28, R170.reuse ;  /* 0x000000aa1c1c7220 */ /* 0x080fe20000410000 */
[----:B------:R-:W-:Y:S01]  /*7cf0*/  FADD.FTZ R183, R174, R183 ;  /* 0x000000b7aeb77221 */ /* 0x000fe20000010000 */
[-C--:B------:R-:W-:Y:S01]  /*7d00*/  FMUL.FTZ R29, R29, R170.reuse ;  /* 0x000000aa1d1d7220 */ /* 0x080fe20000410000 */
[-C--:B------:R-:W-:Y:S01]  /*7d10*/  FMUL.FTZ R32, R32, R170.reuse ;  /* 0x000000aa20207220 */ /* 0x080fe20000410000 */
[----:B------:R-:W2:Y:S01]  /*7d20*/  MUFU.EX2 R172, R172 ;  /* 0x000000ac00ac7308 */ /* 0x000ea20000000800 */
[----:B------:R-:W-:Y:S01]  /*7d30*/  FADD.FTZ R8, R160, R183 ;  /* 0x000000b7a0087221 */ /* 0x000fe20000010000 */
[-C--:B------:R-:W-:Y:S01]  /*7d40*/  FMUL.FTZ R33, R33, R170.reuse ;  /* 0x000000aa21217220 */ /* 0x080fe20000410000 */
[-C--:B------:R-:W-:Y:S01]  /*7d50*/  FMUL.FTZ R36, R36, R170.reuse ;  /* 0x000000aa24247220 */ /* 0x080fe20000410000 */
[-C--:B------:R-:W-:Y:S01]  /*7d60*/  FMUL.FTZ R37, R37, R170.reuse ;  /* 0x000000aa25257220 */ /* 0x080fe20000410000 */
[----:B---3--:R-:W-:Y:S01]  /*7d70*/  FADD.FTZ R8, R175, R8 ;  /* 0x00000008af087221 */ /* 0x008fe20000010000 */
[-C--:B------:R-:W-:Y:S01]  /*7d80*/  FMUL.FTZ R40, R40, R170.reuse ;  /* 0x000000aa28287220 */ /* 0x080fe20000410000 */
[-C--:B------:R-:W-:Y:S01]  /*7d90*/  FMUL.FTZ R41, R41, R170.reuse ;  /* 0x000000aa29297220 */ /* 0x080fe20000410000 */
[----:B------:R-:W3:Y:S01]  /*7da0*/  MUFU.EX2 R166, R166 ;  /* 0x000000a600a67308 */ /* 0x000ee20000000800 */
[-C--:B------:R-:W-:Y:S01]  /*7db0*/  FMUL.FTZ R44, R44, R170.reuse ;  /* 0x000000aa2c2c7220 */ /* 0x080fe20000410000 */
[-C--:B------:R-:W-:Y:S01]  /*7dc0*/  FMUL.FTZ R45, R45, R170.reuse ;  /* 0x000000aa2d2d7220 */ /* 0x080fe20000410000 */
[----:B------:R-:W-:Y:S01]  /*7dd0*/  FMUL.FTZ R48, R48, R170 ;  /* 0x000000aa30307220 */ /* 0x000fe20000410000 */
[----:B0-----:R-:W-:Y:S01]  /*7de0*/  FMNMX.FTZ R168, R179, R178, !PT ;  /* 0x000000b2b3a87209 */ /* 0x001fe20007810000 */
[--C-:B------:R-:W-:Y:S01]  /*7df0*/  FFMA.FTZ R178, R163, UR10, -R181.reuse ;  /* 0x0000000aa3b27c23 */ /* 0x100fe200080108b5 */
[----:B------:R-:W-:Y:S01]  /*7e00*/  FFMA.FTZ R181, R22, UR10, -R181 ;  /* 0x0000000a16b57c23 */ /* 0x000fe200080108b5 */
[-C--:B------:R-:W-:Y:S01]  /*7e10*/  FMUL.FTZ R49, R49, R170.reuse ;  /* 0x000000aa31317220 */ /* 0x080fe20000410000 */
[----:B------:R-:W0:Y:S01]  /*7e20*/  MUFU.EX2 R171, R171 ;  /* 0x000000ab00ab7308 */ /* 0x000e220000000800 */
[----:B------:R-:W5:Y:S01]  /*7e30*/  SHFL.BFLY PT, R179, R168, 0x1, 0x1f ;  /* 0x0c201f00a8b37f89 */ /* 0x000f6200000e0000 */
[-C--:B------:R-:W-:Y:S01]  /*7e40*/  FMUL.FTZ R52, R52, R170.reuse ;  /* 0x000000aa34347220 */ /* 0x080fe20000410000 */
        /* <DEDUP_REMOVED lines=21> */
[----:B------:R4:W-:Y:S01]  /*7fa0*/  MUFU.EX2 R163, R153 ;  /* 0x0000009900a37308 */ /* 0x0009e20000000800 */
[----:B-----5:R-:W-:Y:S01]  /*7fb0*/  FMNMX.FTZ R168, R168, R179, !PT ;  /* 0x000000b3a8a87209 */ /* 0x020fe20007810000 */
[-C--:B------:R-:W-:Y:S01]  /*7fc0*/  FMUL.FTZ R92, R92, R170.reuse ;  /* 0x000000aa5c5c7220 */ /* 0x080fe20000410000 */
[-C--:B------:R-:W-:Y:S01]  /*7fd0*/  FMUL.FTZ R93, R93, R170.reuse ;  /* 0x000000aa5d5d7220 */ /* 0x080fe20000410000 */
[-C--:B------:R-:W-:Y:S01]  /*7fe0*/  FMUL.FTZ R96, R96, R170.reuse ;  /* 0x000000aa60607220 */ /* 0x080fe20000410000 */
[C---:B------:R-:W-:Y:S01]  /*7ff0*/  FSETP.NEU.FTZ.AND P1, PT, R168.reuse, -INF , PT ;  /* 0xff800000a800780b */ /* 0x040fe20003f3d000 */
[----:B------:R-:W-:Y:S01]  /*8000*/  FMUL.FTZ R5, R168, UR10 ;  /* 0x0000000aa8057c20 */ /* 0x000fe20008410000 */
[----:B------:R-:W-:Y:S01]  /*8010*/  FMUL.FTZ R97, R97, R170 ;  /* 0x000000aa61617220 */ /* 0x000fe20000410000 */
[----:B------:R-:W5:Y:S01]  /*8020*/  MUFU.EX2 R165, R165 ;  /* 0x000000a500a57308 */ /* 0x000f620000000800 */
[----:B----4-:R-:W-:-:S02]  /*8030*/  IMAD.U32 R153, RZ, RZ, UR24 ;  /* 0x00000018ff997e24 */ /* 0x010fc4000f8e00ff */
[-C--:B------:R-:W-:Y:S01]  /*8040*/  FMUL.FTZ R100, R100, R170.reuse ;  /* 0x000000aa64647220 */ /* 0x080fe20000410000 */
[----:B------:R-:W-:Y:S01]  /*8050*/  FSEL R182, R5, RZ, P1 ;  /* 0x000000ff05b67208 */ /* 0x000fe20000800000 */
[-C--:B------:R-:W-:Y:S01]  /*8060*/  FMUL.FTZ R101, R101, R170.reuse ;  /* 0x000000aa65657220 */ /* 0x080fe20000410000 */
[----:B------:R-:W-:Y:S01]  /*8070*/  FSEL R5, R168, RZ, P1 ;  /* 0x000000ffa8057208 */ /* 0x000fe20000800000 */
[-C--:B------:R-:W-:Y:S01]  /*8080*/  FMUL.FTZ R104, R104, R170.reuse ;  /* 0x000000aa68687220 */ /* 0x080fe20000410000 */
[----:B------:R-:W-:Y:S01]  /*8090*/  FMUL.FTZ R105, R105, R170 ;  /* 0x000000aa69697220 */ /* 0x000fe20000410000 */
[----:B------:R-:W-:Y:S01]  /*80a0*/  FFMA.FTZ R22, R15, UR10, -R182 ;  /* 0x0000000a0f167c23 */ /* 0x000fe200080108b6 */
[----:B------:R-:W-:Y:S01]  /*80b0*/  FADD.FTZ R15, R167, R8 ;  /* 0x00000008a70f7221 */ /* 0x000fe20000010000 */
[----:B------:R-:W-:Y:S01]  /*80c0*/  FADD.FTZ R5, -R5, R6 ;  /* 0x0000000605057221 */ /* 0x000fe20000010100 */
[----:B------:R-:W4:Y:S01]  /*80d0*/  MUFU.EX2 R178, R178 ;  /* 0x000000b200b27308 */ /* 0x000f220000000800 */
[----:B------:R-:W-:Y:S01]  /*80e0*/  @!P0 LEA R8, R153, R2, 0x6 ;  /* 0x0000000299088211 */ /* 0x000fe200078e30ff */
[----:B--2---:R-:W-:Y:S01]  /*80f0*/  FADD.FTZ R15, R172, R15 ;  /* 0x0000000fac0f7221 */ /* 0x004fe20000010000 */
[----:B------:R-:W-:Y:S01]  /*8100*/  FMUL.FTZ R5, R5, UR10 ;  /* 0x0000000a05057c20 */ /* 0x000fe20008410000 */
[--C-:B------:R-:W-:Y:S01]  /*8110*/  FFMA.FTZ R153, R16, UR10, -R182.reuse ;  /* 0x0000000a10997c23 */ /* 0x100fe200080108b6 */
[--C-:B------:R-:W-:Y:S01]  /*8120*/  FFMA.FTZ R17, R17, UR10, -R182.reuse ;  /* 0x0000000a11117c23 */ /* 0x100fe200080108b6 */
[----:B---3--:R-:W-:Y:S01]  /*8130*/  FADD.FTZ R6, R166, R15 ;  /* 0x0000000fa6067221 */ /* 0x008fe20000010000 */
[--C-:B------:R-:W-:Y:S01]  /*8140*/  FFMA.FTZ R18, R18, UR10, -R182.reuse ;  /* 0x0000000a12127c23 */ /* 0x100fe200080108b6 */
[----:B------:R-:W-:Y:S01]  /*8150*/  MUFU.EX2 R22, R22 ;  /* 0x0000001600167308 */ /* 0x000fe20000000800 */
[----:B------:R-:W-:Y:S01]  /*8160*/  FFMA.FTZ R19, R19, UR10, -R182 ;  /* 0x0000000a13137c23 */ /* 0x000fe200080108b6 */
[----:B0-----:R-:W-:Y:S01]  /*8170*/  FADD.FTZ R15, R171, R6 ;  /* 0x00000006ab0f7221 */ /* 0x001fe20000010000 */
[--C-:B------:R-:W-:Y:S01]  /*8180*/  FFMA.FTZ R20, R20, UR10, -R182.reuse ;  /* 0x0000000a14147c23 */ /* 0x100fe200080108b6 */
[--C-:B------:R-:W-:Y:S01]  /*8190*/  FFMA.FTZ R183, R161, UR10, -R182.reuse ;  /* 0x0000000aa1b77c23 */ /* 0x100fe200080108b6 */
[--C-:B------:R-:W-:Y:S01]  /*81a0*/  FFMA.FTZ R23, R23, UR10, -R182.reuse ;  /* 0x0000000a17177c23 */ /* 0x100fe200080108b6 */
[----:B-1----:R-:W-:Y:S01]  /*81b0*/  FADD.FTZ R16, R176, R15 ;  /* 0x0000000fb0107221 */ /* 0x002fe20000010000 */
[----:B------:R-:W-:Y:S01]  /*81c0*/  FFMA.FTZ R15, R156, UR10, -R182 ;  /* 0x0000000a9c0f7c23 */ /* 0x000fe200080108b6 */
[----:B------:R-:W0:Y:S01]  /*81d0*/  MUFU.EX2 R5, R5 ;  /* 0x0000000500057308 */ /* 0x000e220000000800 */
[----:B------:R-:W-:Y:S01]  /*81e0*/  F2FP.BF16.F32.PACK_AB R156, R172, R167 ;  /* 0x000000a7ac9c723e */ /* 0x000fe200000010ff */
[----:B------:R-:W-:Y:S01]  /*81f0*/  FADD.FTZ R16, R169, R16 ;  /* 0x00000010a9107221 */ /* 0x000fe20000010000 */
[--C-:B------:R-:W-:Y:S01]  /*8200*/  FFMA.FTZ R6, R152, UR10, -R182.reuse ;  /* 0x0000000a98067c23 */ /* 0x100fe200080108b6 */
[----:B------:R-:W-:Y:S01]  /*8210*/  @!P0 LEA R8, R8, UR37, 0x2 ;  /* 0x0000002508088c11 */ /* 0x000fe2000f8e10ff */
[----:B------:R-:W-:Y:S01]  /*8220*/  FFMA.FTZ R155, R155, UR10, -R182 ;  /* 0x0000000a9b9b7c23 */ /* 0x000fe200080108b6 */
[----:B-----5:R-:W-:Y:S01]  /*8230*/  FADD.FTZ R185, R165, R16 ;  /* 0x00000010a5b97221 */ /* 0x020fe20000010000 */
[----:B------:R-:W-:Y:S01]  /*8240*/  F2FP.BF16.F32.PACK_AB R152, R174, R177 ;  /* 0x000000b1ae98723e */ /* 0x000fe200000010ff */
[----:B------:R-:W1:Y:S01]  /*8250*/  MUFU.EX2 R153, R153 ;  /* 0x0000009900997308 */ /* 0x000e620000000800 */
[----:B------:R-:W-:Y:S01]  /*8260*/  @!P0 STS [R8+0x28800], R170 ;  /* 0x028800aa08008388 */ /* 0x000fe20000000800 */
[----:B----4-:R-:W-:Y:S01]  /*8270*/  FADD.FTZ R16, R178, R185 ;  /* 0x000000b9b2107221 */ /* 0x010fe20000010000 */
[--C-:B------:R-:W-:Y:S01]  /*8280*/  FFMA.FTZ R157, R157, UR10, -R182.reuse ;  /* 0x0000000a9d9d7c23 */ /* 0x100fe200080108b6 */
[--C-:B------:R-:W-:Y:S01]  /*8290*/  FFMA.FTZ R159, R159, UR10, -R182.reuse ;  /* 0x0000000a9f9f7c23 */ /* 0x100fe200080108b6 */
[----:B------:R-:W-:Y:S01]  /*82a0*/  FFMA.FTZ R173, R173, UR10, -R182 ;  /* 0x0000000aadad7c23 */ /* 0x000fe200080108b6 */
[----:B------:R-:W-:Y:S01]  /*82b0*/  FADD.FTZ R161, R163, R16 ;  /* 0x00000010a3a17221 */ /* 0x000fe20000010000 */
[-C--:B------:R-:W-:Y:S01]  /*82c0*/  FMUL.FTZ R108, R108, R170.reuse ;  /* 0x000000aa6c6c7220 */ /* 0x080fe20000410000 */
[----:B------:R-:W2:Y:S01]  /*82d0*/  MUFU.EX2 R164, R164 ;  /* 0x000000a400a47308 */ /* 0x000ea20000000800 */
[----:B0-----:R-:W-:Y:S01]  /*82e0*/  FFMA.FTZ R172, R5, R7, R22 ;  /* 0x0000000705ac7223 */ /* 0x001fe20000010016 */
[----:B------:R0:W-:Y:S01]  /*82f0*/  @!P0 STS [R8+0x28820], R5 ;  /* 0x0288200508008388 */ /* 0x0001e20000000800 */
[-C--:B------:R-:W-:Y:S01]  /*8300*/  FMUL.FTZ R109, R109, R170.reuse ;  /* 0x000000aa6d6d7220 */ /* 0x080fe20000410000 */
[-C--:B------:R-:W-:Y:S01]  /*8310*/  FMUL.FTZ R112, R112, R170.reuse ;  /* 0x000000aa70707220 */ /* 0x080fe20000410000 */
[-C--:B------:R-:W-:Y:S01]  /*8320*/  FMUL.FTZ R113, R113, R170.reuse ;  /* 0x000000aa71717220 */ /* 0x080fe20000410000 */
[-C--:B------:R-:W-:Y:S01]  /*8330*/  FMUL.FTZ R116, R116, R170.reuse ;  /* 0x000000aa74747220 */ /* 0x080fe20000410000 */
[----:B------:R-:W-:Y:S01]  /*8340*/  FMUL.FTZ R117, R117, R170 ;  /* 0x000000aa75757220 */ /* 0x000fe20000410000 */
[----:B------:R-:W3:Y:S01]  /*8350*/  MUFU.EX2 R17, R17 ;  /* 0x0000001100117308 */ /* 0x000ee20000000800 */
[C---:B-1----:R-:W-:Y:S01]  /*8360*/  FADD.FTZ R172, R153.reuse, R172 ;  /* 0x000000ac99ac7221 */ /* 0x042fe20000010000 */
[----:B------:R-:W-:Y:S01]  /*8370*/  F2FP.BF16.F32.PACK_AB R153, R153, R22 ;  /* 0x000000169999723e */ /* 0x000fe200000010ff */
[-C--:B------:R-:W-:Y:S01]  /*8380*/  FMUL.FTZ R120, R120, R170.reuse ;  /* 0x000000aa78787220 */ /* 0x080fe20000410000 */
[-C--:B------:R-:W-:Y:S01]  /*8390*/  FMUL.FTZ R121, R121, R170.reuse ;  /* 0x000000aa79797220 */ /* 0x080fe20000410000 */
[-C--:B------:R-:W-:Y:S01]  /*83a0*/  FMUL.FTZ R124, R124, R170.reuse ;  /* 0x000000aa7c7c7220 */ /* 0x080fe20000410000 */
[-C--:B------:R-:W-:Y:S01]  /*83b0*/  FMUL.FTZ R125, R125, R170.reuse ;  /* 0x000000aa7d7d7220 */ /* 0x080fe20000410000 */
[-C--:B------:R-:W-:Y:S01]  /*83c0*/  FMUL.FTZ R128, R128, R170.reuse ;  /* 0x000000aa80807220 */ /* 0x080fe20000410000 */
[----:B------:R1:W4:Y:S01]  /*83d0*/  MUFU.EX2 R179, R154 ;  /* 0x0000009a00b37308 */ /* 0x0003220000000800 */
[C---:B--2---:R-:W-:Y:S01]  /*83e0*/  FADD.FTZ R16, R164.reuse, R161 ;  /* 0x000000a1a4107221 */ /* 0x044fe20000010000 */
[----:B------:R-:W-:Y:S01]  /*83f0*/  F2FP.BF16.F32.PACK_AB R164, R164, R163 ;  /* 0x000000a3a4a4723e */ /* 0x000fe200000010ff */
[-C--:B------:R-:W-:Y:S01]  /*8400*/  FMUL.FTZ R129, R129, R170.reuse ;  /* 0x000000aa81817220 */ /* 0x080fe20000410000 */
[-C--:B------:R-:W-:Y:S01]  /*8410*/  FMUL.FTZ R132, R132, R170.reuse ;  /* 0x000000aa84847220 */ /* 0x080fe20000410000 */
[-C--:B------:R-:W-:Y:S01]  /*8420*/  FMUL.FTZ R133, R133, R170.reuse ;  /* 0x000000aa85857220 */ /* 0x080fe20000410000 */
[-C--:B------:R-:W-:Y:S01]  /*8430*/  FMUL.FTZ R136, R136, R170.reuse ;  /* 0x000000aa88887220 */ /* 0x080fe20000410000 */
[----:B------:R-:W-:Y:S01]  /*8440*/  FMUL.FTZ R137, R137, R170 ;  /* 0x000000aa89897220 */ /* 0x000fe20000410000 */
[----:B------:R-:W2:Y:S01]  /*8450*/  MUFU.EX2 R18, R18 ;  /* 0x0000001200127308 */ /* 0x000ea20000000800 */
[----:B---3--:R-:W-:Y:S01]  /*8460*/  FADD.FTZ R7, R17, R172 ;  /* 0x000000ac11077221 */ /* 0x008fe20000010000 */
[----:B-1----:R-:W-:Y:S01]  /*8470*/  F2FP.BF16.F32.PACK_AB R154, R175, R160 ;  /* 0x000000a0af9a723e */ /* 0x002fe200000010ff */
[----:B------:R-:W-:Y:S01]  /*8480*/  FMUL.FTZ R140, R140, R170 ;  /* 0x000000aa8c8c7220 */ /* 0x000fe20000410000 */
[----:B------:R-:W-:Y:S01]  /*8490*/  F2FP.BF16.F32.PACK_AB R160, R169, R176 ;  /* 0x000000b0a9a0723e */ /* 0x000fe200000010ff */
[-C--:B------:R-:W-:Y:S01]  /*84a0*/  FMUL.FTZ R141, R141, R170.reuse ;  /* 0x000000aa8d8d7220 */ /* 0x080fe20000410000 */
[-C--:B------:R-:W-:Y:S01]  /*84b0*/  FMUL.FTZ R144, R144, R170.reuse ;  /* 0x000000aa90907220 */ /* 0x080fe20000410000 */
[-C--:B------:R-:W-:Y:S01]  /*84c0*/  FMUL.FTZ R145, R145, R170.reuse ;  /* 0x000000aa91917220 */ /* 0x080fe20000410000 */
[----:B------:R1:W0:Y:S01]  /*84d0*/  MUFU.EX2 R180, R181 ;  /* 0x000000b500b47308 */ /* 0x0002220000000800 */
[----:B----4-:R-:W-:Y:S01]  /*84e0*/  FADD.FTZ R161, R179, R16 ;  /* 0x00000010b3a17221 */ /* 0x010fe20000010000 */
[-C--:B------:R-:W-:Y:S01]  /*84f0*/  FMUL.FTZ R148, R148, R170.reuse ;  /* 0x000000aa94947220 */ /* 0x080fe20000410000 */
[----:B------:R-:W-:Y:S01]  /*8500*/  FMUL.FTZ R149, R149, R170 ;  /* 0x000000aa95957220 */ /* 0x000fe20000410000 */
[-C--:B------:R-:W-:Y:S01]  /*8510*/  FMUL.FTZ R26, R26, R5.reuse ;  /* 0x000000051a1a7220 */ /* 0x080fe20000410000 */
[-C--:B------:R-:W-:Y:S01]  /*8520*/  FMUL.FTZ R27, R27, R5.reuse ;  /* 0x000000051b1b7220 */ /* 0x080fe20000410000 */
[-C--:B------:R-:W-:Y:S01]  /*8530*/  FMUL.FTZ R30, R30, R5.reuse ;  /* 0x000000051e1e7220 */ /* 0x080fe20000410000 */
[----:B------:R-:W-:Y:S01]  /*8540*/  FMUL.FTZ R31, R31, R5 ;  /* 0x000000051f1f7220 */ /* 0x000fe20000410000 */
[----:B------:R-:W3:Y:S01]  /*8550*/  MUFU.EX2 R19, R19 ;  /* 0x0000001300137308 */ /* 0x000ee20000000800 */
[----:B--2---:R-:W-:Y:S01]  /*8560*/  FADD.FTZ R174, R18, R7 ;  /* 0x0000000712ae7221 */ /* 0x004fe20000010000 */
[--C-:B-1----:R-:W-:Y:S01]  /*8570*/  FFMA.FTZ R181, R158, UR10, -R182.reuse ;  /* 0x0000000a9eb57c23 */ /* 0x102fe200080108b6 */
[----:B------:R-:W-:Y:S01]  /*8580*/  FFMA.FTZ R182, R162, UR10, -R182 ;  /* 0x0000000aa2b67c23 */ /* 0x000fe200080108b6 */
[----:B------:R-:W-:Y:S01]  /*8590*/  F2FP.BF16.F32.PACK_AB R162, R178, R165 ;  /* 0x000000a5b2a2723e */ /* 0x000fe200000010ff */
[-C--:B------:R-:W-:Y:S01]  /*85a0*/  FMUL.FTZ R34, R34, R5.reuse ;  /* 0x0000000522227220 */ /* 0x080fe20000410000 */
[----:B------:R-:W-:Y:S01]  /*85b0*/  F2FP.BF16.F32.PACK_AB R158, R171, R166 ;  /* 0x000000a6ab9e723e */ /* 0x000fe200000010ff */
[----:B------:R-:W-:Y:S01]  /*85c0*/  FMUL.FTZ R35, R35, R5 ;  /* 0x0000000523237220 */ /* 0x000fe20000410000 */
[----:B------:R-:W1:Y:S01]  /*85d0*/  MUFU.EX2 R20, R20 ;  /* 0x0000001400147308 */ /* 0x000e620000000800 */
[C---:B0-----:R-:W-:Y:S01]  /*85e0*/  FADD.FTZ R8, R180.reuse, R161 ;  /* 0x000000a1b4087221 */ /* 0x041fe20000010000 */
[----:B------:R-:W-:Y:S01]  /*85f0*/  F2FP.BF16.F32.PACK_AB R166, R180, R179 ;  /* 0x000000b3b4a6723e */ /* 0x000fe200000010ff */
[-C--:B------:R-:W-:Y:S01]  /*8600*/  FMUL.FTZ R38, R38, R5.reuse ;  /* 0x0000000526267220 */ /* 0x080fe20000410000 */
[-C--:B------:R-:W-:Y:S01]  /*8610*/  FMUL.FTZ R39, R39, R5.reuse ;  /* 0x0000000527277220 */ /* 0x080fe20000410000 */
[-C--:B------:R-:W-:Y:S01]  /*8620*/  FMUL.FTZ R42, R42, R5.reuse ;  /* 0x000000052a2a7220 */ /* 0x080fe20000410000 */
[-C--:B------:R-:W-:Y:S01]  /*8630*/  FMUL.FTZ R43, R43, R5.reuse ;  /* 0x000000052b2b7220 */ /* 0x080fe20000410000 */
[-C--:B------:R-:W-:Y:S01]  /*8640*/  FMUL.FTZ R46, R46, R5.reuse ;  /* 0x000000052e2e7220 */ /* 0x080fe20000410000 */
[----:B------:R-:W0:Y:S01]  /*8650*/  MUFU.EX2 R23, R23 ;  /* 0x0000001700177308 */ /* 0x000e220000000800 */
[----:B---3--:R-:W-:Y:S01]  /*8660*/  FADD.FTZ R7, R19, R174 ;  /* 0x000000ae13077221 */ /* 0x008fe20000010000 */
        /* <DEDUP_REMOVED lines=14> */
[----:B------:R1:W3:Y:S01]  /*8750*/  MUFU.EX2 R161, R155 ;  /* 0x0000009b00a17308 */ /* 0x0002e20000000800 */
[----:B0-----:R-:W-:Y:S01]  /*8760*/  FADD.FTZ R7, R23, R174 ;  /* 0x000000ae17077221 */ /* 0x001fe20000010000 */
[-C--:B------:R-:W-:Y:S01]  /*8770*/  FMUL.FTZ R71, R71, R5.reuse ;  /* 0x0000000547477220 */ /* 0x080fe20000410000 */
[-C--:B------:R-:W-:Y:S01]  /*8780*/  FMUL.FTZ R74, R74, R5.reuse ;  /* 0x000000054a4a7220 */ /* 0x080fe20000410000 */
[-C--:B------:R-:W-:Y:S01]  /*8790*/  FMUL.FTZ R75, R75, R5.reuse ;  /* 0x000000054b4b7220 */ /* 0x080fe20000410000 */
[-C--:B------:R-:W-:Y:S01]  /*87a0*/  FMUL.FTZ R78, R78, R5.reuse ;  /* 0x000000054e4e7220 */ /* 0x080fe20000410000 */
[-C--:B------:R-:W-:Y:S01]  /*87b0*/  FMUL.FTZ R79, R79, R5.reuse ;  /* 0x000000054f4f7220 */ /* 0x080fe20000410000 */
[----:B------:R-:W-:Y:S01]  /*87c0*/  FMUL.FTZ R82, R82, R5 ;  /* 0x0000000552527220 */ /* 0x000fe20000410000 */
[----:B------:R-:W0:Y:S01]  /*87d0*/  MUFU.EX2 R16, R15 ;  /* 0x0000000f00107308 */ /* 0x000e220000000800 */
[----:B--2---:R-:W-:Y:S01]  /*87e0*/  FADD.FTZ R176, R6, R7 ;  /* 0x0000000706b07221 */ /* 0x004fe20000010000 */
[----:B-1----:R-:W-:Y:S01]  /*87f0*/  F2FP.BF16.F32.PACK_AB R155, R18, R17 ;  /* 0x00000011129b723e */ /* 0x002fe200000010ff */
[----:B------:R-:W-:Y:S01]  /*8800*/  BAR.SYNC.DEFER_BLOCKING 0xf, 0x100 ;  /* 0x03c4000000007b1d */ /* 0x000fe20000010000 */
[-C--:B------:R-:W-:Y:S01]  /*8810*/  FMUL.FTZ R83, R83, R5.reuse ;  /* 0x0000000553537220 */ /* 0x080fe20000410000 */
[-C--:B------:R-:W-:Y:S01]  /*8820*/  FMUL.FTZ R86, R86, R5.reuse ;  /* 0x0000000556567220 */ /* 0x080fe20000410000 */
[-C--:B------:R-:W-:Y:S01]  /*8830*/  FMUL.FTZ R87, R87, R5.reuse ;  /* 0x0000000557577220 */ /* 0x080fe20000410000 */
[-C--:B------:R-:W-:Y:S01]  /*8840*/  FMUL.FTZ R90, R90, R5.reuse ;  /* 0x000000055a5a7220 */ /* 0x080fe20000410000 */
[-C--:B------:R-:W-:Y:S01]  /*8850*/  FMUL.FTZ R91, R91, R5.reuse ;  /* 0x000000055b5b7220 */ /* 0x080fe20000410000 */
[----:B------:R1:W2:Y:S01]  /*8860*/  MUFU.EX2 R163, R157 ;  /* 0x0000009d00a37308 */ /* 0x0002a20000000800 */
        /* <DEDUP_REMOVED lines=8> */
[----:B0-----:R-:W-:Y:S01]  /*88f0*/  FADD.FTZ R176, R16, R7 ;  /* 0x0000000710b07221 */ /* 0x001fe20000010000 */
[----:B-1----:R-:W-:Y:S01]  /*8900*/  F2FP.BF16.F32.PACK_AB R157, R20, R19 ;  /* 0x00000013149d723e */ /* 0x002fe200000010ff */
[----:B------:R-:W-:Y:S01]  /*8910*/  FMUL.FTZ R106, R106, R5 ;  /* 0x000000056a6a7220 */ /* 0x000fe20000410000 */
[----:B------:R-:W-:Y:S01]  /*8920*/  F2FP.BF16.F32.PACK_AB R161, R16, R161 ;  /* 0x000000a110a1723e */ /* 0x000fe200000010ff */
[-C--:B------:R-:W-:Y:S01]  /*8930*/  FMUL.FTZ R107, R107, R5.reuse ;  /* 0x000000056b6b7220 */ /* 0x080fe20000410000 */
[-C--:B------:R-:W-:Y:S01]  /*8940*/  FMUL.FTZ R110, R110, R5.reuse ;  /* 0x000000056e6e7220 */ /* 0x080fe20000410000 */
[-C--:B------:R-:W-:Y:S01]  /*8950*/  FMUL.FTZ R111, R111, R5.reuse ;  /* 0x000000056f6f7220 */ /* 0x080fe20000410000 */
[----:B------:R0:W1:Y:S01]  /*8960*/  MUFU.EX2 R165, R159 ;  /* 0x0000009f00a57308 */ /* 0x0000620000000800 */
[----:B--2---:R-:W-:Y:S01]  /*8970*/  FADD.FTZ R7, R163, R176 ;  /* 0x000000b0a3077221 */ /* 0x004fe20000010000 */
[----:B------:R2:W-:Y:S01]  /*8980*/  STSM.16.M88.4 [R12+0x26800], R152 ;  /* 0x026800980c007844 */ /* 0x0005e20000000200 */
[-C--:B------:R-:W-:Y:S01]  /*8990*/  FMUL.FTZ R114, R114, R5.reuse ;  /* 0x0000000572727220 */ /* 0x080fe20000410000 */
[-C--:B------:R-:W-:Y:S01]  /*89a0*/  FMUL.FTZ R115, R115, R5.reuse ;  /* 0x0000000573737220 */ /* 0x080fe20000410000 */
[-C--:B------:R-:W-:Y:S01]  /*89b0*/  FMUL.FTZ R118, R118, R5.reuse ;  /* 0x0000000576767220 */ /* 0x080fe20000410000 */
[-C--:B------:R-:W-:Y:S01]  /*89c0*/  FMUL.FTZ R119, R119, R5.reuse ;  /* 0x0000000577777220 */ /* 0x080fe20000410000 */
[----:B------:R-:W-:Y:S01]  /*89d0*/  FMUL.FTZ R122, R122, R5 ;  /* 0x000000057a7a7220 */ /* 0x000fe20000410000 */
[----:B------:R-:W4:Y:S01]  /*89e0*/  MUFU.EX2 R174, R173 ;  /* 0x000000ad00ae7308 */ /* 0x000f220000000800 */
[----:B---3--:R-:W-:Y:S01]  /*89f0*/  FADD.FTZ R176, R172, R7 ;  /* 0x00000007acb07221 */ /* 0x008fe20000010000 */
[----:B0-----:R-:W-:Y:S01]  /*8a00*/  F2FP.BF16.F32.PACK_AB R159, R6, R23 ;  /* 0x00000017069f723e */ /* 0x001fe200000010ff */
[----:B------:R-:W-:Y:S01]  /*8a10*/  FMUL.FTZ R123, R123, R5 ;  /* 0x000000057b7b7220 */ /* 0x000fe20000410000 */
[----:B------:R-:W-:Y:S01]  /*8a20*/  F2FP.BF16.F32.PACK_AB R163, R172, R163 ;  /* 0x000000a3aca3723e */ /* 0x000fe200000010ff */
[-C--:B------:R-:W-:Y:S01]  /*8a30*/  FMUL.FTZ R126, R126, R5.reuse ;  /* 0x000000057e7e7220 */ /* 0x080fe20000410000 */
[-C--:B------:R-:W-:Y:S01]  /*8a40*/  FMUL.FTZ R127, R127, R5.reuse ;  /* 0x000000057f7f7220 */ /* 0x080fe20000410000 */
[----:B------:R2:W-:Y:S01]  /*8a50*/  STSM.16.M88.4 [R10], R156 ;  /* 0x0000009c0a007844 */ /* 0x0005e20000000200 */
[----:B------:R-:W0:Y:S01]  /*8a60*/  MUFU.EX2 R167, R183 ;  /* 0x000000b700a77308 */ /* 0x000e220000000800 */
[----:B-1----:R-:W-:Y:S01]  /*8a70*/  FADD.FTZ R7, R165, R176 ;  /* 0x000000b0a5077221 */ /* 0x002fe20000010000 */
[-C--:B------:R-:W-:Y:S01]  /*8a80*/  FMUL.FTZ R130, R130, R5.reuse ;  /* 0x0000000582827220 */ /* 0x080fe20000410000 */
[----:B------:R2:W-:Y:S01]  /*8a90*/  STSM.16.M88.4 [R11], R160 ;  /* 0x000000a00b007844 */ /* 0x0005e20000000200 */
[-C--:B------:R-:W-:Y:S01]  /*8aa0*/  FMUL.FTZ R131, R131, R5.reuse ;  /* 0x0000000583837220 */ /* 0x080fe20000410000 */
[-C--:B------:R-:W-:Y:S01]  /*8ab0*/  FMUL.FTZ R134, R134, R5.reuse ;  /* 0x0000000586867220 */ /* 0x080fe20000410000 */
[-C--:B------:R-:W-:Y:S01]  /*8ac0*/  FMUL.FTZ R135, R135, R5.reuse ;  /* 0x0000000587877220 */ /* 0x080fe20000410000 */
[----:B------:R-:W-:Y:S01]  /*8ad0*/  FMUL.FTZ R138, R138, R5 ;  /* 0x000000058a8a7220 */ /* 0x000fe20000410000 */
[----:B------:R-:W1:Y:S01]  /*8ae0*/  MUFU.EX2 R182, R182 ;  /* 0x000000b600b67308 */ /* 0x000e620000000800 */
[C---:B----4-:R-:W-:Y:S01]  /*8af0*/  FADD.FTZ R22, R174.reuse, R7 ;  /* 0x00000007ae167221 */ /* 0x050fe20000010000 */
[----:B------:R-:W-:Y:S01]  /*8b00*/  F2FP.BF16.F32.PACK_AB R165, R174, R165 ;  /* 0x000000a5aea5723e */ /* 0x000fe200000010ff */
[-C--:B------:R-:W-:Y:S01]  /*8b10*/  FMUL.FTZ R139, R139, R5.reuse ;  /* 0x000000058b8b7220 */ /* 0x080fe20000410000 */
[-C--:B------:R-:W-:Y:S01]  /*8b20*/  FMUL.FTZ R142, R142, R5.reuse ;  /* 0x000000058e8e7220 */ /* 0x080fe20000410000 */
[-C--:B------:R-:W-:Y:S01]  /*8b30*/  FMUL.FTZ R143, R143, R5.reuse ;  /* 0x000000058f8f7220 */ /* 0x080fe20000410000 */
[-C--:B------:R-:W-:Y:S01]  /*8b40*/  FMUL.FTZ R146, R146, R5.reuse ;  /* 0x0000000592927220 */ /* 0x080fe20000410000 */
[-C--:B------:R-:W-:Y:S01]  /*8b50*/  FMUL.FTZ R147, R147, R5.reuse ;  /* 0x0000000593937220 */ /* 0x080fe20000410000 */
[-C--:B------:R-:W-:Y:S01]  /*8b60*/  FMUL.FTZ R150, R150, R5.reuse ;  /* 0x0000000596967220 */ /* 0x080fe20000410000 */
[----:B0-----:R-:W-:Y:S01]  /*8b70*/  FADD.FTZ R7, R167, R22 ;  /* 0x00000016a7077221 */ /* 0x001fe20000010000 */
[----:B------:R-:W-:Y:S01]  /*8b80*/  FMUL.FTZ R151, R151, R5 ;  /* 0x0000000597977220 */ /* 0x000fe20000410000 */
[----:B-1----:R-:W-:-:S02]  /*8b90*/  F2FP.BF16.F32.PACK_AB R167, R182, R167 ;  /* 0x000000a7b6a7723e */ /* 0x002fc400000010ff */
[----:B------:R-:W-:-:S03]  /*8ba0*/  FADD.FTZ R7, R182, R7 ;  /* 0x00000007b6077221 */ /* 0x000fc60000010000 */
[----:B------:R2:W-:Y:S01]  /*8bb0*/  STSM.16.M88.4 [R9], R164 ;  /* 0x000000a409007844 */ /* 0x0005e20000000200 */
[----:B------:R-:W-:Y:S05]  /*8bc0*/  @!P5 BRA `(.L_x_4798) ;  /* 0x000000000004d947 */ /* 0x000fea0003800000 */
[----:B------:R-:W-:Y:S01]  /*8bd0*/  BPT.TRAP 0x1 ;  /* 0x000000040000795c */ /* 0x000fe20000300000 */
.L_x_4798:
[----:B------:R0:W1:Y:S01]  /*8be0*/  SYNCS.PHASECHK.TRANS64.TRYWAIT P0, [UR32+0x28c50], R13 ;  /* 0x028c500dff0075a7 */ /* 0x0000620008000160 */
[----:B------:R-:W-:Y:S05]  /*8bf0*/  @!P5 BRA `(.L_x_4799) ;  /* 0x000000000004d947 */ /* 0x000fea0003800000 */
[----:B------:R-:W-:Y:S01]  /*8c00*/  BPT.TRAP 0x1 ;  /* 0x000000040000795c */ /* 0x000fe20000300000 */
.L_x_4799:
[----:B-1----:R-:W-:Y:S05]  /*8c10*/  @P0 BRA `(.L_x_4800) ;  /* 0x0000000000080947 */ /* 0x002fea0003800000 */
[----:B------:R-:W1:Y:S02]  /*8c20*/  SYNCS.PHASECHK.TRANS64.TRYWAIT P0, [UR32+0x28c50], R13 ;  /* 0x028c500dff0075a7 */ /* 0x000e640008000160 */
[----:B-1----:R-:W-:Y:S05]  /*8c30*/  @!P0 BRA `(.L_x_4801) ;  /* 0x000000c800408947 */ /* 0x002fea0003800000 */
.L_x_4800:
[----:B------:R-:W-:Y:S01]  /*8c40*/  ULEA UR19, UR4, UR36, 0xc ;  /* 0x0000002404137291 */ /* 0x000fe2000f8e603f */
[----:B------:R-:W-:Y:S01]  /*8c50*/  WARPGROUP.ARRIVE ;  /* 0x00000000000079c5 */ /* 0x000fe20000000000 */
[----:B------:R-:W-:Y:S01]  /*8c60*/  UMOV UR15, 0x40000040 ;  /* 0x40000040000f7882 */ /* 0x000fe20000000000 */
[----:B------:R-:W-:Y:S01]  /*8c70*/  UISETP.GT.AND UP2, UPT, UR42, UR25, UPT ;  /* 0x000000192a00728c */ /* 0x000fe2000bf44270 */
[----:B-1----:R-:W-:Y:S01]  /*8c80*/  @!P6 VIADD R14, R14, 0x28c60 ;  /* 0x00028c600e0ee836 */ /* 0x002fe20000000000 */
[----:B------:R-:W-:Y:S01]  /*8c90*/  UIADD3 UR42, UR42, -0x1, URZ ;  /* 0xffffffff2a2a7890 */ /* 0x000fe2000fffe03f */
[----:B------:R-:W-:Y:S01]  /*8ca0*/  IMAD.MOV.U32 R6, RZ, RZ, R168 ;  /* 0x000000ffff067224 */ /* 0x000fe200078e00a8 */
[----:B------:R-:W-:Y:S01]  /*8cb0*/  UMOV UR14, UR19 ;  /* 0x00000013000e7c82 */ /* 0x000fe20008000000 */
[----:B------:R-:W-:Y:S01]  /*8cc0*/  UMOV UR24, UR4 ;  /* 0x0000000400187c82 */ /* 0x000fe20008000000 */
[----:B------:R-:W-:Y:S01]  /*8cd0*/  HGMMA.64x256x16.F32.BF16 R24, R152, gdesc[UR12].tnspB, R24, gsb0 ;  /* 0x43e0000c98187df0 */ /* 0x000fe20008001818 */
[----:B------:R-:W-:Y:S01]  /*8ce0*/  UIADD3 UR14, UR19, 0x80, URZ ;  /* 0x00000080130e7890 */ /* 0x000fe2000fffe03f */
[----:B------:R-:W-:Y:S01]  /*8cf0*/  PLOP3.LUT P0, PT, PT, PT, UP2, 0x80, 0x0 ;  /* 0x000000000000781c */ /* 0x000fe20003f0f028 */
[----:B------:R-:W-:Y:S01]  /*8d00*/  UMOV UR15, 0x40000040 ;  /* 0x40000040000f7882 */ /* 0x000fe20000000000 */
[----:B------:R-:W-:Y:S01]  /*8d10*/  @!P6 PRMT R14, RZ, 0x654, R14 ;  /* 0x00000654ff0ee816 */ /* 0x000fe2000000000e */
[----:B------:R-:W-:Y:S01]  /*8d20*/  IMAD.MOV.U32 R5, RZ, RZ, R21 ;  /* 0x000000ffff057224 */ /* 0x000fe200078e0015 */
        /* <DEDUP_REMOVED lines=27> */
[----:B------:R-:W-:Y:S01]  /*8ee0*/  MOV R6, R168 ;  /* 0x000000a800067202 */ /* 0x000fe20000000f00 */
[----:B------:R-:W-:-:S07]  /*8ef0*/  IMAD.MOV.U32 R5, RZ, RZ, R21 ;  /* 0x000000ffff057224 */ /* 0x000fce00078e0015 */
.L_x_4785:
[----:B------:R-:W4:Y:S01]  /*8f00*/  S2UR UR19, SR_CTAID.X ;  /* 0x00000000001379c3 */ /* 0x000f220000002500 */
[----:B------:R-:W-:Y:S01]  /*8f10*/  ULDC UR14, c[0x0][0x448] ;  /* 0x00011200000e7ab9 */ /* 0x000fe20000000800 */
[----:B------:R-:W-:Y:S01]  /*8f20*/  ULDC UR22, c[0x0][0x9e4] ;  /* 0x0002790000167ab9 */ /* 0x000fe20000000800 */
[----:B------:R-:W-:Y:S02]  /*8f30*/  UISETP.NE.AND UP0, UPT, UR14, 0x1, UPT ;  /* 0x000000010e00788c */ /* 0x000fe4000bf05270 */
[----:B------:R-:W-:Y:S02]  /*8f40*/  UISETP.GE.AND UP1, UPT, UR22, 0x1, UPT ;  /* 0x000000011600788c */ /* 0x000fe4000bf26270 */
[----:B------:R-:W-:-:S04]  /*8f50*/  UIADD3 UR18, -UR18, 0x1, URZ ;  /* 0x0000000112127890 */ /* 0x000fc8000fffe13f */
[----:B------:R-:W-:Y:S01]  /*8f60*/  PLOP3.LUT P4, PT, PT, PT, UP1, 0x80, 0x0 ;  /* 0x000000000000781c */ /* 0x000fe20003f8f018 */
[----:B------:R-:W-:Y:S02]  /*8f70*/  UIMAD UR18, UR39, UR11, UR18 ;  /* 0x0000000b271272a4 */ /* 0x000fe4000f8e0212 */
[----:B------:R-:W-:Y:S01]  /*8f80*/  @UP0 ULDC UR14, c[0x0][0x44c] ;  /* 0x00011300000e0ab9 */ /* 0x000fe20000000800 */
[----:B------:R-:W-:Y:S01]  /*8f90*/  @UP0 ULDC UR11, c[0x0][0x450] ;  /* 0x00011400000b0ab9 */ /* 0x000fe20000000800 */
[----:B----4-:R-:W-:-:S04]  /*8fa0*/  ULEA UR19, UR19, 0x3f, 0x6 ;  /* 0x0000003f13137891 */ /* 0x010fc8000f8e303f */
[----:B------:R-:W-:-:S04]  /*8fb0*/  UIMAD.WIDE.U32 UR14, UR19, UR14, URZ ;  /* 0x0000000e130e72a5 */ /* 0x000fc8000f8e003f */
[----:B------:R-:W-:-:S03]  /*8fc0*/  @UP0 USHF.R.U32.HI UR19, URZ, UR11, UR15 ;  /* 0x0000000b3f130299 */ /* 0x000fc6000801160f */
[----:B------:R-:W-:Y:S01]  /*8fd0*/  ULDC UR11, c[0x0][0x9dc] ;  /* 0x00027700000b7ab9 */ /* 0x000fe20000000800 */
[----:B------:R-:W-:-:S04]  /*8fe0*/  UIADD3 UR19, UR18, UR19, URZ ;  /* 0x0000001312137290 */ /* 0x000fc8000fffe03f */
        /* <DEDUP_REMOVED lines=12> */
.L_x_4804:
[----:B------:R-:W-:-:S11]  /*90b0*/  UISETP.NE.AND UP1, UPT, UR22, 0x1, UPT ;  /* 0x000000011600788c */ /* 0x000fd6000bf25270 */
[----:B------:R-:W-:Y:S02]  /*90c0*/  @UP1 ULDC.64 UR24, c[0x0][0x9e8] ;  /* 0x00027a0000181ab9 */ /* 0x000fe40000000a00 */
[----:B------:R-:W-:-:S04]  /*90d0*/  UIMAD.WIDE.U32 UR14, UR19, UR24, URZ ;  /* 0x00000018130e72a5 */ /* 0x000fc8000f8e003f */
[----:B------:R-:W-:-:S12]  /*90e0*/  @UP1 USHF.R.U32.HI UR19, URZ, UR25, UR15 ;  /* 0x000000193f131299 */ /* 0x000fd8000801160f */
.L_x_4805:
[----:B------:R-:W-:-:S04]  /*90f0*/  UIMAD UR19, UR19, UR22, URZ ;  /* 0x00000016131372a4 */ /* 0x000fc8000f8e023f */
[----:B------:R-:W-:-:S04]  /*9100*/  UISETP.LT.AND UP1, UPT, UR11, UR19, UPT ;  /* 0x000000130b00728c */ /* 0x000fc8000bf21270 */
[----:B------:R-:W-:-:S12]  /*9110*/  USEL UR11, UR11, UR19, !UP1 ;  /* 0x000000130b0b7287 */ /* 0x000fd8000c800000 */
.L_x_4803:
[----:B------:R-:W-:-:S04]  /*9120*/  UIADD3 UR11, UR11, 0x3f, URZ ;  /* 0x0000003f0b0b7890 */ /* 0x000fc8000fffe03f */
[----:B------:R-:W-:-:S04]  /*9130*/  USHF.R.S32.HI UR14, URZ, 0x1f, UR11 ;  /* 0x0000001f3f0e7899 */ /* 0x000fc8000801140b */
[----:B------:R-:W-:-:S04]  /*9140*/  ULEA.HI UR14, UR14, UR11, URZ, 0x6 ;  /* 0x0000000b0e0e7291 */ /* 0x000fc8000f8f303f */
[----:B------:R-:W-:-:S04]  /*9150*/  USHF.R.S32.HI UR14, URZ, 0x6, UR14 ;  /* 0x000000063f0e7899 */ /* 0x000fc8000801140e */
[----:B------:R-:W-:-:S04]  /*9160*/  UISETP.LT.AND UP1, UPT, UR38, UR14, UPT ;  /* 0x0000000e2600728c */ /* 0x000fc8000bf21270 */
[----:B------:R-:W-:-:S04]  /*9170*/  USEL UR24, UR38, UR14, !UP1 ;  /* 0x0000000e26187287 */ /* 0x000fc8000c800000 */
[----:B------:R-:W-:-:S06]  /*9180*/  UISETP.GE.AND UP1, UPT, UR42, UR24, UPT ;  /* 0x000000182a00728c */ /* 0x000fcc000bf26270 */
[----:B------:R-:W-:-:S13]  /*9190*/  PLOP3.LUT P0, PT, PT, PT, UP1, 0x80, 0x0 ;  /* 0x000000000000781c */ /* 0x000fda0003f0f018 */
[----:B------:R-:W-:Y:S05]  /*91a0*/  @!P0 BRA `(.L_x_4806) ;  /* 0x0000001c00348947 */ /* 0x000fea0003800000 */
[----:B------:R-:W-:Y:S01]  /*91b0*/  IMAD.MOV.U32 R15, RZ, RZ, R6 ;  /* 0x000000ffff0f7224 */ /* 0x000fe200078e0006 */
[----:B------:R-:W-:Y:S01]  /*91c0*/  UMOV UR27, UR4 ;  /* 0x00000004001b7c82 */ /* 0x000fe20008000000 */
[----:B------:R-:W-:Y:S01]  /*91d0*/  IMAD.MOV.U32 R20, RZ, RZ, R5 ;  /* 0x000000ffff147224 */ /* 0x000fe200078e0005 */
[----:B------:R-:W-:Y:S01]  /*91e0*/  ULDC UR28, c[0x0][0x9d8] ;  /* 0x00027600001c7ab9 */ /* 0x000fe20000000800 */
[----:B------:R-:W-:-:S05]  /*91f0*/  ULDC UR26, c[0x0][0x988] ;  /* 0x00026200001a7ab9 */ /* 0x000fca0000000800 */
.L_x_4815:
[----:B------:R-:W-:Y:S01]  /*9200*/  UIADD3 UR4, UR27, 0x1, URZ ;  /* 0x000000011b047890 */ /* 0x000fe2000fffe03f */
[----:B------:R-:W-:Y:S01]  /*9210*/  MOV R5, UR42 ;  /* 0x0000002a00057c02 */ /* 0x000fe20008000f00 */
[----:B------:R-:W-:Y:S02]  /*9220*/  UIADD3 UR25, UR42, -0x1, URZ ;  /* 0xffffffff2a197890 */ /* 0x000fe4000fffe03f */
[----:B------:R-:W-:Y:S01]  /*9230*/  UISETP.NE.AND UP1, UPT, UR4, 0x2, UPT ;  /* 0x000000020400788c */ /* 0x000fe2000bf25270 */
[----:B------:R-:W-:-:S03]  /*9240*/  ISETP.GT.AND P0, PT, R5, UR24, PT ;  /* 0x0000001805007c0c */ /* 0x000fc6000bf04270 */
[----:B------:R-:W-:Y:S02]  /*9250*/  USEL UR10, URZ, 0x1, UP1 ;  /* 0x000000013f0a7887 */ /* 0x000fe40008800000 */
[----:B------:R-:W-:Y:S02]  /*9260*/  USEL UR4, UR4, URZ, UP1 ;  /* 0x0000003f04047287 */ /* 0x000fe40008800000 */
[----:B------:R-:W-:Y:S01]  /*9270*/  ULOP3.LUT UR5, UR5, UR10, URZ, 0x3c, !UPT ;  /* 0x0000000a05057292 */ /* 0x000fe2000f8e3c3f */
[----:B------:R-:W-:Y:S01]  /*9280*/  UMOV UR42, UR25 ;  /* 0x00000019002a7c82 */ /* 0x000fe20008000000 */
[----:B-1--4-:R-:W-:Y:S10]  /*9290*/  @!P5 BRA `(.L_x_4807) ;  /* 0x000000000004d947 */ /* 0x012ff40003800000 */
[----:B------:R-:W-:Y:S01]  /*92a0*/  BPT.TRAP 0x1 ;  /* 0x000000040000795c */ /* 0x000fe20000300000 */
.L_x_4807:
[----:B------:R-:W-:Y:S01]  /*92b0*/  ULEA UR29, UR4, UR37, 0x3 ;  /* 0x00000025041d7291 */ /* 0x000fe2000f8e183f */
[----:B01----:R-:W-:-:S05]  /*92c0*/  IMAD.U32 R13, RZ, RZ, UR5 ;  /* 0x00000005ff0d7e24 */ /* 0x003fca000f8e00ff */
[----:B------:R-:W-:-:S04]  /*92d0*/  SHF.L.U32 R13, R13, 0x1f, RZ ;  /* 0x0000001f0d0d7819 */ /* 0x000fc800000006ff */
[----:B------:R0:W1:Y:S01]  /*92e0*/  SYNCS.PHASECHK.TRANS64.TRYWAIT P1, [UR29+0x28c30], R13 ;  /* 0x028c300dff0075a7 */ /* 0x000062000802015d */
[----:B------:R-:W-:Y:S05]  /*92f0*/  @!P5 BRA `(.L_x_4808) ;  /* 0x000000000004d947 */ /* 0x000fea0003800000 */
[----:B------:R-:W-:Y:S01]  /*9300*/  BPT.TRAP 0x1 ;  /* 0x000000040000795c */ /* 0x000fe20000300000 */
.L_x_4808:
[----:B-1----:R-:W-:Y:S05]  /*9310*/  @P1 BRA `(.L_x_4809) ;  /* 0x0000000000081947 */ /* 0x002fea0003800000 */
[----:B------:R-:W1:Y:S02]  /*9320*/  SYNCS.PHASECHK.TRANS64.TRYWAIT P1, [UR29+0x28c30], R13 ;  /* 0x028c300dff0075a7 */ /* 0x000e64000802015d */
[----:B-1----:R-:W-:Y:S05]  /*9330*/  @!P1 BRA `(.L_x_4810) ;  /* 0x000000c000949947 */ /* 0x002fea0003800000 */
.L_x_4809:
[----:B------:R-:W-:Y:S01]  /*9340*/  ULEA UR22, UR4, UR6, 0x9 ;  /* 0x0000000604167291 */ /* 0x000fe2000f8e483f */
[----:B--2---:R-:W-:Y:S01]  /*9350*/  WARPGROUP.ARRIVE ;  /* 0x00000000000079c5 */ /* 0x004fe20000000000 */
[----:B------:R-:W-:Y:S01]  /*9360*/  UMOV UR23, 0x40000040 ;  /* 0x4000004000177882 */ /* 0x000fe20000000000 */
[----:B------:R-:W-:Y:S01]  /*9370*/  UMOV UR11, 0x40000040 ;  /* 0x40000040000b7882 */ /* 0x000fe20000000000 */
[----:B------:R-:W-:Y:S01]  /*9380*/  UIADD3 UR10, UR22, 0x2, URZ ;  /* 0x00000002160a7890 */ /* 0x000fe2000fffe03f */
[----:B------:R-:W-:Y:S01]  /*9390*/  IMAD.U32 R192, RZ, RZ, UR29 ;  /* 0x0000001dffc07e24 */ /* 0x000fe2000f8e00ff */
[----:B------:R-:W-:Y:S01]  /*93a0*/  UIADD3 UR14, UR22, 0x4, URZ ;  /* 0x00000004160e7890 */ /* 0x000fe2000fffe03f */
[----:B------:R-:W-:Y:S01]  /*93b0*/  ISETP.NE.AND P1, PT, R3, RZ, PT ;  /* 0x000000ff0300720c */ /* 0x000fe20003f25270 */
[----:B------:R-:W-:Y:S01]  /*93c0*/  UMOV UR15, 0x40000040 ;  /* 0x40000040000f7882 */ /* 0x000fe20000000000 */
[----:B------:R-:W-:Y:S01]  /*93d0*/  HGMMA.64x64x16.F32.BF16 R152, gdesc[UR20], RZ, !UPT, gsb0 ;  /* 0x00e00000149879f0 */ /* 0x000fe2000c0018ff */
[----:B------:R-:W-:Y:S01]  /*93e0*/  UIADD3 UR18, UR22, 0x6, URZ ;  /* 0x0000000616127890 */ /* 0x000fe2000fffe03f */
[----:B------:R-:W-:Y:S01]  /*93f0*/  UMOV UR19, 0x40000040 ;  /* 0x4000004000137882 */ /* 0x000fe20000000000 */
[----:B------:R-:W-:-:S02]  /*9400*/  WARPGROUP.DEPBAR.LE gsb0, 0x0 ;  /* 0x00008000000079c5 */ /* 0x000fc40000010000 */
[----:B------:R-:W-:-:S06]  /*9410*/  WARPGROUP.ARRIVE ;  /* 0x00000000000079c5 */ /* 0x000fcc0000000000 */
[----:B------:R-:W-:Y:S01]  /*9420*/  HGMMA.64x64x16.F32.BF16 R152, gdesc[UR8], R152, gsb0 ;  /* 0x00e00000089879f0 */ /* 0x000fe20008001898 */
[----:B------:R-:W-:Y:S02]  /*9430*/  UMOV UR10, UR26 ;  /* 0x0000001a000a7c82 */ /* 0x000fe40008000000 */
        /* <DEDUP_REMOVED lines=8> */
[----:B-1----:R-:W-:Y:S01]  /*94c0*/  FMUL.FTZ R6, R153, UR28 ;  /* 0x0000001c99067c20 */ /* 0x002fe20008410000 */
[----:B------:R-:W-:Y:S01]  /*94d0*/  FMUL.FTZ R21, R156, UR28 ;  /* 0x0000001c9c157c20 */ /* 0x000fe20008410000 */
[----:B------:R-:W-:Y:S01]  /*94e0*/  FMUL.FTZ R22, R157, UR28 ;  /* 0x0000001c9d167c20 */ /* 0x000fe20008410000 */
[----:B------:R-:W-:Y:S01]  /*94f0*/  FMUL.FTZ R23, R160, UR28 ;  /* 0x0000001ca0177c20 */ /* 0x000fe20008410000 */
[----:B------:R-:W-:Y:S01]  /*9500*/  FMUL.FTZ R152, R161, UR28 ;  /* 0x0000001ca1987c20 */ /* 0x000fe20008410000 */
[----:B------:R-:W1:Y:S01]  /*9510*/  MUFU.TANH R19, R19 ;  /* 0x0000001300137308 */ /* 0x000e620000002400 */
[----:B------:R-:W-:Y:S01]  /*9520*/  FMUL.FTZ R153, R164, UR28 ;  /* 0x0000001ca4997c20 */ /* 0x000fe20008410000 */
[----:B---3--:R-:W-:Y:S01]  /*9530*/  FMUL.FTZ R14, R154, UR28 ;  /* 0x0000001c9a0e7c20 */ /* 0x008fe20008410000 */
        /* <DEDUP_REMOVED lines=22> */
[----:B--2---:R-:W-:-:S07]  /*96a0*/  FMNMX.FTZ R160, R6, R5, !PT ;  /* 0x0000000506a07209 */ /* 0x004fce0007810000 */
[----:B------:R-:W2:Y:S01]  /*96b0*/  MUFU.TANH R23, R23 ;  /* 0x0000001700177308 */ /* 0x000ea20000002400 */
[----:B---3--:R-:W-:-:S07]  /*96c0*/  FMNMX.FTZ R5, R21, R160, !PT ;  /* 0x000000a015057209 */ /* 0x008fce0007810000 */
[----:B------:R-:W3:Y:S01]  /*96d0*/  MUFU.TANH R152, R152 ;  /* 0x0000009800987308 */ /* 0x000ee20000002400 */
[----:B-1----:R-:W-:-:S07]  /*96e0*/  FMNMX.FTZ R160, R22, R5, !PT ;  /* 0x0000000516a07209 */ /* 0x002fce0007810000 */
[----:B------:R-:W1:Y:S01]  /*96f0*/  MUFU.TANH R153, R153 ;  /* 0x0000009900997308 */ /* 0x000e620000002400 */
[----:B--2---:R-:W-:Y:S01]  /*9700*/  FMNMX.FTZ R5, R23, R160, !PT ;  /* 0x000000a017057209 */ /* 0x004fe20007810000 */
[----:B------:R-:W-:-:S06]  /*9710*/  FMUL.FTZ R160, R177, UR28 ;  /* 0x0000001cb1a07c20 */ /* 0x000fcc0008410000 */
[----:B------:R-:W2:Y:S01]  /*9720*/  MUFU.TANH R154, R154 ;  /* 0x0000009a009a7308 */ /* 0x000ea20000002400 */
[----:B---3--:R-:W-:-:S07]  /*9730*/  FMNMX.FTZ R164, R152, R5, !PT ;  /* 0x0000000598a47209 */ /* 0x008fce0007810000 */
[----:B------:R-:W3:Y:S01]  /*9740*/  MUFU.TANH R155, R155 ;  /* 0x0000009b009b7308 */ /* 0x000ee20000002400 */
[----:B-1----:R-:W-:-:S07]  /*9750*/  FMNMX.FTZ R5, R153, R164, !PT ;  /* 0x000000a499057209 */ /* 0x002fce0007810000 */
[----:B------:R-:W1:Y:S01]  /*9760*/  MUFU.TANH R156, R156 ;  /* 0x0000009c009c7308 */ /* 0x000e620000002400 */
[----:B--2---:R-:W-:-:S07]  /*9770*/  FMNMX.FTZ R164, R154, R5, !PT ;  /* 0x000000059aa47209 */ /* 0x004fce0007810000 */
[----:B------:R-:W2:Y:S01]  /*9780*/  MUFU.TANH R157, R157 ;  /* 0x0000009d009d7308 */ /* 0x000ea20000002400 */
[----:B---3--:R-:W-:Y:S01]  /*9790*/  FMNMX.FTZ R5, R155, R164, !PT ;  /* 0x000000a49b057209 */ /* 0x008fe20007810000 */
[----:B------:R-:W-:-:S06]  /*97a0*/  FMUL.FTZ R164, R181, UR28 ;  /* 0x0000001cb5a47c20 */ /* 0x000fcc0008410000 */
        /* <DEDUP_REMOVED lines=12> */
[----:B------:R-:W-:Y:S01]  /*9870*/  FMUL.FTZ R168, R171, UR28 ;  /* 0x0000001caba87c20 */ /* 0x000fe20008410000 */
[----:B------:R-:W-:-:S05]  /*9880*/  FMUL.FTZ R171, R179, UR28 ;  /* 0x0000001cb3ab7c20 */ /* 0x000fca0008410000 */
[----:B------:R-:W3:Y:S01]  /*9890*/  MUFU.TANH R16, R16 ;  /* 0x0000001000107308 */ /* 0x000ee20000002400 */
[----:B-1----:R-:W-:-:S05]  /*98a0*/  FMNMX.FTZ R5, R164, R5, !PT ;  /* 0x00000005a4057209 */ /* 0x002fca0007810000 */
[----:B------:R-:W1:Y:S02]  /*98b0*/  SHFL.BFLY PT, R172, R5, 0x2, 0x1f ;  /* 0x0c401f0005ac7f89 */ /* 0x000e6400000e0000 */
[----:B------:R-:W4:Y:S08]  /*98c0*/  MUFU.TANH R17, R17 ;  /* 0x0000001100117308 */ /* 0x000f300000002400 */
[----:B------:R-:W5:Y:S08]  /*98d0*/  MUFU.TANH R18, R18 ;  /* 0x0000001200127308 */ /* 0x000f700000002400 */
[----:B------:R-:W0:Y:S01]  /*98e0*/  MUFU.TANH R162, R162 ;  /* 0x000000a200a27308 */ /* 0x000e220000002400 */
[----:B-1----:R-:W-:Y:S01]  /*98f0*/  FMNMX.FTZ R177, R5, R172, !PT ;  /* 0x000000ac05b17209 */ /* 0x002fe20007810000 */
[----:B------:R-:W-:Y:S01]  /*9900*/  FMUL.FTZ R172, R178, UR28 ;  /* 0x0000001cb2ac7c20 */ /* 0x000fe20008410000 */
[----:B--2---:R-:W-:-:S05]  /*9910*/  FMNMX.FTZ R5, R14, R15, !PT ;  /* 0x0000000f0e057209 */ /* 0x004fca0007810000 */
[----:B------:R-:W1:Y:S01]  /*9920*/  MUFU.TANH R163, R163 ;  /* 0x000000a300a37308 */ /* 0x000e620000002400 */
[----:B------:R-:W2:Y:S01]  /*9930*/  SHFL.BFLY PT, R180, R177, 0x1, 0x1f ;  /* 0x0c201f00b1b47f89 */ /* 0x000ea200000e0000 */
[----:B---3--:R-:W-:-:S04]  /*9940*/  FMNMX.FTZ R174, R16, R5, !PT ;  /* 0x0000000510ae7209 */ /* 0x008fc80007810000 */
[----:B----4-:R-:W-:Y:S02]  /*9950*/  FMNMX.FTZ R5, R17, R174, !PT ;  /* 0x000000ae11057209 */ /* 0x010fe40007810000 */
[----:B------:R-:W3:Y:S01]  /*9960*/  MUFU.TANH R165, R165 ;  /* 0x000000a500a57308 */ /* 0x000ee20000002400 */
[----:B------:R-:W-:Y:S01]  /*9970*/  FMUL.FTZ R174, R183, UR28 ;  /* 0x0000001cb7ae7c20 */ /* 0x000fe20008410000 */
[----:B-----5:R-:W-:-:S04]  /*9980*/  FMNMX.FTZ R5, R18, R5, !PT ;  /* 0x0000000512057209 */ /* 0x020fc80007810000 */
[----:B0-----:R-:W-:Y:S02]  /*9990*/  FMNMX.FTZ R176, R162, R5, !PT ;  /* 0x00000005a2b07209 */ /* 0x001fe40007810000 */
[----:B------:R-:W0:Y:S02]  /*99a0*/  MUFU.TANH R166, R166 ;  /* 0x000000a600a67308 */ /* 0x000e240000002400 */
[----:B-1----:R-:W-:-:S06]  /*99b0*/  FMNMX.FTZ R176, R163, R176, !PT ;  /* 0x000000b0a3b07209 */ /* 0x002fcc0007810000 */
[----:B------:R-:W1:Y:S01]  /*99c0*/  MUFU.TANH R167, R167 ;  /* 0x000000a700a77308 */ /* 0x000e620000002400 */
[----:B---3--:R-:W-:Y:S02]  /*99d0*/  FMNMX.FTZ R175, R165, R176, !PT ;  /* 0x000000b0a5af7209 */ /* 0x008fe40007810000 */
[----:B--2---:R-:W-:-:S05]  /*99e0*/  FMNMX.FTZ R5, R177, R180, !PT ;  /* 0x000000b4b1057209 */ /* 0x004fca0007810000 */
[----:B------:R-:W2:Y:S01]  /*99f0*/  MUFU.TANH R168, R168 ;  /* 0x000000a800a87308 */ /* 0x000ea20000002400 */
[C---:B------:R-:W-:Y:S01]  /*9a00*/  FADD.FTZ R20, -R5.reuse, R20 ;  /* 0x0000001405147221 */ /* 0x040fe20000010100 */
[----:B------:R-:W-:-:S03]  /*9a10*/  FMUL.FTZ R179, R5, UR10 ;  /* 0x0000000a05b37c20 */ /* 0x000fc60008410000 */
[----:B------:R-:W-:Y:S01]  /*9a20*/  FMUL.FTZ R178, R20, UR10 ;  /* 0x0000000a14b27c20 */ /* 0x000fe20008410000 */
[----:B0-----:R-:W-:Y:S01]  /*9a30*/  FMNMX.FTZ R20, R166, R175, !PT ;  /* 0x000000afa6147209 */ /* 0x001fe20007810000 */
[--C-:B------:R-:W-:Y:S01]  /*9a40*/  FFMA.FTZ R21, R21, UR10, -R179.reuse ;  /* 0x0000000a15157c23 */ /* 0x100fe200080108b3 */
[----:B------:R-:W0:Y:S01]  /*9a50*/  MUFU.TANH R169, R169 ;  /* 0x000000a900a97308 */ /* 0x000e220000002400 */
[--C-:B------:R-:W-:Y:S01]  /*9a60*/  FFMA.FTZ R22, R22, UR10, -R179.reuse ;  /* 0x0000000a16167c23 */ /* 0x100fe200080108b3 */
[----:B-1----:R-:W-:Y:S01]  /*9a70*/  FMNMX.FTZ R177, R167, R20, !PT ;  /* 0x00000014a7b17209 */ /* 0x002fe20007810000 */
[--C-:B------:R-:W-:Y:S01]  /*9a80*/  FFMA.FTZ R20, R19, UR10, -R179.reuse ;  /* 0x0000000a13147c23 */ /* 0x100fe200080108b3 */
[--C-:B------:R-:W-:Y:S01]  /*9a90*/  FFMA.FTZ R23, R23, UR10, -R179.reuse ;  /* 0x0000000a17177c23 */ /* 0x100fe200080108b3 */
[--C-:B------:R-:W-:Y:S01]  /*9aa0*/  FFMA.FTZ R153, R153, UR10, -R179.reuse ;  /* 0x0000000a99997c23 */ /* 0x100fe200080108b3 */
[--C-:B------:R-:W-:Y:S01]  /*9ab0*/  FFMA.FTZ R155, R155, UR10, -R179.reuse ;  /* 0x0000000a9b9b7c23 */ /* 0x100fe200080108b3 */
[--C-:B------:R-:W-:Y:S01]  /*9ac0*/  FFMA.FTZ R180, R156, UR10, -R179.reuse ;  /* 0x0000000a9cb47c23 */ /* 0x100fe200080108b3 */
[----:B------:R-:W1:Y:S01]  /*9ad0*/  MUFU.TANH R170, R170 ;  /* 0x000000aa00aa7308 */ /* 0x000e620000002400 */
[----:B--2---:R-:W-:Y:S01]  /*9ae0*/  FMNMX.FTZ R176, R168, R177, !PT ;  /* 0x000000b1a8b07209 */ /* 0x004fe20007810000 */
[--C-:B------:R-:W-:Y:S01]  /*9af0*/  FFMA.FTZ R157, R157, UR10, -R179.reuse ;  /* 0x0000000a9d9d7c23 */ /* 0x100fe200080108b3 */
[--C-:B------:R-:W-:Y:S01]  /*9b00*/  FFMA.FTZ R182, R158, UR10, -R179.reuse ;  /* 0x0000000a9eb67c23 */ /* 0x100fe200080108b3 */
[--C-:B------:R-:W-:Y:S01]  /*9b10*/  FFMA.FTZ R159, R159, UR10, -R179.reuse ;  /* 0x0000000a9f9f7c23 */ /* 0x100fe200080108b3 */
[--C-:B------:R-:W-:Y:S01]  /*9b20*/  FFMA.FTZ R186, R160, UR10, -R179.reuse ;  /* 0x0000000aa0ba7c23 */ /* 0x100fe200080108b3 */
[--C-:B------:R-:W-:Y:S01]  /*9b30*/  FFMA.FTZ R161, R161, UR10, -R179.reuse ;  /* 0x0000000aa1a17c23 */ /* 0x100fe200080108b3 */
[--C-:B------:R-:W-:Y:S01]  /*9b40*/  FFMA.FTZ R188, R164, UR10, -R179.reuse ;  /* 0x0000000aa4bc7c23 */ /* 0x100fe200080108b3 */
[----:B------:R-:W2:Y:S01]  /*9b50*/  MUFU.TANH R172, R172 ;  /* 0x000000ac00ac7308 */ /* 0x000ea20000002400 */
[----:B0-----:R-:W-:Y:S01]  /*9b60*/  FMNMX.FTZ R19, R169, R176, !PT ;  /* 0x000000b0a9137209 */ /* 0x001fe20007810000 */
[----:B------:R-:W-:-:S06]  /*9b70*/  FFMA.FTZ R176, R6, UR10, -R179 ;  /* 0x0000000a06b07c23 */ /* 0x000fcc00080108b3 */
[----:B------:R-:W0:Y:S01]  /*9b80*/  MUFU.TANH R171, R171 ;  /* 0x000000ab00ab7308 */ /* 0x000e220000002400 */
[----:B-1----:R-:W-:-:S07]  /*9b90*/  FMNMX.FTZ R177, R170, R19, !PT ;  /* 0x00000013aab17209 */ /* 0x002fce0007810000 */
[----:B------:R-:W1:Y:S01]  /*9ba0*/  MUFU.TANH R173, R173 ;  /* 0x000000ad00ad7308 */ /* 0x000e620000002400 */
[----:B--2---:R-:W-:-:S07]  /*9bb0*/  FMNMX.FTZ R6, R172, R177, !PT ;  /* 0x000000b1ac067209 */ /* 0x004fce0007810000 */
[----:B------:R-:W2:Y:S01]  /*9bc0*/  MUFU.TANH R174, R174 ;  /* 0x000000ae00ae7308 */ /* 0x000ea20000002400 */
[----:B0-----:R-:W-:-:S07]  /*9bd0*/  FMNMX.FTZ R6, R171, R6, !PT ;  /* 0x00000006ab067209 */ /* 0x001fce0007810000 */
[----:B------:R0:W-:Y:S01]  /*9be0*/  MUFU.EX2 R19, R176 ;  /* 0x000000b000137308 */ /* 0x0001e20000000800 */
[----:B-1----:R-:W-:-:S07]  /*9bf0*/  FMNMX.FTZ R177, R173, R6, !PT ;  /* 0x00000006adb17209 */ /* 0x002fce0007810000 */
[----:B------:R1:W3:Y:S01]  /*9c00*/  MUFU.EX2 R175, R178 ;  /* 0x000000b200af7308 */ /* 0x0002e20000000800 */
[----:B--2---:R-:W-:Y:S01]  /*9c10*/  FMNMX.FTZ R177, R174, R177, !PT ;  /* 0x000000b1aeb17209 */ /* 0x004fe20007810000 */
[----:B0-----:R-:W-:-:S04]  /*9c20*/  FFMA.FTZ R176, R152, UR10, -R179 ;  /* 0x0000000a98b07c23 */ /* 0x001fc800080108b3 */
[----:B------:R-:W0:Y:S02]  /*9c30*/  SHFL.BFLY PT, R6, R177, 0x2, 0x1f ;  /* 0x0c401f00b1067f89 */ /* 0x000e2400000e0000 */
[----:B------:R-:W2:Y:S01]  /*9c40*/  MUFU.EX2 R20, R20 ;  /* 0x0000001400147308 */ /* 0x000ea20000000800 */
[----:B-1----:R-:W-:Y:S01]  /*9c50*/  FFMA.FTZ R178, R154, UR10, -R179 ;  /* 0x0000000a9ab27c23 */ /* 0x002fe200080108b3 */
[----:B------:R-:W-:-:S04]  /*9c60*/  IMAD.U32 R179, RZ, RZ, UR27 ;  /* 0x0000001bffb37e24 */ /* 0x000fc8000f8e00ff */
[----:B------:R-:W-:Y:S02]  /*9c70*/  @!P1 IMAD R154, R179, 0x40, R2 ;  /* 0x00000040b39a9824 */ /* 0x000fe400078e0202 */
[----:B------:R-:W-:Y:S01]  /*9c80*/  MUFU.EX2 R21, R21 ;  /* 0x0000001500157308 */ /* 0x000fe20000000800 */
[-C--:B---3--:R-:W-:Y:S01]  /*9c90*/  FMUL.FTZ R24, R24, R175.reuse ;  /* 0x000000af18187220 */ /* 0x088fe20000410000 */
[-C--:B------:R-:W-:Y:S01]  /*9ca0*/  FMUL.FTZ R25, R25, R175.reuse ;  /* 0x000000af19197220 */ /* 0x080fe20000410000 */
[----:B------:R-:W-:Y:S01]  /*9cb0*/  @!P1 LEA R154, R154, UR37, 0x2 ;  /* 0x000000259a9a9c11 */ /* 0x000fe2000f8e10ff */
[-C--:B------:R-:W-:Y:S01]  /*9cc0*/  FMUL.FTZ R28, R28, R175.reuse ;  /* 0x000000af1c1c7220 */ /* 0x080fe20000410000 */
[-C--:B------:R-:W-:Y:S01]  /*9cd0*/  FMUL.FTZ R29, R29, R175.reuse ;  /* 0x000000af1d1d7220 */ /* 0x080fe20000410000 */
[-C--:B------:R-:W-:Y:S01]  /*9ce0*/  FMUL.FTZ R32, R32, R175.reuse ;  /* 0x000000af20207220 */ /* 0x080fe20000410000 */
[-C--:B------:R-:W-:Y:S01]  /*9cf0*/  FMUL.FTZ R33, R33, R175.reuse ;  /* 0x000000af21217220 */ /* 0x080fe20000410000 */
[----:B------:R-:W-:Y:S01]  /*9d00*/  MUFU.EX2 R22, R22 ;  /* 0x0000001600167308 */ /* 0x000fe20000000800 */
[----:B--2---:R-:W-:Y:S01]  /*9d10*/  FFMA.FTZ R8, R175, R8, R20 ;  /* 0x00000008af087223 */ /* 0x004fe20000010014 */
[-C--:B------:R-:W-:Y:S01]  /*9d20*/  FMUL.FTZ R36, R36, R175.reuse ;  /* 0x000000af24247220 */ /* 0x080fe20000410000 */
[-C--:B------:R-:W-:Y:S01]  /*9d30*/  FMUL.FTZ R37, R37, R175.reuse ;  /* 0x000000af25257220 */ /* 0x080fe20000410000 */
[-C--:B------:R-:W-:Y:S01]  /*9d40*/  FMUL.FTZ R40, R40, R175.reuse ;  /* 0x000000af28287220 */ /* 0x080fe20000410000 */
[----:B------:R-:W-:Y:S01]  /*9d50*/  FADD.FTZ R8, R19, R8 ;  /* 0x0000000813087221 */ /* 0x000fe20000010000 */
[----:B0-----:R-:W-:Y:S01]  /*9d60*/  FMNMX.FTZ R152, R177, R6, !PT ;  /* 0x00000006b1987209 */ /* 0x001fe20007810000 */
[-C--:B------:R-:W-:Y:S01]  /*9d70*/  FMUL.FTZ R41, R41, R175.reuse ;  /* 0x000000af29297220 */ /* 0x080fe20000410000 */
[----:B------:R-:W-:Y:S01]  /*9d80*/  MUFU.EX2 R23, R23 ;  /* 0x0000001700177308 */ /* 0x000fe20000000800 */
[-C--:B------:R-:W-:Y:S01]  /*9d90*/  FMUL.FTZ R44, R44, R175.reuse ;  /* 0x000000af2c2c7220 */ /* 0x080fe20000410000 */
[-C--:B------:R-:W-:Y:S01]  /*9da0*/  FMUL.FTZ R45, R45, R175.reuse ;  /* 0x000000af2d2d7220 */ /* 0x080fe20000410000 */
[----:B------:R-:W0:Y:S01]  /*9db0*/  SHFL.BFLY PT, R177, R152, 0x1, 0x1f ;  /* 0x0c201f0098b17f89 */ /* 0x000e2200000e0000 */
        /* <DEDUP_REMOVED lines=20> */
[----:B------:R-:W2:Y:S01]  /*9f00*/  MUFU.EX2 R178, R178 ;  /* 0x000000b200b27308 */ /* 0x000ea20000000800 */
[----:B-1----:R-:W-:Y:S01]  /*9f10*/  F2FP.BF16.F32.PACK_AB R156, R176, R23 ;  /* 0x00000017b09c723e */ /* 0x002fe200000010ff */
[----:B------:R-:W-:Y:S01]  /*9f20*/  FMUL.FTZ R84, R84, R175 ;  /* 0x000000af54547220 */ /* 0x000fe20000410000 */
[----:B0-----:R-:W-:Y:S01]  /*9f30*/  FMNMX.FTZ R6, R152, R177, !PT ;  /* 0x000000b198067209 */ /* 0x001fe20007810000 */
[-C--:B------:R-:W-:Y:S01]  /*9f40*/  FMUL.FTZ R85, R85, R175.reuse ;  /* 0x000000af55557220 */ /* 0x080fe20000410000 */
[----:B------:R-:W-:Y:S01]  /*9f50*/  @!P6 IADD3 R152, R192, 0x28c40, RZ ;  /* 0x00028c40c098e810 */ /* 0x000fe20007ffe0ff */
[-C--:B------:R-:W-:Y:S01]  /*9f60*/  FMUL.FTZ R88, R88, R175.reuse ;  /* 0x000000af58587220 */ /* 0x080fe20000410000 */
[----:B------:R-:W-:Y:S01]  /*9f70*/  FMUL.FTZ R89, R89, R175 ;  /* 0x000000af59597220 */ /* 0x000fe20000410000 */
[C---:B------:R-:W-:Y:S01]  /*9f80*/  FADD.FTZ R15, -R6.reuse, R15 ;  /* 0x0000000f060f7221 */ /* 0x040fe20000010100 */
[----:B------:R-:W-:Y:S01]  /*9f90*/  FMUL.FTZ R177, R6, UR10 ;  /* 0x0000000a06b17c20 */ /* 0x000fe20008410000 */
[----:B------:R-:W-:Y:S01]  /*9fa0*/  MUFU.EX2 R155, R155 ;  /* 0x0000009b009b7308 */ /* 0x000fe20000000800 */
[----:B------:R-:W-:Y:S01]  /*9fb0*/  @!P6 PRMT R152, RZ, 0x654, R152 ;  /* 0x00000654ff98e816 */ /* 0x000fe20000000098 */
[----:B------:R-:W-:Y:S01]  /*9fc0*/  FMUL.FTZ R184, R15, UR10 ;  /* 0x0000000a0fb87c20 */ /* 0x000fe20008410000 */
[--C-:B------:R-:W-:Y:S01]  /*9fd0*/  FFMA.FTZ R15, R14, UR10, -R177.reuse ;  /* 0x0000000a0e0f7c23 */ /* 0x100fe200080108b1 */
[--C-:B------:R-:W-:Y:S01]  /*9fe0*/  FFMA.FTZ R14, R16, UR10, -R177.reuse ;  /* 0x0000000a100e7c23 */ /* 0x100fe200080108b1 */
[--C-:B------:R-:W-:Y:S01]  /*9ff0*/  FFMA.FTZ R16, R17, UR10, -R177.reuse ;  /* 0x0000000a11107c23 */ /* 0x100fe200080108b1 */
[--C-:B------:R-:W-:Y:S01]  /*a000*/  FFMA.FTZ R17, R18, UR10, -R177.reuse ;  /* 0x0000000a12117c23 */ /* 0x100fe200080108b1 */
[--C-:B------:R-:W-:Y:S01]  /*a010*/  FFMA.FTZ R18, R162, UR10, -R177.reuse ;  /* 0x0000000aa2127c23 */ /* 0x100fe200080108b1 */
        /* <DEDUP_REMOVED lines=12> */
[----:B------:R-:W-:Y:S01]  /*a0e0*/  FFMA.FTZ R174, R174, UR10, -R177 ;  /* 0x0000000aaeae7c23 */ /* 0x000fe200080108b1 */
[----:B------:R-:W-:Y:S01]  /*a0f0*/  FADD.FTZ R177, R21, R8 ;  /* 0x0000000815b17221 */ /* 0x000fe20000010000 */
[----:B------:R3:W-:Y:S01]  /*a100*/  @!P6 SYNCS.ARRIVE.TRANS64.RED.A1T0 RZ, [R152+URZ], RZ ;  /* 0x000000ff98ffe9a7 */ /* 0x0007e2000810043f */
[----:B------:R-:W-:Y:S01]  /*a110*/  @!P1 STS [R154+0x28800], R175 ;  /* 0x028800af9a009388 */ /* 0x000fe20000000800 */
[----:B------:R-:W4:Y:S01]  /*a120*/  MUFU.EX2 R14, R14 ;  /* 0x0000000e000e7308 */ /* 0x000f220000000800 */
[----:B------:R-:W-:Y:S01]  /*a130*/  FADD.FTZ R8, R22, R177 ;  /* 0x000000b116087221 */ /* 0x000fe20000010000 */
[----:B--2---:R-:W-:Y:S01]  /*a140*/  F2FP.BF16.F32.PACK_AB R158, R178, R153 ;  /* 0x00000099b29e723e */ /* 0x004fe200000010ff */
[----:B0-----:R0:W-:Y:S01]  /*a150*/  @!P1 STS [R154+0x28820], R184 ;  /* 0x028820b89a009388 */ /* 0x0011e20000000800 */
[-C--:B------:R-:W-:Y:S01]  /*a160*/  FMUL.FTZ R92, R92, R175.reuse ;  /* 0x000000af5c5c7220 */ /* 0x080fe20000410000 */
[----:B------:R-:W-:Y:S01]  /*a170*/  FADD.FTZ R177, R23, R8 ;  /* 0x0000000817b17221 */ /* 0x000fe20000010000 */
[-C--:B------:R-:W-:Y:S01]  /*a180*/  FMUL.FTZ R93, R93, R175.reuse ;  /* 0x000000af5d5d7220 */ /* 0x080fe20000410000 */
[----:B------:R-:W-:Y:S01]  /*a190*/  FMUL.FTZ R96, R96, R175 ;  /* 0x000000af60607220 */ /* 0x000fe20000410000 */
[----:B------:R-:W2:Y:S01]  /*a1a0*/  MUFU.EX2 R16, R16 ;  /* 0x0000001000107308 */ /* 0x000ea20000000800 */
[----:B-1----:R-:W-:Y:S01]  /*a1b0*/  FFMA.FTZ R7, R184, R7, R15 ;  /* 0x00000007b8077223 */ /* 0x002fe2000001000f */
[----:B---3--:R-:W-:Y:S01]  /*a1c0*/  FADD.FTZ R152, R176, R177 ;  /* 0x000000b1b0987221 */ /* 0x008fe20000010000 */
[-C--:B------:R-:W-:Y:S01]  /*a1d0*/  FMUL.FTZ R97, R97, R175.reuse ;  /* 0x000000af61617220 */ /* 0x080fe20000410000 */
[----:B------:R-:W-:Y:S01]  /*a1e0*/  FMUL.FTZ R100, R100, R175 ;  /* 0x000000af64647220 */ /* 0x000fe20000410000 */
[----:B0-----:R-:W-:Y:S01]  /*a1f0*/  F2FP.BF16.F32.PACK_AB R154, R22, R21 ;  /* 0x00000015169a723e */ /* 0x001fe200000010ff */
[----:B------:R-:W-:Y:S01]  /*a200*/  FADD.FTZ R177, R153, R152 ;  /* 0x0000009899b17221 */ /* 0x000fe20000010000 */
[----:B------:R-:W-:Y:S01]  /*a210*/  FMUL.FTZ R101, R101, R175 ;  /* 0x000000af65657220 */ /* 0x000fe20000410000 */
[----:B------:R-:W0:Y:S01]  /*a220*/  MUFU.EX2 R17, R17 ;  /* 0x0000001100117308 */ /* 0x000e220000000800 */
[----:B----4-:R-:W-:Y:S01]  /*a230*/  FADD.FTZ R7, R14, R7 ;  /* 0x000000070e077221 */ /* 0x010fe20000010000 */
[----:B------:R-:W-:Y:S01]  /*a240*/  FADD.FTZ R152, R178, R177 ;  /* 0x000000b1b2987221 */ /* 0x000fe20000010000 */
[----:B------:R-:W-:Y:S01]  /*a250*/  F2FP.BF16.F32.PACK_AB R153, R14, R15 ;  /* 0x0000000f0e99723e */ /* 0x000fe200000010ff */
[-C--:B------:R-:W-:Y:S01]  /*a260*/  FMUL.FTZ R104, R104, R175.reuse ;  /* 0x000000af68687220 */ /* 0x080fe20000410000 */
[-C--:B------:R-:W-:Y:S01]  /*a270*/  FMUL.FTZ R105, R105, R175.reuse ;  /* 0x000000af69697220 */ /* 0x080fe20000410000 */
[----:B------:R-:W-:Y:S01]  /*a280*/  FADD.FTZ R177, R155, R152 ;  /* 0x000000989bb17221 */ /* 0x000fe20000010000 */
        /* <DEDUP_REMOVED lines=17> */
[----:B------:R-:W0:Y:S01]  /*a3a0*/  MUFU.EX2 R165, R165 ;  /* 0x000000a500a57308 */ /* 0x000e220000000800 */
        /* <DEDUP_REMOVED lines=8> */
[----:B--2---:R-:W-:Y:S01]  /*a430*/  FADD.FTZ R8, R163, R8 ;  /* 0x00000008a3087221 */ /* 0x004fe20000010000 */
[-C--:B------:R-:W-:Y:S01]  /*a440*/  FMUL.FTZ R145, R145, R175.reuse ;  /* 0x000000af91917220 */ /* 0x080fe20000410000 */
[-C--:B------:R-:W-:Y:S01]  /*a450*/  FMUL.FTZ R148, R148, R175.reuse ;  /* 0x000000af94947220 */ /* 0x080fe20000410000 */
[----:B------:R-:W-:Y:S01]  /*a460*/  FMUL.FTZ R149, R149, R175 ;  /* 0x000000af95957220 */ /* 0x000fe20000410000 */
        /* <DEDUP_REMOVED lines=36> */
[----:B-1----:R-:W-:Y:S01]  /*a6b0*/  FADD.FTZ R177, R157, R152 ;  /* 0x000000989db17221 */ /* 0x002fe20000010000 */
[----:B------:R-:W-:Y:S01]  /*a6c0*/  F2FP.BF16.F32.PACK_AB R152, R19, R20 ;  /* 0x000000141398723e */ /* 0x000fe200000010ff */
[----:B------:R-:W-:Y:S01]  /*a6d0*/  BAR.SYNC.DEFER_BLOCKING 0xf, 0x100 ;  /* 0x03c4000000007b1d */ /* 0x000fe20000010000 */
        /* <DEDUP_REMOVED lines=14> */
[C---:B0-----:R-:W-:Y:S01]  /*a7c0*/  FADD.FTZ R20, R182.reuse, R177 ;  /* 0x000000b1b6147221 */ /* 0x041fe20000010000 */
[----:B------:R-:W-:Y:S01]  /*a7d0*/  F2FP.BF16.F32.PACK_AB R162, R182, R157 ;  /* 0x0000009db6a2723e */ /* 0x000fe200000010ff */
[----:B------:R-:W-:Y:S01]  /*a7e0*/  FMUL.FTZ R98, R98, R184 ;  /* 0x000000b862627220 */ /* 0x000fe20000410000 */
[----:B------:R-:W-:Y:S01]  /*a7f0*/  F2FP.BF16.F32.PACK_AB R157, R163, R18 ;  /* 0x00000012a39d723e */ /* 0x000fe200000010ff */
[-C--:B------:R-:W-:Y:S01]  /*a800*/  FMUL.FTZ R99, R99, R184.reuse ;  /* 0x000000b863637220 */ /* 0x080fe20000410000 */
[-C--:B------:R-:W-:Y:S01]  /*a810*/  FMUL.FTZ R102, R102, R184.reuse ;  /* 0x000000b866667220 */ /* 0x080fe20000410000 */
[-C--:B------:R-:W-:Y:S01]  /*a820*/  FMUL.FTZ R103, R103, R184.reuse ;  /* 0x000000b867677220 */ /* 0x080fe20000410000 */
[----:B------:R-:W0:Y:S01]  /*a830*/  MUFU.EX2 R170, R170 ;  /* 0x000000aa00aa7308 */ /* 0x000e220000000800 */
[----:B-1----:R-:W-:Y:S01]  /*a840*/  FADD.FTZ R7, R169, R8 ;  /* 0x00000008a9077221 */ /* 0x002fe20000010000 */
[----:B------:R1:W-:Y:S01]  /*a850*/  STSM.16.M88.4 [R12+0x26800], R152 ;  /* 0x026800980c007844 */ /* 0x0003e20000000200 */
        /* <DEDUP_REMOVED lines=22> */
[C---:B---3--:R-:W-:Y:S01]  /*a9c0*/  FADD.FTZ R8, R186.reuse, R19 ;  /* 0x00000013ba087221 */ /* 0x048fe20000010000 */
[----:B------:R-:W-:Y:S01]  /*a9d0*/  F2FP.BF16.F32.PACK_AB R164, R186, R159 ;  /* 0x0000009fbaa4723e */ /* 0x000fe200000010ff */
[-C--:B------:R-:W-:Y:S01]  /*a9e0*/  FMUL.FTZ R138, R138, R184.reuse ;  /* 0x000000b88a8a7220 */ /* 0x080fe20000410000 */
[----:B------:R-:W-:Y:S01]  /*a9f0*/  F2FP.BF16.F32.PACK_AB R159, R190, R165 ;  /* 0x000000a5be9f723e */ /* 0x000fe200000010ff */
[-C--:B------:R-:W-:Y:S01]  /*aa00*/  FMUL.FTZ R139, R139, R184.reuse ;  /* 0x000000b88b8b7220 */ /* 0x080fe20000410000 */
[-C--:B------:R-:W-:Y:S01]  /*aa10*/  FMUL.FTZ R142, R142, R184.reuse ;  /* 0x000000b88e8e7220 */ /* 0x080fe20000410000 */
[-C--:B------:R-:W-:Y:S01]  /*aa20*/  FMUL.FTZ R143, R143, R184.reuse ;  /* 0x000000b88f8f7220 */ /* 0x080fe20000410000 */
[----:B------:R-:W3:Y:S01]  /*aa30*/  MUFU.EX2 R188, R188 ;  /* 0x000000bc00bc7308 */ /* 0x000ee20000000800 */
[----:B--2---:R-:W-:Y:S01]  /*aa40*/  FADD.FTZ R20, R172, R7 ;  /* 0x00000007ac147221 */ /* 0x004fe20000010000 */
[----:B------:R1:W-:Y:S01]  /*aa50*/  STSM.16.M88.4 [R10], R156 ;  /* 0x0000009c0a007844 */ /* 0x0003e20000000200 */
[-C--:B------:R-:W-:Y:S01]  /*aa60*/  FMUL.FTZ R146, R146, R184.reuse ;  /* 0x000000b892927220 */ /* 0x080fe20000410000 */
[-C--:B------:R-:W-:Y:S01]  /*aa70*/  FMUL.FTZ R147, R147, R184.reuse ;  /* 0x000000b893937220 */ /* 0x080fe20000410000 */
[-C--:B------:R-:W-:Y:S01]  /*aa80*/  FMUL.FTZ R150, R150, R184.reuse ;  /* 0x000000b896967220 */ /* 0x080fe20000410000 */
[----:B------:R-:W-:-:S02]  /*aa90*/  FMUL.FTZ R151, R151, R184 ;  /* 0x000000b897977220 */ /* 0x000fc40000410000 */
[----:B------:R-:W2:Y:S01]  /*aaa0*/  MUFU.EX2 R171, R171 ;  /* 0x000000ab00ab7308 */ /* 0x000ea20000000800 */
[----:B0-----:R-:W-:-:S07]  /*aab0*/  FADD.FTZ R19, R161, R8 ;  /* 0x00000008a1137221 */ /* 0x001fce0000010000 */
[----:B------:R-:W0:Y:S01]  /*aac0*/  MUFU.EX2 R173, R173 ;  /* 0x000000ad00ad7308 */ /* 0x000e220000000800 */
[C---:B---3--:R-:W-:Y:S01]  /*aad0*/  F2FP.BF16.F32.PACK_AB R166, R188.reuse, R161 ;  /* 0x000000a1bca6723e */ /* 0x048fe200000010ff */
[----:B------:R-:W-:Y:S01]  /*aae0*/  FADD.FTZ R8, R188, R19 ;  /* 0x00000013bc087221 */ /* 0x000fe20000010000 */
[----:B------:R-:W-:-:S05]  /*aaf0*/  F2FP.BF16.F32.PACK_AB R161, R168, R167 ;  /* 0x000000a7a8a1723e */ /* 0x000fca00000010ff */
[----:B------:R-:W3:Y:S01]  /*ab00*/  MUFU.EX2 R174, R174 ;  /* 0x000000ae00ae7308 */ /* 0x000ee20000000800 */
[C---:B--2---:R-:W-:Y:S01]  /*ab10*/  FADD.FTZ R20, R171.reuse, R20 ;  /* 0x00000014ab147221 */ /* 0x044fe20000010000 */
[----:B------:R-:W-:Y:S01]  /*ab20*/  F2FP.BF16.F32.PACK_AB R165, R171, R172 ;  /* 0x000000acaba5723e */ /* 0x000fe200000010ff */
[----:B------:R1:W-:Y:S02]  /*ab30*/  STSM.16.M88.4 [R11], R160 ;  /* 0x000000a00b007844 */ /* 0x0003e40000000200 */
[----:B0-----:R-:W-:Y:S01]  /*ab40*/  FADD.FTZ R7, R173, R20 ;  /* 0x00000014ad077221 */ /* 0x001fe20000010000 */
[----:B---3--:R-:W-:-:S03]  /*ab50*/  F2FP.BF16.F32.PACK_AB R167, R174, R173 ;  /* 0x000000adaea7723e */ /* 0x008fc600000010ff */
[----:B------:R-:W-:Y:S02]  /*ab60*/  FADD.FTZ R7, R174, R7 ;  /* 0x00000007ae077221 */ /* 0x000fe40000010000 */
[----:B------:R1:W-:Y:S01]  /*ab70*/  STSM.16.M88.4 [R9], R164 ;  /* 0x000000a409007844 */ /* 0x0003e20000000200 */
[----:B------:R-:W-:Y:S05]  /*ab80*/  @!P5 BRA `(.L_x_4811) ;  /* 0x000000000004d947 */ /* 0x000fea0003800000 */
[----:B------:R-:W-:Y:S01]  /*ab90*/  BPT.TRAP 0x1 ;  /* 0x000000040000795c */ /* 0x000fe20000300000 */
.L_x_4811:
[----:B------:R0:W2:Y:S01]  /*aba0*/  SYNCS.PHASECHK.TRANS64.TRYWAIT P1, [UR29+0x28c50], R13 ;  /* 0x028c500dff0075a7 */ /* 0x0000a2000802015d */
[----:B------:R-:W-:Y:S05]  /*abb0*/  @!P5 BRA `(.L_x_4812) ;  /* 0x000000000004d947 */ /* 0x000fea0003800000 */
[----:B------:R-:W-:Y:S01]  /*abc0*/  BPT.TRAP 0x1 ;  /* 0x000000040000795c */ /* 0x000fe20000300000 */
.L_x_4812:
[----:B--2---:R-:W-:Y:S05]  /*abd0*/  @P1 BRA `(.L_x_4813) ;  /* 0x0000000000081947 */ /* 0x004fea0003800000 */
[----:B------:R-:W2:Y:S02]  /*abe0*/  SYNCS.PHASECHK.TRANS64.TRYWAIT P1, [UR29+0x28c50], R13 ;  /* 0x028c500dff0075a7 */ /* 0x000ea4000802015d */
[----:B--2---:R-:W-:Y:S05]  /*abf0*/  @!P1 BRA `(.L_x_4814) ;  /* 0x000000a8007c9947 */ /* 0x004fea0003800000 */
.L_x_4813:
[----:B------:R-:W-:Y:S01]  /*ac00*/  ULEA UR11, UR4, UR36, 0xc ;  /* 0x00000024040b7291 */ /* 0x000fe2000f8e603f */
[----:B------:R-:W-:Y:S01]  /*ac10*/  WARPGROUP.ARRIVE ;  /* 0x00000000000079c5 */ /* 0x000fe20000000000 */
[----:B------:R-:W-:Y:S01]  /*ac20*/  UMOV UR15, 0x40000040 ;  /* 0x40000040000f7882 */ /* 0x000fe20000000000 */
[----:B0-2---:R-:W-:Y:S01]  /*ac30*/  @!P6 VIADD R13, R192, 0x28c60 ;  /* 0x00028c60c00de836 */ /* 0x005fe20000000000 */
[----:B------:R-:W-:Y:S01]  /*ac40*/  UMOV UR27, UR4 ;  /* 0x00000004001b7c82 */ /* 0x000fe20008000000 */
[----:B------:R-:W-:Y:S01]  /*ac50*/  IMAD.MOV.U32 R15, RZ, RZ, R6 ;  /* 0x000000ffff0f7224 */ /* 0x000fe200078e0006 */
[----:B------:R-:W-:Y:S01]  /*ac60*/  MOV R20, R5 ;  /* 0x0000000500147202 */ /* 0x000fe20000000f00 */
[----:B------:R-:W-:Y:S01]  /*ac70*/  UMOV UR14, UR11 ;  /* 0x0000000b000e7c82 */ /* 0x000fe20008000000 */
[----:B------:R-:W-:Y:S01]  /*ac80*/  @!P6 PRMT R13, RZ, 0x654, R13 ;  /* 0x00000654ff0de816 */ /* 0x000fe2000000000d */
[----:B------:R-:W-:Y:S01]  /*ac90*/  HGMMA.64x256x16.F32.BF16 R24, R152, gdesc[UR12].tnspB, R24, gsb0 ;  /* 0x43e0000c98187df0 */ /* 0x000fe20008001818 */
[----:B------:R-:W-:Y:S01]  /*aca0*/  UIADD3 UR14, UR11, 0x80, URZ ;  /* 0x000000800b0e7890 */ /* 0x000fe2000fffe03f */
[----:B------:R-:W-:Y:S01]  /*acb0*/  UMOV UR15, 0x40000040 ;  /* 0x40000040000f7882 */ /* 0x000fe20000000000 */
[----:B------:R-:W-:-:S02]  /*acc0*/  WARPGROUP.DEPBAR.LE gsb0, 0x0 ;  /* 0x00008000000079c5 */ /* 0x000fc40000010000 */
        /* <DEDUP_REMOVED lines=26> */
[----:B------:R-:W-:-:S05]  /*ae70*/  UMOV UR42, UR25 ;  /* 0x00000019002a7c82 */ /* 0x000fca0008000000 */
.L_x_4806:
[----:B------:R-:W-:-:S06]  /*ae80*/  UISETP.GE.AND UP1, UPT, UR42, UR38, UPT ;  /* 0x000000262a00728c */ /* 0x000fcc000bf26270 */
[----:B------:R-:W-:-:S13]  /*ae90*/  PLOP3.LUT P0, PT, PT, PT, UP1, 0x80, 0x0 ;  /* 0x000000000000781c */ /* 0x000fda0003f0f018 */
[----:B------:R-:W-:Y:S05]  /*aea0*/  @!P0 BRA `(.L_x_4816) ;  /* 0x0000002400ec8947 */ /* 0x000fea0003800000 */
[----:B0--3--:R-:W-:Y:S01]  /*aeb0*/  IMAD.MOV.U32 R14, RZ, RZ, R6 ;  /* 0x000000ffff0e7224 */ /* 0x009fe200078e0006 */
[----:B------:R-:W-:Y:S01]  /*aec0*/  UMOV UR25, UR4 ;  /* 0x0000000400197c82 */ /* 0x000fe20008000000 */
[----:B------:R-:W-:Y:S01]  /*aed0*/  IMAD.MOV.U32 R15, RZ, RZ, R5 ;  /* 0x000000ffff0f7224 */ /* 0x000fe200078e0005 */
[----:B------:R-:W-:Y:S01]  /*aee0*/  ULDC UR26, c[0x0][0x9e4] ;  /* 0x00027900001a7ab9 */ /* 0x000fe20000000800 */
[----:B------:R-:W-:Y:S01]  /*aef0*/  ULDC UR27, c[0x0][0x288] ;  /* 0x0000a200001b7ab9 */ /* 0x000fe20000000800 */
[----:B------:R-:W-:Y:S01]  /*af00*/  ULDC UR28, c[0x0][0x2f0] ;  /* 0x0000bc00001c7ab9 */ /* 0x000fe20000000800 */
[----:B------:R-:W-:Y:S01]  /*af10*/  ULDC UR29, c[0x0][0x9d8] ;  /* 0x00027600001d7ab9 */ /* 0x000fe20000000800 */
[----:B------:R-:W-:Y:S01]  /*af20*/  ULDC UR24, c[0x0][0x988] ;  /* 0x0002620000187ab9 */ /* 0x000fe20000000800 */
[----:B------:R-:W-:-:S05]  /*af30*/  ULDC UR30, c[0x0][0x9e0] ;  /* 0x00027800001e7ab9 */ /* 0x000fca0000000800 */
.L_x_4833:
[----:B------:R-:W-:-:S04]  /*af40*/  UIADD3 UR4, UR25, 0x1, URZ ;  /* 0x0000000119047890 */ /* 0x000fc8000fffe03f */
[----:B------:R-:W-:-:S04]  /*af50*/  UISETP.NE.AND UP1, UPT, UR4, 0x2, UPT ;  /* 0x000000020400788c */ /* 0x000fc8000bf25270 */
[----:B------:R-:W-:Y:S02]  /*af60*/  USEL UR10, URZ, 0x1, UP1 ;  /* 0x000000013f0a7887 */ /* 0x000fe40008800000 */
[----:B------:R-:W-:Y:S02]  /*af70*/  USEL UR4, UR4, URZ, UP1 ;  /* 0x0000003f04047287 */ /* 0x000fe40008800000 */
[----:B------:R-:W-:Y:S01]  /*af80*/  ULOP3.LUT UR5, UR5, UR10, URZ, 0x3c, !UPT ;  /* 0x0000000a05057292 */ /* 0x000fe2000f8e3c3f */
[----:B01----:R-:W-:Y:S11]  /*af90*/  @!P5 BRA `(.L_x_4817) ;  /* 0x000000000004d947 */ /* 0x003ff60003800000 */
[----:B------:R-:W-:Y:S01]  /*afa0*/  BPT.TRAP 0x1 ;  /* 0x000000040000795c */ /* 0x000fe20000300000 */
.L_x_4817:
[----:B------:R-:W-:Y:S01]  /*afb0*/  ULEA UR31, UR4, UR37, 0x3 ;  /* 0x00000025041f7291 */ /* 0x000fe2000f8e183f */
[----:B-1--4-:R-:W-:-:S05]  /*afc0*/  IMAD.U32 R13, RZ, RZ, UR5 ;  /* 0x00000005ff0d7e24 */ /* 0x012fca000f8e00ff */
[----:B------:R-:W-:-:S04]  /*afd0*/  SHF.L.U32 R13, R13, 0x1f, RZ ;  /* 0x0000001f0d0d7819 */ /* 0x000fc800000006ff */
[----:B------:R0:W1:Y:S01]  /*afe0*/  SYNCS.PHASECHK.TRANS64.TRYWAIT P0, [UR31+0x28c30], R13 ;  /* 0x028c300dff0075a7 */ /* 0x000062000800015f */
[----:B------:R-:W-:Y:S05]  /*aff0*/  @!P5 BRA `(.L_x_4818) ;  /* 0x000000000004d947 */ /* 0x000fea0003800000 */
[----:B------:R-:W-:Y:S01]  /*b000*/  BPT.TRAP 0x1 ;  /* 0x000000040000795c */ /* 0x000fe20000300000 */
.L_x_4818:
[----:B-1----:R-:W-:Y:S05]  /*b010*/  @P0 BRA `(.L_x_4819) ;  /* 0x0000000000080947 */ /* 0x002fea0003800000 */
[----:B------:R-:W1:Y:S02]  /*b020*/  SYNCS.PHASECHK.TRANS64.TRYWAIT P0, [UR31+0x28c30], R13 ;  /* 0x028c300dff0075a7 */ /* 0x000e64000800015f */
[----:B-1----:R-:W-:Y:S05]  /*b030*/  @!P0 BRA `(.L_x_4820) ;  /* 0x000000a400808947 */ /* 0x002fea0003800000 */
.L_x_4819:
[----:B------:R-:W-:Y:S01]  /*b040*/  ULEA UR22, UR4, UR6, 0x9 ;  /* 0x0000000604167291 */ /* 0x000fe2000f8e483f */
[----:B--2---:R-:W-:Y:S01]  /*b050*/  WARPGROUP.ARRIVE ;  /* 0x00000000000079c5 */ /* 0x004fe20000000000 */
[----:B------:R-:W-:Y:S01]  /*b060*/  UMOV UR23, 0x40000040 ;  /* 0x4000004000177882 */ /* 0x000fe20000000000 */
[----:B------:R-:W-:Y:S01]  /*b070*/  UMOV UR11, 0x40000040 ;  /* 0x40000040000b7882 */ /* 0x000fe20000000000 */
[----:B------:R-:W-:Y:S01]  /*b080*/  UIADD3 UR10, UR22, 0x2, URZ ;  /* 0x00000002160a7890 */ /* 0x000fe2000fffe03f */
[----:B------:R-:W-:Y:S01]  /*b090*/  PLOP3.LUT P0, PT, PT, PT, UP0, 0x80, 0x0 ;  /* 0x000000000000781c */ /* 0x000fe20003f0f008 */
[----:B------:R-:W-:Y:S01]  /*b0a0*/  UIADD3 UR14, UR22, 0x4, URZ ;  /* 0x00000004160e7890 */ /* 0x000fe2000fffe03f */
[----:B------:R-:W-:Y:S01]  /*b0b0*/  MOV R193, UR28 ;  /* 0x0000001c00c17c02 */ /* 0x000fe20008000f00 */
[----:B------:R-:W-:Y:S01]  /*b0c0*/  UMOV UR15, 0x40000040 ;  /* 0x40000040000f7882 */ /* 0x000fe20000000000 */
[----:B------:R-:W-:Y:S01]  /*b0d0*/  HGMMA.64x64x16.F32.BF16 R152, gdesc[UR20], RZ, !UPT, gsb0 ;  /* 0x00e00000149879f0 */ /* 0x000fe2000c0018ff */
[----:B------:R-:W-:Y:S01]  /*b0e0*/  UIADD3 UR18, UR22, 0x6, URZ ;  /* 0x0000000616127890 */ /* 0x000fe2000fffe03f */
[----:B------:R-:W-:Y:S01]  /*b0f0*/  UMOV UR19, 0x40000040 ;  /* 0x4000004000137882 */ /* 0x000fe20000000000 */
[----:B------:R-:W-:-:S02]  /*b100*/  WARPGROUP.DEPBAR.LE gsb0, 0x0 ;  /* 0x00008000000079c5 */ /* 0x000fc40000010000 */
[----:B------:R-:W-:-:S06]  /*b110*/  WARPGROUP.ARRIVE ;  /* 0x00000000000079c5 */ /* 0x000fcc0000000000 */
[----:B------:R-:W-:Y:S01]  /*b120*/  HGMMA.64x64x16.F32.BF16 R152, gdesc[UR8], R152, gsb0 ;  /* 0x00e00000089879f0 */ /* 0x000fe20008001898 */
[----:B------:R-:W-:Y:S02]  /*b130*/  @UP0 ULDC UR10, c[0x0][0x44c] ;  /* 0x00011300000a0ab9 */ /* 0x000fe40000000800 */
[----:B------:R-:W-:Y:S01]  /*b140*/  @P0 IMAD.HI.U32 R16, R4, UR10, RZ ;  /* 0x0000000a04100c27 */ /* 0x000fe2000f8e00ff */
[----:B------:R-:W-:Y:S01]  /*b150*/  @UP0 ULDC UR10, c[0x0][0x450] ;  /* 0x00011400000a0ab9 */ /* 0x000fe20000000800 */
        /* <DEDUP_REMOVED lines=9> */
[----:B------:R-:W-:Y:S01]  /*b1f0*/  MOV R175, R4 ;  /* 0x0000000400af7202 */ /* 0x000fe20000000f00 */
[----:B------:R-:W-:Y:S01]  /*b200*/  FMUL.FTZ R185, R161, UR29 ;  /* 0x0000001da1b97c20 */ /* 0x000fe20008410000 */
[----:B------:R-:W-:Y:S01]  /*b210*/  @P0 SHF.R.U32.HI R175, RZ, UR10, R16 ;  /* 0x0000000affaf0c19 */ /* 0x000fe20008011610 */
[----:B------:R-:W-:Y:S01]  /*b220*/  IMAD.U32 R16, RZ, RZ, UR31 ;  /* 0x0000001fff107e24 */ /* 0x000fe2000f8e00ff */
[----:B------:R-:W-:Y:S01]  /*b230*/  USHF.L.U32 UR10, UR42, 0x6, URZ ;  /* 0x000000062a0a7899 */ /* 0x000fe2000800063f */
[----:B------:R-:W-:Y:S01]  /*b240*/  FMUL.FTZ R21, R163, UR29 ;  /* 0x0000001da3157c20 */ /* 0x000fe20008410000 */
[----:B------:R-:W-:Y:S01]  /*b250*/  FMUL.FTZ R163, R164, UR29 ;  /* 0x0000001da4a37c20 */ /* 0x000fe20008410000 */
[----:B------:R-:W-:-:S02]  /*b260*/  @!P6 VIADD R161, R16, 0x28c40 ;  /* 0x00028c4010a1e836 */ /* 0x000fc40000000000 */
[----:B------:R-:W-:Y:S01]  /*b270*/  FMUL.FTZ R23, R166, UR29 ;  /* 0x0000001da6177c20 */ /* 0x000fe20008410000 */
[----:B------:R-:W-:Y:S01]  /*b280*/  FMUL.FTZ R20, R162, UR29 ;  /* 0x0000001da2147c20 */ /* 0x000fe20008410000 */
[----:B------:R-:W-:Y:S01]  /*b290*/  FMUL.FTZ R164, R165, UR29 ;  /* 0x0000001da5a47c20 */ /* 0x000fe20008410000 */
[----:B------:R-:W2:Y:S01]  /*b2a0*/  SHFL.IDX PT, R166, R175, RZ, 0x1c1f ;  /* 0x001c1fffafa67589 */ /* 0x000ea200000e0000 */
[----:B------:R-:W-:Y:S01]  /*b2b0*/  IMAD.U32 R165, RZ, RZ, UR10 ;  /* 0x0000000affa57e24 */ /* 0x000fe2000f8e00ff */
[----:B------:R-:W-:Y:S01]  /*b2c0*/  @!P6 PRMT R162, RZ, 0x654, R161 ;  /* 0x00000654ffa2e816 */ /* 0x000fe200000000a1 */
[----:B------:R-:W-:Y:S01]  /*b2d0*/  FMUL.FTZ R22, R153, UR29 ;  /* 0x0000001d99167c20 */ /* 0x000fe20008410000 */
[----:B-1----:R-:W-:Y:S01]  /*b2e0*/  FMUL.FTZ R6, R154, UR29 ;  /* 0x0000001d9a067c20 */ /* 0x002fe20008410000 */
[----:B------:R-:W-:Y:S01]  /*b2f0*/  FMUL.FTZ R5, R152, UR29 ;  /* 0x0000001d98057c20 */ /* 0x000fe20008410000 */
[----:B------:R-:W-:Y:S01]  /*b300*/  FMUL.FTZ R17, R155, UR29 ;  /* 0x0000001d9b117c20 */ /* 0x000fe20008410000 */
[----:B------:R-:W-:Y:S01]  /*b310*/  FMUL.FTZ R153, R156, UR29 ;  /* 0x0000001d9c997c20 */ /* 0x000fe20008410000 */
[----:B------:R-:W-:Y:S01]  /*b320*/  FMUL.FTZ R154, R157, UR29 ;  /* 0x0000001d9d9a7c20 */ /* 0x000fe20008410000 */
[----:B------:R-:W-:Y:S01]  /*b330*/  FMUL.FTZ R19, R159, UR29 ;  /* 0x0000001d9f137c20 */ /* 0x000fe20008410000 */
[----:B------:R-:W-:Y:S01]  /*b340*/  FMUL.FTZ R184, R160, UR29 ;  /* 0x0000001da0b87c20 */ /* 0x000fe20008410000 */
        /* <DEDUP_REMOVED lines=11> */
[----:B------:R-:W-:Y:S01]  /*b400*/  IADD3 R165, -R0, 0x1, -R165 ;  /* 0x0000000100a57810 */ /* 0x000fe20007ffe9a5 */
[----:B-1----:R-:W-:Y:S01]  /*b410*/  FMUL.FTZ R162, R183, UR29 ;  /* 0x0000001db7a27c20 */ /* 0x002fe20008410000 */
[----:B------:R-:W-:Y:S01]  /*b420*/  FMUL.FTZ R172, R172, UR29 ;  /* 0x0000001dacac7c20 */ /* 0x000fe20008410000 */
[----:B------:R-:W-:Y:S01]  /*b430*/  FMUL.FTZ R173, R173, UR29 ;  /* 0x0000001dadad7c20 */ /* 0x000fe20008410000 */
[----:B------:R-:W-:Y:S01]  /*b440*/  FMUL.FTZ R176, R176, UR29 ;  /* 0x0000001db0b07c20 */ /* 0x000fe20008410000 */
[----:B------:R-:W-:Y:S01]  /*b450*/  FMUL.FTZ R182, R182, UR29 ;  /* 0x0000001db6b67c20 */ /* 0x000fe20008410000 */
[----:B------:R-:W-:Y:S01]  /*b460*/  IMAD R165, R193, UR39, R165 ;  /* 0x00000027c1a57c24 */ /* 0x000fe2000f8e02a5 */
[----:B------:R-:W1:Y:S01]  /*b470*/  MUFU.TANH R5, R5 ;  /* 0x0000000500057308 */ /* 0x000e620000002400 */
[----:B------:R-:W-:-:S02]  /*b480*/  FMUL.FTZ R177, R177, UR29 ;  /* 0x0000001db1b17c20 */ /* 0x000fc40008410000 */
[----:B------:R-:W-:-:S04]  /*b490*/  VIADD R165, R165, -UR27 ;  /* 0x8000001ba5a57c36 */ /* 0x000fc80008000000 */
[C---:B------:R-:W-:Y:S01]  /*b4a0*/  VIADD R179, R165.reuse, UR30 ;  /* 0x0000001ea5b37c36 */ /* 0x040fe20008000000 */
[----:B------:R-:W3:Y:S01]  /*b4b0*/  MUFU.TANH R22, R22 ;  /* 0x0000001600167308 */ /* 0x000ee20000002400 */
[----:B------:R-:W-:-:S04]  /*b4c0*/  VIADD R183, R165, UR7 ;  /* 0x00000007a5b77c36 */ /* 0x000fc80008000000 */
[----:B--2---:R-:W-:-:S03]  /*b4d0*/  IMAD.IADD R178, R183, 0x1, R166 ;  /* 0x00000001b7b27824 */ /* 0x004fc600078e02a6 */
[----:B------:R-:W2:Y:S08]  /*b4e0*/  MUFU.TANH R6, R6 ;  /* 0x0000000600067308 */ /* 0x000eb00000002400 */
        /* <DEDUP_REMOVED lines=29> */
[----:B-----5:R-:W-:Y:S01]  /*b6c0*/  IADD3 R177, R179, R166, RZ ;  /* 0x000000a6b3b17210 */ /* 0x020fe20007ffe0ff */
[----:B-1234-:R-:W-:Y:S06]  /*b6d0*/  @!P4 BRA `(.L_x_4821) ;  /* 0x00000000005cc947 */ /* 0x01efec0003800000 */
        /* <DEDUP_REMOVED lines=13> */
.L_x_4823:
[----:B------:R-:W-:-:S04]  /*b7b0*/  MOV R168, UR26 ;  /* 0x0000001a00a87c02 */ /* 0x000fc80008000f00 */
[----:B------:R-:W-:-:S13]  /*b7c0*/  ISETP.NE.AND P0, PT, R168, 0x1, PT ;  /* 0x00000001a800780c */ /* 0x000fda0003f05270 */
[----:B------:R-:W1:Y:S02]  /*b7d0*/  @P0 LDC.64 R166, c[0x0][0x9e8] ;  /* 0x00027a00ffa60b82 */ /* 0x000e640000000a00 */
[----:B-1----:R-:W-:-:S05]  /*b7e0*/  @P0 IMAD.HI.U32 R166, R165, R166, RZ ;  /* 0x000000a6a5a60227 */ /* 0x002fca00078e00ff */
[----:B------:R-:W-:-:S07]  /*b7f0*/  @P0 SHF.R.U32.HI R165, RZ, R167, R166 ;  /* 0x000000a7ffa50219 */ /* 0x000fce00000116a6 */
.L_x_4824:
[----:B------:R-:W-:Y:S05]  /*b800*/  BSYNC B0 ;  /* 0x0000000000007941 */ /* 0x000fea0003800000 */
.L_x_4822:
[----:B------:R-:W-:-:S04]  /*b810*/  IMAD R165, R165, R168, -UR10 ;  /* 0x8000000aa5a57e24 */ /* 0x000fc8000f8e02a8 */
[----:B------:R-:W-:-:S05]  /*b820*/  IMAD.IADD R165, R165, 0x1, -R0 ;  /* 0x00000001a5a57824 */ /* 0x000fca00078e0a00 */
[----:B------:R-:W-:Y:S02]  /*b830*/  VIADDMNMX R177, R165, R168, R177, PT ;  /* 0x000000a8a5b17246 */ /* 0x000fe400038001b1 */
[----:B------:R-:W-:-:S07]  /*b840*/  VIMNMX R178, R178, R165, !PT ;  /* 0x000000a5b2b27248 */ /* 0x000fce0007fe0100 */
.L_x_4821:
[----:B------:R-:W-:Y:S01]  /*b850*/  UISETP.GT.AND UP1, UPT, UR42, -0x1, UPT ;  /* 0xffffffff2a00788c */ /* 0x000fe2000bf24270 */
[----:B------:R-:W1:Y:S05]  /*b860*/  SHFL.IDX PT, R182, R175, 0x1, 0x1c1f ;  /* 0x003c1f00afb67f89 */ /* 0x000e6a00000e0000 */
[----:B------:R-:W-:-:S04]  /*b870*/  PLOP3.LUT P0, PT, PT, PT, UP1, 0x80, 0x0 ;  /* 0x000000000000781c */ /* 0x000fc80003f0f018 */
[C---:B------:R-:W-:Y:S02]  /*b880*/  ISETP.GT.AND P1, PT, R178.reuse, RZ, P0 ;  /* 0x000000ffb200720c */ /* 0x040fe40000724270 */
[C---:B------:R-:W-:Y:S02]  /*b890*/  ISETP.GT.AND P3, PT, R178.reuse, 0x1, P0 ;  /* 0x00000001b200780c */ /* 0x040fe40000764270 */
[----:B------:R-:W-:Y:S02]  /*b8a0*/  ISETP.LT.OR P2, PT, R177, 0x1, P1 ;  /* 0x00000001b100780c */ /* 0x000fe40000f41670 */
[C---:B------:R-:W-:Y:S02]  /*b8b0*/  ISETP.GT.AND P1, PT, R178.reuse, 0x8, P0 ;  /* 0x00000008b200780c */ /* 0x040fe40000724270 */
[----:B------:R-:W-:Y:S02]  /*b8c0*/  FSEL R176, R5, -INF , !P2 ;  /* 0xff80000005b07808 */ /* 0x000fe40005000000 */
[----:B------:R-:W-:-:S02]  /*b8d0*/  ISETP.GT.AND P2, PT, R178, 0x9, P0 ;  /* 0x00000009b200780c */ /* 0x000fc40000744270 */
[C---:B------:R-:W-:Y:S02]  /*b8e0*/  ISETP.LT.OR P3, PT, R177.reuse, 0x2, P3 ;  /* 0x00000002b100780c */ /* 0x040fe40001f61670 */
[C---:B------:R-:W-:Y:S02]  /*b8f0*/  ISETP.LT.OR P1, PT, R177.reuse, 0x9, P1 ;  /* 0x00000009b100780c */ /* 0x040fe40000f21670 */
[----:B------:R-:W-:Y:S02]  /*b900*/  ISETP.LT.OR P2, PT, R177, 0xa, P2 ;  /* 0x0000000ab100780c */ /* 0x000fe40001741670 */
[----:B------:R-:W-:Y:S02]  /*b910*/  FSEL R174, R22, -INF , !P3 ;  /* 0xff80000016ae7808 */ /* 0x000fe40005800000 */
[----:B0-----:R-:W-:Y:S02]  /*b920*/  FSEL R173, R153, -INF , !P1 ;  /* 0xff80000099ad7808 */ /* 0x001fe40004800000 */
[----:B------:R-:W-:-:S02]  /*b930*/  FSEL R169, R154, -INF , !P2 ;  /* 0xff8000009aa97808 */ /* 0x000fc40005000000 */
[C---:B------:R-:W-:Y:S02]  /*b940*/  ISETP.GT.AND P3, PT, R178.reuse, 0x10, P0 ;  /* 0x00000010b200780c */ /* 0x040fe40000764270 */
[C---:B------:R-:W-:Y:S02]  /*b950*/  ISETP.GT.AND P1, PT, R178.reuse, 0x11, P0 ;  /* 0x00000011b200780c */ /* 0x040fe40000724270 */
[----:B------:R-:W-:Y:S02]  /*b960*/  ISETP.GT.AND P2, PT, R178, 0x18, P0 ;  /* 0x00000018b200780c */ /* 0x000fe40000744270 */
[C---:B------:R-:W-:Y:S02]  /*b970*/  ISETP.LT.OR P3, PT, R177.reuse, 0x11, P3 ;  /* 0x00000011b100780c */ /* 0x040fe40001f61670 */
[C---:B------:R-:W-:Y:S02]  /*b980*/  ISETP.LT.OR P1, PT, R177.reuse, 0x12, P1 ;  /* 0x00000012b100780c */ /* 0x040fe40000f21670 */
[----:B------:R-:W-:-:S02]  /*b990*/  ISETP.LT.OR P2, PT, R177, 0x19, P2 ;  /* 0x00000019b100780c */ /* 0x000fc40001741670 */
[----:B------:R-:W-:Y:S02]  /*b9a0*/  FSEL R166, R184, -INF , !P3 ;  /* 0xff800000b8a67808 */ /* 0x000fe40005800000 */
[----:B------:R-:W-:Y:S02]  /*b9b0*/  FSEL R168, R185, -INF , !P1 ;  /* 0xff800000b9a87808 */ /* 0x000fe40004800000 */
[----:B------:R-:W-:Y:S02]  /*b9c0*/  FSEL R165, R163, -INF , !P2 ;  /* 0xff800000a3a57808 */ /* 0x000fe40005000000 */
[C---:B------:R-:W-:Y:S02]  /*b9d0*/  ISETP.GT.AND P3, PT, R178.reuse, 0x19, P0 ;  /* 0x00000019b200780c */ /* 0x040fe40000764270 */
[C---:B------:R-:W-:Y:S02]  /*b9e0*/  ISETP.GT.AND P1, PT, R178.reuse, 0x20, P0 ;  /* 0x00000020b200780c */ /* 0x040fe40000724270 */
[----:B------:R-:W-:-:S02]  /*b9f0*/  ISETP.GT.AND P2, PT, R178, 0x21, P0 ;  /* 0x00000021b200780c */ /* 0x000fc40000744270 */
[C---:B------:R-:W-:Y:S02]  /*ba00*/  ISETP.LT.OR P3, PT, R177.reuse, 0x1a, P3 ;  /* 0x0000001ab100780c */ /* 0x040fe40001f61670 */
[C---:B------:R-:W-:Y:S02]  /*ba10*/  ISETP.LT.OR P1, PT, R177.reuse, 0x21, P1 ;  /* 0x00000021b100780c */ /* 0x040fe40000f21670 */
[----:B------:R-:W-:Y:S02]  /*ba20*/  ISETP.LT.OR P2, PT, R177, 0x22, P2 ;  /* 0x00000022b100780c */ /* 0x000fe40001741670 */
[----:B------:R-:W-:Y:S02]  /*ba30*/  FSEL R172, R164, -INF , !P3 ;  /* 0xff800000a4ac7808 */ /* 0x000fe40005800000 */
[----:B------:R-:W-:Y:S02]  /*ba40*/  FSEL R170, R186, -INF , !P1 ;  /* 0xff800000baaa7808 */ /* 0x000fe40004800000 */
        /* <DEDUP_REMOVED lines=12> */
[----:B------:R-:W-:Y:S01]  /*bb10*/  ISETP.GT.AND P2, PT, R178, 0x39, P0 ;  /* 0x00000039b200780c */ /* 0x000fe20000744270 */
[--C-:B-1----:R-:W-:Y:S01]  /*bb20*/  IMAD.IADD R178, R179, 0x1, R182.reuse ;  /* 0x00000001b3b27824 */ /* 0x102fe200078e02b6 */
[----:B------:R-:W-:Y:S01]  /*bb30*/  ISETP.LT.OR P3, PT, R177, 0x32, P3 ;  /* 0x00000032b100780c */ /* 0x000fe20001f61670 */
[----:B------:R-:W-:Y:S01]  /*bb40*/  IMAD.IADD R179, R183, 0x1, R182 ;  /* 0x00000001b7b37824 */ /* 0x000fe200078e02b6 */
[----:B------:R-:W-:-:S02]  /*bb50*/  ISETP.LT.OR P1, PT, R177, 0x39, P1 ;  /* 0x00000039b100780c */ /* 0x000fc40000f21670 */
[----:B------:R-:W-:Y:S02]  /*bb60*/  ISETP.LT.OR P2, PT, R177, 0x3a, P2 ;  /* 0x0000003ab100780c */ /* 0x000fe40001741670 */
[----:B------:R-:W-:Y:S02]  /*bb70*/  FSEL R164, R191, -INF , !P3 ;  /* 0xff800000bfa47808 */ /* 0x000fe40005800000 */
[----:B------:R-:W-:Y:S02]  /*bb80*/  FSEL R154, R180, -INF , !P1 ;  /* 0xff800000b49a7808 */ /* 0x000fe40004800000 */
[----:B------:R-:W-:Y:S01]  /*bb90*/  FSEL R153, R181, -INF , !P2 ;  /* 0xff800000b5997808 */ /* 0x000fe20005000000 */
[----:B------:R-:W-:Y:S06]  /*bba0*/  @!P4 BRA `(.L_x_4825) ;  /* 0x00000000005cc947 */ /* 0x000fec0003800000 */
[----:B------:R-:W-:Y:S01]  /*bbb0*/  IMAD R5, R193, UR39, R182 ;  /* 0x00000027c1057c24 */ /* 0x000fe2000f8e02b6 */
[----:B------:R-:W-:Y:S04]  /*bbc0*/  BSSY B0, `(.L_x_4826) ;  /* 0x0000011000007945 */ /* 0x000fe80003800000 */
[----:B------:R-:W-:-:S04]  /*bbd0*/  IADD3 R5, R5, -UR27, RZ ;  /* 0x8000001b05057c10 */ /* 0x000fc8000fffe0ff */
        /* <DEDUP_REMOVED lines=10> */
.L_x_4827:
[----:B------:R-:W-:-:S05]  /*bc80*/  IMAD.U32 R182, RZ, RZ, UR26 ;  /* 0x0000001affb67e24 */ /* 0x000fca000f8e00ff */
[----:B------:R-:W-:-:S13]  /*bc90*/  ISETP.NE.AND P1, PT, R182, 0x1, PT ;  /* 0x00000001b600780c */ /* 0x000fda0003f25270 */
[----:B------:R-:W0:Y:S02]  /*bca0*/  @P1 LDC.64 R180, c[0x0][0x9e8] ;  /* 0x00027a00ffb41b82 */ /* 0x000e240000000a00 */
[----:B0-----:R-:W-:-:S05]  /*bcb0*/  @P1 IMAD.HI.U32 R180, R5, R180, RZ ;  /* 0x000000b405b41227 */ /* 0x001fca00078e00ff */
[----:B------:R-:W-:-:S07]  /*bcc0*/  @P1 SHF.R.U32.HI R5, RZ, R181, R180 ;  /* 0x000000b5ff051219 */ /* 0x000fce00000116b4 */
.L_x_4828:
[----:B------:R-:W-:Y:S05]  /*bcd0*/  BSYNC B0 ;  /* 0x0000000000007941 */ /* 0x000fea0003800000 */
.L_x_4826:
[----:B------:R-:W-:-:S04]  /*bce0*/  IMAD R5, R5, R182, -UR10 ;  /* 0x8000000a05057e24 */ /* 0x000fc8000f8e02b6 */
[----:B------:R-:W-:-:S05]  /*bcf0*/  IMAD.IADD R5, R5, 0x1, -R0 ;  /* 0x0000000105057824 */ /* 0x000fca00078e0a00 */
[----:B------:R-:W-:Y:S02]  /*bd00*/  VIADDMNMX R178, R5, R182, R178, PT ;  /* 0x000000b605b27246 */ /* 0x000fe400038001b2 */
[----:B------:R-:W-:-:S07]  /*bd10*/  VIMNMX R179, R179, R5, !PT ;  /* 0x00000005b3b37248 */ /* 0x000fce0007fe0100 */
.L_x_4825:
[----:B------:R-:W-:Y:S01]  /*bd20*/  FMNMX.FTZ R5, R176, R15, !PT ;  /* 0x0000000fb0057209 */ /* 0x000fe20007810000 */
[----:B------:R-:W-:Y:S01]  /*bd30*/  UMOV UR10, UR24 ;  /* 0x00000018000a7c82 */ /* 0x000fe20008000000 */
[----:B------:R-:W-:Y:S02]  /*bd40*/  ISETP.GT.AND P1, PT, R179, 0x1, P0 ;  /* 0x00000001b300780c */ /* 0x000fe40000724270 */
[----:B------:R-:W-:Y:S02]  /*bd50*/  FMNMX.FTZ R180, R174, R5, !PT ;  /* 0x00000005aeb47209 */ /* 0x000fe40007810000 */
[----:B------:R-:W-:Y:S02]  /*bd60*/  ISETP.LT.OR P1, PT, R178, 0x2, P1 ;  /* 0x00000002b200780c */ /* 0x000fe40000f21670 */
[----:B------:R-:W-:Y:S02]  /*bd70*/  FMNMX.FTZ R180, R173, R180, !PT ;  /* 0x000000b4adb47209 */ /* 0x000fe40007810000 */
[----:B------:R-:W-:-:S02]  /*bd80*/  FSEL R17, R17, -INF , !P1 ;  /* 0xff80000011117808 */ /* 0x000fc40004800000 */
[----:B------:R-:W-:Y:S02]  /*bd90*/  FMNMX.FTZ R5, R169, R180, !PT ;  /* 0x000000b4a9057209 */ /* 0x000fe40007810000 */
[C---:B------:R-:W-:Y:S02]  /*bda0*/  ISETP.GT.AND P1, PT, R179.reuse, RZ, P0 ;  /* 0x000000ffb300720c */ /* 0x040fe40000724270 */
[----:B------:R-:W-:Y:S02]  /*bdb0*/  FMNMX.FTZ R5, R166, R5, !PT ;  /* 0x00000005a6057209 */ /* 0x000fe40007810000 */
[----:B------:R-:W-:Y:S02]  /*bdc0*/  ISETP.LT.OR P1, PT, R178, 0x1, P1 ;  /* 0x00000001b200780c */ /* 0x000fe40000f21670 */
[----:B------:R-:W-:Y:S02]  /*bdd0*/  FMNMX.FTZ R180, R168, R5, !PT ;  /* 0x00000005a8b47209 */ /* 0x000fe40007810000 */
[----:B------:R-:W-:-:S02]  /*bde0*/  ISETP.GT.AND P2, PT, R179, 0x8, P0 ;  /* 0x00000008b300780c */ /* 0x000fc40000744270 */
[----:B------:R-:W-:Y:S02]  /*bdf0*/  FMNMX.FTZ R5, R165, R180, !PT ;  /* 0x000000b4a5057209 */ /* 0x000fe40007810000 */
[----:B------:R-:W-:Y:S02]  /*be00*/  ISETP.LT.OR P2, PT, R178, 0x9, P2 ;  /* 0x00000009b200780c */ /* 0x000fe40001741670 */
[----:B------:R-:W-:Y:S02]  /*be10*/  FMNMX.FTZ R5, R172, R5, !PT ;  /* 0x00000005ac057209 */ /* 0x000fe40007810000 */
[----:B------:R-:W-:Y:S02]  /*be20*/  ISETP.GT.AND P3, PT, R179, 0x9, P0 ;  /* 0x00000009b300780c */ /* 0x000fe40000764270 */
[----:B------:R-:W-:Y:S02]  /*be30*/  FMNMX.FTZ R180, R170, R5, !PT ;  /* 0x00000005aab47209 */ /* 0x000fe40007810000 */
[----:B------:R-:W-:-:S02]  /*be40*/  FSEL R18, R18, -INF , !P2 ;  /* 0xff80000012127808 */ /* 0x000fc40005000000 */
        /* <DEDUP_REMOVED lines=13> */
[C---:B------:R-:W-:Y:S02]  /*bf20*/  ISETP.LT.OR P3, PT, R178.reuse, 0x12, P3 ;  /* 0x00000012b200780c */ /* 0x040fe40001f61670 */
[----:B------:R-:W-:Y:S01]  /*bf30*/  ISETP.GT.AND P2, PT, R179, 0x19, P0 ;  /* 0x00000019b300780c */ /* 0x000fe20000744270 */
[----:B------:R-:W0:Y:S01]  /*bf40*/  SHFL.BFLY PT, R5, R180, 0x2, 0x1f ;  /* 0x0c401f00b4057f89 */ /* 0x000e2200000e0000 */
[----:B------:R-:W-:Y:S02]  /*bf50*/  FSEL R21, R21, -INF , !P3 ;  /* 0xff80000015157808 */ /* 0x000fe40005800000 */
[----:B------:R-:W-:Y:S02]  /*bf60*/  ISETP.GT.AND P3, PT, R179, 0x20, P0 ;  /* 0x00000020b300780c */ /* 0x000fe40000764270 */
[----:B------:R-:W-:-:S02]  /*bf70*/  ISETP.LT.OR P2, PT, R178, 0x1a, P2 ;  /* 0x0000001ab200780c */ /* 0x000fc40001741670 */
[----:B------:R-:W-:Y:S02]  /*bf80*/  ISETP.LT.OR P3, PT, R178, 0x21, P3 ;  /* 0x00000021b200780c */ /* 0x000fe40001f61670 */
[----:B------:R-:W-:Y:S02]  /*bf90*/  FSEL R152, R152, -INF , !P2 ;  /* 0xff80000098987808 */ /* 0x000fe40005000000 */
[----:B------:R-:W-:Y:S02]  /*bfa0*/  ISETP.GT.AND P2, PT, R179, 0x28, P0 ;  /* 0x00000028b300780c */ /* 0x000fe40000744270 */
[----:B------:R-:W-:Y:S02]  /*bfb0*/  FSEL R155, R155, -INF , !P3 ;  /* 0xff8000009b9b7808 */ /* 0x000fe40005800000 */
[----:B------:R-:W-:-:S04]  /*bfc0*/  ISETP.LT.OR P2, PT, R178, 0x29, P2 ;  /* 0x00000029b200780c */ /* 0x000fc80001741670 */
[----:B------:R-:W-:Y:S02]  /*bfd0*/  FSEL R157, R157, -INF , !P2 ;  /* 0xff8000009d9d7808 */ /* 0x000fe40005000000 */
[----:B------:R-:W-:Y:S02]  /*bfe0*/  ISETP.GT.AND P2, PT, R179, 0x30, P0 ;  /* 0x00000030b300780c */ /* 0x000fe40000744270 */
[----:B0-----:R-:W-:Y:S02]  /*bff0*/  FMNMX.FTZ R175, R180, R5, !PT ;  /* 0x00000005b4af7209 */ /* 0x001fe40007810000 */
[----:B------:R-:W-:-:S03]  /*c000*/  ISETP.LT.OR P2, PT, R178, 0x31, P2 ;  /* 0x00000031b200780c */ /* 0x000fc60001741670 */
[----:B------:R-:W0:Y:S01]  /*c010*/  SHFL.BFLY PT, R182, R175, 0x1, 0x1f ;  /* 0x0c201f00afb67f89 */ /* 0x000e2200000e0000 */
[----:B------:R-:W-:Y:S02]  /*c020*/  FSEL R159, R159, -INF , !P2 ;  /* 0xff8000009f9f7808 */ /* 0x000fe40005000000 */
[----:B------:R-:W-:-:S04]  /*c030*/  ISETP.GT.AND P2, PT, R179, 0x38, P0 ;  /* 0x00000038b300780c */ /* 0x000fc80000744270 */
[----:B------:R-:W-:-:S04]  /*c040*/  ISETP.LT.OR P2, PT, R178, 0x39, P2 ;  /* 0x00000039b200780c */ /* 0x000fc80001741670 */
[----:B------:R-:W-:Y:S02]  /*c050*/  FSEL R161, R161, -INF , !P2 ;  /* 0xff800000a1a17808 */ /* 0x000fe40005000000 */
[----:B0-----:R-:W-:Y:S02]  /*c060*/  FMNMX.FTZ R5, R175, R182, !PT ;  /* 0x000000b6af057209 */ /* 0x001fe40007810000 */
[----:B------:R-:W-:Y:S02]  /*c070*/  FSEL R175, R6, -INF , !P1 ;  /* 0xff80000006af7808 */ /* 0x000fe40004800000 */
[----:B------:R-:W-:Y:S01]  /*c080*/  ISETP.GT.AND P1, PT, R179, 0x18, P0 ;  /* 0x00000018b300780c */ /* 0x000fe20000724270 */
[----:B------:R-:W-:Y:S01]  /*c090*/  FMUL.FTZ R183, R5, UR10 ;  /* 0x0000000a05b77c20 */ /* 0x000fe20008410000 */
[----:B------:R-:W-:Y:S02]  /*c0a0*/  FMNMX.FTZ R6, R175, R14, !PT ;  /* 0x0000000eaf067209 */ /* 0x000fe40007810000 */
[----:B------:R-:W-:-:S02]  /*c0b0*/  ISETP.LT.OR P1, PT, R178, 0x19, P1 ;  /* 0x00000019b200780c */ /* 0x000fc40000f21670 */
[----:B------:R-:W-:Y:S02]  /*c0c0*/  FMNMX.FTZ R177, R17, R6, !PT ;  /* 0x0000000611b17209 */ /* 0x000fe40007810000 */
[----:B------:R-:W-:Y:S02]  /*c0d0*/  FSEL R23, R23, -INF , !P1 ;  /* 0xff80000017177808 */ /* 0x000fe40004800000 */
[----:B------:R-:W-:Y:S02]  /*c0e0*/  FMNMX.FTZ R6, R18, R177, !PT ;  /* 0x000000b112067209 */ /* 0x000fe40007810000 */
[----:B------:R-:W-:Y:S02]  /*c0f0*/  ISETP.GT.AND P1, PT, R179, 0x21, P0 ;  /* 0x00000021b300780c */ /* 0x000fe40000724270 */
[----:B------:R-:W-:Y:S02]  /*c100*/  FMNMX.FTZ R177, R19, R6, !PT ;  /* 0x0000000613b17209 */ /* 0x000fe40007810000 */
[----:B------:R-:W-:-:S02]  /*c110*/  ISETP.LT.OR P1, PT, R178, 0x22, P1 ;  /* 0x00000022b200780c */ /* 0x000fc40000f21670 */
[----:B------:R-:W-:Y:S02]  /*c120*/  FMNMX.FTZ R6, R20, R177, !PT ;  /* 0x000000b114067209 */ /* 0x000fe40007810000 */
[----:B------:R-:W-:Y:S02]  /*c130*/  FSEL R156, R156, -INF , !P1 ;  /* 0xff8000009c9c7808 */ /* 0x000fe40004800000 */
[----:B------:R-:W-:Y:S02]  /*c140*/  FMNMX.FTZ R6, R21, R6, !PT ;  /* 0x0000000615067209 */ /* 0x000fe40007810000 */
[----:B------:R-:W-:Y:S02]  /*c150*/  ISETP.GT.AND P1, PT, R179, 0x29, P0 ;  /* 0x00000029b300780c */ /* 0x000fe40000724270 */
[----:B------:R-:W-:Y:S02]  /*c160*/  FMNMX.FTZ R177, R23, R6, !PT ;  /* 0x0000000617b17209 */ /* 0x000fe40007810000 */
[----:B------:R-:W-:-:S02]  /*c170*/  FSETP.NEU.FTZ.AND P3, PT, R5, -INF , PT ;  /* 0xff8000000500780b */ /* 0x000fc40003f7d000 */
[----:B------:R-:W-:Y:S02]  /*c180*/  FMNMX.FTZ R6, R152, R177, !PT ;  /* 0x000000b198067209 */ /* 0x000fe40007810000 */
[----:B------:R-:W-:Y:S02]  /*c190*/  ISETP.LT.OR P1, PT, R178, 0x2a, P1 ;  /* 0x0000002ab200780c */ /* 0x000fe40000f21670 */
[----:B------:R-:W-:Y:S02]  /*c1a0*/  FMNMX.FTZ R181, R155, R6, !PT ;  /* 0x000000069bb57209 */ /* 0x000fe40007810000 */
[----:B------:R-:W-:Y:S02]  /*c1b0*/  FSEL R183, R183, RZ, P3 ;  /* 0x000000ffb7b77208 */ /* 0x000fe40001800000 */
[----:B------:R-:W-:Y:S02]  /*c1c0*/  FMNMX.FTZ R6, R156, R181, !PT ;  /* 0x000000b59c067209 */ /* 0x000fe40007810000 */
[----:B------:R-:W-:Y:S01]  /*c1d0*/  FSEL R158, R158, -INF , !P1 ;  /* 0xff8000009e9e7808 */ /* 0x000fe20004800000 */
[--C-:B------:R-:W-:Y:S01]  /*c1e0*/  FFMA.FTZ R176, R176, UR10, -R183.reuse ;  /* 0x0000000ab0b07c23 */ /* 0x100fe200080108b7 */
[----:B------:R-:W-:Y:S01]  /*c1f0*/  ISETP.GT.AND P1, PT, R179, 0x31, P0 ;  /* 0x00000031b300780c */ /* 0x000fe20000724270 */
[--C-:B------:R-:W-:Y:S01]  /*c200*/  FFMA.FTZ R174, R174, UR10, -R183.reuse ;  /* 0x0000000aaeae7c23 */ /* 0x100fe200080108b7 */
[----:B------:R-:W-:Y:S01]  /*c210*/  FMNMX.FTZ R181, R157, R6, !PT ;  /* 0x000000069db57209 */ /* 0x000fe20007810000 */
[----:B------:R0:W-:Y:S01]  /*c220*/  MUFU.EX2 R177, R176 ;  /* 0x000000b000b17308 */ /* 0x0001e20000000800 */
[----:B------:R-:W-:Y:S01]  /*c230*/  ISETP.LT.OR P1, PT, R178, 0x32, P1 ;  /* 0x00000032b200780c */ /* 0x000fe20000f21670 */
[--C-:B------:R-:W-:Y:S01]  /*c240*/  FFMA.FTZ R169, R169, UR10, -R183.reuse ;  /* 0x0000000aa9a97c23 */ /* 0x100fe200080108b7 */
[----:B------:R-:W-:Y:S01]  /*c250*/  FMNMX.FTZ R6, R158, R181, !PT ;  /* 0x000000b59e067209 */ /* 0x000fe20007810000 */
[--C-:B------:R-:W-:Y:S01]  /*c260*/  FFMA.FTZ R166, R166, UR10, -R183.reuse ;  /* 0x0000000aa6a67c23 */ /* 0x100fe200080108b7 */
[----:B------:R-:W-:Y:S01]  /*c270*/  ISETP.GT.AND P0, PT, R179, 0x39, P0 ;  /* 0x00000039b300780c */ /* 0x000fe20000704270 */
[--C-:B------:R-:W-:Y:S01]  /*c280*/  FFMA.FTZ R165, R165, UR10, -R183.reuse ;  /* 0x0000000aa5a57c23 */ /* 0x100fe200080108b7 */
[----:B------:R-:W-:Y:S01]  /*c290*/  FMNMX.FTZ R6, R159, R6, !PT ;  /* 0x000000069f067209 */ /* 0x000fe20007810000 */
[----:B------:R-:W-:Y:S01]  /*c2a0*/  MUFU.EX2 R174, R174 ;  /* 0x000000ae00ae7308 */ /* 0x000fe20000000800 */
[--C-:B0-----:R-:W-:Y:S01]  /*c2b0*/  FFMA.FTZ R176, R173, UR10, -R183.reuse ;  /* 0x0000000aadb07c23 */ /* 0x101fe200080108b7 */
[----:B------:R-:W-:Y:S01]  /*c2c0*/  FSEL R173, R160, -INF , !P1 ;  /* 0xff800000a0ad7808 */ /* 0x000fe20004800000 */
[--C-:B------:R-:W-:Y:S01]  /*c2d0*/  FFMA.FTZ R172, R172, UR10, -R183.reuse ;  /* 0x0000000aacac7c23 */ /* 0x100fe200080108b7 */
[----:B------:R-:W-:Y:S01]  /*c2e0*/  ISETP.LT.OR P0, PT, R178, 0x3a, P0 ;  /* 0x0000003ab200780c */ /* 0x000fe20000701670 */
[--C-:B------:R-:W-:Y:S01]  /*c2f0*/  FFMA.FTZ R22, R22, UR10, -R183.reuse ;  /* 0x0000000a16167c23 */ /* 0x100fe200080108b7 */
[----:B------:R-:W-:Y:S01]  /*c300*/  FMNMX.FTZ R6, R173, R6, !PT ;  /* 0x00000006ad067209 */ /* 0x000fe20007810000 */
[--C-:B------:R-:W-:Y:S01]  /*c310*/  FFMA.FTZ R170, R170, UR10, -R183.reuse ;  /* 0x0000000aaaaa7c23 */ /* 0x100fe200080108b7 */
[----:B------:R-:W-:Y:S01]  /*c320*/  FSEL R162, R162, -INF , !P0 ;  /* 0xff800000a2a27808 */ /* 0x000fe20004000000 */
[----:B------:R0:W-:Y:S01]  /*c330*/  MUFU.EX2 R160, R176 ;  /* 0x000000b000a07308 */ /* 0x0001e20000000800 */
[----:B------:R-:W-:Y:S01]  /*c340*/  FMNMX.FTZ R179, R161, R6, !PT ;  /* 0x00000006a1b37209 */ /* 0x000fe20007810000 */
[--C-:B------:R-:W-:Y:S01]  /*c350*/  FFMA.FTZ R154, R154, UR10, -R183.reuse ;  /* 0x0000000a9a9a7c23 */ /* 0x100fe200080108b7 */
[--C-:B------:R-:W-:Y:S01]  /*c360*/  FFMA.FTZ R171, R171, UR10, -R183.reuse ;  /* 0x0000000aabab7c23 */ /* 0x100fe200080108b7 */
[--C-:B------:R-:W-:Y:S01]  /*c370*/  FFMA.FTZ R167, R167, UR10, -R183.reuse ;  /* 0x0000000aa7a77c23 */ /* 0x100fe200080108b7 */
[----:B------:R-:W-:Y:S01]  /*c380*/  FMNMX.FTZ R6, R162, R179, !PT ;  /* 0x000000b3a2067209 */ /* 0x000fe20007810000 */
[--C-:B------:R-:W-:Y:S01]  /*c390*/  FFMA.FTZ R179, R168, UR10, -R183.reuse ;  /* 0x0000000aa8b37c23 */ /* 0x100fe200080108b7 */
[----:B------:R-:W-:Y:S01]  /*c3a0*/  FSEL R168, R5, RZ, P3 ;  /* 0x000000ff05a87208 */ /* 0x000fe20001800000 */
[----:B------:R-:W-:Y:S01]  /*c3b0*/  MUFU.EX2 R169, R169 ;  /* 0x000000a900a97308 */ /* 0x000fe20000000800 */
[--C-:B0-----:R-:W-:Y:S01]  /*c3c0*/  FFMA.FTZ R176, R163, UR10, -R183.reuse ;  /* 0x0000000aa3b07c23 */ /* 0x101fe200080108b7 */
[----:B------:R-:W0:Y:S01]  /*c3d0*/  SHFL.BFLY PT, R181, R6, 0x2, 0x1f ;  /* 0x0c401f0006b57f89 */ /* 0x000e2200000e0000 */
[----:B------:R-:W-:Y:S01]  /*c3e0*/  FFMA.FTZ R153, R153, UR10, -R183 ;  /* 0x0000000a99997c23 */ /* 0x000fe200080108b7 */
[----:B------:R-:W-:Y:S01]  /*c3f0*/  FADD.FTZ R168, -R168, R15 ;  /* 0x0000000fa8a87221 */ /* 0x000fe20000010100 */
[----:B------:R-:W-:Y:S01]  /*c400*/  ISETP.NE.AND P1, PT, R3, RZ, PT ;  /* 0x000000ff0300720c */ /* 0x000fe20003f25270 */
[----:B------:R-:W-:Y:S01]  /*c410*/  FFMA.FTZ R164, R164, UR10, -R183 ;  /* 0x0000000aa4a47c23 */ /* 0x000fe200080108b7 */
[----:B------:R-:W-:Y:S01]  /*c420*/  MOV R183, UR25 ;  /* 0x0000001900b77c02 */ /* 0x000fe20008000f00 */
[----:B------:R-:W-:Y:S01]  /*c430*/  FMUL.FTZ R168, R168, UR10 ;  /* 0x0000000aa8a87c20 */ /* 0x000fe20008410000 */
[----:B------:R-:W-:Y:S08]  /*c440*/  MUFU.EX2 R166, R166 ;  /* 0x000000a600a67308 */ /* 0x000ff00000000800 */
[----:B------:R-:W1:Y:S08]  /*c450*/  MUFU.EX2 R168, R168 ;  /* 0x000000a800a87308 */ /* 0x000e700000000800 */
[----:B------:R-:W2:Y:S01]  /*c460*/  MUFU.EX2 R179, R179 ;  /* 0x000000b300b37308 */ /* 0x000ea20000000800 */
[----:B0-----:R-:W-:-:S05]  /*c470*/  FMNMX.FTZ R181, R6, R181, !PT ;  /* 0x000000b506b57209 */ /* 0x001fca0007810000 */
[----:B------:R-:W0:Y:S02]  /*c480*/  SHFL.BFLY PT, R6, R181, 0x1, 0x1f ;  /* 0x0c201f00b5067f89 */ /* 0x000e2400000e0000 */
[----:B------:R-:W3:Y:S01]  /*c490*/  MUFU.EX2 R165, R165 ;  /* 0x000000a500a57308 */ /* 0x000ee20000000800 */
[----:B-1----:R-:W-:Y:S01]  /*c4a0*/  FFMA.FTZ R15, R168, R8, R177 ;  /* 0x00000008a80f7223 */ /* 0x002fe200000100b1 */
[-C--:B------:R-:W-:Y:S01]  /*c4b0*/  FMUL.FTZ R24, R24, R168.reuse ;  /* 0x000000a818187220 */ /* 0x080fe20000410000 */
[-C--:B------:R-:W-:Y:S01]  /*c4c0*/  FMUL.FTZ R25, R25, R168.reuse ;  /* 0x000000a819197220 */ /* 0x080fe20000410000 */
[-C--:B------:R-:W-:Y:S01]  /*c4d0*/  FMUL.FTZ R28, R28, R168.reuse ;  /* 0x000000a81c1c7220 */ /* 0x080fe20000410000 */
[----:B------:R-:W-:Y:S01]  /*c4e0*/  FADD.FTZ R15, R174, R15 ;  /* 0x0000000fae0f7221 */ /* 0x000fe20000010000 */
[-C--:B------:R-:W-:Y:S01]  /*c4f0*/  FMUL.FTZ R29, R29, R168.reuse ;  /* 0x000000a81d1d7220 */ /* 0x080fe20000410000 */
[-C--:B------:R-:W-:Y:S01]  /*c500*/  FMUL.FTZ R32, R32, R168.reuse ;  /* 0x000000a820207220 */ /* 0x080fe20000410000 */
[----:B------:R1:W-:Y:S01]  /*c510*/  MUFU.EX2 R163, R22 ;  /* 0x0000001600a37308 */ /* 0x0003e20000000800 */
[----:B------:R-:W-:Y:S01]  /*c520*/  FADD.FTZ R8, R160, R15 ;  /* 0x0000000fa0087221 */ /* 0x000fe20000010000 */
[-C--:B------:R-:W-:Y:S01]  /*c530*/  FMUL.FTZ R33, R33, R168.reuse ;  /* 0x000000a821217220 */ /* 0x080fe20000410000 */
[-C--:B------:R-:W-:Y:S01]  /*c540*/  FMUL.FTZ R36, R36, R168.reuse ;  /* 0x000000a824247220 */ /* 0x080fe20000410000 */
[-C--:B------:R-:W-:Y:S01]  /*c550*/  FMUL.FTZ R37, R37, R168.reuse ;  /* 0x000000a825257220 */ /* 0x080fe20000410000 */
[-C--:B------:R-:W-:Y:S01]  /*c560*/  FMUL.FTZ R40, R40, R168.reuse ;  /* 0x000000a828287220 */ /* 0x080fe20000410000 */
[-C--:B------:R-:W-:Y:S01]  /*c570*/  FMUL.FTZ R41, R41, R168.reuse ;  /* 0x000000a829297220 */ /* 0x080fe20000410000 */
[-C--:B------:R-:W-:Y:S01]  /*c580*/  FMUL.FTZ R44, R44, R168.reuse ;  /* 0x000000a82c2c7220 */ /* 0x080fe20000410000 */
[----:B------:R-:W4:Y:S01]  /*c590*/  MUFU.EX2 R172, R172 ;  /* 0x000000ac00ac7308 */ /* 0x000f220000000800 */
[-C--:B------:R-:W-:Y:S01]  /*c5a0*/  FMUL.FTZ R45, R45, R168.reuse ;  /* 0x000000a82d2d7220 */ /* 0x080fe20000410000 */
[-C--:B------:R-:W-:Y:S01]  /*c5b0*/  FMUL.FTZ R48, R48, R168.reuse ;  /* 0x000000a830307220 */ /* 0x080fe20000410000 */
[-C--:B------:R-:W-:Y:S01]  /*c5c0*/  FMUL.FTZ R49, R49, R168.reuse ;  /* 0x000000a831317220 */ /* 0x080fe20000410000 */
[-C--:B------:R-:W-:Y:S01]  /*c5d0*/  FMUL.FTZ R52, R52, R168.reuse ;  /* 0x000000a834347220 */ /* 0x080fe20000410000 */
[----:B------:R-:W-:Y:S01]  /*c5e0*/  FMUL.FTZ R53, R53, R168 ;  /* 0x000000a835357220 */ /* 0x000fe20000410000 */
[----:B0-----:R-:W-:Y:S01]  /*c5f0*/  FMNMX.FTZ R6, R181, R6, !PT ;  /* 0x00000006b5067209 */ /* 0x001fe20007810000 */
[-C--:B------:R-:W-:Y:S01]  /*c600*/  FMUL.FTZ R56, R56, R168.reuse ;  /* 0x000000a838387220 */ /* 0x080fe20000410000 */
[----:B------:R-:W0:Y:S01]  /*c610*/  MUFU.EX2 R170, R170 ;  /* 0x000000aa00aa7308 */ /* 0x000e220000000800 */
[-C--:B------:R-:W-:Y:S01]  /*c620*/  FMUL.FTZ R57, R57, R168.reuse ;  /* 0x000000a839397220 */ /* 0x080fe20000410000 */
[C---:B------:R-:W-:Y:S01]  /*c630*/  FSETP.NEU.FTZ.AND P0, PT, R6.reuse, -INF , PT ;  /* 0xff8000000600780b */ /* 0x040fe20003f1d000 */
[----:B------:R-:W-:Y:S01]  /*c640*/  FMUL.FTZ R180, R6, UR10 ;  /* 0x0000000a06b47c20 */ /* 0x000fe20008410000 */
[-C--:B------:R-:W-:Y:S01]  /*c650*/  FMUL.FTZ R60, R60, R168.reuse ;  /* 0x000000a83c3c7220 */ /* 0x080fe20000410000 */
[-C--:B------:R-:W-:Y:S01]  /*c660*/  FMUL.FTZ R61, R61, R168.reuse ;  /* 0x000000a83d3d7220 */ /* 0x080fe20000410000 */
[----:B------:R-:W-:Y:S01]  /*c670*/  FSEL R15, R6, RZ, P0 ;  /* 0x000000ff060f7208 */ /* 0x000fe20000000000 */
[-C--:B------:R-:W-:Y:S01]  /*c680*/  FMUL.FTZ R64, R64, R168.reuse ;  /* 0x000000a840407220 */ /* 0x080fe20000410000 */
[----:B------:R-:W-:Y:S01]  /*c690*/  FSEL R180, R180, RZ, P0 ;  /* 0x000000ffb4b47208 */ /* 0x000fe20000000000 */
[----:B------:R5:W-:Y:S01]  /*c6a0*/  MUFU.EX2 R178, R154 ;  /* 0x0000009a00b27308 */ /* 0x000be20000000800 */
[-C--:B------:R-:W-:Y:S01]  /*c6b0*/  FMUL.FTZ R65, R65, R168.reuse ;  /* 0x000000a841417220 */ /* 0x080fe20000410000 */
[----:B------:R-:W-:Y:S01]  /*c6c0*/  FADD.FTZ R15, -R15, R14 ;  /* 0x0000000e0f0f7221 */ /* 0x000fe20000010100 */
[----:B------:R-:W-:Y:S01]  /*c6d0*/  FMUL.FTZ R68, R68, R168 ;  /* 0x000000a844447220 */ /* 0x000fe20000410000 */
[----:B-1----:R-:W-:Y:S01]  /*c6e0*/  FFMA.FTZ R22, R175, UR10, -R180 ;  /* 0x0000000aaf167c23 */ /* 0x002fe200080108b4 */
[----:B------:R-:W-:Y:S01]  /*c6f0*/  FADD.FTZ R175, R169, R8 ;  /* 0x00000008a9af7221 */ /* 0x000fe20000010000 */
[----:B------:R-:W-:Y:S01]  /*c700*/  FMUL.FTZ R15, R15, UR10 ;  /* 0x0000000a0f0f7c20 */ /* 0x000fe20008410000 */
[--C-:B------:R-:W-:Y:S01]  /*c710*/  FFMA.FTZ R17, R17, UR10, -R180.reuse ;  /* 0x0000000a11117c23 */ /* 0x100fe200080108b4 */
[----:B------:R-:W1:Y:S01]  /*c720*/  MUFU.EX2 R171, R171 ;  /* 0x000000ab00ab7308 */ /* 0x000e620000000800 */
[----:B-----5:R-:W-:Y:S01]  /*c730*/  FADD.FTZ R154, R166, R175 ;  /* 0x000000afa69a7221 */ /* 0x020fe20000010000 */
[--C-:B------:R-:W-:Y:S01]  /*c740*/  FFMA.FTZ R18, R18, UR10, -R180.reuse ;  /* 0x0000000a12127c23 */ /* 0x100fe200080108b4 */
[--C-:B------:R-:W-:Y:S01]  /*c750*/  FFMA.FTZ R19, R19, UR10, -R180.reuse ;  /* 0x0000000a13137c23 */ /* 0x100fe200080108b4 */
[----:B------:R-:W-:Y:S01]  /*c760*/  FFMA.FTZ R20, R20, UR10, -R180 ;  /* 0x0000000a14147c23 */ /* 0x000fe200080108b4 */
[----:B--2---:R-:W-:Y:S01]  /*c770*/  FADD.FTZ R154, R179, R154 ;  /* 0x0000009ab39a7221 */ /* 0x004fe20000010000 */
[----:B------:R-:W-:-:S02]  /*c780*/  @!P1 IMAD R8, R183, 0x40, R2 ;  /* 0x00000040b7089824 */ /* 0x000fc400078e0202 */
[----:B------:R-:W-:Y:S01]  /*c790*/  FFMA.FTZ R21, R21, UR10, -R180 ;  /* 0x0000000a15157c23 */ /* 0x000fe200080108b4 */
[----:B------:R-:W2:Y:S01]  /*c7a0*/  MUFU.EX2 R167, R167 ;  /* 0x000000a700a77308 */ /* 0x000ea20000000800 */
[----:B---3--:R-:W-:Y:S01]  /*c7b0*/  FADD.FTZ R175, R165, R154 ;  /* 0x0000009aa5af7221 */ /* 0x008fe20000010000 */
[--C-:B------:R-:W-:Y:S01]  /*c7c0*/  FFMA.FTZ R14, R152, UR10, -R180.reuse ;  /* 0x0000000a980e7c23 */ /* 0x100fe200080108b4 */
[--C-:B------:R-:W-:Y:S01]  /*c7d0*/  FFMA.FTZ R23, R23, UR10, -R180.reuse ;  /* 0x0000000a17177c23 */ /* 0x100fe200080108b4 */
[--C-:B------:R-:W-:Y:S01]  /*c7e0*/  FFMA.FTZ R182, R161, UR10, -R180.reuse ;  /* 0x0000000aa1b67c23 */ /* 0x100fe200080108b4 */
[----:B----4-:R-:W-:Y:S01]  /*c7f0*/  FADD.FTZ R175, R172, R175 ;  /* 0x000000afacaf7221 */ /* 0x010fe20000010000 */
[--C-:B------:R-:W-:Y:S01]  /*c800*/  FFMA.FTZ R155, R155, UR10, -R180.reuse ;  /* 0x0000000a9b9b7c23 */ /* 0x100fe200080108b4 */
[--C-:B------:R-:W-:Y:S01]  /*c810*/  FFMA.FTZ R157, R157, UR10, -R180.reuse ;  /* 0x0000000a9d9d7c23 */ /* 0x100fe200080108b4 */
[----:B------:R-:W-:Y:S01]  /*c820*/  MUFU.EX2 R22, R22 ;  /* 0x0000001600167308 */ /* 0x000fe20000000800 */
[----:B0-----:R-:W-:Y:S01]  /*c830*/  FADD.FTZ R154, R170, R175 ;  /* 0x000000afaa9a7221 */ /* 0x001fe20000010000 */
[--C-:B------:R-:W-:Y:S01]  /*c840*/  FFMA.FTZ R175, R158, UR10, -R180.reuse ;  /* 0x0000000a9eaf7c23 */ /* 0x100fe200080108b4 */
[----:B------:R-:W-:Y:S01]  /*c850*/  F2FP.BF16.F32.PACK_AB R158, R172, R165 ;  /* 0x000000a5ac9e723e */ /* 0x000fe200000010ff */
[----:B------:R-:W-:Y:S01]  /*c860*/  FFMA.FTZ R159, R159, UR10, -R180 ;  /* 0x0000000a9f9f7c23 */ /* 0x000fe200080108b4 */
[----:B-1----:R-:W-:Y:S01]  /*c870*/  FADD.FTZ R154, R171, R154 ;  /* 0x0000009aab9a7221 */ /* 0x002fe20000010000 */
[----:B------:R-:W-:Y:S01]  /*c880*/  FFMA.FTZ R173, R173, UR10, -R180 ;  /* 0x0000000aadad7c23 */ /* 0x000fe200080108b4 */
[----:B------:R-:W-:Y:S01]  /*c890*/  @!P1 LEA R8, R8, UR37, 0x2 ;  /* 0x0000002508089c11 */ /* 0x000fe2000f8e10ff */
[----:B------:R-:W0:Y:S01]  /*c8a0*/  MUFU.EX2 R15, R15 ;  /* 0x0000000f000f7308 */ /* 0x000e220000000800 */
[----:B--2---:R-:W-:Y:S01]  /*c8b0*/  FADD.FTZ R183, R167, R154 ;  /* 0x0000009aa7b77221 */ /* 0x004fe20000010000 */
[----:B------:R-:W-:Y:S01]  /*c8c0*/  F2FP.BF16.F32.PACK_AB R154, R169, R160 ;  /* 0x000000a0a99a723e */ /* 0x000fe200000010ff */
[----:B------:R-:W-:Y:S01]  /*c8d0*/  FMUL.FTZ R69, R69, R168 ;  /* 0x000000a845457220 */ /* 0x000fe20000410000 */
[----:B------:R-:W-:Y:S01]  /*c8e0*/  F2FP.BF16.F32.PACK_AB R160, R171, R170 ;  /* 0x000000aaaba0723e */ /* 0x000fe200000010ff */
[----:B------:R-:W-:Y:S01]  /*c8f0*/  @!P1 STS [R8+0x28800], R168 ;  /* 0x028800a808009388 */ /* 0x000fe20000000800 */
        /* <DEDUP_REMOVED lines=11> */
[----:B0-----:R-:W-:Y:S01]  /*c9b0*/  FFMA.FTZ R172, R15, R7, R22 ;  /* 0x000000070fac7223 */ /* 0x001fe20000010016 */
[----:B------:R0:W-:Y:S01]  /*c9c0*/  @!P1 STS [R8+0x28820], R15 ;  /* 0x0288200f08009388 */ /* 0x0001e20000000800 */
        /* <DEDUP_REMOVED lines=10> */
[----:B------:R-:W-:Y:S01]  /*ca70*/  FADD.FTZ R161, R163, R152 ;  /* 0x00000098a3a17221 */ /* 0x000fe20000010000 */
[----:B------:R-:W-:Y:S01]  /*ca80*/  F2FP.BF16.F32.PACK_AB R152, R174, R177 ;  /* 0x000000b1ae98723e */ /* 0x000fe200000010ff */
[----:B------:R-:W-:Y:S01]  /*ca90*/  FMUL.FTZ R105, R105, R168 ;  /* 0x000000a869697220 */ /* 0x000fe20000410000 */
[----:B------:R-:W1:Y:S01]  /*caa0*/  MUFU.EX2 R18, R18 ;  /* 0x0000001200127308 */ /* 0x000e620000000800 */
[--C-:B--2---:R-:W-:Y:S01]  /*cab0*/  FFMA.FTZ R17, R156, UR10, -R180.reuse ;  /* 0x0000000a9c117c23 */ /* 0x104fe200080108b4 */
[----:B------:R-:W-:Y:S01]  /*cac0*/  F2FP.BF16.F32.PACK_AB R156, R179, R166 ;  /* 0x000000a6b39c723e */ /* 0x000fe200000010ff */
[----:B------:R-:W-:Y:S01]  /*cad0*/  FFMA.FTZ R180, R162, UR10, -R180 ;  /* 0x0000000aa2b47c23 */ /* 0x000fe200080108b4 */
[----:B------:R-:W-:Y:S01]  /*cae0*/  F2FP.BF16.F32.PACK_AB R162, R176, R167 ;  /* 0x000000a7b0a2723e */ /* 0x000fe200000010ff */
[-C--:B------:R-:W-:Y:S01]  /*caf0*/  FMUL.FTZ R108, R108, R168.reuse ;  /* 0x000000a86c6c7220 */ /* 0x080fe20000410000 */
[-C--:B------:R-:W-:Y:S01]  /*cb00*/  FMUL.FTZ R109, R109, R168.reuse ;  /* 0x000000a86d6d7220 */ /* 0x080fe20000410000 */
[----:B------:R-:W-:Y:S01]  /*cb10*/  FMUL.FTZ R112, R112, R168 ;  /* 0x000000a870707220 */ /* 0x000fe20000410000 */
[----:B------:R-:W2:Y:S01]  /*cb20*/  MUFU.EX2 R164, R164 ;  /* 0x000000a400a47308 */ /* 0x000ea20000000800 */
[C---:B---3--:R-:W-:Y:S01]  /*cb30*/  FADD.FTZ R7, R153.reuse, R172 ;  /* 0x000000ac99077221 */ /* 0x048fe20000010000 */
[----:B------:R-:W-:Y:S01]  /*cb40*/  F2FP.BF16.F32.PACK_AB R153, R153, R22 ;  /* 0x000000169999723e */ /* 0x000fe200000010ff */
[-C--:B------:R-:W-:Y:S01]  /*cb50*/  FMUL.FTZ R113, R113, R168.reuse ;  /* 0x000000a871717220 */ /* 0x080fe20000410000 */
[-C--:B------:R-:W-:Y:S01]  /*cb60*/  FMUL.FTZ R116, R116, R168.reuse ;  /* 0x000000a874747220 */ /* 0x080fe20000410000 */
[-C--:B------:R-:W-:Y:S01]  /*cb70*/  FMUL.FTZ R117, R117, R168.reuse ;  /* 0x000000a875757220 */ /* 0x080fe20000410000 */
[-C--:B------:R-:W-:Y:S01]  /*cb80*/  FMUL.FTZ R120, R120, R168.reuse ;  /* 0x000000a878787220 */ /* 0x080fe20000410000 */
[-C--:B------:R-:W-:Y:S01]  /*cb90*/  FMUL.FTZ R121, R121, R168.reuse ;  /* 0x000000a879797220 */ /* 0x080fe20000410000 */
[----:B------:R-:W3:Y:S01]  /*cba0*/  MUFU.EX2 R19, R19 ;  /* 0x0000001300137308 */ /* 0x000ee20000000800 */
        /* <DEDUP_REMOVED lines=10> */
[-C--:B------:R-:W-:Y:S01]  /*cc50*/  FMUL.FTZ R136, R136, R168.reuse ;  /* 0x000000a888887220 */ /* 0x080fe20000410000 */
[-C--:B------:R-:W-:Y:S01]  /*cc60*/  FMUL.FTZ R137, R137, R168.reuse ;  /* 0x000000a889897220 */ /* 0x080fe20000410000 */
[----:B------:R-:W-:Y:S01]  /*cc70*/  FADD.FTZ R166, R178, R161 ;  /* 0x000000a1b2a67221 */ /* 0x000fe20000010000 */
[-C--:B------:R-:W-:Y:S01]  /*cc80*/  FMUL.FTZ R140, R140, R168.reuse ;  /* 0x000000a88c8c7220 */ /* 0x080fe20000410000 */
[----:B------:R-:W-:Y:S01]  /*cc90*/  FMUL.FTZ R141, R141, R168 ;  /* 0x000000a88d8d7220 */ /* 0x000fe20000410000 */
[----:B------:R-:W2:Y:S01]  /*cca0*/  MUFU.EX2 R21, R21 ;  /* 0x0000001500157308 */ /* 0x000ea20000000800 */
[----:B---3--:R-:W-:Y:S01]  /*ccb0*/  FADD.FTZ R7, R19, R174 ;  /* 0x000000ae13077221 */ /* 0x008fe20000010000 */
[C---:B0-----:R-:W-:Y:S01]  /*ccc0*/  FADD.FTZ R8, R181.reuse, R166 ;  /* 0x000000a6b5087221 */ /* 0x041fe20000010000 */
[----:B------:R-:W-:Y:S01]  /*ccd0*/  F2FP.BF16.F32.PACK_AB R166, R181, R178 ;  /* 0x000000b2b5a6723e */ /* 0x000fe200000010ff */
[-C--:B------:R-:W-:Y:S01]  /*cce0*/  FMUL.FTZ R144, R144, R168.reuse ;  /* 0x000000a890907220 */ /* 0x080fe20000410000 */
[-C--:B------:R-:W-:Y:S01]  /*ccf0*/  FMUL.FTZ R145, R145, R168.reuse ;  /* 0x000000a891917220 */ /* 0x080fe20000410000 */
[-C--:B------:R-:W-:Y:S01]  /*cd00*/  FMUL.FTZ R148, R148, R168.reuse ;  /* 0x000000a894947220 */ /* 0x080fe20000410000 */
[----:B------:R-:W-:Y:S01]  /*cd10*/  FMUL.FTZ R149, R149, R168 ;  /* 0x000000a895957220 */ /* 0x000fe20000410000 */
        /* <DEDUP_REMOVED lines=26> */
[----:B--2---:R-:W-:Y:S01]  /*cec0*/  F2FP.BF16.F32.PACK_AB R155, R19, R18 ;  /* 0x00000012139b723e */ /* 0x004fe200000010ff */
        /* <DEDUP_REMOVED lines=15> */
[C---:B0-----:R-:W-:Y:S01]  /*cfc0*/  FADD.FTZ R176, R170.reuse, R7 ;  /* 0x00000007aab07221 */ /* 0x041fe20000010000 */
        /* <DEDUP_REMOVED lines=40> */
[-C--:B------:R-:W-:Y:S01]  /*d250*/  FMUL.FTZ R130, R130, R15.reuse ;  /* 0x0000000f82827220 */ /* 0x080fe20000410000 */
[-C--:B------:R-:W-:Y:S01]  /*d260*/  FMUL.FTZ R131, R131, R15.reuse ;  /* 0x0000000f83837220 */ /* 0x080fe20000410000 */
[-C--:B------:R-:W-:Y:S01]  /*d270*/  FMUL.FTZ R134, R134, R15.reuse ;  /* 0x0000000f86867220 */ /* 0x080fe20000410000 */
[-C--:B------:R-:W-:Y:S01]  /*d280*/  FMUL.FTZ R135, R135, R15.reuse ;  /* 0x0000000f87877220 */ /* 0x080fe20000410000 */
[-C--:B------:R-:W-:Y:S01]  /*d290*/  FMUL.FTZ R138, R138, R15.reuse ;  /* 0x0000000f8a8a7220 */ /* 0x080fe20000410000 */
[-C--:B------:R-:W-:Y:S01]  /*d2a0*/  FMUL.FTZ R139, R139, R15.reuse ;  /* 0x0000000f8b8b7220 */ /* 0x080fe20000410000 */
[----:B------:R-:W-:Y:S01]  /*d2b0*/  FMUL.FTZ R142, R142, R15 ;  /* 0x0000000f8e8e7220 */ /* 0x000fe20000410000 */
[C---:B-1----:R-:W-:Y:S01]  /*d2c0*/  F2FP.BF16.F32.PACK_AB R167, R180.reuse, R167 ;  /* 0x000000a7b4a7723e */ /* 0x042fe200000010ff */
[----:B------:R-:W-:Y:S01]  /*d2d0*/  FADD.FTZ R7, R180, R7 ;  /* 0x00000007b4077221 */ /* 0x000fe20000010000 */
[-C--:B------:R-:W-:Y:S01]  /*d2e0*/  FMUL.FTZ R143, R143, R15.reuse ;  /* 0x0000000f8f8f7220 */ /* 0x080fe20000410000 */
[-C--:B------:R-:W-:Y:S01]  /*d2f0*/  FMUL.FTZ R146, R146, R15.reuse ;  /* 0x0000000f92927220 */ /* 0x080fe20000410000 */
[-C--:B------:R-:W-:Y:S01]  /*d300*/  FMUL.FTZ R147, R147, R15.reuse ;  /* 0x0000000f93937220 */ /* 0x080fe20000410000 */
[----:B------:R2:W-:Y:S01]  /*d310*/  STSM.16.M88.4 [R9], R164 ;  /* 0x000000a409007844 */ /* 0x0005e20000000200 */
[-C--:B------:R-:W-:Y:S01]  /*d320*/  FMUL.FTZ R150, R150, R15.reuse ;  /* 0x0000000f96967220 */ /* 0x080fe20000410000 */
[----:B------:R-:W-:Y:S01]  /*d330*/  FMUL.FTZ R151, R151, R15 ;  /* 0x0000000f97977220 */ /* 0x000fe20000410000 */
[----:B------:R-:W-:Y:S06]  /*d340*/  @!P5 BRA `(.L_x_4829) ;  /* 0x000000000004d947 */ /* 0x000fec0003800000 */
[----:B------:R-:W-:Y:S01]  /*d350*/  BPT.TRAP 0x1 ;  /* 0x000000040000795c */ /* 0x000fe20000300000 */
.L_x_4829:
[----:B------:R0:W1:Y:S01]  /*d360*/  SYNCS.PHASECHK.TRANS64.TRYWAIT P0, [UR31+0x28c50], R13 ;  /* 0x028c500dff0075a7 */ /* 0x000062000800015f */
[----:B------:R-:W-:Y:S05]  /*d370*/  @!P5 BRA `(.L_x_4830) ;  /* 0x000000000004d947 */ /* 0x000fea0003800000 */
[----:B------:R-:W-:Y:S01]  /*d380*/  BPT.TRAP 0x1 ;  /* 0x000000040000795c */ /* 0x000fe20000300000 */
.L_x_4830:
[----:B-1----:R-:W-:Y:S05]  /*d390*/  @P0 BRA `(.L_x_4831) ;  /* 0x0000000000080947 */ /* 0x002fea0003800000 */
[----:B------:R-:W1:Y:S02]  /*d3a0*/  SYNCS.PHASECHK.TRANS64.TRYWAIT P0, [UR31+0x28c50], R13 ;  /* 0x028c500dff0075a7 */ /* 0x000e64000800015f */
[----:B-1----:R-:W-:Y:S05]  /*d3b0*/  @!P0 BRA `(.L_x_4832) ;  /* 0x0000008000b88947 */ /* 0x002fea0003800000 */
.L_x_4831:
        /* <DEDUP_REMOVED lines=13> */
[----:B------:R-:W-:-:S02]  /*d490*/  @!P6 PRMT R16, RZ, 0x654, R16 ;  /* 0x00000654ff10e816 */ /* 0x000fc40000000010 */
[----:B------:R-:W-:Y:S01]  /*d4a0*/  MOV R15, R5 ;  /* 0x00000005000f7202 */ /* 0x000fe20000000f00 */
[----:B------:R-:W-:Y:S02]  /*d4b0*/  WARPGROUP.DEPBAR.LE gsb0, 0x0 ;  /* 0x00008000000079c5 */ /* 0x000fe40000010000 */
[----:B------:R-:W-:-:S15]  /*d4c0*/  WARPGROUP.ARRIVE ;  /* 0x00000000000079c5 */ /* 0x000fde0000000000 */
[----:B------:R-:W-:-:S04]  /*d4d0*/  NOP ;  /* 0x0000000000007918 */ /* 0x000fc80000000000 */
        /* <DEDUP_REMOVED lines=24> */
.L_x_4816:
[----:B-12---:R-:W1:Y:S01]  /*d660*/  SHFL.BFLY PT, R9, R8, 0x2, 0x1f ;  /* 0x0c401f0008097f89 */ /* 0x006e6200000e0000 */
[----:B------:R-:W-:Y:S01]  /*d670*/  IMAD.MOV.U32 R10, RZ, RZ, RZ ;  /* 0x000000ffff0a7224 */ /* 0x000fe200078e00ff */
[----:B------:R-:W-:Y:S08]  /*d680*/  BAR.ARV 0x8, 0x100 ;  /* 0x0204000000007b1d */ /* 0x000ff00000002000 */
[----:B------:R-:W-:Y:S01]  /*d690*/  BAR.SYNC.DEFER_BLOCKING 0xf, 0x100 ;  /* 0x03c4000000007b1d */ /* 0x000fe20000010000 */
[----:B------:R-:W-:-:S05]  /*d6a0*/  ISETP.NE.AND P0, PT, R3, RZ, PT ;  /* 0x000000ff0300720c */ /* 0x000fca0003f05270 */
[----:B------:R-:W2:Y:S01]  /*d6b0*/  SHFL.BFLY PT, R4, R7, 0x2, 0x1f ;  /* 0x0c401f0007047f89 */ /* 0x000ea200000e0000 */
[----:B-1----:R-:W-:Y:S01]  /*d6c0*/  FADD.FTZ R9, R9, R8 ;  /* 0x0000000809097221 */ /* 0x002fe20000010000 */
[----:B------:R-:W-:-:S04]  /*d6d0*/  IMAD.U32 R8, RZ, RZ, UR10 ;  /* 0x0000000aff087e24 */ /* 0x000fc8000f8e00ff */
[----:B------:R-:W1:Y:S01]  /*d6e0*/  SHFL.BFLY PT, R0, R9, 0x1, 0x1f ;  /* 0x0c201f0009007f89 */ /* 0x000e6200000e0000 */
[----:B--2---:R-:W-:-:S05]  /*d6f0*/  FADD.FTZ R4, R4, R7 ;  /* 0x0000000704047221 */ /* 0x004fca0000010000 */
[----:B------:R-:W2:Y:S01]  /*d700*/  SHFL.BFLY PT, R11, R4, 0x1, 0x1f ;  /* 0x0c201f00040b7f89 */ /* 0x000ea200000e0000 */
[----:B-1----:R-:W-:Y:S01]  /*d710*/  FADD.FTZ R12, R9, R0 ;  /* 0x00000000090c7221 */ /* 0x002fe20000010000 */
[----:B------:R-:W-:Y:S02]  /*d720*/  IMAD.MOV.U32 R0, RZ, RZ, RZ ;  /* 0x000000ffff007224 */ /* 0x000fe400078e00ff */
[----:B------:R-:W-:Y:S02]  /*d730*/  IMAD.U32 R9, RZ, RZ, UR4 ;  /* 0x00000004ff097e24 */ /* 0x000fe4000f8e00ff */
[----:B------:R-:W-:-:S03]  /*d740*/  FSETP.NE.FTZ.AND P1, PT, R12, RZ, PT ;  /* 0x000000ff0c00720b */ /* 0x000fc60003f35000 */
[----:B------:R-:W-:Y:S01]  /*d750*/  LEA R9, R9, R2, 0x6 ;  /* 0x0000000209097211 */ /* 0x000fe200078e30ff */
[----:B------:R-:W-:-:S03]  /*d760*/  IMAD.MOV.U32 R2, RZ, RZ, -0x800000 ;  /* 0xff800000ff027424 */ /* 0x000fc600078e00ff */
[----:B------:R-:W-:-:S06]  /*d770*/  @!P0 LEA R9, R9, UR37, 0x2 ;  /* 0x0000002509098c11 */ /* 0x000fcc000f8e10ff */
[----:B------:R-:W1:Y:S01]  /*d780*/  @P1 MUFU.RCP R10, R12 ;  /* 0x0000000c000a1308 */ /* 0x000e620000001000 */
[----:B------:R-:W-:Y:S01]  /*d790*/  @P1 FMUL.FTZ R8, R8, 0.69314718246459960938 ;  /* 0x3f31721808081820 */ /* 0x000fe20000410000 */
[----:B--2---:R-:W-:Y:S01]  /*d7a0*/  FADD.FTZ R11, R4, R11 ;  /* 0x0000000b040b7221 */ /* 0x004fe20000010000 */
[----:B------:R-:W-:-:S04]  /*d7b0*/  MOV R4, 0xff800000 ;  /* 0xff80000000047802 */ /* 0x000fc80000000f00 */
[----:B------:R-:W-:Y:S01]  /*d7c0*/  FSETP.NE.FTZ.AND P2, PT, R11, RZ, PT ;  /* 0x000000ff0b00720b */ /* 0x000fe20003f55000 */
[----:B------:R-:W-:Y:S01]  /*d7d0*/  @P1 MUFU.LG2 R3, R12 ;  /* 0x0000000c00031308 */ /* 0x000fe20000000c00 */
[----:B-1----:R1:W-:Y:S01]  /*d7e0*/  @!P0 STS [R9+0x28800], R10 ;  /* 0x0288000a09008388 */ /* 0x0023e20000000800 */
[-C--:B------:R-:W-:Y:S01]  /*d7f0*/  FMUL.FTZ R24, R24, R10.reuse ;  /* 0x0000000a18187220 */ /* 0x080fe20000410000 */
[----:B------:R-:W-:-:S09]  /*d800*/  FMUL.FTZ R25, R25, R10 ;  /* 0x0000000a19197220 */ /* 0x000fd20000410000 */
[----:B------:R-:W2:Y:S01]  /*d810*/  @P2 MUFU.RCP R0, R11 ;  /* 0x0000000b00002308 */ /* 0x000ea20000001000 */
[-C--:B------:R-:W-:Y:S01]  /*d820*/  FMUL.FTZ R28, R28, R10.reuse ;  /* 0x0000000a1c1c7220 */ /* 0x080fe20000410000 */
[-C--:B------:R-:W-:Y:S01]  /*d830*/  FMUL.FTZ R29, R29, R10.reuse ;  /* 0x0000000a1d1d7220 */ /* 0x080fe20000410000 */
[-C--:B------:R-:W-:Y:S01]  /*d840*/  FMUL.FTZ R32, R32, R10.reuse ;  /* 0x0000000a20207220 */ /* 0x080fe20000410000 */
[-C--:B------:R-:W-:Y:S01]  /*d850*/  FMUL.FTZ R33, R33, R10.reuse ;  /* 0x0000000a21217220 */ /* 0x080fe20000410000 */
[-C--:B------:R-:W-:Y:S01]  /*d860*/  FMUL.FTZ R36, R36, R10.reuse ;  /* 0x0000000a24247220 */ /* 0x080fe20000410000 */
[-C--:B------:R-:W-:Y:S01]  /*d870*/  FMUL.FTZ R37, R37, R10.reuse ;  /* 0x0000000a25257220 */ /* 0x080fe20000410000 */
[-C--:B------:R-:W-:Y:S01]  /*d880*/  FMUL.FTZ R40, R40, R10.reuse ;  /* 0x0000000a28287220 */ /* 0x080fe20000410000 */
[----:B------:R-:W5:Y:S01]  /*d890*/  @P2 MUFU.LG2 R7, R11 ;  /* 0x0000000b00072308 */ /* 0x000f620000000c00 */
        /* <DEDUP_REMOVED lines=8> */
[----:B--2---:R2:W-:Y:S01]  /*d920*/  @!P0 STS [R9+0x28820], R0 ;  /* 0x0288200009008388 */ /* 0x0045e20000000800 */
        /* <DEDUP_REMOVED lines=47> */
[----:B-1----:R-:W-:-:S02]  /*dc20*/  IMAD.U32 R10, RZ, RZ, UR10 ;  /* 0x0000000aff0a7e24 */ /* 0x002fc4000f8e00ff */
[----:B------:R-:W-:Y:S01]  /*dc30*/  @P1 FMUL.FTZ R3, R3, 0.69314718246459960938 ;  /* 0x3f31721803031820 */ /* 0x000fe20000410000 */
[----:B-----5:R-:W-:Y:S01]  /*dc40*/  @P2 FMUL.FTZ R7, R7, 0.69314718246459960938 ;  /* 0x3f31721807072820 */ /* 0x020fe20000410000 */
[----:B------:R-:W-:Y:S01]  /*dc50*/  PLOP3.LUT P0, PT, PT, PT, PT, 0x8, 0x0 ;  /* 0x000000000000781c */ /* 0x000fe20003f0e170 */
        /* <DEDUP_REMOVED lines=67> */
[----:B--2---:R-:W-:Y:S06]  /*e090*/  BAR.ARV 0xe, 0x100 ;  /* 0x0384000000007b1d */ /* 0x004fec0000002000 */
.L_x_4748:
[----:B------:R-:W-:Y:S05]  /*e0a0*/  @P0 BRA `(.L_x_4834) ;  /* 0x0000002000f80947 */ /* 0x000fea0003800000 */
[----:B------:R-:W1:Y:S01]  /*e0b0*/  S2R R0, SR_TID.X ;  /* 0x0000000000007919 */ /* 0x000e620000002100 */
[----:B------:R-:W2:Y:S01]  /*e0c0*/  S2UR UR5, SR_CgaCtaId ;  /* 0x00000000000579c3 */ /* 0x000ea20000008800 */
[----:B------:R-:W-:Y:S01]  /*e0d0*/  UMOV UR4, 0x400 ;  /* 0x0000040000047882 */ /* 0x000fe20000000000 */
[----:B------:R-:W-:-:S06]  /*e0e0*/  IMAD R3, RZ, RZ, -UR40 ;  /* 0x80000028ff037e24 */ /* 0x000fcc000f8e02ff */
[----:B------:R-:W-:Y:S08]  /*e0f0*/  BAR.SYNC.DEFER_BLOCKING 0x1, 0x100 ;  /* 0x0044000000007b1d */ /* 0x000ff00000010000 */
[----:B------:R-:W5:Y:S08]  /*e100*/  S2UR UR6, SR_CTAID.Y ;  /* 0x00000000000679c3 */ /* 0x000f700000002600 */
[----:B------:R-:W5:Y:S01]  /*e110*/  LDC R10, c[0x0][0xc50] ;  /* 0x00031400ff0a7b82 */ /* 0x000f620000000800 */
[----:B--2---:R-:W-:-:S07]  /*e120*/  ULEA UR4, UR5, UR4, 0x18 ;  /* 0x0000000405047291 */ /* 0x004fce000f8ec03f */
[----:B------:R-:W2:Y:S01]  /*e130*/  LDC R6, c[0x0][0xbe8] ;  /* 0x0002fa00ff067b82 */ /* 0x000ea20000000800 */
[----:B------:R-:W-:Y:S01]  /*e140*/  UIADD3 UR4, UR4, 0x28c20, URZ ;  /* 0x00028c2004047890 */ /* 0x000fe2000fffe03f */
[----:B-1----:R-:W-:-:S03]  /*e150*/  VIADD R20, R0, 0xffffff80 ;  /* 0xffffff8000147836 */ /* 0x002fc60000000000 */
[----:B------:R-:W-:Y:S02]  /*e160*/  UPRMT UR4, URZ, 0x654, UR4 ;  /* 0x000006543f047896 */ /* 0x000fe40008000004 */
[----:B------:R-:W-:-:S04]  /*e170*/  SHF.R.S32.HI R21, RZ, 0x1f, R20 ;  /* 0x0000001fff157819 */ /* 0x000fc80000011414 */
[----:B------:R-:W-:Y:S01]  /*e180*/  LEA.HI R9, R21, R20, RZ, 0x7 ;  /* 0x0000001415097211 */ /* 0x000fe200078f38ff */
[----:B-----5:R-:W-:Y:S01]  /*e190*/  IMAD R3, R10, R3, UR6 ;  /* 0x000000060a037e24 */ /* 0x020fe2000f8e0203 */
[----:B------:R-:W-:Y:S01]  /*e1a0*/  USHF.R.S32.HI UR6, URZ, 0x1f, UR40 ;  /* 0x0000001f3f067899 */ /* 0x000fe20008011428 */
[----:B------:R-:W-:Y:S01]  /*e1b0*/  SYNCS.ARRIVE.TRANS64.RED.A1T0 RZ, [UR4], RZ ;  /* 0x000000ffffff79a7 */ /* 0x000fe20008100404 */
[----:B------:R-:W-:Y:S02]  /*e1c0*/  SHF.R.S32.HI R0, RZ, 0x7, R9 ;  /* 0x00000007ff007819 */ /* 0x000fe40000011409 */
[----:B------:R-:W-:-:S03]  /*e1d0*/  LOP3.LUT R5, R9, 0xffffff80, RZ, 0xc0, !PT ;  /* 0xffffff8009057812 */ /* 0x000fc600078ec0ff */
[----:B------:R-:W1:Y:S01]  /*e1e0*/  SHFL.IDX PT, R7, R0, RZ, 0x1f ;  /* 0x00001fff00077589 */ /* 0x000e6200000e0000 */
[----:B--2---:R-:W-:Y:S01]  /*e1f0*/  ISETP.NE.AND P1, PT, R6, 0x1, PT ;  /* 0x000000010600780c */ /* 0x004fe20003f25270 */
[----:B------:R-:W-:Y:S01]  /*e200*/  IMAD.IADD R8, R20, 0x1, -R5 ;  /* 0x0000000114087824 */ /* 0x000fe200078e0a05 */
[----:B------:R-:W-:-:S04]  /*e210*/  SHF.R.S32.HI R5, RZ, 0x1f, R3 ;  /* 0x0000001fff057819 */ /* 0x000fc80000011403 */
[----:B------:R-:W-:Y:S02]  /*e220*/  SHF.R.S32.HI R155, RZ, 0x1f, R8 ;  /* 0x0000001fff9b7819 */ /* 0x000fe40000011408 */
[----:B-1----:R-:W-:Y:S02]  /*e230*/  ISETP.NE.AND P0, PT, R7, RZ, PT ;  /* 0x000000ff0700720c */ /* 0x002fe40003f05270 */
[----:B------:R-:W-:-:S04]  /*e240*/  LEA.HI R7, R155, R8, RZ, 0x2 ;  /* 0x000000089b077211 */ /* 0x000fc800078f10ff */
[----:B------:R-:W-:-:S07]  /*e250*/  SHF.R.S32.HI R154, RZ, 0x2, R7 ;  /* 0x00000002ff9a7819 */ /* 0x000fce0000011407 */
[----:B------:R-:W-:Y:S05]  /*e260*/  @P0 BRA `(.L_x_4835) ;  /* 0x0000000400440947 */ /* 0x000fea0003800000 */
[----:B------:R-:W1:Y:S01]  /*e270*/  LDC R16, c[0x0][0xbe8] ;  /* 0x0002fa00ff107b82 */ /* 0x000e620000000800 */
[----:B------:R-:W-:Y:S01]  /*e280*/  LOP3.LUT R9, R9, 0xffffff80, RZ, 0xc0, !PT ;  /* 0xffffff8009097812 */ /* 0x000fe200078ec0ff */
[----:B------:R-:W2:Y:S01]  /*e290*/  S2R R22, SR_CTAID.X ;  /* 0x0000000000167919 */ /* 0x000ea20000002500 */
[----:B------:R-:W-:Y:S01]  /*e2a0*/  LEA.HI R11, R21, R20, RZ, 0x2 ;  /* 0x00000014150b7211 */ /* 0x000fe200078f10ff */
[----:B------:R-:W-:Y:S01]  /*e2b0*/  ULDC.64 UR4, c[0x0][0xbd0] ;  /* 0x0002f40000047ab9 */ /* 0x000fe20000000a00 */
[----:B------:R-:W-:Y:S01]  /*e2c0*/  IADD3 R23, R20, -R9, RZ ;  /* 0x8000000914177210 */ /* 0x000fe20007ffe0ff */
[----:B------:R-:W-:Y:S01]  /*e2d0*/  UIMAD.WIDE.U32 UR8, UR40, UR4, URZ ;  /* 0x00000004280872a5 */ /* 0x000fe2000f8e003f */
[----:B------:R-:W-:Y:S01]  /*e2e0*/  LOP3.LUT R11, R11, 0xfffffffc, RZ, 0xc0, !PT ;  /* 0xfffffffc0b0b7812 */ /* 0x000fe200078ec0ff */
[----:B------:R-:W5:Y:S01]  /*e2f0*/  S2UR UR7, SR_CTAID.Z ;  /* 0x00000000000779c3 */ /* 0x000f620000002700 */
[----:B------:R-:W-:Y:S01]  /*e300*/  SHF.R.S32.HI R10, RZ, 0x1f, R23 ;  /* 0x0000001fff0a7819 */ /* 0x000fe20000011417 */
[----:B------:R-:W-:-:S02]  /*e310*/  UIMAD UR4, UR6, UR4, URZ ;  /* 0x00000004060472a4 */ /* 0x000fc4000f8e023f */
[----:B------:R-:W-:Y:S01]  /*e320*/  IMAD.IADD R11, R20, 0x1, -R11 ;  /* 0x00000001140b7824 */ /* 0x000fe200078e0a0b */
[CC--:B------:R-:W-:Y:S01]  /*e330*/  LEA.HI R152, R10.reuse, R23.reuse, RZ, 0x2 ;  /* 0x000000170a987211 */ /* 0x0c0fe200078f10ff */
[----:B------:R-:W-:Y:S01]  /*e340*/  UIMAD UR4, UR40, UR5, UR4 ;  /* 0x00000005280472a4 */ /* 0x000fe2000f8e0204 */
[----:B------:R-:W-:Y:S01]  /*e350*/  LEA.HI R10, R10, R23, RZ, 0x5 ;  /* 0x000000170a0a7211 */ /* 0x000fe200078f28ff */
[----:B------:R-:W4:Y:S01]  /*e360*/  LDC.64 R18, c[0x0][0xbd8] ;  /* 0x0002f600ff127b82 */ /* 0x000f220000000a00 */
[--C-:B------:R-:W-:Y:S01]  /*e370*/  SHF.R.S32.HI R9, RZ, 0x2, R152.reuse ;  /* 0x00000002ff097819 */ /* 0x100fe20000011498 */
[----:B------:R-:W-:Y:S01]  /*e380*/  UIADD3 UR4, UR9, UR4, URZ ;  /* 0x0000000409047290 */ /* 0x000fe2000fffe03f */
[----:B------:R-:W-:Y:S02]  /*e390*/  SHF.R.S32.HI R12, RZ, 0x1f, R152 ;  /* 0x0000001fff0c7819 */ /* 0x000fe40000011498 */
[----:B------:R-:W-:Y:S02]  /*e3a0*/  SHF.R.S32.HI R10, RZ, 0x5, R10 ;  /* 0x00000005ff0a7819 */ /* 0x000fe4000001140a */
[----:B------:R-:W-:-:S02]  /*e3b0*/  LEA.HI R12, R12, R9, RZ, 0x3 ;  /* 0x000000090c0c7211 */ /* 0x000fc400078f18ff */
[----:B-1----:R-:W-:Y:S02]  /*e3c0*/  ISETP.NE.AND P0, PT, R16, 0x1, PT ;  /* 0x000000011000780c */ /* 0x002fe40003f05270 */
[----:B------:R-:W-:Y:S02]  /*e3d0*/  LOP3.LUT R12, R12, 0xfffffff8, RZ, 0xc0, !PT ;  /* 0xfffffff80c0c7812 */ /* 0x000fe400078ec0ff */
[----:B------:R-:W-:-:S03]  /*e3e0*/  LOP3.LUT R152, R152, 0x7ffffffc, RZ, 0xc0, !PT ;  /* 0x7ffffffc98987812 */ /* 0x000fc600078ec0ff */
[----:B------:R-:W-:Y:S01]  /*e3f0*/  IMAD.IADD R9, R9, 0x1, -R12 ;  /* 0x0000000109097824 */ /* 0x000fe200078e0a0c */
[----:B------:R-:W-:Y:S01]  /*e400*/  LEA.HI R12, R11, R11, RZ, 0x1 ;  /* 0x0000000b0b0c7211 */ /* 0x000fe200078f08ff */
[----:B-----5:R-:W-:Y:S01]  /*e410*/  USHF.R.S32.HI UR5, URZ, 0x1f, UR7 ;  /* 0x0000001f3f057899 */ /* 0x020fe20008011407 */
[----:B------:R-:W-:Y:S02]  /*e420*/  IMAD.IADD R152, R23, 0x1, -R152 ;  /* 0x0000000117987824 */ /* 0x000fe400078e0a98 */
[----:B------:R-:W-:Y:S01]  /*e430*/  LOP3.LUT R12, R12, 0x1ffffffe, RZ, 0xc0, !PT ;  /* 0x1ffffffe0c0c7812 */ /* 0x000fe200078ec0ff */
[----:B0--3--:R-:W0:Y:S01]  /*e440*/  @P0 LDC R14, c[0x0][0xbec] ;  /* 0x0002fb00ff0e0b82 */ /* 0x009e220000000800 */
[----:B------:R-:W-:Y:S01]  /*e450*/  LEA R153, R10, R9, 0x4 ;  /* 0x000000090a997211 */ /* 0x000fe200078e20ff */
[----:B------:R-:W-:Y:S02]  /*e460*/  IMAD.U32 R10, RZ, RZ, UR8 ;  /* 0x00000008ff0a7e24 */ /* 0x000fe4000f8e00ff */
[----:B------:R-:W-:-:S02]  /*e470*/  IMAD.IADD R12, R11, 0x1, -R12 ;  /* 0x000000010b0c7824 */ /* 0x000fc400078e0a0c */
[----:B------:R-:W-:Y:S01]  /*e480*/  IMAD.U32 R11, RZ, RZ, UR9 ;  /* 0x00000009ff0b7e24 */ /* 0x000fe2000f8e00ff */
[----:B------:R-:W-:Y:S01]  /*e490*/  MOV R11, UR4 ;  /* 0x00000004000b7c02 */ /* 0x000fe20008000f00 */
[----:B------:R-:W1:Y:S01]  /*e4a0*/  @P0 LDC R17, c[0x0][0xbf0] ;  /* 0x0002fc00ff110b82 */ /* 0x000e620000000800 */
[----:B------:R-:W-:Y:S02]  /*e4b0*/  IMAD R9, R12, 0x8, R153 ;  /* 0x000000080c097824 */ /* 0x000fe400078e0299 */
[----:B----4-:R-:W-:Y:S01]  /*e4c0*/  IMAD R12, R18, UR5, RZ ;  /* 0x00000005120c7c24 */ /* 0x010fe2000f8e02ff */
[----:B------:R-:W-:Y:S01]  /*e4d0*/  ULDC.64 UR4, c[0x0][0xbe0] ;  /* 0x0002f80000047ab9 */ /* 0x000fe20000000a00 */
[----:B--2---:R-:W-:Y:S02]  /*e4e0*/  IMAD R9, R22, 0x40, R9 ;  /* 0x0000004016097824 */ /* 0x004fe400078e0209 */
[----:B------:R-:W-:Y:S02]  /*e4f0*/  IMAD R15, R19, UR7, R12 ;  /* 0x00000007130f7c24 */ /* 0x000fe4000f8e020c */
[----:B------:R-:W-:-:S02]  /*e500*/  IMAD.MOV.U32 R13, RZ, RZ, R9 ;  /* 0x000000ffff0d7224 */ /* 0x000fc400078e0009 */
[----:B------:R-:W-:-:S04]  /*e510*/  IMAD.WIDE.U32 R10, R18, UR7, R10 ;  /* 0x00000007120a7c25 */ /* 0x000fc8000f8e000a */
[----:B------:R-:W-:Y:S02]  /*e520*/  IMAD.IADD R11, R11, 0x1, R15 ;  /* 0x000000010b0b7824 */ /* 0x000fe400078e020f */
[----:B0-----:R-:W-:-:S04]  /*e530*/  @P0 IMAD.HI.U32 R12, R9, R14, RZ ;  /* 0x0000000e090c0227 */ /* 0x001fc800078e00ff */
[----:B------:R-:W-:Y:S01]  /*e540*/  IMAD.WIDE.U32 R10, R3, UR4, R10 ;  /* 0x00000004030a7c25 */ /* 0x000fe2000f8e000a */
[----:B-1----:R-:W-:-:S03]  /*e550*/  @P0 SHF.R.U32.HI R13, RZ, R17, R12 ;  /* 0x00000011ff0d0219 */ /* 0x002fc6000001160c */
[----:B------:R-:W-:Y:S02]  /*e560*/  IMAD R12, R5, UR4, RZ ;  /* 0x00000004050c7c24 */ /* 0x000fe4000f8e02ff */
[----:B------:R-:W-:Y:S01]  /*e570*/  IMAD.SHL.U32 R152, R152, 0x2, RZ ;  /* 0x0000000298987824 */ /* 0x000fe200078e00ff */
[C---:B------:R-:W-:Y:S02]  /*e580*/  IADD3 R14, -R13.reuse, RZ, RZ ;  /* 0x000000ff0d0e7210 */ /* 0x040fe40007ffe1ff */
[----:B------:R-:W-:Y:S02]  /*e590*/  SHF.R.S32.HI R15, RZ, 0x1f, R13 ;  /* 0x0000001fff0f7819 */ /* 0x000fe4000001140d */
[----:B------:R-:W-:Y:S01]  /*e5a0*/  IADD3 R10, P0, R13, R10, RZ ;  /* 0x0000000a0d0a7210 */ /* 0x000fe20007f1e0ff */
[----:B------:R-:W-:Y:S02]  /*e5b0*/  IMAD R9, R16, R14, R9 ;  /* 0x0000000e10097224 */ /* 0x000fe400078e0209 */
[----:B------:R-:W-:Y:S01]  /*e5c0*/  IMAD R14, R3, UR5, R12 ;  /* 0x00000005030e7c24 */ /* 0x000fe2000f8e020c */
[----:B------:R-:W-:-:S02]  /*e5d0*/  ULDC.64 UR4, c[0x0][0xbc8] ;  /* 0x0002f20000047ab9 */ /* 0x000fc40000000a00 */
        /* <DEDUP_REMOVED lines=10> */
[----:B------:R-:W-:Y:S01]  /*e680*/  LOP3.LUT R11, R12, 0xfffffe, RZ, 0xc0, !PT ;  /* 0x00fffffe0c0b7812 */ /* 0x000fe200078ec0ff */
[----:B------:R-:W-:Y:S01]  /*e690*/  IMAD R14, R16, UR4, RZ ;  /* 0x00000004100e7c24 */ /* 0x000fe2000f8e02ff */
[----:B------:R-:W-:Y:S01]  /*e6a0*/  LEA.HI.X R18, R10, UR5, R9, 0x2, P0 ;  /* 0x000000050a127c11 */ /* 0x000fe200080f1409 */
[----:B------:R-:W-:Y:S01]  /*e6b0*/  SHFL.IDX PT, R12, R17, 0x1, 0x1c1f ;  /* 0x003c1f00110c7f89 */ /* 0x000fe200000e0000 */
[----:B------:R-:W-:Y:S01]  /*e6c0*/  LEA R9, R22, R153, 0x6 ;  /* 0x0000009916097211 */ /* 0x000fe200078e30ff */
[----:B------:R-:W-:-:S02]  /*e6d0*/  IMAD.IADD R15, R0, 0x1, -R11 ;  /* 0x00000001000f7824 */ /* 0x000fc400078e0a0b */
[----:B------:R-:W-:Y:S02]  /*e6e0*/  SHFL.IDX PT, R10, R17, RZ, 0x1c1f ;  /* 0x001c1fff110a7589 */ /* 0x000fe400000e0000 */
[----:B------:R-:W-:Y:S02]  /*e6f0*/  IMAD.U32 R15, R15, -0x100, RZ ;  /* 0xffffff000f0f7824 */ /* 0x000fe400078e00ff */
[----:B------:R-:W0:Y:S03]  /*e700*/  SHFL.IDX PT, R11, R18, RZ, 0x1c1f ;  /* 0x001c1fff120b7589 */ /* 0x000e2600000e0000 */
[----:B------:R-:W-:Y:S01]  /*e710*/  ISETP.NE.AND P0, PT, R152, R15, PT ;  /* 0x0000000f9800720c */ /* 0x000fe20003f05270 */
[----:B------:R-:W1:Y:S01]  /*e720*/  SHFL.IDX PT, R13, R18, 0x1, 0x1c1f ;  /* 0x003c1f00120d7f89 */ /* 0x000e6200000e0000 */
[C---:B------:R-:W-:Y:S02]  /*e730*/  VIADD R15, R9.reuse, 0x8 ;  /* 0x00000008090f7836 */ /* 0x040fe40000000000 */
[----:B------:R-:W-:-:S03]  /*e740*/  ISETP.GE.OR P2, PT, R9, R14, P0 ;  /* 0x0000000e0900720c */ /* 0x000fc60000746670 */
[----:B------:R-:W-:-:S10]  /*e750*/  ISETP.GE.OR P0, PT, R15, R14, P0 ;  /* 0x0000000e0f00720c */ /* 0x000fd40000706670 */
[----:B0-----:R2:W-:Y:S04]  /*e760*/  @!P2 ST.E desc[UR48][R10.64], R2 ;  /* 0x000000020a00a985 */ /* 0x0015e8000c101930 */
[----:B-1----:R2:W-:Y:S02]  /*e770*/  @!P0 ST.E desc[UR48][R12.64], R4 ;  /* 0x000000040c008985 */ /* 0x0025e4000c101930 */
.L_x_4835:
[----:B0--3--:R-:W0:Y:S01]  /*e780*/  S2R R14, SR_CTAID.X ;  /* 0x00000000000e7919 */ /* 0x009e220000002500 */
[----:B------:R-:W-:Y:S01]  /*e790*/  LEA.HI R21, R21, R20, RZ, 0x2 ;  /* 0x0000001415157211 */ /* 0x000fe200078f10ff */
[----:B------:R-:W1:Y:S01]  /*e7a0*/  S2UR UR7, SR_CTAID.Z ;  /* 0x00000000000779c3 */ /* 0x000e620000002700 */
[----:B------:R-:W-:Y:S01]  /*e7b0*/  SHF.R.S32.HI R9, RZ, 0x1f, R7 ;  /* 0x0000001fff097819 */ /* 0x000fe20000011407 */
[----:B------:R-:W-:Y:S01]  /*e7c0*/  ULDC.64 UR8, c[0x0][0xb38] ;  /* 0x0002ce0000087ab9 */ /* 0x000fe20000000a00 */
[----:B------:R-:W-:Y:S01]  /*e7d0*/  LOP3.LUT R21, R21, 0xfffffffc, RZ, 0xc0, !PT ;  /* 0xfffffffc15157812 */ /* 0x000fe200078ec0ff */
[----:B------:R-:W-:Y:S01]  /*e7e0*/  UIMAD UR6, UR6, UR8, URZ ;  /* 0x00000008060672a4 */ /* 0x000fe2000f8e023f */
[----:B------:R-:W-:Y:S01]  /*e7f0*/  LEA.HI R9, R9, R154, RZ, 0x3 ;  /* 0x0000009a09097211 */ /* 0x000fe200078f18ff */
[----:B------:R-:W-:Y:S01]  /*e800*/  UIMAD.WIDE.U32 UR4, UR40, UR8, URZ ;  /* 0x00000008280472a5 */ /* 0x000fe2000f8e003f */
[----:B------:R-:W-:Y:S01]  /*e810*/  IADD3 R21, R20, -R21, RZ ;  /* 0x8000001514157210 */ /* 0x000fe20007ffe0ff */
[----:B--2-4-:R-:W2:Y:S01]  /*e820*/  LDC.64 R12, c[0x0][0xb40] ;  /* 0x0002d000ff0c7b82 */ /* 0x014ea20000000a00 */
[----:B------:R-:W-:Y:S01]  /*e830*/  LOP3.LUT R9, R9, 0xfffffff8, RZ, 0xc0, !PT ;  /* 0xfffffff809097812 */ /* 0x000fe200078ec0ff */
[----:B------:R-:W-:Y:S01]  /*e840*/  UIMAD UR6, UR40, UR9, UR6 ;  /* 0x00000009280672a4 */ /* 0x000fe2000f8e0206 */
[----:B------:R-:W-:Y:S01]  /*e850*/  LEA.HI R2, R21, R21, RZ, 0x1 ;  /* 0x0000001515027211 */ /* 0x000fe200078f08ff */
[----:B------:R-:W-:Y:S01]  /*e860*/  IMAD.U32 R11, RZ, RZ, UR5 ;  /* 0x00000005ff0b7e24 */ /* 0x000fe2000f8e00ff */
[----:B------:R-:W-:Y:S01]  /*e870*/  LEA.HI R155, R155, R8, RZ, 0x5 ;  /* 0x000000089b9b7211 */ /* 0x000fe200078f28ff */
[----:B------:R-:W-:Y:S01]  /*e880*/  IMAD.IADD R154, R154, 0x1, -R9 ;  /* 0x000000019a9a7824 */ /* 0x000fe200078e0a09 */
[----:B------:R-:W-:Y:S01]  /*e890*/  LOP3.LUT R2, R2, 0x1ffffffe, RZ, 0xc0, !PT ;  /* 0x1ffffffe02027812 */ /* 0x000fe200078ec0ff */
[----:B------:R-:W3:Y:S01]  /*e8a0*/  @P1 LDC R4, c[0x0][0xbec] ;  /* 0x0002fb00ff041b82 */ /* 0x000ee20000000800 */
[----:B------:R-:W-:Y:S01]  /*e8b0*/  SHF.R.S32.HI R155, RZ, 0x5, R155 ;  /* 0x00000005ff9b7819 */ /* 0x000fe2000001149b */
[----:B------:R-:W-:Y:S01]  /*e8c0*/  UIADD3 UR6, UR5, UR6, URZ ;  /* 0x0000000605067290 */ /* 0x000fe2000fffe03f */
[----:B------:R-:W-:Y:S01]  /*e8d0*/  IMAD.U32 R10, RZ, RZ, UR4 ;  /* 0x00000004ff0a7e24 */ /* 0x000fe2000f8e00ff */
[----:B------:R-:W-:Y:S01]  /*e8e0*/  BSSY B0, `(.L_x_4836) ;  /* 0x00000f3000007945 */ /* 0x000fe20003800000 */
[----:B------:R-:W-:Y:S01]  /*e8f0*/  IMAD.IADD R2, R21, 0x1, -R2 ;  /* 0x0000000115027824 */ /* 0x000fe200078e0a02 */
[----:B------:R-:W-:Y:S01]  /*e900*/  ULDC.64 UR4, c[0x0][0xb48] ;  /* 0x0002d20000047ab9 */ /* 0x000fe20000000a00 */
[----:B------:R-:W-:Y:S01]  /*e910*/  IMAD R155, R155, 0x10, R154 ;  /* 0x000000109b9b7824 */ /* 0x000fe200078e029a */
[----:B------:R-:W4:Y:S01]  /*e920*/  @P1 LDC R17, c[0x0][0xbf0] ;  /* 0x0002fc00ff111b82 */ /* 0x000f220000000800 */
[----:B-1----:R-:W-:Y:S01]  /*e930*/  USHF.R.S32.HI UR8, URZ, 0x1f, UR7 ;  /* 0x0000001f3f087899 */ /* 0x002fe20008011407 */
[----:B------:R-:W-:-:S02]  /*e940*/  IMAD.U32 R11, RZ, RZ, UR6 ;  /* 0x00000006ff0b7e24 */ /* 0x000fc4000f8e00ff */
[----:B------:R-:W-:-:S04]  /*e950*/  LEA R9, R2, R155, 0x3 ;  /* 0x0000009b02097211 */ /* 0x000fc800078e18ff */
[----:B0-----:R-:W-:Y:S01]  /*e960*/  LEA R15, R14, R9, 0x6 ;  /* 0x000000090e0f7211 */ /* 0x001fe200078e30ff */
[C---:B--2---:R-:W-:Y:S02]  /*e970*/  IMAD R2, R12.reuse, UR8, RZ ;  /* 0x000000080c027c24 */ /* 0x044fe4000f8e02ff */
[----:B------:R-:W-:-:S04]  /*e980*/  IMAD.WIDE.U32 R10, R12, UR7, R10 ;  /* 0x000000070c0a7c25 */ /* 0x000fc8000f8e000a */
[----:B------:R-:W-:Y:S02]  /*e990*/  IMAD R13, R13, UR7, R2 ;  /* 0x000000070d0d7c24 */ /* 0x000fe4000f8e0202 */
[----:B---3--:R-:W-:-:S04]  /*e9a0*/  @P1 IMAD.HI.U32 R4, R15, R4, RZ ;  /* 0x000000040f041227 */ /* 0x008fc800078e00ff */
[----:B------:R-:W-:Y:S02]  /*e9b0*/  IMAD.MOV.U32 R9, RZ, RZ, R15 ;  /* 0x000000ffff097224 */ /* 0x000fe400078e000f */
[----:B------:R-:W-:Y:S01]  /*e9c0*/  IMAD R2, R5, UR4, RZ ;  /* 0x0000000405027c24 */ /* 0x000fe2000f8e02ff */
[----:B----4-:R-:W-:Y:S01]  /*e9d0*/  @P1 SHF.R.U32.HI R9, RZ, R17, R4 ;  /* 0x00000011ff091219 */ /* 0x010fe20000011604 */
[----:B------:R-:W-:Y:S02]  /*e9e0*/  IMAD.IADD R11, R11, 0x1, R13 ;  /* 0x000000010b0b7824 */ /* 0x000fe400078e020d */
[C---:B------:R-:W-:Y:S01]  /*e9f0*/  IMAD R13, R3.reuse, UR5, R2 ;  /* 0x00000005030d7c24 */ /* 0x040fe2000f8e0202 */
[--C-:B------:R-:W-:Y:S01]  /*ea00*/  SHF.R.S32.HI R4, RZ, 0x1f, R9.reuse ;  /* 0x0000001fff047819 */ /* 0x100fe20000011409 */
[----:B------:R-:W-:Y:S02]  /*ea10*/  IMAD.MOV R5, RZ, RZ, -R9 ;  /* 0x000000ffff057224 */ /* 0x000fe400078e0a09 */
[----:B------:R-:W-:Y:S01]  /*ea20*/  IMAD.WIDE.U32 R2, R3, UR4, R10 ;  /* 0x0000000403027c25 */ /* 0x000fe2000f8e000a */
[----:B------:R-:W-:-:S03]  /*ea30*/  ULDC.64 UR4, c[0x0][0xb30] ;  /* 0x0002cc0000047ab9 */ /* 0x000fc60000000a00 */
[----:B------:R-:W-:Y:S01]  /*ea40*/  IMAD R5, R6, R5, R15 ;  /* 0x0000000506057224 */ /* 0x000fe200078e020f */
[----:B------:R-:W-:Y:S01]  /*ea50*/  IADD3 R3, R3, R13, RZ ;  /* 0x0000000d03037210 */ /* 0x000fe20007ffe0ff */
[----:B------:R-:W-:-:S04]  /*ea60*/  IMAD R4, R4, UR4, RZ ;  /* 0x0000000404047c24 */ /* 0x000fc8000f8e02ff */
[C---:B------:R-:W-:Y:S01]  /*ea70*/  IMAD R11, R9.reuse, UR5, R4 ;  /* 0x00000005090b7c24 */ /* 0x040fe2000f8e0204 */
[----:B------:R-:W-:Y:S01]  /*ea80*/  SHF.R.S32.HI R4, RZ, 0x1f, R5 ;  /* 0x0000001fff047819 */ /* 0x000fe20000011405 */
        /* <DEDUP_REMOVED lines=8> */
[-C--:B------:R-:W-:Y:S02]  /*eb10*/  LEA.HI R9, R0, R0.reuse, RZ, 0x1 ;  /* 0x0000000000097211 */ /* 0x080fe400078f08ff */
[----:B------:R-:W-:Y:S01]  /*eb20*/  LEA R4, P0, R2, UR4, 0x2 ;  /* 0x0000000402047c11 */ /* 0x000fe2000f8010ff */
[----:B------:R-:W-:Y:S01]  /*eb30*/  ULDC UR4, c[0x0][0xa88] ;  /* 0x0002a20000047ab9 */ /* 0x000fe20000000800 */
[----:B------:R-:W-:Y:S01]  /*eb40*/  LOP3.LUT R11, R9, 0xfffffe, RZ, 0xc0, !PT ;  /* 0x00fffffe090b7812 */ /* 0x000fe200078ec0ff */
[----:B------:R-:W-:Y:S01]  /*eb50*/  IMAD R6, R6, UR4, RZ ;  /* 0x0000000406067c24 */ /* 0x000fe2000f8e02ff */
[----:B------:R-:W-:Y:S01]  /*eb60*/  LOP3.LUT R9, R7, 0x7ffffffc, RZ, 0xc0, !PT ;  /* 0x7ffffffc07097812 */ /* 0x000fe200078ec0ff */
[----:B------:R-:W-:Y:S01]  /*eb70*/  IMAD R7, R14, 0x40, R155 ;  /* 0x000000400e077824 */ /* 0x000fe200078e029b */
[----:B------:R-:W-:Y:S02]  /*eb80*/  LEA.HI.X R5, R2, UR5, R5, 0x2, P0 ;  /* 0x0000000502057c11 */ /* 0x000fe400080f1405 */
[----:B------:R-:W-:Y:S01]  /*eb90*/  IADD3 R11, -R11, R0, RZ ;  /* 0x000000000b0b7210 */ /* 0x000fe20007ffe1ff */
[----:B------:R-:W-:Y:S01]  /*eba0*/  IMAD.IADD R0, R8, 0x1, -R9 ;  /* 0x0000000108007824 */ /* 0x000fe200078e0a09 */
[----:B------:R-:W-:Y:S01]  /*ebb0*/  ISETP.GE.AND P0, PT, R7, R6, PT ;  /* 0x000000060700720c */ /* 0x000fe20003f06270 */
[----:B------:R0:W1:Y:S02]  /*ebc0*/  SHFL.IDX PT, R2, R4, RZ, 0x1c1f ;  /* 0x001c1fff04027589 */ /* 0x00006400000e0000 */
[----:B------:R-:W-:-:S02]  /*ebd0*/  IMAD R0, R11, 0x80, R0 ;  /* 0x000000800b007824 */ /* 0x000fc400078e0200 */
[----:B------:R0:W2:Y:S02]  /*ebe0*/  SHFL.IDX PT, R3, R5, RZ, 0x1c1f ;  /* 0x001c1fff05037589 */ /* 0x0000a400000e0000 */
[----:B------:R-:W-:-:S06]  /*ebf0*/  IMAD.SHL.U32 R0, R0, 0x2, RZ ;  /* 0x0000000200007824 */ /* 0x000fcc00078e00ff */
[----:B0-----:R-:W-:Y:S05]  /*ec00*/  @P0 BRA `(.L_x_4837) ;  /* 0x0000000c00000947 */ /* 0x001fea0003800000 */
[C---:B------:R-:W-:Y:S01]  /*ec10*/  IADD3 R9, R0.reuse, 0x8, RZ ;  /* 0x0000000800097810 */ /* 0x040fe20007ffe0ff */
        /* <DEDUP_REMOVED lines=14> */
[----:B------:R-:W-:Y:S01]  /*ed00*/  VIADD R23, R0, 0x58 ;  /* 0x0000005800177836 */ /* 0x000fe20000000000 */
[----:B------:R-:W-:-:S02]  /*ed10*/  ISETP.GE.AND P1, PT, R17, UR4, PT ;  /* 0x0000000411007c0c */ /* 0x000fc4000bf26270 */
[----:B------:R-:W-:Y:S02]  /*ed20*/  @!P2 LEA.HI R8, R0, R0, RZ, 0x1 ;  /* 0x000000000008a211 */ /* 0x000fe400078f08ff */
[----:B------:R-:W-:Y:S02]  /*ed30*/  @!P3 LEA.HI R10, R9, R9, RZ, 0x1 ;  /* 0x00000009090ab211 */ /* 0x000fe400078f08ff */
[----:B------:R-:W-:Y:S02]  /*ed40*/  @!P4 LEA.HI R12, R11, R11, RZ, 0x1 ;  /* 0x0000000b0b0cc211 */ /* 0x000fe400078f08ff */
[----:B------:R-:W-:Y:S02]  /*ed50*/  @!P5 LEA.HI R14, R13, R13, RZ, 0x1 ;  /* 0x0000000d0d0ed211 */ /* 0x000fe400078f08ff */
[----:B------:R-:W-:Y:S02]  /*ed60*/  @!P2 LOP3.LUT R9, R8, 0xfffffffe, RZ, 0xc0, !PT ;  /* 0xfffffffe0809a812 */ /* 0x000fe400078ec0ff */
[----:B------:R-:W-:-:S02]  /*ed70*/  @!P3 LOP3.LUT R11, R10, 0xfffffffe, RZ, 0xc0, !PT ;  /* 0xfffffffe0a0bb812 */ /* 0x000fc400078ec0ff */
[----:B------:R-:W-:Y:S01]  /*ed80*/  @!P4 LOP3.LUT R13, R12, 0xfffffffe, RZ, 0xc0, !PT ;  /* 0xfffffffe0c0dc812 */ /* 0x000fe200078ec0ff */
[--C-:B-12---:R-:W-:Y:S01]  /*ed90*/  @!P2 IMAD.WIDE R8, R9, 0x4, R2.reuse ;  /* 0x000000040908a825 */ /* 0x106fe200078e0202 */
[----:B------:R-:W-:Y:S02]  /*eda0*/  @!P5 LOP3.LUT R15, R14, 0xfffffffe, RZ, 0xc0, !PT ;  /* 0xfffffffe0e0fd812 */ /* 0x000fe400078ec0ff */
[----:B------:R-:W-:Y:S01]  /*edb0*/  IADD3 R21, R0, 0x48, RZ ;  /* 0x0000004800157810 */ /* 0x000fe20007ffe0ff */
        /* <DEDUP_REMOVED lines=9> */
[----:B------:R-:W-:Y:S01]  /*ee50*/  ISETP.GE.AND P6, PT, R22, UR4, PT ;  /* 0x0000000416007c0c */ /* 0x000fe2000bfc6270 */
[----:B------:R3:W-:Y:S01]  /*ee60*/  @!P5 ST.E.64 desc[UR48][R14.64], R36 ;  /* 0x000000240e00d985 */ /* 0x0007e2000c101b30 */
[----:B------:R-:W-:Y:S01]  /*ee70*/  ISETP.GE.AND P5, PT, R21, UR4, PT ;  /* 0x0000000415007c0c */ /* 0x000fe2000bfa6270 */
[----:B0-----:R-:W-:Y:S01]  /*ee80*/  VIADD R24, R0, 0x60 ;  /* 0x0000006000187836 */ /* 0x001fe20000000000 */
[----:B------:R-:W-:Y:S02]  /*ee90*/  @!P0 LEA.HI R16, R16, R16, RZ, 0x1 ;  /* 0x0000001010108211 */ /* 0x000fe400078f08ff */
        /* <DEDUP_REMOVED lines=14> */
[----:B---3--:R-:W-:Y:S01]  /*ef80*/  @!P4 LOP3.LUT R15, R20, 0xfffffffe, RZ, 0xc0, !PT ;  /* 0xfffffffe140fc812 */ /* 0x008fe200078ec0ff */
[----:B------:R-:W-:Y:S01]  /*ef90*/  VIADD R20, R0, 0x78 ;  /* 0x0000007800147836 */ /* 0x000fe20000000000 */
[----:B------:R-:W-:Y:S02]  /*efa0*/  @!P5 LOP3.LUT R21, R21, 0xfffffffe, RZ, 0xc0, !PT ;  /* 0xfffffffe1515d812 */ /* 0x000fe400078ec0ff */
[----:B------:R-:W-:Y:S02]  /*efb0*/  @!P6 LOP3.LUT R17, R22, 0xfffffffe, RZ, 0xc0, !PT ;  /* 0xfffffffe1611e812 */ /* 0x000fe400078ec0ff */
[----:B------:R-:W-:Y:S01]  /*efc0*/  ISETP.GE.AND P1, PT, R23, UR4, PT ;  /* 0x0000000417007c0c */ /* 0x000fe2000bf26270 */
[----:B0-----:R-:W-:Y:S01]  /*efd0*/  @!P2 IMAD.WIDE R8, R13, 0x4, R2 ;  /* 0x000000040d08a825 */ /* 0x001fe200078e0202 */
[----:B------:R-:W-:-:S02]  /*efe0*/  ISETP.GE.AND P0, PT, R24, UR4, PT ;  /* 0x0000000418007c0c */ /* 0x000fc4000bf06270 */
[C---:B------:R-:W-:Y:S01]  /*eff0*/  IADD3 R18, R0.reuse, 0x68, RZ ;  /* 0x0000006800127810 */ /* 0x040fe20007ffe0ff */
        /* <DEDUP_REMOVED lines=18> */
[----:B------:R-:W-:Y:S02]  /*f120*/  @!P0 LEA.HI R24, R24, R24, RZ, 0x1 ;  /* 0x0000001818188211 */ /* 0x000fe400078f08ff */
        /* <DEDUP_REMOVED lines=43> */
[----:B------:R-:W-:Y:S02]  /*f3e0*/  @!P2 LEA.HI R18, R18, R18, RZ, 0x1 ;  /* 0x000000121212a211 */ /* 0x000fe400078f08ff */
[----:B-1----:R-:W-:Y:S01]  /*f3f0*/  @!P1 LOP3.LUT R11, R24, 0xfffffffe, RZ, 0xc0, !PT ;  /* 0xfffffffe180b9812 */ /* 0x002fe200078ec0ff */
[--C-:B------:R-:W-:Y:S01]  /*f400*/  @!P0 IMAD.WIDE R8, R9, 0x4, R2.reuse ;  /* 0x0000000409088825 */ /* 0x100fe200078e0202 */
[----:B------:R-:W-:Y:S02]  /*f410*/  @!P3 LEA.HI R19, R19, R19, RZ, 0x1 ;  /* 0x000000131313b211 */ /* 0x000fe400078f08ff */
[----:B------:R-:W-:Y:S01]  /*f420*/  @!P4 LEA.HI R20, R20, R20, RZ, 0x1 ;  /* 0x000000141414c211 */ /* 0x000fe200078f08ff */
[----:B------:R-:W-:Y:S01]  /*f430*/  @!P1 IMAD.WIDE R10, R11, 0x4, R2 ;  /* 0x000000040b0a9825 */ /* 0x000fe200078e0202 */
[----:B--2---:R-:W-:Y:S01]  /*f440*/  @!P2 LOP3.LUT R13, R18, 0xfffffffe, RZ, 0xc0, !PT ;  /* 0xfffffffe120da812 */ /* 0x004fe200078ec0ff */
[----:B------:R0:W-:Y:S01]  /*f450*/  @!P0 ST.E.64 desc[UR48][R8.64], R96 ;  /* 0x0000006008008985 */ /* 0x0001e2000c101b30 */
[----:B------:R-:W-:-:S02]  /*f460*/  @!P5 LEA.HI R21, R21, R21, RZ, 0x1 ;  /* 0x000000151515d211 */ /* 0x000fc400078f08ff */
[----:B------:R-:W-:Y:S01]  /*f470*/  @!P3 LOP3.LUT R19, R19, 0xfffffffe, RZ, 0xc0, !PT ;  /* 0xfffffffe1313b812 */ /* 0x000fe200078ec0ff */
[--C-:B------:R-:W-:Y:S01]  /*f480*/  @!P2 IMAD.WIDE R12, R13, 0x4, R2.reuse ;  /* 0x000000040d0ca825 */ /* 0x100fe200078e0202 */
[----:B------:R-:W-:Y:S01]  /*f490*/  @!P6 LEA.HI R22, R22, R22, RZ, 0x1 ;  /* 0x000000161616e211 */ /* 0x000fe200078f08ff */
[----:B------:R1:W-:Y:S01]  /*f4a0*/  @!P1 ST.E.64 desc[UR48][R10.64], R100 ;  /* 0x000000640a009985 */ /* 0x0003e2000c101b30 */
[----:B---3--:R-:W-:Y:S01]  /*f4b0*/  @!P4 LOP3.LUT R15, R20, 0xfffffffe, RZ, 0xc0, !PT ;  /* 0xfffffffe140fc812 */ /* 0x008fe200078ec0ff */
[----:B------:R-:W-:Y:S01]  /*f4c0*/  VIADD R20, R0, 0xd8 ;  /* 0x000000d800147836 */ /* 0x000fe20000000000 */
[----:B------:R-:W-:Y:S01]  /*f4d0*/  @!P5 LOP3.LUT R21, R21, 0xfffffffe, RZ, 0xc0, !PT ;  /* 0xfffffffe1515d812 */ /* 0x000fe200078ec0ff */
[----:B------:R2:W-:Y:S01]  /*f4e0*/  @!P2 ST.E.64 desc[UR48][R12.64], R104 ;  /* 0x000000680c00a985 */ /* 0x0005e2000c101b30 */
[----:B----4-:R-:W-:Y:S02]  /*f4f0*/  @!P6 LOP3.LUT R17, R22, 0xfffffffe, RZ, 0xc0, !PT ;  /* 0xfffffffe1611e812 */ /* 0x010fe400078ec0ff */
[----:B------:R-:W-:Y:S01]  /*f500*/  IADD3 R18, R0, 0xc8, RZ ;  /* 0x000000c800127810 */ /* 0x000fe20007ffe0ff */
[----:B0-----:R-:W-:Y:S01]  /*f510*/  @!P3 IMAD.WIDE R8, R19, 0x4, R2 ;  /* 0x000000041308b825 */ /* 0x001fe200078e0202 */
[----:B------:R-:W-:-:S02]  /*f520*/  ISETP.GE.AND P2, PT, R20, UR4, PT ;  /* 0x0000000414007c0c */ /* 0x000fc4000bf46270 */
[----:B------:R-:W-:Y:S01]  /*f530*/  ISETP.GE.AND P0, PT, R18, UR4, PT ;  /* 0x0000000412007c0c */ /* 0x000fe2000bf06270 */
[----:B------:R-:W-:Y:S01]  /*f540*/  VIADD R19, R0, 0xd0 ;  /* 0x000000d000137836 */ /* 0x000fe20000000000 */
[----:B------:R0:W-:Y:S01]  /*f550*/  @!P3 ST.E.64 desc[UR48][R8.64], R108 ;  /* 0x0000006c0800b985 */ /* 0x0001e2000c101b30 */
[----:B-1----:R-:W-:-:S03]  /*f560*/  @!P4 IMAD.WIDE R10, R15, 0x4, R2 ;  /* 0x000000040f0ac825 */ /* 0x002fc600078e0202 */
[----:B------:R-:W-:Y:S01]  /*f570*/  ISETP.GE.AND P1, PT, R19, UR4, PT ;  /* 0x0000000413007c0c */ /* 0x000fe2000bf26270 */
[--C-:B------:R-:W-:Y:S01]  /*f580*/  @!P5 IMAD.WIDE R14, R21, 0x4, R2.reuse ;  /* 0x00000004150ed825 */ /* 0x100fe200078e0202 */
[----:B------:R1:W-:Y:S01]  /*f590*/  @!P4 ST.E.64 desc[UR48][R10.64], R112 ;  /* 0x000000700a00c985 */ /* 0x0003e2000c101b30 */
[----:B--2---:R-:W-:Y:S02]  /*f5a0*/  IADD3 R12, R0, 0xe8, RZ ;  /* 0x000000e8000c7810 */ /* 0x004fe40007ffe0ff */
[----:B------:R-:W-:Y:S01]  /*f5b0*/  @!P6 IMAD.WIDE R16, R17, 0x4, R2 ;  /* 0x000000041110e825 */ /* 0x000fe200078e0202 */
[----:B------:R2:W-:Y:S01]  /*f5c0*/  @!P5 ST.E.64 desc[UR48][R14.64], R116 ;  /* 0x000000740e00d985 */ /* 0x0005e2000c101b30 */
[----:B------:R-:W-:Y:S02]  /*f5d0*/  ISETP.GE.AND P4, PT, R12, UR4, PT ;  /* 0x000000040c007c0c */ /* 0x000fe4000bf86270 */
[C---:B------:R-:W-:Y:S01]  /*f5e0*/  VIADD R21, R0.reuse, 0xe0 ;  /* 0x000000e000157836 */ /* 0x040fe20000000000 */
[----:B------:R3:W-:Y:S01]  /*f5f0*/  @!P6 ST.E.64 desc[UR48][R16.64], R120 ;  /* 0x000000781000e985 */ /* 0x0007e2000c101b30 */
[----:B0-----:R-:W-:Y:S01]  /*f600*/  VIADD R9, R0, 0xf8 ;  /* 0x000000f800097836 */ /* 0x001fe20000000000 */
[----:B------:R-:W-:Y:S01]  /*f610*/  @!P0 LEA.HI R18, R18, R18, RZ, 0x1 ;  /* 0x0000001212128211 */ /* 0x000fe200078f08ff */
[----:B------:R-:W-:Y:S01]  /*f620*/  VIADD R13, R0, 0xf0 ;  /* 0x000000f0000d7836 */ /* 0x000fe20000000000 */
[----:B------:R-:W-:-:S02]  /*f630*/  ISETP.GE.AND P3, PT, R21, UR4, PT ;  /* 0x0000000415007c0c */ /* 0x000fc4000bf66270 */
[----:B------:R-:W-:Y:S02]  /*f640*/  ISETP.GE.AND P6, PT, R9, UR4, PT ;  /* 0x0000000409007c0c */ /* 0x000fe4000bfc6270 */
[----:B------:R-:W-:Y:S02]  /*f650*/  ISETP.GE.AND P5, PT, R13, UR4, PT ;  /* 0x000000040d007c0c */ /* 0x000fe4000bfa6270 */
[----:B------:R-:W-:Y:S02]  /*f660*/  @!P1 LEA.HI R19, R19, R19, RZ, 0x1 ;  /* 0x0000001313139211 */ /* 0x000fe400078f08ff */
[----:B------:R-:W-:Y:S02]  /*f670*/  @!P2 LEA.HI R20, R20, R20, RZ, 0x1 ;  /* 0x000000141414a211 */ /* 0x000fe400078f08ff */
[----:B------:R-:W-:Y:S02]  /*f680*/  @!P4 LEA.HI R12, R12, R12, RZ, 0x1 ;  /* 0x0000000c0c0cc211 */ /* 0x000fe400078f08ff */
[----:B-1----:R-:W-:-:S02]  /*f690*/  @!P1 LOP3.LUT R11, R19, 0xfffffffe, RZ, 0xc0, !PT ;  /* 0xfffffffe130b9812 */ /* 0x002fc400078ec0ff */
[----:B------:R-:W-:Y:S02]  /*f6a0*/  @!P3 LEA.HI R21, R21, R21, RZ, 0x1 ;  /* 0x000000151515b211 */ /* 0x000fe400078f08ff */
[----:B------:R-:W-:Y:S02]  /*f6b0*/  @!P6 LEA.HI R10, R9, R9, RZ, 0x1 ;  /* 0x00000009090ae211 */ /* 0x000fe400078f08ff */
[----:B------:R-:W-:Y:S02]  /*f6c0*/  @!P5 LEA.HI R8, R13, R13, RZ, 0x1 ;  /* 0x0000000d0d08d211 */ /* 0x000fe400078f08ff */
[----:B------:R-:W-:Y:S02]  /*f6d0*/  @!P0 LOP3.LUT R9, R18, 0xfffffffe, RZ, 0xc0, !PT ;  /* 0xfffffffe12098812 */ /* 0x000fe400078ec0ff */
[----:B------:R-:W-:Y:S02]  /*f6e0*/  @!P2 LOP3.LUT R13, R20, 0xfffffffe, RZ, 0xc0, !PT ;  /* 0xfffffffe140da812 */ /* 0x000fe400078ec0ff */
[----:B--2---:R-:W-:-:S02]  /*f6f0*/  @!P3 LOP3.LUT R15, R21, 0xfffffffe, RZ, 0xc0, !PT ;  /* 0xfffffffe150fb812 */ /* 0x004fc400078ec0ff */
        /* <DEDUP_REMOVED lines=17> */
.L_x_4837:
[----:B------:R-:W-:Y:S05]  /*f810*/  BSYNC B0 ;  /* 0x0000000000007941 */ /* 0x000fea0003800000 */
.L_x_4836:
[----:B------:R-:W-:Y:S01]  /*f820*/  VIADD R7, R7, 0x8 ;  /* 0x0000000807077836 */ /* 0x000fe20000000000 */
[----:B0-2---:R2:W0:Y:S04]  /*f830*/  SHFL.IDX PT, R3, R5, 0x1, 0x1c1f ;  /* 0x003c1f0005037f89 */ /* 0x00542800000e0000 */
[----:B------:R-:W-:Y:S01]  /*f840*/  ISETP.GE.AND P0, PT, R7, R6, PT ;  /* 0x000000060700720c */ /* 0x000fe20003f06270 */
[----:B-1----:R2:W1:-:S12]  /*f850*/  SHFL.IDX PT, R2, R4, 0x1, 0x1c1f ;  /* 0x003c1f0004027f89 */ /* 0x00245800000e0000 */
[----:B--2---:R-:W-:Y:S05]  /*f860*/  @P0 BRA `(.L_x_4739) ;  /* 0x0000005800a00947 */ /* 0x004fea0003800000 */
        /* <DEDUP_REMOVED lines=18> */
[----:B------:R-:W-:-:S02]  /*f990*/  @!P0 LEA.HI R4, R0, R0, RZ, 0x1 ;  /* 0x0000000000048211 */ /* 0x000fc400078f08ff */
[----:B------:R-:W-:Y:S02]  /*f9a0*/  @!P1 LEA.HI R6, R5, R5, RZ, 0x1 ;  /* 0x0000000505069211 */ /* 0x000fe400078f08ff */
[----:B------:R-:W-:Y:S02]  /*f9b0*/  @!P2 LEA.HI R8, R7, R7, RZ, 0x1 ;  /* 0x000000070708a211 */ /* 0x000fe400078f08ff */
[----:B------:R-:W-:Y:S02]  /*f9c0*/  @!P0 LOP3.LUT R5, R4, 0xfffffffe, RZ, 0xc0, !PT ;  /* 0xfffffffe04058812 */ /* 0x000fe400078ec0ff */
[----:B------:R-:W-:Y:S02]  /*f9d0*/  @!P1 LOP3.LUT R7, R6, 0xfffffffe, RZ, 0xc0, !PT ;  /* 0xfffffffe06079812 */ /* 0x000fe400078ec0ff */
[----:B------:R-:W-:Y:S01]  /*f9e0*/  @!P2 LOP3.LUT R9, R8, 0xfffffffe, RZ, 0xc0, !PT ;  /* 0xfffffffe0809a812 */ /* 0x000fe200078ec0ff */
[----:B01----:R-:W-:Y:S01]  /*f9f0*/  @!P0 IMAD.WIDE R4, R5, 0x4, R2 ;  /* 0x0000000405048825 */ /* 0x003fe200078e0202 */
        /* <DEDUP_REMOVED lines=48> */
[----:B------:R-:W-:Y:S02]  /*fd00*/  ISETP.GE.AND P2, PT, R16, UR4, PT ;  /* 0x0000000410007c0c */ /* 0x000fe4000bf46270 */
[----:B------:R-:W-:-:S02]  /*fd10*/  ISETP.GE.AND P1, PT, R17, UR4, PT ;  /* 0x0000000411007c0c */ /* 0x000fc4000bf26270 */
[----:B------:R-:W-:Y:S02]  /*fd20*/  @!P6 LEA.HI R19, R19, R19, RZ, 0x1 ;  /* 0x000000131313e211 */ /* 0x000fe400078f08ff */
[----:B0-----:R-:W-:Y:S02]  /*fd30*/  @!P5 LOP3.LUT R5, R18, 0xfffffffe, RZ, 0xc0, !PT ;  /* 0xfffffffe1205d812 */ /* 0x001fe400078ec0ff */
        /* <DEDUP_REMOVED lines=14> */
[----:B---3--:R-:W-:Y:S02]  /*fe20*/  @!P2 LOP3.LUT R11, R16, 0xfffffffe, RZ, 0xc0, !PT ;  /* 0xfffffffe100ba812 */ /* 0x008fe400078ec0ff */
[----:B------:R-:W-:Y:S02]  /*fe30*/  @!P1 LOP3.LUT R17, R17, 0xfffffffe, RZ, 0xc0, !PT ;  /* 0xfffffffe11119812 */ /* 0x000fe400078ec0ff */
[----:B----4-:R-:W-:Y:S01]  /*fe40*/  @!P0 LOP3.LUT R13, R20, 0xfffffffe, RZ, 0xc0, !PT ;  /* 0xfffffffe140d8812 */ /* 0x010fe200078ec0ff */
[C---:B------:R-:W-:Y:S01]  /*fe50*/  VIADD R20, R0.reuse, 0xb8 ;  /* 0x000000b800147836 */ /* 0x040fe20000000000 */
[----:B------:R-:W-:Y:S01]  /*fe60*/  IADD3 R18, R0, 0x88, RZ ;  /* 0x0000008800127810 */ /* 0x000fe20007ffe0ff */
[----:B0-----:R-:W-:Y:S01]  /*fe70*/  @!P4 IMAD.WIDE R4, R9, 0x4, R2 ;  /* 0x000000040904c825 */ /* 0x001fe200078e0202 */
[----:B------:R-:W-:-:S02]  /*fe80*/  ISETP.GE.AND P5, PT, R19, UR4, PT ;  /* 0x0000000413007c0c */ /* 0x000fc4000bfa6270 */
[----:B------:R-:W-:Y:S01]  /*fe90*/  ISETP.GE.AND P6, PT, R18, UR4, PT ;  /* 0x0000000412007c0c */ /* 0x000fe2000bfc6270 */
[--C-:B-1----:R-:W-:Y:S01]  /*fea0*/  @!P3 IMAD.WIDE R6, R15, 0x4, R2.reuse ;  /* 0x000000040f06b825 */ /* 0x102fe200078e0202 */
[----:B------:R-:W-:Y:S01]  /*feb0*/  @!P4 ST.E.64 desc[UR48][R4.64], R74 ;  /* 0x0000004a0400c985 */ /* 0x000fe2000c101b30 */
[----:B------:R-:W-:Y:S02]  /*fec0*/  IADD3 R16, R0, 0xa8, RZ ;  /* 0x000000a800107810 */ /* 0x000fe40007ffe0ff */
        /* <DEDUP_REMOVED lines=12> */
[----:B------:R-:W-:Y:S02]  /*ff90*/  ISETP.GE.AND P0, PT, R14, UR4, PT ;  /* 0x000000040e007c0c */ /* 0x000fe4000bf06270 */
[----:B------:R-:W-:Y:S02]  /*ffa0*/  ISETP.GE.AND P4, PT, R15, UR4, PT ;  /* 0x000000040f007c0c */ /* 0x000fe4000bf86270 */
[----:B------:R-:W-:-:S02]  /*ffb0*/  ISETP.GE.AND P2, PT, R17, UR4, PT ;  /* 0x0000000411007c0c */ /* 0x000fc4000bf46270 */
[----:B------:R-:W-:Y:S02]  /*ffc0*/  @!P6 LEA.HI R18, R18, R18, RZ, 0x1 ;  /* 0x000000121212e211 */ /* 0x000fe400078f08ff */
[----:B0-----:R-:W-:Y:S02]  /*ffd0*/  @!P5 LOP3.LUT R7, R19, 0xfffffffe, RZ, 0xc0, !PT ;  /* 0xfffffffe1307d812 */ /* 0x001fe400078ec0ff */
[----:B------:R-:W-:Y:S01]  /*ffe0*/  @!P6 LOP3.LUT R5, R18, 0xfffffffe, RZ, 0xc0, !PT ;  /* 0xfffffffe1205e812 */ /* 0x000fe200078ec0ff */
[----:B------:R-:W-:Y:S01]  /*fff0*/  VIADD R18, R0, 0xc0 ;  /* 0x000000c000127836 */ /* 0x000fe20000000000 */
[----:B------:R-:W-:Y:S01]  /*10000*/  @!P3 LEA.HI R16, R16, R16, RZ, 0x1 ;  /* 0x000000101010b211 */ /* 0x000fe200078f08ff */
[--C-:B------:R-:W-:Y:S01]  /*10010*/  @!P5 IMAD.WIDE R6, R7, 0x4, R2.reuse ;  /* 0x000000040706d825 */ /* 0x100fe200078e0202 */
[----:B------:R-:W-:Y:S02]  /*10020*/  @!P0 LEA.HI R14, R14, R14, RZ, 0x1 ;  /* 0x0000000e0e0e8211 */ /* 0x000fe400078f08ff */
[----:B------:R-:W-:Y:S01]  /*10030*/  @!P4 LEA.HI R15, R15, R15, RZ, 0x1 ;  /* 0x0000000f0f0fc211 */ /* 0x000fe200078f08ff */
[----:B------:R-:W-:Y:S01]  /*10040*/  @!P6 IMAD.WIDE R4, R5, 0x4, R2 ;  /* 0x000000040504e825 */ /* 0x000fe200078e0202 */
[----:B------:R-:W-:-:S02]  /*10050*/  @!P2 LEA.HI R17, R17, R17, RZ, 0x1 ;  /* 0x000000111111a211 */ /* 0x000fc400078f08ff */
[----:B------:R-:W-:Y:S02]  /*10060*/  @!P1 LEA.HI R20, R20, R20, RZ, 0x1 ;  /* 0x0000001414149211 */ /* 0x000fe400078f08ff */
[----:B-1----:R-:W-:Y:S01]  /*10070*/  @!P0 LOP3.LUT R9, R14, 0xfffffffe, RZ, 0xc0, !PT ;  /* 0xfffffffe0e098812 */ /* 0x002fe200078ec0ff */
[----:B------:R0:W-:Y:S01]  /*10080*/  @!P6 ST.E.64 desc[UR48][R4.64], R94 ;  /* 0x0000005e0400e985 */ /* 0x0001e2000c101b30 */
[----:B------:R-:W-:Y:S01]  /*10090*/  @!P4 LOP3.LUT R15, R15, 0xfffffffe, RZ, 0xc0, !PT ;  /* 0xfffffffe0f0fc812 */ /* 0x000fe200078ec0ff */
[----:B------:R-:W-:Y:S01]  /*100a0*/  VIADD R14, R0, 0xd0 ;  /* 0x000000d0000e7836 */ /* 0x000fe20000000000 */
[----:B--2---:R-:W-:Y:S01]  /*100b0*/  @!P3 LOP3.LUT R11, R16, 0xfffffffe, RZ, 0xc0, !PT ;  /* 0xfffffffe100bb812 */ /* 0x004fe200078ec0ff */
[----:B------:R1:W-:Y:S01]  /*100c0*/  @!P5 ST.E.64 desc[UR48][R6.64], R98 ;  /* 0x000000620600d985 */ /* 0x0003e2000c101b30 */
[----:B------:R-:W-:Y:S01]  /*100d0*/  @!P2 LOP3.LUT R17, R17, 0xfffffffe, RZ, 0xc0, !PT ;  /* 0xfffffffe1111a812 */ /* 0x000fe200078ec0ff */
[----:B------:R-:W-:Y:S01]  /*100e0*/  VIADD R16, R0, 0xe0 ;  /* 0x000000e000107836 */ /* 0x000fe20000000000 */
[----:B---3--:R-:W-:Y:S01]  /*100f0*/  @!P1 LOP3.LUT R13, R20, 0xfffffffe, RZ, 0xc0, !PT ;  /* 0xfffffffe140d9812 */ /* 0x008fe200078ec0ff */
[C---:B------:R-:W-:Y:S01]  /*10100*/  VIADD R20, R0.reuse, 0xf0 ;  /* 0x000000f000147836 */ /* 0x040fe20000000000 */
[----:B------:R-:W-:-:S02]  /*10110*/  IADD3 R19, R0, 0xc8, RZ ;  /* 0x000000c800137810 */ /* 0x000fc40007ffe0ff */
[----:B------:R-:W-:Y:S01]  /*10120*/  ISETP.GE.AND P5, PT, R18, UR4, PT ;  /* 0x0000000412007c0c */ /* 0x000fe2000bfa6270 */
[----:B------:R-:W-:Y:S01]  /*10130*/  @!P1 IMAD.WIDE R12, R13, 0x4, R2 ;  /* 0x000000040d0c9825 */ /* 0x000fe200078e0202 */
[----:B------:R-:W-:-:S03]  /*10140*/  ISETP.GE.AND P6, PT, R19, UR4, PT ;  /* 0x0000000413007c0c */ /* 0x000fc6000bfc6270 */
        /* <DEDUP_REMOVED lines=10> */
[----:B------:R-:W-:Y:S01]  /*101f0*/  VIADD R15, R0, 0xd8 ;  /* 0x000000d8000f7836 */ /* 0x000fe20000000000 */
[----:B------:R3:W-:Y:S01]  /*10200*/  @!P2 ST.E.64 desc[UR48][R10.64], R114 ;  /* 0x000000720a00a985 */ /* 0x0007e2000c101b30 */
[----:B------:R-:W-:Y:S01]  /*10210*/  ISETP.GE.AND P2, PT, R16, UR4, PT ;  /* 0x0000000410007c0c */ /* 0x000fe2000bf46270 */
[----:B------:R-:W-:Y:S01]  /*10220*/  VIADD R0, R0, 0xf8 ;  /* 0x000000f800007836 */ /* 0x000fe20000000000 */
[----:B------:R-:W-:Y:S01]  /*10230*/  ISETP.GE.AND P3, PT, R17, UR4, PT ;  /* 0x0000000411007c0c */ /* 0x000fe2000bf66270 */
[----:B------:R4:W-:Y:S01]  /*10240*/  @!P1 ST.E.64 desc[UR48][R12.64], R118 ;  /* 0x000000760c009985 */ /* 0x0009e2000c101b30 */
[----:B------:R-:W-:Y:S02]  /*10250*/  ISETP.GE.AND P1, PT, R15, UR4, PT ;  /* 0x000000040f007c0c */ /* 0x000fe4000bf26270 */
[----:B------:R-:W-:Y:S02]  /*10260*/  @!P5 LEA.HI R18, R18, R18, RZ, 0x1 ;  /* 0x000000121212d211 */ /* 0x000fe400078f08ff */
[----:B------:R-:W-:-:S02]  /*10270*/  @!P6 LEA.HI R19, R19, R19, RZ, 0x1 ;  /* 0x000000131313e211 */ /* 0x000fc400078f08ff */
        /* <DEDUP_REMOVED lines=29> */
[----:B--2---:R-:W-:-:S05]  /*10450*/  LOP3.LUT R5, R0, 0xfffffffe, RZ, 0xc0, !PT ;  /* 0xfffffffe00057812 */ /* 0x004fca00078ec0ff */
[----:B------:R-:W-:-:S05]  /*10460*/  IMAD.WIDE R2, R5, 0x4, R2 ;  /* 0x0000000405027825 */ /* 0x000fca00078e0202 */
[----:B------:R0:W-:Y:S01]  /*10470*/  ST.E.64 desc[UR48][R2.64], R150 ;  /* 0x0000009602007985 */ /* 0x0001e2000c101b30 */
[----:B------:R-:W-:Y:S05]  /*10480*/  BRA `(.L_x_4739) ;  /* 0x0000004c00987947 */ /* 0x000fea0003800000 */
.L_x_4834:
        /* <DEDUP_REMOVED lines=14> */
[----:B------:R-:W-:Y:S01]  /*10570*/  USHF.R.S32.HI UR6, URZ, 0x1f, UR40 ;  /* 0x0000001f3f067899 */ /* 0x000fe20008011428 */
[----:B------:R-:W-:Y:S01]  /*10580*/  IMAD.MOV.U32 R5, RZ, RZ, R0 ;  /* 0x000000ffff057224 */ /* 0x000fe200078e0000 */
[----:B------:R-:W-:Y:S02]  /*10590*/  ULDC.64 UR8, c[0x0][0xbd0] ;  /* 0x0002f40000087ab9 */ /* 0x000fe40000000a00 */
[----:B------:R-:W-:Y:S02]  /*105a0*/  UIMAD UR6, UR6, UR8, URZ ;  /* 0x00000008060672a4 */ /* 0x000fe4000f8e023f */
[----:B------:R-:W-:Y:S01]  /*105b0*/  UIMAD.WIDE.U32 UR4, UR40, UR8, URZ ;  /* 0x00000008280472a5 */ /* 0x000fe2000f8e003f */
[----:B------:R-:W2:Y:S01]  /*105c0*/  LDC.64 R10, c[0x0][0xbd8] ;  /* 0x0002f600ff0a7b82 */ /* 0x000ea20000000a00 */
[----:B------:R-:W-:-:S04]  /*105d0*/  UIMAD UR6, UR40, UR9, UR6 ;  /* 0x00000009280672a4 */ /* 0x000fc8000f8e0206 */
[----:B------:R-:W-:Y:S02]  /*105e0*/  UIADD3 UR6, UR5, UR6, URZ ;  /* 0x0000000605067290 */ /* 0x000fe4000fffe03f */
[----:B------:R-:W-:Y:S01]  /*105f0*/  MOV R3, UR5 ;  /* 0x0000000500037c02 */ /* 0x000fe20008000f00 */
[----:B------:R-:W-:Y:S01]  /*10600*/  IMAD.U32 R2, RZ, RZ, UR4 ;  /* 0x00000004ff027e24 */ /* 0x000fe2000f8e00ff */
[----:B------:R-:W5:Y:S01]  /*10610*/  @P0 LDC R7, c[0x0][0xbec] ;  /* 0x0002fb00ff070b82 */ /* 0x000f620000000800 */
[----:B------:R-:W-:Y:S01]  /*10620*/  ULDC.64 UR4, c[0x0][0xbe0] ;  /* 0x0002f80000047ab9 */ /* 0x000fe20000000a00 */
[----:B------:R-:W-:-:S06]  /*10630*/  IMAD.U32 R3, RZ, RZ, UR6 ;  /* 0x00000006ff037e24 */ /* 0x000fcc000f8e00ff */
[----:B------:R-:W0:Y:S01]  /*10640*/  @P0 LDC R9, c[0x0][0xbf0] ;  /* 0x0002fc00ff090b82 */ /* 0x000e220000000800 */
[----:B-1----:R-:W-:-:S07]  /*10650*/  USHF.R.S32.HI UR8, URZ, 0x1f, UR7 ;  /* 0x0000001f3f087899 */ /* 0x002fce0008011407 */
[----:B------:R-:W1:Y:S01]  /*10660*/  S2UR UR10, SR_CTAID.Y ;  /* 0x00000000000a79c3 */ /* 0x000e620000002600 */
[C---:B--2---:R-:W-:Y:S02]  /*10670*/  IMAD R12, R10.reuse, UR8, RZ ;  /* 0x000000080a0c7c24 */ /* 0x044fe4000f8e02ff */
[----:B------:R-:W-:-:S04]  /*10680*/  IMAD.WIDE.U32 R2, R10, UR7, R2 ;  /* 0x000000070a027c25 */ /* 0x000fc8000f8e0002 */
[----:B------:R-:W-:Y:S01]  /*10690*/  IMAD R11, R11, UR7, R12 ;  /* 0x000000070b0b7c24 */ /* 0x000fe2000f8e020c */
[----:B------:R-:W1:Y:S01]  /*106a0*/  LDC R8, c[0x0][0xc50] ;  /* 0x00031400ff087b82 */ /* 0x000e620000000800 */
[----:B-----5:R-:W-:-:S03]  /*106b0*/  @P0 IMAD.HI.U32 R4, R0, R7, RZ ;  /* 0x0000000700040227 */ /* 0x020fc600078e00ff */
[----:B------:R-:W-:Y:S01]  /*106c0*/  IADD3 R3, R11, R3, RZ ;  /* 0x000000030b037210 */ /* 0x000fe20007ffe0ff */
[----:B------:R-:W-:Y:S01]  /*106d0*/  IMAD R7, RZ, RZ, -UR40 ;  /* 0x80000028ff077e24 */ /* 0x000fe2000f8e02ff */
[----:B0-----:R-:W-:-:S03]  /*106e0*/  @P0 SHF.R.U32.HI R5, RZ, R9, R4 ;  /* 0x00000009ff050219 */ /* 0x001fc60000011604 */
[----:B-1----:R-:W-:Y:S02]  /*106f0*/  IMAD R9, R8, R7, UR10 ;  /* 0x0000000a08097e24 */ /* 0x002fe4000f8e0207 */
[----:B------:R-:W-:Y:S02]  /*10700*/  IMAD.MOV R7, RZ, RZ, -R5 ;  /* 0x000000ffff077224 */ /* 0x000fe400078e0a05 */
[----:B------:R-:W-:Y:S01]  /*10710*/  IMAD.WIDE.U32 R2, R9, UR4, R2 ;  /* 0x0000000409027c25 */ /* 0x000fe2000f8e0002 */
[----:B------:R-:W-:-:S03]  /*10720*/  SHF.R.S32.HI R4, RZ, 0x1f, R9 ;  /* 0x0000001fff047819 */ /* 0x000fc60000011409 */
[----:B------:R-:W-:Y:S01]  /*10730*/  IMAD R7, R6, R7, R0 ;  /* 0x0000000706077224 */ /* 0x000fe200078e0200 */
[----:B------:R-:W-:Y:S01]  /*10740*/  IADD3 R2, P0, R5, R2, RZ ;  /* 0x0000000205027210 */ /* 0x000fe20007f1e0ff */
[----:B------:R-:W-:-:S03]  /*10750*/  IMAD R4, R4, UR4, RZ ;  /* 0x0000000404047c24 */ /* 0x000fc6000f8e02ff */
[----:B------:R-:W-:Y:S01]  /*10760*/  SHF.R.S32.HI R0, RZ, 0x1f, R7 ;  /* 0x0000001fff007819 */ /* 0x000fe20000011407 */
[----:B------:R-:W-:Y:S01]  /*10770*/  IMAD R4, R9, UR5, R4 ;  /* 0x0000000509047c24 */ /* 0x000fe2000f8e0204 */
[----:B------:R-:W-:Y:S01]  /*10780*/  SHF.R.S32.HI R9, RZ, 0x1f, R5 ;  /* 0x0000001fff097819 */ /* 0x000fe20000011405 */
[----:B------:R-:W-:Y:S02]  /*10790*/  ULDC.64 UR4, c[0x0][0xbc8] ;  /* 0x0002f20000047ab9 */ /* 0x000fe40000000a00 */
[----:B------:R-:W-:Y:S01]  /*107a0*/  IMAD R0, R0, UR4, RZ ;  /* 0x0000000400007c24 */ /* 0x000fe2000f8e02ff */
[----:B------:R-:W-:-:S03]  /*107b0*/  IADD3.X R3, R9, R3, R4, P0, !PT ;  /* 0x0000000309037210 */ /* 0x000fc600007fe404 */
        /* <DEDUP_REMOVED lines=9> */
.L_x_4737:
[----:B------:R-:W-:-:S08]  /*10850*/  NOP ;  /* 0x0000000000007918 */ /* 0x000fd00000000000 */
[----:B------:R-:W0:-:S00]  /*10860*/  USETMAXREG.DEALLOC.CTAPOOL 0x18 ;  /* 0x00000018000079c8 */ /* 0x000e0000080e0500 */
        /* <DEDUP_REMOVED lines=16> */
.L_x_4838:
[----:B------:R-:W-:Y:S01]  /*10970*/  ULDC UR7, c[0x0][0xc50] ;  /* 0x0003140000077ab9 */ /* 0x000fe20000000800 */
[----:B------:R-:W-:Y:S01]  /*10980*/  UMOV UR36, UR6 ;  /* 0x0000000600247c82 */ /* 0x000fe20008000000 */
[----:B------:R-:W-:-:S11]  /*10990*/  UISETP.NE.AND UP0, UPT, UR7, 0x1, UPT ;  /* 0x000000010700788c */ /* 0x000fd6000bf05270 */
[----:B------:R-:W-:Y:S01]  /*109a0*/  @UP0 ULDC UR4, c[0x0][0xc54] ;  /* 0x0003150000040ab9 */ /* 0x000fe20000000800 */
[----:B------:R-:W-:Y:S01]  /*109b0*/  @UP0 ULDC UR8, c[0x0][0xc58] ;  /* 0x0003160000080ab9 */ /* 0x000fe20000000800 */
[----:B------:R-:W-:-:S04]  /*109c0*/  UIMAD.WIDE.U32 UR4, UR6, UR4, URZ ;  /* 0x00000004060472a5 */ /* 0x000fc8000f8e003f */
[----:B------:R-:W-:-:S12]  /*109d0*/  @UP0 USHF.R.U32.HI UR36, URZ, UR8, UR5 ;  /* 0x000000083f240299 */ /* 0x000fd80008011605 */
.L_x_4839:
[----:B------:R-:W-:Y:S01]  /*109e0*/  ISETP.GE.AND P0, PT, R17, RZ, PT ;  /* 0x000000ff1100720c */ /* 0x000fe20003f06270 */
[----:B------:R-:W-:Y:S01]  /*109f0*/  UIADD3 UR42, -UR36, URZ, URZ ;  /* 0x0000003f242a7290 */ /* 0x000fe2000fffe13f */
[----:B------:R-:W-:Y:S01]  /*10a00*/  IMAD.MOV.U32 R0, RZ, RZ, 0x1 ;  /* 0x00000001ff007424 */ /* 0x000fe200078e00ff */
[----:B------:R-:W-:Y:S01]  /*10a10*/  MOV R6, RZ ;  /* 0x000000ff00067202 */ /* 0x000fe20000000f00 */
[----:B------:R-:W-:Y:S01]  /*10a20*/  IMAD.MOV.U32 R9, RZ, RZ, 0x1 ;  /* 0x00000001ff097424 */ /* 0x000fe200078e00ff */
[----:B------:R-:W-:-:S08]  /*10a30*/  UIMAD UR42, UR7, UR42, UR6 ;  /* 0x0000002a072a72a4 */ /* 0x000fd0000f8e0206 */
[----:B------:R-:W-:Y:S05]  /*10a40*/  @!P0 BRA `(.L_x_4840) ;  /* 0x0000004400688947 */ /* 0x000fea0003800000 */
[----:B------:R-:W0:Y:S01]  /*10a50*/  S2UR UR40, SR_CTAID.X ;  /* 0x00000000002879c3 */ /* 0x000e220000002500 */
[----:B------:R-:W-:Y:S01]  /*10a60*/  ULDC.64 UR4, c[0x0][0x418] ;  /* 0x0001060000047ab9 */ /* 0x000fe20000000a00 */
[----:B------:R-:W-:Y:S01]  /*10a70*/  ULDC UR6, c[0x0][0x448] ;  /* 0x0001120000067ab9 */ /* 0x000fe20000000800 */
[----:B------:R-:W-:Y:S02]  /*10a80*/  UISETP.NE.U32.AND UP0, UPT, UR4, URZ, UPT ;  /* 0x0000003f0400728c */ /* 0x000fe4000bf05070 */
[----:B------:R-:W-:Y:S02]  /*10a90*/  UISETP.NE.AND UP1, UPT, UR6, 0x1, UPT ;  /* 0x000000010600788c */ /* 0x000fe4000bf25270 */
[----:B------:R-:W-:Y:S01]  /*10aa0*/  UISETP.NE.AND.EX UP0, UPT, UR5, URZ, UPT, UP0 ;  /* 0x0000003f0500728c */ /* 0x000fe2000bf05300 */
[----:B------:R-:W-:Y:S02]  /*10ab0*/  ULDC UR6, c[0x0][0x424] ;  /* 0x0001090000067ab9 */ /* 0x000fe40000000800 */
[----:B------:R-:W-:Y:S01]  /*10ac0*/  ULDC.64 UR4, c[0x0][0x9e0] ;  /* 0x0002780000047ab9 */ /* 0x000fe20000000a00 */
[----:B------:R-:W-:-:S02]  /*10ad0*/  USEL UR9, UR6, 0x1, UP0 ;  /* 0x0000000106097887 */ /* 0x000fc40008000000 */
[----:B------:R-:W-:Y:S01]  /*10ae0*/  UISETP.GE.AND UP0, UPT, UR5, 0x1, UPT ;  /* 0x000000010500788c */ /* 0x000fe2000bf06270 */
[----:B------:R-:W-:Y:S02]  /*10af0*/  ULDC UR10, c[0x0][0x288] ;  /* 0x0000a200000a7ab9 */ /* 0x000fe40000000800 */
[----:B------:R-:W-:Y:S01]  /*10b00*/  @UP1 ULDC UR7, c[0x0][0x44c] ;  /* 0x0001130000071ab9 */ /* 0x000fe20000000800 */
[----:B------:R-:W-:Y:S01]  /*10b10*/  ULDC UR12, c[0x0][0x2f0] ;  /* 0x0000bc00000c7ab9 */ /* 0x000fe20000000800 */
[----:B------:R-:W-:Y:S01]  /*10b20*/  UIADD3 UR11, -UR10, 0x1, URZ ;  /* 0x000000010a0b7890 */ /* 0x000fe2000fffe13f */
[----:B------:R-:W-:Y:S01]  /*10b30*/  PLOP3.LUT P1, PT, PT, PT, UP0, 0x80, 0x0 ;  /* 0x000000000000781c */ /* 0x000fe20003f2f008 */
[----:B------:R-:W-:Y:S01]  /*10b40*/  UIMAD UR13, UR9, UR12, 0x3f ;  /* 0x0000003f090d74a4 */ /* 0x000fe2000f8e020c */
[----:B------:R-:W-:Y:S01]  /*10b50*/  @UP1 ULDC UR14, c[0x0][0x450] ;  /* 0x00011400000e1ab9 */ /* 0x000fe20000000800 */
[----:B------:R-:W-:Y:S02]  /*10b60*/  UIMAD UR11, UR9, UR12, UR11 ;  /* 0x0000000c090b72a4 */ /* 0x000fe4000f8e020b */
[----:B0-----:R-:W-:-:S04]  /*10b70*/  USHF.L.U32 UR40, UR40, 0x6, URZ ;  /* 0x0000000628287899 */ /* 0x001fc8000800063f */
[----:B------:R-:W-:-:S04]  /*10b80*/  UIADD3 UR8, UR40, 0x3f, URZ ;  /* 0x0000003f28087890 */ /* 0x000fc8000fffe03f */
[----:B------:R-:W-:-:S04]  /*10b90*/  UIMAD.WIDE.U32 UR6, UR8, UR7, URZ ;  /* 0x00000007080672a5 */ /* 0x000fc8000f8e003f */
[----:B------:R-:W-:Y:S02]  /*10ba0*/  @UP1 USHF.R.U32.HI UR8, URZ, UR14, UR7 ;  /* 0x0000000e3f081299 */ /* 0x000fe40008011607 */
[----:B------:R-:W-:Y:S02]  /*10bb0*/  USHF.R.S32.HI UR7, URZ, 0x1f, UR13 ;  /* 0x0000001f3f077899 */ /* 0x000fe4000801140d */
[----:B------:R-:W-:Y:S02]  /*10bc0*/  UIADD3 UR6, UR11, UR8, URZ ;  /* 0x000000080b067290 */ /* 0x000fe4000fffe03f */
[----:B------:R-:W-:Y:S02]  /*10bd0*/  ULEA.HI UR7, UR7, UR13, URZ, 0x6 ;  /* 0x0000000d07077291 */ /* 0x000fe4000f8f303f */
[----:B------:R-:W-:Y:S02]  /*10be0*/  UIADD3 UR4, UR6, UR4, URZ ;  /* 0x0000000406047290 */ /* 0x000fe4000fffe03f */
[----:B------:R-:W-:Y:S01]  /*10bf0*/  USHF.R.S32.HI UR39, URZ, 0x6, UR7 ;  /* 0x000000063f277899 */ /* 0x000fe20008011407 */
        /* <DEDUP_REMOVED lines=11> */
.L_x_4842:
[----:B------:R-:W-:-:S11]  /*10cb0*/  UISETP.NE.AND UP0, UPT, UR5, 0x1, UPT ;  /* 0x000000010500788c */ /* 0x000fd6000bf05270 */
[----:B------:R-:W-:Y:S02]  /*10cc0*/  @UP0 ULDC.64 UR14, c[0x0][0x9e8] ;  /* 0x00027a00000e0ab9 */ /* 0x000fe40000000a00 */
[----:B------:R-:W-:-:S04]  /*10cd0*/  UIMAD.WIDE.U32 UR6, UR8, UR14, URZ ;  /* 0x0000000e080672a5 */ /* 0x000fc8000f8e003f */
[----:B------:R-:W-:-:S12]  /*10ce0*/  @UP0 USHF.R.U32.HI UR8, URZ, UR15, UR7 ;  /* 0x0000000f3f080299 */ /* 0x000fd80008011607 */
.L_x_4843:
[----:B------:R-:W-:-:S04]  /*10cf0*/  UIMAD UR8, UR8, UR5, UR5 ;  /* 0x00000005080872a4 */ /* 0x000fc8000f8e0205 */
[----:B------:R-:W-:-:S04]  /*10d00*/  UISETP.LT.AND UP0, UPT, UR4, UR8, UPT ;  /* 0x000000080400728c */ /* 0x000fc8000bf01270 */
[----:B------:R-:W-:-:S12]  /*10d10*/  USEL UR4, UR4, UR8, UP0 ;  /* 0x0000000804047287 */ /* 0x000fd80008000000 */
.L_x_4841:
        /* <DEDUP_REMOVED lines=11> */
[----:B------:R-:W-:Y:S01]  /*10dd0*/  UIADD3 UR4, UR9, UR4, URZ ;  /* 0x0000000409047290 */ /* 0x000fe2000fffe03f */
[----:B------:R-:W-:Y:S01]  /*10de0*/  ULDC UR8, c[0x0][0x9dc] ;  /* 0x0002770000087ab9 */ /* 0x000fe20000000800 */
[----:B------:R-:W-:Y:S02]  /*10df0*/  USEL UR12, UR39, UR44, UP0 ;  /* 0x0000002c270c7287 */ /* 0x000fe40008000000 */
        /* <DEDUP_REMOVED lines=12> */
.L_x_4845:
[----:B------:R-:W-:-:S11]  /*10ec0*/  UISETP.NE.AND UP0, UPT, UR5, 0x1, UPT ;  /* 0x000000010500788c */ /* 0x000fd6000bf05270 */
[----:B------:R-:W-:Y:S02]  /*10ed0*/  @UP0 ULDC.64 UR10, c[0x0][0x9e8] ;  /* 0x00027a00000a0ab9 */ /* 0x000fe40000000a00 */
[----:B------:R-:W-:-:S04]  /*10ee0*/  UIMAD.WIDE.U32 UR6, UR4, UR10, URZ ;  /* 0x0000000a040672a5 */ /* 0x000fc8000f8e003f */
[----:B------:R-:W-:-:S12]  /*10ef0*/  @UP0 USHF.R.U32.HI UR4, URZ, UR11, UR7 ;  /* 0x0000000b3f040299 */ /* 0x000fd80008011607 */
.L_x_4846:
[----:B------:R-:W-:-:S04]  /*10f00*/  UIMAD UR4, UR4, UR5, URZ ;  /* 0x00000005040472a4 */ /* 0x000fc8000f8e023f */
[----:B------:R-:W-:-:S04]  /*10f10*/  UISETP.LT.AND UP0, UPT, UR8, UR4, UPT ;  /* 0x000000040800728c */ /* 0x000fc8000bf01270 */
[----:B------:R-:W-:-:S12]  /*10f20*/  USEL UR8, UR8, UR4, !UP0 ;  /* 0x0000000408087287 */ /* 0x000fd8000c000000 */
.L_x_4844:
[----:B------:R-:W-:Y:S02]  /*10f30*/  USHF.R.S32.HI UR4, URZ, 0x1f, UR8 ;  /* 0x0000001f3f047899 */ /* 0x000fe40008011408 */
[----:B------:R-:W-:Y:S02]  /*10f40*/  USHF.R.U32.HI UR10, URZ, 0x10, UR42 ;  /* 0x000000103f0a7899 */ /* 0x000fe4000801162a */
[----:B------:R-:W-:Y:S02]  /*10f50*/  ULEA.HI UR4, UR4, UR8, URZ, 0x6 ;  /* 0x0000000804047291 */ /* 0x000fe4000f8f303f */
[----:B------:R-:W-:Y:S02]  /*10f60*/  ULOP3.LUT UR42, UR42, 0xffff, URZ, 0xc0, !UPT ;  /* 0x0000ffff2a2a7892 */ /* 0x000fe4000f8ec03f */
[----:B------:R-:W-:Y:S01]  /*10f70*/  USHF.R.S32.HI UR4, URZ, 0x6, UR4 ;  /* 0x000000063f047899 */ /* 0x000fe20008011404 */
[----:B------:R-:W-:-:S03]  /*10f80*/  UMOV UR46, URZ ;  /* 0x0000003f002e7c82 */ /* 0x000fc60008000000 */
[----:B------:R-:W-:-:S04]  /*10f90*/  UISETP.LT.AND UP0, UPT, URZ, UR4, UPT ;  /* 0x000000043f00728c */ /* 0x000fc8000bf01270 */
[----:B------:R-:W-:Y:S02]  /*10fa0*/  USEL UR43, URZ, UR4, !UP0 ;  /* 0x000000043f2b7287 */ /* 0x000fe4000c000000 */
[----:B------:R-:W-:Y:S02]  /*10fb0*/  UISETP.NE.AND UP0, UPT, UR10, URZ, UPT ;  /* 0x0000003f0a00728c */ /* 0x000fe4000bf05270 */
[----:B------:R-:W-:-:S06]  /*10fc0*/  UISETP.GT.AND UP1, UPT, UR12, UR43, UPT ;  /* 0x0000002b0c00728c */ /* 0x000fcc000bf24270 */
[----:B------:R-:W-:-:S03]  /*10fd0*/  PLOP3.LUT P0, PT, PT, PT, UP1, 0x80, 0x0 ;  /* 0x000000000000781c */ /* 0x000fc60003f0f018 */
[----:B------:R-:W-:-:S10]  /*10fe0*/  @!UP0 ULDC UR10, c[0x0][0x9f0] ;  /* 0x00027c00000a8ab9 */ /* 0x000fd40000000800 */
[----:B------:R-:W-:Y:S05]  /*10ff0*/  @!P0 BRA `(.L_x_4847) ;  /* 0x0000000000808947 */ /* 0x000fea0003800000 */
[----:B------:R-:W-:Y:S01]  /*11000*/  IMAD.U32 R3, RZ, RZ, UR10 ;  /* 0x0000000aff037e24 */ /* 0x000fe2000f8e00ff */
[----:B------:R-:W-:-:S04]  /*11010*/  UIADD3 UR4, UR10, -0x1, UR12 ;  /* 0xffffffff0a047890 */ /* 0x000fc8000fffe00c */
[-C--:B------:R-:W-:Y:S01]  /*11020*/  IABS R0, R3.reuse ;  /* 0x0000000300007213 */ /* 0x080fe20000000000 */
[----:B------:R-:W-:Y:S01]  /*11030*/  UIADD3 UR6, -UR43, UR4, URZ ;  /* 0x000000042b067290 */ /* 0x000fe2000fffe13f */
[----:B------:R-:W-:Y:S02]  /*11040*/  IABS R3, R3 ;  /* 0x0000000300037213 */ /* 0x000fe40000000000 */
[----:B------:R-:W-:Y:S01]  /*11050*/  R2UR UR11, R0 ;  /* 0x00000000000b72ca */ /* 0x000fe200000e0000 */
[----:B------:R-:W-:Y:S01]  /*11060*/  UMOV UR4, URZ ;  /* 0x0000003f00047c82 */ /* 0x000fe20008000000 */
[----:B------:R-:W-:-:S04]  /*11070*/  IADD3 R3, RZ, -R3, RZ ;  /* 0x80000003ff037210 */ /* 0x000fc80007ffe0ff */
[----:B------:R-:W-:-:S07]  /*11080*/  R2UR UR9, R3 ;  /* 0x00000000030972ca */ /* 0x000fce00000e0000 */
[----:B------:R-:W0:Y:S08]  /*11090*/  I2F.RP R0, UR11 ;  /* 0x0000000b00007d06 */ /* 0x000e300008209400 */
[----:B0-----:R-:W0:Y:S02]  /*110a0*/  MUFU.RCP R0, R0 ;  /* 0x0000000000007308 */ /* 0x001e240000001000 */
[----:B0-----:R-:W-:Y:S01]  /*110b0*/  VIADD R2, R0, 0xffffffe ;  /* 0x0ffffffe00027836 */ /* 0x001fe20000000000 */
[----:B------:R-:W-:Y:S01]  /*110c0*/  IABS R0, UR6 ;  /* 0x0000000600007c13 */ /* 0x000fe20008000000 */
[----:B------:R-:W-:-:S03]  /*110d0*/  ULOP3.LUT UR6, UR6, UR10, URZ, 0x3c, !UPT ;  /* 0x0000000a06067292 */ /* 0x000fc6000f8e3c3f */
[----:B------:R-:W-:Y:S01]  /*110e0*/  R2UR UR8, R0 ;  /* 0x00000000000872ca */ /* 0x000fe200000e0000 */
[----:B------:R-:W0:Y:S02]  /*110f0*/  F2I.FTZ.U32.TRUNC.NTZ R2, R2 ;  /* 0x0000000200027305 */ /* 0x000e24000021f000 */
        /* <DEDUP_REMOVED lines=16> */
.L_x_4847:
[----:B------:R-:W-:Y:S01]  /*11200*/  UIMAD UR41, UR42, UR46, UR43 ;  /* 0x0000002e2a2972a4 */ /* 0x000fe2000f8e022b */
[----:B------:R-:W-:Y:S02]  /*11210*/  IMAD.U32 R0, RZ, RZ, UR12 ;  /* 0x0000000cff007e24 */ /* 0x000fe4000f8e00ff */
[----:B------:R-:W-:Y:S02]  /*11220*/  IMAD.MOV.U32 R6, RZ, RZ, RZ ;  /* 0x000000ffff067224 */ /* 0x000fe400078e00ff */
[----:B------:R-:W-:Y:S02]  /*11230*/  IMAD.MOV.U32 R9, RZ, RZ, 0x1 ;  /* 0x00000001ff097424 */ /* 0x000fe400078e00ff */
[----:B------:R-:W-:-:S05]  /*11240*/  IMAD.U32 R3, RZ, RZ, UR41 ;  /* 0x00000029ff037e24 */ /* 0x000fca000f8e00ff */
[----:B------:R-:W-:Y:S02]  /*11250*/  VIADDMNMX R18, R3, UR46, R0, PT ;  /* 0x0000002e03127c46 */ /* 0x000fe4000b800100 */
[----:B------:R-:W-:Y:S02]  /*11260*/  MOV R0, 0x1 ;  /* 0x0000000100007802 */ /* 0x000fe40000000f00 */
        /* <DEDUP_REMOVED lines=26> */
.L_x_4848:
        /* <DEDUP_REMOVED lines=20> */
.L_x_4850:
[----:B------:R0:W1:Y:S01]  /*11550*/  LDC.64 R2, c[0x4][R16] ;  /* 0x0100000010027b82 */ /* 0x0000620000000a00 */
[----:B------:R-:W-:Y:S01]  /*11560*/  ULDC.64 UR6, c[0x4][0x118] ;  /* 0x0100460000067ab9 */ /* 0x000fe20000000a00 */
[----:B------:R-:W-:Y:S01]  /*11570*/  ULDC.64 UR8, c[0x4][0x120] ;  /* 0x0100480000087ab9 */ /* 0x000fe20000000a00 */
[----:B------:R-:W-:Y:S01]  /*11580*/  ULDC.64 UR4, c[0x4][0x50] ;  /* 0x0100140000047ab9 */ /* 0x000fe20000000a00 */
[----:B------:R-:W-:Y:S01]  /*11590*/  MOV R4, UR6 ;  /* 0x0000000600047c02 */ /* 0x000fe20008000f00 */
[----:B------:R-:W-:Y:S01]  /*115a0*/  IMAD.U32 R5, RZ, RZ, UR7 ;  /* 0x00000007ff057e24 */ /* 0x000fe2000f8e00ff */
[----:B------:R-:W-:Y:S01]  /*115b0*/  MOV R10, UR4 ;  /* 0x00000004000a7c02 */ /* 0x000fe20008000f00 */
[----:B------:R-:W-:Y:S01]  /*115c0*/  IMAD.U32 R6, RZ, RZ, UR8 ;  /* 0x00000008ff067e24 */ /* 0x000fe2000f8e00ff */
[----:B------:R-:W-:Y:S01]  /*115d0*/  MOV R13, RZ ;  /* 0x000000ff000d7202 */ /* 0x000fe20000000f00 */
[----:B------:R-:W-:Y:S02]  /*115e0*/  IMAD.U32 R7, RZ, RZ, UR9 ;  /* 0x00000009ff077e24 */ /* 0x000fe4000f8e00ff */
[----:B------:R-:W-:-:S02]  /*115f0*/  IMAD.U32 R11, RZ, RZ, UR5 ;  /* 0x00000005ff0b7e24 */ /* 0x000fc4000f8e00ff */
[----:B------:R-:W-:Y:S02]  /*11600*/  IMAD.MOV.U32 R8, RZ, RZ, 0x70 ;  /* 0x00000070ff087424 */ /* 0x000fe400078e00ff */
[----:B0-----:R-:W-:-:S07]  /*11610*/  IMAD.MOV.U32 R12, RZ, RZ, 0x1 ;  /* 0x00000001ff0c7424 */ /* 0x001fce00078e00ff */
[----:B------:R-:W-:-:S07]  /*11620*/  LEPC R20, `(.L_x_4849) ;  /* 0x000000001014794e */ /* 0x000fce0000000000 */
[----:B-1----:R-:W-:Y:S05]  /*11630*/  CALL.ABS.NOINC R2 ;  /* 0x0000000002007343 */ /* 0x002fea0003c00000 */
.L_x_4849:
        /* <DEDUP_REMOVED lines=17> */
.L_x_4947:
        /* <DEDUP_REMOVED lines=8> */
.L_x_4950:
[----:B------:R-:W-:Y:S05]  /*117d0*/  @!P6 BRA `(.L_x_4852) ;  /* 0x0000000000d4e947 */ /* 0x000fea0003800000 */
[----:B------:R-:W-:Y:S01]  /*117e0*/  IMAD.MOV.U32 R16, RZ, RZ, R17 ;  /* 0x000000ffff107224 */ /* 0x000fe200078e0011 */
[----:B------:R-:W-:Y:S06]  /*117f0*/  @!P1 BRA `(.L_x_4854) ;  /* 0x0000000000509947 */ /* 0x000fec0003800000 */
[----:B------:R-:W-:Y:S01]  /*11800*/  IMAD.MOV.U32 R8, RZ, RZ, R0 ;  /* 0x000000ffff087224 */ /* 0x000fe200078e0000 */
[----:B------:R-:W-:Y:S01]  /*11810*/  ULDC.64 UR4, c[0x0][0x428] ;  /* 0x00010a0000047ab9 */ /* 0x000fe20000000a00 */
[----:B------:R-:W0:Y:S01]  /*11820*/  LDC R0, c[0x0][0x43c] ;  /* 0x00010f00ff007b82 */ /* 0x000e220000000800 */
[----:B------:R-:W-:Y:S02]  /*11830*/  IMAD R6, R18, UR4, RZ ;  /* 0x0000000412067c24 */ /* 0x000fe4000f8e02ff */
[----:B------:R-:W-:Y:S02]  /*11840*/  MOV R7, R8 ;  /* 0x0000000800077202 */ /* 0x000fe40000000f00 */
[----:B------:R-:W-:Y:S01]  /*11850*/  IMAD R9, R17, UR5, R6 ;  /* 0x0000000511097c24 */ /* 0x000fe2000f8e0206 */
[----:B0-----:R-:W-:-:S13]  /*11860*/  ISETP.NE.AND P0, PT, R0, 0x1, PT ;  /* 0x000000010000780c */ /* 0x001fda0003f05270 */
        /* <DEDUP_REMOVED lines=13> */
.L_x_4854:
[----:B------:R-:W-:Y:S01]  /*11940*/  MOV R0, 0x1 ;  /* 0x0000000100007802 */ /* 0x000fe20000000f00 */
[----:B0-----:R-:W0:Y:S03]  /*11950*/  S2R R8, SR_TID.X ;  /* 0x0000000000087919 */ /* 0x001e260000002100 */
[----:B------:R-:W-:-:S04]  /*11960*/  SHF.L.U32 R0, R0, 0x1f, RZ ;  /* 0x0000001f00007819 */ /* 0x000fc800000006ff */
[----:B------:R-:W1:Y:S01]  /*11970*/  SYNCS.PHASECHK.TRANS64.TRYWAIT P0, [UR38+0x28c40], R0 ;  /* 0x028c4000ff0075a7 */ /* 0x000e620008000166 */
[----:B0-----:R-:W-:-:S04]  /*11980*/  LOP3.LUT R2, R8, 0x7f, RZ, 0xc0, !PT ;  /* 0x0000007f08027812 */ /* 0x001fc800078ec0ff */
[----:B------:R-:W-:Y:S01]  /*11990*/  ISETP.NE.AND P1, PT, R2, RZ, PT ;  /* 0x000000ff0200720c */ /* 0x000fe20003f25270 */
[----:B-1----:R-:W-:-:S12]  /*119a0*/  @!P0 BRA `(.L_x_4855) ;  /* 0x0000003c00908947 */ /* 0x002fd80003800000 */
.L_x_4951:
[----:B------:R-:W-:Y:S05]  /*119b0*/  @P1 BRA `(.L_x_4856) ;  /* 0x0000000000181947 */ /* 0x000fea0003800000 */
[----:B------:R-:W1:Y:S01]  /*119c0*/  S2R R2, SR_TID.X ;  /* 0x0000000000027919 */ /* 0x000e620000002100 */
[----:B0-----:R-:W-:-:S04]  /*119d0*/  IMAD.MOV.U32 R0, RZ, RZ, 0x2000 ;  /* 0x00002000ff007424 */ /* 0x001fc800078e00ff */
[----:B------:R2:W-:Y:S01]  /*119e0*/  SYNCS.ARRIVE.TRANS64 RZ, [UR38+0x28c30], R0 ;  /* 0x028c3000ffff79a7 */ /* 0x0005e20008000026 */
[----:B-1----:R-:W-:-:S13]  /*119f0*/  LOP3.LUT P0, RZ, R2, 0x1f, RZ, 0xc0, !PT ;  /* 0x0000001f02ff7812 */ /* 0x002fda000780c0ff */
[----:B--2---:R-:W-:Y:S05]  /*11a00*/  @!P0 BRA `(.L_x_4856) ;  /* 0x0000000000048947 */ /* 0x004fea0003800000 */
[----:B------:R-:W-:Y:S01]  /*11a10*/  BPT.TRAP 0x1 ;  /* 0x000000040000795c */ /* 0x000fe20000300000 */
.L_x_4856:
        /* <DEDUP_REMOVED lines=17> */
.L_x_4852:
        /* <DEDUP_REMOVED lines=22> */
.L_x_4857:
[----:B------:R-:W0:Y:S01]  /*11c90*/  LDC R6, c[0x0][0x448] ;  /* 0x00011200ff067b82 */ /* 0x000e220000000800 */
[----:B------:R-:W1:Y:S01]  /*11ca0*/  S2R R11, SR_TID.X ;  /* 0x00000000000b7919 */ /* 0x000e620000002100 */
[----:B------:R-:W-:Y:S01]  /*11cb0*/  USHF.R.S32.HI UR4, URZ, 0x1f, UR36 ;  /* 0x0000001f3f047899 */ /* 0x000fe20008011424 */
[----:B------:R-:W-:Y:S01]  /*11cc0*/  ULDC.64 UR8, c[0x0][0x2d8] ;  /* 0x0000b60000087ab9 */ /* 0x000fe20000000a00 */
[----:B------:R-:W2:Y:S02]  /*11cd0*/  S2R R12, SR_CTAID.Z ;  /* 0x00000000000c7919 */ /* 0x000ea40000002700 */
[----:B------:R-:W-:Y:S02]  /*11ce0*/  UIMAD UR6, UR4, UR8, URZ ;  /* 0x00000008040672a4 */ /* 0x000fe4000f8e023f */
[----:B------:R-:W-:Y:S02]  /*11cf0*/  UIMAD.WIDE.U32 UR4, UR36, UR8, URZ ;  /* 0x00000008240472a5 */ /* 0x000fe4000f8e003f */
[----:B------:R-:W-:-:S04]  /*11d00*/  UIMAD UR6, UR36, UR9, UR6 ;  /* 0x00000009240672a4 */ /* 0x000fc8000f8e0206 */
[----:B------:R-:W-:Y:S01]  /*11d10*/  UIADD3 UR5, UR5, UR6, URZ ;  /* 0x0000000605057290 */ /* 0x000fe2000fffe03f */
[----:B0-----:R-:W-:Y:S02]  /*11d20*/  ISETP.NE.AND P0, PT, R6, 0x1, PT ;  /* 0x000000010600780c */ /* 0x001fe40003f05270 */
[C---:B-1----:R-:W-:Y:S01]  /*11d30*/  LOP3.LUT R10, R11.reuse, 0x7f, RZ, 0xc0, !PT ;  /* 0x0000007f0b0a7812 */ /* 0x042fe200078ec0ff */
[----:B------:R-:W-:-:S10]  /*11d40*/  IMAD.SHL.U32 R3, R11, 0x10, RZ ;  /* 0x000000100b037824 */ /* 0x000fd400078e00ff */
[----:B------:R-:W0:Y:S01]  /*11d50*/  @P0 LDC R8, c[0x0][0x44c] ;  /* 0x00011300ff080b82 */ /* 0x000e220000000800 */
[----:B------:R-:W-:-:S04]  /*11d60*/  SHF.R.U32.HI R4, RZ, 0x3, R10 ;  /* 0x00000003ff047819 */ /* 0x000fc8000001160a */
[----:B------:R-:W-:-:S03]  /*11d70*/  LOP3.LUT R3, R4, 0x70, R3, 0xf8, !PT ;  /* 0x0000007004037812 */ /* 0x000fc600078ef803 */
[----:B------:R-:W1:Y:S01]  /*11d80*/  @P0 LDC R0, c[0x0][0x450] ;  /* 0x00011400ff000b82 */ /* 0x000e620000000800 */
[----:B------:R-:W-:-:S05]  /*11d90*/  IADD3 R5, R3, UR40, RZ ;  /* 0x0000002803057c10 */ /* 0x000fca000fffe0ff */
[----:B------:R-:W-:Y:S02]  /*11da0*/  IMAD.MOV.U32 R7, RZ, RZ, R5 ;  /* 0x000000ffff077224 */ /* 0x000fe400078e0005 */
[----:B------:R-:W3:Y:S01]  /*11db0*/  LDC.64 R2, c[0x0][0x2e0] ;  /* 0x0000b800ff027b82 */ /* 0x000ee20000000a00 */
[----:B0-----:R-:W-:-:S05]  /*11dc0*/  @P0 IMAD.HI.U32 R9, R5, R8, RZ ;  /* 0x0000000805090227 */ /* 0x001fca00078e00ff */
[----:B-1----:R-:W-:Y:S02]  /*11dd0*/  @P0 SHF.R.U32.HI R7, RZ, R0, R9 ;  /* 0x00000000ff070219 */ /* 0x002fe40000011609 */
[----:B--2---:R-:W-:-:S03]  /*11de0*/  SHF.R.S32.HI R9, RZ, 0x1f, R12 ;  /* 0x0000001fff097819 */ /* 0x004fc6000001140c */
[----:B------:R-:W-:Y:S02]  /*11df0*/  IMAD.MOV R8, RZ, RZ, -R7 ;  /* 0x000000ffff087224 */ /* 0x000fe400078e0a07 */
[----:B---3--:R-:W-:Y:S02]  /*11e00*/  IMAD R0, R9, R2, RZ ;  /* 0x0000000209007224 */ /* 0x008fe400078e02ff */
[----:B------:R-:W-:Y:S02]  /*11e10*/  IMAD R5, R6, R8, R5 ;  /* 0x0000000806057224 */ /* 0x000fe400078e0205 */
[C---:B------:R-:W-:Y:S01]  /*11e20*/  IMAD R9, R12.reuse, R3, R0 ;  /* 0x000000030c097224 */ /* 0x040fe200078e0200 */
[----:B------:R-:W-:Y:S01]  /*11e30*/  SHF.R.S32.HI R0, RZ, 0x1f, R7 ;  /* 0x0000001fff007819 */ /* 0x000fe20000011407 */
[----:B------:R-:W-:Y:S01]  /*11e40*/  IMAD.WIDE.U32 R2, R12, R2, UR4 ;  /* 0x000000040c027e25 */ /* 0x000fe2000f8e0002 */
[----:B------:R-:W-:-:S03]  /*11e50*/  ULDC.64 UR4, c[0x0][0x2d0] ;  /* 0x0000b40000047ab9 */ /* 0x000fc60000000a00 */
[----:B------:R-:W-:Y:S02]  /*11e60*/  IMAD.IADD R3, R3, 0x1, R9 ;  /* 0x0000000103037824 */ /* 0x000fe400078e0209 */
[----:B------:R-:W-:Y:S02]  /*11e70*/  IMAD R0, R0, UR4, RZ ;  /* 0x0000000400007c24 */ /* 0x000fe4000f8e02ff */
[----:B------:R-:W-:-:S04]  /*11e80*/  IMAD.WIDE.U32 R2, R7, UR4, R2 ;  /* 0x0000000407027c25 */ /* 0x000fc8000f8e0002 */
[----:B------:R-:W-:Y:S01]  /*11e90*/  IMAD R9, R7, UR5, R0 ;  /* 0x0000000507097c24 */ /* 0x000fe2000f8e0200 */
[----:B------:R-:W-:Y:S01]  /*11ea0*/  SHF.R.S32.HI R0, RZ, 0x1f, R5 ;  /* 0x0000001fff007819 */ /* 0x000fe20000011405 */
[----:B------:R-:W-:-:S03]  /*11eb0*/  ULDC.64 UR4, c[0x0][0x2c8] ;  /* 0x0000b20000047ab9 */ /* 0x000fc60000000a00 */
[----:B------:R-:W-:Y:S01]  /*11ec0*/  IADD3 R3, R3, R9, RZ ;  /* 0x0000000903037210 */ /* 0x000fe20007ffe0ff */
[----:B------:R-:W-:-:S04]  /*11ed0*/  IMAD R0, R0, UR4, RZ ;  /* 0x0000000400007c24 */ /* 0x000fc8000f8e02ff */
[C---:B------:R-:W-:Y:S02]  /*11ee0*/  IMAD R7, R5.reuse, UR5, R0 ;  /* 0x0000000505077c24 */ /* 0x040fe4000f8e0200 */
[----:B------:R-:W-:Y:S01]  /*11ef0*/  IMAD.WIDE.U32 R2, R5, UR4, R2 ;  /* 0x0000000405027c25 */ /* 0x000fe2000f8e0002 */
[----:B------:R-:W-:-:S03]  /*11f00*/  ULDC.64 UR4, c[0x0][0x280] ;  /* 0x0000a00000047ab9 */ /* 0x000fc60000000a00 */
[----:B------:R-:W-:Y:S01]  /*11f10*/  IMAD.IADD R7, R3, 0x1, R7 ;  /* 0x0000000103077824 */ /* 0x000fe200078e0207 */
[----:B------:R-:W-:Y:S01]  /*11f20*/  LEA R0, P0, R2, UR4, 0x1 ;  /* 0x0000000402007c11 */ /* 0x000fe2000f8008ff */
[----:B------:R-:W-:Y:S01]  /*11f30*/  ULDC UR4, c[0x0][0x2b8] ;  /* 0x0000ae0000047ab9 */ /* 0x000fe20000000800 */
[----:B------:R-:W-:Y:S02]  /*11f40*/  IMAD.SHL.U32 R5, R10, 0x8, RZ ;  /* 0x000000080a057824 */ /* 0x000fe400078e00ff */
        /* <DEDUP_REMOVED lines=11> */
[----:B------:R-:W-:Y:S01]  /*12000*/  IADD3 R4, R4, UR40, RZ ;  /* 0x0000002804047c10 */ /* 0x000fe2000fffe0ff */
[----:B------:R-:W-:Y:S01]  /*12010*/  IMAD R6, R6, UR4, RZ ;  /* 0x0000000406067c24 */ /* 0x000fe2000f8e02ff */
[----:B------:R-:W1:Y:S03]  /*12020*/  SHFL.IDX PT, R2, R7, RZ, 0x181f ;  /* 0x00181fff07027589 */ /* 0x000e6600000e0000 */
[C---:B------:R-:W-:Y:S01]  /*12030*/  VIADD R11, R4.reuse, 0x10 ;  /* 0x00000010040b7836 */ /* 0x040fe20000000000 */
[----:B------:R-:W-:-:S13]  /*12040*/  ISETP.GE.AND P1, PT, R4, R6, PT ;  /* 0x000000060400720c */ /* 0x000fda0003f26270 */
[----:B------:R-:W-:Y:S02]  /*12050*/  @!P1 LEA R9, R5, UR38, 0x1 ;  /* 0x0000002605099c11 */ /* 0x000fe4000f8e08ff */
[----:B0-----:R-:W-:-:S05]  /*12060*/  @!P1 LEA R14, P2, R8, R14, 0x1 ;  /* 0x0000000e080e9211 */ /* 0x001fca00078408ff */
[----:B-1----:R-:W-:Y:S02]  /*12070*/  @!P1 IMAD.X R3, RZ, RZ, R2, P2 ;  /* 0x000000ffff039224 */ /* 0x002fe400010e0602 */
[----:B------:R-:W-:Y:S02]  /*12080*/  @!P1 IMAD.MOV.U32 R2, RZ, RZ, R14 ;  /* 0x000000ffff029224 */ /* 0x000fe400078e000e */
[----:B------:R-:W0:Y:S04]  /*12090*/  SHFL.IDX PT, R14, R0, 0x1, 0x181f ;  /* 0x00381f00000e7f89 */ /* 0x000e2800000e0000 */
[----:B------:R1:W-:Y:S01]  /*120a0*/  @!P1 LDGSTS.E.BYPASS.LTC128B.128 [R9+0x20400], desc[UR48][R2.64], !P0 ;  /* 0x2040000002099fae */ /* 0x0003e2000c101d70 */
[----:B------:R-:W-:-:S03]  /*120b0*/  ISETP.GE.AND P1, PT, R11, R6, PT ;  /* 0x000000060b00720c */ /* 0x000fc60003f26270 */
[----:B-1----:R-:W1:Y:S01]  /*120c0*/  SHFL.IDX PT, R2, R7, 0x1, 0x181f ;  /* 0x00381f0007027f89 */ /* 0x002e6200000e0000 */
[----:B------:R-:W-:-:S09]  /*120d0*/  VIADD R9, R4, 0x20 ;  /* 0x0000002004097836 */ /* 0x000fd20000000000 */
[----:B------:R-:W-:Y:S02]  /*120e0*/  @!P1 LEA R21, R5, UR38, 0x1 ;  /* 0x0000002605159c11 */ /* 0x000fe4000f8e08ff */
[----:B0-----:R-:W-:-:S04]  /*120f0*/  @!P1 LEA R14, P2, R8, R14, 0x1 ;  /* 0x0000000e080e9211 */ /* 0x001fc800078408ff */
[----:B-1----:R-:W-:Y:S01]  /*12100*/  @!P1 IADD3.X R3, RZ, R2, RZ, P2, !PT ;  /* 0x00000002ff039210 */ /* 0x002fe200017fe4ff */
[----:B------:R-:W-:Y:S02]  /*12110*/  @!P1 IMAD.MOV.U32 R2, RZ, RZ, R14 ;  /* 0x000000ffff029224 */ /* 0x000fe400078e000e */
[----:B------:R-:W0:Y:S04]  /*12120*/  SHFL.IDX PT, R14, R0, 0x2, 0x181f ;  /* 0x00581f00000e7f89 */ /* 0x000e2800000e0000 */
[----:B------:R1:W-:Y:S01]  /*12130*/  @!P1 LDGSTS.E.BYPASS.LTC128B.128 [R21+0x20c00], desc[UR48][R2.64], !P0 ;  /* 0x20c0000002159fae */ /* 0x0003e2000c101d70 */
[----:B------:R-:W-:-:S03]  /*12140*/  ISETP.GE.AND P1, PT, R9, R6, PT ;  /* 0x000000060900720c */ /* 0x000fc60003f26270 */
[----:B-1----:R-:W1:Y:S10]  /*12150*/  SHFL.IDX PT, R2, R7, 0x2, 0x181f ;  /* 0x00581f0007027f89 */ /* 0x002e7400000e0000 */
[----:B------:R-:W-:Y:S01]  /*12160*/  @!P1 LEA R9, R5, UR38, 0x1 ;  /* 0x0000002605099c11 */ /* 0x000fe2000f8e08ff */
[----:B------:R-:W2:Y:S01]  /*12170*/  SHFL.IDX PT, R7, R7, 0x3, 0x181f ;  /* 0x00781f0007077f89 */ /* 0x000ea200000e0000 */
[----:B0-----:R-:W-:-:S05]  /*12180*/  @!P1 LEA R14, P2, R8, R14, 0x1 ;  /* 0x0000000e080e9211 */ /* 0x001fca00078408ff */
[----:B-1----:R-:W-:Y:S01]  /*12190*/  @!P1 IMAD.X R3, RZ, RZ, R2, P2 ;  /* 0x000000ffff039224 */ /* 0x002fe200010e0602 */
[----:B------:R-:W-:Y:S02]  /*121a0*/  @!P1 MOV R2, R14 ;  /* 0x0000000e00029202 */ /* 0x000fe40000000f00 */
[----:B------:R0:W1:Y:S04]  /*121b0*/  SHFL.IDX PT, R14, R0, 0x3, 0x181f ;  /* 0x00781f00000e7f89 */ /* 0x00006800000e0000 */
[----:B--2---:R0:W-:Y:S02]  /*121c0*/  @!P1 LDGSTS.E.BYPASS.LTC128B.128 [R9+0x21400], desc[UR48][R2.64], !P0 ;  /* 0x2140000002099fae */ /* 0x0041e4000c101d70 */
.L_x_4960:
[----:B0-----:R-:W-:Y:S02]  /*121d0*/  VIADD R3, R4, 0x30 ;  /* 0x0000003004037836 */ /* 0x001fe40000000000 */
[----:B------:R-:W-:-:S03]  /*121e0*/  IMAD.MOV.U32 R4, RZ, RZ, 0x1 ;  /* 0x00000001ff047424 */ /* 0x000fc600078e00ff */
[----:B------:R-:W-:Y:S02]  /*121f0*/  ISETP.GE.AND P1, PT, R3, R6, PT ;  /* 0x000000060300720c */ /* 0x000fe40003f26270 */
[----:B------:R-:W-:-:S11]  /*12200*/  SHF.L.U32 R4, R4, 0x1f, RZ ;  /* 0x0000001f04047819 */ /* 0x000fd600000006ff */
[----:B-1----:R-:W-:Y:S02]  /*12210*/  @!P1 LEA R2, P2, R8, R14, 0x1 ;  /* 0x0000000e08029211 */ /* 0x002fe400078408ff */
        /* <DEDUP_REMOVED lines=13> */
.L_x_4961:
[----:B------:R-:W-:Y:S01]  /*122f0*/  ISETP.NE.AND P0, PT, R19, RZ, PT ;  /* 0x000000ff1300720c */ /* 0x000fe20003f05270 */
[----:B------:R-:W-:Y:S01]  /*12300*/  BSSY B0, `(.L_x_4860) ;  /* 0x000007f000007945 */ /* 0x000fe20003800000 */
[----:B------:R-:W-:-:S11]  /*12310*/  MOV R0, 0x1 ;  /* 0x0000000100007802 */ /* 0x000fd60000000f00 */
[----:B------:R-:W-:Y:S05]  /*12320*/  @!P0 BRA `(.L_x_4861) ;  /* 0x0000000400f08947 */ /* 0x000fea0003800000 */
[----:B------:R-:W1:Y:S01]  /*12330*/  SYNCS.PHASECHK.TRANS64.TRYWAIT P0, [UR38+0x28c60], R4 ;  /* 0x028c6004ff0075a7 */ /* 0x000e620008000166 */
[----:B------:R-:W2:Y:S02]  /*12340*/  S2R R2, SR_TID.X ;  /* 0x0000000000027919 */ /* 0x000ea40000002100 */
[----:B--2---:R-:W-:-:S04]  /*12350*/  LOP3.LUT R2, R2, 0x7f, RZ, 0xc0, !PT ;  /* 0x0000007f02027812 */ /* 0x004fc800078ec0ff */
[----:B------:R-:W-:Y:S01]  /*12360*/  ISETP.NE.AND P1, PT, R2, RZ, PT ;  /* 0x000000ff0200720c */ /* 0x000fe20003f25270 */
[----:B-1----:R-:W-:-:S12]  /*12370*/  @!P0 BRA `(.L_x_4862) ;  /* 0x00000038007c8947 */ /* 0x002fd80003800000 */
.L_x_4962:
        /* <DEDUP_REMOVED lines=8> */
.L_x_4864:
[----:B------:R-:W-:Y:S05]  /*12400*/  BSYNC B1 ;  /* 0x0000000000017941 */ /* 0x000fea0003800000 */
.L_x_4863:
        /* <DEDUP_REMOVED lines=11> */
.L_x_4865:
        /* <DEDUP_REMOVED lines=13> */
.L_x_4866:
        /* <DEDUP_REMOVED lines=13> */
.L_x_4867:
        /* <DEDUP_REMOVED lines=13> */
.L_x_4868:
        /* <DEDUP_REMOVED lines=13> */
.L_x_4869:
        /* <DEDUP_REMOVED lines=13> */
.L_x_4870:
        /* <DEDUP_REMOVED lines=13> */
.L_x_4871:
        /* <DEDUP_REMOVED lines=13> */
.L_x_4872:
        /* <DEDUP_REMOVED lines=8> */
.L_x_4861:
[----:B------:R-:W-:Y:S05]  /*12af0*/  BSYNC B0 ;  /* 0x0000000000007941 */ /* 0x000fea0003800000 */
.L_x_4860:
[----:B0-----:R-:W2:Y:S01]  /*12b00*/  LDL.LU R3, [R1+0x8] ;  /* 0x0000080001037983 */ /* 0x001ea20000300800 */
[----:B------:R-:W-:Y:S01]  /*12b10*/  MOV R9, RZ ;  /* 0x000000ff00097202 */ /* 0x000fe20000000f00 */
[----:B------:R-:W-:Y:S02]  /*12b20*/  IMAD.MOV.U32 R6, RZ, RZ, 0x1 ;  /* 0x00000001ff067424 */ /* 0x000fe400078e00ff */
[----:B--2---:R-:W-:-:S05]  /*12b30*/  VIADD R7, R3, 0xfffffffe ;  /* 0xfffffffe03077836 */ /* 0x004fca0000000000 */
[----:B------:R-:W-:-:S13]  /*12b40*/  ISETP.GE.AND P0, PT, R7, UR41, PT ;  /* 0x0000002907007c0c */ /* 0x000fda000bf06270 */
[----:B------:R-:W-:Y:S05]  /*12b50*/  @!P0 BRA `(.L_x_4840) ;  /* 0x0000002400248947 */ /* 0x000fea0003800000 */
[----:B------:R-:W-:Y:S01]  /*12b60*/  UIADD3 UR4, UR42, 0x1, URZ ;  /* 0x000000012a047890 */ /* 0x000fe2000fffe03f */
[----:B------:R-:W0:Y:S01]  /*12b70*/  S2R R4, SR_TID.X ;  /* 0x0000000000047919 */ /* 0x000e220000002100 */
[----:B------:R-:W-:Y:S01]  /*12b80*/  ULOP3.LUT UR5, URZ, UR44, URZ, 0x33, !UPT ;  /* 0x0000002c3f057292 */ /* 0x000fe2000f8e333f */
[----:B------:R-:W-:Y:S01]  /*12b90*/  IMAD.MOV.U32 R6, RZ, RZ, 0x1 ;  /* 0x00000001ff067424 */ /* 0x000fe200078e00ff */
[----:B------:R-:W-:-:S04]  /*12ba0*/  UIMAD UR4, UR4, UR46, URZ ;  /* 0x0000002e040472a4 */ /* 0x000fc8000f8e023f */
[----:B------:R-:W-:Y:S01]  /*12bb0*/  IMAD.U32 R3, RZ, RZ, UR5 ;  /* 0x00000005ff037e24 */ /* 0x000fe2000f8e00ff */
[----:B------:R-:W-:Y:S01]  /*12bc0*/  ULOP3.LUT UR5, URZ, UR41, URZ, 0x33, !UPT ;  /* 0x000000293f057292 */ /* 0x000fe2000f8e333f */
[----:B------:R-:W-:Y:S01]  /*12bd0*/  LOP3.LUT R0, RZ, UR4, RZ, 0x33, !PT ;  /* 0x00000004ff007c12 */ /* 0x000fe2000f8e33ff */
[----:B------:R-:W-:-:S03]  /*12be0*/  ULOP3.LUT UR4, URZ, UR39, URZ, 0x33, !UPT ;  /* 0x000000273f047292 */ /* 0x000fc6000f8e333f */
[----:B------:R-:W-:Y:S01]  /*12bf0*/  VIADDMNMX R0, R0, -UR43, R3, !PT ;  /* 0x8000002b00007c46 */ /* 0x000fe2000f800103 */
[----:B------:R-:W-:-:S03]  /*12c00*/  IMAD.MOV.U32 R3, RZ, RZ, 0x2 ;  /* 0x00000002ff037424 */ /* 0x000fc600078e00ff */
[----:B------:R-:W-:-:S04]  /*12c10*/  VIMNMX R0, R0, UR4, !PT ;  /* 0x0000000400007c48 */ /* 0x000fc8000ffe0100 */
[----:B------:R-:W-:-:S04]  /*12c20*/  VIADDMNMX R2, R0, R3, UR5, !PT ;  /* 0x0000000500027e46 */ /* 0x000fc8000f800103 */
[----:B------:R-:W-:-:S04]  /*12c30*/  IADD3 R3, R2, -0x2, RZ ;  /* 0xfffffffe02037810 */ /* 0x000fc80007ffe0ff */
[-C--:B------:R-:W-:Y:S02]  /*12c40*/  ISETP.NE.AND P0, PT, R3, R0.reuse, PT ;  /* 0x000000000300720c */ /* 0x080fe40003f05270 */
[----:B------:R-:W-:Y:S01]  /*12c50*/  LOP3.LUT R3, RZ, R0, RZ, 0x33, !PT ;  /* 0x00000000ff037212 */ /* 0x000fe200078e33ff */
[----:B------:R-:W-:Y:S01]  /*12c60*/  IMAD.MOV.U32 R0, RZ, RZ, 0x1 ;  /* 0x00000001ff007424 */ /* 0x000fe200078e00ff */
[----:B0-----:R-:W-:-:S03]  /*12c70*/  LOP3.LUT R10, R4, 0x1f, RZ, 0xc0, !PT ;  /* 0x0000001f040a7812 */ /* 0x001fc600078ec0ff */
[----:B------:R-:W-:-:S05]  /*12c80*/  IMAD.IADD R2, R2, 0x1, R3 ;  /* 0x0000000102027824 */ /* 0x000fca00078e0203 */
[----:B------:R-:W-:Y:S01]  /*12c90*/  LOP3.LUT R11, R2, 0x1, RZ, 0xc0, !PT ;  /* 0x00000001020b7812 */ /* 0x000fe200078ec0ff */
[----:B------:R-:W-:Y:S06]  /*12ca0*/  @!P0 BRA `(.L_x_4873) ;  /* 0x0000001400e08947 */ /* 0x000fec0003800000 */
[----:B------:R-:W-:Y:S01]  /*12cb0*/  BSSY B0, `(.L_x_4873) ;  /* 0x0000177000007945 */ /* 0x000fe20003800000 */
[----:B------:R-:W-:Y:S01]  /*12cc0*/  IADD3 R8, R2, -R11, RZ ;  /* 0x8000000b02087210 */ /* 0x000fe20007ffe0ff */
[----:B------:R-:W-:-:S07]  /*12cd0*/  IMAD.MOV.U32 R0, RZ, RZ, 0x1 ;  /* 0x00000001ff007424 */ /* 0x000fce00078e00ff */
.L_x_4914:
[----:B------:R-:W-:Y:S01]  /*12ce0*/  ISETP.NE.AND P0, PT, R19, RZ, PT ;  /* 0x000000ff1300720c */ /* 0x000fe20003f05270 */
[----:B------:R-:W-:Y:S01]  /*12cf0*/  VIADD R8, R8, 0xfffffffe ;  /* 0xfffffffe08087836 */ /* 0x000fe20000000000 */
[----:B------:R-:W-:Y:S04]  /*12d00*/  BSSY B1, `(.L_x_4874) ;  /* 0x00000b6000017945 */ /* 0x000fe80003800000 */
[----:B------:R-:W-:-:S07]  /*12d10*/  ISETP.NE.AND P1, PT, R8, RZ, PT ;  /* 0x000000ff0800720c */ /* 0x000fce0003f25270 */
[----:B0-----:R-:W-:Y:S06]  /*12d20*/  @!P0 BRA `(.L_x_4875) ;  /* 0x0000000800cc8947 */ /* 0x001fec0003800000 */
        /* <DEDUP_REMOVED lines=12> */
[----:B------:R-:W-:Y:S01]  /*12df0*/  SHF.R.S32.HI R3, RZ, 0x1f, R12 ;  /* 0x0000001fff037819 */ /* 0x000fe2000001140c */
        /* <DEDUP_REMOVED lines=10> */
.L_x_4876:
[----:B------:R-:W1:Y:S01]  /*12ea0*/  S2R R2, SR_TID.X ;  /* 0x0000000000027919 */ /* 0x000e620000002100 */
[----:B------:R-:W-:Y:S01]  /*12eb0*/  BSSY B2, `(.L_x_4877) ;  /* 0x0000006000027945 */ /* 0x000fe20003800000 */
[----:B-1----:R-:W-:Y:S02]  /*12ec0*/  LOP3.LUT R3, R2, 0x7f, RZ, 0xc0, !PT ;  /* 0x0000007f02037812 */ /* 0x002fe400078ec0ff */
[----:B------:R-:W-:Y:S02]  /*12ed0*/  SHF.L.U32 R2, R0, 0x1f, RZ ;  /* 0x0000001f00027819 */ /* 0x000fe400000006ff */
[----:B------:R-:W-:Y:S02]  /*12ee0*/  ISETP.NE.AND P2, PT, R3, RZ, PT ;  /* 0x000000ff0300720c */ /* 0x000fe40003f45270 */
[----:B------:R-:W1:Y:S02]  /*12ef0*/  SYNCS.PHASECHK.TRANS64.TRYWAIT P0, [UR38+0x28c48], R2 ;  /* 0x028c4802ff0075a7 */ /* 0x000e640008000166 */
[----:B-1----:R-:W-:Y:S09]  /*12f00*/  @!P0 BRA `(.L_x_4878) ;  /* 0x0000002c00b08947 */ /* 0x002ff20003800000 */
.L_x_4963:
[----:B------:R-:W-:Y:S05]  /*12f10*/  BSYNC B2 ;  /* 0x0000000000027941 */ /* 0x000fea0003800000 */
.L_x_4877:
[----:B------:R-:W-:Y:S04]  /*12f20*/  BSSY B2, `(.L_x_4879) ;  /* 0x0000007000027945 */ /* 0x000fe80003800000 */
[----:B------:R-:W-:Y:S05]  /*12f30*/  @P2 BRA `(.L_x_4880) ;  /* 0x0000000000142947 */ /* 0x000fea0003800000 */
[----:B------:R-:W-:Y:S02]  /*12f40*/  ISETP.NE.AND P0, PT, R10, RZ, PT ;  /* 0x000000ff0a00720c */ /* 0x000fe40003f05270 */
[----:B-1----:R-:W-:-:S04]  /*12f50*/  MOV R3, 0x2000 ;  /* 0x0000200000037802 */ /* 0x002fc80000000f00 */
[----:B------:R2:W-:Y:S07]  /*12f60*/  SYNCS.ARRIVE.TRANS64 RZ, [UR38+0x28c38], R3 ;  /* 0x028c3803ffff79a7 */ /* 0x0005ee0008000026 */
[----:B------:R-:W-:Y:S05]  /*12f70*/  @!P0 BRA `(.L_x_4880) ;  /* 0x0000000000048947 */ /* 0x000fea0003800000 */
[----:B------:R-:W-:Y:S01]  /*12f80*/  BPT.TRAP 0x1 ;  /* 0x000000040000795c */ /* 0x000fe20000300000 */
.L_x_4880:
[----:B------:R-:W-:Y:S05]  /*12f90*/  BSYNC B2 ;  /* 0x0000000000027941 */ /* 0x000fea0003800000 */
.L_x_4879:
        /* <DEDUP_REMOVED lines=11> */
.L_x_4881:
        /* <DEDUP_REMOVED lines=10> */
.L_x_4964:
[----:B------:R-:W-:Y:S05]  /*130f0*/  BSYNC B2 ;  /* 0x0000000000027941 */ /* 0x000fea0003800000 */
.L_x_4882:
[----:B------:R-:W-:Y:S01]  /*13100*/  BSSY B2, `(.L_x_4884) ;  /* 0x0000009000027945 */ /* 0x000fe20003800000 */
[----:B01----:R-:W-:Y:S01]  /*13110*/  IMAD.MOV.U32 R2, RZ, RZ, 0x0 ;  /* 0x00000000ff027424 */ /* 0x003fe200078e00ff */
[----:B--2---:R-:W-:Y:S02]  /*13120*/  MOV R3, 0x14f00000 ;  /* 0x14f0000000037802 */ /* 0x004fe40000000f00 */
[----:B------:R-:W-:Y:S05]  /*13130*/  @P2 BRA `(.L_x_4885) ;  /* 0x0000000000142947 */ /* 0x000fea0003800000 */
[----:B------:R-:W-:Y:S01]  /*13140*/  ISETP.NE.AND P0, PT, R10, RZ, PT ;  /* 0x000000ff0a00720c */ /* 0x000fe20003f05270 */
[----:B------:R-:W-:-:S04]  /*13150*/  IMAD.MOV.U32 R12, RZ, RZ, 0x10000 ;  /* 0x00010000ff0c7424 */ /* 0x000fc800078e00ff */
[----:B------:R0:W-:Y:S08]  /*13160*/  SYNCS.ARRIVE.TRANS64 RZ, [UR38+0x28c58], R12 ;  /* 0x028c580cffff79a7 */ /* 0x0001f00008000026 */
[----:B0-----:R-:W-:Y:S05]  /*13170*/  @!P0 BRA `(.L_x_4885) ;  /* 0x0000000000048947 */ /* 0x001fea0003800000 */
[----:B------:R-:W-:Y:S01]  /*13180*/  BPT.TRAP 0x1 ;  /* 0x000000040000795c */ /* 0x000fe20000300000 */
.L_x_4885:
[----:B------:R-:W-:Y:S05]  /*13190*/  BSYNC B2 ;  /* 0x0000000000027941 */ /* 0x000fea0003800000 */
.L_x_4884:
        /* <DEDUP_REMOVED lines=9> */
.L_x_4886:
        /* <DEDUP_REMOVED lines=13> */
.L_x_4887:
        /* <DEDUP_REMOVED lines=13> */
.L_x_4888:
        /* <DEDUP_REMOVED lines=13> */
.L_x_4889:
        /* <DEDUP_REMOVED lines=13> */
.L_x_4890:
        /* <DEDUP_REMOVED lines=13> */
.L_x_4891:
        /* <DEDUP_REMOVED lines=13> */
.L_x_4892:
        /* <DEDUP_REMOVED lines=13> */
.L_x_4893:
        /* <DEDUP_REMOVED lines=8> */
.L_x_4875:
[----:B------:R-:W-:Y:S05]  /*13860*/  BSYNC B1 ;  /* 0x0000000000017941 */ /* 0x000fea0003800000 */
.L_x_4874:
[----:B------:R-:W-:Y:S01]  /*13870*/  ISETP.NE.AND P3, PT, R19, RZ, PT ;  /* 0x000000ff1300720c */ /* 0x000fe20003f65270 */
[----:B------:R-:W-:Y:S01]  /*13880*/  BSSY B1, `(.L_x_4894) ;  /* 0x00000b7000017945 */ /* 0x000fe20003800000 */
[----:B------:R-:W-:-:S11]  /*13890*/  LOP3.LUT R0, R0, 0x1, RZ, 0x3c, !PT ;  /* 0x0000000100007812 */ /* 0x000fd600078e3cff */
[----:B------:R-:W-:Y:S05]  /*138a0*/  @!P3 BRA `(.L_x_4895) ;  /* 0x0000000800d0b947 */ /* 0x000fea0003800000 */
[----:B------:R-:W2:Y:S01]  /*138b0*/  LDL R2, [R1] ;  /* 0x0000000001027983 */ /* 0x000ea20000100800 */
[----:B------:R-:W-:Y:S01]  /*138c0*/  VIADD R12, R7, 0xffffffff ;  /* 0xffffffff070c7836 */ /* 0x000fe20000000000 */
[----:B--2---:R-:W-:-:S13]  /*138d0*/  ISETP.NE.AND P3, PT, R2, RZ, PT ;  /* 0x000000ff0200720c */ /* 0x004fda0003f65270 */
[----:B------:R-:W-:Y:S05]  /*138e0*/  @!P3 BRA `(.L_x_4896) ;  /* 0x00000000004cb947 */ /* 0x000fea0003800000 */
[----:B------:R-:W0:Y:S01]  /*138f0*/  LDC R14, c[0x0][0x43c] ;  /* 0x00010f00ff0e7b82 */ /* 0x000e220000000800 */
[----:B------:R-:W-:Y:S01]  /*13900*/  IMAD.MOV.U32 R13, RZ, RZ, R12 ;  /* 0x000000ffff0d7224 */ /* 0x000fe200078e000c */
[----:B------:R-:W-:Y:S01]  /*13910*/  ULDC.64 UR4, c[0x0][0x428] ;  /* 0x00010a0000047ab9 */ /* 0x000fe20000000a00 */
[----:B0-----:R-:W-:-:S13]  /*13920*/  ISETP.NE.AND P0, PT, R14, 0x1, PT ;  /* 0x000000010e00780c */ /* 0x001fda0003f05270 */
[----:B------:R-:W0:Y:S02]  /*13930*/  @P0 LDC.64 R2, c[0x0][0x440] ;  /* 0x00011000ff020b82 */ /* 0x000e240000000a00 */
[----:B0-----:R-:W-:-:S05]  /*13940*/  @P0 IMAD.HI.U32 R2, R12, R2, RZ ;  /* 0x000000020c020227 */ /* 0x001fca00078e00ff */
[----:B------:R-:W-:Y:S01]  /*13950*/  @P0 SHF.R.U32.HI R13, RZ, R3, R2 ;  /* 0x00000003ff0d0219 */ /* 0x000fe20000011602 */
[----:B------:R-:W-:-:S03]  /*13960*/  IMAD R2, R18, UR4, RZ ;  /* 0x0000000412027c24 */ /* 0x000fc6000f8e02ff */
[----:B------:R-:W-:Y:S01]  /*13970*/  SHF.R.S32.HI R3, RZ, 0x1f, R13 ;  /* 0x0000001fff037819 */ /* 0x000fe2000001140d */
[----:B------:R-:W-:Y:S01]  /*13980*/  IMAD R5, R17, UR5, R2 ;  /* 0x0000000511057c24 */ /* 0x000fe2000f8e0202 */
        /* <DEDUP_REMOVED lines=9> */
.L_x_4896:
[----:B------:R-:W1:Y:S01]  /*13a20*/  S2R R2, SR_TID.X ;  /* 0x0000000000027919 */ /* 0x000e620000002100 */
[----:B------:R-:W-:Y:S01]  /*13a30*/  BSSY B2, `(.L_x_4897) ;  /* 0x0000006000027945 */ /* 0x000fe20003800000 */
[----:B-1----:R-:W-:Y:S02]  /*13a40*/  LOP3.LUT R3, R2, 0x7f, RZ, 0xc0, !PT ;  /* 0x0000007f02037812 */ /* 0x002fe400078ec0ff */
[----:B------:R-:W-:Y:S02]  /*13a50*/  SHF.L.U32 R2, R0, 0x1f, RZ ;  /* 0x0000001f00027819 */ /* 0x000fe400000006ff */
[----:B------:R-:W-:Y:S02]  /*13a60*/  ISETP.NE.AND P2, PT, R3, RZ, PT ;  /* 0x000000ff0300720c */ /* 0x000fe40003f45270 */
[----:B------:R-:W1:Y:S02]  /*13a70*/  SYNCS.PHASECHK.TRANS64.TRYWAIT P0, [UR38+0x28c40], R2 ;  /* 0x028c4002ff0075a7 */ /* 0x000e640008000166 */
[----:B-1----:R-:W-:Y:S09]  /*13a80*/  @!P0 BRA `(.L_x_4898) ;  /* 0x0000002400008947 */ /* 0x002ff20003800000 */
.L_x_4965:
[----:B------:R-:W-:Y:S05]  /*13a90*/  BSYNC B2 ;  /* 0x0000000000027941 */ /* 0x000fea0003800000 */
.L_x_4897:
[----:B------:R-:W-:Y:S04]  /*13aa0*/  BSSY B2, `(.L_x_4899) ;  /* 0x0000007000027945 */ /* 0x000fe80003800000 */
[----:B------:R-:W-:Y:S05]  /*13ab0*/  @P2 BRA `(.L_x_4900) ;  /* 0x0000000000142947 */ /* 0x000fea0003800000 */
[----:B------:R-:W-:Y:S01]  /*13ac0*/  ISETP.NE.AND P0, PT, R10, RZ, PT ;  /* 0x000000ff0a00720c */ /* 0x000fe20003f05270 */
[----:B-1----:R-:W-:-:S04]  /*13ad0*/  IMAD.MOV.U32 R3, RZ, RZ, 0x2000 ;  /* 0x00002000ff037424 */ /* 0x002fc800078e00ff */
[----:B------:R2:W-:Y:S08]  /*13ae0*/  SYNCS.ARRIVE.TRANS64 RZ, [UR38+0x28c30], R3 ;  /* 0x028c3003ffff79a7 */ /* 0x0005f00008000026 */
[----:B--2---:R-:W-:Y:S05]  /*13af0*/  @!P0 BRA `(.L_x_4900) ;  /* 0x0000000000048947 */ /* 0x004fea0003800000 */
[----:B------:R-:W-:Y:S01]  /*13b00*/  BPT.TRAP 0x1 ;  /* 0x000000040000795c */ /* 0x000fe20000300000 */
.L_x_4900:
[----:B------:R-:W-:Y:S05]  /*13b10*/  BSYNC B2 ;  /* 0x0000000000027941 */ /* 0x000fea0003800000 */
.L_x_4899:
        /* <DEDUP_REMOVED lines=11> */
.L_x_4901:
        /* <DEDUP_REMOVED lines=11> */
.L_x_4966:
[----:B------:R-:W-:Y:S05]  /*13c80*/  BSYNC B2 ;  /* 0x0000000000027941 */ /* 0x000fea0003800000 */
.L_x_4902:
[----:B------:R-:W-:Y:S01]  /*13c90*/  BSSY B2, `(.L_x_4904) ;  /* 0x0000009000027945 */ /* 0x000fe20003800000 */
[----:B01----:R-:W-:Y:S02]  /*13ca0*/  IMAD.MOV.U32 R2, RZ, RZ, 0x0 ;  /* 0x00000000ff027424 */ /* 0x003fe400078e00ff */
[----:B------:R-:W-:Y:S01]  /*13cb0*/  IMAD.MOV.U32 R3, RZ, RZ, 0x14f00000 ;  /* 0x14f00000ff037424 */ /* 0x000fe200078e00ff */
[----:B------:R-:W-:Y:S06]  /*13cc0*/  @P2 BRA `(.L_x_4905) ;  /* 0x0000000000142947 */ /* 0x000fec0003800000 */
[----:B------:R-:W-:Y:S02]  /*13cd0*/  ISETP.NE.AND P0, PT, R10, RZ, PT ;  /* 0x000000ff0a00720c */ /* 0x000fe40003f05270 */
[----:B------:R-:W-:-:S04]  /*13ce0*/  MOV R5, 0x10000 ;  /* 0x0001000000057802 */ /* 0x000fc80000000f00 */
[----:B------:R0:W-:Y:S07]  /*13cf0*/  SYNCS.ARRIVE.TRANS64 RZ, [UR38+0x28c50], R5 ;  /* 0x028c5005ffff79a7 */ /* 0x0001ee0008000026 */
[----:B------:R-:W-:Y:S05]  /*13d00*/  @!P0 BRA `(.L_x_4905) ;  /* 0x0000000000048947 */ /* 0x000fea0003800000 */
[----:B------:R-:W-:Y:S01]  /*13d10*/  BPT.TRAP 0x1 ;  /* 0x000000040000795c */ /* 0x000fe20000300000 */
.L_x_4905:
[----:B------:R-:W-:Y:S05]  /*13d20*/  BSYNC B2 ;  /* 0x0000000000027941 */ /* 0x000fea0003800000 */
.L_x_4904:
        /* <DEDUP_REMOVED lines=9> */
.L_x_4906:
        /* <DEDUP_REMOVED lines=13> */
.L_x_4907:
        /* <DEDUP_REMOVED lines=13> */
.L_x_4908:
        /* <DEDUP_REMOVED lines=13> */
.L_x_4909:
        /* <DEDUP_REMOVED lines=13> */
.L_x_4910:
        /* <DEDUP_REMOVED lines=13> */
.L_x_4911:
        /* <DEDUP_REMOVED lines=13> */
.L_x_4912:
        /* <DEDUP_REMOVED lines=13> */
.L_x_4913:
        /* <DEDUP_REMOVED lines=8> */
.L_x_4895:
[----:B------:R-:W-:Y:S05]  /*143f0*/  BSYNC B1 ;  /* 0x0000000000017941 */ /* 0x000fea0003800000 */
.L_x_4894:
[----:B------:R-:W-:Y:S01]  /*14400*/  VIADD R7, R7, 0xfffffffe ;  /* 0xfffffffe07077836 */ /* 0x000fe20000000000 */
[----:B------:R-:W-:Y:S06]  /*14410*/  @P1 BRA `(.L_x_4914) ;  /* 0xffffffe800301947 */ /* 0x000fec000383ffff */
[----:B------:R-:W-:Y:S05]  /*14420*/  BSYNC B0 ;  /* 0x0000000000007941 */ /* 0x000fea0003800000 */
.L_x_4873:
        /* <DEDUP_REMOVED lines=19> */
[----:B------:R-:W-:Y:S01]  /*14560*/  IMAD.WIDE.U32 R2, R17, UR4, R2 ;  /* 0x0000000411027c25 */ /* 0x000fe2000f8e0002 */
[----:B------:R-:W-:-:S04]  /*14570*/  ULDC.64 UR4, c[0x0][0x418] ;  /* 0x0001060000047ab9 */ /* 0x000fc80000000a00 */
[----:B------:R-:W-:Y:S02]  /*14580*/  IADD3 R3, R9, R3, RZ ;  /* 0x0000000309037210 */ /* 0x000fe40007ffe0ff */
[----:B------:R-:W-:-:S04]  /*14590*/  LEA R16, P0, R2, UR4, 0x2 ;  /* 0x0000000402107c11 */ /* 0x000fc8000f8010ff */
[----:B------:R-:W-:-:S05]  /*145a0*/  LEA.HI.X R17, R2, UR5, R3, 0x2, P0 ;  /* 0x0000000502117c11 */ /* 0x000fca00080f1403 */
[----:B------:R1:W5:Y:S01]  /*145b0*/  LDG.E R16, desc[UR48][R16.64] ;  /* 0x0000003010107981 */ /* 0x000362000c1e1900 */
[----:B------:R-:W-:-:S04]  /*145c0*/  IMAD.MOV R2, RZ, RZ, -R5 ;  /* 0x000000ffff027224 */ /* 0x000fc800078e0a05 */
[----:B------:R-:W-:-:S07]  /*145d0*/  IMAD R7, R4, R2, R7 ;  /* 0x0000000204077224 */ /* 0x000fce00078e0207 */
.L_x_4917:
[----:B------:R-:W2:Y:S01]  /*145e0*/  S2R R2, SR_TID.X ;  /* 0x0000000000027919 */ /* 0x000ea20000002100 */
[----:B------:R-:W-:Y:S01]  /*145f0*/  BSSY B1, `(.L_x_4918) ;  /* 0x0000006000017945 */ /* 0x000fe20003800000 */
[----:B--2---:R-:W-:Y:S02]  /*14600*/  LOP3.LUT R3, R2, 0x7f, RZ, 0xc0, !PT ;  /* 0x0000007f02037812 */ /* 0x004fe400078ec0ff */
[----:B------:R-:W-:Y:S02]  /*14610*/  SHF.L.U32 R2, R0, 0x1f, RZ ;  /* 0x0000001f00027819 */ /* 0x000fe400000006ff */
[----:B------:R-:W-:Y:S02]  /*14620*/  ISETP.NE.AND P1, PT, R3, RZ, PT ;  /* 0x000000ff0300720c */ /* 0x000fe40003f25270 */
[----:B------:R-:W2:Y:S02]  /*14630*/  SYNCS.PHASECHK.TRANS64.TRYWAIT P0, [UR38+0x28c48], R2 ;  /* 0x028c4802ff0075a7 */ /* 0x000ea40008000166 */
[----:B--2---:R-:W-:Y:S09]  /*14640*/  @!P0 BRA `(.L_x_4919) ;  /* 0x0000001800408947 */ /* 0x004ff20003800000 */
.L_x_4967:
[----:B------:R-:W-:Y:S05]  /*14650*/  BSYNC B1 ;  /* 0x0000000000017941 */ /* 0x000fea0003800000 */
.L_x_4918:
[----:B------:R-:W-:Y:S04]  /*14660*/  BSSY B1, `(.L_x_4920) ;  /* 0x0000007000017945 */ /* 0x000fe80003800000 */
[----:B------:R-:W-:Y:S05]  /*14670*/  @P1 BRA `(.L_x_4921) ;  /* 0x0000000000141947 */ /* 0x000fea0003800000 */
[----:B------:R-:W-:Y:S01]  /*14680*/  ISETP.NE.AND P0, PT, R10, RZ, PT ;  /* 0x000000ff0a00720c */ /* 0x000fe20003f05270 */
[----:B--2---:R-:W-:-:S04]  /*14690*/  IMAD.MOV.U32 R3, RZ, RZ, 0x2000 ;  /* 0x00002000ff037424 */ /* 0x004fc800078e00ff */
[----:B------:R3:W-:Y:S08]  /*146a0*/  SYNCS.ARRIVE.TRANS64 RZ, [UR38+0x28c38], R3 ;  /* 0x028c3803ffff79a7 */ /* 0x0007f00008000026 */
[----:B---3--:R-:W-:Y:S05]  /*146b0*/  @!P0 BRA `(.L_x_4921) ;  /* 0x0000000000048947 */ /* 0x008fea0003800000 */
[----:B------:R-:W-:Y:S01]  /*146c0*/  BPT.TRAP 0x1 ;  /* 0x000000040000795c */ /* 0x000fe20000300000 */
.L_x_4921:
[----:B------:R-:W-:Y:S05]  /*146d0*/  BSYNC B1 ;  /* 0x0000000000017941 */ /* 0x000fea0003800000 */
.L_x_4920:
[----:B------:R-:W-:Y:S01]  /*146e0*/  IMAD.MOV.U32 R4, RZ, RZ, RZ ;  /* 0x000000ffff047224 */ /* 0x000fe200078e00ff */
[----:B------:R-:W-:Y:S01]  /*146f0*/  ULDC.64 UR4, c[0x0][0x198] ;  /* 0x0000660000047ab9 */ /* 0x000fe20000000a00 */
[----:B------:R-:W-:Y:S01]  /*14700*/  PLOP3.LUT P0, PT, PT, PT, PT, 0x80, 0x0 ;  /* 0x000000000000781c */ /* 0x000fe20003f0f070 */
[----:B------:R-:W-:Y:S01]  /*14710*/  UIADD3 UR4, UP0, UR4, 0x370, URZ ;  /* 0x0000037004047890 */ /* 0x000fe2000ff1e03f */
[----:B------:R-:W-:Y:S01]  /*14720*/  SHF.L.U32 R7, R7, 0x6, RZ ;  /* 0x0000000607077819 */ /* 0x000fe200000006ff */
[----:B------:R-:W-:Y:S01]  /*14730*/  UIADD3 UR8, UR38, 0x24400, URZ ;  /* 0x0002440026087890 */ /* 0x000fe2000fffe03f */
[----:B------:R-:W-:Y:S01]  /*14740*/  R2UR UR10, R4 ;  /* 0x00000000040a72ca */ /* 0x000fe200000e0000 */
[----:B------:R-:W-:Y:S02]  /*14750*/  UIADD3 UR9, UR38, 0x28c38, URZ ;  /* 0x00028c3826097890 */ /* 0x000fe4000fffe03f */
[----:B------:R-:W-:Y:S01]  /*14760*/  UIADD3.X UR5, URZ, UR5, URZ, UP0, !UPT ;  /* 0x000000053f057290 */ /* 0x000fe200087fe43f */
[----:B------:R-:W-:Y:S01]  /*14770*/  UMOV UR6, 0x0 ;  /* 0x0000000000067882 */ /* 0x000fe20000000000 */
[----:B------:R-:W-:-:S10]  /*14780*/  UMOV UR7, 0x14f00000 ;  /* 0x14f0000000077882 */ /* 0x000fd40000000000 */
.L_x_4922:
        /* <DEDUP_REMOVED lines=11> */
.L_x_4968:
[----:B------:R-:W-:Y:S05]  /*14840*/  BSYNC B1 ;  /* 0x0000000000017941 */ /* 0x000fea0003800000 */
.L_x_4923:
[----:B------:R-:W-:Y:S01]  /*14850*/  BSSY B1, `(.L_x_4925) ;  /* 0x0000009000017945 */ /* 0x000fe20003800000 */
[----:B--2---:R-:W-:Y:S02]  /*14860*/  IMAD.MOV.U32 R2, RZ, RZ, 0x0 ;  /* 0x00000000ff027424 */ /* 0x004fe400078e00ff */
[----:B------:R-:W-:Y:S01]  /*14870*/  IMAD.MOV.U32 R3, RZ, RZ, 0x14f00000 ;  /* 0x14f00000ff037424 */ /* 0x000fe200078e00ff */
[----:B------:R-:W-:Y:S06]  /*14880*/  @P1 BRA `(.L_x_4926) ;  /* 0x0000000000141947 */ /* 0x000fec0003800000 */
[----:B------:R-:W-:Y:S01]  /*14890*/  ISETP.NE.AND P0, PT, R10, RZ, PT ;  /* 0x000000ff0a00720c */ /* 0x000fe20003f05270 */
[----:B0-----:R-:W-:-:S04]  /*148a0*/  IMAD.MOV.U32 R5, RZ, RZ, 0x10000 ;  /* 0x00010000ff057424 */ /* 0x001fc800078e00ff */
[----:B------:R2:W-:Y:S08]  /*148b0*/  SYNCS.ARRIVE.TRANS64 RZ, [UR38+0x28c58], R5 ;  /* 0x028c5805ffff79a7 */ /* 0x0005f00008000026 */
[----:B--2---:R-:W-:Y:S05]  /*148c0*/  @!P0 BRA `(.L_x_4926) ;  /* 0x0000000000048947 */ /* 0x004fea0003800000 */
[----:B------:R-:W-:Y:S01]  /*148d0*/  BPT.TRAP 0x1 ;  /* 0x000000040000795c */ /* 0x000fe20000300000 */
.L_x_4926:
[----:B------:R-:W-:Y:S05]  /*148e0*/  BSYNC B1 ;  /* 0x0000000000017941 */ /* 0x000fea0003800000 */
.L_x_4925:
        /* <DEDUP_REMOVED lines=9> */
.L_x_4927:
        /* <DEDUP_REMOVED lines=13> */
.L_x_4928:
        /* <DEDUP_REMOVED lines=13> */
.L_x_4929:
        /* <DEDUP_REMOVED lines=13> */
.L_x_4930:
        /* <DEDUP_REMOVED lines=13> */
.L_x_4931:
        /* <DEDUP_REMOVED lines=13> */
.L_x_4932:
        /* <DEDUP_REMOVED lines=13> */
.L_x_4933:
        /* <DEDUP_REMOVED lines=13> */
.L_x_4934:
        /* <DEDUP_REMOVED lines=8> */
.L_x_4916:
[----:B------:R-:W-:Y:S05]  /*14fb0*/  BSYNC B0 ;  /* 0x0000000000007941 */ /* 0x000fea0003800000 */
.L_x_4915:
[----:B------:R-:W-:Y:S01]  /*14fc0*/  LOP3.LUT R0, R0, 0x1, RZ, 0x3c, !PT ;  /* 0x0000000100007812 */ /* 0x000fe200078e3cff */
[----:B------:R-:W-:Y:S01]  /*14fd0*/  IMAD.MOV.U32 R9, RZ, RZ, RZ ;  /* 0x000000ffff097224 */ /* 0x000fe200078e00ff */
[----:B------:R-:W-:-:S07]  /*14fe0*/  MOV R6, RZ ;  /* 0x000000ff00067202 */ /* 0x000fce0000000f00 */
.L_x_4840:
[----:B------:R-:W2:Y:S01]  /*14ff0*/  S2R R3, SR_CgaCtaId ;  /* 0x0000000000037919 */ /* 0x000ea20000008800 */
[----:B------:R-:W-:Y:S02]  /*15000*/  MOV R2, 0x400 ;  /* 0x0000040000027802 */ /* 0x000fe40000000f00 */
[----:B------:R-:W-:Y:S02]  /*15010*/  SHF.L.U32 R9, R9, 0x1f, RZ ;  /* 0x0000001f09097819 */ /* 0x000fe400000006ff */
[----:B--2---:R-:W-:-:S04]  /*15020*/  LEA R2, R3, R2, 0x18 ;  /* 0x0000000203027211 */ /* 0x004fc800078ec0ff */
[----:B------:R-:W2:Y:S02]  /*15030*/  SYNCS.PHASECHK.TRANS64.TRYWAIT P0, [R2+URZ+0x28c20], R9 ;  /* 0x028c2009020075a7 */ /* 0x000ea4000800017f */
[----:B--2---:R-:W-:Y:S05]  /*15040*/  @!P0 BRA `(.L_x_4935) ;  /* 0x0000000c00f08947 */ /* 0x004fea0003800000 */
.L_x_4969:
[----:B------:R-:W-:-:S03]  /*15050*/  UMOV UR4, 0xffffffff ;  /* 0xffffffff00047882 */ /* 0x000fc60000000000 */
[----:B------:R-:W-:Y:S05]  /*15060*/  BRA.DIV UR4, `(.L_x_4936) ;  /* 0x0000000e04fc7947 */ /* 0x000fea000b800000 */
[----:B------:R-:W3:Y:S02]  /*15070*/  S2R R3, SR_TID.X ;  /* 0x0000000000037919 */ /* 0x000ee40000002100 */
[----:B---3--:R-:W-:-:S04]  /*15080*/  SHF.R.U32.HI R3, RZ, 0x5, R3 ;  /* 0x00000005ff037819 */ /* 0x008fc80000011603 */
[----:B------:R-:W-:-:S05]  /*15090*/  LOP3.LUT R3, R3, 0x3, RZ, 0xc0, !PT ;  /* 0x0000000303037812 */ /* 0x000fca00078ec0ff */
[----:B------:R3:W4:Y:S02]  /*150a0*/  SHFL.IDX PT, R14, R3, RZ, 0x1f ;  /* 0x00001fff030e7589 */ /* 0x00072400000e0000 */
.L_x_4972:
[----:B----4-:R-:W-:-:S13]  /*150b0*/  ISETP.NE.AND P0, PT, R14, RZ, PT ;  /* 0x000000ff0e00720c */ /* 0x010fda0003f05270 */
[----:B------:R-:W-:Y:S05]  /*150c0*/  @P0 BRA `(.L_x_4739) ;  /* 0x0000000000880947 */ /* 0x000fea0003800000 */
[----:B------:R-:W-:-:S03]  /*150d0*/  UMOV UR4, 0xffffffff ;  /* 0xffffffff00047882 */ /* 0x000fc60000000000 */
[----:B------:R-:W-:Y:S05]  /*150e0*/  BRA.DIV UR4, `(.L_x_4937) ;  /* 0x0000001204107947 */ /* 0x000fea000b800000 */
[----:B------:R-:W-:-:S13]  /*150f0*/  ELECT P6, URZ, PT ;  /* 0x00000000003f782f */ /* 0x000fda00038c0000 */
.L_x_4975:
[----:B------:R-:W-:Y:S05]  /*15100*/  @!P6 BRA `(.L_x_4739) ;  /* 0x000000000078e947 */ /* 0x000fea0003800000 */
[----:B------:R-:W-:-:S06]  /*15110*/  ULOP3.LUT UR4, UR45, 0x2, URZ, 0xfc, !UPT ;  /* 0x000000022d047892 */ /* 0x000fcc000f8efc3f */
[----:B---3--:R-:W-:-:S05]  /*15120*/  IMAD.U32 R3, RZ, RZ, UR4 ;  /* 0x00000004ff037e24 */ /* 0x008fca000f8e00ff */
[----:B------:R-:W-:-:S13]  /*15130*/  ISETP.NE.AND P2, PT, R3, 0x3, PT ;  /* 0x000000030300780c */ /* 0x000fda0003f45270 */
[----:B------:R-:W-:Y:S05]  /*15140*/  @!P2 BRA `(.L_x_4938) ;  /* 0x000000000004a947 */ /* 0x000fea0003800000 */
[----:B------:R-:W-:Y:S01]  /*15150*/  BPT.TRAP 0x1 ;  /* 0x000000040000795c */ /* 0x000fe20000300000 */
.L_x_4938:
[----:B------:R-:W-:Y:S01]  /*15160*/  VIADD R8, R2, 0x28c40 ;  /* 0x00028c4002087836 */ /* 0x000fe20000000000 */
[----:B------:R-:W-:Y:S01]  /*15170*/  SHF.L.U32 R4, R0, 0x1f, RZ ;  /* 0x0000001f00047819 */ /* 0x000fe200000006ff */
[----:B------:R-:W-:-:S03]  /*15180*/  VIADD R3, R6, 0x1 ;  /* 0x0000000106037836 */ /* 0x000fc60000000000 */
[----:B------:R-:W-:Y:S02]  /*15190*/  LEA R7, R6, R8, 0x3 ;  /* 0x0000000806077211 */ /* 0x000fe400078e18ff */
[C---:B------:R-:W-:Y:S02]  /*151a0*/  ISETP.NE.AND P1, PT, R3.reuse, 0x2, PT ;  /* 0x000000020300780c */ /* 0x040fe40003f25270 */
[----:B------:R-:W3:Y:S02]  /*151b0*/  SYNCS.PHASECHK.TRANS64.TRYWAIT P0, [R7+URZ], R4 ;  /* 0x00000004070075a7 */ /* 0x000ee4000800017f */
[----:B0-----:R-:W-:Y:S02]  /*151c0*/  SEL R5, RZ, 0x1, P1 ;  /* 0x00000001ff057807 */ /* 0x001fe40000800000 */
[----:B------:R-:W-:Y:S02]  /*151d0*/  SEL R3, R3, RZ, P1 ;  /* 0x000000ff03037207 */ /* 0x000fe40000800000 */
[----:B------:R-:W-:-:S03]  /*151e0*/  LOP3.LUT R0, R0, R5, RZ, 0x3c, !PT ;  /* 0x0000000500007212 */ /* 0x000fc600078e3cff */
[----:B------:R-:W-:Y:S01]  /*151f0*/  IMAD R5, R3, 0x8, R8 ;  /* 0x0000000803057824 */ /* 0x000fe200078e0208 */
[----:B------:R-:W-:Y:S01]  /*15200*/  SHF.L.U32 R0, R0, 0x1f, RZ ;  /* 0x0000001f00007819 */ /* 0x000fe200000006ff */
[----:B---3--:R-:W-:Y:S06]  /*15210*/  @!P0 BRA `(.L_x_4939) ;  /* 0x0000000c00e48947 */ /* 0x008fec0003800000 */
.L_x_4976:
[----:B------:R-:W3:Y:S02]  /*15220*/  SYNCS.PHASECHK.TRANS64.TRYWAIT P0, [R5+URZ], R0 ;  /* 0x00000000050075a7 */ /* 0x000ee4000800017f */
[----:B---3--:R-:W-:Y:S05]  /*15230*/  @!P0 BRA `(.L_x_4940) ;  /* 0x0000000c00f08947 */ /* 0x008fea0003800000 */
.L_x_4977:
[----:B------:R-:W-:Y:S05]  /*15240*/  @!P2 BRA `(.L_x_4941) ;  /* 0x000000000004a947 */ /* 0x000fea0003800000 */
[----:B------:R-:W-:Y:S01]  /*15250*/  BPT.TRAP 0x1 ;  /* 0x000000040000795c */ /* 0x000fe20000300000 */
.L_x_4941:
[----:B--2---:R-:W-:-:S05]  /*15260*/  VIADD R2, R2, 0x28c60 ;  /* 0x00028c6002027836 */ /* 0x004fca0000000000 */
[----:B---3--:R-:W-:-:S04]  /*15270*/  LEA R5, R6, R2, 0x3 ;  /* 0x0000000206057211 */ /* 0x008fc800078e18ff */
[----:B------:R-:W2:Y:S02]  /*15280*/  SYNCS.PHASECHK.TRANS64.TRYWAIT P0, [R5+URZ], R4 ;  /* 0x00000004050075a7 */ /* 0x000ea4000800017f */
[----:B--2---:R-:W-:Y:S05]  /*15290*/  @!P0 BRA `(.L_x_4942) ;  /* 0x0000000c00ec8947 */ /* 0x004fea0003800000 */
.L_x_4978:
[----:B------:R-:W-:-:S07]  /*152a0*/  IMAD R3, R3, 0x8, R2 ;  /* 0x0000000803037824 */ /* 0x000fce00078e0202 */
.L_x_4943:
[----:B---3--:R3:W4:Y:S02]  /*152b0*/  SYNCS.PHASECHK.TRANS64.TRYWAIT P0, [R3+URZ], R0 ;  /* 0x00000000030075a7 */ /* 0x008724000800017f */
[----:B----4-:R-:W-:Y:S05]  /*152c0*/  @!P0 NANOSLEEP.SYNCS 0x989680 ;  /* 0x009896800000895d */ /* 0x010fea0003900000 */
[----:B------:R-:W4:Y:S02]  /*152d0*/  @!P0 SYNCS.PHASECHK.TRANS64 P0, [R3+URZ], R0 ;  /* 0x00000000030085a7 */ /* 0x000f24000800007f */
[----:B----4-:R-:W-:Y:S05]  /*152e0*/  @!P0 BRA `(.L_x_4943) ;  /* 0xfffffffc00f08947 */ /* 0x010fea000383ffff */
.L_x_4739:
[----:B------:R-:W-:Y:S05]  /*152f0*/  BSYNC B6 ;  /* 0x0000000000067941 */ /* 0x000fea0003800000 */
.L_x_4736:
[----:B------:R-:W-:Y:S05]  /*15300*/  EXIT ;  /* 0x000000000000794d */ /* 0x000fea0003800000 */
.L_x_4750:
[----:B0-----:R-:W-:-:S04]  /*15310*/  IMAD.U32 R5, RZ, RZ, UR5 ;  /* 0x00000005ff057e24 */ /* 0x001fc8000f8e00ff */
[----:B------:R0:W1:Y:S03]  /*15320*/  SYNCS.PHASECHK.TRANS64.TRYWAIT P1, [R5+URZ+0x28c50], R2 ;  /* 0x028c5002050075a7 */ /* 0x000066000802017f */
[----:B-1----:R-:W-:Y:S05]  /*15330*/  @!P1 NANOSLEEP.SYNCS 0x989680 ;  /* 0x009896800000995d */ /* 0x002fea0003900000 */
[----:B------:R-:W1:Y:S02]  /*15340*/  @!P1 SYNCS.PHASECHK.TRANS64 P1, [R5+URZ+0x28c50], R2 ;  /* 0x028c5002050095a7 */ /* 0x000e64000802007f */
[----:B-1----:R-:W-:Y:S05]  /*15350*/  @!P1 BRA `(.L_x_4750) ;  /* 0xfffffffc00ec9947 */ /* 0x002fea000383ffff */
[----:B------:R-:W-:Y:S05]  /*15360*/  BRA `(.L_x_4944) ;  /* 0xfffffec400647947 */ /* 0x000fea000383ffff */
.L_x_4755:
[----:B-1----:R-:W-:-:S04]  /*15370*/  IMAD.U32 R5, RZ, RZ, UR7 ;  /* 0x00000007ff057e24 */ /* 0x002fc8000f8e00ff */
[----:B------:R1:W2:Y:S03]  /*15380*/  SYNCS.PHASECHK.TRANS64.TRYWAIT P1, [R5+URZ+0x28c50], R2 ;  /* 0x028c5002050075a7 */ /* 0x0002a6000802017f */
[----:B--2---:R-:W-:Y:S05]  /*15390*/  @!P1 NANOSLEEP.SYNCS 0x989680 ;  /* 0x009896800000995d */ /* 0x004fea0003900000 */
[----:B------:R-:W2:Y:S02]  /*153a0*/  @!P1 SYNCS.PHASECHK.TRANS64 P1, [R5+URZ+0x28c50], R2 ;  /* 0x028c5002050095a7 */ /* 0x000ea4000802007f */
[----:B--2---:R-:W-:Y:S05]  /*153b0*/  @!P1 BRA `(.L_x_4755) ;  /* 0xfffffffc00ec9947 */ /* 0x004fea000383ffff */
[----:B------:R-:W-:Y:S05]  /*153c0*/  BRA `(.L_x_4754) ;  /* 0xfffffed0006c7947 */ /* 0x000fea000383ffff */
.L_x_4765:
[----:B0-----:R-:W-:-:S04]  /*153d0*/  MOV R9, UR37 ;  /* 0x0000002500097c02 */ /* 0x001fc80008000f00 */
[----:B------:R0:W1:Y:S03]  /*153e0*/  SYNCS.PHASECHK.TRANS64.TRYWAIT P0, [R9+URZ+0x28c00], R14 ;  /* 0x028c000e090075a7 */ /* 0x000066000800017f */
[----:B-1----:R-:W-:Y:S05]  /*153f0*/  @!P0 NANOSLEEP.SYNCS 0x989680 ;  /* 0x009896800000895d */ /* 0x002fea0003900000 */
[----:B------:R-:W1:Y:S02]  /*15400*/  @!P0 SYNCS.PHASECHK.TRANS64 P0, [R9+URZ+0x28c00], R14 ;  /* 0x028c000e090085a7 */ /* 0x000e64000800007f */
[----:B-1----:R-:W-:Y:S05]  /*15410*/  @!P0 BRA `(.L_x_4765) ;  /* 0xfffffffc00ec8947 */ /* 0x002fea000383ffff */
[----:B------:R-:W-:Y:S05]  /*15420*/  BRA `(.L_x_4945) ;  /* 0xfffffee800a07947 */ /* 0x000fea000383ffff */
.L_x_4769:
[----:B--2---:R-:W-:-:S04]  /*15430*/  IMAD.U32 R5, RZ, RZ, UR37 ;  /* 0x00000025ff057e24 */ /* 0x004fc8000f8e00ff */
[----:B------:R2:W3:Y:S03]  /*15440*/  SYNCS.PHASECHK.TRANS64.TRYWAIT P0, [R5+URZ+0x28c30], R14 ;  /* 0x028c300e050075a7 */ /* 0x0004e6000800017f */
[----:B---3--:R-:W-:Y:S05]  /*15450*/  @!P0 NANOSLEEP.SYNCS 0x989680 ;  /* 0x009896800000895d */ /* 0x008fea0003900000 */
[----:B------:R-:W3:Y:S02]  /*15460*/  @!P0 SYNCS.PHASECHK.TRANS64 P0, [R5+URZ+0x28c30], R14 ;  /* 0x028c300e050085a7 */ /* 0x000ee4000800007f */
[----:B---3--:R-:W-:Y:S05]  /*15470*/  @!P0 BRA `(.L_x_4769) ;  /* 0xfffffffc00ec8947 */ /* 0x008fea000383ffff */
[----:B------:R-:W-:Y:S05]  /*15480*/  BRA `(.L_x_4768) ;  /* 0xfffffee800ec7947 */ /* 0x000fea000383ffff */
.L_x_4781:
[----:B-1----:R1:W3:Y:S02]  /*15490*/  SYNCS.PHASECHK.TRANS64.TRYWAIT P0, [R13+URZ+0x28c50], R14 ;  /* 0x028c500e0d0075a7 */ /* 0x0022e4000800017f */
[----:B---3--:R-:W-:Y:S05]  /*154a0*/  @!P0 NANOSLEEP.SYNCS 0x989680 ;  /* 0x009896800000895d */ /* 0x008fea0003900000 */
[----:B------:R-:W3:Y:S02]  /*154b0*/  @!P0 SYNCS.PHASECHK.TRANS64 P0, [R13+URZ+0x28c50], R14 ;  /* 0x028c500e0d0085a7 */ /* 0x000ee4000800007f */
[----:B---3--:R-:W-:Y:S05]  /*154c0*/  @!P0 BRA `(.L_x_4781) ;  /* 0xfffffffc00f08947 */ /* 0x008fea000383ffff */
[----:B------:R-:W-:Y:S05]  /*154d0*/  BRA `(.L_x_4780) ;  /* 0xffffff0c00587947 */ /* 0x000fea000383ffff */
.L_x_4789:
[----:B0-----:R-:W-:-:S04]  /*154e0*/  IMAD.U32 R14, RZ, RZ, UR32 ;  /* 0x00000020ff0e7e24 */ /* 0x001fc8000f8e00ff */
[----:B------:R0:W3:Y:S03]  /*154f0*/  SYNCS.PHASECHK.TRANS64.TRYWAIT P0, [R14+URZ+0x28c30], R13 ;  /* 0x028c300d0e0075a7 */ /* 0x0000e6000800017f */
[----:B---3--:R-:W-:Y:S05]  /*15500*/  @!P0 NANOSLEEP.SYNCS 0x989680 ;  /* 0x009896800000895d */ /* 0x008fea0003900000 */
[----:B------:R-:W3:Y:S02]  /*15510*/  @!P0 SYNCS.PHASECHK.TRANS64 P0, [R14+URZ+0x28c30], R13 ;  /* 0x028c300d0e0085a7 */ /* 0x000ee4000800007f */
[----:B---3--:R-:W-:Y:S05]  /*15520*/  @!P0 BRA `(.L_x_4789) ;  /* 0xfffffffc00ec8947 */ /* 0x008fea000383ffff */
[----:B------:R-:W-:Y:S05]  /*15530*/  BRA `(.L_x_4788) ;  /* 0xffffff1000c47947 */ /* 0x000fea000383ffff */
.L_x_4801:
[----:B-1----:R1:W3:Y:S02]  /*15540*/  SYNCS.PHASECHK.TRANS64.TRYWAIT P0, [R14+URZ+0x28c50], R13 ;  /* 0x028c500d0e0075a7 */ /* 0x0022e4000800017f */
[----:B---3--:R-:W-:Y:S05]  /*15550*/  @!P0 NANOSLEEP.SYNCS 0x989680 ;  /* 0x009896800000895d */ /* 0x008fea0003900000 */
[----:B------:R-:W3:Y:S02]  /*15560*/  @!P0 SYNCS.PHASECHK.TRANS64 P0, [R14+URZ+0x28c50], R13 ;  /* 0x028c500d0e0085a7 */ /* 0x000ee4000800007f */
[----:B---3--:R-:W-:Y:S05]  /*15570*/  @!P0 BRA `(.L_x_4801) ;  /* 0xfffffffc00f08947 */ /* 0x008fea000383ffff */
[----:B------:R-:W-:Y:S05]  /*15580*/  BRA `(.L_x_4800) ;  /* 0xffffff3400ac7947 */ /* 0x000fea000383ffff */
.L_x_4810:
[----:B-1----:R-:W-:-:S04]  /*15590*/  IMAD.U32 R6, RZ, RZ, UR29 ;  /* 0x0000001dff067e24 */ /* 0x002fc8000f8e00ff */
[----:B------:R1:W4:Y:S03]  /*155a0*/  SYNCS.PHASECHK.TRANS64.TRYWAIT P1, [R6+URZ+0x28c30], R13 ;  /* 0x028c300d060075a7 */ /* 0x000326000802017f */
[----:B----4-:R-:W-:Y:S05]  /*155b0*/  @!P1 NANOSLEEP.SYNCS 0x989680 ;  /* 0x009896800000995d */ /* 0x010fea0003900000 */
[----:B------:R-:W4:Y:S02]  /*155c0*/  @!P1 SYNCS.PHASECHK.TRANS64 P1, [R6+URZ+0x28c30], R13 ;  /* 0x028c300d060095a7 */ /* 0x000f24000802007f */
[----:B----4-:R-:W-:Y:S05]  /*155d0*/  @!P1 BRA `(.L_x_4810) ;  /* 0xfffffffc00ec9947 */ /* 0x010fea000383ffff */
[----:B------:R-:W-:Y:S05]  /*155e0*/  BRA `(.L_x_4809) ;  /* 0xffffff3c00547947 */ /* 0x000fea000383ffff */
.L_x_4814:
[----:B--2---:R2:W3:Y:S02]  /*155f0*/  SYNCS.PHASECHK.TRANS64.TRYWAIT P1, [R192+URZ+0x28c50], R13 ;  /* 0x028c500dc00075a7 */ /* 0x0044e4000802017f */
[----:B---3--:R-:W-:Y:S05]  /*15600*/  @!P1 NANOSLEEP.SYNCS 0x989680 ;  /* 0x009896800000995d */ /* 0x008fea0003900000 */
[----:B------:R-:W3:Y:S02]  /*15610*/  @!P1 SYNCS.PHASECHK.TRANS64 P1, [R192+URZ+0x28c50], R13 ;  /* 0x028c500dc00095a7 */ /* 0x000ee4000802007f */
[----:B---3--:R-:W-:Y:S05]  /*15620*/  @!P1 BRA `(.L_x_4814) ;  /* 0xfffffffc00f09947 */ /* 0x008fea000383ffff */
[----:B------:R-:W-:Y:S05]  /*15630*/  BRA `(.L_x_4813) ;  /* 0xffffff5400707947 */ /* 0x000fea000383ffff */
.L_x_4820:
[----:B-1----:R-:W-:-:S04]  /*15640*/  MOV R6, UR31 ;  /* 0x0000001f00067c02 */ /* 0x002fc80008000f00 */
[----:B------:R1:W3:Y:S03]  /*15650*/  SYNCS.PHASECHK.TRANS64.TRYWAIT P0, [R6+URZ+0x28c30], R13 ;  /* 0x028c300d060075a7 */ /* 0x0002e6000800017f */
[----:B---3--:R-:W-:Y:S05]  /*15660*/  @!P0 NANOSLEEP.SYNCS 0x989680 ;  /* 0x009896800000895d */ /* 0x008fea0003900000 */
[----:B------:R-:W3:Y:S02]  /*15670*/  @!P0 SYNCS.PHASECHK.TRANS64 P0, [R6+URZ+0x28c30], R13 ;  /* 0x028c300d060085a7 */ /* 0x000ee4000800007f */
[----:B---3--:R-:W-:Y:S05]  /*15680*/  @!P0 BRA `(.L_x_4820) ;  /* 0xfffffffc00ec8947 */ /* 0x008fea000383ffff */
[----:B------:R-:W-:Y:S05]  /*15690*/  BRA `(.L_x_4819) ;  /* 0xffffff5800687947 */ /* 0x000fea000383ffff */
.L_x_4832:
[----:B-1----:R1:W3:Y:S02]  /*156a0*/  SYNCS.PHASECHK.TRANS64.TRYWAIT P0, [R16+URZ+0x28c50], R13 ;  /* 0x028c500d100075a7 */ /* 0x0022e4000800017f */
[----:B---3--:R-:W-:Y:S05]  /*156b0*/  @!P0 NANOSLEEP.SYNCS 0x989680 ;  /* 0x009896800000895d */ /* 0x008fea0003900000 */
[----:B------:R-:W3:Y:S02]  /*156c0*/  @!P0 SYNCS.PHASECHK.TRANS64 P0, [R16+URZ+0x28c50], R13 ;  /* 0x028c500d100085a7 */ /* 0x000ee4000800007f */
[----:B---3--:R-:W-:Y:S05]  /*156d0*/  @!P0 BRA `(.L_x_4832) ;  /* 0xfffffffc00f08947 */ /* 0x008fea000383ffff */
[----:B------:R-:W-:Y:S05]  /*156e0*/  BRA `(.L_x_4831) ;  /* 0xffffff7c00347947 */ /* 0x000fea000383ffff */
.L_x_4851:
[----:B------:R-:W-:Y:S01]  /*156f0*/  IMAD.MOV.U32 R13, RZ, RZ, R19 ;  /* 0x000000ffff0d7224 */ /* 0x000fe200078e0013 */
[----:B------:R-:W-:Y:S01]  /*15700*/  MOV R15, 0xffffffff ;  /* 0xffffffff000f7802 */ /* 0x000fe20000000f00 */
[----:B------:R-:W-:Y:S02]  /*15710*/  IMAD.MOV.U32 R12, RZ, RZ, RZ ;  /* 0x000000ffff0c7224 */ /* 0x000fe400078e00ff */
[----:B------:R-:W-:-:S07]  /*15720*/  IMAD.MOV.U32 R11, RZ, RZ, 0x1f ;  /* 0x0000001fff0b7424 */ /* 0x000fce00078e00ff */
[----:B------:R-:W-:Y:S05]  /*15730*/  WARPSYNC.COLLECTIVE R15, `(.L_x_4946) ;  /* 0x000000000f087348 */ /* 0x000fea0003c00000 */
[----:B------:R0:W1:Y:S02]  /*15740*/  SHFL.IDX P6, R14, R13, R12, R11 ;  /* 0x0000000c0d0e7389 */ /* 0x00006400000c000b */
[----:B01----:R-:W-:Y:S01]  /*15750*/  ENDCOLLECTIVE ;  /* 0x000000000000791b */ /* 0x003fe20003800000 */
.L_x_4946:
[----:B------:R-:W-:Y:S05]  /*15760*/  BRA `(.L_x_4947) ;  /* 0xffffffbc00f87947 */ /* 0x000fea000383ffff */
.L_x_4853:
[----:B------:R-:W-:Y:S01]  /*15770*/  BSSY B0, `(.L_x_4948) ;  /* 0x0000006000007945 */ /* 0x000fe20003800000 */
[----:B------:R-:W-:-:S07]  /*15780*/  IMAD.MOV.U32 R15, RZ, RZ, -0x1 ;  /* 0xffffffffff0f7424 */ /* 0x000fce00078e00ff */
[----:B------:R-:W-:Y:S05]  /*15790*/  WARPSYNC.COLLECTIVE R15, `(.L_x_4949) ;  /* 0x000000000f0c7348 */ /* 0x000fea0003c00000 */
[----:B------:R-:W-:Y:S02]  /*157a0*/  ELECT P6, UR62, PT ;  /* 0x00000000003e782f */ /* 0x000fe400038c0000 */
[----:B------:R-:W-:Y:S01]  /*157b0*/  MOV R14, UR62 ;  /* 0x0000003e000e7c02 */ /* 0x000fe20008000f00 */
[----:B------:R-:W-:Y:S10]  /*157c0*/  ENDCOLLECTIVE ;  /* 0x000000000000791b */ /* 0x000ff40003800000 */
.L_x_4949:
[----:B------:R-:W-:Y:S05]  /*157d0*/  BSYNC B0 ;  /* 0x0000000000007941 */ /* 0x000fea0003800000 */
.L_x_4948:
[----:B------:R-:W-:Y:S05]  /*157e0*/  BRA `(.L_x_4950) ;  /* 0xffffffbc00f87947 */ /* 0x000fea000383ffff */
.L_x_4855:
[----:B0-----:R-:W-:-:S04]  /*157f0*/  IMAD.U32 R3, RZ, RZ, UR38 ;  /* 0x00000026ff037e24 */ /* 0x001fc8000f8e00ff */
[----:B------:R0:W1:Y:S03]  /*15800*/  SYNCS.PHASECHK.TRANS64.TRYWAIT P0, [R3+URZ+0x28c40], R0 ;  /* 0x028c4000030075a7 */ /* 0x000066000800017f */
[----:B-1----:R-:W-:Y:S05]  /*15810*/  @!P0 NANOSLEEP.SYNCS 0x989680 ;  /* 0x009896800000895d */ /* 0x002fea0003900000 */
[----:B------:R-:W1:Y:S02]  /*15820*/  @!P0 SYNCS.PHASECHK.TRANS64 P0, [R3+URZ+0x28c40], R0 ;  /* 0x028c4000030085a7 */ /* 0x000e64000800007f */
[----:B-1----:R-:W-:Y:S05]  /*15830*/  @!P0 BRA `(.L_x_4855) ;  /* 0xfffffffc00ec8947 */ /* 0x002fea000383ffff */
[----:B------:R-:W-:Y:S05]  /*15840*/  BRA `(.L_x_4951) ;  /* 0xffffffc000587947 */ /* 0x000fea000383ffff */
.L_x_4858:
[----:B------:R-:W-:Y:S01]  /*15850*/  IMAD.MOV.U32 R13, RZ, RZ, R7 ;  /* 0x000000ffff0d7224 */ /* 0x000fe200078e0007 */
[----:B------:R-:W-:Y:S01]  /*15860*/  MOV R12, RZ ;  /* 0x000000ff000c7202 */ /* 0x000fe20000000f00 */
[----:B------:R-:W-:Y:S02]  /*15870*/  IMAD.MOV.U32 R11, RZ, RZ, 0x181f ;  /* 0x0000181fff0b7424 */ /* 0x000fe400078e00ff */
[----:B------:R-:W-:Y:S02]  /*15880*/  IMAD.MOV.U32 R15, RZ, RZ, -0x1 ;  /* 0xffffffffff0f7424 */ /* 0x000fe400078e00ff */
[----:B------:R-:W-:-:S07]  /*15890*/  VIADD R4, R4, UR40 ;  /* 0x0000002804047c36 */ /* 0x000fce0008000000 */
[----:B------:R-:W-:Y:S05]  /*158a0*/  WARPSYNC.COLLECTIVE R15, `(.L_x_4952) ;  /* 0x000000000f087348 */ /* 0x000fea0003c00000 */
[----:B------:R0:W1:Y:S02]  /*158b0*/  SHFL.IDX P6, R14, R13, R12, R11 ;  /* 0x0000000c0d0e7389 */ /* 0x00006400000c000b */
[----:B01----:R-:W-:Y:S01]  /*158c0*/  ENDCOLLECTIVE ;  /* 0x000000000000791b */ /* 0x003fe20003800000 */
.L_x_4952:
[----:B------:R-:W-:Y:S01]  /*158d0*/  MOV R13, R0 ;  /* 0x00000000000d7202 */ /* 0x000fe20000000f00 */
[----:B------:R-:W-:-:S07]  /*158e0*/  IMAD.MOV.U32 R2, RZ, RZ, R14 ;  /* 0x000000ffff027224 */ /* 0x000fce00078e000e */
[----:B------:R-:W-:Y:S05]  /*158f0*/  WARPSYNC.COLLECTIVE R15, `(.L_x_4953) ;  /* 0x000000000f087348 */ /* 0x000fea0003c00000 */
[----:B------:R0:W1:Y:S02]  /*15900*/  SHFL.IDX P6, R14, R13, R12, R11 ;  /* 0x0000000c0d0e7389 */ /* 0x00006400000c000b */
[----:B01----:R-:W-:Y:S01]  /*15910*/  ENDCOLLECTIVE ;  /* 0x000000000000791b */ /* 0x003fe20003800000 */
.L_x_4953:
[----:B------:R-:W-:Y:S02]  /*15920*/  ULDC UR4, c[0x0][0x288] ;  /* 0x0000a20000047ab9 */ /* 0x000fe40000000800 */
[----:B------:R-:W-:-:S05]  /*15930*/  IMAD R6, R6, UR4, RZ ;  /* 0x0000000406067c24 */ /* 0x000fca000f8e02ff */
[C---:B------:R-:W-:Y:S02]  /*15940*/  ISETP.GE.AND P1, PT, R4.reuse, R6, PT ;  /* 0x000000060400720c */ /* 0x040fe40003f26270 */
[----:B------:R-:W-:Y:S01]  /*15950*/  IADD3 R11, R4, 0x10, RZ ;  /* 0x00000010040b7810 */ /* 0x000fe20007ffe0ff */
[----:B------:R-:W-:Y:S02]  /*15960*/  IMAD.MOV.U32 R13, RZ, RZ, R7 ;  /* 0x000000ffff0d7224 */ /* 0x000fe400078e0007 */
[----:B------:R-:W-:-:S08]  /*15970*/  IMAD.MOV.U32 R12, RZ, RZ, 0x1 ;  /* 0x00000001ff0c7424 */ /* 0x000fd000078e00ff */
[----:B------:R-:W-:Y:S02]  /*15980*/  @!P1 LEA R9, R5, UR38, 0x1 ;  /* 0x0000002605099c11 */ /* 0x000fe4000f8e08ff */
[----:B------:R-:W-:-:S05]  /*15990*/  @!P1 LEA R14, P2, R8, R14, 0x1 ;  /* 0x0000000e080e9211 */ /* 0x000fca00078408ff */
[----:B------:R-:W-:Y:S02]  /*159a0*/  @!P1 IMAD.X R3, RZ, RZ, R2, P2 ;  /* 0x000000ffff039224 */ /* 0x000fe400010e0602 */
[----:B------:R-:W-:-:S05]  /*159b0*/  @!P1 IMAD.MOV.U32 R2, RZ, RZ, R14 ;  /* 0x000000ffff029224 */ /* 0x000fca00078e000e */
[----:B------:R-:W-:Y:S01]  /*159c0*/  @!PT LDS RZ, [RZ] ;  /* 0x00000000fffff984 */ /* 0x000fe20000000800 */
[----:B------:R-:W-:Y:S01]  /*159d0*/  @!PT LDS RZ, [RZ] ;  /* 0x00000000fffff984 */ /* 0x000fe20000000800 */
[----:B------:R-:W-:Y:S01]  /*159e0*/  @!PT LDS RZ, [RZ] ;  /* 0x00000000fffff984 */ /* 0x000fe20000000800 */
[----:B------:R0:W-:Y:S01]  /*159f0*/  @!P1 LDGSTS.E.BYPASS.LTC128B.128 [R9+0x20400], desc[UR48][R2.64], !P0 ;  /* 0x2040000002099fae */ /* 0x0001e2000c101d70 */
[----:B------:R-:W-:Y:S02]  /*15a00*/  ISETP.GE.AND P1, PT, R11, R6, PT ;  /* 0x000000060b00720c */ /* 0x000fe40003f26270 */
[----:B------:R-:W-:-:S11]  /*15a10*/  MOV R11, 0x181f ;  /* 0x0000181f000b7802 */ /* 0x000fd60000000f00 */
[----:B0-----:R-:W-:Y:S05]  /*15a20*/  WARPSYNC.COLLECTIVE R15, `(.L_x_4954) ;  /* 0x000000000f087348 */ /* 0x001fea0003c00000 */
[----:B------:R1:W2:Y:S02]  /*15a30*/  SHFL.IDX P6, R14, R13, R12, R11 ;  /* 0x0000000c0d0e7389 */ /* 0x0002a400000c000b */
[----:B012---:R-:W-:Y:S01]  /*15a40*/  ENDCOLLECTIVE ;  /* 0x000000000000791b */ /* 0x007fe20003800000 */
.L_x_4954:
[----:B------:R-:W-:Y:S01]  /*15a50*/  VIADD R9, R4, 0x20 ;  /* 0x0000002004097836 */ /* 0x000fe20000000000 */
[----:B------:R-:W-:Y:S01]  /*15a60*/  @!P1 LEA R21, R5, UR38, 0x1 ;  /* 0x0000002605159c11 */ /* 0x000fe2000f8e08ff */
[----:B------:R-:W-:Y:S02]  /*15a70*/  IMAD.MOV.U32 R13, RZ, RZ, R0 ;  /* 0x000000ffff0d7224 */ /* 0x000fe400078e0000 */
[----:B------:R-:W-:-:S07]  /*15a80*/  IMAD.MOV.U32 R2, RZ, RZ, R14 ;  /* 0x000000ffff027224 */ /* 0x000fce00078e000e */
[----:B------:R-:W-:Y:S05]  /*15a90*/  WARPSYNC.COLLECTIVE R15, `(.L_x_4955) ;  /* 0x000000000f087348 */ /* 0x000fea0003c00000 */
[----:B------:R0:W1:Y:S02]  /*15aa0*/  SHFL.IDX P6, R14, R13, R12, R11 ;  /* 0x0000000c0d0e7389 */ /* 0x00006400000c000b */
[----:B01----:R-:W-:Y:S01]  /*15ab0*/  ENDCOLLECTIVE ;  /* 0x000000000000791b */ /* 0x003fe20003800000 */
.L_x_4955:
[----:B------:R-:W-:Y:S01]  /*15ac0*/  MOV R13, R7 ;  /* 0x00000007000d7202 */ /* 0x000fe20000000f00 */
[----:B------:R-:W-:Y:S01]  /*15ad0*/  IMAD.MOV.U32 R12, RZ, RZ, 0x2 ;  /* 0x00000002ff0c7424 */ /* 0x000fe200078e00ff */
[----:B------:R-:W-:-:S04]  /*15ae0*/  @!P1 LEA R14, P2, R8, R14, 0x1 ;  /* 0x0000000e080e9211 */ /* 0x000fc800078408ff */
[----:B------:R-:W-:Y:S01]  /*15af0*/  @!P1 IADD3.X R3, RZ, R2, RZ, P2, !PT ;  /* 0x00000002ff039210 */ /* 0x000fe200017fe4ff */
[----:B------:R-:W-:-:S08]  /*15b00*/  @!P1 IMAD.MOV.U32 R2, RZ, RZ, R14 ;  /* 0x000000ffff029224 */ /* 0x000fd000078e000e */
[----:B------:R-:W-:Y:S05]  /*15b10*/  WARPSYNC.COLLECTIVE R15, `(.L_x_4956) ;  /* 0x000000000f087348 */ /* 0x000fea0003c00000 */
[----:B------:R0:W1:Y:S02]  /*15b20*/  SHFL.IDX P6, R14, R13, R12, R11 ;  /* 0x0000000c0d0e7389 */ /* 0x00006400000c000b */
[----:B01----:R-:W-:Y:S01]  /*15b30*/  ENDCOLLECTIVE ;  /* 0x000000000000791b */ /* 0x003fe20003800000 */
.L_x_4956:
[----:B------:R-:W-:Y:S01]  /*15b40*/  @!PT LDS RZ, [RZ] ;  /* 0x00000000fffff984 */ /* 0x000fe20000000800 */
[----:B------:R-:W-:Y:S01]  /*15b50*/  @!PT LDS RZ, [RZ] ;  /* 0x00000000fffff984 */ /* 0x000fe20000000800 */
[----:B------:R-:W-:Y:S01]  /*15b60*/  @!PT LDS RZ, [RZ] ;  /* 0x00000000fffff984 */ /* 0x000fe20000000800 */
[----:B------:R0:W-:Y:S01]  /*15b70*/  @!P1 LDGSTS.E.BYPASS.LTC128B.128 [R21+0x20c00], desc[UR48][R2.64], !P0 ;  /* 0x20c0000002159fae */ /* 0x0001e2000c101d70 */
[----:B------:R-:W-:Y:S02]  /*15b80*/  ISETP.GE.AND P1, PT, R9, R6, PT ;  /* 0x000000060900720c */ /* 0x000fe40003f26270 */
[----:B------:R-:W-:-:S11]  /*15b90*/  MOV R13, R0 ;  /* 0x00000000000d7202 */ /* 0x000fd60000000f00 */
[----:B------:R-:W-:Y:S01]  /*15ba0*/  @!P1 LEA R9, R5, UR38, 0x1 ;  /* 0x0000002605099c11 */ /* 0x000fe2000f8e08ff */
[----:B0-----:R-:W-:-:S07]  /*15bb0*/  IMAD.MOV.U32 R2, RZ, RZ, R14 ;  /* 0x000000ffff027224 */ /* 0x001fce00078e000e */
[----:B------:R-:W-:Y:S05]  /*15bc0*/  WARPSYNC.COLLECTIVE R15, `(.L_x_4957) ;  /* 0x000000000f087348 */ /* 0x000fea0003c00000 */
[----:B------:R0:W1:Y:S02]  /*15bd0*/  SHFL.IDX P6, R14, R13, R12, R11 ;  /* 0x0000000c0d0e7389 */ /* 0x00006400000c000b */
[----:B01----:R-:W-:Y:S01]  /*15be0*/  ENDCOLLECTIVE ;  /* 0x000000000000791b */ /* 0x003fe20003800000 */
.L_x_4957:
[----:B------:R-:W-:Y:S01]  /*15bf0*/  MOV R13, R7 ;  /* 0x00000007000d7202 */ /* 0x000fe20000000f00 */
[----:B------:R-:W-:Y:S01]  /*15c00*/  IMAD.MOV.U32 R12, RZ, RZ, 0x3 ;  /* 0x00000003ff0c7424 */ /* 0x000fe200078e00ff */
[----:B------:R-:W-:-:S05]  /*15c10*/  @!P1 LEA R14, P2, R8, R14, 0x1 ;  /* 0x0000000e080e9211 */ /* 0x000fca00078408ff */
[----:B------:R-:W-:Y:S02]  /*15c20*/  @!P1 IMAD.X R3, RZ, RZ, R2, P2 ;  /* 0x000000ffff039224 */ /* 0x000fe400010e0602 */
[----:B------:R-:W-:-:S07]  /*15c30*/  @!P1 IMAD.MOV.U32 R2, RZ, RZ, R14 ;  /* 0x000000ffff029224 */ /* 0x000fce00078e000e */
[----:B------:R-:W-:Y:S05]  /*15c40*/  WARPSYNC.COLLECTIVE R15, `(.L_x_4958) ;  /* 0x000000000f087348 */ /* 0x000fea0003c00000 */
[----:B------:R0:W1:Y:S02]  /*15c50*/  SHFL.IDX P6, R14, R13, R12, R11 ;  /* 0x0000000c0d0e7389 */ /* 0x00006400000c000b */
[----:B01----:R-:W-:Y:S01]  /*15c60*/  ENDCOLLECTIVE ;  /* 0x000000000000791b */ /* 0x003fe20003800000 */
.L_x_4958:
[----:B------:R-:W-:Y:S01]  /*15c70*/  @!PT LDS RZ, [RZ] ;  /* 0x00000000fffff984 */ /* 0x000fe20000000800 */
[----:B------:R-:W-:Y:S01]  /*15c80*/  @!PT LDS RZ, [RZ] ;  /* 0x00000000fffff984 */ /* 0x000fe20000000800 */
[----:B------:R-:W-:Y:S01]  /*15c90*/  @!PT LDS RZ, [RZ] ;  /* 0x00000000fffff984 */ /* 0x000fe20000000800 */
[----:B------:R0:W-:Y:S01]  /*15ca0*/  @!P1 LDGSTS.E.BYPASS.LTC128B.128 [R9+0x21400], desc[UR48][R2.64], !P0 ;  /* 0x2140000002099fae */ /* 0x0001e2000c101d70 */
[----:B------:R-:W-:Y:S01]  /*15cb0*/  MOV R13, R0 ;  /* 0x00000000000d7202 */ /* 0x000fe20000000f00 */
[----:B------:R-:W-:-:S07]  /*15cc0*/  IMAD.MOV.U32 R7, RZ, RZ, R14 ;  /* 0x000000ffff077224 */ /* 0x000fce00078e000e */
[----:B0-----:R-:W-:Y:S05]  /*15cd0*/  WARPSYNC.COLLECTIVE R15, `(.L_x_4959) ;  /* 0x000000000f087348 */ /* 0x001fea0003c00000 */
[----:B------:R1:W2:Y:S02]  /*15ce0*/  SHFL.IDX P6, R14, R13, R12, R11 ;  /* 0x0000000c0d0e7389 */ /* 0x0002a400000c000b */
[----:B012---:R-:W-:Y:S01]  /*15cf0*/  ENDCOLLECTIVE ;  /* 0x000000000000791b */ /* 0x007fe20003800000 */
.L_x_4959:
[----:B------:R-:W-:Y:S05]  /*15d00*/  BRA `(.L_x_4960) ;  /* 0xffffffc400307947 */ /* 0x000fea000383ffff */
.L_x_4859:
[----:B0-----:R-:W-:-:S04]  /*15d10*/  IMAD.U32 R3, RZ, RZ, UR38 ;  /* 0x00000026ff037e24 */ /* 0x001fc8000f8e00ff */
[----:B------:R0:W1:Y:S03]  /*15d20*/  SYNCS.PHASECHK.TRANS64.TRYWAIT P0, [R3+URZ+0x28c20], R4 ;  /* 0x028c2004030075a7 */ /* 0x000066000800017f */
[----:B-1----:R-:W-:Y:S05]  /*15d30*/  @!P0 NANOSLEEP.SYNCS 0x989680 ;  /* 0x009896800000895d */ /* 0x002fea0003900000 */
[----:B------:R-:W1:Y:S02]  /*15d40*/  @!P0 SYNCS.PHASECHK.TRANS64 P0, [R3+URZ+0x28c20], R4 ;  /* 0x028c2004030085a7 */ /* 0x000e64000800007f */
[----:B-1----:R-:W-:Y:S05]  /*15d50*/  @!P0 BRA `(.L_x_4859) ;  /* 0xfffffffc00ec8947 */ /* 0x002fea000383ffff */
[----:B------:R-:W-:Y:S05]  /*15d60*/  BRA `(.L_x_4961) ;  /* 0xffffffc400607947 */ /* 0x000fea000383ffff */
.L_x_4862:
[----:B0-----:R-:W-:-:S04]  /*15d70*/  IMAD.U32 R3, RZ, RZ, UR38 ;  /* 0x00000026ff037e24 */ /* 0x001fc8000f8e00ff */
[----:B------:R0:W1:Y:S03]  /*15d80*/  SYNCS.PHASECHK.TRANS64.TRYWAIT P0, [R3+URZ+0x28c60], R4 ;  /* 0x028c6004030075a7 */ /* 0x000066000800017f */
[----:B-1----:R-:W-:Y:S05]  /*15d90*/  @!P0 NANOSLEEP.SYNCS 0x989680 ;  /* 0x009896800000895d */ /* 0x002fea0003900000 */
[----:B------:R-:W1:Y:S02]  /*15da0*/  @!P0 SYNCS.PHASECHK.TRANS64 P0, [R3+URZ+0x28c60], R4 ;  /* 0x028c6004030085a7 */ /* 0x000e64000800007f */
[----:B-1----:R-:W-:Y:S05]  /*15db0*/  @!P0 BRA `(.L_x_4862) ;  /* 0xfffffffc00ec8947 */ /* 0x002fea000383ffff */
[----:B------:R-:W-:Y:S05]  /*15dc0*/  BRA `(.L_x_4962) ;  /* 0xffffffc4006c7947 */ /* 0x000fea000383ffff */
.L_x_4878:
[----:B-1----:R-:W-:-:S04]  /*15dd0*/  MOV R3, UR38 ;  /* 0x0000002600037c02 */ /* 0x002fc80008000f00 */
[----:B------:R1:W2:Y:S03]  /*15de0*/  SYNCS.PHASECHK.TRANS64.TRYWAIT P0, [R3+URZ+0x28c48], R2 ;  /* 0x028c4802030075a7 */ /* 0x0002a6000800017f */
[----:B--2---:R-:W-:Y:S05]  /*15df0*/  @!P0 NANOSLEEP.SYNCS 0x989680 ;  /* 0x009896800000895d */ /* 0x004fea0003900000 */
[----:B------:R-:W2:Y:S02]  /*15e00*/  @!P0 SYNCS.PHASECHK.TRANS64 P0, [R3+URZ+0x28c48], R2 ;  /* 0x028c4802030085a7 */ /* 0x000ea4000800007f */
[----:B--2---:R-:W-:Y:S05]  /*15e10*/  @!P0 BRA `(.L_x_4878) ;  /* 0xfffffffc00ec8947 */ /* 0x004fea000383ffff */
[----:B------:R-:W-:Y:S05]  /*15e20*/  BRA `(.L_x_4963) ;  /* 0xffffffd000387947 */ /* 0x000fea000383ffff */
.L_x_4883:
[----:B012---:R-:W-:-:S04]  /*15e30*/  IMAD.U32 R3, RZ, RZ, UR38 ;  /* 0x00000026ff037e24 */ /* 0x007fc8000f8e00ff */
[----:B------:R0:W1:Y:S03]  /*15e40*/  SYNCS.PHASECHK.TRANS64.TRYWAIT P0, [R3+URZ+0x28c68], R2 ;  /* 0x028c6802030075a7 */ /* 0x000066000800017f */
[----:B-1----:R-:W-:Y:S05]  /*15e50*/  @!P0 NANOSLEEP.SYNCS 0x989680 ;  /* 0x009896800000895d */ /* 0x002fea0003900000 */
[----:B------:R-:W1:Y:S02]  /*15e60*/  @!P0 SYNCS.PHASECHK.TRANS64 P0, [R3+URZ+0x28c68], R2 ;  /* 0x028c6802030085a7 */ /* 0x000e64000800007f */
[----:B-1----:R-:W-:Y:S05]  /*15e70*/  @!P0 BRA `(.L_x_4883) ;  /* 0xfffffffc00ec8947 */ /* 0x002fea000383ffff */
[----:B------:R-:W-:Y:S05]  /*15e80*/  BRA `(.L_x_4964) ;  /* 0xffffffd000987947 */ /* 0x000fea000383ffff */
.L_x_4898:
[----:B-1----:R-:W-:-:S04]  /*15e90*/  IMAD.U32 R3, RZ, RZ, UR38 ;  /* 0x00000026ff037e24 */ /* 0x002fc8000f8e00ff */
[----:B------:R1:W2:Y:S03]  /*15ea0*/  SYNCS.PHASECHK.TRANS64.TRYWAIT P0, [R3+URZ+0x28c40], R2 ;  /* 0x028c4002030075a7 */ /* 0x0002a6000800017f */
[----:B--2---:R-:W-:Y:S05]  /*15eb0*/  @!P0 NANOSLEEP.SYNCS 0x989680 ;  /* 0x009896800000895d */ /* 0x004fea0003900000 */
[----:B------:R-:W2:Y:S02]  /*15ec0*/  @!P0 SYNCS.PHASECHK.TRANS64 P0, [R3+URZ+0x28c40], R2 ;  /* 0x028c4002030085a7 */ /* 0x000ea4000800007f */
[----:B--2---:R-:W-:Y:S05]  /*15ed0*/  @!P0 BRA `(.L_x_4898) ;  /* 0xfffffffc00ec8947 */ /* 0x004fea000383ffff */
[----:B------:R-:W-:Y:S05]  /*15ee0*/  BRA `(.L_x_4965) ;  /* 0xffffffd800e87947 */ /* 0x000fea000383ffff */
.L_x_4903:
[----:B01----:R-:W-:-:S04]  /*15ef0*/  MOV R3, UR38 ;  /* 0x0000002600037c02 */ /* 0x003fc80008000f00 */
[----:B------:R0:W1:Y:S03]  /*15f00*/  SYNCS.PHASECHK.TRANS64.TRYWAIT P0, [R3+URZ+0x28c60], R2 ;  /* 0x028c6002030075a7 */ /* 0x000066000800017f */
[----:B-1----:R-:W-:Y:S05]  /*15f10*/  @!P0 NANOSLEEP.SYNCS 0x989680 ;  /* 0x009896800000895d */ /* 0x002fea0003900000 */
[----:B------:R-:W1:Y:S02]  /*15f20*/  @!P0 SYNCS.PHASECHK.TRANS64 P0, [R3+URZ+0x28c60], R2 ;  /* 0x028c6002030085a7 */ /* 0x000e64000800007f */
[----:B-1----:R-:W-:Y:S05]  /*15f30*/  @!P0 BRA `(.L_x_4903) ;  /* 0xfffffffc00ec8947 */ /* 0x002fea000383ffff */
[----:B------:R-:W-:Y:S05]  /*15f40*/  BRA `(.L_x_4966) ;  /* 0xffffffdc004c7947 */ /* 0x000fea000383ffff */
.L_x_4919:
[----:B--2---:R-:W-:-:S04]  /*15f50*/  IMAD.U32 R3, RZ, RZ, UR38 ;  /* 0x00000026ff037e24 */ /* 0x004fc8000f8e00ff */
[----:B------:R2:W3:Y:S03]  /*15f60*/  SYNCS.PHASECHK.TRANS64.TRYWAIT P0, [R3+URZ+0x28c48], R2 ;  /* 0x028c4802030075a7 */ /* 0x0004e6000800017f */
[----:B---3--:R-:W-:Y:S05]  /*15f70*/  @!P0 NANOSLEEP.SYNCS 0x989680 ;  /* 0x009896800000895d */ /* 0x008fea0003900000 */
[----:B------:R-:W3:Y:S02]  /*15f80*/  @!P0 SYNCS.PHASECHK.TRANS64 P0, [R3+URZ+0x28c48], R2 ;  /* 0x028c4802030085a7 */ /* 0x000ee4000800007f */
[----:B---3--:R-:W-:Y:S05]  /*15f90*/  @!P0 BRA `(.L_x_4919) ;  /* 0xfffffffc00ec8947 */ /* 0x008fea000383ffff */
[----:B------:R-:W-:Y:S05]  /*15fa0*/  BRA `(.L_x_4967) ;  /* 0xffffffe400a87947 */ /* 0x000fea000383ffff */
.L_x_4924:
[----:B--2---:R-:W-:-:S04]  /*15fb0*/  IMAD.U32 R3, RZ, RZ, UR38 ;  /* 0x00000026ff037e24 */ /* 0x004fc8000f8e00ff */
[----:B------:R2:W3:Y:S03]  /*15fc0*/  SYNCS.PHASECHK.TRANS64.TRYWAIT P0, [R3+URZ+0x28c68], R2 ;  /* 0x028c6802030075a7 */ /* 0x0004e6000800017f */
[----:B---3--:R-:W-:Y:S05]  /*15fd0*/  @!P0 NANOSLEEP.SYNCS 0x989680 ;  /* 0x009896800000895d */ /* 0x008fea0003900000 */
[----:B------:R-:W3:Y:S02]  /*15fe0*/  @!P0 SYNCS.PHASECHK.TRANS64 P0, [R3+URZ+0x28c68], R2 ;  /* 0x028c6802030085a7 */ /* 0x000ee4000800007f */
[----:B---3--:R-:W-:Y:S05]  /*15ff0*/  @!P0 BRA `(.L_x_4924) ;  /* 0xfffffffc00ec8947 */ /* 0x008fea000383ffff */
[----:B------:R-:W-:Y:S05]  /*16000*/  BRA `(.L_x_4968) ;  /* 0xffffffe8000c7947 */ /* 0x000fea000383ffff */
.L_x_4935:
[----:B--2---:R2:W3:Y:S02]  /*16010*/  SYNCS.PHASECHK.TRANS64.TRYWAIT P0, [R2+URZ+0x28c20], R9 ;  /* 0x028c2009020075a7 */ /* 0x0044e4000800017f */
[----:B---3--:R-:W-:Y:S05]  /*16020*/  @!P0 NANOSLEEP.SYNCS 0x989680 ;  /* 0x009896800000895d */ /* 0x008fea0003900000 */
[----:B------:R-:W3:Y:S02]  /*16030*/  @!P0 SYNCS.PHASECHK.TRANS64 P0, [R2+URZ+0x28c20], R9 ;  /* 0x028c2009020085a7 */ /* 0x000ee4000800007f */
[----:B---3--:R-:W-:Y:S05]  /*16040*/  @!P0 BRA `(.L_x_4935) ;  /* 0xfffffffc00f08947 */ /* 0x008fea000383ffff */
[----:B------:R-:W-:Y:S05]  /*16050*/  BRA `(.L_x_4969) ;  /* 0xffffffec00fc7947 */ /* 0x000fea000383ffff */
.L_x_4936:
[----:B------:R-:W3:Y:S01]  /*16060*/  S2R R3, SR_TID.X ;  /* 0x0000000000037919 */ /* 0x000ee20000002100 */
[----:B------:R-:W-:Y:S01]  /*16070*/  BSSY B0, `(.L_x_4970) ;  /* 0x000000a000007945 */ /* 0x000fe20003800000 */
[----:B------:R-:W-:Y:S01]  /*16080*/  IMAD.MOV.U32 R12, RZ, RZ, RZ ;  /* 0x000000ffff0c7224 */ /* 0x000fe200078e00ff */
[----:B------:R-:W-:Y:S01]  /*16090*/  MOV R15, 0xffffffff ;  /* 0xffffffff000f7802 */ /* 0x000fe20000000f00 */
[----:B------:R-:W-:Y:S01]  /*160a0*/  IMAD.MOV.U32 R11, RZ, RZ, 0x1f ;  /* 0x0000001fff0b7424 */ /* 0x000fe200078e00ff */
[----:B---3--:R-:W-:-:S04]  /*160b0*/  SHF.R.U32.HI R3, RZ, 0x5, R3 ;  /* 0x00000005ff037819 */ /* 0x008fc80000011603 */
[----:B------:R-:W-:-:S04]  /*160c0*/  LOP3.LUT R3, R3, 0x3, RZ, 0xc0, !PT ;  /* 0x0000000303037812 */ /* 0x000fc800078ec0ff */
[----:B------:R-:W-:-:S07]  /*160d0*/  MOV R13, R3 ;  /* 0x00000003000d7202 */ /* 0x000fce0000000f00 */
[----:B012---:R-:W-:Y:S05]  /*160e0*/  WARPSYNC.COLLECTIVE R15, `(.L_x_4971) ;  /* 0x000000000f087348 */ /* 0x007fea0003c00000 */
[----:B------:R3:W4:Y:S02]  /*160f0*/  SHFL.IDX P6, R14, R13, R12, R11 ;  /* 0x0000000c0d0e7389 */ /* 0x00072400000c000b */
[----:B01234-:R-:W-:Y:S01]  /*16100*/  ENDCOLLECTIVE ;  /* 0x000000000000791b */ /* 0x01ffe20003800000 */
.L_x_4971:
[----:B------:R-:W-:Y:S05]  /*16110*/  BSYNC B0 ;  /* 0x0000000000007941 */ /* 0x000fea0003800000 */
.L_x_4970:
[----:B------:R-:W-:Y:S05]  /*16120*/  BRA `(.L_x_4972) ;  /* 0xffffffec00e07947 */ /* 0x000fea000383ffff */
.L_x_4937:
[----:B------:R-:W-:Y:S01]  /*16130*/  BSSY B0, `(.L_x_4973) ;  /* 0x0000006000007945 */ /* 0x000fe20003800000 */
[----:B------:R-:W-:-:S07]  /*16140*/  IMAD.MOV.U32 R15, RZ, RZ, -0x1 ;  /* 0xffffffffff0f7424 */ /* 0x000fce00078e00ff */
[----:B0123--:R-:W-:Y:S05]  /*16150*/  WARPSYNC.COLLECTIVE R15, `(.L_x_4974) ;  /* 0x000000000f0c7348 */ /* 0x00ffea0003c00000 */
[----:B------:R-:W-:Y:S02]  /*16160*/  ELECT P6, UR62, PT ;  /* 0x00000000003e782f */ /* 0x000fe400038c0000 */
[----:B------:R-:W-:Y:S01]  /*16170*/  MOV R14, UR62 ;  /* 0x0000003e000e7c02 */ /* 0x000fe20008000f00 */
[----:B0123--:R-:W-:Y:S10]  /*16180*/  ENDCOLLECTIVE ;  /* 0x000000000000791b */ /* 0x00fff40003800000 */
.L_x_4974:
[----:B------:R-:W-:Y:S05]  /*16190*/  BSYNC B0 ;  /* 0x0000000000007941 */ /* 0x000fea0003800000 */
.L_x_4973:
[----:B------:R-:W-:Y:S05]  /*161a0*/  BRA `(.L_x_4975) ;  /* 0xffffffec00d47947 */ /* 0x000fea000383ffff */
.L_x_4939:
[----:B0-----:R0:W3:Y:S02]  /*161b0*/  SYNCS.PHASECHK.TRANS64.TRYWAIT P0, [R7+URZ], R4 ;  /* 0x00000004070075a7 */ /* 0x0010e4000800017f */
[----:B---3--:R-:W-:Y:S05]  /*161c0*/  @!P0 NANOSLEEP.SYNCS 0x989680 ;  /* 0x009896800000895d */ /* 0x008fea0003900000 */
[----:B------:R-:W3:Y:S02]  /*161d0*/  @!P0 SYNCS.PHASECHK.TRANS64 P0, [R7+URZ], R4 ;  /* 0x00000004070085a7 */ /* 0x000ee4000800007f */
[----:B---3--:R-:W-:Y:S05]  /*161e0*/  @!P0 BRA `(.L_x_4939) ;  /* 0xfffffffc00f08947 */ /* 0x008fea000383ffff */
[----:B------:R-:W-:Y:S05]  /*161f0*/  BRA `(.L_x_4976) ;  /* 0xfffffff000087947 */ /* 0x000fea000383ffff */
.L_x_4940:
[----:B---3--:R3:W4:Y:S02]  /*16200*/  SYNCS.PHASECHK.TRANS64.TRYWAIT P0, [R5+URZ], R0 ;  /* 0x00000000050075a7 */ /* 0x008724000800017f */
[----:B----4-:R-:W-:Y:S05]  /*16210*/  @!P0 NANOSLEEP.SYNCS 0x989680 ;  /* 0x009896800000895d */ /* 0x010fea0003900000 */
[----:B------:R-:W4:Y:S02]  /*16220*/  @!P0 SYNCS.PHASECHK.TRANS64 P0, [R5+URZ], R0 ;  /* 0x00000000050085a7 */ /* 0x000f24000800007f */
[----:B----4-:R-:W-:Y:S05]  /*16230*/  @!P0 BRA `(.L_x_4940) ;  /* 0xfffffffc00f08947 */ /* 0x010fea000383ffff */
[----:B------:R-:W-:Y:S05]  /*16240*/  BRA `(.L_x_4977) ;  /* 0xffffffec00fc7947 */ /* 0x000fea000383ffff */
.L_x_4942:
[----:B--2---:R2:W3:Y:S02]  /*16250*/  SYNCS.PHASECHK.TRANS64.TRYWAIT P0, [R5+URZ], R4 ;  /* 0x00000004050075a7 */ /* 0x0044e4000800017f */
[----:B---3--:R-:W-:Y:S05]  /*16260*/  @!P0 NANOSLEEP.SYNCS 0x989680 ;  /* 0x009896800000895d */ /* 0x008fea0003900000 */
[----:B------:R-:W3:Y:S02]  /*16270*/  @!P0 SYNCS.PHASECHK.TRANS64 P0, [R5+URZ], R4 ;  /* 0x00000004050085a7 */ /* 0x000ee4000800007f */
[----:B---3--:R-:W-:Y:S05]  /*16280*/  @!P0 BRA `(.L_x_4942) ;  /* 0xfffffffc00f08947 */ /* 0x008fea000383ffff */
[----:B------:R-:W-:Y:S05]  /*16290*/  BRA `(.L_x_4978) ;  /* 0xfffffff000007947 */ /* 0x000fea000383ffff */
.L_x_4979:
        /* <DEDUP_REMOVED lines=14> */
.L_x_15173:


//--------------------- .text._ZN7cutlass13device_kernelIN5flash11enable_sm90INS1_16FlashAttnFwdSm90INS1_25CollectiveMainloopFwdSm90ILi2EN4cute5tupleIJNS5_1CILi1EEES8_S8_EEENS6_IJNS7_ILi64EEESA_SA_EEELi512ENS_10bfloat16_tEfNS_4arch4Sm90ELb0ELb1ELb1ELb0ELb0ELb0ELb1ELb0ELb0ELb1ELb1ELb0EEENS1_21CollectiveEpilogueFwdINS6_IJSA_NS7_ILi512EEESA_EEES9_SC_SE_Li256ELb0ELb1ELb1ELb0EEENS1_19SingleTileSchedulerILb0ELb1ELb1ELi64EEEEEEEEEvNT_6ParamsE --------------------------
	.section	.text._ZN7cutlass13device_kernelIN5flash11enable_sm90INS1_16FlashAttnFwdSm90INS1_25CollectiveMainloopFwdSm90ILi2EN4cute5tupleIJNS5_1CILi1EEES8_S8_EEENS6_IJNS7_ILi64EEESA_SA_EEELi512ENS_10bfloat16_tEfNS_4arch4Sm90ELb0ELb1ELb1ELb0ELb0ELb0ELb1ELb0ELb0ELb1ELb1ELb0EEENS1_21CollectiveEpilogueFwdINS6_IJSA_NS7_ILi512EEESA_EEES9_SC_SE_Li256ELb0ELb1ELb1ELb0EEENS1_19SingleTileSchedulerILb0ELb1ELb1ELi64EEEEEEEEEvNT_6ParamsE,"ax",@progbits
	.align	128
.text._ZN7cutlass13device_kernelIN5flash11enable_sm90INS1_16FlashAttnFwdSm90INS1_25CollectiveMainloopFwdSm90ILi2EN4cute5tupleIJNS5_1CILi1EEES8_S8_EEENS6_IJNS7_ILi64EEESA_SA_EEELi512ENS_10bfloat16_tEfNS_4arch4Sm90ELb0ELb1ELb1ELb0ELb0ELb0ELb1ELb0ELb0ELb1ELb1ELb0EEENS1_21CollectiveEpilogueFwdINS6_IJSA_NS7_ILi512EEESA_EEES9_SC_SE_Li256ELb0ELb1ELb1ELb0EEENS1_19SingleTileSchedulerILb0ELb1ELb1ELi64EEEEEEEEEvNT_6ParamsE:
        .type           _ZN7cutlass13device_kernelIN5flash11enable_sm90INS1_16FlashAttnFwdSm90INS1_25CollectiveMainloopFwdSm90ILi2EN4cute5tupleIJNS5_1CILi1EEES8_S8_EEENS6_IJNS7_ILi64EEESA_SA_EEELi512ENS_10bfloat16_tEfNS_4arch4Sm90ELb0ELb1ELb1ELb0ELb0ELb0ELb1ELb0ELb0ELb1ELb1ELb0EEENS1_21CollectiveEpilogueFwdINS6_IJSA_NS7_ILi512EEESA_EEES9_SC_SE_Li256ELb0ELb1ELb1ELb0EEENS1_19SingleTileSchedulerILb0ELb1ELb1ELi64EEEEEEEEEvNT_6ParamsE,@function
        .size           _ZN7cutlass13device_kernelIN5flash11enable_sm90INS1_16FlashAttnFwdSm90INS1_25CollectiveMainloopFwdSm90ILi2EN4cute5tupleIJNS5_1CILi1EEES8_S8_EEENS6_IJNS7_ILi64EEESA_SA_EEELi512ENS_10bfloat16_tEfNS_4arch4Sm90ELb0ELb1ELb1ELb0ELb0ELb0ELb1ELb0ELb0ELb1ELb1ELb0EEENS1_21CollectiveEpilogueFwdINS6_IJSA_NS7_ILi512EEESA_EEES9_SC_SE_Li256ELb0ELb1ELb1ELb0EEENS1_19SingleTileSchedulerILb0ELb1ELb1ELi64EEEEEEEEEvNT_6ParamsE,(.L_x_15174 - _ZN7cutlass13device_kernelIN5flash11enable_sm90INS1_16FlashAttnFwdSm90INS1_25CollectiveMainloopFwdSm90ILi2EN4cute5tupleIJNS5_1CILi1EEES8_S8_EEENS6_IJNS7_ILi64EEESA_SA_EEELi512ENS_10bfloat16_tEfNS_4arch4Sm90ELb0ELb1ELb1ELb0ELb0ELb0ELb1ELb0ELb0ELb1ELb1ELb0EEENS1_21CollectiveEpilogueFwdINS6_IJSA_NS7_ILi512EEESA_EEES9_SC_SE_Li256ELb0ELb1ELb1ELb0EEENS1_19SingleTileSchedulerILb0ELb1ELb1ELi64EEEEEEEEEvNT_6ParamsE)
        .other          _ZN7cutlass13device_kernelIN5flash11enable_sm90INS1_16FlashAttnFwdSm90INS1_25CollectiveMainloopFwdSm90ILi2EN4cute5tupleIJNS5_1CILi1EEES8_S8_EEENS6_IJNS7_ILi64EEESA_SA_EEELi512ENS_10bfloat16_tEfNS_4arch4Sm90ELb0ELb1ELb1ELb0ELb0ELb0ELb1ELb0ELb0ELb1ELb1ELb0EEENS1_21CollectiveEpilogueFwdINS6_IJSA_NS7_ILi512EEESA_EEES9_SC_SE_Li256ELb0ELb1ELb1ELb0EEENS1_19SingleTileSchedulerILb0ELb1ELb1ELi64EEEEEEEEEvNT_6ParamsE,@"STO_CUDA_ENTRY STV_DEFAULT"
_ZN7cutlass13device_kernelIN5flash11enable_sm90INS1_16FlashAttnFwdSm90INS1_25CollectiveMainloopFwdSm90ILi2EN4cute5tupleIJNS5_1CILi1EEES8_S8_EEENS6_IJNS7_ILi64EEESA_SA_EEELi512ENS_10bfloat16_tEfNS_4arch4Sm90ELb0ELb1ELb1ELb0ELb0ELb0ELb1ELb0ELb0ELb1ELb1ELb0EEENS1_21CollectiveEpilogueFwdINS6_IJSA_NS7_ILi512EEESA_EEES9_SC_SE_Li256ELb0ELb1ELb1ELb0EEENS1_19SingleTileSchedulerILb0ELb1ELb1ELi64EEEEEEEEEvNT_6ParamsE:
[----:B------:R-:W0:Y:S02]  /*0000*/  LDC R1, c[0x0][0x28] ;  /* 0x00000a00ff017b82 */ /* 0x000e240000000800 */
[----:B0-----:R-:W-:Y:S01]  /*0010*/  VIADD R1, R1, 0xfffffb80 ;  /* 0xfffffb8001017836 */ /* 0x001fe20000000000 */
[----:B------:R-:W0:Y:S01]  /*0020*/  S2R R3, SR_TID.X ;  /* 0x0000000000037919 */ /* 0x000e220000002100 */
[----:B------:R-:W-:Y:S01]  /*0030*/  ELECT P0, URZ, PT ;  /* 0x00000000003f782f */ /* 0x000fe20003800000 */
[----:B------:R-:W-:Y:S01]  /*0040*/  BSSY B0, `(.L_x_4980) ;  /* 0x0000011000007945 */ /* 0x000fe20003800000 */
[----:B------:R-:W-:Y:S02]  /*0050*/  ULDC UR4, c[0x0][0x20] ;  /* 0x0000080000047ab9 */ /* 0x000fe40000000800 */
[----:B------:R-:W-:Y:S01]  /*0060*/  IADD3 R16, P1, R1, UR4, RZ ;  /* 0x0000000401107c10 */ /* 0x000fe2000ff3e0ff */
[----:B------:R-:W-:-:S04]  /*0070*/  ULDC UR4, c[0x0][0x24] ;  /* 0x0000090000047ab9 */ /* 0x000fc80000000800 */
[----:B------:R-:W-:Y:S01]  /*0080*/  IMAD.X R17, RZ, RZ, UR4, P1 ;  /* 0x00000004ff117e24 */ /* 0x000fe200088e06ff */
        /* <DEDUP_REMOVED lines=12> */
.L_x_4981:
[----:B------:R-:W-:Y:S05]  /*0150*/  BSYNC B0 ;  /* 0x0000000000007941 */ /* 0x000fea0003800000 */
.L_x_4980:
        /* <DEDUP_REMOVED lines=10> */
[----:B------:R-:W-:Y:S01]  /*0200*/  SHF.R.U32.HI R3, RZ, 0x7, R3 ;  /* 0x00000007ff037819 */ /* 0x000fe20000011603 */
[----:B------:R-:W-:-:S04]  /*0210*/  VOTEU.ANY UP2, P0 ;  /* 0x00000000003f7886 */ /* 0x000fc80000040100 */
[----:B------:R2:W3:Y:S01]  /*0220*/  SHFL.IDX PT, R4, R3, RZ, 0x1f ;  /* 0x00001fff03047589 */ /* 0x0004e200000e0000 */
[----:B0-----:R-:W-:Y:S01]  /*0230*/  ISETP.NE.AND P1, PT, R2, RZ, PT ;  /* 0x000000ff0200720c */ /* 0x001fe20003f25270 */
[----:B-1----:R-:W-:Y:S02]  /*0240*/  @UP0 ULEA UR8, UR8, UR6, 0x18 ;  /* 0x0000000608080291 */ /* 0x002fe4000f8ec03f */
[----:B------:R-:W-:-:S04]  /*0250*/  @UP0 UIADD3 UR6, -UR7, 0x100000, URZ ;  /* 0x0010000007060890 */ /* 0x000fc8000fffe13f */
[----:B------:R-:W-:Y:S02]  /*0260*/  @UP0 USHF.L.U32 UR7, UR6, 0xb, URZ ;  /* 0x0000000b06070899 */ /* 0x000fe4000800063f */
[----:B------:R-:W-:Y:S01]  /*0270*/  @UP0 USHF.L.U32 UR6, UR6, 0x1, URZ ;  /* 0x0000000106060899 */ /* 0x000fe2000800063f */
[----:B------:R-:W-:Y:S01]  /*0280*/  VOTEU.ANY UP0, P0 ;  /* 0x00000000003f7886 */ /* 0x000fe20000000100 */
[----:B------:R-:W0:Y:S04]  /*0290*/  FENCE.VIEW.ASYNC.S ;  /* 0x00000000000073c6 */ /* 0x000e280000000000 */
[----:B0-----:R2:W0:Y:S01]  /*02a0*/  @UP0 SYNCS.EXCH.64 URZ, [UR8+0x38800], UR4 ;  /* 0x03880004083f05b2 */ /* 0x0014220008000100 */
[----:B------:R2:W1:Y:S05]  /*02b0*/  @UP1 SYNCS.EXCH.64 URZ, [UR8+0x38810], UR4 ;  /* 0x03881004083f15b2 */ /* 0x00046a0008000100 */
[----:B------:R2:W4:Y:S02]  /*02c0*/  @UP2 SYNCS.EXCH.64 URZ, [UR8+0x38820], UR6 ;  /* 0x03882006083f25b2 */ /* 0x0005240008000100 */
[----:B--23--:R-:W-:Y:S05]  /*02d0*/  @P1 BRA `(.L_x_4982) ;  /* 0x0000000000381947 */ /* 0x00cfea0003800000 */
[----:B------:R-:W2:Y:S01]  /*02e0*/  S2UR UR5, SR_CgaCtaId ;  /* 0x00000000000579c3 */ /* 0x000ea20000008800 */
[----:B------:R-:W-:Y:S01]  /*02f0*/  UMOV UR4, 0x400 ;  /* 0x0000040000047882 */ /* 0x000fe20000000000 */
[----:B------:R-:W-:Y:S01]  /*0300*/  UMOV UR7, 0x1 ;  /* 0x0000000100077882 */ /* 0x000fe20000000000 */
[----:B------:R-:W-:Y:S01]  /*0310*/  ELECT P0, URZ, PT ;  /* 0x00000000003f782f */ /* 0x000fe20003800000 */
[----:B--2---:R-:W-:Y:S02]  /*0320*/  ULEA UR6, UR5, UR4, 0x18 ;  /* 0x0000000405067291 */ /* 0x004fe4000f8ec03f */
[----:B------:R-:W-:-:S04]  /*0330*/  UIADD3 UR4, -UR7, 0x100000, URZ ;  /* 0x0010000007047890 */ /* 0x000fc8000fffe13f */
[----:B------:R-:W-:Y:S02]  /*0340*/  USHF.L.U32 UR5, UR4, 0xb, URZ ;  /* 0x0000000b04057899 */ /* 0x000fe4000800063f */
[----:B------:R-:W-:Y:S01]  /*0350*/  USHF.L.U32 UR4, UR4, 0x1, URZ ;  /* 0x0000000104047899 */ /* 0x000fe2000800063f */
[----:B------:R-:W2:Y:S11]  /*0360*/  FENCE.VIEW.ASYNC.S ;  /* 0x00000000000073c6 */ /* 0x000eb60000000000 */
[----:B--2---:R2:W3:Y:S01]  /*0370*/  SYNCS.EXCH.64 URZ, [UR6+0x38830], UR4 ;  /* 0x03883004063f75b2 */ /* 0x0044e20008000100 */
[----:B------:R2:W0:Y:S01]  /*0380*/  SYNCS.EXCH.64 URZ, [UR6+0x38840], UR4 ;  /* 0x03884004063f75b2 */ /* 0x0004220008000100 */
[----:B------:R2:W0:Y:S01]  /*0390*/  SYNCS.EXCH.64 URZ, [UR6+0x38838], UR4 ;  /* 0x03883804063f75b2 */ /* 0x0004220008000100 */
[----:B------:R2:W0:Y:S01]  /*03a0*/  SYNCS.EXCH.64 URZ, [UR6+0x38848], UR4 ;  /* 0x03884804063f75b2 */ /* 0x0004220008000100 */
[----:B------:R-:W-:Y:S01]  /*03b0*/  NOP ;  /* 0x0000000000007918 */ /* 0x000fe20000000000 */
.L_x_4982:
[----:B------:R-:W5:Y:S01]  /*03c0*/  SHFL.IDX PT, R2, R0, RZ, 0x1f ;  /* 0x00001fff00027589 */ /* 0x000f6200000e0000 */
[----:B------:R-:W-:Y:S01]  /*03d0*/  NOP ;  /* 0x0000000000007918 */ /* 0x000fe20000000000 */
[----:B-----5:R-:W-:-:S13]  /*03e0*/  ISETP.NE.AND P0, PT, R2, RZ, PT ;  /* 0x000000ff0200720c */ /* 0x020fda0003f05270 */
[----:B------:R-:W-:Y:S05]  /*03f0*/  @P0 BRA `(.L_x_4983) ;  /* 0x0000000000480947 */ /* 0x000fea0003800000 */
[----:B--2---:R-:W2:Y:S01]  /*0400*/  S2UR UR5, SR_CgaCtaId ;  /* 0x00000000000579c3 */ /* 0x004ea20000008800 */
[----:B------:R-:W-:Y:S01]  /*0410*/  UMOV UR4, 0x400 ;  /* 0x0000040000047882 */ /* 0x000fe20000000000 */
[----:B------:R-:W-:Y:S01]  /*0420*/  UMOV UR6, 0x1 ;  /* 0x0000000100067882 */ /* 0x000fe20000000000 */
[----:B------:R-:W-:Y:S01]  /*0430*/  UMOV UR9, 0x2 ;  /* 0x0000000200097882 */ /* 0x000fe20000000000 */
[----:B------:R-:W-:-:S04]  /*0440*/  UIADD3 UR6, -UR6, 0x100000, URZ ;  /* 0x0010000006067890 */ /* 0x000fc8000fffe13f */
[----:B------:R-:W-:Y:S02]  /*0450*/  USHF.L.U32 UR7, UR6, 0xb, URZ ;  /* 0x0000000b06077899 */ /* 0x000fe4000800063f */
[----:B------:R-:W-:Y:S01]  /*0460*/  USHF.L.U32 UR6, UR6, 0x1, URZ ;  /* 0x0000000106067899 */ /* 0x000fe2000800063f */
[----:B------:R-:W-:Y:S01]  /*0470*/  ELECT P0, URZ, PT ;  /* 0x00000000003f782f */ /* 0x000fe20003800000 */
[----:B--2---:R-:W-:Y:S02]  /*0480*/  ULEA UR8, UR5, UR4, 0x18 ;  /* 0x0000000405087291 */ /* 0x004fe4000f8ec03f */
[----:B------:R-:W-:-:S04]  /*0490*/  UIADD3 UR4, -UR9, 0x100000, URZ ;  /* 0x0010000009047890 */ /* 0x000fc8000fffe13f */
[----:B------:R-:W-:Y:S02]  /*04a0*/  USHF.L.U32 UR5, UR4, 0xb, URZ ;  /* 0x0000000b04057899 */ /* 0x000fe4000800063f */
[----:B------:R-:W-:Y:S01]  /*04b0*/  USHF.L.U32 UR4, UR4, 0x1, URZ ;  /* 0x0000000104047899 */ /* 0x000fe2000800063f */
[----:B------:R-:W2:Y:S03]  /*04c0*/  FENCE.VIEW.ASYNC.S ;  /* 0x00000000000073c6 */ /* 0x000ea60000000000 */
[----:B--2---:R2:W0:Y:S08]  /*04d0*/  SYNCS.EXCH.64 URZ, [UR8+0x38850], UR6 ;  /* 0x03885006083f75b2 */ /* 0x0044300008000100 */
[----:B------:R2:W0:Y:S01]  /*04e0*/  SYNCS.EXCH.64 URZ, [UR8+0x38860], UR4 ;  /* 0x03886004083f75b2 */ /* 0x0004220008000100 */
[----:B------:R2:W0:Y:S01]  /*04f0*/  SYNCS.EXCH.64 URZ, [UR8+0x38858], UR6 ;  /* 0x03885806083f75b2 */ /* 0x0004220008000100 */
[----:B------:R2:W0:Y:S01]  /*0500*/  SYNCS.EXCH.64 URZ, [UR8+0x38868], UR4 ;  /* 0x03886804083f75b2 */ /* 0x0004220008000100 */
[----:B------:R-:W-:Y:S01]  /*0510*/  NOP ;  /* 0x0000000000007918 */ /* 0x000fe20000000000 */
.L_x_4983:
[----:B------:R-:W5:Y:S01]  /*0520*/  SHFL.IDX PT, R2, R0, RZ, 0x1f ;  /* 0x00001fff00027589 */ /* 0x000f6200000e0000 */
[----:B------:R-:W-:Y:S01]  /*0530*/  NOP ;  /* 0x0000000000007918 */ /* 0x000fe20000000000 */
[----:B-----5:R-:W-:-:S13]  /*0540*/  ISETP.NE.AND P0, PT, R2, RZ, PT ;  /* 0x000000ff0200720c */ /* 0x020fda0003f05270 */
[----:B------:R-:W-:Y:S05]  /*0550*/  @P0 BRA `(.L_x_4984) ;  /* 0x0000000000380947 */ /* 0x000fea0003800000 */
[----:B--2---:R-:W2:Y:S01]  /*0560*/  S2UR UR5, SR_CgaCtaId ;  /* 0x00000000000579c3 */ /* 0x004ea20000008800 */
        /* <DEDUP_REMOVED lines=8> */
[----:B--2---:R2:W0:Y:S01]  /*05f0*/  SYNCS.EXCH.64 URZ, [UR6+0x38870], UR4 ;  /* 0x03887004063f75b2 */ /* 0x0044220008000100 */
[----:B------:R2:W0:Y:S01]  /*0600*/  SYNCS.EXCH.64 URZ, [UR6+0x38880], UR4 ;  /* 0x03888004063f75b2 */ /* 0x0004220008000100 */
[----:B------:R2:W0:Y:S01]  /*0610*/  SYNCS.EXCH.64 URZ, [UR6+0x38878], UR4 ;  /* 0x03887804063f75b2 */ /* 0x0004220008000100 */
[----:B------:R2:W0:Y:S01]  /*0620*/  SYNCS.EXCH.64 URZ, [UR6+0x38888], UR4 ;  /* 0x03888804063f75b2 */ /* 0x0004220008000100 */
[----:B------:R-:W-:Y:S01]  /*0630*/  NOP ;  /* 0x0000000000007918 */ /* 0x000fe20000000000 */
.L_x_4984:
        /* <DEDUP_REMOVED lines=8> */
[----:B------:R-:W-:Y:S01]  /*06c0*/  ELECT P0, URZ, PT ;  /* 0x00000000003f782f */ /* 0x000fe20003800000 */
[----:B--2---:R-:W-:Y:S02]  /*06d0*/  ULEA UR8, UR5, UR4, 0x18 ;  /* 0x0000000405087291 */ /* 0x004fe4000f8ec03f */
[----:B------:R-:W-:-:S04]  /*06e0*/  UIADD3 UR4, -UR6, 0x100000, URZ ;  /* 0x0010000006047890 */ /* 0x000fc8000fffe13f */
[----:B------:R-:W-:Y:S02]  /*06f0*/  USHF.L.U32 UR5, UR4, 0xb, URZ ;  /* 0x0000000b04057899 */ /* 0x000fe4000800063f */
[----:B------:R-:W-:Y:S02]  /*0700*/  USHF.L.U32 UR4, UR4, 0x1, URZ ;  /* 0x0000000104047899 */ /* 0x000fe4000800063f */
        /* <DEDUP_REMOVED lines=9> */
.L_x_4985:
        /* <DEDUP_REMOVED lines=22> */
.L_x_4986:
[----:B------:R-:W-:Y:S01]  /*0900*/  IMAD.MOV.U32 R2, RZ, RZ, 0x1 ;  /* 0x00000001ff027424 */ /* 0x000fe200078e00ff */
[----:B------:R-:W-:Y:S01]  /*0910*/  ISETP.NE.AND P0, PT, R4, RZ, PT ;  /* 0x000000ff0400720c */ /* 0x000fe20003f05270 */
[----:B------:R-:W-:Y:S01]  /*0920*/  NOP ;  /* 0x0000000000007918 */ /* 0x000fe20000000000 */
[----:B01-34-:R-:W-:Y:S01]  /*0930*/  BAR.SYNC.DEFER_BLOCKING 0x0 ;  /* 0x0000000000007b1d */ /* 0x01bfe20000010000 */
[----:B------:R-:W-:Y:S02]  /*0940*/  IADD3 R154, P1, R16, 0x70, RZ ;  /* 0x00000070109a7810 */ /* 0x000fe40007f3e0ff */
[----:B------:R-:W-:Y:S02]  /*0950*/  SEL R2, R2, 0x2, !P0 ;  /* 0x0000000202027807 */ /* 0x000fe40004000000 */
[C---:B------:R-:W-:Y:S01]  /*0960*/  IADD3 R44, P2, R16.reuse, 0x1f4, RZ ;  /* 0x000001f4102c7810 */ /* 0x040fe20007f5e0ff */
[----:B------:R-:W-:Y:S01]  /*0970*/  ULDC.64 UR44, c[0x0][0x208] ;  /* 0x00008200002c7ab9 */ /* 0x000fe20000000a00 */
[----:B------:R-:W-:Y:S01]  /*0980*/  IADD3 R156, P3, R16, 0x230, RZ ;  /* 0x00000230109c7810 */ /* 0x000fe20007f7e0ff */
[----:B------:R0:W-:Y:S01]  /*0990*/  STL [R1+0x44c], R2 ;  /* 0x00044c0201007387 */ /* 0x0001e20000100800 */
[----:B------:R-:W-:Y:S01]  /*09a0*/  BSSY B6, `(.L_x_4987) ;  /* 0x0002c29000067945 */ /* 0x000fe20003800000 */
[----:B------:R-:W-:-:S02]  /*09b0*/  IMAD.X R22, RZ, RZ, R17, P1 ;  /* 0x000000ffff167224 */ /* 0x000fc400008e0611 */
[--C-:B------:R-:W-:Y:S02]  /*09c0*/  IMAD.X R45, RZ, RZ, R17.reuse, P2 ;  /* 0x000000ffff2d7224 */ /* 0x100fe400010e0611 */
[----:B------:R-:W-:Y:S01]  /*09d0*/  IMAD.X R23, RZ, RZ, R17, P3 ;  /* 0x000000ffff177224 */ /* 0x000fe200018e0611 */
[----:B------:R-:W-:Y:S06]  /*09e0*/  @!P0 BRA `(.L_x_4988) ;  /* 0x0000026400f08947 */ /* 0x000fec0003800000 */
.L_x_4989:
[----:B------:R-:W-:-:S08]  /*09f0*/  NOP ;  /* 0x0000000000007918 */ /* 0x000fd00000000000 */
[----:B------:R-:W1:Y:S02]  /*0a00*/  USETMAXREG.TRY_ALLOC.CTAPOOL UP0, 0xf0 ;  /* 0x000000f0000079c8 */ /* 0x000e640008000600 */
[----:B-1----:R-:W-:-:S13]  /*0a10*/  PLOP3.LUT P0, PT, PT, PT, UP0, 0x80, 0x0 ;  /* 0x000000000000781c */ /* 0x002fda0003f0f008 */
[----:B------:R-:W-:Y:S05]  /*0a20*/  @!P0 BRA `(.L_x_4989) ;  /* 0xfffffffc00f08947 */ /* 0x000fea000383ffff */
[----:B------:R-:W1:Y:S01]  /*0a30*/  S2R R5, SR_TID.X ;  /* 0x0000000000057919 */ /* 0x000e620000002100 */
[----:B0-----:R-:W0:Y:S01]  /*0a40*/  LDC R2, c[0x0][0xd50] ;  /* 0x00035400ff027b82 */ /* 0x001e220000000800 */
[----:B------:R3:W-:Y:S04]  /*0a50*/  STL.64 [R1+0x1e8], RZ ;  /* 0x0001e8ff01007387 */ /* 0x0007e80000100a00 */
[----:B------:R3:W-:Y:S03]  /*0a60*/  STL [R1+0x1f0], RZ ;  /* 0x0001f0ff01007387 */ /* 0x0007e60000100800 */
[----:B--2---:R-:W2:Y:S01]  /*0a70*/  S2UR UR4, SR_CTAID.Y ;  /* 0x00000000000479c3 */ /* 0x004ea20000002600 */
[----:B------:R3:W-:Y:S07]  /*0a80*/  STL [R1+0x1f4], RZ ;  /* 0x0001f4ff01007387 */ /* 0x0007ee0000100800 */
[----:B------:R-:W4:Y:S01]  /*0a90*/  S2UR UR36, SR_CTAID.Z ;  /* 0x00000000002479c3 */ /* 0x000f220000002700 */
[----:B0-----:R-:W-:-:S02]  /*0aa0*/  ISETP.NE.AND P1, PT, R2, 0x1, PT ;  /* 0x000000010200780c */ /* 0x001fc40003f25270 */
[----:B-1----:R-:W-:Y:S01]  /*0ab0*/  LOP3.LUT R0, R5, 0xffffff80, RZ, 0xc0, !PT ;  /* 0xffffff8005007812 */ /* 0x002fe200078ec0ff */
[----:B--2---:R-:W-:-:S03]  /*0ac0*/  IMAD.U32 R160, RZ, RZ, UR4 ;  /* 0x00000004ffa07e24 */ /* 0x004fc6000f8e00ff */
[----:B------:R-:W-:-:S07]  /*0ad0*/  ISETP.NE.AND P0, PT, R0, 0x80, PT ;  /* 0x000000800000780c */ /* 0x000fce0003f05270 */
[----:B------:R-:W0:Y:S08]  /*0ae0*/  @P1 LDC R0, c[0x0][0xd54] ;  /* 0x00035500ff001b82 */ /* 0x000e300000000800 */
[----:B------:R-:W1:Y:S08]  /*0af0*/  @P1 LDC R3, c[0x0][0xd58] ;  /* 0x00035600ff031b82 */ /* 0x000e700000000800 */
[----:B------:R-:W-:Y:S06]  /*0b00*/  @!P0 BAR.ARV 0x8, 0x100 ;  /* 0x0204000000008b1d */ /* 0x000fec0000002000 */
[----:B------:R-:W-:Y:S01]  /*0b10*/  ISETP.GE.U32.AND P0, PT, R5, 0x100, PT ;  /* 0x000001000500780c */ /* 0x000fe20003f06070 */
[----:B0-----:R-:W-:-:S12]  /*0b20*/  @P1 IMAD.HI.U32 R0, R0, UR4, RZ ;  /* 0x0000000400001c27 */ /* 0x001fd8000f8e00ff */
[----:B------:R-:W-:Y:S06]  /*0b30*/  @P0 BAR.ARV 0xf, 0x100 ;  /* 0x03c4000000000b1d */ /* 0x000fec0000002000 */
[----:B----4-:R-:W-:Y:S02]  /*0b40*/  ISETP.LE.AND P0, PT, RZ, UR36, PT ;  /* 0x00000024ff007c0c */ /* 0x010fe4000bf03270 */
[----:B-1----:R-:W-:Y:S02]  /*0b50*/  @P1 SHF.R.U32.HI R160, RZ, R3, R0 ;  /* 0x00000003ffa01219 */ /* 0x002fe40000011600 */
[----:B------:R-:W-:-:S03]  /*0b60*/  IADD3 R34, P1, R16, 0x1e8, RZ ;  /* 0x000001e810227810 */ /* 0x000fc60007f3e0ff */
[----:B------:R-:W-:Y:S02]  /*0b70*/  IMAD.MOV R159, RZ, RZ, -R160 ;  /* 0x000000ffff9f7224 */ /* 0x000fe400078e0aa0 */
[----:B------:R-:W-:Y:S02]  /*0b80*/  IMAD.X R35, RZ, RZ, R17, P1 ;  /* 0x000000ffff237224 */ /* 0x000fe400008e0611 */
[----:B------:R-:W-:Y:S02]  /*0b90*/  IMAD R159, R2, R159, UR4 ;  /* 0x00000004029f7e24 */ /* 0x000fe4000f8e029f */
[----:B---3--:R-:W-:Y:S05]  /*0ba0*/  @!P0 BRA `(.L_x_4990) ;  /* 0x000002c000208947 */ /* 0x008fea0003800000 */
[----:B------:R-:W0:Y:S01]  /*0bb0*/  LDC.64 R6, c[0x0][0x418] ;  /* 0x00010600ff067b82 */ /* 0x000e220000000a00 */
[----:B------:R-:W1:Y:S01]  /*0bc0*/  S2R R8, SR_TID.X ;  /* 0x0000000000087919 */ /* 0x000e620000002100 */
[C---:B------:R-:W-:Y:S01]  /*0bd0*/  IADD3 R158, P3, R16.reuse, 0x200, RZ ;  /* 0x00000200109e7810 */ /* 0x040fe20007f7e0ff */
[----:B------:R-:W-:Y:S01]  /*0be0*/  USHF.R.S32.HI UR37, URZ, 0x1f, UR36 ;  /* 0x0000001f3f257899 */ /* 0x000fe20008011424 */
[C---:B------:R-:W-:Y:S01]  /*0bf0*/  IADD3 R40, P2, R16.reuse, 0x38, RZ ;  /* 0x0000003810287810 */ /* 0x040fe20007f5e0ff */
[----:B------:R2:W-:Y:S01]  /*0c00*/  STL.128 [R1+0x200], RZ ;  /* 0x000200ff01007387 */ /* 0x0005e20000100c00 */
[C---:B------:R-:W-:Y:S01]  /*0c10*/  IADD3 R24, P6, R16.reuse, 0x78, RZ ;  /* 0x0000007810187810 */ /* 0x040fe20007fde0ff */
[--C-:B------:R-:W-:Y:S01]  /*0c20*/  IMAD.X R155, RZ, RZ, R17.reuse, P3 ;  /* 0x000000ffff9b7224 */ /* 0x100fe200018e0611 */
[----:B------:R-:W3:Y:S01]  /*0c30*/  LDC R0, c[0x0][0xa80] ;  /* 0x0002a000ff007b82 */ /* 0x000ee20000000800 */
[C---:B------:R-:W-:Y:S01]  /*0c40*/  IADD3 R42, P5, R16.reuse, 0x80, RZ ;  /* 0x00000080102a7810 */ /* 0x040fe20007fbe0ff */
[----:B------:R2:W-:Y:S01]  /*0c50*/  STL.128 [R1+0x210], RZ ;  /* 0x000210ff01007387 */ /* 0x0005e20000100c00 */
[C---:B------:R-:W-:Y:S01]  /*0c60*/  IADD3 R38, P4, R16.reuse, 0x88, RZ ;  /* 0x0000008810267810 */ /* 0x040fe20007f9e0ff */
[--C-:B------:R-:W-:Y:S01]  /*0c70*/  IMAD.X R41, RZ, RZ, R17.reuse, P2 ;  /* 0x000000ffff297224 */ /* 0x100fe200010e0611 */
[C---:B------:R-:W-:Y:S01]  /*0c80*/  IADD3 R19, P3, R16.reuse, 0x94, RZ ;  /* 0x0000009410137810 */ /* 0x040fe20007f7e0ff */
[----:B------:R2:W-:Y:S01]  /*0c90*/  STL.128 [R1+0x230], RZ ;  /* 0x000230ff01007387 */ /* 0x0005e20000100c00 */
[--C-:B------:R-:W-:Y:S01]  /*0ca0*/  IMAD.X R25, RZ, RZ, R17.reuse, P6 ;  /* 0x000000ffff197224 */ /* 0x100fe200030e0611 */
[----:B------:R-:W4:Y:S01]  /*0cb0*/  LDC R29, c[0x0][0x424] ;  /* 0x00010900ff1d7b82 */ /* 0x000f220000000800 */
[--C-:B------:R-:W-:Y:S01]  /*0cc0*/  IMAD.X R67, RZ, RZ, R17.reuse, P5 ;  /* 0x000000ffff437224 */ /* 0x100fe200028e0611 */
[----:B------:R2:W-:Y:S01]  /*0cd0*/  STL.128 [R1+0x240], RZ ;  /* 0x000240ff01007387 */ /* 0x0005e20000100c00 */
[--C-:B------:R-:W-:Y:S01]  /*0ce0*/  IMAD.X R61, RZ, RZ, R17.reuse, P4 ;  /* 0x000000ffff3d7224 */ /* 0x100fe200020e0611 */
[C---:B------:R-:W-:Y:S01]  /*0cf0*/  IADD3 R36, P2, R16.reuse, 0x98, RZ ;  /* 0x0000009810247810 */ /* 0x040fe20007f5e0ff */
[--C-:B------:R-:W-:Y:S01]  /*0d00*/  IMAD.X R50, RZ, RZ, R17.reuse, P3 ;  /* 0x000000ffff327224 */ /* 0x100fe200018e0611 */
[----:B------:R2:W-:Y:S01]  /*0d10*/  STL.128 [R1+0x250], RZ ;  /* 0x000250ff01007387 */ /* 0x0005e20000100c00 */
[----:B------:R-:W-:Y:S01]  /*0d20*/  IADD3 R63, P6, R16, 0xa0, RZ ;  /* 0x000000a0103f7810 */ /* 0x000fe20007fde0ff */
[----:B------:R-:W5:Y:S01]  /*0d30*/  LDC R2, c[0x0][0x2f0] ;  /* 0x0000bc00ff027b82 */ /* 0x000f620000000800 */
[----:B0-----:R-:W-:Y:S01]  /*0d40*/  ISETP.NE.U32.AND P0, PT, R6, RZ, PT ;  /* 0x000000ff0600720c */ /* 0x001fe20003f05070 */
[----:B------:R2:W-:Y:S01]  /*0d50*/  STL.128 [R1+0x260], RZ ;  /* 0x000260ff01007387 */ /* 0x0005e20000100c00 */
[C---:B------:R-:W-:Y:S01]  /*0d60*/  IADD3 R39, P5, R16.reuse, 0xa8, RZ ;  /* 0x000000a810277810 */ /* 0x040fe20007fbe0ff */
[--C-:B------:R-:W-:Y:S01]  /*0d70*/  IMAD.X R37, RZ, RZ, R17.reuse, P2 ;  /* 0x000000ffff257224 */ /* 0x100fe200010e0611 */
[----:B------:R-:W-:Y:S01]  /*0d80*/  ISETP.NE.AND.EX P0, PT, R7, RZ, PT, P0 ;  /* 0x000000ff0700720c */ /* 0x000fe20003f05300 */
[----:B------:R2:W-:Y:S01]  /*0d90*/  STL.128 [R1+0x270], RZ ;  /* 0x000270ff01007387 */ /* 0x0005e20000100c00 */
[C---:B------:R-:W-:Y:S01]  /*0da0*/  IADD3 R59, P4, R16.reuse, 0xb0, RZ ;  /* 0x000000b0103b7810 */ /* 0x040fe20007f9e0ff */
[--C-:B------:R-:W-:Y:S01]  /*0db0*/  IMAD.X R66, RZ, RZ, R17.reuse, P6 ;  /* 0x000000ffff427224 */ /* 0x100fe200030e0611 */
[C---:B------:R-:W-:Y:S01]  /*0dc0*/  IADD3 R57, P3, R16.reuse, 0xb8, RZ ;  /* 0x000000b810397810 */ /* 0x040fe20007f7e0ff */
[----:B---3--:R2:W-:Y:S01]  /*0dd0*/  STL [R1+0x220], R0 ;  /* 0x0002200001007387 */ /* 0x0085e20000100800 */
[--C-:B------:R-:W-:Y:S01]  /*0de0*/  IMAD.X R52, RZ, RZ, R17.reuse, P5 ;  /* 0x000000ffff347224 */ /* 0x100fe200028e0611 */
[C---:B------:R-:W-:Y:S01]  /*0df0*/  IADD3 R48, P2, R16.reuse, 0xc0, RZ ;  /* 0x000000c010307810 */ /* 0x040fe20007f5e0ff */
[--C-:B------:R-:W-:Y:S01]  /*0e00*/  IMAD.X R64, RZ, RZ, R17.reuse, P4 ;  /* 0x000000ffff407224 */ /* 0x100fe200020e0611 */
[----:B------:R2:W-:Y:S01]  /*0e10*/  STL.128 [R1+0x280], RZ ;  /* 0x000280ff01007387 */ /* 0x0005e20000100c00 */
[----:B------:R-:W-:Y:S01]  /*0e20*/  IADD3 R30, P6, R16, 0xd0, RZ ;  /* 0x000000d0101e7810 */ /* 0x000fe20007fde0ff */
[--C-:B------:R-:W-:Y:S01]  /*0e30*/  IMAD.X R62, RZ, RZ, R17.reuse, P3 ;  /* 0x000000ffff3e7224 */ /* 0x100fe200018e0611 */
[----:B----4-:R-:W-:Y:S01]  /*0e40*/  SEL R29, R29, 0x1, P0 ;  /* 0x000000011d1d7807 */ /* 0x010fe20000000000 */
[----:B------:R2:W-:Y:S01]  /*0e50*/  STL.128 [R1+0x290], RZ ;  /* 0x000290ff01007387 */ /* 0x0005e20000100c00 */
[----:B------:R-:W-:Y:S01]  /*0e60*/  ISETP.NE.AND P0, PT, R4, 0x1, PT ;  /* 0x000000010400780c */ /* 0x000fe20003f05270 */
[--C-:B------:R-:W-:Y:S01]  /*0e70*/  IMAD.X R51, RZ, RZ, R17.reuse, P2 ;  /* 0x000000ffff337224 */ /* 0x100fe200010e0611 */
[C---:B------:R-:W-:Y:S01]  /*0e80*/  IADD3 R53, P5, R16.reuse, 0xd8, RZ ;  /* 0x000000d810357810 */ /* 0x040fe20007fbe0ff */
[----:B------:R2:W-:Y:S01]  /*0e90*/  STL.128 [R1+0x2a0], RZ ;  /* 0x0002a0ff01007387 */ /* 0x0005e20000100c00 */
[----:B------:R-:W-:Y:S01]  /*0ea0*/  IADD3 R65, P4, R16, 0xe8, RZ ;  /* 0x000000e810417810 */ /* 0x000fe20007f9e0ff */
[--C-:B------:R-:W-:Y:S01]  /*0eb0*/  IMAD.X R31, RZ, RZ, R17.reuse, P6 ;  /* 0x000000ffff1f7224 */ /* 0x100fe200030e0611 */
[----:B-1----:R-:W-:Y:S01]  /*0ec0*/  LOP3.LUT R8, R8, 0x7f, RZ, 0xc0, !PT ;  /* 0x0000007f08087812 */ /* 0x002fe200078ec0ff */
[----:B------:R2:W-:Y:S01]  /*0ed0*/  STL.128 [R1+0x2b0], RZ ;  /* 0x0002b0ff01007387 */ /* 0x0005e20000100c00 */
[--C-:B------:R-:W-:Y:S01]  /*0ee0*/  IMAD.X R58, RZ, RZ, R17.reuse, P5 ;  /* 0x000000ffff3a7224 */ /* 0x100fe200028e0611 */
[C---:B------:R-:W-:Y:S01]  /*0ef0*/  IADD3 R152, P3, R16.reuse, 0xec, RZ ;  /* 0x000000ec10987810 */ /* 0x040fe20007f7e0ff */
[----:B------:R-:W-:Y:S01]  /*0f00*/  IMAD.X R68, RZ, RZ, R17, P4 ;  /* 0x000000ffff447224 */ /* 0x000fe200020e0611 */
[----:B------:R2:W-:Y:S01]  /*0f10*/  STL.128 [R1+0x2c0], RZ ;  /* 0x0002c0ff01007387 */ /* 0x0005e20000100c00 */
[C---:B------:R-:W-:Y:S01]  /*0f20*/  IADD3 R49, P2, R16.reuse, 0x11c, RZ ;  /* 0x0000011c10317810 */ /* 0x040fe20007f5e0ff */
[----:B-----5:R-:W-:Y:S01]  /*0f30*/  IMAD R29, R29, R2, RZ ;  /* 0x000000021d1d7224 */ /* 0x020fe200078e02ff */
[C---:B------:R-:W-:Y:S01]  /*0f40*/  IADD3 R55, P6, R16.reuse, 0x120, RZ ;  /* 0x0000012010377810 */ /* 0x040fe20007fde0ff */
[----:B------:R2:W-:Y:S01]  /*0f50*/  STL.128 [R1+0x2d0], RZ ;  /* 0x0002d0ff01007387 */ /* 0x0005e20000100c00 */
[C---:B------:R-:W-:Y:S01]  /*0f60*/  IADD3 R43, P5, R16.reuse, 0x128, RZ ;  /* 0x00000128102b7810 */ /* 0x040fe20007fbe0ff */
[C---:B------:R-:W-:Y:S01]  /*0f70*/  VIADD R153, R16.reuse, 0x148 ;  /* 0x0000014810997836 */ /* 0x040fe20000000000 */
[----:B------:R-:W-:Y:S01]  /*0f80*/  IADD3 R32, P4, R16, 0x140, RZ ;  /* 0x0000014010207810 */ /* 0x000fe20007f9e0ff */
[----:B------:R2:W-:Y:S01]  /*0f90*/  STL.128 [R1+0x2e0], RZ ;  /* 0x0002e0ff01007387 */ /* 0x0005e20000100c00 */
[----:B------:R-:W-:Y:S01]  /*0fa0*/  ISETP.NE.AND P1, PT, R8, RZ, PT ;  /* 0x000000ff0800720c */ /* 0x000fe20003f25270 */
[----:B------:R-:W-:-:S02]  /*0fb0*/  VIADD R18, R5, 0xffffff80 ;  /* 0xffffff8005127836 */ /* 0x000fc40000000000 */
[----:B------:R2:W-:Y:S01]  /*0fc0*/  STL.128 [R1+0x2f0], RZ ;  /* 0x0002f0ff01007387 */ /* 0x0005e20000100c00 */
[--C-:B------:R-:W-:Y:S01]  /*0fd0*/  IMAD.X R2, RZ, RZ, R17.reuse, P3 ;  /* 0x000000ffff027224 */ /* 0x100fe200018e0611 */
[----:B------:R-:W-:Y:S01]  /*0fe0*/  SEL R4, RZ, 0x1, P1 ;  /* 0x00000001ff047807 */ /* 0x000fe20000800000 */
[--C-:B------:R-:W-:Y:S01]  /*0ff0*/  IMAD.X R28, RZ, RZ, R17.reuse, P2 ;  /* 0x000000ffff1c7224 */ /* 0x100fe200010e0611 */
[----:B------:R2:W-:Y:S01]  /*1000*/  STL.128 [R1+0x300], RZ ;  /* 0x000300ff01007387 */ /* 0x0005e20000100c00 */
[--C-:B------:R-:W-:Y:S02]  /*1010*/  IMAD.X R60, RZ, RZ, R17.reuse, P6 ;  /* 0x000000ffff3c7224 */ /* 0x100fe400030e0611 */
[--C-:B------:R-:W-:Y:S01]  /*1020*/  IMAD.X R54, RZ, RZ, R17.reuse, P5 ;  /* 0x000000ffff367224 */ /* 0x100fe200028e0611 */
[----:B------:R2:W-:Y:S01]  /*1030*/  STL.128 [R1+0x310], RZ ;  /* 0x000310ff01007387 */ /* 0x0005e20000100c00 */
[----:B------:R-:W-:-:S03]  /*1040*/  IMAD.X R33, RZ, RZ, R17, P4 ;  /* 0x000000ffff217224 */ /* 0x000fc600020e0611 */
[----:B------:R2:W-:Y:S04]  /*1050*/  STL.128 [R1+0x320], RZ ;  /* 0x000320ff01007387 */ /* 0x0005e80000100c00 */
        /* <DEDUP_REMOVED lines=15> */
[----:B------:R2:W-:Y:S01]  /*1150*/  STL.128 [R1+0x420], RZ ;  /* 0x000420ff01007387 */ /* 0x0005e20000100c00 */
[----:B------:R-:W0:Y:S01]  /*1160*/  S2R R12, SR_CTAID.X ;  /* 0x00000000000c7919 */ /* 0x000e220000002500 */
[----:B------:R-:W-:Y:S05]  /*1170*/  @!P0 BRA `(.L_x_4991) ;  /* 0x0000008000c08947 */ /* 0x000fea0003800000 */
[----:B--2---:R-:W1:Y:S01]  /*1180*/  LDC R0, c[0x0][0x448] ;  /* 0x00011200ff007b82 */ /* 0x004e620000000800 */
[----:B0-----:R-:W-:-:S07]  /*1190*/  IMAD.SHL.U32 R12, R12, 0x40, RZ ;  /* 0x000000400c0c7824 */ /* 0x001fce00078e00ff */
[----:B------:R-:W0:Y:S08]  /*11a0*/  LDC.64 R8, c[0x0][0xad8] ;  /* 0x0002b600ff087b82 */ /* 0x000e300000000a00 */
[----:B------:R-:W2:Y:S01]  /*11b0*/  LDC R6, c[0x0][0x288] ;  /* 0x0000a200ff067b82 */ /* 0x000ea20000000800 */
[----:B-1----:R-:W-:Y:S02]  /*11c0*/  ISETP.NE.AND P1, PT, R0, 0x1, PT ;  /* 0x000000010000780c */ /* 0x002fe40003f25270 */
[----:B0-----:R-:W-:-:S11]  /*11d0*/  ISETP.GE.AND P2, PT, R9, 0x1, PT ;  /* 0x000000010900780c */ /* 0x001fd60003f46270 */
[----:B------:R-:W0:Y:S01]  /*11e0*/  @P1 LDC R3, c[0x0][0x44c] ;  /* 0x00011300ff031b82 */ /* 0x000e220000000800 */
[----:B------:R-:W-:-:S07]  /*11f0*/  @P1 VIADD R0, R12, 0x3f ;  /* 0x0000003f0c001836 */ /* 0x000fce0000000000 */
[----:B------:R-:W1:Y:S01]  /*1200*/  @P1 LDC R5, c[0x0][0x450] ;  /* 0x00011400ff051b82 */ /* 0x000e620000000800 */
[----:B0-----:R-:W-:Y:S01]  /*1210*/  @P1 IMAD.HI.U32 R2, R0, R3, RZ ;  /* 0x0000000300021227 */ /* 0x001fe200078e00ff */
[----:B--2---:R-:W-:-:S03]  /*1220*/  IADD3 R3, R29, 0x1, -R6 ;  /* 0x000000011d037810 */ /* 0x004fc60007ffe806 */
[----:B------:R-:W-:Y:S01]  /*1230*/  VIADD R0, R12, 0x3f ;  /* 0x0000003f0c007836 */ /* 0x000fe20000000000 */
[----:B-1----:R-:W-:-:S05]  /*1240*/  @P1 SHF.R.U32.HI R0, RZ, R5, R2 ;  /* 0x00000005ff001219 */ /* 0x002fca0000011602 */
        /* <DEDUP_REMOVED lines=13> */
.L_x_4993:
[----:B------:R-:W-:-:S13]  /*1320*/  ISETP.NE.AND P0, PT, R9, 0x1, PT ;  /* 0x000000010900780c */ /* 0x000fda0003f05270 */
[----:B------:R-:W0:Y:S02]  /*1330*/  @P0 LDC.64 R4, c[0x0][0xae0] ;  /* 0x0002b800ff040b82 */ /* 0x000e240000000a00 */
[----:B0-----:R-:W-:-:S05]  /*1340*/  @P0 IMAD.HI.U32 R4, R2, R4, RZ ;  /* 0x0000000402040227 */ /* 0x001fca00078e00ff */
[----:B------:R-:W-:-:S07]  /*1350*/  @P0 SHF.R.U32.HI R2, RZ, R5, R4 ;  /* 0x00000005ff020219 */ /* 0x000fce0000011604 */
.L_x_4994:
[----:B------:R-:W-:-:S05]  /*1360*/  IMAD R3, R2, R9, R9 ;  /* 0x0000000902037224 */ /* 0x000fca00078e0209 */
[----:B------:R-:W-:-:S07]  /*1370*/  VIMNMX R0, R0, R3, PT ;  /* 0x0000000300007248 */ /* 0x000fce0003fe0100 */
.L_x_4992:
[----:B------:R-:W0:Y:S01]  /*1380*/  @P1 LDC R7, c[0x0][0x44c] ;  /* 0x00011300ff071b82 */ /* 0x000e220000000800 */
[----:B------:R-:W-:Y:S01]  /*1390*/  VIADD R2, R0, 0x3f ;  /* 0x0000003f00027836 */ /* 0x000fe20000000000 */
[----:B------:R-:W-:Y:S01]  /*13a0*/  ULDC UR4, c[0x0][0xad4] ;  /* 0x0002b50000047ab9 */ /* 0x000fe20000000800 */
[----:B------:R-:W-:-:S03]  /*13b0*/  VIADD R0, R29, 0x3f ;  /* 0x0000003f1d007836 */ /* 0x000fc60000000000 */
[----:B------:R-:W-:Y:S02]  /*13c0*/  SHF.R.S32.HI R5, RZ, 0x1f, R2 ;  /* 0x0000001fff057819 */ /* 0x000fe40000011402 */
[----:B------:R-:W1:Y:S01]  /*13d0*/  @P1 LDC R11, c[0x0][0x450] ;  /* 0x00011400ff0b1b82 */ /* 0x000e620000000800 */
[----:B------:R-:W-:Y:S02]  /*13e0*/  SHF.R.S32.HI R3, RZ, 0x1f, R0 ;  /* 0x0000001fff037819 */ /* 0x000fe40000011400 */
[----:B------:R-:W-:Y:S02]  /*13f0*/  LEA.HI R5, R5, R2, RZ, 0x6 ;  /* 0x0000000205057211 */ /* 0x000fe400078f30ff */
[----:B------:R-:W-:Y:S02]  /*1400*/  LEA.HI R3, R3, R0, RZ, 0x6 ;  /* 0x0000000003037211 */ /* 0x000fe400078f30ff */
[----:B------:R-:W-:Y:S02]  /*1410*/  SHF.R.S32.HI R0, RZ, 0x6, R5 ;  /* 0x00000006ff007819 */ /* 0x000fe40000011405 */
[----:B------:R-:W-:Y:S01]  /*1420*/  SHF.R.S32.HI R3, RZ, 0x6, R3 ;  /* 0x00000006ff037819 */ /* 0x000fe20000011403 */
[----:B0-----:R-:W-:-:S05]  /*1430*/  @P1 IMAD.HI.U32 R4, R12, R7, RZ ;  /* 0x000000070c041227 */ /* 0x001fca00078e00ff */
[----:B-1----:R-:W-:Y:S02]  /*1440*/  @P1 SHF.R.U32.HI R12, RZ, R11, R4 ;  /* 0x0000000bff0c1219 */ /* 0x002fe40000011604 */
[----:B------:R-:W-:Y:S02]  /*1450*/  VIMNMX R11, R3, R0, PT ;  /* 0x00000000030b7248 */ /* 0x000fe40003fe0100 */
[----:B------:R-:W-:-:S05]  /*1460*/  IADD3 R12, R12, -R6, R29 ;  /* 0x800000060c0c7210 */ /* 0x000fca0007ffe01d */
        /* <DEDUP_REMOVED lines=11> */
.L_x_4996:
[----:B------:R-:W-:-:S13]  /*1520*/  ISETP.NE.AND P0, PT, R9, 0x1, PT ;  /* 0x000000010900780c */ /* 0x000fda0003f05270 */
[----:B------:R-:W0:Y:S02]  /*1530*/  @P0 LDC.64 R2, c[0x0][0xae0] ;  /* 0x0002b800ff020b82 */ /* 0x000e240000000a00 */
[----:B0-----:R-:W-:-:S05]  /*1540*/  @P0 IMAD.HI.U32 R2, R12, R2, RZ ;  /* 0x000000020c020227 */ /* 0x001fca00078e00ff */
[----:B------:R-:W-:-:S07]  /*1550*/  @P0 SHF.R.U32.HI R12, RZ, R3, R2 ;  /* 0x00000003ff0c0219 */ /* 0x000fce0000011602 */
.L_x_4997:
[----:B------:R-:W-:-:S05]  /*1560*/  IMAD R3, R12, R9, RZ ;  /* 0x000000090c037224 */ /* 0x000fca00078e02ff */
[----:B------:R-:W-:-:S07]  /*1570*/  VIMNMX R0, R0, R3, !PT ;  /* 0x0000000300007248 */ /* 0x000fce0007fe0100 */
.L_x_4995:
[----:B------:R-:W-:Y:S01]  /*1580*/  SHF.R.S32.HI R3, RZ, 0x1f, R0 ;  /* 0x0000001fff037819 */ /* 0x000fe20000011400 */
[----:B------:R-:W-:Y:S01]  /*1590*/  IMAD.MOV.U32 R231, RZ, RZ, RZ ;  /* 0x000000ffffe77224 */ /* 0x000fe200078e00ff */
[----:B------:R-:W-:Y:S02]  /*15a0*/  LOP3.LUT R6, R159, 0xffff, RZ, 0xc0, !PT ;  /* 0x0000ffff9f067812 */ /* 0x000fe400078ec0ff */
[----:B------:R-:W-:-:S04]  /*15b0*/  LEA.HI R3, R3, R0, RZ, 0x6 ;  /* 0x0000000003037211 */ /* 0x000fc800078f30ff */
[----:B------:R-:W-:-:S04]  /*15c0*/  SHF.R.S32.HI R3, RZ, 0x6, R3 ;  /* 0x00000006ff037819 */ /* 0x000fc80000011403 */
[----:B------:R-:W-:-:S04]  /*15d0*/  VIMNMX R9, RZ, R3, !PT ;  /* 0x00000003ff097248 */ /* 0x000fc80007fe0100 */
[----:B------:R-:W-:-:S13]  /*15e0*/  ISETP.GT.AND P0, PT, R11, R9, PT ;  /* 0x000000090b00720c */ /* 0x000fda0003f04270 */
[----:B------:R-:W-:Y:S05]  /*15f0*/  @!P0 BRA `(.L_x_4998) ;  /* 0x00000000007c8947 */ /* 0x000fea0003800000 */
[----:B------:R-:W-:-:S04]  /*1600*/  SHF.R.U32.HI R0, RZ, 0x10, R159 ;  /* 0x00000010ff007819 */ /* 0x000fc8000001169f */
[----:B------:R-:W-:-:S13]  /*1610*/  ISETP.NE.AND P0, PT, R0, RZ, PT ;  /* 0x000000ff0000720c */ /* 0x000fda0003f05270 */
[----:B------:R-:W0:Y:S02]  /*1620*/  @!P0 LDC R0, c[0x0][0xae8] ;  /* 0x0002ba00ff008b82 */ /* 0x000e240000000800 */
        /* <DEDUP_REMOVED lines=28> */
.L_x_4998:
[----:B------:R-:W-:Y:S01]  /*17f0*/  IMAD R0, R6, R231, R9 ;  /* 0x000000e706007224 */ /* 0x000fe200078e0209 */
[----:B------:R-:W-:-:S04]  /*1800*/  PRMT R3, RZ, 0x7610, R3 ;  /* 0x00007610ff037816 */ /* 0x000fc80000000003 */
[----:B------:R-:W-:-:S04]  /*1810*/  VIADDMNMX R231, R0, R231, R11, PT ;  /* 0x000000e700e77246 */ /* 0x000fc8000380010b */
[----:B------:R-:W-:-:S13]  /*1820*/  ISETP.GT.AND P0, PT, R231, R0, PT ;  /* 0x00000000e700720c */ /* 0x000fda0003f04270 */
[----:B------:R-:W-:Y:S05]  /*1830*/  @!P0 BRA `(.L_x_4999) ;  /* 0x0000022c00a88947 */ /* 0x000fea0003800000 */
[----:B------:R-:W2:Y:S04]  /*1840*/  LDL R3, [R1+0x1e8] ;  /* 0x0001e80001037983 */ /* 0x000ea80000100800 */
[----:B------:R-:W3:Y:S04]  /*1850*/  LDL R24, [R1+0x230] ;  /* 0x0002300001187983 */ /* 0x000ee80000100800 */
[----:B------:R-:W4:Y:S04]  /*1860*/  LDL R36, [R1+0x234] ;  /* 0x0002340001247983 */ /* 0x000f280000100800 */
[----:B------:R-:W5:Y:S04]  /*1870*/  LDL R38, [R1+0x238] ;  /* 0x0002380001267983 */ /* 0x000f680000100800 */
        /* <DEDUP_REMOVED lines=124> */
[----:B------:R-:W5:Y:S01]  /*2040*/  LDL R227, [R1+0x42c] ;  /* 0x00042c0001e37983 */ /* 0x000f620000100800 */
[----:B------:R-:W-:-:S04]  /*2050*/  SHF.R.S32.HI R229, RZ, 0x1f, R18 ;  /* 0x0000001fffe57819 */ /* 0x000fc80000011412 */
[----:B------:R-:W-:-:S04]  /*2060*/  LEA.HI R229, R229, R18, RZ, 0x7 ;  /* 0x00000012e5e57211 */ /* 0x000fc800078f38ff */
[----:B------:R-:W-:-:S06]  /*2070*/  SHF.R.S32.HI R2, RZ, 0x7, R229 ;  /* 0x00000007ff027819 */ /* 0x000fcc00000114e5 */
[----:B------:R-:W0:Y:S01]  /*2080*/  SHFL.IDX PT, R2, R2, RZ, 0x1f ;  /* 0x00001fff02027589 */ /* 0x000e2200000e0000 */
[----:B------:R-:W1:Y:S01]  /*2090*/  S2UR UR7, SR_CgaCtaId ;  /* 0x00000000000779c3 */ /* 0x000e620000008800 */
[----:B------:R-:W-:Y:S01]  /*20a0*/  UMOV UR6, 0x400 ;  /* 0x0000040000067882 */ /* 0x000fe20000000000 */
[----:B0-----:R-:W-:Y:S01]  /*20b0*/  R2UR UR4, R2 ;  /* 0x00000000020472ca */ /* 0x001fe200000e0000 */
[----:B-1----:R-:W-:-:S12]  /*20c0*/  ULEA UR21, UR7, UR6, 0x18 ;  /* 0x0000000607157291 */ /* 0x002fd8000f8ec03f */
[----:B------:R-:W-:-:S04]  /*20d0*/  ULEA.HI UR5, UR4, UR4, URZ, 0x1 ;  /* 0x0000000404057291 */ /* 0x000fc8000f8f083f */
[----:B------:R-:W-:-:S04]  /*20e0*/  ULOP3.LUT UR5, UR5, 0x1fffe, URZ, 0xc0, !UPT ;  /* 0x0001fffe05057892 */ /* 0x000fc8000f8ec03f */
[----:B------:R-:W-:-:S04]  /*20f0*/  UIADD3 UR5, UR4, -UR5, URZ ;  /* 0x8000000504057290 */ /* 0x000fc8000fffe03f */
[----:B------:R-:W-:-:S04]  /*2100*/  ULEA UR5, UR5, UR21, 0xf ;  /* 0x0000001505057291 */ /* 0x000fc8000f8e783f */
[----:B------:R-:W-:-:S04]  /*2110*/  UIADD3 UR5, UR5, 0x400, URZ ;  /* 0x0000040005057890 */ /* 0x000fc8000fffe03f */
[----:B------:R-:W-:-:S04]  /*2120*/  USHF.R.U32.HI UR5, URZ, 0x4, UR5 ;  /* 0x000000043f057899 */ /* 0x000fc80008011605 */
[----:B------:R-:W-:-:S04]  /*2130*/  ULOP3.LUT UR5, UR5, 0x3fff, URZ, 0xc0, !UPT ;  /* 0x00003fff05057892 */ /* 0x000fc8000f8ec03f */
[----:B------:R-:W-:Y:S02]  /*2140*/  ULOP3.LUT UR20, UR5, 0x2000000, URZ, 0xfc, !UPT ;  /* 0x0200000005147892 */ /* 0x000fe4000f8efc3f */
[----:B------:R-:W-:-:S04]  /*2150*/  UIADD3 UR4, UR21, 0x36400, URZ ;  /* 0x0003640015047890 */ /* 0x000fc8000fffe03f */
[----:B--2---:R-:W-:Y:S01]  /*2160*/  LEA R2, R3, UR20, 0xc ;  /* 0x0000001403027c11 */ /* 0x004fe2000f8e60ff */
[----:B------:R-:W-:Y:S01]  /*2170*/  IMAD.MOV.U32 R3, RZ, RZ, 0x40000040 ;  /* 0x40000040ff037424 */ /* 0x000fe200078e00ff */
[----:B------:R-:W-:Y:S02]  /*2180*/  USHF.R.U32.HI UR4, URZ, 0x4, UR4 ;  /* 0x000000043f047899 */ /* 0x000fe40008011604 */
[----:B------:R-:W-:Y:S02]  /*2190*/  R2UR UR6, R2 ;  /* 0x00000000020672ca */ /* 0x000fe400000e0000 */
[----:B------:R-:W-:Y:S01]  /*21a0*/  R2UR UR7, R3 ;  /* 0x00000000030772ca */ /* 0x000fe200000e0000 */
[----:B------:R-:W-:Y:S01]  /*21b0*/  ULOP3.LUT UR4, UR4, 0x3fff, URZ, 0xc0, !UPT ;  /* 0x00003fff04047892 */ /* 0x000fe2000f8ec03f */
[----:B---3--:R-:W-:Y:S03]  /*21c0*/  STL [R1+0x230], R24 ;  /* 0x0002301801007387 */ /* 0x008fe60000100800 */
[----:B------:R-:W-:Y:S01]  /*21d0*/  ULOP3.LUT UR16, UR4, 0x10000, URZ, 0xfc, !UPT ;  /* 0x0001000004107892 */ /* 0x000fe2000f8efc3f */
[----:B----4-:R-:W-:Y:S04]  /*21e0*/  STL [R1+0x234], R36 ;  /* 0x0002342401007387 */ /* 0x010fe80000100800 */
[----:B-----5:R-:W-:Y:S04]  /*21f0*/  STL [R1+0x238], R38 ;  /* 0x0002382601007387 */ /* 0x020fe80000100800 */
[----:B------:R-:W-:Y:S04]  /*2200*/  STL [R1+0x23c], R40 ;  /* 0x00023c2801007387 */ /* 0x000fe80000100800 */
        /* <DEDUP_REMOVED lines=22> */
[----:B------:R0:W-:Y:S01]  /*2370*/  STL [R1+0x2a4], R76 ;  /* 0x0002a44c01007387 */ /* 0x0001e20000100800 */
[----:B------:R-:W-:Y:S06]  /*2380*/  BAR.SYNC.DEFER_BLOCKING 0xe, 0x100 ;  /* 0x0384000000007b1d */ /* 0x000fec0000010000 */
[----:B------:R-:W-:Y:S01]  /*2390*/  UMOV UR4, UR16 ;  /* 0x0000001000047c82 */ /* 0x000fe20008000000 */
[----:B------:R-:W-:Y:S01]  /*23a0*/  UMOV UR5, 0x40000040 ;  /* 0x4000004000057882 */ /* 0x000fe20000000000 */
[----:B0-----:R-:W-:-:S06]  /*23b0*/  WARPGROUP.ARRIVE ;  /* 0x00000000000079c5 */ /* 0x001fcc0000000000 */
[----:B------:R-:W-:Y:S01]  /*23c0*/  HGMMA.64x256x16.F32.BF16 R24, gdesc[UR4].tnspB, RZ, !UPT, gsb0 ;  /* 0x43e00000041879f0 */ /* 0x000fe2000c0018ff */
[----:B------:R0:W-:Y:S04]  /*23d0*/  STL [R1+0x2a8], R4 ;  /* 0x0002a80401007387 */ /* 0x0001e80000100800 */
[----:B------:R1:W-:Y:S01]  /*23e0*/  STL [R1+0x374], R5 ;  /* 0x0003740501007387 */ /* 0x0003e20000100800 */
[----:B0-----:R-:W-:Y:S02]  /*23f0*/  VIADD R4, R2, 0x80 ;  /* 0x0000008002047836 */ /* 0x001fe40000000000 */
[----:B-1----:R-:W-:-:S03]  /*2400*/  IMAD.MOV.U32 R5, RZ, RZ, 0x40000040 ;  /* 0x40000040ff057424 */ /* 0x002fc600078e00ff */
[----:B------:R-:W-:Y:S02]  /*2410*/  R2UR UR10, R4 ;  /* 0x00000000040a72ca */ /* 0x000fe400000e0000 */
[----:B------:R-:W-:Y:S01]  /*2420*/  R2UR UR11, R5 ;  /* 0x00000000050b72ca */ /* 0x000fe200000e0000 */
[----:B------:R-:W-:Y:S01]  /*2430*/  UIADD3 UR8, UR16, 0x2, URZ ;  /* 0x0000000210087890 */ /* 0x000fe2000fffe03f */
        /* <DEDUP_REMOVED lines=60> */
[----:B------:R-:W-:Y:S01]  /*2800*/  STL [R1+0x394], R21 ;  /* 0x0003941501007387 */ /* 0x000fe20000100800 */
[----:B------:R-:W-:-:S03]  /*2810*/  WARPGROUP.DEPBAR.LE gsb0, 0x0 ;  /* 0x00008000000079c5 */ /* 0x000fc60000010000 */
        /* <DEDUP_REMOVED lines=38> */
[----:B------:R-:W-:Y:S04]  /*2a80*/  STL.128 [R1+0x230], R24 ;  /* 0x0002301801007387 */ /* 0x000fe80000100c00 */
        /* <DEDUP_REMOVED lines=30> */
[----:B------:R0:W-:Y:S01]  /*2c70*/  STL.128 [R1+0x420], R148 ;  /* 0x0004209401007387 */ /* 0x0001e20000100c00 */
[----:B------:R-:W-:Y:S01]  /*2c80*/  UMOV UR9, 0x40000040 ;  /* 0x4000004000097882 */ /* 0x000fe20000000000 */
[----:B0-----:R-:W-:-:S06]  /*2c90*/  WARPGROUP.ARRIVE ;  /* 0x00000000000079c5 */ /* 0x001fcc0000000000 */
[----:B------:R-:W-:Y:S01]  /*2ca0*/  HGMMA.64x256x16.F32.BF16 R24, gdesc[UR8].tnspB, R24, gsb0 ;  /* 0x43e00000081879f0 */ /* 0x000fe20008001818 */
[----:B------:R-:W-:Y:S02]  /*2cb0*/  VIADD R4, R2, 0x100 ;  /* 0x0000010002047836 */ /* 0x000fe40000000000 */
[----:B------:R-:W-:-:S03]  /*2cc0*/  IMAD.MOV.U32 R5, RZ, RZ, 0x40000040 ;  /* 0x40000040ff057424 */ /* 0x000fc600078e00ff */
[----:B------:R-:W-:Y:S02]  /*2cd0*/  R2UR UR14, R4 ;  /* 0x00000000040e72ca */ /* 0x000fe400000e0000 */
[----:B------:R-:W-:Y:S01]  /*2ce0*/  R2UR UR15, R5 ;  /* 0x00000000050f72ca */ /* 0x000fe200000e0000 */
[----:B------:R-:W-:Y:S01]  /*2cf0*/  UIADD3 UR12, UR16, 0x4, URZ ;  /* 0x00000004100c7890 */ /* 0x000fe2000fffe03f */
[----:B------:R-:W-:Y:S01]  /*2d00*/  UMOV UR13, 0x40000040 ;  /* 0x40000040000d7882 */ /* 0x000fe20000000000 */
[----:B------:R-:W-:Y:S02]  /*2d10*/  VIADD R2, R2, 0x180 ;  /* 0x0000018002027836 */ /* 0x000fe40000000000 */
[----:B------:R-:W-:-:S03]  /*2d20*/  IMAD.MOV.U32 R3, RZ, RZ, 0x40000040 ;  /* 0x40000040ff037424 */ /* 0x000fc600078e00ff */
[----:B------:R-:W-:Y:S02]  /*2d30*/  R2UR UR18, R2 ;  /* 0x00000000021272ca */ /* 0x000fe400000e0000 */
[----:B------:R-:W-:Y:S01]  /*2d40*/  R2UR UR19, R3 ;  /* 0x00000000031372ca */ /* 0x000fe200000e0000 */
[----:B------:R-:W-:Y:S01]  /*2d50*/  UIADD3 UR16, UR16, 0x6, URZ ;  /* 0x0000000610107890 */ /* 0x000fe2000fffe03f */
[----:B------:R-:W-:Y:S01]  /*2d60*/  UMOV UR17, 0x40000040 ;  /* 0x4000004000117882 */ /* 0x000fe20000000000 */
[----:B------:R-:W-:Y:S02]  /*2d70*/  WARPGROUP.DEPBAR.LE gsb0, 0x0 ;  /* 0x00008000000079c5 */ /* 0x000fe40000010000 */
        /* <DEDUP_REMOVED lines=31> */
[----:B------:R0:W-:Y:S02]  /*2f70*/  STL.128 [R1+0x420], R148 ;  /* 0x0004209401007387 */ /* 0x0001e40000100c00 */
[----:B0-----:R-:W-:-:S06]  /*2f80*/  WARPGROUP.ARRIVE ;  /* 0x00000000000079c5 */ /* 0x001fcc0000000000 */
[----:B------:R-:W-:Y:S03]  /*2f90*/  HGMMA.64x256x16.F32.BF16 R24, gdesc[UR12].tnspB, R24, gsb0 ;  /* 0x43e000000c1879f0 */ /* 0x000fe60008001818 */
        /* <DEDUP_REMOVED lines=37> */
[----:B------:R-:W2:Y:S04]  /*31f0*/  LDL R2, [R1+0x230] ;  /* 0x0002300001027983 */ /* 0x000ea80000100800 */
        /* <DEDUP_REMOVED lines=10> */
[----:B------:R0:W-:Y:S04]  /*32a0*/  STL.128 [R1+0x2e0], R68 ;  /* 0x0002e04401007387 */ /* 0x0001e80000100c00 */
        /* <DEDUP_REMOVED lines=18> */
[----:B------:R-:W-:Y:S04]  /*33d0*/  STL.128 [R1+0x410], R144 ;  /* 0x0004109001007387 */ /* 0x000fe80000100c00 */
[----:B------:R-:W-:Y:S04]  /*33e0*/  STL.128 [R1+0x420], R148 ;  /* 0x0004209401007387 */ /* 0x000fe80000100c00 */
[----:B0-----:R-:W2:Y:S04]  /*33f0*/  LDL R68, [R1+0x234] ;  /* 0x0002340001447983 */ /* 0x001ea80000100800 */
[----:B------:R-:W2:Y:S04]  /*3400*/  LDL R70, [R1+0x238] ;  /* 0x0002380001467983 */ /* 0x000ea80000100800 */
[----:B-1----:R-:W2:Y:S04]  /*3410*/  LDL R72, [R1+0x23c] ;  /* 0x00023c0001487983 */ /* 0x002ea80000100800 */
[----:B------:R-:W2:Y:S04]  /*3420*/  LDL R74, [R1+0x244] ;  /* 0x00024400014a7983 */ /* 0x000ea80000100800 */
[----:B---3--:R-:W3:Y:S04]  /*3430*/  LDL R76, [R1+0x248] ;  /* 0x00024800014c7983 */ /* 0x008ee80000100800 */
[----:B------:R-:W3:Y:S04]  /*3440*/  LDL R78, [R1+0x24c] ;  /* 0x00024c00014e7983 */ /* 0x000ee80000100800 */
[----:B------:R-:W3:Y:S04]  /*3450*/  LDL R6, [R1+0x250] ;  /* 0x0002500001067983 */ /* 0x000ee80000100800 */
[----:B----4-:R-:W4:Y:S04]  /*3460*/  LDL R80, [R1+0x254] ;  /* 0x0002540001507983 */ /* 0x010f280000100800 */
[----:B------:R-:W4:Y:S04]  /*3470*/  LDL R82, [R1+0x258] ;  /* 0x0002580001527983 */ /* 0x000f280000100800 */
[----:B-----5:R-:W5:Y:S04]  /*3480*/  LDL R84, [R1+0x25c] ;  /* 0x00025c0001547983 */ /* 0x020f680000100800 */
        /* <DEDUP_REMOVED lines=117> */
[----:B------:R-:W0:Y:S01]  /*3be0*/  S2R R233, SR_TID.X ;  /* 0x0000000000e97919 */ /* 0x000e220000002100 */
[----:B------:R-:W-:-:S05]  /*3bf0*/  LOP3.LUT R229, R229, 0xffffff80, RZ, 0xc0, !PT ;  /* 0xffffff80e5e57812 */ /* 0x000fca00078ec0ff */
[----:B------:R-:W-:Y:S01]  /*3c00*/  IMAD.IADD R229, R18, 0x1, -R229 ;  /* 0x0000000112e57824 */ /* 0x000fe200078e0ae5 */
[----:B--2---:R1:W-:Y:S04]  /*3c10*/  STL [R1+0x230], R2 ;  /* 0x0002300201007387 */ /* 0x0043e80000100800 */
[----:B------:R-:W-:Y:S04]  /*3c20*/  STL [R1+0x234], R68 ;  /* 0x0002344401007387 */ /* 0x000fe80000100800 */
[----:B------:R-:W-:Y:S01]  /*3c30*/  STL [R1+0x238], R70 ;  /* 0x0002384601007387 */ /* 0x000fe20000100800 */
[----:B-1----:R-:W-:-:S03]  /*3c40*/  SHF.R.S32.HI R2, RZ, 0x1f, R229 ;  /* 0x0000001fff027819 */ /* 0x002fc600000114e5 */
[----:B------:R-:W-:Y:S04]  /*3c50*/  STL [R1+0x23c], R72 ;  /* 0x00023c4801007387 */ /* 0x000fe80000100800 */
[----:B------:R-:W-:Y:S04]  /*3c60*/  STL [R1+0x244], R74 ;  /* 0x0002444a01007387 */ /* 0x000fe80000100800 */
[----:B---3--:R-:W-:Y:S04]  /*3c70*/  STL [R1+0x248], R76 ;  /* 0x0002484c01007387 */ /* 0x008fe80000100800 */
[----:B------:R-:W-:Y:S01]  /*3c80*/  STL [R1+0x24c], R78 ;  /* 0x00024c4e01007387 */ /* 0x000fe20000100800 */
[----:B0-----:R-:W-:-:S03]  /*3c90*/  LOP3.LUT R233, R233, 0x7f, RZ, 0xc0, !PT ;  /* 0x0000007fe9e97812 */ /* 0x001fc600078ec0ff */
[----:B------:R-:W-:Y:S04]  /*3ca0*/  STL [R1+0x250], R6 ;  /* 0x0002500601007387 */ /* 0x000fe80000100800 */
[----:B----4-:R-:W-:Y:S04]  /*3cb0*/  STL [R1+0x254], R80 ;  /* 0x0002545001007387 */ /* 0x010fe80000100800 */
[----:B------:R-:W-:Y:S04]  /*3cc0*/  STL [R1+0x258], R82 ;  /* 0x0002585201007387 */ /* 0x000fe80000100800 */
        /* <DEDUP_REMOVED lines=117> */
[----:B------:R-:W-:Y:S06]  /*4420*/  BAR.ARV 0xf, 0x100 ;  /* 0x03c4000000007b1d */ /* 0x000fec0000002000 */
[----:B0-----:R-:W-:Y:S01]  /*4430*/  LEA.HI R3, R2, R229, RZ, 0x2 ;  /* 0x000000e502037211 */ /* 0x001fe200078f10ff */
[----:B------:R0:W-:Y:S01]  /*4440*/  STL [R1+0x240], R4 ;  /* 0x0002400401007387 */ /* 0x0001e20000100800 */
[----:B------:R-:W-:-:S02]  /*4450*/  ISETP.NE.AND P1, PT, R233, RZ, PT ;  /* 0x000000ffe900720c */ /* 0x000fc40003f25270 */
[--C-:B0-----:R-:W-:Y:S02]  /*4460*/  SHF.R.S32.HI R4, RZ, 0x2, R3.reuse ;  /* 0x00000002ff047819 */ /* 0x101fe40000011403 */
[----:B------:R-:W-:-:S04]  /*4470*/  SHF.R.S32.HI R3, RZ, 0x1f, R3 ;  /* 0x0000001fff037819 */ /* 0x000fc80000011403 */
[----:B------:R-:W-:Y:S01]  /*4480*/  LEA.HI R3, R3, R4, RZ, 0x3 ;  /* 0x0000000403037211 */ /* 0x000fe200078f18ff */
[----:B------:R-:W-:Y:S01]  /*4490*/  VIADD R231, R231, 0xfffffffe ;  /* 0xfffffffee7e77836 */ /* 0x000fe20000000000 */
[----:B------:R-:W-:Y:S02]  /*44a0*/  LEA.HI R2, R2, R229, RZ, 0x5 ;  /* 0x000000e502027211 */ /* 0x000fe400078f28ff */
[----:B------:R-:W-:Y:S01]  /*44b0*/  LOP3.LUT R3, R3, 0xfffffff8, RZ, 0xc0, !PT ;  /* 0xfffffff803037812 */ /* 0x000fe200078ec0ff */
[----:B------:R-:W-:Y:S01]  /*44c0*/  BSSY B0, `(.L_x_5000) ;  /* 0x000000a000007945 */ /* 0x000fe20003800000 */
[----:B------:R-:W-:Y:S02]  /*44d0*/  ISETP.GE.AND P0, PT, R231, R0, PT ;  /* 0x00000000e700720c */ /* 0x000fe40003f06270 */
[----:B------:R-:W-:Y:S01]  /*44e0*/  SHF.R.S32.HI R2, RZ, 0x5, R2 ;  /* 0x00000005ff027819 */ /* 0x000fe20000011402 */
[----:B------:R-:W-:Y:S01]  /*44f0*/  IMAD.IADD R3, R4, 0x1, -R3 ;  /* 0x0000000104037824 */ /* 0x000fe200078e0a03 */
[----:B------:R-:W-:Y:S09]  /*4500*/  @P1 BRA `(.L_x_5001) ;  /* 0x0000000000141947 */ /* 0x000ff20003800000 */
[----:B------:R-:W2:Y:S02]  /*4510*/  LDL R4, [R1+0x1e8] ;  /* 0x0001e80001047983 */ /* 0x000ea40000100800 */
[----:B--2---:R-:W-:-:S05]  /*4520*/  LEA R4, R4, UR21, 0x3 ;  /* 0x0000001504047c11 */ /* 0x004fca000f8e18ff */
[----:B------:R-:W-:-:S05]  /*4530*/  VIADD R4, R4, 0x38860 ;  /* 0x0003886004047836 */ /* 0x000fca0000000000 */
[----:B------:R-:W-:-:S04]  /*4540*/  PRMT R4, RZ, 0x654, R4 ;  /* 0x00000654ff047816 */ /* 0x000fc80000000004 */
[----:B------:R0:W-:Y:S03]  /*4550*/  SYNCS.ARRIVE.TRANS64.RED.A1T0 RZ, [R4+URZ], RZ ;  /* 0x000000ff04ff79a7 */ /* 0x0001e6000810043f */
.L_x_5001:
[----:B------:R-:W-:Y:S05]  /*4560*/  BSYNC B0 ;  /* 0x0000000000007941 */ /* 0x000fea0003800000 */
.L_x_5000:
[----:B------:R-:W-:Y:S01]  /*4570*/  IMAD R152, R2, 0x10, R3 ;  /* 0x0000001002987824 */ /* 0x000fe200078e0203 */
[----:B------:R-:W-:Y:S06]  /*4580*/  @!P0 BRA `(.L_x_5002) ;  /* 0x0000003c00608947 */ /* 0x000fec0003800000 */
.L_x_5005:
[----:B------:R-:W2:Y:S04]  /*4590*/  LDL R153, [R1+0x1e8] ;  /* 0x0001e80001997983 */ /* 0x000ea80000100800 */
[----:B0-----:R-:W3:Y:S04]  /*45a0*/  LDL.64 R46, [R1+0x240] ;  /* 0x00024000012e7983 */ /* 0x001ee80000100a00 */
[----:B------:R-:W4:Y:S04]  /*45b0*/  LDL.64 R48, [R1+0x250] ;  /* 0x0002500001307983 */ /* 0x000f280000100a00 */
[----:B------:R-:W5:Y:S04]  /*45c0*/  LDL.64 R50, [R1+0x260] ;  /* 0x0002600001327983 */ /* 0x000f680000100a00 */
        /* <DEDUP_REMOVED lines=56> */
[----:B-1----:R-:W5:Y:S04]  /*4950*/  LDL.64 R2, [R1+0x3e8] ;  /* 0x0003e80001027983 */ /* 0x002f680000100a00 */
[----:B------:R-:W5:Y:S04]  /*4960*/  LDL.64 R10, [R1+0x3f8] ;  /* 0x0003f800010a7983 */ /* 0x000f680000100a00 */
[----:B------:R-:W5:Y:S04]  /*4970*/  LDL.64 R8, [R1+0x408] ;  /* 0x0004080001087983 */ /* 0x000f680000100a00 */
[----:B------:R-:W5:Y:S04]  /*4980*/  LDL.64 R6, [R1+0x418] ;  /* 0x0004180001067983 */ /* 0x000f680000100a00 */
[----:B0-----:R-:W5:Y:S01]  /*4990*/  LDL.64 R4, [R1+0x428] ;  /* 0x0004280001047983 */ /* 0x001f620000100a00 */
[----:B--2---:R-:W-:-:S05]  /*49a0*/  IMAD R40, R153, 0x40, R152 ;  /* 0x0000004099287824 */ /* 0x004fca00078e0298 */
[----:B------:R-:W-:Y:S01]  /*49b0*/  LEA R40, R40, UR21, 0x2 ;  /* 0x0000001528287c11 */ /* 0x000fe2000f8e10ff */
[----:B------:R-:W-:Y:S06]  /*49c0*/  BAR.SYNC.DEFER_BLOCKING 0xe, 0x100 ;  /* 0x0384000000007b1d */ /* 0x000fec0000010000 */
[----:B------:R-:W3:Y:S04]  /*49d0*/  LDS R43, [R40+0x38400] ;  /* 0x03840000282b7984 */ /* 0x000ee80000000800 */
[----:B------:R0:W1:Y:S01]  /*49e0*/  LDS R42, [R40+0x38420] ;  /* 0x03842000282a7984 */ /* 0x0000620000000800 */
[C---:B---3--:R-:W-:Y:S01]  /*49f0*/  FMUL.FTZ R47, R43.reuse, R47 ;  /* 0x0000002f2b2f7220 */ /* 0x048fe20000410000 */
[C---:B------:R-:W-:Y:S01]  /*4a00*/  FMUL.FTZ R46, R43.reuse, R46 ;  /* 0x0000002e2b2e7220 */ /* 0x040fe20000410000 */
[C---:B----4-:R-:W-:Y:S01]  /*4a10*/  FMUL.FTZ R49, R43.reuse, R49 ;  /* 0x000000312b317220 */ /* 0x050fe20000410000 */
[C---:B------:R-:W-:Y:S01]  /*4a20*/  FMUL.FTZ R48, R43.reuse, R48 ;  /* 0x000000302b307220 */ /* 0x040fe20000410000 */
[C---:B-----5:R-:W-:Y:S01]  /*4a30*/  FMUL.FTZ R51, R43.reuse, R51 ;  /* 0x000000332b337220 */ /* 0x060fe20000410000 */
[C---:B------:R-:W-:Y:S01]  /*4a40*/  FMUL.FTZ R50, R43.reuse, R50 ;  /* 0x000000322b327220 */ /* 0x040fe20000410000 */
        /* <DEDUP_REMOVED lines=53> */
[----:B------:R-:W-:Y:S01]  /*4da0*/  FMUL.FTZ R104, R43, R104 ;  /* 0x000000682b687220 */ /* 0x000fe20000410000 */
[-C--:B0-----:R-:W-:Y:S01]  /*4db0*/  FMUL.FTZ R40, R44, R43.reuse ;  /* 0x0000002b2c287220 */ /* 0x081fe20000410000 */
[----:B------:R-:W-:Y:S01]  /*4dc0*/  FMUL.FTZ R41, R45, R43 ;  /* 0x0000002b2d297220 */ /* 0x000fe20000410000 */
[C---:B------:R-:W-:Y:S01]  /*4dd0*/  FMUL.FTZ R107, R43.reuse, R107 ;  /* 0x0000006b2b6b7220 */ /* 0x040fe20000410000 */
[----:B------:R-:W-:Y:S01]  /*4de0*/  FMUL.FTZ R106, R43, R106 ;  /* 0x0000006a2b6a7220 */ /* 0x000fe20000410000 */
[C---:B-1----:R-:W-:Y:S01]  /*4df0*/  FMUL.FTZ R109, R42.reuse, R109 ;  /* 0x0000006d2a6d7220 */ /* 0x042fe20000410000 */
[C---:B------:R-:W-:Y:S01]  /*4e00*/  FMUL.FTZ R108, R42.reuse, R108 ;  /* 0x0000006c2a6c7220 */ /* 0x040fe20000410000 */
[C---:B------:R-:W-:Y:S01]  /*4e10*/  FMUL.FTZ R111, R42.reuse, R111 ;  /* 0x0000006f2a6f7220 */ /* 0x040fe20000410000 */
[C---:B------:R-:W-:Y:S01]  /*4e20*/  FMUL.FTZ R110, R42.reuse, R110 ;  /* 0x0000006e2a6e7220 */ /* 0x040fe20000410000 */
[----:B------:R-:W-:Y:S01]  /*4e30*/  STL.64 [R1+0x240], R46 ;  /* 0x0002402e01007387 */ /* 0x000fe20000100a00 */
[C---:B------:R-:W-:Y:S01]  /*4e40*/  FMUL.FTZ R113, R42.reuse, R113 ;  /* 0x000000712a717220 */ /* 0x040fe20000410000 */
[----:B------:R-:W-:-:S02]  /*4e50*/  FMUL.FTZ R112, R42, R112 ;  /* 0x000000702a707220 */ /* 0x000fc40000410000 */
[----:B------:R-:W-:Y:S01]  /*4e60*/  STL.64 [R1+0x250], R48 ;  /* 0x0002503001007387 */ /* 0x000fe20000100a00 */
[C---:B------:R-:W-:Y:S01]  /*4e70*/  FMUL.FTZ R115, R42.reuse, R115 ;  /* 0x000000732a737220 */ /* 0x040fe20000410000 */
[C---:B------:R-:W-:Y:S02]  /*4e80*/  FMUL.FTZ R114, R42.reuse, R114 ;  /* 0x000000722a727220 */ /* 0x040fe40000410000 */
[----:B------:R-:W-:Y:S01]  /*4e90*/  STL.64 [R1+0x260], R50 ;  /* 0x0002603201007387 */ /* 0x000fe20000100a00 */
[C---:B------:R-:W-:Y:S01]  /*4ea0*/  FMUL.FTZ R117, R42.reuse, R117 ;  /* 0x000000752a757220 */ /* 0x040fe20000410000 */
[C---:B------:R-:W-:Y:S02]  /*4eb0*/  FMUL.FTZ R116, R42.reuse, R116 ;  /* 0x000000742a747220 */ /* 0x040fe40000410000 */
        /* <DEDUP_REMOVED lines=21> */
[----:B------:R0:W-:Y:S01]  /*5010*/  STL.64 [R1+0x2e0], R66 ;  /* 0x0002e04201007387 */ /* 0x0001e20000100a00 */
[C---:B------:R-:W-:Y:S01]  /*5020*/  FMUL.FTZ R133, R42.reuse, R133 ;  /* 0x000000852a857220 */ /* 0x040fe20000410000 */
[C---:B------:R-:W-:Y:S02]  /*5030*/  FMUL.FTZ R132, R42.reuse, R132 ;  /* 0x000000842a847220 */ /* 0x040fe40000410000 */
[----:B------:R1:W-:Y:S01]  /*5040*/  STL.64 [R1+0x2f0], R68 ;  /* 0x0002f04401007387 */ /* 0x0003e20000100a00 */
[C---:B------:R-:W-:Y:S01]  /*5050*/  FMUL.FTZ R39, R42.reuse, R39 ;  /* 0x000000272a277220 */ /* 0x040fe20000410000 */
[C---:B------:R-:W-:Y:S02]  /*5060*/  FMUL.FTZ R38, R42.reuse, R38 ;  /* 0x000000262a267220 */ /* 0x040fe40000410000 */
[----:B------:R2:W-:Y:S01]  /*5070*/  STL.64 [R1+0x300], R70 ;  /* 0x0003004601007387 */ /* 0x0005e20000100a00 */
        /* <DEDUP_REMOVED lines=52> */
[----:B------:R-:W-:Y:S02]  /*53c0*/  FMUL.FTZ R4, R42, R4 ;  /* 0x000000042a047220 */ /* 0x000fe40000410000 */
[----:B------:R-:W-:Y:S04]  /*53d0*/  STL.64 [R1+0x230], R40 ;  /* 0x0002302801007387 */ /* 0x000fe80000100a00 */
        /* <DEDUP_REMOVED lines=23> */
[----:B------:R3:W-:Y:S04]  /*5550*/  STL.64 [R1+0x398], R12 ;  /* 0x0003980c01007387 */ /* 0x0007e80000100a00 */
        /* <DEDUP_REMOVED lines=8> */
[----:B------:R5:W-:Y:S04]  /*55e0*/  STL.64 [R1+0x428], R4 ;  /* 0x0004280401007387 */ /* 0x000be80000100a00 */
[----:B0-----:R-:W5:Y:S04]  /*55f0*/  LDL R66, [R1+0x234] ;  /* 0x0002340001427983 */ /* 0x001f680000100800 */
[----:B-1----:R-:W5:Y:S04]  /*5600*/  LDL R68, [R1+0x238] ;  /* 0x0002380001447983 */ /* 0x002f680000100800 */
[----:B--2---:R-:W2:Y:S04]  /*5610*/  LDL R70, [R1+0x23c] ;  /* 0x00023c0001467983 */ /* 0x004ea80000100800 */
[----:B---3--:R-:W3:Y:S04]  /*5620*/  LDL R12, [R1+0x240] ;  /* 0x00024000010c7983 */ /* 0x008ee80000100800 */
[----:B------:R-:W3:Y:S04]  /*5630*/  LDL R72, [R1+0x244] ;  /* 0x0002440001487983 */ /* 0x000ee80000100800 */
[----:B------:R-:W3:Y:S04]  /*5640*/  LDL R74, [R1+0x248] ;  /* 0x00024800014a7983 */ /* 0x000ee80000100800 */
[----:B------:R-:W3:Y:S04]  /*5650*/  LDL R76, [R1+0x24c] ;  /* 0x00024c00014c7983 */ /* 0x000ee80000100800 */
[----:B----4-:R-:W4:Y:S04]  /*5660*/  LDL R2, [R1+0x250] ;  /* 0x0002500001027983 */ /* 0x010f280000100800 */
[----:B------:R-:W4:Y:S04]  /*5670*/  LDL R78, [R1+0x254] ;  /* 0x00025400014e7983 */ /* 0x000f280000100800 */
[----:B------:R-:W4:Y:S04]  /*5680*/  LDL R80, [R1+0x258] ;  /* 0x0002580001507983 */ /* 0x000f280000100800 */
        /* <DEDUP_REMOVED lines=117> */
[----:B------:R-:W-:Y:S04]  /*5de0*/  STL [R1+0x230], R40 ;  /* 0x0002302801007387 */ /* 0x000fe80000100800 */
[----:B------:R-:W-:Y:S04]  /*5df0*/  STL [R1+0x234], R66 ;  /* 0x0002344201007387 */ /* 0x000fe80000100800 */
[----:B------:R-:W-:Y:S04]  /*5e00*/  STL [R1+0x238], R68 ;  /* 0x0002384401007387 */ /* 0x000fe80000100800 */
[----:B--2---:R-:W-:Y:S04]  /*5e10*/  STL [R1+0x23c], R70 ;  /* 0x00023c4601007387 */ /* 0x004fe80000100800 */
[----:B---3--:R-:W-:Y:S04]  /*5e20*/  STL [R1+0x240], R12 ;  /* 0x0002400c01007387 */ /* 0x008fe80000100800 */
[----:B------:R-:W-:Y:S04]  /*5e30*/  STL [R1+0x244], R72 ;  /* 0x0002444801007387 */ /* 0x000fe80000100800 */
[----:B------:R-:W-:Y:S04]  /*5e40*/  STL [R1+0x248], R74 ;  /* 0x0002484a01007387 */ /* 0x000fe80000100800 */
[----:B------:R-:W-:Y:S04]  /*5e50*/  STL [R1+0x24c], R76 ;  /* 0x00024c4c01007387 */ /* 0x000fe80000100800 */
[----:B----4-:R-:W-:Y:S04]  /*5e60*/  STL [R1+0x250], R2 ;  /* 0x0002500201007387 */ /* 0x010fe80000100800 */
[----:B------:R-:W-:Y:S04]  /*5e70*/  STL [R1+0x254], R78 ;  /* 0x0002544e01007387 */ /* 0x000fe80000100800 */
[----:B------:R-:W-:Y:S04]  /*5e80*/  STL [R1+0x258], R80 ;  /* 0x0002585001007387 */ /* 0x000fe80000100800 */
        /* <DEDUP_REMOVED lines=41> */
[----:B------:R0:W-:Y:S04]  /*6120*/  STL [R1+0x300], R26 ;  /* 0x0003001a01007387 */ /* 0x0001e80000100800 */
        /* <DEDUP_REMOVED lines=74> */
[----:B------:R5:W-:Y:S04]  /*65d0*/  STL [R1+0x42c], R65 ;  /* 0x00042c4101007387 */ /* 0x000be80000100800 */
[----:B0-----:R-:W5:Y:S04]  /*65e0*/  LDL.128 R24, [R1+0x230] ;  /* 0x0002300001187983 */ /* 0x001f680000100c00 */
[----:B-1----:R-:W5:Y:S04]  /*65f0*/  LDL.128 R28, [R1+0x240] ;  /* 0x00024000011c7983 */ /* 0x002f680000100c00 */
[----:B--2---:R-:W2:Y:S04]  /*6600*/  LDL.128 R32, [R1+0x250] ;  /* 0x0002500001207983 */ /* 0x004ea80000100c00 */
[----:B---3--:R-:W2:Y:S04]  /*6610*/  LDL.128 R36, [R1+0x260] ;  /* 0x0002600001247983 */ /* 0x008ea80000100c00 */
[----:B----4-:R-:W2:Y:S04]  /*6620*/  LDL.128 R40, [R1+0x270] ;  /* 0x0002700001287983 */ /* 0x010ea80000100c00 */
[----:B-----5:R-:W2:Y:S04]  /*6630*/  LDL.128 R44, [R1+0x280] ;  /* 0x00028000012c7983 */ /* 0x020ea80000100c00 */
[----:B------:R-:W2:Y:S04]  /*6640*/  LDL.128 R48, [R1+0x290] ;  /* 0x0002900001307983 */ /* 0x000ea80000100c00 */
        /* <DEDUP_REMOVED lines=24> */
[----:B------:R-:W2:Y:S01]  /*67d0*/  LDL.128 R148, [R1+0x420] ;  /* 0x0004200001947983 */ /* 0x000ea20000100c00 */
[----:B------:R-:W-:-:S02]  /*67e0*/  VIADD R2, R153, 0x1 ;  /* 0x0000000199027836 */ /* 0x000fc40000000000 */
[----:B------:R-:W-:Y:S02]  /*67f0*/  IMAD.MOV.U32 R5, RZ, RZ, 0x40000040 ;  /* 0x40000040ff057424 */ /* 0x000fe400078e00ff */
[----:B------:R-:W-:Y:S01]  /*6800*/  IMAD.MOV.U32 R7, RZ, RZ, 0x40000040 ;  /* 0x40000040ff077424 */ /* 0x000fe200078e00ff */
[----:B------:R-:W-:Y:S01]  /*6810*/  ISETP.NE.AND P0, PT, R2, 0x2, PT ;  /* 0x000000020200780c */ /* 0x000fe20003f05270 */
[----:B------:R0:W-:Y:S01]  /*6820*/  STL [R1+0x1e8], R2 ;  /* 0x0001e80201007387 */ /* 0x0001e20000100800 */
[----:B------:R-:W-:Y:S01]  /*6830*/  R2UR UR7, R5 ;  /* 0x00000000050772ca */ /* 0x000fe200000e0000 */
[----:B------:R-:W-:Y:S01]  /*6840*/  IMAD.MOV.U32 R3, RZ, RZ, 0x40000040 ;  /* 0x40000040ff037424 */ /* 0x000fe200078e00ff */
[----:B------:R-:W-:Y:S01]  /*6850*/  R2UR UR11, R7 ;  /* 0x00000000070b72ca */ /* 0x000fe200000e0000 */
[----:B------:R-:W-:-:S03]  /*6860*/  IMAD.MOV.U32 R5, RZ, RZ, 0x40000040 ;  /* 0x40000040ff057424 */ /* 0x000fc600078e00ff */
[----:B------:R-:W-:Y:S02]  /*6870*/  R2UR UR15, R3 ;  /* 0x00000000030f72ca */ /* 0x000fe400000e0000 */
[----:B------:R-:W-:-:S03]  /*6880*/  R2UR UR19, R5 ;  /* 0x00000000051372ca */ /* 0x000fc600000e0000 */
[----:B0-----:R-:W-:-:S05]  /*6890*/  @!P0 IMAD.MOV.U32 R2, RZ, RZ, RZ ;  /* 0x000000ffff028224 */ /* 0x001fca00078e00ff */
[----:B------:R-:W-:-:S04]  /*68a0*/  LEA R4, R2, UR20, 0xc ;  /* 0x0000001402047c11 */ /* 0x000fc8000f8e60ff */
[C---:B------:R-:W-:Y:S01]  /*68b0*/  R2UR UR6, R4.reuse ;  /* 0x00000000040672ca */ /* 0x040fe200000e0000 */
[C---:B------:R-:W-:Y:S02]  /*68c0*/  VIADD R6, R4.reuse, 0x80 ;  /* 0x0000008004067836 */ /* 0x040fe40000000000 */
[C---:B------:R-:W-:Y:S02]  /*68d0*/  VIADD R2, R4.reuse, 0x100 ;  /* 0x0000010004027836 */ /* 0x040fe40000000000 */
[----:B------:R-:W-:Y:S01]  /*68e0*/  VIADD R4, R4, 0x180 ;  /* 0x0000018004047836 */ /* 0x000fe20000000000 */
[----:B------:R-:W-:Y:S02]  /*68f0*/  R2UR UR10, R6 ;  /* 0x00000000060a72ca */ /* 0x000fe400000e0000 */
[----:B------:R-:W-:Y:S02]  /*6900*/  R2UR UR14, R2 ;  /* 0x00000000020e72ca */ /* 0x000fe400000e0000 */
[----:B------:R-:W-:Y:S01]  /*6910*/  R2UR UR18, R4 ;  /* 0x00000000041272ca */ /* 0x000fe200000e0000 */
[----:B------:R-:W3:Y:S04]  /*6920*/  LDL R2, [R1+0x1f0] ;  /* 0x0001f00001027983 */ /* 0x000ee80000100800 */
[----:B------:R-:W4:Y:S01]  /*6930*/  @!P0 LDL R4, [R1+0x1ec] ;  /* 0x0001ec0001048983 */ /* 0x000f220000100800 */
[----:B--2---:R-:W-:-:S06]  /*6940*/  WARPGROUP.ARRIVE ;  /* 0x00000000000079c5 */ /* 0x004fcc0000000000 */
        /* <DEDUP_REMOVED lines=139> */
[----:B------:R-:W4:Y:S04]  /*7200*/  LDL R6, [R1+0x230] ;  /* 0x0002300001067983 */ /* 0x000f280000100800 */
[----:B0-----:R-:W4:Y:S04]  /*7210*/  LDL R70, [R1+0x234] ;  /* 0x0002340001467983 */ /* 0x001f280000100800 */
[----:B-1----:R-:W4:Y:S04]  /*7220*/  LDL R72, [R1+0x238] ;  /* 0x0002380001487983 */ /* 0x002f280000100800 */
[----:B------:R-:W4:Y:S04]  /*7230*/  LDL R74, [R1+0x23c] ;  /* 0x00023c00014a7983 */ /* 0x000f280000100800 */
[----:B------:R-:W4:Y:S04]  /*7240*/  LDL R8, [R1+0x240] ;  /* 0x0002400001087983 */ /* 0x000f280000100800 */
[----:B--2---:R-:W2:Y:S04]  /*7250*/  LDL R76, [R1+0x244] ;  /* 0x00024400014c7983 */ /* 0x004ea80000100800 */
[----:B------:R-:W2:Y:S04]  /*7260*/  LDL R78, [R1+0x248] ;  /* 0x00024800014e7983 */ /* 0x000ea80000100800 */
[----:B-----5:R-:W5:Y:S04]  /*7270*/  LDL R80, [R1+0x24c] ;  /* 0x00024c0001507983 */ /* 0x020f680000100800 */
[----:B------:R-:W5:Y:S04]  /*7280*/  LDL R10, [R1+0x250] ;  /* 0x00025000010a7983 */ /* 0x000f680000100800 */
[----:B------:R-:W5:Y:S04]  /*7290*/  LDL R82, [R1+0x254] ;  /* 0x0002540001527983 */ /* 0x000f680000100800 */
[----:B---3--:R-:W3:Y:S04]  /*72a0*/  LDL R84, [R1+0x258] ;  /* 0x0002580001547983 */ /* 0x008ee80000100800 */
[----:B------:R-:W3:Y:S04]  /*72b0*/  LDL R86, [R1+0x25c] ;  /* 0x00025c0001567983 */ /* 0x000ee80000100800 */
[----:B------:R-:W3:Y:S04]  /*72c0*/  LDL R12, [R1+0x260] ;  /* 0x00026000010c7983 */ /* 0x000ee80000100800 */
[----:B----4-:R-:W4:Y:S04]  /*72d0*/  LDL R88, [R1+0x264] ;  /* 0x0002640001587983 */ /* 0x010f280000100800 */
[----:B------:R-:W4:Y:S04]  /*72e0*/  LDL R90, [R1+0x268] ;  /* 0x00026800015a7983 */ /* 0x000f280000100800 */
        /* <DEDUP_REMOVED lines=112> */
[----:B------:R-:W4:Y:S01]  /*79f0*/  LDL R29, [R1+0x42c] ;  /* 0x00042c00011d7983 */ /* 0x000f220000100800 */
[----:B------:R-:W-:-:S03]  /*7a00*/  VIADD R2, R2, 0x1 ;  /* 0x0000000102027836 */ /* 0x000fc60000000000 */
[----:B------:R0:W-:Y:S04]  /*7a10*/  STL [R1+0x230], R6 ;  /* 0x0002300601007387 */ /* 0x0001e80000100800 */
[----:B------:R0:W-:Y:S04]  /*7a20*/  STL [R1+0x1f0], R2 ;  /* 0x0001f00201007387 */ /* 0x0001e80000100800 */
[----:B------:R0:W-:Y:S04]  /*7a30*/  STL [R1+0x234], R70 ;  /* 0x0002344601007387 */ /* 0x0001e80000100800 */
[----:B------:R0:W-:Y:S04]  /*7a40*/  STL [R1+0x238], R72 ;  /* 0x0002384801007387 */ /* 0x0001e80000100800 */
[----:B------:R0:W-:Y:S04]  /*7a50*/  STL [R1+0x23c], R74 ;  /* 0x00023c4a01007387 */ /* 0x0001e80000100800 */
[----:B------:R0:W-:Y:S04]  /*7a60*/  STL [R1+0x240], R8 ;  /* 0x0002400801007387 */ /* 0x0001e80000100800 */
[----:B--2---:R0:W-:Y:S04]  /*7a70*/  STL [R1+0x244], R76 ;  /* 0x0002444c01007387 */ /* 0x0041e80000100800 */
[----:B------:R0:W-:Y:S04]  /*7a80*/  STL [R1+0x248], R78 ;  /* 0x0002484e01007387 */ /* 0x0001e80000100800 */
[----:B-----5:R0:W-:Y:S04]  /*7a90*/  STL [R1+0x24c], R80 ;  /* 0x00024c5001007387 */ /* 0x0201e80000100800 */
[----:B------:R0:W-:Y:S04]  /*7aa0*/  STL [R1+0x250], R10 ;  /* 0x0002500a01007387 */ /* 0x0001e80000100800 */
[----:B------:R0:W-:Y:S04]  /*7ab0*/  STL [R1+0x254], R82 ;  /* 0x0002545201007387 */ /* 0x0001e80000100800 */
[----:B---3--:R0:W-:Y:S04]  /*7ac0*/  STL [R1+0x258], R84 ;  /* 0x0002585401007387 */ /* 0x0081e80000100800 */
[----:B------:R0:W-:Y:S04]  /*7ad0*/  STL [R1+0x25c], R86 ;  /* 0x00025c5601007387 */ /* 0x0001e80000100800 */
[----:B------:R0:W-:Y:S04]  /*7ae0*/  STL [R1+0x260], R12 ;  /* 0x0002600c01007387 */ /* 0x0001e80000100800 */
[----:B----4-:R0:W-:Y:S04]  /*7af0*/  STL [R1+0x264], R88 ;  /* 0x0002645801007387 */ /* 0x0101e80000100800 */
[----:B------:R0:W-:Y:S04]  /*7b00*/  STL [R1+0x268], R90 ;  /* 0x0002685a01007387 */ /* 0x0001e80000100800 */
        /* <DEDUP_REMOVED lines=112> */
[----:B------:R0:W-:Y:S01]  /*8210*/  STL [R1+0x42c], R29 ;  /* 0x00042c1d01007387 */ /* 0x0001e20000100800 */
[----:B------:R-:W-:Y:S01]  /*8220*/  @!P0 LOP3.LUT R4, R4, 0x1, RZ, 0x3c, !PT ;  /* 0x0000000104048812 */ /* 0x000fe200078e3cff */
[----:B------:R-:W-:Y:S02]  /*8230*/  BSSY B0, `(.L_x_5003) ;  /* 0x000000b000007945 */ /* 0x000fe40003800000 */
[----:B------:R0:W-:Y:S04]  /*8240*/  @!P0 STL [R1+0x1e8], RZ ;  /* 0x0001e8ff01008387 */ /* 0x0001e80000100800 */
[----:B------:R0:W-:Y:S01]  /*8250*/  @!P0 STL [R1+0x1ec], R4 ;  /* 0x0001ec0401008387 */ /* 0x0001e20000100800 */
[----:B------:R-:W-:Y:S06]  /*8260*/  BAR.ARV 0xf, 0x100 ;  /* 0x03c4000000007b1d */ /* 0x000fec0000002000 */
[----:B------:R-:W-:Y:S01]  /*8270*/  ISETP.GT.AND P0, PT, R231, R0, PT ;  /* 0x00000000e700720c */ /* 0x000fe20003f04270 */
[----:B------:R-:W-:-:S12]  /*8280*/  @P1 BRA `(.L_x_5004) ;  /* 0x0000000000141947 */ /* 0x000fd80003800000 */
[----:B0-----:R-:W2:Y:S02]  /*8290*/  LDL R2, [R1+0x1e8] ;  /* 0x0001e80001027983 */ /* 0x001ea40000100800 */
[----:B--2---:R-:W-:-:S05]  /*82a0*/  LEA R2, R2, UR21, 0x3 ;  /* 0x0000001502027c11 */ /* 0x004fca000f8e18ff */
[----:B------:R-:W-:-:S05]  /*82b0*/  VIADD R2, R2, 0x38860 ;  /* 0x0003886002027836 */ /* 0x000fca0000000000 */
[----:B------:R-:W-:-:S04]  /*82c0*/  PRMT R2, RZ, 0x654, R2 ;  /* 0x00000654ff027816 */ /* 0x000fc80000000002 */
[----:B------:R1:W-:Y:S03]  /*82d0*/  SYNCS.ARRIVE.TRANS64.RED.A1T0 RZ, [R2+URZ], RZ ;  /* 0x000000ff02ff79a7 */ /* 0x0003e6000810043f */
.L_x_5004:
[----:B------:R-:W-:Y:S05]  /*82e0*/  BSYNC B0 ;  /* 0x0000000000007941 */ /* 0x000fea0003800000 */
.L_x_5003:
[----:B------:R-:W-:Y:S01]  /*82f0*/  VIADD R231, R231, 0xffffffff ;  /* 0xffffffffe7e77836 */ /* 0x000fe20000000000 */
[----:B------:R-:W-:Y:S06]  /*8300*/  @P0 BRA `(.L_x_5005) ;  /* 0xffffffc000a00947 */ /* 0x000fec000383ffff */
.L_x_5002:
        /* <DEDUP_REMOVED lines=65> */
[----:B------:R-:W5:Y:S04]  /*8720*/  LDL R38, [R1+0x1f0] ;  /* 0x0001f00001267983 */ /* 0x000f680000100800 */
[----:B------:R-:W5:Y:S01]  /*8730*/  LDL R0, [R1+0x1e8] ;  /* 0x0001e80001007983 */ /* 0x000f620000100800 */
[----:B--2---:R-:W-:-:S05]  /*8740*/  IMAD R152, R39, 0x40, R152 ;  /* 0x0000004027987824 */ /* 0x004fca00078e0298 */
[----:B------:R-:W-:Y:S01]  /*8750*/  LEA R152, R152, UR21, 0x2 ;  /* 0x0000001598987c11 */ /* 0x000fe2000f8e10ff */
[----:B------:R-:W-:Y:S06]  /*8760*/  BAR.SYNC.DEFER_BLOCKING 0xe, 0x100 ;  /* 0x0384000000007b1d */ /* 0x000fec0000010000 */
[----:B------:R-:W-:Y:S04]  /*8770*/  LDS R39, [R152+0x38400] ;  /* 0x0384000098277984 */ /* 0x000fe80000000800 */
[----:B------:R-:W3:Y:S01]  /*8780*/  LDS R152, [R152+0x38420] ;  /* 0x0384200098987984 */ /* 0x000ee20000000800 */
[----:B------:R-:W-:Y:S01]  /*8790*/  BSSY B0, `(.L_x_5006) ;  /* 0x00000cd000007945 */ /* 0x000fe20003800000 */
[C---:B---3--:R-:W-:Y:S01]  /*87a0*/  FMUL.FTZ R19, R152.reuse, R19 ;  /* 0x0000001398137220 */ /* 0x048fe20000410000 */
[C---:B------:R-:W-:Y:S01]  /*87b0*/  FMUL.FTZ R18, R152.reuse, R18 ;  /* 0x0000001298127220 */ /* 0x040fe20000410000 */
[C---:B----4-:R-:W-:Y:S01]  /*87c0*/  FMUL.FTZ R43, R39.reuse, R43 ;  /* 0x0000002b272b7220 */ /* 0x050fe20000410000 */
[C---:B------:R-:W-:Y:S01]  /*87d0*/  FMUL.FTZ R42, R39.reuse, R42 ;  /* 0x0000002a272a7220 */ /* 0x040fe20000410000 */
[C---:B-----5:R-:W-:Y:S01]  /*87e0*/  FMUL.FTZ R45, R39.reuse, R45 ;  /* 0x0000002d272d7220 */ /* 0x060fe20000410000 */
[C---:B------:R-:W-:Y:S01]  /*87f0*/  FMUL.FTZ R44, R39.reuse, R44 ;  /* 0x0000002c272c7220 */ /* 0x040fe20000410000 */
[----:B------:R0:W-:Y:S01]  /*8800*/  STL.64 [R1+0x368], R18 ;  /* 0x0003681201007387 */ /* 0x0001e20000100a00 */
        /* <DEDUP_REMOVED lines=116> */
[C---:B0-----:R-:W-:Y:S01]  /*8f50*/  FMUL.FTZ R19, R152.reuse, R3 ;  /* 0x0000000398137220 */ /* 0x041fe20000410000 */
[C---:B------:R-:W-:Y:S01]  /*8f60*/  FMUL.FTZ R18, R152.reuse, R2 ;  /* 0x0000000298127220 */ /* 0x040fe20000410000 */
[C---:B------:R-:W-:Y:S01]  /*8f70*/  FMUL.FTZ R7, R152.reuse, R7 ;  /* 0x0000000798077220 */ /* 0x040fe20000410000 */
[C---:B------:R-:W-:Y:S01]  /*8f80*/  FMUL.FTZ R6, R152.reuse, R6 ;  /* 0x0000000698067220 */ /* 0x040fe20000410000 */
[C---:B------:R-:W-:Y:S01]  /*8f90*/  FMUL.FTZ R5, R152.reuse, R5 ;  /* 0x0000000598057220 */ /* 0x040fe20000410000 */
[----:B------:R-:W-:Y:S01]  /*8fa0*/  FMUL.FTZ R4, R152, R4 ;  /* 0x0000000498047220 */ /* 0x000fe20000410000 */
[----:B------:R-:W-:-:S02]  /*8fb0*/  VIADD R38, R38, 0x1 ;  /* 0x0000000126267836 */ /* 0x000fc40000000000 */
[----:B------:R-:W-:Y:S01]  /*8fc0*/  VIADD R0, R0, 0x1 ;  /* 0x0000000100007836 */ /* 0x000fe20000000000 */
[----:B------:R0:W-:Y:S04]  /*8fd0*/  STL.64 [R1+0x230], R42 ;  /* 0x0002302a01007387 */ /* 0x0001e80000100a00 */
        /* <DEDUP_REMOVED lines=62> */
[----:B------:R0:W-:Y:S04]  /*93c0*/  STL [R1+0x1f0], R38 ;  /* 0x0001f02601007387 */ /* 0x0001e80000100800 */
[----:B------:R0:W-:Y:S01]  /*93d0*/  STL [R1+0x1e8], R0 ;  /* 0x0001e80001007387 */ /* 0x0001e20000100800 */
[----:B------:R-:W-:Y:S06]  /*93e0*/  BAR.ARV 0xf, 0x100 ;  /* 0x03c4000000007b1d */ /* 0x000fec0000002000 */
[----:B------:R-:W-:Y:S01]  /*93f0*/  ISETP.NE.AND P0, PT, R0, 0x2, PT ;  /* 0x000000020000780c */ /* 0x000fe20003f05270 */
[----:B------:R-:W-:-:S12]  /*9400*/  IMAD.MOV.U32 R3, RZ, RZ, 0x1 ;  /* 0x00000001ff037424 */ /* 0x000fd800078e00ff */
[----:B0-----:R-:W-:Y:S05]  /*9410*/  @P0 BRA `(.L_x_5007) ;  /* 0x0000000000100947 */ /* 0x001fea0003800000 */
[----:B------:R-:W2:Y:S04]  /*9420*/  LDL R0, [R1+0x1ec] ;  /* 0x0001ec0001007983 */ /* 0x000ea80000100800 */
[----:B------:R0:W-:Y:S01]  /*9430*/  STL [R1+0x1e8], RZ ;  /* 0x0001e8ff01007387 */ /* 0x0001e20000100800 */
[----:B--2---:R-:W-:-:S05]  /*9440*/  LOP3.LUT R0, R0, 0x1, RZ, 0x3c, !PT ;  /* 0x0000000100007812 */ /* 0x004fca00078e3cff */
[----:B------:R0:W-:Y:S02]  /*9450*/  STL [R1+0x1ec], R0 ;  /* 0x0001ec0001007387 */ /* 0x0001e40000100800 */
.L_x_5007:
[----:B------:R-:W-:Y:S05]  /*9460*/  BSYNC B0 ;  /* 0x0000000000007941 */ /* 0x000fea0003800000 */
.L_x_5006:
[----:B------:R-:W-:Y:S05]  /*9470*/  BRA `(.L_x_4999) ;  /* 0x000001b000987947 */ /* 0x000fea0003800000 */
.L_x_4991:
[----:B------:R-:W3:Y:S01]  /*9480*/  LDL.LU R15, [R1+0x44c] ;  /* 0x00044c00010f7983 */ /* 0x000ee20000300800 */
[----:B--2---:R-:W1:Y:S01]  /*9490*/  LDC R0, c[0x0][0x448] ;  /* 0x00011200ff007b82 */ /* 0x004e620000000800 */
[----:B------:R-:W-:Y:S01]  /*94a0*/  MOV R56, 0x400 ;  /* 0x0000040000387802 */ /* 0x000fe20000000f00 */
[----:B------:R-:W-:Y:S01]  /*94b0*/  IMAD.MOV.U32 R10, RZ, RZ, R4 ;  /* 0x000000ffff0a7224 */ /* 0x000fe200078e0004 */
[----:B------:R-:W2:Y:S01]  /*94c0*/  S2R R5, SR_CgaCtaId ;  /* 0x0000000000057919 */ /* 0x000ea20000008800 */
[----:B------:R-:W-:Y:S02]  /*94d0*/  IMAD.MOV.U32 R8, RZ, RZ, 0x10000 ;  /* 0x00010000ff087424 */ /* 0x000fe400078e00ff */
[----:B------:R-:W-:Y:S01]  /*94e0*/  IMAD.MOV.U32 R11, RZ, RZ, 0x100 ;  /* 0x00000100ff0b7424 */ /* 0x000fe200078e00ff */
[----:B------:R-:W4:Y:S01]  /*94f0*/  S2R R3, SR_SWINHI ;  /* 0x0000000000037919 */ /* 0x000f220000002f00 */
[----:B------:R-:W5:Y:S01]  /*9500*/  LDC.64 R20, c[0x0][0xad8] ;  /* 0x0002b600ff147b82 */ /* 0x000f620000000a00 */
[----:B------:R-:W-:-:S02]  /*9510*/  IMAD.MOV.U32 R6, RZ, RZ, 0x1 ;  /* 0x00000001ff067424 */ /* 0x000fc400078e00ff */
[----:B------:R-:W-:Y:S01]  /*9520*/  IMAD.MOV.U32 R7, RZ, RZ, RZ ;  /* 0x000000ffff077224 */ /* 0x000fe200078e00ff */
[----:B0-----:R-:W-:Y:S01]  /*9530*/  STL [R1+0x70], R12 ;  /* 0x0000700c01007387 */ /* 0x001fe20000100800 */
[----:B------:R-:W-:Y:S02]  /*9540*/  IMAD.MOV.U32 R14, RZ, RZ, 0x2000 ;  /* 0x00002000ff0e7424 */ /* 0x000fe400078e00ff */
[----:B------:R-:W-:Y:S01]  /*9550*/  IMAD.MOV.U32 R46, RZ, RZ, 0x1 ;  /* 0x00000001ff2e7424 */ /* 0x000fe200078e00ff */
[----:B------:R-:W0:Y:S01]  /*9560*/  LDC R236, c[0x0][0x288] ;  /* 0x0000a200ffec7b82 */ /* 0x000e220000000800 */
[----:B------:R-:W-:Y:S01]  /*9570*/  IMAD.MOV.U32 R47, RZ, RZ, RZ ;  /* 0x000000ffff2f7224 */ /* 0x000fe200078e00ff */
[----:B------:R-:W-:Y:S04]  /*9580*/  STL.64 [R1], RZ ;  /* 0x000000ff01007387 */ /* 0x000fe80000100a00 */
[----:B------:R-:W-:Y:S01]  /*9590*/  STL.64 [R1+0x60], R46 ;  /* 0x0000602e01007387 */ /* 0x000fe20000100a00 */
[----:B-1----:R-:W-:-:S03]  /*95a0*/  ISETP.NE.AND P0, PT, R0, 0x1, PT ;  /* 0x000000010000780c */ /* 0x002fc60003f05270 */
[----:B------:R-:W-:Y:S01]  /*95b0*/  STL.64 [R1+0x38], RZ ;  /* 0x000038ff01007387 */ /* 0x000fe20000100a00 */
[----:B--2---:R-:W-:Y:S01]  /*95c0*/  LEA R56, R5, R56, 0x18 ;  /* 0x0000003805387211 */ /* 0x004fe200078ec0ff */
[----:B------:R-:W-:-:S08]  /*95d0*/  IMAD.MOV.U32 R5, RZ, RZ, 0x80 ;  /* 0x00000080ff057424 */ /* 0x000fd000078e00ff */
[----:B------:R-:W1:Y:S01]  /*95e0*/  @P0 LDC R13, c[0x0][0x44c] ;  /* 0x00011300ff0d0b82 */ /* 0x000e620000000800 */
[----:B------:R-:W-:Y:S02]  /*95f0*/  MOV R26, R56 ;  /* 0x00000038001a7202 */ /* 0x000fe40000000f00 */
[----:B----4-:R-:W-:Y:S01]  /*9600*/  MOV R27, R3 ;  /* 0x00000003001b7202 */ /* 0x010fe20000000f00 */
[----:B------:R2:W-:Y:S01]  /*9610*/  STL.128 [R1+0x20], R4 ;  /* 0x0000200401007387 */ /* 0x0005e20000100c00 */
[----:B0-----:R-:W-:Y:S02]  /*9620*/  IADD3 R237, R29, 0x1, -R236 ;  /* 0x000000011ded7810 */ /* 0x001fe40007ffe8ec */
[C---:B------:R-:W-:Y:S02]  /*9630*/  IADD3 R0, P2, R26.reuse, 0x38850, RZ ;  /* 0x000388501a007810 */ /* 0x040fe40007f5e0ff */
[----:B------:R-:W-:-:S03]  /*9640*/  IADD3 R3, P3, R26, 0x38860, RZ ;  /* 0x000388601a037810 */ /* 0x000fc60007f7e0ff */
[--C-:B--2---:R-:W-:Y:S02]  /*9650*/  IMAD.X R5, RZ, RZ, R27.reuse, P2 ;  /* 0x000000ffff057224 */ /* 0x104fe400010e061b */
[----:B------:R-:W-:Y:S02]  /*9660*/  IMAD.X R7, RZ, RZ, R27, P3 ;  /* 0x000000ffff077224 */ /* 0x000fe400018e061b */
[----:B------:R-:W-:Y:S02]  /*9670*/  IMAD.MOV.U32 R6, RZ, RZ, R3 ;  /* 0x000000ffff067224 */ /* 0x000fe400078e0003 */
[----:B------:R-:W-:Y:S02]  /*9680*/  IMAD.SHL.U32 R3, R12, 0x40, RZ ;  /* 0x000000400c037824 */ /* 0x000fe400078e00ff */
[----:B------:R-:W-:Y:S01]  /*9690*/  IMAD.MOV.U32 R4, RZ, RZ, R0 ;  /* 0x000000ffff047224 */ /* 0x000fe200078e0000 */
[----:B------:R-:W-:Y:S01]  /*96a0*/  STL.64 [R1+0x68], R6 ;  /* 0x0000680601007387 */ /* 0x000fe20000100a00 */
[----:B------:R-:W-:-:S03]  /*96b0*/  @P0 VIADD R0, R3, 0x3f ;  /* 0x0000003f03000836 */ /* 0x000fc60000000000 */
[----:B------:R1:W-:Y:S02]  /*96c0*/  STL.128 [R1+0x40], R4 ;  /* 0x0000400401007387 */ /* 0x0003e40000100c00 */
[----:B-1----:R-:W-:-:S04]  /*96d0*/  @P0 IMAD.HI.U32 R4, R0, R13, RZ ;  /* 0x0000000d00040227 */ /* 0x002fc800078e00ff */
[----:B------:R-:W-:Y:S02]  /*96e0*/  VIADD R0, R3, 0x3f ;  /* 0x0000003f03007836 */ /* 0x000fe40000000000 */
[----:B---3--:R-:W-:Y:S01]  /*96f0*/  IMAD.MOV.U32 R9, RZ, RZ, R15 ;  /* 0x000000ffff097224 */ /* 0x008fe200078e000f */
[----:B------:R0:W-:Y:S04]  /*9700*/  STL.64 [R1+0x18], R14 ;  /* 0x0000180e01007387 */ /* 0x0001e80000100a00 */
[----:B------:R1:W-:Y:S01]  /*9710*/  STL.128 [R1+0x50], R8 ;  /* 0x0000500801007387 */ /* 0x0003e20000100c00 */
[----:B0-----:R-:W-:-:S05]  /*9720*/  IADD3 R14, P1, R26, 0x38830, RZ ;  /* 0x000388301a0e7810 */ /* 0x001fca0007f3e0ff */
[----:B------:R-:W-:Y:S01]  /*9730*/  IMAD.X R15, RZ, RZ, R27, P1 ;  /* 0x000000ffff0f7224 */ /* 0x000fe200008e061b */
[----:B-1----:R-:W0:Y:S01]  /*9740*/  @P0 LDC R11, c[0x0][0x450] ;  /* 0x00011400ff0b0b82 */ /* 0x002e220000000800 */
[----:B------:R-:W-:-:S03]  /*9750*/  IADD3 R8, P2, R26, 0x38840, RZ ;  /* 0x000388401a087810 */ /* 0x000fc60007f5e0ff */
[----:B------:R1:W-:Y:S02]  /*9760*/  STL.64 [R1+0x8], R14 ;  /* 0x0000080e01007387 */ /* 0x0003e40000100a00 */
[----:B------:R-:W-:Y:S01]  /*9770*/  IMAD.X R9, RZ, RZ, R27, P2 ;  /* 0x000000ffff097224 */ /* 0x000fe200010e061b */
[----:B-----5:R-:W-:-:S04]  /*9780*/  ISETP.GE.AND P2, PT, R21, 0x1, PT ;  /* 0x000000011500780c */ /* 0x020fc80003f46270 */
[----:B------:R1:W-:Y:S04]  /*9790*/  STL.64 [R1+0x10], R8 ;  /* 0x0000100801007387 */ /* 0x0003e80000100a00 */
[----:B------:R1:W-:Y:S01]  /*97a0*/  STL.64 [R1+0x30], R8 ;  /* 0x0000300801007387 */ /* 0x0003e20000100a00 */
[----:B0-----:R-:W-:-:S05]  /*97b0*/  @P0 SHF.R.U32.HI R0, RZ, R11, R4 ;  /* 0x0000000bff000219 */ /* 0x001fca0000011604 */
[----:B------:R-:W-:-:S04]  /*97c0*/  IMAD.IADD R5, R237, 0x1, R0 ;  /* 0x00000001ed057824 */ /* 0x000fc800078e0200 */
[----:B------:R-:W-:Y:S01]  /*97d0*/  IMAD.IADD R0, R5, 0x1, R20 ;  /* 0x0000000105007824 */ /* 0x000fe200078e0214 */
[----:B-1----:R-:W-:Y:S06]  /*97e0*/  @!P2 BRA `(.L_x_5008) ;  /* 0x000000000040a947 */ /* 0x002fec0003800000 */
        /* <DEDUP_REMOVED lines=10> */
.L_x_5009:
[----:B------:R-:W-:-:S13]  /*9890*/  ISETP.NE.AND P1, PT, R21, 0x1, PT ;  /* 0x000000011500780c */ /* 0x000fda0003f25270 */
[----:B------:R-:W0:Y:S02]  /*98a0*/  @P1 LDC.64 R6, c[0x0][0xae0] ;  /* 0x0002b800ff061b82 */ /* 0x000e240000000a00 */
[----:B0-----:R-:W-:-:S05]  /*98b0*/  @P1 IMAD.HI.U32 R6, R4, R6, RZ ;  /* 0x0000000604061227 */ /* 0x001fca00078e00ff */
[----:B------:R-:W-:-:S07]  /*98c0*/  @P1 SHF.R.U32.HI R4, RZ, R7, R6 ;  /* 0x00000007ff041219 */ /* 0x000fce0000011606 */
.L_x_5010:
[----:B------:R-:W-:-:S05]  /*98d0*/  IMAD R5, R4, R21, R21 ;  /* 0x0000001504057224 */ /* 0x000fca00078e0215 */
[----:B------:R-:W-:-:S07]  /*98e0*/  VIMNMX R0, R0, R5, PT ;  /* 0x0000000500007248 */ /* 0x000fce0003fe0100 */
.L_x_5008:
[----:B------:R-:W0:Y:S01]  /*98f0*/  @P0 LDC R4, c[0x0][0x44c] ;  /* 0x00011300ff040b82 */ /* 0x000e220000000800 */
[----:B------:R-:W-:Y:S01]  /*9900*/  VIADD R0, R0, 0x3f ;  /* 0x0000003f00007836 */ /* 0x000fe20000000000 */
[----:B------:R-:W-:Y:S01]  /*9910*/  ULDC UR4, c[0x0][0xad4] ;  /* 0x0002b50000047ab9 */ /* 0x000fe20000000800 */
[C---:B------:R-:W-:Y:S02]  /*9920*/  VIADD R6, R29.reuse, 0x3f ;  /* 0x0000003f1d067836 */ /* 0x040fe40000000000 */
[----:B------:R-:W-:Y:S01]  /*9930*/  IMAD.IADD R236, R29, 0x1, -R236 ;  /* 0x000000011dec7824 */ /* 0x000fe200078e0aec */
[----:B------:R-:W-:Y:S02]  /*9940*/  SHF.R.S32.HI R5, RZ, 0x1f, R0 ;  /* 0x0000001fff057819 */ /* 0x000fe40000011400 */
[----:B------:R-:W1:Y:S01]  /*9950*/  @P0 LDC R9, c[0x0][0x450] ;  /* 0x00011400ff090b82 */ /* 0x000e620000000800 */
[----:B------:R-:W-:Y:S02]  /*9960*/  SHF.R.S32.HI R7, RZ, 0x1f, R6 ;  /* 0x0000001fff077819 */ /* 0x000fe40000011406 */
[----:B------:R-:W-:-:S02]  /*9970*/  LEA.HI R5, R5, R0, RZ, 0x6 ;  /* 0x0000000005057211 */ /* 0x000fc400078f30ff */
[----:B------:R-:W-:Y:S02]  /*9980*/  LEA.HI R7, R7, R6, RZ, 0x6 ;  /* 0x0000000607077211 */ /* 0x000fe400078f30ff */
[----:B------:R-:W-:Y:S02]  /*9990*/  SHF.R.S32.HI R5, RZ, 0x6, R5 ;  /* 0x00000006ff057819 */ /* 0x000fe40000011405 */
[----:B------:R-:W-:-:S04]  /*99a0*/  SHF.R.S32.HI R8, RZ, 0x6, R7 ;  /* 0x00000006ff087819 */ /* 0x000fc80000011407 */
[----:B------:R-:W-:Y:S01]  /*99b0*/  VIMNMX R8, R5, R8, PT ;  /* 0x0000000805087248 */ /* 0x000fe20003fe0100 */
[----:B0-----:R-:W-:-:S05]  /*99c0*/  @P0 IMAD.HI.U32 R4, R3, R4, RZ ;  /* 0x0000000403040227 */ /* 0x001fca00078e00ff */
[----:B-1----:R-:W-:-:S05]  /*99d0*/  @P0 SHF.R.U32.HI R3, RZ, R9, R4 ;  /* 0x00000009ff030219 */ /* 0x002fca0000011604 */
        /* <DEDUP_REMOVED lines=12> */
.L_x_5012:
[----:B------:R-:W-:-:S13]  /*9aa0*/  ISETP.NE.AND P0, PT, R21, 0x1, PT ;  /* 0x000000011500780c */ /* 0x000fda0003f05270 */
[----:B------:R-:W0:Y:S02]  /*9ab0*/  @P0 LDC.64 R4, c[0x0][0xae0] ;  /* 0x0002b800ff040b82 */ /* 0x000e240000000a00 */
[----:B0-----:R-:W-:-:S05]  /*9ac0*/  @P0 IMAD.HI.U32 R4, R3, R4, RZ ;  /* 0x0000000403040227 */ /* 0x001fca00078e00ff */
[----:B------:R-:W-:-:S07]  /*9ad0*/  @P0 SHF.R.U32.HI R3, RZ, R5, R4 ;  /* 0x00000005ff030219 */ /* 0x000fce0000011604 */
.L_x_5013:
[----:B------:R-:W-:-:S05]  /*9ae0*/  IMAD R3, R3, R21, RZ ;  /* 0x0000001503037224 */ /* 0x000fca00078e02ff */
[----:B------:R-:W-:-:S07]  /*9af0*/  VIMNMX R0, R0, R3, !PT ;  /* 0x0000000300007248 */ /* 0x000fce0007fe0100 */
.L_x_5011:
        /* <DEDUP_REMOVED lines=39> */
.L_x_5014:
[----:B------:R-:W-:Y:S01]  /*9d70*/  IMAD R157, R10, R182, R157 ;  /* 0x000000b60a9d7224 */ /* 0x000fe200078e029d */
[----:B------:R-:W-:-:S04]  /*9d80*/  PRMT R3, RZ, 0x7610, R3 ;  /* 0x00007610ff037816 */ /* 0x000fc80000000003 */
[----:B------:R-:W-:-:S04]  /*9d90*/  VIADDMNMX R182, R157, R182, R8, PT ;  /* 0x000000b69db67246 */ /* 0x000fc80003800108 */
[----:B------:R-:W-:-:S13]  /*9da0*/  ISETP.GT.AND P0, PT, R182, R157, PT ;  /* 0x0000009db600720c */ /* 0x000fda0003f04270 */
[----:B------:R-:W-:Y:S05]  /*9db0*/  @!P0 BRA `(.L_x_4999) ;  /* 0x000001a800488947 */ /* 0x000fea0003800000 */
[----:B------:R-:W-:Y:S01]  /*9dc0*/  SHF.R.S32.HI R3, RZ, 0x1f, R18 ;  /* 0x0000001fff037819 */ /* 0x000fe20000011412 */
[----:B------:R-:W-:Y:S01]  /*9dd0*/  VIADD R9, R56, 0x400 ;  /* 0x0000040038097836 */ /* 0x000fe20000000000 */
[----:B------:R-:W-:Y:S01]  /*9de0*/  IADD3 R12, P0, R26, 0x38400, RZ ;  /* 0x000384001a0c7810 */ /* 0x000fe20007f1e0ff */
[C---:B------:R-:W-:Y:S01]  /*9df0*/  VIADD R10, R56.reuse, 0x26400 ;  /* 0x00026400380a7836 */ /* 0x040fe20000000000 */
[----:B------:R-:W-:Y:S01]  /*9e00*/  LEA.HI R46, R3, R18, RZ, 0x7 ;  /* 0x00000012032e7211 */ /* 0x000fe200078f38ff */
[----:B------:R-:W-:Y:S01]  /*9e10*/  VIADD R8, R56, 0x22400 ;  /* 0x0002240038087836 */ /* 0x000fe20000000000 */
[----:B------:R-:W-:Y:S01]  /*9e20*/  STL [R1+0x94], R18 ;  /* 0x0000941201007387 */ /* 0x000fe20000100800 */
[----:B------:R-:W-:Y:S01]  /*9e30*/  IMAD.MOV.U32 R4, RZ, RZ, 0x1 ;  /* 0x00000001ff047424 */ /* 0x000fe200078e00ff */
[----:B------:R-:W-:Y:S01]  /*9e40*/  SHF.R.S32.HI R70, RZ, 0x7, R46 ;  /* 0x00000007ff467819 */ /* 0x000fe2000001142e */
[----:B------:R-:W-:Y:S01]  /*9e50*/  IMAD.MOV.U32 R5, RZ, RZ, RZ ;  /* 0x000000ffff057224 */ /* 0x000fe200078e00ff */
[----:B------:R-:W-:Y:S01]  /*9e60*/  SHF.R.U32.HI R10, RZ, 0x4, R10 ;  /* 0x00000004ff0a7819 */ /* 0x000fe2000001160a */
[----:B------:R-:W-:Y:S01]  /*9e70*/  IMAD.MOV.U32 R6, RZ, RZ, 0x1 ;  /* 0x00000001ff067424 */ /* 0x000fe200078e00ff */
[----:B------:R-:W-:Y:S01]  /*9e80*/  SHF.R.U32.HI R8, RZ, 0x4, R8 ;  /* 0x00000004ff087819 */ /* 0x000fe20000011608 */
[----:B------:R-:W0:Y:S01]  /*9e90*/  SHFL.IDX PT, R0, R70, RZ, 0x1f ;  /* 0x00001fff46007589 */ /* 0x000e2200000e0000 */
[----:B------:R-:W-:Y:S01]  /*9ea0*/  IMAD.MOV.U32 R7, RZ, RZ, RZ ;  /* 0x000000ffff077224 */ /* 0x000fe200078e00ff */
[----:B------:R-:W-:Y:S01]  /*9eb0*/  LOP3.LUT R10, R10, 0x3fff, RZ, 0xc0, !PT ;  /* 0x00003fff0a0a7812 */ /* 0x000fe200078ec0ff */
[----:B------:R-:W-:Y:S01]  /*9ec0*/  IMAD.X R13, RZ, RZ, R27, P0 ;  /* 0x000000ffff0d7224 */ /* 0x000fe200000e061b */
[----:B------:R-:W-:Y:S01]  /*9ed0*/  LOP3.LUT R8, R8, 0x3fff, RZ, 0xc0, !PT ;  /* 0x00003fff08087812 */ /* 0x000fe200078ec0ff */
[----:B------:R-:W-:Y:S01]  /*9ee0*/  IMAD.MOV.U32 R11, RZ, RZ, 0x40000040 ;  /* 0x40000040ff0b7424 */ /* 0x000fe200078e00ff */
[----:B------:R1:W-:Y:S02]  /*9ef0*/  STL.128 [R1+0x80], R4 ;  /* 0x0000800401007387 */ /* 0x0003e40000100c00 */
[----:B------:R-:W-:-:S02]  /*9f00*/  LOP3.LUT R8, R8, 0x10000, RZ, 0xfc, !PT ;  /* 0x0001000008087812 */ /* 0x000fc400078efcff */
[----:B------:R2:W-:Y:S01]  /*9f10*/  STL.64 [R1+0x78], R12 ;  /* 0x0000780c01007387 */ /* 0x0005e20000100a00 */
[----:B-1----:R-:W-:Y:S01]  /*9f20*/  LOP3.LUT R4, R10, 0x10000, RZ, 0xfc, !PT ;  /* 0x000100000a047812 */ /* 0x002fe200078efcff */
[----:B------:R-:W-:Y:S01]  /*9f30*/  IMAD.MOV.U32 R5, RZ, RZ, 0x40000040 ;  /* 0x40000040ff057424 */ /* 0x000fe200078e00ff */
[----:B0-----:R-:W-:Y:S01]  /*9f40*/  LEA.HI R3, R0, R0, RZ, 0x1 ;  /* 0x0000000000037211 */ /* 0x001fe200078f08ff */
[----:B------:R-:W-:Y:S02]  /*9f50*/  IMAD.MOV.U32 R7, RZ, RZ, 0x40000040 ;  /* 0x40000040ff077424 */ /* 0x000fe400078e00ff */
[----:B--2---:R-:W-:Y:S01]  /*9f60*/  IMAD.MOV.U32 R13, RZ, RZ, 0x40000040 ;  /* 0x40000040ff0d7424 */ /* 0x004fe200078e00ff */
[----:B------:R-:W-:-:S05]  /*9f70*/  LOP3.LUT R3, R3, 0x6, RZ, 0xc0, !PT ;  /* 0x0000000603037812 */ /* 0x000fca00078ec0ff */
[----:B------:R-:W-:Y:S02]  /*9f80*/  IMAD.IADD R0, R0, 0x1, -R3 ;  /* 0x0000000100007824 */ /* 0x000fe400078e0a03 */
[----:B------:R-:W-:Y:S02]  /*9f90*/  VIADD R3, R56, 0x20400 ;  /* 0x0002040038037836 */ /* 0x000fe40000000000 */
[--C-:B------:R-:W-:Y:S01]  /*9fa0*/  IMAD R0, R0, 0x8000, R9.reuse ;  /* 0x0000800000007824 */ /* 0x100fe200078e0209 */
[----:B------:R-:W-:Y:S02]  /*9fb0*/  SHF.R.U32.HI R9, RZ, 0x4, R9 ;  /* 0x00000004ff097819 */ /* 0x000fe40000011609 */
[----:B------:R-:W-:Y:S02]  /*9fc0*/  SHF.R.U32.HI R3, RZ, 0x4, R3 ;  /* 0x00000004ff037819 */ /* 0x000fe40000011603 */
[----:B------:R-:W-:Y:S02]  /*9fd0*/  SHF.R.U32.HI R0, RZ, 0x4, R0 ;  /* 0x00000004ff007819 */ /* 0x000fe40000011600 */
[----:B------:R-:W-:-:S02]  /*9fe0*/  LOP3.LUT R9, R9, 0x3fff, RZ, 0xc0, !PT ;  /* 0x00003fff09097812 */ /* 0x000fc400078ec0ff */
[----:B------:R-:W-:Y:S02]  /*9ff0*/  LOP3.LUT R3, R3, 0x3fff, RZ, 0xc0, !PT ;  /* 0x00003fff03037812 */ /* 0x000fe400078ec0ff */
[----:B------:R-:W-:Y:S02]  /*a000*/  LOP3.LUT R0, R0, 0x3fff, RZ, 0xc0, !PT ;  /* 0x00003fff00007812 */ /* 0x000fe400078ec0ff */
[----:B------:R-:W-:Y:S01]  /*a010*/  LOP3.LUT R6, R9, 0x10000, RZ, 0xfc, !PT ;  /* 0x0001000009067812 */ /* 0x000fe200078efcff */
[----:B------:R-:W-:Y:S01]  /*a020*/  IMAD.MOV.U32 R9, RZ, RZ, 0x40000040 ;  /* 0x40000040ff097424 */ /* 0x000fe200078e00ff */
[----:B------:R-:W-:Y:S02]  /*a030*/  LOP3.LUT R12, R3, 0x10000, RZ, 0xfc, !PT ;  /* 0x00010000030c7812 */ /* 0x000fe400078efcff */
[----:B------:R-:W-:Y:S01]  /*a040*/  LOP3.LUT R10, R0, 0x2000000, RZ, 0xfc, !PT ;  /* 0x02000000000a7812 */ /* 0x000fe200078efcff */
[----:B------:R0:W-:Y:S01]  /*a050*/  STL.128 [R1+0xb0], R4 ;  /* 0x0000b00401007387 */ /* 0x0001e20000100c00 */
[----:B------:R-:W-:-:S03]  /*a060*/  VIADD R0, R56, 0x36400 ;  /* 0x0003640038007836 */ /* 0x000fc60000000000 */
[----:B------:R0:W-:Y:S02]  /*a070*/  STL.64 [R1+0x98], R12 ;  /* 0x0000980c01007387 */ /* 0x0001e40000100a00 */
[----:B------:R-:W-:Y:S01]  /*a080*/  LOP3.LUT P0, RZ, R0, 0x3ff, RZ, 0xc0, !PT ;  /* 0x000003ff00ff7812 */ /* 0x000fe2000780c0ff */
[----:B------:R-:W-:Y:S01]  /*a090*/  IMAD.MOV.U32 R0, RZ, RZ, R18 ;  /* 0x000000ffff007224 */ /* 0x000fe200078e0012 */
[----:B------:R0:W-:Y:S11]  /*a0a0*/  STL.128 [R1+0xa0], R8 ;  /* 0x0000a00801007387 */ /* 0x0001f60000100c00 */
[----:B------:R-:W-:Y:S05]  /*a0b0*/  @!P0 BRA `(.L_x_5015) ;  /* 0x0000000000448947 */ /* 0x000fea0003800000 */
[----:B------:R-:W-:Y:S01]  /*a0c0*/  MOV R0, 0x0 ;  /* 0x0000000000007802 */ /* 0x000fe20000000f00 */
[----:B------:R-:W-:Y:S01]  /*a0d0*/  ULDC.64 UR4, c[0x4][0x118] ;  /* 0x0100460000047ab9 */ /* 0x000fe20000000a00 */
[----:B------:R-:W-:Y:S01]  /*a0e0*/  ULDC.64 UR6, c[0x4][0x58] ;  /* 0x0100160000067ab9 */ /* 0x000fe20000000a00 */
[----:B0-----:R-:W-:Y:S01]  /*a0f0*/  IMAD.U32 R4, RZ, RZ, UR4 ;  /* 0x00000004ff047e24 */ /* 0x001fe2000f8e00ff */
        /* <DEDUP_REMOVED lines=12> */
.L_x_5016:
[----:B------:R1:W5:Y:S02]  /*a1c0*/  LDL R0, [R1+0x94] ;  /* 0x0000940001007983 */ /* 0x0003640000100800 */
.L_x_5015:
[----:B------:R-:W2:Y:S01]  /*a1d0*/  LDL R47, [R1+0x1f4] ;  /* 0x0001f400012f7983 */ /* 0x000ea20000100800 */
[----:B-----5:R-:W-:Y:S01]  /*a1e0*/  SHF.R.S32.HI R3, RZ, 0x1f, R0 ;  /* 0x0000001fff037819 */ /* 0x020fe20000011400 */
[----:B0-----:R-:W-:Y:S01]  /*a1f0*/  IMAD.MOV.U32 R4, RZ, RZ, R19 ;  /* 0x000000ffff047224 */ /* 0x001fe200078e0013 */
[----:B------:R-:W-:Y:S01]  /*a200*/  LOP3.LUT R11, R46, 0xffffff80, RZ, 0xc0, !PT ;  /* 0xffffff802e0b7812 */ /* 0x000fe200078ec0ff */
[----:B------:R-:W0:Y:S01]  /*a210*/  S2R R13, SR_TID.X ;  /* 0x00000000000d7919 */ /* 0x000e220000002100 */
[CC--:B------:R-:W-:Y:S01]  /*a220*/  LEA.HI R8, R3.reuse, R0.reuse, RZ, 0x4 ;  /* 0x0000000003087211 */ /* 0x0c0fe200078f20ff */
[----:B------:R-:W-:Y:S01]  /*a230*/  IMAD.MOV.U32 R5, RZ, RZ, R50 ;  /* 0x000000ffff057224 */ /* 0x000fe200078e0032 */
[----:B------:R-:W-:Y:S01]  /*a240*/  LEA.HI R3, R3, R0, RZ, 0x5 ;  /* 0x0000000003037211 */ /* 0x000fe200078f28ff */
[----:B------:R-:W-:Y:S01]  /*a250*/  IMAD.MOV.U32 R6, RZ, RZ, R48 ;  /* 0x000000ffff067224 */ /* 0x000fe200078e0030 */
[----:B------:R-:W-:Y:S01]  /*a260*/  LOP3.LUT R9, R8, 0xfffffff0, RZ, 0xc0, !PT ;  /* 0xfffffff008097812 */ /* 0x000fe200078ec0ff */
[----:B------:R-:W-:Y:S01]  /*a270*/  IMAD.MOV.U32 R7, RZ, RZ, R51 ;  /* 0x000000ffff077224 */ /* 0x000fe200078e0033 */
[----:B------:R3:W-:Y:S01]  /*a280*/  STL.64 [R1+0xe0], R24 ;  /* 0x0000e01801007387 */ /* 0x0007e20000100a00 */
[----:B------:R-:W-:Y:S01]  /*a290*/  IMAD.IADD R12, R18, 0x1, -R11 ;  /* 0x00000001120c7824 */ /* 0x000fe200078e0a0b */
[----:B------:R-:W4:Y:S01]  /*a2a0*/  LDC.64 R162, c[0x0][0xad8] ;  /* 0x0002b600ffa27b82 */ /* 0x000f220000000a00 */
[----:B------:R-:W-:Y:S01]  /*a2b0*/  IMAD.IADD R9, R0, 0x1, -R9 ;  /* 0x0000000100097824 */ /* 0x000fe200078e0a09 */
[----:B------:R1:W-:Y:S01]  /*a2c0*/  STL.128 [R1+0x130], R4 ;  /* 0x0001300401007387 */ /* 0x0003e20000100c00 */
[----:B------:R-:W-:Y:S01]  /*a2d0*/  IMAD.SHL.U32 R3, R3, 0x20, RZ ;  /* 0x0000002003037824 */ /* 0x000fe200078e00ff */
[----:B------:R-:W-:Y:S01]  /*a2e0*/  LEA.HI R11, R70, R70, RZ, 0x1 ;  /* 0x00000046460b7211 */ /* 0x000fe200078f08ff */
[----:B------:R-:W-:Y:S01]  /*a2f0*/  IMAD.MOV.U32 R48, RZ, RZ, RZ ;  /* 0x000000ffff307224 */ /* 0x000fe200078e00ff */
[----:B------:R-:W-:Y:S01]  /*a300*/  SHF.R.S32.HI R10, RZ, 0x1f, R9 ;  /* 0x0000001fff0a7819 */ /* 0x000fe20000011409 */
[----:B------:R4:W-:Y:S01]  /*a310*/  STL.64 [R1+0xd8], R30 ;  /* 0x0000d81e01007387 */ /* 0x0009e20000100a00 */
[----:B------:R-:W4:Y:S01]  /*a320*/  LDC.64 R20, c[0x0][0xae0] ;  /* 0x0002b800ff147b82 */ /* 0x000f220000000a00 */
[----:B------:R-:W-:Y:S01]  /*a330*/  LOP3.LUT R3, R3, 0xfffffc00, RZ, 0xc0, !PT ;  /* 0xfffffc0003037812 */ /* 0x000fe200078ec0ff */
[----:B------:R-:W-:Y:S01]  /*a340*/  BSSY B0, `(.L_x_5017) ;  /* 0x0000045000007945 */ /* 0x000fe20003800000 */
[----:B------:R-:W-:Y:S01]  /*a350*/  LEA.HI R10, R10, R9, RZ, 0x3 ;  /* 0x000000090a0a7211 */ /* 0x000fe200078f18ff */
[----:B------:R-:W-:Y:S01]  /*a360*/  STL.U8 [R1+0xe8], RZ ;  /* 0x0000e8ff01007387 */ /* 0x000fe20000100000 */
[----:B------:R-:W-:-:S03]  /*a370*/  LOP3.LUT R11, R11, 0xfffffe, RZ, 0xc0, !PT ;  /* 0x00fffffe0b0b7812 */ /* 0x000fc600078ec0ff */
[----:B---3--:R-:W3:Y:S01]  /*a380*/  LDC.64 R24, c[0x0][0xad0] ;  /* 0x0002b400ff187b82 */ /* 0x008ee20000000a00 */
[----:B------:R-:W-:Y:S01]  /*a390*/  STL.U8 [R1+0x140], RZ ;  /* 0x000140ff01007387 */ /* 0x000fe20000100000 */
[C---:B-1----:R-:W-:Y:S01]  /*a3a0*/  LOP3.LUT R4, R10.reuse, 0xfffffff8, RZ, 0xc0, !PT ;  /* 0xfffffff80a047812 */ /* 0x042fe200078ec0ff */
[----:B------:R-:W-:Y:S02]  /*a3b0*/  IMAD.SHL.U32 R10, R10, 0x40, RZ ;  /* 0x000000400a0a7824 */ /* 0x000fe400078e00ff */
[----:B------:R-:W-:Y:S02]  /*a3c0*/  IMAD.IADD R11, R70, 0x1, -R11 ;  /* 0x00000001460b7824 */ /* 0x000fe400078e0a0b */
[----:B0-----:R-:W-:Y:S01]  /*a3d0*/  VIADD R14, R13, 0xffffff80 ;  /* 0xffffff800d0e7836 */ /* 0x001fe20000000000 */
[----:B------:R-:W-:Y:S01]  /*a3e0*/  SHF.R.S32.HI R13, RZ, 0x1f, R12 ;  /* 0x0000001fff0d7819 */ /* 0x000fe2000001140c */
[----:B------:R-:W-:Y:S01]  /*a3f0*/  IMAD.IADD R4, R9, 0x1, -R4 ;  /* 0x0000000109047824 */ /* 0x000fe200078e0a04 */
[----:B------:R-:W-:Y:S01]  /*a400*/  SHF.R.U32.HI R9, RZ, 0x1, R8 ;  /* 0x00000001ff097819 */ /* 0x000fe20000011608 */
[----:B----4-:R-:W-:Y:S01]  /*a410*/  IMAD.MOV.U32 R31, RZ, RZ, R162 ;  /* 0x000000ffff1f7224 */ /* 0x010fe200078e00a2 */
[----:B------:R-:W-:Y:S01]  /*a420*/  LEA.HI R6, R13, R12, RZ, 0x2 ;  /* 0x0000000c0d067211 */ /* 0x000fe200078f10ff */
[----:B------:R-:W-:Y:S01]  /*a430*/  IMAD.SHL.U32 R0, R4, 0x40, RZ ;  /* 0x0000004004007824 */ /* 0x000fe200078e00ff */
[----:B------:R-:W-:Y:S01]  /*a440*/  LOP3.LUT R10, R10, 0xfffffe00, RZ, 0xc0, !PT ;  /* 0xfffffe000a0a7812 */ /* 0x000fe200078ec0ff */
[----:B------:R0:W-:Y:S01]  /*a450*/  STL [R1+0xec], R14 ;  /* 0x0000ec0e01007387 */ /* 0x0001e20000100800 */
[----:B------:R-:W-:Y:S01]  /*a460*/  LOP3.LUT R5, R6, 0x7ffffffc, RZ, 0xc0, !PT ;  /* 0x7ffffffc06057812 */ /* 0x000fe200078ec0ff */
[----:B------:R-:W-:Y:S01]  /*a470*/  IMAD.MOV.U32 R50, RZ, RZ, R20 ;  /* 0x000000ffff327224 */ /* 0x000fe200078e0014 */
[--C-:B------:R-:W-:Y:S01]  /*a480*/  SHF.R.S32.HI R7, RZ, 0x2, R6.reuse ;  /* 0x00000002ff077819 */ /* 0x100fe20000011406 */
[----:B------:R-:W-:Y:S01]  /*a490*/  IMAD.MOV.U32 R51, RZ, RZ, R21 ;  /* 0x000000ffff337224 */ /* 0x000fe200078e0015 */
[----:B------:R-:W-:Y:S01]  /*a4a0*/  SHF.R.S32.HI R6, RZ, 0x1f, R6 ;  /* 0x0000001fff067819 */ /* 0x000fe20000011406 */
[----:B------:R-:W-:Y:S01]  /*a4b0*/  IMAD.IADD R8, R12, 0x1, -R5 ;  /* 0x000000010c087824 */ /* 0x000fe200078e0a05 */
[----:B------:R-:W-:-:S02]  /*a4c0*/  LOP3.LUT R0, R0, 0x1c0, RZ, 0xc0, !PT ;  /* 0x000001c000007812 */ /* 0x000fc400078ec0ff */
[----:B------:R-:W-:Y:S01]  /*a4d0*/  LEA.HI R6, R6, R7, RZ, 0x3 ;  /* 0x0000000706067211 */ /* 0x000fe200078f18ff */
[----:B------:R-:W-:Y:S01]  /*a4e0*/  IMAD R19, R11, 0x80, R8 ;  /* 0x000000800b137824 */ /* 0x000fe200078e0208 */
[----:B------:R-:W-:Y:S01]  /*a4f0*/  LOP3.LUT R9, R0, 0x8, R9, 0xf8, !PT ;  /* 0x0000000800097812 */ /* 0x000fe200078ef809 */
[----:B------:R-:W-:Y:S01]  /*a500*/  IMAD.MOV.U32 R8, RZ, RZ, R49 ;  /* 0x000000ffff087224 */ /* 0x000fe200078e0031 */
[----:B------:R-:W-:Y:S01]  /*a510*/  LOP3.LUT R6, R6, 0xfffffff8, RZ, 0xc0, !PT ;  /* 0xfffffff806067812 */ /* 0x000fe200078ec0ff */
[----:B------:R-:W-:Y:S01]  /*a520*/  IMAD.SHL.U32 R19, R19, 0x2, RZ ;  /* 0x0000000213137824 */ /* 0x000fe200078e00ff */
[----:B------:R-:W-:Y:S01]  /*a530*/  SHF.R.U32.HI R0, RZ, 0x3, R0 ;  /* 0x00000003ff007819 */ /* 0x000fe20000011600 */
[----:B---3--:R-:W-:Y:S01]  /*a540*/  IMAD.MOV.U32 R30, RZ, RZ, R25 ;  /* 0x000000ffff1e7224 */ /* 0x008fe200078e0019 */
[----:B------:R-:W-:Y:S01]  /*a550*/  LEA.HI R12, R13, R12, RZ, 0x5 ;  /* 0x0000000c0d0c7211 */ /* 0x000fe200078f28ff */
[----:B------:R-:W-:Y:S01]  /*a560*/  IMAD.IADD R7, R7, 0x1, -R6 ;  /* 0x0000000107077824 */ /* 0x000fe200078e0a06 */
[----:B------:R-:W-:Y:S01]  /*a570*/  LOP3.LUT R0, R9, R0, RZ, 0x3c, !PT ;  /* 0x0000000009007212 */ /* 0x000fe200078e3cff */
[----:B------:R-:W-:Y:S01]  /*a580*/  IMAD.MOV.U32 R9, RZ, RZ, R28 ;  /* 0x000000ffff097224 */ /* 0x000fe200078e001c */
[C---:B------:R-:W-:Y:S01]  /*a590*/  LOP3.LUT P0, RZ, R4.reuse, 0x2, RZ, 0xc0, !PT ;  /* 0x0000000204ff7812 */ /* 0x040fe2000780c0ff */
[----:B------:R-:W1:Y:S01]  /*a5a0*/  LDC R28, c[0x0][0x288] ;  /* 0x0000a200ff1c7b82 */ /* 0x000e620000000800 */
[----:B------:R-:W-:Y:S01]  /*a5b0*/  LOP3.LUT P1, RZ, R4, 0x4, RZ, 0xc0, !PT ;  /* 0x0000000404ff7812 */ /* 0x000fe2000782c0ff */
[----:B------:R-:W-:Y:S01]  /*a5c0*/  IMAD.MOV.U32 R13, RZ, RZ, 0x20 ;  /* 0x00000020ff0d7424 */ /* 0x000fe200078e00ff */
[----:B------:R-:W-:Y:S01]  /*a5d0*/  SHF.R.S32.HI R12, RZ, 0x5, R12 ;  /* 0x00000005ff0c7819 */ /* 0x000fe2000001140c */
[----:B------:R-:W-:Y:S01]  /*a5e0*/  IMAD.MOV.U32 R49, RZ, RZ, R163 ;  /* 0x000000ffff317224 */ /* 0x000fe200078e00a3 */
[----:B------:R-:W-:-:S02]  /*a5f0*/  IADD3 R3, R0, R10, R3 ;  /* 0x0000000a00037210 */ /* 0x000fc40007ffe003 */
[----:B------:R-:W-:Y:S01]  /*a600*/  IADD3 R10, P2, R16, 0x90, RZ ;  /* 0x00000090100a7810 */ /* 0x000fe20007f5e0ff */
[----:B------:R-:W3:Y:S01]  /*a610*/  LDC R6, c[0x0][0x450] ;  /* 0x00011400ff067b82 */ /* 0x000ee20000000800 */
[----:B------:R-:W-:Y:S01]  /*a620*/  IMAD R18, R12, 0x10, R7 ;  /* 0x000000100c127824 */ /* 0x000fe200078e0207 */
[----:B------:R-:W-:Y:S01]  /*a630*/  SEL R13, R13, 0xffffffe0, !P1 ;  /* 0xffffffe00d0d7807 */ /* 0x000fe20004800000 */
[----:B------:R-:W-:Y:S01]  /*a640*/  IMAD.MOV.U32 R12, RZ, RZ, 0x10 ;  /* 0x00000010ff0c7424 */ /* 0x000fe200078e00ff */
[----:B------:R4:W-:Y:S01]  /*a650*/  STL.128 [R1+0x100], R48 ;  /* 0x0001003001007387 */ /* 0x0009e20000100c00 */
[----:B0-----:R-:W-:-:S03]  /*a660*/  IMAD.WIDE.U32 R14, R3, 0x2, R26 ;  /* 0x00000002030e7825 */ /* 0x001fc600078e001a */
[----:B------:R-:W3:Y:S01]  /*a670*/  LDC.64 R4, c[0x0][0x448] ;  /* 0x00011200ff047b82 */ /* 0x000ee20000000a00 */
[----:B------:R-:W-:Y:S01]  /*a680*/  SEL R12, R12, 0xfffffff0, !P0 ;  /* 0xfffffff00c0c7807 */ /* 0x000fe20004000000 */
[----:B------:R-:W-:Y:S01]  /*a690*/  IMAD.X R11, RZ, RZ, R17, P2 ;  /* 0x000000ffff0b7224 */ /* 0x000fe200010e0611 */
[----:B------:R-:W-:Y:S01]  /*a6a0*/  IADD3 R14, P0, R14, 0x36400, RZ ;  /* 0x000364000e0e7810 */ /* 0x000fe20007f1e0ff */
[----:B------:R-:W-:Y:S01]  /*a6b0*/  IMAD.MOV.U32 R7, RZ, RZ, R24 ;  /* 0x000000ffff077224 */ /* 0x000fe200078e0018 */
[----:B------:R4:W-:Y:S03]  /*a6c0*/  STL.64 [R1+0xd0], R18 ;  /* 0x0000d01201007387 */ /* 0x0009e60000100a00 */
[----:B------:R-:W-:Y:S01]  /*a6d0*/  IMAD.X R15, RZ, RZ, R15, P0 ;  /* 0x000000ffff0f7224 */ /* 0x000fe200000e060f */
[----:B------:R4:W-:Y:S04]  /*a6e0*/  STL.128 [R1+0x120], R8 ;  /* 0x0001200801007387 */ /* 0x0009e80000100c00 */
[----:B------:R4:W-:Y:S04]  /*a6f0*/  STL.64 [R1+0xc0], R12 ;  /* 0x0000c00c01007387 */ /* 0x0009e80000100a00 */
[----:B------:R4:W-:Y:S04]  /*a700*/  STL.64 [R1+0xc8], R14 ;  /* 0x0000c80e01007387 */ /* 0x0009e80000100a00 */
[----:B-1----:R4:W-:Y:S04]  /*a710*/  STL.128 [R1+0xf0], R28 ;  /* 0x0000f01c01007387 */ /* 0x0029e80000100c00 */
[----:B---3--:R4:W-:Y:S01]  /*a720*/  STL.128 [R1+0x110], R4 ;  /* 0x0001100401007387 */ /* 0x0089e20000100c00 */
[----:B--2---:R-:W-:-:S04]  /*a730*/  LEA.HI R0, R47, R47, RZ, 0x1 ;  /* 0x0000002f2f007211 */ /* 0x004fc800078f08ff */
[----:B------:R-:W-:-:S05]  /*a740*/  LOP3.LUT R0, R0, 0xfffffffe, RZ, 0xc0, !PT ;  /* 0xfffffffe00007812 */ /* 0x000fca00078ec0ff */
[----:B------:R-:W-:-:S05]  /*a750*/  IMAD.IADD R0, R47, 0x1, -R0 ;  /* 0x000000012f007824 */ /* 0x000fca00078e0a00 */
[----:B------:R-:W-:-:S04]  /*a760*/  SHF.L.U32 R0, R0, 0x1f, RZ ;  /* 0x0000001f00007819 */ /* 0x000fc800000006ff */
[----:B------:R-:W0:Y:S02]  /*a770*/  SYNCS.PHASECHK.TRANS64.TRYWAIT P0, [R56+URZ+0x38800], R0 ;  /* 0x03880000380075a7 */ /* 0x000e24000800017f */
[----:B0---4-:R-:W-:Y:S05]  /*a780*/  @!P0 BRA `(.L_x_5018) ;  /* 0x0000022400308947 */ /* 0x011fea0003800000 */
.L_x_5227:
[----:B------:R-:W-:Y:S05]  /*a790*/  BSYNC B0 ;  /* 0x0000000000007941 */ /* 0x000fea0003800000 */
.L_x_5017:
[----:B------:R-:W2:Y:S04]  /*a7a0*/  LDL R7, [R1+0x1c] ;  /* 0x00001c0001077983 */ /* 0x000ea80000100800 */
[----:B------:R1:W5:Y:S01]  /*a7b0*/  LDL.64 R8, [R1+0x1e8] ;  /* 0x0001e80001087983 */ /* 0x0003620000100a00 */
[----:B------:R-:W-:Y:S01]  /*a7c0*/  IMAD.MOV.U32 R12, RZ, RZ, R42 ;  /* 0x000000ffff0c7224 */ /* 0x000fe200078e002a */
[----:B0-----:R-:W-:Y:S01]  /*a7d0*/  IADD3 R0, P0, R16, 0x430, RZ ;  /* 0x0000043010007810 */ /* 0x001fe20007f1e0ff */
[----:B------:R-:W-:Y:S01]  /*a7e0*/  IMAD.MOV.U32 R13, RZ, RZ, R67 ;  /* 0x000000ffff0d7224 */ /* 0x000fe200078e0043 */
[----:B------:R-:W-:Y:S01]  /*a7f0*/  STL.64 [R1+0x148], R34 ;  /* 0x0001482201007387 */ /* 0x000fe20000100a00 */
[----:B------:R-:W-:Y:S01]  /*a800*/  IMAD.MOV.U32 R14, RZ, RZ, R65 ;  /* 0x000000ffff0e7224 */ /* 0x000fe200078e0041 */
[----:B------:R-:W-:Y:S01]  /*a810*/  BSSY B0, `(.L_x_5019) ;  /* 0x000002b000007945 */ /* 0x000fe20003800000 */
[----:B------:R-:W-:Y:S01]  /*a820*/  IMAD.MOV.U32 R15, RZ, RZ, R68 ;  /* 0x000000ffff0f7224 */ /* 0x000fe200078e0044 */
[----:B------:R-:W-:Y:S01]  /*a830*/  STL.64 [R1+0x1e0], R32 ;  /* 0x0001e02001007387 */ /* 0x000fe20000100a00 */
[----:B------:R-:W-:-:S02]  /*a840*/  IMAD.X R3, RZ, RZ, R17, P0 ;  /* 0x000000ffff037224 */ /* 0x000fc400000e0611 */
[----:B------:R-:W-:Y:S01]  /*a850*/  IMAD.MOV.U32 R24, RZ, RZ, R63 ;  /* 0x000000ffff187224 */ /* 0x000fe200078e003f */
[----:B------:R0:W-:Y:S01]  /*a860*/  STL.128 [R1+0x150], R12 ;  /* 0x0001500c01007387 */ /* 0x0001e20000100c00 */
[----:B------:R-:W-:Y:S02]  /*a870*/  IMAD.MOV.U32 R25, RZ, RZ, R66 ;  /* 0x000000ffff197224 */ /* 0x000fe400078e0042 */
[----:B------:R-:W-:Y:S02]  /*a880*/  IMAD.MOV.U32 R46, RZ, RZ, R40 ;  /* 0x000000ffff2e7224 */ /* 0x000fe400078e0028 */
[----:B------:R-:W-:Y:S01]  /*a890*/  IMAD.MOV.U32 R47, RZ, RZ, R41 ;  /* 0x000000ffff2f7224 */ /* 0x000fe200078e0029 */
[----:B------:R-:W-:Y:S01]  /*a8a0*/  STL.128 [R1+0x170], R24 ;  /* 0x0001701801007387 */ /* 0x000fe20000100c00 */
[----:B------:R-:W-:Y:S02]  /*a8b0*/  IMAD.MOV.U32 R18, RZ, RZ, R36 ;  /* 0x000000ffff127224 */ /* 0x000fe400078e0024 */
[----:B------:R-:W-:Y:S01]  /*a8c0*/  IMAD.MOV.U32 R19, RZ, RZ, R37 ;  /* 0x000000ffff137224 */ /* 0x000fe200078e0025 */
[----:B------:R-:W-:Y:S04]  /*a8d0*/  STL.128 [R1+0x180], R44 ;  /* 0x0001802c01007387 */ /* 0x000fe80000100c00 */
[----:B------:R-:W-:Y:S01]  /*a8e0*/  STL.128 [R1+0x160], R16 ;  /* 0x0001601001007387 */ /* 0x000fe20000100c00 */
[----:B0-----:R-:W-:-:S02]  /*a8f0*/  IMAD.MOV.U32 R12, RZ, RZ, R38 ;  /* 0x000000ffff0c7224 */ /* 0x001fc400078e0026 */
[----:B------:R-:W-:Y:S02]  /*a900*/  IMAD.MOV.U32 R13, RZ, RZ, R61 ;  /* 0x000000ffff0d7224 */ /* 0x000fe400078e003d */
[----:B------:R-:W-:Y:S02]  /*a910*/  IMAD.MOV.U32 R14, RZ, RZ, R59 ;  /* 0x000000ffff0e7224 */ /* 0x000fe400078e003b */
[----:B------:R-:W-:-:S05]  /*a920*/  IMAD.MOV.U32 R15, RZ, RZ, R64 ;  /* 0x000000ffff0f7224 */ /* 0x000fca00078e0040 */
[----:B------:R0:W-:Y:S02]  /*a930*/  STL.128 [R1+0x190], R12 ;  /* 0x0001900c01007387 */ /* 0x0001e40000100c00 */
[----:B0-----:R-:W-:Y:S02]  /*a940*/  IMAD.MOV.U32 R12, RZ, RZ, R57 ;  /* 0x000000ffff0c7224 */ /* 0x001fe400078e0039 */
        /* <DEDUP_REMOVED lines=18> */
[----:B------:R1:W-:Y:S01]  /*aa70*/  STL.128 [R1+0x1d0], R12 ;  /* 0x0001d00c01007387 */ /* 0x0003e20000100c00 */
[----:B--2---:R-:W-:-:S04]  /*aa80*/  LOP3.LUT R0, R7, 0x1, RZ, 0xfc, !PT ;  /* 0x0000000107007812 */ /* 0x004fc800078efcff */
[----:B------:R-:W-:-:S13]  /*aa90*/  ISETP.NE.AND P1, PT, R0, 0x3, PT ;  /* 0x000000030000780c */ /* 0x000fda0003f25270 */
[----:B-1----:R-:W-:Y:S05]  /*aaa0*/  @!P1 BRA `(.L_x_5020) ;  /* 0x0000000000049947 */ /* 0x002fea0003800000 */
[----:B------:R-:W-:Y:S01]  /*aab0*/  BPT.TRAP 0x1 ;  /* 0x000000040000795c */ /* 0x000fe20000300000 */
.L_x_5020:
[----:B------:R-:W-:Y:S05]  /*aac0*/  BSYNC B0 ;  /* 0x0000000000007941 */ /* 0x000fea0003800000 */
.L_x_5019:
[----:B------:R-:W2:Y:S01]  /*aad0*/  LDL.64 R10, [R1+0x8] ;  /* 0x00000800010a7983 */ /* 0x000ea20000100a00 */
[----:B-----5:R-:W-:Y:S01]  /*aae0*/  SHF.L.U32 R9, R9, 0x1f, RZ ;  /* 0x0000001f09097819 */ /* 0x020fe200000006ff */
[----:B------:R-:W-:Y:S01]  /*aaf0*/  BSSY B0, `(.L_x_5021) ;  /* 0x0000006000007945 */ /* 0x000fe20003800000 */
[----:B--2---:R-:W-:-:S05]  /*ab00*/  MOV R3, R10 ;  /* 0x0000000a00037202 */ /* 0x004fca0000000f00 */
[----:B------:R-:W-:-:S04]  /*ab10*/  IMAD R8, R8, 0x8, R3 ;  /* 0x0000000808087824 */ /* 0x000fc800078e0203 */
[----:B------:R0:W1:Y:S01]  /*ab20*/  SYNCS.PHASECHK.TRANS64.TRYWAIT P0, [R8+URZ], R9 ;  /* 0x00000009080075a7 */ /* 0x000062000800017f */
[----:B------:R-:W-:Y:S05]  /*ab30*/  @!P1 BRA `(.L_x_5022) ;  /* 0x0000000000049947 */ /* 0x000fea0003800000 */
[----:B------:R-:W-:Y:S01]  /*ab40*/  BPT.TRAP 0x1 ;  /* 0x000000040000795c */ /* 0x000fe20000300000 */
.L_x_5022:
[----:B------:R-:W-:Y:S05]  /*ab50*/  BSYNC B0 ;  /* 0x0000000000007941 */ /* 0x000fea0003800000 */
.L_x_5021:
[----:B------:R-:W-:Y:S04]  /*ab60*/  BSSY B0, `(.L_x_5023) ;  /* 0x0000004000007945 */ /* 0x000fe80003800000 */
[----:B-1----:R-:W-:Y:S05]  /*ab70*/  @P0 BRA `(.L_x_5024) ;  /* 0x0000000000080947 */ /* 0x002fea0003800000 */
[----:B------:R-:W1:Y:S02]  /*ab80*/  SYNCS.PHASECHK.TRANS64.TRYWAIT P0, [R8+URZ], R9 ;  /* 0x00000009080075a7 */ /* 0x000e64000800017f */
[----:B-1----:R-:W-:Y:S05]  /*ab90*/  @!P0 BRA `(.L_x_5025) ;  /* 0x0000022000408947 */ /* 0x002fea0003800000 */
.L_x_5024:
[----:B------:R-:W-:Y:S05]  /*aba0*/  BSYNC B0 ;  /* 0x0000000000007941 */ /* 0x000fea0003800000 */
.L_x_5023:
[----:B------:R-:W2:Y:S04]  /*abb0*/  LDL R7, [R1+0x1e8] ;  /* 0x0001e80001077983 */ /* 0x000ea80000100800 */
[----:B01----:R-:W2:Y:S01]  /*abc0*/  LDL.64 R8, [R1+0xa0] ;  /* 0x0000a00001087983 */ /* 0x003ea20000100a00 */
[----:B------:R-:W-:Y:S05]  /*abd0*/  WARPSYNC.ALL ;  /* 0x0000000000007948 */ /* 0x000fea0003800000 */
[----:B------:R-:W3:Y:S04]  /*abe0*/  LDL.64 R12, [R1+0x98] ;  /* 0x00009800010c7983 */ /* 0x000ee80000100a00 */
[----:B------:R-:W4:Y:S04]  /*abf0*/  LDL.64 R10, [R1+0x98] ;  /* 0x00009800010a7983 */ /* 0x000f280000100a00 */
[----:B------:R-:W5:Y:S04]  /*ac00*/  LDL.64 R14, [R1+0x98] ;  /* 0x00009800010e7983 */ /* 0x000f680000100a00 */
[----:B------:R-:W5:Y:S01]  /*ac10*/  LDL.64 R18, [R1+0x98] ;  /* 0x0000980001127983 */ /* 0x000f620000100a00 */
[----:B--2---:R-:W-:Y:S01]  /*ac20*/  IMAD R8, R7, 0x200, R8 ;  /* 0x0000020007087824 */ /* 0x004fe200078e0208 */
[----:B------:R-:W-:-:S02]  /*ac30*/  R2UR UR7, R9 ;  /* 0x00000000090772ca */ /* 0x000fc400000e0000 */
[----:B------:R-:W2:Y:S01]  /*ac40*/  LDL R3, [R1+0x1f4] ;  /* 0x0001f40001037983 */ /* 0x000ea20000100800 */
[----:B------:R-:W-:Y:S01]  /*ac50*/  WARPGROUP.ARRIVE ;  /* 0x00000000000079c5 */ /* 0x000fe20000000000 */
[----:B------:R-:W-:Y:S01]  /*ac60*/  R2UR UR6, R8 ;  /* 0x00000000080672ca */ /* 0x000fe200000e0000 */
[----:B------:R-:W-:Y:S01]  /*ac70*/  BSSY B0, `(.L_x_5026) ;  /* 0x000002e000007945 */ /* 0x000fe20003800000 */
[----:B------:R0:W-:Y:S01]  /*ac80*/  STL [R1+0x80], RZ ;  /* 0x000080ff01007387 */ /* 0x0001e20000100800 */
[----:B---3--:R-:W-:Y:S01]  /*ac90*/  R2UR UR4, R12 ;  /* 0x000000000c0472ca */ /* 0x008fe200000e0000 */
[----:B------:R-:W-:Y:S01]  /*aca0*/  VIADD R12, R8, 0x2 ;  /* 0x00000002080c7836 */ /* 0x000fe20000000000 */
[----:B------:R-:W-:Y:S01]  /*acb0*/  R2UR UR5, R13 ;  /* 0x000000000d0572ca */ /* 0x000fe200000e0000 */
[----:B------:R-:W-:Y:S02]  /*acc0*/  IMAD.MOV.U32 R13, RZ, RZ, R9 ;  /* 0x000000ffff0d7224 */ /* 0x000fe400078e0009 */
[----:B----4-:R-:W-:-:S02]  /*acd0*/  VIADD R10, R10, 0x2 ;  /* 0x000000020a0a7836 */ /* 0x010fc40000000000 */
[----:B-----5:R-:W-:Y:S02]  /*ace0*/  VIADD R14, R14, 0x4 ;  /* 0x000000040e0e7836 */ /* 0x020fe40000000000 */
[----:B------:R-:W-:-:S06]  /*acf0*/  VIADD R18, R18, 0x6 ;  /* 0x0000000612127836 */ /* 0x000fcc0000000000 */
[----:B------:R-:W-:Y:S01]  /*ad00*/  HGMMA.64x64x16.F32.BF16 R24, gdesc[UR4], RZ, !UPT, gsb0 ;  /* 0x00e00000041879f0 */ /* 0x000fe2000c0018ff */
[----:B------:R-:W-:Y:S02]  /*ad10*/  R2UR UR6, R12 ;  /* 0x000000000c0672ca */ /* 0x000fe400000e0000 */
[----:B------:R-:W-:Y:S02]  /*ad20*/  R2UR UR7, R13 ;  /* 0x000000000d0772ca */ /* 0x000fe400000e0000 */
[----:B------:R-:W-:Y:S01]  /*ad30*/  R2UR UR4, R10 ;  /* 0x000000000a0472ca */ /* 0x000fe200000e0000 */
[C---:B------:R-:W-:Y:S01]  /*ad40*/  VIADD R10, R8.reuse, 0x4 ;  /* 0x00000004080a7836 */ /* 0x040fe20000000000 */
[----:B------:R-:W-:Y:S01]  /*ad50*/  R2UR UR5, R11 ;  /* 0x000000000b0572ca */ /* 0x000fe200000e0000 */
[----:B------:R-:W-:Y:S01]  /*ad60*/  IMAD.MOV.U32 R11, RZ, RZ, R9 ;  /* 0x000000ffff0b7224 */ /* 0x000fe200078e0009 */
[----:B--2---:R-:W-:Y:S01]  /*ad70*/  LEA.HI R0, R3, R3, RZ, 0x1 ;  /* 0x0000000303007211 */ /* 0x004fe200078f08ff */
[----:B------:R-:W-:Y:S01]  /*ad80*/  VIADD R8, R8, 0x6 ;  /* 0x0000000608087836 */ /* 0x000fe20000000000 */
[----:B------:R-:W-:-:S02]  /*ad90*/  WARPGROUP.DEPBAR.LE gsb0, 0x0 ;  /* 0x00008000000079c5 */ /* 0x000fc40000010000 */
        /* <DEDUP_REMOVED lines=13> */
[----:B------:R-:W-:Y:S01]  /*ae70*/  LOP3.LUT R8, R0, 0xfffffffe, RZ, 0xc0, !PT ;  /* 0xfffffffe00087812 */ /* 0x000fe200078ec0ff */
[----:B------:R-:W-:-:S04]  /*ae80*/  IMAD.MOV.U32 R0, RZ, RZ, 0x1 ;  /* 0x00000001ff007424 */ /* 0x000fc800078e00ff */
[----:B------:R-:W-:Y:S01]  /*ae90*/  IMAD.IADD R3, R3, 0x1, -R8 ;  /* 0x0000000103037824 */ /* 0x000fe200078e0a08 */
[----:B------:R0:W-:Y:S04]  /*aea0*/  STL [R1+0x80], R0 ;  /* 0x0000800001007387 */ /* 0x0001e80000100800 */
[----:B------:R-:W-:Y:S01]  /*aeb0*/  SHF.L.U32 R3, R3, 0x1f, RZ ;  /* 0x0000001f03037819 */ /* 0x000fe200000006ff */
[----:B------:R0:W-:Y:S04]  /*aec0*/  STL [R1+0x80], R0 ;  /* 0x0000800001007387 */ /* 0x0001e80000100800 */
[----:B------:R0:W-:Y:S04]  /*aed0*/  STL [R1+0x80], R0 ;  /* 0x0000800001007387 */ /* 0x0001e80000100800 */
[----:B------:R0:W-:Y:S01]  /*aee0*/  STL [R1+0x80], R0 ;  /* 0x0000800001007387 */ /* 0x0001e20000100800 */
[----:B------:R-:W-:-:S02]  /*aef0*/  WARPGROUP.DEPBAR.LE gsb0, 0x0 ;  /* 0x00008000000079c5 */ /* 0x000fc40000010000 */
[----:B------:R-:W-:-:S06]  /*af00*/  WARPGROUP.ARRIVE ;  /* 0x00000000000079c5 */ /* 0x000fcc0000000000 */
[----:B------:R-:W-:Y:S03]  /*af10*/  HGMMA.64x64x16.F32.BF16 R24, gdesc[UR4], R24, gsb0 ;  /* 0x00e00000041879f0 */ /* 0x000fe60008001818 */
[----:B------:R-:W-:Y:S02]  /*af20*/  WARPGROUP.DEPBAR.LE gsb0, 0x0 ;  /* 0x00008000000079c5 */ /* 0x000fe40000010000 */
[----:B------:R-:W1:Y:S02]  /*af30*/  SYNCS.PHASECHK.TRANS64.TRYWAIT P0, [R56+URZ+0x38810], R3 ;  /* 0x03881003380075a7 */ /* 0x000e64000800017f */
[----:B01----:R-:W-:Y:S05]  /*af40*/  @!P0 BRA `(.L_x_5027) ;  /* 0x0000021c00688947 */ /* 0x003fea0003800000 */
.L_x_5228:
[----:B------:R-:W-:Y:S05]  /*af50*/  BSYNC B0 ;  /* 0x0000000000007941 */ /* 0x000fea0003800000 */
.L_x_5026:
[----:B0-----:R-:W2:Y:S04]  /*af60*/  LDL R3, [R1+0x54] ;  /* 0x0000540001037983 */ /* 0x001ea80000100800 */
[----:B------:R0:W5:Y:S01]  /*af70*/  LDL.64 R8, [R1+0x1e8] ;  /* 0x0001e80001087983 */ /* 0x0001620000100a00 */
[----:B------:R-:W-:Y:S01]  /*af80*/  BSSY B0, `(.L_x_5028) ;  /* 0x0000005000007945 */ /* 0x000fe20003800000 */
[----:B--2---:R-:W-:-:S04]  /*af90*/  LOP3.LUT R3, R3, 0x1, RZ, 0xfc, !PT ;  /* 0x0000000103037812 */ /* 0x004fc800078efcff */
[----:B------:R-:W-:-:S13]  /*afa0*/  ISETP.NE.AND P1, PT, R3, 0x3, PT ;  /* 0x000000030300780c */ /* 0x000fda0003f25270 */
[----:B0-----:R-:W-:Y:S05]  /*afb0*/  @!P1 BRA `(.L_x_5029) ;  /* 0x0000000000049947 */ /* 0x001fea0003800000 */
[----:B------:R-:W-:Y:S01]  /*afc0*/  BPT.TRAP 0x1 ;  /* 0x000000040000795c */ /* 0x000fe20000300000 */
.L_x_5029:
[----:B------:R-:W-:Y:S05]  /*afd0*/  BSYNC B0 ;  /* 0x0000000000007941 */ /* 0x000fea0003800000 */
.L_x_5028:
        /* <DEDUP_REMOVED lines=8> */
.L_x_5031:
[----:B------:R-:W-:Y:S05]  /*b060*/  BSYNC B0 ;  /* 0x0000000000007941 */ /* 0x000fea0003800000 */
.L_x_5030:
[----:B------:R-:W-:Y:S04]  /*b070*/  BSSY B0, `(.L_x_5032) ;  /* 0x0000004000007945 */ /* 0x000fe80003800000 */
[----:B-1----:R-:W-:Y:S05]  /*b080*/  @P0 BRA `(.L_x_5033) ;  /* 0x0000000000080947 */ /* 0x002fea0003800000 */
[----:B------:R-:W1:Y:S02]  /*b090*/  SYNCS.PHASECHK.TRANS64.TRYWAIT P0, [R8+URZ], R9 ;  /* 0x00000009080075a7 */ /* 0x000e64000800017f */
[----:B-1----:R-:W-:Y:S05]  /*b0a0*/  @!P0 BRA `(.L_x_5034) ;  /* 0x0000021c00248947 */ /* 0x002fea0003800000 */
.L_x_5033:
[----:B------:R-:W-:Y:S05]  /*b0b0*/  BSYNC B0 ;  /* 0x0000000000007941 */ /* 0x000fea0003800000 */
.L_x_5032:
[----:B------:R-:W2:Y:S01]  /*b0c0*/  S2R R3, SR_TID.X ;  /* 0x0000000000037919 */ /* 0x000ea20000002100 */
[----:B01----:R-:W3:Y:S01]  /*b0d0*/  LDL.64 R8, [R1+0xb8] ;  /* 0x0000b80001087983 */ /* 0x003ee20000100a00 */
[----:B--2---:R-:W-:-:S03]  /*b0e0*/  LOP3.LUT R7, R3, 0x7f, RZ, 0xc0, !PT ;  /* 0x0000007f03077812 */ /* 0x004fc600078ec0ff */
[----:B------:R-:W3:Y:S01]  /*b0f0*/  LDL R3, [R1+0x1e8] ;  /* 0x0001e80001037983 */ /* 0x000ee20000100800 */
[----:B------:R-:W-:Y:S05]  /*b100*/  WARPSYNC.ALL ;  /* 0x0000000000007948 */ /* 0x000fea0003800000 */
[----:B------:R-:W-:Y:S02]  /*b110*/  ISETP.NE.AND P0, PT, R7, RZ, PT ;  /* 0x000000ff0700720c */ /* 0x000fe40003f05270 */
[----:B------:R-:W2:Y:S04]  /*b120*/  LDL R7, [R1+0x88] ;  /* 0x0000880001077983 */ /* 0x000ea80000100800 */
[----:B------:R-:W4:Y:S04]  /*b130*/  LDL.64 R10, [R1+0xb0] ;  /* 0x0000b000010a7983 */ /* 0x000f280000100a00 */
[----:B------:R-:W5:Y:S04]  /*b140*/  LDL.64 R12, [R1+0xb0] ;  /* 0x0000b000010c7983 */ /* 0x000f680000100a00 */
[----:B------:R-:W5:Y:S04]  /*b150*/  LDL.64 R14, [R1+0xb0] ;  /* 0x0000b000010e7983 */ /* 0x000f680000100a00 */
[----:B------:R-:W5:Y:S01]  /*b160*/  LDL.64 R18, [R1+0xb0] ;  /* 0x0000b00001127983 */ /* 0x000f620000100a00 */
[----:B---3--:R-:W-:Y:S01]  /*b170*/  IMAD R8, R3, 0x1000, R8 ;  /* 0x0000100003087824 */ /* 0x008fe200078e0208 */
[----:B------:R-:W-:Y:S01]  /*b180*/  R2UR UR7, R9 ;  /* 0x00000000090772ca */ /* 0x000fe200000e0000 */
[----:B------:R-:W-:Y:S01]  /*b190*/  WARPGROUP.ARRIVE ;  /* 0x00000000000079c5 */ /* 0x000fe20000000000 */
[----:B------:R-:W3:Y:S02]  /*b1a0*/  LDL.64 R56, [R1+0xb0] ;  /* 0x0000b00001387983 */ /* 0x000ee40000100a00 */
[----:B------:R-:W-:-:S02]  /*b1b0*/  R2UR UR6, R8 ;  /* 0x00000000080672ca */ /* 0x000fc400000e0000 */
[----:B------:R-:W3:Y:S01]  /*b1c0*/  LDL.64 R58, [R1+0xb0] ;  /* 0x0000b000013a7983 */ /* 0x000ee20000100a00 */
[----:B------:R-:W0:Y:S03]  /*b1d0*/  S2R R60, SR_TID.X ;  /* 0x00000000003c7919 */ /* 0x000e260000002100 */
[----:B------:R-:W3:Y:S04]  /*b1e0*/  LDL.64 R62, [R1+0xb0] ;  /* 0x0000b000013e7983 */ /* 0x000ee80000100a00 */
[----:B------:R-:W3:Y:S04]  /*b1f0*/  LDL.64 R64, [R1+0xb0] ;  /* 0x0000b00001407983 */ /* 0x000ee80000100a00 */
[----:B------:R-:W3:Y:S01]  /*b200*/  LDL.64 R66, [R1+0xb0] ;  /* 0x0000b00001427983 */ /* 0x000ee20000100a00 */
[----:B--2---:R-:W-:-:S02]  /*b210*/  ISETP.NE.U32.AND P1, PT, R7, RZ, PT ;  /* 0x000000ff0700720c */ /* 0x004fc40003f25070 */
[----:B----4-:R-:W-:Y:S02]  /*b220*/  R2UR UR4, R10 ;  /* 0x000000000a0472ca */ /* 0x010fe400000e0000 */
[----:B------:R-:W-:-:S09]  /*b230*/  R2UR UR5, R11 ;  /* 0x000000000b0572ca */ /* 0x000fd200000e0000 */
[----:B------:R-:W-:-:S05]  /*b240*/  VOTEU.ANY UP0, P1 ;  /* 0x00000000003f7886 */ /* 0x000fca0000800100 */
[----:B------:R-:W-:Y:S01]  /*b250*/  HGMMA.64x64x16.F32.BF16 R24, gdesc[UR4], R24, UP0, gsb0 ;  /* 0x00e00000041879f0 */ /* 0x000fe2000b801818 */
[----:B-----5:R-:W-:Y:S02]  /*b260*/  VIADD R12, R12, 0x2 ;  /* 0x000000020c0c7836 */ /* 0x020fe40000000000 */
[----:B------:R-:W-:Y:S02]  /*b270*/  VIADD R10, R8, 0x2 ;  /* 0x00000002080a7836 */ /* 0x000fe40000000000 */
[----:B------:R-:W-:Y:S01]  /*b280*/  IMAD.MOV.U32 R11, RZ, RZ, R9 ;  /* 0x000000ffff0b7224 */ /* 0x000fe200078e0009 */
[----:B------:R-:W-:Y:S02]  /*b290*/  R2UR UR4, R12 ;  /* 0x000000000c0472ca */ /* 0x000fe400000e0000 */
[----:B------:R-:W-:Y:S02]  /*b2a0*/  R2UR UR6, R10 ;  /* 0x000000000a0672ca */ /* 0x000fe400000e0000 */
[----:B------:R-:W-:-:S02]  /*b2b0*/  R2UR UR7, R11 ;  /* 0x000000000b0772ca */ /* 0x000fc400000e0000 */
[----:B------:R-:W-:Y:S01]  /*b2c0*/  R2UR UR5, R13 ;  /* 0x000000000d0572ca */ /* 0x000fe200000e0000 */
[----:B------:R-:W-:Y:S02]  /*b2d0*/  WARPGROUP.DEPBAR.LE gsb0, 0x0 ;  /* 0x00008000000079c5 */ /* 0x000fe40000010000 */
[----:B------:R-:W-:Y:S01]  /*b2e0*/  WARPGROUP.ARRIVE ;  /* 0x00000000000079c5 */ /* 0x000fe20000000000 */
[----:B------:R-:W-:Y:S01]  /*b2f0*/  VIADD R14, R14, 0x4 ;  /* 0x000000040e0e7836 */ /* 0x000fe20000000000 */
[----:B------:R-:W2:Y:S08]  /*b300*/  LDL.64 R12, [R1+0xb0] ;  /* 0x0000b000010c7983 */ /* 0x000eb00000100a00 */
[----:B------:R-:W-:Y:S01]  /*b310*/  HGMMA.64x64x16.F32.BF16 R24, gdesc[UR4], R24, gsb0 ;  /* 0x00e00000041879f0 */ /* 0x000fe20008001818 */
[----:B------:R-:W-:-:S02]  /*b320*/  VIADD R10, R8, 0x4 ;  /* 0x00000004080a7836 */ /* 0x000fc40000000000 */
[----:B------:R-:W-:Y:S01]  /*b330*/  IMAD.MOV.U32 R11, RZ, RZ, R9 ;  /* 0x000000ffff0b7224 */ /* 0x000fe200078e0009 */
[----:B------:R-:W-:Y:S02]  /*b340*/  R2UR UR4, R14 ;  /* 0x000000000e0472ca */ /* 0x000fe400000e0000 */
[----:B------:R-:W-:Y:S02]  /*b350*/  R2UR UR6, R10 ;  /* 0x000000000a0672ca */ /* 0x000fe400000e0000 */
[----:B------:R-:W-:Y:S02]  /*b360*/  R2UR UR7, R11 ;  /* 0x000000000b0772ca */ /* 0x000fe400000e0000 */
[----:B------:R-:W-:Y:S01]  /*b370*/  R2UR UR5, R15 ;  /* 0x000000000f0572ca */ /* 0x000fe200000e0000 */
[----:B------:R-:W-:Y:S02]  /*b380*/  WARPGROUP.DEPBAR.LE gsb0, 0x0 ;  /* 0x00008000000079c5 */ /* 0x000fe40000010000 */
[----:B------:R-:W-:Y:S01]  /*b390*/  WARPGROUP.ARRIVE ;  /* 0x00000000000079c5 */ /* 0x000fe20000000000 */
[----:B------:R-:W-:Y:S01]  /*b3a0*/  VIADD R18, R18, 0x6 ;  /* 0x0000000612127836 */ /* 0x000fe20000000000 */
[----:B------:R-:W4:Y:S08]  /*b3b0*/  LDL.64 R14, [R1+0xb0] ;  /* 0x0000b000010e7983 */ /* 0x000f300000100a00 */
        /* <DEDUP_REMOVED lines=9> */
[----:B---3--:R-:W-:Y:S01]  /*b450*/  VIADD R56, R56, 0x200 ;  /* 0x0000020038387836 */ /* 0x008fe20000000000 */
[----:B------:R-:W3:Y:S08]  /*b460*/  LDL.64 R18, [R1+0xb0] ;  /* 0x0000b00001127983 */ /* 0x000ef00000100a00 */
        /* <DEDUP_REMOVED lines=10> */
[----:B------:R-:W5:Y:S08]  /*b510*/  LDL.64 R56, [R1+0xb0] ;  /* 0x0000b00001387983 */ /* 0x000f700000100a00 */
        /* <DEDUP_REMOVED lines=9> */
[----:B--2---:R-:W-:Y:S01]  /*b5b0*/  VIADD R12, R12, 0x204 ;  /* 0x000002040c0c7836 */ /* 0x004fe20000000000 */
        /* <DEDUP_REMOVED lines=10> */
[----:B----4-:R-:W-:Y:S01]  /*b660*/  VIADD R14, R14, 0x206 ;  /* 0x000002060e0e7836 */ /* 0x010fe20000000000 */
        /* <DEDUP_REMOVED lines=21> */
[----:B-----5:R-:W-:Y:S01]  /*b7c0*/  VIADD R56, R56, 0x402 ;  /* 0x0000040238387836 */ /* 0x020fe20000000000 */
        /* <DEDUP_REMOVED lines=73> */
[----:B------:R-:W-:Y:S02]  /*bc60*/  R2UR UR5, R59 ;  /* 0x000000003b0572ca */ /* 0x000fe400000e0000 */
[----:B0-----:R-:W-:-:S05]  /*bc70*/  SHF.R.U32.HI R60, RZ, 0x7, R60 ;  /* 0x00000007ff3c7819 */ /* 0x001fca000001163c */
[----:B------:R0:W1:Y:S01]  /*bc80*/  SHFL.IDX PT, R3, R60, RZ, 0x1f ;  /* 0x00001fff3c037589 */ /* 0x00006200000e0000 */
[----:B------:R-:W-:Y:S02]  /*bc90*/  WARPGROUP.DEPBAR.LE gsb0, 0x0 ;  /* 0x00008000000079c5 */ /* 0x000fe40000010000 */
[----:B------:R-:W-:Y:S01]  /*bca0*/  WARPGROUP.ARRIVE ;  /* 0x00000000000079c5 */ /* 0x000fe20000000000 */
[----:B------:R-:W-:Y:S01]  /*bcb0*/  VIADD R10, R8, 0x800 ;  /* 0x00000800080a7836 */ /* 0x000fe20000000000 */
[----:B---3--:R-:W-:Y:S01]  /*bcc0*/  R2UR UR9, R13 ;  /* 0x000000000d0972ca */ /* 0x008fe200000e0000 */
[----:B------:R-:W-:Y:S01]  /*bcd0*/  IMAD.MOV.U32 R59, RZ, RZ, R9 ;  /* 0x000000ffff3b7224 */ /* 0x000fe200078e0009 */
[----:B0-----:R-:W3:Y:S02]  /*bce0*/  LDL.64 R60, [R1+0xb0] ;  /* 0x0000b000013c7983 */ /* 0x001ee40000100a00 */
[----:B------:R-:W-:Y:S01]  /*bcf0*/  HGMMA.64x64x16.F32.BF16 R24, gdesc[UR4], R24, gsb0 ;  /* 0x00e00000041879f0 */ /* 0x000fe20008001818 */
[----:B-1----:R-:W-:-:S04]  /*bd00*/  ISETP.GT.AND P1, PT, R3, 0x7f, PT ;  /* 0x0000007f0300780c */ /* 0x002fc80003f24270 */
[----:B------:R-:W-:-:S04]  /*bd10*/  SEL R3, RZ, 0x2, !P1 ;  /* 0x00000002ff037807 */ /* 0x000fc80004800000 */
[----:B------:R-:W-:Y:S01]  /*bd20*/  IADD3 R12, R12, 0x800, R3 ;  /* 0x000008000c0c7810 */ /* 0x000fe20007ffe003 */
[----:B------:R-:W-:Y:S01]  /*bd30*/  IMAD.IADD R58, R3, 0x1, R10 ;  /* 0x00000001033a7824 */ /* 0x000fe200078e020a */
[----:B------:R-:W-:Y:S01]  /*bd40*/  R2UR UR11, R59 ;  /* 0x000000003b0b72ca */ /* 0x000fe200000e0000 */
[----:B------:R-:W-:Y:S01]  /*bd50*/  UMOV UR4, 0x1 ;  /* 0x0000000100047882 */ /* 0x000fe20000000000 */
[----:B------:R-:W-:Y:S02]  /*bd60*/  R2UR UR8, R12 ;  /* 0x000000000c0872ca */ /* 0x000fe400000e0000 */
[----:B------:R-:W-:Y:S01]  /*bd70*/  R2UR UR10, R58 ;  /* 0x000000003a0a72ca */ /* 0x000fe200000e0000 */
[----:B------:R-:W-:Y:S01]  /*bd80*/  UISETP.NE.U32.AND UP0, UPT, UR4, URZ, UPT ;  /* 0x0000003f0400728c */ /* 0x000fe2000bf05070 */
[----:B------:R-:W-:Y:S01]  /*bd90*/  IMAD.MOV.U32 R11, RZ, RZ, 0x4 ;  /* 0x00000004ff0b7424 */ /* 0x000fe200078e00ff */
[----:B------:R-:W3:Y:S01]  /*bda0*/  LDL.64 R58, [R1+0xb0] ;  /* 0x0000b000013a7983 */ /* 0x000ee20000100a00 */
[----:B------:R-:W-:-:S02]  /*bdb0*/  WARPGROUP.DEPBAR.LE gsb0, 0x0 ;  /* 0x00008000000079c5 */ /* 0x000fc40000010000 */
[----:B------:R-:W-:-:S07]  /*bdc0*/  WARPGROUP.ARRIVE ;  /* 0x00000000000079c5 */ /* 0x000fce0000000000 */
[----:B------:R-:W-:Y:S01]  /*bdd0*/  HGMMA.64x64x16.F32.BF16 R24, gdesc[UR8], R24, UP0, gsb0 ;  /* 0x00e00000081879f0 */ /* 0x000fe2000b801818 */
[----:B------:R-:W-:Y:S01]  /*bde0*/  SEL R7, R11, 0x2, P1 ;  /* 0x000000020b077807 */ /* 0x000fe20000800000 */
[----:B------:R-:W-:-:S03]  /*bdf0*/  IMAD.MOV.U32 R13, RZ, RZ, R9 ;  /* 0x000000ffff0d7224 */ /* 0x000fc600078e0009 */
[----:B-----5:R-:W-:Y:S01]  /*be00*/  IADD3 R14, R7, 0x800, R14 ;  /* 0x00000800070e7810 */ /* 0x020fe20007ffe00e */
[----:B------:R-:W-:Y:S01]  /*be10*/  IMAD.IADD R12, R10, 0x1, R7 ;  /* 0x000000010a0c7824 */ /* 0x000fe200078e0207 */
[----:B------:R-:W-:Y:S02]  /*be20*/  R2UR UR7, R13 ;  /* 0x000000000d0772ca */ /* 0x000fe400000e0000 */
[----:B------:R-:W-:Y:S02]  /*be30*/  R2UR UR4, R14 ;  /* 0x000000000e0472ca */ /* 0x000fe400000e0000 */
[----:B------:R-:W-:Y:S02]  /*be40*/  R2UR UR6, R12 ;  /* 0x000000000c0672ca */ /* 0x000fe400000e0000 */
[----:B------:R-:W-:Y:S01]  /*be50*/  R2UR UR5, R15 ;  /* 0x000000000f0572ca */ /* 0x000fe200000e0000 */
[----:B------:R-:W-:Y:S02]  /*be60*/  WARPGROUP.DEPBAR.LE gsb0, 0x0 ;  /* 0x00008000000079c5 */ /* 0x000fe40000010000 */
[----:B------:R-:W-:-:S10]  /*be70*/  WARPGROUP.ARRIVE ;  /* 0x00000000000079c5 */ /* 0x000fd40000000000 */
[----:B------:R-:W-:Y:S01]  /*be80*/  HGMMA.64x64x16.F32.BF16 R24, gdesc[UR4], R24, gsb0 ;  /* 0x00e00000041879f0 */ /* 0x000fe20008001818 */
[----:B------:R-:W-:Y:S01]  /*be90*/  SEL R11, R11, 0x6, !P1 ;  /* 0x000000060b0b7807 */ /* 0x000fe20004800000 */
[----:B------:R-:W-:-:S03]  /*bea0*/  IMAD.MOV.U32 R13, RZ, RZ, R9 ;  /* 0x000000ffff0d7224 */ /* 0x000fc600078e0009 */
[----:B--2---:R-:W-:Y:S01]  /*beb0*/  IADD3 R18, R11, 0x800, R18 ;  /* 0x000008000b127810 */ /* 0x004fe20007ffe012 */
[----:B------:R-:W-:Y:S01]  /*bec0*/  IMAD.IADD R12, R10, 0x1, R11 ;  /* 0x000000010a0c7824 */ /* 0x000fe200078e020b */
[----:B------:R-:W-:Y:S02]  /*bed0*/  R2UR UR7, R13 ;  /* 0x000000000d0772ca */ /* 0x000fe400000e0000 */
[----:B------:R-:W-:Y:S02]  /*bee0*/  R2UR UR4, R18 ;  /* 0x00000000120472ca */ /* 0x000fe400000e0000 */
[----:B------:R-:W-:Y:S02]  /*bef0*/  R2UR UR6, R12 ;  /* 0x000000000c0672ca */ /* 0x000fe400000e0000 */
[----:B------:R-:W-:Y:S01]  /*bf00*/  R2UR UR5, R19 ;  /* 0x00000000130572ca */ /* 0x000fe200000e0000 */
[----:B------:R-:W-:Y:S01]  /*bf10*/  IMAD.MOV.U32 R10, RZ, RZ, 0x28 ;  /* 0x00000028ff0a7424 */ /* 0x000fe200078e00ff */
[----:B------:R-:W2:Y:S01]  /*bf20*/  LDL.64 R18, [R1+0xb0] ;  /* 0x0000b00001127983 */ /* 0x000ea20000100a00 */
[----:B------:R-:W-:-:S03]  /*bf30*/  IMAD.MOV.U32 R13, RZ, RZ, 0xa00 ;  /* 0x00000a00ff0d7424 */ /* 0x000fc600078e00ff */
[----:B------:R-:W-:Y:S01]  /*bf40*/  SEL R10, R10, 0x26, P1 ;  /* 0x000000260a0a7807 */ /* 0x000fe20000800000 */
[----:B------:R-:W-:Y:S02]  /*bf50*/  WARPGROUP.DEPBAR.LE gsb0, 0x0 ;  /* 0x00008000000079c5 */ /* 0x000fe40000010000 */
[----:B------:R-:W-:-:S06]  /*bf60*/  WARPGROUP.ARRIVE ;  /* 0x00000000000079c5 */ /* 0x000fcc0000000000 */
[----:B------:R-:W-:Y:S01]  /*bf70*/  HGMMA.64x64x16.F32.BF16 R24, gdesc[UR4], R24, gsb0 ;  /* 0x00e00000041879f0 */ /* 0x000fe20008001818 */
[----:B------:R-:W-:-:S05]  /*bf80*/  SEL R13, R13, 0x980, P1 ;  /* 0x000009800d0d7807 */ /* 0x000fca0000800000 */
[----:B------:R-:W-:-:S05]  /*bf90*/  IMAD.IADD R10, R10, 0x1, R13 ;  /* 0x000000010a0a7824 */ /* 0x000fca00078e020d */
[----:B------:R-:W-:-:S05]  /*bfa0*/  LOP3.LUT R13, R10, 0xa06, RZ, 0xc0, !PT ;  /* 0x00000a060a0d7812 */ /* 0x000fca00078ec0ff */
[----:B----4-:R-:W-:Y:S02]  /*bfb0*/  IMAD.IADD R56, R13, 0x1, R56 ;  /* 0x000000010d387824 */ /* 0x010fe400078e0238 */
[----:B------:R-:W-:Y:S02]  /*bfc0*/  IMAD.IADD R12, R8, 0x1, R13 ;  /* 0x00000001080c7824 */ /* 0x000fe400078e020d */
[----:B------:R-:W-:Y:S01]  /*bfd0*/  IMAD.MOV.U32 R13, RZ, RZ, R9 ;  /* 0x000000ffff0d7224 */ /* 0x000fe200078e0009 */
[----:B------:R-:W-:Y:S02]  /*bfe0*/  R2UR UR4, R56 ;  /* 0x00000000380472ca */ /* 0x000fe400000e0000 */
[----:B------:R-:W-:Y:S02]  /*bff0*/  R2UR UR6, R12 ;  /* 0x000000000c0672ca */ /* 0x000fe400000e0000 */
[----:B------:R-:W-:Y:S02]  /*c000*/  R2UR UR7, R13 ;  /* 0x000000000d0772ca */ /* 0x000fe400000e0000 */
[----:B------:R-:W-:Y:S01]  /*c010*/  R2UR UR5, R57 ;  /* 0x00000000390572ca */ /* 0x000fe200000e0000 */
[----:B------:R-:W-:-:S02]  /*c020*/  WARPGROUP.DEPBAR.LE gsb0, 0x0 ;  /* 0x00008000000079c5 */ /* 0x000fc40000010000 */
[----:B------:R-:W-:Y:S01]  /*c030*/  WARPGROUP.ARRIVE ;  /* 0x00000000000079c5 */ /* 0x000fe20000000000 */
[----:B------:R-:W-:Y:S01]  /*c040*/  VIADD R10, R8, 0xa00 ;  /* 0x00000a00080a7836 */ /* 0x000fe20000000000 */
[C---:B---3--:R-:W-:Y:S01]  /*c050*/  IADD3 R12, R3.reuse, 0xa00, R60 ;  /* 0x00000a00030c7810 */ /* 0x048fe20007ffe03c */
[----:B------:R-:W-:Y:S01]  /*c060*/  IMAD.MOV.U32 R13, RZ, RZ, R61 ;  /* 0x000000ffff0d7224 */ /* 0x000fe200078e003d */
[----:B------:R-:W3:Y:S06]  /*c070*/  LDL.64 R56, [R1+0xb0] ;  /* 0x0000b00001387983 */ /* 0x000eec0000100a00 */
[----:B------:R-:W-:Y:S01]  /*c080*/  HGMMA.64x64x16.F32.BF16 R24, gdesc[UR4], R24, gsb0 ;  /* 0x00e00000041879f0 */ /* 0x000fe20008001818 */
[----:B------:R-:W-:-:S02]  /*c090*/  IMAD.IADD R14, R3, 0x1, R10 ;  /* 0x00000001030e7824 */ /* 0x000fc400078e020a */
[----:B------:R-:W-:Y:S01]  /*c0a0*/  IMAD.MOV.U32 R15, RZ, RZ, R9 ;  /* 0x000000ffff0f7224 */ /* 0x000fe200078e0009 */
[----:B------:R-:W-:Y:S01]  /*c0b0*/  R2UR UR4, R12 ;  /* 0x000000000c0472ca */ /* 0x000fe200000e0000 */
[----:B------:R-:W4:Y:S01]  /*c0c0*/  LDL.64 R60, [R1+0xb0] ;  /* 0x0000b000013c7983 */ /* 0x000f220000100a00 */
[----:B------:R-:W-:Y:S02]  /*c0d0*/  R2UR UR6, R14 ;  /* 0x000000000e0672ca */ /* 0x000fe400000e0000 */
[----:B------:R-:W-:Y:S02]  /*c0e0*/  R2UR UR7, R15 ;  /* 0x000000000f0772ca */ /* 0x000fe400000e0000 */
[----:B------:R-:W-:Y:S01]  /*c0f0*/  R2UR UR5, R13 ;  /* 0x000000000d0572ca */ /* 0x000fe200000e0000 */
[----:B------:R-:W-:Y:S02]  /*c100*/  WARPGROUP.DEPBAR.LE gsb0, 0x0 ;  /* 0x00008000000079c5 */ /* 0x000fe40000010000 */
[----:B------:R-:W-:-:S10]  /*c110*/  WARPGROUP.ARRIVE ;  /* 0x00000000000079c5 */ /* 0x000fd40000000000 */
[----:B------:R-:W-:Y:S01]  /*c120*/  HGMMA.64x64x16.F32.BF16 R24, gdesc[UR4], R24, gsb0 ;  /* 0x00e00000041879f0 */ /* 0x000fe20008001818 */
[C---:B------:R-:W-:Y:S01]  /*c130*/  IMAD.IADD R14, R7.reuse, 0x1, R10 ;  /* 0x00000001070e7824 */ /* 0x040fe200078e020a */
[----:B------:R-:W-:Y:S01]  /*c140*/  IADD3 R12, R7, 0xa00, R62 ;  /* 0x00000a00070c7810 */ /* 0x000fe20007ffe03e */
[----:B------:R-:W-:Y:S02]  /*c150*/  IMAD.MOV.U32 R13, RZ, RZ, R63 ;  /* 0x000000ffff0d7224 */ /* 0x000fe400078e003f */
[----:B------:R-:W-:Y:S01]  /*c160*/  IMAD.MOV.U32 R15, RZ, RZ, R9 ;  /* 0x000000ffff0f7224 */ /* 0x000fe200078e0009 */
[----:B------:R-:W-:Y:S01]  /*c170*/  R2UR UR6, R14 ;  /* 0x000000000e0672ca */ /* 0x000fe200000e0000 */
[----:B------:R-:W5:Y:S01]  /*c180*/  @!P0 LDL.64 R62, [R1+0x30] ;  /* 0x00003000013e8983 */ /* 0x000f620000100a00 */
[----:B------:R-:W-:Y:S02]  /*c190*/  R2UR UR4, R12 ;  /* 0x000000000c0472ca */ /* 0x000fe400000e0000 */
[----:B------:R-:W-:-:S02]  /*c1a0*/  R2UR UR7, R15 ;  /* 0x000000000f0772ca */ /* 0x000fc400000e0000 */
[----:B------:R-:W-:Y:S01]  /*c1b0*/  R2UR UR5, R13 ;  /* 0x000000000d0572ca */ /* 0x000fe200000e0000 */
[----:B------:R-:W-:Y:S02]  /*c1c0*/  WARPGROUP.DEPBAR.LE gsb0, 0x0 ;  /* 0x00008000000079c5 */ /* 0x000fe40000010000 */
[----:B------:R-:W-:Y:S01]  /*c1d0*/  WARPGROUP.ARRIVE ;  /* 0x00000000000079c5 */ /* 0x000fe20000000000 */
[C---:B------:R-:W-:Y:S01]  /*c1e0*/  IMAD.IADD R12, R11.reuse, 0x1, R10 ;  /* 0x000000010b0c7824 */ /* 0x040fe200078e020a */
[----:B------:R-:W-:Y:S01]  /*c1f0*/  IADD3 R58, R11, 0xa00, R58 ;  /* 0x00000a000b3a7810 */ /* 0x000fe20007ffe03a */
[----:B------:R-:W4:Y:S07]  /*c200*/  LDL.64 R14, [R1+0xb0] ;  /* 0x0000b000010e7983 */ /* 0x000f2e0000100a00 */
[----:B------:R-:W-:Y:S01]  /*c210*/  HGMMA.64x64x16.F32.BF16 R24, gdesc[UR4], R24, gsb0 ;  /* 0x00e00000041879f0 */ /* 0x000fe20008001818 */
[----:B------:R-:W-:Y:S01]  /*c220*/  IMAD.MOV.U32 R13, RZ, RZ, R9 ;  /* 0x000000ffff0d7224 */ /* 0x000fe200078e0009 */
[----:B------:R-:W-:-:S02]  /*c230*/  R2UR UR6, R12 ;  /* 0x000000000c0672ca */ /* 0x000fc400000e0000 */
[----:B------:R-:W-:Y:S02]  /*c240*/  R2UR UR4, R58 ;  /* 0x000000003a0472ca */ /* 0x000fe400000e0000 */
[----:B------:R-:W-:Y:S02]  /*c250*/  R2UR UR7, R13 ;  /* 0x000000000d0772ca */ /* 0x000fe400000e0000 */
[----:B------:R-:W-:Y:S01]  /*c260*/  R2UR UR5, R59 ;  /* 0x000000003b0572ca */ /* 0x000fe200000e0000 */
[----:B------:R-:W-:Y:S02]  /*c270*/  IMAD.MOV.U32 R10, RZ, RZ, 0x30 ;  /* 0x00000030ff0a7424 */ /* 0x000fe400078e00ff */
[----:B------:R-:W-:-:S03]  /*c280*/  IMAD.MOV.U32 R13, RZ, RZ, 0xc00 ;  /* 0x00000c00ff0d7424 */ /* 0x000fc600078e00ff */
[----:B------:R-:W-:Y:S02]  /*c290*/  SEL R10, R10, 0x2e, P1 ;  /* 0x0000002e0a0a7807 */ /* 0x000fe40000800000 */
[----:B------:R-:W-:Y:S01]  /*c2a0*/  SEL R13, R13, 0xb80, P1 ;  /* 0x00000b800d0d7807 */ /* 0x000fe20000800000 */
[----:B------:R-:W-:Y:S02]  /*c2b0*/  WARPGROUP.DEPBAR.LE gsb0, 0x0 ;  /* 0x00008000000079c5 */ /* 0x000fe40000010000 */
[----:B------:R-:W-:-:S06]  /*c2c0*/  WARPGROUP.ARRIVE ;  /* 0x00000000000079c5 */ /* 0x000fcc0000000000 */
[----:B------:R-:W-:Y:S01]  /*c2d0*/  HGMMA.64x64x16.F32.BF16 R24, gdesc[UR4], R24, gsb0 ;  /* 0x00e00000041879f0 */ /* 0x000fe20008001818 */
[----:B------:R-:W-:-:S05]  /*c2e0*/  IMAD.IADD R10, R10, 0x1, R13 ;  /* 0x000000010a0a7824 */ /* 0x000fca00078e020d */
[----:B------:R-:W-:Y:S01]  /*c2f0*/  LOP3.LUT R59, R10, 0xe06, RZ, 0xc0, !PT ;  /* 0x00000e060a3b7812 */ /* 0x000fe200078ec0ff */
[----:B------:R-:W-:-:S04]  /*c300*/  IMAD.MOV.U32 R13, RZ, RZ, R65 ;  /* 0x000000ffff0d7224 */ /* 0x000fc800078e0041 */
[----:B------:R-:W-:Y:S02]  /*c310*/  IMAD.IADD R12, R59, 0x1, R64 ;  /* 0x000000013b0c7824 */ /* 0x000fe400078e0240 */
[----:B------:R-:W-:Y:S01]  /*c320*/  IMAD.IADD R58, R8, 0x1, R59 ;  /* 0x00000001083a7824 */ /* 0x000fe200078e023b */
[----:B------:R-:W-:Y:S01]  /*c330*/  R2UR UR5, R13 ;  /* 0x000000000d0572ca */ /* 0x000fe200000e0000 */
[--C-:B------:R-:W-:Y:S01]  /*c340*/  IMAD.MOV.U32 R59, RZ, RZ, R9.reuse ;  /* 0x000000ffff3b7224 */ /* 0x100fe200078e0009 */
[----:B------:R-:W-:Y:S01]  /*c350*/  R2UR UR4, R12 ;  /* 0x000000000c0472ca */ /* 0x000fe200000e0000 */
[----:B------:R-:W-:Y:S02]  /*c360*/  WARPGROUP.DEPBAR.LE gsb0, 0x0 ;  /* 0x00008000000079c5 */ /* 0x000fe40000010000 */
[----:B------:R-:W-:Y:S01]  /*c370*/  R2UR UR6, R58 ;  /* 0x000000003a0672ca */ /* 0x000fe200000e0000 */
[----:B------:R-:W-:Y:S01]  /*c380*/  VIADD R10, R8, 0xc00 ;  /* 0x00000c00080a7836 */ /* 0x000fe20000000000 */
[----:B------:R-:W-:Y:S01]  /*c390*/  R2UR UR7, R59 ;  /* 0x000000003b0772ca */ /* 0x000fe200000e0000 */
[----:B------:R-:W-:Y:S01]  /*c3a0*/  WARPGROUP.ARRIVE ;  /* 0x00000000000079c5 */ /* 0x000fe20000000000 */
[----:B------:R-:W-:Y:S01]  /*c3b0*/  IMAD.MOV.U32 R13, RZ, RZ, R9 ;  /* 0x000000ffff0d7224 */ /* 0x000fe200078e0009 */
[C---:B--2---:R-:W-:Y:S01]  /*c3c0*/  IADD3 R18, R3.reuse, 0xc00, R18 ;  /* 0x00000c0003127810 */ /* 0x044fe20007ffe012 */
[----:B------:R-:W-:Y:S01]  /*c3d0*/  IMAD.IADD R12, R3, 0x1, R10 ;  /* 0x00000001030c7824 */ /* 0x000fe200078e020a */
[----:B------:R-:W2:Y:S01]  /*c3e0*/  LDL.64 R58, [R1+0xb0] ;  /* 0x0000b000013a7983 */ /* 0x000ea20000100a00 */
[----:B---3--:R-:W-:-:S03]  /*c3f0*/  IADD3 R56, R7, 0xc00, R56 ;  /* 0x00000c0007387810 */ /* 0x008fc60007ffe038 */
[----:B------:R-:W3:Y:S04]  /*c400*/  @!P0 LDL R64, [R1+0x1e8] ;  /* 0x0001e80001408983 */ /* 0x000ee80000100800 */
[----:B------:R-:W-:Y:S01]  /*c410*/  HGMMA.64x64x16.F32.BF16 R24, gdesc[UR4], R24, gsb0 ;  /* 0x00e00000041879f0 */ /* 0x000fe20008001818 */
[----:B------:R-:W-:Y:S02]  /*c420*/  R2UR UR6, R12 ;  /* 0x000000000c0672ca */ /* 0x000fe400000e0000 */
[----:B------:R-:W-:Y:S02]  /*c430*/  R2UR UR7, R13 ;  /* 0x000000000d0772ca */ /* 0x000fe400000e0000 */
[----:B------:R-:W-:Y:S02]  /*c440*/  R2UR UR4, R18 ;  /* 0x00000000120472ca */ /* 0x000fe400000e0000 */
[----:B------:R-:W-:Y:S01]  /*c450*/  R2UR UR5, R19 ;  /* 0x00000000130572ca */ /* 0x000fe200000e0000 */
[----:B------:R-:W-:-:S02]  /*c460*/  WARPGROUP.DEPBAR.LE gsb0, 0x0 ;  /* 0x00008000000079c5 */ /* 0x000fc40000010000 */
[----:B------:R-:W-:Y:S01]  /*c470*/  WARPGROUP.ARRIVE ;  /* 0x00000000000079c5 */ /* 0x000fe20000000000 */
[----:B------:R-:W-:Y:S01]  /*c480*/  IMAD.IADD R12, R7, 0x1, R10 ;  /* 0x00000001070c7824 */ /* 0x000fe200078e020a */
[----:B------:R-:W5:Y:S08]  /*c490*/  LDL.64 R18, [R1+0xb0] ;  /* 0x0000b00001127983 */ /* 0x000f700000100a00 */
[----:B------:R-:W-:Y:S01]  /*c4a0*/  HGMMA.64x64x16.F32.BF16 R24, gdesc[UR4], R24, gsb0 ;  /* 0x00e00000041879f0 */ /* 0x000fe20008001818 */
[----:B------:R-:W-:Y:S01]  /*c4b0*/  IMAD.MOV.U32 R13, RZ, RZ, R9 ;  /* 0x000000ffff0d7224 */ /* 0x000fe200078e0009 */
[----:B------:R-:W-:-:S02]  /*c4c0*/  R2UR UR6, R12 ;  /* 0x000000000c0672ca */ /* 0x000fc400000e0000 */
[----:B------:R-:W-:Y:S02]  /*c4d0*/  R2UR UR4, R56 ;  /* 0x00000000380472ca */ /* 0x000fe400000e0000 */
[----:B------:R-:W-:Y:S02]  /*c4e0*/  R2UR UR7, R13 ;  /* 0x000000000d0772ca */ /* 0x000fe400000e0000 */
[----:B------:R-:W-:Y:S01]  /*c4f0*/  R2UR UR5, R57 ;  /* 0x00000000390572ca */ /* 0x000fe200000e0000 */
[----:B------:R-:W-:Y:S02]  /*c500*/  WARPGROUP.DEPBAR.LE gsb0, 0x0 ;  /* 0x00008000000079c5 */ /* 0x000fe40000010000 */
[----:B------:R-:W-:Y:S01]  /*c510*/  WARPGROUP.ARRIVE ;  /* 0x00000000000079c5 */ /* 0x000fe20000000000 */
[C---:B------:R-:W-:Y:S01]  /*c520*/  IMAD.IADD R12, R11.reuse, 0x1, R10 ;  /* 0x000000010b0c7824 */ /* 0x040fe200078e020a */
[----:B----4-:R-:W-:Y:S01]  /*c530*/  IADD3 R14, R11, 0xc00, R14 ;  /* 0x00000c000b0e7810 */ /* 0x010fe20007ffe00e */
[----:B------:R-:W-:Y:S01]  /*c540*/  IMAD.MOV.U32 R13, RZ, RZ, R9 ;  /* 0x000000ffff0d7224 */ /* 0x000fe200078e0009 */
[----:B------:R-:W4:Y:S06]  /*c550*/  LDL.64 R56, [R1+0xb0] ;  /* 0x0000b00001387983 */ /* 0x000f2c0000100a00 */
[----:B------:R-:W-:Y:S01]  /*c560*/  HGMMA.64x64x16.F32.BF16 R24, gdesc[UR4], R24, gsb0 ;  /* 0x00e00000041879f0 */ /* 0x000fe20008001818 */
        /* <DEDUP_REMOVED lines=15> */
[----:B------:R-:W-:Y:S02]  /*c660*/  IMAD.IADD R14, R8, 0x1, R13 ;  /* 0x00000001080e7824 */ /* 0x000fe400078e020d */
[----:B------:R-:W-:Y:S01]  /*c670*/  IMAD.MOV.U32 R13, RZ, RZ, R67 ;  /* 0x000000ffff0d7224 */ /* 0x000fe200078e0043 */
[----:B------:R-:W-:Y:S02]  /*c680*/  R2UR UR7, R15 ;  /* 0x000000000f0772ca */ /* 0x000fe400000e0000 */
[----:B------:R-:W-:Y:S02]  /*c690*/  R2UR UR6, R14 ;  /* 0x000000000e0672ca */ /* 0x000fe400000e0000 */
[----:B------:R-:W-:Y:S02]  /*c6a0*/  R2UR UR4, R12 ;  /* 0x000000000c0472ca */ /* 0x000fe400000e0000 */
[----:B------:R-:W-:Y:S01]  /*c6b0*/  R2UR UR5, R13 ;  /* 0x000000000d0572ca */ /* 0x000fe200000e0000 */
[----:B------:R-:W-:-:S02]  /*c6c0*/  WARPGROUP.DEPBAR.LE gsb0, 0x0 ;  /* 0x00008000000079c5 */ /* 0x000fc40000010000 */
[----:B------:R-:W-:-:S10]  /*c6d0*/  WARPGROUP.ARRIVE ;  /* 0x00000000000079c5 */ /* 0x000fd40000000000 */
[----:B------:R-:W-:Y:S01]  /*c6e0*/  HGMMA.64x64x16.F32.BF16 R24, gdesc[UR4], R24, gsb0 ;  /* 0x00e00000041879f0 */ /* 0x000fe20008001818 */
[----:B------:R-:W-:Y:S01]  /*c6f0*/  VIADD R10, R8, 0xe00 ;  /* 0x00000e00080a7836 */ /* 0x000fe20000000000 */
[C---:B--2---:R-:W-:Y:S01]  /*c700*/  IADD3 R58, R3.reuse, 0xe00, R58 ;  /* 0x00000e00033a7810 */ /* 0x044fe20007ffe03a */
[----:B------:R-:W-:Y:S02]  /*c710*/  IMAD.MOV.U32 R13, RZ, RZ, R9 ;  /* 0x000000ffff0d7224 */ /* 0x000fe400078e0009 */
[----:B------:R-:W-:Y:S01]  /*c720*/  IMAD.IADD R12, R3, 0x1, R10 ;  /* 0x00000001030c7824 */ /* 0x000fe200078e020a */
[----:B------:R-:W-:Y:S02]  /*c730*/  R2UR UR4, R58 ;  /* 0x000000003a0472ca */ /* 0x000fe400000e0000 */
[----:B------:R-:W-:Y:S02]  /*c740*/  R2UR UR7, R13 ;  /* 0x000000000d0772ca */ /* 0x000fe400000e0000 */
[----:B------:R-:W-:-:S02]  /*c750*/  R2UR UR6, R12 ;  /* 0x000000000c0672ca */ /* 0x000fc400000e0000 */
[----:B------:R-:W-:Y:S01]  /*c760*/  R2UR UR5, R59 ;  /* 0x000000003b0572ca */ /* 0x000fe200000e0000 */
[----:B------:R-:W-:Y:S02]  /*c770*/  WARPGROUP.DEPBAR.LE gsb0, 0x0 ;  /* 0x00008000000079c5 */ /* 0x000fe40000010000 */
[----:B------:R-:W-:-:S10]  /*c780*/  WARPGROUP.ARRIVE ;  /* 0x00000000000079c5 */ /* 0x000fd40000000000 */
[----:B------:R-:W-:Y:S01]  /*c790*/  HGMMA.64x64x16.F32.BF16 R24, gdesc[UR4], R24, gsb0 ;  /* 0x00e00000041879f0 */ /* 0x000fe20008001818 */
[C---:B------:R-:W-:Y:S01]  /*c7a0*/  IMAD.IADD R12, R7.reuse, 0x1, R10 ;  /* 0x00000001070c7824 */ /* 0x040fe200078e020a */
[----:B-----5:R-:W-:Y:S01]  /*c7b0*/  IADD3 R18, R7, 0xe00, R18 ;  /* 0x00000e0007127810 */ /* 0x020fe20007ffe012 */
        /* <DEDUP_REMOVED lines=8> */
[C---:B----4-:R-:W-:Y:S01]  /*c840*/  IADD3 R56, R11.reuse, 0xe00, R56 ;  /* 0x00000e000b387810 */ /* 0x050fe20007ffe038 */
[----:B------:R-:W-:Y:S02]  /*c850*/  IMAD.IADD R10, R11, 0x1, R10 ;  /* 0x000000010b0a7824 */ /* 0x000fe400078e020a */
[----:B------:R-:W-:Y:S01]  /*c860*/  IMAD.MOV.U32 R11, RZ, RZ, R9 ;  /* 0x000000ffff0b7224 */ /* 0x000fe200078e0009 */
[----:B------:R-:W-:Y:S02]  /*c870*/  R2UR UR4, R56 ;  /* 0x00000000380472ca */ /* 0x000fe400000e0000 */
[----:B------:R-:W-:Y:S02]  /*c880*/  R2UR UR6, R10 ;  /* 0x000000000a0672ca */ /* 0x000fe400000e0000 */
[----:B------:R-:W-:Y:S02]  /*c890*/  R2UR UR7, R11 ;  /* 0x000000000b0772ca */ /* 0x000fe400000e0000 */
[----:B------:R-:W-:Y:S01]  /*c8a0*/  R2UR UR5, R57 ;  /* 0x00000000390572ca */ /* 0x000fe200000e0000 */
[----:B------:R-:W-:-:S02]  /*c8b0*/  IMAD.MOV.U32 R3, RZ, RZ, 0x40 ;  /* 0x00000040ff037424 */ /* 0x000fc400078e00ff */
[----:B------:R-:W-:-:S03]  /*c8c0*/  IMAD.MOV.U32 R10, RZ, RZ, 0x1000 ;  /* 0x00001000ff0a7424 */ /* 0x000fc600078e00ff */
[----:B------:R-:W-:Y:S02]  /*c8d0*/  SEL R3, R3, 0x3e, P1 ;  /* 0x0000003e03037807 */ /* 0x000fe40000800000 */
[----:B------:R-:W-:Y:S01]  /*c8e0*/  SEL R10, R10, 0xf80, P1 ;  /* 0x00000f800a0a7807 */ /* 0x000fe20000800000 */
[----:B------:R-:W-:Y:S02]  /*c8f0*/  WARPGROUP.DEPBAR.LE gsb0, 0x0 ;  /* 0x00008000000079c5 */ /* 0x000fe40000010000 */
[----:B------:R-:W-:-:S06]  /*c900*/  WARPGROUP.ARRIVE ;  /* 0x00000000000079c5 */ /* 0x000fcc0000000000 */
[----:B------:R-:W-:Y:S01]  /*c910*/  HGMMA.64x64x16.F32.BF16 R24, gdesc[UR4], R24, gsb0 ;  /* 0x00e00000041879f0 */ /* 0x000fe20008001818 */
[----:B------:R-:W-:-:S05]  /*c920*/  IMAD.IADD R3, R3, 0x1, R10 ;  /* 0x0000000103037824 */ /* 0x000fca00078e020a */
[----:B------:R-:W-:-:S05]  /*c930*/  LOP3.LUT R3, R3, 0x1e06, RZ, 0xc0, !PT ;  /* 0x00001e0603037812 */ /* 0x000fca00078ec0ff */
[----:B------:R-:W-:Y:S02]  /*c940*/  IMAD.IADD R8, R8, 0x1, R3 ;  /* 0x0000000108087824 */ /* 0x000fe400078e0203 */
[----:B------:R-:W-:Y:S01]  /*c950*/  IMAD.IADD R60, R3, 0x1, R60 ;  /* 0x00000001033c7824 */ /* 0x000fe200078e023c */
[----:B------:R-:W-:Y:S02]  /*c960*/  R2UR UR7, R9 ;  /* 0x00000000090772ca */ /* 0x000fe400000e0000 */
[----:B------:R-:W-:Y:S02]  /*c970*/  R2UR UR6, R8 ;  /* 0x00000000080672ca */ /* 0x000fe400000e0000 */
[----:B------:R-:W-:Y:S02]  /*c980*/  R2UR UR4, R60 ;  /* 0x000000003c0472ca */ /* 0x000fe400000e0000 */
[----:B------:R-:W-:Y:S01]  /*c990*/  R2UR UR5, R61 ;  /* 0x000000003d0572ca */ /* 0x000fe200000e0000 */
[----:B------:R-:W-:Y:S01]  /*c9a0*/  STL [R1+0x88], R0 ;  /* 0x0000880001007387 */ /* 0x000fe20000100800 */
[----:B------:R-:W-:-:S02]  /*c9b0*/  WARPGROUP.DEPBAR.LE gsb0, 0x0 ;  /* 0x00008000000079c5 */ /* 0x000fc40000010000 */
[----:B------:R-:W-:-:S09]  /*c9c0*/  WARPGROUP.ARRIVE ;  /* 0x00000000000079c5 */ /* 0x000fd20000000000 */
[----:B------:R-:W-:Y:S01]  /*c9d0*/  HGMMA.64x64x16.F32.BF16 R24, gdesc[UR4], R24, gsb0 ;  /* 0x00e00000041879f0 */ /* 0x000fe20008001818 */
        /* <DEDUP_REMOVED lines=14> */
[----:B------:R-:W-:-:S03]  /*cac0*/  @!P0 MOV R63, R62 ;  /* 0x0000003e003f8202 */ /* 0x000fc60000000f00 */
[----:B------:R-:W-:Y:S04]  /*cad0*/  STL [R1+0x88], R0 ;  /* 0x0000880001007387 */ /* 0x000fe80000100800 */
[----:B------:R-:W-:Y:S04]  /*cae0*/  STL [R1+0x88], R0 ;  /* 0x0000880001007387 */ /* 0x000fe80000100800 */
[----:B------:R-:W-:Y:S04]  /*caf0*/  STL [R1+0x88], R0 ;  /* 0x0000880001007387 */ /* 0x000fe80000100800 */
[----:B------:R-:W-:Y:S04]  /*cb00*/  STL [R1+0x88], R0 ;  /* 0x0000880001007387 */ /* 0x000fe80000100800 */
[----:B------:R-:W-:Y:S01]  /*cb10*/  STL [R1+0x88], R0 ;  /* 0x0000880001007387 */ /* 0x000fe20000100800 */
[----:B---3--:R-:W-:-:S03]  /*cb20*/  @!P0 IMAD R3, R64, 0x8, R63 ;  /* 0x0000000840038824 */ /* 0x008fc600078e023f */
[----:B------:R-:W-:Y:S04]  /*cb30*/  STL [R1+0x88], R0 ;  /* 0x0000880001007387 */ /* 0x000fe80000100800 */
[----:B------:R-:W-:Y:S04]  /*cb40*/  STL [R1+0x88], R0 ;  /* 0x0000880001007387 */ /* 0x000fe80000100800 */
[----:B------:R-:W-:Y:S04]  /*cb50*/  STL [R1+0x88], R0 ;  /* 0x0000880001007387 */ /* 0x000fe80000100800 */
[----:B------:R-:W-:Y:S04]  /*cb60*/  STL [R1+0x88], R0 ;  /* 0x0000880001007387 */ /* 0x000fe80000100800 */
[----:B------:R-:W-:Y:S01]  /*cb70*/  STL [R1+0x88], R0 ;  /* 0x0000880001007387 */ /* 0x000fe20000100800 */
[----:B------:R-:W-:-:S03]  /*cb80*/  @!P0 PRMT R3, RZ, 0x654, R3 ;  /* 0x00000654ff038816 */ /* 0x000fc60000000003 */
[----:B------:R-:W-:Y:S04]  /*cb90*/  STL [R1+0x88], R0 ;  /* 0x0000880001007387 */ /* 0x000fe80000100800 */
[----:B------:R-:W-:Y:S04]  /*cba0*/  STL [R1+0x88], R0 ;  /* 0x0000880001007387 */ /* 0x000fe80000100800 */
[----:B------:R-:W-:Y:S01]  /*cbb0*/  STL [R1+0x88], R0 ;  /* 0x0000880001007387 */ /* 0x000fe20000100800 */
[----:B------:R-:W-:-:S03]  /*cbc0*/  WARPGROUP.DEPBAR.LE gsb0, 0x0 ;  /* 0x00008000000079c5 */ /* 0x000fc60000010000 */
[----:B------:R-:W-:Y:S04]  /*cbd0*/  STL [R1+0x88], R0 ;  /* 0x0000880001007387 */ /* 0x000fe80000100800 */
[----:B------:R-:W-:Y:S04]  /*cbe0*/  STL [R1+0x88], R0 ;  /* 0x0000880001007387 */ /* 0x000fe80000100800 */
[----:B------:R-:W-:Y:S04]  /*cbf0*/  STL [R1+0x88], R0 ;  /* 0x0000880001007387 */ /* 0x000fe80000100800 */
[----:B------:R0:W-:Y:S01]  /*cc00*/  STL [R1+0x88], R0 ;  /* 0x0000880001007387 */ /* 0x0001e20000100800 */
[----:B------:R1:W-:Y:S03]  /*cc10*/  @!P0 SYNCS.ARRIVE.TRANS64.RED.A1T0 RZ, [R3+URZ], RZ ;  /* 0x000000ff03ff89a7 */ /* 0x0003e6000810043f */
[----:B------:R-:W2:Y:S04]  /*cc20*/  LDL.64 R56, [R1+0x120] ;  /* 0x0001200001387983 */ /* 0x000ea80000100a00 */
[----:B------:R-:W3:Y:S04]  /*cc30*/  LDL.64 R18, [R1+0x110] ;  /* 0x0001100001127983 */ /* 0x000ee80000100a00 */
[----:B-1----:R-:W0:Y:S04]  /*cc40*/  LDL R3, [R1+0xec] ;  /* 0x0000ec0001037983 */ /* 0x002e280000100800 */
[----:B------:R-:W4:Y:S04]  /*cc50*/  LDL R7, [R1+0x70] ;  /* 0x0000700001077983 */ /* 0x000f280000100800 */
[----:B------:R-:W5:Y:S04]  /*cc60*/  LDL R58, [R1+0x118] ;  /* 0x00011800013a7983 */ /* 0x000f680000100800 */
[----:B------:R-:W5:Y:S04]  /*cc70*/  LDL.128 R8, [R1+0xf0] ;  /* 0x0000f00001087983 */ /* 0x000f680000100c00 */
[----:B------:R-:W4:Y:S04]  /*cc80*/  LDL.128 R12, [R1+0x100] ;  /* 0x00010000010c7983 */ /* 0x000f280000100c00 */
[----:B--2---:R-:W2:Y:S01]  /*cc90*/  LD.E R56, desc[UR44][R56.64] ;  /* 0x0000002c38387980 */ /* 0x004ea2000c101900 */
[----:B0-----:R-:W-:-:S02]  /*cca0*/  SHF.R.S32.HI R0, RZ, 0x1f, R3 ;  /* 0x0000001fff007819 */ /* 0x001fc40000011403 */
[----:B---3--:R-:W-:Y:S01]  /*ccb0*/  ISETP.NE.AND P1, PT, R18, 0x1, PT ;  /* 0x000000011200780c */ /* 0x008fe20003f25270 */
[----:B------:R-:W-:Y:S01]  /*ccc0*/  BSSY B0, `(.L_x_5035) ;  /* 0x000007d000007945 */ /* 0x000fe20003800000 */
[----:B----4-:R-:W-:Y:S01]  /*ccd0*/  ISETP.GE.AND P2, PT, R13, 0x1, PT ;  /* 0x000000010d00780c */ /* 0x010fe20003f46270 */
[-C--:B--2---:R-:W-:Y:S01]  /*cce0*/  FMUL.FTZ R29, R29, R56.reuse ;  /* 0x000000381d1d7220 */ /* 0x084fe20000410000 */
[----:B------:R-:W-:-:S03]  /*ccf0*/  FMUL.FTZ R30, R30, R56 ;  /* 0x000000381e1e7220 */ /* 0x000fc60000410000 */
[----:B------:R0:W1:Y:S02]  /*cd00*/  MUFU.TANH R57, R29 ;  /* 0x0000001d00397308 */ /* 0x0000640000002400 */
[----:B0-----:R-:W-:-:S06]  /*cd10*/  LEA.HI R29, R0, R3, RZ, 0x7 ;  /* 0x00000003001d7211 */ /* 0x001fcc00078f38ff */
[----:B------:R0:W2:Y:S02]  /*cd20*/  MUFU.TANH R59, R30 ;  /* 0x0000001e003b7308 */ /* 0x0000a40000002400 */
[----:B0-----:R-:W-:Y:S01]  /*cd30*/  LOP3.LUT R30, R29, 0xffffff80, RZ, 0xc0, !PT ;  /* 0xffffff801d1e7812 */ /* 0x001fe200078ec0ff */
[----:B------:R-:W-:-:S04]  /*cd40*/  FMUL.FTZ R31, R31, R56 ;  /* 0x000000381f1f7220 */ /* 0x000fc80000410000 */
[----:B------:R-:W-:Y:S02]  /*cd50*/  IMAD.IADD R30, R3, 0x1, -R30 ;  /* 0x00000001031e7824 */ /* 0x000fe400078e0a1e */
[-C--:B------:R-:W-:Y:S01]  /*cd60*/  FMUL.FTZ R32, R32, R56.reuse ;  /* 0x0000003820207220 */ /* 0x080fe20000410000 */
[----:B------:R0:W3:Y:S02]  /*cd70*/  MUFU.TANH R60, R31 ;  /* 0x0000001f003c7308 */ /* 0x0000e40000002400 */
[----:B------:R-:W-:Y:S01]  /*cd80*/  SHF.R.S32.HI R29, RZ, 0x1f, R30 ;  /* 0x0000001fff1d7819 */ /* 0x000fe2000001141e */
[----:B------:R-:W-:-:S05]  /*cd90*/  FMUL.FTZ R33, R33, R56 ;  /* 0x0000003821217220 */ /* 0x000fca0000410000 */
[----:B------:R4:W1:Y:S01]  /*cda0*/  MUFU.TANH R61, R32 ;  /* 0x00000020003d7308 */ /* 0x0008620000002400 */
[----:B0-----:R-:W-:Y:S02]  /*cdb0*/  LEA.HI R31, R29, R30, RZ, 0x2 ;  /* 0x0000001e1d1f7211 */ /* 0x001fe400078f10ff */
[----:B----4-:R-:W-:-:S05]  /*cdc0*/  LEA.HI R32, R0, R3, RZ, 0x2 ;  /* 0x0000000300207211 */ /* 0x010fca00078f10ff */
[----:B------:R0:W4:Y:S01]  /*cdd0*/  MUFU.TANH R62, R33 ;  /* 0x00000021003e7308 */ /* 0x0001220000002400 */
[--C-:B------:R-:W-:Y:S02]  /*cde0*/  SHF.R.S32.HI R0, RZ, 0x2, R31.reuse ;  /* 0x00000002ff007819 */ /* 0x100fe4000001141f */
[----:B------:R-:W-:Y:S02]  /*cdf0*/  LOP3.LUT R32, R32, 0xfffffffc, RZ, 0xc0, !PT ;  /* 0xfffffffc20207812 */ /* 0x000fe400078ec0ff */
[----:B0-----:R-:W-:-:S03]  /*ce00*/  SHF.R.S32.HI R33, RZ, 0x1f, R31 ;  /* 0x0000001fff217819 */ /* 0x001fc6000001141f */
[----:B------:R-:W-:Y:S01]  /*ce10*/  IMAD.IADD R3, R3, 0x1, -R32 ;  /* 0x0000000103037824 */ /* 0x000fe200078e0a20 */
[----:B------:R-:W-:Y:S02]  /*ce20*/  LEA.HI R29, R29, R30, RZ, 0x5 ;  /* 0x0000001e1d1d7211 */ /* 0x000fe400078f28ff */
[----:B------:R-:W-:Y:S02]  /*ce30*/  LEA.HI R33, R33, R0, RZ, 0x3 ;  /* 0x0000000021217211 */ /* 0x000fe400078f18ff */
[----:B------:R-:W-:Y:S02]  /*ce40*/  SHF.R.S32.HI R32, RZ, 0x5, R29 ;  /* 0x00000005ff207819 */ /* 0x000fe4000001141d */
[----:B------:R-:W-:Y:S02]  /*ce50*/  LOP3.LUT R33, R33, 0xfffffff8, RZ, 0xc0, !PT ;  /* 0xfffffff821217812 */ /* 0x000fe400078ec0ff */
[----:B------:R-:W-:Y:S01]  /*ce60*/  LEA.HI R29, R3, R3, RZ, 0x1 ;  /* 0x00000003031d7211 */ /* 0x000fe200078f08ff */
[----:B------:R-:W-:-:S02]  /*ce70*/  IMAD R32, R7, 0x4, R32 ;  /* 0x0000000407207824 */ /* 0x000fc400078e0220 */
[----:B------:R-:W-:Y:S01]  /*ce80*/  IMAD.IADD R33, R0, 0x1, -R33 ;  /* 0x0000000100217824 */ /* 0x000fe200078e0a21 */
[----:B------:R-:W-:-:S03]  /*ce90*/  LOP3.LUT R0, R29, 0x1ffffffe, RZ, 0xc0, !PT ;  /* 0x1ffffffe1d007812 */ /* 0x000fc600078ec0ff */
[----:B------:R-:W-:Y:S02]  /*cea0*/  IMAD.U32 R33, R32, 0x10, R33 ;  /* 0x0000001020217824 */ /* 0x000fe400078e0021 */
[----:B------:R-:W-:-:S04]  /*ceb0*/  IMAD.IADD R0, R3, 0x1, -R0 ;  /* 0x0000000103007824 */ /* 0x000fc800078e0a00 */
[----:B------:R-:W-:-:S04]  /*cec0*/  IMAD R18, R0, 0x8, R33 ;  /* 0x0000000800127824 */ /* 0x000fc800078e0221 */
[----:B------:R-:W-:-:S05]  /*ced0*/  @P1 IMAD.HI.U32 R19, R18, R19, RZ ;  /* 0x0000001312131227 */ /* 0x000fca00078e00ff */
[----:B-----5:R-:W-:Y:S01]  /*cee0*/  @P1 SHF.R.U32.HI R18, RZ, R58, R19 ;  /* 0x0000003aff121219 */ /* 0x020fe20000011613 */
[----:B------:R-:W-:Y:S01]  /*cef0*/  IMAD.MOV.U32 R3, RZ, RZ, -0x40 ;  /* 0xffffffc0ff037424 */ /* 0x000fe200078e00ff */
[----:B------:R-:W-:-:S03]  /*cf00*/  LOP3.LUT R31, R31, 0x7ffffffc, RZ, 0xc0, !PT ;  /* 0x7ffffffc1f1f7812 */ /* 0x000fc600078ec0ff */
[----:B------:R-:W0:Y:S01]  /*cf10*/  SHFL.IDX PT, R7, R18, RZ, 0x1c1f ;  /* 0x001c1fff12077589 */ /* 0x000e2200000e0000 */
[----:B------:R-:W-:Y:S02]  /*cf20*/  IMAD R0, R182, R3, 0x41 ;  /* 0x00000041b6007424 */ /* 0x000fe400078e0203 */
        /* <DEDUP_REMOVED lines=26> */
[----:B------:R-:W-:-:S02]  /*d0d0*/  IMAD.IADD R31, R30, 0x1, -R31 ;  /* 0x000000011e1f7824 */ /* 0x000fc400078e0a1f */
[----:B------:R-:W-:Y:S01]  /*d0e0*/  FMUL.FTZ R55, R55, R56 ;  /* 0x0000003837377220 */ /* 0x000fe20000410000 */
[----:B------:R-:W-:Y:S01]  /*d0f0*/  IMAD.IADD R0, R9, 0x1, R0 ;  /* 0x0000000109007824 */ /* 0x000fe200078e0200 */
[----:B------:R-:W-:Y:S01]  /*d100*/  LEA R32, R182, 0xffffffc0, 0x6 ;  /* 0xffffffc0b6207811 */ /* 0x000fe200078e30ff */
[----:B------:R-:W0:Y:S02]  /*d110*/  MUFU.TANH R24, R24 ;  /* 0x0000001800187308 */ /* 0x000e240000002400 */
[----:B------:R-:W-:Y:S02]  /*d120*/  IMAD R3, R31, -0x2, R0 ;  /* 0xfffffffe1f037824 */ /* 0x000fe400078e0200 */
[----:B------:R-:W-:Y:S02]  /*d130*/  IMAD.IADD R0, R9, 0x1, -R32 ;  /* 0x0000000109007824 */ /* 0x000fe400078e0a20 */
[----:B------:R-:W-:Y:S02]  /*d140*/  IMAD.IADD R30, R3, 0x1, -R8 ;  /* 0x00000001031e7824 */ /* 0x000fe400078e0a08 */
[----:B------:R-:W0:Y:S01]  /*d150*/  MUFU.TANH R25, R25 ;  /* 0x0000001900197308 */ /* 0x000e220000002400 */
[----:B------:R-:W-:-:S07]  /*d160*/  LOP3.LUT R3, RZ, R10, RZ, 0x33, !PT ;  /* 0x0000000aff037212 */ /* 0x000fce00078e33ff */
[----:B------:R-:W0:Y:S01]  /*d170*/  MUFU.TANH R26, R26 ;  /* 0x0000001a001a7308 */ /* 0x000e220000002400 */
[----:B------:R-:W-:-:S07]  /*d180*/  IMAD R19, R31, -0x2, R0 ;  /* 0xfffffffe1f137824 */ /* 0x000fce00078e0200 */
[----:B------:R-:W0:Y:S01]  /*d190*/  MUFU.TANH R27, R27 ;  /* 0x0000001b001b7308 */ /* 0x000e220000002400 */
[----:B------:R-:W-:-:S07]  /*d1a0*/  IMAD.IADD R56, R30, 0x1, R11 ;  /* 0x000000011e387824 */ /* 0x000fce00078e020b */
        /* <DEDUP_REMOVED lines=21> */
[----:B------:R-:W1:Y:S08]  /*d300*/  MUFU.TANH R54, R54 ;  /* 0x0000003600367308 */ /* 0x000e700000002400 */
[----:B------:R-:W1:Y:S01]  /*d310*/  MUFU.TANH R55, R55 ;  /* 0x0000003700377308 */ /* 0x000e620000002400 */
[----:B------:R-:W-:Y:S01]  /*d320*/  IMAD.IADD R30, R30, 0x1, R3 ;  /* 0x000000011e1e7824 */ /* 0x000fe200078e0203 */
[----:B0-----:R-:W-:Y:S01]  /*d330*/  VIADDMNMX R0, R7, R56, R19, PT ;  /* 0x0000003807007246 */ /* 0x001fe20003800113 */
[----:B------:R-:W-:-:S02]  /*d340*/  IMAD.IADD R12, R12, 0x1, -R32 ;  /* 0x000000010c0c7824 */ /* 0x000fc400078e0a20 */
        /* <DEDUP_REMOVED lines=8> */
[----:B------:R-:W-:-:S05]  /*d3d0*/  @P1 IMAD.HI.U32 R10, R7, R14, RZ ;  /* 0x0000000e070a1227 */ /* 0x000fca00078e00ff */
[----:B------:R-:W-:-:S04]  /*d3e0*/  @P1 SHF.R.U32.HI R7, RZ, R15, R10 ;  /* 0x0000000fff071219 */ /* 0x000fc8000001160a */
[----:B------:R-:W-:Y:S01]  /*d3f0*/  LOP3.LUT R7, RZ, R7, RZ, 0x33, !PT ;  /* 0x00000007ff077212 */ /* 0x000fe200078e33ff */
[----:B------:R-:W-:Y:S06]  /*d400*/  BRA `(.L_x_5039) ;  /* 0x00000000000c7947 */ /* 0x000fec0003800000 */
.L_x_5038:
[----:B------:R-:W-:-:S13]  /*d410*/  ISETP.NE.AND P1, PT, R13, 0x1, PT ;  /* 0x000000010d00780c */ /* 0x000fda0003f25270 */
[----:B------:R-:W-:-:S05]  /*d420*/  @P1 IMAD.HI.U32 R10, R7, R14, RZ ;  /* 0x0000000e070a1227 */ /* 0x000fca00078e00ff */
[----:B------:R-:W-:-:S07]  /*d430*/  @P1 SHF.R.U32.HI R7, RZ, R15, R10 ;  /* 0x0000000fff071219 */ /* 0x000fce000001160a */
.L_x_5039:
[----:B------:R-:W-:Y:S05]  /*d440*/  BSYNC B1 ;  /* 0x0000000000017941 */ /* 0x000fea0003800000 */
.L_x_5037:
[----:B------:R-:W-:-:S04]  /*d450*/  IMAD R10, R7, R13, -R32 ;  /* 0x0000000d070a7224 */ /* 0x000fc800078e0a20 */
[----:B------:R-:W-:-:S05]  /*d460*/  IMAD R10, R31, -0x2, R10 ;  /* 0xfffffffe1f0a7824 */ /* 0x000fca00078e020a */
[----:B------:R-:W-:Y:S02]  /*d470*/  VIMNMX R3, R3, R10, !PT ;  /* 0x0000000a03037248 */ /* 0x000fe40007fe0100 */
[----:B------:R-:W-:-:S07]  /*d480*/  VIADDMNMX R0, R10, R13, R0, PT ;  /* 0x0000000d0a007246 */ /* 0x000fce0003800100 */
.L_x_5036:
[----:B------:R-:W-:Y:S05]  /*d490*/  BSYNC B0 ;  /* 0x0000000000007941 */ /* 0x000fea0003800000 */
.L_x_5035:
[C---:B------:R-:W-:Y:S01]  /*d4a0*/  ISETP.GE.AND P1, PT, R12.reuse, 0x2, PT ;  /* 0x000000020c00780c */ /* 0x040fe20003f26270 */
[----:B------:R-:W0:Y:S01]  /*d4b0*/  SHFL.IDX PT, R7, R18, 0x1, 0x1c1f ;  /* 0x003c1f0012077f89 */ /* 0x000e2200000e0000 */
[C---:B------:R-:W-:Y:S01]  /*d4c0*/  ISETP.GE.AND P5, PT, R12.reuse, 0xa, PT ;  /* 0x0000000a0c00780c */ /* 0x040fe20003fa6270 */
[----:B------:R-:W-:Y:S01]  /*d4d0*/  BSSY B0, `(.L_x_5040) ;  /* 0x0000060000007945 */ /* 0x000fe20003800000 */
        /* <DEDUP_REMOVED lines=9> */
[----:B-1----:R-:W-:-:S02]  /*d570*/  FSEL R64, R57, -INF , !P3 ;  /* 0xff80000039407808 */ /* 0x002fc40005800000 */
[----:B------:R-:W-:Y:S02]  /*d580*/  ISETP.LT.OR P4, PT, R0, 0x9, P4 ;  /* 0x000000090000780c */ /* 0x000fe40002781670 */
[----:B------:R-:W-:Y:S02]  /*d590*/  ISETP.GT.AND P3, PT, R3, 0x10, !P5 ;  /* 0x000000100300780c */ /* 0x000fe40006f64270 */
[----:B------:R-:W-:Y:S02]  /*d5a0*/  FSEL R166, R28, -INF , !P4 ;  /* 0xff8000001ca67808 */ /* 0x000fe40006000000 */
[----:B------:R-:W-:Y:S02]  /*d5b0*/  ISETP.LT.OR P3, PT, R0, 0x11, P3 ;  /* 0x000000110000780c */ /* 0x000fe40001f61670 */
[----:B------:R-:W-:Y:S02]  /*d5c0*/  ISETP.GE.AND P4, PT, R12, 0x12, PT ;  /* 0x000000120c00780c */ /* 0x000fe40003f86270 */
[----:B------:R-:W-:-:S02]  /*d5d0*/  FSEL R168, R61, -INF , !P3 ;  /* 0xff8000003da87808 */ /* 0x000fc40005800000 */
[C---:B------:R-:W-:Y:S02]  /*d5e0*/  ISETP.GT.AND P3, PT, R3.reuse, 0x11, !P4 ;  /* 0x000000110300780c */ /* 0x040fe40006764270 */
        /* <DEDUP_REMOVED lines=53> */
[----:B------:R-:W-:Y:S01]  /*d940*/  ISETP.GT.AND P6, PT, R3, 0x39, !P6 ;  /* 0x000000390300780c */ /* 0x000fe200077c4270 */
[----:B0-----:R-:W-:-:S03]  /*d950*/  IMAD.IADD R3, R30, 0x1, R7 ;  /* 0x000000011e037824 */ /* 0x001fc600078e0207 */
[----:B------:R-:W-:Y:S02]  /*d960*/  ISETP.LT.OR P6, PT, R0, 0x3a, P6 ;  /* 0x0000003a0000780c */ /* 0x000fe400037c1670 */
[----:B------:R-:W-:Y:S02]  /*d970*/  VIADDMNMX R0, R7, R56, R19, PT ;  /* 0x0000003807007246 */ /* 0x000fe40003800113 */
        /* <DEDUP_REMOVED lines=13> */
.L_x_5043:
[----:B------:R-:W-:-:S13]  /*da50*/  ISETP.NE.AND P6, PT, R13, 0x1, PT ;  /* 0x000000010d00780c */ /* 0x000fda0003fc5270 */
[----:B------:R-:W-:-:S05]  /*da60*/  @P6 IMAD.HI.U32 R14, R8, R14, RZ ;  /* 0x0000000e080e6227 */ /* 0x000fca00078e00ff */
[----:B------:R-:W-:-:S07]  /*da70*/  @P6 SHF.R.U32.HI R8, RZ, R15, R14 ;  /* 0x0000000fff086219 */ /* 0x000fce000001160e */
.L_x_5044:
[----:B------:R-:W-:Y:S05]  /*da80*/  BSYNC B1 ;  /* 0x0000000000017941 */ /* 0x000fea0003800000 */
.L_x_5042:
[----:B------:R-:W-:-:S04]  /*da90*/  IMAD R8, R8, R13, -R32 ;  /* 0x0000000d08087224 */ /* 0x000fc800078e0a20 */
[----:B------:R-:W-:-:S05]  /*daa0*/  IMAD R8, R31, -0x2, R8 ;  /* 0xfffffffe1f087824 */ /* 0x000fca00078e0208 */
[----:B------:R-:W-:Y:S02]  /*dab0*/  VIADDMNMX R0, R8, R13, R0, PT ;  /* 0x0000000d08007246 */ /* 0x000fe40003800100 */
[----:B------:R-:W-:-:S07]  /*dac0*/  VIMNMX R3, R3, R8, !PT ;  /* 0x0000000803037248 */ /* 0x000fce0007fe0100 */
.L_x_5041:
[----:B------:R-:W-:Y:S05]  /*dad0*/  BSYNC B0 ;  /* 0x0000000000007941 */ /* 0x000fea0003800000 */
.L_x_5040:
[----:B------:R-:W-:Y:S01]  /*dae0*/  ISETP.GT.AND P1, PT, R3, 0x1, !P1 ;  /* 0x000000010300780c */ /* 0x000fe20004f24270 */
[----:B------:R-:W-:Y:S01]  /*daf0*/  BAR.SYNC.DEFER_BLOCKING 0xf, 0x100 ;  /* 0x03c4000000007b1d */ /* 0x000fe20000010000 */
[----:B------:R-:W-:Y:S02]  /*db00*/  FMNMX.FTZ R7, R164, R58, !PT ;  /* 0x0000003aa4077209 */ /* 0x000fe40007810000 */
[----:B------:R-:W-:Y:S02]  /*db10*/  ISETP.LT.OR P1, PT, R0, 0x2, P1 ;  /* 0x000000020000780c */ /* 0x000fe40000f21670 */
[----:B------:R-:W-:Y:S02]  /*db20*/  FMNMX.FTZ R7, R166, R7, !PT ;  /* 0x00000007a6077209 */ /* 0x000fe40007810000 */
[----:B------:R-:W-:Y:S01]  /*db30*/  FSEL R27, R27, -INF , !P1 ;  /* 0xff8000001b1b7808 */ /* 0x000fe20004800000 */
[----:B------:R-:W2:Y:S01]  /*db40*/  LDL R76, [R1+0x25c] ;  /* 0x00025c00014c7983 */ /* 0x000ea20000100800 */
[----:B------:R-:W-:-:S02]  /*db50*/  ISETP.NE.AND P1, PT, R11, RZ, PT ;  /* 0x000000ff0b00720c */ /* 0x000fc40003f25270 */
[----:B------:R-:W-:Y:S01]  /*db60*/  FMNMX.FTZ R7, R64, R7, !PT ;  /* 0x0000000740077209 */ /* 0x000fe20007810000 */
[----:B------:R-:W3:Y:S01]  /*db70*/  LDL R78, [R1+0x264] ;  /* 0x00026400014e7983 */ /* 0x000ee20000100800 */
[----:B------:R-:W-:Y:S02]  /*db80*/  ISETP.GT.AND P1, PT, R3, 0x9, !P1 ;  /* 0x000000090300780c */ /* 0x000fe40004f24270 */
[----:B------:R-:W-:Y:S01]  /*db90*/  FMNMX.FTZ R7, R168, R7, !PT ;  /* 0x00000007a8077209 */ /* 0x000fe20007810000 */
[----:B------:R-:W4:Y:S01]  /*dba0*/  LDL R80, [R1+0x268] ;  /* 0x0002680001507983 */ /* 0x000f220000100800 */
[----:B------:R-:W-:Y:S02]  /*dbb0*/  ISETP.LT.OR P1, PT, R0, 0xa, P1 ;  /* 0x0000000a0000780c */ /* 0x000fe40000f21670 */
[----:B------:R-:W-:Y:S01]  /*dbc0*/  FMNMX.FTZ R7, R62, R7, !PT ;  /* 0x000000073e077209 */ /* 0x000fe20007810000 */
[----:B------:R-:W5:Y:S01]  /*dbd0*/  LDL R82, [R1+0x26c] ;  /* 0x00026c0001527983 */ /* 0x000f620000100800 */
[----:B------:R-:W-:-:S02]  /*dbe0*/  FSEL R14, R60, -INF , !P1 ;  /* 0xff8000003c0e7808 */ /* 0x000fc40004800000 */
[----:B------:R-:W-:Y:S01]  /*dbf0*/  ISETP.NE.AND P1, PT, R25, RZ, PT ;  /* 0x000000ff1900720c */ /* 0x000fe20003f25270 */
[----:B------:R-:W2:Y:S01]  /*dc00*/  LDL R60, [R1+0x234] ;  /* 0x00023400013c7983 */ /* 0x000ea20000100800 */
[C---:B------:R-:W-:Y:S02]  /*dc10*/  ISETP.GT.AND P2, PT, R3.reuse, 0x8, !P2 ;  /* 0x000000080300780c */ /* 0x040fe40005744270 */
[----:B------:R-:W-:Y:S01]  /*dc20*/  ISETP.GT.AND P1, PT, R3, 0x10, !P1 ;  /* 0x000000100300780c */ /* 0x000fe20004f24270 */
[----:B------:R-:W5:Y:S01]  /*dc30*/  LDL R84, [R1+0x274] ;  /* 0x0002740001547983 */ /* 0x000f620000100800 */
[----:B------:R-:W-:Y:S02]  /*dc40*/  FMNMX.FTZ R7, R170, R7, !PT ;  /* 0x00000007aa077209 */ /* 0x000fe40007810000 */
[C---:B------:R-:W-:Y:S01]  /*dc50*/  ISETP.LT.OR P1, PT, R0.reuse, 0x11, P1 ;  /* 0x000000110000780c */ /* 0x040fe20000f21670 */
[----:B------:R-:W5:Y:S01]  /*dc60*/  LDL R86, [R1+0x278] ;  /* 0x0002780001567983 */ /* 0x000f620000100800 */
[----:B------:R-:W-:-:S02]  /*dc70*/  ISETP.LT.OR P2, PT, R0, 0x9, P2 ;  /* 0x000000090000780c */ /* 0x000fc40001741670 */
[----:B------:R-:W-:Y:S01]  /*dc80*/  FSEL R15, R34, -INF , !P1 ;  /* 0xff800000220f7808 */ /* 0x000fe20004800000 */
[----:B------:R-:W5:Y:S01]  /*dc90*/  LDL R88, [R1+0x27c] ;  /* 0x00027c0001587983 */ /* 0x000f620000100800 */
[----:B------:R-:W-:Y:S02]  /*dca0*/  ISETP.NE.AND P1, PT, R28, RZ, PT ;  /* 0x000000ff1c00720c */ /* 0x000fe40003f25270 */
[----:B------:R-:W-:Y:S01]  /*dcb0*/  FMNMX.FTZ R7, R66, R7, !PT ;  /* 0x0000000742077209 */ /* 0x000fe20007810000 */
[----:B------:R-:W5:Y:S01]  /*dcc0*/  LDL R90, [R1+0x284] ;  /* 0x00028400015a7983 */ /* 0x000f620000100800 */
[----:B------:R-:W-:Y:S02]  /*dcd0*/  ISETP.GT.AND P1, PT, R3, 0x11, !P1 ;  /* 0x000000110300780c */ /* 0x000fe40004f24270 */
[----:B------:R-:W-:Y:S01]  /*dce0*/  FSEL R13, R59, -INF , !P2 ;  /* 0xff8000003b0d7808 */ /* 0x000fe20005000000 */
[----:B------:R-:W5:Y:S01]  /*dcf0*/  LDL R92, [R1+0x288] ;  /* 0x00028800015c7983 */ /* 0x000f620000100800 */
[----:B------:R-:W-:-:S02]  /*dd00*/  ISETP.LT.OR P1, PT, R0, 0x12, P1 ;  /* 0x000000120000780c */ /* 0x000fc40000f21670 */
[----:B------:R-:W-:Y:S01]  /*dd10*/  ISETP.NE.AND P2, PT, R37, RZ, PT ;  /* 0x000000ff2500720c */ /* 0x000fe20003f45270 */
[----:B------:R-:W5:Y:S01]  /*dd20*/  LDL R94, [R1+0x28c] ;  /* 0x00028c00015e7983 */ /* 0x000f620000100800 */
[----:B------:R-:W-:Y:S02]  /*dd30*/  FSEL R18, R35, -INF , !P1 ;  /* 0xff80000023127808 */ /* 0x000fe40004800000 */
[----:B------:R-:W-:Y:S01]  /*dd40*/  ISETP.NE.AND P1, PT, R29, RZ, PT ;  /* 0x000000ff1d00720c */ /* 0x000fe20003f25270 */
[----:B------:R-:W5:Y:S01]  /*dd50*/  LDL R96, [R1+0x294] ;  /* 0x0002940001607983 */ /* 0x000f620000100800 */
[----:B------:R-:W-:Y:S02]  /*dd60*/  FMNMX.FTZ R7, R172, R7, !PT ;  /* 0x00000007ac077209 */ /* 0x000fe40007810000 */
[----:B------:R-:W-:Y:S01]  /*dd70*/  ISETP.GT.AND P1, PT, R3, 0x18, !P1 ;  /* 0x000000180300780c */ /* 0x000fe20004f24270 */
[----:B------:R-:W5:Y:S01]  /*dd80*/  LDL R98, [R1+0x298] ;  /* 0x0002980001627983 */ /* 0x000f620000100800 */
[----:B------:R-:W-:-:S02]  /*dd90*/  FMNMX.FTZ R7, R68, R7, !PT ;  /* 0x0000000744077209 */ /* 0x000fc40007810000 */
[----:B------:R-:W-:Y:S01]  /*dda0*/  ISETP.LT.OR P1, PT, R0, 0x19, P1 ;  /* 0x000000190000780c */ /* 0x000fe20000f21670 */
[----:B------:R-:W5:Y:S01]  /*ddb0*/  LDL R100, [R1+0x29c] ;  /* 0x00029c0001647983 */ /* 0x000f620000100800 */
[----:B------:R-:W-:Y:S02]  /*ddc0*/  FMNMX.FTZ R7, R44, R7, !PT ;  /* 0x000000072c077209 */ /* 0x000fe40007810000 */
[----:B------:R-:W-:Y:S01]  /*ddd0*/  FSEL R19, R38, -INF , !P1 ;  /* 0xff80000026137808 */ /* 0x000fe20004800000 */
[----:B------:R-:W5:Y:S01]  /*dde0*/  LDL R102, [R1+0x2a4] ;  /* 0x0002a40001667983 */ /* 0x000f620000100800 */
[----:B------:R-:W-:Y:S02]  /*ddf0*/  ISETP.NE.AND P1, PT, R33, RZ, PT ;  /* 0x000000ff2100720c */ /* 0x000fe40003f25270 */
[----:B------:R-:W-:Y:S01]  /*de00*/  ISETP.NE.AND P6, PT, R10, RZ, PT ;  /* 0x000000ff0a00720c */ /* 0x000fe20003fc5270 */
[----:B------:R-:W5:Y:S01]  /*de10*/  LDL R104, [R1+0x2a8] ;  /* 0x0002a80001687983 */ /* 0x000f620000100800 */
[----:B------:R-:W-:-:S02]  /*de20*/  ISETP.GT.AND P1, PT, R3, 0x19, !P1 ;  /* 0x000000190300780c */ /* 0x000fc40004f24270 */
[----:B------:R-:W-:Y:S01]  /*de30*/  FMNMX.FTZ R7, R70, R7, !PT ;  /* 0x0000000746077209 */ /* 0x000fe20007810000 */
[----:B------:R-:W5:Y:S01]  /*de40*/  LDL R106, [R1+0x2ac] ;  /* 0x0002ac00016a7983 */ /* 0x000f620000100800 */
[----:B------:R-:W-:Y:S02]  /*de50*/  ISETP.LT.OR P1, PT, R0, 0x1a, P1 ;  /* 0x0000001a0000780c */ /* 0x000fe40000f21670 */
[----:B------:R-:W-:Y:S01]  /*de60*/  FMNMX.FTZ R7, R48, R7, !PT ;  /* 0x0000000730077209 */ /* 0x000fe20007810000 */
[----:B------:R-:W5:Y:S01]  /*de70*/  LDL R108, [R1+0x2b4] ;  /* 0x0002b400016c7983 */ /* 0x000f620000100800 */
[----:B------:R-:W-:Y:S02]  /*de80*/  FSEL R24, R39, -INF , !P1 ;  /* 0xff80000027187808 */ /* 0x000fe40004800000 */
[----:B------:R-:W-:Y:S01]  /*de90*/  ISETP.NE.AND P1, PT, R36, RZ, PT ;  /* 0x000000ff2400720c */ /* 0x000fe20003f25270 */
[----:B------:R-:W5:Y:S01]  /*dea0*/  LDL R110, [R1+0x2b8] ;  /* 0x0002b800016e7983 */ /* 0x000f620000100800 */
[----:B------:R-:W-:-:S02]  /*deb0*/  FMNMX.FTZ R7, R72, R7, !PT ;  /* 0x0000000748077209 */ /* 0x000fc40007810000 */
[C---:B------:R-:W-:Y:S01]  /*dec0*/  ISETP.GT.AND P1, PT, R3.reuse, 0x20, !P1 ;  /* 0x000000200300780c */ /* 0x040fe20004f24270 */
[----:B------:R-:W5:Y:S01]  /*ded0*/  LDL R112, [R1+0x2bc] ;  /* 0x0002bc0001707983 */ /* 0x000f620000100800 */
[----:B------:R-:W-:Y:S02]  /*dee0*/  FMNMX.FTZ R7, R52, R7, !PT ;  /* 0x0000000734077209 */ /* 0x000fe40007810000 */
[----:B------:R-:W-:Y:S01]  /*def0*/  ISETP.LT.OR P1, PT, R0, 0x21, P1 ;  /* 0x000000210000780c */ /* 0x000fe20000f21670 */
[----:B------:R-:W5:Y:S01]  /*df00*/  LDL R114, [R1+0x2c4] ;  /* 0x0002c40001727983 */ /* 0x000f620000100800 */
[----:B------:R-:W-:Y:S02]  /*df10*/  FMNMX.FTZ R8, R74, R7, !PT ;  /* 0x000000074a087209 */ /* 0x000fe40007810000 */
[----:B------:R-:W-:Y:S01]  /*df20*/  FSEL R25, R42, -INF , !P1 ;  /* 0xff8000002a197808 */ /* 0x000fe20004800000 */
[----:B------:R-:W5:Y:S01]  /*df30*/  LDL R116, [R1+0x2c8] ;  /* 0x0002c80001747983 */ /* 0x000f620000100800 */
[----:B------:R-:W-:-:S02]  /*df40*/  ISETP.GT.AND P1, PT, R3, 0x21, !P2 ;  /* 0x000000210300780c */ /* 0x000fc40005724270 */
[----:B------:R-:W-:Y:S01]  /*df50*/  ISETP.NE.AND P2, PT, R41, RZ, PT ;  /* 0x000000ff2900720c */ /* 0x000fe20003f45270 */
[----:B------:R-:W0:Y:S01]  /*df60*/  SHFL.BFLY PT, R9, R8, 0x2, 0x1f ;  /* 0x0c401f0008097f89 */ /* 0x000e2200000e0000 */
[----:B------:R-:W-:Y:S02]  /*df70*/  ISETP.LT.OR P1, PT, R0, 0x22, P1 ;  /* 0x000000220000780c */ /* 0x000fe40000f21670 */
[----:B------:R-:W-:Y:S01]  /*df80*/  ISETP.GT.AND P2, PT, R3, 0x29, !P2 ;  /* 0x000000290300780c */ /* 0x000fe20005744270 */
[----:B------:R-:W5:Y:S01]  /*df90*/  LDL R42, [R1+0x2a0] ;  /* 0x0002a000012a7983 */ /* 0x000f620000100800 */
[----:B------:R-:W-:Y:S02]  /*dfa0*/  FSEL R28, R43, -INF , !P1 ;  /* 0xff8000002b1c7808 */ /* 0x000fe40004800000 */
[C---:B------:R-:W-:Y:S01]  /*dfb0*/  ISETP.GT.AND P1, PT, R3.reuse, RZ, !P6 ;  /* 0x000000ff0300720c */ /* 0x040fe20007724270 */
[----:B------:R-:W5:Y:S01]  /*dfc0*/  LDL R118, [R1+0x2cc] ;  /* 0x0002cc0001767983 */ /* 0x000f620000100800 */
[----:B------:R-:W-:-:S02]  /*dfd0*/  ISETP.GT.AND P3, PT, R3, 0x30, !P3 ;  /* 0x000000300300780c */ /* 0x000fc40005f64270 */
[C---:B------:R-:W-:Y:S01]  /*dfe0*/  ISETP.LT.OR P1, PT, R0.reuse, 0x1, P1 ;  /* 0x000000010000780c */ /* 0x040fe20000f21670 */
[----:B------:R-:W5:Y:S01]  /*dff0*/  LDL R120, [R1+0x2d4] ;  /* 0x0002d40001787983 */ /* 0x000f620000100800 */
[----:B------:R-:W-:Y:S02]  /*e000*/  ISETP.LT.OR P2, PT, R0, 0x2a, P2 ;  /* 0x0000002a0000780c */ /* 0x000fe40001741670 */
[----:B------:R-:W-:Y:S01]  /*e010*/  FSEL R26, R26, -INF , !P1 ;  /* 0xff8000001a1a7808 */ /* 0x000fe20004800000 */
[----:B------:R-:W5:Y:S01]  /*e020*/  LDL R122, [R1+0x2d8] ;  /* 0x0002d800017a7983 */ /* 0x000f620000100800 */
[----:B------:R-:W-:Y:S02]  /*e030*/  ISETP.NE.AND P1, PT, R40, RZ, PT ;  /* 0x000000ff2800720c */ /* 0x000fe40003f25270 */
[----:B------:R-:W-:Y:S01]  /*e040*/  FMNMX.FTZ R10, R26, R27, !PT ;  /* 0x0000001b1a0a7209 */ /* 0x000fe20007810000 */
[----:B------:R-:W3:Y:S01]  /*e050*/  LDL R40, [R1+0x220] ;  /* 0x0002200001287983 */ /* 0x000ee20000100800 */
[----:B------:R-:W-:-:S02]  /*e060*/  ISETP.GT.AND P1, PT, R3, 0x28, !P1 ;  /* 0x000000280300780c */ /* 0x000fc40004f24270 */
[----:B------:R-:W-:Y:S01]  /*e070*/  FMNMX.FTZ R7, R13, R10, !PT ;  /* 0x0000000a0d077209 */ /* 0x000fe20007810000 */
[----:B------:R-:W5:Y:S01]  /*e080*/  LDL R124, [R1+0x2dc] ;  /* 0x0002dc00017c7983 */ /* 0x000f620000100800 */
[----:B------:R-:W-:Y:S02]  /*e090*/  ISETP.LT.OR P1, PT, R0, 0x29, P1 ;  /* 0x000000290000780c */ /* 0x000fe40000f21670 */
[----:B------:R-:W-:Y:S01]  /*e0a0*/  FMNMX.FTZ R10, R14, R7, !PT ;  /* 0x000000070e0a7209 */ /* 0x000fe20007810000 */
[----:B------:R-:W5:Y:S01]  /*e0b0*/  LDL R126, [R1+0x2e4] ;  /* 0x0002e400017e7983 */ /* 0x000f620000100800 */
[----:B------:R-:W-:Y:S02]  /*e0c0*/  FSEL R30, R46, -INF , !P1 ;  /* 0xff8000002e1e7808 */ /* 0x000fe40004800000 */
[----:B------:R-:W-:Y:S01]  /*e0d0*/  FMNMX.FTZ R7, R15, R10, !PT ;  /* 0x0000000a0f077209 */ /* 0x000fe20007810000 */
        /* <DEDUP_REMOVED lines=10> */
[----:B------:R-:W-:-:S02]  /*e180*/  ISETP.NE.AND P6, PT, R12, RZ, PT ;  /* 0x000000ff0c00720c */ /* 0x000fc40003fc5270 */
[----:B------:R-:W-:Y:S01]  /*e190*/  FMNMX.FTZ R7, R25, R10, !PT ;  /* 0x0000000a19077209 */ /* 0x000fe20007810000 */
[----:B------:R-:W5:Y:S01]  /*e1a0*/  LDL R134, [R1+0x2f8] ;  /* 0x0002f80001867983 */ /* 0x000f620000100800 */
[----:B------:R-:W-:Y:S02]  /*e1b0*/  ISETP.GT.AND P5, PT, R3, 0x38, !P5 ;  /* 0x000000380300780c */ /* 0x000fe40006fa4270 */
[----:B------:R-:W-:Y:S01]  /*e1c0*/  FMNMX.FTZ R7, R28, R7, !PT ;  /* 0x000000071c077209 */ /* 0x000fe20007810000 */
[----:B------:R-:W5:Y:S01]  /*e1d0*/  LDL R136, [R1+0x2fc] ;  /* 0x0002fc0001887983 */ /* 0x000f620000100800 */
[----:B------:R-:W-:Y:S02]  /*e1e0*/  ISETP.LT.OR P4, PT, R0, 0x32, P4 ;  /* 0x000000320000780c */ /* 0x000fe40002781670 */
[----:B------:R-:W-:Y:S01]  /*e1f0*/  FMNMX.FTZ R10, R30, R7, !PT ;  /* 0x000000071e0a7209 */ /* 0x000fe20007810000 */
[----:B------:R-:W5:Y:S01]  /*e200*/  LDL R138, [R1+0x304] ;  /* 0x00030400018a7983 */ /* 0x000f620000100800 */
[----:B------:R-:W-:-:S02]  /*e210*/  FSEL R32, R50, -INF , !P3 ;  /* 0xff80000032207808 */ /* 0x000fc40005800000 */
[----:B------:R-:W-:Y:S01]  /*e220*/  FMNMX.FTZ R7, R31, R10, !PT ;  /* 0x0000000a1f077209 */ /* 0x000fe20007810000 */
[----:B------:R-:W5:Y:S01]  /*e230*/  LDL R50, [R1+0x2e0] ;  /* 0x0002e00001327983 */ /* 0x000f620000100800 */
[----:B------:R-:W-:Y:S02]  /*e240*/  ISETP.GT.AND P1, PT, R3, 0x39, !P6 ;  /* 0x000000390300780c */ /* 0x000fe40007724270 */
[----:B------:R-:W-:Y:S01]  /*e250*/  ISETP.LT.OR P5, PT, R0, 0x39, P5 ;  /* 0x000000390000780c */ /* 0x000fe20002fa1670 */
[----:B------:R-:W5:Y:S01]  /*e260*/  LDL R140, [R1+0x308] ;  /* 0x00030800018c7983 */ /* 0x000f620000100800 */
[----:B------:R-:W-:Y:S02]  /*e270*/  FSEL R34, R51, -INF , !P4 ;  /* 0xff80000033227808 */ /* 0x000fe40006000000 */
[----:B------:R-:W-:Y:S01]  /*e280*/  FMNMX.FTZ R7, R32, R7, !PT ;  /* 0x0000000720077209 */ /* 0x000fe20007810000 */
[----:B------:R-:W5:Y:S01]  /*e290*/  LDL R142, [R1+0x30c] ;  /* 0x00030c00018e7983 */ /* 0x000f620000100800 */
[----:B------:R-:W-:-:S02]  /*e2a0*/  ISETP.LT.OR P1, PT, R0, 0x3a, P1 ;  /* 0x0000003a0000780c */ /* 0x000fc40000f21670 */
[----:B------:R-:W-:Y:S01]  /*e2b0*/  FSEL R36, R54, -INF , !P5 ;  /* 0xff80000036247808 */ /* 0x000fe20006800000 */
[----:B------:R-:W5:Y:S01]  /*e2c0*/  LDL R56, [R1+0x310] ;  /* 0x0003100001387983 */ /* 0x000f620000100800 */
[----:B------:R-:W-:Y:S02]  /*e2d0*/  FMNMX.FTZ R7, R34, R7, !PT ;  /* 0x0000000722077209 */ /* 0x000fe40007810000 */
[----:B------:R-:W-:Y:S01]  /*e2e0*/  FSEL R38, R55, -INF , !P1 ;  /* 0xff80000037267808 */ /* 0x000fe20004800000 */
[----:B------:R-:W5:Y:S01]  /*e2f0*/  LDL R54, [R1+0x300] ;  /* 0x0003000001367983 */ /* 0x000f620000100800 */
[----:B------:R-:W-:Y:S02]  /*e300*/  FMNMX.FTZ R7, R36, R7, !PT ;  /* 0x0000000724077209 */ /* 0x000fe40007810000 */
[----:B0-----:R-:W-:Y:S01]  /*e310*/  FMNMX.FTZ R11, R8, R9, !PT ;  /* 0x00000009080b7209 */ /* 0x001fe20007810000 */
[----:B------:R-:W5:Y:S01]  /*e320*/  LDL R144, [R1+0x314] ;  /* 0x0003140001907983 */ /* 0x000f620000100800 */
[----:B------:R-:W-:-:S03]  /*e330*/  FMNMX.FTZ R9, R38, R7, !PT ;  /* 0x0000000726097209 */ /* 0x000fc60007810000 */
[----:B------:R-:W0:Y:S04]  /*e340*/  SHFL.BFLY PT, R12, R11, 0x1, 0x1f ;  /* 0x0c201f000b0c7f89 */ /* 0x000e2800000e0000 */
[----:B------:R-:W-:Y:S04]  /*e350*/  STL.64 [R1+0x200], R8 ;  /* 0x0002000801007387 */ /* 0x000fe80000100a00 */
[----:B------:R-:W4:Y:S04]  /*e360*/  LDL R7, [R1+0x204] ;  /* 0x0002040001077983 */ /* 0x000f280000100800 */
[----:B------:R-:W5:Y:S04]  /*e370*/  LDL R146, [R1+0x318] ;  /* 0x0003180001927983 */ /* 0x000f680000100800 */
[----:B------:R-:W5:Y:S04]  /*e380*/  LDL R148, [R1+0x31c] ;  /* 0x00031c0001947983 */ /* 0x000f680000100800 */
[----:B------:R-:W5:Y:S01]  /*e390*/  LDL R235, [R1+0x330] ;  /* 0x0003300001eb7983 */ /* 0x000f620000100800 */
[----:B0-----:R-:W-:-:S03]  /*e3a0*/  FMNMX.FTZ R0, R11, R12, !PT ;  /* 0x0000000c0b007209 */ /* 0x001fc60007810000 */
[----:B------:R-:W5:Y:S04]  /*e3b0*/  LDL R234, [R1+0x340] ;  /* 0x0003400001ea7983 */ /* 0x000f680000100800 */
[----:B------:R-:W-:Y:S04]  /*e3c0*/  STL [R1+0x200], R0 ;  /* 0x0002000001007387 */ /* 0x000fe80000100800 */
[----:B------:R-:W3:Y:S04]  /*e3d0*/  LDL R12, [R1+0x200] ;  /* 0x00020000010c7983 */ /* 0x000ee80000100800 */
[----:B------:R-:W2:Y:S04]  /*e3e0*/  LDL.64 R10, [R1+0x138] ;  /* 0x00013800010a7983 */ /* 0x000ea80000100a00 */
        /* <DEDUP_REMOVED lines=54> */
[----:B----4-:R-:W0:Y:S02]  /*e750*/  SHFL.BFLY PT, R8, R7, 0x2, 0x1f ;  /* 0x0c401f0007087f89 */ /* 0x010e2400000e0000 */
[----:B0-----:R-:W-:-:S05]  /*e760*/  FMNMX.FTZ R8, R8, R7, !PT ;  /* 0x0000000708087209 */ /* 0x001fca0007810000 */
[----:B------:R-:W0:Y:S01]  /*e770*/  SHFL.BFLY PT, R7, R8, 0x1, 0x1f ;  /* 0x0c201f0008077f89 */ /* 0x000e2200000e0000 */
[----:B---3--:R-:W-:Y:S01]  /*e780*/  FMUL.FTZ R3, R40, R12 ;  /* 0x0000000c28037220 */ /* 0x008fe20000410000 */
[----:B------:R-:W-:-:S04]  /*e790*/  FSETP.NEU.FTZ.AND P1, PT, R12, -INF , PT ;  /* 0xff8000000c00780b */ /* 0x000fc80003f3d000 */
        /* <DEDUP_REMOVED lines=14> */
[----:B0-----:R-:W-:Y:S01]  /*e880*/  FMNMX.FTZ R0, R8, R7, !PT ;  /* 0x0000000708007209 */ /* 0x001fe20007810000 */
[-CC-:B------:R-:W-:Y:S01]  /*e890*/  FFMA.FTZ R41, R70, R40.reuse, -R3.reuse ;  /* 0x0000002846297223 */ /* 0x180fe20000010803 */
[-CC-:B------:R-:W-:Y:S01]  /*e8a0*/  FFMA.FTZ R176, R48, R40.reuse, -R3.reuse ;  /* 0x0000002830b07223 */ /* 0x180fe20000010803 */
[-CC-:B------:R-:W-:Y:S01]  /*e8b0*/  FFMA.FTZ R43, R72, R40.reuse, -R3.reuse ;  /* 0x00000028482b7223 */ /* 0x180fe20000010803 */
[C---:B------:R-:W-:Y:S01]  /*e8c0*/  FSETP.NEU.FTZ.AND P1, PT, R0.reuse, -INF , PT ;  /* 0xff8000000000780b */ /* 0x040fe20003f3d000 */
[-C--:B------:R-:W-:Y:S01]  /*e8d0*/  FMUL.FTZ R7, R0, R40.reuse ;  /* 0x0000002800077220 */ /* 0x080fe20000410000 */
[-CC-:B------:R-:W-:Y:S01]  /*e8e0*/  FFMA.FTZ R178, R52, R40.reuse, -R3.reuse ;  /* 0x0000002834b27223 */ /* 0x180fe20000010803 */
[----:B------:R-:W0:Y:S01]  /*e8f0*/  MUFU.EX2 R29, R29 ;  /* 0x0000001d001d7308 */ /* 0x000e220000000800 */
[----:B------:R-:W-:Y:S01]  /*e900*/  FFMA.FTZ R45, R74, R40, -R3 ;  /* 0x000000284a2d7223 */ /* 0x000fe20000010803 */
[----:B------:R-:W3:Y:S01]  /*e910*/  LDL R62, [R1+0x238] ;  /* 0x00023800013e7983 */ /* 0x000ee20000100800 */
[----:B------:R-:W-:-:S03]  /*e920*/  FSEL R7, R7, RZ, P1 ;  /* 0x000000ff07077208 */ /* 0x000fc60000800000 */
[----:B------:R-:W4:Y:S02]  /*e930*/  LDL R64, [R1+0x23c] ;  /* 0x00023c0001407983 */ /* 0x000f240000100800 */
[-CC-:B------:R-:W-:Y:S01]  /*e940*/  FFMA.FTZ R165, R26, R40.reuse, -R7.reuse ;  /* 0x000000281aa57223 */ /* 0x180fe20000010807 */
[-CC-:B------:R-:W-:Y:S01]  /*e950*/  FFMA.FTZ R150, R27, R40.reuse, -R7.reuse ;  /* 0x000000281b967223 */ /* 0x180fe20000010807 */
[-CC-:B------:R-:W-:Y:S01]  /*e960*/  FFMA.FTZ R167, R13, R40.reuse, -R7.reuse ;  /* 0x000000280da77223 */ /* 0x180fe20000010807 */
[-CC-:B------:R-:W-:Y:S01]  /*e970*/  FFMA.FTZ R47, R14, R40.reuse, -R7.reuse ;  /* 0x000000280e2f7223 */ /* 0x180fe20000010807 */
[----:B------:R-:W-:Y:S01]  /*e980*/  MUFU.EX2 R166, R166 ;  /* 0x000000a600a67308 */ /* 0x000fe20000000800 */
[-CC-:B------:R-:W-:Y:S01]  /*e990*/  FFMA.FTZ R169, R15, R40.reuse, -R7.reuse ;  /* 0x000000280fa97223 */ /* 0x180fe20000010807 */
[-CC-:B------:R-:W-:Y:S01]  /*e9a0*/  FFMA.FTZ R49, R18, R40.reuse, -R7.reuse ;  /* 0x0000002812317223 */ /* 0x180fe20000010807 */
[-C--:B------:R-:W-:Y:S01]  /*e9b0*/  FFMA.FTZ R171, R19, R40.reuse, -R7 ;  /* 0x0000002813ab7223 */ /* 0x080fe20000010807 */
[----:B------:R-:W5:Y:S04]  /*e9c0*/  LDL R58, [R1+0x320] ;  /* 0x00032000013a7983 */ /* 0x000f680000100800 */
[----:B------:R-:W-:Y:S01]  /*e9d0*/  MUFU.EX2 R165, R165 ;  /* 0x000000a500a57308 */ /* 0x000fe20000000800 */
[----:B0-----:R-:W-:Y:S01]  /*e9e0*/  FADD.FTZ R3, R164, R29 ;  /* 0x0000001da4037221 */ /* 0x001fe20000010000 */
[----:B------:R-:W-:-:S06]  /*e9f0*/  FFMA.FTZ R51, R24, R40, -R7 ;  /* 0x0000002818337223 */ /* 0x000fcc0000010807 */
[----:B------:R-:W-:Y:S01]  /*ea00*/  MUFU.EX2 R168, R168 ;  /* 0x000000a800a87308 */ /* 0x000fe20000000800 */
[----:B------:R-:W-:-:S07]  /*ea10*/  FFMA.FTZ R173, R25, R40, -R7 ;  /* 0x0000002819ad7223 */ /* 0x000fce0000010807 */
[----:B------:R-:W-:Y:S01]  /*ea20*/  MUFU.EX2 R35, R35 ;  /* 0x0000002300237308 */ /* 0x000fe20000000800 */
[----:B------:R-:W-:-:S07]  /*ea30*/  FFMA.FTZ R53, R28, R40, -R7 ;  /* 0x000000281c357223 */ /* 0x000fce0000010807 */
[----:B------:R-:W-:Y:S01]  /*ea40*/  MUFU.EX2 R170, R170 ;  /* 0x000000aa00aa7308 */ /* 0x000fe20000000800 */
[-CC-:B------:R-:W-:Y:S01]  /*ea50*/  FFMA.FTZ R175, R30, R40.reuse, -R7.reuse ;  /* 0x000000281eaf7223 */ /* 0x180fe20000010807 */
[----:B------:R-:W5:Y:S06]  /*ea60*/  LDL R66, [R1+0x244] ;  /* 0x0002440001427983 */ /* 0x000f6c0000100800 */
[----:B------:R-:W-:Y:S01]  /*ea70*/  MUFU.EX2 R37, R37 ;  /* 0x0000002500257308 */ /* 0x000fe20000000800 */
[----:B------:R-:W-:-:S07]  /*ea80*/  FFMA.FTZ R55, R31, R40, -R7 ;  /* 0x000000281f377223 */ /* 0x000fce0000010807 */
[----:B------:R-:W-:Y:S01]  /*ea90*/  MUFU.EX2 R172, R172 ;  /* 0x000000ac00ac7308 */ /* 0x000fe20000000800 */
[-CC-:B------:R-:W-:Y:S01]  /*eaa0*/  FFMA.FTZ R177, R32, R40.reuse, -R7.reuse ;  /* 0x0000002820b17223 */ /* 0x180fe20000010807 */
[----:B------:R-:W5:Y:S04]  /*eab0*/  LDL R68, [R1+0x248] ;  /* 0x0002480001447983 */ /* 0x000f680000100800 */
[----:B------:R-:W5:Y:S02]  /*eac0*/  LDL R44, [R1+0x2b0] ;  /* 0x0002b000012c7983 */ /* 0x000f640000100800 */
[----:B------:R-:W0:Y:S08]  /*ead0*/  MUFU.EX2 R150, R150 ;  /* 0x0000009600967308 */ /* 0x000e300000000800 */
[----:B------:R-:W-:Y:S01]  /*eae0*/  MUFU.EX2 R39, R39 ;  /* 0x0000002700277308 */ /* 0x000fe20000000800 */
[----:B------:R-:W-:-:S07]  /*eaf0*/  FFMA.FTZ R57, R34, R40, -R7 ;  /* 0x0000002822397223 */ /* 0x000fce0000010807 */
[----:B------:R-:W-:Y:S01]  /*eb00*/  MUFU.EX2 R174, R174 ;  /* 0x000000ae00ae7308 */ /* 0x000fe20000000800 */
[----:B------:R1:W-:Y:S04]  /*eb10*/  STL [R1+0x204], R0 ;  /* 0x0002040001007387 */ /* 0x0003e80000100800 */
[----:B------:R-:W5:Y:S03]  /*eb20*/  LDL R70, [R1+0x24c] ;  /* 0x00024c0001467983 */ /* 0x000f660000100800 */
[----:B------:R-:W2:Y:S08]  /*eb30*/  MUFU.EX2 R167, R167 ;  /* 0x000000a700a77308 */ /* 0x000eb00000000800 */
[----:B------:R-:W-:Y:S01]  /*eb40*/  MUFU.EX2 R41, R41 ;  /* 0x0000002900297308 */ /* 0x000fe20000000800 */
[----:B------:R-:W-:Y:S01]  /*eb50*/  FFMA.FTZ R36, R36, R40, -R7 ;  /* 0x0000002824247223 */ /* 0x000fe20000010807 */
[----:B------:R-:W5:Y:S04]  /*eb60*/  LDL R72, [R1+0x254] ;  /* 0x0002540001487983 */ /* 0x000f680000100800 */
[----:B------:R-:W5:Y:S02]  /*eb70*/  LDL R74, [R1+0x258] ;  /* 0x00025800014a7983 */ /* 0x000f640000100800 */
[----:B------:R-:W1:Y:S01]  /*eb80*/  MUFU.EX2 R47, R47 ;  /* 0x0000002f002f7308 */ /* 0x000e620000000800 */
[----:B0-----:R-:W-:Y:S01]  /*eb90*/  FADD.FTZ R8, R165, R150 ;  /* 0x00000096a5087221 */ /* 0x001fe20000010000 */
[----:B------:R-:W5:Y:S04]  /*eba0*/  LDL R48, [R1+0x2d0] ;  /* 0x0002d00001307983 */ /* 0x000f680000100800 */
[----:B------:R-:W5:Y:S02]  /*ebb0*/  LDL R52, [R1+0x2f0] ;  /* 0x0002f00001347983 */ /* 0x000f640000100800 */
[----:B------:R-:W0:Y:S01]  /*ebc0*/  MUFU.EX2 R169, R169 ;  /* 0x000000a900a97308 */ /* 0x000e220000000800 */
[----:B------:R-:W-:Y:S01]  /*ebd0*/  FADD.FTZ R12, R166, R3 ;  /* 0x00000003a60c7221 */ /* 0x000fe20000010000 */
[----:B--2---:R-:W-:Y:S01]  /*ebe0*/  FADD.FTZ R8, R167, R8 ;  /* 0x00000008a7087221 */ /* 0x004fe20000010000 */
[----:B------:R-:W2:Y:S04]  /*ebf0*/  LDL R31, [R1+0x1e8] ;  /* 0x0001e800011f7983 */ /* 0x000ea80000100800 */
[----:B------:R-:W2:Y:S01]  /*ec00*/  LDL R14, [R1+0x348] ;  /* 0x00034800010e7983 */ /* 0x000ea20000100800 */
[----:B------:R-:W0:Y:S01]  /*ec10*/  MUFU.EX2 R49, R49 ;  /* 0x0000003100317308 */ /* 0x000e220000000800 */
[----:B------:R-:W-:Y:S01]  /*ec20*/  FADD.FTZ R3, R33, R12 ;  /* 0x0000000c21037221 */ /* 0x000fe20000010000 */
[----:B-1----:R-:W-:Y:S01]  /*ec30*/  FADD.FTZ R8, R47, R8 ;  /* 0x000000082f087221 */ /* 0x002fe20000010000 */
[----:B------:R-:W2:Y:S04]  /*ec40*/  LDL R28, [R1+0x230] ;  /* 0x00023000011c7983 */ /* 0x000ea80000100800 */
[----:B------:R-:W2:Y:S01]  /*ec50*/  LDL R15, [R1+0x34c] ;  /* 0x00034c00010f7983 */ /* 0x000ea20000100800 */
[----:B------:R-:W1:Y:S01]  /*ec60*/  MUFU.EX2 R171, R171 ;  /* 0x000000ab00ab7308 */ /* 0x000e620000000800 */
[----:B------:R-:W-:Y:S01]  /*ec70*/  FADD.FTZ R12, R168, R3 ;  /* 0x00000003a80c7221 */ /* 0x000fe20000010000 */
[----:B0-----:R-:W-:Y:S01]  /*ec80*/  FADD.FTZ R8, R169, R8 ;  /* 0x00000008a9087221 */ /* 0x001fe20000010000 */
[----:B------:R-:W2:Y:S04]  /*ec90*/  LDL R30, [R1+0x240] ;  /* 0x00024000011e7983 */ /* 0x000ea80000100800 */
[----:B------:R-:W2:Y:S01]  /*eca0*/  LDL R18, [R1+0x350] ;  /* 0x0003500001127983 */ /* 0x000ea20000100800 */
[----:B------:R-:W0:Y:S01]  /*ecb0*/  MUFU.EX2 R51, R51 ;  /* 0x0000003300337308 */ /* 0x000e220000000800 */
[----:B------:R-:W-:Y:S01]  /*ecc0*/  FADD.FTZ R3, R35, R12 ;  /* 0x0000000c23037221 */ /* 0x000fe20000010000 */
[----:B------:R-:W-:Y:S01]  /*ecd0*/  FADD.FTZ R8, R49, R8 ;  /* 0x0000000831087221 */ /* 0x000fe20000010000 */
[----:B------:R-:W2:Y:S04]  /*ece0*/  LDL R32, [R1+0x250] ;  /* 0x0002500001207983 */ /* 0x000ea80000100800 */
[----:B------:R-:W2:Y:S01]  /*ecf0*/  LDL R19, [R1+0x354] ;  /* 0x0003540001137983 */ /* 0x000ea20000100800 */
[----:B------:R-:W0:Y:S01]  /*ed00*/  MUFU.EX2 R173, R173 ;  /* 0x000000ad00ad7308 */ /* 0x000e220000000800 */
[----:B------:R-:W-:Y:S01]  /*ed10*/  FADD.FTZ R12, R170, R3 ;  /* 0x00000003aa0c7221 */ /* 0x000fe20000010000 */
[----:B-1----:R-:W-:Y:S01]  /*ed20*/  FADD.FTZ R8, R171, R8 ;  /* 0x00000008ab087221 */ /* 0x002fe20000010000 */
[----:B------:R-:W2:Y:S05]  /*ed30*/  LDL R34, [R1+0x260] ;  /* 0x0002600001227983 */ /* 0x000eaa0000100800 */
[----:B------:R-:W1:Y:S01]  /*ed40*/  MUFU.EX2 R53, R53 ;  /* 0x0000003500357308 */ /* 0x000e620000000800 */
[----:B------:R-:W-:Y:S01]  /*ed50*/  FADD.FTZ R3, R37, R12 ;  /* 0x0000000c25037221 */ /* 0x000fe20000010000 */
[----:B0-----:R-:W-:Y:S01]  /*ed60*/  FADD.FTZ R8, R51, R8 ;  /* 0x0000000833087221 */ /* 0x001fe20000010000 */
[----:B------:R-:W2:Y:S05]  /*ed70*/  LDL R0, [R1+0x324] ;  /* 0x0003240001007983 */ /* 0x000eaa0000100800 */
[----:B------:R-:W0:Y:S01]  /*ed80*/  MUFU.EX2 R175, R175 ;  /* 0x000000af00af7308 */ /* 0x000e220000000800 */
[----:B------:R-:W-:Y:S01]  /*ed90*/  FADD.FTZ R12, R172, R3 ;  /* 0x00000003ac0c7221 */ /* 0x000fe20000010000 */
[----:B------:R-:W-:-:S06]  /*eda0*/  FADD.FTZ R8, R173, R8 ;  /* 0x00000008ad087221 */ /* 0x000fcc0000010000 */
[----:B------:R-:W0:Y:S01]  /*edb0*/  MUFU.EX2 R55, R55 ;  /* 0x0000003700377308 */ /* 0x000e220000000800 */
[----:B------:R-:W-:Y:S01]  /*edc0*/  FADD.FTZ R3, R39, R12 ;  /* 0x0000000c27037221 */ /* 0x000fe20000010000 */
[----:B-1----:R-:W-:-:S06]  /*edd0*/  FADD.FTZ R8, R53, R8 ;  /* 0x0000000835087221 */ /* 0x002fcc0000010000 */
[----:B------:R-:W1:Y:S08]  /*ede0*/  MUFU.EX2 R176, R176 ;  /* 0x000000b000b07308 */ /* 0x000e700000000800 */
[----:B------:R-:W1:Y:S01]  /*edf0*/  MUFU.EX2 R177, R177 ;  /* 0x000000b100b17308 */ /* 0x000e620000000800 */
[----:B------:R-:W-:Y:S01]  /*ee00*/  FFMA.FTZ R7, R38, R40, -R7 ;  /* 0x0000002826077223 */ /* 0x000fe20000010807 */
[----:B------:R-:W-:Y:S01]  /*ee10*/  FADD.FTZ R12, R174, R3 ;  /* 0x00000003ae0c7221 */ /* 0x000fe20000010000 */
[----:B0-----:R-:W-:Y:S01]  /*ee20*/  FADD.FTZ R8, R175, R8 ;  /* 0x00000008af087221 */ /* 0x001fe20000010000 */
[----:B------:R-:W2:Y:S04]  /*ee30*/  LDL R38, [R1+0x280] ;  /* 0x0002800001267983 */ /* 0x000ea80000100800 */
[----:B------:R-:W0:Y:S08]  /*ee40*/  MUFU.EX2 R43, R43 ;  /* 0x0000002b002b7308 */ /* 0x000e300000000800 */
[----:B------:R-:W0:Y:S01]  /*ee50*/  MUFU.EX2 R57, R57 ;  /* 0x0000003900397308 */ /* 0x000e220000000800 */
[----:B------:R-:W-:Y:S01]  /*ee60*/  FADD.FTZ R3, R41, R12 ;  /* 0x0000000c29037221 */ /* 0x000fe20000010000 */
[----:B------:R-:W-:Y:S01]  /*ee70*/  FADD.FTZ R8, R55, R8 ;  /* 0x0000000837087221 */ /* 0x000fe20000010000 */
[----:B------:R-:W2:Y:S05]  /*ee80*/  LDL R40, [R1+0x290] ;  /* 0x0002900001287983 */ /* 0x000eaa0000100800 */
[----:B------:R-:W0:Y:S08]  /*ee90*/  MUFU.EX2 R178, R178 ;  /* 0x000000b200b27308 */ /* 0x000e300000000800 */
[----:B------:R0:W0:Y:S01]  /*eea0*/  MUFU.EX2 R179, R36 ;  /* 0x0000002400b37308 */ /* 0x0000220000000800 */
[----:B-1----:R-:W-:Y:S01]  /*eeb0*/  FADD.FTZ R12, R176, R3 ;  /* 0x00000003b00c7221 */ /* 0x002fe20000010000 */
[----:B------:R-:W-:-:S06]  /*eec0*/  FADD.FTZ R8, R177, R8 ;  /* 0x00000008b1087221 */ /* 0x000fcc0000010000 */
[----:B------:R-:W1:Y:S08]  /*eed0*/  MUFU.EX2 R45, R45 ;  /* 0x0000002d002d7308 */ /* 0x000e700000000800 */
[----:B------:R1:W1:Y:S01]  /*eee0*/  MUFU.EX2 R59, R7 ;  /* 0x00000007003b7308 */ /* 0x0002620000000800 */
[----:B0-----:R-:W-:Y:S01]  /*eef0*/  FADD.FTZ R3, R43, R12 ;  /* 0x0000000c2b037221 */ /* 0x001fe20000010000 */
[----:B------:R-:W-:Y:S01]  /*ef00*/  FADD.FTZ R8, R57, R8 ;  /* 0x0000000839087221 */ /* 0x000fe20000010000 */
[----:B------:R-:W2:Y:S02]  /*ef10*/  LDL R36, [R1+0x270] ;  /* 0x0002700001247983 */ /* 0x000ea40000100800 */
[----:B------:R-:W-:Y:S01]  /*ef20*/  FADD.FTZ R12, R178, R3 ;  /* 0x00000003b20c7221 */ /* 0x000fe20000010000 */
[----:B------:R-:W-:Y:S01]  /*ef30*/  FADD.FTZ R8, R179, R8 ;  /* 0x00000008b3087221 */ /* 0x000fe20000010000 */
[----:B------:R-:W2:Y:S02]  /*ef40*/  LDL R3, [R1+0x328] ;  /* 0x0003280001037983 */ /* 0x000ea40000100800 */
[----:B-1----:R-:W-:-:S02]  /*ef50*/  FADD.FTZ R12, R45, R12 ;  /* 0x0000000c2d0c7221 */ /* 0x002fc40000010000 */
[----:B------:R-:W2:Y:S01]  /*ef60*/  LDL R7, [R1+0x32c] ;  /* 0x00032c0001077983 */ /* 0x000ea20000100800 */
[----:B------:R-:W-:-:S03]  /*ef70*/  FADD.FTZ R13, R59, R8 ;  /* 0x000000083b0d7221 */ /* 0x000fc60000010000 */
[----:B------:R-:W2:Y:S04]  /*ef80*/  LDL.64 R8, [R1+0xa8] ;  /* 0x0000a80001087983 */ /* 0x000ea80000100a00 */
[----:B------:R0:W-:Y:S04]  /*ef90*/  STL.64 [R1+0x210], R12 ;  /* 0x0002100c01007387 */ /* 0x0001e80000100a00 */
[----:B------:R-:W2:Y:S04]  /*efa0*/  LD.E.64 R26, desc[UR44][R10.64+0x8] ;  /* 0x0000082c0a1a7980 */ /* 0x000ea8000c101b00 */
[----:B------:R-:W2:Y:S04]  /*efb0*/  LD.E.64 R24, desc[UR44][R10.64] ;  /* 0x0000002c0a187980 */ /* 0x000ea8000c101b00 */
[----:B0-----:R-:W2:Y:S04]  /*efc0*/  LDL R12, [R1+0x33c] ;  /* 0x00033c00010c7983 */ /* 0x001ea80000100800 */
[----:B------:R-:W2:Y:S04]  /*efd0*/  LDL R13, [R1+0x344] ;  /* 0x00034400010d7983 */ /* 0x000ea80000100800 */
[----:B------:R-:W2:Y:S04]  /*efe0*/  LDL R10, [R1+0x334] ;  /* 0x00033400010a7983 */ /* 0x000ea80000100800 */
[----:B------:R-:W2:Y:S01]  /*eff0*/  LDL R11, [R1+0x338] ;  /* 0x00033800010b7983 */ /* 0x000ea20000100800 */
[----:B------:R-:W-:-:S02]  /*f000*/  F2FP.BF16.F32.PACK_AB R164, R29, R164 ;  /* 0x000000a41da4723e */ /* 0x000fc400000010ff */
[----:B------:R-:W-:Y:S02]  /*f010*/  F2FP.BF16.F32.PACK_AB R166, R33, R166 ;  /* 0x000000a621a6723e */ /* 0x000fe400000010ff */
[----:B------:R-:W-:Y:S02]  /*f020*/  F2FP.BF16.F32.PACK_AB R165, R150, R165 ;  /* 0x000000a596a5723e */ /* 0x000fe400000010ff */
[----:B------:R-:W-:Y:S02]  /*f030*/  F2FP.BF16.F32.PACK_AB R167, R47, R167 ;  /* 0x000000a72fa7723e */ /* 0x000fe400000010ff */
[----:B------:R-:W-:Y:S02]  /*f040*/  F2FP.BF16.F32.PACK_AB R168, R35, R168 ;  /* 0x000000a823a8723e */ /* 0x000fe400000010ff */
[----:B------:R-:W-:Y:S02]  /*f050*/  F2FP.BF16.F32.PACK_AB R170, R37, R170 ;  /* 0x000000aa25aa723e */ /* 0x000fe400000010ff */
        /* <DEDUP_REMOVED lines=9> */
[----:B------:R-:W-:Y:S01]  /*f0f0*/  F2FP.BF16.F32.PACK_AB R179, R59, R179 ;  /* 0x000000b33bb3723e */ /* 0x000fe200000010ff */
[----:B------:R-:W-:Y:S04]  /*f100*/  STL [R1+0x234], R60 ;  /* 0x0002343c01007387 */ /* 0x000fe80000100800 */
[----:B---3--:R-:W-:Y:S04]  /*f110*/  STL [R1+0x238], R62 ;  /* 0x0002383e01007387 */ /* 0x008fe80000100800 */
        /* <DEDUP_REMOVED lines=26> */
[----:B--2---:R-:W-:Y:S04]  /*f2c0*/  STL [R1+0x230], R28 ;  /* 0x0002301c01007387 */ /* 0x004fe80000100800 */
        /* <DEDUP_REMOVED lines=29> */
[----:B------:R-:W-:Y:S01]  /*f4a0*/  IMAD R8, R31, 0x1000, R8 ;  /* 0x000010001f087824 */ /* 0x000fe200078e0208 */
[----:B------:R-:W-:-:S04]  /*f4b0*/  MOV R26, R26 ;  /* 0x0000001a001a7202 */ /* 0x000fc80000000f00 */
[----:B------:R-:W-:Y:S01]  /*f4c0*/  R2UR UR6, R8 ;  /* 0x00000000080672ca */ /* 0x000fe200000e0000 */
[--C-:B------:R-:W-:Y:S01]  /*f4d0*/  IMAD R27, R25, 0x2, R26.reuse ;  /* 0x00000002191b7824 */ /* 0x100fe200078e021a */
[----:B------:R-:W-:Y:S01]  /*f4e0*/  R2UR UR7, R9 ;  /* 0x00000000090772ca */ /* 0x000fe200000e0000 */
[C---:B------:R-:W-:Y:S02]  /*f4f0*/  IMAD R25, R24.reuse, 0x2, R26 ;  /* 0x0000000218197824 */ /* 0x040fe400078e021a */
[----:B------:R-:W-:Y:S01]  /*f500*/  IMAD R24, R24, 0x2, R27 ;  /* 0x0000000218187824 */ /* 0x000fe200078e021b */
[----:B------:R-:W-:Y:S04]  /*f510*/  STSM.16.M88.4 [R26], R164 ;  /* 0x000000a41a007844 */ /* 0x000fe80000000200 */
[----:B------:R-:W-:Y:S04]  /*f520*/  STSM.16.M88.4 [R25], R168 ;  /* 0x000000a819007844 */ /* 0x000fe80000000200 */
[----:B------:R-:W-:Y:S04]  /*f530*/  STSM.16.M88.4 [R27], R172 ;  /* 0x000000ac1b007844 */ /* 0x000fe80000000200 */
[----:B------:R-:W-:Y:S04]  /*f540*/  STSM.16.M88.4 [R24], R176 ;  /* 0x000000b018007844 */ /* 0x000fe80000000200 */
[----:B------:R-:W-:Y:S04]  /*f550*/  STL [R1+0x318], R146 ;  /* 0x0003189201007387 */ /* 0x000fe80000100800 */
[----:B------:R-:W-:Y:S04]  /*f560*/  STL [R1+0x31c], R148 ;  /* 0x00031c9401007387 */ /* 0x000fe80000100800 */
[----:B------:R0:W-:Y:S02]  /*f570*/  STL [R1+0x320], R58 ;  /* 0x0003203a01007387 */ /* 0x0001e40000100800 */
[----:B0-----:R-:W-:-:S06]  /*f580*/  WARPGROUP.ARRIVE ;  /* 0x00000000000079c5 */ /* 0x001fcc0000000000 */
[----:B------:R-:W-:Y:S01]  /*f590*/  HGMMA.64x256x16.F32.BF16 R24, R164, gdesc[UR4].tnspB, RZ, !UPT, gsb0 ;  /* 0x43e00004a4187df0 */ /* 0x000fe2000c0018ff */
[----:B------:R0:W-:Y:S04]  /*f5a0*/  STL [R1+0x334], R10 ;  /* 0x0003340a01007387 */ /* 0x0001e80000100800 */
[----:B------:R1:W-:Y:S01]  /*f5b0*/  STL [R1+0x338], R11 ;  /* 0x0003380b01007387 */ /* 0x0003e20000100800 */
[----:B0-----:R-:W-:Y:S02]  /*f5c0*/  VIADD R10, R8, 0x80 ;  /* 0x00000080080a7836 */ /* 0x001fe40000000000 */
[----:B-1----:R-:W-:-:S03]  /*f5d0*/  IMAD.MOV.U32 R11, RZ, RZ, R9 ;  /* 0x000000ffff0b7224 */ /* 0x002fc600078e0009 */
[----:B------:R-:W-:Y:S02]  /*f5e0*/  R2UR UR6, R10 ;  /* 0x000000000a0672ca */ /* 0x000fe400000e0000 */
[----:B------:R-:W-:Y:S01]  /*f5f0*/  R2UR UR7, R11 ;  /* 0x000000000b0772ca */ /* 0x000fe200000e0000 */
        /* <DEDUP_REMOVED lines=99> */
[----:B------:R-:W-:Y:S01]  /*fc30*/  HGMMA.64x256x16.F32.BF16 R24, R168, gdesc[UR4].tnspB, R24, gsb0 ;  /* 0x43e00004a8187df0 */ /* 0x000fe20008001818 */
[----:B------:R-:W-:Y:S02]  /*fc40*/  VIADD R10, R8, 0x100 ;  /* 0x00000100080a7836 */ /* 0x000fe40000000000 */
[----:B------:R-:W-:-:S03]  /*fc50*/  IMAD.MOV.U32 R11, RZ, RZ, R9 ;  /* 0x000000ffff0b7224 */ /* 0x000fc600078e0009 */
[----:B------:R-:W-:Y:S02]  /*fc60*/  R2UR UR6, R10 ;  /* 0x000000000a0672ca */ /* 0x000fe400000e0000 */
[----:B------:R-:W-:Y:S01]  /*fc70*/  R2UR UR7, R11 ;  /* 0x000000000b0772ca */ /* 0x000fe200000e0000 */
[----:B------:R-:W-:Y:S01]  /*fc80*/  VIADD R8, R8, 0x180 ;  /* 0x0000018008087836 */ /* 0x000fe20000000000 */
        /* <DEDUP_REMOVED lines=35> */
[----:B------:R-:W-:Y:S02]  /*fec0*/  R2UR UR6, R8 ;  /* 0x00000000080672ca */ /* 0x000fe400000e0000 */
[----:B------:R-:W-:Y:S01]  /*fed0*/  R2UR UR7, R9 ;  /* 0x00000000090772ca */ /* 0x000fe200000e0000 */
        /* <DEDUP_REMOVED lines=34> */
[----:B------:R-:W-:Y:S03]  /*10100*/  HGMMA.64x256x16.F32.BF16 R24, R176, gdesc[UR4].tnspB, R24, gsb0 ;  /* 0x43e00004b0187df0 */ /* 0x000fe60008001818 */
        /* <DEDUP_REMOVED lines=33> */
[----:B------:R-:W5:Y:S04]  /*10320*/  LDL R0, [R1+0x230] ;  /* 0x0002300001007983 */ /* 0x000f680000100800 */
[----:B0-----:R-:W5:Y:S04]  /*10330*/  LDL R76, [R1+0x234] ;  /* 0x00023400014c7983 */ /* 0x001f680000100800 */
[----:B------:R-:W5:Y:S04]  /*10340*/  LDL R78, [R1+0x238] ;  /* 0x00023800014e7983 */ /* 0x000f680000100800 */
[----:B-1----:R-:W5:Y:S04]  /*10350*/  LDL R80, [R1+0x23c] ;  /* 0x00023c0001507983 */ /* 0x002f680000100800 */
[----:B------:R-:W5:Y:S04]  /*10360*/  LDL R8, [R1+0x240] ;  /* 0x0002400001087983 */ /* 0x000f680000100800 */
[----:B------:R-:W5:Y:S04]  /*10370*/  LDL R82, [R1+0x244] ;  /* 0x0002440001527983 */ /* 0x000f680000100800 */
[----:B--2---:R-:W2:Y:S04]  /*10380*/  LDL R84, [R1+0x248] ;  /* 0x0002480001547983 */ /* 0x004ea80000100800 */
[----:B------:R-:W2:Y:S04]  /*10390*/  LDL R86, [R1+0x24c] ;  /* 0x00024c0001567983 */ /* 0x000ea80000100800 */
[----:B------:R-:W2:Y:S04]  /*103a0*/  LDL R10, [R1+0x250] ;  /* 0x00025000010a7983 */ /* 0x000ea80000100800 */
[----:B---3--:R-:W3:Y:S04]  /*103b0*/  LDL R88, [R1+0x254] ;  /* 0x0002540001587983 */ /* 0x008ee80000100800 */
[----:B------:R-:W3:Y:S04]  /*103c0*/  LDL R90, [R1+0x258] ;  /* 0x00025800015a7983 */ /* 0x000ee80000100800 */
[----:B----4-:R-:W4:Y:S04]  /*103d0*/  LDL R92, [R1+0x25c] ;  /* 0x00025c00015c7983 */ /* 0x010f280000100800 */
        /* <DEDUP_REMOVED lines=116> */
[----:B------:R-:W-:Y:S01]  /*10b20*/  @!PT LDS RZ, [RZ] ;  /* 0x00000000fffff984 */ /* 0x000fe20000000800 */
[----:B------:R-:W-:Y:S01]  /*10b30*/  @!PT LDS RZ, [RZ] ;  /* 0x00000000fffff984 */ /* 0x000fe20000000800 */
[----:B------:R-:W-:Y:S01]  /*10b40*/  @!PT LDS RZ, [RZ] ;  /* 0x00000000fffff984 */ /* 0x000fe20000000800 */
[----:B------:R-:W-:Y:S01]  /*10b50*/  @!PT LDS RZ, [RZ] ;  /* 0x00000000fffff984 */ /* 0x000fe20000000800 */
[----:B------:R0:W-:Y:S06]  /*10b60*/  MEMBAR.ALL.CTA ;  /* 0x0000000000007992 */ /* 0x0001ec0000008000 */
[----:B0-----:R-:W0:Y:S04]  /*10b70*/  FENCE.VIEW.ASYNC.S ;  /* 0x00000000000073c6 */ /* 0x001e280000000000 */
        /* <DEDUP_REMOVED lines=9> */
[----:B---3--:R-:W-:Y:S04]  /*10c10*/  STL [R1+0x254], R88 ;  /* 0x0002545801007387 */ /* 0x008fe80000100800 */
[----:B------:R-:W-:Y:S04]  /*10c20*/  STL [R1+0x258], R90 ;  /* 0x0002585a01007387 */ /* 0x000fe80000100800 */
[----:B----4-:R-:W-:Y:S04]  /*10c30*/  STL [R1+0x25c], R92 ;  /* 0x00025c5c01007387 */ /* 0x010fe80000100800 */
        /* <DEDUP_REMOVED lines=116> */
[----:B0-----:R-:W-:-:S03]  /*11380*/  NOP ;  /* 0x0000000000007918 */ /* 0x001fc60000000000 */
[----:B-1----:R-:W3:Y:S04]  /*11390*/  @!P0 LDL.64 R8, [R1+0x68] ;  /* 0x0000680001088983 */ /* 0x002ee80000100a00 */
[----:B------:R-:W4:Y:S01]  /*113a0*/  @!P0 LDL R0, [R1+0x1e8] ;  /* 0x0001e80001008983 */ /* 0x000f220000100800 */
[----:B------:R-:W-:Y:S06]  /*113b0*/  BAR.ARV 0xe, 0x100 ;  /* 0x0384000000007b1d */ /* 0x000fec0000002000 */
[----:B---3--:R-:W-:-:S05]  /*113c0*/  @!P0 MOV R9, R8 ;  /* 0x0000000800098202 */ /* 0x008fca0000000f00 */
[----:B----4-:R-:W-:-:S05]  /*113d0*/  @!P0 IMAD R0, R0, 0x8, R9 ;  /* 0x0000000800008824 */ /* 0x010fca00078e0209 */
[----:B------:R-:W-:-:S04]  /*113e0*/  @!P0 PRMT R0, RZ, 0x654, R0 ;  /* 0x00000654ff008816 */ /* 0x000fc80000000000 */
[----:B------:R0:W-:Y:S02]  /*113f0*/  @!P0 SYNCS.ARRIVE.TRANS64.RED.A1T0 RZ, [R0+URZ], RZ ;  /* 0x000000ff00ff89a7 */ /* 0x0001e4000810043f */
[----:B0-----:R-:W3:Y:S01]  /*11400*/  LDL R0, [R1+0x70] ;  /* 0x0000700001007983 */ /* 0x001ee20000100800 */
[----:B------:R-:W-:Y:S01]  /*11410*/  ISETP.NE.AND P1, PT, R4, 0x1, PT ;  /* 0x000000010400780c */ /* 0x000fe20003f25270 */
[----:B---3--:R-:W-:-:S12]  /*11420*/  IMAD.SHL.U32 R4, R0, 0x40, RZ ;  /* 0x0000004000047824 */ /* 0x008fd800078e00ff */
[----:B------:R-:W-:-:S04]  /*11430*/  @P1 IMAD.HI.U32 R5, R4, R5, RZ ;  /* 0x0000000504051227 */ /* 0x000fc800078e00ff */
[----:B------:R-:W-:Y:S01]  /*11440*/  IMAD.MOV.U32 R3, RZ, RZ, R4 ;  /* 0x000000ffff037224 */ /* 0x000fe200078e0004 */
[----:B------:R-:W-:Y:S02]  /*11450*/  @P1 SHF.R.U32.HI R3, RZ, R6, R5 ;  /* 0x00000006ff031219 */ /* 0x000fe40000011605 */
[----:B------:R-:W-:-:S03]  /*11460*/  ISETP.GE.AND P1, PT, R163, 0x1, PT ;  /* 0x00000001a300780c */ /* 0x000fc60003f26270 */
[----:B------:R-:W-:Y:S02]  /*11470*/  IMAD.IADD R3, R236, 0x1, R3 ;  /* 0x00000001ec037824 */ /* 0x000fe400078e0203 */
[----:B------:R-:W-:Y:S02]  /*11480*/  VIADD R0, R182, 0xfffffffe ;  /* 0xfffffffeb6007836 */ /* 0x000fe40000000000 */
[----:B------:R-:W-:-:S06]  /*11490*/  IMAD.IADD R162, R3, 0x1, R162 ;  /* 0x0000000103a27824 */ /* 0x000fcc00078e02a2 */
[----:B--2---:R-:W-:Y:S05]  /*114a0*/  @!P1 BRA `(.L_x_5045) ;  /* 0x0000000000409947 */ /* 0x004fea0003800000 */
[C---:B------:R-:W-:Y:S01]  /*114b0*/  ISETP.GT.AND P1, PT, R3.reuse, RZ, PT ;  /* 0x000000ff0300720c */ /* 0x040fe20003f24270 */
[----:B------:R-:W-:Y:S01]  /*114c0*/  BSSY B0, `(.L_x_5046) ;  /* 0x000000c000007945 */ /* 0x000fe20003800000 */
[----:B------:R-:W-:-:S11]  /*114d0*/  VIADD R5, R3, 0xffffffff ;  /* 0xffffffff03057836 */ /* 0x000fd60000000000 */
[----:B------:R-:W-:Y:S05]  /*114e0*/  @P1 BRA `(.L_x_5047) ;  /* 0x0000000000181947 */ /* 0x000fea0003800000 */
[----:B------:R-:W-:Y:S01]  /*114f0*/  ISETP.NE.AND P1, PT, R163, 0x1, PT ;  /* 0x00000001a300780c */ /* 0x000fe20003f25270 */
[----:B------:R-:W-:-:S12]  /*11500*/  IMAD.MOV R3, RZ, RZ, -R3 ;  /* 0x000000ffff037224 */ /* 0x000fd800078e0a03 */
[----:B------:R-:W-:-:S05]  /*11510*/  @P1 IMAD.HI.U32 R20, R3, R20, RZ ;  /* 0x0000001403141227 */ /* 0x000fca00078e00ff */
[----:B------:R-:W-:-:S04]  /*11520*/  @P1 SHF.R.U32.HI R3, RZ, R21, R20 ;  /* 0x00000015ff031219 */ /* 0x000fc80000011614 */
[----:B------:R-:W-:Y:S01]  /*11530*/  LOP3.LUT R5, RZ, R3, RZ, 0x33, !PT ;  /* 0x00000003ff057212 */ /* 0x000fe200078e33ff */
[----:B------:R-:W-:Y:S06]  /*11540*/  BRA `(.L_x_5048) ;  /* 0x00000000000c7947 */ /* 0x000fec0003800000 */
.L_x_5047:
[----:B------:R-:W-:-:S13]  /*11550*/  ISETP.NE.AND P1, PT, R163, 0x1, PT ;  /* 0x00000001a300780c */ /* 0x000fda0003f25270 */
[----:B------:R-:W-:-:S05]  /*11560*/  @P1 IMAD.HI.U32 R20, R5, R20, RZ ;  /* 0x0000001405141227 */ /* 0x000fca00078e00ff */
[----:B------:R-:W-:-:S07]  /*11570*/  @P1 SHF.R.U32.HI R5, RZ, R21, R20 ;  /* 0x00000015ff051219 */ /* 0x000fce0000011614 */
.L_x_5048:
[----:B------:R-:W-:Y:S05]  /*11580*/  BSYNC B0 ;  /* 0x0000000000007941 */ /* 0x000fea0003800000 */
.L_x_5046:
[----:B------:R-:W-:-:S05]  /*11590*/  IMAD R5, R5, R163, R163 ;  /* 0x000000a305057224 */ /* 0x000fca00078e02a3 */
[----:B------:R-:W-:-:S07]  /*115a0*/  VIMNMX R162, R162, R5, PT ;  /* 0x00000005a2a27248 */ /* 0x000fce0003fe0100 */
.L_x_5045:
[----:B------:R-:W-:Y:S01]  /*115b0*/  SHF.R.S32.HI R3, RZ, 0x1f, R162 ;  /* 0x0000001fff037819 */ /* 0x000fe200000114a2 */
[----:B------:R-:W-:Y:S03]  /*115c0*/  BSSY B2, `(.L_x_5049) ;  /* 0x0000011000027945 */ /* 0x000fe60003800000 */
[----:B------:R-:W-:-:S04]  /*115d0*/  LEA.HI R3, R3, R162, RZ, 0x6 ;  /* 0x000000a203037211 */ /* 0x000fc800078f30ff */
[----:B------:R-:W-:-:S04]  /*115e0*/  SHF.R.S32.HI R6, RZ, 0x6, R3 ;  /* 0x00000006ff067819 */ /* 0x000fc80000011403 */
[----:B------:R-:W-:-:S04]  /*115f0*/  VIMNMX R3, R157, R6, !PT ;  /* 0x000000069d037248 */ /* 0x000fc80007fe0100 */
[----:B------:R-:W-:-:S13]  /*11600*/  ISETP.GE.AND P1, PT, R0, R3, PT ;  /* 0x000000030000720c */ /* 0x000fda0003f26270 */
[----:B------:R-:W-:Y:S05]  /*11610*/  @!P1 BRA `(.L_x_5050) ;  /* 0x00000000002c9947 */ /* 0x000fea0003800000 */
[----:B------:R-:W-:Y:S01]  /*11620*/  BSSY B1, `(.L_x_5051) ;  /* 0x0000008000017945 */ /* 0x000fe20003800000 */
.L_x_5053:
[----:B------:R-:W-:Y:S01]  /*11630*/  BSSY B0, `(.L_x_5052) ;  /* 0x0000003000007945 */ /* 0x000fe20003800000 */
[----:B------:R-:W-:-:S07]  /*11640*/  MOV R6, 0x11660 ;  /* 0x0001166000067802 */ /* 0x000fce0000000f00 */
[----:B------:R-:W-:Y:S05]  /*11650*/  CALL.REL.NOINC `($_ZN7cutlass13device_kernelIN5flash11enable_sm90INS1_16FlashAttnFwdSm90INS1_25CollectiveMainloopFwdSm90ILi2EN4cute5tupleIJNS5_1CILi1EEES8_S8_EEENS6_IJNS7_ILi64EEESA_SA_EEELi512ENS_10bfloat16_tEfNS_4arch4Sm90ELb0ELb1ELb1ELb0ELb0ELb0ELb1ELb0ELb0ELb1ELb1ELb0EEENS1_21CollectiveEpilogueFwdINS6_IJSA_NS7_ILi512EEESA_EEES9_SC_SE_Li256ELb0ELb1ELb1ELb0EEENS1_19SingleTileSchedulerILb0ELb1ELb1ELi64EEEEEEEEEvNT_6ParamsE$_ZZN5flash25CollectiveMainloopFwdSm90ILi2EN4cute5tupleIJNS1_1CILi1EEES4_S4_EEENS2_IJNS3_ILi64EEES6_S6_EEELi512EN7cutlass10bfloat16_tEfNS8_4arch4Sm90ELb0ELb1ELb1ELb0ELb0ELb0ELb1ELb0ELb0ELb1ELb1ELb0EE3mmaINS_16FlashAttnFwdSm90ISC_NS_21CollectiveEpilogueFwdINS2_IJS6_NS3_ILi512EEES6_EEES5_S9_SB_Li256ELb0ELb1ELb1ELb0EEENS_19SingleTileSchedulerILb0ELb1ELb1ELi64EEEE13SharedStorageENS1_6TensorINS1_11ArrayEngineIfLm128EEENS1_6LayoutINS2_IJNS2_IJNS3_ILi2EEESR_NS3_ILi32EEEEEES4_S4_EEENS2_IJNS2_IJS4_SR_NS3_ILi4EEEEEENS3_ILi0EEESX_EEEEEEENS_7SoftmaxILi2ELi0EEEEEbRKNSC_6ParamsENS8_25PipelineTmaAsyncNoClusterILi2ENS8_16PipelineTmaAsyncILi2EEEEES19_RNS8_13PipelineStateILj2EEERT0_RT1_iRiRKNS_16SeqlenInfoQKNewKILb0ELb0EEENS2_IJiiiiEEERT_ENKUliT_T0_T1_E_clIZSD_ISM_S10_S12_EbS15_S19_S19_S1C_S1E_S1G_iS1H_S1L_S1M_S1O_EUlRS1P_iE1_NS3_ILb0EEENS3_ILb1EEEEEDaiS1P_S1Q_S1R_) ;  /* 0x000001cc00c87944 */ /* 0x000fea0003c00000 */
[----:B------:R-:W-:Y:S05]  /*11660*/  BSYNC B0 ;  /* 0x0000000000007941 */ /* 0x000fea0003800000 */
.L_x_5052:
[C---:B------:R-:W-:Y:S01]  /*11670*/  ISETP.GT.AND P1, PT, R0.reuse, R3, PT ;  /* 0x000000030000720c */ /* 0x040fe20003f24270 */
[----:B------:R-:W-:-:S12]  /*11680*/  VIADD R0, R0, 0xffffffff ;  /* 0xffffffff00007836 */ /* 0x000fd80000000000 */
[----:B------:R-:W-:Y:S05]  /*11690*/  @P1 BRA `(.L_x_5053) ;  /* 0xfffffffc00e41947 */ /* 0x000fea000383ffff */
[----:B------:R-:W-:Y:S05]  /*116a0*/  BSYNC B1 ;  /* 0x0000000000017941 */ /* 0x000fea0003800000 */
.L_x_5051:
[----:B------:R-:W2:Y:S02]  /*116b0*/  LDL R4, [R1+0x70] ;  /* 0x0000700001047983 */ /* 0x000ea40000100800 */
[----:B--2---:R-:W-:-:S07]  /*116c0*/  IMAD.SHL.U32 R4, R4, 0x40, RZ ;  /* 0x0000004004047824 */ /* 0x004fce00078e00ff */
.L_x_5050:
[----:B------:R-:W-:Y:S05]  /*116d0*/  BSYNC B2 ;  /* 0x0000000000027941 */ /* 0x000fea0003800000 */
.L_x_5049:
[----:B------:R-:W0:Y:S01]  /*116e0*/  LDC R2, c[0x0][0x448] ;  /* 0x00011200ff027b82 */ /* 0x000e220000000800 */
[----:B------:R-:W-:Y:S01]  /*116f0*/  VIADD R4, R4, 0x3f ;  /* 0x0000003f04047836 */ /* 0x000fe20000000000 */
[----:B------:R-:W-:-:S06]  /*11700*/  ULDC UR4, c[0x0][0xad4] ;  /* 0x0002b50000047ab9 */ /* 0x000fcc0000000800 */
[----:B------:R-:W1:Y:S01]  /*11710*/  LDC R7, c[0x0][0xadc] ;  /* 0x0002b700ff077b82 */ /* 0x000e620000000800 */
[----:B0-----:R-:W-:-:S13]  /*11720*/  ISETP.NE.AND P1, PT, R2, 0x1, PT ;  /* 0x000000010200780c */ /* 0x001fda0003f25270 */
[----:B------:R-:W0:Y:S08]  /*11730*/  @P1 LDC R3, c[0x0][0x44c] ;  /* 0x00011300ff031b82 */ /* 0x000e300000000800 */
[----:B------:R-:W2:Y:S01]  /*11740*/  @P1 LDC R5, c[0x0][0x450] ;  /* 0x00011400ff051b82 */ /* 0x000ea20000000800 */
[----:B0-----:R-:W-:-:S05]  /*11750*/  @P1 IMAD.HI.U32 R2, R4, R3, RZ ;  /* 0x0000000304021227 */ /* 0x001fca00078e00ff */
[----:B--2---:R-:W-:Y:S02]  /*11760*/  @P1 SHF.R.U32.HI R4, RZ, R5, R2 ;  /* 0x00000005ff041219 */ /* 0x004fe40000011602 */
[----:B-1----:R-:W-:-:S03]  /*11770*/  ISETP.GE.AND P1, PT, R7, 0x1, PT ;  /* 0x000000010700780c */ /* 0x002fc60003f26270 */
[----:B------:R-:W-:-:S04]  /*11780*/  IMAD.IADD R4, R237, 0x1, R4 ;  /* 0x00000001ed047824 */ /* 0x000fc800078e0204 */
[----:B------:R-:W-:-:S06]  /*11790*/  VIADD R2, R4, -UR4 ;  /* 0x8000000404027c36 */ /* 0x000fcc0008000000 */
[----:B------:R-:W-:Y:S05]  /*117a0*/  @!P1 BRA `(.L_x_5054) ;  /* 0x0000000000449947 */ /* 0x000fea0003800000 */
        /* <DEDUP_REMOVED lines=10> */
.L_x_5056:
[----:B------:R-:W-:-:S13]  /*11850*/  ISETP.NE.AND P1, PT, R7, 0x1, PT ;  /* 0x000000010700780c */ /* 0x000fda0003f25270 */
[----:B------:R-:W0:Y:S02]  /*11860*/  @P1 LDC.64 R8, c[0x0][0xae0] ;  /* 0x0002b800ff081b82 */ /* 0x000e240000000a00 */
[----:B0-----:R-:W-:-:S05]  /*11870*/  @P1 IMAD.HI.U32 R6, R4, R8, RZ ;  /* 0x0000000804061227 */ /* 0x001fca00078e00ff */
[----:B------:R-:W-:-:S07]  /*11880*/  @P1 SHF.R.U32.HI R4, RZ, R9, R6 ;  /* 0x00000009ff041219 */ /* 0x000fce0000011606 */
.L_x_5057:
[----:B------:R-:W-:Y:S05]  /*11890*/  BSYNC B0 ;  /* 0x0000000000007941 */ /* 0x000fea0003800000 */
.L_x_5055:
[----:B------:R-:W-:-:S05]  /*118a0*/  IMAD R3, R4, R7, RZ ;  /* 0x0000000704037224 */ /* 0x000fca00078e02ff */
[----:B------:R-:W-:-:S07]  /*118b0*/  VIMNMX R2, R2, R3, !PT ;  /* 0x0000000302027248 */ /* 0x000fce0007fe0100 */
.L_x_5054:
[----:B------:R-:W-:-:S05]  /*118c0*/  VIADD R2, R2, 0x3f ;  /* 0x0000003f02027836 */ /* 0x000fca0000000000 */
[----:B------:R-:W-:-:S04]  /*118d0*/  SHF.R.S32.HI R3, RZ, 0x1f, R2 ;  /* 0x0000001fff037819 */ /* 0x000fc80000011402 */
[----:B------:R-:W-:-:S04]  /*118e0*/  LEA.HI R3, R3, R2, RZ, 0x6 ;  /* 0x0000000203037211 */ /* 0x000fc800078f30ff */
[----:B------:R-:W-:-:S04]  /*118f0*/  SHF.R.S32.HI R2, RZ, 0x6, R3 ;  /* 0x00000006ff027819 */ /* 0x000fc80000011403 */
[----:B------:R-:W-:-:S04]  /*11900*/  VIMNMX R161, R157, R2, !PT ;  /* 0x000000029da17248 */ /* 0x000fc80007fe0100 */
[----:B------:R-:W-:-:S13]  /*11910*/  ISETP.GE.AND P1, PT, R0, R161, PT ;  /* 0x000000a10000720c */ /* 0x000fda0003f26270 */
[----:B------:R-:W-:Y:S05]  /*11920*/  @!P1 BRA `(.L_x_5058) ;  /* 0x0000007000209947 */ /* 0x000fea0003800000 */
.L_x_5079:
[----:B-1----:R-:W2:Y:S04]  /*11930*/  LDL R56, [R1+0x1e8] ;  /* 0x0001e80001387983 */ /* 0x002ea80000100800 */
[----:B0-----:R-:W3:Y:S04]  /*11940*/  LDL R2, [R1+0x1f0] ;  /* 0x0001f00001027983 */ /* 0x001ee80000100800 */
[----:B------:R-:W4:Y:S01]  /*11950*/  LDL R3, [R1+0x1c] ;  /* 0x00001c0001037983 */ /* 0x000f220000100800 */
[----:B--2---:R-:W-:-:S05]  /*11960*/  VIADD R4, R56, 0x1 ;  /* 0x0000000138047836 */ /* 0x004fca0000000000 */
[----:B------:R-:W-:-:S13]  /*11970*/  ISETP.NE.AND P2, PT, R4, 0x2, PT ;  /* 0x000000020400780c */ /* 0x000fda0003f45270 */
[----:B------:R0:W5:Y:S04]  /*11980*/  @P2 LDL R6, [R1+0x1ec] ;  /* 0x0001ec0001062983 */ /* 0x0001680000100800 */
[----:B------:R-:W2:Y:S01]  /*11990*/  @!P2 LDL R5, [R1+0x1ec] ;  /* 0x0001ec000105a983 */ /* 0x000ea20000100800 */
[----:B---3--:R-:W-:Y:S01]  /*119a0*/  VIADD R2, R2, 0x1 ;  /* 0x0000000102027836 */ /* 0x008fe20000000000 */
[----:B----4-:R-:W-:Y:S02]  /*119b0*/  LOP3.LUT R3, R3, 0x1, RZ, 0xfc, !PT ;  /* 0x0000000103037812 */ /* 0x010fe400078efcff */
[----:B------:R1:W-:Y:S04]  /*119c0*/  STL [R1+0x1e8], R4 ;  /* 0x0001e80401007387 */ /* 0x0003e80000100800 */
[----:B------:R0:W-:Y:S04]  /*119d0*/  STL [R1+0x1f0], R2 ;  /* 0x0001f00201007387 */ /* 0x0001e80000100800 */
[----:B------:R0:W-:Y:S01]  /*119e0*/  @!P2 STL [R1+0x1e8], RZ ;  /* 0x0001e8ff0100a387 */ /* 0x0001e20000100800 */
[----:B------:R-:W-:Y:S01]  /*119f0*/  ISETP.NE.AND P3, PT, R3, 0x3, PT ;  /* 0x000000030300780c */ /* 0x000fe20003f65270 */
[----:B------:R-:W-:Y:S01]  /*11a00*/  IMAD.MOV.U32 R8, RZ, RZ, R0 ;  /* 0x000000ffff087224 */ /* 0x000fe200078e0000 */
[----:B------:R-:W-:Y:S05]  /*11a10*/  YIELD ;  /* 0x0000000000007946 */ /* 0x000fea0003800000 */
[----:B------:R-:W-:Y:S01]  /*11a20*/  BSSY B0, `(.L_x_5059) ;  /* 0x0000008000007945 */ /* 0x000fe20003800000 */
[----:B------:R-:W-:Y:S01]  /*11a30*/  VIADD R0, R0, 0xffffffff ;  /* 0xffffffff00007836 */ /* 0x000fe20000000000 */
[----:B------:R-:W-:Y:S01]  /*11a40*/  ISETP.GT.AND P1, PT, R8, R161, PT ;  /* 0x000000a10800720c */ /* 0x000fe20003f24270 */
[----:B-1----:R-:W-:Y:S01]  /*11a50*/  @!P2 IMAD.MOV.U32 R4, RZ, RZ, RZ ;  /* 0x000000ffff04a224 */ /* 0x002fe200078e00ff */
[----:B--2---:R-:W-:-:S05]  /*11a60*/  @!P2 LOP3.LUT R6, R5, 0x1, RZ, 0x3c, !PT ;  /* 0x000000010506a812 */ /* 0x004fca00078e3cff */
[----:B------:R0:W-:Y:S01]  /*11a70*/  @!P2 STL [R1+0x1ec], R6 ;  /* 0x0001ec060100a387 */ /* 0x0001e20000100800 */
[----:B------:R-:W-:Y:S05]  /*11a80*/  @!P3 BRA `(.L_x_5060) ;  /* 0x000000000004b947 */ /* 0x000fea0003800000 */
[----:B------:R-:W-:Y:S01]  /*11a90*/  BPT.TRAP 0x1 ;  /* 0x000000040000795c */ /* 0x000fe20000300000 */
.L_x_5060:
[----:B------:R-:W-:Y:S05]  /*11aa0*/  BSYNC B0 ;  /* 0x0000000000007941 */ /* 0x000fea0003800000 */
.L_x_5059:
[----:B0-----:R-:W2:Y:S01]  /*11ab0*/  LDL.64 R2, [R1+0x8] ;  /* 0x0000080001027983 */ /* 0x001ea20000100a00 */
[----:B-----5:R-:W-:Y:S02]  /*11ac0*/  SHF.L.U32 R5, R6, 0x1f, RZ ;  /* 0x0000001f06057819 */ /* 0x020fe400000006ff */
[----:B--2---:R-:W-:-:S05]  /*11ad0*/  MOV R3, R2 ;  /* 0x0000000200037202 */ /* 0x004fca0000000f00 */
[----:B------:R-:W-:-:S04]  /*11ae0*/  IMAD R4, R4, 0x8, R3 ;  /* 0x0000000804047824 */ /* 0x000fc800078e0203 */
[----:B------:R0:W1:Y:S01]  /*11af0*/  SYNCS.PHASECHK.TRANS64.TRYWAIT P2, [R4+URZ], R5 ;  /* 0x00000005040075a7 */ /* 0x000062000804017f */
[----:B------:R0:W5:Y:S01]  /*11b00*/  LDL.64 R6, [R1+0x1e8] ;  /* 0x0001e80001067983 */ /* 0x0001620000100a00 */
[----:B------:R-:W-:Y:S04]  /*11b10*/  BSSY B0, `(.L_x_5061) ;  /* 0x0000003000007945 */ /* 0x000fe80003800000 */
[----:B------:R-:W-:Y:S05]  /*11b20*/  @!P3 BRA `(.L_x_5062) ;  /* 0x000000000004b947 */ /* 0x000fea0003800000 */
[----:B------:R-:W-:Y:S01]  /*11b30*/  BPT.TRAP 0x1 ;  /* 0x000000040000795c */ /* 0x000fe20000300000 */
.L_x_5062:
[----:B------:R-:W-:Y:S05]  /*11b40*/  BSYNC B0 ;  /* 0x0000000000007941 */ /* 0x000fea0003800000 */
.L_x_5061:
[----:B------:R-:W-:Y:S04]  /*11b50*/  BSSY B0, `(.L_x_5063) ;  /* 0x0000006000007945 */ /* 0x000fe80003800000 */
[----:B-1----:R-:W-:Y:S05]  /*11b60*/  @P2 BRA `(.L_x_5064) ;  /* 0x0000000000102947 */ /* 0x002fea0003800000 */
[----:B-----5:R-:W-:Y:S01]  /*11b70*/  IMAD R6, R6, 0x8, R3 ;  /* 0x0000000806067824 */ /* 0x020fe200078e0203 */
[----:B------:R-:W-:-:S04]  /*11b80*/  SHF.L.U32 R7, R7, 0x1f, RZ ;  /* 0x0000001f07077819 */ /* 0x000fc800000006ff */
[----:B------:R-:W1:Y:S02]  /*11b90*/  SYNCS.PHASECHK.TRANS64.TRYWAIT P2, [R6+URZ], R7 ;  /* 0x00000007060075a7 */ /* 0x000e64000804017f */
[----:B-1----:R-:W-:Y:S05]  /*11ba0*/  @!P2 BRA `(.L_x_5065) ;  /* 0x000001b00078a947 */ /* 0x002fea0003800000 */
.L_x_5064:
[----:B------:R-:W-:Y:S05]  /*11bb0*/  BSYNC B0 ;  /* 0x0000000000007941 */ /* 0x000fea0003800000 */
.L_x_5063:
[----:B-1---5:R-:W2:Y:S04]  /*11bc0*/  LDL R7, [R1+0x1e8] ;  /* 0x0001e80001077983 */ /* 0x022ea80000100800 */
[----:B------:R-:W2:Y:S01]  /*11bd0*/  LDL.64 R2, [R1+0xa0] ;  /* 0x0000a00001027983 */ /* 0x000ea20000100a00 */
[----:B------:R-:W-:Y:S05]  /*11be0*/  WARPSYNC.ALL ;  /* 0x0000000000007948 */ /* 0x000fea0003800000 */
[----:B------:R-:W3:Y:S04]  /*11bf0*/  LDL.64 R12, [R1+0x98] ;  /* 0x00009800010c7983 */ /* 0x000ee80000100a00 */
[----:B0-----:R-:W4:Y:S04]  /*11c00*/  LDL.64 R4, [R1+0x98] ;  /* 0x0000980001047983 */ /* 0x001f280000100a00 */
[----:B------:R-:W4:Y:S04]  /*11c10*/  LDL.64 R8, [R1+0x98] ;  /* 0x0000980001087983 */ /* 0x000f280000100a00 */
[----:B------:R-:W4:Y:S01]  /*11c20*/  LDL.64 R10, [R1+0x98] ;  /* 0x00009800010a7983 */ /* 0x000f220000100a00 */
[----:B--2---:R-:W-:Y:S01]  /*11c30*/  IMAD R2, R7, 0x200, R2 ;  /* 0x0000020007027824 */ /* 0x004fe200078e0202 */
[----:B------:R-:W-:-:S02]  /*11c40*/  R2UR UR7, R3 ;  /* 0x00000000030772ca */ /* 0x000fc400000e0000 */
[----:B------:R-:W2:Y:S02]  /*11c50*/  LDL R14, [R1+0x54] ;  /* 0x00005400010e7983 */ /* 0x000ea40000100800 */
[C---:B------:R-:W-:Y:S01]  /*11c60*/  R2UR UR6, R2.reuse ;  /* 0x00000000020672ca */ /* 0x040fe200000e0000 */
[----:B------:R-:W-:Y:S01]  /*11c70*/  WARPGROUP.ARRIVE ;  /* 0x00000000000079c5 */ /* 0x000fe20000000000 */
[----:B------:R-:W-:Y:S02]  /*11c80*/  VIADD R6, R2, 0x2 ;  /* 0x0000000202067836 */ /* 0x000fe40000000000 */
[----:B------:R-:W-:Y:S01]  /*11c90*/  IMAD.MOV.U32 R7, RZ, RZ, R3 ;  /* 0x000000ffff077224 */ /* 0x000fe200078e0003 */
[----:B---3--:R-:W-:Y:S02]  /*11ca0*/  R2UR UR4, R12 ;  /* 0x000000000c0472ca */ /* 0x008fe400000e0000 */
[----:B------:R-:W-:Y:S02]  /*11cb0*/  R2UR UR5, R13 ;  /* 0x000000000d0572ca */ /* 0x000fe400000e0000 */
[----:B------:R0:W5:Y:S11]  /*11cc0*/  LDL.64 R12, [R1+0x1e8] ;  /* 0x0001e800010c7983 */ /* 0x0001760000100a00 */
[----:B------:R-:W-:Y:S01]  /*11cd0*/  HGMMA.64x64x16.F32.BF16 R24, gdesc[UR4], RZ, !UPT, gsb0 ;  /* 0x00e00000041879f0 */ /* 0x000fe2000c0018ff */
[----:B----4-:R-:W-:Y:S01]  /*11ce0*/  VIADD R4, R4, 0x2 ;  /* 0x0000000204047836 */ /* 0x010fe20000000000 */
[----:B------:R-:W-:-:S02]  /*11cf0*/  R2UR UR6, R6 ;  /* 0x00000000060672ca */ /* 0x000fc400000e0000 */
[----:B------:R-:W-:Y:S02]  /*11d00*/  R2UR UR7, R7 ;  /* 0x00000000070772ca */ /* 0x000fe400000e0000 */
[----:B------:R-:W-:Y:S02]  /*11d10*/  R2UR UR4, R4 ;  /* 0x00000000040472ca */ /* 0x000fe400000e0000 */
[----:B------:R-:W-:Y:S01]  /*11d20*/  R2UR UR5, R5 ;  /* 0x00000000050572ca */ /* 0x000fe200000e0000 */
[----:B------:R-:W-:Y:S02]  /*11d30*/  WARPGROUP.DEPBAR.LE gsb0, 0x0 ;  /* 0x00008000000079c5 */ /* 0x000fe40000010000 */
[----:B------:R-:W-:-:S10]  /*11d40*/  WARPGROUP.ARRIVE ;  /* 0x00000000000079c5 */ /* 0x000fd40000000000 */
[----:B------:R-:W-:Y:S01]  /*11d50*/  HGMMA.64x64x16.F32.BF16 R24, gdesc[UR4], R24, gsb0 ;  /* 0x00e00000041879f0 */ /* 0x000fe20008001818 */
[----:B------:R-:W-:Y:S02]  /*11d60*/  VIADD R8, R8, 0x4 ;  /* 0x0000000408087836 */ /* 0x000fe40000000000 */
[----:B------:R-:W-:Y:S02]  /*11d70*/  VIADD R4, R2, 0x4 ;  /* 0x0000000402047836 */ /* 0x000fe40000000000 */
[----:B------:R-:W-:Y:S01]  /*11d80*/  IMAD.MOV.U32 R5, RZ, RZ, R3 ;  /* 0x000000ffff057224 */ /* 0x000fe200078e0003 */
        /* <DEDUP_REMOVED lines=8> */
[----:B------:R-:W-:Y:S01]  /*11e10*/  VIADD R10, R10, 0x6 ;  /* 0x000000060a0a7836 */ /* 0x000fe20000000000 */
[----:B------:R-:W-:Y:S02]  /*11e20*/  R2UR UR7, R3 ;  /* 0x00000000030772ca */ /* 0x000fe400000e0000 */
[----:B------:R-:W-:Y:S02]  /*11e30*/  R2UR UR6, R2 ;  /* 0x00000000020672ca */ /* 0x000fe400000e0000 */
[----:B------:R-:W-:Y:S02]  /*11e40*/  R2UR UR4, R10 ;  /* 0x000000000a0472ca */ /* 0x000fe400000e0000 */
[----:B------:R-:W-:Y:S01]  /*11e50*/  R2UR UR5, R11 ;  /* 0x000000000b0572ca */ /* 0x000fe200000e0000 */
[----:B------:R-:W-:Y:S01]  /*11e60*/  IMAD.MOV.U32 R4, RZ, RZ, 0x1 ;  /* 0x00000001ff047424 */ /* 0x000fe200078e00ff */
[----:B------:R0:W-:Y:S01]  /*11e70*/  STL [R1+0x80], RZ ;  /* 0x000080ff01007387 */ /* 0x0001e20000100800 */
[----:B------:R-:W-:-:S02]  /*11e80*/  WARPGROUP.DEPBAR.LE gsb0, 0x0 ;  /* 0x00008000000079c5 */ /* 0x000fc40000010000 */
[----:B------:R-:W-:-:S08]  /*11e90*/  WARPGROUP.ARRIVE ;  /* 0x00000000000079c5 */ /* 0x000fd00000000000 */
[----:B------:R-:W-:Y:S01]  /*11ea0*/  HGMMA.64x64x16.F32.BF16 R24, gdesc[UR4], R24, gsb0 ;  /* 0x00e00000041879f0 */ /* 0x000fe20008001818 */
[----:B------:R0:W-:Y:S01]  /*11eb0*/  STL [R1+0x80], R4 ;  /* 0x0000800401007387 */ /* 0x0001e20000100800 */
[----:B--2---:R-:W-:-:S03]  /*11ec0*/  LOP3.LUT R14, R14, 0x1, RZ, 0xfc, !PT ;  /* 0x000000010e0e7812 */ /* 0x004fc600078efcff */
[----:B------:R0:W-:Y:S04]  /*11ed0*/  STL [R1+0x80], R4 ;  /* 0x0000800401007387 */ /* 0x0001e80000100800 */
[----:B------:R0:W-:Y:S04]  /*11ee0*/  STL [R1+0x80], R4 ;  /* 0x0000800401007387 */ /* 0x0001e80000100800 */
[----:B------:R0:W-:Y:S01]  /*11ef0*/  STL [R1+0x80], R4 ;  /* 0x0000800401007387 */ /* 0x0001e20000100800 */
[----:B------:R-:W-:Y:S01]  /*11f00*/  ISETP.NE.AND P3, PT, R14, 0x3, PT ;  /* 0x000000030e00780c */ /* 0x000fe20003f65270 */
[----:B------:R-:W-:Y:S01]  /*11f10*/  BSSY B0, `(.L_x_5066) ;  /* 0x0000004000007945 */ /* 0x000fe20003800000 */
[----:B------:R-:W-:-:S11]  /*11f20*/  WARPGROUP.DEPBAR.LE gsb0, 0x0 ;  /* 0x00008000000079c5 */ /* 0x000fd60000010000 */
[----:B0-----:R-:W-:Y:S05]  /*11f30*/  @!P3 BRA `(.L_x_5067) ;  /* 0x000000000004b947 */ /* 0x001fea0003800000 */
[----:B------:R-:W-:Y:S01]  /*11f40*/  BPT.TRAP 0x1 ;  /* 0x000000040000795c */ /* 0x000fe20000300000 */
.L_x_5067:
[----:B------:R-:W-:Y:S05]  /*11f50*/  BSYNC B0 ;  /* 0x0000000000007941 */ /* 0x000fea0003800000 */
.L_x_5066:
        /* <DEDUP_REMOVED lines=8> */
.L_x_5069:
[----:B------:R-:W-:Y:S05]  /*11fe0*/  BSYNC B0 ;  /* 0x0000000000007941 */ /* 0x000fea0003800000 */
.L_x_5068:
[----:B------:R-:W-:Y:S04]  /*11ff0*/  BSSY B0, `(.L_x_5070) ;  /* 0x0000004000007945 */ /* 0x000fe80003800000 */
[----:B-1----:R-:W-:Y:S05]  /*12000*/  @P2 BRA `(.L_x_5071) ;  /* 0x0000000000082947 */ /* 0x002fea0003800000 */
[----:B------:R-:W1:Y:S02]  /*12010*/  SYNCS.PHASECHK.TRANS64.TRYWAIT P2, [R12+URZ], R13 ;  /* 0x0000000d0c0075a7 */ /* 0x000e64000804017f */
[----:B-1----:R-:W-:Y:S05]  /*12020*/  @!P2 BRA `(.L_x_5072) ;  /* 0x000001ac006ca947 */ /* 0x002fea0003800000 */
.L_x_5071:
[----:B------:R-:W-:Y:S05]  /*12030*/  BSYNC B0 ;  /* 0x0000000000007941 */ /* 0x000fea0003800000 */
.L_x_5070:
[----:B------:R-:W2:Y:S04]  /*12040*/  LDL R14, [R1+0x88] ;  /* 0x00008800010e7983 */ /* 0x000ea80000100800 */
[----:B------:R-:W3:Y:S04]  /*12050*/  LDL R5, [R1+0x1e8] ;  /* 0x0001e80001057983 */ /* 0x000ee80000100800 */
[----:B------:R-:W3:Y:S04]  /*12060*/  LDL.64 R2, [R1+0xb8] ;  /* 0x0000b80001027983 */ /* 0x000ee80000100a00 */
[----:B------:R-:W4:Y:S04]  /*12070*/  LDL.64 R6, [R1+0xb0] ;  /* 0x0000b00001067983 */ /* 0x000f280000100a00 */
[----:B------:R-:W5:Y:S04]  /*12080*/  LDL.64 R8, [R1+0xb0] ;  /* 0x0000b00001087983 */ /* 0x000f680000100a00 */
[----:B------:R-:W5:Y:S04]  /*12090*/  LDL.64 R10, [R1+0xb0] ;  /* 0x0000b000010a7983 */ /* 0x000f680000100a00 */
[----:B01----:R-:W5:Y:S01]  /*120a0*/  LDL.64 R12, [R1+0xb0] ;  /* 0x0000b000010c7983 */ /* 0x003f620000100a00 */
[----:B------:R-:W-:Y:S05]  /*120b0*/  WARPSYNC.ALL ;  /* 0x0000000000007948 */ /* 0x000fea0003800000 */
[----:B------:R-:W-:Y:S01]  /*120c0*/  WARPGROUP.ARRIVE ;  /* 0x00000000000079c5 */ /* 0x000fe20000000000 */
[----:B------:R-:W5:Y:S05]  /*120d0*/  LDL.64 R18, [R1+0xb0] ;  /* 0x0000b00001127983 */ /* 0x000f6a0000100a00 */
[----:B------:R-:W0:Y:S01]  /*120e0*/  S2R R20, SR_TID.X ;  /* 0x0000000000147919 */ /* 0x000e220000002100 */
[----:B------:R-:W5:Y:S04]  /*120f0*/  LDL.64 R58, [R1+0xb0] ;  /* 0x0000b000013a7983 */ /* 0x000f680000100a00 */
[----:B------:R-:W5:Y:S04]  /*12100*/  LDL.64 R60, [R1+0xb0] ;  /* 0x0000b000013c7983 */ /* 0x000f680000100a00 */
[----:B------:R-:W5:Y:S01]  /*12110*/  LDL.64 R62, [R1+0xb0] ;  /* 0x0000b000013e7983 */ /* 0x000f620000100a00 */
[----:B--2---:R-:W-:-:S03]  /*12120*/  ISETP.NE.U32.AND P2, PT, R14, RZ, PT ;  /* 0x000000ff0e00720c */ /* 0x004fc60003f45070 */
[----:B------:R-:W2:Y:S01]  /*12130*/  LDL.64 R14, [R1+0xb0] ;  /* 0x0000b000010e7983 */ /* 0x000ea20000100a00 */
[----:B---3--:R-:W-:Y:S01]  /*12140*/  IMAD R2, R5, 0x1000, R2 ;  /* 0x0000100005027824 */ /* 0x008fe200078e0202 */
[----:B------:R-:W-:Y:S02]  /*12150*/  R2UR UR7, R3 ;  /* 0x00000000030772ca */ /* 0x000fe400000e0000 */
[----:B----4-:R-:W-:Y:S02]  /*12160*/  R2UR UR4, R6 ;  /* 0x00000000060472ca */ /* 0x010fe400000e0000 */
[----:B------:R-:W-:Y:S02]  /*12170*/  R2UR UR6, R2 ;  /* 0x00000000020672ca */ /* 0x000fe400000e0000 */
[----:B------:R-:W-:Y:S02]  /*12180*/  R2UR UR5, R7 ;  /* 0x00000000070572ca */ /* 0x000fe400000e0000 */
[----:B------:R-:W-:-:S11]  /*12190*/  VOTEU.ANY UP0, P2 ;  /* 0x00000000003f7886 */ /* 0x000fd60001000100 */
        /* <DEDUP_REMOVED lines=25> */
[--C-:B------:R-:W-:Y:S01]  /*12330*/  IMAD.MOV.U32 R7, RZ, RZ, R3.reuse ;  /* 0x000000ffff077224 */ /* 0x100fe200078e0003 */
        /* <DEDUP_REMOVED lines=9> */
[----:B------:R-:W-:Y:S01]  /*123d0*/  IMAD.MOV.U32 R7, RZ, RZ, R3 ;  /* 0x000000ffff077224 */ /* 0x000fe200078e0003 */
[----:B------:R-:W-:-:S04]  /*123e0*/  R2UR UR6, R6 ;  /* 0x00000000060672ca */ /* 0x000fc800000e0000 */
[----:B------:R-:W-:Y:S01]  /*123f0*/  R2UR UR7, R7 ;  /* 0x00000000070772ca */ /* 0x000fe200000e0000 */
[----:B--2---:R-:W-:Y:S01]  /*12400*/  VIADD R14, R14, 0x200 ;  /* 0x000002000e0e7836 */ /* 0x004fe20000000000 */
[----:B------:R-:W-:-:S04]  /*12410*/  R2UR UR5, R15 ;  /* 0x000000000f0572ca */ /* 0x000fc800000e0000 */
        /* <DEDUP_REMOVED lines=127> */
[----:B-----5:R-:W-:Y:S01]  /*12c10*/  R2UR UR9, R9 ;  /* 0x00000000090972ca */ /* 0x020fe200000e0000 */
[----:B------:R-:W-:Y:S01]  /*12c20*/  IMAD.MOV.U32 R19, RZ, RZ, R3 ;  /* 0x000000ffff137224 */ /* 0x000fe200078e0003 */
[----:B0-----:R-:W5:Y:S02]  /*12c30*/  LDL.64 R20, [R1+0xb0] ;  /* 0x0000b00001147983 */ /* 0x001f640000100a00 */
        /* <DEDUP_REMOVED lines=10> */
[----:B------:R-:W-:Y:S02]  /*12ce0*/  WARPGROUP.DEPBAR.LE gsb0, 0x0 ;  /* 0x00008000000079c5 */ /* 0x000fe40000010000 */
[----:B------:R-:W-:-:S09]  /*12cf0*/  WARPGROUP.ARRIVE ;  /* 0x00000000000079c5 */ /* 0x000fd20000000000 */
[----:B------:R-:W-:Y:S01]  /*12d00*/  HGMMA.64x64x16.F32.BF16 R24, gdesc[UR8], R24, UP0, gsb0 ;  /* 0x00e00000081879f0 */ /* 0x000fe2000b801818 */
[----:B------:R-:W-:-:S05]  /*12d10*/  IMAD.MOV.U32 R18, RZ, RZ, 0x4 ;  /* 0x00000004ff127424 */ /* 0x000fca00078e00ff */
[----:B------:R-:W-:Y:S01]  /*12d20*/  SEL R7, R18, 0x2, P2 ;  /* 0x0000000212077807 */ /* 0x000fe20001000000 */
[----:B------:R-:W-:-:S03]  /*12d30*/  IMAD.MOV.U32 R9, RZ, RZ, R3 ;  /* 0x000000ffff097224 */ /* 0x000fc600078e0003 */
[----:B--2---:R-:W-:Y:S01]  /*12d40*/  IADD3 R10, R7, 0x800, R10 ;  /* 0x00000800070a7810 */ /* 0x004fe20007ffe00a */
[----:B------:R-:W-:Y:S01]  /*12d50*/  IMAD.IADD R8, R6, 0x1, R7 ;  /* 0x0000000106087824 */ /* 0x000fe200078e0207 */
[----:B------:R-:W-:Y:S02]  /*12d60*/  R2UR UR7, R9 ;  /* 0x00000000090772ca */ /* 0x000fe400000e0000 */
[----:B------:R-:W-:Y:S02]  /*12d70*/  R2UR UR4, R10 ;  /* 0x000000000a0472ca */ /* 0x000fe400000e0000 */
[----:B------:R-:W-:Y:S02]  /*12d80*/  R2UR UR6, R8 ;  /* 0x00000000080672ca */ /* 0x000fe400000e0000 */
[----:B------:R-:W-:Y:S01]  /*12d90*/  R2UR UR5, R11 ;  /* 0x000000000b0572ca */ /* 0x000fe200000e0000 */
[----:B------:R-:W-:Y:S02]  /*12da0*/  WARPGROUP.DEPBAR.LE gsb0, 0x0 ;  /* 0x00008000000079c5 */ /* 0x000fe40000010000 */
[----:B------:R-:W-:Y:S01]  /*12db0*/  WARPGROUP.ARRIVE ;  /* 0x00000000000079c5 */ /* 0x000fe20000000000 */
[----:B------:R-:W-:Y:S01]  /*12dc0*/  SEL R9, R18, 0x6, !P2 ;  /* 0x0000000612097807 */ /* 0x000fe20005000000 */
[----:B------:R-:W-:Y:S01]  /*12dd0*/  IMAD.MOV.U32 R11, RZ, RZ, R3 ;  /* 0x000000ffff0b7224 */ /* 0x000fe200078e0003 */
[----:B------:R-:W2:Y:S07]  /*12de0*/  LDL.64 R18, [R1+0xb0] ;  /* 0x0000b00001127983 */ /* 0x000eae0000100a00 */
[----:B------:R-:W-:Y:S01]  /*12df0*/  HGMMA.64x64x16.F32.BF16 R24, gdesc[UR4], R24, gsb0 ;  /* 0x00e00000041879f0 */ /* 0x000fe20008001818 */
[----:B------:R-:W-:Y:S01]  /*12e00*/  IMAD.IADD R10, R6, 0x1, R9 ;  /* 0x00000001060a7824 */ /* 0x000fe200078e0209 */
[----:B---3--:R-:W-:Y:S01]  /*12e10*/  IADD3 R12, R9, 0x800, R12 ;  /* 0x00000800090c7810 */ /* 0x008fe20007ffe00c */
[----:B------:R-:W3:Y:S01]  /*12e20*/  @!P0 LDL R8, [R1+0x1e8] ;  /* 0x0001e80001088983 */ /* 0x000ee20000100800 */
        /* <DEDUP_REMOVED lines=23> */
[C---:B-----5:R-:W-:Y:S01]  /*12fa0*/  IADD3 R10, R5.reuse, 0xa00, R20 ;  /* 0x00000a00050a7810 */ /* 0x060fe20007ffe014 */
[----:B------:R-:W-:Y:S01]  /*12fb0*/  IMAD.MOV.U32 R11, RZ, RZ, R21 ;  /* 0x000000ffff0b7224 */ /* 0x000fe200078e0015 */
[----:B------:R-:W4:Y:S06]  /*12fc0*/  LDL.64 R14, [R1+0xb0] ;  /* 0x0000b000010e7983 */ /* 0x000f2c0000100a00 */
[----:B------:R-:W-:Y:S01]  /*12fd0*/  HGMMA.64x64x16.F32.BF16 R24, gdesc[UR4], R24, gsb0 ;  /* 0x00e00000041879f0 */ /* 0x000fe20008001818 */
[----:B------:R-:W-:-:S02]  /*12fe0*/  IMAD.IADD R12, R5, 0x1, R6 ;  /* 0x00000001050c7824 */ /* 0x000fc400078e0206 */
[----:B------:R-:W-:Y:S01]  /*12ff0*/  IMAD.MOV.U32 R13, RZ, RZ, R3 ;  /* 0x000000ffff0d7224 */ /* 0x000fe200078e0003 */
[----:B------:R-:W-:Y:S01]  /*13000*/  R2UR UR4, R10 ;  /* 0x000000000a0472ca */ /* 0x000fe200000e0000 */
[----:B------:R-:W5:Y:S01]  /*13010*/  LDL.64 R20, [R1+0xb0] ;  /* 0x0000b00001147983 */ /* 0x000f620000100a00 */
        /* <DEDUP_REMOVED lines=11> */
[----:B------:R-:W3:Y:S01]  /*130d0*/  LDL.64 R58, [R1+0xb0] ;  /* 0x0000b000013a7983 */ /* 0x000ee20000100a00 */
[----:B------:R-:W-:Y:S02]  /*130e0*/  R2UR UR4, R10 ;  /* 0x000000000a0472ca */ /* 0x000fe400000e0000 */
[----:B------:R-:W-:-:S02]  /*130f0*/  R2UR UR7, R13 ;  /* 0x000000000d0772ca */ /* 0x000fc400000e0000 */
[----:B------:R-:W-:Y:S01]  /*13100*/  R2UR UR5, R11 ;  /* 0x000000000b0572ca */ /* 0x000fe200000e0000 */
[----:B------:R-:W-:Y:S02]  /*13110*/  WARPGROUP.DEPBAR.LE gsb0, 0x0 ;  /* 0x00008000000079c5 */ /* 0x000fe40000010000 */
[----:B------:R-:W-:Y:S01]  /*13120*/  WARPGROUP.ARRIVE ;  /* 0x00000000000079c5 */ /* 0x000fe20000000000 */
[C---:B------:R-:W-:Y:S01]  /*13130*/  IMAD.IADD R10, R9.reuse, 0x1, R6 ;  /* 0x00000001090a7824 */ /* 0x040fe200078e0206 */
[----:B--2---:R-:W-:Y:S01]  /*13140*/  IADD3 R18, R9, 0xa00, R18 ;  /* 0x00000a0009127810 */ /* 0x004fe20007ffe012 */
[----:B------:R-:W2:Y:S07]  /*13150*/  LDL.64 R12, [R1+0xb0] ;  /* 0x0000b000010c7983 */ /* 0x000eae0000100a00 */
        /* <DEDUP_REMOVED lines=27> */
[C---:B----4-:R-:W-:Y:S01]  /*13310*/  IADD3 R14, R5.reuse, 0xc00, R14 ;  /* 0x00000c00050e7810 */ /* 0x050fe20007ffe00e */
[----:B------:R-:W-:Y:S01]  /*13320*/  IMAD.IADD R10, R5, 0x1, R6 ;  /* 0x00000001050a7824 */ /* 0x000fe200078e0206 */
[----:B------:R-:W4:Y:S01]  /*13330*/  LDL.64 R18, [R1+0xb0] ;  /* 0x0000b00001127983 */ /* 0x000f220000100a00 */
[----:B-----5:R-:W-:-:S03]  /*13340*/  IADD3 R20, R7, 0xc00, R20 ;  /* 0x00000c0007147810 */ /* 0x020fc60007ffe014 */
[----:B------:R-:W5:Y:S04]  /*13350*/  @!P0 LDL.64 R60, [R1+0x30] ;  /* 0x00003000013c8983 */ /* 0x000f680000100a00 */
        /* <DEDUP_REMOVED lines=8> */
[----:B------:R-:W3:Y:S08]  /*133e0*/  LDL.64 R14, [R1+0xb0] ;  /* 0x0000b000010e7983 */ /* 0x000ef00000100a00 */
        /* <DEDUP_REMOVED lines=9> */
[----:B--2---:R-:W-:Y:S01]  /*13480*/  IADD3 R12, R9, 0xc00, R12 ;  /* 0x00000c00090c7810 */ /* 0x004fe20007ffe00c */
[----:B------:R-:W-:Y:S01]  /*13490*/  IMAD.MOV.U32 R11, RZ, RZ, R3 ;  /* 0x000000ffff0b7224 */ /* 0x000fe200078e0003 */
[----:B------:R-:W2:Y:S06]  /*134a0*/  LDL.64 R20, [R1+0xb0] ;  /* 0x0000b00001147983 */ /* 0x000eac0000100a00 */
        /* <DEDUP_REMOVED lines=26> */
[C---:B----4-:R-:W-:Y:S01]  /*13650*/  IADD3 R18, R5.reuse, 0xe00, R18 ;  /* 0x00000e0005127810 */ /* 0x050fe20007ffe012 */
        /* <DEDUP_REMOVED lines=9> */
[C---:B---3--:R-:W-:Y:S01]  /*136f0*/  IADD3 R14, R7.reuse, 0xe00, R14 ;  /* 0x00000e00070e7810 */ /* 0x048fe20007ffe00e */
        /* <DEDUP_REMOVED lines=9> */
[C---:B------:R-:W-:Y:S01]  /*13790*/  IMAD.IADD R6, R9.reuse, 0x1, R12 ;  /* 0x0000000109067824 */ /* 0x040fe200078e020c */
[----:B--2---:R-:W-:Y:S01]  /*137a0*/  IADD3 R20, R9, 0xe00, R20 ;  /* 0x00000e0009147810 */ /* 0x004fe20007ffe014 */
        /* <DEDUP_REMOVED lines=38> */
[----:B-----5:R-:W-:-:S03]  /*13a10*/  @!P0 MOV R61, R60 ;  /* 0x0000003c003d8202 */ /* 0x020fc60000000f00 */
[----:B------:R-:W-:Y:S04]  /*13a20*/  STL [R1+0x88], R4 ;  /* 0x0000880401007387 */ /* 0x000fe80000100800 */
[----:B------:R-:W-:Y:S04]  /*13a30*/  STL [R1+0x88], R4 ;  /* 0x0000880401007387 */ /* 0x000fe80000100800 */
[----:B------:R-:W-:Y:S04]  /*13a40*/  STL [R1+0x88], R4 ;  /* 0x0000880401007387 */ /* 0x000fe80000100800 */
[----:B------:R-:W-:Y:S04]  /*13a50*/  STL [R1+0x88], R4 ;  /* 0x0000880401007387 */ /* 0x000fe80000100800 */
[----:B------:R-:W-:Y:S01]  /*13a60*/  STL [R1+0x88], R4 ;  /* 0x0000880401007387 */ /* 0x000fe20000100800 */
[----:B------:R-:W-:-:S03]  /*13a70*/  @!P0 IMAD R8, R8, 0x8, R61 ;  /* 0x0000000808088824 */ /* 0x000fc600078e023d */
        /* <DEDUP_REMOVED lines=16> */
[----:B------:R-:W3:Y:S04]  /*13b80*/  LDL R11, [R1+0x220] ;  /* 0x00022000010b7983 */ /* 0x000ee80000100800 */
[----:B-1----:R-:W4:Y:S04]  /*13b90*/  LDL.64 R2, [R1+0x200] ;  /* 0x0002000001027983 */ /* 0x002f280000100a00 */
[----:B------:R-:W5:Y:S04]  /*13ba0*/  LDL.64 R18, [R1+0x210] ;  /* 0x0002100001127983 */ /* 0x000f680000100a00 */
[----:B------:R-:W5:Y:S04]  /*13bb0*/  LDL.64 R20, [R1+0xd8] ;  /* 0x0000d80001147983 */ /* 0x000f680000100a00 */
[----:B--2---:R-:W2:Y:S02]  /*13bc0*/  LD.E R6, desc[UR44][R6.64] ;  /* 0x0000002c06067980 */ /* 0x004ea4000c101900 */
[-C--:B--2---:R-:W-:Y:S01]  /*13bd0*/  FMUL.FTZ R14, R26, R6.reuse ;  /* 0x000000061a0e7220 */ /* 0x084fe20000410000 */
[-C--:B------:R-:W-:Y:S01]  /*13be0*/  FMUL.FTZ R24, R24, R6.reuse ;  /* 0x0000000618187220 */ /* 0x080fe20000410000 */
[-C--:B------:R-:W-:Y:S01]  /*13bf0*/  FMUL.FTZ R5, R25, R6.reuse ;  /* 0x0000000619057220 */ /* 0x080fe20000410000 */
[----:B------:R-:W-:-:S02]  /*13c00*/  FMUL.FTZ R12, R27, R6 ;  /* 0x000000061b0c7220 */ /* 0x000fc40000410000 */
[----:B------:R-:W4:Y:S01]  /*13c10*/  MUFU.TANH R153, R24 ;  /* 0x0000001800997308 */ /* 0x000f220000002400 */
[-C--:B0-----:R-:W-:Y:S01]  /*13c20*/  FMUL.FTZ R4, R28, R6.reuse ;  /* 0x000000061c047220 */ /* 0x081fe20000410000 */
[----:B------:R-:W-:-:S06]  /*13c30*/  FMUL.FTZ R162, R30, R6 ;  /* 0x000000061ea27220 */ /* 0x000fcc0000410000 */
[----:B------:R-:W0:Y:S01]  /*13c40*/  MUFU.TANH R14, R14 ;  /* 0x0000000e000e7308 */ /* 0x000e220000002400 */
[-C--:B------:R-:W-:Y:S01]  /*13c50*/  FMUL.FTZ R81, R29, R6.reuse ;  /* 0x000000061d517220 */ /* 0x080fe20000410000 */
[----:B------:R-:W-:-:S06]  /*13c60*/  FMUL.FTZ R152, R31, R6 ;  /* 0x000000061f987220 */ /* 0x000fcc0000410000 */
[----:B------:R-:W1:Y:S01]  /*13c70*/  MUFU.TANH R5, R5 ;  /* 0x0000000500057308 */ /* 0x000e620000002400 */
[-C--:B------:R-:W-:Y:S01]  /*13c80*/  FMUL.FTZ R85, R32, R6.reuse ;  /* 0x0000000620557220 */ /* 0x080fe20000410000 */
[----:B------:R-:W-:-:S06]  /*13c90*/  FMUL.FTZ R169, R34, R6 ;  /* 0x0000000622a97220 */ /* 0x000fcc0000410000 */
[----:B------:R-:W2:Y:S01]  /*13ca0*/  MUFU.TANH R12, R12 ;  /* 0x0000000c000c7308 */ /* 0x000ea20000002400 */
[-C--:B------:R-:W-:Y:S01]  /*13cb0*/  FMUL.FTZ R91, R33, R6.reuse ;  /* 0x00000006215b7220 */ /* 0x080fe20000410000 */
[----:B------:R-:W-:-:S06]  /*13cc0*/  FMUL.FTZ R163, R35, R6 ;  /* 0x0000000623a37220 */ /* 0x000fcc0000410000 */
[----:B------:R-:W3:Y:S08]  /*13cd0*/  MUFU.TANH R4, R4 ;  /* 0x0000000400047308 */ /* 0x000ef00000002400 */
[----:B------:R-:W5:Y:S01]  /*13ce0*/  MUFU.TANH R162, R162 ;  /* 0x000000a200a27308 */ /* 0x000f620000002400 */
[----:B----4-:R-:W-:Y:S01]  /*13cf0*/  FMNMX.FTZ R8, R153, R2, !PT ;  /* 0x0000000299087209 */ /* 0x010fe20007810000 */
[----:B------:R-:W-:Y:S01]  /*13d00*/  FMUL.FTZ R95, R36, R6 ;  /* 0x00000006245f7220 */ /* 0x000fe20000410000 */
[----:B0-----:R-:W-:-:S05]  /*13d10*/  FMNMX.FTZ R7, R14, R3, !PT ;  /* 0x000000030e077209 */ /* 0x001fca0007810000 */
[----:B------:R-:W0:Y:S01]  /*13d20*/  MUFU.TANH R81, R81 ;  /* 0x0000005100517308 */ /* 0x000e220000002400 */
[----:B------:R-:W-:-:S07]  /*13d30*/  FMUL.FTZ R171, R38, R6 ;  /* 0x0000000626ab7220 */ /* 0x000fce0000410000 */
[----:B------:R-:W4:Y:S01]  /*13d40*/  MUFU.TANH R152, R152 ;  /* 0x0000009800987308 */ /* 0x000f220000002400 */
[----:B-1----:R-:W-:Y:S01]  /*13d50*/  FMNMX.FTZ R9, R5, R8, !PT ;  /* 0x0000000805097209 */ /* 0x002fe20007810000 */
[----:B------:R-:W-:Y:S01]  /*13d60*/  FMUL.FTZ R15, R37, R6 ;  /* 0x00000006250f7220 */ /* 0x000fe20000410000 */
[----:B--2---:R-:W-:-:S05]  /*13d70*/  FMNMX.FTZ R7, R12, R7, !PT ;  /* 0x000000070c077209 */ /* 0x004fca0007810000 */
[----:B------:R-:W1:Y:S01]  /*13d80*/  MUFU.TANH R85, R85 ;  /* 0x0000005500557308 */ /* 0x000e620000002400 */
[----:B------:R-:W-:-:S07]  /*13d90*/  FMUL.FTZ R173, R39, R6 ;  /* 0x0000000627ad7220 */ /* 0x000fce0000410000 */
[----:B------:R-:W2:Y:S01]  /*13da0*/  MUFU.TANH R169, R169 ;  /* 0x000000a900a97308 */ /* 0x000ea20000002400 */
[----:B---3--:R-:W-:Y:S01]  /*13db0*/  FMNMX.FTZ R8, R4, R9, !PT ;  /* 0x0000000904087209 */ /* 0x008fe20007810000 */
[----:B------:R-:W-:Y:S01]  /*13dc0*/  FMUL.FTZ R105, R40, R6 ;  /* 0x0000000628697220 */ /* 0x000fe20000410000 */
[----:B-----5:R-:W-:-:S05]  /*13dd0*/  FMNMX.FTZ R7, R162, R7, !PT ;  /* 0x00000007a2077209 */ /* 0x020fca0007810000 */
[----:B------:R-:W3:Y:S01]  /*13de0*/  MUFU.TANH R91, R91 ;  /* 0x0000005b005b7308 */ /* 0x000ee20000002400 */
[----:B------:R-:W-:-:S07]  /*13df0*/  FMUL.FTZ R175, R42, R6 ;  /* 0x000000062aaf7220 */ /* 0x000fce0000410000 */
[----:B------:R-:W5:Y:S01]  /*13e00*/  MUFU.TANH R163, R163 ;  /* 0x000000a300a37308 */ /* 0x000f620000002400 */
[----:B0-----:R-:W-:Y:S01]  /*13e10*/  FMNMX.FTZ R8, R81, R8, !PT ;  /* 0x0000000851087209 */ /* 0x001fe20007810000 */
[----:B------:R-:W-:Y:S01]  /*13e20*/  FMUL.FTZ R111, R41, R6 ;  /* 0x00000006296f7220 */ /* 0x000fe20000410000 */
[----:B----4-:R-:W-:-:S05]  /*13e30*/  FMNMX.FTZ R10, R152, R7, !PT ;  /* 0x00000007980a7209 */ /* 0x010fca0007810000 */
        /* <DEDUP_REMOVED lines=39> */
[----:B-1----:R-:W-:Y:S02]  /*140b0*/  FMNMX.FTZ R8, R115, R8, !PT ;  /* 0x0000000873087209 */ /* 0x002fe40007810000 */
[----:B--2---:R-:W-:-:S05]  /*140c0*/  FMNMX.FTZ R7, R177, R10, !PT ;  /* 0x0000000ab1077209 */ /* 0x004fca0007810000 */
[----:B------:R-:W1:Y:S08]  /*140d0*/  MUFU.TANH R131, R131 ;  /* 0x0000008300837308 */ /* 0x000e700000002400 */
[----:B------:R-:W2:Y:S01]  /*140e0*/  MUFU.TANH R182, R182 ;  /* 0x000000b600b67308 */ /* 0x000ea20000002400 */
[----:B---3--:R-:W-:Y:S02]  /*140f0*/  FMNMX.FTZ R8, R121, R8, !PT ;  /* 0x0000000879087209 */ /* 0x008fe40007810000 */
[----:B-----5:R-:W-:-:S05]  /*14100*/  FMNMX.FTZ R6, R176, R7, !PT ;  /* 0x00000007b0067209 */ /* 0x020fca0007810000 */
[----:B------:R-:W3:Y:S08]  /*14110*/  MUFU.TANH R133, R133 ;  /* 0x0000008500857308 */ /* 0x000ef00000002400 */
[----:B------:R-:W5:Y:S01]  /*14120*/  MUFU.TANH R183, R183 ;  /* 0x000000b700b77308 */ /* 0x000f620000002400 */
[----:B0-----:R-:W-:Y:S02]  /*14130*/  FMNMX.FTZ R8, R125, R8, !PT ;  /* 0x000000087d087209 */ /* 0x001fe40007810000 */
[----:B----4-:R-:W-:-:S05]  /*14140*/  FMNMX.FTZ R7, R179, R6, !PT ;  /* 0x00000006b3077209 */ /* 0x010fca0007810000 */
[----:B------:R-:W0:Y:S08]  /*14150*/  MUFU.TANH R143, R143 ;  /* 0x0000008f008f7308 */ /* 0x000e300000002400 */
[----:B------:R-:W4:Y:S01]  /*14160*/  MUFU.TANH R184, R184 ;  /* 0x000000b800b87308 */ /* 0x000f220000002400 */
[----:B-1----:R-:W-:Y:S02]  /*14170*/  FMNMX.FTZ R8, R131, R8, !PT ;  /* 0x0000000883087209 */ /* 0x002fe40007810000 */
[----:B--2---:R-:W-:-:S02]  /*14180*/  FMNMX.FTZ R6, R182, R7, !PT ;  /* 0x00000007b6067209 */ /* 0x004fc40007810000 */
[----:B---3--:R-:W-:Y:S02]  /*14190*/  FMNMX.FTZ R8, R133, R8, !PT ;  /* 0x0000000885087209 */ /* 0x008fe40007810000 */
[----:B-----5:R-:W-:Y:S02]  /*141a0*/  FMNMX.FTZ R7, R183, R6, !PT ;  /* 0x00000006b7077209 */ /* 0x020fe40007810000 */
[----:B0-----:R-:W-:Y:S02]  /*141b0*/  FMNMX.FTZ R6, R143, R8, !PT ;  /* 0x000000088f067209 */ /* 0x001fe40007810000 */
[----:B----4-:R-:W-:-:S03]  /*141c0*/  FMNMX.FTZ R7, R184, R7, !PT ;  /* 0x00000007b8077209 */ /* 0x010fc60007810000 */
[----:B------:R-:W0:Y:S04]  /*141d0*/  SHFL.BFLY PT, R9, R6, 0x2, 0x1f ;  /* 0x0c401f0006097f89 */ /* 0x000e2800000e0000 */
[----:B------:R-:W-:Y:S04]  /*141e0*/  STL.64 [R1+0x200], R6 ;  /* 0x0002000601007387 */ /* 0x000fe80000100a00 */
[----:B------:R-:W2:Y:S01]  /*141f0*/  LDL R24, [R1+0x204] ;  /* 0x0002040001187983 */ /* 0x000ea20000100800 */
[----:B0-----:R-:W-:-:S05]  /*14200*/  FMNMX.FTZ R9, R6, R9, !PT ;  /* 0x0000000906097209 */ /* 0x001fca0007810000 */
[----:B------:R-:W0:Y:S02]  /*14210*/  SHFL.BFLY PT, R8, R9, 0x1, 0x1f ;  /* 0x0c201f0009087f89 */ /* 0x000e2400000e0000 */
[----:B0-----:R-:W-:-:S05]  /*14220*/  FMNMX.FTZ R8, R9, R8, !PT ;  /* 0x0000000809087209 */ /* 0x001fca0007810000 */
[----:B------:R-:W-:Y:S04]  /*14230*/  STL [R1+0x200], R8 ;  /* 0x0002000801007387 */ /* 0x000fe80000100800 */
[----:B------:R-:W3:Y:S04]  /*14240*/  LDL R13, [R1+0x200] ;  /* 0x00020000010d7983 */ /* 0x000ee80000100800 */
[----:B--2---:R-:W0:Y:S02]  /*14250*/  SHFL.BFLY PT, R7, R24, 0x2, 0x1f ;  /* 0x0c401f0018077f89 */ /* 0x004e2400000e0000 */
[----:B0-----:R-:W-:-:S05]  /*14260*/  FMNMX.FTZ R7, R7, R24, !PT ;  /* 0x0000001807077209 */ /* 0x001fca0007810000 */
[----:B------:R-:W0:Y:S02]  /*14270*/  SHFL.BFLY PT, R6, R7, 0x1, 0x1f ;  /* 0x0c201f0007067f89 */ /* 0x000e2400000e0000 */
[----:B0-----:R-:W-:Y:S01]  /*14280*/  FMNMX.FTZ R6, R7, R6, !PT ;  /* 0x0000000607067209 */ /* 0x001fe20007810000 */
[----:B---3--:R-:W-:-:S04]  /*14290*/  FADD.FTZ R2, R2, -R13 ;  /* 0x8000000d02027221 */ /* 0x008fc80000010000 */
[----:B------:R-:W-:Y:S01]  /*142a0*/  FADD.FTZ R10, R3, -R6 ;  /* 0x80000006030a7221 */ /* 0x000fe20000010000 */
[----:B------:R-:W-:-:S03]  /*142b0*/  FMUL.FTZ R2, R2, R11 ;  /* 0x0000000b02027220 */ /* 0x000fc60000410000 */
[----:B------:R-:W-:Y:S01]  /*142c0*/  FMUL.FTZ R10, R11, R10 ;  /* 0x0000000a0b0a7220 */ /* 0x000fe20000410000 */
[----:B------:R-:W0:Y:S08]  /*142d0*/  MUFU.EX2 R181, R2 ;  /* 0x0000000200b57308 */ /* 0x000e300000000800 */
[----:B------:R-:W1:Y:S01]  /*142e0*/  MUFU.EX2 R180, R10 ;  /* 0x0000000a00b47308 */ /* 0x000e620000000800 */
[----:B------:R2:W-:Y:S01]  /*142f0*/  STL [R1+0x204], R6 ;  /* 0x0002040601007387 */ /* 0x0005e20000100800 */
[----:B0-----:R-:W-:Y:S01]  /*14300*/  FMUL.FTZ R18, R181, R18 ;  /* 0x00000012b5127220 */ /* 0x001fe20000410000 */
[----:B-1----:R-:W-:-:S05]  /*14310*/  FMUL.FTZ R19, R19, R180 ;  /* 0x000000b413137220 */ /* 0x002fca0000410000 */
[----:B------:R2:W-:Y:S04]  /*14320*/  STL.64 [R1+0x210], R18 ;  /* 0x0002101201007387 */ /* 0x0005e80000100a00 */
[----:B------:R-:W3:Y:S01]  /*14330*/  LD.E R3, desc[UR44][R20.64+0x4] ;  /* 0x0000042c14037980 */ /* 0x000ee2000c101900 */
[----:B------:R-:W-:Y:S01]  /*14340*/  BSSY B0, `(.L_x_5073) ;  /* 0x000000c000007945 */ /* 0x000fe20003800000 */
[----:B---3--:R-:W-:-:S13]  /*14350*/  ISETP.NE.AND P2, PT, R3, RZ, PT ;  /* 0x000000ff0300720c */ /* 0x008fda0003f45270 */
[----:B--2---:R-:W-:Y:S05]  /*14360*/  @P2 BRA `(.L_x_5074) ;  /* 0x0000000000242947 */ /* 0x004fea0003800000 */
[----:B------:R-:W2:Y:S04]  /*14370*/  LDL.64 R8, [R1+0xe0] ;  /* 0x0000e00001087983 */ /* 0x000ea80000100a00 */
[----:B------:R-:W3:Y:S04]  /*14380*/  LD.E R21, desc[UR44][R20.64] ;  /* 0x0000002c14157980 */ /* 0x000ee8000c101900 */
[----:B--2---:R-:W2:Y:S01]  /*14390*/  LD.E.64 R6, desc[UR44][R8.64] ;  /* 0x0000002c08067980 */ /* 0x004ea2000c101b00 */
[----:B---3--:R-:W-:-:S04]  /*143a0*/  IMAD R2, R56, 0x40, R21 ;  /* 0x0000004038027824 */ /* 0x008fc800078e0215 */
[----:B--2---:R-:W-:-:S05]  /*143b0*/  IMAD.WIDE R2, R2, 0x4, R6 ;  /* 0x0000000402027825 */ /* 0x004fca00078e0206 */
[----:B------:R0:W-:Y:S04]  /*143c0*/  ST.E desc[UR44][R2.64], R181 ;  /* 0x000000b502007985 */ /* 0x0001e8000c10192c */
[----:B------:R-:W2:Y:S04]  /*143d0*/  LDL.64 R20, [R1+0xd8] ;  /* 0x0000d80001147983 */ /* 0x000ea80000100a00 */
[----:B--2---:R-:W2:Y:S02]  /*143e0*/  LD.E R6, desc[UR44][R20.64+0x4] ;  /* 0x0000042c14067980 */ /* 0x004ea4000c101900 */
[----:B0-2---:R-:W-:-:S13]  /*143f0*/  ISETP.NE.AND P2, PT, R6, RZ, PT ;  /* 0x000000ff0600720c */ /* 0x005fda0003f45270 */
.L_x_5074:
[----:B------:R-:W-:Y:S05]  /*14400*/  BSYNC B0 ;  /* 0x0000000000007941 */ /* 0x000fea0003800000 */
.L_x_5073:
[----:B------:R-:W-:Y:S04]  /*14410*/  BSSY B0, `(.L_x_5075) ;  /* 0x0000009000007945 */ /* 0x000fe80003800000 */
[----:B------:R-:W-:Y:S05]  /*14420*/  @P2 BRA `(.L_x_5076) ;  /* 0x00000000001c2947 */ /* 0x000fea0003800000 */
[----:B------:R-:W2:Y:S04]  /*14430*/  LDL.64 R6, [R1+0xe0] ;  /* 0x0000e00001067983 */ /* 0x000ea80000100a00 */
[----:B------:R-:W3:Y:S04]  /*14440*/  LD.E R21, desc[UR44][R20.64] ;  /* 0x0000002c14157980 */ /* 0x000ee8000c101900 */
[----:B--2---:R-:W2:Y:S01]  /*14450*/  LD.E.64 R2, desc[UR44][R6.64] ;  /* 0x0000002c06027980 */ /* 0x004ea2000c101b00 */
[----:B---3--:R-:W-:-:S04]  /*14460*/  IMAD R56, R56, 0x40, R21 ;  /* 0x0000004038387824 */ /* 0x008fc800078e0215 */
[----:B------:R-:W-:-:S04]  /*14470*/  VIADD R56, R56, 0x8 ;  /* 0x0000000838387836 */ /* 0x000fc80000000000 */
[----:B--2---:R-:W-:-:S05]  /*14480*/  IMAD.WIDE R2, R56, 0x4, R2 ;  /* 0x0000000438027825 */ /* 0x004fca00078e0202 */
[----:B------:R0:W-:Y:S02]  /*14490*/  ST.E desc[UR44][R2.64], R180 ;  /* 0x000000b402007985 */ /* 0x0001e4000c10192c */
.L_x_5076:
[----:B------:R-:W-:Y:S05]  /*144a0*/  BSYNC B0 ;  /* 0x0000000000007941 */ /* 0x000fea0003800000 */
.L_x_5075:
[----:B------:R-:W2:Y:S04]  /*144b0*/  LDL R185, [R1+0x220] ;  /* 0x0002200001b97983 */ /* 0x000ea80000100800 */
[----:B------:R-:W2:Y:S04]  /*144c0*/  LDL.64 R140, [R1+0x200] ;  /* 0x00020000018c7983 */ /* 0x000ea80000100a00 */
[----:B------:R-:W3:Y:S04]  /*144d0*/  LDL.64 R150, [R1+0x210] ;  /* 0x0002100001967983 */ /* 0x000ee80000100a00 */
[----:B------:R-:W4:Y:S04]  /*144e0*/  LDL.64 R70, [R1+0x230] ;  /* 0x0002300001467983 */ /* 0x000f280000100a00 */
[----:B------:R-:W5:Y:S04]  /*144f0*/  LDL.64 R10, [R1+0x250] ;  /* 0x00025000010a7983 */ /* 0x000f680000100a00 */
[----:B------:R-:W5:Y:S04]  /*14500*/  LDL.64 R128, [R1+0x378] ;  /* 0x0003780001807983 */ /* 0x000f680000100a00 */
[----:B0-----:R-:W5:Y:S04]  /*14510*/  LDL.64 R2, [R1+0x420] ;  /* 0x0004200001027983 */ /* 0x001f680000100a00 */
        /* <DEDUP_REMOVED lines=47> */
[----:B------:R-:W5:Y:S01]  /*14810*/  LDL.64 R148, [R1+0x418] ;  /* 0x0004180001947983 */ /* 0x000f620000100a00 */
[-C--:B--2---:R-:W-:Y:S01]  /*14820*/  FMUL.FTZ R140, R140, R185.reuse ;  /* 0x000000b98c8c7220 */ /* 0x084fe20000410000 */
[----:B------:R-:W-:-:S03]  /*14830*/  FMUL.FTZ R20, R141, R185 ;  /* 0x000000b98d147220 */ /* 0x000fc60000410000 */
        /* <DEDUP_REMOVED lines=15> */
[-C--:B------:R-:W-:Y:S01]  /*14930*/  FFMA.FTZ R4, R143, R185.reuse, -R140 ;  /* 0x000000b98f047223 */ /* 0x080fe2000001088c */
[----:B------:R-:W2:Y:S04]  /*14940*/  LDL.64 R80, [R1+0x3e0] ;  /* 0x0003e00001507983 */ /* 0x000ea80000100a00 */
        /* <DEDUP_REMOVED lines=11> */
[----:B------:R-:W2:Y:S01]  /*14a00*/  LDL.64 R142, [R1+0x3e8] ;  /* 0x0003e800018e7983 */ /* 0x000ea20000100a00 */
[-CC-:B------:R-:W-:Y:S01]  /*14a10*/  FFMA.FTZ R18, R14, R185.reuse, -R20.reuse ;  /* 0x000000b90e127223 */ /* 0x180fe20000010814 */
[-CC-:B------:R-:W-:Y:S01]  /*14a20*/  FFMA.FTZ R165, R12, R185.reuse, -R20.reuse ;  /* 0x000000b90ca57223 */ /* 0x180fe20000010814 */
[----:B------:R-:W-:Y:S01]  /*14a30*/  MUFU.EX2 R153, R153 ;  /* 0x0000009900997308 */ /* 0x000fe20000000800 */
[----:B------:R-:W-:-:S07]  /*14a40*/  FFMA.FTZ R167, R162, R185, -R20 ;  /* 0x000000b9a2a77223 */ /* 0x000fce0000010814 */
[----:B------:R-:W3:Y:S01]  /*14a50*/  MUFU.EX2 R18, R18 ;  /* 0x0000001200127308 */ /* 0x000ee20000000800 */
[-CC-:B------:R-:W-:Y:S01]  /*14a60*/  FFMA.FTZ R14, R152, R185.reuse, -R20.reuse ;  /* 0x000000b9980e7223 */ /* 0x180fe20000010814 */
[----:B------:R-:W-:-:S06]  /*14a70*/  FFMA.FTZ R169, R169, R185, -R20 ;  /* 0x000000b9a9a97223 */ /* 0x000fcc0000010814 */
[----:B------:R-:W-:Y:S08]  /*14a80*/  MUFU.EX2 R164, R164 ;  /* 0x000000a400a47308 */ /* 0x000ff00000000800 */
[----:B------:R-:W0:Y:S01]  /*14a90*/  MUFU.EX2 R165, R165 ;  /* 0x000000a500a57308 */ /* 0x000e220000000800 */
[----:B------:R-:W-:-:S07]  /*14aa0*/  FFMA.FTZ R12, R163, R185, -R20 ;  /* 0x000000b9a30c7223 */ /* 0x000fce0000010814 */
[----:B------:R-:W-:Y:S08]  /*14ab0*/  MUFU.EX2 R166, R166 ;  /* 0x000000a600a67308 */ /* 0x000ff00000000800 */
[----:B------:R-:W1:Y:S01]  /*14ac0*/  MUFU.EX2 R167, R167 ;  /* 0x000000a700a77308 */ /* 0x000e620000000800 */
[----:B---3--:R-:W-:Y:S01]  /*14ad0*/  FADD.FTZ R152, R18, R151 ;  /* 0x0000009712987221 */ /* 0x008fe20000010000 */
[----:B------:R-:W-:-:S06]  /*14ae0*/  FADD.FTZ R151, R153, R150 ;  /* 0x0000009699977221 */ /* 0x000fcc0000010000 */
[----:B------:R-:W-:Y:S01]  /*14af0*/  MUFU.EX2 R21, R21 ;  /* 0x0000001500157308 */ /* 0x000fe20000000800 */
[----:B------:R-:W-:-:S07]  /*14b00*/  FFMA.FTZ R171, R171, R185, -R20 ;  /* 0x000000b9abab7223 */ /* 0x000fce0000010814 */
[----:B------:R-:W3:Y:S01]  /*14b10*/  MUFU.EX2 R14, R14 ;  /* 0x0000000e000e7308 */ /* 0x000ee20000000800 */
[----:B0-----:R-:W-:Y:S01]  /*14b20*/  FADD.FTZ R152, R165, R152 ;  /* 0x00000098a5987221 */ /* 0x001fe20000010000 */
[----:B------:R-:W-:-:S06]  /*14b30*/  FADD.FTZ R151, R164, R151 ;  /* 0x00000097a4977221 */ /* 0x000fcc0000010000 */
[----:B------:R-:W-:Y:S01]  /*14b40*/  MUFU.EX2 R168, R168 ;  /* 0x000000a800a87308 */ /* 0x000fe20000000800 */
[----:B------:R-:W-:-:S07]  /*14b50*/  FFMA.FTZ R178, R173, R185, -R20 ;  /* 0x000000b9adb27223 */ /* 0x000fce0000010814 */
[----:B------:R-:W0:Y:S01]  /*14b60*/  MUFU.EX2 R169, R169 ;  /* 0x000000a900a97308 */ /* 0x000e220000000800 */
[----:B-1----:R-:W-:Y:S01]  /*14b70*/  FADD.FTZ R163, R167, R152 ;  /* 0x00000098a7a37221 */ /* 0x002fe20000010000 */
[----:B------:R-:W-:-:S06]  /*14b80*/  FADD.FTZ R150, R166, R151 ;  /* 0x00000097a6967221 */ /* 0x000fcc0000010000 */
[----:B------:R-:W-:Y:S01]  /*14b90*/  MUFU.EX2 R19, R19 ;  /* 0x0000001300137308 */ /* 0x000fe20000000800 */
[----:B------:R-:W-:-:S07]  /*14ba0*/  FFMA.FTZ R173, R175, R185, -R20 ;  /* 0x000000b9afad7223 */ /* 0x000fce0000010814 */
        /* <DEDUP_REMOVED lines=38> */
[----:B------:R-:W-:Y:S08]  /*14e10*/  MUFU.EX2 R6, R6 ;  /* 0x0000000600067308 */ /* 0x000ff00000000800 */
[----:B------:R-:W0:Y:S01]  /*14e20*/  MUFU.EX2 R152, R152 ;  /* 0x0000009800987308 */ /* 0x000e220000000800 */
[----:B-1----:R-:W-:Y:S01]  /*14e30*/  FADD.FTZ R162, R176, R163 ;  /* 0x000000a3b0a27221 */ /* 0x002fe20000010000 */
[----:B------:R-:W-:-:S06]  /*14e40*/  FADD.FTZ R150, R8, R151 ;  /* 0x0000009708967221 */ /* 0x000fcc0000010000 */
[----:B------:R-:W-:Y:S08]  /*14e50*/  MUFU.EX2 R5, R5 ;  /* 0x0000000500057308 */ /* 0x000ff00000000800 */
[----:B------:R-:W1:Y:S01]  /*14e60*/  MUFU.EX2 R179, R179 ;  /* 0x000000b300b37308 */ /* 0x000e620000000800 */
[----:B---3--:R-:W-:Y:S01]  /*14e70*/  FADD.FTZ R163, R177, R162 ;  /* 0x000000a2b1a37221 */ /* 0x008fe20000010000 */
[----:B------:R-:W-:-:S06]  /*14e80*/  FADD.FTZ R151, R7, R150 ;  /* 0x0000009607977221 */ /* 0x000fcc0000010000 */
[----:B------:R-:W3:Y:S08]  /*14e90*/  MUFU.EX2 R4, R4 ;  /* 0x0000000400047308 */ /* 0x000ef00000000800 */
[----:B------:R-:W5:Y:S01]  /*14ea0*/  MUFU.EX2 R20, R20 ;  /* 0x0000001400147308 */ /* 0x000f620000000800 */
[----:B0-----:R-:W-:Y:S01]  /*14eb0*/  FADD.FTZ R162, R152, R163 ;  /* 0x000000a398a27221 */ /* 0x001fe20000010000 */
[----:B------:R-:W-:-:S03]  /*14ec0*/  FADD.FTZ R150, R6, R151 ;  /* 0x0000009706967221 */ /* 0x000fc60000010000 */
[----:B-1----:R-:W-:Y:S01]  /*14ed0*/  FADD.FTZ R151, R179, R162 ;  /* 0x000000a2b3977221 */ /* 0x002fe20000010000 */
[----:B------:R-:W-:Y:S01]  /*14ee0*/  FADD.FTZ R163, R5, R150 ;  /* 0x0000009605a37221 */ /* 0x000fe20000010000 */
[C---:B----4-:R-:W-:Y:S01]  /*14ef0*/  FMUL.FTZ R71, R181.reuse, R71 ;  /* 0x00000047b5477220 */ /* 0x050fe20000410000 */
[C---:B------:R-:W-:Y:S02]  /*14f00*/  FMUL.FTZ R70, R181.reuse, R70 ;  /* 0x00000046b5467220 */ /* 0x040fe40000410000 */
[----:B---3--:R-:W-:Y:S01]  /*14f10*/  FADD.FTZ R150, R4, R163 ;  /* 0x000000a304967221 */ /* 0x008fe20000010000 */
[C---:B-----5:R-:W-:Y:S01]  /*14f20*/  FMUL.FTZ R11, R181.reuse, R11 ;  /* 0x0000000bb50b7220 */ /* 0x060fe20000410000 */
[C---:B------:R-:W-:Y:S01]  /*14f30*/  FMUL.FTZ R10, R181.reuse, R10 ;  /* 0x0000000ab50a7220 */ /* 0x040fe20000410000 */
[C---:B------:R-:W-:Y:S01]  /*14f40*/  FMUL.FTZ R129, R180.reuse, R129 ;  /* 0x00000081b4817220 */ /* 0x040fe20000410000 */
[----:B------:R-:W-:Y:S01]  /*14f50*/  FMUL.FTZ R128, R180, R128 ;  /* 0x00000080b4807220 */ /* 0x000fe20000410000 */
[----:B------:R-:W-:Y:S01]  /*14f60*/  FADD.FTZ R151, R20, R151 ;  /* 0x0000009714977221 */ /* 0x000fe20000010000 */
[C---:B------:R-:W-:Y:S01]  /*14f70*/  FMUL.FTZ R183, R181.reuse, R3 ;  /* 0x00000003b5b77220 */ /* 0x040fe20000410000 */
[----:B------:R-:W-:-:S03]  /*14f80*/  FMUL.FTZ R182, R181, R2 ;  /* 0x00000002b5b67220 */ /* 0x000fc60000410000 */
[----:B------:R-:W-:Y:S01]  /*14f90*/  STL.64 [R1+0x210], R150 ;  /* 0x0002109601007387 */ /* 0x000fe20000100a00 */
[----:B------:R-:W-:Y:S01]  /*14fa0*/  BAR.SYNC.DEFER_BLOCKING 0xf, 0x100 ;  /* 0x03c4000000007b1d */ /* 0x000fe20000010000 */
        /* <DEDUP_REMOVED lines=16> */
[----:B------:R-:W3:Y:S04]  /*150b0*/  LD.E.64 R2, desc[UR44][R62.64+0x8] ;  /* 0x0000082c3e027980 */ /* 0x000ee8000c101b00 */
[----:B------:R-:W4:Y:S04]  /*150c0*/  LD.E.64 R162, desc[UR44][R62.64] ;  /* 0x0000002c3ea27980 */ /* 0x000f28000c101b00 */
[----:B------:R-:W-:Y:S04]  /*150d0*/  STL.64 [R1+0x230], R70 ;  /* 0x0002304601007387 */ /* 0x000fe80000100a00 */
[----:B------:R0:W-:Y:S04]  /*150e0*/  STL.64 [R1+0x250], R10 ;  /* 0x0002500a01007387 */ /* 0x0001e80000100a00 */
[----:B------:R-:W-:Y:S01]  /*150f0*/  STL.64 [R1+0x378], R128 ;  /* 0x0003788001007387 */ /* 0x000fe20000100a00 */
[C---:B------:R-:W-:Y:S01]  /*15100*/  FMUL.FTZ R37, R181.reuse, R37 ;  /* 0x00000025b5257220 */ /* 0x040fe20000410000 */
[C---:B------:R-:W-:Y:S01]  /*15110*/  FMUL.FTZ R36, R181.reuse, R36 ;  /* 0x00000024b5247220 */ /* 0x040fe20000410000 */
[C---:B------:R-:W-:Y:S01]  /*15120*/  FMUL.FTZ R39, R181.reuse, R39 ;  /* 0x00000027b5277220 */ /* 0x040fe20000410000 */
[C---:B------:R-:W-:Y:S01]  /*15130*/  FMUL.FTZ R38, R181.reuse, R38 ;  /* 0x00000026b5267220 */ /* 0x040fe20000410000 */
[C---:B------:R-:W-:Y:S01]  /*15140*/  FMUL.FTZ R41, R181.reuse, R41 ;  /* 0x00000029b5297220 */ /* 0x040fe20000410000 */
[C---:B------:R-:W-:Y:S01]  /*15150*/  FMUL.FTZ R40, R181.reuse, R40 ;  /* 0x00000028b5287220 */ /* 0x040fe20000410000 */
[----:B0-----:R-:W5:Y:S04]  /*15160*/  LDL R10, [R1+0x230] ;  /* 0x00023000010a7983 */ /* 0x001f680000100800 */
[----:B------:R-:W3:Y:S01]  /*15170*/  LDL R11, [R1+0x37c] ;  /* 0x00037c00010b7983 */ /* 0x000ee20000100800 */
        /* <DEDUP_REMOVED lines=30> */
[C---:B--2---:R-:W-:Y:S01]  /*15360*/  FMUL.FTZ R81, R181.reuse, R81 ;  /* 0x00000051b5517220 */ /* 0x044fe20000410000 */
        /* <DEDUP_REMOVED lines=128> */
[----:B0-----:R-:W3:Y:S04]  /*15b70*/  LDL R86, [R1+0x234] ;  /* 0x0002340001567983 */ /* 0x001ee80000100800 */
[----:B-1----:R-:W3:Y:S04]  /*15b80*/  LDL R88, [R1+0x238] ;  /* 0x0002380001587983 */ /* 0x002ee80000100800 */
[----:B--2---:R-:W2:Y:S04]  /*15b90*/  LDL R90, [R1+0x23c] ;  /* 0x00023c00015a7983 */ /* 0x004ea80000100800 */
[----:B------:R-:W2:Y:S04]  /*15ba0*/  LDL R24, [R1+0x240] ;  /* 0x0002400001187983 */ /* 0x000ea80000100800 */
[----:B------:R-:W2:Y:S04]  /*15bb0*/  LDL R92, [R1+0x244] ;  /* 0x00024400015c7983 */ /* 0x000ea80000100800 */
[----:B------:R-:W2:Y:S04]  /*15bc0*/  LDL R94, [R1+0x248] ;  /* 0x00024800015e7983 */ /* 0x000ea80000100800 */
[----:B------:R-:W2:Y:S04]  /*15bd0*/  LDL R96, [R1+0x24c] ;  /* 0x00024c0001607983 */ /* 0x000ea80000100800 */
[----:B------:R-:W2:Y:S04]  /*15be0*/  LDL R26, [R1+0x250] ;  /* 0x00025000011a7983 */ /* 0x000ea80000100800 */
[----:B----4-:R-:W4:Y:S04]  /*15bf0*/  LDL R98, [R1+0x254] ;  /* 0x0002540001627983 */ /* 0x010f280000100800 */
[----:B------:R-:W4:Y:S04]  /*15c00*/  LDL R100, [R1+0x258] ;  /* 0x0002580001647983 */ /* 0x000f280000100800 */
[----:B------:R-:W4:Y:S04]  /*15c10*/  LDL R102, [R1+0x25c] ;  /* 0x00025c0001667983 */ /* 0x000f280000100800 */
[----:B------:R-:W4:Y:S04]  /*15c20*/  LDL R28, [R1+0x260] ;  /* 0x00026000011c7983 */ /* 0x000f280000100800 */
[----:B------:R-:W4:Y:S04]  /*15c30*/  LDL R104, [R1+0x264] ;  /* 0x0002640001687983 */ /* 0x000f280000100800 */
[----:B------:R-:W4:Y:S04]  /*15c40*/  LDL R106, [R1+0x268] ;  /* 0x00026800016a7983 */ /* 0x000f280000100800 */
[----:B-----5:R-:W5:Y:S04]  /*15c50*/  LDL R108, [R1+0x26c] ;  /* 0x00026c00016c7983 */ /* 0x020f680000100800 */
[----:B------:R-:W5:Y:S04]  /*15c60*/  LDL R30, [R1+0x270] ;  /* 0x00027000011e7983 */ /* 0x000f680000100800 */
[----:B------:R-:W5:Y:S04]  /*15c70*/  LDL R110, [R1+0x274] ;  /* 0x00027400016e7983 */ /* 0x000f680000100800 */
[----:B------:R-:W5:Y:S04]  /*15c80*/  LDL R112, [R1+0x278] ;  /* 0x0002780001707983 */ /* 0x000f680000100800 */
[----:B---3--:R-:W3:Y:S04]  /*15c90*/  LDL R114, [R1+0x27c] ;  /* 0x00027c0001727983 */ /* 0x008ee80000100800 */
[----:B------:R-:W3:Y:S04]  /*15ca0*/  LDL R32, [R1+0x280] ;  /* 0x0002800001207983 */ /* 0x000ee80000100800 */
        /* <DEDUP_REMOVED lines=106> */
[----:B------:R-:W-:Y:S04]  /*16350*/  STL [R1+0x230], R10 ;  /* 0x0002300a01007387 */ /* 0x000fe80000100800 */
[----:B------:R0:W-:Y:S04]  /*16360*/  STL [R1+0x37c], R11 ;  /* 0x00037c0b01007387 */ /* 0x0001e80000100800 */
[----:B------:R-:W3:Y:S04]  /*16370*/  LDL R181, [R1+0x1e8] ;  /* 0x0001e80001b57983 */ /* 0x000ee80000100800 */
[----:B0-----:R-:W3:Y:S04]  /*16380*/  LDL.64 R10, [R1+0xa8] ;  /* 0x0000a800010a7983 */ /* 0x001ee80000100a00 */
        /* <DEDUP_REMOVED lines=8> */
[----:B----4-:R-:W-:Y:S04]  /*16410*/  STL [R1+0x254], R98 ;  /* 0x0002546201007387 */ /* 0x010fe80000100800 */
[----:B------:R-:W-:Y:S04]  /*16420*/  STL [R1+0x258], R100 ;  /* 0x0002586401007387 */ /* 0x000fe80000100800 */
[----:B------:R-:W-:Y:S04]  /*16430*/  STL [R1+0x25c], R102 ;  /* 0x00025c6601007387 */ /* 0x000fe80000100800 */
[----:B------:R-:W-:Y:S04]  /*16440*/  STL [R1+0x260], R28 ;  /* 0x0002601c01007387 */ /* 0x000fe80000100800 */
[----:B------:R-:W-:Y:S04]  /*16450*/  STL [R1+0x264], R104 ;  /* 0x0002646801007387 */ /* 0x000fe80000100800 */
[----:B------:R-:W-:Y:S04]  /*16460*/  STL [R1+0x268], R106 ;  /* 0x0002686a01007387 */ /* 0x000fe80000100800 */
[----:B-----5:R-:W-:Y:S04]  /*16470*/  STL [R1+0x26c], R108 ;  /* 0x00026c6c01007387 */ /* 0x020fe80000100800 */
[----:B------:R-:W-:Y:S04]  /*16480*/  STL [R1+0x270], R30 ;  /* 0x0002701e01007387 */ /* 0x000fe80000100800 */
[----:B------:R-:W-:Y:S04]  /*16490*/  STL [R1+0x274], R110 ;  /* 0x0002746e01007387 */ /* 0x000fe80000100800 */
[----:B------:R-:W-:Y:S04]  /*164a0*/  STL [R1+0x278], R112 ;  /* 0x0002787001007387 */ /* 0x000fe80000100800 */
[----:B---3--:R-:W-:Y:S04]  /*164b0*/  STL [R1+0x27c], R114 ;  /* 0x00027c7201007387 */ /* 0x008fe80000100800 */
        /* <DEDUP_REMOVED lines=68> */
[----:B------:R1:W-:Y:S04]  /*16900*/  STL [R1+0x394], R31 ;  /* 0x0003941f01007387 */ /* 0x0003e80000100800 */
[----:B------:R-:W-:Y:S04]  /*16910*/  STL [R1+0x398], R33 ;  /* 0x0003982101007387 */ /* 0x000fe80000100800 */
[----:B------:R2:W-:Y:S04]  /*16920*/  STL [R1+0x39c], R35 ;  /* 0x00039c2301007387 */ /* 0x0005e80000100800 */
        /* <DEDUP_REMOVED lines=68> */
[----:B------:R-:W-:Y:S01]  /*16d70*/  MOV R3, R2 ;  /* 0x0000000200037202 */ /* 0x000fe20000000f00 */
[----:B------:R-:W-:Y:S01]  /*16d80*/  IMAD R10, R181, 0x1000, R10 ;  /* 0x00001000b50a7824 */ /* 0x000fe200078e020a */
[----:B------:R-:W-:-:S02]  /*16d90*/  F2FP.BF16.F32.PACK_AB R164, R164, R153 ;  /* 0x00000099a4a4723e */ /* 0x000fc400000010ff */
[----:B------:R-:W-:Y:S01]  /*16da0*/  F2FP.BF16.F32.PACK_AB R165, R165, R18 ;  /* 0x00000012a5a5723e */ /* 0x000fe200000010ff */
[--C-:B------:R-:W-:Y:S01]  /*16db0*/  IMAD R163, R163, 0x2, R3.reuse ;  /* 0x00000002a3a37824 */ /* 0x100fe200078e0203 */
[----:B------:R-:W-:Y:S01]  /*16dc0*/  F2FP.BF16.F32.PACK_AB R166, R21, R166 ;  /* 0x000000a615a6723e */ /* 0x000fe200000010ff */
[----:B------:R-:W-:Y:S01]  /*16dd0*/  IMAD R2, R162, 0x2, R3 ;  /* 0x00000002a2027824 */ /* 0x000fe200078e0203 */
[----:B------:R-:W-:Y:S02]  /*16de0*/  F2FP.BF16.F32.PACK_AB R167, R14, R167 ;  /* 0x000000a70ea7723e */ /* 0x000fe400000010ff */
[----:B------:R-:W-:Y:S02]  /*16df0*/  F2FP.BF16.F32.PACK_AB R168, R19, R168 ;  /* 0x000000a813a8723e */ /* 0x000fe400000010ff */
[----:B------:R-:W-:Y:S02]  /*16e00*/  F2FP.BF16.F32.PACK_AB R169, R12, R169 ;  /* 0x000000a90ca9723e */ /* 0x000fe400000010ff */
[----:B------:R-:W-:-:S02]  /*16e10*/  F2FP.BF16.F32.PACK_AB R170, R15, R170 ;  /* 0x000000aa0faa723e */ /* 0x000fc400000010ff */
[----:B------:R-:W-:Y:S02]  /*16e20*/  F2FP.BF16.F32.PACK_AB R171, R178, R171 ;  /* 0x000000abb2ab723e */ /* 0x000fe400000010ff */
[----:B------:R-:W-:Y:S01]  /*16e30*/  F2FP.BF16.F32.PACK_AB R173, R174, R173 ;  /* 0x000000adaead723e */ /* 0x000fe200000010ff */
[----:B------:R-:W-:Y:S01]  /*16e40*/  IMAD R162, R162, 0x2, R163 ;  /* 0x00000002a2a27824 */ /* 0x000fe200078e02a3 */
[----:B------:R-:W-:Y:S02]  /*16e50*/  R2UR UR6, R10 ;  /* 0x000000000a0672ca */ /* 0x000fe400000e0000 */
[----:B------:R-:W-:Y:S02]  /*16e60*/  R2UR UR7, R11 ;  /* 0x000000000b0772ca */ /* 0x000fe400000e0000 */
[----:B------:R-:W-:Y:S02]  /*16e70*/  F2FP.BF16.F32.PACK_AB R172, R13, R172 ;  /* 0x000000ac0dac723e */ /* 0x000fe400000010ff */
[----:B------:R-:W-:-:S02]  /*16e80*/  F2FP.BF16.F32.PACK_AB R174, R8, R9 ;  /* 0x0000000908ae723e */ /* 0x000fc400000010ff */
[----:B------:R-:W-:Y:S02]  /*16e90*/  F2FP.BF16.F32.PACK_AB R175, R176, R175 ;  /* 0x000000afb0af723e */ /* 0x000fe400000010ff */
[----:B------:R-:W-:Y:S02]  /*16ea0*/  F2FP.BF16.F32.PACK_AB R176, R6, R7 ;  /* 0x0000000706b0723e */ /* 0x000fe400000010ff */
[----:B------:R-:W-:Y:S02]  /*16eb0*/  F2FP.BF16.F32.PACK_AB R177, R152, R177 ;  /* 0x000000b198b1723e */ /* 0x000fe400000010ff */
[----:B------:R-:W-:Y:S02]  /*16ec0*/  F2FP.BF16.F32.PACK_AB R178, R4, R5 ;  /* 0x0000000504b2723e */ /* 0x000fe400000010ff */
[----:B------:R-:W-:Y:S01]  /*16ed0*/  F2FP.BF16.F32.PACK_AB R179, R20, R179 ;  /* 0x000000b314b3723e */ /* 0x000fe200000010ff */
[----:B------:R-:W-:Y:S04]  /*16ee0*/  STSM.16.M88.4 [R3], R164 ;  /* 0x000000a403007844 */ /* 0x000fe80000000200 */
[----:B------:R0:W-:Y:S04]  /*16ef0*/  STSM.16.M88.4 [R2], R168 ;  /* 0x000000a802007844 */ /* 0x0001e80000000200 */
[----:B------:R-:W-:Y:S04]  /*16f00*/  STSM.16.M88.4 [R163], R172 ;  /* 0x000000aca3007844 */ /* 0x000fe80000000200 */
[----:B------:R-:W-:Y:S01]  /*16f10*/  STSM.16.M88.4 [R162], R176 ;  /* 0x000000b0a2007844 */ /* 0x000fe20000000200 */
[----:B------:R-:W-:-:S02]  /*16f20*/  VIADD R4, R10, 0x80 ;  /* 0x000000800a047836 */ /* 0x000fc40000000000 */
[----:B------:R-:W-:Y:S01]  /*16f30*/  IMAD.MOV.U32 R5, RZ, RZ, R11 ;  /* 0x000000ffff057224 */ /* 0x000fe200078e000b */
[----:B--2---:R-:W-:-:S06]  /*16f40*/  WARPGROUP.ARRIVE ;  /* 0x00000000000079c5 */ /* 0x004fcc0000000000 */
[----:B------:R-:W-:Y:S01]  /*16f50*/  HGMMA.64x256x16.F32.BF16 R24, R164, gdesc[UR4].tnspB, R24, gsb0 ;  /* 0x43e00004a4187df0 */ /* 0x000fe20008001818 */
[----:B------:R-:W-:Y:S02]  /*16f60*/  R2UR UR6, R4 ;  /* 0x00000000040672ca */ /* 0x000fe400000e0000 */
[----:B------:R-:W-:Y:S01]  /*16f70*/  R2UR UR7, R5 ;  /* 0x00000000050772ca */ /* 0x000fe200000e0000 */
[----:B0-----:R-:W-:Y:S02]  /*16f80*/  VIADD R2, R10, 0x100 ;  /* 0x000001000a027836 */ /* 0x001fe40000000000 */
[----:B------:R-:W-:Y:S01]  /*16f90*/  IMAD.MOV.U32 R3, RZ, RZ, R11 ;  /* 0x000000ffff037224 */ /* 0x000fe200078e000b */
        /* <DEDUP_REMOVED lines=145> */
[----:B-1----:R-:W5:Y:S04]  /*178b0*/  LDL R72, [R1+0x238] ;  /* 0x0002380001487983 */ /* 0x002f680000100800 */
[----:B------:R-:W5:Y:S04]  /*178c0*/  LDL R74, [R1+0x23c] ;  /* 0x00023c00014a7983 */ /* 0x000f680000100800 */
[----:B------:R-:W5:Y:S04]  /*178d0*/  LDL R4, [R1+0x240] ;  /* 0x0002400001047983 */ /* 0x000f680000100800 */
[----:B--2---:R-:W2:Y:S04]  /*178e0*/  LDL R76, [R1+0x244] ;  /* 0x00024400014c7983 */ /* 0x004ea80000100800 */
[----:B------:R-:W2:Y:S04]  /*178f0*/  LDL R78, [R1+0x248] ;  /* 0x00024800014e7983 */ /* 0x000ea80000100800 */
[----:B---3--:R-:W3:Y:S04]  /*17900*/  LDL R80, [R1+0x24c] ;  /* 0x00024c0001507983 */ /* 0x008ee80000100800 */
[----:B------:R-:W3:Y:S04]  /*17910*/  LDL R6, [R1+0x250] ;  /* 0x0002500001067983 */ /* 0x000ee80000100800 */
        /* <DEDUP_REMOVED lines=124> */
[----:B0-----:R-:W0:Y:S01]  /*180e0*/  FENCE.VIEW.ASYNC.S ;  /* 0x00000000000073c6 */ /* 0x001e220000000000 */
[----:B------:R-:W-:Y:S03]  /*180f0*/  BSSY B0, `(.L_x_5077) ;  /* 0x000008a000007945 */ /* 0x000fe60003800000 */
[----:B------:R1:W-:Y:S04]  /*18100*/  STL [R1+0x230], R2 ;  /* 0x0002300201007387 */ /* 0x0003e80000100800 */
[----:B------:R1:W-:Y:S04]  /*18110*/  STL [R1+0x234], R70 ;  /* 0x0002344601007387 */ /* 0x0003e80000100800 */
[----:B------:R1:W-:Y:S04]  /*18120*/  STL [R1+0x238], R72 ;  /* 0x0002384801007387 */ /* 0x0003e80000100800 */
[----:B------:R1:W-:Y:S04]  /*18130*/  STL [R1+0x23c], R74 ;  /* 0x00023c4a01007387 */ /* 0x0003e80000100800 */
[----:B------:R1:W-:Y:S04]  /*18140*/  STL [R1+0x240], R4 ;  /* 0x0002400401007387 */ /* 0x0003e80000100800 */
[----:B--2---:R1:W-:Y:S04]  /*18150*/  STL [R1+0x244], R76 ;  /* 0x0002444c01007387 */ /* 0x0043e80000100800 */
[----:B------:R1:W-:Y:S04]  /*18160*/  STL [R1+0x248], R78 ;  /* 0x0002484e01007387 */ /* 0x0003e80000100800 */
[----:B---3--:R1:W-:Y:S04]  /*18170*/  STL [R1+0x24c], R80 ;  /* 0x00024c5001007387 */ /* 0x0083e80000100800 */
[----:B------:R1:W-:Y:S04]  /*18180*/  STL [R1+0x250], R6 ;  /* 0x0002500601007387 */ /* 0x0003e80000100800 */
[----:B------:R1:W-:Y:S04]  /*18190*/  STL [R1+0x254], R82 ;  /* 0x0002545201007387 */ /* 0x0003e80000100800 */
[----:B----4-:R1:W-:Y:S04]  /*181a0*/  STL [R1+0x258], R84 ;  /* 0x0002585401007387 */ /* 0x0103e80000100800 */
[----:B------:R1:W-:Y:S04]  /*181b0*/  STL [R1+0x25c], R86 ;  /* 0x00025c5601007387 */ /* 0x0003e80000100800 */
[----:B------:R1:W-:Y:S04]  /*181c0*/  STL [R1+0x260], R8 ;  /* 0x0002600801007387 */ /* 0x0003e80000100800 */
[----:B-----5:R1:W-:Y:S04]  /*181d0*/  STL [R1+0x264], R88 ;  /* 0x0002645801007387 */ /* 0x0203e80000100800 */
        /* <DEDUP_REMOVED lines=114> */
[----:B0-----:R-:W-:Y:S01]  /*18900*/  NOP ;  /* 0x0000000000007918 */ /* 0x001fe20000000000 */
[----:B------:R-:W-:Y:S06]  /*18910*/  BAR.ARV 0xe, 0x100 ;  /* 0x0384000000007b1d */ /* 0x000fec0000002000 */
[----:B------:R-:W-:Y:S05]  /*18920*/  @P0 BRA `(.L_x_5078) ;  /* 0x0000000000180947 */ /* 0x000fea0003800000 */
[----:B-1----:R-:W2:Y:S04]  /*18930*/  LDL.64 R4, [R1+0x68] ;  /* 0x0000680001047983 */ /* 0x002ea80000100a00 */
[----:B------:R-:W3:Y:S01]  /*18940*/  LDL R2, [R1+0x1e8] ;  /* 0x0001e80001027983 */ /* 0x000ee20000100800 */
[----:B--2---:R-:W-:-:S05]  /*18950*/  MOV R3, R4 ;  /* 0x0000000400037202 */ /* 0x004fca0000000f00 */
[----:B---3--:R-:W-:-:S05]  /*18960*/  IMAD R2, R2, 0x8, R3 ;  /* 0x0000000802027824 */ /* 0x008fca00078e0203 */
[----:B------:R-:W-:-:S04]  /*18970*/  PRMT R2, RZ, 0x654, R2 ;  /* 0x00000654ff027816 */ /* 0x000fc80000000002 */
[----:B------:R0:W-:Y:S03]  /*18980*/  SYNCS.ARRIVE.TRANS64.RED.A1T0 RZ, [R2+URZ], RZ ;  /* 0x000000ff02ff79a7 */ /* 0x0001e6000810043f */
.L_x_5078:
[----:B------:R-:W-:Y:S05]  /*18990*/  BSYNC B0 ;  /* 0x0000000000007941 */ /* 0x000fea0003800000 */
.L_x_5077:
[----:B------:R-:W-:Y:S05]  /*189a0*/  @P1 BRA `(.L_x_5079) ;  /* 0xffffff8c00e01947 */ /* 0x000fea000383ffff */
.L_x_5058:
[----:B------:R-:W-:-:S13]  /*189b0*/  ISETP.GE.AND P1, PT, R0, R157, PT ;  /* 0x0000009d0000720c */ /* 0x000fda0003f26270 */
[----:B------:R-:W-:Y:S05]  /*189c0*/  @!P1 BRA `(.L_x_5080) ;  /* 0x000000a8001c9947 */ /* 0x000fea0003800000 */
.L_x_5109:
[----:B01----:R-:W2:Y:S04]  /*189d0*/  LD.E R14, desc[UR44][R16.64+0x1e8] ;  /* 0x0001e82c100e7980 */ /* 0x003ea8000c101900 */
[----:B0-----:R-:W3:Y:S04]  /*189e0*/  LD.E R2, desc[UR44][R16.64+0x1f0] ;  /* 0x0001f02c10027980 */ /* 0x001ee8000c101900 */
[----:B------:R-:W4:Y:S01]  /*189f0*/  LD.E R6, desc[UR44][R16.64+0x1c] ;  /* 0x00001c2c10067980 */ /* 0x000f22000c101900 */
[----:B--2---:R-:W-:-:S05]  /*18a00*/  VIADD R5, R14, 0x1 ;  /* 0x000000010e057836 */ /* 0x004fca0000000000 */
[----:B------:R-:W-:-:S13]  /*18a10*/  ISETP.NE.AND P1, PT, R5, 0x2, PT ;  /* 0x000000020500780c */ /* 0x000fda0003f25270 */
[----:B------:R0:W5:Y:S04]  /*18a20*/  @P1 LD.E R7, desc[UR44][R16.64+0x1ec] ;  /* 0x0001ec2c10071980 */ /* 0x000168000c101900 */
[----:B------:R-:W2:Y:S01]  /*18a30*/  @!P1 LD.E R4, desc[UR44][R16.64+0x1ec] ;  /* 0x0001ec2c10049980 */ /* 0x000ea2000c101900 */
[----:B---3--:R-:W-:Y:S01]  /*18a40*/  VIADD R3, R2, 0x1 ;  /* 0x0000000102037836 */ /* 0x008fe20000000000 */
[----:B----4-:R-:W-:Y:S02]  /*18a50*/  LOP3.LUT R6, R6, 0x1, RZ, 0xfc, !PT ;  /* 0x0000000106067812 */ /* 0x010fe400078efcff */
[----:B------:R1:W-:Y:S04]  /*18a60*/  ST.E desc[UR44][R16.64+0x1e8], R5 ;  /* 0x0001e80510007985 */ /* 0x0003e8000c10192c */
[----:B------:R0:W-:Y:S04]  /*18a70*/  ST.E desc[UR44][R16.64+0x1f0], R3 ;  /* 0x0001f00310007985 */ /* 0x0001e8000c10192c */
[----:B------:R0:W-:Y:S01]  /*18a80*/  @!P1 ST.E desc[UR44][R16.64+0x1e8], RZ ;  /* 0x0001e8ff10009985 */ /* 0x0001e2000c10192c */
[----:B------:R-:W-:Y:S01]  /*18a90*/  ISETP.NE.AND P2, PT, R6, 0x3, PT ;  /* 0x000000030600780c */ /* 0x000fe20003f45270 */
[----:B------:R-:W-:Y:S05]  /*18aa0*/  YIELD ;  /* 0x0000000000007946 */ /* 0x000fea0003800000 */
[----:B------:R-:W-:Y:S01]  /*18ab0*/  BSSY B0, `(.L_x_5081) ;  /* 0x0000006000007945 */ /* 0x000fe20003800000 */
[----:B-1----:R-:W-:Y:S01]  /*18ac0*/  @!P1 IMAD.MOV.U32 R5, RZ, RZ, RZ ;  /* 0x000000ffff059224 */ /* 0x002fe200078e00ff */
[----:B--2---:R-:W-:-:S05]  /*18ad0*/  @!P1 LOP3.LUT R7, R4, 0x1, RZ, 0x3c, !PT ;  /* 0x0000000104079812 */ /* 0x004fca00078e3cff */
[----:B------:R0:W-:Y:S01]  /*18ae0*/  @!P1 ST.E desc[UR44][R16.64+0x1ec], R7 ;  /* 0x0001ec0710009985 */ /* 0x0001e2000c10192c */
[----:B------:R-:W-:Y:S05]  /*18af0*/  @!P2 BRA `(.L_x_5082) ;  /* 0x000000000004a947 */ /* 0x000fea0003800000 */
[----:B------:R-:W-:Y:S01]  /*18b00*/  BPT.TRAP 0x1 ;  /* 0x000000040000795c */ /* 0x000fe20000300000 */
.L_x_5082:
[----:B------:R-:W-:Y:S05]  /*18b10*/  BSYNC B0 ;  /* 0x0000000000007941 */ /* 0x000fea0003800000 */
.L_x_5081:
[----:B0-----:R-:W2:Y:S01]  /*18b20*/  LD.E.64 R2, desc[UR44][R16.64+0x8] ;  /* 0x0000082c10027980 */ /* 0x001ea2000c101b00 */
[----:B-----5:R-:W-:Y:S02]  /*18b30*/  SHF.L.U32 R8, R7, 0x1f, RZ ;  /* 0x0000001f07087819 */ /* 0x020fe400000006ff */
[----:B--2---:R-:W-:-:S05]  /*18b40*/  MOV R2, R2 ;  /* 0x0000000200027202 */ /* 0x004fca0000000f00 */
[----:B------:R-:W-:-:S04]  /*18b50*/  IMAD R5, R5, 0x8, R2 ;  /* 0x0000000805057824 */ /* 0x000fc800078e0202 */
[----:B------:R0:W1:Y:S01]  /*18b60*/  SYNCS.PHASECHK.TRANS64.TRYWAIT P1, [R5+URZ], R8 ;  /* 0x00000008050075a7 */ /* 0x000062000802017f */
[----:B------:R-:W2:Y:S04]  /*18b70*/  LD.E R2, desc[UR44][R16.64+0x1c] ;  /* 0x00001c2c10027980 */ /* 0x000ea8000c101900 */
[----:B------:R0:W5:Y:S04]  /*18b80*/  LD.E R4, desc[UR44][R16.64+0x1e8] ;  /* 0x0001e82c10047980 */ /* 0x000168000c101900 */
[----:B------:R0:W5:Y:S01]  /*18b90*/  LD.E R6, desc[UR44][R16.64+0x1ec] ;  /* 0x0001ec2c10067980 */ /* 0x000162000c101900 */
[----:B------:R-:W-:Y:S01]  /*18ba0*/  BSSY B0, `(.L_x_5083) ;  /* 0x0000005000007945 */ /* 0x000fe20003800000 */
[----:B--2---:R-:W-:-:S04]  /*18bb0*/  LOP3.LUT R2, R2, 0x1, RZ, 0xfc, !PT ;  /* 0x0000000102027812 */ /* 0x004fc800078efcff */
[----:B------:R-:W-:-:S13]  /*18bc0*/  ISETP.NE.AND P2, PT, R2, 0x3, PT ;  /* 0x000000030200780c */ /* 0x000fda0003f45270 */
[----:B01----:R-:W-:Y:S05]  /*18bd0*/  @!P2 BRA `(.L_x_5084) ;  /* 0x000000000004a947 */ /* 0x003fea0003800000 */
[----:B------:R-:W-:Y:S01]  /*18be0*/  BPT.TRAP 0x1 ;  /* 0x000000040000795c */ /* 0x000fe20000300000 */
.L_x_5084:
[----:B------:R-:W-:Y:S05]  /*18bf0*/  BSYNC B0 ;  /* 0x0000000000007941 */ /* 0x000fea0003800000 */
.L_x_5083:
[----:B------:R-:W-:Y:S04]  /*18c00*/  BSSY B0, `(.L_x_5085) ;  /* 0x0000008000007945 */ /* 0x000fe80003800000 */
[----:B------:R-:W-:Y:S05]  /*18c10*/  @P1 BRA `(.L_x_5086) ;  /* 0x0000000000181947 */ /* 0x000fea0003800000 */
[----:B------:R-:W2:Y:S01]  /*18c20*/  LD.E.64 R2, desc[UR44][R16.64+0x8] ;  /* 0x0000082c10027980 */ /* 0x000ea2000c101b00 */
[----:B-----5:R-:W-:Y:S02]  /*18c30*/  SHF.L.U32 R5, R6, 0x1f, RZ ;  /* 0x0000001f06057819 */ /* 0x020fe400000006ff */
[----:B--2---:R-:W-:-:S05]  /*18c40*/  MOV R3, R2 ;  /* 0x0000000200037202 */ /* 0x004fca0000000f00 */
[----:B------:R-:W-:-:S04]  /*18c50*/  IMAD R4, R4, 0x8, R3 ;  /* 0x0000000804047824 */ /* 0x000fc800078e0203 */
[----:B------:R-:W0:Y:S02]  /*18c60*/  SYNCS.PHASECHK.TRANS64.TRYWAIT P1, [R4+URZ], R5 ;  /* 0x00000005040075a7 */ /* 0x000e24000802017f */
[----:B0-----:R-:W-:Y:S05]  /*18c70*/  @!P1 BRA `(.L_x_5087) ;  /* 0x00000140006c9947 */ /* 0x001fea0003800000 */
.L_x_5086:
[----:B------:R-:W-:Y:S05]  /*18c80*/  BSYNC B0 ;  /* 0x0000000000007941 */ /* 0x000fea0003800000 */
.L_x_5085:
[----:B------:R-:W2:Y:S04]  /*18c90*/  LD.E R3, desc[UR44][R16.64+0x1e8] ;  /* 0x0001e82c10037980 */ /* 0x000ea8000c101900 */
[----:B-----5:R-:W2:Y:S01]  /*18ca0*/  LD.E.64 R6, desc[UR44][R16.64+0xa0] ;  /* 0x0000a02c10067980 */ /* 0x020ea2000c101b00 */
[----:B------:R-:W-:Y:S05]  /*18cb0*/  WARPSYNC.ALL ;  /* 0x0000000000007948 */ /* 0x000fea0003800000 */
[----:B------:R-:W3:Y:S04]  /*18cc0*/  LD.E.64 R12, desc[UR44][R16.64+0x98] ;  /* 0x0000982c100c7980 */ /* 0x000ee8000c101b00 */
[----:B0-----:R-:W4:Y:S04]  /*18cd0*/  LD.E.64 R4, desc[UR44][R16.64+0x98] ;  /* 0x0000982c10047980 */ /* 0x001f28000c101b00 */
[----:B------:R-:W4:Y:S04]  /*18ce0*/  LD.E.64 R8, desc[UR44][R16.64+0x98] ;  /* 0x0000982c10087980 */ /* 0x000f28000c101b00 */
[----:B------:R-:W4:Y:S01]  /*18cf0*/  LD.E.64 R10, desc[UR44][R16.64+0x98] ;  /* 0x0000982c100a7980 */ /* 0x000f22000c101b00 */
[----:B--2---:R-:W-:-:S02]  /*18d00*/  IMAD R2, R3, 0x200, R6 ;  /* 0x0000020003027824 */ /* 0x004fc400078e0206 */
[----:B------:R-:W-:Y:S01]  /*18d10*/  IMAD.MOV.U32 R3, RZ, RZ, R7 ;  /* 0x000000ffff037224 */ /* 0x000fe200078e0007 */
[----:B------:R-:W2:Y:S02]  /*18d20*/  LD.E R18, desc[UR44][R16.64+0x54] ;  /* 0x0000542c10127980 */ /* 0x000ea4000c101900 */
[C---:B------:R-:W-:Y:S02]  /*18d30*/  R2UR UR6, R2.reuse ;  /* 0x00000000020672ca */ /* 0x040fe400000e0000 */
[----:B------:R-:W-:Y:S01]  /*18d40*/  R2UR UR7, R3 ;  /* 0x00000000030772ca */ /* 0x000fe200000e0000 */
[----:B------:R0:W-:Y:S01]  /*18d50*/  ST.E desc[UR44][R16.64+0x80], RZ ;  /* 0x000080ff10007985 */ /* 0x0001e2000c10192c */
[----:B------:R-:W-:Y:S01]  /*18d60*/  WARPGROUP.ARRIVE ;  /* 0x00000000000079c5 */ /* 0x000fe20000000000 */
[----:B------:R-:W-:Y:S02]  /*18d70*/  VIADD R6, R2, 0x2 ;  /* 0x0000000202067836 */ /* 0x000fe40000000000 */
[----:B------:R-:W-:Y:S01]  /*18d80*/  IMAD.MOV.U32 R15, RZ, RZ, 0x1 ;  /* 0x00000001ff0f7424 */ /* 0x000fe200078e00ff */
[----:B---3--:R-:W-:-:S02]  /*18d90*/  R2UR UR4, R12 ;  /* 0x000000000c0472ca */ /* 0x008fc400000e0000 */
[----:B------:R-:W-:-:S13]  /*18da0*/  R2UR UR5, R13 ;  /* 0x000000000d0572ca */ /* 0x000fda00000e0000 */
[----:B------:R-:W-:Y:S01]  /*18db0*/  HGMMA.64x64x16.F32.BF16 R24, gdesc[UR4], RZ, !UPT, gsb0 ;  /* 0x00e00000041879f0 */ /* 0x000fe2000c0018ff */
[----:B----4-:R-:W-:Y:S01]  /*18dc0*/  VIADD R4, R4, 0x2 ;  /* 0x0000000204047836 */ /* 0x010fe20000000000 */
[----:B------:R-:W-:Y:S02]  /*18dd0*/  R2UR UR6, R6 ;  /* 0x00000000060672ca */ /* 0x000fe400000e0000 */
[----:B------:R-:W-:Y:S02]  /*18de0*/  R2UR UR7, R7 ;  /* 0x00000000070772ca */ /* 0x000fe400000e0000 */
[----:B------:R-:W-:Y:S02]  /*18df0*/  R2UR UR4, R4 ;  /* 0x00000000040472ca */ /* 0x000fe400000e0000 */
[----:B------:R-:W-:Y:S01]  /*18e00*/  R2UR UR5, R5 ;  /* 0x00000000050572ca */ /* 0x000fe200000e0000 */
[----:B------:R-:W-:Y:S02]  /*18e10*/  WARPGROUP.DEPBAR.LE gsb0, 0x0 ;  /* 0x00008000000079c5 */ /* 0x000fe40000010000 */
[----:B------:R0:W5:Y:S04]  /*18e20*/  LD.E R12, desc[UR44][R16.64+0x1e8] ;  /* 0x0001e82c100c7980 */ /* 0x000168000c101900 */
[----:B------:R0:W5:Y:S04]  /*18e30*/  LD.E R13, desc[UR44][R16.64+0x1ec] ;  /* 0x0001ec2c100d7980 */ /* 0x000168000c101900 */
[----:B------:R0:W-:Y:S01]  /*18e40*/  ST.E desc[UR44][R16.64+0x80], R15 ;  /* 0x0000800f10007985 */ /* 0x0001e2000c10192c */
[----:B------:R-:W-:-:S06]  /*18e50*/  WARPGROUP.ARRIVE ;  /* 0x00000000000079c5 */ /* 0x000fcc0000000000 */
        /* <DEDUP_REMOVED lines=9> */
[----:B------:R0:W-:Y:S01]  /*18ef0*/  ST.E desc[UR44][R16.64+0x80], R15 ;  /* 0x0000800f10007985 */ /* 0x0001e2000c10192c */
[----:B------:R-:W-:-:S09]  /*18f00*/  WARPGROUP.ARRIVE ;  /* 0x00000000000079c5 */ /* 0x000fd20000000000 */
[----:B------:R-:W-:Y:S01]  /*18f10*/  HGMMA.64x64x16.F32.BF16 R24, gdesc[UR4], R24, gsb0 ;  /* 0x00e00000041879f0 */ /* 0x000fe20008001818 */
[----:B------:R-:W-:Y:S02]  /*18f20*/  VIADD R4, R2, 0x6 ;  /* 0x0000000602047836 */ /* 0x000fe40000000000 */
[----:B------:R-:W-:Y:S02]  /*18f30*/  VIADD R2, R10, 0x6 ;  /* 0x000000060a027836 */ /* 0x000fe40000000000 */
[----:B------:R-:W-:Y:S02]  /*18f40*/  IMAD.MOV.U32 R5, RZ, RZ, R7 ;  /* 0x000000ffff057224 */ /* 0x000fe400078e0007 */
[----:B------:R-:W-:Y:S01]  /*18f50*/  IMAD.MOV.U32 R3, RZ, RZ, R11 ;  /* 0x000000ffff037224 */ /* 0x000fe200078e000b */
[----:B------:R-:W-:Y:S02]  /*18f60*/  R2UR UR6, R4 ;  /* 0x00000000040672ca */ /* 0x000fe400000e0000 */
[----:B------:R-:W-:-:S02]  /*18f70*/  R2UR UR7, R5 ;  /* 0x00000000050772ca */ /* 0x000fc400000e0000 */
[----:B------:R-:W-:Y:S02]  /*18f80*/  R2UR UR4, R2 ;  /* 0x00000000020472ca */ /* 0x000fe400000e0000 */
[----:B------:R-:W-:Y:S01]  /*18f90*/  R2UR UR5, R3 ;  /* 0x00000000030572ca */ /* 0x000fe200000e0000 */
[----:B------:R-:W-:Y:S02]  /*18fa0*/  WARPGROUP.DEPBAR.LE gsb0, 0x0 ;  /* 0x00008000000079c5 */ /* 0x000fe40000010000 */
[----:B------:R0:W-:Y:S01]  /*18fb0*/  ST.E desc[UR44][R16.64+0x80], R15 ;  /* 0x0000800f10007985 */ /* 0x0001e2000c10192c */
[----:B------:R-:W-:-:S09]  /*18fc0*/  WARPGROUP.ARRIVE ;  /* 0x00000000000079c5 */ /* 0x000fd20000000000 */
[----:B------:R-:W-:Y:S01]  /*18fd0*/  HGMMA.64x64x16.F32.BF16 R24, gdesc[UR4], R24, gsb0 ;  /* 0x00e00000041879f0 */ /* 0x000fe20008001818 */
[----:B--2---:R-:W-:-:S04]  /*18fe0*/  LOP3.LUT R18, R18, 0x1, RZ, 0xfc, !PT ;  /* 0x0000000112127812 */ /* 0x004fc800078efcff */
[----:B------:R-:W-:Y:S01]  /*18ff0*/  ISETP.NE.AND P1, PT, R18, 0x3, PT ;  /* 0x000000031200780c */ /* 0x000fe20003f25270 */
[----:B------:R-:W-:Y:S01]  /*19000*/  BSSY B0, `(.L_x_5088) ;  /* 0x0000005000007945 */ /* 0x000fe20003800000 */
[----:B------:R-:W-:Y:S02]  /*19010*/  WARPGROUP.DEPBAR.LE gsb0, 0x0 ;  /* 0x00008000000079c5 */ /* 0x000fe40000010000 */
[----:B------:R0:W-:Y:S09]  /*19020*/  ST.E desc[UR44][R16.64+0x80], R15 ;  /* 0x0000800f10007985 */ /* 0x0001f2000c10192c */
[----:B------:R-:W-:Y:S05]  /*19030*/  @!P1 BRA `(.L_x_5089) ;  /* 0x0000000000049947 */ /* 0x000fea0003800000 */
[----:B------:R-:W-:Y:S01]  /*19040*/  BPT.TRAP 0x1 ;  /* 0x000000040000795c */ /* 0x000fe20000300000 */
.L_x_5089:
[----:B------:R-:W-:Y:S05]  /*19050*/  BSYNC B0 ;  /* 0x0000000000007941 */ /* 0x000fea0003800000 */
.L_x_5088:
[----:B------:R-:W2:Y:S01]  /*19060*/  LD.E.64 R2, desc[UR44][R16.64+0x40] ;  /* 0x0000402c10027980 */ /* 0x000ea2000c101b00 */
[----:B-----5:R-:W-:Y:S02]  /*19070*/  SHF.L.U32 R13, R13, 0x1f, RZ ;  /* 0x0000001f0d0d7819 */ /* 0x020fe400000006ff */
[----:B--2---:R-:W-:-:S05]  /*19080*/  MOV R3, R2 ;  /* 0x0000000200037202 */ /* 0x004fca0000000f00 */
[----:B------:R-:W-:-:S04]  /*19090*/  IMAD R12, R12, 0x8, R3 ;  /* 0x000000080c0c7824 */ /* 0x000fc800078e0203 */
[----:B------:R1:W2:Y:S01]  /*190a0*/  SYNCS.PHASECHK.TRANS64.TRYWAIT P1, [R12+URZ], R13 ;  /* 0x0000000d0c0075a7 */ /* 0x0002a2000802017f */
[----:B------:R-:W3:Y:S04]  /*190b0*/  LD.E R2, desc[UR44][R16.64+0x54] ;  /* 0x0000542c10027980 */ /* 0x000ee8000c101900 */
[----:B------:R1:W5:Y:S04]  /*190c0*/  LD.E R4, desc[UR44][R16.64+0x1e8] ;  /* 0x0001e82c10047980 */ /* 0x000368000c101900 */
[----:B------:R1:W5:Y:S01]  /*190d0*/  LD.E R5, desc[UR44][R16.64+0x1ec] ;  /* 0x0001ec2c10057980 */ /* 0x000362000c101900 */
[----:B------:R-:W-:Y:S01]  /*190e0*/  BSSY B0, `(.L_x_5090) ;  /* 0x0000005000007945 */ /* 0x000fe20003800000 */
[----:B---3--:R-:W-:-:S04]  /*190f0*/  LOP3.LUT R2, R2, 0x1, RZ, 0xfc, !PT ;  /* 0x0000000102027812 */ /* 0x008fc800078efcff */
[----:B------:R-:W-:-:S13]  /*19100*/  ISETP.NE.AND P2, PT, R2, 0x3, PT ;  /* 0x000000030200780c */ /* 0x000fda0003f45270 */
[----:B-12---:R-:W-:Y:S05]  /*19110*/  @!P2 BRA `(.L_x_5091) ;  /* 0x000000000004a947 */ /* 0x006fea0003800000 */
[----:B------:R-:W-:Y:S01]  /*19120*/  BPT.TRAP 0x1 ;  /* 0x000000040000795c */ /* 0x000fe20000300000 */
.L_x_5091:
[----:B------:R-:W-:Y:S05]  /*19130*/  BSYNC B0 ;  /* 0x0000000000007941 */ /* 0x000fea0003800000 */
.L_x_5090:
[----:B------:R-:W-:Y:S04]  /*19140*/  BSSY B0, `(.L_x_5092) ;  /* 0x0000008000007945 */ /* 0x000fe80003800000 */
[----:B------:R-:W-:Y:S05]  /*19150*/  @P1 BRA `(.L_x_5093) ;  /* 0x0000000000181947 */ /* 0x000fea0003800000 */
[----:B------:R-:W2:Y:S01]  /*19160*/  LD.E.64 R2, desc[UR44][R16.64+0x40] ;  /* 0x0000402c10027980 */ /* 0x000ea2000c101b00 */
[----:B-----5:R-:W-:Y:S02]  /*19170*/  SHF.L.U32 R5, R5, 0x1f, RZ ;  /* 0x0000001f05057819 */ /* 0x020fe400000006ff */
[----:B--2---:R-:W-:-:S05]  /*19180*/  MOV R3, R2 ;  /* 0x0000000200037202 */ /* 0x004fca0000000f00 */
[----:B------:R-:W-:-:S04]  /*19190*/  IMAD R4, R4, 0x8, R3 ;  /* 0x0000000804047824 */ /* 0x000fc800078e0203 */
[----:B------:R-:W1:Y:S02]  /*191a0*/  SYNCS.PHASECHK.TRANS64.TRYWAIT P1, [R4+URZ], R5 ;  /* 0x00000005040075a7 */ /* 0x000e64000802017f */
[----:B-1----:R-:W-:Y:S05]  /*191b0*/  @!P1 BRA `(.L_x_5094) ;  /* 0x0000013c00309947 */ /* 0x002fea0003800000 */
.L_x_5093:
[----:B------:R-:W-:Y:S05]  /*191c0*/  BSYNC B0 ;  /* 0x0000000000007941 */ /* 0x000fea0003800000 */
.L_x_5092:
[----:B------:R-:W2:Y:S04]  /*191d0*/  LD.E R6, desc[UR44][R16.64+0x88] ;  /* 0x0000882c10067980 */ /* 0x000ea8000c101900 */
[----:B------:R-:W3:Y:S04]  /*191e0*/  LD.E R7, desc[UR44][R16.64+0x1e8] ;  /* 0x0001e82c10077980 */ /* 0x000ee8000c101900 */
[----:B------:R-:W3:Y:S04]  /*191f0*/  LD.E.64 R2, desc[UR44][R16.64+0xb8] ;  /* 0x0000b82c10027980 */ /* 0x000ee8000c101b00 */
[----:B-1---5:R-:W4:Y:S04]  /*19200*/  LD.E.64 R4, desc[UR44][R16.64+0xb0] ;  /* 0x0000b02c10047980 */ /* 0x022f28000c101b00 */
[----:B------:R-:W4:Y:S04]  /*19210*/  LD.E.64 R8, desc[UR44][R16.64+0xb0] ;  /* 0x0000b02c10087980 */ /* 0x000f28000c101b00 */
[----:B------:R-:W4:Y:S04]  /*19220*/  LD.E.64 R10, desc[UR44][R16.64+0xb0] ;  /* 0x0000b02c100a7980 */ /* 0x000f28000c101b00 */
[----:B------:R-:W4:Y:S01]  /*19230*/  LD.E.64 R12, desc[UR44][R16.64+0xb0] ;  /* 0x0000b02c100c7980 */ /* 0x000f22000c101b00 */
[----:B------:R-:W-:Y:S05]  /*19240*/  WARPSYNC.ALL ;  /* 0x0000000000007948 */ /* 0x000fea0003800000 */
[----:B------:R-:W4:Y:S01]  /*19250*/  LD.E.64 R18, desc[UR44][R16.64+0xb0] ;  /* 0x0000b02c10127980 */ /* 0x000f22000c101b00 */
[----:B------:R-:W-:Y:S01]  /*19260*/  WARPGROUP.ARRIVE ;  /* 0x00000000000079c5 */ /* 0x000fe20000000000 */
[----:B--2---:R-:W-:Y:S01]  /*19270*/  ISETP.NE.U32.AND P1, PT, R6, RZ, PT ;  /* 0x000000ff0600720c */ /* 0x004fe20003f25070 */
[----:B---3--:R-:W-:Y:S01]  /*19280*/  IMAD R2, R7, 0x1000, R2 ;  /* 0x0000100007027824 */ /* 0x008fe200078e0202 */
[----:B------:R-:W-:-:S02]  /*19290*/  R2UR UR7, R3 ;  /* 0x00000000030772ca */ /* 0x000fc400000e0000 */
[----:B----4-:R-:W-:Y:S02]  /*192a0*/  R2UR UR4, R4 ;  /* 0x00000000040472ca */ /* 0x010fe400000e0000 */
[----:B------:R-:W-:Y:S02]  /*192b0*/  R2UR UR6, R2 ;  /* 0x00000000020672ca */ /* 0x000fe400000e0000 */
[----:B------:R-:W-:-:S05]  /*192c0*/  R2UR UR5, R5 ;  /* 0x00000000050572ca */ /* 0x000fca00000e0000 */
[----:B------:R-:W-:-:S08]  /*192d0*/  VOTEU.ANY UP0, P1 ;  /* 0x00000000003f7886 */ /* 0x000fd00000800100 */
[----:B------:R-:W-:Y:S01]  /*192e0*/  HGMMA.64x64x16.F32.BF16 R24, gdesc[UR4], R24, UP0, gsb0 ;  /* 0x00e00000041879f0 */ /* 0x000fe2000b801818 */
        /* <DEDUP_REMOVED lines=9> */
[----:B------:R-:W2:Y:S04]  /*19380*/  LD.E.64 R20, desc[UR44][R16.64+0xb0] ;  /* 0x0000b02c10147980 */ /* 0x000ea8000c101b00 */
[----:B------:R-:W-:Y:S01]  /*19390*/  ST.E desc[UR44][R16.64+0x88], R15 ;  /* 0x0000880f10007985 */ /* 0x000fe2000c10192c */
[----:B------:R-:W-:-:S06]  /*193a0*/  WARPGROUP.ARRIVE ;  /* 0x00000000000079c5 */ /* 0x000fcc0000000000 */
        /* <DEDUP_REMOVED lines=10> */
[----:B------:R-:W3:Y:S04]  /*19450*/  LD.E.64 R8, desc[UR44][R16.64+0xb0] ;  /* 0x0000b02c10087980 */ /* 0x000ee8000c101b00 */
        /* <DEDUP_REMOVED lines=12> */
[----:B------:R-:W4:Y:S04]  /*19520*/  LD.E.64 R10, desc[UR44][R16.64+0xb0] ;  /* 0x0000b02c100a7980 */ /* 0x000f28000c101b00 */
        /* <DEDUP_REMOVED lines=17> */
[----:B------:R-:W-:-:S03]  /*19640*/  IMAD.MOV.U32 R7, RZ, RZ, R3 ;  /* 0x000000ffff077224 */ /* 0x000fc600078e0003 */
[----:B------:R-:W-:Y:S02]  /*19650*/  R2UR UR6, R6 ;  /* 0x00000000060672ca */ /* 0x000fe400000e0000 */
[----:B------:R-:W-:Y:S01]  /*19660*/  R2UR UR7, R7 ;  /* 0x00000000070772ca */ /* 0x000fe200000e0000 */
[----:B--2---:R-:W-:Y:S02]  /*19670*/  VIADD R4, R20, 0x202 ;  /* 0x0000020214047836 */ /* 0x004fe40000000000 */
[----:B------:R-:W-:-:S03]  /*19680*/  IMAD.MOV.U32 R5, RZ, RZ, R21 ;  /* 0x000000ffff057224 */ /* 0x000fc600078e0015 */
        /* <DEDUP_REMOVED lines=8> */
[----:B------:R-:W-:-:S03]  /*19710*/  IMAD.MOV.U32 R7, RZ, RZ, R3 ;  /* 0x000000ffff077224 */ /* 0x000fc600078e0003 */
[----:B------:R-:W-:Y:S02]  /*19720*/  R2UR UR6, R6 ;  /* 0x00000000060672ca */ /* 0x000fe400000e0000 */
[----:B------:R-:W-:Y:S01]  /*19730*/  R2UR UR7, R7 ;  /* 0x00000000070772ca */ /* 0x000fe200000e0000 */
[----:B---3--:R-:W-:Y:S02]  /*19740*/  VIADD R4, R8, 0x204 ;  /* 0x0000020408047836 */ /* 0x008fe40000000000 */
[----:B------:R-:W-:-:S03]  /*19750*/  IMAD.MOV.U32 R5, RZ, RZ, R9 ;  /* 0x000000ffff057224 */ /* 0x000fc600078e0009 */
        /* <DEDUP_REMOVED lines=8> */
[----:B------:R-:W-:-:S03]  /*197e0*/  IMAD.MOV.U32 R7, RZ, RZ, R3 ;  /* 0x000000ffff077224 */ /* 0x000fc600078e0003 */
[----:B------:R-:W-:Y:S02]  /*197f0*/  R2UR UR6, R6 ;  /* 0x00000000060672ca */ /* 0x000fe400000e0000 */
[----:B------:R-:W-:Y:S01]  /*19800*/  R2UR UR7, R7 ;  /* 0x00000000070772ca */ /* 0x000fe200000e0000 */
[----:B----4-:R-:W-:Y:S02]  /*19810*/  VIADD R4, R10, 0x206 ;  /* 0x000002060a047836 */ /* 0x010fe40000000000 */
[----:B------:R-:W-:-:S03]  /*19820*/  IMAD.MOV.U32 R5, RZ, RZ, R11 ;  /* 0x000000ffff057224 */ /* 0x000fc600078e000b */
        /* <DEDUP_REMOVED lines=11> */
[----:B------:R-:W-:Y:S02]  /*198e0*/  VIADD R4, R12, 0x400 ;  /* 0x000004000c047836 */ /* 0x000fe40000000000 */
        /* <DEDUP_REMOVED lines=94> */
[----:B------:R-:W1:Y:S01]  /*19ed0*/  S2R R62, SR_TID.X ;  /* 0x00000000003e7919 */ /* 0x000e620000002100 */
[----:B------:R-:W-:Y:S02]  /*19ee0*/  WARPGROUP.DEPBAR.LE gsb0, 0x0 ;  /* 0x00008000000079c5 */ /* 0x000fe40000010000 */
[----:B------:R-:W4:Y:S04]  /*19ef0*/  LD.E.64 R60, desc[UR44][R16.64+0xb0] ;  /* 0x0000b02c103c7980 */ /* 0x000f28000c101b00 */
[----:B------:R-:W-:Y:S01]  /*19f00*/  ST.E desc[UR44][R16.64+0x88], R15 ;  /* 0x0000880f10007985 */ /* 0x000fe2000c10192c */
[----:B------:R-:W-:-:S06]  /*19f10*/  WARPGROUP.ARRIVE ;  /* 0x00000000000079c5 */ /* 0x000fcc0000000000 */
[----:B------:R-:W-:Y:S01]  /*19f20*/  HGMMA.64x64x16.F32.BF16 R24, gdesc[UR4], R24, gsb0 ;  /* 0x00e00000041879f0 */ /* 0x000fe20008001818 */
[----:B-1----:R-:W-:-:S05]  /*19f30*/  SHF.R.U32.HI R62, RZ, 0x7, R62 ;  /* 0x00000007ff3e7819 */ /* 0x002fca000001163e */
[----:B------:R-:W1:Y:S01]  /*19f40*/  SHFL.IDX PT, R4, R62, RZ, 0x1f ;  /* 0x00001fff3e047589 */ /* 0x000e6200000e0000 */
[----:B------:R-:W-:Y:S02]  /*19f50*/  VIADD R10, R2, 0x800 ;  /* 0x00000800020a7836 */ /* 0x000fe40000000000 */
[----:B------:R-:W-:Y:S01]  /*19f60*/  IMAD.MOV.U32 R7, RZ, RZ, R3 ;  /* 0x000000ffff077224 */ /* 0x000fe200078e0003 */
[----:B------:R-:W-:Y:S02]  /*19f70*/  UMOV UR4, 0x1 ;  /* 0x0000000100047882 */ /* 0x000fe40000000000 */
[----:B------:R-:W-:Y:S02]  /*19f80*/  UISETP.NE.U32.AND UP0, UPT, UR4, URZ, UPT ;  /* 0x0000003f0400728c */ /* 0x000fe4000bf05070 */
[----:B------:R-:W-:Y:S02]  /*19f90*/  R2UR UR11, R7 ;  /* 0x00000000070b72ca */ /* 0x000fe400000e0000 */
[----:B-1----:R-:W-:-:S04]  /*19fa0*/  ISETP.GT.AND P1, PT, R4, 0x7f, PT ;  /* 0x0000007f0400780c */ /* 0x002fc80003f24270 */
[----:B------:R-:W-:Y:S01]  /*19fb0*/  SEL R11, RZ, 0x2, !P1 ;  /* 0x00000002ff0b7807 */ /* 0x000fe20004800000 */
[----:B------:R-:W-:-:S03]  /*19fc0*/  IMAD.MOV.U32 R5, RZ, RZ, R9 ;  /* 0x000000ffff057224 */ /* 0x000fc600078e0009 */
[----:B------:R-:W-:Y:S01]  /*19fd0*/  IADD3 R4, R8, 0x800, R11 ;  /* 0x0000080008047810 */ /* 0x000fe20007ffe00b */
[----:B------:R-:W-:Y:S01]  /*19fe0*/  IMAD.IADD R6, R11, 0x1, R10 ;  /* 0x000000010b067824 */ /* 0x000fe200078e020a */
[----:B------:R-:W-:Y:S02]  /*19ff0*/  R2UR UR9, R5 ;  /* 0x00000000050972ca */ /* 0x000fe400000e0000 */
[----:B------:R-:W-:Y:S02]  /*1a000*/  R2UR UR8, R4 ;  /* 0x00000000040872ca */ /* 0x000fe400000e0000 */
[----:B------:R-:W-:Y:S01]  /*1a010*/  R2UR UR10, R6 ;  /* 0x00000000060a72ca */ /* 0x000fe200000e0000 */
[----:B------:R-:W-:Y:S02]  /*1a020*/  WARPGROUP.DEPBAR.LE gsb0, 0x0 ;  /* 0x00008000000079c5 */ /* 0x000fe40000010000 */
[----:B------:R-:W4:Y:S04]  /*1a030*/  LD.E.64 R8, desc[UR44][R16.64+0xb0] ;  /* 0x0000b02c10087980 */ /* 0x000f28000c101b00 */
[----:B------:R-:W-:Y:S01]  /*1a040*/  ST.E desc[UR44][R16.64+0x88], R15 ;  /* 0x0000880f10007985 */ /* 0x000fe2000c10192c */
[----:B------:R-:W-:-:S06]  /*1a050*/  WARPGROUP.ARRIVE ;  /* 0x00000000000079c5 */ /* 0x000fcc0000000000 */
[----:B------:R-:W-:Y:S01]  /*1a060*/  HGMMA.64x64x16.F32.BF16 R24, gdesc[UR8], R24, UP0, gsb0 ;  /* 0x00e00000081879f0 */ /* 0x000fe2000b801818 */
[----:B------:R-:W-:-:S05]  /*1a070*/  IMAD.MOV.U32 R19, RZ, RZ, 0x4 ;  /* 0x00000004ff137424 */ /* 0x000fca00078e00ff */
[----:B------:R-:W-:Y:S01]  /*1a080*/  SEL R13, R19, 0x2, P1 ;  /* 0x00000002130d7807 */ /* 0x000fe20000800000 */
[----:B------:R-:W-:-:S04]  /*1a090*/  IMAD.MOV.U32 R7, RZ, RZ, R3 ;  /* 0x000000ffff077224 */ /* 0x000fc800078e0003 */
[----:B------:R-:W-:Y:S01]  /*1a0a0*/  IMAD.IADD R6, R10, 0x1, R13 ;  /* 0x000000010a067824 */ /* 0x000fe200078e020d */
[----:B------:R-:W-:-:S04]  /*1a0b0*/  R2UR UR7, R7 ;  /* 0x00000000070772ca */ /* 0x000fc800000e0000 */
[----:B------:R-:W-:Y:S01]  /*1a0c0*/  R2UR UR6, R6 ;  /* 0x00000000060672ca */ /* 0x000fe200000e0000 */
[----:B--2---:R-:W-:Y:S01]  /*1a0d0*/  IMAD.MOV.U32 R5, RZ, RZ, R57 ;  /* 0x000000ffff057224 */ /* 0x004fe200078e0039 */
[----:B------:R-:W-:-:S04]  /*1a0e0*/  IADD3 R4, R13, 0x800, R56 ;  /* 0x000008000d047810 */ /* 0x000fc80007ffe038 */
[----:B------:R-:W-:Y:S02]  /*1a0f0*/  R2UR UR4, R4 ;  /* 0x00000000040472ca */ /* 0x000fe400000e0000 */
[----:B------:R-:W-:Y:S01]  /*1a100*/  R2UR UR5, R5 ;  /* 0x00000000050572ca */ /* 0x000fe200000e0000 */
[----:B------:R-:W-:Y:S02]  /*1a110*/  WARPGROUP.DEPBAR.LE gsb0, 0x0 ;  /* 0x00008000000079c5 */ /* 0x000fe40000010000 */
[----:B------:R-:W2:Y:S04]  /*1a120*/  LD.E.64 R20, desc[UR44][R16.64+0xb0] ;  /* 0x0000b02c10147980 */ /* 0x000ea8000c101b00 */
[----:B------:R-:W-:Y:S01]  /*1a130*/  ST.E desc[UR44][R16.64+0x88], R15 ;  /* 0x0000880f10007985 */ /* 0x000fe2000c10192c */
[----:B------:R-:W-:-:S06]  /*1a140*/  WARPGROUP.ARRIVE ;  /* 0x00000000000079c5 */ /* 0x000fcc0000000000 */
[----:B------:R-:W-:Y:S01]  /*1a150*/  HGMMA.64x64x16.F32.BF16 R24, gdesc[UR4], R24, gsb0 ;  /* 0x00e00000041879f0 */ /* 0x000fe20008001818 */
[----:B------:R-:W-:Y:S01]  /*1a160*/  SEL R19, R19, 0x6, !P1 ;  /* 0x0000000613137807 */ /* 0x000fe20004800000 */
[----:B------:R-:W-:-:S04]  /*1a170*/  IMAD.MOV.U32 R7, RZ, RZ, R3 ;  /* 0x000000ffff077224 */ /* 0x000fc800078e0003 */
[----:B------:R-:W-:Y:S01]  /*1a180*/  IMAD.IADD R6, R10, 0x1, R19 ;  /* 0x000000010a067824 */ /* 0x000fe200078e0213 */
[----:B------:R-:W-:-:S04]  /*1a190*/  R2UR UR7, R7 ;  /* 0x00000000070772ca */ /* 0x000fc800000e0000 */
[----:B------:R-:W-:Y:S01]  /*1a1a0*/  R2UR UR6, R6 ;  /* 0x00000000060672ca */ /* 0x000fe200000e0000 */
[----:B---3--:R-:W-:Y:S01]  /*1a1b0*/  IMAD.MOV.U32 R5, RZ, RZ, R59 ;  /* 0x000000ffff057224 */ /* 0x008fe200078e003b */
[----:B------:R-:W-:-:S04]  /*1a1c0*/  IADD3 R4, R19, 0x800, R58 ;  /* 0x0000080013047810 */ /* 0x000fc80007ffe03a */
[----:B------:R-:W-:Y:S02]  /*1a1d0*/  R2UR UR4, R4 ;  /* 0x00000000040472ca */ /* 0x000fe400000e0000 */
[----:B------:R-:W-:Y:S01]  /*1a1e0*/  R2UR UR5, R5 ;  /* 0x00000000050572ca */ /* 0x000fe200000e0000 */
[----:B------:R-:W-:Y:S02]  /*1a1f0*/  WARPGROUP.DEPBAR.LE gsb0, 0x0 ;  /* 0x00008000000079c5 */ /* 0x000fe40000010000 */
[----:B------:R-:W3:Y:S04]  /*1a200*/  LD.E.64 R56, desc[UR44][R16.64+0xb0] ;  /* 0x0000b02c10387980 */ /* 0x000ee8000c101b00 */
[----:B------:R-:W-:Y:S01]  /*1a210*/  ST.E desc[UR44][R16.64+0x88], R15 ;  /* 0x0000880f10007985 */ /* 0x000fe2000c10192c */
[----:B------:R-:W-:-:S06]  /*1a220*/  WARPGROUP.ARRIVE ;  /* 0x00000000000079c5 */ /* 0x000fcc0000000000 */
[----:B------:R-:W-:Y:S01]  /*1a230*/  HGMMA.64x64x16.F32.BF16 R24, gdesc[UR4], R24, gsb0 ;  /* 0x00e00000041879f0 */ /* 0x000fe20008001818 */
[----:B------:R-:W-:Y:S02]  /*1a240*/  IMAD.MOV.U32 R4, RZ, RZ, 0x28 ;  /* 0x00000028ff047424 */ /* 0x000fe400078e00ff */
[----:B------:R-:W-:-:S03]  /*1a250*/  IMAD.MOV.U32 R5, RZ, RZ, 0xa00 ;  /* 0x00000a00ff057424 */ /* 0x000fc600078e00ff */
[----:B------:R-:W-:Y:S02]  /*1a260*/  SEL R4, R4, 0x26, P1 ;  /* 0x0000002604047807 */ /* 0x000fe40000800000 */
[----:B------:R-:W-:-:S05]  /*1a270*/  SEL R5, R5, 0x980, P1 ;  /* 0x0000098005057807 */ /* 0x000fca0000800000 */
[----:B------:R-:W-:-:S05]  /*1a280*/  IMAD.IADD R4, R4, 0x1, R5 ;  /* 0x0000000104047824 */ /* 0x000fca00078e0205 */
[----:B------:R-:W-:Y:S01]  /*1a290*/  LOP3.LUT R7, R4, 0xa06, RZ, 0xc0, !PT ;  /* 0x00000a0604077812 */ /* 0x000fe200078ec0ff */
[----:B----4-:R-:W-:-:S04]  /*1a2a0*/  IMAD.MOV.U32 R5, RZ, RZ, R61 ;  /* 0x000000ffff057224 */ /* 0x010fc800078e003d */
        /* <DEDUP_REMOVED lines=8> */
[----:B------:R-:W4:Y:S04]  /*1a330*/  LD.E.64 R58, desc[UR44][R16.64+0xb0] ;  /* 0x0000b02c103a7980 */ /* 0x000f28000c101b00 */
[----:B------:R-:W-:Y:S01]  /*1a340*/  ST.E desc[UR44][R16.64+0x88], R15 ;  /* 0x0000880f10007985 */ /* 0x000fe2000c10192c */
[----:B------:R-:W-:-:S06]  /*1a350*/  WARPGROUP.ARRIVE ;  /* 0x00000000000079c5 */ /* 0x000fcc0000000000 */
[----:B------:R-:W-:Y:S01]  /*1a360*/  HGMMA.64x64x16.F32.BF16 R24, gdesc[UR4], R24, gsb0 ;  /* 0x00e00000041879f0 */ /* 0x000fe20008001818 */
[----:B------:R-:W-:Y:S02]  /*1a370*/  VIADD R10, R2, 0xa00 ;  /* 0x00000a00020a7836 */ /* 0x000fe40000000000 */
[----:B------:R-:W-:Y:S02]  /*1a380*/  IMAD.MOV.U32 R7, RZ, RZ, R3 ;  /* 0x000000ffff077224 */ /* 0x000fe400078e0003 */
[----:B------:R-:W-:-:S03]  /*1a390*/  IMAD.IADD R6, R11, 0x1, R10 ;  /* 0x000000010b067824 */ /* 0x000fc600078e020a */
[----:B------:R-:W-:Y:S02]  /*1a3a0*/  R2UR UR7, R7 ;  /* 0x00000000070772ca */ /* 0x000fe400000e0000 */
[----:B------:R-:W-:Y:S01]  /*1a3b0*/  R2UR UR6, R6 ;  /* 0x00000000060672ca */ /* 0x000fe200000e0000 */
[----:B------:R-:W-:Y:S01]  /*1a3c0*/  IMAD.MOV.U32 R5, RZ, RZ, R9 ;  /* 0x000000ffff057224 */ /* 0x000fe200078e0009 */
[----:B------:R-:W-:-:S04]  /*1a3d0*/  IADD3 R4, R11, 0xa00, R8 ;  /* 0x00000a000b047810 */ /* 0x000fc80007ffe008 */
[----:B------:R-:W-:Y:S02]  /*1a3e0*/  R2UR UR4, R4 ;  /* 0x00000000040472ca */ /* 0x000fe400000e0000 */
[----:B------:R-:W-:Y:S01]  /*1a3f0*/  R2UR UR5, R5 ;  /* 0x00000000050572ca */ /* 0x000fe200000e0000 */
[----:B------:R-:W-:Y:S02]  /*1a400*/  WARPGROUP.DEPBAR.LE gsb0, 0x0 ;  /* 0x00008000000079c5 */ /* 0x000fe40000010000 */
[----:B------:R-:W4:Y:S04]  /*1a410*/  LD.E.64 R60, desc[UR44][R16.64+0xb0] ;  /* 0x0000b02c103c7980 */ /* 0x000f28000c101b00 */
[----:B------:R-:W-:Y:S01]  /*1a420*/  ST.E desc[UR44][R16.64+0x88], R15 ;  /* 0x0000880f10007985 */ /* 0x000fe2000c10192c */
[----:B------:R-:W-:-:S06]  /*1a430*/  WARPGROUP.ARRIVE ;  /* 0x00000000000079c5 */ /* 0x000fcc0000000000 */
[----:B------:R-:W-:Y:S01]  /*1a440*/  HGMMA.64x64x16.F32.BF16 R24, gdesc[UR4], R24, gsb0 ;  /* 0x00e00000041879f0 */ /* 0x000fe20008001818 */
[----:B------:R-:W-:Y:S02]  /*1a450*/  IMAD.IADD R6, R13, 0x1, R10 ;  /* 0x000000010d067824 */ /* 0x000fe400078e020a */
[----:B------:R-:W-:-:S03]  /*1a460*/  IMAD.MOV.U32 R7, RZ, RZ, R3 ;  /* 0x000000ffff077224 */ /* 0x000fc600078e0003 */
[----:B------:R-:W-:Y:S02]  /*1a470*/  R2UR UR6, R6 ;  /* 0x00000000060672ca */ /* 0x000fe400000e0000 */
        /* <DEDUP_REMOVED lines=10> */
[----:B------:R-:W-:Y:S02]  /*1a520*/  IMAD.IADD R6, R19, 0x1, R10 ;  /* 0x0000000113067824 */ /* 0x000fe400078e020a */
[----:B------:R-:W-:-:S03]  /*1a530*/  IMAD.MOV.U32 R7, RZ, RZ, R3 ;  /* 0x000000ffff077224 */ /* 0x000fc600078e0003 */
[----:B------:R-:W-:Y:S02]  /*1a540*/  R2UR UR6, R6 ;  /* 0x00000000060672ca */ /* 0x000fe400000e0000 */
        /* <DEDUP_REMOVED lines=85> */
[----:B------:R-:W4:Y:S04]  /*1aaa0*/  @!P0 LD.E.64 R8, desc[UR44][R16.64+0x30] ;  /* 0x0000302c10088980 */ /* 0x000f28000c101b00 */
[----:B------:R-:W4:Y:S04]  /*1aab0*/  @!P0 LD.E R12, desc[UR44][R16.64+0x1e8] ;  /* 0x0001e82c100c8980 */ /* 0x000f28000c101900 */
[----:B------:R-:W-:Y:S01]  /*1aac0*/  ST.E desc[UR44][R16.64+0x88], R15 ;  /* 0x0000880f10007985 */ /* 0x000fe2000c10192c */
[----:B------:R-:W-:-:S06]  /*1aad0*/  WARPGROUP.ARRIVE ;  /* 0x00000000000079c5 */ /* 0x000fcc0000000000 */
[----:B------:R-:W-:Y:S01]  /*1aae0*/  HGMMA.64x64x16.F32.BF16 R24, gdesc[UR4], R24, gsb0 ;  /* 0x00e00000041879f0 */ /* 0x000fe20008001818 */
[----:B------:R-:W-:Y:S02]  /*1aaf0*/  VIADD R10, R2, 0xe00 ;  /* 0x00000e00020a7836 */ /* 0x000fe40000000000 */
[----:B------:R-:W-:Y:S02]  /*1ab00*/  IMAD.MOV.U32 R7, RZ, RZ, R3 ;  /* 0x000000ffff077224 */ /* 0x000fe400078e0003 */
[----:B------:R-:W-:-:S03]  /*1ab10*/  IMAD.IADD R6, R11, 0x1, R10 ;  /* 0x000000010b067824 */ /* 0x000fc600078e020a */
[----:B------:R-:W-:Y:S01]  /*1ab20*/  R2UR UR7, R7 ;  /* 0x00000000070772ca */ /* 0x000fe200000e0000 */
[----:B------:R-:W-:Y:S01]  /*1ab30*/  IMAD.MOV.U32 R5, RZ, RZ, R59 ;  /* 0x000000ffff057224 */ /* 0x000fe200078e003b */
[----:B------:R-:W-:Y:S02]  /*1ab40*/  IADD3 R4, R11, 0xe00, R58 ;  /* 0x00000e000b047810 */ /* 0x000fe40007ffe03a */
[----:B------:R-:W-:Y:S02]  /*1ab50*/  R2UR UR6, R6 ;  /* 0x00000000060672ca */ /* 0x000fe400000e0000 */
[----:B------:R-:W-:Y:S02]  /*1ab60*/  R2UR UR4, R4 ;  /* 0x00000000040472ca */ /* 0x000fe400000e0000 */
[----:B------:R-:W-:Y:S01]  /*1ab70*/  R2UR UR5, R5 ;  /* 0x00000000050572ca */ /* 0x000fe200000e0000 */
[----:B------:R-:W-:Y:S02]  /*1ab80*/  WARPGROUP.DEPBAR.LE gsb0, 0x0 ;  /* 0x00008000000079c5 */ /* 0x000fe40000010000 */
[----:B------:R-:W-:Y:S01]  /*1ab90*/  ST.E desc[UR44][R16.64+0x88], R15 ;  /* 0x0000880f10007985 */ /* 0x000fe2000c10192c */
[----:B------:R-:W-:-:S09]  /*1aba0*/  WARPGROUP.ARRIVE ;  /* 0x00000000000079c5 */ /* 0x000fd20000000000 */
        /* <DEDUP_REMOVED lines=22> */
[----:B------:R-:W-:Y:S01]  /*1ad10*/  ST.E desc[UR44][R16.64+0x88], R15 ;  /* 0x0000880f10007985 */ /* 0x000fe2000c10192c */
[----:B------:R-:W-:-:S09]  /*1ad20*/  WARPGROUP.ARRIVE ;  /* 0x00000000000079c5 */ /* 0x000fd20000000000 */
[----:B------:R-:W-:Y:S01]  /*1ad30*/  HGMMA.64x64x16.F32.BF16 R24, gdesc[UR4], R24, gsb0 ;  /* 0x00e00000041879f0 */ /* 0x000fe20008001818 */
[----:B------:R-:W-:Y:S02]  /*1ad40*/  IMAD.MOV.U32 R4, RZ, RZ, 0x40 ;  /* 0x00000040ff047424 */ /* 0x000fe400078e00ff */
[----:B------:R-:W-:-:S03]  /*1ad50*/  IMAD.MOV.U32 R5, RZ, RZ, 0x1000 ;  /* 0x00001000ff057424 */ /* 0x000fc600078e00ff */
[----:B------:R-:W-:Y:S02]  /*1ad60*/  SEL R4, R4, 0x3e, P1 ;  /* 0x0000003e04047807 */ /* 0x000fe40000800000 */
[----:B------:R-:W-:-:S05]  /*1ad70*/  SEL R5, R5, 0xf80, P1 ;  /* 0x00000f8005057807 */ /* 0x000fca0000800000 */
[----:B------:R-:W-:-:S05]  /*1ad80*/  IMAD.IADD R4, R4, 0x1, R5 ;  /* 0x0000000104047824 */ /* 0x000fca00078e0205 */
[----:B------:R-:W-:-:S05]  /*1ad90*/  LOP3.LUT R5, R4, 0x1e06, RZ, 0xc0, !PT ;  /* 0x00001e0604057812 */ /* 0x000fca00078ec0ff */
[----:B------:R-:W-:Y:S02]  /*1ada0*/  IMAD.IADD R4, R2, 0x1, R5 ;  /* 0x0000000102047824 */ /* 0x000fe400078e0205 */
[----:B----4-:R-:W-:Y:S02]  /*1adb0*/  IMAD.IADD R2, R5, 0x1, R20 ;  /* 0x0000000105027824 */ /* 0x010fe400078e0214 */
[----:B------:R-:W-:Y:S02]  /*1adc0*/  IMAD.MOV.U32 R5, RZ, RZ, R3 ;  /* 0x000000ffff057224 */ /* 0x000fe400078e0003 */
[----:B------:R-:W-:Y:S01]  /*1add0*/  IMAD.MOV.U32 R3, RZ, RZ, R21 ;  /* 0x000000ffff037224 */ /* 0x000fe200078e0015 */
[----:B------:R-:W-:Y:S02]  /*1ade0*/  R2UR UR6, R4 ;  /* 0x00000000040672ca */ /* 0x000fe400000e0000 */
[----:B------:R-:W-:Y:S02]  /*1adf0*/  R2UR UR7, R5 ;  /* 0x00000000050772ca */ /* 0x000fe400000e0000 */
[----:B------:R-:W-:-:S02]  /*1ae00*/  R2UR UR4, R2 ;  /* 0x00000000020472ca */ /* 0x000fc400000e0000 */
[----:B------:R-:W-:Y:S01]  /*1ae10*/  R2UR UR5, R3 ;  /* 0x00000000030572ca */ /* 0x000fe200000e0000 */
[----:B------:R-:W-:Y:S02]  /*1ae20*/  WARPGROUP.DEPBAR.LE gsb0, 0x0 ;  /* 0x00008000000079c5 */ /* 0x000fe40000010000 */
[----:B------:R-:W-:Y:S01]  /*1ae30*/  ST.E desc[UR44][R16.64+0x88], R15 ;  /* 0x0000880f10007985 */ /* 0x000fe2000c10192c */
[----:B------:R-:W-:-:S09]  /*1ae40*/  WARPGROUP.ARRIVE ;  /* 0x00000000000079c5 */ /* 0x000fd20000000000 */
[----:B------:R-:W-:Y:S01]  /*1ae50*/  HGMMA.64x64x16.F32.BF16 R24, gdesc[UR4], R24, gsb0 ;  /* 0x00e00000041879f0 */ /* 0x000fe20008001818 */
[----:B------:R-:W-:-:S05]  /*1ae60*/  @!P0 MOV R9, R8 ;  /* 0x0000000800098202 */ /* 0x000fca0000000f00 */
[----:B------:R-:W-:-:S05]  /*1ae70*/  @!P0 IMAD R12, R12, 0x8, R9 ;  /* 0x000000080c0c8824 */ /* 0x000fca00078e0209 */
[----:B------:R-:W-:Y:S01]  /*1ae80*/  @!P0 PRMT R12, RZ, 0x654, R12 ;  /* 0x00000654ff0c8816 */ /* 0x000fe2000000000c */
[----:B------:R-:W-:Y:S02]  /*1ae90*/  WARPGROUP.DEPBAR.LE gsb0, 0x0 ;  /* 0x00008000000079c5 */ /* 0x000fe40000010000 */
[----:B------:R0:W-:Y:S01]  /*1aea0*/  ST.E desc[UR44][R16.64+0x88], R15 ;  /* 0x0000880f10007985 */ /* 0x0001e2000c10192c */
[----:B------:R1:W-:Y:S03]  /*1aeb0*/  @!P0 SYNCS.ARRIVE.TRANS64.RED.A1T0 RZ, [R12+URZ], RZ ;  /* 0x000000ff0cff89a7 */ /* 0x0003e6000810043f */
[----:B------:R-:W2:Y:S04]  /*1aec0*/  LD.E.64 R18, desc[UR44][R16.64+0x120] ;  /* 0x0001202c10127980 */ /* 0x000ea8000c101b00 */
[----:B------:R-:W0:Y:S04]  /*1aed0*/  LDL R20, [R1+0xec] ;  /* 0x0000ec0001147983 */ /* 0x000e280000100800 */
[----:B-1----:R-:W3:Y:S04]  /*1aee0*/  LDL.64 R12, [R1+0x110] ;  /* 0x00011000010c7983 */ /* 0x002ee80000100a00 */
[----:B------:R-:W4:Y:S04]  /*1aef0*/  LDL R2, [R1+0x70] ;  /* 0x0000700001027983 */ /* 0x000f280000100800 */
[----:B------:R-:W4:Y:S04]  /*1af00*/  LDL R3, [R1+0x118] ;  /* 0x0001180001037983 */ /* 0x000f280000100800 */
[----:B------:R-:W4:Y:S04]  /*1af10*/  LDL.128 R8, [R1+0x100] ;  /* 0x0001000001087983 */ /* 0x000f280000100c00 */
[----:B------:R-:W4:Y:S04]  /*1af20*/  LDL.128 R4, [R1+0xf0] ;  /* 0x0000f00001047983 */ /* 0x000f280000100c00 */
[----:B--2---:R1:W2:Y:S01]  /*1af30*/  LD.E R18, desc[UR44][R18.64] ;  /* 0x0000002c12127980 */ /* 0x0042a2000c101900 */
[----:B0-----:R-:W-:-:S04]  /*1af40*/  SHF.R.S32.HI R15, RZ, 0x1f, R20 ;  /* 0x0000001fff0f7819 */ /* 0x001fc80000011414 */
[----:B-1----:R-:W-:-:S04]  /*1af50*/  LEA.HI R19, R15, R20, RZ, 0x7 ;  /* 0x000000140f137211 */ /* 0x002fc800078f38ff */
[----:B------:R-:W-:-:S05]  /*1af60*/  LOP3.LUT R19, R19, 0xffffff80, RZ, 0xc0, !PT ;  /* 0xffffff8013137812 */ /* 0x000fca00078ec0ff */
[----:B------:R-:W-:Y:S01]  /*1af70*/  IMAD.IADD R19, R20, 0x1, -R19 ;  /* 0x0000000114137824 */ /* 0x000fe200078e0a13 */
[----:B---3--:R-:W-:Y:S02]  /*1af80*/  ISETP.NE.AND P1, PT, R12, 0x1, PT ;  /* 0x000000010c00780c */ /* 0x008fe40003f25270 */
[----:B----4-:R-:W-:Y:S01]  /*1af90*/  ISETP.GE.AND P2, PT, R9, 0x1, PT ;  /* 0x000000010900780c */ /* 0x010fe20003f46270 */
[----:B------:R-:W-:Y:S01]  /*1afa0*/  BSSY B0, `(.L_x_5095) ;  /* 0x0000075000007945 */ /* 0x000fe20003800000 */
[-C--:B--2---:R-:W-:Y:S01]  /*1afb0*/  FMUL.FTZ R30, R30, R18.reuse ;  /* 0x000000121e1e7220 */ /* 0x084fe20000410000 */
[----:B------:R-:W-:-:S03]  /*1afc0*/  FMUL.FTZ R29, R29, R18 ;  /* 0x000000121d1d7220 */ /* 0x000fc60000410000 */
[----:B------:R0:W1:Y:S01]  /*1afd0*/  MUFU.TANH R57, R30 ;  /* 0x0000001e00397308 */ /* 0x0000620000002400 */
[----:B------:R-:W-:-:S07]  /*1afe0*/  FMUL.FTZ R32, R32, R18 ;  /* 0x0000001220207220 */ /* 0x000fce0000410000 */
[----:B------:R2:W3:Y:S01]  /*1aff0*/  MUFU.TANH R56, R29 ;  /* 0x0000001d00387308 */ /* 0x0004e20000002400 */
[----:B0-----:R-:W-:-:S04]  /*1b000*/  SHF.R.S32.HI R30, RZ, 0x1f, R19 ;  /* 0x0000001fff1e7819 */ /* 0x001fc80000011413 */
[CC--:B------:R-:W-:Y:S02]  /*1b010*/  LEA.HI R21, R30.reuse, R19.reuse, RZ, 0x2 ;  /* 0x000000131e157211 */ /* 0x0c0fe400078f10ff */
[----:B--2---:R-:W-:Y:S01]  /*1b020*/  LEA.HI R29, R15, R20, RZ, 0x2 ;  /* 0x000000140f1d7211 */ /* 0x004fe200078f10ff */
[----:B------:R0:W2:Y:S01]  /*1b030*/  MUFU.TANH R59, R32 ;  /* 0x00000020003b7308 */ /* 0x0000a20000002400 */
[--C-:B------:R-:W-:Y:S02]  /*1b040*/  SHF.R.S32.HI R15, RZ, 0x2, R21.reuse ;  /* 0x00000002ff0f7819 */ /* 0x100fe40000011415 */
[----:B------:R-:W-:Y:S01]  /*1b050*/  LOP3.LUT R29, R29, 0xfffffffc, RZ, 0xc0, !PT ;  /* 0xfffffffc1d1d7812 */ /* 0x000fe200078ec0ff */
[----:B------:R-:W-:Y:S01]  /*1b060*/  FMUL.FTZ R31, R31, R18 ;  /* 0x000000121f1f7220 */ /* 0x000fe20000410000 */
[----:B------:R-:W-:Y:S02]  /*1b070*/  LEA.HI R30, R30, R19, RZ, 0x5 ;  /* 0x000000131e1e7211 */ /* 0x000fe400078f28ff */
[----:B0-----:R-:W-:Y:S01]  /*1b080*/  SHF.R.S32.HI R32, RZ, 0x1f, R21 ;  /* 0x0000001fff207819 */ /* 0x001fe20000011415 */
[----:B------:R-:W-:-:S03]  /*1b090*/  IMAD.IADD R20, R20, 0x1, -R29 ;  /* 0x0000000114147824 */ /* 0x000fc600078e0a1d */
[----:B------:R-:W-:Y:S01]  /*1b0a0*/  LEA.HI R32, R32, R15, RZ, 0x3 ;  /* 0x0000000f20207211 */ /* 0x000fe200078f18ff */
[----:B------:R0:W4:Y:S01]  /*1b0b0*/  MUFU.TANH R58, R31 ;  /* 0x0000001f003a7308 */ /* 0x0001220000002400 */
[----:B------:R-:W-:Y:S02]  /*1b0c0*/  SHF.R.S32.HI R29, RZ, 0x5, R30 ;  /* 0x00000005ff1d7819 */ /* 0x000fe4000001141e */
[----:B------:R-:W-:Y:S02]  /*1b0d0*/  LOP3.LUT R32, R32, 0xfffffff8, RZ, 0xc0, !PT ;  /* 0xfffffff820207812 */ /* 0x000fe400078ec0ff */
[----:B0-----:R-:W-:-:S03]  /*1b0e0*/  LEA.HI R31, R20, R20, RZ, 0x1 ;  /* 0x00000014141f7211 */ /* 0x001fc600078f08ff */
[----:B------:R-:W-:Y:S02]  /*1b0f0*/  IMAD.IADD R32, R15, 0x1, -R32 ;  /* 0x000000010f207824 */ /* 0x000fe400078e0a20 */
[----:B------:R-:W-:Y:S01]  /*1b100*/  IMAD R29, R2, 0x4, R29 ;  /* 0x00000004021d7824 */ /* 0x000fe200078e021d */
[----:B------:R-:W-:-:S03]  /*1b110*/  LOP3.LUT R31, R31, 0x1ffffffe, RZ, 0xc0, !PT ;  /* 0x1ffffffe1f1f7812 */ /* 0x000fc600078ec0ff */
[----:B------:R-:W-:Y:S02]  /*1b120*/  IMAD.U32 R32, R29, 0x10, R32 ;  /* 0x000000101d207824 */ /* 0x000fe400078e0020 */
[----:B------:R-:W-:-:S04]  /*1b130*/  IMAD.IADD R31, R20, 0x1, -R31 ;  /* 0x00000001141f7824 */ /* 0x000fc800078e0a1f */
[----:B------:R-:W-:-:S04]  /*1b140*/  IMAD R32, R31, 0x8, R32 ;  /* 0x000000081f207824 */ /* 0x000fc800078e0220 */
[----:B------:R-:W-:-:S05]  /*1b150*/  @P1 IMAD.HI.U32 R2, R32, R13, RZ ;  /* 0x0000000d20021227 */ /* 0x000fca00078e00ff */
[----:B------:R-:W-:Y:S01]  /*1b160*/  @P1 SHF.R.U32.HI R32, RZ, R3, R2 ;  /* 0x00000003ff201219 */ /* 0x000fe20000011602 */
[----:B------:R-:W-:Y:S01]  /*1b170*/  IMAD.SHL.U32 R20, R0, 0x40, RZ ;  /* 0x0000004000147824 */ /* 0x000fe200078e00ff */
[----:B------:R-:W-:-:S03]  /*1b180*/  LOP3.LUT R2, R21, 0x7ffffffc, RZ, 0xc0, !PT ;  /* 0x7ffffffc15027812 */ /* 0x000fc600078ec0ff */
[----:B------:R-:W0:Y:S01]  /*1b190*/  SHFL.IDX PT, R21, R32, RZ, 0x1c1f ;  /* 0x001c1fff20157589 */ /* 0x000e2200000e0000 */
[----:B------:R-:W-:Y:S01]  /*1b1a0*/  IADD3 R3, -R20, 0x1, RZ ;  /* 0x0000000114037810 */ /* 0x000fe20007ffe1ff */
        /* <DEDUP_REMOVED lines=27> */
[-C--:B------:R-:W-:Y:S01]  /*1b360*/  FMUL.FTZ R54, R54, R18.reuse ;  /* 0x0000001236367220 */ /* 0x080fe20000410000 */
[----:B------:R-:W-:Y:S01]  /*1b370*/  FMUL.FTZ R18, R55, R18 ;  /* 0x0000001237127220 */ /* 0x000fe20000410000 */
[----:B------:R-:W-:Y:S01]  /*1b380*/  IMAD R3, R2, -0x2, R3 ;  /* 0xfffffffe02037824 */ /* 0x000fe200078e0203 */
[----:B------:R-:W0:Y:S04]  /*1b390*/  MUFU.TANH R24, R24 ;  /* 0x0000001800187308 */ /* 0x000e280000002400 */
[----:B------:R-:W-:-:S04]  /*1b3a0*/  IADD3 R12, -R4, R3, R5 ;  /* 0x00000003040c7210 */ /* 0x000fc80007ffe105 */
[----:B------:R-:W0:Y:S01]  /*1b3b0*/  MUFU.TANH R25, R25 ;  /* 0x0000001900197308 */ /* 0x000e220000002400 */
[----:B------:R-:W-:-:S07]  /*1b3c0*/  LOP3.LUT R3, RZ, R6, RZ, 0x33, !PT ;  /* 0x00000006ff037212 */ /* 0x000fce00078e33ff */
        /* <DEDUP_REMOVED lines=27> */
[----:B------:R-:W-:-:S02]  /*1b580*/  IMAD.IADD R12, R12, 0x1, R3 ;  /* 0x000000010c0c7824 */ /* 0x000fc400078e0203 */
[----:B------:R-:W-:Y:S02]  /*1b590*/  IMAD.IADD R15, R8, 0x1, -R20 ;  /* 0x00000001080f7824 */ /* 0x000fe400078e0a14 */
[--C-:B0-----:R-:W-:Y:S02]  /*1b5a0*/  IMAD.IADD R6, R13, 0x1, R21.reuse ;  /* 0x000000010d067824 */ /* 0x101fe400078e0215 */
        /* <DEDUP_REMOVED lines=12> */
.L_x_5098:
[----:B------:R-:W-:-:S13]  /*1b670*/  ISETP.NE.AND P1, PT, R9, 0x1, PT ;  /* 0x000000010900780c */ /* 0x000fda0003f25270 */
[----:B------:R-:W-:-:S05]  /*1b680*/  @P1 IMAD.HI.U32 R8, R7, R10, RZ ;  /* 0x0000000a07081227 */ /* 0x000fca00078e00ff */
[----:B------:R-:W-:-:S07]  /*1b690*/  @P1 SHF.R.U32.HI R7, RZ, R11, R8 ;  /* 0x0000000bff071219 */ /* 0x000fce0000011608 */
.L_x_5099:
[----:B------:R-:W-:Y:S05]  /*1b6a0*/  BSYNC B1 ;  /* 0x0000000000017941 */ /* 0x000fea0003800000 */
.L_x_5097:
[----:B------:R-:W-:-:S04]  /*1b6b0*/  IMAD R7, R7, R9, -R20 ;  /* 0x0000000907077224 */ /* 0x000fc800078e0a14 */
[----:B------:R-:W-:-:S05]  /*1b6c0*/  IMAD R8, R2, -0x2, R7 ;  /* 0xfffffffe02087824 */ /* 0x000fca00078e0207 */
[----:B------:R-:W-:Y:S02]  /*1b6d0*/  VIMNMX R3, R3, R8, !PT ;  /* 0x0000000803037248 */ /* 0x000fe40007fe0100 */
[----:B------:R-:W-:-:S07]  /*1b6e0*/  VIADDMNMX R6, R8, R9, R6, PT ;  /* 0x0000000908067246 */ /* 0x000fce0003800106 */
.L_x_5096:
[----:B------:R-:W-:Y:S05]  /*1b6f0*/  BSYNC B0 ;  /* 0x0000000000007941 */ /* 0x000fea0003800000 */
.L_x_5095:
[C---:B------:R-:W-:Y:S01]  /*1b700*/  ISETP.GE.AND P1, PT, R15.reuse, 0x2, PT ;  /* 0x000000020f00780c */ /* 0x040fe20003f26270 */
[----:B------:R-:W0:Y:S01]  /*1b710*/  SHFL.IDX PT, R32, R32, 0x1, 0x1c1f ;  /* 0x003c1f0020207f89 */ /* 0x000e2200000e0000 */
[----:B------:R-:W-:Y:S01]  /*1b720*/  ISETP.GE.AND P5, PT, R15, 0xa, PT ;  /* 0x0000000a0f00780c */ /* 0x000fe20003fa6270 */
        /* <DEDUP_REMOVED lines=73> */
[----:B------:R-:W-:Y:S01]  /*1bbc0*/  ISETP.LT.OR P6, PT, R6, 0x3a, P6 ;  /* 0x0000003a0600780c */ /* 0x000fe200037c1670 */
[----:B------:R-:W-:-:S03]  /*1bbd0*/  IMAD.IADD R6, R13, 0x1, R32 ;  /* 0x000000010d067824 */ /* 0x000fc600078e0220 */
        /* <DEDUP_REMOVED lines=13> */
.L_x_5103:
[----:B------:R-:W-:-:S13]  /*1bcb0*/  ISETP.NE.AND P6, PT, R9, 0x1, PT ;  /* 0x000000010900780c */ /* 0x000fda0003fc5270 */
[----:B------:R-:W-:-:S05]  /*1bcc0*/  @P6 IMAD.HI.U32 R10, R4, R10, RZ ;  /* 0x0000000a040a6227 */ /* 0x000fca00078e00ff */
[----:B------:R-:W-:-:S07]  /*1bcd0*/  @P6 SHF.R.U32.HI R4, RZ, R11, R10 ;  /* 0x0000000bff046219 */ /* 0x000fce000001160a */
.L_x_5104:
[----:B------:R-:W-:Y:S05]  /*1bce0*/  BSYNC B1 ;  /* 0x0000000000017941 */ /* 0x000fea0003800000 */
.L_x_5102:
[----:B------:R-:W-:-:S04]  /*1bcf0*/  IMAD R5, R4, R9, -R20 ;  /* 0x0000000904057224 */ /* 0x000fc800078e0a14 */
[----:B------:R-:W-:-:S05]  /*1bd00*/  IMAD R2, R2, -0x2, R5 ;  /* 0xfffffffe02027824 */ /* 0x000fca00078e0205 */
[----:B------:R-:W-:Y:S02]  /*1bd10*/  VIADDMNMX R6, R2, R9, R6, PT ;  /* 0x0000000902067246 */ /* 0x000fe40003800106 */
[----:B------:R-:W-:-:S07]  /*1bd20*/  VIMNMX R3, R3, R2, !PT ;  /* 0x0000000203037248 */ /* 0x000fce0007fe0100 */
.L_x_5101:
[----:B------:R-:W-:Y:S05]  /*1bd30*/  BSYNC B0 ;  /* 0x0000000000007941 */ /* 0x000fea0003800000 */
.L_x_5100:
[C---:B------:R-:W-:Y:S02]  /*1bd40*/  ISETP.GT.AND P1, PT, R3.reuse, 0x1, !P1 ;  /* 0x000000010300780c */ /* 0x040fe40004f24270 */
[----:B------:R-:W-:Y:S02]  /*1bd50*/  ISETP.GT.AND P2, PT, R3, 0x8, !P2 ;  /* 0x000000080300780c */ /* 0x000fe40005744270 */
[C---:B------:R-:W-:Y:S02]  /*1bd60*/  ISETP.LT.OR P1, PT, R6.reuse, 0x2, P1 ;  /* 0x000000020600780c */ /* 0x040fe40000f21670 */
[----:B------:R-:W-:Y:S02]  /*1bd70*/  ISETP.LT.OR P2, PT, R6, 0x9, P2 ;  /* 0x000000090600780c */ /* 0x000fe40001741670 */
[----:B------:R-:W-:Y:S02]  /*1bd80*/  FSEL R71, R27, -INF , !P1 ;  /* 0xff8000001b477808 */ /* 0x000fe40004800000 */
[----:B------:R-:W-:-:S02]  /*1bd90*/  ISETP.NE.AND P1, PT, R8, RZ, PT ;  /* 0x000000ff0800720c */ /* 0x000fc40003f25270 */
[----:B------:R-:W2:Y:S01]  /*1bda0*/  LD.E.64 R8, desc[UR44][R16.64+0x200] ;  /* 0x0002002c10087980 */ /* 0x000ea2000c101b00 */
[----:B-1----:R-:W-:Y:S02]  /*1bdb0*/  FSEL R57, R57, -INF , !P2 ;  /* 0xff80000039397808 */ /* 0x002fe40005000000 */
[----:B------:R-:W-:Y:S02]  /*1bdc0*/  ISETP.GT.AND P1, PT, R3, 0x9, !P1 ;  /* 0x000000090300780c */ /* 0x000fe40004f24270 */
[----:B------:R-:W-:Y:S02]  /*1bdd0*/  ISETP.NE.AND P2, PT, R40, RZ, PT ;  /* 0x000000ff2800720c */ /* 0x000fe40003f45270 */
[----:B------:R-:W-:Y:S02]  /*1bde0*/  ISETP.LT.OR P1, PT, R6, 0xa, P1 ;  /* 0x0000000a0600780c */ /* 0x000fe40000f21670 */
[----:B------:R-:W-:Y:S02]  /*1bdf0*/  ISETP.NE.AND P6, PT, R7, RZ, PT ;  /* 0x000000ff0700720c */ /* 0x000fe40003fc5270 */
[----:B------:R-:W-:-:S02]  /*1be00*/  FSEL R73, R58, -INF , !P1 ;  /* 0xff8000003a497808 */ /* 0x000fc40004800000 */
[----:B------:R-:W-:-:S04]  /*1be10*/  ISETP.NE.AND P1, PT, R28, RZ, PT ;  /* 0x000000ff1c00720c */ /* 0x000fc80003f25270 */
[----:B------:R-:W-:-:S04]  /*1be20*/  ISETP.GT.AND P1, PT, R3, 0x10, !P1 ;  /* 0x000000100300780c */ /* 0x000fc80004f24270 */
[----:B------:R-:W-:-:S04]  /*1be30*/  ISETP.LT.OR P1, PT, R6, 0x11, P1 ;  /* 0x000000110600780c */ /* 0x000fc80000f21670 */
[----:B------:R-:W-:Y:S02]  /*1be40*/  FSEL R75, R34, -INF , !P1 ;  /* 0xff800000224b7808 */ /* 0x000fe40004800000 */
        /* <DEDUP_REMOVED lines=16> */
[----:B------:R-:W-:Y:S02]  /*1bf50*/  ISETP.GT.AND P1, PT, R3, 0x21, !P2 ;  /* 0x000000210300780c */ /* 0x000fe40005724270 */
[----:B------:R-:W-:Y:S02]  /*1bf60*/  ISETP.NE.AND P2, PT, R44, RZ, PT ;  /* 0x000000ff2c00720c */ /* 0x000fe40003f45270 */
[----:B------:R-:W-:-:S04]  /*1bf70*/  ISETP.LT.OR P1, PT, R6, 0x22, P1 ;  /* 0x000000220600780c */ /* 0x000fc80000f21670 */
[----:B------:R-:W-:Y:S02]  /*1bf80*/  FSEL R43, R43, -INF , !P1 ;  /* 0xff8000002b2b7808 */ /* 0x000fe40004800000 */
[C---:B------:R-:W-:Y:S02]  /*1bf90*/  ISETP.GT.AND P1, PT, R3.reuse, RZ, !P6 ;  /* 0x000000ff0300720c */ /* 0x040fe40007724270 */
[C---:B------:R-:W-:Y:S02]  /*1bfa0*/  ISETP.GT.AND P2, PT, R3.reuse, 0x29, !P2 ;  /* 0x000000290300780c */ /* 0x040fe40005744270 */
[----:B------:R-:W-:Y:S02]  /*1bfb0*/  ISETP.LT.OR P1, PT, R6, 0x1, P1 ;  /* 0x000000010600780c */ /* 0x000fe40000f21670 */
[----:B------:R-:W-:Y:S02]  /*1bfc0*/  ISETP.GT.AND P3, PT, R3, 0x30, !P3 ;  /* 0x000000300300780c */ /* 0x000fe40005f64270 */
[----:B------:R-:W-:-:S02]  /*1bfd0*/  FSEL R35, R26, -INF , !P1 ;  /* 0xff8000001a237808 */ /* 0x000fc40004800000 */
[----:B------:R-:W-:Y:S02]  /*1bfe0*/  ISETP.NE.AND P1, PT, R56, RZ, PT ;  /* 0x000000ff3800720c */ /* 0x000fe40003f25270 */
[C---:B------:R-:W-:Y:S02]  /*1bff0*/  ISETP.GT.AND P4, PT, R3.reuse, 0x31, !P4 ;  /* 0x000000310300780c */ /* 0x040fe40006784270 */
[----:B------:R-:W-:Y:S02]  /*1c000*/  ISETP.GT.AND P1, PT, R3, 0x28, !P1 ;  /* 0x000000280300780c */ /* 0x000fe40004f24270 */
[----:B------:R-:W-:Y:S02]  /*1c010*/  ISETP.NE.AND P6, PT, R15, RZ, PT ;  /* 0x000000ff0f00720c */ /* 0x000fe40003fc5270 */
[C---:B------:R-:W-:Y:S02]  /*1c020*/  ISETP.LT.OR P1, PT, R6.reuse, 0x29, P1 ;  /* 0x000000290600780c */ /* 0x040fe40000f21670 */
[----:B------:R-:W-:-:S02]  /*1c030*/  ISETP.LT.OR P2, PT, R6, 0x2a, P2 ;  /* 0x0000002a0600780c */ /* 0x000fc40001741670 */
[----:B------:R-:W-:Y:S02]  /*1c040*/  FSEL R83, R46, -INF , !P1 ;  /* 0xff8000002e537808 */ /* 0x000fe40004800000 */
[C---:B------:R-:W-:Y:S02]  /*1c050*/  ISETP.LT.OR P3, PT, R6.reuse, 0x31, P3 ;  /* 0x000000310600780c */ /* 0x040fe40001f61670 */
[----:B------:R-:W-:Y:S02]  /*1c060*/  FSEL R47, R47, -INF , !P2 ;  /* 0xff8000002f2f7808 */ /* 0x000fe40005000000 */
[----:B------:R-:W-:Y:S02]  /*1c070*/  ISETP.GT.AND P5, PT, R3, 0x38, !P5 ;  /* 0x000000380300780c */ /* 0x000fe40006fa4270 */
[----:B------:R-:W-:Y:S02]  /*1c080*/  ISETP.LT.OR P4, PT, R6, 0x32, P4 ;  /* 0x000000320600780c */ /* 0x000fe40002781670 */
[----:B------:R-:W-:-:S02]  /*1c090*/  FSEL R85, R50, -INF , !P3 ;  /* 0xff80000032557808 */ /* 0x000fc40005800000 */
[----:B------:R-:W-:Y:S02]  /*1c0a0*/  ISETP.GT.AND P1, PT, R3, 0x39, !P6 ;  /* 0x000000390300780c */ /* 0x000fe40007724270 */
[C---:B------:R-:W-:Y:S02]  /*1c0b0*/  ISETP.LT.OR P5, PT, R6.reuse, 0x39, P5 ;  /* 0x000000390600780c */ /* 0x040fe40002fa1670 */
[----:B------:R-:W-:Y:S02]  /*1c0c0*/  FSEL R51, R51, -INF , !P4 ;  /* 0xff80000033337808 */ /* 0x000fe40006000000 */
[----:B------:R-:W-:Y:S02]  /*1c0d0*/  ISETP.LT.OR P1, PT, R6, 0x3a, P1 ;  /* 0x0000003a0600780c */ /* 0x000fe40000f21670 */
[----:B------:R-:W-:Y:S02]  /*1c0e0*/  FSEL R87, R54, -INF , !P5 ;  /* 0xff80000036577808 */ /* 0x000fe40006800000 */
[----:B------:R-:W-:-:S02]  /*1c0f0*/  FSEL R89, R18, -INF , !P1 ;  /* 0xff80000012597808 */ /* 0x000fc40004800000 */
[----:B------:R-:W-:Y:S02]  /*1c100*/  LOP3.LUT R154, R158, 0x4, RZ, 0xfc, !PT ;  /* 0x000000049e9a7812 */ /* 0x000fe400078efcff */
[----:B--2---:R-:W-:-:S04]  /*1c110*/  FMNMX.FTZ R2, R19, R8, !PT ;  /* 0x0000000813027209 */ /* 0x004fc80007810000 */
        /* <DEDUP_REMOVED lines=12> */
[----:B------:R-:W-:Y:S02]  /*1c1e0*/  FMNMX.FTZ R4, R49, R2, !PT ;  /* 0x0000000231047209 */ /* 0x000fe40007810000 */
[----:B------:R-:W-:Y:S02]  /*1c1f0*/  FMNMX.FTZ R2, R35, R9, !PT ;  /* 0x0000000923027209 */ /* 0x000fe40007810000 */
[----:B------:R-:W-:Y:S02]  /*1c200*/  FMNMX.FTZ R4, R69, R4, !PT ;  /* 0x0000000445047209 */ /* 0x000fe40007810000 */
[----:B------:R-:W-:Y:S02]  /*1c210*/  FMNMX.FTZ R2, R71, R2, !PT ;  /* 0x0000000247027209 */ /* 0x000fe40007810000 */
[----:B------:R-:W-:Y:S02]  /*1c220*/  FMNMX.FTZ R5, R53, R4, !PT ;  /* 0x0000000435057209 */ /* 0x000fe40007810000 */
[----:B------:R-:W-:-:S03]  /*1c230*/  FMNMX.FTZ R2, R57, R2, !PT ;  /* 0x0000000239027209 */ /* 0x000fc60007810000 */
[----:B------:R-:W0:Y:S01]  /*1c240*/  SHFL.BFLY PT, R4, R5, 0x2, 0x1f ;  /* 0x0c401f0005047f89 */ /* 0x000e2200000e0000 */
[----:B------:R-:W-:-:S04]  /*1c250*/  FMNMX.FTZ R2, R73, R2, !PT ;  /* 0x0000000249027209 */ /* 0x000fc80007810000 */
[----:B------:R-:W-:-:S04]  /*1c260*/  FMNMX.FTZ R2, R75, R2, !PT ;  /* 0x000000024b027209 */ /* 0x000fc80007810000 */
[----:B------:R-:W-:-:S04]  /*1c270*/  FMNMX.FTZ R2, R77, R2, !PT ;  /* 0x000000024d027209 */ /* 0x000fc80007810000 */
[----:B------:R-:W-:-:S04]  /*1c280*/  FMNMX.FTZ R2, R79, R2, !PT ;  /* 0x000000024f027209 */ /* 0x000fc80007810000 */
[----:B------:R-:W-:-:S04]  /*1c290*/  FMNMX.FTZ R2, R39, R2, !PT ;  /* 0x0000000227027209 */ /* 0x000fc80007810000 */
[----:B------:R-:W-:Y:S02]  /*1c2a0*/  FMNMX.FTZ R2, R81, R2, !PT ;  /* 0x0000000251027209 */ /* 0x000fe40007810000 */
[----:B0-----:R-:W-:Y:S02]  /*1c2b0*/  FMNMX.FTZ R4, R5, R4, !PT ;  /* 0x0000000405047209 */ /* 0x001fe40007810000 */
        /* <DEDUP_REMOVED lines=8> */
[----:B0-----:R-:W-:Y:S01]  /*1c340*/  FMNMX.FTZ R7, R4, R7, !PT ;  /* 0x0000000704077209 */ /* 0x001fe20007810000 */
[----:B------:R-:W-:Y:S04]  /*1c350*/  ST.E desc[UR44][R16.64+0x200], R5 ;  /* 0x0002000510007985 */ /* 0x000fe8000c10192c */
[----:B------:R-:W-:Y:S04]  /*1c360*/  ST.E desc[UR44][R154.64], R3 ;  /* 0x000000039a007985 */ /* 0x000fe8000c10192c */
[----:B------:R-:W-:Y:S04]  /*1c370*/  ST.E desc[UR44][R16.64+0x200], R7 ;  /* 0x0002000710007985 */ /* 0x000fe8000c10192c */
[----:B------:R-:W2:Y:S04]  /*1c380*/  LD.E R2, desc[UR44][R154.64] ;  /* 0x0000002c9a027980 */ /* 0x000ea8000c101900 */
[----:B--2---:R-:W0:Y:S02]  /*1c390*/  SHFL.BFLY PT, R11, R2, 0x2, 0x1f ;  /* 0x0c401f00020b7f89 */ /* 0x004e2400000e0000 */
[----:B0-----:R-:W-:-:S05]  /*1c3a0*/  FMNMX.FTZ R11, R2, R11, !PT ;  /* 0x0000000b020b7209 */ /* 0x001fca0007810000 */
[----:B------:R-:W0:Y:S02]  /*1c3b0*/  SHFL.BFLY PT, R4, R11, 0x1, 0x1f ;  /* 0x0c201f000b047f89 */ /* 0x000e2400000e0000 */
[----:B0-----:R-:W-:-:S05]  /*1c3c0*/  FMNMX.FTZ R13, R11, R4, !PT ;  /* 0x000000040b0d7209 */ /* 0x001fca0007810000 */
[----:B------:R0:W-:Y:S04]  /*1c3d0*/  ST.E desc[UR44][R154.64], R13 ;  /* 0x0000000d9a007985 */ /* 0x0001e8000c10192c */
[----:B------:R-:W2:Y:S04]  /*1c3e0*/  LD.E R6, desc[UR44][R16.64+0x200] ;  /* 0x0002002c10067980 */ /* 0x000ea8000c101900 */
[----:B------:R-:W3:Y:S04]  /*1c3f0*/  LD.E R10, desc[UR44][R16.64+0x220] ;  /* 0x0002202c100a7980 */ /* 0x000ee8000c101900 */
[----:B------:R-:W4:Y:S04]  /*1c400*/  LD.E R15, desc[UR44][R16.64+0x214] ;  /* 0x0002142c100f7980 */ /* 0x000f28000c101900 */
[----:B------:R-:W5:Y:S04]  /*1c410*/  LD.E R12, desc[UR44][R16.64+0x210] ;  /* 0x0002102c100c7980 */ /* 0x000f68000c101900 */
[----:B------:R-:W5:Y:S01]  /*1c420*/  LD.E.64 R4, desc[UR44][R16.64+0xd8] ;  /* 0x0000d82c10047980 */ /* 0x000f62000c101b00 */
[----:B------:R-:W-:-:S04]  /*1c430*/  FSETP.NEU.FTZ.AND P1, PT, R13, -INF , PT ;  /* 0xff8000000d00780b */ /* 0x000fc80003f3d000 */
[----:B------:R-:W-:-:S05]  /*1c440*/  FSEL R2, R13, RZ, P1 ;  /* 0x000000ff0d027208 */ /* 0x000fca0000800000 */
[----:B------:R-:W-:Y:S01]  /*1c450*/  FADD.FTZ R9, R9, -R2 ;  /* 0x8000000209097221 */ /* 0x000fe20000010000 */
[----:B--2---:R-:W-:-:S04]  /*1c460*/  FSETP.NEU.FTZ.AND P1, PT, R6, -INF , PT ;  /* 0xff8000000600780b */ /* 0x004fc80003f3d000 */
[----:B------:R-:W-:Y:S01]  /*1c470*/  FSEL R3, R6, RZ, P1 ;  /* 0x000000ff06037208 */ /* 0x000fe20000800000 */
[----:B---3--:R-:W-:-:S04]  /*1c480*/  FMUL.FTZ R2, R10, R9 ;  /* 0x000000090a027220 */ /* 0x008fc80000410000 */
[----:B------:R-:W-:-:S04]  /*1c490*/  FADD.FTZ R3, R8, -R3 ;  /* 0x8000000308037221 */ /* 0x000fc80000010000 */
[----:B------:R-:W-:Y:S01]  /*1c4a0*/  FMUL.FTZ R3, R3, R10 ;  /* 0x0000000a03037220 */ /* 0x000fe20000410000 */
[----:B------:R-:W4:Y:S08]  /*1c4b0*/  MUFU.EX2 R2, R2 ;  /* 0x0000000200027308 */ /* 0x000f300000000800 */
[----:B------:R-:W5:Y:S01]  /*1c4c0*/  MUFU.EX2 R3, R3 ;  /* 0x0000000300037308 */ /* 0x000f620000000800 */
[----:B----4-:R-:W-:Y:S01]  /*1c4d0*/  FMUL.FTZ R15, R2, R15 ;  /* 0x0000000f020f7220 */ /* 0x010fe20000410000 */
[----:B-----5:R-:W-:-:S04]  /*1c4e0*/  FMUL.FTZ R7, R3, R12 ;  /* 0x0000000c03077220 */ /* 0x020fc80000410000 */
[----:B------:R0:W-:Y:S04]  /*1c4f0*/  ST.E desc[UR44][R16.64+0x214], R15 ;  /* 0x0002140f10007985 */ /* 0x0001e8000c10192c */
[----:B------:R0:W-:Y:S04]  /*1c500*/  ST.E desc[UR44][R16.64+0x210], R7 ;  /* 0x0002100710007985 */ /* 0x0001e8000c10192c */
[----:B------:R-:W2:Y:S01]  /*1c510*/  LD.E R6, desc[UR44][R4.64+0x4] ;  /* 0x0000042c04067980 */ /* 0x000ea2000c101900 */
[----:B------:R-:W-:Y:S01]  /*1c520*/  BSSY B0, `(.L_x_5105) ;  /* 0x000000c000007945 */ /* 0x000fe20003800000 */
[----:B--2---:R-:W-:-:S13]  /*1c530*/  ISETP.NE.AND P1, PT, R6, RZ, PT ;  /* 0x000000ff0600720c */ /* 0x004fda0003f25270 */
[----:B0-----:R-:W-:Y:S05]  /*1c540*/  @P1 BRA `(.L_x_5106) ;  /* 0x0000000000241947 */ /* 0x001fea0003800000 */
[----:B------:R-:W2:Y:S04]  /*1c550*/  LD.E.64 R6, desc[UR44][R16.64+0xe0] ;  /* 0x0000e02c10067980 */ /* 0x000ea8000c101b00 */
[----:B------:R-:W3:Y:S04]  /*1c560*/  LD.E R5, desc[UR44][R4.64] ;  /* 0x0000002c04057980 */ /* 0x000ee8000c101900 */
[----:B--2---:R-:W2:Y:S01]  /*1c570*/  LD.E.64 R6, desc[UR44][R6.64] ;  /* 0x0000002c06067980 */ /* 0x004ea2000c101b00 */
[----:B---3--:R-:W-:-:S04]  /*1c580*/  IMAD R9, R14, 0x40, R5 ;  /* 0x000000400e097824 */ /* 0x008fc800078e0205 */
[----:B--2---:R-:W-:-:S05]  /*1c590*/  IMAD.WIDE R8, R9, 0x4, R6 ;  /* 0x0000000409087825 */ /* 0x004fca00078e0206 */
[----:B------:R0:W-:Y:S04]  /*1c5a0*/  ST.E desc[UR44][R8.64], R3 ;  /* 0x0000000308007985 */ /* 0x0001e8000c10192c */
[----:B------:R-:W2:Y:S04]  /*1c5b0*/  LD.E.64 R4, desc[UR44][R16.64+0xd8] ;  /* 0x0000d82c10047980 */ /* 0x000ea8000c101b00 */
[----:B--2---:R-:W2:Y:S02]  /*1c5c0*/  LD.E R10, desc[UR44][R4.64+0x4] ;  /* 0x0000042c040a7980 */ /* 0x004ea4000c101900 */
[----:B0-2---:R-:W-:-:S13]  /*1c5d0*/  ISETP.NE.AND P1, PT, R10, RZ, PT ;  /* 0x000000ff0a00720c */ /* 0x005fda0003f25270 */
.L_x_5106:
[----:B------:R-:W-:Y:S05]  /*1c5e0*/  BSYNC B0 ;  /* 0x0000000000007941 */ /* 0x000fea0003800000 */
.L_x_5105:
[----:B------:R-:W2:Y:S04]  /*1c5f0*/  @!P1 LD.E.64 R6, desc[UR44][R16.64+0xe0] ;  /* 0x0000e02c10069980 */ /* 0x000ea8000c101b00 */
[----:B------:R-:W3:Y:S04]  /*1c600*/  @!P1 LD.E R5, desc[UR44][R4.64] ;  /* 0x0000002c04059980 */ /* 0x000ee8000c101900 */
[----:B--2---:R-:W2:Y:S01]  /*1c610*/  @!P1 LD.E.64 R6, desc[UR44][R6.64] ;  /* 0x0000002c06069980 */ /* 0x004ea2000c101b00 */
[----:B---3--:R-:W-:-:S04]  /*1c620*/  @!P1 IMAD R14, R14, 0x40, R5 ;  /* 0x000000400e0e9824 */ /* 0x008fc800078e0205 */
[----:B------:R-:W-:-:S04]  /*1c630*/  @!P1 VIADD R9, R14, 0x8 ;  /* 0x000000080e099836 */ /* 0x000fc80000000000 */
[----:B--2---:R-:W-:-:S05]  /*1c640*/  @!P1 IMAD.WIDE R8, R9, 0x4, R6 ;  /* 0x0000000409089825 */ /* 0x004fca00078e0206 */
[----:B------:R0:W-:Y:S04]  /*1c650*/  @!P1 ST.E desc[UR44][R8.64], R2 ;  /* 0x0000000208009985 */ /* 0x0001e8000c10192c */
[----:B------:R-:W2:Y:S04]  /*1c660*/  LD.E R10, desc[UR44][R16.64+0x200] ;  /* 0x0002002c100a7980 */ /* 0x000ea8000c101900 */
[----:B------:R-:W3:Y:S04]  /*1c670*/  LD.E R11, desc[UR44][R16.64+0x220] ;  /* 0x0002202c100b7980 */ /* 0x000ee8000c101900 */
[----:B------:R-:W4:Y:S04]  /*1c680*/  LD.E R18, desc[UR44][R16.64+0x204] ;  /* 0x0002042c10127980 */ /* 0x000f28000c101900 */
[----:B------:R-:W5:Y:S04]  /*1c690*/  LD.E R31, desc[UR44][R16.64+0x210] ;  /* 0x0002102c101f7980 */ /* 0x000f68000c101900 */
[----:B------:R-:W5:Y:S01]  /*1c6a0*/  LD.E R33, desc[UR44][R16.64+0x214] ;  /* 0x0002142c10217980 */ /* 0x000f62000c101900 */
[C---:B--2---:R-:W-:Y:S01]  /*1c6b0*/  FSETP.NEU.FTZ.AND P1, PT, R10.reuse, -INF , PT ;  /* 0xff8000000a00780b */ /* 0x044fe20003f3d000 */
[----:B---3--:R-:W-:Y:S01]  /*1c6c0*/  FMUL.FTZ R4, R10, R11 ;  /* 0x0000000b0a047220 */ /* 0x008fe20000410000 */
[----:B----4-:R-:W-:-:S04]  /*1c6d0*/  FMUL.FTZ R20, R11, R18 ;  /* 0x000000120b147220 */ /* 0x010fc80000410000 */
[----:B------:R-:W-:Y:S02]  /*1c6e0*/  FSEL R4, R4, RZ, P1 ;  /* 0x000000ff04047208 */ /* 0x000fe40000800000 */
[----:B------:R-:W-:-:S03]  /*1c6f0*/  FSETP.NEU.FTZ.AND P1, PT, R18, -INF , PT ;  /* 0xff8000001200780b */ /* 0x000fc60003f3d000 */
[-CC-:B0-----:R-:W-:Y:S01]  /*1c700*/  FFMA.FTZ R8, R29, R11.reuse, -R4.reuse ;  /* 0x0000000b1d087223 */ /* 0x181fe20000010804 */
[-CC-:B------:R-:W-:Y:S01]  /*1c710*/  FFMA.FTZ R5, R19, R11.reuse, -R4.reuse ;  /* 0x0000000b13057223 */ /* 0x180fe20000010804 */
[-CC-:B------:R-:W-:Y:S01]  /*1c720*/  FFMA.FTZ R6, R25, R11.reuse, -R4.reuse ;  /* 0x0000000b19067223 */ /* 0x180fe20000010804 */
[----:B------:R-:W-:Y:S01]  /*1c730*/  FSEL R20, R20, RZ, P1 ;  /* 0x000000ff14147208 */ /* 0x000fe20000800000 */
[----:B------:R0:W-:Y:S01]  /*1c740*/  MUFU.EX2 R13, R8 ;  /* 0x00000008000d7308 */ /* 0x0001e20000000800 */
[-CC-:B------:R-:W-:Y:S01]  /*1c750*/  FFMA.FTZ R7, R21, R11.reuse, -R4.reuse ;  /* 0x0000000b15077223 */ /* 0x180fe20000010804 */
[-CC-:B------:R-:W-:Y:S01]  /*1c760*/  FFMA.FTZ R12, R55, R11.reuse, -R4.reuse ;  /* 0x0000000b370c7223 */ /* 0x180fe20000010804 */
[-CC-:B------:R-:W-:Y:S01]  /*1c770*/  FFMA.FTZ R10, R59, R11.reuse, -R4.reuse ;  /* 0x0000000b3b0a7223 */ /* 0x180fe20000010804 */
[-C--:B------:R-:W-:Y:S01]  /*1c780*/  FFMA.FTZ R14, R65, R11.reuse, -R4 ;  /* 0x0000000b410e7223 */ /* 0x080fe20000010804 */
[-CC-:B------:R-:W-:Y:S01]  /*1c790*/  FFMA.FTZ R22, R79, R11.reuse, -R20.reuse ;  /* 0x0000000b4f167223 */ /* 0x180fe20000010814 */
[----:B------:R-:W-:-:S02]  /*1c7a0*/  FFMA.FTZ R24, R43, R11, -R20 ;  /* 0x0000000b2b187223 */ /* 0x000fc40000010814 */
[----:B------:R1:W5:Y:S01]  /*1c7b0*/  MUFU.EX2 R176, R5 ;  /* 0x0000000500b07308 */ /* 0x0003620000000800 */
[----:B0-----:R-:W-:-:S07]  /*1c7c0*/  FFMA.FTZ R8, R41, R11, -R4 ;  /* 0x0000000b29087223 */ /* 0x001fce0000010804 */
[----:B------:R0:W2:Y:S01]  /*1c7d0*/  MUFU.EX2 R9, R6 ;  /* 0x0000000600097308 */ /* 0x0000a20000000800 */
[----:B-1----:R-:W-:-:S07]  /*1c7e0*/  FFMA.FTZ R5, R61, R11, -R4 ;  /* 0x0000000b3d057223 */ /* 0x002fce0000010804 */
[----:B------:R1:W-:Y:S01]  /*1c7f0*/  MUFU.EX2 R21, R8 ;  /* 0x0000000800157308 */ /* 0x0003e20000000800 */
[----:B0-----:R-:W-:Y:S01]  /*1c800*/  FFMA.FTZ R6, R37, R11, -R4 ;  /* 0x0000000b25067223 */ /* 0x001fe20000010804 */
[----:B-----5:R-:W-:-:S06]  /*1c810*/  FADD.FTZ R26, R176, R31 ;  /* 0x0000001fb01a7221 */ /* 0x020fcc0000010000 */
[----:B------:R0:W-:Y:S01]  /*1c820*/  MUFU.EX2 R174, R5 ;  /* 0x0000000500ae7308 */ /* 0x0001e20000000800 */
[----:B-1----:R-:W-:Y:S01]  /*1c830*/  FFMA.FTZ R8, R35, R11, -R20 ;  /* 0x0000000b23087223 */ /* 0x002fe20000010814 */
[----:B--2---:R-:W-:-:S06]  /*1c840*/  FADD.FTZ R31, R9, R26 ;  /* 0x0000001a091f7221 */ /* 0x004fcc0000010000 */
[----:B------:R1:W-:Y:S01]  /*1c850*/  MUFU.EX2 R19, R6 ;  /* 0x0000000600137308 */ /* 0x0003e20000000800 */
[----:B0-----:R-:W-:-:S07]  /*1c860*/  FFMA.FTZ R5, R67, R11, -R4 ;  /* 0x0000000b43057223 */ /* 0x001fce0000010804 */
[----:B------:R0:W-:Y:S01]  /*1c870*/  MUFU.EX2 R164, R5 ;  /* 0x0000000500a47308 */ /* 0x0001e20000000800 */
[----:B-1----:R-:W-:-:S07]  /*1c880*/  FFMA.FTZ R6, R49, R11, -R4 ;  /* 0x0000000b31067223 */ /* 0x002fce0000010804 */
[----:B------:R1:W2:Y:S01]  /*1c890*/  MUFU.EX2 R178, R7 ;  /* 0x0000000700b27308 */ /* 0x0002a20000000800 */
[----:B0-----:R-:W-:-:S07]  /*1c8a0*/  FFMA.FTZ R5, R71, R11, -R20 ;  /* 0x0000000b47057223 */ /* 0x001fce0000010814 */
[----:B------:R0:W-:Y:S01]  /*1c8b0*/  MUFU.EX2 R15, R12 ;  /* 0x0000000c000f7308 */ /* 0x0001e20000000800 */
[----:B-1----:R-:W-:-:S07]  /*1c8c0*/  FFMA.FTZ R7, R63, R11, -R4 ;  /* 0x0000000b3f077223 */ /* 0x002fce0000010804 */
[----:B------:R-:W-:Y:S01]  /*1c8d0*/  MUFU.EX2 R8, R8 ;  /* 0x0000000800087308 */ /* 0x000fe20000000800 */
[----:B0-----:R-:W-:Y:S01]  /*1c8e0*/  FFMA.FTZ R12, R45, R11, -R4 ;  /* 0x0000000b2d0c7223 */ /* 0x001fe20000010804 */
[----:B--2---:R-:W-:-:S04]  /*1c8f0*/  FADD.FTZ R28, R178, R31 ;  /* 0x0000001fb21c7221 */ /* 0x004fc80000010000 */
[----:B------:R-:W-:Y:S02]  /*1c900*/  FADD.FTZ R31, R13, R28 ;  /* 0x0000001c0d1f7221 */ /* 0x000fe40000010000 */
[----:B------:R0:W-:Y:S08]  /*1c910*/  MUFU.EX2 R27, R6 ;  /* 0x00000006001b7308 */ /* 0x0001f00000000800 */
[----:B------:R1:W-:Y:S01]  /*1c920*/  MUFU.EX2 R177, R5 ;  /* 0x0000000500b17308 */ /* 0x0003e20000000800 */
[----:B0-----:R-:W-:-:S07]  /*1c930*/  FFMA.FTZ R6, R57, R11, -R20 ;  /* 0x0000000b39067223 */ /* 0x001fce0000010814 */
[----:B------:R0:W-:Y:S01]  /*1c940*/  MUFU.EX2 R168, R7 ;  /* 0x0000000700a87308 */ /* 0x0001e20000000800 */
[----:B-1----:R-:W-:-:S07]  /*1c950*/  FFMA.FTZ R5, R39, R11, -R20 ;  /* 0x0000000b27057223 */ /* 0x002fce0000010814 */
[----:B------:R1:W-:Y:S01]  /*1c960*/  MUFU.EX2 R25, R12 ;  /* 0x0000000c00197308 */ /* 0x0003e20000000800 */
[-CC-:B0-----:R-:W-:Y:S01]  /*1c970*/  FFMA.FTZ R7, R69, R11.reuse, -R4.reuse ;  /* 0x0000000b45077223 */ /* 0x181fe20000010804 */
[----:B------:R-:W-:-:S06]  /*1c980*/  FFMA.FTZ R4, R53, R11, -R4 ;  /* 0x0000000b35047223 */ /* 0x000fcc0000010804 */
[----:B------:R0:W-:Y:S01]  /*1c990*/  MUFU.EX2 R179, R6 ;  /* 0x0000000600b37308 */ /* 0x0001e20000000800 */
[----:B-1----:R-:W-:-:S07]  /*1c9a0*/  FFMA.FTZ R12, R73, R11, -R20 ;  /* 0x0000000b490c7223 */ /* 0x002fce0000010814 */
[----:B------:R1:W-:Y:S01]  /*1c9b0*/  MUFU.EX2 R166, R7 ;  /* 0x0000000700a67308 */ /* 0x0003e20000000800 */
[----:B0-----:R-:W-:-:S07]  /*1c9c0*/  FFMA.FTZ R6, R81, R11, -R20 ;  /* 0x0000000b51067223 */ /* 0x001fce0000010814 */
[----:B------:R0:W-:Y:S01]  /*1c9d0*/  MUFU.EX2 R29, R4 ;  /* 0x00000004001d7308 */ /* 0x0001e20000000800 */
[----:B-1----:R-:W-:-:S07]  /*1c9e0*/  FFMA.FTZ R7, R75, R11, -R20 ;  /* 0x0000000b4b077223 */ /* 0x002fce0000010814 */
[----:B------:R-:W-:Y:S01]  /*1c9f0*/  MUFU.EX2 R12, R12 ;  /* 0x0000000c000c7308 */ /* 0x000fe20000000800 */
[----:B0-----:R-:W-:-:S07]  /*1ca00*/  FFMA.FTZ R4, R77, R11, -R20 ;  /* 0x0000000b4d047223 */ /* 0x001fce0000010814 */
[----:B------:R-:W0:Y:S08]  /*1ca10*/  MUFU.EX2 R10, R10 ;  /* 0x0000000a000a7308 */ /* 0x000e300000000800 */
[----:B------:R1:W2:Y:S08]  /*1ca20*/  MUFU.EX2 R173, R7 ;  /* 0x0000000700ad7308 */ /* 0x0002b00000000800 */
[----:B------:R3:W4:Y:S01]  /*1ca30*/  MUFU.EX2 R18, R4 ;  /* 0x0000000400127308 */ /* 0x0007220000000800 */
[----:B-1----:R-:W-:Y:S01]  /*1ca40*/  FFMA.FTZ R7, R83, R11, -R20 ;  /* 0x0000000b53077223 */ /* 0x002fe20000010814 */
[----:B0-----:R-:W-:-:S04]  /*1ca50*/  FADD.FTZ R28, R10, R31 ;  /* 0x0000001f0a1c7221 */ /* 0x001fc80000010000 */
[----:B------:R-:W-:Y:S02]  /*1ca60*/  FADD.FTZ R31, R15, R28 ;  /* 0x0000001c0f1f7221 */ /* 0x000fe40000010000 */
[----:B------:R-:W0:Y:S01]  /*1ca70*/  MUFU.EX2 R22, R22 ;  /* 0x0000001600167308 */ /* 0x000e220000000800 */
[----:B---3--:R-:W-:Y:S01]  /*1ca80*/  FADD.FTZ R4, R8, R33 ;  /* 0x0000002108047221 */ /* 0x008fe20000010000 */
[----:B------:R-:W-:-:S03]  /*1ca90*/  FADD.FTZ R30, R174, R31 ;  /* 0x0000001fae1e7221 */ /* 0x000fc60000010000 */
[----:B------:R-:W-:Y:S01]  /*1caa0*/  FADD.FTZ R26, R177, R4 ;  /* 0x00000004b11a7221 */ /* 0x000fe20000010000 */
[----:B------:R-:W-:Y:S02]  /*1cab0*/  FFMA.FTZ R4, R47, R11, -R20 ;  /* 0x0000000b2f047223 */ /* 0x000fe40000010814 */
[----:B------:R1:W3:Y:S08]  /*1cac0*/  MUFU.EX2 R175, R5 ;  /* 0x0000000500af7308 */ /* 0x0002f00000000800 */
[----:B------:R5:W3:Y:S01]  /*1cad0*/  MUFU.EX2 R169, R6 ;  /* 0x0000000600a97308 */ /* 0x000ae20000000800 */
[----:B-1----:R-:W-:-:S07]  /*1cae0*/  FADD.FTZ R5, R179, R26 ;  /* 0x0000001ab3057221 */ /* 0x002fce0000010000 */
[----:B------:R2:W-:Y:S01]  /*1caf0*/  MUFU.EX2 R171, R7 ;  /* 0x0000000700ab7308 */ /* 0x0005e20000000800 */
[----:B-----5:R-:W-:Y:S01]  /*1cb00*/  FADD.FTZ R6, R12, R5 ;  /* 0x000000050c067221 */ /* 0x020fe20000010000 */
[----:B------:R-:W-:-:S06]  /*1cb10*/  FFMA.FTZ R5, R85, R11, -R20 ;  /* 0x0000000b55057223 */ /* 0x000fcc0000010814 */
[----:B------:R-:W1:Y:S01]  /*1cb20*/  MUFU.EX2 R24, R24 ;  /* 0x0000001800187308 */ /* 0x000e620000000800 */
[----:B--2---:R-:W-:Y:S01]  /*1cb30*/  FADD.FTZ R7, R173, R6 ;  /* 0x00000006ad077221 */ /* 0x004fe20000010000 */
[----:B------:R-:W-:-:S03]  /*1cb40*/  FFMA.FTZ R6, R51, R11, -R20 ;  /* 0x0000000b33067223 */ /* 0x000fc60000010814 */
[----:B----4-:R-:W-:-:S03]  /*1cb50*/  FADD.FTZ R7, R18, R7 ;  /* 0x0000000712077221 */ /* 0x010fc60000010000 */
[----:B------:R-:W2:Y:S08]  /*1cb60*/  MUFU.EX2 R14, R14 ;  /* 0x0000000e000e7308 */ /* 0x000eb00000000800 */
[----:B------:R0:W4:Y:S08]  /*1cb70*/  MUFU.EX2 R26, R4 ;  /* 0x00000004001a7308 */ /* 0x0001300000000800 */
[----:B------:R5:W4:Y:S01]  /*1cb80*/  MUFU.EX2 R165, R5 ;  /* 0x0000000500a57308 */ /* 0x000b220000000800 */
[----:B0-----:R-:W-:Y:S01]  /*1cb90*/  FADD.FTZ R4, R22, R7 ;  /* 0x0000000716047221 */ /* 0x001fe20000010000 */
[----:B------:R-:W-:-:S03]  /*1cba0*/  FADD.FTZ R7, R19, R30 ;  /* 0x0000001e13077221 */ /* 0x000fc60000010000 */
[----:B---3--:R-:W-:Y:S01]  /*1cbb0*/  FADD.FTZ R30, R175, R4 ;  /* 0x00000004af1e7221 */ /* 0x008fe20000010000 */
[----:B------:R-:W-:Y:S01]  /*1cbc0*/  FADD.FTZ R32, R168, R7 ;  /* 0x00000007a8207221 */ /* 0x000fe20000010000 */
[-C--:B------:R-:W-:Y:S01]  /*1cbd0*/  FFMA.FTZ R4, R87, R11.reuse, -R20 ;  /* 0x0000000b57047223 */ /* 0x080fe20000010814 */
[----:B------:R4:W0:Y:S01]  /*1cbe0*/  MUFU.EX2 R28, R6 ;  /* 0x00000006001c7308 */ /* 0x0008220000000800 */
[----:B-----5:R-:W-:Y:S01]  /*1cbf0*/  FADD.FTZ R5, R169, R30 ;  /* 0x0000001ea9057221 */ /* 0x020fe20000010000 */
[----:B------:R-:W-:Y:S01]  /*1cc00*/  FADD.FTZ R7, R21, R32 ;  /* 0x0000002015077221 */ /* 0x000fe20000010000 */
[----:B------:R-:W-:Y:S02]  /*1cc10*/  FFMA.FTZ R11, R89, R11, -R20 ;  /* 0x0000000b590b7223 */ /* 0x000fe40000010814 */
[----:B-1----:R-:W-:Y:S01]  /*1cc20*/  FADD.FTZ R30, R24, R5 ;  /* 0x00000005181e7221 */ /* 0x002fe20000010000 */
[----:B--2---:R-:W-:Y:S02]  /*1cc30*/  FADD.FTZ R32, R14, R7 ;  /* 0x000000070e207221 */ /* 0x004fe40000010000 */
[----:B------:R0:W1:Y:S01]  /*1cc40*/  MUFU.EX2 R167, R4 ;  /* 0x0000000400a77308 */ /* 0x0000620000000800 */
[----:B------:R-:W-:Y:S01]  /*1cc50*/  FADD.FTZ R5, R171, R30 ;  /* 0x0000001eab057221 */ /* 0x000fe20000010000 */
[----:B------:R-:W-:-:S03]  /*1cc60*/  FADD.FTZ R7, R25, R32 ;  /* 0x0000002019077221 */ /* 0x000fc60000010000 */
[----:B----4-:R-:W-:Y:S01]  /*1cc70*/  FADD.FTZ R6, R26, R5 ;  /* 0x000000051a067221 */ /* 0x010fe20000010000 */
[----:B------:R-:W-:Y:S02]  /*1cc80*/  FADD.FTZ R30, R164, R7 ;  /* 0x00000007a41e7221 */ /* 0x000fe40000010000 */
[----:B------:R-:W2:Y:S01]  /*1cc90*/  MUFU.EX2 R20, R11 ;  /* 0x0000000b00147308 */ /* 0x000ea20000000800 */
[----:B------:R-:W-:Y:S01]  /*1cca0*/  FADD.FTZ R5, R165, R6 ;  /* 0x00000006a5057221 */ /* 0x000fe20000010000 */
[----:B------:R-:W-:-:S03]  /*1ccb0*/  FADD.FTZ R7, R27, R30 ;  /* 0x0000001e1b077221 */ /* 0x000fc60000010000 */
[----:B0-----:R-:W-:Y:S01]  /*1ccc0*/  FADD.FTZ R4, R28, R5 ;  /* 0x000000051c047221 */ /* 0x001fe20000010000 */
[----:B------:R-:W-:-:S03]  /*1ccd0*/  FADD.FTZ R6, R166, R7 ;  /* 0x00000007a6067221 */ /* 0x000fc60000010000 */
[----:B-1----:R-:W-:Y:S01]  /*1cce0*/  FADD.FTZ R5, R167, R4 ;  /* 0x00000004a7057221 */ /* 0x002fe20000010000 */
[----:B------:R-:W-:-:S05]  /*1ccf0*/  FADD.FTZ R31, R29, R6 ;  /* 0x000000061d1f7221 */ /* 0x000fca0000010000 */
[----:B------:R-:W-:Y:S01]  /*1cd00*/  ST.E desc[UR44][R16.64+0x210], R31 ;  /* 0x0002101f10007985 */ /* 0x000fe2000c10192c */
[----:B--2---:R-:W-:-:S05]  /*1cd10*/  FADD.FTZ R33, R20, R5 ;  /* 0x0000000514217221 */ /* 0x004fca0000010000 */
[----:B------:R-:W-:Y:S01]  /*1cd20*/  ST.E desc[UR44][R16.64+0x214], R33 ;  /* 0x0002142110007985 */ /* 0x000fe2000c10192c */
[----:B------:R-:W-:Y:S06]  /*1cd30*/  BAR.SYNC.DEFER_BLOCKING 0xf, 0x100 ;  /* 0x03c4000000007b1d */ /* 0x000fec0000010000 */
[----:B------:R-:W2:Y:S04]  /*1cd40*/  LD.E.64 R4, desc[UR44][R16.64+0x138] ;  /* 0x0001382c10047980 */ /* 0x000ea8000c101b00 */
[----:B--2---:R-:W2:Y:S04]  /*1cd50*/  LD.E.64 R6, desc[UR44][R4.64+0x8] ;  /* 0x0000082c04067980 */ /* 0x004ea8000c101b00 */
[----:B------:R-:W3:Y:S01]  /*1cd60*/  LD.E.64 R34, desc[UR44][R4.64] ;  /* 0x0000002c04227980 */ /* 0x000ee2000c101b00 */
        /* <DEDUP_REMOVED lines=16> */
[----:B--2---:R-:W-:-:S05]  /*1ce70*/  MOV R11, R6 ;  /* 0x00000006000b7202 */ /* 0x004fca0000000f00 */
[--C-:B---3--:R-:W-:Y:S01]  /*1ce80*/  IMAD R35, R35, 0x2, R11.reuse ;  /* 0x0000000223237824 */ /* 0x108fe200078e020b */
[----:B------:R-:W-:Y:S01]  /*1ce90*/  STSM.16.M88.4 [R11], R176 ;  /* 0x000000b00b007844 */ /* 0x000fe20000000200 */
[C---:B------:R-:W-:Y:S02]  /*1cea0*/  IMAD R6, R34.reuse, 0x2, R11 ;  /* 0x0000000222067824 */ /* 0x040fe400078e020b */
[----:B------:R-:W-:-:S03]  /*1ceb0*/  IMAD R34, R34, 0x2, R35 ;  /* 0x0000000222227824 */ /* 0x000fc600078e0223 */
[----:B------:R0:W-:Y:S04]  /*1cec0*/  STSM.16.M88.4 [R6], R172 ;  /* 0x000000ac06007844 */ /* 0x0001e80000000200 */
[----:B------:R-:W-:Y:S04]  /*1ced0*/  STSM.16.M88.4 [R35], R168 ;  /* 0x000000a823007844 */ /* 0x000fe80000000200 */
[----:B------:R1:W-:Y:S04]  /*1cee0*/  STSM.16.M88.4 [R34], R164 ;  /* 0x000000a422007844 */ /* 0x0003e80000000200 */
[----:B------:R-:W2:Y:S01]  /*1cef0*/  LD.E R4, desc[UR44][R16.64+0x230] ;  /* 0x0002302c10047980 */ /* 0x000ea2000c101900 */
[----:B------:R-:W-:Y:S01]  /*1cf00*/  LOP3.LUT R22, R156, 0x4, RZ, 0xfc, !PT ;  /* 0x000000049c167812 */ /* 0x000fe200078efcff */
[----:B--2---:R-:W-:-:S05]  /*1cf10*/  FMUL.FTZ R5, R3, R4 ;  /* 0x0000000403057220 */ /* 0x004fca0000410000 */
[----:B------:R2:W-:Y:S04]  /*1cf20*/  ST.E desc[UR44][R16.64+0x230], R5 ;  /* 0x0002300510007985 */ /* 0x0005e8000c10192c */
[----:B------:R-:W3:Y:S02]  /*1cf30*/  LD.E R4, desc[UR44][R22.64] ;  /* 0x0000002c16047980 */ /* 0x000ee4000c101900 */
[----:B---3--:R-:W-:-:S05]  /*1cf40*/  FMUL.FTZ R7, R3, R4 ;  /* 0x0000000403077220 */ /* 0x008fca0000410000 */
[----:B------:R3:W-:Y:S04]  /*1cf50*/  ST.E desc[UR44][R22.64], R7 ;  /* 0x0000000716007985 */ /* 0x0007e8000c10192c */
[----:B------:R-:W2:Y:S04]  /*1cf60*/  LD.E R4, desc[UR44][R16.64+0x240] ;  /* 0x0002402c10047980 */ /* 0x000ea8000c101900 */
[----:B------:R-:W4:Y:S04]  /*1cf70*/  LD.E R130, desc[UR44][R16.64+0x424] ;  /* 0x0004242c10827980 */ /* 0x000f28000c101900 */
[----:B------:R-:W5:Y:S04]  /*1cf80*/  LD.E R20, desc[UR44][R16.64+0x274] ;  /* 0x0002742c10147980 */ /* 0x000f68000c101900 */
[----:B0-----:R-:W3:Y:S04]  /*1cf90*/  LD.E R6, desc[UR44][R16.64+0x244] ;  /* 0x0002442c10067980 */ /* 0x001ee8000c101900 */
[----:B------:R-:W5:Y:S04]  /*1cfa0*/  LD.E R8, desc[UR44][R16.64+0x250] ;  /* 0x0002502c10087980 */ /* 0x000f68000c101900 */
        /* <DEDUP_REMOVED lines=10> */
[----:B-1----:R-:W5:Y:S04]  /*1d050*/  LD.E R34, desc[UR44][R16.64+0x2a4] ;  /* 0x0002a42c10227980 */ /* 0x002f68000c101900 */
        /* <DEDUP_REMOVED lines=45> */
[----:B------:R-:W5:Y:S01]  /*1d330*/  LD.E R128, desc[UR44][R16.64+0x420] ;  /* 0x0004202c10807980 */ /* 0x000f62000c101900 */
[C---:B--2---:R-:W-:Y:S01]  /*1d340*/  FMUL.FTZ R5, R3.reuse, R4 ;  /* 0x0000000403057220 */ /* 0x044fe20000410000 */
[----:B----4-:R-:W-:-:S04]  /*1d350*/  FMUL.FTZ R21, R3, R130 ;  /* 0x0000008203157220 */ /* 0x010fc80000410000 */
[----:B------:R5:W-:Y:S04]  /*1d360*/  ST.E desc[UR44][R16.64+0x240], R5 ;  /* 0x0002400510007985 */ /* 0x000be8000c10192c */
[----:B------:R0:W-:Y:S01]  /*1d370*/  ST.E desc[UR44][R16.64+0x424], R21 ;  /* 0x0004241510007985 */ /* 0x0001e2000c10192c */
[C---:B---3--:R-:W-:Y:S01]  /*1d380*/  FMUL.FTZ R7, R3.reuse, R6 ;  /* 0x0000000603077220 */ /* 0x048fe20000410000 */
[C---:B-----5:R-:W-:Y:S01]  /*1d390*/  FMUL.FTZ R5, R3.reuse, R20 ;  /* 0x0000001403057220 */ /* 0x060fe20000410000 */
[C---:B------:R-:W-:Y:S01]  /*1d3a0*/  FMUL.FTZ R9, R3.reuse, R8 ;  /* 0x0000000803097220 */ /* 0x040fe20000410000 */
[----:B------:R-:W-:-:S03]  /*1d3b0*/  FMUL.FTZ R11, R3, R10 ;  /* 0x0000000a030b7220 */ /* 0x000fc60000410000 */
[----:B------:R1:W-:Y:S01]  /*1d3c0*/  ST.E desc[UR44][R16.64+0x274], R5 ;  /* 0x0002740510007985 */ /* 0x0003e2000c10192c */
[C---:B------:R-:W-:Y:S01]  /*1d3d0*/  FMUL.FTZ R13, R3.reuse, R12 ;  /* 0x0000000c030d7220 */ /* 0x040fe20000410000 */
[C---:B------:R-:W-:Y:S01]  /*1d3e0*/  FMUL.FTZ R15, R3.reuse, R14 ;  /* 0x0000000e030f7220 */ /* 0x040fe20000410000 */
[C---:B------:R-:W-:Y:S01]  /*1d3f0*/  FMUL.FTZ R19, R3.reuse, R18 ;  /* 0x0000001203137220 */ /* 0x040fe20000410000 */
[C---:B0-----:R-:W-:Y:S01]  /*1d400*/  FMUL.FTZ R21, R3.reuse, R26 ;  /* 0x0000001a03157220 */ /* 0x041fe20000410000 */
[C---:B------:R-:W-:Y:S01]  /*1d410*/  FMUL.FTZ R25, R3.reuse, R28 ;  /* 0x0000001c03197220 */ /* 0x040fe20000410000 */
[----:B------:R0:W-:Y:S01]  /*1d420*/  ST.E desc[UR44][R16.64+0x244], R7 ;  /* 0x0002440710007985 */ /* 0x0001e2000c10192c */
[----:B-1----:R-:W-:-:S03]  /*1d430*/  FMUL.FTZ R5, R3, R42 ;  /* 0x0000002a03057220 */ /* 0x002fc60000410000 */
[----:B------:R1:W-:Y:S04]  /*1d440*/  ST.E desc[UR44][R16.64+0x250], R9 ;  /* 0x0002500910007985 */ /* 0x0003e8000c10192c */
[----:B------:R2:W-:Y:S01]  /*1d450*/  ST.E desc[UR44][R16.64+0x254], R11 ;  /* 0x0002540b10007985 */ /* 0x0005e2000c10192c */
[----:B------:R-:W-:-:S03]  /*1d460*/  FMUL.FTZ R27, R3, R30 ;  /* 0x0000001e031b7220 */ /* 0x000fc60000410000 */
[----:B------:R3:W-:Y:S01]  /*1d470*/  ST.E desc[UR44][R16.64+0x260], R13 ;  /* 0x0002600d10007985 */ /* 0x0007e2000c10192c */
[----:B0-----:R-:W-:-:S03]  /*1d480*/  FMUL.FTZ R7, R3, R24 ;  /* 0x0000001803077220 */ /* 0x001fc60000410000 */
[----:B------:R0:W-:Y:S01]  /*1d490*/  ST.E desc[UR44][R16.64+0x264], R15 ;  /* 0x0002640f10007985 */ /* 0x0001e2000c10192c */
[----:B-1----:R-:W-:-:S03]  /*1d4a0*/  FMUL.FTZ R9, R3, R32 ;  /* 0x0000002003097220 */ /* 0x002fc60000410000 */
[----:B------:R1:W-:Y:S01]  /*1d4b0*/  ST.E desc[UR44][R16.64+0x270], R19 ;  /* 0x0002701310007985 */ /* 0x0003e2000c10192c */
[----:B--2---:R-:W-:-:S03]  /*1d4c0*/  FMUL.FTZ R11, R3, R34 ;  /* 0x00000022030b7220 */ /* 0x004fc60000410000 */
[----:B------:R2:W-:Y:S01]  /*1d4d0*/  ST.E desc[UR44][R16.64+0x284], R21 ;  /* 0x0002841510007985 */ /* 0x0005e2000c10192c */
[----:B---3--:R-:W-:-:S03]  /*1d4e0*/  FMUL.FTZ R13, R3, R36 ;  /* 0x00000024030d7220 */ /* 0x008fc60000410000 */
[----:B------:R3:W-:Y:S01]  /*1d4f0*/  ST.E desc[UR44][R16.64+0x290], R25 ;  /* 0x0002901910007985 */ /* 0x0007e2000c10192c */
[C---:B0-----:R-:W-:Y:S01]  /*1d500*/  FMUL.FTZ R15, R3.reuse, R38 ;  /* 0x00000026030f7220 */ /* 0x041fe20000410000 */
[C---:B-1----:R-:W-:Y:S02]  /*1d510*/  FMUL.FTZ R19, R3.reuse, R40 ;  /* 0x0000002803137220 */ /* 0x042fe40000410000 */
[----:B------:R0:W-:Y:S01]  /*1d520*/  ST.E desc[UR44][R16.64+0x2c4], R5 ;  /* 0x0002c40510007985 */ /* 0x0001e2000c10192c */
[C---:B--2---:R-:W-:Y:S01]  /*1d530*/  FMUL.FTZ R21, R3.reuse, R46 ;  /* 0x0000002e03157220 */ /* 0x044fe20000410000 */
[C---:B---3--:R-:W-:Y:S02]  /*1d540*/  FMUL.FTZ R25, R3.reuse, R48 ;  /* 0x0000003003197220 */ /* 0x048fe40000410000 */
[----:B------:R1:W-:Y:S01]  /*1d550*/  ST.E desc[UR44][R16.64+0x280], R7 ;  /* 0x0002800710007985 */ /* 0x0003e2000c10192c */
[----:B0-----:R-:W-:-:S03]  /*1d560*/  FMUL.FTZ R5, R3, R62 ;  /* 0x0000003e03057220 */ /* 0x001fc60000410000 */
[----:B------:R0:W-:Y:S04]  /*1d570*/  ST.E desc[UR44][R16.64+0x294], R27 ;  /* 0x0002941b10007985 */ /* 0x0001e8000c10192c */
[----:B------:R2:W-:Y:S01]  /*1d580*/  ST.E desc[UR44][R16.64+0x2a0], R9 ;  /* 0x0002a00910007985 */ /* 0x0005e2000c10192c */
[----:B-1----:R-:W-:-:S03]  /*1d590*/  FMUL.FTZ R7, R3, R44 ;  /* 0x0000002c03077220 */ /* 0x002fc60000410000 */
[----:B------:R1:W-:Y:S04]  /*1d5a0*/  ST.E desc[UR44][R16.64+0x2a4], R11 ;  /* 0x0002a40b10007985 */ /* 0x0003e8000c10192c */
[----:B------:R3:W-:Y:S01]  /*1d5b0*/  ST.E desc[UR44][R16.64+0x2b0], R13 ;  /* 0x0002b00d10007985 */ /* 0x0007e2000c10192c */
[----:B0-----:R-:W-:-:S03]  /*1d5c0*/  FMUL.FTZ R27, R3, R50 ;  /* 0x00000032031b7220 */ /* 0x001fc60000410000 */
[----:B------:R0:W-:Y:S01]  /*1d5d0*/  ST.E desc[UR44][R16.64+0x2b4], R15 ;  /* 0x0002b40f10007985 */ /* 0x0001e2000c10192c */
[----:B--2---:R-:W-:-:S03]  /*1d5e0*/  FMUL.FTZ R9, R3, R52 ;  /* 0x0000003403097220 */ /* 0x004fc60000410000 */
[----:B------:R2:W-:Y:S01]  /*1d5f0*/  ST.E desc[UR44][R16.64+0x2c0], R19 ;  /* 0x0002c01310007985 */ /* 0x0005e2000c10192c */
[----:B-1----:R-:W-:-:S03]  /*1d600*/  FMUL.FTZ R11, R3, R54 ;  /* 0x00000036030b7220 */ /* 0x002fc60000410000 */
[----:B------:R1:W-:Y:S01]  /*1d610*/  ST.E desc[UR44][R16.64+0x2d4], R21 ;  /* 0x0002d41510007985 */ /* 0x0003e2000c10192c */
[----:B---3--:R-:W-:-:S03]  /*1d620*/  FMUL.FTZ R13, R3, R56 ;  /* 0x00000038030d7220 */ /* 0x008fc60000410000 */
[----:B------:R3:W-:Y:S01]  /*1d630*/  ST.E desc[UR44][R16.64+0x2e0], R25 ;  /* 0x0002e01910007985 */ /* 0x0007e2000c10192c */
[C---:B0-----:R-:W-:Y:S01]  /*1d640*/  FMUL.FTZ R15, R3.reuse, R58 ;  /* 0x0000003a030f7220 */ /* 0x041fe20000410000 */
[C---:B--2---:R-:W-:Y:S02]  /*1d650*/  FMUL.FTZ R19, R3.reuse, R60 ;  /* 0x0000003c03137220 */ /* 0x044fe40000410000 */
[----:B------:R0:W-:Y:S01]  /*1d660*/  ST.E desc[UR44][R16.64+0x314], R5 ;  /* 0x0003140510007985 */ /* 0x0001e2000c10192c */
[C---:B-1----:R-:W-:Y:S01]  /*1d670*/  FMUL.FTZ R21, R3.reuse, R66 ;  /* 0x0000004203157220 */ /* 0x042fe20000410000 */
        /* <DEDUP_REMOVED lines=43> */
[----:B------:R0:W-:Y:S01]  /*1d930*/  ST.E desc[UR44][R16.64+0x384], R27 ;  /* 0x0003841b10007985 */ /* 0x0001e2000c10192c */
[----:B------:R-:W-:-:S03]  /*1d940*/  LOP3.LUT R4, R156, 0x8, RZ, 0xfc, !PT ;  /* 0x000000089c047812 */ /* 0x000fc600078efcff */
        /* <DEDUP_REMOVED lines=16> */
[C---:B---3--:R-:W-:Y:S01]  /*1da50*/  FMUL.FTZ R25, R3.reuse, R126 ;  /* 0x0000007e03197220 */ /* 0x048fe20000410000 */
[----:B------:R-:W-:Y:S01]  /*1da60*/  FMUL.FTZ R3, R3, R128 ;  /* 0x0000008003037220 */ /* 0x000fe20000410000 */
[--C-:B0-----:R-:W-:Y:S01]  /*1da70*/  IMAD.MOV.U32 R5, RZ, RZ, R23.reuse ;  /* 0x000000ffff057224 */ /* 0x101fe200078e0017 */
[----:B------:R0:W-:Y:S04]  /*1da80*/  ST.E desc[UR44][R16.64+0x3c0], R7 ;  /* 0x0003c00710007985 */ /* 0x0001e8000c10192c */
[----:B------:R-:W-:Y:S04]  /*1da90*/  ST.E desc[UR44][R16.64+0x3d4], R27 ;  /* 0x0003d41b10007985 */ /* 0x000fe8000c10192c */
[----:B------:R1:W-:Y:S04]  /*1daa0*/  ST.E desc[UR44][R16.64+0x3e0], R9 ;  /* 0x0003e00910007985 */ /* 0x0003e8000c10192c */
[----:B------:R2:W-:Y:S04]  /*1dab0*/  ST.E desc[UR44][R16.64+0x3e4], R11 ;  /* 0x0003e40b10007985 */ /* 0x0005e8000c10192c */
[----:B------:R-:W-:Y:S04]  /*1dac0*/  ST.E desc[UR44][R16.64+0x3f0], R13 ;  /* 0x0003f00d10007985 */ /* 0x000fe8000c10192c */
[----:B------:R-:W-:Y:S04]  /*1dad0*/  ST.E desc[UR44][R16.64+0x3f4], R15 ;  /* 0x0003f40f10007985 */ /* 0x000fe8000c10192c */
[----:B------:R-:W-:Y:S04]  /*1dae0*/  ST.E desc[UR44][R16.64+0x400], R19 ;  /* 0x0004001310007985 */ /* 0x000fe8000c10192c */
[----:B------:R-:W-:Y:S04]  /*1daf0*/  ST.E desc[UR44][R16.64+0x410], R21 ;  /* 0x0004101510007985 */ /* 0x000fe8000c10192c */
[----:B------:R-:W-:Y:S04]  /*1db00*/  ST.E desc[UR44][R16.64+0x414], R25 ;  /* 0x0004141910007985 */ /* 0x000fe8000c10192c */
[----:B------:R3:W-:Y:S04]  /*1db10*/  ST.E desc[UR44][R16.64+0x420], R3 ;  /* 0x0004200310007985 */ /* 0x0007e8000c10192c */
[----:B0-----:R-:W1:Y:S01]  /*1db20*/  LD.E R7, desc[UR44][R4.64] ;  /* 0x0000002c04077980 */ /* 0x001e62000c101900 */
[----:B------:R-:W-:Y:S01]  /*1db30*/  LOP3.LUT R6, R156, 0xc, RZ, 0xfc, !PT ;  /* 0x0000000c9c067812 */ /* 0x000fe200078efcff */
[----:B-1----:R-:W-:Y:S01]  /*1db40*/  FMUL.FTZ R9, R2, R7 ;  /* 0x0000000702097220 */ /* 0x002fe20000410000 */
[----:B------:R-:W-:-:S04]  /*1db50*/  IMAD.MOV.U32 R7, RZ, RZ, R23 ;  /* 0x000000ffff077224 */ /* 0x000fc800078e0017 */
[----:B------:R0:W-:Y:S04]  /*1db60*/  ST.E desc[UR44][R4.64], R9 ;  /* 0x0000000904007985 */ /* 0x0001e8000c10192c */
[----:B--2---:R-:W2:Y:S02]  /*1db70*/  LD.E R11, desc[UR44][R6.64] ;  /* 0x0000002c060b7980 */ /* 0x004ea4000c101900 */
[----:B--2---:R-:W-:-:S05]  /*1db80*/  FMUL.FTZ R11, R2, R11 ;  /* 0x0000000b020b7220 */ /* 0x004fca0000410000 */
[----:B------:R1:W-:Y:S04]  /*1db90*/  ST.E desc[UR44][R6.64], R11 ;  /* 0x0000000b06007985 */ /* 0x0003e8000c10192c */
[----:B------:R-:W2:Y:S04]  /*1dba0*/  LD.E R133, desc[UR44][R16.64+0x42c] ;  /* 0x00042c2c10857980 */ /* 0x000ea8000c101900 */
[----:B---3--:R-:W3:Y:S04]  /*1dbb0*/  LD.E R3, desc[UR44][R16.64+0x248] ;  /* 0x0002482c10037980 */ /* 0x008ee8000c101900 */
[----:B------:R-:W4:Y:S04]  /*1dbc0*/  LD.E R13, desc[UR44][R16.64+0x24c] ;  /* 0x00024c2c100d7980 */ /* 0x000f28000c101900 */
[----:B------:R-:W5:Y:S04]  /*1dbd0*/  LD.E R15, desc[UR44][R16.64+0x258] ;  /* 0x0002582c100f7980 */ /* 0x000f68000c101900 */
[----:B------:R-:W5:Y:S04]  /*1dbe0*/  LD.E R19, desc[UR44][R16.64+0x25c] ;  /* 0x00025c2c10137980 */ /* 0x000f68000c101900 */
[----:B------:R-:W5:Y:S04]  /*1dbf0*/  LD.E R21, desc[UR44][R16.64+0x268] ;  /* 0x0002682c10157980 */ /* 0x000f68000c101900 */
[----:B------:R-:W5:Y:S04]  /*1dc00*/  LD.E R25, desc[UR44][R16.64+0x26c] ;  /* 0x00026c2c10197980 */ /* 0x000f68000c101900 */
[----:B0-----:R-:W5:Y:S04]  /*1dc10*/  LD.E R9, desc[UR44][R16.64+0x278] ;  /* 0x0002782c10097980 */ /* 0x001f68000c101900 */
        /* <DEDUP_REMOVED lines=56> */
[C---:B---3--:R-:W-:Y:S01]  /*1dfa0*/  FMUL.FTZ R3, R2.reuse, R3 ;  /* 0x0000000302037220 */ /* 0x048fe20000410000 */
[C---:B----4-:R-:W-:Y:S01]  /*1dfb0*/  FMUL.FTZ R13, R2.reuse, R13 ;  /* 0x0000000d020d7220 */ /* 0x050fe20000410000 */
        /* <DEDUP_REMOVED lines=59> */
[----:B------:R-:W-:Y:S04]  /*1e370*/  ST.E desc[UR44][R16.64+0x42c], R133 ;  /* 0x00042c8510007985 */ /* 0x000fe8000c10192c */
        /* <DEDUP_REMOVED lines=62> */
[----:B0-----:R-:W2:Y:S04]  /*1e760*/  LD.E R11, desc[UR44][R22.64] ;  /* 0x0000002c160b7980 */ /* 0x001ea8000c101900 */
[----:B------:R-:W3:Y:S04]  /*1e770*/  LD.E R9, desc[UR44][R16.64+0x1e8] ;  /* 0x0001e82c10097980 */ /* 0x000ee8000c101900 */
[----:B------:R-:W3:Y:S04]  /*1e780*/  LD.E.64 R2, desc[UR44][R16.64+0xa8] ;  /* 0x0000a82c10027980 */ /* 0x000ee8000c101b00 */
[----:B--2---:R0:W-:Y:S04]  /*1e790*/  ST.E desc[UR44][R22.64], R11 ;  /* 0x0000000b16007985 */ /* 0x0041e8000c10192c */
[----:B------:R-:W2:Y:S04]  /*1e7a0*/  LD.E R13, desc[UR44][R4.64] ;  /* 0x0000002c040d7980 */ /* 0x000ea8000c101900 */
[----:B--2---:R2:W-:Y:S04]  /*1e7b0*/  ST.E desc[UR44][R4.64], R13 ;  /* 0x0000000d04007985 */ /* 0x0045e8000c10192c */
[----:B------:R-:W4:Y:S04]  /*1e7c0*/  LD.E R15, desc[UR44][R6.64] ;  /* 0x0000002c060f7980 */ /* 0x000f28000c101900 */
[----:B----4-:R4:W-:Y:S04]  /*1e7d0*/  ST.E desc[UR44][R6.64], R15 ;  /* 0x0000000f06007985 */ /* 0x0109e8000c10192c */
[----:B------:R-:W5:Y:S04]  /*1e7e0*/  LD.E R19, desc[UR44][R16.64+0x240] ;  /* 0x0002402c10137980 */ /* 0x000f68000c101900 */
[----:B------:R-:W3:Y:S04]  /*1e7f0*/  LD.E R21, desc[UR44][R16.64+0x244] ;  /* 0x0002442c10157980 */ /* 0x000ee8000c101900 */
[----:B------:R-:W3:Y:S04]  /*1e800*/  LD.E R25, desc[UR44][R16.64+0x248] ;  /* 0x0002482c10197980 */ /* 0x000ee8000c101900 */
[----:B------:R-:W3:Y:S04]  /*1e810*/  LD.E R27, desc[UR44][R16.64+0x24c] ;  /* 0x00024c2c101b7980 */ /* 0x000ee8000c101900 */
[----:B------:R-:W3:Y:S04]  /*1e820*/  LD.E R29, desc[UR44][R16.64+0x250] ;  /* 0x0002502c101d7980 */ /* 0x000ee8000c101900 */
[----:B-1----:R-:W3:Y:S04]  /*1e830*/  LD.E R31, desc[UR44][R16.64+0x254] ;  /* 0x0002542c101f7980 */ /* 0x002ee8000c101900 */
[----:B0-----:R-:W3:Y:S04]  /*1e840*/  LD.E R11, desc[UR44][R16.64+0x258] ;  /* 0x0002582c100b7980 */ /* 0x001ee8000c101900 */
[----:B------:R-:W3:Y:S04]  /*1e850*/  LD.E R33, desc[UR44][R16.64+0x25c] ;  /* 0x00025c2c10217980 */ /* 0x000ee8000c101900 */
[----:B--2---:R-:W2:Y:S04]  /*1e860*/  LD.E R13, desc[UR44][R16.64+0x260] ;  /* 0x0002602c100d7980 */ /* 0x004ea8000c101900 */
[----:B------:R-:W2:Y:S04]  /*1e870*/  LD.E R35, desc[UR44][R16.64+0x264] ;  /* 0x0002642c10237980 */ /* 0x000ea8000c101900 */
[----:B----4-:R-:W4:Y:S04]  /*1e880*/  LD.E R15, desc[UR44][R16.64+0x268] ;  /* 0x0002682c100f7980 */ /* 0x010f28000c101900 */
[----:B------:R-:W4:Y:S04]  /*1e890*/  LD.E R37, desc[UR44][R16.64+0x26c] ;  /* 0x00026c2c10257980 */ /* 0x000f28000c101900 */
        /* <DEDUP_REMOVED lines=112> */
[----:B-----5:R-:W-:Y:S04]  /*1efa0*/  ST.E desc[UR44][R16.64+0x240], R19 ;  /* 0x0002401310007985 */ /* 0x020fe8000c10192c */
[----:B---3--:R-:W-:Y:S04]  /*1efb0*/  ST.E desc[UR44][R16.64+0x244], R21 ;  /* 0x0002441510007985 */ /* 0x008fe8000c10192c */
[----:B------:R-:W-:Y:S04]  /*1efc0*/  ST.E desc[UR44][R16.64+0x248], R25 ;  /* 0x0002481910007985 */ /* 0x000fe8000c10192c */
[----:B------:R-:W-:Y:S04]  /*1efd0*/  ST.E desc[UR44][R16.64+0x24c], R27 ;  /* 0x00024c1b10007985 */ /* 0x000fe8000c10192c */
[----:B------:R-:W-:Y:S04]  /*1efe0*/  ST.E desc[UR44][R16.64+0x250], R29 ;  /* 0x0002501d10007985 */ /* 0x000fe8000c10192c */
[----:B------:R-:W-:Y:S04]  /*1eff0*/  ST.E desc[UR44][R16.64+0x254], R31 ;  /* 0x0002541f10007985 */ /* 0x000fe8000c10192c */
[----:B------:R-:W-:Y:S04]  /*1f000*/  ST.E desc[UR44][R16.64+0x258], R11 ;  /* 0x0002580b10007985 */ /* 0x000fe8000c10192c */
[----:B------:R-:W-:Y:S04]  /*1f010*/  ST.E desc[UR44][R16.64+0x25c], R33 ;  /* 0x00025c2110007985 */ /* 0x000fe8000c10192c */
[----:B--2---:R-:W-:Y:S04]  /*1f020*/  ST.E desc[UR44][R16.64+0x260], R13 ;  /* 0x0002600d10007985 */ /* 0x004fe8000c10192c */
[----:B------:R-:W-:Y:S04]  /*1f030*/  ST.E desc[UR44][R16.64+0x264], R35 ;  /* 0x0002642310007985 */ /* 0x000fe8000c10192c */
[----:B----4-:R-:W-:Y:S04]  /*1f040*/  ST.E desc[UR44][R16.64+0x268], R15 ;  /* 0x0002680f10007985 */ /* 0x010fe8000c10192c */
        /* <DEDUP_REMOVED lines=97> */
[----:B------:R-:W-:Y:S04]  /*1f660*/  ST.E desc[UR44][R16.64+0x3f0], R26 ;  /* 0x0003f01a10007985 */ /* 0x000fe8000c10192c */
[----:B------:R1:W-:Y:S04]  /*1f670*/  ST.E desc[UR44][R16.64+0x3f4], R28 ;  /* 0x0003f41c10007985 */ /* 0x0003e8000c10192c */
        /* <DEDUP_REMOVED lines=14> */
[----:B0-----:R-:W5:Y:S04]  /*1f760*/  LD.E R24, desc[UR44][R16.64+0x230] ;  /* 0x0002302c10187980 */ /* 0x001f68000c101900 */
[----:B-1----:R-:W5:Y:S04]  /*1f770*/  LD.E R28, desc[UR44][R16.64+0x240] ;  /* 0x0002402c101c7980 */ /* 0x002f68000c101900 */
[----:B------:R-:W5:Y:S04]  /*1f780*/  LD.E R29, desc[UR44][R16.64+0x244] ;  /* 0x0002442c101d7980 */ /* 0x000f68000c101900 */
[----:B--2---:R-:W2:Y:S04]  /*1f790*/  LD.E R30, desc[UR44][R16.64+0x248] ;  /* 0x0002482c101e7980 */ /* 0x004ea8000c101900 */
[----:B------:R-:W2:Y:S04]  /*1f7a0*/  LD.E R31, desc[UR44][R16.64+0x24c] ;  /* 0x00024c2c101f7980 */ /* 0x000ea8000c101900 */
[----:B---3--:R-:W2:Y:S04]  /*1f7b0*/  LD.E R32, desc[UR44][R16.64+0x250] ;  /* 0x0002502c10207980 */ /* 0x008ea8000c101900 */
[----:B------:R-:W2:Y:S04]  /*1f7c0*/  LD.E R33, desc[UR44][R16.64+0x254] ;  /* 0x0002542c10217980 */ /* 0x000ea8000c101900 */
[----:B----4-:R-:W2:Y:S04]  /*1f7d0*/  LD.E R34, desc[UR44][R16.64+0x258] ;  /* 0x0002582c10227980 */ /* 0x010ea8000c101900 */
[----:B------:R-:W2:Y:S04]  /*1f7e0*/  LD.E R35, desc[UR44][R16.64+0x25c] ;  /* 0x00025c2c10237980 */ /* 0x000ea8000c101900 */
[----:B-----5:R-:W2:Y:S04]  /*1f7f0*/  LD.E R36, desc[UR44][R16.64+0x260] ;  /* 0x0002602c10247980 */ /* 0x020ea8000c101900 */
[----:B------:R-:W2:Y:S04]  /*1f800*/  LD.E R37, desc[UR44][R16.64+0x264] ;  /* 0x0002642c10257980 */ /* 0x000ea8000c101900 */
        /* <DEDUP_REMOVED lines=116> */
[----:B------:R-:W2:Y:S01]  /*1ff50*/  LD.E R151, desc[UR44][R16.64+0x42c] ;  /* 0x00042c2c10977980 */ /* 0x000ea2000c101900 */
[----:B------:R-:W-:Y:S01]  /*1ff60*/  IMAD R2, R9, 0x1000, R2 ;  /* 0x0000100009027824 */ /* 0x000fe200078e0202 */
[----:B------:R-:W-:-:S04]  /*1ff70*/  R2UR UR7, R3 ;  /* 0x00000000030772ca */ /* 0x000fc800000e0000 */
[C---:B------:R-:W-:Y:S01]  /*1ff80*/  R2UR UR6, R2.reuse ;  /* 0x00000000020672ca */ /* 0x040fe200000e0000 */
[----:B------:R-:W-:Y:S02]  /*1ff90*/  VIADD R8, R2, 0x80 ;  /* 0x0000008002087836 */ /* 0x000fe40000000000 */
[----:B------:R-:W-:Y:S01]  /*1ffa0*/  IMAD.MOV.U32 R9, RZ, RZ, R3 ;  /* 0x000000ffff097224 */ /* 0x000fe200078e0003 */
[----:B--2---:R-:W-:-:S09]  /*1ffb0*/  WARPGROUP.ARRIVE ;  /* 0x00000000000079c5 */ /* 0x004fd20000000000 */
[----:B------:R-:W-:Y:S01]  /*1ffc0*/  HGMMA.64x256x16.F32.BF16 R24, R176, gdesc[UR4].tnspB, R24, gsb0 ;  /* 0x43e00004b0187df0 */ /* 0x000fe20008001818 */
[----:B------:R-:W-:Y:S02]  /*1ffd0*/  R2UR UR6, R8 ;  /* 0x00000000080672ca */ /* 0x000fe400000e0000 */
[----:B------:R-:W-:Y:S01]  /*1ffe0*/  R2UR UR7, R9 ;  /* 0x00000000090772ca */ /* 0x000fe200000e0000 */
[----:B------:R-:W-:Y:S02]  /*1fff0*/  VIADD R8, R2, 0x100 ;  /* 0x0000010002087836 */ /* 0x000fe40000000000 */
[----:B------:R-:W-:Y:S01]  /*20000*/  IMAD.MOV.U32 R9, RZ, RZ, R3 ;  /* 0x000000ffff097224 */ /* 0x000fe200078e0003 */
[----:B------:R-:W-:Y:S02]  /*20010*/  WARPGROUP.DEPBAR.LE gsb0, 0x0 ;  /* 0x00008000000079c5 */ /* 0x000fe40000010000 */
        /* <DEDUP_REMOVED lines=127> */
[----:B------:R0:W-:Y:S02]  /*20810*/  ST.E desc[UR44][R16.64+0x42c], R151 ;  /* 0x00042c9710007985 */ /* 0x0001e4000c10192c */
[----:B0-----:R-:W-:-:S06]  /*20820*/  WARPGROUP.ARRIVE ;  /* 0x00000000000079c5 */ /* 0x001fcc0000000000 */
[----:B------:R-:W-:Y:S01]  /*20830*/  HGMMA.64x256x16.F32.BF16 R24, R172, gdesc[UR4].tnspB, R24, gsb0 ;  /* 0x43e00004ac187df0 */ /* 0x000fe20008001818 */
[----:B------:R-:W-:Y:S02]  /*20840*/  R2UR UR6, R8 ;  /* 0x00000000080672ca */ /* 0x000fe400000e0000 */
[----:B------:R-:W-:Y:S01]  /*20850*/  R2UR UR7, R9 ;  /* 0x00000000090772ca */ /* 0x000fe200000e0000 */
[----:B------:R-:W-:Y:S01]  /*20860*/  VIADD R2, R2, 0x180 ;  /* 0x0000018002027836 */ /* 0x000fe20000000000 */
        /* <DEDUP_REMOVED lines=263> */
[----:B------:R-:W-:Y:S03]  /*218e0*/  HGMMA.64x256x16.F32.BF16 R24, R164, gdesc[UR4].tnspB, R24, gsb0 ;  /* 0x43e00004a4187df0 */ /* 0x000fe60008001818 */
[----:B------:R-:W-:Y:S02]  /*218f0*/  WARPGROUP.DEPBAR.LE gsb0, 0x0 ;  /* 0x00008000000079c5 */ /* 0x000fe40000010000 */
[----:B------:R-:W-:Y:S04]  /*21900*/  ST.E desc[UR44][R16.64+0x230], R24 ;  /* 0x0002301810007985 */ /* 0x000fe8000c10192c */
[----:B------:R0:W-:Y:S04]  /*21910*/  ST.E desc[UR44][R22.64], R25 ;  /* 0x0000001916007985 */ /* 0x0001e8000c10192c */
[----:B------:R-:W-:Y:S04]  /*21920*/  ST.E desc[UR44][R4.64], R26 ;  /* 0x0000001a04007985 */ /* 0x000fe8000c10192c */
[----:B------:R-:W-:Y:S04]  /*21930*/  ST.E desc[UR44][R6.64], R27 ;  /* 0x0000001b06007985 */ /* 0x000fe8000c10192c */
[----:B------:R-:W2:Y:S04]  /*21940*/  LD.E R3, desc[UR44][R16.64+0x230] ;  /* 0x0002302c10037980 */ /* 0x000ea8000c101900 */
        /* <DEDUP_REMOVED lines=124> */
[----:B--2---:R1:W-:Y:S04]  /*22110*/  ST.E desc[UR44][R16.64+0x230], R3 ;  /* 0x0002300310007985 */ /* 0x0043e8000c10192c */
[----:B------:R-:W2:Y:S04]  /*22120*/  LD.E R9, desc[UR44][R22.64] ;  /* 0x0000002c16097980 */ /* 0x000ea8000c101900 */
[----:B--2---:R2:W-:Y:S04]  /*22130*/  ST.E desc[UR44][R22.64], R9 ;  /* 0x0000000916007985 */ /* 0x0045e8000c10192c */
[----:B------:R-:W3:Y:S04]  /*22140*/  LD.E R11, desc[UR44][R4.64] ;  /* 0x0000002c040b7980 */ /* 0x000ee8000c101900 */
[----:B---3--:R3:W-:Y:S04]  /*22150*/  ST.E desc[UR44][R4.64], R11 ;  /* 0x0000000b04007985 */ /* 0x0087e8000c10192c */
[----:B------:R-:W4:Y:S04]  /*22160*/  LD.E R13, desc[UR44][R6.64] ;  /* 0x0000002c060d7980 */ /* 0x000f28000c101900 */
[----:B----4-:R4:W-:Y:S04]  /*22170*/  ST.E desc[UR44][R6.64], R13 ;  /* 0x0000000d06007985 */ /* 0x0109e8000c10192c */
[----:B------:R-:W5:Y:S04]  /*22180*/  LD.E R15, desc[UR44][R16.64+0x240] ;  /* 0x0002402c100f7980 */ /* 0x000f68000c101900 */
[----:B------:R-:W5:Y:S04]  /*22190*/  LD.E R19, desc[UR44][R16.64+0x244] ;  /* 0x0002442c10137980 */ /* 0x000f68000c101900 */
[----:B------:R-:W5:Y:S04]  /*221a0*/  LD.E R21, desc[UR44][R16.64+0x248] ;  /* 0x0002482c10157980 */ /* 0x000f68000c101900 */
[----:B0-----:R-:W5:Y:S04]  /*221b0*/  LD.E R25, desc[UR44][R16.64+0x24c] ;  /* 0x00024c2c10197980 */ /* 0x001f68000c101900 */
[----:B-1----:R-:W5:Y:S04]  /*221c0*/  LD.E R3, desc[UR44][R16.64+0x250] ;  /* 0x0002502c10037980 */ /* 0x002f68000c101900 */
[----:B------:R-:W5:Y:S04]  /*221d0*/  LD.E R27, desc[UR44][R16.64+0x254] ;  /* 0x0002542c101b7980 */ /* 0x000f68000c101900 */
[----:B--2---:R-:W2:Y:S04]  /*221e0*/  LD.E R9, desc[UR44][R16.64+0x258] ;  /* 0x0002582c10097980 */ /* 0x004ea8000c101900 */
[----:B------:R-:W2:Y:S04]  /*221f0*/  LD.E R29, desc[UR44][R16.64+0x25c] ;  /* 0x00025c2c101d7980 */ /* 0x000ea8000c101900 */
[----:B---3--:R-:W3:Y:S04]  /*22200*/  LD.E R5, desc[UR44][R16.64+0x260] ;  /* 0x0002602c10057980 */ /* 0x008ee8000c101900 */
[----:B------:R-:W3:Y:S04]  /*22210*/  LD.E R11, desc[UR44][R16.64+0x264] ;  /* 0x0002642c100b7980 */ /* 0x000ee8000c101900 */
        /* <DEDUP_REMOVED lines=114> */
[----:B-----5:R0:W-:Y:S04]  /*22940*/  ST.E desc[UR44][R16.64+0x240], R15 ;  /* 0x0002400f10007985 */ /* 0x0201e8000c10192c */
[----:B------:R0:W-:Y:S04]  /*22950*/  ST.E desc[UR44][R16.64+0x244], R19 ;  /* 0x0002441310007985 */ /* 0x0001e8000c10192c */
[----:B------:R0:W-:Y:S04]  /*22960*/  ST.E desc[UR44][R16.64+0x248], R21 ;  /* 0x0002481510007985 */ /* 0x0001e8000c10192c */
[----:B------:R0:W-:Y:S04]  /*22970*/  ST.E desc[UR44][R16.64+0x24c], R25 ;  /* 0x00024c1910007985 */ /* 0x0001e8000c10192c */
[----:B------:R0:W-:Y:S04]  /*22980*/  ST.E desc[UR44][R16.64+0x250], R3 ;  /* 0x0002500310007985 */ /* 0x0001e8000c10192c */
[----:B------:R0:W-:Y:S04]  /*22990*/  ST.E desc[UR44][R16.64+0x254], R27 ;  /* 0x0002541b10007985 */ /* 0x0001e8000c10192c */
[----:B--2---:R0:W-:Y:S04]  /*229a0*/  ST.E desc[UR44][R16.64+0x258], R9 ;  /* 0x0002580910007985 */ /* 0x0041e8000c10192c */
[----:B------:R0:W-:Y:S04]  /*229b0*/  ST.E desc[UR44][R16.64+0x25c], R29 ;  /* 0x00025c1d10007985 */ /* 0x0001e8000c10192c */
[----:B---3--:R0:W-:Y:S04]  /*229c0*/  ST.E desc[UR44][R16.64+0x260], R5 ;  /* 0x0002600510007985 */ /* 0x0081e8000c10192c */
[----:B------:R0:W-:Y:S04]  /*229d0*/  ST.E desc[UR44][R16.64+0x264], R11 ;  /* 0x0002640b10007985 */ /* 0x0001e8000c10192c */
[----:B----4-:R0:W-:Y:S04]  /*229e0*/  ST.E desc[UR44][R16.64+0x268], R7 ;  /* 0x0002680710007985 */ /* 0x0101e8000c10192c */
        /* <DEDUP_REMOVED lines=112> */
[----:B------:R0:W-:Y:S01]  /*230f0*/  ST.E desc[UR44][R16.64+0x42c], R26 ;  /* 0x00042c1a10007985 */ /* 0x0001e2000c10192c */
[----:B------:R-:W-:Y:S01]  /*23100*/  @!PT LDS RZ, [RZ] ;  /* 0x00000000fffff984 */ /* 0x000fe20000000800 */
[----:B------:R-:W-:Y:S01]  /*23110*/  @!PT LDS RZ, [RZ] ;  /* 0x00000000fffff984 */ /* 0x000fe20000000800 */
[----:B------:R-:W-:Y:S01]  /*23120*/  @!PT LDS RZ, [RZ] ;  /* 0x00000000fffff984 */ /* 0x000fe20000000800 */
[----:B------:R-:W-:Y:S01]  /*23130*/  @!PT LDS RZ, [RZ] ;  /* 0x00000000fffff984 */ /* 0x000fe20000000800 */
[----:B------:R1:W-:Y:S06]  /*23140*/  MEMBAR.ALL.CTA ;  /* 0x0000000000007992 */ /* 0x0003ec0000008000 */
[----:B-1----:R-:W1:Y:S01]  /*23150*/  FENCE.VIEW.ASYNC.S ;  /* 0x00000000000073c6 */ /* 0x002e620000000000 */
[----:B------:R-:W-:Y:S01]  /*23160*/  BSSY B0, `(.L_x_5107) ;  /* 0x000000a000007945 */ /* 0x000fe20003800000 */
[----:B-1----:R-:W-:Y:S01]  /*23170*/  NOP ;  /* 0x0000000000007918 */ /* 0x002fe20000000000 */
[----:B------:R-:W-:Y:S06]  /*23180*/  BAR.ARV 0xe, 0x100 ;  /* 0x0384000000007b1d */ /* 0x000fec0000002000 */
[----:B------:R-:W-:Y:S05]  /*23190*/  @P0 BRA `(.L_x_5108) ;  /* 0x0000000000180947 */ /* 0x000fea0003800000 */
[----:B0-----:R-:W2:Y:S04]  /*231a0*/  LD.E.64 R2, desc[UR44][R16.64+0x68] ;  /* 0x0000682c10027980 */ /* 0x001ea8000c101b00 */
[----:B------:R-:W3:Y:S01]  /*231b0*/  LD.E R4, desc[UR44][R16.64+0x1e8] ;  /* 0x0001e82c10047980 */ /* 0x000ee2000c101900 */
[----:B--2---:R-:W-:-:S05]  /*231c0*/  MOV R3, R2 ;  /* 0x0000000200037202 */ /* 0x004fca0000000f00 */
[----:B---3--:R-:W-:-:S05]  /*231d0*/  IMAD R4, R4, 0x8, R3 ;  /* 0x0000000804047824 */ /* 0x008fca00078e0203 */
[----:B------:R-:W-:-:S04]  /*231e0*/  PRMT R4, RZ, 0x654, R4 ;  /* 0x00000654ff047816 */ /* 0x000fc80000000004 */
[----:B------:R1:W-:Y:S03]  /*231f0*/  SYNCS.ARRIVE.TRANS64.RED.A1T0 RZ, [R4+URZ], RZ ;  /* 0x000000ff04ff79a7 */ /* 0x0003e6000810043f */
.L_x_5108:
[----:B------:R-:W-:Y:S05]  /*23200*/  BSYNC B0 ;  /* 0x0000000000007941 */ /* 0x000fea0003800000 */
.L_x_5107:
[C---:B------:R-:W-:Y:S01]  /*23210*/  ISETP.GT.AND P1, PT, R0.reuse, R157, PT ;  /* 0x0000009d0000720c */ /* 0x040fe20003f24270 */
[----:B------:R-:W-:-:S12]  /*23220*/  VIADD R0, R0, 0xffffffff ;  /* 0xffffffff00007836 */ /* 0x000fd80000000000 */
[----:B------:R-:W-:Y:S05]  /*23230*/  @P1 BRA `(.L_x_5109) ;  /* 0xffffff5400e41947 */ /* 0x000fea000383ffff */
.L_x_5080:
[----:B------:R-:W-:Y:S05]  /*23240*/  WARPSYNC.ALL ;  /* 0x0000000000007948 */ /* 0x000fea0003800000 */
[----:B01----:R-:W2:Y:S04]  /*23250*/  LDL R5, [R1+0x210] ;  /* 0x0002100001057983 */ /* 0x003ea80000100800 */
[----:B------:R-:W3:Y:S04]  /*23260*/  LDL R6, [R1+0x214] ;  /* 0x0002140001067983 */ /* 0x000ee80000100800 */
[----:B------:R-:W4:Y:S01]  /*23270*/  LDL.64 R14, [R1+0xd8] ;  /* 0x0000d800010e7983 */ /* 0x000f220000100a00 */
[----:B------:R-:W-:Y:S01]  /*23280*/  IMAD.MOV.U32 R8, RZ, RZ, -0x800000 ;  /* 0xff800000ff087424 */ /* 0x000fe200078e00ff */
[----:B------:R-:W-:Y:S08]  /*23290*/  BAR.ARV 0x8, 0x100 ;  /* 0x0204000000007b1d */ /* 0x000ff00000002000 */
[----:B------:R-:W-:Y:S06]  /*232a0*/  BAR.SYNC.DEFER_BLOCKING 0xf, 0x100 ;  /* 0x03c4000000007b1d */ /* 0x000fec0000010000 */
[----:B--2---:R-:W0:Y:S02]  /*232b0*/  SHFL.BFLY PT, R0, R5, 0x2, 0x1f ;  /* 0x0c401f0005007f89 */ /* 0x004e2400000e0000 */
[----:B0-----:R-:W-:-:S05]  /*232c0*/  FADD.FTZ R0, R5, R0 ;  /* 0x0000000005007221 */ /* 0x001fca0000010000 */
[----:B------:R-:W0:Y:S02]  /*232d0*/  SHFL.BFLY PT, R3, R0, 0x1, 0x1f ;  /* 0x0c201f0000037f89 */ /* 0x000e2400000e0000 */
[----:B0-----:R-:W-:-:S05]  /*232e0*/  FADD.FTZ R2, R0, R3 ;  /* 0x0000000300027221 */ /* 0x001fca0000010000 */
[----:B------:R-:W-:Y:S04]  /*232f0*/  STL [R1+0x210], R2 ;  /* 0x0002100201007387 */ /* 0x000fe80000100800 */
[----:B------:R-:W2:Y:S04]  /*23300*/  LDL R13, [R1+0x210] ;  /* 0x00021000010d7983 */ /* 0x000ea80000100800 */
[----:B---3--:R-:W0:Y:S02]  /*23310*/  SHFL.BFLY PT, R3, R6, 0x2, 0x1f ;  /* 0x0c401f0006037f89 */ /* 0x008e2400000e0000 */
[----:B0-----:R-:W-:-:S05]  /*23320*/  FADD.FTZ R3, R3, R6 ;  /* 0x0000000603037221 */ /* 0x001fca0000010000 */
[----:B------:R-:W0:Y:S02]  /*23330*/  SHFL.BFLY PT, R4, R3, 0x1, 0x1f ;  /* 0x0c201f0003047f89 */ /* 0x000e2400000e0000 */
[----:B0-----:R-:W-:-:S05]  /*23340*/  FADD.FTZ R4, R3, R4 ;  /* 0x0000000403047221 */ /* 0x001fca0000010000 */
[----:B------:R-:W-:-:S13]  /*23350*/  FSETP.NE.FTZ.AND P2, PT, R4, RZ, PT ;  /* 0x000000ff0400720b */ /* 0x000fda0003f55000 */
[----:B------:R-:W3:Y:S04]  /*23360*/  @P2 LDL R7, [R1+0x220] ;  /* 0x0002200001072983 */ /* 0x000ee80000100800 */
[----:B------:R-:W5:Y:S01]  /*23370*/  @P2 LDL R10, [R1+0x204] ;  /* 0x00020400010a2983 */ /* 0x000f620000100800 */
[----:B--2---:R-:W-:-:S13]  /*23380*/  FSETP.NE.FTZ.AND P1, PT, R13, RZ, PT ;  /* 0x000000ff0d00720b */ /* 0x004fda0003f35000 */
[----:B------:R-:W2:Y:S04]  /*23390*/  @P1 LDL R5, [R1+0x220] ;  /* 0x0002200001051983 */ /* 0x000ea80000100800 */
[----:B------:R-:W4:Y:S01]  /*233a0*/  @P1 LDL R2, [R1+0x200] ;  /* 0x0002000001021983 */ /* 0x000f220000100800 */
[----:B------:R-:W0:Y:S08]  /*233b0*/  @P2 MUFU.LG2 R9, R4 ;  /* 0x0000000400092308 */ /* 0x000e300000000c00 */
[----:B------:R-:W1:Y:S01]  /*233c0*/  @P1 MUFU.LG2 R6, R13 ;  /* 0x0000000d00061308 */ /* 0x000e620000000c00 */
[----:B------:R-:W-:-:S02]  /*233d0*/  IMAD.MOV.U32 R0, RZ, RZ, -0x800000 ;  /* 0xff800000ff007424 */ /* 0x000fc400078e00ff */
[----:B0-----:R-:W-:Y:S01]  /*233e0*/  @P2 FMUL.FTZ R12, R9, 0.69314718246459960938 ;  /* 0x3f317218090c2820 */ /* 0x001fe20000410000 */
[----:B-1----:R-:W-:Y:S01]  /*233f0*/  @P1 FMUL.FTZ R6, R6, 0.69314718246459960938 ;  /* 0x3f31721806061820 */ /* 0x002fe20000410000 */
[----:B------:R-:W-:Y:S01]  /*23400*/  STL [R1+0x214], R4 ;  /* 0x0002140401007387 */ /* 0x000fe20000100800 */
[----:B---3--:R-:W-:-:S04]  /*23410*/  @P2 FMUL.FTZ R7, R7, 0.69314718246459960938 ;  /* 0x3f31721807072820 */ /* 0x008fc80000410000 */
[----:B-----5:R-:W-:-:S05]  /*23420*/  @P2 FFMA.FTZ R8, R7, R10, R12 ;  /* 0x0000000a07082223 */ /* 0x020fca000001000c */
[----:B------:R0:W-:Y:S01]  /*23430*/  STL [R1+0x214], R8 ;  /* 0x0002140801007387 */ /* 0x0001e20000100800 */
[----:B--2---:R-:W-:-:S04]  /*23440*/  @P1 FMUL.FTZ R5, R5, 0.69314718246459960938 ;  /* 0x3f31721805051820 */ /* 0x004fc80000410000 */
[----:B----4-:R-:W-:-:S05]  /*23450*/  @P1 FFMA.FTZ R0, R5, R2, R6 ;  /* 0x0000000205001223 */ /* 0x010fca0000010006 */
[----:B------:R1:W-:Y:S04]  /*23460*/  STL [R1+0x210], R0 ;  /* 0x0002100001007387 */ /* 0x0003e80000100800 */
[----:B------:R-:W2:Y:S02]  /*23470*/  LD.E R2, desc[UR44][R14.64+0x4] ;  /* 0x0000042c0e027980 */ /* 0x000ea4000c101900 */
[----:B--2---:R-:W-:Y:S02]  /*23480*/  ISETP.NE.AND P0, PT, R2, RZ, PT ;  /* 0x000000ff0200720c */ /* 0x004fe40003f05270 */
[----:B------:R-:W2:Y:S11]  /*23490*/  LDL R2, [R1+0x1e8] ;  /* 0x0001e80001027983 */ /* 0x000eb60000100800 */
[----:B------:R-:W3:Y:S04]  /*234a0*/  @!P0 LDL.64 R6, [R1+0xe0] ;  /* 0x0000e00001068983 */ /* 0x000ee80000100a00 */
[----:B------:R-:W2:Y:S01]  /*234b0*/  @!P0 LD.E R3, desc[UR44][R14.64] ;  /* 0x0000002c0e038980 */ /* 0x000ea2000c101900 */
[----:B------:R-:W-:-:S06]  /*234c0*/  IMAD.MOV.U32 R42, RZ, RZ, RZ ;  /* 0x000000ffff2a7224 */ /* 0x000fcc00078e00ff */
[----:B------:R-:W4:Y:S01]  /*234d0*/  @P1 MUFU.RCP R42, R13 ;  /* 0x0000000d002a1308 */ /* 0x000f220000001000 */
[----:B---3--:R-:W0:Y:S01]  /*234e0*/  @!P0 LD.E.64 R6, desc[UR44][R6.64] ;  /* 0x0000002c06068980 */ /* 0x008e22000c101b00 */
[----:B--2---:R-:W-:-:S04]  /*234f0*/  @!P0 IMAD R3, R2, 0x40, R3 ;  /* 0x0000004002038824 */ /* 0x004fc800078e0203 */
[----:B0-----:R-:W-:-:S05]  /*23500*/  @!P0 IMAD.WIDE R8, R3, 0x4, R6 ;  /* 0x0000000403088825 */ /* 0x001fca00078e0206 */
[----:B----4-:R0:W-:Y:S04]  /*23510*/  @!P0 ST.E desc[UR44][R8.64], R42 ;  /* 0x0000002a08008985 */ /* 0x0101e8000c10192c */
[----:B------:R-:W1:Y:S04]  /*23520*/  @!P0 LDL.64 R14, [R1+0xd8] ;  /* 0x0000d800010e8983 */ /* 0x000e680000100a00 */
[----:B-1----:R-:W2:Y:S02]  /*23530*/  @!P0 LD.E R0, desc[UR44][R14.64+0x4] ;  /* 0x0000042c0e008980 */ /* 0x002ea4000c101900 */
[----:B--2---:R-:W-:-:S13]  /*23540*/  @!P0 ISETP.NE.AND P0, PT, R0, RZ, PT ;  /* 0x000000ff0000820c */ /* 0x004fda0003f05270 */
[----:B------:R-:W2:Y:S04]  /*23550*/  @!P0 LDL.64 R10, [R1+0xe0] ;  /* 0x0000e000010a8983 */ /* 0x000ea80000100a00 */
[----:B------:R-:W3:Y:S01]  /*23560*/  @!P0 LD.E R3, desc[UR44][R14.64] ;  /* 0x0000002c0e038980 */ /* 0x000ee2000c101900 */
[----:B------:R-:W-:-:S06]  /*23570*/  IMAD.MOV.U32 R0, RZ, RZ, RZ ;  /* 0x000000ffff007224 */ /* 0x000fcc00078e00ff */
[----:B------:R-:W1:Y:S01]  /*23580*/  @P2 MUFU.RCP R0, R4 ;  /* 0x0000000400002308 */ /* 0x000e620000001000 */
[----:B--2---:R-:W2:Y:S01]  /*23590*/  @!P0 LD.E.64 R10, desc[UR44][R10.64] ;  /* 0x0000002c0a0a8980 */ /* 0x004ea2000c101b00 */
[----:B---3--:R-:W-:-:S04]  /*235a0*/  @!P0 IMAD R3, R2, 0x40, R3 ;  /* 0x0000004002038824 */ /* 0x008fc800078e0203 */
[----:B------:R-:W-:-:S04]  /*235b0*/  @!P0 VIADD R3, R3, 0x8 ;  /* 0x0000000803038836 */ /* 0x000fc80000000000 */
[----:B--2---:R-:W-:-:S05]  /*235c0*/  @!P0 IMAD.WIDE R2, R3, 0x4, R10 ;  /* 0x0000000403028825 */ /* 0x004fca00078e020a */
[----:B-1----:R1:W-:Y:S04]  /*235d0*/  @!P0 ST.E desc[UR44][R2.64], R0 ;  /* 0x0000000002008985 */ /* 0x0023e8000c10192c */
[----:B------:R-:W2:Y:S04]  /*235e0*/  LDL R34, [R1+0x1e8] ;  /* 0x0001e80001227983 */ /* 0x000ea80000100800 */
[----:B------:R-:W3:Y:S04]  /*235f0*/  LDL.64 R12, [R1+0x388] ;  /* 0x00038800010c7983 */ /* 0x000ee80000100a00 */
        /* <DEDUP_REMOVED lines=26> */
[----:B0-----:R-:W5:Y:S04]  /*237a0*/  LDL.64 R8, [R1+0x3d8] ;  /* 0x0003d80001087983 */ /* 0x001f680000100a00 */
[----:B------:R-:W5:Y:S04]  /*237b0*/  LDL.64 R4, [R1+0x3e8] ;  /* 0x0003e80001047983 */ /* 0x000f680000100a00 */
[----:B------:R-:W5:Y:S04]  /*237c0*/  LDL.64 R10, [R1+0x3f8] ;  /* 0x0003f800010a7983 */ /* 0x000f680000100a00 */
[----:B-1----:R-:W5:Y:S04]  /*237d0*/  LDL.64 R2, [R1+0x408] ;  /* 0x0004080001027983 */ /* 0x002f680000100a00 */
        /* <DEDUP_REMOVED lines=33> */
[----:B------:R-:W5:Y:S04]  /*239f0*/  LDL R35, [R1+0x1f0] ;  /* 0x0001f00001237983 */ /* 0x000f680000100800 */
[----:B------:R-:W5:Y:S01]  /*23a00*/  LDL R32, [R1+0x1f4] ;  /* 0x0001f40001207983 */ /* 0x000f620000100800 */
[----:B--2---:R-:W-:-:S05]  /*23a10*/  VIADD R34, R34, 0x1 ;  /* 0x0000000122227836 */ /* 0x004fca0000000000 */
[----:B------:R-:W-:-:S13]  /*23a20*/  ISETP.NE.AND P0, PT, R34, 0x2, PT ;  /* 0x000000022200780c */ /* 0x000fda0003f05270 */
[----:B------:R-:W2:Y:S01]  /*23a30*/  @!P0 LDL R33, [R1+0x1ec] ;  /* 0x0001ec0001218983 */ /* 0x000ea20000100800 */
[-C--:B---3--:R-:W-:Y:S01]  /*23a40*/  FMUL.FTZ R13, R13, R0.reuse ;  /* 0x000000000d0d7220 */ /* 0x088fe20000410000 */
[-C--:B------:R-:W-:Y:S01]  /*23a50*/  FMUL.FTZ R12, R12, R0.reuse ;  /* 0x000000000c0c7220 */ /* 0x080fe20000410000 */
[-C--:B----4-:R-:W-:Y:S01]  /*23a60*/  FMUL.FTZ R135, R135, R0.reuse ;  /* 0x0000000087877220 */ /* 0x090fe20000410000 */
[-C--:B------:R-:W-:Y:S01]  /*23a70*/  FMUL.FTZ R134, R134, R0.reuse ;  /* 0x0000000086867220 */ /* 0x080fe20000410000 */
        /* <DEDUP_REMOVED lines=12> */
[----:B------:R2:W-:Y:S01]  /*23b40*/  STL.64 [R1+0x388], R12 ;  /* 0x0003880c01007387 */ /* 0x0005e20000100a00 */
        /* <DEDUP_REMOVED lines=113> */
[----:B------:R-:W-:Y:S01]  /*24260*/  VIADD R32, R32, 0x1 ;  /* 0x0000000120207836 */ /* 0x000fe20000000000 */
[----:B------:R-:W-:Y:S04]  /*24270*/  STL [R1+0x1e8], R34 ;  /* 0x0001e82201007387 */ /* 0x000fe80000100800 */
        /* <DEDUP_REMOVED lines=11> */
[----:B------:R-:W-:Y:S01]  /*24330*/  STL.64 [R1+0x2c0], R62 ;  /* 0x0002c03e01007387 */ /* 0x000fe20000100a00 */
[----:B--2---:R-:W-:-:S03]  /*24340*/  @!P0 LOP3.LUT R12, R33, 0x1, RZ, 0x3c, !PT ;  /* 0x00000001210c8812 */ /* 0x004fc600078e3cff */
        /* <DEDUP_REMOVED lines=50> */
[----:B------:R-:W-:Y:S04]  /*24670*/  STL [R1+0x1f0], R0 ;  /* 0x0001f00001007387 */ /* 0x000fe80000100800 */
[----:B------:R-:W-:Y:S04]  /*24680*/  @!P0 STL [R1+0x1ec], R12 ;  /* 0x0001ec0c01008387 */ /* 0x000fe80000100800 */
[----:B------:R-:W-:Y:S04]  /*24690*/  STL [R1+0x1f4], R32 ;  /* 0x0001f42001007387 */ /* 0x000fe80000100800 */
[----:B------:R-:W-:Y:S04]  /*246a0*/  @!P0 STL [R1+0x1e8], RZ ;  /* 0x0001e8ff01008387 */ /* 0x000fe80000100800 */
[----:B------:R0:W-:Y:S02]  /*246b0*/  STL.64 [R1+0x408], R2 ;  /* 0x0004080201007387 */ /* 0x0001e40000100a00 */
[----:B0-----:R-:W-:Y:S01]  /*246c0*/  IMAD.MOV.U32 R3, RZ, RZ, 0x1 ;  /* 0x00000001ff037424 */ /* 0x001fe200078e00ff */
[----:B------:R-:W-:Y:S06]  /*246d0*/  BAR.ARV 0xe, 0x100 ;  /* 0x0384000000007b1d */ /* 0x000fec0000002000 */
.L_x_4999:
[----:B0-----:R-:W-:-:S04]  /*246e0*/  PRMT R0, R3, 0x9910, RZ ;  /* 0x0000991003007816 */ /* 0x001fc800000000ff */
[----:B------:R-:W-:-:S13]  /*246f0*/  ISETP.NE.AND P0, PT, R0, RZ, PT ;  /* 0x000000ff0000720c */ /* 0x000fda0003f05270 */
[----:B------:R-:W-:Y:S05]  /*24700*/  @!P0 BRA `(.L_x_5110) ;  /* 0x0000002400e08947 */ /* 0x000fea0003800000 */
[----:B------:R-:W0:Y:S01]  /*24710*/  S2R R0, SR_TID.X ;  /* 0x0000000000007919 */ /* 0x000e220000002100 */
[----:B------:R-:W1:Y:S01]  /*24720*/  S2UR UR5, SR_CgaCtaId ;  /* 0x00000000000579c3 */ /* 0x000e620000008800 */
[----:B------:R-:W-:Y:S01]  /*24730*/  UMOV UR4, 0x400 ;  /* 0x0000040000047882 */ /* 0x000fe20000000000 */
[----:B------:R-:W-:-:S06]  /*24740*/  SHF.R.S32.HI R14, RZ, 0x1f, R160 ;  /* 0x0000001fff0e7819 */ /* 0x000fcc00000114a0 */
[----:B------:R-:W-:Y:S01]  /*24750*/  BAR.SYNC.DEFER_BLOCKING 0x1, 0x100 ;  /* 0x0044000000007b1d */ /* 0x000fe20000010000 */
[----:B------:R-:W-:-:S07]  /*24760*/  SHF.R.S32.HI R16, RZ, 0x1f, R159 ;  /* 0x0000001fff107819 */ /* 0x000fce000001149f */
[----:B------:R-:W2:Y:S01]  /*24770*/  LDC R28, c[0x0][0xce8] ;  /* 0x00033a00ff1c7b82 */ /* 0x000ea20000000800 */
[----:B------:R-:W3:Y:S07]  /*24780*/  S2R R23, SR_CTAID.X ;  /* 0x0000000000177919 */ /* 0x000eee0000002500 */
[----:B------:R-:W4:Y:S01]  /*24790*/  LDC.64 R18, c[0x0][0xc40] ;  /* 0x00031000ff127b82 */ /* 0x000f220000000a00 */
[----:B-1----:R-:W-:-:S04]  /*247a0*/  ULEA UR4, UR5, UR4, 0x18 ;  /* 0x0000000405047291 */ /* 0x002fc8000f8ec03f */
[----:B------:R-:W-:Y:S01]  /*247b0*/  UIADD3 UR4, UR4, 0x38820, URZ ;  /* 0x0003882004047890 */ /* 0x000fe2000fffe03f */
[----:B0-----:R-:W-:-:S03]  /*247c0*/  VIADD R5, R0, 0xffffff80 ;  /* 0xffffff8000057836 */ /* 0x001fc60000000000 */
[----:B------:R-:W-:Y:S01]  /*247d0*/  UPRMT UR4, URZ, 0x654, UR4 ;  /* 0x000006543f047896 */ /* 0x000fe20008000004 */
[----:B--2---:R-:W-:Y:S02]  /*247e0*/  ISETP.NE.AND P1, PT, R28, 0x1, PT ;  /* 0x000000011c00780c */ /* 0x004fe40003f25270 */
[----:B------:R-:W-:-:S04]  /*247f0*/  SHF.R.S32.HI R2, RZ, 0x1f, R5 ;  /* 0x0000001fff027819 */ /* 0x000fc80000011405 */
[----:B------:R-:W-:Y:S02]  /*24800*/  LEA.HI R0, R2, R5, RZ, 0x7 ;  /* 0x0000000502007211 */ /* 0x000fe400078f38ff */
[----:B------:R-:W-:Y:S02]  /*24810*/  SYNCS.ARRIVE.TRANS64.RED.A1T0 RZ, [UR4], RZ ;  /* 0x000000ffffff79a7 */ /* 0x000fe40008100404 */
[----:B------:R-:W-:Y:S02]  /*24820*/  SHF.R.S32.HI R22, RZ, 0x7, R0 ;  /* 0x00000007ff167819 */ /* 0x000fe40000011400 */
[----:B------:R-:W-:-:S03]  /*24830*/  LOP3.LUT R4, R0, 0xffffff80, RZ, 0xc0, !PT ;  /* 0xffffff8000047812 */ /* 0x000fc600078ec0ff */
[----:B------:R-:W0:Y:S02]  /*24840*/  SHFL.IDX PT, R3, R22, RZ, 0x1f ;  /* 0x00001fff16037589 */ /* 0x000e2400000e0000 */
[----:B------:R-:W-:-:S05]  /*24850*/  IMAD.IADD R24, R5, 0x1, -R4 ;  /* 0x0000000105187824 */ /* 0x000fca00078e0a04 */
[----:B------:R-:W-:-:S04]  /*24860*/  SHF.R.S32.HI R21, RZ, 0x1f, R24 ;  /* 0x0000001fff157819 */ /* 0x000fc80000011418 */
[----:B------:R-:W-:-:S04]  /*24870*/  LEA.HI R20, R21, R24, RZ, 0x2 ;  /* 0x0000001815147211 */ /* 0x000fc800078f10ff */
[--C-:B------:R-:W-:Y:S02]  /*24880*/  SHF.R.S32.HI R25, RZ, 0x2, R20.reuse ;  /* 0x00000002ff197819 */ /* 0x100fe40000011414 */
[----:B------:R-:W-:-:S04]  /*24890*/  SHF.R.S32.HI R4, RZ, 0x1f, R20 ;  /* 0x0000001fff047819 */ /* 0x000fc80000011414 */
[----:B------:R-:W-:Y:S02]  /*248a0*/  LEA.HI R4, R4, R25, RZ, 0x3 ;  /* 0x0000001904047211 */ /* 0x000fe400078f18ff */
[----:B0-----:R-:W-:Y:S02]  /*248b0*/  ISETP.NE.AND P0, PT, R3, RZ, PT ;  /* 0x000000ff0300720c */ /* 0x001fe40003f05270 */
[----:B------:R-:W-:Y:S02]  /*248c0*/  LEA.HI R3, R2, R5, RZ, 0x2 ;  /* 0x0000000502037211 */ /* 0x000fe400078f10ff */
[----:B------:R-:W-:Y:S02]  /*248d0*/  LOP3.LUT R26, R4, 0xfffffff8, RZ, 0xc0, !PT ;  /* 0xfffffff8041a7812 */ /* 0x000fe400078ec0ff */
[----:B------:R-:W-:-:S05]  /*248e0*/  LOP3.LUT R6, R3, 0xfffffffc, RZ, 0xc0, !PT ;  /* 0xfffffffc03067812 */ /* 0x000fca00078ec0ff */
[----:B------:R-:W-:Y:S02]  /*248f0*/  IMAD.IADD R27, R5, 0x1, -R6 ;  /* 0x00000001051b7824 */ /* 0x000fe400078e0a06 */
[----:B---34-:R-:W-:Y:S05]  /*24900*/  @P0 BRA `(.L_x_5111) ;  /* 0x0000000400440947 */ /* 0x018fea0003800000 */
[----:B------:R-:W-:Y:S01]  /*24910*/  LOP3.LUT R0, R0, 0xffffff80, RZ, 0xc0, !PT ;  /* 0xffffff8000007812 */ /* 0x000fe200078ec0ff */
[----:B------:R-:W0:Y:S01]  /*24920*/  S2R R11, SR_CTAID.X ;  /* 0x00000000000b7919 */ /* 0x000e220000002500 */
[----:B------:R-:W1:Y:S01]  /*24930*/  LDC R12, c[0x0][0xce8] ;  /* 0x00033a00ff0c7b82 */ /* 0x000e620000000800 */
[----:B------:R-:W-:Y:S01]  /*24940*/  LEA.HI R9, R22, R22, RZ, 0x1 ;  /* 0x0000001616097211 */ /* 0x000fe200078f08ff */
[----:B------:R-:W-:Y:S01]  /*24950*/  ULDC UR4, c[0x0][0xb88] ;  /* 0x0002e20000047ab9 */ /* 0x000fe20000000800 */
[----:B------:R-:W-:Y:S02]  /*24960*/  IMAD.IADD R0, R5, 0x1, -R0 ;  /* 0x0000000105007824 */ /* 0x000fe400078e0a00 */
[----:B------:R-:W-:-:S03]  /*24970*/  LOP3.LUT R13, R9, 0xfffffe, RZ, 0xc0, !PT ;  /* 0x00fffffe090d7812 */ /* 0x000fc600078ec0ff */
[----:B------:R-:W-:Y:S02]  /*24980*/  SHF.R.S32.HI R3, RZ, 0x1f, R0 ;  /* 0x0000001fff037819 */ /* 0x000fe40000011400 */
[----:B------:R-:W-:Y:S02]  /*24990*/  IMAD.IADD R13, R22, 0x1, -R13 ;  /* 0x00000001160d7824 */ /* 0x000fe400078e0a0d */
[CC--:B------:R-:W-:Y:S02]  /*249a0*/  LEA.HI R4, R3.reuse, R0.reuse, RZ, 0x2 ;  /* 0x0000000003047211 */ /* 0x0c0fe400078f10ff */
[----:B------:R-:W-:Y:S02]  /*249b0*/  LEA.HI R3, R3, R0, RZ, 0x5 ;  /* 0x0000000003037211 */ /* 0x000fe400078f28ff */
[--C-:B------:R-:W-:Y:S02]  /*249c0*/  SHF.R.S32.HI R6, RZ, 0x2, R4.reuse ;  /* 0x00000002ff067819 */ /* 0x100fe40000011404 */
[----:B------:R-:W-:-:S04]  /*249d0*/  SHF.R.S32.HI R7, RZ, 0x1f, R4 ;  /* 0x0000001fff077819 */ /* 0x000fc80000011404 */
[----:B------:R-:W-:Y:S02]  /*249e0*/  LEA.HI R8, R7, R6, RZ, 0x3 ;  /* 0x0000000607087211 */ /* 0x000fe400078f18ff */
[----:B------:R-:W-:Y:S02]  /*249f0*/  LOP3.LUT R7, R4, 0x7ffffffc, RZ, 0xc0, !PT ;  /* 0x7ffffffc04077812 */ /* 0x000fe400078ec0ff */
[----:B------:R-:W-:Y:S01]  /*24a00*/  LOP3.LUT R9, R8, 0xfffffff8, RZ, 0xc0, !PT ;  /* 0xfffffff808097812 */ /* 0x000fe200078ec0ff */
[----:B-1----:R-:W-:Y:S01]  /*24a10*/  IMAD R8, R12, UR4, RZ ;  /* 0x000000040c087c24 */ /* 0x002fe2000f8e02ff */
[----:B------:R-:W-:Y:S01]  /*24a20*/  SHF.R.S32.HI R4, RZ, 0x5, R3 ;  /* 0x00000005ff047819 */ /* 0x000fe20000011403 */
[----:B------:R-:W-:Y:S01]  /*24a30*/  IMAD.IADD R0, R0, 0x1, -R7 ;  /* 0x0000000100007824 */ /* 0x000fe200078e0a07 */
[----:B------:R-:W-:Y:S01]  /*24a40*/  ISETP.NE.AND P3, PT, R12, 0x1, PT ;  /* 0x000000010c00780c */ /* 0x000fe20003f65270 */
[----:B------:R-:W-:Y:S01]  /*24a50*/  IMAD.IADD R9, R6, 0x1, -R9 ;  /* 0x0000000106097824 */ /* 0x000fe200078e0a09 */
[----:B------:R-:W-:Y:S01]  /*24a60*/  ULDC.64 UR4, c[0x0][0xcd0] ;  /* 0x0003340000047ab9 */ /* 0x000fe20000000a00 */
[----:B------:R-:W-:Y:S01]  /*24a70*/  IMAD.U32 R3, R13, -0x100, RZ ;  /* 0xffffff000d037824 */ /* 0x000fe200078e00ff */
[----:B------:R-:W1:Y:S01]  /*24a80*/  LDC.64 R6, c[0x0][0xcd8] ;  /* 0x00033600ff067b82 */ /* 0x000e620000000a00 */
[----:B------:R-:W-:-:S02]  /*24a90*/  IMAD.SHL.U32 R0, R0, 0x2, RZ ;  /* 0x0000000200007824 */ /* 0x000fc400078e00ff */
[----:B------:R-:W-:-:S03]  /*24aa0*/  IMAD R10, R4, 0x10, R9 ;  /* 0x00000010040a7824 */ /* 0x000fc600078e0209 */
[----:B------:R-:W-:Y:S01]  /*24ab0*/  ISETP.NE.AND P0, PT, R0, R3, PT ;  /* 0x000000030000720c */ /* 0x000fe20003f05270 */
[----:B0-----:R-:W-:Y:S02]  /*24ac0*/  IMAD R13, R11, 0x40, R10 ;  /* 0x000000400b0d7824 */ /* 0x001fe400078e020a */
[----:B------:R-:W0:Y:S03]  /*24ad0*/  @P3 LDC R4, c[0x0][0xcec] ;  /* 0x00033b00ff043b82 */ /* 0x000e260000000800 */
[----:B------:R-:W-:-:S13]  /*24ae0*/  ISETP.GE.OR P2, PT, R13, R8, P0 ;  /* 0x000000080d00720c */ /* 0x000fda0000746670 */
[----:B------:R-:W2:Y:S01]  /*24af0*/  @!P2 LDL R15, [R1+0x210] ;  /* 0x00021000010fa983 */ /* 0x000ea20000100800 */
[----:B------:R-:W-:Y:S01]  /*24b00*/  LEA.HI R0, R2, R5, RZ, 0x2 ;  /* 0x0000000502007211 */ /* 0x000fe200078f10ff */
[----:B------:R-:W-:Y:S01]  /*24b10*/  IMAD R9, R14, UR4, RZ ;  /* 0x000000040e097c24 */ /* 0x000fe2000f8e02ff */
[----:B------:R-:W-:Y:S01]  /*24b20*/  BSSY B0, `(.L_x_5111) ;  /* 0x000002f000007945 */ /* 0x000fe20003800000 */
[----:B------:R-:W-:Y:S01]  /*24b30*/  VIADD R13, R13, 0x8 ;  /* 0x000000080d0d7836 */ /* 0x000fe20000000000 */
[----:B------:R-:W-:Y:S01]  /*24b40*/  LOP3.LUT R0, R0, 0xfffffffc, RZ, 0xc0, !PT ;  /* 0xfffffffc00007812 */ /* 0x000fe200078ec0ff */
[----:B------:R-:W-:-:S03]  /*24b50*/  IMAD R9, R160, UR5, R9 ;  /* 0x00000005a0097c24 */ /* 0x000fc6000f8e0209 */
[----:B------:R-:W-:Y:S01]  /*24b60*/  ISETP.GE.OR P0, PT, R13, R8, P0 ;  /* 0x000000080d00720c */ /* 0x000fe20000706670 */
[----:B------:R-:W-:Y:S02]  /*24b70*/  IMAD.IADD R0, R5, 0x1, -R0 ;  /* 0x0000000105007824 */ /* 0x000fe400078e0a00 */
[----:B------:R-:W3:Y:S03]  /*24b80*/  @P3 LDC R5, c[0x0][0xcf0] ;  /* 0x00033c00ff053b82 */ /* 0x000ee60000000800 */
[----:B------:R-:W-:-:S04]  /*24b90*/  LEA.HI R2, R0, R0, RZ, 0x1 ;  /* 0x0000000000027211 */ /* 0x000fc800078f08ff */
[----:B------:R-:W-:-:S05]  /*24ba0*/  LOP3.LUT R3, R2, 0x1ffffffe, RZ, 0xc0, !PT ;  /* 0x1ffffffe02037812 */ /* 0x000fca00078ec0ff */
[----:B------:R-:W-:Y:S02]  /*24bb0*/  IMAD.IADD R0, R0, 0x1, -R3 ;  /* 0x0000000100007824 */ /* 0x000fe400078e0a03 */
[----:B------:R-:W-:Y:S01]  /*24bc0*/  IMAD.WIDE.U32 R2, R160, UR4, RZ ;  /* 0x00000004a0027c25 */ /* 0x000fe2000f8e00ff */
[----:B------:R-:W-:-:S03]  /*24bd0*/  ULDC.64 UR4, c[0x0][0xce0] ;  /* 0x0003380000047ab9 */ /* 0x000fc60000000a00 */
[----:B------:R-:W-:Y:S02]  /*24be0*/  IMAD R0, R0, 0x8, R10 ;  /* 0x0000000800007824 */ /* 0x000fe400078e020a */
[----:B------:R-:W-:Y:S02]  /*24bf0*/  IMAD.IADD R3, R3, 0x1, R9 ;  /* 0x0000000103037824 */ /* 0x000fe400078e0209 */
[----:B------:R-:W-:Y:S02]  /*24c00*/  IMAD R9, R11, 0x40, R0 ;  /* 0x000000400b097824 */ /* 0x000fe400078e0200 */
[----:B-1----:R-:W-:Y:S02]  /*24c10*/  IMAD R10, R6, UR37, RZ ;  /* 0x00000025060a7c24 */ /* 0x002fe4000f8e02ff */
[----:B0-----:R-:W-:-:S04]  /*24c20*/  @P3 IMAD.HI.U32 R4, R9, R4, RZ ;  /* 0x0000000409043227 */ /* 0x001fc800078e00ff */
[----:B------:R-:W-:Y:S02]  /*24c30*/  IMAD R17, R7, UR36, R10 ;  /* 0x0000002407117c24 */ /* 0x000fe4000f8e020a */
[----:B------:R-:W-:Y:S01]  /*24c40*/  IMAD.MOV.U32 R11, RZ, RZ, R9 ;  /* 0x000000ffff0b7224 */ /* 0x000fe200078e0009 */
[----:B---3--:R-:W-:Y:S01]  /*24c50*/  @P3 SHF.R.U32.HI R11, RZ, R5, R4 ;  /* 0x00000005ff0b3219 */ /* 0x008fe20000011604 */
[----:B------:R-:W-:-:S04]  /*24c60*/  IMAD.WIDE.U32 R6, R6, UR36, R2 ;  /* 0x0000002406067c25 */ /* 0x000fc8000f8e0002 */
[----:B------:R-:W-:Y:S02]  /*24c70*/  IMAD.IADD R7, R7, 0x1, R17 ;  /* 0x0000000107077824 */ /* 0x000fe400078e0211 */
[----:B------:R-:W-:Y:S02]  /*24c80*/  IMAD.MOV R5, RZ, RZ, -R11 ;  /* 0x000000ffff057224 */ /* 0x000fe400078e0a0b */
[----:B------:R-:W-:Y:S02]  /*24c90*/  IMAD R0, R16, UR4, RZ ;  /* 0x0000000410007c24 */ /* 0x000fe4000f8e02ff */
[----:B------:R-:W-:Y:S01]  /*24ca0*/  IMAD.WIDE.U32 R2, R159, UR4, R6 ;  /* 0x000000049f027c25 */ /* 0x000fe2000f8e0006 */
[----:B------:R-:W-:-:S03]  /*24cb0*/  SHF.R.S32.HI R7, RZ, 0x1f, R11 ;  /* 0x0000001fff077819 */ /* 0x000fc6000001140b */
[----:B------:R-:W-:Y:S01]  /*24cc0*/  IMAD R5, R12, R5, R9 ;  /* 0x000000050c057224 */ /* 0x000fe200078e0209 */
[----:B------:R-:W-:Y:S01]  /*24cd0*/  IADD3 R2, P3, R11, R2, RZ ;  /* 0x000000020b027210 */ /* 0x000fe20007f7e0ff */
[----:B------:R-:W-:Y:S01]  /*24ce0*/  IMAD R4, R159, UR5, R0 ;  /* 0x000000059f047c24 */ /* 0x000fe2000f8e0200 */
[----:B------:R-:W-:Y:S02]  /*24cf0*/  ULDC.64 UR4, c[0x0][0xcc8] ;  /* 0x0003320000047ab9 */ /* 0x000fe40000000a00 */
[----:B------:R-:W-:Y:S02]  /*24d00*/  SHF.R.S32.HI R0, RZ, 0x1f, R5 ;  /* 0x0000001fff007819 */ /* 0x000fe40000011405 */
[----:B------:R-:W-:-:S03]  /*24d10*/  IADD3.X R3, R7, R3, R4, P3, !PT ;  /* 0x0000000307037210 */ /* 0x000fc60001ffe404 */
[----:B------:R-:W-:Y:S02]  /*24d20*/  IMAD R0, R0, UR4, RZ ;  /* 0x0000000400007c24 */ /* 0x000fe4000f8e02ff */
[----:B------:R-:W-:-:S04]  /*24d30*/  IMAD.WIDE.U32 R2, R5, UR4, R2 ;  /* 0x0000000405027c25 */ /* 0x000fc8000f8e0002 */
[----:B------:R-:W-:Y:S01]  /*24d40*/  IMAD R5, R5, UR5, R0 ;  /* 0x0000000505057c24 */ /* 0x000fe2000f8e0200 */
[----:B------:R-:W-:Y:S02]  /*24d50*/  ULDC.64 UR4, c[0x0][0xca8] ;  /* 0x00032a0000047ab9 */ /* 0x000fe40000000a00 */
[----:B------:R-:W-:Y:S01]  /*24d60*/  LEA R0, P3, R2, UR4, 0x2 ;  /* 0x0000000402007c11 */ /* 0x000fe2000f8610ff */
[----:B------:R-:W-:-:S04]  /*24d70*/  IMAD.IADD R3, R3, 0x1, R5 ;  /* 0x0000000103037824 */ /* 0x000fc800078e0205 */
[----:B------:R-:W-:Y:S01]  /*24d80*/  SHFL.IDX PT, R4, R0, 0x1, 0x1c1f ;  /* 0x003c1f0000047f89 */ /* 0x000fe200000e0000 */
[----:B------:R-:W-:-:S03]  /*24d90*/  LEA.HI.X R6, R2, UR5, R3, 0x2, P3 ;  /* 0x0000000502067c11 */ /* 0x000fc600098f1403 */
[----:B------:R-:W-:Y:S04]  /*24da0*/  SHFL.IDX PT, R2, R0, RZ, 0x1c1f ;  /* 0x001c1fff00027589 */ /* 0x000fe800000e0000 */
[----:B------:R-:W2:Y:S04]  /*24db0*/  SHFL.IDX PT, R3, R6, RZ, 0x1c1f ;  /* 0x001c1fff06037589 */ /* 0x000ea800000e0000 */
[----:B------:R0:W1:Y:S04]  /*24dc0*/  SHFL.IDX PT, R5, R6, 0x1, 0x1c1f ;  /* 0x003c1f0006057f89 */ /* 0x00006800000e0000 */
[----:B--2---:R0:W-:Y:S01]  /*24dd0*/  @!P2 ST.E desc[UR44][R2.64], R15 ;  /* 0x0000000f0200a985 */ /* 0x0041e2000c10192c */
[----:B-1----:R-:W-:Y:S05]  /*24de0*/  @P0 BRA `(.L_x_5112) ;  /* 0x0000000000080947 */ /* 0x002fea0003800000 */
[----:B0-----:R-:W2:Y:S04]  /*24df0*/  LDL R3, [R1+0x214] ;  /* 0x0002140001037983 */ /* 0x001ea80000100800 */
[----:B--2---:R1:W-:Y:S02]  /*24e00*/  ST.E desc[UR44][R4.64], R3 ;  /* 0x0000000304007985 */ /* 0x0043e4000c10192c */
.L_x_5112:
[----:B------:R-:W-:Y:S05]  /*24e10*/  BSYNC B0 ;  /* 0x0000000000007941 */ /* 0x000fea0003800000 */
.L_x_5111:
[----:B------:R-:W2:Y:S01]  /*24e20*/  @P1 LDC R9, c[0x0][0xcec] ;  /* 0x00033b00ff091b82 */ /* 0x000ea20000000800 */
[----:B------:R-:W-:Y:S01]  /*24e30*/  LEA.HI R0, R27, R27, RZ, 0x1 ;  /* 0x0000001b1b007211 */ /* 0x000fe200078f08ff */
[----:B------:R-:W-:Y:S01]  /*24e40*/  IMAD.IADD R26, R25, 0x1, -R26 ;  /* 0x00000001191a7824 */ /* 0x000fe200078e0a1a */
[----:B------:R-:W-:Y:S01]  /*24e50*/  LEA.HI R21, R21, R24, RZ, 0x5 ;  /* 0x0000001815157211 */ /* 0x000fe200078f28ff */
[----:B------:R-:W-:Y:S01]  /*24e60*/  ULDC.64 UR4, c[0x0][0xc38] ;  /* 0x00030e0000047ab9 */ /* 0x000fe20000000a00 */
[----:B------:R-:W-:Y:S01]  /*24e70*/  LOP3.LUT R0, R0, 0x1ffffffe, RZ, 0xc0, !PT ;  /* 0x1ffffffe00007812 */ /* 0x000fe200078ec0ff */
[----:B01----:R-:W-:Y:S01]  /*24e80*/  IMAD R3, R14, UR4, RZ ;  /* 0x000000040e037c24 */ /* 0x003fe2000f8e02ff */
[----:B------:R-:W-:Y:S01]  /*24e90*/  SHF.R.S32.HI R21, RZ, 0x5, R21 ;  /* 0x00000005ff157819 */ /* 0x000fe20000011415 */
[----:B------:R-:W0:Y:S01]  /*24ea0*/  @P1 LDC R6, c[0x0][0xcf0] ;  /* 0x00033c00ff061b82 */ /* 0x000e220000000800 */
[----:B------:R-:W-:Y:S01]  /*24eb0*/  BSSY B0, `(.L_x_5113) ;  /* 0x0000113000007945 */ /* 0x000fe20003800000 */
[----:B------:R-:W-:-:S02]  /*24ec0*/  IMAD.IADD R27, R27, 0x1, -R0 ;  /* 0x000000011b1b7824 */ /* 0x000fc400078e0a00 */
[----:B------:R-:W-:Y:S02]  /*24ed0*/  IMAD R26, R21, 0x10, R26 ;  /* 0x00000010151a7824 */ /* 0x000fe400078e021a */
[C---:B------:R-:W-:Y:S02]  /*24ee0*/  IMAD R5, R160.reuse, UR5, R3 ;  /* 0x00000005a0057c24 */ /* 0x040fe4000f8e0203 */
[----:B------:R-:W-:Y:S02]  /*24ef0*/  IMAD R4, R27, 0x8, R26 ;  /* 0x000000081b047824 */ /* 0x000fe400078e021a */
[----:B------:R-:W-:Y:S01]  /*24f00*/  IMAD.WIDE.U32 R2, R160, UR4, RZ ;  /* 0x00000004a0027c25 */ /* 0x000fe2000f8e00ff */
[----:B------:R-:W-:-:S03]  /*24f10*/  ULDC.64 UR4, c[0x0][0xc48] ;  /* 0x0003120000047ab9 */ /* 0x000fc60000000a00 */
[----:B------:R-:W-:Y:S02]  /*24f20*/  IMAD R4, R23, 0x40, R4 ;  /* 0x0000004017047824 */ /* 0x000fe400078e0204 */
[----:B------:R-:W-:Y:S02]  /*24f30*/  IMAD.IADD R3, R3, 0x1, R5 ;  /* 0x0000000103037824 */ /* 0x000fe400078e0205 */
[----:B------:R-:W-:Y:S02]  /*24f40*/  IMAD R0, R18, UR37, RZ ;  /* 0x0000002512007c24 */ /* 0x000fe4000f8e02ff */
[----:B--2---:R-:W-:-:S04]  /*24f50*/  @P1 IMAD.HI.U32 R9, R4, R9, RZ ;  /* 0x0000000904091227 */ /* 0x004fc800078e00ff */
[----:B------:R-:W-:Y:S02]  /*24f60*/  IMAD R7, R19, UR36, R0 ;  /* 0x0000002413077c24 */ /* 0x000fe4000f8e0200 */
[----:B------:R-:W-:-:S04]  /*24f70*/  IMAD.WIDE.U32 R2, R18, UR36, R2 ;  /* 0x0000002412027c25 */ /* 0x000fc8000f8e0002 */
[----:B------:R-:W-:Y:S01]  /*24f80*/  IMAD.MOV.U32 R5, RZ, RZ, R4 ;  /* 0x000000ffff057224 */ /* 0x000fe200078e0004 */
[----:B0-----:R-:W-:Y:S01]  /*24f90*/  @P1 SHF.R.U32.HI R5, RZ, R6, R9 ;  /* 0x00000006ff051219 */ /* 0x001fe20000011609 */
[----:B------:R-:W-:Y:S02]  /*24fa0*/  IMAD R0, R16, UR4, RZ ;  /* 0x0000000410007c24 */ /* 0x000fe4000f8e02ff */
[----:B------:R-:W-:Y:S02]  /*24fb0*/  IMAD.IADD R3, R3, 0x1, R7 ;  /* 0x0000000103037824 */ /* 0x000fe400078e0207 */
[C---:B------:R-:W-:Y:S01]  /*24fc0*/  IMAD R9, R159.reuse, UR5, R0 ;  /* 0x000000059f097c24 */ /* 0x040fe2000f8e0200 */
[--C-:B------:R-:W-:Y:S01]  /*24fd0*/  SHF.R.S32.HI R0, RZ, 0x1f, R5.reuse ;  /* 0x0000001fff007819 */ /* 0x100fe20000011405 */
[----:B------:R-:W-:Y:S02]  /*24fe0*/  IMAD.MOV R7, RZ, RZ, -R5 ;  /* 0x000000ffff077224 */ /* 0x000fe400078e0a05 */
[----:B------:R-:W-:Y:S01]  /*24ff0*/  IMAD.WIDE.U32 R2, R159, UR4, R2 ;  /* 0x000000049f027c25 */ /* 0x000fe2000f8e0002 */
[----:B------:R-:W-:-:S03]  /*25000*/  ULDC.64 UR4, c[0x0][0xc30] ;  /* 0x00030c0000047ab9 */ /* 0x000fc60000000a00 */
[----:B------:R-:W-:Y:S02]  /*25010*/  IMAD R7, R28, R7, R4 ;  /* 0x000000071c077224 */ /* 0x000fe400078e0204 */
[----:B------:R-:W-:Y:S02]  /*25020*/  IMAD R0, R0, UR4, RZ ;  /* 0x0000000400007c24 */ /* 0x000fe4000f8e02ff */
[----:B------:R-:W-:Y:S02]  /*25030*/  IMAD.IADD R3, R3, 0x1, R9 ;  /* 0x0000000103037824 */ /* 0x000fe400078e0209 */
[C---:B------:R-:W-:Y:S01]  /*25040*/  IMAD R9, R5.reuse, UR5, R0 ;  /* 0x0000000505097c24 */ /* 0x040fe2000f8e0200 */
[----:B------:R-:W-:Y:S01]  /*25050*/  SHF.R.S32.HI R0, RZ, 0x1f, R7 ;  /* 0x0000001fff007819 */ /* 0x000fe20000011407 */
[----:B------:R-:W-:Y:S01]  /*25060*/  IMAD.WIDE.U32 R2, R5, UR4, R2 ;  /* 0x0000000405027c25 */ /* 0x000fe2000f8e0002 */
[----:B------:R-:W-:-:S03]  /*25070*/  ULDC.64 UR4, c[0x0][0xc28] ;  /* 0x00030a0000047ab9 */ /* 0x000fc60000000a00 */
[----:B------:R-:W-:Y:S02]  /*25080*/  IMAD.IADD R3, R3, 0x1, R9 ;  /* 0x0000000103037824 */ /* 0x000fe400078e0209 */
[----:B------:R-:W-:Y:S02]  /*25090*/  IMAD R0, R0, UR4, RZ ;  /* 0x0000000400007c24 */ /* 0x000fe4000f8e02ff */
[----:B------:R-:W-:-:S04]  /*250a0*/  IMAD.WIDE.U32 R2, R7, UR4, R2 ;  /* 0x0000000407027c25 */ /* 0x000fc8000f8e0002 */
[----:B------:R-:W-:Y:S01]  /*250b0*/  IMAD R21, R7, UR5, R0 ;  /* 0x0000000507157c24 */ /* 0x000fe2000f8e0200 */
[----:B------:R-:W-:Y:S01]  /*250c0*/  ULDC.64 UR4, c[0x0][0xc00] ;  /* 0x0003000000047ab9 */ /* 0x000fe20000000a00 */
[----:B------:R-:W-:Y:S01]  /*250d0*/  IMAD R23, R23, 0x40, R26 ;  /* 0x0000004017177824 */ /* 0x000fe200078e021a */
[----:B------:R-:W-:Y:S01]  /*250e0*/  LEA R19, P0, R2, UR4, 0x2 ;  /* 0x0000000402137c11 */ /* 0x000fe2000f8010ff */
[----:B------:R-:W-:Y:S01]  /*250f0*/  IMAD.IADD R21, R3, 0x1, R21 ;  /* 0x0000000103157824 */ /* 0x000fe200078e0215 */
[----:B------:R-:W-:Y:S01]  /*25100*/  ULDC UR4, c[0x0][0xb88] ;  /* 0x0002e20000047ab9 */ /* 0x000fe20000000800 */
[----:B------:R-:W-:Y:S01]  /*25110*/  LOP3.LUT R3, R20, 0x7ffffffc, RZ, 0xc0, !PT ;  /* 0x7ffffffc14037812 */ /* 0x000fe200078ec0ff */
[----:B------:R-:W-:Y:S01]  /*25120*/  IMAD R20, R28, UR4, RZ ;  /* 0x000000041c147c24 */ /* 0x000fe2000f8e02ff */
[----:B------:R-:W-:Y:S01]  /*25130*/  LEA.HI R0, R22, R22, RZ, 0x1 ;  /* 0x0000001616007211 */ /* 0x000fe200078f08ff */
[----:B------:R0:W1:Y:S01]  /*25140*/  SHFL.IDX PT, R14, R19, RZ, 0x1c1f ;  /* 0x001c1fff130e7589 */ /* 0x00006200000e0000 */
[----:B------:R-:W-:Y:S01]  /*25150*/  LEA.HI.X R21, R2, UR5, R21, 0x2, P0 ;  /* 0x0000000502157c11 */ /* 0x000fe200080f1415 */
[----:B------:R-:W-:Y:S01]  /*25160*/  IMAD.IADD R3, R24, 0x1, -R3 ;  /* 0x0000000118037824 */ /* 0x000fe200078e0a03 */
[----:B------:R-:W-:-:S02]  /*25170*/  ISETP.GE.AND P0, PT, R23, R20, PT ;  /* 0x000000141700720c */ /* 0x000fc40003f06270 */
[----:B------:R-:W-:Y:S01]  /*25180*/  LOP3.LUT R5, R0, 0xfffffe, RZ, 0xc0, !PT ;  /* 0x00fffffe00057812 */ /* 0x000fe200078ec0ff */
[----:B------:R0:W2:Y:S04]  /*25190*/  SHFL.IDX PT, R15, R21, RZ, 0x1c1f ;  /* 0x001c1fff150f7589 */ /* 0x0000a800000e0000 */
[----:B------:R-:W-:-:S04]  /*251a0*/  IMAD.IADD R22, R22, 0x1, -R5 ;  /* 0x0000000116167824 */ /* 0x000fc800078e0a05 */
[----:B------:R-:W-:-:S04]  /*251b0*/  IMAD R3, R22, 0x80, R3 ;  /* 0x0000008016037824 */ /* 0x000fc800078e0203 */
[----:B------:R-:W-:Y:S01]  /*251c0*/  IMAD.SHL.U32 R18, R3, 0x2, RZ ;  /* 0x0000000203127824 */ /* 0x000fe200078e00ff */
[----:B0-----:R-:W-:Y:S06]  /*251d0*/  @P0 BRA `(.L_x_5114) ;  /* 0x0000000c00800947 */ /* 0x001fec0003800000 */
[----:B------:R-:W-:Y:S02]  /*251e0*/  ULDC UR4, c[0x0][0xbc8] ;  /* 0x0002f20000047ab9 */ /* 0x000fe40000000800 */
[----:B------:R-:W-:-:S13]  /*251f0*/  ISETP.GE.AND P0, PT, R18, UR4, PT ;  /* 0x0000000412007c0c */ /* 0x000fda000bf06270 */
[----:B------:R-:W3:Y:S01]  /*25200*/  @!P0 LDL.64 R12, [R1+0x230] ;  /* 0x00023000010c8983 */ /* 0x000ee20000100a00 */
[C---:B------:R-:W-:Y:S01]  /*25210*/  VIADD R4, R18.reuse, 0x8 ;  /* 0x0000000812047836 */ /* 0x040fe20000000000 */
[----:B------:R-:W-:-:S04]  /*25220*/  @!P0 LEA.HI R0, R18, R18, RZ, 0x1 ;  /* 0x0000001212008211 */ /* 0x000fc800078f08ff */
[----:B------:R-:W-:Y:S02]  /*25230*/  ISETP.GE.AND P1, PT, R4, UR4, PT ;  /* 0x0000000404007c0c */ /* 0x000fe4000bf26270 */
[----:B------:R-:W-:-:S05]  /*25240*/  @!P0 LOP3.LUT R0, R0, 0xfffffffe, RZ, 0xc0, !PT ;  /* 0xfffffffe00008812 */ /* 0x000fca00078ec0ff */
[----:B-12---:R-:W-:-:S05]  /*25250*/  @!P0 IMAD.WIDE R2, R0, 0x4, R14 ;  /* 0x0000000400028825 */ /* 0x006fca00078e020e */
[----:B---3--:R0:W-:Y:S04]  /*25260*/  @!P0 ST.E.64 desc[UR44][R2.64], R12 ;  /* 0x0000000c02008985 */ /* 0x0081e8000c101b2c */
[----:B------:R-:W2:Y:S01]  /*25270*/  @!P1 LDL.64 R6, [R1+0x240] ;  /* 0x0002400001069983 */ /* 0x000ea20000100a00 */
[----:B------:R-:W-:Y:S01]  /*25280*/  VIADD R0, R18, 0x10 ;  /* 0x0000001012007836 */ /* 0x000fe20000000000 */
[----:B------:R-:W-:-:S04]  /*25290*/  @!P1 LEA.HI R4, R4, R4, RZ, 0x1 ;  /* 0x0000000404049211 */ /* 0x000fc800078f08ff */
[----:B------:R-:W-:Y:S02]  /*252a0*/  ISETP.GE.AND P0, PT, R0, UR4, PT ;  /* 0x0000000400007c0c */ /* 0x000fe4000bf06270 */
[----:B------:R-:W-:-:S05]  /*252b0*/  @!P1 LOP3.LUT R4, R4, 0xfffffffe, RZ, 0xc0, !PT ;  /* 0xfffffffe04049812 */ /* 0x000fca00078ec0ff */
[----:B------:R-:W-:-:S05]  /*252c0*/  @!P1 IMAD.WIDE R4, R4, 0x4, R14 ;  /* 0x0000000404049825 */ /* 0x000fca00078e020e */
[----:B--2---:R1:W-:Y:S04]  /*252d0*/  @!P1 ST.E.64 desc[UR44][R4.64], R6 ;  /* 0x0000000604009985 */ /* 0x0043e8000c101b2c */
[----:B------:R-:W2:Y:S01]  /*252e0*/  @!P0 LDL.64 R8, [R1+0x250] ;  /* 0x0002500001088983 */ /* 0x000ea20000100a00 */
[----:B------:R-:W-:Y:S01]  /*252f0*/  VIADD R10, R18, 0x18 ;  /* 0x00000018120a7836 */ /* 0x000fe20000000000 */
[----:B------:R-:W-:-:S04]  /*25300*/  @!P0 LEA.HI R0, R0, R0, RZ, 0x1 ;  /* 0x0000000000008211 */ /* 0x000fc800078f08ff */
[----:B------:R-:W-:Y:S02]  /*25310*/  ISETP.GE.AND P1, PT, R10, UR4, PT ;  /* 0x000000040a007c0c */ /* 0x000fe4000bf26270 */
[----:B------:R-:W-:-:S05]  /*25320*/  @!P0 LOP3.LUT R0, R0, 0xfffffffe, RZ, 0xc0, !PT ;  /* 0xfffffffe00008812 */ /* 0x000fca00078ec0ff */
[----:B0-----:R-:W-:-:S05]  /*25330*/  @!P0 IMAD.WIDE R2, R0, 0x4, R14 ;  /* 0x0000000400028825 */ /* 0x001fca00078e020e */
[----:B--2---:R0:W-:Y:S04]  /*25340*/  @!P0 ST.E.64 desc[UR44][R2.64], R8 ;  /* 0x0000000802008985 */ /* 0x0041e8000c101b2c */
[----:B------:R-:W2:Y:S01]  /*25350*/  @!P1 LDL.64 R12, [R1+0x260] ;  /* 0x00026000010c9983 */ /* 0x000ea20000100a00 */
[----:B------:R-:W-:Y:S01]  /*25360*/  VIADD R0, R18, 0x20 ;  /* 0x0000002012007836 */ /* 0x000fe20000000000 */
[----:B------:R-:W-:-:S04]  /*25370*/  @!P1 LEA.HI R10, R10, R10, RZ, 0x1 ;  /* 0x0000000a0a0a9211 */ /* 0x000fc800078f08ff */
[----:B------:R-:W-:Y:S02]  /*25380*/  ISETP.GE.AND P0, PT, R0, UR4, PT ;  /* 0x0000000400007c0c */ /* 0x000fe4000bf06270 */
[----:B------:R-:W-:-:S05]  /*25390*/  @!P1 LOP3.LUT R10, R10, 0xfffffffe, RZ, 0xc0, !PT ;  /* 0xfffffffe0a0a9812 */ /* 0x000fca00078ec0ff */
[----:B------:R-:W-:-:S05]  /*253a0*/  @!P1 IMAD.WIDE R10, R10, 0x4, R14 ;  /* 0x000000040a0a9825 */ /* 0x000fca00078e020e */
[----:B--2---:R2:W-:Y:S04]  /*253b0*/  @!P1 ST.E.64 desc[UR44][R10.64], R12 ;  /* 0x0000000c0a009985 */ /* 0x0045e8000c101b2c */
[----:B-1----:R-:W3:Y:S01]  /*253c0*/  @!P0 LDL.64 R4, [R1+0x270] ;  /* 0x0002700001048983 */ /* 0x002ee20000100a00 */
[----:B------:R-:W-:Y:S01]  /*253d0*/  VIADD R6, R18, 0x28 ;  /* 0x0000002812067836 */ /* 0x000fe20000000000 */
[----:B------:R-:W-:-:S04]  /*253e0*/  @!P0 LEA.HI R0, R0, R0, RZ, 0x1 ;  /* 0x0000000000008211 */ /* 0x000fc800078f08ff */
[----:B------:R-:W-:Y:S02]  /*253f0*/  ISETP.GE.AND P1, PT, R6, UR4, PT ;  /* 0x0000000406007c0c */ /* 0x000fe4000bf26270 */
[----:B------:R-:W-:-:S05]  /*25400*/  @!P0 LOP3.LUT R0, R0, 0xfffffffe, RZ, 0xc0, !PT ;  /* 0xfffffffe00008812 */ /* 0x000fca00078ec0ff */
[----:B0-----:R-:W-:-:S05]  /*25410*/  @!P0 IMAD.WIDE R2, R0, 0x4, R14 ;  /* 0x0000000400028825 */ /* 0x001fca00078e020e */
[----:B---3--:R0:W-:Y:S04]  /*25420*/  @!P0 ST.E.64 desc[UR44][R2.64], R4 ;  /* 0x0000000402008985 */ /* 0x0081e8000c101b2c */
[----:B------:R-:W3:Y:S01]  /*25430*/  @!P1 LDL.64 R8, [R1+0x280] ;  /* 0x0002800001089983 */ /* 0x000ee20000100a00 */
[----:B------:R-:W-:Y:S01]  /*25440*/  VIADD R0, R18, 0x30 ;  /* 0x0000003012007836 */ /* 0x000fe20000000000 */
[----:B------:R-:W-:-:S04]  /*25450*/  @!P1 LEA.HI R6, R6, R6, RZ, 0x1 ;  /* 0x0000000606069211 */ /* 0x000fc800078f08ff */
[----:B------:R-:W-:Y:S02]  /*25460*/  ISETP.GE.AND P0, PT, R0, UR4, PT ;  /* 0x0000000400007c0c */ /* 0x000fe4000bf06270 */
[----:B------:R-:W-:-:S05]  /*25470*/  @!P1 LOP3.LUT R6, R6, 0xfffffffe, RZ, 0xc0, !PT ;  /* 0xfffffffe06069812 */ /* 0x000fca00078ec0ff */
[----:B------:R-:W-:-:S05]  /*25480*/  @!P1 IMAD.WIDE R6, R6, 0x4, R14 ;  /* 0x0000000406069825 */ /* 0x000fca00078e020e */
[----:B---3--:R1:W-:Y:S04]  /*25490*/  @!P1 ST.E.64 desc[UR44][R6.64], R8 ;  /* 0x0000000806009985 */ /* 0x0083e8000c101b2c */
[----:B--2---:R-:W2:Y:S01]  /*254a0*/  @!P0 LDL.64 R10, [R1+0x290] ;  /* 0x00029000010a8983 */ /* 0x004ea20000100a00 */
        /* <DEDUP_REMOVED lines=129> */
[----:B0-----:R-:W-:-:S05]  /*25cc0*/  @!P0 LOP3.LUT R3, R0, 0xfffffffe, RZ, 0xc0, !PT ;  /* 0xfffffffe00038812 */ /* 0x001fca00078ec0ff */
[----:B------:R-:W-:-:S05]  /*25cd0*/  @!P0 IMAD.WIDE R2, R3, 0x4, R14 ;  /* 0x0000000403028825 */ /* 0x000fca00078e020e */
        /* <DEDUP_REMOVED lines=12> */
[----:B0-----:R-:W-:-:S05]  /*25da0*/  @!P0 LOP3.LUT R3, R0, 0xfffffffe, RZ, 0xc0, !PT ;  /* 0xfffffffe00038812 */ /* 0x001fca00078ec0ff */
[----:B------:R-:W-:-:S05]  /*25db0*/  @!P0 IMAD.WIDE R2, R3, 0x4, R14 ;  /* 0x0000000403028825 */ /* 0x000fca00078e020e */
[----:B--2---:R0:W-:Y:S04]  /*25dc0*/  @!P0 ST.E.64 desc[UR44][R2.64], R6 ;  /* 0x0000000602008985 */ /* 0x0041e8000c101b2c */
[----:B------:R-:W2:Y:S01]  /*25dd0*/  @!P1 LDL.64 R8, [R1+0x3e0] ;  /* 0x0003e00001089983 */ /* 0x000ea20000100a00 */
[----:B------:R-:W-:Y:S01]  /*25de0*/  VIADD R0, R18, 0xe0 ;  /* 0x000000e012007836 */ /* 0x000fe20000000000 */
[----:B------:R-:W-:-:S04]  /*25df0*/  @!P1 LEA.HI R10, R10, R10, RZ, 0x1 ;  /* 0x0000000a0a0a9211 */ /* 0x000fc800078f08ff */
[----:B------:R-:W-:Y:S02]  /*25e00*/  ISETP.GE.AND P0, PT, R0, UR4, PT ;  /* 0x0000000400007c0c */ /* 0x000fe4000bf06270 */
[----:B-1----:R-:W-:-:S05]  /*25e10*/  @!P1 LOP3.LUT R5, R10, 0xfffffffe, RZ, 0xc0, !PT ;  /* 0xfffffffe0a059812 */ /* 0x002fca00078ec0ff */
[----:B------:R-:W-:-:S05]  /*25e20*/  @!P1 IMAD.WIDE R4, R5, 0x4, R14 ;  /* 0x0000000405049825 */ /* 0x000fca00078e020e */
[----:B--2---:R1:W-:Y:S04]  /*25e30*/  @!P1 ST.E.64 desc[UR44][R4.64], R8 ;  /* 0x0000000804009985 */ /* 0x0043e8000c101b2c */
[----:B------:R-:W2:Y:S01]  /*25e40*/  @!P0 LDL.64 R10, [R1+0x3f0] ;  /* 0x0003f000010a8983 */ /* 0x000ea20000100a00 */
        /* <DEDUP_REMOVED lines=21> */
[----:B------:R-:W-:-:S04]  /*25fa0*/  @!P1 LEA.HI R12, R12, R12, RZ, 0x1 ;  /* 0x0000000c0c0c9211 */ /* 0x000fc800078f08ff */
[----:B------:R-:W-:-:S05]  /*25fb0*/  @!P1 LOP3.LUT R11, R12, 0xfffffffe, RZ, 0xc0, !PT ;  /* 0xfffffffe0c0b9812 */ /* 0x000fca00078ec0ff */
[----:B------:R-:W-:-:S05]  /*25fc0*/  @!P1 IMAD.WIDE R14, R11, 0x4, R14 ;  /* 0x000000040b0e9825 */ /* 0x000fca00078e020e */
[----:B--2---:R3:W-:Y:S02]  /*25fd0*/  @!P1 ST.E.64 desc[UR44][R14.64], R16 ;  /* 0x000000100e009985 */ /* 0x0047e4000c101b2c */
.L_x_5114:
[----:B------:R-:W-:Y:S05]  /*25fe0*/  BSYNC B0 ;  /* 0x0000000000007941 */ /* 0x000fea0003800000 */
.L_x_5113:
[----:B------:R-:W-:Y:S01]  /*25ff0*/  VIADD R23, R23, 0x8 ;  /* 0x0000000817177836 */ /* 0x000fe20000000000 */
[----:B--23--:R2:W3:Y:S04]  /*26000*/  SHFL.IDX PT, R15, R21, 0x1, 0x1c1f ;  /* 0x003c1f00150f7f89 */ /* 0x00c4e800000e0000 */
[----:B------:R-:W-:Y:S01]  /*26010*/  ISETP.GE.AND P0, PT, R23, R20, PT ;  /* 0x000000141700720c */ /* 0x000fe20003f06270 */
[----:B-1----:R2:W1:-:S12]  /*26020*/  SHFL.IDX PT, R14, R19, 0x1, 0x1c1f ;  /* 0x003c1f00130e7f89 */ /* 0x00245800000e0000 */
[----:B--2---:R-:W-:Y:S05]  /*26030*/  @P0 BRA `(.L_x_4990) ;  /* 0x0000006800fc0947 */ /* 0x004fea0003800000 */
[----:B------:R-:W0:Y:S02]  /*26040*/  LDC R17, c[0x0][0xbc8] ;  /* 0x0002f200ff117b82 */ /* 0x000e240000000800 */
[----:B0-----:R-:W-:-:S13]  /*26050*/  ISETP.GE.AND P0, PT, R18, R17, PT ;  /* 0x000000111200720c */ /* 0x001fda0003f06270 */
[----:B------:R-:W2:Y:S01]  /*26060*/  @!P0 LDL.64 R10, [R1+0x238] ;  /* 0x00023800010a8983 */ /* 0x000ea20000100a00 */
[C---:B------:R-:W-:Y:S01]  /*26070*/  VIADD R4, R18.reuse, 0x8 ;  /* 0x0000000812047836 */ /* 0x040fe20000000000 */
[----:B------:R-:W-:-:S04]  /*26080*/  @!P0 LEA.HI R0, R18, R18, RZ, 0x1 ;  /* 0x0000001212008211 */ /* 0x000fc800078f08ff */
[----:B------:R-:W-:Y:S02]  /*26090*/  ISETP.GE.AND P1, PT, R4, R17, PT ;  /* 0x000000110400720c */ /* 0x000fe40003f26270 */
[----:B------:R-:W-:-:S05]  /*260a0*/  @!P0 LOP3.LUT R0, R0, 0xfffffffe, RZ, 0xc0, !PT ;  /* 0xfffffffe00008812 */ /* 0x000fca00078ec0ff */
[----:B-1-3--:R-:W-:-:S05]  /*260b0*/  @!P0 IMAD.WIDE R2, R0, 0x4, R14 ;  /* 0x0000000400028825 */ /* 0x00afca00078e020e */
[----:B--2---:R0:W-:Y:S04]  /*260c0*/  @!P0 ST.E.64 desc[UR44][R2.64], R10 ;  /* 0x0000000a02008985 */ /* 0x0041e8000c101b2c */
[----:B------:R-:W2:Y:S01]  /*260d0*/  @!P1 LDL.64 R6, [R1+0x248] ;  /* 0x0002480001069983 */ /* 0x000ea20000100a00 */
[----:B------:R-:W-:Y:S01]  /*260e0*/  VIADD R0, R18, 0x10 ;  /* 0x0000001012007836 */ /* 0x000fe20000000000 */
[----:B------:R-:W-:-:S04]  /*260f0*/  @!P1 LEA.HI R4, R4, R4, RZ, 0x1 ;  /* 0x0000000404049211 */ /* 0x000fc800078f08ff */
[----:B------:R-:W-:Y:S02]  /*26100*/  ISETP.GE.AND P0, PT, R0, R17, PT ;  /* 0x000000110000720c */ /* 0x000fe40003f06270 */
[----:B------:R-:W-:-:S05]  /*26110*/  @!P1 LOP3.LUT R4, R4, 0xfffffffe, RZ, 0xc0, !PT ;  /* 0xfffffffe04049812 */ /* 0x000fca00078ec0ff */
[----:B------:R-:W-:-:S05]  /*26120*/  @!P1 IMAD.WIDE R4, R4, 0x4, R14 ;  /* 0x0000000404049825 */ /* 0x000fca00078e020e */
[----:B--2---:R1:W-:Y:S04]  /*26130*/  @!P1 ST.E.64 desc[UR44][R4.64], R6 ;  /* 0x0000000604009985 */ /* 0x0043e8000c101b2c */
[----:B------:R-:W2:Y:S01]  /*26140*/  @!P0 LDL.64 R8, [R1+0x258] ;  /* 0x0002580001088983 */ /* 0x000ea20000100a00 */
[----:B------:R-:W-:Y:S01]  /*26150*/  VIADD R12, R18, 0x18 ;  /* 0x00000018120c7836 */ /* 0x000fe20000000000 */
[----:B------:R-:W-:-:S04]  /*26160*/  @!P0 LEA.HI R0, R0, R0, RZ, 0x1 ;  /* 0x0000000000008211 */ /* 0x000fc800078f08ff */
[----:B------:R-:W-:Y:S02]  /*26170*/  ISETP.GE.AND P1, PT, R12, R17, PT ;  /* 0x000000110c00720c */ /* 0x000fe40003f26270 */
[----:B------:R-:W-:-:S05]  /*26180*/  @!P0 LOP3.LUT R0, R0, 0xfffffffe, RZ, 0xc0, !PT ;  /* 0xfffffffe00008812 */ /* 0x000fca00078ec0ff */
[----:B0-----:R-:W-:-:S05]  /*26190*/  @!P0 IMAD.WIDE R2, R0, 0x4, R14 ;  /* 0x0000000400028825 */ /* 0x001fca00078e020e */
[----:B--2---:R0:W-:Y:S04]  /*261a0*/  @!P0 ST.E.64 desc[UR44][R2.64], R8 ;  /* 0x0000000802008985 */ /* 0x0041e8000c101b2c */
[----:B------:R-:W2:Y:S01]  /*261b0*/  @!P1 LDL.64 R10, [R1+0x268] ;  /* 0x00026800010a9983 */ /* 0x000ea20000100a00 */
[----:B------:R-:W-:Y:S01]  /*261c0*/  VIADD R0, R18, 0x20 ;  /* 0x0000002012007836 */ /* 0x000fe20000000000 */
[----:B------:R-:W-:-:S04]  /*261d0*/  @!P1 LEA.HI R12, R12, R12, RZ, 0x1 ;  /* 0x0000000c0c0c9211 */ /* 0x000fc800078f08ff */
[----:B------:R-:W-:Y:S02]  /*261e0*/  ISETP.GE.AND P0, PT, R0, R17, PT ;  /* 0x000000110000720c */ /* 0x000fe40003f06270 */
[----:B-1----:R-:W-:-:S05]  /*261f0*/  @!P1 LOP3.LUT R4, R12, 0xfffffffe, RZ, 0xc0, !PT ;  /* 0xfffffffe0c049812 */ /* 0x002fca00078ec0ff */
        /* <DEDUP_REMOVED lines=118> */
[----:B0-----:R-:W-:-:S05]  /*26960*/  @!P0 LOP3.LUT R3, R0, 0xfffffffe, RZ, 0xc0, !PT ;  /* 0xfffffffe00038812 */ /* 0x001fca00078ec0ff */
[----:B------:R-:W-:-:S05]  /*26970*/  @!P0 IMAD.WIDE R2, R3, 0x4, R14 ;  /* 0x0000000403028825 */ /* 0x000fca00078e020e */
        /* <DEDUP_REMOVED lines=55> */
[----:B------:R-:W-:-:S04]  /*26cf0*/  @!P0 IMAD.WIDE R2, R3, 0x4, R14 ;  /* 0x0000000403028825 */ /* 0x000fc800078e020e */
[----:B------:R-:W-:Y:S01]  /*26d00*/  VIADD R0, R18, 0xf0 ;  /* 0x000000f012007836 */ /* 0x000fe20000000000 */
[----:B--2---:R0:W-:Y:S04]  /*26d10*/  @!P0 ST.E.64 desc[UR44][R2.64], R6 ;  /* 0x0000000602008985 */ /* 0x0041e8000c101b2c */
[----:B------:R-:W2:Y:S01]  /*26d20*/  @!P1 LDL.64 R8, [R1+0x408] ;  /* 0x0004080001089983 */ /* 0x000ea20000100a00 */
[----:B------:R-:W-:Y:S01]  /*26d30*/  @!P1 LEA.HI R12, R12, R12, RZ, 0x1 ;  /* 0x0000000c0c0c9211 */ /* 0x000fe200078f08ff */
[----:B------:R-:W-:Y:S01]  /*26d40*/  VIADD R18, R18, 0xf8 ;  /* 0x000000f812127836 */ /* 0x000fe20000000000 */
[----:B------:R-:W-:Y:S01]  /*26d50*/  ISETP.GE.AND P0, PT, R0, R17, PT ;  /* 0x000000110000720c */ /* 0x000fe20003f06270 */
[----:B------:R-:W-:Y:S01]  /*26d60*/  BSSY B0, `(.L_x_5115) ;  /* 0x000000b000007945 */ /* 0x000fe20003800000 */
[----:B------:R-:W-:-:S05]  /*26d70*/  @!P1 LOP3.LUT R13, R12, 0xfffffffe, RZ, 0xc0, !PT ;  /* 0xfffffffe0c0d9812 */ /* 0x000fca00078ec0ff */
[----:B-1----:R-:W-:-:S05]  /*26d80*/  @!P1 IMAD.WIDE R4, R13, 0x4, R14 ;  /* 0x000000040d049825 */ /* 0x002fca00078e020e */
[----:B--2---:R0:W-:Y:S01]  /*26d90*/  @!P1 ST.E.64 desc[UR44][R4.64], R8 ;  /* 0x0000000804009985 */ /* 0x0041e2000c101b2c */
[----:B------:R-:W-:Y:S01]  /*26da0*/  ISETP.GE.AND P1, PT, R18, R17, PT ;  /* 0x000000111200720c */ /* 0x000fe20003f26270 */
[----:B------:R-:W-:-:S12]  /*26db0*/  @P0 BRA `(.L_x_5116) ;  /* 0x0000000000140947 */ /* 0x000fd80003800000 */
[----:B0-----:R-:W2:Y:S01]  /*26dc0*/  LDL.64 R4, [R1+0x418] ;  /* 0x0004180001047983 */ /* 0x001ea20000100a00 */
[----:B------:R-:W-:-:S04]  /*26dd0*/  LEA.HI R0, R0, R0, RZ, 0x1 ;  /* 0x0000000000007211 */ /* 0x000fc800078f08ff */
[----:B------:R-:W-:-:S05]  /*26de0*/  LOP3.LUT R3, R0, 0xfffffffe, RZ, 0xc0, !PT ;  /* 0xfffffffe00037812 */ /* 0x000fca00078ec0ff */
[----:B------:R-:W-:-:S05]  /*26df0*/  IMAD.WIDE R2, R3, 0x4, R14 ;  /* 0x0000000403027825 */ /* 0x000fca00078e020e */
[----:B--2---:R1:W-:Y:S02]  /*26e00*/  ST.E.64 desc[UR44][R2.64], R4 ;  /* 0x0000000402007985 */ /* 0x0043e4000c101b2c */
.L_x_5116:
[----:B------:R-:W-:Y:S05]  /*26e10*/  BSYNC B0 ;  /* 0x0000000000007941 */ /* 0x000fea0003800000 */
.L_x_5115:
[----:B------:R-:W-:Y:S05]  /*26e20*/  @P1 BRA `(.L_x_4990) ;  /* 0x0000005c00801947 */ /* 0x000fea0003800000 */
[----:B01----:R-:W2:Y:S01]  /*26e30*/  LDL.64 R4, [R1+0x428] ;  /* 0x0004280001047983 */ /* 0x003ea20000100a00 */
[----:B------:R-:W-:-:S04]  /*26e40*/  LEA.HI R18, R18, R18, RZ, 0x1 ;  /* 0x0000001212127211 */ /* 0x000fc800078f08ff */
[----:B------:R-:W-:-:S05]  /*26e50*/  LOP3.LUT R3, R18, 0xfffffffe, RZ, 0xc0, !PT ;  /* 0xfffffffe12037812 */ /* 0x000fca00078ec0ff */
[----:B------:R-:W-:-:S05]  /*26e60*/  IMAD.WIDE R2, R3, 0x4, R14 ;  /* 0x0000000403027825 */ /* 0x000fca00078e020e */
[----:B--2---:R2:W-:Y:S01]  /*26e70*/  ST.E.64 desc[UR44][R2.64], R4 ;  /* 0x0000000402007985 */ /* 0x0045e2000c101b2c */
[----:B------:R-:W-:Y:S05]  /*26e80*/  BRA `(.L_x_4990) ;  /* 0x0000005c00687947 */ /* 0x000fea0003800000 */
.L_x_5110:
[----:B------:R-:W0:Y:S02]  /*26e90*/  S2R R0, SR_TID.X ;  /* 0x0000000000007919 */ /* 0x000e240000002100 */
[----:B0-----:R-:W-:-:S05]  /*26ea0*/  VIADD R0, R0, 0xffffff80 ;  /* 0xffffff8000007836 */ /* 0x001fca0000000000 */
[----:B------:R-:W-:-:S13]  /*26eb0*/  ISETP.GT.AND P0, PT, R0, 0x3f, PT ;  /* 0x0000003f0000780c */ /* 0x000fda0003f04270 */
[----:B------:R-:W-:Y:S05]  /*26ec0*/  @P0 BRA `(.L_x_4990) ;  /* 0x0000005c00580947 */ /* 0x000fea0003800000 */
[----:B------:R-:W0:Y:S01]  /*26ed0*/  S2R R3, SR_CTAID.X ;  /* 0x0000000000037919 */ /* 0x000e220000002500 */
[----:B------:R-:W1:Y:S01]  /*26ee0*/  LDC R6, c[0x0][0xce8] ;  /* 0x00033a00ff067b82 */ /* 0x000e620000000800 */
[----:B------:R-:W-:Y:S02]  /*26ef0*/  ULDC UR4, c[0x0][0xb88] ;  /* 0x0002e20000047ab9 */ /* 0x000fe40000000800 */
[----:B-1----:R-:W-:Y:S02]  /*26f00*/  IMAD R5, R6, UR4, RZ ;  /* 0x0000000406057c24 */ /* 0x002fe4000f8e02ff */
[----:B0-----:R-:W-:-:S05]  /*26f10*/  IMAD R0, R3, 0x40, R0 ;  /* 0x0000004003007824 */ /* 0x001fca00078e0200 */
[----:B------:R-:W-:-:S13]  /*26f20*/  ISETP.GE.AND P0, PT, R0, R5, PT ;  /* 0x000000050000720c */ /* 0x000fda0003f06270 */
[----:B------:R-:W-:Y:S05]  /*26f30*/  @P0 BRA `(.L_x_4990) ;  /* 0x0000005c003c0947 */ /* 0x000fea0003800000 */
[----:B------:R-:W-:Y:S01]  /*26f40*/  ISETP.NE.AND P0, PT, R6, 0x1, PT ;  /* 0x000000010600780c */ /* 0x000fe20003f05270 */
[----:B------:R-:W0:Y:S01]  /*26f50*/  LDC.64 R12, c[0x0][0xcd8] ;  /* 0x00033600ff0c7b82 */ /* 0x000e220000000a00 */
[----:B------:R-:W-:Y:S01]  /*26f60*/  SHF.R.S32.HI R3, RZ, 0x1f, R160 ;  /* 0x0000001fff037819 */ /* 0x000fe200000114a0 */
[----:B------:R-:W-:Y:S01]  /*26f70*/  ULDC.64 UR4, c[0x0][0xcd0] ;  /* 0x0003340000047ab9 */ /* 0x000fe20000000a00 */
[----:B------:R-:W-:-:S03]  /*26f80*/  IMAD.MOV.U32 R5, RZ, RZ, R0 ;  /* 0x000000ffff057224 */ /* 0x000fc600078e0000 */
[----:B------:R-:W-:-:S04]  /*26f90*/  IMAD R3, R3, UR4, RZ ;  /* 0x0000000403037c24 */ /* 0x000fc8000f8e02ff */
[C---:B------:R-:W-:Y:S02]  /*26fa0*/  IMAD R7, R160.reuse, UR5, R3 ;  /* 0x00000005a0077c24 */ /* 0x040fe4000f8e0203 */
[----:B------:R-:W1:Y:S01]  /*26fb0*/  @P0 LDC R9, c[0x0][0xcec] ;  /* 0x00033b00ff090b82 */ /* 0x000e620000000800 */
[----:B------:R-:W-:Y:S01]  /*26fc0*/  IMAD.WIDE.U32 R2, R160, UR4, RZ ;  /* 0x00000004a0027c25 */ /* 0x000fe2000f8e00ff */
[----:B------:R-:W-:-:S03]  /*26fd0*/  ULDC.64 UR4, c[0x0][0xce0] ;  /* 0x0003380000047ab9 */ /* 0x000fc60000000a00 */
[----:B------:R-:W-:-:S03]  /*26fe0*/  IMAD.IADD R3, R3, 0x1, R7 ;  /* 0x0000000103037824 */ /* 0x000fc600078e0207 */
[----:B------:R-:W2:Y:S01]  /*26ff0*/  @P0 LDC R11, c[0x0][0xcf0] ;  /* 0x00033c00ff0b0b82 */ /* 0x000ea20000000800 */
[C---:B0-----:R-:W-:Y:S02]  /*27000*/  IMAD R8, R12.reuse, UR37, RZ ;  /* 0x000000250c087c24 */ /* 0x041fe4000f8e02ff */
[----:B------:R-:W-:-:S04]  /*27010*/  IMAD.WIDE.U32 R2, R12, UR36, R2 ;  /* 0x000000240c027c25 */ /* 0x000fc8000f8e0002 */
[----:B------:R-:W-:-:S04]  /*27020*/  IMAD R13, R13, UR36, R8 ;  /* 0x000000240d0d7c24 */ /* 0x000fc8000f8e0208 */
[----:B------:R-:W-:Y:S02]  /*27030*/  IMAD.IADD R3, R13, 0x1, R3 ;  /* 0x000000010d037824 */ /* 0x000fe400078e0203 */
[----:B-1----:R-:W-:-:S04]  /*27040*/  @P0 IMAD.HI.U32 R4, R0, R9, RZ ;  /* 0x0000000900040227 */ /* 0x002fc800078e00ff */
[----:B------:R-:W-:Y:S01]  /*27050*/  IMAD.WIDE.U32 R2, R159, UR4, R2 ;  /* 0x000000049f027c25 */ /* 0x000fe2000f8e0002 */
[----:B--2---:R-:W-:Y:S02]  /*27060*/  @P0 SHF.R.U32.HI R5, RZ, R11, R4 ;  /* 0x0000000bff050219 */ /* 0x004fe40000011604 */
[----:B------:R-:W-:Y:S02]  /*27070*/  SHF.R.S32.HI R4, RZ, 0x1f, R159 ;  /* 0x0000001fff047819 */ /* 0x000fe4000001149f */
[--C-:B------:R-:W-:Y:S01]  /*27080*/  SHF.R.S32.HI R9, RZ, 0x1f, R5.reuse ;  /* 0x0000001fff097819 */ /* 0x100fe20000011405 */
[----:B------:R-:W-:Y:S01]  /*27090*/  IMAD.MOV R7, RZ, RZ, -R5 ;  /* 0x000000ffff077224 */ /* 0x000fe200078e0a05 */
[----:B------:R-:W-:Y:S01]  /*270a0*/  IADD3 R2, P0, R5, R2, RZ ;  /* 0x0000000205027210 */ /* 0x000fe20007f1e0ff */
[----:B------:R-:W-:Y:S02]  /*270b0*/  IMAD R4, R4, UR4, RZ ;  /* 0x0000000404047c24 */ /* 0x000fe4000f8e02ff */
[----:B------:R-:W-:-:S02]  /*270c0*/  IMAD R7, R6, R7, R0 ;  /* 0x0000000706077224 */ /* 0x000fc400078e0200 */
        /* <DEDUP_REMOVED lines=14> */
.L_x_4988:
[----:B------:R-:W-:-:S08]  /*271b0*/  NOP ;  /* 0x0000000000007918 */ /* 0x000fd00000000000 */
[----:B0-----:R-:W0:-:S00]  /*271c0*/  USETMAXREG.DEALLOC.CTAPOOL 0x18 ;  /* 0x00000018000079c8 */ /* 0x001e0000080e0500 */
[----:B0-----:R-:W-:Y:S01]  /*271d0*/  LOP3.LUT R0, R0, 0x3, RZ, 0xc0, !PT ;  /* 0x0000000300007812 */ /* 0x001fe200078ec0ff */
[----:B------:R-:W0:Y:S05]  /*271e0*/  S2R R18, SR_CTAID.Z ;  /* 0x0000000000127919 */ /* 0x000e2a0000002700 */
[----:B--2---:R-:W1:Y:S01]  /*271f0*/  S2UR UR6, SR_CTAID.Y ;  /* 0x00000000000679c3 */ /* 0x004e620000002600 */
        /* <DEDUP_REMOVED lines=13> */
.L_x_5117:
[----:B------:R-:W-:Y:S01]  /*272d0*/  ULDC UR7, c[0x0][0xd50] ;  /* 0x0003540000077ab9 */ /* 0x000fe20000000800 */
[----:B------:R-:W-:Y:S01]  /*272e0*/  UMOV UR36, UR6 ;  /* 0x0000000600247c82 */ /* 0x000fe20008000000 */
[----:B------:R-:W-:-:S11]  /*272f0*/  UISETP.NE.AND UP0, UPT, UR7, 0x1, UPT ;  /* 0x000000010700788c */ /* 0x000fd6000bf05270 */
[----:B------:R-:W-:Y:S01]  /*27300*/  @UP0 ULDC UR4, c[0x0][0xd54] ;  /* 0x0003550000040ab9 */ /* 0x000fe20000000800 */
[----:B------:R-:W-:Y:S01]  /*27310*/  @UP0 ULDC UR8, c[0x0][0xd58] ;  /* 0x0003560000080ab9 */ /* 0x000fe20000000800 */
[----:B------:R-:W-:-:S04]  /*27320*/  UIMAD.WIDE.U32 UR4, UR6, UR4, URZ ;  /* 0x00000004060472a5 */ /* 0x000fc8000f8e003f */
[----:B------:R-:W-:-:S12]  /*27330*/  @UP0 USHF.R.U32.HI UR36, URZ, UR8, UR5 ;  /* 0x000000083f240299 */ /* 0x000fd80008011605 */
.L_x_5118:
        /* <DEDUP_REMOVED lines=17> */
[----:B------:R-:W-:Y:S01]  /*27450*/  ULDC UR12, c[0x0][0x288] ;  /* 0x0000a200000c7ab9 */ /* 0x000fe20000000800 */
[----:B------:R-:W-:Y:S01]  /*27460*/  ULDC UR13, c[0x0][0x2f0] ;  /* 0x0000bc00000d7ab9 */ /* 0x000fe20000000800 */
[----:B------:R-:W-:Y:S01]  /*27470*/  @UP1 ULDC UR7, c[0x0][0x44c] ;  /* 0x0001130000071ab9 */ /* 0x000fe20000000800 */
[----:B------:R-:W-:Y:S02]  /*27480*/  UIADD3 UR9, -UR12, 0x1, URZ ;  /* 0x000000010c097890 */ /* 0x000fe4000fffe13f */
[----:B------:R-:W-:Y:S01]  /*27490*/  PLOP3.LUT P1, PT, PT, PT, UP0, 0x80, 0x0 ;  /* 0x000000000000781c */ /* 0x000fe20003f2f008 */
[----:B------:R-:W-:Y:S01]  /*274a0*/  UIMAD UR10, UR11, UR13, 0x3f ;  /* 0x0000003f0b0a74a4 */ /* 0x000fe2000f8e020d */
[----:B------:R-:W-:Y:S01]  /*274b0*/  @UP1 ULDC UR14, c[0x0][0x450] ;  /* 0x00011400000e1ab9 */ /* 0x000fe20000000800 */
[----:B------:R-:W-:Y:S02]  /*274c0*/  UIMAD UR9, UR11, UR13, UR9 ;  /* 0x0000000d0b0972a4 */ /* 0x000fe4000f8e0209 */
[----:B0-----:R-:W-:-:S04]  /*274d0*/  USHF.L.U32 UR39, UR39, 0x6, URZ ;  /* 0x0000000627277899 */ /* 0x001fc8000800063f */
[----:B------:R-:W-:-:S04]  /*274e0*/  UIADD3 UR8, UR39, 0x3f, URZ ;  /* 0x0000003f27087890 */ /* 0x000fc8000fffe03f */
[----:B------:R-:W-:Y:S02]  /*274f0*/  UIMAD.WIDE.U32 UR6, UR8, UR7, URZ ;  /* 0x00000007080672a5 */ /* 0x000fe4000f8e003f */
[----:B------:R-:W-:Y:S02]  /*27500*/  USHF.R.S32.HI UR6, URZ, 0x1f, UR10 ;  /* 0x0000001f3f067899 */ /* 0x000fe4000801140a */
[----:B------:R-:W-:Y:S02]  /*27510*/  @UP1 USHF.R.U32.HI UR8, URZ, UR14, UR7 ;  /* 0x0000000e3f081299 */ /* 0x000fe40008011607 */
[----:B------:R-:W-:Y:S02]  /*27520*/  ULEA.HI UR6, UR6, UR10, URZ, 0x6 ;  /* 0x0000000a06067291 */ /* 0x000fe4000f8f303f */
[----:B------:R-:W-:Y:S02]  /*27530*/  UIADD3 UR9, UR9, UR8, URZ ;  /* 0x0000000809097290 */ /* 0x000fe4000fffe03f */
[----:B------:R-:W-:-:S02]  /*27540*/  USHF.R.S32.HI UR42, URZ, 0x6, UR6 ;  /* 0x000000063f2a7899 */ /* 0x000fc40008011406 */
        /* <DEDUP_REMOVED lines=12> */
.L_x_5121:
[----:B------:R-:W-:-:S11]  /*27610*/  UISETP.NE.AND UP0, UPT, UR5, 0x1, UPT ;  /* 0x000000010500788c */ /* 0x000fd6000bf05270 */
[----:B------:R-:W-:Y:S02]  /*27620*/  @UP0 ULDC.64 UR14, c[0x0][0xae0] ;  /* 0x0002b800000e0ab9 */ /* 0x000fe40000000a00 */
[----:B------:R-:W-:-:S04]  /*27630*/  UIMAD.WIDE.U32 UR6, UR8, UR14, URZ ;  /* 0x0000000e080672a5 */ /* 0x000fc8000f8e003f */
[----:B------:R-:W-:-:S12]  /*27640*/  @UP0 USHF.R.U32.HI UR8, URZ, UR15, UR7 ;  /* 0x0000000f3f080299 */ /* 0x000fd80008011607 */
.L_x_5122:
[----:B------:R-:W-:-:S04]  /*27650*/  UIMAD UR8, UR8, UR5, UR5 ;  /* 0x00000005080872a4 */ /* 0x000fc8000f8e0205 */
[----:B------:R-:W-:-:S04]  /*27660*/  UISETP.LT.AND UP0, UPT, UR4, UR8, UPT ;  /* 0x000000080400728c */ /* 0x000fc8000bf01270 */
[----:B------:R-:W-:-:S12]  /*27670*/  USEL UR4, UR4, UR8, UP0 ;  /* 0x0000000804047287 */ /* 0x000fd80008000000 */
.L_x_5120:
        /* <DEDUP_REMOVED lines=8> */
[----:B------:R-:W-:-:S02]  /*27700*/  @UP1 USHF.R.U32.HI UR4, URZ, UR10, UR7 ;  /* 0x0000000a3f041299 */ /* 0x000fc40008011607 */
[----:B------:R-:W-:Y:S02]  /*27710*/  USHF.R.S32.HI UR41, URZ, 0x6, UR8 ;  /* 0x000000063f297899 */ /* 0x000fe40008011408 */
[----:B------:R-:W-:Y:S02]  /*27720*/  UIADD3 UR9, UR9, UR4, URZ ;  /* 0x0000000409097290 */ /* 0x000fe4000fffe03f */
[----:B------:R-:W-:Y:S01]  /*27730*/  UISETP.LT.AND UP0, UPT, UR41, UR42, UPT ;  /* 0x0000002a2900728c */ /* 0x000fe2000bf01270 */
[----:B------:R-:W-:-:S03]  /*27740*/  ULDC UR4, c[0x0][0xad4] ;  /* 0x0002b50000047ab9 */ /* 0x000fc60000000800 */
        /* <DEDUP_REMOVED lines=13> */
.L_x_5124:
[----:B------:R-:W-:-:S11]  /*27820*/  UISETP.NE.AND UP0, UPT, UR5, 0x1, UPT ;  /* 0x000000010500788c */ /* 0x000fd6000bf05270 */
[----:B------:R-:W-:Y:S02]  /*27830*/  @UP0 ULDC.64 UR10, c[0x0][0xae0] ;  /* 0x0002b800000a0ab9 */ /* 0x000fe40000000a00 */
[----:B------:R-:W-:-:S04]  /*27840*/  UIMAD.WIDE.U32 UR6, UR9, UR10, URZ ;  /* 0x0000000a090672a5 */ /* 0x000fc8000f8e003f */
[----:B------:R-:W-:-:S12]  /*27850*/  @UP0 USHF.R.U32.HI UR9, URZ, UR11, UR7 ;  /* 0x0000000b3f090299 */ /* 0x000fd80008011607 */
.L_x_5125:
[----:B------:R-:W-:-:S04]  /*27860*/  UIMAD UR5, UR9, UR5, URZ ;  /* 0x00000005090572a4 */ /* 0x000fc8000f8e023f */
[----:B------:R-:W-:-:S04]  /*27870*/  UISETP.LT.AND UP0, UPT, UR4, UR5, UPT ;  /* 0x000000050400728c */ /* 0x000fc8000bf01270 */
[----:B------:R-:W-:-:S12]  /*27880*/  USEL UR4, UR4, UR5, !UP0 ;  /* 0x0000000504047287 */ /* 0x000fd8000c000000 */
.L_x_5123:
[----:B------:R-:W-:Y:S01]  /*27890*/  USHF.R.S32.HI UR5, URZ, 0x1f, UR4 ;  /* 0x0000001f3f057899 */ /* 0x000fe20008011404 */
[----:B------:R0:W-:Y:S03]  /*278a0*/  STL [R1+0x454], RZ ;  /* 0x000454ff01007387 */ /* 0x0001e60000100800 */
[----:B------:R-:W-:Y:S02]  /*278b0*/  ULEA.HI UR5, UR5, UR4, URZ, 0x6 ;  /* 0x0000000405057291 */ /* 0x000fe4000f8f303f */
[----:B------:R-:W-:Y:S02]  /*278c0*/  USHF.R.U32.HI UR4, URZ, 0x10, UR40 ;  /* 0x000000103f047899 */ /* 0x000fe40008011628 */
[----:B------:R-:W-:Y:S02]  /*278d0*/  USHF.R.S32.HI UR5, URZ, 0x6, UR5 ;  /* 0x000000063f057899 */ /* 0x000fe40008011405 */
[----:B------:R-:W-:-:S02]  /*278e0*/  UISETP.NE.AND UP0, UPT, UR4, URZ, UPT ;  /* 0x0000003f0400728c */ /* 0x000fc4000bf05270 */
[----:B------:R-:W-:Y:S02]  /*278f0*/  ULOP3.LUT UR40, UR40, 0xffff, URZ, 0xc0, !UPT ;  /* 0x0000ffff28287892 */ /* 0x000fe4000f8ec03f */
[----:B------:R-:W-:-:S04]  /*27900*/  VIMNMX R7, RZ, UR5, !PT ;  /* 0x00000005ff077c48 */ /* 0x000fc8000ffe0100 */
[----:B------:R-:W-:Y:S01]  /*27910*/  ISETP.LT.AND P0, PT, R7, UR8, PT ;  /* 0x0000000807007c0c */ /* 0x000fe2000bf01270 */
[----:B------:R0:W-:Y:S02]  /*27920*/  STL [R1+0x450], R7 ;  /* 0x0004500701007387 */ /* 0x0001e40000100800 */
[----:B------:R-:W-:-:S10]  /*27930*/  @!UP0 ULDC UR4, c[0x0][0xae8] ;  /* 0x0002ba0000048ab9 */ /* 0x000fd40000000800 */
        /* <DEDUP_REMOVED lines=29> */
.L_x_5126:
[----:B------:R-:W2:Y:S01]  /*27b10*/  LDL R2, [R1+0x454] ;  /* 0x0004540001027983 */ /* 0x000ea20000100800 */
[----:B------:R-:W-:Y:S02]  /*27b20*/  IMAD.MOV.U32 R6, RZ, RZ, RZ ;  /* 0x000000ffff067224 */ /* 0x000fe400078e00ff */
[----:B--2---:R-:W-:Y:S02]  /*27b30*/  IMAD R0, R2, UR40, R7 ;  /* 0x0000002802007c24 */ /* 0x004fe4000f8e0207 */
[----:B------:R-:W-:-:S03]  /*27b40*/  IMAD.MOV.U32 R7, RZ, RZ, 0x1 ;  /* 0x00000001ff077424 */ /* 0x000fc600078e00ff */
[----:B------:R-:W-:Y:S01]  /*27b50*/  VIADDMNMX R19, R0, R2, UR8, PT ;  /* 0x0000000800137e46 */ /* 0x000fe2000b800102 */
[----:B------:R1:W-:Y:S03]  /*27b60*/  STL [R1+0x448], R0 ;  /* 0x0004480001007387 */ /* 0x0003e60000100800 */
[----:B------:R-:W-:Y:S01]  /*27b70*/  ISETP.GT.AND P0, PT, R19, R0, PT ;  /* 0x000000001300720c */ /* 0x000fe20003f04270 */
[----:B------:R2:W-:Y:S01]  /*27b80*/  STL [R1+0x468], R19 ;  /* 0x0004681301007387 */ /* 0x0005e20000100800 */
[----:B-1----:R-:W-:-:S11]  /*27b90*/  IMAD.MOV.U32 R0, RZ, RZ, 0x1 ;  /* 0x00000001ff007424 */ /* 0x002fd600078e00ff */
        /* <DEDUP_REMOVED lines=24> */
.L_x_5127:
        /* <DEDUP_REMOVED lines=20> */
.L_x_5129:
        /* <DEDUP_REMOVED lines=15> */
.L_x_5128:
[----:B------:R-:W1:Y:S02]  /*27f50*/  LDC.64 R2, c[0x0][0xaf0] ;  /* 0x0002bc00ff027b82 */ /* 0x000e640000000a00 */
        /* <DEDUP_REMOVED lines=16> */
[----:B------:R-:W-:Y:S01]  /*28060*/  SEL R16, R18, RZ, !P1 ;  /* 0x000000ff12107207 */ /* 0x000fe20004800000 */
[----:B------:R-:W-:Y:S06]  /*28070*/  BRA.DIV UR4, `(.L_x_5130) ;  /* 0x0000004e04947947 */ /* 0x000fec000b800000 */
[----:B------:R1:W2:Y:S02]  /*28080*/  SHFL.IDX PT, R14, R4, RZ, 0x1f ;  /* 0x00001fff040e7589 */ /* 0x0002a400000e0000 */
.L_x_5230:
[----:B------:R3:W-:Y:S01]  /*28090*/  STL [R1+0x444], R0 ;  /* 0x0004440001007387 */ /* 0x0007e20000100800 */
[----:B--2---:R-:W-:Y:S02]  /*280a0*/  ISETP.NE.AND P0, PT, R14, RZ, PT ;  /* 0x000000ff0e00720c */ /* 0x004fe40003f05270 */
[----:B------:R-:W-:Y:S02]  /*280b0*/  PLOP3.LUT P2, PT, PT, PT, PT, 0x8, 0x0 ;  /* 0x000000000000781c */ /* 0x000fe40003f4e170 */
[----:B------:R-:W-:-:S11]  /*280c0*/  LOP3.LUT R17, R17, 0xfffffffd, RZ, 0xc0, !PT ;  /* 0xfffffffd11117812 */ /* 0x000fd600078ec0ff */
[----:B------:R-:W-:Y:S01]  /*280d0*/  @P2 LOP3.LUT R17, R17, 0x2, RZ, 0xfc, !PT ;  /* 0x0000000211112812 */ /* 0x000fe200078efcff */
[----:B---3--:R-:W-:Y:S06]  /*280e0*/  @P0 BRA `(.L_x_5131) ;  /* 0x0000000000e40947 */ /* 0x008fec0003800000 */
[----:B------:R-:W-:-:S03]  /*280f0*/  UMOV UR4, 0xffffffff ;  /* 0xffffffff00047882 */ /* 0x000fc60000000000 */
[----:B------:R-:W-:Y:S05]  /*28100*/  BRA.DIV UR4, `(.L_x_5132) ;  /* 0x0000004e04907947 */ /* 0x000fea000b800000 */
[----:B------:R-:W-:-:S13]  /*28110*/  ELECT P6, URZ, PT ;  /* 0x00000000003f782f */ /* 0x000fda00038c0000 */
.L_x_5233:
[----:B------:R-:W-:Y:S05]  /*28120*/  @!P6 BRA `(.L_x_5131) ;  /* 0x0000000000d4e947 */ /* 0x000fea0003800000 */
[----:B------:R-:W-:Y:S01]  /*28130*/  IMAD.MOV.U32 R16, RZ, RZ, R18 ;  /* 0x000000ffff107224 */ /* 0x000fe200078e0012 */
[----:B------:R-:W-:Y:S06]  /*28140*/  @!P1 BRA `(.L_x_5133) ;  /* 0x00000000004c9947 */ /* 0x000fec0003800000 */
[----:B------:R-:W2:Y:S01]  /*28150*/  LDC R6, c[0x0][0x43c] ;  /* 0x00010f00ff067b82 */ /* 0x000ea20000000800 */
[----:B------:R-:W-:Y:S01]  /*28160*/  IMAD.MOV.U32 R7, RZ, RZ, R0 ;  /* 0x000000ffff077224 */ /* 0x000fe200078e0000 */
[----:B------:R-:W-:Y:S01]  /*28170*/  ULDC.64 UR4, c[0x0][0x428] ;  /* 0x00010a0000047ab9 */ /* 0x000fe20000000a00 */
[----:B--2---:R-:W-:-:S13]  /*28180*/  ISETP.NE.AND P0, PT, R6, 0x1, PT ;  /* 0x000000010600780c */ /* 0x004fda0003f05270 */
[----:B01----:R-:W0:Y:S02]  /*28190*/  @P0 LDC.64 R4, c[0x0][0x440] ;  /* 0x00011000ff040b82 */ /* 0x003e240000000a00 */
[----:B0-----:R-:W-:-:S04]  /*281a0*/  @P0 IMAD.HI.U32 R0, R7, R4, RZ ;  /* 0x0000000407000227 */ /* 0x001fc800078e00ff */
[----:B------:R-:W-:Y:S01]  /*281b0*/  IMAD.MOV.U32 R4, RZ, RZ, R7 ;  /* 0x000000ffff047224 */ /* 0x000fe200078e0007 */
[----:B------:R-:W-:-:S05]  /*281c0*/  @P0 SHF.R.U32.HI R4, RZ, R5, R0 ;  /* 0x00000005ff040219 */ /* 0x000fca0000011600 */
[----:B------:R-:W-:-:S04]  /*281d0*/  IMAD.MOV R5, RZ, RZ, -R4 ;  /* 0x000000ffff057224 */ /* 0x000fc800078e0a04 */
[----:B------:R-:W-:Y:S01]  /*281e0*/  IMAD R7, R6, R5, R7 ;  /* 0x0000000506077224 */ /* 0x000fe200078e0207 */
[----:B------:R-:W-:-:S04]  /*281f0*/  SHF.R.S32.HI R5, RZ, 0x1f, R4 ;  /* 0x0000001fff057819 */ /* 0x000fc80000011404 */
[----:B------:R0:W-:Y:S01]  /*28200*/  STL [R1+0x444], R7 ;  /* 0x0004440701007387 */ /* 0x0001e20000100800 */
[----:B------:R-:W-:-:S03]  /*28210*/  IMAD.WIDE.U32 R4, R18, UR4, R4 ;  /* 0x0000000412047c25 */ /* 0x000fc6000f8e0004 */
[----:B------:R-:W-:Y:S01]  /*28220*/  LEA R2, P0, R4, R2, 0x2 ;  /* 0x0000000204027211 */ /* 0x000fe200078010ff */
[----:B0-----:R-:W-:-:S04]  /*28230*/  IMAD R7, R19, UR4, RZ ;  /* 0x0000000413077c24 */ /* 0x001fc8000f8e02ff */
[----:B------:R-:W-:-:S04]  /*28240*/  IMAD R7, R18, UR5, R7 ;  /* 0x0000000512077c24 */ /* 0x000fc8000f8e0207 */
[----:B------:R-:W-:-:S05]  /*28250*/  IMAD.IADD R0, R5, 0x1, R7 ;  /* 0x0000000105007824 */ /* 0x000fca00078e0207 */
[----:B------:R-:W-:-:S05]  /*28260*/  LEA.HI.X R3, R4, R3, R0, 0x2, P0 ;  /* 0x0000000304037211 */ /* 0x000fca00000f1400 */
[----:B------:R2:W5:Y:S02]  /*28270*/  LDG.E R16, desc[UR44][R2.64] ;  /* 0x0000002c02107981 */ /* 0x000564000c1e1900 */
.L_x_5133:
[----:B------:R-:W-:Y:S01]  /*28280*/  IMAD.MOV.U32 R0, RZ, RZ, 0x1 ;  /* 0x00000001ff007424 */ /* 0x000fe200078e00ff */
[----:B------:R-:W2:Y:S04]  /*28290*/  S2R R8, SR_TID.X ;  /* 0x0000000000087919 */ /* 0x000ea80000002100 */
[----:B------:R-:W-:-:S04]  /*282a0*/  SHF.L.U32 R0, R0, 0x1f, RZ ;  /* 0x0000001f00007819 */ /* 0x000fc800000006ff */
[----:B------:R-:W3:Y:S01]  /*282b0*/  SYNCS.PHASECHK.TRANS64.TRYWAIT P0, [UR38+0x38840], R0 ;  /* 0x03884000ff0075a7 */ /* 0x000ee20008000166 */
[----:B--2---:R-:W-:-:S04]  /*282c0*/  LOP3.LUT R2, R8, 0x7f, RZ, 0xc0, !PT ;  /* 0x0000007f08027812 */ /* 0x004fc800078ec0ff */
[----:B------:R-:W-:Y:S01]  /*282d0*/  ISETP.NE.AND P1, PT, R2, RZ, PT ;  /* 0x000000ff0200720c */ /* 0x000fe20003f25270 */
[----:B---3--:R-:W-:-:S12]  /*282e0*/  @!P0 BRA `(.L_x_5134) ;  /* 0x0000004c00388947 */ /* 0x008fd80003800000 */
.L_x_5234:
[----:B------:R-:W-:Y:S05]  /*282f0*/  @P1 BRA `(.L_x_5135) ;  /* 0x0000000000181947 */ /* 0x000fea0003800000 */
[----:B------:R-:W3:Y:S01]  /*28300*/  S2R R2, SR_TID.X ;  /* 0x0000000000027919 */ /* 0x000ee20000002100 */
[----:B--2---:R-:W-:-:S04]  /*28310*/  IMAD.MOV.U32 R0, RZ, RZ, 0x2000 ;  /* 0x00002000ff007424 */ /* 0x004fc800078e00ff */
[----:B------:R4:W-:Y:S01]  /*28320*/  SYNCS.ARRIVE.TRANS64 RZ, [UR38+0x38830], R0 ;  /* 0x03883000ffff79a7 */ /* 0x0009e20008000026 */
[----:B---3--:R-:W-:-:S13]  /*28330*/  LOP3.LUT P0, RZ, R2, 0x1f, RZ, 0xc0, !PT ;  /* 0x0000001f02ff7812 */ /* 0x008fda000780c0ff */
[----:B----4-:R-:W-:Y:S05]  /*28340*/  @!P0 BRA `(.L_x_5135) ;  /* 0x0000000000048947 */ /* 0x010fea0003800000 */
[----:B------:R-:W-:Y:S01]  /*28350*/  BPT.TRAP 0x1 ;  /* 0x000000040000795c */ /* 0x000fe20000300000 */
.L_x_5135:
[----:B--2---:R-:W2:Y:S01]  /*28360*/  LDL R0, [R1+0x444] ;  /* 0x0004440001007983 */ /* 0x004ea20000100800 */
        /* <DEDUP_REMOVED lines=16> */
[----:B--2---:R-:W-:Y:S01]  /*28470*/  NOP ;  /* 0x0000000000007918 */ /* 0x004fe20000000000 */
.L_x_5131:
[----:B------:R-:W-:Y:S05]  /*28480*/  WARPSYNC.ALL ;  /* 0x0000000000007948 */ /* 0x000fea0003800000 */
[----:B------:R-:W-:Y:S01]  /*28490*/  UIADD3 UR4, UR38, 0x20400, URZ ;  /* 0x0002040026047890 */ /* 0x000fe2000fffe03f */
[----:B------:R-:W-:Y:S01]  /*284a0*/  BAR.SYNC.DEFER_BLOCKING 0x8, 0x100 ;  /* 0x0204000000007b1d */ /* 0x000fe20000010000 */
[----:B------:R-:W-:Y:S02]  /*284b0*/  USHF.R.S32.HI UR43, URZ, 0x1f, UR36 ;  /* 0x0000001f3f2b7899 */ /* 0x000fe40008011424 */
[----:B------:R-:W-:-:S06]  /*284c0*/  ULOP3.LUT UP0, URZ, UR4, 0x3ff, URZ, 0xc0, !UPT ;  /* 0x000003ff043f7892 */ /* 0x000fcc000f80c03f */
[----:B------:R-:W-:-:S13]  /*284d0*/  PLOP3.LUT P0, PT, PT, PT, UP0, 0x80, 0x0 ;  /* 0x000000000000781c */ /* 0x000fda0003f0f008 */
        /* <DEDUP_REMOVED lines=17> */
.L_x_5136:
[----:B------:R-:W2:Y:S01]  /*285f0*/  LDC R7, c[0x0][0x448] ;  /* 0x00011200ff077b82 */ /* 0x000ea20000000800 */
[----:B------:R-:W3:Y:S01]  /*28600*/  S2R R10, SR_TID.X ;  /* 0x00000000000a7919 */ /* 0x000ee20000002100 */
[----:B------:R-:W-:Y:S02]  /*28610*/  ULDC.64 UR8, c[0x0][0x2d8] ;  /* 0x0000b60000087ab9 */ /* 0x000fe40000000a00 */
[----:B------:R-:W-:Y:S01]  /*28620*/  UIMAD UR6, UR43, UR8, URZ ;  /* 0x000000082b0672a4 */ /* 0x000fe2000f8e023f */
[----:B-1----:R-:W1:Y:S01]  /*28630*/  S2R R4, SR_CTAID.Z ;  /* 0x0000000000047919 */ /* 0x002e620000002700 */
[----:B------:R-:W-:Y:S02]  /*28640*/  UIMAD.WIDE.U32 UR4, UR36, UR8, URZ ;  /* 0x00000008240472a5 */ /* 0x000fe4000f8e003f */
[----:B------:R-:W-:Y:S01]  /*28650*/  UIMAD UR6, UR36, UR9, UR6 ;  /* 0x00000009240672a4 */ /* 0x000fe2000f8e0206 */
[----:B------:R-:W4:Y:S03]  /*28660*/  S2R R9, SR_CTAID.Z ;  /* 0x0000000000097919 */ /* 0x000f260000002700 */
[----:B------:R-:W-:Y:S01]  /*28670*/  UIADD3 UR5, UR5, UR6, URZ ;  /* 0x0000000605057290 */ /* 0x000fe2000fffe03f */
[----:B--2---:R-:W-:-:S02]  /*28680*/  ISETP.NE.AND P0, PT, R7, 0x1, PT ;  /* 0x000000010700780c */ /* 0x004fc40003f05270 */
[C---:B---3--:R-:W-:Y:S01]  /*28690*/  LOP3.LUT R8, R10.reuse, 0x7f, RZ, 0xc0, !PT ;  /* 0x0000007f0a087812 */ /* 0x048fe200078ec0ff */
[----:B------:R-:W-:-:S10]  /*286a0*/  IMAD.SHL.U32 R3, R10, 0x10, RZ ;  /* 0x000000100a037824 */ /* 0x000fd400078e00ff */
[----:B------:R-:W2:Y:S01]  /*286b0*/  @P0 LDC R0, c[0x0][0x44c] ;  /* 0x00011300ff000b82 */ /* 0x000ea20000000800 */
[----:B------:R-:W-:Y:S02]  /*286c0*/  SHF.R.U32.HI R6, RZ, 0x3, R8 ;  /* 0x00000003ff067819 */ /* 0x000fe40000011608 */
[----:B-1----:R-:W-:Y:S02]  /*286d0*/  SHF.R.S32.HI R4, RZ, 0x1f, R4 ;  /* 0x0000001fff047819 */ /* 0x002fe40000011404 */
[----:B------:R-:W-:-:S03]  /*286e0*/  LOP3.LUT R3, R6, 0x70, R3, 0xf8, !PT ;  /* 0x0000007006037812 */ /* 0x000fc600078ef803 */
[----:B------:R-:W1:Y:S02]  /*286f0*/  @P0 LDC R2, c[0x0][0x450] ;  /* 0x00011400ff020b82 */ /* 0x000e640000000800 */
[----:B0-----:R-:W-:-:S04]  /*28700*/  VIADD R5, R3, UR39 ;  /* 0x0000002703057c36 */ /* 0x001fc80008000000 */
[----:B--2---:R-:W-:-:S04]  /*28710*/  @P0 IMAD.HI.U32 R3, R5, R0, RZ ;  /* 0x0000000005030227 */ /* 0x004fc800078e00ff */
[----:B------:R-:W-:Y:S01]  /*28720*/  IMAD.MOV.U32 R0, RZ, RZ, R5 ;  /* 0x000000ffff007224 */ /* 0x000fe200078e0005 */
[----:B-1----:R-:W-:Y:S02]  /*28730*/  @P0 SHF.R.U32.HI R0, RZ, R2, R3 ;  /* 0x00000002ff000219 */ /* 0x002fe40000011603 */
[----:B------:R-:W0:Y:S02]  /*28740*/  LDC.64 R2, c[0x0][0x2e0] ;  /* 0x0000b800ff027b82 */ /* 0x000e240000000a00 */
[----:B0-----:R-:W-:-:S04]  /*28750*/  IMAD R4, R4, R2, RZ ;  /* 0x0000000204047224 */ /* 0x001fc800078e02ff */
[C---:B----4-:R-:W-:Y:S02]  /*28760*/  IMAD R4, R9.reuse, R3, R4 ;  /* 0x0000000309047224 */ /* 0x050fe400078e0204 */
[----:B------:R-:W-:Y:S01]  /*28770*/  IMAD.WIDE.U32 R2, R9, R2, UR4 ;  /* 0x0000000409027e25 */ /* 0x000fe2000f8e0002 */
[----:B------:R-:W-:-:S03]  /*28780*/  ULDC.64 UR4, c[0x0][0x2d0] ;  /* 0x0000b40000047ab9 */ /* 0x000fc60000000a00 */
[----:B------:R-:W-:Y:S01]  /*28790*/  IMAD.IADD R3, R3, 0x1, R4 ;  /* 0x0000000103037824 */ /* 0x000fe200078e0204 */
[----:B------:R-:W-:Y:S01]  /*287a0*/  SHF.R.S32.HI R4, RZ, 0x1f, R0 ;  /* 0x0000001fff047819 */ /* 0x000fe20000011400 */
[----:B------:R-:W-:-:S04]  /*287b0*/  IMAD.WIDE.U32 R2, R0, UR4, R2 ;  /* 0x0000000400027c25 */ /* 0x000fc8000f8e0002 */
[----:B------:R-:W-:-:S04]  /*287c0*/  IMAD R4, R4, UR4, RZ ;  /* 0x0000000404047c24 */ /* 0x000fc8000f8e02ff */
[----:B------:R-:W-:Y:S01]  /*287d0*/  IMAD R4, R0, UR5, R4 ;  /* 0x0000000500047c24 */ /* 0x000fe2000f8e0204 */
[----:B------:R-:W-:Y:S01]  /*287e0*/  ULDC.64 UR4, c[0x0][0x2c8] ;  /* 0x0000b20000047ab9 */ /* 0x000fe20000000a00 */
[----:B------:R-:W-:Y:S02]  /*287f0*/  IMAD.MOV R0, RZ, RZ, -R0 ;  /* 0x000000ffff007224 */ /* 0x000fe400078e0a00 */
[----:B------:R-:W-:Y:S02]  /*28800*/  IMAD.IADD R3, R3, 0x1, R4 ;  /* 0x0000000103037824 */ /* 0x000fe400078e0204 */
[----:B------:R-:W-:-:S04]  /*28810*/  IMAD R0, R7, R0, R5 ;  /* 0x0000000007007224 */ /* 0x000fc800078e0205 */
[----:B------:R-:W-:Y:S01]  /*28820*/  IMAD.WIDE.U32 R2, R0, UR4, R2 ;  /* 0x0000000400027c25 */ /* 0x000fe2000f8e0002 */
[----:B------:R-:W-:-:S05]  /*28830*/  SHF.R.S32.HI R4, RZ, 0x1f, R0 ;  /* 0x0000001fff047819 */ /* 0x000fca0000011400 */
[----:B------:R-:W-:-:S04]  /*28840*/  IMAD R4, R4, UR4, RZ ;  /* 0x0000000404047c24 */ /* 0x000fc8000f8e02ff */
[----:B------:R-:W-:Y:S01]  /*28850*/  IMAD R5, R0, UR5, R4 ;  /* 0x0000000500057c24 */ /* 0x000fe2000f8e0204 */
[----:B------:R-:W-:Y:S01]  /*28860*/  ULDC.64 UR4, c[0x0][0x280] ;  /* 0x0000a00000047ab9 */ /* 0x000fe20000000a00 */
[----:B------:R-:W-:Y:S01]  /*28870*/  IMAD.SHL.U32 R4, R8, 0x8, RZ ;  /* 0x0000000808047824 */ /* 0x000fe200078e00ff */
        /* <DEDUP_REMOVED lines=14> */
[----:B------:R-:W-:Y:S02]  /*28960*/  VIADD R10, R6, UR39 ;  /* 0x00000027060a7c36 */ /* 0x000fe40008000000 */
[----:B------:R-:W1:Y:S01]  /*28970*/  SHFL.IDX PT, R4, R3, RZ, 0x181f ;  /* 0x00181fff03047589 */ /* 0x000e6200000e0000 */
[----:B------:R-:W-:Y:S02]  /*28980*/  IMAD R2, R7, UR4, RZ ;  /* 0x0000000407027c24 */ /* 0x000fe4000f8e02ff */
[C---:B------:R-:W-:Y:S01]  /*28990*/  VIADD R11, R10.reuse, 0x10 ;  /* 0x000000100a0b7836 */ /* 0x040fe20000000000 */
[----:B------:R-:W-:Y:S01]  /*289a0*/  STL [R1+0x440], R10 ;  /* 0x0004400a01007387 */ /* 0x000fe20000100800 */
[C---:B------:R-:W-:Y:S01]  /*289b0*/  VIADD R7, R10.reuse, 0x20 ;  /* 0x000000200a077836 */ /* 0x040fe20000000000 */
[----:B------:R-:W-:-:S02]  /*289c0*/  ISETP.GE.AND P1, PT, R10, R2, PT ;  /* 0x000000020a00720c */ /* 0x000fc40003f26270 */
[----:B------:R-:W-:Y:S04]  /*289d0*/  STL [R1+0x460], R11 ;  /* 0x0004600b01007387 */ /* 0x000fe80000100800 */
[----:B------:R-:W-:Y:S07]  /*289e0*/  STL [R1+0x464], R7 ;  /* 0x0004640701007387 */ /* 0x000fee0000100800 */
[----:B------:R-:W-:-:S02]  /*289f0*/  @!P1 LEA R6, R8, UR38, 0x1 ;  /* 0x0000002608069c11 */ /* 0x000fc4000f8e08ff */
[----:B0-----:R-:W-:-:S05]  /*28a00*/  @!P1 LEA R5, P2, R9, R5, 0x1 ;  /* 0x0000000509059211 */ /* 0x001fca00078408ff */
[----:B-1----:R-:W-:-:S05]  /*28a10*/  @!P1 IMAD.X R4, RZ, RZ, R4, P2 ;  /* 0x000000ffff049224 */ /* 0x002fca00010e0604 */
[----:B------:R-:W-:-:S04]  /*28a20*/  @!P1 LOP3.LUT R5, R5, R4, RZ, 0x3c, !PT ;  /* 0x0000000405059212 */ /* 0x000fc800078e3cff */
[----:B------:R-:W-:-:S04]  /*28a30*/  @!P1 LOP3.LUT R4, R5, R4, RZ, 0x3c, !PT ;  /* 0x0000000405049212 */ /* 0x000fc800078e3cff */
[----:B------:R-:W-:-:S05]  /*28a40*/  @!P1 LOP3.LUT R5, R5, R4, RZ, 0x3c, !PT ;  /* 0x0000000405059212 */ /* 0x000fca00078e3cff */
[----:B------:R-:W-:Y:S01]  /*28a50*/  @!PT LDS RZ, [RZ] ;  /* 0x00000000fffff984 */ /* 0x000fe20000000800 */
[----:B------:R0:W-:Y:S01]  /*28a60*/  @!P1 LDGSTS.E.BYPASS.LTC128B.128 [R6+0x20400], desc[UR44][R4.64], !P0 ;  /* 0x2040000004069fae */ /* 0x0001e2000c101d6c */
[----:B------:R-:W-:-:S03]  /*28a70*/  ISETP.GE.AND P1, PT, R11, R2, PT ;  /* 0x000000020b00720c */ /* 0x000fc60003f26270 */
[----:B0-----:R-:W0:Y:S10]  /*28a80*/  SHFL.IDX PT, R5, R0, 0x1, 0x181f ;  /* 0x00381f0000057f89 */ /* 0x001e3400000e0000 */
[----:B------:R-:W-:Y:S01]  /*28a90*/  @!P1 LEA R6, R8, UR38, 0x1 ;  /* 0x0000002608069c11 */ /* 0x000fe2000f8e08ff */
[----:B------:R-:W1:Y:S01]  /*28aa0*/  SHFL.IDX PT, R4, R3, 0x1, 0x181f ;  /* 0x00381f0003047f89 */ /* 0x000e6200000e0000 */
[----:B0-----:R-:W-:-:S05]  /*28ab0*/  @!P1 LEA R5, P2, R9, R5, 0x1 ;  /* 0x0000000509059211 */ /* 0x001fca00078408ff */
[----:B-1----:R-:W-:-:S05]  /*28ac0*/  @!P1 IMAD.X R4, RZ, RZ, R4, P2 ;  /* 0x000000ffff049224 */ /* 0x002fca00010e0604 */
[----:B------:R-:W-:-:S04]  /*28ad0*/  @!P1 LOP3.LUT R5, R5, R4, RZ, 0x3c, !PT ;  /* 0x0000000405059212 */ /* 0x000fc800078e3cff */
[----:B------:R-:W-:-:S04]  /*28ae0*/  @!P1 LOP3.LUT R4, R5, R4, RZ, 0x3c, !PT ;  /* 0x0000000405049212 */ /* 0x000fc800078e3cff */
[----:B------:R-:W-:-:S05]  /*28af0*/  @!P1 LOP3.LUT R5, R5, R4, RZ, 0x3c, !PT ;  /* 0x0000000405059212 */ /* 0x000fca00078e3cff */
[----:B------:R0:W-:Y:S01]  /*28b00*/  @!P1 LDGSTS.E.BYPASS.LTC128B.128 [R6+0x20c00], desc[UR44][R4.64], !P0 ;  /* 0x20c0000004069fae */ /* 0x0001e2000c101d6c */
[----:B------:R-:W-:-:S03]  /*28b10*/  ISETP.GE.AND P1, PT, R7, R2, PT ;  /* 0x000000020700720c */ /* 0x000fc60003f26270 */
[----:B0-----:R-:W0:Y:S10]  /*28b20*/  SHFL.IDX PT, R5, R0, 0x2, 0x181f ;  /* 0x00581f0000057f89 */ /* 0x001e3400000e0000 */
[----:B------:R-:W-:Y:S01]  /*28b30*/  @!P1 LEA R6, R8, UR38, 0x1 ;  /* 0x0000002608069c11 */ /* 0x000fe2000f8e08ff */
[----:B------:R-:W1:Y:S04]  /*28b40*/  SHFL.IDX PT, R4, R3, 0x2, 0x181f ;  /* 0x00581f0003047f89 */ /* 0x000e6800000e0000 */
[----:B------:R-:W2:Y:S04]  /*28b50*/  SHFL.IDX PT, R0, R0, 0x3, 0x181f ;  /* 0x00781f0000007f89 */ /* 0x000ea800000e0000 */
[----:B------:R-:W3:Y:S01]  /*28b60*/  SHFL.IDX PT, R3, R3, 0x3, 0x181f ;  /* 0x00781f0003037f89 */ /* 0x000ee200000e0000 */
[----:B0-----:R-:W-:-:S05]  /*28b70*/  @!P1 LEA R5, P2, R9, R5, 0x1 ;  /* 0x0000000509059211 */ /* 0x001fca00078408ff */
[----:B-1----:R-:W-:-:S05]  /*28b80*/  @!P1 IMAD.X R4, RZ, RZ, R4, P2 ;  /* 0x000000ffff049224 */ /* 0x002fca00010e0604 */
[----:B------:R-:W-:-:S04]  /*28b90*/  @!P1 LOP3.LUT R5, R5, R4, RZ, 0x3c, !PT ;  /* 0x0000000405059212 */ /* 0x000fc800078e3cff */
[----:B------:R-:W-:-:S04]  /*28ba0*/  @!P1 LOP3.LUT R4, R5, R4, RZ, 0x3c, !PT ;  /* 0x0000000405049212 */ /* 0x000fc800078e3cff */
[----:B------:R-:W-:-:S05]  /*28bb0*/  @!P1 LOP3.LUT R5, R5, R4, RZ, 0x3c, !PT ;  /* 0x0000000405059212 */ /* 0x000fca00078e3cff */
[----:B--23--:R0:W-:Y:S02]  /*28bc0*/  @!P1 LDGSTS.E.BYPASS.LTC128B.128 [R6+0x21400], desc[UR44][R4.64], !P0 ;  /* 0x2140000004069fae */ /* 0x00c1e4000c101d6c */
.L_x_5243:
[----:B01----:R-:W2:Y:S02]  /*28bd0*/  LDL R4, [R1+0x440] ;  /* 0x0004400001047983 */ /* 0x003ea40000100800 */
        /* <DEDUP_REMOVED lines=13> */
[----:B-1----:R-:W1:Y:S01]  /*28cb0*/  LDC.64 R2, c[0x0][0x3d8] ;  /* 0x0000f600ff027b82 */ /* 0x002e620000000a00 */
[----:B------:R-:W-:Y:S01]  /*28cc0*/  NOP ;  /* 0x0000000000007918 */ /* 0x000fe20000000000 */
[C---:B-1----:R-:W-:Y:S01]  /*28cd0*/  IMAD R0, R2.reuse, UR43, RZ ;  /* 0x0000002b02007c24 */ /* 0x042fe2000f8e02ff */
[----:B------:R-:W-:Y:S01]  /*28ce0*/  UIADD3 UR4, UR38, 0x26400, URZ ;  /* 0x0002640026047890 */ /* 0x000fe2000fffe03f */
[----:B0-----:R-:W-:Y:S01]  /*28cf0*/  IMAD.WIDE.U32 R4, R2, UR36, RZ ;  /* 0x0000002402047c25 */ /* 0x001fe2000f8e00ff */
        /* <DEDUP_REMOVED lines=24> */
.L_x_5138:
[----:B0-----:R-:W2:Y:S01]  /*28e80*/  LDL.LU.64 R4, [R1+0x470] ;  /* 0x0004700001047983 */ /* 0x001ea20000300a00 */
[----:B------:R-:W0:Y:S01]  /*28e90*/  LDC R7, c[0x0][0x448] ;  /* 0x00011200ff077b82 */ /* 0x000e220000000800 */
[----:B------:R-:W-:Y:S02]  /*28ea0*/  ULDC.64 UR4, c[0x0][0x3e0] ;  /* 0x0000f80000047ab9 */ /* 0x000fe40000000a00 */
[----:B------:R-:W2:Y:S01]  /*28eb0*/  LDL.LU.64 R2, [R1+0x458] ;  /* 0x0004580001027983 */ /* 0x000ea20000300a00 */
[----:B------:R-:W1:Y:S01]  /*28ec0*/  S2R R0, SR_CTAID.Z ;  /* 0x0000000000007919 */ /* 0x000e620000002700 */
[----:B0-----:R-:W-:Y:S02]  /*28ed0*/  ISETP.NE.AND P0, PT, R7, 0x1, PT ;  /* 0x000000010700780c */ /* 0x001fe40003f05270 */
[----:B-1----:R-:W-:-:S05]  /*28ee0*/  SHF.R.S32.HI R0, RZ, 0x1f, R0 ;  /* 0x0000001fff007819 */ /* 0x002fca0000011400 */
[----:B------:R-:W-:Y:S01]  /*28ef0*/  IMAD R0, R0, UR4, RZ ;  /* 0x0000000400007c24 */ /* 0x000fe2000f8e02ff */
[----:B------:R-:W0:Y:S02]  /*28f00*/  S2R R8, SR_TID.X ;  /* 0x0000000000087919 */ /* 0x000e240000002100 */
[----:B0-----:R-:W-:-:S05]  /*28f10*/  IMAD.SHL.U32 R10, R8, 0x8, RZ ;  /* 0x00000008080a7824 */ /* 0x001fca00078e00ff */
[----:B------:R-:W-:Y:S02]  /*28f20*/  LOP3.LUT R10, R10, 0x38, RZ, 0xc0, !PT ;  /* 0x000000380a0a7812 */ /* 0x000fe400078ec0ff */
[----:B------:R-:W-:Y:S01]  /*28f30*/  LOP3.LUT R17, R17, 0xfffffff7, RZ, 0xc0, !PT ;  /* 0xfffffff711117812 */ /* 0x000fe200078ec0ff */
[----:B--2---:R-:W-:Y:S02]  /*28f40*/  IMAD.MOV.U32 R2, RZ, RZ, R4 ;  /* 0x000000ffff027224 */ /* 0x004fe400078e0004 */
[----:B------:R-:W0:Y:S01]  /*28f50*/  S2R R4, SR_CTAID.Z ;  /* 0x0000000000047919 */ /* 0x000e220000002700 */
[----:B------:R-:W1:Y:S01]  /*28f60*/  S2R R5, SR_TID.X ;  /* 0x0000000000057919 */ /* 0x000e620000002100 */
[C---:B0-----:R-:W-:Y:S02]  /*28f70*/  IMAD R0, R4.reuse, UR5, R0 ;  /* 0x0000000504007c24 */ /* 0x041fe4000f8e0200 */
[----:B------:R-:W-:Y:S01]  /*28f80*/  IMAD.WIDE.U32 R2, R4, UR4, R2 ;  /* 0x0000000404027c25 */ /* 0x000fe2000f8e0002 */
[----:B------:R-:W-:-:S03]  /*28f90*/  ULDC.64 UR4, c[0x0][0x3d0] ;  /* 0x0000f40000047ab9 */ /* 0x000fc60000000a00 */
[----:B------:R-:W-:Y:S02]  /*28fa0*/  IMAD.IADD R3, R3, 0x1, R0 ;  /* 0x0000000103037824 */ /* 0x000fe400078e0200 */
[----:B------:R-:W0:Y:S01]  /*28fb0*/  @P0 LDC R0, c[0x0][0x44c] ;  /* 0x00011300ff000b82 */ /* 0x000e220000000800 */
[C---:B-1----:R-:W-:Y:S01]  /*28fc0*/  LOP3.LUT R4, R5.reuse, 0x7f, RZ, 0xc0, !PT ;  /* 0x0000007f05047812 */ /* 0x042fe200078ec0ff */
[----:B------:R-:W-:-:S06]  /*28fd0*/  IMAD.SHL.U32 R15, R5, 0x10, RZ ;  /* 0x00000010050f7824 */ /* 0x000fcc00078e00ff */
[----:B------:R-:W1:Y:S01]  /*28fe0*/  @P0 LDC R5, c[0x0][0x450] ;  /* 0x00011400ff050b82 */ /* 0x000e620000000800 */
[----:B------:R-:W-:-:S04]  /*28ff0*/  SHF.R.U32.HI R6, RZ, 0x3, R4 ;  /* 0x00000003ff067819 */ /* 0x000fc80000011604 */
[----:B------:R-:W-:-:S05]  /*29000*/  LOP3.LUT R6, R6, 0x70, R15, 0xf8, !PT ;  /* 0x0000007006067812 */ /* 0x000fca00078ef80f */
[----:B------:R-:W-:-:S04]  /*29010*/  VIADD R6, R6, UR39 ;  /* 0x0000002706067c36 */ /* 0x000fc80008000000 */
[----:B0-----:R-:W-:-:S04]  /*29020*/  @P0 IMAD.HI.U32 R0, R6, R0, RZ ;  /* 0x0000000006000227 */ /* 0x001fc800078e00ff */
[----:B------:R-:W-:Y:S01]  /*29030*/  IMAD.MOV.U32 R4, RZ, RZ, R6 ;  /* 0x000000ffff047224 */ /* 0x000fe200078e0006 */
[----:B-1----:R-:W-:-:S04]  /*29040*/  @P0 SHF.R.U32.HI R4, RZ, R5, R0 ;  /* 0x00000005ff040219 */ /* 0x002fc80000011600 */
[--C-:B------:R-:W-:Y:S01]  /*29050*/  SHF.R.S32.HI R5, RZ, 0x1f, R4.reuse ;  /* 0x0000001fff057819 */ /* 0x100fe20000011404 */
[----:B------:R-:W-:-:S04]  /*29060*/  IMAD.MOV R0, RZ, RZ, -R4 ;  /* 0x000000ffff007224 */ /* 0x000fc800078e0a04 */
[----:B------:R-:W-:Y:S02]  /*29070*/  IMAD R0, R7, R0, R6 ;  /* 0x0000000007007224 */ /* 0x000fe400078e0206 */
[----:B------:R-:W-:Y:S02]  /*29080*/  IMAD R5, R5, UR4, RZ ;  /* 0x0000000405057c24 */ /* 0x000fe4000f8e02ff */
[----:B------:R-:W-:-:S04]  /*29090*/  IMAD.WIDE.U32 R2, R4, UR4, R2 ;  /* 0x0000000404027c25 */ /* 0x000fc8000f8e0002 */
        /* <DEDUP_REMOVED lines=56> */
[----:B------:R-:W-:Y:S01]  /*29420*/  LOP3.LUT R17, R17, 0xffffdfff, RZ, 0xc0, !PT ;  /* 0xffffdfff11117812 */ /* 0x000fe200078ec0ff */
[----:B------:R-:W5:Y:S03]  /*29430*/  SHFL.IDX PT, R3, R0, RZ, 0x181f ;  /* 0x00181fff00037589 */ /* 0x000f6600000e0000 */
[----:B------:R-:W-:-:S04]  /*29440*/  @P1 LOP3.LUT R17, R17, 0x2000, RZ, 0xfc, !PT ;  /* 0x0000200011111812 */ /* 0x000fc800078efcff */
[C---:B------:R-:W-:Y:S02]  /*29450*/  LOP3.LUT P1, RZ, R17.reuse, 0x8, RZ, 0xc0, !PT ;  /* 0x0000000811ff7812 */ /* 0x040fe4000782c0ff */
        /* <DEDUP_REMOVED lines=11> */
[----:B------:R-:W0:Y:S10]  /*29510*/  SHFL.IDX PT, R2, R6, RZ, 0x181f ;  /* 0x00181fff06027589 */ /* 0x000e3400000e0000 */
[----:B-----5:R-:W-:-:S02]  /*29520*/  @!P2 LEA R3, P6, R13, R3, 0x1 ;  /* 0x000000030d03a211 */ /* 0x020fc400078c08ff */
[----:B------:R-:W-:-:S04]  /*29530*/  @!P2 LOP3.LUT R8, R4, 0x40, RZ, 0xc0, !PT ;  /* 0x000000400408a812 */ /* 0x000fc800078ec0ff */
[----:B------:R-:W-:Y:S02]  /*29540*/  @!P2 SHF.R.U32.HI R8, RZ, 0x2, R8 ;  /* 0x00000002ff08a819 */ /* 0x000fe40000011608 */
[----:B------:R-:W-:Y:S02]  /*29550*/  @!P2 LEA R9, R11, UR38, 0x1 ;  /* 0x000000260b09ac11 */ /* 0x000fe4000f8e08ff */
[----:B------:R-:W-:Y:S01]  /*29560*/  @!P2 ISETP.NE.U32.AND P4, PT, R8, RZ, PT ;  /* 0x000000ff0800a20c */ /* 0x000fe20003f85070 */
[----:B0-----:R-:W-:-:S05]  /*29570*/  @!P2 IMAD.X R2, RZ, RZ, R2, P6 ;  /* 0x000000ffff02a224 */ /* 0x001fca00030e0602 */
[----:B------:R-:W-:-:S04]  /*29580*/  @!P2 LOP3.LUT R3, R3, R2, RZ, 0x3c, !PT ;  /* 0x000000020303a212 */ /* 0x000fc800078e3cff */
[----:B------:R-:W-:Y:S02]  /*29590*/  @!P2 LOP3.LUT R2, R3, R2, RZ, 0x3c, !PT ;  /* 0x000000020302a212 */ /* 0x000fe400078e3cff */
[----:B------:R-:W-:Y:S02]  /*295a0*/  @!P2 LOP3.LUT R8, R5, 0x80, RZ, 0xc0, !PT ;  /* 0x000000800508a812 */ /* 0x000fe400078ec0ff */
        /* <DEDUP_REMOVED lines=14> */
[----:B---3--:R-:W-:-:S13]  /*29690*/  ISETP.GE.AND P2, PT, R10, R7, PT ;  /* 0x000000070a00720c */ /* 0x008fda0003f46270 */
        /* <DEDUP_REMOVED lines=19> */
[----:B------:R-:W-:-:S13]  /*297d0*/  @!P2 ISETP.NE.U32.AND P4, PT, R8, RZ, PT ;  /* 0x000000ff0800a20c */ /* 0x000fda0003f85070 */
[----:B------:R0:W-:Y:S01]  /*297e0*/  @!P2 LDGSTS.E.BYPASS.LTC128B.128 [R21+0x34c00], desc[UR44][R2.64+0x380], P4 ;  /* 0x34c003800215afae */ /* 0x0001e2000a101d6c */
[----:B----4-:R-:W-:-:S03]  /*297f0*/  ISETP.GE.AND P2, PT, R15, R7, PT ;  /* 0x000000070f00720c */ /* 0x010fc60003f46270 */
[----:B0-----:R-:W0:Y:S04]  /*29800*/  SHFL.IDX PT, R3, R0, 0x2, 0x181f ;  /* 0x00581f0000037f89 */ /* 0x001e2800000e0000 */
[----:B------:R-:W1:Y:S06]  /*29810*/  SHFL.IDX PT, R2, R6, 0x2, 0x181f ;  /* 0x00581f0006027f89 */ /* 0x000e6c00000e0000 */
[----:B------:R-:W-:-:S02]  /*29820*/  @!P2 LOP3.LUT R8, R4, 0x40, RZ, 0xc0, !PT ;  /* 0x000000400408a812 */ /* 0x000fc400078ec0ff */
[----:B0-----:R-:W-:-:S05]  /*29830*/  @!P2 LEA R3, P4, R13, R3, 0x1 ;  /* 0x000000030d03a211 */ /* 0x001fca00078808ff */
[----:B-1----:R-:W-:Y:S01]  /*29840*/  @!P2 IMAD.X R2, RZ, RZ, R2, P4 ;  /* 0x000000ffff02a224 */ /* 0x002fe200020e0602 */
[----:B------:R-:W-:-:S04]  /*29850*/  LOP3.LUT P4, RZ, R17, 0x10, RZ, 0xc0, !PT ;  /* 0x0000001011ff7812 */ /* 0x000fc8000788c0ff */
[----:B------:R-:W-:-:S04]  /*29860*/  @!P2 LOP3.LUT R3, R3, R2, RZ, 0x3c, !PT ;  /* 0x000000020303a212 */ /* 0x000fc800078e3cff */
[----:B------:R-:W-:Y:S02]  /*29870*/  @!P2 LOP3.LUT R2, R3, R2, RZ, 0x3c, !PT ;  /* 0x000000020302a212 */ /* 0x000fe400078e3cff */
[----:B------:R-:W-:Y:S02]  /*29880*/  @!P2 LEA R9, R11, UR38, 0x1 ;  /* 0x000000260b09ac11 */ /* 0x000fe4000f8e08ff */
[----:B------:R-:W-:Y:S02]  /*29890*/  @!P2 LOP3.LUT R3, R3, R2, RZ, 0x3c, !PT ;  /* 0x000000020303a212 */ /* 0x000fe400078e3cff */
[----:B------:R-:W-:-:S03]  /*298a0*/  @!P2 SHF.R.U32.HI R8, RZ, 0x2, R8 ;  /* 0x00000002ff08a819 */ /* 0x000fc60000011608 */
        /* <DEDUP_REMOVED lines=14> */
.L_x_5253:
[----:B0-----:R-:W4:Y:S01]  /*29990*/  LDL.LU R0, [R1+0x478] ;  /* 0x0004780001007983 */ /* 0x001f220000300800 */
[----:B------:R-:W-:Y:S01]  /*299a0*/  BSSY B0, `(.L_x_5140) ;  /* 0x0000024000007945 */ /* 0x000fe20003800000 */
[----:B----4-:R-:W-:-:S13]  /*299b0*/  ISETP.GE.AND P2, PT, R0, R7, PT ;  /* 0x000000070000720c */ /* 0x010fda0003f46270 */
[----:B------:R-:W-:Y:S05]  /*299c0*/  @P2 BRA `(.L_x_5141) ;  /* 0x0000000000842947 */ /* 0x000fea0003800000 */
[----:B------:R-:W0:Y:S01]  /*299d0*/  S2R R0, SR_TID.X ;  /* 0x0000000000007919 */ /* 0x000e220000002100 */
[C---:B------:R-:W-:Y:S02]  /*299e0*/  LOP3.LUT P6, RZ, R17.reuse, 0x10, RZ, 0xc0, !PT ;  /* 0x0000001011ff7812 */ /* 0x040fe400078cc0ff */
[C---:B------:R-:W-:Y:S01]  /*299f0*/  LOP3.LUT P4, RZ, R17.reuse, 0x8, RZ, 0xc0, !PT ;  /* 0x0000000811ff7812 */ /* 0x040fe2000788c0ff */
[----:B---3--:R-:W3:Y:S01]  /*29a00*/  S2R R3, SR_TID.X ;  /* 0x0000000000037919 */ /* 0x008ee20000002100 */
        /* <DEDUP_REMOVED lines=29> */
.L_x_5141:
[----:B------:R-:W-:Y:S05]  /*29be0*/  BSYNC B0 ;  /* 0x0000000000007941 */ /* 0x000fea0003800000 */
.L_x_5140:
[----:B------:R-:W-:Y:S01]  /*29bf0*/  NOP ;  /* 0x0000000000007918 */ /* 0x000fe20000000000 */
[----:B------:R-:W-:Y:S01]  /*29c00*/  SYNCS.ARRIVE.TRANS64.RED.A0T1 RZ, [UR38+0x38810], RZ ;  /* 0x038810ffffff79a7 */ /* 0x000fe20008200426 */
[----:B0--3--:R-:W-:Y:S01]  /*29c10*/  IMAD.MOV.U32 R2, RZ, RZ, 0x1 ;  /* 0x00000001ff027424 */ /* 0x009fe200078e00ff */
[----:B------:R-:W-:Y:S04]  /*29c20*/  ARRIVES.LDGSTSBAR.64.TRANSCNT [UR38+0x38810] ;  /* 0x03881000ff0079b0 */ /* 0x000fe80008000aa6 */
[----:B------:R-:W-:Y:S01]  /*29c30*/  SHF.L.U32 R2, R2, 0x1f, RZ ;  /* 0x0000001f02027819 */ /* 0x000fe200000006ff */
[----:B------:R-:W-:Y:S01]  /*29c40*/  NOP ;  /* 0x0000000000007918 */ /* 0x000fe20000000000 */
[----:B------:R-:W-:Y:S02]  /*29c50*/  SYNCS.ARRIVE.TRANS64.A1T0 RZ, [UR38+0x38810], RZ ;  /* 0x038810ffffff79a7 */ /* 0x000fe40008100026 */
[----:B------:R-:W0:Y:S02]  /*29c60*/  SYNCS.PHASECHK.TRANS64.TRYWAIT P0, [UR38+0x38820], R2 ;  /* 0x03882002ff0075a7 */ /* 0x000e240008000166 */
[----:B0-----:R-:W-:Y:S05]  /*29c70*/  @!P0 BRA `(.L_x_5142) ;  /* 0x0000004000dc8947 */ /* 0x001fea0003800000 */
.L_x_5254:
        /* <DEDUP_REMOVED lines=9> */
.L_x_5255:
        /* <DEDUP_REMOVED lines=8> */
.L_x_5147:
[----:B------:R-:W-:Y:S05]  /*29d90*/  BSYNC B1 ;  /* 0x0000000000017941 */ /* 0x000fea0003800000 */
.L_x_5146:
        /* <DEDUP_REMOVED lines=11> */
.L_x_5148:
        /* <DEDUP_REMOVED lines=13> */
.L_x_5149:
        /* <DEDUP_REMOVED lines=13> */
.L_x_5150:
        /* <DEDUP_REMOVED lines=13> */
.L_x_5151:
        /* <DEDUP_REMOVED lines=13> */
.L_x_5152:
        /* <DEDUP_REMOVED lines=13> */
.L_x_5153:
        /* <DEDUP_REMOVED lines=13> */
.L_x_5154:
        /* <DEDUP_REMOVED lines=13> */
.L_x_5155:
        /* <DEDUP_REMOVED lines=8> */
.L_x_5144:
[----:B------:R-:W-:Y:S05]  /*2a480*/  BSYNC B0 ;  /* 0x0000000000007941 */ /* 0x000fea0003800000 */
.L_x_5143:
[----:B------:R-:W3:Y:S04]  /*2a490*/  LDL.LU R4, [R1+0x468] ;  /* 0x0004680001047983 */ /* 0x000ee80000300800 */
[----:B0-----:R-:W4:Y:S01]  /*2a4a0*/  LDL R3, [R1+0x448] ;  /* 0x0004480001037983 */ /* 0x001f220000100800 */
[----:B------:R-:W-:Y:S02]  /*2a4b0*/  IMAD.MOV.U32 R7, RZ, RZ, RZ ;  /* 0x000000ffff077224 */ /* 0x000fe400078e00ff */
[----:B-1----:R-:W-:Y:S02]  /*2a4c0*/  IMAD.MOV.U32 R6, RZ, RZ, 0x1 ;  /* 0x00000001ff067424 */ /* 0x002fe400078e00ff */
[----:B---3--:R-:W-:-:S05]  /*2a4d0*/  VIADD R8, R4, 0xfffffffe ;  /* 0xfffffffe04087836 */ /* 0x008fca0000000000 */
[----:B----4-:R-:W-:-:S13]  /*2a4e0*/  ISETP.GE.AND P0, PT, R8, R3, PT ;  /* 0x000000030800720c */ /* 0x010fda0003f06270 */
[----:B------:R-:W-:Y:S05]  /*2a4f0*/  @!P0 BRA `(.L_x_5119) ;  /* 0x00000024000c8947 */ /* 0x000fea0003800000 */
[----:B------:R-:W3:Y:S04]  /*2a500*/  LDL.LU R5, [R1+0x454] ;  /* 0x0004540001057983 */ /* 0x000ee80000300800 */
[----:B------:R-:W4:Y:S01]  /*2a510*/  LDL.LU R4, [R1+0x450] ;  /* 0x0004500001047983 */ /* 0x000f220000300800 */
[----:B------:R-:W-:Y:S01]  /*2a520*/  UIADD3 UR4, UR40, 0x1, URZ ;  /* 0x0000000128047890 */ /* 0x000fe2000fffe03f */
[----:B------:R-:W-:Y:S01]  /*2a530*/  LOP3.LUT R3, RZ, R3, RZ, 0x33, !PT ;  /* 0x00000003ff037212 */ /* 0x000fe200078e33ff */
[----:B------:R-:W-:-:S04]  /*2a540*/  IMAD.MOV.U32 R6, RZ, RZ, 0x1 ;  /* 0x00000001ff067424 */ /* 0x000fc800078e00ff */
[----:B---3--:R-:W-:Y:S01]  /*2a550*/  IMAD R0, R5, UR4, RZ ;  /* 0x0000000405007c24 */ /* 0x008fe2000f8e02ff */
[----:B------:R-:W-:-:S04]  /*2a560*/  ULOP3.LUT UR4, URZ, UR41, URZ, 0x33, !UPT ;  /* 0x000000293f047292 */ /* 0x000fc8000f8e333f */
[----:B------:R-:W-:-:S04]  /*2a570*/  LOP3.LUT R0, RZ, R0, RZ, 0x33, !PT ;  /* 0x00000000ff007212 */ /* 0x000fc800078e33ff */
[----:B----4-:R-:W-:Y:S01]  /*2a580*/  VIADDMNMX R0, R0, -R4, UR4, !PT ;  /* 0x0000000400007e46 */ /* 0x010fe2000f800904 */
[----:B------:R-:W-:Y:S01]  /*2a590*/  ULOP3.LUT UR4, URZ, UR42, URZ, 0x33, !UPT ;  /* 0x0000002a3f047292 */ /* 0x000fe2000f8e333f */
[----:B------:R-:W0:Y:S05]  /*2a5a0*/  S2R R4, SR_TID.X ;  /* 0x0000000000047919 */ /* 0x000e2a0000002100 */
[----:B------:R-:W-:-:S04]  /*2a5b0*/  VIMNMX R0, R0, UR4, !PT ;  /* 0x0000000400007c48 */ /* 0x000fc8000ffe0100 */
[----:B------:R-:W-:-:S05]  /*2a5c0*/  VIADDMNMX R3, R0, 0x2, R3, !PT ;  /* 0x0000000200037846 */ /* 0x000fca0007800103 */
[----:B------:R-:W-:-:S05]  /*2a5d0*/  VIADD R5, R3, 0xfffffffe ;  /* 0xfffffffe03057836 */ /* 0x000fca0000000000 */
[-C--:B------:R-:W-:Y:S02]  /*2a5e0*/  ISETP.NE.AND P0, PT, R5, R0.reuse, PT ;  /* 0x000000000500720c */ /* 0x080fe40003f05270 */
[----:B------:R-:W-:-:S05]  /*2a5f0*/  LOP3.LUT R0, RZ, R0, RZ, 0x33, !PT ;  /* 0x00000000ff007212 */ /* 0x000fca00078e33ff */
[----:B------:R-:W-:Y:S02]  /*2a600*/  IMAD.IADD R2, R3, 0x1, R0 ;  /* 0x0000000103027824 */ /* 0x000fe400078e0200 */
[----:B------:R-:W-:-:S03]  /*2a610*/  IMAD.MOV.U32 R0, RZ, RZ, 0x1 ;  /* 0x00000001ff007424 */ /* 0x000fc600078e00ff */
[----:B------:R-:W-:Y:S02]  /*2a620*/  LOP3.LUT R11, R2, 0x1, RZ, 0xc0, !PT ;  /* 0x00000001020b7812 */ /* 0x000fe400078ec0ff */
[----:B0-----:R-:W-:Y:S01]  /*2a630*/  LOP3.LUT R10, R4, 0x1f, RZ, 0xc0, !PT ;  /* 0x0000001f040a7812 */ /* 0x001fe200078ec0ff */
[----:B------:R-:W-:Y:S06]  /*2a640*/  @!P0 BRA `(.L_x_5156) ;  /* 0x0000001400d48947 */ /* 0x000fec0003800000 */
[----:B------:R-:W-:Y:S01]  /*2a650*/  BSSY B0, `(.L_x_5156) ;  /* 0x0000174000007945 */ /* 0x000fe20003800000 */
[----:B------:R-:W-:Y:S02]  /*2a660*/  IMAD.IADD R9, R2, 0x1, -R11 ;  /* 0x0000000102097824 */ /* 0x000fe400078e0a0b */
[----:B------:R-:W-:-:S07]  /*2a670*/  IMAD.MOV.U32 R0, RZ, RZ, 0x1 ;  /* 0x00000001ff007424 */ /* 0x000fce00078e00ff */
.L_x_5197:
        /* <DEDUP_REMOVED lines=27> */
.L_x_5159:
[----:B------:R-:W1:Y:S01]  /*2a830*/  S2R R2, SR_TID.X ;  /* 0x0000000000027919 */ /* 0x000e620000002100 */
[----:B------:R-:W-:Y:S01]  /*2a840*/  BSSY B2, `(.L_x_5160) ;  /* 0x0000006000027945 */ /* 0x000fe20003800000 */
[----:B-1----:R-:W-:Y:S02]  /*2a850*/  LOP3.LUT R3, R2, 0x7f, RZ, 0xc0, !PT ;  /* 0x0000007f02037812 */ /* 0x002fe400078ec0ff */
[----:B------:R-:W-:Y:S02]  /*2a860*/  SHF.L.U32 R2, R0, 0x1f, RZ ;  /* 0x0000001f00027819 */ /* 0x000fe400000006ff */
[----:B------:R-:W-:Y:S02]  /*2a870*/  ISETP.NE.AND P2, PT, R3, RZ, PT ;  /* 0x000000ff0300720c */ /* 0x000fe40003f45270 */
[----:B------:R-:W1:Y:S02]  /*2a880*/  SYNCS.PHASECHK.TRANS64.TRYWAIT P0, [UR38+0x38848], R2 ;  /* 0x03884802ff0075a7 */ /* 0x000e640008000166 */
[----:B-1----:R-:W-:Y:S09]  /*2a890*/  @!P0 BRA `(.L_x_5161) ;  /* 0x0000003800048947 */ /* 0x002ff20003800000 */
.L_x_5256:
[----:B------:R-:W-:Y:S05]  /*2a8a0*/  BSYNC B2 ;  /* 0x0000000000027941 */ /* 0x000fea0003800000 */
.L_x_5160:
[----:B------:R-:W-:Y:S04]  /*2a8b0*/  BSSY B2, `(.L_x_5162) ;  /* 0x0000007000027945 */ /* 0x000fe80003800000 */
[----:B------:R-:W-:Y:S05]  /*2a8c0*/  @P2 BRA `(.L_x_5163) ;  /* 0x0000000000142947 */ /* 0x000fea0003800000 */
[----:B------:R-:W-:Y:S01]  /*2a8d0*/  ISETP.NE.AND P0, PT, R10, RZ, PT ;  /* 0x000000ff0a00720c */ /* 0x000fe20003f05270 */
[----:B-1----:R-:W-:-:S04]  /*2a8e0*/  IMAD.MOV.U32 R3, RZ, RZ, 0x2000 ;  /* 0x00002000ff037424 */ /* 0x002fc800078e00ff */
[----:B------:R3:W-:Y:S08]  /*2a8f0*/  SYNCS.ARRIVE.TRANS64 RZ, [UR38+0x38838], R3 ;  /* 0x03883803ffff79a7 */ /* 0x0007f00008000026 */
[----:B---3--:R-:W-:Y:S05]  /*2a900*/  @!P0 BRA `(.L_x_5163) ;  /* 0x0000000000048947 */ /* 0x008fea0003800000 */
[----:B------:R-:W-:Y:S01]  /*2a910*/  BPT.TRAP 0x1 ;  /* 0x000000040000795c */ /* 0x000fe20000300000 */
.L_x_5163:
[----:B------:R-:W-:Y:S05]  /*2a920*/  BSYNC B2 ;  /* 0x0000000000027941 */ /* 0x000fea0003800000 */
.L_x_5162:
        /* <DEDUP_REMOVED lines=11> */
.L_x_5164:
        /* <DEDUP_REMOVED lines=10> */
.L_x_5257:
[----:B------:R-:W-:Y:S05]  /*2aa80*/  BSYNC B2 ;  /* 0x0000000000027941 */ /* 0x000fea0003800000 */
.L_x_5165:
        /* <DEDUP_REMOVED lines=9> */
.L_x_5168:
[----:B------:R-:W-:Y:S05]  /*2ab20*/  BSYNC B2 ;  /* 0x0000000000027941 */ /* 0x000fea0003800000 */
.L_x_5167:
        /* <DEDUP_REMOVED lines=9> */
.L_x_5169:
        /* <DEDUP_REMOVED lines=13> */
.L_x_5170:
        /* <DEDUP_REMOVED lines=13> */
.L_x_5171:
        /* <DEDUP_REMOVED lines=13> */
.L_x_5172:
        /* <DEDUP_REMOVED lines=13> */
.L_x_5173:
        /* <DEDUP_REMOVED lines=13> */
.L_x_5174:
        /* <DEDUP_REMOVED lines=13> */
.L_x_5175:
        /* <DEDUP_REMOVED lines=13> */
.L_x_5176:
        /* <DEDUP_REMOVED lines=8> */
.L_x_5158:
[----:B------:R-:W-:Y:S05]  /*2b1f0*/  BSYNC B1 ;  /* 0x0000000000017941 */ /* 0x000fea0003800000 */
.L_x_5157:
[----:B------:R-:W-:Y:S01]  /*2b200*/  LOP3.LUT P3, RZ, R17, 0x2, RZ, 0xc0, !PT ;  /* 0x0000000211ff7812 */ /* 0x000fe2000786c0ff */
[----:B------:R-:W-:Y:S01]  /*2b210*/  BSSY B1, `(.L_x_5177) ;  /* 0x00000b5000017945 */ /* 0x000fe20003800000 */
[----:B------:R-:W-:-:S11]  /*2b220*/  LOP3.LUT R0, R0, 0x1, RZ, 0x3c, !PT ;  /* 0x0000000100007812 */ /* 0x000fd600078e3cff */
[----:B------:R-:W-:Y:S05]  /*2b230*/  @!P3 BRA `(.L_x_5178) ;  /* 0x0000000800c8b947 */ /* 0x000fea0003800000 */
[----:B------:R-:W-:Y:S01]  /*2b240*/  LOP3.LUT P3, RZ, R17, 0x1, RZ, 0xc0, !PT ;  /* 0x0000000111ff7812 */ /* 0x000fe2000786c0ff */
[----:B------:R-:W-:-:S12]  /*2b250*/  VIADD R12, R8, 0xffffffff ;  /* 0xffffffff080c7836 */ /* 0x000fd80000000000 */
[----:B------:R-:W-:Y:S05]  /*2b260*/  @!P3 BRA `(.L_x_5179) ;  /* 0x000000000048b947 */ /* 0x000fea0003800000 */
[----:B------:R-:W0:Y:S01]  /*2b270*/  LDC R5, c[0x0][0x43c] ;  /* 0x00010f00ff057b82 */ /* 0x000e220000000800 */
        /* <DEDUP_REMOVED lines=17> */
.L_x_5179:
[----:B------:R-:W1:Y:S01]  /*2b390*/  S2R R2, SR_TID.X ;  /* 0x0000000000027919 */ /* 0x000e620000002100 */
[----:B------:R-:W-:Y:S01]  /*2b3a0*/  BSSY B2, `(.L_x_5180) ;  /* 0x0000006000027945 */ /* 0x000fe20003800000 */
[----:B-1----:R-:W-:Y:S02]  /*2b3b0*/  LOP3.LUT R3, R2, 0x7f, RZ, 0xc0, !PT ;  /* 0x0000007f02037812 */ /* 0x002fe400078ec0ff */
[----:B------:R-:W-:Y:S02]  /*2b3c0*/  SHF.L.U32 R2, R0, 0x1f, RZ ;  /* 0x0000001f00027819 */ /* 0x000fe400000006ff */
[----:B------:R-:W-:Y:S02]  /*2b3d0*/  ISETP.NE.AND P2, PT, R3, RZ, PT ;  /* 0x000000ff0300720c */ /* 0x000fe40003f45270 */
[----:B------:R-:W1:Y:S02]  /*2b3e0*/  SYNCS.PHASECHK.TRANS64.TRYWAIT P0, [UR38+0x38840], R2 ;  /* 0x03884002ff0075a7 */ /* 0x000e640008000166 */
[----:B-1----:R-:W-:Y:S09]  /*2b3f0*/  @!P0 BRA `(.L_x_5181) ;  /* 0x0000002c005c8947 */ /* 0x002ff20003800000 */
.L_x_5258:
[----:B------:R-:W-:Y:S05]  /*2b400*/  BSYNC B2 ;  /* 0x0000000000027941 */ /* 0x000fea0003800000 */
.L_x_5180:
[----:B------:R-:W-:Y:S04]  /*2b410*/  BSSY B2, `(.L_x_5182) ;  /* 0x0000007000027945 */ /* 0x000fe80003800000 */
[----:B------:R-:W-:Y:S05]  /*2b420*/  @P2 BRA `(.L_x_5183) ;  /* 0x0000000000142947 */ /* 0x000fea0003800000 */
[----:B------:R-:W-:Y:S01]  /*2b430*/  ISETP.NE.AND P0, PT, R10, RZ, PT ;  /* 0x000000ff0a00720c */ /* 0x000fe20003f05270 */
[----:B-1----:R-:W-:-:S04]  /*2b440*/  IMAD.MOV.U32 R3, RZ, RZ, 0x2000 ;  /* 0x00002000ff037424 */ /* 0x002fc800078e00ff */
[----:B------:R3:W-:Y:S08]  /*2b450*/  SYNCS.ARRIVE.TRANS64 RZ, [UR38+0x38830], R3 ;  /* 0x03883003ffff79a7 */ /* 0x0007f00008000026 */
[----:B---3--:R-:W-:Y:S05]  /*2b460*/  @!P0 BRA `(.L_x_5183) ;  /* 0x0000000000048947 */ /* 0x008fea0003800000 */
[----:B------:R-:W-:Y:S01]  /*2b470*/  BPT.TRAP 0x1 ;  /* 0x000000040000795c */ /* 0x000fe20000300000 */
.L_x_5183:
[----:B------:R-:W-:Y:S05]  /*2b480*/  BSYNC B2 ;  /* 0x0000000000027941 */ /* 0x000fea0003800000 */
.L_x_5182:
        /* <DEDUP_REMOVED lines=11> */
.L_x_5184:
        /* <DEDUP_REMOVED lines=11> */
.L_x_5259:
[----:B------:R-:W-:Y:S05]  /*2b5f0*/  BSYNC B2 ;  /* 0x0000000000027941 */ /* 0x000fea0003800000 */
.L_x_5185:
        /* <DEDUP_REMOVED lines=9> */
.L_x_5188:
[----:B------:R-:W-:Y:S05]  /*2b690*/  BSYNC B2 ;  /* 0x0000000000027941 */ /* 0x000fea0003800000 */
.L_x_5187:
        /* <DEDUP_REMOVED lines=9> */
.L_x_5189:
        /* <DEDUP_REMOVED lines=13> */
.L_x_5190:
        /* <DEDUP_REMOVED lines=13> */
.L_x_5191:
        /* <DEDUP_REMOVED lines=13> */
.L_x_5192:
        /* <DEDUP_REMOVED lines=13> */
.L_x_5193:
        /* <DEDUP_REMOVED lines=13> */
.L_x_5194:
        /* <DEDUP_REMOVED lines=13> */
.L_x_5195:
        /* <DEDUP_REMOVED lines=13> */
.L_x_5196:
        /* <DEDUP_REMOVED lines=8> */
.L_x_5178:
[----:B------:R-:W-:Y:S05]  /*2bd60*/  BSYNC B1 ;  /* 0x0000000000017941 */ /* 0x000fea0003800000 */
.L_x_5177:
[----:B------:R-:W-:Y:S01]  /*2bd70*/  VIADD R8, R8, 0xfffffffe ;  /* 0xfffffffe08087836 */ /* 0x000fe20000000000 */
[----:B------:R-:W-:Y:S06]  /*2bd80*/  @P1 BRA `(.L_x_5197) ;  /* 0xffffffe8003c1947 */ /* 0x000fec000383ffff */
[----:B------:R-:W-:Y:S05]  /*2bd90*/  BSYNC B0 ;  /* 0x0000000000007941 */ /* 0x000fea0003800000 */
.L_x_5156:
        /* <DEDUP_REMOVED lines=8> */
[----:B------:R-:W-:Y:S02]  /*2be20*/  ULDC.64 UR4, c[0x0][0x428] ;  /* 0x00010a0000047ab9 */ /* 0x000fe40000000a00 */
        /* <DEDUP_REMOVED lines=16> */
.L_x_5200:
[----:B------:R-:W1:Y:S01]  /*2bf30*/  S2R R2, SR_TID.X ;  /* 0x0000000000027919 */ /* 0x000e620000002100 */
[----:B------:R-:W-:Y:S01]  /*2bf40*/  BSSY B1, `(.L_x_5201) ;  /* 0x0000006000017945 */ /* 0x000fe20003800000 */
[----:B-1----:R-:W-:Y:S02]  /*2bf50*/  LOP3.LUT R3, R2, 0x7f, RZ, 0xc0, !PT ;  /* 0x0000007f02037812 */ /* 0x002fe400078ec0ff */
[----:B------:R-:W-:Y:S02]  /*2bf60*/  SHF.L.U32 R2, R0, 0x1f, RZ ;  /* 0x0000001f00027819 */ /* 0x000fe400000006ff */
[----:B------:R-:W-:Y:S02]  /*2bf70*/  ISETP.NE.AND P1, PT, R3, RZ, PT ;  /* 0x000000ff0300720c */ /* 0x000fe40003f25270 */
[----:B------:R-:W1:Y:S02]  /*2bf80*/  SYNCS.PHASECHK.TRANS64.TRYWAIT P0, [UR38+0x38848], R2 ;  /* 0x03884802ff0075a7 */ /* 0x000e640008000166 */
[----:B-1----:R-:W-:Y:S09]  /*2bf90*/  @!P0 BRA `(.L_x_5202) ;  /* 0x0000002000a48947 */ /* 0x002ff20003800000 */
.L_x_5260:
[----:B------:R-:W-:Y:S05]  /*2bfa0*/  BSYNC B1 ;  /* 0x0000000000017941 */ /* 0x000fea0003800000 */
.L_x_5201:
[----:B------:R-:W-:Y:S04]  /*2bfb0*/  BSSY B1, `(.L_x_5203) ;  /* 0x0000007000017945 */ /* 0x000fe80003800000 */
[----:B------:R-:W-:Y:S05]  /*2bfc0*/  @P1 BRA `(.L_x_5204) ;  /* 0x0000000000141947 */ /* 0x000fea0003800000 */
[----:B------:R-:W-:Y:S01]  /*2bfd0*/  ISETP.NE.AND P0, PT, R10, RZ, PT ;  /* 0x000000ff0a00720c */ /* 0x000fe20003f05270 */
[----:B-1----:R-:W-:-:S04]  /*2bfe0*/  IMAD.MOV.U32 R3, RZ, RZ, 0x2000 ;  /* 0x00002000ff037424 */ /* 0x002fc800078e00ff */
[----:B------:R3:W-:Y:S08]  /*2bff0*/  SYNCS.ARRIVE.TRANS64 RZ, [UR38+0x38838], R3 ;  /* 0x03883803ffff79a7 */ /* 0x0007f00008000026 */
[----:B---3--:R-:W-:Y:S05]  /*2c000*/  @!P0 BRA `(.L_x_5204) ;  /* 0x0000000000048947 */ /* 0x008fea0003800000 */
[----:B------:R-:W-:Y:S01]  /*2c010*/  BPT.TRAP 0x1 ;  /* 0x000000040000795c */ /* 0x000fe20000300000 */
.L_x_5204:
[----:B------:R-:W-:Y:S05]  /*2c020*/  BSYNC B1 ;  /* 0x0000000000017941 */ /* 0x000fea0003800000 */
.L_x_5203:
        /* <DEDUP_REMOVED lines=11> */
.L_x_5205:
        /* <DEDUP_REMOVED lines=11> */
.L_x_5261:
[----:B------:R-:W-:Y:S05]  /*2c190*/  BSYNC B1 ;  /* 0x0000000000017941 */ /* 0x000fea0003800000 */
.L_x_5206:
        /* <DEDUP_REMOVED lines=9> */
.L_x_5209:
[----:B------:R-:W-:Y:S05]  /*2c230*/  BSYNC B1 ;  /* 0x0000000000017941 */ /* 0x000fea0003800000 */
.L_x_5208:
        /* <DEDUP_REMOVED lines=9> */
.L_x_5210:
        /* <DEDUP_REMOVED lines=13> */
.L_x_5211:
        /* <DEDUP_REMOVED lines=13> */
.L_x_5212:
        /* <DEDUP_REMOVED lines=13> */
.L_x_5213:
        /* <DEDUP_REMOVED lines=13> */
.L_x_5214:
        /* <DEDUP_REMOVED lines=13> */
.L_x_5215:
        /* <DEDUP_REMOVED lines=13> */
.L_x_5216:
        /* <DEDUP_REMOVED lines=13> */
.L_x_5217:
        /* <DEDUP_REMOVED lines=8> */
.L_x_5199:
[----:B------:R-:W-:Y:S05]  /*2c900*/  BSYNC B0 ;  /* 0x0000000000007941 */ /* 0x000fea0003800000 */
.L_x_5198:
[----:B------:R-:W-:Y:S02]  /*2c910*/  LOP3.LUT R0, R0, 0x1, RZ, 0x3c, !PT ;  /* 0x0000000100007812 */ /* 0x000fe400078e3cff */
[----:B------:R-:W-:-:S07]  /*2c920*/  CS2R R6, SRZ ;  /* 0x0000000000067805 */ /* 0x000fce000001ff00 */
.L_x_5119:
[----:B------:R-:W1:Y:S01]  /*2c930*/  S2R R3, SR_CgaCtaId ;  /* 0x0000000000037919 */ /* 0x000e620000008800 */
[----:B------:R-:W-:Y:S02]  /*2c940*/  MOV R2, 0x400 ;  /* 0x0000040000027802 */ /* 0x000fe40000000f00 */
[----:B------:R-:W-:Y:S02]  /*2c950*/  SHF.L.U32 R7, R7, 0x1f, RZ ;  /* 0x0000001f07077819 */ /* 0x000fe400000006ff */
[----:B-1----:R-:W-:-:S04]  /*2c960*/  LEA R2, R3, R2, 0x18 ;  /* 0x0000000203027211 */ /* 0x002fc800078ec0ff */
[----:B------:R-:W1:Y:S02]  /*2c970*/  SYNCS.PHASECHK.TRANS64.TRYWAIT P0, [R2+URZ+0x38820], R7 ;  /* 0x03882007020075a7 */ /* 0x000e64000800017f */
[----:B-1----:R-:W-:Y:S05]  /*2c980*/  @!P0 BRA `(.L_x_5218) ;  /* 0x0000001800588947 */ /* 0x002fea0003800000 */
.L_x_5262:
[----:B------:R-:W-:-:S03]  /*2c990*/  UMOV UR4, 0xffffffff ;  /* 0xffffffff00047882 */ /* 0x000fc60000000000 */
[----:B------:R-:W-:Y:S05]  /*2c9a0*/  BRA.DIV UR4, `(.L_x_5219) ;  /* 0x0000001a04647947 */ /* 0x000fea000b800000 */
[----:B------:R-:W3:Y:S02]  /*2c9b0*/  S2R R3, SR_TID.X ;  /* 0x0000000000037919 */ /* 0x000ee40000002100 */
[----:B---3--:R-:W-:-:S04]  /*2c9c0*/  SHF.R.U32.HI R3, RZ, 0x5, R3 ;  /* 0x00000005ff037819 */ /* 0x008fc80000011603 */
[----:B------:R-:W-:-:S05]  /*2c9d0*/  LOP3.LUT R3, R3, 0x3, RZ, 0xc0, !PT ;  /* 0x0000000303037812 */ /* 0x000fca00078ec0ff */
[----:B--2---:R2:W3:Y:S02]  /*2c9e0*/  SHFL.IDX PT, R14, R3, RZ, 0x1f ;  /* 0x00001fff030e7589 */ /* 0x0044e400000e0000 */
.L_x_5265:
[----:B---3--:R-:W-:-:S13]  /*2c9f0*/  ISETP.NE.AND P0, PT, R14, RZ, PT ;  /* 0x000000ff0e00720c */ /* 0x008fda0003f05270 */
[----:B------:R-:W-:Y:S05]  /*2ca00*/  @P0 BRA `(.L_x_4990) ;  /* 0x0000000000880947 */ /* 0x000fea0003800000 */
[----:B------:R-:W-:-:S03]  /*2ca10*/  UMOV UR4, 0xffffffff ;  /* 0xffffffff00047882 */ /* 0x000fc60000000000 */
[----:B------:R-:W-:Y:S05]  /*2ca20*/  BRA.DIV UR4, `(.L_x_5220) ;  /* 0x0000001a04787947 */ /* 0x000fea000b800000 */
[----:B------:R-:W-:-:S13]  /*2ca30*/  ELECT P6, URZ, PT ;  /* 0x00000000003f782f */ /* 0x000fda00038c0000 */
.L_x_5268:
[----:B------:R-:W-:Y:S05]  /*2ca40*/  @!P6 BRA `(.L_x_4990) ;  /* 0x000000000078e947 */ /* 0x000fea0003800000 */
[----:B--2---:R-:W2:Y:S02]  /*2ca50*/  LDL.LU R3, [R1+0x44c] ;  /* 0x00044c0001037983 */ /* 0x004ea40000300800 */
[----:B--2---:R-:W-:-:S04]  /*2ca60*/  LOP3.LUT R3, R3, 0x2, RZ, 0xfc, !PT ;  /* 0x0000000203037812 */ /* 0x004fc800078efcff */
[----:B------:R-:W-:-:S13]  /*2ca70*/  ISETP.NE.AND P2, PT, R3, 0x3, PT ;  /* 0x000000030300780c */ /* 0x000fda0003f45270 */
[----:B------:R-:W-:Y:S05]  /*2ca80*/  @!P2 BRA `(.L_x_5221) ;  /* 0x000000000004a947 */ /* 0x000fea0003800000 */
[----:B------:R-:W-:Y:S01]  /*2ca90*/  BPT.TRAP 0x1 ;  /* 0x000000040000795c */ /* 0x000fe20000300000 */
.L_x_5221:
[----:B------:R-:W-:Y:S01]  /*2caa0*/  VIADD R3, R2, 0x38840 ;  /* 0x0003884002037836 */ /* 0x000fe20000000000 */
[----:B-1----:R-:W-:Y:S01]  /*2cab0*/  SHF.L.U32 R7, R0, 0x1f, RZ ;  /* 0x0000001f00077819 */ /* 0x002fe200000006ff */
[C---:B------:R-:W-:Y:S02]  /*2cac0*/  VIADD R4, R6.reuse, 0x1 ;  /* 0x0000000106047836 */ /* 0x040fe40000000000 */
[----:B------:R-:W-:-:S03]  /*2cad0*/  IMAD R8, R6, 0x8, R3 ;  /* 0x0000000806087824 */ /* 0x000fc600078e0203 */
[C---:B------:R-:W-:Y:S01]  /*2cae0*/  ISETP.NE.AND P1, PT, R4.reuse, 0x2, PT ;  /* 0x000000020400780c */ /* 0x040fe20003f25270 */
[----:B------:R-:W1:Y:S03]  /*2caf0*/  SYNCS.PHASECHK.TRANS64.TRYWAIT P0, [R8+URZ], R7 ;  /* 0x00000007080075a7 */ /* 0x000e66000800017f */
[----:B0-----:R-:W-:Y:S02]  /*2cb00*/  SEL R5, RZ, 0x1, P1 ;  /* 0x00000001ff057807 */ /* 0x001fe40000800000 */
[----:B------:R-:W-:Y:S02]  /*2cb10*/  SEL R4, R4, RZ, P1 ;  /* 0x000000ff04047207 */ /* 0x000fe40000800000 */
[----:B------:R-:W-:-:S03]  /*2cb20*/  LOP3.LUT R0, R0, R5, RZ, 0x3c, !PT ;  /* 0x0000000500007212 */ /* 0x000fc600078e3cff */
[----:B------:R-:W-:Y:S01]  /*2cb30*/  IMAD R3, R4, 0x8, R3 ;  /* 0x0000000804037824 */ /* 0x000fe200078e0203 */
[----:B------:R-:W-:Y:S01]  /*2cb40*/  SHF.L.U32 R0, R0, 0x1f, RZ ;  /* 0x0000001f00007819 */ /* 0x000fe200000006ff */
[----:B-1----:R-:W-:Y:S06]  /*2cb50*/  @!P0 BRA `(.L_x_5222) ;  /* 0x00000018004c8947 */ /* 0x002fec0003800000 */
.L_x_5269:
[----:B------:R-:W1:Y:S02]  /*2cb60*/  SYNCS.PHASECHK.TRANS64.TRYWAIT P0, [R3+URZ], R0 ;  /* 0x00000000030075a7 */ /* 0x000e64000800017f */
[----:B-1----:R-:W-:Y:S05]  /*2cb70*/  @!P0 BRA `(.L_x_5223) ;  /* 0x0000001800588947 */ /* 0x002fea0003800000 */
.L_x_5270:
[----:B------:R-:W-:Y:S05]  /*2cb80*/  @!P2 BRA `(.L_x_5224) ;  /* 0x000000000004a947 */ /* 0x000fea0003800000 */
[----:B------:R-:W-:Y:S01]  /*2cb90*/  BPT.TRAP 0x1 ;  /* 0x000000040000795c */ /* 0x000fe20000300000 */
.L_x_5224:
[----:B-1----:R-:W-:-:S04]  /*2cba0*/  VIADD R3, R2, 0x38860 ;  /* 0x0003886002037836 */ /* 0x002fc80000000000 */
[----:B------:R-:W-:-:S04]  /*2cbb0*/  IMAD R6, R6, 0x8, R3 ;  /* 0x0000000806067824 */ /* 0x000fc800078e0203 */
[----:B------:R-:W1:Y:S02]  /*2cbc0*/  SYNCS.PHASECHK.TRANS64.TRYWAIT P0, [R6+URZ], R7 ;  /* 0x00000007060075a7 */ /* 0x000e64000800017f */
[----:B-1----:R-:W-:Y:S05]  /*2cbd0*/  @!P0 BRA `(.L_x_5225) ;  /* 0x0000001800548947 */ /* 0x002fea0003800000 */
.L_x_5271:
[----:B------:R-:W-:-:S07]  /*2cbe0*/  IMAD R3, R4, 0x8, R3 ;  /* 0x0000000804037824 */ /* 0x000fce00078e0203 */
.L_x_5226:
[----:B--2---:R2:W3:Y:S02]  /*2cbf0*/  SYNCS.PHASECHK.TRANS64.TRYWAIT P0, [R3+URZ], R0 ;  /* 0x00000000030075a7 */ /* 0x0044e4000800017f */
[----:B---3--:R-:W-:Y:S05]  /*2cc00*/  @!P0 NANOSLEEP.SYNCS 0x989680 ;  /* 0x009896800000895d */ /* 0x008fea0003900000 */
[----:B------:R-:W3:Y:S02]  /*2cc10*/  @!P0 SYNCS.PHASECHK.TRANS64 P0, [R3+URZ], R0 ;  /* 0x00000000030085a7 */ /* 0x000ee4000800007f */
[----:B---3--:R-:W-:Y:S05]  /*2cc20*/  @!P0 BRA `(.L_x_5226) ;  /* 0xfffffffc00f08947 */ /* 0x008fea000383ffff */
.L_x_4990:
[----:B------:R-:W-:Y:S05]  /*2cc30*/  BSYNC B6 ;  /* 0x0000000000067941 */ /* 0x000fea0003800000 */
.L_x_4987:
[----:B------:R-:W-:Y:S05]  /*2cc40*/  EXIT ;  /* 0x000000000000794d */ /* 0x000fea0003800000 */
.L_x_5018:
[----:B0-----:R0:W1:Y:S02]  /*2cc50*/  SYNCS.PHASECHK.TRANS64.TRYWAIT P0, [R56+URZ+0x38800], R0 ;  /* 0x03880000380075a7 */ /* 0x001064000800017f */
[----:B-1----:R-:W-:Y:S05]  /*2cc60*/  @!P0 NANOSLEEP.SYNCS 0x989680 ;  /* 0x009896800000895d */ /* 0x002fea0003900000 */
[----:B------:R-:W1:Y:S02]  /*2cc70*/  @!P0 SYNCS.PHASECHK.TRANS64 P0, [R56+URZ+0x38800], R0 ;  /* 0x03880000380085a7 */ /* 0x000e64000800007f */
[----:B-1----:R-:W-:Y:S05]  /*2cc80*/  @!P0 BRA `(.L_x_5018) ;  /* 0xfffffffc00f08947 */ /* 0x002fea000383ffff */
[----:B------:R-:W-:Y:S05]  /*2cc90*/  BRA `(.L_x_5227) ;  /* 0xfffffdd800bc7947 */ /* 0x000fea000383ffff */
.L_x_5025:
[----:B-1----:R1:W2:Y:S02]  /*2cca0*/  SYNCS.PHASECHK.TRANS64.TRYWAIT P0, [R8+URZ], R9 ;  /* 0x00000009080075a7 */ /* 0x0022a4000800017f */
[----:B--2---:R-:W-:Y:S05]  /*2ccb0*/  @!P0 NANOSLEEP.SYNCS 0x989680 ;  /* 0x009896800000895d */ /* 0x004fea0003900000 */
[----:B------:R-:W2:Y:S02]  /*2ccc0*/  @!P0 SYNCS.PHASECHK.TRANS64 P0, [R8+URZ], R9 ;  /* 0x00000009080085a7 */ /* 0x000ea4000800007f */
[----:B--2---:R-:W-:Y:S05]  /*2ccd0*/  @!P0 BRA `(.L_x_5025) ;  /* 0xfffffffc00f08947 */ /* 0x004fea000383ffff */
[----:B------:R-:W-:Y:S05]  /*2cce0*/  BRA `(.L_x_5024) ;  /* 0xfffffddc00ac7947 */ /* 0x000fea000383ffff */
.L_x_5027:
[----:B0-----:R0:W1:Y:S02]  /*2ccf0*/  SYNCS.PHASECHK.TRANS64.TRYWAIT P0, [R56+URZ+0x38810], R3 ;  /* 0x03881003380075a7 */ /* 0x001064000800017f */
[----:B-1----:R-:W-:Y:S05]  /*2cd00*/  @!P0 NANOSLEEP.SYNCS 0x989680 ;  /* 0x009896800000895d */ /* 0x002fea0003900000 */
[----:B------:R-:W1:Y:S02]  /*2cd10*/  @!P0 SYNCS.PHASECHK.TRANS64 P0, [R56+URZ+0x38810], R3 ;  /* 0x03881003380085a7 */ /* 0x000e64000800007f */
[----:B-1----:R-:W-:Y:S05]  /*2cd20*/  @!P0 BRA `(.L_x_5027) ;  /* 0xfffffffc00f08947 */ /* 0x002fea000383ffff */
[----:B------:R-:W-:Y:S05]  /*2cd30*/  BRA `(.L_x_5228) ;  /* 0xfffffde000847947 */ /* 0x000fea000383ffff */
.L_x_5034:
[----:B-1----:R1:W2:Y:S02]  /*2cd40*/  SYNCS.PHASECHK.TRANS64.TRYWAIT P0, [R8+URZ], R9 ;  /* 0x00000009080075a7 */ /* 0x0022a4000800017f */
[----:B--2---:R-:W-:Y:S05]  /*2cd50*/  @!P0 NANOSLEEP.SYNCS 0x989680 ;  /* 0x009896800000895d */ /* 0x004fea0003900000 */
[----:B------:R-:W2:Y:S02]  /*2cd60*/  @!P0 SYNCS.PHASECHK.TRANS64 P0, [R8+URZ], R9 ;  /* 0x00000009080085a7 */ /* 0x000ea4000800007f */
[----:B--2---:R-:W-:Y:S05]  /*2cd70*/  @!P0 BRA `(.L_x_5034) ;  /* 0xfffffffc00f08947 */ /* 0x004fea000383ffff */
[----:B------:R-:W-:Y:S05]  /*2cd80*/  BRA `(.L_x_5033) ;  /* 0xfffffde000c87947 */ /* 0x000fea000383ffff */
.L_x_5065:
[----:B-1----:R1:W2:Y:S02]  /*2cd90*/  SYNCS.PHASECHK.TRANS64.TRYWAIT P2, [R6+URZ], R7 ;  /* 0x00000007060075a7 */ /* 0x0022a4000804017f */
[----:B--2---:R-:W-:Y:S05]  /*2cda0*/  @!P2 NANOSLEEP.SYNCS 0x989680 ;  /* 0x009896800000a95d */ /* 0x004fea0003900000 */
[----:B------:R-:W2:Y:S02]  /*2cdb0*/  @!P2 SYNCS.PHASECHK.TRANS64 P2, [R6+URZ], R7 ;  /* 0x000000070600a5a7 */ /* 0x000ea4000804007f */
[----:B--2---:R-:W-:Y:S05]  /*2cdc0*/  @!P2 BRA `(.L_x_5065) ;  /* 0xfffffffc00f0a947 */ /* 0x004fea000383ffff */
[----:B------:R-:W-:Y:S05]  /*2cdd0*/  BRA `(.L_x_5064) ;  /* 0xfffffe4c00747947 */ /* 0x000fea000383ffff */
.L_x_5072:
[----:B-1----:R1:W2:Y:S02]  /*2cde0*/  SYNCS.PHASECHK.TRANS64.TRYWAIT P2, [R12+URZ], R13 ;  /* 0x0000000d0c0075a7 */ /* 0x0022a4000804017f */
[----:B--2---:R-:W-:Y:S05]  /*2cdf0*/  @!P2 NANOSLEEP.SYNCS 0x989680 ;  /* 0x009896800000a95d */ /* 0x004fea0003900000 */
[----:B------:R-:W2:Y:S02]  /*2ce00*/  @!P2 SYNCS.PHASECHK.TRANS64 P2, [R12+URZ], R13 ;  /* 0x0000000d0c00a5a7 */ /* 0x000ea4000804007f */
[----:B--2---:R-:W-:Y:S05]  /*2ce10*/  @!P2 BRA `(.L_x_5072) ;  /* 0xfffffffc00f0a947 */ /* 0x004fea000383ffff */
[----:B------:R-:W-:Y:S05]  /*2ce20*/  BRA `(.L_x_5071) ;  /* 0xfffffe5000807947 */ /* 0x000fea000383ffff */
.L_x_5087:
[----:B0-----:R0:W1:Y:S02]  /*2ce30*/  SYNCS.PHASECHK.TRANS64.TRYWAIT P1, [R4+URZ], R5 ;  /* 0x00000005040075a7 */ /* 0x001064000802017f */
[----:B-1----:R-:W-:Y:S05]  /*2ce40*/  @!P1 NANOSLEEP.SYNCS 0x989680 ;  /* 0x009896800000995d */ /* 0x002fea0003900000 */
[----:B------:R-:W1:Y:S02]  /*2ce50*/  @!P1 SYNCS.PHASECHK.TRANS64 P1, [R4+URZ], R5 ;  /* 0x00000005040095a7 */ /* 0x000e64000802007f */
[----:B-1----:R-:W-:Y:S05]  /*2ce60*/  @!P1 BRA `(.L_x_5087) ;  /* 0xfffffffc00f09947 */ /* 0x002fea000383ffff */
[----:B------:R-:W-:Y:S05]  /*2ce70*/  BRA `(.L_x_5086) ;  /* 0xfffffebc00807947 */ /* 0x000fea000383ffff */
.L_x_5094:
[----:B-1----:R1:W2:Y:S02]  /*2ce80*/  SYNCS.PHASECHK.TRANS64.TRYWAIT P1, [R4+URZ], R5 ;  /* 0x00000005040075a7 */ /* 0x0022a4000802017f */
[----:B--2---:R-:W-:Y:S05]  /*2ce90*/  @!P1 NANOSLEEP.SYNCS 0x989680 ;  /* 0x009896800000995d */ /* 0x004fea0003900000 */
[----:B------:R-:W2:Y:S02]  /*2cea0*/  @!P1 SYNCS.PHASECHK.TRANS64 P1, [R4+URZ], R5 ;  /* 0x00000005040095a7 */ /* 0x000ea4000802007f */
[----:B--2---:R-:W-:Y:S05]  /*2ceb0*/  @!P1 BRA `(.L_x_5094) ;  /* 0xfffffffc00f09947 */ /* 0x004fea000383ffff */
[----:B------:R-:W-:Y:S05]  /*2cec0*/  BRA `(.L_x_5093) ;  /* 0xfffffec000bc7947 */ /* 0x000fea000383ffff */
.L_x_5130:
[----:B------:R-:W-:Y:S02]  /*2ced0*/  IMAD.MOV.U32 R13, RZ, RZ, R4 ;  /* 0x000000ffff0d7224 */ /* 0x000fe400078e0004 */
[----:B------:R-:W-:Y:S02]  /*2cee0*/  IMAD.MOV.U32 R12, RZ, RZ, RZ ;  /* 0x000000ffff0c7224 */ /* 0x000fe400078e00ff */
[----:B------:R-:W-:Y:S02]  /*2cef0*/  IMAD.MOV.U32 R11, RZ, RZ, 0x1f ;  /* 0x0000001fff0b7424 */ /* 0x000fe400078e00ff */
[----:B------:R-:W-:-:S07]  /*2cf00*/  IMAD.MOV.U32 R15, RZ, RZ, -0x1 ;  /* 0xffffffffff0f7424 */ /* 0x000fce00078e00ff */
[----:B0-----:R-:W-:Y:S05]  /*2cf10*/  WARPSYNC.COLLECTIVE R15, `(.L_x_5229) ;  /* 0x000000000f087348 */ /* 0x001fea0003c00000 */
[----:B------:R1:W2:Y:S02]  /*2cf20*/  SHFL.IDX P6, R14, R13, R12, R11 ;  /* 0x0000000c0d0e7389 */ /* 0x0002a400000c000b */
[----:B012---:R-:W-:Y:S01]  /*2cf30*/  ENDCOLLECTIVE ;  /* 0x000000000000791b */ /* 0x007fe20003800000 */
.L_x_5229:
[----:B------:R-:W-:Y:S05]  /*2cf40*/  BRA `(.L_x_5230) ;  /* 0xffffffb000507947 */ /* 0x000fea000383ffff */
.L_x_5132:
[----:B------:R-:W-:Y:S01]  /*2cf50*/  BSSY B0, `(.L_x_5231) ;  /* 0x0000006000007945 */ /* 0x000fe20003800000 */
[----:B------:R-:W-:-:S07]  /*2cf60*/  IMAD.MOV.U32 R15, RZ, RZ, -0x1 ;  /* 0xffffffffff0f7424 */ /* 0x000fce00078e00ff */
[----:B01----:R-:W-:Y:S05]  /*2cf70*/  WARPSYNC.COLLECTIVE R15, `(.L_x_5232) ;  /* 0x000000000f0c7348 */ /* 0x003fea0003c00000 */
[----:B------:R-:W-:Y:S02]  /*2cf80*/  ELECT P6, UR62, PT ;  /* 0x00000000003e782f */ /* 0x000fe400038c0000 */
[----:B------:R-:W-:Y:S01]  /*2cf90*/  MOV R14, UR62 ;  /* 0x0000003e000e7c02 */ /* 0x000fe20008000f00 */
[----:B01----:R-:W-:Y:S10]  /*2cfa0*/  ENDCOLLECTIVE ;  /* 0x000000000000791b */ /* 0x003ff40003800000 */
.L_x_5232:
[----:B------:R-:W-:Y:S05]  /*2cfb0*/  BSYNC B0 ;  /* 0x0000000000007941 */ /* 0x000fea0003800000 */
.L_x_5231:
[----:B------:R-:W-:Y:S05]  /*2cfc0*/  BRA `(.L_x_5233) ;  /* 0xffffffb000547947 */ /* 0x000fea000383ffff */
.L_x_5134:
[----:B--2---:R-:W-:-:S04]  /*2cfd0*/  IMAD.U32 R3, RZ, RZ, UR38 ;  /* 0x00000026ff037e24 */ /* 0x004fc8000f8e00ff */
[----:B------:R2:W3:Y:S03]  /*2cfe0*/  SYNCS.PHASECHK.TRANS64.TRYWAIT P0, [R3+URZ+0x38840], R0 ;  /* 0x03884000030075a7 */ /* 0x0004e6000800017f */
[----:B---3--:R-:W-:Y:S05]  /*2cff0*/  @!P0 NANOSLEEP.SYNCS 0x989680 ;  /* 0x009896800000895d */ /* 0x008fea0003900000 */
[----:B------:R-:W3:Y:S02]  /*2d000*/  @!P0 SYNCS.PHASECHK.TRANS64 P0, [R3+URZ+0x38840], R0 ;  /* 0x03884000030085a7 */ /* 0x000ee4000800007f */
[----:B---3--:R-:W-:Y:S05]  /*2d010*/  @!P0 BRA `(.L_x_5134) ;  /* 0xfffffffc00ec8947 */ /* 0x008fea000383ffff */
[----:B------:R-:W-:Y:S05]  /*2d020*/  BRA `(.L_x_5234) ;  /* 0xffffffb000b07947 */ /* 0x000fea000383ffff */
.L_x_5137:
        /* <DEDUP_REMOVED lines=8> */
.L_x_5235:
[----:B------:R0:W-:Y:S01]  /*2d0b0*/  STL [R1+0x440], R10 ;  /* 0x0004400a01007387 */ /* 0x0001e20000100800 */
[----:B------:R-:W-:Y:S02]  /*2d0c0*/  IMAD.MOV.U32 R13, RZ, RZ, R0 ;  /* 0x000000ffff0d7224 */ /* 0x000fe400078e0000 */
[----:B------:R-:W-:-:S07]  /*2d0d0*/  IMAD.MOV.U32 R4, RZ, RZ, R14 ;  /* 0x000000ffff047224 */ /* 0x000fce00078e000e */
[----:B0-----:R-:W-:Y:S05]  /*2d0e0*/  WARPSYNC.COLLECTIVE R15, `(.L_x_5236) ;  /* 0x000000000f087348 */ /* 0x001fea0003c00000 */
[----:B------:R1:W2:Y:S02]  /*2d0f0*/  SHFL.IDX P6, R14, R13, R12, R11 ;  /* 0x0000000c0d0e7389 */ /* 0x0002a400000c000b */
[----:B012---:R-:W-:Y:S01]  /*2d100*/  ENDCOLLECTIVE ;  /* 0x000000000000791b */ /* 0x007fe20003800000 */
.L_x_5236:
[----:B------:R-:W-:Y:S02]  /*2d110*/  ULDC UR4, c[0x0][0x288] ;  /* 0x0000a20000047ab9 */ /* 0x000fe40000000800 */
[----:B------:R-:W-:Y:S02]  /*2d120*/  IMAD R2, R7, UR4, RZ ;  /* 0x0000000407027c24 */ /* 0x000fe4000f8e02ff */
[----:B------:R-:W-:-:S03]  /*2d130*/  VIADD R7, R10, 0x10 ;  /* 0x000000100a077836 */ /* 0x000fc60000000000 */
[----:B------:R-:W-:Y:S02]  /*2d140*/  ISETP.GE.AND P1, PT, R10, R2, PT ;  /* 0x000000020a00720c */ /* 0x000fe40003f26270 */
[----:B------:R0:W-:Y:S01]  /*2d150*/  STL [R1+0x460], R7 ;  /* 0x0004600701007387 */ /* 0x0001e20000100800 */
[----:B------:R-:W-:Y:S02]  /*2d160*/  IMAD.MOV.U32 R13, RZ, RZ, R3 ;  /* 0x000000ffff0d7224 */ /* 0x000fe400078e0003 */
[----:B------:R-:W-:-:S08]  /*2d170*/  IMAD.MOV.U32 R12, RZ, RZ, 0x1 ;  /* 0x00000001ff0c7424 */ /* 0x000fd000078e00ff */
[----:B------:R-:W-:Y:S01]  /*2d180*/  @!P1 LEA R6, R8, UR38, 0x1 ;  /* 0x0000002608069c11 */ /* 0x000fe2000f8e08ff */
[----:B0-----:R-:W-:-:S07]  /*2d190*/  IMAD.MOV.U32 R5, RZ, RZ, R14 ;  /* 0x000000ffff057224 */ /* 0x001fce00078e000e */
[----:B------:R-:W-:Y:S05]  /*2d1a0*/  WARPSYNC.COLLECTIVE R15, `(.L_x_5237) ;  /* 0x000000000f087348 */ /* 0x000fea0003c00000 */
[----:B------:R0:W1:Y:S02]  /*2d1b0*/  SHFL.IDX P6, R14, R13, R12, R11 ;  /* 0x0000000c0d0e7389 */ /* 0x00006400000c000b */
[----:B01----:R-:W-:Y:S01]  /*2d1c0*/  ENDCOLLECTIVE ;  /* 0x000000000000791b */ /* 0x003fe20003800000 */
.L_x_5237:
        /* <DEDUP_REMOVED lines=11> */
[----:B------:R-:W-:-:S05]  /*2d280*/  VIADD R7, R10, 0x20 ;  /* 0x000000200a077836 */ /* 0x000fca0000000000 */
[----:B------:R1:W-:Y:S01]  /*2d290*/  STL [R1+0x464], R7 ;  /* 0x0004640701007387 */ /* 0x0003e20000100800 */
[----:B0-----:R-:W-:-:S07]  /*2d2a0*/  IMAD.MOV.U32 R4, RZ, RZ, R14 ;  /* 0x000000ffff047224 */ /* 0x001fce00078e000e */
[----:B-1----:R-:W-:Y:S05]  /*2d2b0*/  WARPSYNC.COLLECTIVE R15, `(.L_x_5238) ;  /* 0x000000000f087348 */ /* 0x002fea0003c00000 */
[----:B------:R0:W2:Y:S02]  /*2d2c0*/  SHFL.IDX P6, R14, R13, R12, R11 ;  /* 0x0000000c0d0e7389 */ /* 0x0000a400000c000b */
[----:B012---:R-:W-:Y:S01]  /*2d2d0*/  ENDCOLLECTIVE ;  /* 0x000000000000791b */ /* 0x007fe20003800000 */
.L_x_5238:
[----:B------:R-:W-:Y:S01]  /*2d2e0*/  @!P1 LEA R6, R8, UR38, 0x1 ;  /* 0x0000002608069c11 */ /* 0x000fe2000f8e08ff */
[----:B------:R-:W-:Y:S02]  /*2d2f0*/  IMAD.MOV.U32 R13, RZ, RZ, R3 ;  /* 0x000000ffff0d7224 */ /* 0x000fe400078e0003 */
[----:B------:R-:W-:Y:S02]  /*2d300*/  IMAD.MOV.U32 R12, RZ, RZ, 0x2 ;  /* 0x00000002ff0c7424 */ /* 0x000fe400078e00ff */
[----:B------:R-:W-:-:S07]  /*2d310*/  IMAD.MOV.U32 R5, RZ, RZ, R14 ;  /* 0x000000ffff057224 */ /* 0x000fce00078e000e */
[----:B------:R-:W-:Y:S05]  /*2d320*/  WARPSYNC.COLLECTIVE R15, `(.L_x_5239) ;  /* 0x000000000f087348 */ /* 0x000fea0003c00000 */
[----:B------:R0:W1:Y:S02]  /*2d330*/  SHFL.IDX P6, R14, R13, R12, R11 ;  /* 0x0000000c0d0e7389 */ /* 0x00006400000c000b */
[----:B01----:R-:W-:Y:S01]  /*2d340*/  ENDCOLLECTIVE ;  /* 0x000000000000791b */ /* 0x003fe20003800000 */
.L_x_5239:
        /* <DEDUP_REMOVED lines=15> */
.L_x_5240:
[----:B------:R-:W-:Y:S01]  /*2d440*/  @!P1 LEA R6, R8, UR38, 0x1 ;  /* 0x0000002608069c11 */ /* 0x000fe2000f8e08ff */
[----:B------:R-:W-:Y:S02]  /*2d450*/  IMAD.MOV.U32 R13, RZ, RZ, R3 ;  /* 0x000000ffff0d7224 */ /* 0x000fe400078e0003 */
[----:B------:R-:W-:Y:S02]  /*2d460*/  IMAD.MOV.U32 R12, RZ, RZ, 0x3 ;  /* 0x00000003ff0c7424 */ /* 0x000fe400078e00ff */
[----:B------:R-:W-:-:S07]  /*2d470*/  IMAD.MOV.U32 R5, RZ, RZ, R14 ;  /* 0x000000ffff057224 */ /* 0x000fce00078e000e */
[----:B------:R-:W-:Y:S05]  /*2d480*/  WARPSYNC.COLLECTIVE R15, `(.L_x_5241) ;  /* 0x000000000f087348 */ /* 0x000fea0003c00000 */
[----:B------:R0:W1:Y:S02]  /*2d490*/  SHFL.IDX P6, R14, R13, R12, R11 ;  /* 0x0000000c0d0e7389 */ /* 0x00006400000c000b */
[----:B01----:R-:W-:Y:S01]  /*2d4a0*/  ENDCOLLECTIVE ;  /* 0x000000000000791b */ /* 0x003fe20003800000 */
.L_x_5241:
        /* <DEDUP_REMOVED lines=10> */
.L_x_5242:
[----:B------:R-:W-:Y:S01]  /*2d550*/  @!PT LDS RZ, [RZ] ;  /* 0x00000000fffff984 */ /* 0x000fe20000000800 */
[----:B------:R-:W-:Y:S01]  /*2d560*/  @!PT LDS RZ, [RZ] ;  /* 0x00000000fffff984 */ /* 0x000fe20000000800 */
[----:B------:R-:W-:Y:S01]  /*2d570*/  @!PT LDS RZ, [RZ] ;  /* 0x00000000fffff984 */ /* 0x000fe20000000800 */
[----:B------:R1:W-:Y:S01]  /*2d580*/  @!P1 LDGSTS.E.BYPASS.LTC128B.128 [R6+0x21400], desc[UR44][R4.64], !P0 ;  /* 0x2140000004069fae */ /* 0x0003e2000c101d6c */
[----:B------:R-:W-:Y:S01]  /*2d590*/  IMAD.MOV.U32 R0, RZ, RZ, R14 ;  /* 0x000000ffff007224 */ /* 0x000fe200078e000e */
[----:B------:R-:W-:Y:S06]  /*2d5a0*/  BRA `(.L_x_5243) ;  /* 0xffffffb400887947 */ /* 0x000fec000383ffff */
.L_x_5139:
        /* <DEDUP_REMOVED lines=8> */
.L_x_5245:
[----:B------:R-:W-:Y:S05]  /*2d630*/  BSYNC B0 ;  /* 0x0000000000007941 */ /* 0x000fea0003800000 */
.L_x_5244:
[----:B------:R-:W0:Y:S01]  /*2d640*/  S2R R3, SR_TID.X ;  /* 0x0000000000037919 */ /* 0x000e220000002100 */
[----:B------:R-:W-:-:S05]  /*2d650*/  LOP3.LUT R8, R8, 0x7f, RZ, 0xc0, !PT ;  /* 0x0000007f08087812 */ /* 0x000fca00078ec0ff */
[----:B------:R-:W-:Y:S02]  /*2d660*/  IMAD.SHL.U32 R9, R8, 0x8, RZ ;  /* 0x0000000808097824 */ /* 0x000fe400078e00ff */
[----:B------:R-:W-:Y:S02]  /*2d670*/  IMAD.MOV.U32 R13, RZ, RZ, R0 ;  /* 0x000000ffff0d7224 */ /* 0x000fe400078e0000 */
[----:B------:R-:W-:Y:S02]  /*2d680*/  IMAD.MOV.U32 R12, RZ, RZ, RZ ;  /* 0x000000ffff0c7224 */ /* 0x000fe400078e00ff */
[----:B------:R-:W-:Y:S02]  /*2d690*/  IMAD.MOV.U32 R11, RZ, RZ, 0x181f ;  /* 0x0000181fff0b7424 */ /* 0x000fe400078e00ff */
[----:B------:R-:W-:Y:S02]  /*2d6a0*/  IMAD.MOV.U32 R15, RZ, RZ, -0x1 ;  /* 0xffffffffff0f7424 */ /* 0x000fe400078e00ff */
[----:B------:R-:W-:-:S07]  /*2d6b0*/  IMAD.MOV.U32 R2, RZ, RZ, R14 ;  /* 0x000000ffff027224 */ /* 0x000fce00078e000e */
[----:B0-----:R-:W-:Y:S05]  /*2d6c0*/  WARPSYNC.COLLECTIVE R15, `(.L_x_5246) ;  /* 0x000000000f087348 */ /* 0x001fea0003c00000 */
[----:B------:R1:W2:Y:S02]  /*2d6d0*/  SHFL.IDX P6, R14, R13, R12, R11 ;  /* 0x0000000c0d0e7389 */ /* 0x0002a400000c000b */
[----:B012---:R-:W-:Y:S01]  /*2d6e0*/  ENDCOLLECTIVE ;  /* 0x000000000000791b */ /* 0x007fe20003800000 */
.L_x_5246:
[----:B------:R-:W-:Y:S01]  /*2d6f0*/  ULDC UR4, c[0x0][0x288] ;  /* 0x0000a20000047ab9 */ /* 0x000fe20000000800 */
[----:B------:R-:W-:Y:S01]  /*2d700*/  IMAD.SHL.U32 R8, R3, 0x8, RZ ;  /* 0x0000000803087824 */ /* 0x000fe200078e00ff */
[----:B------:R-:W2:Y:S04]  /*2d710*/  LDL.LU R11, [R1+0x440] ;  /* 0x00044000010b7983 */ /* 0x000ea80000300800 */
[----:B------:R-:W-:-:S04]  /*2d720*/  LOP3.LUT R8, R8, 0x1f8, RZ, 0xc0, !PT ;  /* 0x000001f808087812 */ /* 0x000fc800078ec0ff */
[----:B------:R-:W-:-:S04]  /*2d730*/  LOP3.LUT R8, R8, 0x38, R3, 0x78, !PT ;  /* 0x0000003808087812 */ /* 0x000fc800078e7803 */
[----:B------:R-:W-:Y:S02]  /*2d740*/  LOP3.LUT R8, R8, 0x200, R9, 0xf8, !PT ;  /* 0x0000020008087812 */ /* 0x000fe400078ef809 */
[----:B------:R-:W3:Y:S03]  /*2d750*/  LDL.LU R9, [R1+0x460] ;  /* 0x0004600001097983 */ /* 0x000ee60000300800 */
[----:B------:R-:W-:Y:S02]  /*2d760*/  IMAD.MOV.U32 R3, RZ, RZ, R8 ;  /* 0x000000ffff037224 */ /* 0x000fe400078e0008 */
[----:B------:R-:W4:Y:S01]  /*2d770*/  LDL.LU R8, [R1+0x464] ;  /* 0x0004640001087983 */ /* 0x000f220000300800 */
[----:B------:R-:W-:Y:S01]  /*2d780*/  IMAD R7, R7, UR4, RZ ;  /* 0x0000000407077c24 */ /* 0x000fe2000f8e02ff */
[----:B------:R-:W-:Y:S01]  /*2d790*/  LOP3.LUT R17, R17, 0xffffbfff, RZ, 0xc0, !PT ;  /* 0xffffbfff11117812 */ /* 0x000fe200078ec0ff */
[----:B------:R-:W-:-:S02]  /*2d7a0*/  IMAD.MOV.U32 R15, RZ, RZ, R3 ;  /* 0x000000ffff0f7224 */ /* 0x000fc400078e0003 */
[----:B------:R-:W-:Y:S01]  /*2d7b0*/  IMAD.MOV.U32 R3, RZ, RZ, R14 ;  /* 0x000000ffff037224 */ /* 0x000fe200078e000e */
[----:B------:R-:W-:-:S04]  /*2d7c0*/  @P1 LOP3.LUT R17, R17, 0x4000, RZ, 0xfc, !PT ;  /* 0x0000400011111812 */ /* 0x000fc800078efcff */
[C---:B------:R-:W-:Y:S02]  /*2d7d0*/  LOP3.LUT P1, RZ, R17.reuse, 0x10, RZ, 0xc0, !PT ;  /* 0x0000001011ff7812 */ /* 0x040fe4000782c0ff */
[----:B------:R-:W-:Y:S01]  /*2d7e0*/  LOP3.LUT R17, R17, 0xffffdfff, RZ, 0xc0, !PT ;  /* 0xffffdfff11117812 */ /* 0x000fe200078ec0ff */
[----:B------:R-:W-:Y:S02]  /*2d7f0*/  IMAD.MOV.U32 R13, RZ, RZ, R6 ;  /* 0x000000ffff0d7224 */ /* 0x000fe400078e0006 */
[----:B------:R-:W-:Y:S01]  /*2d800*/  IMAD.MOV.U32 R12, RZ, RZ, 0x1 ;  /* 0x00000001ff0c7424 */ /* 0x000fe200078e00ff */
[----:B--2---:R-:W-:-:S13]  /*2d810*/  ISETP.GE.AND P4, PT, R11, R7, PT ;  /* 0x000000070b00720c */ /* 0x004fda0003f86270 */
[----:B------:R-:W-:Y:S02]  /*2d820*/  @!P4 LEA R3, P6, R10, R3, 0x1 ;  /* 0x000000030a03c211 */ /* 0x000fe400078c08ff */
[----:B----4-:R-:W-:-:S03]  /*2d830*/  ISETP.GE.AND P3, PT, R8, R7, PT ;  /* 0x000000070800720c */ /* 0x010fc60003f66270 */
[----:B------:R-:W-:-:S05]  /*2d840*/  @!P4 IMAD.X R2, RZ, RZ, R2, P6 ;  /* 0x000000ffff02c224 */ /* 0x000fca00030e0602 */
[----:B------:R-:W-:-:S05]  /*2d850*/  @!P4 LOP3.LUT R3, R3, R2, RZ, 0x3c, !PT ;  /* 0x000000020303c212 */ /* 0x000fca00078e3cff */
[----:B------:R-:W-:-:S04]  /*2d860*/  @P3 LOP3.LUT R17, R17, 0x2000, RZ, 0xfc, !PT ;  /* 0x0000200011113812 */ /* 0x000fc800078efcff */
[----:B------:R-:W-:Y:S02]  /*2d870*/  LOP3.LUT P6, RZ, R17, 0x8, RZ, 0xc0, !PT ;  /* 0x0000000811ff7812 */ /* 0x000fe400078cc0ff */
[----:B------:R-:W-:Y:S02]  /*2d880*/  @!P4 LOP3.LUT R2, R3, R2, RZ, 0x3c, !PT ;  /* 0x000000020302c212 */ /* 0x000fe400078e3cff */
[----:B---3--:R-:W-:Y:S02]  /*2d890*/  ISETP.GE.AND P2, PT, R9, R7, PT ;  /* 0x000000070900720c */ /* 0x008fe40003f46270 */
[----:B------:R-:W-:Y:S02]  /*2d8a0*/  @!P4 LOP3.LUT R8, R4, 0x40, RZ, 0xc0, !PT ;  /* 0x000000400408c812 */ /* 0x000fe400078ec0ff */
[----:B------:R-:W-:Y:S02]  /*2d8b0*/  @!P4 LEA R9, R15, UR38, 0x1 ;  /* 0x000000260f09cc11 */ /* 0x000fe4000f8e08ff */
[----:B------:R-:W-:-:S02]  /*2d8c0*/  @!P4 LOP3.LUT R3, R3, R2, RZ, 0x3c, !PT ;  /* 0x000000020303c212 */ /* 0x000fc400078e3cff */
[C---:B------:R-:W-:Y:S02]  /*2d8d0*/  LOP3.LUT P3, RZ, R17.reuse, 0x4, RZ, 0xc0, !PT ;  /* 0x0000000411ff7812 */ /* 0x040fe4000786c0ff */
        /* <DEDUP_REMOVED lines=23> */
.L_x_5247:
[----:B------:R-:W-:Y:S02]  /*2da50*/  IMAD.MOV.U32 R13, RZ, RZ, R0 ;  /* 0x000000ffff0d7224 */ /* 0x000fe400078e0000 */
[----:B------:R-:W-:-:S07]  /*2da60*/  IMAD.MOV.U32 R8, RZ, RZ, R14 ;  /* 0x000000ffff087224 */ /* 0x000fce00078e000e */
[----:B------:R-:W-:Y:S05]  /*2da70*/  WARPSYNC.COLLECTIVE R15, `(.L_x_5248) ;  /* 0x000000000f087348 */ /* 0x000fea0003c00000 */
[----:B------:R0:W1:Y:S02]  /*2da80*/  SHFL.IDX P6, R14, R13, R12, R11 ;  /* 0x0000000c0d0e7389 */ /* 0x00006400000c000b */
[----:B01----:R-:W-:Y:S01]  /*2da90*/  ENDCOLLECTIVE ;  /* 0x000000000000791b */ /* 0x003fe20003800000 */
.L_x_5248:
[----:B------:R-:W-:Y:S02]  /*2daa0*/  @!P2 LEA R21, R9, UR38, 0x1 ;  /* 0x000000260915ac11 */ /* 0x000fe4000f8e08ff */
[----:B------:R-:W-:-:S05]  /*2dab0*/  @!P2 LEA R10, P4, R10, R14, 0x1 ;  /* 0x0000000e0a0aa211 */ /* 0x000fca00078808ff */
[----:B------:R-:W-:Y:S01]  /*2dac0*/  @!P2 IMAD.X R14, RZ, RZ, R8, P4 ;  /* 0x000000ffff0ea224 */ /* 0x000fe200020e0608 */
[C---:B------:R-:W-:Y:S02]  /*2dad0*/  LOP3.LUT P4, RZ, R17.reuse, 0x10, RZ, 0xc0, !PT ;  /* 0x0000001011ff7812 */ /* 0x040fe4000788c0ff */
[----:B------:R-:W-:Y:S02]  /*2dae0*/  LOP3.LUT P6, RZ, R17, 0x8, RZ, 0xc0, !PT ;  /* 0x0000000811ff7812 */ /* 0x000fe400078cc0ff */
[----:B------:R-:W-:Y:S01]  /*2daf0*/  @!P2 LOP3.LUT R8, R4, 0x40, RZ, 0xc0, !PT ;  /* 0x000000400408a812 */ /* 0x000fe200078ec0ff */
[----:B------:R-:W-:Y:S02]  /*2db00*/  @!P2 IMAD.MOV.U32 R2, RZ, RZ, R10 ;  /* 0x000000ffff02a224 */ /* 0x000fe400078e000a */
[----:B------:R-:W-:Y:S01]  /*2db10*/  @!P2 IMAD.MOV.U32 R3, RZ, RZ, R14 ;  /* 0x000000ffff03a224 */ /* 0x000fe200078e000e */
[----:B------:R-:W-:Y:S01]  /*2db20*/  @!P2 SHF.R.U32.HI R8, RZ, 0x2, R8 ;  /* 0x00000002ff08a819 */ /* 0x000fe20000011608 */
[----:B------:R-:W-:-:S02]  /*2db30*/  IMAD.MOV.U32 R13, RZ, RZ, R6 ;  /* 0x000000ffff0d7224 */ /* 0x000fc400078e0006 */
[----:B------:R-:W-:Y:S02]  /*2db40*/  IMAD.MOV.U32 R12, RZ, RZ, 0x2 ;  /* 0x00000002ff0c7424 */ /* 0x000fe400078e00ff */
[----:B------:R-:W-:Y:S01]  /*2db50*/  @!PT LDS RZ, [RZ] ;  /* 0x00000000fffff984 */ /* 0x000fe20000000800 */
[----:B------:R-:W-:Y:S01]  /*2db60*/  @!PT LDS RZ, [RZ] ;  /* 0x00000000fffff984 */ /* 0x000fe20000000800 */
[----:B------:R-:W-:Y:S01]  /*2db70*/  @!PT LDS RZ, [RZ] ;  /* 0x00000000fffff984 */ /* 0x000fe20000000800 */
[----:B------:R0:W-:Y:S01]  /*2db80*/  @!P2 LDGSTS.E.BYPASS.LTC128B.128 [R21+0x26c00], desc[UR44][R2.64], !P4 ;  /* 0x26c000000215afae */ /* 0x0001e2000e101d6c */
[----:B------:R-:W-:-:S03]  /*2db90*/  @!P2 ISETP.NE.U32.AND P4, PT, R8, RZ, PT ;  /* 0x000000ff0800a20c */ /* 0x000fc60003f85070 */
[----:B------:R0:W-:Y:S01]  /*2dba0*/  @!P2 LDGSTS.E.BYPASS.LTC128B.128 [R21+0x28c00], desc[UR44][R2.64+0x80], !P6 ;  /* 0x28c000800215afae */ /* 0x0001e2000f101d6c */
[----:B------:R-:W-:-:S09]  /*2dbb0*/  @!P2 LOP3.LUT R8, R5, 0x80, RZ, 0xc0, !PT ;  /* 0x000000800508a812 */ /* 0x000fd200078ec0ff */
[----:B0-----:R-:W-:Y:S05]  /*2dbc0*/  WARPSYNC.COLLECTIVE R15, `(.L_x_5249) ;  /* 0x000000000f087348 */ /* 0x001fea0003c00000 */
[----:B------:R1:W2:Y:S02]  /*2dbd0*/  SHFL.IDX P6, R14, R13, R12, R11 ;  /* 0x0000000c0d0e7389 */ /* 0x0002a400000c000b */
[----:B012---:R-:W-:Y:S01]  /*2dbe0*/  ENDCOLLECTIVE ;  /* 0x000000000000791b */ /* 0x007fe20003800000 */
.L_x_5249:
[----:B------:R-:W-:Y:S01]  /*2dbf0*/  @!P2 SHF.R.U32.HI R8, RZ, 0x3, R8 ;  /* 0x00000003ff08a819 */ /* 0x000fe20000011608 */
[----:B------:R-:W-:Y:S01]  /*2dc00*/  @!PT LDS RZ, [RZ] ;  /* 0x00000000fffff984 */ /* 0x000fe20000000800 */
[----:B------:R-:W-:Y:S01]  /*2dc10*/  @!PT LDS RZ, [RZ] ;  /* 0x00000000fffff984 */ /* 0x000fe20000000800 */
[----:B------:R-:W-:Y:S01]  /*2dc20*/  @!PT LDS RZ, [RZ] ;  /* 0x00000000fffff984 */ /* 0x000fe20000000800 */
[----:B------:R-:W-:Y:S04]  /*2dc30*/  @!P2 LDGSTS.E.BYPASS.LTC128B.128 [R21+0x2ac00], desc[UR44][R2.64+0x100], !P3 ;  /* 0x2ac001000215afae */ /* 0x000fe8000d901d6c */
[----:B------:R-:W-:Y:S04]  /*2dc40*/  @!P2 LDGSTS.E.BYPASS.LTC128B.128 [R21+0x2cc00], desc[UR44][R2.64+0x180], !P5 ;  /* 0x2cc001800215afae */ /* 0x000fe8000e901d6c */
[----:B------:R-:W-:Y:S04]  /*2dc50*/  @!P2 LDGSTS.E.BYPASS.LTC128B.128 [R21+0x2ec00], desc[UR44][R2.64+0x200], !P0 ;  /* 0x2ec002000215afae */ /* 0x000fe8000c101d6c */
[----:B------:R-:W-:Y:S04]  /*2dc60*/  @!P2 LDGSTS.E.BYPASS.LTC128B.128 [R21+0x30c00], desc[UR44][R2.64+0x280], !P1 ;  /* 0x30c002800215afae */ /* 0x000fe8000c901d6c */
[----:B------:R-:W-:Y:S01]  /*2dc70*/  @!P2 LDGSTS.E.BYPASS.LTC128B.128 [R21+0x32c00], desc[UR44][R2.64+0x300], P4 ;  /* 0x32c003000215afae */ /* 0x000fe2000a101d6c */
[----:B------:R-:W-:Y:S01]  /*2dc80*/  @!P2 ISETP.NE.U32.AND P4, PT, R8, RZ, PT ;  /* 0x000000ff0800a20c */ /* 0x000fe20003f85070 */
[----:B------:R-:W0:Y:S01]  /*2dc90*/  S2R R10, SR_TID.X ;  /* 0x00000000000a7919 */ /* 0x000e220000002100 */
[----:B------:R-:W-:-:S11]  /*2dca0*/  IMAD.MOV.U32 R13, RZ, RZ, R0 ;  /* 0x000000ffff0d7224 */ /* 0x000fd600078e0000 */
[----:B------:R1:W-:Y:S02]  /*2dcb0*/  @!P2 LDGSTS.E.BYPASS.LTC128B.128 [R21+0x34c00], desc[UR44][R2.64+0x380], P4 ;  /* 0x34c003800215afae */ /* 0x0003e4000a101d6c */
[----:B-1----:R-:W-:-:S07]  /*2dcc0*/  IMAD.MOV.U32 R2, RZ, RZ, R14 ;  /* 0x000000ffff027224 */ /* 0x002fce00078e000e */
[----:B0-----:R-:W-:Y:S05]  /*2dcd0*/  WARPSYNC.COLLECTIVE R15, `(.L_x_5250) ;  /* 0x000000000f087348 */ /* 0x001fea0003c00000 */
[----:B------:R1:W2:Y:S02]  /*2dce0*/  SHFL.IDX P6, R14, R13, R12, R11 ;  /* 0x0000000c0d0e7389 */ /* 0x0002a400000c000b */
[----:B012---:R-:W-:Y:S01]  /*2dcf0*/  ENDCOLLECTIVE ;  /* 0x000000000000791b */ /* 0x007fe20003800000 */
.L_x_5250:
[----:B------:R-:W-:Y:S01]  /*2dd00*/  LOP3.LUT P3, RZ, R17, 0x2000, RZ, 0xc0, !PT ;  /* 0x0000200011ff7812 */ /* 0x000fe2000786c0ff */
[----:B------:R-:W-:-:S05]  /*2dd10*/  IMAD.SHL.U32 R10, R10, 0x8, RZ ;  /* 0x000000080a0a7824 */ /* 0x000fca00078e00ff */
[----:B------:R-:W-:Y:S01]  /*2dd20*/  LOP3.LUT R10, R10, 0x38, RZ, 0xc0, !PT ;  /* 0x000000380a0a7812 */ /* 0x000fe200078ec0ff */
[----:B------:R-:W-:-:S06]  /*2dd30*/  IMAD.MOV.U32 R3, RZ, RZ, R14 ;  /* 0x000000ffff037224 */ /* 0x000fcc00078e000e */
[----:B------:R-:W-:-:S05]  /*2dd40*/  @!P3 LEA R3, P4, R10, R3, 0x1 ;  /* 0x000000030a03b211 */ /* 0x000fca00078808ff */
[----:B------:R-:W-:Y:S01]  /*2dd50*/  @!P3 IMAD.X R2, RZ, RZ, R2, P4 ;  /* 0x000000ffff02b224 */ /* 0x000fe200020e0602 */
[C---:B------:R-:W-:Y:S02]  /*2dd60*/  LOP3.LUT P4, RZ, R17.reuse, 0x10, RZ, 0xc0, !PT ;  /* 0x0000001011ff7812 */ /* 0x040fe4000788c0ff */
[----:B------:R-:W-:Y:S02]  /*2dd70*/  LOP3.LUT P6, RZ, R17, 0x8, RZ, 0xc0, !PT ;  /* 0x0000000811ff7812 */ /* 0x000fe400078cc0ff */
[-C--:B------:R-:W-:Y:S02]  /*2dd80*/  @!P3 LOP3.LUT R3, R3, R2.reuse, RZ, 0x3c, !PT ;  /* 0x000000020303b212 */ /* 0x080fe400078e3cff */
[----:B------:R-:W-:Y:S02]  /*2dd90*/  @!P3 LOP3.LUT R8, R4, 0x40, RZ, 0xc0, !PT ;  /* 0x000000400408b812 */ /* 0x000fe400078ec0ff */
[----:B------:R-:W-:Y:S02]  /*2dda0*/  @!P3 LOP3.LUT R2, R3, R2, RZ, 0x3c, !PT ;  /* 0x000000020302b212 */ /* 0x000fe400078e3cff */
[----:B------:R-:W-:-:S02]  /*2ddb0*/  @!P3 LEA R9, R9, UR38, 0x1 ;  /* 0x000000260909bc11 */ /* 0x000fc4000f8e08ff */
[----:B------:R-:W-:Y:S01]  /*2ddc0*/  @!P3 LOP3.LUT R3, R3, R2, RZ, 0x3c, !PT ;  /* 0x000000020303b212 */ /* 0x000fe200078e3cff */
[----:B------:R-:W-:Y:S01]  /*2ddd0*/  IMAD.MOV.U32 R13, RZ, RZ, R6 ;  /* 0x000000ffff0d7224 */ /* 0x000fe200078e0006 */
[----:B------:R-:W-:Y:S01]  /*2dde0*/  LOP3.LUT P2, RZ, R17, 0x4, RZ, 0xc0, !PT ;  /* 0x0000000411ff7812 */ /* 0x000fe2000784c0ff */
[----:B------:R-:W-:Y:S01]  /*2ddf0*/  IMAD.MOV.U32 R12, RZ, RZ, 0x3 ;  /* 0x00000003ff0c7424 */ /* 0x000fe200078e00ff */
[----:B------:R-:W-:Y:S01]  /*2de00*/  @!P3 SHF.R.U32.HI R8, RZ, 0x2, R8 ;  /* 0x00000002ff08b819 */ /* 0x000fe20000011608 */
[----:B------:R-:W-:Y:S01]  /*2de10*/  @!PT LDS RZ, [RZ] ;  /* 0x00000000fffff984 */ /* 0x000fe20000000800 */
[----:B------:R-:W-:Y:S01]  /*2de20*/  @!PT LDS RZ, [RZ] ;  /* 0x00000000fffff984 */ /* 0x000fe20000000800 */
[----:B------:R-:W-:Y:S01]  /*2de30*/  @!PT LDS RZ, [RZ] ;  /* 0x00000000fffff984 */ /* 0x000fe20000000800 */
[----:B------:R0:W-:Y:S03]  /*2de40*/  @!P3 LDGSTS.E.BYPASS.LTC128B.128 [R9+0x27400], desc[UR44][R2.64], !P4 ;  /* 0x274000000209bfae */ /* 0x0001e6000e101d6c */
[----:B------:R-:W-:Y:S01]  /*2de50*/  @!P3 ISETP.NE.U32.AND P4, PT, R8, RZ, PT ;  /* 0x000000ff0800b20c */ /* 0x000fe20003f85070 */
[----:B------:R0:W-:-:S12]  /*2de60*/  @!P3 LDGSTS.E.BYPASS.LTC128B.128 [R9+0x29400], desc[UR44][R2.64+0x80], !P6 ;  /* 0x294000800209bfae */ /* 0x0001d8000f101d6c */
[----:B0-----:R-:W-:Y:S05]  /*2de70*/  WARPSYNC.COLLECTIVE R15, `(.L_x_5251) ;  /* 0x000000000f087348 */ /* 0x001fea0003c00000 */
[----:B------:R1:W2:Y:S02]  /*2de80*/  SHFL.IDX P6, R14, R13, R12, R11 ;  /* 0x0000000c0d0e7389 */ /* 0x0002a400000c000b */
[----:B012---:R-:W-:Y:S01]  /*2de90*/  ENDCOLLECTIVE ;  /* 0x000000000000791b */ /* 0x007fe20003800000 */
.L_x_5251:
[----:B------:R-:W-:Y:S01]  /*2dea0*/  @!P3 LOP3.LUT R8, R5, 0x80, RZ, 0xc0, !PT ;  /* 0x000000800508b812 */ /* 0x000fe200078ec0ff */
[----:B------:R-:W-:Y:S01]  /*2deb0*/  @!PT LDS RZ, [RZ] ;  /* 0x00000000fffff984 */ /* 0x000fe20000000800 */
[----:B------:R-:W-:Y:S01]  /*2dec0*/  @!PT LDS RZ, [RZ] ;  /* 0x00000000fffff984 */ /* 0x000fe20000000800 */
[----:B------:R-:W-:Y:S01]  /*2ded0*/  @!PT LDS RZ, [RZ] ;  /* 0x00000000fffff984 */ /* 0x000fe20000000800 */
[----:B------:R0:W-:Y:S03]  /*2dee0*/  @!P3 LDGSTS.E.BYPASS.LTC128B.128 [R9+0x2b400], desc[UR44][R2.64+0x100], !P2 ;  /* 0x2b4001000209bfae */ /* 0x0001e6000d101d6c */
[----:B------:R-:W-:Y:S01]  /*2def0*/  @!P3 SHF.R.U32.HI R8, RZ, 0x3, R8 ;  /* 0x00000003ff08b819 */ /* 0x000fe20000011608 */
[----:B------:R0:W-:Y:S04]  /*2df00*/  @!P3 LDGSTS.E.BYPASS.LTC128B.128 [R9+0x2d400], desc[UR44][R2.64+0x180], !P5 ;  /* 0x2d4001800209bfae */ /* 0x0001e8000e901d6c */
[----:B------:R0:W-:Y:S04]  /*2df10*/  @!P3 LDGSTS.E.BYPASS.LTC128B.128 [R9+0x2f400], desc[UR44][R2.64+0x200], !P0 ;  /* 0x2f4002000209bfae */ /* 0x0001e8000c101d6c */
[----:B------:R0:W-:Y:S04]  /*2df20*/  @!P3 LDGSTS.E.BYPASS.LTC128B.128 [R9+0x31400], desc[UR44][R2.64+0x280], !P1 ;  /* 0x314002800209bfae */ /* 0x0001e8000c901d6c */
[----:B------:R0:W-:Y:S01]  /*2df30*/  @!P3 LDGSTS.E.BYPASS.LTC128B.128 [R9+0x33400], desc[UR44][R2.64+0x300], P4 ;  /* 0x334003000209bfae */ /* 0x0001e2000a101d6c */
[----:B------:R-:W-:Y:S01]  /*2df40*/  @!P3 ISETP.NE.U32.AND P4, PT, R8, RZ, PT ;  /* 0x000000ff0800b20c */ /* 0x000fe20003f85070 */
[----:B------:R-:W-:-:S02]  /*2df50*/  IMAD.MOV.U32 R13, RZ, RZ, R0 ;  /* 0x000000ffff0d7224 */ /* 0x000fc400078e0000 */
[----:B------:R-:W-:-:S10]  /*2df60*/  IMAD.MOV.U32 R6, RZ, RZ, R14 ;  /* 0x000000ffff067224 */ /* 0x000fd400078e000e */
[----:B0-----:R-:W-:Y:S05]  /*2df70*/  WARPSYNC.COLLECTIVE R15, `(.L_x_5252) ;  /* 0x000000000f087348 */ /* 0x001fea0003c00000 */
[----:B------:R1:W2:Y:S02]  /*2df80*/  SHFL.IDX P6, R14, R13, R12, R11 ;  /* 0x0000000c0d0e7389 */ /* 0x0002a400000c000b */
[----:B012---:R-:W-:Y:S01]  /*2df90*/  ENDCOLLECTIVE ;  /* 0x000000000000791b */ /* 0x007fe20003800000 */
.L_x_5252:
[----:B------:R-:W-:Y:S01]  /*2dfa0*/  @!PT LDS RZ, [RZ] ;  /* 0x00000000fffff984 */ /* 0x000fe20000000800 */
[----:B------:R-:W-:Y:S01]  /*2dfb0*/  @!PT LDS RZ, [RZ] ;  /* 0x00000000fffff984 */ /* 0x000fe20000000800 */
[----:B------:R-:W-:Y:S01]  /*2dfc0*/  @!PT LDS RZ, [RZ] ;  /* 0x00000000fffff984 */ /* 0x000fe20000000800 */
[----:B------:R3:W-:Y:S01]  /*2dfd0*/  @!P3 LDGSTS.E.BYPASS.LTC128B.128 [R9+0x35400], desc[UR44][R2.64+0x380], P4 ;  /* 0x354003800209bfae */ /* 0x0007e2000a101d6c */
[----:B------:R-:W-:Y:S05]  /*2dfe0*/  BRA `(.L_x_5253) ;  /* 0xffffffb800687947 */ /* 0x000fea000383ffff */
.L_x_5142:
[----:B0-----:R-:W-:-:S04]  /*2dff0*/  IMAD.U32 R3, RZ, RZ, UR38 ;  /* 0x00000026ff037e24 */ /* 0x001fc8000f8e00ff */
[----:B------:R0:W3:Y:S03]  /*2e000*/  SYNCS.PHASECHK.TRANS64.TRYWAIT P0, [R3+URZ+0x38820], R2 ;  /* 0x03882002030075a7 */ /* 0x0000e6000800017f */
[----:B---3--:R-:W-:Y:S05]  /*2e010*/  @!P0 NANOSLEEP.SYNCS 0x989680 ;  /* 0x009896800000895d */ /* 0x008fea0003900000 */
[----:B------:R-:W3:Y:S02]  /*2e020*/  @!P0 SYNCS.PHASECHK.TRANS64 P0, [R3+URZ+0x38820], R2 ;  /* 0x03882002030085a7 */ /* 0x000ee4000800007f */
[----:B---3--:R-:W-:Y:S05]  /*2e030*/  @!P0 BRA `(.L_x_5142) ;  /* 0xfffffffc00ec8947 */ /* 0x008fea000383ffff */
[----:B------:R-:W-:Y:S05]  /*2e040*/  BRA `(.L_x_5254) ;  /* 0xffffffbc000c7947 */ /* 0x000fea000383ffff */
.L_x_5145:
[----:B0-----:R-:W-:-:S04]  /*2e050*/  IMAD.U32 R3, RZ, RZ, UR38 ;  /* 0x00000026ff037e24 */ /* 0x001fc8000f8e00ff */
[----:B------:R0:W3:Y:S03]  /*2e060*/  SYNCS.PHASECHK.TRANS64.TRYWAIT P0, [R3+URZ+0x38860], R2 ;  /* 0x03886002030075a7 */ /* 0x0000e6000800017f */
[----:B---3--:R-:W-:Y:S05]  /*2e070*/  @!P0 NANOSLEEP.SYNCS 0x989680 ;  /* 0x009896800000895d */ /* 0x008fea0003900000 */
[----:B------:R-:W3:Y:S02]  /*2e080*/  @!P0 SYNCS.PHASECHK.TRANS64 P0, [R3+URZ+0x38860], R2 ;  /* 0x03886002030085a7 */ /* 0x000ee4000800007f */
[----:B---3--:R-:W-:Y:S05]  /*2e090*/  @!P0 BRA `(.L_x_5145) ;  /* 0xfffffffc00ec8947 */ /* 0x008fea000383ffff */
[----:B------:R-:W-:Y:S05]  /*2e0a0*/  BRA `(.L_x_5255) ;  /* 0xffffffbc00187947 */ /* 0x000fea000383ffff */
.L_x_5161:
[----:B-1----:R-:W-:-:S04]  /*2e0b0*/  IMAD.U32 R3, RZ, RZ, UR38 ;  /* 0x00000026ff037e24 */ /* 0x002fc8000f8e00ff */
[----:B------:R1:W3:Y:S03]  /*2e0c0*/  SYNCS.PHASECHK.TRANS64.TRYWAIT P0, [R3+URZ+0x38848], R2 ;  /* 0x03884802030075a7 */ /* 0x0002e6000800017f */
[----:B---3--:R-:W-:Y:S05]  /*2e0d0*/  @!P0 NANOSLEEP.SYNCS 0x989680 ;  /* 0x009896800000895d */ /* 0x008fea0003900000 */
[----:B------:R-:W3:Y:S02]  /*2e0e0*/  @!P0 SYNCS.PHASECHK.TRANS64 P0, [R3+URZ+0x38848], R2 ;  /* 0x03884802030085a7 */ /* 0x000ee4000800007f */
[----:B---3--:R-:W-:Y:S05]  /*2e0f0*/  @!P0 BRA `(.L_x_5161) ;  /* 0xfffffffc00ec8947 */ /* 0x008fea000383ffff */
[----:B------:R-:W-:Y:S05]  /*2e100*/  BRA `(.L_x_5256) ;  /* 0xffffffc400e47947 */ /* 0x000fea000383ffff */
.L_x_5166:
[----:B01----:R-:W-:-:S04]  /*2e110*/  IMAD.U32 R3, RZ, RZ, UR38 ;  /* 0x00000026ff037e24 */ /* 0x003fc8000f8e00ff */
[----:B------:R0:W1:Y:S03]  /*2e120*/  SYNCS.PHASECHK.TRANS64.TRYWAIT P0, [R3+URZ+0x38868], R2 ;  /* 0x03886802030075a7 */ /* 0x000066000800017f */
[----:B-1----:R-:W-:Y:S05]  /*2e130*/  @!P0 NANOSLEEP.SYNCS 0x989680 ;  /* 0x009896800000895d */ /* 0x002fea0003900000 */
[----:B------:R-:W1:Y:S02]  /*2e140*/  @!P0 SYNCS.PHASECHK.TRANS64 P0, [R3+URZ+0x38868], R2 ;  /* 0x03886802030085a7 */ /* 0x000e64000800007f */
[----:B-1----:R-:W-:Y:S05]  /*2e150*/  @!P0 BRA `(.L_x_5166) ;  /* 0xfffffffc00ec8947 */ /* 0x002fea000383ffff */
[----:B------:R-:W-:Y:S05]  /*2e160*/  BRA `(.L_x_5257) ;  /* 0xffffffc800447947 */ /* 0x000fea000383ffff */
.L_x_5181:
[----:B-1----:R-:W-:-:S04]  /*2e170*/  IMAD.U32 R3, RZ, RZ, UR38 ;  /* 0x00000026ff037e24 */ /* 0x002fc8000f8e00ff */
[----:B------:R1:W3:Y:S03]  /*2e180*/  SYNCS.PHASECHK.TRANS64.TRYWAIT P0, [R3+URZ+0x38840], R2 ;  /* 0x03884002030075a7 */ /* 0x0002e6000800017f */
[----:B---3--:R-:W-:Y:S05]  /*2e190*/  @!P0 NANOSLEEP.SYNCS 0x989680 ;  /* 0x009896800000895d */ /* 0x008fea0003900000 */
[----:B------:R-:W3:Y:S02]  /*2e1a0*/  @!P0 SYNCS.PHASECHK.TRANS64 P0, [R3+URZ+0x38840], R2 ;  /* 0x03884002030085a7 */ /* 0x000ee4000800007f */
[----:B---3--:R-:W-:Y:S05]  /*2e1b0*/  @!P0 BRA `(.L_x_5181) ;  /* 0xfffffffc00ec8947 */ /* 0x008fea000383ffff */
[----:B------:R-:W-:Y:S05]  /*2e1c0*/  BRA `(.L_x_5258) ;  /* 0xffffffd0008c7947 */ /* 0x000fea000383ffff */
.L_x_5186:
[----:B01----:R-:W-:-:S04]  /*2e1d0*/  IMAD.U32 R3, RZ, RZ, UR38 ;  /* 0x00000026ff037e24 */ /* 0x003fc8000f8e00ff */
[----:B------:R0:W1:Y:S03]  /*2e1e0*/  SYNCS.PHASECHK.TRANS64.TRYWAIT P0, [R3+URZ+0x38860], R2 ;  /* 0x03886002030075a7 */ /* 0x000066000800017f */
[----:B-1----:R-:W-:Y:S05]  /*2e1f0*/  @!P0 NANOSLEEP.SYNCS 0x989680 ;  /* 0x009896800000895d */ /* 0x002fea0003900000 */
[----:B------:R-:W1:Y:S02]  /*2e200*/  @!P0 SYNCS.PHASECHK.TRANS64 P0, [R3+URZ+0x38860], R2 ;  /* 0x03886002030085a7 */ /* 0x000e64000800007f */
[----:B-1----:R-:W-:Y:S05]  /*2e210*/  @!P0 BRA `(.L_x_5186) ;  /* 0xfffffffc00ec8947 */ /* 0x002fea000383ffff */
[----:B------:R-:W-:Y:S05]  /*2e220*/  BRA `(.L_x_5259) ;  /* 0xffffffd000f07947 */ /* 0x000fea000383ffff */
.L_x_5202:
[----:B-1----:R-:W-:-:S04]  /*2e230*/  IMAD.U32 R3, RZ, RZ, UR38 ;  /* 0x00000026ff037e24 */ /* 0x002fc8000f8e00ff */
[----:B------:R1:W3:Y:S03]  /*2e240*/  SYNCS.PHASECHK.TRANS64.TRYWAIT P0, [R3+URZ+0x38848], R2 ;  /* 0x03884802030075a7 */ /* 0x0002e6000800017f */
[----:B---3--:R-:W-:Y:S05]  /*2e250*/  @!P0 NANOSLEEP.SYNCS 0x989680 ;  /* 0x009896800000895d */ /* 0x008fea0003900000 */
[----:B------:R-:W3:Y:S02]  /*2e260*/  @!P0 SYNCS.PHASECHK.TRANS64 P0, [R3+URZ+0x38848], R2 ;  /* 0x03884802030085a7 */ /* 0x000ee4000800007f */
[----:B---3--:R-:W-:Y:S05]  /*2e270*/  @!P0 BRA `(.L_x_5202) ;  /* 0xfffffffc00ec8947 */ /* 0x008fea000383ffff */
[----:B------:R-:W-:Y:S05]  /*2e280*/  BRA `(.L_x_5260) ;  /* 0xffffffdc00447947 */ /* 0x000fea000383ffff */
.L_x_5207:
[----:B-1----:R-:W-:-:S04]  /*2e290*/  IMAD.U32 R3, RZ, RZ, UR38 ;  /* 0x00000026ff037e24 */ /* 0x002fc8000f8e00ff */
[----:B------:R1:W3:Y:S03]  /*2e2a0*/  SYNCS.PHASECHK.TRANS64.TRYWAIT P0, [R3+URZ+0x38868], R2 ;  /* 0x03886802030075a7 */ /* 0x0002e6000800017f */
[----:B---3--:R-:W-:Y:S05]  /*2e2b0*/  @!P0 NANOSLEEP.SYNCS 0x989680 ;  /* 0x009896800000895d */ /* 0x008fea0003900000 */
[----:B------:R-:W3:Y:S02]  /*2e2c0*/  @!P0 SYNCS.PHASECHK.TRANS64 P0, [R3+URZ+0x38868], R2 ;  /* 0x03886802030085a7 */ /* 0x000ee4000800007f */
[----:B---3--:R-:W-:Y:S05]  /*2e2d0*/  @!P0 BRA `(.L_x_5207) ;  /* 0xfffffffc00ec8947 */ /* 0x008fea000383ffff */
[----:B------:R-:W-:Y:S05]  /*2e2e0*/  BRA `(.L_x_5261) ;  /* 0xffffffdc00a87947 */ /* 0x000fea000383ffff */
.L_x_5218:
[----:B-1----:R1:W3:Y:S02]  /*2e2f0*/  SYNCS.PHASECHK.TRANS64.TRYWAIT P0, [R2+URZ+0x38820], R7 ;  /* 0x03882007020075a7 */ /* 0x0022e4000800017f */
[----:B---3--:R-:W-:Y:S05]  /*2e300*/  @!P0 NANOSLEEP.SYNCS 0x989680 ;  /* 0x009896800000895d */ /* 0x008fea0003900000 */
[----:B------:R-:W3:Y:S02]  /*2e310*/  @!P0 SYNCS.PHASECHK.TRANS64 P0, [R2+URZ+0x38820], R7 ;  /* 0x03882007020085a7 */ /* 0x000ee4000800007f */
[----:B---3--:R-:W-:Y:S05]  /*2e320*/  @!P0 BRA `(.L_x_5218) ;  /* 0xfffffffc00f08947 */ /* 0x008fea000383ffff */
[----:B------:R-:W-:Y:S05]  /*2e330*/  BRA `(.L_x_5262) ;  /* 0xffffffe400947947 */ /* 0x000fea000383ffff */
.L_x_5219:
        /* <DEDUP_REMOVED lines=11> */
.L_x_5264:
[----:B------:R-:W-:Y:S05]  /*2e3f0*/  BSYNC B0 ;  /* 0x0000000000007941 */ /* 0x000fea0003800000 */
.L_x_5263:
[----:B------:R-:W-:Y:S05]  /*2e400*/  BRA `(.L_x_5265) ;  /* 0xffffffe400787947 */ /* 0x000fea000383ffff */
.L_x_5220:
[----:B------:R-:W-:Y:S01]  /*2e410*/  BSSY B0, `(.L_x_5266) ;  /* 0x0000006000007945 */ /* 0x000fe20003800000 */
[----:B------:R-:W-:-:S07]  /*2e420*/  IMAD.MOV.U32 R15, RZ, RZ, -0x1 ;  /* 0xffffffffff0f7424 */ /* 0x000fce00078e00ff */
[----:B012---:R-:W-:Y:S05]  /*2e430*/  WARPSYNC.COLLECTIVE R15, `(.L_x_5267) ;  /* 0x000000000f0c7348 */ /* 0x007fea0003c00000 */
[----:B------:R-:W-:Y:S02]  /*2e440*/  ELECT P6, UR62, PT ;  /* 0x00000000003e782f */ /* 0x000fe400038c0000 */
[----:B------:R-:W-:Y:S01]  /*2e450*/  MOV R14, UR62 ;  /* 0x0000003e000e7c02 */ /* 0x000fe20008000f00 */
[----:B012---:R-:W-:Y:S10]  /*2e460*/  ENDCOLLECTIVE ;  /* 0x000000000000791b */ /* 0x007ff40003800000 */
.L_x_5267:
[----:B------:R-:W-:Y:S05]  /*2e470*/  BSYNC B0 ;  /* 0x0000000000007941 */ /* 0x000fea0003800000 */
.L_x_5266:
[----:B------:R-:W-:Y:S05]  /*2e480*/  BRA `(.L_x_5268) ;  /* 0xffffffe4006c7947 */ /* 0x000fea000383ffff */
.L_x_5222:
[----:B0-----:R0:W1:Y:S02]  /*2e490*/  SYNCS.PHASECHK.TRANS64.TRYWAIT P0, [R8+URZ], R7 ;  /* 0x00000007080075a7 */ /* 0x001064000800017f */
[----:B-1----:R-:W-:Y:S05]  /*2e4a0*/  @!P0 NANOSLEEP.SYNCS 0x989680 ;  /* 0x009896800000895d */ /* 0x002fea0003900000 */
[----:B------:R-:W1:Y:S02]  /*2e4b0*/  @!P0 SYNCS.PHASECHK.TRANS64 P0, [R8+URZ], R7 ;  /* 0x00000007080085a7 */ /* 0x000e64000800007f */
[----:B-1----:R-:W-:Y:S05]  /*2e4c0*/  @!P0 BRA `(.L_x_5222) ;  /* 0xfffffffc00f08947 */ /* 0x002fea000383ffff */
[----:B------:R-:W-:Y:S05]  /*2e4d0*/  BRA `(.L_x_5269) ;  /* 0xffffffe400a07947 */ /* 0x000fea000383ffff */
.L_x_5223:
[----:B-1----:R1:W2:Y:S02]  /*2e4e0*/  SYNCS.PHASECHK.TRANS64.TRYWAIT P0, [R3+URZ], R0 ;  /* 0x00000000030075a7 */ /* 0x0022a4000800017f */
[----:B--2---:R-:W-:Y:S05]  /*2e4f0*/  @!P0 NANOSLEEP.SYNCS 0x989680 ;  /* 0x009896800000895d */ /* 0x004fea0003900000 */
[----:B------:R-:W2:Y:S02]  /*2e500*/  @!P0 SYNCS.PHASECHK.TRANS64 P0, [R3+URZ], R0 ;  /* 0x00000000030085a7 */ /* 0x000ea4000800007f */
[----:B--2---:R-:W-:Y:S05]  /*2e510*/  @!P0 BRA `(.L_x_5223) ;  /* 0xfffffffc00f08947 */ /* 0x004fea000383ffff */
[----:B------:R-:W-:Y:S05]  /*2e520*/  BRA `(.L_x_5270) ;  /* 0xffffffe400947947 */ /* 0x000fea000383ffff */
.L_x_5225:
[----:B-1----:R1:W2:Y:S02]  /*2e530*/  SYNCS.PHASECHK.TRANS64.TRYWAIT P0, [R6+URZ], R7 ;  /* 0x00000007060075a7 */ /* 0x0022a4000800017f */
[----:B--2---:R-:W-:Y:S05]  /*2e540*/  @!P0 NANOSLEEP.SYNCS 0x989680 ;  /* 0x009896800000895d */ /* 0x004fea0003900000 */
[----:B------:R-:W2:Y:S02]  /*2e550*/  @!P0 SYNCS.PHASECHK.TRANS64 P0, [R6+URZ], R7 ;  /* 0x00000007060085a7 */ /* 0x000ea4000800007f */
[----:B--2---:R-:W-:Y:S05]  /*2e560*/  @!P0 BRA `(.L_x_5225) ;  /* 0xfffffffc00f08947 */ /* 0x004fea000383ffff */
[----:B------:R-:W-:Y:S05]  /*2e570*/  BRA `(.L_x_5271) ;  /* 0xffffffe400987947 */ /* 0x000fea000383ffff */
        .type           $_ZN7cutlass13device_kernelIN5flash11enable_sm90INS1_16FlashAttnFwdSm90INS1_25CollectiveMainloopFwdSm90ILi2EN4cute5tupleIJNS5_1CILi1EEES8_S8_EEENS6_IJNS7_ILi64EEESA_SA_EEELi512ENS_10bfloat16_tEfNS_4arch4Sm90ELb0ELb1ELb1ELb0ELb0ELb0ELb1ELb0ELb0ELb1ELb1ELb0EEENS1_21CollectiveEpilogueFwdINS6_IJSA_NS7_ILi512EEESA_EEES9_SC_SE_Li256ELb0ELb1ELb1ELb0EEENS1_19SingleTileSchedulerILb0ELb1ELb1ELi64EEEEEEEEEvNT_6ParamsE$_ZZN5flash25CollectiveMainloopFwdSm90ILi2EN4cute5tupleIJNS1_1CILi1EEES4_S4_EEENS2_IJNS3_ILi64EEES6_S6_EEELi512EN7cutlass10bfloat16_tEfNS8_4arch4Sm90ELb0ELb1ELb1ELb0ELb0ELb0ELb1ELb0ELb0ELb1ELb1ELb0EE3mmaINS_16FlashAttnFwdSm90ISC_NS_21CollectiveEpilogueFwdINS2_IJS6_NS3_ILi512EEES6_EEES5_S9_SB_Li256ELb0ELb1ELb1ELb0EEENS_19SingleTileSchedulerILb0ELb1ELb1ELi64EEEE13SharedStorageENS1_6TensorINS1_11ArrayEngineIfLm128EEENS1_6LayoutINS2_IJNS2_IJNS3_ILi2EEESR_NS3_ILi32EEEEEES4_S4_EEENS2_IJNS2_IJS4_SR_NS3_ILi4EEEEEENS3_ILi0EEESX_EEEEEEENS_7SoftmaxILi2ELi0EEEEEbRKNSC_6ParamsENS8_25PipelineTmaAsyncNoClusterILi2ENS8_16PipelineTmaAsyncILi2EEEEES19_RNS8_13PipelineStateILj2EEERT0_RT1_iRiRKNS_16SeqlenInfoQKNewKILb0ELb0EEENS2_IJiiiiEEERT_ENKUliT_T0_T1_E_clIZSD_ISM_S10_S12_EbS15_S19_S19_S1C_S1E_S1G_iS1H_S1L_S1M_S1O_EUlRS1P_iE1_NS3_ILb0EEENS3_ILb1EEEEEDaiS1P_S1Q_S1R_,@function
        .size           $_ZN7cutlass13device_kernelIN5flash11enable_sm90INS1_16FlashAttnFwdSm90INS1_25CollectiveMainloopFwdSm90ILi2EN4cute5tupleIJNS5_1CILi1EEES8_S8_EEENS6_IJNS7_ILi64EEESA_SA_EEELi512ENS_10bfloat16_tEfNS_4arch4Sm90ELb0ELb1ELb1ELb0ELb0ELb0ELb1ELb0ELb0ELb1ELb1ELb0EEENS1_21CollectiveEpilogueFwdINS6_IJSA_NS7_ILi512EEESA_EEES9_SC_SE_Li256ELb0ELb1ELb1ELb0EEENS1_19SingleTileSchedulerILb0ELb1ELb1ELi64EEEEEEEEEvNT_6ParamsE$_ZZN5flash25CollectiveMainloopFwdSm90ILi2EN4cute5tupleIJNS1_1CILi1EEES4_S4_EEENS2_IJNS3_ILi64EEES6_S6_EEELi512EN7cutlass10bfloat16_tEfNS8_4arch4Sm90ELb0ELb1ELb1ELb0ELb0ELb0ELb1ELb0ELb0ELb1ELb1ELb0EE3mmaINS_16FlashAttnFwdSm90ISC_NS_21CollectiveEpilogueFwdINS2_IJS6_NS3_ILi512EEES6_EEES5_S9_SB_Li256ELb0ELb1ELb1ELb0EEENS_19SingleTileSchedulerILb0ELb1ELb1ELi64EEEE13SharedStorageENS1_6TensorINS1_11ArrayEngineIfLm128EEENS1_6LayoutINS2_IJNS2_IJNS3_ILi2EEESR_NS3_ILi32EEEEEES4_S4_EEENS2_IJNS2_IJS4_SR_NS3_ILi4EEEEEENS3_ILi0EEESX_EEEEEEENS_7SoftmaxILi2ELi0EEEEEbRKNSC_6ParamsENS8_25PipelineTmaAsyncNoClusterILi2ENS8_16PipelineTmaAsyncILi2EEEEES19_RNS8_13PipelineStateILj2EEERT0_RT1_iRiRKNS_16SeqlenInfoQKNewKILb0ELb0EEENS2_IJiiiiEEERT_ENKUliT_T0_T1_E_clIZSD_ISM_S10_S12_EbS15_S19_S19_S1C_S1E_S1G_iS1H_S1L_S1M_S1O_EUlRS1P_iE1_NS3_ILb0EEENS3_ILb1EEEEEDaiS1P_S1Q_S1R_,(.L_x_15174 - $_ZN7cutlass13device_kernelIN5flash11enable_sm90INS1_16FlashAttnFwdSm90INS1_25CollectiveMainloopFwdSm90ILi2EN4cute5tupleIJNS5_1CILi1EEES8_S8_EEENS6_IJNS7_ILi64EEESA_SA_EEELi512ENS_10bfloat16_tEfNS_4arch4Sm90ELb0ELb1ELb1ELb0ELb0ELb0ELb1ELb0ELb0ELb1ELb1ELb0EEENS1_21CollectiveEpilogueFwdINS6_IJSA_NS7_ILi512EEESA_EEES9_SC_SE_Li256ELb0ELb1ELb1ELb0EEENS1_19SingleTileSchedulerILb0ELb1ELb1ELi64EEEEEEEEEvNT_6ParamsE$_ZZN5flash25CollectiveMainloopFwdSm90ILi2EN4cute5tupleIJNS1_1CILi1EEES4_S4_EEENS2_IJNS3_ILi64EEES6_S6_EEELi512EN7cutlass10bfloat16_tEfNS8_4arch4Sm90ELb0ELb1ELb1ELb0ELb0ELb0ELb1ELb0ELb0ELb1ELb1ELb0EE3mmaINS_16FlashAttnFwdSm90ISC_NS_21CollectiveEpilogueFwdINS2_IJS6_NS3_ILi512EEES6_EEES5_S9_SB_Li256ELb0ELb1ELb1ELb0EEENS_19SingleTileSchedulerILb0ELb1ELb1ELi64EEEE13SharedStorageENS1_6TensorINS1_11ArrayEngineIfLm128EEENS1_6LayoutINS2_IJNS2_IJNS3_ILi2EEESR_NS3_ILi32EEEEEES4_S4_EEENS2_IJNS2_IJS4_SR_NS3_ILi4EEEEEENS3_ILi0EEESX_EEEEEEENS_7SoftmaxILi2ELi0EEEEEbRKNSC_6ParamsENS8_25PipelineTmaAsyncNoClusterILi2ENS8_16PipelineTmaAsyncILi2EEEEES19_RNS8_13PipelineStateILj2EEERT0_RT1_iRiRKNS_16SeqlenInfoQKNewKILb0ELb0EEENS2_IJiiiiEEERT_ENKUliT_T0_T1_E_clIZSD_ISM_S10_S12_EbS15_S19_S19_S1C_S1E_S1G_iS1H_S1L_S1M_S1O_EUlRS1P_iE1_NS3_ILb0EEENS3_ILb1EEEEEDaiS1P_S1Q_S1R_)
$_ZN7cutlass13device_kernelIN5flash11enable_sm90INS1_16FlashAttnFwdSm90INS1_25CollectiveMainloopFwdSm90ILi2EN4cute5tupleIJNS5_1CILi1EEES8_S8_EEENS6_IJNS7_ILi64EEESA_SA_EEELi512ENS_10bfloat16_tEfNS_4arch4Sm90ELb0ELb1ELb1ELb0ELb0ELb0ELb1ELb0ELb0ELb1ELb1ELb0EEENS1_21CollectiveEpilogueFwdINS6_IJSA_NS7_ILi512EEESA_EEES9_SC_SE_Li256ELb0ELb1ELb1ELb0EEENS1_19SingleTileSchedulerILb0ELb1ELb1ELi64EEEEEEEEEvNT_6ParamsE$_ZZN5flash25CollectiveMainloopFwdSm90ILi2EN4cute5tupleIJNS1_1CILi1EEES4_S4_EEENS2_IJNS3_ILi64EEES6_S6_EEELi512EN7cutlass10bfloat16_tEfNS8_4arch4Sm90ELb0ELb1ELb1ELb0ELb0ELb0ELb1ELb0ELb0ELb1ELb1ELb0EE3mmaINS_16FlashAttnFwdSm90ISC_NS_21CollectiveEpilogueFwdINS2_IJS6_NS3_ILi512EEES6_EEES5_S9_SB_Li256ELb0ELb1ELb1ELb0EEENS_19SingleTileSchedulerILb0ELb1ELb1ELi64EEEE13SharedStorageENS1_6TensorINS1_11ArrayEngineIfLm128EEENS1_6LayoutINS2_IJNS2_IJNS3_ILi2EEESR_NS3_ILi32EEEEEES4_S4_EEENS2_IJNS2_IJS4_SR_NS3_ILi4EEEEEENS3_ILi0EEESX_EEEEEEENS_7SoftmaxILi2ELi0EEEEEbRKNSC_6ParamsENS8_25PipelineTmaAsyncNoClusterILi2ENS8_16PipelineTmaAsyncILi2EEEEES19_RNS8_13PipelineStateILj2EEERT0_RT1_iRiRKNS_16SeqlenInfoQKNewKILb0ELb0EEENS2_IJiiiiEEERT_ENKUliT_T0_T1_E_clIZSD_ISM_S10_S12_EbS15_S19_S19_S1C_S1E_S1G_iS1H_S1L_S1M_S1O_EUlRS1P_iE1_NS3_ILb0EEENS3_ILb1EEEEEDaiS1P_S1Q_S1R_:
[----:B------:R-:W-:Y:S05]  /*2e580*/  YIELD ;  /* 0x0000000000007946 */ /* 0x000fea0003800000 */
[----:B------:R-:W-:Y:S02]  /*2e590*/  ULDC UR4, c[0x0][0x20] ;  /* 0x0000080000047ab9 */ /* 0x000fe40000000800 */
[----:B------:R-:W-:-:S05]  /*2e5a0*/  VIADD R7, R153, -UR4 ;  /* 0x8000000499077c36 */ /* 0x000fca0008000000 */
[----:B------:R-:W2:Y:S01]  /*2e5b0*/  LDL.64 R8, [R7] ;  /* 0x0000000007087983 */ /* 0x000ea20000100a00 */
[----:B------:R-:W0:Y:S02]  /*2e5c0*/  LDC.64 R4, c[0x0][0x208] ;  /* 0x00008200ff047b82 */ /* 0x000e240000000a00 */
[----:B0-----:R-:W-:Y:S02]  /*2e5d0*/  R2UR UR4, R4 ;  /* 0x00000000040472ca */ /* 0x001fe400000e0000 */
[----:B------:R-:W-:-:S13]  /*2e5e0*/  R2UR UR5, R5 ;  /* 0x00000000050572ca */ /* 0x000fda00000e0000 */
[----:B--2---:R-:W2:Y:S01]  /*2e5f0*/  LD.E R10, desc[UR4][R8.64] ;  /* 0x00000004080a7980 */ /* 0x004ea2000c101900 */
[----:B------:R-:W-:Y:S02]  /*2e600*/  R2UR UR4, R4 ;  /* 0x00000000040472ca */ /* 0x000fe400000e0000 */
[----:B------:R-:W-:-:S13]  /*2e610*/  R2UR UR5, R5 ;  /* 0x00000000050572ca */ /* 0x000fda00000e0000 */
[----:B------:R-:W3:Y:S01]  /*2e620*/  LD.E R12, desc[UR4][R8.64+0x8] ;  /* 0x00000804080c7980 */ /* 0x000ee2000c101900 */
[----:B--2---:R-:W-:-:S05]  /*2e630*/  VIADD R11, R10, 0x1 ;  /* 0x000000010a0b7836 */ /* 0x004fca0000000000 */
[----:B------:R-:W-:-:S13]  /*2e640*/  ISETP.NE.AND P1, PT, R11, 0x2, PT ;  /* 0x000000020b00780c */ /* 0x000fda0003f25270 */
[----:B------:R-:W-:Y:S02]  /*2e650*/  @!P1 R2UR UR6, R4 ;  /* 0x00000000040692ca */ /* 0x000fe400000e0000 */
[----:B------:R-:W-:-:S13]  /*2e660*/  @!P1 R2UR UR7, R5 ;  /* 0x00000000050792ca */ /* 0x000fda00000e0000 */
[----:B------:R-:W2:Y:S01]  /*2e670*/  @!P1 LD.E R13, desc[UR6][R8.64+0x4] ;  /* 0x00000406080d9980 */ /* 0x000ea2000c101900 */
[C---:B------:R-:W-:Y:S02]  /*2e680*/  R2UR UR4, R4.reuse ;  /* 0x00000000040472ca */ /* 0x040fe400000e0000 */
[C---:B------:R-:W-:Y:S02]  /*2e690*/  R2UR UR5, R5.reuse ;  /* 0x00000000050572ca */ /* 0x040fe400000e0000 */
[C---:B------:R-:W-:Y:S02]  /*2e6a0*/  R2UR UR6, R4.reuse ;  /* 0x00000000040672ca */ /* 0x040fe400000e0000 */
[C---:B------:R-:W-:Y:S02]  /*2e6b0*/  R2UR UR7, R5.reuse ;  /* 0x00000000050772ca */ /* 0x040fe400000e0000 */
[----:B------:R-:W-:Y:S02]  /*2e6c0*/  @!P1 R2UR UR8, R4 ;  /* 0x00000000040892ca */ /* 0x000fe400000e0000 */
[----:B------:R-:W-:-:S02]  /*2e6d0*/  @!P1 R2UR UR9, R5 ;  /* 0x00000000050992ca */ /* 0x000fc400000e0000 */
[----:B------:R-:W-:Y:S02]  /*2e6e0*/  @!P1 R2UR UR10, R4 ;  /* 0x00000000040a92ca */ /* 0x000fe400000e0000 */
[----:B------:R-:W-:Y:S01]  /*2e6f0*/  @!P1 R2UR UR11, R5 ;  /* 0x00000000050b92ca */ /* 0x000fe200000e0000 */
[----:B---3--:R-:W-:Y:S01]  /*2e700*/  VIADD R19, R12, 0x1 ;  /* 0x000000010c137836 */ /* 0x008fe20000000000 */
[----:B------:R-:W-:Y:S04]  /*2e710*/  ST.E desc[UR4][R8.64], R11 ;  /* 0x0000000b08007985 */ /* 0x000fe8000c101904 */
[----:B------:R-:W-:Y:S04]  /*2e720*/  ST.E desc[UR6][R8.64+0x8], R19 ;  /* 0x0000081308007985 */ /* 0x000fe8000c101906 */
[----:B------:R-:W-:Y:S01]  /*2e730*/  @!P1 ST.E desc[UR8][R8.64], RZ ;  /* 0x000000ff08009985 */ /* 0x000fe2000c101908 */
[----:B--2---:R-:W-:-:S05]  /*2e740*/  @!P1 LOP3.LUT R21, R13, 0x1, RZ, 0x3c, !PT ;  /* 0x000000010d159812 */ /* 0x004fca00078e3cff */
[----:B------:R0:W-:Y:S04]  /*2e750*/  @!P1 ST.E desc[UR10][R8.64+0x4], R21 ;  /* 0x0000041508009985 */ /* 0x0001e8000c10190a */
[----:B------:R-:W2:Y:S01]  /*2e760*/  LDL.64 R14, [R7+0x18] ;  /* 0x00001800070e7983 */ /* 0x000ea20000100a00 */
[----:B------:R-:W-:Y:S02]  /*2e770*/  R2UR UR4, R4 ;  /* 0x00000000040472ca */ /* 0x000fe400000e0000 */
[----:B------:R-:W-:Y:S01]  /*2e780*/  R2UR UR5, R5 ;  /* 0x00000000050572ca */ /* 0x000fe200000e0000 */
[----:B------:R-:W3:-:S12]  /*2e790*/  LDL.64 R12, [R7] ;  /* 0x00000000070c7983 */ /* 0x000ed80000100a00 */
[----:B--2---:R-:W2:Y:S01]  /*2e7a0*/  LD.E R18, desc[UR4][R14.64+0x1c] ;  /* 0x00001c040e127980 */ /* 0x004ea2000c101900 */
[C---:B------:R-:W-:Y:S02]  /*2e7b0*/  R2UR UR4, R4.reuse ;  /* 0x00000000040472ca */ /* 0x040fe400000e0000 */
[C---:B------:R-:W-:Y:S02]  /*2e7c0*/  R2UR UR5, R5.reuse ;  /* 0x00000000050572ca */ /* 0x040fe400000e0000 */
[----:B------:R-:W-:Y:S02]  /*2e7d0*/  R2UR UR6, R4 ;  /* 0x00000000040672ca */ /* 0x000fe400000e0000 */
[----:B------:R-:W-:Y:S01]  /*2e7e0*/  R2UR UR7, R5 ;  /* 0x00000000050772ca */ /* 0x000fe200000e0000 */
[----:B------:R-:W-:Y:S01]  /*2e7f0*/  BSSY B3, `(.L_x_5272) ;  /* 0x0000009000037945 */ /* 0x000fe20003800000 */
[----:B0-----:R-:W-:Y:S02]  /*2e800*/  IMAD.MOV.U32 R8, RZ, RZ, R152 ;  /* 0x000000ffff087224 */ /* 0x001fe400078e0098 */
[----:B------:R-:W-:-:S05]  /*2e810*/  IMAD.MOV.U32 R9, RZ, RZ, R2 ;  /* 0x000000ffff097224 */ /* 0x000fca00078e0002 */
[----:B---3--:R0:W5:Y:S04]  /*2e820*/  LD.E R20, desc[UR4][R12.64] ;  /* 0x000000040c147980 */ /* 0x008168000c101900 */
[----:B------:R0:W5:Y:S01]  /*2e830*/  LD.E R11, desc[UR6][R12.64+0x4] ;  /* 0x000004060c0b7980 */ /* 0x000162000c101900 */
[----:B--2---:R-:W-:-:S04]  /*2e840*/  LOP3.LUT R18, R18, 0x1, RZ, 0xfc, !PT ;  /* 0x0000000112127812 */ /* 0x004fc800078efcff */
[----:B------:R-:W-:-:S13]  /*2e850*/  ISETP.NE.AND P1, PT, R18, 0x3, PT ;  /* 0x000000031200780c */ /* 0x000fda0003f25270 */
[----:B0-----:R-:W-:Y:S05]  /*2e860*/  @!P1 BRA `(.L_x_5273) ;  /* 0x0000000000049947 */ /* 0x001fea0003800000 */
[----:B------:R-:W-:Y:S01]  /*2e870*/  BPT.TRAP 0x1 ;  /* 0x000000040000795c */ /* 0x000fe20000300000 */
.L_x_5273:
[----:B------:R-:W-:Y:S05]  /*2e880*/  BSYNC B3 ;  /* 0x0000000000037941 */ /* 0x000fea0003800000 */
.L_x_5272:
[----:B------:R-:W-:Y:S02]  /*2e890*/  R2UR UR4, R4 ;  /* 0x00000000040472ca */ /* 0x000fe400000e0000 */
[----:B------:R-:W-:-:S13]  /*2e8a0*/  R2UR UR5, R5 ;  /* 0x00000000050572ca */ /* 0x000fda00000e0000 */
[----:B------:R-:W2:Y:S01]  /*2e8b0*/  LD.E.64 R18, desc[UR4][R14.64+0x8] ;  /* 0x000008040e127980 */ /* 0x000ea2000c101b00 */
[----:B-----5:R-:W-:Y:S02]  /*2e8c0*/  SHF.L.U32 R21, R11, 0x1f, RZ ;  /* 0x0000001f0b157819 */ /* 0x020fe400000006ff */
[----:B--2---:R-:W-:-:S05]  /*2e8d0*/  MOV R19, R18 ;  /* 0x0000001200137202 */ /* 0x004fca0000000f00 */
[----:B------:R-:W-:-:S04]  /*2e8e0*/  IMAD R20, R20, 0x8, R19 ;  /* 0x0000000814147824 */ /* 0x000fc800078e0213 */
[----:B------:R0:W1:Y:S01]  /*2e8f0*/  SYNCS.PHASECHK.TRANS64.TRYWAIT P1, [R20+URZ], R21 ;  /* 0x00000015140075a7 */ /* 0x000062000802017f */
[----:B------:R-:W2:Y:S01]  /*2e900*/  LD.E R19, desc[UR4][R14.64+0x1c] ;  /* 0x00001c040e137980 */ /* 0x000ea2000c101900 */
[----:B------:R-:W-:Y:S02]  /*2e910*/  R2UR UR6, R4 ;  /* 0x00000000040672ca */ /* 0x000fe400000e0000 */
[----:B------:R-:W-:Y:S01]  /*2e920*/  R2UR UR7, R5 ;  /* 0x00000000050772ca */ /* 0x000fe200000e0000 */
[----:B------:R0:W5:Y:S01]  /*2e930*/  LD.E R11, desc[UR4][R12.64] ;  /* 0x000000040c0b7980 */ /* 0x000162000c101900 */
[----:B------:R-:W-:Y:S11]  /*2e940*/  BSSY B3, `(.L_x_5274) ;  /* 0x0000006000037945 */ /* 0x000ff60003800000 */
[----:B------:R0:W5:Y:S01]  /*2e950*/  LD.E R18, desc[UR6][R12.64+0x4] ;  /* 0x000004060c127980 */ /* 0x000162000c101900 */
[----:B--2---:R-:W-:-:S04]  /*2e960*/  LOP3.LUT R19, R19, 0x1, RZ, 0xfc, !PT ;  /* 0x0000000113137812 */ /* 0x004fc800078efcff */
[----:B------:R-:W-:-:S13]  /*2e970*/  ISETP.NE.AND P2, PT, R19, 0x3, PT ;  /* 0x000000031300780c */ /* 0x000fda0003f45270 */
[----:B01----:R-:W-:Y:S05]  /*2e980*/  @!P2 BRA `(.L_x_5275) ;  /* 0x000000000004a947 */ /* 0x003fea0003800000 */
[----:B------:R-:W-:Y:S01]  /*2e990*/  BPT.TRAP 0x1 ;  /* 0x000000040000795c */ /* 0x000fe20000300000 */
.L_x_5275:
[----:B------:R-:W-:Y:S05]  /*2e9a0*/  BSYNC B3 ;  /* 0x0000000000037941 */ /* 0x000fea0003800000 */
.L_x_5274:
[----:B------:R-:W-:Y:S04]  /*2e9b0*/  BSSY B3, `(.L_x_5276) ;  /* 0x000000a000037945 */ /* 0x000fe80003800000 */
[----:B------:R-:W-:Y:S05]  /*2e9c0*/  @P1 BRA `(.L_x_5277) ;  /* 0x0000000000201947 */ /* 0x000fea0003800000 */
[----:B------:R-:W-:Y:S02]  /*2e9d0*/  R2UR UR4, R4 ;  /* 0x00000000040472ca */ /* 0x000fe400000e0000 */
[----:B------:R-:W-:-:S13]  /*2e9e0*/  R2UR UR5, R5 ;  /* 0x00000000050572ca */ /* 0x000fda00000e0000 */
[----:B------:R-:W2:Y:S01]  /*2e9f0*/  LD.E.64 R14, desc[UR4][R14.64+0x8] ;  /* 0x000008040e0e7980 */ /* 0x000ea2000c101b00 */
[----:B-----5:R-:W-:Y:S02]  /*2ea00*/  SHF.L.U32 R18, R18, 0x1f, RZ ;  /* 0x0000001f12127819 */ /* 0x020fe400000006ff */
[----:B--2---:R-:W-:-:S05]  /*2ea10*/  MOV R12, R14 ;  /* 0x0000000e000c7202 */ /* 0x004fca0000000f00 */
[----:B------:R-:W-:-:S04]  /*2ea20*/  IMAD R11, R11, 0x8, R12 ;  /* 0x000000080b0b7824 */ /* 0x000fc800078e020c */
[----:B------:R-:W0:Y:S02]  /*2ea30*/  SYNCS.PHASECHK.TRANS64.TRYWAIT P1, [R11+URZ], R18 ;  /* 0x000000120b0075a7 */ /* 0x000e24000802017f */
[----:B0-----:R-:W-:Y:S05]  /*2ea40*/  @!P1 BRA `(.L_x_5278) ;  /* 0x00000118001c9947 */ /* 0x001fea0003800000 */
.L_x_5277:
[----:B------:R-:W-:Y:S05]  /*2ea50*/  BSYNC B3 ;  /* 0x0000000000037941 */ /* 0x000fea0003800000 */
.L_x_5276:
[----:B0----5:R-:W2:Y:S04]  /*2ea60*/  LDL.64 R18, [R7] ;  /* 0x0000000007127983 */ /* 0x021ea80000100a00 */
[----:B------:R-:W3:Y:S01]  /*2ea70*/  LDL.64 R14, [R7+0x28] ;  /* 0x00002800070e7983 */ /* 0x000ee20000100a00 */
[C---:B------:R-:W-:Y:S02]  /*2ea80*/  R2UR UR6, R4.reuse ;  /* 0x00000000040672ca */ /* 0x040fe400000e0000 */
[C---:B------:R-:W-:Y:S01]  /*2ea90*/  R2UR UR7, R5.reuse ;  /* 0x00000000050772ca */ /* 0x040fe200000e0000 */
[----:B------:R-:W4:Y:S01]  /*2eaa0*/  LDL.64 R12, [R7+0x20] ;  /* 0x00002000070c7983 */ /* 0x000f220000100a00 */
[C---:B------:R-:W-:Y:S02]  /*2eab0*/  R2UR UR4, R4.reuse ;  /* 0x00000000040472ca */ /* 0x040fe400000e0000 */
[----:B------:R-:W-:Y:S01]  /*2eac0*/  R2UR UR5, R5 ;  /* 0x00000000050572ca */ /* 0x000fe200000e0000 */
[----:B------:R-:W4:Y:S08]  /*2ead0*/  LDL.64 R20, [R7+0x8] ;  /* 0x0000080007147983 */ /* 0x000f300000100a00 */
[----:B--2---:R-:W2:Y:S04]  /*2eae0*/  LD.E R19, desc[UR6][R18.64] ;  /* 0x0000000612137980 */ /* 0x004ea8000c101900 */
[----:B---3--:R-:W2:Y:S01]  /*2eaf0*/  LD.E.64 R56, desc[UR4][R14.64] ;  /* 0x000000040e387980 */ /* 0x008ea2000c101b00 */
[----:B------:R-:W-:Y:S05]  /*2eb00*/  WARPSYNC.ALL ;  /* 0x0000000000007948 */ /* 0x000fea0003800000 */
[----:B------:R-:W-:-:S02]  /*2eb10*/  R2UR UR4, R4 ;  /* 0x00000000040472ca */ /* 0x000fc400000e0000 */
[C---:B------:R-:W-:Y:S02]  /*2eb20*/  R2UR UR5, R5.reuse ;  /* 0x00000000050572ca */ /* 0x040fe400000e0000 */
[----:B------:R-:W-:Y:S02]  /*2eb30*/  R2UR UR6, R4 ;  /* 0x00000000040672ca */ /* 0x000fe400000e0000 */
[----:B------:R-:W-:-:S09]  /*2eb40*/  R2UR UR7, R5 ;  /* 0x00000000050772ca */ /* 0x000fd200000e0000 */
[----:B----4-:R0:W-:Y:S04]  /*2eb50*/  ST.E desc[UR4][R20.64], RZ ;  /* 0x000000ff14007985 */ /* 0x0101e8000c101904 */
[----:B------:R-:W3:Y:S01]  /*2eb60*/  LD.E.64 R14, desc[UR6][R12.64] ;  /* 0x000000060c0e7980 */ /* 0x000ee2000c101b00 */
[----:B--2---:R-:W-:Y:S01]  /*2eb70*/  IMAD R18, R19, 0x200, R56 ;  /* 0x0000020013127824 */ /* 0x004fe200078e0238 */
[----:B------:R-:W-:Y:S01]  /*2eb80*/  WARPGROUP.ARRIVE ;  /* 0x00000000000079c5 */ /* 0x000fe20000000000 */
[----:B------:R-:W-:Y:S01]  /*2eb90*/  IMAD.MOV.U32 R19, RZ, RZ, R57 ;  /* 0x000000ffff137224 */ /* 0x000fe200078e0039 */
[----:B------:R-:W-:Y:S01]  /*2eba0*/  R2UR UR8, R4 ;  /* 0x00000000040872ca */ /* 0x000fe200000e0000 */
[----:B------:R-:W-:Y:S01]  /*2ebb0*/  IMAD.MOV.U32 R11, RZ, RZ, 0x1 ;  /* 0x00000001ff0b7424 */ /* 0x000fe200078e00ff */
[----:B------:R-:W-:-:S02]  /*2ebc0*/  R2UR UR6, R18 ;  /* 0x00000000120672ca */ /* 0x000fc400000e0000 */
[----:B------:R-:W-:Y:S02]  /*2ebd0*/  R2UR UR7, R19 ;  /* 0x00000000130772ca */ /* 0x000fe400000e0000 */
[C---:B------:R-:W-:Y:S02]  /*2ebe0*/  R2UR UR9, R5.reuse ;  /* 0x00000000050972ca */ /* 0x040fe400000e0000 */
[----:B------:R-:W-:Y:S02]  /*2ebf0*/  R2UR UR10, R4 ;  /* 0x00000000040a72ca */ /* 0x000fe400000e0000 */
[----:B------:R-:W-:Y:S02]  /*2ec00*/  R2UR UR11, R5 ;  /* 0x00000000050b72ca */ /* 0x000fe400000e0000 */
[----:B---3--:R-:W-:Y:S02]  /*2ec10*/  R2UR UR4, R14 ;  /* 0x000000000e0472ca */ /* 0x008fe400000e0000 */
[----:B------:R-:W-:-:S13]  /*2ec20*/  R2UR UR5, R15 ;  /* 0x000000000f0572ca */ /* 0x000fda00000e0000 */
[----:B------:R-:W-:Y:S03]  /*2ec30*/  HGMMA.64x64x16.F32.BF16 R24, gdesc[UR4], RZ, !UPT, gsb0 ;  /* 0x00e00000041879f0 */ /* 0x000fe6000c0018ff */
[----:B------:R-:W-:Y:S02]  /*2ec40*/  WARPGROUP.DEPBAR.LE gsb0, 0x0 ;  /* 0x00008000000079c5 */ /* 0x000fe40000010000 */
[----:B------:R0:W-:Y:S04]  /*2ec50*/  ST.E desc[UR8][R20.64], R11 ;  /* 0x0000000b14007985 */ /* 0x0001e8000c101908 */
[----:B------:R-:W2:Y:S01]  /*2ec60*/  LD.E.64 R14, desc[UR10][R12.64] ;  /* 0x0000000a0c0e7980 */ /* 0x000ea2000c101b00 */
[----:B------:R-:W-:Y:S01]  /*2ec70*/  VIADD R56, R18, 0x2 ;  /* 0x0000000212387836 */ /* 0x000fe20000000000 */
[----:B------:R-:W-:Y:S01]  /*2ec80*/  R2UR UR7, R57 ;  /* 0x00000000390772ca */ /* 0x000fe200000e0000 */
[----:B------:R-:W-:Y:S01]  /*2ec90*/  WARPGROUP.ARRIVE ;  /* 0x00000000000079c5 */ /* 0x000fe20000000000 */
[----:B------:R-:W-:-:S02]  /*2eca0*/  R2UR UR8, R4 ;  /* 0x00000000040872ca */ /* 0x000fc400000e0000 */
[----:B------:R-:W-:Y:S02]  /*2ecb0*/  R2UR UR6, R56 ;  /* 0x00000000380672ca */ /* 0x000fe400000e0000 */
[C---:B------:R-:W-:Y:S02]  /*2ecc0*/  R2UR UR9, R5.reuse ;  /* 0x00000000050972ca */ /* 0x040fe400000e0000 */
[----:B------:R-:W-:Y:S02]  /*2ecd0*/  R2UR UR10, R4 ;  /* 0x00000000040a72ca */ /* 0x000fe400000e0000 */
[----:B------:R-:W-:Y:S01]  /*2ece0*/  R2UR UR11, R5 ;  /* 0x00000000050b72ca */ /* 0x000fe200000e0000 */
[----:B--2---:R-:W-:Y:S01]  /*2ecf0*/  VIADD R14, R14, 0x2 ;  /* 0x000000020e0e7836 */ /* 0x004fe20000000000 */
[----:B------:R-:W-:-:S04]  /*2ed00*/  R2UR UR5, R15 ;  /* 0x000000000f0572ca */ /* 0x000fc800000e0000 */
[----:B------:R-:W-:-:S13]  /*2ed10*/  R2UR UR4, R14 ;  /* 0x000000000e0472ca */ /* 0x000fda00000e0000 */
[----:B------:R-:W-:Y:S03]  /*2ed20*/  HGMMA.64x64x16.F32.BF16 R24, gdesc[UR4], R24, gsb0 ;  /* 0x00e00000041879f0 */ /* 0x000fe60008001818 */
        /* <DEDUP_REMOVED lines=19> */
[----:B------:R-:W-:Y:S01]  /*2ee60*/  WARPGROUP.ARRIVE ;  /* 0x00000000000079c5 */ /* 0x000fe20000000000 */
[----:B------:R-:W-:Y:S01]  /*2ee70*/  IMAD.MOV.U32 R19, RZ, RZ, R57 ;  /* 0x000000ffff137224 */ /* 0x000fe200078e0039 */
[----:B------:R-:W-:-:S02]  /*2ee80*/  R2UR UR8, R4 ;  /* 0x00000000040872ca */ /* 0x000fc400000e0000 */
[----:B------:R-:W-:Y:S02]  /*2ee90*/  R2UR UR6, R18 ;  /* 0x00000000120672ca */ /* 0x000fe400000e0000 */
        /* <DEDUP_REMOVED lines=8> */
[----:B------:R-:W2:Y:S01]  /*2ef20*/  LDL.64 R14, [R7+0x40] ;  /* 0x00004000070e7983 */ /* 0x000ea20000100a00 */
[----:B------:R-:W-:-:S02]  /*2ef30*/  R2UR UR4, R4 ;  /* 0x00000000040472ca */ /* 0x000fc400000e0000 */
[----:B------:R-:W-:Y:S01]  /*2ef40*/  R2UR UR5, R5 ;  /* 0x00000000050572ca */ /* 0x000fe200000e0000 */
[----:B------:R-:W3:-:S12]  /*2ef50*/  LDL.64 R12, [R7] ;  /* 0x00000000070c7983 */ /* 0x000ed80000100a00 */
[----:B--2---:R-:W2:Y:S01]  /*2ef60*/  LD.E R18, desc[UR4][R14.64+0x1c] ;  /* 0x00001c040e127980 */ /* 0x004ea2000c101900 */
[C---:B------:R-:W-:Y:S02]  /*2ef70*/  R2UR UR4, R4.reuse ;  /* 0x00000000040472ca */ /* 0x040fe400000e0000 */
[C---:B------:R-:W-:Y:S02]  /*2ef80*/  R2UR UR5, R5.reuse ;  /* 0x00000000050572ca */ /* 0x040fe400000e0000 */
[----:B------:R-:W-:Y:S02]  /*2ef90*/  R2UR UR6, R4 ;  /* 0x00000000040672ca */ /* 0x000fe400000e0000 */
[----:B------:R-:W-:Y:S01]  /*2efa0*/  R2UR UR7, R5 ;  /* 0x00000000050772ca */ /* 0x000fe200000e0000 */
[----:B------:R-:W-:Y:S08]  /*2efb0*/  BSSY B3, `(.L_x_5279) ;  /* 0x0000007000037945 */ /* 0x000ff00003800000 */
[----:B---3--:R0:W5:Y:S04]  /*2efc0*/  LD.E R56, desc[UR4][R12.64] ;  /* 0x000000040c387980 */ /* 0x008168000c101900 */
[----:B------:R0:W5:Y:S01]  /*2efd0*/  LD.E R57, desc[UR6][R12.64+0x4] ;  /* 0x000004060c397980 */ /* 0x000162000c101900 */
[----:B--2---:R-:W-:-:S04]  /*2efe0*/  LOP3.LUT R18, R18, 0x1, RZ, 0xfc, !PT ;  /* 0x0000000112127812 */ /* 0x004fc800078efcff */
[----:B------:R-:W-:-:S13]  /*2eff0*/  ISETP.NE.AND P1, PT, R18, 0x3, PT ;  /* 0x000000031200780c */ /* 0x000fda0003f25270 */
[----:B0-----:R-:W-:Y:S05]  /*2f000*/  @!P1 BRA `(.L_x_5280) ;  /* 0x0000000000049947 */ /* 0x001fea0003800000 */
[----:B------:R-:W-:Y:S01]  /*2f010*/  BPT.TRAP 0x1 ;  /* 0x000000040000795c */ /* 0x000fe20000300000 */
.L_x_5280:
[----:B------:R-:W-:Y:S05]  /*2f020*/  BSYNC B3 ;  /* 0x0000000000037941 */ /* 0x000fea0003800000 */
.L_x_5279:
        /* <DEDUP_REMOVED lines=17> */
.L_x_5282:
[----:B------:R-:W-:Y:S05]  /*2f140*/  BSYNC B3 ;  /* 0x0000000000037941 */ /* 0x000fea0003800000 */
.L_x_5281:
        /* <DEDUP_REMOVED lines=10> */
.L_x_5284:
[----:B------:R-:W-:Y:S05]  /*2f1f0*/  BSYNC B3 ;  /* 0x0000000000037941 */ /* 0x000fea0003800000 */
.L_x_5283:
[----:B------:R-:W2:Y:S04]  /*2f200*/  LDL.64 R56, [R7] ;  /* 0x0000000007387983 */ /* 0x000ea80000100a00 */
[----:B------:R-:W3:Y:S04]  /*2f210*/  LDL.64 R20, [R7+0x58] ;  /* 0x0000580007147983 */ /* 0x000ee80000100a00 */
[----:B------:R-:W4:Y:S04]  /*2f220*/  LDL.64 R12, [R7+0x48] ;  /* 0x00004800070c7983 */ /* 0x000f280000100a00 */
[----:B0----5:R-:W4:Y:S01]  /*2f230*/  LDL.64 R18, [R7+0x50] ;  /* 0x0000500007127983 */ /* 0x021f220000100a00 */
[----:B------:R-:W-:-:S02]  /*2f240*/  R2UR UR6, R4 ;  /* 0x00000000040672ca */ /* 0x000fc400000e0000 */
[C---:B------:R-:W-:Y:S02]  /*2f250*/  R2UR UR7, R5.reuse ;  /* 0x00000000050772ca */ /* 0x040fe400000e0000 */
[----:B------:R-:W-:Y:S02]  /*2f260*/  R2UR UR4, R4 ;  /* 0x00000000040472ca */ /* 0x000fe400000e0000 */
[----:B------:R-:W-:-:S09]  /*2f270*/  R2UR UR5, R5 ;  /* 0x00000000050572ca */ /* 0x000fd200000e0000 */
[----:B--2---:R-:W2:Y:S04]  /*2f280*/  LD.E R57, desc[UR6][R56.64] ;  /* 0x0000000638397980 */ /* 0x004ea8000c101900 */
[----:B---3--:R-:W2:Y:S01]  /*2f290*/  LD.E.64 R14, desc[UR4][R20.64] ;  /* 0x00000004140e7980 */ /* 0x008ea2000c101b00 */
[----:B------:R-:W-:Y:S05]  /*2f2a0*/  WARPSYNC.ALL ;  /* 0x0000000000007948 */ /* 0x000fea0003800000 */
[----:B------:R-:W-:-:S02]  /*2f2b0*/  R2UR UR6, R4 ;  /* 0x00000000040672ca */ /* 0x000fc400000e0000 */
[C---:B------:R-:W-:Y:S02]  /*2f2c0*/  R2UR UR7, R5.reuse ;  /* 0x00000000050772ca */ /* 0x040fe400000e0000 */
[----:B------:R-:W-:Y:S02]  /*2f2d0*/  R2UR UR4, R4 ;  /* 0x00000000040472ca */ /* 0x000fe400000e0000 */
[----:B------:R-:W-:-:S09]  /*2f2e0*/  R2UR UR5, R5 ;  /* 0x00000000050572ca */ /* 0x000fd200000e0000 */
[----:B----4-:R-:W3:Y:S04]  /*2f2f0*/  LD.E R60, desc[UR6][R12.64] ;  /* 0x000000060c3c7980 */ /* 0x010ee8000c101900 */
[----:B------:R-:W4:Y:S01]  /*2f300*/  LD.E.64 R58, desc[UR4][R18.64] ;  /* 0x00000004123a7980 */ /* 0x000f22000c101b00 */
[----:B------:R-:W-:Y:S01]  /*2f310*/  WARPGROUP.ARRIVE ;  /* 0x00000000000079c5 */ /* 0x000fe20000000000 */
[C---:B------:R-:W-:Y:S02]  /*2f320*/  R2UR UR8, R4.reuse ;  /* 0x00000000040872ca */ /* 0x040fe400000e0000 */
[----:B------:R-:W-:Y:S02]  /*2f330*/  R2UR UR9, R5 ;  /* 0x00000000050972ca */ /* 0x000fe400000e0000 */
[----:B------:R-:W-:-:S02]  /*2f340*/  R2UR UR10, R4 ;  /* 0x00000000040a72ca */ /* 0x000fc400000e0000 */
[----:B------:R-:W-:Y:S01]  /*2f350*/  R2UR UR11, R5 ;  /* 0x00000000050b72ca */ /* 0x000fe200000e0000 */
[----:B--2---:R-:W-:Y:S01]  /*2f360*/  IMAD R14, R57, 0x1000, R14 ;  /* 0x00001000390e7824 */ /* 0x004fe200078e020e */
[----:B------:R-:W-:-:S04]  /*2f370*/  R2UR UR7, R15 ;  /* 0x000000000f0772ca */ /* 0x000fc800000e0000 */
[----:B------:R-:W-:Y:S02]  /*2f380*/  R2UR UR6, R14 ;  /* 0x000000000e0672ca */ /* 0x000fe400000e0000 */
[----:B---3--:R-:W-:Y:S02]  /*2f390*/  ISETP.NE.U32.AND P1, PT, R60, RZ, PT ;  /* 0x000000ff3c00720c */ /* 0x008fe40003f25070 */
[----:B----4-:R-:W-:Y:S02]  /*2f3a0*/  R2UR UR4, R58 ;  /* 0x000000003a0472ca */ /* 0x010fe400000e0000 */
[----:B------:R-:W-:-:S09]  /*2f3b0*/  R2UR UR5, R59 ;  /* 0x000000003b0572ca */ /* 0x000fd200000e0000 */
[----:B------:R-:W-:-:S05]  /*2f3c0*/  VOTEU.ANY UP0, P1 ;  /* 0x00000000003f7886 */ /* 0x000fca0000800100 */
[----:B------:R-:W-:Y:S03]  /*2f3d0*/  HGMMA.64x64x16.F32.BF16 R24, gdesc[UR4], R24, UP0, gsb0 ;  /* 0x00e00000041879f0 */ /* 0x000fe6000b801818 */
[----:B------:R-:W-:Y:S02]  /*2f3e0*/  WARPGROUP.DEPBAR.LE gsb0, 0x0 ;  /* 0x00008000000079c5 */ /* 0x000fe40000010000 */
[----:B------:R-:W-:Y:S04]  /*2f3f0*/  ST.E desc[UR8][R12.64], R11 ;  /* 0x0000000b0c007985 */ /* 0x000fe8000c101908 */
[----:B------:R-:W2:Y:S01]  /*2f400*/  LD.E.64 R20, desc[UR10][R18.64] ;  /* 0x0000000a12147980 */ /* 0x000ea2000c101b00 */
[----:B------:R-:W-:Y:S01]  /*2f410*/  VIADD R56, R14, 0x2 ;  /* 0x000000020e387836 */ /* 0x000fe20000000000 */
[----:B------:R-:W-:Y:S01]  /*2f420*/  WARPGROUP.ARRIVE ;  /* 0x00000000000079c5 */ /* 0x000fe20000000000 */
[----:B------:R-:W-:Y:S01]  /*2f430*/  IMAD.MOV.U32 R57, RZ, RZ, R15 ;  /* 0x000000ffff397224 */ /* 0x000fe200078e000f */
[----:B------:R-:W-:-:S02]  /*2f440*/  R2UR UR8, R4 ;  /* 0x00000000040872ca */ /* 0x000fc400000e0000 */
[----:B------:R-:W-:Y:S02]  /*2f450*/  R2UR UR6, R56 ;  /* 0x00000000380672ca */ /* 0x000fe400000e0000 */
        /* <DEDUP_REMOVED lines=236> */
[----:B------:R-:W-:Y:S01]  /*30320*/  UMOV UR4, 0x1 ;  /* 0x0000000100047882 */ /* 0x000fe20000000000 */
[----:B------:R-:W-:Y:S01]  /*30330*/  IMAD.MOV.U32 R57, RZ, RZ, R15 ;  /* 0x000000ffff397224 */ /* 0x000fe200078e000f */
[----:B------:R-:W0:Y:S01]  /*30340*/  S2R R62, SR_TID.X ;  /* 0x00000000003e7919 */ /* 0x000e220000002100 */
[----:B------:R-:W-:Y:S01]  /*30350*/  UISETP.NE.U32.AND UP0, UPT, UR4, URZ, UPT ;  /* 0x0000003f0400728c */ /* 0x000fe2000bf05070 */
[----:B------:R-:W-:Y:S01]  /*30360*/  WARPGROUP.ARRIVE ;  /* 0x00000000000079c5 */ /* 0x000fe20000000000 */
[----:B------:R-:W-:-:S02]  /*30370*/  R2UR UR6, R4 ;  /* 0x00000000040672ca */ /* 0x000fc400000e0000 */
[----:B------:R-:W-:Y:S02]  /*30380*/  R2UR UR11, R57 ;  /* 0x00000000390b72ca */ /* 0x000fe400000e0000 */
[C---:B------:R-:W-:Y:S02]  /*30390*/  R2UR UR7, R5.reuse ;  /* 0x00000000050772ca */ /* 0x040fe400000e0000 */
[----:B------:R-:W-:Y:S02]  /*303a0*/  R2UR UR12, R4 ;  /* 0x00000000040c72ca */ /* 0x000fe400000e0000 */
[----:B------:R-:W-:Y:S02]  /*303b0*/  R2UR UR13, R5 ;  /* 0x00000000050d72ca */ /* 0x000fe400000e0000 */
[----:B0-----:R-:W-:-:S06]  /*303c0*/  SHF.R.U32.HI R58, RZ, 0x7, R62 ;  /* 0x00000007ff3a7819 */ /* 0x001fcc000001163e */
[----:B------:R-:W0:Y:S02]  /*303d0*/  SHFL.IDX PT, R58, R58, RZ, 0x1f ;  /* 0x00001fff3a3a7589 */ /* 0x000e2400000e0000 */
[----:B0-----:R-:W-:-:S04]  /*303e0*/  ISETP.GT.AND P1, PT, R58, 0x7f, PT ;  /* 0x0000007f3a00780c */ /* 0x001fc80003f24270 */
[----:B------:R-:W-:-:S05]  /*303f0*/  SEL R59, RZ, 0x2, !P1 ;  /* 0x00000002ff3b7807 */ /* 0x000fca0004800000 */
[----:B------:R-:W-:-:S05]  /*30400*/  IMAD.IADD R56, R59, 0x1, R60 ;  /* 0x000000013b387824 */ /* 0x000fca00078e023c */
[----:B------:R-:W-:Y:S02]  /*30410*/  R2UR UR10, R56 ;  /* 0x00000000380a72ca */ /* 0x000fe400000e0000 */
[----:B--2---:R-:W-:Y:S02]  /*30420*/  IADD3 R20, R59, 0x800, R20 ;  /* 0x000008003b147810 */ /* 0x004fe40007ffe014 */
[----:B------:R-:W-:Y:S02]  /*30430*/  R2UR UR9, R21 ;  /* 0x00000000150972ca */ /* 0x000fe400000e0000 */
[----:B------:R-:W-:-:S13]  /*30440*/  R2UR UR8, R20 ;  /* 0x00000000140872ca */ /* 0x000fda00000e0000 */
[----:B------:R-:W-:Y:S03]  /*30450*/  HGMMA.64x64x16.F32.BF16 R24, gdesc[UR8], R24, UP0, gsb0 ;  /* 0x00e00000081879f0 */ /* 0x000fe6000b801818 */
[----:B------:R-:W-:Y:S02]  /*30460*/  WARPGROUP.DEPBAR.LE gsb0, 0x0 ;  /* 0x00008000000079c5 */ /* 0x000fe40000010000 */
[----:B------:R-:W-:Y:S04]  /*30470*/  ST.E desc[UR6][R12.64], R11 ;  /* 0x0000000b0c007985 */ /* 0x000fe8000c101906 */
[----:B------:R-:W2:Y:S01]  /*30480*/  LD.E.64 R20, desc[UR12][R18.64] ;  /* 0x0000000c12147980 */ /* 0x000ea2000c101b00 */
[----:B------:R-:W-:Y:S01]  /*30490*/  IMAD.MOV.U32 R63, RZ, RZ, 0x4 ;  /* 0x00000004ff3f7424 */ /* 0x000fe200078e00ff */
[----:B------:R-:W-:Y:S01]  /*304a0*/  WARPGROUP.ARRIVE ;  /* 0x00000000000079c5 */ /* 0x000fe20000000000 */
[----:B------:R-:W-:Y:S01]  /*304b0*/  IMAD.MOV.U32 R57, RZ, RZ, R15 ;  /* 0x000000ffff397224 */ /* 0x000fe200078e000f */
[----:B------:R-:W-:-:S02]  /*304c0*/  R2UR UR8, R4 ;  /* 0x00000000040872ca */ /* 0x000fc400000e0000 */
[----:B------:R-:W-:Y:S02]  /*304d0*/  SEL R61, R63, 0x2, P1 ;  /* 0x000000023f3d7807 */ /* 0x000fe40000800000 */
[----:B------:R-:W-:Y:S02]  /*304e0*/  R2UR UR7, R57 ;  /* 0x00000000390772ca */ /* 0x000fe400000e0000 */
[C---:B------:R-:W-:Y:S01]  /*304f0*/  R2UR UR9, R5.reuse ;  /* 0x00000000050972ca */ /* 0x040fe200000e0000 */
[----:B------:R-:W-:Y:S01]  /*30500*/  IMAD.IADD R56, R60, 0x1, R61 ;  /* 0x000000013c387824 */ /* 0x000fe200078e023d */
[----:B------:R-:W-:Y:S02]  /*30510*/  R2UR UR10, R4 ;  /* 0x00000000040a72ca */ /* 0x000fe400000e0000 */
[----:B------:R-:W-:Y:S02]  /*30520*/  R2UR UR11, R5 ;  /* 0x00000000050b72ca */ /* 0x000fe400000e0000 */
[----:B------:R-:W-:-:S02]  /*30530*/  R2UR UR6, R56 ;  /* 0x00000000380672ca */ /* 0x000fc400000e0000 */
[----:B--2---:R-:W-:Y:S02]  /*30540*/  IADD3 R20, R61, 0x800, R20 ;  /* 0x000008003d147810 */ /* 0x004fe40007ffe014 */
[----:B------:R-:W-:Y:S02]  /*30550*/  R2UR UR5, R21 ;  /* 0x00000000150572ca */ /* 0x000fe400000e0000 */
[----:B------:R-:W-:-:S13]  /*30560*/  R2UR UR4, R20 ;  /* 0x00000000140472ca */ /* 0x000fda00000e0000 */
[----:B------:R-:W-:Y:S03]  /*30570*/  HGMMA.64x64x16.F32.BF16 R24, gdesc[UR4], R24, gsb0 ;  /* 0x00e00000041879f0 */ /* 0x000fe60008001818 */
[----:B------:R-:W-:Y:S02]  /*30580*/  WARPGROUP.DEPBAR.LE gsb0, 0x0 ;  /* 0x00008000000079c5 */ /* 0x000fe40000010000 */
[----:B------:R-:W-:Y:S04]  /*30590*/  ST.E desc[UR8][R12.64], R11 ;  /* 0x0000000b0c007985 */ /* 0x000fe8000c101908 */
[----:B------:R-:W2:Y:S01]  /*305a0*/  LD.E.64 R20, desc[UR10][R18.64] ;  /* 0x0000000a12147980 */ /* 0x000ea2000c101b00 */
[----:B------:R-:W-:Y:S01]  /*305b0*/  SEL R63, R63, 0x6, !P1 ;  /* 0x000000063f3f7807 */ /* 0x000fe20004800000 */
[----:B------:R-:W-:Y:S01]  /*305c0*/  IMAD.MOV.U32 R57, RZ, RZ, R15 ;  /* 0x000000ffff397224 */ /* 0x000fe200078e000f */
[----:B------:R-:W-:Y:S01]  /*305d0*/  WARPGROUP.ARRIVE ;  /* 0x00000000000079c5 */ /* 0x000fe20000000000 */
[----:B------:R-:W-:-:S02]  /*305e0*/  R2UR UR8, R4 ;  /* 0x00000000040872ca */ /* 0x000fc400000e0000 */
[----:B------:R-:W-:Y:S01]  /*305f0*/  IMAD.IADD R56, R60, 0x1, R63 ;  /* 0x000000013c387824 */ /* 0x000fe200078e023f */
[----:B------:R-:W-:Y:S02]  /*30600*/  R2UR UR7, R57 ;  /* 0x00000000390772ca */ /* 0x000fe400000e0000 */
[C---:B------:R-:W-:Y:S02]  /*30610*/  R2UR UR9, R5.reuse ;  /* 0x00000000050972ca */ /* 0x040fe400000e0000 */
[----:B------:R-:W-:Y:S02]  /*30620*/  R2UR UR6, R56 ;  /* 0x00000000380672ca */ /* 0x000fe400000e0000 */
[----:B------:R-:W-:Y:S02]  /*30630*/  R2UR UR10, R4 ;  /* 0x00000000040a72ca */ /* 0x000fe400000e0000 */
[----:B------:R-:W-:Y:S02]  /*30640*/  R2UR UR11, R5 ;  /* 0x00000000050b72ca */ /* 0x000fe400000e0000 */
[----:B--2---:R-:W-:-:S02]  /*30650*/  IADD3 R20, R63, 0x800, R20 ;  /* 0x000008003f147810 */ /* 0x004fc40007ffe014 */
[----:B------:R-:W-:Y:S02]  /*30660*/  R2UR UR5, R21 ;  /* 0x00000000150572ca */ /* 0x000fe400000e0000 */
[----:B------:R-:W-:-:S13]  /*30670*/  R2UR UR4, R20 ;  /* 0x00000000140472ca */ /* 0x000fda00000e0000 */
[----:B------:R-:W-:Y:S03]  /*30680*/  HGMMA.64x64x16.F32.BF16 R24, gdesc[UR4], R24, gsb0 ;  /* 0x00e00000041879f0 */ /* 0x000fe60008001818 */
[----:B------:R-:W-:Y:S02]  /*30690*/  WARPGROUP.DEPBAR.LE gsb0, 0x0 ;  /* 0x00008000000079c5 */ /* 0x000fe40000010000 */
[----:B------:R-:W-:Y:S04]  /*306a0*/  ST.E desc[UR8][R12.64], R11 ;  /* 0x0000000b0c007985 */ /* 0x000fe8000c101908 */
[----:B------:R-:W2:Y:S01]  /*306b0*/  LD.E.64 R64, desc[UR10][R18.64] ;  /* 0x0000000a12407980 */ /* 0x000ea2000c101b00 */
[----:B------:R-:W-:Y:S01]  /*306c0*/  IMAD.MOV.U32 R20, RZ, RZ, 0x28 ;  /* 0x00000028ff147424 */ /* 0x000fe200078e00ff */
[----:B------:R-:W-:Y:S01]  /*306d0*/  WARPGROUP.ARRIVE ;  /* 0x00000000000079c5 */ /* 0x000fe20000000000 */
[----:B------:R-:W-:Y:S01]  /*306e0*/  IMAD.MOV.U32 R21, RZ, RZ, 0xa00 ;  /* 0x00000a00ff157424 */ /* 0x000fe200078e00ff */
[----:B------:R-:W-:Y:S01]  /*306f0*/  R2UR UR8, R4 ;  /* 0x00000000040872ca */ /* 0x000fe200000e0000 */
[----:B------:R-:W-:Y:S01]  /*30700*/  IMAD.MOV.U32 R57, RZ, RZ, R15 ;  /* 0x000000ffff397224 */ /* 0x000fe200078e000f */
[----:B------:R-:W-:-:S02]  /*30710*/  SEL R20, R20, 0x26, P1 ;  /* 0x0000002614147807 */ /* 0x000fc40000800000 */
[----:B------:R-:W-:Y:S02]  /*30720*/  SEL R21, R21, 0x980, P1 ;  /* 0x0000098015157807 */ /* 0x000fe40000800000 */
[----:B------:R-:W-:Y:S02]  /*30730*/  R2UR UR7, R57 ;  /* 0x00000000390772ca */ /* 0x000fe400000e0000 */
[C---:B------:R-:W-:Y:S01]  /*30740*/  R2UR UR9, R5.reuse ;  /* 0x00000000050972ca */ /* 0x040fe200000e0000 */
[----:B------:R-:W-:Y:S01]  /*30750*/  IMAD.IADD R20, R20, 0x1, R21 ;  /* 0x0000000114147824 */ /* 0x000fe200078e0215 */
[----:B------:R-:W-:Y:S02]  /*30760*/  R2UR UR10, R4 ;  /* 0x00000000040a72ca */ /* 0x000fe400000e0000 */
[----:B------:R-:W-:Y:S02]  /*30770*/  R2UR UR11, R5 ;  /* 0x00000000050b72ca */ /* 0x000fe400000e0000 */
[----:B------:R-:W-:-:S05]  /*30780*/  LOP3.LUT R21, R20, 0xa06, RZ, 0xc0, !PT ;  /* 0x00000a0614157812 */ /* 0x000fca00078ec0ff */
[----:B------:R-:W-:-:S05]  /*30790*/  IMAD.IADD R56, R14, 0x1, R21 ;  /* 0x000000010e387824 */ /* 0x000fca00078e0215 */
[----:B------:R-:W-:Y:S01]  /*307a0*/  R2UR UR6, R56 ;  /* 0x00000000380672ca */ /* 0x000fe200000e0000 */
[----:B--2---:R-:W-:Y:S02]  /*307b0*/  IMAD.IADD R20, R21, 0x1, R64 ;  /* 0x0000000115147824 */ /* 0x004fe400078e0240 */
[----:B------:R-:W-:-:S03]  /*307c0*/  IMAD.MOV.U32 R21, RZ, RZ, R65 ;  /* 0x000000ffff157224 */ /* 0x000fc600078e0041 */
[----:B------:R-:W-:Y:S02]  /*307d0*/  R2UR UR4, R20 ;  /* 0x00000000140472ca */ /* 0x000fe400000e0000 */
        /* <DEDUP_REMOVED lines=8> */
[----:B------:R-:W-:Y:S01]  /*30860*/  R2UR UR8, R4 ;  /* 0x00000000040872ca */ /* 0x000fe200000e0000 */
[----:B------:R-:W-:Y:S01]  /*30870*/  IMAD.IADD R56, R59, 0x1, R58 ;  /* 0x000000013b387824 */ /* 0x000fe200078e023a */
[----:B------:R-:W-:-:S02]  /*30880*/  R2UR UR9, R5 ;  /* 0x00000000050972ca */ /* 0x000fc400000e0000 */
[----:B------:R-:W-:Y:S02]  /*30890*/  R2UR UR7, R57 ;  /* 0x00000000390772ca */ /* 0x000fe400000e0000 */
[----:B------:R-:W-:Y:S02]  /*308a0*/  R2UR UR6, R56 ;  /* 0x00000000380672ca */ /* 0x000fe400000e0000 */
[----:B------:R-:W-:Y:S02]  /*308b0*/  R2UR UR10, R4 ;  /* 0x00000000040a72ca */ /* 0x000fe400000e0000 */
[----:B------:R-:W-:Y:S02]  /*308c0*/  R2UR UR11, R5 ;  /* 0x00000000050b72ca */ /* 0x000fe400000e0000 */
[----:B--2---:R-:W-:Y:S02]  /*308d0*/  IADD3 R20, R59, 0xa00, R20 ;  /* 0x00000a003b147810 */ /* 0x004fe40007ffe014 */
[----:B------:R-:W-:-:S02]  /*308e0*/  R2UR UR5, R21 ;  /* 0x00000000150572ca */ /* 0x000fc400000e0000 */
[----:B------:R-:W-:-:S13]  /*308f0*/  R2UR UR4, R20 ;  /* 0x00000000140472ca */ /* 0x000fda00000e0000 */
[----:B------:R-:W-:Y:S03]  /*30900*/  HGMMA.64x64x16.F32.BF16 R24, gdesc[UR4], R24, gsb0 ;  /* 0x00e00000041879f0 */ /* 0x000fe60008001818 */
[----:B------:R-:W-:Y:S02]  /*30910*/  WARPGROUP.DEPBAR.LE gsb0, 0x0 ;  /* 0x00008000000079c5 */ /* 0x000fe40000010000 */
[----:B------:R-:W-:Y:S04]  /*30920*/  ST.E desc[UR8][R12.64], R11 ;  /* 0x0000000b0c007985 */ /* 0x000fe8000c101908 */
[----:B------:R-:W2:Y:S01]  /*30930*/  LD.E.64 R20, desc[UR10][R18.64] ;  /* 0x0000000a12147980 */ /* 0x000ea2000c101b00 */
[----:B------:R-:W-:Y:S01]  /*30940*/  IMAD.IADD R56, R61, 0x1, R58 ;  /* 0x000000013d387824 */ /* 0x000fe200078e023a */
[----:B------:R-:W-:Y:S01]  /*30950*/  WARPGROUP.ARRIVE ;  /* 0x00000000000079c5 */ /* 0x000fe20000000000 */
[----:B------:R-:W-:Y:S01]  /*30960*/  IMAD.MOV.U32 R57, RZ, RZ, R15 ;  /* 0x000000ffff397224 */ /* 0x000fe200078e000f */
[----:B------:R-:W-:-:S02]  /*30970*/  R2UR UR8, R4 ;  /* 0x00000000040872ca */ /* 0x000fc400000e0000 */
[----:B------:R-:W-:Y:S02]  /*30980*/  R2UR UR6, R56 ;  /* 0x00000000380672ca */ /* 0x000fe400000e0000 */
[----:B------:R-:W-:Y:S02]  /*30990*/  R2UR UR7, R57 ;  /* 0x00000000390772ca */ /* 0x000fe400000e0000 */
[C---:B------:R-:W-:Y:S02]  /*309a0*/  R2UR UR9, R5.reuse ;  /* 0x00000000050972ca */ /* 0x040fe400000e0000 */
        /* <DEDUP_REMOVED lines=172> */
[----:B------:R-:W-:-:S02]  /*31470*/  R2UR UR8, R4 ;  /* 0x00000000040872ca */ /* 0x000fc400000e0000 */
[----:B------:R-:W-:Y:S02]  /*31480*/  SEL R20, R20, 0x3e, P1 ;  /* 0x0000003e14147807 */ /* 0x000fe40000800000 */
[----:B------:R-:W-:Y:S02]  /*31490*/  SEL R21, R21, 0xf80, P1 ;  /* 0x00000f8015157807 */ /* 0x000fe40000800000 */
[----:B------:R-:W-:Y:S02]  /*314a0*/  R2UR UR9, R5 ;  /* 0x00000000050972ca */ /* 0x000fe400000e0000 */
[----:B------:R-:W-:Y:S01]  /*314b0*/  LOP3.LUT P1, RZ, R62, 0x7f, RZ, 0xc0, !PT ;  /* 0x0000007f3eff7812 */ /* 0x000fe2000782c0ff */
[----:B------:R-:W-:-:S05]  /*314c0*/  IMAD.IADD R20, R20, 0x1, R21 ;  /* 0x0000000114147824 */ /* 0x000fca00078e0215 */
[----:B------:R-:W-:-:S05]  /*314d0*/  LOP3.LUT R21, R20, 0x1e06, RZ, 0xc0, !PT ;  /* 0x00001e0614157812 */ /* 0x000fca00078ec0ff */
[----:B------:R-:W-:-:S05]  /*314e0*/  IMAD.IADD R20, R14, 0x1, R21 ;  /* 0x000000010e147824 */ /* 0x000fca00078e0215 */
[----:B------:R-:W-:Y:S01]  /*314f0*/  R2UR UR6, R20 ;  /* 0x00000000140672ca */ /* 0x000fe200000e0000 */
[----:B--2---:R-:W-:Y:S02]  /*31500*/  IMAD.IADD R14, R21, 0x1, R18 ;  /* 0x00000001150e7824 */ /* 0x004fe400078e0212 */
[----:B------:R-:W-:Y:S02]  /*31510*/  IMAD.MOV.U32 R21, RZ, RZ, R15 ;  /* 0x000000ffff157224 */ /* 0x000fe400078e000f */
[----:B------:R-:W-:Y:S01]  /*31520*/  IMAD.MOV.U32 R15, RZ, RZ, R19 ;  /* 0x000000ffff0f7224 */ /* 0x000fe200078e0013 */
[----:B------:R-:W-:Y:S02]  /*31530*/  R2UR UR4, R14 ;  /* 0x000000000e0472ca */ /* 0x000fe400000e0000 */
[----:B------:R-:W-:Y:S02]  /*31540*/  R2UR UR7, R21 ;  /* 0x00000000150772ca */ /* 0x000fe400000e0000 */
[----:B------:R-:W-:-:S13]  /*31550*/  R2UR UR5, R15 ;  /* 0x000000000f0572ca */ /* 0x000fda00000e0000 */
[----:B------:R-:W-:Y:S03]  /*31560*/  HGMMA.64x64x16.F32.BF16 R24, gdesc[UR4], R24, gsb0 ;  /* 0x00e00000041879f0 */ /* 0x000fe60008001818 */
[----:B------:R-:W-:Y:S02]  /*31570*/  WARPGROUP.DEPBAR.LE gsb0, 0x0 ;  /* 0x00008000000079c5 */ /* 0x000fe40000010000 */
[----:B------:R0:W-:Y:S04]  /*31580*/  ST.E desc[UR8][R12.64], R11 ;  /* 0x0000000b0c007985 */ /* 0x0001e8000c101908 */
[----:B------:R-:W2:Y:S04]  /*31590*/  @!P1 LDL.64 R14, [R7+0x18] ;  /* 0x00001800070e9983 */ /* 0x000ea80000100a00 */
[----:B------:R-:W3:Y:S01]  /*315a0*/  @!P1 LDL.64 R18, [R7] ;  /* 0x0000000007129983 */ /* 0x000ee20000100a00 */
[----:B------:R-:W-:-:S02]  /*315b0*/  @!P1 R2UR UR4, R4 ;  /* 0x00000000040492ca */ /* 0x000fc400000e0000 */
[C---:B------:R-:W-:Y:S02]  /*315c0*/  @!P1 R2UR UR5, R5.reuse ;  /* 0x00000000050592ca */ /* 0x040fe400000e0000 */
[----:B------:R-:W-:Y:S02]  /*315d0*/  @!P1 R2UR UR6, R4 ;  /* 0x00000000040692ca */ /* 0x000fe400000e0000 */
[----:B------:R-:W-:-:S09]  /*315e0*/  @!P1 R2UR UR7, R5 ;  /* 0x00000000050792ca */ /* 0x000fd200000e0000 */
[----:B--2---:R-:W2:Y:S04]  /*315f0*/  @!P1 LD.E.64 R14, desc[UR4][R14.64+0x30] ;  /* 0x000030040e0e9980 */ /* 0x004ea8000c101b00 */
[----:B---3--:R-:W3:Y:S01]  /*31600*/  @!P1 LD.E R18, desc[UR6][R18.64] ;  /* 0x0000000612129980 */ /* 0x008ee2000c101900 */
[----:B--2---:R-:W-:-:S05]  /*31610*/  @!P1 MOV R21, R14 ;  /* 0x0000000e00159202 */ /* 0x004fca0000000f00 */
[----:B---3--:R-:W-:-:S05]  /*31620*/  @!P1 IMAD R20, R18, 0x8, R21 ;  /* 0x0000000812149824 */ /* 0x008fca00078e0215 */
[----:B------:R-:W-:-:S04]  /*31630*/  @!P1 PRMT R20, RZ, 0x654, R20 ;  /* 0x00000654ff149816 */ /* 0x000fc80000000014 */
[----:B------:R1:W-:Y:S01]  /*31640*/  @!P1 SYNCS.ARRIVE.TRANS64.RED.A1T0 RZ, [R20+URZ], RZ ;  /* 0x000000ff14ff99a7 */ /* 0x0003e2000810043f */
[----:B0-----:R-:W2:Y:S01]  /*31650*/  LDL.64 R12, [R7+0x68] ;  /* 0x00006800070c7983 */ /* 0x001ea20000100a00 */
[----:B------:R-:W-:Y:S02]  /*31660*/  R2UR UR4, R4 ;  /* 0x00000000040472ca */ /* 0x000fe400000e0000 */
[----:B------:R-:W-:-:S13]  /*31670*/  R2UR UR5, R5 ;  /* 0x00000000050572ca */ /* 0x000fda00000e0000 */
[----:B--2---:R-:W2:Y:S01]  /*31680*/  LD.E.64 R12, desc[UR4][R12.64] ;  /* 0x000000040c0c7980 */ /* 0x004ea2000c101b00 */
[----:B------:R-:W-:Y:S02]  /*31690*/  R2UR UR4, R4 ;  /* 0x00000000040472ca */ /* 0x000fe400000e0000 */
[----:B------:R-:W-:-:S13]  /*316a0*/  R2UR UR5, R5 ;  /* 0x00000000050572ca */ /* 0x000fda00000e0000 */
[----:B-1----:R-:W3:Y:S01]  /*316b0*/  LD.E R20, desc[UR4][R8.64+0x24] ;  /* 0x0000240408147980 */ /* 0x002ee2000c101900 */
[C---:B------:R-:W-:Y:S02]  /*316c0*/  R2UR UR4, R4.reuse ;  /* 0x00000000040472ca */ /* 0x040fe400000e0000 */
[C---:B------:R-:W-:Y:S02]  /*316d0*/  R2UR UR5, R5.reuse ;  /* 0x00000000050572ca */ /* 0x040fe400000e0000 */
[C---:B------:R-:W-:Y:S02]  /*316e0*/  R2UR UR14, R4.reuse ;  /* 0x00000000040e72ca */ /* 0x040fe400000e0000 */
[C---:B------:R-:W-:Y:S02]  /*316f0*/  R2UR UR15, R5.reuse ;  /* 0x00000000050f72ca */ /* 0x040fe400000e0000 */
[----:B------:R-:W-:Y:S02]  /*31700*/  R2UR UR10, R4 ;  /* 0x00000000040a72ca */ /* 0x000fe400000e0000 */
[----:B------:R-:W-:-:S02]  /*31710*/  R2UR UR11, R5 ;  /* 0x00000000050b72ca */ /* 0x000fc400000e0000 */
[C---:B------:R-:W-:Y:S02]  /*31720*/  R2UR UR8, R4.reuse ;  /* 0x00000000040872ca */ /* 0x040fe400000e0000 */
[----:B------:R-:W-:Y:S02]  /*31730*/  R2UR UR9, R5 ;  /* 0x00000000050972ca */ /* 0x000fe400000e0000 */
[----:B------:R-:W-:-:S03]  /*31740*/  R2UR UR12, R4 ;  /* 0x00000000040c72ca */ /* 0x000fc600000e0000 */
[----:B------:R-:W4:Y:S01]  /*31750*/  LD.E R62, desc[UR14][R8.64+0x18] ;  /* 0x0000180e083e7980 */ /* 0x000f22000c101900 */
[----:B------:R-:W-:-:S03]  /*31760*/  R2UR UR13, R5 ;  /* 0x00000000050d72ca */ /* 0x000fc600000e0000 */
[----:B------:R-:W4:Y:S04]  /*31770*/  LD.E R60, desc[UR10][R8.64+0xc] ;  /* 0x00000c0a083c7980 */ /* 0x000f28000c101900 */
[----:B------:R-:W4:Y:S06]  /*31780*/  LD.E R58, desc[UR8][R8.64+0x10] ;  /* 0x00001008083a7980 */ /* 0x000f2c000c101900 */
[----:B------:R-:W4:Y:S04]  /*31790*/  LD.E R61, desc[UR12][R8.64+0x14] ;  /* 0x0000140c083d7980 */ /* 0x000f28000c101900 */
[----:B--2---:R0:W2:Y:S01]  /*317a0*/  LD.E R11, desc[UR4][R12.64] ;  /* 0x000000040c0b7980 */ /* 0x0040a2000c101900 */
[----:B------:R-:W-:-:S02]  /*317b0*/  R2UR UR4, R4 ;  /* 0x00000000040472ca */ /* 0x000fc400000e0000 */
[----:B------:R-:W-:-:S13]  /*317c0*/  R2UR UR5, R5 ;  /* 0x00000000050572ca */ /* 0x000fda00000e0000 */
[----:B------:R-:W2:Y:S01]  /*317d0*/  LD.E R14, desc[UR4][R8.64] ;  /* 0x00000004080e7980 */ /* 0x000ea2000c101900 */
[----:B------:R-:W-:Y:S01]  /*317e0*/  R2UR UR4, R4 ;  /* 0x00000000040472ca */ /* 0x000fe200000e0000 */
[----:B0-----:R-:W-:Y:S01]  /*317f0*/  IMAD.MOV.U32 R12, RZ, RZ, R154 ;  /* 0x000000ffff0c7224 */ /* 0x001fe200078e009a */
[----:B------:R-:W-:Y:S01]  /*31800*/  R2UR UR5, R5 ;  /* 0x00000000050572ca */ /* 0x000fe200000e0000 */
[----:B------:R-:W-:Y:S01]  /*31810*/  IMAD.MOV.U32 R13, RZ, RZ, R22 ;  /* 0x000000ffff0d7224 */ /* 0x000fe200078e0016 */
[----:B---3--:R-:W-:-:S11]  /*31820*/  ISETP.NE.AND P2, PT, R20, 0x1, PT ;  /* 0x000000011400780c */ /* 0x008fd60003f45270 */
[----:B------:R2:W3:Y:S02]  /*31830*/  LD.E R21, desc[UR4][R12.64] ;  /* 0x000000040c157980 */ /* 0x0004e4000c101900 */
[C---:B------:R-:W-:Y:S02]  /*31840*/  @P2 R2UR UR4, R4.reuse ;  /* 0x00000000040422ca */ /* 0x040fe400000e0000 */
[C---:B------:R-:W-:Y:S02]  /*31850*/  @P2 R2UR UR5, R5.reuse ;  /* 0x00000000050522ca */ /* 0x040fe400000e0000 */
[----:B------:R-:W-:Y:S02]  /*31860*/  @P2 R2UR UR6, R4 ;  /* 0x00000000040622ca */ /* 0x000fe400000e0000 */
[----:B------:R-:W-:-:S09]  /*31870*/  @P2 R2UR UR7, R5 ;  /* 0x00000000050722ca */ /* 0x000fd200000e0000 */
[----:B------:R-:W3:Y:S04]  /*31880*/  @P2 LD.E R57, desc[UR4][R8.64+0x28] ;  /* 0x0000280408392980 */ /* 0x000ee8000c101900 */
[----:B------:R-:W3:Y:S01]  /*31890*/  @P2 LD.E R20, desc[UR6][R8.64+0x2c] ;  /* 0x00002c0608142980 */ /* 0x000ee2000c101900 */
[C---:B------:R-:W-:Y:S02]  /*318a0*/  R2UR UR4, R4.reuse ;  /* 0x00000000040472ca */ /* 0x040fe400000e0000 */
[C---:B------:R-:W-:Y:S02]  /*318b0*/  R2UR UR5, R5.reuse ;  /* 0x00000000050572ca */ /* 0x040fe400000e0000 */
[----:B------:R-:W-:Y:S02]  /*318c0*/  R2UR UR6, R4 ;  /* 0x00000000040672ca */ /* 0x000fe400000e0000 */
[----:B------:R-:W-:-:S09]  /*318d0*/  R2UR UR7, R5 ;  /* 0x00000000050772ca */ /* 0x000fd200000e0000 */
[----:B------:R-:W3:Y:S04]  /*318e0*/  LD.E R56, desc[UR4][R8.64+0x8] ;  /* 0x0000080408387980 */ /* 0x000ee8000c101900 */
[----:B------:R-:W3:Y:S01]  /*318f0*/  LD.E R59, desc[UR6][R8.64+0x4] ;  /* 0x00000406083b7980 */ /* 0x000ee2000c101900 */
[----:B------:R-:W-:Y:S01]  /*31900*/  IMAD.SHL.U32 R64, R0, 0x40, RZ ;  /* 0x0000004000407824 */ /* 0x000fe200078e00ff */
[----:B----4-:R-:W-:Y:S02]  /*31910*/  ISETP.GE.AND P3, PT, R62, 0x1, PT ;  /* 0x000000013e00780c */ /* 0x010fe40003f66270 */
[----:B------:R-:W-:Y:S01]  /*31920*/  LOP3.LUT R60, RZ, R60, RZ, 0x33, !PT ;  /* 0x0000003cff3c7212 */ /* 0x000fe200078e33ff */
[----:B------:R-:W-:Y:S01]  /*31930*/  BSSY B3, `(.L_x_5286) ;  /* 0x0000087000037945 */ /* 0x000fe20003800000 */
[----:B------:R-:W-:Y:S01]  /*31940*/  IMAD.IADD R61, R61, 0x1, -R64 ;  /* 0x000000013d3d7824 */ /* 0x000fe200078e0a40 */
[----:B--2---:R-:W-:-:S04]  /*31950*/  SHF.R.S32.HI R13, RZ, 0x1f, R14 ;  /* 0x0000001fff0d7819 */ /* 0x004fc8000001140e */
[----:B------:R-:W-:-:S04]  /*31960*/  LEA.HI R12, R13, R14, RZ, 0x7 ;  /* 0x0000000e0d0c7211 */ /* 0x000fc800078f38ff */
[----:B------:R-:W-:-:S05]  /*31970*/  LOP3.LUT R15, R12, 0xffffff80, RZ, 0xc0, !PT ;  /* 0xffffff800c0f7812 */ /* 0x000fca00078ec0ff */
[----:B------:R-:W-:Y:S02]  /*31980*/  IMAD.IADD R15, R14, 0x1, -R15 ;  /* 0x000000010e0f7824 */ /* 0x000fe400078e0a0f */
[----:B------:R-:W-:Y:S01]  /*31990*/  FMUL.FTZ R25, R25, R11 ;  /* 0x0000000b19197220 */ /* 0x000fe20000410000 */
[----:B------:R-:W-:Y:S02]  /*319a0*/  LEA.HI R18, R13, R14, RZ, 0x2 ;  /* 0x0000000e0d127211 */ /* 0x000fe400078f10ff */
[----:B------:R-:W-:Y:S01]  /*319b0*/  SHF.R.S32.HI R12, RZ, 0x1f, R15 ;  /* 0x0000001fff0c7819 */ /* 0x000fe2000001140f */
[----:B------:R0:W1:Y:S03]  /*319c0*/  MUFU.TANH R63, R25 ;  /* 0x00000019003f7308 */ /* 0x0000660000002400 */
[----:B------:R-:W-:-:S04]  /*319d0*/  LEA.HI R13, R12, R15, RZ, 0x2 ;  /* 0x0000000f0c0d7211 */ /* 0x000fc800078f10ff */
[--C-:B------:R-:W-:Y:S02]  /*319e0*/  SHF.R.S32.HI R19, RZ, 0x1f, R13.reuse ;  /* 0x0000001fff137819 */ /* 0x100fe4000001140d */
[----:B0-----:R-:W-:Y:S02]  /*319f0*/  LOP3.LUT R25, R18, 0xfffffffc, RZ, 0xc0, !PT ;  /* 0xfffffffc12197812 */ /* 0x001fe400078ec0ff */
[----:B------:R-:W-:Y:S02]  /*31a00*/  SHF.R.S32.HI R18, RZ, 0x2, R13 ;  /* 0x00000002ff127819 */ /* 0x000fe4000001140d */
[----:B------:R-:W-:Y:S01]  /*31a10*/  LEA.HI R12, R12, R15, RZ, 0x5 ;  /* 0x0000000f0c0c7211 */ /* 0x000fe200078f28ff */
[----:B------:R-:W-:Y:S01]  /*31a20*/  IMAD.IADD R25, R14, 0x1, -R25 ;  /* 0x000000010e197824 */ /* 0x000fe200078e0a19 */
[----:B------:R-:W-:Y:S02]  /*31a30*/  LEA.HI R19, R19, R18, RZ, 0x3 ;  /* 0x0000001213137211 */ /* 0x000fe400078f18ff */
[----:B------:R-:W-:-:S02]  /*31a40*/  SHF.R.S32.HI R12, RZ, 0x5, R12 ;  /* 0x00000005ff0c7819 */ /* 0x000fc4000001140c */
[----:B------:R-:W-:Y:S02]  /*31a50*/  LEA.HI R14, R25, R25, RZ, 0x1 ;  /* 0x00000019190e7211 */ /* 0x000fe400078f08ff */
[----:B------:R-:W-:Y:S01]  /*31a60*/  LOP3.LUT R19, R19, 0xfffffff8, RZ, 0xc0, !PT ;  /* 0xfffffff813137812 */ /* 0x000fe200078ec0ff */
[----:B---3--:R-:W-:Y:S01]  /*31a70*/  IMAD R12, R21, 0x4, R12 ;  /* 0x00000004150c7824 */ /* 0x008fe200078e020c */
[----:B------:R-:W-:-:S03]  /*31a80*/  LOP3.LUT R14, R14, 0x1ffffffe, RZ, 0xc0, !PT ;  /* 0x1ffffffe0e0e7812 */ /* 0x000fc600078ec0ff */
[----:B------:R-:W-:Y:S02]  /*31a90*/  IMAD.IADD R19, R18, 0x1, -R19 ;  /* 0x0000000112137824 */ /* 0x000fe400078e0a13 */
[----:B------:R-:W-:Y:S02]  /*31aa0*/  IMAD.IADD R14, R25, 0x1, -R14 ;  /* 0x00000001190e7824 */ /* 0x000fe400078e0a0e */
[----:B------:R-:W-:-:S04]  /*31ab0*/  IMAD.U32 R19, R12, 0x10, R19 ;  /* 0x000000100c137824 */ /* 0x000fc800078e0013 */
[----:B------:R-:W-:-:S04]  /*31ac0*/  IMAD R14, R14, 0x8, R19 ;  /* 0x000000080e0e7824 */ /* 0x000fc800078e0213 */
[----:B------:R-:W-:-:S05]  /*31ad0*/  @P2 IMAD.HI.U32 R57, R14, R57, RZ ;  /* 0x000000390e392227 */ /* 0x000fca00078e00ff */
[----:B------:R-:W-:Y:S02]  /*31ae0*/  @P2 SHF.R.U32.HI R14, RZ, R20, R57 ;  /* 0x00000014ff0e2219 */ /* 0x000fe40000011639 */
        /* <DEDUP_REMOVED lines=36> */
[----:B------:R-:W2:Y:S04]  /*31d30*/  MUFU.TANH R24, R24 ;  /* 0x0000001800187308 */ /* 0x000ea80000002400 */
[----:B------:R-:W-:-:S04]  /*31d40*/  IADD3 R13, -R59, R13, R56 ;  /* 0x0000000d3b0d7210 */ /* 0x000fc80007ffe138 */
        /* <DEDUP_REMOVED lines=29> */
[----:B------:R1:W1:Y:S01]  /*31f20*/  MUFU.TANH R19, R11 ;  /* 0x0000000b00137308 */ /* 0x0002620000002400 */
[----:B------:R-:W-:-:S02]  /*31f30*/  IMAD.IADD R58, R13, 0x1, R58 ;  /* 0x000000010d3a7824 */ /* 0x000fc400078e023a */
[----:B------:R-:W-:Y:S02]  /*31f40*/  IMAD.IADD R60, R13, 0x1, R60 ;  /* 0x000000010d3c7824 */ /* 0x000fe400078e023c */
[--C-:B0-----:R-:W-:Y:S02]  /*31f50*/  IMAD.IADD R13, R58, 0x1, R21.reuse ;  /* 0x000000013a0d7824 */ /* 0x101fe400078e0215 */
[----:B------:R-:W-:Y:S01]  /*31f60*/  IMAD.IADD R15, R60, 0x1, R21 ;  /* 0x000000013c0f7824 */ /* 0x000fe200078e0215 */
[----:B--234-:R-:W-:Y:S06]  /*31f70*/  @!P3 BRA `(.L_x_5287) ;  /* 0x000000000088b947 */ /* 0x01cfec0003800000 */
[----:B-1----:R-:W-:Y:S01]  /*31f80*/  IADD3 R11, -R59, R56, R21 ;  /* 0x000000383b0b7210 */ /* 0x002fe20007ffe115 */
[----:B------:R-:W-:Y:S03]  /*31f90*/  BSSY B4, `(.L_x_5288) ;  /* 0x000001c000047945 */ /* 0x000fe60003800000 */
[----:B------:R-:W-:-:S13]  /*31fa0*/  ISETP.GT.AND P2, PT, R11, -0x1, PT ;  /* 0xffffffff0b00780c */ /* 0x000fda0003f44270 */
[----:B------:R-:W-:Y:S05]  /*31fb0*/  @P2 BRA `(.L_x_5289) ;  /* 0x00000000003c2947 */ /* 0x000fea0003800000 */
[----:B------:R-:W-:Y:S01]  /*31fc0*/  ISETP.NE.AND P2, PT, R62, 0x1, PT ;  /* 0x000000013e00780c */ /* 0x000fe20003f45270 */
[----:B------:R-:W-:Y:S01]  /*31fd0*/  BSSY B5, `(.L_x_5290) ;  /* 0x000000b000057945 */ /* 0x000fe20003800000 */
[----:B------:R-:W-:-:S11]  /*31fe0*/  LOP3.LUT R11, RZ, R11, RZ, 0x33, !PT ;  /* 0x0000000bff0b7212 */ /* 0x000fd600078e33ff */
[----:B------:R-:W-:Y:S05]  /*31ff0*/  @!P2 BRA `(.L_x_5291) ;  /* 0x000000000020a947 */ /* 0x000fea0003800000 */
[C---:B------:R-:W-:Y:S02]  /*32000*/  R2UR UR4, R4.reuse ;  /* 0x00000000040472ca */ /* 0x040fe400000e0000 */
[C---:B------:R-:W-:Y:S02]  /*32010*/  R2UR UR5, R5.reuse ;  /* 0x00000000050572ca */ /* 0x040fe400000e0000 */
[----:B------:R-:W-:Y:S02]  /*32020*/  R2UR UR6, R4 ;  /* 0x00000000040672ca */ /* 0x000fe400000e0000 */
[----:B------:R-:W-:-:S09]  /*32030*/  R2UR UR7, R5 ;  /* 0x00000000050772ca */ /* 0x000fd200000e0000 */
[----:B------:R-:W2:Y:S04]  /*32040*/  LD.E R18, desc[UR4][R8.64+0x1c] ;  /* 0x00001c0408127980 */ /* 0x000ea8000c101900 */
[----:B------:R-:W3:Y:S01]  /*32050*/  LD.E R20, desc[UR6][R8.64+0x20] ;  /* 0x0000200608147980 */ /* 0x000ee2000c101900 */
[----:B--2---:R-:W-:-:S05]  /*32060*/  IMAD.HI.U32 R11, R11, R18, RZ ;  /* 0x000000120b0b7227 */ /* 0x004fca00078e00ff */
[----:B---3--:R-:W-:-:S07]  /*32070*/  SHF.R.U32.HI R11, RZ, R20, R11 ;  /* 0x00000014ff0b7219 */ /* 0x008fce000001160b */
.L_x_5291:
[----:B------:R-:W-:Y:S05]  /*32080*/  BSYNC B5 ;  /* 0x0000000000057941 */ /* 0x000fea0003800000 */
.L_x_5290:
[----:B------:R-:W-:Y:S01]  /*32090*/  LOP3.LUT R11, RZ, R11, RZ, 0x33, !PT ;  /* 0x0000000bff0b7212 */ /* 0x000fe200078e33ff */
[----:B------:R-:W-:Y:S06]  /*320a0*/  BRA `(.L_x_5292) ;  /* 0x0000000000287947 */ /* 0x000fec0003800000 */
.L_x_5289:
[----:B------:R-:W-:-:S13]  /*320b0*/  ISETP.NE.AND P2, PT, R62, 0x1, PT ;  /* 0x000000013e00780c */ /* 0x000fda0003f45270 */
        /* <DEDUP_REMOVED lines=9> */
.L_x_5292:
[----:B------:R-:W-:Y:S05]  /*32150*/  BSYNC B4 ;  /* 0x0000000000047941 */ /* 0x000fea0003800000 */
.L_x_5288:
[----:B------:R-:W-:-:S04]  /*32160*/  IMAD R11, R62, R11, -R64 ;  /* 0x0000000b3e0b7224 */ /* 0x000fc800078e0a40 */
[----:B------:R-:W-:-:S05]  /*32170*/  IMAD R18, R12, -0x2, R11 ;  /* 0xfffffffe0c127824 */ /* 0x000fca00078e020b */
[----:B------:R-:W-:Y:S02]  /*32180*/  VIMNMX R15, R15, R18, !PT ;  /* 0x000000120f0f7248 */ /* 0x000fe40007fe0100 */
[----:B------:R-:W-:-:S07]  /*32190*/  VIADDMNMX R13, R18, R62, R13, PT ;  /* 0x0000003e120d7246 */ /* 0x000fce000380010d */
.L_x_5287:
[----:B------:R-:W-:Y:S05]  /*321a0*/  BSYNC B3 ;  /* 0x0000000000037941 */ /* 0x000fea0003800000 */
.L_x_5286:
[C---:B------:R-:W-:Y:S01]  /*321b0*/  ISETP.GE.AND P3, PT, R61.reuse, 0x9, PT ;  /* 0x000000093d00780c */ /* 0x040fe20003f66270 */
[----:B------:R-:W-:Y:S01]  /*321c0*/  BSSY B3, `(.L_x_5293) ;  /* 0x0000073000037945 */ /* 0x000fe20003800000 */
[----:B------:R-:W-:Y:S02]  /*321d0*/  ISETP.GE.AND P2, PT, R61, 0x2, PT ;  /* 0x000000023d00780c */ /* 0x000fe40003f46270 */
[C---:B------:R-:W-:Y:S02]  /*321e0*/  ISETP.GT.AND P4, PT, R15.reuse, 0x8, !P3 ;  /* 0x000000080f00780c */ /* 0x040fe40005f84270 */
[----:B------:R-:W-:Y:S02]  /*321f0*/  ISETP.GT.AND P5, PT, R15, 0x1, !P2 ;  /* 0x000000010f00780c */ /* 0x000fe400057a4270 */
[----:B------:R-:W-:Y:S02]  /*32200*/  ISETP.LT.OR P4, PT, R13, 0x9, P4 ;  /* 0x000000090d00780c */ /* 0x000fe40002781670 */
[----:B------:R-:W-:-:S02]  /*32210*/  ISETP.GE.AND P6, PT, R61, 0xa, PT ;  /* 0x0000000a3d00780c */ /* 0x000fc40003fc6270 */
[----:B------:R-:W-:Y:S02]  /*32220*/  FSEL R57, R28, -INF , !P4 ;  /* 0xff8000001c397808 */ /* 0x000fe40006000000 */
[----:B------:R-:W-:Y:S02]  /*32230*/  ISETP.LT.OR P5, PT, R13, 0x2, P5 ;  /* 0x000000020d00780c */ /* 0x000fe40002fa1670 */
[----:B------:R-:W-:Y:S02]  /*32240*/  ISETP.GT.AND P4, PT, R15, 0x9, !P6 ;  /* 0x000000090f00780c */ /* 0x000fe40007784270 */
[----:B-1----:R-:W-:Y:S02]  /*32250*/  FSEL R63, R63, -INF , !P5 ;  /* 0xff8000003f3f7808 */ /* 0x002fe40006800000 */
        /* <DEDUP_REMOVED lines=63> */
[----:B------:R-:W-:Y:S02]  /*32650*/  ISETP.GT.AND P6, PT, R15, 0x39, !P6 ;  /* 0x000000390f00780c */ /* 0x000fe400077c4270 */
[----:B------:R-:W0:Y:S02]  /*32660*/  SHFL.IDX PT, R15, R14, 0x1, 0x1c1f ;  /* 0x003c1f000e0f7f89 */ /* 0x000e2400000e0000 */
[----:B------:R-:W-:-:S04]  /*32670*/  ISETP.LT.OR P6, PT, R13, 0x3a, P6 ;  /* 0x0000003a0d00780c */ /* 0x000fc800037c1670 */
[----:B------:R-:W-:Y:S02]  /*32680*/  FSEL R53, R53, -INF , !P6 ;  /* 0xff80000035357808 */ /* 0x000fe40007000000 */
[----:B------:R-:W-:Y:S01]  /*32690*/  ISETP.GE.AND P6, PT, R62, 0x1, PT ;  /* 0x000000013e00780c */ /* 0x000fe20003fc6270 */
[--C-:B0-----:R-:W-:Y:S02]  /*326a0*/  IMAD.IADD R11, R58, 0x1, R15.reuse ;  /* 0x000000013a0b7824 */ /* 0x101fe400078e020f */
[----:B------:R-:W-:-:S10]  /*326b0*/  IMAD.IADD R13, R60, 0x1, R15 ;  /* 0x000000013c0d7824 */ /* 0x000fd400078e020f */
[----:B------:R-:W-:Y:S05]  /*326c0*/  @!P6 BRA `(.L_x_5294) ;  /* 0x000000000088e947 */ /* 0x000fea0003800000 */
[----:B------:R-:W-:Y:S01]  /*326d0*/  IADD3 R59, -R59, R56, R15 ;  /* 0x000000383b3b7210 */ /* 0x000fe20007ffe10f */
        /* <DEDUP_REMOVED lines=15> */
.L_x_5298:
[----:B------:R-:W-:Y:S05]  /*327d0*/  BSYNC B5 ;  /* 0x0000000000057941 */ /* 0x000fea0003800000 */
.L_x_5297:
[----:B------:R-:W-:Y:S01]  /*327e0*/  LOP3.LUT R59, RZ, R59, RZ, 0x33, !PT ;  /* 0x0000003bff3b7212 */ /* 0x000fe200078e33ff */
[----:B------:R-:W-:Y:S06]  /*327f0*/  BRA `(.L_x_5299) ;  /* 0x0000000000287947 */ /* 0x000fec0003800000 */
.L_x_5296:
        /* <DEDUP_REMOVED lines=10> */
.L_x_5299:
[----:B------:R-:W-:Y:S05]  /*328a0*/  BSYNC B4 ;  /* 0x0000000000047941 */ /* 0x000fea0003800000 */
.L_x_5295:
[----:B------:R-:W-:-:S04]  /*328b0*/  IMAD R59, R62, R59, -R64 ;  /* 0x0000003b3e3b7224 */ /* 0x000fc800078e0a40 */
[----:B------:R-:W-:-:S05]  /*328c0*/  IMAD R12, R12, -0x2, R59 ;  /* 0xfffffffe0c0c7824 */ /* 0x000fca00078e023b */
[----:B------:R-:W-:Y:S02]  /*328d0*/  VIADDMNMX R11, R12, R62, R11, PT ;  /* 0x0000003e0c0b7246 */ /* 0x000fe4000380010b */
[----:B------:R-:W-:-:S07]  /*328e0*/  VIMNMX R13, R13, R12, !PT ;  /* 0x0000000c0d0d7248 */ /* 0x000fce0007fe0100 */
.L_x_5294:
[----:B------:R-:W-:Y:S05]  /*328f0*/  BSYNC B3 ;  /* 0x0000000000037941 */ /* 0x000fea0003800000 */
.L_x_5293:
[----:B------:R-:W2:Y:S01]  /*32900*/  LDL.64 R8, [R7+0x70] ;  /* 0x0000700007087983 */ /* 0x000ea20000100a00 */
[----:B------:R-:W-:Y:S02]  /*32910*/  R2UR UR4, R4 ;  /* 0x00000000040472ca */ /* 0x000fe400000e0000 */
[----:B------:R-:W-:Y:S02]  /*32920*/  R2UR UR5, R5 ;  /* 0x00000000050572ca */ /* 0x000fe400000e0000 */
[C---:B------:R-:W-:Y:S02]  /*32930*/  ISETP.GT.AND P2, PT, R13.reuse, 0x1, !P2 ;  /* 0x000000010d00780c */ /* 0x040fe40005744270 */
[----:B------:R-:W-:Y:S02]  /*32940*/  ISETP.GT.AND P3, PT, R13, 0x8, !P3 ;  /* 0x000000080d00780c */ /* 0x000fe40005f64270 */
[C---:B------:R-:W-:Y:S02]  /*32950*/  ISETP.LT.OR P2, PT, R11.reuse, 0x2, P2 ;  /* 0x000000020b00780c */ /* 0x040fe40001741670 */
[----:B------:R-:W-:-:S02]  /*32960*/  ISETP.LT.OR P3, PT, R11, 0x9, P3 ;  /* 0x000000090b00780c */ /* 0x000fc40001f61670 */
[----:B------:R-:W-:Y:S02]  /*32970*/  FSEL R27, R27, -INF , !P2 ;  /* 0xff8000001b1b7808 */ /* 0x000fe40005000000 */
[----:B------:R-:W-:Y:S02]  /*32980*/  ISETP.NE.AND P2, PT, R21, RZ, PT ;  /* 0x000000ff1500720c */ /* 0x000fe40003f45270 */
[----:B------:R-:W-:Y:S02]  /*32990*/  FSEL R59, R30, -INF , !P3 ;  /* 0xff8000001e3b7808 */ /* 0x000fe40005800000 */
[----:B------:R-:W-:Y:S02]  /*329a0*/  ISETP.GT.AND P2, PT, R13, 0x9, !P2 ;  /* 0x000000090d00780c */ /* 0x000fe40005744270 */
[----:B------:R-:W-:Y:S02]  /*329b0*/  ISETP.NE.AND P3, PT, R36, RZ, PT ;  /* 0x000000ff2400720c */ /* 0x000fe40003f65270 */
[----:B------:R-:W-:-:S02]  /*329c0*/  ISETP.LT.OR P2, PT, R11, 0xa, P2 ;  /* 0x0000000a0b00780c */ /* 0x000fc40001741670 */
[----:B------:R-:W-:Y:S02]  /*329d0*/  ISETP.NE.AND P6, PT, R40, RZ, PT ;  /* 0x000000ff2800720c */ /* 0x000fe40003fc5270 */
        /* <DEDUP_REMOVED lines=17> */
[----:B------:R-:W-:-:S04]  /*32af0*/  ISETP.NE.AND P2, PT, R55, RZ, PT ;  /* 0x000000ff3700720c */ /* 0x000fc80003f45270 */
[----:B------:R-:W-:-:S04]  /*32b00*/  ISETP.GT.AND P2, PT, R13, 0x20, !P2 ;  /* 0x000000200d00780c */ /* 0x000fc80005744270 */
[----:B------:R-:W-:-:S04]  /*32b10*/  ISETP.LT.OR P2, PT, R11, 0x21, P2 ;  /* 0x000000210b00780c */ /* 0x000fc80001741670 */
[----:B------:R-:W-:Y:S02]  /*32b20*/  FSEL R85, R42, -INF , !P2 ;  /* 0xff8000002a557808 */ /* 0x000fe40005000000 */
[----:B------:R-:W-:Y:S01]  /*32b30*/  ISETP.GT.AND P2, PT, R13, 0x21, !P6 ;  /* 0x000000210d00780c */ /* 0x000fe20007744270 */
[----:B--2---:R-:W2:Y:S03]  /*32b40*/  LD.E.64 R14, desc[UR4][R8.64] ;  /* 0x00000004080e7980 */ /* 0x004ea6000c101b00 */
[----:B------:R-:W-:Y:S02]  /*32b50*/  ISETP.LT.OR P2, PT, R11, 0x22, P2 ;  /* 0x000000220b00780c */ /* 0x000fe40001741670 */
[----:B------:R-:W-:Y:S02]  /*32b60*/  ISETP.GT.AND P3, PT, R13, 0x30, !P3 ;  /* 0x000000300d00780c */ /* 0x000fe40005f64270 */
[----:B------:R-:W-:-:S02]  /*32b70*/  FSEL R87, R43, -INF , !P2 ;  /* 0xff8000002b577808 */ /* 0x000fc40005000000 */
[----:B------:R-:W-:Y:S02]  /*32b80*/  ISETP.NE.AND P2, PT, R66, RZ, PT ;  /* 0x000000ff4200720c */ /* 0x000fe40003f45270 */
[C---:B------:R-:W-:Y:S02]  /*32b90*/  ISETP.GT.AND P4, PT, R13.reuse, 0x31, !P4 ;  /* 0x000000310d00780c */ /* 0x040fe40006784270 */
[----:B------:R-:W-:Y:S02]  /*32ba0*/  ISETP.GT.AND P2, PT, R13, 0x28, !P2 ;  /* 0x000000280d00780c */ /* 0x000fe40005744270 */
[----:B------:R-:W-:Y:S02]  /*32bb0*/  ISETP.NE.AND P6, PT, R24, RZ, PT ;  /* 0x000000ff1800720c */ /* 0x000fe40003fc5270 */
[----:B------:R-:W-:-:S04]  /*32bc0*/  ISETP.LT.OR P2, PT, R11, 0x29, P2 ;  /* 0x000000290b00780c */ /* 0x000fc80001741670 */
[----:B------:R-:W-:Y:S02]  /*32bd0*/  FSEL R89, R46, -INF , !P2 ;  /* 0xff8000002e597808 */ /* 0x000fe40005000000 */
[----:B------:R-:W-:Y:S02]  /*32be0*/  ISETP.NE.AND P2, PT, R20, RZ, PT ;  /* 0x000000ff1400720c */ /* 0x000fe40003f45270 */
[----:B------:R-:W-:Y:S01]  /*32bf0*/  ISETP.LT.OR P3, PT, R11, 0x31, P3 ;  /* 0x000000310b00780c */ /* 0x000fe20001f61670 */
[----:B------:R-:W3:Y:S01]  /*32c00*/  LD.E R20, desc[UR4][R8.64+0x10] ;  /* 0x0000100408147980 */ /* 0x000ee2000c101900 */
[----:B------:R-:W-:-:S04]  /*32c10*/  ISETP.GT.AND P2, PT, R13, RZ, !P2 ;  /* 0x000000ff0d00720c */ /* 0x000fc80005744270 */
[----:B------:R-:W-:-:S04]  /*32c20*/  ISETP.LT.OR P2, PT, R11, 0x1, P2 ;  /* 0x000000010b00780c */ /* 0x000fc80001741670 */
[----:B------:R-:W-:Y:S02]  /*32c30*/  FSEL R39, R26, -INF , !P2 ;  /* 0xff8000001a277808 */ /* 0x000fe40005000000 */
[----:B------:R-:W-:-:S04]  /*32c40*/  ISETP.NE.AND P2, PT, R44, RZ, PT ;  /* 0x000000ff2c00720c */ /* 0x000fc80003f45270 */
[----:B------:R-:W-:-:S04]  /*32c50*/  ISETP.GT.AND P2, PT, R13, 0x29, !P2 ;  /* 0x000000290d00780c */ /* 0x000fc80005744270 */
[----:B------:R-:W-:-:S04]  /*32c60*/  ISETP.LT.OR P2, PT, R11, 0x2a, P2 ;  /* 0x0000002a0b00780c */ /* 0x000fc80001741670 */
[----:B------:R-:W-:Y:S02]  /*32c70*/  FSEL R91, R47, -INF , !P2 ;  /* 0xff8000002f5b7808 */ /* 0x000fe40005000000 */
[----:B------:R-:W-:Y:S02]  /*32c80*/  ISETP.GT.AND P5, PT, R13, 0x38, !P5 ;  /* 0x000000380d00780c */ /* 0x000fe40006fa4270 */
[----:B------:R-:W-:Y:S02]  /*32c90*/  ISETP.LT.OR P4, PT, R11, 0x32, P4 ;  /* 0x000000320b00780c */ /* 0x000fe40002781670 */
[----:B------:R-:W-:Y:S02]  /*32ca0*/  FSEL R93, R50, -INF , !P3 ;  /* 0xff800000325d7808 */ /* 0x000fe40005800000 */
[----:B------:R-:W-:Y:S02]  /*32cb0*/  ISETP.GT.AND P6, PT, R13, 0x39, !P6 ;  /* 0x000000390d00780c */ /* 0x000fe400077c4270 */
[----:B------:R-:W-:-:S02]  /*32cc0*/  ISETP.LT.OR P5, PT, R11, 0x39, P5 ;  /* 0x000000390b00780c */ /* 0x000fc40002fa1670 */
[----:B------:R-:W-:Y:S02]  /*32cd0*/  FSEL R95, R51, -INF , !P4 ;  /* 0xff800000335f7808 */ /* 0x000fe40006000000 */
[----:B------:R-:W-:Y:S02]  /*32ce0*/  ISETP.LT.OR P6, PT, R11, 0x3a, P6 ;  /* 0x0000003a0b00780c */ /* 0x000fe400037c1670 */
[----:B------:R-:W-:Y:S02]  /*32cf0*/  FSEL R97, R54, -INF , !P5 ;  /* 0xff80000036617808 */ /* 0x000fe40006800000 */
[----:B------:R-:W-:Y:S02]  /*32d00*/  R2UR UR6, R4 ;  /* 0x00000000040672ca */ /* 0x000fe400000e0000 */
[----:B------:R-:W-:Y:S02]  /*32d10*/  R2UR UR7, R5 ;  /* 0x00000000050772ca */ /* 0x000fe400000e0000 */
[----:B------:R-:W-:-:S11]  /*32d20*/  FSEL R99, R19, -INF , !P6 ;  /* 0xff80000013637808 */ /* 0x000fd60007000000 */
[----:B------:R-:W4:Y:S01]  /*32d30*/  LD.E R25, desc[UR6][R8.64+0x14] ;  /* 0x0000140608197980 */ /* 0x000f22000c101900 */
[----:B--2---:R-:W-:Y:S02]  /*32d40*/  FMNMX.FTZ R12, R29, R14, !PT ;  /* 0x0000000e1d0c7209 */ /* 0x004fe40007810000 */
[----:B------:R-:W-:Y:S02]  /*32d50*/  FMNMX.FTZ R18, R39, R15, !PT ;  /* 0x0000000f27127209 */ /* 0x000fe40007810000 */
[----:B------:R-:W-:Y:S02]  /*32d60*/  FMNMX.FTZ R12, R63, R12, !PT ;  /* 0x0000000c3f0c7209 */ /* 0x000fe40007810000 */
[----:B------:R-:W-:Y:S02]  /*32d70*/  FMNMX.FTZ R18, R27, R18, !PT ;  /* 0x000000121b127209 */ /* 0x000fe40007810000 */
[----:B------:R-:W-:Y:S02]  /*32d80*/  FMNMX.FTZ R12, R57, R12, !PT ;  /* 0x0000000c390c7209 */ /* 0x000fe40007810000 */
[----:B------:R-:W-:-:S02]  /*32d90*/  FMNMX.FTZ R18, R59, R18, !PT ;  /* 0x000000123b127209 */ /* 0x000fc40007810000 */
[----:B------:R-:W-:Y:S02]  /*32da0*/  FMNMX.FTZ R12, R65, R12, !PT ;  /* 0x0000000c410c7209 */ /* 0x000fe40007810000 */
        /* <DEDUP_REMOVED lines=24> */
[----:B------:R-:W-:-:S03]  /*32f30*/  FMNMX.FTZ R13, R99, R18, !PT ;  /* 0x00000012630d7209 */ /* 0x000fc60007810000 */
[----:B------:R-:W0:Y:S04]  /*32f40*/  SHFL.BFLY PT, R11, R12, 0x2, 0x1f ;  /* 0x0c401f000c0b7f89 */ /* 0x000e2800000e0000 */
[----:B------:R-:W-:Y:S04]  /*32f50*/  ST.E.64 desc[UR4][R8.64], R12 ;  /* 0x0000000c08007985 */ /* 0x000fe8000c101b04 */
[----:B------:R-:W2:Y:S01]  /*32f60*/  LD.E R26, desc[UR6][R8.64+0x4] ;  /* 0x00000406081a7980 */ /* 0x000ea2000c101900 */
[----:B0-----:R-:W-:-:S05]  /*32f70*/  FMNMX.FTZ R11, R12, R11, !PT ;  /* 0x0000000b0c0b7209 */ /* 0x001fca0007810000 */
[----:B------:R-:W0:Y:S02]  /*32f80*/  SHFL.BFLY PT, R18, R11, 0x1, 0x1f ;  /* 0x0c201f000b127f89 */ /* 0x000e2400000e0000 */
[----:B0-----:R-:W-:Y:S02]  /*32f90*/  FMNMX.FTZ R19, R11, R18, !PT ;  /* 0x000000120b137209 */ /* 0x001fe40007810000 */
[----:B------:R-:W5:Y:S04]  /*32fa0*/  LD.E R18, desc[UR4][R8.64+0x20] ;  /* 0x0000200408127980 */ /* 0x000f68000c101900 */
[----:B------:R-:W-:Y:S04]  /*32fb0*/  ST.E desc[UR4][R8.64], R19 ;  /* 0x0000001308007985 */ /* 0x000fe8000c101904 */
[----:B------:R-:W3:Y:S01]  /*32fc0*/  LD.E R21, desc[UR6][R8.64] ;  /* 0x0000000608157980 */ /* 0x000ee2000c101900 */
[----:B------:R-:W-:-:S02]  /*32fd0*/  R2UR UR8, R4 ;  /* 0x00000000040872ca */ /* 0x000fc400000e0000 */
[----:B------:R-:W-:Y:S01]  /*32fe0*/  R2UR UR9, R5 ;  /* 0x00000000050972ca */ /* 0x000fe200000e0000 */
[----:B--2---:R-:W0:Y:S02]  /*32ff0*/  SHFL.BFLY PT, R11, R26, 0x2, 0x1f ;  /* 0x0c401f001a0b7f89 */ /* 0x004e2400000e0000 */
[----:B0-----:R-:W-:-:S05]  /*33000*/  FMNMX.FTZ R12, R11, R26, !PT ;  /* 0x0000001a0b0c7209 */ /* 0x001fca0007810000 */
[----:B------:R-:W0:Y:S02]  /*33010*/  SHFL.BFLY PT, R11, R12, 0x1, 0x1f ;  /* 0x0c201f000c0b7f89 */ /* 0x000e2400000e0000 */
[----:B0-----:R-:W-:Y:S02]  /*33020*/  FMNMX.FTZ R13, R12, R11, !PT ;  /* 0x0000000b0c0d7209 */ /* 0x001fe40007810000 */
[----:B---3--:R-:W-:Y:S02]  /*33030*/  FSETP.NEU.FTZ.AND P2, PT, R21, -INF , PT ;  /* 0xff8000001500780b */ /* 0x008fe40003f5d000 */
[----:B------:R-:W-:Y:S02]  /*33040*/  FSETP.NEU.FTZ.AND P3, PT, R13, -INF , PT ;  /* 0xff8000000d00780b */ /* 0x000fe40003f7d000 */
[----:B------:R-:W-:Y:S02]  /*33050*/  FSEL R11, R21, RZ, P2 ;  /* 0x000000ff150b7208 */ /* 0x000fe40001000000 */
[----:B------:R-:W-:-:S03]  /*33060*/  FSEL R24, R13, RZ, P3 ;  /* 0x000000ff0d187208 */ /* 0x000fc60001800000 */
[----:B------:R-:W-:Y:S02]  /*33070*/  FADD.FTZ R11, R14, -R11 ;  /* 0x8000000b0e0b7221 */ /* 0x000fe40000010000 */
[----:B------:R-:W-:Y:S02]  /*33080*/  FADD.FTZ R15, R15, -R24 ;  /* 0x800000180f0f7221 */ /* 0x000fe40000010000 */
[----:B-----5:R-:W-:Y:S02]  /*33090*/  FMUL.FTZ R11, R11, R18 ;  /* 0x000000120b0b7220 */ /* 0x020fe40000410000 */
[----:B------:R-:W-:-:S04]  /*330a0*/  FMUL.FTZ R18, R18, R15 ;  /* 0x0000000f12127220 */ /* 0x000fc80000410000 */
[----:B------:R-:W0:Y:S08]  /*330b0*/  MUFU.EX2 R11, R11 ;  /* 0x0000000b000b7308 */ /* 0x000e300000000800 */
[----:B------:R-:W4:Y:S01]  /*330c0*/  MUFU.EX2 R12, R18 ;  /* 0x00000012000c7308 */ /* 0x000f220000000800 */
[----:B------:R1:W-:Y:S01]  /*330d0*/  ST.E desc[UR4][R8.64+0x4], R13 ;  /* 0x0000040d08007985 */ /* 0x0003e2000c101904 */
[----:B0-----:R-:W-:Y:S01]  /*330e0*/  FMUL.FTZ R21, R11, R20 ;  /* 0x000000140b157220 */ /* 0x001fe20000410000 */
[----:B----4-:R-:W-:-:S04]  /*330f0*/  FMUL.FTZ R25, R12, R25 ;  /* 0x000000190c197220 */ /* 0x010fc80000410000 */
[----:B------:R1:W-:Y:S04]  /*33100*/  ST.E desc[UR6][R8.64+0x10], R21 ;  /* 0x0000101508007985 */ /* 0x0003e8000c101906 */
[----:B------:R1:W-:Y:S04]  /*33110*/  ST.E desc[UR8][R8.64+0x14], R25 ;  /* 0x0000141908007985 */ /* 0x0003e8000c101908 */
[----:B------:R-:W2:Y:S04]  /*33120*/  LDL.64 R14, [R7+0x78] ;  /* 0x00007800070e7983 */ /* 0x000ea80000100a00 */
[----:B--2---:R-:W2:Y:S04]  /*33130*/  LD.E.64 R18, desc[UR4][R14.64] ;  /* 0x000000040e127980 */ /* 0x004ea8000c101b00 */
[----:B--2---:R-:W2:Y:S01]  /*33140*/  LD.E R20, desc[UR4][R18.64+0x4] ;  /* 0x0000040412147980 */ /* 0x004ea2000c101900 */
[----:B------:R-:W-:Y:S01]  /*33150*/  BSSY B3, `(.L_x_5300) ;  /* 0x0000010000037945 */ /* 0x000fe20003800000 */
[----:B--2---:R-:W-:-:S13]  /*33160*/  ISETP.NE.AND P2, PT, R20, RZ, PT ;  /* 0x000000ff1400720c */ /* 0x004fda0003f45270 */
[----:B-1----:R-:W-:Y:S05]  /*33170*/  @P2 BRA `(.L_x_5301) ;  /* 0x0000000000342947 */ /* 0x002fea0003800000 */
[----:B------:R-:W-:Y:S02]  /*33180*/  R2UR UR4, R4 ;  /* 0x00000000040472ca */ /* 0x000fe400000e0000 */
[----:B------:R-:W-:-:S13]  /*33190*/  R2UR UR5, R5 ;  /* 0x00000000050572ca */ /* 0x000fda00000e0000 */
[----:B------:R-:W2:Y:S01]  /*331a0*/  LD.E.64 R8, desc[UR4][R14.64+0x8] ;  /* 0x000008040e087980 */ /* 0x000ea2000c101b00 */
[----:B------:R-:W-:Y:S02]  /*331b0*/  R2UR UR6, R4 ;  /* 0x00000000040672ca */ /* 0x000fe400000e0000 */
[----:B------:R-:W-:Y:S01]  /*331c0*/  R2UR UR7, R5 ;  /* 0x00000000050772ca */ /* 0x000fe200000e0000 */
[----:B------:R-:W3:-:S12]  /*331d0*/  LD.E R19, desc[UR4][R18.64] ;  /* 0x0000000412137980 */ /* 0x000ed8000c101900 */
[----:B--2---:R-:W2:Y:S01]  /*331e0*/  LD.E.64 R8, desc[UR6][R8.64] ;  /* 0x0000000608087980 */ /* 0x004ea2000c101b00 */
[----:B---3--:R-:W-:-:S04]  /*331f0*/  IMAD R21, R10, 0x40, R19 ;  /* 0x000000400a157824 */ /* 0x008fc800078e0213 */
[----:B--2---:R-:W-:-:S05]  /*33200*/  IMAD.WIDE R20, R21, 0x4, R8 ;  /* 0x0000000415147825 */ /* 0x004fca00078e0208 */
[----:B------:R0:W-:Y:S04]  /*33210*/  ST.E desc[UR4][R20.64], R11 ;  /* 0x0000000b14007985 */ /* 0x0001e8000c101904 */
[----:B------:R-:W2:Y:S04]  /*33220*/  LD.E.64 R18, desc[UR6][R14.64] ;  /* 0x000000060e127980 */ /* 0x000ea8000c101b00 */
[----:B--2---:R-:W2:Y:S02]  /*33230*/  LD.E R13, desc[UR4][R18.64+0x4] ;  /* 0x00000404120d7980 */ /* 0x004ea4000c101900 */
[----:B0-2---:R-:W-:-:S13]  /*33240*/  ISETP.NE.AND P2, PT, R13, RZ, PT ;  /* 0x000000ff0d00720c */ /* 0x005fda0003f45270 */
.L_x_5301:
[----:B------:R-:W-:Y:S05]  /*33250*/  BSYNC B3 ;  /* 0x0000000000037941 */ /* 0x000fea0003800000 */
.L_x_5300:
[----:B------:R-:W-:Y:S04]  /*33260*/  BSSY B3, `(.L_x_5302) ;  /* 0x000000d000037945 */ /* 0x000fe80003800000 */
[----:B------:R-:W-:Y:S05]  /*33270*/  @P2 BRA `(.L_x_5303) ;  /* 0x00000000002c2947 */ /* 0x000fea0003800000 */
        /* <DEDUP_REMOVED lines=8> */
[----:B------:R-:W-:-:S04]  /*33300*/  VIADD R13, R10, 0x8 ;  /* 0x000000080a0d7836 */ /* 0x000fc80000000000 */
[----:B--2---:R-:W-:-:S05]  /*33310*/  IMAD.WIDE R8, R13, 0x4, R8 ;  /* 0x000000040d087825 */ /* 0x004fca00078e0208 */
[----:B------:R0:W-:Y:S02]  /*33320*/  ST.E desc[UR4][R8.64], R12 ;  /* 0x0000000c08007985 */ /* 0x0001e4000c101904 */
.L_x_5303:
[----:B------:R-:W-:Y:S05]  /*33330*/  BSYNC B3 ;  /* 0x0000000000037941 */ /* 0x000fea0003800000 */
.L_x_5302:
[----:B0-----:R-:W2:Y:S01]  /*33340*/  LDL.64 R8, [R7+0x70] ;  /* 0x0000700007087983 */ /* 0x001ea20000100a00 */
[C---:B------:R-:W-:Y:S02]  /*33350*/  R2UR UR4, R4.reuse ;  /* 0x00000000040472ca */ /* 0x040fe400000e0000 */
[C---:B------:R-:W-:Y:S02]  /*33360*/  R2UR UR5, R5.reuse ;  /* 0x00000000050572ca */ /* 0x040fe400000e0000 */
[C---:B------:R-:W-:Y:S02]  /*33370*/  R2UR UR6, R4.reuse ;  /* 0x00000000040672ca */ /* 0x040fe400000e0000 */
[C---:B------:R-:W-:Y:S02]  /*33380*/  R2UR UR7, R5.reuse ;  /* 0x00000000050772ca */ /* 0x040fe400000e0000 */
[----:B------:R-:W-:Y:S02]  /*33390*/  R2UR UR8, R4 ;  /* 0x00000000040872ca */ /* 0x000fe400000e0000 */
[----:B------:R-:W-:-:S05]  /*333a0*/  R2UR UR9, R5 ;  /* 0x00000000050972ca */ /* 0x000fca00000e0000 */
[----:B--2---:R-:W2:Y:S04]  /*333b0*/  LD.E R10, desc[UR4][R8.64] ;  /* 0x00000004080a7980 */ /* 0x004ea8000c101900 */
[----:B------:R-:W3:Y:S04]  /*333c0*/  LD.E R13, desc[UR6][R8.64+0x20] ;  /* 0x00002006080d7980 */ /* 0x000ee8000c101900 */
[----:B------:R-:W4:Y:S04]  /*333d0*/  LD.E R18, desc[UR8][R8.64+0x4] ;  /* 0x0000040808127980 */ /* 0x000f28000c101900 */
[----:B------:R-:W5:Y:S04]  /*333e0*/  LD.E R55, desc[UR4][R8.64+0x10] ;  /* 0x0000100408377980 */ /* 0x000f68000c101900 */
[----:B------:R-:W5:Y:S01]  /*333f0*/  LD.E R54, desc[UR6][R8.64+0x14] ;  /* 0x0000140608367980 */ /* 0x000f62000c101900 */
[C---:B--2---:R-:W-:Y:S01]  /*33400*/  FSETP.NEU.FTZ.AND P2, PT, R10.reuse, -INF , PT ;  /* 0xff8000000a00780b */ /* 0x044fe20003f5d000 */
[----:B---3--:R-:W-:Y:S01]  /*33410*/  FMUL.FTZ R14, R10, R13 ;  /* 0x0000000d0a0e7220 */ /* 0x008fe20000410000 */
[----:B----4-:R-:W-:Y:S01]  /*33420*/  FSETP.NEU.FTZ.AND P3, PT, R18, -INF , PT ;  /* 0xff8000001200780b */ /* 0x010fe20003f7d000 */
[----:B------:R-:W-:-:S03]  /*33430*/  FMUL.FTZ R18, R13, R18 ;  /* 0x000000120d127220 */ /* 0x000fc60000410000 */
[----:B------:R-:W-:Y:S02]  /*33440*/  FSEL R14, R14, RZ, P2 ;  /* 0x000000ff0e0e7208 */ /* 0x000fe40001000000 */
[----:B------:R-:W-:-:S03]  /*33450*/  FSEL R38, R18, RZ, P3 ;  /* 0x000000ff12267208 */ /* 0x000fc60001800000 */
[-CC-:B------:R-:W-:Y:S01]  /*33460*/  FFMA.FTZ R10, R29, R13.reuse, -R14.reuse ;  /* 0x0000000d1d0a7223 */ /* 0x180fe2000001080e */
[-CC-:B------:R-:W-:Y:S01]  /*33470*/  FFMA.FTZ R21, R33, R13.reuse, -R14.reuse ;  /* 0x0000000d21157223 */ /* 0x180fe2000001080e */
[-CC-:B------:R-:W-:Y:S01]  /*33480*/  FFMA.FTZ R15, R63, R13.reuse, -R14.reuse ;  /* 0x0000000d3f0f7223 */ /* 0x180fe2000001080e */
[-C--:B------:R-:W-:Y:S01]  /*33490*/  FFMA.FTZ R18, R57, R13.reuse, -R14 ;  /* 0x0000000d39127223 */ /* 0x080fe2000001080e */
[-CC-:B------:R-:W-:Y:S01]  /*334a0*/  FFMA.FTZ R39, R39, R13.reuse, -R38.reuse ;  /* 0x0000000d27277223 */ /* 0x180fe20000010826 */
[-C--:B------:R-:W-:Y:S01]  /*334b0*/  FFMA.FTZ R40, R27, R13.reuse, -R38 ;  /* 0x0000000d1b287223 */ /* 0x080fe20000010826 */
        /* <DEDUP_REMOVED lines=12> */
[-C--:B------:R-:W-:Y:S01]  /*33580*/  FFMA.FTZ R14, R53, R13.reuse, -R14 ;  /* 0x0000000d350e7223 */ /* 0x080fe2000001080e */
[-CC-:B------:R-:W-:Y:S01]  /*33590*/  FFMA.FTZ R41, R59, R13.reuse, -R38.reuse ;  /* 0x0000000d3b297223 */ /* 0x180fe20000010826 */
[-CC-:B------:R-:W-:Y:S01]  /*335a0*/  FFMA.FTZ R42, R31, R13.reuse, -R38.reuse ;  /* 0x0000000d1f2a7223 */ /* 0x180fe20000010826 */
[-CC-:B------:R-:W-:Y:S01]  /*335b0*/  FFMA.FTZ R43, R61, R13.reuse, -R38.reuse ;  /* 0x0000000d3d2b7223 */ /* 0x180fe20000010826 */
[-CC-:B------:R-:W-:Y:S01]  /*335c0*/  FFMA.FTZ R44, R79, R13.reuse, -R38.reuse ;  /* 0x0000000d4f2c7223 */ /* 0x180fe20000010826 */
[-CC-:B------:R-:W-:Y:S01]  /*335d0*/  FFMA.FTZ R45, R81, R13.reuse, -R38.reuse ;  /* 0x0000000d512d7223 */ /* 0x180fe20000010826 */
[-CC-:B------:R-:W-:Y:S01]  /*335e0*/  FFMA.FTZ R46, R83, R13.reuse, -R38.reuse ;  /* 0x0000000d532e7223 */ /* 0x180fe20000010826 */
[----:B------:R-:W5:Y:S01]  /*335f0*/  MUFU.EX2 R39, R39 ;  /* 0x0000002700277308 */ /* 0x000f620000000800 */
[-CC-:B------:R-:W-:Y:S01]  /*33600*/  FFMA.FTZ R47, R85, R13.reuse, -R38.reuse ;  /* 0x0000000d552f7223 */ /* 0x180fe20000010826 */
[-CC-:B------:R-:W-:Y:S01]  /*33610*/  FFMA.FTZ R48, R87, R13.reuse, -R38.reuse ;  /* 0x0000000d57307223 */ /* 0x180fe20000010826 */
[-CC-:B------:R-:W-:Y:S01]  /*33620*/  FFMA.FTZ R49, R89, R13.reuse, -R38.reuse ;  /* 0x0000000d59317223 */ /* 0x180fe20000010826 */
[-CC-:B------:R-:W-:Y:S01]  /*33630*/  FFMA.FTZ R50, R91, R13.reuse, -R38.reuse ;  /* 0x0000000d5b327223 */ /* 0x180fe20000010826 */
[-CC-:B------:R-:W-:Y:S01]  /*33640*/  FFMA.FTZ R51, R93, R13.reuse, -R38.reuse ;  /* 0x0000000d5d337223 */ /* 0x180fe20000010826 */
[-CC-:B------:R-:W-:Y:S01]  /*33650*/  FFMA.FTZ R52, R95, R13.reuse, -R38.reuse ;  /* 0x0000000d5f347223 */ /* 0x180fe20000010826 */
[-CC-:B------:R-:W-:Y:S01]  /*33660*/  FFMA.FTZ R53, R97, R13.reuse, -R38.reuse ;  /* 0x0000000d61357223 */ /* 0x180fe20000010826 */
[----:B------:R-:W-:Y:S01]  /*33670*/  FFMA.FTZ R38, R99, R13, -R38 ;  /* 0x0000000d63267223 */ /* 0x000fe20000010826 */
[----:B------:R-:W-:Y:S08]  /*33680*/  MUFU.EX2 R40, R40 ;  /* 0x0000002800287308 */ /* 0x000ff00000000800 */
[----:B------:R5:W0:Y:S08]  /*33690*/  MUFU.EX2 R13, R15 ;  /* 0x0000000f000d7308 */ /* 0x000a300000000800 */
[----:B------:R1:W-:Y:S01]  /*336a0*/  MUFU.EX2 R166, R18 ;  /* 0x0000001200a67308 */ /* 0x0003e20000000800 */
[----:B-----5:R-:W-:-:S07]  /*336b0*/  FADD.FTZ R15, R39, R54 ;  /* 0x00000036270f7221 */ /* 0x020fce0000010000 */
[----:B------:R-:W2:Y:S01]  /*336c0*/  MUFU.EX2 R41, R41 ;  /* 0x0000002900297308 */ /* 0x000ea20000000800 */
[----:B-1----:R-:W-:-:S07]  /*336d0*/  FADD.FTZ R18, R10, R55 ;  /* 0x000000370a127221 */ /* 0x002fce0000010000 */
[----:B------:R0:W1:Y:S08]  /*336e0*/  MUFU.EX2 R25, R19 ;  /* 0x0000001300197308 */ /* 0x0000700000000800 */
[----:B------:R-:W3:Y:S01]  /*336f0*/  MUFU.EX2 R42, R42 ;  /* 0x0000002a002a7308 */ /* 0x000ee20000000800 */
[----:B0-----:R-:W-:Y:S01]  /*33700*/  FADD.FTZ R19, R13, R18 ;  /* 0x000000120d137221 */ /* 0x001fe20000010000 */
[----:B------:R-:W-:-:S04]  /*33710*/  FADD.FTZ R18, R40, R15 ;  /* 0x0000000f28127221 */ /* 0x000fc80000010000 */
[----:B--2---:R-:W-:Y:S02]  /*33720*/  FADD.FTZ R15, R41, R18 ;  /* 0x00000012290f7221 */ /* 0x004fe40000010000 */
[----:B------:R-:W0:Y:S08]  /*33730*/  MUFU.EX2 R168, R20 ;  /* 0x0000001400a87308 */ /* 0x000e300000000800 */
[----:B------:R-:W2:Y:S08]  /*33740*/  MUFU.EX2 R43, R43 ;  /* 0x0000002b002b7308 */ /* 0x000eb00000000800 */
[----:B------:R-:W4:Y:S08]  /*33750*/  MUFU.EX2 R27, R21 ;  /* 0x00000015001b7308 */ /* 0x000f300000000800 */
[----:B------:R-:W5:Y:S08]  /*33760*/  MUFU.EX2 R44, R44 ;  /* 0x0000002c002c7308 */ /* 0x000f700000000800 */
[----:B------:R1:W-:Y:S08]  /*33770*/  MUFU.EX2 R37, R14 ;  /* 0x0000000e00257308 */ /* 0x0003f00000000800 */
[----:B------:R-:W5:Y:S01]  /*33780*/  MUFU.EX2 R24, R24 ;  /* 0x0000001800187308 */ /* 0x000f620000000800 */
[----:B-1----:R-:W-:-:S04]  /*33790*/  FADD.FTZ R14, R166, R19 ;  /* 0x00000013a60e7221 */ /* 0x002fc80000010000 */
[----:B------:R-:W-:Y:S01]  /*337a0*/  FADD.FTZ R19, R25, R14 ;  /* 0x0000000e19137221 */ /* 0x000fe20000010000 */
[----:B---3--:R-:W-:Y:S02]  /*337b0*/  FADD.FTZ R14, R42, R15 ;  /* 0x0000000f2a0e7221 */ /* 0x008fe40000010000 */
[----:B------:R-:W1:Y:S01]  /*337c0*/  MUFU.EX2 R45, R45 ;  /* 0x0000002d002d7308 */ /* 0x000e620000000800 */
[----:B0-----:R-:W-:Y:S01]  /*337d0*/  FADD.FTZ R18, R168, R19 ;  /* 0x00000013a8127221 */ /* 0x001fe20000010000 */
[----:B--2---:R-:W-:-:S03]  /*337e0*/  FADD.FTZ R15, R43, R14 ;  /* 0x0000000e2b0f7221 */ /* 0x004fc60000010000 */
[----:B----4-:R-:W-:Y:S01]  /*337f0*/  FADD.FTZ R19, R27, R18 ;  /* 0x000000121b137221 */ /* 0x010fe20000010000 */
[----:B-----5:R-:W-:Y:S02]  /*33800*/  FADD.FTZ R14, R44, R15 ;  /* 0x0000000f2c0e7221 */ /* 0x020fe40000010000 */
[----:B------:R-:W0:Y:S01]  /*33810*/  MUFU.EX2 R29, R26 ;  /* 0x0000001a001d7308 */ /* 0x000e220000000800 */
[----:B------:R-:W-:-:S07]  /*33820*/  FADD.FTZ R18, R24, R19 ;  /* 0x0000001318127221 */ /* 0x000fce0000010000 */
[----:B------:R-:W2:Y:S01]  /*33830*/  MUFU.EX2 R46, R46 ;  /* 0x0000002e002e7308 */ /* 0x000ea20000000800 */
[----:B-1----:R-:W-:-:S07]  /*33840*/  FADD.FTZ R15, R45, R14 ;  /* 0x0000000e2d0f7221 */ /* 0x002fce0000010000 */
[----:B------:R-:W1:Y:S01]  /*33850*/  MUFU.EX2 R28, R28 ;  /* 0x0000001c001c7308 */ /* 0x000e620000000800 */
[----:B0-----:R-:W-:-:S07]  /*33860*/  FADD.FTZ R19, R29, R18 ;  /* 0x000000121d137221 */ /* 0x001fce0000010000 */
[----:B------:R-:W0:Y:S01]  /*33870*/  MUFU.EX2 R47, R47 ;  /* 0x0000002f002f7308 */ /* 0x000e220000000800 */
[----:B--2---:R-:W-:-:S07]  /*33880*/  FADD.FTZ R14, R46, R15 ;  /* 0x0000000f2e0e7221 */ /* 0x004fce0000010000 */
        /* <DEDUP_REMOVED lines=25> */
[----:B-1----:R-:W-:-:S04]  /*33a20*/  FADD.FTZ R18, R36, R19 ;  /* 0x0000001324127221 */ /* 0x002fc80000010000 */
[----:B------:R-:W-:Y:S01]  /*33a30*/  FADD.FTZ R55, R37, R18 ;  /* 0x0000001225377221 */ /* 0x000fe20000010000 */
[----:B0-----:R-:W-:-:S04]  /*33a40*/  FADD.FTZ R15, R53, R14 ;  /* 0x0000000e350f7221 */ /* 0x001fc80000010000 */
[----:B------:R-:W-:Y:S01]  /*33a50*/  ST.E desc[UR4][R8.64+0x10], R55 ;  /* 0x0000103708007985 */ /* 0x000fe2000c101904 */
[----:B--2---:R-:W-:-:S05]  /*33a60*/  FADD.FTZ R57, R38, R15 ;  /* 0x0000000f26397221 */ /* 0x004fca0000010000 */
[----:B------:R0:W-:Y:S04]  /*33a70*/  ST.E desc[UR6][R8.64+0x14], R57 ;  /* 0x0000143908007985 */ /* 0x0001e8000c101906 */
[----:B------:R-:W2:Y:S01]  /*33a80*/  LDL.64 R18, [R7+0x80] ;  /* 0x0000800007127983 */ /* 0x000ea20000100a00 */
[----:B------:R-:W-:Y:S06]  /*33a90*/  BAR.SYNC.DEFER_BLOCKING 0xf, 0x100 ;  /* 0x03c4000000007b1d */ /* 0x000fec0000010000 */
[----:B------:R-:W3:Y:S04]  /*33aa0*/  LDL.64 R14, [R7+0x88] ;  /* 0x00008800070e7983 */ /* 0x000ee80000100a00 */
[----:B--2---:R-:W2:Y:S04]  /*33ab0*/  LD.E.64 R18, desc[UR4][R18.64+0x10] ;  /* 0x0000100412127980 */ /* 0x004ea8000c101b00 */
[----:B--2---:R-:W2:Y:S04]  /*33ac0*/  LD.E.64 R20, desc[UR6][R18.64+0x8] ;  /* 0x0000080612147980 */ /* 0x004ea8000c101b00 */
[----:B------:R-:W4:Y:S01]  /*33ad0*/  LD.E.64 R58, desc[UR4][R18.64] ;  /* 0x00000004123a7980 */ /* 0x000f22000c101b00 */
        /* <DEDUP_REMOVED lines=17> */
[--C-:B----4-:R-:W-:Y:S02]  /*33bf0*/  IMAD R59, R59, 0x2, R20.reuse ;  /* 0x000000023b3b7824 */ /* 0x110fe400078e0214 */
[C---:B0-----:R-:W-:Y:S02]  /*33c00*/  IMAD R8, R58.reuse, 0x2, R20 ;  /* 0x000000023a087824 */ /* 0x041fe400078e0214 */
[----:B------:R-:W-:Y:S01]  /*33c10*/  IMAD R58, R58, 0x2, R59 ;  /* 0x000000023a3a7824 */ /* 0x000fe200078e023b */
[----:B------:R-:W-:Y:S04]  /*33c20*/  STSM.16.M88.4 [R20], R164 ;  /* 0x000000a414007844 */ /* 0x000fe80000000200 */
[----:B------:R0:W-:Y:S04]  /*33c30*/  STSM.16.M88.4 [R8], R168 ;  /* 0x000000a808007844 */ /* 0x0001e80000000200 */
[----:B------:R-:W-:Y:S04]  /*33c40*/  STSM.16.M88.4 [R59], R172 ;  /* 0x000000ac3b007844 */ /* 0x000fe80000000200 */
[----:B------:R1:W-:Y:S04]  /*33c50*/  STSM.16.M88.4 [R58], R176 ;  /* 0x000000b03a007844 */ /* 0x0003e80000000200 */
[----:B---3--:R-:W2:Y:S04]  /*33c60*/  LD.E R10, desc[UR4][R14.64] ;  /* 0x000000040e0a7980 */ /* 0x008ea8000c101900 */
[----:B0-----:R-:W3:Y:S04]  /*33c70*/  LD.E R8, desc[UR4][R14.64+0x14] ;  /* 0x000014040e087980 */ /* 0x001ee8000c101900 */
[----:B------:R-:W4:Y:S04]  /*33c80*/  LD.E R34, desc[UR4][R14.64+0x44] ;  /* 0x000044040e227980 */ /* 0x000f28000c101900 */
[----:B------:R-:W5:Y:S01]  /*33c90*/  LD.E R48, desc[UR4][R14.64+0x80] ;  /* 0x000080040e307980 */ /* 0x000f62000c101900 */
[----:B------:R-:W-:-:S02]  /*33ca0*/  R2UR UR18, R4 ;  /* 0x00000000041272ca */ /* 0x000fc400000e0000 */
[----:B------:R-:W-:Y:S01]  /*33cb0*/  R2UR UR19, R5 ;  /* 0x00000000051372ca */ /* 0x000fe200000e0000 */
        /* <DEDUP_REMOVED lines=13> */
[----:B------:R-:W-:-:S02]  /*33d90*/  R2UR UR10, R4 ;  /* 0x00000000040a72ca */ /* 0x000fc400000e0000 */
[C---:B------:R-:W-:Y:S01]  /*33da0*/  R2UR UR11, R5.reuse ;  /* 0x00000000050b72ca */ /* 0x040fe200000e0000 */
[----:B------:R-:W5:Y:S01]  /*33db0*/  LD.E R62, desc[UR18][R14.64+0xb4] ;  /* 0x0000b4120e3e7980 */ /* 0x000f62000c101900 */
[C---:B------:R-:W-:Y:S02]  /*33dc0*/  R2UR UR12, R4.reuse ;  /* 0x00000000040c72ca */ /* 0x040fe400000e0000 */
[C---:B------:R-:W-:Y:S01]  /*33dd0*/  R2UR UR13, R5.reuse ;  /* 0x00000000050d72ca */ /* 0x040fe200000e0000 */
[----:B------:R-:W5:Y:S01]  /*33de0*/  LD.E R78, desc[UR18][R14.64+0xf4] ;  /* 0x0000f4120e4e7980 */ /* 0x000f62000c101900 */
[C---:B------:R-:W-:Y:S02]  /*33df0*/  R2UR UR14, R4.reuse ;  /* 0x00000000040e72ca */ /* 0x040fe400000e0000 */
[----:B------:R-:W-:Y:S02]  /*33e00*/  R2UR UR15, R5 ;  /* 0x00000000050f72ca */ /* 0x000fe400000e0000 */
        /* <DEDUP_REMOVED lines=22> */
[----:B--2---:R-:W-:-:S05]  /*33f70*/  FMUL.FTZ R9, R11, R10 ;  /* 0x0000000a0b097220 */ /* 0x004fca0000410000 */
[----:B------:R3:W-:Y:S02]  /*33f80*/  ST.E desc[UR4][R14.64], R9 ;  /* 0x000000090e007985 */ /* 0x0007e4000c101904 */
[C---:B---3--:R-:W-:Y:S02]  /*33f90*/  FMUL.FTZ R9, R11.reuse, R8 ;  /* 0x000000080b097220 */ /* 0x048fe40000410000 */
[----:B------:R-:W2:Y:S04]  /*33fa0*/  LD.E R8, desc[UR18][R14.64+0x134] ;  /* 0x000134120e087980 */ /* 0x000ea8000c101900 */
[----:B------:R4:W-:Y:S02]  /*33fb0*/  ST.E desc[UR4][R14.64+0x14], R9 ;  /* 0x000014090e007985 */ /* 0x0009e4000c101904 */
[----:B----4-:R-:W-:-:S05]  /*33fc0*/  FMUL.FTZ R9, R11, R34 ;  /* 0x000000220b097220 */ /* 0x010fca0000410000 */
[----:B------:R5:W-:Y:S02]  /*33fd0*/  ST.E desc[UR4][R14.64+0x44], R9 ;  /* 0x000044090e007985 */ /* 0x000be4000c101904 */
[----:B-----5:R-:W-:-:S05]  /*33fe0*/  FMUL.FTZ R9, R11, R48 ;  /* 0x000000300b097220 */ /* 0x020fca0000410000 */
[----:B------:R0:W-:Y:S02]  /*33ff0*/  ST.E desc[UR4][R14.64+0x80], R9 ;  /* 0x000080090e007985 */ /* 0x0001e4000c101904 */
[----:B0-----:R-:W-:-:S05]  /*34000*/  FMUL.FTZ R9, R11, R64 ;  /* 0x000000400b097220 */ /* 0x001fca0000410000 */
[----:B------:R0:W-:Y:S02]  /*34010*/  ST.E desc[UR4][R14.64+0xc0], R9 ;  /* 0x0000c0090e007985 */ /* 0x0001e4000c101904 */
[----:B0-----:R-:W-:-:S05]  /*34020*/  FMUL.FTZ R9, R11, R80 ;  /* 0x000000500b097220 */ /* 0x001fca0000410000 */
[----:B------:R2:W-:Y:S02]  /*34030*/  ST.E desc[UR4][R14.64+0x100], R9 ;  /* 0x000100090e007985 */ /* 0x0005e4000c101904 */
[C---:B--2---:R-:W-:Y:S02]  /*34040*/  FMUL.FTZ R9, R11.reuse, R8 ;  /* 0x000000080b097220 */ /* 0x044fe40000410000 */
[----:B------:R-:W2:Y:S01]  /*34050*/  LD.E R8, desc[UR6][R14.64+0x140] ;  /* 0x000140060e087980 */ /* 0x000ea2000c101900 */
[----:B------:R-:W-:-:S05]  /*34060*/  FMUL.FTZ R13, R11, R18 ;  /* 0x000000120b0d7220 */ /* 0x000fca0000410000 */
[----:B------:R0:W-:Y:S02]  /*34070*/  ST.E desc[UR6][R14.64+0x4], R13 ;  /* 0x0000040d0e007985 */ /* 0x0001e4000c101906 */
[----:B0-----:R-:W-:-:S05]  /*34080*/  FMUL.FTZ R13, R11, R32 ;  /* 0x000000200b0d7220 */ /* 0x001fca0000410000 */
        /* <DEDUP_REMOVED lines=22> */
[----:B------:R-:W2:Y:S04]  /*341f0*/  LD.E R8, desc[UR6][R14.64+0x150] ;  /* 0x000150060e087980 */ /* 0x000ea8000c101900 */
[----:B------:R2:W-:Y:S02]  /*34200*/  ST.E desc[UR4][R14.64+0x134], R9 ;  /* 0x000134090e007985 */ /* 0x0005e4000c101904 */
[----:B--2---:R-:W-:-:S02]  /*34210*/  FMUL.FTZ R9, R11, R8 ;  /* 0x000000080b097220 */ /* 0x004fc40000410000 */
[----:B------:R-:W2:Y:S04]  /*34220*/  LD.E R8, desc[UR6][R14.64+0x154] ;  /* 0x000154060e087980 */ /* 0x000ea8000c101900 */
        /* <DEDUP_REMOVED lines=57> */
[----:B------:R2:W-:Y:S01]  /*345c0*/  ST.E desc[UR4][R14.64+0x1d4], R19 ;  /* 0x0001d4130e007985 */ /* 0x0005e2000c101904 */
[C---:B------:R-:W-:Y:S01]  /*345d0*/  FMUL.FTZ R21, R11.reuse, R24 ;  /* 0x000000180b157220 */ /* 0x040fe20000410000 */
[C---:B------:R-:W-:Y:S01]  /*345e0*/  FMUL.FTZ R25, R11.reuse, R26 ;  /* 0x0000001a0b197220 */ /* 0x040fe20000410000 */
[C---:B------:R-:W-:Y:S01]  /*345f0*/  FMUL.FTZ R27, R11.reuse, R28 ;  /* 0x0000001c0b1b7220 */ /* 0x040fe20000410000 */
[----:B------:R-:W-:-:S02]  /*34600*/  FMUL.FTZ R29, R11, R30 ;  /* 0x0000001e0b1d7220 */ /* 0x000fc40000410000 */
[----:B------:R0:W-:Y:S04]  /*34610*/  ST.E desc[UR10][R14.64+0x20], R21 ;  /* 0x000020150e007985 */ /* 0x0001e8000c10190a */
[----:B------:R1:W-:Y:S04]  /*34620*/  ST.E desc[UR12][R14.64+0x24], R25 ;  /* 0x000024190e007985 */ /* 0x0003e8000c10190c */
[----:B------:R3:W-:Y:S01]  /*34630*/  ST.E desc[UR14][R14.64+0x30], R27 ;  /* 0x0000301b0e007985 */ /* 0x0007e2000c10190e */
[----:B--2---:R-:W-:-:S03]  /*34640*/  FMUL.FTZ R19, R11, R8 ;  /* 0x000000080b137220 */ /* 0x004fc60000410000 */
[----:B------:R-:W2:Y:S01]  /*34650*/  LD.E R8, desc[UR6][R14.64+0x1f4] ;  /* 0x0001f4060e087980 */ /* 0x000ea2000c101900 */
[C---:B0-----:R-:W-:Y:S01]  /*34660*/  FMUL.FTZ R21, R11.reuse, R38 ;  /* 0x000000260b157220 */ /* 0x041fe20000410000 */
[C---:B-1----:R-:W-:Y:S01]  /*34670*/  FMUL.FTZ R25, R11.reuse, R40 ;  /* 0x000000280b197220 */ /* 0x042fe20000410000 */
[C---:B---3--:R-:W-:Y:S01]  /*34680*/  FMUL.FTZ R27, R11.reuse, R42 ;  /* 0x0000002a0b1b7220 */ /* 0x048fe20000410000 */
[----:B------:R0:W-:Y:S04]  /*34690*/  ST.E desc[UR16][R14.64+0x34], R29 ;  /* 0x0000341d0e007985 */ /* 0x0001e8000c101910 */
[----:B------:R1:W-:Y:S01]  /*346a0*/  ST.E desc[UR10][R14.64+0x54], R21 ;  /* 0x000054150e007985 */ /* 0x0003e2000c10190a */
[----:B0-----:R-:W-:-:S03]  /*346b0*/  FMUL.FTZ R29, R11, R46 ;  /* 0x0000002e0b1d7220 */ /* 0x001fc60000410000 */
[----:B------:R0:W-:Y:S01]  /*346c0*/  ST.E desc[UR12][R14.64+0x60], R25 ;  /* 0x000060190e007985 */ /* 0x0001e2000c10190c */
[----:B-1----:R-:W-:-:S03]  /*346d0*/  FMUL.FTZ R21, R11, R52 ;  /* 0x000000340b157220 */ /* 0x002fc60000410000 */
[----:B------:R1:W-:Y:S04]  /*346e0*/  ST.E desc[UR14][R14.64+0x64], R27 ;  /* 0x0000641b0e007985 */ /* 0x0003e8000c10190e */
[----:B------:R3:W-:Y:S01]  /*346f0*/  ST.E desc[UR16][R14.64+0x74], R29 ;  /* 0x0000741d0e007985 */ /* 0x0007e2000c101910 */
[C---:B0-----:R-:W-:Y:S01]  /*34700*/  FMUL.FTZ R25, R11.reuse, R56 ;  /* 0x000000380b197220 */ /* 0x041fe20000410000 */
[C---:B-1----:R-:W-:Y:S01]  /*34710*/  FMUL.FTZ R27, R11.reuse, R58 ;  /* 0x0000003a0b1b7220 */ /* 0x042fe20000410000 */
[C---:B---3--:R-:W-:Y:S01]  /*34720*/  FMUL.FTZ R29, R11.reuse, R60 ;  /* 0x0000003c0b1d7220 */ /* 0x048fe20000410000 */
[----:B------:R0:W-:Y:S01]  /*34730*/  ST.E desc[UR10][R14.64+0x90], R21 ;  /* 0x000090150e007985 */ /* 0x0001e2000c10190a */
[----:B------:R-:W-:-:S03]  /*34740*/  FMUL.FTZ R31, R11, R62 ;  /* 0x0000003e0b1f7220 */ /* 0x000fc60000410000 */
[----:B------:R1:W-:Y:S04]  /*34750*/  ST.E desc[UR12][R14.64+0xa0], R25 ;  /* 0x0000a0190e007985 */ /* 0x0003e8000c10190c */
[----:B------:R3:W-:Y:S04]  /*34760*/  ST.E desc[UR14][R14.64+0xa4], R27 ;  /* 0x0000a41b0e007985 */ /* 0x0007e8000c10190e */
[----:B------:R4:W-:Y:S01]  /*34770*/  ST.E desc[UR16][R14.64+0xb0], R29 ;  /* 0x0000b01d0e007985 */ /* 0x0009e2000c101910 */
[C---:B0-----:R-:W-:Y:S01]  /*34780*/  FMUL.FTZ R21, R11.reuse, R70 ;  /* 0x000000460b157220 */ /* 0x041fe20000410000 */
[C---:B-1----:R-:W-:Y:S01]  /*34790*/  FMUL.FTZ R25, R11.reuse, R72 ;  /* 0x000000480b197220 */ /* 0x042fe20000410000 */
[C---:B---3--:R-:W-:Y:S01]  /*347a0*/  FMUL.FTZ R27, R11.reuse, R74 ;  /* 0x0000004a0b1b7220 */ /* 0x048fe20000410000 */
[C---:B----4-:R-:W-:Y:S01]  /*347b0*/  FMUL.FTZ R29, R11.reuse, R76 ;  /* 0x0000004c0b1d7220 */ /* 0x050fe20000410000 */
[----:B------:R0:W-:Y:S04]  /*347c0*/  ST.E desc[UR18][R14.64+0xb4], R31 ;  /* 0x0000b41f0e007985 */ /* 0x0001e8000c101912 */
[----:B------:R1:W-:Y:S04]  /*347d0*/  ST.E desc[UR10][R14.64+0xd4], R21 ;  /* 0x0000d4150e007985 */ /* 0x0003e8000c10190a */
[----:B------:R3:W-:Y:S04]  /*347e0*/  ST.E desc[UR12][R14.64+0xe0], R25 ;  /* 0x0000e0190e007985 */ /* 0x0007e8000c10190c */
[----:B------:R4:W-:Y:S01]  /*347f0*/  ST.E desc[UR14][R14.64+0xe4], R27 ;  /* 0x0000e41b0e007985 */ /* 0x0009e2000c10190e */
[----:B0-----:R-:W-:-:S03]  /*34800*/  FMUL.FTZ R31, R11, R78 ;  /* 0x0000004e0b1f7220 */ /* 0x001fc60000410000 */
[----:B------:R0:W-:Y:S01]  /*34810*/  ST.E desc[UR16][R14.64+0xf0], R29 ;  /* 0x0000f01d0e007985 */ /* 0x0001e2000c101910 */
[C---:B-1----:R-:W-:Y:S01]  /*34820*/  FMUL.FTZ R21, R11.reuse, R86 ;  /* 0x000000560b157220 */ /* 0x042fe20000410000 */
[C---:B---3--:R-:W-:Y:S01]  /*34830*/  FMUL.FTZ R25, R11.reuse, R88 ;  /* 0x000000580b197220 */ /* 0x048fe20000410000 */
[C---:B----4-:R-:W-:Y:S01]  /*34840*/  FMUL.FTZ R27, R11.reuse, R90 ;  /* 0x0000005a0b1b7220 */ /* 0x050fe20000410000 */
[C---:B0-----:R-:W-:Y:S01]  /*34850*/  FMUL.FTZ R29, R11.reuse, R92 ;  /* 0x0000005c0b1d7220 */ /* 0x041fe20000410000 */
[----:B------:R0:W-:Y:S04]  /*34860*/  ST.E desc[UR4][R14.64+0x1e0], R9 ;  /* 0x0001e0090e007985 */ /* 0x0001e8000c101904 */
[----:B------:R1:W-:Y:S04]  /*34870*/  ST.E desc[UR4][R14.64+0x1e4], R13 ;  /* 0x0001e40d0e007985 */ /* 0x0003e8000c101904 */
[----:B0-----:R-:W3:Y:S04]  /*34880*/  LD.E R9, desc[UR6][R14.64+0x8] ;  /* 0x000008060e097980 */ /* 0x001ee8000c101900 */
[----:B-1----:R-:W4:Y:S01]  /*34890*/  LD.E R13, desc[UR6][R14.64+0xc] ;  /* 0x00000c060e0d7980 */ /* 0x002f22000c101900 */
[----:B--2---:R-:W-:-:S05]  /*348a0*/  FMUL.FTZ R11, R11, R8 ;  /* 0x000000080b0b7220 */ /* 0x004fca0000410000 */
[----:B------:R0:W-:Y:S04]  /*348b0*/  ST.E desc[UR4][R14.64+0x1f4], R11 ;  /* 0x0001f40b0e007985 */ /* 0x0001e8000c101904 */
[----:B0-----:R-:W2:Y:S01]  /*348c0*/  LD.E R11, desc[UR6][R14.64+0x18] ;  /* 0x000018060e0b7980 */ /* 0x001ea2000c101900 */
[C---:B---3--:R-:W-:Y:S01]  /*348d0*/  FMUL.FTZ R9, R12.reuse, R9 ;  /* 0x000000090c097220 */ /* 0x048fe20000410000 */
[----:B----4-:R-:W-:-:S04]  /*348e0*/  FMUL.FTZ R13, R12, R13 ;  /* 0x0000000d0c0d7220 */ /* 0x010fc80000410000 */
        /* <DEDUP_REMOVED lines=60> */
[----:B0-----:R-:W2:Y:S04]  /*34cb0*/  LD.E R11, desc[UR6][R14.64+0xbc] ;  /* 0x0000bc060e0b7980 */ /* 0x001ea8000c101900 */
[----:B------:R-:W-:Y:S04]  /*34cc0*/  ST.E desc[UR18][R14.64+0xf4], R31 ;  /* 0x0000f41f0e007985 */ /* 0x000fe8000c101912 */
[----:B------:R-:W-:Y:S04]  /*34cd0*/  ST.E desc[UR10][R14.64+0x114], R21 ;  /* 0x000114150e007985 */ /* 0x000fe8000c10190a */
[----:B------:R-:W-:Y:S04]  /*34ce0*/  ST.E desc[UR12][R14.64+0x120], R25 ;  /* 0x000120190e007985 */ /* 0x000fe8000c10190c */
[----:B------:R-:W-:Y:S04]  /*34cf0*/  ST.E desc[UR14][R14.64+0x124], R27 ;  /* 0x0001241b0e007985 */ /* 0x000fe8000c10190e */
[----:B------:R-:W-:Y:S04]  /*34d00*/  ST.E desc[UR16][R14.64+0x130], R29 ;  /* 0x0001301d0e007985 */ /* 0x000fe8000c101910 */
[----:B------:R-:W-:Y:S01]  /*34d10*/  ST.E desc[UR4][R14.64+0x1f0], R19 ;  /* 0x0001f0130e007985 */ /* 0x000fe2000c101904 */
[C---:B---3--:R-:W-:Y:S01]  /*34d20*/  FMUL.FTZ R9, R12.reuse, R9 ;  /* 0x000000090c097220 */ /* 0x048fe20000410000 */
[----:B----4-:R-:W-:-:S04]  /*34d30*/  FMUL.FTZ R13, R12, R13 ;  /* 0x0000000d0c0d7220 */ /* 0x010fc80000410000 */
[----:B------:R0:W-:Y:S04]  /*34d40*/  ST.E desc[UR4][R14.64+0xac], R9 ;  /* 0x0000ac090e007985 */ /* 0x0001e8000c101904 */
[----:B------:R1:W-:Y:S01]  /*34d50*/  ST.E desc[UR4][R14.64+0xb8], R13 ;  /* 0x0000b80d0e007985 */ /* 0x0003e2000c101904 */
[----:B--2---:R-:W-:-:S05]  /*34d60*/  FMUL.FTZ R11, R12, R11 ;  /* 0x0000000b0c0b7220 */ /* 0x004fca0000410000 */
[----:B------:R2:W-:Y:S04]  /*34d70*/  ST.E desc[UR4][R14.64+0xbc], R11 ;  /* 0x0000bc0b0e007985 */ /* 0x0005e8000c101904 */
[----:B0-----:R-:W3:Y:S02]  /*34d80*/  LD.E R9, desc[UR6][R14.64+0xc8] ;  /* 0x0000c8060e097980 */ /* 0x001ee4000c101900 */
[----:B---3--:R-:W-:-:S05]  /*34d90*/  FMUL.FTZ R9, R12, R9 ;  /* 0x000000090c097220 */ /* 0x008fca0000410000 */
[----:B------:R0:W-:Y:S04]  /*34da0*/  ST.E desc[UR4][R14.64+0xc8], R9 ;  /* 0x0000c8090e007985 */ /* 0x0001e8000c101904 */
[----:B-1----:R-:W3:Y:S02]  /*34db0*/  LD.E R13, desc[UR6][R14.64+0xcc] ;  /* 0x0000cc060e0d7980 */ /* 0x002ee4000c101900 */
[----:B---3--:R-:W-:-:S05]  /*34dc0*/  FMUL.FTZ R13, R12, R13 ;  /* 0x0000000d0c0d7220 */ /* 0x008fca0000410000 */
[----:B------:R1:W-:Y:S04]  /*34dd0*/  ST.E desc[UR4][R14.64+0xcc], R13 ;  /* 0x0000cc0d0e007985 */ /* 0x0003e8000c101904 */
[----:B--2---:R-:W2:Y:S02]  /*34de0*/  LD.E R11, desc[UR6][R14.64+0xd8] ;  /* 0x0000d8060e0b7980 */ /* 0x004ea4000c101900 */
        /* <DEDUP_REMOVED lines=109> */
[----:B------:R-:W-:Y:S04]  /*354c0*/  ST.E desc[UR4][R14.64+0x1f8], R19 ;  /* 0x0001f8130e007985 */ /* 0x000fe8000c101904 */
[----:B0-----:R-:W2:Y:S02]  /*354d0*/  LD.E R9, desc[UR6][R14.64+0x1fc] ;  /* 0x0001fc060e097980 */ /* 0x001ea4000c101900 */
[----:B--2---:R-:W-:-:S05]  /*354e0*/  FMUL.FTZ R21, R12, R9 ;  /* 0x000000090c157220 */ /* 0x004fca0000410000 */
[----:B------:R0:W-:Y:S04]  /*354f0*/  ST.E desc[UR4][R14.64+0x1fc], R21 ;  /* 0x0001fc150e007985 */ /* 0x0001e8000c101904 */
[----:B------:R-:W2:Y:S04]  /*35500*/  LDL.64 R8, [R7+0x88] ;  /* 0x0000880007087983 */ /* 0x000ea80000100a00 */
[----:B-1----:R-:W3:Y:S04]  /*35510*/  LDL.64 R12, [R7] ;  /* 0x00000000070c7983 */ /* 0x002ee80000100a00 */
[----:B------:R-:W4:Y:S04]  /*35520*/  LDL.64 R10, [R7+0x90] ;  /* 0x00009000070a7983 */ /* 0x000f280000100a00 */
[----:B--2---:R-:W2:Y:S04]  /*35530*/  LD.E R25, desc[UR4][R8.64] ;  /* 0x0000000408197980 */ /* 0x004ea8000c101900 */
[----:B---3--:R-:W3:Y:S04]  /*35540*/  LD.E R13, desc[UR6][R12.64] ;  /* 0x000000060c0d7980 */ /* 0x008ee8000c101900 */
[----:B----4-:R-:W3:Y:S04]  /*35550*/  LD.E.64 R10, desc[UR4][R10.64] ;  /* 0x000000040a0a7980 */ /* 0x010ee8000c101b00 */
[----:B--2---:R1:W-:Y:S04]  /*35560*/  ST.E desc[UR8][R8.64], R25 ;  /* 0x0000001908007985 */ /* 0x0043e8000c101908 */
[----:B0-----:R-:W2:Y:S04]  /*35570*/  LD.E R15, desc[UR10][R8.64+0x4] ;  /* 0x0000040a080f7980 */ /* 0x001ea8000c101900 */
[----:B--2---:R0:W-:Y:S04]  /*35580*/  ST.E desc[UR4][R8.64+0x4], R15 ;  /* 0x0000040f08007985 */ /* 0x0041e8000c101904 */
[----:B------:R-:W2:Y:S04]  /*35590*/  LD.E R19, desc[UR6][R8.64+0x8] ;  /* 0x0000080608137980 */ /* 0x000ea8000c101900 */
[----:B--2---:R2:W-:Y:S04]  /*355a0*/  ST.E desc[UR4][R8.64+0x8], R19 ;  /* 0x0000081308007985 */ /* 0x0045e8000c101904 */
[----:B------:R-:W4:Y:S04]  /*355b0*/  LD.E R21, desc[UR6][R8.64+0xc] ;  /* 0x00000c0608157980 */ /* 0x000f28000c101900 */
[----:B----4-:R4:W-:Y:S04]  /*355c0*/  ST.E desc[UR4][R8.64+0xc], R21 ;  /* 0x00000c1508007985 */ /* 0x0109e8000c101904 */
[----:B-1----:R-:W5:Y:S04]  /*355d0*/  LD.E R25, desc[UR6][R8.64+0x10] ;  /* 0x0000100608197980 */ /* 0x002f68000c101900 */
[----:B-----5:R1:W-:Y:S04]  /*355e0*/  ST.E desc[UR4][R8.64+0x10], R25 ;  /* 0x0000101908007985 */ /* 0x0203e8000c101904 */
[----:B0-----:R-:W5:Y:S04]  /*355f0*/  LD.E R15, desc[UR6][R8.64+0x14] ;  /* 0x00001406080f7980 */ /* 0x001f68000c101900 */
[----:B-----5:R0:W-:Y:S04]  /*35600*/  ST.E desc[UR4][R8.64+0x14], R15 ;  /* 0x0000140f08007985 */ /* 0x0201e8000c101904 */
[----:B--2---:R-:W2:Y:S04]  /*35610*/  LD.E R19, desc[UR6][R8.64+0x18] ;  /* 0x0000180608137980 */ /* 0x004ea8000c101900 */
[----:B--2---:R2:W-:Y:S04]  /*35620*/  ST.E desc[UR4][R8.64+0x18], R19 ;  /* 0x0000181308007985 */ /* 0x0045e8000c101904 */
[----:B----4-:R-:W4:Y:S04]  /*35630*/  LD.E R21, desc[UR6][R8.64+0x1c] ;  /* 0x00001c0608157980 */ /* 0x010f28000c101900 */
        /* <DEDUP_REMOVED lines=236> */
[----:B-----5:R-:W-:Y:S04]  /*36500*/  ST.E desc[UR4][R8.64+0x1f4], R15 ;  /* 0x0001f40f08007985 */ /* 0x020fe8000c101904 */
[----:B--2---:R-:W2:Y:S01]  /*36510*/  LD.E R19, desc[UR6][R8.64+0x1f8] ;  /* 0x0001f80608137980 */ /* 0x004ea2000c101900 */
[----:B------:R-:W-:-:S02]  /*36520*/  R2UR UR20, R4 ;  /* 0x00000000041472ca */ /* 0x000fc400000e0000 */
[C---:B------:R-:W-:Y:S02]  /*36530*/  R2UR UR21, R5.reuse ;  /* 0x00000000051572ca */ /* 0x040fe400000e0000 */
[C---:B------:R-:W-:Y:S02]  /*36540*/  R2UR UR22, R4.reuse ;  /* 0x00000000041672ca */ /* 0x040fe400000e0000 */
[C---:B------:R-:W-:Y:S02]  /*36550*/  R2UR UR23, R5.reuse ;  /* 0x00000000051772ca */ /* 0x040fe400000e0000 */
[C---:B------:R-:W-:Y:S02]  /*36560*/  R2UR UR24, R4.reuse ;  /* 0x00000000041872ca */ /* 0x040fe400000e0000 */
[----:B------:R-:W-:Y:S01]  /*36570*/  R2UR UR25, R5 ;  /* 0x00000000051972ca */ /* 0x000fe200000e0000 */
[----:B--2---:R-:W-:Y:S04]  /*36580*/  ST.E desc[UR4][R8.64+0x1f8], R19 ;  /* 0x0001f81308007985 */ /* 0x004fe8000c101904 */
[----:B----4-:R-:W2:Y:S01]  /*36590*/  LD.E R21, desc[UR6][R8.64+0x1fc] ;  /* 0x0001fc0608157980 */ /* 0x010ea2000c101900 */
[----:B------:R-:W-:-:S02]  /*365a0*/  R2UR UR26, R4 ;  /* 0x00000000041a72ca */ /* 0x000fc400000e0000 */
[C---:B------:R-:W-:Y:S02]  /*365b0*/  R2UR UR27, R5.reuse ;  /* 0x00000000051b72ca */ /* 0x040fe400000e0000 */
[C---:B------:R-:W-:Y:S02]  /*365c0*/  R2UR UR28, R4.reuse ;  /* 0x00000000041c72ca */ /* 0x040fe400000e0000 */
[C---:B------:R-:W-:Y:S02]  /*365d0*/  R2UR UR29, R5.reuse ;  /* 0x00000000051d72ca */ /* 0x040fe400000e0000 */
[C---:B------:R-:W-:Y:S02]  /*365e0*/  R2UR UR30, R4.reuse ;  /* 0x00000000041e72ca */ /* 0x040fe400000e0000 */
[----:B------:R-:W-:Y:S02]  /*365f0*/  R2UR UR31, R5 ;  /* 0x00000000051f72ca */ /* 0x000fe400000e0000 */
        /* <DEDUP_REMOVED lines=25> */
[----:B------:R-:W-:Y:S01]  /*36790*/  R2UR UR61, R5 ;  /* 0x00000000053d72ca */ /* 0x000fe200000e0000 */
[----:B--2---:R-:W-:Y:S04]  /*367a0*/  ST.E desc[UR4][R8.64+0x1fc], R21 ;  /* 0x0001fc1508007985 */ /* 0x004fe8000c101904 */
[----:B------:R-:W2:Y:S04]  /*367b0*/  LD.E R24, desc[UR16][R8.64] ;  /* 0x0000001008187980 */ /* 0x000ea8000c101900 */
[----:B-1----:R-:W2:Y:S04]  /*367c0*/  LD.E R25, desc[UR18][R8.64+0x4] ;  /* 0x0000041208197980 */ /* 0x002ea8000c101900 */
        /* <DEDUP_REMOVED lines=126> */
[----:B---3--:R-:W-:Y:S01]  /*36fb0*/  IMAD R10, R13, 0x1000, R10 ;  /* 0x000010000d0a7824 */ /* 0x008fe200078e020a */
[----:B------:R-:W-:-:S04]  /*36fc0*/  R2UR UR7, R11 ;  /* 0x000000000b0772ca */ /* 0x000fc800000e0000 */
[----:B------:R-:W-:Y:S02]  /*36fd0*/  R2UR UR6, R10 ;  /* 0x000000000a0672ca */ /* 0x000fe400000e0000 */
        /* <DEDUP_REMOVED lines=50> */
[----:B------:R-:W-:Y:S02]  /*37300*/  R2UR UR4, R4 ;  /* 0x00000000040472ca */ /* 0x000fe400000e0000 */
[----:B------:R-:W-:Y:S01]  /*37310*/  R2UR UR5, R5 ;  /* 0x00000000050572ca */ /* 0x000fe200000e0000 */
[----:B--2---:R-:W-:-:S12]  /*37320*/  WARPGROUP.ARRIVE ;  /* 0x00000000000079c5 */ /* 0x004fd80000000000 */
[----:B------:R-:W-:Y:S01]  /*37330*/  HGMMA.64x256x16.F32.BF16 R24, R164, gdesc[UR4].tnspB, R24, gsb0 ;  /* 0x43e00004a4187df0 */ /* 0x000fe20008001818 */
[----:B------:R-:W-:Y:S02]  /*37340*/  VIADD R12, R10, 0x80 ;  /* 0x000000800a0c7836 */ /* 0x000fe40000000000 */
[----:B------:R-:W-:-:S03]  /*37350*/  IMAD.MOV.U32 R13, RZ, RZ, R11 ;  /* 0x000000ffff0d7224 */ /* 0x000fc600078e000b */
        /* <DEDUP_REMOVED lines=12> */
[----:B------:R-:W-:Y:S01]  /*37420*/  ST.E desc[UR26][R8.64+0x24], R33 ;  /* 0x0000242108007985 */ /* 0x000fe2000c10191a */
[----:B------:R-:W-:-:S03]  /*37430*/  R2UR UR8, R4 ;  /* 0x00000000040872ca */ /* 0x000fc600000e0000 */
[----:B------:R-:W-:Y:S01]  /*37440*/  ST.E desc[UR28][R8.64+0x28], R34 ;  /* 0x0000282208007985 */ /* 0x000fe2000c10191c */
[----:B------:R-:W-:-:S03]  /*37450*/  R2UR UR9, R5 ;  /* 0x00000000050972ca */ /* 0x000fc600000e0000 */
[----:B------:R-:W-:Y:S01]  /*37460*/  ST.E desc[UR30][R8.64+0x2c], R35 ;  /* 0x00002c2308007985 */ /* 0x000fe2000c10191e */
[----:B------:R-:W-:-:S03]  /*37470*/  R2UR UR10, R4 ;  /* 0x00000000040a72ca */ /* 0x000fc600000e0000 */
[----:B------:R-:W-:Y:S01]  /*37480*/  ST.E desc[UR32][R8.64+0x30], R36 ;  /* 0x0000302408007985 */ /* 0x000fe2000c101920 */
[----:B------:R-:W-:-:S03]  /*37490*/  R2UR UR11, R5 ;  /* 0x00000000050b72ca */ /* 0x000fc600000e0000 */
[----:B------:R-:W-:Y:S01]  /*374a0*/  ST.E desc[UR34][R8.64+0x34], R37 ;  /* 0x0000342508007985 */ /* 0x000fe2000c101922 */
[C---:B------:R-:W-:Y:S02]  /*374b0*/  R2UR UR12, R4.reuse ;  /* 0x00000000040c72ca */ /* 0x040fe400000e0000 */
[C---:B------:R-:W-:Y:S01]  /*374c0*/  R2UR UR13, R5.reuse ;  /* 0x00000000050d72ca */ /* 0x040fe200000e0000 */
[----:B------:R-:W-:Y:S01]  /*374d0*/  ST.E desc[UR38][R8.64+0x38], R38 ;  /* 0x0000382608007985 */ /* 0x000fe2000c101926 */
[C---:B------:R-:W-:Y:S02]  /*374e0*/  R2UR UR14, R4.reuse ;  /* 0x00000000040e72ca */ /* 0x040fe400000e0000 */
[C---:B------:R-:W-:Y:S01]  /*374f0*/  R2UR UR15, R5.reuse ;  /* 0x00000000050f72ca */ /* 0x040fe200000e0000 */
[----:B------:R-:W-:Y:S01]  /*37500*/  ST.E desc[UR40][R8.64+0x3c], R39 ;  /* 0x00003c2708007985 */ /* 0x000fe2000c101928 */
[C---:B------:R-:W-:Y:S02]  /*37510*/  R2UR UR16, R4.reuse ;  /* 0x00000000041072ca */ /* 0x040fe400000e0000 */
[----:B------:R-:W-:Y:S01]  /*37520*/  R2UR UR17, R5 ;  /* 0x00000000051172ca */ /* 0x000fe200000e0000 */
[----:B------:R-:W-:Y:S01]  /*37530*/  ST.E desc[UR42][R8.64+0x40], R40 ;  /* 0x0000402808007985 */ /* 0x000fe2000c10192a */
[----:B------:R-:W-:-:S02]  /*37540*/  R2UR UR18, R4 ;  /* 0x00000000041272ca */ /* 0x000fc400000e0000 */
        /* <DEDUP_REMOVED lines=288> */
[----:B------:R-:W-:Y:S01]  /*38750*/  R2UR UR59, R5 ;  /* 0x00000000053b72ca */ /* 0x000fe200000e0000 */
        /* <DEDUP_REMOVED lines=67> */
[----:B------:R-:W-:Y:S02]  /*38b90*/  R2UR UR4, R4 ;  /* 0x00000000040472ca */ /* 0x000fe400000e0000 */
[----:B------:R-:W-:Y:S01]  /*38ba0*/  R2UR UR5, R5 ;  /* 0x00000000050572ca */ /* 0x000fe200000e0000 */
        /* <DEDUP_REMOVED lines=391> */
[----:B------:R-:W-:Y:S01]  /*3a420*/  VIADD R10, R10, 0x180 ;  /* 0x000001800a0a7836 */ /* 0x000fe20000000000 */
[----:B------:R-:W-:-:S04]  /*3a430*/  R2UR UR7, R11 ;  /* 0x000000000b0772ca */ /* 0x000fc800000e0000 */
        /* <DEDUP_REMOVED lines=357> */
[----:B------:R-:W-:Y:S01]  /*3ba90*/  R2UR UR25, R5 ;  /* 0x00000000051972ca */ /* 0x000fe200000e0000 */
[----:B------:R-:W-:Y:S02]  /*3baa0*/  WARPGROUP.DEPBAR.LE gsb0, 0x0 ;  /* 0x00008000000079c5 */ /* 0x000fe40000010000 */
[----:B------:R-:W-:Y:S01]  /*3bab0*/  ST.E desc[UR4][R8.64], R24 ;  /* 0x0000001808007985 */ /* 0x000fe2000c101904 */
[----:B------:R-:W-:-:S02]  /*3bac0*/  R2UR UR4, R4 ;  /* 0x00000000040472ca */ /* 0x000fc400000e0000 */
[----:B------:R-:W-:Y:S01]  /*3bad0*/  R2UR UR5, R5 ;  /* 0x00000000050572ca */ /* 0x000fe200000e0000 */
[----:B------:R-:W-:Y:S04]  /*3bae0*/  ST.E desc[UR6][R8.64+0x4], R25 ;  /* 0x0000041908007985 */ /* 0x000fe8000c101906 */
[----:B------:R-:W-:Y:S04]  /*3baf0*/  ST.E desc[UR8][R8.64+0x8], R26 ;  /* 0x0000081a08007985 */ /* 0x000fe8000c101908 */
[----:B------:R-:W-:Y:S01]  /*3bb00*/  ST.E desc[UR10][R8.64+0xc], R27 ;  /* 0x00000c1b08007985 */ /* 0x000fe2000c10190a */
[----:B------:R-:W-:-:S03]  /*3bb10*/  R2UR UR6, R4 ;  /* 0x00000000040672ca */ /* 0x000fc600000e0000 */
[----:B------:R-:W-:Y:S01]  /*3bb20*/  ST.E desc[UR12][R8.64+0x10], R28 ;  /* 0x0000101c08007985 */ /* 0x000fe2000c10190c */
[----:B------:R-:W-:-:S03]  /*3bb30*/  R2UR UR7, R5 ;  /* 0x00000000050772ca */ /* 0x000fc600000e0000 */
        /* <DEDUP_REMOVED lines=21> */
[C---:B------:R-:W-:Y:S02]  /*3bc90*/  R2UR UR20, R4.reuse ;  /* 0x00000000041472ca */ /* 0x040fe400000e0000 */
[----:B------:R-:W-:Y:S01]  /*3bca0*/  R2UR UR21, R5 ;  /* 0x00000000051572ca */ /* 0x000fe200000e0000 */
[----:B------:R-:W-:Y:S01]  /*3bcb0*/  ST.E desc[UR6][R8.64+0x30], R36 ;  /* 0x0000302408007985 */ /* 0x000fe2000c101906 */
[----:B------:R-:W-:-:S02]  /*3bcc0*/  R2UR UR22, R4 ;  /* 0x00000000041672ca */ /* 0x000fc400000e0000 */
[C---:B------:R-:W-:Y:S02]  /*3bcd0*/  R2UR UR23, R5.reuse ;  /* 0x00000000051772ca */ /* 0x040fe400000e0000 */
[C---:B------:R-:W-:Y:S02]  /*3bce0*/  R2UR UR24, R4.reuse ;  /* 0x00000000041872ca */ /* 0x040fe400000e0000 */
[C---:B------:R-:W-:Y:S02]  /*3bcf0*/  R2UR UR25, R5.reuse ;  /* 0x00000000051972ca */ /* 0x040fe400000e0000 */
        /* <DEDUP_REMOVED lines=33> */
[C---:B------:R-:W-:Y:S01]  /*3bf10*/  R2UR UR21, R5.reuse ;  /* 0x00000000051572ca */ /* 0x040fe200000e0000 */
[----:B------:R-:W-:Y:S01]  /*3bf20*/  ST.E desc[UR4][R8.64+0x64], R49 ;  /* 0x0000643108007985 */ /* 0x000fe2000c101904 */
[C---:B------:R-:W-:Y:S02]  /*3bf30*/  R2UR UR22, R4.reuse ;  /* 0x00000000041672ca */ /* 0x040fe400000e0000 */
[C---:B------:R-:W-:Y:S01]  /*3bf40*/  R2UR UR23, R5.reuse ;  /* 0x00000000051772ca */ /* 0x040fe200000e0000 */
[----:B------:R-:W-:Y:S01]  /*3bf50*/  ST.E desc[UR6][R8.64+0x68], R50 ;  /* 0x0000683208007985 */ /* 0x000fe2000c101906 */
[C---:B------:R-:W-:Y:S02]  /*3bf60*/  R2UR UR24, R4.reuse ;  /* 0x00000000041872ca */ /* 0x040fe400000e0000 */
[----:B------:R-:W-:Y:S02]  /*3bf70*/  R2UR UR25, R5 ;  /* 0x00000000051972ca */ /* 0x000fe400000e0000 */
[----:B------:R-:W-:-:S02]  /*3bf80*/  R2UR UR4, R4 ;  /* 0x00000000040472ca */ /* 0x000fc400000e0000 */
[C---:B------:R-:W-:Y:S02]  /*3bf90*/  R2UR UR5, R5.reuse ;  /* 0x00000000050572ca */ /* 0x040fe400000e0000 */
[C---:B------:R-:W-:Y:S02]  /*3bfa0*/  R2UR UR6, R4.reuse ;  /* 0x00000000040672ca */ /* 0x040fe400000e0000 */
        /* <DEDUP_REMOVED lines=9> */
[----:B------:R-:W-:Y:S04]  /*3c040*/  ST.E desc[UR20][R8.64+0x84], R57 ;  /* 0x0000843908007985 */ /* 0x000fe8000c101914 */
[----:B------:R-:W-:Y:S04]  /*3c050*/  ST.E desc[UR22][R8.64+0x88], R58 ;  /* 0x0000883a08007985 */ /* 0x000fe8000c101916 */
[----:B------:R-:W-:Y:S01]  /*3c060*/  ST.E desc[UR24][R8.64+0x8c], R59 ;  /* 0x00008c3b08007985 */ /* 0x000fe2000c101918 */
[----:B------:R-:W-:-:S03]  /*3c070*/  R2UR UR10, R4 ;  /* 0x00000000040a72ca */ /* 0x000fc600000e0000 */
[----:B------:R-:W-:Y:S01]  /*3c080*/  ST.E desc[UR4][R8.64+0x90], R60 ;  /* 0x0000903c08007985 */ /* 0x000fe2000c101904 */
[C---:B------:R-:W-:Y:S02]  /*3c090*/  R2UR UR4, R4.reuse ;  /* 0x00000000040472ca */ /* 0x040fe400000e0000 */
[C---:B------:R-:W-:Y:S01]  /*3c0a0*/  R2UR UR5, R5.reuse ;  /* 0x00000000050572ca */ /* 0x040fe200000e0000 */
[----:B------:R-:W-:Y:S01]  /*3c0b0*/  ST.E desc[UR6][R8.64+0x94], R61 ;  /* 0x0000943d08007985 */ /* 0x000fe2000c101906 */
        /* <DEDUP_REMOVED lines=267> */
[----:B------:R-:W2:Y:S01]  /*3d170*/  LD.E R19, desc[UR28][R8.64+0x1fc] ;  /* 0x0001fc1c08137980 */ /* 0x000ea2000c101900 */
[----:B------:R-:W-:-:S02]  /*3d180*/  R2UR UR6, R4 ;  /* 0x00000000040672ca */ /* 0x000fc400000e0000 */
[C---:B------:R-:W-:Y:S02]  /*3d190*/  R2UR UR7, R5.reuse ;  /* 0x00000000050772ca */ /* 0x040fe400000e0000 */
[----:B------:R-:W-:Y:S02]  /*3d1a0*/  R2UR UR4, R4 ;  /* 0x00000000040472ca */ /* 0x000fe400000e0000 */
[----:B------:R-:W-:-:S09]  /*3d1b0*/  R2UR UR5, R5 ;  /* 0x00000000050572ca */ /* 0x000fd200000e0000 */
[----:B--2---:R0:W-:Y:S04]  /*3d1c0*/  ST.E desc[UR6][R8.64+0x1fc], R19 ;  /* 0x0001fc1308007985 */ /* 0x0041e8000c101906 */
[----:B------:R-:W2:Y:S01]  /*3d1d0*/  LD.E R11, desc[UR4][R8.64] ;  /* 0x00000004080b7980 */ /* 0x000ea2000c101900 */
[C---:B------:R-:W-:Y:S02]  /*3d1e0*/  R2UR UR4, R4.reuse ;  /* 0x00000000040472ca */ /* 0x040fe400000e0000 */
        /* <DEDUP_REMOVED lines=10> */
[----:B------:R-:W3:Y:S01]  /*3d290*/  LD.E R15, desc[UR6][R8.64+0x8] ;  /* 0x00000806080f7980 */ /* 0x000ee2000c101900 */
[C---:B------:R-:W-:Y:S02]  /*3d2a0*/  R2UR UR4, R4.reuse ;  /* 0x00000000040472ca */ /* 0x040fe400000e0000 */
[C---:B------:R-:W-:Y:S02]  /*3d2b0*/  R2UR UR5, R5.reuse ;  /* 0x00000000050572ca */ /* 0x040fe400000e0000 */
[----:B------:R-:W-:Y:S02]  /*3d2c0*/  R2UR UR6, R4 ;  /* 0x00000000040672ca */ /* 0x000fe400000e0000 */
[----:B------:R-:W-:-:S09]  /*3d2d0*/  R2UR UR7, R5 ;  /* 0x00000000050772ca */ /* 0x000fd200000e0000 */
[----:B---3--:R3:W-:Y:S04]  /*3d2e0*/  ST.E desc[UR4][R8.64+0x8], R15 ;  /* 0x0000080f08007985 */ /* 0x0087e8000c101904 */
[----:B0-----:R-:W4:Y:S01]  /*3d2f0*/  LD.E R19, desc[UR6][R8.64+0xc] ;  /* 0x00000c0608137980 */ /* 0x001f22000c101900 */
[C---:B------:R-:W-:Y:S02]  /*3d300*/  R2UR UR4, R4.reuse ;  /* 0x00000000040472ca */ /* 0x040fe400000e0000 */
[C---:B------:R-:W-:Y:S02]  /*3d310*/  R2UR UR5, R5.reuse ;  /* 0x00000000050572ca */ /* 0x040fe400000e0000 */
[----:B------:R-:W-:Y:S02]  /*3d320*/  R2UR UR6, R4 ;  /* 0x00000000040672ca */ /* 0x000fe400000e0000 */
[----:B------:R-:W-:-:S09]  /*3d330*/  R2UR UR7, R5 ;  /* 0x00000000050772ca */ /* 0x000fd200000e0000 */
[----:B----4-:R0:W-:Y:S04]  /*3d340*/  ST.E desc[UR4][R8.64+0xc], R19 ;  /* 0x00000c1308007985 */ /* 0x0101e8000c101904 */
[----:B-1----:R-:W4:Y:S01]  /*3d350*/  LD.E R11, desc[UR6][R8.64+0x10] ;  /* 0x00001006080b7980 */ /* 0x002f22000c101900 */
[C---:B------:R-:W-:Y:S02]  /*3d360*/  R2UR UR4, R4.reuse ;  /* 0x00000000040472ca */ /* 0x040fe400000e0000 */
[C---:B------:R-:W-:Y:S02]  /*3d370*/  R2UR UR5, R5.reuse ;  /* 0x00000000050572ca */ /* 0x040fe400000e0000 */
[----:B------:R-:W-:Y:S02]  /*3d380*/  R2UR UR6, R4 ;  /* 0x00000000040672ca */ /* 0x000fe400000e0000 */
[----:B------:R-:W-:-:S09]  /*3d390*/  R2UR UR7, R5 ;  /* 0x00000000050772ca */ /* 0x000fd200000e0000 */
[----:B----4-:R1:W-:Y:S04]  /*3d3a0*/  ST.E desc[UR4][R8.64+0x10], R11 ;  /* 0x0000100b08007985 */ /* 0x0103e8000c101904 */
[----:B--2---:R-:W2:Y:S01]  /*3d3b0*/  LD.E R13, desc[UR6][R8.64+0x14] ;  /* 0x00001406080d7980 */ /* 0x004ea2000c101900 */
[C---:B------:R-:W-:Y:S02]  /*3d3c0*/  R2UR UR4, R4.reuse ;  /* 0x00000000040472ca */ /* 0x040fe400000e0000 */
[C---:B------:R-:W-:Y:S02]  /*3d3d0*/  R2UR UR5, R5.reuse ;  /* 0x00000000050572ca */ /* 0x040fe400000e0000 */
[----:B------:R-:W-:Y:S02]  /*3d3e0*/  R2UR UR6, R4 ;  /* 0x00000000040672ca */ /* 0x000fe400000e0000 */
[----:B------:R-:W-:-:S09]  /*3d3f0*/  R2UR UR7, R5 ;  /* 0x00000000050772ca */ /* 0x000fd200000e0000 */
[----:B--2---:R2:W-:Y:S04]  /*3d400*/  ST.E desc[UR4][R8.64+0x14], R13 ;  /* 0x0000140d08007985 */ /* 0x0045e8000c101904 */
[----:B---3--:R-:W3:Y:S01]  /*3d410*/  LD.E R15, desc[UR6][R8.64+0x18] ;  /* 0x00001806080f7980 */ /* 0x008ee2000c101900 */
        /* <DEDUP_REMOVED lines=719> */
[----:B---3--:R-:W2:Y:S01]  /*40110*/  LD.E R15, desc[UR6][R8.64+0x1f8] ;  /* 0x0001f806080f7980 */ /* 0x008ea2000c101900 */
[----:B------:R-:W-:Y:S02]  /*40120*/  R2UR UR4, R4 ;  /* 0x00000000040472ca */ /* 0x000fe400000e0000 */
[----:B------:R-:W-:-:S13]  /*40130*/  R2UR UR5, R5 ;  /* 0x00000000050572ca */ /* 0x000fda00000e0000 */
[----:B--2---:R0:W-:Y:S01]  /*40140*/  ST.E desc[UR4][R8.64+0x1f8], R15 ;  /* 0x0001f80f08007985 */ /* 0x0041e2000c101904 */
        /* <DEDUP_REMOVED lines=8> */
[----:B------:R-:W-:Y:S05]  /*401d0*/  @P1 BRA `(.L_x_5304) ;  /* 0x0000000000301947 */ /* 0x000fea0003800000 */
[----:B0-----:R-:W2:Y:S04]  /*401e0*/  LDL.64 R8, [R7+0x40] ;  /* 0x0000400007087983 */ /* 0x001ea80000100a00 */
[----:B------:R-:W3:Y:S01]  /*401f0*/  LDL.64 R10, [R7] ;  /* 0x00000000070a7983 */ /* 0x000ee20000100a00 */
[C---:B------:R-:W-:Y:S02]  /*40200*/  R2UR UR4, R4.reuse ;  /* 0x00000000040472ca */ /* 0x040fe400000e0000 */
[C---:B------:R-:W-:Y:S02]  /*40210*/  R2UR UR5, R5.reuse ;  /* 0x00000000050572ca */ /* 0x040fe400000e0000 */
[----:B------:R-:W-:Y:S02]  /*40220*/  R2UR UR6, R4 ;  /* 0x00000000040672ca */ /* 0x000fe400000e0000 */
[----:B------:R-:W-:-:S09]  /*40230*/  R2UR UR7, R5 ;  /* 0x00000000050772ca */ /* 0x000fd200000e0000 */
[----:B--2---:R-:W2:Y:S04]  /*40240*/  LD.E.64 R8, desc[UR4][R8.64+0x30] ;  /* 0x0000300408087980 */ /* 0x004ea8000c101b00 */
[----:B---3--:R-:W3:Y:S01]  /*40250*/  LD.E R10, desc[UR6][R10.64] ;  /* 0x000000060a0a7980 */ /* 0x008ee2000c101900 */
[----:B--2---:R-:W-:-:S05]  /*40260*/  MOV R5, R8 ;  /* 0x0000000800057202 */ /* 0x004fca0000000f00 */
[----:B---3--:R-:W-:-:S05]  /*40270*/  IMAD R4, R10, 0x8, R5 ;  /* 0x000000080a047824 */ /* 0x008fca00078e0205 */
[----:B------:R-:W-:-:S04]  /*40280*/  PRMT R4, RZ, 0x654, R4 ;  /* 0x00000654ff047816 */ /* 0x000fc80000000004 */
[----:B------:R1:W-:Y:S03]  /*40290*/  SYNCS.ARRIVE.TRANS64.RED.A1T0 RZ, [R4+URZ], RZ ;  /* 0x000000ff04ff79a7 */ /* 0x0003e6000810043f */
.L_x_5304:
[----:B------:R-:W-:-:S04]  /*402a0*/  IMAD.MOV.U32 R7, RZ, RZ, 0x0 ;  /* 0x00000000ff077424 */ /* 0x000fc800078e00ff */
[----:B01----:R-:W-:Y:S05]  /*402b0*/  RET.REL.NODEC R6 `(_ZN7cutlass13device_kernelIN5flash11enable_sm90INS1_16FlashAttnFwdSm90INS1_25CollectiveMainloopFwdSm90ILi2EN4cute5tupleIJNS5_1CILi1EEES8_S8_EEENS6_IJNS7_ILi64EEESA_SA_EEELi512ENS_10bfloat16_tEfNS_4arch4Sm90ELb0ELb1ELb1ELb0ELb0ELb0ELb1ELb0ELb0ELb1ELb1ELb0EEENS1_21CollectiveEpilogueFwdINS6_IJSA_NS7_ILi512EEESA_EEES9_SC_SE_Li256ELb0ELb1ELb1ELb0EEENS1_19SingleTileSchedulerILb0ELb1ELb1ELi64EEEEEEEEEvNT_6ParamsE) ;  /* 0xfffffbfc06507950 */ /* 0x003fea0003c3ffff */
.L_x_5278:
[----:B0-----:R0:W1:Y:S02]  /*402c0*/  SYNCS.PHASECHK.TRANS64.TRYWAIT P1, [R11+URZ], R18 ;  /* 0x000000120b0075a7 */ /* 0x001064000802017f */
[----:B-1----:R-:W-:Y:S05]  /*402d0*/  @!P1 NANOSLEEP.SYNCS 0x989680 ;  /* 0x009896800000995d */ /* 0x002fea0003900000 */
[----:B------:R-:W1:Y:S02]  /*402e0*/  @!P1 SYNCS.PHASECHK.TRANS64 P1, [R11+URZ], R18 ;  /* 0x000000120b0095a7 */ /* 0x000e64000802007f */
[----:B-1----:R-:W-:Y:S05]  /*402f0*/  @!P1 BRA `(.L_x_5278) ;  /* 0xfffffffc00f09947 */ /* 0x002fea000383ffff */
[----:B------:R-:W-:Y:S05]  /*40300*/  BRA `(.L_x_5277) ;  /* 0xfffffee400d07947 */ /* 0x000fea000383ffff */
.L_x_5285:
[----:B0-----:R0:W1:Y:S02]  /*40310*/  SYNCS.PHASECHK.TRANS64.TRYWAIT P1, [R18+URZ], R19 ;  /* 0x00000013120075a7 */ /* 0x001064000802017f */
[----:B-1----:R-:W-:Y:S05]  /*40320*/  @!P1 NANOSLEEP.SYNCS 0x989680 ;  /* 0x009896800000995d */ /* 0x002fea0003900000 */
[----:B------:R-:W1:Y:S02]  /*40330*/  @!P1 SYNCS.PHASECHK.TRANS64 P1, [R18+URZ], R19 ;  /* 0x00000013120095a7 */ /* 0x000e64000802007f */
[----:B-1----:R-:W-:Y:S05]  /*40340*/  @!P1 BRA `(.L_x_5285) ;  /* 0xfffffffc00f09947 */ /* 0x002fea000383ffff */
[----:B------:R-:W-:Y:S05]  /*40350*/  BRA `(.L_x_5284) ;  /* 0xfffffeec00a47947 */ /* 0x000fea000383ffff */
.L_x_5305:
        /* <DEDUP_REMOVED lines=10> */
.L_x_15174:


//--------------------- .text._ZN7cutlass13device_kernelIN5flash11enable_sm90INS1_16FlashAttnFwdSm90INS1_25CollectiveMainloopFwdSm90ILi2EN4cute5tupleIJNS5_1CILi1EEES8_S8_EEENS6_IJNS7_ILi64EEESA_SA_EEELi512ENS_10bfloat16_tEfNS_4arch4Sm90ELb0ELb1ELb1ELb1ELb0ELb0ELb0ELb0ELb0ELb1ELb1ELb0EEENS1_21CollectiveEpilogueFwdINS6_IJSA_NS7_ILi512EEESA_EEES9_SC_SE_Li256ELb1ELb1ELb1ELb0EEENS1_36VarlenDynamicPersistentTileSchedulerILi64ELi64ELi256ELi128ELb1ELb1ELb1ELb1ELb0ELb1EEEEEEEEEvNT_6ParamsE --------------------------
	.section	.text._ZN7cutlass13device_kernelIN5flash11enable_sm90INS1_16FlashAttnFwdSm90INS1_25CollectiveMainloopFwdSm90ILi2EN4cute5tupleIJNS5_1CILi1EEES8_S8_EEENS6_IJNS7_ILi64EEESA_SA_EEELi512ENS_10bfloat16_tEfNS_4arch4Sm90ELb0ELb1ELb1ELb1ELb0ELb0ELb0ELb0ELb0ELb1ELb1ELb0EEENS1_21CollectiveEpilogueFwdINS6_IJSA_NS7_ILi512EEESA_EEES9_SC_SE_Li256ELb1ELb1ELb1ELb0EEENS1_36VarlenDynamicPersistentTileSchedulerILi64ELi64ELi256ELi128ELb1ELb1ELb1ELb1ELb0ELb1EEEEEEEEEvNT_6ParamsE,"ax",@progbits
	.align	128
.text._ZN7cutlass13device_kernelIN5flash11enable_sm90INS1_16FlashAttnFwdSm90INS1_25CollectiveMainloopFwdSm90ILi2EN4cute5tupleIJNS5_1CILi1EEES8_S8_EEENS6_IJNS7_ILi64EEESA_SA_EEELi512ENS_10bfloat16_tEfNS_4arch4Sm90ELb0ELb1ELb1ELb1ELb0ELb0ELb0ELb0ELb0ELb1ELb1ELb0EEENS1_21CollectiveEpilogueFwdINS6_IJSA_NS7_ILi512EEESA_EEES9_SC_SE_Li256ELb1ELb1ELb1ELb0EEENS1_36VarlenDynamicPersistentTileSchedulerILi64ELi64ELi256ELi128ELb1ELb1ELb1ELb1ELb0ELb1EEEEEEEEEvNT_6ParamsE:
        .type           _ZN7cutlass13device_kernelIN5flash11enable_sm90INS1_16FlashAttnFwdSm90INS1_25CollectiveMainloopFwdSm90ILi2EN4cute5tupleIJNS5_1CILi1EEES8_S8_EEENS6_IJNS7_ILi64EEESA_SA_EEELi512ENS_10bfloat16_tEfNS_4arch4Sm90ELb0ELb1ELb1ELb1ELb0ELb0ELb0ELb0ELb0ELb1ELb1ELb0EEENS1_21CollectiveEpilogueFwdINS6_IJSA_NS7_ILi512EEESA_EEES9_SC_SE_Li256ELb1ELb1ELb1ELb0EEENS1_36VarlenDynamicPersistentTileSchedulerILi64ELi64ELi256ELi128ELb1ELb1ELb1ELb1ELb0ELb1EEEEEEEEEvNT_6ParamsE,@function
        .size           _ZN7cutlass13device_kernelIN5flash11enable_sm90INS1_16FlashAttnFwdSm90INS1_25CollectiveMainloopFwdSm90ILi2EN4cute5tupleIJNS5_1CILi1EEES8_S8_EEENS6_IJNS7_ILi64EEESA_SA_EEELi512ENS_10bfloat16_tEfNS_4arch4Sm90ELb0ELb1ELb1ELb1ELb0ELb0ELb0ELb0ELb0ELb1ELb1ELb0EEENS1_21CollectiveEpilogueFwdINS6_IJSA_NS7_ILi512EEESA_EEES9_SC_SE_Li256ELb1ELb1ELb1ELb0EEENS1_36VarlenDynamicPersistentTileSchedulerILi64ELi64ELi256ELi128ELb1ELb1ELb1ELb1ELb0ELb1EEEEEEEEEvNT_6ParamsE,(.L_x_15176 - _ZN7cutlass13device_kernelIN5flash11enable_sm90INS1_16FlashAttnFwdSm90INS1_25CollectiveMainloopFwdSm90ILi2EN4cute5tupleIJNS5_1CILi1EEES8_S8_EEENS6_IJNS7_ILi64EEESA_SA_EEELi512ENS_10bfloat16_tEfNS_4arch4Sm90ELb0ELb1ELb1ELb1ELb0ELb0ELb0ELb0ELb0ELb1ELb1ELb0EEENS1_21CollectiveEpilogueFwdINS6_IJSA_NS7_ILi512EEESA_EEES9_SC_SE_Li256ELb1ELb1ELb1ELb0EEENS1_36VarlenDynamicPersistentTileSchedulerILi64ELi64ELi256ELi128ELb1ELb1ELb1ELb1ELb0ELb1EEEEEEEEEvNT_6ParamsE)
        .other          _ZN7cutlass13device_kernelIN5flash11enable_sm90INS1_16FlashAttnFwdSm90INS1_25CollectiveMainloopFwdSm90ILi2EN4cute5tupleIJNS5_1CILi1EEES8_S8_EEENS6_IJNS7_ILi64EEESA_SA_EEELi512ENS_10bfloat16_tEfNS_4arch4Sm90ELb0ELb1ELb1ELb1ELb0ELb0ELb0ELb0ELb0ELb1ELb1ELb0EEENS1_21CollectiveEpilogueFwdINS6_IJSA_NS7_ILi512EEESA_EEES9_SC_SE_Li256ELb1ELb1ELb1ELb0EEENS1_36VarlenDynamicPersistentTileSchedulerILi64ELi64ELi256ELi128ELb1ELb1ELb1ELb1ELb0ELb1EEEEEEEEEvNT_6ParamsE,@"STO_CUDA_ENTRY STV_DEFAULT"
_ZN7cutlass13device_kernelIN5flash11enable_sm90INS1_16FlashAttnFwdSm90INS1_25CollectiveMainloopFwdSm90ILi2EN4cute5tupleIJNS5_1CILi1EEES8_S8_EEENS6_IJNS7_ILi64EEESA_SA_EEELi512ENS_10bfloat16_tEfNS_4arch4Sm90ELb0ELb1ELb1ELb1ELb0ELb0ELb0ELb0ELb0ELb1ELb1ELb0EEENS1_21CollectiveEpilogueFwdINS6_IJSA_NS7_ILi512EEESA_EEES9_SC_SE_Li256ELb1ELb1ELb1ELb0EEENS1_36VarlenDynamicPersistentTileSchedulerILi64ELi64ELi256ELi128ELb1ELb1ELb1ELb1ELb0ELb1EEEEEEEEEvNT_6ParamsE:
        /* <DEDUP_REMOVED lines=18> */
.L_x_5307:
[----:B------:R-:W-:Y:S05]  /*0120*/  BSYNC B0 ;  /* 0x0000000000007941 */ /* 0x000fea0003800000 */
.L_x_5306:
        /* <DEDUP_REMOVED lines=37> */
.L_x_5308:
        /* <DEDUP_REMOVED lines=22> */
.L_x_5309:
        /* <DEDUP_REMOVED lines=18> */
.L_x_5310:
        /* <DEDUP_REMOVED lines=22> */
.L_x_5311:
        /* <DEDUP_REMOVED lines=22> */
.L_x_5312:
[----:B------:R-:W-:Y:S01]  /*08c0*/  PLOP3.LUT P0, PT, PT, PT, UP0, 0x80, 0x0 ;  /* 0x000000000000781c */ /* 0x000fe20003f0f008 */
[----:B------:R-:W-:Y:S01]  /*08d0*/  UMOV UR36, 0x1 ;  /* 0x0000000100247882 */ /* 0x000fe20000000000 */
[----:B------:R-:W-:Y:S01]  /*08e0*/  NOP ;  /* 0x0000000000007918 */ /* 0x000fe20000000000 */
[----:B------:R-:W-:Y:S01]  /*08f0*/  USEL UR36, UR36, 0x2, !UP0 ;  /* 0x0000000224247887 */ /* 0x000fe2000c000000 */
[----:B------:R-:W-:Y:S01]  /*0900*/  ULDC.64 UR40, c[0x0][0x208] ;  /* 0x0000820000287ab9 */ /* 0x000fe20000000a00 */
[----:B012-4-:R-:W-:Y:S08]  /*0910*/  BAR.SYNC.DEFER_BLOCKING 0x0 ;  /* 0x0000000000007b1d */ /* 0x017ff00000010000 */
[----:B------:R-:W-:Y:S05]  /*0920*/  @!P0 BRA `(.L_x_5313) ;  /* 0x0000012800c08947 */ /* 0x000fea0003800000 */
.L_x_5314:
        /* <DEDUP_REMOVED lines=25> */
[----:B------:R-:W-:Y:S01]  /*0ac0*/  R2UR UR5, R9 ;  /* 0x00000000090572ca */ /* 0x000fe200000e0000 */
[----:B------:R-:W-:Y:S01]  /*0ad0*/  UMOV UR37, URZ ;  /* 0x0000003f00257c82 */ /* 0x000fe20008000000 */
        /* <DEDUP_REMOVED lines=9> */
[----:B------:R-:W-:Y:S01]  /*0b70*/  IMAD.IADD R10, R6, 0x1, -R11 ;  /* 0x00000001060a7824 */ /* 0x000fe200078e0a0b */
[----:B------:R-:W-:Y:S02]  /*0b80*/  SHF.R.S32.HI R7, RZ, 0x1f, R2 ;  /* 0x0000001fff077819 */ /* 0x000fe40000011402 */
[----:B------:R-:W-:Y:S01]  /*0b90*/  LEA.HI R2, R0, R5, RZ, 0x1 ;  /* 0x0000000500027211 */ /* 0x000fe200078f08ff */
[----:B------:R-:W-:Y:S01]  /*0ba0*/  IMAD.IADD R0, R6, 0x1, -R3 ;  /* 0x0000000106007824 */ /* 0x000fe200078e0a03 */
[----:B------:R-:W-:Y:S02]  /*0bb0*/  LEA.HI R7, R7, R4, RZ, 0x2 ;  /* 0x0000000407077211 */ /* 0x000fe400078f10ff */
[----:B------:R-:W-:Y:S02]  /*0bc0*/  LOP3.LUT R2, R2, 0x1ffffffe, RZ, 0xc0, !PT ;  /* 0x1ffffffe02027812 */ /* 0x000fe400078ec0ff */
[----:B------:R-:W-:-:S02]  /*0bd0*/  SHF.R.S32.HI R3, RZ, 0x1f, R0 ;  /* 0x0000001fff037819 */ /* 0x000fc40000011400 */
[----:B------:R-:W-:Y:S01]  /*0be0*/  SHF.R.S32.HI R221, RZ, 0x7, R8 ;  /* 0x00000007ffdd7819 */ /* 0x000fe20000011408 */
[----:B------:R-:W-:Y:S01]  /*0bf0*/  IMAD.IADD R2, R5, 0x1, -R2 ;  /* 0x0000000105027824 */ /* 0x000fe200078e0a02 */
[----:B------:R-:W-:Y:S02]  /*0c00*/  LEA.HI R5, R3, R0, RZ, 0x3 ;  /* 0x0000000003057211 */ /* 0x000fe400078f18ff */
[----:B------:R-:W-:Y:S01]  /*0c10*/  LOP3.LUT R7, R7, 0x3ffffc, RZ, 0xc0, !PT ;  /* 0x003ffffc07077812 */ /* 0x000fe200078ec0ff */
[----:B------:R-:W-:Y:S01]  /*0c20*/  IMAD R12, R221, 0x100, R0 ;  /* 0x00000100dd0c7824 */ /* 0x000fe200078e0200 */
[----:B------:R-:W-:Y:S01]  /*0c30*/  LOP3.LUT R9, R8, 0xffffff80, RZ, 0xc0, !PT ;  /* 0xffffff8008097812 */ /* 0x000fe200078ec0ff */
[----:B------:R-:W-:Y:S01]  /*0c40*/  IMAD.SHL.U32 R2, R2, 0x8, RZ ;  /* 0x0000000802027824 */ /* 0x000fe200078e00ff */
[----:B------:R-:W-:Y:S01]  /*0c50*/  LOP3.LUT R187, R220, 0xfffffff8, RZ, 0xc0, !PT ;  /* 0xfffffff8dcbb7812 */ /* 0x000fe200078ec0ff */
[----:B------:R-:W-:Y:S01]  /*0c60*/  IMAD.IADD R7, R4, 0x1, -R7 ;  /* 0x0000000104077824 */ /* 0x000fe200078e0a07 */
[C---:B------:R-:W-:Y:S01]  /*0c70*/  LOP3.LUT R11, R5.reuse, 0xfffffff8, RZ, 0xc0, !PT ;  /* 0xfffffff8050b7812 */ /* 0x040fe200078ec0ff */
[----:B------:R-:W-:Y:S01]  /*0c80*/  IMAD.SHL.U32 R5, R5, 0x40, RZ ;  /* 0x0000004005057824 */ /* 0x000fe200078e00ff */
[----:B------:R-:W-:Y:S01]  /*0c90*/  LEA.HI R8, R8, R221, RZ, 0x1 ;  /* 0x000000dd08087211 */ /* 0x000fe200078f08ff */
[C---:B------:R-:W-:Y:S01]  /*0ca0*/  IMAD.IADD R9, R6.reuse, 0x1, -R9 ;  /* 0x0000000106097824 */ /* 0x040fe200078e0a09 */
[----:B------:R-:W-:Y:S01]  /*0cb0*/  SHF.R.S32.HI R220, RZ, 0x3, R220 ;  /* 0x00000003ffdc7819 */ /* 0x000fe200000114dc */
[----:B------:R-:W-:Y:S01]  /*0cc0*/  IMAD.IADD R187, R6, 0x1, -R187 ;  /* 0x0000000106bb7824 */ /* 0x000fe200078e0abb */
[----:B------:R-:W-:Y:S01]  /*0cd0*/  LEA.HI R6, R10, R10, RZ, 0x1 ;  /* 0x0000000a0a067211 */ /* 0x000fe200078f08ff */
[----:B------:R-:W-:Y:S01]  /*0ce0*/  IMAD.IADD R11, R0, 0x1, -R11 ;  /* 0x00000001000b7824 */ /* 0x000fe200078e0a0b */
[----:B------:R-:W-:Y:S01]  /*0cf0*/  LOP3.LUT R8, R8, 0xfffffe, RZ, 0xc0, !PT ;  /* 0x00fffffe08087812 */ /* 0x000fe200078ec0ff */
[----:B------:R-:W-:Y:S01]  /*0d00*/  IMAD R15, R7, 0x10, R12 ;  /* 0x00000010070f7824 */ /* 0x000fe200078e020c */
[----:B------:R-:W-:Y:S01]  /*0d10*/  LOP3.LUT R7, R5, 0x7ffffe00, RZ, 0xc0, !PT ;  /* 0x7ffffe0005077812 */ /* 0x000fe200078ec0ff */
[----:B------:R-:W-:Y:S01]  /*0d20*/  IMAD.SHL.U32 R5, R11, 0x40, RZ ;  /* 0x000000400b057824 */ /* 0x000fe200078e00ff */
[----:B------:R-:W-:Y:S01]  /*0d30*/  LOP3.LUT R3, R6, 0x1ffffffe, RZ, 0xc0, !PT ;  /* 0x1ffffffe06037812 */ /* 0x000fe200078ec0ff */
[----:B------:R-:W-:Y:S01]  /*0d40*/  IMAD.IADD R8, R221, 0x1, -R8 ;  /* 0x00000001dd087824 */ /* 0x000fe200078e0a08 */
[----:B------:R-:W-:Y:S01]  /*0d50*/  SHF.R.S32.HI R6, RZ, 0x1f, R9 ;  /* 0x0000001fff067819 */ /* 0x000fe20000011409 */
[----:B------:R-:W-:Y:S01]  /*0d60*/  IMAD R7, R4, 0x400, R7 ;  /* 0x0000040004077824 */ /* 0x000fe200078e0207 */
[----:B------:R-:W-:Y:S01]  /*0d70*/  LOP3.LUT R5, R5, 0x1c0, RZ, 0xc0, !PT ;  /* 0x000001c005057812 */ /* 0x000fe200078ec0ff */
[----:B------:R-:W-:Y:S01]  /*0d80*/  IMAD.IADD R13, R10, 0x1, -R3 ;  /* 0x000000010a0d7824 */ /* 0x000fe200078e0a03 */
[----:B------:R-:W-:Y:S01]  /*0d90*/  LEA.HI R3, R6, R9, RZ, 0x2 ;  /* 0x0000000906037211 */ /* 0x000fe200078f10ff */
[--C-:B------:R-:W-:Y:S01]  /*0da0*/  IMAD.U32 R4, R15, 0x40, R2.reuse ;  /* 0x000000400f047824 */ /* 0x100fe200078e0002 */
[----:B------:R-:W-:Y:S01]  /*0db0*/  LOP3.LUT R2, R5, 0x8, R2, 0xf8, !PT ;  /* 0x0000000805027812 */ /* 0x000fe200078ef802 */
[----:B------:R-:W-:Y:S01]  /*0dc0*/  IMAD.SHL.U32 R185, R187, 0x8, RZ ;  /* 0x00000008bbb97824 */ /* 0x000fe200078e00ff */
[----:B------:R-:W-:-:S02]  /*0dd0*/  SHF.R.U32.HI R5, RZ, 0x3, R5 ;  /* 0x00000003ff057819 */ /* 0x000fc40000011605 */
[----:B------:R-:W-:Y:S01]  /*0de0*/  LOP3.LUT R10, R3, 0x7ffffffc, RZ, 0xc0, !PT ;  /* 0x7ffffffc030a7812 */ /* 0x000fe200078ec0ff */
[----:B------:R0:W-:Y:S01]  /*0df0*/  STL [R1+0x44], R4 ;  /* 0x0000440401007387 */ /* 0x0001e20000100800 */
[--C-:B------:R-:W-:Y:S01]  /*0e00*/  SHF.R.S32.HI R0, RZ, 0x2, R3.reuse ;  /* 0x00000002ff007819 */ /* 0x100fe20000011403 */
[----:B------:R-:W-:Y:S01]  /*0e10*/  VIADD R188, R185, 0x40 ;  /* 0x00000040b9bc7836 */ /* 0x000fe20000000000 */
[----:B------:R-:W-:Y:S01]  /*0e20*/  SHF.R.S32.HI R3, RZ, 0x1f, R3 ;  /* 0x0000001fff037819 */ /* 0x000fe20000011403 */
[----:B------:R-:W-:Y:S01]  /*0e30*/  IMAD.IADD R10, R9, 0x1, -R10 ;  /* 0x00000001090a7824 */ /* 0x000fe200078e0a0a */
[----:B------:R-:W-:Y:S02]  /*0e40*/  LOP3.LUT R2, R2, R5, RZ, 0x3c, !PT ;  /* 0x0000000502027212 */ /* 0x000fe400078e3cff */
[----:B------:R-:W-:Y:S02]  /*0e50*/  LEA.HI R3, R3, R0, RZ, 0x3 ;  /* 0x0000000003037211 */ /* 0x000fe400078f18ff */
[----:B------:R-:W-:Y:S01]  /*0e60*/  R2P PR, R11, 0x6 ;  /* 0x000000060b007804 */ /* 0x000fe20000000000 */
[----:B------:R-:W-:Y:S01]  /*0e70*/  IMAD.IADD R7, R7, 0x1, R2 ;  /* 0x0000000107077824 */ /* 0x000fe200078e0202 */
[----:B------:R-:W-:Y:S01]  /*0e80*/  LEA.HI R6, R6, R9, RZ, 0x5 ;  /* 0x0000000906067211 */ /* 0x000fe200078f28ff */
[----:B0-----:R-:W-:Y:S01]  /*0e90*/  IMAD.SHL.U32 R4, R8, 0x100, RZ ;  /* 0x0000010008047824 */ /* 0x001fe200078e00ff */
[----:B------:R-:W-:Y:S01]  /*0ea0*/  LOP3.LUT R3, R3, 0xfffffff8, RZ, 0xc0, !PT ;  /* 0xfffffff803037812 */ /* 0x000fe200078ec0ff */
[----:B------:R-:W-:Y:S01]  /*0eb0*/  IMAD.SHL.U32 R2, R10, 0x2, RZ ;  /* 0x000000020a027824 */ /* 0x000fe200078e00ff */
[----:B------:R-:W-:-:S02]  /*0ec0*/  LEA R19, R7, UR46, 0x1 ;  /* 0x0000002e07137c11 */ /* 0x000fc4000f8e08ff */
[----:B------:R-:W-:Y:S01]  /*0ed0*/  SHF.R.S32.HI R6, RZ, 0x5, R6 ;  /* 0x00000005ff067819 */ /* 0x000fe20000011406 */
[----:B------:R-:W-:Y:S01]  /*0ee0*/  IMAD.IADD R17, R2, 0x1, R4 ;  /* 0x0000000102117824 */ /* 0x000fe200078e0204 */
[----:B------:R-:W-:Y:S01]  /*0ef0*/  SEL R23, R23, 0xffffffe0, !P1 ;  /* 0xffffffe017177807 */ /* 0x000fe20004800000 */
[----:B------:R-:W-:Y:S01]  /*0f00*/  IMAD.IADD R3, R0, 0x1, -R3 ;  /* 0x0000000100037824 */ /* 0x000fe200078e0a03 */
[----:B------:R0:W-:Y:S01]  /*0f10*/  STL [R1+0x40], R4 ;  /* 0x0000400401007387 */ /* 0x0001e20000100800 */
[C---:B------:R-:W-:Y:S01]  /*0f20*/  VIADD R219, R17.reuse, 0x8 ;  /* 0x0000000811db7836 */ /* 0x040fe20000000000 */
[----:B------:R-:W-:Y:S01]  /*0f30*/  SHF.R.S32.HI R0, RZ, 0x1f, R17 ;  /* 0x0000001fff007819 */ /* 0x000fe20000011411 */
[C---:B------:R-:W-:Y:S02]  /*0f40*/  VIADD R218, R17.reuse, 0x10 ;  /* 0x0000001011da7836 */ /* 0x040fe40000000000 */
[C---:B------:R-:W-:Y:S02]  /*0f50*/  VIADD R217, R17.reuse, 0x18 ;  /* 0x0000001811d97836 */ /* 0x040fe40000000000 */
[----:B------:R-:W-:-:S02]  /*0f60*/  VIADD R216, R17, 0x20 ;  /* 0x0000002011d87836 */ /* 0x000fc40000000000 */
[C---:B------:R-:W-:Y:S01]  /*0f70*/  VIADD R215, R17.reuse, 0x28 ;  /* 0x0000002811d77836 */ /* 0x040fe20000000000 */
[----:B0-----:R-:W-:Y:S01]  /*0f80*/  SHF.R.S32.HI R4, RZ, 0x1f, R219 ;  /* 0x0000001fff047819 */ /* 0x001fe200000114db */
[----:B------:R-:W-:Y:S01]  /*0f90*/  VIADD R214, R17, 0x30 ;  /* 0x0000003011d67836 */ /* 0x000fe20000000000 */
[----:B------:R-:W-:Y:S01]  /*0fa0*/  SHF.R.S32.HI R0, RZ, 0x1f, R217 ;  /* 0x0000001fff007819 */ /* 0x000fe200000114d9 */
[----:B------:R-:W-:Y:S01]  /*0fb0*/  VIADD R184, R19, 0x26800 ;  /* 0x0002680013b87836 */ /* 0x000fe20000000000 */
[----:B------:R-:W-:Y:S01]  /*0fc0*/  SHF.R.S32.HI R4, RZ, 0x1f, R216 ;  /* 0x0000001fff047819 */ /* 0x000fe200000114d8 */
[C---:B------:R-:W-:Y:S01]  /*0fd0*/  VIADD R213, R17.reuse, 0x38 ;  /* 0x0000003811d57836 */ /* 0x040fe20000000000 */
[----:B------:R-:W-:Y:S01]  /*0fe0*/  SHF.R.S32.HI R0, RZ, 0x1f, R214 ;  /* 0x0000001fff007819 */ /* 0x000fe200000114d6 */
[C---:B------:R-:W-:Y:S02]  /*0ff0*/  VIADD R212, R17.reuse, 0x40 ;  /* 0x0000004011d47836 */ /* 0x040fe40000000000 */
[C---:B------:R-:W-:Y:S01]  /*1000*/  VIADD R211, R17.reuse, 0x48 ;  /* 0x0000004811d37836 */ /* 0x040fe20000000000 */
[----:B------:R-:W-:Y:S01]  /*1010*/  SHF.R.S32.HI R4, RZ, 0x1f, R213 ;  /* 0x0000001fff047819 */ /* 0x000fe200000114d5 */
[----:B------:R-:W-:Y:S01]  /*1020*/  IMAD R16, R6, 0x10, R3 ;  /* 0x0000001006107824 */ /* 0x000fe200078e0203 */
        /* <DEDUP_REMOVED lines=51> */
[----:B------:R-:W-:Y:S01]  /*1360*/  IMAD R186, R13, 0x8, R16 ;  /* 0x000000080dba7824 */ /* 0x000fe200078e0210 */
[----:B------:R-:W-:Y:S01]  /*1370*/  SHF.R.S32.HI R222, RZ, 0x1f, R189 ;  /* 0x0000001fffde7819 */ /* 0x000fe200000114bd */
[----:B------:R-:W-:-:S07]  /*1380*/  IMAD.IADD R23, R23, 0x1, R22 ;  /* 0x0000000117177824 */ /* 0x000fce00078e0216 */
.L_x_5427:
[----:B------:R-:W-:Y:S02]  /*1390*/  ULDC.64 UR8, c[0x0][0xa28] ;  /* 0x00028a0000087ab9 */ /* 0x000fe40000000a00 */
[----:B------:R-:W-:-:S04]  /*13a0*/  UISETP.NE.U32.AND UP0, UPT, UR8, URZ, UPT ;  /* 0x0000003f0800728c */ /* 0x000fc8000bf05070 */
[----:B------:R-:W-:-:S03]  /*13b0*/  UISETP.NE.AND.EX UP0, UPT, UR9, URZ, UPT, UP0 ;  /* 0x0000003f0900728c */ /* 0x000fc6000bf05300 */
[----:B------:R-:W-:Y:S02]  /*13c0*/  ULDC.64 UR8, c[0x0][0xa18] ;  /* 0x0002860000087ab9 */ /* 0x000fe40000000a00 */
[----:B------:R-:W-:Y:S01]  /*13d0*/  UISETP.NE.U32.AND UP1, UPT, UR8, URZ, UPT ;  /* 0x0000003f0800728c */ /* 0x000fe2000bf25070 */
[----:B------:R-:W-:-:S03]  /*13e0*/  PLOP3.LUT P0, PT, PT, PT, UP0, 0x80, 0x0 ;  /* 0x000000000000781c */ /* 0x000fc60003f0f008 */
[----:B------:R-:W-:-:S03]  /*13f0*/  UISETP.NE.AND.EX UP1, UPT, UR9, URZ, UPT, UP1 ;  /* 0x0000003f0900728c */ /* 0x000fc6000bf25310 */
[----:B------:R-:W-:Y:S02]  /*1400*/  @UP0 ULDC.64 UR8, c[0x0][0xa28] ;  /* 0x00028a0000080ab9 */ /* 0x000fe40000000a00 */
[----:B------:R-:W-:Y:S01]  /*1410*/  @UP0 UIMAD.WIDE UR8, UR6, 0x4, UR8 ;  /* 0x00000004060808a5 */ /* 0x000fe2000f8e0208 */
[----:B------:R-:W-:-:S05]  /*1420*/  PLOP3.LUT P2, PT, PT, PT, UP1, 0x80, 0x0 ;  /* 0x000000000000781c */ /* 0x000fca0003f4f018 */
[----:B------:R-:W-:Y:S01]  /*1430*/  @UP1 ULDC.64 UR10, c[0x0][0xa18] ;  /* 0x00028600000a1ab9 */ /* 0x000fe20000000a00 */
[----:B0---4-:R-:W-:Y:S02]  /*1440*/  IMAD.U32 R4, RZ, RZ, UR8 ;  /* 0x00000008ff047e24 */ /* 0x011fe4000f8e00ff */
[----:B------:R-:W-:Y:S01]  /*1450*/  IMAD.U32 R5, RZ, RZ, UR9 ;  /* 0x00000009ff057e24 */ /* 0x000fe2000f8e00ff */
[----:B------:R-:W-:Y:S02]  /*1460*/  @UP1 UIMAD.WIDE UR8, UR6, 0x4, UR10 ;  /* 0x00000004060818a5 */ /* 0x000fe4000f8e020a */
[----:B------:R-:W-:Y:S02]  /*1470*/  ULOP3.LUT UR4, UR7, 0xff000000, URZ, 0xc0, !UPT ;  /* 0xff00000007047892 */ /* 0x000fe4000f8ec03f */
[----:B--2---:R-:W2:Y:S01]  /*1480*/  @P0 LDG.E R4, desc[UR40][R4.64] ;  /* 0x0000002804040981 */ /* 0x004ea2000c1e1900 */
[----:B------:R-:W-:Y:S01]  /*1490*/  ULDC.64 UR10, c[0x0][0xa20] ;  /* 0x00028800000a7ab9 */ /* 0x000fe20000000a00 */
[----:B-1----:R-:W-:-:S02]  /*14a0*/  IMAD.U32 R6, RZ, RZ, UR8 ;  /* 0x00000008ff067e24 */ /* 0x002fc4000f8e00ff */
[----:B------:R-:W-:Y:S01]  /*14b0*/  IMAD.U32 R7, RZ, RZ, UR9 ;  /* 0x00000009ff077e24 */ /* 0x000fe2000f8e00ff */
[----:B------:R-:W-:-:S04]  /*14c0*/  ULDC.64 UR8, c[0x0][0x418] ;  /* 0x0001060000087ab9 */ /* 0x000fc80000000a00 */
[----:B---3--:R-:W3:Y:S01]  /*14d0*/  @P2 LDG.E R6, desc[UR40][R6.64] ;  /* 0x0000002806062981 */ /* 0x008ee2000c1e1900 */
[----:B------:R-:W-:Y:S01]  /*14e0*/  UISETP.NE.U32.AND UP0, UPT, UR8, URZ, UPT ;  /* 0x0000003f0800728c */ /* 0x000fe2000bf05070 */
[----:B------:R-:W-:Y:S01]  /*14f0*/  ISETP.NE.U32.AND P1, PT, RZ, UR10, PT ;  /* 0x0000000aff007c0c */ /* 0x000fe2000bf25070 */
[----:B------:R-:W-:Y:S02]  /*1500*/  ULOP3.LUT UR45, UR7, 0xff0000, URZ, 0xc0, !UPT ;  /* 0x00ff0000072d7892 */ /* 0x000fe4000f8ec03f */
[----:B------:R-:W-:Y:S01]  /*1510*/  UISETP.NE.AND.EX UP0, UPT, UR9, URZ, UPT, UP0 ;  /* 0x0000003f0900728c */ /* 0x000fe2000bf05300 */
[----:B------:R-:W-:Y:S01]  /*1520*/  ISETP.NE.AND.EX P1, PT, RZ, UR11, PT, P1 ;  /* 0x0000000bff007c0c */ /* 0x000fe2000bf25310 */
[----:B------:R-:W-:Y:S01]  /*1530*/  ULDC UR8, c[0x0][0x424] ;  /* 0x0001090000087ab9 */ /* 0x000fe20000000800 */
[----:B------:R-:W-:Y:S02]  /*1540*/  USHF.R.U32.HI UR4, URZ, 0x8, UR4 ;  /* 0x000000083f047899 */ /* 0x000fe40008011604 */
[----:B------:R-:W-:Y:S01]  /*1550*/  USEL UR8, UR8, 0x1, UP0 ;  /* 0x0000000108087887 */ /* 0x000fe20008000000 */
[----:B------:R-:W-:Y:S01]  /*1560*/  ULDC UR9, c[0x0][0x2f0] ;  /* 0x0000bc0000097ab9 */ /* 0x000fe20000000800 */
[----:B------:R-:W-:Y:S01]  /*1570*/  UMOV UR49, URZ ;  /* 0x0000003f00317c82 */ /* 0x000fe20008000000 */
[----:B------:R-:W-:Y:S01]  /*1580*/  ULEA.HI UR45, UR45, UR4, URZ, 0x10 ;  /* 0x000000042d2d7291 */ /* 0x000fe2000f8f803f */
[----:B------:R-:W-:Y:S01]  /*1590*/  ULDC UR51, c[0x0][0x288] ;  /* 0x0000a20000337ab9 */ /* 0x000fe20000000800 */
[----:B------:R-:W-:-:S02]  /*15a0*/  UIMAD UR4, UR8, UR9, URZ ;  /* 0x00000009080472a4 */ /* 0x000fc4000f8e023f */
[----:B------:R-:W-:Y:S01]  /*15b0*/  ULOP3.LUT UR44, UR7, 0xffff, URZ, 0xc0, !UPT ;  /* 0x0000ffff072c7892 */ /* 0x000fe2000f8ec03f */
[----:B--2---:R-:W-:Y:S02]  /*15c0*/  @P0 R2UR UR49, R4 ;  /* 0x00000000043102ca */ /* 0x004fe400000e0000 */
        /* <DEDUP_REMOVED lines=15> */
.L_x_5315:
[----:B------:R-:W-:Y:S01]  /*16c0*/  UMOV UR43, UR6 ;  /* 0x00000006002b7c82 */ /* 0x000fe20008000000 */
[----:B------:R-:W-:Y:S05]  /*16d0*/  @!P1 BRA `(.L_x_5316) ;  /* 0x00000000001c9947 */ /* 0x000fea0003800000 */
[----:B------:R-:W-:Y:S02]  /*16e0*/  ULDC.64 UR8, c[0x0][0xa20] ;  /* 0x0002880000087ab9 */ /* 0x000fe40000000a00 */
[----:B------:R-:W-:-:S06]  /*16f0*/  UIMAD.WIDE UR6, UR6, 0x4, UR8 ;  /* 0x00000004060678a5 */ /* 0x000fcc000f8e0208 */
[----:B------:R-:W-:Y:S02]  /*1700*/  IMAD.U32 R4, RZ, RZ, UR6 ;  /* 0x00000006ff047e24 */ /* 0x000fe4000f8e00ff */
[----:B------:R-:W-:-:S05]  /*1710*/  IMAD.U32 R5, RZ, RZ, UR7 ;  /* 0x00000007ff057e24 */ /* 0x000fca000f8e00ff */
[----:B------:R-:W2:Y:S02]  /*1720*/  LDG.E R4, desc[UR40][R4.64] ;  /* 0x0000002804047981 */ /* 0x000ea4000c1e1900 */
[----:B--2---:R-:W-:Y:S01]  /*1730*/  R2UR UR4, R4 ;  /* 0x00000000040472ca */ /* 0x004fe200000e0000 */
[----:B------:R-:W-:-:S14]  /*1740*/  BRA `(.L_x_5317) ;  /* 0x0000000000347947 */ /* 0x000fdc0003800000 */
.L_x_5316:
        /* <DEDUP_REMOVED lines=13> */
.L_x_5317:
[----:B------:R-:W-:Y:S02]  /*1820*/  UISETP.NE.AND UP0, UPT, UR47, 0x1, UPT ;  /* 0x000000012f00788c */ /* 0x000fe4000bf05270 */
[----:B------:R-:W-:Y:S02]  /*1830*/  UIADD3 UR49, UR4, -UR49, URZ ;  /* 0x8000003104317290 */ /* 0x000fe4000fffe03f */
[----:B------:R-:W-:Y:S02]  /*1840*/  USHF.L.U32 UR42, UR5, 0x6, URZ ;  /* 0x00000006052a7899 */ /* 0x000fe4000800063f */
[----:B------:R-:W-:Y:S01]  /*1850*/  UIADD3 UR4, UR49, 0x3f, URZ ;  /* 0x0000003f31047890 */ /* 0x000fe2000fffe03f */
[----:B------:R-:W-:-:S03]  /*1860*/  PLOP3.LUT P0, PT, PT, PT, UP0, 0x80, 0x0 ;  /* 0x000000000000781c */ /* 0x000fc60003f0f008 */
[----:B------:R-:W-:-:S04]  /*1870*/  USHF.R.S32.HI UR6, URZ, 0x1f, UR4 ;  /* 0x0000001f3f067899 */ /* 0x000fc80008011404 */
[----:B------:R-:W-:-:S04]  /*1880*/  ULEA.HI UR6, UR6, UR4, URZ, 0x6 ;  /* 0x0000000406067291 */ /* 0x000fc8000f8f303f */
[----:B------:R-:W-:Y:S02]  /*1890*/  USHF.R.S32.HI UR6, URZ, 0x6, UR6 ;  /* 0x000000063f067899 */ /* 0x000fe40008011406 */
[----:B------:R-:W-:Y:S10]  /*18a0*/  @!P0 BRA `(.L_x_5318) ;  /* 0x0000002400108947 */ /* 0x000ff40003800000 */
[----:B------:R-:W-:Y:S01]  /*18b0*/  ULDC UR4, c[0x0][0x448] ;  /* 0x0001120000047ab9 */ /* 0x000fe20000000800 */
[----:B------:R-:W-:Y:S02]  /*18c0*/  UIADD3 UR7, UR42, 0x3f, URZ ;  /* 0x0000003f2a077890 */ /* 0x000fe4000fffe03f */
[----:B------:R-:W-:Y:S02]  /*18d0*/  UISETP.NE.AND UP0, UPT, UR4, 0x1, UPT ;  /* 0x000000010400788c */ /* 0x000fe4000bf05270 */
[----:B------:R-:W-:Y:S01]  /*18e0*/  UIADD3 UR10, UR49, 0x1, -UR51 ;  /* 0x00000001310a7890 */ /* 0x000fe2000fffe833 */
[----:B------:R-:W-:Y:S02]  /*18f0*/  ULDC.64 UR4, c[0x0][0x9e0] ;  /* 0x0002780000047ab9 */ /* 0x000fe40000000a00 */
[----:B------:R-:W-:-:S06]  /*1900*/  UISETP.GE.AND UP1, UPT, UR5, 0x1, UPT ;  /* 0x000000010500788c */ /* 0x000fcc000bf26270 */
        /* <DEDUP_REMOVED lines=18> */
.L_x_5320:
[----:B------:R-:W-:-:S11]  /*1a30*/  UISETP.NE.AND UP1, UPT, UR5, 0x1, UPT ;  /* 0x000000010500788c */ /* 0x000fd6000bf25270 */
[----:B------:R-:W-:Y:S02]  /*1a40*/  @UP1 ULDC.64 UR10, c[0x0][0x9e8] ;  /* 0x00027a00000a1ab9 */ /* 0x000fe40000000a00 */
[----:B------:R-:W-:-:S04]  /*1a50*/  UIMAD.WIDE.U32 UR8, UR7, UR10, URZ ;  /* 0x0000000a070872a5 */ /* 0x000fc8000f8e003f */
[----:B------:R-:W-:-:S12]  /*1a60*/  @UP1 USHF.R.U32.HI UR7, URZ, UR11, UR9 ;  /* 0x0000000b3f071299 */ /* 0x000fd80008011609 */
.L_x_5321:
[----:B------:R-:W-:-:S04]  /*1a70*/  UIMAD UR7, UR7, UR5, UR5 ;  /* 0x00000005070772a4 */ /* 0x000fc8000f8e0205 */
[----:B------:R-:W-:-:S04]  /*1a80*/  UISETP.LT.AND UP1, UPT, UR4, UR7, UPT ;  /* 0x000000070400728c */ /* 0x000fc8000bf21270 */
[----:B------:R-:W-:-:S12]  /*1a90*/  USEL UR4, UR4, UR7, UP1 ;  /* 0x0000000704047287 */ /* 0x000fd80008800000 */
.L_x_5319:
[----:B------:R-:W-:Y:S01]  /*1aa0*/  UIADD3 UR4, UR4, 0x3f, URZ ;  /* 0x0000003f04047890 */ /* 0x000fe2000fffe03f */
[----:B------:R-:W-:Y:S01]  /*1ab0*/  @UP0 ULDC UR8, c[0x0][0x44c] ;  /* 0x0001130000080ab9 */ /* 0x000fe20000000800 */
[----:B------:R-:W-:Y:S02]  /*1ac0*/  @UP0 ULDC UR10, c[0x0][0x450] ;  /* 0x00011400000a0ab9 */ /* 0x000fe40000000800 */
[----:B------:R-:W-:Y:S02]  /*1ad0*/  USHF.R.S32.HI UR7, URZ, 0x1f, UR4 ;  /* 0x0000001f3f077899 */ /* 0x000fe40008011404 */
[----:B------:R-:W-:Y:S02]  /*1ae0*/  UIMAD.WIDE.U32 UR8, UR42, UR8, URZ ;  /* 0x000000082a0872a5 */ /* 0x000fe4000f8e003f */
[----:B------:R-:W-:-:S03]  /*1af0*/  ULEA.HI UR7, UR7, UR4, URZ, 0x6 ;  /* 0x0000000407077291 */ /* 0x000fc6000f8f303f */
[----:B------:R-:W-:Y:S01]  /*1b00*/  UMOV UR4, UR42 ;  /* 0x0000002a00047c82 */ /* 0x000fe20008000000 */
[----:B------:R-:W-:Y:S02]  /*1b10*/  @UP0 USHF.R.U32.HI UR4, URZ, UR10, UR9 ;  /* 0x0000000a3f040299 */ /* 0x000fe40008011609 */
[----:B------:R-:W-:Y:S02]  /*1b20*/  USHF.R.S32.HI UR7, URZ, 0x6, UR7 ;  /* 0x000000063f077899 */ /* 0x000fe40008011407 */
[----:B------:R-:W-:Y:S02]  /*1b30*/  UIADD3 UR49, UR4, UR49, -UR51 ;  /* 0x0000003104317290 */ /* 0x000fe4000fffe833 */
        /* <DEDUP_REMOVED lines=15> */
.L_x_5323:
[----:B------:R-:W-:-:S11]  /*1c30*/  UISETP.NE.AND UP0, UPT, UR5, 0x1, UPT ;  /* 0x000000010500788c */ /* 0x000fd6000bf05270 */
[----:B------:R-:W-:Y:S02]  /*1c40*/  @UP0 ULDC.64 UR10, c[0x0][0x9e8] ;  /* 0x00027a00000a0ab9 */ /* 0x000fe40000000a00 */
[----:B------:R-:W-:-:S04]  /*1c50*/  UIMAD.WIDE.U32 UR6, UR49, UR10, URZ ;  /* 0x0000000a310672a5 */ /* 0x000fc8000f8e003f */
[----:B------:R-:W-:-:S12]  /*1c60*/  @UP0 USHF.R.U32.HI UR49, URZ, UR11, UR7 ;  /* 0x0000000b3f310299 */ /* 0x000fd80008011607 */
.L_x_5324:
[----:B------:R-:W-:-:S04]  /*1c70*/  UIMAD UR5, UR49, UR5, URZ ;  /* 0x00000005310572a4 */ /* 0x000fc8000f8e023f */
[----:B------:R-:W-:-:S04]  /*1c80*/  UISETP.LT.AND UP0, UPT, UR4, UR5, UPT ;  /* 0x000000050400728c */ /* 0x000fc8000bf01270 */
[----:B------:R-:W-:-:S12]  /*1c90*/  USEL UR4, UR4, UR5, !UP0 ;  /* 0x0000000504047287 */ /* 0x000fd8000c000000 */
.L_x_5322:
[----:B------:R-:W-:Y:S02]  /*1ca0*/  USHF.R.S32.HI UR5, URZ, 0x1f, UR4 ;  /* 0x0000001f3f057899 */ /* 0x000fe40008011404 */
[----:B------:R-:W-:Y:S02]  /*1cb0*/  ULOP3.LUT UR20, UR45, 0xff, URZ, 0xc0, !UPT ;  /* 0x000000ff2d147892 */ /* 0x000fe4000f8ec03f */
[----:B------:R-:W-:-:S03]  /*1cc0*/  ULEA.HI UR5, UR5, UR4, URZ, 0x6 ;  /* 0x0000000405057291 */ /* 0x000fc6000f8f303f */
[----:B------:R-:W-:Y:S01]  /*1cd0*/  UMOV UR4, URZ ;  /* 0x0000003f00047c82 */ /* 0x000fe20008000000 */
[----:B------:R-:W-:-:S04]  /*1ce0*/  USHF.R.S32.HI UR5, URZ, 0x6, UR5 ;  /* 0x000000063f057899 */ /* 0x000fc80008011405 */
[----:B------:R-:W-:-:S04]  /*1cf0*/  UISETP.LT.AND UP0, UPT, URZ, UR5, UPT ;  /* 0x000000053f00728c */ /* 0x000fc8000bf01270 */
[----:B------:R-:W-:-:S04]  /*1d00*/  USEL UR10, URZ, UR5, !UP0 ;  /* 0x000000053f0a7287 */ /* 0x000fc8000c000000 */
[----:B------:R-:W-:-:S06]  /*1d10*/  UISETP.GT.AND UP0, UPT, UR9, UR10, UPT ;  /* 0x0000000a0900728c */ /* 0x000fcc000bf04270 */
[----:B------:R-:W-:-:S13]  /*1d20*/  PLOP3.LUT P0, PT, PT, PT, UP0, 0x80, 0x0 ;  /* 0x000000000000781c */ /* 0x000fda0003f0f008 */
[----:B------:R-:W-:Y:S05]  /*1d30*/  @!P0 BRA `(.L_x_5325) ;  /* 0x0000000000948947 */ /* 0x000fea0003800000 */
[----:B------:R-:W-:-:S04]  /*1d40*/  USHF.R.U32.HI UR11, URZ, 0x10, UR45 ;  /* 0x000000103f0b7899 */ /* 0x000fc8000801162d */
[----:B------:R-:W-:-:S11]  /*1d50*/  UISETP.NE.AND UP0, UPT, UR11, URZ, UPT ;  /* 0x0000003f0b00728c */ /* 0x000fd6000bf05270 */
[----:B------:R-:W-:Y:S02]  /*1d60*/  @!UP0 ULDC UR11, c[0x0][0x9f0] ;  /* 0x00027c00000b8ab9 */ /* 0x000fe40000000800 */
        /* <DEDUP_REMOVED lines=9> */
[----:B------:R-:W-:-:S05]  /*1e00*/  IABS R5, R5 ;  /* 0x0000000500057213 */ /* 0x000fca0000000000 */
[----:B------:R-:W0:Y:S01]  /*1e10*/  I2F.RP R0, UR12 ;  /* 0x0000000c00007d06 */ /* 0x000e220008209400 */
[----:B------:R-:W-:-:S05]  /*1e20*/  IMAD.MOV.U32 R4, RZ, RZ, R5 ;  /* 0x000000ffff047224 */ /* 0x000fca00078e0005 */
[----:B------:R-:W-:Y:S02]  /*1e30*/  R2UR UR8, R4 ;  /* 0x00000000040872ca */ /* 0x000fe400000e0000 */
        /* <DEDUP_REMOVED lines=21> */
.L_x_5325:
[----:B------:R-:W-:Y:S01]  /*1f90*/  UIMAD UR20, UR20, UR4, UR10 ;  /* 0x00000004141472a4 */ /* 0x000fe2000f8e020a */
[----:B------:R-:W-:Y:S01]  /*1fa0*/  IMAD.U32 R0, RZ, RZ, UR9 ;  /* 0x00000009ff007e24 */ /* 0x000fe2000f8e00ff */
[----:B------:R-:W-:Y:S01]  /*1fb0*/  PLOP3.LUT P0, PT, PT, PT, PT, 0x80, 0x0 ;  /* 0x000000000000781c */ /* 0x000fe20003f0f070 */
[----:B------:R-:W-:Y:S01]  /*1fc0*/  IMAD.U32 R3, RZ, RZ, UR4 ;  /* 0x00000004ff037e24 */ /* 0x000fe2000f8e00ff */
[----:B------:R-:W-:Y:S01]  /*1fd0*/  CS2R R150, SRZ ;  /* 0x0000000000967805 */ /* 0x000fe2000001ff00 */
[----:B------:R-:W-:Y:S01]  /*1fe0*/  IMAD.MOV.U32 R12, RZ, RZ, RZ ;  /* 0x000000ffff0c7224 */ /* 0x000fe200078e00ff */
[----:B------:R-:W-:Y:S02]  /*1ff0*/  CS2R R148, SRZ ;  /* 0x0000000000947805 */ /* 0x000fe4000001ff00 */
[----:B------:R-:W-:Y:S02]  /*2000*/  CS2R R146, SRZ ;  /* 0x0000000000927805 */ /* 0x000fe4000001ff00 */
[----:B------:R-:W-:Y:S01]  /*2010*/  VIADDMNMX R0, R3, UR20, R0, PT ;  /* 0x0000001403007c46 */ /* 0x000fe2000b800100 */
[----:B------:R-:W-:Y:S01]  /*2020*/  IMAD.MOV.U32 R3, RZ, RZ, RZ ;  /* 0x000000ffff037224 */ /* 0x000fe200078e00ff */
[----:B------:R-:W-:-:S02]  /*2030*/  CS2R R144, SRZ ;  /* 0x0000000000907805 */ /* 0x000fc4000001ff00 */
[----:B------:R-:W-:Y:S02]  /*2040*/  CS2R R142, SRZ ;  /* 0x00000000008e7805 */ /* 0x000fe4000001ff00 */
[----:B------:R-:W-:Y:S02]  /*2050*/  R2UR UR22, R0 ;  /* 0x00000000001672ca */ /* 0x000fe400000e0000 */
        /* <DEDUP_REMOVED lines=12> */
[----:B------:R-:W-:Y:S01]  /*2120*/  UISETP.GT.AND UP0, UPT, UR22, UR20, UPT ;  /* 0x000000141600728c */ /* 0x000fe2000bf04270 */
[----:B------:R-:W-:Y:S02]  /*2130*/  CS2R R116, SRZ ;  /* 0x0000000000747805 */ /* 0x000fe4000001ff00 */
[----:B------:R-:W-:Y:S02]  /*2140*/  CS2R R114, SRZ ;  /* 0x0000000000727805 */ /* 0x000fe4000001ff00 */
[----:B------:R-:W-:Y:S02]  /*2150*/  CS2R R112, SRZ ;  /* 0x0000000000707805 */ /* 0x000fe4000001ff00 */
[----:B------:R-:W-:-:S02]  /*2160*/  CS2R R110, SRZ ;  /* 0x00000000006e7805 */ /* 0x000fc4000001ff00 */
[----:B------:R-:W-:Y:S02]  /*2170*/  CS2R R108, SRZ ;  /* 0x00000000006c7805 */ /* 0x000fe4000001ff00 */
[----:B------:R-:W-:Y:S02]  /*2180*/  PLOP3.LUT P1, PT, PT, PT, UP0, 0x80, 0x0 ;  /* 0x000000000000781c */ /* 0x000fe40003f2f008 */
        /* <DEDUP_REMOVED lines=44> */
[----:B------:R-:W-:Y:S02]  /*2450*/  ISETP.NE.AND P0, PT, RZ, UR47, PT ;  /* 0x0000002fff007c0c */ /* 0x000fe4000bf05270 */
[----:B0-----:R-:W-:Y:S01]  /*2460*/  R2UR UR4, R0 ;  /* 0x00000000000472ca */ /* 0x001fe200000e0000 */
[----:B------:R-:W-:-:S05]  /*2470*/  IMAD.MOV.U32 R0, RZ, RZ, 0x1 ;  /* 0x00000001ff007424 */ /* 0x000fca00078e00ff */
[----:B------:R-:W-:-:S04]  /*2480*/  SEL R0, R0, 0x2, !P0 ;  /* 0x0000000200007807 */ /* 0x000fc80004000000 */
[----:B------:R-:W-:-:S03]  /*2490*/  LOP3.LUT R0, R0, 0x1, RZ, 0xfc, !PT ;  /* 0x0000000100007812 */ /* 0x000fc600078efcff */
[----:B------:R-:W-:Y:S01]  /*24a0*/  ULEA.HI UR5, UR4, UR4, URZ, 0x1 ;  /* 0x0000000404057291 */ /* 0x000fe2000f8f083f */
[----:B------:R-:W-:-:S03]  /*24b0*/  ISETP.NE.AND P0, PT, R0, 0x3, PT ;  /* 0x000000030000780c */ /* 0x000fc60003f05270 */
        /* <DEDUP_REMOVED lines=9> */
.L_x_5327:
[----:B------:R-:W-:Y:S01]  /*2550*/  ULEA UR23, UR37, UR46, 0x3 ;  /* 0x0000002e25177291 */ /* 0x000fe2000f8e183f */
[----:B------:R-:W-:-:S05]  /*2560*/  IMAD.U32 R0, RZ, RZ, UR38 ;  /* 0x00000026ff007e24 */ /* 0x000fca000f8e00ff */
[----:B------:R-:W-:-:S04]  /*2570*/  SHF.L.U32 R0, R0, 0x1f, RZ ;  /* 0x0000001f00007819 */ /* 0x000fc800000006ff */
[----:B------:R-:W0:Y:S02]  /*2580*/  SYNCS.PHASECHK.TRANS64.TRYWAIT P1, [UR23+0x28c50], R0 ;  /* 0x028c5000ff0075a7 */ /* 0x000e240008020157 */
[----:B0-----:R-:W-:Y:S05]  /*2590*/  @!P1 BRA `(.L_x_5328) ;  /* 0x0000018c004c9947 */ /* 0x001fea0003800000 */
.L_x_5578:
        /* <DEDUP_REMOVED lines=9> */
[----:B------:R-:W-:-:S02]  /*2630*/  UIADD3 UR6, UR18, 0x80, URZ ;  /* 0x0000008012067890 */ /* 0x000fc4000fffe03f */
[----:B------:R-:W-:Y:S01]  /*2640*/  ULOP3.LUT UR16, UR4, 0x10000, URZ, 0xfc, !UPT ;  /* 0x0001000004107892 */ /* 0x000fe2000f8efc3f */
[----:B------:R-:W-:Y:S01]  /*2650*/  UMOV UR7, 0x40000040 ;  /* 0x4000004000077882 */ /* 0x000fe20000000000 */
[----:B------:R-:W-:Y:S02]  /*2660*/  UMOV UR5, 0x40000040 ;  /* 0x4000004000057882 */ /* 0x000fe40000000000 */
[----:B------:R-:W-:Y:S02]  /*2670*/  UIADD3 UR4, UR16, 0x2, URZ ;  /* 0x0000000210047890 */ /* 0x000fe4000fffe03f */
[----:B------:R-:W-:Y:S02]  /*2680*/  UIADD3 UR10, UR18, 0x100, URZ ;  /* 0x00000100120a7890 */ /* 0x000fe4000fffe03f */
[----:B------:R-:W-:Y:S01]  /*2690*/  UIADD3 UR8, UR16, 0x4, URZ ;  /* 0x0000000410087890 */ /* 0x000fe2000fffe03f */
[----:B------:R-:W-:Y:S01]  /*26a0*/  UMOV UR11, 0x40000040 ;  /* 0x40000040000b7882 */ /* 0x000fe20000000000 */
[----:B------:R-:W-:Y:S01]  /*26b0*/  WARPGROUP.ARRIVE ;  /* 0x00000000000079c5 */ /* 0x000fe20000000000 */
[----:B------:R-:W-:Y:S01]  /*26c0*/  UMOV UR9, 0x40000040 ;  /* 0x4000004000097882 */ /* 0x000fe20000000000 */
[----:B------:R-:W-:-:S02]  /*26d0*/  UIADD3 UR14, UR18, 0x180, URZ ;  /* 0x00000180120e7890 */ /* 0x000fc4000fffe03f */
[----:B------:R-:W-:Y:S02]  /*26e0*/  UIADD3 UR12, UR16, 0x6, URZ ;  /* 0x00000006100c7890 */ /* 0x000fe4000fffe03f */
[----:B------:R-:W-:Y:S01]  /*26f0*/  HGMMA.64x256x16.F32.BF16 R24, gdesc[UR16].tnspB, RZ, !UPT, gsb0 ;  /* 0x43e00000101879f0 */ /* 0x000fe2000c0018ff */
[----:B------:R-:W-:Y:S01]  /*2700*/  UMOV UR15, 0x40000040 ;  /* 0x40000040000f7882 */ /* 0x000fe20000000000 */
        /* <DEDUP_REMOVED lines=9> */
[----:B------:R-:W-:-:S06]  /*27a0*/  UISETP.GE.AND UP0, UPT, UR6, UR20, UPT ;  /* 0x000000140600728c */ /* 0x000fcc000bf06270 */
[----:B------:R-:W-:Y:S01]  /*27b0*/  PLOP3.LUT P1, PT, PT, PT, UP0, 0x80, 0x0 ;  /* 0x000000000000781c */ /* 0x000fe20003f2f008 */
        /* <DEDUP_REMOVED lines=12> */
.L_x_5334:
[----:B------:R-:W-:Y:S01]  /*2880*/  BAR.SYNC.DEFER_BLOCKING 0xe, 0x100 ;  /* 0x0384000000007b1d */ /* 0x000fe20000010000 */
[----:B------:R-:W-:Y:S01]  /*2890*/  IMAD.U32 R3, RZ, RZ, UR37 ;  /* 0x00000025ff037e24 */ /* 0x000fe2000f8e00ff */
[----:B------:R-:W-:-:S03]  /*28a0*/  UIADD3 UR37, UR37, 0x1, URZ ;  /* 0x0000000125257890 */ /* 0x000fc6000fffe03f */
[----:B01----:R-:W-:Y:S01]  /*28b0*/  IMAD R0, R3, 0x40, R16 ;  /* 0x0000004003007824 */ /* 0x003fe200078e0210 */
[----:B------:R-:W-:Y:S01]  /*28c0*/  UISETP.NE.AND UP0, UPT, UR37, 0x2, UPT ;  /* 0x000000022500788c */ /* 0x000fe2000bf05270 */
[----:B------:R-:W-:Y:S01]  /*28d0*/  UMOV UR6, UR22 ;  /* 0x0000001600067c82 */ /* 0x000fe20008000000 */
[----:B------:R-:W-:Y:S02]  /*28e0*/  UIADD3 UR22, UR22, -0x1, URZ ;  /* 0xffffffff16167890 */ /* 0x000fe4000fffe03f */
[----:B------:R-:W-:Y:S01]  /*28f0*/  LEA R0, R0, UR46, 0x2 ;  /* 0x0000002e00007c11 */ /* 0x000fe2000f8e10ff */
[----:B------:R-:W-:Y:S02]  /*2900*/  UISETP.GT.AND UP1, UPT, UR6, UR20, UPT ;  /* 0x000000140600728c */ /* 0x000fe4000bf24270 */
[----:B------:R-:W-:Y:S02]  /*2910*/  USEL UR6, URZ, 0x1, UP0 ;  /* 0x000000013f067887 */ /* 0x000fe40008000000 */
[----:B------:R-:W-:-:S02]  /*2920*/  USEL UR37, UR37, URZ, UP0 ;  /* 0x0000003f25257287 */ /* 0x000fc40008000000 */
        /* <DEDUP_REMOVED lines=133> */
.L_x_5330:
[----:B------:R-:W-:Y:S01]  /*3180*/  ULEA UR23, UR37, UR46, 0x3 ;  /* 0x0000002e25177291 */ /* 0x000fe2000f8e183f */
[----:B------:R-:W-:-:S05]  /*3190*/  IMAD.U32 R0, RZ, RZ, UR38 ;  /* 0x00000026ff007e24 */ /* 0x000fca000f8e00ff */
[----:B------:R-:W-:-:S04]  /*31a0*/  SHF.L.U32 R0, R0, 0x1f, RZ ;  /* 0x0000001f00007819 */ /* 0x000fc800000006ff */
[----:B------:R0:W1:Y:S01]  /*31b0*/  SYNCS.PHASECHK.TRANS64.TRYWAIT P1, [UR23+0x28c50], R0 ;  /* 0x028c5000ff0075a7 */ /* 0x0000620008020157 */
[----:B------:R-:W-:Y:S05]  /*31c0*/  @!P0 BRA `(.L_x_5331) ;  /* 0x0000000000048947 */ /* 0x000fea0003800000 */
[----:B------:R-:W-:Y:S01]  /*31d0*/  BPT.TRAP 0x1 ;  /* 0x000000040000795c */ /* 0x000fe20000300000 */
.L_x_5331:
[----:B-1----:R-:W-:Y:S05]  /*31e0*/  @P1 BRA `(.L_x_5332) ;  /* 0x0000000000081947 */ /* 0x002fea0003800000 */
[----:B------:R-:W1:Y:S02]  /*31f0*/  SYNCS.PHASECHK.TRANS64.TRYWAIT P1, [UR23+0x28c50], R0 ;  /* 0x028c5000ff0075a7 */ /* 0x000e640008020157 */
[----:B-1----:R-:W-:Y:S05]  /*3200*/  @!P1 BRA `(.L_x_5333) ;  /* 0x0000018000489947 */ /* 0x002fea0003800000 */
.L_x_5332:
[----:B------:R-:W-:Y:S01]  /*3210*/  ULEA UR18, UR37, UR21, 0xc ;  /* 0x0000001525127291 */ /* 0x000fe2000f8e603f */
[----:B------:R-:W-:Y:S01]  /*3220*/  WARPGROUP.ARRIVE ;  /* 0x00000000000079c5 */ /* 0x000fe20000000000 */
[----:B------:R-:W-:Y:S01]  /*3230*/  UMOV UR19, 0x40000040 ;  /* 0x4000004000137882 */ /* 0x000fe20000000000 */
[----:B------:R-:W-:Y:S01]  /*3240*/  UMOV UR7, 0x40000040 ;  /* 0x4000004000077882 */ /* 0x000fe20000000000 */
[----:B------:R-:W-:Y:S01]  /*3250*/  UIADD3 UR6, UR18, 0x80, URZ ;  /* 0x0000008012067890 */ /* 0x000fe2000fffe03f */
[----:B01----:R-:W-:Y:S01]  /*3260*/  IMAD.U32 R0, RZ, RZ, UR23 ;  /* 0x00000017ff007e24 */ /* 0x003fe2000f8e00ff */
[----:B------:R-:W-:Y:S01]  /*3270*/  UIADD3 UR10, UR18, 0x100, URZ ;  /* 0x00000100120a7890 */ /* 0x000fe2000fffe03f */
[----:B------:R-:W-:Y:S01]  /*3280*/  PLOP3.LUT P1, PT, PT, PT, UP1, 0x80, 0x0 ;  /* 0x000000000000781c */ /* 0x000fe20003f2f018 */
[----:B------:R-:W-:Y:S01]  /*3290*/  UMOV UR11, 0x40000040 ;  /* 0x40000040000b7882 */ /* 0x000fe20000000000 */
        /* <DEDUP_REMOVED lines=21> */
.L_x_5329:
[----:B------:R-:W-:Y:S01]  /*33f0*/  BAR.SYNC.DEFER_BLOCKING 0xe, 0x100 ;  /* 0x0384000000007b1d */ /* 0x000fe20000010000 */
[----:B------:R-:W-:Y:S01]  /*3400*/  IMAD.U32 R3, RZ, RZ, UR37 ;  /* 0x00000025ff037e24 */ /* 0x000fe2000f8e00ff */
[----:B------:R-:W-:Y:S01]  /*3410*/  UIADD3 UR37, UR37, 0x1, URZ ;  /* 0x0000000125257890 */ /* 0x000fe2000fffe03f */
[----:B------:R-:W-:Y:S01]  /*3420*/  PLOP3.LUT P0, PT, PT, PT, PT, 0x8, 0x0 ;  /* 0x000000000000781c */ /* 0x000fe20003f0e170 */
[----:B------:R-:W-:Y:S02]  /*3430*/  IMAD.MOV.U32 R12, RZ, RZ, RZ ;  /* 0x000000ffff0c7224 */ /* 0x000fe400078e00ff */
[----:B01----:R-:W-:Y:S01]  /*3440*/  IMAD R0, R3, 0x40, R16 ;  /* 0x0000004003007824 */ /* 0x003fe200078e0210 */
        /* <DEDUP_REMOVED lines=138> */
.L_x_5318:
        /* <DEDUP_REMOVED lines=24> */
.L_x_5336:
[----:B------:R-:W-:-:S11]  /*3e70*/  UISETP.NE.AND UP1, UPT, UR5, 0x1, UPT ;  /* 0x000000010500788c */ /* 0x000fd6000bf25270 */
[----:B------:R-:W-:Y:S02]  /*3e80*/  @UP1 ULDC.64 UR10, c[0x0][0x9e8] ;  /* 0x00027a00000a1ab9 */ /* 0x000fe40000000a00 */
[----:B------:R-:W-:-:S04]  /*3e90*/  UIMAD.WIDE.U32 UR8, UR7, UR10, URZ ;  /* 0x0000000a070872a5 */ /* 0x000fc8000f8e003f */
[----:B------:R-:W-:-:S12]  /*3ea0*/  @UP1 USHF.R.U32.HI UR7, URZ, UR11, UR9 ;  /* 0x0000000b3f071299 */ /* 0x000fd80008011609 */
.L_x_5337:
[----:B------:R-:W-:-:S04]  /*3eb0*/  UIMAD UR7, UR7, UR5, UR5 ;  /* 0x00000005070772a4 */ /* 0x000fc8000f8e0205 */
[----:B------:R-:W-:-:S04]  /*3ec0*/  UISETP.LT.AND UP1, UPT, UR4, UR7, UPT ;  /* 0x000000070400728c */ /* 0x000fc8000bf21270 */
[----:B------:R-:W-:-:S12]  /*3ed0*/  USEL UR4, UR4, UR7, UP1 ;  /* 0x0000000704047287 */ /* 0x000fd80008800000 */
.L_x_5335:
[----:B------:R-:W-:Y:S01]  /*3ee0*/  UIADD3 UR4, UR4, 0x3f, URZ ;  /* 0x0000003f04047890 */ /* 0x000fe2000fffe03f */
[----:B------:R-:W-:Y:S01]  /*3ef0*/  @UP0 ULDC UR8, c[0x0][0x44c] ;  /* 0x0001130000080ab9 */ /* 0x000fe20000000800 */
[----:B------:R-:W-:Y:S02]  /*3f00*/  @UP0 ULDC UR10, c[0x0][0x450] ;  /* 0x00011400000a0ab9 */ /* 0x000fe40000000800 */
[----:B------:R-:W-:Y:S02]  /*3f10*/  USHF.R.S32.HI UR7, URZ, 0x1f, UR4 ;  /* 0x0000001f3f077899 */ /* 0x000fe40008011404 */
[----:B------:R-:W-:Y:S02]  /*3f20*/  UIMAD.WIDE.U32 UR8, UR42, UR8, URZ ;  /* 0x000000082a0872a5 */ /* 0x000fe4000f8e003f */
[----:B------:R-:W-:-:S03]  /*3f30*/  ULEA.HI UR7, UR7, UR4, URZ, 0x6 ;  /* 0x0000000407077291 */ /* 0x000fc6000f8f303f */
[----:B------:R-:W-:Y:S01]  /*3f40*/  UMOV UR4, UR42 ;  /* 0x0000002a00047c82 */ /* 0x000fe20008000000 */
[----:B------:R-:W-:Y:S02]  /*3f50*/  USHF.R.S32.HI UR7, URZ, 0x6, UR7 ;  /* 0x000000063f077899 */ /* 0x000fe40008011407 */
[----:B------:R-:W-:Y:S02]  /*3f60*/  @UP0 USHF.R.U32.HI UR4, URZ, UR10, UR9 ;  /* 0x0000000a3f040299 */ /* 0x000fe40008011609 */
[----:B------:R-:W-:Y:S02]  /*3f70*/  UISETP.LT.AND UP0, UPT, UR6, UR7, UPT ;  /* 0x000000070600728c */ /* 0x000fe4000bf01270 */
[----:B------:R-:W-:Y:S01]  /*3f80*/  UIADD3 UR4, UR4, UR49, -UR51 ;  /* 0x0000003104047290 */ /* 0x000fe2000fffe833 */
        /* <DEDUP_REMOVED lines=14> */
.L_x_5339:
[----:B------:R-:W-:-:S11]  /*4070*/  UISETP.NE.AND UP0, UPT, UR5, 0x1, UPT ;  /* 0x000000010500788c */ /* 0x000fd6000bf05270 */
[----:B------:R-:W-:Y:S02]  /*4080*/  @UP0 ULDC.64 UR10, c[0x0][0x9e8] ;  /* 0x00027a00000a0ab9 */ /* 0x000fe40000000a00 */
[----:B------:R-:W-:-:S04]  /*4090*/  UIMAD.WIDE.U32 UR8, UR4, UR10, URZ ;  /* 0x0000000a040872a5 */ /* 0x000fc8000f8e003f */
[----:B------:R-:W-:-:S12]  /*40a0*/  @UP0 USHF.R.U32.HI UR4, URZ, UR11, UR9 ;  /* 0x0000000b3f040299 */ /* 0x000fd80008011609 */
.L_x_5340:
[----:B------:R-:W-:-:S04]  /*40b0*/  UIMAD UR4, UR4, UR5, URZ ;  /* 0x00000005040472a4 */ /* 0x000fc8000f8e023f */
[----:B------:R-:W-:-:S04]  /*40c0*/  UISETP.LT.AND UP0, UPT, UR7, UR4, UPT ;  /* 0x000000040700728c */ /* 0x000fc8000bf01270 */
[----:B------:R-:W-:-:S12]  /*40d0*/  USEL UR7, UR7, UR4, !UP0 ;  /* 0x0000000407077287 */ /* 0x000fd8000c000000 */
.L_x_5338:
[----:B------:R-:W-:Y:S02]  /*40e0*/  USHF.R.S32.HI UR4, URZ, 0x1f, UR7 ;  /* 0x0000001f3f047899 */ /* 0x000fe40008011407 */
[----:B------:R-:W-:Y:S02]  /*40f0*/  ULOP3.LUT UR10, UR45, 0xff, URZ, 0xc0, !UPT ;  /* 0x000000ff2d0a7892 */ /* 0x000fe4000f8ec03f */
[----:B------:R-:W-:-:S04]  /*4100*/  ULEA.HI UR4, UR4, UR7, URZ, 0x6 ;  /* 0x0000000704047291 */ /* 0x000fc8000f8f303f */
[----:B------:R-:W-:-:S04]  /*4110*/  USHF.R.S32.HI UR4, URZ, 0x6, UR4 ;  /* 0x000000063f047899 */ /* 0x000fc80008011404 */
[----:B------:R-:W-:-:S04]  /*4120*/  UISETP.LT.AND UP0, UPT, URZ, UR4, UPT ;  /* 0x000000043f00728c */ /* 0x000fc8000bf01270 */
[----:B------:R-:W-:-:S03]  /*4130*/  USEL UR48, URZ, UR4, !UP0 ;  /* 0x000000043f307287 */ /* 0x000fc6000c000000 */
[----:B------:R-:W-:Y:S01]  /*4140*/  UMOV UR4, URZ ;  /* 0x0000003f00047c82 */ /* 0x000fe20008000000 */
        /* <DEDUP_REMOVED lines=40> */
.L_x_5341:
        /* <DEDUP_REMOVED lines=12> */
[----:B------:R-:W-:Y:S02]  /*4490*/  ISETP.GT.AND P1, PT, R168, UR48, PT ;  /* 0x00000030a8007c0c */ /* 0x000fe4000bf24270 */
        /* <DEDUP_REMOVED lines=90> */
.L_x_5342:
[----:B------:R-:W-:Y:S01]  /*4a40*/  ULEA.HI UR4, UR39, UR39, URZ, 0x1 ;  /* 0x0000002727047291 */ /* 0x000fe2000f8f083f */
[----:B------:R-:W-:Y:S01]  /*4a50*/  IMAD.MOV.U32 R3, RZ, RZ, 0x1 ;  /* 0x00000001ff037424 */ /* 0x000fe200078e00ff */
[----:B------:R-:W-:Y:S02]  /*4a60*/  ISETP.NE.AND P0, PT, RZ, UR47, PT ;  /* 0x0000002fff007c0c */ /* 0x000fe4000bf05270 */
[----:B------:R-:W-:Y:S02]  /*4a70*/  ULOP3.LUT UR4, UR4, 0xfffffffe, URZ, 0xc0, !UPT ;  /* 0xfffffffe04047892 */ /* 0x000fe4000f8ec03f */
[----:B------:R-:W-:Y:S02]  /*4a80*/  SEL R3, R3, 0x2, !P0 ;  /* 0x0000000203037807 */ /* 0x000fe40004000000 */
[----:B------:R-:W-:Y:S02]  /*4a90*/  UIADD3 UR4, UR39, -UR4, URZ ;  /* 0x8000000427047290 */ /* 0x000fe4000fffe03f */
[----:B------:R-:W-:-:S04]  /*4aa0*/  LOP3.LUT R3, R3, 0x1, RZ, 0xfc, !PT ;  /* 0x0000000103037812 */ /* 0x000fc800078efcff */
[----:B------:R-:W-:Y:S01]  /*4ab0*/  IMAD.U32 R0, RZ, RZ, UR4 ;  /* 0x00000004ff007e24 */ /* 0x000fe2000f8e00ff */
[----:B------:R-:W-:-:S04]  /*4ac0*/  ISETP.NE.AND P0, PT, R3, 0x3, PT ;  /* 0x000000030300780c */ /* 0x000fc80003f05270 */
[----:B------:R-:W-:-:S04]  /*4ad0*/  SHF.L.U32 R0, R0, 0x1f, RZ ;  /* 0x0000001f00007819 */ /* 0x000fc800000006ff */
[----:B------:R-:W0:Y:S02]  /*4ae0*/  SYNCS.PHASECHK.TRANS64.TRYWAIT P1, [UR46+0x28c00], R0 ;  /* 0x028c0000ff0075a7 */ /* 0x000e24000802016e */
[----:B0-----:R-:W-:Y:S05]  /*4af0*/  @!P1 BRA `(.L_x_5343) ;  /* 0x0000016800249947 */ /* 0x001fea0003800000 */
.L_x_5579:
[----:B------:R-:W-:Y:S05]  /*4b00*/  @!P0 BRA `(.L_x_5344) ;  /* 0x0000000000048947 */ /* 0x000fea0003800000 */
[----:B------:R-:W-:Y:S01]  /*4b10*/  BPT.TRAP 0x1 ;  /* 0x000000040000795c */ /* 0x000fe20000300000 */
.L_x_5344:
[----:B------:R-:W-:Y:S02]  /*4b20*/  IMAD.U32 R7, RZ, RZ, UR37 ;  /* 0x00000025ff077e24 */ /* 0x000fe4000f8e00ff */
[----:B------:R-:W-:-:S03]  /*4b30*/  IMAD.U32 R8, RZ, RZ, UR38 ;  /* 0x00000026ff087e24 */ /* 0x000fc6000f8e00ff */
[----:B------:R-:W-:Y:S02]  /*4b40*/  LEA R7, R7, UR46, 0x3 ;  /* 0x0000002e07077c11 */ /* 0x000fe4000f8e18ff */
[----:B------:R-:W-:-:S04]  /*4b50*/  SHF.L.U32 R8, R8, 0x1f, RZ ;  /* 0x0000001f08087819 */ /* 0x000fc800000006ff */
[----:B------:R1:W2:Y:S01]  /*4b60*/  SYNCS.PHASECHK.TRANS64.TRYWAIT P1, [R7+URZ+0x28c30], R8 ;  /* 0x028c3008070075a7 */ /* 0x0002a2000802017f */
[----:B------:R-:W-:Y:S05]  /*4b70*/  @!P0 BRA `(.L_x_5345) ;  /* 0x0000000000048947 */ /* 0x000fea0003800000 */
[----:B------:R-:W-:Y:S01]  /*4b80*/  BPT.TRAP 0x1 ;  /* 0x000000040000795c */ /* 0x000fe20000300000 */
.L_x_5345:
[----:B--2---:R-:W-:Y:S05]  /*4b90*/  @P1 BRA `(.L_x_5346) ;  /* 0x0000000000081947 */ /* 0x004fea0003800000 */
[----:B------:R-:W2:Y:S02]  /*4ba0*/  SYNCS.PHASECHK.TRANS64.TRYWAIT P1, [R7+URZ+0x28c30], R8 ;  /* 0x028c3008070075a7 */ /* 0x000ea4000802017f */
[----:B--2---:R-:W-:Y:S05]  /*4bb0*/  @!P1 BRA `(.L_x_5347) ;  /* 0x00000168000c9947 */ /* 0x004fea0003800000 */
.L_x_5346:
        /* <DEDUP_REMOVED lines=15> */
[----:B------:R-:W-:Y:S01]  /*4cb0*/  VIADD R4, R186, UR42 ;  /* 0x0000002aba047c36 */ /* 0x000fe20008000000 */
[----:B------:R-:W-:Y:S01]  /*4cc0*/  UMOV UR7, 0x40000040 ;  /* 0x4000004000077882 */ /* 0x000fe20000000000 */
[----:B------:R-:W-:Y:S01]  /*4cd0*/  UMOV UR5, 0x40000040 ;  /* 0x4000004000057882 */ /* 0x000fe20000000000 */
[----:B------:R-:W-:Y:S01]  /*4ce0*/  ULOP3.LUT UR4, UR4, 0x3fff, URZ, 0xc0, !UPT ;  /* 0x00003fff04047892 */ /* 0x000fe2000f8ec03f */
[----:B------:R-:W-:Y:S01]  /*4cf0*/  IMAD.MOV.U32 R5, RZ, RZ, R4 ;  /* 0x000000ffff057224 */ /* 0x000fe200078e0004 */
[----:B------:R-:W-:Y:S01]  /*4d00*/  UMOV UR11, 0x40000040 ;  /* 0x40000040000b7882 */ /* 0x000fe20000000000 */
[----:B------:R-:W-:Y:S01]  /*4d10*/  UMOV UR9, 0x40000040 ;  /* 0x4000004000097882 */ /* 0x000fe20000000000 */
[----:B------:R-:W-:Y:S01]  /*4d20*/  ULEA UR18, UR37, UR18, 0x9 ;  /* 0x0000001225127291 */ /* 0x000fe2000f8e483f */
[----:B------:R-:W-:Y:S01]  /*4d30*/  IMAD.MOV.U32 R9, RZ, RZ, -0x40 ;  /* 0xffffffc0ff097424 */ /* 0x000fe200078e00ff */
[----:B------:R-:W-:-:S02]  /*4d40*/  ULOP3.LUT UR16, UR4, 0x10000, URZ, 0xfc, !UPT ;  /* 0x0001000004107892 */ /* 0x000fc4000f8efc3f */
[----:B------:R-:W-:Y:S01]  /*4d50*/  UIADD3 UR6, UR18, 0x2, URZ ;  /* 0x0000000212067890 */ /* 0x000fe2000fffe03f */
[----:B------:R-:W-:Y:S01]  /*4d60*/  IMAD R9, R168, R9, 0x41 ;  /* 0x00000041a8097424 */ /* 0x000fe200078e0209 */
[----:B------:R-:W-:Y:S02]  /*4d70*/  UIADD3 UR4, UR16, 0x2, URZ ;  /* 0x0000000210047890 */ /* 0x000fe4000fffe03f */
[----:B------:R-:W-:Y:S02]  /*4d80*/  UIADD3 UR10, UR18, 0x4, URZ ;  /* 0x00000004120a7890 */ /* 0x000fe4000fffe03f */
[----:B------:R-:W-:Y:S02]  /*4d90*/  UIADD3 UR8, UR16, 0x4, URZ ;  /* 0x0000000410087890 */ /* 0x000fe4000fffe03f */
[----:B------:R-:W-:Y:S01]  /*4da0*/  HGMMA.64x64x16.F32.BF16 R24, gdesc[UR16], RZ, !UPT, gsb0 ;  /* 0x00e00000101879f0 */ /* 0x000fe2000c0018ff */
[----:B------:R-:W-:Y:S02]  /*4db0*/  UIADD3 UR14, UR18, 0x6, URZ ;  /* 0x00000006120e7890 */ /* 0x000fe4000fffe03f */
[----:B------:R-:W-:Y:S01]  /*4dc0*/  UIADD3 UR12, UR16, 0x6, URZ ;  /* 0x00000006100c7890 */ /* 0x000fe2000fffe03f */
[----:B------:R-:W-:Y:S01]  /*4dd0*/  UMOV UR15, 0x40000040 ;  /* 0x40000040000f7882 */ /* 0x000fe20000000000 */
[----:B------:R-:W-:Y:S01]  /*4de0*/  UMOV UR13, 0x40000040 ;  /* 0x40000040000d7882 */ /* 0x000fe20000000000 */
[----:B------:R-:W-:-:S02]  /*4df0*/  ULDC UR20, c[0x0][0x9dc] ;  /* 0x0002770000147ab9 */ /* 0x000fc40000000800 */
[----:B------:R-:W-:Y:S01]  /*4e00*/  ULOP3.LUT UR20, URZ, UR20, URZ, 0x33, !UPT ;  /* 0x000000143f147292 */ /* 0x000fe2000f8e333f */
[----:B------:R-:W-:Y:S02]  /*4e10*/  WARPGROUP.DEPBAR.LE gsb0, 0x0 ;  /* 0x00008000000079c5 */ /* 0x000fe40000010000 */
[----:B------:R-:W-:-:S06]  /*4e20*/  WARPGROUP.ARRIVE ;  /* 0x00000000000079c5 */ /* 0x000fcc0000000000 */
[----:B------:R-:W-:Y:S01]  /*4e30*/  HGMMA.64x64x16.F32.BF16 R24, gdesc[UR4], R24, gsb0 ;  /* 0x00e00000041879f0 */ /* 0x000fe20008001818 */
[----:B------:R-:W-:Y:S01]  /*4e40*/  ULDC UR7, c[0x0][0x448] ;  /* 0x0001120000077ab9 */ /* 0x000fe20000000800 */
[----:B------:R-:W-:Y:S01]  /*4e50*/  ULDC UR6, c[0x0][0x9d8] ;  /* 0x0002760000067ab9 */ /* 0x000fe20000000800 */
[----:B------:R-:W-:-:S06]  /*4e60*/  UISETP.NE.AND UP0, UPT, UR7, 0x1, UPT ;  /* 0x000000010700788c */ /* 0x000fcc000bf05270 */
[----:B------:R-:W-:Y:S02]  /*4e70*/  PLOP3.LUT P2, PT, PT, PT, UP0, 0x80, 0x0 ;  /* 0x000000000000781c */ /* 0x000fe40003f4f008 */
[----:B------:R-:W-:-:S03]  /*4e80*/  PLOP3.LUT P3, PT, PT, PT, UP0, 0x80, 0x0 ;  /* 0x000000000000781c */ /* 0x000fc60003f6f008 */
[----:B------:R-:W-:-:S08]  /*4e90*/  @UP0 ULDC UR7, c[0x0][0x44c] ;  /* 0x0001130000070ab9 */ /* 0x000fd00000000800 */
[----:B------:R-:W-:Y:S01]  /*4ea0*/  @P2 IMAD.HI.U32 R6, R4, UR7, RZ ;  /* 0x0000000704062c27 */ /* 0x000fe2000f8e00ff */
[----:B------:R-:W-:-:S03]  /*4eb0*/  @UP0 ULDC UR7, c[0x0][0x450] ;  /* 0x0001140000070ab9 */ /* 0x000fc60000000800 */
[----:B------:R-:W-:Y:S01]  /*4ec0*/  @!P1 VIADD R4, R7, 0x28c40 ;  /* 0x00028c4007049836 */ /* 0x000fe20000000000 */
[----:B------:R-:W-:-:S04]  /*4ed0*/  @P3 SHF.R.U32.HI R5, RZ, UR7, R6 ;  /* 0x00000007ff053c19 */ /* 0x000fc80008011606 */
[----:B------:R-:W-:Y:S01]  /*4ee0*/  @!P1 PRMT R4, RZ, 0x654, R4 ;  /* 0x00000654ff049816 */ /* 0x000fe20000000004 */
[----:B------:R-:W-:Y:S02]  /*4ef0*/  WARPGROUP.DEPBAR.LE gsb0, 0x0 ;  /* 0x00008000000079c5 */ /* 0x000fe40000010000 */
[----:B------:R-:W-:-:S06]  /*4f00*/  WARPGROUP.ARRIVE ;  /* 0x00000000000079c5 */ /* 0x000fcc0000000000 */
[----:B------:R-:W-:Y:S03]  /*4f10*/  HGMMA.64x64x16.F32.BF16 R24, gdesc[UR8], R24, gsb0 ;  /* 0x00e00000081879f0 */ /* 0x000fe60008001818 */
[----:B------:R-:W-:Y:S02]  /*4f20*/  WARPGROUP.DEPBAR.LE gsb0, 0x0 ;  /* 0x00008000000079c5 */ /* 0x000fe40000010000 */
[----:B------:R-:W-:-:S06]  /*4f30*/  WARPGROUP.ARRIVE ;  /* 0x00000000000079c5 */ /* 0x000fcc0000000000 */
[----:B------:R-:W-:Y:S01]  /*4f40*/  HGMMA.64x64x16.F32.BF16 R24, gdesc[UR12], R24, gsb0 ;  /* 0x00e000000c1879f0 */ /* 0x000fe20008001818 */
[----:B------:R-:W-:Y:S02]  /*4f50*/  ULDC.64 UR14, c[0x0][0x9e0] ;  /* 0x00027800000e7ab9 */ /* 0x000fe40000000a00 */
[----:B------:R-:W-:-:S06]  /*4f60*/  UISETP.GE.AND UP1, UPT, UR15, 0x1, UPT ;  /* 0x000000010f00788c */ /* 0x000fcc000bf26270 */
[----:B------:R-:W-:Y:S01]  /*4f70*/  PLOP3.LUT P2, PT, PT, PT, UP1, 0x40, 0x0 ;  /* 0x000000000000781c */ /* 0x000fe20003f4e818 */
[----:B------:R-:W-:Y:S02]  /*4f80*/  WARPGROUP.DEPBAR.LE gsb0, 0x0 ;  /* 0x00008000000079c5 */ /* 0x000fe40000010000 */
[----:B------:R-:W-:Y:S01]  /*4f90*/  FMUL.FTZ R38, R38, UR6 ;  /* 0x0000000626267c20 */ /* 0x000fe20008410000 */
[----:B------:R-:W-:Y:S01]  /*4fa0*/  FMUL.FTZ R24, R24, UR6 ;  /* 0x0000000618187c20 */ /* 0x000fe20008410000 */
[----:B------:R-:W-:Y:S01]  /*4fb0*/  FMUL.FTZ R25, R25, UR6 ;  /* 0x0000000619197c20 */ /* 0x000fe20008410000 */
[----:B------:R-:W-:Y:S01]  /*4fc0*/  FMUL.FTZ R3, R26, UR6 ;  /* 0x000000061a037c20 */ /* 0x000fe20008410000 */
[----:B------:R0:W3:Y:S01]  /*4fd0*/  MUFU.TANH R14, R38 ;  /* 0x00000026000e7308 */ /* 0x0000e20000002400 */
        /* <DEDUP_REMOVED lines=8> */
[----:B0-----:R-:W0:Y:S01]  /*5060*/  SHFL.IDX PT, R38, R5, RZ, 0x1c1f ;  /* 0x001c1fff05267589 */ /* 0x001e2200000e0000 */
        /* <DEDUP_REMOVED lines=17> */
[----:B------:R-:W0:Y:S01]  /*5180*/  MUFU.TANH R24, R24 ;  /* 0x0000001800187308 */ /* 0x000e220000002400 */
[----:B------:R-:W-:Y:S01]  /*5190*/  FMUL.FTZ R34, R34, UR6 ;  /* 0x0000000622227c20 */ /* 0x000fe20008410000 */
[----:B------:R-:W-:Y:S01]  /*51a0*/  FMUL.FTZ R27, R27, UR6 ;  /* 0x000000061b1b7c20 */ /* 0x000fe20008410000 */
[----:B------:R-:W-:Y:S01]  /*51b0*/  FMUL.FTZ R31, R31, UR6 ;  /* 0x000000061f1f7c20 */ /* 0x000fe20008410000 */
[----:B------:R-:W-:Y:S01]  /*51c0*/  LEA R26, R168, 0xffffffc0, 0x6 ;  /* 0xffffffc0a81a7811 */ /* 0x000fe200078e30ff */
[----:B------:R-:W-:Y:S01]  /*51d0*/  FMUL.FTZ R35, R35, UR6 ;  /* 0x0000000623237c20 */ /* 0x000fe20008410000 */
[----:B----4-:R-:W-:-:S02]  /*51e0*/  IADD3 R4, -R2, UR49, R9 ;  /* 0x0000003102047c10 */ /* 0x010fc4000fffe109 */
[----:B------:R-:W4:Y:S03]  /*51f0*/  MUFU.TANH R25, R25 ;  /* 0x0000001900197308 */ /* 0x000f260000002400 */
[----:B------:R-:W-:-:S05]  /*5200*/  VIADD R4, R4, -UR51 ;  /* 0x8000003304047c36 */ /* 0x000fca0008000000 */
        /* <DEDUP_REMOVED lines=27> */
[----:B-----5:R-:W-:-:S07]  /*53c0*/  VIADD R34, R4, UR14 ;  /* 0x0000000e04227c36 */ /* 0x020fce0008000000 */
[----:B------:R5:W2:Y:S01]  /*53d0*/  MUFU.TANH R11, R31 ;  /* 0x0000001f000b7308 */ /* 0x000aa20000002400 */
[----:B-1----:R-:W-:-:S07]  /*53e0*/  IADD3 R27, -R2, UR49, -R26 ;  /* 0x00000031021b7c10 */ /* 0x002fce000fffe91a */
[----:B------:R1:W2:Y:S01]  /*53f0*/  MUFU.TANH R13, R35 ;  /* 0x00000023000d7308 */ /* 0x0002a20000002400 */
[----:B-----5:R-:W-:Y:S01]  /*5400*/  VIADD R31, R4, UR20 ;  /* 0x00000014041f7c36 */ /* 0x020fe20008000000 */
[----:B0-----:R-:W-:-:S03]  /*5410*/  VIADDMNMX R4, R38, R34, R27, PT ;  /* 0x0000002226047246 */ /* 0x001fc6000380011b */
[----:B------:R-:W-:Y:S02]  /*5420*/  IMAD.IADD R6, R31, 0x1, R38 ;  /* 0x000000011f067824 */ /* 0x000fe400078e0226 */
[----:B-1----:R-:W-:Y:S01]  /*5430*/  VIADD R35, R9, 0xffffffff ;  /* 0xffffffff09237836 */ /* 0x002fe20000000000 */
[----:B---34-:R-:W-:Y:S06]  /*5440*/  @P2 BRA `(.L_x_5348) ;  /* 0x00000000005c2947 */ /* 0x018fec0003800000 */
[----:B------:R-:W-:Y:S01]  /*5450*/  IMAD.U32 R9, RZ, RZ, UR51 ;  /* 0x00000033ff097e24 */ /* 0x000fe2000f8e00ff */
[----:B------:R-:W-:Y:S04]  /*5460*/  BSSY B0, `(.L_x_5349) ;  /* 0x0000011000007945 */ /* 0x000fe80003800000 */
[----:B------:R-:W-:-:S04]  /*5470*/  IADD3 R9, -R9, UR49, R38 ;  /* 0x0000003109097c10 */ /* 0x000fc8000fffe126 */
        /* <DEDUP_REMOVED lines=10> */
.L_x_5350:
[----:B------:R-:W-:-:S06]  /*5520*/  UISETP.NE.AND UP2, UPT, UR15, 0x1, UPT ;  /* 0x000000010f00788c */ /* 0x000fcc000bf45270 */
[----:B------:R-:W-:-:S05]  /*5530*/  PLOP3.LUT P2, PT, PT, PT, UP2, 0x80, 0x0 ;  /* 0x000000000000781c */ /* 0x000fca0003f4f028 */
[----:B------:R-:W-:-:S08]  /*5540*/  @UP2 ULDC.64 UR6, c[0x0][0x9e8] ;  /* 0x00027a0000062ab9 */ /* 0x000fd00000000a00 */
[----:B------:R-:W-:-:S05]  /*5550*/  @P2 IMAD.HI.U32 R38, R9, UR6, RZ ;  /* 0x0000000609262c27 */ /* 0x000fca000f8e00ff */
[----:B------:R-:W-:-:S07]  /*5560*/  @P2 SHF.R.U32.HI R9, RZ, UR7, R38 ;  /* 0x00000007ff092c19 */ /* 0x000fce0008011626 */
.L_x_5351:
[----:B------:R-:W-:Y:S05]  /*5570*/  BSYNC B0 ;  /* 0x0000000000007941 */ /* 0x000fea0003800000 */
.L_x_5349:
[----:B------:R-:W-:-:S04]  /*5580*/  IMAD R9, R9, UR15, -R26 ;  /* 0x0000000f09097c24 */ /* 0x000fc8000f8e0a1a */
[----:B------:R-:W-:-:S05]  /*5590*/  IMAD.IADD R9, R9, 0x1, -R2 ;  /* 0x0000000109097824 */ /* 0x000fca00078e0a02 */
[----:B------:R-:W-:Y:S02]  /*55a0*/  VIMNMX R6, R6, R9, !PT ;  /* 0x0000000906067248 */ /* 0x000fe40007fe0100 */
[----:B------:R-:W-:-:S07]  /*55b0*/  VIADDMNMX R4, R9, UR15, R4, PT ;  /* 0x0000000f09047c46 */ /* 0x000fce000b800104 */
.L_x_5348:
[C---:B------:R-:W-:Y:S02]  /*55c0*/  ISETP.GE.AND P2, PT, R35.reuse, 0x2, PT ;  /* 0x000000022300780c */ /* 0x040fe40003f46270 */
[C---:B------:R-:W-:Y:S02]  /*55d0*/  ISETP.GE.AND P6, PT, R35.reuse, 0xa, PT ;  /* 0x0000000a2300780c */ /* 0x040fe40003fc6270 */
[----:B------:R-:W-:Y:S02]  /*55e0*/  ISETP.GT.AND P4, PT, R6, 0x1, !P2 ;  /* 0x000000010600780c */ /* 0x000fe40005784270 */
[----:B------:R-:W-:Y:S02]  /*55f0*/  ISETP.GE.AND P3, PT, R35, 0x9, PT ;  /* 0x000000092300780c */ /* 0x000fe40003f66270 */
[----:B------:R-:W-:Y:S02]  /*5600*/  ISETP.LT.OR P4, PT, R4, 0x2, P4 ;  /* 0x000000020400780c */ /* 0x000fe40002781670 */
[----:B------:R-:W-:-:S02]  /*5610*/  ISETP.GT.AND P5, PT, R6, 0x8, !P3 ;  /* 0x000000080600780c */ /* 0x000fc40005fa4270 */
[----:B------:R-:W-:Y:S02]  /*5620*/  FSEL R38, R25, -INF , !P4 ;  /* 0xff80000019267808 */ /* 0x000fe40006000000 */
[----:B------:R-:W-:Y:S02]  /*5630*/  ISETP.GT.AND P4, PT, R6, 0x9, !P6 ;  /* 0x000000090600780c */ /* 0x000fe40007784270 */
[----:B------:R-:W-:Y:S02]  /*5640*/  P2R R25, PR, RZ, 0x40 ;  /* 0x00000040ff197803 */ /* 0x000fe40000000000 */
        /* <DEDUP_REMOVED lines=68> */
[----:B------:R-:W-:Y:S02]  /*5a90*/  PLOP3.LUT P6, PT, PT, PT, UP1, 0x40, 0x0 ;  /* 0x000000000000781c */ /* 0x000fe40003fce818 */
[----:B0-----:R-:W-:Y:S01]  /*5aa0*/  VIADDMNMX R4, R24, R34, R27, PT ;  /* 0x0000002218047246 */ /* 0x001fe2000380011b */
[----:B------:R-:W-:-:S10]  /*5ab0*/  IMAD.IADD R6, R31, 0x1, R24 ;  /* 0x000000011f067824 */ /* 0x000fd400078e0218 */
[----:B------:R-:W-:Y:S05]  /*5ac0*/  @P6 BRA `(.L_x_5352) ;  /* 0x0000000000646947 */ /* 0x000fea0003800000 */
        /* <DEDUP_REMOVED lines=14> */
.L_x_5354:
[----:B------:R-:W-:-:S06]  /*5bb0*/  UISETP.NE.AND UP2, UPT, UR15, 0x1, UPT ;  /* 0x000000010f00788c */ /* 0x000fcc000bf45270 */
[----:B------:R-:W-:-:S05]  /*5bc0*/  PLOP3.LUT P6, PT, PT, PT, UP2, 0x80, 0x0 ;  /* 0x000000000000781c */ /* 0x000fca0003fcf028 */
[----:B------:R-:W-:-:S08]  /*5bd0*/  @UP2 ULDC.64 UR6, c[0x0][0x9e8] ;  /* 0x00027a0000062ab9 */ /* 0x000fd00000000a00 */
[----:B------:R-:W-:Y:S01]  /*5be0*/  @P6 IMAD.HI.U32 R24, R5, UR6, RZ ;  /* 0x0000000605186c27 */ /* 0x000fe2000f8e00ff */
[----:B------:R-:W-:-:S13]  /*5bf0*/  PLOP3.LUT P6, PT, PT, PT, UP2, 0x80, 0x0 ;  /* 0x000000000000781c */ /* 0x000fda0003fcf028 */
[----:B------:R-:W-:-:S07]  /*5c00*/  @P6 SHF.R.U32.HI R5, RZ, UR7, R24 ;  /* 0x00000007ff056c19 */ /* 0x000fce0008011618 */
.L_x_5355:
[----:B------:R-:W-:Y:S05]  /*5c10*/  BSYNC B0 ;  /* 0x0000000000007941 */ /* 0x000fea0003800000 */
.L_x_5353:
[----:B------:R-:W-:-:S04]  /*5c20*/  IMAD R5, R5, UR15, -R26 ;  /* 0x0000000f05057c24 */ /* 0x000fc8000f8e0a1a */
[----:B------:R-:W-:-:S05]  /*5c30*/  IMAD.IADD R5, R5, 0x1, -R2 ;  /* 0x0000000105057824 */ /* 0x000fca00078e0a02 */
[----:B------:R-:W-:Y:S02]  /*5c40*/  VIMNMX R6, R6, R5, !PT ;  /* 0x0000000506067248 */ /* 0x000fe40007fe0100 */
[----:B------:R-:W-:-:S07]  /*5c50*/  VIADDMNMX R4, R5, UR15, R4, PT ;  /* 0x0000000f05047c46 */ /* 0x000fce000b800104 */
.L_x_5352:
[----:B------:R-:W-:Y:S01]  /*5c60*/  BAR.SYNC.DEFER_BLOCKING 0xf, 0x100 ;  /* 0x03c4000000007b1d */ /* 0x000fe20000010000 */
[----:B------:R-:W-:Y:S02]  /*5c70*/  ISETP.GT.AND P2, PT, R6, 0x1, !P2 ;  /* 0x000000010600780c */ /* 0x000fe40005744270 */
[----:B------:R-:W-:Y:S02]  /*5c80*/  FMNMX.FTZ R5, R32, R38, !PT ;  /* 0x0000002620057209 */ /* 0x000fe40007810000 */
[----:B------:R-:W-:Y:S01]  /*5c90*/  ISETP.LT.OR P2, PT, R4, 0x2, P2 ;  /* 0x000000020400780c */ /* 0x000fe20001741670 */
[----:B------:R-:W-:Y:S01]  /*5ca0*/  ULDC UR10, c[0x0][0x988] ;  /* 0x00026200000a7ab9 */ /* 0x000fe20000000800 */
[----:B------:R-:W-:Y:S02]  /*5cb0*/  FMNMX.FTZ R5, R42, R5, !PT ;  /* 0x000000052a057209 */ /* 0x000fe40007810000 */
[----:B------:R-:W-:Y:S02]  /*5cc0*/  FSEL R10, R10, -INF , !P2 ;  /* 0xff8000000a0a7808 */ /* 0x000fe40005000000 */
[----:B------:R-:W-:-:S02]  /*5cd0*/  ISETP.NE.AND P2, PT, R25, RZ, PT ;  /* 0x000000ff1900720c */ /* 0x000fc40003f45270 */
[----:B------:R-:W-:Y:S02]  /*5ce0*/  FMNMX.FTZ R5, R56, R5, !PT ;  /* 0x0000000538057209 */ /* 0x000fe40007810000 */
[----:B------:R-:W-:Y:S02]  /*5cf0*/  ISETP.GT.AND P2, PT, R6, 0x9, !P2 ;  /* 0x000000090600780c */ /* 0x000fe40005744270 */
[----:B------:R-:W-:Y:S02]  /*5d00*/  FMNMX.FTZ R5, R58, R5, !PT ;  /* 0x000000053a057209 */ /* 0x000fe40007810000 */
[----:B------:R-:W-:Y:S02]  /*5d10*/  ISETP.LT.OR P2, PT, R4, 0xa, P2 ;  /* 0x0000000a0400780c */ /* 0x000fe40001741670 */
[----:B------:R-:W-:Y:S02]  /*5d20*/  FMNMX.FTZ R5, R60, R5, !PT ;  /* 0x000000053c057209 */ /* 0x000fe40007810000 */
[----:B--2---:R-:W-:-:S02]  /*5d30*/  FSEL R11, R11, -INF , !P2 ;  /* 0xff8000000b0b7808 */ /* 0x004fc40005000000 */
        /* <DEDUP_REMOVED lines=22> */
[C---:B------:R-:W-:Y:S02]  /*5ea0*/  ISETP.GT.AND P3, PT, R6.reuse, 0x8, !P3 ;  /* 0x000000080600780c */ /* 0x040fe40005f64270 */
[----:B------:R-:W-:-:S02]  /*5eb0*/  ISETP.GT.AND P2, PT, R6, 0x19, !P2 ;  /* 0x000000190600780c */ /* 0x000fc40005744270 */
[----:B------:R-:W-:Y:S02]  /*5ec0*/  FMNMX.FTZ R27, R72, R5, !PT ;  /* 0x00000005481b7209 */ /* 0x000fe40007810000 */
[C---:B------:R-:W-:Y:S02]  /*5ed0*/  ISETP.LT.OR P2, PT, R4.reuse, 0x1a, P2 ;  /* 0x0000001a0400780c */ /* 0x040fe40001741670 */
[----:B------:R-:W-:Y:S01]  /*5ee0*/  ISETP.LT.OR P3, PT, R4, 0x9, P3 ;  /* 0x000000090400780c */ /* 0x000fe20001f61670 */
[----:B------:R-:W0:Y:S01]  /*5ef0*/  SHFL.BFLY PT, R26, R27, 0x2, 0x1f ;  /* 0x0c401f001b1a7f89 */ /* 0x000e2200000e0000 */
[----:B------:R-:W-:Y:S02]  /*5f00*/  FSEL R15, R15, -INF , !P2 ;  /* 0xff8000000f0f7808 */ /* 0x000fe40005000000 */
[----:B------:R-:W-:Y:S02]  /*5f10*/  ISETP.NE.AND P2, PT, R37, RZ, PT ;  /* 0x000000ff2500720c */ /* 0x000fe40003f45270 */
[----:B------:R-:W-:-:S02]  /*5f20*/  ISETP.NE.AND P6, PT, R9, RZ, PT ;  /* 0x000000ff0900720c */ /* 0x000fc40003fc5270 */
[----:B------:R-:W-:Y:S02]  /*5f30*/  ISETP.GT.AND P2, PT, R6, 0x20, !P2 ;  /* 0x000000200600780c */ /* 0x000fe40005744270 */
[----:B------:R-:W-:Y:S02]  /*5f40*/  FSEL R9, R30, -INF , !P3 ;  /* 0xff8000001e097808 */ /* 0x000fe40005800000 */
[----:B------:R-:W-:Y:S02]  /*5f50*/  ISETP.LT.OR P2, PT, R4, 0x21, P2 ;  /* 0x000000210400780c */ /* 0x000fe40001741670 */
[----:B------:R-:W-:Y:S02]  /*5f60*/  ISETP.NE.AND P3, PT, R41, RZ, PT ;  /* 0x000000ff2900720c */ /* 0x000fe40003f65270 */
[----:B------:R-:W-:Y:S02]  /*5f70*/  FSEL R20, R20, -INF , !P2 ;  /* 0xff80000014147808 */ /* 0x000fe40005000000 */
[----:B------:R-:W-:-:S02]  /*5f80*/  ISETP.NE.AND P2, PT, R39, RZ, PT ;  /* 0x000000ff2700720c */ /* 0x000fc40003f45270 */
[C---:B------:R-:W-:Y:S02]  /*5f90*/  ISETP.GT.AND P4, PT, R6.reuse, 0x31, !P4 ;  /* 0x000000310600780c */ /* 0x040fe40006784270 */
[C---:B------:R-:W-:Y:S02]  /*5fa0*/  ISETP.GT.AND P2, PT, R6.reuse, 0x21, !P2 ;  /* 0x000000210600780c */ /* 0x040fe40005744270 */
[----:B------:R-:W-:Y:S02]  /*5fb0*/  ISETP.GT.AND P5, PT, R6, 0x38, !P5 ;  /* 0x000000380600780c */ /* 0x000fe40006fa4270 */
[----:B------:R-:W-:Y:S02]  /*5fc0*/  ISETP.LT.OR P2, PT, R4, 0x22, P2 ;  /* 0x000000220400780c */ /* 0x000fe40001741670 */
[----:B0-----:R-:W-:Y:S02]  /*5fd0*/  FMNMX.FTZ R28, R27, R26, !PT ;  /* 0x0000001a1b1c7209 */ /* 0x001fe40007810000 */
[----:B------:R-:W-:-:S02]  /*5fe0*/  FSEL R21, R21, -INF , !P2 ;  /* 0xff80000015157808 */ /* 0x000fc40005000000 */
[----:B------:R-:W-:Y:S01]  /*5ff0*/  ISETP.GT.AND P2, PT, R6, 0x28, !P3 ;  /* 0x000000280600780c */ /* 0x000fe20005f44270 */
[----:B------:R-:W0:Y:S01]  /*6000*/  SHFL.BFLY PT, R29, R28, 0x1, 0x1f ;  /* 0x0c201f001c1d7f89 */ /* 0x000e2200000e0000 */
[----:B------:R-:W-:Y:S02]  /*6010*/  ISETP.NE.AND P3, PT, R45, RZ, PT ;  /* 0x000000ff2d00720c */ /* 0x000fe40003f65270 */
[----:B------:R-:W-:Y:S02]  /*6020*/  ISETP.LT.OR P2, PT, R4, 0x29, P2 ;  /* 0x000000290400780c */ /* 0x000fe40001741670 */
[----:B------:R-:W-:Y:S02]  /*6030*/  ISETP.GT.AND P3, PT, R6, 0x30, !P3 ;  /* 0x000000300600780c */ /* 0x000fe40005f64270 */
[----:B------:R-:W-:Y:S02]  /*6040*/  FSEL R24, R46, -INF , !P2 ;  /* 0xff8000002e187808 */ /* 0x000fe40005000000 */
[----:B------:R-:W-:-:S02]  /*6050*/  ISETP.GT.AND P2, PT, R6, RZ, !P6 ;  /* 0x000000ff0600720c */ /* 0x000fc40007744270 */
[----:B------:R-:W-:Y:S02]  /*6060*/  ISETP.NE.AND P6, PT, R35, RZ, PT ;  /* 0x000000ff2300720c */ /* 0x000fe40003fc5270 */
[C---:B------:R-:W-:Y:S02]  /*6070*/  ISETP.LT.OR P2, PT, R4.reuse, 0x1, P2 ;  /* 0x000000010400780c */ /* 0x040fe40001741670 */
[----:B------:R-:W-:Y:S02]  /*6080*/  ISETP.LT.OR P3, PT, R4, 0x31, P3 ;  /* 0x000000310400780c */ /* 0x000fe40001f61670 */
[----:B------:R-:W-:Y:S02]  /*6090*/  FSEL R3, R3, -INF , !P2 ;  /* 0xff80000003037808 */ /* 0x000fe40005000000 */
[----:B------:R-:W-:Y:S02]  /*60a0*/  ISETP.NE.AND P2, PT, R43, RZ, PT ;  /* 0x000000ff2b00720c */ /* 0x000fe40003f45270 */
[----:B------:R-:W-:-:S02]  /*60b0*/  FMNMX.FTZ R26, R3, R10, !PT ;  /* 0x0000000a031a7209 */ /* 0x000fc40007810000 */
[----:B------:R-:W-:Y:S02]  /*60c0*/  ISETP.GT.AND P2, PT, R6, 0x29, !P2 ;  /* 0x000000290600780c */ /* 0x000fe40005744270 */
[----:B------:R-:W-:Y:S02]  /*60d0*/  FMNMX.FTZ R26, R9, R26, !PT ;  /* 0x0000001a091a7209 */ /* 0x000fe40007810000 */
[C---:B------:R-:W-:Y:S02]  /*60e0*/  ISETP.LT.OR P2, PT, R4.reuse, 0x2a, P2 ;  /* 0x0000002a0400780c */ /* 0x040fe40001741670 */
[----:B------:R-:W-:Y:S02]  /*60f0*/  FMNMX.FTZ R5, R11, R26, !PT ;  /* 0x0000001a0b057209 */ /* 0x000fe40007810000 */
[----:B------:R-:W-:Y:S02]  /*6100*/  ISETP.LT.OR P4, PT, R4, 0x32, P4 ;  /* 0x000000320400780c */ /* 0x000fe40002781670 */
[----:B------:R-:W-:-:S02]  /*6110*/  FMNMX.FTZ R26, R12, R5, !PT ;  /* 0x000000050c1a7209 */ /* 0x000fc40007810000 */
[----:B0-----:R-:W-:Y:S02]  /*6120*/  FMNMX.FTZ R5, R28, R29, !PT ;  /* 0x0000001d1c057209 */ /* 0x001fe40007810000 */
[----:B------:R-:W-:Y:S02]  /*6130*/  FMNMX.FTZ R25, R13, R26, !PT ;  /* 0x0000001a0d197209 */ /* 0x000fe40007810000 */
[----:B------:R-:W-:Y:S01]  /*6140*/  ISETP.LT.OR P5, PT, R4, 0x39, P5 ;  /* 0x000000390400780c */ /* 0x000fe20002fa1670 */
[----:B------:R-:W-:Y:S01]  /*6150*/  FMUL.FTZ R28, R5, UR10 ;  /* 0x0000000a051c7c20 */ /* 0x000fe20008410000 */
[----:B------:R-:W-:Y:S02]  /*6160*/  FMNMX.FTZ R26, R14, R25, !PT ;  /* 0x000000190e1a7209 */ /* 0x000fe40007810000 */
[----:B------:R-:W-:Y:S02]  /*6170*/  FSEL R25, R47, -INF , !P2 ;  /* 0xff8000002f197808 */ /* 0x000fe40005000000 */
[----:B------:R-:W-:-:S02]  /*6180*/  FMNMX.FTZ R27, R15, R26, !PT ;  /* 0x0000001a0f1b7209 */ /* 0x000fc40007810000 */
[----:B------:R-:W-:Y:S02]  /*6190*/  FSETP.NEU.FTZ.AND P2, PT, R5, -INF , PT ;  /* 0xff8000000500780b */ /* 0x000fe40003f5d000 */
[----:B------:R-:W-:Y:S02]  /*61a0*/  FMNMX.FTZ R26, R20, R27, !PT ;  /* 0x0000001b141a7209 */ /* 0x000fe40007810000 */
[----:B------:R-:W-:Y:S02]  /*61b0*/  FSEL R31, R28, RZ, P2 ;  /* 0x000000ff1c1f7208 */ /* 0x000fe40001000000 */
[----:B------:R-:W-:Y:S02]  /*61c0*/  FMNMX.FTZ R27, R21, R26, !PT ;  /* 0x0000001a151b7209 */ /* 0x000fe40007810000 */
[----:B------:R-:W-:Y:S01]  /*61d0*/  ISETP.GT.AND P2, PT, R6, 0x39, !P6 ;  /* 0x000000390600780c */ /* 0x000fe20007744270 */
[--C-:B------:R-:W-:Y:S01]  /*61e0*/  FFMA.FTZ R30, R32, UR10, -R31.reuse ;  /* 0x0000000a201e7c23 */ /* 0x100fe2000801081f */
[----:B------:R-:W-:Y:S01]  /*61f0*/  FMNMX.FTZ R6, R24, R27, !PT ;  /* 0x0000001b18067209 */ /* 0x000fe20007810000 */
[--C-:B------:R-:W-:Y:S01]  /*6200*/  FFMA.FTZ R34, R56, UR10, -R31.reuse ;  /* 0x0000000a38227c23 */ /* 0x100fe2000801081f */
[----:B------:R-:W-:Y:S01]  /*6210*/  FSEL R26, R50, -INF , !P3 ;  /* 0xff800000321a7808 */ /* 0x000fe20005800000 */
[----:B------:R0:W-:Y:S01]  /*6220*/  MUFU.EX2 R152, R30 ;  /* 0x0000001e00987308 */ /* 0x0001e20000000800 */
        /* <DEDUP_REMOVED lines=8> */
[----:B------:R-:W-:Y:S01]  /*62b0*/  FSEL R4, R54, -INF , !P5 ;  /* 0xff80000036047808 */ /* 0x000fe20006800000 */
[--C-:B0-----:R-:W-:Y:S01]  /*62c0*/  FFMA.FTZ R30, R42, UR10, -R31.reuse ;  /* 0x0000000a2a1e7c23 */ /* 0x101fe2000801081f */
[----:B------:R-:W-:Y:S01]  /*62d0*/  FMNMX.FTZ R29, R27, R6, !PT ;  /* 0x000000061b1d7209 */ /* 0x000fe20007810000 */
[--C-:B------:R-:W-:Y:S01]  /*62e0*/  FFMA.FTZ R42, R68, UR10, -R31.reuse ;  /* 0x0000000a442a7c23 */ /* 0x100fe2000801081f */
[----:B------:R-:W-:Y:S01]  /*62f0*/  FSEL R28, R55, -INF , !P2 ;  /* 0xff800000371c7808 */ /* 0x000fe20005000000 */
[--C-:B------:R-:W-:Y:S01]  /*6300*/  FFMA.FTZ R39, R64, UR10, -R31.reuse ;  /* 0x0000000a40277c23 */ /* 0x100fe2000801081f */
[----:B------:R-:W-:Y:S01]  /*6310*/  FMNMX.FTZ R29, R4, R29, !PT ;  /* 0x0000001d041d7209 */ /* 0x000fe20007810000 */
[----:B------:R-:W-:Y:S01]  /*6320*/  MUFU.EX2 R154, R30 ;  /* 0x0000001e009a7308 */ /* 0x000fe20000000800 */
[--C-:B-1----:R-:W-:Y:S01]  /*6330*/  FFMA.FTZ R34, R66, UR10, -R31.reuse ;  /* 0x0000000a42227c23 */ /* 0x102fe2000801081f */
[--C-:B------:R-:W-:Y:S01]  /*6340*/  FFMA.FTZ R40, R40, UR10, -R31.reuse ;  /* 0x0000000a28287c23 */ /* 0x100fe2000801081f */
[----:B------:R-:W-:Y:S01]  /*6350*/  FMNMX.FTZ R29, R28, R29, !PT ;  /* 0x0000001d1c1d7209 */ /* 0x000fe20007810000 */
[----:B------:R-:W-:-:S04]  /*6360*/  FFMA.FTZ R45, R70, UR10, -R31 ;  /* 0x0000000a462d7c23 */ /* 0x000fc8000801081f */
[----:B------:R-:W0:Y:S01]  /*6370*/  SHFL.BFLY PT, R6, R29, 0x2, 0x1f ;  /* 0x0c401f001d067f89 */ /* 0x000e2200000e0000 */
[----:B------:R-:W-:Y:S08]  /*6380*/  MUFU.EX2 R41, R34 ;  /* 0x0000002200297308 */ /* 0x000ff00000000800 */
[----:B------:R1:W-:Y:S08]  /*6390*/  MUFU.EX2 R33, R32 ;  /* 0x0000002000217308 */ /* 0x0003f00000000800 */
[----:B------:R-:W-:Y:S01]  /*63a0*/  MUFU.EX2 R36, R36 ;  /* 0x0000002400247308 */ /* 0x000fe20000000800 */
[----:B-1----:R-:W-:Y:S01]  /*63b0*/  FFMA.FTZ R32, R60, UR10, -R31 ;  /* 0x0000000a3c207c23 */ /* 0x002fe2000801081f */
[----:B0-----:R-:W-:-:S06]  /*63c0*/  FMNMX.FTZ R30, R29, R6, !PT ;  /* 0x000000061d1e7209 */ /* 0x001fcc0007810000 */
[----:B------:R-:W-:Y:S01]  /*63d0*/  MUFU.EX2 R43, R42 ;  /* 0x0000002a002b7308 */ /* 0x000fe20000000800 */
[----:B------:R-:W0:Y:S07]  /*63e0*/  SHFL.BFLY PT, R29, R30, 0x1, 0x1f ;  /* 0x0c201f001e1d7f89 */ /* 0x000e2e00000e0000 */
[----:B------:R1:W2:Y:S08]  /*63f0*/  MUFU.EX2 R37, R32 ;  /* 0x0000002000257308 */ /* 0x0002b00000000800 */
[----:B------:R-:W-:Y:S01]  /*6400*/  MUFU.EX2 R38, R38 ;  /* 0x0000002600267308 */ /* 0x000fe20000000800 */
[--C-:B-1----:R-:W-:Y:S01]  /*6410*/  FFMA.FTZ R32, R44, UR10, -R31.reuse ;  /* 0x0000000a2c207c23 */ /* 0x102fe2000801081f */
[----:B------:R-:W-:-:S06]  /*6420*/  FFMA.FTZ R44, R48, UR10, -R31 ;  /* 0x0000000a302c7c23 */ /* 0x000fcc000801081f */
[----:B------:R-:W1:Y:S01]  /*6430*/  MUFU.EX2 R39, R39 ;  /* 0x0000002700277308 */ /* 0x000e620000000800 */
[----:B--2---:R-:W-:Y:S02]  /*6440*/  F2FP.BF16.F32.PACK_AB R156, R37, R36 ;  /* 0x00000024259c723e */ /* 0x004fe400000010ff */
[----:B0-----:R-:W-:Y:S01]  /*6450*/  FMNMX.FTZ R6, R30, R29, !PT ;  /* 0x0000001d1e067209 */ /* 0x001fe20007810000 */
[--C-:B------:R-:W-:Y:S01]  /*6460*/  FFMA.FTZ R29, R52, UR10, -R31.reuse ;  /* 0x0000000a341d7c23 */ /* 0x100fe2000801081f */
[----:B------:R-:W-:Y:S02]  /*6470*/  FFMA.FTZ R31, R72, UR10, -R31 ;  /* 0x0000000a481f7c23 */ /* 0x000fe4000801081f */
[C---:B------:R-:W-:Y:S01]  /*6480*/  FSETP.NEU.FTZ.AND P2, PT, R6.reuse, -INF , PT ;  /* 0xff8000000600780b */ /* 0x040fe20003f5d000 */
[----:B------:R-:W-:Y:S01]  /*6490*/  FMUL.FTZ R30, R6, UR10 ;  /* 0x0000000a061e7c20 */ /* 0x000fe20008410000 */
[----:B------:R-:W0:Y:S04]  /*64a0*/  MUFU.EX2 R40, R40 ;  /* 0x0000002800287308 */ /* 0x000e280000000800 */
[----:B------:R-:W-:-:S02]  /*64b0*/  FSEL R34, R30, RZ, P2 ;  /* 0x000000ff1e227208 */ /* 0x000fc40001000000 */
[----:B-1----:R-:W-:Y:S02]  /*64c0*/  F2FP.BF16.F32.PACK_AB R158, R39, R38 ;  /* 0x00000026279e723e */ /* 0x002fe400000010ff */
        /* <DEDUP_REMOVED lines=18> */
[----:B------:R-:W-:Y:S01]  /*65f0*/  FFMA.FTZ R28, R28, UR10, -R34 ;  /* 0x0000000a1c1c7c23 */ /* 0x000fe20008010822 */
[----:B0-----:R-:W-:-:S05]  /*6600*/  F2FP.BF16.F32.PACK_AB R160, R41, R40 ;  /* 0x0000002829a0723e */ /* 0x001fca00000010ff */
[----:B------:R-:W0:Y:S08]  /*6610*/  MUFU.EX2 R9, R9 ;  /* 0x0000000900097308 */ /* 0x000e300000000800 */
[----:B------:R2:W3:Y:S01]  /*6620*/  MUFU.EX2 R42, R11 ;  /* 0x0000000b002a7308 */ /* 0x0004e20000000800 */
[----:B-1----:R-:W-:Y:S01]  /*6630*/  FADD.FTZ R46, R3, R10 ;  /* 0x0000000a032e7221 */ /* 0x002fe20000010000 */
[----:B------:R-:W-:-:S06]  /*6640*/  F2FP.BF16.F32.PACK_AB R153, R10, R3 ;  /* 0x000000030a99723e */ /* 0x000fcc00000010ff */
[----:B------:R-:W1:Y:S01]  /*6650*/  MUFU.EX2 R12, R12 ;  /* 0x0000000c000c7308 */ /* 0x000e620000000800 */
[----:B--2---:R-:W-:Y:S01]  /*6660*/  FADD.FTZ R11, R152, R33 ;  /* 0x00000021980b7221 */ /* 0x004fe20000010000 */
[----:B------:R-:W-:-:S03]  /*6670*/  F2FP.BF16.F32.PACK_AB R152, R33, R152 ;  /* 0x000000982198723e */ /* 0x000fc600000010ff */
[----:B------:R-:W-:Y:S01]  /*6680*/  FADD.FTZ R48, R154, R11 ;  /* 0x0000000b9a307221 */ /* 0x000fe20000010000 */
[----:B0-----:R-:W-:Y:S01]  /*6690*/  FADD.FTZ R11, R9, R46 ;  /* 0x0000002e090b7221 */ /* 0x001fe20000010000 */
[C---:B------:R-:W-:Y:S01]  /*66a0*/  F2FP.BF16.F32.PACK_AB R154, R35.reuse, R154 ;  /* 0x0000009a239a723e */ /* 0x040fe200000010ff */
[----:B------:R-:W0:Y:S01]  /*66b0*/  MUFU.EX2 R13, R13 ;  /* 0x0000000d000d7308 */ /* 0x000e220000000800 */
[----:B------:R-:W-:Y:S01]  /*66c0*/  FADD.FTZ R31, R35, R48 ;  /* 0x00000030231f7221 */ /* 0x000fe20000010000 */
[C---:B---3--:R-:W-:Y:S01]  /*66d0*/  FADD.FTZ R11, R42.reuse, R11 ;  /* 0x0000000b2a0b7221 */ /* 0x048fe20000010000 */
[----:B------:R-:W-:Y:S02]  /*66e0*/  F2FP.BF16.F32.PACK_AB R155, R42, R9 ;  /* 0x000000092a9b723e */ /* 0x000fe400000010ff */
[----:B------:R-:W-:-:S03]  /*66f0*/  FADD.FTZ R46, R36, R31 ;  /* 0x0000001f242e7221 */ /* 0x000fc60000010000 */
[----:B------:R-:W2:Y:S01]  /*6700*/  MUFU.EX2 R14, R14 ;  /* 0x0000000e000e7308 */ /* 0x000ea20000000800 */
[----:B------:R-:W-:Y:S01]  /*6710*/  FADD.FTZ R31, R37, R46 ;  /* 0x0000002e251f7221 */ /* 0x000fe20000010000 */
[----:B-1----:R-:W-:Y:S01]  /*6720*/  FADD.FTZ R34, R12, R11 ;  /* 0x0000000b0c227221 */ /* 0x002fe20000010000 */
[----:B------:R1:W-:Y:S02]  /*6730*/  STSM.16.M88.4 [R19+0x26800], R152 ;  /* 0x0268009813007844 */ /* 0x0003e40000000200 */
[----:B------:R-:W-:-:S03]  /*6740*/  FADD.FTZ R46, R38, R31 ;  /* 0x0000001f262e7221 */ /* 0x000fc60000010000 */
[----:B------:R-:W3:Y:S01]  /*6750*/  MUFU.EX2 R15, R15 ;  /* 0x0000000f000f7308 */ /* 0x000ee20000000800 */
[----:B0-----:R-:W-:Y:S01]  /*6760*/  FADD.FTZ R11, R13, R34 ;  /* 0x000000220d0b7221 */ /* 0x001fe20000010000 */
[----:B------:R-:W-:Y:S01]  /*6770*/  FADD.FTZ R31, R39, R46 ;  /* 0x0000002e271f7221 */ /* 0x000fe20000010000 */
[----:B------:R-:W-:-:S03]  /*6780*/  F2FP.BF16.F32.PACK_AB R157, R13, R12 ;  /* 0x0000000c0d9d723e */ /* 0x000fc600000010ff */
[----:B------:R-:W-:Y:S02]  /*6790*/  FADD.FTZ R36, R40, R31 ;  /* 0x0000001f28247221 */ /* 0x000fe40000010000 */
[----:B------:R-:W0:Y:S01]  /*67a0*/  MUFU.EX2 R20, R20 ;  /* 0x0000001400147308 */ /* 0x000e220000000800 */
[----:B--2---:R-:W-:Y:S01]  /*67b0*/  FADD.FTZ R34, R14, R11 ;  /* 0x0000000b0e227221 */ /* 0x004fe20000010000 */
[----:B------:R-:W-:-:S06]  /*67c0*/  FADD.FTZ R33, R41, R36 ;  /* 0x0000002429217221 */ /* 0x000fcc0000010000 */
[----:B------:R-:W2:Y:S01]  /*67d0*/  MUFU.EX2 R21, R21 ;  /* 0x0000001500157308 */ /* 0x000ea20000000800 */
[C---:B---3--:R-:W-:Y:S01]  /*67e0*/  FADD.FTZ R31, R15.reuse, R34 ;  /* 0x000000220f1f7221 */ /* 0x048fe20000010000 */
[----:B------:R-:W-:-:S05]  /*67f0*/  F2FP.BF16.F32.PACK_AB R159, R15, R14 ;  /* 0x0000000e0f9f723e */ /* 0x000fca00000010ff */
[----:B------:R1:W-:Y:S01]  /*6800*/  STSM.16.M88.4 [R184], R156 ;  /* 0x0000009cb8007844 */ /* 0x0003e20000000200 */
[----:B------:R-:W3:Y:S01]  /*6810*/  MUFU.EX2 R32, R32 ;  /* 0x0000002000207308 */ /* 0x000ee20000000800 */
[----:B0-----:R-:W-:-:S07]  /*6820*/  FADD.FTZ R10, R20, R31 ;  /* 0x0000001f140a7221 */ /* 0x001fce0000010000 */
[----:B------:R-:W0:Y:S01]  /*6830*/  MUFU.EX2 R24, R24 ;  /* 0x0000001800187308 */ /* 0x000e220000000800 */
[C---:B--2---:R-:W-:Y:S01]  /*6840*/  FADD.FTZ R3, R21.reuse, R10 ;  /* 0x0000000a15037221 */ /* 0x044fe20000010000 */
[----:B------:R-:W-:-:S06]  /*6850*/  F2FP.BF16.F32.PACK_AB R161, R21, R20 ;  /* 0x0000001415a1723e */ /* 0x000fcc00000010ff */
[----:B------:R-:W2:Y:S01]  /*6860*/  MUFU.EX2 R25, R25 ;  /* 0x0000001900197308 */ /* 0x000ea20000000800 */
[----:B---3--:R-:W-:Y:S01]  /*6870*/  FADD.FTZ R10, R32, R33 ;  /* 0x00000021200a7221 */ /* 0x008fe20000010000 */
[----:B------:R-:W-:-:S03]  /*6880*/  F2FP.BF16.F32.PACK_AB R162, R43, R32 ;  /* 0x000000202ba2723e */ /* 0x000fc600000010ff */
[----:B------:R-:W-:-:S03]  /*6890*/  FADD.FTZ R43, R43, R10 ;  /* 0x0000000a2b2b7221 */ /* 0x000fc60000010000 */
[----:B------:R-:W-:Y:S01]  /*68a0*/  MUFU.EX2 R44, R44 ;  /* 0x0000002c002c7308 */ /* 0x000fe20000000800 */
[----:B0-----:R-:W-:-:S07]  /*68b0*/  FADD.FTZ R12, R24, R3 ;  /* 0x00000003180c7221 */ /* 0x001fce0000010000 */
[----:B------:R-:W0:Y:S01]  /*68c0*/  MUFU.EX2 R45, R45 ;  /* 0x0000002d002d7308 */ /* 0x000e220000000800 */
[C---:B--2---:R-:W-:Y:S01]  /*68d0*/  F2FP.BF16.F32.PACK_AB R163, R25.reuse, R24 ;  /* 0x0000001819a3723e */ /* 0x044fe200000010ff */
[----:B------:R-:W-:-:S04]  /*68e0*/  FADD.FTZ R25, R25, R12 ;  /* 0x0000000c19197221 */ /* 0x000fc80000010000 */
[----:B------:R1:W-:Y:S02]  /*68f0*/  STSM.16.M88.4 [R22], R160 ;  /* 0x000000a016007844 */ /* 0x0003e40000000200 */
[----:B------:R-:W-:Y:S08]  /*6900*/  MUFU.EX2 R26, R26 ;  /* 0x0000001a001a7308 */ /* 0x000ff00000000800 */
[----:B------:R-:W2:Y:S01]  /*6910*/  MUFU.EX2 R27, R27 ;  /* 0x0000001b001b7308 */ /* 0x000ea20000000800 */
[----:B0-----:R-:W-:Y:S01]  /*6920*/  F2FP.BF16.F32.PACK_AB R164, R45, R44 ;  /* 0x0000002c2da4723e */ /* 0x001fe200000010ff */
[----:B------:R-:W-:-:S04]  /*6930*/  FADD.FTZ R44, R44, R43 ;  /* 0x0000002b2c2c7221 */ /* 0x000fc80000010000 */
[----:B------:R-:W-:Y:S02]  /*6940*/  FADD.FTZ R44, R45, R44 ;  /* 0x0000002c2d2c7221 */ /* 0x000fe40000010000 */
[----:B------:R-:W0:Y:S08]  /*6950*/  MUFU.EX2 R29, R29 ;  /* 0x0000001d001d7308 */ /* 0x000e300000000800 */
[----:B------:R-:W-:Y:S01]  /*6960*/  MUFU.EX2 R4, R4 ;  /* 0x0000000400047308 */ /* 0x000fe20000000800 */
[----:B--2---:R-:W-:Y:S01]  /*6970*/  F2FP.BF16.F32.PACK_AB R165, R27, R26 ;  /* 0x0000001a1ba5723e */ /* 0x004fe200000010ff */
[----:B------:R-:W-:-:S04]  /*6980*/  FADD.FTZ R26, R26, R25 ;  /* 0x000000191a1a7221 */ /* 0x000fc80000010000 */
[----:B------:R-:W-:Y:S02]  /*6990*/  FADD.FTZ R27, R27, R26 ;  /* 0x0000001a1b1b7221 */ /* 0x000fe40000010000 */
        /* <DEDUP_REMOVED lines=10> */
.L_x_5356:
[----:B------:R0:W2:Y:S01]  /*6a40*/  SYNCS.PHASECHK.TRANS64.TRYWAIT P2, [R7+URZ+0x28c50], R8 ;  /* 0x028c5008070075a7 */ /* 0x0000a2000804017f */
[----:B------:R-:W-:Y:S05]  /*6a50*/  @!P0 BRA `(.L_x_5357) ;  /* 0x0000000000048947 */ /* 0x000fea0003800000 */
[----:B------:R-:W-:Y:S01]  /*6a60*/  BPT.TRAP 0x1 ;  /* 0x000000040000795c */ /* 0x000fe20000300000 */
.L_x_5357:
[----:B--2---:R-:W-:Y:S05]  /*6a70*/  @P2 BRA `(.L_x_5358) ;  /* 0x0000000000082947 */ /* 0x004fea0003800000 */
[----:B------:R-:W2:Y:S02]  /*6a80*/  SYNCS.PHASECHK.TRANS64.TRYWAIT P2, [R7+URZ+0x28c50], R8 ;  /* 0x028c5008070075a7 */ /* 0x000ea4000804017f */
[----:B--2---:R-:W-:Y:S05]  /*6a90*/  @!P2 BRA `(.L_x_5359) ;  /* 0x000001480068a947 */ /* 0x004fea0003800000 */
.L_x_5358:
[----:B------:R-:W-:Y:S01]  /*6aa0*/  ULEA UR11, UR37, UR50, 0xc ;  /* 0x00000032250b7291 */ /* 0x000fe2000f8e603f */
[----:B------:R-:W-:Y:S01]  /*6ab0*/  WARPGROUP.ARRIVE ;  /* 0x00000000000079c5 */ /* 0x000fe20000000000 */
[----:B------:R-:W-:Y:S01]  /*6ac0*/  UMOV UR7, 0x40000040 ;  /* 0x4000004000077882 */ /* 0x000fe20000000000 */
[----:B------:R-:W-:Y:S01]  /*6ad0*/  R2UR UR21, R168 ;  /* 0x00000000a81572ca */ /* 0x000fe200000e0000 */
[----:B------:R-:W-:Y:S01]  /*6ae0*/  @UP0 ULDC UR18, c[0x0][0x450] ;  /* 0x0001140000120ab9 */ /* 0x000fe20000000800 */
[----:B------:R-:W-:Y:S01]  /*6af0*/  PLOP3.LUT P2, PT, PT, PT, UP1, 0x40, 0x0 ;  /* 0x000000000000781c */ /* 0x000fe20003f4e818 */
[----:B0-2---:R-:W-:Y:S01]  /*6b00*/  @!P1 VIADD R7, R7, 0x28c60 ;  /* 0x00028c6007079836 */ /* 0x005fe20000000000 */
[----:B------:R-:W-:Y:S02]  /*6b10*/  UMOV UR6, UR11 ;  /* 0x0000000b00067c82 */ /* 0x000fe40008000000 */
[----:B------:R-:W-:Y:S01]  /*6b20*/  HGMMA.64x256x16.F32.BF16 R24, R152, gdesc[UR4].tnspB, RZ, !UPT, gsb0 ;  /* 0x43e0000498187df0 */ /* 0x000fe2000c0018ff */
[----:B------:R-:W-:Y:S01]  /*6b30*/  UIADD3 UR6, UR11, 0x80, URZ ;  /* 0x000000800b067890 */ /* 0x000fe2000fffe03f */
[----:B------:R-:W-:Y:S01]  /*6b40*/  @!P1 PRMT R7, RZ, 0x654, R7 ;  /* 0x00000654ff079816 */ /* 0x000fe20000000007 */
[----:B------:R-:W-:-:S04]  /*6b50*/  UMOV UR7, 0x40000040 ;  /* 0x4000004000077882 */ /* 0x000fc80000000000 */
[----:B------:R-:W-:Y:S01]  /*6b60*/  UIADD3 UR21, UR21, -0x2, URZ ;  /* 0xfffffffe15157890 */ /* 0x000fe2000fffe03f */
[----:B------:R-:W-:Y:S02]  /*6b70*/  WARPGROUP.DEPBAR.LE gsb0, 0x0 ;  /* 0x00008000000079c5 */ /* 0x000fe40000010000 */
[----:B------:R-:W-:-:S15]  /*6b80*/  WARPGROUP.ARRIVE ;  /* 0x00000000000079c5 */ /* 0x000fde0000000000 */
[----:B------:R-:W-:-:S03]  /*6b90*/  NOP ;  /* 0x0000000000007918 */ /* 0x000fc60000000000 */
        /* <DEDUP_REMOVED lines=8> */
[----:B------:R-:W-:Y:S02]  /*6c20*/  UMOV UR7, 0x40000040 ;  /* 0x4000004000077882 */ /* 0x000fe40000000000 */
[----:B------:R-:W-:Y:S01]  /*6c30*/  UMOV UR11, UR42 ;  /* 0x0000002a000b7c82 */ /* 0x000fe20008000000 */
[----:B------:R-:W-:Y:S02]  /*6c40*/  WARPGROUP.DEPBAR.LE gsb0, 0x0 ;  /* 0x00008000000079c5 */ /* 0x000fe40000010000 */
[----:B------:R-:W-:-:S15]  /*6c50*/  WARPGROUP.ARRIVE ;  /* 0x00000000000079c5 */ /* 0x000fde0000000000 */
[----:B------:R-:W-:-:S06]  /*6c60*/  NOP ;  /* 0x0000000000007918 */ /* 0x000fcc0000000000 */
[----:B------:R-:W-:Y:S01]  /*6c70*/  HGMMA.64x256x16.F32.BF16 R24, R164, gdesc[UR4].tnspB, R24, gsb0 ;  /* 0x43e00004a4187df0 */ /* 0x000fe20008001818 */
[----:B------:R-:W-:Y:S02]  /*6c80*/  @UP0 ULDC UR6, c[0x0][0x44c] ;  /* 0x0001130000060ab9 */ /* 0x000fe40000000800 */
[----:B------:R-:W-:-:S04]  /*6c90*/  UIMAD.WIDE.U32 UR6, UR42, UR6, URZ ;  /* 0x000000062a0672a5 */ /* 0x000fc8000f8e003f */
[----:B------:R-:W-:-:S04]  /*6ca0*/  @UP0 USHF.R.U32.HI UR11, URZ, UR18, UR7 ;  /* 0x000000123f0b0299 */ /* 0x000fc80008011607 */
[----:B------:R-:W-:-:S04]  /*6cb0*/  UIADD3 UR6, UR11, UR49, -UR51 ;  /* 0x000000310b067290 */ /* 0x000fc8000fffe833 */
[----:B------:R-:W-:Y:S01]  /*6cc0*/  UIADD3 UR14, UR6, UR14, URZ ;  /* 0x0000000e060e7290 */ /* 0x000fe2000fffe03f */
        /* <DEDUP_REMOVED lines=21> */
.L_x_5361:
[----:B------:R-:W-:-:S11]  /*6e20*/  UISETP.NE.AND UP2, UPT, UR15, 0x1, UPT ;  /* 0x000000010f00788c */ /* 0x000fd6000bf45270 */
[----:B------:R-:W-:Y:S02]  /*6e30*/  @UP2 ULDC.64 UR18, c[0x0][0x9e8] ;  /* 0x00027a0000122ab9 */ /* 0x000fe40000000a00 */
[----:B------:R-:W-:-:S04]  /*6e40*/  UIMAD.WIDE.U32 UR6, UR11, UR18, URZ ;  /* 0x000000120b0672a5 */ /* 0x000fc8000f8e003f */
[----:B------:R-:W-:-:S12]  /*6e50*/  @UP2 USHF.R.U32.HI UR11, URZ, UR19, UR7 ;  /* 0x000000133f0b2299 */ /* 0x000fd80008011607 */
.L_x_5362:
[----:B------:R-:W-:-:S04]  /*6e60*/  UIMAD UR11, UR11, UR15, UR15 ;  /* 0x0000000f0b0b72a4 */ /* 0x000fc8000f8e020f */
[----:B------:R-:W-:-:S04]  /*6e70*/  UISETP.LT.AND UP2, UPT, UR14, UR11, UPT ;  /* 0x0000000b0e00728c */ /* 0x000fc8000bf41270 */
[----:B------:R-:W-:-:S12]  /*6e80*/  USEL UR14, UR14, UR11, UP2 ;  /* 0x0000000b0e0e7287 */ /* 0x000fd80009000000 */
.L_x_5360:
[----:B------:R-:W-:Y:S01]  /*6e90*/  USHF.R.S32.HI UR6, URZ, 0x1f, UR14 ;  /* 0x0000001f3f067899 */ /* 0x000fe2000801140e */
[----:B------:R-:W-:Y:S01]  /*6ea0*/  ULDC UR25, c[0x0][0x9e4] ;  /* 0x0002790000197ab9 */ /* 0x000fe20000000800 */
[----:B------:R-:W-:Y:S02]  /*6eb0*/  ULDC UR26, c[0x0][0x9d8] ;  /* 0x00027600001a7ab9 */ /* 0x000fe40000000800 */
[----:B------:R-:W-:Y:S01]  /*6ec0*/  ULEA.HI UR6, UR6, UR14, URZ, 0x6 ;  /* 0x0000000e06067291 */ /* 0x000fe2000f8f303f */
[----:B------:R-:W-:Y:S01]  /*6ed0*/  ULDC UR23, c[0x0][0x988] ;  /* 0x0002620000177ab9 */ /* 0x000fe20000000800 */
[----:B------:R-:W-:Y:S02]  /*6ee0*/  ULDC UR27, c[0x0][0x9e0] ;  /* 0x00027800001b7ab9 */ /* 0x000fe40000000800 */
[----:B------:R-:W-:-:S04]  /*6ef0*/  USHF.R.S32.HI UR6, URZ, 0x6, UR6 ;  /* 0x000000063f067899 */ /* 0x000fc80008011406 */
[----:B------:R-:W-:-:S04]  /*6f00*/  UISETP.LT.AND UP2, UPT, UR48, UR6, UPT ;  /* 0x000000063000728c */ /* 0x000fc8000bf41270 */
[----:B------:R-:W-:-:S04]  /*6f10*/  USEL UR22, UR48, UR6, !UP2 ;  /* 0x0000000630167287 */ /* 0x000fc8000d000000 */
[----:B------:R-:W-:-:S06]  /*6f20*/  UISETP.GE.AND UP2, UPT, UR21, UR22, UPT ;  /* 0x000000161500728c */ /* 0x000fcc000bf46270 */
[----:B------:R-:W-:-:S13]  /*6f30*/  PLOP3.LUT P2, PT, PT, PT, UP2, 0x80, 0x0 ;  /* 0x000000000000781c */ /* 0x000fda0003f4f028 */
[----:B------:R-:W-:Y:S05]  /*6f40*/  @!P2 BRA `(.L_x_5363) ;  /* 0x000000280058a947 */ /* 0x000fea0003800000 */
.L_x_5380:
[----:B------:R-:W-:-:S04]  /*6f50*/  UIADD3 UR24, UR37, 0x1, URZ ;  /* 0x0000000125187890 */ /* 0x000fc8000fffe03f */
[----:B------:R-:W-:-:S04]  /*6f60*/  UISETP.NE.AND UP2, UPT, UR24, 0x2, UPT ;  /* 0x000000021800788c */ /* 0x000fc8000bf45270 */
[----:B------:R-:W-:Y:S02]  /*6f70*/  USEL UR6, URZ, 0x1, UP2 ;  /* 0x000000013f067887 */ /* 0x000fe40009000000 */
[----:B------:R-:W-:Y:S02]  /*6f80*/  USEL UR24, UR24, URZ, UP2 ;  /* 0x0000003f18187287 */ /* 0x000fe40009000000 */
[----:B------:R-:W-:Y:S01]  /*6f90*/  ULOP3.LUT UR38, UR38, UR6, URZ, 0x3c, !UPT ;  /* 0x0000000626267292 */ /* 0x000fe2000f8e3c3f */
[----:B--2---:R-:W-:Y:S11]  /*6fa0*/  @!P0 BRA `(.L_x_5364) ;  /* 0x0000000000048947 */ /* 0x004ff60003800000 */
[----:B------:R-:W-:Y:S01]  /*6fb0*/  BPT.TRAP 0x1 ;  /* 0x000000040000795c */ /* 0x000fe20000300000 */
.L_x_5364:
[----:B------:R-:W-:Y:S01]  /*6fc0*/  ULEA UR28, UR24, UR46, 0x3 ;  /* 0x0000002e181c7291 */ /* 0x000fe2000f8e183f */
[----:B0-----:R-:W-:-:S05]  /*6fd0*/  IMAD.U32 R7, RZ, RZ, UR38 ;  /* 0x00000026ff077e24 */ /* 0x001fca000f8e00ff */
[----:B------:R-:W-:-:S04]  /*6fe0*/  SHF.L.U32 R7, R7, 0x1f, RZ ;  /* 0x0000001f07077819 */ /* 0x000fc800000006ff */
[----:B------:R0:W2:Y:S01]  /*6ff0*/  SYNCS.PHASECHK.TRANS64.TRYWAIT P2, [UR28+0x28c30], R7 ;  /* 0x028c3007ff0075a7 */ /* 0x0000a2000804015c */
[----:B------:R-:W-:Y:S05]  /*7000*/  @!P0 BRA `(.L_x_5365) ;  /* 0x0000000000048947 */ /* 0x000fea0003800000 */
[----:B------:R-:W-:Y:S01]  /*7010*/  BPT.TRAP 0x1 ;  /* 0x000000040000795c */ /* 0x000fe20000300000 */
.L_x_5365:
[----:B--2---:R-:W-:Y:S05]  /*7020*/  @P2 BRA `(.L_x_5366) ;  /* 0x0000000000082947 */ /* 0x004fea0003800000 */
[----:B------:R-:W2:Y:S02]  /*7030*/  SYNCS.PHASECHK.TRANS64.TRYWAIT P2, [UR28+0x28c30], R7 ;  /* 0x028c3007ff0075a7 */ /* 0x000ea4000804015c */
[----:B--2---:R-:W-:Y:S05]  /*7040*/  @!P2 BRA `(.L_x_5367) ;  /* 0x000001440010a947 */ /* 0x004fea0003800000 */
.L_x_5366:
[----:B------:R-:W-:Y:S01]  /*7050*/  R2UR UR18, R0 ;  /* 0x00000000001272ca */ /* 0x000fe200000e0000 */
[----:B-1----:R-:W-:Y:S01]  /*7060*/  WARPGROUP.ARRIVE ;  /* 0x00000000000079c5 */ /* 0x002fe20000000000 */
[----:B------:R-:W-:Y:S01]  /*7070*/  UMOV UR19, 0x40000040 ;  /* 0x4000004000137882 */ /* 0x000fe20000000000 */
[----:B------:R-:W-:Y:S01]  /*7080*/  UMOV UR7, 0x40000040 ;  /* 0x4000004000077882 */ /* 0x000fe20000000000 */
[----:B------:R-:W-:Y:S01]  /*7090*/  UMOV UR11, 0x40000040 ;  /* 0x40000040000b7882 */ /* 0x000fe20000000000 */
[----:B------:R-:W-:Y:S01]  /*70a0*/  UMOV UR15, 0x40000040 ;  /* 0x40000040000f7882 */ /* 0x000fe20000000000 */
[----:B------:R-:W-:Y:S02]  /*70b0*/  PLOP3.LUT P2, PT, PT, PT, UP0, 0x80, 0x0 ;  /* 0x000000000000781c */ /* 0x000fe40003f4f008 */
[----:B------:R-:W-:-:S05]  /*70c0*/  PLOP3.LUT P3, PT, PT, PT, UP0, 0x80, 0x0 ;  /* 0x000000000000781c */ /* 0x000fca0003f6f008 */
[----:B------:R-:W-:-:S04]  /*70d0*/  ULEA UR18, UR24, UR18, 0x9 ;  /* 0x0000001218127291 */ /* 0x000fc8000f8e483f */
[----:B------:R-:W-:Y:S02]  /*70e0*/  UIADD3 UR6, UR18, 0x2, URZ ;  /* 0x0000000212067890 */ /* 0x000fe4000fffe03f */
[----:B------:R-:W-:Y:S02]  /*70f0*/  UIADD3 UR10, UR18, 0x4, URZ ;  /* 0x00000004120a7890 */ /* 0x000fe4000fffe03f */
[----:B------:R-:W-:Y:S02]  /*7100*/  UIADD3 UR14, UR18, 0x6, URZ ;  /* 0x00000006120e7890 */ /* 0x000fe4000fffe03f */
[----:B------:R-:W-:Y:S03]  /*7110*/  HGMMA.64x64x16.F32.BF16 R152, gdesc[UR16], RZ, !UPT, gsb0 ;  /* 0x00e00000109879f0 */ /* 0x000fe6000c0018ff */
[----:B------:R-:W-:Y:S02]  /*7120*/  WARPGROUP.DEPBAR.LE gsb0, 0x0 ;  /* 0x00008000000079c5 */ /* 0x000fe40000010000 */
[----:B------:R-:W-:-:S06]  /*7130*/  WARPGROUP.ARRIVE ;  /* 0x00000000000079c5 */ /* 0x000fcc0000000000 */
[----:B------:R-:W-:Y:S01]  /*7140*/  HGMMA.64x64x16.F32.BF16 R152, gdesc[UR4], R152, gsb0 ;  /* 0x00e00000049879f0 */ /* 0x000fe20008001898 */
[----:B------:R-:W-:Y:S02]  /*7150*/  @UP0 ULDC UR6, c[0x0][0x44c] ;  /* 0x0001130000060ab9 */ /* 0x000fe40000000800 */
        /* <DEDUP_REMOVED lines=10> */
[----:B------:R-:W-:Y:S02]  /*7200*/  VIADD R172, R186, UR42 ;  /* 0x0000002abaac7c36 */ /* 0x000fe40008000000 */
[----:B------:R-:W-:Y:S01]  /*7210*/  FMUL.FTZ R12, R152, UR26 ;  /* 0x0000001a980c7c20 */ /* 0x000fe20008410000 */
[----:B------:R-:W-:Y:S01]  /*7220*/  FMUL.FTZ R152, R162, UR26 ;  /* 0x0000001aa2987c20 */ /* 0x000fe20008410000 */
[----:B------:R-:W-:Y:S01]  /*7230*/  FMUL.FTZ R162, R168, UR26 ;  /* 0x0000001aa8a27c20 */ /* 0x000fe20008410000 */
[----:B--2---:R-:W-:Y:S01]  /*7240*/  @P2 IMAD.HI.U32 R8, R172, UR6, RZ ;  /* 0x00000006ac082c27 */ /* 0x004fe2000f8e00ff */
[----:B------:R-:W-:-:S03]  /*7250*/  @UP0 ULDC UR6, c[0x0][0x450] ;  /* 0x0001140000060ab9 */ /* 0x000fc60000000800 */
[----:B------:R-:W-:Y:S01]  /*7260*/  FMUL.FTZ R11, R155, UR26 ;  /* 0x0000001a9b0b7c20 */ /* 0x000fe20008410000 */
[----:B------:R-:W-:Y:S01]  /*7270*/  FMUL.FTZ R155, R161, UR26 ;  /* 0x0000001aa19b7c20 */ /* 0x000fe20008410000 */
[----:B------:R-:W-:Y:S01]  /*7280*/  IMAD.U32 R168, RZ, RZ, UR28 ;  /* 0x0000001cffa87e24 */ /* 0x000fe2000f8e00ff */
[----:B------:R-:W-:Y:S01]  /*7290*/  @P3 SHF.R.U32.HI R172, RZ, UR6, R8 ;  /* 0x00000006ffac3c19 */ /* 0x000fe20008011608 */
[----:B------:R-:W-:Y:S01]  /*72a0*/  USHF.L.U32 UR6, UR21, 0x6, URZ ;  /* 0x0000000615067899 */ /* 0x000fe2000800063f */
[----:B------:R-:W-:Y:S01]  /*72b0*/  FMUL.FTZ R161, R171, UR26 ;  /* 0x0000001aaba17c20 */ /* 0x000fe20008410000 */
[----:B------:R-:W-:Y:S02]  /*72c0*/  @!P1 VIADD R8, R168, 0x28c40 ;  /* 0x00028c40a8089836 */ /* 0x000fe40000000000 */
[----:B------:R-:W-:Y:S01]  /*72d0*/  FMUL.FTZ R171, R176, UR26 ;  /* 0x0000001ab0ab7c20 */ /* 0x000fe20008410000 */
[----:B------:R-:W-:Y:S01]  /*72e0*/  FMUL.FTZ R176, R180, UR26 ;  /* 0x0000001ab4b07c20 */ /* 0x000fe20008410000 */
[----:B------:R-:W-:-:S02]  /*72f0*/  IMAD.U32 R180, RZ, RZ, UR51 ;  /* 0x00000033ffb47e24 */ /* 0x000fc4000f8e00ff */
[----:B------:R-:W-:Y:S01]  /*7300*/  FMUL.FTZ R21, R157, UR26 ;  /* 0x0000001a9d157c20 */ /* 0x000fe20008410000 */
[----:B------:R-:W-:Y:S01]  /*7310*/  @!P1 PRMT R8, RZ, 0x654, R8 ;  /* 0x00000654ff089816 */ /* 0x000fe20000000008 */
        /* <DEDUP_REMOVED lines=11> */
[----:B-1----:R-:W-:-:S02]  /*73d0*/  IMAD.U32 R8, RZ, RZ, UR6 ;  /* 0x00000006ff087e24 */ /* 0x002fc4000f8e00ff */
[----:B------:R-:W-:Y:S01]  /*73e0*/  FMUL.FTZ R163, R169, UR26 ;  /* 0x0000001aa9a37c20 */ /* 0x000fe20008410000 */
[----:B------:R-:W-:Y:S01]  /*73f0*/  FMUL.FTZ R160, R170, UR26 ;  /* 0x0000001aaaa07c20 */ /* 0x000fe20008410000 */
[----:B------:R-:W-:Y:S01]  /*7400*/  FMUL.FTZ R164, R174, UR26 ;  /* 0x0000001aaea47c20 */ /* 0x000fe20008410000 */
[----:B------:R-:W-:Y:S01]  /*7410*/  FMUL.FTZ R165, R175, UR26 ;  /* 0x0000001aafa57c20 */ /* 0x000fe20008410000 */
[----:B------:R-:W-:Y:S01]  /*7420*/  IADD3 R8, -R2, 0x1, -R8 ;  /* 0x0000000102087810 */ /* 0x000fe20007ffe908 */
[----:B------:R-:W-:Y:S01]  /*7430*/  FMUL.FTZ R173, R177, UR26 ;  /* 0x0000001ab1ad7c20 */ /* 0x000fe20008410000 */
[----:B------:R-:W-:Y:S01]  /*7440*/  FMUL.FTZ R169, R178, UR26 ;  /* 0x0000001ab2a97c20 */ /* 0x000fe20008410000 */
[----:B------:R-:W-:Y:S01]  /*7450*/  FMUL.FTZ R170, R179, UR26 ;  /* 0x0000001ab3aa7c20 */ /* 0x000fe20008410000 */
[----:B------:R-:W-:Y:S01]  /*7460*/  IADD3 R180, -R180, UR49, R8 ;  /* 0x00000031b4b47c10 */ /* 0x000fe2000fffe108 */
[----:B------:R-:W-:Y:S01]  /*7470*/  FMUL.FTZ R177, R181, UR26 ;  /* 0x0000001ab5b17c20 */ /* 0x000fe20008410000 */
[----:B------:R-:W1:Y:S01]  /*7480*/  SHFL.IDX PT, R8, R172, RZ, 0x1c1f ;  /* 0x001c1fffac087589 */ /* 0x000e6200000e0000 */
[----:B------:R-:W-:Y:S01]  /*7490*/  FMUL.FTZ R174, R182, UR26 ;  /* 0x0000001ab6ae7c20 */ /* 0x000fe20008410000 */
[----:B------:R-:W-:Y:S01]  /*74a0*/  FMUL.FTZ R175, R183, UR26 ;  /* 0x0000001ab7af7c20 */ /* 0x000fe20008410000 */
[----:B------:R-:W-:Y:S01]  /*74b0*/  PLOP3.LUT P2, PT, PT, PT, UP1, 0x40, 0x0 ;  /* 0x000000000000781c */ /* 0x000fe20003f4e818 */
[----:B------:R-:W2:Y:S01]  /*74c0*/  MUFU.TANH R12, R12 ;  /* 0x0000000c000c7308 */ /* 0x000ea20000002400 */
[----:B------:R-:W-:-:S02]  /*74d0*/  VIADD R181, R180, UR27 ;  /* 0x0000001bb4b57c36 */ /* 0x000fc40008000000 */
[----:B------:R-:W-:-:S05]  /*74e0*/  VIADD R180, R180, UR20 ;  /* 0x00000014b4b47c36 */ /* 0x000fca0008000000 */
[----:B------:R-:W3:Y:S08]  /*74f0*/  MUFU.TANH R13, R13 ;  /* 0x0000000d000d7308 */ /* 0x000ef00000002400 */
[----:B------:R-:W4:Y:S01]  /*7500*/  MUFU.TANH R10, R10 ;  /* 0x0000000a000a7308 */ /* 0x000f220000002400 */
[C---:B-1----:R-:W-:Y:S02]  /*7510*/  IMAD.IADD R179, R8.reuse, 0x1, R181 ;  /* 0x0000000108b37824 */ /* 0x042fe400078e02b5 */
[----:B------:R-:W-:-:S05]  /*7520*/  IMAD.IADD R178, R8, 0x1, R180 ;  /* 0x0000000108b27824 */ /* 0x000fca00078e02b4 */
        /* <DEDUP_REMOVED lines=29> */
[----:B-1234-:R-:W-:Y:S05]  /*7700*/  @P2 BRA `(.L_x_5368) ;  /* 0x00000000005c2947 */ /* 0x01efea0003800000 */
[----:B------:R-:W-:Y:S01]  /*7710*/  IMAD.U32 R182, RZ, RZ, UR51 ;  /* 0x00000033ffb67e24 */ /* 0x000fe2000f8e00ff */
[----:B------:R-:W-:Y:S04]  /*7720*/  BSSY B0, `(.L_x_5369) ;  /* 0x0000011000007945 */ /* 0x000fe80003800000 */
[----:B------:R-:W-:-:S04]  /*7730*/  IADD3 R182, -R182, UR49, R8 ;  /* 0x00000031b6b67c10 */ /* 0x000fc8000fffe108 */
        /* <DEDUP_REMOVED lines=10> */
.L_x_5370:
[----:B------:R-:W-:-:S05]  /*77e0*/  IMAD.U32 R183, RZ, RZ, UR25 ;  /* 0x00000019ffb77e24 */ /* 0x000fca000f8e00ff */
[----:B------:R-:W-:-:S13]  /*77f0*/  ISETP.NE.AND P2, PT, R183, 0x1, PT ;  /* 0x00000001b700780c */ /* 0x000fda0003f45270 */
[----:B------:R-:W1:Y:S02]  /*7800*/  @P2 LDC.64 R8, c[0x0][0x9e8] ;  /* 0x00027a00ff082b82 */ /* 0x000e640000000a00 */
[----:B-1----:R-:W-:-:S05]  /*7810*/  @P2 IMAD.HI.U32 R8, R182, R8, RZ ;  /* 0x00000008b6082227 */ /* 0x002fca00078e00ff */
[----:B------:R-:W-:-:S07]  /*7820*/  @P2 SHF.R.U32.HI R182, RZ, R9, R8 ;  /* 0x00000009ffb62219 */ /* 0x000fce0000011608 */
.L_x_5371:
[----:B------:R-:W-:Y:S05]  /*7830*/  BSYNC B0 ;  /* 0x0000000000007941 */ /* 0x000fea0003800000 */
.L_x_5369:
[----:B------:R-:W-:-:S04]  /*7840*/  IMAD R182, R182, R183, -UR6 ;  /* 0x80000006b6b67e24 */ /* 0x000fc8000f8e02b7 */
[----:B------:R-:W-:-:S05]  /*7850*/  IMAD.IADD R182, R182, 0x1, -R2 ;  /* 0x00000001b6b67824 */ /* 0x000fca00078e0a02 */
[----:B------:R-:W-:Y:S02]  /*7860*/  VIMNMX R178, R178, R182, !PT ;  /* 0x000000b6b2b27248 */ /* 0x000fe40007fe0100 */
[----:B------:R-:W-:-:S07]  /*7870*/  VIADDMNMX R179, R182, R183, R179, PT ;  /* 0x000000b7b6b37246 */ /* 0x000fce00038001b3 */
.L_x_5368:
[----:B------:R-:W-:Y:S01]  /*7880*/  UISETP.GT.AND UP2, UPT, UR21, -0x1, UPT ;  /* 0xffffffff1500788c */ /* 0x000fe2000bf44270 */
[----:B------:R-:W1:Y:S05]  /*7890*/  SHFL.IDX PT, R172, R172, 0x1, 0x1c1f ;  /* 0x003c1f00acac7f89 */ /* 0x000e6a00000e0000 */
[----:B------:R-:W-:-:S04]  /*78a0*/  PLOP3.LUT P2, PT, PT, PT, UP2, 0x80, 0x0 ;  /* 0x000000000000781c */ /* 0x000fc80003f4f028 */
[C---:B------:R-:W-:Y:S02]  /*78b0*/  ISETP.GT.AND P5, PT, R178.reuse, RZ, P2 ;  /* 0x000000ffb200720c */ /* 0x040fe400017a4270 */
[C---:B------:R-:W-:Y:S02]  /*78c0*/  ISETP.GT.AND P4, PT, R178.reuse, 0x1, P2 ;  /* 0x00000001b200780c */ /* 0x040fe40001784270 */
[----:B------:R-:W-:Y:S02]  /*78d0*/  ISETP.LT.OR P5, PT, R179, 0x1, P5 ;  /* 0x00000001b300780c */ /* 0x000fe40002fa1670 */
[----:B------:R-:W-:Y:S02]  /*78e0*/  ISETP.GT.AND P6, PT, R178, 0x8, P2 ;  /* 0x00000008b200780c */ /* 0x000fe400017c4270 */
[----:B------:R-:W-:Y:S02]  /*78f0*/  FSEL R12, R12, -INF , !P5 ;  /* 0xff8000000c0c7808 */ /* 0x000fe40006800000 */
[----:B------:R-:W-:-:S02]  /*7900*/  ISETP.GT.AND P5, PT, R178, 0x10, P2 ;  /* 0x00000010b200780c */ /* 0x000fc400017a4270 */
[----:B------:R-:W-:Y:S02]  /*7910*/  ISETP.GT.AND P3, PT, R178, 0x9, P2 ;  /* 0x00000009b200780c */ /* 0x000fe40001764270 */
[----:B------:R-:W-:Y:S01]  /*7920*/  ISETP.LT.OR P5, PT, R179, 0x11, P5 ;  /* 0x00000011b300780c */ /* 0x000fe20002fa1670 */
[--C-:B-1----:R-:W-:Y:S01]  /*7930*/  IMAD.IADD R181, R181, 0x1, R172.reuse ;  /* 0x00000001b5b57824 */ /* 0x102fe200078e02ac */
[C---:B------:R-:W-:Y:S01]  /*7940*/  ISETP.LT.OR P4, PT, R179.reuse, 0x2, P4 ;  /* 0x00000002b300780c */ /* 0x040fe20002781670 */
[----:B------:R-:W-:Y:S01]  /*7950*/  IMAD.IADD R180, R180, 0x1, R172 ;  /* 0x00000001b4b47824 */ /* 0x000fe200078e02ac */
[----:B0-----:R-:W-:Y:S02]  /*7960*/  FSEL R154, R154, -INF , !P5 ;  /* 0xff8000009a9a7808 */ /* 0x001fe40006800000 */
        /* <DEDUP_REMOVED lines=28> */
[----:B------:R-:W-:Y:S02]  /*7b30*/  FSEL R166, R166, -INF , !P6 ;  /* 0xff800000a6a67808 */ /* 0x000fe40007000000 */
[----:B------:R-:W-:Y:S02]  /*7b40*/  FSEL R167, R167, -INF , !P3 ;  /* 0xff800000a7a77808 */ /* 0x000fe40005800000 */
[C---:B------:R-:W-:Y:S02]  /*7b50*/  ISETP.GT.AND P4, PT, R178.reuse, 0x31, P2 ;  /* 0x00000031b200780c */ /* 0x040fe40001784270 */
[----:B------:R-:W-:-:S02]  /*7b60*/  ISETP.GT.AND P6, PT, R178, 0x38, P2 ;  /* 0x00000038b200780c */ /* 0x000fc400017c4270 */
[----:B------:R-:W-:Y:S02]  /*7b70*/  ISETP.GT.AND P3, PT, R178, 0x39, P2 ;  /* 0x00000039b200780c */ /* 0x000fe40001764270 */
[C---:B------:R-:W-:Y:S02]  /*7b80*/  ISETP.LT.OR P4, PT, R179.reuse, 0x32, P4 ;  /* 0x00000032b300780c */ /* 0x040fe40002781670 */
[C---:B------:R-:W-:Y:S02]  /*7b90*/  ISETP.LT.OR P6, PT, R179.reuse, 0x39, P6 ;  /* 0x00000039b300780c */ /* 0x040fe400037c1670 */
[----:B------:R-:W-:Y:S02]  /*7ba0*/  ISETP.LT.OR P3, PT, R179, 0x3a, P3 ;  /* 0x0000003ab300780c */ /* 0x000fe40001f61670 */
[----:B------:R-:W-:Y:S02]  /*7bb0*/  FSEL R173, R173, -INF , !P4 ;  /* 0xff800000adad7808 */ /* 0x000fe40006000000 */
[----:B------:R-:W-:-:S02]  /*7bc0*/  FSEL R176, R176, -INF , !P6 ;  /* 0xff800000b0b07808 */ /* 0x000fc40007000000 */
[----:B------:R-:W-:Y:S01]  /*7bd0*/  FSEL R177, R177, -INF , !P3 ;  /* 0xff800000b1b17808 */ /* 0x000fe20005800000 */
[----:B------:R-:W-:Y:S06]  /*7be0*/  @P5 BRA `(.L_x_5372) ;  /* 0x00000000005c5947 */ /* 0x000fec0003800000 */
        /* <DEDUP_REMOVED lines=13> */
.L_x_5374:
[----:B------:R-:W-:-:S05]  /*7cc0*/  IMAD.U32 R178, RZ, RZ, UR25 ;  /* 0x00000019ffb27e24 */ /* 0x000fca000f8e00ff */
[----:B------:R-:W-:-:S13]  /*7cd0*/  ISETP.NE.AND P3, PT, R178, 0x1, PT ;  /* 0x00000001b200780c */ /* 0x000fda0003f65270 */
[----:B------:R-:W0:Y:S02]  /*7ce0*/  @P3 LDC.64 R8, c[0x0][0x9e8] ;  /* 0x00027a00ff083b82 */ /* 0x000e240000000a00 */
[----:B0-----:R-:W-:-:S05]  /*7cf0*/  @P3 IMAD.HI.U32 R8, R172, R8, RZ ;  /* 0x00000008ac083227 */ /* 0x001fca00078e00ff */
[----:B------:R-:W-:-:S07]  /*7d00*/  @P3 SHF.R.U32.HI R172, RZ, R9, R8 ;  /* 0x00000009ffac3219 */ /* 0x000fce0000011608 */
.L_x_5375:
[----:B------:R-:W-:Y:S05]  /*7d10*/  BSYNC B0 ;  /* 0x0000000000007941 */ /* 0x000fea0003800000 */
.L_x_5373:
[----:B------:R-:W-:-:S04]  /*7d20*/  IMAD R172, R172, R178, -UR6 ;  /* 0x80000006acac7e24 */ /* 0x000fc8000f8e02b2 */
[----:B------:R-:W-:-:S05]  /*7d30*/  IMAD.IADD R172, R172, 0x1, -R2 ;  /* 0x00000001acac7824 */ /* 0x000fca00078e0a02 */
[----:B------:R-:W-:Y:S02]  /*7d40*/  VIMNMX R180, R180, R172, !PT ;  /* 0x000000acb4b47248 */ /* 0x000fe40007fe0100 */
[----:B------:R-:W-:-:S07]  /*7d50*/  VIADDMNMX R181, R172, R178, R181, PT ;  /* 0x000000b2acb57246 */ /* 0x000fce00038001b5 */
.L_x_5372:
[----:B------:R-:W-:Y:S01]  /*7d60*/  FMNMX.FTZ R8, R12, R5, !PT ;  /* 0x000000050c087209 */ /* 0x000fe20007810000 */
[----:B------:R-:W-:Y:S01]  /*7d70*/  UMOV UR10, UR23 ;  /* 0x00000017000a7c82 */ /* 0x000fe20008000000 */
[----:B------:R-:W-:Y:S02]  /*7d80*/  LOP3.LUT R18, R18, 0xffffdfff, RZ, 0xc0, !PT ;  /* 0xffffdfff12127812 */ /* 0x000fe400078ec0ff */
[----:B------:R-:W-:Y:S02]  /*7d90*/  FMNMX.FTZ R8, R13, R8, !PT ;  /* 0x000000080d087209 */ /* 0x000fe40007810000 */
[----:B------:R-:W-:Y:S02]  /*7da0*/  @P0 LOP3.LUT R18, R18, 0x2000, RZ, 0xfc, !PT ;  /* 0x0000200012120812 */ /* 0x000fe400078efcff */
[----:B------:R-:W-:Y:S02]  /*7db0*/  FMNMX.FTZ R8, R20, R8, !PT ;  /* 0x0000000814087209 */ /* 0x000fe40007810000 */
[----:B------:R-:W-:-:S02]  /*7dc0*/  ISETP.GT.AND P0, PT, R180, 0x31, P2 ;  /* 0x00000031b400780c */ /* 0x000fc40001704270 */
[----:B------:R-:W-:Y:S02]  /*7dd0*/  FMNMX.FTZ R8, R21, R8, !PT ;  /* 0x0000000815087209 */ /* 0x000fe40007810000 */
[----:B------:R-:W-:Y:S02]  /*7de0*/  LOP3.LUT R18, R18, 0xffffefff, RZ, 0xc0, !PT ;  /* 0xffffefff12127812 */ /* 0x000fe400078ec0ff */
[----:B------:R-:W-:Y:S02]  /*7df0*/  FMNMX.FTZ R8, R154, R8, !PT ;  /* 0x000000089a087209 */ /* 0x000fe40007810000 */
[----:B------:R-:W-:Y:S02]  /*7e00*/  @P1 LOP3.LUT R18, R18, 0x1000, RZ, 0xfc, !PT ;  /* 0x0000100012121812 */ /* 0x000fe400078efcff */
[----:B------:R-:W-:Y:S02]  /*7e10*/  FMNMX.FTZ R8, R155, R8, !PT ;  /* 0x000000089b087209 */ /* 0x000fe40007810000 */
[----:B------:R-:W-:-:S02]  /*7e20*/  LOP3.LUT R18, R18, 0xfffffffd, RZ, 0xc0, !PT ;  /* 0xfffffffd12127812 */ /* 0x000fc400078ec0ff */
[----:B------:R-:W-:Y:S02]  /*7e30*/  FMNMX.FTZ R8, R158, R8, !PT ;  /* 0x000000089e087209 */ /* 0x000fe40007810000 */
[C---:B------:R-:W-:Y:S02]  /*7e40*/  ISETP.GT.AND P3, PT, R180.reuse, 0x1, P2 ;  /* 0x00000001b400780c */ /* 0x040fe40001764270 */
[----:B------:R-:W-:Y:S02]  /*7e50*/  FMNMX.FTZ R8, R159, R8, !PT ;  /* 0x000000089f087209 */ /* 0x000fe40007810000 */
[----:B------:R-:W-:Y:S02]  /*7e60*/  ISETP.GT.AND P4, PT, R180, 0x8, P2 ;  /* 0x00000008b400780c */ /* 0x000fe40001784270 */
[----:B------:R-:W-:Y:S02]  /*7e70*/  FMNMX.FTZ R8, R162, R8, !PT ;  /* 0x00000008a2087209 */ /* 0x000fe40007810000 */
[----:B------:R-:W-:-:S02]  /*7e80*/  ISETP.GT.AND P5, PT, R180, 0x9, P2 ;  /* 0x00000009b400780c */ /* 0x000fc400017a4270 */
[----:B------:R-:W-:Y:S02]  /*7e90*/  FMNMX.FTZ R8, R163, R8, !PT ;  /* 0x00000008a3087209 */ /* 0x000fe40007810000 */
[----:B------:R-:W-:Y:S02]  /*7ea0*/  @P0 LOP3.LUT R18, R18, 0x2, RZ, 0xfc, !PT ;  /* 0x0000000212120812 */ /* 0x000fe400078efcff */
[----:B------:R-:W-:Y:S02]  /*7eb0*/  FMNMX.FTZ R8, R166, R8, !PT ;  /* 0x00000008a6087209 */ /* 0x000fe40007810000 */
[----:B------:R-:W-:Y:S02]  /*7ec0*/  ISETP.LT.OR P3, PT, R181, 0x2, P3 ;  /* 0x00000002b500780c */ /* 0x000fe40001f61670 */
[----:B------:R-:W-:Y:S02]  /*7ed0*/  FMNMX.FTZ R8, R167, R8, !PT ;  /* 0x00000008a7087209 */ /* 0x000fe40007810000 */
[----:B------:R-:W-:-:S02]  /*7ee0*/  ISETP.LT.OR P4, PT, R181, 0x9, P4 ;  /* 0x00000009b500780c */ /* 0x000fc40002781670 */
[----:B------:R-:W-:Y:S02]  /*7ef0*/  FMNMX.FTZ R8, R171, R8, !PT ;  /* 0x00000008ab087209 */ /* 0x000fe40007810000 */
[----:B------:R-:W-:Y:S02]  /*7f00*/  ISETP.LT.OR P5, PT, R181, 0xa, P5 ;  /* 0x0000000ab500780c */ /* 0x000fe40002fa1670 */
[----:B------:R-:W-:Y:S02]  /*7f10*/  FMNMX.FTZ R8, R173, R8, !PT ;  /* 0x00000008ad087209 */ /* 0x000fe40007810000 */
[----:B------:R-:W-:Y:S02]  /*7f20*/  ISETP.GT.AND P0, PT, R180, 0x38, P2 ;  /* 0x00000038b400780c */ /* 0x000fe40001704270 */
[----:B------:R-:W-:Y:S02]  /*7f30*/  FMNMX.FTZ R8, R176, R8, !PT ;  /* 0x00000008b0087209 */ /* 0x000fe40007810000 */
[----:B------:R-:W-:-:S02]  /*7f40*/  FSEL R11, R11, -INF , !P3 ;  /* 0xff8000000b0b7808 */ /* 0x000fc40005800000 */
[----:B------:R-:W-:Y:S02]  /*7f50*/  FSEL R14, R14, -INF , !P4 ;  /* 0xff8000000e0e7808 */ /* 0x000fe40006000000 */
[----:B------:R-:W-:Y:S02]  /*7f60*/  FSEL R15, R15, -INF , !P5 ;  /* 0xff8000000f0f7808 */ /* 0x000fe40006800000 */
[C---:B------:R-:W-:Y:S02]  /*7f70*/  ISETP.GT.AND P6, PT, R180.reuse, 0x10, P2 ;  /* 0x00000010b400780c */ /* 0x040fe400017c4270 */
[C---:B------:R-:W-:Y:S02]  /*7f80*/  ISETP.GT.AND P3, PT, R180.reuse, 0x11, P2 ;  /* 0x00000011b400780c */ /* 0x040fe40001764270 */
[C---:B------:R-:W-:Y:S02]  /*7f90*/  ISETP.GT.AND P4, PT, R180.reuse, 0x18, P2 ;  /* 0x00000018b400780c */ /* 0x040fe40001784270 */
[----:B------:R-:W-:-:S02]  /*7fa0*/  ISETP.GT.AND P5, PT, R180, 0x19, P2 ;  /* 0x00000019b400780c */ /* 0x000fc400017a4270 */
[----:B------:R-:W-:Y:S02]  /*7fb0*/  FMNMX.FTZ R8, R177, R8, !PT ;  /* 0x00000008b1087209 */ /* 0x000fe40007810000 */
[C---:B------:R-:W-:Y:S02]  /*7fc0*/  ISETP.LT.OR P6, PT, R181.reuse, 0x11, P6 ;  /* 0x00000011b500780c */ /* 0x040fe400037c1670 */
[C---:B------:R-:W-:Y:S01]  /*7fd0*/  ISETP.LT.OR P3, PT, R181.reuse, 0x12, P3 ;  /* 0x00000012b500780c */ /* 0x040fe20001f61670 */
[----:B------:R-:W0:Y:S01]  /*7fe0*/  SHFL.BFLY PT, R9, R8, 0x2, 0x1f ;  /* 0x0c401f0008097f89 */ /* 0x000e2200000e0000 */
[C---:B------:R-:W-:Y:S02]  /*7ff0*/  ISETP.LT.OR P4, PT, R181.reuse, 0x19, P4 ;  /* 0x00000019b500780c */ /* 0x040fe40002781670 */
[----:B------:R-:W-:Y:S02]  /*8000*/  ISETP.LT.OR P5, PT, R181, 0x1a, P5 ;  /* 0x0000001ab500780c */ /* 0x000fe40002fa1670 */
[----:B------:R-:W-:-:S02]  /*8010*/  LOP3.LUT R18, R18, 0xfffffff7, RZ, 0xc0, !PT ;  /* 0xfffffff712127812 */ /* 0x000fc400078ec0ff */
[----:B------:R-:W-:Y:S02]  /*8020*/  FSEL R152, R152, -INF , !P6 ;  /* 0xff80000098987808 */ /* 0x000fe40007000000 */
[----:B------:R-:W-:Y:S02]  /*8030*/  FSEL R153, R153, -INF , !P3 ;  /* 0xff80000099997808 */ /* 0x000fe40005800000 */
[----:B------:R-:W-:Y:S02]  /*8040*/  FSEL R156, R156, -INF , !P4 ;  /* 0xff8000009c9c7808 */ /* 0x000fe40006000000 */
[----:B------:R-:W-:Y:S02]  /*8050*/  FSEL R157, R157, -INF , !P5 ;  /* 0xff8000009d9d7808 */ /* 0x000fe40006800000 */
[----:B------:R-:W-:Y:S02]  /*8060*/  @P0 LOP3.LUT R18, R18, 0x8, RZ, 0xfc, !PT ;  /* 0x0000000812120812 */ /* 0x000fe400078efcff */
[----:B------:R-:W-:-:S02]  /*8070*/  ISETP.GT.AND P1, PT, R180, 0x20, P2 ;  /* 0x00000020b400780c */ /* 0x000fc40001724270 */
[C---:B------:R-:W-:Y:S02]  /*8080*/  ISETP.GT.AND P3, PT, R180.reuse, 0x21, P2 ;  /* 0x00000021b400780c */ /* 0x040fe40001764270 */
[C---:B------:R-:W-:Y:S02]  /*8090*/  ISETP.GT.AND P4, PT, R180.reuse, 0x28, P2 ;  /* 0x00000028b400780c */ /* 0x040fe40001784270 */
[C---:B------:R-:W-:Y:S02]  /*80a0*/  ISETP.GT.AND P5, PT, R180.reuse, 0x29, P2 ;  /* 0x00000029b400780c */ /* 0x040fe400017a4270 */
[C---:B------:R-:W-:Y:S02]  /*80b0*/  ISETP.GT.AND P6, PT, R180.reuse, 0x30, P2 ;  /* 0x00000030b400780c */ /* 0x040fe400017c4270 */
[C---:B------:R-:W-:Y:S02]  /*80c0*/  ISETP.GT.AND P0, PT, R180.reuse, RZ, P2 ;  /* 0x000000ffb400720c */ /* 0x040fe40001704270 */
[----:B------:R-:W-:-:S02]  /*80d0*/  ISETP.GT.AND P2, PT, R180, 0x39, P2 ;  /* 0x00000039b400780c */ /* 0x000fc40001744270 */
[----:B------:R-:W-:Y:S02]  /*80e0*/  LOP3.LUT R18, R18, 0xffffffdf, RZ, 0xc0, !PT ;  /* 0xffffffdf12127812 */ /* 0x000fe400078ec0ff */
[C---:B------:R-:W-:Y:S02]  /*80f0*/  ISETP.LT.OR P1, PT, R181.reuse, 0x21, P1 ;  /* 0x00000021b500780c */ /* 0x040fe40000f21670 */
[----:B0-----:R-:W-:Y:S02]  /*8100*/  FMNMX.FTZ R8, R8, R9, !PT ;  /* 0x0000000908087209 */ /* 0x001fe40007810000 */
[C---:B------:R-:W-:Y:S02]  /*8110*/  ISETP.LT.OR P0, PT, R181.reuse, 0x1, P0 ;  /* 0x00000001b500780c */ /* 0x040fe40000701670 */
[----:B------:R-:W-:Y:S01]  /*8120*/  ISETP.LT.OR P6, PT, R181, 0x31, P6 ;  /* 0x00000031b500780c */ /* 0x000fe200037c1670 */
[----:B------:R-:W0:Y:S01]  /*8130*/  SHFL.BFLY PT, R9, R8, 0x1, 0x1f ;  /* 0x0c201f0008097f89 */ /* 0x000e2200000e0000 */
[----:B------:R-:W-:-:S02]  /*8140*/  FSEL R10, R10, -INF , !P0 ;  /* 0xff8000000a0a7808 */ /* 0x000fc40004000000 */
[----:B------:R-:W-:-:S04]  /*8150*/  @P2 LOP3.LUT R18, R18, 0x20, RZ, 0xfc, !PT ;  /* 0x0000002012122812 */ /* 0x000fc800078efcff */
[C---:B------:R-:W-:Y:S02]  /*8160*/  LOP3.LUT P2, RZ, R18.reuse, 0x8, RZ, 0xc0, !PT ;  /* 0x0000000812ff7812 */ /* 0x040fe4000784c0ff */
[----:B------:R-:W-:Y:S02]  /*8170*/  LOP3.LUT R18, R18, 0xfffffeff, RZ, 0xc0, !PT ;  /* 0xfffffeff12127812 */ /* 0x000fe400078ec0ff */
[C---:B------:R-:W-:Y:S02]  /*8180*/  ISETP.LT.OR P2, PT, R181.reuse, 0x39, P2 ;  /* 0x00000039b500780c */ /* 0x040fe40001741670 */
[----:B------:R-:W-:Y:S02]  /*8190*/  @P1 LOP3.LUT R18, R18, 0x100, RZ, 0xfc, !PT ;  /* 0x0000010012121812 */ /* 0x000fe400078efcff */
[----:B------:R-:W-:Y:S02]  /*81a0*/  ISETP.LT.OR P1, PT, R181, 0x22, P3 ;  /* 0x00000022b500780c */ /* 0x000fe40001f21670 */
[----:B------:R-:W-:-:S02]  /*81b0*/  LOP3.LUT P3, RZ, R18, 0x2, RZ, 0xc0, !PT ;  /* 0x0000000212ff7812 */ /* 0x000fc4000786c0ff */
[----:B------:R-:W-:Y:S02]  /*81c0*/  LOP3.LUT R18, R18, 0xffffffbf, RZ, 0xc0, !PT ;  /* 0xffffffbf12127812 */ /* 0x000fe400078ec0ff */
[----:B------:R-:W-:Y:S02]  /*81d0*/  ISETP.LT.OR P3, PT, R181, 0x32, P3 ;  /* 0x00000032b500780c */ /* 0x000fe40001f61670 */
[----:B------:R-:W-:Y:S02]  /*81e0*/  FSEL R174, R174, -INF , !P2 ;  /* 0xff800000aeae7808 */ /* 0x000fe40005000000 */
[----:B0-----:R-:W-:Y:S02]  /*81f0*/  FMNMX.FTZ R8, R8, R9, !PT ;  /* 0x0000000908087209 */ /* 0x001fe40007810000 */
[----:B------:R-:W-:Y:S02]  /*8200*/  FSEL R170, R170, -INF , !P3 ;  /* 0xff800000aaaa7808 */ /* 0x000fe40005800000 */
[----:B------:R-:W-:-:S02]  /*8210*/  @P1 LOP3.LUT R18, R18, 0x40, RZ, 0xfc, !PT ;  /* 0x0000004012121812 */ /* 0x000fc400078efcff */
[C---:B------:R-:W-:Y:S02]  /*8220*/  ISETP.LT.OR P1, PT, R181.reuse, 0x29, P4 ;  /* 0x00000029b500780c */ /* 0x040fe40002721670 */
[C---:B------:R-:W-:Y:S02]  /*8230*/  LOP3.LUT P4, RZ, R18.reuse, 0x20, RZ, 0xc0, !PT ;  /* 0x0000002012ff7812 */ /* 0x040fe4000788c0ff */
[----:B------:R-:W-:Y:S02]  /*8240*/  LOP3.LUT R18, R18, 0xffffffef, RZ, 0xc0, !PT ;  /* 0xffffffef12127812 */ /* 0x000fe400078ec0ff */
[----:B------:R-:W-:Y:S02]  /*8250*/  ISETP.LT.OR P4, PT, R181, 0x3a, P4 ;  /* 0x0000003ab500780c */ /* 0x000fe40002781670 */
[----:B------:R-:W-:Y:S02]  /*8260*/  ISETP.NE.AND P2, PT, R17, RZ, PT ;  /* 0x000000ff1100720c */ /* 0x000fe40003f45270 */
[----:B------:R-:W-:-:S03]  /*8270*/  FSEL R175, R175, -INF , !P4 ;  /* 0xff800000afaf7808 */ /* 0x000fc60006000000 */
[----:B------:R-:W-:Y:S02]  /*8280*/  @P1 LOP3.LUT R18, R18, 0x10, RZ, 0xfc, !PT ;  /* 0x0000001012121812 */ /* 0x000fe400078efcff */
[----:B------:R-:W-:Y:S02]  /*8290*/  ISETP.LT.OR P1, PT, R181, 0x2a, P5 ;  /* 0x0000002ab500780c */ /* 0x000fe40002f21670 */
[----:B------:R-:W-:Y:S02]  /*82a0*/  FSETP.NEU.FTZ.AND P5, PT, R8, -INF , PT ;  /* 0xff8000000800780b */ /* 0x000fe40003fbd000 */
[----:B------:R-:W-:Y:S02]  /*82b0*/  LOP3.LUT R18, R18, 0xffffbfff, RZ, 0xc0, !PT ;  /* 0xffffbfff12127812 */ /* 0x000fe400078ec0ff */
[----:B------:R-:W-:-:S05]  /*82c0*/  FSEL R9, R8, RZ, P5 ;  /* 0x000000ff08097208 */ /* 0x000fca0002800000 */
[----:B------:R-:W-:Y:S01]  /*82d0*/  FADD.FTZ R5, -R9, R5 ;  /* 0x0000000509057221 */ /* 0x000fe20000010100 */
[----:B------:R-:W-:Y:S01]  /*82e0*/  FMUL.FTZ R9, R8, UR10 ;  /* 0x0000000a08097c20 */ /* 0x000fe20008410000 */
[----:B------:R-:W-:Y:S02]  /*82f0*/  @P1 LOP3.LUT R18, R18, 0x4000, RZ, 0xfc, !PT ;  /* 0x0000400012121812 */ /* 0x000fe400078efcff */
[----:B------:R-:W-:Y:S02]  /*8300*/  FMUL.FTZ R5, R5, UR10 ;  /* 0x0000000a05057c20 */ /* 0x000fe40008410000 */
[----:B------:R-:W-:Y:S02]  /*8310*/  FSEL R9, R9, RZ, P5 ;  /* 0x000000ff09097208 */ /* 0x000fe40002800000 */
[----:B------:R-:W-:-:S03]  /*8320*/  LOP3.LUT R18, R18, 0xffff7fff, RZ, 0xc0, !PT ;  /* 0xffff7fff12127812 */ /* 0x000fc600078ec0ff */
        /* <DEDUP_REMOVED lines=15> */
[----:B------:R-:W-:Y:S01]  /*8420*/  FFMA.FTZ R177, R177, UR10, -R9 ;  /* 0x0000000ab1b17c23 */ /* 0x000fe20008010809 */
[----:B------:R-:W-:Y:S01]  /*8430*/  FMNMX.FTZ R9, R10, R6, !PT ;  /* 0x000000060a097209 */ /* 0x000fe20007810000 */
[----:B------:R-:W-:Y:S01]  /*8440*/  MUFU.EX2 R12, R12 ;  /* 0x0000000c000c7308 */ /* 0x000fe20000000800 */
[----:B------:R-:W-:-:S02]  /*8450*/  @P6 LOP3.LUT R18, R18, 0x8000, RZ, 0xfc, !PT ;  /* 0x0000800012126812 */ /* 0x000fc400078efcff */
[----:B------:R-:W-:Y:S02]  /*8460*/  FMNMX.FTZ R9, R11, R9, !PT ;  /* 0x000000090b097209 */ /* 0x000fe40007810000 */
[----:B------:R-:W-:Y:S02]  /*8470*/  LOP3.LUT P6, RZ, R18, 0x100, RZ, 0xc0, !PT ;  /* 0x0000010012ff7812 */ /* 0x000fe400078cc0ff */
[----:B------:R-:W-:Y:S01]  /*8480*/  FMNMX.FTZ R9, R14, R9, !PT ;  /* 0x000000090e097209 */ /* 0x000fe20007810000 */
[----:B------:R-:W-:Y:S01]  /*8490*/  MUFU.EX2 R13, R13 ;  /* 0x0000000d000d7308 */ /* 0x000fe20000000800 */
[----:B------:R-:W-:Y:S02]  /*84a0*/  LOP3.LUT P1, RZ, R18, 0x40, RZ, 0xc0, !PT ;  /* 0x0000004012ff7812 */ /* 0x000fe4000782c0ff */
[----:B------:R-:W-:Y:S02]  /*84b0*/  FMNMX.FTZ R9, R15, R9, !PT ;  /* 0x000000090f097209 */ /* 0x000fe40007810000 */
[----:B------:R-:W-:-:S02]  /*84c0*/  FSEL R160, R160, -INF , !P6 ;  /* 0xff800000a0a07808 */ /* 0x000fc40007000000 */
[----:B------:R-:W-:Y:S01]  /*84d0*/  FMNMX.FTZ R9, R152, R9, !PT ;  /* 0x0000000998097209 */ /* 0x000fe20007810000 */
[----:B------:R-:W-:Y:S01]  /*84e0*/  MUFU.EX2 R20, R20 ;  /* 0x0000001400147308 */ /* 0x000fe20000000800 */
[----:B------:R-:W-:Y:S02]  /*84f0*/  LOP3.LUT P5, RZ, R18, 0x10, RZ, 0xc0, !PT ;  /* 0x0000001012ff7812 */ /* 0x000fe400078ac0ff */
[----:B------:R-:W-:Y:S02]  /*8500*/  FMNMX.FTZ R9, R153, R9, !PT ;  /* 0x0000000999097209 */ /* 0x000fe40007810000 */
[----:B------:R-:W-:Y:S02]  /*8510*/  FSEL R161, R161, -INF , !P1 ;  /* 0xff800000a1a17808 */ /* 0x000fe40004800000 */
[----:B------:R-:W-:Y:S01]  /*8520*/  FMNMX.FTZ R9, R156, R9, !PT ;  /* 0x000000099c097209 */ /* 0x000fe20007810000 */
[----:B------:R-:W-:Y:S01]  /*8530*/  MUFU.EX2 R21, R21 ;  /* 0x0000001500157308 */ /* 0x000fe20000000800 */
[----:B------:R-:W-:-:S02]  /*8540*/  LOP3.LUT P1, RZ, R18, 0x4000, RZ, 0xc0, !PT ;  /* 0x0000400012ff7812 */ /* 0x000fc4000782c0ff */
[----:B------:R-:W-:Y:S02]  /*8550*/  FMNMX.FTZ R9, R157, R9, !PT ;  /* 0x000000099d097209 */ /* 0x000fe40007810000 */
[----:B------:R-:W-:Y:S02]  /*8560*/  FSEL R164, R164, -INF , !P5 ;  /* 0xff800000a4a47808 */ /* 0x000fe40006800000 */
[----:B------:R-:W-:Y:S01]  /*8570*/  FMNMX.FTZ R9, R160, R9, !PT ;  /* 0x00000009a0097209 */ /* 0x000fe20007810000 */
[----:B------:R-:W-:Y:S01]  /*8580*/  MUFU.EX2 R155, R155 ;  /* 0x0000009b009b7308 */ /* 0x000fe20000000800 */
[----:B------:R-:W-:Y:S02]  /*8590*/  LOP3.LUT P6, RZ, R18, 0x8000, RZ, 0xc0, !PT ;  /* 0x0000800012ff7812 */ /* 0x000fe400078cc0ff */
[----:B------:R-:W-:Y:S02]  /*85a0*/  FMNMX.FTZ R9, R161, R9, !PT ;  /* 0x00000009a1097209 */ /* 0x000fe40007810000 */
[----:B------:R-:W-:-:S02]  /*85b0*/  FSEL R165, R165, -INF , !P1 ;  /* 0xff800000a5a57808 */ /* 0x000fc40004800000 */
[----:B------:R-:W-:Y:S01]  /*85c0*/  FMNMX.FTZ R9, R164, R9, !PT ;  /* 0x00000009a4097209 */ /* 0x000fe20007810000 */
[----:B------:R-:W-:Y:S01]  /*85d0*/  MUFU.EX2 R158, R158 ;  /* 0x0000009e009e7308 */ /* 0x000fe20000000800 */
[----:B------:R-:W-:Y:S02]  /*85e0*/  FSEL R169, R169, -INF , !P6 ;  /* 0xff800000a9a97808 */ /* 0x000fe40007000000 */
[----:B------:R-:W-:Y:S02]  /*85f0*/  FMNMX.FTZ R9, R165, R9, !PT ;  /* 0x00000009a5097209 */ /* 0x000fe40007810000 */
[C---:B------:R-:W-:Y:S02]  /*8600*/  LOP3.LUT P0, RZ, R18.reuse, 0x2000, RZ, 0xc0, !PT ;  /* 0x0000200012ff7812 */ /* 0x040fe4000780c0ff */
[----:B------:R-:W-:Y:S01]  /*8610*/  FMNMX.FTZ R9, R169, R9, !PT ;  /* 0x00000009a9097209 */ /* 0x000fe20007810000 */
[----:B------:R-:W-:Y:S01]  /*8620*/  MUFU.EX2 R159, R159 ;  /* 0x0000009f009f7308 */ /* 0x000fe20000000800 */
[----:B------:R-:W-:-:S02]  /*8630*/  LOP3.LUT P1, RZ, R18, 0x1000, RZ, 0xc0, !PT ;  /* 0x0000100012ff7812 */ /* 0x000fc4000782c0ff */
        /* <DEDUP_REMOVED lines=12> */
[----:B------:R-:W-:Y:S01]  /*8700*/  MUFU.EX2 R177, R177 ;  /* 0x000000b100b17308 */ /* 0x000fe20000000800 */
[----:B0-----:R-:W-:-:S07]  /*8710*/  FMNMX.FTZ R9, R9, R172, !PT ;  /* 0x000000ac09097209 */ /* 0x001fce0007810000 */
[----:B------:R0:W-:Y:S01]  /*8720*/  MUFU.EX2 R172, R154 ;  /* 0x0000009a00ac7308 */ /* 0x0001e20000000800 */
[----:B------:R-:W-:-:S04]  /*8730*/  FSETP.NEU.FTZ.AND P3, PT, R9, -INF , PT ;  /* 0xff8000000900780b */ /* 0x000fc80003f7d000 */
[----:B0-----:R-:W-:-:S05]  /*8740*/  FSEL R154, R9, RZ, P3 ;  /* 0x000000ff099a7208 */ /* 0x001fca0001800000 */
[----:B------:R-:W-:Y:S02]  /*8750*/  FADD.FTZ R154, -R154, R6 ;  /* 0x000000069a9a7221 */ /* 0x000fe40000010100 */
[----:B------:R0:W1:Y:S02]  /*8760*/  MUFU.EX2 R6, R5 ;  /* 0x0000000500067308 */ /* 0x0000640000000800 */
[----:B0-----:R-:W-:Y:S01]  /*8770*/  FMUL.FTZ R5, R154, UR10 ;  /* 0x0000000a9a057c20 */ /* 0x001fe20008410000 */
[----:B------:R-:W-:-:S04]  /*8780*/  IMAD.U32 R154, RZ, RZ, UR37 ;  /* 0x00000025ff9a7e24 */ /* 0x000fc8000f8e00ff */
[----:B------:R-:W-:Y:S01]  /*8790*/  @!P2 IMAD R154, R154, 0x40, R16 ;  /* 0x000000409a9aa824 */ /* 0x000fe200078e0210 */
[----:B------:R-:W0:Y:S01]  /*87a0*/  MUFU.EX2 R5, R5 ;  /* 0x0000000500057308 */ /* 0x000e220000000800 */
[----:B-1----:R-:W-:Y:S01]  /*87b0*/  FFMA.FTZ R3, R6, R3, R12 ;  /* 0x0000000306037223 */ /* 0x002fe2000001000c */
[-C--:B------:R-:W-:Y:S02]  /*87c0*/  FMUL.FTZ R24, R24, R6.reuse ;  /* 0x0000000618187220 */ /* 0x080fe40000410000 */
[----:B------:R-:W-:Y:S01]  /*87d0*/  @!P2 LEA R154, R154, UR46, 0x2 ;  /* 0x0000002e9a9aac11 */ /* 0x000fe2000f8e10ff */
[-C--:B------:R-:W-:Y:S01]  /*87e0*/  FMUL.FTZ R25, R25, R6.reuse ;  /* 0x0000000619197220 */ /* 0x080fe20000410000 */
[----:B------:R-:W-:Y:S01]  /*87f0*/  FADD.FTZ R3, R13, R3 ;  /* 0x000000030d037221 */ /* 0x000fe20000010000 */
[-C--:B------:R-:W-:Y:S01]  /*8800*/  FMUL.FTZ R28, R28, R6.reuse ;  /* 0x000000061c1c7220 */ /* 0x080fe20000410000 */
[-C--:B------:R-:W-:Y:S01]  /*8810*/  FMUL.FTZ R29, R29, R6.reuse ;  /* 0x000000061d1d7220 */ /* 0x080fe20000410000 */
[----:B------:R-:W-:Y:S01]  /*8820*/  @!P2 STS [R154+0x28800], R6 ;  /* 0x028800069a00a388 */ /* 0x000fe20000000800 */
[----:B------:R-:W-:Y:S01]  /*8830*/  FADD.FTZ R3, R20, R3 ;  /* 0x0000000314037221 */ /* 0x000fe20000010000 */
[-C--:B------:R-:W-:Y:S01]  /*8840*/  FMUL.FTZ R32, R32, R6.reuse ;  /* 0x0000000620207220 */ /* 0x080fe20000410000 */
[-C--:B------:R-:W-:Y:S01]  /*8850*/  FMUL.FTZ R33, R33, R6.reuse ;  /* 0x0000000621217220 */ /* 0x080fe20000410000 */
[-C--:B------:R-:W-:Y:S01]  /*8860*/  FMUL.FTZ R36, R36, R6.reuse ;  /* 0x0000000624247220 */ /* 0x080fe20000410000 */
[----:B------:R-:W-:Y:S01]  /*8870*/  FADD.FTZ R3, R21, R3 ;  /* 0x0000000315037221 */ /* 0x000fe20000010000 */
[-C--:B------:R-:W-:Y:S01]  /*8880*/  FMUL.FTZ R37, R37, R6.reuse ;  /* 0x0000000625257220 */ /* 0x080fe20000410000 */
[-C--:B------:R-:W-:Y:S01]  /*8890*/  FMUL.FTZ R40, R40, R6.reuse ;  /* 0x0000000628287220 */ /* 0x080fe20000410000 */
[----:B0-----:R0:W-:Y:S01]  /*88a0*/  @!P2 STS [R154+0x28820], R5 ;  /* 0x028820059a00a388 */ /* 0x0011e20000000800 */
[----:B------:R-:W-:Y:S01]  /*88b0*/  FADD.FTZ R3, R172, R3 ;  /* 0x00000003ac037221 */ /* 0x000fe20000010000 */
[-C--:B------:R-:W-:Y:S01]  /*88c0*/  FMUL.FTZ R41, R41, R6.reuse ;  /* 0x0000000629297220 */ /* 0x080fe20000410000 */
[-C--:B------:R-:W-:Y:S01]  /*88d0*/  FMUL.FTZ R44, R44, R6.reuse ;  /* 0x000000062c2c7220 */ /* 0x080fe20000410000 */
[-C--:B------:R-:W-:Y:S01]  /*88e0*/  FMUL.FTZ R45, R45, R6.reuse ;  /* 0x000000062d2d7220 */ /* 0x080fe20000410000 */
[----:B------:R-:W-:Y:S01]  /*88f0*/  FADD.FTZ R3, R155, R3 ;  /* 0x000000039b037221 */ /* 0x000fe20000010000 */
[-C--:B------:R-:W-:Y:S01]  /*8900*/  FMUL.FTZ R48, R48, R6.reuse ;  /* 0x0000000630307220 */ /* 0x080fe20000410000 */
[-C--:B------:R-:W-:Y:S01]  /*8910*/  FMUL.FTZ R49, R49, R6.reuse ;  /* 0x0000000631317220 */ /* 0x080fe20000410000 */
[----:B------:R-:W-:Y:S01]  /*8920*/  FMUL.FTZ R52, R52, R6 ;  /* 0x0000000634347220 */ /* 0x000fe20000410000 */
[----:B------:R-:W-:Y:S01]  /*8930*/  FADD.FTZ R3, R158, R3 ;  /* 0x000000039e037221 */ /* 0x000fe20000010000 */
[----:B0-----:R-:W-:Y:S01]  /*8940*/  FMUL.FTZ R154, R9, UR10 ;  /* 0x0000000a099a7c20 */ /* 0x001fe20008410000 */
[----:B------:R-:W-:Y:S01]  /*8950*/  F2FP.BF16.F32.PACK_AB R158, R159, R158 ;  /* 0x0000009e9f9e723e */ /* 0x000fe200000010ff */
[-C--:B------:R-:W-:Y:S01]  /*8960*/  FMUL.FTZ R53, R53, R6.reuse ;  /* 0x0000000635357220 */ /* 0x080fe20000410000 */
[----:B------:R-:W-:Y:S01]  /*8970*/  FADD.FTZ R3, R159, R3 ;  /* 0x000000039f037221 */ /* 0x000fe20000010000 */
[-C--:B------:R-:W-:Y:S01]  /*8980*/  FMUL.FTZ R56, R56, R6.reuse ;  /* 0x0000000638387220 */ /* 0x080fe20000410000 */
[----:B------:R-:W-:Y:S01]  /*8990*/  FSEL R154, R154, RZ, P3 ;  /* 0x000000ff9a9a7208 */ /* 0x000fe20001800000 */
[-C--:B------:R-:W-:Y:S01]  /*89a0*/  FMUL.FTZ R57, R57, R6.reuse ;  /* 0x0000000639397220 */ /* 0x080fe20000410000 */
[----:B------:R-:W-:Y:S01]  /*89b0*/  FADD.FTZ R3, R162, R3 ;  /* 0x00000003a2037221 */ /* 0x000fe20000010000 */
[-C--:B------:R-:W-:Y:S01]  /*89c0*/  FMUL.FTZ R60, R60, R6.reuse ;  /* 0x000000063c3c7220 */ /* 0x080fe20000410000 */
[----:B------:R-:W-:Y:S01]  /*89d0*/  FMUL.FTZ R61, R61, R6 ;  /* 0x000000063d3d7220 */ /* 0x000fe20000410000 */
[--C-:B------:R-:W-:Y:S01]  /*89e0*/  FFMA.FTZ R10, R10, UR10, -R154.reuse ;  /* 0x0000000a0a0a7c23 */ /* 0x100fe2000801089a */
[--C-:B------:R-:W-:Y:S01]  /*89f0*/  FFMA.FTZ R11, R11, UR10, -R154.reuse ;  /* 0x0000000a0b0b7c23 */ /* 0x100fe2000801089a */
[--C-:B------:R-:W-:Y:S01]  /*8a00*/  FFMA.FTZ R14, R14, UR10, -R154.reuse ;  /* 0x0000000a0e0e7c23 */ /* 0x100fe2000801089a */
[--C-:B------:R-:W-:Y:S01]  /*8a10*/  FFMA.FTZ R15, R15, UR10, -R154.reuse ;  /* 0x0000000a0f0f7c23 */ /* 0x100fe2000801089a */
[--C-:B------:R-:W-:Y:S01]  /*8a20*/  FFMA.FTZ R178, R152, UR10, -R154.reuse ;  /* 0x0000000a98b27c23 */ /* 0x100fe2000801089a */
[--C-:B------:R-:W-:Y:S01]  /*8a30*/  FFMA.FTZ R153, R153, UR10, -R154.reuse ;  /* 0x0000000a99997c23 */ /* 0x100fe2000801089a */
[----:B------:R-:W0:Y:S01]  /*8a40*/  MUFU.EX2 R10, R10 ;  /* 0x0000000a000a7308 */ /* 0x000e220000000800 */
[----:B------:R-:W-:Y:S01]  /*8a50*/  F2FP.BF16.F32.PACK_AB R152, R13, R12 ;  /* 0x0000000c0d98723e */ /* 0x000fe200000010ff */
[--C-:B------:R-:W-:Y:S01]  /*8a60*/  FFMA.FTZ R179, R156, UR10, -R154.reuse ;  /* 0x0000000a9cb37c23 */ /* 0x100fe2000801089a */
[--C-:B------:R-:W-:Y:S01]  /*8a70*/  FFMA.FTZ R157, R157, UR10, -R154.reuse ;  /* 0x0000000a9d9d7c23 */ /* 0x100fe2000801089a */
[--C-:B------:R-:W-:Y:S01]  /*8a80*/  FFMA.FTZ R180, R160, UR10, -R154.reuse ;  /* 0x0000000aa0b47c23 */ /* 0x100fe2000801089a */
[--C-:B------:R-:W-:Y:S01]  /*8a90*/  FFMA.FTZ R161, R161, UR10, -R154.reuse ;  /* 0x0000000aa1a17c23 */ /* 0x100fe2000801089a */
[--C-:B------:R-:W-:Y:S01]  /*8aa0*/  FFMA.FTZ R181, R164, UR10, -R154.reuse ;  /* 0x0000000aa4b57c23 */ /* 0x100fe2000801089a */
[--C-:B------:R-:W-:Y:S01]  /*8ab0*/  FFMA.FTZ R165, R165, UR10, -R154.reuse ;  /* 0x0000000aa5a57c23 */ /* 0x100fe2000801089a */
[----:B------:R-:W1:Y:S01]  /*8ac0*/  MUFU.EX2 R11, R11 ;  /* 0x0000000b000b7308 */ /* 0x000e620000000800 */
[C---:B------:R-:W-:Y:S01]  /*8ad0*/  FADD.FTZ R3, R163.reuse, R3 ;  /* 0x00000003a3037221 */ /* 0x040fe20000010000 */
[----:B------:R-:W-:Y:S01]  /*8ae0*/  F2FP.BF16.F32.PACK_AB R160, R163, R162 ;  /* 0x000000a2a3a0723e */ /* 0x000fe200000010ff */
[--C-:B------:R-:W-:Y:S01]  /*8af0*/  FFMA.FTZ R169, R169, UR10, -R154.reuse ;  /* 0x0000000aa9a97c23 */ /* 0x100fe2000801089a */
[--C-:B------:R-:W-:Y:S01]  /*8b00*/  FFMA.FTZ R170, R170, UR10, -R154.reuse ;  /* 0x0000000aaaaa7c23 */ /* 0x100fe2000801089a */
[--C-:B------:R-:W-:Y:S01]  /*8b10*/  FFMA.FTZ R175, R175, UR10, -R154.reuse ;  /* 0x0000000aafaf7c23 */ /* 0x100fe2000801089a */
[----:B------:R-:W-:Y:S01]  /*8b20*/  FADD.FTZ R3, R166, R3 ;  /* 0x00000003a6037221 */ /* 0x000fe20000010000 */
[----:B------:R-:W-:Y:S01]  /*8b30*/  FFMA.FTZ R174, R174, UR10, -R154 ;  /* 0x0000000aaeae7c23 */ /* 0x000fe2000801089a */
[----:B------:R-:W2:Y:S01]  /*8b40*/  MUFU.EX2 R14, R14 ;  /* 0x0000000e000e7308 */ /* 0x000ea20000000800 */
[----:B0-----:R-:W-:Y:S01]  /*8b50*/  FFMA.FTZ R4, R5, R4, R10 ;  /* 0x0000000405047223 */ /* 0x001fe2000001000a */
[C---:B------:R-:W-:Y:S01]  /*8b60*/  FADD.FTZ R3, R167.reuse, R3 ;  /* 0x00000003a7037221 */ /* 0x040fe20000010000 */
[----:B------:R-:W-:Y:S01]  /*8b70*/  F2FP.BF16.F32.PACK_AB R162, R167, R166 ;  /* 0x000000a6a7a2723e */ /* 0x000fe200000010ff */
[----:B------:R-:W-:Y:S01]  /*8b80*/  FMUL.FTZ R64, R64, R6 ;  /* 0x0000000640407220 */ /* 0x000fe20000410000 */
[----:B------:R-:W-:Y:S01]  /*8b90*/  F2FP.BF16.F32.PACK_AB R156, R155, R172 ;  /* 0x000000ac9b9c723e */ /* 0x000fe200000010ff */
[----:B------:R-:W-:Y:S01]  /*8ba0*/  FMUL.FTZ R65, R65, R6 ;  /* 0x0000000641417220 */ /* 0x000fe20000410000 */
[----:B------:R-:W-:Y:S01]  /*8bb0*/  F2FP.BF16.F32.PACK_AB R154, R21, R20 ;  /* 0x00000014159a723e */ /* 0x000fe200000010ff */
[----:B------:R-:W0:Y:S01]  /*8bc0*/  MUFU.EX2 R15, R15 ;  /* 0x0000000f000f7308 */ /* 0x000e220000000800 */
[----:B-1----:R-:W-:Y:S01]  /*8bd0*/  FADD.FTZ R4, R11, R4 ;  /* 0x000000040b047221 */ /* 0x002fe20000010000 */
[----:B------:R-:W-:Y:S01]  /*8be0*/  F2FP.BF16.F32.PACK_AB R166, R177, R176 ;  /* 0x000000b0b1a6723e */ /* 0x000fe200000010ff */
        /* <DEDUP_REMOVED lines=12> */
[----:B------:R-:W-:Y:S01]  /*8cb0*/  FMUL.FTZ R88, R88, R6 ;  /* 0x0000000658587220 */ /* 0x000fe20000410000 */
[----:B------:R2:W3:Y:S01]  /*8cc0*/  MUFU.EX2 R12, R153 ;  /* 0x00000099000c7308 */ /* 0x0004e20000000800 */
[C---:B0-----:R-:W-:Y:S01]  /*8cd0*/  FADD.FTZ R4, R15.reuse, R4 ;  /* 0x000000040f047221 */ /* 0x041fe20000010000 */
[----:B------:R-:W-:Y:S01]  /*8ce0*/  F2FP.BF16.F32.PACK_AB R155, R15, R14 ;  /* 0x0000000e0f9b723e */ /* 0x000fe200000010ff */
[-C--:B------:R-:W-:Y:S01]  /*8cf0*/  FMUL.FTZ R89, R89, R6.reuse ;  /* 0x0000000659597220 */ /* 0x080fe20000410000 */
[-C--:B------:R-:W-:Y:S01]  /*8d00*/  FMUL.FTZ R92, R92, R6.reuse ;  /* 0x000000065c5c7220 */ /* 0x080fe20000410000 */
[-C--:B------:R-:W-:Y:S01]  /*8d10*/  FMUL.FTZ R93, R93, R6.reuse ;  /* 0x000000065d5d7220 */ /* 0x080fe20000410000 */
[-C--:B------:R-:W-:Y:S01]  /*8d20*/  FMUL.FTZ R96, R96, R6.reuse ;  /* 0x0000000660607220 */ /* 0x080fe20000410000 */
[----:B------:R-:W-:Y:S01]  /*8d30*/  FMUL.FTZ R97, R97, R6 ;  /* 0x0000000661617220 */ /* 0x000fe20000410000 */
        /* <DEDUP_REMOVED lines=20> */
[-C--:B------:R-:W-:Y:S01]  /*8e80*/  FMUL.FTZ R121, R121, R6.reuse ;  /* 0x0000000679797220 */ /* 0x080fe20000410000 */
[-C--:B------:R-:W-:Y:S01]  /*8e90*/  FMUL.FTZ R124, R124, R6.reuse ;  /* 0x000000067c7c7220 */ /* 0x080fe20000410000 */
[-C--:B------:R-:W-:Y:S01]  /*8ea0*/  FMUL.FTZ R125, R125, R6.reuse ;  /* 0x000000067d7d7220 */ /* 0x080fe20000410000 */
[-C--:B------:R-:W-:Y:S01]  /*8eb0*/  FMUL.FTZ R128, R128, R6.reuse ;  /* 0x0000000680807220 */ /* 0x080fe20000410000 */
[-C--:B------:R-:W-:Y:S01]  /*8ec0*/  FMUL.FTZ R129, R129, R6.reuse ;  /* 0x0000000681817220 */ /* 0x080fe20000410000 */
[----:B------:R-:W0:Y:S01]  /*8ed0*/  MUFU.EX2 R161, R161 ;  /* 0x000000a100a17308 */ /* 0x000e220000000800 */
[C---:B--2---:R-:W-:Y:S01]  /*8ee0*/  FADD.FTZ R4, R13.reuse, R4 ;  /* 0x000000040d047221 */ /* 0x044fe20000010000 */
[----:B------:R-:W-:Y:S01]  /*8ef0*/  F2FP.BF16.F32.PACK_AB R159, R13, R159 ;  /* 0x0000009f0d9f723e */ /* 0x000fe200000010ff */
[----:B------:R1:W-:Y:S01]  /*8f00*/  STSM.16.M88.4 [R19+0x26800], R152 ;  /* 0x0268009813007844 */ /* 0x0003e20000000200 */
[-C--:B------:R-:W-:Y:S01]  /*8f10*/  FMUL.FTZ R132, R132, R6.reuse ;  /* 0x0000000684847220 */ /* 0x080fe20000410000 */
[-C--:B------:R-:W-:Y:S01]  /*8f20*/  FMUL.FTZ R133, R133, R6.reuse ;  /* 0x0000000685857220 */ /* 0x080fe20000410000 */
[-C--:B------:R-:W-:Y:S01]  /*8f30*/  FMUL.FTZ R136, R136, R6.reuse ;  /* 0x0000000688887220 */ /* 0x080fe20000410000 */
[----:B------:R1:W-:Y:S01]  /*8f40*/  STSM.16.M88.4 [R184], R156 ;  /* 0x0000009cb8007844 */ /* 0x0003e20000000200 */
[----:B------:R-:W2:Y:S01]  /*8f50*/  MUFU.EX2 R163, R181 ;  /* 0x000000b500a37308 */ /* 0x000ea20000000800 */
        /* <DEDUP_REMOVED lines=8> */
[C---:B0-----:R-:W-:Y:S01]  /*8fe0*/  FADD.FTZ R4, R161.reuse, R4 ;  /* 0x00000004a1047221 */ /* 0x041fe20000010000 */
[----:B------:R-:W-:Y:S01]  /*8ff0*/  F2FP.BF16.F32.PACK_AB R161, R161, R180 ;  /* 0x000000b4a1a1723e */ /* 0x000fe200000010ff */
[----:B------:R-:W-:Y:S01]  /*9000*/  FMUL.FTZ R149, R149, R6 ;  /* 0x0000000695957220 */ /* 0x000fe20000410000 */
[-C--:B------:R-:W-:Y:S01]  /*9010*/  FMUL.FTZ R26, R26, R5.reuse ;  /* 0x000000051a1a7220 */ /* 0x080fe20000410000 */
[-C--:B------:R-:W-:Y:S01]  /*9020*/  FMUL.FTZ R27, R27, R5.reuse ;  /* 0x000000051b1b7220 */ /* 0x080fe20000410000 */
[-C--:B------:R-:W-:Y:S01]  /*9030*/  FMUL.FTZ R30, R30, R5.reuse ;  /* 0x000000051e1e7220 */ /* 0x080fe20000410000 */
[-C--:B------:R-:W-:Y:S01]  /*9040*/  FMUL.FTZ R31, R31, R5.reuse ;  /* 0x000000051f1f7220 */ /* 0x080fe20000410000 */
[----:B------:R-:W0:Y:S01]  /*9050*/  MUFU.EX2 R169, R169 ;  /* 0x000000a900a97308 */ /* 0x000e220000000800 */
[----:B--2---:R-:W-:Y:S01]  /*9060*/  FADD.FTZ R4, R163, R4 ;  /* 0x00000004a3047221 */ /* 0x004fe20000010000 */
[-C--:B------:R-:W-:Y:S01]  /*9070*/  FMUL.FTZ R34, R34, R5.reuse ;  /* 0x0000000522227220 */ /* 0x080fe20000410000 */
[-C--:B------:R-:W-:Y:S01]  /*9080*/  FMUL.FTZ R35, R35, R5.reuse ;  /* 0x0000000523237220 */ /* 0x080fe20000410000 */
[-C--:B------:R-:W-:Y:S01]  /*9090*/  FMUL.FTZ R38, R38, R5.reuse ;  /* 0x0000000526267220 */ /* 0x080fe20000410000 */
        /* <DEDUP_REMOVED lines=10> */
[----:B------:R1:W-:Y:S01]  /*9140*/  STSM.16.M88.4 [R22], R160 ;  /* 0x000000a016007844 */ /* 0x0003e20000000200 */
[----:B------:R-:W3:Y:S01]  /*9150*/  MUFU.EX2 R164, R171 ;  /* 0x000000ab00a47308 */ /* 0x000ee20000000800 */
        /* <DEDUP_REMOVED lines=8> */
[C---:B--2---:R-:W-:Y:S01]  /*91e0*/  FADD.FTZ R4, R170.reuse, R4 ;  /* 0x00000004aa047221 */ /* 0x044fe20000010000 */
[----:B------:R-:W-:Y:S01]  /*91f0*/  F2FP.BF16.F32.PACK_AB R165, R170, R169 ;  /* 0x000000a9aaa5723e */ /* 0x000fe200000010ff */
[-C--:B------:R-:W-:Y:S01]  /*9200*/  FMUL.FTZ R66, R66, R5.reuse ;  /* 0x0000000542427220 */ /* 0x080fe20000410000 */
[-C--:B------:R-:W-:Y:S01]  /*9210*/  FMUL.FTZ R67, R67, R5.reuse ;  /* 0x0000000543437220 */ /* 0x080fe20000410000 */
[-C--:B------:R-:W-:Y:S01]  /*9220*/  FMUL.FTZ R70, R70, R5.reuse ;  /* 0x0000000546467220 */ /* 0x080fe20000410000 */
[-C--:B------:R-:W-:Y:S01]  /*9230*/  FMUL.FTZ R71, R71, R5.reuse ;  /* 0x0000000547477220 */ /* 0x080fe20000410000 */
[-C--:B------:R-:W-:Y:S01]  /*9240*/  FMUL.FTZ R74, R74, R5.reuse ;  /* 0x000000054a4a7220 */ /* 0x080fe20000410000 */
[----:B------:R-:W2:Y:S01]  /*9250*/  MUFU.EX2 R175, R175 ;  /* 0x000000af00af7308 */ /* 0x000ea20000000800 */
[----:B---3--:R-:W-:Y:S01]  /*9260*/  FADD.FTZ R3, R164, R3 ;  /* 0x00000003a4037221 */ /* 0x008fe20000010000 */
[----:B------:R-:W-:Y:S01]  /*9270*/  F2FP.BF16.F32.PACK_AB R164, R173, R164 ;  /* 0x000000a4ada4723e */ /* 0x000fe200000010ff */
[-C--:B------:R-:W-:Y:S01]  /*9280*/  FMUL.FTZ R75, R75, R5.reuse ;  /* 0x000000054b4b7220 */ /* 0x080fe20000410000 */
[-C--:B------:R-:W-:Y:S01]  /*9290*/  FMUL.FTZ R78, R78, R5.reuse ;  /* 0x000000054e4e7220 */ /* 0x080fe20000410000 */
[----:B------:R-:W-:Y:S01]  /*92a0*/  FADD.FTZ R3, R173, R3 ;  /* 0x00000003ad037221 */ /* 0x000fe20000010000 */
[-C--:B------:R-:W-:Y:S01]  /*92b0*/  FMUL.FTZ R79, R79, R5.reuse ;  /* 0x000000054f4f7220 */ /* 0x080fe20000410000 */
[-C--:B------:R-:W-:Y:S01]  /*92c0*/  FMUL.FTZ R82, R82, R5.reuse ;  /* 0x0000000552527220 */ /* 0x080fe20000410000 */
[-C--:B------:R-:W-:Y:S01]  /*92d0*/  FMUL.FTZ R83, R83, R5.reuse ;  /* 0x0000000553537220 */ /* 0x080fe20000410000 */
[----:B0-----:R-:W-:Y:S01]  /*92e0*/  FADD.FTZ R4, R167, R4 ;  /* 0x00000004a7047221 */ /* 0x001fe20000010000 */
[----:B------:R-:W-:Y:S01]  /*92f0*/  FADD.FTZ R3, R176, R3 ;  /* 0x00000003b0037221 */ /* 0x000fe20000010000 */
[-C--:B------:R-:W-:Y:S01]  /*9300*/  FMUL.FTZ R86, R86, R5.reuse ;  /* 0x0000000556567220 */ /* 0x080fe20000410000 */
[-C--:B------:R-:W-:Y:S01]  /*9310*/  FMUL.FTZ R87, R87, R5.reuse ;  /* 0x0000000557577220 */ /* 0x080fe20000410000 */
[-C--:B------:R-:W-:Y:S01]  /*9320*/  FMUL.FTZ R90, R90, R5.reuse ;  /* 0x000000055a5a7220 */ /* 0x080fe20000410000 */
[----:B------:R-:W-:Y:S01]  /*9330*/  FADD.FTZ R3, R177, R3 ;  /* 0x00000003b1037221 */ /* 0x000fe20000010000 */
[-C--:B------:R-:W-:Y:S01]  /*9340*/  FMUL.FTZ R91, R91, R5.reuse ;  /* 0x000000055b5b7220 */ /* 0x080fe20000410000 */
[----:B------:R-:W-:Y:S01]  /*9350*/  FMUL.FTZ R94, R94, R5 ;  /* 0x000000055e5e7220 */ /* 0x000fe20000410000 */
[C---:B--2---:R-:W-:Y:S01]  /*9360*/  F2FP.BF16.F32.PACK_AB R167, R175.reuse, R167 ;  /* 0x000000a7afa7723e */ /* 0x044fe200000010ff */
[----:B------:R-:W-:Y:S01]  /*9370*/  FADD.FTZ R4, R175, R4 ;  /* 0x00000004af047221 */ /* 0x000fe20000010000 */
[-C--:B------:R-:W-:Y:S01]  /*9380*/  FMUL.FTZ R95, R95, R5.reuse ;  /* 0x000000055f5f7220 */ /* 0x080fe20000410000 */
[-C--:B------:R-:W-:Y:S01]  /*9390*/  FMUL.FTZ R98, R98, R5.reuse ;  /* 0x0000000562627220 */ /* 0x080fe20000410000 */
[-C--:B------:R-:W-:Y:S01]  /*93a0*/  FMUL.FTZ R99, R99, R5.reuse ;  /* 0x0000000563637220 */ /* 0x080fe20000410000 */
[----:B------:R1:W-:Y:S01]  /*93b0*/  STSM.16.M88.4 [R23], R164 ;  /* 0x000000a417007844 */ /* 0x0003e20000000200 */
        /* <DEDUP_REMOVED lines=26> */
[----:B-1----:R-:W-:Y:S06]  /*9560*/  @!P0 BRA `(.L_x_5376) ;  /* 0x0000000000048947 */ /* 0x002fec0003800000 */
[----:B------:R-:W-:Y:S01]  /*9570*/  BPT.TRAP 0x1 ;  /* 0x000000040000795c */ /* 0x000fe20000300000 */
.L_x_5376:
[----:B------:R0:W1:Y:S01]  /*9580*/  SYNCS.PHASECHK.TRANS64.TRYWAIT P2, [UR28+0x28c50], R7 ;  /* 0x028c5007ff0075a7 */ /* 0x000062000804015c */
[----:B------:R-:W-:Y:S05]  /*9590*/  @!P0 BRA `(.L_x_5377) ;  /* 0x0000000000048947 */ /* 0x000fea0003800000 */
[----:B------:R-:W-:Y:S01]  /*95a0*/  BPT.TRAP 0x1 ;  /* 0x000000040000795c */ /* 0x000fe20000300000 */
.L_x_5377:
[----:B-1----:R-:W-:Y:S05]  /*95b0*/  @P2 BRA `(.L_x_5378) ;  /* 0x0000000000082947 */ /* 0x002fea0003800000 */
[----:B------:R-:W1:Y:S02]  /*95c0*/  SYNCS.PHASECHK.TRANS64.TRYWAIT P2, [UR28+0x28c50], R7 ;  /* 0x028c5007ff0075a7 */ /* 0x000e64000804015c */
[----:B-1----:R-:W-:Y:S05]  /*95d0*/  @!P2 BRA `(.L_x_5379) ;  /* 0x0000011c00c4a947 */ /* 0x002fea0003800000 */
.L_x_5378:
        /* <DEDUP_REMOVED lines=42> */
[----:B------:R-:W-:Y:S01]  /*9880*/  IMAD.MOV.U32 R6, RZ, RZ, R9 ;  /* 0x000000ffff067224 */ /* 0x000fe200078e0009 */
[----:B------:R-:W-:Y:S01]  /*9890*/  UMOV UR37, UR24 ;  /* 0x0000001800257c82 */ /* 0x000fe20008000000 */
[----:B------:R-:W-:-:S07]  /*98a0*/  IMAD.MOV.U32 R5, RZ, RZ, R8 ;  /* 0x000000ffff057224 */ /* 0x000fce00078e0008 */
.L_x_5363:
[----:B------:R-:W-:Y:S01]  /*98b0*/  ULDC UR6, c[0x0][0x448] ;  /* 0x0001120000067ab9 */ /* 0x000fe20000000800 */
[----:B------:R-:W-:Y:S01]  /*98c0*/  ULDC UR15, c[0x0][0x9e4] ;  /* 0x00027900000f7ab9 */ /* 0x000fe20000000800 */
[----:B------:R-:W-:Y:S02]  /*98d0*/  UISETP.NE.AND UP0, UPT, UR6, 0x1, UPT ;  /* 0x000000010600788c */ /* 0x000fe4000bf05270 */
[----:B------:R-:W-:Y:S02]  /*98e0*/  UISETP.GE.AND UP1, UPT, UR15, 0x1, UPT ;  /* 0x000000010f00788c */ /* 0x000fe4000bf26270 */
[----:B------:R-:W-:Y:S02]  /*98f0*/  UIADD3 UR11, UR42, 0x3f, URZ ;  /* 0x0000003f2a0b7890 */ /* 0x000fe4000fffe03f */
[----:B------:R-:W-:Y:S02]  /*9900*/  UIADD3 UR14, UR49, 0x1, -UR51 ;  /* 0x00000001310e7890 */ /* 0x000fe4000fffe833 */
[----:B------:R-:W-:-:S03]  /*9910*/  PLOP3.LUT P5, PT, PT, PT, UP1, 0x80, 0x0 ;  /* 0x000000000000781c */ /* 0x000fc60003faf018 */
[----:B------:R-:W-:Y:S01]  /*9920*/  @UP0 ULDC UR6, c[0x0][0x44c] ;  /* 0x0001130000060ab9 */ /* 0x000fe20000000800 */
[----:B------:R-:W-:Y:S01]  /*9930*/  @UP0 ULDC UR18, c[0x0][0x450] ;  /* 0x0001140000120ab9 */ /* 0x000fe20000000800 */
[----:B------:R-:W-:-:S04]  /*9940*/  UIMAD.WIDE.U32 UR6, UR11, UR6, URZ ;  /* 0x000000060b0672a5 */ /* 0x000fc8000f8e003f */
[----:B------:R-:W-:-:S04]  /*9950*/  @UP0 USHF.R.U32.HI UR11, URZ, UR18, UR7 ;  /* 0x000000123f0b0299 */ /* 0x000fc80008011607 */
[----:B------:R-:W-:-:S03]  /*9960*/  UIADD3 UR11, UR14, UR11, URZ ;  /* 0x0000000b0e0b7290 */ /* 0x000fc6000fffe03f */
        /* <DEDUP_REMOVED lines=13> */
.L_x_5382:
[----:B------:R-:W-:-:S11]  /*9a40*/  UISETP.NE.AND UP1, UPT, UR15, 0x1, UPT ;  /* 0x000000010f00788c */ /* 0x000fd6000bf25270 */
[----:B------:R-:W-:Y:S02]  /*9a50*/  @UP1 ULDC.64 UR18, c[0x0][0x9e8] ;  /* 0x00027a0000121ab9 */ /* 0x000fe40000000a00 */
[----:B------:R-:W-:-:S04]  /*9a60*/  UIMAD.WIDE.U32 UR6, UR11, UR18, URZ ;  /* 0x000000120b0672a5 */ /* 0x000fc8000f8e003f */
[----:B------:R-:W-:-:S12]  /*9a70*/  @UP1 USHF.R.U32.HI UR11, URZ, UR19, UR7 ;  /* 0x000000133f0b1299 */ /* 0x000fd80008011607 */
.L_x_5383:
[----:B------:R-:W-:-:S04]  /*9a80*/  UIMAD UR11, UR11, UR15, URZ ;  /* 0x0000000f0b0b72a4 */ /* 0x000fc8000f8e023f */
[----:B------:R-:W-:-:S04]  /*9a90*/  UISETP.LT.AND UP1, UPT, UR14, UR11, UPT ;  /* 0x0000000b0e00728c */ /* 0x000fc8000bf21270 */
[----:B------:R-:W-:-:S12]  /*9aa0*/  USEL UR14, UR14, UR11, !UP1 ;  /* 0x0000000b0e0e7287 */ /* 0x000fd8000c800000 */
.L_x_5381:
        /* <DEDUP_REMOVED lines=12> */
[----:B------:R-:W-:Y:S01]  /*9b70*/  UMOV UR24, UR37 ;  /* 0x0000002500187c82 */ /* 0x000fe20008000000 */
[----:B------:R-:W-:Y:S01]  /*9b80*/  ULDC UR25, c[0x0][0x9d8] ;  /* 0x0002760000197ab9 */ /* 0x000fe20000000800 */
[----:B------:R-:W-:-:S05]  /*9b90*/  ULDC UR21, c[0x0][0x988] ;  /* 0x0002620000157ab9 */ /* 0x000fca0000000800 */
.L_x_5393:
        /* <DEDUP_REMOVED lines=10> */
.L_x_5385:
[----:B------:R-:W-:Y:S01]  /*9c40*/  ULEA UR26, UR37, UR46, 0x3 ;  /* 0x0000002e251a7291 */ /* 0x000fe2000f8e183f */
[----:B0-----:R-:W-:-:S05]  /*9c50*/  IMAD.U32 R7, RZ, RZ, UR38 ;  /* 0x00000026ff077e24 */ /* 0x001fca000f8e00ff */
[----:B------:R-:W-:-:S04]  /*9c60*/  SHF.L.U32 R7, R7, 0x1f, RZ ;  /* 0x0000001f07077819 */ /* 0x000fc800000006ff */
[----:B------:R0:W3:Y:S01]  /*9c70*/  SYNCS.PHASECHK.TRANS64.TRYWAIT P2, [UR26+0x28c30], R7 ;  /* 0x028c3007ff0075a7 */ /* 0x0000e2000804015a */
[----:B------:R-:W-:Y:S05]  /*9c80*/  @!P0 BRA `(.L_x_5386) ;  /* 0x0000000000048947 */ /* 0x000fea0003800000 */
[----:B------:R-:W-:Y:S01]  /*9c90*/  BPT.TRAP 0x1 ;  /* 0x000000040000795c */ /* 0x000fe20000300000 */
.L_x_5386:
[----:B---3--:R-:W-:Y:S05]  /*9ca0*/  @P2 BRA `(.L_x_5387) ;  /* 0x0000000000082947 */ /* 0x008fea0003800000 */
[----:B------:R-:W3:Y:S02]  /*9cb0*/  SYNCS.PHASECHK.TRANS64.TRYWAIT P2, [UR26+0x28c30], R7 ;  /* 0x028c3007ff0075a7 */ /* 0x000ee4000804015a */
[----:B---3--:R-:W-:Y:S05]  /*9cc0*/  @!P2 BRA `(.L_x_5388) ;  /* 0x00000118001ca947 */ /* 0x008fea0003800000 */
.L_x_5387:
[----:B------:R-:W-:Y:S01]  /*9cd0*/  R2UR UR18, R0 ;  /* 0x00000000001272ca */ /* 0x000fe200000e0000 */
[----:B-12---:R-:W-:Y:S01]  /*9ce0*/  WARPGROUP.ARRIVE ;  /* 0x00000000000079c5 */ /* 0x006fe20000000000 */
[----:B------:R-:W-:Y:S01]  /*9cf0*/  UMOV UR19, 0x40000040 ;  /* 0x4000004000137882 */ /* 0x000fe20000000000 */
[----:B------:R-:W-:Y:S01]  /*9d00*/  UMOV UR7, 0x40000040 ;  /* 0x4000004000077882 */ /* 0x000fe20000000000 */
[----:B------:R-:W-:Y:S01]  /*9d10*/  UMOV UR11, 0x40000040 ;  /* 0x40000040000b7882 */ /* 0x000fe20000000000 */
[----:B------:R-:W-:Y:S01]  /*9d20*/  UMOV UR15, 0x40000040 ;  /* 0x40000040000f7882 */ /* 0x000fe20000000000 */
[----:B------:R-:W-:-:S07]  /*9d30*/  ISETP.NE.AND P2, PT, R17, RZ, PT ;  /* 0x000000ff1100720c */ /* 0x000fce0003f45270 */
[----:B------:R-:W-:-:S04]  /*9d40*/  ULEA UR18, UR37, UR18, 0x9 ;  /* 0x0000001225127291 */ /* 0x000fc8000f8e483f */
[----:B------:R-:W-:Y:S02]  /*9d50*/  UIADD3 UR6, UR18, 0x2, URZ ;  /* 0x0000000212067890 */ /* 0x000fe4000fffe03f */
[----:B------:R-:W-:Y:S02]  /*9d60*/  UIADD3 UR10, UR18, 0x4, URZ ;  /* 0x00000004120a7890 */ /* 0x000fe4000fffe03f */
[----:B------:R-:W-:Y:S02]  /*9d70*/  UIADD3 UR14, UR18, 0x6, URZ ;  /* 0x00000006120e7890 */ /* 0x000fe4000fffe03f */
[----:B------:R-:W-:Y:S03]  /*9d80*/  HGMMA.64x64x16.F32.BF16 R152, gdesc[UR16], RZ, !UPT, gsb0 ;  /* 0x00e00000109879f0 */ /* 0x000fe6000c0018ff */
        /* <DEDUP_REMOVED lines=8> */
[----:B------:R-:W-:-:S06]  /*9e10*/  WARPGROUP.ARRIVE ;  /* 0x00000000000079c5 */ /* 0x000fcc0000000000 */
[----:B------:R-:W-:Y:S03]  /*9e20*/  HGMMA.64x64x16.F32.BF16 R152, gdesc[UR12], R152, gsb0 ;  /* 0x00e000000c9879f0 */ /* 0x000fe60008001898 */
[----:B------:R-:W-:Y:S02]  /*9e30*/  WARPGROUP.DEPBAR.LE gsb0, 0x0 ;  /* 0x00008000000079c5 */ /* 0x000fe40000010000 */
[----:B---3--:R-:W-:Y:S01]  /*9e40*/  FMUL.FTZ R6, R152, UR25 ;  /* 0x0000001998067c20 */ /* 0x008fe20008410000 */
        /* <DEDUP_REMOVED lines=246> */
[----:B------:R-:W-:Y:S01]  /*adb0*/  FMUL.FTZ R38, R38, R8 ;  /* 0x0000000826267220 */ /* 0x000fe20000410000 */
        /* <DEDUP_REMOVED lines=120> */
.L_x_5389:
[----:B------:R1:W2:Y:S01]  /*b540*/  SYNCS.PHASECHK.TRANS64.TRYWAIT P2, [UR26+0x28c50], R7 ;  /* 0x028c5007ff0075a7 */ /* 0x0002a2000804015a */
[----:B------:R-:W-:Y:S05]  /*b550*/  @!P0 BRA `(.L_x_5390) ;  /* 0x0000000000048947 */ /* 0x000fea0003800000 */
[----:B------:R-:W-:Y:S01]  /*b560*/  BPT.TRAP 0x1 ;  /* 0x000000040000795c */ /* 0x000fe20000300000 */
.L_x_5390:
[----:B--2---:R-:W-:Y:S05]  /*b570*/  @P2 BRA `(.L_x_5391) ;  /* 0x0000000000082947 */ /* 0x004fea0003800000 */
[----:B------:R-:W2:Y:S02]  /*b580*/  SYNCS.PHASECHK.TRANS64.TRYWAIT P2, [UR26+0x28c50], R7 ;  /* 0x028c5007ff0075a7 */ /* 0x000ea4000804015a */
[----:B--2---:R-:W-:Y:S05]  /*b590*/  @!P2 BRA `(.L_x_5392) ;  /* 0x000001000000a947 */ /* 0x004fea0003800000 */
.L_x_5391:
        /* <DEDUP_REMOVED lines=40> */
[----:B------:R-:W-:-:S05]  /*b820*/  UMOV UR21, UR23 ;  /* 0x0000001700157c82 */ /* 0x000fca0008000000 */
.L_x_5384:
[----:B------:R-:W-:-:S06]  /*b830*/  UISETP.GE.AND UP1, UPT, UR21, UR48, UPT ;  /* 0x000000301500728c */ /* 0x000fcc000bf26270 */
[----:B------:R-:W-:-:S13]  /*b840*/  PLOP3.LUT P2, PT, PT, PT, UP1, 0x80, 0x0 ;  /* 0x000000000000781c */ /* 0x000fda0003f4f018 */
[----:B------:R-:W-:Y:S05]  /*b850*/  @!P2 BRA `(.L_x_5394) ;  /* 0x0000002400e4a947 */ /* 0x000fea0003800000 */
[----:B------:R-:W-:Y:S01]  /*b860*/  IMAD.MOV.U32 R10, RZ, RZ, R6 ;  /* 0x000000ffff0a7224 */ /* 0x000fe200078e0006 */
[----:B------:R-:W-:Y:S01]  /*b870*/  UMOV UR23, UR37 ;  /* 0x0000002500177c82 */ /* 0x000fe20008000000 */
[----:B------:R-:W-:Y:S01]  /*b880*/  IMAD.MOV.U32 R11, RZ, RZ, R5 ;  /* 0x000000ffff0b7224 */ /* 0x000fe200078e0005 */
[----:B------:R-:W-:Y:S01]  /*b890*/  ULDC UR24, c[0x0][0x9e4] ;  /* 0x0002790000187ab9 */ /* 0x000fe20000000800 */
[----:B------:R-:W-:Y:S01]  /*b8a0*/  ULDC UR25, c[0x0][0x9d8] ;  /* 0x0002760000197ab9 */ /* 0x000fe20000000800 */
[----:B------:R-:W-:Y:S01]  /*b8b0*/  ULDC UR22, c[0x0][0x988] ;  /* 0x0002620000167ab9 */ /* 0x000fe20000000800 */
[----:B------:R-:W-:-:S05]  /*b8c0*/  ULDC UR26, c[0x0][0x9e0] ;  /* 0x00027800001a7ab9 */ /* 0x000fca0000000800 */
.L_x_5411:
[----:B------:R-:W-:-:S04]  /*b8d0*/  UIADD3 UR37, UR23, 0x1, URZ ;  /* 0x0000000117257890 */ /* 0x000fc8000fffe03f */
[----:B------:R-:W-:-:S04]  /*b8e0*/  UISETP.NE.AND UP1, UPT, UR37, 0x2, UPT ;  /* 0x000000022500788c */ /* 0x000fc8000bf25270 */
[----:B------:R-:W-:Y:S02]  /*b8f0*/  USEL UR6, URZ, 0x1, UP1 ;  /* 0x000000013f067887 */ /* 0x000fe40008800000 */
[----:B------:R-:W-:Y:S02]  /*b900*/  USEL UR37, UR37, URZ, UP1 ;  /* 0x0000003f25257287 */ /* 0x000fe40008800000 */
[----:B------:R-:W-:Y:S01]  /*b910*/  ULOP3.LUT UR38, UR38, UR6, URZ, 0x3c, !UPT ;  /* 0x0000000626267292 */ /* 0x000fe2000f8e3c3f */
[----:B---3--:R-:W-:Y:S11]  /*b920*/  @!P0 BRA `(.L_x_5395) ;  /* 0x0000000000048947 */ /* 0x008ff60003800000 */
[----:B------:R-:W-:Y:S01]  /*b930*/  BPT.TRAP 0x1 ;  /* 0x000000040000795c */ /* 0x000fe20000300000 */
.L_x_5395:
[----:B------:R-:W-:Y:S01]  /*b940*/  ULEA UR27, UR37, UR46, 0x3 ;  /* 0x0000002e251b7291 */ /* 0x000fe2000f8e183f */
[----:B01----:R-:W-:-:S05]  /*b950*/  IMAD.U32 R7, RZ, RZ, UR38 ;  /* 0x00000026ff077e24 */ /* 0x003fca000f8e00ff */
[----:B------:R-:W-:-:S04]  /*b960*/  SHF.L.U32 R7, R7, 0x1f, RZ ;  /* 0x0000001f07077819 */ /* 0x000fc800000006ff */
[----:B------:R0:W1:Y:S01]  /*b970*/  SYNCS.PHASECHK.TRANS64.TRYWAIT P2, [UR27+0x28c30], R7 ;  /* 0x028c3007ff0075a7 */ /* 0x000062000804015b */
[----:B------:R-:W-:Y:S05]  /*b980*/  @!P0 BRA `(.L_x_5396) ;  /* 0x0000000000048947 */ /* 0x000fea0003800000 */
[----:B------:R-:W-:Y:S01]  /*b990*/  BPT.TRAP 0x1 ;  /* 0x000000040000795c */ /* 0x000fe20000300000 */
.L_x_5396:
[----:B-1----:R-:W-:Y:S05]  /*b9a0*/  @P2 BRA `(.L_x_5397) ;  /* 0x0000000000082947 */ /* 0x002fea0003800000 */
[----:B------:R-:W1:Y:S02]  /*b9b0*/  SYNCS.PHASECHK.TRANS64.TRYWAIT P2, [UR27+0x28c30], R7 ;  /* 0x028c3007ff0075a7 */ /* 0x000e64000804015b */
[----:B-1----:R-:W-:Y:S05]  /*b9c0*/  @!P2 BRA `(.L_x_5398) ;  /* 0x000000fc0008a947 */ /* 0x002fea0003800000 */
.L_x_5397:
[----:B------:R-:W-:Y:S01]  /*b9d0*/  R2UR UR18, R0 ;  /* 0x00000000001272ca */ /* 0x000fe200000e0000 */
[----:B--2---:R-:W-:Y:S01]  /*b9e0*/  WARPGROUP.ARRIVE ;  /* 0x00000000000079c5 */ /* 0x004fe20000000000 */
[----:B------:R-:W-:Y:S01]  /*b9f0*/  UMOV UR19, 0x40000040 ;  /* 0x4000004000137882 */ /* 0x000fe20000000000 */
[----:B------:R-:W-:Y:S01]  /*ba00*/  UMOV UR7, 0x40000040 ;  /* 0x4000004000077882 */ /* 0x000fe20000000000 */
[----:B------:R-:W-:Y:S01]  /*ba10*/  UMOV UR11, 0x40000040 ;  /* 0x40000040000b7882 */ /* 0x000fe20000000000 */
[----:B------:R-:W-:Y:S01]  /*ba20*/  UMOV UR15, 0x40000040 ;  /* 0x40000040000f7882 */ /* 0x000fe20000000000 */
[----:B------:R-:W-:Y:S01]  /*ba30*/  PLOP3.LUT P2, PT, PT, PT, UP0, 0x80, 0x0 ;  /* 0x000000000000781c */ /* 0x000fe20003f4f008 */
[----:B------:R-:W-:Y:S02]  /*ba40*/  IMAD.U32 R20, RZ, RZ, UR27 ;  /* 0x0000001bff147e24 */ /* 0x000fe4000f8e00ff */
[----:B------:R-:W-:-:S04]  /*ba50*/  IMAD.U32 R9, RZ, RZ, UR51 ;  /* 0x00000033ff097e24 */ /* 0x000fc8000f8e00ff */
        /* <DEDUP_REMOVED lines=20> */
[----:B------:R-:W-:Y:S02]  /*bba0*/  VIADD R172, R186, UR42 ;  /* 0x0000002abaac7c36 */ /* 0x000fe40008000000 */
[----:B------:R-:W-:Y:S01]  /*bbb0*/  FMUL.FTZ R13, R158, UR25 ;  /* 0x000000199e0d7c20 */ /* 0x000fe20008410000 */
[----:B------:R-:W-:Y:S01]  /*bbc0*/  FMUL.FTZ R158, R167, UR25 ;  /* 0x00000019a79e7c20 */ /* 0x000fe20008410000 */
[----:B------:R-:W-:Y:S01]  /*bbd0*/  FMUL.FTZ R167, R178, UR25 ;  /* 0x00000019b2a77c20 */ /* 0x000fe20008410000 */
[----:B------:R-:W-:Y:S01]  /*bbe0*/  @P2 IMAD.HI.U32 R8, R172, UR6, RZ ;  /* 0x00000006ac082c27 */ /* 0x000fe2000f8e00ff */
[----:B------:R-:W-:-:S03]  /*bbf0*/  @UP0 ULDC UR6, c[0x0][0x450] ;  /* 0x0001140000060ab9 */ /* 0x000fc60000000800 */
[----:B------:R-:W-:Y:S01]  /*bc00*/  FMUL.FTZ R5, R152, UR25 ;  /* 0x0000001998057c20 */ /* 0x000fe20008410000 */
[----:B------:R-:W-:Y:S01]  /*bc10*/  FMUL.FTZ R14, R153, UR25 ;  /* 0x00000019990e7c20 */ /* 0x000fe20008410000 */
[----:B------:R-:W-:Y:S01]  /*bc20*/  FMUL.FTZ R12, R155, UR25 ;  /* 0x000000199b0c7c20 */ /* 0x000fe20008410000 */
[----:B------:R-:W-:Y:S01]  /*bc30*/  @P2 SHF.R.U32.HI R172, RZ, UR6, R8 ;  /* 0x00000006ffac2c19 */ /* 0x000fe20008011608 */
[----:B------:R-:W-:Y:S01]  /*bc40*/  @!P1 VIADD R8, R20, 0x28c40 ;  /* 0x00028c4014089836 */ /* 0x000fe20000000000 */
[----:B------:R-:W-:Y:S01]  /*bc50*/  USHF.L.U32 UR6, UR21, 0x6, URZ ;  /* 0x0000000615067899 */ /* 0x000fe2000800063f */
[----:B------:R-:W-:Y:S01]  /*bc60*/  FMUL.FTZ R21, R156, UR25 ;  /* 0x000000199c157c20 */ /* 0x000fe20008410000 */
[----:B------:R-:W-:Y:S01]  /*bc70*/  FMUL.FTZ R152, R157, UR25 ;  /* 0x000000199d987c20 */ /* 0x000fe20008410000 */
[----:B------:R-:W2:Y:S01]  /*bc80*/  SHFL.IDX PT, R178, R172, RZ, 0x1c1f ;  /* 0x001c1fffacb27589 */ /* 0x000ea200000e0000 */
[----:B------:R-:W-:Y:S01]  /*bc90*/  @!P1 PRMT R8, RZ, 0x654, R8 ;  /* 0x00000654ff089816 */ /* 0x000fe20000000008 */
[----:B-1----:R-:W-:Y:S01]  /*bca0*/  FMUL.FTZ R6, R154, UR25 ;  /* 0x000000199a067c20 */ /* 0x002fe20008410000 */
        /* <DEDUP_REMOVED lines=20> */
[----:B------:R-:W3:Y:S01]  /*bdf0*/  MUFU.TANH R5, R5 ;  /* 0x0000000500057308 */ /* 0x000ee20000002400 */
[----:B-1----:R-:W-:-:S05]  /*be00*/  IMAD.U32 R8, RZ, RZ, UR6 ;  /* 0x00000006ff087e24 */ /* 0x002fca000f8e00ff */
[----:B------:R-:W-:Y:S02]  /*be10*/  IADD3 R8, -R2, 0x1, -R8 ;  /* 0x0000000102087810 */ /* 0x000fe40007ffe908 */
[----:B------:R-:W1:Y:S02]  /*be20*/  MUFU.TANH R14, R14 ;  /* 0x0000000e000e7308 */ /* 0x000e640000002400 */
[----:B------:R-:W-:-:S06]  /*be30*/  IADD3 R8, -R9, UR49, R8 ;  /* 0x0000003109087c10 */ /* 0x000fcc000fffe108 */
[----:B------:R-:W4:Y:S01]  /*be40*/  MUFU.TANH R6, R6 ;  /* 0x0000000600067308 */ /* 0x000f220000002400 */
[C---:B------:R-:W-:Y:S02]  /*be50*/  VIADD R182, R8.reuse, UR26 ;  /* 0x0000001a08b67c36 */ /* 0x040fe40008000000 */
[----:B------:R-:W-:Y:S02]  /*be60*/  VIADD R181, R8, UR20 ;  /* 0x0000001408b57c36 */ /* 0x000fe40008000000 */
[--C-:B--2---:R-:W-:Y:S02]  /*be70*/  IMAD.IADD R180, R182, 0x1, R178.reuse ;  /* 0x00000001b6b47824 */ /* 0x104fe400078e02b2 */
[----:B------:R-:W-:Y:S01]  /*be80*/  IMAD.IADD R179, R181, 0x1, R178 ;  /* 0x00000001b5b37824 */ /* 0x000fe200078e02b2 */
        /* <DEDUP_REMOVED lines=43> */
.L_x_5401:
[----:B------:R-:W-:-:S05]  /*c140*/  IMAD.U32 R183, RZ, RZ, UR24 ;  /* 0x00000018ffb77e24 */ /* 0x000fca000f8e00ff */
[----:B------:R-:W-:-:S13]  /*c150*/  ISETP.NE.AND P2, PT, R183, 0x1, PT ;  /* 0x00000001b700780c */ /* 0x000fda0003f45270 */
[----:B------:R-:W1:Y:S02]  /*c160*/  @P2 LDC.64 R8, c[0x0][0x9e8] ;  /* 0x00027a00ff082b82 */ /* 0x000e640000000a00 */
[----:B-1----:R-:W-:-:S05]  /*c170*/  @P2 IMAD.HI.U32 R8, R178, R8, RZ ;  /* 0x00000008b2082227 */ /* 0x002fca00078e00ff */
[----:B------:R-:W-:-:S07]  /*c180*/  @P2 SHF.R.U32.HI R178, RZ, R9, R8 ;  /* 0x00000009ffb22219 */ /* 0x000fce0000011608 */
.L_x_5402:
[----:B------:R-:W-:Y:S05]  /*c190*/  BSYNC B0 ;  /* 0x0000000000007941 */ /* 0x000fea0003800000 */
.L_x_5400:
[----:B------:R-:W-:-:S04]  /*c1a0*/  IMAD R178, R178, R183, -UR6 ;  /* 0x80000006b2b27e24 */ /* 0x000fc8000f8e02b7 */
[----:B------:R-:W-:-:S05]  /*c1b0*/  IMAD.IADD R178, R178, 0x1, -R2 ;  /* 0x00000001b2b27824 */ /* 0x000fca00078e0a02 */
[----:B------:R-:W-:Y:S02]  /*c1c0*/  VIMNMX R179, R179, R178, !PT ;  /* 0x000000b2b3b37248 */ /* 0x000fe40007fe0100 */
[----:B------:R-:W-:-:S07]  /*c1d0*/  VIADDMNMX R180, R178, R183, R180, PT ;  /* 0x000000b7b2b47246 */ /* 0x000fce00038001b4 */
.L_x_5399:
        /* <DEDUP_REMOVED lines=9> */
[C---:B------:R-:W-:Y:S02]  /*c270*/  ISETP.LT.OR P6, PT, R180.reuse, 0x2, P6 ;  /* 0x00000002b400780c */ /* 0x040fe400037c1670 */
[----:B------:R-:W-:Y:S01]  /*c280*/  ISETP.LT.OR P3, PT, R180, 0x9, P3 ;  /* 0x00000009b400780c */ /* 0x000fe20001f61670 */
[--C-:B-1----:R-:W-:Y:S01]  /*c290*/  IMAD.IADD R182, R182, 0x1, R172.reuse ;  /* 0x00000001b6b67824 */ /* 0x102fe200078e02ac */
[----:B------:R-:W-:Y:S01]  /*c2a0*/  ISETP.LT.OR P4, PT, R180, 0xa, P4 ;  /* 0x0000000ab400780c */ /* 0x000fe20002781670 */
[----:B------:R-:W-:Y:S01]  /*c2b0*/  IMAD.IADD R181, R181, 0x1, R172 ;  /* 0x00000001b5b57824 */ /* 0x000fe200078e02ac */
        /* <DEDUP_REMOVED lines=38> */
[----:B------:R-:W-:Y:S01]  /*c520*/  FSEL R177, R177, -INF , !P4 ;  /* 0xff800000b1b17808 */ /* 0x000fe20006000000 */
[----:B------:R-:W-:Y:S06]  /*c530*/  @!P5 BRA `(.L_x_5403) ;  /* 0x00000000005cd947 */ /* 0x000fec0003800000 */
        /* <DEDUP_REMOVED lines=13> */
.L_x_5405:
[----:B------:R-:W-:-:S05]  /*c610*/  IMAD.U32 R5, RZ, RZ, UR24 ;  /* 0x00000018ff057e24 */ /* 0x000fca000f8e00ff */
[----:B------:R-:W-:-:S13]  /*c620*/  ISETP.NE.AND P3, PT, R5, 0x1, PT ;  /* 0x000000010500780c */ /* 0x000fda0003f65270 */
[----:B------:R-:W0:Y:S02]  /*c630*/  @P3 LDC.64 R8, c[0x0][0x9e8] ;  /* 0x00027a00ff083b82 */ /* 0x000e240000000a00 */
[----:B0-----:R-:W-:-:S05]  /*c640*/  @P3 IMAD.HI.U32 R8, R172, R8, RZ ;  /* 0x00000008ac083227 */ /* 0x001fca00078e00ff */
[----:B------:R-:W-:-:S07]  /*c650*/  @P3 SHF.R.U32.HI R172, RZ, R9, R8 ;  /* 0x00000009ffac3219 */ /* 0x000fce0000011608 */
.L_x_5406:
[----:B------:R-:W-:Y:S05]  /*c660*/  BSYNC B0 ;  /* 0x0000000000007941 */ /* 0x000fea0003800000 */
.L_x_5404:
[----:B------:R-:W-:-:S04]  /*c670*/  IMAD R172, R172, R5, -UR6 ;  /* 0x80000006acac7e24 */ /* 0x000fc8000f8e0205 */
[----:B------:R-:W-:-:S05]  /*c680*/  IMAD.IADD R172, R172, 0x1, -R2 ;  /* 0x00000001acac7824 */ /* 0x000fca00078e0a02 */
[----:B------:R-:W-:Y:S02]  /*c690*/  VIMNMX R181, R181, R172, !PT ;  /* 0x000000acb5b57248 */ /* 0x000fe40007fe0100 */
[----:B------:R-:W-:-:S07]  /*c6a0*/  VIADDMNMX R182, R172, R5, R182, PT ;  /* 0x00000005acb67246 */ /* 0x000fce00038001b6 */
.L_x_5403:
        /* <DEDUP_REMOVED lines=22> */
[----:B------:R-:W-:Y:S02]  /*c810*/  ISETP.GT.AND P4, PT, R181, 0x1, P2 ;  /* 0x00000001b500780c */ /* 0x000fe40001784270 */
[----:B------:R-:W-:Y:S02]  /*c820*/  FMNMX.FTZ R5, R170, R5, !PT ;  /* 0x00000005aa057209 */ /* 0x000fe40007810000 */
[----:B------:R-:W-:-:S02]  /*c830*/  ISETP.LT.OR P6, PT, R182, 0x1, P6 ;  /* 0x00000001b600780c */ /* 0x000fc400037c1670 */
[----:B------:R-:W-:Y:S02]  /*c840*/  FMNMX.FTZ R5, R171, R5, !PT ;  /* 0x00000005ab057209 */ /* 0x000fe40007810000 */
[----:B------:R-:W-:Y:S02]  /*c850*/  ISETP.LT.OR P4, PT, R182, 0x2, P4 ;  /* 0x00000002b600780c */ /* 0x000fe40002781670 */
[----:B------:R-:W-:Y:S02]  /*c860*/  FMNMX.FTZ R5, R175, R5, !PT ;  /* 0x00000005af057209 */ /* 0x000fe40007810000 */
[----:B------:R-:W-:Y:S02]  /*c870*/  FSEL R12, R12, -INF , !P4 ;  /* 0xff8000000c0c7808 */ /* 0x000fe40006000000 */
[----:B------:R-:W-:Y:S02]  /*c880*/  FMNMX.FTZ R5, R176, R5, !PT ;  /* 0x00000005b0057209 */ /* 0x000fe40007810000 */
[----:B------:R-:W-:-:S02]  /*c890*/  ISETP.GT.AND P4, PT, R181, 0x10, P2 ;  /* 0x00000010b500780c */ /* 0x000fc40001784270 */
[----:B------:R-:W-:Y:S02]  /*c8a0*/  FMNMX.FTZ R5, R177, R5, !PT ;  /* 0x00000005b1057209 */ /* 0x000fe40007810000 */
[----:B------:R-:W-:-:S03]  /*c8b0*/  ISETP.LT.OR P4, PT, R182, 0x11, P4 ;  /* 0x00000011b600780c */ /* 0x000fc60002781670 */
[----:B------:R-:W0:Y:S01]  /*c8c0*/  SHFL.BFLY PT, R8, R5, 0x2, 0x1f ;  /* 0x0c401f0005087f89 */ /* 0x000e2200000e0000 */
[----:B------:R-:W-:Y:S02]  /*c8d0*/  FSEL R153, R153, -INF , !P4 ;  /* 0xff80000099997808 */ /* 0x000fe40006000000 */
[----:B------:R-:W-:-:S04]  /*c8e0*/  ISETP.GT.AND P4, PT, R181, 0x19, P2 ;  /* 0x00000019b500780c */ /* 0x000fc80001784270 */
[----:B------:R-:W-:-:S04]  /*c8f0*/  ISETP.LT.OR P4, PT, R182, 0x1a, P4 ;  /* 0x0000001ab600780c */ /* 0x000fc80002781670 */
[----:B------:R-:W-:Y:S02]  /*c900*/  FSEL R158, R158, -INF , !P4 ;  /* 0xff8000009e9e7808 */ /* 0x000fe40006000000 */
[----:B------:R-:W-:-:S04]  /*c910*/  ISETP.GT.AND P4, PT, R181, 0x28, P2 ;  /* 0x00000028b500780c */ /* 0x000fc80001784270 */
[----:B------:R-:W-:-:S04]  /*c920*/  ISETP.LT.OR P4, PT, R182, 0x29, P4 ;  /* 0x00000029b600780c */ /* 0x000fc80002781670 */
[----:B------:R-:W-:Y:S02]  /*c930*/  FSEL R163, R163, -INF , !P4 ;  /* 0xff800000a3a37808 */ /* 0x000fe40006000000 */
[----:B------:R-:W-:Y:S02]  /*c940*/  ISETP.GT.AND P4, PT, R181, 0x30, P2 ;  /* 0x00000030b500780c */ /* 0x000fe40001784270 */
[----:B0-----:R-:W-:Y:S02]  /*c950*/  FMNMX.FTZ R5, R5, R8, !PT ;  /* 0x0000000805057209 */ /* 0x001fe40007810000 */
[----:B------:R-:W-:-:S03]  /*c960*/  ISETP.LT.OR P4, PT, R182, 0x31, P4 ;  /* 0x00000031b600780c */ /* 0x000fc60002781670 */
[----:B------:R-:W0:Y:S01]  /*c970*/  SHFL.BFLY PT, R8, R5, 0x1, 0x1f ;  /* 0x0c201f0005087f89 */ /* 0x000e2200000e0000 */
[----:B------:R-:W-:Y:S02]  /*c980*/  FSEL R167, R167, -INF , !P4 ;  /* 0xff800000a7a77808 */ /* 0x000fe40006000000 */
[----:B0-----:R-:W-:-:S04]  /*c990*/  FMNMX.FTZ R5, R5, R8, !PT ;  /* 0x0000000805057209 */ /* 0x001fc80007810000 */
[C---:B------:R-:W-:Y:S01]  /*c9a0*/  FSETP.NEU.FTZ.AND P3, PT, R5.reuse, -INF , PT ;  /* 0xff8000000500780b */ /* 0x040fe20003f7d000 */
[----:B------:R-:W-:-:S03]  /*c9b0*/  FMUL.FTZ R8, R5, UR10 ;  /* 0x0000000a05087c20 */ /* 0x000fc60008410000 */
[----:B------:R-:W-:Y:S02]  /*c9c0*/  FSEL R9, R5, RZ, P3 ;  /* 0x000000ff05097208 */ /* 0x000fe40001800000 */
[----:B------:R-:W-:Y:S02]  /*c9d0*/  FSEL R8, R8, RZ, P3 ;  /* 0x000000ff08087208 */ /* 0x000fe40001800000 */
[----:B------:R-:W-:Y:S01]  /*c9e0*/  ISETP.GT.AND P3, PT, R181, 0x8, P2 ;  /* 0x00000008b500780c */ /* 0x000fe20001764270 */
[----:B------:R-:W-:Y:S02]  /*c9f0*/  FADD.FTZ R9, -R9, R11 ;  /* 0x0000000b09097221 */ /* 0x000fe40000010100 */
        /* <DEDUP_REMOVED lines=16> */
[----:B------:R-:W-:Y:S01]  /*cb00*/  FMUL.FTZ R8, R9, UR10 ;  /* 0x0000000a09087c20 */ /* 0x000fe20008410000 */
[----:B------:R-:W-:Y:S01]  /*cb10*/  MUFU.EX2 R152, R178 ;  /* 0x000000b200987308 */ /* 0x000fe20000000800 */
[----:B------:R-:W-:-:S04]  /*cb20*/  ISETP.LT.OR P3, PT, R182, 0x9, P3 ;  /* 0x00000009b600780c */ /* 0x000fc80001f61670 */
[----:B------:R-:W-:Y:S02]  /*cb30*/  FSEL R13, R13, -INF , !P3 ;  /* 0xff8000000d0d7808 */ /* 0x000fe40005800000 */
[----:B------:R-:W-:Y:S01]  /*cb40*/  ISETP.GT.AND P3, PT, R181, 0x11, P2 ;  /* 0x00000011b500780c */ /* 0x000fe20001764270 */
[----:B------:R-:W0:Y:S03]  /*cb50*/  MUFU.EX2 R8, R8 ;  /* 0x0000000800087308 */ /* 0x000e260000000800 */
[----:B------:R-:W-:-:S04]  /*cb60*/  ISETP.LT.OR P3, PT, R182, 0x12, P3 ;  /* 0x00000012b600780c */ /* 0x000fc80001f61670 */
[----:B------:R-:W-:Y:S01]  /*cb70*/  FSEL R154, R154, -INF , !P3 ;  /* 0xff8000009a9a7808 */ /* 0x000fe20005800000 */
[----:B------:R-:W1:Y:S01]  /*cb80*/  MUFU.EX2 R14, R14 ;  /* 0x0000000e000e7308 */ /* 0x000e620000000800 */
[----:B------:R-:W-:-:S04]  /*cb90*/  ISETP.GT.AND P3, PT, R181, 0x20, P2 ;  /* 0x00000020b500780c */ /* 0x000fc80001764270 */
[----:B------:R-:W-:-:S03]  /*cba0*/  ISETP.LT.OR P3, PT, R182, 0x21, P3 ;  /* 0x00000021b600780c */ /* 0x000fc60001f61670 */
[----:B------:R-:W2:Y:S01]  /*cbb0*/  MUFU.EX2 R21, R21 ;  /* 0x0000001500157308 */ /* 0x000ea20000000800 */
[----:B0-----:R-:W-:Y:S01]  /*cbc0*/  FFMA.FTZ R3, R8, R3, R152 ;  /* 0x0000000308037223 */ /* 0x001fe20000010098 */
[----:B------:R-:W-:Y:S01]  /*cbd0*/  FSEL R160, R160, -INF , !P3 ;  /* 0xff800000a0a07808 */ /* 0x000fe20005800000 */
[-C--:B------:R-:W-:Y:S01]  /*cbe0*/  FMUL.FTZ R24, R24, R8.reuse ;  /* 0x0000000818187220 */ /* 0x080fe20000410000 */
[----:B------:R-:W-:Y:S01]  /*cbf0*/  ISETP.GT.AND P3, PT, R181, 0x29, P2 ;  /* 0x00000029b500780c */ /* 0x000fe20001764270 */
[-C--:B------:R-:W-:Y:S01]  /*cc00*/  FMUL.FTZ R25, R25, R8.reuse ;  /* 0x0000000819197220 */ /* 0x080fe20000410000 */
[-C--:B------:R-:W-:Y:S01]  /*cc10*/  FMUL.FTZ R28, R28, R8.reuse ;  /* 0x000000081c1c7220 */ /* 0x080fe20000410000 */
[----:B------:R-:W-:Y:S01]  /*cc20*/  FMUL.FTZ R29, R29, R8 ;  /* 0x000000081d1d7220 */ /* 0x000fe20000410000 */
[----:B------:R-:W-:Y:S01]  /*cc30*/  ISETP.LT.OR P3, PT, R182, 0x2a, P3 ;  /* 0x0000002ab600780c */ /* 0x000fe20001f61670 */
[C---:B-1----:R-:W-:Y:S01]  /*cc40*/  FADD.FTZ R3, R14.reuse, R3 ;  /* 0x000000030e037221 */ /* 0x042fe20000010000 */
[----:B------:R-:W-:Y:S01]  /*cc50*/  F2FP.BF16.F32.PACK_AB R152, R14, R152 ;  /* 0x000000980e98723e */ /* 0x000fe200000010ff */
[----:B------:R-:W0:Y:S01]  /*cc60*/  MUFU.EX2 R11, R11 ;  /* 0x0000000b000b7308 */ /* 0x000e220000000800 */
[----:B------:R-:W-:Y:S01]  /*cc70*/  FSEL R14, R6, -INF , !P6 ;  /* 0xff800000060e7808 */ /* 0x000fe20007000000 */
[-C--:B------:R-:W-:Y:S01]  /*cc80*/  FMUL.FTZ R32, R32, R8.reuse ;  /* 0x0000000820207220 */ /* 0x080fe20000410000 */
[----:B------:R-:W-:Y:S01]  /*cc90*/  FSEL R166, R166, -INF , !P3 ;  /* 0xff800000a6a67808 */ /* 0x000fe20005800000 */
[----:B------:R-:W-:Y:S01]  /*cca0*/  FMUL.FTZ R33, R33, R8 ;  /* 0x0000000821217220 */ /* 0x000fe20000410000 */
[----:B------:R-:W-:Y:S01]  /*ccb0*/  FMNMX.FTZ R6, R14, R10, !PT ;  /* 0x0000000a0e067209 */ /* 0x000fe20007810000 */
[----:B--2---:R-:W-:Y:S01]  /*ccc0*/  FADD.FTZ R3, R21, R3 ;  /* 0x0000000315037221 */ /* 0x004fe20000010000 */
[C---:B------:R-:W-:Y:S01]  /*ccd0*/  ISETP.GT.AND P3, PT, R181.reuse, 0x31, P2 ;  /* 0x00000031b500780c */ /* 0x040fe20001764270 */
[----:B------:R-:W1:Y:S01]  /*cce0*/  MUFU.EX2 R156, R156 ;  /* 0x0000009c009c7308 */ /* 0x000e620000000800 */
[----:B------:R-:W-:Y:S01]  /*ccf0*/  FMNMX.FTZ R6, R12, R6, !PT ;  /* 0x000000060c067209 */ /* 0x000fe20007810000 */
[-C--:B------:R-:W-:Y:S01]  /*cd00*/  FMUL.FTZ R36, R36, R8.reuse ;  /* 0x0000000824247220 */ /* 0x080fe20000410000 */
[----:B------:R-:W-:Y:S01]  /*cd10*/  ISETP.GT.AND P6, PT, R181, 0x38, P2 ;  /* 0x00000038b500780c */ /* 0x000fe200017c4270 */
[----:B------:R-:W-:Y:S01]  /*cd20*/  FMUL.FTZ R37, R37, R8 ;  /* 0x0000000825257220 */ /* 0x000fe20000410000 */
[----:B------:R-:W-:Y:S01]  /*cd30*/  FMNMX.FTZ R6, R13, R6, !PT ;  /* 0x000000060d067209 */ /* 0x000fe20007810000 */
[----:B------:R-:W-:Y:S01]  /*cd40*/  FMUL.FTZ R40, R40, R8 ;  /* 0x0000000828287220 */ /* 0x000fe20000410000 */
[----:B------:R-:W-:Y:S01]  /*cd50*/  ISETP.LT.OR P3, PT, R182, 0x32, P3 ;  /* 0x00000032b600780c */ /* 0x000fe20001f61670 */
[----:B------:R-:W2:Y:S01]  /*cd60*/  MUFU.EX2 R157, R157 ;  /* 0x0000009d009d7308 */ /* 0x000ea20000000800 */
[----:B------:R-:W-:Y:S01]  /*cd70*/  FMNMX.FTZ R6, R15, R6, !PT ;  /* 0x000000060f067209 */ /* 0x000fe20007810000 */
[----:B0-----:R-:W-:Y:S01]  /*cd80*/  FADD.FTZ R3, R11, R3 ;  /* 0x000000030b037221 */ /* 0x001fe20000010000 */
[----:B------:R-:W-:Y:S01]  /*cd90*/  ISETP.GT.AND P2, PT, R181, 0x39, P2 ;  /* 0x00000039b500780c */ /* 0x000fe20001744270 */
[----:B------:R-:W-:Y:S01]  /*cda0*/  FMUL.FTZ R41, R41, R8 ;  /* 0x0000000829297220 */ /* 0x000fe20000410000 */
[----:B------:R-:W-:Y:S01]  /*cdb0*/  FMNMX.FTZ R6, R153, R6, !PT ;  /* 0x0000000699067209 */ /* 0x000fe20007810000 */
[----:B------:R-:W-:Y:S01]  /*cdc0*/  FMUL.FTZ R44, R44, R8 ;  /* 0x000000082c2c7220 */ /* 0x000fe20000410000 */
[----:B------:R-:W-:Y:S01]  /*cdd0*/  ISETP.LT.OR P6, PT, R182, 0x39, P6 ;  /* 0x00000039b600780c */ /* 0x000fe200037c1670 */
[----:B------:R-:W0:Y:S01]  /*cde0*/  MUFU.EX2 R159, R159 ;  /* 0x0000009f009f7308 */ /* 0x000e220000000800 */
[----:B------:R-:W-:Y:S01]  /*cdf0*/  FMNMX.FTZ R6, R154, R6, !PT ;  /* 0x000000069a067209 */ /* 0x000fe20007810000 */
[----:B-1----:R-:W-:Y:S01]  /*ce00*/  FADD.FTZ R3, R156, R3 ;  /* 0x000000039c037221 */ /* 0x002fe20000010000 */
[----:B------:R-:W-:Y:S01]  /*ce10*/  FSEL R169, R169, -INF , !P3 ;  /* 0xff800000a9a97808 */ /* 0x000fe20005800000 */
[----:B------:R-:W-:Y:S01]  /*ce20*/  FMUL.FTZ R45, R45, R8 ;  /* 0x000000082d2d7220 */ /* 0x000fe20000410000 */
[----:B------:R-:W-:Y:S01]  /*ce30*/  FMNMX.FTZ R6, R155, R6, !PT ;  /* 0x000000069b067209 */ /* 0x000fe20007810000 */
[----:B------:R-:W-:Y:S01]  /*ce40*/  FMUL.FTZ R48, R48, R8 ;  /* 0x0000000830307220 */ /* 0x000fe20000410000 */
[----:B------:R-:W-:Y:S01]  /*ce50*/  ISETP.LT.OR P2, PT, R182, 0x3a, P2 ;  /* 0x0000003ab600780c */ /* 0x000fe20001741670 */
[----:B------:R-:W1:Y:S01]  /*ce60*/  MUFU.EX2 R162, R162 ;  /* 0x000000a200a27308 */ /* 0x000e620000000800 */
[----:B------:R-:W-:Y:S01]  /*ce70*/  FMNMX.FTZ R6, R158, R6, !PT ;  /* 0x000000069e067209 */ /* 0x000fe20007810000 */
[----:B--2---:R-:W-:Y:S01]  /*ce80*/  FADD.FTZ R3, R157, R3 ;  /* 0x000000039d037221 */ /* 0x004fe20000010000 */
[----:B------:R-:W-:Y:S01]  /*ce90*/  FSEL R173, R173, -INF , !P6 ;  /* 0xff800000adad7808 */ /* 0x000fe20007000000 */
[----:B------:R-:W-:Y:S01]  /*cea0*/  FMUL.FTZ R49, R49, R8 ;  /* 0x0000000831317220 */ /* 0x000fe20000410000 */
[----:B------:R-:W-:Y:S01]  /*ceb0*/  FMNMX.FTZ R6, R160, R6, !PT ;  /* 0x00000006a0067209 */ /* 0x000fe20007810000 */
[----:B------:R-:W-:Y:S01]  /*cec0*/  FMUL.FTZ R52, R52, R8 ;  /* 0x0000000834347220 */ /* 0x000fe20000410000 */
[----:B------:R-:W-:Y:S01]  /*ced0*/  FSEL R174, R174, -INF , !P2 ;  /* 0xff800000aeae7808 */ /* 0x000fe20005000000 */
[----:B------:R-:W2:Y:S01]  /*cee0*/  MUFU.EX2 R164, R164 ;  /* 0x000000a400a47308 */ /* 0x000ea20000000800 */
[----:B------:R-:W-:Y:S01]  /*cef0*/  FMNMX.FTZ R6, R161, R6, !PT ;  /* 0x00000006a1067209 */ /* 0x000fe20007810000 */
[----:B0-----:R-:W-:Y:S01]  /*cf00*/  FADD.FTZ R3, R159, R3 ;  /* 0x000000039f037221 */ /* 0x001fe20000010000 */
[----:B------:R-:W-:Y:S01]  /*cf10*/  ISETP.NE.AND P3, PT, R17, RZ, PT ;  /* 0x000000ff1100720c */ /* 0x000fe20003f65270 */
[----:B------:R-:W-:Y:S01]  /*cf20*/  FMUL.FTZ R53, R53, R8 ;  /* 0x0000000835357220 */ /* 0x000fe20000410000 */
[----:B------:R-:W-:Y:S01]  /*cf30*/  FMNMX.FTZ R6, R163, R6, !PT ;  /* 0x00000006a3067209 */ /* 0x000fe20007810000 */
[----:B------:R-:W-:Y:S01]  /*cf40*/  FMUL.FTZ R56, R56, R8 ;  /* 0x0000000838387220 */ /* 0x000fe20000410000 */
[----:B------:R-:W-:Y:S01]  /*cf50*/  F2FP.BF16.F32.PACK_AB R156, R157, R156 ;  /* 0x0000009c9d9c723e */ /* 0x000fe200000010ff */
[----:B------:R-:W0:Y:S01]  /*cf60*/  MUFU.EX2 R165, R165 ;  /* 0x000000a500a57308 */ /* 0x000e220000000800 */
[----:B------:R-:W-:Y:S01]  /*cf70*/  FMNMX.FTZ R6, R166, R6, !PT ;  /* 0x00000006a6067209 */ /* 0x000fe20007810000 */
[----:B-1----:R-:W-:Y:S01]  /*cf80*/  FADD.FTZ R3, R162, R3 ;  /* 0x00000003a2037221 */ /* 0x002fe20000010000 */
[-C--:B------:R-:W-:Y:S01]  /*cf90*/  FMUL.FTZ R57, R57, R8.reuse ;  /* 0x0000000839397220 */ /* 0x080fe20000410000 */
[----:B------:R-:W-:Y:S01]  /*cfa0*/  FMUL.FTZ R60, R60, R8 ;  /* 0x000000083c3c7220 */ /* 0x000fe20000410000 */
[----:B------:R-:W-:Y:S01]  /*cfb0*/  FMNMX.FTZ R6, R167, R6, !PT ;  /* 0x00000006a7067209 */ /* 0x000fe20007810000 */
[-C--:B------:R-:W-:Y:S01]  /*cfc0*/  FMUL.FTZ R61, R61, R8.reuse ;  /* 0x000000083d3d7220 */ /* 0x080fe20000410000 */
[----:B------:R-:W-:Y:S01]  /*cfd0*/  FMUL.FTZ R64, R64, R8 ;  /* 0x0000000840407220 */ /* 0x000fe20000410000 */
[----:B------:R-:W1:Y:S01]  /*cfe0*/  MUFU.EX2 R168, R168 ;  /* 0x000000a800a87308 */ /* 0x000e620000000800 */
[----:B------:R-:W-:Y:S01]  /*cff0*/  FMNMX.FTZ R6, R169, R6, !PT ;  /* 0x00000006a9067209 */ /* 0x000fe20007810000 */
[----:B--2---:R-:W-:Y:S01]  /*d000*/  FADD.FTZ R3, R164, R3 ;  /* 0x00000003a4037221 */ /* 0x004fe20000010000 */
[-C--:B------:R-:W-:Y:S01]  /*d010*/  FMUL.FTZ R65, R65, R8.reuse ;  /* 0x0000000841417220 */ /* 0x080fe20000410000 */
[----:B------:R-:W-:Y:S01]  /*d020*/  FMUL.FTZ R68, R68, R8 ;  /* 0x0000000844447220 */ /* 0x000fe20000410000 */
[----:B------:R-:W-:Y:S01]  /*d030*/  FMNMX.FTZ R6, R173, R6, !PT ;  /* 0x00000006ad067209 */ /* 0x000fe20007810000 */
[-C--:B------:R-:W-:Y:S01]  /*d040*/  FMUL.FTZ R69, R69, R8.reuse ;  /* 0x0000000845457220 */ /* 0x080fe20000410000 */
[----:B------:R-:W-:Y:S01]  /*d050*/  FMUL.FTZ R72, R72, R8 ;  /* 0x0000000848487220 */ /* 0x000fe20000410000 */
[----:B------:R-:W2:Y:S01]  /*d060*/  MUFU.EX2 R170, R170 ;  /* 0x000000aa00aa7308 */ /* 0x000ea20000000800 */
[----:B------:R-:W-:Y:S01]  /*d070*/  FMNMX.FTZ R6, R174, R6, !PT ;  /* 0x00000006ae067209 */ /* 0x000fe20007810000 */
[----:B0-----:R-:W-:Y:S01]  /*d080*/  FADD.FTZ R3, R165, R3 ;  /* 0x00000003a5037221 */ /* 0x001fe20000010000 */
[-C--:B------:R-:W-:Y:S01]  /*d090*/  FMUL.FTZ R73, R73, R8.reuse ;  /* 0x0000000849497220 */ /* 0x080fe20000410000 */
[-C--:B------:R-:W-:Y:S01]  /*d0a0*/  FMUL.FTZ R76, R76, R8.reuse ;  /* 0x000000084c4c7220 */ /* 0x080fe20000410000 */
[-C--:B------:R-:W-:Y:S01]  /*d0b0*/  FMUL.FTZ R77, R77, R8.reuse ;  /* 0x000000084d4d7220 */ /* 0x080fe20000410000 */
[----:B------:R-:W0:Y:S01]  /*d0c0*/  SHFL.BFLY PT, R9, R6, 0x2, 0x1f ;  /* 0x0c401f0006097f89 */ /* 0x000e2200000e0000 */
        /* <DEDUP_REMOVED lines=17> */
[----:B------:R-:W-:Y:S01]  /*d1e0*/  MUFU.EX2 R177, R177 ;  /* 0x000000b100b17308 */ /* 0x000fe20000000800 */
[----:B---3--:R-:W-:Y:S01]  /*d1f0*/  FADD.FTZ R3, R171, R3 ;  /* 0x00000003ab037221 */ /* 0x008fe20000010000 */
[-C--:B------:R-:W-:Y:S01]  /*d200*/  FMUL.FTZ R105, R105, R8.reuse ;  /* 0x0000000869697220 */ /* 0x080fe20000410000 */
[-C--:B------:R-:W-:Y:S01]  /*d210*/  FMUL.FTZ R108, R108, R8.reuse ;  /* 0x000000086c6c7220 */ /* 0x080fe20000410000 */
[-C--:B------:R-:W-:Y:S01]  /*d220*/  FMUL.FTZ R109, R109, R8.reuse ;  /* 0x000000086d6d7220 */ /* 0x080fe20000410000 */
[-C--:B------:R-:W-:Y:S01]  /*d230*/  FMUL.FTZ R112, R112, R8.reuse ;  /* 0x0000000870707220 */ /* 0x080fe20000410000 */
[----:B0-----:R-:W-:Y:S01]  /*d240*/  FMNMX.FTZ R6, R6, R9, !PT ;  /* 0x0000000906067209 */ /* 0x001fe20007810000 */
[-C--:B------:R-:W-:Y:S01]  /*d250*/  FMUL.FTZ R113, R113, R8.reuse ;  /* 0x0000000871717220 */ /* 0x080fe20000410000 */
[-C--:B------:R-:W-:Y:S01]  /*d260*/  FMUL.FTZ R116, R116, R8.reuse ;  /* 0x0000000874747220 */ /* 0x080fe20000410000 */
[----:B-1----:R-:W-:Y:S01]  /*d270*/  FADD.FTZ R3, R175, R3 ;  /* 0x00000003af037221 */ /* 0x002fe20000010000 */
[-C--:B------:R-:W-:Y:S01]  /*d280*/  FMUL.FTZ R117, R117, R8.reuse ;  /* 0x0000000875757220 */ /* 0x080fe20000410000 */
[----:B------:R-:W0:Y:S01]  /*d290*/  SHFL.BFLY PT, R9, R6, 0x1, 0x1f ;  /* 0x0c201f0006097f89 */ /* 0x000e2200000e0000 */
        /* <DEDUP_REMOVED lines=16> */
[----:B0-----:R-:W-:-:S04]  /*d3a0*/  FMNMX.FTZ R6, R6, R9, !PT ;  /* 0x0000000906067209 */ /* 0x001fc80007810000 */
[C---:B------:R-:W-:Y:S01]  /*d3b0*/  FSETP.NEU.FTZ.AND P2, PT, R6.reuse, -INF , PT ;  /* 0xff8000000600780b */ /* 0x040fe20003f5d000 */
[----:B------:R-:W-:-:S03]  /*d3c0*/  FMUL.FTZ R172, R6, UR10 ;  /* 0x0000000a06ac7c20 */ /* 0x000fc60008410000 */
[----:B------:R-:W-:Y:S02]  /*d3d0*/  FSEL R9, R6, RZ, P2 ;  /* 0x000000ff06097208 */ /* 0x000fe40001000000 */
[----:B------:R-:W-:-:S03]  /*d3e0*/  FSEL R172, R172, RZ, P2 ;  /* 0x000000ffacac7208 */ /* 0x000fc60001000000 */
[----:B------:R-:W-:Y:S01]  /*d3f0*/  FADD.FTZ R9, -R9, R10 ;  /* 0x0000000a09097221 */ /* 0x000fe20000010100 */
[----:B------:R-:W-:Y:S02]  /*d400*/  IMAD.U32 R10, RZ, RZ, UR23 ;  /* 0x00000017ff0a7e24 */ /* 0x000fe4000f8e00ff */
[--C-:B------:R-:W-:Y:S01]  /*d410*/  FFMA.FTZ R14, R14, UR10, -R172.reuse ;  /* 0x0000000a0e0e7c23 */ /* 0x100fe200080108ac */
[--C-:B------:R-:W-:Y:S01]  /*d420*/  FFMA.FTZ R12, R12, UR10, -R172.reuse ;  /* 0x0000000a0c0c7c23 */ /* 0x100fe200080108ac */
[----:B------:R-:W-:Y:S01]  /*d430*/  FMUL.FTZ R9, R9, UR10 ;  /* 0x0000000a09097c20 */ /* 0x000fe20008410000 */
[----:B------:R-:W-:Y:S01]  /*d440*/  FFMA.FTZ R13, R13, UR10, -R172 ;  /* 0x0000000a0d0d7c23 */ /* 0x000fe200080108ac */
[----:B------:R-:W-:Y:S02]  /*d450*/  @!P3 IMAD R10, R10, 0x40, R16 ;  /* 0x000000400a0ab824 */ /* 0x000fe400078e0210 */
[--C-:B------:R-:W-:Y:S01]  /*d460*/  FFMA.FTZ R15, R15, UR10, -R172.reuse ;  /* 0x0000000a0f0f7c23 */ /* 0x100fe200080108ac */
[----:B------:R-:W-:Y:S01]  /*d470*/  MUFU.EX2 R14, R14 ;  /* 0x0000000e000e7308 */ /* 0x000fe20000000800 */
[--C-:B------:R-:W-:Y:S01]  /*d480*/  FFMA.FTZ R153, R153, UR10, -R172.reuse ;  /* 0x0000000a99997c23 */ /* 0x100fe200080108ac */
[--C-:B------:R-:W-:Y:S01]  /*d490*/  FFMA.FTZ R155, R155, UR10, -R172.reuse ;  /* 0x0000000a9b9b7c23 */ /* 0x100fe200080108ac */
[----:B------:R-:W-:Y:S01]  /*d4a0*/  @!P3 LEA R10, R10, UR46, 0x2 ;  /* 0x0000002e0a0abc11 */ /* 0x000fe2000f8e10ff */
[--C-:B------:R-:W-:Y:S01]  /*d4b0*/  FFMA.FTZ R178, R158, UR10, -R172.reuse ;  /* 0x0000000a9eb27c23 */ /* 0x100fe200080108ac */
[----:B------:R-:W-:Y:S01]  /*d4c0*/  F2FP.BF16.F32.PACK_AB R158, R162, R159 ;  /* 0x0000009fa29e723e */ /* 0x000fe200000010ff */
[--C-:B------:R-:W-:Y:S01]  /*d4d0*/  FFMA.FTZ R179, R160, UR10, -R172.reuse ;  /* 0x0000000aa0b37c23 */ /* 0x100fe200080108ac */
[--C-:B------:R-:W-:Y:S01]  /*d4e0*/  FFMA.FTZ R161, R161, UR10, -R172.reuse ;  /* 0x0000000aa1a17c23 */ /* 0x100fe200080108ac */
[----:B------:R-:W0:Y:S01]  /*d4f0*/  MUFU.EX2 R9, R9 ;  /* 0x0000000900097308 */ /* 0x000e220000000800 */
[----:B------:R-:W-:Y:S01]  /*d500*/  @!P3 STS [R10+0x28800], R8 ;  /* 0x028800080a00b388 */ /* 0x000fe20000000800 */
[--C-:B------:R-:W-:Y:S01]  /*d510*/  FFMA.FTZ R163, R163, UR10, -R172.reuse ;  /* 0x0000000aa3a37c23 */ /* 0x100fe200080108ac */
[--C-:B------:R-:W-:Y:S01]  /*d520*/  FFMA.FTZ R180, R166, UR10, -R172.reuse ;  /* 0x0000000aa6b47c23 */ /* 0x100fe200080108ac */
[--C-:B------:R-:W-:Y:S01]  /*d530*/  FFMA.FTZ R167, R167, UR10, -R172.reuse ;  /* 0x0000000aa7a77c23 */ /* 0x100fe200080108ac */
[--C-:B------:R-:W-:Y:S01]  /*d540*/  FFMA.FTZ R169, R169, UR10, -R172.reuse ;  /* 0x0000000aa9a97c23 */ /* 0x100fe200080108ac */
[----:B------:R-:W-:Y:S01]  /*d550*/  F2FP.BF16.F32.PACK_AB R160, R165, R164 ;  /* 0x000000a4a5a0723e */ /* 0x000fe200000010ff */
[----:B------:R-:W-:Y:S01]  /*d560*/  FFMA.FTZ R173, R173, UR10, -R172 ;  /* 0x0000000aadad7c23 */ /* 0x000fe200080108ac */
[----:B------:R-:W1:Y:S01]  /*d570*/  MUFU.EX2 R12, R12 ;  /* 0x0000000c000c7308 */ /* 0x000e620000000800 */
[----:B------:R-:W-:-:S02]  /*d580*/  F2FP.BF16.F32.PACK_AB R162, R170, R168 ;  /* 0x000000a8aaa2723e */ /* 0x000fc400000010ff */
[----:B------:R-:W-:-:S05]  /*d590*/  F2FP.BF16.F32.PACK_AB R164, R175, R171 ;  /* 0x000000abafa4723e */ /* 0x000fca00000010ff */
[----:B------:R-:W2:Y:S01]  /*d5a0*/  MUFU.EX2 R13, R13 ;  /* 0x0000000d000d7308 */ /* 0x000ea20000000800 */
[----:B0-----:R0:W-:Y:S01]  /*d5b0*/  @!P3 STS [R10+0x28820], R9 ;  /* 0x028820090a00b388 */ /* 0x0011e20000000800 */
[----:B------:R-:W-:Y:S01]  /*d5c0*/  FFMA.FTZ R4, R9, R4, R14 ;  /* 0x0000000409047223 */ /* 0x000fe2000001000e */
[-C--:B------:R-:W-:Y:S01]  /*d5d0*/  FMUL.FTZ R26, R26, R9.reuse ;  /* 0x000000091a1a7220 */ /* 0x080fe20000410000 */
[-C--:B------:R-:W-:Y:S01]  /*d5e0*/  FMUL.FTZ R27, R27, R9.reuse ;  /* 0x000000091b1b7220 */ /* 0x080fe20000410000 */
[-C--:B------:R-:W-:Y:S01]  /*d5f0*/  FMUL.FTZ R30, R30, R9.reuse ;  /* 0x000000091e1e7220 */ /* 0x080fe20000410000 */
[-C--:B------:R-:W-:Y:S01]  /*d600*/  FMUL.FTZ R31, R31, R9.reuse ;  /* 0x000000091f1f7220 */ /* 0x080fe20000410000 */
[-C--:B------:R-:W-:Y:S01]  /*d610*/  FMUL.FTZ R34, R34, R9.reuse ;  /* 0x0000000922227220 */ /* 0x080fe20000410000 */
[----:B------:R-:W3:Y:S01]  /*d620*/  MUFU.EX2 R15, R15 ;  /* 0x0000000f000f7308 */ /* 0x000ee20000000800 */
[----:B-1----:R-:W-:Y:S01]  /*d630*/  FADD.FTZ R4, R12, R4 ;  /* 0x000000040c047221 */ /* 0x002fe20000010000 */
[----:B------:R-:W-:Y:S01]  /*d640*/  FMUL.FTZ R35, R35, R9 ;  /* 0x0000000923237220 */ /* 0x000fe20000410000 */
[--C-:B0-----:R-:W-:Y:S01]  /*d650*/  FFMA.FTZ R10, R154, UR10, -R172.reuse ;  /* 0x0000000a9a0a7c23 */ /* 0x101fe200080108ac */
[----:B------:R-:W-:Y:S01]  /*d660*/  FFMA.FTZ R172, R174, UR10, -R172 ;  /* 0x0000000aaeac7c23 */ /* 0x000fe200080108ac */
[----:B------:R-:W-:Y:S01]  /*d670*/  F2FP.BF16.F32.PACK_AB R154, R11, R21 ;  /* 0x000000150b9a723e */ /* 0x000fe200000010ff */
[-C--:B------:R-:W-:Y:S01]  /*d680*/  FMUL.FTZ R38, R38, R9.reuse ;  /* 0x0000000926267220 */ /* 0x080fe20000410000 */
[-C--:B------:R-:W-:Y:S01]  /*d690*/  FMUL.FTZ R39, R39, R9.reuse ;  /* 0x0000000927277220 */ /* 0x080fe20000410000 */
[----:B------:R0:W1:Y:S01]  /*d6a0*/  MUFU.EX2 R157, R153 ;  /* 0x00000099009d7308 */ /* 0x0000620000000800 */
        /* <DEDUP_REMOVED lines=8> */
[----:B---3--:R-:W-:Y:S01]  /*d730*/  FADD.FTZ R4, R15, R4 ;  /* 0x000000040f047221 */ /* 0x008fe20000010000 */
[----:B0-----:R-:W-:Y:S01]  /*d740*/  F2FP.BF16.F32.PACK_AB R153, R12, R14 ;  /* 0x0000000e0c99723e */ /* 0x001fe200000010ff */
        /* <DEDUP_REMOVED lines=12> */
[----:B------:R-:W-:Y:S01]  /*d810*/  FMUL.FTZ R74, R74, R9 ;  /* 0x000000094a4a7220 */ /* 0x000fe20000410000 */
[----:B------:R-:W1:Y:S01]  /*d820*/  MUFU.EX2 R178, R178 ;  /* 0x000000b200b27308 */ /* 0x000e620000000800 */
[C---:B--2---:R-:W-:Y:S01]  /*d830*/  FADD.FTZ R4, R10.reuse, R4 ;  /* 0x000000040a047221 */ /* 0x044fe20000010000 */
[----:B0-----:R-:W-:Y:S01]  /*d840*/  F2FP.BF16.F32.PACK_AB R155, R15, R13 ;  /* 0x0000000d0f9b723e */ /* 0x001fe200000010ff */
[----:B------:R-:W-:Y:S01]  /*d850*/  BAR.SYNC.DEFER_BLOCKING 0xf, 0x100 ;  /* 0x03c4000000007b1d */ /* 0x000fe20000010000 */
[----:B------:R-:W-:Y:S01]  /*d860*/  F2FP.BF16.F32.PACK_AB R157, R10, R157 ;  /* 0x0000009d0a9d723e */ /* 0x000fe200000010ff */
        /* <DEDUP_REMOVED lines=11> */
[----:B------:R-:W-:Y:S01]  /*d920*/  FMUL.FTZ R94, R94, R9 ;  /* 0x000000095e5e7220 */ /* 0x000fe20000410000 */
[----:B------:R-:W2:Y:S01]  /*d930*/  MUFU.EX2 R161, R161 ;  /* 0x000000a100a17308 */ /* 0x000ea20000000800 */
[C---:B-1----:R-:W-:Y:S01]  /*d940*/  FADD.FTZ R4, R178.reuse, R4 ;  /* 0x00000004b2047221 */ /* 0x042fe20000010000 */
[----:B------:R-:W-:Y:S01]  /*d950*/  F2FP.BF16.F32.PACK_AB R159, R178, R159 ;  /* 0x0000009fb29f723e */ /* 0x000fe200000010ff */
[-C--:B------:R-:W-:Y:S01]  /*d960*/  FMUL.FTZ R95, R95, R9.reuse ;  /* 0x000000095f5f7220 */ /* 0x080fe20000410000 */
[-C--:B------:R-:W-:Y:S01]  /*d970*/  FMUL.FTZ R98, R98, R9.reuse ;  /* 0x0000000962627220 */ /* 0x080fe20000410000 */
[-C--:B------:R-:W-:Y:S01]  /*d980*/  FMUL.FTZ R99, R99, R9.reuse ;  /* 0x0000000963637220 */ /* 0x080fe20000410000 */
[-C--:B------:R-:W-:Y:S01]  /*d990*/  FMUL.FTZ R102, R102, R9.reuse ;  /* 0x0000000966667220 */ /* 0x080fe20000410000 */
[-C--:B------:R-:W-:Y:S01]  /*d9a0*/  FMUL.FTZ R103, R103, R9.reuse ;  /* 0x0000000967677220 */ /* 0x080fe20000410000 */
[----:B------:R-:W1:Y:S01]  /*d9b0*/  MUFU.EX2 R163, R163 ;  /* 0x000000a300a37308 */ /* 0x000e620000000800 */
[----:B0-----:R-:W-:Y:S01]  /*d9c0*/  FADD.FTZ R4, R179, R4 ;  /* 0x00000004b3047221 */ /* 0x001fe20000010000 */
[----:B------:R0:W-:Y:S01]  /*d9d0*/  STSM.16.M88.4 [R19+0x26800], R152 ;  /* 0x0268009813007844 */ /* 0x0001e20000000200 */
[-C--:B------:R-:W-:Y:S01]  /*d9e0*/  FMUL.FTZ R106, R106, R9.reuse ;  /* 0x000000096a6a7220 */ /* 0x080fe20000410000 */
[-C--:B------:R-:W-:Y:S01]  /*d9f0*/  FMUL.FTZ R107, R107, R9.reuse ;  /* 0x000000096b6b7220 */ /* 0x080fe20000410000 */
[-C--:B------:R-:W-:Y:S01]  /*da00*/  FMUL.FTZ R110, R110, R9.reuse ;  /* 0x000000096e6e7220 */ /* 0x080fe20000410000 */
[----:B------:R0:W-:Y:S01]  /*da10*/  STSM.16.M88.4 [R184], R156 ;  /* 0x0000009cb8007844 */ /* 0x0001e20000000200 */
[----:B------:R-:W-:Y:S01]  /*da20*/  FMUL.FTZ R111, R111, R9 ;  /* 0x000000096f6f7220 */ /* 0x000fe20000410000 */
[----:B------:R-:W3:Y:S01]  /*da30*/  MUFU.EX2 R180, R180 ;  /* 0x000000b400b47308 */ /* 0x000ee20000000800 */
        /* <DEDUP_REMOVED lines=24> */
[----:B--2---:R-:W-:Y:S01]  /*dbc0*/  FADD.FTZ R4, R165, R4 ;  /* 0x00000004a5047221 */ /* 0x004fe20000010000 */
[-C--:B------:R-:W-:Y:S01]  /*dbd0*/  FMUL.FTZ R143, R143, R9.reuse ;  /* 0x000000098f8f7220 */ /* 0x080fe20000410000 */
[-C--:B------:R-:W-:Y:S01]  /*dbe0*/  FMUL.FTZ R146, R146, R9.reuse ;  /* 0x0000000992927220 */ /* 0x080fe20000410000 */
[-C--:B------:R-:W-:Y:S01]  /*dbf0*/  FMUL.FTZ R147, R147, R9.reuse ;  /* 0x0000000993937220 */ /* 0x080fe20000410000 */
[-C--:B------:R-:W-:Y:S01]  /*dc00*/  FMUL.FTZ R150, R150, R9.reuse ;  /* 0x0000000996967220 */ /* 0x080fe20000410000 */
[----:B------:R-:W-:-:S02]  /*dc10*/  FMUL.FTZ R151, R151, R9 ;  /* 0x0000000997977220 */ /* 0x000fc40000410000 */
[----:B------:R-:W2:Y:S01]  /*dc20*/  MUFU.EX2 R167, R173 ;  /* 0x000000ad00a77308 */ /* 0x000ea20000000800 */
[C---:B-1----:R-:W-:Y:S01]  /*dc30*/  FADD.FTZ R4, R169.reuse, R4 ;  /* 0x00000004a9047221 */ /* 0x042fe20000010000 */
[----:B------:R-:W-:-:S06]  /*dc40*/  F2FP.BF16.F32.PACK_AB R165, R169, R165 ;  /* 0x000000a5a9a5723e */ /* 0x000fcc00000010ff */
[----:B------:R-:W1:Y:S01]  /*dc50*/  MUFU.EX2 R172, R172 ;  /* 0x000000ac00ac7308 */ /* 0x000e620000000800 */
[----:B---3--:R-:W-:Y:S01]  /*dc60*/  FADD.FTZ R3, R166, R3 ;  /* 0x00000003a6037221 */ /* 0x008fe20000010000 */
[----:B------:R-:W-:-:S03]  /*dc70*/  F2FP.BF16.F32.PACK_AB R166, R177, R166 ;  /* 0x000000a6b1a6723e */ /* 0x000fc600000010ff */
[----:B------:R-:W-:Y:S01]  /*dc80*/  FADD.FTZ R3, R177, R3 ;  /* 0x00000003b1037221 */ /* 0x000fe20000010000 */
[----:B--2---:R-:W-:Y:S01]  /*dc90*/  FADD.FTZ R11, R167, R4 ;  /* 0x00000004a70b7221 */ /* 0x004fe20000010000 */
[----:B-1----:R-:W-:-:S03]  /*dca0*/  F2FP.BF16.F32.PACK_AB R167, R172, R167 ;  /* 0x000000a7aca7723e */ /* 0x002fc600000010ff */
[----:B------:R-:W-:Y:S02]  /*dcb0*/  FADD.FTZ R4, R172, R11 ;  /* 0x0000000bac047221 */ /* 0x000fe40000010000 */
[----:B------:R0:W-:Y:S01]  /*dcc0*/  STSM.16.M88.4 [R23], R164 ;  /* 0x000000a417007844 */ /* 0x0001e20000000200 */
[----:B------:R-:W-:Y:S05]  /*dcd0*/  @!P0 BRA `(.L_x_5407) ;  /* 0x0000000000048947 */ /* 0x000fea0003800000 */
[----:B------:R-:W-:Y:S01]  /*dce0*/  BPT.TRAP 0x1 ;  /* 0x000000040000795c */ /* 0x000fe20000300000 */
.L_x_5407:
[----:B------:R1:W2:Y:S01]  /*dcf0*/  SYNCS.PHASECHK.TRANS64.TRYWAIT P2, [UR27+0x28c50], R7 ;  /* 0x028c5007ff0075a7 */ /* 0x0002a2000804015b */
[----:B------:R-:W-:Y:S05]  /*dd00*/  @!P0 BRA `(.L_x_5408) ;  /* 0x0000000000048947 */ /* 0x000fea0003800000 */
[----:B------:R-:W-:Y:S01]  /*dd10*/  BPT.TRAP 0x1 ;  /* 0x000000040000795c */ /* 0x000fe20000300000 */
.L_x_5408:
[----:B--2---:R-:W-:Y:S05]  /*dd20*/  @P2 BRA `(.L_x_5409) ;  /* 0x0000000000082947 */ /* 0x004fea0003800000 */
[----:B------:R-:W2:Y:S02]  /*dd30*/  SYNCS.PHASECHK.TRANS64.TRYWAIT P2, [UR27+0x28c50], R7 ;  /* 0x028c5007ff0075a7 */ /* 0x000ea4000804015b */
[----:B--2---:R-:W-:Y:S05]  /*dd40*/  @!P2 BRA `(.L_x_5410) ;  /* 0x000000d80040a947 */ /* 0x004fea0003800000 */
.L_x_5409:
[----:B------:R-:W-:Y:S01]  /*dd50*/  ULEA UR11, UR37, UR50, 0xc ;  /* 0x00000032250b7291 */ /* 0x000fe2000f8e603f */
[----:B------:R-:W-:Y:S01]  /*dd60*/  WARPGROUP.ARRIVE ;  /* 0x00000000000079c5 */ /* 0x000fe20000000000 */
[----:B------:R-:W-:Y:S01]  /*dd70*/  UMOV UR7, 0x40000040 ;  /* 0x4000004000077882 */ /* 0x000fe20000000000 */
[----:B------:R-:W-:Y:S01]  /*dd80*/  UISETP.GT.AND UP1, UPT, UR21, UR48, UPT ;  /* 0x000000301500728c */ /* 0x000fe2000bf24270 */
[----:B--2---:R-:W-:Y:S01]  /*dd90*/  @!P1 VIADD R20, R20, 0x28c60 ;  /* 0x00028c6014149836 */ /* 0x004fe20000000000 */
        /* <DEDUP_REMOVED lines=37> */
.L_x_5394:
[----:B------:R-:W0:Y:S01]  /*dff0*/  SHFL.BFLY PT, R0, R3, 0x2, 0x1f ;  /* 0x0c401f0003007f89 */ /* 0x000e2200000e0000 */
[----:B------:R-:W-:Y:S08]  /*e000*/  BAR.ARV 0x8, 0x100 ;  /* 0x0204000000007b1d */ /* 0x000ff00000002000 */
[----:B------:R-:W-:Y:S01]  /*e010*/  BAR.SYNC.DEFER_BLOCKING 0xf, 0x100 ;  /* 0x03c4000000007b1d */ /* 0x000fe20000010000 */
[----:B------:R-:W-:Y:S01]  /*e020*/  ISETP.NE.AND P0, PT, R17, RZ, PT ;  /* 0x000000ff1100720c */ /* 0x000fe20003f05270 */
[----:B------:R-:W-:Y:S01]  /*e030*/  IMAD.U32 R13, RZ, RZ, UR37 ;  /* 0x00000025ff0d7e24 */ /* 0x000fe2000f8e00ff */
[----:B------:R-:W-:Y:S01]  /*e040*/  UIADD3 UR37, UR37, 0x1, URZ ;  /* 0x0000000125257890 */ /* 0x000fe2000fffe03f */
[----:B------:R-:W-:Y:S01]  /*e050*/  IMAD.MOV.U32 R12, RZ, RZ, -0x800000 ;  /* 0xff800000ff0c7424 */ /* 0x000fe200078e00ff */
[----:B------:R-:W-:-:S02]  /*e060*/  UIADD3 UR39, UR39, 0x1, URZ ;  /* 0x0000000127277890 */ /* 0x000fc4000fffe03f */
[----:B------:R-:W-:Y:S01]  /*e070*/  UISETP.NE.AND UP0, UPT, UR37, 0x2, UPT ;  /* 0x000000022500788c */ /* 0x000fe2000bf05270 */
[----:B------:R-:W4:Y:S03]  /*e080*/  SHFL.BFLY PT, R9, R4, 0x2, 0x1f ;  /* 0x0c401f0004097f89 */ /* 0x000f2600000e0000 */
[----:B------:R-:W-:Y:S01]  /*e090*/  USEL UR4, URZ, 0x1, UP0 ;  /* 0x000000013f047887 */ /* 0x000fe20008000000 */
[----:B01----:R-:W-:Y:S01]  /*e0a0*/  FADD.FTZ R7, R0, R3 ;  /* 0x0000000300077221 */ /* 0x003fe20000010000 */
[----:B------:R-:W-:Y:S01]  /*e0b0*/  IMAD.MOV.U32 R3, RZ, RZ, RZ ;  /* 0x000000ffff037224 */ /* 0x000fe200078e00ff */
[----:B------:R-:W-:Y:S02]  /*e0c0*/  USEL UR37, UR37, URZ, UP0 ;  /* 0x0000003f25257287 */ /* 0x000fe40008000000 */
[----:B------:R-:W-:Y:S01]  /*e0d0*/  ULOP3.LUT UR38, UR38, UR4, URZ, 0x3c, !UPT ;  /* 0x0000000426267292 */ /* 0x000fe2000f8e3c3f */
[----:B------:R-:W0:Y:S01]  /*e0e0*/  SHFL.BFLY PT, R0, R7, 0x1, 0x1f ;  /* 0x0c201f0007007f89 */ /* 0x000e2200000e0000 */
[----:B----4-:R-:W-:Y:S01]  /*e0f0*/  FADD.FTZ R9, R9, R4 ;  /* 0x0000000409097221 */ /* 0x010fe20000010000 */
[----:B------:R-:W-:-:S04]  /*e100*/  @!P0 IMAD R4, R13, 0x40, R16 ;  /* 0x000000400d048824 */ /* 0x000fc800078e0210 */
[----:B------:R-:W1:Y:S01]  /*e110*/  SHFL.BFLY PT, R8, R9, 0x1, 0x1f ;  /* 0x0c201f0009087f89 */ /* 0x000e6200000e0000 */
[----:B0-----:R-:W-:Y:S01]  /*e120*/  FADD.FTZ R10, R7, R0 ;  /* 0x00000000070a7221 */ /* 0x001fe20000010000 */
[----:B------:R-:W-:-:S04]  /*e130*/  IMAD.MOV.U32 R0, RZ, RZ, RZ ;  /* 0x000000ffff007224 */ /* 0x000fc800078e00ff */
[----:B------:R-:W-:-:S13]  /*e140*/  FSETP.NE.FTZ.AND P1, PT, R10, RZ, PT ;  /* 0x000000ff0a00720b */ /* 0x000fda0003f35000 */
[----:B------:R-:W0:Y:S01]  /*e150*/  @P1 MUFU.RCP R3, R10 ;  /* 0x0000000a00031308 */ /* 0x000e220000001000 */
[----:B-1----:R-:W-:Y:S01]  /*e160*/  FADD.FTZ R11, R9, R8 ;  /* 0x00000008090b7221 */ /* 0x002fe20000010000 */
[----:B------:R-:W-:Y:S01]  /*e170*/  @!P0 LEA R8, R4, UR46, 0x2 ;  /* 0x0000002e04088c11 */ /* 0x000fe2000f8e10ff */
[----:B------:R-:W-:-:S03]  /*e180*/  IMAD.U32 R9, RZ, RZ, UR10 ;  /* 0x0000000aff097e24 */ /* 0x000fc6000f8e00ff */
[----:B------:R-:W-:Y:S02]  /*e190*/  FSETP.NE.FTZ.AND P2, PT, R11, RZ, PT ;  /* 0x000000ff0b00720b */ /* 0x000fe40003f55000 */
[----:B------:R-:W1:Y:S01]  /*e1a0*/  @P1 MUFU.LG2 R7, R10 ;  /* 0x0000000a00071308 */ /* 0x000e620000000c00 */
[----:B------:R-:W-:Y:S01]  /*e1b0*/  @P1 FMUL.FTZ R9, R9, 0.69314718246459960938 ;  /* 0x3f31721809091820 */ /* 0x000fe20000410000 */
[----:B0-----:R-:W-:Y:S01]  /*e1c0*/  @!P0 STS [R8+0x28800], R3 ;  /* 0x0288000308008388 */ /* 0x001fe20000000800 */
[-C--:B------:R-:W-:Y:S01]  /*e1d0*/  FMUL.FTZ R24, R24, R3.reuse ;  /* 0x0000000318187220 */ /* 0x080fe20000410000 */
[----:B------:R-:W-:-:S07]  /*e1e0*/  FMUL.FTZ R25, R25, R3 ;  /* 0x0000000319197220 */ /* 0x000fce0000410000 */
[----:B------:R-:W0:Y:S01]  /*e1f0*/  @P2 MUFU.RCP R0, R11 ;  /* 0x0000000b00002308 */ /* 0x000e220000001000 */
[-C--:B------:R-:W-:Y:S01]  /*e200*/  FMUL.FTZ R28, R28, R3.reuse ;  /* 0x000000031c1c7220 */ /* 0x080fe20000410000 */
[-C--:B------:R-:W-:Y:S01]  /*e210*/  FMUL.FTZ R29, R29, R3.reuse ;  /* 0x000000031d1d7220 */ /* 0x080fe20000410000 */
[-C--:B------:R-:W-:Y:S01]  /*e220*/  FMUL.FTZ R32, R32, R3.reuse ;  /* 0x0000000320207220 */ /* 0x080fe20000410000 */
[-C--:B------:R-:W-:Y:S01]  /*e230*/  FMUL.FTZ R33, R33, R3.reuse ;  /* 0x0000000321217220 */ /* 0x080fe20000410000 */
[----:B-1----:R-:W-:Y:S01]  /*e240*/  @P1 FMUL.FTZ R7, R7, 0.69314718246459960938 ;  /* 0x3f31721807071820 */ /* 0x002fe20000410000 */
[-C--:B------:R-:W-:Y:S01]  /*e250*/  FMUL.FTZ R36, R36, R3.reuse ;  /* 0x0000000324247220 */ /* 0x080fe20000410000 */
[-C--:B------:R-:W-:Y:S01]  /*e260*/  FMUL.FTZ R37, R37, R3.reuse ;  /* 0x0000000325257220 */ /* 0x080fe20000410000 */
        /* <DEDUP_REMOVED lines=130> */
.L_x_5326:
[----:B------:R-:W0:Y:S08]  /*ea90*/  S2UR UR4, SR_CgaCtaId ;  /* 0x00000000000479c3 */ /* 0x000e300000008800 */
[----:B------:R-:W-:Y:S01]  /*eaa0*/  BAR.SYNC.DEFER_BLOCKING 0x5, 0x180 ;  /* 0x0146000000007b1d */ /* 0x000fe20000010000 */
[----:B------:R-:W-:-:S05]  /*eab0*/  USHF.R.U32.HI UR9, URZ, 0x10, UR45 ;  /* 0x000000103f097899 */ /* 0x000fca000801162d */
        /* <DEDUP_REMOVED lines=9> */
[----:B------:R-:W3:Y:S01]  /*eb50*/  LDL R0, [R1+0x44] ;  /* 0x0000440001007983 */ /* 0x000ee20000100800 */
[----:B------:R-:W0:Y:S01]  /*eb60*/  S2UR UR4, SR_SWINHI ;  /* 0x00000000000479c3 */ /* 0x000e220000002f00 */
[----:B------:R-:W-:Y:S01]  /*eb70*/  F2FP.BF16.F32.PACK_AB R4, R25, R24 ;  /* 0x000000181904723e */ /* 0x000fe200000010ff */
[----:B------:R-:W-:Y:S01]  /*eb80*/  ULDC.64 UR14, c[0x0][0xc00] ;  /* 0x00030000000e7ab9 */ /* 0x000fe20000000a00 */
[----:B------:R-:W-:Y:S01]  /*eb90*/  F2FP.BF16.F32.PACK_AB R5, R27, R26 ;  /* 0x0000001a1b05723e */ /* 0x000fe200000010ff */
[----:B------:R-:W-:Y:S01]  /*eba0*/  ULDC.64 UR12, c[0x0][0xc00] ;  /* 0x00030000000c7ab9 */ /* 0x000fe20000000a00 */
[----:B------:R-:W-:Y:S01]  /*ebb0*/  F2FP.BF16.F32.PACK_AB R8, R33, R32 ;  /* 0x000000202108723e */ /* 0x000fe200000010ff */
[----:B------:R-:W-:Y:S01]  /*ebc0*/  UIMAD.WIDE UR12, UR43, 0x4, UR12 ;  /* 0x000000042b0c78a5 */ /* 0x000fe2000f8e020c */
[----:B------:R-:W-:Y:S02]  /*ebd0*/  F2FP.BF16.F32.PACK_AB R10, R37, R36 ;  /* 0x00000024250a723e */ /* 0x000fe400000010ff */
[----:B------:R-:W-:Y:S01]  /*ebe0*/  F2FP.BF16.F32.PACK_AB R11, R39, R38 ;  /* 0x00000026270b723e */ /* 0x000fe200000010ff */
[----:B------:R-:W-:Y:S01]  /*ebf0*/  UMOV UR10, UR46 ;  /* 0x0000002e000a7c82 */ /* 0x000fe20008000000 */
[----:B0-----:R-:W-:Y:S01]  /*ec00*/  UMOV UR11, UR4 ;  /* 0x00000004000b7c82 */ /* 0x001fe20008000000 */
[----:B------:R-:W-:Y:S01]  /*ec10*/  ULDC UR4, c[0x0][0xad4] ;  /* 0x0002b50000047ab9 */ /* 0x000fe20000000800 */
[----:B------:R-:W-:-:S02]  /*ec20*/  IMAD.U32 R14, RZ, RZ, UR10 ;  /* 0x0000000aff0e7e24 */ /* 0x000fc4000f8e00ff */
[----:B------:R-:W-:Y:S01]  /*ec30*/  IMAD.U32 R15, RZ, RZ, UR11 ;  /* 0x0000000bff0f7e24 */ /* 0x000fe2000f8e00ff */
[----:B------:R-:W-:Y:S02]  /*ec40*/  ULDC.64 UR10, c[0x0][0xc08] ;  /* 0x00030200000a7ab9 */ /* 0x000fe40000000a00 */
[----:B------:R-:W-:-:S04]  /*ec50*/  UISETP.NE.U32.AND UP0, UPT, UR10, URZ, UPT ;  /* 0x0000003f0a00728c */ /* 0x000fc8000bf05070 */
[----:B------:R-:W-:-:S11]  /*ec60*/  UISETP.NE.AND.EX UP0, UPT, UR11, URZ, UPT, UP0 ;  /* 0x0000003f0b00728c */ /* 0x000fd6000bf05300 */
[----:B------:R-:W-:Y:S02]  /*ec70*/  @UP0 ULDC.64 UR10, c[0x0][0xc08] ;  /* 0x00030200000a0ab9 */ /* 0x000fe40000000a00 */
[----:B------:R-:W-:Y:S01]  /*ec80*/  @UP0 UIMAD.WIDE UR10, UR43, 0x4, UR10 ;  /* 0x000000042b0a08a5 */ /* 0x000fe2000f8e020a */
[----:B------:R-:W-:Y:S01]  /*ec90*/  BAR.SYNC.DEFER_BLOCKING 0x1, 0x100 ;  /* 0x0044000000007b1d */ /* 0x000fe20000010000 */
[----:B---3--:R-:W-:-:S03]  /*eca0*/  IMAD.WIDE R20, R0, 0x2, R14 ;  /* 0x0000000200147825 */ /* 0x008fc600078e020e */
        /* <DEDUP_REMOVED lines=11> */
[--C-:B0-----:R-:W-:Y:S01]  /*ed60*/  IMAD.X R5, RZ, RZ, R21.reuse, P0 ;  /* 0x000000ffff057224 */ /* 0x101fe200000e0615 */
[----:B------:R-:W-:Y:S02]  /*ed70*/  LOP3.LUT R4, R0, R9, RZ, 0x3c, !PT ;  /* 0x0000000900047212 */ /* 0x000fe400078e3cff */
[----:B------:R-:W-:Y:S02]  /*ed80*/  IADD3 R153, P0, R20, 0x40, RZ ;  /* 0x0000004014997810 */ /* 0x000fe40007f1e0ff */
[----:B------:R-:W-:Y:S02]  /*ed90*/  MOV R0, R4 ;  /* 0x0000000400007202 */ /* 0x000fe40000000f00 */
[----:B------:R-:W-:Y:S01]  /*eda0*/  LOP3.LUT R4, R153, 0x380, RZ, 0xc0, !PT ;  /* 0x0000038099047812 */ /* 0x000fe200078ec0ff */
[----:B------:R-:W-:Y:S01]  /*edb0*/  IMAD.X R7, RZ, RZ, R21, P0 ;  /* 0x000000ffff077224 */ /* 0x000fe200000e0615 */
[----:B------:R-:W-:-:S02]  /*edc0*/  F2FP.BF16.F32.PACK_AB R9, R35, R34 ;  /* 0x000000222309723e */ /* 0x000fc400000010ff */
[----:B------:R-:W-:Y:S02]  /*edd0*/  SHF.R.U64 R4, R4, 0x3, RZ ;  /* 0x0000000304047819 */ /* 0x000fe400000012ff */
[----:B------:R-:W-:Y:S01]  /*ede0*/  F2FP.BF16.F32.PACK_AB R5, R43, R42 ;  /* 0x0000002a2b05723e */ /* 0x000fe200000010ff */
[----:B------:R0:W-:Y:S01]  /*edf0*/  STSM.16.M88.4 [R0], R8 ;  /* 0x0000000800007844 */ /* 0x0001e20000000200 */
[----:B------:R-:W-:Y:S02]  /*ee00*/  LOP3.LUT R6, R4, R153, RZ, 0x3c, !PT ;  /* 0x0000009904067212 */ /* 0x000fe400078e3cff */
[----:B------:R-:W-:Y:S02]  /*ee10*/  IADD3 R153, P0, R20, 0x60, RZ ;  /* 0x0000006014997810 */ /* 0x000fe40007f1e0ff */
[----:B------:R-:W-:Y:S02]  /*ee20*/  MOV R13, R6 ;  /* 0x00000006000d7202 */ /* 0x000fe40000000f00 */
[----:B------:R-:W-:-:S02]  /*ee30*/  F2FP.BF16.F32.PACK_AB R4, R41, R40 ;  /* 0x000000282904723e */ /* 0x000fc400000010ff */
[----:B------:R-:W-:Y:S02]  /*ee40*/  F2FP.BF16.F32.PACK_AB R6, R45, R44 ;  /* 0x0000002c2d06723e */ /* 0x000fe400000010ff */
[----:B------:R-:W-:Y:S02]  /*ee50*/  F2FP.BF16.F32.PACK_AB R7, R47, R46 ;  /* 0x0000002e2f07723e */ /* 0x000fe400000010ff */
[----:B0-----:R-:W-:-:S03]  /*ee60*/  LOP3.LUT R0, R153, 0x380, RZ, 0xc0, !PT ;  /* 0x0000038099007812 */ /* 0x001fc600078ec0ff */
[----:B------:R0:W-:Y:S01]  /*ee70*/  STSM.16.M88.4 [R13], R4 ;  /* 0x000000040d007844 */ /* 0x0001e20000000200 */
[----:B------:R-:W-:Y:S02]  /*ee80*/  F2FP.BF16.F32.PACK_AB R8, R49, R48 ;  /* 0x000000303108723e */ /* 0x000fe400000010ff */
[----:B------:R-:W-:Y:S02]  /*ee90*/  SHF.R.U64 R0, R0, 0x3, RZ ;  /* 0x0000000300007819 */ /* 0x000fe400000012ff */
[----:B------:R-:W-:Y:S02]  /*eea0*/  F2FP.BF16.F32.PACK_AB R9, R51, R50 ;  /* 0x000000323309723e */ /* 0x000fe400000010ff */
[----:B------:R-:W-:Y:S02]  /*eeb0*/  F2FP.BF16.F32.PACK_AB R10, R53, R52 ;  /* 0x00000034350a723e */ /* 0x000fe400000010ff */
[----:B------:R-:W-:Y:S01]  /*eec0*/  F2FP.BF16.F32.PACK_AB R11, R55, R54 ;  /* 0x00000036370b723e */ /* 0x000fe200000010ff */
[----:B0-----:R-:W-:Y:S01]  /*eed0*/  IMAD.X R5, RZ, RZ, R21, P0 ;  /* 0x000000ffff057224 */ /* 0x001fe200000e0615 */
[----:B------:R-:W-:-:S02]  /*eee0*/  LOP3.LUT R4, R0, R153, RZ, 0x3c, !PT ;  /* 0x0000009900047212 */ /* 0x000fc400078e3cff */
[----:B------:R-:W-:Y:S02]  /*eef0*/  IADD3 R153, P0, R20, 0x2000, RZ ;  /* 0x0000200014997810 */ /* 0x000fe40007f1e0ff */
[----:B------:R-:W-:Y:S02]  /*ef00*/  MOV R0, R4 ;  /* 0x0000000400007202 */ /* 0x000fe40000000f00 */
[----:B------:R-:W-:Y:S01]  /*ef10*/  LOP3.LUT R4, R153, 0x380, RZ, 0xc0, !PT ;  /* 0x0000038099047812 */ /* 0x000fe200078ec0ff */
[----:B------:R-:W-:Y:S01]  /*ef20*/  IMAD.X R7, RZ, RZ, R21, P0 ;  /* 0x000000ffff077224 */ /* 0x000fe200000e0615 */
[----:B------:R-:W-:Y:S01]  /*ef30*/  F2FP.BF16.F32.PACK_AB R5, R59, R58 ;  /* 0x0000003a3b05723e */ /* 0x000fe200000010ff */
[----:B------:R0:W-:Y:S01]  /*ef40*/  STSM.16.M88.4 [R0], R8 ;  /* 0x0000000800007844 */ /* 0x0001e20000000200 */
[----:B------:R-:W-:-:S04]  /*ef50*/  SHF.R.U64 R4, R4, 0x3, RZ ;  /* 0x0000000304047819 */ /* 0x000fc800000012ff */
[----:B------:R-:W-:Y:S02]  /*ef60*/  LOP3.LUT R6, R4, R153, RZ, 0x3c, !PT ;  /* 0x0000009904067212 */ /* 0x000fe400078e3cff */
[----:B------:R-:W-:Y:S02]  /*ef70*/  IADD3 R153, P0, R20, 0x2020, RZ ;  /* 0x0000202014997810 */ /* 0x000fe40007f1e0ff */
[----:B------:R-:W-:Y:S02]  /*ef80*/  MOV R13, R6 ;  /* 0x00000006000d7202 */ /* 0x000fe40000000f00 */
[----:B------:R-:W-:Y:S02]  /*ef90*/  F2FP.BF16.F32.PACK_AB R4, R57, R56 ;  /* 0x000000383904723e */ /* 0x000fe400000010ff */
[----:B------:R-:W-:Y:S02]  /*efa0*/  F2FP.BF16.F32.PACK_AB R6, R61, R60 ;  /* 0x0000003c3d06723e */ /* 0x000fe400000010ff */
[----:B------:R-:W-:-:S02]  /*efb0*/  F2FP.BF16.F32.PACK_AB R7, R63, R62 ;  /* 0x0000003e3f07723e */ /* 0x000fc400000010ff */
[----:B0-----:R-:W-:Y:S02]  /*efc0*/  LOP3.LUT R0, R153, 0x380, RZ, 0xc0, !PT ;  /* 0x0000038099007812 */ /* 0x001fe400078ec0ff */
[----:B------:R-:W-:Y:S01]  /*efd0*/  F2FP.BF16.F32.PACK_AB R8, R65, R64 ;  /* 0x000000404108723e */ /* 0x000fe200000010ff */
[----:B------:R0:W-:Y:S01]  /*efe0*/  STSM.16.M88.4 [R13], R4 ;  /* 0x000000040d007844 */ /* 0x0001e20000000200 */
        /* <DEDUP_REMOVED lines=94> */
[C---:B------:R-:W-:Y:S02]  /*f5d0*/  IADD3 R153, P1, R20.reuse, 0x6040, RZ ;  /* 0x0000604014997810 */ /* 0x040fe40007f3e0ff */
[----:B------:R-:W-:Y:S02]  /*f5e0*/  IADD3 R7, P0, R20, 0x6060, RZ ;  /* 0x0000606014077810 */ /* 0x000fe40007f1e0ff */
[----:B------:R-:W-:Y:S01]  /*f5f0*/  MOV R0, R4 ;  /* 0x0000000400007202 */ /* 0x000fe20000000f00 */
[--C-:B------:R-:W-:Y:S01]  /*f600*/  IMAD.X R5, RZ, RZ, R21.reuse, P1 ;  /* 0x000000ffff057224 */ /* 0x100fe200008e0615 */
[----:B------:R-:W-:Y:S01]  /*f610*/  LOP3.LUT R4, R153, 0x380, RZ, 0xc0, !PT ;  /* 0x0000038099047812 */ /* 0x000fe200078ec0ff */
[----:B------:R-:W-:Y:S01]  /*f620*/  IMAD.X R21, RZ, RZ, R21, P0 ;  /* 0x000000ffff157224 */ /* 0x000fe200000e0615 */
[----:B------:R-:W-:Y:S01]  /*f630*/  LOP3.LUT R6, R7, 0x380, RZ, 0xc0, !PT ;  /* 0x0000038007067812 */ /* 0x000fe200078ec0ff */
[----:B------:R0:W-:Y:S01]  /*f640*/  STSM.16.M88.4 [R0], R8 ;  /* 0x0000000800007844 */ /* 0x0001e20000000200 */
[----:B------:R-:W-:-:S02]  /*f650*/  SHF.R.U64 R4, R4, 0x3, RZ ;  /* 0x0000000304047819 */ /* 0x000fc400000012ff */
[----:B------:R-:W-:Y:S02]  /*f660*/  SHF.R.U64 R6, R6, 0x3, RZ ;  /* 0x0000000306067819 */ /* 0x000fe400000012ff */
[----:B------:R-:W-:Y:S02]  /*f670*/  LOP3.LUT R4, R4, R153, RZ, 0x3c, !PT ;  /* 0x0000009904047212 */ /* 0x000fe400078e3cff */
[----:B------:R-:W-:Y:S02]  /*f680*/  LOP3.LUT R20, R6, R7, RZ, 0x3c, !PT ;  /* 0x0000000706147212 */ /* 0x000fe400078e3cff */
[----:B------:R-:W-:Y:S02]  /*f690*/  F2FP.BF16.F32.PACK_AB R6, R141, R140 ;  /* 0x0000008c8d06723e */ /* 0x000fe400000010ff */
[----:B------:R-:W-:Y:S02]  /*f6a0*/  F2FP.BF16.F32.PACK_AB R7, R143, R142 ;  /* 0x0000008e8f07723e */ /* 0x000fe400000010ff */
[----:B------:R-:W-:-:S02]  /*f6b0*/  MOV R20, R20 ;  /* 0x0000001400147202 */ /* 0x000fc40000000f00 */
[----:B------:R-:W-:Y:S02]  /*f6c0*/  PLOP3.LUT P1, PT, PT, PT, UP0, 0x80, 0x0 ;  /* 0x000000000000781c */ /* 0x000fe40003f2f008 */
[----:B0-----:R-:W-:Y:S02]  /*f6d0*/  MOV R0, R4 ;  /* 0x0000000400007202 */ /* 0x001fe40000000f00 */
[----:B------:R-:W-:Y:S02]  /*f6e0*/  F2FP.BF16.F32.PACK_AB R4, R137, R136 ;  /* 0x000000888904723e */ /* 0x000fe400000010ff */
[----:B------:R-:W-:Y:S02]  /*f6f0*/  F2FP.BF16.F32.PACK_AB R5, R139, R138 ;  /* 0x0000008a8b05723e */ /* 0x000fe400000010ff */
[----:B------:R-:W-:Y:S02]  /*f700*/  F2FP.BF16.F32.PACK_AB R8, R145, R144 ;  /* 0x000000909108723e */ /* 0x000fe400000010ff */
[----:B------:R-:W-:Y:S01]  /*f710*/  F2FP.BF16.F32.PACK_AB R9, R147, R146 ;  /* 0x000000929309723e */ /* 0x000fe200000010ff */
[----:B------:R0:W-:Y:S01]  /*f720*/  STSM.16.M88.4 [R0], R4 ;  /* 0x0000000400007844 */ /* 0x0001e20000000200 */
[----:B------:R-:W-:-:S02]  /*f730*/  F2FP.BF16.F32.PACK_AB R10, R149, R148 ;  /* 0x00000094950a723e */ /* 0x000fc400000010ff */
[----:B------:R-:W-:Y:S02]  /*f740*/  F2FP.BF16.F32.PACK_AB R11, R151, R150 ;  /* 0x00000096970b723e */ /* 0x000fe400000010ff */
[----:B------:R-:W-:-:S03]  /*f750*/  ISETP.NE.U32.AND P0, PT, RZ, UR14, PT ;  /* 0x0000000eff007c0c */ /* 0x000fc6000bf05070 */
[----:B------:R1:W-:Y:S01]  /*f760*/  STSM.16.M88.4 [R20], R8 ;  /* 0x0000000814007844 */ /* 0x0003e20000000200 */
[----:B------:R-:W-:Y:S01]  /*f770*/  BAR.SYNC.DEFER_BLOCKING 0x1, 0x100 ;  /* 0x0044000000007b1d */ /* 0x000fe20000010000 */
[----:B------:R-:W-:Y:S01]  /*f780*/  ISETP.NE.AND.EX P0, PT, RZ, UR15, PT, P0 ;  /* 0x0000000fff007c0c */ /* 0x000fe2000bf05300 */
[----:B0-----:R-:W-:Y:S02]  /*f790*/  IMAD.U32 R4, RZ, RZ, UR10 ;  /* 0x0000000aff047e24 */ /* 0x001fe4000f8e00ff */
[----:B------:R-:W-:-:S05]  /*f7a0*/  IMAD.U32 R5, RZ, RZ, UR11 ;  /* 0x0000000bff057e24 */ /* 0x000fca000f8e00ff */
[----:B------:R0:W3:Y:S02]  /*f7b0*/  @P1 LDG.E R6, desc[UR40][R4.64] ;  /* 0x0000002804061981 */ /* 0x0000e4000c1e1900 */
[----:B0-----:R-:W-:Y:S02]  /*f7c0*/  IMAD.U32 R4, RZ, RZ, UR12 ;  /* 0x0000000cff047e24 */ /* 0x001fe4000f8e00ff */
[----:B------:R-:W-:-:S05]  /*f7d0*/  IMAD.U32 R5, RZ, RZ, UR13 ;  /* 0x0000000dff057e24 */ /* 0x000fca000f8e00ff */
[----:B------:R1:W5:Y:S01]  /*f7e0*/  @P0 LDG.E R0, desc[UR40][R4.64] ;  /* 0x0000002804000981 */ /* 0x000362000c1e1900 */
[----:B------:R-:W-:Y:S01]  /*f7f0*/  UISETP.NE.AND UP0, UPT, UR9, URZ, UPT ;  /* 0x0000003f0900728c */ /* 0x000fe2000bf05270 */
[----:B------:R-:W-:Y:S01]  /*f800*/  ULDC UR8, c[0x0][0xa88] ;  /* 0x0002a20000087ab9 */ /* 0x000fe20000000800 */
[----:B------:R-:W-:Y:S02]  /*f810*/  ULOP3.LUT UR45, UR45, 0xff, URZ, 0xc0, !UPT ;  /* 0x000000ff2d2d7892 */ /* 0x000fe4000f8ec03f */
[----:B------:R-:W-:Y:S01]  /*f820*/  USEL UR10, UR9, UR4, UP0 ;  /* 0x00000004090a7287 */ /* 0x000fe20008000000 */
[----:B---3--:R-:W-:Y:S01]  /*f830*/  @P1 R2UR UR8, R6 ;  /* 0x00000000060812ca */ /* 0x008fe200000e0000 */
[----:B-1----:R-:W-:-:S14]  /*f840*/  @P1 BRA `(.L_x_5414) ;  /* 0x0000000000281947 */ /* 0x002fdc0003800000 */
[----:B------:R-:W-:Y:S05]  /*f850*/  @!P0 BRA `(.L_x_5414) ;  /* 0x0000000000248947 */ /* 0x000fea0003800000 */
[----:B------:R-:W-:Y:S02]  /*f860*/  IMAD.U32 R4, RZ, RZ, UR12 ;  /* 0x0000000cff047e24 */ /* 0x000fe4000f8e00ff */
[----:B------:R-:W-:Y:S02]  /*f870*/  IMAD.U32 R6, RZ, RZ, UR12 ;  /* 0x0000000cff067e24 */ /* 0x000fe4000f8e00ff */
[----:B------:R-:W-:Y:S02]  /*f880*/  IMAD.U32 R5, RZ, RZ, UR13 ;  /* 0x0000000dff057e24 */ /* 0x000fe4000f8e00ff */
[----:B------:R-:W-:-:S03]  /*f890*/  IMAD.U32 R7, RZ, RZ, UR13 ;  /* 0x0000000dff077e24 */ /* 0x000fc6000f8e00ff */
[----:B------:R-:W3:Y:S04]  /*f8a0*/  LDG.E R4, desc[UR40][R4.64] ;  /* 0x0000002804047981 */ /* 0x000ee8000c1e1900 */
[----:B------:R-:W4:Y:S01]  /*f8b0*/  LDG.E R6, desc[UR40][R6.64+0x4] ;  /* 0x0000042806067981 */ /* 0x000f22000c1e1900 */
[----:B---3--:R-:W-:Y:S02]  /*f8c0*/  R2UR UR4, R4 ;  /* 0x00000000040472ca */ /* 0x008fe400000e0000 */
[----:B----4-:R-:W-:-:S13]  /*f8d0*/  R2UR UR8, R6 ;  /* 0x00000000060872ca */ /* 0x010fda00000e0000 */
[----:B------:R-:W-:-:S12]  /*f8e0*/  UIADD3 UR8, -UR4, UR8, URZ ;  /* 0x0000000804087290 */ /* 0x000fd8000fffe13f */
.L_x_5414:
        /* <DEDUP_REMOVED lines=11> */
[----:B------:R-:W3:Y:S01]  /*f9a0*/  LDL R11, [R1+0x40] ;  /* 0x00004000010b7983 */ /* 0x000ee20000100800 */
[----:B------:R-:W0:Y:S01]  /*f9b0*/  LDC R0, c[0x0][0xbe8] ;  /* 0x0002fa00ff007b82 */ /* 0x000e220000000800 */
[----:B------:R-:W-:Y:S01]  /*f9c0*/  UISETP.GT.AND UP1, UPT, UR10, 0x1, UPT ;  /* 0x000000010a00788c */ /* 0x000fe2000bf24270 */
[----:B------:R-:W-:Y:S01]  /*f9d0*/  VIADD R9, R186, UR42 ;  /* 0x0000002aba097c36 */ /* 0x000fe20008000000 */
[----:B------:R-:W-:Y:S01]  /*f9e0*/  UMOV UR20, 0x9b8 ;  /* 0x000009b800147882 */ /* 0x000fe20000000000 */
[----:B------:R-:W-:Y:S01]  /*f9f0*/  UISETP.NE.U32.AND UP0, UPT, UR14, URZ, UPT ;  /* 0x0000003f0e00728c */ /* 0x000fe2000bf05070 */
[----:B------:R-:W-:Y:S01]  /*fa00*/  VIADD R20, R16, UR42 ;  /* 0x0000002a10147c36 */ /* 0x000fe20008000000 */
[----:B------:R-:W-:Y:S01]  /*fa10*/  USEL UR20, UR20, 0x978, UP1 ;  /* 0x0000097814147887 */ /* 0x000fe20008800000 */
[----:B------:R-:W-:Y:S01]  /*fa20*/  IMAD.MOV.U32 R5, RZ, RZ, R9 ;  /* 0x000000ffff057224 */ /* 0x000fe200078e0009 */
[----:B------:R-:W-:Y:S02]  /*fa30*/  UISETP.NE.AND.EX UP0, UPT, UR15, URZ, UPT, UP0 ;  /* 0x0000003f0f00728c */ /* 0x000fe4000bf05300 */
[----:B------:R-:W-:-:S02]  /*fa40*/  USEL UR16, UR45, URZ, UP1 ;  /* 0x0000003f2d107287 */ /* 0x000fc40008800000 */
[----:B------:R-:W-:Y:S02]  /*fa50*/  USEL UR18, UR43, URZ, !UP0 ;  /* 0x0000003f2b127287 */ /* 0x000fe4000c000000 */
[----:B------:R-:W-:-:S04]  /*fa60*/  USHF.R.S32.HI UR17, URZ, 0x1f, UR43 ;  /* 0x0000001f3f117899 */ /* 0x000fc8000801142b */
[----:B------:R-:W-:Y:S01]  /*fa70*/  ULDC.64 UR14, c[0x0][UR20+0x228] ;  /* 0x00008a00140e7abb */ /* 0x000fe20008000a00 */
[----:B------:R-:W-:Y:S01]  /*fa80*/  ULDC.64 UR10, c[0x0][UR20+0x220] ;  /* 0x00008800140a7abb */ /* 0x000fe20008000a00 */
[----:B------:R-:W-:Y:S02]  /*fa90*/  UIMAD.WIDE.U32 UR22, UR14, UR16, URZ ;  /* 0x000000100e1672a5 */ /* 0x000fe4000f8e003f */
[----:B------:R-:W-:Y:S01]  /*faa0*/  UIMAD UR21, UR15, UR16, URZ ;  /* 0x000000100f1572a4 */ /* 0x000fe2000f8e023f */
[----:B0-----:R-:W-:Y:S01]  /*fab0*/  ISETP.NE.AND P0, PT, R0, 0x1, PT ;  /* 0x000000010000780c */ /* 0x001fe20003f05270 */
[----:B------:R-:W-:Y:S01]  /*fac0*/  UIMAD.WIDE.U32 UR14, UR10, UR18, URZ ;  /* 0x000000120a0e72a5 */ /* 0x000fe2000f8e003f */
[----:B------:R-:W-:Y:S01]  /*fad0*/  ULDC.64 UR12, c[0x0][UR20+0x218] ;  /* 0x00008600140c7abb */ /* 0x000fe20008000a00 */
[----:B------:R-:W-:Y:S02]  /*fae0*/  USEL UR19, UR17, URZ, !UP0 ;  /* 0x0000003f11137287 */ /* 0x000fe4000c000000 */
[----:B------:R-:W-:-:S02]  /*faf0*/  UIMAD UR18, UR11, UR18, URZ ;  /* 0x000000120b1272a4 */ /* 0x000fc4000f8e023f */
[----:B------:R-:W-:Y:S02]  /*fb00*/  UIMAD.WIDE.U32 UR16, UR12, UR44, URZ ;  /* 0x0000002c0c1072a5 */ /* 0x000fe4000f8e003f */
[----:B------:R-:W-:Y:S02]  /*fb10*/  UIMAD UR12, UR13, UR44, URZ ;  /* 0x0000002c0d0c72a4 */ /* 0x000fe4000f8e023f */
[----:B------:R-:W-:Y:S02]  /*fb20*/  UIMAD UR18, UR10, UR19, UR18 ;  /* 0x000000130a1272a4 */ /* 0x000fe4000f8e0212 */
[----:B------:R-:W0:Y:S01]  /*fb30*/  @P0 LDC R4, c[0x0][0xbec] ;  /* 0x0002fb00ff040b82 */ /* 0x000e220000000800 */
[----:B------:R-:W-:Y:S02]  /*fb40*/  UIADD3 UR21, UR23, UR21, URZ ;  /* 0x0000001517157290 */ /* 0x000fe4000fffe03f */
[----:B------:R-:W-:Y:S02]  /*fb50*/  UIADD3 UR10, UR17, UR12, URZ ;  /* 0x0000000c110a7290 */ /* 0x000fe4000fffe03f */
[----:B------:R-:W-:-:S02]  /*fb60*/  UIADD3 UR16, UP0, UP2, UR14, UR16, UR4 ;  /* 0x000000100e107290 */ /* 0x000fc4000fa1e004 */
[----:B------:R-:W-:Y:S01]  /*fb70*/  UIADD3 UR12, UR15, UR18, URZ ;  /* 0x000000120f0c7290 */ /* 0x000fe2000fffe03f */
[----:B------:R-:W1:Y:S01]  /*fb80*/  @P0 LDC R7, c[0x0][0xbf0] ;  /* 0x0002fc00ff070b82 */ /* 0x000e620000000800 */
[----:B------:R-:W-:Y:S02]  /*fb90*/  IMAD.U32 R6, RZ, RZ, UR21 ;  /* 0x00000015ff067e24 */ /* 0x000fe4000f8e00ff */
[----:B------:R-:W-:-:S03]  /*fba0*/  UIADD3.X UR12, UR12, UR10, UR24, UP0, UP2 ;  /* 0x0000000a0c0c7290 */ /* 0x000fc600087e4418 */
[----:B------:R-:W-:Y:S01]  /*fbb0*/  ULDC.64 UR10, c[0x0][UR20+0x210] ;  /* 0x00008400140a7abb */ /* 0x000fe20008000a00 */
[----:B0-----:R-:W-:-:S05]  /*fbc0*/  @P0 IMAD.HI.U32 R4, R9, R4, RZ ;  /* 0x0000000409040227 */ /* 0x001fca00078e00ff */
[----:B-1----:R-:W-:Y:S01]  /*fbd0*/  @P0 SHF.R.U32.HI R5, RZ, R7, R4 ;  /* 0x00000007ff050219 */ /* 0x002fe20000011604 */
[----:B------:R-:W-:-:S04]  /*fbe0*/  IMAD.U32 R4, RZ, RZ, UR22 ;  /* 0x00000016ff047e24 */ /* 0x000fc8000f8e00ff */
[--C-:B------:R-:W-:Y:S01]  /*fbf0*/  IMAD.MOV R7, RZ, RZ, -R5.reuse ;  /* 0x000000ffff077224 */ /* 0x100fe200078e0a05 */
[----:B------:R-:W-:Y:S02]  /*fc00*/  IADD3 R4, P0, P2, R5, UR16, R4 ;  /* 0x0000001005047c10 */ /* 0x000fe4000fa1e004 */
[----:B------:R-:W-:Y:S01]  /*fc10*/  SHF.R.S32.HI R5, RZ, 0x1f, R5 ;  /* 0x0000001fff057819 */ /* 0x000fe20000011405 */
[----:B------:R-:W-:-:S03]  /*fc20*/  IMAD R7, R0, R7, R9 ;  /* 0x0000000700077224 */ /* 0x000fc600078e0209 */
        /* <DEDUP_REMOVED lines=9> */
[----:B------:R-:W-:Y:S02]  /*fcc0*/  IMAD.IADD R5, R5, 0x1, R9 ;  /* 0x0000000105057824 */ /* 0x000fe400078e0209 */
[----:B------:R-:W-:Y:S03]  /*fcd0*/  SHFL.IDX PT, R6, R8, 0x1, 0x1c1f ;  /* 0x003c1f0008067f89 */ /* 0x000fe600000e0000 */
[----:B------:R-:W-:Y:S02]  /*fce0*/  LEA.HI.X R10, R4, UR13, R5, 0x2, P0 ;  /* 0x0000000d040a7c11 */ /* 0x000fe400080f1405 */
[----:B------:R-:W-:Y:S04]  /*fcf0*/  SHFL.IDX PT, R4, R8, RZ, 0x1c1f ;  /* 0x001c1fff08047589 */ /* 0x000fe800000e0000 */
[----:B------:R-:W0:Y:S04]  /*fd00*/  SHFL.IDX PT, R5, R10, RZ, 0x1c1f ;  /* 0x001c1fff0a057589 */ /* 0x000e2800000e0000 */
[----:B------:R-:W1:Y:S01]  /*fd10*/  SHFL.IDX PT, R7, R10, 0x1, 0x1c1f ;  /* 0x003c1f000a077f89 */ /* 0x000e6200000e0000 */
[----:B---3--:R-:W-:-:S02]  /*fd20*/  IMAD.MOV R9, RZ, RZ, -R11 ;  /* 0x000000ffff097224 */ /* 0x008fc400078e0a0b */
[----:B------:R-:W-:Y:S02]  /*fd30*/  IMAD R11, R0, UR8, RZ ;  /* 0x00000008000b7c24 */ /* 0x000fe4000f8e02ff */
[----:B------:R-:W-:Y:S01]  /*fd40*/  VIADD R0, R20, 0x8 ;  /* 0x0000000814007836 */ /* 0x000fe20000000000 */
[----:B------:R-:W-:-:S04]  /*fd50*/  ISETP.NE.AND P0, PT, R2, R9, PT ;  /* 0x000000090200720c */ /* 0x000fc80003f05270 */
[-C--:B------:R-:W-:Y:S02]  /*fd60*/  ISETP.GE.OR P2, PT, R20, R11.reuse, P0 ;  /* 0x0000000b1400720c */ /* 0x080fe40000746670 */
[----:B------:R-:W-:-:S11]  /*fd70*/  ISETP.GE.OR P0, PT, R0, R11, P0 ;  /* 0x0000000b0000720c */ /* 0x000fd60000706670 */
[----:B0-----:R0:W-:Y:S04]  /*fd80*/  @!P2 ST.E desc[UR40][R4.64], R3 ;  /* 0x000000030400a985 */ /* 0x0011e8000c101928 */
[----:B-1----:R0:W-:Y:S02]  /*fd90*/  @!P0 ST.E desc[UR40][R6.64], R12 ;  /* 0x0000000c06008985 */ /* 0x0021e4000c101928 */
.L_x_5415:
[----:B------:R-:W-:Y:S05]  /*fda0*/  @P1 BRA `(.L_x_5416) ;  /* 0x0000001000481947 */ /* 0x000fea0003800000 */
[----:B0-----:R-:W-:Y:S01]  /*fdb0*/  IMAD R3, R220, 0x40, R185 ;  /* 0x00000040dc037824 */ /* 0x001fe200078e02b9 */
[----:B------:R-:W0:Y:S01]  /*fdc0*/  LDC R81, c[0x0][0xbe8] ;  /* 0x0002fa00ff517b82 */ /* 0x000e220000000800 */
[----:B------:R-:W-:Y:S01]  /*fdd0*/  ULDC UR16, c[0x0][0xac8] ;  /* 0x0002b20000107ab9 */ /* 0x000fe20000000800 */
[----:B------:R-:W-:Y:S01]  /*fde0*/  ULDC.64 UR14, c[0x0][0xaa0] ;  /* 0x0002a800000e7ab9 */ /* 0x000fe20000000a00 */
[----:B------:R-:W-:-:S03]  /*fdf0*/  IMAD.WIDE R14, R3, 0x2, R14 ;  /* 0x00000002030e7825 */ /* 0x000fc600078e020e */
[C---:B------:R-:W-:Y:S02]  /*fe00*/  IADD3 R41, P2, R14.reuse, 0x7000, RZ ;  /* 0x000070000e297810 */ /* 0x040fe40007f5e0ff */
[----:B------:R-:W-:Y:S02]  /*fe10*/  IADD3 R9, P3, R14, 0x1000, RZ ;  /* 0x000010000e097810 */ /* 0x000fe40007f7e0ff */
[----:B------:R-:W-:Y:S02]  /*fe20*/  LOP3.LUT R40, R41, 0x380, RZ, 0xc0, !PT ;  /* 0x0000038029287812 */ /* 0x000fe400078ec0ff */
[----:B------:R-:W-:Y:S02]  /*fe30*/  LOP3.LUT R8, R9, 0x380, RZ, 0xc0, !PT ;  /* 0x0000038009087812 */ /* 0x000fe400078ec0ff */
[----:B------:R-:W-:Y:S02]  /*fe40*/  SHF.R.U64 R40, R40, 0x3, RZ ;  /* 0x0000000328287819 */ /* 0x000fe400000012ff */
[----:B------:R-:W-:-:S02]  /*fe50*/  SHF.R.U64 R8, R8, 0x3, RZ ;  /* 0x0000000308087819 */ /* 0x000fc400000012ff */
[----:B------:R-:W-:Y:S02]  /*fe60*/  IADD3 R33, P0, R14, 0x5000, RZ ;  /* 0x000050000e217810 */ /* 0x000fe40007f1e0ff */
[----:B------:R-:W-:Y:S01]  /*fe70*/  LOP3.LUT R40, R40, R41, RZ, 0x3c, !PT ;  /* 0x0000002928287212 */ /* 0x000fe200078e3cff */
[--C-:B------:R-:W-:Y:S01]  /*fe80*/  IMAD.X R41, RZ, RZ, R15.reuse, P2 ;  /* 0x000000ffff297224 */ /* 0x100fe200010e060f */
[----:B------:R-:W-:Y:S01]  /*fe90*/  LOP3.LUT R8, R8, R9, RZ, 0x3c, !PT ;  /* 0x0000000908087212 */ /* 0x000fe200078e3cff */
[----:B------:R-:W-:Y:S01]  /*fea0*/  IMAD.X R9, RZ, RZ, R15, P3 ;  /* 0x000000ffff097224 */ /* 0x000fe200018e060f */
[C---:B------:R-:W-:Y:S02]  /*feb0*/  IADD3 R69, P2, R14.reuse, 0xe000, RZ ;  /* 0x0000e0000e457810 */ /* 0x040fe40007f5e0ff */
[----:B------:R-:W-:Y:S01]  /*fec0*/  LOP3.LUT R32, R33, 0x380, RZ, 0xc0, !PT ;  /* 0x0000038021207812 */ /* 0x000fe200078ec0ff */
[----:B------:R-:W-:Y:S01]  /*fed0*/  UIMAD UR12, UR24, UR14, URZ ;  /* 0x0000000e180c72a4 */ /* 0x000fe2000f8e023f */
[C---:B------:R-:W-:Y:S01]  /*fee0*/  IADD3 R45, P3, R14.reuse, 0x8000, RZ ;  /* 0x000080000e2d7810 */ /* 0x040fe20007f7e0ff */
[C---:B------:R-:W-:Y:S01]  /*fef0*/  VIADD R101, R185.reuse, 0x80 ;  /* 0x00000080b9657836 */ /* 0x040fe20000000000 */
[----:B------:R-:W-:Y:S01]  /*ff00*/  IADD3 R37, P1, R14, 0x6000, RZ ;  /* 0x000060000e257810 */ /* 0x000fe20007f3e0ff */
[----:B------:R-:W-:Y:S01]  /*ff10*/  VIADD R97, R185, 0xc0 ;  /* 0x000000c0b9617836 */ /* 0x000fe20000000000 */
[----:B------:R-:W-:Y:S01]  /*ff20*/  LOP3.LUT R68, R69, 0x380, RZ, 0xc0, !PT ;  /* 0x0000038045447812 */ /* 0x000fe200078ec0ff */
[----:B------:R-:W-:Y:S01]  /*ff30*/  UIMAD.WIDE.U32 UR10, UR4, UR14, URZ ;  /* 0x0000000e040a72a5 */ /* 0x000fe2000f8e003f */
[----:B------:R-:W-:Y:S01]  /*ff40*/  SHF.R.U64 R32, R32, 0x3, RZ ;  /* 0x0000000320207819 */ /* 0x000fe200000012ff */
[----:B------:R-:W-:Y:S01]  /*ff50*/  VIADD R99, R185, 0x100 ;  /* 0x00000100b9637836 */ /* 0x000fe20000000000 */
[----:B------:R-:W-:Y:S01]  /*ff60*/  LOP3.LUT R44, R45, 0x380, RZ, 0xc0, !PT ;  /* 0x000003802d2c7812 */ /* 0x000fe200078ec0ff */
[----:B------:R-:W-:Y:S01]  /*ff70*/  VIADD R91, R185, 0x140 ;  /* 0x00000140b95b7836 */ /* 0x000fe20000000000 */
[----:B------:R-:W-:Y:S01]  /*ff80*/  LOP3.LUT R36, R37, 0x380, RZ, 0xc0, !PT ;  /* 0x0000038025247812 */ /* 0x000fe200078ec0ff */
[----:B------:R-:W5:Y:S01]  /*ff90*/  LD.E.128 R8, desc[UR40][R8.64] ;  /* 0x0000002808087980 */ /* 0x000f62000c101d00 */
[----:B------:R-:W-:-:S02]  /*ffa0*/  SHF.R.U64 R68, R68, 0x3, RZ ;  /* 0x0000000344447819 */ /* 0x000fc400000012ff */
[----:B------:R-:W-:Y:S01]  /*ffb0*/  LOP3.LUT R32, R32, R33, RZ, 0x3c, !PT ;  /* 0x0000002120207212 */ /* 0x000fe200078e3cff */
[--C-:B------:R-:W-:Y:S01]  /*ffc0*/  IMAD.X R33, RZ, RZ, R15.reuse, P0 ;  /* 0x000000ffff217224 */ /* 0x100fe200000e060f */
[----:B------:R-:W-:Y:S01]  /*ffd0*/  SHF.R.U64 R44, R44, 0x3, RZ ;  /* 0x000000032c2c7819 */ /* 0x000fe200000012ff */
[----:B------:R-:W5:Y:S01]  /*ffe0*/  LD.E.128 R40, desc[UR40][R40.64] ;  /* 0x0000002828287980 */ /* 0x000f62000c101d00 */
[----:B------:R-:W-:Y:S02]  /*fff0*/  SHF.R.U64 R36, R36, 0x3, RZ ;  /* 0x0000000324247819 */ /* 0x000fe400000012ff */
[----:B------:R-:W-:Y:S01]  /*10000*/  IADD3 R61, P0, R14, 0xc000, RZ ;  /* 0x0000c0000e3d7810 */ /* 0x000fe20007f1e0ff */
[----:B------:R-:W-:Y:S01]  /*10010*/  UIMAD UR12, UR4, UR15, UR12 ;  /* 0x0000000f040c72a4 */ /* 0x000fe2000f8e020c */
[----:B------:R-:W-:Y:S01]  /*10020*/  LOP3.LUT R68, R68, R69, RZ, 0x3c, !PT ;  /* 0x0000004544447212 */ /* 0x000fe200078e3cff */
[--C-:B------:R-:W-:Y:S01]  /*10030*/  IMAD.X R69, RZ, RZ, R15.reuse, P2 ;  /* 0x000000ffff457224 */ /* 0x100fe200010e060f */
[----:B------:R-:W-:Y:S01]  /*10040*/  LOP3.LUT R44, R44, R45, RZ, 0x3c, !PT ;  /* 0x0000002d2c2c7212 */ /* 0x000fe200078e3cff */
[--C-:B------:R-:W-:Y:S01]  /*10050*/  IMAD.X R45, RZ, RZ, R15.reuse, P3 ;  /* 0x000000ffff2d7224 */ /* 0x100fe200018e060f */
[----:B0-----:R-:W-:Y:S01]  /*10060*/  ISETP.NE.AND P2, PT, R81, 0x1, PT ;  /* 0x000000015100780c */ /* 0x001fe20003f45270 */
[----:B------:R-:W5:Y:S01]  /*10070*/  LD.E.128 R32, desc[UR40][R32.64] ;  /* 0x0000002820207980 */ /* 0x000f62000c101d00 */
[----:B------:R-:W-:Y:S01]  /*10080*/  LOP3.LUT R36, R36, R37, RZ, 0x3c, !PT ;  /* 0x0000002524247212 */ /* 0x000fe200078e3cff */
[----:B------:R-:W-:Y:S01]  /*10090*/  IMAD.X R37, RZ, RZ, R15, P1 ;  /* 0x000000ffff257224 */ /* 0x000fe200008e060f */
[----:B------:R-:W-:-:S02]  /*100a0*/  LOP3.LUT R60, R61, 0x380, RZ, 0xc0, !PT ;  /* 0x000003803d3c7812 */ /* 0x000fc400078ec0ff */
[C---:B------:R-:W-:Y:S02]  /*100b0*/  IADD3 R13, P4, R14.reuse, 0x2000, RZ ;  /* 0x000020000e0d7810 */ /* 0x040fe40007f9e0ff */
[C---:B------:R-:W-:Y:S02]  /*100c0*/  IADD3 R25, P5, R14.reuse, 0x3000, RZ ;  /* 0x000030000e197810 */ /* 0x040fe40007fbe0ff */
[C---:B------:R-:W-:Y:S01]  /*100d0*/  IADD3 R29, P6, R14.reuse, 0x4000, RZ ;  /* 0x000040000e1d7810 */ /* 0x040fe20007fde0ff */
[----:B------:R-:W-:Y:S01]  /*100e0*/  UIADD3 UR11, UR11, UR12, URZ ;  /* 0x0000000c0b0b7290 */ /* 0x000fe2000fffe03f */
[C---:B------:R-:W-:Y:S01]  /*100f0*/  IADD3 R3, P3, R14.reuse, 0xf000, RZ ;  /* 0x0000f0000e037810 */ /* 0x040fe20007f7e0ff */
[----:B------:R-:W0:Y:S01]  /*10100*/  @P2 LDC R21, c[0x0][0xbec] ;  /* 0x0002fb00ff152b82 */ /* 0x000e220000000800 */
[----:B------:R-:W-:Y:S01]  /*10110*/  IADD3 R65, P1, R14, 0xd000, RZ ;  /* 0x0000d0000e417810 */ /* 0x000fe20007f3e0ff */
[----:B------:R-:W-:Y:S01]  /*10120*/  ULDC.64 UR12, c[0x0][0xae8] ;  /* 0x0002ba00000c7ab9 */ /* 0x000fe20000000a00 */
[----:B------:R-:W-:Y:S01]  /*10130*/  SHF.R.U64 R60, R60, 0x3, RZ ;  /* 0x000000033c3c7819 */ /* 0x000fe200000012ff */
[----:B------:R-:W-:Y:S01]  /*10140*/  USHF.R.S32.HI UR4, URZ, 0x1f, UR9 ;  /* 0x0000001f3f047899 */ /* 0x000fe20008011409 */
[----:B------:R-:W-:Y:S01]  /*10150*/  LOP3.LUT R0, R3, 0x380, RZ, 0xc0, !PT ;  /* 0x0000038003007812 */ /* 0x000fe200078ec0ff */
[--C-:B------:R-:W-:Y:S01]  /*10160*/  IMAD.X R73, RZ, RZ, R15.reuse, P3 ;  /* 0x000000ffff497224 */ /* 0x100fe200018e060f */
[----:B------:R-:W-:Y:S01]  /*10170*/  LOP3.LUT R64, R65, 0x380, RZ, 0xc0, !PT ;  /* 0x0000038041407812 */ /* 0x000fe200078ec0ff */
[----:B------:R-:W1:Y:S01]  /*10180*/  @P2 LDC R77, c[0x0][0xbf0] ;  /* 0x0002fc00ff4d2b82 */ /* 0x000e620000000800 */
[----:B------:R-:W-:Y:S01]  /*10190*/  LOP3.LUT R60, R60, R61, RZ, 0x3c, !PT ;  /* 0x0000003d3c3c7212 */ /* 0x000fe200078e3cff */
[----:B------:R-:W-:Y:S01]  /*101a0*/  IMAD.X R61, RZ, RZ, R15, P0 ;  /* 0x000000ffff3d7224 */ /* 0x000fe200000e060f */
[----:B------:R-:W-:Y:S01]  /*101b0*/  SHF.R.U64 R0, R0, 0x3, RZ ;  /* 0x0000000300007819 */ /* 0x000fe200000012ff */
[----:B------:R-:W5:Y:S01]  /*101c0*/  LD.E.128 R36, desc[UR40][R36.64] ;  /* 0x0000002824247980 */ /* 0x000f62000c101d00 */
[----:B------:R-:W-:-:S02]  /*101d0*/  SHF.R.U64 R64, R64, 0x3, RZ ;  /* 0x0000000340407819 */ /* 0x000fc400000012ff */
[----:B------:R-:W-:Y:S01]  /*101e0*/  ISETP.GE.AND P0, PT, R188, UR16, PT ;  /* 0x00000010bc007c0c */ /* 0x000fe2000bf06270 */
[----:B------:R-:W5:Y:S01]  /*101f0*/  LD.E.128 R44, desc[UR40][R44.64] ;  /* 0x000000282c2c7980 */ /* 0x000f62000c101d00 */
[----:B------:R-:W-:Y:S02]  /*10200*/  LOP3.LUT R72, R0, R3, RZ, 0x3c, !PT ;  /* 0x0000000300487212 */ /* 0x000fe400078e3cff */
[----:B------:R-:W-:Y:S01]  /*10210*/  LOP3.LUT R64, R64, R65, RZ, 0x3c, !PT ;  /* 0x0000004140407212 */ /* 0x000fe200078e3cff */
[----:B------:R-:W-:Y:S01]  /*10220*/  IMAD.X R65, RZ, RZ, R15, P1 ;  /* 0x000000ffff417224 */ /* 0x000fe200008e060f */
[----:B------:R-:W-:Y:S01]  /*10230*/  SEL R3, RZ, 0xffffffff, P0 ;  /* 0xffffffffff037807 */ /* 0x000fe20000000000 */
[----:B------:R-:W5:Y:S01]  /*10240*/  LD.E.128 R68, desc[UR40][R68.64] ;  /* 0x0000002844447980 */ /* 0x000f62000c101d00 */
[----:B------:R-:W-:Y:S02]  /*10250*/  ISETP.GE.AND P1, PT, R185, UR16, PT ;  /* 0x00000010b9007c0c */ /* 0x000fe4000bf26270 */
[----:B------:R-:W-:Y:S01]  /*10260*/  LOP3.LUT R12, R13, 0x380, RZ, 0xc0, !PT ;  /* 0x000003800d0c7812 */ /* 0x000fe200078ec0ff */
[----:B------:R-:W-:Y:S01]  /*10270*/  IMAD.SHL.U32 R3, R3, 0x2, RZ ;  /* 0x0000000203037824 */ /* 0x000fe200078e00ff */
[----:B------:R-:W-:-:S02]  /*10280*/  SEL R0, RZ, 0x1, P1 ;  /* 0x00000001ff007807 */ /* 0x000fc40000800000 */
[----:B------:R-:W-:Y:S02]  /*10290*/  LOP3.LUT R24, R25, 0x380, RZ, 0xc0, !PT ;  /* 0x0000038019187812 */ /* 0x000fe400078ec0ff */
[----:B------:R-:W-:Y:S01]  /*102a0*/  LOP3.LUT R28, R29, 0x380, RZ, 0xc0, !PT ;  /* 0x000003801d1c7812 */ /* 0x000fe200078ec0ff */
[----:B------:R-:W-:Y:S01]  /*102b0*/  UIMAD.WIDE.U32 UR10, UR44, UR12, UR10 ;  /* 0x0000000c2c0a72a5 */ /* 0x000fe2000f8e000a */
[----:B------:R-:W-:Y:S01]  /*102c0*/  LOP3.LUT R3, R3, 0x2, R0, 0xe2, !PT ;  /* 0x0000000203037812 */ /* 0x000fe200078ee200 */
[----:B------:R-:W-:Y:S01]  /*102d0*/  IMAD R0, R187, 0x20, R220 ;  /* 0x00000020bb007824 */ /* 0x000fe200078e02dc */
[----:B------:R-:W-:Y:S01]  /*102e0*/  ISETP.GE.AND P1, PT, R101, UR16, PT ;  /* 0x0000001065007c0c */ /* 0x000fe2000bf26270 */
[----:B------:R-:W5:Y:S01]  /*102f0*/  LD.E.128 R60, desc[UR40][R60.64] ;  /* 0x000000283c3c7980 */ /* 0x000f62000c101d00 */
[----:B------:R-:W-:Y:S01]  /*10300*/  ISETP.GE.AND P0, PT, R97, UR16, PT ;  /* 0x0000001061007c0c */ /* 0x000fe2000bf06270 */
[----:B------:R-:W-:Y:S01]  /*10310*/  VIADD R80, R0, UR42 ;  /* 0x0000002a00507c36 */ /* 0x000fe20008000000 */
[----:B------:R-:W-:Y:S01]  /*10320*/  SHF.R.U64 R12, R12, 0x3, RZ ;  /* 0x000000030c0c7819 */ /* 0x000fe200000012ff */
[----:B------:R-:W5:Y:S01]  /*10330*/  LD.E.128 R64, desc[UR40][R64.64] ;  /* 0x0000002840407980 */ /* 0x000f62000c101d00 */
[----:B------:R-:W-:-:S02]  /*10340*/  SHF.R.U64 R24, R24, 0x3, RZ ;  /* 0x0000000318187819 */ /* 0x000fc400000012ff */
[----:B------:R-:W-:Y:S01]  /*10350*/  SHF.R.U64 R28, R28, 0x3, RZ ;  /* 0x000000031c1c7819 */ /* 0x000fe200000012ff */
[----:B------:R-:W5:Y:S01]  /*10360*/  LD.E.128 R72, desc[UR40][R72.64] ;  /* 0x0000002848487980 */ /* 0x000f62000c101d00 */
[----:B------:R-:W-:Y:S02]  /*10370*/  SEL R20, RZ, 0xffffffff, P1 ;  /* 0xffffffffff147807 */ /* 0x000fe40000800000 */
[----:B------:R-:W-:Y:S01]  /*10380*/  SEL R0, RZ, 0xffffffff, P0 ;  /* 0xffffffffff007807 */ /* 0x000fe20000000000 */
[----:B------:R-:W-:Y:S01]  /*10390*/  UIMAD UR11, UR44, UR13, UR11 ;  /* 0x0000000d2c0b72a4 */ /* 0x000fe2000f8e020b */
[----:B------:R-:W-:Y:S01]  /*103a0*/  LOP3.LUT R12, R12, R13, RZ, 0x3c, !PT ;  /* 0x0000000d0c0c7212 */ /* 0x000fe200078e3cff */
[--C-:B------:R-:W-:Y:S01]  /*103b0*/  IMAD.X R13, RZ, RZ, R15.reuse, P4 ;  /* 0x000000ffff0d7224 */ /* 0x100fe200020e060f */
[----:B------:R-:W-:Y:S01]  /*103c0*/  LOP3.LUT R24, R24, R25, RZ, 0x3c, !PT ;  /* 0x0000001918187212 */ /* 0x000fe200078e3cff */
[--C-:B------:R-:W-:Y:S01]  /*103d0*/  IMAD.X R25, RZ, RZ, R15.reuse, P5 ;  /* 0x000000ffff197224 */ /* 0x100fe200028e060f */
[----:B------:R-:W-:Y:S01]  /*103e0*/  LOP3.LUT R28, R28, R29, RZ, 0x3c, !PT ;  /* 0x0000001d1c1c7212 */ /* 0x000fe200078e3cff */
[----:B------:R-:W-:Y:S01]  /*103f0*/  IMAD.X R29, RZ, RZ, R15, P6 ;  /* 0x000000ffff1d7224 */ /* 0x000fe200030e060f */
[----:B------:R-:W-:Y:S01]  /*10400*/  IADD3 R49, P4, R14, 0x9000, RZ ;  /* 0x000090000e317810 */ /* 0x000fe20007f9e0ff */
[----:B------:R-:W-:Y:S01]  /*10410*/  IMAD.SHL.U32 R20, R20, 0x4, RZ ;  /* 0x0000000414147824 */ /* 0x000fe200078e00ff */
[C---:B------:R-:W-:Y:S01]  /*10420*/  IADD3 R53, P5, R14.reuse, 0xa000, RZ ;  /* 0x0000a0000e357810 */ /* 0x040fe20007fbe0ff */
[----:B------:R-:W-:Y:S01]  /*10430*/  ULDC.64 UR12, c[0x0][0xaf0] ;  /* 0x0002bc00000c7ab9 */ /* 0x000fe20000000a00 */
[----:B------:R-:W-:Y:S01]  /*10440*/  IADD3 R57, P6, R14, 0xb000, RZ ;  /* 0x0000b0000e397810 */ /* 0x000fe20007fde0ff */
[----:B------:R-:W-:Y:S01]  /*10450*/  IMAD.SHL.U32 R79, R0, 0x8, RZ ;  /* 0x00000008004f7824 */ /* 0x000fe200078e00ff */
[----:B------:R-:W-:Y:S01]  /*10460*/  UIMAD UR4, UR4, UR12, URZ ;  /* 0x0000000c040472a4 */ /* 0x000fe2000f8e023f */
[----:B0-----:R-:W-:Y:S01]  /*10470*/  @P2 IMAD.HI.U32 R0, R80, R21, RZ ;  /* 0x0000001550002227 */ /* 0x001fe200078e00ff */
[----:B------:R-:W-:Y:S01]  /*10480*/  LOP3.LUT R48, R49, 0x380, RZ, 0xc0, !PT ;  /* 0x0000038031307812 */ /* 0x000fe200078ec0ff */
[----:B------:R-:W5:Y:S01]  /*10490*/  LD.E.128 R24, desc[UR40][R24.64] ;  /* 0x0000002818187980 */ /* 0x000f62000c101d00 */
[----:B------:R-:W-:-:S02]  /*104a0*/  LOP3.LUT R52, R53, 0x380, RZ, 0xc0, !PT ;  /* 0x0000038035347812 */ /* 0x000fc400078ec0ff */
[----:B------:R-:W-:Y:S01]  /*104b0*/  LOP3.LUT R56, R57, 0x380, RZ, 0xc0, !PT ;  /* 0x0000038039387812 */ /* 0x000fe200078ec0ff */
[----:B------:R-:W5:Y:S01]  /*104c0*/  LD.E.128 R28, desc[UR40][R28.64] ;  /* 0x000000281c1c7980 */ /* 0x000f62000c101d00 */
[----:B------:R-:W-:Y:S02]  /*104d0*/  LOP3.LUT R5, R14, 0x380, RZ, 0xc0, !PT ;  /* 0x000003800e057812 */ /* 0x000fe400078ec0ff */
[----:B------:R-:W-:Y:S01]  /*104e0*/  LOP3.LUT R76, R20, 0x4, R3, 0xe2, !PT ;  /* 0x00000004144c7812 */ /* 0x000fe200078ee203 */
[----:B------:R-:W-:Y:S01]  /*104f0*/  IMAD.MOV.U32 R3, RZ, RZ, R80 ;  /* 0x000000ffff037224 */ /* 0x000fe200078e0050 */
[----:B------:R-:W-:Y:S01]  /*10500*/  UIMAD UR4, UR9, UR13, UR4 ;  /* 0x0000000d090472a4 */ /* 0x000fe2000f8e0204 */
[----:B-1----:R-:W-:Y:S01]  /*10510*/  @P2 SHF.R.U32.HI R3, RZ, R77, R0 ;  /* 0x0000004dff032219 */ /* 0x002fe20000011600 */
[----:B------:R-:W-:Y:S01]  /*10520*/  UIMAD.WIDE.U32 UR10, UR9, UR12, UR10 ;  /* 0x0000000c090a72a5 */ /* 0x000fe2000f8e000a */
[----:B------:R-:W-:Y:S02]  /*10530*/  SHF.R.U64 R48, R48, 0x3, RZ ;  /* 0x0000000330307819 */ /* 0x000fe400000012ff */
[----:B------:R-:W-:-:S02]  /*10540*/  SHF.R.U64 R52, R52, 0x3, RZ ;  /* 0x0000000334347819 */ /* 0x000fc400000012ff */
[----:B------:R-:W-:Y:S02]  /*10550*/  SHF.R.U64 R56, R56, 0x3, RZ ;  /* 0x0000000338387819 */ /* 0x000fe400000012ff */
[----:B------:R-:W-:Y:S01]  /*10560*/  SHF.R.U64 R5, R5, 0x3, RZ ;  /* 0x0000000305057819 */ /* 0x000fe200000012ff */
[----:B------:R-:W-:Y:S01]  /*10570*/  UIADD3 UR4, UR11, UR4, URZ ;  /* 0x000000040b047290 */ /* 0x000fe2000fffe03f */
[----:B------:R-:W-:Y:S02]  /*10580*/  ISETP.GE.AND P0, PT, R99, UR16, PT ;  /* 0x0000001063007c0c */ /* 0x000fe4000bf06270 */
[--C-:B------:R-:W-:Y:S01]  /*10590*/  SHF.R.S32.HI R77, RZ, 0x1f, R3.reuse ;  /* 0x0000001fff4d7819 */ /* 0x100fe20000011403 */
[----:B------:R-:W-:Y:S01]  /*105a0*/  IMAD.U32 R20, RZ, RZ, UR10 ;  /* 0x0000000aff147e24 */ /* 0x000fe2000f8e00ff */
[----:B------:R-:W-:Y:S01]  /*105b0*/  LOP3.LUT R76, R79, 0x8, R76, 0xe2, !PT ;  /* 0x000000084f4c7812 */ /* 0x000fe200078ee24c */
[----:B------:R-:W-:Y:S01]  /*105c0*/  IMAD.U32 R21, RZ, RZ, UR11 ;  /* 0x0000000bff157e24 */ /* 0x000fe2000f8e00ff */
        /* <DEDUP_REMOVED lines=8> */
[----:B------:R-:W-:Y:S01]  /*10650*/  ULDC.64 UR10, c[0x0][0xae0] ;  /* 0x0002b800000a7ab9 */ /* 0x000fe20000000a00 */
[----:B------:R-:W-:Y:S01]  /*10660*/  IMAD.MOV.U32 R5, RZ, RZ, R15 ;  /* 0x000000ffff057224 */ /* 0x000fe200078e000f */
[----:B------:R-:W-:Y:S01]  /*10670*/  SEL R0, RZ, 0xffffffff, P0 ;  /* 0xffffffffff007807 */ /* 0x000fe20000000000 */
[----:B------:R-:W-:Y:S01]  /*10680*/  IMAD R78, R77, UR10, RZ ;  /* 0x0000000a4d4e7c24 */ /* 0x000fe2000f8e02ff */
[----:B------:R-:W-:Y:S01]  /*10690*/  ISETP.GE.AND P0, PT, R91, UR16, PT ;  /* 0x000000105b007c0c */ /* 0x000fe2000bf06270 */
[----:B------:R-:W-:Y:S01]  /*106a0*/  IMAD.U32 R21, RZ, RZ, UR4 ;  /* 0x00000004ff157e24 */ /* 0x000fe2000f8e00ff */
[----:B------:R-:W5:Y:S01]  /*106b0*/  LD.E.128 R12, desc[UR40][R12.64] ;  /* 0x000000280c0c7980 */ /* 0x000f62000c101d00 */
[----:B------:R-:W-:-:S02]  /*106c0*/  IMAD R77, R81, R79, R80 ;  /* 0x0000004f514d7224 */ /* 0x000fc400078e0250 */
[----:B------:R-:W-:Y:S01]  /*106d0*/  IMAD.SHL.U32 R83, R0, 0x10, RZ ;  /* 0x0000001000537824 */ /* 0x000fe200078e00ff */
[----:B------:R-:W5:Y:S01]  /*106e0*/  LD.E.128 R4, desc[UR40][R4.64] ;  /* 0x0000002804047980 */ /* 0x000f62000c101d00 */
[C---:B------:R-:W-:Y:S01]  /*106f0*/  IMAD R79, R3.reuse, UR11, R78 ;  /* 0x0000000b034f7c24 */ /* 0x040fe2000f8e024e */
[----:B------:R-:W-:Y:S01]  /*10700*/  SEL R0, RZ, 0xffffffff, P0 ;  /* 0xffffffffff007807 */ /* 0x000fe20000000000 */
[----:B------:R-:W-:Y:S01]  /*10710*/  IMAD.WIDE.U32 R20, R3, UR10, R20 ;  /* 0x0000000a03147c25 */ /* 0x000fe2000f8e0014 */
[----:B------:R-:W5:Y:S01]  /*10720*/  LD.E.128 R48, desc[UR40][R48.64] ;  /* 0x0000002830307980 */ /* 0x000f62000c101d00 */
[----:B------:R-:W-:Y:S01]  /*10730*/  SHF.R.S32.HI R3, RZ, 0x1f, R77 ;  /* 0x0000001fff037819 */ /* 0x000fe2000001144d */
[----:B------:R-:W-:Y:S02]  /*10740*/  ULDC.64 UR10, c[0x0][0xad8] ;  /* 0x0002b600000a7ab9 */ /* 0x000fe40000000a00 */
[----:B------:R-:W5:Y:S01]  /*10750*/  LD.E.128 R52, desc[UR40][R52.64] ;  /* 0x0000002834347980 */ /* 0x000f62000c101d00 */
[----:B------:R-:W-:-:S03]  /*10760*/  VIADD R93, R185, 0x180 ;  /* 0x00000180b95d7836 */ /* 0x000fc60000000000 */
[----:B------:R-:W5:Y:S01]  /*10770*/  LD.E.128 R56, desc[UR40][R56.64] ;  /* 0x0000002838387980 */ /* 0x000f62000c101d00 */
[----:B------:R-:W-:Y:S01]  /*10780*/  @!PT LDS RZ, [RZ] ;  /* 0x00000000fffff984 */ /* 0x000fe20000000800 */
[----:B------:R-:W-:Y:S01]  /*10790*/  @!PT LDS RZ, [RZ] ;  /* 0x00000000fffff984 */ /* 0x000fe20000000800 */
[----:B------:R-:W-:Y:S01]  /*107a0*/  @!PT LDS RZ, [RZ] ;  /* 0x00000000fffff984 */ /* 0x000fe20000000800 */
[----:B------:R-:W-:Y:S01]  /*107b0*/  @!PT LDS RZ, [RZ] ;  /* 0x00000000fffff984 */ /* 0x000fe20000000800 */
[----:B------:R0:W-:Y:S06]  /*107c0*/  MEMBAR.ALL.CTA ;  /* 0x0000000000007992 */ /* 0x0001ec0000008000 */
[----:B0-----:R-:W0:Y:S01]  /*107d0*/  FENCE.VIEW.ASYNC.S ;  /* 0x00000000000073c6 */ /* 0x001e220000000000 */
[----:B------:R-:W-:Y:S01]  /*107e0*/  LOP3.LUT R76, R83, 0x10, R76, 0xe2, !PT ;  /* 0x00000010534c7812 */ /* 0x000fe200078ee24c */
[----:B------:R-:W-:Y:S01]  /*107f0*/  IMAD.SHL.U32 R83, R0, 0x20, RZ ;  /* 0x0000002000537824 */ /* 0x000fe200078e00ff */
[----:B------:R-:W-:Y:S01]  /*10800*/  ISETP.GE.AND P0, PT, R93, UR16, PT ;  /* 0x000000105d007c0c */ /* 0x000fe2000bf06270 */
[----:B------:R-:W-:-:S02]  /*10810*/  IMAD.IADD R21, R21, 0x1, R79 ;  /* 0x0000000115157824 */ /* 0x000fc400078e024f */
[----:B------:R-:W-:Y:S02]  /*10820*/  IMAD R0, R3, UR10, RZ ;  /* 0x0000000a03007c24 */ /* 0x000fe4000f8e02ff */
[----:B------:R-:W-:Y:S02]  /*10830*/  VIADD R88, R220, UR42 ;  /* 0x0000002adc587c36 */ /* 0x000fe40008000000 */
[----:B------:R-:W-:Y:S01]  /*10840*/  IMAD R89, R81, UR8, RZ ;  /* 0x0000000851597c24 */ /* 0x000fe2000f8e02ff */
[----:B------:R-:W-:Y:S01]  /*10850*/  UIADD3 UR4, UR46, 0x28c20, URZ ;  /* 0x00028c202e047890 */ /* 0x000fe2000fffe03f */
[C---:B------:R-:W-:Y:S01]  /*10860*/  IMAD R79, R77.reuse, UR11, R0 ;  /* 0x0000000b4d4f7c24 */ /* 0x040fe2000f8e0200 */
[----:B------:R-:W-:Y:S01]  /*10870*/  SEL R3, RZ, 0x40, P0 ;  /* 0x00000040ff037807 */ /* 0x000fe20000000000 */
[----:B------:R-:W-:Y:S01]  /*10880*/  IMAD.WIDE.U32 R20, R77, UR10, R20 ;  /* 0x0000000a4d147c25 */ /* 0x000fe2000f8e0014 */
[----:B------:R-:W-:Y:S01]  /*10890*/  ISETP.GE.AND P0, PT, R88, R89, PT ;  /* 0x000000595800720c */ /* 0x000fe20003f06270 */
[----:B------:R-:W-:Y:S01]  /*108a0*/  ULDC.64 UR10, c[0x0][0xa80] ;  /* 0x0002a000000a7ab9 */ /* 0x000fe20000000a00 */
[----:B------:R-:W-:Y:S01]  /*108b0*/  UPRMT UR4, URZ, 0x654, UR4 ;  /* 0x000006543f047896 */ /* 0x000fe20008000004 */
[----:B------:R-:W-:Y:S01]  /*108c0*/  VIADD R95, R185, 0x1c0 ;  /* 0x000001c0b95f7836 */ /* 0x000fe20000000000 */
[----:B------:R-:W-:Y:S01]  /*108d0*/  LEA R86, P2, R20, UR10, 0x1 ;  /* 0x0000000a14567c11 */ /* 0x000fe2000f8408ff */
[----:B------:R-:W-:Y:S01]  /*108e0*/  IMAD.IADD R21, R21, 0x1, R79 ;  /* 0x0000000115157824 */ /* 0x000fe200078e024f */
[----:B------:R-:W-:-:S02]  /*108f0*/  LOP3.LUT R76, R83, 0x20, R76, 0xe2, !PT ;  /* 0x00000020534c7812 */ /* 0x000fc400078ee24c */
[----:B------:R-:W-:Y:S02]  /*10900*/  ISETP.GE.AND P1, PT, R95, UR16, PT ;  /* 0x000000105f007c0c */ /* 0x000fe4000bf26270 */
[----:B------:R-:W-:Y:S01]  /*10910*/  LEA.HI.X R87, R20, UR11, R21, 0x1, P2 ;  /* 0x0000000b14577c11 */ /* 0x000fe200090f0c15 */
[----:B0-----:R-:W-:Y:S01]  /*10920*/  SYNCS.ARRIVE.TRANS64.RED.A1T0 RZ, [UR4], RZ ;  /* 0x000000ffffff79a7 */ /* 0x001fe20008100404 */
[----:B------:R-:W-:Y:S01]  /*10930*/  LOP3.LUT R3, R76, R3, RZ, 0xfc, !PT ;  /* 0x000000034c037212 */ /* 0x000fe200078efcff */
[----:B------:R0:W1:Y:S01]  /*10940*/  SHFL.IDX PT, R20, R86, RZ, 0x181f ;  /* 0x00181fff56147589 */ /* 0x00006200000e0000 */
[----:B------:R-:W-:Y:S01]  /*10950*/  SEL R0, RZ, 0x80, P1 ;  /* 0x00000080ff007807 */ /* 0x000fe20000800000 */
[----:B------:R-:W-:Y:S02]  /*10960*/  BSSY B1, `(.L_x_5417) ;  /* 0x000002a000017945 */ /* 0x000fe40003800000 */
[----:B------:R0:W3:Y:S01]  /*10970*/  SHFL.IDX PT, R21, R87, RZ, 0x181f ;  /* 0x00181fff57157589 */ /* 0x0000e200000e0000 */
[----:B------:R-:W-:-:S02]  /*10980*/  LOP3.LUT R0, R3, R0, RZ, 0xfc, !PT ;  /* 0x0000000003007212 */ /* 0x000fc400078efcff */
        /* <DEDUP_REMOVED lines=9> */
[CC--:B-1----:R-:W-:Y:S01]  /*10a20*/  @!P1 LEA R76, P2, R188.reuse, R20.reuse, 0x1 ;  /* 0x00000014bc4c9211 */ /* 0x0c2fe200078408ff */
[----:B---3--:R-:W-:Y:S02]  /*10a30*/  @!P0 IMAD.WIDE R78, R185, 0x2, R20 ;  /* 0x00000002b94e8825 */ /* 0x008fe400078e0214 */
[----:B------:R-:W-:Y:S02]  /*10a40*/  @!P4 LEA R80, P5, R101, R20, 0x1 ;  /* 0x000000146550c211 */ /* 0x000fe400078a08ff */
[----:B------:R-:W-:Y:S01]  /*10a50*/  @!P1 LEA.HI.X R77, R188, R21, R152, 0x1, P2 ;  /* 0x00000015bc4d9211 */ /* 0x000fe200010f0c98 */
[----:B-----5:R1:W-:Y:S01]  /*10a60*/  @!P0 ST.E.128 desc[UR40][R78.64], R4 ;  /* 0x000000044e008985 */ /* 0x0203e2000c101d28 */
[----:B------:R-:W-:Y:S02]  /*10a70*/  ISETP.GE.AND P2, PT, R99, UR16, PT ;  /* 0x0000001063007c0c */ /* 0x000fe4000bf46270 */
[----:B------:R-:W-:Y:S01]  /*10a80*/  LOP3.LUT P0, RZ, R3, 0x40, RZ, 0xc0, !PT ;  /* 0x0000004003ff7812 */ /* 0x000fe2000780c0ff */
[----:B------:R3:W-:Y:S01]  /*10a90*/  @!P1 ST.E.128 desc[UR40][R76.64], R12 ;  /* 0x0000000c4c009985 */ /* 0x0007e2000c101d28 */
[----:B------:R-:W-:-:S02]  /*10aa0*/  ISETP.GE.AND P1, PT, R91, UR16, PT ;  /* 0x000000105b007c0c */ /* 0x000fc4000bf26270 */
[-C--:B------:R-:W-:Y:S02]  /*10ab0*/  @!P3 LEA R82, P6, R97, R20.reuse, 0x1 ;  /* 0x000000146152b211 */ /* 0x080fe400078c08ff */
        /* <DEDUP_REMOVED lines=13> */
[----:B---3--:R-:W-:Y:S01]  /*10b90*/  SHF.R.S32.HI R13, RZ, 0x1f, R95 ;  /* 0x0000001fff0d7819 */ /* 0x008fe2000001145f */
[----:B------:R4:W-:Y:S01]  /*10ba0*/  @!P1 ST.E.128 desc[UR40][R4.64], R52 ;  /* 0x0000003404009985 */ /* 0x0009e2000c101d28 */
[----:B------:R-:W-:-:S02]  /*10bb0*/  @P0 LEA.HI.X R7, R93, R21, R7, 0x1, P5 ;  /* 0x000000155d070211 */ /* 0x000fc400028f0c07 */
[----:B------:R-:W-:-:S03]  /*10bc0*/  @P6 LEA R12, P5, R95, R20, 0x1 ;  /* 0x000000145f0c6211 */ /* 0x000fc600078a08ff */
[----:B------:R4:W-:Y:S01]  /*10bd0*/  @P0 ST.E.128 desc[UR40][R6.64], R60 ;  /* 0x0000003c06000985 */ /* 0x0009e2000c101d28 */
[----:B------:R-:W-:-:S05]  /*10be0*/  @P6 LEA.HI.X R13, R95, R21, R13, 0x1, P5 ;  /* 0x000000155f0d6211 */ /* 0x000fca00028f0c0d */
[----:B------:R4:W-:Y:S04]  /*10bf0*/  @P6 ST.E.128 desc[UR40][R12.64], R68 ;  /* 0x000000440c006985 */ /* 0x0009e8000c101d28 */
.L_x_5418:
[----:B------:R-:W-:Y:S05]  /*10c00*/  BSYNC B1 ;  /* 0x0000000000017941 */ /* 0x000fea0003800000 */
.L_x_5417:
[----:B----45:R-:W-:Y:S01]  /*10c10*/  VIADD R6, R88, 0x20 ;  /* 0x0000002058067836 */ /* 0x030fe20000000000 */
[----:B------:R4:W0:Y:S04]  /*10c20*/  SHFL.IDX PT, R5, R87, 0x1, 0x181f ;  /* 0x00381f0057057f89 */ /* 0x00082800000e0000 */
[----:B------:R-:W-:Y:S01]  /*10c30*/  ISETP.GE.AND P0, PT, R6, R89, PT ;  /* 0x000000590600720c */ /* 0x000fe20003f06270 */
[----:B------:R4:W0:-:S12]  /*10c40*/  SHFL.IDX PT, R4, R86, 0x1, 0x181f ;  /* 0x00381f0056047f89 */ /* 0x00081800000e0000 */
[----:B----4-:R-:W-:Y:S05]  /*10c50*/  @P0 BRA `(.L_x_5419) ;  /* 0x0000002400dc0947 */ /* 0x010fea0003800000 */
[----:B------:R-:W-:Y:S02]  /*10c60*/  ISETP.GE.AND P0, PT, R185, UR16, PT ;  /* 0x00000010b9007c0c */ /* 0x000fe4000bf06270 */
[----:B------:R-:W-:Y:S02]  /*10c70*/  ISETP.GE.AND P4, PT, R188, UR16, PT ;  /* 0x00000010bc007c0c */ /* 0x000fe4000bf86270 */
[----:B------:R-:W-:Y:S02]  /*10c80*/  ISETP.GE.AND P3, PT, R101, UR16, PT ;  /* 0x0000001065007c0c */ /* 0x000fe4000bf66270 */
[----:B------:R-:W-:Y:S02]  /*10c90*/  ISETP.GE.AND P2, PT, R97, UR16, PT ;  /* 0x0000001061007c0c */ /* 0x000fe4000bf46270 */
[----:B------:R-:W-:Y:S02]  /*10ca0*/  ISETP.GE.AND P1, PT, R99, UR16, PT ;  /* 0x0000001063007c0c */ /* 0x000fe4000bf26270 */
[----:B------:R-:W-:-:S02]  /*10cb0*/  SHF.R.S32.HI R15, RZ, 0x1f, R101 ;  /* 0x0000001fff0f7819 */ /* 0x000fc40000011465 */
[----:B---3--:R-:W-:Y:S01]  /*10cc0*/  SHF.R.S32.HI R21, RZ, 0x1f, R97 ;  /* 0x0000001fff157819 */ /* 0x008fe20000011461 */
[----:B0-----:R-:W-:Y:S02]  /*10cd0*/  @!P0 IMAD.WIDE R6, R185, 0x2, R4 ;  /* 0x00000002b9068825 */ /* 0x001fe400078e0204 */
[CC--:B------:R-:W-:Y:S02]  /*10ce0*/  @!P4 LEA R12, P5, R188.reuse, R4.reuse, 0x1 ;  /* 0x00000004bc0cc211 */ /* 0x0c0fe400078a08ff */
[-C--:B------:R-:W-:Y:S01]  /*10cf0*/  @!P3 LEA R14, P6, R101, R4.reuse, 0x1 ;  /* 0x00000004650eb211 */ /* 0x080fe200078c08ff */
[----:B------:R0:W-:Y:S01]  /*10d00*/  @!P0 ST.E.128 desc[UR40][R6.64], R8 ;  /* 0x0000000806008985 */ /* 0x0001e2000c101d28 */
[----:B------:R-:W-:Y:S02]  /*10d10*/  ISETP.GE.AND P0, PT, R91, UR16, PT ;  /* 0x000000105b007c0c */ /* 0x000fe4000bf06270 */
[----:B------:R-:W-:Y:S02]  /*10d20*/  @!P4 LEA.HI.X R13, R188, R5, R152, 0x1, P5 ;  /* 0x00000005bc0dc211 */ /* 0x000fe400028f0c98 */
[----:B-1----:R-:W-:-:S02]  /*10d30*/  @!P2 LEA R20, P5, R97, R4, 0x1 ;  /* 0x000000046114a211 */ /* 0x002fc400078a08ff */
[-C--:B------:R-:W-:Y:S01]  /*10d40*/  @!P3 LEA.HI.X R15, R101, R5.reuse, R15, 0x1, P6 ;  /* 0x00000005650fb211 */ /* 0x080fe200030f0c0f */
[----:B------:R1:W-:Y:S01]  /*10d50*/  @!P4 ST.E.128 desc[UR40][R12.64], R24 ;  /* 0x000000180c00c985 */ /* 0x0003e2000c101d28 */
[----:B------:R-:W-:Y:S02]  /*10d60*/  LOP3.LUT P6, RZ, R3, 0x40, RZ, 0xc0, !PT ;  /* 0x0000004003ff7812 */ /* 0x000fe400078cc0ff */
[----:B------:R-:W-:Y:S01]  /*10d70*/  @!P2 LEA.HI.X R21, R97, R5, R21, 0x1, P5 ;  /* 0x000000056115a211 */ /* 0x000fe200028f0c15 */
[----:B------:R1:W-:Y:S01]  /*10d80*/  @!P3 ST.E.128 desc[UR40][R14.64], R32 ;  /* 0x000000200e00b985 */ /* 0x0003e2000c101d28 */
[----:B------:R-:W-:-:S03]  /*10d90*/  SHF.R.S32.HI R3, RZ, 0x1f, R99 ;  /* 0x0000001fff037819 */ /* 0x000fc60000011463 */
[----:B------:R1:W-:Y:S01]  /*10da0*/  @!P2 ST.E.128 desc[UR40][R20.64], R40 ;  /* 0x000000281400a985 */ /* 0x0003e2000c101d28 */
[----:B0-----:R-:W-:-:S04]  /*10db0*/  @!P1 LEA R6, P5, R99, R4, 0x1 ;  /* 0x0000000463069211 */ /* 0x001fc800078a08ff */
[-C--:B------:R-:W-:Y:S02]  /*10dc0*/  @!P1 LEA.HI.X R7, R99, R5.reuse, R3, 0x1, P5 ;  /* 0x0000000563079211 */ /* 0x080fe400028f0c03 */
[----:B------:R-:W-:Y:S02]  /*10dd0*/  SHF.R.S32.HI R3, RZ, 0x1f, R91 ;  /* 0x0000001fff037819 */ /* 0x000fe4000001145b */
[C---:B------:R-:W-:Y:S01]  /*10de0*/  @!P0 LEA R8, P5, R91.reuse, R4, 0x1 ;  /* 0x000000045b088211 */ /* 0x040fe200078a08ff */
[----:B------:R1:W-:Y:S03]  /*10df0*/  @!P1 ST.E.128 desc[UR40][R6.64], R48 ;  /* 0x0000003006009985 */ /* 0x0003e6000c101d28 */
[----:B------:R-:W-:Y:S02]  /*10e00*/  @!P0 LEA.HI.X R9, R91, R5, R3, 0x1, P5 ;  /* 0x000000055b098211 */ /* 0x000fe400028f0c03 */
[----:B------:R-:W-:-:S02]  /*10e10*/  SHF.R.S32.HI R3, RZ, 0x1f, R93 ;  /* 0x0000001fff037819 */ /* 0x000fc4000001145d */
[C---:B------:R-:W-:Y:S01]  /*10e20*/  @P6 LEA R10, P5, R93.reuse, R4, 0x1 ;  /* 0x000000045d0a6211 */ /* 0x040fe200078a08ff */
[----:B------:R1:W-:Y:S01]  /*10e30*/  @!P0 ST.E.128 desc[UR40][R8.64], R56 ;  /* 0x0000003808008985 */ /* 0x0003e2000c101d28 */
[----:B------:R-:W-:Y:S02]  /*10e40*/  LOP3.LUT P0, RZ, R0, 0x80, RZ, 0xc0, !PT ;  /* 0x0000008000ff7812 */ /* 0x000fe4000780c0ff */
[----:B------:R-:W-:-:S05]  /*10e50*/  @P6 LEA.HI.X R11, R93, R5, R3, 0x1, P5 ;  /* 0x000000055d0b6211 */ /* 0x000fca00028f0c03 */
[----:B------:R1:W-:Y:S06]  /*10e60*/  @P6 ST.E.128 desc[UR40][R10.64], R64 ;  /* 0x000000400a006985 */ /* 0x0003ec000c101d28 */
[----:B------:R-:W-:Y:S05]  /*10e70*/  @!P0 BRA `(.L_x_5419) ;  /* 0x0000002400548947 */ /* 0x000fea0003800000 */
[----:B------:R-:W-:Y:S02]  /*10e80*/  LEA R4, P0, R95, R4, 0x1 ;  /* 0x000000045f047211 */ /* 0x000fe400078008ff */
[----:B------:R-:W-:-:S04]  /*10e90*/  SHF.R.S32.HI R0, RZ, 0x1f, R95 ;  /* 0x0000001fff007819 */ /* 0x000fc8000001145f */
[----:B------:R-:W-:-:S05]  /*10ea0*/  LEA.HI.X R5, R95, R5, R0, 0x1, P0 ;  /* 0x000000055f057211 */ /* 0x000fca00000f0c00 */
[----:B------:R0:W-:Y:S01]  /*10eb0*/  ST.E.128 desc[UR40][R4.64], R72 ;  /* 0x0000004804007985 */ /* 0x0001e2000c101d28 */
[----:B------:R-:W-:Y:S05]  /*10ec0*/  BRA `(.L_x_5419) ;  /* 0x0000002400407947 */ /* 0x000fea0003800000 */
.L_x_5416:
[----:B------:R-:W-:Y:S01]  /*10ed0*/  ULDC.64 UR14, c[0x0][0xb08] ;  /* 0x0002c200000e7ab9 */ /* 0x000fe20000000a00 */
[----:B0-----:R-:W-:Y:S01]  /*10ee0*/  VIADD R4, R186, UR42 ;  /* 0x0000002aba047c36 */ /* 0x001fe20008000000 */
[----:B------:R-:W-:Y:S01]  /*10ef0*/  UIMAD UR12, UR24, UR14, URZ ;  /* 0x0000000e180c72a4 */ /* 0x000fe2000f8e023f */
[----:B------:R-:W-:Y:S01]  /*10f00*/  BSSY B1, `(.L_x_5420) ;  /* 0x00000c6000017945 */ /* 0x000fe20003800000 */
[----:B------:R-:W-:Y:S01]  /*10f10*/  UIMAD.WIDE.U32 UR10, UR4, UR14, URZ ;  /* 0x0000000e040a72a5 */ /* 0x000fe2000f8e003f */
[----:B------:R-:W-:Y:S01]  /*10f20*/  IMAD.MOV.U32 R3, RZ, RZ, R4 ;  /* 0x000000ffff037224 */ /* 0x000fe200078e0004 */
[----:B------:R-:W-:Y:S01]  /*10f30*/  UIMAD UR12, UR4, UR15, UR12 ;  /* 0x0000000f040c72a4 */ /* 0x000fe2000f8e020c */
[----:B------:R-:W-:Y:S01]  /*10f40*/  SHF.R.S32.HI R21, RZ, 0x1f, R205 ;  /* 0x0000001fff157819 */ /* 0x000fe200000114cd */
[----:B------:R-:W-:Y:S01]  /*10f50*/  ULDC UR14, c[0x0][0xbe8] ;  /* 0x0002fa00000e7ab9 */ /* 0x000fe20000000800 */
[----:B------:R-:W-:Y:S01]  /*10f60*/  USHF.R.S32.HI UR4, URZ, 0x1f, UR9 ;  /* 0x0000001f3f047899 */ /* 0x000fe20008011409 */
[----:B------:R-:W-:Y:S01]  /*10f70*/  SHF.R.S32.HI R152, RZ, 0x1f, R206 ;  /* 0x0000001fff987819 */ /* 0x000fe200000114ce */
[----:B------:R-:W-:Y:S01]  /*10f80*/  UIADD3 UR11, UR11, UR12, URZ ;  /* 0x0000000c0b0b7290 */ /* 0x000fe2000fffe03f */
[----:B------:R-:W-:Y:S01]  /*10f90*/  SHF.R.S32.HI R153, RZ, 0x1f, R207 ;  /* 0x0000001fff997819 */ /* 0x000fe200000114cf */
[----:B------:R-:W-:Y:S01]  /*10fa0*/  UISETP.NE.AND UP0, UPT, UR14, 0x1, UPT ;  /* 0x000000010e00788c */ /* 0x000fe2000bf05270 */
[----:B------:R-:W-:Y:S01]  /*10fb0*/  SHF.R.S32.HI R154, RZ, 0x1f, R208 ;  /* 0x0000001fff9a7819 */ /* 0x000fe200000114d0 */
[----:B------:R-:W-:Y:S01]  /*10fc0*/  ULDC.64 UR12, c[0x0][0xb38] ;  /* 0x0002ce00000c7ab9 */ /* 0x000fe20000000a00 */
[----:B------:R-:W-:Y:S01]  /*10fd0*/  UIMAD UR8, UR8, UR14, URZ ;  /* 0x0000000e080872a4 */ /* 0x000fe2000f8e023f */
[----:B------:R-:W-:Y:S01]  /*10fe0*/  SHF.R.S32.HI R155, RZ, 0x1f, R209 ;  /* 0x0000001fff9b7819 */ /* 0x000fe200000114d1 */
[----:B------:R-:W-:Y:S01]  /*10ff0*/  UIMAD.WIDE.U32 UR10, UR44, UR12, UR10 ;  /* 0x0000000c2c0a72a5 */ /* 0x000fe2000f8e000a */
[----:B------:R-:W-:-:S02]  /*11000*/  PLOP3.LUT P0, PT, PT, PT, UP0, 0x80, 0x0 ;  /* 0x000000000000781c */ /* 0x000fc40003f0f008 */
[----:B------:R-:W-:Y:S01]  /*11010*/  SHF.R.S32.HI R156, RZ, 0x1f, R210 ;  /* 0x0000001fff9c7819 */ /* 0x000fe200000114d2 */
[----:B------:R-:W-:Y:S01]  /*11020*/  UIMAD UR11, UR44, UR13, UR11 ;  /* 0x0000000d2c0b72a4 */ /* 0x000fe2000f8e020b */
[----:B------:R-:W-:Y:S02]  /*11030*/  SHF.R.S32.HI R157, RZ, 0x1f, R211 ;  /* 0x0000001fff9d7819 */ /* 0x000fe400000114d3 */
[----:B------:R-:W-:Y:S01]  /*11040*/  ULDC.64 UR12, c[0x0][0xb40] ;  /* 0x0002d000000c7ab9 */ /* 0x000fe20000000a00 */
[----:B------:R-:W-:Y:S01]  /*11050*/  SHF.R.S32.HI R158, RZ, 0x1f, R212 ;  /* 0x0000001fff9e7819 */ /* 0x000fe200000114d4 */
[----:B------:R-:W-:Y:S01]  /*11060*/  UIMAD UR4, UR4, UR12, URZ ;  /* 0x0000000c040472a4 */ /* 0x000fe2000f8e023f */
[----:B------:R-:W-:Y:S01]  /*11070*/  SHF.R.S32.HI R159, RZ, 0x1f, R213 ;  /* 0x0000001fff9f7819 */ /* 0x000fe200000114d5 */
[----:B------:R-:W-:Y:S01]  /*11080*/  UIMAD.WIDE.U32 UR10, UR9, UR12, UR10 ;  /* 0x0000000c090a72a5 */ /* 0x000fe2000f8e000a */
[----:B------:R-:W-:Y:S01]  /*11090*/  SHF.R.S32.HI R160, RZ, 0x1f, R214 ;  /* 0x0000001fffa07819 */ /* 0x000fe200000114d6 */
[----:B------:R-:W-:Y:S01]  /*110a0*/  UIMAD UR4, UR9, UR13, UR4 ;  /* 0x0000000d090472a4 */ /* 0x000fe2000f8e0204 */
[----:B------:R-:W-:-:S02]  /*110b0*/  SHF.R.S32.HI R161, RZ, 0x1f, R215 ;  /* 0x0000001fffa17819 */ /* 0x000fc400000114d7 */
[----:B------:R-:W-:Y:S01]  /*110c0*/  @UP0 ULDC UR9, c[0x0][0xbec] ;  /* 0x0002fb0000090ab9 */ /* 0x000fe20000000800 */
[----:B------:R-:W-:Y:S01]  /*110d0*/  UIADD3 UR11, UR11, UR4, URZ ;  /* 0x000000040b0b7290 */ /* 0x000fe2000fffe03f */
[----:B------:R-:W-:Y:S01]  /*110e0*/  @P0 IMAD.HI.U32 R0, R4, UR9, RZ ;  /* 0x0000000904000c27 */ /* 0x000fe2000f8e00ff */
[----:B------:R-:W-:Y:S01]  /*110f0*/  ULDC.64 UR12, c[0x0][0xb48] ;  /* 0x0002d200000c7ab9 */ /* 0x000fe20000000a00 */
[----:B------:R-:W-:Y:S01]  /*11100*/  @UP0 ULDC UR4, c[0x0][0xbf0] ;  /* 0x0002fc0000040ab9 */ /* 0x000fe20000000800 */
[----:B------:R-:W-:Y:S01]  /*11110*/  UIMAD.WIDE.U32 UR10, UR45, UR12, UR10 ;  /* 0x0000000c2d0a72a5 */ /* 0x000fe2000f8e000a */
[----:B------:R-:W-:Y:S02]  /*11120*/  SHF.R.S32.HI R162, RZ, 0x1f, R216 ;  /* 0x0000001fffa27819 */ /* 0x000fe400000114d8 */
[----:B------:R-:W-:Y:S01]  /*11130*/  @P0 SHF.R.U32.HI R3, RZ, UR4, R0 ;  /* 0x00000004ff030c19 */ /* 0x000fe20008011600 */
[----:B------:R-:W-:Y:S01]  /*11140*/  UIMAD UR45, UR45, UR13, UR11 ;  /* 0x0000000d2d2d72a4 */ /* 0x000fe2000f8e020b */
[----:B------:R-:W-:Y:S01]  /*11150*/  SHF.R.S32.HI R13, RZ, 0x1f, R217 ;  /* 0x0000001fff0d7819 */ /* 0x000fe200000114d9 */
[----:B------:R-:W-:Y:S01]  /*11160*/  IMAD.U32 R5, RZ, RZ, UR11 ;  /* 0x0000000bff057e24 */ /* 0x000fe2000f8e00ff */
[--C-:B------:R-:W-:Y:S01]  /*11170*/  SHF.R.S32.HI R0, RZ, 0x1f, R3.reuse ;  /* 0x0000001fff007819 */ /* 0x100fe20000011403 */
[----:B------:R-:W-:Y:S01]  /*11180*/  IMAD.MOV R7, RZ, RZ, -R3 ;  /* 0x000000ffff077224 */ /* 0x000fe200078e0a03 */
[----:B------:R-:W-:Y:S01]  /*11190*/  ULDC.64 UR12, c[0x0][0xb30] ;  /* 0x0002cc00000c7ab9 */ /* 0x000fe20000000a00 */
[----:B------:R-:W-:Y:S01]  /*111a0*/  IMAD.U32 R5, RZ, RZ, UR45 ;  /* 0x0000002dff057e24 */ /* 0x000fe2000f8e00ff */
[----:B------:R-:W-:Y:S01]  /*111b0*/  UIADD3 UR4, UR46, 0x28c20, URZ ;  /* 0x00028c202e047890 */ /* 0x000fe2000fffe03f */
[----:B------:R-:W-:Y:S01]  /*111c0*/  IMAD R7, R7, UR14, R4 ;  /* 0x0000000e07077c24 */ /* 0x000fe2000f8e0204 */
[----:B------:R-:W-:Y:S01]  /*111d0*/  SHF.R.S32.HI R163, RZ, 0x1f, R218 ;  /* 0x0000001fffa37819 */ /* 0x000fe200000114da */
[----:B------:R-:W-:Y:S01]  /*111e0*/  IMAD R0, R0, UR12, RZ ;  /* 0x0000000c00007c24 */ /* 0x000fe2000f8e02ff */
[----:B------:R-:W-:Y:S01]  /*111f0*/  UPRMT UR4, URZ, 0x654, UR4 ;  /* 0x000006543f047896 */ /* 0x000fe20008000004 */
[----:B------:R-:W-:Y:S01]  /*11200*/  IMAD.U32 R4, RZ, RZ, UR10 ;  /* 0x0000000aff047e24 */ /* 0x000fe2000f8e00ff */
[----:B------:R-:W-:Y:S01]  /*11210*/  ULDC.64 UR10, c[0x0][0xb28] ;  /* 0x0002ca00000a7ab9 */ /* 0x000fe20000000a00 */
[C---:B------:R-:W-:Y:S01]  /*11220*/  IMAD R9, R3.reuse, UR13, R0 ;  /* 0x0000000d03097c24 */ /* 0x040fe2000f8e0200 */
[----:B------:R-:W-:Y:S01]  /*11230*/  SHF.R.S32.HI R0, RZ, 0x1f, R7 ;  /* 0x0000001fff007819 */ /* 0x000fe20000011407 */
[----:B------:R-:W-:Y:S01]  /*11240*/  IMAD.WIDE.U32 R4, R3, UR12, R4 ;  /* 0x0000000c03047c25 */ /* 0x000fe2000f8e0004 */
[----:B------:R-:W-:-:S02]  /*11250*/  SHF.R.S32.HI R164, RZ, 0x1f, R219 ;  /* 0x0000001fffa47819 */ /* 0x000fc400000114db */
[----:B------:R-:W-:Y:S01]  /*11260*/  SHF.R.S32.HI R165, RZ, 0x1f, R17 ;  /* 0x0000001fffa57819 */ /* 0x000fe20000011411 */
[----:B------:R-:W-:Y:S01]  /*11270*/  IMAD R0, R0, UR10, RZ ;  /* 0x0000000a00007c24 */ /* 0x000fe2000f8e02ff */
[----:B------:R-:W-:Y:S01]  /*11280*/  SYNCS.ARRIVE.TRANS64.RED.A1T0 RZ, [UR4], RZ ;  /* 0x000000ffffff79a7 */ /* 0x000fe20008100404 */
[----:B------:R-:W-:Y:S02]  /*11290*/  IMAD.IADD R5, R5, 0x1, R9 ;  /* 0x0000000105057824 */ /* 0x000fe400078e0209 */
[C---:B------:R-:W-:Y:S02]  /*112a0*/  IMAD R3, R7.reuse, UR11, R0 ;  /* 0x0000000b07037c24 */ /* 0x040fe4000f8e0200 */
[----:B------:R-:W-:Y:S02]  /*112b0*/  VIADD R0, R16, UR42 ;  /* 0x0000002a10007c36 */ /* 0x000fe40008000000 */
[----:B------:R-:W-:Y:S01]  /*112c0*/  IMAD.WIDE.U32 R4, R7, UR10, R4 ;  /* 0x0000000a07047c25 */ /* 0x000fe2000f8e0004 */
[----:B------:R-:W-:-:S02]  /*112d0*/  ULDC.64 UR10, c[0x0][0xb00] ;  /* 0x0002c000000a7ab9 */ /* 0x000fc40000000a00 */
[----:B------:R-:W-:Y:S01]  /*112e0*/  ISETP.GE.AND P0, PT, R0, UR8, PT ;  /* 0x0000000800007c0c */ /* 0x000fe2000bf06270 */
[----:B------:R-:W-:Y:S01]  /*112f0*/  IMAD.IADD R5, R5, 0x1, R3 ;  /* 0x0000000105057824 */ /* 0x000fe200078e0203 */
[----:B------:R-:W-:-:S04]  /*11300*/  LEA R3, P1, R4, UR10, 0x2 ;  /* 0x0000000a04037c11 */ /* 0x000fc8000f8210ff */
[----:B------:R-:W-:Y:S01]  /*11310*/  LEA.HI.X R10, R4, UR11, R5, 0x2, P1 ;  /* 0x0000000b040a7c11 */ /* 0x000fe200088f1405 */
[----:B------:R0:W1:Y:S04]  /*11320*/  SHFL.IDX PT, R11, R3, RZ, 0x1c1f ;  /* 0x001c1fff030b7589 */ /* 0x00006800000e0000 */
[----:B------:R0:W3:Y:S02]  /*11330*/  SHFL.IDX PT, R12, R10, RZ, 0x1c1f ;  /* 0x001c1fff0a0c7589 */ /* 0x0000e400000e0000 */
        /* <DEDUP_REMOVED lines=8> */
[-C--:B---3--:R-:W-:Y:S02]  /*113c0*/  @!P3 LEA.HI.X R5, R17, R12.reuse, R165, 0x2, P0 ;  /* 0x0000000c1105b211 */ /* 0x088fe400000f14a5 */
[----:B------:R-:W-:Y:S02]  /*113d0*/  ISETP.GE.AND P0, PT, R216, UR4, PT ;  /* 0x00000004d8007c0c */ /* 0x000fe4000bf06270 */
[----:B------:R-:W-:Y:S01]  /*113e0*/  @!P4 LEA.HI.X R7, R219, R12, R164, 0x2, P5 ;  /* 0x0000000cdb07c211 */ /* 0x000fe200028f14a4 */
[----:B------:R1:W-:Y:S01]  /*113f0*/  @!P3 ST.E.64 desc[UR40][R4.64], R24 ;  /* 0x000000180400b985 */ /* 0x0003e2000c101b28 */
[----:B------:R-:W-:-:S03]  /*11400*/  ISETP.GE.AND P3, PT, R215, UR4, PT ;  /* 0x00000004d7007c0c */ /* 0x000fc6000bf66270 */
[----:B------:R3:W-:Y:S01]  /*11410*/  @!P4 ST.E.64 desc[UR40][R6.64], R28 ;  /* 0x0000001c0600c985 */ /* 0x0007e2000c101b28 */
[----:B------:R-:W-:Y:S02]  /*11420*/  ISETP.GE.AND P4, PT, R214, UR4, PT ;  /* 0x00000004d6007c0c */ /* 0x000fe4000bf86270 */
[CC--:B-1----:R-:W-:Y:S02]  /*11430*/  @!P2 LEA R4, P6, R218.reuse, R11.reuse, 0x2 ;  /* 0x0000000bda04a211 */ /* 0x0c2fe400078c10ff */
[CC--:B---3--:R-:W-:Y:S02]  /*11440*/  @!P1 LEA R6, P5, R217.reuse, R11.reuse, 0x2 ;  /* 0x0000000bd9069211 */ /* 0x0c8fe400078a10ff */
        /* <DEDUP_REMOVED lines=10> */
[----:B---3--:R-:W-:-:S02]  /*114f0*/  @!P4 LEA R6, P2, R214, R11, 0x2 ;  /* 0x0000000bd606c211 */ /* 0x008fc400078410ff */
[-C--:B------:R-:W-:Y:S02]  /*11500*/  @!P3 LEA.HI.X R5, R215, R12.reuse, R161, 0x2, P1 ;  /* 0x0000000cd705b211 */ /* 0x080fe400008f14a1 */
[----:B------:R-:W-:Y:S02]  /*11510*/  ISETP.GE.AND P1, PT, R211, UR4, PT ;  /* 0x00000004d3007c0c */ /* 0x000fe4000bf26270 */
[----:B------:R-:W-:Y:S01]  /*11520*/  @!P4 LEA.HI.X R7, R214, R12, R160, 0x2, P2 ;  /* 0x0000000cd607c211 */ /* 0x000fe200010f14a0 */
[----:B------:R1:W-:Y:S01]  /*11530*/  @!P3 ST.E.64 desc[UR40][R4.64], R44 ;  /* 0x0000002c0400b985 */ /* 0x0003e2000c101b28 */
[----:B------:R-:W-:Y:S02]  /*11540*/  ISETP.GE.AND P2, PT, R210, UR4, PT ;  /* 0x00000004d2007c0c */ /* 0x000fe4000bf46270 */
[----:B----4-:R-:W-:Y:S01]  /*11550*/  @!P5 LEA R8, P6, R213, R11, 0x2 ;  /* 0x0000000bd508d211 */ /* 0x010fe200078c10ff */
[----:B------:R3:W-:Y:S01]  /*11560*/  @!P4 ST.E.64 desc[UR40][R6.64], R48 ;  /* 0x000000300600c985 */ /* 0x0007e2000c101b28 */
[----:B------:R-:W-:-:S02]  /*11570*/  ISETP.GE.AND P3, PT, R209, UR4, PT ;  /* 0x00000004d1007c0c */ /* 0x000fc4000bf66270 */
[----:B------:R-:W-:Y:S02]  /*11580*/  @!P5 LEA.HI.X R9, R213, R12, R159, 0x2, P6 ;  /* 0x0000000cd509d211 */ /* 0x000fe400030f149f */
[----:B------:R-:W-:-:S03]  /*11590*/  ISETP.GE.AND P4, PT, R208, UR4, PT ;  /* 0x00000004d0007c0c */ /* 0x000fc6000bf86270 */
[----:B------:R4:W-:Y:S01]  /*115a0*/  @!P5 ST.E.64 desc[UR40][R8.64], R52 ;  /* 0x000000340800d985 */ /* 0x0009e2000c101b28 */
[CC--:B-1----:R-:W-:Y:S02]  /*115b0*/  @!P0 LEA R4, P6, R212.reuse, R11.reuse, 0x2 ;  /* 0x0000000bd4048211 */ /* 0x0c2fe400078c10ff */
[CC--:B---3--:R-:W-:Y:S02]  /*115c0*/  @!P1 LEA R6, P5, R211.reuse, R11.reuse, 0x2 ;  /* 0x0000000bd3069211 */ /* 0x0c8fe400078a10ff */
        /* <DEDUP_REMOVED lines=21> */
[----:B-1----:R-:W-:-:S04]  /*11720*/  @!P0 LEA R4, P4, R206, R11, 0x2 ;  /* 0x0000000bce048211 */ /* 0x002fc800078810ff */
[-C--:B------:R-:W-:Y:S02]  /*11730*/  @!P0 LEA.HI.X R5, R206, R12.reuse, R152, 0x2, P4 ;  /* 0x0000000cce058211 */ /* 0x080fe400020f1498 */
[----:B------:R-:W-:Y:S02]  /*11740*/  ISETP.GE.AND P4, PT, R202, UR4, PT ;  /* 0x00000004ca007c0c */ /* 0x000fe4000bf86270 */
[CC--:B---3--:R-:W-:Y:S01]  /*11750*/  @!P1 LEA R6, P3, R205.reuse, R11.reuse, 0x2 ;  /* 0x0000000bcd069211 */ /* 0x0c8fe200078610ff */
        /* <DEDUP_REMOVED lines=11> */
[----:B---3--:R-:W-:-:S03]  /*11810*/  @!P4 LEA R6, P0, R202, R11, 0x2 ;  /* 0x0000000bca06c211 */ /* 0x008fc600078010ff */
[----:B------:R1:W-:Y:S01]  /*11820*/  @!P5 ST.E.64 desc[UR40][R4.64], R92 ;  /* 0x0000005c0400d985 */ /* 0x0003e2000c101b28 */
[----:B------:R-:W-:Y:S02]  /*11830*/  ISETP.GE.AND P5, PT, R197, UR4, PT ;  /* 0x00000004c5007c0c */ /* 0x000fe4000bfa6270 */
[-C--:B------:R-:W-:Y:S02]  /*11840*/  @!P4 LEA.HI.X R7, R202, R12.reuse, R235, 0x2, P0 ;  /* 0x0000000cca07c211 */ /* 0x080fe400000f14eb */
[----:B------:R-:W-:Y:S02]  /*11850*/  ISETP.GE.AND P0, PT, R198, UR4, PT ;  /* 0x00000004c6007c0c */ /* 0x000fe4000bf06270 */
[C---:B----4-:R-:W-:Y:S01]  /*11860*/  @!P3 LEA R8, P6, R201.reuse, R11, 0x2 ;  /* 0x0000000bc908b211 */ /* 0x050fe200078c10ff */
[----:B------:R3:W-:Y:S01]  /*11870*/  @!P4 ST.E.64 desc[UR40][R6.64], R96 ;  /* 0x000000600600c985 */ /* 0x0007e2000c101b28 */
[----:B------:R-:W-:Y:S02]  /*11880*/  ISETP.GE.AND P4, PT, R196, UR4, PT ;  /* 0x00000004c4007c0c */ /* 0x000fe4000bf86270 */
[----:B------:R-:W-:-:S02]  /*11890*/  @!P3 LEA.HI.X R9, R201, R12, R234, 0x2, P6 ;  /* 0x0000000cc909b211 */ /* 0x000fc400030f14ea */
[----:B-1----:R-:W-:-:S03]  /*118a0*/  @!P2 LEA R4, P6, R200, R11, 0x2 ;  /* 0x0000000bc804a211 */ /* 0x002fc600078c10ff */
[----:B------:R1:W-:Y:S01]  /*118b0*/  @!P3 ST.E.64 desc[UR40][R8.64], R100 ;  /* 0x000000640800b985 */ /* 0x0003e2000c101b28 */
[----:B------:R-:W-:Y:S02]  /*118c0*/  @!P2 LEA.HI.X R5, R200, R12, R233, 0x2, P6 ;  /* 0x0000000cc805a211 */ /* 0x000fe400030f14e9 */
[----:B---3--:R-:W-:-:S03]  /*118d0*/  @!P1 LEA R6, P3, R199, R11, 0x2 ;  /* 0x0000000bc7069211 */ /* 0x008fc600078610ff */
[----:B------:R3:W-:Y:S01]  /*118e0*/  @!P2 ST.E.64 desc[UR40][R4.64], R104 ;  /* 0x000000680400a985 */ /* 0x0007e2000c101b28 */
[-C--:B------:R-:W-:Y:S02]  /*118f0*/  @!P1 LEA.HI.X R7, R199, R12.reuse, R232, 0x2, P3 ;  /* 0x0000000cc7079211 */ /* 0x080fe400018f14e8 */
[----:B------:R-:W-:Y:S02]  /*11900*/  ISETP.GE.AND P3, PT, R195, UR4, PT ;  /* 0x00000004c3007c0c */ /* 0x000fe4000bf66270 */
[CC--:B-1----:R-:W-:Y:S01]  /*11910*/  @!P0 LEA R8, P6, R198.reuse, R11.reuse, 0x2 ;  /* 0x0000000bc6088211 */ /* 0x0c2fe200078c10ff */
[----:B------:R1:W-:Y:S03]  /*11920*/  @!P1 ST.E.64 desc[UR40][R6.64], R108 ;  /* 0x0000006c06009985 */ /* 0x0003e6000c101b28 */
[----:B------:R-:W-:Y:S02]  /*11930*/  @!P0 LEA.HI.X R9, R198, R12, R231, 0x2, P6 ;  /* 0x0000000cc6098211 */ /* 0x000fe400030f14e7 */
[----:B---3--:R-:W-:-:S03]  /*11940*/  @!P5 LEA R4, P1, R197, R11, 0x2 ;  /* 0x0000000bc504d211 */ /* 0x008fc600078210ff */
        /* <DEDUP_REMOVED lines=17> */
[C---:B---3--:R-:W-:Y:S01]  /*11a60*/  @!P1 LEA R6, P6, R193.reuse, R11, 0x2 ;  /* 0x0000000bc1069211 */ /* 0x048fe200078c10ff */
[----:B------:R3:W-:Y:S03]  /*11a70*/  @!P0 ST.E.64 desc[UR40][R4.64], R128 ;  /* 0x0000008004008985 */ /* 0x0007e6000c101b28 */
[----:B------:R-:W-:-:S03]  /*11a80*/  @!P1 LEA.HI.X R7, R193, R12, R226, 0x2, P6 ;  /* 0x0000000cc1079211 */ /* 0x000fc600030f14e2 */
[CC--:B-1----:R-:W-:Y:S02]  /*11a90*/  @!P3 LEA R8, P6, R191.reuse, R11.reuse, 0x2 ;  /* 0x0000000bbf08b211 */ /* 0x0c2fe400078c10ff */
[----:B------:R1:W-:Y:S02]  /*11aa0*/  @!P1 ST.E.64 desc[UR40][R6.64], R132 ;  /* 0x0000008406009985 */ /* 0x0003e4000c101b28 */
[----:B------:R-:W-:Y:S02]  /*11ab0*/  @!P3 LEA.HI.X R9, R191, R12, R224, 0x2, P6 ;  /* 0x0000000cbf09b211 */ /* 0x000fe400030f14e0 */
[----:B---3--:R-:W-:-:S04]  /*11ac0*/  @!P4 LEA R4, P0, R192, R11, 0x2 ;  /* 0x0000000bc004c211 */ /* 0x008fc800078010ff */
        /* <DEDUP_REMOVED lines=9> */
.L_x_5421:
[----:B------:R-:W-:Y:S05]  /*11b60*/  BSYNC B1 ;  /* 0x0000000000017941 */ /* 0x000fea0003800000 */
.L_x_5420:
[----:B------:R-:W-:Y:S01]  /*11b70*/  VIADD R0, R0, 0x8 ;  /* 0x0000000800007836 */ /* 0x000fe20000000000 */
[----:B------:R0:W0:Y:S04]  /*11b80*/  SHFL.IDX PT, R20, R10, 0x1, 0x1c1f ;  /* 0x003c1f000a147f89 */ /* 0x00002800000e0000 */
[----:B------:R-:W-:Y:S01]  /*11b90*/  ISETP.GE.AND P0, PT, R0, UR8, PT ;  /* 0x0000000800007c0c */ /* 0x000fe2000bf06270 */
[----:B------:R0:W0:-:S12]  /*11ba0*/  SHFL.IDX PT, R24, R3, 0x1, 0x1c1f ;  /* 0x003c1f0003187f89 */ /* 0x00001800000e0000 */
[----:B------:R-:W-:Y:S05]  /*11bb0*/  @P0 BRA `(.L_x_5419) ;  /* 0x0000001800040947 */ /* 0x000fea0003800000 */
[----:B------:R-:W-:Y:S02]  /*11bc0*/  ULDC UR4, c[0x0][0xac8] ;  /* 0x0002b20000047ab9 */ /* 0x000fe40000000800 */
[----:B------:R-:W-:Y:S02]  /*11bd0*/  ISETP.GE.AND P4, PT, R17, UR4, PT ;  /* 0x0000000411007c0c */ /* 0x000fe4000bf86270 */
[----:B------:R-:W-:Y:S02]  /*11be0*/  ISETP.GE.AND P2, PT, R219, UR4, PT ;  /* 0x00000004db007c0c */ /* 0x000fe4000bf46270 */
[----:B------:R-:W-:Y:S02]  /*11bf0*/  ISETP.GE.AND P1, PT, R218, UR4, PT ;  /* 0x00000004da007c0c */ /* 0x000fe4000bf26270 */
[----:B------:R-:W-:-:S07]  /*11c00*/  ISETP.GE.AND P0, PT, R217, UR4, PT ;  /* 0x00000004d9007c0c */ /* 0x000fce000bf06270 */
[-C--:B0---4-:R-:W-:Y:S02]  /*11c10*/  @!P4 LEA R4, P3, R17, R24.reuse, 0x2 ;  /* 0x000000181104c211 */ /* 0x091fe400078610ff */
[----:B------:R-:W-:Y:S02]  /*11c20*/  @!P2 LEA R6, P6, R219, R24, 0x2 ;  /* 0x00000018db06a211 */ /* 0x000fe400078c10ff */
[----:B------:R-:W-:Y:S02]  /*11c30*/  @!P4 LEA.HI.X R5, R17, R20, R165, 0x2, P3 ;  /* 0x000000141105c211 */ /* 0x000fe400018f14a5 */
        /* <DEDUP_REMOVED lines=9> */
[----:B-1----:R-:W-:Y:S01]  /*11cd0*/  @!P0 LEA.HI.X R11, R217, R20, R13, 0x2, P6 ;  /* 0x00000014d90b8211 */ /* 0x002fe200030f140d */
[----:B------:R1:W-:Y:S01]  /*11ce0*/  @!P1 ST.E.64 desc[UR40][R8.64], R34 ;  /* 0x0000002208009985 */ /* 0x0003e2000c101b28 */
[----:B0-----:R-:W-:-:S03]  /*11cf0*/  @!P3 LEA R4, P1, R216, R24, 0x2 ;  /* 0x00000018d804b211 */ /* 0x001fc600078210ff */
[----:B------:R0:W-:Y:S01]  /*11d00*/  @!P0 ST.E.64 desc[UR40][R10.64], R38 ;  /* 0x000000260a008985 */ /* 0x0001e2000c101b28 */
[----:B------:R-:W-:Y:S02]  /*11d10*/  ISETP.GE.AND P0, PT, R213, UR4, PT ;  /* 0x00000004d5007c0c */ /* 0x000fe4000bf06270 */
[C---:B---3--:R-:W-:Y:S02]  /*11d20*/  @!P4 LEA R12, P2, R215.reuse, R24, 0x2 ;  /* 0x00000018d70cc211 */ /* 0x048fe400078410ff */
        /* <DEDUP_REMOVED lines=9> */
[-C--:B----4-:R-:W-:Y:S02]  /*11dc0*/  @!P0 LEA R6, P6, R213, R24.reuse, 0x2 ;  /* 0x00000018d5068211 */ /* 0x090fe400078c10ff */
[----:B------:R-:W-:Y:S01]  /*11dd0*/  ISETP.GE.AND P4, PT, R209, UR4, PT ;  /* 0x00000004d1007c0c */ /* 0x000fe2000bf86270 */
[----:B------:R4:W-:Y:S01]  /*11de0*/  @!P5 ST.E.64 desc[UR40][R14.64], R50 ;  /* 0x000000320e00d985 */ /* 0x0009e2000c101b28 */
[----:B-1----:R-:W-:-:S02]  /*11df0*/  @!P1 LEA R8, P5, R212, R24, 0x2 ;  /* 0x00000018d4089211 */ /* 0x002fc400078a10ff */
        /* <DEDUP_REMOVED lines=8> */
[-C--:B---3--:R-:W-:Y:S01]  /*11e80*/  @!P3 LEA R4, P6, R210, R24.reuse, 0x2 ;  /* 0x00000018d204b211 */ /* 0x088fe200078c10ff */
[----:B------:R3:W-:Y:S01]  /*11e90*/  @!P2 ST.E.64 desc[UR40][R10.64], R62 ;  /* 0x0000003e0a00a985 */ /* 0x0007e2000c101b28 */
[C---:B-----5:R-:W-:Y:S02]  /*11ea0*/  @!P4 LEA R12, P2, R209.reuse, R24, 0x2 ;  /* 0x00000018d10cc211 */ /* 0x060fe400078410ff */
[----:B------:R-:W-:Y:S02]  /*11eb0*/  ISETP.GE.AND P1, PT, R206, UR4, PT ;  /* 0x00000004ce007c0c */ /* 0x000fe4000bf26270 */
[-C--:B------:R-:W-:Y:S02]  /*11ec0*/  @!P3 LEA.HI.X R5, R210, R20.reuse, R156, 0x2, P6 ;  /* 0x00000014d205b211 */ /* 0x080fe400030f149c */
[----:B------:R-:W-:Y:S02]  /*11ed0*/  @!P4 LEA.HI.X R13, R209, R20, R155, 0x2, P2 ;  /* 0x00000014d10dc211 */ /* 0x000fe400010f149b */
[----:B------:R-:W-:Y:S01]  /*11ee0*/  ISETP.GE.AND P2, PT, R205, UR4, PT ;  /* 0x00000004cd007c0c */ /* 0x000fe2000bf46270 */
[----:B------:R-:W-:Y:S01]  /*11ef0*/  @!P3 ST.E.64 desc[UR40][R4.64], R66 ;  /* 0x000000420400b985 */ /* 0x000fe2000c101b28 */
[----:B----4-:R-:W-:-:S03]  /*11f00*/  @!P5 LEA R14, P6, R208, R24, 0x2 ;  /* 0x00000018d00ed211 */ /* 0x010fc600078c10ff */
[----:B------:R4:W-:Y:S01]  /*11f10*/  @!P4 ST.E.64 desc[UR40][R12.64], R70 ;  /* 0x000000460c00c985 */ /* 0x0009e2000c101b28 */
[----:B------:R-:W-:Y:S02]  /*11f20*/  @!P5 LEA.HI.X R15, R208, R20, R154, 0x2, P6 ;  /* 0x00000014d00fd211 */ /* 0x000fe400030f149a */
[CC--:B0-----:R-:W-:Y:S02]  /*11f30*/  @!P0 LEA R6, P4, R207.reuse, R24.reuse, 0x2 ;  /* 0x00000018cf068211 */ /* 0x0c1fe400078810ff */
[----:B-1----:R-:W-:Y:S01]  /*11f40*/  @!P1 LEA R8, P3, R206, R24, 0x2 ;  /* 0x00000018ce089211 */ /* 0x002fe200078610ff */
[----:B------:R0:W-:Y:S01]  /*11f50*/  @!P5 ST.E.64 desc[UR40][R14.64], R74 ;  /* 0x0000004a0e00d985 */ /* 0x0001e2000c101b28 */
[----:B------:R-:W-:Y:S02]  /*11f60*/  @!P0 LEA.HI.X R7, R207, R20, R153, 0x2, P4 ;  /* 0x00000014cf078211 */ /* 0x000fe400020f1499 */
[----:B------:R-:W-:Y:S02]  /*11f70*/  ISETP.GE.AND P4, PT, R203, UR4, PT ;  /* 0x00000004cb007c0c */ /* 0x000fe4000bf86270 */
[----:B------:R-:W-:Y:S01]  /*11f80*/  ISETP.GE.AND P5, PT, R204, UR4, PT ;  /* 0x00000004cc007c0c */ /* 0x000fe2000bfa6270 */
[----:B------:R1:W-:Y:S01]  /*11f90*/  @!P0 ST.E.64 desc[UR40][R6.64], R78 ;  /* 0x0000004e06008985 */ /* 0x0003e2000c101b28 */
        /* <DEDUP_REMOVED lines=18> */
[-C--:B-1----:R-:W-:Y:S02]  /*120c0*/  @!P2 LEA R6, P6, R201, R24.reuse, 0x2 ;  /* 0x00000018c906a211 */ /* 0x082fe400078c10ff */
[----:B------:R-:W-:Y:S01]  /*120d0*/  ISETP.GE.AND P4, PT, R197, UR4, PT ;  /* 0x00000004c5007c0c */ /* 0x000fe2000bf86270 */
[----:B------:R1:W-:Y:S01]  /*120e0*/  @!P3 ST.E.64 desc[UR40][R14.64], R98 ;  /* 0x000000620e00b985 */ /* 0x0003e2000c101b28 */
[----:B---3--:R-:W-:Y:S02]  /*120f0*/  @!P1 LEA R8, P3, R200, R24, 0x2 ;  /* 0x00000018c8089211 */ /* 0x008fe400078610ff */
[----:B------:R-:W-:Y:S02]  /*12100*/  @!P2 LEA.HI.X R7, R201, R20, R234, 0x2, P6 ;  /* 0x00000014c907a211 */ /* 0x000fe400030f14ea */
[----:B----4-:R-:W-:-:S02]  /*12110*/  @!P0 LEA R10, P6, R199, R24, 0x2 ;  /* 0x00000018c70a8211 */ /* 0x010fc400078c10ff */
[-C--:B------:R-:W-:Y:S01]  /*12120*/  @!P1 LEA.HI.X R9, R200, R20.reuse, R233, 0x2, P3 ;  /* 0x00000014c8099211 */ /* 0x080fe200018f14e9 */
[----:B------:R3:W-:Y:S01]  /*12130*/  @!P2 ST.E.64 desc[UR40][R6.64], R102 ;  /* 0x000000660600a985 */ /* 0x0007e2000c101b28 */
[----:B------:R-:W-:Y:S02]  /*12140*/  ISETP.GE.AND P3, PT, R196, UR4, PT ;  /* 0x00000004c4007c0c */ /* 0x000fe4000bf66270 */
[----:B------:R-:W-:Y:S01]  /*12150*/  @!P0 LEA.HI.X R11, R199, R20, R232, 0x2, P6 ;  /* 0x00000014c70b8211 */ /* 0x000fe200030f14e8 */
[----:B------:R4:W-:Y:S01]  /*12160*/  @!P1 ST.E.64 desc[UR40][R8.64], R106 ;  /* 0x0000006a08009985 */ /* 0x0009e2000c101b28 */
[-C--:B0-----:R-:W-:Y:S02]  /*12170*/  @!P5 LEA R4, P1, R198, R24.reuse, 0x2 ;  /* 0x00000018c604d211 */ /* 0x081fe400078210ff */
[----:B-----5:R-:W-:Y:S01]  /*12180*/  @!P4 LEA R12, P2, R197, R24, 0x2 ;  /* 0x00000018c50cc211 */ /* 0x020fe200078410ff */
[----:B------:R-:W-:Y:S01]  /*12190*/  @!P0 ST.E.64 desc[UR40][R10.64], R110 ;  /* 0x0000006e0a008985 */ /* 0x000fe2000c101b28 */
[----:B------:R-:W-:-:S02]  /*121a0*/  ISETP.GE.AND P0, PT, R195, UR4, PT ;  /* 0x00000004c3007c0c */ /* 0x000fc4000bf06270 */
[----:B------:R-:W-:Y:S02]  /*121b0*/  @!P5 LEA.HI.X R5, R198, R20, R231, 0x2, P1 ;  /* 0x00000014c605d211 */ /* 0x000fe400008f14e7 */
[----:B------:R-:W-:Y:S02]  /*121c0*/  ISETP.GE.AND P1, PT, R194, UR4, PT ;  /* 0x00000004c2007c0c */ /* 0x000fe4000bf26270 */
[C---:B-1----:R-:W-:Y:S01]  /*121d0*/  @!P3 LEA R14, P6, R196.reuse, R24, 0x2 ;  /* 0x00000018c40eb211 */ /* 0x042fe200078c10ff */
[----:B------:R0:W-:Y:S01]  /*121e0*/  @!P5 ST.E.64 desc[UR40][R4.64], R114 ;  /* 0x000000720400d985 */ /* 0x0001e2000c101b28 */
[-C--:B------:R-:W-:Y:S02]  /*121f0*/  @!P4 LEA.HI.X R13, R197, R20.reuse, R230, 0x2, P2 ;  /* 0x00000014c50dc211 */ /* 0x080fe400010f14e6 */
[----:B------:R-:W-:Y:S02]  /*12200*/  @!P3 LEA.HI.X R15, R196, R20, R229, 0x2, P6 ;  /* 0x00000014c40fb211 */ /* 0x000fe400030f14e5 */
[----:B------:R-:W-:Y:S01]  /*12210*/  ISETP.GE.AND P2, PT, R191, UR4, PT ;  /* 0x00000004bf007c0c */ /* 0x000fe2000bf46270 */
[----:B------:R1:W-:Y:S01]  /*12220*/  @!P4 ST.E.64 desc[UR40][R12.64], R118 ;  /* 0x000000760c00c985 */ /* 0x0003e2000c101b28 */
[----:B------:R-:W-:-:S02]  /*12230*/  ISETP.GE.AND P4, PT, R193, UR4, PT ;  /* 0x00000004c1007c0c */ /* 0x000fc4000bf86270 */
[C---:B---3--:R-:W-:Y:S01]  /*12240*/  @!P0 LEA R6, P5, R195.reuse, R24, 0x2 ;  /* 0x00000018c3068211 */ /* 0x048fe200078a10ff */
[----:B------:R3:W-:Y:S01]  /*12250*/  @!P3 ST.E.64 desc[UR40][R14.64], R122 ;  /* 0x0000007a0e00b985 */ /* 0x0007e2000c101b28 */
[----:B------:R-:W-:Y:S02]  /*12260*/  ISETP.GE.AND P3, PT, R192, UR4, PT ;  /* 0x00000004c0007c0c */ /* 0x000fe4000bf66270 */
[----:B------:R-:W-:Y:S02]  /*12270*/  @!P0 LEA.HI.X R7, R195, R20, R228, 0x2, P5 ;  /* 0x00000014c3078211 */ /* 0x000fe400028f14e4 */
[----:B------:R-:W-:Y:S02]  /*12280*/  ISETP.GE.AND P5, PT, R190, UR4, PT ;  /* 0x00000004be007c0c */ /* 0x000fe4000bfa6270 */
[-C--:B----4-:R-:W-:Y:S01]  /*12290*/  @!P1 LEA R8, P6, R194, R24.reuse, 0x2 ;  /* 0x00000018c2089211 */ /* 0x090fe200078c10ff */
[----:B------:R4:W-:Y:S02]  /*122a0*/  @!P0 ST.E.64 desc[UR40][R6.64], R126 ;  /* 0x0000007e06008985 */ /* 0x0009e4000c101b28 */
[----:B0-----:R-:W-:-:S02]  /*122b0*/  @!P4 LEA R4, P0, R193, R24, 0x2 ;  /* 0x00000018c104c211 */ /* 0x001fc400078010ff */
[----:B------:R-:W-:Y:S02]  /*122c0*/  @!P1 LEA.HI.X R9, R194, R20, R227, 0x2, P6 ;  /* 0x00000014c2099211 */ /* 0x000fe400030f14e3 */
[----:B------:R-:W-:Y:S02]  /*122d0*/  @!P3 LEA R10, P6, R192, R24, 0x2 ;  /* 0x00000018c00ab211 */ /* 0x000fe400078c10ff */
[----:B------:R-:W-:Y:S01]  /*122e0*/  @!P4 LEA.HI.X R5, R193, R20, R226, 0x2, P0 ;  /* 0x00000014c105c211 */ /* 0x000fe200000f14e2 */
[----:B------:R4:W-:Y:S01]  /*122f0*/  @!P1 ST.E.64 desc[UR40][R8.64], R130 ;  /* 0x0000008208009985 */ /* 0x0009e2000c101b28 */
[-C--:B-1----:R-:W-:Y:S02]  /*12300*/  @!P2 LEA R12, P1, R191, R24.reuse, 0x2 ;  /* 0x00000018bf0ca211 */ /* 0x082fe400078210ff */
[----:B---3--:R-:W-:Y:S01]  /*12310*/  @!P5 LEA R14, P0, R190, R24, 0x2 ;  /* 0x00000018be0ed211 */ /* 0x008fe200078010ff */
        /* <DEDUP_REMOVED lines=9> */
[----:B----4-:R-:W-:-:S04]  /*123b0*/  LEA R4, P0, R189, R24, 0x2 ;  /* 0x00000018bd047211 */ /* 0x010fc800078010ff */
[----:B------:R-:W-:-:S05]  /*123c0*/  LEA.HI.X R5, R189, R20, R222, 0x2, P0 ;  /* 0x00000014bd057211 */ /* 0x000fca00000f14de */
[----:B------:R0:W-:Y:S01]  /*123d0*/  ST.E.64 desc[UR40][R4.64], R150 ;  /* 0x0000009604007985 */ /* 0x0001e2000c101b28 */
[----:B------:R-:W-:Y:S05]  /*123e0*/  BRA `(.L_x_5419) ;  /* 0x0000000c00f87947 */ /* 0x000fea0003800000 */
.L_x_5413:
        /* <DEDUP_REMOVED lines=9> */
[----:B------:R-:W-:Y:S01]  /*12480*/  UISETP.NE.U32.AND UP1, UPT, UR10, URZ, UPT ;  /* 0x0000003f0a00728c */ /* 0x000fe2000bf25070 */
[----:B------:R-:W-:Y:S02]  /*12490*/  ULDC UR4, c[0x0][0xa88] ;  /* 0x0002a20000047ab9 */ /* 0x000fe40000000800 */
[----:B------:R-:W4:Y:S01]  /*124a0*/  @P1 LDG.E R9, desc[UR40][R4.64] ;  /* 0x0000002804091981 */ /* 0x000f22000c1e1900 */
[----:B------:R-:W-:Y:S01]  /*124b0*/  UISETP.NE.AND.EX UP1, UPT, UR11, URZ, UPT, UP1 ;  /* 0x0000003f0b00728c */ /* 0x000fe2000bf25310 */
[----:B------:R-:W-:-:S05]  /*124c0*/  IMAD.U32 R0, RZ, RZ, UR4 ;  /* 0x00000004ff007e24 */ /* 0x000fca000f8e00ff */
[----:B------:R-:W-:-:S05]  /*124d0*/  PLOP3.LUT P2, PT, PT, PT, UP1, 0x80, 0x0 ;  /* 0x000000000000781c */ /* 0x000fca0003f4f018 */
[----:B------:R-:W-:Y:S02]  /*124e0*/  @UP1 ULDC.64 UR10, c[0x0][0xc08] ;  /* 0x00030200000a1ab9 */ /* 0x000fe40000000a00 */
[----:B------:R-:W-:-:S06]  /*124f0*/  @UP1 UIMAD.WIDE UR10, UR43, 0x4, UR10 ;  /* 0x000000042b0a18a5 */ /* 0x000fcc000f8e020a */
[----:B------:R-:W-:Y:S02]  /*12500*/  IMAD.U32 R6, RZ, RZ, UR10 ;  /* 0x0000000aff067e24 */ /* 0x000fe4000f8e00ff */
[----:B------:R-:W-:-:S05]  /*12510*/  IMAD.U32 R7, RZ, RZ, UR11 ;  /* 0x0000000bff077e24 */ /* 0x000fca000f8e00ff */
[----:B------:R0:W5:Y:S01]  /*12520*/  @P2 LDG.E R0, desc[UR40][R6.64] ;  /* 0x0000002806002981 */ /* 0x000162000c1e1900 */
[----:B------:R-:W-:Y:S01]  /*12530*/  UISETP.NE.AND UP1, UPT, UR9, URZ, UPT ;  /* 0x0000003f0900728c */ /* 0x000fe2000bf25270 */
[----:B------:R-:W-:Y:S01]  /*12540*/  UMOV UR4, URZ ;  /* 0x0000003f00047c82 */ /* 0x000fe20008000000 */
[----:B------:R-:W1:Y:S09]  /*12550*/  S2R R8, SR_TID.X ;  /* 0x0000000000087919 */ /* 0x000e720000002100 */
[----:B------:R-:W-:Y:S01]  /*12560*/  @!UP1 ULDC UR9, c[0x0][0xad4] ;  /* 0x0002b50000099ab9 */ /* 0x000fe20000000800 */
[----:B-1----:R-:W-:-:S05]  /*12570*/  VIADD R3, R8, 0xffffff80 ;  /* 0xffffff8008037836 */ /* 0x002fca0000000000 */
[----:B------:R-:W-:Y:S02]  /*12580*/  ISETP.GT.AND P0, PT, R3, 0x3f, PT ;  /* 0x0000003f0300780c */ /* 0x000fe40003f04270 */
[----:B----4-:R-:W-:Y:S01]  /*12590*/  @P1 R2UR UR4, R9 ;  /* 0x00000000090412ca */ /* 0x010fe200000e0000 */
[----:B0-----:R-:W-:-:S14]  /*125a0*/  @P2 BRA `(.L_x_5422) ;  /* 0x0000000000102947 */ /* 0x001fdc0003800000 */
[----:B------:R-:W-:Y:S05]  /*125b0*/  @!P1 BRA `(.L_x_5422) ;  /* 0x00000000000c9947 */ /* 0x000fea0003800000 */
[----:B------:R-:W4:Y:S04]  /*125c0*/  LDG.E R3, desc[UR40][R4.64] ;  /* 0x0000002804037981 */ /* 0x000f28000c1e1900 */
[----:B-----5:R-:W4:Y:S02]  /*125d0*/  LDG.E R0, desc[UR40][R4.64+0x4] ;  /* 0x0000042804007981 */ /* 0x020f24000c1e1900 */
[----:B----4-:R-:W-:-:S07]  /*125e0*/  IMAD.IADD R0, R0, 0x1, -R3 ;  /* 0x0000000100007824 */ /* 0x010fce00078e0a03 */
.L_x_5422:
[----:B------:R-:W-:Y:S01]  /*125f0*/  USHF.R.S32.HI UR16, URZ, 0x1f, UR43 ;  /* 0x0000001f3f107899 */ /* 0x000fe2000801142b */
[----:B------:R-:W-:Y:S01]  /*12600*/  BSSY B1, `(.L_x_5423) ;  /* 0x000003a000017945 */ /* 0x000fe20003800000 */
[----:B------:R-:W-:Y:S02]  /*12610*/  USHF.R.S32.HI UR24, URZ, 0x1f, UR4 ;  /* 0x0000001f3f187899 */ /* 0x000fe40008011404 */
[----:B------:R-:W-:Y:S02]  /*12620*/  USEL UR8, UR43, URZ, !UP0 ;  /* 0x0000003f2b087287 */ /* 0x000fe4000c000000 */
[----:B------:R-:W-:Y:S01]  /*12630*/  USEL UR16, UR16, URZ, !UP0 ;  /* 0x0000003f10107287 */ /* 0x000fe2000c000000 */
[----:B------:R-:W-:Y:S11]  /*12640*/  @P0 BRA `(.L_x_5424) ;  /* 0x0000000000d40947 */ /* 0x000ff60003800000 */
[----:B------:R-:W0:Y:S01]  /*12650*/  LDC R9, c[0x0][0xbe8] ;  /* 0x0002fa00ff097b82 */ /* 0x000e220000000800 */
[----:B------:R-:W-:-:S05]  /*12660*/  IMAD.U32 R5, RZ, RZ, UR42 ;  /* 0x0000002aff057e24 */ /* 0x000fca000f8e00ff */
[----:B------:R-:W-:Y:S01]  /*12670*/  IADD3 R6, R5, -0x80, R8 ;  /* 0xffffff8005067810 */ /* 0x000fe20007ffe008 */
[----:B0----5:R-:W-:-:S05]  /*12680*/  IMAD R3, R0, R9, RZ ;  /* 0x0000000900037224 */ /* 0x021fca00078e02ff */
[----:B------:R-:W-:-:S13]  /*12690*/  ISETP.GE.AND P0, PT, R6, R3, PT ;  /* 0x000000030600720c */ /* 0x000fda0003f06270 */
[----:B------:R-:W-:Y:S05]  /*126a0*/  @P0 BRA `(.L_x_5424) ;  /* 0x0000000000bc0947 */ /* 0x000fea0003800000 */
[----:B------:R-:W-:Y:S01]  /*126b0*/  ISETP.NE.AND P0, PT, R9, 0x1, PT ;  /* 0x000000010900780c */ /* 0x000fe20003f05270 */
[----:B------:R-:W-:Y:S01]  /*126c0*/  UISETP.GT.AND UP0, UPT, UR9, 0x1, UPT ;  /* 0x000000010900788c */ /* 0x000fe2000bf04270 */
[----:B------:R-:W-:Y:S01]  /*126d0*/  UMOV UR20, 0x9b8 ;  /* 0x000009b800147882 */ /* 0x000fe20000000000 */
[----:B------:R-:W-:Y:S02]  /*126e0*/  ULOP3.LUT UR17, UR45, 0xff, URZ, 0xc0, !UPT ;  /* 0x000000ff2d117892 */ /* 0x000fe4000f8ec03f */
[----:B------:R-:W-:Y:S02]  /*126f0*/  USEL UR20, UR20, 0x978, UP0 ;  /* 0x0000097814147887 */ /* 0x000fe40008000000 */
[----:B------:R-:W-:-:S06]  /*12700*/  USEL UR17, UR17, URZ, UP0 ;  /* 0x0000003f11117287 */ /* 0x000fcc0008000000 */
[----:B------:R-:W0:Y:S04]  /*12710*/  @P0 LDC R3, c[0x0][0xbec] ;  /* 0x0002fb00ff030b82 */ /* 0x000e280000000800 */
[----:B------:R-:W-:Y:S01]  /*12720*/  ULDC.64 UR14, c[0x0][UR20+0x220] ;  /* 0x00008800140e7abb */ /* 0x000fe20008000a00 */
[----:B------:R-:W-:Y:S01]  /*12730*/  ULDC.64 UR12, c[0x0][UR20+0x218] ;  /* 0x00008600140c7abb */ /* 0x000fe20008000a00 */
[----:B------:R-:W-:Y:S02]  /*12740*/  ULDC.64 UR18, c[0x0][UR20+0x228] ;  /* 0x00008a0014127abb */ /* 0x000fe40008000a00 */
[----:B------:R-:W1:Y:S01]  /*12750*/  @P0 LDC R5, c[0x0][0xbf0] ;  /* 0x0002fc00ff050b82 */ /* 0x000e620000000800 */
[----:B------:R-:W-:Y:S02]  /*12760*/  UIMAD UR15, UR15, UR8, URZ ;  /* 0x000000080f0f72a4 */ /* 0x000fe4000f8e023f */
[----:B------:R-:W-:-:S02]  /*12770*/  UIMAD.WIDE.U32 UR10, UR12, UR44, URZ ;  /* 0x0000002c0c0a72a5 */ /* 0x000fc4000f8e003f */
[----:B------:R-:W-:Y:S02]  /*12780*/  UIMAD UR21, UR13, UR44, URZ ;  /* 0x0000002c0d1572a4 */ /* 0x000fe4000f8e023f */
[----:B------:R-:W-:Y:S02]  /*12790*/  UIMAD.WIDE.U32 UR22, UR18, UR17, URZ ;  /* 0x00000011121672a5 */ /* 0x000fe4000f8e003f */
[----:B------:R-:W-:Y:S02]  /*127a0*/  UIMAD.WIDE.U32 UR12, UR14, UR8, URZ ;  /* 0x000000080e0c72a5 */ /* 0x000fe4000f8e003f */
[----:B------:R-:W-:Y:S02]  /*127b0*/  UIMAD UR17, UR19, UR17, URZ ;  /* 0x00000011131172a4 */ /* 0x000fe4000f8e023f */
[----:B------:R-:W-:Y:S02]  /*127c0*/  UIMAD UR15, UR14, UR16, UR15 ;  /* 0x000000100e0f72a4 */ /* 0x000fe4000f8e020f */
[----:B------:R-:W-:Y:S01]  /*127d0*/  UIADD3 UR10, UP1, UP2, UR12, UR10, UR4 ;  /* 0x0000000a0c0a7290 */ /* 0x000fe2000fa3e004 */
[----:B0-----:R-:W-:Y:S01]  /*127e0*/  @P0 IMAD.HI.U32 R4, R6, R3, RZ ;  /* 0x0000000306040227 */ /* 0x001fe200078e00ff */
[----:B------:R-:W-:-:S02]  /*127f0*/  UIADD3 UR17, UR23, UR17, URZ ;  /* 0x0000001117117290 */ /* 0x000fc4000fffe03f */
[----:B------:R-:W-:Y:S01]  /*12800*/  UIADD3 UR21, UR11, UR21, URZ ;  /* 0x000000150b157290 */ /* 0x000fe2000fffe03f */
[----:B------:R-:W-:Y:S01]  /*12810*/  IMAD.MOV.U32 R3, RZ, RZ, R6 ;  /* 0x000000ffff037224 */ /* 0x000fe200078e0006 */
[----:B------:R-:W-:Y:S02]  /*12820*/  UIADD3 UR12, UR13, UR15, URZ ;  /* 0x0000000f0d0c7290 */ /* 0x000fe4000fffe03f */
[----:B------:R-:W-:Y:S01]  /*12830*/  IMAD.U32 R8, RZ, RZ, UR17 ;  /* 0x00000011ff087e24 */ /* 0x000fe2000f8e00ff */
[----:B-1----:R-:W-:Y:S01]  /*12840*/  @P0 SHF.R.U32.HI R3, RZ, R5, R4 ;  /* 0x00000005ff030219 */ /* 0x002fe20000011604 */
[----:B------:R-:W-:Y:S01]  /*12850*/  IMAD.U32 R4, RZ, RZ, UR22 ;  /* 0x00000016ff047e24 */ /* 0x000fe2000f8e00ff */
[----:B------:R-:W-:Y:S01]  /*12860*/  UIADD3.X UR12, UR12, UR21, UR24, UP1, UP2 ;  /* 0x000000150c0c7290 */ /* 0x000fe20008fe4418 */
[----:B------:R-:W-:Y:S01]  /*12870*/  IMAD.U32 R5, RZ, RZ, UR23 ;  /* 0x00000017ff057e24 */ /* 0x000fe2000f8e00ff */
[--C-:B------:R-:W-:Y:S01]  /*12880*/  SHF.R.S32.HI R5, RZ, 0x1f, R3.reuse ;  /* 0x0000001fff057819 */ /* 0x100fe20000011403 */
[----:B------:R-:W-:Y:S01]  /*12890*/  IMAD.MOV R7, RZ, RZ, -R3 ;  /* 0x000000ffff077224 */ /* 0x000fe200078e0a03 */
[----:B------:R-:W-:Y:S01]  /*128a0*/  IADD3 R4, P0, P1, R3, UR10, R4 ;  /* 0x0000000a03047c10 */ /* 0x000fe2000f91e004 */
[----:B------:R-:W-:-:S02]  /*128b0*/  ULDC.64 UR10, c[0x0][UR20+0x210] ;  /* 0x00008400140a7abb */ /* 0x000fc40008000a00 */
[----:B------:R-:W-:Y:S01]  /*128c0*/  IMAD R7, R9, R7, R6 ;  /* 0x0000000709077224 */ /* 0x000fe200078e0206 */
[----:B------:R-:W-:Y:S01]  /*128d0*/  IADD3.X R5, R5, UR12, R8, P0, P1 ;  /* 0x0000000c05057c10 */ /* 0x000fe200087e2408 */
[----:B------:R-:W-:Y:S01]  /*128e0*/  ULDC.64 UR12, c[0x0][0xba8] ;  /* 0x0002ea00000c7ab9 */ /* 0x000fe20000000a00 */
[----:B------:R-:W-:Y:S01]  /*128f0*/  @!UP0 ULDC UR12, c[0x0][0xb50] ;  /* 0x0002d400000c8ab9 */ /* 0x000fe20000000800 */
[C---:B------:R-:W-:Y:S01]  /*12900*/  IMAD R6, R7.reuse, UR11, RZ ;  /* 0x0000000b07067c24 */ /* 0x040fe2000f8e02ff */
[----:B------:R-:W-:Y:S01]  /*12910*/  SHF.R.S32.HI R3, RZ, 0x1f, R7 ;  /* 0x0000001fff037819 */ /* 0x000fe20000011407 */
        /* <DEDUP_REMOVED lines=8> */
.L_x_5424:
[----:B------:R-:W-:Y:S05]  /*129a0*/  BSYNC B1 ;  /* 0x0000000000017941 */ /* 0x000fea0003800000 */
.L_x_5423:
[----:B------:R-:W-:-:S06]  /*129b0*/  UISETP.GT.AND UP0, UPT, UR9, 0x1, UPT ;  /* 0x000000010900788c */ /* 0x000fcc000bf04270 */
[----:B------:R-:W-:-:S13]  /*129c0*/  PLOP3.LUT P0, PT, PT, PT, UP0, 0x80, 0x0 ;  /* 0x000000000000781c */ /* 0x000fda0003f0f008 */
[----:B------:R-:W-:Y:S05]  /*129d0*/  @P0 BRA `(.L_x_5419) ;  /* 0x00000008007c0947 */ /* 0x000fea0003800000 */
[----:B------:R-:W1:Y:S01]  /*129e0*/  LDC R11, c[0x0][0xbe8] ;  /* 0x0002fa00ff0b7b82 */ /* 0x000e620000000800 */
[----:B------:R-:W-:Y:S01]  /*129f0*/  ULDC UR14, c[0x0][0xac8] ;  /* 0x0002b200000e7ab9 */ /* 0x000fe20000000800 */
[----:B------:R-:W-:Y:S01]  /*12a00*/  ULDC.64 UR12, c[0x0][0xaa0] ;  /* 0x0002a800000c7ab9 */ /* 0x000fe20000000a00 */
[----:B------:R-:W-:Y:S01]  /*12a10*/  ISETP.GE.AND P1, PT, R188, UR14, PT ;  /* 0x0000000ebc007c0c */ /* 0x000fe2000bf26270 */
[----:B------:R-:W-:Y:S01]  /*12a20*/  UIMAD UR9, UR24, UR12, URZ ;  /* 0x0000000c180972a4 */ /* 0x000fe2000f8e023f */
[C---:B------:R-:W-:Y:S01]  /*12a30*/  ISETP.GE.AND P2, PT, R185.reuse, UR14, PT ;  /* 0x0000000eb9007c0c */ /* 0x040fe2000bf46270 */
[----:B------:R-:W-:Y:S01]  /*12a40*/  UIMAD.WIDE.U32 UR10, UR4, UR12, URZ ;  /* 0x0000000c040a72a5 */ /* 0x000fe2000f8e003f */
[----:B------:R-:W-:Y:S01]  /*12a50*/  SEL R4, RZ, 0xffffffff, P1 ;  /* 0xffffffffff047807 */ /* 0x000fe20000800000 */
[----:B------:R-:W-:Y:S01]  /*12a60*/  UIMAD UR9, UR4, UR13, UR9 ;  /* 0x0000000d040972a4 */ /* 0x000fe2000f8e0209 */
[----:B0-----:R-:W-:Y:S01]  /*12a70*/  SEL R3, RZ, 0x1, P2 ;  /* 0x00000001ff037807 */ /* 0x001fe20001000000 */
[C---:B------:R-:W-:Y:S01]  /*12a80*/  VIADD R37, R185.reuse, 0x80 ;  /* 0x00000080b9257836 */ /* 0x040fe20000000000 */
[----:B------:R-:W-:Y:S01]  /*12a90*/  ULDC.64 UR12, c[0x0][0xae8] ;  /* 0x0002ba00000c7ab9 */ /* 0x000fe20000000a00 */
[----:B------:R-:W-:Y:S01]  /*12aa0*/  IMAD.SHL.U32 R4, R4, 0x2, RZ ;  /* 0x0000000204047824 */ /* 0x000fe200078e00ff */
[----:B------:R-:W-:Y:S01]  /*12ab0*/  UIADD3 UR11, UR11, UR9, URZ ;  /* 0x000000090b0b7290 */ /* 0x000fe2000fffe03f */
[----:B------:R-:W-:Y:S01]  /*12ac0*/  VIADD R29, R185, 0xc0 ;  /* 0x000000c0b91d7836 */ /* 0x000fe20000000000 */
[----:B------:R-:W-:Y:S01]  /*12ad0*/  ISETP.GE.AND P1, PT, R37, UR14, PT ;  /* 0x0000000e25007c0c */ /* 0x000fe2000bf26270 */
[----:B------:R-:W-:Y:S01]  /*12ae0*/  VIADD R31, R185, 0x100 ;  /* 0x00000100b91f7836 */ /* 0x000fe20000000000 */
[----:B------:R-:W-:Y:S01]  /*12af0*/  LOP3.LUT R6, R4, 0x2, R3, 0xe2, !PT ;  /* 0x0000000204067812 */ /* 0x000fe200078ee203 */
[----:B------:R-:W-:Y:S01]  /*12b00*/  IMAD R3, R187, 0x20, R220 ;  /* 0x00000020bb037824 */ /* 0x000fe200078e02dc */
[----:B------:R-:W-:Y:S01]  /*12b10*/  UIMAD.WIDE.U32 UR10, UR44, UR12, UR10 ;  /* 0x0000000c2c0a72a5 */ /* 0x000fe2000f8e000a */
[----:B------:R-:W-:Y:S01]  /*12b20*/  VIADD R35, R185, 0x140 ;  /* 0x00000140b9237836 */ /* 0x000fe20000000000 */
[----:B------:R-:W-:Y:S01]  /*12b30*/  BSSY B1, `(.L_x_5425) ;  /* 0x0000065000017945 */ /* 0x000fe20003800000 */
[----:B------:R-:W-:Y:S01]  /*12b40*/  VIADD R8, R3, UR42 ;  /* 0x0000002a03087c36 */ /* 0x000fe20008000000 */
[----:B------:R-:W-:Y:S01]  /*12b50*/  SEL R3, RZ, 0xffffffff, P1 ;  /* 0xffffffffff037807 */ /* 0x000fe20000800000 */
[----:B------:R-:W-:Y:S01]  /*12b60*/  UIMAD UR11, UR44, UR13, UR11 ;  /* 0x0000000d2c0b72a4 */ /* 0x000fe2000f8e020b */
[----:B-1----:R-:W-:Y:S01]  /*12b70*/  ISETP.NE.AND P0, PT, R11, 0x1, PT ;  /* 0x000000010b00780c */ /* 0x002fe20003f05270 */
[----:B------:R-:W-:Y:S01]  /*12b80*/  VIADD R27, R185, 0x180 ;  /* 0x00000180b91b7836 */ /* 0x000fe20000000000 */
[----:B------:R-:W-:Y:S01]  /*12b90*/  ISETP.GE.AND P1, PT, R29, UR14, PT ;  /* 0x0000000e1d007c0c */ /* 0x000fe2000bf26270 */
[----:B------:R-:W-:Y:S01]  /*12ba0*/  ULDC.64 UR12, c[0x0][0xaf0] ;  /* 0x0002bc00000c7ab9 */ /* 0x000fe20000000a00 */
[----:B------:R-:W-:Y:S01]  /*12bb0*/  IMAD.SHL.U32 R9, R3, 0x4, RZ ;  /* 0x0000000403097824 */ /* 0x000fe200078e00ff */
[----:B------:R-:W-:Y:S01]  /*12bc0*/  UIMAD UR16, UR16, UR12, URZ ;  /* 0x0000000c101072a4 */ /* 0x000fe2000f8e023f */
[----:B------:R-:W-:Y:S01]  /*12bd0*/  IMAD.MOV.U32 R3, RZ, RZ, R8 ;  /* 0x000000ffff037224 */ /* 0x000fe200078e0008 */
[----:B------:R-:W-:Y:S01]  /*12be0*/  SHF.R.S32.HI R30, RZ, 0x1f, R31 ;  /* 0x0000001fff1e7819 */ /* 0x000fe2000001141f */
[----:B-----5:R-:W-:Y:S01]  /*12bf0*/  IMAD R25, R0, R11, RZ ;  /* 0x0000000b00197224 */ /* 0x020fe200078e02ff */
[----:B------:R-:W-:Y:S01]  /*12c00*/  UIMAD UR4, UR8, UR13, UR16 ;  /* 0x0000000d080472a4 */ /* 0x000fe2000f8e0210 */
[----:B------:R-:W-:Y:S01]  /*12c10*/  LOP3.LUT R6, R9, 0x4, R6, 0xe2, !PT ;  /* 0x0000000409067812 */ /* 0x000fe200078ee206 */
[----:B------:R-:W-:Y:S01]  /*12c20*/  UIMAD.WIDE.U32 UR8, UR8, UR12, UR10 ;  /* 0x0000000c080872a5 */ /* 0x000fe2000f8e000a */
[----:B------:R-:W-:Y:S01]  /*12c30*/  VIADD R26, R220, UR42 ;  /* 0x0000002adc1a7c36 */ /* 0x000fe20008000000 */
[----:B------:R-:W0:Y:S01]  /*12c40*/  @P0 LDC R5, c[0x0][0xbec] ;  /* 0x0002fb00ff050b82 */ /* 0x000e220000000800 */
[----:B------:R-:W-:Y:S01]  /*12c50*/  VIADD R33, R185, 0x1c0 ;  /* 0x000001c0b9217836 */ /* 0x000fe20000000000 */
[----:B------:R-:W-:Y:S01]  /*12c60*/  UIADD3 UR4, UR9, UR4, URZ ;  /* 0x0000000409047290 */ /* 0x000fe2000fffe03f */
[----:B------:R-:W-:-:S02]  /*12c70*/  SHF.R.S32.HI R32, RZ, 0x1f, R27 ;  /* 0x0000001fff207819 */ /* 0x000fc4000001141b */
[----:B------:R-:W-:Y:S02]  /*12c80*/  SHF.R.S32.HI R34, RZ, 0x1f, R37 ;  /* 0x0000001fff227819 */ /* 0x000fe40000011425 */
[----:B------:R-:W-:Y:S01]  /*12c90*/  SHF.R.S32.HI R28, RZ, 0x1f, R33 ;  /* 0x0000001fff1c7819 */ /* 0x000fe20000011421 */
[----:B------:R-:W1:Y:S01]  /*12ca0*/  @P0 LDC R7, c[0x0][0xbf0] ;  /* 0x0002fc00ff070b82 */ /* 0x000e620000000800 */
[----:B------:R-:W-:Y:S02]  /*12cb0*/  SHF.R.S32.HI R36, RZ, 0x1f, R29 ;  /* 0x0000001fff247819 */ /* 0x000fe4000001141d */
[----:B------:R-:W-:Y:S02]  /*12cc0*/  SHF.R.S32.HI R38, RZ, 0x1f, R35 ;  /* 0x0000001fff267819 */ /* 0x000fe40000011423 */
[----:B------:R-:W-:Y:S01]  /*12cd0*/  SHF.R.S32.HI R39, RZ, 0x1f, R188 ;  /* 0x0000001fff277819 */ /* 0x000fe200000114bc */
[----:B0-----:R-:W-:Y:S01]  /*12ce0*/  @P0 IMAD.HI.U32 R4, R8, R5, RZ ;  /* 0x0000000508040227 */ /* 0x001fe200078e00ff */
[----:B------:R-:W-:-:S02]  /*12cf0*/  SEL R5, RZ, 0xffffffff, P1 ;  /* 0xffffffffff057807 */ /* 0x000fc40000800000 */
[----:B------:R-:W-:-:S04]  /*12d00*/  ISETP.GE.AND P1, PT, R33, UR14, PT ;  /* 0x0000000e21007c0c */ /* 0x000fc8000bf26270 */
[----:B------:R-:W-:Y:S02]  /*12d10*/  SEL R0, RZ, 0x80, P1 ;  /* 0x00000080ff007807 */ /* 0x000fe40000800000 */
[----:B-1----:R-:W-:Y:S01]  /*12d20*/  @P0 SHF.R.U32.HI R3, RZ, R7, R4 ;  /* 0x00000007ff030219 */ /* 0x002fe20000011604 */
[----:B------:R-:W-:Y:S01]  /*12d30*/  IMAD.SHL.U32 R7, R5, 0x8, RZ ;  /* 0x0000000805077824 */ /* 0x000fe200078e00ff */
[----:B------:R-:W-:Y:S01]  /*12d40*/  ISETP.GE.AND P0, PT, R31, UR14, PT ;  /* 0x0000000e1f007c0c */ /* 0x000fe2000bf06270 */
[----:B------:R-:W-:Y:S02]  /*12d50*/  IMAD.U32 R4, RZ, RZ, UR8 ;  /* 0x00000008ff047e24 */ /* 0x000fe4000f8e00ff */
[----:B------:R-:W-:Y:S01]  /*12d60*/  IMAD.U32 R5, RZ, RZ, UR9 ;  /* 0x00000009ff057e24 */ /* 0x000fe2000f8e00ff */
[----:B------:R-:W-:Y:S01]  /*12d70*/  LOP3.LUT R10, R7, 0x8, R6, 0xe2, !PT ;  /* 0x00000008070a7812 */ /* 0x000fe200078ee206 */
[--C-:B------:R-:W-:Y:S01]  /*12d80*/  IMAD.MOV R7, RZ, RZ, -R3.reuse ;  /* 0x000000ffff077224 */ /* 0x100fe200078e0a03 */
[----:B------:R-:W-:Y:S01]  /*12d90*/  SHF.R.S32.HI R6, RZ, 0x1f, R3 ;  /* 0x0000001fff067819 */ /* 0x000fe20000011403 */
[----:B------:R-:W-:Y:S01]  /*12da0*/  ULDC.64 UR8, c[0x0][0xae0] ;  /* 0x0002b80000087ab9 */ /* 0x000fe20000000a00 */
[----:B------:R-:W-:Y:S01]  /*12db0*/  SEL R9, RZ, 0xffffffff, P0 ;  /* 0xffffffffff097807 */ /* 0x000fe20000000000 */
[----:B------:R-:W-:Y:S01]  /*12dc0*/  IMAD.U32 R5, RZ, RZ, UR4 ;  /* 0x00000004ff057e24 */ /* 0x000fe2000f8e00ff */
[----:B------:R-:W-:Y:S01]  /*12dd0*/  ISETP.GE.AND P0, PT, R35, UR14, PT ;  /* 0x0000000e23007c0c */ /* 0x000fe2000bf06270 */
[----:B------:R-:W-:-:S02]  /*12de0*/  IMAD R6, R6, UR8, RZ ;  /* 0x0000000806067c24 */ /* 0x000fc4000f8e02ff */
[----:B------:R-:W-:Y:S01]  /*12df0*/  IMAD R7, R11, R7, R8 ;  /* 0x000000070b077224 */ /* 0x000fe200078e0208 */
[----:B------:R-:W-:Y:S01]  /*12e00*/  SEL R8, RZ, 0xffffffff, P0 ;  /* 0xffffffffff087807 */ /* 0x000fe20000000000 */
[----:B------:R-:W-:Y:S01]  /*12e10*/  IMAD.SHL.U32 R13, R9, 0x10, RZ ;  /* 0x00000010090d7824 */ /* 0x000fe200078e00ff */
[----:B------:R-:W-:Y:S01]  /*12e20*/  ISETP.GE.AND P0, PT, R27, UR14, PT ;  /* 0x0000000e1b007c0c */ /* 0x000fe2000bf06270 */
[C---:B------:R-:W-:Y:S02]  /*12e30*/  IMAD R9, R3.reuse, UR9, R6 ;  /* 0x0000000903097c24 */ /* 0x040fe4000f8e0206 */
[----:B------:R-:W-:Y:S01]  /*12e40*/  IMAD.WIDE.U32 R4, R3, UR8, R4 ;  /* 0x0000000803047c25 */ /* 0x000fe2000f8e0004 */
[----:B------:R-:W-:Y:S01]  /*12e50*/  SHF.R.S32.HI R3, RZ, 0x1f, R7 ;  /* 0x0000001fff037819 */ /* 0x000fe20000011407 */
[----:B------:R-:W-:Y:S01]  /*12e60*/  ULDC.64 UR8, c[0x0][0xad8] ;  /* 0x0002b60000087ab9 */ /* 0x000fe20000000a00 */
[----:B------:R-:W-:Y:S01]  /*12e70*/  LOP3.LUT R10, R13, 0x10, R10, 0xe2, !PT ;  /* 0x000000100d0a7812 */ /* 0x000fe200078ee20a */
[----:B------:R-:W-:-:S02]  /*12e80*/  IMAD.IADD R5, R5, 0x1, R9 ;  /* 0x0000000105057824 */ /* 0x000fc400078e0209 */
[----:B------:R-:W-:Y:S02]  /*12e90*/  IMAD R6, R3, UR8, RZ ;  /* 0x0000000803067c24 */ /* 0x000fe4000f8e02ff */
[----:B------:R-:W-:-:S04]  /*12ea0*/  IMAD.WIDE.U32 R4, R7, UR8, R4 ;  /* 0x0000000807047c25 */ /* 0x000fc8000f8e0004 */
[----:B------:R-:W-:Y:S01]  /*12eb0*/  IMAD R3, R7, UR9, R6 ;  /* 0x0000000907037c24 */ /* 0x000fe2000f8e0206 */
[----:B------:R-:W-:Y:S01]  /*12ec0*/  ULDC.64 UR8, c[0x0][0xa80] ;  /* 0x0002a00000087ab9 */ /* 0x000fe20000000a00 */
[----:B------:R-:W-:Y:S01]  /*12ed0*/  SEL R7, RZ, 0x40, P0 ;  /* 0x00000040ff077807 */ /* 0x000fe20000000000 */
[----:B------:R-:W-:Y:S01]  /*12ee0*/  IMAD.SHL.U32 R9, R8, 0x20, RZ ;  /* 0x0000002008097824 */ /* 0x000fe200078e00ff */
[----:B---3--:R-:W-:Y:S01]  /*12ef0*/  LEA R20, P0, R4, UR8, 0x1 ;  /* 0x0000000804147c11 */ /* 0x008fe2000f8008ff */
[----:B------:R-:W-:-:S03]  /*12f00*/  IMAD.IADD R3, R5, 0x1, R3 ;  /* 0x0000000105037824 */ /* 0x000fc600078e0203 */
[----:B------:R-:W-:Y:S01]  /*12f10*/  LOP3.LUT R10, R9, 0x20, R10, 0xe2, !PT ;  /* 0x00000020090a7812 */ /* 0x000fe200078ee20a */
[----:B------:R0:W1:Y:S01]  /*12f20*/  SHFL.IDX PT, R6, R20, RZ, 0x181f ;  /* 0x00181fff14067589 */ /* 0x00006200000e0000 */
[----:B------:R-:W-:Y:S02]  /*12f30*/  LEA.HI.X R3, R4, UR9, R3, 0x1, P0 ;  /* 0x0000000904037c11 */ /* 0x000fe400080f0c03 */
[----:B------:R-:W-:Y:S02]  /*12f40*/  ISETP.GE.AND P0, PT, R26, R25, PT ;  /* 0x000000191a00720c */ /* 0x000fe40003f06270 */
[----:B------:R-:W-:Y:S02]  /*12f50*/  LOP3.LUT R21, R10, R7, RZ, 0xfc, !PT ;  /* 0x000000070a157212 */ /* 0x000fe400078efcff */
[----:B------:R0:W3:Y:S02]  /*12f60*/  SHFL.IDX PT, R7, R3, RZ, 0x181f ;  /* 0x00181fff03077589 */ /* 0x0000e400000e0000 */
[----:B------:R-:W-:-:S07]  /*12f70*/  LOP3.LUT R24, R21, R0, RZ, 0xfc, !PT ;  /* 0x0000000015187212 */ /* 0x000fce00078efcff */
[----:B0-----:R-:W-:Y:S05]  /*12f80*/  @P0 BRA `(.L_x_5426) ;  /* 0x00000000007c0947 */ /* 0x001fea0003800000 */
[----:B------:R-:W-:Y:S02]  /*12f90*/  ISETP.GE.AND P2, PT, R188, UR14, PT ;  /* 0x0000000ebc007c0c */ /* 0x000fe4000bf46270 */
[----:B------:R-:W-:Y:S02]  /*12fa0*/  ISETP.GE.AND P1, PT, R185, UR14, PT ;  /* 0x0000000eb9007c0c */ /* 0x000fe4000bf26270 */
[----:B------:R-:W-:Y:S02]  /*12fb0*/  ISETP.GE.AND P5, PT, R37, UR14, PT ;  /* 0x0000000e25007c0c */ /* 0x000fe4000bfa6270 */
[----:B------:R-:W-:-:S07]  /*12fc0*/  ISETP.GE.AND P3, PT, R29, UR14, PT ;  /* 0x0000000e1d007c0c */ /* 0x000fce000bf66270 */
[CC--:B-1----:R-:W-:Y:S02]  /*12fd0*/  @!P2 LEA R8, P0, R188.reuse, R6.reuse, 0x1 ;  /* 0x00000006bc08a211 */ /* 0x0c2fe400078008ff */
[----:B---3--:R-:W-:Y:S02]  /*12fe0*/  @!P1 IMAD.WIDE R4, R185, 0x2, R6 ;  /* 0x00000002b9049825 */ /* 0x008fe400078e0206 */
        /* <DEDUP_REMOVED lines=13> */
[-C--:B------:R-:W-:Y:S01]  /*130c0*/  @!P2 LEA R4, P5, R31, R6.reuse, 0x1 ;  /* 0x000000061f04a211 */ /* 0x080fe200078a08ff */
        /* <DEDUP_REMOVED lines=11> */
.L_x_5426:
[----:B------:R-:W-:Y:S05]  /*13180*/  BSYNC B1 ;  /* 0x0000000000017941 */ /* 0x000fea0003800000 */
.L_x_5425:
[----:B------:R-:W-:Y:S01]  /*13190*/  VIADD R0, R26, 0x20 ;  /* 0x000000201a007836 */ /* 0x000fe20000000000 */
[----:B---34-:R4:W0:Y:S04]  /*131a0*/  SHFL.IDX PT, R7, R3, 0x1, 0x181f ;  /* 0x00381f0003077f89 */ /* 0x01882800000e0000 */
[----:B------:R-:W-:Y:S01]  /*131b0*/  ISETP.GE.AND P0, PT, R0, R25, PT ;  /* 0x000000190000720c */ /* 0x000fe20003f06270 */
[----:B-1----:R4:W1:-:S12]  /*131c0*/  SHFL.IDX PT, R6, R20, 0x1, 0x181f ;  /* 0x00381f0014067f89 */ /* 0x00285800000e0000 */
[----:B----4-:R-:W-:Y:S05]  /*131d0*/  @P0 BRA `(.L_x_5419) ;  /* 0x00000000007c0947 */ /* 0x010fea0003800000 */
        /* <DEDUP_REMOVED lines=31> */
.L_x_5419:
[----:B------:R-:W-:Y:S05]  /*133d0*/  BSYNC B0 ;  /* 0x0000000000007941 */ /* 0x000fea0003800000 */
.L_x_5412:
[----:B------:R-:W-:Y:S02]  /*133e0*/  ULDC UR4, c[0x0][0xc3c] ;  /* 0x00030f0000047ab9 */ /* 0x000fe40000000800 */
[----:B------:R-:W-:-:S06]  /*133f0*/  UISETP.GE.AND UP0, UPT, UR6, UR4, UPT ;  /* 0x000000040600728c */ /* 0x000fcc000bf06270 */
[----:B------:R-:W-:-:S13]  /*13400*/  PLOP3.LUT P0, PT, PT, PT, UP0, 0x80, 0x0 ;  /* 0x000000000000781c */ /* 0x000fda0003f0f008 */
[----:B------:R-:W-:Y:S05]  /*13410*/  @!P0 BRA `(.L_x_5427) ;  /* 0xfffffedc00dc8947 */ /* 0x000fea000383ffff */
[----:B------:R-:W-:Y:S05]  /*13420*/  EXIT ;  /* 0x000000000000794d */ /* 0x000fea0003800000 */
.L_x_5313:
        /* <DEDUP_REMOVED lines=18> */
.L_x_5428:
        /* <DEDUP_REMOVED lines=43> */
.L_x_5432:
        /* <DEDUP_REMOVED lines=39> */
.L_x_5430:
        /* <DEDUP_REMOVED lines=12> */
.L_x_5433:
[----:B---34-:R-:W-:Y:S01]  /*13b30*/  IMAD R2, R3, UR5, R10 ;  /* 0x0000000503027c24 */ /* 0x018fe2000f8e020a */
[----:B-1----:R-:W-:Y:S01]  /*13b40*/  ISETP.NE.AND P0, PT, R8, 0x1, PT ;  /* 0x000000010800780c */ /* 0x002fe20003f05270 */
[----:B------:R-:W-:-:S03]  /*13b50*/  VIADD R14, R9, UR4 ;  /* 0x00000004090e7c36 */ /* 0x000fc60008000000 */
[----:B------:R1:W-:Y:S01]  /*13b60*/  STL [R1], R2 ;  /* 0x0000000201007387 */ /* 0x0003e20000100800 */
[----:B------:R-:W-:-:S03]  /*13b70*/  IADD3 R5, -R2, UR6, RZ ;  /* 0x0000000602057c10 */ /* 0x000fc6000fffe1ff */
[----:B------:R1:W-:Y:S05]  /*13b80*/  STL [R1+0xc], R14 ;  /* 0x00000c0e01007387 */ /* 0x0003ea0000100800 */
[----:B------:R-:W-:Y:S05]  /*13b90*/  @!P0 BRA `(.L_x_5434) ;  /* 0x0000000000e08947 */ /* 0x000fea0003800000 */
[----:B0-2---:R-:W-:Y:S02]  /*13ba0*/  IABS R7, R4 ;  /* 0x0000000400077213 */ /* 0x005fe40000000000 */
[----:B------:R-:W-:Y:S02]  /*13bb0*/  IABS R9, R8 ;  /* 0x0000000800097213 */ /* 0x000fe40000000000 */
[----:B------:R-:W0:Y:S08]  /*13bc0*/  I2F.RP R10, R7 ;  /* 0x00000007000a7306 */ /* 0x000e300000209400 */
[----:B------:R-:W2:Y:S08]  /*13bd0*/  I2F.RP R11, R9 ;  /* 0x00000009000b7306 */ /* 0x000eb00000209400 */
[----:B0-----:R-:W1:Y:S08]  /*13be0*/  MUFU.RCP R10, R10 ;  /* 0x0000000a000a7308 */ /* 0x001e700000001000 */
[----:B--2---:R-:W-:Y:S01]  /*13bf0*/  MUFU.RCP R11, R11 ;  /* 0x0000000b000b7308 */ /* 0x004fe20000001000 */
[----:B-1----:R-:W-:Y:S01]  /*13c00*/  VIADD R2, R10, 0xffffffe ;  /* 0x0ffffffe0a027836 */ /* 0x002fe20000000000 */
[----:B------:R-:W-:-:S06]  /*13c10*/  IABS R10, R4 ;  /* 0x00000004000a7213 */ /* 0x000fcc0000000000 */
[----:B------:R0:W1:Y:S02]  /*13c20*/  F2I.FTZ.U32.TRUNC.NTZ R3, R2 ;  /* 0x0000000200037305 */ /* 0x000064000021f000 */
[----:B0-----:R-:W-:Y:S02]  /*13c30*/  IMAD.MOV.U32 R2, RZ, RZ, RZ ;  /* 0x000000ffff027224 */ /* 0x001fe400078e00ff */
[----:B-1----:R-:W-:-:S04]  /*13c40*/  IMAD.MOV R12, RZ, RZ, -R3 ;  /* 0x000000ffff0c7224 */ /* 0x002fc800078e0a03 */
[----:B------:R-:W-:-:S04]  /*13c50*/  IMAD R13, R12, R7, RZ ;  /* 0x000000070c0d7224 */ /* 0x000fc800078e02ff */
[----:B------:R-:W-:Y:S01]  /*13c60*/  IMAD.HI.U32 R3, R3, R13, R2 ;  /* 0x0000000d03037227 */ /* 0x000fe200078e0002 */
[----:B------:R-:W-:-:S03]  /*13c70*/  IABS R2, R5 ;  /* 0x0000000500027213 */ /* 0x000fc60000000000 */
[----:B------:R-:W-:Y:S02]  /*13c80*/  IMAD.MOV R13, RZ, RZ, -R10 ;  /* 0x000000ffff0d7224 */ /* 0x000fe400078e0a0a */
[----:B------:R-:W-:-:S04]  /*13c90*/  IMAD.HI.U32 R10, R3, R2, RZ ;  /* 0x00000002030a7227 */ /* 0x000fc800078e00ff */
[----:B------:R-:W-:Y:S02]  /*13ca0*/  IMAD R2, R10, R13, R2 ;  /* 0x0000000d0a027224 */ /* 0x000fe400078e0202 */
[----:B------:R-:W-:-:S03]  /*13cb0*/  VIADD R3, R11, 0xffffffe ;  /* 0x0ffffffe0b037836 */ /* 0x000fc60000000000 */
[----:B------:R-:W-:-:S03]  /*13cc0*/  ISETP.GT.U32.AND P1, PT, R7, R2, PT ;  /* 0x000000020700720c */ /* 0x000fc60003f24070 */
[----:B------:R-:W0:Y:S10]  /*13cd0*/  F2I.FTZ.U32.TRUNC.NTZ R3, R3 ;  /* 0x0000000300037305 */ /* 0x000e34000021f000 */
[----:B------:R-:W-:-:S02]  /*13ce0*/  @!P1 IMAD.IADD R2, R2, 0x1, -R7 ;  /* 0x0000000102029824 */ /* 0x000fc400078e0a07 */
[----:B------:R-:W-:Y:S01]  /*13cf0*/  @!P1 VIADD R10, R10, 0x1 ;  /* 0x000000010a0a9836 */ /* 0x000fe20000000000 */
[----:B------:R-:W-:Y:S02]  /*13d00*/  ISETP.NE.AND P1, PT, R4, RZ, PT ;  /* 0x000000ff0400720c */ /* 0x000fe40003f25270 */
[----:B------:R-:W-:Y:S01]  /*13d10*/  ISETP.GE.U32.AND P0, PT, R2, R7, PT ;  /* 0x000000070200720c */ /* 0x000fe20003f06070 */
[----:B0-----:R-:W-:-:S04]  /*13d20*/  IMAD.MOV R2, RZ, RZ, -R3 ;  /* 0x000000ffff027224 */ /* 0x001fc800078e0a03 */
[----:B------:R-:W-:Y:S02]  /*13d30*/  IMAD R7, R2, R9, RZ ;  /* 0x0000000902077224 */ /* 0x000fe400078e02ff */
[----:B------:R-:W-:-:S04]  /*13d40*/  IMAD.MOV.U32 R2, RZ, RZ, RZ ;  /* 0x000000ffff027224 */ /* 0x000fc800078e00ff */
        /* <DEDUP_REMOVED lines=29> */
.L_x_5434:
        /* <DEDUP_REMOVED lines=61> */
.L_x_5435:
[----:B01----:R-:W-:-:S05]  /*142f0*/  LOP3.LUT R3, RZ, R2, RZ, 0x33, !PT ;  /* 0x00000002ff037212 */ /* 0x003fca00078e33ff */
[----:B------:R-:W-:-:S05]  /*14300*/  IMAD.IADD R2, R4, 0x1, R3 ;  /* 0x0000000104027824 */ /* 0x000fca00078e0203 */
[----:B------:R1:W-:Y:S01]  /*14310*/  STL [R1+0x4], R2 ;  /* 0x0000040201007387 */ /* 0x0003e20000100800 */
[----:B------:R-:W-:Y:S05]  /*14320*/  BRA `(.L_x_5436) ;  /* 0x0000000000107947 */ /* 0x000fea0003800000 */
.L_x_5431:
[----:B------:R-:W-:Y:S01]  /*14330*/  IMAD.U32 R2, RZ, RZ, UR6 ;  /* 0x00000006ff027e24 */ /* 0x000fe2000f8e00ff */
[----:B------:R0:W-:Y:S04]  /*14340*/  STL [R1+0x4], RZ ;  /* 0x000004ff01007387 */ /* 0x0001e80000100800 */
[----:B------:R0:W-:Y:S04]  /*14350*/  STL [R1+0x8], RZ ;  /* 0x000008ff01007387 */ /* 0x0001e80000100800 */
[----:B------:R0:W-:Y:S02]  /*14360*/  STL [R1], R2 ;  /* 0x0000000201007387 */ /* 0x0001e40000100800 */
.L_x_5436:
        /* <DEDUP_REMOVED lines=10> */
.L_x_5429:
        /* <DEDUP_REMOVED lines=8> */
[----:B------:R-:W2:Y:S01]  /*14490*/  S2UR UR5, SR_CgaCtaId ;  /* 0x00000000000579c3 */ /* 0x000ea20000008800 */
[C---:B---3--:R-:W-:Y:S01]  /*144a0*/  IMAD.SHL.U32 R0, R6.reuse, 0x8, RZ ;  /* 0x0000000806007824 */ /* 0x048fe200078e00ff */
[----:B------:R-:W-:Y:S01]  /*144b0*/  LOP3.LUT R4, R6, 0x7f, RZ, 0xc0, !PT ;  /* 0x0000007f06047812 */ /* 0x000fe200078ec0ff */
[----:B------:R-:W-:Y:S01]  /*144c0*/  UMOV UR4, 0x400 ;  /* 0x0000040000047882 */ /* 0x000fe20000000000 */
[----:B------:R-:W-:Y:S01]  /*144d0*/  BSSY B8, `(.L_x_5437) ;  /* 0x00006a2000087945 */ /* 0x000fe20003800000 */
[----:B------:R-:W-:Y:S01]  /*144e0*/  ULDC UR37, c[0x0][0xc] ;  /* 0x0000030000257ab9 */ /* 0x000fe20000000800 */
[----:B------:R-:W-:Y:S01]  /*144f0*/  LOP3.LUT R3, R0, 0x1f8, RZ, 0xc0, !PT ;  /* 0x000001f800037812 */ /* 0x000fe200078ec0ff */
[----:B01----:R-:W-:Y:S01]  /*14500*/  IMAD.SHL.U32 R2, R4, 0x8, RZ ;  /* 0x0000000804027824 */ /* 0x003fe200078e00ff */
[----:B------:R-:W-:Y:S01]  /*14510*/  ULDC.64 UR38, c[0x0][0x198] ;  /* 0x0000660000267ab9 */ /* 0x000fe20000000a00 */
[----:B------:R-:W-:Y:S01]  /*14520*/  IMAD.MOV.U32 R0, RZ, RZ, 0x1 ;  /* 0x00000001ff007424 */ /* 0x000fe200078e00ff */
[----:B------:R-:W-:Y:S01]  /*14530*/  LOP3.LUT R3, R3, 0x38, R6, 0x78, !PT ;  /* 0x0000003803037812 */ /* 0x000fe200078e7806 */
[----:B------:R-:W-:-:S03]  /*14540*/  IMAD.SHL.U32 R6, R6, 0x10, RZ ;  /* 0x0000001006067824 */ /* 0x000fc600078e00ff */
[----:B------:R-:W-:Y:S02]  /*14550*/  LOP3.LUT R2, R3, 0x200, R2, 0xf8, !PT ;  /* 0x0000020003027812 */ /* 0x000fe400078ef802 */
[----:B------:R-:W-:-:S04]  /*14560*/  SHF.R.U32.HI R3, RZ, 0x3, R4 ;  /* 0x00000003ff037819 */ /* 0x000fc80000011604 */
[----:B------:R-:W-:Y:S01]  /*14570*/  LOP3.LUT R3, R3, 0x70, R6, 0xf8, !PT ;  /* 0x0000007003037812 */ /* 0x000fe200078ef806 */
[----:B--2---:R-:W-:-:S06]  /*14580*/  ULEA UR4, UR5, UR4, 0x18 ;  /* 0x0000000405047291 */ /* 0x004fcc000f8ec03f */
[----:B------:R-:W-:-:S04]  /*14590*/  IMAD.U32 R19, RZ, RZ, UR4 ;  /* 0x00000004ff137e24 */ /* 0x000fc8000f8e00ff */
[----:B------:R-:W-:-:S05]  /*145a0*/  IMAD R2, R2, 0x2, R19 ;  /* 0x0000000202027824 */ /* 0x000fca00078e0213 */
[----:B------:R0:W-:Y:S04]  /*145b0*/  STL [R1+0x54], R2 ;  /* 0x0000540201007387 */ /* 0x0001e80000100800 */
[----:B------:R0:W-:Y:S04]  /*145c0*/  STL [R1+0x48], RZ ;  /* 0x000048ff01007387 */ /* 0x0001e80000100800 */
[----:B------:R0:W-:Y:S04]  /*145d0*/  STL [R1+0x14], R0 ;  /* 0x0000140001007387 */ /* 0x0001e80000100800 */
[----:B------:R0:W-:Y:S02]  /*145e0*/  STL [R1+0x10], RZ ;  /* 0x000010ff01007387 */ /* 0x0001e40000100800 */
.L_x_5565:
[----:B--2---:R-:W2:Y:S01]  /*145f0*/  LDL R9, [R1+0xc] ;  /* 0x00000c0001097983 */ /* 0x004ea20000100800 */
[----:B------:R-:W-:Y:S05]  /*14600*/  YIELD ;  /* 0x0000000000007946 */ /* 0x000fea0003800000 */
[----:B------:R-:W-:Y:S01]  /*14610*/  ULDC.64 UR4, c[0x0][0xa28] ;  /* 0x00028a0000047ab9 */ /* 0x000fe20000000a00 */
[----:B0-----:R-:W-:Y:S01]  /*14620*/  IMAD.MOV.U32 R0, RZ, RZ, RZ ;  /* 0x000000ffff007224 */ /* 0x001fe200078e00ff */
[----:B------:R-:W-:Y:S01]  /*14630*/  ISETP.NE.U32.AND P0, PT, RZ, UR4, PT ;  /* 0x00000004ff007c0c */ /* 0x000fe2000bf05070 */
[----:B-1----:R-:W0:Y:S01]  /*14640*/  LDC.64 R4, c[0x0][0xa00] ;  /* 0x00028000ff047b82 */ /* 0x002e220000000a00 */
[----:B------:R-:W-:Y:S01]  /*14650*/  IMAD.MOV.U32 R10, RZ, RZ, RZ ;  /* 0x000000ffff0a7224 */ /* 0x000fe200078e00ff */
[----:B------:R-:W-:Y:S01]  /*14660*/  ULDC.64 UR6, c[0x0][0xa08] ;  /* 0x0002820000067ab9 */ /* 0x000fe20000000a00 */
[----:B------:R-:W-:Y:S01]  /*14670*/  ISETP.NE.AND.EX P0, PT, RZ, UR5, PT, P0 ;  /* 0x00000005ff007c0c */ /* 0x000fe2000bf05300 */
[----:B------:R-:W-:-:S12]  /*14680*/  ULDC.64 UR4, c[0x0][0xa18] ;  /* 0x0002860000047ab9 */ /* 0x000fd80000000a00 */
        /* <DEDUP_REMOVED lines=37> */
.L_x_5438:
        /* <DEDUP_REMOVED lines=12> */
[----:B------:R-:W3:Y:S02]  /*149a0*/  LDC.64 R2, c[0x0][0xa20] ;  /* 0x00028800ff027b82 */ /* 0x000ee40000000a00 */
[----:B---3--:R-:W-:-:S05]  /*149b0*/  IMAD.WIDE R2, R9, 0x4, R2 ;  /* 0x0000000409027825 */ /* 0x008fca00078e0202 */
[----:B------:R3:W5:Y:S01]  /*149c0*/  LDG.E R7, desc[UR40][R2.64] ;  /* 0x0000002802077981 */ /* 0x000762000c1e1900 */
[----:B------:R-:W-:Y:S05]  /*149d0*/  BRA `(.L_x_5440) ;  /* 0x0000000000107947 */ /* 0x000fea0003800000 */
.L_x_5439:
[----:B------:R-:W-:Y:S05]  /*149e0*/  @!P1 BRA `(.L_x_5440) ;  /* 0x00000000000c9947 */ /* 0x000fea0003800000 */
[----:B------:R-:W3:Y:S04]  /*149f0*/  LDG.E R7, desc[UR40][R2.64] ;  /* 0x0000002802077981 */ /* 0x000ee8000c1e1900 */
[----:B------:R-:W3:Y:S02]  /*14a00*/  LDG.E R2, desc[UR40][R2.64+0x4] ;  /* 0x0000042802027981 */ /* 0x000ee4000c1e1900 */
[----:B---3--:R-:W-:-:S07]  /*14a10*/  IMAD.IADD R7, R2, 0x1, -R7 ;  /* 0x0000000102077824 */ /* 0x008fce00078e0a07 */
.L_x_5440:
        /* <DEDUP_REMOVED lines=12> */
[----:B------:R-:W-:-:S05]  /*14ae0*/  VIADD R4, R0, 0x3f ;  /* 0x0000003f00047836 */ /* 0x000fca0000000000 */
[----:B------:R-:W-:-:S04]  /*14af0*/  SHF.R.S32.HI R2, RZ, 0x1f, R4 ;  /* 0x0000001fff027819 */ /* 0x000fc80000011404 */
[----:B------:R-:W-:Y:S02]  /*14b00*/  LEA.HI R4, R2, R4, RZ, 0x6 ;  /* 0x0000000402047211 */ /* 0x000fe400078f30ff */
[----:B------:R-:W-:Y:S02]  /*14b10*/  IADD3 R2, R0, 0x1, -R10 ;  /* 0x0000000100027810 */ /* 0x000fe40007ffe80a */
[----:B------:R-:W-:-:S03]  /*14b20*/  SHF.R.S32.HI R9, RZ, 0x6, R4 ;  /* 0x00000006ff097819 */ /* 0x000fc60000011404 */
[----:B------:R-:W-:Y:S02]  /*14b30*/  IMAD.IADD R7, R2, 0x1, R7 ;  /* 0x0000000102077824 */ /* 0x000fe400078e0207 */
[----:B------:R-:W3:Y:S01]  /*14b40*/  LDC.64 R2, c[0x0][0x9e0] ;  /* 0x00027800ff027b82 */ /* 0x000ee20000000a00 */
[----:B------:R2:W-:Y:S01]  /*14b50*/  STL [R1+0x58], R9 ;  /* 0x0000580901007387 */ /* 0x0005e20000100800 */
        /* <DEDUP_REMOVED lines=14> */
.L_x_5443:
[----:B------:R-:W-:-:S13]  /*14c40*/  ISETP.NE.AND P0, PT, R3, 0x1, PT ;  /* 0x000000010300780c */ /* 0x000fda0003f05270 */
[----:B------:R-:W2:Y:S02]  /*14c50*/  @P0 LDC.64 R4, c[0x0][0x9e8] ;  /* 0x00027a00ff040b82 */ /* 0x000ea40000000a00 */
[----:B--2---:R-:W-:-:S05]  /*14c60*/  @P0 IMAD.HI.U32 R4, R8, R4, RZ ;  /* 0x0000000408040227 */ /* 0x004fca00078e00ff */
[----:B------:R-:W-:-:S07]  /*14c70*/  @P0 SHF.R.U32.HI R8, RZ, R5, R4 ;  /* 0x00000005ff080219 */ /* 0x000fce0000011604 */
.L_x_5444:
[----:B------:R-:W-:Y:S05]  /*14c80*/  BSYNC B0 ;  /* 0x0000000000007941 */ /* 0x000fea0003800000 */
.L_x_5442:
[----:B------:R-:W-:-:S05]  /*14c90*/  IMAD R8, R8, R3, R3 ;  /* 0x0000000308087224 */ /* 0x000fca00078e0203 */
[----:B------:R-:W-:-:S07]  /*14ca0*/  VIMNMX R2, R2, R8, PT ;  /* 0x0000000802027248 */ /* 0x000fce0003fe0100 */
.L_x_5441:
[----:B------:R-:W2:Y:S01]  /*14cb0*/  @P1 LDC R4, c[0x0][0x44c] ;  /* 0x00011300ff041b82 */ /* 0x000ea20000000800 */
[----:B------:R-:W-:Y:S01]  /*14cc0*/  IMAD.MOV.U32 R5, RZ, RZ, R11 ;  /* 0x000000ffff057224 */ /* 0x000fe200078e000b */
[----:B------:R-:W-:Y:S01]  /*14cd0*/  ULDC UR4, c[0x0][0x9dc] ;  /* 0x0002770000047ab9 */ /* 0x000fe20000000800 */
[----:B------:R-:W-:-:S05]  /*14ce0*/  VIADD R2, R2, 0x3f ;  /* 0x0000003f02027836 */ /* 0x000fca0000000000 */
[----:B------:R-:W3:Y:S01]  /*14cf0*/  @P1 LDC R7, c[0x0][0x450] ;  /* 0x00011400ff071b82 */ /* 0x000ee20000000800 */
[----:B--2---:R-:W-:-:S05]  /*14d00*/  @P1 IMAD.HI.U32 R4, R11, R4, RZ ;  /* 0x000000040b041227 */ /* 0x004fca00078e00ff */
[----:B---3--:R-:W-:-:S04]  /*14d10*/  @P1 SHF.R.U32.HI R5, RZ, R7, R4 ;  /* 0x00000007ff051219 */ /* 0x008fc80000011604 */
[----:B------:R-:W-:Y:S02]  /*14d20*/  IADD3 R7, R5, R0, -R10 ;  /* 0x0000000005077210 */ /* 0x000fe40007ffe80a */
[----:B------:R-:W-:-:S04]  /*14d30*/  SHF.R.S32.HI R0, RZ, 0x1f, R2 ;  /* 0x0000001fff007819 */ /* 0x000fc80000011402 */
[----:B------:R-:W-:Y:S01]  /*14d40*/  LEA.HI R0, R0, R2, RZ, 0x6 ;  /* 0x0000000200007211 */ /* 0x000fe200078f30ff */
[----:B------:R-:W-:-:S03]  /*14d50*/  VIADD R2, R7, -UR4 ;  /* 0x8000000407027c36 */ /* 0x000fc60008000000 */
[----:B------:R-:W-:-:S04]  /*14d60*/  SHF.R.S32.HI R4, RZ, 0x6, R0 ;  /* 0x00000006ff047819 */ /* 0x000fc80000011400 */
        /* <DEDUP_REMOVED lines=13> */
.L_x_5447:
[----:B------:R-:W-:-:S13]  /*14e40*/  ISETP.NE.AND P0, PT, R3, 0x1, PT ;  /* 0x000000010300780c */ /* 0x000fda0003f05270 */
[----:B--2---:R-:W2:Y:S02]  /*14e50*/  @P0 LDC.64 R4, c[0x0][0x9e8] ;  /* 0x00027a00ff040b82 */ /* 0x004ea40000000a00 */
[----:B--2---:R-:W-:-:S05]  /*14e60*/  @P0 IMAD.HI.U32 R4, R7, R4, RZ ;  /* 0x0000000407040227 */ /* 0x004fca00078e00ff */
[----:B------:R-:W-:-:S07]  /*14e70*/  @P0 SHF.R.U32.HI R7, RZ, R5, R4 ;  /* 0x00000005ff070219 */ /* 0x000fce0000011604 */
.L_x_5448:
[----:B------:R-:W-:Y:S05]  /*14e80*/  BSYNC B0 ;  /* 0x0000000000007941 */ /* 0x000fea0003800000 */
.L_x_5446:
[----:B------:R-:W-:-:S05]  /*14e90*/  IMAD R3, R7, R3, RZ ;  /* 0x0000000307037224 */ /* 0x000fca00078e02ff */
[----:B------:R-:W-:-:S07]  /*14ea0*/  VIMNMX R2, R2, R3, !PT ;  /* 0x0000000302027248 */ /* 0x000fce0007fe0100 */
.L_x_5445:
[----:B------:R-:W-:Y:S01]  /*14eb0*/  SHF.R.S32.HI R3, RZ, 0x1f, R2 ;  /* 0x0000001fff037819 */ /* 0x000fe20000011402 */
[----:B------:R-:W-:Y:S01]  /*14ec0*/  IMAD.MOV.U32 R5, RZ, RZ, RZ ;  /* 0x000000ffff057224 */ /* 0x000fe200078e00ff */
[----:B--2---:R-:W-:Y:S01]  /*14ed0*/  SHF.R.U32.HI R4, RZ, 0x10, R6 ;  /* 0x00000010ff047819 */ /* 0x004fe20000011606 */
[----:B------:R-:W-:Y:S01]  /*14ee0*/  BSSY B0, `(.L_x_5449) ;  /* 0x0000029000007945 */ /* 0x000fe20003800000 */
[----:B------:R-:W-:Y:S01]  /*14ef0*/  LEA.HI R3, R3, R2, RZ, 0x6 ;  /* 0x0000000203037211 */ /* 0x000fe200078f30ff */
[----:B01----:R-:W-:Y:S01]  /*14f00*/  IMAD.MOV.U32 R10, RZ, RZ, R5 ;  /* 0x000000ffff0a7224 */ /* 0x003fe200078e0005 */
[----:B------:R-:W-:Y:S02]  /*14f10*/  ISETP.NE.AND P0, PT, R4, RZ, PT ;  /* 0x000000ff0400720c */ /* 0x000fe40003f05270 */
[----:B------:R-:W-:Y:S02]  /*14f20*/  SHF.R.S32.HI R3, RZ, 0x6, R3 ;  /* 0x00000006ff037819 */ /* 0x000fe40000011403 */
[----:B------:R-:W-:-:S02]  /*14f30*/  LOP3.LUT R8, R6, 0xff, RZ, 0xc0, !PT ;  /* 0x000000ff06087812 */ /* 0x000fc400078ec0ff */
        /* <DEDUP_REMOVED lines=35> */
.L_x_5450:
[----:B------:R-:W-:Y:S05]  /*15170*/  BSYNC B0 ;  /* 0x0000000000007941 */ /* 0x000fea0003800000 */
.L_x_5449:
        /* <DEDUP_REMOVED lines=15> */
[----:B------:R-:W0:Y:S02]  /*15270*/  FLO.U32 R0, UR4 ;  /* 0x0000000400007d00 */ /* 0x000e2400080e0000 */
        /* <DEDUP_REMOVED lines=10> */
.L_x_5452:
        /* <DEDUP_REMOVED lines=20> */
.L_x_5455:
[----:B------:R-:W-:Y:S05]  /*15460*/  BSYNC B6 ;  /* 0x0000000000067941 */ /* 0x000fea0003800000 */
.L_x_5454:
        /* <DEDUP_REMOVED lines=20> */
.L_x_5458:
        /* <DEDUP_REMOVED lines=15> */
.L_x_5457:
[----:B------:R-:W-:Y:S05]  /*156a0*/  BSYNC B6 ;  /* 0x0000000000067941 */ /* 0x000fea0003800000 */
.L_x_5456:
[----:B------:R-:W3:Y:S01]  /*156b0*/  LDL R0, [R1+0xc] ;  /* 0x00000c0001007983 */ /* 0x000ee20000100800 */
[----:B------:R-:W-:Y:S02]  /*156c0*/  ULDC.64 UR4, c[0x0][0x9f8] ;  /* 0x00027e0000047ab9 */ /* 0x000fe40000000a00 */
[----:B------:R-:W-:Y:S01]  /*156d0*/  ISETP.NE.U32.AND P0, PT, RZ, UR4, PT ;  /* 0x00000004ff007c0c */ /* 0x000fe2000bf05070 */
[----:B------:R-:W4:Y:S03]  /*156e0*/  LDL R16, [R1+0x30] ;  /* 0x0000300001107983 */ /* 0x000f260000100800 */
        /* <DEDUP_REMOVED lines=20> */
.L_x_5582:
        /* <DEDUP_REMOVED lines=9> */
.L_x_5585:
        /* <DEDUP_REMOVED lines=9> */
[----:B-1----:R-:W1:Y:S02]  /*15950*/  @P0 LDC.64 R4, c[0x0][0x440] ;  /* 0x00011000ff040b82 */ /* 0x002e640000000a00 */
        /* <DEDUP_REMOVED lines=14> */
.L_x_5462:
[----:B------:R-:W4:Y:S04]  /*15a40*/  LDL R0, [R1+0x10] ;  /* 0x0000100001007983 */ /* 0x000f280000100800 */
[----:B---3--:R-:W3:Y:S01]  /*15a50*/  LDL R2, [R1+0x14] ;  /* 0x0000140001027983 */ /* 0x008ee20000100800 */
[----:B----4-:R-:W-:Y:S01]  /*15a60*/  IMAD R0, R0, 0x8, R19 ;  /* 0x0000000800007824 */ /* 0x010fe200078e0213 */
[----:B---3--:R-:W-:-:S04]  /*15a70*/  SHF.L.U32 R2, R2, 0x1f, RZ ;  /* 0x0000001f02027819 */ /* 0x008fc800000006ff */
[----:B------:R-:W3:Y:S02]  /*15a80*/  SYNCS.PHASECHK.TRANS64.TRYWAIT P0, [R0+URZ+0x28c40], R2 ;  /* 0x028c4002000075a7 */ /* 0x000ee4000800017f */
[----:B---3--:R-:W-:Y:S05]  /*15a90*/  @!P0 BRA `(.L_x_5463) ;  /* 0x0000005c00548947 */ /* 0x008fea0003800000 */
.L_x_5586:
        /* <DEDUP_REMOVED lines=11> */
.L_x_5464:
[----:B------:R-:W4:Y:S04]  /*15b50*/  LDL R3, [R1+0x10] ;  /* 0x0000100001037983 */ /* 0x000f280000100800 */
[----:B-1----:R-:W2:Y:S04]  /*15b60*/  LDL R4, [R1+0x20] ;  /* 0x0000200001047983 */ /* 0x002ea80000100800 */
        /* <DEDUP_REMOVED lines=21> */
.L_x_5460:
[----:B------:R-:W3:Y:S01]  /*15cc0*/  LDL.LU R3, [R1+0x3c] ;  /* 0x00003c0001037983 */ /* 0x000ee20000300800 */
[----:B------:R-:W-:Y:S05]  /*15cd0*/  WARPSYNC.ALL ;  /* 0x0000000000007948 */ /* 0x000fea0003800000 */
[----:B------:R-:W-:Y:S01]  /*15ce0*/  ULDC.64 UR4, c[0x0][0x298] ;  /* 0x0000a60000047ab9 */ /* 0x000fe20000000a00 */
[----:B------:R-:W-:Y:S01]  /*15cf0*/  BSSY B6, `(.L_x_5465) ;  /* 0x000001c000067945 */ /* 0x000fe20003800000 */
[----:B------:R-:W-:Y:S01]  /*15d00*/  BAR.SYNC.DEFER_BLOCKING 0x8, 0x100 ;  /* 0x0204000000007b1d */ /* 0x000fe20000010000 */
[----:B---3--:R-:W-:Y:S01]  /*15d10*/  SHF.R.S32.HI R0, RZ, 0x1f, R3 ;  /* 0x0000001fff007819 */ /* 0x008fe20000011403 */
[----:B-1----:R-:W-:-:S04]  /*15d20*/  IMAD.WIDE.U32 R4, R3, UR4, RZ ;  /* 0x0000000403047c25 */ /* 0x002fc8000f8e00ff */
        /* <DEDUP_REMOVED lines=24> */
.L_x_5466:
[----:B------:R-:W-:Y:S05]  /*15eb0*/  BSYNC B6 ;  /* 0x0000000000067941 */ /* 0x000fea0003800000 */
.L_x_5465:
[----:B-1----:R-:W3:Y:S01]  /*15ec0*/  LDL.LU R0, [R1+0x3c] ;  /* 0x00003c0001007983 */ /* 0x002ee20000300800 */
[----:B------:R-:W-:Y:S01]  /*15ed0*/  ULDC.64 UR6, c[0x0][0xa00] ;  /* 0x0002800000067ab9 */ /* 0x000fe20000000a00 */
[----:B------:R-:W-:Y:S01]  /*15ee0*/  ULDC.64 UR4, c[0x0][0x2d8] ;  /* 0x0000b60000047ab9 */ /* 0x000fe20000000a00 */
[----:B0-----:R-:W0:Y:S01]  /*15ef0*/  LDC R7, c[0x0][0x448] ;  /* 0x00011200ff077b82 */ /* 0x001e220000000800 */
[----:B------:R-:W3:Y:S04]  /*15f00*/  LDL.LU.64 R2, [R1+0x40] ;  /* 0x0000400001027983 */ /* 0x000ee80000300a00 */
[----:B------:R-:W4:Y:S04]  /*15f10*/  LDL R5, [R1+0xc] ;  /* 0x00000c0001057983 */ /* 0x000f280000100800 */
[----:B------:R-:W2:Y:S01]  /*15f20*/  LDL R12, [R1+0x24] ;  /* 0x00002400010c7983 */ /* 0x000ea20000100800 */
[----:B------:R-:W-:Y:S01]  /*15f30*/  ISETP.NE.U32.AND P0, PT, RZ, UR6, PT ;  /* 0x00000006ff007c0c */ /* 0x000fe2000bf05070 */
[----:B------:R-:W-:-:S03]  /*15f40*/  ULDC UR6, c[0x0][0x2b8] ;  /* 0x0000ae0000067ab9 */ /* 0x000fc60000000800 */
[----:B------:R-:W-:Y:S01]  /*15f50*/  ISETP.NE.AND.EX P0, PT, RZ, UR7, PT, P0 ;  /* 0x00000007ff007c0c */ /* 0x000fe2000bf05300 */
[----:B------:R-:W1:Y:S02]  /*15f60*/  S2R R8, SR_TID.X ;  /* 0x0000000000087919 */ /* 0x000e640000002100 */
[----:B-1----:R-:W-:Y:S02]  /*15f70*/  IMAD.SHL.U32 R8, R8, 0x10, RZ ;  /* 0x0000001008087824 */ /* 0x002fe400078e00ff */
[----:B---3--:R-:W-:Y:S01]  /*15f80*/  IMAD.MOV.U32 R3, RZ, RZ, R0 ;  /* 0x000000ffff037224 */ /* 0x008fe200078e0000 */
[----:B----4-:R-:W-:-:S04]  /*15f90*/  SHF.R.S32.HI R0, RZ, 0x1f, R5 ;  /* 0x0000001fff007819 */ /* 0x010fc80000011405 */
[----:B------:R-:W-:Y:S02]  /*15fa0*/  SEL R4, R0, RZ, !P0 ;  /* 0x000000ff00047207 */ /* 0x000fe40004000000 */
[----:B------:R-:W-:Y:S02]  /*15fb0*/  SEL R0, R5, RZ, !P0 ;  /* 0x000000ff05007207 */ /* 0x000fe40004000000 */
[----:B------:R-:W1:Y:S01]  /*15fc0*/  S2R R5, SR_TID.X ;  /* 0x0000000000057919 */ /* 0x000e620000002100 */
[----:B------:R-:W-:-:S04]  /*15fd0*/  IMAD.WIDE.U32 R2, R17, UR4, R2 ;  /* 0x0000000411027c25 */ /* 0x000fc8000f8e0002 */
[----:B------:R-:W-:Y:S01]  /*15fe0*/  IMAD R3, R17, UR5, R3 ;  /* 0x0000000511037c24 */ /* 0x000fe2000f8e0203 */
[----:B------:R-:W-:Y:S02]  /*15ff0*/  ULDC.64 UR4, c[0x0][0x2e0] ;  /* 0x0000b80000047ab9 */ /* 0x000fe40000000a00 */
[----:B------:R-:W-:Y:S02]  /*16000*/  IMAD R4, R4, UR4, RZ ;  /* 0x0000000404047c24 */ /* 0x000fe4000f8e02ff */
[----:B------:R-:W-:-:S04]  /*16010*/  IMAD.WIDE.U32 R2, R0, UR4, R2 ;  /* 0x0000000400027c25 */ /* 0x000fc8000f8e0002 */
[----:B------:R-:W-:Y:S01]  /*16020*/  IMAD R0, R0, UR5, R4 ;  /* 0x0000000500007c24 */ /* 0x000fe2000f8e0204 */
[----:B0-----:R-:W-:Y:S01]  /*16030*/  ISETP.NE.AND P0, PT, R7, 0x1, PT ;  /* 0x000000010700780c */ /* 0x001fe20003f05270 */
[----:B------:R-:W0:Y:S01]  /*16040*/  S2R R9, SR_TID.X ;  /* 0x0000000000097919 */ /* 0x000e220000002100 */
[----:B------:R-:W-:-:S11]  /*16050*/  ULDC.64 UR4, c[0x0][0x2d0] ;  /* 0x0000b40000047ab9 */ /* 0x000fd60000000a00 */
[----:B------:R-:W3:Y:S01]  /*16060*/  @P0 LDC R6, c[0x0][0x450] ;  /* 0x00011400ff060b82 */ /* 0x000ee20000000800 */
[----:B-1----:R-:W-:-:S04]  /*16070*/  LOP3.LUT R5, R5, 0x7f, RZ, 0xc0, !PT ;  /* 0x0000007f05057812 */ /* 0x002fc800078ec0ff */
[----:B------:R-:W-:-:S04]  /*16080*/  SHF.R.U32.HI R5, RZ, 0x3, R5 ;  /* 0x00000003ff057819 */ /* 0x000fc80000011605 */
[----:B------:R-:W-:Y:S02]  /*16090*/  LOP3.LUT R8, R5, 0x70, R8, 0xf8, !PT ;  /* 0x0000007005087812 */ /* 0x000fe400078ef808 */
[----:B------:R-:W1:Y:S03]  /*160a0*/  @P0 LDC R5, c[0x0][0x44c] ;  /* 0x00011300ff050b82 */ /* 0x000e660000000800 */
[----:B--2---:R-:W-:Y:S02]  /*160b0*/  IMAD.IADD R4, R8, 0x1, R12 ;  /* 0x0000000108047824 */ /* 0x004fe400078e020c */
[----:B------:R2:W5:Y:S01]  /*160c0*/  LDL R8, [R1+0x54] ;  /* 0x0000540001087983 */ /* 0x0005620000100800 */
[----:B------:R-:W-:Y:S02]  /*160d0*/  IMAD.IADD R3, R3, 0x1, R0 ;  /* 0x0000000103037824 */ /* 0x000fe400078e0200 */
[----:B------:R-:W-:Y:S01]  /*160e0*/  IMAD.MOV.U32 R0, RZ, RZ, R4 ;  /* 0x000000ffff007224 */ /* 0x000fe200078e0004 */
[----:B------:R-:W4:Y:S01]  /*160f0*/  S2R R10, SR_TID.X ;  /* 0x00000000000a7919 */ /* 0x000f220000002100 */
[----:B-1----:R-:W-:-:S05]  /*16100*/  @P0 IMAD.HI.U32 R5, R4, R5, RZ ;  /* 0x0000000504050227 */ /* 0x002fca00078e00ff */
        /* <DEDUP_REMOVED lines=10> */
[----:B0-----:R-:W-:-:S04]  /*161b0*/  IMAD.SHL.U32 R9, R9, 0x8, RZ ;  /* 0x0000000809097824 */ /* 0x001fc800078e00ff */
[----:B------:R-:W-:Y:S02]  /*161c0*/  IMAD R0, R0, UR4, RZ ;  /* 0x0000000400007c24 */ /* 0x000fe4000f8e02ff */
[----:B------:R-:W-:-:S04]  /*161d0*/  IMAD.WIDE.U32 R2, R4, UR4, R2 ;  /* 0x0000000404027c25 */ /* 0x000fc8000f8e0002 */
[----:B------:R-:W-:Y:S01]  /*161e0*/  IMAD R0, R4, UR5, R0 ;  /* 0x0000000504007c24 */ /* 0x000fe2000f8e0200 */
[----:B------:R-:W-:Y:S01]  /*161f0*/  ULDC.64 UR4, c[0x0][0x280] ;  /* 0x0000a00000047ab9 */ /* 0x000fe20000000a00 */
[----:B------:R-:W-:Y:S02]  /*16200*/  LOP3.LUT R9, R9, 0x38, RZ, 0xc0, !PT ;  /* 0x0000003809097812 */ /* 0x000fe400078ec0ff */
[----:B------:R-:W-:Y:S01]  /*16210*/  IMAD.IADD R0, R3, 0x1, R0 ;  /* 0x0000000103007824 */ /* 0x000fe200078e0200 */
[----:B------:R-:W-:Y:S01]  /*16220*/  LEA R4, P1, R2, UR4, 0x1 ;  /* 0x0000000402047c11 */ /* 0x000fe2000f8208ff */
[----:B------:R-:W-:Y:S01]  /*16230*/  UMOV UR4, 0xffffffff ;  /* 0xffffffff00047882 */ /* 0x000fe20000000000 */
[----:B----4-:R-:W-:Y:S02]  /*16240*/  LOP3.LUT R10, R10, 0x7f, RZ, 0xc0, !PT ;  /* 0x0000007f0a0a7812 */ /* 0x010fe400078ec0ff */
[----:B------:R-:W-:Y:S02]  /*16250*/  ISETP.GE.AND P0, PT, R9, UR6, PT ;  /* 0x0000000609007c0c */ /* 0x000fe4000bf06270 */
[----:B------:R-:W-:-:S02]  /*16260*/  LEA.HI.X R0, R2, UR5, R0, 0x1, P1 ;  /* 0x0000000502007c11 */ /* 0x000fc400088f0c00 */
[----:B------:R-:W-:Y:S01]  /*16270*/  SHF.R.U32.HI R10, RZ, 0x3, R10 ;  /* 0x00000003ff0a7819 */ /* 0x000fe2000001160a */
[----:B--2---:R-:W-:Y:S08]  /*16280*/  BRA.DIV UR4, `(.L_x_5467) ;  /* 0x00000056046c7947 */ /* 0x004ff0000b800000 */
[----:B------:R-:W2:Y:S04]  /*16290*/  LDL.LU R6, [R1+0x28] ;  /* 0x0000280001067983 */ /* 0x000ea80000300800 */
[----:B------:R-:W3:Y:S01]  /*162a0*/  LDL.LU R5, [R1+0x24] ;  /* 0x0000240001057983 */ /* 0x000ee20000300800 */
        /* <DEDUP_REMOVED lines=24> */
[----:B------:R-:W-:Y:S04]  /*16430*/  SHFL.IDX PT, R4, R4, 0x3, 0x181f ;  /* 0x00781f0004047f89 */ /* 0x000fe800000e0000 */
[----:B0-----:R-:W0:Y:S04]  /*16440*/  SHFL.IDX PT, R6, R0, 0x2, 0x181f ;  /* 0x00581f0000067f89 */ /* 0x001e2800000e0000 */
[----:B------:R-:W2:Y:S01]  /*16450*/  SHFL.IDX PT, R0, R0, 0x3, 0x181f ;  /* 0x00781f0000007f89 */ /* 0x000ea200000e0000 */
[----:B-1----:R-:W-:-:S05]  /*16460*/  @!P1 LEA R5, P2, R9, R5, 0x1 ;  /* 0x0000000509059211 */ /* 0x002fca00078408ff */
[----:B0-----:R-:W-:-:S04]  /*16470*/  @!P1 IMAD.X R6, RZ, RZ, R6, P2 ;  /* 0x000000ffff069224 */ /* 0x001fc800010e0606 */
[----:B------:R-:W-:Y:S02]  /*16480*/  @!P1 IMAD.MOV.U32 R7, RZ, RZ, R6 ;  /* 0x000000ffff079224 */ /* 0x000fe400078e0006 */
[----:B------:R-:W-:-:S05]  /*16490*/  @!P1 IMAD.MOV.U32 R6, RZ, RZ, R5 ;  /* 0x000000ffff069224 */ /* 0x000fca00078e0005 */
[----:B--2---:R0:W-:Y:S02]  /*164a0*/  @!P1 LDGSTS.E.BYPASS.LTC128B.128 [R8+0x21400], desc[UR40][R6.64], !P0 ;  /* 0x2140000006089fae */ /* 0x0041e4000c101d68 */
.L_x_5595:
[----:B------:R-:W-:-:S05]  /*164b0*/  VIADD R3, R3, 0x30 ;  /* 0x0000003003037836 */ /* 0x000fca0000000000 */
[----:B------:R-:W-:-:S13]  /*164c0*/  ISETP.GE.AND P1, PT, R3, R2, PT ;  /* 0x000000020300720c */ /* 0x000fda0003f26270 */
[----:B------:R-:W-:-:S05]  /*164d0*/  @!P1 LEA R2, P2, R9, R4, 0x1 ;  /* 0x0000000409029211 */ /* 0x000fca00078408ff */
[----:B------:R-:W-:-:S05]  /*164e0*/  @!P1 IMAD.X R3, RZ, RZ, R0, P2 ;  /* 0x000000ffff039224 */ /* 0x000fca00010e0600 */
[----:B------:R-:W-:Y:S01]  /*164f0*/  @!PT LDS RZ, [RZ] ;  /* 0x00000000fffff984 */ /* 0x000fe20000000800 */
[----:B------:R-:W-:Y:S01]  /*16500*/  @!PT LDS RZ, [RZ] ;  /* 0x00000000fffff984 */ /* 0x000fe20000000800 */
[----:B------:R-:W-:Y:S01]  /*16510*/  @!PT LDS RZ, [RZ] ;  /* 0x00000000fffff984 */ /* 0x000fe20000000800 */
[----:B------:R1:W-:Y:S01]  /*16520*/  @!P1 LDGSTS.E.BYPASS.LTC128B.128 [R8+0x21c00], desc[UR40][R2.64], !P0 ;  /* 0x21c0000002089fae */ /* 0x0003e2000c101d68 */
[----:B------:R-:W-:Y:S01]  /*16530*/  PLOP3.LUT P0, PT, PT, PT, PT, 0x80, 0x0 ;  /* 0x000000000000781c */ /* 0x000fe20003f0f070 */
[----:B------:R-:W-:-:S12]  /*16540*/  NOP ;  /* 0x0000000000007918 */ /* 0x000fd80000000000 */
.L_x_5468:
[----:B------:R-:W-:Y:S02]  /*16550*/  PLOP3.LUT P1, PT, P1, P0, PT, 0xa2, 0x0 ;  /* 0x000000000000781c */ /* 0x000fe40000f21472 */
[----:B------:R-:W-:-:S08]  /*16560*/  @P0 R2UR P1, UR4, R19 ;  /* 0x00000000130402ca */ /* 0x000fd00000020000 */
[----:B------:R-:W-:-:S05]  /*16570*/  @P0 PLOP3.LUT P0, PT, P1, PT, PT, 0x80, 0x0 ;  /* 0x000000000000081c */ /* 0x000fca0000f0f070 */
[----:B------:R-:W-:Y:S01]  /*16580*/  @!P1 SYNCS.ARRIVE.TRANS64.RED.A0T1 RZ, [UR4+0x28c00], RZ ;  /* 0x028c00ffffff99a7 */ /* 0x000fe20008200404 */
[----:B------:R-:W-:Y:S07]  /*16590*/  @!P1 ARRIVES.LDGSTSBAR.64.TRANSCNT [UR4+0x28c00] ;  /* 0x028c0000ff0099b0 */ /* 0x000fee0008000a84 */
[----:B------:R-:W-:Y:S05]  /*165a0*/  @P0 BRA.U.ANY `(.L_x_5468) ;  /* 0xfffffffd00e80947 */ /* 0x000fea000393ffff */
[----:B-1----:R-:W2:Y:S02]  /*165b0*/  LDL.LU R2, [R1+0x48] ;  /* 0x0000480001027983 */ /* 0x002ea40000300800 */
        /* <DEDUP_REMOVED lines=9> */
[----:B------:R-:W2:Y:S03]  /*16650*/  SYNCS.PHASECHK.TRANS64.TRYWAIT P0, [R19+URZ+0x28c20], R0 ;  /* 0x028c2000130075a7 */ /* 0x000ea6000800017f */
[----:B-12---:R-:W-:Y:S05]  /*16660*/  @!P0 BRA `(.L_x_5470) ;  /* 0x0000005400b88947 */ /* 0x006fea0003800000 */
.L_x_5596:
[----:B------:R-:W-:Y:S05]  /*16670*/  BSYNC B0 ;  /* 0x0000000000007941 */ /* 0x000fea0003800000 */
.L_x_5469:
[----:B------:R-:W-:Y:S01]  /*16680*/  LOP3.LUT P0, RZ, R18, 0x1, RZ, 0xc0, !PT ;  /* 0x0000000112ff7812 */ /* 0x000fe2000780c0ff */
[----:B------:R-:W-:-:S12]  /*16690*/  BSSY B0, `(.L_x_5471) ;  /* 0x0000097000007945 */ /* 0x000fd80003800000 */
[----:B------:R-:W-:Y:S05]  /*166a0*/  @!P0 BRA `(.L_x_5472) ;  /* 0x0000000800548947 */ /* 0x000fea0003800000 */
[----:B------:R-:W1:Y:S04]  /*166b0*/  LDL R4, [R1+0x10] ;  /* 0x0000100001047983 */ /* 0x000e680000100800 */
[----:B------:R-:W2:Y:S01]  /*166c0*/  LDL R2, [R1+0x14] ;  /* 0x0000140001027983 */ /* 0x000ea20000100800 */
[----:B------:R-:W-:Y:S01]  /*166d0*/  BSSY B1, `(.L_x_5473) ;  /* 0x0000008000017945 */ /* 0x000fe20003800000 */
[----:B------:R-:W3:Y:S02]  /*166e0*/  S2R R3, SR_TID.X ;  /* 0x0000000000037919 */ /* 0x000ee40000002100 */
[----:B---3--:R-:W-:-:S04]  /*166f0*/  LOP3.LUT R3, R3, 0x7f, RZ, 0xc0, !PT ;  /* 0x0000007f03037812 */ /* 0x008fc800078ec0ff */
[----:B------:R-:W-:Y:S01]  /*16700*/  ISETP.NE.AND P1, PT, R3, RZ, PT ;  /* 0x000000ff0300720c */ /* 0x000fe20003f25270 */
[----:B-1----:R-:W-:Y:S01]  /*16710*/  IMAD R0, R4, 0x8, R19 ;  /* 0x0000000804007824 */ /* 0x002fe200078e0213 */
[----:B--2---:R-:W-:-:S04]  /*16720*/  SHF.L.U32 R2, R2, 0x1f, RZ ;  /* 0x0000001f02027819 */ /* 0x004fc800000006ff */
[----:B------:R-:W1:Y:S02]  /*16730*/  SYNCS.PHASECHK.TRANS64.TRYWAIT P0, [R0+URZ+0x28c60], R2 ;  /* 0x028c6002000075a7 */ /* 0x000e64000800017f */
[----:B-1----:R-:W-:Y:S05]  /*16740*/  @!P0 BRA `(.L_x_5474) ;  /* 0x0000005400948947 */ /* 0x002fea0003800000 */
.L_x_5597:
[----:B------:R-:W-:Y:S05]  /*16750*/  BSYNC B1 ;  /* 0x0000000000017941 */ /* 0x000fea0003800000 */
.L_x_5473:
[----:B------:R-:W-:Y:S04]  /*16760*/  BSSY B1, `(.L_x_5475) ;  /* 0x0000009000017945 */ /* 0x000fe80003800000 */
        /* <DEDUP_REMOVED lines=8> */
.L_x_5476:
[----:B------:R-:W-:Y:S05]  /*167f0*/  BSYNC B1 ;  /* 0x0000000000017941 */ /* 0x000fea0003800000 */
.L_x_5475:
[----:B------:R-:W2:Y:S04]  /*16800*/  LDL R4, [R1+0x18] ;  /* 0x0000180001047983 */ /* 0x000ea80000100800 */
[----:B------:R-:W2:Y:S04]  /*16810*/  LDL.LU R3, [R1+0x20] ;  /* 0x0000200001037983 */ /* 0x000ea80000300800 */
[----:B-1----:R-:W3:Y:S01]  /*16820*/  LDL R2, [R1+0x10] ;  /* 0x0000100001027983 */ /* 0x002ee20000100800 */
        /* <DEDUP_REMOVED lines=10> */
.L_x_5477:
        /* <DEDUP_REMOVED lines=15> */
.L_x_5478:
        /* <DEDUP_REMOVED lines=15> */
.L_x_5479:
        /* <DEDUP_REMOVED lines=15> */
.L_x_5480:
        /* <DEDUP_REMOVED lines=15> */
.L_x_5481:
        /* <DEDUP_REMOVED lines=15> */
.L_x_5482:
        /* <DEDUP_REMOVED lines=15> */
.L_x_5483:
        /* <DEDUP_REMOVED lines=15> */
.L_x_5484:
        /* <DEDUP_REMOVED lines=10> */
.L_x_5472:
[----:B------:R-:W-:Y:S05]  /*17000*/  BSYNC B0 ;  /* 0x0000000000007941 */ /* 0x000fea0003800000 */
.L_x_5471:
[----:B------:R-:W1:Y:S04]  /*17010*/  LDL R4, [R1+0x30] ;  /* 0x0000300001047983 */ /* 0x000e680000100800 */
[----:B------:R-:W2:Y:S01]  /*17020*/  LDL R5, [R1+0x1c] ;  /* 0x00001c0001057983 */ /* 0x000ea20000100800 */
[----:B------:R-:W-:Y:S01]  /*17030*/  BSSY B0, `(.L_x_5485) ;  /* 0x00002b1000007945 */ /* 0x000fe20003800000 */
[----:B-1----:R-:W-:-:S05]  /*17040*/  VIADD R0, R4, 0xfffffffe ;  /* 0xfffffffe04007836 */ /* 0x002fca0000000000 */
[----:B--2---:R-:W-:-:S13]  /*17050*/  ISETP.GE.AND P0, PT, R0, R5, PT ;  /* 0x000000050000720c */ /* 0x004fda0003f06270 */
[----:B------:R-:W-:Y:S05]  /*17060*/  @!P0 BRA `(.L_x_5486) ;  /* 0x0000002800b48947 */ /* 0x000fea0003800000 */
[----:B------:R-:W2:Y:S04]  /*17070*/  LDL.LU R9, [R1+0x4c] ;  /* 0x00004c0001097983 */ /* 0x000ea80000300800 */
[----:B0-----:R-:W3:Y:S04]  /*17080*/  LDL.LU R8, [R1+0x38] ;  /* 0x0000380001087983 */ /* 0x001ee80000300800 */
[----:B------:R-:W4:Y:S04]  /*17090*/  LDL.LU R7, [R1+0x50] ;  /* 0x0000500001077983 */ /* 0x000f280000300800 */
[----:B------:R-:W5:Y:S04]  /*170a0*/  LDL.LU R6, [R1+0x34] ;  /* 0x0000340001067983 */ /* 0x000f680000300800 */
[----:B------:R-:W5:Y:S01]  /*170b0*/  LDL.LU R4, [R1+0x58] ;  /* 0x0000580001047983 */ /* 0x000f620000300800 */
[----:B------:R-:W-:Y:S01]  /*170c0*/  LOP3.LUT R5, RZ, R5, RZ, 0x33, !PT ;  /* 0x00000005ff057212 */ /* 0x000fe200078e33ff */
[----:B------:R-:W-:Y:S01]  /*170d0*/  BSSY B2, `(.L_x_5487) ;  /* 0x00000eb000027945 */ /* 0x000fe20003800000 */
[----:B--2---:R-:W-:-:S04]  /*170e0*/  VIADD R2, R9, 0x1 ;  /* 0x0000000109027836 */ /* 0x004fc80000000000 */
[----:B---3--:R-:W-:Y:S01]  /*170f0*/  IMAD R2, R2, R8, RZ ;  /* 0x0000000802027224 */ /* 0x008fe200078e02ff */
[----:B----4-:R-:W-:-:S04]  /*17100*/  LOP3.LUT R3, RZ, R7, RZ, 0x33, !PT ;  /* 0x00000007ff037212 */ /* 0x010fc800078e33ff */
        /* <DEDUP_REMOVED lines=45> */
.L_x_5491:
        /* <DEDUP_REMOVED lines=8> */
.L_x_5598:
[----:B------:R-:W-:Y:S05]  /*17460*/  BSYNC B3 ;  /* 0x0000000000037941 */ /* 0x000fea0003800000 */
.L_x_5492:
        /* <DEDUP_REMOVED lines=9> */
.L_x_5495:
[----:B------:R-:W-:Y:S05]  /*17500*/  BSYNC B3 ;  /* 0x0000000000037941 */ /* 0x000fea0003800000 */
.L_x_5494:
[----:B------:R-:W2:Y:S04]  /*17510*/  LDL R6, [R1+0x10] ;  /* 0x0000100001067983 */ /* 0x000ea80000100800 */
[----:B------:R-:W3:Y:S01]  /*17520*/  LDL R7, [R1+0x18] ;  /* 0x0000180001077983 */ /* 0x000ee20000100800 */
[----:B------:R-:W-:Y:S01]  /*17530*/  IMAD.MOV.U32 R10, RZ, RZ, RZ ;  /* 0x000000ffff0a7224 */ /* 0x000fe200078e00ff */
        /* <DEDUP_REMOVED lines=10> */
.L_x_5496:
        /* <DEDUP_REMOVED lines=13> */
.L_x_5599:
[----:B------:R-:W-:Y:S05]  /*176b0*/  BSYNC B3 ;  /* 0x0000000000037941 */ /* 0x000fea0003800000 */
.L_x_5497:
        /* <DEDUP_REMOVED lines=11> */
.L_x_5500:
[----:B------:R-:W-:Y:S05]  /*17770*/  BSYNC B3 ;  /* 0x0000000000037941 */ /* 0x000fea0003800000 */
.L_x_5499:
[----:B-12---:R-:W2:Y:S01]  /*17780*/  LDL R2, [R1+0x10] ;  /* 0x0000100001027983 */ /* 0x006ea20000100800 */
        /* <DEDUP_REMOVED lines=9> */
.L_x_5501:
        /* <DEDUP_REMOVED lines=15> */
.L_x_5502:
        /* <DEDUP_REMOVED lines=15> */
.L_x_5503:
        /* <DEDUP_REMOVED lines=15> */
.L_x_5504:
        /* <DEDUP_REMOVED lines=15> */
.L_x_5505:
        /* <DEDUP_REMOVED lines=15> */
.L_x_5506:
        /* <DEDUP_REMOVED lines=15> */
.L_x_5507:
        /* <DEDUP_REMOVED lines=15> */
.L_x_5508:
        /* <DEDUP_REMOVED lines=10> */
.L_x_5490:
[----:B------:R-:W-:Y:S05]  /*17f50*/  BSYNC B1 ;  /* 0x0000000000017941 */ /* 0x000fea0003800000 */
.L_x_5489:
[----:B------:R-:W2:Y:S02]  /*17f60*/  LDL.LU R6, [R1+0x30] ;  /* 0x0000300001067983 */ /* 0x000ea40000300800 */
[----:B--2---:R-:W-:-:S07]  /*17f70*/  VIADD R0, R6, 0xfffffffd ;  /* 0xfffffffd06007836 */ /* 0x004fce0000000000 */
.L_x_5488:
[----:B------:R-:W-:Y:S05]  /*17f80*/  BSYNC B2 ;  /* 0x0000000000027941 */ /* 0x000fea0003800000 */
.L_x_5487:
[----:B------:R-:W-:-:S05]  /*17f90*/  VIADD R5, R5, 0xfffffffe ;  /* 0xfffffffe05057836 */ /* 0x000fca0000000000 */
[----:B------:R-:W-:-:S13]  /*17fa0*/  ISETP.NE.AND P0, PT, R5, R4, PT ;  /* 0x000000040500720c */ /* 0x000fda0003f05270 */
[----:B------:R-:W-:Y:S05]  /*17fb0*/  @!P0 BRA `(.L_x_5486) ;  /* 0x0000001800e08947 */ /* 0x000fea0003800000 */
.L_x_5549:
        /* <DEDUP_REMOVED lines=35> */
.L_x_5511:
        /* <DEDUP_REMOVED lines=8> */
.L_x_5600:
[----:B------:R-:W-:Y:S05]  /*18270*/  BSYNC B2 ;  /* 0x0000000000027941 */ /* 0x000fea0003800000 */
.L_x_5512:
        /* <DEDUP_REMOVED lines=9> */
.L_x_5515:
[----:B------:R-:W-:Y:S05]  /*18310*/  BSYNC B2 ;  /* 0x0000000000027941 */ /* 0x000fea0003800000 */
.L_x_5514:
        /* <DEDUP_REMOVED lines=12> */
.L_x_5516:
        /* <DEDUP_REMOVED lines=13> */
.L_x_5601:
[----:B------:R-:W-:Y:S05]  /*184b0*/  BSYNC B2 ;  /* 0x0000000000027941 */ /* 0x000fea0003800000 */
.L_x_5517:
        /* <DEDUP_REMOVED lines=11> */
.L_x_5520:
[----:B------:R-:W-:Y:S05]  /*18570*/  BSYNC B2 ;  /* 0x0000000000027941 */ /* 0x000fea0003800000 */
.L_x_5519:
        /* <DEDUP_REMOVED lines=9> */
.L_x_5521:
        /* <DEDUP_REMOVED lines=15> */
.L_x_5522:
        /* <DEDUP_REMOVED lines=15> */
.L_x_5523:
        /* <DEDUP_REMOVED lines=15> */
.L_x_5524:
        /* <DEDUP_REMOVED lines=15> */
.L_x_5525:
        /* <DEDUP_REMOVED lines=15> */
.L_x_5526:
        /* <DEDUP_REMOVED lines=15> */
.L_x_5527:
        /* <DEDUP_REMOVED lines=15> */
.L_x_5528:
        /* <DEDUP_REMOVED lines=10> */
.L_x_5510:
[----:B------:R-:W-:Y:S05]  /*18d40*/  BSYNC B1 ;  /* 0x0000000000017941 */ /* 0x000fea0003800000 */
.L_x_5509:
        /* <DEDUP_REMOVED lines=35> */
.L_x_5531:
        /* <DEDUP_REMOVED lines=8> */
.L_x_5602:
[----:B------:R-:W-:Y:S05]  /*19000*/  BSYNC B2 ;  /* 0x0000000000027941 */ /* 0x000fea0003800000 */
.L_x_5532:
        /* <DEDUP_REMOVED lines=9> */
.L_x_5535:
[----:B------:R-:W-:Y:S05]  /*190a0*/  BSYNC B2 ;  /* 0x0000000000027941 */ /* 0x000fea0003800000 */
.L_x_5534:
        /* <DEDUP_REMOVED lines=13> */
.L_x_5536:
        /* <DEDUP_REMOVED lines=13> */
.L_x_5603:
[----:B------:R-:W-:Y:S05]  /*19250*/  BSYNC B2 ;  /* 0x0000000000027941 */ /* 0x000fea0003800000 */
.L_x_5537:
        /* <DEDUP_REMOVED lines=11> */
.L_x_5540:
[----:B------:R-:W-:Y:S05]  /*19310*/  BSYNC B2 ;  /* 0x0000000000027941 */ /* 0x000fea0003800000 */
.L_x_5539:
        /* <DEDUP_REMOVED lines=10> */
.L_x_5541:
        /* <DEDUP_REMOVED lines=15> */
.L_x_5542:
        /* <DEDUP_REMOVED lines=15> */
.L_x_5543:
        /* <DEDUP_REMOVED lines=15> */
.L_x_5544:
        /* <DEDUP_REMOVED lines=15> */
.L_x_5545:
        /* <DEDUP_REMOVED lines=15> */
.L_x_5546:
        /* <DEDUP_REMOVED lines=15> */
.L_x_5547:
        /* <DEDUP_REMOVED lines=15> */
.L_x_5548:
        /* <DEDUP_REMOVED lines=10> */
.L_x_5530:
[----:B------:R-:W-:Y:S05]  /*19af0*/  BSYNC B1 ;  /* 0x0000000000017941 */ /* 0x000fea0003800000 */
.L_x_5529:
[----:B------:R-:W2:Y:S01]  /*19b00*/  LDL R2, [R1+0x1c] ;  /* 0x00001c0001027983 */ /* 0x000ea20000100800 */
[----:B------:R-:W-:Y:S01]  /*19b10*/  VIADD R0, R0, 0xfffffffe ;  /* 0xfffffffe00007836 */ /* 0x000fe20000000000 */
[----:B--2---:R-:W-:-:S13]  /*19b20*/  ISETP.GT.AND P0, PT, R6, R2, PT ;  /* 0x000000020600720c */ /* 0x004fda0003f04270 */
[----:B------:R-:W-:Y:S05]  /*19b30*/  @P0 BRA `(.L_x_5549) ;  /* 0xffffffe400200947 */ /* 0x000fea000383ffff */
.L_x_5486:
[----:B------:R-:W-:Y:S05]  /*19b40*/  BSYNC B0 ;  /* 0x0000000000007941 */ /* 0x000fea0003800000 */
.L_x_5485:
        /* <DEDUP_REMOVED lines=19> */
[----:B0-----:R-:W0:Y:S02]  /*19c80*/  S2R R6, SR_LTMASK ;  /* 0x0000000000067919 */ /* 0x001e240000003900 */
[----:B0-----:R-:W-:-:S04]  /*19c90*/  LOP3.LUT R6, R6, UR4, RZ, 0xc0, !PT ;  /* 0x0000000406067c12 */ /* 0x001fc8000f8ec0ff */
[----:B------:R-:W0:Y:S01]  /*19ca0*/  POPC R7, R6 ;  /* 0x0000000600077309 */ /* 0x000e220000000000 */
[----:B--2---:R-:W0:Y:S02]  /*19cb0*/  SHFL.IDX PT, R4, R3, R4, 0x1f ;  /* 0x00001f0403047589 */ /* 0x004e2400000e0000 */
[----:B0-----:R-:W-:-:S05]  /*19cc0*/  IADD3 R2, R4, UR37, R7 ;  /* 0x0000002504027c10 */ /* 0x001fca000fffe007 */
[----:B------:R2:W-:Y:S02]  /*19cd0*/  STL [R1], R2 ;  /* 0x0000000201007387 */ /* 0x0005e40000100800 */
.L_x_5551:
[----:B------:R-:W-:Y:S05]  /*19ce0*/  BSYNC B0 ;  /* 0x0000000000007941 */ /* 0x000fea0003800000 */
.L_x_5550:
[----:B------:R-:W-:-:S05]  /*19cf0*/  SEL R0, R0, RZ, P0 ;  /* 0x000000ff00007207 */ /* 0x000fca0000000000 */
[----:B------:R3:W-:Y:S02]  /*19d00*/  STL [R1+0x10], R0 ;  /* 0x0000100001007387 */ /* 0x0007e40000100800 */
.L_x_5453:
[----:B------:R-:W-:Y:S05]  /*19d10*/  BSYNC B7 ;  /* 0x0000000000077941 */ /* 0x000fea0003800000 */
.L_x_5451:
        /* <DEDUP_REMOVED lines=8> */
[----:B01----:R-:W0:Y:S04]  /*19da0*/  LDS.128 R4, [R19+0x28cd0] ;  /* 0x028cd00013047984 */ /* 0x003e280000000c00 */
[----:B0-----:R1:W-:Y:S04]  /*19db0*/  STL.64 [R1], R4 ;  /* 0x0000000401007387 */ /* 0x0013e80000100a00 */
[----:B------:R1:W-:Y:S01]  /*19dc0*/  STL.64 [R1+0x8], R6 ;  /* 0x0000080601007387 */ /* 0x0003e20000100a00 */
[----:B------:R-:W-:Y:S06]  /*19dd0*/  BAR.ARV 0x4, 0x180 ;  /* 0x0106000000007b1d */ /* 0x000fec0000002000 */
[----:B------:R-:W-:Y:S05]  /*19de0*/  BRA `(.L_x_5553) ;  /* 0x0000001000307947 */ /* 0x000fea0003800000 */
.L_x_5552:
[----:B------:R-:W5:Y:S01]  /*19df0*/  S2R R16, SR_TID.X ;  /* 0x0000000000107919 */ /* 0x000f620000002100 */
[----:B------:R-:W-:Y:S01]  /*19e00*/  UMOV UR4, 0xffffffff ;  /* 0xffffffff00047882 */ /* 0x000fe20000000000 */
[----:B-----5:R-:W-:-:S04]  /*19e10*/  LOP3.LUT R16, R16, 0x1f, RZ, 0xc0, !PT ;  /* 0x0000001f10107812 */ /* 0x020fc800078ec0ff */
[----:B------:R-:W-:Y:S01]  /*19e20*/  ISETP.NE.AND P0, PT, R16, 0x1f, PT ;  /* 0x0000001f1000780c */ /* 0x000fe20003f05270 */
[----:B------:R-:W-:-:S12]  /*19e30*/  BRA.DIV UR4, `(.L_x_5554) ;  /* 0x0000002204647947 */ /* 0x000fd8000b800000 */
[----:B-1----:R-:W2:Y:S01]  /*19e40*/  LDL.LU R3, [R1] ;  /* 0x0000000001037983 */ /* 0x002ea20000300800 */
[----:B------:R-:W-:-:S03]  /*19e50*/  ULDC UR4, c[0x0][0xc3c] ;  /* 0x00030f0000047ab9 */ /* 0x000fc60000000800 */
[----:B0-----:R-:W3:Y:S01]  /*19e60*/  LDL R8, [R1+0xc] ;  /* 0x00000c0001087983 */ /* 0x001ee20000100800 */
[----:B--2---:R-:W-:Y:S02]  /*19e70*/  IMAD.MOV.U32 R10, RZ, RZ, R3 ;  /* 0x000000ffff0a7224 */ /* 0x004fe400078e0003 */
[----:B---34-:R-:W-:-:S05]  /*19e80*/  IMAD.IADD R0, R8, 0x1, R16 ;  /* 0x0000000108007824 */ /* 0x018fca00078e0210 */
        /* <DEDUP_REMOVED lines=16> */
[----:B---3--:R-:W-:Y:S01]  /*19f90*/  @!P1 IMAD.MOV.U32 R7, RZ, RZ, R6 ;  /* 0x000000ffff079224 */ /* 0x008fe200078e0006 */
        /* <DEDUP_REMOVED lines=19> */
.L_x_5613:
[----:B------:R-:W-:Y:S02]  /*1a0d0*/  ULDC UR4, c[0x0][0xc38] ;  /* 0x00030e0000047ab9 */ /* 0x000fe40000000800 */
[----:B------:R-:W-:-:S04]  /*1a0e0*/  IMAD.U32 R8, RZ, RZ, UR4 ;  /* 0x00000004ff087e24 */ /* 0x000fc8000f8e00ff */
[----:B-1----:R-:W-:-:S04]  /*1a0f0*/  IMAD R9, R14, R8, RZ ;  /* 0x000000080e097224 */ /* 0x002fc800078e02ff */
[----:B------:R-:W-:-:S05]  /*1a100*/  IMAD.IADD R0, R0, 0x1, R9 ;  /* 0x0000000100007824 */ /* 0x000fca00078e0209 */
[----:B------:R-:W-:-:S13]  /*1a110*/  ISETP.GT.AND P6, PT, R0, R4, PT ;  /* 0x000000040000720c */ /* 0x000fda0003fc4270 */
[----:B------:R-:W-:Y:S05]  /*1a120*/  @P6 BRA `(.L_x_5555) ;  /* 0x0000000000ac6947 */ /* 0x000fea0003800000 */
.L_x_5558:
        /* <DEDUP_REMOVED lines=37> */
.L_x_5621:
[----:B------:R-:W-:Y:S02]  /*1a380*/  ULDC UR4, c[0x0][0xc38] ;  /* 0x00030e0000047ab9 */ /* 0x000fe40000000800 */
[----:B------:R-:W-:-:S04]  /*1a390*/  IMAD.U32 R8, RZ, RZ, UR4 ;  /* 0x00000004ff087e24 */ /* 0x000fc8000f8e00ff */
[----:B-1----:R-:W-:-:S04]  /*1a3a0*/  IMAD R9, R14, R8, RZ ;  /* 0x000000080e097224 */ /* 0x002fc800078e02ff */
[----:B------:R-:W-:-:S05]  /*1a3b0*/  IMAD.IADD R0, R9, 0x1, R0 ;  /* 0x0000000109007824 */ /* 0x000fca00078e0200 */
[----:B------:R-:W-:-:S13]  /*1a3c0*/  ISETP.GT.AND P6, PT, R0, R4, PT ;  /* 0x000000040000720c */ /* 0x000fda0003fc4270 */
[----:B------:R-:W-:Y:S05]  /*1a3d0*/  @!P6 BRA `(.L_x_5558) ;  /* 0xfffffffc0054e947 */ /* 0x000fea000383ffff */
.L_x_5555:
        /* <DEDUP_REMOVED lines=12> */
.L_x_5626:
[----:B------:R-:W-:-:S13]  /*1a4a0*/  ISETP.NE.AND P0, PT, R3, RZ, PT ;  /* 0x000000ff0300720c */ /* 0x000fda0003f05270 */
[----:B------:R-:W-:Y:S05]  /*1a4b0*/  @!P0 BRA `(.L_x_5560) ;  /* 0x0000000000108947 */ /* 0x000fea0003800000 */
[----:B------:R-:W-:Y:S01]  /*1a4c0*/  UMOV UR4, 0xffffffff ;  /* 0xffffffff00047882 */ /* 0x000fe20000000000 */
[----:B------:R-:W-:Y:S02]  /*1a4d0*/  VIADD R12, R10, 0xffffffff ;  /* 0xffffffff0a0c7836 */ /* 0x000fe40000000000 */
[----:B------:R-:W-:Y:S05]  /*1a4e0*/  BRA.DIV UR4, `(.L_x_5561) ;  /* 0x0000002604287947 */ /* 0x000fea000b800000 */
[----:B------:R2:W4:Y:S02]  /*1a4f0*/  SHFL.IDX PT, R6, R2, R12, 0x1f ;  /* 0x00001f0c02067589 */ /* 0x00052400000e0000 */
.L_x_5560:
[----:B----4-:R-:W-:Y:S01]  /*1a500*/  IMAD R3, R6, R8, R9 ;  /* 0x0000000806037224 */ /* 0x010fe200078e0209 */
[----:B------:R-:W-:-:S03]  /*1a510*/  ISETP.NE.AND P0, PT, R7, 0x1, PT ;  /* 0x000000010700780c */ /* 0x000fc60003f05270 */
[----:B------:R-:W-:Y:S01]  /*1a520*/  IMAD.IADD R4, R4, 0x1, -R3 ;  /* 0x0000000104047824 */ /* 0x000fe200078e0a03 */
[----:B------:R4:W-:Y:S09]  /*1a530*/  STL [R1], R3 ;  /* 0x0000000301007387 */ /* 0x0009f20000100800 */
[----:B------:R-:W-:Y:S05]  /*1a540*/  @!P0 BRA `(.L_x_5562) ;  /* 0x0000000000e48947 */ /* 0x000fea0003800000 */
[----:B-1-3--:R-:W-:-:S04]  /*1a550*/  IABS R5, R0 ;  /* 0x0000000000057213 */ /* 0x00afc80000000000 */
[----:B------:R-:W1:Y:S08]  /*1a560*/  I2F.RP R6, R5 ;  /* 0x0000000500067306 */ /* 0x000e700000209400 */
[----:B-1----:R-:W1:Y:S02]  /*1a570*/  MUFU.RCP R6, R6 ;  /* 0x0000000600067308 */ /* 0x002e640000001000 */
[----:B-1----:R-:W-:-:S06]  /*1a580*/  VIADD R9, R6, 0xffffffe ;  /* 0x0ffffffe06097836 */ /* 0x002fcc0000000000 */
[----:B----4-:R-:W0:Y:S02]  /*1a590*/  F2I.FTZ.U32.TRUNC.NTZ R3, R9 ;  /* 0x0000000900037305 */ /* 0x010e24000021f000 */
[----:B0-2---:R-:W-:-:S04]  /*1a5a0*/  IMAD.MOV R2, RZ, RZ, -R3 ;  /* 0x000000ffff027224 */ /* 0x005fc800078e0a03 */
        /* <DEDUP_REMOVED lines=38> */
[----:B------:R-:W-:Y:S01]  /*1a810*/  IMAD.MOV R5, RZ, RZ, -R3 ;  /* 0x000000ffff057224 */ /* 0x000fe200078e0a03 */
[----:B------:R-:W-:-:S03]  /*1a820*/  LOP3.LUT R2, R3, R7, RZ, 0x3c, !PT ;  /* 0x0000000703027212 */ /* 0x000fc600078e3cff */
[----:B------:R-:W-:Y:S01]  /*1a830*/  IMAD R4, R0, R5, R4 ;  /* 0x0000000500047224 */ /* 0x000fe200078e0204 */
        /* <DEDUP_REMOVED lines=10> */
.L_x_5562:
[----:B-1-3--:R-:W3:Y:S01]  /*1a8e0*/  LDL R5, [R1+0xc] ;  /* 0x00000c0001057983 */ /* 0x00aee20000100800 */
[----:B0-2-4-:R-:W3:Y:S02]  /*1a8f0*/  LDC.64 R2, c[0x0][0xc90] ;  /* 0x00032400ff027b82 */ /* 0x015ee40000000a00 */
[----:B---3--:R-:W-:-:S05]  /*1a900*/  IMAD.WIDE R2, R5, 0x4, R2 ;  /* 0x0000000405027825 */ /* 0x008fca00078e0202 */
        /* <DEDUP_REMOVED lines=60> */
.L_x_5563:
[----:B-1----:R-:W-:-:S05]  /*1acd0*/  LOP3.LUT R3, RZ, R4, RZ, 0x33, !PT ;  /* 0x00000004ff037212 */ /* 0x002fca00078e33ff */
[----:B------:R-:W-:-:S05]  /*1ace0*/  IMAD.IADD R0, R0, 0x1, R3 ;  /* 0x0000000100007824 */ /* 0x000fca00078e0203 */
[----:B------:R1:W-:Y:S01]  /*1acf0*/  STL [R1+0x4], R0 ;  /* 0x0000040001007387 */ /* 0x0003e20000100800 */
[----:B------:R-:W-:Y:S05]  /*1ad00*/  BRA `(.L_x_5564) ;  /* 0x0000000000287947 */ /* 0x000fea0003800000 */
.L_x_5556:
        /* <DEDUP_REMOVED lines=10> */
.L_x_5564:
[----:B0-----:R-:W2:Y:S04]  /*1adb0*/  LDL R3, [R1+0x8] ;  /* 0x0000080001037983 */ /* 0x001ea80000100800 */
[----:B------:R-:W3:Y:S04]  /*1adc0*/  LDL R2, [R1+0xc] ;  /* 0x00000c0001027983 */ /* 0x000ee80000100800 */
[----:B------:R-:W4:Y:S04]  /*1add0*/  LDL R5, [R1+0x4] ;  /* 0x0000040001057983 */ /* 0x000f280000100800 */
[----:B------:R-:W4:Y:S01]  /*1ade0*/  LDL R4, [R1] ;  /* 0x0000000001047983 */ /* 0x000f220000100800 */
[----:B-1----:R-:W0:Y:S01]  /*1adf0*/  S2R R0, SR_TID.X ;  /* 0x0000000000007919 */ /* 0x002e220000002100 */
        /* <DEDUP_REMOVED lines=11> */
.L_x_5553:
[----:B---34-:R-:W3:Y:S01]  /*1aeb0*/  LDL R0, [R1+0xc] ;  /* 0x00000c0001007983 */ /* 0x018ee20000100800 */
[----:B------:R-:W-:Y:S02]  /*1aec0*/  ULDC UR4, c[0x0][0xc3c] ;  /* 0x00030f0000047ab9 */ /* 0x000fe40000000800 */
[----:B---3--:R-:W-:-:S13]  /*1aed0*/  ISETP.GE.AND P0, PT, R0, UR4, PT ;  /* 0x0000000400007c0c */ /* 0x008fda000bf06270 */
[----:B------:R-:W-:Y:S05]  /*1aee0*/  @!P0 BRA `(.L_x_5565) ;  /* 0xffffff9400c08947 */ /* 0x000fea000383ffff */
[----:B------:R-:W-:Y:S05]  /*1aef0*/  BSYNC B8 ;  /* 0x0000000000087941 */ /* 0x000fea0003800000 */
.L_x_5437:
[----:B---3--:R-:W3:Y:S01]  /*1af00*/  LDL.LU R0, [R1+0x48] ;  /* 0x0000480001007983 */ /* 0x008ee20000300800 */
[----:B------:R-:W-:Y:S01]  /*1af10*/  BSSY B0, `(.L_x_5566) ;  /* 0x000000b000007945 */ /* 0x000fe20003800000 */
[----:B01----:R-:W0:Y:S01]  /*1af20*/  S2R R5, SR_CgaCtaId ;  /* 0x0000000000057919 */ /* 0x003e220000008800 */
[----:B---3--:R-:W-:-:S05]  /*1af30*/  VIADD R0, R0, 0x1 ;  /* 0x0000000100007836 */ /* 0x008fca0000000000 */
[----:B--2---:R-:W-:-:S04]  /*1af40*/  LEA.HI R2, R0, R0, RZ, 0x1 ;  /* 0x0000000000027211 */ /* 0x004fc800078f08ff */
[----:B------:R-:W-:-:S05]  /*1af50*/  LOP3.LUT R3, R2, 0xfffffffe, RZ, 0xc0, !PT ;  /* 0xfffffffe02037812 */ /* 0x000fca00078ec0ff */
[----:B------:R-:W-:Y:S01]  /*1af60*/  IMAD.IADD R3, R0, 0x1, -R3 ;  /* 0x0000000100037824 */ /* 0x000fe200078e0a03 */
[----:B------:R-:W-:-:S04]  /*1af70*/  MOV R0, 0x400 ;  /* 0x0000040000007802 */ /* 0x000fc80000000f00 */
[----:B0-----:R-:W-:Y:S02]  /*1af80*/  LEA R0, R5, R0, 0x18 ;  /* 0x0000000005007211 */ /* 0x001fe400078ec0ff */
[----:B------:R-:W-:-:S04]  /*1af90*/  SHF.L.U32 R3, R3, 0x1f, RZ ;  /* 0x0000001f03037819 */ /* 0x000fc800000006ff */
[----:B------:R-:W0:Y:S02]  /*1afa0*/  SYNCS.PHASECHK.TRANS64.TRYWAIT P0, [R0+URZ+0x28c20], R3 ;  /* 0x028c2003000075a7 */ /* 0x000e24000800017f */
[----:B0-----:R-:W-:Y:S05]  /*1afb0*/  @!P0 BRA `(.L_x_5567) ;  /* 0x00000018009c8947 */ /* 0x001fea0003800000 */
.L_x_5629:
[----:B------:R-:W-:Y:S05]  /*1afc0*/  BSYNC B0 ;  /* 0x0000000000007941 */ /* 0x000fea0003800000 */
.L_x_5566:
[----:B------:R-:W-:-:S03]  /*1afd0*/  UMOV UR4, 0xffffffff ;  /* 0xffffffff00047882 */ /* 0x000fc60000000000 */
[----:B------:R-:W-:Y:S05]  /*1afe0*/  BRA.DIV UR4, `(.L_x_5568) ;  /* 0x0000001a04a47947 */ /* 0x000fea000b800000 */
[----:B------:R-:W1:Y:S02]  /*1aff0*/  S2R R2, SR_TID.X ;  /* 0x0000000000027919 */ /* 0x000e640000002100 */
[----:B-1----:R-:W-:-:S04]  /*1b000*/  SHF.R.U32.HI R2, RZ, 0x5, R2 ;  /* 0x00000005ff027819 */ /* 0x002fc80000011602 */
[----:B------:R-:W-:-:S05]  /*1b010*/  LOP3.LUT R2, R2, 0x3, RZ, 0xc0, !PT ;  /* 0x0000000302027812 */ /* 0x000fca00078ec0ff */
[----:B------:R1:W2:Y:S02]  /*1b020*/  SHFL.IDX PT, R14, R2, RZ, 0x1f ;  /* 0x00001fff020e7589 */ /* 0x0002a400000e0000 */
.L_x_5632:
[----:B--2---:R-:W-:Y:S01]  /*1b030*/  ISETP.NE.AND P0, PT, R14, RZ, PT ;  /* 0x000000ff0e00720c */ /* 0x004fe20003f05270 */
[----:B------:R-:W-:-:S12]  /*1b040*/  BSSY B0, `(.L_x_5569) ;  /* 0x0000027000007945 */ /* 0x000fd80003800000 */
[----:B------:R-:W-:Y:S05]  /*1b050*/  @P0 BRA `(.L_x_5570) ;  /* 0x0000000000940947 */ /* 0x000fea0003800000 */
[----:B------:R-:W-:-:S03]  /*1b060*/  UMOV UR4, 0xffffffff ;  /* 0xffffffff00047882 */ /* 0x000fc60000000000 */
[----:B------:R-:W-:Y:S05]  /*1b070*/  BRA.DIV UR4, `(.L_x_5571) ;  /* 0x0000001a04b47947 */ /* 0x000fea000b800000 */
[----:B------:R-:W-:-:S13]  /*1b080*/  ELECT P6, URZ, PT ;  /* 0x00000000003f782f */ /* 0x000fda00038c0000 */
.L_x_5635:
[----:B------:R-:W-:Y:S05]  /*1b090*/  @!P6 BRA `(.L_x_5570) ;  /* 0x000000000084e947 */ /* 0x000fea0003800000 */
[----:B------:R-:W-:-:S06]  /*1b0a0*/  ULOP3.LUT UR4, UR36, 0x2, URZ, 0xfc, !UPT ;  /* 0x0000000224047892 */ /* 0x000fcc000f8efc3f */
[----:B-1----:R-:W-:-:S05]  /*1b0b0*/  IMAD.U32 R2, RZ, RZ, UR4 ;  /* 0x00000004ff027e24 */ /* 0x002fca000f8e00ff */
[----:B------:R-:W-:-:S13]  /*1b0c0*/  ISETP.NE.AND P2, PT, R2, 0x3, PT ;  /* 0x000000030200780c */ /* 0x000fda0003f45270 */
[----:B------:R-:W-:Y:S05]  /*1b0d0*/  @!P2 BRA `(.L_x_5572) ;  /* 0x000000000004a947 */ /* 0x000fea0003800000 */
[----:B------:R-:W-:Y:S01]  /*1b0e0*/  BPT.TRAP 0x1 ;  /* 0x000000040000795c */ /* 0x000fe20000300000 */
.L_x_5572:
        /* <DEDUP_REMOVED lines=14> */
.L_x_5636:
[----:B------:R-:W1:Y:S02]  /*1b1d0*/  SYNCS.PHASECHK.TRANS64.TRYWAIT P0, [R7+URZ], R2 ;  /* 0x00000002070075a7 */ /* 0x000e64000800017f */
[----:B-1----:R-:W-:Y:S05]  /*1b1e0*/  @!P0 BRA `(.L_x_5574) ;  /* 0x00000018008c8947 */ /* 0x002fea0003800000 */
.L_x_5637:
[----:B------:R-:W-:Y:S05]  /*1b1f0*/  @!P2 BRA `(.L_x_5575) ;  /* 0x000000000004a947 */ /* 0x000fea0003800000 */
[----:B------:R-:W-:Y:S01]  /*1b200*/  BPT.TRAP 0x1 ;  /* 0x000000040000795c */ /* 0x000fe20000300000 */
.L_x_5575:
[----:B------:R-:W2:Y:S01]  /*1b210*/  LDL.LU R4, [R1+0x10] ;  /* 0x0000100001047983 */ /* 0x000ea20000300800 */
[----:B------:R-:W-:-:S04]  /*1b220*/  VIADD R0, R0, 0x28c60 ;  /* 0x00028c6000007836 */ /* 0x000fc80000000000 */
[----:B--2---:R-:W-:-:S04]  /*1b230*/  IMAD R4, R4, 0x8, R0 ;  /* 0x0000000804047824 */ /* 0x004fc800078e0200 */
[----:B------:R-:W2:Y:S02]  /*1b240*/  SYNCS.PHASECHK.TRANS64.TRYWAIT P0, [R4+URZ], R5 ;  /* 0x00000005040075a7 */ /* 0x000ea4000800017f */
[----:B--2---:R-:W-:Y:S05]  /*1b250*/  @!P0 BRA `(.L_x_5576) ;  /* 0x0000001800848947 */ /* 0x004fea0003800000 */
.L_x_5638:
[----:B------:R-:W-:-:S07]  /*1b260*/  IMAD R3, R3, 0x8, R0 ;  /* 0x0000000803037824 */ /* 0x000fce00078e0200 */
.L_x_5577:
[----:B---3--:R3:W4:Y:S02]  /*1b270*/  SYNCS.PHASECHK.TRANS64.TRYWAIT P0, [R3+URZ], R2 ;  /* 0x00000002030075a7 */ /* 0x008724000800017f */
[----:B----4-:R-:W-:Y:S05]  /*1b280*/  @!P0 NANOSLEEP.SYNCS 0x989680 ;  /* 0x009896800000895d */ /* 0x010fea0003900000 */
[----:B------:R-:W4:Y:S02]  /*1b290*/  @!P0 SYNCS.PHASECHK.TRANS64 P0, [R3+URZ], R2 ;  /* 0x00000002030085a7 */ /* 0x000f24000800007f */
[----:B----4-:R-:W-:Y:S05]  /*1b2a0*/  @!P0 BRA `(.L_x_5577) ;  /* 0xfffffffc00f08947 */ /* 0x010fea000383ffff */
.L_x_5570:
[----:B------:R-:W-:Y:S05]  /*1b2b0*/  BSYNC B0 ;  /* 0x0000000000007941 */ /* 0x000fea0003800000 */
.L_x_5569:
[----:B------:R-:W-:Y:S05]  /*1b2c0*/  EXIT ;  /* 0x000000000000794d */ /* 0x000fea0003800000 */
.L_x_5328:
[----:B0-----:R-:W-:-:S04]  /*1b2d0*/  IMAD.U32 R3, RZ, RZ, UR23 ;  /* 0x00000017ff037e24 */ /* 0x001fc8000f8e00ff */
[----:B------:R0:W1:Y:S03]  /*1b2e0*/  SYNCS.PHASECHK.TRANS64.TRYWAIT P1, [R3+URZ+0x28c50], R0 ;  /* 0x028c5000030075a7 */ /* 0x000066000802017f */
[----:B-1----:R-:W-:Y:S05]  /*1b2f0*/  @!P1 NANOSLEEP.SYNCS 0x989680 ;  /* 0x009896800000995d */ /* 0x002fea0003900000 */
[----:B------:R-:W1:Y:S02]  /*1b300*/  @!P1 SYNCS.PHASECHK.TRANS64 P1, [R3+URZ+0x28c50], R0 ;  /* 0x028c5000030095a7 */ /* 0x000e64000802007f */
[----:B-1----:R-:W-:Y:S05]  /*1b310*/  @!P1 BRA `(.L_x_5328) ;  /* 0xfffffffc00ec9947 */ /* 0x002fea000383ffff */
[----:B------:R-:W-:Y:S05]  /*1b320*/  BRA `(.L_x_5578) ;  /* 0xfffffe70009c7947 */ /* 0x000fea000383ffff */
.L_x_5333:
[----:B-1----:R-:W-:-:S04]  /*1b330*/  IMAD.U32 R3, RZ, RZ, UR23 ;  /* 0x00000017ff037e24 */ /* 0x002fc8000f8e00ff */
[----:B------:R1:W2:Y:S03]  /*1b340*/  SYNCS.PHASECHK.TRANS64.TRYWAIT P1, [R3+URZ+0x28c50], R0 ;  /* 0x028c5000030075a7 */ /* 0x0002a6000802017f */
[----:B--2---:R-:W-:Y:S05]  /*1b350*/  @!P1 NANOSLEEP.SYNCS 0x989680 ;  /* 0x009896800000995d */ /* 0x004fea0003900000 */
[----:B------:R-:W2:Y:S02]  /*1b360*/  @!P1 SYNCS.PHASECHK.TRANS64 P1, [R3+URZ+0x28c50], R0 ;  /* 0x028c5000030095a7 */ /* 0x000ea4000802007f */
[----:B--2---:R-:W-:Y:S05]  /*1b370*/  @!P1 BRA `(.L_x_5333) ;  /* 0xfffffffc00ec9947 */ /* 0x004fea000383ffff */
[----:B------:R-:W-:Y:S05]  /*1b380*/  BRA `(.L_x_5332) ;  /* 0xfffffe7c00a07947 */ /* 0x000fea000383ffff */
.L_x_5343:
[----:B0-----:R-:W-:-:S04]  /*1b390*/  IMAD.U32 R3, RZ, RZ, UR46 ;  /* 0x0000002eff037e24 */ /* 0x001fc8000f8e00ff */
[----:B------:R0:W1:Y:S03]  /*1b3a0*/  SYNCS.PHASECHK.TRANS64.TRYWAIT P1, [R3+URZ+0x28c00], R0 ;  /* 0x028c0000030075a7 */ /* 0x000066000802017f */
[----:B-1----:R-:W-:Y:S05]  /*1b3b0*/  @!P1 NANOSLEEP.SYNCS 0x989680 ;  /* 0x009896800000995d */ /* 0x002fea0003900000 */
[----:B------:R-:W1:Y:S02]  /*1b3c0*/  @!P1 SYNCS.PHASECHK.TRANS64 P1, [R3+URZ+0x28c00], R0 ;  /* 0x028c0000030095a7 */ /* 0x000e64000802007f */
[----:B-1----:R-:W-:Y:S05]  /*1b3d0*/  @!P1 BRA `(.L_x_5343) ;  /* 0xfffffffc00ec9947 */ /* 0x002fea000383ffff */
[----:B------:R-:W-:Y:S05]  /*1b3e0*/  BRA `(.L_x_5579) ;  /* 0xfffffe9400c47947 */ /* 0x000fea000383ffff */
.L_x_5347:
[----:B--2---:R2:W3:Y:S02]  /*1b3f0*/  SYNCS.PHASECHK.TRANS64.TRYWAIT P1, [R7+URZ+0x28c30], R8 ;  /* 0x028c3008070075a7 */ /* 0x0044e4000802017f */
[----:B---3--:R-:W-:Y:S05]  /*1b400*/  @!P1 NANOSLEEP.SYNCS 0x989680 ;  /* 0x009896800000995d */ /* 0x008fea0003900000 */
[----:B------:R-:W3:Y:S02]  /*1b410*/  @!P1 SYNCS.PHASECHK.TRANS64 P1, [R7+URZ+0x28c30], R8 ;  /* 0x028c3008070095a7 */ /* 0x000ee4000802007f */
[----:B---3--:R-:W-:Y:S05]  /*1b420*/  @!P1 BRA `(.L_x_5347) ;  /* 0xfffffffc00f09947 */ /* 0x008fea000383ffff */
[----:B------:R-:W-:Y:S05]  /*1b430*/  BRA `(.L_x_5346) ;  /* 0xfffffe9400e07947 */ /* 0x000fea000383ffff */
.L_x_5359:
[----:B--2---:R2:W3:Y:S02]  /*1b440*/  SYNCS.PHASECHK.TRANS64.TRYWAIT P2, [R7+URZ+0x28c50], R8 ;  /* 0x028c5008070075a7 */ /* 0x0044e4000804017f */
[----:B---3--:R-:W-:Y:S05]  /*1b450*/  @!P2 NANOSLEEP.SYNCS 0x989680 ;  /* 0x009896800000a95d */ /* 0x008fea0003900000 */
[----:B------:R-:W3:Y:S02]  /*1b460*/  @!P2 SYNCS.PHASECHK.TRANS64 P2, [R7+URZ+0x28c50], R8 ;  /* 0x028c50080700a5a7 */ /* 0x000ee4000804007f */
[----:B---3--:R-:W-:Y:S05]  /*1b470*/  @!P2 BRA `(.L_x_5359) ;  /* 0xfffffffc00f0a947 */ /* 0x008fea000383ffff */
[----:B------:R-:W-:Y:S05]  /*1b480*/  BRA `(.L_x_5358) ;  /* 0xfffffeb400847947 */ /* 0x000fea000383ffff */
.L_x_5367:
[----:B--2---:R-:W-:-:S04]  /*1b490*/  IMAD.U32 R8, RZ, RZ, UR28 ;  /* 0x0000001cff087e24 */ /* 0x004fc8000f8e00ff */
[----:B------:R2:W3:Y:S03]  /*1b4a0*/  SYNCS.PHASECHK.TRANS64.TRYWAIT P2, [R8+URZ+0x28c30], R7 ;  /* 0x028c3007080075a7 */ /* 0x0004e6000804017f */
[----:B---3--:R-:W-:Y:S05]  /*1b4b0*/  @!P2 NANOSLEEP.SYNCS 0x989680 ;  /* 0x009896800000a95d */ /* 0x008fea0003900000 */
[----:B------:R-:W3:Y:S02]  /*1b4c0*/  @!P2 SYNCS.PHASECHK.TRANS64 P2, [R8+URZ+0x28c30], R7 ;  /* 0x028c30070800a5a7 */ /* 0x000ee4000804007f */
[----:B---3--:R-:W-:Y:S05]  /*1b4d0*/  @!P2 BRA `(.L_x_5367) ;  /* 0xfffffffc00eca947 */ /* 0x008fea000383ffff */
[----:B------:R-:W-:Y:S05]  /*1b4e0*/  BRA `(.L_x_5366) ;  /* 0xfffffeb800d87947 */ /* 0x000fea000383ffff */
.L_x_5379:
[----:B-1----:R1:W2:Y:S02]  /*1b4f0*/  SYNCS.PHASECHK.TRANS64.TRYWAIT P2, [R168+URZ+0x28c50], R7 ;  /* 0x028c5007a80075a7 */ /* 0x0022a4000804017f */
[----:B--2---:R-:W-:Y:S05]  /*1b500*/  @!P2 NANOSLEEP.SYNCS 0x989680 ;  /* 0x009896800000a95d */ /* 0x004fea0003900000 */
[----:B------:R-:W2:Y:S02]  /*1b510*/  @!P2 SYNCS.PHASECHK.TRANS64 P2, [R168+URZ+0x28c50], R7 ;  /* 0x028c5007a800a5a7 */ /* 0x000ea4000804007f */
[----:B--2---:R-:W-:Y:S05]  /*1b520*/  @!P2 BRA `(.L_x_5379) ;  /* 0xfffffffc00f0a947 */ /* 0x004fea000383ffff */
[----:B------:R-:W-:Y:S05]  /*1b530*/  BRA `(.L_x_5378) ;  /* 0xfffffee000287947 */ /* 0x000fea000383ffff */
.L_x_5388:
[----:B---3--:R-:W-:-:S04]  /*1b540*/  IMAD.U32 R6, RZ, RZ, UR26 ;  /* 0x0000001aff067e24 */ /* 0x008fc8000f8e00ff */
[----:B------:R3:W4:Y:S03]  /*1b550*/  SYNCS.PHASECHK.TRANS64.TRYWAIT P2, [R6+URZ+0x28c30], R7 ;  /* 0x028c3007060075a7 */ /* 0x000726000804017f */
[----:B----4-:R-:W-:Y:S05]  /*1b560*/  @!P2 NANOSLEEP.SYNCS 0x989680 ;  /* 0x009896800000a95d */ /* 0x010fea0003900000 */
[----:B------:R-:W4:Y:S02]  /*1b570*/  @!P2 SYNCS.PHASECHK.TRANS64 P2, [R6+URZ+0x28c30], R7 ;  /* 0x028c30070600a5a7 */ /* 0x000f24000804007f */
[----:B----4-:R-:W-:Y:S05]  /*1b580*/  @!P2 BRA `(.L_x_5388) ;  /* 0xfffffffc00eca947 */ /* 0x010fea000383ffff */
[----:B------:R-:W-:Y:S05]  /*1b590*/  BRA `(.L_x_5387) ;  /* 0xfffffee400cc7947 */ /* 0x000fea000383ffff */
.L_x_5392:
[----:B--2---:R2:W3:Y:S02]  /*1b5a0*/  SYNCS.PHASECHK.TRANS64.TRYWAIT P2, [R9+URZ+0x28c50], R7 ;  /* 0x028c5007090075a7 */ /* 0x0044e4000804017f */
[----:B---3--:R-:W-:Y:S05]  /*1b5b0*/  @!P2 NANOSLEEP.SYNCS 0x989680 ;  /* 0x009896800000a95d */ /* 0x008fea0003900000 */
[----:B------:R-:W3:Y:S02]  /*1b5c0*/  @!P2 SYNCS.PHASECHK.TRANS64 P2, [R9+URZ+0x28c50], R7 ;  /* 0x028c50070900a5a7 */ /* 0x000ee4000804007f */
[----:B---3--:R-:W-:Y:S05]  /*1b5d0*/  @!P2 BRA `(.L_x_5392) ;  /* 0xfffffffc00f0a947 */ /* 0x008fea000383ffff */
[----:B------:R-:W-:Y:S05]  /*1b5e0*/  BRA `(.L_x_5391) ;  /* 0xfffffefc00ec7947 */ /* 0x000fea000383ffff */
.L_x_5398:
[----:B-1----:R-:W-:-:S04]  /*1b5f0*/  IMAD.U32 R6, RZ, RZ, UR27 ;  /* 0x0000001bff067e24 */ /* 0x002fc8000f8e00ff */
[----:B------:R1:W3:Y:S03]  /*1b600*/  SYNCS.PHASECHK.TRANS64.TRYWAIT P2, [R6+URZ+0x28c30], R7 ;  /* 0x028c3007060075a7 */ /* 0x0002e6000804017f */
[----:B---3--:R-:W-:Y:S05]  /*1b610*/  @!P2 NANOSLEEP.SYNCS 0x989680 ;  /* 0x009896800000a95d */ /* 0x008fea0003900000 */
[----:B------:R-:W3:Y:S02]  /*1b620*/  @!P2 SYNCS.PHASECHK.TRANS64 P2, [R6+URZ+0x28c30], R7 ;  /* 0x028c30070600a5a7 */ /* 0x000ee4000804007f */
[----:B---3--:R-:W-:Y:S05]  /*1b630*/  @!P2 BRA `(.L_x_5398) ;  /* 0xfffffffc00eca947 */ /* 0x008fea000383ffff */
[----:B------:R-:W-:Y:S05]  /*1b640*/  BRA `(.L_x_5397) ;  /* 0xffffff0000e07947 */ /* 0x000fea000383ffff */
.L_x_5410:
[----:B--2---:R2:W3:Y:S02]  /*1b650*/  SYNCS.PHASECHK.TRANS64.TRYWAIT P2, [R20+URZ+0x28c50], R7 ;  /* 0x028c5007140075a7 */ /* 0x0044e4000804017f */
[----:B---3--:R-:W-:Y:S05]  /*1b660*/  @!P2 NANOSLEEP.SYNCS 0x989680 ;  /* 0x009896800000a95d */ /* 0x008fea0003900000 */
[----:B------:R-:W3:Y:S02]  /*1b670*/  @!P2 SYNCS.PHASECHK.TRANS64 P2, [R20+URZ+0x28c50], R7 ;  /* 0x028c50071400a5a7 */ /* 0x000ee4000804007f */
[----:B---3--:R-:W-:Y:S05]  /*1b680*/  @!P2 BRA `(.L_x_5410) ;  /* 0xfffffffc00f0a947 */ /* 0x008fea000383ffff */
[----:B------:R-:W-:Y:S05]  /*1b690*/  BRA `(.L_x_5409) ;  /* 0xffffff2400ac7947 */ /* 0x000fea000383ffff */
.L_x_5459:
        /* <DEDUP_REMOVED lines=11> */
.L_x_5581:
[----:B------:R-:W-:Y:S05]  /*1b750*/  BSYNC B0 ;  /* 0x0000000000007941 */ /* 0x000fea0003800000 */
.L_x_5580:
[----:B------:R-:W-:Y:S05]  /*1b760*/  BRA `(.L_x_5582) ;  /* 0xffffffa000307947 */ /* 0x000fea000383ffff */
.L_x_5461:
[----:B------:R-:W-:Y:S01]  /*1b770*/  BSSY B0, `(.L_x_5583) ;  /* 0x0000006000007945 */ /* 0x000fe20003800000 */
[----:B------:R-:W-:-:S07]  /*1b780*/  IMAD.MOV.U32 R15, RZ, RZ, -0x1 ;  /* 0xffffffffff0f7424 */ /* 0x000fce00078e00ff */
[----:B012---:R-:W-:Y:S05]  /*1b790*/  WARPSYNC.COLLECTIVE R15, `(.L_x_5584) ;  /* 0x000000000f0c7348 */ /* 0x007fea0003c00000 */
[----:B------:R-:W-:Y:S02]  /*1b7a0*/  ELECT P6, UR62, PT ;  /* 0x00000000003e782f */ /* 0x000fe400038c0000 */
[----:B------:R-:W-:Y:S01]  /*1b7b0*/  MOV R14, UR62 ;  /* 0x0000003e000e7c02 */ /* 0x000fe20008000f00 */
[----:B012---:R-:W-:Y:S10]  /*1b7c0*/  ENDCOLLECTIVE ;  /* 0x000000000000791b */ /* 0x007ff40003800000 */
.L_x_5584:
[----:B------:R-:W-:Y:S05]  /*1b7d0*/  BSYNC B0 ;  /* 0x0000000000007941 */ /* 0x000fea0003800000 */
.L_x_5583:
[----:B------:R-:W-:Y:S05]  /*1b7e0*/  BRA `(.L_x_5585) ;  /* 0xffffffa000347947 */ /* 0x000fea000383ffff */
.L_x_5463:
[----:B---3--:R3:W4:Y:S02]  /*1b7f0*/  SYNCS.PHASECHK.TRANS64.TRYWAIT P0, [R0+URZ+0x28c40], R2 ;  /* 0x028c4002000075a7 */ /* 0x008724000800017f */
[----:B----4-:R-:W-:Y:S05]  /*1b800*/  @!P0 NANOSLEEP.SYNCS 0x989680 ;  /* 0x009896800000895d */ /* 0x010fea0003900000 */
[----:B------:R-:W4:Y:S02]  /*1b810*/  @!P0 SYNCS.PHASECHK.TRANS64 P0, [R0+URZ+0x28c40], R2 ;  /* 0x028c4002000085a7 */ /* 0x000f24000800007f */
[----:B----4-:R-:W-:Y:S05]  /*1b820*/  @!P0 BRA `(.L_x_5463) ;  /* 0xfffffffc00f08947 */ /* 0x010fea000383ffff */
[----:B------:R-:W-:Y:S05]  /*1b830*/  BRA `(.L_x_5586) ;  /* 0xffffffa000987947 */ /* 0x000fea000383ffff */
.L_x_5467:
[----:B------:R-:W2:Y:S01]  /*1b840*/  LDL.LU R11, [R1+0x28] ;  /* 0x00002800010b7983 */ /* 0x000ea20000300800 */
[----:B------:R-:W-:Y:S02]  /*1b850*/  IMAD.MOV.U32 R5, RZ, RZ, R12 ;  /* 0x000000ffff057224 */ /* 0x000fe400078e000c */
[----:B------:R-:W-:Y:S02]  /*1b860*/  IMAD.MOV.U32 R13, RZ, RZ, R0 ;  /* 0x000000ffff0d7224 */ /* 0x000fe400078e0000 */
[----:B------:R-:W-:Y:S02]  /*1b870*/  IMAD.MOV.U32 R12, RZ, RZ, RZ ;  /* 0x000000ffff0c7224 */ /* 0x000fe400078e00ff */
[----:B------:R-:W-:Y:S02]  /*1b880*/  IMAD.MOV.U32 R15, RZ, RZ, -0x1 ;  /* 0xffffffffff0f7424 */ /* 0x000fe400078e00ff */
        /* <DEDUP_REMOVED lines=8> */
.L_x_5587:
[----:B------:R-:W-:Y:S02]  /*1b910*/  IMAD.MOV.U32 R13, RZ, RZ, R4 ;  /* 0x000000ffff0d7224 */ /* 0x000fe400078e0004 */
[----:B------:R-:W-:-:S07]  /*1b920*/  IMAD.MOV.U32 R6, RZ, RZ, R14 ;  /* 0x000000ffff067224 */ /* 0x000fce00078e000e */
[----:B------:R-:W-:Y:S05]  /*1b930*/  WARPSYNC.COLLECTIVE R15, `(.L_x_5588) ;  /* 0x000000000f087348 */ /* 0x000fea0003c00000 */
[----:B------:R0:W1:Y:S02]  /*1b940*/  SHFL.IDX P6, R14, R13, R12, R11 ;  /* 0x0000000c0d0e7389 */ /* 0x00006400000c000b */
[----:B01----:R-:W-:Y:S01]  /*1b950*/  ENDCOLLECTIVE ;  /* 0x000000000000791b */ /* 0x003fe20003800000 */
.L_x_5588:
[----:B------:R-:W-:Y:S02]  /*1b960*/  IMAD.MOV.U32 R13, RZ, RZ, R0 ;  /* 0x000000ffff0d7224 */ /* 0x000fe400078e0000 */
[----:B------:R-:W-:Y:S02]  /*1b970*/  IMAD.MOV.U32 R12, RZ, RZ, 0x1 ;  /* 0x00000001ff0c7424 */ /* 0x000fe400078e00ff */
[----:B------:R-:W-:-:S07]  /*1b980*/  IMAD.MOV.U32 R7, RZ, RZ, R14 ;  /* 0x000000ffff077224 */ /* 0x000fce00078e000e */
[----:B------:R-:W-:Y:S05]  /*1b990*/  WARPSYNC.COLLECTIVE R15, `(.L_x_5589) ;  /* 0x000000000f087348 */ /* 0x000fea0003c00000 */
[----:B------:R0:W1:Y:S02]  /*1b9a0*/  SHFL.IDX P6, R14, R13, R12, R11 ;  /* 0x0000000c0d0e7389 */ /* 0x00006400000c000b */
[----:B01----:R-:W-:Y:S01]  /*1b9b0*/  ENDCOLLECTIVE ;  /* 0x000000000000791b */ /* 0x003fe20003800000 */
.L_x_5589:
        /* <DEDUP_REMOVED lines=15> */
.L_x_5590:
[----:B------:R-:W-:Y:S02]  /*1bab0*/  IMAD.MOV.U32 R13, RZ, RZ, R0 ;  /* 0x000000ffff0d7224 */ /* 0x000fe400078e0000 */
[----:B------:R-:W-:Y:S02]  /*1bac0*/  IMAD.MOV.U32 R12, RZ, RZ, 0x2 ;  /* 0x00000002ff0c7424 */ /* 0x000fe400078e00ff */
[----:B------:R-:W-:-:S07]  /*1bad0*/  IMAD.MOV.U32 R5, RZ, RZ, R14 ;  /* 0x000000ffff057224 */ /* 0x000fce00078e000e */
[----:B------:R-:W-:Y:S05]  /*1bae0*/  WARPSYNC.COLLECTIVE R15, `(.L_x_5591) ;  /* 0x000000000f087348 */ /* 0x000fea0003c00000 */
[----:B------:R0:W1:Y:S02]  /*1baf0*/  SHFL.IDX P6, R14, R13, R12, R11 ;  /* 0x0000000c0d0e7389 */ /* 0x00006400000c000b */
[----:B01----:R-:W-:Y:S01]  /*1bb00*/  ENDCOLLECTIVE ;  /* 0x000000000000791b */ /* 0x003fe20003800000 */
.L_x_5591:
        /* <DEDUP_REMOVED lines=15> */
.L_x_5592:
[----:B------:R-:W-:Y:S02]  /*1bc00*/  IMAD.MOV.U32 R13, RZ, RZ, R0 ;  /* 0x000000ffff0d7224 */ /* 0x000fe400078e0000 */
[----:B------:R-:W-:Y:S02]  /*1bc10*/  IMAD.MOV.U32 R12, RZ, RZ, 0x3 ;  /* 0x00000003ff0c7424 */ /* 0x000fe400078e00ff */
[----:B------:R-:W-:-:S07]  /*1bc20*/  IMAD.MOV.U32 R5, RZ, RZ, R14 ;  /* 0x000000ffff057224 */ /* 0x000fce00078e000e */
[----:B------:R-:W-:Y:S05]  /*1bc30*/  WARPSYNC.COLLECTIVE R15, `(.L_x_5593) ;  /* 0x000000000f087348 */ /* 0x000fea0003c00000 */
[----:B------:R0:W1:Y:S02]  /*1bc40*/  SHFL.IDX P6, R14, R13, R12, R11 ;  /* 0x0000000c0d0e7389 */ /* 0x00006400000c000b */
[----:B01----:R-:W-:Y:S01]  /*1bc50*/  ENDCOLLECTIVE ;  /* 0x000000000000791b */ /* 0x003fe20003800000 */
.L_x_5593:
        /* <DEDUP_REMOVED lines=13> */
.L_x_5594:
[----:B------:R-:W-:Y:S01]  /*1bd30*/  IMAD.MOV.U32 R4, RZ, RZ, R14 ;  /* 0x000000ffff047224 */ /* 0x000fe200078e000e */
[----:B------:R-:W-:Y:S06]  /*1bd40*/  BRA `(.L_x_5595) ;  /* 0xffffffa400d87947 */ /* 0x000fec000383ffff */
.L_x_5470:
[----:B-1----:R1:W2:Y:S02]  /*1bd50*/  SYNCS.PHASECHK.TRANS64.TRYWAIT P0, [R19+URZ+0x28c20], R0 ;  /* 0x028c2000130075a7 */ /* 0x0022a4000800017f */
[----:B--2---:R-:W-:Y:S05]  /*1bd60*/  @!P0 NANOSLEEP.SYNCS 0x989680 ;  /* 0x009896800000895d */ /* 0x004fea0003900000 */
[----:B------:R-:W2:Y:S02]  /*1bd70*/  @!P0 SYNCS.PHASECHK.TRANS64 P0, [R19+URZ+0x28c20], R0 ;  /* 0x028c2000130085a7 */ /* 0x000ea4000800007f */
[----:B--2---:R-:W-:Y:S05]  /*1bd80*/  @!P0 BRA `(.L_x_5470) ;  /* 0xfffffffc00f08947 */ /* 0x004fea000383ffff */
[----:B------:R-:W-:Y:S05]  /*1bd90*/  BRA `(.L_x_5596) ;  /* 0xffffffa800347947 */ /* 0x000fea000383ffff */
.L_x_5474:
[----:B-1----:R1:W2:Y:S02]  /*1bda0*/  SYNCS.PHASECHK.TRANS64.TRYWAIT P0, [R0+URZ+0x28c60], R2 ;  /* 0x028c6002000075a7 */ /* 0x0022a4000800017f */
[----:B--2---:R-:W-:Y:S05]  /*1bdb0*/  @!P0 NANOSLEEP.SYNCS 0x989680 ;  /* 0x009896800000895d */ /* 0x004fea0003900000 */
[----:B------:R-:W2:Y:S02]  /*1bdc0*/  @!P0 SYNCS.PHASECHK.TRANS64 P0, [R0+URZ+0x28c60], R2 ;  /* 0x028c6002000085a7 */ /* 0x000ea4000800007f */
[----:B--2---:R-:W-:Y:S05]  /*1bdd0*/  @!P0 BRA `(.L_x_5474) ;  /* 0xfffffffc00f08947 */ /* 0x004fea000383ffff */
[----:B------:R-:W-:Y:S05]  /*1bde0*/  BRA `(.L_x_5597) ;  /* 0xffffffa800587947 */ /* 0x000fea000383ffff */
.L_x_5493:
[----:B-1----:R1:W2:Y:S02]  /*1bdf0*/  SYNCS.PHASECHK.TRANS64.TRYWAIT P0, [R3+URZ+0x28c40], R2 ;  /* 0x028c4002030075a7 */ /* 0x0022a4000800017f */
[----:B--2---:R-:W-:Y:S05]  /*1be00*/  @!P0 NANOSLEEP.SYNCS 0x989680 ;  /* 0x009896800000895d */ /* 0x004fea0003900000 */
[----:B------:R-:W2:Y:S02]  /*1be10*/  @!P0 SYNCS.PHASECHK.TRANS64 P0, [R3+URZ+0x28c40], R2 ;  /* 0x028c4002030085a7 */ /* 0x000ea4000800007f */
[----:B--2---:R-:W-:Y:S05]  /*1be20*/  @!P0 BRA `(.L_x_5493) ;  /* 0xfffffffc00f08947 */ /* 0x004fea000383ffff */
[----:B------:R-:W-:Y:S05]  /*1be30*/  BRA `(.L_x_5598) ;  /* 0xffffffb400887947 */ /* 0x000fea000383ffff */
.L_x_5498:
[----:B--2---:R2:W3:Y:S02]  /*1be40*/  SYNCS.PHASECHK.TRANS64.TRYWAIT P0, [R3+URZ+0x28c60], R2 ;  /* 0x028c6002030075a7 */ /* 0x0044e4000800017f */
[----:B---3--:R-:W-:Y:S05]  /*1be50*/  @!P0 NANOSLEEP.SYNCS 0x989680 ;  /* 0x009896800000895d */ /* 0x008fea0003900000 */
[----:B------:R-:W3:Y:S02]  /*1be60*/  @!P0 SYNCS.PHASECHK.TRANS64 P0, [R3+URZ+0x28c60], R2 ;  /* 0x028c6002030085a7 */ /* 0x000ee4000800007f */
[----:B---3--:R-:W-:Y:S05]  /*1be70*/  @!P0 BRA `(.L_x_5498) ;  /* 0xfffffffc00f08947 */ /* 0x008fea000383ffff */
[----:B------:R-:W-:Y:S05]  /*1be80*/  BRA `(.L_x_5599) ;  /* 0xffffffb800087947 */ /* 0x000fea000383ffff */
.L_x_5513:
[----:B0-----:R0:W1:Y:S02]  /*1be90*/  SYNCS.PHASECHK.TRANS64.TRYWAIT P0, [R4+URZ+0x28c40], R2 ;  /* 0x028c4002040075a7 */ /* 0x001064000800017f */
[----:B-1----:R-:W-:Y:S05]  /*1bea0*/  @!P0 NANOSLEEP.SYNCS 0x989680 ;  /* 0x009896800000895d */ /* 0x002fea0003900000 */
[----:B------:R-:W1:Y:S02]  /*1beb0*/  @!P0 SYNCS.PHASECHK.TRANS64 P0, [R4+URZ+0x28c40], R2 ;  /* 0x028c4002040085a7 */ /* 0x000e64000800007f */
[----:B-1----:R-:W-:Y:S05]  /*1bec0*/  @!P0 BRA `(.L_x_5513) ;  /* 0xfffffffc00f08947 */ /* 0x002fea000383ffff */
[----:B------:R-:W-:Y:S05]  /*1bed0*/  BRA `(.L_x_5600) ;  /* 0xffffffc000e47947 */ /* 0x000fea000383ffff */
.L_x_5518:
[----:B-1----:R1:W2:Y:S02]  /*1bee0*/  SYNCS.PHASECHK.TRANS64.TRYWAIT P0, [R4+URZ+0x28c60], R2 ;  /* 0x028c6002040075a7 */ /* 0x0022a4000800017f */
[----:B--2---:R-:W-:Y:S05]  /*1bef0*/  @!P0 NANOSLEEP.SYNCS 0x989680 ;  /* 0x009896800000895d */ /* 0x004fea0003900000 */
[----:B------:R-:W2:Y:S02]  /*1bf00*/  @!P0 SYNCS.PHASECHK.TRANS64 P0, [R4+URZ+0x28c60], R2 ;  /* 0x028c6002040085a7 */ /* 0x000ea4000800007f */
[----:B--2---:R-:W-:Y:S05]  /*1bf10*/  @!P0 BRA `(.L_x_5518) ;  /* 0xfffffffc00f08947 */ /* 0x004fea000383ffff */
[----:B------:R-:W-:Y:S05]  /*1bf20*/  BRA `(.L_x_5601) ;  /* 0xffffffc400607947 */ /* 0x000fea000383ffff */
.L_x_5533:
[----:B-1----:R1:W2:Y:S02]  /*1bf30*/  SYNCS.PHASECHK.TRANS64.TRYWAIT P0, [R4+URZ+0x28c40], R2 ;  /* 0x028c4002040075a7 */ /* 0x0022a4000800017f */
[----:B--2---:R-:W-:Y:S05]  /*1bf40*/  @!P0 NANOSLEEP.SYNCS 0x989680 ;  /* 0x009896800000895d */ /* 0x004fea0003900000 */
[----:B------:R-:W2:Y:S02]  /*1bf50*/  @!P0 SYNCS.PHASECHK.TRANS64 P0, [R4+URZ+0x28c40], R2 ;  /* 0x028c4002040085a7 */ /* 0x000ea4000800007f */
[----:B--2---:R-:W-:Y:S05]  /*1bf60*/  @!P0 BRA `(.L_x_5533) ;  /* 0xfffffffc00f08947 */ /* 0x004fea000383ffff */
[----:B------:R-:W-:Y:S05]  /*1bf70*/  BRA `(.L_x_5602) ;  /* 0xffffffd000207947 */ /* 0x000fea000383ffff */
.L_x_5538:
[----:B0-----:R0:W2:Y:S02]  /*1bf80*/  SYNCS.PHASECHK.TRANS64.TRYWAIT P0, [R4+URZ+0x28c60], R2 ;  /* 0x028c6002040075a7 */ /* 0x0010a4000800017f */
[----:B--2---:R-:W-:Y:S05]  /*1bf90*/  @!P0 NANOSLEEP.SYNCS 0x989680 ;  /* 0x009896800000895d */ /* 0x004fea0003900000 */
[----:B------:R-:W2:Y:S02]  /*1bfa0*/  @!P0 SYNCS.PHASECHK.TRANS64 P0, [R4+URZ+0x28c60], R2 ;  /* 0x028c6002040085a7 */ /* 0x000ea4000800007f */
[----:B--2---:R-:W-:Y:S05]  /*1bfb0*/  @!P0 BRA `(.L_x_5538) ;  /* 0xfffffffc00f08947 */ /* 0x004fea000383ffff */
[----:B------:R-:W-:Y:S05]  /*1bfc0*/  BRA `(.L_x_5603) ;  /* 0xffffffd000a07947 */ /* 0x000fea000383ffff */
.L_x_5554:
[----:B---34-:R-:W3:Y:S01]  /*1bfd0*/  LDL R0, [R1] ;  /* 0x0000000001007983 */ /* 0x018ee20000100800 */
[----:B------:R-:W-:Y:S01]  /*1bfe0*/  BSSY B0, `(.L_x_5604) ;  /* 0x0000008000007945 */ /* 0x000fe20003800000 */
[----:B------:R-:W-:Y:S02]  /*1bff0*/  IMAD.MOV.U32 R12, RZ, RZ, RZ ;  /* 0x000000ffff0c7224 */ /* 0x000fe400078e00ff */
[----:B------:R-:W-:Y:S02]  /*1c000*/  IMAD.MOV.U32 R11, RZ, RZ, 0x1f ;  /* 0x0000001fff0b7424 */ /* 0x000fe400078e00ff */
[----:B------:R-:W-:Y:S02]  /*1c010*/  IMAD.MOV.U32 R15, RZ, RZ, -0x1 ;  /* 0xffffffffff0f7424 */ /* 0x000fe400078e00ff */
[----:B---3--:R-:W-:-:S07]  /*1c020*/  IMAD.MOV.U32 R13, RZ, RZ, R0 ;  /* 0x000000ffff0d7224 */ /* 0x008fce00078e0000 */
[----:B012---:R-:W-:Y:S05]  /*1c030*/  WARPSYNC.COLLECTIVE R15, `(.L_x_5605) ;  /* 0x000000000f087348 */ /* 0x007fea0003c00000 */
[----:B------:R3:W4:Y:S02]  /*1c040*/  SHFL.IDX P6, R14, R13, R12, R11 ;  /* 0x0000000c0d0e7389 */ /* 0x00072400000c000b */
[----:B01234-:R-:W-:Y:S01]  /*1c050*/  ENDCOLLECTIVE ;  /* 0x000000000000791b */ /* 0x01ffe20003800000 */
.L_x_5605:
[----:B------:R-:W-:Y:S05]  /*1c060*/  BSYNC B0 ;  /* 0x0000000000007941 */ /* 0x000fea0003800000 */
.L_x_5604:
        /* <DEDUP_REMOVED lines=9> */
.L_x_5606:
        /* <DEDUP_REMOVED lines=14> */
[C---:B------:R-:W-:Y:S02]  /*1c1e0*/  ISETP.GE.U32.AND P3, PT, R16.reuse, 0x4, PT ;  /* 0x000000041000780c */ /* 0x040fe40003f66070 */
[C---:B------:R-:W-:Y:S02]  /*1c1f0*/  ISETP.GE.U32.AND P4, PT, R16.reuse, 0x8, PT ;  /* 0x000000081000780c */ /* 0x040fe40003f86070 */
[C---:B------:R-:W-:Y:S01]  /*1c200*/  ISETP.GE.U32.AND P5, PT, R16.reuse, 0x10, PT ;  /* 0x000000101000780c */ /* 0x040fe20003fa6070 */
[----:B--2---:R-:W-:Y:S02]  /*1c210*/  @!P1 IMAD.MOV.U32 R5, RZ, RZ, R8 ;  /* 0x000000ffff059224 */ /* 0x004fe400078e0008 */
[----:B---3--:R-:W-:Y:S01]  /*1c220*/  @!P1 IMAD.MOV.U32 R7, RZ, RZ, R6 ;  /* 0x000000ffff079224 */ /* 0x008fe200078e0006 */
[----:B------:R-:W-:Y:S01]  /*1c230*/  ISETP.NE.AND P1, PT, R16, RZ, PT ;  /* 0x000000ff1000720c */ /* 0x000fe20003f25270 */
[----:B------:R-:W-:-:S02]  /*1c240*/  IMAD.MOV.U32 R6, RZ, RZ, RZ ;  /* 0x000000ffff067224 */ /* 0x000fc400078e00ff */
[----:B------:R-:W-:-:S04]  /*1c250*/  IMAD R2, R7, R5, RZ ;  /* 0x0000000507027224 */ /* 0x000fc800078e02ff */
[----:B------:R-:W-:-:S07]  /*1c260*/  IMAD.MOV.U32 R13, RZ, RZ, R2 ;  /* 0x000000ffff0d7224 */ /* 0x000fce00078e0002 */
[----:B------:R-:W-:Y:S05]  /*1c270*/  WARPSYNC.COLLECTIVE R15, `(.L_x_5607) ;  /* 0x000000000f087348 */ /* 0x000fea0003c00000 */
[----:B------:R0:W1:Y:S02]  /*1c280*/  SHFL.UP P6, R14, R13, R12, R11 ;  /* 0x0400000c0d0e7389 */ /* 0x00006400000c000b */
[----:B01----:R-:W-:Y:S01]  /*1c290*/  ENDCOLLECTIVE ;  /* 0x000000000000791b */ /* 0x003fe20003800000 */
.L_x_5607:
[----:B------:R-:W-:Y:S01]  /*1c2a0*/  IMAD.MOV.U32 R12, RZ, RZ, 0x2 ;  /* 0x00000002ff0c7424 */ /* 0x000fe200078e00ff */
[----:B------:R-:W-:-:S05]  /*1c2b0*/  SEL R3, R14, RZ, P1 ;  /* 0x000000ff0e037207 */ /* 0x000fca0000800000 */
[----:B------:R-:W-:-:S04]  /*1c2c0*/  IMAD.IADD R2, R2, 0x1, R3 ;  /* 0x0000000102027824 */ /* 0x000fc800078e0203 */
[----:B------:R-:W-:-:S07]  /*1c2d0*/  IMAD.MOV.U32 R13, RZ, RZ, R2 ;  /* 0x000000ffff0d7224 */ /* 0x000fce00078e0002 */
[----:B------:R-:W-:Y:S05]  /*1c2e0*/  WARPSYNC.COLLECTIVE R15, `(.L_x_5608) ;  /* 0x000000000f087348 */ /* 0x000fea0003c00000 */
[----:B------:R0:W1:Y:S02]  /*1c2f0*/  SHFL.UP P6, R14, R13, R12, R11 ;  /* 0x0400000c0d0e7389 */ /* 0x00006400000c000b */
[----:B01----:R-:W-:Y:S01]  /*1c300*/  ENDCOLLECTIVE ;  /* 0x000000000000791b */ /* 0x003fe20003800000 */
.L_x_5608:
[----:B------:R-:W-:Y:S01]  /*1c310*/  IMAD.MOV.U32 R12, RZ, RZ, 0x4 ;  /* 0x00000004ff0c7424 */ /* 0x000fe200078e00ff */
[----:B------:R-:W-:-:S05]  /*1c320*/  SEL R3, R14, RZ, P2 ;  /* 0x000000ff0e037207 */ /* 0x000fca0001000000 */
[----:B------:R-:W-:-:S04]  /*1c330*/  IMAD.IADD R2, R2, 0x1, R3 ;  /* 0x0000000102027824 */ /* 0x000fc800078e0203 */
[----:B------:R-:W-:-:S07]  /*1c340*/  IMAD.MOV.U32 R13, RZ, RZ, R2 ;  /* 0x000000ffff0d7224 */ /* 0x000fce00078e0002 */
[----:B------:R-:W-:Y:S05]  /*1c350*/  WARPSYNC.COLLECTIVE R15, `(.L_x_5609) ;  /* 0x000000000f087348 */ /* 0x000fea0003c00000 */
[----:B------:R0:W1:Y:S02]  /*1c360*/  SHFL.UP P6, R14, R13, R12, R11 ;  /* 0x0400000c0d0e7389 */ /* 0x00006400000c000b */
[----:B01----:R-:W-:Y:S01]  /*1c370*/  ENDCOLLECTIVE ;  /* 0x000000000000791b */ /* 0x003fe20003800000 */
.L_x_5609:
[----:B------:R-:W-:Y:S01]  /*1c380*/  IMAD.MOV.U32 R12, RZ, RZ, 0x8 ;  /* 0x00000008ff0c7424 */ /* 0x000fe200078e00ff */
[----:B------:R-:W-:-:S05]  /*1c390*/  SEL R3, R14, RZ, P3 ;  /* 0x000000ff0e037207 */ /* 0x000fca0001800000 */
[----:B------:R-:W-:-:S04]  /*1c3a0*/  IMAD.IADD R2, R2, 0x1, R3 ;  /* 0x0000000102027824 */ /* 0x000fc800078e0203 */
[----:B------:R-:W-:-:S07]  /*1c3b0*/  IMAD.MOV.U32 R13, RZ, RZ, R2 ;  /* 0x000000ffff0d7224 */ /* 0x000fce00078e0002 */
[----:B------:R-:W-:Y:S05]  /*1c3c0*/  WARPSYNC.COLLECTIVE R15, `(.L_x_5610) ;  /* 0x000000000f087348 */ /* 0x000fea0003c00000 */
[----:B------:R0:W1:Y:S02]  /*1c3d0*/  SHFL.UP P6, R14, R13, R12, R11 ;  /* 0x0400000c0d0e7389 */ /* 0x00006400000c000b */
[----:B01----:R-:W-:Y:S01]  /*1c3e0*/  ENDCOLLECTIVE ;  /* 0x000000000000791b */ /* 0x003fe20003800000 */
.L_x_5610:
[----:B------:R-:W-:Y:S01]  /*1c3f0*/  IMAD.MOV.U32 R12, RZ, RZ, 0x10 ;  /* 0x00000010ff0c7424 */ /* 0x000fe200078e00ff */
[----:B------:R-:W-:-:S05]  /*1c400*/  SEL R3, R14, RZ, P4 ;  /* 0x000000ff0e037207 */ /* 0x000fca0002000000 */
[----:B------:R-:W-:-:S04]  /*1c410*/  IMAD.IADD R2, R2, 0x1, R3 ;  /* 0x0000000102027824 */ /* 0x000fc800078e0203 */
[----:B------:R-:W-:-:S07]  /*1c420*/  IMAD.MOV.U32 R13, RZ, RZ, R2 ;  /* 0x000000ffff0d7224 */ /* 0x000fce00078e0002 */
[----:B------:R-:W-:Y:S05]  /*1c430*/  WARPSYNC.COLLECTIVE R15, `(.L_x_5611) ;  /* 0x000000000f087348 */ /* 0x000fea0003c00000 */
[----:B------:R0:W1:Y:S02]  /*1c440*/  SHFL.UP P6, R14, R13, R12, R11 ;  /* 0x0400000c0d0e7389 */ /* 0x00006400000c000b */
[----:B01----:R-:W-:Y:S01]  /*1c450*/  ENDCOLLECTIVE ;  /* 0x000000000000791b */ /* 0x003fe20003800000 */
.L_x_5611:
        /* <DEDUP_REMOVED lines=8> */
.L_x_5612:
[----:B------:R-:W-:Y:S05]  /*1c4e0*/  BRA `(.L_x_5613) ;  /* 0xffffffd800f87947 */ /* 0x000fea000383ffff */
.L_x_5557:
        /* <DEDUP_REMOVED lines=8> */
.L_x_5615:
[----:B------:R-:W-:Y:S05]  /*1c570*/  BSYNC B0 ;  /* 0x0000000000007941 */ /* 0x000fea0003800000 */
.L_x_5614:
        /* <DEDUP_REMOVED lines=9> */
.L_x_5616:
[----:B------:R-:W-:Y:S01]  /*1c610*/  IMAD.MOV.U32 R12, RZ, RZ, 0x4 ;  /* 0x00000004ff0c7424 */ /* 0x000fe200078e00ff */
[----:B------:R-:W-:-:S05]  /*1c620*/  SEL R3, R14, RZ, P2 ;  /* 0x000000ff0e037207 */ /* 0x000fca0001000000 */
[----:B------:R-:W-:-:S04]  /*1c630*/  IMAD.IADD R2, R2, 0x1, R3 ;  /* 0x0000000102027824 */ /* 0x000fc800078e0203 */
[----:B------:R-:W-:-:S07]  /*1c640*/  IMAD.MOV.U32 R13, RZ, RZ, R2 ;  /* 0x000000ffff0d7224 */ /* 0x000fce00078e0002 */
[----:B------:R-:W-:Y:S05]  /*1c650*/  WARPSYNC.COLLECTIVE R15, `(.L_x_5617) ;  /* 0x000000000f087348 */ /* 0x000fea0003c00000 */
[----:B------:R0:W1:Y:S02]  /*1c660*/  SHFL.UP P6, R14, R13, R12, R11 ;  /* 0x0400000c0d0e7389 */ /* 0x00006400000c000b */
[----:B01----:R-:W-:Y:S01]  /*1c670*/  ENDCOLLECTIVE ;  /* 0x000000000000791b */ /* 0x003fe20003800000 */
.L_x_5617:
[----:B------:R-:W-:Y:S01]  /*1c680*/  IMAD.MOV.U32 R12, RZ, RZ, 0x8 ;  /* 0x00000008ff0c7424 */ /* 0x000fe200078e00ff */
[----:B------:R-:W-:-:S05]  /*1c690*/  SEL R3, R14, RZ, P3 ;  /* 0x000000ff0e037207 */ /* 0x000fca0001800000 */
[----:B------:R-:W-:-:S04]  /*1c6a0*/  IMAD.IADD R2, R2, 0x1, R3 ;  /* 0x0000000102027824 */ /* 0x000fc800078e0203 */
[----:B------:R-:W-:-:S07]  /*1c6b0*/  IMAD.MOV.U32 R13, RZ, RZ, R2 ;  /* 0x000000ffff0d7224 */ /* 0x000fce00078e0002 */
[----:B------:R-:W-:Y:S05]  /*1c6c0*/  WARPSYNC.COLLECTIVE R15, `(.L_x_5618) ;  /* 0x000000000f087348 */ /* 0x000fea0003c00000 */
[----:B------:R0:W1:Y:S02]  /*1c6d0*/  SHFL.UP P6, R14, R13, R12, R11 ;  /* 0x0400000c0d0e7389 */ /* 0x00006400000c000b */
[----:B01----:R-:W-:Y:S01]  /*1c6e0*/  ENDCOLLECTIVE ;  /* 0x000000000000791b */ /* 0x003fe20003800000 */
.L_x_5618:
[----:B------:R-:W-:Y:S01]  /*1c6f0*/  IMAD.MOV.U32 R12, RZ, RZ, 0x10 ;  /* 0x00000010ff0c7424 */ /* 0x000fe200078e00ff */
[----:B------:R-:W-:-:S05]  /*1c700*/  SEL R3, R14, RZ, P4 ;  /* 0x000000ff0e037207 */ /* 0x000fca0002000000 */
[----:B------:R-:W-:-:S04]  /*1c710*/  IMAD.IADD R2, R2, 0x1, R3 ;  /* 0x0000000102027824 */ /* 0x000fc800078e0203 */
[----:B------:R-:W-:-:S07]  /*1c720*/  IMAD.MOV.U32 R13, RZ, RZ, R2 ;  /* 0x000000ffff0d7224 */ /* 0x000fce00078e0002 */
[----:B------:R-:W-:Y:S05]  /*1c730*/  WARPSYNC.COLLECTIVE R15, `(.L_x_5619) ;  /* 0x000000000f087348 */ /* 0x000fea0003c00000 */
[----:B------:R0:W1:Y:S02]  /*1c740*/  SHFL.UP P6, R14, R13, R12, R11 ;  /* 0x0400000c0d0e7389 */ /* 0x00006400000c000b */
[----:B01----:R-:W-:Y:S01]  /*1c750*/  ENDCOLLECTIVE ;  /* 0x000000000000791b */ /* 0x003fe20003800000 */
.L_x_5619:
        /* <DEDUP_REMOVED lines=8> */
.L_x_5620:
[----:B------:R-:W-:Y:S05]  /*1c7e0*/  BRA `(.L_x_5621) ;  /* 0xffffffd800e47947 */ /* 0x000fea000383ffff */
.L_x_5559:
[----:B------:R-:W-:Y:S01]  /*1c7f0*/  BSSY B0, `(.L_x_5622) ;  /* 0x0000006000007945 */ /* 0x000fe20003800000 */
[----:B------:R-:W-:Y:S01]  /*1c800*/  PLOP3.LUT P6, PT, P6, PT, PT, 0x8, 0x0 ;  /* 0x000000000000781c */ /* 0x000fe200037ce170 */
[----:B------:R-:W-:-:S12]  /*1c810*/  IMAD.MOV.U32 R15, RZ, RZ, -0x1 ;  /* 0xffffffffff0f7424 */ /* 0x000fd800078e00ff */
[----:B0-----:R-:W-:Y:S05]  /*1c820*/  WARPSYNC.COLLECTIVE R15, `(.L_x_5623) ;  /* 0x000000000f087348 */ /* 0x001fea0003c00000 */
[----:B------:R-:W-:Y:S01]  /*1c830*/  VOTE.ANY R14, PT, P6 ;  /* 0x00000000000e7806 */ /* 0x000fe200030e0100 */
[----:B0-----:R-:W-:Y:S06]  /*1c840*/  ENDCOLLECTIVE ;  /* 0x000000000000791b */ /* 0x001fec0003800000 */
.L_x_5623:
[----:B------:R-:W-:Y:S05]  /*1c850*/  BSYNC B0 ;  /* 0x0000000000007941 */ /* 0x000fea0003800000 */
.L_x_5622:
        /* <DEDUP_REMOVED lines=10> */
.L_x_5624:
[----:B------:R-:W-:Y:S02]  /*1c900*/  IMAD.MOV.U32 R13, RZ, RZ, R7 ;  /* 0x000000ffff0d7224 */ /* 0x000fe400078e0007 */
[----:B------:R-:W-:-:S07]  /*1c910*/  IMAD.MOV.U32 R0, RZ, RZ, R14 ;  /* 0x000000ffff007224 */ /* 0x000fce00078e000e */
[----:B------:R-:W-:Y:S05]  /*1c920*/  WARPSYNC.COLLECTIVE R15, `(.L_x_5625) ;  /* 0x000000000f087348 */ /* 0x000fea0003c00000 */
[----:B------:R0:W1:Y:S02]  /*1c930*/  SHFL.IDX P6, R14, R13, R12, R11 ;  /* 0x0000000c0d0e7389 */ /* 0x00006400000c000b */
[----:B01----:R-:W-:Y:S01]  /*1c940*/  ENDCOLLECTIVE ;  /* 0x000000000000791b */ /* 0x003fe20003800000 */
.L_x_5625:
[----:B------:R-:W-:Y:S02]  /*1c950*/  IMAD.MOV.U32 R7, RZ, RZ, R14 ;  /* 0x000000ffff077224 */ /* 0x000fe400078e000e */
[----:B------:R-:W-:-:S05]  /*1c960*/  IMAD.IADD R5, R10, 0x1, R16 ;  /* 0x000000010a057824 */ /* 0x000fca00078e0210 */
[----:B------:R1:W-:Y:S01]  /*1c970*/  STL [R1+0xc], R5 ;  /* 0x00000c0501007387 */ /* 0x0003e20000100800 */
[----:B------:R-:W-:Y:S05]  /*1c980*/  BRA `(.L_x_5626) ;  /* 0xffffffd800c47947 */ /* 0x000fea000383ffff */
.L_x_5561:
[----:B------:R-:W-:Y:S01]  /*1c990*/  BSSY B0, `(.L_x_5627) ;  /* 0x0000007000007945 */ /* 0x000fe20003800000 */
[----:B------:R-:W-:Y:S02]  /*1c9a0*/  IMAD.MOV.U32 R13, RZ, RZ, R2 ;  /* 0x000000ffff0d7224 */ /* 0x000fe400078e0002 */
[----:B------:R-:W-:Y:S02]  /*1c9b0*/  IMAD.MOV.U32 R11, RZ, RZ, 0x1f ;  /* 0x0000001fff0b7424 */ /* 0x000fe400078e00ff */
[----:B------:R-:W-:-:S07]  /*1c9c0*/  IMAD.MOV.U32 R15, RZ, RZ, -0x1 ;  /* 0xffffffffff0f7424 */ /* 0x000fce00078e00ff */
[----:B01-3--:R-:W-:Y:S05]  /*1c9d0*/  WARPSYNC.COLLECTIVE R15, `(.L_x_5628) ;  /* 0x000000000f087348 */ /* 0x00bfea0003c00000 */
[----:B------:R2:W4:Y:S02]  /*1c9e0*/  SHFL.IDX P6, R14, R13, R12, R11 ;  /* 0x0000000c0d0e7389 */ /* 0x00052400000c000b */
[----:B01234-:R-:W-:Y:S01]  /*1c9f0*/  ENDCOLLECTIVE ;  /* 0x000000000000791b */ /* 0x01ffe20003800000 */
.L_x_5628:
[----:B------:R-:W-:Y:S05]  /*1ca00*/  BSYNC B0 ;  /* 0x0000000000007941 */ /* 0x000fea0003800000 */
.L_x_5627:
[----:B------:R-:W-:Y:S01]  /*1ca10*/  IMAD.MOV.U32 R6, RZ, RZ, R14 ;  /* 0x000000ffff067224 */ /* 0x000fe200078e000e */
[----:B------:R-:W-:Y:S06]  /*1ca20*/  BRA `(.L_x_5560) ;  /* 0xffffffd800b47947 */ /* 0x000fec000383ffff */
.L_x_5567:
[----:B0-----:R0:W1:Y:S02]  /*1ca30*/  SYNCS.PHASECHK.TRANS64.TRYWAIT P0, [R0+URZ+0x28c20], R3 ;  /* 0x028c2003000075a7 */ /* 0x001064000800017f */
[----:B-1----:R-:W-:Y:S05]  /*1ca40*/  @!P0 NANOSLEEP.SYNCS 0x989680 ;  /* 0x009896800000895d */ /* 0x002fea0003900000 */
[----:B------:R-:W1:Y:S02]  /*1ca50*/  @!P0 SYNCS.PHASECHK.TRANS64 P0, [R0+URZ+0x28c20], R3 ;  /* 0x028c2003000085a7 */ /* 0x000e64000800007f */
[----:B-1----:R-:W-:Y:S05]  /*1ca60*/  @!P0 BRA `(.L_x_5567) ;  /* 0xfffffffc00f08947 */ /* 0x002fea000383ffff */
[----:B------:R-:W-:Y:S05]  /*1ca70*/  BRA `(.L_x_5629) ;  /* 0xffffffe400507947 */ /* 0x000fea000383ffff */
.L_x_5568:
        /* <DEDUP_REMOVED lines=11> */
.L_x_5631:
[----:B------:R-:W-:Y:S05]  /*1cb30*/  BSYNC B0 ;  /* 0x0000000000007941 */ /* 0x000fea0003800000 */
.L_x_5630:
[----:B------:R-:W-:Y:S05]  /*1cb40*/  BRA `(.L_x_5632) ;  /* 0xffffffe400387947 */ /* 0x000fea000383ffff */
.L_x_5571:
[----:B------:R-:W-:Y:S01]  /*1cb50*/  BSSY B1, `(.L_x_5633) ;  /* 0x0000006000017945 */ /* 0x000fe20003800000 */
[----:B------:R-:W-:-:S07]  /*1cb60*/  IMAD.MOV.U32 R15, RZ, RZ, -0x1 ;  /* 0xffffffffff0f7424 */ /* 0x000fce00078e00ff */
[----:B01----:R-:W-:Y:S05]  /*1cb70*/  WARPSYNC.COLLECTIVE R15, `(.L_x_5634) ;  /* 0x000000000f0c7348 */ /* 0x003fea0003c00000 */
[----:B------:R-:W-:Y:S02]  /*1cb80*/  ELECT P6, UR62, PT ;  /* 0x00000000003e782f */ /* 0x000fe400038c0000 */
[----:B------:R-:W-:Y:S01]  /*1cb90*/  MOV R14, UR62 ;  /* 0x0000003e000e7c02 */ /* 0x000fe20008000f00 */
[----:B01----:R-:W-:Y:S10]  /*1cba0*/  ENDCOLLECTIVE ;  /* 0x000000000000791b */ /* 0x003ff40003800000 */
.L_x_5634:
[----:B------:R-:W-:Y:S05]  /*1cbb0*/  BSYNC B1 ;  /* 0x0000000000017941 */ /* 0x000fea0003800000 */
.L_x_5633:
[----:B------:R-:W-:Y:S05]  /*1cbc0*/  BRA `(.L_x_5635) ;  /* 0xffffffe400307947 */ /* 0x000fea000383ffff */
.L_x_5573:
[----:B0-----:R0:W1:Y:S02]  /*1cbd0*/  SYNCS.PHASECHK.TRANS64.TRYWAIT P0, [R6+URZ], R5 ;  /* 0x00000005060075a7 */ /* 0x001064000800017f */
[----:B-1----:R-:W-:Y:S05]  /*1cbe0*/  @!P0 NANOSLEEP.SYNCS 0x989680 ;  /* 0x009896800000895d */ /* 0x002fea0003900000 */
[----:B------:R-:W1:Y:S02]  /*1cbf0*/  @!P0 SYNCS.PHASECHK.TRANS64 P0, [R6+URZ], R5 ;  /* 0x00000005060085a7 */ /* 0x000e64000800007f */
[----:B-1----:R-:W-:Y:S05]  /*1cc00*/  @!P0 BRA `(.L_x_5573) ;  /* 0xfffffffc00f08947 */ /* 0x002fea000383ffff */
[----:B------:R-:W-:Y:S05]  /*1cc10*/  BRA `(.L_x_5636) ;  /* 0xffffffe4006c7947 */ /* 0x000fea000383ffff */
.L_x_5574:
[----:B-1----:R1:W2:Y:S02]  /*1cc20*/  SYNCS.PHASECHK.TRANS64.TRYWAIT P0, [R7+URZ], R2 ;  /* 0x00000002070075a7 */ /* 0x0022a4000800017f */
[----:B--2---:R-:W-:Y:S05]  /*1cc30*/  @!P0 NANOSLEEP.SYNCS 0x989680 ;  /* 0x009896800000895d */ /* 0x004fea0003900000 */
[----:B------:R-:W2:Y:S02]  /*1cc40*/  @!P0 SYNCS.PHASECHK.TRANS64 P0, [R7+URZ], R2 ;  /* 0x00000002070085a7 */ /* 0x000ea4000800007f */
[----:B--2---:R-:W-:Y:S05]  /*1cc50*/  @!P0 BRA `(.L_x_5574) ;  /* 0xfffffffc00f08947 */ /* 0x004fea000383ffff */
[----:B------:R-:W-:Y:S05]  /*1cc60*/  BRA `(.L_x_5637) ;  /* 0xffffffe400607947 */ /* 0x000fea000383ffff */
.L_x_5576:
[----:B--2---:R2:W3:Y:S02]  /*1cc70*/  SYNCS.PHASECHK.TRANS64.TRYWAIT P0, [R4+URZ], R5 ;  /* 0x00000005040075a7 */ /* 0x0044e4000800017f */
[----:B---3--:R-:W-:Y:S05]  /*1cc80*/  @!P0 NANOSLEEP.SYNCS 0x989680 ;  /* 0x009896800000895d */ /* 0x008fea0003900000 */
[----:B------:R-:W3:Y:S02]  /*1cc90*/  @!P0 SYNCS.PHASECHK.TRANS64 P0, [R4+URZ], R5 ;  /* 0x00000005040085a7 */ /* 0x000ee4000800007f */
[----:B---3--:R-:W-:Y:S05]  /*1cca0*/  @!P0 BRA `(.L_x_5576) ;  /* 0xfffffffc00f08947 */ /* 0x008fea000383ffff */
[----:B------:R-:W-:Y:S05]  /*1ccb0*/  BRA `(.L_x_5638) ;  /* 0xffffffe400687947 */ /* 0x000fea000383ffff */
.L_x_5639:
        /* <DEDUP_REMOVED lines=12> */
.L_x_15176:


//--------------------- .text._ZN7cutlass13device_kernelIN5flash11enable_sm90INS1_16FlashAttnFwdSm90INS1_25CollectiveMainloopFwdSm90ILi2EN4cute5tupleIJNS5_1CILi1EEES8_S8_EEENS6_IJNS7_ILi64EEESA_SA_EEELi512ENS_10bfloat16_tEfNS_4arch4Sm90ELb0ELb1ELb1ELb1ELb0ELb1ELb0ELb0ELb0ELb1ELb1ELb0EEENS1_21CollectiveEpilogueFwdINS6_IJSA_NS7_ILi512EEESA_EEES9_SC_SE_Li256ELb1ELb1ELb1ELb0EEENS1_36VarlenDynamicPersistentTileSchedulerILi64ELi64ELi256ELi128ELb1ELb1ELb1ELb1ELb0ELb1EEEEEEEEEvNT_6ParamsE --------------------------
	.section	.text._ZN7cutlass13device_kernelIN5flash11enable_sm90INS1_16FlashAttnFwdSm90INS1_25CollectiveMainloopFwdSm90ILi2EN4cute5tupleIJNS5_1CILi1EEES8_S8_EEENS6_IJNS7_ILi64EEESA_SA_EEELi512ENS_10bfloat16_tEfNS_4arch4Sm90ELb0ELb1ELb1ELb1ELb0ELb1ELb0ELb0ELb0ELb1ELb1ELb0EEENS1_21CollectiveEpilogueFwdINS6_IJSA_NS7_ILi512EEESA_EEES9_SC_SE_Li256ELb1ELb1ELb1ELb0EEENS1_36VarlenDynamicPersistentTileSchedulerILi64ELi64ELi256ELi128ELb1ELb1ELb1ELb1ELb0ELb1EEEEEEEEEvNT_6ParamsE,"ax",@progbits
	.align	128
.text._ZN7cutlass13device_kernelIN5flash11enable_sm90INS1_16FlashAttnFwdSm90INS1_25CollectiveMainloopFwdSm90ILi2EN4cute5tupleIJNS5_1CILi1EEES8_S8_EEENS6_IJNS7_ILi64EEESA_SA_EEELi512ENS_10bfloat16_tEfNS_4arch4Sm90ELb0ELb1ELb1ELb1ELb0ELb1ELb0ELb0ELb0ELb1ELb1ELb0EEENS1_21CollectiveEpilogueFwdINS6_IJSA_NS7_ILi512EEESA_EEES9_SC_SE_Li256ELb1ELb1ELb1ELb0EEENS1_36VarlenDynamicPersistentTileSchedulerILi64ELi64ELi256ELi128ELb1ELb1ELb1ELb1ELb0ELb1EEEEEEEEEvNT_6ParamsE:
        .type           _ZN7cutlass13device_kernelIN5flash11enable_sm90INS1_16FlashAttnFwdSm90INS1_25CollectiveMainloopFwdSm90ILi2EN4cute5tupleIJNS5_1CILi1EEES8_S8_EEENS6_IJNS7_ILi64EEESA_SA_EEELi512ENS_10bfloat16_tEfNS_4arch4Sm90ELb0ELb1ELb1ELb1ELb0ELb1ELb0ELb0ELb0ELb1ELb1ELb0EEENS1_21CollectiveEpilogueFwdINS6_IJSA_NS7_ILi512EEESA_EEES9_SC_SE_Li256ELb1ELb1ELb1ELb0EEENS1_36VarlenDynamicPersistentTileSchedulerILi64ELi64ELi256ELi128ELb1ELb1ELb1ELb1ELb0ELb1EEEEEEEEEvNT_6ParamsE,@function
        .size           _ZN7cutlass13device_kernelIN5flash11enable_sm90INS1_16FlashAttnFwdSm90INS1_25CollectiveMainloopFwdSm90ILi2EN4cute5tupleIJNS5_1CILi1EEES8_S8_EEENS6_IJNS7_ILi64EEESA_SA_EEELi512ENS_10bfloat16_tEfNS_4arch4Sm90ELb0ELb1ELb1ELb1ELb0ELb1ELb0ELb0ELb0ELb1ELb1ELb0EEENS1_21CollectiveEpilogueFwdINS6_IJSA_NS7_ILi512EEESA_EEES9_SC_SE_Li256ELb1ELb1ELb1ELb0EEENS1_36VarlenDynamicPersistentTileSchedulerILi64ELi64ELi256ELi128ELb1ELb1ELb1ELb1ELb0ELb1EEEEEEEEEvNT_6ParamsE,(.L_x_15177 - _ZN7cutlass13device_kernelIN5flash11enable_sm90INS1_16FlashAttnFwdSm90INS1_25CollectiveMainloopFwdSm90ILi2EN4cute5tupleIJNS5_1CILi1EEES8_S8_EEENS6_IJNS7_ILi64EEESA_SA_EEELi512ENS_10bfloat16_tEfNS_4arch4Sm90ELb0ELb1ELb1ELb1ELb0ELb1ELb0ELb0ELb0ELb1ELb1ELb0EEENS1_21CollectiveEpilogueFwdINS6_IJSA_NS7_ILi512EEESA_EEES9_SC_SE_Li256ELb1ELb1ELb1ELb0EEENS1_36VarlenDynamicPersistentTileSchedulerILi64ELi64ELi256ELi128ELb1ELb1ELb1ELb1ELb0ELb1EEEEEEEEEvNT_6ParamsE)
        .other          _ZN7cutlass13device_kernelIN5flash11enable_sm90INS1_16FlashAttnFwdSm90INS1_25CollectiveMainloopFwdSm90ILi2EN4cute5tupleIJNS5_1CILi1EEES8_S8_EEENS6_IJNS7_ILi64EEESA_SA_EEELi512ENS_10bfloat16_tEfNS_4arch4Sm90ELb0ELb1ELb1ELb1ELb0ELb1ELb0ELb0ELb0ELb1ELb1ELb0EEENS1_21CollectiveEpilogueFwdINS6_IJSA_NS7_ILi512EEESA_EEES9_SC_SE_Li256ELb1ELb1ELb1ELb0EEENS1_36VarlenDynamicPersistentTileSchedulerILi64ELi64ELi256ELi128ELb1ELb1ELb1ELb1ELb0ELb1EEEEEEEEEvNT_6ParamsE,@"STO_CUDA_ENTRY STV_DEFAULT"
_ZN7cutlass13device_kernelIN5flash11enable_sm90INS1_16FlashAttnFwdSm90INS1_25CollectiveMainloopFwdSm90ILi2EN4cute5tupleIJNS5_1CILi1EEES8_S8_EEENS6_IJNS7_ILi64EEESA_SA_EEELi512ENS_10bfloat16_tEfNS_4arch4Sm90ELb0ELb1ELb1ELb1ELb0ELb1ELb0ELb0ELb0ELb1ELb1ELb0EEENS1_21CollectiveEpilogueFwdINS6_IJSA_NS7_ILi512EEESA_EEES9_SC_SE_Li256ELb1ELb1ELb1ELb0EEENS1_36VarlenDynamicPersistentTileSchedulerILi64ELi64ELi256ELi128ELb1ELb1ELb1ELb1ELb0ELb1EEEEEEEEEvNT_6ParamsE:
        /* <DEDUP_REMOVED lines=24> */
.L_x_5641:
[----:B------:R-:W-:Y:S05]  /*0180*/  BSYNC B0 ;  /* 0x0000000000007941 */ /* 0x000fea0003800000 */
.L_x_5640:
        /* <DEDUP_REMOVED lines=37> */
.L_x_5642:
        /* <DEDUP_REMOVED lines=22> */
.L_x_5643:
        /* <DEDUP_REMOVED lines=18> */
.L_x_5644:
        /* <DEDUP_REMOVED lines=22> */
.L_x_5645:
        /* <DEDUP_REMOVED lines=22> */
.L_x_5646:
        /* <DEDUP_REMOVED lines=8> */
.L_x_5649:
        /* <DEDUP_REMOVED lines=18> */
[----:B------:R-:W-:Y:S01]  /*0ac0*/  VIADD R6, R6, 0xffffff80 ;  /* 0xffffff8006067836 */ /* 0x000fe20000000000 */
[----:B------:R-:W-:Y:S01]  /*0ad0*/  CS2R R18, SRZ ;  /* 0x0000000000127805 */ /* 0x000fe2000001ff00 */
[----:B------:R-:W-:Y:S01]  /*0ae0*/  IMAD.MOV.U32 R198, RZ, RZ, 0x20 ;  /* 0x00000020ffc67424 */ /* 0x000fe200078e00ff */
[----:B------:R-:W-:Y:S01]  /*0af0*/  ULOP3.LUT UR37, UR36, 0x1, URZ, 0xfc, !UPT ;  /* 0x0000000124257892 */ /* 0x000fe2000f8efc3f */
[----:B------:R-:W-:Y:S01]  /*0b00*/  IMAD.MOV.U32 R217, RZ, RZ, RZ ;  /* 0x000000ffffd97224 */ /* 0x000fe200078e00ff */
[----:B------:R-:W-:Y:S01]  /*0b10*/  SHF.R.S32.HI R3, RZ, 0x1f, R6 ;  /* 0x0000001fff037819 */ /* 0x000fe20000011406 */
[----:B------:R-:W-:Y:S02]  /*0b20*/  IMAD.MOV.U32 R184, RZ, RZ, RZ ;  /* 0x000000ffffb87224 */ /* 0x000fe400078e00ff */
[----:B------:R-:W-:Y:S01]  /*0b30*/  IMAD.MOV.U32 R187, RZ, RZ, RZ ;  /* 0x000000ffffbb7224 */ /* 0x000fe200078e00ff */
        /* <DEDUP_REMOVED lines=8> */
[----:B------:R-:W-:Y:S01]  /*0bc0*/  LOP3.LUT R9, R7, 0xffffff80, RZ, 0xc0, !PT ;  /* 0xffffff8007097812 */ /* 0x000fe200078ec0ff */
[C---:B------:R-:W-:Y:S01]  /*0bd0*/  IMAD.IADD R13, R6.reuse, 0x1, -R13 ;  /* 0x00000001060d7824 */ /* 0x040fe200078e0a0d */
[--C-:B------:R-:W-:Y:S01]  /*0be0*/  SHF.R.S32.HI R203, RZ, 0x5, R4.reuse ;  /* 0x00000005ffcb7819 */ /* 0x100fe20000011404 */
[----:B------:R-:W-:Y:S01]  /*0bf0*/  IMAD.IADD R3, R6, 0x1, -R3 ;  /* 0x0000000106037824 */ /* 0x000fe200078e0a03 */
[----:B------:R-:W-:Y:S01]  /*0c00*/  LEA.HI R0, R0, R5, RZ, 0x1 ;  /* 0x0000000500007211 */ /* 0x000fe200078f08ff */
[----:B------:R-:W-:Y:S01]  /*0c10*/  IMAD.IADD R9, R6, 0x1, -R9 ;  /* 0x0000000106097824 */ /* 0x000fe200078e0a09 */
[----:B------:R-:W-:Y:S01]  /*0c20*/  LOP3.LUT R11, R10, 0xfffffffc, RZ, 0xc0, !PT ;  /* 0xfffffffc0a0b7812 */ /* 0x000fe200078ec0ff */
[----:B------:R-:W-:Y:S01]  /*0c30*/  IMAD.SHL.U32 R193, R13, 0x8, RZ ;  /* 0x000000080dc17824 */ /* 0x000fe200078e00ff */
[----:B------:R-:W-:Y:S02]  /*0c40*/  SHF.R.S32.HI R4, RZ, 0x1f, R4 ;  /* 0x0000001fff047819 */ /* 0x000fe40000011404 */
[----:B------:R-:W-:Y:S01]  /*0c50*/  SHF.R.S32.HI R8, RZ, 0x1f, R3 ;  /* 0x0000001fff087819 */ /* 0x000fe20000011403 */
[----:B------:R-:W-:Y:S01]  /*0c60*/  IMAD.IADD R188, R6, 0x1, -R11 ;  /* 0x0000000106bc7824 */ /* 0x000fe200078e0a0b */
[----:B------:R-:W-:Y:S01]  /*0c70*/  LOP3.LUT R0, R0, 0x1ffffffe, RZ, 0xc0, !PT ;  /* 0x1ffffffe00007812 */ /* 0x000fe200078ec0ff */
[C---:B------:R-:W-:Y:S01]  /*0c80*/  VIADD R212, R193.reuse, 0x40 ;  /* 0x00000040c1d47836 */ /* 0x040fe20000000000 */
[----:B------:R-:W-:Y:S01]  /*0c90*/  LEA.HI R4, R4, R203, RZ, 0x2 ;  /* 0x000000cb04047211 */ /* 0x000fe200078f10ff */
[----:B------:R-:W-:Y:S01]  /*0ca0*/  VIADD R210, R193, 0xc0 ;  /* 0x000000c0c1d27836 */ /* 0x000fe20000000000 */
[----:B------:R-:W-:Y:S01]  /*0cb0*/  SHF.R.S32.HI R6, RZ, 0x1f, R9 ;  /* 0x0000001fff067819 */ /* 0x000fe20000011409 */
[----:B------:R-:W-:Y:S01]  /*0cc0*/  IMAD.IADD R0, R5, 0x1, -R0 ;  /* 0x0000000105007824 */ /* 0x000fe200078e0a00 */
[----:B------:R-:W-:Y:S01]  /*0cd0*/  LEA.HI R12, R8, R3, RZ, 0x3 ;  /* 0x00000003080c7211 */ /* 0x000fe200078f18ff */
[C---:B------:R-:W-:Y:S01]  /*0ce0*/  VIADD R211, R193.reuse, 0x80 ;  /* 0x00000080c1d37836 */ /* 0x040fe20000000000 */
[----:B------:R-:W-:Y:S01]  /*0cf0*/  SHF.R.S32.HI R20, RZ, 0x7, R7 ;  /* 0x00000007ff147819 */ /* 0x000fe20000011407 */
[----:B------:R-:W-:Y:S01]  /*0d00*/  IMAD.SHL.U32 R0, R0, 0x8, RZ ;  /* 0x0000000800007824 */ /* 0x000fe200078e00ff */
[----:B------:R-:W-:Y:S01]  /*0d10*/  LOP3.LUT R4, R4, 0x3ffffc, RZ, 0xc0, !PT ;  /* 0x003ffffc04047812 */ /* 0x000fe200078ec0ff */
[----:B------:R-:W-:Y:S01]  /*0d20*/  VIADD R209, R193, 0x100 ;  /* 0x00000100c1d17836 */ /* 0x000fe20000000000 */
[----:B------:R-:W-:Y:S01]  /*0d30*/  LEA.HI R5, R6, R9, RZ, 0x2 ;  /* 0x0000000906057211 */ /* 0x000fe200078f10ff */
[----:B------:R-:W-:Y:S01]  /*0d40*/  IMAD R15, R20, 0x100, R3 ;  /* 0x00000100140f7824 */ /* 0x000fe200078e0203 */
[C---:B------:R-:W-:Y:S01]  /*0d50*/  LOP3.LUT R14, R12.reuse, 0xfffffff8, RZ, 0xc0, !PT ;  /* 0xfffffff80c0e7812 */ /* 0x040fe200078ec0ff */
[----:B------:R-:W-:Y:S01]  /*0d60*/  IMAD.IADD R4, R203, 0x1, -R4 ;  /* 0x00000001cb047824 */ /* 0x000fe200078e0a04 */
[----:B------:R-:W-:Y:S01]  /*0d70*/  SHF.R.S32.HI R186, RZ, 0x2, R10 ;  /* 0x00000002ffba7819 */ /* 0x000fe2000001140a */
[----:B------:R-:W-:Y:S01]  /*0d80*/  IMAD.SHL.U32 R12, R12, 0x40, RZ ;  /* 0x000000400c0c7824 */ /* 0x000fe200078e00ff */
[--C-:B------:R-:W-:Y:S01]  /*0d90*/  SHF.R.S32.HI R8, RZ, 0x2, R5.reuse ;  /* 0x00000002ff087819 */ /* 0x100fe20000011405 */
[----:B------:R-:W-:Y:S01]  /*0da0*/  IMAD.IADD R14, R3, 0x1, -R14 ;  /* 0x00000001030e7824 */ /* 0x000fe200078e0a0e */
[----:B------:R-:W-:Y:S01]  /*0db0*/  SHF.R.S32.HI R11, RZ, 0x1f, R5 ;  /* 0x0000001fff0b7819 */ /* 0x000fe20000011405 */
[----:B------:R-:W-:Y:S01]  /*0dc0*/  IMAD R17, R4, 0x10, R15 ;  /* 0x0000001004117824 */ /* 0x000fe200078e020f */
[----:B------:R-:W-:Y:S01]  /*0dd0*/  LOP3.LUT R4, R5, 0x7ffffffc, RZ, 0xc0, !PT ;  /* 0x7ffffffc05047812 */ /* 0x000fe200078ec0ff */
[----:B------:R-:W-:Y:S01]  /*0de0*/  VIADD R15, R186, 0x20 ;  /* 0x00000020ba0f7836 */ /* 0x000fe20000000000 */
[----:B------:R-:W-:Y:S01]  /*0df0*/  LEA.HI R11, R11, R8, RZ, 0x3 ;  /* 0x000000080b0b7211 */ /* 0x000fe200078f18ff */
[----:B------:R-:W-:Y:S01]  /*0e00*/  IMAD.SHL.U32 R3, R14, 0x40, RZ ;  /* 0x000000400e037824 */ /* 0x000fe200078e00ff */
[----:B------:R-:W-:Y:S01]  /*0e10*/  LOP3.LUT R12, R12, 0x7ffffe00, RZ, 0xc0, !PT ;  /* 0x7ffffe000c0c7812 */ /* 0x000fe200078ec0ff */
[----:B------:R-:W-:Y:S01]  /*0e20*/  STL [R1+0x48], R20 ;  /* 0x0000481401007387 */ /* 0x000fe20000100800 */
        /* <DEDUP_REMOVED lines=10> */
[----:B------:R-:W-:Y:S01]  /*0ed0*/  SHF.R.U32.HI R3, RZ, 0x3, R3 ;  /* 0x00000003ff037819 */ /* 0x000fe20000011603 */
[----:B------:R-:W-:Y:S01]  /*0ee0*/  IMAD.SHL.U32 R5, R5, 0x40, RZ ;  /* 0x0000004005057824 */ /* 0x000fe200078e00ff */
[----:B------:R-:W-:Y:S01]  /*0ef0*/  LEA.HI R7, R7, R20, RZ, 0x1 ;  /* 0x0000001407077211 */ /* 0x000fe200078f08ff */
[----:B------:R-:W-:Y:S01]  /*0f00*/  IMAD.SHL.U32 R16, R188, 0x8, RZ ;  /* 0x00000008bc107824 */ /* 0x000fe200078e00ff */
[----:B------:R-:W-:Y:S01]  /*0f10*/  LEA.HI R6, R6, R9, RZ, 0x5 ;  /* 0x0000000906067211 */ /* 0x000fe200078f28ff */
[----:B------:R0:W-:Y:S01]  /*0f20*/  STL [R1+0x6c], R8 ;  /* 0x00006c0801007387 */ /* 0x0001e20000100800 */
[----:B------:R-:W-:Y:S01]  /*0f30*/  LOP3.LUT R3, R0, R3, RZ, 0x3c, !PT ;  /* 0x0000000300037212 */ /* 0x000fe200078e3cff */
[----:B------:R-:W-:Y:S01]  /*0f40*/  IMAD.SHL.U32 R185, R4, 0x2, RZ ;  /* 0x0000000204b97824 */ /* 0x000fe200078e00ff */
[----:B------:R-:W-:-:S02]  /*0f50*/  LOP3.LUT R7, R7, 0xfffffe, RZ, 0xc0, !PT ;  /* 0x00fffffe07077812 */ /* 0x000fc400078ec0ff */
[----:B------:R-:W-:Y:S02]  /*0f60*/  LOP3.LUT R15, R15, 0x1c0, RZ, 0xc0, !PT ;  /* 0x000001c00f0f7812 */ /* 0x000fe400078ec0ff */
[----:B------:R-:W-:Y:S01]  /*0f70*/  SHF.R.S32.HI R6, RZ, 0x5, R6 ;  /* 0x00000005ff067819 */ /* 0x000fe20000011406 */
[----:B------:R-:W-:Y:S01]  /*0f80*/  IMAD.IADD R7, R20, 0x1, -R7 ;  /* 0x0000000114077824 */ /* 0x000fe200078e0a07 */
[----:B------:R-:W-:Y:S02]  /*0f90*/  SHF.R.U32.HI R9, RZ, 0x3, R15 ;  /* 0x00000003ff097819 */ /* 0x000fe4000001160f */
[----:B0-----:R-:W-:Y:S01]  /*0fa0*/  LOP3.LUT R8, R5, 0xfffffe00, RZ, 0xc0, !PT ;  /* 0xfffffe0005087812 */ /* 0x001fe200078ec0ff */
[----:B------:R-:W-:Y:S01]  /*0fb0*/  IMAD.IADD R5, R12, 0x1, R3 ;  /* 0x000000010c057824 */ /* 0x000fe200078e0203 */
[----:B------:R-:W-:Y:S01]  /*0fc0*/  SHF.R.S32.HI R3, RZ, 0x1f, R10 ;  /* 0x0000001fff037819 */ /* 0x000fe2000001140a */
[----:B------:R-:W-:Y:S01]  /*0fd0*/  IMAD R191, R6, 0x10, R11 ;  /* 0x0000001006bf7824 */ /* 0x000fe200078e020b */
[----:B------:R-:W-:Y:S01]  /*0fe0*/  LOP3.LUT R15, R15, 0x38, R16, 0xf8, !PT ;  /* 0x000000380f0f7812 */ /* 0x000fe200078ef810 */
[----:B------:R-:W-:Y:S01]  /*0ff0*/  IMAD.SHL.U32 R6, R7, 0x100, RZ ;  /* 0x0000010007067824 */ /* 0x000fe200078e00ff */
[----:B------:R-:W-:Y:S01]  /*1000*/  LEA.HI R0, R188, R188, RZ, 0x1 ;  /* 0x000000bcbc007211 */ /* 0x000fe200078f08ff */
[----:B------:R-:W-:Y:S01]  /*1010*/  IMAD R196, R5, 0x2, R2 ;  /* 0x0000000205c47824 */ /* 0x000fe200078e0202 */
[----:B------:R-:W-:Y:S01]  /*1020*/  LEA.HI R3, R3, R186, RZ, 0x3 ;  /* 0x000000ba03037211 */ /* 0x000fe200078f18ff */
[----:B------:R-:W-:Y:S01]  /*1030*/  IMAD.IADD R194, R185, 0x1, R6 ;  /* 0x00000001b9c27824 */ /* 0x000fe200078e0206 */
[----:B------:R-:W-:Y:S01]  /*1040*/  LOP3.LUT R15, R8, R15, R9, 0xf6, !PT ;  /* 0x0000000f080f7212 */ /* 0x000fe200078ef609 */
[----:B------:R-:W-:Y:S01]  /*1050*/  STL [R1+0x68], R6 ;  /* 0x0000680601007387 */ /* 0x000fe20000100800 */
[----:B------:R-:W-:Y:S01]  /*1060*/  LOP3.LUT R9, R0, 0x1ffffffe, RZ, 0xc0, !PT ;  /* 0x1ffffffe00097812 */ /* 0x000fe200078ec0ff */
[C---:B------:R-:W-:Y:S01]  /*1070*/  VIADD R24, R194.reuse, 0x10 ;  /* 0x00000010c2187836 */ /* 0x040fe20000000000 */
[----:B------:R-:W-:Y:S01]  /*1080*/  LOP3.LUT R3, R3, 0xfffffff8, RZ, 0xc0, !PT ;  /* 0xfffffff803037812 */ /* 0x000fe200078ec0ff */
[----:B------:R-:W-:Y:S01]  /*1090*/  VIADD R21, R194, 0x28 ;  /* 0x00000028c2157836 */ /* 0x000fe20000000000 */
[----:B------:R-:W-:Y:S01]  /*10a0*/  SHF.R.S32.HI R4, RZ, 0x1f, R212 ;  /* 0x0000001fff047819 */ /* 0x000fe200000114d4 */
[----:B------:R-:W-:Y:S01]  /*10b0*/  IMAD.IADD R0, R188, 0x1, -R9 ;  /* 0x00000001bc007824 */ /* 0x000fe200078e0a09 */
[----:B------:R-:W-:Y:S01]  /*10c0*/  SHF.R.S32.HI R4, RZ, 0x1f, R210 ;  /* 0x0000001fff047819 */ /* 0x000fe200000114d2 */
[----:B------:R-:W-:Y:S01]  /*10d0*/  IMAD R4, R15, 0x2, R2 ;  /* 0x000000020f047824 */ /* 0x000fe200078e0202 */
[----:B------:R-:W-:Y:S01]  /*10e0*/  R2P PR, R14, 0x6 ;  /* 0x000000060e007804 */ /* 0x000fe20000000000 */
[----:B------:R-:W-:Y:S01]  /*10f0*/  IMAD.IADD R195, R186, 0x1, -R3 ;  /* 0x00000001bac37824 */ /* 0x000fe200078e0a03 */
[----:B------:R-:W-:Y:S01]  /*1100*/  SHF.R.S32.HI R3, RZ, 0x1f, R211 ;  /* 0x0000001fff037819 */ /* 0x000fe200000114d3 */
[C---:B------:R-:W-:Y:S01]  /*1110*/  VIADD R14, R194.reuse, 0x40 ;  /* 0x00000040c20e7836 */ /* 0x040fe20000000000 */
[----:B------:R-:W-:Y:S01]  /*1120*/  SHF.R.S32.HI R3, RZ, 0x1f, R209 ;  /* 0x0000001fff037819 */ /* 0x000fe200000114d1 */
[C---:B------:R-:W-:Y:S01]  /*1130*/  VIADD R11, R194.reuse, 0x58 ;  /* 0x00000058c20b7836 */ /* 0x040fe20000000000 */
[----:B------:R0:W-:Y:S01]  /*1140*/  STL [R1+0x64], R4 ;  /* 0x0000640401007387 */ /* 0x0001e20000100800 */
[----:B------:R-:W-:Y:S01]  /*1150*/  VIADD R8, R194, 0x70 ;  /* 0x00000070c2087836 */ /* 0x000fe20000000000 */
        /* <DEDUP_REMOVED lines=9> */
[C---:B0-----:R-:W-:Y:S01]  /*11f0*/  VIADD R4, R194.reuse, 0x88 ;  /* 0x00000088c2047836 */ /* 0x041fe20000000000 */
[----:B------:R-:W-:Y:S01]  /*1200*/  SHF.R.S32.HI R0, RZ, 0x1f, R8 ;  /* 0x0000001fff007819 */ /* 0x000fe20000011408 */
[----:B------:R-:W-:Y:S01]  /*1210*/  VIADD R228, R194, 0xb0 ;  /* 0x000000b0c2e47836 */ /* 0x000fe20000000000 */
[----:B------:R-:W-:Y:S01]  /*1220*/  SEL R198, R198, 0xffffffe0, !P1 ;  /* 0xffffffe0c6c67807 */ /* 0x000fe20004800000 */
        /* <DEDUP_REMOVED lines=52> */
[----:B------:R-:W-:-:S02]  /*1570*/  VIADD R200, R188, 0x10 ;  /* 0x00000010bcc87836 */ /* 0x000fc40000000000 */
[----:B------:R-:W-:-:S07]  /*1580*/  IMAD.IADD R198, R198, 0x1, R197 ;  /* 0x00000001c6c67824 */ /* 0x000fce00078e02c5 */
.L_x_5868:
[----:B------:R-:W-:Y:S01]  /*1590*/  ULDC.64 UR4, c[0x0][0xa28] ;  /* 0x00028a0000047ab9 */ /* 0x000fe20000000a00 */
[----:B01--4-:R-:W0:Y:S01]  /*15a0*/  LDC.64 R4, c[0x0][0xa08] ;  /* 0x00028200ff047b82 */ /* 0x013e220000000a00 */
        /* <DEDUP_REMOVED lines=10> */
[----:B------:R-:W1:Y:S01]  /*1650*/  @P0 LDC.64 R6, c[0x0][0xa28] ;  /* 0x00028a00ff060b82 */ /* 0x000e620000000a00 */
[----:B------:R-:W-:Y:S01]  /*1660*/  ISETP.NE.AND.EX P3, PT, RZ, UR5, PT, P3 ;  /* 0x00000005ff007c0c */ /* 0x000fe2000bf65330 */
[----:B0-----:R-:W-:-:S06]  /*1670*/  IMAD.WIDE R4, R79, 0x4, R4 ;  /* 0x000000044f047825 */ /* 0x001fcc00078e0204 */
[----:B------:R-:W0:Y:S01]  /*1680*/  @P1 LDC.64 R8, c[0x0][0xa18] ;  /* 0x00028600ff081b82 */ /* 0x000e220000000a00 */
[----:B------:R-:W-:Y:S02]  /*1690*/  ULDC UR4, c[0x0][0x288] ;  /* 0x0000a20000047ab9 */ /* 0x000fe40000000800 */
[----:B------:R-:W-:Y:S01]  /*16a0*/  IMAD.U32 R22, RZ, RZ, UR4 ;  /* 0x00000004ff167e24 */ /* 0x000fe2000f8e00ff */
[----:B------:R-:W-:Y:S02]  /*16b0*/  ULDC.64 UR4, c[0x0][0x418] ;  /* 0x0001060000047ab9 */ /* 0x000fe40000000a00 */
[----:B--2---:R2:W5:Y:S01]  /*16c0*/  @P3 LDG.E R24, desc[UR42][R4.64] ;  /* 0x0000002a04183981 */ /* 0x004562000c1e1900 */
[----:B-1----:R-:W-:-:S05]  /*16d0*/  @P0 IMAD.WIDE R6, R79, 0x4, R6 ;  /* 0x000000044f060825 */ /* 0x002fca00078e0206 */
[----:B------:R2:W5:Y:S01]  /*16e0*/  @P0 LDG.E R10, desc[UR42][R6.64] ;  /* 0x0000002a060a0981 */ /* 0x000562000c1e1900 */
[----:B0-----:R-:W-:-:S05]  /*16f0*/  @P1 IMAD.WIDE R8, R79, 0x4, R8 ;  /* 0x000000044f081825 */ /* 0x001fca00078e0208 */
[----:B------:R2:W5:Y:S01]  /*1700*/  @P1 LDG.E R22, desc[UR42][R8.64] ;  /* 0x0000002a08161981 */ /* 0x000562000c1e1900 */
[----:B------:R-:W-:Y:S01]  /*1710*/  UISETP.NE.U32.AND UP0, UPT, UR4, URZ, UPT ;  /* 0x0000003f0400728c */ /* 0x000fe2000bf05070 */
[C---:B------:R-:W-:Y:S02]  /*1720*/  LOP3.LUT R3, R78.reuse, 0xff000000, RZ, 0xc0, !PT ;  /* 0xff0000004e037812 */ /* 0x040fe400078ec0ff */
[----:B------:R-:W-:Y:S01]  /*1730*/  ULDC UR4, c[0x0][0x424] ;  /* 0x0001090000047ab9 */ /* 0x000fe20000000800 */
[----:B------:R-:W-:Y:S01]  /*1740*/  UISETP.NE.AND.EX UP0, UPT, UR5, URZ, UPT, UP0 ;  /* 0x0000003f0500728c */ /* 0x000fe2000bf05300 */
[----:B------:R-:W-:Y:S02]  /*1750*/  ISETP.NE.U32.AND P2, PT, RZ, UR6, PT ;  /* 0x00000006ff007c0c */ /* 0x000fe4000bf45070 */
[----:B------:R-:W-:Y:S01]  /*1760*/  ULDC UR5, c[0x0][0x2f0] ;  /* 0x0000bc0000057ab9 */ /* 0x000fe20000000800 */
[----:B------:R-:W-:Y:S01]  /*1770*/  USEL UR4, UR4, 0x1, UP0 ;  /* 0x0000000104047887 */ /* 0x000fe20008000000 */
[----:B------:R-:W-:-:S02]  /*1780*/  LOP3.LUT R0, R78, 0xff0000, RZ, 0xc0, !PT ;  /* 0x00ff00004e007812 */ /* 0x000fc400078ec0ff */
[----:B------:R-:W-:Y:S01]  /*1790*/  SHF.R.U32.HI R3, RZ, 0x8, R3 ;  /* 0x00000008ff037819 */ /* 0x000fe20000011603 */
[----:B------:R-:W-:Y:S01]  /*17a0*/  UIMAD UR4, UR4, UR5, URZ ;  /* 0x00000005040472a4 */ /* 0x000fe2000f8e023f */
[----:B------:R-:W-:Y:S02]  /*17b0*/  ISETP.NE.AND.EX P2, PT, RZ, UR7, PT, P2 ;  /* 0x00000007ff007c0c */ /* 0x000fe4000bf45320 */
[----:B------:R-:W-:Y:S01]  /*17c0*/  ULDC UR5, c[0x0][0x348] ;  /* 0x0000d20000057ab9 */ /* 0x000fe20000000800 */
[----:B------:R-:W-:Y:S01]  /*17d0*/  LEA.HI R205, R0, R3, RZ, 0x10 ;  /* 0x0000000300cd7211 */ /* 0x000fe200078f80ff */
[----:B------:R-:W-:Y:S01]  /*17e0*/  IMAD.MOV.U32 R208, RZ, RZ, R79 ;  /* 0x000000ffffd07224 */ /* 0x000fe200078e004f */
[----:B------:R-:W-:Y:S01]  /*17f0*/  LOP3.LUT R204, R78, 0xffff, RZ, 0xc0, !PT ;  /* 0x0000ffff4ecc7812 */ /* 0x000fe200078ec0ff */
[----:B--2---:R-:W-:Y:S07]  /*1800*/  @P1 BRA `(.L_x_5651) ;  /* 0x0000000000241947 */ /* 0x004fee0003800000 */
        /* <DEDUP_REMOVED lines=9> */
.L_x_5651:
[----:B------:R-:W-:Y:S02]  /*18a0*/  IMAD.U32 R40, RZ, RZ, UR5 ;  /* 0x00000005ff287e24 */ /* 0x000fe4000f8e00ff */
[----:B------:R-:W-:Y:S01]  /*18b0*/  IMAD.U32 R25, RZ, RZ, UR4 ;  /* 0x00000004ff197e24 */ /* 0x000fe2000f8e00ff */
[----:B------:R-:W-:Y:S06]  /*18c0*/  @!P2 BRA `(.L_x_5652) ;  /* 0x000000000010a947 */ /* 0x000fec0003800000 */
[----:B------:R-:W0:Y:S02]  /*18d0*/  LDC.64 R4, c[0x0][0xa20] ;  /* 0x00028800ff047b82 */ /* 0x000e240000000a00 */
[----:B0-----:R-:W-:-:S05]  /*18e0*/  IMAD.WIDE R4, R79, 0x4, R4 ;  /* 0x000000044f047825 */ /* 0x001fca00078e0204 */
[----:B------:R0:W5:Y:S01]  /*18f0*/  LDG.E R25, desc[UR42][R4.64] ;  /* 0x0000002a04197981 */ /* 0x000162000c1e1900 */
[----:B------:R-:W-:Y:S05]  /*1900*/  BRA `(.L_x_5653) ;  /* 0x0000000000107947 */ /* 0x000fea0003800000 */
.L_x_5652:
[----:B------:R-:W-:Y:S05]  /*1910*/  @!P3 BRA `(.L_x_5653) ;  /* 0x00000000000cb947 */ /* 0x000fea0003800000 */
[----:B------:R-:W2:Y:S04]  /*1920*/  LDG.E R0, desc[UR42][R4.64] ;  /* 0x0000002a04007981 */ /* 0x000ea8000c1e1900 */
[----:B------:R-:W2:Y:S02]  /*1930*/  LDG.E R25, desc[UR42][R4.64+0x4] ;  /* 0x0000042a04197981 */ /* 0x000ea4000c1e1900 */
[----:B--2---:R-:W-:-:S07]  /*1940*/  IMAD.IADD R25, R25, 0x1, -R0 ;  /* 0x0000000119197824 */ /* 0x004fce00078e0a00 */
.L_x_5653:
        /* <DEDUP_REMOVED lines=25> */
[----:B--2---:R-:W-:-:S03]  /*1ae0*/  @P1 IMAD.HI.U32 R3, R0, R11, RZ ;  /* 0x0000000b00031227 */ /* 0x004fc600078e00ff */
[C---:B------:R-:W-:Y:S01]  /*1af0*/  IADD3 R7, R23.reuse, 0x1, -R22 ;  /* 0x0000000117077810 */ /* 0x040fe20007ffe816 */
[----:B------:R-:W-:Y:S01]  /*1b00*/  IMAD.MOV.U32 R6, RZ, RZ, R0 ;  /* 0x000000ffff067224 */ /* 0x000fe200078e0000 */
[----:B----4-:R-:W-:Y:S01]  /*1b10*/  @P1 SHF.R.U32.HI R6, RZ, R12, R3 ;  /* 0x0000000cff061219 */ /* 0x010fe20000011603 */
[----:B------:R-:W-:-:S04]  /*1b20*/  VIADD R0, R23, 0x3f ;  /* 0x0000003f17007836 */ /* 0x000fc80000000000 */
[----:B-1----:R-:W-:Y:S01]  /*1b30*/  IMAD.IADD R9, R7, 0x1, R6 ;  /* 0x0000000107097824 */ /* 0x002fe200078e0206 */
[----:B------:R-:W-:-:S03]  /*1b40*/  SHF.R.S32.HI R3, RZ, 0x1f, R0 ;  /* 0x0000001fff037819 */ /* 0x000fc60000011400 */
[----:B------:R-:W-:Y:S01]  /*1b50*/  IMAD.IADD R4, R9, 0x1, R4 ;  /* 0x0000000109047824 */ /* 0x000fe200078e0204 */
[----:B------:R-:W-:-:S04]  /*1b60*/  LEA.HI R3, R3, R0, RZ, 0x6 ;  /* 0x0000000003037211 */ /* 0x000fc800078f30ff */
[----:B------:R-:W-:Y:S01]  /*1b70*/  SHF.R.S32.HI R43, RZ, 0x6, R3 ;  /* 0x00000006ff2b7819 */ /* 0x000fe20000011403 */
        /* <DEDUP_REMOVED lines=12> */
.L_x_5656:
[----:B------:R-:W-:-:S13]  /*1c40*/  ISETP.NE.AND P0, PT, R5, 0x1, PT ;  /* 0x000000010500780c */ /* 0x000fda0003f05270 */
[----:B------:R-:W0:Y:S02]  /*1c50*/  @P0 LDC.64 R6, c[0x0][0x9e8] ;  /* 0x00027a00ff060b82 */ /* 0x000e240000000a00 */
[----:B0-----:R-:W-:-:S05]  /*1c60*/  @P0 IMAD.HI.U32 R6, R0, R6, RZ ;  /* 0x0000000600060227 */ /* 0x001fca00078e00ff */
[----:B------:R-:W-:-:S07]  /*1c70*/  @P0 SHF.R.U32.HI R0, RZ, R7, R6 ;  /* 0x00000007ff000219 */ /* 0x000fce0000011606 */
.L_x_5657:
[----:B------:R-:W-:Y:S05]  /*1c80*/  BSYNC B0 ;  /* 0x0000000000007941 */ /* 0x000fea0003800000 */
.L_x_5655:
[----:B------:R-:W-:-:S05]  /*1c90*/  IMAD R3, R0, R5, R5 ;  /* 0x0000000500037224 */ /* 0x000fca00078e0205 */
[----:B------:R-:W-:-:S07]  /*1ca0*/  VIMNMX R4, R4, R3, PT ;  /* 0x0000000304047248 */ /* 0x000fce0003fe0100 */
.L_x_5654:
[----:B------:R-:W0:Y:S01]  /*1cb0*/  @P1 LDC R7, c[0x0][0x44c] ;  /* 0x00011300ff071b82 */ /* 0x000e220000000800 */
[----:B------:R-:W-:Y:S01]  /*1cc0*/  VIADD R4, R4, 0x3f ;  /* 0x0000003f04047836 */ /* 0x000fe20000000000 */
[----:B------:R-:W-:Y:S01]  /*1cd0*/  ULDC UR4, c[0x0][0x9dc] ;  /* 0x0002770000047ab9 */ /* 0x000fe20000000800 */
[----:B------:R-:W-:-:S03]  /*1ce0*/  IMAD.MOV.U32 R6, RZ, RZ, R192 ;  /* 0x000000ffff067224 */ /* 0x000fc600078e00c0 */
[----:B------:R-:W-:Y:S02]  /*1cf0*/  SHF.R.S32.HI R3, RZ, 0x1f, R4 ;  /* 0x0000001fff037819 */ /* 0x000fe40000011404 */
[----:B------:R-:W1:Y:S02]  /*1d00*/  @P1 LDC R9, c[0x0][0x450] ;  /* 0x00011400ff091b82 */ /* 0x000e640000000800 */
[----:B------:R-:W-:Y:S01]  /*1d10*/  LEA.HI R3, R3, R4, RZ, 0x6 ;  /* 0x0000000403037211 */ /* 0x000fe200078f30ff */
[----:B0-----:R-:W-:-:S05]  /*1d20*/  @P1 IMAD.HI.U32 R0, R192, R7, RZ ;  /* 0x00000007c0001227 */ /* 0x001fca00078e00ff */
[----:B-1----:R-:W-:Y:S02]  /*1d30*/  @P1 SHF.R.U32.HI R6, RZ, R9, R0 ;  /* 0x00000009ff061219 */ /* 0x002fe40000011600 */
[----:B------:R-:W-:Y:S02]  /*1d40*/  SHF.R.S32.HI R0, RZ, 0x6, R3 ;  /* 0x00000006ff007819 */ /* 0x000fe40000011403 */
[----:B------:R-:W-:Y:S02]  /*1d50*/  IADD3 R3, R6, R23, -R22 ;  /* 0x0000001706037210 */ /* 0x000fe40007ffe816 */
[----:B------:R-:W-:-:S03]  /*1d60*/  VIMNMX R8, R43, R0, PT ;  /* 0x000000002b087248 */ /* 0x000fc60003fe0100 */
        /* <DEDUP_REMOVED lines=12> */
.L_x_5660:
[----:B------:R-:W-:-:S13]  /*1e30*/  ISETP.NE.AND P0, PT, R5, 0x1, PT ;  /* 0x000000010500780c */ /* 0x000fda0003f05270 */
[----:B------:R-:W0:Y:S02]  /*1e40*/  @P0 LDC.64 R6, c[0x0][0x9e8] ;  /* 0x00027a00ff060b82 */ /* 0x000e240000000a00 */
[----:B0-----:R-:W-:-:S05]  /*1e50*/  @P0 IMAD.HI.U32 R4, R3, R6, RZ ;  /* 0x0000000603040227 */ /* 0x001fca00078e00ff */
[----:B------:R-:W-:-:S07]  /*1e60*/  @P0 SHF.R.U32.HI R3, RZ, R7, R4 ;  /* 0x00000007ff030219 */ /* 0x000fce0000011604 */
.L_x_5661:
[----:B------:R-:W-:Y:S05]  /*1e70*/  BSYNC B0 ;  /* 0x0000000000007941 */ /* 0x000fea0003800000 */
.L_x_5659:
[----:B------:R-:W-:-:S05]  /*1e80*/  IMAD R3, R3, R5, RZ ;  /* 0x0000000503037224 */ /* 0x000fca00078e02ff */
[----:B------:R-:W-:-:S07]  /*1e90*/  VIMNMX R0, R0, R3, !PT ;  /* 0x0000000300007248 */ /* 0x000fce0007fe0100 */
.L_x_5658:
[----:B------:R-:W-:Y:S01]  /*1ea0*/  SHF.R.S32.HI R3, RZ, 0x1f, R0 ;  /* 0x0000001fff037819 */ /* 0x000fe20000011400 */
[----:B------:R-:W-:Y:S01]  /*1eb0*/  BSSY B0, `(.L_x_5662) ;  /* 0x0000028000007945 */ /* 0x000fe20003800000 */
[----:B------:R-:W-:Y:S02]  /*1ec0*/  LOP3.LUT R218, R205, 0xff, RZ, 0xc0, !PT ;  /* 0x000000ffcdda7812 */ /* 0x000fe400078ec0ff */
[----:B------:R-:W-:Y:S02]  /*1ed0*/  LEA.HI R3, R3, R0, RZ, 0x6 ;  /* 0x0000000003037211 */ /* 0x000fe400078f30ff */
[----:B------:R-:W-:Y:S02]  /*1ee0*/  SHF.R.U32.HI R205, RZ, 0x10, R205 ;  /* 0x00000010ffcd7819 */ /* 0x000fe400000116cd */
[----:B------:R-:W-:-:S04]  /*1ef0*/  SHF.R.S32.HI R3, RZ, 0x6, R3 ;  /* 0x00000006ff037819 */ /* 0x000fc80000011403 */
[----:B------:R-:W-:Y:S01]  /*1f00*/  VIMNMX R9, RZ, R3, !PT ;  /* 0x00000003ff097248 */ /* 0x000fe20007fe0100 */
[----:B------:R-:W-:-:S03]  /*1f10*/  IMAD.MOV.U32 R3, RZ, RZ, RZ ;  /* 0x000000ffff037224 */ /* 0x000fc600078e00ff */
        /* <DEDUP_REMOVED lines=33> */
.L_x_5663:
[----:B------:R-:W-:Y:S05]  /*2130*/  BSYNC B0 ;  /* 0x0000000000007941 */ /* 0x000fea0003800000 */
.L_x_5662:
[----:B------:R-:W-:-:S05]  /*2140*/  IMAD R0, R218, R3, R9 ;  /* 0x00000003da007224 */ /* 0x000fca00078e0209 */
        /* <DEDUP_REMOVED lines=35> */
.L_x_5666:
[----:B------:R-:W-:Y:S05]  /*2380*/  BSYNC B6 ;  /* 0x0000000000067941 */ /* 0x000fea0003800000 */
.L_x_5665:
        /* <DEDUP_REMOVED lines=20> */
.L_x_5668:
[----:B------:R-:W-:Y:S05]  /*24d0*/  BSYNC B6 ;  /* 0x0000000000067941 */ /* 0x000fea0003800000 */
.L_x_5667:
[----:B------:R-:W-:Y:S01]  /*24e0*/  ULDC.64 UR4, c[0x0][0x9f8] ;  /* 0x00027e0000047ab9 */ /* 0x000fe20000000a00 */
[----:B------:R-:W0:Y:S01]  /*24f0*/  LDC.64 R60, c[0x0][0x300] ;  /* 0x0000c000ff3c7b82 */ /* 0x000e220000000a00 */
[----:B------:R-:W-:Y:S01]  /*2500*/  ISETP.NE.U32.AND P0, PT, RZ, UR4, PT ;  /* 0x00000004ff007c0c */ /* 0x000fe2000bf05070 */
[----:B------:R-:W-:Y:S01]  /*2510*/  IMAD.IADD R39, R24, 0x1, R25 ;  /* 0x0000000118277824 */ /* 0x000fe200078e0219 */
[----:B------:R-:W-:Y:S02]  /*2520*/  ULDC.64 UR6, c[0x0][0xa08] ;  /* 0x0002820000067ab9 */ /* 0x000fe40000000a00 */
[----:B------:R-:W-:Y:S01]  /*2530*/  ISETP.NE.AND.EX P0, PT, RZ, UR5, PT, P0 ;  /* 0x00000005ff007c0c */ /* 0x000fe2000bf05300 */
[----:B------:R-:W-:Y:S02]  /*2540*/  ULDC.64 UR4, c[0x0][0x308] ;  /* 0x0000c20000047ab9 */ /* 0x000fe40000000a00 */
[----:B------:R-:W1:Y:S01]  /*2550*/  LDC.64 R58, c[0x0][0x3f8] ;  /* 0x0000fe00ff3a7b82 */ /* 0x000e620000000a00 */
[----:B------:R-:W-:-:S07]  /*2560*/  SHF.R.S32.HI R17, RZ, 0x1f, R16 ;  /* 0x0000001fff117819 */ /* 0x000fce0000011410 */
[----:B------:R-:W2:Y:S08]  /*2570*/  LDC R51, c[0x0][0x3f4] ;  /* 0x0000fd00ff337b82 */ /* 0x000eb00000000800 */
[----:B------:R-:W3:Y:S02]  /*2580*/  @P0 LDC.64 R4, c[0x0][0x9f8] ;  /* 0x00027e00ff040b82 */ /* 0x000ee40000000a00 */
[----:B---3--:R-:W-:-:S05]  /*2590*/  @P0 IMAD.WIDE R4, R79, 0x4, R4 ;  /* 0x000000044f040825 */ /* 0x008fca00078e0204 */
        /* <DEDUP_REMOVED lines=9> */
[----:B------:R-:W-:Y:S01]  /*2630*/  SHF.R.S32.HI R189, RZ, 0x1f, R188 ;  /* 0x0000001fffbd7819 */ /* 0x000fe200000114bc */
[----:B------:R-:W-:Y:S01]  /*2640*/  IMAD R3, R39, R61, R0 ;  /* 0x0000003d27037224 */ /* 0x000fe200078e0200 */
[----:B---3--:R-:W3:Y:S01]  /*2650*/  LDC.64 R4, c[0x0][0x408] ;  /* 0x00010200ff047b82 */ /* 0x008ee20000000a00 */
[----:B------:R-:W-:Y:S01]  /*2660*/  IMAD R8, R72, R60, RZ ;  /* 0x0000003c48087224 */ /* 0x000fe200078e02ff */
[----:B--2---:R-:W-:Y:S01]  /*2670*/  ISETP.GE.AND P1, PT, R16, R51, PT ;  /* 0x000000331000720c */ /* 0x004fe20003f26270 */
[----:B------:R-:W-:Y:S01]  /*2680*/  IMAD.IADD R7, R7, 0x1, R3 ;  /* 0x0000000107077824 */ /* 0x000fe200078e0203 */
[----:B------:R-:W-:Y:S01]  /*2690*/  LOP3.LUT R57, R57, 0x1c0, RZ, 0xc0, !PT ;  /* 0x000001c039397812 */ /* 0x000fe200078ec0ff */
[----:B-1----:R-:W-:Y:S01]  /*26a0*/  IMAD R3, R72, R58, RZ ;  /* 0x0000003a48037224 */ /* 0x002fe200078e02ff */
[----:B------:R-:W-:Y:S01]  /*26b0*/  P2R R73, PR, RZ, 0x2 ;  /* 0x00000002ff497803 */ /* 0x000fe20000000000 */
[----:B------:R-:W-:Y:S01]  /*26c0*/  IMAD.WIDE.U32 R20, R204, UR4, R6 ;  /* 0x00000004cc147c25 */ /* 0x000fe2000f8e0006 */
[----:B------:R-:W-:-:S03]  /*26d0*/  SHF.R.U32.HI R53, RZ, 0x3, R57 ;  /* 0x00000003ff357819 */ /* 0x000fc60000011639 */
[----:B------:R-:W-:Y:S01]  /*26e0*/  IMAD R21, R204, UR5, R21 ;  /* 0x00000005cc157c24 */ /* 0x000fe2000f8e0215 */
[----:B------:R-:W-:Y:S01]  /*26f0*/  ULDC.64 UR4, c[0x0][0x330] ;  /* 0x0000cc0000047ab9 */ /* 0x000fe20000000a00 */
[----:B------:R-:W-:Y:S01]  /*2700*/  IMAD R8, R186, R61, R8 ;  /* 0x0000003dba087224 */ /* 0x000fe200078e0208 */
[----:B------:R-:W-:Y:S01]  /*2710*/  SHF.L.U64.HI R61, R60, 0x6, R61 ;  /* 0x000000063c3d7819 */ /* 0x000fe2000001023d */
[----:B------:R-:W-:-:S04]  /*2720*/  IMAD.WIDE.U32 R28, R204, UR4, R16 ;  /* 0x00000004cc1c7c25 */ /* 0x000fc8000f8e0010 */
[----:B------:R-:W-:Y:S01]  /*2730*/  IMAD R29, R204, UR5, R29 ;  /* 0x00000005cc1d7c24 */ /* 0x000fe2000f8e021d */
[----:B------:R-:W-:Y:S01]  /*2740*/  ULDC.64 UR4, c[0x0][0x310] ;  /* 0x0000c40000047ab9 */ /* 0x000fe20000000a00 */
[C---:B------:R-:W-:Y:S01]  /*2750*/  IMAD R11, R186.reuse, R59, R3 ;  /* 0x0000003bba0b7224 */ /* 0x040fe200078e0203 */
[----:B------:R-:W-:Y:S01]  /*2760*/  SEL R3, R51, RZ, P1 ;  /* 0x000000ff33037207 */ /* 0x000fe20000800000 */
[----:B------:R-:W-:Y:S01]  /*2770*/  IMAD.WIDE.U32 R30, R186, R58, R188 ;  /* 0x0000003aba1e7225 */ /* 0x000fe200078e00bc */
[----:B---3--:R-:W-:Y:S02]  /*2780*/  SHF.L.U64.HI R56, R4, 0x6, R5 ;  /* 0x0000000604387819 */ /* 0x008fe40000010205 */
[----:B0-----:R-:W-:Y:S01]  /*2790*/  LEA.HI R52, R52, 0x8, RZ, 0x19 ;  /* 0x0000000834347811 */ /* 0x001fe200078fc8ff */
[----:B------:R-:W-:-:S04]  /*27a0*/  IMAD.WIDE.U32 R34, R186, R4, R188 ;  /* 0x00000004ba227225 */ /* 0x000fc800078e00bc */
[----:B------:R-:W-:-:S04]  /*27b0*/  IMAD.WIDE.U32 R36, R186, R4, R16 ;  /* 0x00000004ba247225 */ /* 0x000fc800078e0010 */
[----:B------:R-:W-:Y:S02]  /*27c0*/  IMAD.IADD R3, R16, 0x1, R3 ;  /* 0x0000000110037824 */ /* 0x000fe400078e0203 */
[----:B------:R-:W-:-:S03]  /*27d0*/  IMAD.WIDE.U32 R32, R186, R58, R16 ;  /* 0x0000003aba207225 */ /* 0x000fc600078e0010 */
[----:B------:R-:W-:Y:S01]  /*27e0*/  SHF.R.S32.HI R62, RZ, 0x1f, R3 ;  /* 0x0000001fff3e7819 */ /* 0x000fe20000011403 */
[----:B------:R-:W-:Y:S02]  /*27f0*/  IMAD.IADD R31, R31, 0x1, R11 ;  /* 0x000000011f1f7824 */ /* 0x000fe400078e020b */
[----:B------:R-:W-:Y:S01]  /*2800*/  IMAD.IADD R33, R11, 0x1, R33 ;  /* 0x000000010b217824 */ /* 0x000fe200078e0221 */
[----:B------:R-:W-:Y:S01]  /*2810*/  LEA.HI R62, R62, R3, RZ, 0x3 ;  /* 0x000000033e3e7211 */ /* 0x000fe200078f18ff */
[----:B-----5:R-:W-:-:S03]  /*2820*/  IMAD.WIDE.U32 R30, R76, R58, R30 ;  /* 0x0000003a4c1e7225 */ /* 0x020fc600078e001e */
[----:B------:R-:W-:Y:S01]  /*2830*/  LOP3.LUT R47, R62, 0xfffffff8, RZ, 0xc0, !PT ;  /* 0xfffffff83e2f7812 */ /* 0x000fe200078ec0ff */
[----:B------:R-:W-:-:S03]  /*2840*/  IMAD.WIDE.U32 R32, R76, R58, R32 ;  /* 0x0000003a4c207225 */ /* 0x000fc600078e0020 */
[----:B------:R-:W-:Y:S01]  /*2850*/  SHF.R.S32.HI R44, RZ, 0x1f, R47 ;  /* 0x0000001fff2c7819 */ /* 0x000fe2000001142f */
[----:B------:R-:W-:Y:S02]  /*2860*/  VIADD R54, R16, 0x20 ;  /* 0x0000002010367836 */ /* 0x000fe40000000000 */
[----:B------:R-:W-:Y:S02]  /*2870*/  IMAD.SHL.U32 R55, R4, 0x40, RZ ;  /* 0x0000004004377824 */ /* 0x000fe400078e00ff */
[----:B------:R-:W-:Y:S01]  /*2880*/  IMAD.SHL.U32 R51, R51, 0x2, RZ ;  /* 0x0000000233337824 */ /* 0x000fe200078e00ff */
[----:B----4-:R-:W-:Y:S02]  /*2890*/  SHF.R.S32.HI R0, RZ, 0x1f, R79 ;  /* 0x0000001fff007819 */ /* 0x010fe4000001144f */
[----:B------:R-:W-:Y:S02]  /*28a0*/  SEL R79, R79, RZ, !P0 ;  /* 0x000000ff4f4f7207 */ /* 0x000fe40004000000 */
[----:B------:R-:W-:-:S03]  /*28b0*/  SEL R0, R0, RZ, !P0 ;  /* 0x000000ff00007207 */ /* 0x000fc60004000000 */
[----:B------:R-:W-:-:S04]  /*28c0*/  IMAD.WIDE.U32 R20, R79, UR4, R20 ;  /* 0x000000044f147c25 */ /* 0x000fc8000f8e0014 */
[----:B------:R-:W-:-:S04]  /*28d0*/  IMAD R6, R0, UR4, RZ ;  /* 0x0000000400067c24 */ /* 0x000fc8000f8e02ff */
[----:B------:R-:W-:Y:S01]  /*28e0*/  IMAD R65, R79, UR5, R6 ;  /* 0x000000054f417c24 */ /* 0x000fe2000f8e0206 */
[----:B------:R-:W-:Y:S01]  /*28f0*/  ULDC.64 UR4, c[0x0][0x338] ;  /* 0x0000ce0000047ab9 */ /* 0x000fe20000000a00 */
[----:B------:R-:W-:-:S04]  /*2900*/  IMAD.WIDE.U32 R6, R186, R60, R16 ;  /* 0x0000003cba067225 */ /* 0x000fc800078e0010 */
[----:B------:R-:W-:Y:S01]  /*2910*/  IMAD R0, R0, UR4, RZ ;  /* 0x0000000400007c24 */ /* 0x000fe2000f8e02ff */
[----:B------:R-:W-:Y:S01]  /*2920*/  IADD3 R64, P0, R20, R6, RZ ;  /* 0x0000000614407210 */ /* 0x000fe20007f1e0ff */
[----:B------:R-:W-:Y:S02]  /*2930*/  IMAD.IADD R65, R21, 0x1, R65 ;  /* 0x0000000115417824 */ /* 0x000fe400078e0241 */
[----:B------:R-:W-:Y:S01]  /*2940*/  IMAD.WIDE.U32 R28, R79, UR4, R28 ;  /* 0x000000044f1c7c25 */ /* 0x000fe2000f8e001c */
[----:B------:R-:W-:Y:S02]  /*2950*/  ULDC UR4, c[0x0][0x2f4] ;  /* 0x0000bd0000047ab9 */ /* 0x000fe40000000800 */
[----:B------:R-:W-:Y:S01]  /*2960*/  IADD3.X R63, R65, R7, R8, P0, !PT ;  /* 0x00000007413f7210 */ /* 0x000fe200007fe408 */
[----:B------:R-:W-:Y:S01]  /*2970*/  IMAD R79, R79, UR5, R0 ;  /* 0x000000054f4f7c24 */ /* 0x000fe2000f8e0200 */
[----:B------:R-:W-:Y:S01]  /*2980*/  IADD3 R38, P0, R186, R39, RZ ;  /* 0x00000027ba267210 */ /* 0x000fe20007f1e0ff */
[----:B------:R-:W-:Y:S01]  /*2990*/  IMAD R0, R72, R4, RZ ;  /* 0x0000000448007224 */ /* 0x000fe200078e02ff */
[----:B------:R-:W-:Y:S01]  /*29a0*/  ISETP.GE.AND P4, PT, R16, UR4, PT ;  /* 0x0000000410007c0c */ /* 0x000fe2000bf86270 */
[----:B------:R-:W-:Y:S01]  /*29b0*/  IMAD.SHL.U32 R60, R60, 0x40, RZ ;  /* 0x000000403c3c7824 */ /* 0x000fe200078e00ff */
[----:B------:R-:W-:Y:S01]  /*29c0*/  ISETP.GE.AND P3, PT, R54, UR4, PT ;  /* 0x0000000436007c0c */ /* 0x000fe2000bf66270 */
[----:B------:R-:W-:-:S02]  /*29d0*/  IMAD R7, R186, R5, R0 ;  /* 0x00000005ba077224 */ /* 0x000fc400078e0200 */
[----:B------:R-:W-:Y:S02]  /*29e0*/  IMAD.X R39, R9, 0x1, R72, P0 ;  /* 0x0000000109277824 */ /* 0x000fe400000e0648 */
[----:B------:R-:W-:Y:S02]  /*29f0*/  IMAD.IADD R35, R35, 0x1, R7 ;  /* 0x0000000123237824 */ /* 0x000fe400078e0207 */
[----:B------:R-:W-:Y:S01]  /*2a00*/  IMAD.IADD R37, R7, 0x1, R37 ;  /* 0x0000000107257824 */ /* 0x000fe200078e0225 */
[----:B------:R-:W-:Y:S01]  /*2a10*/  SHF.R.S32.HI R7, RZ, 0x1f, R76 ;  /* 0x0000001fff077819 */ /* 0x000fe2000001144c */
[----:B------:R-:W-:-:S04]  /*2a20*/  IMAD.WIDE.U32 R34, R76, R4, R34 ;  /* 0x000000044c227225 */ /* 0x000fc800078e0022 */
[C---:B------:R-:W-:Y:S02]  /*2a30*/  IMAD R0, R7.reuse, R58, RZ ;  /* 0x0000003a07007224 */ /* 0x040fe400078e02ff */
[-C--:B------:R-:W-:Y:S02]  /*2a40*/  IMAD R7, R7, R4.reuse, RZ ;  /* 0x0000000407077224 */ /* 0x080fe400078e02ff */
[C---:B------:R-:W-:Y:S01]  /*2a50*/  IMAD R3, R76.reuse, R59, R0 ;  /* 0x0000003b4c037224 */ /* 0x040fe200078e0200 */
[----:B------:R-:W-:Y:S01]  /*2a60*/  LOP3.LUT R0, R57, 0x18, R16, 0xf8, !PT ;  /* 0x0000001839007812 */ /* 0x000fe200078ef810 */
[----:B------:R-:W-:Y:S01]  /*2a70*/  IMAD R7, R76, R5, R7 ;  /* 0x000000054c077224 */ /* 0x000fe200078e0207 */
[----:B------:R-:W-:Y:S01]  /*2a80*/  SHF.L.U64.HI R59, R58, 0x6, R59 ;  /* 0x000000063a3b7819 */ /* 0x000fe2000001023b */
[----:B------:R-:W-:Y:S01]  /*2a90*/  IMAD.WIDE.U32 R36, R76, R4, R36 ;  /* 0x000000044c247225 */ /* 0x000fe200078e0024 */
[----:B------:R-:W-:-:S03]  /*2aa0*/  LOP3.LUT R0, R0, R53, RZ, 0x3c, !PT ;  /* 0x0000003500007212 */ /* 0x000fc600078e3cff */
[----:B------:R-:W-:Y:S02]  /*2ab0*/  IMAD.IADD R49, R31, 0x1, R3 ;  /* 0x000000011f317824 */ /* 0x000fe400078e0203 */
[----:B------:R-:W-:Y:S01]  /*2ac0*/  IMAD R50, R203, 0x200, R0 ;  /* 0x00000200cb327824 */ /* 0x000fe200078e0200 */
[----:B------:R-:W-:Y:S01]  /*2ad0*/  LOP3.LUT R0, R57, 0x38, R62, 0xf8, !PT ;  /* 0x0000003839007812 */ /* 0x000fe200078ef83e */
[----:B------:R-:W-:Y:S02]  /*2ae0*/  IMAD.IADD R48, R3, 0x1, R33 ;  /* 0x0000000103307824 */ /* 0x000fe400078e0221 */
[----:B------:R-:W-:Y:S01]  /*2af0*/  IMAD.SHL.U32 R58, R58, 0x40, RZ ;  /* 0x000000403a3a7824 */ /* 0x000fe200078e00ff */
[----:B------:R-:W-:Y:S01]  /*2b00*/  LOP3.LUT R0, R0, R53, RZ, 0x3c, !PT ;  /* 0x0000003500007212 */ /* 0x000fe200078e3cff */
[----:B------:R-:W-:Y:S02]  /*2b10*/  IMAD.IADD R46, R35, 0x1, R7 ;  /* 0x00000001232e7824 */ /* 0x000fe400078e0207 */
[----:B------:R-:W-:-:S02]  /*2b20*/  IMAD.IADD R45, R7, 0x1, R37 ;  /* 0x00000001072d7824 */ /* 0x000fc400078e0225 */
[----:B------:R-:W-:Y:S02]  /*2b30*/  IMAD R3, R203, 0x200, R0 ;  /* 0x00000200cb037824 */ /* 0x000fe400078e0200 */
[----:B------:R-:W-:-:S07]  /*2b40*/  IMAD.IADD R0, R29, 0x1, R79 ;  /* 0x000000011d007824 */ /* 0x000fce00078e024f */
.L_x_5698:
[----:B0-----:R-:W0:Y:S01]  /*2b50*/  LDC R69, c[0x0][0x3f4] ;  /* 0x0000fd00ff457b82 */ /* 0x001e220000000800 */
[----:B------:R-:W-:Y:S01]  /*2b60*/  VIADD R41, R41, 0xffffffff ;  /* 0xffffffff29297836 */ /* 0x000fe20000000000 */
[----:B------:R-:W-:Y:S05]  /*2b70*/  YIELD ;  /* 0x0000000000007946 */ /* 0x000fea0003800000 */
[----:B------:R-:W-:Y:S01]  /*2b80*/  SHF.R.S32.HI R68, RZ, 0x1f, R41 ;  /* 0x0000001fff447819 */ /* 0x000fe20000011429 */
[----:B----4-:R-:W1:Y:S01]  /*2b90*/  LDC.64 R66, c[0x0][0x2e8] ;  /* 0x0000ba00ff427b82 */ /* 0x010e620000000a00 */
[-C--:B------:R-:W-:Y:S01]  /*2ba0*/  IMAD R5, R61, R41.reuse, RZ ;  /* 0x000000293d057224 */ /* 0x080fe200078e02ff */
[----:B------:R-:W-:Y:S01]  /*2bb0*/  BSSY B0, `(.L_x_5669) ;  /* 0x0000192000007945 */ /* 0x000fe20003800000 */
[----:B---3--:R-:W-:Y:S01]  /*2bc0*/  IMAD.WIDE.U32 R14, R60, R41, RZ ;  /* 0x000000293c0e7225 */ /* 0x008fe200078e00ff */
[----:B------:R-:W-:-:S03]  /*2bd0*/  ISETP.GT.AND P2, PT, R41, R42, PT ;  /* 0x0000002a2900720c */ /* 0x000fc60003f44270 */
[----:B------:R-:W-:Y:S01]  /*2be0*/  IMAD R5, R68, R60, R5 ;  /* 0x0000003c44057224 */ /* 0x000fe200078e0205 */
[----:B------:R-:W-:Y:S01]  /*2bf0*/  IADD3 R4, P0, R64, R14, RZ ;  /* 0x0000000e40047210 */ /* 0x000fe20007f1e0ff */
[----:B--2---:R-:W-:Y:S02]  /*2c00*/  IMAD.SHL.U32 R27, R184, 0x1000, RZ ;  /* 0x00001000b81b7824 */ /* 0x004fe400078e00ff */
        /* <DEDUP_REMOVED lines=25> */
[----:B------:R-:W-:Y:S01]  /*2da0*/  ULDC.64 UR4, c[0x0][0x3e8] ;  /* 0x0000fa0000047ab9 */ /* 0x000fe20000000a00 */
[----:B------:R-:W-:Y:S01]  /*2db0*/  IMAD.MOV.U32 R6, RZ, RZ, R34 ;  /* 0x000000ffff067224 */ /* 0x000fe200078e0022 */
[----:B------:R-:W-:Y:S01]  /*2dc0*/  ULDC.64 UR6, c[0x0][0x400] ;  /* 0x0001000000067ab9 */ /* 0x000fe20000000a00 */
[----:B------:R-:W-:Y:S02]  /*2dd0*/  IMAD.MOV.U32 R7, RZ, RZ, R46 ;  /* 0x000000ffff077224 */ /* 0x000fe400078e002e */
[-C--:B------:R-:W-:Y:S02]  /*2de0*/  IMAD R5, R68, R55.reuse, R8 ;  /* 0x0000003744057224 */ /* 0x080fe400078e0208 */
[----:B------:R-:W-:Y:S01]  /*2df0*/  IMAD.WIDE.U32 R8, R41, R55, R6 ;  /* 0x0000003729087225 */ /* 0x000fe200078e0006 */
[----:B------:R-:W-:-:S03]  /*2e00*/  IADD3 R7, P0, R30, R4, RZ ;  /* 0x000000041e077210 */ /* 0x000fc60007f1e0ff */
[----:B------:R-:W-:Y:S01]  /*2e10*/  IMAD.IADD R5, R9, 0x1, R5 ;  /* 0x0000000109057824 */ /* 0x000fe200078e0205 */
[----:B------:R-:W-:Y:S01]  /*2e20*/  LEA R4, P5, R8, UR6, 0x1 ;  /* 0x0000000608047c11 */ /* 0x000fe2000f8a08ff */
[----:B------:R-:W-:Y:S01]  /*2e30*/  IMAD.X R10, R70, 0x1, R49, P0 ;  /* 0x00000001460a7824 */ /* 0x000fe200000e0631 */
[C---:B------:R-:W-:Y:S02]  /*2e40*/  LEA R6, P0, R7.reuse, UR4, 0x1 ;  /* 0x0000000407067c11 */ /* 0x040fe4000f8008ff */
[----:B------:R-:W-:Y:S02]  /*2e50*/  LEA.HI.X R5, R8, UR7, R5, 0x1, P5 ;  /* 0x0000000708057c11 */ /* 0x000fe4000a8f0c05 */
[----:B------:R-:W-:Y:S02]  /*2e60*/  CS2R R8, SRZ ;  /* 0x0000000000087805 */ /* 0x000fe4000001ff00 */
[----:B------:R-:W-:Y:S02]  /*2e70*/  LEA.HI.X R7, R7, UR5, R10, 0x1, P0 ;  /* 0x0000000507077c11 */ /* 0x000fe400080f0c0a */
[----:B------:R-:W-:-:S02]  /*2e80*/  CS2R R10, SRZ ;  /* 0x00000000000a7805 */ /* 0x000fc4000001ff00 */
[-C--:B------:R-:W-:Y:S02]  /*2e90*/  ISETP.GE.AND P5, PT, R188, R69.reuse, PT ;  /* 0x00000045bc00720c */ /* 0x080fe40003fa6270 */
[----:B------:R-:W-:-:S11]  /*2ea0*/  ISETP.GE.AND P0, PT, R200, R69, PT ;  /* 0x00000045c800720c */ /* 0x000fd60003f06270 */
[----:B------:R0:W5:Y:S04]  /*2eb0*/  @!P5 LDG.E.64 R14, desc[UR42][R6.64] ;  /* 0x0000002a060ed981 */ /* 0x000168000c1e1b00 */
[----:B------:R0:W5:Y:S04]  /*2ec0*/  @!P0 LDG.E.64 R8, desc[UR42][R6.64+0x20] ;  /* 0x0000202a06088981 */ /* 0x000168000c1e1b00 */
[----:B------:R0:W5:Y:S04]  /*2ed0*/  @!P5 LDG.E.64 R24, desc[UR42][R4.64] ;  /* 0x0000002a0418d981 */ /* 0x000168000c1e1b00 */
[----:B------:R0:W5:Y:S02]  /*2ee0*/  @!P0 LDG.E.64 R10, desc[UR42][R4.64+0x20] ;  /* 0x0000202a040a8981 */ /* 0x000164000c1e1b00 */
.L_x_5673:
[----:B------:R-:W-:Y:S05]  /*2ef0*/  BSYNC B1 ;  /* 0x0000000000017941 */ /* 0x000fea0003800000 */
.L_x_5672:
[----:B------:R-:W-:Y:S01]  /*2f00*/  UISETP.NE.AND UP0, UPT, UR37, 0x3, UPT ;  /* 0x000000032500788c */ /* 0x000fe2000bf05270 */
[----:B0----5:R-:W-:Y:S02]  /*2f10*/  IMAD.MOV.U32 R4, RZ, RZ, R8 ;  /* 0x000000ffff047224 */ /* 0x021fe400078e0008 */
[----:B------:R-:W-:Y:S02]  /*2f20*/  IMAD.MOV.U32 R5, RZ, RZ, R9 ;  /* 0x000000ffff057224 */ /* 0x000fe400078e0009 */
[----:B------:R-:W-:Y:S01]  /*2f30*/  IMAD.MOV.U32 R6, RZ, RZ, R14 ;  /* 0x000000ffff067224 */ /* 0x000fe200078e000e */
[----:B------:R-:W-:Y:S01]  /*2f40*/  PLOP3.LUT P0, PT, PT, PT, UP0, 0x80, 0x0 ;  /* 0x000000000000781c */ /* 0x000fe20003f0f008 */
[----:B------:R-:W-:Y:S01]  /*2f50*/  IMAD.MOV.U32 R7, RZ, RZ, R25 ;  /* 0x000000ffff077224 */ /* 0x000fe200078e0019 */
        /* <DEDUP_REMOVED lines=8> */
[----:B------:R-:W-:Y:S02]  /*2fe0*/  PRMT R83, R83, 0x5410, R4 ;  /* 0x0000541053537816 */ /* 0x000fe40000000004 */
[----:B------:R-:W-:Y:S01]  /*2ff0*/  PRMT R68, R7, 0x5410, R6 ;  /* 0x0000541007447816 */ /* 0x000fe20000000006 */
[----:B------:R-:W-:Y:S06]  /*3000*/  @!P0 BRA `(.L_x_5674) ;  /* 0x0000000000048947 */ /* 0x000fec0003800000 */
[----:B------:R-:W-:Y:S01]  /*3010*/  BPT.TRAP 0x1 ;  /* 0x000000040000795c */ /* 0x000fe20000300000 */
.L_x_5674:
[----:B------:R-:W-:Y:S01]  /*3020*/  IMAD R74, R184, 0x8, R2 ;  /* 0x00000008b84a7824 */ /* 0x000fe200078e0202 */
[----:B------:R-:W-:Y:S01]  /*3030*/  SHF.L.U32 R75, R187, 0x1f, RZ ;  /* 0x0000001fbb4b7819 */ /* 0x000fe200000006ff */
[----:B------:R-:W-:Y:S03]  /*3040*/  BSSY B1, `(.L_x_5675) ;  /* 0x0000003000017945 */ /* 0x000fe60003800000 */
[----:B------:R-:W0:Y:S02]  /*3050*/  SYNCS.PHASECHK.TRANS64.TRYWAIT P5, [R74+URZ+0x28c90], R75 ;  /* 0x028c904b4a0075a7 */ /* 0x000e2400080a017f */
[----:B0-----:R-:W-:Y:S05]  /*3060*/  @!P5 BRA `(.L_x_5676) ;  /* 0x0000020c003cd947 */ /* 0x001fea0003800000 */
.L_x_6073:
[----:B------:R-:W-:Y:S05]  /*3070*/  BSYNC B1 ;  /* 0x0000000000017941 */ /* 0x000fea0003800000 */
.L_x_5675:
        /* <DEDUP_REMOVED lines=27> */
[----:B------:R-:W-:-:S02]  /*3230*/  IMAD.U32 R6, R5, 0x10000, RZ ;  /* 0x0001000005067824 */ /* 0x000fc400078e00ff */
[----:B------:R-:W-:Y:S01]  /*3240*/  FMUL.FTZ R80, R7, R66 ;  /* 0x0000004207507220 */ /* 0x000fe20000410000 */
[----:B------:R-:W-:Y:S01]  /*3250*/  LOP3.LUT R77, R77, 0xffff0000, RZ, 0xc0, !PT ;  /* 0xffff00004d4d7812 */ /* 0x000fe200078ec0ff */
[C---:B------:R-:W-:Y:S01]  /*3260*/  FMUL.FTZ R7, R15.reuse, R78 ;  /* 0x0000004e0f077220 */ /* 0x040fe20000410000 */
[-C--:B------:R-:W-:Y:S01]  /*3270*/  FMUL.FTZ R15, R15, R68.reuse ;  /* 0x000000440f0f7220 */ /* 0x080fe20000410000 */
[----:B------:R-:W-:Y:S01]  /*3280*/  LOP3.LUT R67, R67, 0xffff0000, RZ, 0xc0, !PT ;  /* 0xffff000043437812 */ /* 0x000fe200078ec0ff */
[C---:B------:R-:W-:Y:S01]  /*3290*/  IMAD.U32 R5, R4.reuse, 0x10000, RZ ;  /* 0x0001000004057824 */ /* 0x040fe200078e00ff */
[----:B------:R-:W-:Y:S01]  /*32a0*/  LOP3.LUT R4, R4, 0xffff0000, RZ, 0xc0, !PT ;  /* 0xffff000004047812 */ /* 0x000fe200078ec0ff */
[----:B------:R-:W-:Y:S01]  /*32b0*/  FFMA.FTZ R80, R6, R71, R80 ;  /* 0x0000004706507223 */ /* 0x000fe20000010050 */
[C---:B------:R-:W-:Y:S01]  /*32c0*/  FFMA.FTZ R68, R14.reuse, R68, -R7 ;  /* 0x000000440e447223 */ /* 0x040fe20000010807 */
[----:B------:R-:W-:Y:S01]  /*32d0*/  FFMA.FTZ R15, R14, R78, R15 ;  /* 0x0000004e0e0f7223 */ /* 0x000fe2000001000f */
[C---:B------:R-:W-:Y:S01]  /*32e0*/  FMUL.FTZ R71, R25.reuse, R77 ;  /* 0x0000004d19477220 */ /* 0x040fe20000410000 */
[-C--:B------:R-:W-:Y:S01]  /*32f0*/  FMUL.FTZ R14, R25, R67.reuse ;  /* 0x00000043190e7220 */ /* 0x080fe20000410000 */
[----:B------:R-:W-:Y:S01]  /*3300*/  FFMA.FTZ R79, R6, R66, -R79 ;  /* 0x00000042064f7223 */ /* 0x000fe2000001084f */
        /* <DEDUP_REMOVED lines=12> */
.L_x_5681:
[----:B------:R-:W-:Y:S05]  /*33d0*/  BSYNC B2 ;  /* 0x0000000000027941 */ /* 0x000fea0003800000 */
.L_x_5680:
[----:B--2---:R1:W-:Y:S02]  /*33e0*/  STG.E.128 desc[UR42][R12.64], R4 ;  /* 0x000000040c007986 */ /* 0x0043e4000c101d2a */
.L_x_5679:
[----:B------:R-:W-:Y:S05]  /*33f0*/  BSYNC B1 ;  /* 0x0000000000017941 */ /* 0x000fea0003800000 */
.L_x_5678:
        /* <DEDUP_REMOVED lines=56> */
.L_x_5683:
[----:B------:R-:W-:Y:S05]  /*3780*/  BSYNC B1 ;  /* 0x0000000000017941 */ /* 0x000fea0003800000 */
.L_x_5682:
[----:B-1----:R1:W-:Y:S01]  /*3790*/  STG.E.128 desc[UR42][R12.64+0x40], R4 ;  /* 0x000040040c007986 */ /* 0x0023e2000c101d2a */
[----:B------:R-:W-:Y:S05]  /*37a0*/  BRA `(.L_x_5677) ;  /* 0x0000000c00487947 */ /* 0x000fea0003800000 */
.L_x_5671:
[----:B------:R-:W-:-:S05]  /*37b0*/  IMAD R5, R41, -0x40, R40 ;  /* 0xffffffc029057824 */ /* 0x000fca00078e0228 */
[----:B------:R-:W-:-:S04]  /*37c0*/  VIMNMX R5, R5, 0x40, PT ;  /* 0x0000004005057848 */ /* 0x000fc80003fe0100 */
[----:B------:R-:W-:-:S04]  /*37d0*/  ISETP.GE.AND P1, PT, R186, R5, PT ;  /* 0x00000005ba00720c */ /* 0x000fc80003f26270 */
[----:B------:R-:W-:-:S13]  /*37e0*/  ISETP.GE.OR P0, PT, R16, R69, P1 ;  /* 0x000000451000720c */ /* 0x000fda0000f06670 */
[----:B------:R-:W0:Y:S01]  /*37f0*/  @!P0 LDC.64 R8, c[0x0][0x3e8] ;  /* 0x0000fa00ff088b82 */ /* 0x000e220000000a00 */
[----:B------:R-:W-:Y:S01]  /*3800*/  @!P0 IADD3 R6, P5, R32, R4, RZ ;  /* 0x0000000420068210 */ /* 0x000fe20007fbe0ff */
[----:B------:R-:W-:Y:S02]  /*3810*/  @!P0 IMAD R4, R56, R41, RZ ;  /* 0x0000002938048224 */ /* 0x000fe400078e02ff */
[----:B------:R-:W-:Y:S02]  /*3820*/  @!P0 IMAD.MOV.U32 R5, RZ, RZ, R45 ;  /* 0x000000ffff058224 */ /* 0x000fe400078e002d */
[----:B------:R-:W-:Y:S02]  /*3830*/  @!P0 IMAD R25, R68, R55, R4 ;  /* 0x0000003744198224 */ /* 0x000fe400078e0204 */
[----:B------:R-:W1:Y:S01]  /*3840*/  @!P0 LDC.64 R12, c[0x0][0x400] ;  /* 0x00010000ff0c8b82 */ /* 0x000e620000000a00 */
[----:B------:R-:W-:Y:S02]  /*3850*/  @!P0 IMAD.MOV.U32 R4, RZ, RZ, R36 ;  /* 0x000000ffff048224 */ /* 0x000fe400078e0024 */
[----:B------:R-:W-:-:S02]  /*3860*/  @!P0 IMAD.X R7, R70, 0x1, R48, P5 ;  /* 0x0000000146078824 */ /* 0x000fc400028e0630 */
[----:B------:R-:W-:Y:S01]  /*3870*/  @!P0 IMAD.WIDE.U32 R10, R41, R55, R4 ;  /* 0x00000037290a8225 */ /* 0x000fe200078e0004 */
[----:B------:R-:W-:-:S03]  /*3880*/  CS2R R4, SRZ ;  /* 0x0000000000047805 */ /* 0x000fc6000001ff00 */
[----:B------:R-:W-:Y:S01]  /*3890*/  @!P0 IMAD.IADD R11, R25, 0x1, R11 ;  /* 0x00000001190b8824 */ /* 0x000fe200078e020b */
[----:B0-----:R-:W-:-:S04]  /*38a0*/  @!P0 LEA R8, P5, R6, R8, 0x1 ;  /* 0x0000000806088211 */ /* 0x001fc800078a08ff */
[----:B------:R-:W-:Y:S02]  /*38b0*/  @!P0 LEA.HI.X R9, R6, R9, R7, 0x1, P5 ;  /* 0x0000000906098211 */ /* 0x000fe400028f0c07 */
[----:B------:R-:W-:Y:S02]  /*38c0*/  CS2R R6, SRZ ;  /* 0x0000000000067805 */ /* 0x000fe4000001ff00 */
[----:B-1----:R-:W-:-:S04]  /*38d0*/  @!P0 LEA R12, P5, R10, R12, 0x1 ;  /* 0x0000000c0a0c8211 */ /* 0x002fc800078a08ff */
[----:B------:R0:W2:Y:S01]  /*38e0*/  @!P0 LDG.E.128 R4, desc[UR42][R8.64] ;  /* 0x0000002a08048981 */ /* 0x0000a2000c1e1d00 */
[----:B------:R-:W-:Y:S02]  /*38f0*/  @!P0 LEA.HI.X R13, R10, R13, R11, 0x1, P5 ;  /* 0x0000000d0a0d8211 */ /* 0x000fe400028f0c0b */
[----:B------:R-:W-:Y:S02]  /*3900*/  CS2R R10, SRZ ;  /* 0x00000000000a7805 */ /* 0x000fe4000001ff00 */
[----:B0-----:R-:W-:-:S06]  /*3910*/  CS2R R8, SRZ ;  /* 0x0000000000087805 */ /* 0x001fcc000001ff00 */
[----:B------:R-:W3:Y:S01]  /*3920*/  @!P0 LDG.E.128 R8, desc[UR42][R12.64] ;  /* 0x0000002a0c088981 */ /* 0x000ee2000c1e1d00 */
[----:B------:R-:W-:Y:S01]  /*3930*/  UISETP.NE.AND UP0, UPT, UR37, 0x3, UPT ;  /* 0x000000032500788c */ /* 0x000fe2000bf05270 */
[----:B------:R-:W-:-:S04]  /*3940*/  ISETP.GE.AND P0, PT, R16, R69, PT ;  /* 0x000000451000720c */ /* 0x000fc80003f06270 */
[----:B------:R-:W-:Y:S02]  /*3950*/  P2R R70, PR, RZ, 0x1 ;  /* 0x00000001ff467803 */ /* 0x000fe40000000000 */
[----:B------:R-:W-:Y:S01]  /*3960*/  PLOP3.LUT P0, PT, PT, PT, UP0, 0x80, 0x0 ;  /* 0x000000000000781c */ /* 0x000fe20003f0f008 */
[----:B--2---:R-:W-:Y:S02]  /*3970*/  IMAD.MOV.U32 R25, RZ, RZ, R4 ;  /* 0x000000ffff197224 */ /* 0x004fe400078e0004 */
[----:B------:R-:W-:Y:S02]  /*3980*/  IMAD.MOV.U32 R26, RZ, RZ, R5 ;  /* 0x000000ffff1a7224 */ /* 0x000fe400078e0005 */
[----:B------:R-:W-:Y:S02]  /*3990*/  IMAD.MOV.U32 R69, RZ, RZ, R7 ;  /* 0x000000ffff457224 */ /* 0x000fe400078e0007 */
[----:B------:R-:W-:Y:S01]  /*39a0*/  IMAD.MOV.U32 R68, RZ, RZ, R6 ;  /* 0x000000ffff447224 */ /* 0x000fe200078e0006 */
[----:B------:R-:W-:-:S02]  /*39b0*/  PRMT R88, R26, 0x5410, R25 ;  /* 0x000054101a587816 */ /* 0x000fc40000000019 */
[----:B------:R-:W-:Y:S02]  /*39c0*/  PRMT R90, R90, 0x5410, R69 ;  /* 0x000054105a5a7816 */ /* 0x000fe40000000045 */
[----:B------:R-:W-:Y:S01]  /*39d0*/  PRMT R92, R68, 0x7610, R92 ;  /* 0x00007610445c7816 */ /* 0x000fe2000000005c */
[----:B---3--:R-:W-:Y:S02]  /*39e0*/  IMAD.MOV.U32 R12, RZ, RZ, R8 ;  /* 0x000000ffff0c7224 */ /* 0x008fe400078e0008 */
[----:B------:R-:W-:Y:S02]  /*39f0*/  IMAD.MOV.U32 R13, RZ, RZ, R9 ;  /* 0x000000ffff0d7224 */ /* 0x000fe400078e0009 */
[----:B------:R-:W-:Y:S02]  /*3a00*/  IMAD.MOV.U32 R25, RZ, RZ, R10 ;  /* 0x000000ffff197224 */ /* 0x000fe400078e000a */
[----:B------:R-:W-:Y:S01]  /*3a10*/  IMAD.MOV.U32 R26, RZ, RZ, R11 ;  /* 0x000000ffff1a7224 */ /* 0x000fe200078e000b */
[----:B------:R-:W-:-:S02]  /*3a20*/  PRMT R82, R12, 0x5410, R13 ;  /* 0x000054100c527816 */ /* 0x000fc4000000000d */
[----:B------:R-:W-:Y:S02]  /*3a30*/  PRMT R90, R25, 0x7610, R90 ;  /* 0x00007610195a7816 */ /* 0x000fe4000000005a */
[----:B------:R-:W-:Y:S01]  /*3a40*/  PRMT R91, R26, 0x7610, R91 ;  /* 0x000076101a5b7816 */ /* 0x000fe2000000005b */
[----:B------:R-:W-:Y:S06]  /*3a50*/  @!P0 BRA `(.L_x_5684) ;  /* 0x0000000000048947 */ /* 0x000fec0003800000 */
[----:B------:R-:W-:Y:S01]  /*3a60*/  BPT.TRAP 0x1 ;  /* 0x000000040000795c */ /* 0x000fe20000300000 */
.L_x_5684:
[----:B------:R-:W-:Y:S01]  /*3a70*/  IMAD R74, R184, 0x8, R2 ;  /* 0x00000008b84a7824 */ /* 0x000fe200078e0202 */
[----:B------:R-:W-:Y:S01]  /*3a80*/  SHF.L.U32 R75, R187, 0x1f, RZ ;  /* 0x0000001fbb4b7819 */ /* 0x000fe200000006ff */
[----:B------:R-:W0:Y:S01]  /*3a90*/  LDC R77, c[0x0][0x2f4] ;  /* 0x0000bd00ff4d7b82 */ /* 0x000e220000000800 */
[----:B------:R-:W-:Y:S02]  /*3aa0*/  BSSY B1, `(.L_x_5685) ;  /* 0x0000003000017945 */ /* 0x000fe40003800000 */
[----:B------:R-:W1:Y:S02]  /*3ab0*/  SYNCS.PHASECHK.TRANS64.TRYWAIT P5, [R74+URZ+0x28c90], R75 ;  /* 0x028c904b4a0075a7 */ /* 0x000e6400080a017f */
[----:B-1----:R-:W-:Y:S05]  /*3ac0*/  @!P5 BRA `(.L_x_5686) ;  /* 0x0000020000b8d947 */ /* 0x002fea0003800000 */
.L_x_6074:
[----:B------:R-:W-:Y:S05]  /*3ad0*/  BSYNC B1 ;  /* 0x0000000000017941 */ /* 0x000fea0003800000 */
.L_x_5685:
        /* <DEDUP_REMOVED lines=22> */
[----:B------:R-:W-:Y:S02]  /*3c40*/  IMAD.SHL.U32 R79, R13, 0x8, RZ ;  /* 0x000000080d4f7824 */ /* 0x000fe400078e00ff */
[----:B------:R-:W-:-:S03]  /*3c50*/  IMAD.IADD R13, R3, 0x1, R27 ;  /* 0x00000001030d7824 */ /* 0x000fc600078e021b */
[----:B------:R-:W-:Y:S01]  /*3c60*/  LOP3.LUT R12, R57, 0x38, R79, 0xf8, !PT ;  /* 0x00000038390c7812 */ /* 0x000fe200078ef84f */
[----:B------:R-:W-:-:S03]  /*3c70*/  IMAD R13, R13, 0x2, R2 ;  /* 0x000000020d0d7824 */ /* 0x000fc600078e0202 */
[----:B------:R-:W-:-:S05]  /*3c80*/  LOP3.LUT R12, R12, R53, RZ, 0x3c, !PT ;  /* 0x000000350c0c7212 */ /* 0x000fca00078e3cff */
[----:B------:R-:W-:-:S04]  /*3c90*/  IMAD R12, R203, 0x200, R12 ;  /* 0x00000200cb0c7824 */ /* 0x000fc800078e020c */
[----:B------:R-:W-:Y:S02]  /*3ca0*/  IMAD.IADD R27, R27, 0x1, R12 ;  /* 0x000000011b1b7824 */ /* 0x000fe400078e020c */
[----:B------:R-:W0:Y:S02]  /*3cb0*/  LDS.128 R12, [R13+0x22400] ;  /* 0x022400000d0c7984 */ /* 0x000e240000000c00 */
[----:B------:R-:W-:-:S06]  /*3cc0*/  IMAD R27, R27, 0x2, R2 ;  /* 0x000000021b1b7824 */ /* 0x000fcc00078e0202 */
[----:B------:R-:W2:Y:S01]  /*3cd0*/  LDS.128 R24, [R27+0x22400] ;  /* 0x022400001b187984 */ /* 0x000ea20000000c00 */
[----:B------:R-:W-:Y:S05]  /*3ce0*/  @P6 BRA `(.L_x_5688) ;  /* 0x0000000400686947 */ /* 0x000fea0003800000 */
[----:B------:R-:W-:Y:S02]  /*3cf0*/  SHF.R.U32.HI R86, RZ, 0x10, R9 ;  /* 0x00000010ff567819 */ /* 0x000fe40000011609 */
[--C-:B------:R-:W-:Y:S01]  /*3d00*/  SHF.R.U64 R80, R4, 0x10, R5.reuse ;  /* 0x0000001004507819 */ /* 0x100fe20000001205 */
[----:B0-----:R-:W-:Y:S01]  /*3d10*/  IMAD.U32 R4, R14, 0x10000, RZ ;  /* 0x000100000e047824 */ /* 0x001fe200078e00ff */
[----:B------:R-:W-:Y:S01]  /*3d20*/  SHF.R.U32.HI R81, RZ, 0x10, R5 ;  /* 0x00000010ff517819 */ /* 0x000fe20000011605 */
[----:B--2---:R-:W-:Y:S01]  /*3d30*/  IMAD.U32 R5, R26, 0x10000, RZ ;  /* 0x000100001a057824 */ /* 0x004fe200078e00ff */
[----:B------:R-:W-:Y:S02]  /*3d40*/  PRMT R86, R82, 0x5432, R86 ;  /* 0x0000543252567816 */ /* 0x000fe40000000056 */
[--C-:B------:R-:W-:Y:S01]  /*3d50*/  SHF.R.U64 R83, R6, 0x10, R7.reuse ;  /* 0x0000001006537819 */ /* 0x100fe20000001207 */
[----:B------:R-:W-:Y:S01]  /*3d60*/  IMAD.U32 R6, R12, 0x10000, RZ ;  /* 0x000100000c067824 */ /* 0x000fe200078e00ff */
[----:B------:R-:W-:Y:S01]  /*3d70*/  SHF.R.U32.HI R84, RZ, 0x10, R7 ;  /* 0x00000010ff547819 */ /* 0x000fe20000011607 */
[----:B------:R-:W-:Y:S01]  /*3d80*/  IMAD.U32 R7, R13, 0x10000, RZ ;  /* 0x000100000d077824 */ /* 0x000fe200078e00ff */
[----:B------:R-:W-:Y:S01]  /*3d90*/  SHF.R.U64 R85, R8, 0x10, R9 ;  /* 0x0000001008557819 */ /* 0x000fe20000001209 */
[----:B------:R-:W-:Y:S01]  /*3da0*/  IMAD.U32 R9, R15, 0x10000, RZ ;  /* 0x000100000f097824 */ /* 0x000fe200078e00ff */
[----:B------:R-:W-:-:S02]  /*3db0*/  SHF.R.U64 R87, R10, 0x10, R11 ;  /* 0x000000100a577819 */ /* 0x000fc4000000120b */
[----:B------:R-:W-:Y:S01]  /*3dc0*/  LOP3.LUT R8, R13, 0xffff0000, RZ, 0xc0, !PT ;  /* 0xffff00000d087812 */ /* 0x000fe200078ec0ff */
[----:B------:R-:W-:Y:S01]  /*3dd0*/  IMAD.U32 R13, R25, 0x10000, RZ ;  /* 0x00010000190d7824 */ /* 0x000fe200078e00ff */
[C---:B------:R-:W-:Y:S02]  /*3de0*/  PRMT R80, R88.reuse, 0x5432, R80 ;  /* 0x0000543258507816 */ /* 0x040fe40000000050 */
[----:B------:R-:W-:Y:S01]  /*3df0*/  PRMT R81, R88, 0x5410, R81 ;  /* 0x0000541058517816 */ /* 0x000fe20000000051 */
[----:B------:R-:W-:Y:S01]  /*3e00*/  IMAD.U32 R88, R86, 0x10000, RZ ;  /* 0x0001000056587824 */ /* 0x000fe200078e00ff */
[----:B------:R-:W-:Y:S01]  /*3e10*/  SHF.R.U32.HI R89, RZ, 0x10, R11 ;  /* 0x00000010ff597819 */ /* 0x000fe2000001160b */
[----:B------:R-:W-:Y:S01]  /*3e20*/  IMAD.U32 R11, R24, 0x10000, RZ ;  /* 0x00010000180b7824 */ /* 0x000fe200078e00ff */
[----:B------:R-:W-:Y:S02]  /*3e30*/  PRMT R84, R90, 0x5432, R84 ;  /* 0x000054325a547816 */ /* 0x000fe40000000054 */
[----:B------:R-:W-:Y:S01]  /*3e40*/  PRMT R85, R82, 0x5410, R85 ;  /* 0x0000541052557816 */ /* 0x000fe20000000055 */
[----:B------:R-:W-:Y:S01]  /*3e50*/  IMAD.U32 R82, R81, 0x10000, RZ ;  /* 0x0001000051527824 */ /* 0x000fe200078e00ff */
[----:B------:R-:W-:Y:S01]  /*3e60*/  PRMT R87, R90, 0x5410, R87 ;  /* 0x000054105a577816 */ /* 0x000fe20000000057 */
[----:B------:R-:W-:Y:S01]  /*3e70*/  FMUL.FTZ R90, R13, R88 ;  /* 0x000000580d5a7220 */ /* 0x000fe20000410000 */
[----:B------:R-:W-:-:S02]  /*3e80*/  PRMT R89, R91, 0x5410, R89 ;  /* 0x000054105b597816 */ /* 0x000fc40000000059 */
[----:B------:R-:W-:Y:S01]  /*3e90*/  LOP3.LUT R25, R25, 0xffff0000, RZ, 0xc0, !PT ;  /* 0xffff000019197812 */ /* 0x000fe200078ec0ff */
[-C--:B------:R-:W-:Y:S01]  /*3ea0*/  FFMA.FTZ R91, R7, R82.reuse, -R90 ;  /* 0x00000052075b7223 */ /* 0x080fe2000001085a */
[----:B------:R-:W-:Y:S01]  /*3eb0*/  LOP3.LUT R86, R86, 0xffff0000, RZ, 0xc0, !PT ;  /* 0xffff000056567812 */ /* 0x000fe200078ec0ff */
[----:B------:R-:W-:Y:S01]  /*3ec0*/  IMAD.U32 R90, R89, 0x10000, RZ ;  /* 0x00010000595a7824 */ /* 0x000fe200078e00ff */
[----:B------:R-:W-:Y:S02]  /*3ed0*/  LOP3.LUT R81, R81, 0xffff0000, RZ, 0xc0, !PT ;  /* 0xffff000051517812 */ /* 0x000fe400078ec0ff */
[----:B------:R-:W-:Y:S01]  /*3ee0*/  LOP3.LUT R10, R15, 0xffff0000, RZ, 0xc0, !PT ;  /* 0xffff00000f0a7812 */ /* 0x000fe200078ec0ff */
[----:B------:R-:W-:Y:S01]  /*3ef0*/  IMAD.U32 R15, R27, 0x10000, RZ ;  /* 0x000100001b0f7824 */ /* 0x000fe200078e00ff */
[----:B------:R-:W-:Y:S01]  /*3f00*/  PRMT R83, R92, 0x5410, R83 ;  /* 0x000054105c537816 */ /* 0x000fe20000000053 */
[----:B------:R-:W-:Y:S01]  /*3f10*/  FMUL.FTZ R92, R13, R82 ;  /* 0x000000520d5c7220 */ /* 0x000fe20000410000 */
[----:B------:R-:W-:Y:S01]  /*3f20*/  FMUL.FTZ R13, R25, R86 ;  /* 0x00000056190d7220 */ /* 0x000fe20000410000 */
[----:B------:R-:W-:-:S02]  /*3f30*/  IMAD.U32 R82, R84, 0x10000, RZ ;  /* 0x0001000054527824 */ /* 0x000fc400078e00ff */
[-C--:B------:R-:W-:Y:S01]  /*3f40*/  FMUL.FTZ R25, R25, R81.reuse ;  /* 0x0000005119197220 */ /* 0x080fe20000410000 */
[----:B------:R-:W-:Y:S01]  /*3f50*/  FFMA.FTZ R92, R7, R88, R92 ;  /* 0x00000058075c7223 */ /* 0x000fe2000001005c */
[----:B------:R-:W-:Y:S01]  /*3f60*/  FMUL.FTZ R94, R15, R90 ;  /* 0x0000005a0f5e7220 */ /* 0x000fe20000410000 */
[----:B------:R-:W-:Y:S01]  /*3f70*/  LOP3.LUT R27, R27, 0xffff0000, RZ, 0xc0, !PT ;  /* 0xffff00001b1b7812 */ /* 0x000fe200078ec0ff */
[C---:B------:R-:W-:Y:S01]  /*3f80*/  FFMA.FTZ R88, R8.reuse, R81, -R13 ;  /* 0x0000005108587223 */ /* 0x040fe2000001080d */
[----:B------:R-:W-:Y:S01]  /*3f90*/  LOP3.LUT R89, R89, 0xffff0000, RZ, 0xc0, !PT ;  /* 0xffff000059597812 */ /* 0x000fe200078ec0ff */
[----:B------:R-:W-:Y:S01]  /*3fa0*/  FMUL.FTZ R15, R15, R82 ;  /* 0x000000520f0f7220 */ /* 0x000fe20000410000 */
[----:B------:R-:W-:Y:S01]  /*3fb0*/  FFMA.FTZ R81, R8, R86, R25 ;  /* 0x0000005608517223 */ /* 0x000fe20000010019 */
[----:B------:R-:W-:Y:S01]  /*3fc0*/  LOP3.LUT R84, R84, 0xffff0000, RZ, 0xc0, !PT ;  /* 0xffff000054547812 */ /* 0x000fe200078ec0ff */
[----:B------:R-:W-:Y:S02]  /*3fd0*/  IMAD.U32 R8, R85, 0x10000, RZ ;  /* 0x0001000055087824 */ /* 0x000fe400078e00ff */
[----:B------:R-:W-:Y:S01]  /*3fe0*/  FFMA.FTZ R94, R9, R82, -R94 ;  /* 0x00000052095e7223 */ /* 0x000fe2000001085e */
[----:B------:R-:W-:-:S02]  /*3ff0*/  IMAD.U32 R7, R80, 0x10000, RZ ;  /* 0x0001000050077824 */ /* 0x000fc400078e00ff */
[----:B------:R-:W-:Y:S01]  /*4000*/  FFMA.FTZ R90, R9, R90, R15 ;  /* 0x0000005a095a7223 */ /* 0x000fe2000001000f */
[C---:B------:R-:W-:Y:S01]  /*4010*/  FMUL.FTZ R9, R27.reuse, R89 ;  /* 0x000000591b097220 */ /* 0x040fe20000410000 */
[----:B------:R-:W-:Y:S01]  /*4020*/  LOP3.LUT R24, R24, 0xffff0000, RZ, 0xc0, !PT ;  /* 0xffff000018187812 */ /* 0x000fe200078ec0ff */
[----:B------:R-:W-:Y:S01]  /*4030*/  FMUL.FTZ R15, R27, R84 ;  /* 0x000000541b0f7220 */ /* 0x000fe20000410000 */
[----:B------:R-:W-:Y:S01]  /*4040*/  LOP3.LUT R85, R85, 0xffff0000, RZ, 0xc0, !PT ;  /* 0xffff000055557812 */ /* 0x000fe200078ec0ff */
[C---:B------:R-:W-:Y:S01]  /*4050*/  FMUL.FTZ R13, R11.reuse, R8 ;  /* 0x000000080b0d7220 */ /* 0x040fe20000410000 */
[----:B------:R-:W-:Y:S01]  /*4060*/  FMUL.FTZ R11, R11, R7 ;  /* 0x000000070b0b7220 */ /* 0x000fe20000410000 */
[----:B------:R-:W-:Y:S01]  /*4070*/  FFMA.FTZ R27, R10, R84, -R9 ;  /* 0x000000540a1b7223 */ /* 0x000fe20000010809 */
[----:B------:R-:W-:Y:S01]  /*4080*/  LOP3.LUT R12, R12, 0xffff0000, RZ, 0xc0, !PT ;  /* 0xffff00000c0c7812 */ /* 0x000fe200078ec0ff */
[----:B------:R-:W-:Y:S01]  /*4090*/  FFMA.FTZ R89, R10, R89, R15 ;  /* 0x000000590a597223 */ /* 0x000fe2000001000f */
[----:B------:R-:W-:Y:S01]  /*40a0*/  LOP3.LUT R9, R80, 0xffff0000, RZ, 0xc0, !PT ;  /* 0xffff000050097812 */ /* 0x000fe200078ec0ff */
[----:B------:R-:W-:Y:S01]  /*40b0*/  FFMA.FTZ R13, R6, R7, -R13 ;  /* 0x00000007060d7223 */ /* 0x000fe2000001080d */
[----:B------:R-:W-:Y:S01]  /*40c0*/  FMUL.FTZ R15, R24, R85 ;  /* 0x00000055180f7220 */ /* 0x000fe20000410000 */
[----:B------:R-:W-:Y:S01]  /*40d0*/  FFMA.FTZ R11, R6, R8, R11 ;  /* 0x00000008060b7223 */ /* 0x000fe2000001000b */
[----:B------:R-:W-:Y:S01]  /*40e0*/  IMAD.U32 R7, R87, 0x10000, RZ ;  /* 0x0001000057077824 */ /* 0x000fe200078e00ff */
[----:B------:R-:W-:Y:S01]  /*40f0*/  LOP3.LUT R26, R26, 0xffff0000, RZ, 0xc0, !PT ;  /* 0xffff00001a1a7812 */ /* 0x000fe200078ec0ff */
[----:B------:R-:W-:Y:S01]  /*4100*/  IMAD.U32 R6, R83, 0x10000, RZ ;  /* 0x0001000053067824 */ /* 0x000fe200078e00ff */
[----:B------:R-:W-:Y:S01]  /*4110*/  LOP3.LUT R87, R87, 0xffff0000, RZ, 0xc0, !PT ;  /* 0xffff000057577812 */ /* 0x000fe200078ec0ff */
[-C--:B------:R-:W-:Y:S01]  /*4120*/  FMUL.FTZ R25, R24, R9.reuse ;  /* 0x0000000918197220 */ /* 0x080fe20000410000 */
[----:B------:R-:W-:Y:S01]  /*4130*/  LOP3.LUT R83, R83, 0xffff0000, RZ, 0xc0, !PT ;  /* 0xffff000053537812 */ /* 0x000fe200078ec0ff */
[----:B------:R-:W-:Y:S01]  /*4140*/  FFMA.FTZ R8, R12, R9, -R15 ;  /* 0x000000090c087223 */ /* 0x000fe2000001080f */
[----:B------:R-:W-:Y:S01]  /*4150*/  LOP3.LUT R14, R14, 0xffff0000, RZ, 0xc0, !PT ;  /* 0xffff00000e0e7812 */ /* 0x000fe200078ec0ff */
[C---:B------:R-:W-:Y:S01]  /*4160*/  FMUL.FTZ R9, R5.reuse, R7 ;  /* 0x0000000705097220 */ /* 0x040fe20000410000 */
[-C--:B------:R-:W-:Y:S01]  /*4170*/  FMUL.FTZ R10, R5, R6.reuse ;  /* 0x00000006050a7220 */ /* 0x080fe20000410000 */
        /* <DEDUP_REMOVED lines=12> */
[----:B------:R-:W-:Y:S01]  /*4240*/  IMAD.MOV.U32 R12, RZ, RZ, R5 ;  /* 0x000000ffff0c7224 */ /* 0x000fe200078e0005 */
[----:B------:R-:W-:Y:S02]  /*4250*/  F2FP.BF16.F32.PACK_AB R25, R81, R92 ;  /* 0x0000005c5119723e */ /* 0x000fe400000010ff */
[----:B------:R-:W-:Y:S02]  /*4260*/  F2FP.BF16.F32.PACK_AB R27, R89, R90 ;  /* 0x0000005a591b723e */ /* 0x000fe400000010ff */
[----:B------:R-:W-:-:S02]  /*4270*/  F2FP.BF16.F32.PACK_AB R14, R4, R9 ;  /* 0x00000009040e723e */ /* 0x000fc400000010ff */
[----:B------:R-:W-:-:S07]  /*4280*/  F2FP.BF16.F32.PACK_AB R26, R87, R10 ;  /* 0x0000000a571a723e */ /* 0x000fce00000010ff */
.L_x_5688:
[----:B------:R-:W-:Y:S05]  /*4290*/  BSYNC B1 ;  /* 0x0000000000017941 */ /* 0x000fea0003800000 */
.L_x_5687:
        /* <DEDUP_REMOVED lines=10> */
.L_x_5670:
[----:B------:R-:W-:-:S06]  /*4340*/  UISETP.NE.AND UP0, UPT, UR37, 0x3, UPT ;  /* 0x000000032500788c */ /* 0x000fcc000bf05270 */
[----:B------:R-:W-:-:S13]  /*4350*/  PLOP3.LUT P0, PT, PT, PT, UP0, 0x80, 0x0 ;  /* 0x000000000000781c */ /* 0x000fda0003f0f008 */
[----:B------:R-:W-:Y:S05]  /*4360*/  @!P0 BRA `(.L_x_5689) ;  /* 0x0000000000048947 */ /* 0x000fea0003800000 */
[----:B------:R-:W-:Y:S01]  /*4370*/  BPT.TRAP 0x1 ;  /* 0x000000040000795c */ /* 0x000fe20000300000 */
.L_x_5689:
        /* <DEDUP_REMOVED lines=8> */
.L_x_6075:
[----:B------:R-:W-:Y:S05]  /*4400*/  BSYNC B1 ;  /* 0x0000000000017941 */ /* 0x000fea0003800000 */
.L_x_5690:
[----:B------:R-:W-:Y:S05]  /*4410*/  @P1 BRA `(.L_x_5677) ;  /* 0x00000000002c1947 */ /* 0x000fea0003800000 */
[----:B------:R-:W-:Y:S01]  /*4420*/  @!P3 LOP3.LUT P5, RZ, R195, 0x4, RZ, 0xc0, !PT ;  /* 0x00000004c3ffb812 */ /* 0x000fe200078ac0ff */
[----:B------:R-:W-:Y:S01]  /*4430*/  @!P3 VIADD R4, R50, 0x20 ;  /* 0x000000203204b836 */ /* 0x000fe20000000000 */
[----:B------:R-:W-:Y:S02]  /*4440*/  PLOP3.LUT P6, PT, PT, PT, PT, 0x8, 0x0 ;  /* 0x000000000000781c */ /* 0x000fe40003fce170 */
[----:B------:R-:W-:-:S13]  /*4450*/  @!P3 PLOP3.LUT P6, PT, P5, PT, PT, 0x80, 0x0 ;  /* 0x000000000000b81c */ /* 0x000fda0002fcf070 */
[----:B------:R-:W-:-:S04]  /*4460*/  @P6 VIADD R4, R50, 0xffffffe0 ;  /* 0xffffffe032046836 */ /* 0x000fc80000000000 */
[----:B------:R-:W-:Y:S02]  /*4470*/  @!P3 IMAD.IADD R27, R27, 0x1, R4 ;  /* 0x000000011b1bb824 */ /* 0x000fe400078e0204 */
[----:B------:R-:W1:Y:S02]  /*4480*/  @!P4 LDS.128 R4, [R26+0x22400] ;  /* 0x022400001a04c984 */ /* 0x000e640000000c00 */
[----:B------:R-:W-:-:S06]  /*4490*/  @!P3 IMAD R8, R27, 0x2, R2 ;  /* 0x000000021b08b824 */ /* 0x000fcc00078e0202 */
[----:B------:R-:W2:Y:S04]  /*44a0*/  @!P3 LDS.128 R8, [R8+0x22400] ;  /* 0x022400000808b984 */ /* 0x000ea80000000c00 */
[----:B-1----:R1:W-:Y:S04]  /*44b0*/  @!P4 STG.E.128 desc[UR42][R12.64], R4 ;  /* 0x000000040c00c986 */ /* 0x0023e8000c101d2a */
[----:B--2---:R1:W-:Y:S02]  /*44c0*/  @!P3 STG.E.128 desc[UR42][R12.64+0x40], R8 ;  /* 0x000040080c00b986 */ /* 0x0043e4000c101d2a */
.L_x_5677:
[----:B------:R-:W-:Y:S05]  /*44d0*/  BSYNC B0 ;  /* 0x0000000000007941 */ /* 0x000fea0003800000 */
.L_x_5669:
[----:B-1----:R-:W1:Y:S01]  /*44e0*/  S2R R4, SR_TID.X ;  /* 0x0000000000047919 */ /* 0x002e620000002100 */
[----:B------:R-:W-:Y:S01]  /*44f0*/  @!PT LDS RZ, [RZ] ;  /* 0x00000000fffff984 */ /* 0x000fe20000000800 */
[----:B------:R-:W-:Y:S01]  /*4500*/  @!PT LDS RZ, [RZ] ;  /* 0x00000000fffff984 */ /* 0x000fe20000000800 */
[----:B------:R-:W-:Y:S01]  /*4510*/  @!PT LDS RZ, [RZ] ;  /* 0x00000000fffff984 */ /* 0x000fe20000000800 */
[----:B------:R-:W-:Y:S01]  /*4520*/  @!PT LDS RZ, [RZ] ;  /* 0x00000000fffff984 */ /* 0x000fe20000000800 */
[----:B------:R5:W-:Y:S06]  /*4530*/  MEMBAR.ALL.CTA ;  /* 0x0000000000007992 */ /* 0x000bec0000008000 */
[----:B-----5:R-:W5:Y:S01]  /*4540*/  FENCE.VIEW.ASYNC.S ;  /* 0x00000000000073c6 */ /* 0x020f620000000000 */
[----:B------:R-:W-:Y:S05]  /*4550*/  WARPSYNC.ALL ;  /* 0x0000000000007948 */ /* 0x000fea0003800000 */
[----:B------:R-:W-:Y:S01]  /*4560*/  BSSY B0, `(.L_x_5692) ;  /* 0x0000009000007945 */ /* 0x000fe20003800000 */
[----:B-1----:R-:W-:Y:S01]  /*4570*/  LOP3.LUT R4, R4, 0x7f, RZ, 0xc0, !PT ;  /* 0x0000007f04047812 */ /* 0x002fe200078ec0ff */
[----:B-----5:R1:W-:Y:S03]  /*4580*/  BAR.SYNC.DEFER_BLOCKING R52, 0x80 ;  /* 0x000200340000751d */ /* 0x0203e60000010000 */
[----:B------:R-:W-:-:S13]  /*4590*/  ISETP.NE.AND P5, PT, R4, RZ, PT ;  /* 0x000000ff0400720c */ /* 0x000fda0003fa5270 */
[----:B------:R-:W-:-:S05]  /*45a0*/  @!P5 VIADD R4, R74, 0x28ca0 ;  /* 0x00028ca04a04d836 */ /* 0x000fca0000000000 */
[----:B------:R-:W-:-:S04]  /*45b0*/  @!P5 PRMT R4, RZ, 0x654, R4 ;  /* 0x00000654ff04d816 */ /* 0x000fc80000000004 */
[----:B------:R1:W-:Y:S01]  /*45c0*/  @!P5 SYNCS.ARRIVE.TRANS64.RED.A1T0 RZ, [R4+URZ], RZ ;  /* 0x000000ff04ffd9a7 */ /* 0x0003e2000810043f */
[----:B------:R-:W-:Y:S05]  /*45d0*/  @!P0 BRA `(.L_x_5693) ;  /* 0x0000000000048947 */ /* 0x000fea0003800000 */
[----:B------:R-:W-:Y:S01]  /*45e0*/  BPT.TRAP 0x1 ;  /* 0x000000040000795c */ /* 0x000fe20000300000 */
.L_x_5693:
[----:B------:R-:W-:Y:S05]  /*45f0*/  BSYNC B0 ;  /* 0x0000000000007941 */ /* 0x000fea0003800000 */
.L_x_5692:
[----:B------:R-:W5:Y:S01]  /*4600*/  SYNCS.PHASECHK.TRANS64.TRYWAIT P0, [R74+URZ+0x28cb0], R75 ;  /* 0x028cb04b4a0075a7 */ /* 0x000f62000800017f */
[----:B------:R-:W-:Y:S04]  /*4610*/  BSSY B0, `(.L_x_5694) ;  /* 0x0000002000007945 */ /* 0x000fe80003800000 */
[----:B-----5:R-:W-:Y:S05]  /*4620*/  @!P0 BRA `(.L_x_5695) ;  /* 0x000001f800088947 */ /* 0x020fea0003800000 */
.L_x_6076:
[----:B------:R-:W-:Y:S05]  /*4630*/  BSYNC B0 ;  /* 0x0000000000007941 */ /* 0x000fea0003800000 */
.L_x_5694:
[----:B------:R-:W-:Y:S04]  /*4640*/  BSSY B0, `(.L_x_5696) ;  /* 0x0000052000007945 */ /* 0x000fe80003800000 */
[----:B------:R-:W-:Y:S05]  /*4650*/  @P1 BRA `(.L_x_5697) ;  /* 0x0000000400401947 */ /* 0x000fea0003800000 */
[----:B------:R-:W-:Y:S01]  /*4660*/  IMAD.WIDE R6, R41, 0x40, R38 ;  /* 0x0000004029067825 */ /* 0x000fe200078e0226 */
[----:B------:R-:W-:Y:S01]  /*4670*/  ULDC.64 UR4, c[0x0][0x328] ;  /* 0x0000ca0000047ab9 */ /* 0x000fe20000000a00 */
[----:B------:R-:W-:Y:S02]  /*4680*/  LOP3.LUT P0, RZ, R195, 0x4, RZ, 0xc0, !PT ;  /* 0x00000004c3ff7812 */ /* 0x000fe4000780c0ff */
[----:B------:R-:W-:Y:S02]  /*4690*/  IMAD R7, R7, UR4, RZ ;  /* 0x0000000407077c24 */ /* 0x000fe4000f8e02ff */
[----:B-1----:R-:W-:Y:S02]  /*46a0*/  IMAD.MOV.U32 R4, RZ, RZ, R28 ;  /* 0x000000ffff047224 */ /* 0x002fe400078e001c */
[----:B------:R-:W-:Y:S02]  /*46b0*/  IMAD.MOV.U32 R5, RZ, RZ, R0 ;  /* 0x000000ffff057224 */ /* 0x000fe400078e0000 */
[----:B------:R-:W-:-:S02]  /*46c0*/  IMAD R7, R6, UR5, R7 ;  /* 0x0000000506077c24 */ /* 0x000fc4000f8e0207 */
[----:B------:R-:W-:Y:S01]  /*46d0*/  IMAD.WIDE.U32 R4, R6, UR4, R4 ;  /* 0x0000000406047c25 */ /* 0x000fe2000f8e0004 */
[----:B------:R-:W-:-:S03]  /*46e0*/  ULDC.64 UR4, c[0x0][0x318] ;  /* 0x0000c60000047ab9 */ /* 0x000fc60000000a00 */
[----:B------:R-:W-:Y:S01]  /*46f0*/  IMAD R9, R184, 0x8000, R50 ;  /* 0x00008000b8097824 */ /* 0x000fe200078e0232 */
[----:B---3--:R-:W-:Y:S01]  /*4700*/  LEA R12, P1, R4, UR4, 0x1 ;  /* 0x00000004040c7c11 */ /* 0x008fe2000f8208ff */
[----:B------:R-:W-:Y:S01]  /*4710*/  IMAD.IADD R5, R5, 0x1, R7 ;  /* 0x0000000105057824 */ /* 0x000fe200078e0207 */
[----:B------:R-:W-:Y:S01]  /*4720*/  ULDC UR4, c[0x0][0x320] ;  /* 0x0000c80000047ab9 */ /* 0x000fe20000000800 */
[----:B------:R-:W-:Y:S02]  /*4730*/  VIADD R6, R16, 0x40 ;  /* 0x0000004010067836 */ /* 0x000fe40000000000 */
[C---:B------:R-:W-:Y:S01]  /*4740*/  VIADD R15, R9.reuse, 0x20 ;  /* 0x00000020090f7836 */ /* 0x040fe20000000000 */
[----:B------:R-:W-:Y:S01]  /*4750*/  LEA.HI.X R13, R4, UR5, R5, 0x1, P1 ;  /* 0x00000005040d7c11 */ /* 0x000fe200088f0c05 */
[C---:B------:R-:W-:Y:S01]  /*4760*/  @P0 VIADD R15, R9.reuse, 0xffffffe0 ;  /* 0xffffffe0090f0836 */ /* 0x040fe20000000000 */
[----:B------:R-:W-:Y:S01]  /*4770*/  ISETP.GE.AND P1, PT, R16, UR4, PT ;  /* 0x0000000410007c0c */ /* 0x000fe2000bf26270 */
[----:B--2-4-:R-:W-:Y:S01]  /*4780*/  IMAD R25, R9, 0x2, R2 ;  /* 0x0000000209197824 */ /* 0x014fe200078e0202 */
[----:B------:R-:W-:Y:S01]  /*4790*/  ISETP.GE.AND P0, PT, R6, UR4, PT ;  /* 0x0000000406007c0c */ /* 0x000fe2000bf06270 */
[----:B------:R-:W-:-:S02]  /*47a0*/  VIADD R14, R16, 0x80 ;  /* 0x00000080100e7836 */ /* 0x000fc40000000000 */
[----:B------:R-:W-:-:S08]  /*47b0*/  VIADD R24, R16, 0xc0 ;  /* 0x000000c010187836 */ /* 0x000fd00000000000 */
[----:B------:R-:W1:Y:S04]  /*47c0*/  @!P1 LDS.128 R4, [R25+0x400] ;  /* 0x0004000019049984 */ /* 0x000e680000000c00 */
[----:B------:R-:W2:Y:S04]  /*47d0*/  @!P0 LDS.128 R8, [R25+0x2400] ;  /* 0x0024000019088984 */ /* 0x000ea80000000c00 */
[----:B-1----:R-:W-:Y:S01]  /*47e0*/  @!P1 STG.E.128 desc[UR42][R12.64], R4 ;  /* 0x000000040c009986 */ /* 0x002fe2000c101d2a */
[----:B------:R-:W-:Y:S01]  /*47f0*/  ISETP.GE.AND P1, PT, R14, UR4, PT ;  /* 0x000000040e007c0c */ /* 0x000fe2000bf26270 */
[----:B------:R-:W-:-:S02]  /*4800*/  VIADD R14, R16, 0x100 ;  /* 0x00000100100e7836 */ /* 0x000fc40000000000 */
[----:B--2---:R-:W-:Y:S01]  /*4810*/  @!P0 STG.E.128 desc[UR42][R12.64+0x80], R8 ;  /* 0x000080080c008986 */ /* 0x004fe2000c101d2a */
[----:B------:R-:W-:Y:S01]  /*4820*/  ISETP.GE.AND P0, PT, R24, UR4, PT ;  /* 0x0000000418007c0c */ /* 0x000fe2000bf06270 */
        /* <DEDUP_REMOVED lines=16> */
[----:B------:R-:W-:Y:S02]  /*4930*/  IMAD R24, R15, 0x2, R2 ;  /* 0x000000020f187824 */ /* 0x000fe400078e0202 */
[----:B------:R-:W-:-:S06]  /*4940*/  VIADD R15, R16, 0xe0 ;  /* 0x000000e0100f7836 */ /* 0x000fcc0000000000 */
[----:B------:R-:W1:Y:S04]  /*4950*/  @!P1 LDS.128 R4, [R25+0xc400] ;  /* 0x00c4000019049984 */ /* 0x000e680000000c00 */
[----:B------:R-:W2:Y:S04]  /*4960*/  @!P0 LDS.128 R8, [R25+0xe400] ;  /* 0x00e4000019088984 */ /* 0x000ea80000000c00 */
[----:B-1----:R-:W-:Y:S01]  /*4970*/  @!P1 STG.E.128 desc[UR42][R12.64+0x300], R4 ;  /* 0x000300040c009986 */ /* 0x002fe2000c101d2a */
[----:B------:R-:W-:-:S03]  /*4980*/  ISETP.GE.AND P1, PT, R54, UR4, PT ;  /* 0x0000000436007c0c */ /* 0x000fc6000bf26270 */
        /* <DEDUP_REMOVED lines=22> */
[----:B------:R-:W-:-:S03]  /*4af0*/  ISETP.GE.AND P1, PT, R14, UR4, PT ;  /* 0x000000040e007c0c */ /* 0x000fc6000bf26270 */
[----:B--2---:R-:W-:Y:S01]  /*4b00*/  @!P0 STG.E.128 desc[UR42][R12.64+0x2c0], R8 ;  /* 0x0002c0080c008986 */ /* 0x004fe2000c101d2a */
[----:B------:R-:W-:-:S09]  /*4b10*/  ISETP.GE.AND P0, PT, R15, UR4, PT ;  /* 0x000000040f007c0c */ /* 0x000fd2000bf06270 */
[----:B------:R-:W1:Y:S04]  /*4b20*/  @!P1 LDS.128 R4, [R24+0xc400] ;  /* 0x00c4000018049984 */ /* 0x000e680000000c00 */
[----:B------:R-:W2:Y:S04]  /*4b30*/  @!P0 LDS.128 R8, [R24+0xe400] ;  /* 0x00e4000018088984 */ /* 0x000ea80000000c00 */
[----:B-1----:R1:W-:Y:S04]  /*4b40*/  @!P1 STG.E.128 desc[UR42][R12.64+0x340], R4 ;  /* 0x000340040c009986 */ /* 0x0023e8000c101d2a */
[----:B--2---:R1:W-:Y:S02]  /*4b50*/  @!P0 STG.E.128 desc[UR42][R12.64+0x3c0], R8 ;  /* 0x0003c0080c008986 */ /* 0x0043e4000c101d2a */
.L_x_5697:
[----:B------:R-:W-:Y:S05]  /*4b60*/  BSYNC B0 ;  /* 0x0000000000007941 */ /* 0x000fea0003800000 */
.L_x_5696:
        /* <DEDUP_REMOVED lines=8> */
[----:B0-----:R-:W-:-:S03]  /*4bf0*/  @!P5 VIADD R74, R74, 0x28cc0 ;  /* 0x00028cc04a4ad836 */ /* 0x001fc60000000000 */
        /* <DEDUP_REMOVED lines=8> */
.L_x_5664:
[----:B------:R-:W-:Y:S04]  /*4c80*/  BSSY B0, `(.L_x_5699) ;  /* 0x0000004000007945 */ /* 0x000fe80003800000 */
[----:B------:R-:W-:Y:S05]  /*4c90*/  @P0 BRA `(.L_x_5700) ;  /* 0x0000000000080947 */ /* 0x000fea0003800000 */
[----:B------:R-:W1:Y:S02]  /*4ca0*/  FENCE.VIEW.ASYNC.G ;  /* 0x00000000000073c6 */ /* 0x000e640000000100 */
[----:B-1----:R-:W-:Y:S06]  /*4cb0*/  BAR.ARV 0xc, 0x180 ;  /* 0x0306000000007b1d */ /* 0x002fec0000002000 */
.L_x_5700:
[----:B------:R-:W-:Y:S05]  /*4cc0*/  BSYNC B0 ;  /* 0x0000000000007941 */ /* 0x000fea0003800000 */
.L_x_5699:
[----:B------:R-:W-:Y:S01]  /*4cd0*/  UISETP.NE.AND UP0, UPT, UR38, 0x1, UPT ;  /* 0x000000012600788c */ /* 0x000fe2000bf05270 */
[----:B------:R-:W-:Y:S05]  /*4ce0*/  BSSY B7, `(.L_x_5701) ;  /* 0x000104e000077945 */ /* 0x000fea0003800000 */
[----:B------:R-:W-:-:S13]  /*4cf0*/  PLOP3.LUT P0, PT, PT, PT, UP0, 0x80, 0x0 ;  /* 0x000000000000781c */ /* 0x000fda0003f0f008 */
[----:B------:R-:W-:Y:S05]  /*4d00*/  @!P0 BRA `(.L_x_5702) ;  /* 0x00000024004c8947 */ /* 0x000fea0003800000 */
[----:B------:R-:W1:Y:S01]  /*4d10*/  LDC R0, c[0x0][0x448] ;  /* 0x00011200ff007b82 */ /* 0x000e620000000800 */
[----:B------:R-:W-:-:S07]  /*4d20*/  IADD3 R7, R23, 0x1, -R22 ;  /* 0x0000000117077810 */ /* 0x000fce0007ffe816 */
[----:B------:R-:W0:Y:S01]  /*4d30*/  LDC.64 R4, c[0x0][0x9e0] ;  /* 0x00027800ff047b82 */ /* 0x000e220000000a00 */
[----:B-1----:R-:W-:Y:S01]  /*4d40*/  ISETP.NE.AND P1, PT, R0, 0x1, PT ;  /* 0x000000010000780c */ /* 0x002fe20003f25270 */
[----:B------:R-:W-:Y:S01]  /*4d50*/  VIADD R0, R192, 0x3f ;  /* 0x0000003fc0007836 */ /* 0x000fe20000000000 */
[----:B0-----:R-:W-:-:S11]  /*4d60*/  ISETP.GE.AND P2, PT, R5, 0x1, PT ;  /* 0x000000010500780c */ /* 0x001fd60003f46270 */
[----:B------:R-:W0:Y:S08]  /*4d70*/  @P1 LDC R3, c[0x0][0x44c] ;  /* 0x00011300ff031b82 */ /* 0x000e300000000800 */
[----:B------:R-:W1:Y:S01]  /*4d80*/  @P1 LDC R6, c[0x0][0x450] ;  /* 0x00011400ff061b82 */ /* 0x000e620000000800 */
[----:B0-----:R-:W-:-:S05]  /*4d90*/  @P1 IMAD.HI.U32 R3, R0, R3, RZ ;  /* 0x0000000300031227 */ /* 0x001fca00078e00ff */
[----:B-1----:R-:W-:-:S05]  /*4da0*/  @P1 SHF.R.U32.HI R0, RZ, R6, R3 ;  /* 0x00000006ff001219 */ /* 0x002fca0000011603 */
[----:B------:R-:W-:-:S04]  /*4db0*/  IMAD.IADD R3, R7, 0x1, R0 ;  /* 0x0000000107037824 */ /* 0x000fc800078e0200 */
        /* <DEDUP_REMOVED lines=13> */
.L_x_5705:
[----:B------:R-:W-:-:S13]  /*4e90*/  ISETP.NE.AND P0, PT, R5, 0x1, PT ;  /* 0x000000010500780c */ /* 0x000fda0003f05270 */
[----:B------:R-:W0:Y:S02]  /*4ea0*/  @P0 LDC.64 R6, c[0x0][0x9e8] ;  /* 0x00027a00ff060b82 */ /* 0x000e240000000a00 */
[----:B0-----:R-:W-:-:S05]  /*4eb0*/  @P0 IMAD.HI.U32 R6, R0, R6, RZ ;  /* 0x0000000600060227 */ /* 0x001fca00078e00ff */
[----:B------:R-:W-:-:S07]  /*4ec0*/  @P0 SHF.R.U32.HI R0, RZ, R7, R6 ;  /* 0x00000007ff000219 */ /* 0x000fce0000011606 */
.L_x_5706:
[----:B------:R-:W-:Y:S05]  /*4ed0*/  BSYNC B0 ;  /* 0x0000000000007941 */ /* 0x000fea0003800000 */
.L_x_5704:
[----:B------:R-:W-:-:S05]  /*4ee0*/  IMAD R3, R0, R5, R5 ;  /* 0x0000000500037224 */ /* 0x000fca00078e0205 */
[----:B------:R-:W-:-:S07]  /*4ef0*/  VIMNMX R4, R4, R3, PT ;  /* 0x0000000304047248 */ /* 0x000fce0003fe0100 */
.L_x_5703:
        /* <DEDUP_REMOVED lines=24> */
.L_x_5709:
[----:B------:R-:W-:-:S13]  /*5080*/  ISETP.NE.AND P0, PT, R5, 0x1, PT ;  /* 0x000000010500780c */ /* 0x000fda0003f05270 */
[----:B------:R-:W0:Y:S02]  /*5090*/  @P0 LDC.64 R6, c[0x0][0x9e8] ;  /* 0x00027a00ff060b82 */ /* 0x000e240000000a00 */
[----:B0-----:R-:W-:-:S05]  /*50a0*/  @P0 IMAD.HI.U32 R4, R22, R6, RZ ;  /* 0x0000000616040227 */ /* 0x001fca00078e00ff */
[----:B------:R-:W-:-:S07]  /*50b0*/  @P0 SHF.R.U32.HI R22, RZ, R7, R4 ;  /* 0x00000007ff160219 */ /* 0x000fce0000011604 */
.L_x_5710:
[----:B------:R-:W-:Y:S05]  /*50c0*/  BSYNC B0 ;  /* 0x0000000000007941 */ /* 0x000fea0003800000 */
.L_x_5708:
[----:B------:R-:W-:-:S05]  /*50d0*/  IMAD R5, R22, R5, RZ ;  /* 0x0000000516057224 */ /* 0x000fca00078e02ff */
[----:B------:R-:W-:-:S07]  /*50e0*/  VIMNMX R0, R0, R5, !PT ;  /* 0x0000000500007248 */ /* 0x000fce0007fe0100 */
.L_x_5707:
[----:B------:R-:W-:Y:S01]  /*50f0*/  SHF.R.S32.HI R3, RZ, 0x1f, R0 ;  /* 0x0000001fff037819 */ /* 0x000fe20000011400 */
[----:B------:R-:W-:Y:S01]  /*5100*/  BSSY B0, `(.L_x_5711) ;  /* 0x0000025000007945 */ /* 0x000fe20003800000 */
[----:B------:R-:W-:Y:S02]  /*5110*/  IMAD.MOV.U32 R5, RZ, RZ, RZ ;  /* 0x000000ffff057224 */ /* 0x000fe400078e00ff */
[----:B------:R-:W-:-:S04]  /*5120*/  LEA.HI R3, R3, R0, RZ, 0x6 ;  /* 0x0000000003037211 */ /* 0x000fc800078f30ff */
[----:B------:R-:W-:-:S04]  /*5130*/  SHF.R.S32.HI R3, RZ, 0x6, R3 ;  /* 0x00000006ff037819 */ /* 0x000fc80000011403 */
        /* <DEDUP_REMOVED lines=9> */
[----:B---3--:R-:W-:Y:S02]  /*51d0*/  IABS R12, R11 ;  /* 0x0000000b000c7213 */ /* 0x008fe40000000000 */
        /* <DEDUP_REMOVED lines=23> */
.L_x_5712:
[----:B------:R-:W-:Y:S05]  /*5350*/  BSYNC B0 ;  /* 0x0000000000007941 */ /* 0x000fea0003800000 */
.L_x_5711:
        /* <DEDUP_REMOVED lines=46> */
[----:B---3--:R-:W-:Y:S02]  /*5640*/  CS2R R70, SRZ ;  /* 0x0000000000467805 */ /* 0x008fe4000001ff00 */
[----:B------:R-:W-:Y:S02]  /*5650*/  CS2R R68, SRZ ;  /* 0x0000000000447805 */ /* 0x000fe4000001ff00 */
[----:B----4-:R-:W-:Y:S02]  /*5660*/  CS2R R66, SRZ ;  /* 0x0000000000427805 */ /* 0x010fe4000001ff00 */
        /* <DEDUP_REMOVED lines=19> */
[----:B--2---:R-:W-:-:S02]  /*57a0*/  CS2R R26, SRZ ;  /* 0x00000000001a7805 */ /* 0x004fc4000001ff00 */
[----:B------:R-:W-:Y:S01]  /*57b0*/  CS2R R24, SRZ ;  /* 0x0000000000187805 */ /* 0x000fe2000001ff00 */
[----:B------:R-:W-:Y:S06]  /*57c0*/  @!P1 BRA `(.L_x_5713) ;  /* 0x000000f8007c9947 */ /* 0x000fec0003800000 */
[----:B------:R-:W2:Y:S04]  /*57d0*/  LDL R10, [R1+0x48] ;  /* 0x00004800010a7983 */ /* 0x000ea80000100800 */
[----:B--2---:R-:W0:Y:S02]  /*57e0*/  SHFL.IDX PT, R3, R10, RZ, 0x1f ;  /* 0x00001fff0a037589 */ /* 0x004e2400000e0000 */
[----:B0-----:R-:W-:-:S04]  /*57f0*/  LEA.HI R4, R3, R3, RZ, 0x1 ;  /* 0x0000000303047211 */ /* 0x001fc800078f08ff */
[----:B------:R-:W-:-:S05]  /*5800*/  LOP3.LUT R4, R4, 0x1fffe, RZ, 0xc0, !PT ;  /* 0x0001fffe04047812 */ /* 0x000fca00078ec0ff */
[----:B------:R-:W-:Y:S02]  /*5810*/  IMAD.IADD R3, R3, 0x1, -R4 ;  /* 0x0000000103037824 */ /* 0x000fe400078e0a04 */
[----:B------:R-:W-:Y:S02]  /*5820*/  IMAD.U32 R4, RZ, RZ, UR37 ;  /* 0x00000025ff047e24 */ /* 0x000fe4000f8e00ff */
[----:B------:R-:W-:-:S03]  /*5830*/  IMAD R3, R3, 0x8000, R2 ;  /* 0x0000800003037824 */ /* 0x000fc600078e0202 */
[----:B------:R-:W-:Y:S01]  /*5840*/  ISETP.NE.AND P0, PT, R4, 0x3, PT ;  /* 0x000000030400780c */ /* 0x000fe20003f05270 */
[----:B------:R-:W-:-:S05]  /*5850*/  VIADD R3, R3, 0x400 ;  /* 0x0000040003037836 */ /* 0x000fca0000000000 */
[----:B------:R-:W-:-:S04]  /*5860*/  SHF.R.U32.HI R3, RZ, 0x4, R3 ;  /* 0x00000004ff037819 */ /* 0x000fc80000011603 */
[----:B------:R-:W-:-:S04]  /*5870*/  LOP3.LUT R3, R3, 0x3fff, RZ, 0xc0, !PT ;  /* 0x00003fff03037812 */ /* 0x000fc800078ec0ff */
[----:B------:R-:W-:Y:S01]  /*5880*/  LOP3.LUT R3, R3, 0x2000000, RZ, 0xfc, !PT ;  /* 0x0200000003037812 */ /* 0x000fe200078efcff */
[----:B------:R-:W-:Y:S06]  /*5890*/  @!P0 BRA `(.L_x_5714) ;  /* 0x0000000000048947 */ /* 0x000fec0003800000 */
[----:B------:R-:W-:Y:S01]  /*58a0*/  BPT.TRAP 0x1 ;  /* 0x000000040000795c */ /* 0x000fe20000300000 */
.L_x_5714:
[----:B------:R-:W-:Y:S01]  /*58b0*/  IMAD R9, R18, 0x8, R2 ;  /* 0x0000000812097824 */ /* 0x000fe200078e0202 */
[----:B------:R-:W-:Y:S01]  /*58c0*/  SHF.L.U32 R10, R19, 0x1f, RZ ;  /* 0x0000001f130a7819 */ /* 0x000fe200000006ff */
[----:B------:R-:W-:Y:S01]  /*58d0*/  VIADD R4, R2, 0x26800 ;  /* 0x0002680002047836 */ /* 0x000fe20000000000 */
[----:B------:R-:W-:Y:S01]  /*58e0*/  BSSY B0, `(.L_x_5715) ;  /* 0x0000008000007945 */ /* 0x000fe20003800000 */
[----:B------:R-:W-:Y:S01]  /*58f0*/  IMAD R6, R18, 0x1000, R3 ;  /* 0x0000100012067824 */ /* 0x000fe200078e0203 */
[----:B------:R-:W0:Y:S01]  /*5900*/  SYNCS.PHASECHK.TRANS64.TRYWAIT P1, [R9+URZ+0x28c50], R10 ;  /* 0x028c500a090075a7 */ /* 0x000e22000802017f */
[----:B------:R-:W-:Y:S01]  /*5910*/  IMAD.MOV.U32 R7, RZ, RZ, 0x40000040 ;  /* 0x40000040ff077424 */ /* 0x000fe200078e00ff */
[----:B------:R-:W-:-:S04]  /*5920*/  SHF.R.U32.HI R4, RZ, 0x4, R4 ;  /* 0x00000004ff047819 */ /* 0x000fc80000011604 */
[----:B------:R-:W-:-:S04]  /*5930*/  LOP3.LUT R4, R4, 0x3fff, RZ, 0xc0, !PT ;  /* 0x00003fff04047812 */ /* 0x000fc800078ec0ff */
[----:B------:R-:W-:Y:S01]  /*5940*/  LOP3.LUT R4, R4, 0x10000, RZ, 0xfc, !PT ;  /* 0x0001000004047812 */ /* 0x000fe200078efcff */
[----:B0-----:R-:W-:Y:S06]  /*5950*/  @!P1 BRA `(.L_x_5716) ;  /* 0x000001e400509947 */ /* 0x001fec0003800000 */
.L_x_6077:
[----:B------:R-:W-:Y:S05]  /*5960*/  BSYNC B0 ;  /* 0x0000000000007941 */ /* 0x000fea0003800000 */
.L_x_5715:
        /* <DEDUP_REMOVED lines=24> */
[----:B-----5:R-:W-:Y:S01]  /*5af0*/  WARPGROUP.ARRIVE ;  /* 0x00000000000079c5 */ /* 0x020fe20000000000 */
[----:B------:R-:W-:Y:S01]  /*5b00*/  R2UR UR5, R11 ;  /* 0x000000000b0572ca */ /* 0x000fe200000e0000 */
[----:B------:R-:W-:Y:S01]  /*5b10*/  VIADD R8, R8, 0xfffffffe ;  /* 0xfffffffe08087836 */ /* 0x000fe20000000000 */
[----:B------:R-:W-:Y:S03]  /*5b20*/  BSSY B0, `(.L_x_5717) ;  /* 0x00000e2000007945 */ /* 0x000fe60003800000 */
[----:B------:R-:W-:Y:S01]  /*5b30*/  HGMMA.64x256x16.F32.BF16 R24, gdesc[UR12].tnspB, RZ, !UPT, gsb0 ;  /* 0x43e000000c1879f0 */ /* 0x000fe2000c0018ff */
[----:B------:R-:W-:Y:S01]  /*5b40*/  R2UR UR14, R6 ;  /* 0x00000000060e72ca */ /* 0x000fe200000e0000 */
[----:B------:R-:W-:Y:S01]  /*5b50*/  VIADD R6, R4, 0x6 ;  /* 0x0000000604067836 */ /* 0x000fe20000000000 */
[----:B------:R-:W-:Y:S01]  /*5b60*/  R2UR UR15, R7 ;  /* 0x00000000070f72ca */ /* 0x000fe200000e0000 */
[----:B------:R-:W-:Y:S01]  /*5b70*/  IMAD.MOV.U32 R7, RZ, RZ, 0x40000040 ;  /* 0x40000040ff077424 */ /* 0x000fe200078e00ff */
[----:B------:R-:W-:-:S02]  /*5b80*/  ISETP.GE.AND P2, PT, R8, R0, PT ;  /* 0x000000000800720c */ /* 0x000fc40003f46270 */
        /* <DEDUP_REMOVED lines=22> */
.L_x_5724:
[----:B------:R-:W-:Y:S01]  /*5cf0*/  BAR.SYNC.DEFER_BLOCKING 0xe, 0x100 ;  /* 0x0384000000007b1d */ /* 0x000fe20000010000 */
[C---:B------:R-:W-:Y:S02]  /*5d00*/  IMAD R8, R18.reuse, 0x40, R191 ;  /* 0x0000004012087824 */ /* 0x040fe400078e02bf */
[----:B------:R-:W-:Y:S02]  /*5d10*/  VIADD R18, R18, 0x1 ;  /* 0x0000000112127836 */ /* 0x000fe40000000000 */
[----:B------:R-:W-:-:S03]  /*5d20*/  IMAD R8, R8, 0x4, R2 ;  /* 0x0000000408087824 */ /* 0x000fc600078e0202 */
[----:B------:R-:W-:-:S04]  /*5d30*/  ISETP.NE.AND P2, PT, R18, 0x2, PT ;  /* 0x000000021200780c */ /* 0x000fc80003f45270 */
[----:B------:R-:W-:Y:S01]  /*5d40*/  SEL R18, R18, RZ, P2 ;  /* 0x000000ff12127207 */ /* 0x000fe20001000000 */
[----:B0-----:R-:W0:Y:S04]  /*5d50*/  LDS R9, [R8+0x28800] ;  /* 0x0288000008097984 */ /* 0x001e280000000800 */
[----:B-1----:R-:W1:Y:S01]  /*5d60*/  LDS R8, [R8+0x28820] ;  /* 0x0288200008087984 */ /* 0x002e620000000800 */
        /* <DEDUP_REMOVED lines=135> */
.L_x_5719:
[----:B------:R-:W-:Y:S01]  /*65e0*/  IMAD R21, R18, 0x8, R2 ;  /* 0x0000000812157824 */ /* 0x000fe200078e0202 */
[----:B------:R-:W-:-:S04]  /*65f0*/  SHF.L.U32 R8, R19, 0x1f, RZ ;  /* 0x0000001f13087819 */ /* 0x000fc800000006ff */
[----:B------:R0:W1:Y:S01]  /*6600*/  SYNCS.PHASECHK.TRANS64.TRYWAIT P2, [R21+URZ+0x28c50], R8 ;  /* 0x028c5008150075a7 */ /* 0x000062000804017f */
[----:B------:R-:W-:Y:S05]  /*6610*/  @!P0 BRA `(.L_x_5720) ;  /* 0x0000000000048947 */ /* 0x000fea0003800000 */
[----:B------:R-:W-:Y:S01]  /*6620*/  BPT.TRAP 0x1 ;  /* 0x000000040000795c */ /* 0x000fe20000300000 */
.L_x_5720:
[----:B------:R-:W-:Y:S04]  /*6630*/  BSSY B1, `(.L_x_5721) ;  /* 0x0000004000017945 */ /* 0x000fe80003800000 */
[----:B-1----:R-:W-:Y:S05]  /*6640*/  @P2 BRA `(.L_x_5722) ;  /* 0x0000000000082947 */ /* 0x002fea0003800000 */
[----:B------:R-:W1:Y:S02]  /*6650*/  SYNCS.PHASECHK.TRANS64.TRYWAIT P2, [R21+URZ+0x28c50], R8 ;  /* 0x028c5008150075a7 */ /* 0x000e64000804017f */
[----:B-1----:R-:W-:Y:S05]  /*6660*/  @!P2 BRA `(.L_x_5723) ;  /* 0x000001d80020a947 */ /* 0x002fea0003800000 */
.L_x_5722:
[----:B------:R-:W-:Y:S05]  /*6670*/  BSYNC B1 ;  /* 0x0000000000017941 */ /* 0x000fea0003800000 */
.L_x_5721:
[----:B01----:R-:W-:Y:S01]  /*6680*/  IMAD R8, R18, 0x1000, R3 ;  /* 0x0000100012087824 */ /* 0x003fe200078e0203 */
[----:B------:R-:W-:Y:S01]  /*6690*/  R2UR UR4, R4 ;  /* 0x00000000040472ca */ /* 0x000fe200000e0000 */
[----:B------:R-:W-:Y:S01]  /*66a0*/  IMAD.MOV.U32 R9, RZ, RZ, 0x40000040 ;  /* 0x40000040ff097424 */ /* 0x000fe200078e00ff */
[----:B------:R-:W-:Y:S01]  /*66b0*/  R2UR UR5, R5 ;  /* 0x00000000050572ca */ /* 0x000fe200000e0000 */
[----:B------:R-:W-:Y:S01]  /*66c0*/  WARPGROUP.ARRIVE ;  /* 0x00000000000079c5 */ /* 0x000fe20000000000 */
[C---:B------:R-:W-:Y:S01]  /*66d0*/  R2UR UR6, R8.reuse ;  /* 0x00000000080672ca */ /* 0x040fe200000e0000 */
[----:B------:R-:W-:Y:S01]  /*66e0*/  VIADD R14, R8, 0x80 ;  /* 0x00000080080e7836 */ /* 0x000fe20000000000 */
[----:B------:R-:W-:Y:S01]  /*66f0*/  R2UR UR7, R9 ;  /* 0x00000000090772ca */ /* 0x000fe200000e0000 */
[----:B------:R-:W-:Y:S02]  /*6700*/  IMAD.MOV.U32 R15, RZ, RZ, 0x40000040 ;  /* 0x40000040ff0f7424 */ /* 0x000fe400078e00ff */
[----:B------:R-:W-:-:S02]  /*6710*/  IMAD.MOV.U32 R9, RZ, RZ, 0x40000040 ;  /* 0x40000040ff097424 */ /* 0x000fc400078e00ff */
[----:B------:R-:W-:-:S05]  /*6720*/  @!P1 VIADD R21, R21, 0x28c60 ;  /* 0x00028c6015159836 */ /* 0x000fca0000000000 */
[----:B------:R-:W-:-:S03]  /*6730*/  @!P1 PRMT R21, RZ, 0x654, R21 ;  /* 0x00000654ff159816 */ /* 0x000fc60000000015 */
        /* <DEDUP_REMOVED lines=27> */
[----:B------:R-:W-:Y:S03]  /*68f0*/  HGMMA.64x256x16.F32.BF16 R24, gdesc[UR4].tnspB, R24, gsb0 ;  /* 0x43e00000041879f0 */ /* 0x000fe60008001818 */
[----:B------:R-:W-:Y:S02]  /*6900*/  WARPGROUP.DEPBAR.LE gsb0, 0x0 ;  /* 0x00008000000079c5 */ /* 0x000fe40000010000 */
[----:B------:R-:W-:Y:S06]  /*6910*/  BAR.ARV 0xf, 0x100 ;  /* 0x03c4000000007b1d */ /* 0x000fec0000002000 */
[----:B------:R1:W-:Y:S01]  /*6920*/  @!P1 SYNCS.ARRIVE.TRANS64.RED.A1T0 RZ, [R21+URZ], RZ ;  /* 0x000000ff15ff99a7 */ /* 0x0003e2000810043f */
[----:B------:R-:W-:Y:S05]  /*6930*/  @P3 BRA `(.L_x_5724) ;  /* 0xfffffff000ec3947 */ /* 0x000fea000383ffff */
.L_x_5718:
[----:B------:R-:W-:Y:S05]  /*6940*/  BSYNC B0 ;  /* 0x0000000000007941 */ /* 0x000fea0003800000 */
.L_x_5717:
[----:B------:R-:W-:Y:S01]  /*6950*/  BAR.SYNC.DEFER_BLOCKING 0xe, 0x100 ;  /* 0x0384000000007b1d */ /* 0x000fe20000010000 */
[C---:B------:R-:W-:Y:S01]  /*6960*/  IMAD R3, R18.reuse, 0x40, R191 ;  /* 0x0000004012037824 */ /* 0x040fe200078e02bf */
[----:B------:R-:W-:Y:S01]  /*6970*/  PLOP3.LUT P0, PT, PT, PT, PT, 0x8, 0x0 ;  /* 0x000000000000781c */ /* 0x000fe20003f0e170 */
[----:B------:R-:W-:Y:S02]  /*6980*/  VIADD R18, R18, 0x1 ;  /* 0x0000000112127836 */ /* 0x000fe40000000000 */
[----:B------:R-:W-:Y:S02]  /*6990*/  IMAD R3, R3, 0x4, R2 ;  /* 0x0000000403037824 */ /* 0x000fe400078e0202 */
[----:B------:R-:W-:Y:S01]  /*69a0*/  IMAD.MOV.U32 R152, RZ, RZ, RZ ;  /* 0x000000ffff987224 */ /* 0x000fe200078e00ff */
[----:B------:R-:W-:-:S04]  /*69b0*/  ISETP.NE.AND P1, PT, R18, 0x2, PT ;  /* 0x000000021200780c */ /* 0x000fc80003f25270 */
[----:B------:R-:W-:Y:S01]  /*69c0*/  SEL R18, R18, RZ, P1 ;  /* 0x000000ff12127207 */ /* 0x000fe20000800000 */
[----:B------:R-:W2:Y:S04]  /*69d0*/  LDS R0, [R3+0x28820] ;  /* 0x0288200003007984 */ /* 0x000ea80000000800 */
[----:B------:R3:W4:Y:S02]  /*69e0*/  LDS R2, [R3+0x28800] ;  /* 0x0288000003027984 */ /* 0x0007240000000800 */
[----:B---3--:R-:W-:Y:S02]  /*69f0*/  IMAD.MOV.U32 R3, RZ, RZ, RZ ;  /* 0x000000ffff037224 */ /* 0x008fe400078e00ff */
        /* <DEDUP_REMOVED lines=132> */
.L_x_5702:
        /* <DEDUP_REMOVED lines=24> */
.L_x_5727:
[----:B------:R-:W-:-:S13]  /*73c0*/  ISETP.NE.AND P0, PT, R5, 0x1, PT ;  /* 0x000000010500780c */ /* 0x000fda0003f05270 */
[----:B------:R-:W0:Y:S02]  /*73d0*/  @P0 LDC.64 R6, c[0x0][0x9e8] ;  /* 0x00027a00ff060b82 */ /* 0x000e240000000a00 */
[----:B0-----:R-:W-:-:S05]  /*73e0*/  @P0 IMAD.HI.U32 R6, R0, R6, RZ ;  /* 0x0000000600060227 */ /* 0x001fca00078e00ff */
[----:B------:R-:W-:-:S07]  /*73f0*/  @P0 SHF.R.U32.HI R0, RZ, R7, R6 ;  /* 0x00000007ff000219 */ /* 0x000fce0000011606 */
.L_x_5728:
[----:B------:R-:W-:Y:S05]  /*7400*/  BSYNC B0 ;  /* 0x0000000000007941 */ /* 0x000fea0003800000 */
.L_x_5726:
[----:B------:R-:W-:-:S05]  /*7410*/  IMAD R3, R0, R5, R5 ;  /* 0x0000000500037224 */ /* 0x000fca00078e0205 */
[----:B------:R-:W-:-:S07]  /*7420*/  VIMNMX R4, R4, R3, PT ;  /* 0x0000000304047248 */ /* 0x000fce0003fe0100 */
.L_x_5725:
        /* <DEDUP_REMOVED lines=24> */
.L_x_5731:
[----:B------:R-:W-:-:S13]  /*75b0*/  ISETP.NE.AND P0, PT, R5, 0x1, PT ;  /* 0x000000010500780c */ /* 0x000fda0003f05270 */
[----:B------:R-:W0:Y:S02]  /*75c0*/  @P0 LDC.64 R6, c[0x0][0x9e8] ;  /* 0x00027a00ff060b82 */ /* 0x000e240000000a00 */
[----:B0-----:R-:W-:-:S05]  /*75d0*/  @P0 IMAD.HI.U32 R4, R3, R6, RZ ;  /* 0x0000000603040227 */ /* 0x001fca00078e00ff */
[----:B------:R-:W-:-:S07]  /*75e0*/  @P0 SHF.R.U32.HI R3, RZ, R7, R4 ;  /* 0x00000007ff030219 */ /* 0x000fce0000011604 */
.L_x_5732:
[----:B------:R-:W-:Y:S05]  /*75f0*/  BSYNC B0 ;  /* 0x0000000000007941 */ /* 0x000fea0003800000 */
.L_x_5730:
[----:B------:R-:W-:-:S05]  /*7600*/  IMAD R3, R3, R5, RZ ;  /* 0x0000000503037224 */ /* 0x000fca00078e02ff */
[----:B------:R-:W-:-:S07]  /*7610*/  VIMNMX R0, R0, R3, !PT ;  /* 0x0000000300007248 */ /* 0x000fce0007fe0100 */
.L_x_5729:
        /* <DEDUP_REMOVED lines=38> */
.L_x_5734:
[----:B------:R-:W-:Y:S05]  /*7880*/  BSYNC B0 ;  /* 0x0000000000007941 */ /* 0x000fea0003800000 */
.L_x_5733:
        /* <DEDUP_REMOVED lines=82> */
[----:B------:R-:W-:-:S04]  /*7db0*/  LOP3.LUT R3, R3, 0x3fff, RZ, 0xc0, !PT ;  /* 0x00003fff03037812 */ /* 0x000fc800078ec0ff */
[----:B------:R-:W-:Y:S01]  /*7dc0*/  LOP3.LUT R190, R3, 0x2000000, RZ, 0xfc, !PT ;  /* 0x0200000003be7812 */ /* 0x000fe200078efcff */
        /* <DEDUP_REMOVED lines=17> */
.L_x_5736:
[----:B------:R-:W-:Y:S05]  /*7ee0*/  BSYNC B6 ;  /* 0x0000000000067941 */ /* 0x000fea0003800000 */
.L_x_5735:
        /* <DEDUP_REMOVED lines=12> */
.L_x_5740:
[----:B-1----:R1:W2:Y:S02]  /*7fb0*/  SYNCS.PHASECHK.TRANS64.TRYWAIT P0, [R2+URZ+0x28c00], R3 ;  /* 0x028c0003020075a7 */ /* 0x0022a4000800017f */
[----:B--2---:R-:W-:Y:S05]  /*7fc0*/  @!P0 NANOSLEEP.SYNCS 0x989680 ;  /* 0x009896800000895d */ /* 0x004fea0003900000 */
[----:B------:R-:W2:Y:S02]  /*7fd0*/  @!P0 SYNCS.PHASECHK.TRANS64 P0, [R2+URZ+0x28c00], R3 ;  /* 0x028c0003020085a7 */ /* 0x000ea4000800007f */
[----:B--2---:R-:W-:Y:S05]  /*7fe0*/  @!P0 BRA `(.L_x_5740) ;  /* 0xfffffffc00f08947 */ /* 0x004fea000383ffff */
.L_x_5739:
[----:B------:R-:W-:Y:S05]  /*7ff0*/  BSYNC B0 ;  /* 0x0000000000007941 */ /* 0x000fea0003800000 */
.L_x_5738:
[----:B------:R-:W-:Y:S05]  /*8000*/  BRA `(.L_x_5741) ;  /* 0x0000002c00ac7947 */ /* 0x000fea0003800000 */
.L_x_5737:
[----:B------:R-:W-:Y:S01]  /*8010*/  VIADD R4, R2, 0x20400 ;  /* 0x0002040002047836 */ /* 0x000fe20000000000 */
[----:B-----5:R-:W-:Y:S01]  /*8020*/  SHF.R.S32.HI R0, RZ, 0x1f, R76 ;  /* 0x0000001fff007819 */ /* 0x020fe2000001144c */
[----:B------:R-:W-:Y:S01]  /*8030*/  ULDC.64 UR4, c[0x0][0x3f8] ;  /* 0x0000fe0000047ab9 */ /* 0x000fe20000000a00 */
[----:B------:R-:W-:Y:S01]  /*8040*/  ULDC.64 UR6, c[0x0][0x408] ;  /* 0x0001020000067ab9 */ /* 0x000fe20000000a00 */
[----:B------:R-:W-:Y:S01]  /*8050*/  IMAD.WIDE.U32 R24, R76, UR4, RZ ;  /* 0x000000044c187c25 */ /* 0x000fe2000f8e00ff */
[----:B------:R-:W-:Y:S01]  /*8060*/  LOP3.LUT P0, RZ, R4, 0x3ff, RZ, 0xc0, !PT ;  /* 0x000003ff04ff7812 */ /* 0x000fe2000780c0ff */
[----:B------:R-:W-:Y:S02]  /*8070*/  BSSY B6, `(.L_x_5742) ;  /* 0x0000019000067945 */ /* 0x000fe40003800000 */
[C---:B------:R-:W-:Y:S02]  /*8080*/  IMAD R3, R0.reuse, UR4, RZ ;  /* 0x0000000400037c24 */ /* 0x040fe4000f8e02ff */
[----:B------:R-:W-:-:S02]  /*8090*/  IMAD R5, R0, UR6, RZ ;  /* 0x0000000600057c24 */ /* 0x000fc4000f8e02ff */
        /* <DEDUP_REMOVED lines=22> */
.L_x_5743:
[----:B------:R-:W-:Y:S05]  /*8200*/  BSYNC B6 ;  /* 0x0000000000067941 */ /* 0x000fea0003800000 */
.L_x_5742:
[----:B------:R-:W0:Y:S01]  /*8210*/  S2R R0, SR_TID.X ;  /* 0x0000000000007919 */ /* 0x000e220000002100 */
[----:B------:R-:W-:Y:S01]  /*8220*/  ULDC.U8 UR4, c[0x0][0x410] ;  /* 0x0001040000047ab9 */ /* 0x000fe20000000000 */
[----:B------:R-:W-:Y:S01]  /*8230*/  BSSY B0, `(.L_x_5744) ;  /* 0x00002c0000007945 */ /* 0x000fe20003800000 */
[----:B------:R-:W-:Y:S01]  /*8240*/  ISETP.NE.AND P0, PT, RZ, UR4, PT ;  /* 0x00000004ff007c0c */ /* 0x000fe2000bf05270 */
[C---:B------:R-:W-:Y:S02]  /*8250*/  VIADD R36, R186.reuse, 0x20 ;  /* 0x00000020ba247836 */ /* 0x040fe40000000000 */
[----:B------:R-:W-:Y:S02]  /*8260*/  IMAD.IADD R34, R186, 0x1, R192 ;  /* 0x00000001ba227824 */ /* 0x000fe400078e02c0 */
[----:B0-----:R-:W-:-:S05]  /*8270*/  VIADD R0, R0, 0xffffff80 ;  /* 0xffffff8000007836 */ /* 0x001fca0000000000 */
[----:B------:R-:W-:-:S04]  /*8280*/  SHF.R.S32.HI R3, RZ, 0x1f, R0 ;  /* 0x0000001fff037819 */ /* 0x000fc80000011400 */
[----:B------:R-:W-:-:S04]  /*8290*/  LEA.HI R3, R3, R0, RZ, 0x2 ;  /* 0x0000000003037211 */ /* 0x000fc800078f10ff */
[----:B------:R-:W-:-:S05]  /*82a0*/  LOP3.LUT R3, R3, 0xfffffffc, RZ, 0xc0, !PT ;  /* 0xfffffffc03037812 */ /* 0x000fca00078ec0ff */
[----:B------:R-:W-:Y:S01]  /*82b0*/  IMAD.IADD R3, R0, 0x1, -R3 ;  /* 0x0000000100037824 */ /* 0x000fe200078e0a03 */
[----:B------:R-:W-:Y:S06]  /*82c0*/  @!P0 BRA `(.L_x_5745) ;  /* 0x0000001400988947 */ /* 0x000fec0003800000 */
[----:B------:R-:W0:Y:S01]  /*82d0*/  LDC R37, c[0x0][0x448] ;  /* 0x00011200ff257b82 */ /* 0x000e220000000800 */
[----:B------:R-:W-:Y:S01]  /*82e0*/  IMAD R3, R3, 0x20, R34 ;  /* 0x0000002003037824 */ /* 0x000fe200078e0222 */
[----:B------:R-:W-:Y:S01]  /*82f0*/  ULDC.64 UR4, c[0x0][0x3f8] ;  /* 0x0000fe0000047ab9 */ /* 0x000fe20000000a00 */
[----:B------:R-:W-:Y:S01]  /*8300*/  ULDC.64 UR6, c[0x0][0x408] ;  /* 0x0001020000067ab9 */ /* 0x000fe20000000a00 */
[----:B------:R-:W-:Y:S01]  /*8310*/  IMAD.MOV.U32 R6, RZ, RZ, R24 ;  /* 0x000000ffff067224 */ /* 0x000fe200078e0018 */
[----:B------:R-:W-:Y:S01]  /*8320*/  SHF.R.S32.HI R31, RZ, 0x1f, R200 ;  /* 0x0000001fff1f7819 */ /* 0x000fe200000114c8 */
[----:B------:R-:W-:Y:S02]  /*8330*/  IMAD.MOV.U32 R7, RZ, RZ, R27 ;  /* 0x000000ffff077224 */ /* 0x000fe400078e001b */
[----:B------:R-:W-:Y:S02]  /*8340*/  IMAD.MOV.U32 R8, RZ, RZ, R76 ;  /* 0x000000ffff087224 */ /* 0x000fe400078e004c */
[----:B------:R-:W-:Y:S01]  /*8350*/  IMAD.MOV.U32 R9, RZ, RZ, R29 ;  /* 0x000000ffff097224 */ /* 0x000fe200078e001d */
[----:B0-----:R-:W-:-:S13]  /*8360*/  ISETP.NE.AND P0, PT, R37, 0x1, PT ;  /* 0x000000012500780c */ /* 0x001fda0003f05270 */
[----:B------:R-:W0:Y:S08]  /*8370*/  @P0 LDC R0, c[0x0][0x44c] ;  /* 0x00011300ff000b82 */ /* 0x000e300000000800 */
[----:B------:R-:W1:Y:S01]  /*8380*/  @P0 LDC R5, c[0x0][0x450] ;  /* 0x00011400ff050b82 */ /* 0x000e620000000800 */
[----:B0-----:R-:W-:-:S05]  /*8390*/  @P0 IMAD.HI.U32 R0, R3, R0, RZ ;  /* 0x0000000003000227 */ /* 0x001fca00078e00ff */
[----:B-1----:R-:W-:-:S04]  /*83a0*/  @P0 SHF.R.U32.HI R3, RZ, R5, R0 ;  /* 0x00000005ff030219 */ /* 0x002fc80000011600 */
        /* <DEDUP_REMOVED lines=21> */
.L_x_6083:
[----:B------:R-:W-:Y:S01]  /*8500*/  IMAD R37, R22, R37, RZ ;  /* 0x0000002516257224 */ /* 0x000fe200078e02ff */
[----:B------:R-:W-:Y:S01]  /*8510*/  BSSY B1, `(.L_x_5747) ;  /* 0x000001d000017945 */ /* 0x000fe20003800000 */
[----:B------:R-:W-:Y:S02]  /*8520*/  CS2R R24, SRZ ;  /* 0x0000000000187805 */ /* 0x000fe4000001ff00 */
[----:B------:R-:W-:Y:S02]  /*8530*/  CS2R R26, SRZ ;  /* 0x00000000001a7805 */ /* 0x000fe4000001ff00 */
[----:B------:R-:W-:Y:S02]  /*8540*/  CS2R R20, SRZ ;  /* 0x0000000000147805 */ /* 0x000fe4000001ff00 */
[----:B------:R-:W-:Y:S02]  /*8550*/  ISETP.GE.AND P0, PT, R34, R37, PT ;  /* 0x000000252200720c */ /* 0x000fe40003f06270 */
[----:B------:R-:W-:-:S11]  /*8560*/  CS2R R28, SRZ ;  /* 0x00000000001c7805 */ /* 0x000fd6000001ff00 */
[----:B------:R-:W-:Y:S05]  /*8570*/  @P0 BRA `(.L_x_5748) ;  /* 0x0000000000580947 */ /* 0x000fea0003800000 */
[----:B------:R-:W-:Y:S01]  /*8580*/  ULDC UR4, c[0x0][0x3f4] ;  /* 0x0000fd0000047ab9 */ /* 0x000fe20000000800 */
[----:B--2---:R-:W-:Y:S01]  /*8590*/  IMAD.MOV.U32 R8, RZ, RZ, R0 ;  /* 0x000000ffff087224 */ /* 0x004fe200078e0000 */
[----:B------:R-:W-:Y:S01]  /*85a0*/  ISETP.GE.AND P2, PT, R188, UR4, PT ;  /* 0x00000004bc007c0c */ /* 0x000fe2000bf46270 */
[----:B-1----:R-:W-:Y:S01]  /*85b0*/  IMAD.MOV.U32 R9, RZ, RZ, R3 ;  /* 0x000000ffff097224 */ /* 0x002fe200078e0003 */
[----:B------:R-:W-:Y:S01]  /*85c0*/  ISETP.GE.AND P3, PT, R200, UR4, PT ;  /* 0x00000004c8007c0c */ /* 0x000fe2000bf66270 */
[----:B---3--:R-:W-:Y:S01]  /*85d0*/  IMAD.MOV.U32 R15, RZ, RZ, R5 ;  /* 0x000000ffff0f7224 */ /* 0x008fe200078e0005 */
[----:B------:R-:W-:-:S09]  /*85e0*/  CS2R R26, SRZ ;  /* 0x00000000001a7805 */ /* 0x000fd2000001ff00 */
[----:B------:R-:W-:Y:S02]  /*85f0*/  @!P2 IMAD.WIDE R32, R188, 0x2, R8 ;  /* 0x00000002bc20a825 */ /* 0x000fe400078e0208 */
[C---:B------:R-:W-:Y:S02]  /*8600*/  @!P3 SHF.L.U64.HI R20, R200.reuse, 0x1, R31 ;  /* 0x00000001c814b819 */ /* 0x040fe4000001021f */
[----:B------:R-:W-:Y:S01]  /*8610*/  @!P3 IMAD.SHL.U32 R9, R200, 0x2, RZ ;  /* 0x00000002c809b824 */ /* 0x000fe200078e00ff */
[----:B------:R-:W-:Y:S02]  /*8620*/  CS2R R28, SRZ ;  /* 0x00000000001c7805 */ /* 0x000fe4000001ff00 */
[----:B------:R-:W-:Y:S01]  /*8630*/  CS2R R24, SRZ ;  /* 0x0000000000187805 */ /* 0x000fe2000001ff00 */
[----:B----4-:R-:W-:Y:S01]  /*8640*/  @!P2 IMAD.WIDE R12, R188, 0x2, R14 ;  /* 0x00000002bc0ca825 */ /* 0x010fe200078e020e */
[----:B------:R1:W5:Y:S01]  /*8650*/  @!P2 LD.E.64 R26, desc[UR42][R32.64] ;  /* 0x0000002a201aa980 */ /* 0x000362000c101b00 */
[----:B------:R-:W-:-:S02]  /*8660*/  @!P3 IADD3 R10, P0, R0, R9, RZ ;  /* 0x00000009000ab210 */ /* 0x000fc40007f1e0ff */
[----:B------:R-:W-:Y:S01]  /*8670*/  @!P3 IADD3 R8, P1, R14, R9, RZ ;  /* 0x000000090e08b210 */ /* 0x000fe20007f3e0ff */
[----:B------:R1:W5:Y:S02]  /*8680*/  @!P2 LD.E.64 R28, desc[UR42][R12.64] ;  /* 0x0000002a0c1ca980 */ /* 0x000364000c101b00 */
[--C-:B------:R-:W-:Y:S02]  /*8690*/  @!P3 IMAD.X R11, R3, 0x1, R20.reuse, P0 ;  /* 0x00000001030bb824 */ /* 0x100fe400000e0614 */
[----:B------:R-:W-:Y:S01]  /*86a0*/  @!P3 IMAD.X R9, R5, 0x1, R20, P1 ;  /* 0x000000010509b824 */ /* 0x000fe200008e0614 */
[----:B------:R-:W-:Y:S02]  /*86b0*/  CS2R R20, SRZ ;  /* 0x0000000000147805 */ /* 0x000fe4000001ff00 */
[----:B------:R1:W5:Y:S04]  /*86c0*/  @!P3 LD.E.64 R24, desc[UR42][R10.64] ;  /* 0x0000002a0a18b980 */ /* 0x000368000c101b00 */
[----:B------:R1:W5:Y:S02]  /*86d0*/  @!P3 LD.E.64 R20, desc[UR42][R8.64] ;  /* 0x0000002a0814b980 */ /* 0x000364000c101b00 */
.L_x_5748:
[----:B------:R-:W-:Y:S05]  /*86e0*/  BSYNC B1 ;  /* 0x0000000000017941 */ /* 0x000fea0003800000 */
.L_x_5747:
[----:B-1---5:R-:W-:Y:S01]  /*86f0*/  IMAD.MOV.U32 R8, RZ, RZ, R27 ;  /* 0x000000ffff087224 */ /* 0x022fe200078e001b */
[----:B------:R-:W-:Y:S01]  /*8700*/  UMOV UR4, 0xffffffff ;  /* 0xffffffff00047882 */ /* 0x000fe20000000000 */
[----:B--2---:R-:W-:Y:S02]  /*8710*/  IMAD.MOV.U32 R0, RZ, RZ, R24 ;  /* 0x000000ffff007224 */ /* 0x004fe400078e0018 */
[----:B------:R-:W-:Y:S01]  /*8720*/  IMAD.MOV.U32 R3, RZ, RZ, R25 ;  /* 0x000000ffff037224 */ /* 0x000fe200078e0019 */
[----:B------:R-:W-:Y:S01]  /*8730*/  PRMT R41, R8, 0x7610, R41 ;  /* 0x0000761008297816 */ /* 0x000fe20000000029 */
[----:B---3--:R-:W-:Y:S02]  /*8740*/  IMAD.MOV.U32 R5, RZ, RZ, R26 ;  /* 0x000000ffff057224 */ /* 0x008fe400078e001a */
[----:B------:R-:W-:Y:S01]  /*8750*/  IMAD.MOV.U32 R8, RZ, RZ, R29 ;  /* 0x000000ffff087224 */ /* 0x000fe200078e001d */
[----:B------:R-:W-:Y:S01]  /*8760*/  PRMT R46, R3, 0x5410, R0 ;  /* 0x00005410032e7816 */ /* 0x000fe20000000000 */
[----:B------:R-:W-:Y:S01]  /*8770*/  IMAD.MOV.U32 R0, RZ, RZ, R20 ;  /* 0x000000ffff007224 */ /* 0x000fe200078e0014 */
[----:B------:R-:W-:Y:S01]  /*8780*/  PRMT R38, R5, 0x7610, R38 ;  /* 0x0000761005267816 */ /* 0x000fe20000000026 */
[----:B------:R-:W-:-:S02]  /*8790*/  IMAD.MOV.U32 R3, RZ, RZ, R21 ;  /* 0x000000ffff037224 */ /* 0x000fc400078e0015 */
[----:B------:R-:W-:Y:S01]  /*87a0*/  IMAD.MOV.U32 R5, RZ, RZ, R28 ;  /* 0x000000ffff057224 */ /* 0x000fe200078e001c */
[----:B------:R-:W-:Y:S02]  /*87b0*/  PRMT R38, R38, 0x5410, R8 ;  /* 0x0000541026267816 */ /* 0x000fe40000000008 */
[----:B------:R-:W-:Y:S02]  /*87c0*/  CS2R R8, SRZ ;  /* 0x0000000000087805 */ /* 0x000fe4000001ff00 */
[----:B------:R-:W-:Y:S02]  /*87d0*/  PRMT R47, R0, 0x7610, R47 ;  /* 0x00007610002f7816 */ /* 0x000fe4000000002f */
[----:B------:R-:W-:Y:S02]  /*87e0*/  PRMT R48, R3, 0x7610, R48 ;  /* 0x0000761003307816 */ /* 0x000fe40000000030 */
[----:B------:R-:W-:Y:S01]  /*87f0*/  PRMT R42, R5, 0x7610, R42 ;  /* 0x00007610052a7816 */ /* 0x000fe2000000002a */
[----:B------:R-:W-:Y:S06]  /*8800*/  BRA.DIV UR4, `(.L_x_5749) ;  /* 0x000001ba043c7947 */ /* 0x000fec000b800000 */
[----:B------:R1:W2:Y:S04]  /*8810*/  SHFL.IDX PT, R3, R6, 0x1, 0x1c1f ;  /* 0x003c1f0006037f89 */ /* 0x0002a800000e0000 */
[----:B0-----:R-:W0:Y:S04]  /*8820*/  SHFL.IDX PT, R4, R4, 0x1, 0x1c1f ;  /* 0x003c1f0004047f89 */ /* 0x001e2800000e0000 */
[----:B------:R-:W3:Y:S04]  /*8830*/  SHFL.IDX PT, R7, R7, 0x1, 0x1c1f ;  /* 0x003c1f0007077f89 */ /* 0x000ee800000e0000 */
[----:B------:R1:W0:Y:S02]  /*8840*/  SHFL.IDX PT, R0, R30, 0x1, 0x1c1f ;  /* 0x003c1f001e007f89 */ /* 0x00022400000e0000 */
.L_x_6089:
[----:B------:R-:W-:Y:S01]  /*8850*/  VIADD R34, R34, 0x20 ;  /* 0x0000002022227836 */ /* 0x000fe20000000000 */
[----:B------:R-:W-:Y:S01]  /*8860*/  LEA.HI R5, R217, R217, RZ, 0x1 ;  /* 0x000000d9d9057211 */ /* 0x000fe200078f08ff */
[----:B------:R-:W-:Y:S01]  /*8870*/  BSSY B1, `(.L_x_5750) ;  /* 0x0000020000017945 */ /* 0x000fe20003800000 */
[----:B------:R-:W-:Y:S02]  /*8880*/  CS2R R12, SRZ ;  /* 0x00000000000c7805 */ /* 0x000fe4000001ff00 */
[----:B------:R-:W-:Y:S02]  /*8890*/  CS2R R10, SRZ ;  /* 0x00000000000a7805 */ /* 0x000fe4000001ff00 */
[----:B------:R-:W-:Y:S01]  /*88a0*/  ISETP.GE.AND P0, PT, R34, R37, PT ;  /* 0x000000252200720c */ /* 0x000fe20003f06270 */
[----:B------:R-:W-:Y:S01]  /*88b0*/  IMAD.SHL.U32 R34, R195, 0x40, RZ ;  /* 0x00000040c3227824 */ /* 0x000fe200078e00ff */
[----:B-1----:R-:W-:Y:S02]  /*88c0*/  LOP3.LUT R6, R5, 0xfffffffe, RZ, 0xc0, !PT ;  /* 0xfffffffe05067812 */ /* 0x002fe400078ec0ff */
[----:B----4-:R-:W-:-:S03]  /*88d0*/  CS2R R14, SRZ ;  /* 0x00000000000e7805 */ /* 0x010fc6000001ff00 */
[----:B------:R-:W-:-:S05]  /*88e0*/  IMAD.IADD R6, R217, 0x1, -R6 ;  /* 0x00000001d9067824 */ /* 0x000fca00078e0a06 */
[----:B------:R-:W-:Y:S01]  /*88f0*/  SHF.L.U32 R35, R6, 0x1f, RZ ;  /* 0x0000001f06237819 */ /* 0x000fe200000006ff */
[----:B------:R-:W-:Y:S06]  /*8900*/  @P0 BRA `(.L_x_5751) ;  /* 0x0000000000580947 */ /* 0x000fec0003800000 */
[----:B------:R-:W-:Y:S01]  /*8910*/  ULDC UR4, c[0x0][0x3f4] ;  /* 0x0000fd0000047ab9 */ /* 0x000fe20000000800 */
[----:B--2---:R-:W-:Y:S01]  /*8920*/  IMAD.MOV.U32 R5, RZ, RZ, R3 ;  /* 0x000000ffff057224 */ /* 0x004fe200078e0003 */
[----:B------:R-:W-:Y:S02]  /*8930*/  ISETP.GE.AND P2, PT, R188, UR4, PT ;  /* 0x00000004bc007c0c */ /* 0x000fe4000bf46270 */
[----:B------:R-:W-:Y:S02]  /*8940*/  CS2R R12, SRZ ;  /* 0x00000000000c7805 */ /* 0x000fe4000001ff00 */
[----:B------:R-:W-:Y:S01]  /*8950*/  ISETP.GE.AND P3, PT, R200, UR4, PT ;  /* 0x00000004c8007c0c */ /* 0x000fe2000bf66270 */
[----:B0-----:R-:W-:Y:S02]  /*8960*/  IMAD.MOV.U32 R8, RZ, RZ, R0 ;  /* 0x000000ffff087224 */ /* 0x001fe400078e0000 */
[----:B---3--:R-:W-:-:S06]  /*8970*/  IMAD.MOV.U32 R9, RZ, RZ, R7 ;  /* 0x000000ffff097224 */ /* 0x008fcc00078e0007 */
[----:B------:R-:W-:-:S04]  /*8980*/  @!P2 IMAD.WIDE R32, R188, 0x2, R4 ;  /* 0x00000002bc20a825 */ /* 0x000fc800078e0204 */
[C---:B------:R-:W-:Y:S01]  /*8990*/  @!P3 SHF.L.U64.HI R10, R200.reuse, 0x1, R31 ;  /* 0x00000001c80ab819 */ /* 0x040fe2000001021f */
[----:B------:R-:W-:Y:S01]  /*89a0*/  @!P3 IMAD.SHL.U32 R5, R200, 0x2, RZ ;  /* 0x00000002c805b824 */ /* 0x000fe200078e00ff */
[----:B------:R-:W-:Y:S01]  /*89b0*/  CS2R R14, SRZ ;  /* 0x00000000000e7805 */ /* 0x000fe2000001ff00 */
[----:B------:R1:W5:Y:S01]  /*89c0*/  @!P2 LD.E.64 R12, desc[UR42][R32.64] ;  /* 0x0000002a200ca980 */ /* 0x000362000c101b00 */
[----:B------:R-:W-:Y:S01]  /*89d0*/  @!P2 IMAD.WIDE R30, R188, 0x2, R8 ;  /* 0x00000002bc1ea825 */ /* 0x000fe200078e0208 */
[----:B------:R-:W-:Y:S02]  /*89e0*/  CS2R R8, SRZ ;  /* 0x0000000000087805 */ /* 0x000fe4000001ff00 */
[-C--:B------:R-:W-:Y:S02]  /*89f0*/  @!P3 IADD3 R4, P0, R4, R5.reuse, RZ ;  /* 0x000000050404b210 */ /* 0x080fe40007f1e0ff */
[----:B------:R-:W-:Y:S01]  /*8a00*/  @!P3 IADD3 R6, P1, R0, R5, RZ ;  /* 0x000000050006b210 */ /* 0x000fe20007f3e0ff */
[----:B------:R1:W5:Y:S02]  /*8a10*/  @!P2 LD.E.64 R14, desc[UR42][R30.64] ;  /* 0x0000002a1e0ea980 */ /* 0x000364000c101b00 */
[----:B------:R-:W-:-:S02]  /*8a20*/  @!P3 IMAD.X R5, R3, 0x1, R10, P0 ;  /* 0x000000010305b824 */ /* 0x000fc400000e060a */
[----:B------:R-:W-:Y:S01]  /*8a30*/  @!P3 IMAD.X R7, R7, 0x1, R10, P1 ;  /* 0x000000010707b824 */ /* 0x000fe200008e060a */
[----:B------:R-:W-:Y:S02]  /*8a40*/  CS2R R10, SRZ ;  /* 0x00000000000a7805 */ /* 0x000fe4000001ff00 */
[----:B------:R1:W5:Y:S04]  /*8a50*/  @!P3 LD.E.64 R8, desc[UR42][R4.64] ;  /* 0x0000002a0408b980 */ /* 0x000368000c101b00 */
[----:B------:R1:W5:Y:S02]  /*8a60*/  @!P3 LD.E.64 R10, desc[UR42][R6.64] ;  /* 0x0000002a060ab980 */ /* 0x000364000c101b00 */
.L_x_5751:
[----:B------:R-:W-:Y:S05]  /*8a70*/  BSYNC B1 ;  /* 0x0000000000017941 */ /* 0x000fea0003800000 */
.L_x_5750:
[----:B------:R-:W4:Y:S01]  /*8a80*/  SYNCS.PHASECHK.TRANS64.TRYWAIT P0, [R2+URZ+0x28c00], R35 ;  /* 0x028c0023020075a7 */ /* 0x000f22000800017f */
[----:B--2---:R-:W-:Y:S01]  /*8a90*/  LOP3.LUT R3, R34, 0x1c0, RZ, 0xc0, !PT ;  /* 0x000001c022037812 */ /* 0x004fe200078ec0ff */
[----:B01---5:R-:W-:Y:S01]  /*8aa0*/  IMAD.MOV.U32 R4, RZ, RZ, R8 ;  /* 0x000000ffff047224 */ /* 0x023fe200078e0008 */
[----:B------:R-:W-:Y:S01]  /*8ab0*/  VIADDMNMX R31, R37, -R192, 0x40, PT ;  /* 0x00000040251f7446 */ /* 0x000fe200038009c0 */
[----:B------:R-:W-:Y:S01]  /*8ac0*/  IMAD.MOV.U32 R6, RZ, RZ, R10 ;  /* 0x000000ffff067224 */ /* 0x000fe200078e000a */
[----:B------:R-:W-:Y:S01]  /*8ad0*/  LOP3.LUT R0, R3, 0x18, R16, 0xf8, !PT ;  /* 0x0000001803007812 */ /* 0x000fe200078ef810 */
[----:B------:R-:W-:Y:S01]  /*8ae0*/  IMAD.MOV.U32 R5, RZ, RZ, R13 ;  /* 0x000000ffff057224 */ /* 0x000fe200078e000d */
[----:B------:R-:W-:Y:S01]  /*8af0*/  SHF.R.U32.HI R3, RZ, 0x3, R3 ;  /* 0x00000003ff037819 */ /* 0x000fe20000011603 */
[----:B------:R-:W-:Y:S01]  /*8b00*/  BSSY B1, `(.L_x_5752) ;  /* 0x0000014000017945 */ /* 0x000fe20003800000 */
[----:B------:R-:W-:Y:S01]  /*8b10*/  PRMT R33, R4, 0x7610, R33 ;  /* 0x0000761004217816 */ /* 0x000fe20000000021 */
[----:B------:R-:W-:Y:S01]  /*8b20*/  IMAD.MOV.U32 R4, RZ, RZ, R12 ;  /* 0x000000ffff047224 */ /* 0x000fe200078e000c */
[----:B------:R-:W-:Y:S01]  /*8b30*/  LOP3.LUT R0, R0, R3, RZ, 0x3c, !PT ;  /* 0x0000000300007212 */ /* 0x000fe200078e3cff */
[----:B------:R-:W-:Y:S01]  /*8b40*/  IMAD.MOV.U32 R3, RZ, RZ, R9 ;  /* 0x000000ffff037224 */ /* 0x000fe200078e0009 */
[----:B------:R-:W-:Y:S01]  /*8b50*/  PRMT R49, R5, 0x7610, R49 ;  /* 0x0000761005317816 */ /* 0x000fe20000000031 */
[----:B------:R-:W-:Y:S01]  /*8b60*/  IMAD.MOV.U32 R5, RZ, RZ, R15 ;  /* 0x000000ffff057224 */ /* 0x000fe200078e000f */
[----:B------:R-:W-:Y:S01]  /*8b70*/  PRMT R30, R6, 0x5410, R4 ;  /* 0x00005410061e7816 */ /* 0x000fe20000000004 */
[----:B------:R-:W-:Y:S01]  /*8b80*/  IMAD.MOV.U32 R4, RZ, RZ, R14 ;  /* 0x000000ffff047224 */ /* 0x000fe200078e000e */
[----:B------:R-:W-:Y:S01]  /*8b90*/  PRMT R32, R3, 0x7610, R32 ;  /* 0x0000761003207816 */ /* 0x000fe20000000020 */
[----:B------:R-:W-:Y:S01]  /*8ba0*/  IMAD R3, R203, 0x200, R0 ;  /* 0x00000200cb037824 */ /* 0x000fe200078e0200 */
[----:B------:R-:W-:Y:S01]  /*8bb0*/  LOP3.LUT P2, RZ, R195, 0x4, RZ, 0xc0, !PT ;  /* 0x00000004c3ff7812 */ /* 0x000fe2000784c0ff */
[----:B------:R-:W-:Y:S01]  /*8bc0*/  IMAD.MOV.U32 R0, RZ, RZ, R11 ;  /* 0x000000ffff007224 */ /* 0x000fe200078e000b */
[----:B------:R-:W-:Y:S01]  /*8bd0*/  PRMT R50, R4, 0x7610, R50 ;  /* 0x0000761004327816 */ /* 0x000fe20000000032 */
[----:B------:R-:W-:Y:S01]  /*8be0*/  IMAD R3, R3, 0x2, R2 ;  /* 0x0000000203037824 */ /* 0x000fe200078e0202 */
[----:B------:R-:W-:-:S02]  /*8bf0*/  ISETP.GE.AND P1, PT, R186, R31, PT ;  /* 0x0000001fba00720c */ /* 0x000fc40003f26270 */
[----:B------:R-:W-:Y:S01]  /*8c00*/  PRMT R34, R0, 0x7610, R34 ;  /* 0x0000761000227816 */ /* 0x000fe20000000022 */
[C---:B------:R-:W-:Y:S02]  /*8c10*/  VIADD R4, R3.reuse, 0x20400 ;  /* 0x0002040003047836 */ /* 0x040fe40000000000 */
[----:B------:R-:W-:Y:S01]  /*8c20*/  VIADD R0, R3, 0x20440 ;  /* 0x0002044003007836 */ /* 0x000fe20000000000 */
[----:B----4-:R-:W-:Y:S07]  /*8c30*/  @!P0 BRA `(.L_x_5753) ;  /* 0x000001b400a48947 */ /* 0x010fee0003800000 */
.L_x_6090:
[----:B------:R-:W-:Y:S05]  /*8c40*/  BSYNC B1 ;  /* 0x0000000000017941 */ /* 0x000fea0003800000 */
.L_x_5752:
[----:B------:R-:W-:Y:S01]  /*8c50*/  BSSY B1, `(.L_x_5754) ;  /* 0x0000067000017945 */ /* 0x000fe20003800000 */
[----:B------:R-:W-:Y:S01]  /*8c60*/  PRMT R32, R32, 0x5410, R5 ;  /* 0x0000541020207816 */ /* 0x000fe20000000005 */
[----:B------:R-:W-:Y:S02]  /*8c70*/  @P2 VIADD R0, R4, 0xffffffc0 ;  /* 0xffffffc004002836 */ /* 0x000fe40000000000 */
[----:B------:R-:W-:Y:S05]  /*8c80*/  @P1 BRA `(.L_x_5755) ;  /* 0x00000004008c1947 */ /* 0x000fea0003800000 */
[----:B------:R-:W1:Y:S01]  /*8c90*/  LDC R5, c[0x0][0x3f4] ;  /* 0x0000fd00ff057b82 */ /* 0x000e620000000800 */
[----:B------:R-:W-:Y:S01]  /*8ca0*/  BSSY B2, `(.L_x_5756) ;  /* 0x0000032000027945 */ /* 0x000fe20003800000 */
[-C--:B-1----:R-:W-:Y:S02]  /*8cb0*/  ISETP.GE.AND P0, PT, R188, R5.reuse, PT ;  /* 0x00000005bc00720c */ /* 0x082fe40003f06270 */
[----:B------:R-:W-:-:S11]  /*8cc0*/  ISETP.GE.AND P1, PT, R200, R5, PT ;  /* 0x00000005c800720c */ /* 0x000fd60003f26270 */
[----:B------:R-:W-:Y:S05]  /*8cd0*/  @P0 BRA `(.L_x_5757) ;  /* 0x0000000000b80947 */ /* 0x000fea0003800000 */
[----:B---3--:R-:W1:Y:S01]  /*8ce0*/  LDS.128 R4, [R3+0x20400] ;  /* 0x0204000003047984 */ /* 0x008e620000000c00 */
[----:B------:R-:W-:Y:S02]  /*8cf0*/  SHF.R.U32.HI R40, RZ, 0x10, R29 ;  /* 0x00000010ff287819 */ /* 0x000fe4000001161d */
[--C-:B------:R-:W-:Y:S02]  /*8d00*/  SHF.R.U32.HI R37, RZ, 0x10, R27.reuse ;  /* 0x00000010ff257819 */ /* 0x100fe4000001161b */
[----:B------:R-:W-:Y:S02]  /*8d10*/  PRMT R40, R38, 0x5432, R40 ;  /* 0x0000543226287816 */ /* 0x000fe40000000028 */
[----:B0-----:R-:W-:Y:S02]  /*8d20*/  SHF.R.U64 R35, R26, 0x10, R27 ;  /* 0x000000101a237819 */ /* 0x001fe4000000121b */
[----:B------:R-:W-:Y:S01]  /*8d30*/  PRMT R37, R41, 0x5410, R37 ;  /* 0x0000541029257816 */ /* 0x000fe20000000025 */
[----:B------:R-:W-:Y:S01]  /*8d40*/  IMAD.U32 R41, R40, 0x10000, RZ ;  /* 0x0001000028297824 */ /* 0x000fe200078e00ff */
[----:B------:R-:W-:-:S02]  /*8d50*/  SHF.R.U64 R39, R28, 0x10, R29 ;  /* 0x000000101c277819 */ /* 0x000fc4000000121d */
[----:B------:R-:W-:Y:S01]  /*8d60*/  PRMT R35, R38, 0x5410, R35 ;  /* 0x0000541026237816 */ /* 0x000fe20000000023 */
[C---:B------:R-:W-:Y:S01]  /*8d70*/  IMAD.U32 R38, R37.reuse, 0x10000, RZ ;  /* 0x0001000025267824 */ /* 0x040fe200078e00ff */
[----:B------:R-:W-:Y:S02]  /*8d80*/  LOP3.LUT R40, R40, 0xffff0000, RZ, 0xc0, !PT ;  /* 0xffff000028287812 */ /* 0x000fe400078ec0ff */
[----:B------:R-:W-:Y:S02]  /*8d90*/  PRMT R39, R42, 0x5410, R39 ;  /* 0x000054102a277816 */ /* 0x000fe40000000027 */
[----:B------:R-:W-:Y:S02]  /*8da0*/  LOP3.LUT R37, R37, 0xffff0000, RZ, 0xc0, !PT ;  /* 0xffff000025257812 */ /* 0x000fe400078ec0ff */
[C---:B-1----:R-:W-:Y:S01]  /*8db0*/  LOP3.LUT R27, R6.reuse, 0xffff0000, RZ, 0xc0, !PT ;  /* 0xffff0000061b7812 */ /* 0x042fe200078ec0ff */
[----:B------:R-:W-:Y:S01]  /*8dc0*/  IMAD.U32 R26, R6, 0x10000, RZ ;  /* 0x00010000061a7824 */ /* 0x000fe200078e00ff */
[C---:B------:R-:W-:Y:S01]  /*8dd0*/  LOP3.LUT R29, R7.reuse, 0xffff0000, RZ, 0xc0, !PT ;  /* 0xffff0000071d7812 */ /* 0x040fe200078ec0ff */
[----:B------:R-:W-:-:S02]  /*8de0*/  IMAD.U32 R28, R7, 0x10000, RZ ;  /* 0x00010000071c7824 */ /* 0x000fc400078e00ff */
[CC--:B------:R-:W-:Y:S01]  /*8df0*/  FMUL.FTZ R43, R27.reuse, R41.reuse ;  /* 0x000000291b2b7220 */ /* 0x0c0fe20000410000 */
[----:B------:R-:W-:Y:S01]  /*8e00*/  FMUL.FTZ R42, R27, R38 ;  /* 0x000000261b2a7220 */ /* 0x000fe20000410000 */
[----:B------:R-:W-:Y:S01]  /*8e10*/  FMUL.FTZ R27, R29, R40 ;  /* 0x000000281d1b7220 */ /* 0x000fe20000410000 */
[----:B------:R-:W-:Y:S02]  /*8e20*/  IMAD.U32 R6, R4, 0x10000, RZ ;  /* 0x0001000004067824 */ /* 0x000fe400078e00ff */
[C---:B------:R-:W-:Y:S01]  /*8e30*/  FFMA.FTZ R43, R26.reuse, R38, -R43 ;  /* 0x000000261a2b7223 */ /* 0x040fe2000001082b */
[----:B------:R-:W-:Y:S02]  /*8e40*/  IMAD.U32 R7, R5, 0x10000, RZ ;  /* 0x0001000005077824 */ /* 0x000fe400078e00ff */
[----:B------:R-:W-:Y:S01]  /*8e50*/  FFMA.FTZ R42, R26, R41, R42 ;  /* 0x000000291a2a7223 */ /* 0x000fe2000001002a */
[----:B------:R-:W-:Y:S01]  /*8e60*/  LOP3.LUT R4, R4, 0xffff0000, RZ, 0xc0, !PT ;  /* 0xffff000004047812 */ /* 0x000fe200078ec0ff */
[-C--:B------:R-:W-:Y:S01]  /*8e70*/  FMUL.FTZ R45, R29, R37.reuse ;  /* 0x000000251d2d7220 */ /* 0x080fe20000410000 */
        /* <DEDUP_REMOVED lines=15> */
[----:B------:R-:W-:Y:S02]  /*8f70*/  F2FP.BF16.F32.PACK_AB R6, R42, R43 ;  /* 0x0000002b2a06723e */ /* 0x000fe400000010ff */
[----:B------:R-:W-:-:S02]  /*8f80*/  F2FP.BF16.F32.PACK_AB R7, R44, R41 ;  /* 0x000000292c07723e */ /* 0x000fc400000010ff */
[----:B------:R-:W-:Y:S02]  /*8f90*/  F2FP.BF16.F32.PACK_AB R4, R29, R4 ;  /* 0x000000041d04723e */ /* 0x000fe400000010ff */
[----:B------:R-:W-:-:S05]  /*8fa0*/  F2FP.BF16.F32.PACK_AB R5, R38, R5 ;  /* 0x000000052605723e */ /* 0x000fca00000010ff */
[----:B------:R1:W-:Y:S02]  /*8fb0*/  STS.128 [R3+0x20400], R4 ;  /* 0x0204000403007388 */ /* 0x0003e40000000c00 */
.L_x_5757:
[----:B------:R-:W-:Y:S05]  /*8fc0*/  BSYNC B2 ;  /* 0x0000000000027941 */ /* 0x000fea0003800000 */
.L_x_5756:
[----:B------:R-:W-:Y:S05]  /*8fd0*/  @P1 BRA `(.L_x_5755) ;  /* 0x0000000000b81947 */ /* 0x000fea0003800000 */
[----:B-1-3--:R-:W1:Y:S01]  /*8fe0*/  LDS.128 R4, [R0] ;  /* 0x0000000000047984 */ /* 0x00ae620000000c00 */
[----:B0-----:R-:W-:Y:S02]  /*8ff0*/  SHF.R.U32.HI R35, RZ, 0x10, R21 ;  /* 0x00000010ff237819 */ /* 0x001fe40000011615 */
[----:B------:R-:W-:Y:S02]  /*9000*/  SHF.R.U32.HI R27, RZ, 0x10, R25 ;  /* 0x00000010ff1b7819 */ /* 0x000fe40000011619 */
[----:B------:R-:W-:Y:S02]  /*9010*/  PRMT R35, R48, 0x5410, R35 ;  /* 0x0000541030237816 */ /* 0x000fe40000000023 */
[----:B------:R-:W-:Y:S02]  /*9020*/  PRMT R27, R46, 0x5410, R27 ;  /* 0x000054102e1b7816 */ /* 0x000fe4000000001b */
[----:B------:R-:W-:Y:S01]  /*9030*/  SHF.R.U64 R29, R20, 0x10, R21 ;  /* 0x00000010141d7819 */ /* 0x000fe20000001215 */
[----:B------:R-:W-:Y:S01]  /*9040*/  IMAD.U32 R37, R35, 0x10000, RZ ;  /* 0x0001000023257824 */ /* 0x000fe200078e00ff */
[----:B------:R-:W-:Y:S01]  /*9050*/  SHF.R.U64 R26, R24, 0x10, R25 ;  /* 0x00000010181a7819 */ /* 0x000fe20000001219 */
[----:B------:R-:W-:Y:S01]  /*9060*/  IMAD.U32 R28, R27, 0x10000, RZ ;  /* 0x000100001b1c7824 */ /* 0x000fe200078e00ff */
[----:B------:R-:W-:-:S02]  /*9070*/  LOP3.LUT R35, R35, 0xffff0000, RZ, 0xc0, !PT ;  /* 0xffff000023237812 */ /* 0x000fc400078ec0ff */
[----:B------:R-:W-:Y:S02]  /*9080*/  LOP3.LUT R27, R27, 0xffff0000, RZ, 0xc0, !PT ;  /* 0xffff00001b1b7812 */ /* 0x000fe400078ec0ff */
[----:B------:R-:W-:Y:S02]  /*9090*/  PRMT R26, R46, 0x5432, R26 ;  /* 0x000054322e1a7816 */ /* 0x000fe4000000001a */
[----:B------:R-:W-:Y:S02]  /*90a0*/  PRMT R29, R47, 0x5410, R29 ;  /* 0x000054102f1d7816 */ /* 0x000fe4000000001d */
[C---:B-1----:R-:W-:Y:S01]  /*90b0*/  LOP3.LUT R21, R6.reuse, 0xffff0000, RZ, 0xc0, !PT ;  /* 0xffff000006157812 */ /* 0x042fe200078ec0ff */
[----:B------:R-:W-:Y:S01]  /*90c0*/  IMAD.U32 R20, R6, 0x10000, RZ ;  /* 0x0001000006147824 */ /* 0x000fe200078e00ff */
[C---:B------:R-:W-:Y:S01]  /*90d0*/  LOP3.LUT R25, R7.reuse, 0xffff0000, RZ, 0xc0, !PT ;  /* 0xffff000007197812 */ /* 0x040fe200078ec0ff */
[----:B------:R-:W-:Y:S02]  /*90e0*/  IMAD.U32 R24, R7, 0x10000, RZ ;  /* 0x0001000007187824 */ /* 0x000fe400078e00ff */
[C---:B------:R-:W-:Y:S01]  /*90f0*/  FMUL.FTZ R39, R21.reuse, R37 ;  /* 0x0000002515277220 */ /* 0x040fe20000410000 */
[----:B------:R-:W-:Y:S01]  /*9100*/  FMUL.FTZ R38, R21, R28 ;  /* 0x0000001c15267220 */ /* 0x000fe20000410000 */
[----:B------:R-:W-:Y:S01]  /*9110*/  FMUL.FTZ R21, R25, R35 ;  /* 0x0000002319157220 */ /* 0x000fe20000410000 */
[----:B------:R-:W-:-:S02]  /*9120*/  IMAD.U32 R6, R4, 0x10000, RZ ;  /* 0x0001000004067824 */ /* 0x000fc400078e00ff */
[C---:B------:R-:W-:Y:S01]  /*9130*/  FFMA.FTZ R39, R20.reuse, R28, -R39 ;  /* 0x0000001c14277223 */ /* 0x040fe20000010827 */
[----:B------:R-:W-:Y:S01]  /*9140*/  FFMA.FTZ R38, R20, R37, R38 ;  /* 0x0000002514267223 */ /* 0x000fe20000010026 */
[-C--:B------:R-:W-:Y:S01]  /*9150*/  FFMA.FTZ R37, R24, R27.reuse, -R21 ;  /* 0x0000001b18257223 */ /* 0x080fe20000010815 */
[C---:B------:R-:W-:Y:S01]  /*9160*/  IMAD.U32 R7, R5.reuse, 0x10000, RZ ;  /* 0x0001000005077824 */ /* 0x040fe200078e00ff */
[----:B------:R-:W-:Y:S01]  /*9170*/  LOP3.LUT R4, R4, 0xffff0000, RZ, 0xc0, !PT ;  /* 0xffff000004047812 */ /* 0x000fe200078ec0ff */
[C---:B------:R-:W-:Y:S01]  /*9180*/  IMAD.U32 R21, R26.reuse, 0x10000, RZ ;  /* 0x000100001a157824 */ /* 0x040fe200078e00ff */
[----:B------:R-:W-:Y:S01]  /*9190*/  LOP3.LUT R5, R5, 0xffff0000, RZ, 0xc0, !PT ;  /* 0xffff000005057812 */ /* 0x000fe200078ec0ff */
[----:B------:R-:W-:Y:S01]  /*91a0*/  FMUL.FTZ R41, R25, R27 ;  /* 0x0000001b19297220 */ /* 0x000fe20000410000 */
[C---:B------:R-:W-:Y:S01]  /*91b0*/  LOP3.LUT R20, R29.reuse, 0xffff0000, RZ, 0xc0, !PT ;  /* 0xffff00001d147812 */ /* 0x040fe200078ec0ff */
[----:B------:R-:W-:Y:S01]  /*91c0*/  IMAD.U32 R25, R29, 0x10000, RZ ;  /* 0x000100001d197824 */ /* 0x000fe200078e00ff */
[----:B------:R-:W-:Y:S01]  /*91d0*/  LOP3.LUT R26, R26, 0xffff0000, RZ, 0xc0, !PT ;  /* 0xffff00001a1a7812 */ /* 0x000fe200078ec0ff */
[----:B------:R-:W-:Y:S01]  /*91e0*/  FFMA.FTZ R40, R24, R35, R41 ;  /* 0x0000002318287223 */ /* 0x000fe20000010029 */
[C---:B------:R-:W-:Y:S01]  /*91f0*/  FMUL.FTZ R24, R4.reuse, R21 ;  /* 0x0000001504187220 */ /* 0x040fe20000410000 */
        /* <DEDUP_REMOVED lines=10> */
[----:B------:R-:W-:-:S05]  /*92a0*/  F2FP.BF16.F32.PACK_AB R5, R20, R5 ;  /* 0x000000051405723e */ /* 0x000fca00000010ff */
[----:B------:R2:W-:Y:S02]  /*92b0*/  STS.128 [R0], R4 ;  /* 0x0000000400007388 */ /* 0x0005e40000000c00 */
.L_x_5755:
[----:B------:R-:W-:Y:S05]  /*92c0*/  BSYNC B1 ;  /* 0x0000000000017941 */ /* 0x000fea0003800000 */
.L_x_5754:
[----:B------:R-:W-:-:S13]  /*92d0*/  ISETP.GE.AND P0, PT, R36, R31, PT ;  /* 0x0000001f2400720c */ /* 0x000fda0003f06270 */
[----:B------:R-:W-:Y:S05]  /*92e0*/  @P0 BRA `(.L_x_5758) ;  /* 0x0000001800d00947 */ /* 0x000fea0003800000 */
[----:B-12---:R-:W1:Y:S01]  /*92f0*/  LDC R5, c[0x0][0x3f4] ;  /* 0x0000fd00ff057b82 */ /* 0x006e620000000800 */
[----:B------:R-:W-:Y:S01]  /*9300*/  BSSY B1, `(.L_x_5759) ;  /* 0x0000032000017945 */ /* 0x000fe20003800000 */
[-C--:B-1----:R-:W-:Y:S02]  /*9310*/  ISETP.GE.AND P0, PT, R188, R5.reuse, PT ;  /* 0x00000005bc00720c */ /* 0x082fe40003f06270 */
[----:B------:R-:W-:-:S11]  /*9320*/  ISETP.GE.AND P1, PT, R200, R5, PT ;  /* 0x00000005c800720c */ /* 0x000fd60003f26270 */
[----:B------:R-:W-:Y:S05]  /*9330*/  @P0 BRA `(.L_x_5760) ;  /* 0x0000000000b80947 */ /* 0x000fea0003800000 */
[----:B---3--:R-:W1:Y:S01]  /*9340*/  LDS.128 R4, [R3+0x21400] ;  /* 0x0214000003047984 */ /* 0x008e620000000c00 */
[----:B------:R-:W-:Y:S02]  /*9350*/  SHF.R.U32.HI R26, RZ, 0x10, R15 ;  /* 0x00000010ff1a7819 */ /* 0x000fe4000001160f */
        /* <DEDUP_REMOVED lines=43> */
[----:B------:R1:W-:Y:S02]  /*9610*/  STS.128 [R3+0x21400], R4 ;  /* 0x0214000403007388 */ /* 0x0003e40000000c00 */
.L_x_5760:
[----:B------:R-:W-:Y:S05]  /*9620*/  BSYNC B1 ;  /* 0x0000000000017941 */ /* 0x000fea0003800000 */
.L_x_5759:
[----:B------:R-:W-:Y:S05]  /*9630*/  @P1 BRA `(.L_x_5758) ;  /* 0x0000001400fc1947 */ /* 0x000fea0003800000 */
[----:B-1-3--:R-:W1:Y:S01]  /*9640*/  LDS.128 R4, [R0+0x1000] ;  /* 0x0010000000047984 */ /* 0x00ae620000000c00 */
        /* <DEDUP_REMOVED lines=12> */
[C---:B-1----:R-:W-:Y:S01]  /*9710*/  LOP3.LUT R9, R6.reuse, 0xffff0000, RZ, 0xc0, !PT ;  /* 0xffff000006097812 */ /* 0x042fe200078ec0ff */
        /* <DEDUP_REMOVED lines=10> */
[C---:B------:R-:W-:Y:S01]  /*97c0*/  IMAD.U32 R6, R5.reuse, 0x10000, RZ ;  /* 0x0001000005067824 */ /* 0x040fe200078e00ff */
[----:B------:R-:W-:Y:S01]  /*97d0*/  LOP3.LUT R4, R4, 0xffff0000, RZ, 0xc0, !PT ;  /* 0xffff000004047812 */ /* 0x000fe200078ec0ff */
[C---:B------:R-:W-:Y:S01]  /*97e0*/  IMAD.U32 R8, R30.reuse, 0x10000, RZ ;  /* 0x000100001e087824 */ /* 0x040fe200078e00ff */
[----:B------:R-:W-:Y:S01]  /*97f0*/  LOP3.LUT R5, R5, 0xffff0000, RZ, 0xc0, !PT ;  /* 0xffff000005057812 */ /* 0x000fe200078ec0ff */
[C---:B------:R-:W-:Y:S01]  /*9800*/  IMAD.U32 R7, R33.reuse, 0x10000, RZ ;  /* 0x0001000021077824 */ /* 0x040fe200078e00ff */
[----:B------:R-:W-:Y:S01]  /*9810*/  LOP3.LUT R30, R30, 0xffff0000, RZ, 0xc0, !PT ;  /* 0xffff00001e1e7812 */ /* 0x000fe200078ec0ff */
[C---:B------:R-:W-:Y:S01]  /*9820*/  FFMA.FTZ R21, R10.reuse, R32, -R21 ;  /* 0x000000200a157223 */ /* 0x040fe20000010815 */
        /* <DEDUP_REMOVED lines=16> */
.L_x_5745:
        /* <DEDUP_REMOVED lines=36> */
.L_x_6096:
[----:B------:R-:W-:Y:S01]  /*9b70*/  IMAD R33, R22, R21, RZ ;  /* 0x0000001516217224 */ /* 0x000fe200078e02ff */
[----:B------:R-:W-:Y:S01]  /*9b80*/  BSSY B1, `(.L_x_5762) ;  /* 0x000000f000017945 */ /* 0x000fe20003800000 */
[----:B---3--:R-:W-:Y:S01]  /*9b90*/  IMAD.MOV.U32 R15, RZ, RZ, R5 ;  /* 0x000000ffff0f7224 */ /* 0x008fe200078e0005 */
[----:B------:R-:W-:Y:S02]  /*9ba0*/  CS2R R28, SRZ ;  /* 0x00000000001c7805 */ /* 0x000fe4000001ff00 */
[----:B------:R-:W-:Y:S02]  /*9bb0*/  CS2R R30, SRZ ;  /* 0x00000000001e7805 */ /* 0x000fe4000001ff00 */
[----:B------:R-:W-:Y:S02]  /*9bc0*/  ISETP.GE.AND P0, PT, R34, R33, PT ;  /* 0x000000212200720c */ /* 0x000fe40003f06270 */
[----:B------:R-:W-:Y:S02]  /*9bd0*/  CS2R R24, SRZ ;  /* 0x0000000000187805 */ /* 0x000fe4000001ff00 */
[----:B------:R-:W-:-:S09]  /*9be0*/  CS2R R26, SRZ ;  /* 0x00000000001a7805 */ /* 0x000fd2000001ff00 */
[----:B------:R-:W-:Y:S05]  /*9bf0*/  @P0 BRA `(.L_x_5763) ;  /* 0x00000000001c0947 */ /* 0x000fea0003800000 */
[----:B------:R-:W-:Y:S02]  /*9c00*/  ULDC UR4, c[0x0][0x3f4] ;  /* 0x0000fd0000047ab9 */ /* 0x000fe40000000800 */
[----:B------:R-:W-:-:S13]  /*9c10*/  ISETP.GE.AND P0, PT, R16, UR4, PT ;  /* 0x0000000410007c0c */ /* 0x000fda000bf06270 */
[----:B------:R-:W-:Y:S05]  /*9c20*/  @P0 BRA `(.L_x_5763) ;  /* 0x0000000000100947 */ /* 0x000fea0003800000 */
[----:B------:R-:W-:-:S04]  /*9c30*/  IMAD.WIDE R10, R16, 0x2, R10 ;  /* 0x00000002100a7825 */ /* 0x000fc800078e020a */
[----:B----4-:R-:W-:Y:S01]  /*9c40*/  IMAD.WIDE R14, R16, 0x2, R14 ;  /* 0x00000002100e7825 */ /* 0x010fe200078e020e */
[----:B------:R0:W5:Y:S04]  /*9c50*/  LD.E.128 R24, desc[UR42][R10.64] ;  /* 0x0000002a0a187980 */ /* 0x000168000c101d00 */
[----:B------:R0:W5:Y:S02]  /*9c60*/  LD.E.128 R28, desc[UR42][R14.64] ;  /* 0x0000002a0e1c7980 */ /* 0x000164000c101d00 */
.L_x_5763:
[----:B------:R-:W-:Y:S05]  /*9c70*/  BSYNC B1 ;  /* 0x0000000000017941 */ /* 0x000fea0003800000 */
.L_x_5762:
[----:B-----5:R-:W-:Y:S01]  /*9c80*/  IMAD.MOV.U32 R0, RZ, RZ, R28 ;  /* 0x000000ffff007224 */ /* 0x020fe200078e001c */
[----:B------:R-:W-:Y:S01]  /*9c90*/  UMOV UR4, 0xffffffff ;  /* 0xffffffff00047882 */ /* 0x000fe20000000000 */
        /* <DEDUP_REMOVED lines=16> */
[----:B------:R-:W1:Y:S04]  /*9da0*/  SHFL.IDX PT, R3, R8, 0x1, 0x1c1f ;  /* 0x003c1f0008037f89 */ /* 0x000e6800000e0000 */
[----:B------:R-:W2:Y:S04]  /*9db0*/  SHFL.IDX PT, R0, R6, 0x1, 0x1c1f ;  /* 0x003c1f0006007f89 */ /* 0x000ea800000e0000 */
[----:B------:R-:W3:Y:S04]  /*9dc0*/  SHFL.IDX PT, R7, R7, 0x1, 0x1c1f ;  /* 0x003c1f0007077f89 */ /* 0x000ee800000e0000 */
[----:B0---4-:R0:W4:Y:S01]  /*9dd0*/  SHFL.IDX PT, R14, R9, 0x1, 0x1c1f ;  /* 0x003c1f00090e7f89 */ /* 0x01112200000e0000 */
[----:B-1----:R-:W-:-:S02]  /*9de0*/  IMAD.MOV.U32 R13, RZ, RZ, R3 ;  /* 0x000000ffff0d7224 */ /* 0x002fc400078e0003 */
[----:B0-2---:R-:W-:-:S07]  /*9df0*/  IMAD.MOV.U32 R12, RZ, RZ, R0 ;  /* 0x000000ffff0c7224 */ /* 0x005fce00078e0000 */
.L_x_6102:
[----:B------:R-:W0:Y:S01]  /*9e00*/  LDC R3, c[0x0][0x3f4] ;  /* 0x0000fd00ff037b82 */ /* 0x000e220000000800 */
[----:B------:R-:W-:Y:S01]  /*9e10*/  VIADD R34, R34, 0x20 ;  /* 0x0000002022227836 */ /* 0x000fe20000000000 */
[----:B------:R-:W-:Y:S01]  /*9e20*/  LEA.HI R0, R217, R217, RZ, 0x1 ;  /* 0x000000d9d9007211 */ /* 0x000fe200078f08ff */
[----:B------:R-:W-:Y:S01]  /*9e30*/  BSSY B1, `(.L_x_5765) ;  /* 0x0000014000017945 */ /* 0x000fe20003800000 */
[----:B---3--:R-:W-:Y:S01]  /*9e40*/  IMAD.MOV.U32 R15, RZ, RZ, R7 ;  /* 0x000000ffff0f7224 */ /* 0x008fe200078e0007 */
[----:B------:R-:W-:Y:S02]  /*9e50*/  CS2R R6, SRZ ;  /* 0x0000000000067805 */ /* 0x000fe4000001ff00 */
[----:B------:R-:W-:Y:S02]  /*9e60*/  ISETP.GE.AND P0, PT, R34, R33, PT ;  /* 0x000000212200720c */ /* 0x000fe40003f06270 */
[----:B------:R-:W-:Y:S02]  /*9e70*/  CS2R R8, SRZ ;  /* 0x0000000000087805 */ /* 0x000fe4000001ff00 */
[----:B------:R-:W-:-:S02]  /*9e80*/  LOP3.LUT R0, R0, 0xfffffffe, RZ, 0xc0, !PT ;  /* 0xfffffffe00007812 */ /* 0x000fc400078ec0ff */
[----:B------:R-:W-:-:S03]  /*9e90*/  CS2R R10, SRZ ;  /* 0x00000000000a7805 */ /* 0x000fc6000001ff00 */
[----:B------:R-:W-:-:S05]  /*9ea0*/  IMAD.IADD R0, R217, 0x1, -R0 ;  /* 0x00000001d9007824 */ /* 0x000fca00078e0a00 */
[----:B------:R-:W-:Y:S01]  /*9eb0*/  SHF.L.U32 R21, R0, 0x1f, RZ ;  /* 0x0000001f00157819 */ /* 0x000fe200000006ff */
[----:B------:R-:W-:Y:S06]  /*9ec0*/  @P0 BRA `(.L_x_5766) ;  /* 0x0000000000280947 */ /* 0x000fec0003800000 */
[----:B------:R-:W-:Y:S01]  /*9ed0*/  ULDC UR4, c[0x0][0x3f4] ;  /* 0x0000fd0000047ab9 */ /* 0x000fe20000000800 */
[----:B------:R-:W-:Y:S02]  /*9ee0*/  CS2R R6, SRZ ;  /* 0x0000000000067805 */ /* 0x000fe4000001ff00 */
[----:B------:R-:W-:Y:S02]  /*9ef0*/  ISETP.GE.AND P0, PT, R16, UR4, PT ;  /* 0x0000000410007c0c */ /* 0x000fe4000bf06270 */
[----:B------:R-:W-:Y:S02]  /*9f00*/  CS2R R8, SRZ ;  /* 0x0000000000087805 */ /* 0x000fe4000001ff00 */
[----:B------:R-:W-:-:S09]  /*9f10*/  CS2R R10, SRZ ;  /* 0x00000000000a7805 */ /* 0x000fd2000001ff00 */
[----:B------:R-:W-:Y:S05]  /*9f20*/  @P0 BRA `(.L_x_5766) ;  /* 0x0000000000100947 */ /* 0x000fea0003800000 */
[----:B------:R-:W-:-:S04]  /*9f30*/  IMAD.WIDE R12, R16, 0x2, R12 ;  /* 0x00000002100c7825 */ /* 0x000fc800078e020c */
[----:B----4-:R-:W-:Y:S01]  /*9f40*/  IMAD.WIDE R14, R16, 0x2, R14 ;  /* 0x00000002100e7825 */ /* 0x010fe200078e020e */
[----:B------:R1:W5:Y:S04]  /*9f50*/  LD.E.128 R8, desc[UR42][R12.64] ;  /* 0x0000002a0c087980 */ /* 0x000368000c101d00 */
[----:B------:R1:W5:Y:S02]  /*9f60*/  LD.E.128 R4, desc[UR42][R14.64] ;  /* 0x0000002a0e047980 */ /* 0x000364000c101d00 */
.L_x_5766:
[----:B------:R-:W-:Y:S05]  /*9f70*/  BSYNC B1 ;  /* 0x0000000000017941 */ /* 0x000fea0003800000 */
.L_x_5765:
[----:B------:R-:W2:Y:S01]  /*9f80*/  SYNCS.PHASECHK.TRANS64.TRYWAIT P1, [R2+URZ+0x28c00], R21 ;  /* 0x028c0015020075a7 */ /* 0x000ea2000802017f */
[----:B-----5:R-:W-:Y:S01]  /*9f90*/  IMAD.MOV.U32 R0, RZ, RZ, R4 ;  /* 0x000000ffff007224 */ /* 0x020fe200078e0004 */
[----:B-1----:R-:W-:Y:S01]  /*9fa0*/  VIADDMNMX R13, R33, -R192, 0x40, PT ;  /* 0x00000040210d7446 */ /* 0x002fe200038009c0 */
[----:B------:R-:W-:Y:S01]  /*9fb0*/  IMAD.MOV.U32 R12, RZ, RZ, R5 ;  /* 0x000000ffff0c7224 */ /* 0x000fe200078e0005 */
[----:B0-----:R-:W-:Y:S01]  /*9fc0*/  ISETP.GE.AND P0, PT, R16, R3, PT ;  /* 0x000000031000720c */ /* 0x001fe20003f06270 */
[----:B----4-:R-:W-:Y:S01]  /*9fd0*/  IMAD.MOV.U32 R14, RZ, RZ, R9 ;  /* 0x000000ffff0e7224 */ /* 0x010fe200078e0009 */
[----:B------:R-:W-:Y:S01]  /*9fe0*/  PRMT R51, R51, 0x5410, R0 ;  /* 0x0000541033337816 */ /* 0x000fe20000000000 */
[----:B------:R-:W-:Y:S01]  /*9ff0*/  IMAD.MOV.U32 R0, RZ, RZ, R6 ;  /* 0x000000ffff007224 */ /* 0x000fe200078e0006 */
[-C--:B------:R-:W-:Y:S01]  /*a000*/  ISETP.GE.OR P2, PT, R186, R13.reuse, P0 ;  /* 0x0000000dba00720c */ /* 0x080fe20000746670 */
[----:B------:R-:W-:Y:S01]  /*a010*/  BSSY B1, `(.L_x_5767) ;  /* 0x000000b000017945 */ /* 0x000fe20003800000 */
[----:B------:R-:W-:Y:S01]  /*a020*/  PRMT R53, R53, 0x5410, R12 ;  /* 0x0000541035357816 */ /* 0x000fe2000000000c */
[----:B------:R-:W-:Y:S01]  /*a030*/  IMAD.MOV.U32 R12, RZ, RZ, R7 ;  /* 0x000000ffff0c7224 */ /* 0x000fe200078e0007 */
[----:B------:R-:W-:Y:S01]  /*a040*/  ISETP.GE.OR P0, PT, R36, R13, P0 ;  /* 0x0000000d2400720c */ /* 0x000fe20000706670 */
[----:B------:R-:W-:Y:S01]  /*a050*/  IMAD.MOV.U32 R13, RZ, RZ, R8 ;  /* 0x000000ffff0d7224 */ /* 0x000fe200078e0008 */
[----:B------:R-:W-:Y:S01]  /*a060*/  PRMT R51, R0, 0x7610, R51 ;  /* 0x0000761000337816 */ /* 0x000fe20000000033 */
[----:B------:R-:W-:Y:S01]  /*a070*/  IMAD.MOV.U32 R0, RZ, RZ, R10 ;  /* 0x000000ffff007224 */ /* 0x000fe200078e000a */
[----:B------:R-:W-:Y:S01]  /*a080*/  PRMT R53, R12, 0x7610, R53 ;  /* 0x000076100c357816 */ /* 0x000fe20000000035 */
[----:B------:R-:W-:Y:S01]  /*a090*/  IMAD.MOV.U32 R20, RZ, RZ, R11 ;  /* 0x000000ffff147224 */ /* 0x000fe200078e000b */
[----:B------:R-:W-:Y:S01]  /*a0a0*/  PRMT R54, R13, 0x5410, R14 ;  /* 0x000054100d367816 */ /* 0x000fe2000000000e */
[----:B--2---:R-:W-:Y:S06]  /*a0b0*/  @!P1 BRA `(.L_x_5768) ;  /* 0x000001a400889947 */ /* 0x004fec0003800000 */
.L_x_6103:
[----:B------:R-:W-:Y:S05]  /*a0c0*/  BSYNC B1 ;  /* 0x0000000000017941 */ /* 0x000fea0003800000 */
.L_x_5767:
[----:B------:R-:W-:Y:S04]  /*a0d0*/  BSSY B1, `(.L_x_5769) ;  /* 0x000006a000017945 */ /* 0x000fe80003800000 */
[----:B------:R-:W-:Y:S05]  /*a0e0*/  @P2 BRA `(.L_x_5770) ;  /* 0x0000000400a02947 */ /* 0x000fea0003800000 */
[----:B------:R-:W-:Y:S01]  /*a0f0*/  IMAD.SHL.U32 R12, R195, 0x40, RZ ;  /* 0x00000040c30c7824 */ /* 0x000fe200078e00ff */
[----:B------:R-:W-:Y:S01]  /*a100*/  SHF.R.U64 R44, R28, 0x10, R29 ;  /* 0x000000101c2c7819 */ /* 0x000fe2000000121d */
[----:B------:R-:W-:Y:S01]  /*a110*/  IMAD.IADD R13, R16, 0x1, R3 ;  /* 0x00000001100d7824 */ /* 0x000fe200078e0203 */
[----:B------:R-:W-:Y:S02]  /*a120*/  SHF.R.U64 R39, R24, 0x10, R25 ;  /* 0x0000001018277819 */ /* 0x000fe40000001219 */
[----:B------:R-:W-:Y:S02]  /*a130*/  LOP3.LUT R14, R12, 0x1c0, RZ, 0xc0, !PT ;  /* 0x000001c00c0e7812 */ /* 0x000fe400078ec0ff */
[----:B------:R-:W-:Y:S02]  /*a140*/  SHF.R.U32.HI R43, RZ, 0x10, R27 ;  /* 0x00000010ff2b7819 */ /* 0x000fe4000001161b */
[----:B------:R-:W-:Y:S02]  /*a150*/  LOP3.LUT R12, R14, 0x38, R16, 0xf8, !PT ;  /* 0x000000380e0c7812 */ /* 0x000fe400078ef810 */
[----:B------:R-:W-:-:S02]  /*a160*/  SHF.R.U32.HI R15, RZ, 0x3, R14 ;  /* 0x00000003ff0f7819 */ /* 0x000fc4000001160e */
[----:B------:R-:W-:Y:S02]  /*a170*/  LOP3.LUT R13, R14, 0x38, R13, 0xf8, !PT ;  /* 0x000000380e0d7812 */ /* 0x000fe400078ef80d */
[-C--:B------:R-:W-:Y:S02]  /*a180*/  LOP3.LUT R12, R12, R15.reuse, RZ, 0x3c, !PT ;  /* 0x0000000f0c0c7212 */ /* 0x080fe400078e3cff */
[----:B------:R-:W-:Y:S02]  /*a190*/  SHF.R.U32.HI R48, RZ, 0x10, R31 ;  /* 0x00000010ff307819 */ /* 0x000fe4000001161f */
[----:B------:R-:W-:Y:S01]  /*a1a0*/  PRMT R44, R38, 0x5432, R44 ;  /* 0x00005432262c7816 */ /* 0x000fe2000000002c */
[----:B0-----:R-:W-:Y:S01]  /*a1b0*/  IMAD R21, R203, 0x200, R12 ;  /* 0x00000200cb157824 */ /* 0x001fe200078e020c */
[----:B------:R-:W-:Y:S02]  /*a1c0*/  LOP3.LUT R12, R13, R15, RZ, 0x3c, !PT ;  /* 0x0000000f0d0c7212 */ /* 0x000fe400078e3cff */
[----:B------:R-:W-:Y:S01]  /*a1d0*/  SHF.R.U32.HI R46, RZ, 0x10, R29 ;  /* 0x00000010ff2e7819 */ /* 0x000fe2000001161d */
[----:B------:R-:W-:Y:S01]  /*a1e0*/  IMAD R21, R21, 0x2, R2 ;  /* 0x0000000215157824 */ /* 0x000fe200078e0202 */
[----:B------:R-:W-:Y:S01]  /*a1f0*/  PRMT R39, R41, 0x5410, R39 ;  /* 0x0000541029277816 */ /* 0x000fe20000000027 */
[----:B------:R-:W-:Y:S01]  /*a200*/  IMAD R37, R203, 0x200, R12 ;  /* 0x00000200cb257824 */ /* 0x000fe200078e020c */
[----:B------:R-:W-:-:S02]  /*a210*/  SHF.R.U32.HI R40, RZ, 0x10, R25 ;  /* 0x00000010ff287819 */ /* 0x000fc40000011619 */
[----:B------:R-:W0:Y:S01]  /*a220*/  LDS.128 R12, [R21+0x20400] ;  /* 0x02040000150c7984 */ /* 0x000e220000000c00 */
[----:B------:R-:W-:Y:S01]  /*a230*/  IMAD R37, R37, 0x2, R2 ;  /* 0x0000000225257824 */ /* 0x000fe200078e0202 */
[----:B------:R-:W-:Y:S02]  /*a240*/  SHF.R.U64 R47, R30, 0x10, R31 ;  /* 0x000000101e2f7819 */ /* 0x000fe4000000121f */
[C---:B------:R-:W-:Y:S02]  /*a250*/  PRMT R43, R45.reuse, 0x5410, R43 ;  /* 0x000054102d2b7816 */ /* 0x040fe4000000002b */
[----:B------:R-:W1:Y:S01]  /*a260*/  LDS.128 R32, [R37+0x20400] ;  /* 0x0204000025207984 */ /* 0x000e620000000c00 */
[----:B------:R-:W-:Y:S01]  /*a270*/  PRMT R48, R45, 0x5432, R48 ;  /* 0x000054322d307816 */ /* 0x000fe20000000030 */
[----:B------:R-:W-:Y:S01]  /*a280*/  IMAD.U32 R45, R44, 0x10000, RZ ;  /* 0x000100002c2d7824 */ /* 0x000fe200078e00ff */
[----:B------:R-:W-:Y:S01]  /*a290*/  PRMT R46, R41, 0x5432, R46 ;  /* 0x00005432292e7816 */ /* 0x000fe2000000002e */
[----:B------:R-:W-:Y:S01]  /*a2a0*/  IMAD.U32 R41, R39, 0x10000, RZ ;  /* 0x0001000027297824 */ /* 0x000fe200078e00ff */
[----:B------:R-:W-:-:S02]  /*a2b0*/  PRMT R40, R49, 0x5432, R40 ;  /* 0x0000543231287816 */ /* 0x000fc40000000028 */
[----:B------:R-:W-:Y:S02]  /*a2c0*/  PRMT R47, R38, 0x5410, R47 ;  /* 0x00005410262f7816 */ /* 0x000fe4000000002f */
[----:B------:R-:W-:Y:S02]  /*a2d0*/  LOP3.LUT R44, R44, 0xffff0000, RZ, 0xc0, !PT ;  /* 0xffff00002c2c7812 */ /* 0x000fe400078ec0ff */
[----:B------:R-:W-:Y:S02]  /*a2e0*/  SHF.R.U64 R42, R26, 0x10, R27 ;  /* 0x000000101a2a7819 */ /* 0x000fe4000000121b */
[----:B------:R-:W-:Y:S02]  /*a2f0*/  LOP3.LUT R39, R39, 0xffff0000, RZ, 0xc0, !PT ;  /* 0xffff000027277812 */ /* 0x000fe400078ec0ff */
[----:B------:R-:W-:Y:S01]  /*a300*/  PRMT R42, R50, 0x5432, R42 ;  /* 0x00005432322a7816 */ /* 0x000fe2000000002a */
[C---:B0-----:R-:W-:Y:S01]  /*a310*/  IMAD.U32 R24, R12.reuse, 0x10000, RZ ;  /* 0x000100000c187824 */ /* 0x041fe200078e00ff */
        /* <DEDUP_REMOVED lines=11> */
[----:B------:R-:W-:-:S02]  /*a3d0*/  IMAD.U32 R38, R35, 0x10000, RZ ;  /* 0x0001000023267824 */ /* 0x000fc400078e00ff */
[C---:B------:R-:W-:Y:S01]  /*a3e0*/  FMUL.FTZ R49, R28.reuse, R45 ;  /* 0x0000002d1c317220 */ /* 0x040fe20000410000 */
[----:B------:R-:W-:Y:S01]  /*a3f0*/  LOP3.LUT R34, R35, 0xffff0000, RZ, 0xc0, !PT ;  /* 0xffff000023227812 */ /* 0x000fe200078ec0ff */
[-C--:B------:R-:W-:Y:S01]  /*a400*/  FMUL.FTZ R35, R28, R41.reuse ;  /* 0x000000291c237220 */ /* 0x080fe20000410000 */
[----:B------:R-:W-:Y:S02]  /*a410*/  IMAD.U32 R28, R46, 0x10000, RZ ;  /* 0x000100002e1c7824 */ /* 0x000fe400078e00ff */
[C---:B------:R-:W-:Y:S01]  /*a420*/  FFMA.FTZ R49, R24.reuse, R41, -R49 ;  /* 0x0000002918317223 */ /* 0x040fe20000010831 */
[C---:B------:R-:W-:Y:S01]  /*a430*/  FMUL.FTZ R41, R29.reuse, R44 ;  /* 0x0000002c1d297220 */ /* 0x040fe20000410000 */
[----:B------:R-:W-:Y:S01]  /*a440*/  FFMA.FTZ R35, R24, R45, R35 ;  /* 0x0000002d18237223 */ /* 0x000fe20000010023 */
[----:B------:R-:W-:Y:S02]  /*a450*/  IMAD.U32 R24, R40, 0x10000, RZ ;  /* 0x0001000028187824 */ /* 0x000fe400078e00ff */
[-C--:B------:R-:W-:Y:S01]  /*a460*/  FMUL.FTZ R29, R29, R39.reuse ;  /* 0x000000271d1d7220 */ /* 0x080fe20000410000 */
[----:B------:R-:W-:Y:S01]  /*a470*/  FFMA.FTZ R50, R12, R39, -R41 ;  /* 0x000000270c327223 */ /* 0x000fe20000010829 */
[----:B------:R-:W-:Y:S01]  /*a480*/  FMUL.FTZ R52, R30, R28 ;  /* 0x0000001c1e347220 */ /* 0x000fe20000410000 */
[----:B------:R-:W-:Y:S01]  /*a490*/  LOP3.LUT R46, R46, 0xffff0000, RZ, 0xc0, !PT ;  /* 0xffff00002e2e7812 */ /* 0x000fe200078ec0ff */
[-C--:B------:R-:W-:Y:S01]  /*a4a0*/  FMUL.FTZ R39, R30, R24.reuse ;  /* 0x000000181e277220 */ /* 0x080fe20000410000 */
[----:B------:R-:W-:Y:S01]  /*a4b0*/  LOP3.LUT R40, R40, 0xffff0000, RZ, 0xc0, !PT ;  /* 0xffff000028287812 */ /* 0x000fe200078ec0ff */
[C---:B------:R-:W-:Y:S01]  /*a4c0*/  FFMA.FTZ R52, R25.reuse, R24, -R52 ;  /* 0x0000001819347223 */ /* 0x040fe20000010834 */
[----:B------:R-:W-:Y:S01]  /*a4d0*/  FFMA.FTZ R44, R12, R44, R29 ;  /* 0x0000002c0c2c7223 */ /* 0x000fe2000001001d */
[----:B------:R-:W-:Y:S01]  /*a4e0*/  FFMA.FTZ R39, R25, R28, R39 ;  /* 0x0000001c19277223 */ /* 0x000fe20000010027 */
[----:B------:R-:W-:Y:S01]  /*a4f0*/  FMUL.FTZ R24, R32, R46 ;  /* 0x0000002e20187220 */ /* 0x000fe20000410000 */
[----:B------:R-:W-:-:S02]  /*a500*/  IMAD.U32 R25, R47, 0x10000, RZ ;  /* 0x000100002f197824 */ /* 0x000fc400078e00ff */
[-C--:B------:R-:W-:Y:S01]  /*a510*/  FMUL.FTZ R32, R32, R40.reuse ;  /* 0x0000002820207220 */ /* 0x080fe20000410000 */
[----:B------:R-:W-:Y:S02]  /*a520*/  IMAD.U32 R28, R48, 0x10000, RZ ;  /* 0x00010000301c7824 */ /* 0x000fe400078e00ff */
[----:B------:R-:W-:Y:S01]  /*a530*/  FFMA.FTZ R29, R13, R40, -R24 ;  /* 0x000000280d1d7223 */ /* 0x000fe20000010818 */
[----:B------:R-:W-:Y:S02]  /*a540*/  IMAD.U32 R12, R42, 0x10000, RZ ;  /* 0x000100002a0c7824 */ /* 0x000fe400078e00ff */
[-C--:B------:R-:W-:Y:S01]  /*a550*/  FMUL.FTZ R41, R31, R25.reuse ;  /* 0x000000191f297220 */ /* 0x080fe20000410000 */
[----:B------:R-:W-:Y:S02]  /*a560*/  IMAD.U32 R27, R15, 0x10000, RZ ;  /* 0x000100000f1b7824 */ /* 0x000fe400078e00ff */
[----:B------:R-:W-:Y:S01]  /*a570*/  FMUL.FTZ R40, R38, R28 ;  /* 0x0000001c26287220 */ /* 0x000fe20000410000 */
[----:B------:R-:W-:Y:S01]  /*a580*/  IMAD.U32 R24, R43, 0x10000, RZ ;  /* 0x000100002b187824 */ /* 0x000fe200078e00ff */
[----:B------:R-:W-:Y:S01]  /*a590*/  LOP3.LUT R47, R47, 0xffff0000, RZ, 0xc0, !PT ;  /* 0xffff00002f2f7812 */ /* 0x000fe200078ec0ff */
[----:B------:R-:W-:Y:S01]  /*a5a0*/  FMUL.FTZ R30, R31, R12 ;  /* 0x0000000c1f1e7220 */ /* 0x000fe20000410000 */
[----:B------:R-:W-:Y:S01]  /*a5b0*/  LOP3.LUT R48, R48, 0xffff0000, RZ, 0xc0, !PT ;  /* 0xffff000030307812 */ /* 0x000fe200078ec0ff */
[----:B------:R-:W-:Y:S01]  /*a5c0*/  FFMA.FTZ R32, R13, R46, R32 ;  /* 0x0000002e0d207223 */ /* 0x000fe20000010020 */
[----:B------:R-:W-:Y:S01]  /*a5d0*/  LOP3.LUT R42, R42, 0xffff0000, RZ, 0xc0, !PT ;  /* 0xffff00002a2a7812 */ /* 0x000fe200078ec0ff */
[----:B------:R-:W-:Y:S01]  /*a5e0*/  FFMA.FTZ R41, R26, R12, -R41 ;  /* 0x0000000c1a297223 */ /* 0x000fe20000010829 */
[----:B------:R-:W-:Y:S01]  /*a5f0*/  LOP3.LUT R43, R43, 0xffff0000, RZ, 0xc0, !PT ;  /* 0xffff00002b2b7812 */ /* 0x000fe200078ec0ff */
[-C--:B------:R-:W-:Y:S01]  /*a600*/  FMUL.FTZ R38, R38, R24.reuse ;  /* 0x0000001826267220 */ /* 0x080fe20000410000 */
[----:B------:R-:W-:Y:S01]  /*a610*/  LOP3.LUT R15, R15, 0xffff0000, RZ, 0xc0, !PT ;  /* 0xffff00000f0f7812 */ /* 0x000fe200078ec0ff */
[----:B------:R-:W-:Y:S01]  /*a620*/  FFMA.FTZ R40, R27, R24, -R40 ;  /* 0x000000181b287223 */ /* 0x000fe20000010828 */
[----:B------:R-:W-:Y:S01]  /*a630*/  FFMA.FTZ R26, R26, R25, R30 ;  /* 0x000000191a1a7223 */ /* 0x000fe2000001001e */
        /* <DEDUP_REMOVED lines=19> */
.L_x_5770:
[----:B------:R-:W-:Y:S05]  /*a770*/  BSYNC B1 ;  /* 0x0000000000017941 */ /* 0x000fea0003800000 */
.L_x_5769:
[----:B------:R-:W-:Y:S01]  /*a780*/  PRMT R30, R0, 0x7610, R30 ;  /* 0x00007610001e7816 */ /* 0x000fe2000000001e */
[----:B------:R-:W-:Y:S06]  /*a790*/  @P0 BRA `(.L_x_5758) ;  /* 0x0000000400a40947 */ /* 0x000fec0003800000 */
[----:B------:R-:W2:Y:S01]  /*a7a0*/  LDL R40, [R1+0x64] ;  /* 0x0000640001287983 */ /* 0x000ea20000100800 */
[----:B-1----:R-:W-:Y:S01]  /*a7b0*/  IMAD.SHL.U32 R12, R36, 0x40, RZ ;  /* 0x00000040240c7824 */ /* 0x002fe200078e00ff */
[----:B------:R-:W-:Y:S01]  /*a7c0*/  SHF.R.S32.HI R13, RZ, 0x1f, R36 ;  /* 0x0000001fff0d7819 */ /* 0x000fe20000011424 */
[----:B------:R-:W-:Y:S01]  /*a7d0*/  IMAD.IADD R0, R16, 0x1, R3 ;  /* 0x0000000110007824 */ /* 0x000fe200078e0203 */
[----:B------:R-:W-:Y:S02]  /*a7e0*/  SHF.R.U64 R32, R4, 0x10, R5 ;  /* 0x0000001004207819 */ /* 0x000fe40000001205 */
[----:B------:R-:W-:Y:S02]  /*a7f0*/  LOP3.LUT R3, R12, 0x1c0, RZ, 0xc0, !PT ;  /* 0x000001c00c037812 */ /* 0x000fe400078ec0ff */
[----:B------:R-:W-:Y:S02]  /*a800*/  LEA.HI R13, R13, R36, RZ, 0x3 ;  /* 0x000000240d0d7211 */ /* 0x000fe400078f18ff */
[----:B------:R-:W-:-:S02]  /*a810*/  LOP3.LUT R0, R3, 0x38, R0, 0xf8, !PT ;  /* 0x0000003803007812 */ /* 0x000fc400078ef800 */
[----:B------:R-:W-:Y:S01]  /*a820*/  SHF.R.U32.HI R3, RZ, 0x3, R3 ;  /* 0x00000003ff037819 */ /* 0x000fe20000011603 */
[----:B------:R-:W-:Y:S01]  /*a830*/  IMAD.SHL.U32 R13, R13, 0x40, RZ ;  /* 0x000000400d0d7824 */ /* 0x000fe200078e00ff */
[----:B0-----:R-:W-:Y:S02]  /*a840*/  SHF.R.U64 R21, R8, 0x10, R9 ;  /* 0x0000001008157819 */ /* 0x001fe40000001209 */
[----:B------:R-:W-:Y:S02]  /*a850*/  LOP3.LUT R0, R0, R3, RZ, 0x3c, !PT ;  /* 0x0000000300007212 */ /* 0x000fe400078e3cff */
[----:B------:R-:W-:Y:S02]  /*a860*/  LOP3.LUT R3, R13, 0xfffffe00, RZ, 0xc0, !PT ;  /* 0xfffffe000d037812 */ /* 0x000fe400078ec0ff */
[----:B------:R-:W-:Y:S02]  /*a870*/  PRMT R32, R51, 0x5432, R32 ;  /* 0x0000543233207816 */ /* 0x000fe40000000020 */
[----:B------:R-:W-:Y:S01]  /*a880*/  PRMT R21, R54, 0x5410, R21 ;  /* 0x0000541036157816 */ /* 0x000fe20000000015 */
[----:B------:R-:W-:Y:S01]  /*a890*/  IMAD.IADD R3, R3, 0x1, R0 ;  /* 0x0000000103037824 */ /* 0x000fe200078e0200 */
[----:B------:R-:W-:Y:S01]  /*a8a0*/  SHF.R.U32.HI R28, RZ, 0x10, R9 ;  /* 0x00000010ff1c7819 */ /* 0x000fe20000011609 */
[----:B------:R-:W-:Y:S01]  /*a8b0*/  IMAD.U32 R33, R32, 0x10000, RZ ;  /* 0x0001000020217824 */ /* 0x000fe200078e00ff */
[--C-:B------:R-:W-:Y:S01]  /*a8c0*/  SHF.R.U64 R29, R10, 0x10, R11.reuse ;  /* 0x000000100a1d7819 */ /* 0x100fe2000000120b */
[----:B------:R-:W-:Y:S01]  /*a8d0*/  IMAD R3, R3, 0x2, R2 ;  /* 0x0000000203037824 */ /* 0x000fe200078e0202 */
[----:B------:R-:W-:-:S02]  /*a8e0*/  SHF.R.U32.HI R31, RZ, 0x10, R11 ;  /* 0x00000010ff1f7819 */ /* 0x000fc4000001160b */
[----:B------:R-:W-:Y:S02]  /*a8f0*/  SHF.R.U32.HI R34, RZ, 0x10, R5 ;  /* 0x00000010ff227819 */ /* 0x000fe40000011605 */
[----:B------:R-:W0:Y:S01]  /*a900*/  LDS.128 R24, [R3+0x20400] ;  /* 0x0204000003187984 */ /* 0x000e220000000c00 */
[----:B------:R-:W-:Y:S02]  /*a910*/  SHF.R.U32.HI R37, RZ, 0x10, R7 ;  /* 0x00000010ff257819 */ /* 0x000fe40000011607 */
[C---:B------:R-:W-:Y:S02]  /*a920*/  PRMT R34, R53.reuse, 0x5432, R34 ;  /* 0x0000543235227816 */ /* 0x040fe40000000022 */
[----:B------:R-:W-:Y:S02]  /*a930*/  PRMT R37, R53, 0x5410, R37 ;  /* 0x0000541035257816 */ /* 0x000fe40000000025 */
[----:B------:R-:W-:Y:S01]  /*a940*/  PRMT R31, R20, 0x5410, R31 ;  /* 0x00005410141f7816 */ /* 0x000fe2000000001f */
[----:B------:R-:W-:Y:S01]  /*a950*/  IMAD.U32 R36, R34, 0x10000, RZ ;  /* 0x0001000022247824 */ /* 0x000fe200078e00ff */
[----:B------:R-:W-:-:S02]  /*a960*/  PRMT R28, R54, 0x5432, R28 ;  /* 0x00005432361c7816 */ /* 0x000fc4000000001c */
[----:B------:R-:W-:Y:S02]  /*a970*/  SHF.R.U64 R35, R6, 0x10, R7 ;  /* 0x0000001006237819 */ /* 0x000fe40000001207 */
[----:B------:R-:W-:Y:S01]  /*a980*/  PRMT R29, R30, 0x5410, R29 ;  /* 0x000054101e1d7816 */ /* 0x000fe2000000001d */
[----:B------:R-:W-:Y:S01]  /*a990*/  IMAD.U32 R30, R28, 0x10000, RZ ;  /* 0x000100001c1e7824 */ /* 0x000fe200078e00ff */
[----:B------:R-:W-:Y:S01]  /*a9a0*/  PRMT R35, R51, 0x5410, R35 ;  /* 0x0000541033237816 */ /* 0x000fe20000000023 */
[C---:B0-----:R-:W-:Y:S01]  /*a9b0*/  IMAD.U32 R9, R24.reuse, 0x10000, RZ ;  /* 0x0001000018097824 */ /* 0x041fe200078e00ff */
[----:B------:R-:W-:Y:S01]  /*a9c0*/  LOP3.LUT R10, R24, 0xffff0000, RZ, 0xc0, !PT ;  /* 0xffff0000180a7812 */ /* 0x000fe200078ec0ff */
[C---:B------:R-:W-:Y:S01]  /*a9d0*/  IMAD.U32 R11, R25.reuse, 0x10000, RZ ;  /* 0x00010000190b7824 */ /* 0x040fe200078e00ff */
[----:B------:R-:W-:Y:S01]  /*a9e0*/  LOP3.LUT R24, R25, 0xffff0000, RZ, 0xc0, !PT ;  /* 0xffff000019187812 */ /* 0x000fe200078ec0ff */
[----:B------:R-:W-:Y:S02]  /*a9f0*/  IMAD.U32 R25, R21, 0x10000, RZ ;  /* 0x0001000015197824 */ /* 0x000fe400078e00ff */
[----:B------:R-:W-:Y:S01]  /*aa00*/  FMUL.FTZ R39, R9, R33 ;  /* 0x0000002109277220 */ /* 0x000fe20000410000 */
[----:B------:R-:W-:-:S02]  /*aa10*/  IMAD.U32 R20, R27, 0x10000, RZ ;  /* 0x000100001b147824 */ /* 0x000fc400078e00ff */
[----:B------:R-:W-:Y:S01]  /*aa20*/  FMUL.FTZ R38, R11, R36 ;  /* 0x000000240b267220 */ /* 0x000fe20000410000 */
[-C--:B------:R-:W-:Y:S01]  /*aa30*/  FMUL.FTZ R9, R9, R25.reuse ;  /* 0x0000001909097220 */ /* 0x080fe20000410000 */
[----:B------:R-:W-:Y:S01]  /*aa40*/  LOP3.LUT R21, R21, 0xffff0000, RZ, 0xc0, !PT ;  /* 0xffff000015157812 */ /* 0x000fe200078ec0ff */
[----:B--2---:R-:W0:Y:S02]  /*aa50*/  LDS.128 R12, [R40+0x20400] ;  /* 0x02040000280c7984 */ /* 0x004e240000000c00 */
[C---:B0-----:R-:W-:Y:S01]  /*aa60*/  IMAD.U32 R0, R12.reuse, 0x10000, RZ ;  /* 0x000100000c007824 */ /* 0x041fe200078e00ff */
[----:B------:R-:W-:Y:S01]  /*aa70*/  LOP3.LUT R4, R12, 0xffff0000, RZ, 0xc0, !PT ;  /* 0xffff00000c047812 */ /* 0x000fe200078ec0ff */
[C---:B------:R-:W-:Y:S01]  /*aa80*/  IMAD.U32 R6, R14.reuse, 0x10000, RZ ;  /* 0x000100000e067824 */ /* 0x040fe200078e00ff */
[----:B------:R-:W-:Y:S01]  /*aa90*/  LOP3.LUT R7, R14, 0xffff0000, RZ, 0xc0, !PT ;  /* 0xffff00000e077812 */ /* 0x000fe200078ec0ff */
[----:B------:R-:W-:Y:S01]  /*aaa0*/  FFMA.FTZ R39, R0, R25, -R39 ;  /* 0x0000001900277223 */ /* 0x000fe20000010827 */
[----:B------:R-:W-:-:S02]  /*aab0*/  IMAD.U32 R25, R37, 0x10000, RZ ;  /* 0x0001000025197824 */ /* 0x000fc400078e00ff */
[----:B------:R-:W-:Y:S01]  /*aac0*/  FFMA.FTZ R33, R0, R33, R9 ;  /* 0x0000002100217223 */ /* 0x000fe20000010009 */
[C---:B------:R-:W-:Y:S01]  /*aad0*/  IMAD.U32 R5, R13.reuse, 0x10000, RZ ;  /* 0x000100000d057824 */ /* 0x040fe200078e00ff */
[----:B------:R-:W-:Y:S01]  /*aae0*/  LOP3.LUT R12, R13, 0xffff0000, RZ, 0xc0, !PT ;  /* 0xffff00000d0c7812 */ /* 0x000fe200078ec0ff */
[C---:B------:R-:W-:Y:S01]  /*aaf0*/  IMAD.U32 R8, R15.reuse, 0x10000, RZ ;  /* 0x000100000f087824 */ /* 0x040fe200078e00ff */
[----:B------:R-:W-:Y:S01]  /*ab00*/  LOP3.LUT R14, R15, 0xffff0000, RZ, 0xc0, !PT ;  /* 0xffff00000f0e7812 */ /* 0x000fe200078ec0ff */
[----:B------:R-:W-:Y:S01]  /*ab10*/  IMAD.U32 R9, R31, 0x10000, RZ ;  /* 0x000100001f097824 */ /* 0x000fe200078e00ff */
[C---:B------:R-:W-:Y:S01]  /*ab20*/  LOP3.LUT R15, R26.reuse, 0xffff0000, RZ, 0xc0, !PT ;  /* 0xffff00001a0f7812 */ /* 0x040fe200078ec0ff */
[----:B------:R-:W-:Y:S01]  /*ab30*/  IMAD.U32 R13, R26, 0x10000, RZ ;  /* 0x000100001a0d7824 */ /* 0x000fe200078e00ff */
[----:B------:R-:W-:Y:S01]  /*ab40*/  LOP3.LUT R26, R27, 0xffff0000, RZ, 0xc0, !PT ;  /* 0xffff00001b1a7812 */ /* 0x000fe200078ec0ff */
[C---:B------:R-:W-:Y:S01]  /*ab50*/  FMUL.FTZ R27, R20.reuse, R25 ;  /* 0x00000019141b7220 */ /* 0x040fe20000410000 */
[-C--:B------:R-:W-:Y:S01]  /*ab60*/  FMUL.FTZ R20, R20, R9.reuse ;  /* 0x0000000914147220 */ /* 0x080fe20000410000 */
[-C--:B------:R-:W-:Y:S01]  /*ab70*/  FMUL.FTZ R0, R11, R30.reuse ;  /* 0x0000001e0b007220 */ /* 0x080fe20000410000 */
[----:B------:R-:W-:Y:S01]  /*ab80*/  FFMA.FTZ R38, R5, R30, -R38 ;  /* 0x0000001e05267223 */ /* 0x000fe20000010826 */
[----:B------:R-:W-:Y:S01]  /*ab90*/  LOP3.LUT R11, R32, 0xffff0000, RZ, 0xc0, !PT ;  /* 0xffff0000200b7812 */ /* 0x000fe200078ec0ff */
[C---:B------:R-:W-:Y:S01]  /*aba0*/  FFMA.FTZ R30, R8.reuse, R9, -R27 ;  /* 0x00000009081e7223 */ /* 0x040fe2000001081b */
[----:B------:R-:W-:Y:S01]  /*abb0*/  FFMA.FTZ R32, R8, R25, R20 ;  /* 0x0000001908207223 */ /* 0x000fe20000010014 */
[----:B------:R-:W-:Y:S01]  /*abc0*/  FMUL.FTZ R27, R10, R21 ;  /* 0x000000150a1b7220 */ /* 0x000fe20000410000 */
[----:B------:R-:W-:-:S02]  /*abd0*/  IMAD.U32 R8, R35, 0x10000, RZ ;  /* 0x0001000023087824 */ /* 0x000fc400078e00ff */
[----:B------:R-:W-:Y:S01]  /*abe0*/  FFMA.FTZ R36, R5, R36, R0 ;  /* 0x0000002405247223 */ /* 0x000fe20000010000 */
[-C--:B------:R-:W-:Y:S01]  /*abf0*/  FMUL.FTZ R25, R10, R11.reuse ;  /* 0x0000000b0a197220 */ /* 0x080fe20000410000 */
[----:B------:R-:W-:Y:S01]  /*ac00*/  FFMA.FTZ R20, R4, R11, R27 ;  /* 0x0000000b04147223 */ /* 0x000fe2000001001b */
[----:B------:R-:W-:Y:S02]  /*ac10*/  IMAD.U32 R0, R29, 0x10000, RZ ;  /* 0x000100001d007824 */ /* 0x000fe400078e00ff */
[C---:B------:R-:W-:Y:S01]  /*ac20*/  FMUL.FTZ R11, R13.reuse, R8 ;  /* 0x000000080d0b7220 */ /* 0x040fe20000410000 */
[----:B------:R-:W-:Y:S01]  /*ac30*/  LOP3.LUT R9, R34, 0xffff0000, RZ, 0xc0, !PT ;  /* 0xffff000022097812 */ /* 0x000fe200078ec0ff */
[----:B------:R-:W-:Y:S01]  /*ac40*/  FFMA.FTZ R10, R4, R21, -R25 ;  /* 0x00000015040a7223 */ /* 0x000fe20000010819 */
[----:B------:R-:W-:Y:S01]  /*ac50*/  LOP3.LUT R5, R28, 0xffff0000, RZ, 0xc0, !PT ;  /* 0xffff00001c057812 */ /* 0x000fe200078ec0ff */
[-C--:B------:R-:W-:Y:S01]  /*ac60*/  FMUL.FTZ R13, R13, R0.reuse ;  /* 0x000000000d0d7220 */ /* 0x080fe20000410000 */
[----:B------:R-:W-:Y:S01]  /*ac70*/  FFMA.FTZ R11, R6, R0, -R11 ;  /* 0x00000000060b7223 */ /* 0x000fe2000001080b */
[----:B------:R-:W-:Y:S01]  /*ac80*/  LOP3.LUT R4, R35, 0xffff0000, RZ, 0xc0, !PT ;  /* 0xffff000023047812 */ /* 0x000fe200078ec0ff */
[----:B------:R-:W-:Y:S01]  /*ac90*/  FMUL.FTZ R21, R24, R9 ;  /* 0x0000000918157220 */ /* 0x000fe20000410000 */
[----:B------:R-:W-:Y:S01]  /*aca0*/  LOP3.LUT R0, R29, 0xffff0000, RZ, 0xc0, !PT ;  /* 0xffff00001d007812 */ /* 0x000fe200078ec0ff */
[----:B------:R-:W-:Y:S01]  /*acb0*/  FFMA.FTZ R13, R6, R8, R13 ;  /* 0x00000008060d7223 */ /* 0x000fe2000001000d */
[----:B------:R-:W-:Y:S01]  /*acc0*/  LOP3.LUT R37, R37, 0xffff0000, RZ, 0xc0, !PT ;  /* 0xffff000025257812 */ /* 0x000fe200078ec0ff */
[-C--:B------:R-:W-:Y:S01]  /*acd0*/  FMUL.FTZ R24, R24, R5.reuse ;  /* 0x0000000518187220 */ /* 0x080fe20000410000 */
[----:B------:R-:W-:Y:S01]  /*ace0*/  LOP3.LUT R31, R31, 0xffff0000, RZ, 0xc0, !PT ;  /* 0xffff00001f1f7812 */ /* 0x000fe200078ec0ff */
[C---:B------:R-:W-:Y:S01]  /*acf0*/  FMUL.FTZ R6, R15.reuse, R4 ;  /* 0x000000040f067220 */ /* 0x040fe20000410000 */
[----:B------:R-:W-:Y:S01]  /*ad00*/  FFMA.FTZ R5, R12, R5, -R21 ;  /* 0x000000050c057223 */ /* 0x000fe20000010815 */
[-C--:B------:R-:W-:Y:S01]  /*ad10*/  FMUL.FTZ R15, R15, R0.reuse ;  /* 0x000000000f0f7220 */ /* 0x080fe20000410000 */
[C---:B------:R-:W-:Y:S01]  /*ad20*/  FMUL.FTZ R21, R26.reuse, R37 ;  /* 0x000000251a157220 */ /* 0x040fe20000410000 */
[-C--:B------:R-:W-:Y:S01]  /*ad30*/  FMUL.FTZ R26, R26, R31.reuse ;  /* 0x0000001f1a1a7220 */ /* 0x080fe20000410000 */
        /* <DEDUP_REMOVED lines=15> */
.L_x_5758:
[----:B------:R-:W-:Y:S05]  /*ae30*/  BSYNC B0 ;  /* 0x0000000000007941 */ /* 0x000fea0003800000 */
.L_x_5744:
        /* <DEDUP_REMOVED lines=8> */
.L_x_5741:
[----:B--2-4-:R-:W-:-:S05]  /*aec0*/  IMAD.U32 R0, RZ, RZ, UR37 ;  /* 0x00000025ff007e24 */ /* 0x014fca000f8e00ff */
[----:B------:R-:W-:-:S13]  /*aed0*/  ISETP.NE.AND P0, PT, R0, 0x3, PT ;  /* 0x000000030000780c */ /* 0x000fda0003f05270 */
[----:B------:R-:W-:Y:S05]  /*aee0*/  @!P0 BRA `(.L_x_5771) ;  /* 0x0000000000048947 */ /* 0x000fea0003800000 */
[----:B------:R-:W-:Y:S01]  /*aef0*/  BPT.TRAP 0x1 ;  /* 0x000000040000795c */ /* 0x000fe20000300000 */
.L_x_5771:
[----:B-1----:R-:W-:Y:S01]  /*af00*/  IMAD R12, R18, 0x8, R2 ;  /* 0x00000008120c7824 */ /* 0x002fe200078e0202 */
[----:B0-----:R-:W-:-:S04]  /*af10*/  SHF.L.U32 R21, R19, 0x1f, RZ ;  /* 0x0000001f13157819 */ /* 0x001fc800000006ff */
[----:B------:R0:W1:Y:S01]  /*af20*/  SYNCS.PHASECHK.TRANS64.TRYWAIT P2, [R12+URZ+0x28c30], R21 ;  /* 0x028c30150c0075a7 */ /* 0x000062000804017f */
[----:B------:R-:W-:Y:S05]  /*af30*/  @!P0 BRA `(.L_x_5772) ;  /* 0x0000000000048947 */ /* 0x000fea0003800000 */
[----:B------:R-:W-:Y:S01]  /*af40*/  BPT.TRAP 0x1 ;  /* 0x000000040000795c */ /* 0x000fe20000300000 */
.L_x_5772:
[----:B------:R-:W2:Y:S02]  /*af50*/  S2R R0, SR_TID.X ;  /* 0x0000000000007919 */ /* 0x000ea40000002100 */
[----:B--2---:R-:W-:-:S04]  /*af60*/  LOP3.LUT R0, R0, 0x7f, RZ, 0xc0, !PT ;  /* 0x0000007f00007812 */ /* 0x004fc800078ec0ff */
[----:B------:R-:W-:Y:S01]  /*af70*/  ISETP.NE.AND P1, PT, R0, RZ, PT ;  /* 0x000000ff0000720c */ /* 0x000fe20003f25270 */
[----:B------:R-:W-:-:S05]  /*af80*/  VIADD R0, R2, 0x22400 ;  /* 0x0002240002007836 */ /* 0x000fca0000000000 */
[----:B------:R-:W-:Y:S01]  /*af90*/  SHF.R.U32.HI R0, RZ, 0x4, R0 ;  /* 0x00000004ff007819 */ /* 0x000fe20000011600 */
[----:B-1----:R-:W-:Y:S06]  /*afa0*/  @P2 BRA `(.L_x_5773) ;  /* 0x0000000000082947 */ /* 0x002fec0003800000 */
[----:B------:R-:W1:Y:S02]  /*afb0*/  SYNCS.PHASECHK.TRANS64.TRYWAIT P2, [R12+URZ+0x28c30], R21 ;  /* 0x028c30150c0075a7 */ /* 0x000e64000804017f */
[----:B-1----:R-:W-:Y:S05]  /*afc0*/  @!P2 BRA `(.L_x_5774) ;  /* 0x0000019400d8a947 */ /* 0x002fea0003800000 */
.L_x_5773:
[----:B------:R-:W-:Y:S01]  /*afd0*/  LOP3.LUT R0, R0, 0x3fff, RZ, 0xc0, !PT ;  /* 0x00003fff00007812 */ /* 0x000fe200078ec0ff */
[----:B------:R-:W-:Y:S05]  /*afe0*/  WARPSYNC.ALL ;  /* 0x0000000000007948 */ /* 0x000fea0003800000 */
[----:B------:R-:W-:Y:S01]  /*aff0*/  LOP3.LUT R13, R0, 0x10000, RZ, 0xfc, !PT ;  /* 0x00010000000d7812 */ /* 0x000fe200078efcff */
[----:B------:R-:W-:Y:S01]  /*b000*/  VIADD R0, R2, 0x20400 ;  /* 0x0002040002007836 */ /* 0x000fe20000000000 */
[----:B------:R-:W-:-:S03]  /*b010*/  WARPGROUP.ARRIVE ;  /* 0x00000000000079c5 */ /* 0x000fc60000000000 */
[----:B------:R-:W-:Y:S01]  /*b020*/  IMAD R6, R18, 0x200, R13 ;  /* 0x0000020012067824 */ /* 0x000fe200078e020d */
[----:B------:R-:W-:Y:S01]  /*b030*/  ULDC.64 UR46, c[0x0][0x9e0] ;  /* 0x00027800002e7ab9 */ /* 0x000fe20000000a00 */
[----:B---3--:R-:W-:Y:S01]  /*b040*/  IMAD.MOV.U32 R7, RZ, RZ, 0x40000040 ;  /* 0x40000040ff077424 */ /* 0x008fe200078e00ff */
[----:B------:R-:W-:Y:S01]  /*b050*/  SHF.R.U32.HI R0, RZ, 0x4, R0 ;  /* 0x00000004ff007819 */ /* 0x000fe20000011600 */
[----:B------:R-:W-:Y:S01]  /*b060*/  IMAD.MOV.U32 R5, RZ, RZ, 0x40000040 ;  /* 0x40000040ff057424 */ /* 0x000fe200078e00ff */
[C---:B------:R-:W-:Y:S01]  /*b070*/  R2UR UR6, R6.reuse ;  /* 0x00000000060672ca */ /* 0x040fe200000e0000 */
[----:B------:R-:W-:Y:S01]  /*b080*/  VIADD R8, R6, 0x2 ;  /* 0x0000000206087836 */ /* 0x000fe20000000000 */
[----:B------:R-:W-:Y:S01]  /*b090*/  LOP3.LUT R0, R0, 0x3fff, RZ, 0xc0, !PT ;  /* 0x00003fff00007812 */ /* 0x000fe200078ec0ff */
[----:B------:R-:W-:Y:S01]  /*b0a0*/  IMAD.MOV.U32 R9, RZ, RZ, 0x40000040 ;  /* 0x40000040ff097424 */ /* 0x000fe200078e00ff */
[----:B------:R-:W-:Y:S01]  /*b0b0*/  R2UR UR7, R7 ;  /* 0x00000000070772ca */ /* 0x000fe200000e0000 */
[----:B------:R-:W-:Y:S01]  /*b0c0*/  IMAD.MOV.U32 R11, RZ, RZ, 0x40000040 ;  /* 0x40000040ff0b7424 */ /* 0x000fe200078e00ff */
[----:B------:R-:W-:Y:S01]  /*b0d0*/  LOP3.LUT R4, R0, 0x10000, RZ, 0xfc, !PT ;  /* 0x0001000000047812 */ /* 0x000fe200078efcff */
[----:B------:R-:W-:Y:S01]  /*b0e0*/  VIADD R14, R6, 0x4 ;  /* 0x00000004060e7836 */ /* 0x000fe20000000000 */
[----:B------:R-:W-:Y:S01]  /*b0f0*/  R2UR UR5, R5 ;  /* 0x00000000050572ca */ /* 0x000fe200000e0000 */
[----:B------:R-:W-:Y:S01]  /*b100*/  IMAD.MOV.U32 R15, RZ, RZ, 0x40000040 ;  /* 0x40000040ff0f7424 */ /* 0x000fe200078e00ff */
[C---:B------:R-:W-:Y:S01]  /*b110*/  R2UR UR4, R4.reuse ;  /* 0x00000000040472ca */ /* 0x040fe200000e0000 */
[----:B------:R-:W-:Y:S01]  /*b120*/  VIADD R10, R4, 0x2 ;  /* 0x00000002040a7836 */ /* 0x000fe20000000000 */
[----:B------:R-:W-:Y:S01]  /*b130*/  UISETP.GE.AND UP0, UPT, UR47, 0x1, UPT ;  /* 0x000000012f00788c */ /* 0x000fe2000bf06270 */
[----:B------:R-:W-:Y:S01]  /*b140*/  IMAD.MOV.U32 R7, RZ, RZ, 0x40000040 ;  /* 0x40000040ff077424 */ /* 0x000fe200078e00ff */
[----:B------:R-:W-:-:S02]  /*b150*/  ULDC UR45, c[0x0][0x9dc] ;  /* 0x00027700002d7ab9 */ /* 0x000fc40000000800 */
[----:B------:R-:W-:Y:S02]  /*b160*/  ULOP3.LUT UR45, URZ, UR45, URZ, 0x33, !UPT ;  /* 0x0000002d3f2d7292 */ /* 0x000fe4000f8e333f */
[----:B------:R-:W-:Y:S01]  /*b170*/  PLOP3.LUT P3, PT, PT, PT, UP0, 0x40, 0x0 ;  /* 0x000000000000781c */ /* 0x000fe20003f6e808 */
[----:B------:R-:W-:-:S04]  /*b180*/  UP2UR UR48, UPR, URZ, 0x1 ;  /* 0x000000013f307883 */ /* 0x000fc80008000000 */
[----:B------:R-:W-:Y:S01]  /*b190*/  HGMMA.64x64x16.F32.BF16 R24, gdesc[UR4], RZ, !UPT, gsb0 ;  /* 0x00e00000041879f0 */ /* 0x000fe2000c0018ff */
[----:B------:R-:W-:Y:S01]  /*b1a0*/  R2UR UR6, R8 ;  /* 0x00000000080672ca */ /* 0x000fe200000e0000 */
[----:B------:R-:W-:Y:S01]  /*b1b0*/  VIADD R8, R4, 0x4 ;  /* 0x0000000404087836 */ /* 0x000fe20000000000 */
[----:B------:R-:W-:Y:S01]  /*b1c0*/  R2UR UR7, R9 ;  /* 0x00000000090772ca */ /* 0x000fe200000e0000 */
[----:B------:R-:W-:Y:S01]  /*b1d0*/  IMAD.MOV.U32 R9, RZ, RZ, 0x40000040 ;  /* 0x40000040ff097424 */ /* 0x000fe200078e00ff */
[----:B------:R-:W-:Y:S02]  /*b1e0*/  R2UR UR4, R10 ;  /* 0x000000000a0472ca */ /* 0x000fe400000e0000 */
[----:B------:R-:W-:Y:S01]  /*b1f0*/  R2UR UR5, R11 ;  /* 0x000000000b0572ca */ /* 0x000fe200000e0000 */
[----:B------:R-:W-:Y:S02]  /*b200*/  WARPGROUP.DEPBAR.LE gsb0, 0x0 ;  /* 0x00008000000079c5 */ /* 0x000fe40000010000 */
[----:B------:R-:W-:-:S10]  /*b210*/  WARPGROUP.ARRIVE ;  /* 0x00000000000079c5 */ /* 0x000fd40000000000 */
[----:B------:R-:W-:Y:S01]  /*b220*/  HGMMA.64x64x16.F32.BF16 R24, gdesc[UR4], R24, gsb0 ;  /* 0x00e00000041879f0 */ /* 0x000fe20008001818 */
[----:B------:R-:W-:Y:S01]  /*b230*/  R2UR UR6, R14 ;  /* 0x000000000e0672ca */ /* 0x000fe200000e0000 */
[----:B------:R-:W-:Y:S01]  /*b240*/  VIADD R14, R6, 0x6 ;  /* 0x00000006060e7836 */ /* 0x000fe20000000000 */
[----:B------:R-:W-:Y:S01]  /*b250*/  R2UR UR7, R15 ;  /* 0x000000000f0772ca */ /* 0x000fe200000e0000 */
[----:B------:R-:W-:Y:S01]  /*b260*/  VIADD R6, R4, 0x6 ;  /* 0x0000000604067836 */ /* 0x000fe20000000000 */
[----:B------:R-:W-:Y:S01]  /*b270*/  R2UR UR4, R8 ;  /* 0x00000000080472ca */ /* 0x000fe200000e0000 */
[----:B------:R-:W-:Y:S01]  /*b280*/  IMAD.MOV.U32 R15, RZ, RZ, 0x40000040 ;  /* 0x40000040ff0f7424 */ /* 0x000fe200078e00ff */
        /* <DEDUP_REMOVED lines=11> */
[----:B------:R-:W-:Y:S02]  /*b340*/  ULDC UR4, c[0x0][0x9d8] ;  /* 0x0002760000047ab9 */ /* 0x000fe40000000800 */
[----:B------:R-:W-:Y:S02]  /*b350*/  WARPGROUP.DEPBAR.LE gsb0, 0x0 ;  /* 0x00008000000079c5 */ /* 0x000fe40000010000 */
[----:B------:R-:W-:Y:S01]  /*b360*/  FMUL.FTZ R20, R24, UR4 ;  /* 0x0000000418147c20 */ /* 0x000fe20008410000 */
[----:B------:R-:W-:Y:S01]  /*b370*/  FMUL.FTZ R32, R32, UR4 ;  /* 0x0000000420207c20 */ /* 0x000fe20008410000 */
[----:B------:R-:W2:Y:S01]  /*b380*/  LDC R24, c[0x0][0x448] ;  /* 0x00011200ff187b82 */ /* 0x000ea20000000800 */
        /* <DEDUP_REMOVED lines=10> */
[----:B------:R4:W0:Y:S01]  /*b430*/  MUFU.TANH R69, R3 ;  /* 0x0000000300457308 */ /* 0x0008220000002400 */
        /* <DEDUP_REMOVED lines=8> */
[----:B----4-:R-:W-:Y:S01]  /*b4c0*/  FMUL.FTZ R3, R36, UR4 ;  /* 0x0000000424037c20 */ /* 0x010fe20008410000 */
[----:B------:R-:W-:Y:S01]  /*b4d0*/  FMUL.FTZ R36, R38, UR4 ;  /* 0x0000000426247c20 */ /* 0x000fe20008410000 */
[----:B------:R-:W-:Y:S01]  /*b4e0*/  FMUL.FTZ R38, R39, UR4 ;  /* 0x0000000427267c20 */ /* 0x000fe20008410000 */
[----:B------:R-:W-:Y:S01]  /*b4f0*/  FMUL.FTZ R52, R52, UR4 ;  /* 0x0000000434347c20 */ /* 0x000fe20008410000 */
[----:B--2---:R-:W-:Y:S01]  /*b500*/  ISETP.NE.AND P2, PT, R24, 0x1, PT ;  /* 0x000000011800780c */ /* 0x004fe20003f45270 */
[----:B------:R-:W-:Y:S01]  /*b510*/  FMUL.FTZ R24, R51, UR4 ;  /* 0x0000000433187c20 */ /* 0x000fe20008410000 */
[----:B------:R-:W-:Y:S01]  /*b520*/  FMUL.FTZ R53, R53, UR4 ;  /* 0x0000000435357c20 */ /* 0x000fe20008410000 */
[----:B------:R2:W4:Y:S01]  /*b530*/  MUFU.TANH R61, R3 ;  /* 0x00000003003d7308 */ /* 0x0005220000002400 */
[----:B------:R-:W-:Y:S01]  /*b540*/  FMUL.FTZ R45, R45, UR4 ;  /* 0x000000042d2d7c20 */ /* 0x000fe20008410000 */
[----:B------:R-:W-:Y:S01]  /*b550*/  FMUL.FTZ R29, R29, UR4 ;  /* 0x000000041d1d7c20 */ /* 0x000fe20008410000 */
[----:B------:R-:W-:-:S05]  /*b560*/  FMUL.FTZ R33, R33, UR4 ;  /* 0x0000000421217c20 */ /* 0x000fca0008410000 */
[----:B------:R-:W0:Y:S01]  /*b570*/  MUFU.TANH R35, R48 ;  /* 0x0000003000237308 */ /* 0x000e220000002400 */
[----:B--2---:R-:W-:Y:S01]  /*b580*/  FMUL.FTZ R3, R44, UR4 ;  /* 0x000000042c037c20 */ /* 0x004fe20008410000 */
[----:B------:R-:W2:Y:S01]  /*b590*/  @P2 LDC R32, c[0x0][0x44c] ;  /* 0x00011300ff202b82 */ /* 0x000ea20000000800 */
[----:B------:R-:W-:Y:S01]  /*b5a0*/  FMUL.FTZ R44, R46, UR4 ;  /* 0x000000042e2c7c20 */ /* 0x000fe20008410000 */
[----:B------:R-:W-:-:S04]  /*b5b0*/  FMUL.FTZ R46, R47, UR4 ;  /* 0x000000042f2e7c20 */ /* 0x000fc80008410000 */
[----:B------:R1:W0:Y:S02]  /*b5c0*/  MUFU.TANH R25, R3 ;  /* 0x0000000300197308 */ /* 0x0002240000002400 */
[----:B------:R-:W3:Y:S06]  /*b5d0*/  @P2 LDC R34, c[0x0][0x450] ;  /* 0x00011400ff222b82 */ /* 0x000eec0000000800 */
[----:B------:R-:W0:Y:S01]  /*b5e0*/  MUFU.TANH R20, R20 ;  /* 0x0000001400147308 */ /* 0x000e220000002400 */
[----:B-1----:R-:W-:-:S04]  /*b5f0*/  IMAD.IADD R3, R201, 0x1, R192 ;  /* 0x00000001c9037824 */ /* 0x002fc800078e02c0 */
[----:B------:R-:W-:-:S03]  /*b600*/  IMAD.MOV.U32 R31, RZ, RZ, R3 ;  /* 0x000000ffff1f7224 */ /* 0x000fc600078e0003 */
[----:B------:R-:W1:Y:S01]  /*b610*/  MUFU.TANH R71, R71 ;  /* 0x0000004700477308 */ /* 0x000e620000002400 */
[----:B--2---:R-:W-:-:S04]  /*b620*/  @P2 IMAD.HI.U32 R15, R3, R32, RZ ;  /* 0x00000020030f2227 */ /* 0x004fc800078e00ff */
[----:B------:R-:W-:Y:S01]  /*b630*/  FMUL.FTZ R32, R55, UR4 ;  /* 0x0000000437207c20 */ /* 0x000fe20008410000 */
[----:B------:R-:W-:Y:S02]  /*b640*/  @!P1 VIADD R3, R12, 0x28c40 ;  /* 0x00028c400c039836 */ /* 0x000fe40000000000 */
[----:B------:R-:W2:Y:S01]  /*b650*/  MUFU.TANH R0, R0 ;  /* 0x0000000000007308 */ /* 0x000ea20000002400 */
[----:B---3--:R-:W-:Y:S01]  /*b660*/  @P2 SHF.R.U32.HI R31, RZ, R34, R15 ;  /* 0x00000022ff1f2219 */ /* 0x008fe2000001160f */
[----:B------:R-:W-:Y:S01]  /*b670*/  IMAD.MOV.U32 R15, RZ, RZ, -0x40 ;  /* 0xffffffc0ff0f7424 */ /* 0x000fe200078e00ff */
[----:B------:R-:W-:Y:S01]  /*b680*/  @!P1 PRMT R3, RZ, 0x654, R3 ;  /* 0x00000654ff039816 */ /* 0x000fe20000000003 */
[----:B------:R-:W-:Y:S01]  /*b690*/  FMUL.FTZ R34, R54, UR4 ;  /* 0x0000000436227c20 */ /* 0x000fe20008410000 */
[C---:B------:R-:W-:Y:S01]  /*b6a0*/  LEA R54, R168.reuse, 0xffffffc0, 0x6 ;  /* 0xffffffc0a8367811 */ /* 0x040fe200078e30ff */
[----:B------:R-:W3:Y:S01]  /*b6b0*/  SHFL.IDX PT, R60, R31, RZ, 0x1c1f ;  /* 0x001c1fff1f3c7589 */ /* 0x000ee200000e0000 */
[----:B------:R-:W-:Y:S01]  /*b6c0*/  IMAD R48, R168, R15, 0x41 ;  /* 0x00000041a8307424 */ /* 0x000fe200078e020f */
[----:B------:R4:W-:Y:S01]  /*b6d0*/  @!P1 SYNCS.ARRIVE.TRANS64.RED.A1T0 RZ, [R3+URZ], RZ ;  /* 0x000000ff03ff99a7 */ /* 0x0009e2000810043f */
[----:B------:R-:W0:Y:S01]  /*b6e0*/  MUFU.TANH R14, R14 ;  /* 0x0000000e000e7308 */ /* 0x000e220000002400 */
[C---:B------:R-:W-:Y:S01]  /*b6f0*/  IADD3 R43, -R185.reuse, R23, -R54 ;  /* 0x00000017b92b7210 */ /* 0x040fe20007ffe936 */
[----:B------:R-:W-:Y:S01]  /*b700*/  VIADD R47, R48, 0xffffffff ;  /* 0xffffffff302f7836 */ /* 0x000fe20000000000 */
[----:B----4-:R-:W-:-:S05]  /*b710*/  IADD3 R3, -R185, R48, R23 ;  /* 0x00000030b9037210 */ /* 0x010fca0007ffe117 */
[----:B------:R-:W4:Y:S01]  /*b720*/  MUFU.TANH R28, R28 ;  /* 0x0000001c001c7308 */ /* 0x000f220000002400 */
[----:B------:R-:W-:-:S07]  /*b730*/  IMAD.IADD R3, R3, 0x1, -R22 ;  /* 0x0000000103037824 */ /* 0x000fce00078e0a16 */
[----:B------:R-:W0:Y:S01]  /*b740*/  MUFU.TANH R30, R30 ;  /* 0x0000001e001e7308 */ /* 0x000e220000002400 */
[----:B------:R-:W-:-:S07]  /*b750*/  VIADD R50, R3, UR46 ;  /* 0x0000002e03327c36 */ /* 0x000fce0008000000 */
        /* <DEDUP_REMOVED lines=19> */
[----:B-1----:R-:W-:-:S07]  /*b890*/  VIADD R45, R3, UR45 ;  /* 0x0000002d032d7c36 */ /* 0x002fce0008000000 */
[----:B------:R1:W0:Y:S01]  /*b8a0*/  MUFU.TANH R63, R33 ;  /* 0x00000021003f7308 */ /* 0x0002220000002400 */
[----:B---3--:R-:W-:Y:S01]  /*b8b0*/  VIADDMNMX R29, R60, R50, R43, PT ;  /* 0x000000323c1d7246 */ /* 0x008fe2000380012b */
[----:B-1----:R-:W-:Y:S01]  /*b8c0*/  IMAD.IADD R33, R45, 0x1, R60 ;  /* 0x000000012d217824 */ /* 0x002fe200078e023c */
[----:B--2-4-:R-:W-:Y:S06]  /*b8d0*/  @P3 BRA `(.L_x_5775) ;  /* 0x0000000000583947 */ /* 0x014fec0003800000 */
        /* <DEDUP_REMOVED lines=12> */
.L_x_5777:
[----:B------:R-:W-:-:S06]  /*b9a0*/  UISETP.NE.AND UP0, UPT, UR47, 0x1, UPT ;  /* 0x000000012f00788c */ /* 0x000fcc000bf05270 */
[----:B------:R-:W-:-:S05]  /*b9b0*/  PLOP3.LUT P3, PT, PT, PT, UP0, 0x80, 0x0 ;  /* 0x000000000000781c */ /* 0x000fca0003f6f008 */
[----:B------:R-:W-:-:S08]  /*b9c0*/  @UP0 ULDC.64 UR4, c[0x0][0x9e8] ;  /* 0x00027a0000040ab9 */ /* 0x000fd00000000a00 */
[----:B------:R-:W-:-:S05]  /*b9d0*/  @P3 IMAD.HI.U32 R15, R3, UR4, RZ ;  /* 0x00000004030f3c27 */ /* 0x000fca000f8e00ff */
[----:B------:R-:W-:-:S07]  /*b9e0*/  @P3 SHF.R.U32.HI R3, RZ, UR5, R15 ;  /* 0x00000005ff033c19 */ /* 0x000fce000801160f */
.L_x_5778:
[----:B------:R-:W-:Y:S05]  /*b9f0*/  BSYNC B0 ;  /* 0x0000000000007941 */ /* 0x000fea0003800000 */
.L_x_5776:
[----:B------:R-:W-:-:S04]  /*ba00*/  IMAD R48, R3, UR47, -R54 ;  /* 0x0000002f03307c24 */ /* 0x000fc8000f8e0a36 */
[----:B------:R-:W-:-:S05]  /*ba10*/  IMAD.IADD R48, R48, 0x1, -R185 ;  /* 0x0000000130307824 */ /* 0x000fca00078e0ab9 */
[----:B------:R-:W-:Y:S02]  /*ba20*/  VIMNMX R33, R33, R48, !PT ;  /* 0x0000003021217248 */ /* 0x000fe40007fe0100 */
[----:B------:R-:W-:-:S07]  /*ba30*/  VIADDMNMX R29, R48, UR47, R29, PT ;  /* 0x0000002f301d7c46 */ /* 0x000fce000b80011d */
.L_x_5775:
[C---:B------:R-:W-:Y:S01]  /*ba40*/  ISETP.GE.AND P3, PT, R47.reuse, 0x2, PT ;  /* 0x000000022f00780c */ /* 0x040fe20003f66270 */
[----:B------:R-:W-:Y:S01]  /*ba50*/  UISETP.NE.AND UP0, UPT, UR48, URZ, UPT ;  /* 0x0000003f3000728c */ /* 0x000fe2000bf05270 */
[----:B------:R-:W-:Y:S02]  /*ba60*/  ISETP.GE.AND P4, PT, R47, 0x9, PT ;  /* 0x000000092f00780c */ /* 0x000fe40003f86270 */
[C---:B------:R-:W-:Y:S02]  /*ba70*/  ISETP.GT.AND P6, PT, R33.reuse, 0x1, !P3 ;  /* 0x000000012100780c */ /* 0x040fe40005fc4270 */
[----:B------:R-:W-:Y:S02]  /*ba80*/  ISETP.GT.AND P5, PT, R33, 0x8, !P4 ;  /* 0x000000082100780c */ /* 0x000fe400067a4270 */
[C---:B------:R-:W-:Y:S02]  /*ba90*/  ISETP.LT.OR P6, PT, R29.reuse, 0x2, P6 ;  /* 0x000000021d00780c */ /* 0x040fe400037c1670 */
[----:B------:R-:W-:-:S02]  /*baa0*/  ISETP.LT.OR P5, PT, R29, 0x9, P5 ;  /* 0x000000091d00780c */ /* 0x000fc40002fa1670 */
[----:B------:R-:W-:Y:S02]  /*bab0*/  FSEL R71, R71, -INF , !P6 ;  /* 0xff80000047477808 */ /* 0x000fe40007000000 */
[----:B------:R-:W-:Y:S02]  /*bac0*/  ISETP.GE.AND P6, PT, R47, 0xa, PT ;  /* 0x0000000a2f00780c */ /* 0x000fe40003fc6270 */
[----:B0-----:R-:W-:Y:S02]  /*bad0*/  FSEL R69, R69, -INF , !P5 ;  /* 0xff80000045457808 */ /* 0x001fe40006800000 */
        /* <DEDUP_REMOVED lines=86> */
.L_x_5781:
[----:B------:R-:W-:-:S06]  /*c040*/  UISETP.NE.AND UP0, UPT, UR47, 0x1, UPT ;  /* 0x000000012f00788c */ /* 0x000fcc000bf05270 */
[----:B------:R-:W-:-:S05]  /*c050*/  PLOP3.LUT P6, PT, PT, PT, UP0, 0x80, 0x0 ;  /* 0x000000000000781c */ /* 0x000fca0003fcf008 */
[----:B------:R-:W-:-:S08]  /*c060*/  @UP0 ULDC.64 UR4, c[0x0][0x9e8] ;  /* 0x00027a0000040ab9 */ /* 0x000fd00000000a00 */
[----:B------:R-:W-:Y:S01]  /*c070*/  @P6 IMAD.HI.U32 R31, R20, UR4, RZ ;  /* 0x00000004141f6c27 */ /* 0x000fe2000f8e00ff */
[----:B------:R-:W-:-:S13]  /*c080*/  PLOP3.LUT P6, PT, PT, PT, UP0, 0x80, 0x0 ;  /* 0x000000000000781c */ /* 0x000fda0003fcf008 */
[----:B------:R-:W-:-:S07]  /*c090*/  @P6 SHF.R.U32.HI R20, RZ, UR5, R31 ;  /* 0x00000005ff146c19 */ /* 0x000fce000801161f */
.L_x_5782:
[----:B------:R-:W-:Y:S05]  /*c0a0*/  BSYNC B0 ;  /* 0x0000000000007941 */ /* 0x000fea0003800000 */
.L_x_5780:
[----:B------:R-:W-:-:S04]  /*c0b0*/  IMAD R20, R20, UR47, -R54 ;  /* 0x0000002f14147c24 */ /* 0x000fc8000f8e0a36 */
[----:B------:R-:W-:-:S05]  /*c0c0*/  IMAD.IADD R31, R20, 0x1, -R185 ;  /* 0x00000001141f7824 */ /* 0x000fca00078e0ab9 */
[----:B------:R-:W-:Y:S02]  /*c0d0*/  VIMNMX R50, R50, R31, !PT ;  /* 0x0000001f32327248 */ /* 0x000fe40007fe0100 */
[----:B------:R-:W-:-:S07]  /*c0e0*/  VIADDMNMX R48, R31, UR47, R48, PT ;  /* 0x0000002f1f307c46 */ /* 0x000fce000b800130 */
.L_x_5779:
[----:B------:R-:W-:Y:S01]  /*c0f0*/  BAR.SYNC.DEFER_BLOCKING 0xf, 0x100 ;  /* 0x03c4000000007b1d */ /* 0x000fe20000010000 */
[----:B------:R-:W-:Y:S02]  /*c100*/  ISETP.GT.AND P3, PT, R50, 0x1, !P3 ;  /* 0x000000013200780c */ /* 0x000fe40005f64270 */
[----:B------:R-:W-:Y:S02]  /*c110*/  ISETP.NE.AND P6, PT, R35, RZ, PT ;  /* 0x000000ff2300720c */ /* 0x000fe40003fc5270 */
[----:B------:R-:W-:Y:S01]  /*c120*/  ISETP.LT.OR P3, PT, R48, 0x2, P3 ;  /* 0x000000023000780c */ /* 0x000fe20001f61670 */
[----:B------:R-:W-:Y:S01]  /*c130*/  ULDC UR4, c[0x0][0x988] ;  /* 0x0002620000047ab9 */ /* 0x000fe20000000800 */
[----:B------:R-:W-:Y:S01]  /*c140*/  ISETP.GT.AND P4, PT, R50, 0x8, !P4 ;  /* 0x000000083200780c */ /* 0x000fe20006784270 */
[----:B------:R-:W-:Y:S01]  /*c150*/  IMAD.U32 R20, RZ, RZ, UR4 ;  /* 0x00000004ff147e24 */ /* 0x000fe2000f8e00ff */
        /* <DEDUP_REMOVED lines=43> */
[----:B------:R-:W-:-:S02]  /*c410*/  ISETP.NE.AND P3, PT, R70, RZ, PT ;  /* 0x000000ff4600720c */ /* 0x000fc40003f65270 */
[C---:B------:R-:W-:Y:S02]  /*c420*/  ISETP.GT.AND P5, PT, R50.reuse, 0x38, !P5 ;  /* 0x000000383200780c */ /* 0x040fe40006fa4270 */
[----:B------:R-:W-:Y:S02]  /*c430*/  ISETP.GT.AND P3, PT, R50, 0x21, !P3 ;  /* 0x000000213200780c */ /* 0x000fe40005f64270 */
[C---:B------:R-:W-:Y:S02]  /*c440*/  ISETP.LT.OR P5, PT, R48.reuse, 0x39, P5 ;  /* 0x000000393000780c */ /* 0x040fe40002fa1670 */
        /* <DEDUP_REMOVED lines=8> */
[----:B------:R-:W0:Y:S01]  /*c4d0*/  SHFL.BFLY PT, R73, R30, 0x2, 0x1f ;  /* 0x0c401f001e497f89 */ /* 0x000e2200000e0000 */
[----:B------:R-:W-:Y:S02]  /*c4e0*/  ISETP.LT.OR P3, PT, R48, 0x2a, P3 ;  /* 0x0000002a3000780c */ /* 0x000fe40001f61670 */
[----:B------:R-:W-:Y:S02]  /*c4f0*/  ISETP.GT.AND P4, PT, R50, 0x31, !P4 ;  /* 0x000000313200780c */ /* 0x000fe40006784270 */
[----:B------:R-:W-:-:S02]  /*c500*/  FSEL R51, R46, -INF , !P3 ;  /* 0xff8000002e337808 */ /* 0x000fc40005800000 */
[----:B------:R-:W-:Y:S02]  /*c510*/  ISETP.GT.AND P3, PT, R50, RZ, !P6 ;  /* 0x000000ff3200720c */ /* 0x000fe40007764270 */
[----:B------:R-:W-:Y:S02]  /*c520*/  ISETP.NE.AND P6, PT, R52, RZ, PT ;  /* 0x000000ff3400720c */ /* 0x000fe40003fc5270 */
[C---:B------:R-:W-:Y:S02]  /*c530*/  ISETP.LT.OR P3, PT, R48.reuse, 0x1, P3 ;  /* 0x000000013000780c */ /* 0x040fe40001f61670 */
[----:B------:R-:W-:Y:S02]  /*c540*/  ISETP.LT.OR P4, PT, R48, 0x32, P4 ;  /* 0x000000323000780c */ /* 0x000fe40002781670 */
[----:B------:R-:W-:Y:S02]  /*c550*/  FSEL R0, R0, -INF , !P3 ;  /* 0xff80000000007808 */ /* 0x000fe40005800000 */
[----:B------:R-:W-:-:S04]  /*c560*/  ISETP.GT.AND P6, PT, R50, 0x39, !P6 ;  /* 0x000000393200780c */ /* 0x000fc800077c4270 */
[----:B------:R-:W-:Y:S02]  /*c570*/  ISETP.LT.OR P6, PT, R48, 0x3a, P6 ;  /* 0x0000003a3000780c */ /* 0x000fe400037c1670 */
[----:B0-----:R-:W-:Y:S02]  /*c580*/  FMNMX.FTZ R73, R30, R73, !PT ;  /* 0x000000491e497209 */ /* 0x001fe40007810000 */
[----:B------:R-:W-:-:S03]  /*c590*/  FSEL R77, R32, -INF , !P6 ;  /* 0xff800000204d7808 */ /* 0x000fc60007000000 */
[----:B------:R-:W0:Y:S02]  /*c5a0*/  SHFL.BFLY PT, R14, R73, 0x1, 0x1f ;  /* 0x0c201f00490e7f89 */ /* 0x000e2400000e0000 */
[----:B0-----:R-:W-:-:S04]  /*c5b0*/  FMNMX.FTZ R14, R73, R14, !PT ;  /* 0x0000000e490e7209 */ /* 0x001fc80007810000 */
[C---:B------:R-:W-:Y:S01]  /*c5c0*/  FSETP.NEU.FTZ.AND P3, PT, R14.reuse, -INF , PT ;  /* 0xff8000000e00780b */ /* 0x040fe20003f7d000 */
[----:B------:R-:W-:-:S05]  /*c5d0*/  FMUL.FTZ R28, R14, R20 ;  /* 0x000000140e1c7220 */ /* 0x000fca0000410000 */
[----:B------:R-:W-:Y:S02]  /*c5e0*/  FSEL R36, R28, RZ, P3 ;  /* 0x000000ff1c247208 */ /* 0x000fe40001800000 */
[----:B------:R-:W-:Y:S02]  /*c5f0*/  FMNMX.FTZ R28, R0, R31, !PT ;  /* 0x0000001f001c7209 */ /* 0x000fe40007810000 */
[----:B------:R-:W-:Y:S01]  /*c600*/  ISETP.NE.AND P3, PT, R74, RZ, PT ;  /* 0x000000ff4a00720c */ /* 0x000fe20003f65270 */
[--C-:B------:R-:W-:Y:S01]  /*c610*/  FFMA.FTZ R164, R75, R20, -R36.reuse ;  /* 0x000000144ba47223 */ /* 0x100fe20000010824 */
[----:B------:R-:W-:Y:S01]  /*c620*/  FMNMX.FTZ R28, R33, R28, !PT ;  /* 0x0000001c211c7209 */ /* 0x000fe20007810000 */
[-CC-:B------:R-:W-:Y:S01]  /*c630*/  FFMA.FTZ R30, R15, R20.reuse, -R36.reuse ;  /* 0x000000140f1e7223 */ /* 0x180fe20000010824 */
[----:B------:R-:W-:Y:S01]  /*c640*/  ISETP.GT.AND P3, PT, R50, 0x30, !P3 ;  /* 0x000000303200780c */ /* 0x000fe20005f64270 */
        /* <DEDUP_REMOVED lines=10> */
[----:B------:R-:W-:Y:S01]  /*c6f0*/  MUFU.EX2 R69, R69 ;  /* 0x0000004500457308 */ /* 0x000fe20000000800 */
[----:B------:R-:W-:Y:S01]  /*c700*/  FSEL R75, R24, -INF , !P4 ;  /* 0xff800000184b7808 */ /* 0x000fe20006000000 */
[--C-:B------:R-:W-:Y:S01]  /*c710*/  FFMA.FTZ R24, R71, R20, -R36.reuse ;  /* 0x0000001447187223 */ /* 0x100fe20000010824 */
[----:B------:R-:W-:Y:S01]  /*c720*/  FMNMX.FTZ R28, R41, R28, !PT ;  /* 0x0000001c291c7209 */ /* 0x000fe20007810000 */
[-CC-:B------:R-:W-:Y:S01]  /*c730*/  FFMA.FTZ R27, R27, R20.reuse, -R36.reuse ;  /* 0x000000141b1b7223 */ /* 0x180fe20000010824 */
[----:B------:R-:W-:Y:S01]  /*c740*/  FSEL R71, R34, -INF , !P5 ;  /* 0xff80000022477808 */ /* 0x000fe20006800000 */
        /* <DEDUP_REMOVED lines=12> */
[----:B------:R-:W-:Y:S01]  /*c810*/  FFMA.FTZ R29, R29, R20, -R36 ;  /* 0x000000141d1d7223 */ /* 0x000fe20000010824 */
[----:B------:R-:W-:-:S04]  /*c820*/  FMNMX.FTZ R28, R49, R28, !PT ;  /* 0x0000001c311c7209 */ /* 0x000fc80007810000 */
[----:B------:R-:W-:Y:S01]  /*c830*/  FMNMX.FTZ R28, R51, R28, !PT ;  /* 0x0000001c331c7209 */ /* 0x000fe20007810000 */
[----:B------:R-:W-:Y:S01]  /*c840*/  MUFU.EX2 R65, R65 ;  /* 0x0000004100417308 */ /* 0x000fe20000000800 */
[----:B0-----:R-:W-:Y:S01]  /*c850*/  FADD.FTZ R44, R164, R79 ;  /* 0x0000004fa42c7221 */ /* 0x001fe20000010000 */
[----:B------:R-:W-:Y:S02]  /*c860*/  F2FP.BF16.F32.PACK_AB R164, R79, R164 ;  /* 0x000000a44fa4723e */ /* 0x000fe400000010ff */
[----:B------:R-:W-:-:S04]  /*c870*/  FMNMX.FTZ R28, R73, R28, !PT ;  /* 0x0000001c491c7209 */ /* 0x000fc80007810000 */
[----:B------:R-:W-:Y:S01]  /*c880*/  FMNMX.FTZ R28, R75, R28, !PT ;  /* 0x0000001c4b1c7209 */ /* 0x000fe20007810000 */
[----:B------:R-:W-:Y:S01]  /*c890*/  MUFU.EX2 R160, R63 ;  /* 0x0000003f00a07308 */ /* 0x000fe20000000800 */
[----:B-1----:R-:W-:Y:S02]  /*c8a0*/  F2FP.BF16.F32.PACK_AB R166, R26, R69 ;  /* 0x000000451aa6723e */ /* 0x002fe400000010ff */
[----:B------:R-:W-:-:S04]  /*c8b0*/  FMNMX.FTZ R28, R71, R28, !PT ;  /* 0x0000001c471c7209 */ /* 0x000fc80007810000 */
[----:B------:R-:W-:Y:S01]  /*c8c0*/  FMNMX.FTZ R28, R77, R28, !PT ;  /* 0x0000001c4d1c7209 */ /* 0x000fe20007810000 */
[----:B------:R-:W-:Y:S04]  /*c8d0*/  MUFU.EX2 R61, R61 ;  /* 0x0000003d003d7308 */ /* 0x000fe80000000800 */
[----:B------:R-:W0:Y:S04]  /*c8e0*/  SHFL.BFLY PT, R67, R28, 0x2, 0x1f ;  /* 0x0c401f001c437f89 */ /* 0x000e2800000e0000 */
[----:B------:R-:W-:Y:S08]  /*c8f0*/  MUFU.EX2 R162, R59 ;  /* 0x0000003b00a27308 */ /* 0x000ff00000000800 */
[----:B------:R-:W-:Y:S08]  /*c900*/  MUFU.EX2 R57, R57 ;  /* 0x0000003900397308 */ /* 0x000ff00000000800 */
[----:B------:R-:W-:Y:S01]  /*c910*/  MUFU.EX2 R156, R55 ;  /* 0x00000037009c7308 */ /* 0x000fe20000000800 */
[----:B0-----:R-:W-:-:S07]  /*c920*/  FMNMX.FTZ R67, R28, R67, !PT ;  /* 0x000000431c437209 */ /* 0x001fce0007810000 */
[----:B------:R0:W-:Y:S01]  /*c930*/  MUFU.EX2 R28, R27 ;  /* 0x0000001b001c7308 */ /* 0x0001e20000000800 */
[----:B------:R-:W1:Y:S07]  /*c940*/  SHFL.BFLY PT, R24, R67, 0x1, 0x1f ;  /* 0x0c201f0043187f89 */ /* 0x000e6e00000e0000 */
[----:B------:R-:W2:Y:S01]  /*c950*/  MUFU.EX2 R53, R53 ;  /* 0x0000003500357308 */ /* 0x000ea20000000800 */
[----:B0-----:R-:W-:-:S04]  /*c960*/  FADD.FTZ R27, R69, R44 ;  /* 0x0000002c451b7221 */ /* 0x001fc80000010000 */
[----:B------:R-:W-:-:S03]  /*c970*/  FADD.FTZ R46, R26, R27 ;  /* 0x0000001b1a2e7221 */ /* 0x000fc60000010000 */
[----:B------:R-:W-:Y:S08]  /*c980*/  MUFU.EX2 R25, R25 ;  /* 0x0000001900197308 */ /* 0x000ff00000000800 */
[----:B------:R-:W0:Y:S01]  /*c990*/  MUFU.EX2 R30, R30 ;  /* 0x0000001e001e7308 */ /* 0x000e220000000800 */
[----:B-1----:R-:W-:Y:S02]  /*c9a0*/  FMNMX.FTZ R15, R67, R24, !PT ;  /* 0x00000018430f7209 */ /* 0x002fe40007810000 */
[----:B--2---:R-:W-:-:S02]  /*c9b0*/  F2FP.BF16.F32.PACK_AB R158, R28, R53 ;  /* 0x000000351c9e723e */ /* 0x004fc400000010ff */
        /* <DEDUP_REMOVED lines=21> */
[----:B------:R-:W-:Y:S01]  /*cb10*/  FFMA.FTZ R32, R77, R20, -R32 ;  /* 0x000000144d207223 */ /* 0x000fe20000010820 */
[----:B0-----:R-:W-:-:S04]  /*cb20*/  F2FP.BF16.F32.PACK_AB R152, R30, R25 ;  /* 0x000000191e98723e */ /* 0x001fc800000010ff */
[----:B------:R-:W0:Y:S08]  /*cb30*/  MUFU.EX2 R33, R33 ;  /* 0x0000002100217308 */ /* 0x000e300000000800 */
[----:B------:R-:W2:Y:S01]  /*cb40*/  MUFU.EX2 R34, R35 ;  /* 0x0000002300227308 */ /* 0x000ea20000000800 */
[----:B-1----:R-:W-:Y:S01]  /*cb50*/  FADD.FTZ R44, R0, R31 ;  /* 0x0000001f002c7221 */ /* 0x002fe20000010000 */
[----:B------:R-:W-:-:S06]  /*cb60*/  F2FP.BF16.F32.PACK_AB R165, R31, R0 ;  /* 0x000000001fa5723e */ /* 0x000fcc00000010ff */
[----:B------:R-:W-:Y:S01]  /*cb70*/  MUFU.EX2 R37, R37 ;  /* 0x0000002500257308 */ /* 0x000fe20000000800 */
[----:B0-----:R-:W-:-:S07]  /*cb80*/  FADD.FTZ R27, R33, R44 ;  /* 0x0000002c211b7221 */ /* 0x001fce0000010000 */
[----:B------:R-:W0:Y:S01]  /*cb90*/  MUFU.EX2 R36, R39 ;  /* 0x0000002700247308 */ /* 0x000e220000000800 */
[----:B--2---:R-:W-:-:S05]  /*cba0*/  F2FP.BF16.F32.PACK_AB R167, R34, R33 ;  /* 0x0000002122a7723e */ /* 0x004fca00000010ff */
[----:B------:R1:W-:Y:S02]  /*cbb0*/  STSM.16.M88.4 [R196+0x26800], R164 ;  /* 0x026800a4c4007844 */ /* 0x0003e40000000200 */
[----:B------:R-:W-:Y:S08]  /*cbc0*/  MUFU.EX2 R41, R41 ;  /* 0x0000002900297308 */ /* 0x000ff00000000800 */
[----:B------:R2:W3:Y:S01]  /*cbd0*/  MUFU.EX2 R24, R29 ;  /* 0x0000001d00187308 */ /* 0x0004e20000000800 */
[----:B0-----:R-:W-:-:S07]  /*cbe0*/  F2FP.BF16.F32.PACK_AB R161, R36, R37 ;  /* 0x0000002524a1723e */ /* 0x001fce00000010ff */
[----:B------:R-:W0:Y:S01]  /*cbf0*/  MUFU.EX2 R38, R43 ;  /* 0x0000002b00267308 */ /* 0x000e220000000800 */
[----:B--2---:R-:W-:Y:S01]  /*cc00*/  FADD.FTZ R29, R65, R46 ;  /* 0x0000002e411d7221 */ /* 0x004fe20000010000 */
[----:B------:R-:W-:-:S03]  /*cc10*/  FADD.FTZ R46, R34, R27 ;  /* 0x0000001b222e7221 */ /* 0x000fc60000010000 */
[C---:B------:R-:W-:Y:S01]  /*cc20*/  FADD.FTZ R48, R160.reuse, R29 ;  /* 0x0000001da0307221 */ /* 0x040fe20000010000 */
[----:B------:R-:W-:Y:S01]  /*cc30*/  FADD.FTZ R27, R37, R46 ;  /* 0x0000002e251b7221 */ /* 0x000fe20000010000 */
[----:B------:R-:W-:Y:S01]  /*cc40*/  F2FP.BF16.F32.PACK_AB R160, R160, R65 ;  /* 0x00000041a0a0723e */ /* 0x000fe200000010ff */
[----:B------:R-:W2:Y:S01]  /*cc50*/  MUFU.EX2 R45, R45 ;  /* 0x0000002d002d7308 */ /* 0x000ea20000000800 */
[----:B------:R-:W-:Y:S01]  /*cc60*/  FADD.FTZ R29, R61, R48 ;  /* 0x000000303d1d7221 */ /* 0x000fe20000010000 */
[----:B------:R-:W-:Y:S01]  /*cc70*/  FADD.FTZ R46, R36, R27 ;  /* 0x0000001b242e7221 */ /* 0x000fe20000010000 */
[----:B---3--:R-:W-:Y:S02]  /*cc80*/  F2FP.BF16.F32.PACK_AB R154, R24, R3 ;  /* 0x00000003189a723e */ /* 0x008fe400000010ff */
[C---:B------:R-:W-:Y:S01]  /*cc90*/  FADD.FTZ R48, R162.reuse, R29 ;  /* 0x0000001da2307221 */ /* 0x040fe20000010000 */
[----:B------:R-:W-:Y:S01]  /*cca0*/  FADD.FTZ R27, R41, R46 ;  /* 0x0000002e291b7221 */ /* 0x000fe20000010000 */
[----:B------:R-:W-:Y:S01]  /*ccb0*/  F2FP.BF16.F32.PACK_AB R162, R162, R61 ;  /* 0x0000003da2a2723e */ /* 0x000fe200000010ff */
[----:B------:R-:W3:Y:S01]  /*ccc0*/  MUFU.EX2 R40, R47 ;  /* 0x0000002f00287308 */ /* 0x000ee20000000800 */
[----:B------:R-:W-:Y:S01]  /*ccd0*/  FADD.FTZ R29, R57, R48 ;  /* 0x00000030391d7221 */ /* 0x000fe20000010000 */
[C---:B0-----:R-:W-:Y:S01]  /*cce0*/  FADD.FTZ R26, R38.reuse, R27 ;  /* 0x0000001b261a7221 */ /* 0x041fe20000010000 */
[----:B------:R-:W-:-:S02]  /*ccf0*/  F2FP.BF16.F32.PACK_AB R163, R38, R41 ;  /* 0x0000002926a3723e */ /* 0x000fc400000010ff */
[C---:B------:R-:W-:Y:S01]  /*cd00*/  FADD.FTZ R46, R156.reuse, R29 ;  /* 0x0000001d9c2e7221 */ /* 0x040fe20000010000 */
[----:B------:R-:W-:Y:S02]  /*cd10*/  F2FP.BF16.F32.PACK_AB R156, R156, R57 ;  /* 0x000000399c9c723e */ /* 0x000fe400000010ff */
[----:B------:R-:W0:Y:S01]  /*cd20*/  MUFU.EX2 R49, R49 ;  /* 0x0000003100317308 */ /* 0x000e220000000800 */
[----:B--2---:R-:W-:Y:S01]  /*cd30*/  FADD.FTZ R27, R45, R26 ;  /* 0x0000001a2d1b7221 */ /* 0x004fe20000010000 */
[----:B------:R1:W-:Y:S06]  /*cd40*/  STSM.16.M88.4 [R199], R160 ;  /* 0x000000a0c7007844 */ /* 0x0003ec0000000200 */
[----:B------:R-:W2:Y:S01]  /*cd50*/  MUFU.EX2 R42, R51 ;  /* 0x00000033002a7308 */ /* 0x000ea20000000800 */
[C---:B---3--:R-:W-:Y:S01]  /*cd60*/  FADD.FTZ R0, R40.reuse, R27 ;  /* 0x0000001b28007221 */ /* 0x048fe20000010000 */
[----:B------:R-:W-:Y:S01]  /*cd70*/  FADD.FTZ R27, R53, R46 ;  /* 0x0000002e351b7221 */ /* 0x000fe20000010000 */
[----:B------:R-:W-:-:S03]  /*cd80*/  F2FP.BF16.F32.PACK_AB R157, R40, R45 ;  /* 0x0000002d289d723e */ /* 0x000fc600000010ff */
[----:B------:R-:W-:Y:S02]  /*cd90*/  FADD.FTZ R28, R28, R27 ;  /* 0x0000001b1c1c7221 */ /* 0x000fe40000010000 */
[----:B------:R-:W-:Y:S01]  /*cda0*/  MUFU.EX2 R73, R73 ;  /* 0x0000004900497308 */ /* 0x000fe20000000800 */
[----:B0-----:R-:W-:Y:S01]  /*cdb0*/  FADD.FTZ R29, R49, R0 ;  /* 0x00000000311d7221 */ /* 0x001fe20000010000 */
[----:B------:R-:W-:-:S04]  /*cdc0*/  FADD.FTZ R25, R25, R28 ;  /* 0x0000001c19197221 */ /* 0x000fc80000010000 */
[----:B------:R-:W-:Y:S02]  /*cdd0*/  FADD.FTZ R30, R30, R25 ;  /* 0x000000191e1e7221 */ /* 0x000fe40000010000 */
[----:B------:R-:W0:Y:S01]  /*cde0*/  MUFU.EX2 R44, R75 ;  /* 0x0000004b002c7308 */ /* 0x000e220000000800 */
[C---:B--2---:R-:W-:Y:S01]  /*cdf0*/  F2FP.BF16.F32.PACK_AB R159, R42.reuse, R49 ;  /* 0x000000312a9f723e */ /* 0x044fe200000010ff */
[----:B------:R-:W-:Y:S01]  /*ce00*/  FADD.FTZ R42, R42, R29 ;  /* 0x0000001d2a2a7221 */ /* 0x000fe20000010000 */
[----:B------:R-:W-:-:S03]  /*ce10*/  FADD.FTZ R3, R3, R30 ;  /* 0x0000001e03037221 */ /* 0x000fc60000010000 */
[----:B------:R1:W-:Y:S01]  /*ce20*/  STSM.16.M88.4 [R197], R156 ;  /* 0x0000009cc5007844 */ /* 0x0003e20000000200 */
[----:B------:R-:W-:Y:S01]  /*ce30*/  FADD.FTZ R0, R24, R3 ;  /* 0x0000000318007221 */ /* 0x000fe20000010000 */
[----:B------:R-:W-:Y:S08]  /*ce40*/  MUFU.EX2 R71, R71 ;  /* 0x0000004700477308 */ /* 0x000ff00000000800 */
[----:B------:R-:W2:Y:S01]  /*ce50*/  MUFU.EX2 R32, R32 ;  /* 0x0000002000207308 */ /* 0x000ea20000000800 */
[----:B0-----:R-:W-:Y:S01]  /*ce60*/  F2FP.BF16.F32.PACK_AB R153, R44, R73 ;  /* 0x000000492c99723e */ /* 0x001fe200000010ff */
[----:B------:R-:W-:-:S04]  /*ce70*/  FADD.FTZ R73, R73, R42 ;  /* 0x0000002a49497221 */ /* 0x000fc80000010000 */
[----:B------:R-:W-:Y:S01]  /*ce80*/  FADD.FTZ R44, R44, R73 ;  /* 0x000000492c2c7221 */ /* 0x000fe20000010000 */
[----:B--2---:R-:W-:-:S03]  /*ce90*/  F2FP.BF16.F32.PACK_AB R155, R32, R71 ;  /* 0x00000047209b723e */ /* 0x004fc600000010ff */
[----:B------:R-:W-:Y:S02]  /*cea0*/  FADD.FTZ R71, R71, R44 ;  /* 0x0000002c47477221 */ /* 0x000fe40000010000 */
[----:B------:R1:W-:Y:S02]  /*ceb0*/  STSM.16.M88.4 [R198], R152 ;  /* 0x00000098c6007844 */ /* 0x0003e40000000200 */
[----:B------:R-:W-:Y:S01]  /*cec0*/  FADD.FTZ R3, R32, R71 ;  /* 0x0000004720037221 */ /* 0x000fe20000010000 */
[----:B------:R-:W-:Y:S06]  /*ced0*/  @!P0 BRA `(.L_x_5783) ;  /* 0x0000000000048947 */ /* 0x000fec0003800000 */
[----:B------:R-:W-:Y:S01]  /*cee0*/  BPT.TRAP 0x1 ;  /* 0x000000040000795c */ /* 0x000fe20000300000 */
.L_x_5783:
[----:B------:R0:W2:Y:S01]  /*cef0*/  SYNCS.PHASECHK.TRANS64.TRYWAIT P3, [R12+URZ+0x28c50], R21 ;  /* 0x028c50150c0075a7 */ /* 0x0000a2000806017f */
[----:B------:R-:W-:Y:S05]  /*cf00*/  @!P0 BRA `(.L_x_5784) ;  /* 0x0000000000048947 */ /* 0x000fea0003800000 */
[----:B------:R-:W-:Y:S01]  /*cf10*/  BPT.TRAP 0x1 ;  /* 0x000000040000795c */ /* 0x000fe20000300000 */
.L_x_5784:
[----:B------:R-:W3:Y:S01]  /*cf20*/  @P2 LDC R27, c[0x0][0x44c] ;  /* 0x00011300ff1b2b82 */ /* 0x000ee20000000800 */
[----:B------:R-:W-:Y:S01]  /*cf30*/  ULDC UR40, c[0x0][0x9e4] ;  /* 0x0002790000287ab9 */ /* 0x000fe20000000800 */
[----:B------:R-:W-:Y:S01]  /*cf40*/  ULDC UR44, c[0x0][0x9d8] ;  /* 0x00027600002c7ab9 */ /* 0x000fe20000000800 */
[----:B------:R-:W-:Y:S01]  /*cf50*/  ULDC UR39, c[0x0][0x988] ;  /* 0x0002620000277ab9 */ /* 0x000fe20000000800 */
[----:B------:R-:W-:Y:S01]  /*cf60*/  ULDC UR41, c[0x0][0x9e0] ;  /* 0x0002780000297ab9 */ /* 0x000fe20000000800 */
[----:B------:R-:W-:Y:S01]  /*cf70*/  BSSY B0, `(.L_x_5785) ;  /* 0x0000006000007945 */ /* 0x000fe20003800000 */
[----:B------:R-:W-:Y:S02]  /*cf80*/  IMAD R28, R18, 0x1000, R190 ;  /* 0x00001000121c7824 */ /* 0x000fe400078e02be */
[----:B------:R-:W4:Y:S01]  /*cf90*/  @P2 LDC R30, c[0x0][0x450] ;  /* 0x00011400ff1e2b82 */ /* 0x000f220000000800 */
[----:B--2---:R-:W-:Y:S05]  /*cfa0*/  @P3 BRA `(.L_x_5786) ;  /* 0x0000000000083947 */ /* 0x004fea0003800000 */
[----:B------:R-:W2:Y:S02]  /*cfb0*/  SYNCS.PHASECHK.TRANS64.TRYWAIT P3, [R12+URZ+0x28c50], R21 ;  /* 0x028c50150c0075a7 */ /* 0x000ea4000806017f */
[----:B--2---:R-:W-:Y:S05]  /*cfc0*/  @!P3 BRA `(.L_x_5787) ;  /* 0x0000017400ecb947 */ /* 0x004fea0003800000 */
.L_x_5786:
[----:B------:R-:W-:Y:S05]  /*cfd0*/  BSYNC B0 ;  /* 0x0000000000007941 */ /* 0x000fea0003800000 */
.L_x_5785:
[----:B------:R-:W-:Y:S01]  /*cfe0*/  IMAD.MOV.U32 R24, RZ, RZ, R28 ;  /* 0x000000ffff187224 */ /* 0x000fe200078e001c */
[----:B------:R-:W-:Y:S01]  /*cff0*/  UISETP.NE.AND UP0, UPT, UR48, URZ, UPT ;  /* 0x0000003f3000728c */ /* 0x000fe2000bf05270 */
[----:B------:R-:W-:Y:S02]  /*d000*/  IMAD.MOV.U32 R25, RZ, RZ, 0x40000040 ;  /* 0x40000040ff197424 */ /* 0x000fe400078e00ff */
[----:B---3--:R-:W-:Y:S01]  /*d010*/  @P2 IMAD.HI.U32 R27, R192, R27, RZ ;  /* 0x0000001bc01b2227 */ /* 0x008fe200078e00ff */
[----:B------:R-:W-:Y:S02]  /*d020*/  R2UR UR6, R24 ;  /* 0x00000000180672ca */ /* 0x000fe400000e0000 */
[C---:B------:R-:W-:Y:S01]  /*d030*/  R2UR UR7, R25.reuse ;  /* 0x00000000190772ca */ /* 0x040fe200000e0000 */
[----:B0-2---:R-:W-:Y:S01]  /*d040*/  IMAD.MOV.U32 R21, RZ, RZ, R192 ;  /* 0x000000ffff157224 */ /* 0x005fe200078e00c0 */
[----:B----4-:R-:W-:Y:S01]  /*d050*/  @P2 SHF.R.U32.HI R21, RZ, R30, R27 ;  /* 0x0000001eff152219 */ /* 0x010fe2000001161b */
[C---:B------:R-:W-:Y:S01]  /*d060*/  VIADD R24, R28.reuse, 0x80 ;  /* 0x000000801c187836 */ /* 0x040fe20000000000 */
[----:B------:R-:W-:Y:S01]  /*d070*/  R2UR UR11, R25 ;  /* 0x00000000190b72ca */ /* 0x000fe200000e0000 */
[C---:B------:R-:W-:Y:S01]  /*d080*/  VIADD R26, R28.reuse, 0x100 ;  /* 0x000001001c1a7836 */ /* 0x040fe20000000000 */
[----:B------:R-:W-:Y:S01]  /*d090*/  PLOP3.LUT P3, PT, PT, PT, UP0, 0x40, 0x0 ;  /* 0x000000000000781c */ /* 0x000fe20003f6e808 */
[----:B------:R-:W-:Y:S01]  /*d0a0*/  VIADD R28, R28, 0x180 ;  /* 0x000001801c1c7836 */ /* 0x000fe20000000000 */
[----:B------:R-:W-:Y:S01]  /*d0b0*/  R2UR UR10, R24 ;  /* 0x00000000180a72ca */ /* 0x000fe200000e0000 */
[----:B------:R-:W-:Y:S01]  /*d0c0*/  IMAD.MOV.U32 R27, RZ, RZ, 0x40000040 ;  /* 0x40000040ff1b7424 */ /* 0x000fe200078e00ff */
[----:B------:R-:W-:Y:S01]  /*d0d0*/  R2UR UR14, R26 ;  /* 0x000000001a0e72ca */ /* 0x000fe200000e0000 */
[----:B------:R-:W-:Y:S01]  /*d0e0*/  IMAD.MOV.U32 R29, RZ, RZ, 0x40000040 ;  /* 0x40000040ff1d7424 */ /* 0x000fe200078e00ff */
[----:B------:R-:W-:Y:S01]  /*d0f0*/  R2UR UR18, R28 ;  /* 0x000000001c1272ca */ /* 0x000fe200000e0000 */
[----:B------:R-:W-:Y:S01]  /*d100*/  @!P1 VIADD R12, R12, 0x28c60 ;  /* 0x00028c600c0c9836 */ /* 0x000fe20000000000 */
[----:B------:R-:W-:-:S02]  /*d110*/  R2UR UR15, R27 ;  /* 0x000000001b0f72ca */ /* 0x000fc400000e0000 */
[----:B------:R-:W-:Y:S02]  /*d120*/  R2UR UR19, R29 ;  /* 0x000000001d1372ca */ /* 0x000fe400000e0000 */
[----:B-----5:R-:W-:Y:S01]  /*d130*/  WARPGROUP.ARRIVE ;  /* 0x00000000000079c5 */ /* 0x020fe20000000000 */
[----:B------:R-:W-:Y:S02]  /*d140*/  @!P1 PRMT R12, RZ, 0x654, R12 ;  /* 0x00000654ff0c9816 */ /* 0x000fe4000000000c */
[----:B------:R-:W-:-:S03]  /*d150*/  IADD3 R21, R21, R23, -R22 ;  /* 0x0000001715157210 */ /* 0x000fc60007ffe816 */
        /* <DEDUP_REMOVED lines=19> */
[----:B0-----:R-:W0:Y:S01]  /*d290*/  FENCE.VIEW.ASYNC.S ;  /* 0x00000000000073c6 */ /* 0x001e220000000000 */
[----:B-1----:R-:W-:Y:S01]  /*d2a0*/  VIADD R152, R21, UR46 ;  /* 0x0000002e15987c36 */ /* 0x002fe20008000000 */
[----:B0-----:R-:W-:Y:S01]  /*d2b0*/  NOP ;  /* 0x0000000000007918 */ /* 0x001fe20000000000 */
[----:B------:R-:W-:Y:S06]  /*d2c0*/  BAR.ARV 0xe, 0x100 ;  /* 0x0384000000007b1d */ /* 0x000fec0000002000 */
[----:B------:R0:W-:Y:S02]  /*d2d0*/  @!P1 SYNCS.ARRIVE.TRANS64.RED.A1T0 RZ, [R12+URZ], RZ ;  /* 0x000000ff0cff99a7 */ /* 0x0001e4000810043f */
[----:B0-----:R-:W-:Y:S01]  /*d2e0*/  VIADD R12, R168, 0xfffffffe ;  /* 0xfffffffea80c7836 */ /* 0x001fe20000000000 */
[----:B------:R-:W-:Y:S06]  /*d2f0*/  @P3 BRA `(.L_x_5788) ;  /* 0x0000000000543947 */ /* 0x000fec0003800000 */
[C---:B------:R-:W-:Y:S01]  /*d300*/  ISETP.GT.AND P3, PT, R21.reuse, RZ, PT ;  /* 0x000000ff1500720c */ /* 0x040fe20003f64270 */
[----:B------:R-:W-:Y:S01]  /*d310*/  BSSY B0, `(.L_x_5789) ;  /* 0x0000010000007945 */ /* 0x000fe20003800000 */
[----:B------:R-:W-:-:S11]  /*d320*/  VIADD R153, R21, 0xffffffff ;  /* 0xffffffff15997836 */ /* 0x000fd60000000000 */
[----:B------:R-:W-:Y:S05]  /*d330*/  @P3 BRA `(.L_x_5790) ;  /* 0x0000000000203947 */ /* 0x000fea0003800000 */
[----:B------:R-:W-:Y:S01]  /*d340*/  UISETP.NE.AND UP0, UPT, UR47, 0x1, UPT ;  /* 0x000000012f00788c */ /* 0x000fe2000bf05270 */
[----:B------:R-:W-:-:S05]  /*d350*/  IMAD.MOV R21, RZ, RZ, -R21 ;  /* 0x000000ffff157224 */ /* 0x000fca00078e0a15 */
[----:B------:R-:W-:-:S05]  /*d360*/  PLOP3.LUT P3, PT, PT, PT, UP0, 0x80, 0x0 ;  /* 0x000000000000781c */ /* 0x000fca0003f6f008 */
[----:B------:R-:W-:-:S08]  /*d370*/  @UP0 ULDC.64 UR4, c[0x0][0x9e8] ;  /* 0x00027a0000040ab9 */ /* 0x000fd00000000a00 */
[----:B------:R-:W-:-:S05]  /*d380*/  @P3 IMAD.HI.U32 R153, R21, UR4, RZ ;  /* 0x0000000415993c27 */ /* 0x000fca000f8e00ff */
[----:B------:R-:W-:-:S04]  /*d390*/  @P3 SHF.R.U32.HI R21, RZ, UR5, R153 ;  /* 0x00000005ff153c19 */ /* 0x000fc80008011699 */
[----:B------:R-:W-:Y:S01]  /*d3a0*/  LOP3.LUT R153, RZ, R21, RZ, 0x33, !PT ;  /* 0x00000015ff997212 */ /* 0x000fe200078e33ff */
[----:B------:R-:W-:Y:S06]  /*d3b0*/  BRA `(.L_x_5791) ;  /* 0x0000000000147947 */ /* 0x000fec0003800000 */
.L_x_5790:
[----:B------:R-:W-:-:S06]  /*d3c0*/  UISETP.NE.AND UP0, UPT, UR47, 0x1, UPT ;  /* 0x000000012f00788c */ /* 0x000fcc000bf05270 */
[----:B------:R-:W-:-:S05]  /*d3d0*/  PLOP3.LUT P3, PT, PT, PT, UP0, 0x80, 0x0 ;  /* 0x000000000000781c */ /* 0x000fca0003f6f008 */
[----:B------:R-:W-:-:S08]  /*d3e0*/  @UP0 ULDC.64 UR4, c[0x0][0x9e8] ;  /* 0x00027a0000040ab9 */ /* 0x000fd00000000a00 */
[----:B------:R-:W-:-:S05]  /*d3f0*/  @P3 IMAD.HI.U32 R21, R153, UR4, RZ ;  /* 0x0000000499153c27 */ /* 0x000fca000f8e00ff */
[----:B------:R-:W-:-:S07]  /*d400*/  @P3 SHF.R.U32.HI R153, RZ, UR5, R21 ;  /* 0x00000005ff993c19 */ /* 0x000fce0008011615 */
.L_x_5791:
[----:B------:R-:W-:Y:S05]  /*d410*/  BSYNC B0 ;  /* 0x0000000000007941 */ /* 0x000fea0003800000 */
.L_x_5789:
[----:B------:R-:W-:-:S04]  /*d420*/  IMAD.U32 R21, RZ, RZ, UR47 ;  /* 0x0000002fff157e24 */ /* 0x000fc8000f8e00ff */
[----:B------:R-:W-:-:S05]  /*d430*/  IMAD R153, R153, R21, UR47 ;  /* 0x0000002f99997e24 */ /* 0x000fca000f8e0215 */
[----:B------:R-:W-:-:S07]  /*d440*/  VIMNMX R152, R152, R153, PT ;  /* 0x0000009998987248 */ /* 0x000fce0003fe0100 */
.L_x_5788:
        /* <DEDUP_REMOVED lines=8> */
.L_x_5813:
[----:B------:R-:W-:-:S05]  /*d4d0*/  VIADD R214, R18, 0x1 ;  /* 0x0000000112d67836 */ /* 0x000fca0000000000 */
[----:B------:R-:W-:-:S04]  /*d4e0*/  ISETP.NE.AND P3, PT, R214, 0x2, PT ;  /* 0x00000002d600780c */ /* 0x000fc80003f65270 */
[----:B------:R-:W-:Y:S02]  /*d4f0*/  SEL R20, RZ, 0x1, P3 ;  /* 0x00000001ff147807 */ /* 0x000fe40001800000 */
[----:B------:R-:W-:Y:S02]  /*d500*/  SEL R214, R214, RZ, P3 ;  /* 0x000000ffd6d67207 */ /* 0x000fe40001800000 */
[----:B------:R-:W-:Y:S01]  /*d510*/  LOP3.LUT R19, R19, R20, RZ, 0x3c, !PT ;  /* 0x0000001413137212 */ /* 0x000fe200078e3cff */
[----:B0-----:R-:W-:Y:S06]  /*d520*/  @!P0 BRA `(.L_x_5795) ;  /* 0x0000000000048947 */ /* 0x001fec0003800000 */
[----:B------:R-:W-:Y:S01]  /*d530*/  BPT.TRAP 0x1 ;  /* 0x000000040000795c */ /* 0x000fe20000300000 */
.L_x_5795:
[----:B------:R-:W-:Y:S01]  /*d540*/  IMAD R215, R214, 0x8, R2 ;  /* 0x00000008d6d77824 */ /* 0x000fe200078e0202 */
[----:B------:R-:W-:-:S04]  /*d550*/  SHF.L.U32 R216, R19, 0x1f, RZ ;  /* 0x0000001f13d87819 */ /* 0x000fc800000006ff */
[----:B------:R0:W1:Y:S01]  /*d560*/  SYNCS.PHASECHK.TRANS64.TRYWAIT P3, [R215+URZ+0x28c30], R216 ;  /* 0x028c30d8d70075a7 */ /* 0x000062000806017f */
[----:B------:R-:W-:Y:S05]  /*d570*/  @!P0 BRA `(.L_x_5796) ;  /* 0x0000000000048947 */ /* 0x000fea0003800000 */
[----:B------:R-:W-:Y:S01]  /*d580*/  BPT.TRAP 0x1 ;  /* 0x000000040000795c */ /* 0x000fe20000300000 */
.L_x_5796:
[----:B------:R-:W-:Y:S01]  /*d590*/  BSSY B2, `(.L_x_5797) ;  /* 0x0000006000027945 */ /* 0x000fe20003800000 */
[----:B------:R-:W-:Y:S02]  /*d5a0*/  IMAD R20, R214, 0x200, R13 ;  /* 0x00000200d6147824 */ /* 0x000fe400078e020d */
[----:B------:R-:W-:Y:S01]  /*d5b0*/  IMAD.MOV.U32 R21, RZ, RZ, 0x40000040 ;  /* 0x40000040ff157424 */ /* 0x000fe200078e00ff */
[----:B-1----:R-:W-:Y:S06]  /*d5c0*/  @P3 BRA `(.L_x_5798) ;  /* 0x0000000000083947 */ /* 0x002fec0003800000 */
[----:B------:R-:W1:Y:S02]  /*d5d0*/  SYNCS.PHASECHK.TRANS64.TRYWAIT P3, [R215+URZ+0x28c30], R216 ;  /* 0x028c30d8d70075a7 */ /* 0x000e64000806017f */
[----:B-1----:R-:W-:Y:S05]  /*d5e0*/  @!P3 BRA `(.L_x_5799) ;  /* 0x000001700078b947 */ /* 0x002fea0003800000 */
.L_x_5798:
[----:B------:R-:W-:Y:S05]  /*d5f0*/  BSYNC B2 ;  /* 0x0000000000027941 */ /* 0x000fea0003800000 */
.L_x_5797:
[C---:B------:R-:W-:Y:S01]  /*d600*/  R2UR UR6, R20.reuse ;  /* 0x00000000140672ca */ /* 0x040fe200000e0000 */
[----:B------:R-:W-:Y:S01]  /*d610*/  WARPGROUP.ARRIVE ;  /* 0x00000000000079c5 */ /* 0x000fe20000000000 */
[----:B------:R-:W-:Y:S01]  /*d620*/  R2UR UR7, R21 ;  /* 0x00000000150772ca */ /* 0x000fe200000e0000 */
[----:B------:R-:W-:Y:S01]  /*d630*/  VIADD R206, R20, 0x2 ;  /* 0x0000000214ce7836 */ /* 0x000fe20000000000 */
[----:B------:R-:W-:Y:S01]  /*d640*/  R2UR UR4, R4 ;  /* 0x00000000040472ca */ /* 0x000fe200000e0000 */
[----:B------:R-:W-:Y:S01]  /*d650*/  IMAD.MOV.U32 R207, RZ, RZ, 0x40000040 ;  /* 0x40000040ffcf7424 */ /* 0x000fe200078e00ff */
[----:B------:R-:W-:Y:S01]  /*d660*/  R2UR UR5, R5 ;  /* 0x00000000050572ca */ /* 0x000fe200000e0000 */
[----:B------:R-:W-:Y:S01]  /*d670*/  IMAD.MOV.U32 R21, RZ, RZ, 0x40000040 ;  /* 0x40000040ff157424 */ /* 0x000fe200078e00ff */
[----:B------:R-:W-:-:S06]  /*d680*/  UISETP.NE.AND UP0, UPT, UR48, URZ, UPT ;  /* 0x0000003f3000728c */ /* 0x000fcc000bf05270 */
[----:B------:R-:W-:-:S05]  /*d690*/  PLOP3.LUT P3, PT, PT, PT, UP0, 0x40, 0x0 ;  /* 0x000000000000781c */ /* 0x000fca0003f6e808 */
[----:B------:R-:W-:Y:S01]  /*d6a0*/  HGMMA.64x64x16.F32.BF16 R152, gdesc[UR4], RZ, !UPT, gsb0 ;  /* 0x00e00000049879f0 */ /* 0x000fe2000c0018ff */
        /* <DEDUP_REMOVED lines=12> */
[----:B------:R-:W-:Y:S02]  /*d770*/  R2UR UR7, R207 ;  /* 0x00000000cf0772ca */ /* 0x000fe400000e0000 */
[----:B------:R-:W-:Y:S02]  /*d780*/  R2UR UR4, R8 ;  /* 0x00000000080472ca */ /* 0x000fe400000e0000 */
[----:B------:R-:W-:Y:S01]  /*d790*/  R2UR UR5, R9 ;  /* 0x00000000090572ca */ /* 0x000fe200000e0000 */
[----:B------:R-:W-:Y:S02]  /*d7a0*/  WARPGROUP.DEPBAR.LE gsb0, 0x0 ;  /* 0x00008000000079c5 */ /* 0x000fe40000010000 */
[----:B------:R-:W-:-:S10]  /*d7b0*/  WARPGROUP.ARRIVE ;  /* 0x00000000000079c5 */ /* 0x000fd40000000000 */
[----:B------:R-:W-:Y:S01]  /*d7c0*/  HGMMA.64x64x16.F32.BF16 R152, gdesc[UR4], R152, gsb0 ;  /* 0x00e00000049879f0 */ /* 0x000fe20008001898 */
[----:B------:R-:W-:Y:S02]  /*d7d0*/  R2UR UR6, R20 ;  /* 0x00000000140672ca */ /* 0x000fe400000e0000 */
[----:B------:R-:W-:Y:S01]  /*d7e0*/  R2UR UR7, R21 ;  /* 0x00000000150772ca */ /* 0x000fe200000e0000 */
[----:B------:R-:W2:Y:S01]  /*d7f0*/  @P2 LDC R20, c[0x0][0x450] ;  /* 0x00011400ff142b82 */ /* 0x000ea20000000800 */
[----:B------:R-:W-:Y:S02]  /*d800*/  R2UR UR4, R6 ;  /* 0x00000000060472ca */ /* 0x000fe400000e0000 */
[----:B------:R-:W-:-:S05]  /*d810*/  R2UR UR5, R7 ;  /* 0x00000000070572ca */ /* 0x000fca00000e0000 */
[----:B------:R-:W3:Y:S02]  /*d820*/  @P2 LDC R21, c[0x0][0x44c] ;  /* 0x00011300ff152b82 */ /* 0x000ee40000000800 */
[----:B---3--:R-:W-:-:S05]  /*d830*/  @P2 IMAD.HI.U32 R21, R206, R21, RZ ;  /* 0x00000015ce152227 */ /* 0x008fca00078e00ff */
[----:B--2---:R-:W-:Y:S01]  /*d840*/  @P2 SHF.R.U32.HI R206, RZ, R20, R21 ;  /* 0x00000014ffce2219 */ /* 0x004fe20000011615 */
[----:B------:R-:W-:-:S04]  /*d850*/  @!P1 VIADD R20, R215, 0x28c40 ;  /* 0x00028c40d7149836 */ /* 0x000fc80000000000 */
[----:B------:R-:W2:Y:S01]  /*d860*/  SHFL.IDX PT, R234, R206, RZ, 0x1c1f ;  /* 0x001c1fffceea7589 */ /* 0x000ea200000e0000 */
[----:B------:R-:W-:Y:S01]  /*d870*/  @!P1 PRMT R20, RZ, 0x654, R20 ;  /* 0x00000654ff149816 */ /* 0x000fe20000000014 */
        /* <DEDUP_REMOVED lines=30> */
[----:B------:R-:W-:-:S02]  /*da60*/  IMAD.SHL.U32 R178, R12, 0x40, RZ ;  /* 0x000000400cb27824 */ /* 0x000fc400078e00ff */
[----:B------:R-:W-:Y:S01]  /*da70*/  FMUL.FTZ R152, R152, UR44 ;  /* 0x0000002c98987c20 */ /* 0x000fe20008410000 */
[----:B------:R-:W-:Y:S01]  /*da80*/  FMUL.FTZ R169, R169, UR44 ;  /* 0x0000002ca9a97c20 */ /* 0x000fe20008410000 */
[----:B------:R-:W-:Y:S01]  /*da90*/  FMUL.FTZ R177, R177, UR44 ;  /* 0x0000002cb1b17c20 */ /* 0x000fe20008410000 */
[----:B------:R-:W-:Y:S01]  /*daa0*/  FMUL.FTZ R180, R181, UR44 ;  /* 0x0000002cb5b47c20 */ /* 0x000fe20008410000 */
[----:B------:R-:W-:Y:S01]  /*dab0*/  FMUL.FTZ R175, R182, UR44 ;  /* 0x0000002cb6af7c20 */ /* 0x000fe20008410000 */
[----:B------:R-:W-:Y:S01]  /*dac0*/  FMUL.FTZ R176, R183, UR44 ;  /* 0x0000002cb7b07c20 */ /* 0x000fe20008410000 */
[----:B------:R-:W-:Y:S01]  /*dad0*/  IADD3 R183, -R185, 0x1, -R178 ;  /* 0x00000001b9b77810 */ /* 0x000fe20007ffe9b2 */
[----:B------:R-:W3:Y:S01]  /*dae0*/  MUFU.TANH R152, R152 ;  /* 0x0000009800987308 */ /* 0x000ee20000002400 */
[----:B------:R4:W-:Y:S02]  /*daf0*/  @!P1 SYNCS.ARRIVE.TRANS64.RED.A1T0 RZ, [R20+URZ], RZ ;  /* 0x000000ff14ff99a7 */ /* 0x0009e4000810043f */
[----:B------:R-:W-:-:S05]  /*db00*/  IADD3 R183, -R22, R183, R23 ;  /* 0x000000b716b77210 */ /* 0x000fca0007ffe117 */
[----:B------:R-:W0:Y:S01]  /*db10*/  MUFU.TANH R207, R207 ;  /* 0x000000cf00cf7308 */ /* 0x000e220000002400 */
[C---:B------:R-:W-:Y:S02]  /*db20*/  VIADD R233, R183.reuse, UR41 ;  /* 0x00000029b7e97c36 */ /* 0x040fe40008000000 */
[----:B------:R-:W-:Y:S02]  /*db30*/  VIADD R183, R183, UR45 ;  /* 0x0000002db7b77c36 */ /* 0x000fe40008000000 */
[C---:B--2---:R-:W-:Y:S02]  /*db40*/  IMAD.IADD R182, R234.reuse, 0x1, R233 ;  /* 0x00000001eab67824 */ /* 0x044fe400078e02e9 */
        /* <DEDUP_REMOVED lines=31> */
[----:B--234-:R-:W-:Y:S05]  /*dd40*/  @P3 BRA `(.L_x_5800) ;  /* 0x0000000000583947 */ /* 0x01cfea0003800000 */
[----:B------:R-:W-:Y:S01]  /*dd50*/  IADD3 R234, -R22, R23, R234 ;  /* 0x0000001716ea7210 */ /* 0x000fe20007ffe1ea */
[----:B------:R-:W-:Y:S03]  /*dd60*/  BSSY B2, `(.L_x_5801) ;  /* 0x0000010000027945 */ /* 0x000fe60003800000 */
        /* <DEDUP_REMOVED lines=10> */
.L_x_5802:
[----:B------:R-:W-:-:S05]  /*de10*/  IMAD.U32 R235, RZ, RZ, UR40 ;  /* 0x00000028ffeb7e24 */ /* 0x000fca000f8e00ff */
[----:B------:R-:W-:-:S13]  /*de20*/  ISETP.NE.AND P3, PT, R235, 0x1, PT ;  /* 0x00000001eb00780c */ /* 0x000fda0003f65270 */
[----:B------:R-:W2:Y:S02]  /*de30*/  @P3 LDC.64 R20, c[0x0][0x9e8] ;  /* 0x00027a00ff143b82 */ /* 0x000ea40000000a00 */
[----:B--2---:R-:W-:-:S05]  /*de40*/  @P3 IMAD.HI.U32 R20, R234, R20, RZ ;  /* 0x00000014ea143227 */ /* 0x004fca00078e00ff */
[----:B------:R-:W-:-:S07]  /*de50*/  @P3 SHF.R.U32.HI R234, RZ, R21, R20 ;  /* 0x00000015ffea3219 */ /* 0x000fce0000011614 */
.L_x_5803:
[----:B------:R-:W-:Y:S05]  /*de60*/  BSYNC B2 ;  /* 0x0000000000027941 */ /* 0x000fea0003800000 */
.L_x_5801:
[----:B------:R-:W-:-:S04]  /*de70*/  IMAD R234, R234, R235, -R178 ;  /* 0x000000ebeaea7224 */ /* 0x000fc800078e0ab2 */
[----:B------:R-:W-:-:S05]  /*de80*/  IMAD.IADD R234, R234, 0x1, -R185 ;  /* 0x00000001eaea7824 */ /* 0x000fca00078e0ab9 */
[----:B------:R-:W-:Y:S02]  /*de90*/  VIMNMX R181, R181, R234, !PT ;  /* 0x000000eab5b57248 */ /* 0x000fe40007fe0100 */
[----:B------:R-:W-:-:S07]  /*dea0*/  VIADDMNMX R182, R234, R235, R182, PT ;  /* 0x000000ebeab67246 */ /* 0x000fce00038001b6 */
.L_x_5800:
[----:B------:R-:W-:Y:S01]  /*deb0*/  ISETP.GT.AND P3, PT, R12, -0x1, PT ;  /* 0xffffffff0c00780c */ /* 0x000fe20003f64270 */
[----:B------:R-:W2:Y:S01]  /*dec0*/  SHFL.IDX PT, R206, R206, 0x1, 0x1c1f ;  /* 0x003c1f00cece7f89 */ /* 0x000ea200000e0000 */
[----:B------:R-:W-:Y:S02]  /*ded0*/  UISETP.NE.AND UP0, UPT, UR48, URZ, UPT ;  /* 0x0000003f3000728c */ /* 0x000fe4000bf05270 */
[C---:B------:R-:W-:Y:S02]  /*dee0*/  ISETP.GT.AND P4, PT, R181.reuse, RZ, P3 ;  /* 0x000000ffb500720c */ /* 0x040fe40001f84270 */
[C---:B------:R-:W-:Y:S02]  /*def0*/  ISETP.GT.AND P6, PT, R181.reuse, 0x8, P3 ;  /* 0x00000008b500780c */ /* 0x040fe40001fc4270 */
[----:B------:R-:W-:Y:S02]  /*df00*/  ISETP.LT.OR P5, PT, R182, 0x1, P4 ;  /* 0x00000001b600780c */ /* 0x000fe400027a1670 */
[----:B------:R-:W-:-:S02]  /*df10*/  ISETP.GT.AND P4, PT, R181, 0x1, P3 ;  /* 0x00000001b500780c */ /* 0x000fc40001f84270 */
[----:B------:R-:W-:Y:S02]  /*df20*/  FSEL R152, R152, -INF , !P5 ;  /* 0xff80000098987808 */ /* 0x000fe40006800000 */
[C---:B------:R-:W-:Y:S02]  /*df30*/  ISETP.LT.OR P4, PT, R182.reuse, 0x2, P4 ;  /* 0x00000002b600780c */ /* 0x040fe40002781670 */
[----:B------:R-:W-:Y:S02]  /*df40*/  ISETP.GT.AND P5, PT, R181, 0x9, P3 ;  /* 0x00000009b500780c */ /* 0x000fe40001fa4270 */
[----:B0-----:R-:W-:Y:S02]  /*df50*/  FSEL R207, R207, -INF , !P4 ;  /* 0xff800000cfcf7808 */ /* 0x001fe40006000000 */
[----:B------:R-:W-:Y:S02]  /*df60*/  ISETP.GT.AND P4, PT, R181, 0x10, P3 ;  /* 0x00000010b500780c */ /* 0x000fe40001f84270 */
[----:B------:R-:W-:-:S02]  /*df70*/  ISETP.LT.OR P6, PT, R182, 0x9, P6 ;  /* 0x00000009b600780c */ /* 0x000fc400037c1670 */
[C---:B------:R-:W-:Y:S01]  /*df80*/  ISETP.LT.OR P4, PT, R182.reuse, 0x11, P4 ;  /* 0x00000011b600780c */ /* 0x040fe20002781670 */
[--C-:B--2---:R-:W-:Y:S01]  /*df90*/  IMAD.IADD R233, R233, 0x1, R206.reuse ;  /* 0x00000001e9e97824 */ /* 0x104fe200078e02ce */
[----:B------:R-:W-:Y:S01]  /*dfa0*/  ISETP.LT.OR P5, PT, R182, 0xa, P5 ;  /* 0x0000000ab600780c */ /* 0x000fe20002fa1670 */
[----:B------:R-:W-:Y:S01]  /*dfb0*/  IMAD.IADD R183, R183, 0x1, R206 ;  /* 0x00000001b7b77824 */ /* 0x000fe200078e02ce */
[----:B------:R-:W-:Y:S02]  /*dfc0*/  FSEL R159, R159, -INF , !P4 ;  /* 0xff8000009f9f7808 */ /* 0x000fe40006000000 */
[----:B------:R-:W-:Y:S02]  /*dfd0*/  ISETP.GT.AND P4, PT, R181, 0x19, P3 ;  /* 0x00000019b500780c */ /* 0x000fe40001f84270 */
[----:B------:R-:W-:Y:S02]  /*dfe0*/  FSEL R230, R230, -INF , !P6 ;  /* 0xff800000e6e67808 */ /* 0x000fe40007000000 */
[----:B------:R-:W-:-:S02]  /*dff0*/  ISETP.LT.OR P4, PT, R182, 0x1a, P4 ;  /* 0x0000001ab600780c */ /* 0x000fc40002781670 */
[----:B------:R-:W-:Y:S02]  /*e000*/  FSEL R231, R231, -INF , !P5 ;  /* 0xff800000e7e77808 */ /* 0x000fe40006800000 */
[C---:B------:R-:W-:Y:S02]  /*e010*/  ISETP.GT.AND P6, PT, R181.reuse, 0x11, P3 ;  /* 0x00000011b500780c */ /* 0x040fe40001fc4270 */
[C---:B------:R-:W-:Y:S02]  /*e020*/  ISETP.GT.AND P5, PT, R181.reuse, 0x18, P3 ;  /* 0x00000018b500780c */ /* 0x040fe40001fa4270 */
[----:B------:R-:W-:Y:S02]  /*e030*/  FSEL R164, R164, -INF , !P4 ;  /* 0xff800000a4a47808 */ /* 0x000fe40006000000 */
[----:B------:R-:W-:Y:S02]  /*e040*/  ISETP.GT.AND P4, PT, R181, 0x28, P3 ;  /* 0x00000028b500780c */ /* 0x000fe40001f84270 */
[----:B------:R-:W-:-:S02]  /*e050*/  ISETP.LT.OR P6, PT, R182, 0x12, P6 ;  /* 0x00000012b600780c */ /* 0x000fc400037c1670 */
[C---:B------:R-:W-:Y:S02]  /*e060*/  ISETP.LT.OR P5, PT, R182.reuse, 0x19, P5 ;  /* 0x00000019b600780c */ /* 0x040fe40002fa1670 */
[----:B------:R-:W-:Y:S02]  /*e070*/  ISETP.LT.OR P4, PT, R182, 0x29, P4 ;  /* 0x00000029b600780c */ /* 0x000fe40002781670 */
[----:B------:R-:W-:Y:S02]  /*e080*/  FSEL R232, R232, -INF , !P6 ;  /* 0xff800000e8e87808 */ /* 0x000fe40007000000 */
[----:B------:R-:W-:Y:S02]  /*e090*/  FSEL R163, R163, -INF , !P5 ;  /* 0xff800000a3a37808 */ /* 0x000fe40006800000 */
[C---:B------:R-:W-:Y:S02]  /*e0a0*/  ISETP.GT.AND P6, PT, R181.reuse, 0x20, P3 ;  /* 0x00000020b500780c */ /* 0x040fe40001fc4270 */
[----:B------:R-:W-:-:S02]  /*e0b0*/  ISETP.GT.AND P5, PT, R181, 0x21, P3 ;  /* 0x00000021b500780c */ /* 0x000fc40001fa4270 */
[----:B------:R-:W-:Y:S02]  /*e0c0*/  FSEL R171, R171, -INF , !P4 ;  /* 0xff800000abab7808 */ /* 0x000fe40006000000 */
[----:B------:R-:W-:Y:S02]  /*e0d0*/  ISETP.GT.AND P4, PT, R181, 0x31, P3 ;  /* 0x00000031b500780c */ /* 0x000fe40001f84270 */
[C---:B------:R-:W-:Y:S02]  /*e0e0*/  ISETP.LT.OR P6, PT, R182.reuse, 0x21, P6 ;  /* 0x00000021b600780c */ /* 0x040fe400037c1670 */
[C---:B------:R-:W-:Y:S02]  /*e0f0*/  ISETP.LT.OR P5, PT, R182.reuse, 0x22, P5 ;  /* 0x00000022b600780c */ /* 0x040fe40002fa1670 */
[----:B------:R-:W-:Y:S02]  /*e100*/  ISETP.LT.OR P4, PT, R182, 0x32, P4 ;  /* 0x00000032b600780c */ /* 0x000fe40002781670 */
[----:B------:R-:W-:-:S02]  /*e110*/  FSEL R166, R166, -INF , !P6 ;  /* 0xff800000a6a67808 */ /* 0x000fc40007000000 */
[----:B------:R-:W-:Y:S02]  /*e120*/  FSEL R169, R169, -INF , !P5 ;  /* 0xff800000a9a97808 */ /* 0x000fe40006800000 */
[C---:B------:R-:W-:Y:S02]  /*e130*/  ISETP.GT.AND P6, PT, R181.reuse, 0x29, P3 ;  /* 0x00000029b500780c */ /* 0x040fe40001fc4270 */
[----:B------:R-:W-:Y:S02]  /*e140*/  ISETP.GT.AND P5, PT, R181, 0x30, P3 ;  /* 0x00000030b500780c */ /* 0x000fe40001fa4270 */
[----:B------:R-:W-:Y:S02]  /*e150*/  FSEL R177, R177, -INF , !P4 ;  /* 0xff800000b1b17808 */ /* 0x000fe40006000000 */
[----:B------:R-:W-:Y:S02]  /*e160*/  PLOP3.LUT P4, PT, PT, PT, UP0, 0x40, 0x0 ;  /* 0x000000000000781c */ /* 0x000fe40003f8e808 */
[----:B------:R-:W-:-:S02]  /*e170*/  ISETP.LT.OR P6, PT, R182, 0x2a, P6 ;  /* 0x0000002ab600780c */ /* 0x000fc400037c1670 */
[----:B------:R-:W-:Y:S02]  /*e180*/  ISETP.LT.OR P5, PT, R182, 0x31, P5 ;  /* 0x00000031b600780c */ /* 0x000fe40002fa1670 */
[----:B------:R-:W-:Y:S02]  /*e190*/  FSEL R172, R172, -INF , !P6 ;  /* 0xff800000acac7808 */ /* 0x000fe40007000000 */
[----:B------:R-:W-:Y:S02]  /*e1a0*/  FSEL R174, R174, -INF , !P5 ;  /* 0xff800000aeae7808 */ /* 0x000fe40006800000 */
[C---:B------:R-:W-:Y:S02]  /*e1b0*/  ISETP.GT.AND P6, PT, R181.reuse, 0x38, P3 ;  /* 0x00000038b500780c */ /* 0x040fe40001fc4270 */
[----:B------:R-:W-:Y:S02]  /*e1c0*/  ISETP.GT.AND P5, PT, R181, 0x39, P3 ;  /* 0x00000039b500780c */ /* 0x000fe40001fa4270 */
[----:B------:R-:W-:-:S02]  /*e1d0*/  ISETP.LT.OR P6, PT, R182, 0x39, P6 ;  /* 0x00000039b600780c */ /* 0x000fc400037c1670 */
[----:B------:R-:W-:Y:S02]  /*e1e0*/  ISETP.LT.OR P5, PT, R182, 0x3a, P5 ;  /* 0x0000003ab600780c */ /* 0x000fe40002fa1670 */
[----:B------:R-:W-:Y:S02]  /*e1f0*/  FSEL R179, R179, -INF , !P6 ;  /* 0xff800000b3b37808 */ /* 0x000fe40007000000 */
[----:B------:R-:W-:Y:S01]  /*e200*/  FSEL R180, R180, -INF , !P5 ;  /* 0xff800000b4b47808 */ /* 0x000fe20006800000 */
[----:B------:R-:W-:Y:S08]  /*e210*/  @P4 BRA `(.L_x_5804) ;  /* 0x0000000000584947 */ /* 0x000ff00003800000 */
        /* <DEDUP_REMOVED lines=12> */
.L_x_5806:
[----:B------:R-:W-:-:S05]  /*e2e0*/  IMAD.U32 R181, RZ, RZ, UR40 ;  /* 0x00000028ffb57e24 */ /* 0x000fca000f8e00ff */
[----:B------:R-:W-:-:S13]  /*e2f0*/  ISETP.NE.AND P4, PT, R181, 0x1, PT ;  /* 0x00000001b500780c */ /* 0x000fda0003f85270 */
[----:B------:R-:W0:Y:S02]  /*e300*/  @P4 LDC.64 R20, c[0x0][0x9e8] ;  /* 0x00027a00ff144b82 */ /* 0x000e240000000a00 */
[----:B0-----:R-:W-:-:S05]  /*e310*/  @P4 IMAD.HI.U32 R20, R206, R20, RZ ;  /* 0x00000014ce144227 */ /* 0x001fca00078e00ff */
[----:B------:R-:W-:-:S07]  /*e320*/  @P4 SHF.R.U32.HI R206, RZ, R21, R20 ;  /* 0x00000015ffce4219 */ /* 0x000fce0000011614 */
.L_x_5807:
[----:B------:R-:W-:Y:S05]  /*e330*/  BSYNC B2 ;  /* 0x0000000000027941 */ /* 0x000fea0003800000 */
.L_x_5805:
[----:B------:R-:W-:-:S04]  /*e340*/  IMAD R178, R206, R181, -R178 ;  /* 0x000000b5ceb27224 */ /* 0x000fc800078e0ab2 */
[----:B------:R-:W-:-:S05]  /*e350*/  IMAD.IADD R178, R178, 0x1, -R185 ;  /* 0x00000001b2b27824 */ /* 0x000fca00078e0ab9 */
[----:B------:R-:W-:Y:S02]  /*e360*/  VIMNMX R183, R183, R178, !PT ;  /* 0x000000b2b7b77248 */ /* 0x000fe40007fe0100 */
[----:B------:R-:W-:-:S07]  /*e370*/  VIADDMNMX R233, R178, R181, R233, PT ;  /* 0x000000b5b2e97246 */ /* 0x000fce00038001e9 */
.L_x_5804:
        /* <DEDUP_REMOVED lines=19> */
[----:B------:R-:W-:Y:S02]  /*e4b0*/  ISETP.GT.AND P6, PT, R183, RZ, P3 ;  /* 0x000000ffb700720c */ /* 0x000fe40001fc4270 */
        /* <DEDUP_REMOVED lines=9> */
[----:B------:R-:W-:-:S02]  /*e550*/  FSEL R154, R154, -INF , !P5 ;  /* 0xff8000009a9a7808 */ /* 0x000fc40006800000 */
[----:B------:R-:W-:Y:S02]  /*e560*/  FMNMX.FTZ R20, R180, R20, !PT ;  /* 0x00000014b4147209 */ /* 0x000fe40007810000 */
[C---:B------:R-:W-:Y:S02]  /*e570*/  ISETP.GT.AND P5, PT, R183.reuse, 0x10, P3 ;  /* 0x00000010b700780c */ /* 0x040fe40001fa4270 */
[----:B------:R-:W-:Y:S01]  /*e580*/  ISETP.GT.AND P6, PT, R183, 0x38, P3 ;  /* 0x00000038b700780c */ /* 0x000fe20001fc4270 */
[----:B------:R-:W0:Y:S01]  /*e590*/  SHFL.BFLY PT, R21, R20, 0x2, 0x1f ;  /* 0x0c401f0014157f89 */ /* 0x000e2200000e0000 */
[C---:B------:R-:W-:Y:S02]  /*e5a0*/  ISETP.LT.OR P5, PT, R233.reuse, 0x11, P5 ;  /* 0x00000011e900780c */ /* 0x040fe40002fa1670 */
[----:B------:R-:W-:Y:S02]  /*e5b0*/  ISETP.LT.OR P6, PT, R233, 0x39, P6 ;  /* 0x00000039e900780c */ /* 0x000fe400037c1670 */
[----:B------:R-:W-:-:S02]  /*e5c0*/  FSEL R157, R157, -INF , !P5 ;  /* 0xff8000009d9d7808 */ /* 0x000fc40006800000 */
[----:B------:R-:W-:Y:S02]  /*e5d0*/  ISETP.GT.AND P5, PT, R183, 0x19, P3 ;  /* 0x00000019b700780c */ /* 0x000fe40001fa4270 */
[----:B------:R-:W-:Y:S02]  /*e5e0*/  FSEL R175, R175, -INF , !P6 ;  /* 0xff800000afaf7808 */ /* 0x000fe40007000000 */
[----:B------:R-:W-:-:S04]  /*e5f0*/  ISETP.LT.OR P5, PT, R233, 0x1a, P5 ;  /* 0x0000001ae900780c */ /* 0x000fc80002fa1670 */
[----:B------:R-:W-:Y:S02]  /*e600*/  FSEL R161, R161, -INF , !P5 ;  /* 0xff800000a1a17808 */ /* 0x000fe40006800000 */
[----:B------:R-:W-:-:S04]  /*e610*/  ISETP.GT.AND P5, PT, R183, 0x28, P3 ;  /* 0x00000028b700780c */ /* 0x000fc80001fa4270 */
[----:B------:R-:W-:Y:S02]  /*e620*/  ISETP.LT.OR P5, PT, R233, 0x29, P5 ;  /* 0x00000029e900780c */ /* 0x000fe40002fa1670 */
[----:B0-----:R-:W-:Y:S02]  /*e630*/  FMNMX.FTZ R21, R20, R21, !PT ;  /* 0x0000001514157209 */ /* 0x001fe40007810000 */
[----:B------:R-:W-:Y:S02]  /*e640*/  FSEL R167, R167, -INF , !P5 ;  /* 0xff800000a7a77808 */ /* 0x000fe40006800000 */
[----:B------:R-:W-:Y:S01]  /*e650*/  ISETP.GT.AND P5, PT, R183, 0x30, P3 ;  /* 0x00000030b700780c */ /* 0x000fe20001fa4270 */
[----:B------:R-:W0:Y:S03]  /*e660*/  SHFL.BFLY PT, R20, R21, 0x1, 0x1f ;  /* 0x0c201f0015147f89 */ /* 0x000e2600000e0000 */
[----:B------:R-:W-:-:S04]  /*e670*/  ISETP.LT.OR P5, PT, R233, 0x31, P5 ;  /* 0x00000031e900780c */ /* 0x000fc80002fa1670 */
[----:B------:R-:W-:Y:S02]  /*e680*/  FSEL R170, R170, -INF , !P5 ;  /* 0xff800000aaaa7808 */ /* 0x000fe40006800000 */
[----:B0-----:R-:W-:Y:S01]  /*e690*/  FMNMX.FTZ R21, R21, R20, !PT ;  /* 0x0000001415157209 */ /* 0x001fe20007810000 */
[----:B------:R-:W-:-:S03]  /*e6a0*/  IMAD.U32 R20, RZ, RZ, UR39 ;  /* 0x00000027ff147e24 */ /* 0x000fc6000f8e00ff */
[----:B------:R-:W-:-:S04]  /*e6b0*/  FSETP.NEU.FTZ.AND P4, PT, R21, -INF , PT ;  /* 0xff8000001500780b */ /* 0x000fc80003f9d000 */
[----:B------:R-:W-:-:S05]  /*e6c0*/  FSEL R178, R21, RZ, P4 ;  /* 0x000000ff15b27208 */ /* 0x000fca0002000000 */
[----:B------:R-:W-:Y:S01]  /*e6d0*/  FADD.FTZ R178, -R178, R14 ;  /* 0x0000000eb2b27221 */ /* 0x000fe20000010100 */
[----:B------:R-:W-:-:S05]  /*e6e0*/  FMUL.FTZ R14, R21, R20 ;  /* 0x00000014150e7220 */ /* 0x000fca0000410000 */
[----:B------:R-:W-:Y:S02]  /*e6f0*/  FSEL R14, R14, RZ, P4 ;  /* 0x000000ff0e0e7208 */ /* 0x000fe40002000000 */
[----:B------:R-:W-:-:S03]  /*e700*/  ISETP.GT.AND P4, PT, R183, 0x8, P3 ;  /* 0x00000008b700780c */ /* 0x000fc60001f84270 */
[-CC-:B------:R-:W-:Y:S01]  /*e710*/  FFMA.FTZ R152, R152, R20.reuse, -R14.reuse ;  /* 0x0000001498987223 */ /* 0x180fe2000001080e */
[----:B------:R-:W-:Y:S01]  /*e720*/  ISETP.LT.OR P4, PT, R233, 0x9, P4 ;  /* 0x00000009e900780c */ /* 0x000fe20002781670 */
[-CC-:B------:R-:W-:Y:S01]  /*e730*/  FFMA.FTZ R207, R207, R20.reuse, -R14.reuse ;  /* 0x00000014cfcf7223 */ /* 0x180fe2000001080e */
[-CC-:B------:R-:W-:Y:S01]  /*e740*/  FFMA.FTZ R230, R230, R20.reuse, -R14.reuse ;  /* 0x00000014e6e67223 */ /* 0x180fe2000001080e */
[-CC-:B------:R-:W-:Y:S01]  /*e750*/  FFMA.FTZ R231, R231, R20.reuse, -R14.reuse ;  /* 0x00000014e7e77223 */ /* 0x180fe2000001080e */
[----:B------:R-:W-:Y:S01]  /*e760*/  FSEL R155, R155, -INF , !P4 ;  /* 0xff8000009b9b7808 */ /* 0x000fe20006000000 */
[-CC-:B------:R-:W-:Y:S01]  /*e770*/  FFMA.FTZ R159, R159, R20.reuse, -R14.reuse ;  /* 0x000000149f9f7223 */ /* 0x180fe2000001080e */
[----:B------:R-:W-:Y:S01]  /*e780*/  ISETP.GT.AND P4, PT, R183, 0x11, P3 ;  /* 0x00000011b700780c */ /* 0x000fe20001f84270 */
[-CC-:B------:R-:W-:Y:S01]  /*e790*/  FFMA.FTZ R232, R232, R20.reuse, -R14.reuse ;  /* 0x00000014e8e87223 */ /* 0x180fe2000001080e */
[-CC-:B------:R-:W-:Y:S01]  /*e7a0*/  FFMA.FTZ R163, R163, R20.reuse, -R14.reuse ;  /* 0x00000014a3a37223 */ /* 0x180fe2000001080e */
        /* <DEDUP_REMOVED lines=12> */
[-C--:B------:R-:W-:Y:S01]  /*e870*/  FFMA.FTZ R180, R180, R20.reuse, -R14 ;  /* 0x00000014b4b47223 */ /* 0x080fe2000001080e */
[----:B------:R-:W-:Y:S01]  /*e880*/  FMUL.FTZ R14, R178, R20 ;  /* 0x00000014b20e7220 */ /* 0x000fe20000410000 */
[----:B------:R-:W-:Y:S01]  /*e890*/  MUFU.EX2 R152, R152 ;  /* 0x0000009800987308 */ /* 0x000fe20000000800 */
[----:B------:R-:W-:-:S02]  /*e8a0*/  FSEL R162, R162, -INF , !P4 ;  /* 0xff800000a2a27808 */ /* 0x000fc40006000000 */
[----:B------:R-:W-:-:S04]  /*e8b0*/  ISETP.GT.AND P4, PT, R183, 0x29, P3 ;  /* 0x00000029b700780c */ /* 0x000fc80001f84270 */
[----:B------:R-:W-:Y:S01]  /*e8c0*/  ISETP.LT.OR P4, PT, R233, 0x2a, P4 ;  /* 0x0000002ae900780c */ /* 0x000fe20002781670 */
[----:B------:R-:W0:Y:S03]  /*e8d0*/  MUFU.EX2 R14, R14 ;  /* 0x0000000e000e7308 */ /* 0x000e260000000800 */
[----:B------:R-:W-:Y:S02]  /*e8e0*/  FSEL R178, R168, -INF , !P4 ;  /* 0xff800000a8b27808 */ /* 0x000fe40006000000 */
[----:B------:R-:W-:Y:S02]  /*e8f0*/  FMNMX.FTZ R168, R153, R15, !PT ;  /* 0x0000000f99a87209 */ /* 0x000fe40007810000 */
[----:B------:R-:W-:Y:S01]  /*e900*/  ISETP.GT.AND P4, PT, R183, 0x31, P3 ;  /* 0x00000031b700780c */ /* 0x000fe20001f84270 */
[----:B------:R-:W2:Y:S01]  /*e910*/  MUFU.EX2 R207, R207 ;  /* 0x000000cf00cf7308 */ /* 0x000ea20000000800 */
[----:B------:R-:W-:-:S02]  /*e920*/  FMNMX.FTZ R168, R154, R168, !PT ;  /* 0x000000a89aa87209 */ /* 0x000fc40007810000 */
[----:B------:R-:W-:Y:S02]  /*e930*/  ISETP.LT.OR P4, PT, R233, 0x32, P4 ;  /* 0x00000032e900780c */ /* 0x000fe40002781670 */
[----:B------:R-:W-:Y:S02]  /*e940*/  FMNMX.FTZ R168, R155, R168, !PT ;  /* 0x000000a89ba87209 */ /* 0x000fe40007810000 */
[----:B------:R-:W-:Y:S01]  /*e950*/  ISETP.GT.AND P3, PT, R183, 0x39, P3 ;  /* 0x00000039b700780c */ /* 0x000fe20001f64270 */
[----:B------:R-:W3:Y:S01]  /*e960*/  MUFU.EX2 R230, R230 ;  /* 0x000000e600e67308 */ /* 0x000ee20000000800 */
[----:B------:R-:W-:Y:S01]  /*e970*/  FMNMX.FTZ R168, R156, R168, !PT ;  /* 0x000000a89ca87209 */ /* 0x000fe20007810000 */
[----:B0-----:R-:W-:Y:S01]  /*e980*/  FFMA.FTZ R0, R14, R0, R152 ;  /* 0x000000000e007223 */ /* 0x001fe20000010098 */
[----:B------:R-:W-:Y:S01]  /*e990*/  FSEL R173, R173, -INF , !P4 ;  /* 0xff800000adad7808 */ /* 0x000fe20006000000 */
[----:B------:R-:W-:Y:S01]  /*e9a0*/  FMUL.FTZ R24, R24, R14 ;  /* 0x0000000e18187220 */ /* 0x000fe20000410000 */
[----:B------:R-:W-:Y:S01]  /*e9b0*/  FMNMX.FTZ R168, R157, R168, !PT ;  /* 0x000000a89da87209 */ /* 0x000fe20007810000 */
[----:B------:R-:W-:Y:S01]  /*e9c0*/  FMUL.FTZ R25, R25, R14 ;  /* 0x0000000e19197220 */ /* 0x000fe20000410000 */
[----:B------:R-:W-:Y:S01]  /*e9d0*/  ISETP.LT.OR P3, PT, R233, 0x3a, P3 ;  /* 0x0000003ae900780c */ /* 0x000fe20001f61670 */
[----:B------:R-:W0:Y:S01]  /*e9e0*/  MUFU.EX2 R231, R231 ;  /* 0x000000e700e77308 */ /* 0x000e220000000800 */
[----:B------:R-:W-:Y:S01]  /*e9f0*/  FMNMX.FTZ R168, R158, R168, !PT ;  /* 0x000000a89ea87209 */ /* 0x000fe20007810000 */
[----:B--2---:R-:W-:Y:S01]  /*ea00*/  FADD.FTZ R0, R207, R0 ;  /* 0x00000000cf007221 */ /* 0x004fe20000010000 */
[----:B------:R-:W-:Y:S01]  /*ea10*/  FSEL R176, R176, -INF , !P3 ;  /* 0xff800000b0b07808 */ /* 0x000fe20005800000 */
[----:B------:R-:W-:Y:S01]  /*ea20*/  FMUL.FTZ R28, R28, R14 ;  /* 0x0000000e1c1c7220 */ /* 0x000fe20000410000 */
[----:B------:R-:W-:Y:S01]  /*ea30*/  FMNMX.FTZ R168, R160, R168, !PT ;  /* 0x000000a8a0a87209 */ /* 0x000fe20007810000 */
[----:B------:R-:W-:Y:S01]  /*ea40*/  FMUL.FTZ R29, R29, R14 ;  /* 0x0000000e1d1d7220 */ /* 0x000fe20000410000 */
[----:B------:R-:W-:Y:S01]  /*ea50*/  ISETP.NE.AND P3, PT, R194, RZ, PT ;  /* 0x000000ffc200720c */ /* 0x000fe20003f65270 */
[----:B------:R-:W2:Y:S01]  /*ea60*/  MUFU.EX2 R159, R159 ;  /* 0x0000009f009f7308 */ /* 0x000ea20000000800 */
[----:B------:R-:W-:Y:S01]  /*ea70*/  FMNMX.FTZ R168, R161, R168, !PT ;  /* 0x000000a8a1a87209 */ /* 0x000fe20007810000 */
[----:B---3--:R-:W-:Y:S01]  /*ea80*/  FADD.FTZ R0, R230, R0 ;  /* 0x00000000e6007221 */ /* 0x008fe20000010000 */
[----:B------:R-:W-:Y:S01]  /*ea90*/  F2FP.BF16.F32.PACK_AB R152, R207, R152 ;  /* 0x00000098cf98723e */ /* 0x000fe200000010ff */
[----:B------:R-:W-:Y:S01]  /*eaa0*/  FMUL.FTZ R32, R32, R14 ;  /* 0x0000000e20207220 */ /* 0x000fe20000410000 */
[----:B------:R-:W-:Y:S01]  /*eab0*/  FMNMX.FTZ R168, R162, R168, !PT ;  /* 0x000000a8a2a87209 */ /* 0x000fe20007810000 */
[-C--:B------:R-:W-:Y:S01]  /*eac0*/  FMUL.FTZ R33, R33, R14.reuse ;  /* 0x0000000e21217220 */ /* 0x080fe20000410000 */
[----:B------:R-:W-:Y:S01]  /*ead0*/  FMUL.FTZ R36, R36, R14 ;  /* 0x0000000e24247220 */ /* 0x000fe20000410000 */
[----:B------:R-:W3:Y:S01]  /*eae0*/  MUFU.EX2 R232, R232 ;  /* 0x000000e800e87308 */ /* 0x000ee20000000800 */
[----:B------:R-:W-:Y:S01]  /*eaf0*/  FMNMX.FTZ R168, R165, R168, !PT ;  /* 0x000000a8a5a87209 */ /* 0x000fe20007810000 */
[----:B0-----:R-:W-:Y:S01]  /*eb00*/  FADD.FTZ R0, R231, R0 ;  /* 0x00000000e7007221 */ /* 0x001fe20000010000 */
[----:B------:R-:W-:Y:S01]  /*eb10*/  FMUL.FTZ R37, R37, R14 ;  /* 0x0000000e25257220 */ /* 0x000fe20000410000 */
[----:B------:R-:W-:Y:S01]  /*eb20*/  @!P3 IMAD R18, R18, 0x40, R191 ;  /* 0x000000401212b824 */ /* 0x000fe200078e02bf */
[----:B------:R-:W-:Y:S01]  /*eb30*/  FMNMX.FTZ R168, R167, R168, !PT ;  /* 0x000000a8a7a87209 */ /* 0x000fe20007810000 */
[-C--:B------:R-:W-:Y:S01]  /*eb40*/  FMUL.FTZ R40, R40, R14.reuse ;  /* 0x0000000e28287220 */ /* 0x080fe20000410000 */
[----:B------:R-:W-:Y:S01]  /*eb50*/  FMUL.FTZ R41, R41, R14 ;  /* 0x0000000e29297220 */ /* 0x000fe20000410000 */
[----:B------:R-:W-:Y:S01]  /*eb60*/  @!P3 IMAD R18, R18, 0x4, R2 ;  /* 0x000000041212b824 */ /* 0x000fe200078e0202 */
[----:B------:R-:W-:Y:S01]  /*eb70*/  FMNMX.FTZ R168, R178, R168, !PT ;  /* 0x000000a8b2a87209 */ /* 0x000fe20007810000 */
[----:B------:R-:W0:Y:S01]  /*eb80*/  MUFU.EX2 R163, R163 ;  /* 0x000000a300a37308 */ /* 0x000e220000000800 */
[----:B--2---:R-:W-:Y:S01]  /*eb90*/  FADD.FTZ R0, R159, R0 ;  /* 0x000000009f007221 */ /* 0x004fe20000010000 */
[----:B------:R-:W-:Y:S01]  /*eba0*/  FMUL.FTZ R44, R44, R14 ;  /* 0x0000000e2c2c7220 */ /* 0x000fe20000410000 */
[----:B------:R-:W-:Y:S01]  /*ebb0*/  FMNMX.FTZ R168, R170, R168, !PT ;  /* 0x000000a8aaa87209 */ /* 0x000fe20007810000 */
[----:B------:R-:W-:Y:S01]  /*ebc0*/  @!P3 STS [R18+0x28800], R14 ;  /* 0x0288000e1200b388 */ /* 0x000fe20000000800 */
[-C--:B------:R-:W-:Y:S01]  /*ebd0*/  FMUL.FTZ R45, R45, R14.reuse ;  /* 0x0000000e2d2d7220 */ /* 0x080fe20000410000 */
[----:B------:R-:W-:Y:S01]  /*ebe0*/  FMUL.FTZ R48, R48, R14 ;  /* 0x0000000e30307220 */ /* 0x000fe20000410000 */
[----:B------:R-:W-:Y:S01]  /*ebf0*/  FMNMX.FTZ R168, R173, R168, !PT ;  /* 0x000000a8ada87209 */ /* 0x000fe20007810000 */
[----:B------:R-:W2:Y:S01]  /*ec00*/  MUFU.EX2 R164, R164 ;  /* 0x000000a400a47308 */ /* 0x000ea20000000800 */
[----:B---3--:R-:W-:Y:S01]  /*ec10*/  FADD.FTZ R0, R232, R0 ;  /* 0x00000000e8007221 */ /* 0x008fe20000010000 */
[----:B------:R-:W-:Y:S01]  /*ec20*/  FMUL.FTZ R49, R49, R14 ;  /* 0x0000000e31317220 */ /* 0x000fe20000410000 */
[----:B------:R-:W-:Y:S01]  /*ec30*/  FMNMX.FTZ R168, R175, R168, !PT ;  /* 0x000000a8afa87209 */ /* 0x000fe20007810000 */
[-C--:B------:R-:W-:Y:S01]  /*ec40*/  FMUL.FTZ R52, R52, R14.reuse ;  /* 0x0000000e34347220 */ /* 0x080fe20000410000 */
[-C--:B------:R-:W-:Y:S01]  /*ec50*/  FMUL.FTZ R53, R53, R14.reuse ;  /* 0x0000000e35357220 */ /* 0x080fe20000410000 */
[----:B------:R-:W-:Y:S01]  /*ec60*/  FMUL.FTZ R56, R56, R14 ;  /* 0x0000000e38387220 */ /* 0x000fe20000410000 */
[----:B------:R-:W-:Y:S01]  /*ec70*/  FMNMX.FTZ R168, R176, R168, !PT ;  /* 0x000000a8b0a87209 */ /* 0x000fe20007810000 */
[----:B------:R-:W3:Y:S01]  /*ec80*/  MUFU.EX2 R166, R166 ;  /* 0x000000a600a67308 */ /* 0x000ee20000000800 */
[----:B0-----:R-:W-:Y:S01]  /*ec90*/  FADD.FTZ R0, R163, R0 ;  /* 0x00000000a3007221 */ /* 0x001fe20000010000 */
[-C--:B------:R-:W-:Y:S01]  /*eca0*/  FMUL.FTZ R57, R57, R14.reuse ;  /* 0x0000000e39397220 */ /* 0x080fe20000410000 */
[-C--:B------:R-:W-:Y:S01]  /*ecb0*/  FMUL.FTZ R60, R60, R14.reuse ;  /* 0x0000000e3c3c7220 */ /* 0x080fe20000410000 */
[----:B------:R-:W0:Y:S01]  /*ecc0*/  SHFL.BFLY PT, R181, R168, 0x2, 0x1f ;  /* 0x0c401f00a8b57f89 */ /* 0x000e2200000e0000 */
        /* <DEDUP_REMOVED lines=20> */
[----:B----4-:R-:W-:Y:S01]  /*ee10*/  FADD.FTZ R0, R169, R0 ;  /* 0x00000000a9007221 */ /* 0x010fe20000010000 */
[-C--:B------:R-:W-:Y:S01]  /*ee20*/  FMUL.FTZ R92, R92, R14.reuse ;  /* 0x0000000e5c5c7220 */ /* 0x080fe20000410000 */
[-C--:B------:R-:W-:Y:S01]  /*ee30*/  FMUL.FTZ R93, R93, R14.reuse ;  /* 0x0000000e5d5d7220 */ /* 0x080fe20000410000 */
[----:B0-----:R-:W-:Y:S01]  /*ee40*/  FMNMX.FTZ R168, R168, R181, !PT ;  /* 0x000000b5a8a87209 */ /* 0x001fe20007810000 */
[-C--:B------:R-:W-:Y:S01]  /*ee50*/  FMUL.FTZ R96, R96, R14.reuse ;  /* 0x0000000e60607220 */ /* 0x080fe20000410000 */
[-C--:B------:R-:W-:Y:S01]  /*ee60*/  FMUL.FTZ R97, R97, R14.reuse ;  /* 0x0000000e61617220 */ /* 0x080fe20000410000 */
[-C--:B------:R-:W-:Y:S01]  /*ee70*/  FMUL.FTZ R100, R100, R14.reuse ;  /* 0x0000000e64647220 */ /* 0x080fe20000410000 */
[----:B------:R-:W0:Y:S01]  /*ee80*/  MUFU.EX2 R174, R174 ;  /* 0x000000ae00ae7308 */ /* 0x000e220000000800 */
[----:B------:R-:W4:Y:S01]  /*ee90*/  SHFL.BFLY PT, R181, R168, 0x1, 0x1f ;  /* 0x0c201f00a8b57f89 */ /* 0x000f2200000e0000 */
[----:B--2---:R-:W-:Y:S01]  /*eea0*/  FADD.FTZ R0, R171, R0 ;  /* 0x00000000ab007221 */ /* 0x004fe20000010000 */
        /* <DEDUP_REMOVED lines=22> */
[----:B----4-:R-:W-:Y:S01]  /*f010*/  FMNMX.FTZ R168, R168, R181, !PT ;  /* 0x000000b5a8a87209 */ /* 0x010fe20007810000 */
[----:B--2---:R-:W-:Y:S01]  /*f020*/  FADD.FTZ R0, R177, R0 ;  /* 0x00000000b1007221 */ /* 0x004fe20000010000 */
[-C--:B------:R-:W-:Y:S01]  /*f030*/  FMUL.FTZ R136, R136, R14.reuse ;  /* 0x0000000e88887220 */ /* 0x080fe20000410000 */
[----:B------:R-:W-:Y:S01]  /*f040*/  FMUL.FTZ R137, R137, R14 ;  /* 0x0000000e89897220 */ /* 0x000fe20000410000 */
[C---:B------:R-:W-:Y:S01]  /*f050*/  FSETP.NEU.FTZ.AND P4, PT, R168.reuse, -INF , PT ;  /* 0xff800000a800780b */ /* 0x040fe20003f9d000 */
[----:B------:R-:W-:Y:S01]  /*f060*/  FMUL.FTZ R206, R168, R20 ;  /* 0x00000014a8ce7220 */ /* 0x000fe20000410000 */
[-C--:B------:R-:W-:Y:S01]  /*f070*/  FMUL.FTZ R140, R140, R14.reuse ;  /* 0x0000000e8c8c7220 */ /* 0x080fe20000410000 */
[-C--:B------:R-:W-:Y:S01]  /*f080*/  FMUL.FTZ R141, R141, R14.reuse ;  /* 0x0000000e8d8d7220 */ /* 0x080fe20000410000 */
[----:B------:R-:W-:Y:S01]  /*f090*/  FSEL R181, R168, RZ, P4 ;  /* 0x000000ffa8b57208 */ /* 0x000fe20002000000 */
[----:B---3--:R-:W-:Y:S01]  /*f0a0*/  FADD.FTZ R0, R179, R0 ;  /* 0x00000000b3007221 */ /* 0x008fe20000010000 */
[----:B------:R-:W-:Y:S01]  /*f0b0*/  FSEL R206, R206, RZ, P4 ;  /* 0x000000ffcece7208 */ /* 0x000fe20002000000 */
[-C--:B------:R-:W-:Y:S01]  /*f0c0*/  FMUL.FTZ R144, R144, R14.reuse ;  /* 0x0000000e90907220 */ /* 0x080fe20000410000 */
[-C--:B------:R-:W-:Y:S01]  /*f0d0*/  FMUL.FTZ R145, R145, R14.reuse ;  /* 0x0000000e91917220 */ /* 0x080fe20000410000 */
[----:B------:R-:W-:Y:S01]  /*f0e0*/  FADD.FTZ R181, -R181, R15 ;  /* 0x0000000fb5b57221 */ /* 0x000fe20000010100 */
[----:B------:R-:W-:Y:S01]  /*f0f0*/  FMUL.FTZ R148, R148, R14 ;  /* 0x0000000e94947220 */ /* 0x000fe20000410000 */
[-CC-:B------:R-:W-:Y:S01]  /*f100*/  FFMA.FTZ R153, R153, R20.reuse, -R206.reuse ;  /* 0x0000001499997223 */ /* 0x180fe200000108ce */
[-CC-:B------:R-:W-:Y:S01]  /*f110*/  FFMA.FTZ R155, R155, R20.reuse, -R206.reuse ;  /* 0x000000149b9b7223 */ /* 0x180fe200000108ce */
[-C--:B------:R-:W-:Y:S01]  /*f120*/  FMUL.FTZ R15, R181, R20.reuse ;  /* 0x00000014b50f7220 */ /* 0x080fe20000410000 */
        /* <DEDUP_REMOVED lines=10> */
[----:B------:R-:W-:Y:S01]  /*f1d0*/  F2FP.BF16.F32.PACK_AB R158, R164, R163 ;  /* 0x000000a3a49e723e */ /* 0x000fe200000010ff */
[----:B------:R-:W2:Y:S01]  /*f1e0*/  MUFU.EX2 R15, R15 ;  /* 0x0000000f000f7308 */ /* 0x000ea20000000800 */
[-CC-:B------:R-:W-:Y:S01]  /*f1f0*/  FFMA.FTZ R170, R170, R20.reuse, -R206.reuse ;  /* 0x00000014aaaa7223 */ /* 0x180fe200000108ce */
[-CC-:B------:R-:W-:Y:S01]  /*f200*/  FFMA.FTZ R173, R173, R20.reuse, -R206.reuse ;  /* 0x00000014adad7223 */ /* 0x180fe200000108ce */
[-CC-:B------:R-:W-:Y:S01]  /*f210*/  FFMA.FTZ R176, R176, R20.reuse, -R206.reuse ;  /* 0x00000014b0b07223 */ /* 0x180fe200000108ce */
[----:B------:R-:W-:Y:S01]  /*f220*/  FFMA.FTZ R175, R175, R20, -R206 ;  /* 0x00000014afaf7223 */ /* 0x000fe200000108ce */
[----:B------:R-:W-:Y:S01]  /*f230*/  F2FP.BF16.F32.PACK_AB R154, R231, R230 ;  /* 0x000000e6e79a723e */ /* 0x000fe200000010ff */
[----:B0-----:R-:W-:Y:S01]  /*f240*/  FADD.FTZ R0, R180, R0 ;  /* 0x00000000b4007221 */ /* 0x001fe20000010000 */
[----:B------:R-:W-:Y:S01]  /*f250*/  F2FP.BF16.F32.PACK_AB R160, R169, R166 ;  /* 0x000000a6a9a0723e */ /* 0x000fe200000010ff */
[----:B------:R-:W0:Y:S01]  /*f260*/  MUFU.EX2 R181, R181 ;  /* 0x000000b500b57308 */ /* 0x000e220000000800 */
[----:B------:R-:W-:Y:S01]  /*f270*/  F2FP.BF16.F32.PACK_AB R162, R172, R171 ;  /* 0x000000abaca2723e */ /* 0x000fe200000010ff */
[----:B------:R-:W-:Y:S01]  /*f280*/  FMUL.FTZ R149, R149, R14 ;  /* 0x0000000e95957220 */ /* 0x000fe20000410000 */
[----:B------:R-:W-:-:S02]  /*f290*/  F2FP.BF16.F32.PACK_AB R164, R177, R174 ;  /* 0x000000aeb1a4723e */ /* 0x000fc400000010ff */
[----:B------:R-:W-:-:S03]  /*f2a0*/  F2FP.BF16.F32.PACK_AB R166, R180, R179 ;  /* 0x000000b3b4a6723e */ /* 0x000fc600000010ff */
[----:B------:R-:W3:Y:S01]  /*f2b0*/  MUFU.EX2 R155, R155 ;  /* 0x0000009b009b7308 */ /* 0x000ee20000000800 */
[----:B--2---:R2:W-:Y:S01]  /*f2c0*/  @!P3 STS [R18+0x28820], R15 ;  /* 0x0288200f1200b388 */ /* 0x0045e20000000800 */
[----:B------:R-:W-:Y:S01]  /*f2d0*/  FFMA.FTZ R3, R15, R3, R153 ;  /* 0x000000030f037223 */ /* 0x000fe20000010099 */
[-C--:B------:R-:W-:Y:S01]  /*f2e0*/  FMUL.FTZ R26, R26, R15.reuse ;  /* 0x0000000f1a1a7220 */ /* 0x080fe20000410000 */
[-C--:B------:R-:W-:Y:S01]  /*f2f0*/  FMUL.FTZ R27, R27, R15.reuse ;  /* 0x0000000f1b1b7220 */ /* 0x080fe20000410000 */
[-C--:B------:R-:W-:Y:S01]  /*f300*/  FMUL.FTZ R30, R30, R15.reuse ;  /* 0x0000000f1e1e7220 */ /* 0x080fe20000410000 */
[-C--:B------:R-:W-:Y:S01]  /*f310*/  FMUL.FTZ R31, R31, R15.reuse ;  /* 0x0000000f1f1f7220 */ /* 0x080fe20000410000 */
[----:B------:R-:W-:Y:S01]  /*f320*/  FMUL.FTZ R34, R34, R15 ;  /* 0x0000000f22227220 */ /* 0x000fe20000410000 */
[----:B------:R-:W-:Y:S01]  /*f330*/  MUFU.EX2 R157, R157 ;  /* 0x0000009d009d7308 */ /* 0x000fe20000000800 */
[C---:B0-----:R-:W-:Y:S01]  /*f340*/  FADD.FTZ R3, R181.reuse, R3 ;  /* 0x00000003b5037221 */ /* 0x041fe20000010000 */
[----:B------:R-:W-:Y:S01]  /*f350*/  F2FP.BF16.F32.PACK_AB R153, R181, R153 ;  /* 0x00000099b599723e */ /* 0x000fe200000010ff */
[----:B--2---:R-:W-:Y:S01]  /*f360*/  FFMA.FTZ R18, R156, R20, -R206 ;  /* 0x000000149c127223 */ /* 0x004fe200000108ce */
[----:B------:R-:W-:Y:S01]  /*f370*/  F2FP.BF16.F32.PACK_AB R156, R232, R159 ;  /* 0x0000009fe89c723e */ /* 0x000fe200000010ff */
        /* <DEDUP_REMOVED lines=9> */
[-C--:B------:R-:W-:Y:S01]  /*f410*/  FMUL.FTZ R50, R50, R15.reuse ;  /* 0x0000000f32327220 */ /* 0x080fe20000410000 */
[-C--:B------:R-:W-:Y:S01]  /*f420*/  FMUL.FTZ R51, R51, R15.reuse ;  /* 0x0000000f33337220 */ /* 0x080fe20000410000 */
[----:B------:R-:W0:Y:S01]  /*f430*/  MUFU.EX2 R18, R18 ;  /* 0x0000001200127308 */ /* 0x000e220000000800 */
        /* <DEDUP_REMOVED lines=18> */
[----:B------:R-:W-:Y:S01]  /*f560*/  BAR.SYNC.DEFER_BLOCKING 0xf, 0x100 ;  /* 0x03c4000000007b1d */ /* 0x000fe20000010000 */
[----:B------:R-:W-:Y:S01]  /*f570*/  FMUL.FTZ R82, R82, R15 ;  /* 0x0000000f52527220 */ /* 0x000fe20000410000 */
[----:B------:R-:W-:Y:S01]  /*f580*/  FADD.FTZ R3, R157, R3 ;  /* 0x000000039d037221 */ /* 0x000fe20000010000 */
[----:B------:R-:W-:Y:S01]  /*f590*/  F2FP.BF16.F32.PACK_AB R157, R182, R157 ;  /* 0x0000009db69d723e */ /* 0x000fe200000010ff */
[-C--:B------:R-:W-:Y:S01]  /*f5a0*/  FMUL.FTZ R83, R83, R15.reuse ;  /* 0x0000000f53537220 */ /* 0x080fe20000410000 */
[-C--:B------:R-:W-:Y:S01]  /*f5b0*/  FMUL.FTZ R86, R86, R15.reuse ;  /* 0x0000000f56567220 */ /* 0x080fe20000410000 */
[----:B------:R-:W0:Y:S01]  /*f5c0*/  MUFU.EX2 R207, R207 ;  /* 0x000000cf00cf7308 */ /* 0x000e220000000800 */
[----:B------:R-:W-:Y:S01]  /*f5d0*/  FADD.FTZ R3, R182, R3 ;  /* 0x00000003b6037221 */ /* 0x000fe20000010000 */
[-C--:B------:R-:W-:Y:S01]  /*f5e0*/  FMUL.FTZ R87, R87, R15.reuse ;  /* 0x0000000f57577220 */ /* 0x080fe20000410000 */
[-C--:B------:R-:W-:Y:S01]  /*f5f0*/  FMUL.FTZ R90, R90, R15.reuse ;  /* 0x0000000f5a5a7220 */ /* 0x080fe20000410000 */
[-C--:B------:R-:W-:Y:S01]  /*f600*/  FMUL.FTZ R91, R91, R15.reuse ;  /* 0x0000000f5b5b7220 */ /* 0x080fe20000410000 */
[----:B--2---:R-:W-:Y:S01]  /*f610*/  FADD.FTZ R3, R159, R3 ;  /* 0x000000039f037221 */ /* 0x004fe20000010000 */
        /* <DEDUP_REMOVED lines=11> */
[----:B0-----:R-:W-:Y:S01]  /*f6d0*/  FADD.FTZ R3, R207, R3 ;  /* 0x00000003cf037221 */ /* 0x001fe20000010000 */
[----:B------:R0:W-:Y:S01]  /*f6e0*/  STSM.16.M88.4 [R196+0x26800], R152 ;  /* 0x02680098c4007844 */ /* 0x0001e20000000200 */
[-C--:B------:R-:W-:Y:S01]  /*f6f0*/  FMUL.FTZ R107, R107, R15.reuse ;  /* 0x0000000f6b6b7220 */ /* 0x080fe20000410000 */
[-C--:B------:R-:W-:Y:S01]  /*f700*/  FMUL.FTZ R110, R110, R15.reuse ;  /* 0x0000000f6e6e7220 */ /* 0x080fe20000410000 */
[-C--:B------:R-:W-:Y:S01]  /*f710*/  FMUL.FTZ R111, R111, R15.reuse ;  /* 0x0000000f6f6f7220 */ /* 0x080fe20000410000 */
[----:B------:R0:W-:Y:S01]  /*f720*/  STSM.16.M88.4 [R199], R156 ;  /* 0x0000009cc7007844 */ /* 0x0001e20000000200 */
[----:B------:R-:W-:Y:S01]  /*f730*/  FMUL.FTZ R114, R114, R15 ;  /* 0x0000000f72727220 */ /* 0x000fe20000410000 */
[----:B------:R-:W4:Y:S01]  /*f740*/  MUFU.EX2 R178, R178 ;  /* 0x000000b200b27308 */ /* 0x000f220000000800 */
        /* <DEDUP_REMOVED lines=16> */
[C---:B----4-:R-:W-:Y:S01]  /*f850*/  FADD.FTZ R3, R178.reuse, R3 ;  /* 0x00000003b2037221 */ /* 0x050fe20000010000 */
[----:B------:R-:W-:Y:S01]  /*f860*/  F2FP.BF16.F32.PACK_AB R163, R178, R163 ;  /* 0x000000a3b2a3723e */ /* 0x000fe200000010ff */
[-C--:B------:R-:W-:Y:S01]  /*f870*/  FMUL.FTZ R138, R138, R15.reuse ;  /* 0x0000000f8a8a7220 */ /* 0x080fe20000410000 */
[-C--:B------:R-:W-:Y:S01]  /*f880*/  FMUL.FTZ R139, R139, R15.reuse ;  /* 0x0000000f8b8b7220 */ /* 0x080fe20000410000 */
[-C--:B------:R-:W-:Y:S01]  /*f890*/  FMUL.FTZ R142, R142, R15.reuse ;  /* 0x0000000f8e8e7220 */ /* 0x080fe20000410000 */
[-C--:B------:R-:W-:Y:S01]  /*f8a0*/  FMUL.FTZ R143, R143, R15.reuse ;  /* 0x0000000f8f8f7220 */ /* 0x080fe20000410000 */
[----:B------:R0:W-:Y:S01]  /*f8b0*/  STSM.16.M88.4 [R197], R160 ;  /* 0x000000a0c5007844 */ /* 0x0001e20000000200 */
[----:B------:R-:W4:Y:S01]  /*f8c0*/  MUFU.EX2 R167, R175 ;  /* 0x000000af00a77308 */ /* 0x000f220000000800 */
[----:B--2---:R-:W-:Y:S01]  /*f8d0*/  FADD.FTZ R3, R170, R3 ;  /* 0x00000003aa037221 */ /* 0x004fe20000010000 */
[-C--:B------:R-:W-:Y:S01]  /*f8e0*/  FMUL.FTZ R146, R146, R15.reuse ;  /* 0x0000000f92927220 */ /* 0x080fe20000410000 */
[-C--:B------:R-:W-:Y:S01]  /*f8f0*/  FMUL.FTZ R147, R147, R15.reuse ;  /* 0x0000000f93937220 */ /* 0x080fe20000410000 */
[-C--:B------:R-:W-:Y:S01]  /*f900*/  FMUL.FTZ R150, R150, R15.reuse ;  /* 0x0000000f96967220 */ /* 0x080fe20000410000 */
[----:B------:R-:W-:-:S03]  /*f910*/  FMUL.FTZ R151, R151, R15 ;  /* 0x0000000f97977220 */ /* 0x000fc60000410000 */
        /* <DEDUP_REMOVED lines=9> */
.L_x_5808:
[----:B------:R2:W3:Y:S01]  /*f9b0*/  SYNCS.PHASECHK.TRANS64.TRYWAIT P3, [R215+URZ+0x28c50], R216 ;  /* 0x028c50d8d70075a7 */ /* 0x0004e2000806017f */
[----:B------:R-:W-:Y:S05]  /*f9c0*/  @!P0 BRA `(.L_x_5809) ;  /* 0x0000000000048947 */ /* 0x000fea0003800000 */
[----:B------:R-:W-:Y:S01]  /*f9d0*/  BPT.TRAP 0x1 ;  /* 0x000000040000795c */ /* 0x000fe20000300000 */
.L_x_5809:
[----:B------:R-:W-:Y:S04]  /*f9e0*/  BSSY B2, `(.L_x_5810) ;  /* 0x0000004000027945 */ /* 0x000fe80003800000 */
[----:B---3--:R-:W-:Y:S05]  /*f9f0*/  @P3 BRA `(.L_x_5811) ;  /* 0x0000000000083947 */ /* 0x008fea0003800000 */
[----:B------:R-:W3:Y:S02]  /*fa00*/  SYNCS.PHASECHK.TRANS64.TRYWAIT P3, [R215+URZ+0x28c50], R216 ;  /* 0x028c50d8d70075a7 */ /* 0x000ee4000806017f */
[----:B---3--:R-:W-:Y:S05]  /*fa10*/  @!P3 BRA `(.L_x_5812) ;  /* 0x0000014c0080b947 */ /* 0x008fea0003800000 */
.L_x_5811:
[----:B------:R-:W-:Y:S05]  /*fa20*/  BSYNC B2 ;  /* 0x0000000000027941 */ /* 0x000fea0003800000 */
.L_x_5810:
[----:B------:R-:W-:Y:S01]  /*fa30*/  IMAD R14, R214, 0x1000, R190 ;  /* 0x00001000d60e7824 */ /* 0x000fe200078e02be */
[----:B------:R-:W-:Y:S01]  /*fa40*/  WARPGROUP.ARRIVE ;  /* 0x00000000000079c5 */ /* 0x000fe20000000000 */
[----:B------:R-:W-:Y:S01]  /*fa50*/  IMAD.MOV.U32 R15, RZ, RZ, 0x40000040 ;  /* 0x40000040ff0f7424 */ /* 0x000fe200078e00ff */
[----:B------:R-:W-:Y:S01]  /*fa60*/  ISETP.GT.AND P3, PT, R12, R213, PT ;  /* 0x000000d50c00720c */ /* 0x000fe20003f64270 */
[----:B-123--:R-:W-:Y:S01]  /*fa70*/  @!P1 VIADD R215, R215, 0x28c60 ;  /* 0x00028c60d7d79836 */ /* 0x00efe20000000000 */
[----:B------:R-:W-:Y:S01]  /*fa80*/  R2UR UR6, R14 ;  /* 0x000000000e0672ca */ /* 0x000fe200000e0000 */
[----:B------:R-:W-:Y:S01]  /*fa90*/  VIADD R12, R12, 0xffffffff ;  /* 0xffffffff0c0c7836 */ /* 0x000fe20000000000 */
[----:B------:R-:W-:Y:S01]  /*faa0*/  R2UR UR7, R15 ;  /* 0x000000000f0772ca */ /* 0x000fe200000e0000 */
[----:B------:R-:W-:Y:S01]  /*fab0*/  IMAD.MOV.U32 R15, RZ, RZ, 0x40000040 ;  /* 0x40000040ff0f7424 */ /* 0x000fe200078e00ff */
[----:B------:R-:W-:Y:S01]  /*fac0*/  @!P1 PRMT R215, RZ, 0x654, R215 ;  /* 0x00000654ffd79816 */ /* 0x000fe200000000d7 */
[----:B------:R-:W-:-:S10]  /*fad0*/  IMAD.MOV.U32 R18, RZ, RZ, R214 ;  /* 0x000000ffff127224 */ /* 0x000fd400078e00d6 */
[----:B------:R-:W-:Y:S03]  /*fae0*/  HGMMA.64x256x16.F32.BF16 R24, R152, gdesc[UR4].tnspB, R24, gsb0 ;  /* 0x43e0000498187df0 */ /* 0x000fe60008001818 */
[----:B------:R-:W-:Y:S02]  /*faf0*/  WARPGROUP.DEPBAR.LE gsb0, 0x0 ;  /* 0x00008000000079c5 */ /* 0x000fe40000010000 */
[----:B0-----:R-:W-:Y:S01]  /*fb00*/  VIADD R152, R14, 0x80 ;  /* 0x000000800e987836 */ /* 0x001fe20000000000 */
[----:B------:R-:W-:Y:S01]  /*fb10*/  WARPGROUP.ARRIVE ;  /* 0x00000000000079c5 */ /* 0x000fe20000000000 */
[----:B------:R-:W-:-:S03]  /*fb20*/  IMAD.MOV.U32 R153, RZ, RZ, 0x40000040 ;  /* 0x40000040ff997424 */ /* 0x000fc600078e00ff */
[----:B------:R-:W-:Y:S01]  /*fb30*/  R2UR UR6, R152 ;  /* 0x00000000980672ca */ /* 0x000fe200000e0000 */
[C---:B------:R-:W-:Y:S01]  /*fb40*/  VIADD R152, R14.reuse, 0x100 ;  /* 0x000001000e987836 */ /* 0x040fe20000000000 */
[----:B------:R-:W-:Y:S01]  /*fb50*/  R2UR UR7, R153 ;  /* 0x00000000990772ca */ /* 0x000fe200000e0000 */
[----:B------:R-:W-:Y:S02]  /*fb60*/  IMAD.MOV.U32 R153, RZ, RZ, 0x40000040 ;  /* 0x40000040ff997424 */ /* 0x000fe400078e00ff */
[----:B------:R-:W-:-:S13]  /*fb70*/  VIADD R14, R14, 0x180 ;  /* 0x000001800e0e7836 */ /* 0x000fda0000000000 */
[----:B------:R-:W-:Y:S01]  /*fb80*/  HGMMA.64x256x16.F32.BF16 R24, R156, gdesc[UR4].tnspB, R24, gsb0 ;  /* 0x43e000049c187df0 */ /* 0x000fe20008001818 */
[----:B------:R-:W-:Y:S02]  /*fb90*/  R2UR UR6, R152 ;  /* 0x00000000980672ca */ /* 0x000fe400000e0000 */
[----:B------:R-:W-:Y:S01]  /*fba0*/  R2UR UR7, R153 ;  /* 0x00000000990772ca */ /* 0x000fe200000e0000 */
[----:B------:R-:W-:Y:S02]  /*fbb0*/  WARPGROUP.DEPBAR.LE gsb0, 0x0 ;  /* 0x00008000000079c5 */ /* 0x000fe40000010000 */
[----:B------:R-:W-:-:S15]  /*fbc0*/  WARPGROUP.ARRIVE ;  /* 0x00000000000079c5 */ /* 0x000fde0000000000 */
[----:B------:R-:W-:-:S07]  /*fbd0*/  NOP ;  /* 0x0000000000007918 */ /* 0x000fce0000000000 */
[----:B------:R-:W-:Y:S01]  /*fbe0*/  HGMMA.64x256x16.F32.BF16 R24, R160, gdesc[UR4].tnspB, R24, gsb0 ;  /* 0x43e00004a0187df0 */ /* 0x000fe20008001818 */
[----:B------:R-:W-:Y:S01]  /*fbf0*/  R2UR UR6, R14 ;  /* 0x000000000e0672ca */ /* 0x000fe200000e0000 */
[----:B------:R-:W-:Y:S01]  /*fc00*/  IMAD.MOV.U32 R14, RZ, RZ, R21 ;  /* 0x000000ffff0e7224 */ /* 0x000fe200078e0015 */
        /* <DEDUP_REMOVED lines=17> */
[----:B------:R-:W-:Y:S05]  /*fd20*/  BSYNC B0 ;  /* 0x0000000000007941 */ /* 0x000fea0003800000 */
.L_x_5794:
[----:B------:R-:W-:Y:S02]  /*fd30*/  IMAD.MOV.U32 R15, RZ, RZ, R168 ;  /* 0x000000ffff0f7224 */ /* 0x000fe400078e00a8 */
[----:B------:R-:W-:Y:S02]  /*fd40*/  IMAD.MOV.U32 R14, RZ, RZ, R21 ;  /* 0x000000ffff0e7224 */ /* 0x000fe400078e0015 */
[----:B------:R-:W-:-:S07]  /*fd50*/  IMAD.MOV.U32 R18, RZ, RZ, R214 ;  /* 0x000000ffff127224 */ /* 0x000fce00078e00d6 */
.L_x_5793:
[----:B------:R-:W-:Y:S05]  /*fd60*/  BSYNC B1 ;  /* 0x0000000000017941 */ /* 0x000fea0003800000 */
.L_x_5792:
[----:B------:R-:W1:Y:S01]  /*fd70*/  LDC R21, c[0x0][0x448] ;  /* 0x00011200ff157b82 */ /* 0x000e620000000800 */
[----:B------:R-:W-:Y:S01]  /*fd80*/  VIADD R152, R192, 0x3f ;  /* 0x0000003fc0987836 */ /* 0x000fe20000000000 */
[----:B------:R-:W-:-:S06]  /*fd90*/  ULDC UR4, c[0x0][0x9dc] ;  /* 0x0002770000047ab9 */ /* 0x000fcc0000000800 */
[----:B------:R-:W2:Y:S01]  /*fda0*/  LDC R155, c[0x0][0x9e4] ;  /* 0x00027900ff9b7b82 */ /* 0x000ea20000000800 */
[----:B-1----:R-:W-:Y:S02]  /*fdb0*/  ISETP.NE.AND P5, PT, R21, 0x1, PT ;  /* 0x000000011500780c */ /* 0x002fe40003fa5270 */
[----:B--2---:R-:W-:-:S11]  /*fdc0*/  ISETP.GE.AND P6, PT, R155, 0x1, PT ;  /* 0x000000019b00780c */ /* 0x004fd60003fc6270 */
[----:B------:R-:W1:Y:S08]  /*fdd0*/  @P5 LDC R153, c[0x0][0x44c] ;  /* 0x00011300ff995b82 */ /* 0x000e700000000800 */
[----:B------:R-:W2:Y:S01]  /*fde0*/  @P5 LDC R21, c[0x0][0x450] ;  /* 0x00011400ff155b82 */ /* 0x000ea20000000800 */
[----:B-1----:R-:W-:-:S05]  /*fdf0*/  @P5 IMAD.HI.U32 R153, R152, R153, RZ ;  /* 0x0000009998995227 */ /* 0x002fca00078e00ff */
[----:B--2---:R-:W-:Y:S02]  /*fe00*/  @P5 SHF.R.U32.HI R152, RZ, R21, R153 ;  /* 0x00000015ff985219 */ /* 0x004fe40000011699 */
[----:B------:R-:W-:-:S05]  /*fe10*/  IADD3 R21, R23, 0x1, -R22 ;  /* 0x0000000117157810 */ /* 0x000fca0007ffe816 */
[----:B------:R-:W-:-:S04]  /*fe20*/  IMAD.IADD R152, R21, 0x1, R152 ;  /* 0x0000000115987824 */ /* 0x000fc800078e0298 */
[----:B------:R-:W-:Y:S01]  /*fe30*/  VIADD R21, R152, -UR4 ;  /* 0x8000000498157c36 */ /* 0x000fe20008000000 */
[----:B------:R-:W-:Y:S06]  /*fe40*/  @!P6 BRA `(.L_x_5814) ;  /* 0x000000000048e947 */ /* 0x000fec0003800000 */
[----:B------:R-:W-:Y:S01]  /*fe50*/  IMAD.MOV.U32 R154, RZ, RZ, R152 ;  /* 0x000000ffff9a7224 */ /* 0x000fe200078e0098 */
[----:B------:R-:W-:Y:S04]  /*fe60*/  BSSY B0, `(.L_x_5815) ;  /* 0x000000e000007945 */ /* 0x000fe80003800000 */
        /* <DEDUP_REMOVED lines=9> */
.L_x_5816:
[----:B------:R-:W-:-:S13]  /*ff00*/  ISETP.NE.AND P2, PT, R155, 0x1, PT ;  /* 0x000000019b00780c */ /* 0x000fda0003f45270 */
[----:B------:R-:W1:Y:S02]  /*ff10*/  @P2 LDC.64 R152, c[0x0][0x9e8] ;  /* 0x00027a00ff982b82 */ /* 0x000e640000000a00 */
[----:B-1----:R-:W-:-:S05]  /*ff20*/  @P2 IMAD.HI.U32 R152, R154, R152, RZ ;  /* 0x000000989a982227 */ /* 0x002fca00078e00ff */
[----:B------:R-:W-:-:S07]  /*ff30*/  @P2 SHF.R.U32.HI R154, RZ, R153, R152 ;  /* 0x00000099ff9a2219 */ /* 0x000fce0000011698 */
.L_x_5817:
[----:B------:R-:W-:Y:S05]  /*ff40*/  BSYNC B0 ;  /* 0x0000000000007941 */ /* 0x000fea0003800000 */
.L_x_5815:
[----:B------:R-:W-:-:S05]  /*ff50*/  IMAD R154, R154, R155, RZ ;  /* 0x0000009b9a9a7224 */ /* 0x000fca00078e02ff */
[----:B------:R-:W-:-:S07]  /*ff60*/  VIMNMX R21, R21, R154, !PT ;  /* 0x0000009a15157248 */ /* 0x000fce0007fe0100 */
.L_x_5814:
[----:B------:R-:W-:Y:S01]  /*ff70*/  VIADD R21, R21, 0x3f ;  /* 0x0000003f15157836 */ /* 0x000fe20000000000 */
[----:B------:R-:W-:Y:S04]  /*ff80*/  BSSY B0, `(.L_x_5818) ;  /* 0x00001ed000007945 */ /* 0x000fe80003800000 */
[----:B------:R-:W-:-:S04]  /*ff90*/  SHF.R.S32.HI R152, RZ, 0x1f, R21 ;  /* 0x0000001fff987819 */ /* 0x000fc80000011415 */
[----:B------:R-:W-:-:S04]  /*ffa0*/  LEA.HI R152, R152, R21, RZ, 0x6 ;  /* 0x0000001598987211 */ /* 0x000fc800078f30ff */
[----:B------:R-:W-:-:S04]  /*ffb0*/  SHF.R.S32.HI R21, RZ, 0x6, R152 ;  /* 0x00000006ff157819 */ /* 0x000fc80000011498 */
[----:B------:R-:W-:-:S04]  /*ffc0*/  VIMNMX R21, R202, R21, !PT ;  /* 0x00000015ca157248 */ /* 0x000fc80007fe0100 */
[----:B------:R-:W-:-:S13]  /*ffd0*/  ISETP.GE.AND P2, PT, R12, R21, PT ;  /* 0x000000150c00720c */ /* 0x000fda0003f46270 */
[----:B------:R-:W-:Y:S05]  /*ffe0*/  @!P2 BRA `(.L_x_5819) ;  /* 0x0000001c0098a947 */ /* 0x000fea0003800000 */
[----:B------:R-:W-:Y:S01]  /*fff0*/  BSSY B1, `(.L_x_5820) ;  /* 0x00001e4000017945 */ /* 0x000fe20003800000 */
[----:B------:R-:W-:Y:S02]  /*10000*/  IMAD.MOV.U32 R213, RZ, RZ, R15 ;  /* 0x000000ffffd57224 */ /* 0x000fe400078e000f */
[----:B------:R-:W-:Y:S02]  /*10010*/  IMAD.MOV.U32 R214, RZ, RZ, R14 ;  /* 0x000000ffffd67224 */ /* 0x000fe400078e000e */
[----:B------:R-:W-:Y:S02]  /*10020*/  IMAD.MOV.U32 R206, RZ, RZ, R12 ;  /* 0x000000ffffce7224 */ /* 0x000fe400078e000c */
[----:B0-----:R-:W-:-:S07]  /*10030*/  IMAD.MOV.U32 R215, RZ, RZ, R18 ;  /* 0x000000ffffd77224 */ /* 0x001fce00078e0012 */
.L_x_5831:
        /* <DEDUP_REMOVED lines=8> */
[----:B------:R-:W-:Y:S06]  /*100c0*/  @!P0 BRA `(.L_x_5821) ;  /* 0x0000000000048947 */ /* 0x000fec0003800000 */
[----:B------:R-:W-:Y:S01]  /*100d0*/  BPT.TRAP 0x1 ;  /* 0x000000040000795c */ /* 0x000fe20000300000 */
.L_x_5821:
[----:B------:R-:W-:Y:S01]  /*100e0*/  IMAD R12, R18, 0x8, R2 ;  /* 0x00000008120c7824 */ /* 0x000fe200078e0202 */
[----:B------:R-:W-:-:S04]  /*100f0*/  SHF.L.U32 R207, R19, 0x1f, RZ ;  /* 0x0000001f13cf7819 */ /* 0x000fc800000006ff */
[----:B------:R0:W1:Y:S01]  /*10100*/  SYNCS.PHASECHK.TRANS64.TRYWAIT P3, [R12+URZ+0x28c30], R207 ;  /* 0x028c30cf0c0075a7 */ /* 0x000062000806017f */
[----:B------:R-:W-:Y:S05]  /*10110*/  @!P0 BRA `(.L_x_5822) ;  /* 0x0000000000048947 */ /* 0x000fea0003800000 */
[----:B------:R-:W-:Y:S01]  /*10120*/  BPT.TRAP 0x1 ;  /* 0x000000040000795c */ /* 0x000fe20000300000 */
.L_x_5822:
[----:B------:R-:W-:Y:S01]  /*10130*/  BSSY B2, `(.L_x_5823) ;  /* 0x0000006000027945 */ /* 0x000fe20003800000 */
[----:B------:R-:W-:Y:S02]  /*10140*/  IMAD R154, R18, 0x200, R13 ;  /* 0x00000200129a7824 */ /* 0x000fe400078e020d */
[----:B------:R-:W-:Y:S01]  /*10150*/  IMAD.MOV.U32 R155, RZ, RZ, 0x40000040 ;  /* 0x40000040ff9b7424 */ /* 0x000fe200078e00ff */
[----:B-1----:R-:W-:Y:S06]  /*10160*/  @P3 BRA `(.L_x_5824) ;  /* 0x0000000000083947 */ /* 0x002fec0003800000 */
[----:B------:R-:W1:Y:S02]  /*10170*/  SYNCS.PHASECHK.TRANS64.TRYWAIT P3, [R12+URZ+0x28c30], R207 ;  /* 0x028c30cf0c0075a7 */ /* 0x000e64000806017f */
[----:B-1----:R-:W-:Y:S05]  /*10180*/  @!P3 BRA `(.L_x_5825) ;  /* 0x0000014400b8b947 */ /* 0x002fea0003800000 */
.L_x_5824:
[----:B------:R-:W-:Y:S05]  /*10190*/  BSYNC B2 ;  /* 0x0000000000027941 */ /* 0x000fea0003800000 */
.L_x_5823:
[C---:B------:R-:W-:Y:S01]  /*101a0*/  R2UR UR6, R154.reuse ;  /* 0x000000009a0672ca */ /* 0x040fe200000e0000 */
[C---:B------:R-:W-:Y:S01]  /*101b0*/  VIADD R152, R154.reuse, 0x2 ;  /* 0x000000029a987836 */ /* 0x040fe20000000000 */
[----:B------:R-:W-:Y:S01]  /*101c0*/  R2UR UR7, R155 ;  /* 0x000000009b0772ca */ /* 0x000fe200000e0000 */
[----:B------:R-:W-:Y:S01]  /*101d0*/  VIADD R14, R154, 0x4 ;  /* 0x000000049a0e7836 */ /* 0x000fe20000000000 */
[----:B------:R-:W-:Y:S01]  /*101e0*/  R2UR UR4, R4 ;  /* 0x00000000040472ca */ /* 0x000fe200000e0000 */
[----:B------:R-:W-:Y:S01]  /*101f0*/  VIADD R154, R154, 0x6 ;  /* 0x000000069a9a7836 */ /* 0x000fe20000000000 */
[----:B------:R-:W-:Y:S01]  /*10200*/  R2UR UR5, R5 ;  /* 0x00000000050572ca */ /* 0x000fe200000e0000 */
        /* <DEDUP_REMOVED lines=12> */
[----:B------:R-:W-:Y:S01]  /*102d0*/  R2UR UR15, R15 ;  /* 0x000000000f0f72ca */ /* 0x000fe200000e0000 */
[----:B------:R-:W-:Y:S01]  /*102e0*/  ULDC UR4, c[0x0][0x9d8] ;  /* 0x0002760000047ab9 */ /* 0x000fe20000000800 */
[----:B------:R-:W-:Y:S01]  /*102f0*/  R2UR UR12, R8 ;  /* 0x00000000080c72ca */ /* 0x000fe200000e0000 */
[----:B------:R-:W-:Y:S01]  /*10300*/  ULDC UR5, c[0x0][0x988] ;  /* 0x0002620000057ab9 */ /* 0x000fe20000000800 */
[----:B------:R-:W-:-:S02]  /*10310*/  R2UR UR13, R9 ;  /* 0x00000000090d72ca */ /* 0x000fc400000e0000 */
[----:B------:R-:W-:Y:S02]  /*10320*/  R2UR UR16, R6 ;  /* 0x00000000061072ca */ /* 0x000fe400000e0000 */
[----:B------:R-:W-:Y:S02]  /*10330*/  R2UR UR17, R7 ;  /* 0x00000000071172ca */ /* 0x000fe400000e0000 */
[----:B------:R-:W-:-:S13]  /*10340*/  ISETP.NE.AND P3, PT, R194, RZ, PT ;  /* 0x000000ffc200720c */ /* 0x000fda0003f65270 */
[----:B------:R-:W-:-:S04]  /*10350*/  @!P3 IMAD R215, R215, 0x40, R191 ;  /* 0x00000040d7d7b824 */ /* 0x000fc800078e02bf */
[----:B------:R-:W-:Y:S01]  /*10360*/  @!P3 IMAD R215, R215, 0x4, R2 ;  /* 0x00000004d7d7b824 */ /* 0x000fe200078e0202 */
        /* <DEDUP_REMOVED lines=41> */
[----:B---3--:R-:W-:Y:S01]  /*10600*/  FMNMX.FTZ R14, R152, R14, !PT ;  /* 0x0000000e980e7209 */ /* 0x008fe20007810000 */
[----:B------:R-:W-:Y:S01]  /*10610*/  FMUL.FTZ R175, R175, UR4 ;  /* 0x00000004afaf7c20 */ /* 0x000fe20008410000 */
[----:B------:R-:W-:Y:S01]  /*10620*/  FMUL.FTZ R178, R178, UR4 ;  /* 0x00000004b2b27c20 */ /* 0x000fe20008410000 */
[----:B------:R-:W-:Y:S01]  /*10630*/  FMUL.FTZ R179, R179, UR4 ;  /* 0x00000004b3b37c20 */ /* 0x000fe20008410000 */
[----:B------:R-:W-:Y:S01]  /*10640*/  FMUL.FTZ R182, R182, UR4 ;  /* 0x00000004b6b67c20 */ /* 0x000fe20008410000 */
[----:B------:R-:W-:-:S02]  /*10650*/  FMUL.FTZ R183, R183, UR4 ;  /* 0x00000004b7b77c20 */ /* 0x000fc40008410000 */
        /* <DEDUP_REMOVED lines=36> */
[----:B------:R-:W-:Y:S08]  /*108a0*/  MUFU.TANH R171, R171 ;  /* 0x000000ab00ab7308 */ /* 0x000ff00000002400 */
[----:B------:R-:W-:Y:S01]  /*108b0*/  MUFU.TANH R174, R174 ;  /* 0x000000ae00ae7308 */ /* 0x000fe20000002400 */
[----:B--2---:R-:W-:Y:S01]  /*108c0*/  FMNMX.FTZ R14, R14, R20, !PT ;  /* 0x000000140e0e7209 */ /* 0x004fe20007810000 */
[----:B------:R-:W-:-:S04]  /*108d0*/  IMAD.U32 R20, RZ, RZ, UR5 ;  /* 0x00000005ff147e24 */ /* 0x000fc8000f8e00ff */
[C---:B------:R-:W-:Y:S01]  /*108e0*/  FADD.FTZ R214, -R14.reuse, R214 ;  /* 0x000000d60ed67221 */ /* 0x040fe20000010100 */
[-C--:B------:R-:W-:Y:S01]  /*108f0*/  FMUL.FTZ R181, R14, R20.reuse ;  /* 0x000000140eb57220 */ /* 0x080fe20000410000 */
[----:B------:R-:W-:Y:S02]  /*10900*/  MUFU.TANH R175, R175 ;  /* 0x000000af00af7308 */ /* 0x000fe40000002400 */
[-C--:B------:R-:W-:Y:S01]  /*10910*/  FMUL.FTZ R214, R214, R20.reuse ;  /* 0x00000014d6d67220 */ /* 0x080fe20000410000 */
        /* <DEDUP_REMOVED lines=10> */
[-CC-:B------:R-:W-:Y:S01]  /*109c0*/  FFMA.FTZ R168, R168, R20.reuse, -R181.reuse ;  /* 0x00000014a8a87223 */ /* 0x180fe200000108b5 */
[-CC-:B------:R-:W-:Y:S01]  /*109d0*/  FFMA.FTZ R169, R169, R20.reuse, -R181.reuse ;  /* 0x00000014a9a97223 */ /* 0x180fe200000108b5 */
[-CC-:B------:R-:W-:Y:S01]  /*109e0*/  FFMA.FTZ R172, R172, R20.reuse, -R181.reuse ;  /* 0x00000014acac7223 */ /* 0x180fe200000108b5 */
[----:B------:R-:W3:Y:S01]  /*109f0*/  MUFU.EX2 R15, R15 ;  /* 0x0000000f000f7308 */ /* 0x000ee20000000800 */
[-CC-:B------:R-:W-:Y:S01]  /*10a00*/  FFMA.FTZ R173, R173, R20.reuse, -R181.reuse ;  /* 0x00000014adad7223 */ /* 0x180fe200000108b5 */
[-CC-:B------:R-:W-:Y:S01]  /*10a10*/  FFMA.FTZ R176, R176, R20.reuse, -R181.reuse ;  /* 0x00000014b0b07223 */ /* 0x180fe200000108b5 */
[-CC-:B------:R-:W-:Y:S01]  /*10a20*/  FFMA.FTZ R177, R177, R20.reuse, -R181.reuse ;  /* 0x00000014b1b17223 */ /* 0x180fe200000108b5 */
[----:B------:R-:W-:-:S04]  /*10a30*/  FFMA.FTZ R180, R180, R20, -R181 ;  /* 0x00000014b4b47223 */ /* 0x000fc800000108b5 */
[----:B------:R-:W4:Y:S01]  /*10a40*/  MUFU.EX2 R152, R152 ;  /* 0x0000009800987308 */ /* 0x000f220000000800 */
[-C--:B--2---:R-:W-:Y:S01]  /*10a50*/  FMUL.FTZ R24, R24, R214.reuse ;  /* 0x000000d618187220 */ /* 0x084fe20000410000 */
[-C--:B------:R-:W-:Y:S01]  /*10a60*/  FMUL.FTZ R25, R25, R214.reuse ;  /* 0x000000d619197220 */ /* 0x080fe20000410000 */
[-C--:B------:R-:W-:Y:S01]  /*10a70*/  FMUL.FTZ R28, R28, R214.reuse ;  /* 0x000000d61c1c7220 */ /* 0x080fe20000410000 */
[-C--:B------:R-:W-:Y:S01]  /*10a80*/  FMUL.FTZ R29, R29, R214.reuse ;  /* 0x000000d61d1d7220 */ /* 0x080fe20000410000 */
[-C--:B------:R-:W-:Y:S01]  /*10a90*/  FMUL.FTZ R32, R32, R214.reuse ;  /* 0x000000d620207220 */ /* 0x080fe20000410000 */
[-C--:B------:R-:W-:Y:S01]  /*10aa0*/  FMUL.FTZ R33, R33, R214.reuse ;  /* 0x000000d621217220 */ /* 0x080fe20000410000 */
[----:B------:R-:W-:Y:S01]  /*10ab0*/  FMUL.FTZ R36, R36, R214 ;  /* 0x000000d624247220 */ /* 0x000fe20000410000 */
[----:B------:R-:W-:Y:S01]  /*10ac0*/  MUFU.TANH R178, R178 ;  /* 0x000000b200b27308 */ /* 0x000fe20000002400 */
[----:B---3--:R-:W-:Y:S01]  /*10ad0*/  FFMA.FTZ R181, R214, R0, R15 ;  /* 0x00000000d6b57223 */ /* 0x008fe2000001000f */
[-C--:B------:R-:W-:Y:S01]  /*10ae0*/  FMUL.FTZ R37, R37, R214.reuse ;  /* 0x000000d625257220 */ /* 0x080fe20000410000 */
[-C--:B------:R-:W-:Y:S01]  /*10af0*/  FMUL.FTZ R40, R40, R214.reuse ;  /* 0x000000d628287220 */ /* 0x080fe20000410000 */
[-C--:B------:R-:W-:Y:S01]  /*10b00*/  FMUL.FTZ R41, R41, R214.reuse ;  /* 0x000000d629297220 */ /* 0x080fe20000410000 */
[-C--:B------:R-:W-:Y:S01]  /*10b10*/  FMUL.FTZ R44, R44, R214.reuse ;  /* 0x000000d62c2c7220 */ /* 0x080fe20000410000 */
[-C--:B------:R-:W-:Y:S01]  /*10b20*/  FMUL.FTZ R45, R45, R214.reuse ;  /* 0x000000d62d2d7220 */ /* 0x080fe20000410000 */
[-C--:B------:R-:W-:Y:S01]  /*10b30*/  FMUL.FTZ R48, R48, R214.reuse ;  /* 0x000000d630307220 */ /* 0x080fe20000410000 */
[----:B------:R4:W2:Y:S01]  /*10b40*/  MUFU.TANH R0, R166 ;  /* 0x000000a600007308 */ /* 0x0008a20000002400 */
[-C--:B------:R-:W-:Y:S01]  /*10b50*/  FMUL.FTZ R49, R49, R214.reuse ;  /* 0x000000d631317220 */ /* 0x080fe20000410000 */
[-C--:B------:R-:W-:Y:S01]  /*10b60*/  FMUL.FTZ R52, R52, R214.reuse ;  /* 0x000000d634347220 */ /* 0x080fe20000410000 */
[-C--:B------:R-:W-:Y:S01]  /*10b70*/  FMUL.FTZ R53, R53, R214.reuse ;  /* 0x000000d635357220 */ /* 0x080fe20000410000 */
[-C--:B------:R-:W-:Y:S01]  /*10b80*/  FMUL.FTZ R56, R56, R214.reuse ;  /* 0x000000d638387220 */ /* 0x080fe20000410000 */
[-C--:B------:R-:W-:Y:S01]  /*10b90*/  FMUL.FTZ R57, R57, R214.reuse ;  /* 0x000000d639397220 */ /* 0x080fe20000410000 */
[-C--:B------:R-:W-:Y:S01]  /*10ba0*/  FMUL.FTZ R60, R60, R214.reuse ;  /* 0x000000d63c3c7220 */ /* 0x080fe20000410000 */
[----:B------:R-:W-:Y:S01]  /*10bb0*/  FMUL.FTZ R61, R61, R214 ;  /* 0x000000d63d3d7220 */ /* 0x000fe20000410000 */
[----:B------:R-:W-:Y:S01]  /*10bc0*/  MUFU.TANH R179, R179 ;  /* 0x000000b300b37308 */ /* 0x000fe20000002400 */
[C---:B----4-:R-:W-:Y:S01]  /*10bd0*/  FADD.FTZ R166, R152.reuse, R181 ;  /* 0x000000b598a67221 */ /* 0x050fe20000010000 */
[----:B------:R-:W-:Y:S01]  /*10be0*/  F2FP.BF16.F32.PACK_AB R152, R152, R15 ;  /* 0x0000000f9898723e */ /* 0x000fe200000010ff */
[----:B------:R-:W-:-:S02]  /*10bf0*/  @!P1 VIADD R15, R12, 0x28c40 ;  /* 0x00028c400c0f9836 */ /* 0x000fc40000000000 */
[----:B------:R-:W-:Y:S01]  /*10c00*/  FMUL.FTZ R181, R170, UR4 ;  /* 0x00000004aab57c20 */ /* 0x000fe20008410000 */
[-C--:B------:R-:W-:Y:S01]  /*10c10*/  FMUL.FTZ R64, R64, R214.reuse ;  /* 0x000000d640407220 */ /* 0x080fe20000410000 */
[-C--:B------:R-:W-:Y:S01]  /*10c20*/  FMUL.FTZ R65, R65, R214.reuse ;  /* 0x000000d641417220 */ /* 0x080fe20000410000 */
[-C--:B------:R-:W-:Y:S01]  /*10c30*/  FMUL.FTZ R68, R68, R214.reuse ;  /* 0x000000d644447220 */ /* 0x080fe20000410000 */
[----:B------:R-:W-:Y:S01]  /*10c40*/  @!P1 PRMT R15, RZ, 0x654, R15 ;  /* 0x00000654ff0f9816 */ /* 0x000fe2000000000f */
[----:B------:R-:W-:Y:S01]  /*10c50*/  MUFU.TANH R182, R182 ;  /* 0x000000b600b67308 */ /* 0x000fe20000002400 */
[-C--:B------:R-:W-:Y:S01]  /*10c60*/  FMUL.FTZ R69, R69, R214.reuse ;  /* 0x000000d645457220 */ /* 0x080fe20000410000 */
[-C--:B------:R-:W-:Y:S01]  /*10c70*/  FMUL.FTZ R72, R72, R214.reuse ;  /* 0x000000d648487220 */ /* 0x080fe20000410000 */
[----:B------:R3:W-:Y:S01]  /*10c80*/  @!P1 SYNCS.ARRIVE.TRANS64.RED.A1T0 RZ, [R15+URZ], RZ ;  /* 0x000000ff0fff99a7 */ /* 0x0007e2000810043f */
[-C--:B------:R-:W-:Y:S01]  /*10c90*/  FMUL.FTZ R73, R73, R214.reuse ;  /* 0x000000d649497220 */ /* 0x080fe20000410000 */
[-C--:B------:R-:W-:Y:S01]  /*10ca0*/  FMUL.FTZ R76, R76, R214.reuse ;  /* 0x000000d64c4c7220 */ /* 0x080fe20000410000 */
[-C--:B------:R-:W-:Y:S01]  /*10cb0*/  FMUL.FTZ R77, R77, R214.reuse ;  /* 0x000000d64d4d7220 */ /* 0x080fe20000410000 */
[-C--:B------:R-:W-:Y:S01]  /*10cc0*/  FMUL.FTZ R80, R80, R214.reuse ;  /* 0x000000d650507220 */ /* 0x080fe20000410000 */
[----:B------:R-:W4:Y:S01]  /*10cd0*/  MUFU.TANH R181, R181 ;  /* 0x000000b500b57308 */ /* 0x000f220000002400 */
[-C--:B------:R-:W-:Y:S01]  /*10ce0*/  FMUL.FTZ R81, R81, R214.reuse ;  /* 0x000000d651517220 */ /* 0x080fe20000410000 */
[-C--:B------:R-:W-:Y:S01]  /*10cf0*/  FMUL.FTZ R84, R84, R214.reuse ;  /* 0x000000d654547220 */ /* 0x080fe20000410000 */
[----:B---3--:R-:W-:Y:S01]  /*10d00*/  FMNMX.FTZ R15, R154, R213, !PT ;  /* 0x000000d59a0f7209 */ /* 0x008fe20007810000 */
[-C--:B------:R-:W-:Y:S01]  /*10d10*/  FMUL.FTZ R85, R85, R214.reuse ;  /* 0x000000d655557220 */ /* 0x080fe20000410000 */
[-C--:B------:R-:W-:Y:S01]  /*10d20*/  FMUL.FTZ R88, R88, R214.reuse ;  /* 0x000000d658587220 */ /* 0x080fe20000410000 */
[-C--:B------:R-:W-:Y:S01]  /*10d30*/  FMUL.FTZ R89, R89, R214.reuse ;  /* 0x000000d659597220 */ /* 0x080fe20000410000 */
[----:B------:R-:W-:Y:S01]  /*10d40*/  FMNMX.FTZ R15, R155, R15, !PT ;  /* 0x0000000f9b0f7209 */ /* 0x000fe20007810000 */
[----:B------:R-:W-:Y:S01]  /*10d50*/  MUFU.TANH R183, R183 ;  /* 0x000000b700b77308 */ /* 0x000fe20000002400 */
[-C--:B------:R-:W-:Y:S01]  /*10d60*/  FMUL.FTZ R92, R92, R214.reuse ;  /* 0x000000d65c5c7220 */ /* 0x080fe20000410000 */
[-C--:B------:R-:W-:Y:S01]  /*10d70*/  FMUL.FTZ R93, R93, R214.reuse ;  /* 0x000000d65d5d7220 */ /* 0x080fe20000410000 */
[----:B------:R-:W-:Y:S01]  /*10d80*/  FMNMX.FTZ R15, R158, R15, !PT ;  /* 0x0000000f9e0f7209 */ /* 0x000fe20007810000 */
[-C--:B------:R-:W-:Y:S01]  /*10d90*/  FMUL.FTZ R96, R96, R214.reuse ;  /* 0x000000d660607220 */ /* 0x080fe20000410000 */
[-C--:B------:R-:W-:Y:S01]  /*10da0*/  FMUL.FTZ R97, R97, R214.reuse ;  /* 0x000000d661617220 */ /* 0x080fe20000410000 */
[-C--:B------:R-:W-:Y:S01]  /*10db0*/  FMUL.FTZ R100, R100, R214.reuse ;  /* 0x000000d664647220 */ /* 0x080fe20000410000 */
[----:B------:R-:W-:Y:S01]  /*10dc0*/  FMNMX.FTZ R15, R159, R15, !PT ;  /* 0x0000000f9f0f7209 */ /* 0x000fe20007810000 */
[----:B------:R-:W3:Y:S01]  /*10dd0*/  MUFU.EX2 R153, R153 ;  /* 0x0000009900997308 */ /* 0x000ee20000000800 */
[-C--:B------:R-:W-:Y:S01]  /*10de0*/  FMUL.FTZ R101, R101, R214.reuse ;  /* 0x000000d665657220 */ /* 0x080fe20000410000 */
[-C--:B------:R-:W-:Y:S01]  /*10df0*/  FMUL.FTZ R104, R104, R214.reuse ;  /* 0x000000d668687220 */ /* 0x080fe20000410000 */
[----:B------:R-:W-:Y:S01]  /*10e00*/  FMNMX.FTZ R15, R162, R15, !PT ;  /* 0x0000000fa20f7209 */ /* 0x000fe20007810000 */
[-C--:B------:R-:W-:Y:S01]  /*10e10*/  FMUL.FTZ R105, R105, R214.reuse ;  /* 0x000000d669697220 */ /* 0x080fe20000410000 */
[-C--:B------:R-:W-:Y:S01]  /*10e20*/  FMUL.FTZ R108, R108, R214.reuse ;  /* 0x000000d66c6c7220 */ /* 0x080fe20000410000 */
[-C--:B------:R-:W-:Y:S01]  /*10e30*/  FMUL.FTZ R109, R109, R214.reuse ;  /* 0x000000d66d6d7220 */ /* 0x080fe20000410000 */
[----:B------:R-:W-:Y:S01]  /*10e40*/  FMNMX.FTZ R15, R163, R15, !PT ;  /* 0x0000000fa30f7209 */ /* 0x000fe20007810000 */
[----:B------:R-:W5:Y:S01]  /*10e50*/  MUFU.EX2 R156, R156 ;  /* 0x0000009c009c7308 */ /* 0x000f620000000800 */
[-C--:B------:R-:W-:Y:S01]  /*10e60*/  FMUL.FTZ R112, R112, R214.reuse ;  /* 0x000000d670707220 */ /* 0x080fe20000410000 */
[-C--:B------:R-:W-:Y:S01]  /*10e70*/  FMUL.FTZ R113, R113, R214.reuse ;  /* 0x000000d671717220 */ /* 0x080fe20000410000 */
[----:B--2---:R-:W-:Y:S01]  /*10e80*/  FMNMX.FTZ R15, R0, R15, !PT ;  /* 0x0000000f000f7209 */ /* 0x004fe20007810000 */
[-C--:B------:R-:W-:Y:S01]  /*10e90*/  FMUL.FTZ R116, R116, R214.reuse ;  /* 0x000000d674747220 */ /* 0x080fe20000410000 */
[-C--:B------:R-:W-:Y:S01]  /*10ea0*/  FMUL.FTZ R117, R117, R214.reuse ;  /* 0x000000d675757220 */ /* 0x080fe20000410000 */
[-C--:B------:R-:W-:Y:S01]  /*10eb0*/  FMUL.FTZ R120, R120, R214.reuse ;  /* 0x000000d678787220 */ /* 0x080fe20000410000 */
[----:B------:R-:W-:Y:S01]  /*10ec0*/  FMNMX.FTZ R15, R167, R15, !PT ;  /* 0x0000000fa70f7209 */ /* 0x000fe20007810000 */
[----:B------:R-:W2:Y:S01]  /*10ed0*/  MUFU.EX2 R157, R157 ;  /* 0x0000009d009d7308 */ /* 0x000ea20000000800 */
[-C--:B------:R-:W-:Y:S01]  /*10ee0*/  FMUL.FTZ R121, R121, R214.reuse ;  /* 0x000000d679797220 */ /* 0x080fe20000410000 */
[-C--:B------:R-:W-:Y:S01]  /*10ef0*/  FMUL.FTZ R124, R124, R214.reuse ;  /* 0x000000d67c7c7220 */ /* 0x080fe20000410000 */
[----:B----4-:R-:W-:Y:S01]  /*10f00*/  FMNMX.FTZ R15, R181, R15, !PT ;  /* 0x0000000fb50f7209 */ /* 0x010fe20007810000 */
[-C--:B------:R-:W-:Y:S01]  /*10f10*/  FMUL.FTZ R125, R125, R214.reuse ;  /* 0x000000d67d7d7220 */ /* 0x080fe20000410000 */
[-C--:B------:R-:W-:Y:S01]  /*10f20*/  FMUL.FTZ R128, R128, R214.reuse ;  /* 0x000000d680807220 */ /* 0x080fe20000410000 */
[-C--:B------:R-:W-:Y:S01]  /*10f30*/  FMUL.FTZ R129, R129, R214.reuse ;  /* 0x000000d681817220 */ /* 0x080fe20000410000 */
[----:B------:R-:W-:Y:S01]  /*10f40*/  FMNMX.FTZ R15, R171, R15, !PT ;  /* 0x0000000fab0f7209 */ /* 0x000fe20007810000 */
        /* <DEDUP_REMOVED lines=12> */
[----:B------:R-:W-:Y:S01]  /*11010*/  FMUL.FTZ R149, R149, R214 ;  /* 0x000000d695957220 */ /* 0x000fe20000410000 */
[----:B------:R-:W-:Y:S01]  /*11020*/  @!P3 STS [R215+0x28800], R214 ;  /* 0x028800d6d700b388 */ /* 0x000fe20000000800 */
[----:B------:R-:W4:Y:S01]  /*11030*/  MUFU.EX2 R160, R160 ;  /* 0x000000a000a07308 */ /* 0x000f220000000800 */
[----:B------:R-:W-:Y:S01]  /*11040*/  FMNMX.FTZ R15, R179, R15, !PT ;  /* 0x0000000fb30f7209 */ /* 0x000fe20007810000 */
[----:B---3--:R-:W-:-:S03]  /*11050*/  FADD.FTZ R166, R153, R166 ;  /* 0x000000a699a67221 */ /* 0x008fc60000010000 */
[----:B------:R-:W-:Y:S01]  /*11060*/  FMNMX.FTZ R15, R182, R15, !PT ;  /* 0x0000000fb60f7209 */ /* 0x000fe20007810000 */
[----:B-----5:R-:W-:Y:S02]  /*11070*/  FADD.FTZ R166, R156, R166 ;  /* 0x000000a69ca67221 */ /* 0x020fe40000010000 */
[----:B------:R-:W3:Y:S01]  /*11080*/  MUFU.EX2 R161, R161 ;  /* 0x000000a100a17308 */ /* 0x000ee20000000800 */
[----:B------:R-:W-:Y:S01]  /*11090*/  FMNMX.FTZ R15, R183, R15, !PT ;  /* 0x0000000fb70f7209 */ /* 0x000fe20007810000 */
[----:B--2---:R-:W-:-:S04]  /*110a0*/  FADD.FTZ R166, R157, R166 ;  /* 0x000000a69da67221 */ /* 0x004fc80000010000 */
[----:B------:R-:W2:Y:S02]  /*110b0*/  SHFL.BFLY PT, R170, R15, 0x2, 0x1f ;  /* 0x0c401f000faa7f89 */ /* 0x000ea400000e0000 */
[----:B------:R-:W5:Y:S01]  /*110c0*/  MUFU.EX2 R164, R164 ;  /* 0x000000a400a47308 */ /* 0x000f620000000800 */
[----:B----4-:R-:W-:-:S07]  /*110d0*/  FADD.FTZ R166, R160, R166 ;  /* 0x000000a6a0a67221 */ /* 0x010fce0000010000 */
[----:B------:R-:W4:Y:S01]  /*110e0*/  MUFU.EX2 R165, R165 ;  /* 0x000000a500a57308 */ /* 0x000f220000000800 */
[----:B---3--:R-:W-:-:S07]  /*110f0*/  FADD.FTZ R166, R161, R166 ;  /* 0x000000a6a1a67221 */ /* 0x008fce0000010000 */
[----:B------:R-:W3:Y:S01]  /*11100*/  MUFU.EX2 R168, R168 ;  /* 0x000000a800a87308 */ /* 0x000ee20000000800 */
[----:B-----5:R-:W-:Y:S01]  /*11110*/  FADD.FTZ R166, R164, R166 ;  /* 0x000000a6a4a67221 */ /* 0x020fe20000010000 */
[----:B--2---:R-:W-:-:S06]  /*11120*/  FMNMX.FTZ R15, R15, R170, !PT ;  /* 0x000000aa0f0f7209 */ /* 0x004fcc0007810000 */
[----:B------:R-:W2:Y:S01]  /*11130*/  MUFU.EX2 R169, R169 ;  /* 0x000000a900a97308 */ /* 0x000ea20000000800 */
[----:B----4-:R-:W-:Y:S01]  /*11140*/  FADD.FTZ R166, R165, R166 ;  /* 0x000000a6a5a67221 */ /* 0x010fe20000010000 */
[----:B------:R-:W4:Y:S06]  /*11150*/  SHFL.BFLY PT, R170, R15, 0x1, 0x1f ;  /* 0x0c201f000faa7f89 */ /* 0x000f2c00000e0000 */
[----:B------:R-:W5:Y:S01]  /*11160*/  MUFU.EX2 R172, R172 ;  /* 0x000000ac00ac7308 */ /* 0x000f620000000800 */
[----:B---3--:R-:W-:-:S07]  /*11170*/  FADD.FTZ R166, R168, R166 ;  /* 0x000000a6a8a67221 */ /* 0x008fce0000010000 */
[----:B------:R-:W3:Y:S01]  /*11180*/  MUFU.EX2 R173, R173 ;  /* 0x000000ad00ad7308 */ /* 0x000ee20000000800 */
[----:B--2---:R-:W-:-:S07]  /*11190*/  FADD.FTZ R166, R169, R166 ;  /* 0x000000a6a9a67221 */ /* 0x004fce0000010000 */
[----:B------:R-:W2:Y:S01]  /*111a0*/  MUFU.EX2 R176, R176 ;  /* 0x000000b000b07308 */ /* 0x000ea20000000800 */
[----:B-----5:R-:W-:Y:S01]  /*111b0*/  FADD.FTZ R166, R172, R166 ;  /* 0x000000a6aca67221 */ /* 0x020fe20000010000 */
[----:B----4-:R-:W-:-:S05]  /*111c0*/  FMNMX.FTZ R15, R15, R170, !PT ;  /* 0x000000aa0f0f7209 */ /* 0x010fca0007810000 */
[C---:B------:R-:W-:Y:S01]  /*111d0*/  FADD.FTZ R170, -R15.reuse, R213 ;  /* 0x000000d50faa7221 */ /* 0x040fe20000010100 */
[-C--:B------:R-:W-:Y:S01]  /*111e0*/  FMUL.FTZ R213, R15, R20.reuse ;  /* 0x000000140fd57220 */ /* 0x080fe20000410000 */
[----:B------:R-:W-:Y:S01]  /*111f0*/  MUFU.EX2 R177, R177 ;  /* 0x000000b100b17308 */ /* 0x000fe20000000800 */
[----:B---3--:R-:W-:Y:S01]  /*11200*/  FADD.FTZ R166, R173, R166 ;  /* 0x000000a6ada67221 */ /* 0x008fe20000010000 */
[-C--:B------:R-:W-:Y:S01]  /*11210*/  FMUL.FTZ R170, R170, R20.reuse ;  /* 0x00000014aaaa7220 */ /* 0x080fe20000410000 */
        /* <DEDUP_REMOVED lines=18> */
[----:B--2---:R-:W-:Y:S01]  /*11340*/  FADD.FTZ R166, R176, R166 ;  /* 0x000000a6b0a67221 */ /* 0x004fe20000010000 */
[----:B---3--:R2:W-:Y:S03]  /*11350*/  @!P3 STS [R215+0x28820], R170 ;  /* 0x028820aad700b388 */ /* 0x0085e60000000800 */
[----:B------:R-:W-:Y:S01]  /*11360*/  FADD.FTZ R166, R177, R166 ;  /* 0x000000a6b1a67221 */ /* 0x000fe20000010000 */
[----:B------:R-:W-:-:S02]  /*11370*/  FMUL.FTZ R26, R26, R170 ;  /* 0x000000aa1a1a7220 */ /* 0x000fc40000410000 */
[----:B------:R3:W4:Y:S01]  /*11380*/  MUFU.EX2 R213, R154 ;  /* 0x0000009a00d57308 */ /* 0x0007220000000800 */
[-C--:B------:R-:W-:Y:S01]  /*11390*/  FMUL.FTZ R27, R27, R170.reuse ;  /* 0x000000aa1b1b7220 */ /* 0x080fe20000410000 */
[-C--:B------:R-:W-:Y:S01]  /*113a0*/  FMUL.FTZ R30, R30, R170.reuse ;  /* 0x000000aa1e1e7220 */ /* 0x080fe20000410000 */
[-C--:B------:R-:W-:Y:S01]  /*113b0*/  FMUL.FTZ R31, R31, R170.reuse ;  /* 0x000000aa1f1f7220 */ /* 0x080fe20000410000 */
[-C--:B------:R-:W-:Y:S01]  /*113c0*/  FMUL.FTZ R34, R34, R170.reuse ;  /* 0x000000aa22227220 */ /* 0x080fe20000410000 */
[-C--:B------:R-:W-:Y:S01]  /*113d0*/  FMUL.FTZ R35, R35, R170.reuse ;  /* 0x000000aa23237220 */ /* 0x080fe20000410000 */
[-C--:B------:R-:W-:Y:S01]  /*113e0*/  FMUL.FTZ R38, R38, R170.reuse ;  /* 0x000000aa26267220 */ /* 0x080fe20000410000 */
[-C--:B------:R-:W-:Y:S01]  /*113f0*/  FMUL.FTZ R39, R39, R170.reuse ;  /* 0x000000aa27277220 */ /* 0x080fe20000410000 */
[----:B------:R5:W0:Y:S01]  /*11400*/  MUFU.EX2 R214, R158 ;  /* 0x0000009e00d67308 */ /* 0x000a220000000800 */
[----:B---3--:R-:W-:Y:S01]  /*11410*/  F2FP.BF16.F32.PACK_AB R154, R156, R153 ;  /* 0x000000999c9a723e */ /* 0x008fe200000010ff */
[-C--:B------:R-:W-:Y:S01]  /*11420*/  FMUL.FTZ R42, R42, R170.reuse ;  /* 0x000000aa2a2a7220 */ /* 0x080fe20000410000 */
[----:B------:R-:W-:Y:S01]  /*11430*/  F2FP.BF16.F32.PACK_AB R156, R160, R157 ;  /* 0x0000009da09c723e */ /* 0x000fe200000010ff */
[-C--:B------:R-:W-:Y:S01]  /*11440*/  FMUL.FTZ R43, R43, R170.reuse ;  /* 0x000000aa2b2b7220 */ /* 0x080fe20000410000 */
[----:B------:R-:W-:Y:S01]  /*11450*/  F2FP.BF16.F32.PACK_AB R160, R168, R165 ;  /* 0x000000a5a8a0723e */ /* 0x000fe200000010ff */
[-C--:B------:R-:W-:Y:S01]  /*11460*/  FMUL.FTZ R46, R46, R170.reuse ;  /* 0x000000aa2e2e7220 */ /* 0x080fe20000410000 */
[-C--:B------:R-:W-:Y:S01]  /*11470*/  FMUL.FTZ R47, R47, R170.reuse ;  /* 0x000000aa2f2f7220 */ /* 0x080fe20000410000 */
[----:B------:R-:W3:Y:S01]  /*11480*/  MUFU.EX2 R159, R159 ;  /* 0x0000009f009f7308 */ /* 0x000ee20000000800 */
[----:B----4-:R-:W-:Y:S01]  /*11490*/  FFMA.FTZ R3, R170, R3, R213 ;  /* 0x00000003aa037223 */ /* 0x010fe200000100d5 */
[----:B-----5:R-:W-:Y:S01]  /*114a0*/  F2FP.BF16.F32.PACK_AB R158, R164, R161 ;  /* 0x000000a1a49e723e */ /* 0x020fe200000010ff */
[-C--:B------:R-:W-:Y:S01]  /*114b0*/  FMUL.FTZ R50, R50, R170.reuse ;  /* 0x000000aa32327220 */ /* 0x080fe20000410000 */
[C---:B------:R-:W-:Y:S01]  /*114c0*/  F2FP.BF16.F32.PACK_AB R153, R155.reuse, R213 ;  /* 0x000000d59b99723e */ /* 0x040fe200000010ff */
[----:B------:R-:W-:Y:S01]  /*114d0*/  FADD.FTZ R3, R155, R3 ;  /* 0x000000039b037221 */ /* 0x000fe20000010000 */
[----:B------:R-:W-:Y:S01]  /*114e0*/  F2FP.BF16.F32.PACK_AB R164, R176, R173 ;  /* 0x000000adb0a4723e */ /* 0x000fe200000010ff */
[-C--:B------:R-:W-:Y:S01]  /*114f0*/  FMUL.FTZ R51, R51, R170.reuse ;  /* 0x000000aa33337220 */ /* 0x080fe20000410000 */
[----:B--2---:R2:W4:Y:S01]  /*11500*/  MUFU.EX2 R215, R162 ;  /* 0x000000a200d77308 */ /* 0x0045220000000800 */
        /* <DEDUP_REMOVED lines=8> */
[C---:B---3--:R-:W-:Y:S01]  /*11590*/  FADD.FTZ R3, R159.reuse, R3 ;  /* 0x000000039f037221 */ /* 0x048fe20000010000 */
[----:B------:R-:W-:Y:S01]  /*115a0*/  F2FP.BF16.F32.PACK_AB R155, R159, R214 ;  /* 0x000000d69f9b723e */ /* 0x000fe200000010ff */
[----:B------:R-:W-:Y:S01]  /*115b0*/  BAR.SYNC.DEFER_BLOCKING 0xf, 0x100 ;  /* 0x03c4000000007b1d */ /* 0x000fe20000010000 */
[----:B--2---:R-:W-:Y:S01]  /*115c0*/  F2FP.BF16.F32.PACK_AB R162, R172, R169 ;  /* 0x000000a9aca2723e */ /* 0x004fe200000010ff */
        /* <DEDUP_REMOVED lines=45> */
[C---:B----4-:R-:W-:Y:S01]  /*118a0*/  FADD.FTZ R3, R171.reuse, R3 ;  /* 0x00000003ab037221 */ /* 0x050fe20000010000 */
[----:B------:R-:W-:Y:S01]  /*118b0*/  F2FP.BF16.F32.PACK_AB R161, R171, R161 ;  /* 0x000000a1aba1723e */ /* 0x000fe200000010ff */
        /* <DEDUP_REMOVED lines=16> */
[-C--:B------:R-:W-:Y:S01]  /*119c0*/  FMUL.FTZ R147, R147, R170.reuse ;  /* 0x000000aa93937220 */ /* 0x080fe20000410000 */
[-C--:B------:R-:W-:Y:S01]  /*119d0*/  FMUL.FTZ R150, R150, R170.reuse ;  /* 0x000000aa96967220 */ /* 0x080fe20000410000 */
[----:B------:R-:W-:-:S02]  /*119e0*/  FMUL.FTZ R151, R151, R170 ;  /* 0x000000aa97977220 */ /* 0x000fc40000410000 */
[----:B------:R2:W-:Y:S01]  /*119f0*/  STSM.16.M88.4 [R197], R160 ;  /* 0x000000a0c5007844 */ /* 0x0005e20000000200 */
[----:B------:R-:W0:Y:S01]  /*11a00*/  MUFU.EX2 R179, R179 ;  /* 0x000000b300b37308 */ /* 0x000e220000000800 */
[----:B----4-:R-:W-:-:S07]  /*11a10*/  FADD.FTZ R3, R165, R3 ;  /* 0x00000003a5037221 */ /* 0x010fce0000010000 */
[----:B------:R-:W4:Y:S01]  /*11a20*/  MUFU.EX2 R182, R182 ;  /* 0x000000b600b67308 */ /* 0x000f220000000800 */
[C---:B---3--:R-:W-:Y:S01]  /*11a30*/  FADD.FTZ R0, R180.reuse, R166 ;  /* 0x000000a6b4007221 */ /* 0x048fe20000010000 */
[----:B------:R-:W-:-:S06]  /*11a40*/  F2FP.BF16.F32.PACK_AB R166, R180, R177 ;  /* 0x000000b1b4a6723e */ /* 0x000fcc00000010ff */
[----:B------:R-:W3:Y:S01]  /*11a50*/  MUFU.EX2 R183, R183 ;  /* 0x000000b700b77308 */ /* 0x000ee20000000800 */
[C---:B0-----:R-:W-:Y:S01]  /*11a60*/  FADD.FTZ R3, R179.reuse, R3 ;  /* 0x00000003b3037221 */ /* 0x041fe20000010000 */
[----:B------:R-:W-:-:S03]  /*11a70*/  F2FP.BF16.F32.PACK_AB R165, R179, R165 ;  /* 0x000000a5b3a5723e */ /* 0x000fc600000010ff */
[----:B----4-:R-:W-:Y:S01]  /*11a80*/  FADD.FTZ R3, R182, R3 ;  /* 0x00000003b6037221 */ /* 0x010fe20000010000 */
[----:B---3--:R-:W-:-:S03]  /*11a90*/  F2FP.BF16.F32.PACK_AB R167, R183, R182 ;  /* 0x000000b6b7a7723e */ /* 0x008fc600000010ff */
[----:B------:R-:W-:Y:S02]  /*11aa0*/  FADD.FTZ R3, R183, R3 ;  /* 0x00000003b7037221 */ /* 0x000fe40000010000 */
[----:B------:R2:W-:Y:S01]  /*11ab0*/  STSM.16.M88.4 [R198], R164 ;  /* 0x000000a4c6007844 */ /* 0x0005e20000000200 */
[----:B------:R-:W-:Y:S05]  /*11ac0*/  @!P0 BRA `(.L_x_5826) ;  /* 0x0000000000048947 */ /* 0x000fea0003800000 */
[----:B------:R-:W-:Y:S01]  /*11ad0*/  BPT.TRAP 0x1 ;  /* 0x000000040000795c */ /* 0x000fe20000300000 */
.L_x_5826:
[----:B------:R0:W3:Y:S01]  /*11ae0*/  SYNCS.PHASECHK.TRANS64.TRYWAIT P3, [R12+URZ+0x28c50], R207 ;  /* 0x028c50cf0c0075a7 */ /* 0x0000e2000806017f */
[----:B------:R-:W-:Y:S05]  /*11af0*/  @!P0 BRA `(.L_x_5827) ;  /* 0x0000000000048947 */ /* 0x000fea0003800000 */
[----:B------:R-:W-:Y:S01]  /*11b00*/  BPT.TRAP 0x1 ;  /* 0x000000040000795c */ /* 0x000fe20000300000 */
.L_x_5827:
[----:B------:R-:W-:Y:S04]  /*11b10*/  BSSY B2, `(.L_x_5828) ;  /* 0x0000004000027945 */ /* 0x000fe80003800000 */
[----:B---3--:R-:W-:Y:S05]  /*11b20*/  @P3 BRA `(.L_x_5829) ;  /* 0x0000000000083947 */ /* 0x008fea0003800000 */
[----:B------:R-:W3:Y:S02]  /*11b30*/  SYNCS.PHASECHK.TRANS64.TRYWAIT P3, [R12+URZ+0x28c50], R207 ;  /* 0x028c50cf0c0075a7 */ /* 0x000ee4000806017f */
[----:B---3--:R-:W-:Y:S05]  /*11b40*/  @!P3 BRA `(.L_x_5830) ;  /* 0x0000012c005cb947 */ /* 0x008fea0003800000 */
.L_x_5829:
[----:B------:R-:W-:Y:S05]  /*11b50*/  BSYNC B2 ;  /* 0x0000000000027941 */ /* 0x000fea0003800000 */
.L_x_5828:
[----:B------:R-:W-:Y:S01]  /*11b60*/  IMAD R168, R18, 0x1000, R190 ;  /* 0x0000100012a87824 */ /* 0x000fe200078e02be */
[----:B------:R-:W-:Y:S01]  /*11b70*/  WARPGROUP.ARRIVE ;  /* 0x00000000000079c5 */ /* 0x000fe20000000000 */
[----:B------:R-:W-:Y:S02]  /*11b80*/  IMAD.MOV.U32 R169, RZ, RZ, 0x40000040 ;  /* 0x40000040ffa97424 */ /* 0x000fe400078e00ff */
[----:B01-3--:R-:W-:Y:S01]  /*11b90*/  @!P1 VIADD R12, R12, 0x28c60 ;  /* 0x00028c600c0c9836 */ /* 0x00bfe20000000000 */
[----:B------:R-:W-:Y:S01]  /*11ba0*/  R2UR UR6, R168 ;  /* 0x00000000a80672ca */ /* 0x000fe200000e0000 */
[----:B------:R-:W-:Y:S01]  /*11bb0*/  IMAD.MOV.U32 R213, RZ, RZ, R15 ;  /* 0x000000ffffd57224 */ /* 0x000fe200078e000f */
[----:B------:R-:W-:Y:S01]  /*11bc0*/  R2UR UR7, R169 ;  /* 0x00000000a90772ca */ /* 0x000fe200000e0000 */
[----:B------:R-:W-:Y:S01]  /*11bd0*/  IMAD.MOV.U32 R169, RZ, RZ, 0x40000040 ;  /* 0x40000040ffa97424 */ /* 0x000fe200078e00ff */
[----:B------:R-:W-:Y:S01]  /*11be0*/  @!P1 PRMT R12, RZ, 0x654, R12 ;  /* 0x00000654ff0c9816 */ /* 0x000fe2000000000c */
[----:B------:R-:W-:-:S02]  /*11bf0*/  IMAD.MOV.U32 R214, RZ, RZ, R14 ;  /* 0x000000ffffd67224 */ /* 0x000fc400078e000e */
[----:B------:R-:W-:-:S08]  /*11c00*/  IMAD.MOV.U32 R215, RZ, RZ, R18 ;  /* 0x000000ffffd77224 */ /* 0x000fd000078e0012 */
[----:B------:R-:W-:Y:S03]  /*11c10*/  HGMMA.64x256x16.F32.BF16 R24, R152, gdesc[UR4].tnspB, R24, gsb0 ;  /* 0x43e0000498187df0 */ /* 0x000fe60008001818 */
[----:B------:R-:W-:Y:S02]  /*11c20*/  WARPGROUP.DEPBAR.LE gsb0, 0x0 ;  /* 0x00008000000079c5 */ /* 0x000fe40000010000 */
[----:B--2---:R-:W-:Y:S01]  /*11c30*/  VIADD R152, R168, 0x80 ;  /* 0x00000080a8987836 */ /* 0x004fe20000000000 */
        /* <DEDUP_REMOVED lines=32> */
.L_x_5820:
[----:B0-----:R-:W-:-:S07]  /*11e40*/  IMAD.MOV.U32 R12, RZ, RZ, R206 ;  /* 0x000000ffff0c7224 */ /* 0x001fce00078e00ce */
.L_x_5819:
[----:B------:R-:W-:Y:S05]  /*11e50*/  BSYNC B0 ;  /* 0x0000000000007941 */ /* 0x000fea0003800000 */
.L_x_5818:
[----:B------:R-:W-:Y:S01]  /*11e60*/  ISETP.GE.AND P2, PT, R12, R202, PT ;  /* 0x000000ca0c00720c */ /* 0x000fe20003f46270 */
[----:B------:R-:W-:-:S12]  /*11e70*/  BSSY B0, `(.L_x_5832) ;  /* 0x000028d000007945 */ /* 0x000fd80003800000 */
[----:B------:R-:W-:Y:S05]  /*11e80*/  @!P2 BRA `(.L_x_5833) ;  /* 0x00000028002ca947 */ /* 0x000fea0003800000 */
[----:B------:R-:W-:Y:S02]  /*11e90*/  IMAD.MOV.U32 R213, RZ, RZ, R15 ;  /* 0x000000ffffd57224 */ /* 0x000fe400078e000f */
[----:B0-----:R-:W-:Y:S02]  /*11ea0*/  IMAD.MOV.U32 R215, RZ, RZ, R14 ;  /* 0x000000ffffd77224 */ /* 0x001fe400078e000e */
[----:B------:R-:W-:-:S07]  /*11eb0*/  IMAD.MOV.U32 R214, RZ, RZ, R18 ;  /* 0x000000ffffd67224 */ /* 0x000fce00078e0012 */
.L_x_5852:
[----:B------:R-:W-:-:S05]  /*11ec0*/  VIADD R18, R214, 0x1 ;  /* 0x00000001d6127836 */ /* 0x000fca0000000000 */
[----:B------:R-:W-:-:S04]  /*11ed0*/  ISETP.NE.AND P2, PT, R18, 0x2, PT ;  /* 0x000000021200780c */ /* 0x000fc80003f45270 */
[----:B------:R-:W-:Y:S02]  /*11ee0*/  SEL R14, RZ, 0x1, P2 ;  /* 0x00000001ff0e7807 */ /* 0x000fe40001000000 */
[----:B------:R-:W-:Y:S02]  /*11ef0*/  SEL R18, R18, RZ, P2 ;  /* 0x000000ff12127207 */ /* 0x000fe40001000000 */
[----:B------:R-:W-:Y:S01]  /*11f00*/  LOP3.LUT R19, R19, R14, RZ, 0x3c, !PT ;  /* 0x0000000e13137212 */ /* 0x000fe200078e3cff */
[----:B-1----:R-:W-:Y:S06]  /*11f10*/  @!P0 BRA `(.L_x_5834) ;  /* 0x0000000000048947 */ /* 0x002fec0003800000 */
[----:B------:R-:W-:Y:S01]  /*11f20*/  BPT.TRAP 0x1 ;  /* 0x000000040000795c */ /* 0x000fe20000300000 */
.L_x_5834:
[----:B------:R-:W-:Y:S01]  /*11f30*/  IMAD R206, R18, 0x8, R2 ;  /* 0x0000000812ce7824 */ /* 0x000fe200078e0202 */
[----:B------:R-:W-:-:S04]  /*11f40*/  SHF.L.U32 R207, R19, 0x1f, RZ ;  /* 0x0000001f13cf7819 */ /* 0x000fc800000006ff */
[----:B------:R0:W1:Y:S01]  /*11f50*/  SYNCS.PHASECHK.TRANS64.TRYWAIT P2, [R206+URZ+0x28c30], R207 ;  /* 0x028c30cfce0075a7 */ /* 0x000062000804017f */
[----:B------:R-:W-:Y:S05]  /*11f60*/  @!P0 BRA `(.L_x_5835) ;  /* 0x0000000000048947 */ /* 0x000fea0003800000 */
[----:B------:R-:W-:Y:S01]  /*11f70*/  BPT.TRAP 0x1 ;  /* 0x000000040000795c */ /* 0x000fe20000300000 */
.L_x_5835:
[----:B------:R-:W-:Y:S01]  /*11f80*/  BSSY B1, `(.L_x_5836) ;  /* 0x0000006000017945 */ /* 0x000fe20003800000 */
[----:B------:R-:W-:Y:S02]  /*11f90*/  IMAD R14, R18, 0x200, R13 ;  /* 0x00000200120e7824 */ /* 0x000fe400078e020d */
[----:B------:R-:W-:Y:S01]  /*11fa0*/  IMAD.MOV.U32 R15, RZ, RZ, 0x40000040 ;  /* 0x40000040ff0f7424 */ /* 0x000fe200078e00ff */
[----:B-1----:R-:W-:Y:S06]  /*11fb0*/  @P2 BRA `(.L_x_5837) ;  /* 0x0000000000082947 */ /* 0x002fec0003800000 */
[----:B------:R-:W1:Y:S02]  /*11fc0*/  SYNCS.PHASECHK.TRANS64.TRYWAIT P2, [R206+URZ+0x28c30], R207 ;  /* 0x028c30cfce0075a7 */ /* 0x000e64000804017f */
[----:B-1----:R-:W-:Y:S05]  /*11fd0*/  @!P2 BRA `(.L_x_5838) ;  /* 0x00000128004ca947 */ /* 0x002fea0003800000 */
.L_x_5837:
[----:B------:R-:W-:Y:S05]  /*11fe0*/  BSYNC B1 ;  /* 0x0000000000017941 */ /* 0x000fea0003800000 */
.L_x_5836:
[C---:B------:R-:W-:Y:S01]  /*11ff0*/  R2UR UR6, R14.reuse ;  /* 0x000000000e0672ca */ /* 0x040fe200000e0000 */
[----:B------:R-:W-:Y:S01]  /*12000*/  WARPGROUP.ARRIVE ;  /* 0x00000000000079c5 */ /* 0x000fe20000000000 */
[----:B------:R-:W-:Y:S01]  /*12010*/  R2UR UR7, R15 ;  /* 0x000000000f0772ca */ /* 0x000fe200000e0000 */
[----:B------:R-:W-:Y:S01]  /*12020*/  VIADD R20, R14, 0x2 ;  /* 0x000000020e147836 */ /* 0x000fe20000000000 */
[----:B------:R-:W-:Y:S01]  /*12030*/  R2UR UR4, R4 ;  /* 0x00000000040472ca */ /* 0x000fe200000e0000 */
[----:B------:R-:W-:Y:S01]  /*12040*/  IMAD.MOV.U32 R21, RZ, RZ, 0x40000040 ;  /* 0x40000040ff157424 */ /* 0x000fe200078e00ff */
[----:B------:R-:W-:Y:S01]  /*12050*/  R2UR UR5, R5 ;  /* 0x00000000050572ca */ /* 0x000fe200000e0000 */
[----:B------:R-:W-:-:S12]  /*12060*/  IMAD.MOV.U32 R15, RZ, RZ, 0x40000040 ;  /* 0x40000040ff0f7424 */ /* 0x000fd800078e00ff */
        /* <DEDUP_REMOVED lines=32> */
[----:B------:R-:W-:Y:S01]  /*12270*/  HGMMA.64x64x16.F32.BF16 R152, gdesc[UR4], R152, gsb0 ;  /* 0x00e00000049879f0 */ /* 0x000fe20008001898 */
[----:B------:R-:W-:Y:S02]  /*12280*/  ULDC UR4, c[0x0][0x9d8] ;  /* 0x0002760000047ab9 */ /* 0x000fe40000000800 */
        /* <DEDUP_REMOVED lines=36> */
[----:B------:R-:W-:Y:S01]  /*124d0*/  ULDC UR4, c[0x0][0x9e0] ;  /* 0x0002780000047ab9 */ /* 0x000fe20000000800 */
[----:B------:R4:W-:Y:S01]  /*124e0*/  @!P1 SYNCS.ARRIVE.TRANS64.RED.A1T0 RZ, [R14+URZ], RZ ;  /* 0x000000ff0eff99a7 */ /* 0x0009e2000810043f */
[----:B------:R-:W-:-:S05]  /*124f0*/  IADD3 R183, -R22, R183, R23 ;  /* 0x000000b716b77210 */ /* 0x000fca0007ffe117 */
[----:B------:R-:W0:Y:S01]  /*12500*/  MUFU.TANH R230, R230 ;  /* 0x000000e600e67308 */ /* 0x000e220000002400 */
        /* <DEDUP_REMOVED lines=34> */
[----:B--234-:R-:W-:Y:S05]  /*12730*/  @!P6 BRA `(.L_x_5839) ;  /* 0x000000000060e947 */ /* 0x01cfea0003800000 */
        /* <DEDUP_REMOVED lines=8> */
[----:B------:R-:W2:Y:S02]  /*127c0*/  @P2 LDC.64 R14, c[0x0][0x9e8] ;  /* 0x00027a00ff0e2b82 */ /* 0x000ea40000000a00 */
[----:B--2---:R-:W-:-:S05]  /*127d0*/  @P2 IMAD.HI.U32 R14, R233, R14, RZ ;  /* 0x0000000ee90e2227 */ /* 0x004fca00078e00ff */
[----:B------:R-:W-:-:S04]  /*127e0*/  @P2 SHF.R.U32.HI R233, RZ, R15, R14 ;  /* 0x0000000fffe92219 */ /* 0x000fc8000001160e */
[----:B------:R-:W-:Y:S01]  /*127f0*/  LOP3.LUT R233, RZ, R233, RZ, 0x33, !PT ;  /* 0x000000e9ffe97212 */ /* 0x000fe200078e33ff */
[----:B------:R-:W-:Y:S06]  /*12800*/  BRA `(.L_x_5842) ;  /* 0x0000000000187947 */ /* 0x000fec0003800000 */
.L_x_5841:
[----:B------:R-:W-:Y:S02]  /*12810*/  ULDC UR4, c[0x0][0x9e4] ;  /* 0x0002790000047ab9 */ /* 0x000fe40000000800 */
[----:B------:R-:W-:-:S05]  /*12820*/  IMAD.U32 R234, RZ, RZ, UR4 ;  /* 0x00000004ffea7e24 */ /* 0x000fca000f8e00ff */
[----:B------:R-:W-:-:S13]  /*12830*/  ISETP.NE.AND P2, PT, R234, 0x1, PT ;  /* 0x00000001ea00780c */ /* 0x000fda0003f45270 */
[----:B------:R-:W2:Y:S02]  /*12840*/  @P2 LDC.64 R14, c[0x0][0x9e8] ;  /* 0x00027a00ff0e2b82 */ /* 0x000ea40000000a00 */
[----:B--2---:R-:W-:-:S05]  /*12850*/  @P2 IMAD.HI.U32 R14, R233, R14, RZ ;  /* 0x0000000ee90e2227 */ /* 0x004fca00078e00ff */
[----:B------:R-:W-:-:S07]  /*12860*/  @P2 SHF.R.U32.HI R233, RZ, R15, R14 ;  /* 0x0000000fffe92219 */ /* 0x000fce000001160e */
.L_x_5842:
[----:B------:R-:W-:Y:S05]  /*12870*/  BSYNC B1 ;  /* 0x0000000000017941 */ /* 0x000fea0003800000 */
.L_x_5840:
[----:B------:R-:W-:-:S04]  /*12880*/  IMAD R233, R233, R234, -R178 ;  /* 0x000000eae9e97224 */ /* 0x000fc800078e0ab2 */
[----:B------:R-:W-:-:S05]  /*12890*/  IMAD.IADD R233, R233, 0x1, -R185 ;  /* 0x00000001e9e97824 */ /* 0x000fca00078e0ab9 */
[----:B------:R-:W-:Y:S02]  /*128a0*/  VIMNMX R182, R182, R233, !PT ;  /* 0x000000e9b6b67248 */ /* 0x000fe40007fe0100 */
[----:B------:R-:W-:-:S07]  /*128b0*/  VIADDMNMX R181, R233, R234, R181, PT ;  /* 0x000000eae9b57246 */ /* 0x000fce00038001b5 */
.L_x_5839:
[----:B------:R-:W-:Y:S01]  /*128c0*/  ISETP.GT.AND P2, PT, R12, -0x1, PT ;  /* 0xffffffff0c00780c */ /* 0x000fe20003f44270 */
[----:B------:R-:W2:Y:S03]  /*128d0*/  SHFL.IDX PT, R20, R20, 0x1, 0x1c1f ;  /* 0x003c1f0014147f89 */ /* 0x000ea600000e0000 */
[C---:B------:R-:W-:Y:S02]  /*128e0*/  ISETP.GT.AND P4, PT, R182.reuse, RZ, P2 ;  /* 0x000000ffb600720c */ /* 0x040fe40001784270 */
[----:B------:R-:W-:Y:S02]  /*128f0*/  ISETP.GT.AND P3, PT, R182, 0x1, P2 ;  /* 0x00000001b600780c */ /* 0x000fe40001764270 */
[C---:B------:R-:W-:Y:S02]  /*12900*/  ISETP.LT.OR P4, PT, R181.reuse, 0x1, P4 ;  /* 0x00000001b500780c */ /* 0x040fe40002781670 */
[----:B------:R-:W-:-:S02]  /*12910*/  ISETP.LT.OR P3, PT, R181, 0x2, P3 ;  /* 0x00000002b500780c */ /* 0x000fc40001f61670 */
[----:B------:R-:W-:Y:S02]  /*12920*/  FSEL R216, R216, -INF , !P4 ;  /* 0xff800000d8d87808 */ /* 0x000fe40006000000 */
[----:B0-----:R-:W-:Y:S02]  /*12930*/  FSEL R230, R230, -INF , !P3 ;  /* 0xff800000e6e67808 */ /* 0x001fe40005800000 */
[C---:B------:R-:W-:Y:S02]  /*12940*/  ISETP.GT.AND P4, PT, R182.reuse, 0x8, P2 ;  /* 0x00000008b600780c */ /* 0x040fe40001784270 */
[----:B------:R-:W-:Y:S02]  /*12950*/  ISETP.GT.AND P3, PT, R182, 0x9, P2 ;  /* 0x00000009b600780c */ /* 0x000fe40001764270 */
[C---:B------:R-:W-:Y:S02]  /*12960*/  ISETP.LT.OR P4, PT, R181.reuse, 0x9, P4 ;  /* 0x00000009b500780c */ /* 0x040fe40002781670 */
[----:B------:R-:W-:-:S02]  /*12970*/  ISETP.LT.OR P3, PT, R181, 0xa, P3 ;  /* 0x0000000ab500780c */ /* 0x000fc40001f61670 */
[----:B------:R-:W-:Y:S01]  /*12980*/  FSEL R155, R155, -INF , !P4 ;  /* 0xff8000009b9b7808 */ /* 0x000fe20006000000 */
[--C-:B--2---:R-:W-:Y:S01]  /*12990*/  IMAD.IADD R183, R183, 0x1, R20.reuse ;  /* 0x00000001b7b77824 */ /* 0x104fe200078e0214 */
[----:B------:R-:W-:Y:S01]  /*129a0*/  FSEL R231, R231, -INF , !P3 ;  /* 0xff800000e7e77808 */ /* 0x000fe20005800000 */
[----:B------:R-:W-:Y:S01]  /*129b0*/  IMAD.IADD R232, R232, 0x1, R20 ;  /* 0x00000001e8e87824 */ /* 0x000fe200078e0214 */
[C---:B------:R-:W-:Y:S02]  /*129c0*/  ISETP.GT.AND P4, PT, R182.reuse, 0x10, P2 ;  /* 0x00000010b600780c */ /* 0x040fe40001784270 */
[----:B------:R-:W-:Y:S02]  /*129d0*/  ISETP.GT.AND P3, PT, R182, 0x11, P2 ;  /* 0x00000011b600780c */ /* 0x000fe40001764270 */
[C---:B------:R-:W-:Y:S02]  /*129e0*/  ISETP.LT.OR P4, PT, R181.reuse, 0x11, P4 ;  /* 0x00000011b500780c */ /* 0x040fe40002781670 */
[----:B------:R-:W-:-:S02]  /*129f0*/  ISETP.LT.OR P3, PT, R181, 0x12, P3 ;  /* 0x00000012b500780c */ /* 0x000fc40001f61670 */
[----:B------:R-:W-:Y:S02]  /*12a00*/  FSEL R158, R158, -INF , !P4 ;  /* 0xff8000009e9e7808 */ /* 0x000fe40006000000 */
[----:B------:R-:W-:Y:S02]  /*12a10*/  FSEL R161, R161, -INF , !P3 ;  /* 0xff800000a1a17808 */ /* 0x000fe40005800000 */
        /* <DEDUP_REMOVED lines=29> */
[----:B------:R-:W-:Y:S01]  /*12bf0*/  FSEL R180, R180, -INF , !P3 ;  /* 0xff800000b4b47808 */ /* 0x000fe20005800000 */
[----:B------:R-:W-:Y:S08]  /*12c00*/  @!P6 BRA `(.L_x_5843) ;  /* 0x000000000060e947 */ /* 0x000ff00003800000 */
        /* <DEDUP_REMOVED lines=13> */
.L_x_5845:
[----:B------:R-:W-:Y:S02]  /*12ce0*/  ULDC UR4, c[0x0][0x9e4] ;  /* 0x0002790000047ab9 */ /* 0x000fe40000000800 */
[----:B------:R-:W-:-:S05]  /*12cf0*/  IMAD.U32 R181, RZ, RZ, UR4 ;  /* 0x00000004ffb57e24 */ /* 0x000fca000f8e00ff */
[----:B------:R-:W-:-:S13]  /*12d00*/  ISETP.NE.AND P3, PT, R181, 0x1, PT ;  /* 0x00000001b500780c */ /* 0x000fda0003f65270 */
[----:B------:R-:W0:Y:S02]  /*12d10*/  @P3 LDC.64 R14, c[0x0][0x9e8] ;  /* 0x00027a00ff0e3b82 */ /* 0x000e240000000a00 */
[----:B0-----:R-:W-:-:S05]  /*12d20*/  @P3 IMAD.HI.U32 R14, R20, R14, RZ ;  /* 0x0000000e140e3227 */ /* 0x001fca00078e00ff */
[----:B------:R-:W-:-:S07]  /*12d30*/  @P3 SHF.R.U32.HI R20, RZ, R15, R14 ;  /* 0x0000000fff143219 */ /* 0x000fce000001160e */
.L_x_5846:
[----:B------:R-:W-:Y:S05]  /*12d40*/  BSYNC B1 ;  /* 0x0000000000017941 */ /* 0x000fea0003800000 */
.L_x_5844:
[----:B------:R-:W-:-:S04]  /*12d50*/  IMAD R20, R20, R181, -R178 ;  /* 0x000000b514147224 */ /* 0x000fc800078e0ab2 */
[----:B------:R-:W-:-:S05]  /*12d60*/  IMAD.IADD R20, R20, 0x1, -R185 ;  /* 0x0000000114147824 */ /* 0x000fca00078e0ab9 */
[----:B------:R-:W-:Y:S02]  /*12d70*/  VIMNMX R232, R232, R20, !PT ;  /* 0x00000014e8e87248 */ /* 0x000fe40007fe0100 */
[----:B------:R-:W-:-:S07]  /*12d80*/  VIADDMNMX R183, R20, R181, R183, PT ;  /* 0x000000b514b77246 */ /* 0x000fce00038001b7 */
.L_x_5843:
[----:B------:R-:W-:Y:S01]  /*12d90*/  FMNMX.FTZ R14, R216, R215, !PT ;  /* 0x000000d7d80e7209 */ /* 0x000fe20007810000 */
[----:B------:R-:W-:Y:S02]  /*12da0*/  ULDC UR4, c[0x0][0x988] ;  /* 0x0002620000047ab9 */ /* 0x000fe40000000800 */
[----:B------:R-:W-:Y:S01]  /*12db0*/  IMAD.U32 R20, RZ, RZ, UR4 ;  /* 0x00000004ff147e24 */ /* 0x000fe2000f8e00ff */
        /* <DEDUP_REMOVED lines=16> */
[----:B0-----:R-:W-:-:S05]  /*12ec0*/  FMNMX.FTZ R14, R14, R15, !PT ;  /* 0x0000000f0e0e7209 */ /* 0x001fca0007810000 */
[----:B------:R-:W0:Y:S02]  /*12ed0*/  SHFL.BFLY PT, R15, R14, 0x1, 0x1f ;  /* 0x0c201f000e0f7f89 */ /* 0x000e2400000e0000 */
[----:B0-----:R-:W-:-:S04]  /*12ee0*/  FMNMX.FTZ R14, R14, R15, !PT ;  /* 0x0000000f0e0e7209 */ /* 0x001fc80007810000 */
[C---:B------:R-:W-:Y:S01]  /*12ef0*/  FSETP.NEU.FTZ.AND P3, PT, R14.reuse, -INF , PT ;  /* 0xff8000000e00780b */ /* 0x040fe20003f7d000 */
[----:B------:R-:W-:-:S03]  /*12f00*/  FMUL.FTZ R15, R14, R20 ;  /* 0x000000140e0f7220 */ /* 0x000fc60000410000 */
[----:B------:R-:W-:Y:S02]  /*12f10*/  FSEL R178, R14, RZ, P3 ;  /* 0x000000ff0eb27208 */ /* 0x000fe40001800000 */
[----:B------:R-:W-:Y:S02]  /*12f20*/  FSEL R15, R15, RZ, P3 ;  /* 0x000000ff0f0f7208 */ /* 0x000fe40001800000 */
[----:B------:R-:W-:Y:S01]  /*12f30*/  ISETP.GT.AND P3, PT, R232, 0x1, P2 ;  /* 0x00000001e800780c */ /* 0x000fe20001764270 */
[----:B------:R-:W-:Y:S02]  /*12f40*/  FADD.FTZ R178, -R178, R215 ;  /* 0x000000d7b2b27221 */ /* 0x000fe40000010100 */
[-CC-:B------:R-:W-:Y:S01]  /*12f50*/  FFMA.FTZ R216, R216, R20.reuse, -R15.reuse ;  /* 0x00000014d8d87223 */ /* 0x180fe2000001080f */
[----:B------:R-:W-:Y:S01]  /*12f60*/  ISETP.LT.OR P4, PT, R183, 0x2, P3 ;  /* 0x00000002b700780c */ /* 0x000fe20001f81670 */
[-CC-:B------:R-:W-:Y:S01]  /*12f70*/  FFMA.FTZ R230, R230, R20.reuse, -R15.reuse ;  /* 0x00000014e6e67223 */ /* 0x180fe2000001080f */
[----:B------:R-:W-:Y:S01]  /*12f80*/  ISETP.GT.AND P3, PT, R232, 0x8, P2 ;  /* 0x00000008e800780c */ /* 0x000fe20001764270 */
[-CC-:B------:R-:W-:Y:S01]  /*12f90*/  FFMA.FTZ R155, R155, R20.reuse, -R15.reuse ;  /* 0x000000149b9b7223 */ /* 0x180fe2000001080f */
[----:B------:R-:W-:Y:S01]  /*12fa0*/  FSEL R181, R152, -INF , !P4 ;  /* 0xff80000098b57808 */ /* 0x000fe20006000000 */
[-CC-:B------:R-:W-:Y:S01]  /*12fb0*/  FFMA.FTZ R231, R231, R20.reuse, -R15.reuse ;  /* 0x00000014e7e77223 */ /* 0x180fe2000001080f */
[----:B------:R-:W-:Y:S01]  /*12fc0*/  ISETP.GT.AND P4, PT, R232, 0x9, P2 ;  /* 0x00000009e800780c */ /* 0x000fe20001784270 */
[-CC-:B------:R-:W-:Y:S01]  /*12fd0*/  FFMA.FTZ R158, R158, R20.reuse, -R15.reuse ;  /* 0x000000149e9e7223 */ /* 0x180fe2000001080f */
[----:B------:R-:W-:Y:S01]  /*12fe0*/  ISETP.LT.OR P3, PT, R183, 0x9, P3 ;  /* 0x00000009b700780c */ /* 0x000fe20001f61670 */
[-CC-:B------:R-:W-:Y:S01]  /*12ff0*/  FFMA.FTZ R161, R161, R20.reuse, -R15.reuse ;  /* 0x00000014a1a17223 */ /* 0x180fe2000001080f */
[----:B------:R-:W-:Y:S01]  /*13000*/  ISETP.LT.OR P4, PT, R183, 0xa, P4 ;  /* 0x0000000ab700780c */ /* 0x000fe20002781670 */
[-CC-:B------:R-:W-:Y:S01]  /*13010*/  FFMA.FTZ R162, R162, R20.reuse, -R15.reuse ;  /* 0x00000014a2a27223 */ /* 0x180fe2000001080f */
[----:B------:R-:W-:Y:S01]  /*13020*/  FSEL R153, R153, -INF , !P3 ;  /* 0xff80000099997808 */ /* 0x000fe20005800000 */
[-CC-:B------:R-:W-:Y:S01]  /*13030*/  FFMA.FTZ R165, R165, R20.reuse, -R15.reuse ;  /* 0x00000014a5a57223 */ /* 0x180fe2000001080f */
[----:B------:R-:W-:Y:S01]  /*13040*/  FSEL R154, R154, -INF , !P4 ;  /* 0xff8000009a9a7808 */ /* 0x000fe20006000000 */
[-CC-:B------:R-:W-:Y:S01]  /*13050*/  FFMA.FTZ R166, R166, R20.reuse, -R15.reuse ;  /* 0x00000014a6a67223 */ /* 0x180fe2000001080f */
[C---:B------:R-:W-:Y:S01]  /*13060*/  ISETP.GT.AND P4, PT, R232.reuse, 0x11, P2 ;  /* 0x00000011e800780c */ /* 0x040fe20001784270 */
[-CC-:B------:R-:W-:Y:S01]  /*13070*/  FFMA.FTZ R169, R169, R20.reuse, -R15.reuse ;  /* 0x00000014a9a97223 */ /* 0x180fe2000001080f */
[----:B------:R-:W-:Y:S01]  /*13080*/  ISETP.GT.AND P3, PT, R232, 0x10, P2 ;  /* 0x00000010e800780c */ /* 0x000fe20001764270 */
        /* <DEDUP_REMOVED lines=8> */
[-C--:B------:R-:W-:Y:S01]  /*13110*/  FFMA.FTZ R180, R180, R20.reuse, -R15 ;  /* 0x00000014b4b47223 */ /* 0x080fe2000001080f */
[C---:B------:R-:W-:Y:S01]  /*13120*/  ISETP.LT.OR P3, PT, R183.reuse, 0x11, P3 ;  /* 0x00000011b700780c */ /* 0x040fe20001f61670 */
[----:B------:R-:W-:Y:S01]  /*13130*/  FMUL.FTZ R157, R178, R20 ;  /* 0x00000014b29d7220 */ /* 0x000fe20000410000 */
[----:B------:R-:W-:Y:S01]  /*13140*/  ISETP.LT.OR P4, PT, R183, 0x1a, P4 ;  /* 0x0000001ab700780c */ /* 0x000fe20002781670 */
[----:B------:R-:W-:Y:S01]  /*13150*/  MUFU.EX2 R152, R216 ;  /* 0x000000d800987308 */ /* 0x000fe20000000800 */
[----:B------:R-:W-:-:S02]  /*13160*/  FSEL R156, R156, -INF , !P3 ;  /* 0xff8000009c9c7808 */ /* 0x000fc40005800000 */
[----:B------:R-:W-:Y:S02]  /*13170*/  FSEL R160, R160, -INF , !P4 ;  /* 0xff800000a0a07808 */ /* 0x000fe40006000000 */
[C---:B------:R-:W-:Y:S02]  /*13180*/  ISETP.GT.AND P4, PT, R232.reuse, 0x21, P2 ;  /* 0x00000021e800780c */ /* 0x040fe40001784270 */
[----:B------:R-:W-:Y:S01]  /*13190*/  ISETP.GT.AND P3, PT, R232, 0x18, P2 ;  /* 0x00000018e800780c */ /* 0x000fe20001764270 */
[----:B------:R-:W0:Y:S01]  /*131a0*/  MUFU.EX2 R157, R157 ;  /* 0x0000009d009d7308 */ /* 0x000e220000000800 */
[C---:B------:R-:W-:Y:S02]  /*131b0*/  ISETP.LT.OR P4, PT, R183.reuse, 0x22, P4 ;  /* 0x00000022b700780c */ /* 0x040fe40002781670 */
[----:B------:R-:W-:Y:S02]  /*131c0*/  ISETP.LT.OR P3, PT, R183, 0x19, P3 ;  /* 0x00000019b700780c */ /* 0x000fe40001f61670 */
[----:B------:R-:W-:-:S02]  /*131d0*/  FSEL R164, R164, -INF , !P4 ;  /* 0xff800000a4a47808 */ /* 0x000fc40006000000 */
[C---:B------:R-:W-:Y:S01]  /*131e0*/  ISETP.GT.AND P4, PT, R232.reuse, 0x29, P2 ;  /* 0x00000029e800780c */ /* 0x040fe20001784270 */
[----:B------:R-:W2:Y:S01]  /*131f0*/  MUFU.EX2 R230, R230 ;  /* 0x000000e600e67308 */ /* 0x000ea20000000800 */
[----:B------:R-:W-:Y:S02]  /*13200*/  FSEL R159, R159, -INF , !P3 ;  /* 0xff8000009f9f7808 */ /* 0x000fe40005800000 */
[----:B------:R-:W-:Y:S02]  /*13210*/  ISETP.LT.OR P4, PT, R183, 0x2a, P4 ;  /* 0x0000002ab700780c */ /* 0x000fe40002781670 */
[----:B------:R-:W-:Y:S02]  /*13220*/  ISETP.GT.AND P3, PT, R232, 0x20, P2 ;  /* 0x00000020e800780c */ /* 0x000fe40001764270 */
[----:B------:R-:W-:Y:S01]  /*13230*/  FSEL R168, R168, -INF , !P4 ;  /* 0xff800000a8a87808 */ /* 0x000fe20006000000 */
[----:B------:R-:W3:Y:S01]  /*13240*/  MUFU.EX2 R155, R155 ;  /* 0x0000009b009b7308 */ /* 0x000ee20000000800 */
[----:B------:R-:W-:Y:S01]  /*13250*/  ISETP.GT.AND P4, PT, R232, RZ, P2 ;  /* 0x000000ffe800720c */ /* 0x000fe20001784270 */
[----:B0-----:R-:W-:Y:S01]  /*13260*/  FFMA.FTZ R0, R157, R0, R152 ;  /* 0x000000009d007223 */ /* 0x001fe20000010098 */
[C---:B------:R-:W-:Y:S01]  /*13270*/  ISETP.LT.OR P3, PT, R183.reuse, 0x21, P3 ;  /* 0x00000021b700780c */ /* 0x040fe20001f61670 */
[-C--:B------:R-:W-:Y:S01]  /*13280*/  FMUL.FTZ R24, R24, R157.reuse ;  /* 0x0000009d18187220 */ /* 0x080fe20000410000 */
[----:B------:R-:W-:Y:S01]  /*13290*/  ISETP.LT.OR P4, PT, R183, 0x1, P4 ;  /* 0x00000001b700780c */ /* 0x000fe20002781670 */
[-C--:B------:R-:W-:Y:S01]  /*132a0*/  FMUL.FTZ R25, R25, R157.reuse ;  /* 0x0000009d19197220 */ /* 0x080fe20000410000 */
[----:B------:R-:W-:Y:S01]  /*132b0*/  FSEL R163, R163, -INF , !P3 ;  /* 0xff800000a3a37808 */ /* 0x000fe20005800000 */
[----:B------:R-:W0:Y:S01]  /*132c0*/  MUFU.EX2 R231, R231 ;  /* 0x000000e700e77308 */ /* 0x000e220000000800 */
[----:B------:R-:W-:Y:S01]  /*132d0*/  FSEL R21, R21, -INF , !P4 ;  /* 0xff80000015157808 */ /* 0x000fe20006000000 */
[----:B--2---:R-:W-:Y:S01]  /*132e0*/  FADD.FTZ R0, R230, R0 ;  /* 0x00000000e6007221 */ /* 0x004fe20000010000 */
[----:B------:R-:W-:Y:S01]  /*132f0*/  ISETP.GT.AND P3, PT, R232, 0x28, P2 ;  /* 0x00000028e800780c */ /* 0x000fe20001764270 */
[----:B------:R-:W-:Y:S01]  /*13300*/  FMUL.FTZ R28, R28, R157 ;  /* 0x0000009d1c1c7220 */ /* 0x000fe20000410000 */
[----:B------:R-:W-:Y:S01]  /*13310*/  FMNMX.FTZ R15, R21, R213, !PT ;  /* 0x000000d5150f7209 */ /* 0x000fe20007810000 */
[----:B------:R-:W-:Y:S01]  /*13320*/  FMUL.FTZ R29, R29, R157 ;  /* 0x0000009d1d1d7220 */ /* 0x000fe20000410000 */
[----:B------:R-:W-:Y:S01]  /*13330*/  ISETP.LT.OR P3, PT, R183, 0x29, P3 ;  /* 0x00000029b700780c */ /* 0x000fe20001f61670 */
[----:B------:R-:W2:Y:S01]  /*13340*/  MUFU.EX2 R158, R158 ;  /* 0x0000009e009e7308 */ /* 0x000ea20000000800 */
[----:B------:R-:W-:Y:S01]  /*13350*/  FMNMX.FTZ R15, R181, R15, !PT ;  /* 0x0000000fb50f7209 */ /* 0x000fe20007810000 */
[----:B---3--:R-:W-:Y:S01]  /*13360*/  FADD.FTZ R0, R155, R0 ;  /* 0x000000009b007221 */ /* 0x008fe20000010000 */
[----:B------:R-:W-:Y:S01]  /*13370*/  FSEL R167, R167, -INF , !P3 ;  /* 0xff800000a7a77808 */ /* 0x000fe20005800000 */
[----:B------:R-:W-:Y:S01]  /*13380*/  FMUL.FTZ R32, R32, R157 ;  /* 0x0000009d20207220 */ /* 0x000fe20000410000 */
[----:B------:R-:W-:Y:S01]  /*13390*/  FMNMX.FTZ R15, R153, R15, !PT ;  /* 0x0000000f990f7209 */ /* 0x000fe20007810000 */
[----:B------:R-:W-:Y:S01]  /*133a0*/  FMUL.FTZ R33, R33, R157 ;  /* 0x0000009d21217220 */ /* 0x000fe20000410000 */
[----:B------:R-:W-:Y:S01]  /*133b0*/  ISETP.GT.AND P3, PT, R232, 0x30, P2 ;  /* 0x00000030e800780c */ /* 0x000fe20001764270 */
[----:B------:R-:W3:Y:S01]  /*133c0*/  MUFU.EX2 R161, R161 ;  /* 0x000000a100a17308 */ /* 0x000ee20000000800 */
[----:B------:R-:W-:Y:S01]  /*133d0*/  FMNMX.FTZ R15, R154, R15, !PT ;  /* 0x0000000f9a0f7209 */ /* 0x000fe20007810000 */
[----:B0-----:R-:W-:Y:S01]  /*133e0*/  FADD.FTZ R0, R231, R0 ;  /* 0x00000000e7007221 */ /* 0x001fe20000010000 */
[----:B------:R-:W-:Y:S01]  /*133f0*/  ISETP.LT.OR P3, PT, R183, 0x31, P3 ;  /* 0x00000031b700780c */ /* 0x000fe20001f61670 */
[----:B------:R-:W-:Y:S01]  /*13400*/  FMUL.FTZ R36, R36, R157 ;  /* 0x0000009d24247220 */ /* 0x000fe20000410000 */
[----:B------:R-:W-:Y:S01]  /*13410*/  FMNMX.FTZ R15, R156, R15, !PT ;  /* 0x0000000f9c0f7209 */ /* 0x000fe20007810000 */
[----:B------:R-:W-:Y:S01]  /*13420*/  FMUL.FTZ R37, R37, R157 ;  /* 0x0000009d25257220 */ /* 0x000fe20000410000 */
[----:B------:R-:W-:Y:S01]  /*13430*/  FSEL R171, R171, -INF , !P3 ;  /* 0xff800000abab7808 */ /* 0x000fe20005800000 */
[----:B------:R-:W0:Y:S01]  /*13440*/  MUFU.EX2 R162, R162 ;  /* 0x000000a200a27308 */ /* 0x000e220000000800 */
[----:B------:R-:W-:Y:S01]  /*13450*/  FMNMX.FTZ R15, R182, R15, !PT ;  /* 0x0000000fb60f7209 */ /* 0x000fe20007810000 */
[----:B--2---:R-:W-:Y:S01]  /*13460*/  FADD.FTZ R0, R158, R0 ;  /* 0x000000009e007221 */ /* 0x004fe20000010000 */
[----:B------:R-:W-:Y:S01]  /*13470*/  ISETP.GT.AND P3, PT, R232, 0x31, P2 ;  /* 0x00000031e800780c */ /* 0x000fe20001764270 */
[----:B------:R-:W-:Y:S01]  /*13480*/  FMUL.FTZ R40, R40, R157 ;  /* 0x0000009d28287220 */ /* 0x000fe20000410000 */
[----:B------:R-:W-:Y:S01]  /*13490*/  FMNMX.FTZ R15, R159, R15, !PT ;  /* 0x0000000f9f0f7209 */ /* 0x000fe20007810000 */
[----:B------:R-:W-:Y:S01]  /*134a0*/  FMUL.FTZ R41, R41, R157 ;  /* 0x0000009d29297220 */ /* 0x000fe20000410000 */
[----:B------:R-:W-:Y:S01]  /*134b0*/  ISETP.GT.AND P4, PT, R232, 0x38, P2 ;  /* 0x00000038e800780c */ /* 0x000fe20001784270 */
[----:B------:R-:W2:Y:S01]  /*134c0*/  MUFU.EX2 R165, R165 ;  /* 0x000000a500a57308 */ /* 0x000ea20000000800 */
[----:B------:R-:W-:Y:S01]  /*134d0*/  FMNMX.FTZ R15, R160, R15, !PT ;  /* 0x0000000fa00f7209 */ /* 0x000fe20007810000 */
[----:B---3--:R-:W-:Y:S01]  /*134e0*/  FADD.FTZ R0, R161, R0 ;  /* 0x00000000a1007221 */ /* 0x008fe20000010000 */
[----:B------:R-:W-:Y:S01]  /*134f0*/  ISETP.LT.OR P3, PT, R183, 0x32, P3 ;  /* 0x00000032b700780c */ /* 0x000fe20001f61670 */
        /* <DEDUP_REMOVED lines=15> */
[----:B------:R-:W-:Y:S01]  /*135f0*/  ISETP.LT.OR P2, PT, R183, 0x3a, P2 ;  /* 0x0000003ab700780c */ /* 0x000fe20001741670 */
[----:B------:R-:W-:Y:S01]  /*13600*/  FMUL.FTZ R52, R52, R157 ;  /* 0x0000009d34347220 */ /* 0x000fe20000410000 */
[----:B------:R-:W-:Y:S01]  /*13610*/  FMNMX.FTZ R15, R171, R15, !PT ;  /* 0x0000000fab0f7209 */ /* 0x000fe20007810000 */
[----:B------:R-:W-:Y:S01]  /*13620*/  FMUL.FTZ R53, R53, R157 ;  /* 0x0000009d35357220 */ /* 0x000fe20000410000 */
[----:B------:R-:W-:Y:S01]  /*13630*/  FSEL R174, R174, -INF , !P4 ;  /* 0xff800000aeae7808 */ /* 0x000fe20006000000 */
[----:B------:R-:W-:Y:S01]  /*13640*/  MUFU.EX2 R173, R173 ;  /* 0x000000ad00ad7308 */ /* 0x000fe20000000800 */
[----:B------:R-:W-:Y:S01]  /*13650*/  FMNMX.FTZ R15, R172, R15, !PT ;  /* 0x0000000fac0f7209 */ /* 0x000fe20007810000 */
[----:B---3--:R-:W-:Y:S01]  /*13660*/  FADD.FTZ R0, R166, R0 ;  /* 0x00000000a6007221 */ /* 0x008fe20000010000 */
[----:B------:R-:W-:Y:S01]  /*13670*/  FSEL R175, R175, -INF , !P2 ;  /* 0xff800000afaf7808 */ /* 0x000fe20005000000 */
[----:B------:R-:W-:Y:S01]  /*13680*/  FMUL.FTZ R56, R56, R157 ;  /* 0x0000009d38387220 */ /* 0x000fe20000410000 */
[----:B------:R-:W-:Y:S01]  /*13690*/  FMNMX.FTZ R15, R174, R15, !PT ;  /* 0x0000000fae0f7209 */ /* 0x000fe20007810000 */
[----:B------:R-:W-:Y:S01]  /*136a0*/  FMUL.FTZ R57, R57, R157 ;  /* 0x0000009d39397220 */ /* 0x000fe20000410000 */
[----:B------:R-:W-:Y:S01]  /*136b0*/  F2FP.BF16.F32.PACK_AB R152, R230, R152 ;  /* 0x00000098e698723e */ /* 0x000fe200000010ff */
[----:B------:R-:W-:Y:S01]  /*136c0*/  MUFU.EX2 R177, R177 ;  /* 0x000000b100b17308 */ /* 0x000fe20000000800 */
[----:B------:R-:W-:Y:S01]  /*136d0*/  FMNMX.FTZ R15, R175, R15, !PT ;  /* 0x0000000faf0f7209 */ /* 0x000fe20007810000 */
[----:B0-----:R-:W-:Y:S01]  /*136e0*/  FADD.FTZ R0, R169, R0 ;  /* 0x00000000a9007221 */ /* 0x001fe20000010000 */
[----:B------:R-:W-:Y:S01]  /*136f0*/  ISETP.NE.AND P3, PT, R194, RZ, PT ;  /* 0x000000ffc200720c */ /* 0x000fe20003f65270 */
[-C--:B------:R-:W-:Y:S01]  /*13700*/  FMUL.FTZ R60, R60, R157.reuse ;  /* 0x0000009d3c3c7220 */ /* 0x080fe20000410000 */
[-C--:B------:R-:W-:Y:S01]  /*13710*/  FMUL.FTZ R61, R61, R157.reuse ;  /* 0x0000009d3d3d7220 */ /* 0x080fe20000410000 */
[----:B------:R-:W0:Y:S01]  /*13720*/  SHFL.BFLY PT, R178, R15, 0x2, 0x1f ;  /* 0x0c401f000fb27f89 */ /* 0x000e2200000e0000 */
        /* <DEDUP_REMOVED lines=9> */
[----:B------:R-:W-:Y:S01]  /*137c0*/  @!P3 IMAD R214, R214, 0x40, R191 ;  /* 0x00000040d6d6b824 */ /* 0x000fe200078e02bf */
[----:B------:R-:W-:Y:S01]  /*137d0*/  MUFU.EX2 R180, R180 ;  /* 0x000000b400b47308 */ /* 0x000fe20000000800 */
[-C--:B------:R-:W-:Y:S01]  /*137e0*/  FMUL.FTZ R80, R80, R157.reuse ;  /* 0x0000009d50507220 */ /* 0x080fe20000410000 */
[----:B------:R-:W-:Y:S01]  /*137f0*/  FMUL.FTZ R81, R81, R157 ;  /* 0x0000009d51517220 */ /* 0x000fe20000410000 */
[----:B------:R-:W-:-:S02]  /*13800*/  @!P3 IMAD R214, R214, 0x4, R2 ;  /* 0x00000004d6d6b824 */ /* 0x000fc400078e0202 */
[-C--:B------:R-:W-:Y:S01]  /*13810*/  FMUL.FTZ R84, R84, R157.reuse ;  /* 0x0000009d54547220 */ /* 0x080fe20000410000 */
[-C--:B------:R-:W-:Y:S01]  /*13820*/  FMUL.FTZ R85, R85, R157.reuse ;  /* 0x0000009d55557220 */ /* 0x080fe20000410000 */
[-C--:B------:R-:W-:Y:S01]  /*13830*/  FMUL.FTZ R88, R88, R157.reuse ;  /* 0x0000009d58587220 */ /* 0x080fe20000410000 */
[-C--:B------:R-:W-:Y:S01]  /*13840*/  FMUL.FTZ R89, R89, R157.reuse ;  /* 0x0000009d59597220 */ /* 0x080fe20000410000 */
[----:B------:R-:W-:Y:S01]  /*13850*/  @!P3 STS [R214+0x28800], R157 ;  /* 0x0288009dd600b388 */ /* 0x000fe20000000800 */
[-C--:B------:R-:W-:Y:S01]  /*13860*/  FMUL.FTZ R92, R92, R157.reuse ;  /* 0x0000009d5c5c7220 */ /* 0x080fe20000410000 */
[-C--:B------:R-:W-:Y:S01]  /*13870*/  FMUL.FTZ R93, R93, R157.reuse ;  /* 0x0000009d5d5d7220 */ /* 0x080fe20000410000 */
[-C--:B------:R-:W-:Y:S01]  /*13880*/  FMUL.FTZ R96, R96, R157.reuse ;  /* 0x0000009d60607220 */ /* 0x080fe20000410000 */
[-C--:B------:R-:W-:Y:S01]  /*13890*/  FMUL.FTZ R97, R97, R157.reuse ;  /* 0x0000009d61617220 */ /* 0x080fe20000410000 */
[----:B0-----:R-:W-:Y:S01]  /*138a0*/  FMNMX.FTZ R15, R15, R178, !PT ;  /* 0x000000b20f0f7209 */ /* 0x001fe20007810000 */
[-C--:B------:R-:W-:Y:S01]  /*138b0*/  FMUL.FTZ R100, R100, R157.reuse ;  /* 0x0000009d64647220 */ /* 0x080fe20000410000 */
[-C--:B------:R-:W-:Y:S01]  /*138c0*/  FMUL.FTZ R101, R101, R157.reuse ;  /* 0x0000009d65657220 */ /* 0x080fe20000410000 */
[-C--:B------:R-:W-:Y:S01]  /*138d0*/  FMUL.FTZ R104, R104, R157.reuse ;  /* 0x0000009d68687220 */ /* 0x080fe20000410000 */
        /* <DEDUP_REMOVED lines=24> */
[----:B0-----:R-:W-:-:S02]  /*13a60*/  FMNMX.FTZ R15, R15, R178, !PT ;  /* 0x000000b20f0f7209 */ /* 0x001fc40007810000 */
[----:B------:R0:W2:Y:S02]  /*13a70*/  MUFU.EX2 R178, R170 ;  /* 0x000000aa00b27308 */ /* 0x0000a40000000800 */
[C---:B------:R-:W-:Y:S01]  /*13a80*/  FSETP.NEU.FTZ.AND P2, PT, R15.reuse, -INF , PT ;  /* 0xff8000000f00780b */ /* 0x040fe20003f5d000 */
[----:B------:R-:W-:-:S03]  /*13a90*/  FMUL.FTZ R215, R15, R20 ;  /* 0x000000140fd77220 */ /* 0x000fc60000410000 */
[----:B------:R-:W-:Y:S02]  /*13aa0*/  FSEL R216, R15, RZ, P2 ;  /* 0x000000ff0fd87208 */ /* 0x000fe40001000000 */
[----:B------:R-:W-:-:S03]  /*13ab0*/  FSEL R215, R215, RZ, P2 ;  /* 0x000000ffd7d77208 */ /* 0x000fc60001000000 */
[----:B------:R-:W-:Y:S02]  /*13ac0*/  FADD.FTZ R216, -R216, R213 ;  /* 0x000000d5d8d87221 */ /* 0x000fe40000010100 */
[-CC-:B------:R-:W-:Y:S01]  /*13ad0*/  FFMA.FTZ R213, R21, R20.reuse, -R215.reuse ;  /* 0x0000001415d57223 */ /* 0x180fe200000108d7 */
[-CC-:B------:R-:W-:Y:S01]  /*13ae0*/  FFMA.FTZ R183, R181, R20.reuse, -R215.reuse ;  /* 0x00000014b5b77223 */ /* 0x180fe200000108d7 */
[-C--:B------:R-:W-:Y:S01]  /*13af0*/  FMUL.FTZ R21, R216, R20.reuse ;  /* 0x00000014d8157220 */ /* 0x080fe20000410000 */
[-CC-:B------:R-:W-:Y:S01]  /*13b00*/  FFMA.FTZ R153, R153, R20.reuse, -R215.reuse ;  /* 0x0000001499997223 */ /* 0x180fe200000108d7 */
[-CC-:B0-----:R-:W-:Y:S01]  /*13b10*/  FFMA.FTZ R170, R154, R20.reuse, -R215.reuse ;  /* 0x000000149aaa7223 */ /* 0x181fe200000108d7 */
[----:B------:R-:W-:Y:S01]  /*13b20*/  F2FP.BF16.F32.PACK_AB R154, R231, R155 ;  /* 0x0000009be79a723e */ /* 0x000fe200000010ff */
[----:B------:R-:W-:Y:S01]  /*13b30*/  MUFU.EX2 R213, R213 ;  /* 0x000000d500d57308 */ /* 0x000fe20000000800 */
[-CC-:B------:R-:W-:Y:S01]  /*13b40*/  FFMA.FTZ R181, R156, R20.reuse, -R215.reuse ;  /* 0x000000149cb57223 */ /* 0x180fe200000108d7 */
[-CC-:B------:R-:W-:Y:S01]  /*13b50*/  FFMA.FTZ R182, R182, R20.reuse, -R215.reuse ;  /* 0x00000014b6b67223 */ /* 0x180fe200000108d7 */
[-CC-:B------:R-:W-:Y:S01]  /*13b60*/  FFMA.FTZ R159, R159, R20.reuse, -R215.reuse ;  /* 0x000000149f9f7223 */ /* 0x180fe200000108d7 */
[-CC-:B------:R-:W-:Y:S01]  /*13b70*/  FFMA.FTZ R216, R160, R20.reuse, -R215.reuse ;  /* 0x00000014a0d87223 */ /* 0x180fe200000108d7 */
[-CC-:B------:R-:W-:Y:S01]  /*13b80*/  FFMA.FTZ R163, R163, R20.reuse, -R215.reuse ;  /* 0x00000014a3a37223 */ /* 0x180fe200000108d7 */
[--C-:B------:R-:W-:Y:S01]  /*13b90*/  FFMA.FTZ R230, R164, R20, -R215.reuse ;  /* 0x00000014a4e67223 */ /* 0x100fe200000108d7 */
[----:B------:R-:W-:Y:S01]  /*13ba0*/  F2FP.BF16.F32.PACK_AB R156, R161, R158 ;  /* 0x0000009ea19c723e */ /* 0x000fe200000010ff */
[----:B------:R-:W0:Y:S01]  /*13bb0*/  MUFU.EX2 R21, R21 ;  /* 0x0000001500157308 */ /* 0x000e220000000800 */
[-CC-:B------:R-:W-:Y:S01]  /*13bc0*/  FFMA.FTZ R167, R167, R20.reuse, -R215.reuse ;  /* 0x00000014a7a77223 */ /* 0x180fe200000108d7 */
[-CC-:B------:R-:W-:Y:S01]  /*13bd0*/  FFMA.FTZ R168, R168, R20.reuse, -R215.reuse ;  /* 0x00000014a8a87223 */ /* 0x180fe200000108d7 */
[-CC-:B------:R-:W-:Y:S01]  /*13be0*/  FFMA.FTZ R171, R171, R20.reuse, -R215.reuse ;  /* 0x00000014abab7223 */ /* 0x180fe200000108d7 */
[--C-:B------:R-:W-:Y:S01]  /*13bf0*/  FFMA.FTZ R172, R172, R20, -R215.reuse ;  /* 0x00000014acac7223 */ /* 0x100fe200000108d7 */
[----:B------:R-:W-:Y:S01]  /*13c00*/  F2FP.BF16.F32.PACK_AB R158, R165, R162 ;  /* 0x000000a2a59e723e */ /* 0x000fe200000010ff */
[-CC-:B------:R-:W-:Y:S01]  /*13c10*/  FFMA.FTZ R175, R175, R20.reuse, -R215.reuse ;  /* 0x00000014afaf7223 */ /* 0x180fe200000108d7 */
[----:B------:R-:W-:Y:S01]  /*13c20*/  FFMA.FTZ R174, R174, R20, -R215 ;  /* 0x00000014aeae7223 */ /* 0x000fe200000108d7 */
[----:B------:R-:W3:Y:S01]  /*13c30*/  MUFU.EX2 R183, R183 ;  /* 0x000000b700b77308 */ /* 0x000ee20000000800 */
[----:B--2---:R-:W-:Y:S01]  /*13c40*/  FADD.FTZ R0, R178, R0 ;  /* 0x00000000b2007221 */ /* 0x004fe20000010000 */
[----:B------:R-:W-:-:S02]  /*13c50*/  F2FP.BF16.F32.PACK_AB R160, R169, R166 ;  /* 0x000000a6a9a0723e */ /* 0x000fc400000010ff */
[C---:B------:R-:W-:Y:S01]  /*13c60*/  F2FP.BF16.F32.PACK_AB R162, R173.reuse, R178 ;  /* 0x000000b2ada2723e */ /* 0x040fe200000010ff */
[----:B------:R-:W-:Y:S01]  /*13c70*/  FADD.FTZ R0, R173, R0 ;  /* 0x00000000ad007221 */ /* 0x000fe20000010000 */
[----:B------:R-:W-:Y:S02]  /*13c80*/  F2FP.BF16.F32.PACK_AB R166, R180, R179 ;  /* 0x000000b3b4a6723e */ /* 0x000fe400000010ff */
[----:B------:R2:W4:Y:S01]  /*13c90*/  MUFU.EX2 R155, R153 ;  /* 0x00000099009b7308 */ /* 0x0005220000000800 */
[----:B0-----:R-:W-:Y:S01]  /*13ca0*/  FFMA.FTZ R3, R21, R3, R213 ;  /* 0x0000000315037223 */ /* 0x001fe200000100d5 */
[----:B------:R0:W-:Y:S01]  /*13cb0*/  @!P3 STS [R214+0x28820], R21 ;  /* 0x02882015d600b388 */ /* 0x0001e20000000800 */
[-C--:B------:R-:W-:Y:S01]  /*13cc0*/  FMUL.FTZ R26, R26, R21.reuse ;  /* 0x000000151a1a7220 */ /* 0x080fe20000410000 */
[-C--:B------:R-:W-:Y:S01]  /*13cd0*/  FMUL.FTZ R27, R27, R21.reuse ;  /* 0x000000151b1b7220 */ /* 0x080fe20000410000 */
[-C--:B------:R-:W-:Y:S01]  /*13ce0*/  FMUL.FTZ R30, R30, R21.reuse ;  /* 0x000000151e1e7220 */ /* 0x080fe20000410000 */
[-C--:B------:R-:W-:Y:S01]  /*13cf0*/  FMUL.FTZ R31, R31, R21.reuse ;  /* 0x000000151f1f7220 */ /* 0x080fe20000410000 */
[----:B------:R-:W-:Y:S01]  /*13d00*/  FMUL.FTZ R34, R34, R21 ;  /* 0x0000001522227220 */ /* 0x000fe20000410000 */
[----:B------:R-:W5:Y:S01]  /*13d10*/  MUFU.EX2 R170, R170 ;  /* 0x000000aa00aa7308 */ /* 0x000f620000000800 */
[C---:B---3--:R-:W-:Y:S01]  /*13d20*/  FADD.FTZ R3, R183.reuse, R3 ;  /* 0x00000003b7037221 */ /* 0x048fe20000010000 */
[----:B--2---:R-:W-:Y:S01]  /*13d30*/  F2FP.BF16.F32.PACK_AB R153, R183, R213 ;  /* 0x000000d5b799723e */ /* 0x004fe200000010ff */
        /* <DEDUP_REMOVED lines=13> */
[----:B------:R-:W3:Y:S01]  /*13e10*/  MUFU.EX2 R182, R182 ;  /* 0x000000b600b67308 */ /* 0x000ee20000000800 */
[C---:B-----5:R-:W-:Y:S01]  /*13e20*/  FADD.FTZ R3, R170.reuse, R3 ;  /* 0x00000003aa037221 */ /* 0x060fe20000010000 */
[----:B------:R-:W-:Y:S01]  /*13e30*/  F2FP.BF16.F32.PACK_AB R155, R170, R155 ;  /* 0x0000009baa9b723e */ /* 0x000fe200000010ff */
[----:B------:R-:W-:Y:S01]  /*13e40*/  BAR.SYNC.DEFER_BLOCKING 0xf, 0x100 ;  /* 0x03c4000000007b1d */ /* 0x000fe20000010000 */
        /* <DEDUP_REMOVED lines=22> */
[----:B----4-:R-:W-:Y:S01]  /*13fb0*/  FADD.FTZ R3, R159, R3 ;  /* 0x000000039f037221 */ /* 0x010fe20000010000 */
[----:B------:R0:W-:Y:S01]  /*13fc0*/  STSM.16.M88.4 [R196+0x26800], R152 ;  /* 0x02680098c4007844 */ /* 0x0001e20000000200 */
[-C--:B------:R-:W-:Y:S01]  /*13fd0*/  FMUL.FTZ R90, R90, R21.reuse ;  /* 0x000000155a5a7220 */ /* 0x080fe20000410000 */
[-C--:B------:R-:W-:Y:S01]  /*13fe0*/  FMUL.FTZ R91, R91, R21.reuse ;  /* 0x000000155b5b7220 */ /* 0x080fe20000410000 */
[-C--:B------:R-:W-:Y:S01]  /*13ff0*/  FMUL.FTZ R94, R94, R21.reuse ;  /* 0x000000155e5e7220 */ /* 0x080fe20000410000 */
[-C--:B------:R-:W-:Y:S01]  /*14000*/  FMUL.FTZ R95, R95, R21.reuse ;  /* 0x000000155f5f7220 */ /* 0x080fe20000410000 */
        /* <DEDUP_REMOVED lines=42> */
[----:B----4-:R-:W-:Y:S01]  /*142b0*/  FADD.FTZ R3, R165, R3 ;  /* 0x00000003a5037221 */ /* 0x010fe20000010000 */
[-C--:B------:R-:W-:Y:S01]  /*142c0*/  FMUL.FTZ R150, R150, R21.reuse ;  /* 0x0000001596967220 */ /* 0x080fe20000410000 */
[----:B------:R-:W-:-:S05]  /*142d0*/  FMUL.FTZ R151, R151, R21 ;  /* 0x0000001597977220 */ /* 0x000fca0000410000 */
[----:B------:R-:W4:Y:S01]  /*142e0*/  MUFU.EX2 R167, R174 ;  /* 0x000000ae00a77308 */ /* 0x000f220000000800 */
[C---:B--2---:R-:W-:Y:S01]  /*142f0*/  FADD.FTZ R3, R172.reuse, R3 ;  /* 0x00000003ac037221 */ /* 0x044fe20000010000 */
[----:B------:R-:W-:-:S06]  /*14300*/  F2FP.BF16.F32.PACK_AB R165, R172, R165 ;  /* 0x000000a5aca5723e */ /* 0x000fcc00000010ff */
[----:B------:R-:W2:Y:S01]  /*14310*/  MUFU.EX2 R175, R175 ;  /* 0x000000af00af7308 */ /* 0x000ea20000000800 */
[----:B---3--:R-:W-:Y:S01]  /*14320*/  FADD.FTZ R0, R164, R0 ;  /* 0x00000000a4007221 */ /* 0x008fe20000010000 */
[----:B------:R-:W-:-:S03]  /*14330*/  F2FP.BF16.F32.PACK_AB R164, R177, R164 ;  /* 0x000000a4b1a4723e */ /* 0x000fc600000010ff */
[----:B------:R-:W-:Y:S01]  /*14340*/  FADD.FTZ R0, R177, R0 ;  /* 0x00000000b1007221 */ /* 0x000fe20000010000 */
[----:B----4-:R-:W-:-:S03]  /*14350*/  FADD.FTZ R3, R167, R3 ;  /* 0x00000003a7037221 */ /* 0x010fc60000010000 */
[----:B------:R-:W-:-:S04]  /*14360*/  FADD.FTZ R0, R179, R0 ;  /* 0x00000000b3007221 */ /* 0x000fc80000010000 */
[----:B------:R-:W-:Y:S01]  /*14370*/  FADD.FTZ R0, R180, R0 ;  /* 0x00000000b4007221 */ /* 0x000fe20000010000 */
[C---:B--2---:R-:W-:Y:S01]  /*14380*/  F2FP.BF16.F32.PACK_AB R167, R175.reuse, R167 ;  /* 0x000000a7afa7723e */ /* 0x044fe200000010ff */
[----:B------:R-:W-:-:S04]  /*14390*/  FADD.FTZ R3, R175, R3 ;  /* 0x00000003af037221 */ /* 0x000fc80000010000 */
[----:B------:R0:W-:Y:S01]  /*143a0*/  STSM.16.M88.4 [R198], R164 ;  /* 0x000000a4c6007844 */ /* 0x0001e20000000200 */
[----:B------:R-:W-:Y:S05]  /*143b0*/  @!P0 BRA `(.L_x_5847) ;  /* 0x0000000000048947 */ /* 0x000fea0003800000 */
[----:B------:R-:W-:Y:S01]  /*143c0*/  BPT.TRAP 0x1 ;  /* 0x000000040000795c */ /* 0x000fe20000300000 */
.L_x_5847:
[----:B------:R2:W3:Y:S01]  /*143d0*/  SYNCS.PHASECHK.TRANS64.TRYWAIT P2, [R206+URZ+0x28c50], R207 ;  /* 0x028c50cfce0075a7 */ /* 0x0004e2000804017f */
[----:B------:R-:W-:Y:S05]  /*143e0*/  @!P0 BRA `(.L_x_5848) ;  /* 0x0000000000048947 */ /* 0x000fea0003800000 */
[----:B------:R-:W-:Y:S01]  /*143f0*/  BPT.TRAP 0x1 ;  /* 0x000000040000795c */ /* 0x000fe20000300000 */
.L_x_5848:
[----:B------:R-:W-:Y:S04]  /*14400*/  BSSY B1, `(.L_x_5849) ;  /* 0x0000004000017945 */ /* 0x000fe80003800000 */
[----:B---3--:R-:W-:Y:S05]  /*14410*/  @P2 BRA `(.L_x_5850) ;  /* 0x0000000000082947 */ /* 0x008fea0003800000 */
[----:B------:R-:W3:Y:S02]  /*14420*/  SYNCS.PHASECHK.TRANS64.TRYWAIT P2, [R206+URZ+0x28c50], R207 ;  /* 0x028c50cfce0075a7 */ /* 0x000ee4000804017f */
[----:B---3--:R-:W-:Y:S05]  /*14430*/  @!P2 BRA `(.L_x_5851) ;  /* 0x000001040048a947 */ /* 0x008fea0003800000 */
.L_x_5850:
[----:B------:R-:W-:Y:S05]  /*14440*/  BSYNC B1 ;  /* 0x0000000000017941 */ /* 0x000fea0003800000 */
.L_x_5849:
        /* <DEDUP_REMOVED lines=10> */
[----:B------:R-:W-:-:S02]  /*144f0*/  IMAD.MOV.U32 R213, RZ, RZ, R15 ;  /* 0x000000ffffd57224 */ /* 0x000fc400078e000f */
[----:B------:R-:W-:Y:S02]  /*14500*/  IMAD.MOV.U32 R215, RZ, RZ, R14 ;  /* 0x000000ffffd77224 */ /* 0x000fe400078e000e */
[----:B0-----:R-:W-:-:S06]  /*14510*/  IMAD.MOV.U32 R214, RZ, RZ, R18 ;  /* 0x000000ffffd67224 */ /* 0x001fcc00078e0012 */
[----:B------:R-:W-:Y:S03]  /*14520*/  HGMMA.64x256x16.F32.BF16 R24, R152, gdesc[UR4].tnspB, R24, gsb0 ;  /* 0x43e0000498187df0 */ /* 0x000fe60008001818 */
[----:B------:R-:W-:Y:S02]  /*14530*/  WARPGROUP.DEPBAR.LE gsb0, 0x0 ;  /* 0x00008000000079c5 */ /* 0x000fe40000010000 */
[----:B------:R-:W-:Y:S01]  /*14540*/  VIADD R152, R168, 0x80 ;  /* 0x00000080a8987836 */ /* 0x000fe20000000000 */
        /* <DEDUP_REMOVED lines=31> */
.L_x_5833:
[----:B------:R-:W-:Y:S05]  /*14740*/  BSYNC B0 ;  /* 0x0000000000007941 */ /* 0x000fea0003800000 */
.L_x_5832:
[----:B------:R-:W2:Y:S01]  /*14750*/  SHFL.BFLY PT, R4, R0, 0x2, 0x1f ;  /* 0x0c401f0000047f89 */ /* 0x000ea200000e0000 */
[----:B------:R-:W-:Y:S02]  /*14760*/  IMAD.MOV.U32 R152, RZ, RZ, -0x800000 ;  /* 0xff800000ff987424 */ /* 0x000fe400078e00ff */
[----:B------:R-:W-:Y:S01]  /*14770*/  VIADD R217, R217, 0x1 ;  /* 0x00000001d9d97836 */ /* 0x000fe20000000000 */
[----:B------:R-:W-:Y:S08]  /*14780*/  BAR.ARV 0x8, 0x100 ;  /* 0x0204000000007b1d */ /* 0x000ff00000002000 */
[----:B------:R-:W-:Y:S01]  /*14790*/  BAR.SYNC.DEFER_BLOCKING 0xf, 0x100 ;  /* 0x03c4000000007b1d */ /* 0x000fe20000010000 */
[----:B--2---:R-:W-:-:S05]  /*147a0*/  FADD.FTZ R4, R4, R0 ;  /* 0x0000000004047221 */ /* 0x004fca0000010000 */
[----:B------:R-:W2:Y:S02]  /*147b0*/  SHFL.BFLY PT, R0, R4, 0x1, 0x1f ;  /* 0x0c201f0004007f89 */ /* 0x000ea400000e0000 */
[----:B--2---:R-:W-:Y:S01]  /*147c0*/  FADD.FTZ R0, R4, R0 ;  /* 0x0000000004007221 */ /* 0x004fe20000010000 */
[----:B------:R-:W-:-:S04]  /*147d0*/  IMAD.MOV.U32 R4, RZ, RZ, RZ ;  /* 0x000000ffff047224 */ /* 0x000fc800078e00ff */
[----:B------:R-:W-:-:S13]  /*147e0*/  FSETP.NE.FTZ.AND P0, PT, R0, RZ, PT ;  /* 0x000000ff0000720b */ /* 0x000fda0003f15000 */
        /* <DEDUP_REMOVED lines=11> */
[----:B---3--:R-:W-:Y:S01]  /*148a0*/  @P0 FMUL.FTZ R0, R0, 0.69314718246459960938 ;  /* 0x3f31721800000820 */ /* 0x008fe20000410000 */
[-C--:B------:R-:W-:Y:S01]  /*148b0*/  FMUL.FTZ R40, R40, R4.reuse ;  /* 0x0000000428287220 */ /* 0x080fe20000410000 */
[-C--:B------:R-:W-:Y:S01]  /*148c0*/  FMUL.FTZ R41, R41, R4.reuse ;  /* 0x0000000429297220 */ /* 0x080fe20000410000 */
[----:B------:R-:W-:Y:S01]  /*148d0*/  FMUL.FTZ R44, R44, R4 ;  /* 0x000000042c2c7220 */ /* 0x000fe20000410000 */
[----:B------:R-:W-:Y:S01]  /*148e0*/  @P0 FFMA.FTZ R152, R5, R14, R0 ;  /* 0x0000000e05980223 */ /* 0x000fe20000010000 */
        /* <DEDUP_REMOVED lines=57> */
[----:B------:R-:W-:Y:S01]  /*14c80*/  FMUL.FTZ R149, R149, R4 ;  /* 0x0000000495957220 */ /* 0x000fe20000410000 */
        /* <DEDUP_REMOVED lines=39> */
[----:B------:R2:W-:Y:S01]  /*14f00*/  @!P0 STS [R5+0x28800], R4 ;  /* 0x0288000405008388 */ /* 0x0005e20000000800 */
        /* <DEDUP_REMOVED lines=9> */
[-C--:B--2---:R-:W-:Y:S01]  /*14fa0*/  FMUL.FTZ R4, R78, R0.reuse ;  /* 0x000000004e047220 */ /* 0x084fe20000410000 */
[-C--:B------:R-:W-:Y:S01]  /*14fb0*/  FMUL.FTZ R99, R99, R0.reuse ;  /* 0x0000000063637220 */ /* 0x080fe20000410000 */
[-C--:B------:R-:W-:Y:S01]  /*14fc0*/  FMUL.FTZ R102, R102, R0.reuse ;  /* 0x0000000066667220 */ /* 0x080fe20000410000 */
[-C--:B------:R-:W-:Y:S01]  /*14fd0*/  FMUL.FTZ R103, R103, R0.reuse ;  /* 0x0000000067677220 */ /* 0x080fe20000410000 */
        /* <DEDUP_REMOVED lines=26> */
[----:B------:R-:W-:Y:S06]  /*15180*/  BAR.ARV 0xe, 0x100 ;  /* 0x0384000000007b1d */ /* 0x000fec0000002000 */
[----:B------:R-:W-:-:S02]  /*15190*/  PLOP3.LUT P0, PT, PT, PT, PT, 0x8, 0x0 ;  /* 0x000000000000781c */ /* 0x000fc40003f0e170 */
[----:B------:R-:W-:Y:S02]  /*151a0*/  LOP3.LUT R19, R19, R0, RZ, 0x3c, !PT ;  /* 0x0000000013137212 */ /* 0x000fe400078e3cff */
[----:B------:R-:W-:-:S09]  /*151b0*/  SEL R18, R18, RZ, P1 ;  /* 0x000000ff12127207 */ /* 0x000fd20000800000 */
.L_x_5713:
[----:B------:R-:W-:Y:S05]  /*151c0*/  BSYNC B7 ;  /* 0x0000000000077941 */ /* 0x000fea0003800000 */
.L_x_5701:
[----:B------:R-:W2:Y:S08]  /*151d0*/  S2UR UR5, SR_CgaCtaId ;  /* 0x00000000000579c3 */ /* 0x000eb00000008800 */
[----:B------:R-:W-:Y:S06]  /*151e0*/  BAR.SYNC.DEFER_BLOCKING 0x5, 0x180 ;  /* 0x0146000000007b1d */ /* 0x000fec0000010000 */
[----:B------:R-:W-:Y:S01]  /*151f0*/  UMOV UR4, 0x400 ;  /* 0x0000040000047882 */ /* 0x000fe20000000000 */
[----:B------:R-:W-:Y:S01]  /*15200*/  BSSY B0, `(.L_x_5853) ;  /* 0x000049e000007945 */ /* 0x000fe20003800000 */
[----:B--2---:R-:W-:-:S06]  /*15210*/  ULEA UR4, UR5, UR4, 0x18 ;  /* 0x0000000405047291 */ /* 0x004fcc000f8ec03f */
[----:B------:R-:W-:-:S05]  /*15220*/  IMAD.U32 R2, RZ, RZ, UR4 ;  /* 0x00000004ff027e24 */ /* 0x000fca000f8e00ff */
[----:B-----5:R2:W3:Y:S01]  /*15230*/  LDS.128 R76, [R2+0x28cd0] ;  /* 0x028cd000024c7984 */ /* 0x0204e20000000c00 */
[----:B------:R-:W-:Y:S06]  /*15240*/  BAR.ARV 0x4, 0x180 ;  /* 0x0106000000007b1d */ /* 0x000fec0000002000 */
[----:B------:R-:W-:Y:S05]  /*15250*/  @P0 BRA `(.L_x_5854) ;  /* 0x0000003800980947 */ /* 0x000fea0003800000 */
[----:B------:R-:W4:Y:S01]  /*15260*/  LDL R8, [R1+0x6c] ;  /* 0x00006c0001087983 */ /* 0x000f220000100800 */
        /* <DEDUP_REMOVED lines=12> */
[----:B----4-:R-:W-:-:S04]  /*15330*/  IMAD.WIDE R22, R8, 0x2, R20 ;  /* 0x0000000208167825 */ /* 0x010fc800078e0214 */
[----:B0-----:R-:W-:Y:S01]  /*15340*/  IMAD.MOV.U32 R9, RZ, RZ, R23 ;  /* 0x000000ffff097224 */ /* 0x001fe200078e0017 */
[----:B------:R-:W-:-:S04]  /*15350*/  LOP3.LUT R0, R22, 0x380, RZ, 0xc0, !PT ;  /* 0x0000038016007812 */ /* 0x000fc800078ec0ff */
[----:B------:R-:W-:-:S04]  /*15360*/  SHF.R.U64 R0, R0, 0x3, RZ ;  /* 0x0000000300007819 */ /* 0x000fc800000012ff */
[----:B------:R-:W-:-:S04]  /*15370*/  LOP3.LUT R8, R0, R22, RZ, 0x3c, !PT ;  /* 0x0000001600087212 */ /* 0x000fc800078e3cff */
[----:B------:R-:W-:Y:S02]  /*15380*/  MOV R0, R8 ;  /* 0x0000000800007202 */ /* 0x000fe40000000f00 */
[----:B------:R-:W-:Y:S02]  /*15390*/  F2FP.BF16.F32.PACK_AB R8, R25, R24 ;  /* 0x000000181908723e */ /* 0x000fe400000010ff */
[----:B------:R-:W-:-:S05]  /*153a0*/  F2FP.BF16.F32.PACK_AB R9, R27, R26 ;  /* 0x0000001a1b09723e */ /* 0x000fca00000010ff */
[----:B------:R0:W-:Y:S02]  /*153b0*/  STSM.16.M88.4 [R0], R8 ;  /* 0x0000000800007844 */ /* 0x0001e40000000200 */
[----:B0-----:R-:W-:Y:S02]  /*153c0*/  IADD3 R8, P0, R22, 0x20, RZ ;  /* 0x0000002016087810 */ /* 0x001fe40007f1e0ff */
        /* <DEDUP_REMOVED lines=8> */
[----:B0-----:R-:W-:Y:S02]  /*15450*/  IADD3 R8, P0, R22, 0x40, RZ ;  /* 0x0000004016087810 */ /* 0x001fe40007f1e0ff */
        /* <DEDUP_REMOVED lines=144> */
[----:B------:R-:W-:Y:S01]  /*15d60*/  ISETP.NE.U32.AND P0, PT, RZ, UR4, PT ;  /* 0x00000004ff007c0c */ /* 0x000fe2000bf05070 */
[----:B------:R-:W-:Y:S02]  /*15d70*/  ULDC UR4, c[0x0][0xa88] ;  /* 0x0002a20000047ab9 */ /* 0x000fe40000000800 */
[----:B------:R0:W-:Y:S01]  /*15d80*/  STSM.16.M88.4 [R12], R8 ;  /* 0x000000080c007844 */ /* 0x0001e20000000200 */
[----:B------:R-:W-:Y:S02]  /*15d90*/  ISETP.NE.AND.EX P0, PT, RZ, UR5, PT, P0 ;  /* 0x00000005ff007c0c */ /* 0x000fe4000bf05300 */
[----:B0-----:R-:W-:-:S11]  /*15da0*/  LOP3.LUT R8, R0, 0x380, RZ, 0xc0, !PT ;  /* 0x0000038000087812 */ /* 0x001fd600078ec0ff */
[----:B------:R-:W0:Y:S01]  /*15db0*/  @P0 LDC.64 R10, c[0x0][0xc08] ;  /* 0x00030200ff0a0b82 */ /* 0x000e220000000a00 */
[----:B------:R-:W-:Y:S02]  /*15dc0*/  F2FP.BF16.F32.PACK_AB R12, R145, R144 ;  /* 0x00000090910c723e */ /* 0x000fe400000010ff */
[----:B------:R-:W-:-:S04]  /*15dd0*/  SHF.R.U64 R8, R8, 0x3, RZ ;  /* 0x0000000308087819 */ /* 0x000fc800000012ff */
[----:B------:R-:W-:Y:S01]  /*15de0*/  LOP3.LUT R22, R8, R0, RZ, 0x3c, !PT ;  /* 0x0000000008167212 */ /* 0x000fe200078e3cff */
[----:B------:R-:W-:-:S03]  /*15df0*/  IMAD.U32 R8, RZ, RZ, UR4 ;  /* 0x00000004ff087e24 */ /* 0x000fc6000f8e00ff */
[----:B------:R-:W-:-:S05]  /*15e00*/  MOV R22, R22 ;  /* 0x0000001600167202 */ /* 0x000fca0000000f00 */
[----:B------:R1:W-:Y:S01]  /*15e10*/  STSM.16.M88.4 [R22], R12 ;  /* 0x0000000c16007844 */ /* 0x0003e20000000200 */
[----:B0-----:R-:W-:Y:S01]  /*15e20*/  @P0 IMAD.WIDE R10, R208, 0x4, R10 ;  /* 0x00000004d00a0825 */ /* 0x001fe200078e020a */
[----:B------:R-:W-:Y:S01]  /*15e30*/  BAR.SYNC.DEFER_BLOCKING 0x1, 0x100 ;  /* 0x0044000000007b1d */ /* 0x000fe20000010000 */
[----:B------:R-:W-:-:S04]  /*15e40*/  ISETP.NE.U32.AND P1, PT, RZ, UR6, PT ;  /* 0x00000006ff007c0c */ /* 0x000fc8000bf25070 */
[----:B------:R-:W-:Y:S01]  /*15e50*/  ISETP.NE.AND.EX P1, PT, RZ, UR7, PT, P1 ;  /* 0x00000007ff007c0c */ /* 0x000fe2000bf25310 */
[----:B------:R0:W5:Y:S01]  /*15e60*/  @P0 LDG.E R8, desc[UR42][R10.64] ;  /* 0x0000002a0a080981 */ /* 0x000162000c1e1900 */
[----:B------:R-:W-:Y:S01]  /*15e70*/  IMAD.MOV.U32 R0, RZ, RZ, RZ ;  /* 0x000000ffff007224 */ /* 0x000fe200078e00ff */
[----:B0-----:R-:W0:Y:S02]  /*15e80*/  LDC.64 R10, c[0x0][0xc00] ;  /* 0x00030000ff0a7b82 */ /* 0x001e240000000a00 */
[----:B0-----:R-:W-:-:S08]  /*15e90*/  IMAD.WIDE R10, R208, 0x4, R10 ;  /* 0x00000004d00a7825 */ /* 0x001fd000078e020a */
[----:B------:R1:W5:Y:S01]  /*15ea0*/  @P1 LDG.E R0, desc[UR42][R10.64] ;  /* 0x0000002a0a001981 */ /* 0x000362000c1e1900 */
[----:B------:R-:W-:Y:S05]  /*15eb0*/  @P0 BRA `(.L_x_5855) ;  /* 0x0000000000100947 */ /* 0x000fea0003800000 */
[----:B------:R-:W-:Y:S05]  /*15ec0*/  @!P1 BRA `(.L_x_5855) ;  /* 0x00000000000c9947 */ /* 0x000fea0003800000 */
[----:B-----5:R-:W4:Y:S04]  /*15ed0*/  LDG.E R8, desc[UR42][R10.64] ;  /* 0x0000002a0a087981 */ /* 0x020f28000c1e1900 */
[----:B-1----:R-:W4:Y:S02]  /*15ee0*/  LDG.E R10, desc[UR42][R10.64+0x4] ;  /* 0x0000042a0a0a7981 */ /* 0x002f24000c1e1900 */
[----:B----4-:R-:W-:-:S07]  /*15ef0*/  IMAD.IADD R8, R10, 0x1, -R8 ;  /* 0x000000010a087824 */ /* 0x010fce00078e0a08 */
.L_x_5855:
[----:B------:R-:W4:Y:S01]  /*15f00*/  LDL R9, [R1+0x48] ;  /* 0x0000480001097983 */ /* 0x000f220000100800 */
[----:B------:R-:W-:Y:S01]  /*15f10*/  ISETP.NE.AND P1, PT, R205, RZ, PT ;  /* 0x000000ffcd00720c */ /* 0x000fe20003f25270 */
[----:B------:R-:W-:-:S03]  /*15f20*/  ULDC UR4, c[0x0][0xad4] ;  /* 0x0002b50000047ab9 */ /* 0x000fc60000000800 */
[----:B------:R-:W-:Y:S01]  /*15f30*/  SEL R205, R205, UR4, P1 ;  /* 0x00000004cdcd7c07 */ /* 0x000fe20008800000 */
[----:B----4-:R-:W0:Y:S02]  /*15f40*/  SHFL.IDX PT, R9, R9, RZ, 0x1f ;  /* 0x00001fff09097589 */ /* 0x010e2400000e0000 */
[----:B0-----:R-:W-:Y:S02]  /*15f50*/  ISETP.NE.AND P0, PT, R9, RZ, PT ;  /* 0x000000ff0900720c */ /* 0x001fe40003f05270 */
[----:B-----5:R-:W-:-:S11]  /*15f60*/  SHF.R.S32.HI R9, RZ, 0x1f, R0 ;  /* 0x0000001fff097819 */ /* 0x020fd60000011400 */
[----:B------:R-:W-:Y:S05]  /*15f70*/  @P0 BRA `(.L_x_5856) ;  /* 0x0000000000f80947 */ /* 0x000fea0003800000 */
[----:B------:R-:W4:Y:S01]  /*15f80*/  LDL R155, [R1+0x68] ;  /* 0x00006800019b7983 */ /* 0x000f220000100800 */
[----:B-1----:R-:W-:Y:S01]  /*15f90*/  IMAD.MOV.U32 R14, RZ, RZ, 0x9b8 ;  /* 0x000009b8ff0e7424 */ /* 0x002fe200078e00ff */
[----:B------:R-:W-:Y:S01]  /*15fa0*/  ISETP.GT.AND P1, PT, R205, 0x1, PT ;  /* 0x00000001cd00780c */ /* 0x000fe20003f24270 */
[----:B------:R-:W0:Y:S01]  /*15fb0*/  LDC R154, c[0x0][0xbe8] ;  /* 0x0002fa00ff9a7b82 */ /* 0x000e220000000800 */
[----:B------:R-:W-:Y:S01]  /*15fc0*/  ISETP.NE.U32.AND P0, PT, RZ, UR6, PT ;  /* 0x00000006ff007c0c */ /* 0x000fe2000bf05070 */
[----:B---3--:R-:W-:Y:S01]  /*15fd0*/  IMAD.IADD R76, R201, 0x1, R192 ;  /* 0x00000001c94c7824 */ /* 0x008fe200078e02c0 */
[----:B------:R-:W-:Y:S02]  /*15fe0*/  SEL R14, R14, 0x978, P1 ;  /* 0x000009780e0e7807 */ /* 0x000fe40000800000 */
[----:B------:R-:W-:Y:S02]  /*15ff0*/  ISETP.NE.AND.EX P0, PT, RZ, UR7, PT, P0 ;  /* 0x00000007ff007c0c */ /* 0x000fe4000bf05300 */
[----:B------:R-:W-:Y:S01]  /*16000*/  SHF.R.S32.HI R15, RZ, 0x1f, R208 ;  /* 0x0000001fff0f7819 */ /* 0x000fe200000114d0 */
[----:B------:R-:W1:Y:S01]  /*16010*/  LDC.64 R12, c[0x0][R14+0x220] ;  /* 0x000088000e0c7b82 */ /* 0x000e620000000a00 */
[----:B------:R-:W-:-:S02]  /*16020*/  SEL R22, R208, RZ, !P0 ;  /* 0x000000ffd0167207 */ /* 0x000fc40004000000 */
[----:B------:R-:W-:Y:S02]  /*16030*/  SEL R15, R15, RZ, !P0 ;  /* 0x000000ff0f0f7207 */ /* 0x000fe40004000000 */
[----:B------:R-:W-:-:S03]  /*16040*/  SEL R153, R218, RZ, P1 ;  /* 0x000000ffda997207 */ /* 0x000fc60000800000 */
[----:B------:R-:W3:Y:S01]  /*16050*/  LDC.64 R10, c[0x0][R14+0x218] ;  /* 0x000086000e0a7b82 */ /* 0x000ee20000000a00 */
[----:B0-----:R-:W-:Y:S01]  /*16060*/  ISETP.NE.AND P0, PT, R154, 0x1, PT ;  /* 0x000000019a00780c */ /* 0x001fe20003f05270 */
[----:B-1----:R-:W-:-:S04]  /*16070*/  IMAD R13, R13, R22, RZ ;  /* 0x000000160d0d7224 */ /* 0x002fc800078e02ff */
[C---:B------:R-:W-:Y:S02]  /*16080*/  IMAD R15, R12.reuse, R15, R13 ;  /* 0x0000000f0c0f7224 */ /* 0x040fe400078e020d */
[----:B------:R-:W-:-:S04]  /*16090*/  IMAD.WIDE.U32 R12, R12, R22, RZ ;  /* 0x000000160c0c7225 */ /* 0x000fc800078e00ff */
[-C--:B---3--:R-:W-:Y:S02]  /*160a0*/  IMAD R22, R11, R204.reuse, RZ ;  /* 0x000000cc0b167224 */ /* 0x088fe400078e02ff */
[----:B------:R-:W-:-:S04]  /*160b0*/  IMAD.WIDE.U32 R10, R10, R204, RZ ;  /* 0x000000cc0a0a7225 */ /* 0x000fc800078e00ff */
[----:B------:R-:W-:Y:S01]  /*160c0*/  IMAD.IADD R22, R11, 0x1, R22 ;  /* 0x000000010b167824 */ /* 0x000fe200078e0216 */
[----:B------:R-:W-:Y:S01]  /*160d0*/  IADD3 R23, P2, P3, R12, R10, R0 ;  /* 0x0000000a0c177210 */ /* 0x000fe20007b5e000 */
[----:B------:R-:W0:Y:S01]  /*160e0*/  @P0 LDC R11, c[0x0][0xbec] ;  /* 0x0002fb00ff0b0b82 */ /* 0x000e220000000800 */
[----:B------:R-:W-:-:S05]  /*160f0*/  IMAD.IADD R15, R13, 0x1, R15 ;  /* 0x000000010d0f7824 */ /* 0x000fca00078e020f */
[----:B------:R-:W-:Y:S01]  /*16100*/  IADD3.X R15, R15, R22, R9, P2, P3 ;  /* 0x000000160f0f7210 */ /* 0x000fe200017e6409 */
[----:B------:R-:W-:Y:S01]  /*16110*/  IMAD.MOV.U32 R22, RZ, RZ, R76 ;  /* 0x000000ffff167224 */ /* 0x000fe200078e004c */
[----:B------:R-:W1:Y:S01]  /*16120*/  @P0 LDC R10, c[0x0][0xbf0] ;  /* 0x0002fc00ff0a0b82 */ /* 0x000e620000000800 */
[----:B0-----:R-:W-:-:S05]  /*16130*/  @P0 IMAD.HI.U32 R11, R76, R11, RZ ;  /* 0x0000000b4c0b0227 */ /* 0x001fca00078e00ff */
[----:B-1----:R-:W-:Y:S02]  /*16140*/  @P0 SHF.R.U32.HI R22, RZ, R10, R11 ;  /* 0x0000000aff160219 */ /* 0x002fe4000001160b */
[----:B------:R-:W0:Y:S02]  /*16150*/  LDC.64 R10, c[0x0][R14+0x228] ;  /* 0x00008a000e0a7b82 */ /* 0x000e240000000a00 */
[----:B0-----:R-:W-:-:S04]  /*16160*/  IMAD.WIDE.U32 R12, R10, R153, RZ ;  /* 0x000000990a0c7225 */ /* 0x001fc800078e00ff */
[----:B------:R-:W-:Y:S01]  /*16170*/  IMAD R10, R11, R153, RZ ;  /* 0x000000990b0a7224 */ /* 0x000fe200078e02ff */
[----:B------:R-:W-:Y:S01]  /*16180*/  IADD3 R12, P0, P2, R22, R23, R12 ;  /* 0x00000017160c7210 */ /* 0x000fe20007a1e00c */
[--C-:B------:R-:W-:Y:S01]  /*16190*/  IMAD.MOV R23, RZ, RZ, -R22.reuse ;  /* 0x000000ffff177224 */ /* 0x100fe200078e0a16 */
[----:B------:R-:W-:Y:S01]  /*161a0*/  SHF.R.S32.HI R22, RZ, 0x1f, R22 ;  /* 0x0000001fff167819 */ /* 0x000fe20000011416 */
[----:B------:R-:W-:Y:S02]  /*161b0*/  IMAD.IADD R13, R13, 0x1, R10 ;  /* 0x000000010d0d7824 */ /* 0x000fe400078e020a */
[----:B------:R0:W1:Y:S01]  /*161c0*/  LDC.64 R10, c[0x0][R14+0x210] ;  /* 0x000084000e0a7b82 */ /* 0x0000620000000a00 */
[----:B------:R-:W-:Y:S02]  /*161d0*/  IMAD R23, R154, R23, R76 ;  /* 0x000000179a177224 */ /* 0x000fe400078e024c */
[----:B------:R-:W-:Y:S01]  /*161e0*/  IADD3.X R13, R22, R15, R13, P0, P2 ;  /* 0x0000000f160d7210 */ /* 0x000fe200007e440d */
[----:B------:R-:W-:-:S02]  /*161f0*/  IMAD.IADD R15, R191, 0x1, R192 ;  /* 0x00000001bf0f7824 */ /* 0x000fc400078e02c0 */
[----:B0-----:R-:W-:Y:S01]  /*16200*/  SHF.R.S32.HI R14, RZ, 0x1f, R23 ;  /* 0x0000001fff0e7819 */ /* 0x001fe20000011417 */
[-C--:B-1----:R-:W-:Y:S02]  /*16210*/  IMAD R11, R11, R23.reuse, RZ ;  /* 0x000000170b0b7224 */ /* 0x082fe400078e02ff */
[----:B------:R-:W-:-:S04]  /*16220*/  IMAD.WIDE.U32 R12, R10, R23, R12 ;  /* 0x000000170a0c7225 */ /* 0x000fc800078e000c */
[----:B------:R-:W-:Y:S02]  /*16230*/  IMAD R14, R10, R14, R11 ;  /* 0x0000000e0a0e7224 */ /* 0x000fe400078e020b */
[----:B------:R-:W0:Y:S02]  /*16240*/  LDC.64 R10, c[0x0][0xba8] ;  /* 0x0002ea00ff0a7b82 */ /* 0x000e240000000a00 */
[----:B------:R-:W-:-:S06]  /*16250*/  IMAD.IADD R14, R13, 0x1, R14 ;  /* 0x000000010d0e7824 */ /* 0x000fcc00078e020e */
[----:B0-----:R-:W0:Y:S08]  /*16260*/  @!P1 LDC R10, c[0x0][0xb50] ;  /* 0x0002d400ff0a9b82 */ /* 0x001e300000000800 */
[----:B------:R-:W1:Y:S01]  /*16270*/  @!P1 LDC R11, c[0x0][0xb54] ;  /* 0x0002d500ff0b9b82 */ /* 0x000e620000000800 */
[----:B0-----:R-:W-:-:S04]  /*16280*/  LEA R13, P0, R12, R10, 0x2 ;  /* 0x0000000a0c0d7211 */ /* 0x001fc800078010ff */
[----:B-1----:R-:W-:Y:S02]  /*16290*/  LEA.HI.X R14, R12, R11, R14, 0x2, P0 ;  /* 0x0000000b0c0e7211 */ /* 0x002fe400000f140e */
[----:B------:R-:W-:Y:S04]  /*162a0*/  SHFL.IDX PT, R12, R13, 0x1, 0x1c1f ;  /* 0x003c1f000d0c7f89 */ /* 0x000fe800000e0000 */
[----:B------:R-:W-:Y:S01]  /*162b0*/  SHFL.IDX PT, R11, R14, RZ, 0x1c1f ;  /* 0x001c1fff0e0b7589 */ /* 0x000fe200000e0000 */
[----:B----4-:R-:W-:-:S05]  /*162c0*/  IMAD.MOV R10, RZ, RZ, -R155 ;  /* 0x000000ffff0a7224 */ /* 0x010fca00078e0a9b */
[----:B------:R-:W-:Y:S02]  /*162d0*/  ISETP.NE.AND P0, PT, R185, R10, PT ;  /* 0x0000000ab900720c */ /* 0x000fe40003f05270 */
[----:B------:R-:W0:Y:S04]  /*162e0*/  SHFL.IDX PT, R10, R13, RZ, 0x1c1f ;  /* 0x001c1fff0d0a7589 */ /* 0x000e2800000e0000 */
[----:B------:R1:W3:Y:S02]  /*162f0*/  SHFL.IDX PT, R13, R14, 0x1, 0x1c1f ;  /* 0x003c1f000e0d7f89 */ /* 0x0002e400000e0000 */
[----:B-1----:R-:W-:-:S05]  /*16300*/  IMAD R14, R8, R154, RZ ;  /* 0x0000009a080e7224 */ /* 0x002fca00078e02ff */
[C---:B------:R-:W-:Y:S01]  /*16310*/  ISETP.GE.OR P1, PT, R15.reuse, R14, P0 ;  /* 0x0000000e0f00720c */ /* 0x040fe20000726670 */
[----:B------:R-:W-:-:S05]  /*16320*/  VIADD R15, R15, 0x8 ;  /* 0x000000080f0f7836 */ /* 0x000fca0000000000 */
[----:B------:R-:W-:-:S07]  /*16330*/  ISETP.GE.OR P0, PT, R15, R14, P0 ;  /* 0x0000000e0f00720c */ /* 0x000fce0000706670 */
[----:B0-----:R0:W-:Y:S06]  /*16340*/  @!P1 ST.E desc[UR42][R10.64], R152 ;  /* 0x000000980a009985 */ /* 0x0011ec000c10192a */
[----:B---3--:R0:W-:Y:S02]  /*16350*/  @!P0 ST.E desc[UR42][R12.64], R3 ;  /* 0x000000030c008985 */ /* 0x0081e4000c10192a */
.L_x_5856:
[----:B------:R-:W-:Y:S02]  /*16360*/  ISETP.GT.AND P1, PT, R205, 0x1, PT ;  /* 0x00000001cd00780c */ /* 0x000fe40003f24270 */
[----:B------:R-:W-:-:S04]  /*16370*/  ISETP.NE.U32.AND P0, PT, RZ, UR6, PT ;  /* 0x00000006ff007c0c */ /* 0x000fc8000bf05070 */
[----:B------:R-:W-:-:S04]  /*16380*/  ISETP.NE.AND.EX P0, PT, RZ, UR7, PT, P0 ;  /* 0x00000007ff007c0c */ /* 0x000fc8000bf05300 */
[----:B0-----:R-:W-:-:S03]  /*16390*/  SEL R3, R208, RZ, !P0 ;  /* 0x000000ffd0037207 */ /* 0x001fc60004000000 */
[----:B------:R-:W-:Y:S06]  /*163a0*/  @P1 BRA `(.L_x_5857) ;  /* 0x00000010003c1947 */ /* 0x000fec0003800000 */
[----:B------:R-:W0:Y:S01]  /*163b0*/  S2R R81, SR_TID.X ;  /* 0x0000000000517919 */ /* 0x000e220000002100 */
[----:B------:R-:W4:Y:S01]  /*163c0*/  LDC R83, c[0x0][0xbe8] ;  /* 0x0002fa00ff537b82 */ /* 0x000f220000000800 */
[----:B------:R-:W-:Y:S01]  /*163d0*/  ULDC.64 UR4, c[0x0][0xaa0] ;  /* 0x0002a80000047ab9 */ /* 0x000fe20000000a00 */
[----:B0-----:R-:W-:-:S05]  /*163e0*/  VIADD R81, R81, 0xffffff80 ;  /* 0xffffff8051517836 */ /* 0x001fca0000000000 */
[----:B------:R-:W-:-:S04]  /*163f0*/  SHF.R.S32.HI R80, RZ, 0x1f, R81 ;  /* 0x0000001fff507819 */ /* 0x000fc80000011451 */
[----:B------:R-:W-:-:S04]  /*16400*/  LEA.HI R80, R80, R81, RZ, 0x3 ;  /* 0x0000005150507211 */ /* 0x000fc800078f18ff */
[----:B---3--:R-:W-:-:S05]  /*16410*/  SHF.R.S32.HI R76, RZ, 0x3, R80 ;  /* 0x00000003ff4c7819 */ /* 0x008fca0000011450 */
[----:B------:R-:W-:-:S04]  /*16420*/  IMAD R5, R76, 0x40, R193 ;  /* 0x000000404c057824 */ /* 0x000fc800078e02c1 */
[----:B------:R-:W-:-:S03]  /*16430*/  IMAD.WIDE R4, R5, 0x2, R20 ;  /* 0x0000000205047825 */ /* 0x000fc600078e0214 */
[C---:B------:R-:W-:Y:S02]  /*16440*/  IADD3 R41, P2, R4.reuse, 0x7000, RZ ;  /* 0x0000700004297810 */ /* 0x040fe40007f5e0ff */
[----:B-1----:R-:W-:Y:S02]  /*16450*/  IADD3 R13, P3, R4, 0x1000, RZ ;  /* 0x00001000040d7810 */ /* 0x002fe40007f7e0ff */
[----:B------:R-:W-:Y:S02]  /*16460*/  LOP3.LUT R40, R41, 0x380, RZ, 0xc0, !PT ;  /* 0x0000038029287812 */ /* 0x000fe400078ec0ff */
[----:B------:R-:W-:Y:S02]  /*16470*/  LOP3.LUT R12, R13, 0x380, RZ, 0xc0, !PT ;  /* 0x000003800d0c7812 */ /* 0x000fe400078ec0ff */
[----:B------:R-:W-:Y:S02]  /*16480*/  SHF.R.U64 R40, R40, 0x3, RZ ;  /* 0x0000000328287819 */ /* 0x000fe400000012ff */
[----:B------:R-:W-:-:S02]  /*16490*/  SHF.R.U64 R12, R12, 0x3, RZ ;  /* 0x000000030c0c7819 */ /* 0x000fc400000012ff */
[----:B------:R-:W-:Y:S01]  /*164a0*/  LOP3.LUT R40, R40, R41, RZ, 0x3c, !PT ;  /* 0x0000002928287212 */ /* 0x000fe200078e3cff */
[--C-:B------:R-:W-:Y:S01]  /*164b0*/  IMAD.X R41, RZ, RZ, R5.reuse, P2 ;  /* 0x000000ffff297224 */ /* 0x100fe200010e0605 */
[----:B------:R-:W-:Y:S02]  /*164c0*/  IADD3 R69, P2, R4, 0xe000, RZ ;  /* 0x0000e00004457810 */ /* 0x000fe40007f5e0ff */
[----:B------:R-:W-:Y:S01]  /*164d0*/  LOP3.LUT R12, R12, R13, RZ, 0x3c, !PT ;  /* 0x0000000d0c0c7212 */ /* 0x000fe200078e3cff */
[----:B------:R-:W-:Y:S01]  /*164e0*/  IMAD.X R13, RZ, RZ, R5, P3 ;  /* 0x000000ffff0d7224 */ /* 0x000fe200018e0605 */
[----:B------:R-:W-:Y:S01]  /*164f0*/  LOP3.LUT R68, R69, 0x380, RZ, 0xc0, !PT ;  /* 0x0000038045447812 */ /* 0x000fe200078ec0ff */
[----:B------:R-:W-:Y:S01]  /*16500*/  IMAD R9, R9, UR4, RZ ;  /* 0x0000000409097c24 */ /* 0x000fe2000f8e02ff */
[----:B------:R-:W-:Y:S01]  /*16510*/  IADD3 R21, P4, R4, 0x2000, RZ ;  /* 0x0000200004157810 */ /* 0x000fe20007f9e0ff */
[----:B----4-:R-:W-:Y:S01]  /*16520*/  IMAD R87, R8, R83, RZ ;  /* 0x0000005308577224 */ /* 0x010fe200078e02ff */
[C---:B------:R-:W-:Y:S01]  /*16530*/  IADD3 R25, P5, R4.reuse, 0x3000, RZ ;  /* 0x0000300004197810 */ /* 0x040fe20007fbe0ff */
[----:B------:R-:W5:Y:S01]  /*16540*/  LD.E.128 R12, desc[UR42][R12.64] ;  /* 0x0000002a0c0c7980 */ /* 0x000f62000c101d00 */
[----:B------:R-:W-:-:S02]  /*16550*/  IADD3 R29, P6, R4, 0x4000, RZ ;  /* 0x00004000041d7810 */ /* 0x000fc40007fde0ff */
[C---:B------:R-:W-:Y:S01]  /*16560*/  IADD3 R33, P0, R4.reuse, 0x5000, RZ ;  /* 0x0000500004217810 */ /* 0x040fe20007f1e0ff */
[----:B------:R-:W5:Y:S01]  /*16570*/  LD.E.128 R40, desc[UR42][R40.64] ;  /* 0x0000002a28287980 */ /* 0x000f62000c101d00 */
[C---:B------:R-:W-:Y:S02]  /*16580*/  IADD3 R37, P1, R4.reuse, 0x6000, RZ ;  /* 0x0000600004257810 */ /* 0x040fe40007f3e0ff */
[----:B------:R-:W-:Y:S02]  /*16590*/  IADD3 R45, P3, R4, 0x8000, RZ ;  /* 0x00008000042d7810 */ /* 0x000fe40007f7e0ff */
[----:B------:R-:W-:Y:S02]  /*165a0*/  SHF.R.U64 R68, R68, 0x3, RZ ;  /* 0x0000000344447819 */ /* 0x000fe400000012ff */
[----:B------:R-:W-:Y:S02]  /*165b0*/  LOP3.LUT R20, R21, 0x380, RZ, 0xc0, !PT ;  /* 0x0000038015147812 */ /* 0x000fe400078ec0ff */
[----:B------:R-:W-:-:S02]  /*165c0*/  LOP3.LUT R24, R25, 0x380, RZ, 0xc0, !PT ;  /* 0x0000038019187812 */ /* 0x000fc400078ec0ff */
[----:B------:R-:W-:Y:S02]  /*165d0*/  LOP3.LUT R28, R29, 0x380, RZ, 0xc0, !PT ;  /* 0x000003801d1c7812 */ /* 0x000fe400078ec0ff */
[----:B------:R-:W-:Y:S02]  /*165e0*/  LOP3.LUT R32, R33, 0x380, RZ, 0xc0, !PT ;  /* 0x0000038021207812 */ /* 0x000fe400078ec0ff */
[----:B------:R-:W-:Y:S02]  /*165f0*/  LOP3.LUT R36, R37, 0x380, RZ, 0xc0, !PT ;  /* 0x0000038025247812 */ /* 0x000fe400078ec0ff */
[----:B------:R-:W-:Y:S02]  /*16600*/  LOP3.LUT R44, R45, 0x380, RZ, 0xc0, !PT ;  /* 0x000003802d2c7812 */ /* 0x000fe400078ec0ff */
[----:B------:R-:W-:Y:S01]  /*16610*/  LOP3.LUT R68, R68, R69, RZ, 0x3c, !PT ;  /* 0x0000004544447212 */ /* 0x000fe200078e3cff */
[----:B------:R-:W-:Y:S01]  /*16620*/  IMAD.X R69, RZ, RZ, R5, P2 ;  /* 0x000000ffff457224 */ /* 0x000fe200010e0605 */
[----:B------:R-:W-:-:S02]  /*16630*/  LOP3.LUT R11, R4, 0x380, RZ, 0xc0, !PT ;  /* 0x00000380040b7812 */ /* 0x000fc400078ec0ff */
[----:B------:R-:W-:Y:S02]  /*16640*/  ISETP.NE.AND P2, PT, R83, 0x1, PT ;  /* 0x000000015300780c */ /* 0x000fe40003f45270 */
[----:B------:R-:W-:Y:S01]  /*16650*/  SHF.R.U64 R20, R20, 0x3, RZ ;  /* 0x0000000314147819 */ /* 0x000fe200000012ff */
[----:B------:R-:W-:Y:S01]  /*16660*/  IMAD R9, R0, UR5, R9 ;  /* 0x0000000500097c24 */ /* 0x000fe2000f8e0209 */
[----:B------:R-:W-:Y:S01]  /*16670*/  SHF.R.U64 R24, R24, 0x3, RZ ;  /* 0x0000000318187819 */ /* 0x000fe200000012ff */
[----:B------:R-:W5:Y:S01]  /*16680*/  LD.E.128 R68, desc[UR42][R68.64] ;  /* 0x0000002a44447980 */ /* 0x000f62000c101d00 */
[----:B------:R-:W-:Y:S02]  /*16690*/  SHF.R.U64 R28, R28, 0x3, RZ ;  /* 0x000000031c1c7819 */ /* 0x000fe400000012ff */
[----:B------:R-:W-:Y:S02]  /*166a0*/  SHF.R.U64 R32, R32, 0x3, RZ ;  /* 0x0000000320207819 */ /* 0x000fe400000012ff */
[----:B------:R-:W-:-:S02]  /*166b0*/  SHF.R.U64 R36, R36, 0x3, RZ ;  /* 0x0000000324247819 */ /* 0x000fc400000012ff */
[----:B------:R-:W-:Y:S01]  /*166c0*/  SHF.R.U64 R44, R44, 0x3, RZ ;  /* 0x000000032c2c7819 */ /* 0x000fe200000012ff */
[----:B------:R-:W0:Y:S01]  /*166d0*/  @P2 LDC R85, c[0x0][0xbec] ;  /* 0x0002fb00ff552b82 */ /* 0x000e220000000800 */
        /* <DEDUP_REMOVED lines=14> */
[----:B------:R-:W1:Y:S01]  /*167c0*/  @P2 LDC R84, c[0x0][0xbf0] ;  /* 0x0002fc00ff542b82 */ /* 0x000e620000000800 */
[C---:B------:R-:W-:Y:S01]  /*167d0*/  IADD3 R53, P5, R4.reuse, 0xa000, RZ ;  /* 0x0000a00004357810 */ /* 0x040fe20007fbe0ff */
[----:B------:R-:W5:Y:S01]  /*167e0*/  LD.E.128 R20, desc[UR42][R20.64] ;  /* 0x0000002a14147980 */ /* 0x000f62000c101d00 */
[----:B------:R-:W-:-:S02]  /*167f0*/  IADD3 R57, P6, R4, 0xb000, RZ ;  /* 0x0000b00004397810 */ /* 0x000fc40007fde0ff */
[C---:B------:R-:W-:Y:S01]  /*16800*/  IADD3 R61, P0, R4.reuse, 0xc000, RZ ;  /* 0x0000c000043d7810 */ /* 0x040fe20007f1e0ff */
[----:B------:R-:W5:Y:S01]  /*16810*/  LD.E.128 R24, desc[UR42][R24.64] ;  /* 0x0000002a18187980 */ /* 0x000f62000c101d00 */
[C---:B------:R-:W-:Y:S02]  /*16820*/  IADD3 R65, P1, R4.reuse, 0xd000, RZ ;  /* 0x0000d00004417810 */ /* 0x040fe40007f3e0ff */
[----:B------:R-:W-:Y:S01]  /*16830*/  IADD3 R7, P3, R4, 0xf000, RZ ;  /* 0x0000f00004077810 */ /* 0x000fe20007f7e0ff */
[----:B------:R-:W5:Y:S01]  /*16840*/  LD.E.128 R28, desc[UR42][R28.64] ;  /* 0x0000002a1c1c7980 */ /* 0x000f62000c101d00 */
[----:B------:R-:W-:Y:S01]  /*16850*/  LOP3.LUT R4, R11, R4, RZ, 0x3c, !PT ;  /* 0x000000040b047212 */ /* 0x000fe200078e3cff */
[----:B------:R-:W-:Y:S01]  /*16860*/  IMAD.WIDE.U32 R10, R0, UR4, RZ ;  /* 0x00000004000a7c25 */ /* 0x000fe2000f8e00ff */
[----:B------:R-:W-:Y:S01]  /*16870*/  ULDC.64 UR4, c[0x0][0xae8] ;  /* 0x0002ba0000047ab9 */ /* 0x000fe20000000a00 */
[----:B------:R-:W3:Y:S01]  /*16880*/  LDC R0, c[0x0][0xac8] ;  /* 0x0002b200ff007b82 */ /* 0x000ee20000000800 */
[----:B------:R-:W-:Y:S01]  /*16890*/  LOP3.LUT R82, R80, 0xfffffff8, RZ, 0xc0, !PT ;  /* 0xfffffff850527812 */ /* 0x000fe200078ec0ff */
[----:B------:R-:W-:Y:S01]  /*168a0*/  IMAD.IADD R11, R11, 0x1, R9 ;  /* 0x000000010b0b7824 */ /* 0x000fe200078e0209 */
[----:B------:R-:W-:Y:S01]  /*168b0*/  SHF.R.S32.HI R9, RZ, 0x1f, R3 ;  /* 0x0000001fff097819 */ /* 0x000fe20000011403 */
[----:B------:R-:W-:Y:S01]  /*168c0*/  IMAD.X R73, RZ, RZ, R5, P3 ;  /* 0x000000ffff497224 */ /* 0x000fe200018e0605 */
[----:B------:R-:W-:Y:S01]  /*168d0*/  LOP3.LUT R60, R61, 0x380, RZ, 0xc0, !PT ;  /* 0x000003803d3c7812 */ /* 0x000fe200078ec0ff */
[----:B------:R-:W-:Y:S01]  /*168e0*/  IMAD.WIDE.U32 R10, R204, UR4, R10 ;  /* 0x00000004cc0a7c25 */ /* 0x000fe2000f8e000a */
[----:B------:R-:W-:Y:S01]  /*168f0*/  LOP3.LUT R64, R65, 0x380, RZ, 0xc0, !PT ;  /* 0x0000038041407812 */ /* 0x000fe200078ec0ff */
[----:B------:R-:W5:Y:S01]  /*16900*/  LD.E.128 R32, desc[UR42][R32.64] ;  /* 0x0000002a20207980 */ /* 0x000f62000c101d00 */
[----:B------:R-:W-:Y:S01]  /*16910*/  SHF.R.U64 R60, R60, 0x3, RZ ;  /* 0x000000033c3c7819 */ /* 0x000fe200000012ff */
[----:B------:R-:W-:Y:S01]  /*16920*/  IMAD R11, R204, UR5, R11 ;  /* 0x00000005cc0b7c24 */ /* 0x000fe2000f8e020b */
[----:B------:R-:W-:Y:S01]  /*16930*/  ULDC.64 UR4, c[0x0][0xaf0] ;  /* 0x0002bc0000047ab9 */ /* 0x000fe20000000a00 */
[----:B------:R-:W-:Y:S01]  /*16940*/  IMAD.IADD R81, R81, 0x1, -R82 ;  /* 0x0000000151517824 */ /* 0x000fe200078e0a52 */
[----:B------:R-:W-:Y:S01]  /*16950*/  LOP3.LUT R60, R60, R61, RZ, 0x3c, !PT ;  /* 0x0000003d3c3c7212 */ /* 0x000fe200078e3cff */
[----:B------:R-:W-:Y:S01]  /*16960*/  IMAD R80, R9, UR4, RZ ;  /* 0x0000000409507c24 */ /* 0x000fe2000f8e02ff */
[----:B------:R-:W-:Y:S01]  /*16970*/  SHF.R.U64 R64, R64, 0x3, RZ ;  /* 0x0000000340407819 */ /* 0x000fe200000012ff */
[----:B------:R-:W-:Y:S01]  /*16980*/  IMAD.WIDE.U32 R10, R3, UR4, R10 ;  /* 0x00000004030a7c25 */ /* 0x000fe2000f8e000a */
[----:B------:R-:W-:Y:S01]  /*16990*/  LOP3.LUT R48, R49, 0x380, RZ, 0xc0, !PT ;  /* 0x0000038031307812 */ /* 0x000fe200078ec0ff */
[----:B------:R-:W5:Y:S01]  /*169a0*/  LD.E.128 R36, desc[UR42][R36.64] ;  /* 0x0000002a24247980 */ /* 0x000f62000c101d00 */
[----:B------:R-:W-:Y:S01]  /*169b0*/  LOP3.LUT R64, R64, R65, RZ, 0x3c, !PT ;  /* 0x0000004140407212 */ /* 0x000fe200078e3cff */
[----:B------:R-:W-:Y:S01]  /*169c0*/  IMAD R9, R3, UR5, R80 ;  /* 0x0000000503097c24 */ /* 0x000fe2000f8e0250 */
[----:B------:R-:W-:Y:S01]  /*169d0*/  LOP3.LUT R52, R53, 0x380, RZ, 0xc0, !PT ;  /* 0x0000038035347812 */ /* 0x000fe200078ec0ff */
[----:B------:R-:W-:Y:S01]  /*169e0*/  IMAD R3, R81, 0x20, R76 ;  /* 0x0000002051037824 */ /* 0x000fe200078e024c */
[----:B------:R-:W-:Y:S01]  /*169f0*/  LOP3.LUT R56, R57, 0x380, RZ, 0xc0, !PT ;  /* 0x0000038039387812 */ /* 0x000fe200078ec0ff */
[----:B------:R-:W-:Y:S01]  /*16a00*/  IMAD.X R61, RZ, RZ, R5, P0 ;  /* 0x000000ffff3d7224 */ /* 0x000fe200000e0605 */
[-C--:B---3--:R-:W-:Y:S01]  /*16a10*/  ISETP.GE.AND P0, PT, R212, R0.reuse, PT ;  /* 0x00000000d400720c */ /* 0x088fe20003f06270 */
[----:B------:R-:W-:Y:S01]  /*16a20*/  IMAD.IADD R82, R192, 0x1, R3 ;  /* 0x00000001c0527824 */ /* 0x000fe200078e0203 */
[----:B------:R-:W-:Y:S01]  /*16a30*/  LOP3.LUT R6, R7, 0x380, RZ, 0xc0, !PT ;  /* 0x0000038007067812 */ /* 0x000fe200078ec0ff */
[----:B------:R-:W-:Y:S01]  /*16a40*/  IMAD.X R65, RZ, RZ, R5, P1 ;  /* 0x000000ffff417224 */ /* 0x000fe200008e0605 */
[----:B------:R-:W-:Y:S01]  /*16a50*/  SEL R80, RZ, 0xffffffff, P0 ;  /* 0xffffffffff507807 */ /* 0x000fe20000000000 */
[----:B0-----:R-:W-:Y:S01]  /*16a60*/  @P2 IMAD.HI.U32 R3, R82, R85, RZ ;  /* 0x0000005552032227 */ /* 0x001fe200078e00ff */
[-C--:B------:R-:W-:Y:S01]  /*16a70*/  ISETP.GE.AND P1, PT, R193, R0.reuse, PT ;  /* 0x00000000c100720c */ /* 0x080fe20003f26270 */
[----:B------:R-:W-:Y:S01]  /*16a80*/  ULDC.64 UR4, c[0x0][0xae0] ;  /* 0x0002b80000047ab9 */ /* 0x000fe20000000a00 */
[----:B------:R-:W-:Y:S01]  /*16a90*/  ISETP.GE.AND P0, PT, R211, R0, PT ;  /* 0x00000000d300720c */ /* 0x000fe20003f06270 */
[----:B------:R-:W-:Y:S01]  /*16aa0*/  IMAD.IADD R11, R11, 0x1, R9 ;  /* 0x000000010b0b7824 */ /* 0x000fe200078e0209 */
[----:B------:R-:W-:Y:S01]  /*16ab0*/  SHF.R.U64 R48, R48, 0x3, RZ ;  /* 0x0000000330307819 */ /* 0x000fe200000012ff */
[--C-:B------:R-:W-:Y:S01]  /*16ac0*/  IMAD.MOV.U32 R9, RZ, RZ, R82.reuse ;  /* 0x000000ffff097224 */ /* 0x100fe200078e0052 */
[----:B-1----:R-:W-:Y:S01]  /*16ad0*/  @P2 SHF.R.U32.HI R9, RZ, R84, R3 ;  /* 0x00000054ff092219 */ /* 0x002fe20000011603 */
[----:B------:R-:W-:Y:S01]  /*16ae0*/  IMAD.SHL.U32 R84, R80, 0x2, RZ ;  /* 0x0000000250547824 */ /* 0x000fe200078e00ff */
[----:B------:R-:W-:Y:S01]  /*16af0*/  SEL R3, RZ, 0x1, P1 ;  /* 0x00000001ff037807 */ /* 0x000fe20000800000 */
[----:B------:R-:W5:Y:S01]  /*16b00*/  LD.E.128 R44, desc[UR42][R44.64] ;  /* 0x0000002a2c2c7980 */ /* 0x000f62000c101d00 */
[----:B------:R-:W-:Y:S01]  /*16b10*/  SEL R80, RZ, 0xffffffff, P0 ;  /* 0xffffffffff507807 */ /* 0x000fe20000000000 */
[----:B------:R-:W-:Y:S01]  /*16b20*/  IMAD.MOV R81, RZ, RZ, -R9 ;  /* 0x000000ffff517224 */ /* 0x000fe200078e0a09 */
[----:B------:R-:W-:Y:S01]  /*16b30*/  ISETP.GE.AND P0, PT, R210, R0, PT ;  /* 0x00000000d200720c */ /* 0x000fe20003f06270 */
[----:B------:R-:W5:Y:S01]  /*16b40*/  LD.E.128 R60, desc[UR42][R60.64] ;  /* 0x0000002a3c3c7980 */ /* 0x000f62000c101d00 */
[----:B------:R-:W-:Y:S01]  /*16b50*/  LOP3.LUT R3, R84, 0x2, R3, 0xe2, !PT ;  /* 0x0000000254037812 */ /* 0x000fe200078ee203 */
[----:B------:R-:W-:Y:S01]  /*16b60*/  IMAD.SHL.U32 R84, R80, 0x4, RZ ;  /* 0x0000000450547824 */ /* 0x000fe200078e00ff */
[----:B------:R-:W-:Y:S01]  /*16b70*/  SEL R80, RZ, 0xffffffff, P0 ;  /* 0xffffffffff507807 */ /* 0x000fe20000000000 */
[----:B------:R-:W-:Y:S01]  /*16b80*/  IMAD R81, R83, R81, R82 ;  /* 0x0000005153517224 */ /* 0x000fe200078e0252 */
[----:B------:R-:W-:Y:S01]  /*16b90*/  SHF.R.U64 R52, R52, 0x3, RZ ;  /* 0x0000000334347819 */ /* 0x000fe200000012ff */
[----:B------:R-:W5:Y:S01]  /*16ba0*/  LD.E.128 R64, desc[UR42][R64.64] ;  /* 0x0000002a40407980 */ /* 0x000f62000c101d00 */
[----:B------:R-:W-:-:S02]  /*16bb0*/  SHF.R.U64 R56, R56, 0x3, RZ ;  /* 0x0000000338387819 */ /* 0x000fc400000012ff */
[----:B------:R-:W-:Y:S01]  /*16bc0*/  LOP3.LUT R8, R84, 0x4, R3, 0xe2, !PT ;  /* 0x0000000454087812 */ /* 0x000fe200078ee203 */
[----:B------:R-:W-:Y:S01]  /*16bd0*/  VIADD R3, R193, 0x140 ;  /* 0x00000140c1037836 */ /* 0x000fe20000000000 */
[----:B------:R-:W-:Y:S02]  /*16be0*/  SHF.R.S32.HI R82, RZ, 0x1f, R9 ;  /* 0x0000001fff527819 */ /* 0x000fe40000011409 */
[----:B------:R-:W-:Y:S02]  /*16bf0*/  SHF.R.U64 R6, R6, 0x3, RZ ;  /* 0x0000000306067819 */ /* 0x000fe400000012ff */
[-C--:B------:R-:W-:Y:S01]  /*16c00*/  ISETP.GE.AND P0, PT, R209, R0.reuse, PT ;  /* 0x00000000d100720c */ /* 0x080fe20003f06270 */
[----:B------:R-:W-:Y:S01]  /*16c10*/  IMAD.SHL.U32 R83, R80, 0x8, RZ ;  /* 0x0000000850537824 */ /* 0x000fe200078e00ff */
[----:B------:R-:W-:Y:S01]  /*16c20*/  LOP3.LUT R48, R48, R49, RZ, 0x3c, !PT ;  /* 0x0000003130307212 */ /* 0x000fe200078e3cff */
[--C-:B------:R-:W-:Y:S01]  /*16c30*/  IMAD.X R49, RZ, RZ, R5.reuse, P4 ;  /* 0x000000ffff317224 */ /* 0x100fe200020e0605 */
[----:B------:R-:W-:Y:S01]  /*16c40*/  LOP3.LUT R52, R52, R53, RZ, 0x3c, !PT ;  /* 0x0000003534347212 */ /* 0x000fe200078e3cff */
[--C-:B------:R-:W-:Y:S01]  /*16c50*/  IMAD.X R53, RZ, RZ, R5.reuse, P5 ;  /* 0x000000ffff357224 */ /* 0x100fe200028e0605 */
[----:B------:R-:W-:Y:S01]  /*16c60*/  LOP3.LUT R56, R56, R57, RZ, 0x3c, !PT ;  /* 0x0000003938387212 */ /* 0x000fe200078e3cff */
[----:B------:R-:W-:Y:S01]  /*16c70*/  IMAD.X R57, RZ, RZ, R5, P6 ;  /* 0x000000ffff397224 */ /* 0x000fe200030e0605 */
[----:B------:R-:W-:Y:S01]  /*16c80*/  LOP3.LUT R72, R6, R7, RZ, 0x3c, !PT ;  /* 0x0000000706487212 */ /* 0x000fe200078e3cff */
[----:B------:R-:W-:Y:S01]  /*16c90*/  IMAD R82, R82, UR4, RZ ;  /* 0x0000000452527c24 */ /* 0x000fe2000f8e02ff */
[----:B------:R-:W-:Y:S01]  /*16ca0*/  SEL R80, RZ, 0xffffffff, P0 ;  /* 0xffffffffff507807 */ /* 0x000fe20000000000 */
[----:B------:R-:W-:Y:S01]  /*16cb0*/  IMAD.WIDE.U32 R10, R9, UR4, R10 ;  /* 0x00000004090a7c25 */ /* 0x000fe2000f8e000a */
[----:B------:R-:W-:Y:S01]  /*16cc0*/  ISETP.GE.AND P0, PT, R3, R0, PT ;  /* 0x000000000300720c */ /* 0x000fe20003f06270 */
[----:B------:R-:W5:Y:S01]  /*16cd0*/  LD.E.128 R4, desc[UR42][R4.64] ;  /* 0x0000002a04047980 */ /* 0x000f62000c101d00 */
[----:B------:R-:W-:Y:S01]  /*16ce0*/  LOP3.LUT R8, R83, 0x8, R8, 0xe2, !PT ;  /* 0x0000000853087812 */ /* 0x000fe200078ee208 */
[----:B------:R-:W-:Y:S01]  /*16cf0*/  IMAD R83, R9, UR5, R82 ;  /* 0x0000000509537c24 */ /* 0x000fe2000f8e0252 */
[----:B------:R-:W-:Y:S01]  /*16d00*/  SEL R9, RZ, 0xffffffff, P0 ;  /* 0xffffffffff097807 */ /* 0x000fe20000000000 */
[----:B------:R-:W5:Y:S01]  /*16d10*/  LD.E.128 R48, desc[UR42][R48.64] ;  /* 0x0000002a30307980 */ /* 0x000f62000c101d00 */
[----:B------:R-:W-:-:S02]  /*16d20*/  IMAD.SHL.U32 R85, R80, 0x10, RZ ;  /* 0x0000001050557824 */ /* 0x000fc400078e00ff */
[----:B------:R-:W-:Y:S01]  /*16d30*/  VIADD R91, R193, 0x180 ;  /* 0x00000180c15b7836 */ /* 0x000fe20000000000 */
[----:B------:R-:W5:Y:S01]  /*16d40*/  LD.E.128 R52, desc[UR42][R52.64] ;  /* 0x0000002a34347980 */ /* 0x000f62000c101d00 */
[----:B------:R-:W-:-:S03]  /*16d50*/  SHF.R.S32.HI R80, RZ, 0x1f, R81 ;  /* 0x0000001fff507819 */ /* 0x000fc60000011451 */
[----:B------:R-:W5:Y:S04]  /*16d60*/  LD.E.128 R56, desc[UR42][R56.64] ;  /* 0x0000002a38387980 */ /* 0x000f68000c101d00 */
[----:B------:R-:W5:Y:S01]  /*16d70*/  LD.E.128 R72, desc[UR42][R72.64] ;  /* 0x0000002a48487980 */ /* 0x000f62000c101d00 */
[----:B------:R-:W-:Y:S01]  /*16d80*/  IMAD.SHL.U32 R9, R9, 0x20, RZ ;  /* 0x0000002009097824 */ /* 0x000fe200078e00ff */
[----:B------:R-:W-:Y:S01]  /*16d90*/  ULDC.64 UR4, c[0x0][0xad8] ;  /* 0x0002b60000047ab9 */ /* 0x000fe20000000a00 */
[----:B------:R-:W-:Y:S01]  /*16da0*/  @!PT LDS RZ, [RZ] ;  /* 0x00000000fffff984 */ /* 0x000fe20000000800 */
[----:B------:R-:W-:Y:S01]  /*16db0*/  @!PT LDS RZ, [RZ] ;  /* 0x00000000fffff984 */ /* 0x000fe20000000800 */
[----:B------:R-:W-:Y:S01]  /*16dc0*/  @!PT LDS RZ, [RZ] ;  /* 0x00000000fffff984 */ /* 0x000fe20000000800 */
[----:B------:R-:W-:Y:S01]  /*16dd0*/  @!PT LDS RZ, [RZ] ;  /* 0x00000000fffff984 */ /* 0x000fe20000000800 */
[----:B------:R0:W-:Y:S06]  /*16de0*/  MEMBAR.ALL.CTA ;  /* 0x0000000000007992 */ /* 0x0001ec0000008000 */
[----:B0-----:R-:W0:Y:S01]  /*16df0*/  FENCE.VIEW.ASYNC.S ;  /* 0x00000000000073c6 */ /* 0x001e220000000000 */
[----:B------:R-:W-:-:S02]  /*16e00*/  LOP3.LUT R8, R85, 0x10, R8, 0xe2, !PT ;  /* 0x0000001055087812 */ /* 0x000fc400078ee208 */
[-C--:B------:R-:W-:Y:S01]  /*16e10*/  ISETP.GE.AND P0, PT, R91, R0.reuse, PT ;  /* 0x000000005b00720c */ /* 0x080fe20003f06270 */
[----:B------:R-:W-:Y:S01]  /*16e20*/  IMAD.IADD R11, R11, 0x1, R83 ;  /* 0x000000010b0b7824 */ /* 0x000fe200078e0253 */
[----:B------:R-:W-:Y:S01]  /*16e30*/  LOP3.LUT R8, R9, 0x20, R8, 0xe2, !PT ;  /* 0x0000002009087812 */ /* 0x000fe200078ee208 */
[----:B------:R-:W-:Y:S01]  /*16e40*/  IMAD R80, R80, UR4, RZ ;  /* 0x0000000450507c24 */ /* 0x000fe2000f8e02ff */
[----:B------:R-:W-:Y:S01]  /*16e50*/  SEL R9, RZ, 0x40, P0 ;  /* 0x00000040ff097807 */ /* 0x000fe20000000000 */
[----:B------:R-:W-:Y:S02]  /*16e60*/  IMAD.IADD R76, R76, 0x1, R192 ;  /* 0x000000014c4c7824 */ /* 0x000fe400078e02c0 */
[----:B------:R-:W-:Y:S02]  /*16e70*/  VIADD R89, R193, 0x1c0 ;  /* 0x000001c0c1597836 */ /* 0x000fe40000000000 */
[C---:B------:R-:W-:Y:S02]  /*16e80*/  IMAD R83, R81.reuse, UR5, R80 ;  /* 0x0000000551537c24 */ /* 0x040fe4000f8e0250 */
[----:B------:R-:W-:Y:S01]  /*16e90*/  IMAD.WIDE.U32 R10, R81, UR4, R10 ;  /* 0x00000004510a7c25 */ /* 0x000fe2000f8e000a */
[----:B------:R-:W-:Y:S01]  /*16ea0*/  LOP3.LUT R82, R8, R9, RZ, 0xfc, !PT ;  /* 0x0000000908527212 */ /* 0x000fe200078efcff */
[----:B------:R-:W-:Y:S01]  /*16eb0*/  ULDC.64 UR4, c[0x0][0xa80] ;  /* 0x0002a00000047ab9 */ /* 0x000fe20000000a00 */
[----:B------:R-:W-:Y:S01]  /*16ec0*/  ISETP.GE.AND P1, PT, R76, R87, PT ;  /* 0x000000574c00720c */ /* 0x000fe20003f26270 */
[----:B------:R-:W-:Y:S01]  /*16ed0*/  VIADD R8, R2, 0x28c20 ;  /* 0x00028c2002087836 */ /* 0x000fe20000000000 */
[----:B------:R-:W-:Y:S01]  /*16ee0*/  ISETP.GE.AND P0, PT, R89, R0, PT ;  /* 0x000000005900720c */ /* 0x000fe20003f06270 */
[----:B------:R-:W-:Y:S01]  /*16ef0*/  IMAD.IADD R11, R11, 0x1, R83 ;  /* 0x000000010b0b7824 */ /* 0x000fe200078e0253 */
[----:B------:R-:W-:-:S02]  /*16f00*/  LEA R84, P2, R10, UR4, 0x1 ;  /* 0x000000040a547c11 */ /* 0x000fc4000f8408ff */
[----:B------:R-:W-:Y:S02]  /*16f10*/  PRMT R8, RZ, 0x654, R8 ;  /* 0x00000654ff087816 */ /* 0x000fe40000000008 */
[----:B------:R-:W-:Y:S02]  /*16f20*/  SEL R9, RZ, 0x80, P0 ;  /* 0x00000080ff097807 */ /* 0x000fe40000000000 */
[----:B------:R-:W-:Y:S01]  /*16f30*/  LEA.HI.X R85, R10, UR5, R11, 0x1, P2 ;  /* 0x000000050a557c11 */ /* 0x000fe200090f0c0b */
[----:B0-----:R0:W-:Y:S01]  /*16f40*/  SYNCS.ARRIVE.TRANS64.RED.A1T0 RZ, [R8+URZ], RZ ;  /* 0x000000ff08ff79a7 */ /* 0x0011e2000810043f */
[----:B------:R-:W-:Y:S01]  /*16f50*/  LOP3.LUT R83, R82, R9, RZ, 0xfc, !PT ;  /* 0x0000000952537212 */ /* 0x000fe200078efcff */
[----:B------:R-:W-:Y:S02]  /*16f60*/  BSSY B1, `(.L_x_5858) ;  /* 0x000002a000017945 */ /* 0x000fe40003800000 */
[----:B------:R1:W3:Y:S01]  /*16f70*/  SHFL.IDX PT, R9, R85, RZ, 0x181f ;  /* 0x00181fff55097589 */ /* 0x0002e200000e0000 */
[----:B------:R-:W-:-:S03]  /*16f80*/  SHF.R.S32.HI R152, RZ, 0x1f, R209 ;  /* 0x0000001fff987819 */ /* 0x000fc600000114d1 */
[----:B0-----:R1:W0:Y:S01]  /*16f90*/  SHFL.IDX PT, R8, R84, RZ, 0x181f ;  /* 0x00181fff54087589 */ /* 0x00122200000e0000 */
[----:B------:R-:W-:Y:S02]  /*16fa0*/  SHF.R.S32.HI R153, RZ, 0x1f, R210 ;  /* 0x0000001fff997819 */ /* 0x000fe400000114d2 */
[----:B------:R-:W-:Y:S02]  /*16fb0*/  SHF.R.S32.HI R154, RZ, 0x1f, R211 ;  /* 0x0000001fff9a7819 */ /* 0x000fe400000114d3 */
[----:B------:R-:W-:Y:S01]  /*16fc0*/  SHF.R.S32.HI R155, RZ, 0x1f, R212 ;  /* 0x0000001fff9b7819 */ /* 0x000fe200000114d4 */
[----:B------:R-:W-:Y:S06]  /*16fd0*/  @P1 BRA `(.L_x_5859) ;  /* 0x0000000000881947 */ /* 0x000fec0003800000 */
[-C--:B------:R-:W-:Y:S02]  /*16fe0*/  ISETP.GE.AND P5, PT, R212, R0.reuse, PT ;  /* 0x00000000d400720c */ /* 0x080fe40003fa6270 */
[-C--:B------:R-:W-:Y:S02]  /*16ff0*/  ISETP.GE.AND P0, PT, R193, R0.reuse, PT ;  /* 0x00000000c100720c */ /* 0x080fe40003f06270 */
[-C--:B------:R-:W-:Y:S02]  /*17000*/  ISETP.GE.AND P4, PT, R211, R0.reuse, PT ;  /* 0x00000000d300720c */ /* 0x080fe40003f86270 */
[-C--:B------:R-:W-:Y:S02]  /*17010*/  ISETP.GE.AND P3, PT, R210, R0.reuse, PT ;  /* 0x00000000d200720c */ /* 0x080fe40003f66270 */
[----:B------:R-:W-:Y:S02]  /*17020*/  ISETP.GE.AND P2, PT, R209, R0, PT ;  /* 0x00000000d100720c */ /* 0x000fe40003f46270 */
[----:B------:R-:W-:-:S03]  /*17030*/  SHF.R.S32.HI R86, RZ, 0x1f, R3 ;  /* 0x0000001fff567819 */ /* 0x000fc60000011403 */
[C---:B0-----:R-:W-:Y:S02]  /*17040*/  @!P5 LEA R10, P1, R212.reuse, R8, 0x1 ;  /* 0x00000008d40ad211 */ /* 0x041fe400078208ff */
[----:B---3--:R-:W-:Y:S02]  /*17050*/  @!P0 IMAD.WIDE R80, R193, 0x2, R8 ;  /* 0x00000002c1508825 */ /* 0x008fe400078e0208 */
[----:B------:R-:W-:Y:S02]  /*17060*/  @!P5 LEA.HI.X R11, R212, R9, R155, 0x1, P1 ;  /* 0x00000009d40bd211 */ /* 0x000fe400008f0c9b */
[----:B------:R-:W-:Y:S01]  /*17070*/  ISETP.GE.AND P1, PT, R3, R0, PT ;  /* 0x000000000300720c */ /* 0x000fe20003f26270 */
[----:B-----5:R0:W-:Y:S01]  /*17080*/  @!P0 ST.E.128 desc[UR42][R80.64], R4 ;  /* 0x0000000450008985 */ /* 0x0201e2000c101d2a */
[----:B------:R-:W-:-:S03]  /*17090*/  LOP3.LUT P0, RZ, R82, 0x40, RZ, 0xc0, !PT ;  /* 0x0000004052ff7812 */ /* 0x000fc6000780c0ff */
[----:B------:R3:W-:Y:S01]  /*170a0*/  @!P5 ST.E.128 desc[UR42][R10.64], R20 ;  /* 0x000000140a00d985 */ /* 0x0007e2000c101d2a */
[----:B0-----:R-:W-:Y:S02]  /*170b0*/  SHF.R.S32.HI R5, RZ, 0x1f, R91 ;  /* 0x0000001fff057819 */ /* 0x001fe4000001145b */
[----:B------:R-:W-:Y:S02]  /*170c0*/  SHF.R.S32.HI R80, RZ, 0x1f, R89 ;  /* 0x0000001fff507819 */ /* 0x000fe40000011459 */
[CC--:B---3--:R-:W-:Y:S02]  /*170d0*/  @!P4 LEA R22, P5, R211.reuse, R8.reuse, 0x1 ;  /* 0x00000008d316c211 */ /* 0x0c8fe400078a08ff */
[-C--:B------:R-:W-:Y:S02]  /*170e0*/  @!P3 LEA R20, P6, R210, R8.reuse, 0x1 ;  /* 0x00000008d214b211 */ /* 0x080fe400078c08ff */
[----:B------:R-:W-:Y:S02]  /*170f0*/  @!P4 LEA.HI.X R23, R211, R9, R154, 0x1, P5 ;  /* 0x00000009d317c211 */ /* 0x000fe400028f0c9a */
[----:B------:R-:W-:-:S02]  /*17100*/  @!P2 LEA R10, P5, R209, R8, 0x1 ;  /* 0x00000008d10aa211 */ /* 0x000fc400078a08ff */
[-C--:B------:R-:W-:Y:S01]  /*17110*/  @!P3 LEA.HI.X R21, R210, R9.reuse, R153, 0x1, P6 ;  /* 0x00000009d215b211 */ /* 0x080fe200030f0c99 */
[----:B------:R4:W-:Y:S01]  /*17120*/  @!P4 ST.E.128 desc[UR42][R22.64], R28 ;  /* 0x0000001c1600c985 */ /* 0x0009e2000c101d2a */
[----:B------:R-:W-:Y:S02]  /*17130*/  LOP3.LUT P6, RZ, R83, 0x80, RZ, 0xc0, !PT ;  /* 0x0000008053ff7812 */ /* 0x000fe400078cc0ff */
[----:B------:R-:W-:Y:S01]  /*17140*/  @!P2 LEA.HI.X R11, R209, R9, R152, 0x1, P5 ;  /* 0x00000009d10ba211 */ /* 0x000fe200028f0c98 */
[----:B------:R4:W-:Y:S01]  /*17150*/  @!P3 ST.E.128 desc[UR42][R20.64], R36 ;  /* 0x000000241400b985 */ /* 0x0009e2000c101d2a */
[----:B------:R-:W-:-:S03]  /*17160*/  @!P1 LEA R6, P5, R3, R8, 0x1 ;  /* 0x0000000803069211 */ /* 0x000fc600078a08ff */
[----:B------:R4:W-:Y:S01]  /*17170*/  @!P2 ST.E.128 desc[UR42][R10.64], R44 ;  /* 0x0000002c0a00a985 */ /* 0x0009e2000c101d2a */
[----:B------:R-:W-:Y:S02]  /*17180*/  @!P1 LEA.HI.X R7, R3, R9, R86, 0x1, P5 ;  /* 0x0000000903079211 */ /* 0x000fe400028f0c56 */
[----:B------:R-:W-:-:S03]  /*17190*/  @P0 LEA R4, P5, R91, R8, 0x1 ;  /* 0x000000085b040211 */ /* 0x000fc600078a08ff */
[----:B------:R4:W-:Y:S01]  /*171a0*/  @!P1 ST.E.128 desc[UR42][R6.64], R52 ;  /* 0x0000003406009985 */ /* 0x0009e2000c101d2a */
[----:B------:R-:W-:Y:S02]  /*171b0*/  @P0 LEA.HI.X R5, R91, R9, R5, 0x1, P5 ;  /* 0x000000095b050211 */ /* 0x000fe400028f0c05 */
[----:B------:R-:W-:-:S03]  /*171c0*/  @P6 LEA R8, P5, R89, R8, 0x1 ;  /* 0x0000000859086211 */ /* 0x000fc600078a08ff */
[----:B------:R4:W-:Y:S01]  /*171d0*/  @P0 ST.E.128 desc[UR42][R4.64], R60 ;  /* 0x0000003c04000985 */ /* 0x0009e2000c101d2a */
[----:B------:R-:W-:-:S05]  /*171e0*/  @P6 LEA.HI.X R9, R89, R9, R80, 0x1, P5 ;  /* 0x0000000959096211 */ /* 0x000fca00028f0c50 */
[----:B------:R4:W-:Y:S04]  /*171f0*/  @P6 ST.E.128 desc[UR42][R8.64], R68 ;  /* 0x0000004408006985 */ /* 0x0009e8000c101d2a */
.L_x_5859:
[----:B------:R-:W-:Y:S05]  /*17200*/  BSYNC B1 ;  /* 0x0000000000017941 */ /* 0x000fea0003800000 */
.L_x_5858:
[----:B------:R-:W-:Y:S01]  /*17210*/  VIADD R76, R76, 0x20 ;  /* 0x000000204c4c7836 */ /* 0x000fe20000000000 */
[----:B----45:R4:W0:Y:S04]  /*17220*/  SHFL.IDX PT, R5, R85, 0x1, 0x181f ;  /* 0x00381f0055057f89 */ /* 0x03082800000e0000 */
[----:B------:R-:W-:Y:S01]  /*17230*/  ISETP.GE.AND P0, PT, R76, R87, PT ;  /* 0x000000574c00720c */ /* 0x000fe20003f06270 */
[----:B------:R4:W0:-:S12]  /*17240*/  SHFL.IDX PT, R4, R84, 0x1, 0x181f ;  /* 0x00381f0054047f89 */ /* 0x00081800000e0000 */
[----:B----4-:R-:W-:Y:S05]  /*17250*/  @P0 BRA `(.L_x_5860) ;  /* 0x0000002800600947 */ /* 0x010fea0003800000 */
[-C--:B------:R-:W-:Y:S02]  /*17260*/  ISETP.GE.AND P2, PT, R193, R0.reuse, PT ;  /* 0x00000000c100720c */ /* 0x080fe40003f46270 */
[-C--:B------:R-:W-:Y:S02]  /*17270*/  ISETP.GE.AND P6, PT, R212, R0.reuse, PT ;  /* 0x00000000d400720c */ /* 0x080fe40003fc6270 */
[-C--:B------:R-:W-:Y:S02]  /*17280*/  ISETP.GE.AND P4, PT, R211, R0.reuse, PT ;  /* 0x00000000d300720c */ /* 0x080fe40003f86270 */
[-C--:B------:R-:W-:Y:S02]  /*17290*/  ISETP.GE.AND P3, PT, R210, R0.reuse, PT ;  /* 0x00000000d200720c */ /* 0x080fe40003f66270 */
[----:B------:R-:W-:-:S05]  /*172a0*/  ISETP.GE.AND P1, PT, R3, R0, PT ;  /* 0x000000000300720c */ /* 0x000fca0003f26270 */
[----:B0--3--:R-:W-:Y:S02]  /*172b0*/  @!P2 IMAD.WIDE R8, R193, 0x2, R4 ;  /* 0x00000002c108a825 */ /* 0x009fe400078e0204 */
[CC--:B------:R-:W-:Y:S02]  /*172c0*/  @!P6 LEA R6, P0, R212.reuse, R4.reuse, 0x1 ;  /* 0x00000004d406e211 */ /* 0x0c0fe400078008ff */
[----:B------:R-:W-:Y:S01]  /*172d0*/  @!P4 LEA R10, P5, R211, R4, 0x1 ;  /* 0x00000004d30ac211 */ /* 0x000fe200078a08ff */
[----:B------:R0:W-:Y:S01]  /*172e0*/  @!P2 ST.E.128 desc[UR42][R8.64], R12 ;  /* 0x0000000c0800a985 */ /* 0x0001e2000c101d2a */
[----:B------:R-:W-:Y:S02]  /*172f0*/  ISETP.GE.AND P2, PT, R209, R0, PT ;  /* 0x00000000d100720c */ /* 0x000fe40003f46270 */
[----:B------:R-:W-:Y:S02]  /*17300*/  @!P6 LEA.HI.X R7, R212, R5, R155, 0x1, P0 ;  /* 0x00000005d407e211 */ /* 0x000fe400000f0c9b */
[----:B------:R-:W-:-:S02]  /*17310*/  LOP3.LUT P0, RZ, R82, 0x40, RZ, 0xc0, !PT ;  /* 0x0000004052ff7812 */ /* 0x000fc4000780c0ff */
[-C--:B------:R-:W-:Y:S01]  /*17320*/  @!P4 LEA.HI.X R11, R211, R5.reuse, R154, 0x1, P5 ;  /* 0x00000005d30bc211 */ /* 0x080fe200028f0c9a */
[----:B------:R3:W-:Y:S01]  /*17330*/  @!P6 ST.E.128 desc[UR42][R6.64], R24 ;  /* 0x000000180600e985 */ /* 0x0007e2000c101d2a */
[CC--:B------:R-:W-:Y:S02]  /*17340*/  @!P3 LEA R22, P5, R210.reuse, R4.reuse, 0x1 ;  /* 0x00000004d216b211 */ /* 0x0c0fe400078a08ff */
[----:B------:R-:W-:Y:S01]  /*17350*/  SHF.R.S32.HI R0, RZ, 0x1f, R3 ;  /* 0x0000001fff007819 */ /* 0x000fe20000011403 */
[----:B------:R3:W-:Y:S01]  /*17360*/  @!P4 ST.E.128 desc[UR42][R10.64], R32 ;  /* 0x000000200a00c985 */ /* 0x0007e2000c101d2a */
[C---:B------:R-:W-:Y:S02]  /*17370*/  @!P1 LEA R20, P6, R3.reuse, R4, 0x1 ;  /* 0x0000000403149211 */ /* 0x040fe400078c08ff */
[-C--:B------:R-:W-:Y:S02]  /*17380*/  @!P3 LEA.HI.X R23, R210, R5.reuse, R153, 0x1, P5 ;  /* 0x00000005d217b211 */ /* 0x080fe400028f0c99 */
[----:B------:R-:W-:-:S02]  /*17390*/  @!P1 LEA.HI.X R21, R3, R5, R0, 0x1, P6 ;  /* 0x0000000503159211 */ /* 0x000fc400030f0c00 */
[-C--:B0-----:R-:W-:Y:S01]  /*173a0*/  @!P2 LEA R12, P5, R209, R4.reuse, 0x1 ;  /* 0x00000004d10ca211 */ /* 0x081fe200078a08ff */
[----:B------:R3:W-:Y:S01]  /*173b0*/  @!P3 ST.E.128 desc[UR42][R22.64], R40 ;  /* 0x000000281600b985 */ /* 0x0007e2000c101d2a */
[----:B------:R-:W-:Y:S02]  /*173c0*/  SHF.R.S32.HI R0, RZ, 0x1f, R91 ;  /* 0x0000001fff007819 */ /* 0x000fe4000001145b */
[----:B------:R-:W-:Y:S02]  /*173d0*/  @P0 LEA R8, P6, R91, R4, 0x1 ;  /* 0x000000045b080211 */ /* 0x000fe400078c08ff */
[-C--:B------:R-:W-:Y:S02]  /*173e0*/  @!P2 LEA.HI.X R13, R209, R5.reuse, R152, 0x1, P5 ;  /* 0x00000005d10da211 */ /* 0x080fe400028f0c98 */
[----:B------:R-:W-:-:S03]  /*173f0*/  @P0 LEA.HI.X R9, R91, R5, R0, 0x1, P6 ;  /* 0x000000055b090211 */ /* 0x000fc600030f0c00 */
        /* <DEDUP_REMOVED lines=10> */
.L_x_5857:
[----:B------:R-:W-:Y:S01]  /*174a0*/  ULDC.64 UR4, c[0x0][0xb08] ;  /* 0x0002c20000047ab9 */ /* 0x000fe20000000a00 */
[----:B-1----:R-:W-:Y:S01]  /*174b0*/  IMAD.IADD R12, R201, 0x1, R192 ;  /* 0x00000001c90c7824 */ /* 0x002fe200078e02c0 */
[----:B------:R-:W-:Y:S01]  /*174c0*/  BSSY B1, `(.L_x_5861) ;  /* 0x00000f7000017945 */ /* 0x000fe20003800000 */
[----:B------:R-:W-:Y:S01]  /*174d0*/  IMAD R9, R9, UR4, RZ ;  /* 0x0000000409097c24 */ /* 0x000fe2000f8e02ff */
[----:B------:R-:W-:Y:S01]  /*174e0*/  SHF.R.S32.HI R23, RZ, 0x1f, R219 ;  /* 0x0000001fff177819 */ /* 0x000fe200000114db */
[C---:B------:R-:W-:Y:S01]  /*174f0*/  IMAD.WIDE.U32 R10, R0.reuse, UR4, RZ ;  /* 0x00000004000a7c25 */ /* 0x040fe2000f8e00ff */
[----:B---3--:R-:W-:Y:S02]  /*17500*/  SHF.R.S32.HI R76, RZ, 0x1f, R220 ;  /* 0x0000001fff4c7819 */ /* 0x008fe400000114dc */
[----:B------:R-:W-:Y:S01]  /*17510*/  SHF.R.S32.HI R152, RZ, 0x1f, R221 ;  /* 0x0000001fff987819 */ /* 0x000fe200000114dd */
[----:B------:R-:W-:Y:S01]  /*17520*/  IMAD R9, R0, UR5, R9 ;  /* 0x0000000500097c24 */ /* 0x000fe2000f8e0209 */
[----:B------:R-:W-:Y:S01]  /*17530*/  ULDC.64 UR4, c[0x0][0xb38] ;  /* 0x0002ce0000047ab9 */ /* 0x000fe20000000a00 */
[----:B------:R-:W-:Y:S01]  /*17540*/  SHF.R.S32.HI R0, RZ, 0x1f, R3 ;  /* 0x0000001fff007819 */ /* 0x000fe20000011403 */
[----:B------:R-:W-:Y:S01]  /*17550*/  IMAD.IADD R192, R191, 0x1, R192 ;  /* 0x00000001bfc07824 */ /* 0x000fe200078e02c0 */
[----:B------:R-:W-:Y:S01]  /*17560*/  SHF.R.S32.HI R153, RZ, 0x1f, R222 ;  /* 0x0000001fff997819 */ /* 0x000fe200000114de */
[----:B------:R-:W-:Y:S01]  /*17570*/  IMAD.IADD R11, R11, 0x1, R9 ;  /* 0x000000010b0b7824 */ /* 0x000fe200078e0209 */
[----:B------:R-:W-:Y:S01]  /*17580*/  SHF.R.S32.HI R154, RZ, 0x1f, R223 ;  /* 0x0000001fff9a7819 */ /* 0x000fe200000114df */
[----:B------:R-:W-:Y:S01]  /*17590*/  IMAD.MOV.U32 R9, RZ, RZ, R12 ;  /* 0x000000ffff097224 */ /* 0x000fe200078e000c */
[----:B------:R-:W-:Y:S01]  /*175a0*/  SHF.R.S32.HI R155, RZ, 0x1f, R224 ;  /* 0x0000001fff9b7819 */ /* 0x000fe200000114e0 */
[----:B------:R-:W-:Y:S01]  /*175b0*/  IMAD.WIDE.U32 R10, R204, UR4, R10 ;  /* 0x00000004cc0a7c25 */ /* 0x000fe2000f8e000a */
[----:B------:R-:W-:-:S02]  /*175c0*/  SHF.R.S32.HI R156, RZ, 0x1f, R225 ;  /* 0x0000001fff9c7819 */ /* 0x000fc400000114e1 */
[----:B------:R-:W-:Y:S01]  /*175d0*/  SHF.R.S32.HI R157, RZ, 0x1f, R226 ;  /* 0x0000001fff9d7819 */ /* 0x000fe200000114e2 */
[----:B------:R-:W-:Y:S01]  /*175e0*/  IMAD R11, R204, UR5, R11 ;  /* 0x00000005cc0b7c24 */ /* 0x000fe2000f8e020b */
[----:B------:R-:W-:Y:S01]  /*175f0*/  ULDC.64 UR4, c[0x0][0xb40] ;  /* 0x0002d00000047ab9 */ /* 0x000fe20000000a00 */
[----:B------:R-:W-:Y:S01]  /*17600*/  VIADD R164, R194, 0x90 ;  /* 0x00000090c2a47836 */ /* 0x000fe20000000000 */
        /* <DEDUP_REMOVED lines=8> */
[----:B------:R-:W0:Y:S01]  /*17690*/  LDC R0, c[0x0][0xbe8] ;  /* 0x0002fa00ff007b82 */ /* 0x000e220000000800 */
[C---:B------:R-:W-:Y:S01]  /*176a0*/  VIADD R166, R194.reuse, 0x88 ;  /* 0x00000088c2a67836 */ /* 0x040fe20000000000 */
        /* <DEDUP_REMOVED lines=9> */
[----:B------:R-:W-:Y:S01]  /*17740*/  ULDC.64 UR4, c[0x0][0xb30] ;  /* 0x0002cc0000047ab9 */ /* 0x000fe20000000a00 */
[C---:B------:R-:W-:Y:S02]  /*17750*/  VIADD R170, R194.reuse, 0x78 ;  /* 0x00000078c2aa7836 */ /* 0x040fe40000000000 */
[C---:B------:R-:W-:Y:S02]  /*17760*/  VIADD R172, R194.reuse, 0x70 ;  /* 0x00000070c2ac7836 */ /* 0x040fe40000000000 */
[C---:B------:R-:W-:Y:S01]  /*17770*/  VIADD R174, R194.reuse, 0x68 ;  /* 0x00000068c2ae7836 */ /* 0x040fe20000000000 */
[----:B------:R-:W-:Y:S01]  /*17780*/  SHF.R.S32.HI R170, RZ, 0x1f, R170 ;  /* 0x0000001fffaa7819 */ /* 0x000fe200000114aa */
[C---:B------:R-:W-:Y:S01]  /*17790*/  VIADD R176, R194.reuse, 0x60 ;  /* 0x00000060c2b07836 */ /* 0x040fe20000000000 */
[----:B------:R-:W-:Y:S01]  /*177a0*/  SHF.R.S32.HI R172, RZ, 0x1f, R172 ;  /* 0x0000001fffac7819 */ /* 0x000fe200000114ac */
[C---:B------:R-:W-:Y:S01]  /*177b0*/  VIADD R178, R194.reuse, 0x58 ;  /* 0x00000058c2b27836 */ /* 0x040fe20000000000 */
[----:B------:R-:W-:Y:S01]  /*177c0*/  SHF.R.S32.HI R174, RZ, 0x1f, R174 ;  /* 0x0000001fffae7819 */ /* 0x000fe200000114ae */
[----:B------:R-:W-:Y:S01]  /*177d0*/  VIADD R180, R194, 0x50 ;  /* 0x00000050c2b47836 */ /* 0x000fe20000000000 */
[----:B0-----:R-:W-:Y:S01]  /*177e0*/  ISETP.NE.AND P0, PT, R0, 0x1, PT ;  /* 0x000000010000780c */ /* 0x001fe20003f05270 */
        /* <DEDUP_REMOVED lines=12> */
[----:B------:R-:W0:Y:S01]  /*178b0*/  @P0 LDC R13, c[0x0][0xbec] ;  /* 0x0002fb00ff0d0b82 */ /* 0x000e220000000800 */
[C---:B------:R-:W-:Y:S01]  /*178c0*/  VIADD R230, R194.reuse, 0x18 ;  /* 0x00000018c2e67836 */ /* 0x040fe20000000000 */
[----:B------:R-:W-:Y:S01]  /*178d0*/  SHF.R.S32.HI R207, RZ, 0x1f, R207 ;  /* 0x0000001fffcf7819 */ /* 0x000fe200000114cf */
[C---:B------:R-:W-:Y:S01]  /*178e0*/  VIADD R232, R194.reuse, 0x10 ;  /* 0x00000010c2e87836 */ /* 0x040fe20000000000 */
[----:B------:R-:W-:Y:S01]  /*178f0*/  SHF.R.S32.HI R213, RZ, 0x1f, R213 ;  /* 0x0000001fffd57819 */ /* 0x000fe200000114d5 */
[C---:B------:R-:W-:Y:S01]  /*17900*/  VIADD R234, R194.reuse, 0x8 ;  /* 0x00000008c2ea7836 */ /* 0x040fe20000000000 */
[----:B------:R-:W-:Y:S01]  /*17910*/  SHF.R.S32.HI R215, RZ, 0x1f, R215 ;  /* 0x0000001fffd77819 */ /* 0x000fe200000114d7 */
[C---:B------:R-:W-:Y:S01]  /*17920*/  VIADD R163, R194.reuse, 0x90 ;  /* 0x00000090c2a37836 */ /* 0x040fe20000000000 */
[----:B------:R-:W1:Y:S01]  /*17930*/  @P0 LDC R3, c[0x0][0xbf0] ;  /* 0x0002fc00ff030b82 */ /* 0x000e620000000800 */
        /* <DEDUP_REMOVED lines=10> */
[----:B------:R-:W-:Y:S02]  /*179e0*/  VIADD R179, R194, 0x50 ;  /* 0x00000050c2b37836 */ /* 0x000fe40000000000 */
[----:B0-----:R-:W-:-:S04]  /*179f0*/  @P0 IMAD.HI.U32 R13, R12, R13, RZ ;  /* 0x0000000d0c0d0227 */ /* 0x001fc800078e00ff */
[C---:B------:R-:W-:Y:S02]  /*17a00*/  VIADD R181, R194.reuse, 0x48 ;  /* 0x00000048c2b57836 */ /* 0x040fe40000000000 */
[C---:B------:R-:W-:Y:S01]  /*17a10*/  VIADD R183, R194.reuse, 0x40 ;  /* 0x00000040c2b77836 */ /* 0x040fe20000000000 */
[----:B-1----:R-:W-:Y:S01]  /*17a20*/  @P0 SHF.R.U32.HI R9, RZ, R3, R13 ;  /* 0x00000003ff090219 */ /* 0x002fe2000001160d */
[C---:B------:R-:W-:Y:S02]  /*17a30*/  VIADD R202, R194.reuse, 0x38 ;  /* 0x00000038c2ca7836 */ /* 0x040fe40000000000 */
[----:B------:R-:W-:Y:S02]  /*17a40*/  VIADD R206, R194, 0x30 ;  /* 0x00000030c2ce7836 */ /* 0x000fe40000000000 */
[----:B------:R-:W-:Y:S02]  /*17a50*/  IMAD.MOV R3, RZ, RZ, -R9 ;  /* 0x000000ffff037224 */ /* 0x000fe400078e0a09 */
[----:B------:R-:W-:-:S04]  /*17a60*/  IMAD.WIDE.U32 R10, R9, UR4, R10 ;  /* 0x00000004090a7c25 */ /* 0x000fc8000f8e000a */
[----:B------:R-:W-:Y:S02]  /*17a70*/  IMAD R3, R0, R3, R12 ;  /* 0x0000000300037224 */ /* 0x000fe400078e020c */
[----:B------:R-:W-:Y:S01]  /*17a80*/  IMAD R0, R8, R0, RZ ;  /* 0x0000000008007224 */ /* 0x000fe200078e02ff */
[----:B------:R-:W-:Y:S01]  /*17a90*/  SHF.R.S32.HI R8, RZ, 0x1f, R9 ;  /* 0x0000001fff087819 */ /* 0x000fe20000011409 */
[C---:B------:R-:W-:Y:S02]  /*17aa0*/  VIADD R208, R194.reuse, 0x28 ;  /* 0x00000028c2d07836 */ /* 0x040fe40000000000 */
[----:B------:R-:W-:Y:S02]  /*17ab0*/  VIADD R214, R194, 0x20 ;  /* 0x00000020c2d67836 */ /* 0x000fe40000000000 */
[----:B------:R-:W-:Y:S02]  /*17ac0*/  IMAD R8, R8, UR4, RZ ;  /* 0x0000000408087c24 */ /* 0x000fe4000f8e02ff */
[----:B------:R-:W-:-:S02]  /*17ad0*/  VIADD R216, R194, 0x18 ;  /* 0x00000018c2d87836 */ /* 0x000fc40000000000 */
[----:B------:R-:W-:Y:S01]  /*17ae0*/  IMAD R9, R9, UR5, R8 ;  /* 0x0000000509097c24 */ /* 0x000fe2000f8e0208 */
[----:B------:R-:W-:Y:S01]  /*17af0*/  SHF.R.S32.HI R8, RZ, 0x1f, R3 ;  /* 0x0000001fff087819 */ /* 0x000fe20000011403 */
[----:B------:R-:W-:Y:S01]  /*17b00*/  ULDC.64 UR4, c[0x0][0xb28] ;  /* 0x0002ca0000047ab9 */ /* 0x000fe20000000a00 */
[----:B------:R-:W-:Y:S02]  /*17b10*/  VIADD R231, R194, 0x10 ;  /* 0x00000010c2e77836 */ /* 0x000fe40000000000 */
[----:B------:R-:W-:Y:S02]  /*17b20*/  IMAD.IADD R11, R11, 0x1, R9 ;  /* 0x000000010b0b7824 */ /* 0x000fe400078e0209 */
[----:B------:R-:W-:Y:S02]  /*17b30*/  IMAD R8, R8, UR4, RZ ;  /* 0x0000000408087c24 */ /* 0x000fe4000f8e02ff */
[----:B------:R-:W-:-:S04]  /*17b40*/  IMAD.WIDE.U32 R10, R3, UR4, R10 ;  /* 0x00000004030a7c25 */ /* 0x000fc8000f8e000a */
[----:B------:R-:W-:Y:S01]  /*17b50*/  IMAD R8, R3, UR5, R8 ;  /* 0x0000000503087c24 */ /* 0x000fe2000f8e0208 */
[----:B------:R-:W-:Y:S01]  /*17b60*/  ULDC.64 UR4, c[0x0][0xb00] ;  /* 0x0002c00000047ab9 */ /* 0x000fe20000000a00 */
[----:B------:R-:W-:Y:S01]  /*17b70*/  VIADD R233, R194, 0x8 ;  /* 0x00000008c2e97836 */ /* 0x000fe20000000000 */
[----:B------:R-:W-:Y:S01]  /*17b80*/  LEA R3, P0, R10, UR4, 0x2 ;  /* 0x000000040a037c11 */ /* 0x000fe2000f8010ff */
[----:B------:R-:W-:Y:S02]  /*17b90*/  IMAD.IADD R9, R11, 0x1, R8 ;  /* 0x000000010b097824 */ /* 0x000fe400078e0208 */
[----:B------:R-:W-:Y:S02]  /*17ba0*/  VIADD R8, R2, 0x28c20 ;  /* 0x00028c2002087836 */ /* 0x000fe40000000000 */
[----:B------:R0:W1:Y:S01]  /*17bb0*/  SHFL.IDX PT, R20, R3, RZ, 0x1c1f ;  /* 0x001c1fff03147589 */ /* 0x00006200000e0000 */
[----:B------:R-:W-:Y:S02]  /*17bc0*/  LEA.HI.X R14, R10, UR5, R9, 0x2, P0 ;  /* 0x000000050a0e7c11 */ /* 0x000fe400080f1409 */
[----:B------:R-:W-:-:S02]  /*17bd0*/  ISETP.GE.AND P0, PT, R192, R0, PT ;  /* 0x00000000c000720c */ /* 0x000fc40003f06270 */
[----:B------:R-:W-:Y:S01]  /*17be0*/  PRMT R8, RZ, 0x654, R8 ;  /* 0x00000654ff087816 */ /* 0x000fe20000000008 */
[----:B------:R0:W3:Y:S03]  /*17bf0*/  SHFL.IDX PT, R15, R14, RZ, 0x1c1f ;  /* 0x001c1fff0e0f7589 */ /* 0x0000e600000e0000 */
[----:B------:R0:W-:Y:S07]  /*17c00*/  SYNCS.ARRIVE.TRANS64.RED.A1T0 RZ, [R8+URZ], RZ ;  /* 0x000000ff08ff79a7 */ /* 0x0001ee000810043f */
[----:B------:R-:W-:Y:S05]  /*17c10*/  @P0 BRA `(.L_x_5862) ;  /* 0x0000000800040947 */ /* 0x000fea0003800000 */
[----:B------:R-:W-:Y:S02]  /*17c20*/  ULDC UR4, c[0x0][0xac8] ;  /* 0x0002b20000047ab9 */ /* 0x000fe40000000800 */
[----:B------:R-:W-:Y:S02]  /*17c30*/  ISETP.GE.AND P0, PT, R194, UR4, PT ;  /* 0x00000004c2007c0c */ /* 0x000fe4000bf06270 */
[----:B------:R-:W-:Y:S02]  /*17c40*/  ISETP.GE.AND P4, PT, R175, UR4, PT ;  /* 0x00000004af007c0c */ /* 0x000fe4000bf86270 */
[----:B------:R-:W-:-:S09]  /*17c50*/  ISETP.GE.AND P5, PT, R173, UR4, PT ;  /* 0x00000004ad007c0c */ /* 0x000fd2000bfa6270 */
[----:B01----:R-:W-:-:S04]  /*17c60*/  @!P0 LEA R8, P1, R194, R20, 0x2 ;  /* 0x00000014c2088211 */ /* 0x003fc800078210ff */
[----:B---3--:R-:W-:Y:S02]  /*17c70*/  @!P0 LEA.HI.X R9, R194, R15, R235, 0x2, P1 ;  /* 0x0000000fc2098211 */ /* 0x008fe400008f14eb */
[----:B------:R-:W-:-:S03]  /*17c80*/  ISETP.GE.AND P1, PT, R231, UR4, PT ;  /* 0x00000004e7007c0c */ /* 0x000fc6000bf26270 */
[----:B------:R0:W-:Y:S01]  /*17c90*/  @!P0 ST.E.64 desc[UR42][R8.64], R24 ;  /* 0x0000001808008985 */ /* 0x0001e2000c101b2a */
[----:B------:R-:W-:-:S13]  /*17ca0*/  ISETP.GE.AND P0, PT, R233, UR4, PT ;  /* 0x00000004e9007c0c */ /* 0x000fda000bf06270 */
[----:B0-----:R-:W-:-:S04]  /*17cb0*/  @!P0 LEA R8, P2, R233, R20, 0x2 ;  /* 0x00000014e9088211 */ /* 0x001fc800078410ff */
[----:B------:R-:W-:-:S05]  /*17cc0*/  @!P0 LEA.HI.X R9, R233, R15, R234, 0x2, P2 ;  /* 0x0000000fe9098211 */ /* 0x000fca00010f14ea */
[----:B------:R0:W-:Y:S01]  /*17cd0*/  @!P0 ST.E.64 desc[UR42][R8.64], R28 ;  /* 0x0000001c08008985 */ /* 0x0001e2000c101b2a */
[----:B------:R-:W-:Y:S02]  /*17ce0*/  ISETP.GE.AND P0, PT, R216, UR4, PT ;  /* 0x00000004d8007c0c */ /* 0x000fe4000bf06270 */
        /* <DEDUP_REMOVED lines=17> */
[----:B------:R-:W-:Y:S02]  /*17e00*/  @!P1 LEA.HI.X R9, R206, R15, R207, 0x2, P2 ;  /* 0x0000000fce099211 */ /* 0x000fe400010f14cf */
[----:B------:R-:W-:-:S03]  /*17e10*/  ISETP.GE.AND P2, PT, R183, UR4, PT ;  /* 0x00000004b7007c0c */ /* 0x000fc6000bf46270 */
[----:B------:R0:W-:Y:S02]  /*17e20*/  @!P1 ST.E.64 desc[UR42][R8.64], R48 ;  /* 0x0000003008009985 */ /* 0x0001e4000c101b2a */
[----:B0-----:R-:W-:-:S04]  /*17e30*/  @!P0 LEA R8, P1, R202, R20, 0x2 ;  /* 0x00000014ca088211 */ /* 0x001fc800078210ff */
[----:B------:R-:W-:Y:S02]  /*17e40*/  @!P0 LEA.HI.X R9, R202, R15, R205, 0x2, P1 ;  /* 0x0000000fca098211 */ /* 0x000fe400008f14cd */
[----:B------:R-:W-:-:S03]  /*17e50*/  ISETP.GE.AND P1, PT, R179, UR4, PT ;  /* 0x00000004b3007c0c */ /* 0x000fc6000bf26270 */
[----:B------:R0:W-:Y:S01]  /*17e60*/  @!P0 ST.E.64 desc[UR42][R8.64], R52 ;  /* 0x0000003408008985 */ /* 0x0001e2000c101b2a */
[----:B------:R-:W-:-:S09]  /*17e70*/  ISETP.GE.AND P0, PT, R181, UR4, PT ;  /* 0x00000004b5007c0c */ /* 0x000fd2000bf06270 */
[-C--:B------:R-:W-:Y:S02]  /*17e80*/  @!P1 LEA R10, P6, R179, R20.reuse, 0x2 ;  /* 0x00000014b30a9211 */ /* 0x080fe400078c10ff */
[----:B0-----:R-:W-:Y:S02]  /*17e90*/  @!P2 LEA R8, P3, R183, R20, 0x2 ;  /* 0x00000014b708a211 */ /* 0x001fe400078610ff */
[-C--:B------:R-:W-:Y:S02]  /*17ea0*/  @!P1 LEA.HI.X R11, R179, R15.reuse, R180, 0x2, P6 ;  /* 0x0000000fb30b9211 */ /* 0x080fe400030f14b4 */
[----:B------:R-:W-:Y:S02]  /*17eb0*/  @!P2 LEA.HI.X R9, R183, R15, R190, 0x2, P3 ;  /* 0x0000000fb709a211 */ /* 0x000fe400018f14be */
[----:B------:R-:W-:-:S03]  /*17ec0*/  ISETP.GE.AND P3, PT, R177, UR4, PT ;  /* 0x00000004b1007c0c */ /* 0x000fc6000bf66270 */
[----:B------:R0:W-:Y:S02]  /*17ed0*/  @!P2 ST.E.64 desc[UR42][R8.64], R56 ;  /* 0x000000380800a985 */ /* 0x0001e4000c101b2a */
[----:B0-----:R-:W-:-:S04]  /*17ee0*/  @!P0 LEA R8, P2, R181, R20, 0x2 ;  /* 0x00000014b5088211 */ /* 0x001fc800078410ff */
[----:B------:R-:W-:-:S05]  /*17ef0*/  @!P0 LEA.HI.X R9, R181, R15, R182, 0x2, P2 ;  /* 0x0000000fb5098211 */ /* 0x000fca00010f14b6 */
[----:B------:R0:W-:Y:S01]  /*17f00*/  @!P0 ST.E.64 desc[UR42][R8.64], R60 ;  /* 0x0000003c08008985 */ /* 0x0001e2000c101b2a */
[----:B------:R-:W-:-:S03]  /*17f10*/  ISETP.GE.AND P0, PT, R171, UR4, PT ;  /* 0x00000004ab007c0c */ /* 0x000fc6000bf06270 */
[----:B------:R1:W-:Y:S01]  /*17f20*/  @!P1 ST.E.64 desc[UR42][R10.64], R64 ;  /* 0x000000400a009985 */ /* 0x0003e2000c101b2a */
[----:B------:R-:W-:Y:S02]  /*17f30*/  ISETP.GE.AND P1, PT, R169, UR4, PT ;  /* 0x00000004a9007c0c */ /* 0x000fe4000bf26270 */
[-C--:B0-----:R-:W-:Y:S02]  /*17f40*/  @!P3 LEA R8, P6, R177, R20.reuse, 0x2 ;  /* 0x00000014b108b211 */ /* 0x081fe400078c10ff */
[-C--:B-1----:R-:W-:Y:S02]  /*17f50*/  @!P4 LEA R10, P2, R175, R20.reuse, 0x2 ;  /* 0x00000014af0ac211 */ /* 0x082fe400078410ff */
[-C--:B------:R-:W-:Y:S02]  /*17f60*/  @!P3 LEA.HI.X R9, R177, R15.reuse, R178, 0x2, P6 ;  /* 0x0000000fb109b211 */ /* 0x080fe400030f14b2 */
[----:B------:R-:W-:Y:S02]  /*17f70*/  @!P5 LEA R12, P6, R173, R20, 0x2 ;  /* 0x00000014ad0cd211 */ /* 0x000fe400078c10ff */
[-C--:B------:R-:W-:Y:S01]  /*17f80*/  @!P4 LEA.HI.X R11, R175, R15.reuse, R176, 0x2, P2 ;  /* 0x0000000faf0bc211 */ /* 0x080fe200010f14b0 */
[----:B------:R0:W-:Y:S01]  /*17f90*/  @!P3 ST.E.64 desc[UR42][R8.64], R68 ;  /* 0x000000440800b985 */ /* 0x0001e2000c101b2a */
[----:B------:R-:W-:-:S02]  /*17fa0*/  @!P5 LEA.HI.X R13, R173, R15, R174, 0x2, P6 ;  /* 0x0000000fad0dd211 */ /* 0x000fc400030f14ae */
[----:B------:R-:W-:Y:S01]  /*17fb0*/  ISETP.GE.AND P2, PT, R167, UR4, PT ;  /* 0x00000004a7007c0c */ /* 0x000fe2000bf46270 */
[----:B------:R1:W-:Y:S01]  /*17fc0*/  @!P4 ST.E.64 desc[UR42][R10.64], R72 ;  /* 0x000000480a00c985 */ /* 0x0003e2000c101b2a */
[----:B------:R-:W-:-:S03]  /*17fd0*/  ISETP.GE.AND P3, PT, R165, UR4, PT ;  /* 0x00000004a5007c0c */ /* 0x000fc6000bf66270 */
[----:B------:R3:W-:Y:S01]  /*17fe0*/  @!P5 ST.E.64 desc[UR42][R12.64], R6 ;  /* 0x000000060c00d985 */ /* 0x0007e2000c101b2a */
[----:B0-----:R-:W-:-:S07]  /*17ff0*/  @!P1 LEA R8, P5, R169, R20, 0x2 ;  /* 0x00000014a9089211 */ /* 0x001fce00078a10ff */
[-C--:B-1----:R-:W-:Y:S02]  /*18000*/  @!P2 LEA R10, P6, R167, R20.reuse, 0x2 ;  /* 0x00000014a70aa211 */ /* 0x082fe400078c10ff */
[-C--:B------:R-:W-:Y:S02]  /*18010*/  @!P1 LEA.HI.X R9, R169, R15.reuse, R170, 0x2, P5 ;  /* 0x0000000fa9099211 */ /* 0x080fe400028f14aa */
[----:B---3--:R-:W-:Y:S02]  /*18020*/  @!P0 LEA R6, P4, R171, R20, 0x2 ;  /* 0x00000014ab068211 */ /* 0x008fe400078810ff */
[----:B------:R-:W-:Y:S02]  /*18030*/  ISETP.GE.AND P5, PT, R237, UR4, PT ;  /* 0x00000004ed007c0c */ /* 0x000fe4000bfa6270 */
[----:B------:R-:W-:Y:S02]  /*18040*/  @!P0 LEA.HI.X R7, R171, R15, R172, 0x2, P4 ;  /* 0x0000000fab078211 */ /* 0x000fe400020f14ac */
[----:B------:R-:W-:-:S02]  /*18050*/  ISETP.GE.AND P4, PT, R163, UR4, PT ;  /* 0x00000004a3007c0c */ /* 0x000fc4000bf86270 */
[----:B------:R-:W-:Y:S01]  /*18060*/  @!P2 LEA.HI.X R11, R167, R15, R168, 0x2, P6 ;  /* 0x0000000fa70ba211 */ /* 0x000fe200030f14a8 */
[----:B------:R0:W-:Y:S04]  /*18070*/  @!P0 ST.E.64 desc[UR42][R6.64], R80 ;  /* 0x0000005006008985 */ /* 0x0001e8000c101b2a */
[----:B------:R1:W-:Y:S01]  /*18080*/  @!P1 ST.E.64 desc[UR42][R8.64], R84 ;  /* 0x0000005408009985 */ /* 0x0003e2000c101b2a */
[----:B------:R-:W-:-:S03]  /*18090*/  ISETP.GE.AND P1, PT, R229, UR4, PT ;  /* 0x00000004e5007c0c */ /* 0x000fc6000bf26270 */
[----:B------:R3:W-:Y:S01]  /*180a0*/  @!P2 ST.E.64 desc[UR42][R10.64], R88 ;  /* 0x000000580a00a985 */ /* 0x0007e2000c101b2a */
[----:B------:R-:W-:Y:S02]  /*180b0*/  ISETP.GE.AND P2, PT, R236, UR4, PT ;  /* 0x00000004ec007c0c */ /* 0x000fe4000bf46270 */
[-C--:B0-----:R-:W-:Y:S02]  /*180c0*/  @!P3 LEA R6, P6, R165, R20.reuse, 0x2 ;  /* 0x00000014a506b211 */ /* 0x081fe400078c10ff */
[-C--:B-1----:R-:W-:Y:S02]  /*180d0*/  @!P4 LEA R8, P0, R163, R20.reuse, 0x2 ;  /* 0x00000014a308c211 */ /* 0x082fe400078010ff */
[-C--:B------:R-:W-:Y:S02]  /*180e0*/  @!P3 LEA.HI.X R7, R165, R15.reuse, R166, 0x2, P6 ;  /* 0x0000000fa507b211 */ /* 0x080fe400030f14a6 */
[----:B------:R-:W-:Y:S02]  /*180f0*/  @!P4 LEA.HI.X R9, R163, R15, R164, 0x2, P0 ;  /* 0x0000000fa309c211 */ /* 0x000fe400000f14a4 */
[----:B------:R-:W-:Y:S01]  /*18100*/  ISETP.GE.AND P0, PT, R228, UR4, PT ;  /* 0x00000004e4007c0c */ /* 0x000fe2000bf06270 */
[----:B------:R0:W-:Y:S01]  /*18110*/  @!P3 ST.E.64 desc[UR42][R6.64], R92 ;  /* 0x0000005c0600b985 */ /* 0x0001e2000c101b2a */
[----:B---3--:R-:W-:-:S03]  /*18120*/  @!P5 LEA R10, P6, R237, R20, 0x2 ;  /* 0x00000014ed0ad211 */ /* 0x008fc600078c10ff */
[----:B------:R1:W-:Y:S01]  /*18130*/  @!P4 ST.E.64 desc[UR42][R8.64], R96 ;  /* 0x000000600800c985 */ /* 0x0003e2000c101b2a */
[----:B------:R-:W-:Y:S02]  /*18140*/  @!P5 LEA.HI.X R11, R237, R15, R162, 0x2, P6 ;  /* 0x0000000fed0bd211 */ /* 0x000fe400030f14a2 */
[----:B------:R-:W-:-:S03]  /*18150*/  ISETP.GE.AND P4, PT, R226, UR4, PT ;  /* 0x00000004e2007c0c */ /* 0x000fc6000bf86270 */
[----:B------:R3:W-:Y:S01]  /*18160*/  @!P5 ST.E.64 desc[UR42][R10.64], R100 ;  /* 0x000000640a00d985 */ /* 0x0007e2000c101b2a */
[----:B------:R-:W-:Y:S02]  /*18170*/  ISETP.GE.AND P5, PT, R227, UR4, PT ;  /* 0x00000004e3007c0c */ /* 0x000fe4000bfa6270 */
[CC--:B0-----:R-:W-:Y:S02]  /*18180*/  @!P2 LEA R6, P6, R236.reuse, R20.reuse, 0x2 ;  /* 0x00000014ec06a211 */ /* 0x0c1fe400078c10ff */
[CC--:B-1----:R-:W-:Y:S02]  /*18190*/  @!P1 LEA R8, P3, R229.reuse, R20.reuse, 0x2 ;  /* 0x00000014e5089211 */ /* 0x0c2fe400078610ff */
[-C--:B------:R-:W-:Y:S02]  /*181a0*/  @!P2 LEA.HI.X R7, R236, R15.reuse, R161, 0x2, P6 ;  /* 0x0000000fec07a211 */ /* 0x080fe400030f14a1 */
[----:B------:R-:W-:Y:S02]  /*181b0*/  @!P1 LEA.HI.X R9, R229, R15, R160, 0x2, P3 ;  /* 0x0000000fe5099211 */ /* 0x000fe400018f14a0 */
[----:B---3--:R-:W-:Y:S01]  /*181c0*/  @!P0 LEA R10, P6, R228, R20, 0x2 ;  /* 0x00000014e40a8211 */ /* 0x008fe200078c10ff */
[----:B------:R0:W-:Y:S01]  /*181d0*/  @!P2 ST.E.64 desc[UR42][R6.64], R104 ;  /* 0x000000680600a985 */ /* 0x0001e2000c101b2a */
[----:B------:R-:W-:-:S02]  /*181e0*/  ISETP.GE.AND P3, PT, R225, UR4, PT ;  /* 0x00000004e1007c0c */ /* 0x000fc4000bf66270 */
[----:B------:R-:W-:Y:S01]  /*181f0*/  @!P0 LEA.HI.X R11, R228, R15, R159, 0x2, P6 ;  /* 0x0000000fe40b8211 */ /* 0x000fe200030f149f */
[----:B------:R1:W-:Y:S04]  /*18200*/  @!P1 ST.E.64 desc[UR42][R8.64], R108 ;  /* 0x0000006c08009985 */ /* 0x0003e8000c101b2a */
[----:B------:R3:W-:Y:S01]  /*18210*/  @!P0 ST.E.64 desc[UR42][R10.64], R112 ;  /* 0x000000700a008985 */ /* 0x0007e2000c101b2a */
[----:B------:R-:W-:Y:S02]  /*18220*/  ISETP.GE.AND P0, PT, R224, UR4, PT ;  /* 0x00000004e0007c0c */ /* 0x000fe4000bf06270 */
[-C--:B0-----:R-:W-:Y:S02]  /*18230*/  @!P5 LEA R6, P1, R227, R20.reuse, 0x2 ;  /* 0x00000014e306d211 */ /* 0x081fe400078210ff */
[----:B-1----:R-:W-:-:S02]  /*18240*/  @!P4 LEA R8, P2, R226, R20, 0x2 ;  /* 0x00000014e208c211 */ /* 0x002fc400078410ff */
[-C--:B------:R-:W-:Y:S02]  /*18250*/  @!P5 LEA.HI.X R7, R227, R15.reuse, R158, 0x2, P1 ;  /* 0x0000000fe307d211 */ /* 0x080fe400008f149e */
[----:B---3--:R-:W-:Y:S02]  /*18260*/  @!P3 LEA R10, P6, R225, R20, 0x2 ;  /* 0x00000014e10ab211 */ /* 0x008fe400078c10ff */
[----:B------:R-:W-:Y:S01]  /*18270*/  ISETP.GE.AND P1, PT, R223, UR4, PT ;  /* 0x00000004df007c0c */ /* 0x000fe2000bf26270 */
[----:B------:R0:W-:Y:S01]  /*18280*/  @!P5 ST.E.64 desc[UR42][R6.64], R116 ;  /* 0x000000740600d985 */ /* 0x0001e2000c101b2a */
[-C--:B------:R-:W-:Y:S02]  /*18290*/  @!P4 LEA.HI.X R9, R226, R15.reuse, R157, 0x2, P2 ;  /* 0x0000000fe209c211 */ /* 0x080fe400010f149d */
        /* <DEDUP_REMOVED lines=12> */
[----:B---3--:R-:W-:-:S03]  /*18360*/  @!P3 LEA R10, P6, R221, R20, 0x2 ;  /* 0x00000014dd0ab211 */ /* 0x008fc600078c10ff */
        /* <DEDUP_REMOVED lines=12> */
.L_x_5862:
[----:B------:R-:W-:Y:S05]  /*18430*/  BSYNC B1 ;  /* 0x0000000000017941 */ /* 0x000fea0003800000 */
.L_x_5861:
[----:B----4-:R-:W-:Y:S01]  /*18440*/  VIADD R7, R192, 0x8 ;  /* 0x00000008c0077836 */ /* 0x010fe20000000000 */
[----:B------:R4:W1:Y:S04]  /*18450*/  SHFL.IDX PT, R22, R14, 0x1, 0x1c1f ;  /* 0x003c1f000e167f89 */ /* 0x00086800000e0000 */
[----:B------:R-:W-:Y:S01]  /*18460*/  ISETP.GE.AND P0, PT, R7, R0, PT ;  /* 0x000000000700720c */ /* 0x000fe20003f06270 */
[----:B0-----:R-:W0:-:S12]  /*18470*/  SHFL.IDX PT, R3, R3, 0x1, 0x1c1f ;  /* 0x003c1f0003037f89 */ /* 0x001e1800000e0000 */
[----:B----4-:R-:W-:Y:S05]  /*18480*/  @P0 BRA `(.L_x_5860) ;  /* 0x0000001400d40947 */ /* 0x010fea0003800000 */
[----:B------:R-:W-:Y:S02]  /*18490*/  ULDC UR4, c[0x0][0xac8] ;  /* 0x0002b20000047ab9 */ /* 0x000fe40000000800 */
[----:B------:R-:W-:Y:S02]  /*184a0*/  ISETP.GE.AND P4, PT, R194, UR4, PT ;  /* 0x00000004c2007c0c */ /* 0x000fe4000bf86270 */
[----:B------:R-:W-:Y:S02]  /*184b0*/  ISETP.GE.AND P2, PT, R233, UR4, PT ;  /* 0x00000004e9007c0c */ /* 0x000fe4000bf46270 */
[----:B------:R-:W-:Y:S02]  /*184c0*/  ISETP.GE.AND P1, PT, R231, UR4, PT ;  /* 0x00000004e7007c0c */ /* 0x000fe4000bf26270 */
[----:B------:R-:W-:-:S07]  /*184d0*/  ISETP.GE.AND P0, PT, R216, UR4, PT ;  /* 0x00000004d8007c0c */ /* 0x000fce000bf06270 */
[----:B0-----:R-:W-:-:S04]  /*184e0*/  @!P4 LEA R6, P3, R194, R3, 0x2 ;  /* 0x00000003c206c211 */ /* 0x001fc800078610ff */
        /* <DEDUP_REMOVED lines=19> */
[-C--:B------:R-:W-:Y:S01]  /*18620*/  @!P4 LEA.HI.X R9, R208, R22.reuse, R213, 0x2, P2 ;  /* 0x00000016d009c211 */ /* 0x080fe200010f14d5 */
        /* <DEDUP_REMOVED lines=21> */
[-C--:B-1----:R-:W-:Y:S02]  /*18780*/  @!P4 LEA R8, P2, R177, R3.reuse, 0x2 ;  /* 0x00000003b108c211 */ /* 0x082fe400078410ff */
        /* <DEDUP_REMOVED lines=10> */
[-C--:B------:R-:W-:Y:S02]  /*18830*/  @!P0 LEA.HI.X R7, R173, R22.reuse, R174, 0x2, P4 ;  /* 0x00000016ad078211 */ /* 0x080fe400020f14ae */
[----:B------:R-:W-:Y:S02]  /*18840*/  ISETP.GE.AND P4, PT, R165, UR4, PT ;  /* 0x00000004a5007c0c */ /* 0x000fe4000bf86270 */
[-C--:B-1----:R-:W-:Y:S01]  /*18850*/  @!P1 LEA R8, P3, R171, R3.reuse, 0x2 ;  /* 0x00000003ab089211 */ /* 0x082fe200078610ff */
[----:B------:R0:W-:Y:S01]  /*18860*/  @!P0 ST.E.64 desc[UR42][R6.64], R4 ;  /* 0x0000000406008985 */ /* 0x0001e2000c101b2a */
[----:B----4-:R-:W-:Y:S02]  /*18870*/  @!P2 LEA R10, P6, R169, R3, 0x2 ;  /* 0x00000003a90aa211 */ /* 0x010fe400078c10ff */
[----:B------:R-:W-:Y:S02]  /*18880*/  @!P1 LEA.HI.X R9, R171, R22, R172, 0x2, P3 ;  /* 0x00000016ab099211 */ /* 0x000fe400018f14ac */
[----:B------:R-:W-:-:S02]  /*18890*/  ISETP.GE.AND P3, PT, R163, UR4, PT ;  /* 0x00000004a3007c0c */ /* 0x000fc4000bf66270 */
[-C--:B------:R-:W-:Y:S01]  /*188a0*/  @!P2 LEA.HI.X R11, R169, R22.reuse, R170, 0x2, P6 ;  /* 0x00000016a90ba211 */ /* 0x080fe200030f14aa */
[----:B------:R1:W-:Y:S01]  /*188b0*/  @!P1 ST.E.64 desc[UR42][R8.64], R82 ;  /* 0x0000005208009985 */ /* 0x0003e2000c101b2a */
[-C--:B------:R-:W-:Y:S02]  /*188c0*/  @!P5 LEA R12, P6, R167, R3.reuse, 0x2 ;  /* 0x00000003a70cd211 */ /* 0x080fe400078c10ff */
[----:B------:R-:W-:Y:S01]  /*188d0*/  @!P4 LEA R14, P0, R165, R3, 0x2 ;  /* 0x00000003a50ec211 */ /* 0x000fe200078010ff */
[----:B------:R4:W-:Y:S01]  /*188e0*/  @!P2 ST.E.64 desc[UR42][R10.64], R86 ;  /* 0x000000560a00a985 */ /* 0x0009e2000c101b2a */
[----:B------:R-:W-:Y:S02]  /*188f0*/  ISETP.GE.AND P2, PT, R237, UR4, PT ;  /* 0x00000004ed007c0c */ /* 0x000fe4000bf46270 */
[----:B------:R-:W-:Y:S02]  /*18900*/  ISETP.GE.AND P1, PT, R236, UR4, PT ;  /* 0x00000004ec007c0c */ /* 0x000fe4000bf26270 */
[----:B---3--:R-:W-:-:S02]  /*18910*/  @!P4 LEA.HI.X R15, R165, R22, R166, 0x2, P0 ;  /* 0x00000016a50fc211 */ /* 0x008fc400000f14a6 */
[-C--:B------:R-:W-:Y:S02]  /*18920*/  @!P5 LEA.HI.X R13, R167, R22.reuse, R168, 0x2, P6 ;  /* 0x00000016a70dd211 */ /* 0x080fe400030f14a8 */
[----:B------:R-:W-:Y:S02]  /*18930*/  ISETP.GE.AND P0, PT, R229, UR4, PT ;  /* 0x00000004e5007c0c */ /* 0x000fe4000bf06270 */
[CC--:B------:R-:W-:Y:S01]  /*18940*/  @!P3 LEA R20, P6, R163.reuse, R3.reuse, 0x2 ;  /* 0x00000003a314b211 */ /* 0x0c0fe200078c10ff */
[----:B------:R3:W-:Y:S01]  /*18950*/  @!P5 ST.E.64 desc[UR42][R12.64], R90 ;  /* 0x0000005a0c00d985 */ /* 0x0007e2000c101b2a */
[----:B------:R-:W-:Y:S02]  /*18960*/  ISETP.GE.AND P5, PT, R228, UR4, PT ;  /* 0x00000004e4007c0c */ /* 0x000fe4000bfa6270 */
[----:B------:R-:W-:Y:S01]  /*18970*/  @!P3 LEA.HI.X R21, R163, R22, R164, 0x2, P6 ;  /* 0x00000016a315b211 */ /* 0x000fe200030f14a4 */
[----:B------:R5:W-:Y:S01]  /*18980*/  @!P4 ST.E.64 desc[UR42][R14.64], R94 ;  /* 0x0000005e0e00c985 */ /* 0x000be2000c101b2a */
[----:B0-----:R-:W-:-:S02]  /*18990*/  @!P2 LEA R4, P6, R237, R3, 0x2 ;  /* 0x00000003ed04a211 */ /* 0x001fc400078c10ff */
[----:B------:R-:W-:Y:S01]  /*189a0*/  ISETP.GE.AND P4, PT, R227, UR4, PT ;  /* 0x00000004e3007c0c */ /* 0x000fe2000bf86270 */
[----:B------:R-:W-:Y:S01]  /*189b0*/  @!P3 ST.E.64 desc[UR42][R20.64], R98 ;  /* 0x000000621400b985 */ /* 0x000fe2000c101b2a */
[CC--:B------:R-:W-:Y:S02]  /*189c0*/  @!P1 LEA R6, P3, R236.reuse, R3.reuse, 0x2 ;  /* 0x00000003ec069211 */ /* 0x0c0fe400078610ff */
[-C--:B------:R-:W-:Y:S02]  /*189d0*/  @!P2 LEA.HI.X R5, R237, R22.reuse, R162, 0x2, P6 ;  /* 0x00000016ed05a211 */ /* 0x080fe400030f14a2 */
[----:B-1----:R-:W-:Y:S02]  /*189e0*/  @!P0 LEA R8, P6, R229, R3, 0x2 ;  /* 0x00000003e5088211 */ /* 0x002fe400078c10ff */
[----:B------:R-:W-:Y:S01]  /*189f0*/  @!P1 LEA.HI.X R7, R236, R22, R161, 0x2, P3 ;  /* 0x00000016ec079211 */ /* 0x000fe200018f14a1 */
[----:B------:R0:W-:Y:S01]  /*18a00*/  @!P2 ST.E.64 desc[UR42][R4.64], R102 ;  /* 0x000000660400a985 */ /* 0x0001e2000c101b2a */
[----:B------:R-:W-:-:S02]  /*18a10*/  ISETP.GE.AND P3, PT, R226, UR4, PT ;  /* 0x00000004e2007c0c */ /* 0x000fc4000bf66270 */
[-C--:B------:R-:W-:Y:S01]  /*18a20*/  @!P0 LEA.HI.X R9, R229, R22.reuse, R160, 0x2, P6 ;  /* 0x00000016e5098211 */ /* 0x080fe200030f14a0 */
[----:B------:R1:W-:Y:S01]  /*18a30*/  @!P1 ST.E.64 desc[UR42][R6.64], R106 ;  /* 0x0000006a06009985 */ /* 0x0003e2000c101b2a */
[CC--:B----4-:R-:W-:Y:S02]  /*18a40*/  @!P5 LEA R10, P1, R228.reuse, R3.reuse, 0x2 ;  /* 0x00000003e40ad211 */ /* 0x0d0fe400078210ff */
[----:B---3--:R-:W-:Y:S01]  /*18a50*/  @!P4 LEA R12, P2, R227, R3, 0x2 ;  /* 0x00000003e30cc211 */ /* 0x008fe200078410ff */
[----:B------:R3:W-:Y:S01]  /*18a60*/  @!P0 ST.E.64 desc[UR42][R8.64], R110 ;  /* 0x0000006e08008985 */ /* 0x0007e2000c101b2a */
[----:B------:R-:W-:Y:S02]  /*18a70*/  ISETP.GE.AND P0, PT, R225, UR4, PT ;  /* 0x00000004e1007c0c */ /* 0x000fe4000bf06270 */
[----:B------:R-:W-:Y:S02]  /*18a80*/  @!P5 LEA.HI.X R11, R228, R22, R159, 0x2, P1 ;  /* 0x00000016e40bd211 */ /* 0x000fe400008f149f */
[----:B------:R-:W-:-:S02]  /*18a90*/  ISETP.GE.AND P1, PT, R224, UR4, PT ;  /* 0x00000004e0007c0c */ /* 0x000fc4000bf26270 */
[CC--:B-----5:R-:W-:Y:S01]  /*18aa0*/  @!P3 LEA R14, P6, R226.reuse, R3.reuse, 0x2 ;  /* 0x00000003e20eb211 */ /* 0x0e0fe200078c10ff */
[----:B------:R4:W-:Y:S01]  /*18ab0*/  @!P5 ST.E.64 desc[UR42][R10.64], R114 ;  /* 0x000000720a00d985 */ /* 0x0009e2000c101b2a */
[-C--:B------:R-:W-:Y:S02]  /*18ac0*/  @!P4 LEA.HI.X R13, R227, R22.reuse, R158, 0x2, P2 ;  /* 0x00000016e30dc211 */ /* 0x080fe400010f149e */
[----:B------:R-:W-:Y:S02]  /*18ad0*/  @!P3 LEA.HI.X R15, R226, R22, R157, 0x2, P6 ;  /* 0x00000016e20fb211 */ /* 0x000fe400030f149d */
[----:B------:R-:W-:Y:S01]  /*18ae0*/  ISETP.GE.AND P2, PT, R221, UR4, PT ;  /* 0x00000004dd007c0c */ /* 0x000fe2000bf46270 */
[----:B------:R5:W-:Y:S01]  /*18af0*/  @!P4 ST.E.64 desc[UR42][R12.64], R118 ;  /* 0x000000760c00c985 */ /* 0x000be2000c101b2a */
[----:B------:R-:W-:Y:S02]  /*18b00*/  ISETP.GE.AND P4, PT, R223, UR4, PT ;  /* 0x00000004df007c0c */ /* 0x000fe4000bf86270 */
[----:B0-----:R-:W-:Y:S01]  /*18b10*/  @!P0 LEA R4, P5, R225, R3, 0x2 ;  /* 0x00000003e1048211 */ /* 0x001fe200078a10ff */
[----:B------:R0:W-:Y:S01]  /*18b20*/  @!P3 ST.E.64 desc[UR42][R14.64], R122 ;  /* 0x0000007a0e00b985 */ /* 0x0001e2000c101b2a */
[----:B------:R-:W-:-:S02]  /*18b30*/  ISETP.GE.AND P3, PT, R222, UR4, PT ;  /* 0x00000004de007c0c */ /* 0x000fc4000bf66270 */
[-C--:B------:R-:W-:Y:S02]  /*18b40*/  @!P0 LEA.HI.X R5, R225, R22.reuse, R156, 0x2, P5 ;  /* 0x00000016e1058211 */ /* 0x080fe400028f149c */
[----:B------:R-:W-:Y:S02]  /*18b50*/  ISETP.GE.AND P5, PT, R220, UR4, PT ;  /* 0x00000004dc007c0c */ /* 0x000fe4000bfa6270 */
[CC--:B-1----:R-:W-:Y:S01]  /*18b60*/  @!P1 LEA R6, P6, R224.reuse, R3.reuse, 0x2 ;  /* 0x00000003e0069211 */ /* 0x0c2fe200078c10ff */
[----:B------:R1:W-:Y:S02]  /*18b70*/  @!P0 ST.E.64 desc[UR42][R4.64], R126 ;  /* 0x0000007e04008985 */ /* 0x0003e4000c101b2a */
[-C--:B---3--:R-:W-:Y:S02]  /*18b80*/  @!P4 LEA R8, P0, R223, R3.reuse, 0x2 ;  /* 0x00000003df08c211 */ /* 0x088fe400078010ff */
[----:B------:R-:W-:Y:S02]  /*18b90*/  @!P1 LEA.HI.X R7, R224, R22, R155, 0x2, P6 ;  /* 0x00000016e0079211 */ /* 0x000fe400030f149b */
[----:B----4-:R-:W-:-:S02]  /*18ba0*/  @!P3 LEA R10, P6, R222, R3, 0x2 ;  /* 0x00000003de0ab211 */ /* 0x010fc400078c10ff */
[-C--:B------:R-:W-:Y:S01]  /*18bb0*/  @!P4 LEA.HI.X R9, R223, R22.reuse, R154, 0x2, P0 ;  /* 0x00000016df09c211 */ /* 0x080fe200000f149a */
[----:B------:R1:W-:Y:S01]  /*18bc0*/  @!P1 ST.E.64 desc[UR42][R6.64], R130 ;  /* 0x0000008206009985 */ /* 0x0003e2000c101b2a */
[CC--:B-----5:R-:W-:Y:S02]  /*18bd0*/  @!P2 LEA R12, P1, R221.reuse, R3.reuse, 0x2 ;  /* 0x00000003dd0ca211 */ /* 0x0e0fe400078210ff */
[----:B0-----:R-:W-:Y:S01]  /*18be0*/  @!P5 LEA R14, P0, R220, R3, 0x2 ;  /* 0x00000003dc0ed211 */ /* 0x001fe200078010ff */
[----:B------:R1:W-:Y:S01]  /*18bf0*/  @!P4 ST.E.64 desc[UR42][R8.64], R134 ;  /* 0x000000860800c985 */ /* 0x0003e2000c101b2a */
[-C--:B------:R-:W-:Y:S02]  /*18c00*/  @!P3 LEA.HI.X R11, R222, R22.reuse, R153, 0x2, P6 ;  /* 0x00000016de0bb211 */ /* 0x080fe400030f1499 */
[-C--:B------:R-:W-:Y:S02]  /*18c10*/  @!P2 LEA.HI.X R13, R221, R22.reuse, R152, 0x2, P1 ;  /* 0x00000016dd0da211 */ /* 0x080fe400008f1498 */
[----:B------:R-:W-:Y:S01]  /*18c20*/  @!P5 LEA.HI.X R15, R220, R22, R76, 0x2, P0 ;  /* 0x00000016dc0fd211 */ /* 0x000fe200000f144c */
[----:B------:R1:W-:Y:S01]  /*18c30*/  @!P3 ST.E.64 desc[UR42][R10.64], R138 ;  /* 0x0000008a0a00b985 */ /* 0x0003e2000c101b2a */
[----:B------:R-:W-:-:S03]  /*18c40*/  ISETP.GE.AND P0, PT, R219, UR4, PT ;  /* 0x00000004db007c0c */ /* 0x000fc6000bf06270 */
[----:B------:R1:W-:Y:S04]  /*18c50*/  @!P2 ST.E.64 desc[UR42][R12.64], R142 ;  /* 0x0000008e0c00a985 */ /* 0x0003e8000c101b2a */
[----:B------:R1:W-:Y:S06]  /*18c60*/  @!P5 ST.E.64 desc[UR42][R14.64], R146 ;  /* 0x000000920e00d985 */ /* 0x0003ec000c101b2a */
[----:B------:R-:W-:Y:S05]  /*18c70*/  @P0 BRA `(.L_x_5860) ;  /* 0x0000000c00d80947 */ /* 0x000fea0003800000 */
[----:B-1----:R-:W-:-:S04]  /*18c80*/  LEA R4, P0, R219, R3, 0x2 ;  /* 0x00000003db047211 */ /* 0x002fc800078010ff */
[----:B------:R-:W-:-:S05]  /*18c90*/  LEA.HI.X R5, R219, R22, R23, 0x2, P0 ;  /* 0x00000016db057211 */ /* 0x000fca00000f1417 */
[----:B------:R0:W-:Y:S01]  /*18ca0*/  ST.E.64 desc[UR42][R4.64], R150 ;  /* 0x0000009604007985 */ /* 0x0001e2000c101b2a */
[----:B------:R-:W-:Y:S05]  /*18cb0*/  BRA `(.L_x_5860) ;  /* 0x0000000c00c87947 */ /* 0x000fea0003800000 */
.L_x_5854:
[----:B------:R-:W-:Y:S01]  /*18cc0*/  ULDC.64 UR4, c[0x0][0xc08] ;  /* 0x0003020000047ab9 */ /* 0x000fe20000000a00 */
[----:B------:R-:W4:Y:S01]  /*18cd0*/  LDC.64 R4, c[0x0][0xc00] ;  /* 0x00030000ff047b82 */ /* 0x000f220000000a00 */
[----:B------:R-:W-:Y:S01]  /*18ce0*/  ISETP.NE.U32.AND P0, PT, RZ, UR4, PT ;  /* 0x00000004ff007c0c */ /* 0x000fe2000bf05070 */
[----:B------:R-:W-:-:S03]  /*18cf0*/  IMAD.MOV.U32 R3, RZ, RZ, RZ ;  /* 0x000000ffff037224 */ /* 0x000fc600078e00ff */
[----:B------:R-:W-:Y:S01]  /*18d00*/  ISETP.NE.AND.EX P1, PT, RZ, UR5, PT, P0 ;  /* 0x00000005ff007c0c */ /* 0x000fe2000bf25300 */
[----:B------:R-:W-:Y:S02]  /*18d10*/  ULDC.64 UR4, c[0x0][0xc00] ;  /* 0x0003000000047ab9 */ /* 0x000fe40000000a00 */
[----:B------:R-:W-:-:S04]  /*18d20*/  ISETP.NE.U32.AND P0, PT, RZ, UR4, PT ;  /* 0x00000004ff007c0c */ /* 0x000fc8000bf05070 */
[----:B------:R-:W-:-:S06]  /*18d30*/  ISETP.NE.AND.EX P0, PT, RZ, UR5, PT, P0 ;  /* 0x00000005ff007c0c */ /* 0x000fcc000bf05300 */
[----:B------:R-:W0:Y:S01]  /*18d40*/  @P1 LDC.64 R6, c[0x0][0xc08] ;  /* 0x00030200ff061b82 */ /* 0x000e220000000a00 */
[----:B------:R-:W-:Y:S02]  /*18d50*/  ULDC UR4, c[0x0][0xa88] ;  /* 0x0002a20000047ab9 */ /* 0x000fe40000000800 */
[----:B------:R-:W-:Y:S02]  /*18d60*/  IMAD.U32 R0, RZ, RZ, UR4 ;  /* 0x00000004ff007e24 */ /* 0x000fe4000f8e00ff */
[----:B----4-:R-:W-:-:S05]  /*18d70*/  IMAD.WIDE R4, R208, 0x4, R4 ;  /* 0x00000004d0047825 */ /* 0x010fca00078e0204 */
[----:B------:R4:W5:Y:S01]  /*18d80*/  @P0 LDG.E R3, desc[UR42][R4.64] ;  /* 0x0000002a04030981 */ /* 0x000962000c1e1900 */
[----:B0-----:R-:W-:-:S05]  /*18d90*/  @P1 IMAD.WIDE R6, R208, 0x4, R6 ;  /* 0x00000004d0061825 */ /* 0x001fca00078e0206 */
[----:B------:R4:W5:Y:S01]  /*18da0*/  @P1 LDG.E R0, desc[UR42][R6.64] ;  /* 0x0000002a06001981 */ /* 0x000962000c1e1900 */
[----:B------:R-:W-:Y:S02]  /*18db0*/  ISETP.NE.AND P2, PT, R205, RZ, PT ;  /* 0x000000ffcd00720c */ /* 0x000fe40003f45270 */
[----:B------:R-:W-:Y:S01]  /*18dc0*/  SHF.R.S32.HI R26, RZ, 0x1f, R208 ;  /* 0x0000001fff1a7819 */ /* 0x000fe200000114d0 */
[----:B------:R-:W0:Y:S10]  /*18dd0*/  S2R R29, SR_TID.X ;  /* 0x00000000001d7919 */ /* 0x000e340000002100 */
[----:B------:R-:W1:Y:S01]  /*18de0*/  @!P2 LDC R205, c[0x0][0xad4] ;  /* 0x0002b500ffcdab82 */ /* 0x000e620000000800 */
[----:B0-----:R-:W-:Y:S01]  /*18df0*/  VIADD R8, R29, 0xffffff80 ;  /* 0xffffff801d087836 */ /* 0x001fe20000000000 */
[----:B-1----:R-:W-:-:S04]  /*18e00*/  ISETP.GT.AND P2, PT, R205, 0x1, PT ;  /* 0x00000001cd00780c */ /* 0x002fc80003f44270 */
[----:B------:R-:W-:Y:S01]  /*18e10*/  ISETP.GT.AND P3, PT, R8, 0x3f, PT ;  /* 0x0000003f0800780c */ /* 0x000fe20003f64270 */
[----:B----4-:R-:W-:-:S12]  /*18e20*/  @P1 BRA `(.L_x_5863) ;  /* 0x0000000000101947 */ /* 0x010fd80003800000 */
[----:B------:R-:W-:Y:S05]  /*18e30*/  @!P0 BRA `(.L_x_5863) ;  /* 0x00000000000c8947 */ /* 0x000fea0003800000 */
[----:B------:R-:W4:Y:S04]  /*18e40*/  LDG.E R7, desc[UR42][R4.64] ;  /* 0x0000002a04077981 */ /* 0x000f28000c1e1900 */
[----:B-----5:R-:W4:Y:S02]  /*18e50*/  LDG.E R0, desc[UR42][R4.64+0x4] ;  /* 0x0000042a04007981 */ /* 0x020f24000c1e1900 */
[----:B----4-:R-:W-:-:S07]  /*18e60*/  IMAD.IADD R0, R0, 0x1, -R7 ;  /* 0x0000000100007824 */ /* 0x010fce00078e0a07 */
.L_x_5863:
[----:B------:R-:W-:Y:S01]  /*18e70*/  BSSY B1, `(.L_x_5864) ;  /* 0x0000035000017945 */ /* 0x000fe20003800000 */
[----:B------:R-:W-:Y:S02]  /*18e80*/  SEL R27, R208, RZ, !P0 ;  /* 0x000000ffd01b7207 */ /* 0x000fe40004000000 */
[----:B------:R-:W-:Y:S02]  /*18e90*/  SEL R26, R26, RZ, !P0 ;  /* 0x000000ff1a1a7207 */ /* 0x000fe40004000000 */
[----:B-----5:R-:W-:Y:S01]  /*18ea0*/  SHF.R.S32.HI R24, RZ, 0x1f, R3 ;  /* 0x0000001fff187819 */ /* 0x020fe20000011403 */
[----:B------:R-:W-:Y:S06]  /*18eb0*/  @P3 BRA `(.L_x_5865) ;  /* 0x0000000000c03947 */ /* 0x000fec0003800000 */
[----:B------:R-:W0:Y:S01]  /*18ec0*/  LDC R31, c[0x0][0xbe8] ;  /* 0x0002fa00ff1f7b82 */ /* 0x000e220000000800 */
[----:B------:R-:W-:Y:S01]  /*18ed0*/  IADD3 R29, R192, -0x80, R29 ;  /* 0xffffff80c01d7810 */ /* 0x000fe20007ffe01d */
[----:B0-----:R-:W-:-:S05]  /*18ee0*/  IMAD R4, R0, R31, RZ ;  /* 0x0000001f00047224 */ /* 0x001fca00078e02ff */
[----:B------:R-:W-:-:S13]  /*18ef0*/  ISETP.GE.AND P0, PT, R29, R4, PT ;  /* 0x000000041d00720c */ /* 0x000fda0003f06270 */
[----:B------:R-:W-:Y:S05]  /*18f00*/  @P0 BRA `(.L_x_5865) ;  /* 0x0000000000ac0947 */ /* 0x000fea0003800000 */
[----:B------:R-:W-:Y:S01]  /*18f10*/  IMAD.MOV.U32 R22, RZ, RZ, 0x9b8 ;  /* 0x000009b8ff167424 */ /* 0x000fe200078e00ff */
[----:B------:R-:W-:Y:S01]  /*18f20*/  ISETP.GT.AND P0, PT, R205, 0x1, PT ;  /* 0x00000001cd00780c */ /* 0x000fe20003f04270 */
[----:B------:R-:W0:Y:S01]  /*18f30*/  LDC.64 R4, c[0x0][0xba8] ;  /* 0x0002ea00ff047b82 */ /* 0x000e220000000a00 */
[----:B------:R-:W-:Y:S01]  /*18f40*/  ISETP.NE.AND P1, PT, R31, 0x1, PT ;  /* 0x000000011f00780c */ /* 0x000fe20003f25270 */
[----:B------:R-:W-:Y:S01]  /*18f50*/  IMAD.MOV.U32 R21, RZ, RZ, R29 ;  /* 0x000000ffff157224 */ /* 0x000fe200078e001d */
[----:B------:R-:W-:-:S05]  /*18f60*/  SEL R22, R22, 0x978, P0 ;  /* 0x0000097816167807 */ /* 0x000fca0000000000 */
[----:B------:R-:W1:Y:S08]  /*18f70*/  LDC.64 R12, c[0x0][R22+0x220] ;  /* 0x00008800160c7b82 */ /* 0x000e700000000a00 */
[----:B------:R-:W4:Y:S08]  /*18f80*/  LDC.64 R14, c[0x0][R22+0x218] ;  /* 0x00008600160e7b82 */ /* 0x000f300000000a00 */
[----:B------:R-:W5:Y:S08]  /*18f90*/  LDC.64 R8, c[0x0][R22+0x228] ;  /* 0x00008a0016087b82 */ /* 0x000f700000000a00 */
[----:B------:R-:W2:Y:S08]  /*18fa0*/  LDC.64 R6, c[0x0][R22+0x210] ;  /* 0x0000840016067b82 */ /* 0x000eb00000000a00 */
[----:B------:R-:W3:Y:S08]  /*18fb0*/  @P1 LDC R20, c[0x0][0xbec] ;  /* 0x0002fb00ff141b82 */ /* 0x000ef00000000800 */
[----:B------:R-:W5:Y:S01]  /*18fc0*/  @P1 LDC R25, c[0x0][0xbf0] ;  /* 0x0002fc00ff191b82 */ /* 0x000f620000000800 */
[----:B-1----:R-:W-:-:S07]  /*18fd0*/  IMAD R13, R13, R27, RZ ;  /* 0x0000001b0d0d7224 */ /* 0x002fce00078e02ff */
[----:B0-----:R-:W0:Y:S01]  /*18fe0*/  @!P0 LDC R4, c[0x0][0xb50] ;  /* 0x0002d400ff048b82 */ /* 0x001e220000000800 */
[----:B------:R-:W-:-:S04]  /*18ff0*/  IMAD.WIDE.U32 R10, R12, R27, RZ ;  /* 0x0000001b0c0a7225 */ /* 0x000fc800078e00ff */
[----:B---3--:R-:W-:-:S03]  /*19000*/  @P1 IMAD.HI.U32 R20, R29, R20, RZ ;  /* 0x000000141d141227 */ /* 0x008fc600078e00ff */
[----:B------:R-:W1:Y:S01]  /*19010*/  @!P0 LDC R5, c[0x0][0xb54] ;  /* 0x0002d500ff058b82 */ /* 0x000e620000000800 */
[-C--:B----4-:R-:W-:Y:S02]  /*19020*/  IMAD R23, R15, R204.reuse, RZ ;  /* 0x000000cc0f177224 */ /* 0x090fe400078e02ff */
[----:B------:R-:W-:Y:S01]  /*19030*/  IMAD.WIDE.U32 R14, R14, R204, RZ ;  /* 0x000000cc0e0e7225 */ /* 0x000fe200078e00ff */
[----:B-----5:R-:W-:-:S03]  /*19040*/  @P1 SHF.R.U32.HI R21, RZ, R25, R20 ;  /* 0x00000019ff151219 */ /* 0x020fc60000011614 */
        /* <DEDUP_REMOVED lines=12> */
[----:B--2---:R-:W-:Y:S01]  /*19110*/  IMAD R7, R7, R11, RZ ;  /* 0x0000000b07077224 */ /* 0x004fe200078e02ff */
[----:B------:R-:W-:Y:S02]  /*19120*/  SHF.R.S32.HI R21, RZ, 0x1f, R21 ;  /* 0x0000001fff157819 */ /* 0x000fe40000011415 */
[----:B------:R-:W-:Y:S02]  /*19130*/  SHF.R.S32.HI R13, RZ, 0x1f, R11 ;  /* 0x0000001fff0d7819 */ /* 0x000fe4000001140b */
[----:B------:R-:W-:-:S03]  /*19140*/  IADD3.X R9, R21, R10, R15, P0, P1 ;  /* 0x0000000a15097210 */ /* 0x000fc600007e240f */
[C---:B------:R-:W-:Y:S02]  /*19150*/  IMAD R13, R6.reuse, R13, R7 ;  /* 0x0000000d060d7224 */ /* 0x040fe400078e0207 */
[----:B------:R-:W-:-:S04]  /*19160*/  IMAD.WIDE.U32 R6, R6, R11, R8 ;  /* 0x0000000b06067225 */ /* 0x000fc800078e0008 */
[----:B------:R-:W-:Y:S01]  /*19170*/  IMAD.IADD R7, R7, 0x1, R13 ;  /* 0x0000000107077824 */ /* 0x000fe200078e020d */
[----:B0-----:R-:W-:-:S04]  /*19180*/  LEA R4, P0, R6, R4, 0x2 ;  /* 0x0000000406047211 */ /* 0x001fc800078010ff */
[----:B-1----:R-:W-:Y:S01]  /*19190*/  LEA.HI.X R5, R6, R5, R7, 0x2, P0 ;  /* 0x0000000506057211 */ /* 0x002fe200000f1407 */
[----:B------:R-:W-:-:S05]  /*191a0*/  IMAD.MOV.U32 R7, RZ, RZ, -0x800000 ;  /* 0xff800000ff077424 */ /* 0x000fca00078e00ff */
[----:B------:R0:W-:Y:S03]  /*191b0*/  STG.E desc[UR42][R4.64], R7 ;  /* 0x0000000704007986 */ /* 0x0001e6000c10192a */
.L_x_5865:
[----:B------:R-:W-:Y:S05]  /*191c0*/  BSYNC B1 ;  /* 0x0000000000017941 */ /* 0x000fea0003800000 */
.L_x_5864:
[----:B------:R-:W-:Y:S05]  /*191d0*/  @P2 BRA `(.L_x_5860) ;  /* 0x0000000800802947 */ /* 0x000fea0003800000 */
[----:B0-----:R-:W0:Y:S01]  /*191e0*/  S2R R5, SR_TID.X ;  /* 0x0000000000057919 */ /* 0x001e220000002100 */
[----:B------:R-:W1:Y:S01]  /*191f0*/  LDC R9, c[0x0][0xbe8] ;  /* 0x0002fa00ff097b82 */ /* 0x000e620000000800 */
[----:B------:R-:W-:Y:S01]  /*19200*/  ULDC.64 UR4, c[0x0][0xaa0] ;  /* 0x0002a80000047ab9 */ /* 0x000fe20000000a00 */
[C---:B------:R-:W-:Y:S01]  /*19210*/  VIADD R29, R193.reuse, 0x180 ;  /* 0x00000180c11d7836 */ /* 0x040fe20000000000 */
[----:B------:R-:W-:Y:S01]  /*19220*/  BSSY B1, `(.L_x_5866) ;  /* 0x0000077000017945 */ /* 0x000fe20003800000 */
[----:B------:R-:W-:Y:S01]  /*19230*/  IMAD R4, R24, UR4, RZ ;  /* 0x0000000418047c24 */ /* 0x000fe2000f8e02ff */
[----:B------:R-:W-:Y:S01]  /*19240*/  SHF.R.S32.HI R30, RZ, 0x1f, R209 ;  /* 0x0000001fff1e7819 */ /* 0x000fe200000114d1 */
[----:B------:R-:W-:Y:S01]  /*19250*/  VIADD R31, R193, 0x1c0 ;  /* 0x000001c0c11f7836 */ /* 0x000fe20000000000 */
[----:B------:R-:W-:Y:S01]  /*19260*/  SHF.R.S32.HI R28, RZ, 0x1f, R29 ;  /* 0x0000001fff1c7819 */ /* 0x000fe2000001141d */
[----:B------:R-:W-:Y:S01]  /*19270*/  IMAD R7, R3, UR5, R4 ;  /* 0x0000000503077c24 */ /* 0x000fe2000f8e0204 */
[----:B------:R-:W4:Y:S01]  /*19280*/  LDC R22, c[0x0][0xac8] ;  /* 0x0002b200ff167b82 */ /* 0x000f220000000800 */
[----:B------:R-:W-:-:S02]  /*19290*/  SHF.R.S32.HI R32, RZ, 0x1f, R210 ;  /* 0x0000001fff207819 */ /* 0x000fc400000114d2 */
[----:B------:R-:W-:Y:S02]  /*192a0*/  SHF.R.S32.HI R24, RZ, 0x1f, R31 ;  /* 0x0000001fff187819 */ /* 0x000fe4000001141f */
[----:B------:R-:W-:Y:S02]  /*192b0*/  SHF.R.S32.HI R33, RZ, 0x1f, R211 ;  /* 0x0000001fff217819 */ /* 0x000fe400000114d3 */
[----:B------:R-:W-:Y:S02]  /*192c0*/  SHF.R.S32.HI R34, RZ, 0x1f, R212 ;  /* 0x0000001fff227819 */ /* 0x000fe400000114d4 */
[----:B-1----:R-:W-:Y:S01]  /*192d0*/  ISETP.NE.AND P0, PT, R9, 0x1, PT ;  /* 0x000000010900780c */ /* 0x002fe20003f05270 */
[----:B------:R-:W-:Y:S02]  /*192e0*/  IMAD R25, R0, R9, RZ ;  /* 0x0000000900197224 */ /* 0x000fe400078e02ff */
[----:B0-----:R-:W-:Y:S02]  /*192f0*/  VIADD R6, R5, 0xffffff80 ;  /* 0xffffff8005067836 */ /* 0x001fe40000000000 */
[----:B------:R-:W-:Y:S01]  /*19300*/  IMAD.WIDE.U32 R4, R3, UR4, RZ ;  /* 0x0000000403047c25 */ /* 0x000fe2000f8e00ff */
[----:B------:R-:W-:Y:S01]  /*19310*/  ULDC.64 UR4, c[0x0][0xae8] ;  /* 0x0002ba0000047ab9 */ /* 0x000fe20000000a00 */
[----:B----4-:R-:W-:-:S02]  /*19320*/  ISETP.GE.AND P1, PT, R193, R22, PT ;  /* 0x00000016c100720c */ /* 0x010fc40003f26270 */
[----:B------:R-:W-:-:S04]  /*19330*/  SHF.R.S32.HI R3, RZ, 0x1f, R6 ;  /* 0x0000001fff037819 */ /* 0x000fc80000011406 */
[----:B------:R-:W0:Y:S01]  /*19340*/  @P0 LDC R11, c[0x0][0xbec] ;  /* 0x0002fb00ff0b0b82 */ /* 0x000e220000000800 */
[----:B------:R-:W-:Y:S01]  /*19350*/  IMAD.IADD R5, R5, 0x1, R7 ;  /* 0x0000000105057824 */ /* 0x000fe200078e0207 */
[----:B------:R-:W-:Y:S02]  /*19360*/  SEL R10, RZ, 0x1, P1 ;  /* 0x00000001ff0a7807 */ /* 0x000fe40000800000 */
[----:B------:R-:W-:Y:S01]  /*19370*/  LEA.HI R3, R3, R6, RZ, 0x3 ;  /* 0x0000000603037211 */ /* 0x000fe200078f18ff */
[C---:B------:R-:W-:Y:S01]  /*19380*/  IMAD.WIDE.U32 R4, R204.reuse, UR4, R4 ;  /* 0x00000004cc047c25 */ /* 0x040fe2000f8e0004 */
[----:B------:R-:W-:Y:S02]  /*19390*/  ISETP.GE.AND P1, PT, R29, R22, PT ;  /* 0x000000161d00720c */ /* 0x000fe40003f26270 */
[----:B------:R-:W1:Y:S01]  /*193a0*/  @P0 LDC R13, c[0x0][0xbf0] ;  /* 0x0002fc00ff0d0b82 */ /* 0x000e620000000800 */
[----:B------:R-:W-:Y:S01]  /*193b0*/  LOP3.LUT R7, R3, 0xfffffff8, RZ, 0xc0, !PT ;  /* 0xfffffff803077812 */ /* 0x000fe200078ec0ff */
[----:B------:R-:W-:Y:S01]  /*193c0*/  IMAD R5, R204, UR5, R5 ;  /* 0x00000005cc057c24 */ /* 0x000fe2000f8e0205 */
[----:B------:R-:W-:Y:S01]  /*193d0*/  SHF.R.S32.HI R15, RZ, 0x3, R3 ;  /* 0x00000003ff0f7819 */ /* 0x000fe20000011403 */
[----:B------:R-:W-:-:S02]  /*193e0*/  ULDC.64 UR4, c[0x0][0xaf0] ;  /* 0x0002bc0000047ab9 */ /* 0x000fc40000000a00 */
[----:B------:R-:W-:Y:S02]  /*193f0*/  IMAD.IADD R6, R6, 0x1, -R7 ;  /* 0x0000000106067824 */ /* 0x000fe400078e0a07 */
[----:B------:R-:W-:Y:S02]  /*19400*/  IMAD R3, R26, UR4, RZ ;  /* 0x000000041a037c24 */ /* 0x000fe4000f8e02ff */
[----:B------:R-:W-:Y:S02]  /*19410*/  IMAD R7, R6, 0x20, R15 ;  /* 0x0000002006077824 */ /* 0x000fe400078e020f */
[----:B------:R-:W-:-:S04]  /*19420*/  IMAD.WIDE.U32 R4, R27, UR4, R4 ;  /* 0x000000041b047c25 */ /* 0x000fc8000f8e0004 */
[----:B------:R-:W-:Y:S02]  /*19430*/  IMAD.IADD R8, R192, 0x1, R7 ;  /* 0x00000001c0087824 */ /* 0x000fe400078e0207 */
[----:B------:R-:W-:Y:S01]  /*19440*/  IMAD R7, R27, UR5, R3 ;  /* 0x000000051b077c24 */ /* 0x000fe2000f8e0203 */
[----:B------:R-:W-:Y:S01]  /*19450*/  ULDC.64 UR4, c[0x0][0xae0] ;  /* 0x0002b80000047ab9 */ /* 0x000fe20000000a00 */
[----:B0-----:R-:W-:-:S04]  /*19460*/  @P0 IMAD.HI.U32 R6, R8, R11, RZ ;  /* 0x0000000b08060227 */ /* 0x001fc800078e00ff */
[----:B------:R-:W-:Y:S01]  /*19470*/  IMAD.MOV.U32 R3, RZ, RZ, R8 ;  /* 0x000000ffff037224 */ /* 0x000fe200078e0008 */
[----:B-1----:R-:W-:Y:S01]  /*19480*/  @P0 SHF.R.U32.HI R3, RZ, R13, R6 ;  /* 0x0000000dff030219 */ /* 0x002fe20000011606 */
[----:B------:R-:W-:Y:S01]  /*19490*/  IMAD.IADD R5, R5, 0x1, R7 ;  /* 0x0000000105057824 */ /* 0x000fe200078e0207 */
[-C--:B------:R-:W-:Y:S01]  /*194a0*/  ISETP.GE.AND P0, PT, R212, R22.reuse, PT ;  /* 0x00000016d400720c */ /* 0x080fe20003f06270 */
[----:B------:R-:W-:Y:S01]  /*194b0*/  VIADD R27, R193, 0x140 ;  /* 0x00000140c11b7836 */ /* 0x000fe20000000000 */
[----:B------:R-:W-:Y:S01]  /*194c0*/  SHF.R.S32.HI R6, RZ, 0x1f, R3 ;  /* 0x0000001fff067819 */ /* 0x000fe20000011403 */
[----:B------:R-:W-:Y:S01]  /*194d0*/  IMAD.WIDE.U32 R4, R3, UR4, R4 ;  /* 0x0000000403047c25 */ /* 0x000fe2000f8e0004 */
[----:B------:R-:W-:Y:S02]  /*194e0*/  SEL R7, RZ, 0xffffffff, P0 ;  /* 0xffffffffff077807 */ /* 0x000fe40000000000 */
[----:B------:R-:W-:Y:S01]  /*194f0*/  ISETP.GE.AND P0, PT, R211, R22, PT ;  /* 0x00000016d300720c */ /* 0x000fe20003f06270 */
[----:B------:R-:W-:Y:S01]  /*19500*/  IMAD R6, R6, UR4, RZ ;  /* 0x0000000406067c24 */ /* 0x000fe2000f8e02ff */
[----:B------:R-:W-:Y:S01]  /*19510*/  SHF.R.S32.HI R26, RZ, 0x1f, R27 ;  /* 0x0000001fff1a7819 */ /* 0x000fe2000001141b */
[----:B------:R-:W-:-:S02]  /*19520*/  IMAD.SHL.U32 R11, R7, 0x2, RZ ;  /* 0x00000002070b7824 */ /* 0x000fc400078e00ff */
[----:B------:R-:W-:Y:S01]  /*19530*/  IMAD R7, R3, UR5, R6 ;  /* 0x0000000503077c24 */ /* 0x000fe2000f8e0206 */
[----:B------:R-:W-:Y:S01]  /*19540*/  SEL R6, RZ, 0xffffffff, P0 ;  /* 0xffffffffff067807 */ /* 0x000fe20000000000 */
[----:B------:R-:W-:Y:S01]  /*19550*/  IMAD.MOV R3, RZ, RZ, -R3 ;  /* 0x000000ffff037224 */ /* 0x000fe200078e0a03 */
[----:B------:R-:W-:Y:S01]  /*19560*/  ISETP.GE.AND P0, PT, R210, R22, PT ;  /* 0x00000016d200720c */ /* 0x000fe20003f06270 */
[----:B------:R-:W-:Y:S01]  /*19570*/  IMAD.IADD R5, R5, 0x1, R7 ;  /* 0x0000000105057824 */ /* 0x000fe200078e0207 */
[----:B------:R-:W-:Y:S01]  /*19580*/  LOP3.LUT R10, R11, 0x2, R10, 0xe2, !PT ;  /* 0x000000020b0a7812 */ /* 0x000fe200078ee20a */
[----:B------:R-:W-:Y:S01]  /*19590*/  IMAD R3, R9, R3, R8 ;  /* 0x0000000309037224 */ /* 0x000fe200078e0208 */
[----:B------:R-:W-:Y:S01]  /*195a0*/  ULDC.64 UR4, c[0x0][0xad8] ;  /* 0x0002b60000047ab9 */ /* 0x000fe20000000a00 */
[----:B------:R-:W-:Y:S01]  /*195b0*/  IMAD.SHL.U32 R7, R6, 0x4, RZ ;  /* 0x0000000406077824 */ /* 0x000fe200078e00ff */
[----:B------:R-:W-:Y:S01]  /*195c0*/  SEL R6, RZ, 0xffffffff, P0 ;  /* 0xffffffffff067807 */ /* 0x000fe20000000000 */
[----:B------:R-:W-:Y:S01]  /*195d0*/  IMAD.WIDE.U32 R4, R3, UR4, R4 ;  /* 0x0000000403047c25 */ /* 0x000fe2000f8e0004 */
[----:B------:R-:W-:-:S02]  /*195e0*/  SHF.R.S32.HI R0, RZ, 0x1f, R3 ;  /* 0x0000001fff007819 */ /* 0x000fc40000011403 */
[----:B------:R-:W-:Y:S01]  /*195f0*/  LOP3.LUT R10, R7, 0x4, R10, 0xe2, !PT ;  /* 0x00000004070a7812 */ /* 0x000fe200078ee20a */
[----:B------:R-:W-:Y:S01]  /*19600*/  IMAD.SHL.U32 R7, R6, 0x8, RZ ;  /* 0x0000000806077824 */ /* 0x000fe200078e00ff */
[-C--:B------:R-:W-:Y:S01]  /*19610*/  ISETP.GE.AND P0, PT, R209, R22.reuse, PT ;  /* 0x00000016d100720c */ /* 0x080fe20003f06270 */
[----:B------:R-:W-:Y:S02]  /*19620*/  IMAD R0, R0, UR4, RZ ;  /* 0x0000000400007c24 */ /* 0x000fe4000f8e02ff */
[----:B------:R-:W-:Y:S01]  /*19630*/  IMAD.IADD R192, R15, 0x1, R192 ;  /* 0x000000010fc07824 */ /* 0x000fe200078e02c0 */
[----:B------:R-:W-:Y:S02]  /*19640*/  SEL R6, RZ, 0xffffffff, P0 ;  /* 0xffffffffff067807 */ /* 0x000fe40000000000 */
[----:B------:R-:W-:Y:S01]  /*19650*/  LOP3.LUT R10, R7, 0x8, R10, 0xe2, !PT ;  /* 0x00000008070a7812 */ /* 0x000fe200078ee20a */
[----:B------:R-:W-:Y:S01]  /*19660*/  IMAD R7, R3, UR5, R0 ;  /* 0x0000000503077c24 */ /* 0x000fe2000f8e0200 */
[----:B------:R-:W-:Y:S01]  /*19670*/  ISETP.GE.AND P0, PT, R27, R22, PT ;  /* 0x000000161b00720c */ /* 0x000fe20003f06270 */
[----:B------:R-:W-:Y:S01]  /*19680*/  ULDC.64 UR4, c[0x0][0xa80] ;  /* 0x0002a00000047ab9 */ /* 0x000fe20000000a00 */
[----:B------:R-:W-:-:S02]  /*19690*/  IMAD.SHL.U32 R9, R6, 0x10, RZ ;  /* 0x0000001006097824 */ /* 0x000fc400078e00ff */
[----:B------:R-:W-:Y:S01]  /*196a0*/  SEL R0, RZ, 0xffffffff, P0 ;  /* 0xffffffffff007807 */ /* 0x000fe20000000000 */
[----:B------:R-:W-:Y:S01]  /*196b0*/  IMAD.IADD R3, R5, 0x1, R7 ;  /* 0x0000000105037824 */ /* 0x000fe200078e0207 */
[----:B------:R-:W-:Y:S02]  /*196c0*/  LEA R20, P0, R4, UR4, 0x1 ;  /* 0x0000000404147c11 */ /* 0x000fe4000f8008ff */
[----:B------:R-:W-:Y:S01]  /*196d0*/  LOP3.LUT R10, R9, 0x10, R10, 0xe2, !PT ;  /* 0x00000010090a7812 */ /* 0x000fe200078ee20a */
[----:B------:R-:W-:Y:S01]  /*196e0*/  IMAD.SHL.U32 R9, R0, 0x20, RZ ;  /* 0x0000002000097824 */ /* 0x000fe200078e00ff */
[----:B------:R-:W-:Y:S02]  /*196f0*/  LEA.HI.X R3, R4, UR5, R3, 0x1, P0 ;  /* 0x0000000504037c11 */ /* 0x000fe400080f0c03 */
[----:B------:R-:W-:Y:S01]  /*19700*/  ISETP.GE.AND P0, PT, R192, R25, PT ;  /* 0x00000019c000720c */ /* 0x000fe20003f06270 */
[----:B------:R0:W1:Y:S01]  /*19710*/  SHFL.IDX PT, R4, R20, RZ, 0x181f ;  /* 0x00181fff14047589 */ /* 0x00006200000e0000 */
[----:B------:R-:W-:-:S02]  /*19720*/  SEL R5, RZ, 0x40, P1 ;  /* 0x00000040ff057807 */ /* 0x000fc40000800000 */
[----:B------:R-:W-:Y:S02]  /*19730*/  LOP3.LUT R10, R9, 0x20, R10, 0xe2, !PT ;  /* 0x00000020090a7812 */ /* 0x000fe400078ee20a */
[----:B------:R-:W-:Y:S02]  /*19740*/  ISETP.GE.AND P1, PT, R31, R22, PT ;  /* 0x000000161f00720c */ /* 0x000fe40003f26270 */
[----:B------:R-:W-:Y:S02]  /*19750*/  LOP3.LUT R21, R10, R5, RZ, 0xfc, !PT ;  /* 0x000000050a157212 */ /* 0x000fe400078efcff */
[----:B------:R-:W-:Y:S01]  /*19760*/  SEL R0, RZ, 0x80, P1 ;  /* 0x00000080ff007807 */ /* 0x000fe20000800000 */
[----:B------:R0:W4:Y:S03]  /*19770*/  SHFL.IDX PT, R5, R3, RZ, 0x181f ;  /* 0x00181fff03057589 */ /* 0x00012600000e0000 */
[----:B------:R-:W-:Y:S01]  /*19780*/  LOP3.LUT R23, R21, R0, RZ, 0xfc, !PT ;  /* 0x0000000015177212 */ /* 0x000fe200078efcff */
[----:B------:R-:W-:Y:S06]  /*19790*/  @P0 BRA `(.L_x_5867) ;  /* 0x00000000007c0947 */ /* 0x000fec0003800000 */
[-C--:B------:R-:W-:Y:S02]  /*197a0*/  ISETP.GE.AND P2, PT, R212, R22.reuse, PT ;  /* 0x00000016d400720c */ /* 0x080fe40003f46270 */
[-C--:B------:R-:W-:Y:S02]  /*197b0*/  ISETP.GE.AND P1, PT, R193, R22.reuse, PT ;  /* 0x00000016c100720c */ /* 0x080fe40003f26270 */
[-C--:B------:R-:W-:Y:S02]  /*197c0*/  ISETP.GE.AND P5, PT, R211, R22.reuse, PT ;  /* 0x00000016d300720c */ /* 0x080fe40003fa6270 */
[----:B------:R-:W-:-:S07]  /*197d0*/  ISETP.GE.AND P3, PT, R210, R22, PT ;  /* 0x00000016d200720c */ /* 0x000fce0003f66270 */
[CC--:B-1----:R-:W-:Y:S02]  /*197e0*/  @!P2 LEA R8, P0, R212.reuse, R4.reuse, 0x1 ;  /* 0x00000004d408a211 */ /* 0x0c2fe400078008ff */
        /* <DEDUP_REMOVED lines=13> */
[----:B-1----:R-:W-:-:S02]  /*198c0*/  @!P1 LEA R8, P6, R27, R4, 0x1 ;  /* 0x000000041b089211 */ /* 0x002fc400078c08ff */
        /* <DEDUP_REMOVED lines=12> */
.L_x_5867:
[----:B------:R-:W-:Y:S05]  /*19990*/  BSYNC B1 ;  /* 0x0000000000017941 */ /* 0x000fea0003800000 */
.L_x_5866:
[----:B------:R-:W-:Y:S01]  /*199a0*/  VIADD R0, R192, 0x20 ;  /* 0x00000020c0007836 */ /* 0x000fe20000000000 */
[----:B----4-:R4:W0:Y:S04]  /*199b0*/  SHFL.IDX PT, R5, R3, 0x1, 0x181f ;  /* 0x00381f0003057f89 */ /* 0x01082800000e0000 */
[----:B------:R-:W-:Y:S01]  /*199c0*/  ISETP.GE.AND P0, PT, R0, R25, PT ;  /* 0x000000190000720c */ /* 0x000fe20003f06270 */
[----:B-1----:R4:W1:-:S12]  /*199d0*/  SHFL.IDX PT, R4, R20, 0x1, 0x181f ;  /* 0x00381f0014047f89 */ /* 0x00285800000e0000 */
[----:B----4-:R-:W-:Y:S05]  /*199e0*/  @P0 BRA `(.L_x_5860) ;  /* 0x00000000007c0947 */ /* 0x010fea0003800000 */
[-C--:B------:R-:W-:Y:S02]  /*199f0*/  ISETP.GE.AND P5, PT, R212, R22.reuse, PT ;  /* 0x00000016d400720c */ /* 0x080fe40003fa6270 */
[-C--:B------:R-:W-:Y:S02]  /*19a00*/  ISETP.GE.AND P6, PT, R193, R22.reuse, PT ;  /* 0x00000016c100720c */ /* 0x080fe40003fc6270 */
[-C--:B------:R-:W-:Y:S02]  /*19a10*/  ISETP.GE.AND P4, PT, R211, R22.reuse, PT ;  /* 0x00000016d300720c */ /* 0x080fe40003f86270 */
[-C--:B------:R-:W-:Y:S02]  /*19a20*/  ISETP.GE.AND P3, PT, R210, R22.reuse, PT ;  /* 0x00000016d200720c */ /* 0x080fe40003f66270 */
[-C--:B------:R-:W-:Y:S02]  /*19a30*/  ISETP.GE.AND P2, PT, R209, R22.reuse, PT ;  /* 0x00000016d100720c */ /* 0x080fe40003f46270 */
[----:B------:R-:W-:-:S03]  /*19a40*/  ISETP.GE.AND P1, PT, R27, R22, PT ;  /* 0x000000161b00720c */ /* 0x000fc60003f26270 */
[CC--:B-1----:R-:W-:Y:S02]  /*19a50*/  @!P5 LEA R8, P0, R212.reuse, R4.reuse, 0x1 ;  /* 0x00000004d408d211 */ /* 0x0c2fe400078008ff */
[----:B0-----:R-:W-:Y:S02]  /*19a60*/  @!P6 IMAD.WIDE R6, R193, 0x2, R4 ;  /* 0x00000002c106e825 */ /* 0x001fe400078e0204 */
[----:B------:R-:W-:Y:S02]  /*19a70*/  @!P5 LEA.HI.X R9, R212, R5, R34, 0x1, P0 ;  /* 0x00000005d409d211 */ /* 0x000fe400000f0c22 */
[----:B------:R-:W-:Y:S01]  /*19a80*/  LOP3.LUT P0, RZ, R21, 0x40, RZ, 0xc0, !PT ;  /* 0x0000004015ff7812 */ /* 0x000fe2000780c0ff */
[----:B------:R0:W-:Y:S01]  /*19a90*/  @!P6 ST.E.128 desc[UR42][R6.64], RZ ;  /* 0x000000ff0600e985 */ /* 0x0001e2000c101d2a */
[----:B------:R-:W-:-:S03]  /*19aa0*/  @!P4 LEA R10, P6, R211, R4, 0x1 ;  /* 0x00000004d30ac211 */ /* 0x000fc600078c08ff */
[----:B------:R4:W-:Y:S01]  /*19ab0*/  @!P5 ST.E.128 desc[UR42][R8.64], RZ ;  /* 0x000000ff0800d985 */ /* 0x0009e2000c101d2a */
[CC--:B------:R-:W-:Y:S02]  /*19ac0*/  @!P3 LEA R12, P5, R210.reuse, R4.reuse, 0x1 ;  /* 0x00000004d20cb211 */ /* 0x0c0fe400078a08ff */
[-C--:B------:R-:W-:Y:S02]  /*19ad0*/  @!P4 LEA.HI.X R11, R211, R5.reuse, R33, 0x1, P6 ;  /* 0x00000005d30bc211 */ /* 0x080fe400030f0c21 */
[-C--:B------:R-:W-:Y:S02]  /*19ae0*/  @!P2 LEA R14, P6, R209, R4.reuse, 0x1 ;  /* 0x00000004d10ea211 */ /* 0x080fe400078c08ff */
[-C--:B------:R-:W-:Y:S01]  /*19af0*/  @!P3 LEA.HI.X R13, R210, R5.reuse, R32, 0x1, P5 ;  /* 0x00000005d20db211 */ /* 0x080fe200028f0c20 */
[----:B------:R4:W-:Y:S01]  /*19b00*/  @!P4 ST.E.128 desc[UR42][R10.64], RZ ;  /* 0x000000ff0a00c985 */ /* 0x0009e2000c101d2a */
[----:B------:R-:W-:Y:S02]  /*19b10*/  LOP3.LUT P5, RZ, R23, 0x80, RZ, 0xc0, !PT ;  /* 0x0000008017ff7812 */ /* 0x000fe400078ac0ff */
[----:B------:R-:W-:Y:S01]  /*19b20*/  @!P2 LEA.HI.X R15, R209, R5, R30, 0x1, P6 ;  /* 0x00000005d10fa211 */ /* 0x000fe200030f0c1e */
[----:B------:R4:W-:Y:S01]  /*19b30*/  @!P3 ST.E.128 desc[UR42][R12.64], RZ ;  /* 0x000000ff0c00b985 */ /* 0x0009e2000c101d2a */
[----:B------:R-:W-:-:S03]  /*19b40*/  @!P1 LEA R20, P6, R27, R4, 0x1 ;  /* 0x000000041b149211 */ /* 0x000fc600078c08ff */
[----:B------:R4:W-:Y:S01]  /*19b50*/  @!P2 ST.E.128 desc[UR42][R14.64], RZ ;  /* 0x000000ff0e00a985 */ /* 0x0009e2000c101d2a */
[----:B------:R-:W-:Y:S02]  /*19b60*/  @!P1 LEA.HI.X R21, R27, R5, R26, 0x1, P6 ;  /* 0x000000051b159211 */ /* 0x000fe400030f0c1a */
[----:B0-----:R-:W-:-:S03]  /*19b70*/  @P0 LEA R6, P6, R29, R4, 0x1 ;  /* 0x000000041d060211 */ /* 0x001fc600078c08ff */
[----:B------:R4:W-:Y:S01]  /*19b80*/  @!P1 ST.E.128 desc[UR42][R20.64], RZ ;  /* 0x000000ff14009985 */ /* 0x0009e2000c101d2a */
[----:B------:R-:W-:Y:S02]  /*19b90*/  @P0 LEA.HI.X R7, R29, R5, R28, 0x1, P6 ;  /* 0x000000051d070211 */ /* 0x000fe400030f0c1c */
[----:B------:R-:W-:-:S03]  /*19ba0*/  @P5 LEA R4, P6, R31, R4, 0x1 ;  /* 0x000000041f045211 */ /* 0x000fc600078c08ff */
[----:B------:R4:W-:Y:S01]  /*19bb0*/  @P0 ST.E.128 desc[UR42][R6.64], RZ ;  /* 0x000000ff06000985 */ /* 0x0009e2000c101d2a */
[----:B------:R-:W-:-:S05]  /*19bc0*/  @P5 LEA.HI.X R5, R31, R5, R24, 0x1, P6 ;  /* 0x000000051f055211 */ /* 0x000fca00030f0c18 */
[----:B------:R4:W-:Y:S04]  /*19bd0*/  @P5 ST.E.128 desc[UR42][R4.64], RZ ;  /* 0x000000ff04005985 */ /* 0x0009e8000c101d2a */
.L_x_5860:
[----:B------:R-:W-:Y:S05]  /*19be0*/  BSYNC B0 ;  /* 0x0000000000007941 */ /* 0x000fea0003800000 */
.L_x_5853:
[----:B------:R-:W-:Y:S02]  /*19bf0*/  ULDC UR4, c[0x0][0xc3c] ;  /* 0x00030f0000047ab9 */ /* 0x000fe40000000800 */
[----:B---3--:R-:W-:-:S13]  /*19c00*/  ISETP.GE.AND P0, PT, R79, UR4, PT ;  /* 0x000000044f007c0c */ /* 0x008fda000bf06270 */
[----:B------:R-:W-:Y:S05]  /*19c10*/  @!P0 BRA `(.L_x_5868) ;  /* 0xfffffe78005c8947 */ /* 0x000fea000383ffff */
[----:B------:R-:W-:Y:S05]  /*19c20*/  BRA `(.L_x_5650) ;  /* 0x000000a000447947 */ /* 0x000fea0003800000 */
.L_x_5648:
        /* <DEDUP_REMOVED lines=20> */
.L_x_5869:
        /* <DEDUP_REMOVED lines=43> */
.L_x_5873:
        /* <DEDUP_REMOVED lines=39> */
.L_x_5871:
        /* <DEDUP_REMOVED lines=12> */
.L_x_5874:
        /* <DEDUP_REMOVED lines=63> */
.L_x_5875:
        /* <DEDUP_REMOVED lines=61> */
.L_x_5876:
[----:B01----:R-:W-:-:S05]  /*1ab10*/  LOP3.LUT R3, RZ, R2, RZ, 0x33, !PT ;  /* 0x00000002ff037212 */ /* 0x003fca00078e33ff */
[----:B------:R-:W-:-:S05]  /*1ab20*/  IMAD.IADD R2, R4, 0x1, R3 ;  /* 0x0000000104027824 */ /* 0x000fca00078e0203 */
[----:B------:R1:W-:Y:S01]  /*1ab30*/  STL [R1+0x4], R2 ;  /* 0x0000040201007387 */ /* 0x0003e20000100800 */
[----:B------:R-:W-:Y:S05]  /*1ab40*/  BRA `(.L_x_5877) ;  /* 0x0000000000107947 */ /* 0x000fea0003800000 */
.L_x_5872:
[----:B------:R-:W-:Y:S01]  /*1ab50*/  IMAD.U32 R2, RZ, RZ, UR6 ;  /* 0x00000006ff027e24 */ /* 0x000fe2000f8e00ff */
[----:B------:R0:W-:Y:S04]  /*1ab60*/  STL [R1+0x4], RZ ;  /* 0x000004ff01007387 */ /* 0x0001e80000100800 */
[----:B------:R0:W-:Y:S04]  /*1ab70*/  STL [R1+0x8], RZ ;  /* 0x000008ff01007387 */ /* 0x0001e80000100800 */
[----:B------:R0:W-:Y:S02]  /*1ab80*/  STL [R1], R2 ;  /* 0x0000000201007387 */ /* 0x0001e40000100800 */
.L_x_5877:
        /* <DEDUP_REMOVED lines=10> */
.L_x_5870:
        /* <DEDUP_REMOVED lines=24> */
[----:B----4-:R-:W-:-:S06]  /*1adb0*/  ULEA UR4, UR5, UR4, 0x18 ;  /* 0x0000000405047291 */ /* 0x010fcc000f8ec03f */
[----:B------:R-:W-:-:S04]  /*1adc0*/  IMAD.U32 R18, RZ, RZ, UR4 ;  /* 0x00000004ff127e24 */ /* 0x000fc8000f8e00ff */
[----:B------:R-:W-:-:S05]  /*1add0*/  IMAD R2, R3, 0x2, R18 ;  /* 0x0000000203027824 */ /* 0x000fca00078e0212 */
[----:B------:R0:W-:Y:S04]  /*1ade0*/  STL [R1+0x60], R2 ;  /* 0x0000600201007387 */ /* 0x0001e80000100800 */
[----:B------:R0:W-:Y:S04]  /*1adf0*/  STL [R1+0x54], RZ ;  /* 0x000054ff01007387 */ /* 0x0001e80000100800 */
[----:B------:R0:W-:Y:S04]  /*1ae00*/  STL [R1+0x18], R0 ;  /* 0x0000180001007387 */ /* 0x0001e80000100800 */
[----:B------:R0:W-:Y:S04]  /*1ae10*/  STL [R1+0x10], RZ ;  /* 0x000010ff01007387 */ /* 0x0001e80000100800 */
[----:B------:R0:W-:Y:S02]  /*1ae20*/  STL [R1+0x14], R0 ;  /* 0x0000140001007387 */ /* 0x0001e40000100800 */
.L_x_6062:
[----:B------:R-:W2:Y:S01]  /*1ae30*/  LDL R14, [R1+0xc] ;  /* 0x00000c00010e7983 */ /* 0x000ea20000100800 */
[----:B------:R-:W-:Y:S05]  /*1ae40*/  YIELD ;  /* 0x0000000000007946 */ /* 0x000fea0003800000 */
[----:B------:R-:W-:Y:S01]  /*1ae50*/  ULDC.64 UR4, c[0x0][0xa28] ;  /* 0x00028a0000047ab9 */ /* 0x000fe20000000a00 */
[----:B01----:R-:W-:Y:S02]  /*1ae60*/  CS2R R6, SRZ ;  /* 0x0000000000067805 */ /* 0x003fe4000001ff00 */
[----:B------:R-:W-:Y:S01]  /*1ae70*/  ISETP.NE.U32.AND P0, PT, RZ, UR4, PT ;  /* 0x00000004ff007c0c */ /* 0x000fe2000bf05070 */
[----:B------:R-:W1:Y:S01]  /*1ae80*/  LDC.64 R12, c[0x0][0xa00] ;  /* 0x00028000ff0c7b82 */ /* 0x000e620000000a00 */
[----:B------:R-:W-:Y:S01]  /*1ae90*/  ULDC.64 UR6, c[0x0][0xa08] ;  /* 0x0002820000067ab9 */ /* 0x000fe20000000a00 */
[----:B------:R-:W-:Y:S01]  /*1aea0*/  ULDC.64 UR8, c[0x0][0xa10] ;  /* 0x0002840000087ab9 */ /* 0x000fe20000000a00 */
[----:B------:R-:W-:Y:S01]  /*1aeb0*/  ISETP.NE.AND.EX P0, PT, RZ, UR5, PT, P0 ;  /* 0x00000005ff007c0c */ /* 0x000fe2000bf05300 */
[----:B------:R-:W-:-:S04]  /*1aec0*/  ULDC.64 UR4, c[0x0][0xa18] ;  /* 0x0002860000047ab9 */ /* 0x000fc80000000a00 */
[----:B------:R-:W4:Y:S08]  /*1aed0*/  LDC.64 R4, c[0x0][0xa08] ;  /* 0x00028200ff047b82 */ /* 0x000f300000000a00 */
[----:B0-----:R-:W2:Y:S02]  /*1aee0*/  @P0 LDC.64 R2, c[0x0][0xa28] ;  /* 0x00028a00ff020b82 */ /* 0x001ea40000000a00 */
[----:B--2---:R-:W-:-:S05]  /*1aef0*/  @P0 IMAD.WIDE R2, R14, 0x4, R2 ;  /* 0x000000040e020825 */ /* 0x004fca00078e0202 */
[----:B------:R0:W5:Y:S01]  /*1af00*/  @P0 LDG.E R6, desc[UR42][R2.64] ;  /* 0x0000002a02060981 */ /* 0x000162000c1e1900 */
[----:B------:R-:W-:Y:S01]  /*1af10*/  ISETP.NE.U32.AND P0, PT, RZ, UR4, PT ;  /* 0x00000004ff007c0c */ /* 0x000fe2000bf05070 */
[----:B-1----:R-:W-:Y:S01]  /*1af20*/  IMAD.WIDE R12, R14, 0x4, R12 ;  /* 0x000000040e0c7825 */ /* 0x002fe200078e020c */
[----:B------:R-:W-:Y:S02]  /*1af30*/  ISETP.NE.U32.AND P2, PT, RZ, UR6, PT ;  /* 0x00000006ff007c0c */ /* 0x000fe4000bf45070 */
[----:B------:R-:W-:Y:S01]  /*1af40*/  ISETP.NE.AND.EX P0, PT, RZ, UR5, PT, P0 ;  /* 0x00000005ff007c0c */ /* 0x000fe2000bf05300 */
[----:B------:R-:W-:Y:S01]  /*1af50*/  ULDC.64 UR4, c[0x0][0xa00] ;  /* 0x0002800000047ab9 */ /* 0x000fe20000000a00 */
[----:B------:R-:W-:Y:S01]  /*1af60*/  ISETP.NE.U32.AND P4, PT, RZ, UR8, PT ;  /* 0x00000008ff007c0c */ /* 0x000fe2000bf85070 */
[----:B---3--:R-:W-:Y:S01]  /*1af70*/  IMAD.MOV.U32 R8, RZ, RZ, RZ ;  /* 0x000000ffff087224 */ /* 0x008fe200078e00ff */
[----:B------:R-:W-:Y:S01]  /*1af80*/  ISETP.NE.U32.AND P1, PT, RZ, UR4, PT ;  /* 0x00000004ff007c0c */ /* 0x000fe2000bf25070 */
[----:B0-----:R-:W0:Y:S01]  /*1af90*/  LDC.64 R2, c[0x0][0xa10] ;  /* 0x00028400ff027b82 */ /* 0x001e220000000a00 */
[----:B------:R-:W-:-:S02]  /*1afa0*/  IMAD.MOV.U32 R0, RZ, RZ, RZ ;  /* 0x000000ffff007224 */ /* 0x000fc400078e00ff */
[----:B------:R-:W-:Y:S01]  /*1afb0*/  ISETP.NE.AND.EX P3, PT, RZ, UR5, PT, P1 ;  /* 0x00000005ff007c0c */ /* 0x000fe2000bf65310 */
[----:B----4-:R-:W-:-:S04]  /*1afc0*/  IMAD.WIDE R4, R14, 0x4, R4 ;  /* 0x000000040e047825 */ /* 0x010fc800078e0204 */
[----:B------:R-:W1:Y:S01]  /*1afd0*/  @P0 LDC.64 R10, c[0x0][0xa18] ;  /* 0x00028600ff0a0b82 */ /* 0x000e620000000a00 */
[----:B------:R-:W-:Y:S01]  /*1afe0*/  ULDC UR4, c[0x0][0x288] ;  /* 0x0000a20000047ab9 */ /* 0x000fe20000000800 */
[----:B------:R-:W-:Y:S02]  /*1aff0*/  ISETP.NE.AND.EX P1, PT, RZ, UR7, PT, P2 ;  /* 0x00000007ff007c0c */ /* 0x000fe4000bf25320 */
[----:B------:R-:W-:-:S04]  /*1b000*/  ISETP.NE.AND.EX P2, PT, RZ, UR9, PT, P4 ;  /* 0x00000009ff007c0c */ /* 0x000fc8000bf45340 */
[----:B------:R-:W2:Y:S07]  /*1b010*/  @P3 LDG.E R7, desc[UR42][R12.64] ;  /* 0x0000002a0c073981 */ /* 0x000eae000c1e1900 */
[----:B------:R3:W5:Y:S01]  /*1b020*/  @P1 LDG.E R8, desc[UR42][R4.64] ;  /* 0x0000002a04081981 */ /* 0x000762000c1e1900 */
[----:B0-----:R-:W-:-:S05]  /*1b030*/  IMAD.WIDE R2, R14, 0x4, R2 ;  /* 0x000000040e027825 */ /* 0x001fca00078e0202 */
[----:B------:R3:W5:Y:S01]  /*1b040*/  @P2 LDG.E R0, desc[UR42][R2.64] ;  /* 0x0000002a02002981 */ /* 0x000762000c1e1900 */
[----:B-1----:R-:W-:-:S03]  /*1b050*/  @P0 IMAD.WIDE R10, R14, 0x4, R10 ;  /* 0x000000040e0a0825 */ /* 0x002fc600078e020a */
[----:B--2---:R0:W-:Y:S02]  /*1b060*/  STL [R1+0x40], R7 ;  /* 0x0000400701007387 */ /* 0x0041e40000100800 */
[----:B0-----:R-:W-:Y:S01]  /*1b070*/  IMAD.U32 R7, RZ, RZ, UR4 ;  /* 0x00000004ff077e24 */ /* 0x001fe2000f8e00ff */
        /* <DEDUP_REMOVED lines=12> */
[----:B0-----:R-:W-:Y:S01]  /*1b140*/  IMAD.U32 R7, RZ, RZ, UR4 ;  /* 0x00000004ff077e24 */ /* 0x001fe2000f8e00ff */
[----:B---3--:R-:W-:Y:S06]  /*1b150*/  @P0 BRA `(.L_x_5879) ;  /* 0x0000000000140947 */ /* 0x008fec0003800000 */
[----:B------:R-:W-:Y:S05]  /*1b160*/  @!P3 BRA `(.L_x_5879) ;  /* 0x000000000010b947 */ /* 0x000fea0003800000 */
[----:B------:R-:W2:Y:S04]  /*1b170*/  LDG.E R9, desc[UR42][R12.64] ;  /* 0x0000002a0c097981 */ /* 0x000ea8000c1e1900 */
[----:B------:R-:W2:Y:S02]  /*1b180*/  LDG.E R12, desc[UR42][R12.64+0x4] ;  /* 0x0000042a0c0c7981 */ /* 0x000ea4000c1e1900 */
[----:B--2--5:R-:W-:-:S05]  /*1b190*/  IMAD.IADD R15, R12, 0x1, -R9 ;  /* 0x000000010c0f7824 */ /* 0x024fca00078e0a09 */
[----:B------:R0:W-:Y:S02]  /*1b1a0*/  STL [R1+0x38], R15 ;  /* 0x0000380f01007387 */ /* 0x0001e40000100800 */
.L_x_5879:
        /* <DEDUP_REMOVED lines=16> */
.L_x_5880:
[----:B------:R-:W-:Y:S05]  /*1b2b0*/  @!P1 BRA `(.L_x_5881) ;  /* 0x00000000000c9947 */ /* 0x000fea0003800000 */
[----:B------:R-:W2:Y:S04]  /*1b2c0*/  LDG.E R7, desc[UR42][R4.64] ;  /* 0x0000002a04077981 */ /* 0x000ea8000c1e1900 */
[----:B------:R-:W2:Y:S02]  /*1b2d0*/  LDG.E R4, desc[UR42][R4.64+0x4] ;  /* 0x0000042a04047981 */ /* 0x000ea4000c1e1900 */
[----:B--2---:R-:W-:-:S07]  /*1b2e0*/  IMAD.IADD R7, R4, 0x1, -R7 ;  /* 0x0000000104077824 */ /* 0x004fce00078e0a07 */
.L_x_5881:
        /* <DEDUP_REMOVED lines=16> */
[----:B------:R-:W-:-:S04]  /*1b3f0*/  IADD3 R20, R6, 0x1, -R15 ;  /* 0x0000000106147810 */ /* 0x000fc80007ffe80f */
[----:B------:R-:W-:Y:S01]  /*1b400*/  SHF.R.S32.HI R3, RZ, 0x1f, R2 ;  /* 0x0000001fff037819 */ /* 0x000fe20000011402 */
[----:B------:R-:W-:-:S03]  /*1b410*/  IMAD.IADD R7, R20, 0x1, R7 ;  /* 0x0000000114077824 */ /* 0x000fc600078e0207 */
[----:B------:R-:W-:Y:S02]  /*1b420*/  LEA.HI R4, R3, R2, RZ, 0x6 ;  /* 0x0000000203047211 */ /* 0x000fe400078f30ff */
[----:B------:R-:W1:Y:S02]  /*1b430*/  LDC.64 R2, c[0x0][0x9e0] ;  /* 0x00027800ff027b82 */ /* 0x000e640000000a00 */
[----:B------:R-:W-:-:S05]  /*1b440*/  SHF.R.S32.HI R12, RZ, 0x6, R4 ;  /* 0x00000006ff0c7819 */ /* 0x000fca0000011404 */
        /* <DEDUP_REMOVED lines=15> */
.L_x_5884:
[----:B------:R-:W-:-:S13]  /*1b540*/  ISETP.NE.AND P0, PT, R3, 0x1, PT ;  /* 0x000000010300780c */ /* 0x000fda0003f05270 */
[----:B------:R-:W1:Y:S02]  /*1b550*/  @P0 LDC.64 R4, c[0x0][0x9e8] ;  /* 0x00027a00ff040b82 */ /* 0x000e640000000a00 */
[----:B-1----:R-:W-:-:S05]  /*1b560*/  @P0 IMAD.HI.U32 R4, R8, R4, RZ ;  /* 0x0000000408040227 */ /* 0x002fca00078e00ff */
[----:B------:R-:W-:-:S07]  /*1b570*/  @P0 SHF.R.U32.HI R8, RZ, R5, R4 ;  /* 0x00000005ff080219 */ /* 0x000fce0000011604 */
.L_x_5885:
[----:B------:R-:W-:Y:S05]  /*1b580*/  BSYNC B0 ;  /* 0x0000000000007941 */ /* 0x000fea0003800000 */
.L_x_5883:
[----:B------:R-:W-:-:S05]  /*1b590*/  IMAD R8, R8, R3, R3 ;  /* 0x0000000308087224 */ /* 0x000fca00078e0203 */
[----:B------:R-:W-:-:S07]  /*1b5a0*/  VIMNMX R2, R2, R8, PT ;  /* 0x0000000802027248 */ /* 0x000fce0003fe0100 */
.L_x_5882:
[----:B------:R-:W1:Y:S01]  /*1b5b0*/  @P1 LDC R5, c[0x0][0x44c] ;  /* 0x00011300ff051b82 */ /* 0x000e620000000800 */
[----:B------:R-:W-:Y:S01]  /*1b5c0*/  VIADD R2, R2, 0x3f ;  /* 0x0000003f02027836 */ /* 0x000fe20000000000 */
[----:B------:R-:W-:Y:S01]  /*1b5d0*/  ULDC UR4, c[0x0][0x9dc] ;  /* 0x0002770000047ab9 */ /* 0x000fe20000000800 */
[----:B------:R-:W-:Y:S02]  /*1b5e0*/  IMAD.MOV.U32 R4, RZ, RZ, R13 ;  /* 0x000000ffff047224 */ /* 0x000fe400078e000d */
[----:B------:R-:W-:-:S03]  /*1b5f0*/  IMAD.IADD R17, R6, 0x1, -R15 ;  /* 0x0000000106117824 */ /* 0x000fc600078e0a0f */
[----:B------:R-:W2:Y:S01]  /*1b600*/  @P1 LDC R7, c[0x0][0x450] ;  /* 0x00011400ff071b82 */ /* 0x000ea20000000800 */
[----:B-1----:R-:W-:-:S05]  /*1b610*/  @P1 IMAD.HI.U32 R5, R13, R5, RZ ;  /* 0x000000050d051227 */ /* 0x002fca00078e00ff */
[----:B--2---:R-:W-:Y:S02]  /*1b620*/  @P1 SHF.R.U32.HI R4, RZ, R7, R5 ;  /* 0x00000007ff041219 */ /* 0x004fe40000011605 */
[----:B------:R-:W-:-:S03]  /*1b630*/  SHF.R.S32.HI R7, RZ, 0x1f, R2 ;  /* 0x0000001fff077819 */ /* 0x000fc60000011402 */
[----:B------:R-:W-:Y:S01]  /*1b640*/  IMAD.IADD R6, R17, 0x1, R4 ;  /* 0x0000000111067824 */ /* 0x000fe200078e0204 */
[----:B------:R-:W-:-:S03]  /*1b650*/  LEA.HI R7, R7, R2, RZ, 0x6 ;  /* 0x0000000207077211 */ /* 0x000fc600078f30ff */
[----:B------:R-:W-:Y:S01]  /*1b660*/  VIADD R2, R6, -UR4 ;  /* 0x8000000406027c36 */ /* 0x000fe20008000000 */
[----:B------:R-:W-:-:S04]  /*1b670*/  SHF.R.S32.HI R7, RZ, 0x6, R7 ;  /* 0x00000006ff077819 */ /* 0x000fc80000011407 */
[----:B------:R-:W-:Y:S01]  /*1b680*/  VIMNMX R7, R12, R7, PT ;  /* 0x000000070c077248 */ /* 0x000fe20003fe0100 */
        /* <DEDUP_REMOVED lines=11> */
.L_x_5888:
[----:B------:R-:W-:-:S13]  /*1b740*/  ISETP.NE.AND P0, PT, R3, 0x1, PT ;  /* 0x000000010300780c */ /* 0x000fda0003f05270 */
[----:B------:R-:W1:Y:S02]  /*1b750*/  @P0 LDC.64 R4, c[0x0][0x9e8] ;  /* 0x00027a00ff040b82 */ /* 0x000e640000000a00 */
[----:B-1----:R-:W-:-:S05]  /*1b760*/  @P0 IMAD.HI.U32 R4, R6, R4, RZ ;  /* 0x0000000406040227 */ /* 0x002fca00078e00ff */
[----:B------:R-:W-:-:S07]  /*1b770*/  @P0 SHF.R.U32.HI R6, RZ, R5, R4 ;  /* 0x00000005ff060219 */ /* 0x000fce0000011604 */
.L_x_5889:
[----:B------:R-:W-:Y:S05]  /*1b780*/  BSYNC B0 ;  /* 0x0000000000007941 */ /* 0x000fea0003800000 */
.L_x_5887:
[----:B------:R-:W-:-:S05]  /*1b790*/  IMAD R3, R6, R3, RZ ;  /* 0x0000000306037224 */ /* 0x000fca00078e02ff */
[----:B------:R-:W-:-:S07]  /*1b7a0*/  VIMNMX R2, R2, R3, !PT ;  /* 0x0000000302027248 */ /* 0x000fce0007fe0100 */
.L_x_5886:
[----:B------:R-:W-:Y:S01]  /*1b7b0*/  SHF.R.S32.HI R5, RZ, 0x1f, R2 ;  /* 0x0000001fff057819 */ /* 0x000fe20000011402 */
[----:B------:R-:W-:Y:S01]  /*1b7c0*/  BSSY B0, `(.L_x_5890) ;  /* 0x0000028000007945 */ /* 0x000fe20003800000 */
[----:B------:R-:W-:Y:S02]  /*1b7d0*/  LOP3.LUT R13, R11, 0xff, RZ, 0xc0, !PT ;  /* 0x000000ff0b0d7812 */ /* 0x000fe400078ec0ff */
[----:B------:R-:W-:Y:S01]  /*1b7e0*/  LEA.HI R5, R5, R2, RZ, 0x6 ;  /* 0x0000000205057211 */ /* 0x000fe200078f30ff */
[----:B------:R-:W-:Y:S01]  /*1b7f0*/  IMAD.MOV.U32 R2, RZ, RZ, RZ ;  /* 0x000000ffff027224 */ /* 0x000fe200078e00ff */
[----:B------:R-:W-:Y:S01]  /*1b800*/  SHF.R.U32.HI R4, RZ, 0x10, R11 ;  /* 0x00000010ff047819 */ /* 0x000fe2000001160b */
[----:B------:R1:W-:Y:S01]  /*1b810*/  STL [R1+0x50], R13 ;  /* 0x0000500d01007387 */ /* 0x0003e20000100800 */
[----:B------:R-:W-:-:S04]  /*1b820*/  SHF.R.S32.HI R5, RZ, 0x6, R5 ;  /* 0x00000006ff057819 */ /* 0x000fc80000011405 */
        /* <DEDUP_REMOVED lines=33> */
.L_x_5891:
[----:B------:R-:W-:Y:S05]  /*1ba40*/  BSYNC B0 ;  /* 0x0000000000007941 */ /* 0x000fea0003800000 */
.L_x_5890:
[-C--:B------:R-:W-:Y:S01]  /*1ba50*/  IMAD R5, R13, R2.reuse, R5 ;  /* 0x000000020d057224 */ /* 0x080fe200078e0205 */
[----:B------:R-:W-:Y:S04]  /*1ba60*/  BSSY B0, `(.L_x_5892) ;  /* 0x00001b8000007945 */ /* 0x000fe80003800000 */
[C---:B------:R-:W-:Y:S01]  /*1ba70*/  VIADDMNMX R2, R5.reuse, R2, R7, PT ;  /* 0x0000000205027246 */ /* 0x040fe20003800107 */
[----:B------:R-:W-:-:S04]  /*1ba80*/  IMAD R5, R5, 0x40, -R9 ;  /* 0x0000004005057824 */ /* 0x000fc800078e0a09 */
[----:B------:R-:W-:Y:S01]  /*1ba90*/  IMAD R2, R2, 0x40, -R9 ;  /* 0x0000004002027824 */ /* 0x000fe200078e0a09 */
[----:B------:R-:W-:-:S04]  /*1baa0*/  VIMNMX R5, RZ, R5, !PT ;  /* 0x00000005ff057248 */ /* 0x000fc80007fe0100 */
[----:B------:R-:W-:Y:S02]  /*1bab0*/  VIMNMX R2, R2, R10, PT ;  /* 0x0000000a02027248 */ /* 0x000fe40003fe0100 */
[----:B------:R-:W-:Y:S02]  /*1bac0*/  SHF.R.U32.HI R3, RZ, 0x6, R5 ;  /* 0x00000006ff037819 */ /* 0x000fe40000011605 */
[----:B------:R-:W-:-:S13]  /*1bad0*/  ISETP.GT.AND P0, PT, R2, R5, PT ;  /* 0x000000050200720c */ /* 0x000fda0003f04270 */
[----:B------:R-:W-:-:S05]  /*1bae0*/  @P0 VIADD R2, R2, 0x3f ;  /* 0x0000003f02020836 */ /* 0x000fca0000000000 */
[----:B------:R-:W-:-:S04]  /*1baf0*/  @P0 SHF.R.S32.HI R5, RZ, 0x1f, R2 ;  /* 0x0000001fff050819 */ /* 0x000fc80000011402 */
[----:B------:R-:W-:Y:S01]  /*1bb00*/  @P0 LEA.HI R2, R5, R2, RZ, 0x6 ;  /* 0x0000000205020211 */ /* 0x000fe200078f30ff */
[----:B------:R-:W-:-:S03]  /*1bb10*/  IMAD.MOV.U32 R5, RZ, RZ, R3 ;  /* 0x000000ffff057224 */ /* 0x000fc600078e0003 */
        /* <DEDUP_REMOVED lines=11> */
.L_x_6106:
[----:B--2---:R-:W-:Y:S02]  /*1bbd0*/  ISETP.NE.AND P0, PT, R14, RZ, PT ;  /* 0x000000ff0e00720c */ /* 0x004fe40003f05270 */
[----:B------:R-:W-:-:S11]  /*1bbe0*/  PLOP3.LUT P6, PT, PT, PT, PT, 0x8, 0x0 ;  /* 0x000000000000781c */ /* 0x000fd60003fce170 */
[----:B------:R-:W-:Y:S05]  /*1bbf0*/  @P0 BRA `(.L_x_5895) ;  /* 0x00000000000c0947 */ /* 0x000fea0003800000 */
[----:B------:R-:W-:-:S03]  /*1bc00*/  UMOV UR4, 0xffffffff ;  /* 0xffffffff00047882 */ /* 0x000fc60000000000 */
[----:B------:R-:W-:Y:S05]  /*1bc10*/  BRA.DIV UR4, `(.L_x_5896) ;  /* 0x0000008e04987947 */ /* 0x000fea000b800000 */
[----:B------:R-:W-:-:S13]  /*1bc20*/  ELECT P6, URZ, PT ;  /* 0x00000000003f782f */ /* 0x000fda00038c0000 */
.L_x_5895:
        /* <DEDUP_REMOVED lines=9> */
.L_x_6109:
[----:B------:R-:W-:Y:S05]  /*1bcc0*/  BSYNC B1 ;  /* 0x0000000000017941 */ /* 0x000fea0003800000 */
.L_x_5897:
        /* <DEDUP_REMOVED lines=12> */
.L_x_6110:
[----:B------:R-:W-:Y:S05]  /*1bd90*/  BSYNC B2 ;  /* 0x0000000000027941 */ /* 0x000fea0003800000 */
.L_x_5901:
[----:B------:R-:W-:Y:S04]  /*1bda0*/  BSSY B2, `(.L_x_5903) ;  /* 0x0000009000027945 */ /* 0x000fe80003800000 */
        /* <DEDUP_REMOVED lines=8> */
.L_x_5904:
[----:B------:R-:W-:Y:S05]  /*1be30*/  BSYNC B2 ;  /* 0x0000000000027941 */ /* 0x000fea0003800000 */
.L_x_5903:
[----:B------:R-:W3:Y:S01]  /*1be40*/  LDL R8, [R1+0x10] ;  /* 0x0000100001087983 */ /* 0x000ee20000100800 */
[----:B------:R-:W-:Y:S01]  /*1be50*/  IMAD.MOV.U32 R12, RZ, RZ, RZ ;  /* 0x000000ffff0c7224 */ /* 0x000fe200078e00ff */
[----:B------:R-:W-:Y:S01]  /*1be60*/  UIADD3 UR4, UP0, UR40, 0x570, URZ ;  /* 0x0000057028047890 */ /* 0x000fe2000ff1e03f */
[----:B-1----:R-:W-:Y:S01]  /*1be70*/  IMAD R6, R5, 0x40, R0 ;  /* 0x0000004005067824 */ /* 0x002fe200078e0200 */
[----:B------:R-:W-:Y:S01]  /*1be80*/  PLOP3.LUT P0, PT, PT, PT, PT, 0x80, 0x0 ;  /* 0x000000000000781c */ /* 0x000fe20003f0f070 */
[----:B------:R-:W-:Y:S01]  /*1be90*/  VIADD R9, R7, 0x28c90 ;  /* 0x00028c9007097836 */ /* 0x000fe20000000000 */
[----:B------:R-:W-:Y:S01]  /*1bea0*/  R2UR UR10, R12 ;  /* 0x000000000c0a72ca */ /* 0x000fe200000e0000 */
[----:B------:R-:W-:Y:S01]  /*1beb0*/  VIADD R6, R6, 0xffffffc0 ;  /* 0xffffffc006067836 */ /* 0x000fe20000000000 */
[----:B------:R-:W-:Y:S01]  /*1bec0*/  UIADD3.X UR5, URZ, UR41, URZ, UP0, !UPT ;  /* 0x000000293f057290 */ /* 0x000fe200087fe43f */
[----:B------:R-:W-:Y:S01]  /*1bed0*/  UMOV UR6, 0x0 ;  /* 0x0000000000067882 */ /* 0x000fe20000000000 */
[----:B------:R-:W-:Y:S01]  /*1bee0*/  UMOV UR7, 0x12f00000 ;  /* 0x12f0000000077882 */ /* 0x000fe20000000000 */
[----:B---3--:R-:W-:-:S04]  /*1bef0*/  IMAD R8, R8, 0x2000, R18 ;  /* 0x0000200008087824 */ /* 0x008fc800078e0212 */
[----:B------:R-:W-:-:S07]  /*1bf00*/  VIADD R8, R8, 0x22400 ;  /* 0x0002240008087836 */ /* 0x000fce0000000000 */
.L_x_5905:
        /* <DEDUP_REMOVED lines=13> */
.L_x_6111:
[----:B------:R-:W-:Y:S05]  /*1bfe0*/  BSYNC B2 ;  /* 0x0000000000027941 */ /* 0x000fea0003800000 */
.L_x_5906:
[----:B------:R-:W-:Y:S01]  /*1bff0*/  BSSY B2, `(.L_x_5908) ;  /* 0x000000b000027945 */ /* 0x000fe20003800000 */
[----:B-12---:R-:W-:Y:S02]  /*1c000*/  IMAD.MOV.U32 R10, RZ, RZ, 0x0 ;  /* 0x00000000ff0a7424 */ /* 0x006fe400078e00ff */
        /* <DEDUP_REMOVED lines=9> */
.L_x_5909:
[----:B------:R-:W-:Y:S05]  /*1c0a0*/  BSYNC B2 ;  /* 0x0000000000027941 */ /* 0x000fea0003800000 */
.L_x_5908:
        /* <DEDUP_REMOVED lines=10> */
.L_x_5910:
        /* <DEDUP_REMOVED lines=12> */
[----:B------:R-:W-:Y:S01]  /*1c210*/  R2UR UR7, R11 ;  /* 0x000000000b0772ca */ /* 0x000fe200000e0000 */
[----:B------:R-:W-:Y:S01]  /*1c220*/  UMOV UR10, 0x40 ;  /* 0x00000040000a7882 */ /* 0x000fe20000000000 */
[----:B------:R-:W-:-:S13]  /*1c230*/  PLOP3.LUT P0, PT, PT, PT, PT, 0x80, 0x0 ;  /* 0x000000000000781c */ /* 0x000fda0003f0f070 */
.L_x_5911:
        /* <DEDUP_REMOVED lines=15> */
.L_x_5912:
        /* <DEDUP_REMOVED lines=15> */
.L_x_5913:
        /* <DEDUP_REMOVED lines=15> */
.L_x_5914:
        /* <DEDUP_REMOVED lines=15> */
.L_x_5915:
        /* <DEDUP_REMOVED lines=15> */
.L_x_5916:
        /* <DEDUP_REMOVED lines=15> */
.L_x_5917:
        /* <DEDUP_REMOVED lines=10> */
.L_x_5900:
[----:B------:R-:W-:Y:S05]  /*1c880*/  BSYNC B1 ;  /* 0x0000000000017941 */ /* 0x000fea0003800000 */
.L_x_5899:
[----:B------:R-:W1:Y:S04]  /*1c890*/  LDL.LU R10, [R1+0x10] ;  /* 0x00001000010a7983 */ /* 0x000e680000300800 */
[----:B------:R-:W2:Y:S01]  /*1c8a0*/  LDL.LU R9, [R1+0x18] ;  /* 0x0000180001097983 */ /* 0x000ea20000300800 */
[----:B------:R-:W-:Y:S01]  /*1c8b0*/  VIADD R5, R5, 0xfffffffe ;  /* 0xfffffffe05057836 */ /* 0x000fe20000000000 */
[----:B------:R-:W-:-:S04]  /*1c8c0*/  PLOP3.LUT P0, PT, PT, PT, PT, 0x8, 0x0 ;  /* 0x000000000000781c */ /* 0x000fc80003f0e170 */
[----:B------:R-:W-:Y:S01]  /*1c8d0*/  ISETP.GE.AND P2, PT, R5, R3, PT ;  /* 0x000000030500720c */ /* 0x000fe20003f46270 */
[----:B-1----:R-:W-:-:S05]  /*1c8e0*/  VIADD R6, R10, 0x1 ;  /* 0x000000010a067836 */ /* 0x002fca0000000000 */
[----:B------:R-:W-:-:S04]  /*1c8f0*/  ISETP.NE.AND P1, PT, R6, 0x2, PT ;  /* 0x000000020600780c */ /* 0x000fc80003f25270 */
[----:B------:R-:W-:Y:S02]  /*1c900*/  SEL R7, RZ, 0x1, P1 ;  /* 0x00000001ff077807 */ /* 0x000fe40000800000 */
[----:B------:R-:W-:Y:S02]  /*1c910*/  SEL R6, R6, RZ, P1 ;  /* 0x000000ff06067207 */ /* 0x000fe40000800000 */
[----:B--2---:R-:W-:-:S03]  /*1c920*/  LOP3.LUT R9, R9, R7, RZ, 0x3c, !PT ;  /* 0x0000000709097212 */ /* 0x004fc600078e3cff */
[----:B------:R1:W-:Y:S04]  /*1c930*/  STL [R1+0x10], R6 ;  /* 0x0000100601007387 */ /* 0x0003e80000100800 */
[----:B------:R1:W-:Y:S01]  /*1c940*/  STL [R1+0x18], R9 ;  /* 0x0000180901007387 */ /* 0x0003e20000100800 */
[----:B------:R-:W-:Y:S05]  /*1c950*/  @!P2 BRA `(.L_x_5893) ;  /* 0x0000000c0020a947 */ /* 0x000fea0003800000 */
.L_x_5937:
[----:B------:R-:W-:Y:S05]  /*1c960*/  YIELD ;  /* 0x0000000000007946 */ /* 0x000fea0003800000 */
[----:B------:R-:W-:Y:S04]  /*1c970*/  BSSY B1, `(.L_x_5918) ;  /* 0x00000ba000017945 */ /* 0x000fe80003800000 */
[----:B--2---:R-:W-:Y:S05]  /*1c980*/  @!P6 BRA `(.L_x_5919) ;  /* 0x0000000800e0e947 */ /* 0x004fea0003800000 */
[----:B-1----:R-:W2:Y:S04]  /*1c990*/  LDL R6, [R1+0x10] ;  /* 0x0000100001067983 */ /* 0x002ea80000100800 */
        /* <DEDUP_REMOVED lines=9> */
.L_x_6112:
[----:B------:R-:W-:Y:S05]  /*1ca30*/  BSYNC B2 ;  /* 0x0000000000027941 */ /* 0x000fea0003800000 */
.L_x_5920:
        /* <DEDUP_REMOVED lines=9> */
.L_x_5923:
[----:B------:R-:W-:Y:S05]  /*1cad0*/  BSYNC B2 ;  /* 0x0000000000027941 */ /* 0x000fea0003800000 */
.L_x_5922:
        /* <DEDUP_REMOVED lines=12> */
.L_x_5924:
        /* <DEDUP_REMOVED lines=13> */
.L_x_6113:
[----:B------:R-:W-:Y:S05]  /*1cc70*/  BSYNC B2 ;  /* 0x0000000000027941 */ /* 0x000fea0003800000 */
.L_x_5925:
[----:B------:R-:W-:Y:S01]  /*1cc80*/  BSSY B2, `(.L_x_5927) ;  /* 0x000000b000027945 */ /* 0x000fe20003800000 */
[----:B------:R-:W-:Y:S02]  /*1cc90*/  IMAD.MOV.U32 R10, RZ, RZ, 0x0 ;  /* 0x00000000ff0a7424 */ /* 0x000fe400078e00ff */
[----:B------:R-:W-:Y:S01]  /*1cca0*/  IMAD.MOV.U32 R11, RZ, RZ, 0x12f00000 ;  /* 0x12f00000ff0b7424 */ /* 0x000fe200078e00ff */
[----:B------:R-:W-:Y:S06]  /*1ccb0*/  @P2 BRA `(.L_x_5928) ;  /* 0x00000000001c2947 */ /* 0x000fec0003800000 */
[----:B------:R-:W3:Y:S01]  /*1ccc0*/  S2R R8, SR_TID.X ;  /* 0x0000000000087919 */ /* 0x000ee20000002100 */
[----:B-12---:R-:W-:-:S04]  /*1ccd0*/  IMAD.MOV.U32 R7, RZ, RZ, 0x10000 ;  /* 0x00010000ff077424 */ /* 0x006fc800078e00ff */
[----:B------:R4:W-:Y:S01]  /*1cce0*/  SYNCS.ARRIVE.TRANS64 RZ, [R6+URZ+0x28cb0], R7 ;  /* 0x028cb00706ff79a7 */ /* 0x0009e2000800003f */
[----:B---3--:R-:W-:-:S04]  /*1ccf0*/  LOP3.LUT R8, R8, 0x1f, RZ, 0xc0, !PT ;  /* 0x0000001f08087812 */ /* 0x008fc800078ec0ff */
[----:B------:R-:W-:-:S13]  /*1cd00*/  ISETP.NE.AND P1, PT, R8, RZ, PT ;  /* 0x000000ff0800720c */ /* 0x000fda0003f25270 */
[----:B----4-:R-:W-:Y:S05]  /*1cd10*/  @!P1 BRA `(.L_x_5928) ;  /* 0x0000000000049947 */ /* 0x010fea0003800000 */
[----:B------:R-:W-:Y:S01]  /*1cd20*/  BPT.TRAP 0x1 ;  /* 0x000000040000795c */ /* 0x000fe20000300000 */
.L_x_5928:
[----:B------:R-:W-:Y:S05]  /*1cd30*/  BSYNC B2 ;  /* 0x0000000000027941 */ /* 0x000fea0003800000 */
.L_x_5927:
        /* <DEDUP_REMOVED lines=10> */
.L_x_5929:
        /* <DEDUP_REMOVED lines=15> */
.L_x_5930:
        /* <DEDUP_REMOVED lines=15> */
.L_x_5931:
        /* <DEDUP_REMOVED lines=15> */
.L_x_5932:
        /* <DEDUP_REMOVED lines=15> */
.L_x_5933:
        /* <DEDUP_REMOVED lines=15> */
.L_x_5934:
        /* <DEDUP_REMOVED lines=15> */
.L_x_5935:
        /* <DEDUP_REMOVED lines=15> */
.L_x_5936:
        /* <DEDUP_REMOVED lines=10> */
.L_x_5919:
[----:B------:R-:W-:Y:S05]  /*1d510*/  BSYNC B1 ;  /* 0x0000000000017941 */ /* 0x000fea0003800000 */
.L_x_5918:
[----:B------:R-:W1:Y:S04]  /*1d520*/  LDL.LU R10, [R1+0x10] ;  /* 0x00001000010a7983 */ /* 0x000e680000300800 */
[----:B------:R-:W2:Y:S01]  /*1d530*/  LDL.LU R8, [R1+0x18] ;  /* 0x0000180001087983 */ /* 0x000ea20000300800 */
[C---:B------:R-:W-:Y:S01]  /*1d540*/  ISETP.GT.AND P2, PT, R5.reuse, R3, PT ;  /* 0x000000030500720c */ /* 0x040fe20003f44270 */
[----:B------:R-:W-:Y:S02]  /*1d550*/  VIADD R5, R5, 0xffffffff ;  /* 0xffffffff05057836 */ /* 0x000fe40000000000 */
[----:B-1----:R-:W-:-:S05]  /*1d560*/  VIADD R6, R10, 0x1 ;  /* 0x000000010a067836 */ /* 0x002fca0000000000 */
[----:B------:R-:W-:-:S04]  /*1d570*/  ISETP.NE.AND P1, PT, R6, 0x2, PT ;  /* 0x000000020600780c */ /* 0x000fc80003f25270 */
[----:B------:R-:W-:Y:S02]  /*1d580*/  SEL R7, RZ, 0x1, P1 ;  /* 0x00000001ff077807 */ /* 0x000fe40000800000 */
[----:B------:R-:W-:Y:S02]  /*1d590*/  SEL R6, R6, RZ, P1 ;  /* 0x000000ff06067207 */ /* 0x000fe40000800000 */
[----:B--2---:R-:W-:-:S05]  /*1d5a0*/  LOP3.LUT R8, R8, R7, RZ, 0x3c, !PT ;  /* 0x0000000708087212 */ /* 0x004fca00078e3cff */
[----:B------:R2:W-:Y:S04]  /*1d5b0*/  STL [R1+0x18], R8 ;  /* 0x0000180801007387 */ /* 0x0005e80000100800 */
[----:B------:R2:W-:Y:S01]  /*1d5c0*/  STL [R1+0x10], R6 ;  /* 0x0000100601007387 */ /* 0x0005e20000100800 */
[----:B------:R-:W-:Y:S05]  /*1d5d0*/  @P2 BRA `(.L_x_5937) ;  /* 0xfffffff000e02947 */ /* 0x000fea000383ffff */
.L_x_5893:
[----:B------:R-:W-:Y:S05]  /*1d5e0*/  BSYNC B0 ;  /* 0x0000000000007941 */ /* 0x000fea0003800000 */
.L_x_5892:
[----:B--2---:R-:W2:Y:S01]  /*1d5f0*/  LDL R8, [R1+0x28] ;  /* 0x0000280001087983 */ /* 0x004ea20000100800 */
[----:B------:R-:W3:Y:S01]  /*1d600*/  LDC R0, c[0x0][0x448] ;  /* 0x00011200ff007b82 */ /* 0x000ee20000000800 */
[----:B------:R-:W-:Y:S07]  /*1d610*/  @!P0 WARPSYNC.ALL ;  /* 0x0000000000008948 */ /* 0x000fee0003800000 */
[----:B------:R-:W-:Y:S01]  /*1d620*/  @!P0 BAR.SYNC.DEFER_BLOCKING 0xc, 0x180 ;  /* 0x0306000000008b1d */ /* 0x000fe20000010000 */
[----:B---3--:R-:W-:-:S13]  /*1d630*/  ISETP.NE.AND P1, PT, R0, 0x1, PT ;  /* 0x000000010000780c */ /* 0x008fda0003f25270 */
[----:B------:R-:W3:Y:S08]  /*1d640*/  @P1 LDC R0, c[0x0][0x44c] ;  /* 0x00011300ff001b82 */ /* 0x000ef00000000800 */
[----:B------:R-:W4:Y:S01]  /*1d650*/  @P1 LDC R3, c[0x0][0x450] ;  /* 0x00011400ff031b82 */ /* 0x000f220000000800 */
[----:B--2---:R-:W-:-:S04]  /*1d660*/  VIADD R2, R8, 0x3f ;  /* 0x0000003f08027836 */ /* 0x004fc80000000000 */
[----:B---3--:R-:W-:-:S05]  /*1d670*/  @P1 IMAD.HI.U32 R0, R2, R0, RZ ;  /* 0x0000000002001227 */ /* 0x008fca00078e00ff */
[----:B----4-:R-:W-:-:S05]  /*1d680*/  @P1 SHF.R.U32.HI R2, RZ, R3, R0 ;  /* 0x00000003ff021219 */ /* 0x010fca0000011600 */
[----:B------:R-:W-:Y:S02]  /*1d690*/  IMAD.IADD R0, R20, 0x1, R2 ;  /* 0x0000000114007824 */ /* 0x000fe400078e0202 */
[----:B------:R-:W2:Y:S02]  /*1d6a0*/  LDC.64 R2, c[0x0][0x9e0] ;  /* 0x00027800ff027b82 */ /* 0x000ea40000000a00 */
[----:B--2---:R-:W-:Y:S01]  /*1d6b0*/  ISETP.GE.AND P2, PT, R3, 0x1, PT ;  /* 0x000000010300780c */ /* 0x004fe20003f46270 */
[----:B------:R-:W-:-:S12]  /*1d6c0*/  IMAD.IADD R2, R0, 0x1, R2 ;  /* 0x0000000100027824 */ /* 0x000fd800078e0202 */
[----:B------:R-:W-:Y:S05]  /*1d6d0*/  @!P2 BRA `(.L_x_5938) ;  /* 0x000000000048a947 */ /* 0x000fea0003800000 */
[C---:B------:R-:W-:Y:S01]  /*1d6e0*/  ISETP.GT.AND P0, PT, R0.reuse, RZ, PT ;  /* 0x000000ff0000720c */ /* 0x040fe20003f04270 */
[----:B------:R-:W-:Y:S01]  /*1d6f0*/  BSSY B0, `(.L_x_5939) ;  /* 0x000000e000007945 */ /* 0x000fe20003800000 */
[----:B------:R-:W-:-:S11]  /*1d700*/  VIADD R5, R0, 0xffffffff ;  /* 0xffffffff00057836 */ /* 0x000fd60000000000 */
[----:B------:R-:W-:Y:S05]  /*1d710*/  @P0 BRA `(.L_x_5940) ;  /* 0x00000000001c0947 */ /* 0x000fea0003800000 */
[----:B------:R-:W-:Y:S01]  /*1d720*/  ISETP.NE.AND P0, PT, R3, 0x1, PT ;  /* 0x000000010300780c */ /* 0x000fe20003f05270 */
[----:B------:R-:W-:-:S12]  /*1d730*/  IMAD.MOV R0, RZ, RZ, -R0 ;  /* 0x000000ffff007224 */ /* 0x000fd800078e0a00 */
[----:B-1----:R-:W1:Y:S02]  /*1d740*/  @P0 LDC.64 R6, c[0x0][0x9e8] ;  /* 0x00027a00ff060b82 */ /* 0x002e640000000a00 */
[----:B-1----:R-:W-:-:S05]  /*1d750*/  @P0 IMAD.HI.U32 R6, R0, R6, RZ ;  /* 0x0000000600060227 */ /* 0x002fca00078e00ff */
[----:B------:R-:W-:-:S04]  /*1d760*/  @P0 SHF.R.U32.HI R0, RZ, R7, R6 ;  /* 0x00000007ff000219 */ /* 0x000fc80000011606 */
[----:B------:R-:W-:Y:S01]  /*1d770*/  LOP3.LUT R5, RZ, R0, RZ, 0x33, !PT ;  /* 0x00000000ff057212 */ /* 0x000fe200078e33ff */
[----:B------:R-:W-:Y:S06]  /*1d780*/  BRA `(.L_x_5941) ;  /* 0x0000000000107947 */ /* 0x000fec0003800000 */
.L_x_5940:
[----:B------:R-:W-:-:S13]  /*1d790*/  ISETP.NE.AND P0, PT, R3, 0x1, PT ;  /* 0x000000010300780c */ /* 0x000fda0003f05270 */
[----:B-1----:R-:W1:Y:S02]  /*1d7a0*/  @P0 LDC.64 R6, c[0x0][0x9e8] ;  /* 0x00027a00ff060b82 */ /* 0x002e640000000a00 */
[----:B-1----:R-:W-:-:S05]  /*1d7b0*/  @P0 IMAD.HI.U32 R6, R5, R6, RZ ;  /* 0x0000000605060227 */ /* 0x002fca00078e00ff */
[----:B------:R-:W-:-:S07]  /*1d7c0*/  @P0 SHF.R.U32.HI R5, RZ, R7, R6 ;  /* 0x00000007ff050219 */ /* 0x000fce0000011606 */
.L_x_5941:
[----:B------:R-:W-:Y:S05]  /*1d7d0*/  BSYNC B0 ;  /* 0x0000000000007941 */ /* 0x000fea0003800000 */
.L_x_5939:
[----:B------:R-:W-:-:S05]  /*1d7e0*/  IMAD R5, R5, R3, R3 ;  /* 0x0000000305057224 */ /* 0x000fca00078e0203 */
[----:B------:R-:W-:-:S07]  /*1d7f0*/  VIMNMX R2, R2, R5, PT ;  /* 0x0000000502027248 */ /* 0x000fce0003fe0100 */
.L_x_5938:
[----:B------:R-:W2:Y:S01]  /*1d800*/  LDL R7, [R1+0x5c] ;  /* 0x00005c0001077983 */ /* 0x000ea20000100800 */
[----:B------:R-:W3:Y:S01]  /*1d810*/  @P1 LDC R5, c[0x0][0x44c] ;  /* 0x00011300ff051b82 */ /* 0x000ee20000000800 */
[----:B------:R-:W-:Y:S01]  /*1d820*/  IMAD.MOV.U32 R0, RZ, RZ, R8 ;  /* 0x000000ffff007224 */ /* 0x000fe200078e0008 */
[----:B------:R-:W-:-:S06]  /*1d830*/  ULDC UR4, c[0x0][0x9dc] ;  /* 0x0002770000047ab9 */ /* 0x000fcc0000000800 */
[----:B-1----:R-:W1:Y:S01]  /*1d840*/  @P1 LDC R6, c[0x0][0x450] ;  /* 0x00011400ff061b82 */ /* 0x002e620000000800 */
[----:B---3--:R-:W-:-:S05]  /*1d850*/  @P1 IMAD.HI.U32 R5, R8, R5, RZ ;  /* 0x0000000508051227 */ /* 0x008fca00078e00ff */
[----:B-1----:R-:W-:Y:S01]  /*1d860*/  @P1 SHF.R.U32.HI R0, RZ, R6, R5 ;  /* 0x00000006ff001219 */ /* 0x002fe20000011605 */
[----:B------:R-:W-:-:S04]  /*1d870*/  VIADD R5, R2, 0x3f ;  /* 0x0000003f02057836 */ /* 0x000fc80000000000 */
[----:B------:R-:W-:Y:S01]  /*1d880*/  IMAD.IADD R2, R17, 0x1, R0 ;  /* 0x0000000111027824 */ /* 0x000fe200078e0200 */
[----:B------:R-:W-:-:S04]  /*1d890*/  SHF.R.S32.HI R0, RZ, 0x1f, R5 ;  /* 0x0000001fff007819 */ /* 0x000fc80000011405 */
[----:B------:R-:W-:-:S04]  /*1d8a0*/  LEA.HI R0, R0, R5, RZ, 0x6 ;  /* 0x0000000500007211 */ /* 0x000fc800078f30ff */
[----:B------:R-:W-:Y:S01]  /*1d8b0*/  SHF.R.S32.HI R8, RZ, 0x6, R0 ;  /* 0x00000006ff087819 */ /* 0x000fe20000011400 */
        /* <DEDUP_REMOVED lines=14> */
.L_x_5944:
[----:B------:R-:W-:-:S13]  /*1d9a0*/  ISETP.NE.AND P0, PT, R3, 0x1, PT ;  /* 0x000000010300780c */ /* 0x000fda0003f05270 */
[----:B------:R-:W1:Y:S02]  /*1d9b0*/  @P0 LDC.64 R6, c[0x0][0x9e8] ;  /* 0x00027a00ff060b82 */ /* 0x000e640000000a00 */
[----:B-1----:R-:W-:-:S05]  /*1d9c0*/  @P0 IMAD.HI.U32 R6, R2, R6, RZ ;  /* 0x0000000602060227 */ /* 0x002fca00078e00ff */
[----:B------:R-:W-:-:S07]  /*1d9d0*/  @P0 SHF.R.U32.HI R2, RZ, R7, R6 ;  /* 0x00000007ff020219 */ /* 0x000fce0000011606 */
.L_x_5945:
[----:B------:R-:W-:Y:S05]  /*1d9e0*/  BSYNC B0 ;  /* 0x0000000000007941 */ /* 0x000fea0003800000 */
.L_x_5943:
[----:B------:R-:W-:-:S05]  /*1d9f0*/  IMAD R2, R2, R3, RZ ;  /* 0x0000000302027224 */ /* 0x000fca00078e02ff */
[----:B------:R-:W-:-:S07]  /*1da00*/  VIMNMX R0, R0, R2, !PT ;  /* 0x0000000200007248 */ /* 0x000fce0007fe0100 */
.L_x_5942:
[----:B------:R-:W-:Y:S01]  /*1da10*/  SHF.R.S32.HI R2, RZ, 0x1f, R0 ;  /* 0x0000001fff027819 */ /* 0x000fe20000011400 */
[----:B------:R-:W-:Y:S01]  /*1da20*/  BSSY B0, `(.L_x_5946) ;  /* 0x0000025000007945 */ /* 0x000fe20003800000 */
[----:B------:R-:W-:Y:S02]  /*1da30*/  ISETP.NE.AND P1, PT, R4, RZ, PT ;  /* 0x000000ff0400720c */ /* 0x000fe40003f25270 */
[----:B------:R-:W-:-:S04]  /*1da40*/  LEA.HI R2, R2, R0, RZ, 0x6 ;  /* 0x0000000002027211 */ /* 0x000fc800078f30ff */
[----:B------:R-:W-:-:S04]  /*1da50*/  SHF.R.S32.HI R2, RZ, 0x6, R2 ;  /* 0x00000006ff027819 */ /* 0x000fc80000011402 */
[----:B------:R-:W-:-:S03]  /*1da60*/  VIMNMX R8, RZ, R2, !PT ;  /* 0x00000002ff087248 */ /* 0x000fc60007fe0100 */
[----:B------:R-:W1:Y:S01]  /*1da70*/  @!P1 LDC R4, c[0x0][0x9f0] ;  /* 0x00027c00ff049b82 */ /* 0x000e620000000800 */
[----:B------:R-:W-:Y:S01]  /*1da80*/  ISETP.GT.AND P0, PT, R5, R8, PT ;  /* 0x000000080500720c */ /* 0x000fe20003f04270 */
[----:B------:R2:W-:Y:S04]  /*1da90*/  STL [R1+0x34], R8 ;  /* 0x0000340801007387 */ /* 0x0005e80000100800 */
[----:B------:R2:W-:Y:S08]  /*1daa0*/  STL [R1+0x3c], RZ ;  /* 0x00003cff01007387 */ /* 0x0005f00000100800 */
[----:B--2---:R-:W-:Y:S05]  /*1dab0*/  @!P0 BRA `(.L_x_5947) ;  /* 0x00000000006c8947 */ /* 0x004fea0003800000 */
[-C--:B-1----:R-:W-:Y:S02]  /*1dac0*/  IABS R0, R4.reuse ;  /* 0x0000000400007213 */ /* 0x082fe40000000000 */
[----:B------:R-:W-:Y:S02]  /*1dad0*/  IABS R7, R4 ;  /* 0x0000000400077213 */ /* 0x000fe40000000000 */
[----:B------:R-:W1:Y:S03]  /*1dae0*/  I2F.RP R2, R0 ;  /* 0x0000000000027306 */ /* 0x000e660000209400 */
[----:B------:R-:W-:-:S05]  /*1daf0*/  IMAD.MOV R7, RZ, RZ, -R7 ;  /* 0x000000ffff077224 */ /* 0x000fca00078e0a07 */
[----:B-1----:R-:W1:Y:S02]  /*1db00*/  MUFU.RCP R2, R2 ;  /* 0x0000000200027308 */ /* 0x002e640000001000 */
[----:B-1----:R-:W-:-:S06]  /*1db10*/  VIADD R2, R2, 0xffffffe ;  /* 0x0ffffffe02027836 */ /* 0x002fcc0000000000 */
[----:B------:R-:W1:Y:S02]  /*1db20*/  F2I.FTZ.U32.TRUNC.NTZ R3, R2 ;  /* 0x0000000200037305 */ /* 0x000e64000021f000 */
[----:B-1----:R-:W-:-:S04]  /*1db30*/  IMAD.MOV R2, RZ, RZ, -R3 ;  /* 0x000000ffff027224 */ /* 0x002fc800078e0a03 */
        /* <DEDUP_REMOVED lines=19> */
.L_x_5947:
[----:B------:R-:W-:Y:S05]  /*1dc70*/  BSYNC B0 ;  /* 0x0000000000007941 */ /* 0x000fea0003800000 */
.L_x_5946:
        /* <DEDUP_REMOVED lines=15> */
[----:B------:R-:W3:Y:S01]  /*1dd70*/  LDC.64 R2, c[0x0][0xc60] ;  /* 0x00031800ff027b82 */ /* 0x000ee20000000a00 */
[----:B------:R-:W2:Y:S02]  /*1dd80*/  FLO.U32 R0, UR4 ;  /* 0x0000000400007d00 */ /* 0x000ea400080e0000 */
[----:B--2---:R-:W-:-:S06]  /*1dd90*/  ISETP.EQ.U32.AND P0, PT, R0, R5, PT ;  /* 0x000000050000720c */ /* 0x004fcc0003f02070 */
[----:B------:R-:W3:Y:S07]  /*1dda0*/  POPC R5, UR4 ;  /* 0x0000000400057d09 */ /* 0x000eee0008000000 */
[----:B---3--:R-:W2:Y:S01]  /*1ddb0*/  @P0 ATOMG.E.ADD.STRONG.GPU PT, R3, desc[UR42][R2.64], R5 ;  /* 0x00000005020309a8 */ /* 0x008ea200081ee1ea */
[----:B-1----:R-:W1:Y:S02]  /*1ddc0*/  S2R R4, SR_LTMASK ;  /* 0x0000000000047919 */ /* 0x002e640000003900 */
[----:B-1----:R-:W-:-:S04]  /*1ddd0*/  LOP3.LUT R4, R4, UR4, RZ, 0xc0, !PT ;  /* 0x0000000404047c12 */ /* 0x002fc8000f8ec0ff */
[----:B------:R-:W1:Y:S01]  /*1dde0*/  POPC R7, R4 ;  /* 0x0000000400077309 */ /* 0x000e620000000000 */
[----:B--2---:R-:W1:Y:S02]  /*1ddf0*/  SHFL.IDX PT, R0, R3, R0, 0x1f ;  /* 0x00001f0003007589 */ /* 0x004e6400000e0000 */
[----:B-1----:R-:W-:-:S05]  /*1de00*/  IADD3 R0, R0, UR37, R7 ;  /* 0x0000002500007c10 */ /* 0x002fca000fffe007 */
[----:B------:R2:W-:Y:S01]  /*1de10*/  STL [R1], R0 ;  /* 0x0000000001007387 */ /* 0x0005e20000100800 */
[----:B------:R-:W-:Y:S05]  /*1de20*/  BRA `(.L_x_5950) ;  /* 0x0000004800647947 */ /* 0x000fea0003800000 */
.L_x_5949:
        /* <DEDUP_REMOVED lines=19> */
[----:B01----:R-:W-:Y:S05]  /*1df60*/  CALL.ABS.NOINC R2 ;  /* 0x0000000002007343 */ /* 0x003fea0003c00000 */
.L_x_5952:
[----:B------:R-:W-:Y:S05]  /*1df70*/  BSYNC B6 ;  /* 0x0000000000067941 */ /* 0x000fea0003800000 */
.L_x_5951:
        /* <DEDUP_REMOVED lines=8> */
[----:B------:R2:W3:Y:S01]  /*1e000*/  LDC.64 R2, c[0x4][R17] ;  /* 0x0100000011027b82 */ /* 0x0004e20000000a00 */
[----:B-1----:R-:W-:Y:S02]  /*1e010*/  IMAD.U32 R4, RZ, RZ, UR6 ;  /* 0x00000006ff047e24 */ /* 0x002fe4000f8e00ff */
[----:B------:R-:W-:Y:S02]  /*1e020*/  IMAD.U32 R5, RZ, RZ, UR7 ;  /* 0x00000007ff057e24 */ /* 0x000fe4000f8e00ff */
[----:B------:R-:W-:Y:S02]  /*1e030*/  IMAD.U32 R6, RZ, RZ, UR8 ;  /* 0x00000008ff067e24 */ /* 0x000fe4000f8e00ff */
[----:B------:R-:W-:-:S02]  /*1e040*/  IMAD.U32 R7, RZ, RZ, UR9 ;  /* 0x00000009ff077e24 */ /* 0x000fc4000f8e00ff */
[----:B------:R-:W-:Y:S02]  /*1e050*/  IMAD.U32 R10, RZ, RZ, UR4 ;  /* 0x00000004ff0a7e24 */ /* 0x000fe4000f8e00ff */
[----:B------:R-:W-:Y:S02]  /*1e060*/  IMAD.U32 R11, RZ, RZ, UR5 ;  /* 0x00000005ff0b7e24 */ /* 0x000fe4000f8e00ff */
[----:B------:R-:W-:Y:S02]  /*1e070*/  IMAD.MOV.U32 R8, RZ, RZ, 0x70 ;  /* 0x00000070ff087424 */ /* 0x000fe400078e00ff */
[----:B------:R-:W-:Y:S02]  /*1e080*/  IMAD.MOV.U32 R12, RZ, RZ, 0x1 ;  /* 0x00000001ff0c7424 */ /* 0x000fe400078e00ff */
[----:B--2---:R-:W-:-:S07]  /*1e090*/  IMAD.MOV.U32 R13, RZ, RZ, RZ ;  /* 0x000000ffff0d7224 */ /* 0x004fce00078e00ff */
[----:B------:R-:W-:-:S07]  /*1e0a0*/  LEPC R20, `(.L_x_5955) ;  /* 0x000000001014794e */ /* 0x000fce0000000000 */
[----:B0--3--:R-:W-:Y:S05]  /*1e0b0*/  CALL.ABS.NOINC R2 ;  /* 0x0000000002007343 */ /* 0x009fea0003c00000 */
.L_x_5955:
        /* <DEDUP_REMOVED lines=15> */
.L_x_5954:
[----:B------:R-:W-:Y:S05]  /*1e1b0*/  BSYNC B6 ;  /* 0x0000000000067941 */ /* 0x000fea0003800000 */
.L_x_5953:
[----:B------:R-:W2:Y:S01]  /*1e1c0*/  LDL R0, [R1+0xc] ;  /* 0x00000c0001007983 */ /* 0x000ea20000100800 */
[----:B------:R-:W-:Y:S02]  /*1e1d0*/  ULDC.64 UR4, c[0x0][0x9f8] ;  /* 0x00027e0000047ab9 */ /* 0x000fe40000000a00 */
[----:B------:R-:W-:Y:S01]  /*1e1e0*/  ISETP.NE.U32.AND P0, PT, RZ, UR4, PT ;  /* 0x00000004ff007c0c */ /* 0x000fe2000bf05070 */
[----:B------:R-:W3:Y:S03]  /*1e1f0*/  LDL R17, [R1+0x30] ;  /* 0x0000300001117983 */ /* 0x000ee60000100800 */
[----:B------:R-:W-:Y:S01]  /*1e200*/  ISETP.NE.AND.EX P0, PT, RZ, UR5, PT, P0 ;  /* 0x00000005ff007c0c */ /* 0x000fe2000bf05300 */
[----:B------:R-:W-:-:S12]  /*1e210*/  ULDC.64 UR4, c[0x0][0xa08] ;  /* 0x0002820000047ab9 */ /* 0x000fd80000000a00 */
[----:B------:R-:W4:Y:S01]  /*1e220*/  @P0 LDC.64 R2, c[0x0][0x9f8] ;  /* 0x00027e00ff020b82 */ /* 0x000f220000000a00 */
[----:B--2---:R-:W-:Y:S02]  /*1e230*/  IMAD.MOV.U32 R7, RZ, RZ, R0 ;  /* 0x000000ffff077224 */ /* 0x004fe400078e0000 */
[----:B----4-:R-:W-:-:S05]  /*1e240*/  @P0 IMAD.WIDE R2, R0, 0x4, R2 ;  /* 0x0000000400020825 */ /* 0x010fca00078e0202 */
[----:B------:R2:W4:Y:S01]  /*1e250*/  @P0 LDG.E R7, desc[UR42][R2.64] ;  /* 0x0000002a02070981 */ /* 0x000522000c1e1900 */
[----:B---3--:R-:W-:Y:S01]  /*1e260*/  VIADD R0, R17, 0xffffffff ;  /* 0xffffffff11007836 */ /* 0x008fe20000000000 */
[----:B--2---:R-:W2:Y:S02]  /*1e270*/  LDC.64 R2, c[0x0][0x418] ;  /* 0x00010600ff027b82 */ /* 0x004ea40000000a00 */
[----:B--2---:R-:W-:Y:S01]  /*1e280*/  LOP3.LUT P0, RZ, R2, UR4, RZ, 0xfc, !PT ;  /* 0x0000000402ff7c12 */ /* 0x004fe2000f80fcff */
[----:B------:R-:W-:-:S03]  /*1e290*/  UMOV UR4, 0xffffffff ;  /* 0xffffffff00047882 */ /* 0x000fc60000000000 */
[----:B------:R-:W-:Y:S02]  /*1e2a0*/  LOP3.LUT P0, RZ, R3, UR5, RZ, 0xfc, P0 ;  /* 0x0000000503ff7c12 */ /* 0x000fe4000800fcff */
[----:B----4-:R-:W-:Y:S01]  /*1e2b0*/  SHF.R.S32.HI R8, RZ, 0x1f, R7 ;  /* 0x0000001fff087819 */ /* 0x010fe20000011407 */
        /* <DEDUP_REMOVED lines=8> */
.L_x_6116:
        /* <DEDUP_REMOVED lines=11> */
.L_x_6119:
[----:B------:R-:W-:Y:S05]  /*1e3f0*/  @!P6 BRA `(.L_x_5957) ;  /* 0x0000000000fce947 */ /* 0x000fea0003800000 */
[----:B------:R-:W-:-:S04]  /*1e400*/  ISETP.NE.U32.AND P0, PT, R2, RZ, PT ;  /* 0x000000ff0200720c */ /* 0x000fc80003f05070 */
[----:B------:R-:W-:-:S13]  /*1e410*/  ISETP.NE.AND.EX P0, PT, R3, RZ, PT, P0 ;  /* 0x000000ff0300720c */ /* 0x000fda0003f05300 */
[----:B------:R-:W-:Y:S05]  /*1e420*/  @!P0 BRA `(.L_x_5959) ;  /* 0x0000000000508947 */ /* 0x000fea0003800000 */
[----:B------:R-:W3:Y:S01]  /*1e430*/  LDC R6, c[0x0][0x43c] ;  /* 0x00010f00ff067b82 */ /* 0x000ee20000000800 */
[----:B------:R-:W-:Y:S01]  /*1e440*/  IMAD.MOV.U32 R9, RZ, RZ, R0 ;  /* 0x000000ffff097224 */ /* 0x000fe200078e0000 */
[----:B------:R-:W-:-:S03]  /*1e450*/  ULDC.64 UR4, c[0x0][0x428] ;  /* 0x00010a0000047ab9 */ /* 0x000fc60000000a00 */
        /* <DEDUP_REMOVED lines=17> */
.L_x_5959:
[----:B---3--:R-:W3:Y:S01]  /*1e570*/  LDL R2, [R1+0x14] ;  /* 0x0000140001027983 */ /* 0x008ee20000100800 */
[----:B-1----:R-:W-:Y:S01]  /*1e580*/  IMAD R0, R19, 0x8, R18 ;  /* 0x0000000813007824 */ /* 0x002fe200078e0212 */
[----:B---3--:R-:W-:-:S04]  /*1e590*/  SHF.L.U32 R2, R2, 0x1f, RZ ;  /* 0x0000001f02027819 */ /* 0x008fc800000006ff */
[----:B------:R-:W1:Y:S02]  /*1e5a0*/  SYNCS.PHASECHK.TRANS64.TRYWAIT P0, [R0+URZ+0x28c40], R2 ;  /* 0x028c4002000075a7 */ /* 0x000e64000800017f */
[----:B-1----:R-:W-:Y:S05]  /*1e5b0*/  @!P0 BRA `(.L_x_5960) ;  /* 0x0000006800088947 */ /* 0x002fea0003800000 */
.L_x_6120:
        /* <DEDUP_REMOVED lines=11> */
.L_x_5961:
[----:B------:R-:W3:Y:S04]  /*1e670*/  LDL R4, [R1+0x2c] ;  /* 0x00002c0001047983 */ /* 0x000ee80000100800 */
[----:B------:R-:W4:Y:S04]  /*1e680*/  LDL R3, [R1+0x20] ;  /* 0x0000200001037983 */ /* 0x000f280000100800 */
[----:B-1----:R-:W2:Y:S01]  /*1e690*/  LDL.LU R2, [R1+0x1c] ;  /* 0x00001c0001027983 */ /* 0x002ea20000300800 */
        /* <DEDUP_REMOVED lines=12> */
[----:B---3--:R-:W-:Y:S02]  /*1e760*/  R2UR UR11, R4 ;  /* 0x00000000040b72ca */ /* 0x008fe400000e0000 */
[----:B----4-:R-:W-:Y:S02]  /*1e770*/  R2UR UR4, R3 ;  /* 0x00000000030472ca */ /* 0x010fe400000e0000 */
[----:B--2---:R-:W-:-:S04]  /*1e780*/  LOP3.LUT R2, R2, 0xfffffffe, RZ, 0xc0, !PT ;  /* 0xfffffffe02027812 */ /* 0x004fc800078ec0ff */
[----:B------:R-:W-:-:S07]  /*1e790*/  @P0 LOP3.LUT R2, R2, 0x1, RZ, 0xfc, !PT ;  /* 0x0000000102020812 */ /* 0x000fce00078efcff */
[----:B------:R-:W-:Y:S01]  /*1e7a0*/  ULEA UR11, UR11, UR4, 0x6 ;  /* 0x000000040b0b7291 */ /* 0x000fe2000f8e303f */
[----:B------:R3:W-:Y:S02]  /*1e7b0*/  STL [R1+0x1c], R2 ;  /* 0x00001c0201007387 */ /* 0x0007e40000100800 */
[----:B------:R-:W-:-:S06]  /*1e7c0*/  UMOV UR4, 0x0 ;  /* 0x0000000000047882 */ /* 0x000fcc0000000000 */
[----:B------:R3:W-:Y:S01]  /*1e7d0*/  UTMALDG.4D [UR8], [UR6], desc[UR4] ;  /* 0x00000408060075b4 */ /* 0x0007e20008019000 */
[----:B------:R-:W-:Y:S02]  /*1e7e0*/  NOP ;  /* 0x0000000000007918 */ /* 0x000fe40000000000 */
.L_x_5957:
[----:B------:R-:W1:Y:S01]  /*1e7f0*/  LDL.LU R3, [R1+0x40] ;  /* 0x0000400001037983 */ /* 0x000e620000300800 */
[----:B------:R-:W-:Y:S05]  /*1e800*/  WARPSYNC.ALL ;  /* 0x0000000000007948 */ /* 0x000fea0003800000 */
[----:B---3--:R-:W-:Y:S01]  /*1e810*/  ULDC.64 UR4, c[0x0][0x298] ;  /* 0x0000a60000047ab9 */ /* 0x008fe20000000a00 */
        /* <DEDUP_REMOVED lines=21> */
[----:B------:R-:W-:Y:S02]  /*1e970*/  IMAD.U32 R10, RZ, RZ, UR8 ;  /* 0x00000008ff0a7e24 */ /* 0x000fe4000f8e00ff */
[----:B------:R-:W-:Y:S02]  /*1e980*/  IMAD.U32 R11, RZ, RZ, UR9 ;  /* 0x00000009ff0b7e24 */ /* 0x000fe4000f8e00ff */
[----:B------:R-:W-:Y:S02]  /*1e990*/  IMAD.MOV.U32 R8, RZ, RZ, 0x70 ;  /* 0x00000070ff087424 */ /* 0x000fe400078e00ff */
[----:B------:R-:W-:Y:S02]  /*1e9a0*/  IMAD.MOV.U32 R12, RZ, RZ, 0x1 ;  /* 0x00000001ff0c7424 */ /* 0x000fe400078e00ff */
[----:B------:R-:W-:-:S07]  /*1e9b0*/  IMAD.MOV.U32 R13, RZ, RZ, RZ ;  /* 0x000000ffff0d7224 */ /* 0x000fce00078e00ff */
[----:B------:R-:W-:-:S07]  /*1e9c0*/  LEPC R20, `(.L_x_5963) ;  /* 0x000000001014794e */ /* 0x000fce0000000000 */
[----:B01----:R-:W-:Y:S05]  /*1e9d0*/  CALL.ABS.NOINC R2 ;  /* 0x0000000002007343 */ /* 0x003fea0003c00000 */
.L_x_5963:
[----:B------:R-:W-:Y:S05]  /*1e9e0*/  BSYNC B6 ;  /* 0x0000000000067941 */ /* 0x000fea0003800000 */
.L_x_5962:
[----:B-1----:R-:W3:Y:S01]  /*1e9f0*/  LDL.LU R0, [R1+0x40] ;  /* 0x0000400001007983 */ /* 0x002ee20000300800 */
[----:B------:R-:W-:Y:S01]  /*1ea00*/  ULDC.64 UR6, c[0x0][0xa00] ;  /* 0x0002800000067ab9 */ /* 0x000fe20000000a00 */
[----:B------:R-:W-:Y:S01]  /*1ea10*/  ULDC.64 UR4, c[0x0][0x2d8] ;  /* 0x0000b60000047ab9 */ /* 0x000fe20000000a00 */
[----:B--2---:R-:W1:Y:S01]  /*1ea20*/  LDC R7, c[0x0][0x448] ;  /* 0x00011200ff077b82 */ /* 0x004e620000000800 */
[----:B------:R-:W3:Y:S04]  /*1ea30*/  LDL.LU.64 R2, [R1+0x48] ;  /* 0x0000480001027983 */ /* 0x000ee80000300a00 */
[----:B------:R-:W2:Y:S04]  /*1ea40*/  LDL R5, [R1+0xc] ;  /* 0x00000c0001057983 */ /* 0x000ea80000100800 */
[----:B------:R-:W4:Y:S01]  /*1ea50*/  LDL R12, [R1+0x28] ;  /* 0x00002800010c7983 */ /* 0x000f220000100800 */
[----:B------:R-:W-:Y:S01]  /*1ea60*/  ISETP.NE.U32.AND P0, PT, RZ, UR6, PT ;  /* 0x00000006ff007c0c */ /* 0x000fe2000bf05070 */
[----:B------:R-:W-:-:S03]  /*1ea70*/  ULDC UR6, c[0x0][0x2b8] ;  /* 0x0000ae0000067ab9 */ /* 0x000fc60000000800 */
[----:B------:R-:W-:Y:S01]  /*1ea80*/  ISETP.NE.AND.EX P0, PT, RZ, UR7, PT, P0 ;  /* 0x00000007ff007c0c */ /* 0x000fe2000bf05300 */
[----:B------:R-:W0:Y:S02]  /*1ea90*/  S2R R8, SR_TID.X ;  /* 0x0000000000087919 */ /* 0x000e240000002100 */
[----:B0-----:R-:W-:Y:S02]  /*1eaa0*/  IMAD.SHL.U32 R8, R8, 0x10, RZ ;  /* 0x0000001008087824 */ /* 0x001fe400078e00ff */
[----:B---3--:R-:W-:Y:S01]  /*1eab0*/  IMAD.MOV.U32 R3, RZ, RZ, R0 ;  /* 0x000000ffff037224 */ /* 0x008fe200078e0000 */
[----:B--2---:R-:W-:-:S04]  /*1eac0*/  SHF.R.S32.HI R0, RZ, 0x1f, R5 ;  /* 0x0000001fff007819 */ /* 0x004fc80000011405 */
[----:B------:R-:W-:Y:S02]  /*1ead0*/  SEL R4, R0, RZ, !P0 ;  /* 0x000000ff00047207 */ /* 0x000fe40004000000 */
[----:B------:R-:W-:Y:S02]  /*1eae0*/  SEL R0, R5, RZ, !P0 ;  /* 0x000000ff05007207 */ /* 0x000fe40004000000 */
[----:B------:R-:W0:Y:S01]  /*1eaf0*/  S2R R5, SR_TID.X ;  /* 0x0000000000057919 */ /* 0x000e220000002100 */
[----:B------:R-:W-:-:S04]  /*1eb00*/  IMAD.WIDE.U32 R2, R16, UR4, R2 ;  /* 0x0000000410027c25 */ /* 0x000fc8000f8e0002 */
[----:B------:R-:W-:Y:S01]  /*1eb10*/  IMAD R3, R16, UR5, R3 ;  /* 0x0000000510037c24 */ /* 0x000fe2000f8e0203 */
[----:B------:R-:W-:Y:S02]  /*1eb20*/  ULDC.64 UR4, c[0x0][0x2e0] ;  /* 0x0000b80000047ab9 */ /* 0x000fe40000000a00 */
[----:B------:R-:W-:Y:S02]  /*1eb30*/  IMAD R4, R4, UR4, RZ ;  /* 0x0000000404047c24 */ /* 0x000fe4000f8e02ff */
[----:B------:R-:W-:-:S04]  /*1eb40*/  IMAD.WIDE.U32 R2, R0, UR4, R2 ;  /* 0x0000000400027c25 */ /* 0x000fc8000f8e0002 */
[----:B------:R-:W-:Y:S01]  /*1eb50*/  IMAD R0, R0, UR5, R4 ;  /* 0x0000000500007c24 */ /* 0x000fe2000f8e0204 */
[----:B-1----:R-:W-:Y:S01]  /*1eb60*/  ISETP.NE.AND P0, PT, R7, 0x1, PT ;  /* 0x000000010700780c */ /* 0x002fe20003f05270 */
[----:B------:R-:W1:Y:S01]  /*1eb70*/  S2R R9, SR_TID.X ;  /* 0x0000000000097919 */ /* 0x000e620000002100 */
[----:B------:R-:W-:-:S11]  /*1eb80*/  ULDC.64 UR4, c[0x0][0x2d0] ;  /* 0x0000b40000047ab9 */ /* 0x000fd60000000a00 */
[----:B------:R-:W2:Y:S01]  /*1eb90*/  @P0 LDC R6, c[0x0][0x450] ;  /* 0x00011400ff060b82 */ /* 0x000ea20000000800 */
[----:B0-----:R-:W-:-:S04]  /*1eba0*/  LOP3.LUT R5, R5, 0x7f, RZ, 0xc0, !PT ;  /* 0x0000007f05057812 */ /* 0x001fc800078ec0ff */
[----:B------:R-:W-:-:S04]  /*1ebb0*/  SHF.R.U32.HI R5, RZ, 0x3, R5 ;  /* 0x00000003ff057819 */ /* 0x000fc80000011605 */
[----:B------:R-:W-:Y:S02]  /*1ebc0*/  LOP3.LUT R8, R5, 0x70, R8, 0xf8, !PT ;  /* 0x0000007005087812 */ /* 0x000fe400078ef808 */
[----:B------:R-:W0:Y:S03]  /*1ebd0*/  @P0 LDC R5, c[0x0][0x44c] ;  /* 0x00011300ff050b82 */ /* 0x000e260000000800 */
[----:B----4-:R-:W-:Y:S02]  /*1ebe0*/  IMAD.IADD R4, R8, 0x1, R12 ;  /* 0x0000000108047824 */ /* 0x010fe400078e020c */
[----:B------:R3:W5:Y:S01]  /*1ebf0*/  LDL R8, [R1+0x60] ;  /* 0x0000600001087983 */ /* 0x0007620000100800 */
[----:B------:R-:W-:Y:S02]  /*1ec00*/  IMAD.IADD R3, R3, 0x1, R0 ;  /* 0x0000000103037824 */ /* 0x000fe400078e0200 */
[----:B------:R-:W-:Y:S01]  /*1ec10*/  IMAD.MOV.U32 R0, RZ, RZ, R4 ;  /* 0x000000ffff007224 */ /* 0x000fe200078e0004 */
[----:B------:R-:W4:Y:S01]  /*1ec20*/  S2R R10, SR_TID.X ;  /* 0x00000000000a7919 */ /* 0x000f220000002100 */
[----:B0-----:R-:W-:-:S05]  /*1ec30*/  @P0 IMAD.HI.U32 R5, R4, R5, RZ ;  /* 0x0000000504050227 */ /* 0x001fca00078e00ff */
[----:B--2---:R-:W-:-:S05]  /*1ec40*/  @P0 SHF.R.U32.HI R0, RZ, R6, R5 ;  /* 0x00000006ff000219 */ /* 0x004fca0000011605 */
        /* <DEDUP_REMOVED lines=9> */
[----:B-1----:R-:W-:-:S04]  /*1ece0*/  IMAD.SHL.U32 R9, R9, 0x8, RZ ;  /* 0x0000000809097824 */ /* 0x002fc800078e00ff */
        /* <DEDUP_REMOVED lines=12> */
[----:B---3--:R-:W-:Y:S08]  /*1edb0*/  BRA.DIV UR4, `(.L_x_5964) ;  /* 0x00000062041c7947 */ /* 0x008ff0000b800000 */
        /* <DEDUP_REMOVED lines=34> */
.L_x_6129:
        /* <DEDUP_REMOVED lines=10> */
.L_x_5965:
        /* <DEDUP_REMOVED lines=18> */
.L_x_6130:
[----:B------:R-:W-:Y:S05]  /*1f1a0*/  BSYNC B0 ;  /* 0x0000000000007941 */ /* 0x000fea0003800000 */
.L_x_5966:
        /* <DEDUP_REMOVED lines=13> */
.L_x_6131:
[----:B------:R-:W-:Y:S05]  /*1f280*/  BSYNC B1 ;  /* 0x0000000000017941 */ /* 0x000fea0003800000 */
.L_x_5970:
        /* <DEDUP_REMOVED lines=9> */
.L_x_5973:
[----:B------:R-:W-:Y:S05]  /*1f320*/  BSYNC B1 ;  /* 0x0000000000017941 */ /* 0x000fea0003800000 */
.L_x_5972:
        /* <DEDUP_REMOVED lines=12> */
.L_x_5974:
        /* <DEDUP_REMOVED lines=15> */
.L_x_5975:
        /* <DEDUP_REMOVED lines=15> */
.L_x_5976:
        /* <DEDUP_REMOVED lines=15> */
.L_x_5977:
        /* <DEDUP_REMOVED lines=15> */
.L_x_5978:
        /* <DEDUP_REMOVED lines=15> */
.L_x_5979:
        /* <DEDUP_REMOVED lines=15> */
.L_x_5980:
        /* <DEDUP_REMOVED lines=15> */
.L_x_5981:
        /* <DEDUP_REMOVED lines=10> */
.L_x_5969:
[----:B------:R-:W-:Y:S05]  /*1fb20*/  BSYNC B0 ;  /* 0x0000000000007941 */ /* 0x000fea0003800000 */
.L_x_5968:
        /* <DEDUP_REMOVED lines=8> */
[----:B------:R-:W4:Y:S04]  /*1fbb0*/  LDL.LU R7, [R1+0x58] ;  /* 0x0000580001077983 */ /* 0x000f280000300800 */
[----:B------:R-:W5:Y:S04]  /*1fbc0*/  LDL.LU R6, [R1+0x34] ;  /* 0x0000340001067983 */ /* 0x000f680000300800 */
[----:B------:R-:W5:Y:S01]  /*1fbd0*/  LDL.LU R4, [R1+0x5c] ;  /* 0x00005c0001047983 */ /* 0x000f620000300800 */
[----:B------:R-:W-:Y:S01]  /*1fbe0*/  BSSY B2, `(.L_x_5984) ;  /* 0x00000e9000027945 */ /* 0x000fe20003800000 */
[----:B--2---:R-:W-:-:S04]  /*1fbf0*/  VIADD R2, R9, 0x1 ;  /* 0x0000000109027836 */ /* 0x004fc80000000000 */
[----:B---3--:R-:W-:Y:S01]  /*1fc00*/  IMAD R2, R2, R8, RZ ;  /* 0x0000000802027224 */ /* 0x008fe200078e02ff */
[----:B------:R-:W-:Y:S02]  /*1fc10*/  LOP3.LUT R8, RZ, R5, RZ, 0x33, !PT ;  /* 0x00000005ff087212 */ /* 0x000fe400078e33ff */
[----:B----4-:R-:W-:Y:S02]  /*1fc20*/  LOP3.LUT R3, RZ, R7, RZ, 0x33, !PT ;  /* 0x00000007ff037212 */ /* 0x010fe400078e33ff */
        /* <DEDUP_REMOVED lines=44> */
.L_x_5988:
        /* <DEDUP_REMOVED lines=8> */
.L_x_6132:
[----:B------:R-:W-:Y:S05]  /*1ff70*/  BSYNC B3 ;  /* 0x0000000000037941 */ /* 0x000fea0003800000 */
.L_x_5989:
        /* <DEDUP_REMOVED lines=9> */
.L_x_5992:
[----:B------:R-:W-:Y:S05]  /*20010*/  BSYNC B3 ;  /* 0x0000000000037941 */ /* 0x000fea0003800000 */
.L_x_5991:
        /* <DEDUP_REMOVED lines=12> */
.L_x_5993:
        /* <DEDUP_REMOVED lines=13> */
.L_x_6133:
[----:B------:R-:W-:Y:S05]  /*201b0*/  BSYNC B3 ;  /* 0x0000000000037941 */ /* 0x000fea0003800000 */
.L_x_5994:
        /* <DEDUP_REMOVED lines=11> */
.L_x_5997:
[----:B------:R-:W-:Y:S05]  /*20270*/  BSYNC B3 ;  /* 0x0000000000037941 */ /* 0x000fea0003800000 */
.L_x_5996:
        /* <DEDUP_REMOVED lines=9> */
.L_x_5998:
        /* <DEDUP_REMOVED lines=15> */
.L_x_5999:
        /* <DEDUP_REMOVED lines=15> */
.L_x_6000:
        /* <DEDUP_REMOVED lines=15> */
.L_x_6001:
        /* <DEDUP_REMOVED lines=15> */
.L_x_6002:
        /* <DEDUP_REMOVED lines=15> */
.L_x_6003:
        /* <DEDUP_REMOVED lines=15> */
.L_x_6004:
        /* <DEDUP_REMOVED lines=15> */
.L_x_6005:
        /* <DEDUP_REMOVED lines=10> */
.L_x_5987:
[----:B------:R-:W-:Y:S05]  /*20a40*/  BSYNC B1 ;  /* 0x0000000000017941 */ /* 0x000fea0003800000 */
.L_x_5986:
[----:B------:R-:W2:Y:S02]  /*20a50*/  LDL.LU R5, [R1+0x30] ;  /* 0x0000300001057983 */ /* 0x000ea40000300800 */
[----:B--2---:R-:W-:-:S07]  /*20a60*/  VIADD R0, R5, 0xfffffffd ;  /* 0xfffffffd05007836 */ /* 0x004fce0000000000 */
.L_x_5985:
[----:B------:R-:W-:Y:S05]  /*20a70*/  BSYNC B2 ;  /* 0x0000000000027941 */ /* 0x000fea0003800000 */
.L_x_5984:
[----:B------:R-:W-:-:S05]  /*20a80*/  VIADD R8, R8, 0xfffffffe ;  /* 0xfffffffe08087836 */ /* 0x000fca0000000000 */
[----:B------:R-:W-:-:S13]  /*20a90*/  ISETP.NE.AND P0, PT, R8, R4, PT ;  /* 0x000000040800720c */ /* 0x000fda0003f05270 */
[----:B------:R-:W-:Y:S05]  /*20aa0*/  @!P0 BRA `(.L_x_5983) ;  /* 0x0000001800d88947 */ /* 0x000fea0003800000 */
.L_x_6046:
        /* <DEDUP_REMOVED lines=35> */
.L_x_6008:
        /* <DEDUP_REMOVED lines=8> */
.L_x_6134:
[----:B------:R-:W-:Y:S05]  /*20d60*/  BSYNC B2 ;  /* 0x0000000000027941 */ /* 0x000fea0003800000 */
.L_x_6009:
        /* <DEDUP_REMOVED lines=9> */
.L_x_6012:
[----:B------:R-:W-:Y:S05]  /*20e00*/  BSYNC B2 ;  /* 0x0000000000027941 */ /* 0x000fea0003800000 */
.L_x_6011:
        /* <DEDUP_REMOVED lines=12> */
.L_x_6013:
        /* <DEDUP_REMOVED lines=13> */
.L_x_6135:
[----:B------:R-:W-:Y:S05]  /*20fa0*/  BSYNC B2 ;  /* 0x0000000000027941 */ /* 0x000fea0003800000 */
.L_x_6014:
        /* <DEDUP_REMOVED lines=11> */
.L_x_6017:
[----:B------:R-:W-:Y:S05]  /*21060*/  BSYNC B2 ;  /* 0x0000000000027941 */ /* 0x000fea0003800000 */
.L_x_6016:
        /* <DEDUP_REMOVED lines=9> */
.L_x_6018:
        /* <DEDUP_REMOVED lines=15> */
.L_x_6019:
        /* <DEDUP_REMOVED lines=15> */
.L_x_6020:
        /* <DEDUP_REMOVED lines=15> */
.L_x_6021:
        /* <DEDUP_REMOVED lines=15> */
.L_x_6022:
        /* <DEDUP_REMOVED lines=15> */
.L_x_6023:
        /* <DEDUP_REMOVED lines=15> */
.L_x_6024:
        /* <DEDUP_REMOVED lines=15> */
.L_x_6025:
        /* <DEDUP_REMOVED lines=10> */
.L_x_6007:
[----:B------:R-:W-:Y:S05]  /*21830*/  BSYNC B1 ;  /* 0x0000000000017941 */ /* 0x000fea0003800000 */
.L_x_6006:
        /* <DEDUP_REMOVED lines=35> */
.L_x_6028:
        /* <DEDUP_REMOVED lines=8> */
.L_x_6136:
[----:B------:R-:W-:Y:S05]  /*21af0*/  BSYNC B2 ;  /* 0x0000000000027941 */ /* 0x000fea0003800000 */
.L_x_6029:
        /* <DEDUP_REMOVED lines=9> */
.L_x_6032:
[----:B------:R-:W-:Y:S05]  /*21b90*/  BSYNC B2 ;  /* 0x0000000000027941 */ /* 0x000fea0003800000 */
.L_x_6031:
        /* <DEDUP_REMOVED lines=12> */
.L_x_6033:
        /* <DEDUP_REMOVED lines=13> */
.L_x_6137:
[----:B------:R-:W-:Y:S05]  /*21d30*/  BSYNC B2 ;  /* 0x0000000000027941 */ /* 0x000fea0003800000 */
.L_x_6034:
        /* <DEDUP_REMOVED lines=11> */
.L_x_6037:
[----:B------:R-:W-:Y:S05]  /*21df0*/  BSYNC B2 ;  /* 0x0000000000027941 */ /* 0x000fea0003800000 */
.L_x_6036:
        /* <DEDUP_REMOVED lines=9> */
.L_x_6038:
        /* <DEDUP_REMOVED lines=15> */
.L_x_6039:
        /* <DEDUP_REMOVED lines=15> */
.L_x_6040:
        /* <DEDUP_REMOVED lines=15> */
.L_x_6041:
        /* <DEDUP_REMOVED lines=15> */
.L_x_6042:
        /* <DEDUP_REMOVED lines=15> */
.L_x_6043:
        /* <DEDUP_REMOVED lines=15> */
.L_x_6044:
        /* <DEDUP_REMOVED lines=15> */
.L_x_6045:
        /* <DEDUP_REMOVED lines=10> */
.L_x_6027:
[----:B------:R-:W-:Y:S05]  /*225c0*/  BSYNC B1 ;  /* 0x0000000000017941 */ /* 0x000fea0003800000 */
.L_x_6026:
[----:B------:R-:W2:Y:S01]  /*225d0*/  LDL R5, [R1+0x24] ;  /* 0x0000240001057983 */ /* 0x000ea20000100800 */
[----:B------:R-:W-:Y:S01]  /*225e0*/  VIADD R0, R0, 0xfffffffe ;  /* 0xfffffffe00007836 */ /* 0x000fe20000000000 */
[----:B--2---:R-:W-:-:S13]  /*225f0*/  ISETP.GT.AND P0, PT, R6, R5, PT ;  /* 0x000000050600720c */ /* 0x004fda0003f04270 */
[----:B------:R-:W-:Y:S05]  /*22600*/  @P0 BRA `(.L_x_6046) ;  /* 0xffffffe400280947 */ /* 0x000fea000383ffff */
.L_x_5983:
[----:B------:R-:W-:Y:S05]  /*22610*/  BSYNC B0 ;  /* 0x0000000000007941 */ /* 0x000fea0003800000 */
.L_x_5982:
        /* <DEDUP_REMOVED lines=24> */
.L_x_6048:
[----:B------:R-:W-:Y:S05]  /*227a0*/  BSYNC B0 ;  /* 0x0000000000007941 */ /* 0x000fea0003800000 */
.L_x_6047:
[----:B------:R-:W-:-:S07]  /*227b0*/  SEL R19, R19, RZ, P0 ;  /* 0x000000ff13137207 */ /* 0x000fce0000000000 */
.L_x_5950:
[----:B------:R-:W-:Y:S05]  /*227c0*/  BSYNC B7 ;  /* 0x0000000000077941 */ /* 0x000fea0003800000 */
.L_x_5948:
[----:B--2---:R-:W2:Y:S02]  /*227d0*/  LDL R0, [R1+0x1c] ;  /* 0x00001c0001007983 */ /* 0x004ea40000100800 */
        /* <DEDUP_REMOVED lines=13> */
.L_x_6049:
[----:B------:R-:W2:Y:S01]  /*228b0*/  S2R R16, SR_TID.X ;  /* 0x0000000000107919 */ /* 0x000ea20000002100 */
[----:B------:R-:W-:Y:S01]  /*228c0*/  UMOV UR4, 0xffffffff ;  /* 0xffffffff00047882 */ /* 0x000fe20000000000 */
[----:B--2---:R-:W-:-:S04]  /*228d0*/  LOP3.LUT R16, R16, 0x1f, RZ, 0xc0, !PT ;  /* 0x0000001f10107812 */ /* 0x004fc800078ec0ff */
[----:B------:R-:W-:Y:S01]  /*228e0*/  ISETP.NE.AND P0, PT, R16, 0x1f, PT ;  /* 0x0000001f1000780c */ /* 0x000fe20003f05270 */
[----:B------:R-:W-:-:S12]  /*228f0*/  BRA.DIV UR4, `(.L_x_6051) ;  /* 0x0000002e04307947 */ /* 0x000fd8000b800000 */
[----:B-1----:R-:W2:Y:S01]  /*22900*/  LDL.LU R2, [R1] ;  /* 0x0000000001027983 */ /* 0x002ea20000300800 */
        /* <DEDUP_REMOVED lines=15> */
[----:B------:R-:W-:Y:S01]  /*22a00*/  SHFL.IDX PT, R0, R10, 0x1, 0x1f ;  /* 0x00201f000a007f89 */ /* 0x000fe200000e0000 */
        /* <DEDUP_REMOVED lines=10> */
[----:B------:R-:W-:Y:S04]  /*22ab0*/  SHFL.IDX PT, R5, R10, RZ, 0x1f ;  /* 0x00001fff0a057589 */ /* 0x000fe800000e0000 */
        /* <DEDUP_REMOVED lines=13> */
.L_x_6147:
[----:B------:R-:W-:Y:S02]  /*22b90*/  ULDC UR4, c[0x0][0xc38] ;  /* 0x00030e0000047ab9 */ /* 0x000fe40000000800 */
[----:B------:R-:W-:-:S04]  /*22ba0*/  IMAD.U32 R2, RZ, RZ, UR4 ;  /* 0x00000004ff027e24 */ /* 0x000fc8000f8e00ff */
[----:B-1----:R-:W-:-:S04]  /*22bb0*/  IMAD R9, R9, R2, RZ ;  /* 0x0000000209097224 */ /* 0x002fc800078e02ff */
[----:B------:R-:W-:-:S05]  /*22bc0*/  IMAD.IADD R0, R0, 0x1, R9 ;  /* 0x0000000100007824 */ /* 0x000fca00078e0209 */
[----:B------:R-:W-:-:S13]  /*22bd0*/  ISETP.GT.AND P6, PT, R0, R5, PT ;  /* 0x000000050000720c */ /* 0x000fda0003fc4270 */
[----:B------:R-:W-:Y:S05]  /*22be0*/  @P6 BRA `(.L_x_6052) ;  /* 0x0000000000ac6947 */ /* 0x000fea0003800000 */
.L_x_6055:
        /* <DEDUP_REMOVED lines=37> */
.L_x_6155:
[----:B------:R-:W-:Y:S02]  /*22e40*/  ULDC UR4, c[0x0][0xc38] ;  /* 0x00030e0000047ab9 */ /* 0x000fe40000000800 */
[----:B------:R-:W-:-:S04]  /*22e50*/  IMAD.U32 R2, RZ, RZ, UR4 ;  /* 0x00000004ff027e24 */ /* 0x000fc8000f8e00ff */
[----:B-1----:R-:W-:-:S04]  /*22e60*/  IMAD R9, R9, R2, RZ ;  /* 0x0000000209097224 */ /* 0x002fc800078e02ff */
[----:B------:R-:W-:-:S05]  /*22e70*/  IMAD.IADD R0, R9, 0x1, R0 ;  /* 0x0000000109007824 */ /* 0x000fca00078e0200 */
[----:B------:R-:W-:-:S13]  /*22e80*/  ISETP.GT.AND P6, PT, R0, R5, PT ;  /* 0x000000050000720c */ /* 0x000fda0003fc4270 */
[----:B------:R-:W-:Y:S05]  /*22e90*/  @!P6 BRA `(.L_x_6055) ;  /* 0xfffffffc0054e947 */ /* 0x000fea000383ffff */
.L_x_6052:
        /* <DEDUP_REMOVED lines=12> */
.L_x_6160:
[----:B------:R-:W-:-:S13]  /*22f60*/  ISETP.NE.AND P0, PT, R0, RZ, PT ;  /* 0x000000ff0000720c */ /* 0x000fda0003f05270 */
[----:B------:R-:W-:Y:S05]  /*22f70*/  @!P0 BRA `(.L_x_6057) ;  /* 0x0000000000108947 */ /* 0x000fea0003800000 */
[----:B------:R-:W-:Y:S01]  /*22f80*/  UMOV UR4, 0xffffffff ;  /* 0xffffffff00047882 */ /* 0x000fe20000000000 */
[----:B-1----:R-:W-:Y:S02]  /*22f90*/  VIADD R7, R7, 0xffffffff ;  /* 0xffffffff07077836 */ /* 0x002fe40000000000 */
[----:B------:R-:W-:Y:S05]  /*22fa0*/  BRA.DIV UR4, `(.L_x_6058) ;  /* 0x0000003204247947 */ /* 0x000fea000b800000 */
[----:B------:R3:W4:Y:S02]  /*22fb0*/  SHFL.IDX PT, R8, R3, R7, 0x1f ;  /* 0x00001f0703087589 */ /* 0x00072400000e0000 */
.L_x_6057:
[----:B------:R-:W-:Y:S01]  /*22fc0*/  ISETP.NE.AND P0, PT, R6, 0x1, PT ;  /* 0x000000010600780c */ /* 0x000fe20003f05270 */
[----:B----4-:R-:W-:-:S05]  /*22fd0*/  IMAD R0, R8, R2, R9 ;  /* 0x0000000208007224 */ /* 0x010fca00078e0209 */
[----:B------:R4:W-:Y:S02]  /*22fe0*/  STL [R1], R0 ;  /* 0x0000000001007387 */ /* 0x0009e40000100800 */
[----:B----4-:R-:W-:-:S05]  /*22ff0*/  IMAD.IADD R0, R5, 0x1, -R0 ;  /* 0x0000000105007824 */ /* 0x010fca00078e0a00 */
[----:B------:R-:W-:Y:S05]  /*23000*/  @!P0 BRA `(.L_x_6059) ;  /* 0x0000000000e48947 */ /* 0x000fea0003800000 */
[----:B------:R-:W-:-:S04]  /*23010*/  IABS R5, R4 ;  /* 0x0000000400057213 */ /* 0x000fc80000000000 */
[----:B-1-3--:R-:W1:Y:S08]  /*23020*/  I2F.RP R7, R5 ;  /* 0x0000000500077306 */ /* 0x00ae700000209400 */
        /* <DEDUP_REMOVED lines=55> */
.L_x_6059:
[----:B0--3--:R-:W3:Y:S01]  /*233a0*/  LDL R3, [R1+0xc] ;  /* 0x00000c0001037983 */ /* 0x009ee20000100800 */
[----:B-1----:R-:W3:Y:S02]  /*233b0*/  LDC.64 R6, c[0x0][0xc90] ;  /* 0x00032400ff067b82 */ /* 0x002ee40000000a00 */
[----:B---3--:R-:W-:-:S05]  /*233c0*/  IMAD.WIDE R6, R3, 0x4, R6 ;  /* 0x0000000403067825 */ /* 0x008fca00078e0206 */
[----:B------:R-:W3:Y:S02]  /*233d0*/  LDG.E R3, desc[UR42][R6.64] ;  /* 0x0000002a06037981 */ /* 0x000ee4000c1e1900 */
[----:B---3--:R-:W-:-:S05]  /*233e0*/  IMAD R5, R4, R3, RZ ;  /* 0x0000000304057224 */ /* 0x008fca00078e02ff */
        /* <DEDUP_REMOVED lines=58> */
.L_x_6060:
[----:B------:R-:W-:-:S05]  /*23790*/  LOP3.LUT R3, RZ, R0, RZ, 0x33, !PT ;  /* 0x00000000ff037212 */ /* 0x000fca00078e33ff */
[----:B------:R-:W-:-:S05]  /*237a0*/  IMAD.IADD R0, R4, 0x1, R3 ;  /* 0x0000000104007824 */ /* 0x000fca00078e0203 */
[----:B------:R3:W-:Y:S01]  /*237b0*/  STL [R1+0x4], R0 ;  /* 0x0000040001007387 */ /* 0x0007e20000100800 */
[----:B------:R-:W-:Y:S05]  /*237c0*/  BRA `(.L_x_6061) ;  /* 0x0000000000287947 */ /* 0x000fea0003800000 */
.L_x_6053:
        /* <DEDUP_REMOVED lines=10> */
.L_x_6061:
[----:B0-----:R-:W4:Y:S04]  /*23870*/  LDL R3, [R1+0x8] ;  /* 0x0000080001037983 */ /* 0x001f280000100800 */
[----:B-1----:R-:W5:Y:S04]  /*23880*/  LDL R2, [R1+0xc] ;  /* 0x00000c0001027983 */ /* 0x002f680000100800 */
[----:B------:R-:W2:Y:S04]  /*23890*/  LDL R5, [R1+0x4] ;  /* 0x0000040001057983 */ /* 0x000ea80000100800 */
[----:B------:R-:W2:Y:S01]  /*238a0*/  LDL R4, [R1] ;  /* 0x0000000001047983 */ /* 0x000ea20000100800 */
[----:B---3--:R-:W0:Y:S01]  /*238b0*/  S2R R0, SR_TID.X ;  /* 0x0000000000007919 */ /* 0x008e220000002100 */
[----:B------:R-:W-:Y:S05]  /*238c0*/  WARPSYNC.ALL ;  /* 0x0000000000007948 */ /* 0x000fea0003800000 */
[----:B0-----:R-:W-:Y:S01]  /*238d0*/  LOP3.LUT R0, R0, 0x1f, RZ, 0xc0, !PT ;  /* 0x0000001f00007812 */ /* 0x001fe200078ec0ff */
[----:B------:R-:W-:Y:S03]  /*238e0*/  BAR.SYNC.DEFER_BLOCKING 0x4, 0x180 ;  /* 0x0106000000007b1d */ /* 0x000fe60000010000 */
[----:B------:R-:W-:-:S13]  /*238f0*/  ISETP.NE.AND P0, PT, R0, RZ, PT ;  /* 0x000000ff0000720c */ /* 0x000fda0003f05270 */
[----:B------:R-:W-:Y:S01]  /*23900*/  @!P0 MOV R0, 0x400 ;  /* 0x0000040000008802 */ /* 0x000fe20000000f00 */
[----:B----4-:R-:W-:Y:S02]  /*23910*/  IMAD.MOV.U32 R6, RZ, RZ, R3 ;  /* 0x000000ffff067224 */ /* 0x010fe400078e0003 */
[----:B------:R-:W0:Y:S01]  /*23920*/  @!P0 S2R R3, SR_CgaCtaId ;  /* 0x0000000000038919 */ /* 0x000e220000008800 */
[----:B-----5:R-:W-:Y:S01]  /*23930*/  IMAD.MOV.U32 R7, RZ, RZ, R2 ;  /* 0x000000ffff077224 */ /* 0x020fe200078e0002 */
[----:B0-----:R-:W-:-:S05]  /*23940*/  @!P0 LEA R18, R3, R0, 0x18 ;  /* 0x0000000003128211 */ /* 0x001fca00078ec0ff */
[----:B--2---:R0:W-:Y:S01]  /*23950*/  @!P0 STS.128 [R18+0x28cd0], R4 ;  /* 0x028cd00412008388 */ /* 0x0041e20000000c00 */
[----:B------:R-:W-:Y:S06]  /*23960*/  BAR.ARV 0x5, 0x180 ;  /* 0x0146000000007b1d */ /* 0x000fec0000002000 */
.L_x_6050:
[----:B------:R-:W2:Y:S01]  /*23970*/  LDL R0, [R1+0xc] ;  /* 0x00000c0001007983 */ /* 0x000ea20000100800 */
[----:B------:R-:W-:Y:S02]  /*23980*/  ULDC UR4, c[0x0][0xc3c] ;  /* 0x00030f0000047ab9 */ /* 0x000fe40000000800 */
[----:B--2---:R-:W-:-:S13]  /*23990*/  ISETP.GE.AND P0, PT, R0, UR4, PT ;  /* 0x0000000400007c0c */ /* 0x004fda000bf06270 */
[----:B------:R-:W-:Y:S05]  /*239a0*/  @!P0 BRA `(.L_x_6062) ;  /* 0xffffff7400208947 */ /* 0x000fea000383ffff */
[----:B------:R-:W-:Y:S05]  /*239b0*/  BSYNC B8 ;  /* 0x0000000000087941 */ /* 0x000fea0003800000 */
.L_x_5878:
        /* <DEDUP_REMOVED lines=12> */
.L_x_6163:
[----:B------:R-:W-:Y:S05]  /*23a80*/  BSYNC B0 ;  /* 0x0000000000007941 */ /* 0x000fea0003800000 */
.L_x_6063:
[----:B------:R-:W-:-:S03]  /*23a90*/  UMOV UR4, 0xffffffff ;  /* 0xffffffff00047882 */ /* 0x000fc60000000000 */
[----:B------:R-:W-:Y:S05]  /*23aa0*/  BRA.DIV UR4, `(.L_x_6065) ;  /* 0x0000002604a47947 */ /* 0x000fea000b800000 */
[----:B------:R-:W1:Y:S02]  /*23ab0*/  S2R R2, SR_TID.X ;  /* 0x0000000000027919 */ /* 0x000e640000002100 */
[----:B-1----:R-:W-:-:S04]  /*23ac0*/  SHF.R.U32.HI R2, RZ, 0x5, R2 ;  /* 0x00000005ff027819 */ /* 0x002fc80000011602 */
[----:B------:R-:W-:-:S05]  /*23ad0*/  LOP3.LUT R2, R2, 0x3, RZ, 0xc0, !PT ;  /* 0x0000000302027812 */ /* 0x000fca00078ec0ff */
[----:B------:R1:W2:Y:S02]  /*23ae0*/  SHFL.IDX PT, R14, R2, RZ, 0x1f ;  /* 0x00001fff020e7589 */ /* 0x0002a400000e0000 */
.L_x_6166:
[----:B--2---:R-:W-:-:S13]  /*23af0*/  ISETP.NE.AND P0, PT, R14, RZ, PT ;  /* 0x000000ff0e00720c */ /* 0x004fda0003f05270 */
[----:B------:R-:W-:Y:S05]  /*23b00*/  @P0 BRA `(.L_x_5650) ;  /* 0x00000000008c0947 */ /* 0x000fea0003800000 */
[----:B------:R-:W-:-:S03]  /*23b10*/  UMOV UR4, 0xffffffff ;  /* 0xffffffff00047882 */ /* 0x000fc60000000000 */
[----:B------:R-:W-:Y:S05]  /*23b20*/  BRA.DIV UR4, `(.L_x_6066) ;  /* 0x0000002604b87947 */ /* 0x000fea000b800000 */
[----:B------:R-:W-:-:S13]  /*23b30*/  ELECT P6, URZ, PT ;  /* 0x00000000003f782f */ /* 0x000fda00038c0000 */
.L_x_6169:
[----:B------:R-:W-:Y:S05]  /*23b40*/  @!P6 BRA `(.L_x_5650) ;  /* 0x00000000007ce947 */ /* 0x000fea0003800000 */
[----:B------:R-:W-:-:S06]  /*23b50*/  ULOP3.LUT UR4, UR36, 0x2, URZ, 0xfc, !UPT ;  /* 0x0000000224047892 */ /* 0x000fcc000f8efc3f */
[----:B-1----:R-:W-:-:S05]  /*23b60*/  IMAD.U32 R2, RZ, RZ, UR4 ;  /* 0x00000004ff027e24 */ /* 0x002fca000f8e00ff */
[----:B------:R-:W-:-:S13]  /*23b70*/  ISETP.NE.AND P2, PT, R2, 0x3, PT ;  /* 0x000000030200780c */ /* 0x000fda0003f45270 */
[----:B------:R-:W-:Y:S05]  /*23b80*/  @!P2 BRA `(.L_x_6067) ;  /* 0x000000000004a947 */ /* 0x000fea0003800000 */
[----:B------:R-:W-:Y:S01]  /*23b90*/  BPT.TRAP 0x1 ;  /* 0x000000040000795c */ /* 0x000fe20000300000 */
.L_x_6067:
        /* <DEDUP_REMOVED lines=13> */
.L_x_6170:
[----:B------:R-:W1:Y:S02]  /*23c70*/  SYNCS.PHASECHK.TRANS64.TRYWAIT P0, [R7+URZ], R2 ;  /* 0x00000002070075a7 */ /* 0x000e64000800017f */
[----:B-1----:R-:W-:Y:S05]  /*23c80*/  @!P0 BRA `(.L_x_6069) ;  /* 0x0000002400948947 */ /* 0x002fea0003800000 */
.L_x_6171:
[----:B------:R-:W-:Y:S05]  /*23c90*/  @!P2 BRA `(.L_x_6070) ;  /* 0x000000000004a947 */ /* 0x000fea0003800000 */
[----:B------:R-:W-:Y:S01]  /*23ca0*/  BPT.TRAP 0x1 ;  /* 0x000000040000795c */ /* 0x000fe20000300000 */
.L_x_6070:
[----:B------:R-:W-:-:S04]  /*23cb0*/  VIADD R0, R0, 0x28c60 ;  /* 0x00028c6000007836 */ /* 0x000fc80000000000 */
[----:B------:R-:W-:-:S04]  /*23cc0*/  IMAD R4, R19, 0x8, R0 ;  /* 0x0000000813047824 */ /* 0x000fc800078e0200 */
[----:B------:R-:W2:Y:S02]  /*23cd0*/  SYNCS.PHASECHK.TRANS64.TRYWAIT P0, [R4+URZ], R5 ;  /* 0x00000005040075a7 */ /* 0x000ea4000800017f */
[----:B--2---:R-:W-:Y:S05]  /*23ce0*/  @!P0 BRA `(.L_x_6071) ;  /* 0x0000002400908947 */ /* 0x004fea0003800000 */
.L_x_6172:
[----:B------:R-:W-:-:S07]  /*23cf0*/  IMAD R3, R3, 0x8, R0 ;  /* 0x0000000803037824 */ /* 0x000fce00078e0200 */
.L_x_6072:
[----:B----4-:R4:W0:Y:S02]  /*23d00*/  SYNCS.PHASECHK.TRANS64.TRYWAIT P0, [R3+URZ], R2 ;  /* 0x00000002030075a7 */ /* 0x010824000800017f */
[----:B0-----:R-:W-:Y:S05]  /*23d10*/  @!P0 NANOSLEEP.SYNCS 0x989680 ;  /* 0x009896800000895d */ /* 0x001fea0003900000 */
[----:B------:R-:W0:Y:S02]  /*23d20*/  @!P0 SYNCS.PHASECHK.TRANS64 P0, [R3+URZ], R2 ;  /* 0x00000002030085a7 */ /* 0x000e24000800007f */
[----:B0-----:R-:W-:Y:S05]  /*23d30*/  @!P0 BRA `(.L_x_6072) ;  /* 0xfffffffc00f08947 */ /* 0x001fea000383ffff */
.L_x_5650:
[----:B------:R-:W-:Y:S05]  /*23d40*/  BSYNC B9 ;  /* 0x0000000000097941 */ /* 0x000fea0003800000 */
.L_x_5647:
[----:B------:R-:W-:Y:S05]  /*23d50*/  EXIT ;  /* 0x000000000000794d */ /* 0x000fea0003800000 */
.L_x_5676:
[----:B0-----:R0:W1:Y:S02]  /*23d60*/  SYNCS.PHASECHK.TRANS64.TRYWAIT P5, [R74+URZ+0x28c90], R75 ;  /* 0x028c904b4a0075a7 */ /* 0x00106400080a017f */
[----:B-1----:R-:W-:Y:S05]  /*23d70*/  @!P5 NANOSLEEP.SYNCS 0x989680 ;  /* 0x009896800000d95d */ /* 0x002fea0003900000 */
[----:B------:R-:W1:Y:S02]  /*23d80*/  @!P5 SYNCS.PHASECHK.TRANS64 P5, [R74+URZ+0x28c90], R75 ;  /* 0x028c904b4a00d5a7 */ /* 0x000e6400080a007f */
[----:B-1----:R-:W-:Y:S05]  /*23d90*/  @!P5 BRA `(.L_x_5676) ;  /* 0xfffffffc00f0d947 */ /* 0x002fea000383ffff */
[----:B------:R-:W-:Y:S05]  /*23da0*/  BRA `(.L_x_6073) ;  /* 0xfffffdf000b07947 */ /* 0x000fea000383ffff */
.L_x_5686:
[----:B-1----:R1:W2:Y:S02]  /*23db0*/  SYNCS.PHASECHK.TRANS64.TRYWAIT P5, [R74+URZ+0x28c90], R75 ;  /* 0x028c904b4a0075a7 */ /* 0x0022a400080a017f */
[----:B--2---:R-:W-:Y:S05]  /*23dc0*/  @!P5 NANOSLEEP.SYNCS 0x989680 ;  /* 0x009896800000d95d */ /* 0x004fea0003900000 */
[----:B------:R-:W2:Y:S02]  /*23dd0*/  @!P5 SYNCS.PHASECHK.TRANS64 P5, [R74+URZ+0x28c90], R75 ;  /* 0x028c904b4a00d5a7 */ /* 0x000ea400080a007f */
[----:B--2---:R-:W-:Y:S05]  /*23de0*/  @!P5 BRA `(.L_x_5686) ;  /* 0xfffffffc00f0d947 */ /* 0x004fea000383ffff */
[----:B------:R-:W-:Y:S05]  /*23df0*/  BRA `(.L_x_6074) ;  /* 0xfffffdfc00347947 */ /* 0x000fea000383ffff */
.L_x_5691:
[----:B0-----:R0:W1:Y:S02]  /*23e00*/  SYNCS.PHASECHK.TRANS64.TRYWAIT P5, [R74+URZ+0x28c90], R75 ;  /* 0x028c904b4a0075a7 */ /* 0x00106400080a017f */
[----:B-1----:R-:W-:Y:S05]  /*23e10*/  @!P5 NANOSLEEP.SYNCS 0x989680 ;  /* 0x009896800000d95d */ /* 0x002fea0003900000 */
[----:B------:R-:W1:Y:S02]  /*23e20*/  @!P5 SYNCS.PHASECHK.TRANS64 P5, [R74+URZ+0x28c90], R75 ;  /* 0x028c904b4a00d5a7 */ /* 0x000e6400080a007f */
[----:B-1----:R-:W-:Y:S05]  /*23e30*/  @!P5 BRA `(.L_x_5691) ;  /* 0xfffffffc00f0d947 */ /* 0x002fea000383ffff */
[----:B------:R-:W-:Y:S05]  /*23e40*/  BRA `(.L_x_6075) ;  /* 0xfffffe04006c7947 */ /* 0x000fea000383ffff */
.L_x_5695:
[----:B------:R0:W0:Y:S02]  /*23e50*/  SYNCS.PHASECHK.TRANS64.TRYWAIT P0, [R74+URZ+0x28cb0], R75 ;  /* 0x028cb04b4a0075a7 */ /* 0x000024000800017f */
[----:B0-----:R-:W-:Y:S05]  /*23e60*/  @!P0 NANOSLEEP.SYNCS 0x989680 ;  /* 0x009896800000895d */ /* 0x001fea0003900000 */
[----:B------:R-:W0:Y:S02]  /*23e70*/  @!P0 SYNCS.PHASECHK.TRANS64 P0, [R74+URZ+0x28cb0], R75 ;  /* 0x028cb04b4a0085a7 */ /* 0x000e24000800007f */
[----:B0-----:R-:W-:Y:S05]  /*23e80*/  @!P0 BRA `(.L_x_5695) ;  /* 0xfffffffc00f08947 */ /* 0x001fea000383ffff */
[----:B------:R-:W-:Y:S05]  /*23e90*/  BRA `(.L_x_6076) ;  /* 0xfffffe0400e47947 */ /* 0x000fea000383ffff */
.L_x_5716:
[----:B0-----:R0:W1:Y:S02]  /*23ea0*/  SYNCS.PHASECHK.TRANS64.TRYWAIT P1, [R9+URZ+0x28c50], R10 ;  /* 0x028c500a090075a7 */ /* 0x001064000802017f */
[----:B-1----:R-:W-:Y:S05]  /*23eb0*/  @!P1 NANOSLEEP.SYNCS 0x989680 ;  /* 0x009896800000995d */ /* 0x002fea0003900000 */
[----:B------:R-:W1:Y:S02]  /*23ec0*/  @!P1 SYNCS.PHASECHK.TRANS64 P1, [R9+URZ+0x28c50], R10 ;  /* 0x028c500a090095a7 */ /* 0x000e64000802007f */
[----:B-1----:R-:W-:Y:S05]  /*23ed0*/  @!P1 BRA `(.L_x_5716) ;  /* 0xfffffffc00f09947 */ /* 0x002fea000383ffff */
[----:B------:R-:W-:Y:S05]  /*23ee0*/  BRA `(.L_x_6077) ;  /* 0xfffffe18009c7947 */ /* 0x000fea000383ffff */
.L_x_5723:
[----:B-1----:R1:W2:Y:S02]  /*23ef0*/  SYNCS.PHASECHK.TRANS64.TRYWAIT P2, [R21+URZ+0x28c50], R8 ;  /* 0x028c5008150075a7 */ /* 0x0022a4000804017f */
[----:B--2---:R-:W-:Y:S05]  /*23f00*/  @!P2 NANOSLEEP.SYNCS 0x989680 ;  /* 0x009896800000a95d */ /* 0x004fea0003900000 */
[----:B------:R-:W2:Y:S02]  /*23f10*/  @!P2 SYNCS.PHASECHK.TRANS64 P2, [R21+URZ+0x28c50], R8 ;  /* 0x028c50081500a5a7 */ /* 0x000ea4000804007f */
[----:B--2---:R-:W-:Y:S05]  /*23f20*/  @!P2 BRA `(.L_x_5723) ;  /* 0xfffffffc00f0a947 */ /* 0x004fea000383ffff */
[----:B------:R-:W-:Y:S05]  /*23f30*/  BRA `(.L_x_5722) ;  /* 0xfffffe2400cc7947 */ /* 0x000fea000383ffff */
.L_x_5746:
        /* <DEDUP_REMOVED lines=8> */
.L_x_6079:
[----:B------:R-:W-:Y:S05]  /*23fc0*/  BSYNC B1 ;  /* 0x0000000000017941 */ /* 0x000fea0003800000 */
.L_x_6078:
        /* <DEDUP_REMOVED lines=8> */
.L_x_6080:
[----:B------:R-:W-:Y:S02]  /*24050*/  IMAD.MOV.U32 R13, RZ, RZ, R7 ;  /* 0x000000ffff0d7224 */ /* 0x000fe400078e0007 */
[----:B------:R-:W-:-:S07]  /*24060*/  IMAD.MOV.U32 R0, RZ, RZ, R14 ;  /* 0x000000ffff007224 */ /* 0x000fce00078e000e */
[----:B------:R-:W-:Y:S05]  /*24070*/  WARPSYNC.COLLECTIVE R15, `(.L_x_6081) ;  /* 0x000000000f087348 */ /* 0x000fea0003c00000 */
[----:B------:R0:W1:Y:S02]  /*24080*/  SHFL.IDX P6, R14, R13, R12, R11 ;  /* 0x0000000c0d0e7389 */ /* 0x00006400000c000b */
[----:B01----:R-:W-:Y:S01]  /*24090*/  ENDCOLLECTIVE ;  /* 0x000000000000791b */ /* 0x003fe20003800000 */
.L_x_6081:
[----:B------:R-:W-:Y:S02]  /*240a0*/  IMAD.MOV.U32 R13, RZ, RZ, R30 ;  /* 0x000000ffff0d7224 */ /* 0x000fe400078e001e */
[----:B------:R-:W-:-:S07]  /*240b0*/  IMAD.MOV.U32 R5, RZ, RZ, R14 ;  /* 0x000000ffff057224 */ /* 0x000fce00078e000e */
[----:B------:R-:W-:Y:S05]  /*240c0*/  WARPSYNC.COLLECTIVE R15, `(.L_x_6082) ;  /* 0x000000000f087348 */ /* 0x000fea0003c00000 */
[----:B------:R0:W1:Y:S02]  /*240d0*/  SHFL.IDX P6, R14, R13, R12, R11 ;  /* 0x0000000c0d0e7389 */ /* 0x00006400000c000b */
[----:B01----:R-:W-:Y:S01]  /*240e0*/  ENDCOLLECTIVE ;  /* 0x000000000000791b */ /* 0x003fe20003800000 */
.L_x_6082:
[----:B------:R-:W-:Y:S05]  /*240f0*/  BRA `(.L_x_6083) ;  /* 0xfffffe4400007947 */ /* 0x000fea000383ffff */
.L_x_5749:
[----:B------:R-:W-:Y:S01]  /*24100*/  BSSY B1, `(.L_x_6084) ;  /* 0x0000008000017945 */ /* 0x000fe20003800000 */
[----:B------:R-:W-:Y:S02]  /*24110*/  IMAD.MOV.U32 R13, RZ, RZ, R6 ;  /* 0x000000ffff0d7224 */ /* 0x000fe400078e0006 */
[----:B------:R-:W-:Y:S02]  /*24120*/  IMAD.MOV.U32 R12, RZ, RZ, 0x1 ;  /* 0x00000001ff0c7424 */ /* 0x000fe400078e00ff */
[----:B------:R-:W-:Y:S02]  /*24130*/  IMAD.MOV.U32 R11, RZ, RZ, 0x1c1f ;  /* 0x00001c1fff0b7424 */ /* 0x000fe400078e00ff */
[----:B------:R-:W-:-:S07]  /*24140*/  IMAD.MOV.U32 R15, RZ, RZ, -0x1 ;  /* 0xffffffffff0f7424 */ /* 0x000fce00078e00ff */
[----:B0---4-:R-:W-:Y:S05]  /*24150*/  WARPSYNC.COLLECTIVE R15, `(.L_x_6085) ;  /* 0x000000000f087348 */ /* 0x011fea0003c00000 */
[----:B----4-:R1:W2:Y:S02]  /*24160*/  SHFL.IDX P6, R14, R13, R12, R11 ;  /* 0x0000000c0d0e7389 */ /* 0x0102a400000c000b */
[----:B012---:R-:W-:Y:S01]  /*24170*/  ENDCOLLECTIVE ;  /* 0x000000000000791b */ /* 0x007fe20003800000 */
.L_x_6085:
[----:B------:R-:W-:Y:S05]  /*24180*/  BSYNC B1 ;  /* 0x0000000000017941 */ /* 0x000fea0003800000 */
.L_x_6084:
        /* <DEDUP_REMOVED lines=8> */
.L_x_6086:
[----:B------:R-:W-:Y:S02]  /*24210*/  IMAD.MOV.U32 R13, RZ, RZ, R7 ;  /* 0x000000ffff0d7224 */ /* 0x000fe400078e0007 */
[----:B------:R-:W-:-:S07]  /*24220*/  IMAD.MOV.U32 R4, RZ, RZ, R14 ;  /* 0x000000ffff047224 */ /* 0x000fce00078e000e */
[----:B------:R-:W-:Y:S05]  /*24230*/  WARPSYNC.COLLECTIVE R15, `(.L_x_6087) ;  /* 0x000000000f087348 */ /* 0x000fea0003c00000 */
[----:B------:R0:W1:Y:S02]  /*24240*/  SHFL.IDX P6, R14, R13, R12, R11 ;  /* 0x0000000c0d0e7389 */ /* 0x00006400000c000b */
[----:B01----:R-:W-:Y:S01]  /*24250*/  ENDCOLLECTIVE ;  /* 0x000000000000791b */ /* 0x003fe20003800000 */
.L_x_6087:
[----:B------:R-:W-:Y:S02]  /*24260*/  IMAD.MOV.U32 R13, RZ, RZ, R30 ;  /* 0x000000ffff0d7224 */ /* 0x000fe400078e001e */
[----:B------:R-:W-:-:S07]  /*24270*/  IMAD.MOV.U32 R7, RZ, RZ, R14 ;  /* 0x000000ffff077224 */ /* 0x000fce00078e000e */
[----:B------:R-:W-:Y:S05]  /*24280*/  WARPSYNC.COLLECTIVE R15, `(.L_x_6088) ;  /* 0x000000000f087348 */ /* 0x000fea0003c00000 */
[----:B------:R0:W1:Y:S02]  /*24290*/  SHFL.IDX P6, R14, R13, R12, R11 ;  /* 0x0000000c0d0e7389 */ /* 0x00006400000c000b */
[----:B01----:R-:W-:Y:S01]  /*242a0*/  ENDCOLLECTIVE ;  /* 0x000000000000791b */ /* 0x003fe20003800000 */
.L_x_6088:
[----:B------:R-:W-:Y:S01]  /*242b0*/  IMAD.MOV.U32 R0, RZ, RZ, R14 ;  /* 0x000000ffff007224 */ /* 0x000fe200078e000e */
[----:B------:R-:W-:Y:S06]  /*242c0*/  BRA `(.L_x_6089) ;  /* 0xfffffe4400607947 */ /* 0x000fec000383ffff */
.L_x_5753:
[----:B0-----:R0:W1:Y:S02]  /*242d0*/  SYNCS.PHASECHK.TRANS64.TRYWAIT P0, [R2+URZ+0x28c00], R35 ;  /* 0x028c0023020075a7 */ /* 0x001064000800017f */
[----:B-1----:R-:W-:Y:S05]  /*242e0*/  @!P0 NANOSLEEP.SYNCS 0x989680 ;  /* 0x009896800000895d */ /* 0x002fea0003900000 */
[----:B------:R-:W1:Y:S02]  /*242f0*/  @!P0 SYNCS.PHASECHK.TRANS64 P0, [R2+URZ+0x28c00], R35 ;  /* 0x028c0023020085a7 */ /* 0x000e64000800007f */
[----:B-1----:R-:W-:Y:S05]  /*24300*/  @!P0 BRA `(.L_x_5753) ;  /* 0xfffffffc00f08947 */ /* 0x002fea000383ffff */
[----:B------:R-:W-:Y:S05]  /*24310*/  BRA `(.L_x_6090) ;  /* 0xfffffe4800487947 */ /* 0x000fea000383ffff */
.L_x_5761:
        /* <DEDUP_REMOVED lines=8> */
.L_x_6092:
[----:B------:R-:W-:Y:S05]  /*243a0*/  BSYNC B1 ;  /* 0x0000000000017941 */ /* 0x000fea0003800000 */
.L_x_6091:
        /* <DEDUP_REMOVED lines=8> */
.L_x_6093:
[----:B------:R-:W-:Y:S02]  /*24430*/  IMAD.MOV.U32 R13, RZ, RZ, R7 ;  /* 0x000000ffff0d7224 */ /* 0x000fe400078e0007 */
[----:B------:R-:W-:-:S07]  /*24440*/  IMAD.MOV.U32 R0, RZ, RZ, R14 ;  /* 0x000000ffff007224 */ /* 0x000fce00078e000e */
[----:B------:R-:W-:Y:S05]  /*24450*/  WARPSYNC.COLLECTIVE R15, `(.L_x_6094) ;  /* 0x000000000f087348 */ /* 0x000fea0003c00000 */
[----:B------:R0:W1:Y:S02]  /*24460*/  SHFL.IDX P6, R14, R13, R12, R11 ;  /* 0x0000000c0d0e7389 */ /* 0x00006400000c000b */
[----:B01----:R-:W-:Y:S01]  /*24470*/  ENDCOLLECTIVE ;  /* 0x000000000000791b */ /* 0x003fe20003800000 */
.L_x_6094:
[----:B------:R-:W-:Y:S02]  /*24480*/  IMAD.MOV.U32 R10, RZ, RZ, R0 ;  /* 0x000000ffff0a7224 */ /* 0x000fe400078e0000 */
[----:B------:R-:W-:Y:S02]  /*24490*/  IMAD.MOV.U32 R13, RZ, RZ, R9 ;  /* 0x000000ffff0d7224 */ /* 0x000fe400078e0009 */
[----:B------:R-:W-:-:S07]  /*244a0*/  IMAD.MOV.U32 R5, RZ, RZ, R14 ;  /* 0x000000ffff057224 */ /* 0x000fce00078e000e */
[----:B------:R-:W-:Y:S05]  /*244b0*/  WARPSYNC.COLLECTIVE R15, `(.L_x_6095) ;  /* 0x000000000f087348 */ /* 0x000fea0003c00000 */
[----:B------:R0:W1:Y:S02]  /*244c0*/  SHFL.IDX P6, R14, R13, R12, R11 ;  /* 0x0000000c0d0e7389 */ /* 0x00006400000c000b */
[----:B01----:R-:W-:Y:S01]  /*244d0*/  ENDCOLLECTIVE ;  /* 0x000000000000791b */ /* 0x003fe20003800000 */
.L_x_6095:
[----:B------:R-:W-:Y:S01]  /*244e0*/  IMAD.MOV.U32 R11, RZ, RZ, R3 ;  /* 0x000000ffff0b7224 */ /* 0x000fe200078e0003 */
[----:B------:R-:W-:Y:S06]  /*244f0*/  BRA `(.L_x_6096) ;  /* 0xfffffe54009c7947 */ /* 0x000fec000383ffff */
.L_x_5764:
[----:B------:R-:W-:Y:S01]  /*24500*/  BSSY B1, `(.L_x_6097) ;  /* 0x0000008000017945 */ /* 0x000fe20003800000 */
[----:B------:R-:W-:Y:S02]  /*24510*/  IMAD.MOV.U32 R13, RZ, RZ, R8 ;  /* 0x000000ffff0d7224 */ /* 0x000fe400078e0008 */
[----:B------:R-:W-:Y:S02]  /*24520*/  IMAD.MOV.U32 R12, RZ, RZ, 0x1 ;  /* 0x00000001ff0c7424 */ /* 0x000fe400078e00ff */
[----:B0-----:R-:W-:Y:S02]  /*24530*/  IMAD.MOV.U32 R11, RZ, RZ, 0x1c1f ;  /* 0x00001c1fff0b7424 */ /* 0x001fe400078e00ff */
[----:B------:R-:W-:-:S07]  /*24540*/  IMAD.MOV.U32 R15, RZ, RZ, -0x1 ;  /* 0xffffffffff0f7424 */ /* 0x000fce00078e00ff */
[----:B----4-:R-:W-:Y:S05]  /*24550*/  WARPSYNC.COLLECTIVE R15, `(.L_x_6098) ;  /* 0x000000000f087348 */ /* 0x010fea0003c00000 */
[----:B----4-:R0:W1:Y:S02]  /*24560*/  SHFL.IDX P6, R14, R13, R12, R11 ;  /* 0x0000000c0d0e7389 */ /* 0x01006400000c000b */
[----:B01----:R-:W-:Y:S01]  /*24570*/  ENDCOLLECTIVE ;  /* 0x000000000000791b */ /* 0x003fe20003800000 */
.L_x_6098:
[----:B------:R-:W-:Y:S05]  /*24580*/  BSYNC B1 ;  /* 0x0000000000017941 */ /* 0x000fea0003800000 */
.L_x_6097:
        /* <DEDUP_REMOVED lines=8> */
.L_x_6099:
[----:B------:R-:W-:Y:S02]  /*24610*/  IMAD.MOV.U32 R13, RZ, RZ, R7 ;  /* 0x000000ffff0d7224 */ /* 0x000fe400078e0007 */
[----:B------:R-:W-:-:S07]  /*24620*/  IMAD.MOV.U32 R0, RZ, RZ, R14 ;  /* 0x000000ffff007224 */ /* 0x000fce00078e000e */
[----:B------:R-:W-:Y:S05]  /*24630*/  WARPSYNC.COLLECTIVE R15, `(.L_x_6100) ;  /* 0x000000000f087348 */ /* 0x000fea0003c00000 */
[----:B------:R0:W1:Y:S02]  /*24640*/  SHFL.IDX P6, R14, R13, R12, R11 ;  /* 0x0000000c0d0e7389 */ /* 0x00006400000c000b */
[----:B01----:R-:W-:Y:S01]  /*24650*/  ENDCOLLECTIVE ;  /* 0x000000000000791b */ /* 0x003fe20003800000 */
.L_x_6100:
[----:B------:R-:W-:Y:S02]  /*24660*/  IMAD.MOV.U32 R13, RZ, RZ, R9 ;  /* 0x000000ffff0d7224 */ /* 0x000fe400078e0009 */
[----:B------:R-:W-:-:S07]  /*24670*/  IMAD.MOV.U32 R7, RZ, RZ, R14 ;  /* 0x000000ffff077224 */ /* 0x000fce00078e000e */
[----:B------:R-:W-:Y:S05]  /*24680*/  WARPSYNC.COLLECTIVE R15, `(.L_x_6101) ;  /* 0x000000000f087348 */ /* 0x000fea0003c00000 */
[----:B------:R0:W1:Y:S02]  /*24690*/  SHFL.IDX P6, R14, R13, R12, R11 ;  /* 0x0000000c0d0e7389 */ /* 0x00006400000c000b */
[----:B01----:R-:W-:Y:S01]  /*246a0*/  ENDCOLLECTIVE ;  /* 0x000000000000791b */ /* 0x003fe20003800000 */
.L_x_6101:
[----:B------:R-:W-:Y:S02]  /*246b0*/  IMAD.MOV.U32 R12, RZ, RZ, R0 ;  /* 0x000000ffff0c7224 */ /* 0x000fe400078e0000 */
[----:B------:R-:W-:Y:S01]  /*246c0*/  IMAD.MOV.U32 R13, RZ, RZ, R3 ;  /* 0x000000ffff0d7224 */ /* 0x000fe200078e0003 */
[----:B------:R-:W-:Y:S06]  /*246d0*/  BRA `(.L_x_6102) ;  /* 0xfffffe5400c87947 */ /* 0x000fec000383ffff */
.L_x_5768:
[----:B0-----:R0:W1:Y:S02]  /*246e0*/  SYNCS.PHASECHK.TRANS64.TRYWAIT P1, [R2+URZ+0x28c00], R21 ;  /* 0x028c0015020075a7 */ /* 0x001064000802017f */
[----:B-1----:R-:W-:Y:S05]  /*246f0*/  @!P1 NANOSLEEP.SYNCS 0x989680 ;  /* 0x009896800000995d */ /* 0x002fea0003900000 */
[----:B------:R-:W1:Y:S02]  /*24700*/  @!P1 SYNCS.PHASECHK.TRANS64 P1, [R2+URZ+0x28c00], R21 ;  /* 0x028c0015020095a7 */ /* 0x000e64000802007f */
[----:B-1----:R-:W-:Y:S05]  /*24710*/  @!P1 BRA `(.L_x_5768) ;  /* 0xfffffffc00f09947 */ /* 0x002fea000383ffff */
[----:B------:R-:W-:Y:S05]  /*24720*/  BRA `(.L_x_6103) ;  /* 0xfffffe5800647947 */ /* 0x000fea000383ffff */
.L_x_5774:
[----:B-1----:R1:W2:Y:S02]  /*24730*/  SYNCS.PHASECHK.TRANS64.TRYWAIT P2, [R12+URZ+0x28c30], R21 ;  /* 0x028c30150c0075a7 */ /* 0x0022a4000804017f */
[----:B--2---:R-:W-:Y:S05]  /*24740*/  @!P2 NANOSLEEP.SYNCS 0x989680 ;  /* 0x009896800000a95d */ /* 0x004fea0003900000 */
[----:B------:R-:W2:Y:S02]  /*24750*/  @!P2 SYNCS.PHASECHK.TRANS64 P2, [R12+URZ+0x28c30], R21 ;  /* 0x028c30150c00a5a7 */ /* 0x000ea4000804007f */
[----:B--2---:R-:W-:Y:S05]  /*24760*/  @!P2 BRA `(.L_x_5774) ;  /* 0xfffffffc00f0a947 */ /* 0x004fea000383ffff */
[----:B------:R-:W-:Y:S05]  /*24770*/  BRA `(.L_x_5773) ;  /* 0xfffffe6800147947 */ /* 0x000fea000383ffff */
.L_x_5787:
[----:B--2---:R2:W0:Y:S02]  /*24780*/  SYNCS.PHASECHK.TRANS64.TRYWAIT P3, [R12+URZ+0x28c50], R21 ;  /* 0x028c50150c0075a7 */ /* 0x004424000806017f */
[----:B0-----:R-:W-:Y:S05]  /*24790*/  @!P3 NANOSLEEP.SYNCS 0x989680 ;  /* 0x009896800000b95d */ /* 0x001fea0003900000 */
[----:B------:R-:W0:Y:S02]  /*247a0*/  @!P3 SYNCS.PHASECHK.TRANS64 P3, [R12+URZ+0x28c50], R21 ;  /* 0x028c50150c00b5a7 */ /* 0x000e24000806007f */
[----:B0-----:R-:W-:Y:S05]  /*247b0*/  @!P3 BRA `(.L_x_5787) ;  /* 0xfffffffc00f0b947 */ /* 0x001fea000383ffff */
[----:B------:R-:W-:Y:S05]  /*247c0*/  BRA `(.L_x_5786) ;  /* 0xfffffe8800007947 */ /* 0x000fea000383ffff */
.L_x_5799:
[----:B-1----:R1:W2:Y:S02]  /*247d0*/  SYNCS.PHASECHK.TRANS64.TRYWAIT P3, [R215+URZ+0x28c30], R216 ;  /* 0x028c30d8d70075a7 */ /* 0x0022a4000806017f */
[----:B--2---:R-:W-:Y:S05]  /*247e0*/  @!P3 NANOSLEEP.SYNCS 0x989680 ;  /* 0x009896800000b95d */ /* 0x004fea0003900000 */
[----:B------:R-:W2:Y:S02]  /*247f0*/  @!P3 SYNCS.PHASECHK.TRANS64 P3, [R215+URZ+0x28c30], R216 ;  /* 0x028c30d8d700b5a7 */ /* 0x000ea4000806007f */
[----:B--2---:R-:W-:Y:S05]  /*24800*/  @!P3 BRA `(.L_x_5799) ;  /* 0xfffffffc00f0b947 */ /* 0x004fea000383ffff */
[----:B------:R-:W-:Y:S05]  /*24810*/  BRA `(.L_x_5798) ;  /* 0xfffffe8c00747947 */ /* 0x000fea000383ffff */
.L_x_5812:
[----:B---3--:R3:W4:Y:S02]  /*24820*/  SYNCS.PHASECHK.TRANS64.TRYWAIT P3, [R215+URZ+0x28c50], R216 ;  /* 0x028c50d8d70075a7 */ /* 0x008724000806017f */
[----:B----4-:R-:W-:Y:S05]  /*24830*/  @!P3 NANOSLEEP.SYNCS 0x989680 ;  /* 0x009896800000b95d */ /* 0x010fea0003900000 */
[----:B------:R-:W4:Y:S02]  /*24840*/  @!P3 SYNCS.PHASECHK.TRANS64 P3, [R215+URZ+0x28c50], R216 ;  /* 0x028c50d8d700b5a7 */ /* 0x000f24000806007f */
[----:B----4-:R-:W-:Y:S05]  /*24850*/  @!P3 BRA `(.L_x_5812) ;  /* 0xfffffffc00f0b947 */ /* 0x010fea000383ffff */
[----:B------:R-:W-:Y:S05]  /*24860*/  BRA `(.L_x_5811) ;  /* 0xfffffeb0006c7947 */ /* 0x000fea000383ffff */
.L_x_5825:
[----:B-1----:R1:W2:Y:S02]  /*24870*/  SYNCS.PHASECHK.TRANS64.TRYWAIT P3, [R12+URZ+0x28c30], R207 ;  /* 0x028c30cf0c0075a7 */ /* 0x0022a4000806017f */
[----:B--2---:R-:W-:Y:S05]  /*24880*/  @!P3 NANOSLEEP.SYNCS 0x989680 ;  /* 0x009896800000b95d */ /* 0x004fea0003900000 */
[----:B------:R-:W2:Y:S02]  /*24890*/  @!P3 SYNCS.PHASECHK.TRANS64 P3, [R12+URZ+0x28c30], R207 ;  /* 0x028c30cf0c00b5a7 */ /* 0x000ea4000806007f */
[----:B--2---:R-:W-:Y:S05]  /*248a0*/  @!P3 BRA `(.L_x_5825) ;  /* 0xfffffffc00f0b947 */ /* 0x004fea000383ffff */
[----:B------:R-:W-:Y:S05]  /*248b0*/  BRA `(.L_x_5824) ;  /* 0xfffffeb800347947 */ /* 0x000fea000383ffff */
.L_x_5830:
[----:B---3--:R3:W4:Y:S02]  /*248c0*/  SYNCS.PHASECHK.TRANS64.TRYWAIT P3, [R12+URZ+0x28c50], R207 ;  /* 0x028c50cf0c0075a7 */ /* 0x008724000806017f */
[----:B----4-:R-:W-:Y:S05]  /*248d0*/  @!P3 NANOSLEEP.SYNCS 0x989680 ;  /* 0x009896800000b95d */ /* 0x010fea0003900000 */
[----:B------:R-:W4:Y:S02]  /*248e0*/  @!P3 SYNCS.PHASECHK.TRANS64 P3, [R12+URZ+0x28c50], R207 ;  /* 0x028c50cf0c00b5a7 */ /* 0x000f24000806007f */
[----:B----4-:R-:W-:Y:S05]  /*248f0*/  @!P3 BRA `(.L_x_5830) ;  /* 0xfffffffc00f0b947 */ /* 0x010fea000383ffff */
[----:B------:R-:W-:Y:S05]  /*24900*/  BRA `(.L_x_5829) ;  /* 0xfffffed000907947 */ /* 0x000fea000383ffff */
.L_x_5838:
[----:B-1----:R1:W2:Y:S02]  /*24910*/  SYNCS.PHASECHK.TRANS64.TRYWAIT P2, [R206+URZ+0x28c30], R207 ;  /* 0x028c30cfce0075a7 */ /* 0x0022a4000804017f */
[----:B--2---:R-:W-:Y:S05]  /*24920*/  @!P2 NANOSLEEP.SYNCS 0x989680 ;  /* 0x009896800000a95d */ /* 0x004fea0003900000 */
[----:B------:R-:W2:Y:S02]  /*24930*/  @!P2 SYNCS.PHASECHK.TRANS64 P2, [R206+URZ+0x28c30], R207 ;  /* 0x028c30cfce00a5a7 */ /* 0x000ea4000804007f */
[----:B--2---:R-:W-:Y:S05]  /*24940*/  @!P2 BRA `(.L_x_5838) ;  /* 0xfffffffc00f0a947 */ /* 0x004fea000383ffff */
[----:B------:R-:W-:Y:S05]  /*24950*/  BRA `(.L_x_5837) ;  /* 0xfffffed400a07947 */ /* 0x000fea000383ffff */
.L_x_5851:
[----:B---3--:R3:W4:Y:S02]  /*24960*/  SYNCS.PHASECHK.TRANS64.TRYWAIT P2, [R206+URZ+0x28c50], R207 ;  /* 0x028c50cfce0075a7 */ /* 0x008724000804017f */
[----:B----4-:R-:W-:Y:S05]  /*24970*/  @!P2 NANOSLEEP.SYNCS 0x989680 ;  /* 0x009896800000a95d */ /* 0x010fea0003900000 */
[----:B------:R-:W4:Y:S02]  /*24980*/  @!P2 SYNCS.PHASECHK.TRANS64 P2, [R206+URZ+0x28c50], R207 ;  /* 0x028c50cfce00a5a7 */ /* 0x000f24000804007f */
[----:B----4-:R-:W-:Y:S05]  /*24990*/  @!P2 BRA `(.L_x_5851) ;  /* 0xfffffffc00f0a947 */ /* 0x010fea000383ffff */
[----:B------:R-:W-:Y:S05]  /*249a0*/  BRA `(.L_x_5850) ;  /* 0xfffffef800a47947 */ /* 0x000fea000383ffff */
.L_x_5894:
        /* <DEDUP_REMOVED lines=11> */
.L_x_6105:
[----:B------:R-:W-:Y:S05]  /*24a60*/  BSYNC B1 ;  /* 0x0000000000017941 */ /* 0x000fea0003800000 */
.L_x_6104:
[----:B------:R-:W-:Y:S05]  /*24a70*/  BRA `(.L_x_6106) ;  /* 0xffffff7000547947 */ /* 0x000fea000383ffff */
.L_x_5896:
[----:B------:R-:W-:Y:S01]  /*24a80*/  BSSY B1, `(.L_x_6107) ;  /* 0x0000006000017945 */ /* 0x000fe20003800000 */
[----:B0-----:R-:W-:-:S07]  /*24a90*/  IMAD.MOV.U32 R15, RZ, RZ, -0x1 ;  /* 0xffffffffff0f7424 */ /* 0x001fce00078e00ff */
[----:B-1----:R-:W-:Y:S05]  /*24aa0*/  WARPSYNC.COLLECTIVE R15, `(.L_x_6108) ;  /* 0x000000000f0c7348 */ /* 0x002fea0003c00000 */
[----:B------:R-:W-:Y:S02]  /*24ab0*/  ELECT P6, UR62, PT ;  /* 0x00000000003e782f */ /* 0x000fe400038c0000 */
[----:B------:R-:W-:Y:S01]  /*24ac0*/  MOV R14, UR62 ;  /* 0x0000003e000e7c02 */ /* 0x000fe20008000f00 */
[----:B-1----:R-:W-:Y:S10]  /*24ad0*/  ENDCOLLECTIVE ;  /* 0x000000000000791b */ /* 0x002ff40003800000 */
.L_x_6108:
[----:B------:R-:W-:Y:S05]  /*24ae0*/  BSYNC B1 ;  /* 0x0000000000017941 */ /* 0x000fea0003800000 */
.L_x_6107:
[----:B------:R-:W-:Y:S05]  /*24af0*/  BRA `(.L_x_5895) ;  /* 0xffffff70004c7947 */ /* 0x000fea000383ffff */
.L_x_5898:
[----:B-1----:R1:W2:Y:S02]  /*24b00*/  SYNCS.PHASECHK.TRANS64.TRYWAIT P0, [R18+URZ+0x28c20], R6 ;  /* 0x028c2006120075a7 */ /* 0x0022a4000800017f */
[----:B--2---:R-:W-:Y:S05]  /*24b10*/  @!P0 NANOSLEEP.SYNCS 0x989680 ;  /* 0x009896800000895d */ /* 0x004fea0003900000 */
[----:B------:R-:W2:Y:S02]  /*24b20*/  @!P0 SYNCS.PHASECHK.TRANS64 P0, [R18+URZ+0x28c20], R6 ;  /* 0x028c2006120085a7 */ /* 0x000ea4000800007f */
[----:B--2---:R-:W-:Y:S05]  /*24b30*/  @!P0 BRA `(.L_x_5898) ;  /* 0xfffffffc00f08947 */ /* 0x004fea000383ffff */
[----:B------:R-:W-:Y:S05]  /*24b40*/  BRA `(.L_x_6109) ;  /* 0xffffff70005c7947 */ /* 0x000fea000383ffff */
.L_x_5902:
[----:B--2---:R2:W3:Y:S02]  /*24b50*/  SYNCS.PHASECHK.TRANS64.TRYWAIT P0, [R7+URZ+0x28ca0], R10 ;  /* 0x028ca00a070075a7 */ /* 0x0044e4000800017f */
[----:B---3--:R-:W-:Y:S05]  /*24b60*/  @!P0 NANOSLEEP.SYNCS 0x989680 ;  /* 0x009896800000895d */ /* 0x008fea0003900000 */
[----:B------:R-:W3:Y:S02]  /*24b70*/  @!P0 SYNCS.PHASECHK.TRANS64 P0, [R7+URZ+0x28ca0], R10 ;  /* 0x028ca00a070085a7 */ /* 0x000ee4000800007f */
[----:B---3--:R-:W-:Y:S05]  /*24b80*/  @!P0 BRA `(.L_x_5902) ;  /* 0xfffffffc00f08947 */ /* 0x008fea000383ffff */
[----:B------:R-:W-:Y:S05]  /*24b90*/  BRA `(.L_x_6110) ;  /* 0xffffff70007c7947 */ /* 0x000fea000383ffff */
.L_x_5907:
[----:B-1----:R1:W3:Y:S02]  /*24ba0*/  SYNCS.PHASECHK.TRANS64.TRYWAIT P0, [R7+URZ+0x28cc0], R10 ;  /* 0x028cc00a070075a7 */ /* 0x0022e4000800017f */
[----:B---3--:R-:W-:Y:S05]  /*24bb0*/  @!P0 NANOSLEEP.SYNCS 0x989680 ;  /* 0x009896800000895d */ /* 0x008fea0003900000 */
[----:B------:R-:W3:Y:S02]  /*24bc0*/  @!P0 SYNCS.PHASECHK.TRANS64 P0, [R7+URZ+0x28cc0], R10 ;  /* 0x028cc00a070085a7 */ /* 0x000ee4000800007f */
[----:B---3--:R-:W-:Y:S05]  /*24bd0*/  @!P0 BRA `(.L_x_5907) ;  /* 0xfffffffc00f08947 */ /* 0x008fea000383ffff */
[----:B------:R-:W-:Y:S05]  /*24be0*/  BRA `(.L_x_6111) ;  /* 0xffffff7000fc7947 */ /* 0x000fea000383ffff */
.L_x_5921:
[----:B-1----:R1:W2:Y:S02]  /*24bf0*/  SYNCS.PHASECHK.TRANS64.TRYWAIT P1, [R6+URZ+0x28ca0], R7 ;  /* 0x028ca007060075a7 */ /* 0x0022a4000802017f */
[----:B--2---:R-:W-:Y:S05]  /*24c00*/  @!P1 NANOSLEEP.SYNCS 0x989680 ;  /* 0x009896800000995d */ /* 0x004fea0003900000 */
[----:B------:R-:W2:Y:S02]  /*24c10*/  @!P1 SYNCS.PHASECHK.TRANS64 P1, [R6+URZ+0x28ca0], R7 ;  /* 0x028ca007060095a7 */ /* 0x000ea4000802007f */
[----:B--2---:R-:W-:Y:S05]  /*24c20*/  @!P1 BRA `(.L_x_5921) ;  /* 0xfffffffc00f09947 */ /* 0x004fea000383ffff */
[----:B------:R-:W-:Y:S05]  /*24c30*/  BRA `(.L_x_6112) ;  /* 0xffffff7c007c7947 */ /* 0x000fea000383ffff */
.L_x_5926:
[----:B--2---:R2:W3:Y:S02]  /*24c40*/  SYNCS.PHASECHK.TRANS64.TRYWAIT P1, [R6+URZ+0x28cc0], R7 ;  /* 0x028cc007060075a7 */ /* 0x0044e4000802017f */
[----:B---3--:R-:W-:Y:S05]  /*24c50*/  @!P1 NANOSLEEP.SYNCS 0x989680 ;  /* 0x009896800000995d */ /* 0x008fea0003900000 */
[----:B------:R-:W3:Y:S02]  /*24c60*/  @!P1 SYNCS.PHASECHK.TRANS64 P1, [R6+URZ+0x28cc0], R7 ;  /* 0x028cc007060095a7 */ /* 0x000ee4000802007f */
[----:B---3--:R-:W-:Y:S05]  /*24c70*/  @!P1 BRA `(.L_x_5926) ;  /* 0xfffffffc00f09947 */ /* 0x008fea000383ffff */
[----:B------:R-:W-:Y:S05]  /*24c80*/  BRA `(.L_x_6113) ;  /* 0xffffff7c00f87947 */ /* 0x000fea000383ffff */
.L_x_5956:
[----:B-1----:R-:W1:Y:S01]  /*24c90*/  S2R R4, SR_TID.X ;  /* 0x0000000000047919 */ /* 0x002e620000002100 */
[----:B------:R-:W-:Y:S01]  /*24ca0*/  BSSY B0, `(.L_x_6114) ;  /* 0x000000a000007945 */ /* 0x000fe20003800000 */
[----:B------:R-:W-:Y:S02]  /*24cb0*/  IMAD.MOV.U32 R12, RZ, RZ, RZ ;  /* 0x000000ffff0c7224 */ /* 0x000fe400078e00ff */
[----:B------:R-:W-:Y:S02]  /*24cc0*/  IMAD.MOV.U32 R11, RZ, RZ, 0x1f ;  /* 0x0000001fff0b7424 */ /* 0x000fe400078e00ff */
[----:B0-----:R-:W-:Y:S01]  /*24cd0*/  IMAD.MOV.U32 R15, RZ, RZ, -0x1 ;  /* 0xffffffffff0f7424 */ /* 0x001fe200078e00ff */
[----:B-1----:R-:W-:-:S04]  /*24ce0*/  SHF.R.U32.HI R4, RZ, 0x5, R4 ;  /* 0x00000005ff047819 */ /* 0x002fc80000011604 */
[----:B------:R-:W-:-:S05]  /*24cf0*/  LOP3.LUT R4, R4, 0x3, RZ, 0xc0, !PT ;  /* 0x0000000304047812 */ /* 0x000fca00078ec0ff */
[----:B------:R-:W-:-:S07]  /*24d00*/  IMAD.MOV.U32 R13, RZ, RZ, R4 ;  /* 0x000000ffff0d7224 */ /* 0x000fce00078e0004 */
[----:B--2---:R-:W-:Y:S05]  /*24d10*/  WARPSYNC.COLLECTIVE R15, `(.L_x_6115) ;  /* 0x000000000f087348 */ /* 0x004fea0003c00000 */
[----:B------:R0:W1:Y:S02]  /*24d20*/  SHFL.IDX P6, R14, R13, R12, R11 ;  /* 0x0000000c0d0e7389 */ /* 0x00006400000c000b */
[----:B012---:R-:W-:Y:S01]  /*24d30*/  ENDCOLLECTIVE ;  /* 0x000000000000791b */ /* 0x007fe20003800000 */
.L_x_6115:
[----:B------:R-:W-:Y:S05]  /*24d40*/  BSYNC B0 ;  /* 0x0000000000007941 */ /* 0x000fea0003800000 */
.L_x_6114:
[----:B------:R-:W-:Y:S05]  /*24d50*/  BRA `(.L_x_6116) ;  /* 0xffffff9400787947 */ /* 0x000fea000383ffff */
.L_x_5958:
[----:B------:R-:W-:Y:S01]  /*24d60*/  BSSY B0, `(.L_x_6117) ;  /* 0x0000006000007945 */ /* 0x000fe20003800000 */
[----:B0-----:R-:W-:-:S07]  /*24d70*/  IMAD.MOV.U32 R15, RZ, RZ, -0x1 ;  /* 0xffffffffff0f7424 */ /* 0x001fce00078e00ff */
[----:B-12---:R-:W-:Y:S05]  /*24d80*/  WARPSYNC.COLLECTIVE R15, `(.L_x_6118) ;  /* 0x000000000f0c7348 */ /* 0x006fea0003c00000 */
[----:B------:R-:W-:Y:S02]  /*24d90*/  ELECT P6, UR62, PT ;  /* 0x00000000003e782f */ /* 0x000fe400038c0000 */
[----:B------:R-:W-:Y:S01]  /*24da0*/  MOV R14, UR62 ;  /* 0x0000003e000e7c02 */ /* 0x000fe20008000f00 */
[----:B-12---:R-:W-:Y:S10]  /*24db0*/  ENDCOLLECTIVE ;  /* 0x000000000000791b */ /* 0x006ff40003800000 */
.L_x_6118:
[----:B------:R-:W-:Y:S05]  /*24dc0*/  BSYNC B0 ;  /* 0x0000000000007941 */ /* 0x000fea0003800000 */
.L_x_6117:
[----:B------:R-:W-:Y:S05]  /*24dd0*/  BRA `(.L_x_6119) ;  /* 0xffffff9400847947 */ /* 0x000fea000383ffff */
.L_x_5960:
[----:B-1----:R1:W3:Y:S02]  /*24de0*/  SYNCS.PHASECHK.TRANS64.TRYWAIT P0, [R0+URZ+0x28c40], R2 ;  /* 0x028c4002000075a7 */ /* 0x0022e4000800017f */
[----:B---3--:R-:W-:Y:S05]  /*24df0*/  @!P0 NANOSLEEP.SYNCS 0x989680 ;  /* 0x009896800000895d */ /* 0x008fea0003900000 */
[----:B------:R-:W3:Y:S02]  /*24e00*/  @!P0 SYNCS.PHASECHK.TRANS64 P0, [R0+URZ+0x28c40], R2 ;  /* 0x028c4002000085a7 */ /* 0x000ee4000800007f */
[----:B---3--:R-:W-:Y:S05]  /*24e10*/  @!P0 BRA `(.L_x_5960) ;  /* 0xfffffffc00f08947 */ /* 0x008fea000383ffff */
[----:B------:R-:W-:Y:S05]  /*24e20*/  BRA `(.L_x_6120) ;  /* 0xffffff9400e47947 */ /* 0x000fea000383ffff */
.L_x_5964:
        /* <DEDUP_REMOVED lines=13> */
.L_x_6121:
[----:B------:R-:W-:Y:S02]  /*24f00*/  IMAD.MOV.U32 R13, RZ, RZ, R4 ;  /* 0x000000ffff0d7224 */ /* 0x000fe400078e0004 */
[----:B------:R-:W-:-:S07]  /*24f10*/  IMAD.MOV.U32 R6, RZ, RZ, R14 ;  /* 0x000000ffff067224 */ /* 0x000fce00078e000e */
[----:B------:R-:W-:Y:S05]  /*24f20*/  WARPSYNC.COLLECTIVE R15, `(.L_x_6122) ;  /* 0x000000000f087348 */ /* 0x000fea0003c00000 */
[----:B------:R0:W1:Y:S02]  /*24f30*/  SHFL.IDX P6, R14, R13, R12, R11 ;  /* 0x0000000c0d0e7389 */ /* 0x00006400000c000b */
[----:B01----:R-:W-:Y:S01]  /*24f40*/  ENDCOLLECTIVE ;  /* 0x000000000000791b */ /* 0x003fe20003800000 */
.L_x_6122:
[----:B------:R-:W-:Y:S02]  /*24f50*/  IMAD.MOV.U32 R13, RZ, RZ, R3 ;  /* 0x000000ffff0d7224 */ /* 0x000fe400078e0003 */
[----:B------:R-:W-:Y:S02]  /*24f60*/  IMAD.MOV.U32 R12, RZ, RZ, 0x1 ;  /* 0x00000001ff0c7424 */ /* 0x000fe400078e00ff */
[----:B------:R-:W-:-:S07]  /*24f70*/  IMAD.MOV.U32 R7, RZ, RZ, R14 ;  /* 0x000000ffff077224 */ /* 0x000fce00078e000e */
[----:B------:R-:W-:Y:S05]  /*24f80*/  WARPSYNC.COLLECTIVE R15, `(.L_x_6123) ;  /* 0x000000000f087348 */ /* 0x000fea0003c00000 */
[----:B------:R0:W1:Y:S02]  /*24f90*/  SHFL.IDX P6, R14, R13, R12, R11 ;  /* 0x0000000c0d0e7389 */ /* 0x00006400000c000b */
[----:B01----:R-:W-:Y:S01]  /*24fa0*/  ENDCOLLECTIVE ;  /* 0x000000000000791b */ /* 0x003fe20003800000 */
.L_x_6123:
        /* <DEDUP_REMOVED lines=15> */
.L_x_6124:
[----:B------:R-:W-:Y:S02]  /*250a0*/  IMAD.MOV.U32 R13, RZ, RZ, R3 ;  /* 0x000000ffff0d7224 */ /* 0x000fe400078e0003 */
[----:B------:R-:W-:Y:S02]  /*250b0*/  IMAD.MOV.U32 R12, RZ, RZ, 0x2 ;  /* 0x00000002ff0c7424 */ /* 0x000fe400078e00ff */
[----:B------:R-:W-:-:S07]  /*250c0*/  IMAD.MOV.U32 R5, RZ, RZ, R14 ;  /* 0x000000ffff057224 */ /* 0x000fce00078e000e */
[----:B------:R-:W-:Y:S05]  /*250d0*/  WARPSYNC.COLLECTIVE R15, `(.L_x_6125) ;  /* 0x000000000f087348 */ /* 0x000fea0003c00000 */
[----:B------:R0:W1:Y:S02]  /*250e0*/  SHFL.IDX P6, R14, R13, R12, R11 ;  /* 0x0000000c0d0e7389 */ /* 0x00006400000c000b */
[----:B01----:R-:W-:Y:S01]  /*250f0*/  ENDCOLLECTIVE ;  /* 0x000000000000791b */ /* 0x003fe20003800000 */
.L_x_6125:
        /* <DEDUP_REMOVED lines=15> */
.L_x_6126:
[----:B------:R-:W-:Y:S02]  /*251f0*/  IMAD.MOV.U32 R13, RZ, RZ, R3 ;  /* 0x000000ffff0d7224 */ /* 0x000fe400078e0003 */
[----:B------:R-:W-:Y:S02]  /*25200*/  IMAD.MOV.U32 R12, RZ, RZ, 0x3 ;  /* 0x00000003ff0c7424 */ /* 0x000fe400078e00ff */
[----:B------:R-:W-:-:S07]  /*25210*/  IMAD.MOV.U32 R5, RZ, RZ, R14 ;  /* 0x000000ffff057224 */ /* 0x000fce00078e000e */
[----:B------:R-:W-:Y:S05]  /*25220*/  WARPSYNC.COLLECTIVE R15, `(.L_x_6127) ;  /* 0x000000000f087348 */ /* 0x000fea0003c00000 */
[----:B------:R0:W1:Y:S02]  /*25230*/  SHFL.IDX P6, R14, R13, R12, R11 ;  /* 0x0000000c0d0e7389 */ /* 0x00006400000c000b */
[----:B01----:R-:W-:Y:S01]  /*25240*/  ENDCOLLECTIVE ;  /* 0x000000000000791b */ /* 0x003fe20003800000 */
.L_x_6127:
        /* <DEDUP_REMOVED lines=13> */
.L_x_6128:
[----:B------:R-:W-:Y:S01]  /*25320*/  IMAD.MOV.U32 R3, RZ, RZ, R14 ;  /* 0x000000ffff037224 */ /* 0x000fe200078e000e */
[----:B------:R-:W-:Y:S06]  /*25330*/  BRA `(.L_x_6129) ;  /* 0xffffff9c00287947 */ /* 0x000fec000383ffff */
.L_x_5967:
[----:B0-----:R0:W1:Y:S02]  /*25340*/  SYNCS.PHASECHK.TRANS64.TRYWAIT P0, [R18+URZ+0x28c20], R0 ;  /* 0x028c2000120075a7 */ /* 0x001064000800017f */
[----:B-1----:R-:W-:Y:S05]  /*25350*/  @!P0 NANOSLEEP.SYNCS 0x989680 ;  /* 0x009896800000895d */ /* 0x002fea0003900000 */
[----:B------:R-:W1:Y:S02]  /*25360*/  @!P0 SYNCS.PHASECHK.TRANS64 P0, [R18+URZ+0x28c20], R0 ;  /* 0x028c2000120085a7 */ /* 0x000e64000800007f */
[----:B-1----:R-:W-:Y:S05]  /*25370*/  @!P0 BRA `(.L_x_5967) ;  /* 0xfffffffc00f08947 */ /* 0x002fea000383ffff */
[----:B------:R-:W-:Y:S05]  /*25380*/  BRA `(.L_x_6130) ;  /* 0xffffff9c00847947 */ /* 0x000fea000383ffff */
.L_x_5971:
[----:B0-----:R0:W1:Y:S02]  /*25390*/  SYNCS.PHASECHK.TRANS64.TRYWAIT P0, [R0+URZ+0x28c60], R2 ;  /* 0x028c6002000075a7 */ /* 0x001064000800017f */
[----:B-1----:R-:W-:Y:S05]  /*253a0*/  @!P0 NANOSLEEP.SYNCS 0x989680 ;  /* 0x009896800000895d */ /* 0x002fea0003900000 */
[----:B------:R-:W1:Y:S02]  /*253b0*/  @!P0 SYNCS.PHASECHK.TRANS64 P0, [R0+URZ+0x28c60], R2 ;  /* 0x028c6002000085a7 */ /* 0x000e64000800007f */
[----:B-1----:R-:W-:Y:S05]  /*253c0*/  @!P0 BRA `(.L_x_5971) ;  /* 0xfffffffc00f08947 */ /* 0x002fea000383ffff */
[----:B------:R-:W-:Y:S05]  /*253d0*/  BRA `(.L_x_6131) ;  /* 0xffffff9c00a87947 */ /* 0x000fea000383ffff */
.L_x_5990:
[----:B-1----:R1:W2:Y:S02]  /*253e0*/  SYNCS.PHASECHK.TRANS64.TRYWAIT P0, [R2+URZ+0x28c40], R6 ;  /* 0x028c4006020075a7 */ /* 0x0022a4000800017f */
[----:B--2---:R-:W-:Y:S05]  /*253f0*/  @!P0 NANOSLEEP.SYNCS 0x989680 ;  /* 0x009896800000895d */ /* 0x004fea0003900000 */
[----:B------:R-:W2:Y:S02]  /*25400*/  @!P0 SYNCS.PHASECHK.TRANS64 P0, [R2+URZ+0x28c40], R6 ;  /* 0x028c4006020085a7 */ /* 0x000ea4000800007f */
[----:B--2---:R-:W-:Y:S05]  /*25410*/  @!P0 BRA `(.L_x_5990) ;  /* 0xfffffffc00f08947 */ /* 0x004fea000383ffff */
[----:B------:R-:W-:Y:S05]  /*25420*/  BRA `(.L_x_6132) ;  /* 0xffffffa800d07947 */ /* 0x000fea000383ffff */
.L_x_5995:
[----:B0-----:R0:W2:Y:S02]  /*25430*/  SYNCS.PHASECHK.TRANS64.TRYWAIT P0, [R2+URZ+0x28c60], R6 ;  /* 0x028c6006020075a7 */ /* 0x0010a4000800017f */
[----:B--2---:R-:W-:Y:S05]  /*25440*/  @!P0 NANOSLEEP.SYNCS 0x989680 ;  /* 0x009896800000895d */ /* 0x004fea0003900000 */
[----:B------:R-:W2:Y:S02]  /*25450*/  @!P0 SYNCS.PHASECHK.TRANS64 P0, [R2+URZ+0x28c60], R6 ;  /* 0x028c6006020085a7 */ /* 0x000ea4000800007f */
[----:B--2---:R-:W-:Y:S05]  /*25460*/  @!P0 BRA `(.L_x_5995) ;  /* 0xfffffffc00f08947 */ /* 0x004fea000383ffff */
[----:B------:R-:W-:Y:S05]  /*25470*/  BRA `(.L_x_6133) ;  /* 0xffffffac004c7947 */ /* 0x000fea000383ffff */
.L_x_6010:
[----:B-1----:R1:W2:Y:S02]  /*25480*/  SYNCS.PHASECHK.TRANS64.TRYWAIT P0, [R2+URZ+0x28c40], R3 ;  /* 0x028c4003020075a7 */ /* 0x0022a4000800017f */
[----:B--2---:R-:W-:Y:S05]  /*25490*/  @!P0 NANOSLEEP.SYNCS 0x989680 ;  /* 0x009896800000895d */ /* 0x004fea0003900000 */
[----:B------:R-:W2:Y:S02]  /*254a0*/  @!P0 SYNCS.PHASECHK.TRANS64 P0, [R2+URZ+0x28c40], R3 ;  /* 0x028c4003020085a7 */ /* 0x000ea4000800007f */
[----:B--2---:R-:W-:Y:S05]  /*254b0*/  @!P0 BRA `(.L_x_6010) ;  /* 0xfffffffc00f08947 */ /* 0x004fea000383ffff */
[----:B------:R-:W-:Y:S05]  /*254c0*/  BRA `(.L_x_6134) ;  /* 0xffffffb800247947 */ /* 0x000fea000383ffff */
.L_x_6015:
[----:B--2---:R2:W3:Y:S02]  /*254d0*/  SYNCS.PHASECHK.TRANS64.TRYWAIT P0, [R2+URZ+0x28c60], R3 ;  /* 0x028c6003020075a7 */ /* 0x0044e4000800017f */
[----:B---3--:R-:W-:Y:S05]  /*254e0*/  @!P0 NANOSLEEP.SYNCS 0x989680 ;  /* 0x009896800000895d */ /* 0x008fea0003900000 */
[----:B------:R-:W3:Y:S02]  /*254f0*/  @!P0 SYNCS.PHASECHK.TRANS64 P0, [R2+URZ+0x28c60], R3 ;  /* 0x028c6003020085a7 */ /* 0x000ee4000800007f */
[----:B---3--:R-:W-:Y:S05]  /*25500*/  @!P0 BRA `(.L_x_6015) ;  /* 0xfffffffc00f08947 */ /* 0x008fea000383ffff */
[----:B------:R-:W-:Y:S05]  /*25510*/  BRA `(.L_x_6135) ;  /* 0xffffffb800a07947 */ /* 0x000fea000383ffff */
.L_x_6030:
[----:B-1----:R1:W2:Y:S02]  /*25520*/  SYNCS.PHASECHK.TRANS64.TRYWAIT P0, [R3+URZ+0x28c40], R2 ;  /* 0x028c4002030075a7 */ /* 0x0022a4000800017f */
[----:B--2---:R-:W-:Y:S05]  /*25530*/  @!P0 NANOSLEEP.SYNCS 0x989680 ;  /* 0x009896800000895d */ /* 0x004fea0003900000 */
[----:B------:R-:W2:Y:S02]  /*25540*/  @!P0 SYNCS.PHASECHK.TRANS64 P0, [R3+URZ+0x28c40], R2 ;  /* 0x028c4002030085a7 */ /* 0x000ea4000800007f */
[----:B--2---:R-:W-:Y:S05]  /*25550*/  @!P0 BRA `(.L_x_6030) ;  /* 0xfffffffc00f08947 */ /* 0x004fea000383ffff */
[----:B------:R-:W-:Y:S05]  /*25560*/  BRA `(.L_x_6136) ;  /* 0xffffffc400607947 */ /* 0x000fea000383ffff */
.L_x_6035:
[----:B--2---:R2:W3:Y:S02]  /*25570*/  SYNCS.PHASECHK.TRANS64.TRYWAIT P0, [R3+URZ+0x28c60], R2 ;  /* 0x028c6002030075a7 */ /* 0x0044e4000800017f */
[----:B---3--:R-:W-:Y:S05]  /*25580*/  @!P0 NANOSLEEP.SYNCS 0x989680 ;  /* 0x009896800000895d */ /* 0x008fea0003900000 */
[----:B------:R-:W3:Y:S02]  /*25590*/  @!P0 SYNCS.PHASECHK.TRANS64 P0, [R3+URZ+0x28c60], R2 ;  /* 0x028c6002030085a7 */ /* 0x000ee4000800007f */
[----:B---3--:R-:W-:Y:S05]  /*255a0*/  @!P0 BRA `(.L_x_6035) ;  /* 0xfffffffc00f08947 */ /* 0x008fea000383ffff */
[----:B------:R-:W-:Y:S05]  /*255b0*/  BRA `(.L_x_6137) ;  /* 0xffffffc400dc7947 */ /* 0x000fea000383ffff */
.L_x_6051:
[----:B------:R-:W2:Y:S01]  /*255c0*/  LDL R0, [R1] ;  /* 0x0000000001007983 */ /* 0x000ea20000100800 */
[----:B------:R-:W-:Y:S01]  /*255d0*/  BSSY B0, `(.L_x_6138) ;  /* 0x0000008000007945 */ /* 0x000fe20003800000 */
[----:B------:R-:W-:Y:S02]  /*255e0*/  IMAD.MOV.U32 R12, RZ, RZ, RZ ;  /* 0x000000ffff0c7224 */ /* 0x000fe400078e00ff */
[----:B------:R-:W-:Y:S02]  /*255f0*/  IMAD.MOV.U32 R11, RZ, RZ, 0x1f ;  /* 0x0000001fff0b7424 */ /* 0x000fe400078e00ff */
[----:B0-----:R-:W-:Y:S02]  /*25600*/  IMAD.MOV.U32 R15, RZ, RZ, -0x1 ;  /* 0xffffffffff0f7424 */ /* 0x001fe400078e00ff */
[----:B--2---:R-:W-:-:S07]  /*25610*/  IMAD.MOV.U32 R13, RZ, RZ, R0 ;  /* 0x000000ffff0d7224 */ /* 0x004fce00078e0000 */
[----:B-1----:R-:W-:Y:S05]  /*25620*/  WARPSYNC.COLLECTIVE R15, `(.L_x_6139) ;  /* 0x000000000f087348 */ /* 0x002fea0003c00000 */
[----:B------:R0:W2:Y:S02]  /*25630*/  SHFL.IDX P6, R14, R13, R12, R11 ;  /* 0x0000000c0d0e7389 */ /* 0x0000a400000c000b */
[----:B012---:R-:W-:Y:S01]  /*25640*/  ENDCOLLECTIVE ;  /* 0x000000000000791b */ /* 0x007fe20003800000 */
.L_x_6139:
[----:B------:R-:W-:Y:S05]  /*25650*/  BSYNC B0 ;  /* 0x0000000000007941 */ /* 0x000fea0003800000 */
.L_x_6138:
        /* <DEDUP_REMOVED lines=9> */
.L_x_6140:
        /* <DEDUP_REMOVED lines=26> */
.L_x_6141:
        /* <DEDUP_REMOVED lines=8> */
.L_x_6142:
        /* <DEDUP_REMOVED lines=8> */
.L_x_6143:
        /* <DEDUP_REMOVED lines=8> */
.L_x_6144:
        /* <DEDUP_REMOVED lines=8> */
.L_x_6145:
        /* <DEDUP_REMOVED lines=9> */
.L_x_6146:
[----:B------:R-:W-:Y:S01]  /*25b20*/  IMAD.MOV.U32 R9, RZ, RZ, R14 ;  /* 0x000000ffff097224 */ /* 0x000fe200078e000e */
[----:B------:R-:W-:Y:S06]  /*25b30*/  BRA `(.L_x_6147) ;  /* 0xffffffd000147947 */ /* 0x000fec000383ffff */
.L_x_6054:
        /* <DEDUP_REMOVED lines=8> */
.L_x_6149:
[----:B------:R-:W-:Y:S05]  /*25bc0*/  BSYNC B0 ;  /* 0x0000000000007941 */ /* 0x000fea0003800000 */
.L_x_6148:
        /* <DEDUP_REMOVED lines=10> */
.L_x_6150:
        /* <DEDUP_REMOVED lines=8> */
.L_x_6151:
        /* <DEDUP_REMOVED lines=8> */
.L_x_6152:
        /* <DEDUP_REMOVED lines=8> */
.L_x_6153:
        /* <DEDUP_REMOVED lines=9> */
.L_x_6154:
[----:B------:R-:W-:Y:S01]  /*25e80*/  IMAD.MOV.U32 R9, RZ, RZ, R14 ;  /* 0x000000ffff097224 */ /* 0x000fe200078e000e */
[----:B------:R-:W-:Y:S06]  /*25e90*/  BRA `(.L_x_6155) ;  /* 0xffffffcc00e87947 */ /* 0x000fec000383ffff */
.L_x_6056:
[----:B------:R-:W-:Y:S01]  /*25ea0*/  BSSY B0, `(.L_x_6156) ;  /* 0x0000006000007945 */ /* 0x000fe20003800000 */
[----:B------:R-:W-:Y:S01]  /*25eb0*/  PLOP3.LUT P6, PT, P6, PT, PT, 0x8, 0x0 ;  /* 0x000000000000781c */ /* 0x000fe200037ce170 */
[----:B------:R-:W-:-:S12]  /*25ec0*/  IMAD.MOV.U32 R15, RZ, RZ, -0x1 ;  /* 0xffffffffff0f7424 */ /* 0x000fd800078e00ff */
[----:B0-----:R-:W-:Y:S05]  /*25ed0*/  WARPSYNC.COLLECTIVE R15, `(.L_x_6157) ;  /* 0x000000000f087348 */ /* 0x001fea0003c00000 */
[----:B------:R-:W-:Y:S01]  /*25ee0*/  VOTE.ANY R14, PT, P6 ;  /* 0x00000000000e7806 */ /* 0x000fe200030e0100 */
[----:B0-----:R-:W-:Y:S06]  /*25ef0*/  ENDCOLLECTIVE ;  /* 0x000000000000791b */ /* 0x001fec0003800000 */
.L_x_6157:
[----:B------:R-:W-:Y:S05]  /*25f00*/  BSYNC B0 ;  /* 0x0000000000007941 */ /* 0x000fea0003800000 */
.L_x_6156:
        /* <DEDUP_REMOVED lines=10> */
.L_x_6158:
[----:B------:R-:W-:Y:S02]  /*25fb0*/  IMAD.MOV.U32 R13, RZ, RZ, R6 ;  /* 0x000000ffff0d7224 */ /* 0x000fe400078e0006 */
[----:B------:R-:W-:-:S07]  /*25fc0*/  IMAD.MOV.U32 R4, RZ, RZ, R14 ;  /* 0x000000ffff047224 */ /* 0x000fce00078e000e */
[----:B------:R-:W-:Y:S05]  /*25fd0*/  WARPSYNC.COLLECTIVE R15, `(.L_x_6159) ;  /* 0x000000000f087348 */ /* 0x000fea0003c00000 */
[----:B------:R0:W1:Y:S02]  /*25fe0*/  SHFL.IDX P6, R14, R13, R12, R11 ;  /* 0x0000000c0d0e7389 */ /* 0x00006400000c000b */
[----:B01----:R-:W-:Y:S01]  /*25ff0*/  ENDCOLLECTIVE ;  /* 0x000000000000791b */ /* 0x003fe20003800000 */
.L_x_6159:
[----:B------:R-:W-:Y:S02]  /*26000*/  IMAD.MOV.U32 R6, RZ, RZ, R14 ;  /* 0x000000ffff067224 */ /* 0x000fe400078e000e */
[----:B------:R-:W-:-:S05]  /*26010*/  IMAD.IADD R10, R7, 0x1, R10 ;  /* 0x00000001070a7824 */ /* 0x000fca00078e020a */
[----:B------:R2:W-:Y:S01]  /*26020*/  STL [R1+0xc], R10 ;  /* 0x00000c0a01007387 */ /* 0x0005e20000100800 */
[----:B------:R-:W-:Y:S05]  /*26030*/  BRA `(.L_x_6160) ;  /* 0xffffffcc00c87947 */ /* 0x000fea000383ffff */
.L_x_6058:
[----:B------:R-:W-:Y:S01]  /*26040*/  BSSY B0, `(.L_x_6161) ;  /* 0x0000008000007945 */ /* 0x000fe20003800000 */
[----:B------:R-:W-:Y:S02]  /*26050*/  IMAD.MOV.U32 R13, RZ, RZ, R3 ;  /* 0x000000ffff0d7224 */ /* 0x000fe400078e0003 */
[----:B------:R-:W-:Y:S02]  /*26060*/  IMAD.MOV.U32 R12, RZ, RZ, R7 ;  /* 0x000000ffff0c7224 */ /* 0x000fe400078e0007 */
[----:B------:R-:W-:Y:S02]  /*26070*/  IMAD.MOV.U32 R11, RZ, RZ, 0x1f ;  /* 0x0000001fff0b7424 */ /* 0x000fe400078e00ff */
[----:B------:R-:W-:-:S07]  /*26080*/  IMAD.MOV.U32 R15, RZ, RZ, -0x1 ;  /* 0xffffffffff0f7424 */ /* 0x000fce00078e00ff */
[----:B0-2---:R-:W-:Y:S05]  /*26090*/  WARPSYNC.COLLECTIVE R15, `(.L_x_6162) ;  /* 0x000000000f087348 */ /* 0x005fea0003c00000 */
[----:B------:R1:W3:Y:S02]  /*260a0*/  SHFL.IDX P6, R14, R13, R12, R11 ;  /* 0x0000000c0d0e7389 */ /* 0x0002e400000c000b */
[----:B0123--:R-:W-:Y:S01]  /*260b0*/  ENDCOLLECTIVE ;  /* 0x000000000000791b */ /* 0x00ffe20003800000 */
.L_x_6162:
[----:B------:R-:W-:Y:S05]  /*260c0*/  BSYNC B0 ;  /* 0x0000000000007941 */ /* 0x000fea0003800000 */
.L_x_6161:
[----:B------:R-:W-:Y:S01]  /*260d0*/  IMAD.MOV.U32 R8, RZ, RZ, R14 ;  /* 0x000000ffff087224 */ /* 0x000fe200078e000e */
[----:B------:R-:W-:Y:S06]  /*260e0*/  BRA `(.L_x_6057) ;  /* 0xffffffcc00b47947 */ /* 0x000fec000383ffff */
.L_x_6064:
[----:B0-----:R0:W1:Y:S02]  /*260f0*/  SYNCS.PHASECHK.TRANS64.TRYWAIT P0, [R0+URZ+0x28c20], R3 ;  /* 0x028c2003000075a7 */ /* 0x001064000800017f */
[----:B-1----:R-:W-:Y:S05]  /*26100*/  @!P0 NANOSLEEP.SYNCS 0x989680 ;  /* 0x009896800000895d */ /* 0x002fea0003900000 */
[----:B------:R-:W1:Y:S02]  /*26110*/  @!P0 SYNCS.PHASECHK.TRANS64 P0, [R0+URZ+0x28c20], R3 ;  /* 0x028c2003000085a7 */ /* 0x000e64000800007f */
[----:B-1----:R-:W-:Y:S05]  /*26120*/  @!P0 BRA `(.L_x_6064) ;  /* 0xfffffffc00f08947 */ /* 0x002fea000383ffff */
[----:B------:R-:W-:Y:S05]  /*26130*/  BRA `(.L_x_6163) ;  /* 0xffffffd800507947 */ /* 0x000fea000383ffff */
.L_x_6065:
        /* <DEDUP_REMOVED lines=11> */
.L_x_6165:
[----:B------:R-:W-:Y:S05]  /*261f0*/  BSYNC B0 ;  /* 0x0000000000007941 */ /* 0x000fea0003800000 */
.L_x_6164:
[----:B------:R-:W-:Y:S05]  /*26200*/  BRA `(.L_x_6166) ;  /* 0xffffffd800387947 */ /* 0x000fea000383ffff */
.L_x_6066:
[----:B------:R-:W-:Y:S01]  /*26210*/  BSSY B0, `(.L_x_6167) ;  /* 0x0000006000007945 */ /* 0x000fe20003800000 */
[----:B------:R-:W-:-:S07]  /*26220*/  IMAD.MOV.U32 R15, RZ, RZ, -0x1 ;  /* 0xffffffffff0f7424 */ /* 0x000fce00078e00ff */
[----:B01-3--:R-:W-:Y:S05]  /*26230*/  WARPSYNC.COLLECTIVE R15, `(.L_x_6168) ;  /* 0x000000000f0c7348 */ /* 0x00bfea0003c00000 */
[----:B------:R-:W-:Y:S02]  /*26240*/  ELECT P6, UR62, PT ;  /* 0x00000000003e782f */ /* 0x000fe400038c0000 */
[----:B------:R-:W-:Y:S01]  /*26250*/  MOV R14, UR62 ;  /* 0x0000003e000e7c02 */ /* 0x000fe20008000f00 */
[----:B01-3--:R-:W-:Y:S10]  /*26260*/  ENDCOLLECTIVE ;  /* 0x000000000000791b */ /* 0x00bff40003800000 */
.L_x_6168:
[----:B------:R-:W-:Y:S05]  /*26270*/  BSYNC B0 ;  /* 0x0000000000007941 */ /* 0x000fea0003800000 */
.L_x_6167:
[----:B------:R-:W-:Y:S05]  /*26280*/  BRA `(.L_x_6169) ;  /* 0xffffffd8002c7947 */ /* 0x000fea000383ffff */
.L_x_6068:
[----:B0-----:R0:W1:Y:S02]  /*26290*/  SYNCS.PHASECHK.TRANS64.TRYWAIT P0, [R6+URZ], R5 ;  /* 0x00000005060075a7 */ /* 0x001064000800017f */
[----:B-1----:R-:W-:Y:S05]  /*262a0*/  @!P0 NANOSLEEP.SYNCS 0x989680 ;  /* 0x009896800000895d */ /* 0x002fea0003900000 */
[----:B------:R-:W1:Y:S02]  /*262b0*/  @!P0 SYNCS.PHASECHK.TRANS64 P0, [R6+URZ], R5 ;  /* 0x00000005060085a7 */ /* 0x000e64000800007f */
[----:B-1----:R-:W-:Y:S05]  /*262c0*/  @!P0 BRA `(.L_x_6068) ;  /* 0xfffffffc00f08947 */ /* 0x002fea000383ffff */
[----:B------:R-:W-:Y:S05]  /*262d0*/  BRA `(.L_x_6170) ;  /* 0xffffffd800647947 */ /* 0x000fea000383ffff */
.L_x_6069:
[----:B-1----:R1:W2:Y:S02]  /*262e0*/  SYNCS.PHASECHK.TRANS64.TRYWAIT P0, [R7+URZ], R2 ;  /* 0x00000002070075a7 */ /* 0x0022a4000800017f */
[----:B--2---:R-:W-:Y:S05]  /*262f0*/  @!P0 NANOSLEEP.SYNCS 0x989680 ;  /* 0x009896800000895d */ /* 0x004fea0003900000 */
[----:B------:R-:W2:Y:S02]  /*26300*/  @!P0 SYNCS.PHASECHK.TRANS64 P0, [R7+URZ], R2 ;  /* 0x00000002070085a7 */ /* 0x000ea4000800007f */
[----:B--2---:R-:W-:Y:S05]  /*26310*/  @!P0 BRA `(.L_x_6069) ;  /* 0xfffffffc00f08947 */ /* 0x004fea000383ffff */
[----:B------:R-:W-:Y:S05]  /*26320*/  BRA `(.L_x_6171) ;  /* 0xffffffd800587947 */ /* 0x000fea000383ffff */
.L_x_6071:
[----:B--2---:R2:W4:Y:S02]  /*26330*/  SYNCS.PHASECHK.TRANS64.TRYWAIT P0, [R4+URZ], R5 ;  /* 0x00000005040075a7 */ /* 0x004524000800017f */
[----:B----4-:R-:W-:Y:S05]  /*26340*/  @!P0 NANOSLEEP.SYNCS 0x989680 ;  /* 0x009896800000895d */ /* 0x010fea0003900000 */
[----:B------:R-:W4:Y:S02]  /*26350*/  @!P0 SYNCS.PHASECHK.TRANS64 P0, [R4+URZ], R5 ;  /* 0x00000005040085a7 */ /* 0x000f24000800007f */
[----:B----4-:R-:W-:Y:S05]  /*26360*/  @!P0 BRA `(.L_x_6071) ;  /* 0xfffffffc00f08947 */ /* 0x010fea000383ffff */
[----:B------:R-:W-:Y:S05]  /*26370*/  BRA `(.L_x_6172) ;  /* 0xffffffd8005c7947 */ /* 0x000fea000383ffff */
.L_x_6173:
        /* <DEDUP_REMOVED lines=16> */
.L_x_15177:


//--------------------- .text._ZN7cutlass13device_kernelIN5flash11enable_sm90INS1_16FlashAttnFwdSm90INS1_25CollectiveMainloopFwdSm90ILi2EN4cute5tupleIJNS5_1CILi1EEES8_S8_EEENS6_IJNS7_ILi64EEESA_SA_EEELi512ENS_10bfloat16_tEfNS_4arch4Sm90ELb0ELb1ELb1ELb1ELb0ELb0ELb1ELb0ELb0ELb1ELb1ELb0EEENS1_21CollectiveEpilogueFwdINS6_IJSA_NS7_ILi512EEESA_EEES9_SC_SE_Li256ELb1ELb1ELb1ELb0EEENS1_36VarlenDynamicPersistentTileSchedulerILi64ELi64ELi256ELi128ELb1ELb1ELb1ELb1ELb0ELb1EEEEEEEEEvNT_6ParamsE --------------------------
	.section	.text._ZN7cutlass13device_kernelIN5flash11enable_sm90INS1_16FlashAttnFwdSm90INS1_25CollectiveMainloopFwdSm90ILi2EN4cute5tupleIJNS5_1CILi1EEES8_S8_EEENS6_IJNS7_ILi64EEESA_SA_EEELi512ENS_10bfloat16_tEfNS_4arch4Sm90ELb0ELb1ELb1ELb1ELb0ELb0ELb1ELb0ELb0ELb1ELb1ELb0EEENS1_21CollectiveEpilogueFwdINS6_IJSA_NS7_ILi512EEESA_EEES9_SC_SE_Li256ELb1ELb1ELb1ELb0EEENS1_36VarlenDynamicPersistentTileSchedulerILi64ELi64ELi256ELi128ELb1ELb1ELb1ELb1ELb0ELb1EEEEEEEEEvNT_6ParamsE,"ax",@progbits
	.align	128
.text._ZN7cutlass13device_kernelIN5flash11enable_sm90INS1_16FlashAttnFwdSm90INS1_25CollectiveMainloopFwdSm90ILi2EN4cute5tupleIJNS5_1CILi1EEES8_S8_EEENS6_IJNS7_ILi64EEESA_SA_EEELi512ENS_10bfloat16_tEfNS_4arch4Sm90ELb0ELb1ELb1ELb1ELb0ELb0ELb1ELb0ELb0ELb1ELb1ELb0EEENS1_21CollectiveEpilogueFwdINS6_IJSA_NS7_ILi512EEESA_EEES9_SC_SE_Li256ELb1ELb1ELb1ELb0EEENS1_36VarlenDynamicPersistentTileSchedulerILi64ELi64ELi256ELi128ELb1ELb1ELb1ELb1ELb0ELb1EEEEEEEEEvNT_6ParamsE:
        .type           _ZN7cutlass13device_kernelIN5flash11enable_sm90INS1_16FlashAttnFwdSm90INS1_25CollectiveMainloopFwdSm90ILi2EN4cute5tupleIJNS5_1CILi1EEES8_S8_EEENS6_IJNS7_ILi64EEESA_SA_EEELi512ENS_10bfloat16_tEfNS_4arch4Sm90ELb0ELb1ELb1ELb1ELb0ELb0ELb1ELb0ELb0ELb1ELb1ELb0EEENS1_21CollectiveEpilogueFwdINS6_IJSA_NS7_ILi512EEESA_EEES9_SC_SE_Li256ELb1ELb1ELb1ELb0EEENS1_36VarlenDynamicPersistentTileSchedulerILi64ELi64ELi256ELi128ELb1ELb1ELb1ELb1ELb0ELb1EEEEEEEEEvNT_6ParamsE,@function
        .size           _ZN7cutlass13device_kernelIN5flash11enable_sm90INS1_16FlashAttnFwdSm90INS1_25CollectiveMainloopFwdSm90ILi2EN4cute5tupleIJNS5_1CILi1EEES8_S8_EEENS6_IJNS7_ILi64EEESA_SA_EEELi512ENS_10bfloat16_tEfNS_4arch4Sm90ELb0ELb1ELb1ELb1ELb0ELb0ELb1ELb0ELb0ELb1ELb1ELb0EEENS1_21CollectiveEpilogueFwdINS6_IJSA_NS7_ILi512EEESA_EEES9_SC_SE_Li256ELb1ELb1ELb1ELb0EEENS1_36VarlenDynamicPersistentTileSchedulerILi64ELi64ELi256ELi128ELb1ELb1ELb1ELb1ELb0ELb1EEEEEEEEEvNT_6ParamsE,(.L_x_15178 - _ZN7cutlass13device_kernelIN5flash11enable_sm90INS1_16FlashAttnFwdSm90INS1_25CollectiveMainloopFwdSm90ILi2EN4cute5tupleIJNS5_1CILi1EEES8_S8_EEENS6_IJNS7_ILi64EEESA_SA_EEELi512ENS_10bfloat16_tEfNS_4arch4Sm90ELb0ELb1ELb1ELb1ELb0ELb0ELb1ELb0ELb0ELb1ELb1ELb0EEENS1_21CollectiveEpilogueFwdINS6_IJSA_NS7_ILi512EEESA_EEES9_SC_SE_Li256ELb1ELb1ELb1ELb0EEENS1_36VarlenDynamicPersistentTileSchedulerILi64ELi64ELi256ELi128ELb1ELb1ELb1ELb1ELb0ELb1EEEEEEEEEvNT_6ParamsE)
        .other          _ZN7cutlass13device_kernelIN5flash11enable_sm90INS1_16FlashAttnFwdSm90INS1_25CollectiveMainloopFwdSm90ILi2EN4cute5tupleIJNS5_1CILi1EEES8_S8_EEENS6_IJNS7_ILi64EEESA_SA_EEELi512ENS_10bfloat16_tEfNS_4arch4Sm90ELb0ELb1ELb1ELb1ELb0ELb0ELb1ELb0ELb0ELb1ELb1ELb0EEENS1_21CollectiveEpilogueFwdINS6_IJSA_NS7_ILi512EEESA_EEES9_SC_SE_Li256ELb1ELb1ELb1ELb0EEENS1_36VarlenDynamicPersistentTileSchedulerILi64ELi64ELi256ELi128ELb1ELb1ELb1ELb1ELb0ELb1EEEEEEEEEvNT_6ParamsE,@"STO_CUDA_ENTRY STV_DEFAULT"
_ZN7cutlass13device_kernelIN5flash11enable_sm90INS1_16FlashAttnFwdSm90INS1_25CollectiveMainloopFwdSm90ILi2EN4cute5tupleIJNS5_1CILi1EEES8_S8_EEENS6_IJNS7_ILi64EEESA_SA_EEELi512ENS_10bfloat16_tEfNS_4arch4Sm90ELb0ELb1ELb1ELb1ELb0ELb0ELb1ELb0ELb0ELb1ELb1ELb0EEENS1_21CollectiveEpilogueFwdINS6_IJSA_NS7_ILi512EEESA_EEES9_SC_SE_Li256ELb1ELb1ELb1ELb0EEENS1_36VarlenDynamicPersistentTileSchedulerILi64ELi64ELi256ELi128ELb1ELb1ELb1ELb1ELb0ELb1EEEEEEEEEvNT_6ParamsE:
[----:B------:R-:W0:Y:S02]  /*0000*/  LDC R1, c[0x0][0x28] ;  /* 0x00000a00ff017b82 */ /* 0x000e240000000800 */
[----:B0-----:R-:W-:Y:S01]  /*0010*/  VIADD R1, R1, 0xfffffb40 ;  /* 0xfffffb4001017836 */ /* 0x001fe20000000000 */
[----:B------:R-:W0:Y:S01]  /*0020*/  S2R R4, SR_TID.X ;  /* 0x0000000000047919 */ /* 0x000e220000002100 */
[----:B------:R-:W-:Y:S01]  /*0030*/  ELECT P0, URZ, PT ;  /* 0x00000000003f782f */ /* 0x000fe20003800000 */
[----:B------:R-:W-:Y:S01]  /*0040*/  BSSY B0, `(.L_x_6174) ;  /* 0x0000011000007945 */ /* 0x000fe20003800000 */
[----:B------:R-:W-:Y:S01]  /*0050*/  ULDC UR4, c[0x0][0x20] ;  /* 0x0000080000047ab9 */ /* 0x000fe20000000800 */
[----:B0-----:R-:W-:-:S05]  /*0060*/  SHF.R.U32.HI R0, RZ, 0x5, R4 ;  /* 0x00000005ff007819 */ /* 0x001fca0000011604 */
[----:B------:R-:W0:Y:S02]  /*0070*/  SHFL.IDX PT, R2, R0, RZ, 0x1f ;  /* 0x00001fff00027589 */ /* 0x000e2400000e0000 */
[----:B0-----:R-:W-:Y:S02]  /*0080*/  ISETP.EQ.AND P0, PT, R2, RZ, P0 ;  /* 0x000000ff0200720c */ /* 0x001fe40000702270 */
[----:B------:R-:W-:Y:S01]  /*0090*/  IADD3 R2, P1, R1, UR4, RZ ;  /* 0x0000000401027c10 */ /* 0x000fe2000ff3e0ff */
[----:B------:R-:W-:-:S04]  /*00a0*/  ULDC UR4, c[0x0][0x24] ;  /* 0x0000090000047ab9 */ /* 0x000fc80000000800 */
[----:B------:R-:W-:-:S06]  /*00b0*/  IMAD.X R16, RZ, RZ, UR4, P1 ;  /* 0x00000004ff107e24 */ /* 0x000fcc00088e06ff */
        /* <DEDUP_REMOVED lines=9> */
.L_x_6175:
[----:B------:R-:W-:Y:S05]  /*0150*/  BSYNC B0 ;  /* 0x0000000000007941 */ /* 0x000fea0003800000 */
.L_x_6174:
[----:B------:R-:W-:Y:S01]  /*0160*/  VOTEU.ANY UP0, P0 ;  /* 0x00000000003f7886 */ /* 0x000fe20000000100 */
[----:B------:R-:W0:Y:S01]  /*0170*/  SHFL.IDX PT, R3, R0, RZ, 0x1f ;  /* 0x00001fff00037589 */ /* 0x000e2200000e0000 */
[----:B------:R-:W-:Y:S01]  /*0180*/  UMOV UR4, 0x80 ;  /* 0x0000008000047882 */ /* 0x000fe20000000000 */
[----:B------:R-:W-:Y:S01]  /*0190*/  UMOV UR7, 0x100 ;  /* 0x0000010000077882 */ /* 0x000fe20000000000 */
[----:B------:R-:W-:Y:S01]  /*01a0*/  SHF.R.U32.HI R4, RZ, 0x7, R4 ;  /* 0x00000007ff047819 */ /* 0x000fe20000011604 */
[----:B------:R-:W1:Y:S01]  /*01b0*/  @UP0 S2UR UR8, SR_CgaCtaId ;  /* 0x00000000000809c3 */ /* 0x000e620000008800 */
[----:B------:R-:W-:Y:S01]  /*01c0*/  @UP0 UMOV UR6, 0x400 ;  /* 0x0000040000060882 */ /* 0x000fe20000000000 */
[----:B------:R-:W-:-:S04]  /*01d0*/  @UP0 UIADD3 UR4, -UR4, 0x100000, URZ ;  /* 0x0010000004040890 */ /* 0x000fc8000fffe13f */
[----:B------:R-:W-:Y:S02]  /*01e0*/  @UP0 USHF.L.U32 UR5, UR4, 0xb, URZ ;  /* 0x0000000b04050899 */ /* 0x000fe4000800063f */
[----:B------:R-:W-:Y:S01]  /*01f0*/  @UP0 USHF.L.U32 UR4, UR4, 0x1, URZ ;  /* 0x0000000104040899 */ /* 0x000fe2000800063f */
[----:B------:R-:W-:Y:S01]  /*0200*/  VOTEU.ANY UP1, P0 ;  /* 0x00000000003f7886 */ /* 0x000fe20000020100 */
[----:B------:R-:W-:Y:S01]  /*0210*/  VOTEU.ANY UP2, P0 ;  /* 0x00000000003f7886 */ /* 0x000fe20000040100 */
[----:B------:R-:W2:Y:S01]  /*0220*/  SHFL.IDX PT, R4, R4, RZ, 0x1f ;  /* 0x00001fff04047589 */ /* 0x000ea200000e0000 */
[----:B0-----:R-:W-:Y:S01]  /*0230*/  ISETP.NE.AND P1, PT, R3, RZ, PT ;  /* 0x000000ff0300720c */ /* 0x001fe20003f25270 */
[----:B-1----:R-:W-:Y:S02]  /*0240*/  @UP0 ULEA UR8, UR8, UR6, 0x18 ;  /* 0x0000000608080291 */ /* 0x002fe4000f8ec03f */
[----:B------:R-:W-:-:S04]  /*0250*/  @UP0 UIADD3 UR6, -UR7, 0x100000, URZ ;  /* 0x0010000007060890 */ /* 0x000fc8000fffe13f */
[----:B------:R-:W-:Y:S02]  /*0260*/  @UP0 USHF.L.U32 UR7, UR6, 0xb, URZ ;  /* 0x0000000b06070899 */ /* 0x000fe4000800063f */
[----:B------:R-:W-:Y:S01]  /*0270*/  @UP0 USHF.L.U32 UR6, UR6, 0x1, URZ ;  /* 0x0000000106060899 */ /* 0x000fe2000800063f */
[----:B------:R-:W-:Y:S01]  /*0280*/  VOTEU.ANY UP0, P0 ;  /* 0x00000000003f7886 */ /* 0x000fe20000000100 */
[----:B------:R-:W0:Y:S04]  /*0290*/  FENCE.VIEW.ASYNC.S ;  /* 0x00000000000073c6 */ /* 0x000e280000000000 */
[----:B0-----:R0:W1:Y:S01]  /*02a0*/  @UP0 SYNCS.EXCH.64 URZ, [UR8+0x38800], UR4 ;  /* 0x03880004083f05b2 */ /* 0x0010620008000100 */
[----:B------:R0:W3:Y:S05]  /*02b0*/  @UP1 SYNCS.EXCH.64 URZ, [UR8+0x38810], UR4 ;  /* 0x03881004083f15b2 */ /* 0x0000ea0008000100 */
[----:B------:R0:W4:Y:S01]  /*02c0*/  @UP2 SYNCS.EXCH.64 URZ, [UR8+0x38820], UR6 ;  /* 0x03882006083f25b2 */ /* 0x0001220008000100 */
[----:B--2---:R-:W-:Y:S05]  /*02d0*/  @P1 BRA `(.L_x_6176) ;  /* 0x0000000000381947 */ /* 0x004fea0003800000 */
        /* <DEDUP_REMOVED lines=13> */
[----:B--2---:R-:W-:Y:S01]  /*03b0*/  NOP ;  /* 0x0000000000007918 */ /* 0x004fe20000000000 */
.L_x_6176:
[----:B------:R-:W2:Y:S01]  /*03c0*/  SHFL.IDX PT, R3, R0, RZ, 0x1f ;  /* 0x00001fff00037589 */ /* 0x000ea200000e0000 */
[----:B------:R-:W-:Y:S01]  /*03d0*/  NOP ;  /* 0x0000000000007918 */ /* 0x000fe20000000000 */
[----:B--2---:R-:W-:-:S13]  /*03e0*/  ISETP.NE.AND P0, PT, R3, RZ, PT ;  /* 0x000000ff0300720c */ /* 0x004fda0003f05270 */
        /* <DEDUP_REMOVED lines=18> */
[----:B--2---:R-:W-:Y:S01]  /*0510*/  NOP ;  /* 0x0000000000007918 */ /* 0x004fe20000000000 */
.L_x_6177:
[----:B------:R-:W2:Y:S01]  /*0520*/  SHFL.IDX PT, R3, R0, RZ, 0x1f ;  /* 0x00001fff00037589 */ /* 0x000ea200000e0000 */
[----:B------:R-:W-:Y:S01]  /*0530*/  NOP ;  /* 0x0000000000007918 */ /* 0x000fe20000000000 */
[----:B--2---:R-:W-:-:S13]  /*0540*/  ISETP.NE.AND P0, PT, R3, RZ, PT ;  /* 0x000000ff0300720c */ /* 0x004fda0003f05270 */
        /* <DEDUP_REMOVED lines=15> */
.L_x_6178:
        /* <DEDUP_REMOVED lines=22> */
.L_x_6179:
[----:B------:R-:W2:Y:S01]  /*07a0*/  SHFL.IDX PT, R3, R0, RZ, 0x1f ;  /* 0x00001fff00037589 */ /* 0x000ea200000e0000 */
[----:B------:R-:W-:Y:S01]  /*07b0*/  R2UR UR38, R4 ;  /* 0x00000000042672ca */ /* 0x000fe200000e0000 */
        /* <DEDUP_REMOVED lines=21> */
.L_x_6180:
[----:B------:R-:W-:Y:S01]  /*0910*/  UISETP.NE.AND UP0, UPT, UR38, URZ, UPT ;  /* 0x0000003f2600728c */ /* 0x000fe2000bf05270 */
[----:B------:R-:W-:Y:S01]  /*0920*/  NOP ;  /* 0x0000000000007918 */ /* 0x000fe20000000000 */
[----:B------:R-:W-:Y:S01]  /*0930*/  ULDC.64 UR40, c[0x0][0x208] ;  /* 0x0000820000287ab9 */ /* 0x000fe20000000a00 */
[----:B------:R-:W-:Y:S01]  /*0940*/  IMAD.MOV.U32 R152, RZ, RZ, R2 ;  /* 0x000000ffff987224 */ /* 0x000fe200078e0002 */
[----:B0-----:R-:W-:Y:S01]  /*0950*/  UP2UR UR4, UPR, URZ, 0x1 ;  /* 0x000000013f047883 */ /* 0x001fe20008000000 */
[----:B------:R-:W-:Y:S01]  /*0960*/  IMAD.MOV.U32 R153, RZ, RZ, R16 ;  /* 0x000000ffff997224 */ /* 0x000fe200078e0010 */
[----:B-1-34-:R-:W-:Y:S01]  /*0970*/  BAR.SYNC.DEFER_BLOCKING 0x0 ;  /* 0x0000000000007b1d */ /* 0x01afe20000010000 */
[----:B------:R-:W-:-:S13]  /*0980*/  PLOP3.LUT P0, PT, PT, PT, UP0, 0x40, 0x0 ;  /* 0x000000000000781c */ /* 0x000fda0003f0e808 */
[----:B------:R-:W-:Y:S05]  /*0990*/  @P0 BRA `(.L_x_6181) ;  /* 0x000002c000140947 */ /* 0x000fea0003800000 */
.L_x_6182:
[----:B------:R-:W-:-:S08]  /*09a0*/  NOP ;  /* 0x0000000000007918 */ /* 0x000fd00000000000 */
[----:B------:R-:W0:Y:S02]  /*09b0*/  USETMAXREG.TRY_ALLOC.CTAPOOL UP0, 0xf0 ;  /* 0x000000f0000079c8 */ /* 0x000e240008000600 */
[----:B0-----:R-:W-:-:S13]  /*09c0*/  PLOP3.LUT P0, PT, PT, PT, UP0, 0x80, 0x0 ;  /* 0x000000000000781c */ /* 0x001fda0003f0f008 */
[----:B------:R-:W-:Y:S05]  /*09d0*/  @!P0 BRA `(.L_x_6182) ;  /* 0xfffffffc00f08947 */ /* 0x000fea000383ffff */
[----:B------:R-:W0:Y:S01]  /*09e0*/  S2R R3, SR_TID.X ;  /* 0x0000000000037919 */ /* 0x000e220000002100 */
[----:B------:R-:W1:Y:S01]  /*09f0*/  S2UR UR4, SR_CgaCtaId ;  /* 0x00000000000479c3 */ /* 0x000e620000008800 */
[----:B------:R-:W-:Y:S01]  /*0a00*/  UMOV UR47, 0x400 ;  /* 0x00000400002f7882 */ /* 0x000fe20000000000 */
[----:B------:R-:W-:Y:S01]  /*0a10*/  IADD3 R8, P1, R2, 0x1e8, RZ ;  /* 0x000001e802087810 */ /* 0x000fe20007f3e0ff */
[----:B------:R-:W-:Y:S04]  /*0a20*/  STL.64 [R1+0x1e8], RZ ;  /* 0x0001e8ff01007387 */ /* 0x000fe80000100a00 */
[----:B------:R-:W-:Y:S01]  /*0a30*/  IMAD.X R9, RZ, RZ, R16, P1 ;  /* 0x000000ffff097224 */ /* 0x000fe200008e0610 */
[----:B------:R-:W-:Y:S04]  /*0a40*/  STL [R1+0x1f0], RZ ;  /* 0x0001f0ff01007387 */ /* 0x000fe80000100800 */
[----:B------:R-:W-:Y:S04]  /*0a50*/  STL.64 [R1+0x490], R8 ;  /* 0x0004900801007387 */ /* 0x000fe80000100a00 */
[----:B------:R-:W-:Y:S01]  /*0a60*/  STL [R1+0x1f4], RZ ;  /* 0x0001f4ff01007387 */ /* 0x000fe20000100800 */
[----:B-1----:R-:W-:-:S03]  /*0a70*/  ULEA UR47, UR4, UR47, 0x18 ;  /* 0x0000002f042f7291 */ /* 0x002fc6000f8ec03f */
[----:B------:R-:W-:Y:S01]  /*0a80*/  ULDC UR4, c[0x0][0xd3c] ;  /* 0x00034f0000047ab9 */ /* 0x000fe20000000800 */
[----:B0-----:R-:W-:-:S04]  /*0a90*/  LOP3.LUT R0, R3, 0xffffff80, RZ, 0xc0, !PT ;  /* 0xffffff8003007812 */ /* 0x001fc800078ec0ff */
[----:B------:R-:W-:-:S13]  /*0aa0*/  ISETP.NE.AND P0, PT, R0, 0x80, PT ;  /* 0x000000800000780c */ /* 0x000fda0003f05270 */
[----:B------:R-:W-:Y:S06]  /*0ab0*/  @!P0 BAR.ARV 0x8, 0x100 ;  /* 0x0204000000008b1d */ /* 0x000fec0000002000 */
[----:B------:R-:W-:-:S13]  /*0ac0*/  ISETP.GE.U32.AND P0, PT, R3, 0x100, PT ;  /* 0x000001000300780c */ /* 0x000fda0003f06070 */
[----:B------:R-:W-:Y:S08]  /*0ad0*/  @P0 BAR.ARV 0xf, 0x100 ;  /* 0x03c4000000000b1d */ /* 0x000ff00000002000 */
[----:B------:R-:W-:Y:S01]  /*0ae0*/  BAR.SYNC.DEFER_BLOCKING 0x5, 0x180 ;  /* 0x0146000000007b1d */ /* 0x000fe20000010000 */
[----:B------:R-:W-:-:S05]  /*0af0*/  IADD3 R0, P2, R2, 0x1f4, RZ ;  /* 0x000001f402007810 */ /* 0x000fca0007f5e0ff */
[----:B------:R0:W-:Y:S02]  /*0b00*/  STL [R1+0x498], R0 ;  /* 0x0004980001007387 */ /* 0x0001e40000100800 */
[----:B0-----:R-:W-:-:S05]  /*0b10*/  IMAD.X R0, RZ, RZ, R16, P2 ;  /* 0x000000ffff007224 */ /* 0x001fca00010e0610 */
[----:B------:R-:W-:Y:S04]  /*0b20*/  STL [R1+0x484], R0 ;  /* 0x0004840001007387 */ /* 0x000fe80000100800 */
[----:B------:R-:W0:Y:S01]  /*0b30*/  LDS.128 R4, [UR47+0x388d0] ;  /* 0x0388d02fff047984 */ /* 0x000e220008000c00 */
[----:B------:R-:W-:Y:S06]  /*0b40*/  BAR.ARV 0x4, 0x180 ;  /* 0x0106000000007b1d */ /* 0x000fec0000002000 */
[----:B0-----:R-:W-:-:S13]  /*0b50*/  ISETP.GE.AND P0, PT, R7, UR4, PT ;  /* 0x0000000407007c0c */ /* 0x001fda000bf06270 */
[----:B------:R-:W-:Y:S05]  /*0b60*/  @P0 EXIT ;  /* 0x000000000000094d */ /* 0x000fea0003800000 */
[----:B------:R-:W-:Y:S01]  /*0b70*/  VIADD R218, R3, 0xffffff80 ;  /* 0xffffff8003da7836 */ /* 0x000fe20000000000 */
[----:B------:R-:W-:Y:S01]  /*0b80*/  R2UR UR7, R6 ;  /* 0x00000000060772ca */ /* 0x000fe200000e0000 */
[----:B------:R-:W0:Y:S01]  /*0b90*/  S2UR UR4, SR_SWINHI ;  /* 0x00000000000479c3 */ /* 0x000e220000002f00 */
[----:B------:R-:W-:Y:S02]  /*0ba0*/  R2UR UR5, R5 ;  /* 0x00000000050572ca */ /* 0x000fe400000e0000 */
[----:B------:R-:W-:Y:S02]  /*0bb0*/  SHF.R.S32.HI R3, RZ, 0x1f, R218 ;  /* 0x0000001fff037819 */ /* 0x000fe400000114da */
[----:B------:R-:W-:Y:S02]  /*0bc0*/  R2UR UR6, R7 ;  /* 0x00000000070672ca */ /* 0x000fe400000e0000 */
[CC--:B------:R-:W-:Y:S02]  /*0bd0*/  LEA.HI R6, R3.reuse, R218.reuse, RZ, 0x7 ;  /* 0x000000da03067211 */ /* 0x0c0fe400078f38ff */
[----:B------:R-:W-:-:S02]  /*0be0*/  LEA.HI R5, R3, R218, RZ, 0x2 ;  /* 0x000000da03057211 */ /* 0x000fc400078f10ff */
[-C--:B------:R-:W-:Y:S02]  /*0bf0*/  LEA.HI R0, R3, R218.reuse, RZ, 0x4 ;  /* 0x000000da03007211 */ /* 0x080fe400078f20ff */
[----:B------:R-:W-:Y:S02]  /*0c00*/  LOP3.LUT R7, R6, 0xffffff80, RZ, 0xc0, !PT ;  /* 0xffffff8006077812 */ /* 0x000fe400078ec0ff */
[----:B------:R-:W-:Y:S02]  /*0c10*/  LOP3.LUT R9, R5, 0xfffffffc, RZ, 0xc0, !PT ;  /* 0xfffffffc05097812 */ /* 0x000fe400078ec0ff */
[----:B------:R-:W-:Y:S01]  /*0c20*/  LOP3.LUT R5, R0, 0xfffffff0, RZ, 0xc0, !PT ;  /* 0xfffffff000057812 */ /* 0x000fe200078ec0ff */
[C---:B------:R-:W-:Y:S01]  /*0c30*/  IMAD.IADD R8, R218.reuse, 0x1, -R7 ;  /* 0x00000001da087824 */ /* 0x040fe200078e0a07 */
[----:B------:R-:W-:Y:S01]  /*0c40*/  LEA.HI R4, R3, R218, RZ, 0x5 ;  /* 0x000000da03047211 */ /* 0x000fe200078f28ff */
[C---:B------:R-:W-:Y:S01]  /*0c50*/  IMAD.IADD R12, R218.reuse, 0x1, -R9 ;  /* 0x00000001da0c7824 */ /* 0x040fe200078e0a09 */
[----:B------:R-:W-:Y:S01]  /*0c60*/  SHF.R.S32.HI R7, RZ, 0x4, R0 ;  /* 0x00000004ff077819 */ /* 0x000fe20000011400 */
[----:B------:R-:W-:Y:S01]  /*0c70*/  IMAD.IADD R15, R218, 0x1, -R5 ;  /* 0x00000001da0f7824 */ /* 0x000fe200078e0a05 */
[----:B------:R-:W-:Y:S01]  /*0c80*/  SHF.R.S32.HI R5, RZ, 0x1f, R8 ;  /* 0x0000001fff057819 */ /* 0x000fe20000011408 */
[----:B------:R-:W-:Y:S01]  /*0c90*/  UMOV UR36, UR47 ;  /* 0x0000002f00247c82 */ /* 0x000fe20008000000 */
[----:B0-----:R-:W-:Y:S01]  /*0ca0*/  UMOV UR37, UR4 ;  /* 0x0000000400257c82 */ /* 0x001fe20008000000 */
[----:B------:R-:W-:Y:S01]  /*0cb0*/  SHF.R.S32.HI R219, RZ, 0x7, R6 ;  /* 0x00000007ffdb7819 */ /* 0x000fe20000011406 */
[----:B------:R-:W-:Y:S01]  /*0cc0*/  IMAD.U32 R20, RZ, RZ, UR36 ;  /* 0x00000024ff147e24 */ /* 0x000fe2000f8e00ff */
[--C-:B------:R-:W-:Y:S01]  /*0cd0*/  SHF.R.S32.HI R14, RZ, 0x5, R4.reuse ;  /* 0x00000005ff0e7819 */ /* 0x100fe20000011404 */
[----:B------:R0:W-:Y:S01]  /*0ce0*/  STL [R1+0x4a4], R15 ;  /* 0x0004a40f01007387 */ /* 0x0001e20000100800 */
[----:B------:R-:W-:Y:S01]  /*0cf0*/  SHF.R.S32.HI R4, RZ, 0x1f, R4 ;  /* 0x0000001fff047819 */ /* 0x000fe20000011404 */
[----:B------:R-:W-:Y:S01]  /*0d00*/  IMAD.U32 R21, RZ, RZ, UR37 ;  /* 0x00000025ff157e24 */ /* 0x000fe2000f8e00ff */
[----:B------:R-:W-:Y:S01]  /*0d10*/  LEA.HI R0, R0, R7, RZ, 0x1 ;  /* 0x0000000700007211 */ /* 0x000fe200078f08ff */
[----:B------:R1:W-:Y:S01]  /*0d20*/  STL [R1+0x4a0], R14 ;  /* 0x0004a00e01007387 */ /* 0x0003e20000100800 */
[----:B------:R-:W-:-:S02]  /*0d30*/  LEA.HI R9, R5, R8, RZ, 0x2 ;  /* 0x0000000805097211 */ /* 0x000fc400078f10ff */
[----:B------:R-:W-:Y:S01]  /*0d40*/  LEA.HI R6, R6, R219, RZ, 0x1 ;  /* 0x000000db06067211 */ /* 0x000fe200078f08ff */
[----:B------:R-:W-:Y:S01]  /*0d50*/  STL.64 [R1+0x488], R20 ;  /* 0x0004881401007387 */ /* 0x000fe20000100a00 */
[----:B------:R-:W-:Y:S01]  /*0d60*/  LEA.HI R4, R4, R14, RZ, 0x2 ;  /* 0x0000000e04047211 */ /* 0x000fe200078f10ff */
[----:B0-----:R-:W-:Y:S01]  /*0d70*/  IMAD R15, R219, 0x100, R15 ;  /* 0x00000100db0f7824 */ /* 0x001fe200078e020f */
[----:B------:R-:W-:Y:S02]  /*0d80*/  LOP3.LUT R0, R0, 0x1ffffffe, RZ, 0xc0, !PT ;  /* 0x1ffffffe00007812 */ /* 0x000fe400078ec0ff */
[--C-:B------:R-:W-:Y:S02]  /*0d90*/  SHF.R.S32.HI R10, RZ, 0x2, R9.reuse ;  /* 0x00000002ff0a7819 */ /* 0x100fe40000011409 */
[----:B------:R-:W-:Y:S01]  /*0da0*/  SHF.R.S32.HI R11, RZ, 0x1f, R9 ;  /* 0x0000001fff0b7819 */ /* 0x000fe20000011409 */
[----:B------:R-:W-:Y:S01]  /*0db0*/  IMAD.IADD R0, R7, 0x1, -R0 ;  /* 0x0000000107007824 */ /* 0x000fe200078e0a00 */
[----:B------:R-:W-:-:S02]  /*0dc0*/  LOP3.LUT R9, R9, 0x7ffffffc, RZ, 0xc0, !PT ;  /* 0x7ffffffc09097812 */ /* 0x000fc400078ec0ff */
[----:B------:R-:W-:Y:S01]  /*0dd0*/  LOP3.LUT R6, R6, 0xfffffe, RZ, 0xc0, !PT ;  /* 0x00fffffe06067812 */ /* 0x000fe200078ec0ff */
[----:B------:R-:W-:Y:S01]  /*0de0*/  IMAD.SHL.U32 R18, R0, 0x8, RZ ;  /* 0x0000000800127824 */ /* 0x000fe200078e00ff */
[----:B------:R-:W-:Y:S01]  /*0df0*/  LOP3.LUT R4, R4, 0x3ffffc, RZ, 0xc0, !PT ;  /* 0x003ffffc04047812 */ /* 0x000fe200078ec0ff */
[----:B------:R-:W-:Y:S01]  /*0e00*/  IMAD.IADD R9, R8, 0x1, -R9 ;  /* 0x0000000108097824 */ /* 0x000fe200078e0a09 */
[----:B------:R-:W-:Y:S01]  /*0e10*/  LEA.HI R11, R11, R10, RZ, 0x3 ;  /* 0x0000000a0b0b7211 */ /* 0x000fe200078f18ff */
[----:B------:R-:W-:Y:S01]  /*0e20*/  IMAD.IADD R6, R219, 0x1, -R6 ;  /* 0x00000001db067824 */ /* 0x000fe200078e0a06 */
[----:B------:R-:W-:Y:S01]  /*0e30*/  LEA.HI R13, R12, R12, RZ, 0x1 ;  /* 0x0000000c0c0d7211 */ /* 0x000fe200078f08ff */
[----:B------:R-:W-:Y:S01]  /*0e40*/  IMAD.IADD R4, R14, 0x1, -R4 ;  /* 0x000000010e047824 */ /* 0x000fe200078e0a04 */
[----:B------:R-:W-:Y:S01]  /*0e50*/  LOP3.LUT R11, R11, 0xfffffff8, RZ, 0xc0, !PT ;  /* 0xfffffff80b0b7812 */ /* 0x000fe200078ec0ff */
[----:B-1----:R-:W-:Y:S01]  /*0e60*/  IMAD.SHL.U32 R14, R6, 0x100, RZ ;  /* 0x00000100060e7824 */ /* 0x002fe200078e00ff */
[----:B------:R-:W-:Y:S01]  /*0e70*/  LEA.HI R5, R5, R8, RZ, 0x5 ;  /* 0x0000000805057211 */ /* 0x000fe200078f28ff */
[----:B------:R-:W-:Y:S01]  /*0e80*/  IMAD.SHL.U32 R0, R9, 0x2, RZ ;  /* 0x0000000209007824 */ /* 0x000fe200078e00ff */
[----:B------:R-:W-:Y:S01]  /*0e90*/  LOP3.LUT R13, R13, 0x1ffffffe, RZ, 0xc0, !PT ;  /* 0x1ffffffe0d0d7812 */ /* 0x000fe200078ec0ff */
[----:B------:R-:W-:Y:S01]  /*0ea0*/  IMAD.IADD R22, R10, 0x1, -R11 ;  /* 0x000000010a167824 */ /* 0x000fe200078e0a0b */
[----:B------:R-:W-:Y:S01]  /*0eb0*/  SHF.R.S32.HI R5, RZ, 0x5, R5 ;  /* 0x00000005ff057819 */ /* 0x000fe20000011405 */
[----:B------:R-:W-:Y:S01]  /*0ec0*/  IMAD.IADD R23, R0, 0x1, R14 ;  /* 0x0000000100177824 */ /* 0x000fe200078e020e */
[----:B------:R0:W-:Y:S01]  /*0ed0*/  STL [R1+0x4a8], R0 ;  /* 0x0004a80001007387 */ /* 0x0001e20000100800 */
[----:B------:R-:W-:Y:S01]  /*0ee0*/  IMAD R4, R4, 0x10, R15 ;  /* 0x0000001004047824 */ /* 0x000fe200078e020f */
[----:B------:R-:W-:Y:S01]  /*0ef0*/  LEA.HI R3, R3, R218, RZ, 0x3 ;  /* 0x000000da03037211 */ /* 0x000fe200078f18ff */
[C---:B------:R-:W-:Y:S01]  /*0f00*/  VIADD R207, R23.reuse, 0x8 ;  /* 0x0000000817cf7836 */ /* 0x040fe20000000000 */
[----:B------:R1:W-:Y:S01]  /*0f10*/  STL [R1+0x4ac], R18 ;  /* 0x0004ac1201007387 */ /* 0x0003e20000100800 */
[----:B------:R-:W-:Y:S01]  /*0f20*/  VIADD R206, R23, 0x10 ;  /* 0x0000001017ce7836 */ /* 0x000fe20000000000 */
[----:B------:R-:W-:Y:S01]  /*0f30*/  LOP3.LUT R7, R3, 0xfffffff8, RZ, 0xc0, !PT ;  /* 0xfffffff803077812 */ /* 0x000fe200078ec0ff */
[----:B------:R-:W-:Y:S01]  /*0f40*/  IMAD.IADD R13, R12, 0x1, -R13 ;  /* 0x000000010c0d7824 */ /* 0x000fe200078e0a0d */
[----:B------:R-:W-:Y:S01]  /*0f50*/  SHF.R.S32.HI R210, RZ, 0x3, R3 ;  /* 0x00000003ffd27819 */ /* 0x000fe20000011403 */
[----:B------:R-:W-:Y:S01]  /*0f60*/  IMAD R22, R5, 0x10, R22 ;  /* 0x0000001005167824 */ /* 0x000fe200078e0216 */
[----:B0-----:R-:W-:Y:S01]  /*0f70*/  SHF.R.S32.HI R0, RZ, 0x1f, R23 ;  /* 0x0000001fff007819 */ /* 0x001fe20000011417 */
[C---:B------:R-:W-:Y:S01]  /*0f80*/  VIADD R205, R23.reuse, 0x18 ;  /* 0x0000001817cd7836 */ /* 0x040fe20000000000 */
[----:B------:R-:W-:Y:S01]  /*0f90*/  SHF.R.S32.HI R3, RZ, 0x1f, R207 ;  /* 0x0000001fff037819 */ /* 0x000fe200000114cf */
[----:B------:R-:W-:Y:S01]  /*0fa0*/  VIADD R204, R23, 0x20 ;  /* 0x0000002017cc7836 */ /* 0x000fe20000000000 */
[----:B------:R-:W-:Y:S01]  /*0fb0*/  STL [R1+0x49c], R14 ;  /* 0x00049c0e01007387 */ /* 0x000fe20000100800 */
[----:B-1----:R-:W-:-:S02]  /*0fc0*/  IMAD.U32 R18, R4, 0x40, R18 ;  /* 0x0000004004127824 */ /* 0x002fc400078e0012 */
[----:B------:R-:W-:Y:S01]  /*0fd0*/  IMAD R4, R13, 0x8, R22 ;  /* 0x000000080d047824 */ /* 0x000fe200078e0216 */
[----:B------:R0:W-:Y:S01]  /*0fe0*/  STL [R1+0x47c], R0 ;  /* 0x00047c0001007387 */ /* 0x0001e20000100800 */
[C---:B------:R-:W-:Y:S02]  /*0ff0*/  VIADD R203, R23.reuse, 0x28 ;  /* 0x0000002817cb7836 */ /* 0x040fe40000000000 */
[C---:B------:R-:W-:Y:S01]  /*1000*/  VIADD R202, R23.reuse, 0x30 ;  /* 0x0000003017ca7836 */ /* 0x040fe20000000000 */
[----:B------:R1:W-:Y:S01]  /*1010*/  STL [R1+0x480], R4 ;  /* 0x0004800401007387 */ /* 0x0003e20000100800 */
[C---:B------:R-:W-:Y:S02]  /*1020*/  VIADD R201, R23.reuse, 0x38 ;  /* 0x0000003817c97836 */ /* 0x040fe40000000000 */
[C---:B------:R-:W-:Y:S01]  /*1030*/  VIADD R200, R23.reuse, 0x40 ;  /* 0x0000004017c87836 */ /* 0x040fe20000000000 */
[----:B------:R2:W-:Y:S01]  /*1040*/  STL [R1+0x478], R3 ;  /* 0x0004780301007387 */ /* 0x0005e20000100800 */
[C---:B------:R-:W-:Y:S01]  /*1050*/  VIADD R199, R23.reuse, 0x48 ;  /* 0x0000004817c77836 */ /* 0x040fe20000000000 */
[----:B0-----:R-:W-:Y:S01]  /*1060*/  SHF.R.S32.HI R0, RZ, 0x1f, R206 ;  /* 0x0000001fff007819 */ /* 0x001fe200000114ce */
[----:B------:R-:W-:-:S02]  /*1070*/  VIADD R198, R23, 0x50 ;  /* 0x0000005017c67836 */ /* 0x000fc40000000000 */
[C---:B------:R-:W-:Y:S01]  /*1080*/  VIADD R197, R23.reuse, 0x58 ;  /* 0x0000005817c57836 */ /* 0x040fe20000000000 */
[----:B-1----:R-:W-:Y:S01]  /*1090*/  SHF.R.S32.HI R4, RZ, 0x1f, R205 ;  /* 0x0000001fff047819 */ /* 0x002fe200000114cd */
[----:B------:R0:W-:Y:S01]  /*10a0*/  STL [R1+0x474], R0 ;  /* 0x0004740001007387 */ /* 0x0001e20000100800 */
[C---:B------:R-:W-:Y:S01]  /*10b0*/  VIADD R196, R23.reuse, 0x60 ;  /* 0x0000006017c47836 */ /* 0x040fe20000000000 */
[----:B--2---:R-:W-:Y:S02]  /*10c0*/  SHF.R.S32.HI R3, RZ, 0x1f, R204 ;  /* 0x0000001fff037819 */ /* 0x004fe400000114cc */
[----:B------:R1:W-:Y:S01]  /*10d0*/  STL [R1+0x470], R4 ;  /* 0x0004700401007387 */ /* 0x0003e20000100800 */
[C---:B------:R-:W-:Y:S02]  /*10e0*/  VIADD R195, R23.reuse, 0x68 ;  /* 0x0000006817c37836 */ /* 0x040fe40000000000 */
[C---:B------:R-:W-:Y:S01]  /*10f0*/  VIADD R194, R23.reuse, 0x70 ;  /* 0x0000007017c27836 */ /* 0x040fe20000000000 */
[----:B------:R2:W-:Y:S01]  /*1100*/  STL [R1+0x46c], R3 ;  /* 0x00046c0301007387 */ /* 0x0005e20000100800 */
[----:B------:R-:W-:Y:S01]  /*1110*/  IMAD.IADD R220, R218, 0x1, -R7 ;  /* 0x00000001dadc7824 */ /* 0x000fe200078e0a07 */
[----:B0-----:R-:W-:Y:S01]  /*1120*/  SHF.R.S32.HI R0, RZ, 0x1f, R203 ;  /* 0x0000001fff007819 */ /* 0x001fe200000114cb */
[----:B------:R-:W-:-:S02]  /*1130*/  VIADD R193, R23, 0x78 ;  /* 0x0000007817c17836 */ /* 0x000fc40000000000 */
[----:B------:R-:W-:Y:S01]  /*1140*/  IMAD.SHL.U32 R160, R220, 0x8, RZ ;  /* 0x00000008dca07824 */ /* 0x000fe200078e00ff */
[----:B-1----:R-:W-:Y:S01]  /*1150*/  SHF.R.S32.HI R4, RZ, 0x1f, R202 ;  /* 0x0000001fff047819 */ /* 0x002fe200000114ca */
[----:B------:R0:W-:Y:S01]  /*1160*/  STL [R1+0x468], R0 ;  /* 0x0004680001007387 */ /* 0x0001e20000100800 */
[C---:B------:R-:W-:Y:S01]  /*1170*/  VIADD R192, R23.reuse, 0x80 ;  /* 0x0000008017c07836 */ /* 0x040fe20000000000 */
[----:B------:R-:W-:Y:S01]  /*1180*/  SHF.R.S32.HI R237, RZ, 0x1f, R193 ;  /* 0x0000001fffed7819 */ /* 0x000fe200000114c1 */
[C---:B------:R-:W-:Y:S01]  /*1190*/  VIADD R159, R160.reuse, 0x40 ;  /* 0x00000040a09f7836 */ /* 0x040fe20000000000 */
[----:B--2---:R-:W-:Y:S01]  /*11a0*/  SHF.R.S32.HI R3, RZ, 0x1f, R201 ;  /* 0x0000001fff037819 */ /* 0x004fe200000114c9 */
[----:B------:R1:W-:Y:S01]  /*11b0*/  STL [R1+0x464], R4 ;  /* 0x0004640401007387 */ /* 0x0003e20000100800 */
[C---:B------:R-:W-:Y:S01]  /*11c0*/  VIADD R158, R160.reuse, 0x80 ;  /* 0x00000080a09e7836 */ /* 0x040fe20000000000 */
[----:B------:R-:W-:Y:S01]  /*11d0*/  SHF.R.S32.HI R236, RZ, 0x1f, R192 ;  /* 0x0000001fffec7819 */ /* 0x000fe200000114c0 */
[C---:B------:R-:W-:Y:S01]  /*11e0*/  VIADD R157, R160.reuse, 0xc0 ;  /* 0x000000c0a09d7836 */ /* 0x040fe20000000000 */
[----:B------:R2:W-:Y:S01]  /*11f0*/  STL [R1+0x460], R3 ;  /* 0x0004600301007387 */ /* 0x0005e20000100800 */
[----:B0-----:R-:W-:Y:S01]  /*1200*/  SHF.R.S32.HI R0, RZ, 0x1f, R200 ;  /* 0x0000001fff007819 */ /* 0x001fe200000114c8 */
[C---:B------:R-:W-:Y:S01]  /*1210*/  VIADD R156, R160.reuse, 0x100 ;  /* 0x00000100a09c7836 */ /* 0x040fe20000000000 */
[----:B------:R-:W-:Y:S01]  /*1220*/  SHF.R.S32.HI R217, RZ, 0x1f, R159 ;  /* 0x0000001fffd97819 */ /* 0x000fe2000001149f */
[C---:B------:R-:W-:Y:S01]  /*1230*/  VIADD R17, R160.reuse, 0x140 ;  /* 0x00000140a0117836 */ /* 0x040fe20000000000 */
[----:B------:R-:W-:Y:S01]  /*1240*/  SHF.R.S32.HI R216, RZ, 0x1f, R158 ;  /* 0x0000001fffd87819 */ /* 0x000fe2000001149e */
[----:B------:R0:W-:Y:S01]  /*1250*/  STL [R1+0x45c], R0 ;  /* 0x00045c0001007387 */ /* 0x0001e20000100800 */
[----:B-1----:R-:W-:Y:S01]  /*1260*/  SHF.R.S32.HI R4, RZ, 0x1f, R199 ;  /* 0x0000001fff047819 */ /* 0x002fe200000114c7 */
[C---:B------:R-:W-:Y:S01]  /*1270*/  VIADD R162, R160.reuse, 0x180 ;  /* 0x00000180a0a27836 */ /* 0x040fe20000000000 */
[----:B------:R-:W-:Y:S01]  /*1280*/  SHF.R.S32.HI R215, RZ, 0x1f, R157 ;  /* 0x0000001fffd77819 */ /* 0x000fe2000001149d */
[----:B------:R-:W-:Y:S01]  /*1290*/  VIADD R161, R160, 0x1c0 ;  /* 0x000001c0a0a17836 */ /* 0x000fe20000000000 */
[----:B--2---:R-:W-:Y:S01]  /*12a0*/  SHF.R.S32.HI R3, RZ, 0x1f, R198 ;  /* 0x0000001fff037819 */ /* 0x004fe200000114c6 */
[----:B------:R1:W-:Y:S01]  /*12b0*/  STL [R1+0x458], R4 ;  /* 0x0004580401007387 */ /* 0x0003e20000100800 */
[C---:B------:R-:W-:Y:S01]  /*12c0*/  VIADD R191, R23.reuse, 0x88 ;  /* 0x0000008817bf7836 */ /* 0x040fe20000000000 */
[----:B------:R-:W-:Y:S01]  /*12d0*/  SHF.R.S32.HI R214, RZ, 0x1f, R156 ;  /* 0x0000001fffd67819 */ /* 0x000fe2000001149c */
[C---:B------:R-:W-:Y:S01]  /*12e0*/  VIADD R190, R23.reuse, 0x90 ;  /* 0x0000009017be7836 */ /* 0x040fe20000000000 */
[----:B0-----:R-:W-:Y:S01]  /*12f0*/  SHF.R.S32.HI R0, RZ, 0x1f, R197 ;  /* 0x0000001fff007819 */ /* 0x001fe200000114c5 */
[----:B------:R0:W-:Y:S01]  /*1300*/  STL [R1+0x454], R3 ;  /* 0x0004540301007387 */ /* 0x0001e20000100800 */
[C---:B------:R-:W-:Y:S01]  /*1310*/  VIADD R189, R23.reuse, 0x98 ;  /* 0x0000009817bd7836 */ /* 0x040fe20000000000 */
[----:B------:R-:W-:Y:S01]  /*1320*/  SHF.R.S32.HI R213, RZ, 0x1f, R17 ;  /* 0x0000001fffd57819 */ /* 0x000fe20000011411 */
[C---:B------:R-:W-:Y:S01]  /*1330*/  VIADD R188, R23.reuse, 0xa0 ;  /* 0x000000a017bc7836 */ /* 0x040fe20000000000 */
[----:B------:R2:W-:Y:S01]  /*1340*/  STL [R1+0x450], R0 ;  /* 0x0004500001007387 */ /* 0x0005e20000100800 */
[----:B-1----:R-:W-:Y:S01]  /*1350*/  SHF.R.S32.HI R4, RZ, 0x1f, R196 ;  /* 0x0000001fff047819 */ /* 0x002fe200000114c4 */
[C---:B------:R-:W-:Y:S01]  /*1360*/  VIADD R187, R23.reuse, 0xa8 ;  /* 0x000000a817bb7836 */ /* 0x040fe20000000000 */
[----:B------:R-:W-:Y:S01]  /*1370*/  SHF.R.S32.HI R212, RZ, 0x1f, R162 ;  /* 0x0000001fffd47819 */ /* 0x000fe200000114a2 */
[C---:B------:R-:W-:Y:S01]  /*1380*/  VIADD R186, R23.reuse, 0xb0 ;  /* 0x000000b017ba7836 */ /* 0x040fe20000000000 */
[----:B------:R-:W-:Y:S01]  /*1390*/  SHF.R.S32.HI R211, RZ, 0x1f, R161 ;  /* 0x0000001fffd37819 */ /* 0x000fe200000114a1 */
[----:B------:R1:W-:Y:S01]  /*13a0*/  STL [R1+0x44c], R4 ;  /* 0x00044c0401007387 */ /* 0x0003e20000100800 */
[----:B0-----:R-:W-:Y:S01]  /*13b0*/  SHF.R.S32.HI R3, RZ, 0x1f, R195 ;  /* 0x0000001fff037819 */ /* 0x001fe200000114c3 */
        /* <DEDUP_REMOVED lines=19> */
[----:B------:R-:W-:Y:S01]  /*14f0*/  IMAD.WIDE R18, R18, 0x2, R20 ;  /* 0x0000000212127825 */ /* 0x000fe200078e0214 */
[----:B------:R-:W-:-:S02]  /*1500*/  SHF.R.S32.HI R228, RZ, 0x1f, R184 ;  /* 0x0000001fffe47819 */ /* 0x000fc400000114b8 */
[----:B------:R-:W-:Y:S02]  /*1510*/  SHF.R.S32.HI R227, RZ, 0x1f, R167 ;  /* 0x0000001fffe37819 */ /* 0x000fe400000114a7 */
[----:B------:R-:W-:Y:S02]  /*1520*/  SHF.R.S32.HI R226, RZ, 0x1f, R166 ;  /* 0x0000001fffe27819 */ /* 0x000fe400000114a6 */
[----:B------:R-:W-:Y:S02]  /*1530*/  SHF.R.S32.HI R225, RZ, 0x1f, R165 ;  /* 0x0000001fffe17819 */ /* 0x000fe400000114a5 */
[----:B------:R-:W-:Y:S02]  /*1540*/  SHF.R.S32.HI R224, RZ, 0x1f, R164 ;  /* 0x0000001fffe07819 */ /* 0x000fe400000114a4 */
[----:B------:R-:W-:Y:S02]  /*1550*/  SHF.R.S32.HI R223, RZ, 0x1f, R163 ;  /* 0x0000001fffdf7819 */ /* 0x000fe400000114a3 */
[----:B------:R-:W-:-:S02]  /*1560*/  SHF.R.S32.HI R222, RZ, 0x1f, R209 ;  /* 0x0000001fffde7819 */ /* 0x000fc400000114d1 */
[----:B-1----:R-:W-:-:S07]  /*1570*/  SHF.R.S32.HI R221, RZ, 0x1f, R208 ;  /* 0x0000001fffdd7819 */ /* 0x002fce00000114d0 */
.L_x_6321:
[----:B------:R-:W-:Y:S01]  /*1580*/  ULDC.64 UR8, c[0x0][0xb20] ;  /* 0x0002c80000087ab9 */ /* 0x000fe20000000a00 */
[----:B------:R-:W-:Y:S02]  /*1590*/  ULOP3.LUT UR39, UR7, 0xff0000, URZ, 0xc0, !UPT ;  /* 0x00ff000007277892 */ /* 0x000fe4000f8ec03f */
[----:B------:R-:W-:Y:S01]  /*15a0*/  UISETP.NE.U32.AND UP0, UPT, UR8, URZ, UPT ;  /* 0x0000003f0800728c */ /* 0x000fe2000bf05070 */
[----:B------:R-:W-:-:S03]  /*15b0*/  ULDC UR49, c[0x0][0x2f0] ;  /* 0x0000bc0000317ab9 */ /* 0x000fc60000000800 */
        /* <DEDUP_REMOVED lines=9> */
[----:B0123--:R-:W-:Y:S02]  /*1650*/  IMAD.U32 R4, RZ, RZ, UR8 ;  /* 0x00000008ff047e24 */ /* 0x00ffe4000f8e00ff */
[----:B----4-:R-:W-:Y:S01]  /*1660*/  IMAD.U32 R5, RZ, RZ, UR9 ;  /* 0x00000009ff057e24 */ /* 0x010fe2000f8e00ff */
[----:B------:R-:W-:-:S03]  /*1670*/  @UP1 UIMAD.WIDE UR8, UR6, 0x4, UR10 ;  /* 0x00000004060818a5 */ /* 0x000fc6000f8e020a */
[----:B------:R-:W-:Y:S01]  /*1680*/  ULDC.64 UR10, c[0x0][0xb18] ;  /* 0x0002c600000a7ab9 */ /* 0x000fe20000000a00 */
[----:B------:R-:W2:Y:S02]  /*1690*/  @P0 LDG.E R4, desc[UR40][R4.64] ;  /* 0x0000002804040981 */ /* 0x000ea4000c1e1900 */
[----:B------:R-:W-:Y:S02]  /*16a0*/  IMAD.U32 R6, RZ, RZ, UR8 ;  /* 0x00000008ff067e24 */ /* 0x000fe4000f8e00ff */
[----:B------:R-:W-:Y:S01]  /*16b0*/  IMAD.U32 R7, RZ, RZ, UR9 ;  /* 0x00000009ff077e24 */ /* 0x000fe2000f8e00ff */
[----:B------:R-:W-:-:S04]  /*16c0*/  ULDC.64 UR8, c[0x0][0x418] ;  /* 0x0001060000087ab9 */ /* 0x000fc80000000a00 */
[----:B------:R-:W3:Y:S01]  /*16d0*/  @P2 LDG.E R6, desc[UR40][R6.64] ;  /* 0x0000002806062981 */ /* 0x000ee2000c1e1900 */
[----:B------:R-:W-:Y:S01]  /*16e0*/  UISETP.NE.U32.AND UP0, UPT, UR8, URZ, UPT ;  /* 0x0000003f0800728c */ /* 0x000fe2000bf05070 */
[----:B------:R-:W-:Y:S01]  /*16f0*/  ISETP.NE.U32.AND P1, PT, RZ, UR10, PT ;  /* 0x0000000aff007c0c */ /* 0x000fe2000bf25070 */
[----:B------:R-:W-:Y:S02]  /*1700*/  ULOP3.LUT UR8, UR7, 0xff000000, URZ, 0xc0, !UPT ;  /* 0xff00000007087892 */ /* 0x000fe4000f8ec03f */
[----:B------:R-:W-:Y:S01]  /*1710*/  UISETP.NE.AND.EX UP0, UPT, UR9, URZ, UPT, UP0 ;  /* 0x0000003f0900728c */ /* 0x000fe2000bf05300 */
[----:B------:R-:W-:Y:S01]  /*1720*/  ISETP.NE.AND.EX P1, PT, RZ, UR11, PT, P1 ;  /* 0x0000000bff007c0c */ /* 0x000fe2000bf25310 */
[----:B------:R-:W-:Y:S01]  /*1730*/  USHF.R.U32.HI UR8, URZ, 0x8, UR8 ;  /* 0x000000083f087899 */ /* 0x000fe20008011608 */
[----:B------:R-:W-:Y:S01]  /*1740*/  ULDC UR9, c[0x0][0x424] ;  /* 0x0001090000097ab9 */ /* 0x000fe20000000800 */
[----:B------:R-:W-:Y:S01]  /*1750*/  UMOV UR4, URZ ;  /* 0x0000003f00047c82 */ /* 0x000fe20008000000 */
[----:B------:R-:W-:Y:S01]  /*1760*/  USEL UR9, UR9, 0x1, UP0 ;  /* 0x0000000109097887 */ /* 0x000fe20008000000 */
[----:B------:R-:W-:Y:S01]  /*1770*/  ULDC UR48, c[0x0][0x288] ;  /* 0x0000a20000307ab9 */ /* 0x000fe20000000800 */
[----:B------:R-:W-:-:S02]  /*1780*/  ULEA.HI UR39, UR39, UR8, URZ, 0x10 ;  /* 0x0000000827277291 */ /* 0x000fc4000f8f803f */
[----:B------:R-:W-:Y:S01]  /*1790*/  UIMAD UR49, UR9, UR49, URZ ;  /* 0x00000031093172a4 */ /* 0x000fe2000f8e023f */
[----:B------:R-:W-:Y:S01]  /*17a0*/  UMOV UR42, UR7 ;  /* 0x00000007002a7c82 */ /* 0x000fe20008000000 */
        /* <DEDUP_REMOVED lines=16> */
.L_x_6183:
[----:B------:R-:W-:Y:S01]  /*18b0*/  UMOV UR43, UR5 ;  /* 0x00000005002b7c82 */ /* 0x000fe20008000000 */
        /* <DEDUP_REMOVED lines=9> */
.L_x_6184:
        /* <DEDUP_REMOVED lines=13> */
.L_x_6185:
[----:B------:R-:W0:Y:S01]  /*1a20*/  LDC R0, c[0x0][0xa80] ;  /* 0x0002a000ff007b82 */ /* 0x000e220000000800 */
[----:B------:R-:W-:Y:S01]  /*1a30*/  UISETP.NE.AND UP0, UPT, UR38, 0x1, UPT ;  /* 0x000000012600788c */ /* 0x000fe2000bf05270 */
[----:B------:R1:W-:Y:S01]  /*1a40*/  STL.128 [R1+0x200], RZ ;  /* 0x000200ff01007387 */ /* 0x0003e20000100c00 */
[C---:B------:R-:W-:Y:S01]  /*1a50*/  IADD3 R36, P0, R2.reuse, 0x200, RZ ;  /* 0x0000020002247810 */ /* 0x040fe20007f1e0ff */
[----:B------:R-:W-:Y:S01]  /*1a60*/  UIADD3 UR49, -UR4, UR49, URZ ;  /* 0x0000003104317290 */ /* 0x000fe2000fffe13f */
[----:B------:R-:W-:Y:S01]  /*1a70*/  IADD3 R35, P1, R2, 0x240, RZ ;  /* 0x0000024002237810 */ /* 0x000fe20007f3e0ff */
[----:B------:R1:W-:Y:S01]  /*1a80*/  STL.128 [R1+0x210], RZ ;  /* 0x000210ff01007387 */ /* 0x0003e20000100c00 */
[----:B------:R-:W-:Y:S01]  /*1a90*/  PLOP3.LUT P2, PT, PT, PT, UP0, 0x80, 0x0 ;  /* 0x000000000000781c */ /* 0x000fe20003f4f008 */
[--C-:B------:R-:W-:Y:S02]  /*1aa0*/  IMAD.X R37, RZ, RZ, R16.reuse, P0 ;  /* 0x000000ffff257224 */ /* 0x100fe400000e0610 */
[----:B------:R1:W-:Y:S01]  /*1ab0*/  STL.128 [R1+0x240], RZ ;  /* 0x000240ff01007387 */ /* 0x0003e20000100c00 */
[----:B------:R-:W-:-:S03]  /*1ac0*/  IMAD.X R34, RZ, RZ, R16, P1 ;  /* 0x000000ffff227224 */ /* 0x000fc600008e0610 */
[----:B------:R1:W-:Y:S04]  /*1ad0*/  STL.128 [R1+0x250], RZ ;  /* 0x000250ff01007387 */ /* 0x0003e80000100c00 */
[----:B------:R1:W-:Y:S04]  /*1ae0*/  STL.128 [R1+0x260], RZ ;  /* 0x000260ff01007387 */ /* 0x0003e80000100c00 */
[----:B------:R1:W-:Y:S04]  /*1af0*/  STL.128 [R1+0x270], RZ ;  /* 0x000270ff01007387 */ /* 0x0003e80000100c00 */
[----:B0-----:R1:W-:Y:S04]  /*1b00*/  STL [R1+0x220], R0 ;  /* 0x0002200001007387 */ /* 0x0013e80000100800 */
        /* <DEDUP_REMOVED lines=28> */
[----:B------:R-:W-:Y:S05]  /*1cd0*/  @!P2 BRA `(.L_x_6186) ;  /* 0x0000008000c0a947 */ /* 0x000fea0003800000 */
[----:B------:R-:W-:Y:S01]  /*1ce0*/  ULDC UR4, c[0x0][0x448] ;  /* 0x0001120000047ab9 */ /* 0x000fe20000000800 */
[----:B------:R-:W-:Y:S02]  /*1cf0*/  USHF.L.U32 UR8, UR5, 0x6, URZ ;  /* 0x0000000605087899 */ /* 0x000fe4000800063f */
[----:B------:R-:W-:Y:S02]  /*1d00*/  UISETP.NE.AND UP0, UPT, UR4, 0x1, UPT ;  /* 0x000000010400788c */ /* 0x000fe4000bf05270 */
[----:B------:R-:W-:Y:S01]  /*1d10*/  UIADD3 UR9, UR8, 0x3f, URZ ;  /* 0x0000003f08097890 */ /* 0x000fe2000fffe03f */
[----:B------:R-:W-:Y:S01]  /*1d20*/  ULDC.64 UR4, c[0x0][0xad8] ;  /* 0x0002b60000047ab9 */ /* 0x000fe20000000a00 */
[----:B------:R-:W-:Y:S02]  /*1d30*/  UIADD3 UR10, UR49, 0x1, -UR48 ;  /* 0x00000001310a7890 */ /* 0x000fe4000fffe830 */
[----:B------:R-:W-:-:S05]  /*1d40*/  UISETP.GE.AND UP1, UPT, UR5, 0x1, UPT ;  /* 0x000000010500788c */ /* 0x000fca000bf26270 */
[----:B------:R-:W-:Y:S01]  /*1d50*/  @UP0 UIADD3 UR6, UR8, 0x3f, URZ ;  /* 0x0000003f08060890 */ /* 0x000fe2000fffe03f */
[----:B------:R-:W-:Y:S01]  /*1d60*/  @UP0 ULDC UR7, c[0x0][0x44c] ;  /* 0x0001130000070ab9 */ /* 0x000fe20000000800 */
[----:B------:R-:W-:Y:S02]  /*1d70*/  PLOP3.LUT P1, PT, PT, PT, UP1, 0x80, 0x0 ;  /* 0x000000000000781c */ /* 0x000fe40003f2f018 */
        /* <DEDUP_REMOVED lines=16> */
.L_x_6188:
[----:B------:R-:W-:-:S11]  /*1e80*/  UISETP.NE.AND UP1, UPT, UR5, 0x1, UPT ;  /* 0x000000010500788c */ /* 0x000fd6000bf25270 */
[----:B------:R-:W-:Y:S02]  /*1e90*/  @UP1 ULDC.64 UR10, c[0x0][0xae0] ;  /* 0x0002b800000a1ab9 */ /* 0x000fe40000000a00 */
[----:B------:R-:W-:-:S04]  /*1ea0*/  UIMAD.WIDE.U32 UR6, UR9, UR10, URZ ;  /* 0x0000000a090672a5 */ /* 0x000fc8000f8e003f */
[----:B------:R-:W-:-:S12]  /*1eb0*/  @UP1 USHF.R.U32.HI UR9, URZ, UR11, UR7 ;  /* 0x0000000b3f091299 */ /* 0x000fd80008011607 */
.L_x_6189:
[----:B------:R-:W-:-:S04]  /*1ec0*/  UIMAD UR9, UR9, UR5, UR5 ;  /* 0x00000005090972a4 */ /* 0x000fc8000f8e0205 */
[----:B------:R-:W-:-:S04]  /*1ed0*/  UISETP.LT.AND UP1, UPT, UR4, UR9, UPT ;  /* 0x000000090400728c */ /* 0x000fc8000bf21270 */
[----:B------:R-:W-:-:S12]  /*1ee0*/  USEL UR4, UR4, UR9, UP1 ;  /* 0x0000000904047287 */ /* 0x000fd80008800000 */
.L_x_6187:
[----:B------:R-:W-:Y:S02]  /*1ef0*/  UIADD3 UR9, UR49, 0x3f, URZ ;  /* 0x0000003f31097890 */ /* 0x000fe4000fffe03f */
[----:B------:R-:W-:Y:S02]  /*1f00*/  UIADD3 UR10, UR4, 0x3f, URZ ;  /* 0x0000003f040a7890 */ /* 0x000fe4000fffe03f */
[----:B------:R-:W-:Y:S02]  /*1f10*/  USHF.R.S32.HI UR4, URZ, 0x1f, UR9 ;  /* 0x0000001f3f047899 */ /* 0x000fe40008011409 */
[----:B------:R-:W-:Y:S01]  /*1f20*/  USHF.R.S32.HI UR11, URZ, 0x1f, UR10 ;  /* 0x0000001f3f0b7899 */ /* 0x000fe2000801140a */
[----:B------:R-:W-:Y:S01]  /*1f30*/  @UP0 ULDC UR6, c[0x0][0x44c] ;  /* 0x0001130000060ab9 */ /* 0x000fe20000000800 */
[----:B------:R-:W-:Y:S02]  /*1f40*/  ULEA.HI UR4, UR4, UR9, URZ, 0x6 ;  /* 0x0000000904047291 */ /* 0x000fe4000f8f303f */
[----:B------:R-:W-:-:S02]  /*1f50*/  ULEA.HI UR11, UR11, UR10, URZ, 0x6 ;  /* 0x0000000a0b0b7291 */ /* 0x000fc4000f8f303f */
[----:B------:R-:W-:Y:S01]  /*1f60*/  UIMAD.WIDE.U32 UR6, UR8, UR6, URZ ;  /* 0x00000006080672a5 */ /* 0x000fe2000f8e003f */
[----:B------:R-:W-:Y:S01]  /*1f70*/  @UP0 ULDC UR9, c[0x0][0x450] ;  /* 0x0001140000090ab9 */ /* 0x000fe20000000800 */
[----:B------:R-:W-:Y:S02]  /*1f80*/  USHF.R.S32.HI UR4, URZ, 0x6, UR4 ;  /* 0x000000063f047899 */ /* 0x000fe40008011404 */
[----:B------:R-:W-:Y:S02]  /*1f90*/  USHF.R.S32.HI UR11, URZ, 0x6, UR11 ;  /* 0x000000063f0b7899 */ /* 0x000fe4000801140b */
[----:B------:R-:W-:Y:S02]  /*1fa0*/  @UP0 USHF.R.U32.HI UR8, URZ, UR9, UR7 ;  /* 0x000000093f080299 */ /* 0x000fe40008011607 */
[----:B------:R-:W-:Y:S02]  /*1fb0*/  UISETP.LT.AND UP0, UPT, UR4, UR11, UPT ;  /* 0x0000000b0400728c */ /* 0x000fe4000bf01270 */
[----:B------:R-:W-:Y:S01]  /*1fc0*/  UIADD3 UR8, UR8, UR49, -UR48 ;  /* 0x0000003108087290 */ /* 0x000fe2000fffe830 */
[----:B------:R-:W-:Y:S01]  /*1fd0*/  ULDC UR6, c[0x0][0xad4] ;  /* 0x0002b50000067ab9 */ /* 0x000fe20000000800 */
[----:B------:R-:W-:-:S02]  /*1fe0*/  USEL UR11, UR4, UR11, UP0 ;  /* 0x0000000b040b7287 */ /* 0x000fc40008000000 */
        /* <DEDUP_REMOVED lines=12> */
.L_x_6191:
[----:B------:R-:W-:-:S11]  /*20b0*/  UISETP.NE.AND UP0, UPT, UR5, 0x1, UPT ;  /* 0x000000010500788c */ /* 0x000fd6000bf05270 */
[----:B------:R-:W-:Y:S02]  /*20c0*/  @UP0 ULDC.64 UR12, c[0x0][0xae0] ;  /* 0x0002b800000c0ab9 */ /* 0x000fe40000000a00 */
[----:B------:R-:W-:-:S04]  /*20d0*/  UIMAD.WIDE.U32 UR6, UR8, UR12, URZ ;  /* 0x0000000c080672a5 */ /* 0x000fc8000f8e003f */
[----:B------:R-:W-:-:S12]  /*20e0*/  @UP0 USHF.R.U32.HI UR8, URZ, UR13, UR7 ;  /* 0x0000000d3f080299 */ /* 0x000fd80008011607 */
.L_x_6192:
[----:B------:R-:W-:-:S04]  /*20f0*/  UIMAD UR5, UR8, UR5, URZ ;  /* 0x00000005080572a4 */ /* 0x000fc8000f8e023f */
[----:B------:R-:W-:-:S04]  /*2100*/  UISETP.LT.AND UP0, UPT, UR4, UR5, UPT ;  /* 0x000000050400728c */ /* 0x000fc8000bf01270 */
[----:B------:R-:W-:-:S12]  /*2110*/  USEL UR4, UR4, UR5, !UP0 ;  /* 0x0000000504047287 */ /* 0x000fd8000c000000 */
.L_x_6190:
        /* <DEDUP_REMOVED lines=15> */
[-C--:B-1----:R-:W-:Y:S01]  /*2210*/  IABS R0, R4.reuse ;  /* 0x0000000400007213 */ /* 0x082fe20000000000 */
        /* <DEDUP_REMOVED lines=31> */
.L_x_6193:
[----:B------:R-:W-:Y:S01]  /*2410*/  UIMAD UR20, UR20, UR4, UR9 ;  /* 0x00000004141472a4 */ /* 0x000fe2000f8e0209 */
[----:B-1----:R-:W-:Y:S02]  /*2420*/  IMAD.U32 R0, RZ, RZ, UR11 ;  /* 0x0000000bff007e24 */ /* 0x002fe4000f8e00ff */
[----:B------:R-:W-:-:S05]  /*2430*/  IMAD.U32 R3, RZ, RZ, UR4 ;  /* 0x00000004ff037e24 */ /* 0x000fca000f8e00ff */
[----:B------:R-:W-:-:S04]  /*2440*/  VIADDMNMX R0, R3, UR20, R0, PT ;  /* 0x0000001403007c46 */ /* 0x000fc8000b800100 */
[----:B------:R-:W-:Y:S02]  /*2450*/  R2UR UR21, R0 ;  /* 0x00000000001572ca */ /* 0x000fe400000e0000 */
[----:B------:R-:W-:-:S11]  /*2460*/  PRMT R0, RZ, 0x7610, R0 ;  /* 0x00007610ff007816 */ /* 0x000fd60000000000 */
[----:B------:R-:W-:-:S06]  /*2470*/  UISETP.GT.AND UP0, UPT, UR21, UR20, UPT ;  /* 0x000000141500728c */ /* 0x000fcc000bf04270 */
[----:B------:R-:W-:-:S13]  /*2480*/  PLOP3.LUT P0, PT, PT, PT, UP0, 0x80, 0x0 ;  /* 0x000000000000781c */ /* 0x000fda0003f0f008 */
        /* <DEDUP_REMOVED lines=106> */
[----:B------:R-:W0:Y:S04]  /*2b30*/  SHFL.IDX PT, R3, R219, RZ, 0x1f ;  /* 0x00001fffdb037589 */ /* 0x000e2800000e0000 */
[----:B------:R-:W5:Y:S04]  /*2b40*/  LDL R20, [R1+0x260] ;  /* 0x0002600001147983 */ /* 0x000f680000100800 */
[----:B------:R-:W5:Y:S04]  /*2b50*/  LDL R21, [R1+0x354] ;  /* 0x0003540001157983 */ /* 0x000f680000100800 */
[----:B--2---:R1:W-:Y:S04]  /*2b60*/  STL [R1+0x240], R0 ;  /* 0x0002400001007387 */ /* 0x0043e80000100800 */
[----:B---3--:R-:W-:Y:S04]  /*2b70*/  STL [R1+0x244], R8 ;  /* 0x0002440801007387 */ /* 0x008fe80000100800 */
[----:B----4-:R2:W-:Y:S01]  /*2b80*/  STL [R1+0x250], R6 ;  /* 0x0002500601007387 */ /* 0x0105e20000100800 */
[----:B0-----:R-:W-:-:S03]  /*2b90*/  R2UR UR4, R3 ;  /* 0x00000000030472ca */ /* 0x001fc600000e0000 */
[----:B------:R-:W3:Y:S04]  /*2ba0*/  LDL R154, [R1+0x30c] ;  /* 0x00030c00019a7983 */ /* 0x000ee80000100800 */
        /* <DEDUP_REMOVED lines=15> */
[----:B-1----:R-:W4:Y:S04]  /*2ca0*/  LDL R0, [R1+0x428] ;  /* 0x0004280001007983 */ /* 0x002f280000100800 */
[----:B------:R-:W4:Y:S04]  /*2cb0*/  LDL R3, [R1+0x42c] ;  /* 0x00042c0001037983 */ /* 0x000f280000100800 */
[----:B--2---:R-:W2:Y:S04]  /*2cc0*/  LDL R6, [R1+0x430] ;  /* 0x0004300001067983 */ /* 0x004ea80000100800 */
[----:B------:R-:W2:Y:S04]  /*2cd0*/  LDL R7, [R1+0x434] ;  /* 0x0004340001077983 */ /* 0x000ea80000100800 */
[----:B------:R-:W2:Y:S04]  /*2ce0*/  LDL R8, [R1+0x438] ;  /* 0x0004380001087983 */ /* 0x000ea80000100800 */
[----:B------:R-:W2:Y:S01]  /*2cf0*/  LDL R9, [R1+0x43c] ;  /* 0x00043c0001097983 */ /* 0x000ea20000100800 */
[----:B------:R-:W-:-:S04]  /*2d00*/  ULEA.HI UR5, UR4, UR4, URZ, 0x1 ;  /* 0x0000000404057291 */ /* 0x000fc8000f8f083f */
[----:B------:R-:W-:-:S04]  /*2d10*/  ULOP3.LUT UR5, UR5, 0x1fffe, URZ, 0xc0, !UPT ;  /* 0x0001fffe05057892 */ /* 0x000fc8000f8ec03f */
[----:B------:R-:W-:-:S04]  /*2d20*/  UIADD3 UR5, UR4, -UR5, URZ ;  /* 0x8000000504057290 */ /* 0x000fc8000fffe03f */
[----:B------:R-:W-:-:S04]  /*2d30*/  ULEA UR5, UR5, UR47, 0xf ;  /* 0x0000002f05057291 */ /* 0x000fc8000f8e783f */
[----:B------:R-:W-:-:S04]  /*2d40*/  UIADD3 UR5, UR5, 0x400, URZ ;  /* 0x0000040005057890 */ /* 0x000fc8000fffe03f */
[----:B------:R-:W-:-:S04]  /*2d50*/  USHF.R.U32.HI UR5, URZ, 0x4, UR5 ;  /* 0x000000043f057899 */ /* 0x000fc80008011605 */
[----:B------:R-:W-:Y:S02]  /*2d60*/  ULOP3.LUT UR5, UR5, 0x3fff, URZ, 0xc0, !UPT ;  /* 0x00003fff05057892 */ /* 0x000fe4000f8ec03f */
[----:B------:R-:W-:Y:S02]  /*2d70*/  UIADD3 UR4, UR47, 0x36400, URZ ;  /* 0x000364002f047890 */ /* 0x000fe4000fffe03f */
[----:B------:R-:W-:Y:S01]  /*2d80*/  ULOP3.LUT UR22, UR5, 0x2000000, URZ, 0xfc, !UPT ;  /* 0x0200000005167892 */ /* 0x000fe2000f8efc3f */
[----:B-----5:R0:W-:Y:S01]  /*2d90*/  STL [R1+0x33c], R5 ;  /* 0x00033c0501007387 */ /* 0x0201e20000100800 */
[----:B------:R-:W-:-:S04]  /*2da0*/  USHF.R.U32.HI UR4, URZ, 0x4, UR4 ;  /* 0x000000043f047899 */ /* 0x000fc80008011604 */
[----:B------:R-:W-:Y:S01]  /*2db0*/  LEA R4, R4, UR22, 0xc ;  /* 0x0000001604047c11 */ /* 0x000fe2000f8e60ff */
[----:B0-----:R-:W-:-:S03]  /*2dc0*/  IMAD.MOV.U32 R5, RZ, RZ, 0x40000040 ;  /* 0x40000040ff057424 */ /* 0x001fc600078e00ff */
[----:B------:R-:W-:Y:S01]  /*2dd0*/  R2UR UR14, R4 ;  /* 0x00000000040e72ca */ /* 0x000fe200000e0000 */
[----:B------:R-:W-:Y:S01]  /*2de0*/  ULOP3.LUT UR4, UR4, 0x3fff, URZ, 0xc0, !UPT ;  /* 0x00003fff04047892 */ /* 0x000fe2000f8ec03f */
[----:B------:R-:W-:-:S03]  /*2df0*/  R2UR UR15, R5 ;  /* 0x00000000050f72ca */ /* 0x000fc600000e0000 */
[----:B------:R-:W-:Y:S01]  /*2e00*/  ULOP3.LUT UR12, UR4, 0x10000, URZ, 0xfc, !UPT ;  /* 0x00010000040c7892 */ /* 0x000fe2000f8efc3f */
        /* <DEDUP_REMOVED lines=111> */
[----:B---3--:R-:W-:Y:S04]  /*3500*/  STL [R1+0x30c], R154 ;  /* 0x00030c9a01007387 */ /* 0x008fe80000100800 */
[----:B----4-:R-:W-:Y:S04]  /*3510*/  STL [R1+0x314], R168 ;  /* 0x000314a801007387 */ /* 0x010fe80000100800 */
        /* <DEDUP_REMOVED lines=19> */
[----:B------:R-:W-:Y:S01]  /*3650*/  STL [R1+0x43c], R9 ;  /* 0x00043c0901007387 */ /* 0x000fe20000100800 */
[----:B------:R-:W-:Y:S01]  /*3660*/  UMOV UR17, 0x40000040 ;  /* 0x4000004000117882 */ /* 0x000fe20000000000 */
[----:B------:R-:W-:-:S02]  /*3670*/  WARPGROUP.DEPBAR.LE gsb0, 0x0 ;  /* 0x00008000000079c5 */ /* 0x000fc40000010000 */
        /* <DEDUP_REMOVED lines=277> */
[----:B------:R-:W0:Y:S03]  /*47d0*/  S2R R169, SR_TID.X ;  /* 0x0000000000a97919 */ /* 0x000e260000002100 */
[----:B------:R1:W-:Y:S04]  /*47e0*/  STL [R1+0x240], R0 ;  /* 0x0002400001007387 */ /* 0x0003e80000100800 */
[----:B------:R1:W-:Y:S04]  /*47f0*/  STL [R1+0x244], R72 ;  /* 0x0002444801007387 */ /* 0x0003e80000100800 */
[----:B------:R1:W-:Y:S04]  /*4800*/  STL [R1+0x248], R74 ;  /* 0x0002484a01007387 */ /* 0x0003e80000100800 */
[----:B------:R1:W-:Y:S04]  /*4810*/  STL [R1+0x24c], R76 ;  /* 0x00024c4c01007387 */ /* 0x0003e80000100800 */
[----:B------:R1:W-:Y:S04]  /*4820*/  STL [R1+0x250], R4 ;  /* 0x0002500401007387 */ /* 0x0003e80000100800 */
[----:B------:R1:W-:Y:S04]  /*4830*/  STL [R1+0x254], R78 ;  /* 0x0002544e01007387 */ /* 0x0003e80000100800 */
[----:B--2---:R1:W-:Y:S04]  /*4840*/  STL [R1+0x258], R80 ;  /* 0x0002585001007387 */ /* 0x0043e80000100800 */
[----:B------:R1:W-:Y:S01]  /*4850*/  STL [R1+0x25c], R82 ;  /* 0x00025c5201007387 */ /* 0x0003e20000100800 */
[----:B0-----:R-:W-:-:S03]  /*4860*/  LOP3.LUT R169, R169, 0x7f, RZ, 0xc0, !PT ;  /* 0x0000007fa9a97812 */ /* 0x001fc600078ec0ff */
[----:B------:R1:W-:Y:S04]  /*4870*/  STL [R1+0x260], R6 ;  /* 0x0002600601007387 */ /* 0x0003e80000100800 */
[----:B---3--:R1:W-:Y:S04]  /*4880*/  STL [R1+0x264], R84 ;  /* 0x0002645401007387 */ /* 0x0083e80000100800 */
        /* <DEDUP_REMOVED lines=118> */
[----:B------:R-:W-:Y:S06]  /*4ff0*/  BAR.ARV 0xf, 0x100 ;  /* 0x03c4000000007b1d */ /* 0x000fec0000002000 */
[----:B------:R-:W-:Y:S01]  /*5000*/  ISETP.NE.AND P1, PT, R169, RZ, PT ;  /* 0x000000ffa900720c */ /* 0x000fe20003f25270 */
[----:B------:R-:W-:-:S12]  /*5010*/  BSSY B0, `(.L_x_6195) ;  /* 0x0000007000007945 */ /* 0x000fd80003800000 */
[----:B-1----:R-:W-:Y:S05]  /*5020*/  @P1 BRA `(.L_x_6196) ;  /* 0x0000000000141947 */ /* 0x002fea0003800000 */
[----:B------:R-:W2:Y:S02]  /*5030*/  LDL R0, [R1+0x1e8] ;  /* 0x0001e80001007983 */ /* 0x000ea40000100800 */
[----:B--2---:R-:W-:-:S05]  /*5040*/  LEA R0, R0, UR47, 0x3 ;  /* 0x0000002f00007c11 */ /* 0x004fca000f8e18ff */
[----:B------:R-:W-:-:S05]  /*5050*/  VIADD R0, R0, 0x38860 ;  /* 0x0003886000007836 */ /* 0x000fca0000000000 */
[----:B------:R-:W-:-:S04]  /*5060*/  PRMT R0, RZ, 0x654, R0 ;  /* 0x00000654ff007816 */ /* 0x000fc80000000000 */
[----:B------:R0:W-:Y:S03]  /*5070*/  SYNCS.ARRIVE.TRANS64.RED.A1T0 RZ, [R0+URZ], RZ ;  /* 0x000000ff00ff79a7 */ /* 0x0001e6000810043f */
.L_x_6196:
[----:B------:R-:W-:Y:S05]  /*5080*/  BSYNC B0 ;  /* 0x0000000000007941 */ /* 0x000fea0003800000 */
.L_x_6195:
[----:B------:R-:W-:-:S04]  /*5090*/  UIADD3 UR6, UR21, -0x2, URZ ;  /* 0xfffffffe15067890 */ /* 0x000fc8000fffe03f */
[----:B------:R-:W-:-:S06]  /*50a0*/  UISETP.GE.AND UP0, UPT, UR6, UR20, UPT ;  /* 0x000000140600728c */ /* 0x000fcc000bf06270 */
[----:B------:R-:W-:-:S13]  /*50b0*/  PLOP3.LUT P0, PT, PT, PT, UP0, 0x80, 0x0 ;  /* 0x000000000000781c */ /* 0x000fda0003f0f008 */
[----:B------:R-:W-:Y:S05]  /*50c0*/  @!P0 BRA `(.L_x_6197) ;  /* 0x0000003c00688947 */ /* 0x000fea0003800000 */
[----:B------:R-:W-:-:S05]  /*50d0*/  UMOV UR21, UR6 ;  /* 0x0000000600157c82 */ /* 0x000fca0008000000 */
.L_x_6200:
[----:B0-----:R-:W2:Y:S04]  /*50e0*/  LDL R0, [R1+0x1e8] ;  /* 0x0001e80001007983 */ /* 0x001ea80000100800 */
        /* <DEDUP_REMOVED lines=63> */
[----:B------:R-:W5:Y:S01]  /*54e0*/  LDL.64 R6, [R1+0x438] ;  /* 0x0004380001067983 */ /* 0x000f620000100a00 */
[----:B--2---:R-:W-:-:S05]  /*54f0*/  IMAD R138, R0, 0x40, R22 ;  /* 0x00000040008a7824 */ /* 0x004fca00078e0216 */
[----:B------:R-:W-:Y:S01]  /*5500*/  LEA R138, R138, UR47, 0x2 ;  /* 0x0000002f8a8a7c11 */ /* 0x000fe2000f8e10ff */
[----:B------:R-:W-:Y:S06]  /*5510*/  BAR.SYNC.DEFER_BLOCKING 0xe, 0x100 ;  /* 0x0384000000007b1d */ /* 0x000fec0000010000 */
[----:B------:R-:W3:Y:S04]  /*5520*/  LDS R3, [R138+0x38400] ;  /* 0x038400008a037984 */ /* 0x000ee80000000800 */
[----:B------:R-:W0:Y:S01]  /*5530*/  LDS R138, [R138+0x38420] ;  /* 0x038420008a8a7984 */ /* 0x000e220000000800 */
        /* <DEDUP_REMOVED lines=60> */
[-C--:B------:R-:W-:Y:S01]  /*5900*/  FMUL.FTZ R80, R80, R3.reuse ;  /* 0x0000000350507220 */ /* 0x080fe20000410000 */
[----:B------:R-:W-:Y:S01]  /*5910*/  FMUL.FTZ R81, R81, R3 ;  /* 0x0000000351517220 */ /* 0x000fe20000410000 */
[C---:B------:R-:W-:Y:S01]  /*5920*/  FMUL.FTZ R79, R3.reuse, R79 ;  /* 0x0000004f034f7220 */ /* 0x040fe20000410000 */
[----:B------:R-:W-:Y:S01]  /*5930*/  FMUL.FTZ R78, R3, R78 ;  /* 0x0000004e034e7220 */ /* 0x000fe20000410000 */
[C---:B0-----:R-:W-:Y:S01]  /*5940*/  FMUL.FTZ R77, R138.reuse, R77 ;  /* 0x0000004d8a4d7220 */ /* 0x041fe20000410000 */
        /* <DEDUP_REMOVED lines=90> */
[----:B------:R0:W-:Y:S01]  /*5ef0*/  STL.64 [R1+0x420], R72 ;  /* 0x0004204801007387 */ /* 0x0001e20000100a00 */
[C---:B------:R-:W-:Y:S01]  /*5f00*/  FMUL.FTZ R7, R138.reuse, R7 ;  /* 0x000000078a077220 */ /* 0x040fe20000410000 */
[----:B------:R-:W-:Y:S02]  /*5f10*/  FMUL.FTZ R6, R138, R6 ;  /* 0x000000068a067220 */ /* 0x000fe40000410000 */
        /* <DEDUP_REMOVED lines=34> */
[----:B0-----:R-:W4:Y:S04]  /*6140*/  LDL R72, [R1+0x244] ;  /* 0x0002440001487983 */ /* 0x001f280000100800 */
[----:B-1----:R-:W5:Y:S04]  /*6150*/  LDL R74, [R1+0x248] ;  /* 0x00024800014a7983 */ /* 0x002f680000100800 */
[----:B------:R-:W5:Y:S04]  /*6160*/  LDL R76, [R1+0x24c] ;  /* 0x00024c00014c7983 */ /* 0x000f680000100800 */
[----:B------:R-:W5:Y:S04]  /*6170*/  LDL R14, [R1+0x250] ;  /* 0x00025000010e7983 */ /* 0x000f680000100800 */
[----:B------:R-:W5:Y:S04]  /*6180*/  LDL R78, [R1+0x254] ;  /* 0x00025400014e7983 */ /* 0x000f680000100800 */
[----:B------:R-:W5:Y:S04]  /*6190*/  LDL R82, [R1+0x258] ;  /* 0x0002580001527983 */ /* 0x000f680000100800 */
[----:B------:R-:W5:Y:S04]  /*61a0*/  LDL R84, [R1+0x25c] ;  /* 0x00025c0001547983 */ /* 0x000f680000100800 */
[----:B--2---:R-:W2:Y:S04]  /*61b0*/  LDL R4, [R1+0x260] ;  /* 0x0002600001047983 */ /* 0x004ea80000100800 */
[----:B------:R-:W2:Y:S04]  /*61c0*/  LDL R86, [R1+0x264] ;  /* 0x0002640001567983 */ /* 0x000ea80000100800 */
[----:B------:R-:W2:Y:S04]  /*61d0*/  LDL R88, [R1+0x268] ;  /* 0x0002680001587983 */ /* 0x000ea80000100800 */
[----:B------:R-:W2:Y:S04]  /*61e0*/  LDL R90, [R1+0x26c] ;  /* 0x00026c00015a7983 */ /* 0x000ea80000100800 */
        /* <DEDUP_REMOVED lines=117> */
[----:B----4-:R-:W-:Y:S04]  /*6940*/  STL [R1+0x244], R72 ;  /* 0x0002444801007387 */ /* 0x010fe80000100800 */
[----:B-----5:R-:W-:Y:S04]  /*6950*/  STL [R1+0x248], R74 ;  /* 0x0002484a01007387 */ /* 0x020fe80000100800 */
        /* <DEDUP_REMOVED lines=168> */
[----:B0-----:R-:W-:Y:S01]  /*73e0*/  @!P0 IMAD.MOV.U32 R0, RZ, RZ, RZ ;  /* 0x000000ffff008224 */ /* 0x001fe200078e00ff */
[----:B------:R-:W3:Y:S04]  /*73f0*/  @!P0 LDL R3, [R1+0x1ec] ;  /* 0x0001ec0001038983 */ /* 0x000ee80000100800 */
[----:B------:R-:W-:Y:S02]  /*7400*/  LEA R4, R0, UR22, 0xc ;  /* 0x0000001600047c11 */ /* 0x000fe4000f8e60ff */
[----:B------:R-:W4:Y:S02]  /*7410*/  LDL R0, [R1+0x1f0] ;  /* 0x0001f00001007983 */ /* 0x000f240000100800 */
[C---:B------:R-:W-:Y:S01]  /*7420*/  R2UR UR14, R4.reuse ;  /* 0x00000000040e72ca */ /* 0x040fe200000e0000 */
[----:B------:R-:W-:-:S05]  /*7430*/  VIADD R6, R4, 0x80 ;  /* 0x0000008004067836 */ /* 0x000fca0000000000 */
[----:B------:R-:W-:Y:S01]  /*7440*/  R2UR UR18, R6 ;  /* 0x00000000061272ca */ /* 0x000fe200000e0000 */
[C---:B------:R-:W-:Y:S02]  /*7450*/  VIADD R6, R4.reuse, 0x100 ;  /* 0x0000010004067836 */ /* 0x040fe40000000000 */
[----:B------:R-:W-:-:S03]  /*7460*/  VIADD R4, R4, 0x180 ;  /* 0x0000018004047836 */ /* 0x000fc60000000000 */
[----:B------:R-:W-:Y:S02]  /*7470*/  R2UR UR6, R6 ;  /* 0x00000000060672ca */ /* 0x000fe400000e0000 */
[----:B------:R-:W-:Y:S01]  /*7480*/  R2UR UR10, R4 ;  /* 0x00000000040a72ca */ /* 0x000fe200000e0000 */
        /* <DEDUP_REMOVED lines=142> */
[----:B------:R-:W4:Y:S04]  /*7d70*/  LDL R78, [R1+0x248] ;  /* 0x00024800014e7983 */ /* 0x000f280000100800 */
[----:B-1----:R-:W4:Y:S04]  /*7d80*/  LDL R80, [R1+0x24c] ;  /* 0x00024c0001507983 */ /* 0x002f280000100800 */
[----:B------:R-:W4:Y:S04]  /*7d90*/  LDL R8, [R1+0x250] ;  /* 0x0002500001087983 */ /* 0x000f280000100800 */
[----:B------:R-:W4:Y:S04]  /*7da0*/  LDL R82, [R1+0x254] ;  /* 0x0002540001527983 */ /* 0x000f280000100800 */
[----:B--2---:R-:W2:Y:S04]  /*7db0*/  LDL R84, [R1+0x258] ;  /* 0x0002580001547983 */ /* 0x004ea80000100800 */
[----:B------:R-:W2:Y:S04]  /*7dc0*/  LDL R86, [R1+0x25c] ;  /* 0x00025c0001567983 */ /* 0x000ea80000100800 */
[----:B------:R-:W2:Y:S04]  /*7dd0*/  LDL R10, [R1+0x260] ;  /* 0x00026000010a7983 */ /* 0x000ea80000100800 */
[----:B-----5:R-:W5:Y:S04]  /*7de0*/  LDL R88, [R1+0x264] ;  /* 0x0002640001587983 */ /* 0x020f680000100800 */
        /* <DEDUP_REMOVED lines=127> */
[----:B-----5:R-:W-:Y:S04]  /*85e0*/  STL [R1+0x264], R88 ;  /* 0x0002645801007387 */ /* 0x020fe80000100800 */
[----:B------:R-:W-:Y:S04]  /*85f0*/  STL [R1+0x268], R90 ;  /* 0x0002685a01007387 */ /* 0x000fe80000100800 */
[----:B---3--:R-:W-:Y:S04]  /*8600*/  STL [R1+0x26c], R92 ;  /* 0x00026c5c01007387 */ /* 0x008fe80000100800 */
        /* <DEDUP_REMOVED lines=116> */
[----:B------:R-:W-:Y:S01]  /*8d50*/  VIADD R0, R0, 0x1 ;  /* 0x0000000100007836 */ /* 0x000fe20000000000 */
[----:B------:R-:W-:Y:S01]  /*8d60*/  @!P0 LOP3.LUT R4, R3, 0x1, RZ, 0x3c, !PT ;  /* 0x0000000103048812 */ /* 0x000fe200078e3cff */
[----:B------:R-:W-:Y:S03]  /*8d70*/  BSSY B0, `(.L_x_6198) ;  /* 0x000000e000007945 */ /* 0x000fe60003800000 */
[----:B------:R0:W-:Y:S04]  /*8d80*/  STL [R1+0x1f0], R0 ;  /* 0x0001f00001007387 */ /* 0x0001e80000100800 */
[----:B------:R1:W-:Y:S01]  /*8d90*/  @!P0 STL [R1+0x1ec], R4 ;  /* 0x0001ec0401008387 */ /* 0x0003e20000100800 */
[----:B0-----:R-:W-:Y:S01]  /*8da0*/  IMAD.U32 R0, RZ, RZ, UR21 ;  /* 0x00000015ff007e24 */ /* 0x001fe2000f8e00ff */
[----:B------:R-:W-:-:S02]  /*8db0*/  UIADD3 UR21, UR21, -0x1, URZ ;  /* 0xffffffff15157890 */ /* 0x000fc4000fffe03f */
[----:B------:R1:W-:Y:S01]  /*8dc0*/  @!P0 STL [R1+0x1e8], RZ ;  /* 0x0001e8ff01008387 */ /* 0x0003e20000100800 */
[----:B------:R-:W-:Y:S06]  /*8dd0*/  BAR.ARV 0xf, 0x100 ;  /* 0x03c4000000007b1d */ /* 0x000fec0000002000 */
[----:B------:R-:W-:Y:S01]  /*8de0*/  ISETP.GT.AND P0, PT, R0, UR20, PT ;  /* 0x0000001400007c0c */ /* 0x000fe2000bf04270 */
[----:B------:R-:W-:-:S12]  /*8df0*/  @P1 BRA `(.L_x_6199) ;  /* 0x0000000000141947 */ /* 0x000fd80003800000 */
[----:B------:R-:W2:Y:S02]  /*8e00*/  LDL R0, [R1+0x1e8] ;  /* 0x0001e80001007983 */ /* 0x000ea40000100800 */
[----:B--2---:R-:W-:-:S05]  /*8e10*/  LEA R0, R0, UR47, 0x3 ;  /* 0x0000002f00007c11 */ /* 0x004fca000f8e18ff */
[----:B------:R-:W-:-:S05]  /*8e20*/  VIADD R0, R0, 0x38860 ;  /* 0x0003886000007836 */ /* 0x000fca0000000000 */
[----:B------:R-:W-:-:S04]  /*8e30*/  PRMT R0, RZ, 0x654, R0 ;  /* 0x00000654ff007816 */ /* 0x000fc80000000000 */
[----:B------:R0:W-:Y:S03]  /*8e40*/  SYNCS.ARRIVE.TRANS64.RED.A1T0 RZ, [R0+URZ], RZ ;  /* 0x000000ff00ff79a7 */ /* 0x0001e6000810043f */
.L_x_6199:
[----:B------:R-:W-:Y:S05]  /*8e50*/  BSYNC B0 ;  /* 0x0000000000007941 */ /* 0x000fea0003800000 */
.L_x_6198:
[----:B------:R-:W-:Y:S05]  /*8e60*/  @P0 BRA `(.L_x_6200) ;  /* 0xffffffc0009c0947 */ /* 0x000fea000383ffff */
.L_x_6197:
[----:B------:R-:W2:Y:S04]  /*8e70*/  LDL R135, [R1+0x1e8] ;  /* 0x0001e80001877983 */ /* 0x000ea80000100800 */
[----:B------:R-:W3:Y:S04]  /*8e80*/  LDL.64 R6, [R1+0x240] ;  /* 0x0002400001067983 */ /* 0x000ee80000100a00 */
[----:B-1----:R-:W4:Y:S04]  /*8e90*/  LDL.64 R4, [R1+0x250] ;  /* 0x0002500001047983 */ /* 0x002f280000100a00 */
        /* <DEDUP_REMOVED lines=62> */
[----:B--2---:R-:W-:-:S05]  /*9280*/  IMAD R135, R135, 0x40, R22 ;  /* 0x0000004087877824 */ /* 0x004fca00078e0216 */
[----:B------:R-:W-:Y:S01]  /*9290*/  LEA R135, R135, UR47, 0x2 ;  /* 0x0000002f87877c11 */ /* 0x000fe2000f8e10ff */
[----:B------:R-:W-:Y:S06]  /*92a0*/  BAR.SYNC.DEFER_BLOCKING 0xe, 0x100 ;  /* 0x0384000000007b1d */ /* 0x000fec0000010000 */
[----:B0-----:R-:W3:Y:S04]  /*92b0*/  LDS R0, [R135+0x38400] ;  /* 0x0384000087007984 */ /* 0x001ee80000000800 */
[----:B------:R-:W5:Y:S01]  /*92c0*/  LDS R135, [R135+0x38420] ;  /* 0x0384200087877984 */ /* 0x000f620000000800 */
[C---:B---3--:R-:W-:Y:S01]  /*92d0*/  FMUL.FTZ R7, R0.reuse, R7 ;  /* 0x0000000700077220 */ /* 0x048fe20000410000 */
[C---:B------:R-:W-:Y:S01]  /*92e0*/  FMUL.FTZ R6, R0.reuse, R6 ;  /* 0x0000000600067220 */ /* 0x040fe20000410000 */
[C---:B----4-:R-:W-:Y:S01]  /*92f0*/  FMUL.FTZ R5, R0.reuse, R5 ;  /* 0x0000000500057220 */ /* 0x050fe20000410000 */
[----:B------:R-:W-:-:S03]  /*9300*/  FMUL.FTZ R4, R0, R4 ;  /* 0x0000000400047220 */ /* 0x000fc60000410000 */
[----:B------:R0:W-:Y:S04]  /*9310*/  STL.64 [R1+0x240], R6 ;  /* 0x0002400601007387 */ /* 0x0001e80000100a00 */
[----:B------:R1:W-:Y:S04]  /*9320*/  STL.64 [R1+0x250], R4 ;  /* 0x0002500401007387 */ /* 0x0003e80000100a00 */
[----:B0-----:R-:W2:Y:S04]  /*9330*/  LDL.64 R6, [R1+0x438] ;  /* 0x0004380001067983 */ /* 0x001ea80000100a00 */
[----:B-1----:R-:W3:Y:S01]  /*9340*/  LDL.64 R4, [R1+0x418] ;  /* 0x0004180001047983 */ /* 0x002ee20000100a00 */
[C---:B-----5:R-:W-:Y:S01]  /*9350*/  FMUL.FTZ R11, R135.reuse, R11 ;  /* 0x0000000b870b7220 */ /* 0x060fe20000410000 */
[C---:B------:R-:W-:Y:S01]  /*9360*/  FMUL.FTZ R10, R135.reuse, R10 ;  /* 0x0000000a870a7220 */ /* 0x040fe20000410000 */
[C---:B------:R-:W-:Y:S01]  /*9370*/  FMUL.FTZ R133, R0.reuse, R133 ;  /* 0x0000008500857220 */ /* 0x040fe20000410000 */
[C---:B------:R-:W-:Y:S01]  /*9380*/  FMUL.FTZ R132, R0.reuse, R132 ;  /* 0x0000008400847220 */ /* 0x040fe20000410000 */
[C---:B------:R-:W-:Y:S01]  /*9390*/  FMUL.FTZ R131, R0.reuse, R131 ;  /* 0x0000008300837220 */ /* 0x040fe20000410000 */
        /* <DEDUP_REMOVED lines=116> */
[----:B0-----:R-:W-:-:S02]  /*9ae0*/  VIADD R10, R3, 0x1 ;  /* 0x00000001030a7836 */ /* 0x001fc40000000000 */
        /* <DEDUP_REMOVED lines=32> */
[----:B------:R0:W-:Y:S01]  /*9cf0*/  STL.64 [R1+0x258], R72 ;  /* 0x0002584801007387 */ /* 0x0001e20000100a00 */
[C---:B--2---:R-:W-:Y:S01]  /*9d00*/  FMUL.FTZ R7, R135.reuse, R7 ;  /* 0x0000000787077220 */ /* 0x044fe20000410000 */
[C---:B------:R-:W-:Y:S01]  /*9d10*/  FMUL.FTZ R6, R135.reuse, R6 ;  /* 0x0000000687067220 */ /* 0x040fe20000410000 */
[C---:B---3--:R-:W-:Y:S01]  /*9d20*/  FMUL.FTZ R5, R135.reuse, R5 ;  /* 0x0000000587057220 */ /* 0x048fe20000410000 */
[----:B------:R-:W-:Y:S01]  /*9d30*/  FMUL.FTZ R4, R135, R4 ;  /* 0x0000000487047220 */ /* 0x000fe20000410000 */
        /* <DEDUP_REMOVED lines=33> */
[----:B------:R-:W-:Y:S01]  /*9f50*/  BSSY B0, `(.L_x_6201) ;  /* 0x0000007000007945 */ /* 0x000fe20003800000 */
[----:B------:R-:W-:-:S11]  /*9f60*/  IMAD.MOV.U32 R0, RZ, RZ, 0x1 ;  /* 0x00000001ff007424 */ /* 0x000fd600078e00ff */
[----:B0-----:R-:W-:Y:S05]  /*9f70*/  @P0 BRA `(.L_x_6202) ;  /* 0x0000000000100947 */ /* 0x001fea0003800000 */
[----:B------:R-:W2:Y:S04]  /*9f80*/  LDL R4, [R1+0x1ec] ;  /* 0x0001ec0001047983 */ /* 0x000ea80000100800 */
[----:B------:R0:W-:Y:S01]  /*9f90*/  STL [R1+0x1e8], RZ ;  /* 0x0001e8ff01007387 */ /* 0x0001e20000100800 */
[----:B--2---:R-:W-:-:S05]  /*9fa0*/  LOP3.LUT R4, R4, 0x1, RZ, 0x3c, !PT ;  /* 0x0000000104047812 */ /* 0x004fca00078e3cff */
[----:B------:R0:W-:Y:S02]  /*9fb0*/  STL [R1+0x1ec], R4 ;  /* 0x0001ec0401007387 */ /* 0x0001e40000100800 */
.L_x_6202:
[----:B------:R-:W-:Y:S05]  /*9fc0*/  BSYNC B0 ;  /* 0x0000000000007941 */ /* 0x000fea0003800000 */
.L_x_6201:
[----:B------:R-:W-:Y:S05]  /*9fd0*/  BRA `(.L_x_6194) ;  /* 0x000001d800f07947 */ /* 0x000fea0003800000 */
.L_x_6186:
[----:B------:R-:W0:Y:S01]  /*9fe0*/  S2R R3, SR_TID.X ;  /* 0x0000000000037919 */ /* 0x000e220000002100 */
[----:B------:R-:W-:Y:S01]  /*9ff0*/  UISETP.NE.AND UP0, UPT, UR38, URZ, UPT ;  /* 0x0000003f2600728c */ /* 0x000fe2000bf05270 */
[----:B-1----:R-:W-:Y:S01]  /*a000*/  IMAD.U32 R0, RZ, RZ, UR5 ;  /* 0x00000005ff007e24 */ /* 0x002fe2000f8e00ff */
[----:B------:R-:W-:Y:S01]  /*a010*/  UMOV UR4, 0x1 ;  /* 0x0000000100047882 */ /* 0x000fe20000000000 */
[----:B------:R-:W-:Y:S01]  /*a020*/  IMAD.MOV.U32 R5, RZ, RZ, 0x80 ;  /* 0x00000080ff057424 */ /* 0x000fe200078e00ff */
[----:B------:R-:W-:Y:S01]  /*a030*/  USEL UR4, UR4, 0x2, !UP0 ;  /* 0x0000000204047887 */ /* 0x000fe2000c000000 */
[----:B------:R-:W-:Y:S01]  /*a040*/  IMAD.MOV.U32 R6, RZ, RZ, 0x1 ;  /* 0x00000001ff067424 */ /* 0x000fe200078e00ff */
[----:B------:R-:W-:Y:S01]  /*a050*/  UIADD3 UR7, UP1, UR36, 0x38830, URZ ;  /* 0x0003883024077890 */ /* 0x000fe2000ff3e03f */
[----:B------:R-:W-:Y:S01]  /*a060*/  IMAD.MOV.U32 R7, RZ, RZ, RZ ;  /* 0x000000ffff077224 */ /* 0x000fe200078e00ff */
[----:B------:R-:W-:Y:S01]  /*a070*/  UIADD3 UR9, UP0, UR36, 0x38840, URZ ;  /* 0x0003884024097890 */ /* 0x000fe2000ff1e03f */
[----:B------:R1:W-:Y:S01]  /*a080*/  STL [R1+0x70], R0 ;  /* 0x0000700001007387 */ /* 0x0003e20000100800 */
[----:B------:R-:W-:Y:S01]  /*a090*/  IMAD.U32 R13, RZ, RZ, UR4 ;  /* 0x00000004ff0d7e24 */ /* 0x000fe2000f8e00ff */
[----:B------:R-:W-:Y:S01]  /*a0a0*/  UIADD3 UR4, UP2, UR36, 0x38850, URZ ;  /* 0x0003885024047890 */ /* 0x000fe2000ff5e03f */
[----:B------:R-:W-:Y:S01]  /*a0b0*/  IMAD.MOV.U32 R8, RZ, RZ, 0x1 ;  /* 0x00000001ff087424 */ /* 0x000fe200078e00ff */
[----:B------:R-:W-:Y:S01]  /*a0c0*/  UIADD3 UR8, UP3, UR36, 0x38860, URZ ;  /* 0x0003886024087890 */ /* 0x000fe2000ff7e03f */
[----:B------:R-:W-:Y:S01]  /*a0d0*/  IMAD.MOV.U32 R9, RZ, RZ, RZ ;  /* 0x000000ffff097224 */ /* 0x000fe200078e00ff */
[----:B------:R-:W-:Y:S01]  /*a0e0*/  UIADD3.X UR6, URZ, UR37, URZ, UP2, !UPT ;  /* 0x000000253f067290 */ /* 0x000fe200097fe43f */
[----:B------:R-:W-:Y:S01]  /*a0f0*/  IMAD.MOV.U32 R12, RZ, RZ, 0x2000 ;  /* 0x00002000ff0c7424 */ /* 0x000fe200078e00ff */
[----:B------:R-:W-:Y:S01]  /*a100*/  ULDC UR11, c[0x0][0x448] ;  /* 0x00011200000b7ab9 */ /* 0x000fe20000000800 */
[----:B------:R-:W-:Y:S01]  /*a110*/  UIADD3.X UR10, URZ, UR37, URZ, UP3, !UPT ;  /* 0x000000253f0a7290 */ /* 0x000fe20009ffe43f */
[----:B-1----:R-:W-:Y:S01]  /*a120*/  IMAD.U32 R0, RZ, RZ, UR4 ;  /* 0x00000004ff007e24 */ /* 0x002fe2000f8e00ff */
[----:B------:R-:W-:Y:S01]  /*a130*/  UIADD3.X UR4, URZ, UR37, URZ, UP1, !UPT ;  /* 0x000000253f047290 */ /* 0x000fe20008ffe43f */
[----:B------:R1:W-:Y:S01]  /*a140*/  STL.64 [R1+0x60], R8 ;  /* 0x0000600801007387 */ /* 0x0003e20000100a00 */
[----:B------:R-:W-:Y:S01]  /*a150*/  UISETP.NE.AND UP1, UPT, UR11, 0x1, UPT ;  /* 0x000000010b00788c */ /* 0x000fe2000bf25270 */
[----:B------:R-:W-:Y:S01]  /*a160*/  IMAD.MOV.U32 R11, RZ, RZ, 0x100 ;  /* 0x00000100ff0b7424 */ /* 0x000fe200078e00ff */
[----:B------:R-:W-:Y:S01]  /*a170*/  UIADD3 UR45, UR49, 0x1, -UR48 ;  /* 0x00000001312d7890 */ /* 0x000fe2000fffe830 */
[----:B------:R2:W-:Y:S01]  /*a180*/  STL.64 [R1+0x18], R12 ;  /* 0x0000180c01007387 */ /* 0x0005e20000100a00 */
[----:B------:R-:W-:-:S02]  /*a190*/  IMAD.U32 R14, RZ, RZ, UR7 ;  /* 0x00000007ff0e7e24 */ /* 0x000fc4000f8e00ff */
[----:B------:R-:W-:Y:S01]  /*a1a0*/  IMAD.U32 R15, RZ, RZ, UR4 ;  /* 0x00000004ff0f7e24 */ /* 0x000fe2000f8e00ff */
[----:B------:R-:W-:Y:S01]  /*a1b0*/  STL.64 [R1], RZ ;  /* 0x000000ff01007387 */ /* 0x000fe20000100a00 */
[----:B0-----:R-:W-:Y:S01]  /*a1c0*/  LOP3.LUT R3, R3, 0x7f, RZ, 0xc0, !PT ;  /* 0x0000007f03037812 */ /* 0x001fe200078ec0ff */
[----:B-1----:R-:W-:Y:S02]  /*a1d0*/  IMAD.MOV.U32 R9, RZ, RZ, R13 ;  /* 0x000000ffff097224 */ /* 0x002fe400078e000d */
[----:B------:R-:W-:Y:S01]  /*a1e0*/  STL.64 [R1+0x8], R14 ;  /* 0x0000080e01007387 */ /* 0x000fe20000100a00 */
[----:B------:R-:W-:Y:S01]  /*a1f0*/  ISETP.NE.AND P0, PT, R3, RZ, PT ;  /* 0x000000ff0300720c */ /* 0x000fe20003f05270 */
[----:B------:R-:W-:Y:S01]  /*a200*/  IMAD.MOV.U32 R8, RZ, RZ, 0x10000 ;  /* 0x00010000ff087424 */ /* 0x000fe200078e00ff */
[----:B------:R-:W-:Y:S01]  /*a210*/  @UP1 ULDC UR7, c[0x0][0x44c] ;  /* 0x0001130000071ab9 */ /* 0x000fe20000000800 */
[----:B--2---:R-:W-:Y:S01]  /*a220*/  IMAD.U32 R12, RZ, RZ, UR9 ;  /* 0x00000009ff0c7e24 */ /* 0x004fe2000f8e00ff */
[----:B------:R-:W-:Y:S01]  /*a230*/  SEL R4, RZ, 0x1, P0 ;  /* 0x00000001ff047807 */ /* 0x000fe20000000000 */
[----:B------:R-:W-:Y:S01]  /*a240*/  STL.64 [R1+0x38], RZ ;  /* 0x000038ff01007387 */ /* 0x000fe20000100a00 */
[----:B------:R-:W-:-:S03]  /*a250*/  IADD3 R39, P0, R2, 0x38, RZ ;  /* 0x0000003802277810 */ /* 0x000fc60007f1e0ff */
[----:B------:R0:W-:Y:S01]  /*a260*/  STL.128 [R1+0x20], R4 ;  /* 0x0000200401007387 */ /* 0x0001e20000100c00 */
[----:B------:R-:W-:Y:S02]  /*a270*/  IMAD.MOV.U32 R10, RZ, RZ, R4 ;  /* 0x000000ffff0a7224 */ /* 0x000fe400078e0004 */
[----:B------:R-:W-:-:S03]  /*a280*/  IMAD.X R46, RZ, RZ, R16, P0 ;  /* 0x000000ffff2e7224 */ /* 0x000fc600000e0610 */
[----:B------:R1:W-:Y:S01]  /*a290*/  STL.128 [R1+0x50], R8 ;  /* 0x0000500801007387 */ /* 0x0003e20000100c00 */
[----:B0-----:R-:W-:Y:S01]  /*a2a0*/  IMAD.U32 R5, RZ, RZ, UR6 ;  /* 0x00000006ff057e24 */ /* 0x001fe2000f8e00ff */
[----:B------:R-:W-:Y:S01]  /*a2b0*/  UIADD3.X UR6, URZ, UR37, URZ, UP0, !UPT ;  /* 0x000000253f067290 */ /* 0x000fe200087fe43f */
[----:B------:R-:W-:Y:S01]  /*a2c0*/  IMAD.U32 R6, RZ, RZ, UR8 ;  /* 0x00000008ff067e24 */ /* 0x000fe2000f8e00ff */
[----:B------:R-:W-:Y:S01]  /*a2d0*/  USHF.L.U32 UR8, UR5, 0x6, URZ ;  /* 0x0000000605087899 */ /* 0x000fe2000800063f */
[----:B------:R-:W-:Y:S01]  /*a2e0*/  IMAD.U32 R7, RZ, RZ, UR10 ;  /* 0x0000000aff077e24 */ /* 0x000fe2000f8e00ff */
[----:B------:R-:W-:Y:S01]  /*a2f0*/  @UP1 ULDC UR10, c[0x0][0x450] ;  /* 0x00011400000a1ab9 */ /* 0x000fe20000000800 */
[----:B------:R-:W-:Y:S01]  /*a300*/  IMAD.MOV.U32 R4, RZ, RZ, R0 ;  /* 0x000000ffff047224 */ /* 0x000fe200078e0000 */
[----:B------:R-:W-:Y:S01]  /*a310*/  ULDC.64 UR4, c[0x0][0xad8] ;  /* 0x0002b60000047ab9 */ /* 0x000fe20000000a00 */
[----:B------:R-:W-:Y:S01]  /*a320*/  IMAD.U32 R13, RZ, RZ, UR6 ;  /* 0x00000006ff0d7e24 */ /* 0x000fe2000f8e00ff */
[----:B------:R-:W-:Y:S01]  /*a330*/  UISETP.GE.AND UP0, UPT, UR5, 0x1, UPT ;  /* 0x000000010500788c */ /* 0x000fe2000bf06270 */
[----:B------:R1:W-:Y:S01]  /*a340*/  STL.64 [R1+0x68], R6 ;  /* 0x0000680601007387 */ /* 0x0003e20000100a00 */
[----:B------:R-:W-:-:S02]  /*a350*/  @UP1 UIADD3 UR6, UR8, 0x3f, URZ ;  /* 0x0000003f08061890 */ /* 0x000fc4000fffe03f */
[----:B------:R-:W-:Y:S01]  /*a360*/  UIADD3 UR9, UR8, 0x3f, URZ ;  /* 0x0000003f08097890 */ /* 0x000fe2000fffe03f */
[----:B------:R1:W-:Y:S01]  /*a370*/  STL.128 [R1+0x40], R4 ;  /* 0x0000400401007387 */ /* 0x0003e20000100c00 */
[----:B------:R-:W-:Y:S01]  /*a380*/  UIMAD.WIDE.U32 UR6, UR6, UR7, URZ ;  /* 0x00000007060672a5 */ /* 0x000fe2000f8e003f */
[----:B------:R-:W-:Y:S02]  /*a390*/  PLOP3.LUT P1, PT, PT, PT, UP0, 0x80, 0x0 ;  /* 0x000000000000781c */ /* 0x000fe40003f2f008 */
[----:B------:R1:W-:Y:S01]  /*a3a0*/  STL.64 [R1+0x10], R12 ;  /* 0x0000100c01007387 */ /* 0x0003e20000100a00 */
[----:B------:R-:W-:-:S03]  /*a3b0*/  @UP1 USHF.R.U32.HI UR9, URZ, UR10, UR7 ;  /* 0x0000000a3f091299 */ /* 0x000fc60008011607 */
[----:B------:R1:W-:Y:S01]  /*a3c0*/  STL.64 [R1+0x30], R12 ;  /* 0x0000300c01007387 */ /* 0x0003e20000100a00 */
[----:B------:R-:W-:-:S04]  /*a3d0*/  UIADD3 UR6, UR45, UR9, URZ ;  /* 0x000000092d067290 */ /* 0x000fc8000fffe03f */
[----:B------:R-:W-:Y:S02]  /*a3e0*/  UIADD3 UR4, UR6, UR4, URZ ;  /* 0x0000000406047290 */ /* 0x000fe4000fffe03f */
[----:B------:R-:W-:Y:S10]  /*a3f0*/  @!P1 BRA `(.L_x_6203) ;  /* 0x0000000000449947 */ /* 0x000ff40003800000 */
        /* <DEDUP_REMOVED lines=10> */
.L_x_6204:
[----:B------:R-:W-:-:S11]  /*a4a0*/  UISETP.NE.AND UP0, UPT, UR5, 0x1, UPT ;  /* 0x000000010500788c */ /* 0x000fd6000bf05270 */
[----:B------:R-:W-:Y:S02]  /*a4b0*/  @UP0 ULDC.64 UR10, c[0x0][0xae0] ;  /* 0x0002b800000a0ab9 */ /* 0x000fe40000000a00 */
[----:B------:R-:W-:-:S04]  /*a4c0*/  UIMAD.WIDE.U32 UR6, UR9, UR10, URZ ;  /* 0x0000000a090672a5 */ /* 0x000fc8000f8e003f */
[----:B------:R-:W-:-:S12]  /*a4d0*/  @UP0 USHF.R.U32.HI UR9, URZ, UR11, UR7 ;  /* 0x0000000b3f090299 */ /* 0x000fd80008011607 */
.L_x_6205:
[----:B------:R-:W-:-:S04]  /*a4e0*/  UIMAD UR9, UR9, UR5, UR5 ;  /* 0x00000005090972a4 */ /* 0x000fc8000f8e0205 */
[----:B------:R-:W-:-:S04]  /*a4f0*/  UISETP.LT.AND UP0, UPT, UR4, UR9, UPT ;  /* 0x000000090400728c */ /* 0x000fc8000bf01270 */
[----:B------:R-:W-:-:S12]  /*a500*/  USEL UR4, UR4, UR9, UP0 ;  /* 0x0000000904047287 */ /* 0x000fd80008000000 */
.L_x_6203:
[----:B------:R-:W-:Y:S02]  /*a510*/  UIADD3 UR10, UR49, 0x3f, URZ ;  /* 0x0000003f310a7890 */ /* 0x000fe4000fffe03f */
[----:B------:R-:W-:Y:S02]  /*a520*/  UIADD3 UR4, UR4, 0x3f, URZ ;  /* 0x0000003f04047890 */ /* 0x000fe4000fffe03f */
[----:B------:R-:W-:Y:S02]  /*a530*/  USHF.R.S32.HI UR11, URZ, 0x1f, UR10 ;  /* 0x0000001f3f0b7899 */ /* 0x000fe4000801140a */
[----:B------:R-:W-:Y:S01]  /*a540*/  USHF.R.S32.HI UR9, URZ, 0x1f, UR4 ;  /* 0x0000001f3f097899 */ /* 0x000fe20008011404 */
[----:B------:R-:W-:Y:S01]  /*a550*/  @UP1 ULDC UR6, c[0x0][0x44c] ;  /* 0x0001130000061ab9 */ /* 0x000fe20000000800 */
[----:B------:R-:W-:Y:S02]  /*a560*/  ULEA.HI UR11, UR11, UR10, URZ, 0x6 ;  /* 0x0000000a0b0b7291 */ /* 0x000fe4000f8f303f */
[----:B------:R-:W-:-:S02]  /*a570*/  UIMAD.WIDE.U32 UR6, UR8, UR6, URZ ;  /* 0x00000006080672a5 */ /* 0x000fc4000f8e003f */
[----:B------:R-:W-:Y:S01]  /*a580*/  ULEA.HI UR9, UR9, UR4, URZ, 0x6 ;  /* 0x0000000409097291 */ /* 0x000fe2000f8f303f */
[----:B------:R-:W-:Y:S01]  /*a590*/  @UP1 ULDC UR12, c[0x0][0x450] ;  /* 0x00011400000c1ab9 */ /* 0x000fe20000000800 */
[----:B------:R-:W-:Y:S02]  /*a5a0*/  UIADD3 UR51, UR49, -UR48, URZ ;  /* 0x8000003031337290 */ /* 0x000fe4000fffe03f */
[----:B------:R-:W-:Y:S02]  /*a5b0*/  USHF.R.S32.HI UR11, URZ, 0x6, UR11 ;  /* 0x000000063f0b7899 */ /* 0x000fe4000801140b */
[----:B------:R-:W-:Y:S02]  /*a5c0*/  USHF.R.S32.HI UR9, URZ, 0x6, UR9 ;  /* 0x000000063f097899 */ /* 0x000fe40008011409 */
[----:B------:R-:W-:Y:S02]  /*a5d0*/  @UP1 USHF.R.U32.HI UR8, URZ, UR12, UR7 ;  /* 0x0000000c3f081299 */ /* 0x000fe40008011607 */
[----:B------:R-:W-:-:S02]  /*a5e0*/  UISETP.LT.AND UP0, UPT, UR9, UR11, UPT ;  /* 0x0000000b0900728c */ /* 0x000fc4000bf01270 */
[----:B------:R-:W-:Y:S01]  /*a5f0*/  UIADD3 UR8, UR51, UR8, URZ ;  /* 0x0000000833087290 */ /* 0x000fe2000fffe03f */
[----:B------:R-:W-:Y:S01]  /*a600*/  ULDC UR7, c[0x0][0xad4] ;  /* 0x0002b50000077ab9 */ /* 0x000fe20000000800 */
[----:B------:R-:W-:Y:S02]  /*a610*/  USEL UR6, UR9, UR11, UP0 ;  /* 0x0000000b09067287 */ /* 0x000fe40008000000 */
[----:B------:R-:W-:Y:S01]  /*a620*/  UIADD3 UR7, UR8, -UR7, URZ ;  /* 0x8000000708077290 */ /* 0x000fe2000fffe03f */
[----:B------:R-:W-:Y:S11]  /*a630*/  @!P1 BRA `(.L_x_6206) ;  /* 0x0000000000489947 */ /* 0x000ff60003800000 */
        /* <DEDUP_REMOVED lines=11> */
.L_x_6207:
[----:B------:R-:W-:-:S11]  /*a6f0*/  UISETP.NE.AND UP0, UPT, UR5, 0x1, UPT ;  /* 0x000000010500788c */ /* 0x000fd6000bf05270 */
[----:B------:R-:W-:Y:S02]  /*a700*/  @UP0 ULDC.64 UR10, c[0x0][0xae0] ;  /* 0x0002b800000a0ab9 */ /* 0x000fe40000000a00 */
[----:B------:R-:W-:-:S04]  /*a710*/  UIMAD.WIDE.U32 UR8, UR4, UR10, URZ ;  /* 0x0000000a040872a5 */ /* 0x000fc8000f8e003f */
[----:B------:R-:W-:-:S12]  /*a720*/  @UP0 USHF.R.U32.HI UR4, URZ, UR11, UR9 ;  /* 0x0000000b3f040299 */ /* 0x000fd80008011609 */
.L_x_6208:
[----:B------:R-:W-:-:S04]  /*a730*/  UIMAD UR4, UR4, UR5, URZ ;  /* 0x00000005040472a4 */ /* 0x000fc8000f8e023f */
[----:B------:R-:W-:-:S04]  /*a740*/  UISETP.LT.AND UP0, UPT, UR7, UR4, UPT ;  /* 0x000000040700728c */ /* 0x000fc8000bf01270 */
[----:B------:R-:W-:-:S12]  /*a750*/  USEL UR7, UR7, UR4, !UP0 ;  /* 0x0000000407077287 */ /* 0x000fd8000c000000 */
.L_x_6206:
        /* <DEDUP_REMOVED lines=13> */
[----:B-1----:R-:W-:Y:S01]  /*a830*/  IMAD.U32 R4, RZ, RZ, UR12 ;  /* 0x0000000cff047e24 */ /* 0x002fe2000f8e00ff */
        /* <DEDUP_REMOVED lines=33> */
.L_x_6209:
[----:B------:R-:W-:Y:S01]  /*aa50*/  UIMAD UR46, UR10, UR4, UR46 ;  /* 0x000000040a2e72a4 */ /* 0x000fe2000f8e022e */
[----:B------:R-:W-:Y:S02]  /*aa60*/  IMAD.U32 R0, RZ, RZ, UR6 ;  /* 0x00000006ff007e24 */ /* 0x000fe4000f8e00ff */
[----:B------:R-:W-:-:S05]  /*aa70*/  IMAD.U32 R3, RZ, RZ, UR4 ;  /* 0x00000004ff037e24 */ /* 0x000fca000f8e00ff */
[----:B------:R-:W-:-:S04]  /*aa80*/  VIADDMNMX R0, R3, UR46, R0, PT ;  /* 0x0000002e03007c46 */ /* 0x000fc8000b800100 */
[----:B------:R-:W-:Y:S02]  /*aa90*/  R2UR UR50, R0 ;  /* 0x00000000003272ca */ /* 0x000fe400000e0000 */
[----:B------:R-:W-:-:S11]  /*aaa0*/  PRMT R0, RZ, 0x7610, R0 ;  /* 0x00007610ff007816 */ /* 0x000fd60000000000 */
[----:B------:R-:W-:-:S06]  /*aab0*/  UISETP.GT.AND UP0, UPT, UR50, UR46, UPT ;  /* 0x0000002e3200728c */ /* 0x000fcc000bf04270 */
[----:B------:R-:W-:-:S13]  /*aac0*/  PLOP3.LUT P0, PT, PT, PT, UP0, 0x80, 0x0 ;  /* 0x000000000000781c */ /* 0x000fda0003f0f008 */
[----:B------:R-:W-:Y:S05]  /*aad0*/  @!P0 BRA `(.L_x_6194) ;  /* 0x000001d000308947 */ /* 0x000fea0003800000 */
[----:B------:R-:W0:Y:S01]  /*aae0*/  SHFL.IDX PT, R0, R219, RZ, 0x1f ;  /* 0x00001fffdb007589 */ /* 0x000e2200000e0000 */
[----:B------:R-:W-:Y:S01]  /*aaf0*/  UIADD3 UR8, UR47, 0x400, URZ ;  /* 0x000004002f087890 */ /* 0x000fe2000fffe03f */
[----:B-1----:R-:W-:Y:S01]  /*ab00*/  IMAD.MOV.U32 R4, RZ, RZ, 0x1 ;  /* 0x00000001ff047424 */ /* 0x002fe200078e00ff */
[----:B------:R-:W-:Y:S01]  /*ab10*/  UIADD3 UR6, UR47, 0x26400, URZ ;  /* 0x000264002f067890 */ /* 0x000fe2000fffe03f */
[----:B------:R-:W-:Y:S01]  /*ab20*/  IMAD.MOV.U32 R5, RZ, RZ, RZ ;  /* 0x000000ffff057224 */ /* 0x000fe200078e00ff */
[----:B------:R-:W-:Y:S01]  /*ab30*/  UIADD3 UR4, UR47, 0x20400, URZ ;  /* 0x000204002f047890 */ /* 0x000fe2000fffe03f */
[----:B------:R-:W-:Y:S01]  /*ab40*/  IMAD.MOV.U32 R6, RZ, RZ, 0x1 ;  /* 0x00000001ff067424 */ /* 0x000fe200078e00ff */
[----:B------:R-:W-:Y:S01]  /*ab50*/  UIADD3 UR5, UR47, 0x22400, URZ ;  /* 0x000224002f057890 */ /* 0x000fe2000fffe03f */
[----:B------:R-:W-:Y:S01]  /*ab60*/  IMAD.MOV.U32 R7, RZ, RZ, RZ ;  /* 0x000000ffff077224 */ /* 0x000fe200078e00ff */
[----:B------:R-:W-:Y:S01]  /*ab70*/  USHF.R.U32.HI UR6, URZ, 0x4, UR6 ;  /* 0x000000043f067899 */ /* 0x000fe20008011606 */
[----:B------:R-:W-:Y:S01]  /*ab80*/  IMAD.MOV.U32 R11, RZ, RZ, 0x40000040 ;  /* 0x40000040ff0b7424 */ /* 0x000fe200078e00ff */
[----:B------:R-:W-:Y:S01]  /*ab90*/  USHF.R.U32.HI UR7, URZ, 0x4, UR8 ;  /* 0x000000043f077899 */ /* 0x000fe20008011608 */
[----:B------:R-:W1:Y:S01]  /*aba0*/  S2R R53, SR_TID.X ;  /* 0x0000000000357919 */ /* 0x000e620000002100 */
[----:B------:R-:W-:Y:S01]  /*abb0*/  USHF.R.U32.HI UR4, URZ, 0x4, UR4 ;  /* 0x000000043f047899 */ /* 0x000fe20008011604 */
[C---:B------:R-:W-:Y:S01]  /*abc0*/  IADD3 R38, P5, R2.reuse, 0xa8, RZ ;  /* 0x000000a802267810 */ /* 0x040fe20007fbe0ff */
[----:B------:R-:W-:Y:S01]  /*abd0*/  USHF.R.U32.HI UR5, URZ, 0x4, UR5 ;  /* 0x000000043f057899 */ /* 0x000fe20008011605 */
[----:B------:R2:W-:Y:S01]  /*abe0*/  STL.128 [R1+0x80], R4 ;  /* 0x0000800401007387 */ /* 0x0005e20000100c00 */
[----:B------:R-:W-:Y:S01]  /*abf0*/  ULOP3.LUT UR6, UR6, 0x3fff, URZ, 0xc0, !UPT ;  /* 0x00003fff06067892 */ /* 0x000fe2000f8ec03f */
[C---:B------:R-:W-:Y:S01]  /*ac00*/  IADD3 R41, P1, R2.reuse, 0xb8, RZ ;  /* 0x000000b802297810 */ /* 0x040fe20007f3e0ff */
[----:B------:R-:W-:Y:S01]  /*ac10*/  ULOP3.LUT UR7, UR7, 0x3fff, URZ, 0xc0, !UPT ;  /* 0x00003fff07077892 */ /* 0x000fe2000f8ec03f */
[C---:B------:R-:W-:Y:S01]  /*ac20*/  IADD3 R42, P6, R2.reuse, 0xb0, RZ ;  /* 0x000000b0022a7810 */ /* 0x040fe20007fde0ff */
[----:B------:R-:W-:Y:S01]  /*ac30*/  ULOP3.LUT UR4, UR4, 0x3fff, URZ, 0xc0, !UPT ;  /* 0x00003fff04047892 */ /* 0x000fe2000f8ec03f */
[----:B------:R-:W-:Y:S01]  /*ac40*/  IADD3 R47, P0, R2, 0xa0, RZ ;  /* 0x000000a0022f7810 */ /* 0x000fe20007f1e0ff */
[----:B------:R-:W-:Y:S01]  /*ac50*/  ULOP3.LUT UR5, UR5, 0x3fff, URZ, 0xc0, !UPT ;  /* 0x00003fff05057892 */ /* 0x000fe2000f8ec03f */
[----:B0-----:R-:W-:Y:S01]  /*ac60*/  LEA.HI R3, R0, R0, RZ, 0x1 ;  /* 0x0000000000037211 */ /* 0x001fe200078f08ff */
[----:B------:R-:W-:-:S02]  /*ac70*/  ULOP3.LUT UR6, UR6, 0x10000, URZ, 0xfc, !UPT ;  /* 0x0001000006067892 */ /* 0x000fc4000f8efc3f */
[----:B------:R-:W-:Y:S01]  /*ac80*/  UIADD3 UR9, UP0, UR36, 0x38400, URZ ;  /* 0x0003840024097890 */ /* 0x000fe2000ff1e03f */
[----:B------:R-:W-:Y:S01]  /*ac90*/  LOP3.LUT R3, R3, 0x6, RZ, 0xc0, !PT ;  /* 0x0000000603037812 */ /* 0x000fe200078ec0ff */
[----:B------:R-:W-:Y:S01]  /*aca0*/  ULOP3.LUT UR7, UR7, 0x10000, URZ, 0xfc, !UPT ;  /* 0x0001000007077892 */ /* 0x000fe2000f8efc3f */
[----:B------:R-:W-:Y:S01]  /*acb0*/  IMAD.X R45, RZ, RZ, R16, P5 ;  /* 0x000000ffff2d7224 */ /* 0x000fe200028e0610 */
[----:B------:R-:W-:Y:S01]  /*acc0*/  ULOP3.LUT UR5, UR5, 0x10000, URZ, 0xfc, !UPT ;  /* 0x0001000005057892 */ /* 0x000fe2000f8efc3f */
[----:B--2---:R-:W-:Y:S01]  /*acd0*/  IMAD.U32 R4, RZ, RZ, UR6 ;  /* 0x00000006ff047e24 */ /* 0x004fe2000f8e00ff */
[----:B------:R-:W-:Y:S01]  /*ace0*/  ULOP3.LUT UR4, UR4, 0x10000, URZ, 0xfc, !UPT ;  /* 0x0001000004047892 */ /* 0x000fe2000f8efc3f */
[----:B------:R-:W-:Y:S01]  /*acf0*/  IMAD.IADD R0, R0, 0x1, -R3 ;  /* 0x0000000100007824 */ /* 0x000fe200078e0a03 */
[----:B------:R-:W-:Y:S01]  /*ad00*/  UIADD3.X UR10, URZ, UR37, URZ, UP0, !UPT ;  /* 0x000000253f0a7290 */ /* 0x000fe200087fe43f */
[----:B------:R-:W-:Y:S01]  /*ad10*/  IMAD.U32 R6, RZ, RZ, UR7 ;  /* 0x00000007ff067e24 */ /* 0x000fe2000f8e00ff */
[----:B------:R-:W-:Y:S01]  /*ad20*/  IADD3 R154, P4, R2, 0x98, RZ ;  /* 0x00000098029a7810 */ /* 0x000fe20007f9e0ff */
[----:B------:R-:W-:Y:S01]  /*ad30*/  IMAD.MOV.U32 R5, RZ, RZ, 0x40000040 ;  /* 0x40000040ff057424 */ /* 0x000fe200078e00ff */
[----:B------:R-:W-:Y:S01]  /*ad40*/  LEA R0, R0, UR8, 0xf ;  /* 0x0000000800007c11 */ /* 0x000fe2000f8e78ff */
[----:B------:R-:W-:Y:S01]  /*ad50*/  IMAD.MOV.U32 R7, RZ, RZ, 0x40000040 ;  /* 0x40000040ff077424 */ /* 0x000fe200078e00ff */
[----:B------:R-:W-:Y:S01]  /*ad60*/  IADD3 R27, P3, R2, 0x94, RZ ;  /* 0x00000094021b7810 */ /* 0x000fe20007f7e0ff */
[----:B------:R-:W-:Y:S01]  /*ad70*/  IMAD.U32 R3, RZ, RZ, UR5 ;  /* 0x00000005ff037e24 */ /* 0x000fe2000f8e00ff */
[----:B------:R-:W-:Y:S01]  /*ad80*/  SHF.R.U32.HI R0, RZ, 0x4, R0 ;  /* 0x00000004ff007819 */ /* 0x000fe20000011600 */
[----:B------:R-:W-:Y:S01]  /*ad90*/  IMAD.U32 R10, RZ, RZ, UR4 ;  /* 0x00000004ff0a7e24 */ /* 0x000fe2000f8e00ff */
[----:B------:R0:W-:Y:S01]  /*ada0*/  STL.128 [R1+0xb0], R4 ;  /* 0x0000b00401007387 */ /* 0x0001e20000100c00 */
[----:B-1----:R-:W-:Y:S01]  /*adb0*/  VIADD R12, R53, 0xffffff80 ;  /* 0xffffff80350c7836 */ /* 0x002fe20000000000 */
[----:B------:R-:W-:Y:S01]  /*adc0*/  LOP3.LUT R0, R0, 0x3fff, RZ, 0xc0, !PT ;  /* 0x00003fff00007812 */ /* 0x000fe200078ec0ff */
[----:B------:R-:W-:Y:S01]  /*add0*/  IMAD.U32 R8, RZ, RZ, UR9 ;  /* 0x00000009ff087e24 */ /* 0x000fe2000f8e00ff */
[----:B------:R1:W-:Y:S01]  /*ade0*/  STL.64 [R1+0x98], R10 ;  /* 0x0000980a01007387 */ /* 0x0003e20000100a00 */
[----:B------:R-:W-:Y:S01]  /*adf0*/  IMAD.U32 R9, RZ, RZ, UR10 ;  /* 0x0000000aff097e24 */ /* 0x000fe2000f8e00ff */
[----:B------:R-:W-:Y:S01]  /*ae00*/  LOP3.LUT R0, R0, 0x2000000, RZ, 0xfc, !PT ;  /* 0x0200000000007812 */ /* 0x000fe200078efcff */
[----:B------:R-:W-:Y:S01]  /*ae10*/  UIADD3 UR4, UR47, 0x36400, URZ ;  /* 0x000364002f047890 */ /* 0x000fe2000fffe03f */
[----:B------:R2:W-:Y:S01]  /*ae20*/  STL [R1+0x94], R12 ;  /* 0x0000940c01007387 */ /* 0x0005e20000100800 */
[--C-:B------:R-:W-:Y:S01]  /*ae30*/  IMAD.X R40, RZ, RZ, R16.reuse, P1 ;  /* 0x000000ffff287224 */ /* 0x100fe200008e0610 */
[C---:B------:R-:W-:Y:S01]  /*ae40*/  IADD3 R43, P2, R2.reuse, 0x88, RZ ;  /* 0x00000088022b7810 */ /* 0x040fe20007f5e0ff */
[----:B------:R-:W-:Y:S01]  /*ae50*/  ULOP3.LUT UP0, URZ, UR4, 0x3ff, URZ, 0xc0, !UPT ;  /* 0x000003ff043f7892 */ /* 0x000fe2000f80c03f */
[----:B------:R2:W-:Y:S01]  /*ae60*/  STL.64 [R1+0x78], R8 ;  /* 0x0000780801007387 */ /* 0x0005e20000100a00 */
[----:B------:R-:W-:Y:S01]  /*ae70*/  IMAD.X R49, RZ, RZ, R16, P6 ;  /* 0x000000ffff317224 */ /* 0x000fe200030e0610 */
[----:B------:R-:W-:Y:S01]  /*ae80*/  IADD3 R44, P1, R2, 0x80, RZ ;  /* 0x00000080022c7810 */ /* 0x000fe20007f3e0ff */
[----:B0-----:R-:W-:Y:S01]  /*ae90*/  IMAD.MOV.U32 R4, RZ, RZ, R3 ;  /* 0x000000ffff047224 */ /* 0x001fe200078e0003 */
[----:B-1----:R2:W5:Y:S01]  /*aea0*/  LDL R10, [R1+0x4ac] ;  /* 0x0004ac00010a7983 */ /* 0x0025620000100800 */
[----:B------:R-:W-:Y:S01]  /*aeb0*/  IMAD.MOV.U32 R6, RZ, RZ, R0 ;  /* 0x000000ffff067224 */ /* 0x000fe200078e0000 */
[----:B------:R-:W-:-:S02]  /*aec0*/  PLOP3.LUT P5, PT, PT, PT, UP0, 0x80, 0x0 ;  /* 0x000000000000781c */ /* 0x000fc40003faf008 */
[----:B------:R2:W5:Y:S01]  /*aed0*/  LDL R0, [R1+0x4a0] ;  /* 0x0004a00001007983 */ /* 0x0005620000100800 */
[----:B------:R-:W-:-:S03]  /*aee0*/  IADD3 R24, P6, R2, 0x78, RZ ;  /* 0x0000007802187810 */ /* 0x000fc60007fde0ff */
[----:B------:R2:W5:Y:S04]  /*aef0*/  LDL R3, [R1+0x4a4] ;  /* 0x0004a40001037983 */ /* 0x0005680000100800 */
[----:B------:R2:W-:Y:S01]  /*af00*/  STL.128 [R1+0xa0], R4 ;  /* 0x0000a00401007387 */ /* 0x0005e20000100c00 */
[--C-:B------:R-:W-:Y:S02]  /*af10*/  IMAD.X R52, RZ, RZ, R16.reuse, P0 ;  /* 0x000000ffff347224 */ /* 0x100fe400000e0610 */
[--C-:B------:R-:W-:Y:S02]  /*af20*/  IMAD.X R155, RZ, RZ, R16.reuse, P4 ;  /* 0x000000ffff9b7224 */ /* 0x100fe400020e0610 */
[--C-:B------:R-:W-:Y:S02]  /*af30*/  IMAD.X R28, RZ, RZ, R16.reuse, P3 ;  /* 0x000000ffff1c7224 */ /* 0x100fe400018e0610 */
[----:B------:R-:W-:-:S02]  /*af40*/  IMAD.X R48, RZ, RZ, R16, P2 ;  /* 0x000000ffff307224 */ /* 0x000fc400010e0610 */
[--C-:B------:R-:W-:Y:S02]  /*af50*/  IMAD.X R51, RZ, RZ, R16.reuse, P1 ;  /* 0x000000ffff337224 */ /* 0x100fe400008e0610 */
[----:B------:R-:W-:Y:S01]  /*af60*/  IMAD.X R25, RZ, RZ, R16, P6 ;  /* 0x000000ffff197224 */ /* 0x000fe200030e0610 */
[----:B------:R-:W-:Y:S06]  /*af70*/  @!P5 BRA `(.L_x_6210) ;  /* 0x000000000070d947 */ /* 0x000fec0003800000 */
[----:B------:R-:W-:Y:S01]  /*af80*/  MOV R14, 0x0 ;  /* 0x00000000000e7802 */ /* 0x000fe20000000f00 */
[----:B------:R-:W-:Y:S01]  /*af90*/  ULDC.64 UR4, c[0x4][0x118] ;  /* 0x0100460000047ab9 */ /* 0x000fe20000000a00 */
[----:B------:R-:W-:Y:S01]  /*afa0*/  ULDC.64 UR6, c[0x4][0x58] ;  /* 0x0100160000067ab9 */ /* 0x000fe20000000a00 */
[----:B--2---:R-:W-:Y:S02]  /*afb0*/  IMAD.U32 R4, RZ, RZ, UR4 ;  /* 0x00000004ff047e24 */ /* 0x004fe4000f8e00ff */
[----:B------:R-:W-:Y:S01]  /*afc0*/  IMAD.U32 R5, RZ, RZ, UR5 ;  /* 0x00000005ff057e24 */ /* 0x000fe2000f8e00ff */
[----:B------:R-:W0:Y:S01]  /*afd0*/  LDC.64 R14, c[0x4][R14] ;  /* 0x010000000e0e7b82 */ /* 0x000e220000000a00 */
[----:B------:R-:W-:Y:S01]  /*afe0*/  ULDC.64 UR4, c[0x4][0x120] ;  /* 0x0100480000047ab9 */ /* 0x000fe20000000a00 */
[----:B-----5:R-:W-:Y:S02]  /*aff0*/  IMAD.U32 R10, RZ, RZ, UR6 ;  /* 0x00000006ff0a7e24 */ /* 0x020fe4000f8e00ff */
        /* <DEDUP_REMOVED lines=8> */
.L_x_6211:
[----:B------:R-:W2:Y:S02]  /*b080*/  LDL R7, [R1+0x94] ;  /* 0x0000940001077983 */ /* 0x000ea40000100800 */
[----:B--2---:R-:W-:-:S04]  /*b090*/  SHF.R.S32.HI R0, RZ, 0x1f, R7 ;  /* 0x0000001fff007819 */ /* 0x004fc80000011407 */
[CC--:B------:R-:W-:Y:S02]  /*b0a0*/  LEA.HI R3, R0.reuse, R7.reuse, RZ, 0x4 ;  /* 0x0000000700037211 */ /* 0x0c0fe400078f20ff */
[----:B------:R-:W-:Y:S02]  /*b0b0*/  LEA.HI R0, R0, R7, RZ, 0x5 ;  /* 0x0000000700007211 */ /* 0x000fe400078f28ff */
[----:B------:R-:W-:Y:S02]  /*b0c0*/  SHF.R.S32.HI R4, RZ, 0x4, R3 ;  /* 0x00000004ff047819 */ /* 0x000fe40000011403 */
[----:B------:R-:W-:Y:S02]  /*b0d0*/  SHF.R.S32.HI R0, RZ, 0x5, R0 ;  /* 0x00000005ff007819 */ /* 0x000fe40000011400 */
[C---:B------:R-:W-:Y:S02]  /*b0e0*/  LEA.HI R5, R3.reuse, R4, RZ, 0x1 ;  /* 0x0000000403057211 */ /* 0x040fe400078f08ff */
[----:B------:R-:W-:-:S02]  /*b0f0*/  LOP3.LUT R3, R3, 0xfffffff0, RZ, 0xc0, !PT ;  /* 0xfffffff003037812 */ /* 0x000fc400078ec0ff */
[----:B------:R-:W-:-:S03]  /*b100*/  LOP3.LUT R5, R5, 0x1ffffffe, RZ, 0xc0, !PT ;  /* 0x1ffffffe05057812 */ /* 0x000fc600078ec0ff */
[----:B------:R-:W-:Y:S02]  /*b110*/  IMAD.IADD R3, R7, 0x1, -R3 ;  /* 0x0000000107037824 */ /* 0x000fe400078e0a03 */
[----:B------:R-:W-:-:S04]  /*b120*/  IMAD.IADD R5, R4, 0x1, -R5 ;  /* 0x0000000104057824 */ /* 0x000fc800078e0a05 */
[----:B------:R-:W-:-:S07]  /*b130*/  IMAD.SHL.U32 R10, R5, 0x8, RZ ;  /* 0x00000008050a7824 */ /* 0x000fce00078e00ff */
.L_x_6210:
[----:B------:R-:W3:Y:S01]  /*b140*/  LDL R50, [R1+0x1f4] ;  /* 0x0001f40001327983 */ /* 0x000ee20000100800 */
[----:B--2--5:R-:W-:Y:S01]  /*b150*/  SHF.R.S32.HI R4, RZ, 0x1f, R3 ;  /* 0x0000001fff047819 */ /* 0x024fe20000011403 */
[----:B------:R-:W-:Y:S01]  /*b160*/  IMAD.U32 R14, RZ, RZ, UR36 ;  /* 0x00000024ff0e7e24 */ /* 0x000fe2000f8e00ff */
[----:B------:R-:W-:Y:S01]  /*b170*/  IADD3 R7, P0, R2, 0x11c, RZ ;  /* 0x0000011c02077810 */ /* 0x000fe20007f1e0ff */
[----:B------:R-:W-:Y:S01]  /*b180*/  IMAD.U32 R15, RZ, RZ, UR37 ;  /* 0x00000025ff0f7e24 */ /* 0x000fe2000f8e00ff */
[----:B------:R-:W-:Y:S01]  /*b190*/  LEA.HI R4, R4, R3, RZ, 0x3 ;  /* 0x0000000304047211 */ /* 0x000fe200078f18ff */
[----:B------:R-:W-:Y:S01]  /*b1a0*/  IMAD.MOV.U32 R32, RZ, RZ, 0x10 ;  /* 0x00000010ff207424 */ /* 0x000fe200078e00ff */
[----:B------:R-:W-:Y:S01]  /*b1b0*/  IADD3 R26, P3, R2, 0xc0, RZ ;  /* 0x000000c0021a7810 */ /* 0x000fe20007f7e0ff */
[----:B------:R-:W-:Y:S01]  /*b1c0*/  IMAD.X R8, RZ, RZ, R16, P0 ;  /* 0x000000ffff087224 */ /* 0x000fe200000e0610 */
[C---:B------:R-:W-:Y:S01]  /*b1d0*/  LOP3.LUT R6, R4.reuse, 0xfffffff8, RZ, 0xc0, !PT ;  /* 0xfffffff804067812 */ /* 0x040fe200078ec0ff */
[----:B------:R-:W-:Y:S01]  /*b1e0*/  IMAD.SHL.U32 R4, R4, 0x40, RZ ;  /* 0x0000004004047824 */ /* 0x000fe200078e00ff */
[C---:B------:R-:W-:Y:S01]  /*b1f0*/  IADD3 R30, P2, R2.reuse, 0xd0, RZ ;  /* 0x000000d0021e7810 */ /* 0x040fe20007f5e0ff */
[----:B------:R0:W-:Y:S01]  /*b200*/  STL.64 [R1+0xe0], R24 ;  /* 0x0000e01801007387 */ /* 0x0001e20000100a00 */
[----:B------:R-:W-:Y:S01]  /*b210*/  IMAD.MOV.U32 R33, RZ, RZ, 0x20 ;  /* 0x00000020ff217424 */ /* 0x000fe200078e00ff */
[----:B------:R-:W-:Y:S01]  /*b220*/  BSSY B0, `(.L_x_6212) ;  /* 0x000003b000007945 */ /* 0x000fe20003800000 */
[----:B------:R-:W-:Y:S01]  /*b230*/  IMAD.IADD R3, R3, 0x1, -R6 ;  /* 0x0000000103037824 */ /* 0x000fe200078e0a06 */
[----:B------:R-:W-:Y:S01]  /*b240*/  IADD3 R6, P1, R2, 0x90, RZ ;  /* 0x0000009002067810 */ /* 0x000fe20007f3e0ff */
[--C-:B------:R-:W-:Y:S01]  /*b250*/  IMAD.X R31, RZ, RZ, R16.reuse, P2 ;  /* 0x000000ffff1f7224 */ /* 0x100fe200010e0610 */
[----:B------:R-:W-:Y:S01]  /*b260*/  LOP3.LUT R11, R4, 0xfffffe00, RZ, 0xc0, !PT ;  /* 0xfffffe00040b7812 */ /* 0x000fe200078ec0ff */
[C---:B------:R-:W-:Y:S01]  /*b270*/  IMAD.SHL.U32 R5, R3.reuse, 0x40, RZ ;  /* 0x0000004003057824 */ /* 0x040fe200078e00ff */
[C---:B------:R-:W-:Y:S01]  /*b280*/  LOP3.LUT P0, RZ, R3.reuse, 0x2, RZ, 0xc0, !PT ;  /* 0x0000000203ff7812 */ /* 0x040fe2000780c0ff */
[----:B------:R-:W-:Y:S01]  /*b290*/  IMAD.X R13, RZ, RZ, R16, P1 ;  /* 0x000000ffff0d7224 */ /* 0x000fe200008e0610 */
[----:B------:R-:W-:Y:S01]  /*b2a0*/  LOP3.LUT P1, RZ, R3, 0x4, RZ, 0xc0, !PT ;  /* 0x0000000403ff7812 */ /* 0x000fe2000782c0ff */
[----:B------:R-:W-:Y:S01]  /*b2b0*/  IMAD R0, R0, 0x400, R11 ;  /* 0x0000040000007824 */ /* 0x000fe200078e020b */
[----:B------:R-:W-:Y:S01]  /*b2c0*/  LOP3.LUT R5, R5, 0x1c0, RZ, 0xc0, !PT ;  /* 0x000001c005057812 */ /* 0x000fe200078ec0ff */
[----:B0-----:R-:W-:Y:S01]  /*b2d0*/  IMAD.MOV.U32 R24, RZ, RZ, R27 ;  /* 0x000000ffff187224 */ /* 0x001fe200078e001b */
[----:B------:R-:W-:Y:S01]  /*b2e0*/  SEL R32, R32, 0xfffffff0, !P0 ;  /* 0xfffffff020207807 */ /* 0x000fe20004000000 */
[----:B------:R-:W-:Y:S01]  /*b2f0*/  IMAD.MOV.U32 R25, RZ, RZ, R28 ;  /* 0x000000ffff197224 */ /* 0x000fe200078e001c */
[----:B------:R-:W-:Y:S01]  /*b300*/  LOP3.LUT R9, R5, 0x8, R10, 0xf8, !PT ;  /* 0x0000000805097812 */ /* 0x000fe200078ef80a */
[----:B------:R-:W-:Y:S01]  /*b310*/  IMAD.X R27, RZ, RZ, R16, P3 ;  /* 0x000000ffff1b7224 */ /* 0x000fe200018e0610 */
[----:B------:R-:W-:Y:S01]  /*b320*/  SHF.R.U32.HI R4, RZ, 0x3, R5 ;  /* 0x00000003ff047819 */ /* 0x000fe20000011605 */
[----:B------:R-:W-:Y:S01]  /*b330*/  IMAD.MOV.U32 R5, RZ, RZ, R8 ;  /* 0x000000ffff057224 */ /* 0x000fe200078e0008 */
[----:B------:R-:W0:Y:S01]  /*b340*/  LDC.64 R10, c[0x0][0xae0] ;  /* 0x0002b800ff0a7b82 */ /* 0x000e220000000a00 */
[----:B------:R-:W-:Y:S01]  /*b350*/  STL.64 [R1+0xd8], R30 ;  /* 0x0000d81e01007387 */ /* 0x000fe20000100a00 */
[----:B------:R-:W-:Y:S01]  /*b360*/  LOP3.LUT R9, R9, R4, RZ, 0x3c, !PT ;  /* 0x0000000409097212 */ /* 0x000fe200078e3cff */
[----:B------:R-:W-:Y:S01]  /*b370*/  IMAD.MOV.U32 R4, RZ, RZ, R7 ;  /* 0x000000ffff047224 */ /* 0x000fe200078e0007 */
[----:B------:R-:W-:Y:S01]  /*b380*/  SEL R33, R33, 0xffffffe0, !P1 ;  /* 0xffffffe021217807 */ /* 0x000fe20004800000 */
[----:B------:R-:W-:Y:S01]  /*b390*/  IMAD.MOV.U32 R7, RZ, RZ, R13 ;  /* 0x000000ffff077224 */ /* 0x000fe200078e000d */
[----:B------:R1:W-:Y:S01]  /*b3a0*/  STL.128 [R1+0x130], R24 ;  /* 0x0001301801007387 */ /* 0x0003e20000100c00 */
[----:B------:R-:W-:Y:S01]  /*b3b0*/  IMAD.IADD R21, R0, 0x1, R9 ;  /* 0x0000000100157824 */ /* 0x000fe200078e0209 */
[----:B------:R-:W2:Y:S01]  /*b3c0*/  LDC.64 R12, c[0x0][0xad0] ;  /* 0x0002b400ff0c7b82 */ /* 0x000ea20000000a00 */
[----:B------:R-:W-:Y:S01]  /*b3d0*/  IMAD.MOV.U32 R28, RZ, RZ, RZ ;  /* 0x000000ffff1c7224 */ /* 0x000fe200078e00ff */
[----:B------:R4:W-:Y:S01]  /*b3e0*/  STL.128 [R1+0x120], R4 ;  /* 0x0001200401007387 */ /* 0x0009e20000100c00 */
[----:B------:R-:W-:-:S03]  /*b3f0*/  IMAD.WIDE.U32 R20, R21, 0x2, R14 ;  /* 0x0000000215147825 */ /* 0x000fc600078e000e */
[----:B------:R0:W-:Y:S01]  /*b400*/  STL.64 [R1+0xc0], R32 ;  /* 0x0000c02001007387 */ /* 0x0001e20000100a00 */
[----:B------:R-:W-:Y:S01]  /*b410*/  VIADD R218, R53, 0xffffff80 ;  /* 0xffffff8035da7836 */ /* 0x000fe20000000000 */
[----:B------:R-:W2:Y:S01]  /*b420*/  LDC.64 R8, c[0x0][0xad8] ;  /* 0x0002b600ff087b82 */ /* 0x000ea20000000a00 */
[----:B------:R-:W-:Y:S01]  /*b430*/  IADD3 R20, P0, R20, 0x36400, RZ ;  /* 0x0003640014147810 */ /* 0x000fe20007f1e0ff */
[----:B------:R0:W-:Y:S04]  /*b440*/  STL.64 [R1+0xd0], R22 ;  /* 0x0000d01601007387 */ /* 0x0001e80000100a00 */
[----:B------:R-:W-:Y:S01]  /*b450*/  IMAD.X R21, RZ, RZ, R21, P0 ;  /* 0x000000ffff157224 */ /* 0x000fe200000e0615 */
[----:B------:R0:W-:Y:S01]  /*b460*/  STL.U8 [R1+0xe8], RZ ;  /* 0x0000e8ff01007387 */ /* 0x0001e20000100000 */
[----:B-1----:R-:W-:Y:S01]  /*b470*/  IMAD.U32 R25, RZ, RZ, UR49 ;  /* 0x00000031ff197e24 */ /* 0x002fe2000f8e00ff */
[----:B----4-:R-:W1:Y:S01]  /*b480*/  LDC R6, c[0x0][0x450] ;  /* 0x00011400ff067b82 */ /* 0x010e620000000800 */
[----:B------:R-:W-:Y:S01]  /*b490*/  IMAD.U32 R24, RZ, RZ, UR48 ;  /* 0x00000030ff187e24 */ /* 0x000fe2000f8e00ff */
[----:B------:R4:W-:Y:S01]  /*b4a0*/  STL.64 [R1+0xc8], R20 ;  /* 0x0000c81401007387 */ /* 0x0009e20000100a00 */
[----:B0-----:R-:W-:-:S02]  /*b4b0*/  IMAD.MOV.U32 R30, RZ, RZ, R10 ;  /* 0x000000ffff1e7224 */ /* 0x001fc400078e000a */
[----:B------:R-:W-:Y:S01]  /*b4c0*/  IMAD.MOV.U32 R31, RZ, RZ, R11 ;  /* 0x000000ffff1f7224 */ /* 0x000fe200078e000b */
[----:B------:R4:W-:Y:S01]  /*b4d0*/  STL.U8 [R1+0x140], RZ ;  /* 0x000140ff01007387 */ /* 0x0009e20000100000 */
[----:B--2---:R-:W-:Y:S01]  /*b4e0*/  IMAD.MOV.U32 R26, RZ, RZ, R13 ;  /* 0x000000ffff1a7224 */ /* 0x004fe200078e000d */
[----:B------:R-:W1:Y:S01]  /*b4f0*/  LDC.64 R4, c[0x0][0x448] ;  /* 0x00011200ff047b82 */ /* 0x000e620000000a00 */
[----:B------:R-:W-:Y:S01]  /*b500*/  IMAD.MOV.U32 R7, RZ, RZ, R12 ;  /* 0x000000ffff077224 */ /* 0x000fe200078e000c */
[----:B------:R4:W-:Y:S01]  /*b510*/  STL [R1+0xec], R218 ;  /* 0x0000ecda01007387 */ /* 0x0009e20000100800 */
[----:B------:R-:W-:Y:S02]  /*b520*/  IMAD.MOV.U32 R27, RZ, RZ, R8 ;  /* 0x000000ffff1b7224 */ /* 0x000fe400078e0008 */
[----:B------:R-:W-:-:S03]  /*b530*/  IMAD.MOV.U32 R29, RZ, RZ, R9 ;  /* 0x000000ffff1d7224 */ /* 0x000fc600078e0009 */
[----:B------:R4:W-:Y:S04]  /*b540*/  STL.128 [R1+0xf0], R24 ;  /* 0x0000f01801007387 */ /* 0x0009e80000100c00 */
[----:B------:R4:W-:Y:S04]  /*b550*/  STL.128 [R1+0x100], R28 ;  /* 0x0001001c01007387 */ /* 0x0009e80000100c00 */
[----:B-1----:R4:W-:Y:S01]  /*b560*/  STL.128 [R1+0x110], R4 ;  /* 0x0001100401007387 */ /* 0x0029e20000100c00 */
[----:B---3--:R-:W-:-:S04]  /*b570*/  LEA.HI R0, R50, R50, RZ, 0x1 ;  /* 0x0000003232007211 */ /* 0x008fc800078f08ff */
[----:B------:R-:W-:-:S05]  /*b580*/  LOP3.LUT R3, R0, 0xfffffffe, RZ, 0xc0, !PT ;  /* 0xfffffffe00037812 */ /* 0x000fca00078ec0ff */
[----:B------:R-:W-:-:S05]  /*b590*/  IMAD.IADD R0, R50, 0x1, -R3 ;  /* 0x0000000132007824 */ /* 0x000fca00078e0a03 */
[----:B------:R-:W-:-:S04]  /*b5a0*/  SHF.L.U32 R0, R0, 0x1f, RZ ;  /* 0x0000001f00007819 */ /* 0x000fc800000006ff */
[----:B------:R-:W0:Y:S02]  /*b5b0*/  SYNCS.PHASECHK.TRANS64.TRYWAIT P0, [UR47+0x38800], R0 ;  /* 0x03880000ff0075a7 */ /* 0x000e24000800016f */
[----:B0---4-:R-:W-:Y:S05]  /*b5c0*/  @!P0 BRA `(.L_x_6213) ;  /* 0x000002a000c88947 */ /* 0x011fea0003800000 */
.L_x_6476:
[----:B------:R-:W-:Y:S05]  /*b5d0*/  BSYNC B0 ;  /* 0x0000000000007941 */ /* 0x000fea0003800000 */
.L_x_6212:
[----:B------:R-:W2:Y:S04]  /*b5e0*/  LDL R7, [R1+0x484] ;  /* 0x0004840001077983 */ /* 0x000ea80000100800 */
[----:B0-----:R-:W3:Y:S04]  /*b5f0*/  LDL R3, [R1+0x498] ;  /* 0x0004980001037983 */ /* 0x001ee80000100800 */
[----:B------:R-:W4:Y:S04]  /*b600*/  LDL.64 R32, [R1+0x490] ;  /* 0x0004900001207983 */ /* 0x000f280000100a00 */
[----:B------:R-:W4:Y:S04]  /*b610*/  LDL R30, [R1+0x1c] ;  /* 0x00001c00011e7983 */ /* 0x000f280000100800 */
[----:B------:R0:W5:Y:S01]  /*b620*/  LDL.64 R20, [R1+0x1e8] ;  /* 0x0001e80001147983 */ /* 0x0001620000100a00 */
[----:B------:R-:W-:Y:S01]  /*b630*/  IMAD.MOV.U32 R12, RZ, RZ, R47 ;  /* 0x000000ffff0c7224 */ /* 0x000fe200078e002f */
[C---:B------:R-:W-:Y:S01]  /*b640*/  IADD3 R26, P0, R2.reuse, 0xe8, RZ ;  /* 0x000000e8021a7810 */ /* 0x040fe20007f1e0ff */
[----:B------:R-:W-:Y:S01]  /*b650*/  IMAD.MOV.U32 R13, RZ, RZ, R52 ;  /* 0x000000ffff0d7224 */ /* 0x000fe200078e0034 */
[C---:B------:R-:W-:Y:S01]  /*b660*/  IADD3 R28, P1, R2.reuse, 0x120, RZ ;  /* 0x00000120021c7810 */ /* 0x040fe20007f3e0ff */
[----:B------:R-:W-:Y:S01]  /*b670*/  IMAD.MOV.U32 R24, RZ, RZ, R44 ;  /* 0x000000ffff187224 */ /* 0x000fe200078e002c */
[----:B------:R-:W-:Y:S01]  /*b680*/  STL.128 [R1+0x160], R152 ;  /* 0x0001609801007387 */ /* 0x000fe20000100c00 */
[--C-:B------:R-:W-:Y:S01]  /*b690*/  IMAD.X R27, RZ, RZ, R16.reuse, P0 ;  /* 0x000000ffff1b7224 */ /* 0x100fe200000e0610 */
[----:B------:R-:W-:Y:S01]  /*b6a0*/  IADD3 R0, P0, R2, 0x230, RZ ;  /* 0x0000023002007810 */ /* 0x000fe20007f1e0ff */
[----:B------:R-:W-:Y:S01]  /*b6b0*/  IMAD.MOV.U32 R25, RZ, RZ, R51 ;  /* 0x000000ffff197224 */ /* 0x000fe200078e0033 */
[----:B------:R1:W-:Y:S01]  /*b6c0*/  STL.128 [R1+0x170], R12 ;  /* 0x0001700c01007387 */ /* 0x0003e20000100c00 */
[----:B------:R-:W-:Y:S01]  /*b6d0*/  IMAD.X R29, RZ, RZ, R16, P1 ;  /* 0x000000ffff1d7224 */ /* 0x000fe200008e0610 */
[----:B------:R-:W-:Y:S02]  /*b6e0*/  BSSY B0, `(.L_x_6214) ;  /* 0x000002d000007945 */ /* 0x000fe40003800000 */
[----:B------:R0:W-:Y:S01]  /*b6f0*/  STL.128 [R1+0x150], R24 ;  /* 0x0001501801007387 */ /* 0x0001e20000100c00 */
[----:B-1----:R-:W-:-:S02]  /*b700*/  IMAD.MOV.U32 R14, RZ, RZ, R39 ;  /* 0x000000ffff0e7224 */ /* 0x002fc400078e0027 */
[----:B------:R-:W-:Y:S02]  /*b710*/  IMAD.MOV.U32 R15, RZ, RZ, R46 ;  /* 0x000000ffff0f7224 */ /* 0x000fe400078e002e */
[----:B--2---:R-:W-:Y:S01]  /*b720*/  IMAD.MOV.U32 R13, RZ, RZ, R7 ;  /* 0x000000ffff0d7224 */ /* 0x004fe200078e0007 */
[C---:B------:R-:W-:Y:S01]  /*b730*/  IADD3 R7, P2, R2.reuse, 0xd8, RZ ;  /* 0x000000d802077810 */ /* 0x040fe20007f5e0ff */
[----:B---3--:R-:W-:Y:S02]  /*b740*/  IMAD.MOV.U32 R12, RZ, RZ, R3 ;  /* 0x000000ffff0c7224 */ /* 0x008fe400078e0003 */
[--C-:B------:R-:W-:Y:S01]  /*b750*/  IMAD.X R3, RZ, RZ, R16.reuse, P0 ;  /* 0x000000ffff037224 */ /* 0x100fe200000e0610 */
[C---:B0-----:R-:W-:Y:S01]  /*b760*/  IADD3 R25, P0, R2.reuse, 0x128, RZ ;  /* 0x0000012802197810 */ /* 0x041fe20007f1e0ff */
[----:B----4-:R-:W-:Y:S04]  /*b770*/  STL.64 [R1+0x148], R32 ;  /* 0x0001482001007387 */ /* 0x010fe80000100a00 */
[----:B------:R0:W-:Y:S01]  /*b780*/  STL.128 [R1+0x180], R12 ;  /* 0x0001800c01007387 */ /* 0x0001e20000100c00 */
[----:B------:R-:W-:Y:S01]  /*b790*/  IMAD.X R26, RZ, RZ, R16, P0 ;  /* 0x000000ffff1a7224 */ /* 0x000fe200000e0610 */
[----:B------:R-:W-:Y:S01]  /*b7a0*/  IADD3 R24, P0, R2, 0x140, RZ ;  /* 0x0000014002187810 */ /* 0x000fe20007f1e0ff */
        /* <DEDUP_REMOVED lines=8> */
[----:B------:R-:W-:Y:S02]  /*b830*/  IMAD.MOV.U32 R15, RZ, RZ, R3 ;  /* 0x000000ffff0f7224 */ /* 0x000fe400078e0003 */
[----:B------:R-:W-:-:S03]  /*b840*/  IMAD.X R0, RZ, RZ, R16, P2 ;  /* 0x000000ffff007224 */ /* 0x000fc600010e0610 */
[----:B------:R0:W-:Y:S02]  /*b850*/  STL.128 [R1+0x1a0], R12 ;  /* 0x0001a00c01007387 */ /* 0x0001e40000100c00 */
[----:B0-----:R-:W-:Y:S02]  /*b860*/  IMAD.MOV.U32 R14, RZ, RZ, R36 ;  /* 0x000000ffff0e7224 */ /* 0x001fe400078e0024 */
[----:B------:R-:W-:Y:S02]  /*b870*/  IMAD.MOV.U32 R15, RZ, RZ, R37 ;  /* 0x000000ffff0f7224 */ /* 0x000fe400078e0025 */
[----:B------:R-:W-:Y:S02]  /*b880*/  IMAD.MOV.U32 R12, RZ, RZ, R28 ;  /* 0x000000ffff0c7224 */ /* 0x000fe400078e001c */
[----:B------:R-:W-:-:S05]  /*b890*/  IMAD.MOV.U32 R13, RZ, RZ, R29 ;  /* 0x000000ffff0d7224 */ /* 0x000fca00078e001d */
[----:B------:R0:W-:Y:S02]  /*b8a0*/  STL.128 [R1+0x1b0], R12 ;  /* 0x0001b00c01007387 */ /* 0x0001e40000100c00 */
[----:B0-----:R-:W-:Y:S02]  /*b8b0*/  IMAD.MOV.U32 R12, RZ, RZ, R7 ;  /* 0x000000ffff0c7224 */ /* 0x001fe400078e0007 */
[----:B------:R-:W-:Y:S01]  /*b8c0*/  IMAD.MOV.U32 R13, RZ, RZ, R0 ;  /* 0x000000ffff0d7224 */ /* 0x000fe200078e0000 */
[----:B------:R-:W-:Y:S01]  /*b8d0*/  LOP3.LUT R0, R30, 0x1, RZ, 0xfc, !PT ;  /* 0x000000011e007812 */ /* 0x000fe200078efcff */
[----:B------:R-:W-:Y:S02]  /*b8e0*/  IMAD.MOV.U32 R14, RZ, RZ, R25 ;  /* 0x000000ffff0e7224 */ /* 0x000fe400078e0019 */
[----:B------:R-:W-:Y:S01]  /*b8f0*/  IMAD.MOV.U32 R15, RZ, RZ, R26 ;  /* 0x000000ffff0f7224 */ /* 0x000fe200078e001a */
[----:B------:R-:W-:Y:S01]  /*b900*/  ISETP.NE.AND P1, PT, R0, 0x3, PT ;  /* 0x000000030000780c */ /* 0x000fe20003f25270 */
[----:B------:R-:W-:-:S03]  /*b910*/  IMAD.X R25, RZ, RZ, R16, P0 ;  /* 0x000000ffff197224 */ /* 0x000fc600000e0610 */
[----:B------:R0:W-:Y:S04]  /*b920*/  STL.128 [R1+0x1c0], R12 ;  /* 0x0001c00c01007387 */ /* 0x0001e80000100c00 */
[----:B------:R1:W-:Y:S01]  /*b930*/  STL.64 [R1+0x1e0], R24 ;  /* 0x0001e01801007387 */ /* 0x0003e20000100a00 */
[----:B0-----:R-:W-:Y:S02]  /*b940*/  IMAD.MOV.U32 R12, RZ, RZ, R35 ;  /* 0x000000ffff0c7224 */ /* 0x001fe400078e0023 */
[----:B------:R-:W-:Y:S02]  /*b950*/  IMAD.MOV.U32 R13, RZ, RZ, R34 ;  /* 0x000000ffff0d7224 */ /* 0x000fe400078e0022 */
[----:B------:R-:W-:Y:S02]  /*b960*/  IMAD.MOV.U32 R14, RZ, RZ, R38 ;  /* 0x000000ffff0e7224 */ /* 0x000fe400078e0026 */
[----:B------:R-:W-:-:S05]  /*b970*/  IMAD.MOV.U32 R15, RZ, RZ, R45 ;  /* 0x000000ffff0f7224 */ /* 0x000fca00078e002d */
[----:B------:R1:W-:Y:S01]  /*b980*/  STL.128 [R1+0x1d0], R12 ;  /* 0x0001d00c01007387 */ /* 0x0003e20000100c00 */
[----:B------:R-:W-:Y:S05]  /*b990*/  @!P1 BRA `(.L_x_6215) ;  /* 0x0000000000049947 */ /* 0x000fea0003800000 */
[----:B------:R-:W-:Y:S01]  /*b9a0*/  BPT.TRAP 0x1 ;  /* 0x000000040000795c */ /* 0x000fe20000300000 */
.L_x_6215:
[----:B------:R-:W-:Y:S05]  /*b9b0*/  BSYNC B0 ;  /* 0x0000000000007941 */ /* 0x000fea0003800000 */
.L_x_6214:
[----:B-1----:R-:W2:Y:S01]  /*b9c0*/  LDL.64 R12, [R1+0x8] ;  /* 0x00000800010c7983 */ /* 0x002ea20000100a00 */
[----:B-----5:R-:W-:Y:S01]  /*b9d0*/  SHF.L.U32 R21, R21, 0x1f, RZ ;  /* 0x0000001f15157819 */ /* 0x020fe200000006ff */
[----:B------:R-:W-:Y:S01]  /*b9e0*/  BSSY B0, `(.L_x_6216) ;  /* 0x0000006000007945 */ /* 0x000fe20003800000 */
[----:B--2---:R-:W-:-:S05]  /*b9f0*/  MOV R3, R12 ;  /* 0x0000000c00037202 */ /* 0x004fca0000000f00 */
[----:B------:R-:W-:-:S04]  /*ba00*/  IMAD R20, R20, 0x8, R3 ;  /* 0x0000000814147824 */ /* 0x000fc800078e0203 */
[----:B------:R0:W1:Y:S01]  /*ba10*/  SYNCS.PHASECHK.TRANS64.TRYWAIT P0, [R20+URZ], R21 ;  /* 0x00000015140075a7 */ /* 0x000062000800017f */
[----:B------:R-:W-:Y:S05]  /*ba20*/  @!P1 BRA `(.L_x_6217) ;  /* 0x0000000000049947 */ /* 0x000fea0003800000 */
[----:B------:R-:W-:Y:S01]  /*ba30*/  BPT.TRAP 0x1 ;  /* 0x000000040000795c */ /* 0x000fe20000300000 */
.L_x_6217:
[----:B------:R-:W-:Y:S05]  /*ba40*/  BSYNC B0 ;  /* 0x0000000000007941 */ /* 0x000fea0003800000 */
.L_x_6216:
[----:B------:R-:W-:Y:S04]  /*ba50*/  BSSY B0, `(.L_x_6218) ;  /* 0x0000004000007945 */ /* 0x000fe80003800000 */
[----:B-1----:R-:W-:Y:S05]  /*ba60*/  @P0 BRA `(.L_x_6219) ;  /* 0x0000000000080947 */ /* 0x002fea0003800000 */
[----:B------:R-:W1:Y:S02]  /*ba70*/  SYNCS.PHASECHK.TRANS64.TRYWAIT P0, [R20+URZ], R21 ;  /* 0x00000015140075a7 */ /* 0x000e64000800017f */
[----:B-1----:R-:W-:Y:S05]  /*ba80*/  @!P0 BRA `(.L_x_6220) ;  /* 0x0000029c00b08947 */ /* 0x002fea0003800000 */
.L_x_6219:
[----:B------:R-:W-:Y:S05]  /*ba90*/  BSYNC B0 ;  /* 0x0000000000007941 */ /* 0x000fea0003800000 */
.L_x_6218:
[----:B------:R-:W2:Y:S04]  /*baa0*/  LDL R7, [R1+0x1e8] ;  /* 0x0001e80001077983 */ /* 0x000ea80000100800 */
[----:B------:R-:W2:Y:S01]  /*bab0*/  LDL.64 R12, [R1+0xa0] ;  /* 0x0000a000010c7983 */ /* 0x000ea20000100a00 */
[----:B------:R-:W-:Y:S05]  /*bac0*/  WARPSYNC.ALL ;  /* 0x0000000000007948 */ /* 0x000fea0003800000 */
[----:B------:R-:W3:Y:S04]  /*bad0*/  LDL.64 R24, [R1+0x98] ;  /* 0x0000980001187983 */ /* 0x000ee80000100a00 */
[----:B------:R-:W4:Y:S04]  /*bae0*/  LDL.64 R14, [R1+0x98] ;  /* 0x00009800010e7983 */ /* 0x000f280000100a00 */
[----:B01----:R-:W5:Y:S04]  /*baf0*/  LDL.64 R20, [R1+0x98] ;  /* 0x0000980001147983 */ /* 0x003f680000100a00 */
[----:B------:R-:W5:Y:S01]  /*bb00*/  LDL.64 R56, [R1+0x98] ;  /* 0x0000980001387983 */ /* 0x000f620000100a00 */
[----:B--2---:R-:W-:Y:S01]  /*bb10*/  IMAD R12, R7, 0x200, R12 ;  /* 0x00000200070c7824 */ /* 0x004fe200078e020c */
[----:B------:R-:W-:-:S02]  /*bb20*/  R2UR UR7, R13 ;  /* 0x000000000d0772ca */ /* 0x000fc400000e0000 */
[----:B------:R-:W2:Y:S01]  /*bb30*/  LDL R3, [R1+0x1f4] ;  /* 0x0001f40001037983 */ /* 0x000ea20000100800 */
[C---:B------:R-:W-:Y:S01]  /*bb40*/  VIADD R58, R12.reuse, 0x2 ;  /* 0x000000020c3a7836 */ /* 0x040fe20000000000 */
[----:B------:R-:W-:Y:S01]  /*bb50*/  R2UR UR6, R12 ;  /* 0x000000000c0672ca */ /* 0x000fe200000e0000 */
[----:B------:R-:W-:Y:S01]  /*bb60*/  IMAD.MOV.U32 R59, RZ, RZ, R13 ;  /* 0x000000ffff3b7224 */ /* 0x000fe200078e000d */
[----:B------:R0:W-:Y:S01]  /*bb70*/  STL [R1+0x80], RZ ;  /* 0x000080ff01007387 */ /* 0x0001e20000100800 */
[----:B------:R-:W-:Y:S01]  /*bb80*/  BSSY B0, `(.L_x_6221) ;  /* 0x000002c000007945 */ /* 0x000fe20003800000 */
[----:B---3--:R-:W-:Y:S02]  /*bb90*/  R2UR UR4, R24 ;  /* 0x00000000180472ca */ /* 0x008fe400000e0000 */
[----:B------:R-:W-:Y:S02]  /*bba0*/  R2UR UR5, R25 ;  /* 0x00000000190572ca */ /* 0x000fe400000e0000 */
[----:B------:R-:W-:Y:S01]  /*bbb0*/  WARPGROUP.ARRIVE ;  /* 0x00000000000079c5 */ /* 0x000fe20000000000 */
        /* <DEDUP_REMOVED lines=38> */
[----:B------:R-:W1:Y:S02]  /*be20*/  SYNCS.PHASECHK.TRANS64.TRYWAIT P0, [UR47+0x38810], R3 ;  /* 0x03881003ff0075a7 */ /* 0x000e64000800016f */
[----:B01----:R-:W-:Y:S05]  /*be30*/  @!P0 BRA `(.L_x_6222) ;  /* 0x0000029800d88947 */ /* 0x003fea0003800000 */
.L_x_6477:
[----:B------:R-:W-:Y:S05]  /*be40*/  BSYNC B0 ;  /* 0x0000000000007941 */ /* 0x000fea0003800000 */
.L_x_6221:
[----:B0-----:R-:W2:Y:S04]  /*be50*/  LDL R3, [R1+0x54] ;  /* 0x0000540001037983 */ /* 0x001ea80000100800 */
[----:B------:R0:W5:Y:S01]  /*be60*/  LDL.64 R12, [R1+0x1e8] ;  /* 0x0001e800010c7983 */ /* 0x0001620000100a00 */
[----:B------:R-:W-:Y:S01]  /*be70*/  BSSY B0, `(.L_x_6223) ;  /* 0x0000005000007945 */ /* 0x000fe20003800000 */
[----:B--2---:R-:W-:-:S04]  /*be80*/  LOP3.LUT R3, R3, 0x1, RZ, 0xfc, !PT ;  /* 0x0000000103037812 */ /* 0x004fc800078efcff */
[----:B------:R-:W-:-:S13]  /*be90*/  ISETP.NE.AND P1, PT, R3, 0x3, PT ;  /* 0x000000030300780c */ /* 0x000fda0003f25270 */
[----:B0-----:R-:W-:Y:S05]  /*bea0*/  @!P1 BRA `(.L_x_6224) ;  /* 0x0000000000049947 */ /* 0x001fea0003800000 */
[----:B------:R-:W-:Y:S01]  /*beb0*/  BPT.TRAP 0x1 ;  /* 0x000000040000795c */ /* 0x000fe20000300000 */
.L_x_6224:
[----:B------:R-:W-:Y:S05]  /*bec0*/  BSYNC B0 ;  /* 0x0000000000007941 */ /* 0x000fea0003800000 */
.L_x_6223:
        /* <DEDUP_REMOVED lines=8> */
.L_x_6226:
[----:B------:R-:W-:Y:S05]  /*bf50*/  BSYNC B0 ;  /* 0x0000000000007941 */ /* 0x000fea0003800000 */
.L_x_6225:
[----:B------:R-:W-:Y:S04]  /*bf60*/  BSSY B0, `(.L_x_6227) ;  /* 0x0000004000007945 */ /* 0x000fe80003800000 */
[----:B-1----:R-:W-:Y:S05]  /*bf70*/  @P0 BRA `(.L_x_6228) ;  /* 0x0000000000080947 */ /* 0x002fea0003800000 */
[----:B------:R-:W1:Y:S02]  /*bf80*/  SYNCS.PHASECHK.TRANS64.TRYWAIT P0, [R12+URZ], R13 ;  /* 0x0000000d0c0075a7 */ /* 0x000e64000800017f */
[----:B-1----:R-:W-:Y:S05]  /*bf90*/  @!P0 BRA `(.L_x_6229) ;  /* 0x0000029800988947 */ /* 0x002fea0003800000 */
.L_x_6228:
[----:B------:R-:W-:Y:S05]  /*bfa0*/  BSYNC B0 ;  /* 0x0000000000007941 */ /* 0x000fea0003800000 */
.L_x_6227:
        /* <DEDUP_REMOVED lines=15> */
[C---:B------:R-:W-:Y:S01]  /*c0a0*/  R2UR UR6, R12.reuse ;  /* 0x000000000c0672ca */ /* 0x040fe200000e0000 */
[----:B------:R-:W-:Y:S01]  /*c0b0*/  VIADD R62, R12, 0x2 ;  /* 0x000000020c3e7836 */ /* 0x000fe20000000000 */
[----:B------:R-:W3:Y:S01]  /*c0c0*/  LDL.64 R64, [R1+0xb0] ;  /* 0x0000b00001407983 */ /* 0x000ee20000100a00 */
[----:B------:R-:W-:Y:S01]  /*c0d0*/  IMAD.MOV.U32 R63, RZ, RZ, R13 ;  /* 0x000000ffff3f7224 */ /* 0x000fe200078e000d */
[----:B--2---:R-:W-:-:S02]  /*c0e0*/  ISETP.NE.U32.AND P1, PT, R7, RZ, PT ;  /* 0x000000ff0700720c */ /* 0x004fc40003f25070 */
[----:B----4-:R-:W-:Y:S02]  /*c0f0*/  R2UR UR4, R20 ;  /* 0x00000000140472ca */ /* 0x010fe400000e0000 */
[----:B------:R-:W-:Y:S01]  /*c100*/  R2UR UR5, R21 ;  /* 0x00000000150572ca */ /* 0x000fe200000e0000 */
[----:B-----5:R-:W-:Y:S01]  /*c110*/  VIADD R14, R14, 0x2 ;  /* 0x000000020e0e7836 */ /* 0x020fe20000000000 */
[----:B------:R-:W2:Y:S07]  /*c120*/  LDL.64 R20, [R1+0xb0] ;  /* 0x0000b00001147983 */ /* 0x000eae0000100a00 */
[----:B------:R-:W-:-:S05]  /*c130*/  VOTEU.ANY UP0, P1 ;  /* 0x00000000003f7886 */ /* 0x000fca0000800100 */
[----:B------:R-:W-:Y:S01]  /*c140*/  HGMMA.64x64x16.F32.BF16 R24, gdesc[UR4], R24, UP0, gsb0 ;  /* 0x00e00000041879f0 */ /* 0x000fe2000b801818 */
        /* <DEDUP_REMOVED lines=137> */
[----:B------:R-:W-:-:S10]  /*c9e0*/  WARPGROUP.ARRIVE ;  /* 0x00000000000079c5 */ /* 0x000fd40000000000 */
[----:B------:R-:W-:Y:S01]  /*c9f0*/  HGMMA.64x64x16.F32.BF16 R24, gdesc[UR4], R24, gsb0 ;  /* 0x00e00000041879f0 */ /* 0x000fe20008001818 */
[----:B----4-:R-:W-:Y:S02]  /*ca00*/  VIADD R56, R56, 0x604 ;  /* 0x0000060438387836 */ /* 0x010fe40000000000 */
        /* <DEDUP_REMOVED lines=8> */
[----:B-----5:R-:W-:-:S05]  /*ca90*/  VIADD R20, R20, 0x606 ;  /* 0x0000060614147836 */ /* 0x020fca0000000000 */
[----:B------:R-:W0:Y:S04]  /*caa0*/  S2R R66, SR_TID.X ;  /* 0x0000000000427919 */ /* 0x000e280000002100 */
[----:B------:R-:W-:Y:S01]  /*cab0*/  HGMMA.64x64x16.F32.BF16 R24, gdesc[UR4], R24, gsb0 ;  /* 0x00e00000041879f0 */ /* 0x000fe20008001818 */
[----:B------:R-:W-:Y:S01]  /*cac0*/  VIADD R56, R12, 0x606 ;  /* 0x000006060c387836 */ /* 0x000fe20000000000 */
[----:B------:R-:W4:Y:S01]  /*cad0*/  LDL.64 R14, [R1+0xb0] ;  /* 0x0000b000010e7983 */ /* 0x000f220000100a00 */
[----:B------:R-:W-:Y:S01]  /*cae0*/  IMAD.MOV.U32 R57, RZ, RZ, R13 ;  /* 0x000000ffff397224 */ /* 0x000fe200078e000d */
[----:B------:R-:W-:Y:S02]  /*caf0*/  R2UR UR4, R20 ;  /* 0x00000000140472ca */ /* 0x000fe400000e0000 */
[----:B------:R-:W-:-:S02]  /*cb00*/  R2UR UR6, R56 ;  /* 0x00000000380672ca */ /* 0x000fc400000e0000 */
[----:B------:R-:W-:Y:S02]  /*cb10*/  R2UR UR7, R57 ;  /* 0x00000000390772ca */ /* 0x000fe400000e0000 */
[----:B------:R-:W-:Y:S02]  /*cb20*/  R2UR UR5, R21 ;  /* 0x00000000150572ca */ /* 0x000fe400000e0000 */
[----:B0-----:R-:W-:Y:S01]  /*cb30*/  SHF.R.U32.HI R66, RZ, 0x7, R66 ;  /* 0x00000007ff427819 */ /* 0x001fe20000011642 */
[----:B------:R-:W-:Y:S01]  /*cb40*/  VIADD R60, R12, 0x800 ;  /* 0x000008000c3c7836 */ /* 0x000fe20000000000 */
[----:B------:R-:W-:Y:S01]  /*cb50*/  R2UR UR9, R65 ;  /* 0x00000000410972ca */ /* 0x000fe200000e0000 */
[----:B------:R-:W5:Y:S04]  /*cb60*/  LDL.64 R56, [R1+0xb0] ;  /* 0x0000b00001387983 */ /* 0x000f680000100a00 */
[----:B------:R0:W1:Y:S01]  /*cb70*/  SHFL.IDX PT, R3, R66, RZ, 0x1f ;  /* 0x00001fff42037589 */ /* 0x00006200000e0000 */
[----:B------:R-:W-:-:S02]  /*cb80*/  WARPGROUP.DEPBAR.LE gsb0, 0x0 ;  /* 0x00008000000079c5 */ /* 0x000fc40000010000 */
[----:B------:R-:W-:Y:S01]  /*cb90*/  WARPGROUP.ARRIVE ;  /* 0x00000000000079c5 */ /* 0x000fe20000000000 */
[----:B------:R-:W-:Y:S01]  /*cba0*/  IMAD.MOV.U32 R21, RZ, RZ, R13 ;  /* 0x000000ffff157224 */ /* 0x000fe200078e000d */
[----:B0-----:R-:W5:Y:S04]  /*cbb0*/  @!P0 LDL R66, [R1+0x1e8] ;  /* 0x0001e80001428983 */ /* 0x001f680000100800 */
        /* <DEDUP_REMOVED lines=11> */
[----:B------:R-:W-:Y:S01]  /*cc70*/  WARPGROUP.ARRIVE ;  /* 0x00000000000079c5 */ /* 0x000fe20000000000 */
[----:B------:R-:W-:Y:S01]  /*cc80*/  IMAD.MOV.U32 R67, RZ, RZ, 0x4 ;  /* 0x00000004ff437424 */ /* 0x000fe200078e00ff */
[----:B---3--:R-:W-:Y:S01]  /*cc90*/  R2UR UR5, R63 ;  /* 0x000000003f0572ca */ /* 0x008fe200000e0000 */
[----:B------:R-:W-:Y:S01]  /*cca0*/  IMAD.MOV.U32 R21, RZ, RZ, R13 ;  /* 0x000000ffff157224 */ /* 0x000fe200078e000d */
[----:B------:R-:W3:Y:S05]  /*ccb0*/  LDL.64 R64, [R1+0xb0] ;  /* 0x0000b00001407983 */ /* 0x000eea0000100a00 */
[----:B------:R-:W-:Y:S01]  /*ccc0*/  HGMMA.64x64x16.F32.BF16 R24, gdesc[UR8], R24, UP0, gsb0 ;  /* 0x00e00000081879f0 */ /* 0x000fe2000b801818 */
[----:B------:R-:W-:-:S04]  /*ccd0*/  SEL R7, R67, 0x2, P1 ;  /* 0x0000000243077807 */ /* 0x000fc80000800000 */
[----:B------:R-:W-:Y:S01]  /*cce0*/  IADD3 R62, R7, 0x800, R62 ;  /* 0x00000800073e7810 */ /* 0x000fe20007ffe03e */
[----:B------:R-:W-:Y:S01]  /*ccf0*/  IMAD.IADD R20, R60, 0x1, R7 ;  /* 0x000000013c147824 */ /* 0x000fe200078e0207 */
[----:B------:R-:W-:Y:S02]  /*cd00*/  R2UR UR7, R21 ;  /* 0x00000000150772ca */ /* 0x000fe400000e0000 */
[----:B------:R-:W-:Y:S02]  /*cd10*/  R2UR UR4, R62 ;  /* 0x000000003e0472ca */ /* 0x000fe400000e0000 */
[----:B------:R-:W-:Y:S01]  /*cd20*/  R2UR UR6, R20 ;  /* 0x00000000140672ca */ /* 0x000fe200000e0000 */
[----:B------:R-:W-:Y:S02]  /*cd30*/  WARPGROUP.DEPBAR.LE gsb0, 0x0 ;  /* 0x00008000000079c5 */ /* 0x000fe40000010000 */
[----:B------:R-:W-:Y:S01]  /*cd40*/  WARPGROUP.ARRIVE ;  /* 0x00000000000079c5 */ /* 0x000fe20000000000 */
[----:B------:R-:W-:Y:S01]  /*cd50*/  SEL R67, R67, 0x6, !P1 ;  /* 0x0000000643437807 */ /* 0x000fe20004800000 */
[----:B------:R-:W-:Y:S01]  /*cd60*/  IMAD.MOV.U32 R21, RZ, RZ, R13 ;  /* 0x000000ffff157224 */ /* 0x000fe200078e000d */
[----:B------:R-:W3:Y:S07]  /*cd70*/  LDL.64 R62, [R1+0xb0] ;  /* 0x0000b000013e7983 */ /* 0x000eee0000100a00 */
[----:B------:R-:W-:Y:S01]  /*cd80*/  HGMMA.64x64x16.F32.BF16 R24, gdesc[UR4], R24, gsb0 ;  /* 0x00e00000041879f0 */ /* 0x000fe20008001818 */
[----:B------:R-:W-:Y:S01]  /*cd90*/  IMAD.IADD R20, R60, 0x1, R67 ;  /* 0x000000013c147824 */ /* 0x000fe200078e0243 */
[----:B--2---:R-:W-:Y:S01]  /*cda0*/  IADD3 R58, R67, 0x800, R58 ;  /* 0x00000800433a7810 */ /* 0x004fe20007ffe03a */
[----:B------:R-:W2:Y:S01]  /*cdb0*/  LDL.64 R60, [R1+0xb0] ;  /* 0x0000b000013c7983 */ /* 0x000ea20000100a00 */
        /* <DEDUP_REMOVED lines=24> */
[----:B------:R-:W4:Y:S07]  /*cf40*/  LDL.64 R20, [R1+0xb0] ;  /* 0x0000b00001147983 */ /* 0x000f2e0000100a00 */
[----:B------:R-:W-:Y:S01]  /*cf50*/  HGMMA.64x64x16.F32.BF16 R24, gdesc[UR4], R24, gsb0 ;  /* 0x00e00000041879f0 */ /* 0x000fe20008001818 */
[----:B------:R-:W-:-:S02]  /*cf60*/  IMAD.IADD R14, R3, 0x1, R58 ;  /* 0x00000001030e7824 */ /* 0x000fc400078e023a */
[--C-:B------:R-:W-:Y:S01]  /*cf70*/  IMAD.MOV.U32 R15, RZ, RZ, R13.reuse ;  /* 0x000000ffff0f7224 */ /* 0x100fe200078e000d */
[----:B------:R-:W-:Y:S02]  /*cf80*/  R2UR UR4, R56 ;  /* 0x00000000380472ca */ /* 0x000fe400000e0000 */
[----:B------:R-:W-:Y:S02]  /*cf90*/  R2UR UR6, R14 ;  /* 0x000000000e0672ca */ /* 0x000fe400000e0000 */
[----:B------:R-:W-:Y:S02]  /*cfa0*/  R2UR UR7, R15 ;  /* 0x000000000f0772ca */ /* 0x000fe400000e0000 */
[----:B------:R-:W-:Y:S01]  /*cfb0*/  R2UR UR5, R57 ;  /* 0x00000000390572ca */ /* 0x000fe200000e0000 */
[----:B------:R-:W-:Y:S02]  /*cfc0*/  WARPGROUP.DEPBAR.LE gsb0, 0x0 ;  /* 0x00008000000079c5 */ /* 0x000fe40000010000 */
[----:B------:R-:W-:Y:S01]  /*cfd0*/  WARPGROUP.ARRIVE ;  /* 0x00000000000079c5 */ /* 0x000fe20000000000 */
[C---:B------:R-:W-:Y:S01]  /*cfe0*/  IMAD.IADD R14, R7.reuse, 0x1, R58 ;  /* 0x00000001070e7824 */ /* 0x040fe200078e023a */
[----:B---3--:R-:W-:Y:S01]  /*cff0*/  IADD3 R64, R7, 0xa00, R64 ;  /* 0x00000a0007407810 */ /* 0x008fe20007ffe040 */
[----:B------:R-:W-:Y:S01]  /*d000*/  IMAD.MOV.U32 R15, RZ, RZ, R13 ;  /* 0x000000ffff0f7224 */ /* 0x000fe200078e000d */
[----:B------:R-:W3:Y:S06]  /*d010*/  LDL.64 R56, [R1+0xb0] ;  /* 0x0000b00001387983 */ /* 0x000eec0000100a00 */
[----:B------:R-:W-:Y:S01]  /*d020*/  HGMMA.64x64x16.F32.BF16 R24, gdesc[UR4], R24, gsb0 ;  /* 0x00e00000041879f0 */ /* 0x000fe20008001818 */
[----:B------:R-:W-:-:S02]  /*d030*/  R2UR UR6, R14 ;  /* 0x000000000e0672ca */ /* 0x000fc400000e0000 */
[----:B------:R-:W-:Y:S02]  /*d040*/  R2UR UR7, R15 ;  /* 0x000000000f0772ca */ /* 0x000fe400000e0000 */
[----:B------:R-:W-:Y:S02]  /*d050*/  R2UR UR4, R64 ;  /* 0x00000000400472ca */ /* 0x000fe400000e0000 */
[----:B------:R-:W-:Y:S01]  /*d060*/  R2UR UR5, R65 ;  /* 0x00000000410572ca */ /* 0x000fe200000e0000 */
[----:B------:R-:W-:Y:S02]  /*d070*/  WARPGROUP.DEPBAR.LE gsb0, 0x0 ;  /* 0x00008000000079c5 */ /* 0x000fe40000010000 */
[----:B------:R-:W-:-:S10]  /*d080*/  WARPGROUP.ARRIVE ;  /* 0x00000000000079c5 */ /* 0x000fd40000000000 */
[----:B------:R-:W-:Y:S01]  /*d090*/  HGMMA.64x64x16.F32.BF16 R24, gdesc[UR4], R24, gsb0 ;  /* 0x00e00000041879f0 */ /* 0x000fe20008001818 */
[C---:B------:R-:W-:Y:S01]  /*d0a0*/  IMAD.IADD R14, R67.reuse, 0x1, R58 ;  /* 0x00000001430e7824 */ /* 0x040fe200078e023a */
[----:B--2---:R-:W-:Y:S01]  /*d0b0*/  IADD3 R60, R67, 0xa00, R60 ;  /* 0x00000a00433c7810 */ /* 0x004fe20007ffe03c */
[----:B------:R-:W-:Y:S01]  /*d0c0*/  IMAD.MOV.U32 R15, RZ, RZ, R13 ;  /* 0x000000ffff0f7224 */ /* 0x000fe200078e000d */
[----:B------:R-:W-:Y:S01]  /*d0d0*/  R2UR UR5, R61 ;  /* 0x000000003d0572ca */ /* 0x000fe200000e0000 */
[----:B------:R-:W2:Y:S01]  /*d0e0*/  LDL.64 R58, [R1+0xb0] ;  /* 0x0000b000013a7983 */ /* 0x000ea20000100a00 */
[----:B------:R-:W-:Y:S02]  /*d0f0*/  R2UR UR6, R14 ;  /* 0x000000000e0672ca */ /* 0x000fe400000e0000 */
[----:B------:R-:W-:Y:S02]  /*d100*/  R2UR UR7, R15 ;  /* 0x000000000f0772ca */ /* 0x000fe400000e0000 */
[----:B------:R-:W-:Y:S01]  /*d110*/  R2UR UR4, R60 ;  /* 0x000000003c0472ca */ /* 0x000fe200000e0000 */
[----:B------:R-:W-:Y:S01]  /*d120*/  IMAD.MOV.U32 R14, RZ, RZ, 0x30 ;  /* 0x00000030ff0e7424 */ /* 0x000fe200078e00ff */
[----:B------:R-:W5:Y:S01]  /*d130*/  LDL.64 R60, [R1+0xb0] ;  /* 0x0000b000013c7983 */ /* 0x000f620000100a00 */
        /* <DEDUP_REMOVED lines=18> */
[C---:B----4-:R-:W-:Y:S01]  /*d260*/  IADD3 R20, R3.reuse, 0xc00, R20 ;  /* 0x00000c0003147810 */ /* 0x050fe20007ffe014 */
        /* <DEDUP_REMOVED lines=28> */
[----:B------:R-:W-:Y:S01]  /*d430*/  R2UR UR4, R58 ;  /* 0x000000003a0472ca */ /* 0x000fe200000e0000 */
[----:B------:R-:W-:Y:S01]  /*d440*/  IMAD.MOV.U32 R64, RZ, RZ, 0x38 ;  /* 0x00000038ff407424 */ /* 0x000fe200078e00ff */
[----:B------:R-:W-:Y:S01]  /*d450*/  R2UR UR5, R59 ;  /* 0x000000003b0572ca */ /* 0x000fe200000e0000 */
[----:B------:R-:W-:Y:S01]  /*d460*/  IMAD.MOV.U32 R65, RZ, RZ, 0xe00 ;  /* 0x00000e00ff417424 */ /* 0x000fe200078e00ff */
[----:B------:R-:W2:Y:S02]  /*d470*/  LDL.64 R62, [R1+0xb0] ;  /* 0x0000b000013e7983 */ /* 0x000ea40000100a00 */
[----:B------:R-:W-:Y:S02]  /*d480*/  SEL R64, R64, 0x36, P1 ;  /* 0x0000003640407807 */ /* 0x000fe40000800000 */
[----:B------:R-:W-:Y:S01]  /*d490*/  SEL R65, R65, 0xd80, P1 ;  /* 0x00000d8041417807 */ /* 0x000fe20000800000 */
[----:B------:R-:W2:Y:S01]  /*d4a0*/  @!P0 LDL.64 R58, [R1+0x30] ;  /* 0x00003000013a8983 */ /* 0x000ea20000100a00 */
[----:B------:R-:W-:-:S02]  /*d4b0*/  WARPGROUP.DEPBAR.LE gsb0, 0x0 ;  /* 0x00008000000079c5 */ /* 0x000fc40000010000 */
[----:B------:R-:W-:-:S06]  /*d4c0*/  WARPGROUP.ARRIVE ;  /* 0x00000000000079c5 */ /* 0x000fcc0000000000 */
[----:B------:R-:W-:Y:S01]  /*d4d0*/  HGMMA.64x64x16.F32.BF16 R24, gdesc[UR4], R24, gsb0 ;  /* 0x00e00000041879f0 */ /* 0x000fe20008001818 */
[----:B------:R-:W-:-:S05]  /*d4e0*/  IMAD.IADD R64, R64, 0x1, R65 ;  /* 0x0000000140407824 */ /* 0x000fca00078e0241 */
[----:B------:R-:W-:-:S05]  /*d4f0*/  LOP3.LUT R65, R64, 0xe06, RZ, 0xc0, !PT ;  /* 0x00000e0640417812 */ /* 0x000fca00078ec0ff */
[----:B-----5:R-:W-:Y:S02]  /*d500*/  IMAD.IADD R60, R65, 0x1, R60 ;  /* 0x00000001413c7824 */ /* 0x020fe400078e023c */
        /* <DEDUP_REMOVED lines=21> */
[----:B---3--:R-:W-:Y:S01]  /*d660*/  IADD3 R20, R7, 0xe00, R20 ;  /* 0x00000e0007147810 */ /* 0x008fe20007ffe014 */
        /* <DEDUP_REMOVED lines=72> */
[----:B------:R-:W4:Y:S04]  /*daf0*/  LDL.64 R20, [R1+0x110] ;  /* 0x0001100001147983 */ /* 0x000f280000100a00 */
[----:B------:R-:W5:Y:S04]  /*db00*/  LDL R63, [R1+0x70] ;  /* 0x00007000013f7983 */ /* 0x000f680000100800 */
[----:B------:R-:W5:Y:S04]  /*db10*/  LDL R61, [R1+0x118] ;  /* 0x00011800013d7983 */ /* 0x000f680000100800 */
[----:B------:R-:W3:Y:S04]  /*db20*/  LDL.128 R56, [R1+0x100] ;  /* 0x0001000001387983 */ /* 0x000ee80000100c00 */
[----:B--2---:R-:W2:Y:S04]  /*db30*/  LD.E R60, desc[UR40][R12.64] ;  /* 0x000000280c3c7980 */ /* 0x004ea8000c101900 */
[----:B------:R-:W5:Y:S01]  /*db40*/  LDL.128 R12, [R1+0xf0] ;  /* 0x0000f000010c7983 */ /* 0x000f620000100c00 */
[----:B----4-:R-:W-:Y:S01]  /*db50*/  ISETP.NE.AND P1, PT, R20, 0x1, PT ;  /* 0x000000011400780c */ /* 0x010fe20003f25270 */
[----:B------:R-:W-:-:S02]  /*db60*/  UMOV UR4, 0xffffffc0 ;  /* 0xffffffc000047882 */ /* 0x000fc40000000000 */
[----:B------:R-:W-:Y:S01]  /*db70*/  UIMAD UR4, UR50, UR4, 0x41 ;  /* 0x00000041320474a4 */ /* 0x000fe2000f8e0204 */
[----:B---3--:R-:W-:Y:S01]  /*db80*/  ISETP.GE.AND P2, PT, R57, 0x1, PT ;  /* 0x000000013900780c */ /* 0x008fe20003f46270 */
[----:B------:R-:W-:Y:S01]  /*db90*/  BSSY B0, `(.L_x_6230) ;  /* 0x000007b000007945 */ /* 0x000fe20003800000 */
[-C--:B--2---:R-:W-:Y:S01]  /*dba0*/  FMUL.FTZ R7, R27, R60.reuse ;  /* 0x0000003c1b077220 */ /* 0x084fe20000410000 */
[-C--:B------:R-:W-:Y:S01]  /*dbb0*/  FMUL.FTZ R27, R31, R60.reuse ;  /* 0x0000003c1f1b7220 */ /* 0x080fe20000410000 */
[-C--:B------:R-:W-:Y:S01]  /*dbc0*/  FMUL.FTZ R31, R39, R60.reuse ;  /* 0x0000003c271f7220 */ /* 0x080fe20000410000 */
[----:B------:R-:W-:Y:S01]  /*dbd0*/  SHF.R.S32.HI R39, RZ, 0x1f, R62 ;  /* 0x0000001fff277819 */ /* 0x000fe2000001143e */
[----:B------:R-:W-:-:S03]  /*dbe0*/  FMUL.FTZ R65, R36, R60 ;  /* 0x0000003c24417220 */ /* 0x000fc60000410000 */
[----:B------:R-:W-:Y:S01]  /*dbf0*/  LEA.HI R36, R39, R62, RZ, 0x7 ;  /* 0x0000003e27247211 */ /* 0x000fe200078f38ff */
[----:B------:R-:W-:-:S03]  /*dc00*/  FMUL.FTZ R66, R37, R60 ;  /* 0x0000003c25427220 */ /* 0x000fc60000410000 */
[----:B------:R-:W-:Y:S01]  /*dc10*/  LOP3.LUT R37, R36, 0xffffff80, RZ, 0xc0, !PT ;  /* 0xffffff8024257812 */ /* 0x000fe200078ec0ff */
[-C--:B------:R-:W-:Y:S01]  /*dc20*/  FMUL.FTZ R67, R41, R60.reuse ;  /* 0x0000003c29437220 */ /* 0x080fe20000410000 */
[----:B0-----:R-:W-:-:S03]  /*dc30*/  FMUL.FTZ R0, R26, R60 ;  /* 0x0000003c1a007220 */ /* 0x001fc60000410000 */
[----:B------:R-:W-:Y:S02]  /*dc40*/  IMAD.IADD R41, R62, 0x1, -R37 ;  /* 0x000000013e297824 */ /* 0x000fe400078e0a25 */
[-C--:B-1----:R-:W-:Y:S01]  /*dc50*/  FMUL.FTZ R3, R24, R60.reuse ;  /* 0x0000003c18037220 */ /* 0x082fe20000410000 */
[-C--:B------:R-:W-:Y:S01]  /*dc60*/  FMUL.FTZ R26, R30, R60.reuse ;  /* 0x0000003c1e1a7220 */ /* 0x080fe20000410000 */
[-C--:B------:R-:W-:Y:S01]  /*dc70*/  FMUL.FTZ R24, R25, R60.reuse ;  /* 0x0000003c19187220 */ /* 0x080fe20000410000 */
[-C--:B------:R-:W-:Y:S01]  /*dc80*/  FMUL.FTZ R64, R29, R60.reuse ;  /* 0x0000003c1d407220 */ /* 0x080fe20000410000 */
[-C--:B------:R-:W-:Y:S01]  /*dc90*/  FMUL.FTZ R30, R38, R60.reuse ;  /* 0x0000003c261e7220 */ /* 0x080fe20000410000 */
[-C--:B------:R-:W-:Y:S01]  /*dca0*/  FMUL.FTZ R25, R28, R60.reuse ;  /* 0x0000003c1c197220 */ /* 0x080fe20000410000 */
[-C--:B------:R-:W-:Y:S01]  /*dcb0*/  FMUL.FTZ R29, R35, R60.reuse ;  /* 0x0000003c231d7220 */ /* 0x080fe20000410000 */
[----:B------:R-:W-:Y:S01]  /*dcc0*/  SHF.R.S32.HI R38, RZ, 0x1f, R41 ;  /* 0x0000001fff267819 */ /* 0x000fe20000011429 */
[-C--:B------:R-:W-:Y:S01]  /*dcd0*/  FMUL.FTZ R28, R34, R60.reuse ;  /* 0x0000003c221c7220 */ /* 0x080fe20000410000 */
[-C--:B------:R-:W-:Y:S01]  /*dce0*/  FMUL.FTZ R35, R43, R60.reuse ;  /* 0x0000003c2b237220 */ /* 0x080fe20000410000 */
[-C--:B------:R-:W-:Y:S01]  /*dcf0*/  FMUL.FTZ R34, R42, R60.reuse ;  /* 0x0000003c2a227220 */ /* 0x080fe20000410000 */
[-C--:B------:R-:W-:Y:S01]  /*dd00*/  FMUL.FTZ R43, R45, R60.reuse ;  /* 0x0000003c2d2b7220 */ /* 0x080fe20000410000 */
[----:B------:R-:W-:Y:S01]  /*dd10*/  FMUL.FTZ R42, R44, R60 ;  /* 0x0000003c2c2a7220 */ /* 0x000fe20000410000 */
[----:B------:R-:W-:-:S02]  /*dd20*/  LEA.HI R45, R39, R62, RZ, 0x2 ;  /* 0x0000003e272d7211 */ /* 0x000fc400078f10ff */
[-C--:B------:R-:W-:Y:S01]  /*dd30*/  LEA.HI R44, R38, R41.reuse, RZ, 0x2 ;  /* 0x00000029262c7211 */ /* 0x080fe200078f10ff */
[-C--:B------:R-:W-:Y:S01]  /*dd40*/  FMUL.FTZ R36, R46, R60.reuse ;  /* 0x0000003c2e247220 */ /* 0x080fe20000410000 */
[----:B------:R-:W-:Y:S02]  /*dd50*/  LOP3.LUT R45, R45, 0xfffffffc, RZ, 0xc0, !PT ;  /* 0xfffffffc2d2d7812 */ /* 0x000fe400078ec0ff */
[--C-:B------:R-:W-:Y:S02]  /*dd60*/  SHF.R.S32.HI R39, RZ, 0x2, R44.reuse ;  /* 0x00000002ff277819 */ /* 0x100fe4000001142c */
[----:B------:R-:W-:Y:S01]  /*dd70*/  SHF.R.S32.HI R46, RZ, 0x1f, R44 ;  /* 0x0000001fff2e7819 */ /* 0x000fe2000001142c */
[----:B------:R-:W-:Y:S01]  /*dd80*/  IMAD.IADD R45, R62, 0x1, -R45 ;  /* 0x000000013e2d7824 */ /* 0x000fe200078e0a2d */
[----:B------:R-:W-:Y:S02]  /*dd90*/  LEA.HI R38, R38, R41, RZ, 0x5 ;  /* 0x0000002926267211 */ /* 0x000fe400078f28ff */
[----:B------:R-:W-:Y:S01]  /*dda0*/  LEA.HI R46, R46, R39, RZ, 0x3 ;  /* 0x000000272e2e7211 */ /* 0x000fe200078f18ff */
[----:B------:R-:W-:Y:S01]  /*ddb0*/  FMUL.FTZ R37, R47, R60 ;  /* 0x0000003c2f257220 */ /* 0x000fe20000410000 */
[----:B------:R-:W-:-:S02]  /*ddc0*/  LEA.HI R47, R45, R45, RZ, 0x1 ;  /* 0x0000002d2d2f7211 */ /* 0x000fc400078f08ff */
[----:B------:R-:W-:Y:S02]  /*ddd0*/  LOP3.LUT R46, R46, 0xfffffff8, RZ, 0xc0, !PT ;  /* 0xfffffff82e2e7812 */ /* 0x000fe400078ec0ff */
[----:B------:R-:W-:Y:S02]  /*dde0*/  SHF.R.S32.HI R38, RZ, 0x5, R38 ;  /* 0x00000005ff267819 */ /* 0x000fe40000011426 */
[----:B------:R-:W-:Y:S01]  /*ddf0*/  LOP3.LUT R62, R47, 0x1ffffffe, RZ, 0xc0, !PT ;  /* 0x1ffffffe2f3e7812 */ /* 0x000fe200078ec0ff */
[----:B------:R-:W-:Y:S02]  /*de00*/  IMAD.IADD R46, R39, 0x1, -R46 ;  /* 0x00000001272e7824 */ /* 0x000fe400078e0a2e */
[----:B-----5:R-:W-:Y:S02]  /*de10*/  IMAD R39, R63, 0x4, R38 ;  /* 0x000000043f277824 */ /* 0x020fe400078e0226 */
[----:B------:R-:W-:Y:S02]  /*de20*/  IMAD.IADD R62, R45, 0x1, -R62 ;  /* 0x000000012d3e7824 */ /* 0x000fe400078e0a3e */
[----:B------:R-:W-:-:S04]  /*de30*/  IMAD.U32 R39, R39, 0x10, R46 ;  /* 0x0000001027277824 */ /* 0x000fc800078e002e */
[----:B------:R-:W-:-:S04]  /*de40*/  IMAD R68, R62, 0x8, R39 ;  /* 0x000000083e447824 */ /* 0x000fc800078e0227 */
[----:B------:R-:W-:-:S04]  /*de50*/  @P1 IMAD.HI.U32 R46, R68, R21, RZ ;  /* 0x00000015442e1227 */ /* 0x000fc800078e00ff */
[----:B------:R-:W-:Y:S01]  /*de60*/  FMUL.FTZ R48, R48, R60 ;  /* 0x0000003c30307220 */ /* 0x000fe20000410000 */
[----:B------:R-:W-:-:S03]  /*de70*/  @P1 SHF.R.U32.HI R68, RZ, R61, R46 ;  /* 0x0000003dff441219 */ /* 0x000fc6000001162e */
[----:B------:R0:W1:Y:S01]  /*de80*/  MUFU.TANH R69, R48 ;  /* 0x0000003000457308 */ /* 0x0000620000002400 */
[----:B------:R-:W-:Y:S01]  /*de90*/  LOP3.LUT R44, R44, 0x7ffffffc, RZ, 0xc0, !PT ;  /* 0x7ffffffc2c2c7812 */ /* 0x000fe200078ec0ff */
[-C--:B------:R-:W-:Y:S01]  /*dea0*/  FMUL.FTZ R32, R32, R60.reuse ;  /* 0x0000003c20207220 */ /* 0x080fe20000410000 */
[-C--:B------:R-:W-:Y:S01]  /*deb0*/  FMUL.FTZ R33, R33, R60.reuse ;  /* 0x0000003c21217220 */ /* 0x080fe20000410000 */
[----:B0-----:R-:W0:Y:S02]  /*dec0*/  SHFL.IDX PT, R48, R68, RZ, 0x1c1f ;  /* 0x001c1fff44307589 */ /* 0x001e2400000e0000 */
[----:B------:R-:W-:Y:S02]  /*ded0*/  IMAD.IADD R21, R41, 0x1, -R44 ;  /* 0x0000000129157824 */ /* 0x000fe400078e0a2c */
[-C--:B------:R-:W-:Y:S01]  /*dee0*/  FMUL.FTZ R40, R40, R60.reuse ;  /* 0x0000003c28287220 */ /* 0x080fe20000410000 */
[-C--:B------:R-:W-:Y:S01]  /*def0*/  FMUL.FTZ R49, R49, R60.reuse ;  /* 0x0000003c31317220 */ /* 0x080fe20000410000 */
[-C--:B------:R-:W-:Y:S01]  /*df00*/  FMUL.FTZ R20, R50, R60.reuse ;  /* 0x0000003c32147220 */ /* 0x080fe20000410000 */
[-C--:B------:R-:W-:Y:S01]  /*df10*/  FMUL.FTZ R38, R51, R60.reuse ;  /* 0x0000003c33267220 */ /* 0x080fe20000410000 */
[----:B------:R-:W-:Y:S01]  /*df20*/  FMUL.FTZ R39, R54, R60 ;  /* 0x0000003c36277220 */ /* 0x000fe20000410000 */
[----:B------:R-:W-:-:S02]  /*df30*/  VIADD R44, R13, UR4 ;  /* 0x000000040d2c7c36 */ /* 0x000fc40008000000 */
[-C--:B------:R-:W-:Y:S01]  /*df40*/  FMUL.FTZ R41, R55, R60.reuse ;  /* 0x0000003c37297220 */ /* 0x080fe20000410000 */
[-C--:B------:R-:W-:Y:S01]  /*df50*/  FMUL.FTZ R52, R52, R60.reuse ;  /* 0x0000003c34347220 */ /* 0x080fe20000410000 */
[----:B------:R-:W-:Y:S01]  /*df60*/  ULEA UR4, UR50, 0xffffffc0, 0x6 ;  /* 0xffffffc032047891 */ /* 0x000fe2000f8e303f */
[----:B------:R-:W-:Y:S01]  /*df70*/  IMAD R45, R21, -0x2, R44 ;  /* 0xfffffffe152d7824 */ /* 0x000fe200078e022c */
[----:B------:R-:W2:Y:S01]  /*df80*/  MUFU.TANH R3, R3 ;  /* 0x0000000300037308 */ /* 0x000ea20000002400 */
[----:B------:R-:W-:Y:S02]  /*df90*/  FMUL.FTZ R53, R53, R60 ;  /* 0x0000003c35357220 */ /* 0x000fe40000410000 */
[----:B------:R-:W-:Y:S01]  /*dfa0*/  IMAD.IADD R46, R45, 0x1, -R12 ;  /* 0x000000012d2e7824 */ /* 0x000fe200078e0a0c */
[----:B------:R-:W-:Y:S01]  /*dfb0*/  LOP3.LUT R45, RZ, R14, RZ, 0x33, !PT ;  /* 0x0000000eff2d7212 */ /* 0x000fe200078e33ff */
[----:B------:R-:W-:-:S03]  /*dfc0*/  VIADD R44, R13, -UR4 ;  /* 0x800000040d2c7c36 */ /* 0x000fc60008000000 */
[----:B------:R-:W3:Y:S01]  /*dfd0*/  MUFU.TANH R24, R24 ;  /* 0x0000001800187308 */ /* 0x000ee20000002400 */
[----:B------:R-:W-:-:S07]  /*dfe0*/  IMAD R51, R21, -0x2, R44 ;  /* 0xfffffffe15337824 */ /* 0x000fce00078e022c */
[----:B------:R-:W4:Y:S01]  /*dff0*/  MUFU.TANH R0, R0 ;  /* 0x0000000000007308 */ /* 0x000f220000002400 */
        /* <DEDUP_REMOVED lines=28> */
[----:B------:R-:W-:Y:S01]  /*e1c0*/  VIADD R55, R56, -UR4 ;  /* 0x8000000438377c36 */ /* 0x000fe20008000000 */
[----:B0-----:R-:W-:-:S06]  /*e1d0*/  VIADDMNMX R14, R48, R70, R51, PT ;  /* 0x00000046300e7246 */ /* 0x001fcc0003800133 */
[----:B------:R0:W1:Y:S02]  /*e1e0*/  MUFU.TANH R50, R53 ;  /* 0x0000003500327308 */ /* 0x0000640000002400 */
[----:B0-----:R-:W-:-:S04]  /*e1f0*/  IMAD.IADD R53, R46, 0x1, R45 ;  /* 0x000000012e357824 */ /* 0x001fc800078e022d */
        /* <DEDUP_REMOVED lines=12> */
.L_x_6233:
[----:B------:R-:W-:-:S13]  /*e2c0*/  ISETP.NE.AND P1, PT, R57, 0x1, PT ;  /* 0x000000013900780c */ /* 0x000fda0003f25270 */
[----:B------:R-:W-:-:S05]  /*e2d0*/  @P1 IMAD.HI.U32 R46, R44, R58, RZ ;  /* 0x0000003a2c2e1227 */ /* 0x000fca00078e00ff */
[----:B------:R-:W-:-:S07]  /*e2e0*/  @P1 SHF.R.U32.HI R44, RZ, R59, R46 ;  /* 0x0000003bff2c1219 */ /* 0x000fce000001162e */
.L_x_6234:
[----:B------:R-:W-:Y:S05]  /*e2f0*/  BSYNC B1 ;  /* 0x0000000000017941 */ /* 0x000fea0003800000 */
.L_x_6232:
[----:B------:R-:W-:-:S04]  /*e300*/  IMAD R44, R44, R57, -UR4 ;  /* 0x800000042c2c7e24 */ /* 0x000fc8000f8e0239 */
[----:B------:R-:W-:-:S05]  /*e310*/  IMAD R44, R21, -0x2, R44 ;  /* 0xfffffffe152c7824 */ /* 0x000fca00078e022c */
[----:B------:R-:W-:Y:S02]  /*e320*/  VIMNMX R15, R15, R44, !PT ;  /* 0x0000002c0f0f7248 */ /* 0x000fe40007fe0100 */
[----:B------:R-:W-:-:S07]  /*e330*/  VIADDMNMX R14, R44, R57, R14, PT ;  /* 0x000000392c0e7246 */ /* 0x000fce000380010e */
.L_x_6231:
[----:B------:R-:W-:Y:S05]  /*e340*/  BSYNC B0 ;  /* 0x0000000000007941 */ /* 0x000fea0003800000 */
.L_x_6230:
        /* <DEDUP_REMOVED lines=14> */
[C---:B------:R-:W-:Y:S02]  /*e430*/  ISETP.LT.OR P4, PT, R14.reuse, 0x9, P4 ;  /* 0x000000090e00780c */ /* 0x040fe40002781670 */
        /* <DEDUP_REMOVED lines=40> */
[----:B------:R-:W-:-:S02]  /*e6c0*/  ISETP.GE.AND P3, PT, R55, 0x31, PT ;  /* 0x000000313700780c */ /* 0x000fc40003f66270 */
[----:B0-----:R-:W-:Y:S02]  /*e6d0*/  VIADDMNMX R66, R68, R70, R51, PT ;  /* 0x0000004644427246 */ /* 0x001fe40003800133 */
[----:B------:R-:W-:-:S04]  /*e6e0*/  ISETP.GT.AND P4, PT, R15, 0x30, !P3 ;  /* 0x000000300f00780c */ /* 0x000fc80005f84270 */
[----:B------:R-:W-:-:S04]  /*e6f0*/  ISETP.LT.OR P4, PT, R14, 0x31, P4 ;  /* 0x000000310e00780c */ /* 0x000fc80002781670 */
[----:B-1----:R-:W-:Y:S02]  /*e700*/  FSEL R42, R69, -INF , !P4 ;  /* 0xff800000452a7808 */ /* 0x002fe40006000000 */
        /* <DEDUP_REMOVED lines=13> */
[----:B------:R-:W-:Y:S01]  /*e7e0*/  IMAD.IADD R3, R53, 0x1, R68 ;  /* 0x0000000135037824 */ /* 0x000fe200078e0244 */
        /* <DEDUP_REMOVED lines=17> */
.L_x_6238:
[----:B------:R-:W-:-:S13]  /*e900*/  ISETP.NE.AND P6, PT, R57, 0x1, PT ;  /* 0x000000013900780c */ /* 0x000fda0003fc5270 */
[----:B------:R-:W-:-:S05]  /*e910*/  @P6 IMAD.HI.U32 R58, R12, R58, RZ ;  /* 0x0000003a0c3a6227 */ /* 0x000fca00078e00ff */
[----:B------:R-:W-:-:S07]  /*e920*/  @P6 SHF.R.U32.HI R12, RZ, R59, R58 ;  /* 0x0000003bff0c6219 */ /* 0x000fce000001163a */
.L_x_6239:
[----:B------:R-:W-:Y:S05]  /*e930*/  BSYNC B1 ;  /* 0x0000000000017941 */ /* 0x000fea0003800000 */
.L_x_6237:
[----:B------:R-:W-:-:S04]  /*e940*/  IMAD R12, R12, R57, -UR4 ;  /* 0x800000040c0c7e24 */ /* 0x000fc8000f8e0239 */
[----:B------:R-:W-:-:S05]  /*e950*/  IMAD R12, R21, -0x2, R12 ;  /* 0xfffffffe150c7824 */ /* 0x000fca00078e020c */
[----:B------:R-:W-:Y:S02]  /*e960*/  VIADDMNMX R66, R12, R57, R66, PT ;  /* 0x000000390c427246 */ /* 0x000fe40003800142 */
[----:B------:R-:W-:-:S07]  /*e970*/  VIMNMX R3, R3, R12, !PT ;  /* 0x0000000c03037248 */ /* 0x000fce0007fe0100 */
.L_x_6236:
[----:B------:R-:W-:Y:S05]  /*e980*/  BSYNC B0 ;  /* 0x0000000000007941 */ /* 0x000fea0003800000 */
.L_x_6235:
[C---:B------:R-:W-:Y:S01]  /*e990*/  ISETP.GT.AND P1, PT, R3.reuse, 0x1, !P1 ;  /* 0x000000010300780c */ /* 0x040fe20004f24270 */
[----:B------:R-:W-:Y:S01]  /*e9a0*/  BAR.SYNC.DEFER_BLOCKING 0xf, 0x100 ;  /* 0x03c4000000007b1d */ /* 0x000fe20000010000 */
[----:B------:R-:W-:Y:S02]  /*e9b0*/  ISETP.GT.AND P2, PT, R3, 0x8, !P2 ;  /* 0x000000080300780c */ /* 0x000fe40005744270 */
[C---:B------:R-:W-:Y:S02]  /*e9c0*/  ISETP.LT.OR P1, PT, R66.reuse, 0x2, P1 ;  /* 0x000000024200780c */ /* 0x040fe40000f21670 */
[----:B------:R-:W-:Y:S02]  /*e9d0*/  ISETP.LT.OR P2, PT, R66, 0x9, P2 ;  /* 0x000000094200780c */ /* 0x000fe40001741670 */
[----:B------:R-:W-:Y:S01]  /*e9e0*/  FSEL R21, R7, -INF , !P1 ;  /* 0xff80000007157808 */ /* 0x000fe20004800000 */
[----:B------:R-:W2:Y:S01]  /*e9f0*/  LDL R145, [R1+0x1e8] ;  /* 0x0001e80001917983 */ /* 0x000ea20000100800 */
[----:B------:R-:W-:-:S02]  /*ea00*/  ISETP.NE.AND P1, PT, R45, RZ, PT ;  /* 0x000000ff2d00720c */ /* 0x000fc40003f25270 */
[----:B------:R-:W-:Y:S01]  /*ea10*/  ISETP.NE.AND P6, PT, R25, RZ, PT ;  /* 0x000000ff1900720c */ /* 0x000fe20003fc5270 */
[----:B------:R-:W3:Y:S01]  /*ea20*/  LDL R58, [R1+0x2d0] ;  /* 0x0002d000013a7983 */ /* 0x000ee20000100800 */
[----:B------:R-:W-:Y:S02]  /*ea30*/  ISETP.GT.AND P1, PT, R3, 0x9, !P1 ;  /* 0x000000090300780c */ /* 0x000fe40004f24270 */
[----:B------:R-:W-:Y:S01]  /*ea40*/  FSEL R25, R26, -INF , !P2 ;  /* 0xff8000001a197808 */ /* 0x000fe20005000000 */
[----:B------:R-:W4:Y:S01]  /*ea50*/  LDL R68, [R1+0x2f8] ;  /* 0x0002f80001447983 */ /* 0x000f220000100800 */
[----:B------:R-:W-:Y:S02]  /*ea60*/  ISETP.LT.OR P1, PT, R66, 0xa, P1 ;  /* 0x0000000a4200780c */ /* 0x000fe40000f21670 */
[----:B------:R-:W-:Y:S01]  /*ea70*/  ISETP.NE.AND P2, PT, R33, RZ, PT ;  /* 0x000000ff2100720c */ /* 0x000fe20003f45270 */
[----:B------:R-:W5:Y:S01]  /*ea80*/  LDL R69, [R1+0x2fc] ;  /* 0x0002fc0001457983 */ /* 0x000f620000100800 */
[----:B------:R-:W-:-:S02]  /*ea90*/  FSEL R33, R27, -INF , !P1 ;  /* 0xff8000001b217808 */ /* 0x000fc40004800000 */
[----:B------:R-:W-:Y:S01]  /*eaa0*/  ISETP.NE.AND P1, PT, R61, RZ, PT ;  /* 0x000000ff3d00720c */ /* 0x000fe20003f25270 */
[----:B------:R-:W5:Y:S01]  /*eab0*/  LDL R70, [R1+0x300] ;  /* 0x0003000001467983 */ /* 0x000f620000100800 */
[----:B------:R-:W-:Y:S02]  /*eac0*/  FMNMX.FTZ R7, R168, R62, !PT ;  /* 0x0000003ea8077209 */ /* 0x000fe40007810000 */
[----:B------:R-:W-:Y:S01]  /*ead0*/  ISETP.GT.AND P1, PT, R3, 0x10, !P1 ;  /* 0x000000100300780c */ /* 0x000fe20004f24270 */
[----:B------:R-:W5:Y:S01]  /*eae0*/  LDL R74, [R1+0x310] ;  /* 0x00031000014a7983 */ /* 0x000f620000100800 */
[----:B------:R-:W-:Y:S02]  /*eaf0*/  FMNMX.FTZ R7, R170, R7, !PT ;  /* 0x00000007aa077209 */ /* 0x000fe40007810000 */
[----:B------:R-:W-:Y:S01]  /*eb00*/  ISETP.LT.OR P1, PT, R66, 0x11, P1 ;  /* 0x000000114200780c */ /* 0x000fe20000f21670 */
[----:B------:R-:W5:Y:S01]  /*eb10*/  LDL R75, [R1+0x314] ;  /* 0x00031400014b7983 */ /* 0x000f620000100800 */
[----:B------:R-:W-:-:S02]  /*eb20*/  FMNMX.FTZ R7, R64, R7, !PT ;  /* 0x0000000740077209 */ /* 0x000fc40007810000 */
[----:B------:R-:W-:Y:S01]  /*eb30*/  FSEL R28, R28, -INF , !P1 ;  /* 0xff8000001c1c7808 */ /* 0x000fe20004800000 */
[----:B------:R-:W5:Y:S01]  /*eb40*/  LDL R76, [R1+0x318] ;  /* 0x00031800014c7983 */ /* 0x000f620000100800 */
[----:B------:R-:W-:Y:S02]  /*eb50*/  ISETP.NE.AND P1, PT, R63, RZ, PT ;  /* 0x000000ff3f00720c */ /* 0x000fe40003f25270 */
[----:B------:R-:W-:Y:S01]  /*eb60*/  FMNMX.FTZ R7, R60, R7, !PT ;  /* 0x000000073c077209 */ /* 0x000fe20007810000 */
[----:B------:R-:W2:Y:S01]  /*eb70*/  LDL R63, [R1+0x2e4] ;  /* 0x0002e400013f7983 */ /* 0x000ea20000100800 */
[----:B------:R-:W-:Y:S02]  /*eb80*/  ISETP.GT.AND P1, PT, R3, 0x11, !P1 ;  /* 0x000000110300780c */ /* 0x000fe40004f24270 */
[----:B------:R-:W-:Y:S01]  /*eb90*/  FMNMX.FTZ R7, R56, R7, !PT ;  /* 0x0000000738077209 */ /* 0x000fe20007810000 */
[----:B------:R-:W5:Y:S01]  /*eba0*/  LDL R77, [R1+0x31c] ;  /* 0x00031c00014d7983 */ /* 0x000f620000100800 */
[----:B------:R-:W-:-:S02]  /*ebb0*/  ISETP.LT.OR P1, PT, R66, 0x12, P1 ;  /* 0x000000124200780c */ /* 0x000fc40000f21670 */
[----:B------:R-:W-:Y:S01]  /*ebc0*/  FMNMX.FTZ R7, R54, R7, !PT ;  /* 0x0000000736077209 */ /* 0x000fe20007810000 */
        /* <DEDUP_REMOVED lines=14> */
[----:B------:R-:W-:Y:S01]  /*ecb0*/  FMNMX.FTZ R7, R24, R7, !PT ;  /* 0x0000000718077209 */ /* 0x000fe20007810000 */
[----:B------:R-:W4:Y:S01]  /*ecc0*/  LDL R65, [R1+0x2ec] ;  /* 0x0002ec0001417983 */ /* 0x000f220000100800 */
        /* <DEDUP_REMOVED lines=71> */
[----:B------:R-:W3:Y:S01]  /*f140*/  LDL R38, [R1+0x220] ;  /* 0x0002200001267983 */ /* 0x000ee20000100800 */
        /* <DEDUP_REMOVED lines=12> */
[----:B------:R-:W2:Y:S04]  /*f210*/  LDL R7, [R1+0x204] ;  /* 0x0002040001077983 */ /* 0x000ea80000100800 */
[----:B------:R-:W5:Y:S04]  /*f220*/  LDL R103, [R1+0x384] ;  /* 0x0003840001677983 */ /* 0x000f680000100800 */
[----:B------:R-:W5:Y:S04]  /*f230*/  LDL R104, [R1+0x388] ;  /* 0x0003880001687983 */ /* 0x000f680000100800 */
[----:B------:R-:W5:Y:S01]  /*f240*/  LDL R105, [R1+0x38c] ;  /* 0x00038c0001697983 */ /* 0x000f620000100800 */
[----:B0-----:R-:W-:-:S03]  /*f250*/  FMNMX.FTZ R0, R13, R12, !PT ;  /* 0x0000000c0d007209 */ /* 0x001fc60007810000 */
[----:B------:R-:W5:Y:S04]  /*f260*/  LDL R106, [R1+0x390] ;  /* 0x00039000016a7983 */ /* 0x000f680000100800 */
[----:B------:R-:W-:Y:S04]  /*f270*/  STL [R1+0x200], R0 ;  /* 0x0002000001007387 */ /* 0x000fe80000100800 */
[----:B------:R-:W3:Y:S04]  /*f280*/  LDL R20, [R1+0x200] ;  /* 0x0002000001147983 */ /* 0x000ee80000100800 */
[----:B------:R-:W4:Y:S04]  /*f290*/  LDL.64 R12, [R1+0x138] ;  /* 0x00013800010c7983 */ /* 0x000f280000100a00 */
        /* <DEDUP_REMOVED lines=38> */
[----:B--2---:R-:W0:Y:S02]  /*f500*/  SHFL.BFLY PT, R14, R7, 0x2, 0x1f ;  /* 0x0c401f00070e7f89 */ /* 0x004e2400000e0000 */
[----:B0-----:R-:W-:-:S05]  /*f510*/  FMNMX.FTZ R14, R14, R7, !PT ;  /* 0x000000070e0e7209 */ /* 0x001fca0007810000 */
[----:B------:R-:W0:Y:S01]  /*f520*/  SHFL.BFLY PT, R7, R14, 0x1, 0x1f ;  /* 0x0c201f000e077f89 */ /* 0x000e2200000e0000 */
[----:B---3--:R-:W-:Y:S01]  /*f530*/  FMUL.FTZ R3, R38, R20 ;  /* 0x0000001426037220 */ /* 0x008fe20000410000 */
[----:B------:R-:W-:-:S04]  /*f540*/  FSETP.NEU.FTZ.AND P1, PT, R20, -INF , PT ;  /* 0xff8000001400780b */ /* 0x000fc80003f3d000 */
[----:B------:R-:W-:-:S05]  /*f550*/  FSEL R3, R3, RZ, P1 ;  /* 0x000000ff03037208 */ /* 0x000fca0000800000 */
[----:B------:R-:W-:Y:S01]  /*f560*/  FFMA.FTZ R0, R64, R38, -R3 ;  /* 0x0000002640007223 */ /* 0x000fe20000010803 */
[----:B0-----:R-:W-:-:S03]  /*f570*/  FMNMX.FTZ R26, R14, R7, !PT ;  /* 0x000000070e1a7209 */ /* 0x001fc60007810000 */
[----:B------:R0:W-:Y:S01]  /*f580*/  MUFU.EX2 R39, R0 ;  /* 0x0000000000277308 */ /* 0x0001e20000000800 */
[-CC-:B------:R-:W-:Y:S01]  /*f590*/  FFMA.FTZ R168, R168, R38.reuse, -R3.reuse ;  /* 0x00000026a8a87223 */ /* 0x180fe20000010803 */
[-CC-:B------:R-:W-:Y:S01]  /*f5a0*/  FFMA.FTZ R27, R62, R38.reuse, -R3.reuse ;  /* 0x000000263e1b7223 */ /* 0x180fe20000010803 */
[----:B------:R-:W-:Y:S01]  /*f5b0*/  FSETP.NEU.FTZ.AND P1, PT, R26, -INF , PT ;  /* 0xff8000001a00780b */ /* 0x000fe20003f3d000 */
[-CC-:B------:R-:W-:Y:S01]  /*f5c0*/  FFMA.FTZ R32, R32, R38.reuse, -R3.reuse ;  /* 0x0000002620207223 */ /* 0x180fe20000010803 */
[-CC-:B------:R-:W-:Y:S01]  /*f5d0*/  FFMA.FTZ R170, R170, R38.reuse, -R3.reuse ;  /* 0x00000026aaaa7223 */ /* 0x180fe20000010803 */
[-CC-:B------:R-:W-:Y:S01]  /*f5e0*/  FFMA.FTZ R172, R60, R38.reuse, -R3.reuse ;  /* 0x000000263cac7223 */ /* 0x180fe20000010803 */
[-CC-:B------:R-:W-:Y:S01]  /*f5f0*/  FFMA.FTZ R176, R44, R38.reuse, -R3.reuse ;  /* 0x000000262cb07223 */ /* 0x180fe20000010803 */
[-CC-:B------:R-:W-:Y:S01]  /*f600*/  FFMA.FTZ R41, R56, R38.reuse, -R3.reuse ;  /* 0x0000002638297223 */ /* 0x180fe20000010803 */
[-C--:B0-----:R-:W-:Y:S01]  /*f610*/  FMUL.FTZ R0, R26, R38.reuse ;  /* 0x000000261a007220 */ /* 0x081fe20000410000 */
[----:B------:R-:W-:Y:S01]  /*f620*/  MUFU.EX2 R168, R168 ;  /* 0x000000a800a87308 */ /* 0x000fe20000000800 */
[-CC-:B------:R-:W-:Y:S01]  /*f630*/  FFMA.FTZ R174, R54, R38.reuse, -R3.reuse ;  /* 0x0000002636ae7223 */ /* 0x180fe20000010803 */
[-CC-:B------:R-:W-:Y:S01]  /*f640*/  FFMA.FTZ R43, R52, R38.reuse, -R3.reuse ;  /* 0x00000026342b7223 */ /* 0x180fe20000010803 */
[-CC-:B------:R-:W-:Y:S01]  /*f650*/  FFMA.FTZ R24, R24, R38.reuse, -R3.reuse ;  /* 0x0000002618187223 */ /* 0x180fe20000010803 */
[----:B------:R-:W-:Y:S01]  /*f660*/  FSEL R0, R0, RZ, P1 ;  /* 0x000000ff00007208 */ /* 0x000fe20000800000 */
[-CC-:B------:R-:W-:Y:S01]  /*f670*/  FFMA.FTZ R48, R48, R38.reuse, -R3.reuse ;  /* 0x0000002630307223 */ /* 0x180fe20000010803 */
[-CC-:B------:R-:W-:Y:S01]  /*f680*/  FFMA.FTZ R42, R42, R38.reuse, -R3.reuse ;  /* 0x000000262a2a7223 */ /* 0x180fe20000010803 */
[-CC-:B------:R-:W-:Y:S01]  /*f690*/  FFMA.FTZ R46, R46, R38.reuse, -R3.reuse ;  /* 0x000000262e2e7223 */ /* 0x180fe20000010803 */
[----:B------:R-:W-:Y:S01]  /*f6a0*/  MUFU.EX2 R27, R27 ;  /* 0x0000001b001b7308 */ /* 0x000fe20000000800 */
[-CC-:B------:R-:W-:Y:S01]  /*f6b0*/  FFMA.FTZ R45, R45, R38.reuse, -R0.reuse ;  /* 0x000000262d2d7223 */ /* 0x180fe20000010800 */
[-CC-:B------:R-:W-:Y:S01]  /*f6c0*/  FFMA.FTZ R21, R21, R38.reuse, -R0.reuse ;  /* 0x0000002615157223 */ /* 0x180fe20000010800 */
[-CC-:B------:R-:W-:Y:S01]  /*f6d0*/  FFMA.FTZ R25, R25, R38.reuse, -R0.reuse ;  /* 0x0000002619197223 */ /* 0x180fe20000010800 */
[-C--:B------:R-:W-:Y:S01]  /*f6e0*/  FFMA.FTZ R40, R40, R38.reuse, -R3 ;  /* 0x0000002628287223 */ /* 0x080fe20000010803 */
[----:B------:R0:W-:Y:S03]  /*f6f0*/  STL [R1+0x204], R26 ;  /* 0x0002041a01007387 */ /* 0x0001e60000100800 */
[----:B------:R-:W-:Y:S01]  /*f700*/  MUFU.EX2 R55, R32 ;  /* 0x0000002000377308 */ /* 0x000fe20000000800 */
[-CC-:B------:R-:W-:Y:S01]  /*f710*/  FFMA.FTZ R33, R33, R38.reuse, -R0.reuse ;  /* 0x0000002621217223 */ /* 0x180fe20000010800 */
[-CC-:B------:R-:W-:Y:S01]  /*f720*/  FFMA.FTZ R28, R28, R38.reuse, -R0.reuse ;  /* 0x000000261c1c7223 */ /* 0x180fe20000010800 */
[----:B------:R-:W2:Y:S04]  /*f730*/  LDL R52, [R1+0x2b8] ;  /* 0x0002b80001347983 */ /* 0x000ea80000100800 */
[----:B------:R-:W3:Y:S01]  /*f740*/  LDL R54, [R1+0x2c0] ;  /* 0x0002c00001367983 */ /* 0x000ee20000100800 */
[----:B------:R-:W-:Y:S01]  /*f750*/  MUFU.EX2 R45, R45 ;  /* 0x0000002d002d7308 */ /* 0x000fe20000000800 */
[----:B------:R-:W-:-:S02]  /*f760*/  FFMA.FTZ R29, R29, R38, -R0 ;  /* 0x000000261d1d7223 */ /* 0x000fc40000010800 */
[----:B------:R-:W5:Y:S04]  /*f770*/  LDL R56, [R1+0x2c8] ;  /* 0x0002c80001387983 */ /* 0x000f680000100800 */
[----:B------:R-:W5:Y:S01]  /*f780*/  LDL R60, [R1+0x2d8] ;  /* 0x0002d800013c7983 */ /* 0x000f620000100800 */
[----:B------:R-:W1:Y:S03]  /*f790*/  MUFU.EX2 R32, R21 ;  /* 0x0000001500207308 */ /* 0x000e660000000800 */
[----:B------:R-:W5:Y:S04]  /*f7a0*/  LDL R62, [R1+0x2e0] ;  /* 0x0002e000013e7983 */ /* 0x000f680000100800 */
[----:B------:R-:W5:Y:S01]  /*f7b0*/  LDL R64, [R1+0x2e8] ;  /* 0x0002e80001407983 */ /* 0x000f620000100800 */
[----:B------:R-:W4:Y:S01]  /*f7c0*/  MUFU.EX2 R170, R170 ;  /* 0x000000aa00aa7308 */ /* 0x000f220000000800 */
[-C--:B------:R-:W-:Y:S01]  /*f7d0*/  FFMA.FTZ R3, R50, R38.reuse, -R3 ;  /* 0x0000002632037223 */ /* 0x080fe20000010803 */
[----:B------:R-:W-:-:S06]  /*f7e0*/  FFMA.FTZ R30, R30, R38, -R0 ;  /* 0x000000261e1e7223 */ /* 0x000fcc0000010800 */
[----:B------:R-:W-:Y:S01]  /*f7f0*/  MUFU.EX2 R172, R172 ;  /* 0x000000ac00ac7308 */ /* 0x000fe20000000800 */
[----:B------:R-:W-:-:S07]  /*f800*/  FFMA.FTZ R31, R31, R38, -R0 ;  /* 0x000000261f1f7223 */ /* 0x000fce0000010800 */
[----:B------:R-:W-:Y:S01]  /*f810*/  MUFU.EX2 R41, R41 ;  /* 0x0000002900297308 */ /* 0x000fe20000000800 */
[----:B------:R-:W-:-:S07]  /*f820*/  FFMA.FTZ R34, R34, R38, -R0 ;  /* 0x0000002622227223 */ /* 0x000fce0000010800 */
[----:B------:R-:W-:Y:S01]  /*f830*/  MUFU.EX2 R174, R174 ;  /* 0x000000ae00ae7308 */ /* 0x000fe20000000800 */
[----:B------:R-:W-:-:S07]  /*f840*/  FFMA.FTZ R35, R35, R38, -R0 ;  /* 0x0000002623237223 */ /* 0x000fce0000010800 */
[----:B------:R-:W-:Y:S01]  /*f850*/  MUFU.EX2 R43, R43 ;  /* 0x0000002b002b7308 */ /* 0x000fe20000000800 */
[----:B------:R-:W-:-:S07]  /*f860*/  FFMA.FTZ R47, R47, R38, -R0 ;  /* 0x000000262f2f7223 */ /* 0x000fce0000010800 */
[----:B------:R-:W-:Y:S01]  /*f870*/  MUFU.EX2 R176, R176 ;  /* 0x000000b000b07308 */ /* 0x000fe20000000800 */
[-CC-:B------:R-:W-:Y:S01]  /*f880*/  FFMA.FTZ R49, R49, R38.reuse, -R0.reuse ;  /* 0x0000002631317223 */ /* 0x180fe20000010800 */
[----:B------:R-:W-:-:S06]  /*f890*/  FFMA.FTZ R181, R51, R38, -R0 ;  /* 0x0000002633b57223 */ /* 0x000fcc0000010800 */
[----:B------:R-:W-:Y:S01]  /*f8a0*/  MUFU.EX2 R178, R24 ;  /* 0x0000001800b27308 */ /* 0x000fe20000000800 */
[----:B------:R-:W-:Y:S01]  /*f8b0*/  FFMA.FTZ R183, R36, R38, -R0 ;  /* 0x0000002624b77223 */ /* 0x000fe20000010800 */
[----:B0-----:R-:W5:Y:S06]  /*f8c0*/  LDL R26, [R1+0x250] ;  /* 0x00025000011a7983 */ /* 0x001f6c0000100800 */
[----:B------:R-:W0:Y:S08]  /*f8d0*/  MUFU.EX2 R171, R25 ;  /* 0x0000001900ab7308 */ /* 0x000e300000000800 */
[----:B------:R4:W0:Y:S01]  /*f8e0*/  MUFU.EX2 R44, R33 ;  /* 0x00000021002c7308 */ /* 0x0008220000000800 */
[----:B-1----:R-:W-:-:S07]  /*f8f0*/  FADD.FTZ R14, R45, R32 ;  /* 0x000000202d0e7221 */ /* 0x002fce0000010000 */
[----:B------:R-:W1:Y:S08]  /*f900*/  MUFU.EX2 R28, R28 ;  /* 0x0000001c001c7308 */ /* 0x000e700000000800 */
[----:B------:R-:W1:Y:S08]  /*f910*/  MUFU.EX2 R29, R29 ;  /* 0x0000001d001d7308 */ /* 0x000e700000000800 */
[----:B------:R-:W-:Y:S08]  /*f920*/  MUFU.EX2 R57, R48 ;  /* 0x0000003000397308 */ /* 0x000ff00000000800 */
[----:B------:R-:W-:Y:S08]  /*f930*/  MUFU.EX2 R59, R46 ;  /* 0x0000002e003b7308 */ /* 0x000ff00000000800 */
[----:B------:R-:W-:Y:S08]  /*f940*/  MUFU.EX2 R42, R42 ;  /* 0x0000002a002a7308 */ /* 0x000ff00000000800 */
[----:B------:R-:W-:Y:S01]  /*f950*/  MUFU.EX2 R40, R40 ;  /* 0x0000002800287308 */ /* 0x000fe20000000800 */
[----:B------:R-:W-:Y:S01]  /*f960*/  F2FP.BF16.F32.PACK_AB R169, R32, R45 ;  /* 0x0000002d20a9723e */ /* 0x000fe200000010ff */
[----:B----4-:R-:W4:Y:S04]  /*f970*/  LDL R33, [R1+0x26c] ;  /* 0x00026c0001217983 */ /* 0x010f280000100800 */
[----:B------:R-:W4:Y:S02]  /*f980*/  LDL R36, [R1+0x278] ;  /* 0x0002780001247983 */ /* 0x000f240000100800 */
[----:B------:R0:W-:Y:S02]  /*f990*/  MUFU.EX2 R61, R3 ;  /* 0x00000003003d7308 */ /* 0x0001e40000000800 */
[----:B------:R-:W4:Y:S04]  /*f9a0*/  LDL R50, [R1+0x2b0] ;  /* 0x0002b00001327983 */ /* 0x000f280000100800 */
[----:B------:R-:W4:Y:S01]  /*f9b0*/  LDL R51, [R1+0x2b4] ;  /* 0x0002b40001337983 */ /* 0x000f220000100800 */
[----:B0-----:R-:W-:Y:S01]  /*f9c0*/  FADD.FTZ R3, R168, R27 ;  /* 0x0000001ba8037221 */ /* 0x001fe20000010000 */
[----:B------:R-:W0:Y:S08]  /*f9d0*/  MUFU.EX2 R30, R30 ;  /* 0x0000001e001e7308 */ /* 0x000e300000000800 */
[----:B------:R-:W0:Y:S01]  /*f9e0*/  MUFU.EX2 R31, R31 ;  /* 0x0000001f001f7308 */ /* 0x000e220000000800 */
[----:B------:R-:W-:Y:S01]  /*f9f0*/  FADD.FTZ R20, R170, R3 ;  /* 0x00000003aa147221 */ /* 0x000fe20000010000 */
[----:B------:R-:W-:-:S06]  /*fa00*/  FADD.FTZ R3, R171, R14 ;  /* 0x0000000eab037221 */ /* 0x000fcc0000010000 */
[----:B------:R-:W0:Y:S01]  /*fa10*/  MUFU.EX2 R34, R34 ;  /* 0x0000002200227308 */ /* 0x000e220000000800 */
[----:B------:R-:W-:Y:S01]  /*fa20*/  FADD.FTZ R7, R39, R20 ;  /* 0x0000001427077221 */ /* 0x000fe20000010000 */
[----:B------:R-:W-:-:S06]  /*fa30*/  FADD.FTZ R3, R44, R3 ;  /* 0x000000032c037221 */ /* 0x000fcc0000010000 */
[----:B------:R-:W0:Y:S01]  /*fa40*/  MUFU.EX2 R35, R35 ;  /* 0x0000002300237308 */ /* 0x000e220000000800 */
[----:B------:R-:W-:Y:S01]  /*fa50*/  FADD.FTZ R14, R172, R7 ;  /* 0x00000007ac0e7221 */ /* 0x000fe20000010000 */
[----:B-1----:R-:W-:-:S06]  /*fa60*/  FADD.FTZ R20, R28, R3 ;  /* 0x000000031c147221 */ /* 0x002fcc0000010000 */
[----:B------:R-:W1:Y:S01]  /*fa70*/  MUFU.EX2 R47, R47 ;  /* 0x0000002f002f7308 */ /* 0x000e620000000800 */
[----:B------:R-:W-:Y:S01]  /*fa80*/  FADD.FTZ R3, R41, R14 ;  /* 0x0000000e29037221 */ /* 0x000fe20000010000 */
[----:B------:R-:W-:-:S06]  /*fa90*/  FADD.FTZ R15, R29, R20 ;  /* 0x000000141d0f7221 */ /* 0x000fcc0000010000 */
[----:B------:R-:W-:Y:S01]  /*faa0*/  MUFU.EX2 R181, R181 ;  /* 0x000000b500b57308 */ /* 0x000fe20000000800 */
[----:B------:R-:W-:Y:S01]  /*fab0*/  FADD.FTZ R14, R174, R3 ;  /* 0x00000003ae0e7221 */ /* 0x000fe20000010000 */
[----:B0-----:R-:W-:Y:S01]  /*fac0*/  FADD.FTZ R20, R30, R15 ;  /* 0x0000000f1e147221 */ /* 0x001fe20000010000 */
[----:B------:R-:W-:-:S05]  /*fad0*/  FFMA.FTZ R7, R53, R38, -R0 ;  /* 0x0000002635077223 */ /* 0x000fca0000010800 */
[----:B------:R-:W-:Y:S01]  /*fae0*/  MUFU.EX2 R183, R183 ;  /* 0x000000b700b77308 */ /* 0x000fe20000000800 */
[----:B------:R-:W-:Y:S01]  /*faf0*/  FADD.FTZ R3, R43, R14 ;  /* 0x0000000e2b037221 */ /* 0x000fe20000010000 */
[----:B------:R-:W-:Y:S01]  /*fb00*/  FADD.FTZ R15, R31, R20 ;  /* 0x000000141f0f7221 */ /* 0x000fe20000010000 */
[----:B------:R-:W-:Y:S01]  /*fb10*/  F2FP.BF16.F32.PACK_AB R173, R29, R28 ;  /* 0x0000001c1dad723e */ /* 0x000fe200000010ff */
[----:B------:R-:W4:Y:S04]  /*fb20*/  LDL R32, [R1+0x268] ;  /* 0x0002680001207983 */ /* 0x000f280000100800 */
[----:B------:R-:W0:Y:S01]  /*fb30*/  MUFU.EX2 R46, R49 ;  /* 0x00000031002e7308 */ /* 0x000e220000000800 */
[----:B------:R-:W-:Y:S01]  /*fb40*/  FADD.FTZ R14, R176, R3 ;  /* 0x00000003b00e7221 */ /* 0x000fe20000010000 */
[----:B------:R-:W-:Y:S01]  /*fb50*/  FADD.FTZ R20, R34, R15 ;  /* 0x0000000f22147221 */ /* 0x000fe20000010000 */
[----:B------:R-:W-:Y:S01]  /*fb60*/  FFMA.FTZ R3, R37, R38, -R0 ;  /* 0x0000002625037223 */ /* 0x000fe20000010800 */
[----:B------:R-:W-:Y:S01]  /*fb70*/  F2FP.BF16.F32.PACK_AB R168, R27, R168 ;  /* 0x000000a81ba8723e */ /* 0x000fe200000010ff */
[----:B------:R-:W-:Y:S01]  /*fb80*/  FADD.FTZ R15, R55, R14 ;  /* 0x0000000e370f7221 */ /* 0x000fe20000010000 */
[----:B------:R-:W-:Y:S01]  /*fb90*/  FADD.FTZ R20, R35, R20 ;  /* 0x0000001423147221 */ /* 0x000fe20000010000 */
[----:B------:R-:W-:Y:S01]  /*fba0*/  F2FP.BF16.F32.PACK_AB R170, R39, R170 ;  /* 0x000000aa27aa723e */ /* 0x000fe200000010ff */
[----:B------:R-:W0:Y:S01]  /*fbb0*/  MUFU.EX2 R7, R7 ;  /* 0x0000000700077308 */ /* 0x000e220000000800 */
[----:B------:R-:W-:Y:S01]  /*fbc0*/  FADD.FTZ R0, R178, R15 ;  /* 0x0000000fb2007221 */ /* 0x000fe20000010000 */
[----:B-1----:R-:W-:Y:S01]  /*fbd0*/  FADD.FTZ R15, R47, R20 ;  /* 0x000000142f0f7221 */ /* 0x002fe20000010000 */
[----:B------:R-:W-:Y:S01]  /*fbe0*/  F2FP.BF16.F32.PACK_AB R172, R41, R172 ;  /* 0x000000ac29ac723e */ /* 0x000fe200000010ff */
[----:B------:R-:W4:Y:S01]  /*fbf0*/  LDL R27, [R1+0x254] ;  /* 0x00025400011b7983 */ /* 0x000f220000100800 */
[----:B------:R-:W-:-:S03]  /*fc00*/  FADD.FTZ R21, R57, R0 ;  /* 0x0000000039157221 */ /* 0x000fc60000010000 */
[----:B------:R-:W1:Y:S01]  /*fc10*/  MUFU.EX2 R3, R3 ;  /* 0x0000000300037308 */ /* 0x000e620000000800 */
[----:B0-----:R-:W-:Y:S01]  /*fc20*/  FADD.FTZ R0, R46, R15 ;  /* 0x0000000f2e007221 */ /* 0x001fe20000010000 */
[----:B------:R-:W-:Y:S01]  /*fc30*/  FADD.FTZ R14, R42, R21 ;  /* 0x000000152a0e7221 */ /* 0x000fe20000010000 */
[----:B------:R-:W-:Y:S01]  /*fc40*/  F2FP.BF16.F32.PACK_AB R174, R43, R174 ;  /* 0x000000ae2bae723e */ /* 0x000fe200000010ff */
[----:B------:R-:W4:Y:S01]  /*fc50*/  LDL R28, [R1+0x258] ;  /* 0x00025800011c7983 */ /* 0x000f220000100800 */
[----:B------:R-:W-:Y:S01]  /*fc60*/  FADD.FTZ R0, R181, R0 ;  /* 0x00000000b5007221 */ /* 0x000fe20000010000 */
        /* <DEDUP_REMOVED lines=11> */
[----:B-1----:R-:W-:Y:S01]  /*fd20*/  FADD.FTZ R25, R3, R0 ;  /* 0x0000000003197221 */ /* 0x002fe20000010000 */
[----:B------:R-:W-:-:S02]  /*fd30*/  F2FP.BF16.F32.PACK_AB R182, R61, R40 ;  /* 0x000000283db6723e */ /* 0x000fc400000010ff */
[----:B------:R-:W-:Y:S01]  /*fd40*/  F2FP.BF16.F32.PACK_AB R171, R44, R171 ;  /* 0x000000ab2cab723e */ /* 0x000fe200000010ff */
[----:B------:R-:W4:Y:S04]  /*fd50*/  LDL R39, [R1+0x284] ;  /* 0x0002840001277983 */ /* 0x000f280000100800 */
[----:B------:R0:W-:Y:S04]  /*fd60*/  STL.64 [R1+0x210], R24 ;  /* 0x0002101801007387 */ /* 0x0001e80000100a00 */
[----:B------:R-:W4:Y:S04]  /*fd70*/  LD.E.64 R20, desc[UR40][R12.64+0x8] ;  /* 0x000008280c147980 */ /* 0x000f28000c101b00 */
[----:B------:R-:W4:Y:S01]  /*fd80*/  LD.E.64 R14, desc[UR40][R12.64] ;  /* 0x000000280c0e7980 */ /* 0x000f22000c101b00 */
[----:B------:R-:W-:-:S02]  /*fd90*/  F2FP.BF16.F32.PACK_AB R175, R31, R30 ;  /* 0x0000001e1faf723e */ /* 0x000fc400000010ff */
[----:B------:R-:W-:Y:S01]  /*fda0*/  F2FP.BF16.F32.PACK_AB R177, R35, R34 ;  /* 0x0000002223b1723e */ /* 0x000fe200000010ff */
[----:B0-----:R-:W4:Y:S01]  /*fdb0*/  LDL R24, [R1+0x248] ;  /* 0x0002480001187983 */ /* 0x001f220000100800 */
[----:B------:R-:W-:-:S03]  /*fdc0*/  F2FP.BF16.F32.PACK_AB R179, R46, R47 ;  /* 0x0000002f2eb3723e */ /* 0x000fc600000010ff */
[----:B------:R-:W4:Y:S04]  /*fdd0*/  LDL R25, [R1+0x24c] ;  /* 0x00024c0001197983 */ /* 0x000f280000100800 */
[----:B------:R-:W4:Y:S04]  /*fde0*/  LDL.64 R12, [R1+0xa8] ;  /* 0x0000a800010c7983 */ /* 0x000f280000100a00 */
        /* <DEDUP_REMOVED lines=19> */
[----:B------:R-:W-:-:S02]  /*ff20*/  F2FP.BF16.F32.PACK_AB R181, R7, R181 ;  /* 0x000000b507b5723e */ /* 0x000fc400000010ff */
[----:B------:R-:W-:Y:S01]  /*ff30*/  F2FP.BF16.F32.PACK_AB R183, R3, R183 ;  /* 0x000000b703b7723e */ /* 0x000fe200000010ff */
[----:B------:R-:W4:Y:S04]  /*ff40*/  LDL R7, [R1+0x434] ;  /* 0x0004340001077983 */ /* 0x000f280000100800 */
[----:B------:R-:W4:Y:S04]  /*ff50*/  LDL R3, [R1+0x430] ;  /* 0x0004300001037983 */ /* 0x000f280000100800 */
[----:B--2---:R-:W-:Y:S04]  /*ff60*/  STL [R1+0x2b8], R52 ;  /* 0x0002b83401007387 */ /* 0x004fe80000100800 */
[----:B---3--:R-:W-:Y:S04]  /*ff70*/  STL [R1+0x2c0], R54 ;  /* 0x0002c03601007387 */ /* 0x008fe80000100800 */
        /* <DEDUP_REMOVED lines=11> */
[----:B----4-:R-:W-:-:S03]  /*10030*/  MOV R0, R20 ;  /* 0x0000001400007202 */ /* 0x010fc60000000f00 */
[----:B------:R-:W2:Y:S02]  /*10040*/  LDL R20, [R1+0x240] ;  /* 0x0002400001147983 */ /* 0x000ea40000100800 */
[--C-:B------:R-:W-:Y:S02]  /*10050*/  IMAD R15, R15, 0x2, R0.reuse ;  /* 0x000000020f0f7824 */ /* 0x100fe400078e0200 */
[----:B------:R-:W3:Y:S04]  /*10060*/  LDL R21, [R1+0x244] ;  /* 0x0002440001157983 */ /* 0x000ee80000100800 */
[----:B------:R0:W-:Y:S02]  /*10070*/  STSM.16.M88.4 [R0], R168 ;  /* 0x000000a800007844 */ /* 0x0001e40000000200 */
[----:B0-----:R-:W-:-:S02]  /*10080*/  IMAD R0, R14, 0x2, R0 ;  /* 0x000000020e007824 */ /* 0x001fc400078e0200 */
[----:B------:R-:W-:-:S03]  /*10090*/  IMAD R14, R14, 0x2, R15 ;  /* 0x000000020e0e7824 */ /* 0x000fc600078e020f */
[----:B------:R0:W-:Y:S04]  /*100a0*/  STSM.16.M88.4 [R0], R172 ;  /* 0x000000ac00007844 */ /* 0x0001e80000000200 */
[----:B------:R1:W-:Y:S04]  /*100b0*/  STSM.16.M88.4 [R15], R176 ;  /* 0x000000b00f007844 */ /* 0x0003e80000000200 */
[----:B------:R4:W-:Y:S04]  /*100c0*/  STSM.16.M88.4 [R14], R180 ;  /* 0x000000b40e007844 */ /* 0x0009e80000000200 */
[----:B0-----:R-:W5:Y:S04]  /*100d0*/  LDL R0, [R1+0x42c] ;  /* 0x00042c0001007983 */ /* 0x001f680000100800 */
[----:B-1----:R-:W5:Y:S04]  /*100e0*/  LDL R15, [R1+0x43c] ;  /* 0x00043c00010f7983 */ /* 0x002f680000100800 */
[----:B----4-:R-:W4:Y:S01]  /*100f0*/  LDL R14, [R1+0x438] ;  /* 0x00043800010e7983 */ /* 0x010f220000100800 */
[----:B------:R-:W-:Y:S01]  /*10100*/  IMAD R12, R145, 0x1000, R12 ;  /* 0x00001000910c7824 */ /* 0x000fe200078e020c */
[----:B------:R-:W-:-:S04]  /*10110*/  R2UR UR7, R13 ;  /* 0x000000000d0772ca */ /* 0x000fc800000e0000 */
        /* <DEDUP_REMOVED lines=108> */
[----:B------:R0:W-:Y:S02]  /*107e0*/  STL [R1+0x428], R144 ;  /* 0x0004289001007387 */ /* 0x0001e40000100800 */
[----:B0-----:R-:W-:-:S06]  /*107f0*/  WARPGROUP.ARRIVE ;  /* 0x00000000000079c5 */ /* 0x001fcc0000000000 */
[----:B------:R-:W-:Y:S01]  /*10800*/  HGMMA.64x256x16.F32.BF16 R24, R168, gdesc[UR4].tnspB, RZ, !UPT, gsb0 ;  /* 0x43e00004a8187df0 */ /* 0x000fe2000c0018ff */
[----:B--2---:R0:W-:Y:S04]  /*10810*/  STL [R1+0x240], R20 ;  /* 0x0002401401007387 */ /* 0x0041e80000100800 */
[----:B---3--:R1:W-:Y:S01]  /*10820*/  STL [R1+0x244], R21 ;  /* 0x0002441501007387 */ /* 0x0083e20000100800 */
[----:B0-----:R-:W-:Y:S02]  /*10830*/  VIADD R20, R12, 0x80 ;  /* 0x000000800c147836 */ /* 0x001fe40000000000 */
[----:B-1----:R-:W-:-:S03]  /*10840*/  IMAD.MOV.U32 R21, RZ, RZ, R13 ;  /* 0x000000ffff157224 */ /* 0x002fc600078e000d */
[----:B------:R-:W-:Y:S02]  /*10850*/  R2UR UR10, R20 ;  /* 0x00000000140a72ca */ /* 0x000fe400000e0000 */
[----:B------:R-:W-:Y:S01]  /*10860*/  R2UR UR11, R21 ;  /* 0x00000000150b72ca */ /* 0x000fe200000e0000 */
[----:B-----5:R-:W-:Y:S04]  /*10870*/  STL [R1+0x42c], R0 ;  /* 0x00042c0001007387 */ /* 0x020fe80000100800 */
[----:B------:R-:W-:Y:S04]  /*10880*/  STL [R1+0x430], R3 ;  /* 0x0004300301007387 */ /* 0x000fe80000100800 */
[----:B------:R-:W-:Y:S04]  /*10890*/  STL [R1+0x434], R7 ;  /* 0x0004340701007387 */ /* 0x000fe80000100800 */
[----:B----4-:R0:W-:Y:S04]  /*108a0*/  STL [R1+0x438], R14 ;  /* 0x0004380e01007387 */ /* 0x0101e80000100800 */
[----:B------:R1:W-:Y:S01]  /*108b0*/  STL [R1+0x43c], R15 ;  /* 0x00043c0f01007387 */ /* 0x0003e20000100800 */
[----:B0-----:R-:W-:-:S02]  /*108c0*/  VIADD R14, R12, 0x100 ;  /* 0x000001000c0e7836 */ /* 0x001fc40000000000 */
[----:B-1----:R-:W-:-:S03]  /*108d0*/  IMAD.MOV.U32 R15, RZ, RZ, R13 ;  /* 0x000000ffff0f7224 */ /* 0x002fc600078e000d */
        /* <DEDUP_REMOVED lines=152> */
[----:B0-----:R-:W5:Y:S04]  /*11260*/  LDL R24, [R1+0x264] ;  /* 0x0002640001187983 */ /* 0x001f680000100800 */
[----:B------:R-:W5:Y:S04]  /*11270*/  LDL R25, [R1+0x268] ;  /* 0x0002680001197983 */ /* 0x000f680000100800 */
[----:B------:R-:W5:Y:S04]  /*11280*/  LDL R26, [R1+0x26c] ;  /* 0x00026c00011a7983 */ /* 0x000f680000100800 */
[----:B------:R-:W5:Y:S04]  /*11290*/  LDL R27, [R1+0x270] ;  /* 0x00027000011b7983 */ /* 0x000f680000100800 */
[----:B-1----:R-:W5:Y:S04]  /*112a0*/  LDL R28, [R1+0x274] ;  /* 0x00027400011c7983 */ /* 0x002f680000100800 */
        /* <DEDUP_REMOVED lines=139> */
[----:B------:R2:W-:Y:S04]  /*11b60*/  STL [R1+0x28c], R34 ;  /* 0x00028c2201007387 */ /* 0x0005e80000100800 */
[----:B------:R2:W-:Y:S04]  /*11b70*/  STL [R1+0x290], R35 ;  /* 0x0002902301007387 */ /* 0x0005e80000100800 */
[----:B---3--:R2:W-:Y:S04]  /*11b80*/  STL [R1+0x294], R36 ;  /* 0x0002942401007387 */ /* 0x0085e80000100800 */
[----:B------:R2:W-:Y:S04]  /*11b90*/  STL [R1+0x298], R37 ;  /* 0x0002982501007387 */ /* 0x0005e80000100800 */
[----:B------:R2:W-:Y:S04]  /*11ba0*/  STL [R1+0x29c], R38 ;  /* 0x00029c2601007387 */ /* 0x0005e80000100800 */
[----:B------:R2:W-:Y:S04]  /*11bb0*/  STL [R1+0x2a0], R39 ;  /* 0x0002a02701007387 */ /* 0x0005e80000100800 */
[----:B----4-:R2:W-:Y:S04]  /*11bc0*/  STL [R1+0x2a4], R40 ;  /* 0x0002a42801007387 */ /* 0x0105e80000100800 */
[----:B------:R2:W-:Y:S04]  /*11bd0*/  STL [R1+0x2a8], R41 ;  /* 0x0002a82901007387 */ /* 0x0005e80000100800 */
        /* <DEDUP_REMOVED lines=111> */
[----:B------:R-:W-:Y:S01]  /*122d0*/  UIADD3 UR50, UR50, -0x2, URZ ;  /* 0xfffffffe32327890 */ /* 0x000fe2000fffe03f */
[----:B---3--:R-:W-:-:S11]  /*122e0*/  IMAD.SHL.U32 R4, R0, 0x40, RZ ;  /* 0x0000004000047824 */ /* 0x008fd600078e00ff */
[----:B------:R-:W-:-:S04]  /*122f0*/  @P1 IMAD.HI.U32 R5, R4, R5, RZ ;  /* 0x0000000504051227 */ /* 0x000fc800078e00ff */
[----:B------:R-:W-:Y:S01]  /*12300*/  IMAD.MOV.U32 R0, RZ, RZ, R4 ;  /* 0x000000ffff007224 */ /* 0x000fe200078e0004 */
[----:B------:R-:W-:Y:S02]  /*12310*/  @P1 SHF.R.U32.HI R0, RZ, R6, R5 ;  /* 0x00000006ff001219 */ /* 0x000fe40000011605 */
[----:B------:R-:W-:-:S03]  /*12320*/  ISETP.GE.AND P1, PT, R9, 0x1, PT ;  /* 0x000000010900780c */ /* 0x000fc60003f26270 */
[----:B------:R-:W-:Y:S02]  /*12330*/  VIADD R3, R0, UR51 ;  /* 0x0000003300037c36 */ /* 0x000fe40008000000 */
[----:B------:R-:W-:Y:S02]  /*12340*/  IMAD.U32 R0, RZ, RZ, UR50 ;  /* 0x00000032ff007e24 */ /* 0x000fe4000f8e00ff */
        /* <DEDUP_REMOVED lines=12> */
.L_x_6242:
[----:B------:R-:W-:-:S13]  /*12410*/  ISETP.NE.AND P1, PT, R9, 0x1, PT ;  /* 0x000000010900780c */ /* 0x000fda0003f25270 */
[----:B------:R-:W-:-:S05]  /*12420*/  @P1 IMAD.HI.U32 R10, R5, R10, RZ ;  /* 0x0000000a050a1227 */ /* 0x000fca00078e00ff */
[----:B------:R-:W-:-:S07]  /*12430*/  @P1 SHF.R.U32.HI R5, RZ, R11, R10 ;  /* 0x0000000bff051219 */ /* 0x000fce000001160a */
.L_x_6243:
[----:B------:R-:W-:Y:S05]  /*12440*/  BSYNC B0 ;  /* 0x0000000000007941 */ /* 0x000fea0003800000 */
.L_x_6241:
[----:B------:R-:W-:-:S05]  /*12450*/  IMAD R5, R5, R9, R9 ;  /* 0x0000000905057224 */ /* 0x000fca00078e0209 */
[----:B------:R-:W-:-:S07]  /*12460*/  VIMNMX R8, R8, R5, PT ;  /* 0x0000000508087248 */ /* 0x000fce0003fe0100 */
.L_x_6240:
[----:B------:R-:W-:Y:S01]  /*12470*/  SHF.R.S32.HI R3, RZ, 0x1f, R8 ;  /* 0x0000001fff037819 */ /* 0x000fe20000011408 */
[----:B------:R-:W-:Y:S03]  /*12480*/  BSSY B2, `(.L_x_6244) ;  /* 0x0000016000027945 */ /* 0x000fe60003800000 */
[----:B------:R-:W-:-:S04]  /*12490*/  LEA.HI R3, R3, R8, RZ, 0x6 ;  /* 0x0000000803037211 */ /* 0x000fc800078f30ff */
[----:B------:R-:W-:-:S04]  /*124a0*/  SHF.R.S32.HI R3, RZ, 0x6, R3 ;  /* 0x00000006ff037819 */ /* 0x000fc80000011403 */
[----:B------:R-:W-:-:S04]  /*124b0*/  VIMNMX R3, R3, UR46, !PT ;  /* 0x0000002e03037c48 */ /* 0x000fc8000ffe0100 */
[----:B------:R-:W-:-:S13]  /*124c0*/  ISETP.GE.AND P1, PT, R0, R3, PT ;  /* 0x000000030000720c */ /* 0x000fda0003f26270 */
[----:B------:R-:W-:Y:S05]  /*124d0*/  @!P1 BRA `(.L_x_6245) ;  /* 0x0000000000409947 */ /* 0x000fea0003800000 */
[----:B------:R-:W-:Y:S01]  /*124e0*/  BSSY B1, `(.L_x_6246) ;  /* 0x000000d000017945 */ /* 0x000fe20003800000 */
.L_x_6248:
[C---:B------:R-:W-:Y:S01]  /*124f0*/  IADD3 R8, P1, R2.reuse, 0x70, RZ ;  /* 0x0000007002087810 */ /* 0x040fe20007f3e0ff */
[----:B------:R-:W-:Y:S01]  /*12500*/  BSSY B0, `(.L_x_6247) ;  /* 0x0000007000007945 */ /* 0x000fe20003800000 */
[C---:B------:R-:W-:Y:S01]  /*12510*/  IADD3 R28, P2, R2.reuse, 0xec, RZ ;  /* 0x000000ec021c7810 */ /* 0x040fe20007f5e0ff */
[----:B------:R-:W-:Y:S01]  /*12520*/  VIADD R12, R2, 0x148 ;  /* 0x00000148020c7836 */ /* 0x000fe20000000000 */
[----:B------:R-:W-:Y:S01]  /*12530*/  MOV R13, 0x12570 ;  /* 0x00012570000d7802 */ /* 0x000fe20000000f00 */
[--C-:B------:R-:W-:Y:S02]  /*12540*/  IMAD.X R7, RZ, RZ, R16.reuse, P1 ;  /* 0x000000ffff077224 */ /* 0x100fe400008e0610 */
[----:B------:R-:W-:-:S08]  /*12550*/  IMAD.X R29, RZ, RZ, R16, P2 ;  /* 0x000000ffff1d7224 */ /* 0x000fd000010e0610 */
[----:B------:R-:W-:Y:S05]  /*12560*/  CALL.REL.NOINC `($_ZN7cutlass13device_kernelIN5flash11enable_sm90INS1_16FlashAttnFwdSm90INS1_25CollectiveMainloopFwdSm90ILi2EN4cute5tupleIJNS5_1CILi1EEES8_S8_EEENS6_IJNS7_ILi64EEESA_SA_EEELi512ENS_10bfloat16_tEfNS_4arch4Sm90ELb0ELb1ELb1ELb1ELb0ELb0ELb1ELb0ELb0ELb1ELb1ELb0EEENS1_21CollectiveEpilogueFwdINS6_IJSA_NS7_ILi512EEESA_EEES9_SC_SE_Li256ELb1ELb1ELb1ELb0EEENS1_36VarlenDynamicPersistentTileSchedulerILi64ELi64ELi256ELi128ELb1ELb1ELb1ELb1ELb0ELb1EEEEEEEEEvNT_6ParamsE$_ZZN5flash25CollectiveMainloopFwdSm90ILi2EN4cute5tupleIJNS1_1CILi1EEES4_S4_EEENS2_IJNS3_ILi64EEES6_S6_EEELi512EN7cutlass10bfloat16_tEfNS8_4arch4Sm90ELb0ELb1ELb1ELb1ELb0ELb0ELb1ELb0ELb0ELb1ELb1ELb0EE3mmaINS_16FlashAttnFwdSm90ISC_NS_21CollectiveEpilogueFwdINS2_IJS6_NS3_ILi512EEES6_EEES5_S9_SB_Li256ELb1ELb1ELb1ELb0EEENS_36VarlenDynamicPersistentTileSchedulerILi64ELi64ELi256ELi128ELb1ELb1ELb1ELb1ELb0ELb1EEEE13SharedStorageENS1_6TensorINS1_11ArrayEngineIfLm128EEENS1_6LayoutINS2_IJNS2_IJNS3_ILi2EEESR_NS3_ILi32EEEEEES4_S4_EEENS2_IJNS2_IJS4_SR_NS3_ILi4EEEEEENS3_ILi0EEESX_EEEEEEENS_7SoftmaxILi2ELi0EEEEEbRKNSC_6ParamsENS8_25PipelineTmaAsyncNoClusterILi2ENS8_16PipelineTmaAsyncILi2EEEEES19_RNS8_13PipelineStateILj2EEERT0_RT1_iRiRKNS_16SeqlenInfoQKNewKILb1ELb0EEENS2_IJiiiiEEERT_ENKUliT_T0_T1_E_clIZSD_ISM_S10_S12_EbS15_S19_S19_S1C_S1E_S1G_iS1H_S1L_S1M_S1O_EUlRS1P_iE1_NS3_ILb0EEENS3_ILb1EEEEEDaiS1P_S1Q_S1R_) ;  /* 0x0000025800207944 */ /* 0x000fea0003c00000 */
[----:B------:R-:W-:Y:S05]  /*12570*/  BSYNC B0 ;  /* 0x0000000000007941 */ /* 0x000fea0003800000 */
.L_x_6247:
[C---:B------:R-:W-:Y:S01]  /*12580*/  ISETP.GT.AND P1, PT, R0.reuse, R3, PT ;  /* 0x000000030000720c */ /* 0x040fe20003f24270 */
[----:B------:R-:W-:-:S12]  /*12590*/  VIADD R0, R0, 0xffffffff ;  /* 0xffffffff00007836 */ /* 0x000fd80000000000 */
[----:B------:R-:W-:Y:S05]  /*125a0*/  @P1 BRA `(.L_x_6248) ;  /* 0xfffffffc00d01947 */ /* 0x000fea000383ffff */
[----:B------:R-:W-:Y:S05]  /*125b0*/  BSYNC B1 ;  /* 0x0000000000017941 */ /* 0x000fea0003800000 */
.L_x_6246:
[----:B------:R-:W2:Y:S02]  /*125c0*/  LDL R4, [R1+0x70] ;  /* 0x0000700001047983 */ /* 0x000ea40000100800 */
[----:B--2---:R-:W-:-:S07]  /*125d0*/  IMAD.SHL.U32 R4, R4, 0x40, RZ ;  /* 0x0000004004047824 */ /* 0x004fce00078e00ff */
.L_x_6245:
[----:B------:R-:W-:Y:S05]  /*125e0*/  BSYNC B2 ;  /* 0x0000000000027941 */ /* 0x000fea0003800000 */
.L_x_6244:
        /* <DEDUP_REMOVED lines=10> */
[----:B------:R-:W-:-:S04]  /*12690*/  VIADD R4, R4, UR45 ;  /* 0x0000002d04047c36 */ /* 0x000fc80008000000 */
        /* <DEDUP_REMOVED lines=12> */
.L_x_6251:
[----:B------:R-:W-:-:S13]  /*12760*/  ISETP.NE.AND P1, PT, R7, 0x1, PT ;  /* 0x000000010700780c */ /* 0x000fda0003f25270 */
[----:B------:R-:W0:Y:S02]  /*12770*/  @P1 LDC.64 R8, c[0x0][0xae0] ;  /* 0x0002b800ff081b82 */ /* 0x000e240000000a00 */
[----:B0-----:R-:W-:-:S05]  /*12780*/  @P1 IMAD.HI.U32 R6, R4, R8, RZ ;  /* 0x0000000804061227 */ /* 0x001fca00078e00ff */
[----:B------:R-:W-:-:S07]  /*12790*/  @P1 SHF.R.U32.HI R4, RZ, R9, R6 ;  /* 0x00000009ff041219 */ /* 0x000fce0000011606 */
.L_x_6252:
[----:B------:R-:W-:Y:S05]  /*127a0*/  BSYNC B0 ;  /* 0x0000000000007941 */ /* 0x000fea0003800000 */
.L_x_6250:
[----:B------:R-:W-:-:S05]  /*127b0*/  IMAD R4, R4, R7, RZ ;  /* 0x0000000704047224 */ /* 0x000fca00078e02ff */
[----:B------:R-:W-:-:S07]  /*127c0*/  VIMNMX R3, R3, R4, !PT ;  /* 0x0000000403037248 */ /* 0x000fce0007fe0100 */
.L_x_6249:
[----:B------:R-:W-:-:S05]  /*127d0*/  VIADD R3, R3, 0x3f ;  /* 0x0000003f03037836 */ /* 0x000fca0000000000 */
[----:B------:R-:W-:-:S04]  /*127e0*/  SHF.R.S32.HI R4, RZ, 0x1f, R3 ;  /* 0x0000001fff047819 */ /* 0x000fc80000011403 */
[----:B------:R-:W-:-:S04]  /*127f0*/  LEA.HI R4, R4, R3, RZ, 0x6 ;  /* 0x0000000304047211 */ /* 0x000fc800078f30ff */
[----:B------:R-:W-:-:S04]  /*12800*/  SHF.R.S32.HI R3, RZ, 0x6, R4 ;  /* 0x00000006ff037819 */ /* 0x000fc80000011404 */
[----:B------:R-:W-:-:S04]  /*12810*/  VIMNMX R3, R3, UR46, !PT ;  /* 0x0000002e03037c48 */ /* 0x000fc8000ffe0100 */
[----:B------:R-:W-:-:S13]  /*12820*/  ISETP.GE.AND P1, PT, R0, R3, PT ;  /* 0x000000030000720c */ /* 0x000fda0003f26270 */
[----:B------:R-:W-:Y:S05]  /*12830*/  @!P1 BRA `(.L_x_6253) ;  /* 0x0000009800049947 */ /* 0x000fea0003800000 */
.L_x_6272:
[----:B0-----:R-:W2:Y:S04]  /*12840*/  LD.E R4, desc[UR40][R152.64+0x1e8] ;  /* 0x0001e82898047980 */ /* 0x001ea8000c101900 */
[----:B------:R-:W3:Y:S04]  /*12850*/  LD.E R5, desc[UR40][R152.64+0x1f0] ;  /* 0x0001f02898057980 */ /* 0x000ee8000c101900 */
[----:B------:R-:W4:Y:S01]  /*12860*/  LD.E R7, desc[UR40][R152.64+0x1c] ;  /* 0x00001c2898077980 */ /* 0x000f22000c101900 */
[----:B--2---:R-:W-:-:S05]  /*12870*/  VIADD R9, R4, 0x1 ;  /* 0x0000000104097836 */ /* 0x004fca0000000000 */
[----:B------:R-:W-:-:S13]  /*12880*/  ISETP.NE.AND P2, PT, R9, 0x2, PT ;  /* 0x000000020900780c */ /* 0x000fda0003f45270 */
[----:B------:R0:W5:Y:S04]  /*12890*/  @P2 LD.E R11, desc[UR40][R152.64+0x1ec] ;  /* 0x0001ec28980b2980 */ /* 0x000168000c101900 */
[----:B-1----:R-:W2:Y:S01]  /*128a0*/  @!P2 LD.E R6, desc[UR40][R152.64+0x1ec] ;  /* 0x0001ec289806a980 */ /* 0x002ea2000c101900 */
        /* <DEDUP_REMOVED lines=11> */
[----:B------:R-:W-:Y:S02]  /*12960*/  IMAD.MOV.U32 R6, RZ, RZ, R0 ;  /* 0x000000ffff067224 */ /* 0x000fe400078e0000 */
[----:B------:R-:W-:-:S03]  /*12970*/  VIADD R0, R0, 0xffffffff ;  /* 0xffffffff00007836 */ /* 0x000fc60000000000 */
[----:B------:R-:W-:Y:S01]  /*12980*/  ISETP.GT.AND P1, PT, R6, R3, PT ;  /* 0x000000030600720c */ /* 0x000fe20003f24270 */
[----:B------:R-:W-:-:S12]  /*12990*/  @!P3 BRA `(.L_x_6255) ;  /* 0x000000000004b947 */ /* 0x000fd80003800000 */
[----:B------:R-:W-:Y:S01]  /*129a0*/  BPT.TRAP 0x1 ;  /* 0x000000040000795c */ /* 0x000fe20000300000 */
.L_x_6255:
[----:B------:R-:W-:Y:S05]  /*129b0*/  BSYNC B0 ;  /* 0x0000000000007941 */ /* 0x000fea0003800000 */
.L_x_6254:
[----:B------:R-:W2:Y:S01]  /*129c0*/  LD.E.64 R6, desc[UR40][R152.64+0x8] ;  /* 0x0000082898067980 */ /* 0x000ea2000c101b00 */
[----:B-----5:R-:W-:Y:S02]  /*129d0*/  SHF.L.U32 R10, R11, 0x1f, RZ ;  /* 0x0000001f0b0a7819 */ /* 0x020fe400000006ff */
[----:B--2---:R-:W-:-:S05]  /*129e0*/  MOV R6, R6 ;  /* 0x0000000600067202 */ /* 0x004fca0000000f00 */
[----:B------:R-:W-:-:S04]  /*129f0*/  IMAD R9, R9, 0x8, R6 ;  /* 0x0000000809097824 */ /* 0x000fc800078e0206 */
[----:B------:R1:W2:Y:S01]  /*12a00*/  SYNCS.PHASECHK.TRANS64.TRYWAIT P2, [R9+URZ], R10 ;  /* 0x0000000a090075a7 */ /* 0x0002a2000804017f */
[----:B------:R-:W3:Y:S04]  /*12a10*/  LD.E R6, desc[UR40][R152.64+0x1c] ;  /* 0x00001c2898067980 */ /* 0x000ee8000c101900 */
[----:B0-----:R1:W5:Y:S04]  /*12a20*/  LD.E R5, desc[UR40][R152.64+0x1e8] ;  /* 0x0001e82898057980 */ /* 0x001368000c101900 */
[----:B------:R1:W5:Y:S01]  /*12a30*/  LD.E R8, desc[UR40][R152.64+0x1ec] ;  /* 0x0001ec2898087980 */ /* 0x000362000c101900 */
[----:B------:R-:W-:Y:S01]  /*12a40*/  BSSY B0, `(.L_x_6256) ;  /* 0x0000005000007945 */ /* 0x000fe20003800000 */
[----:B---3--:R-:W-:-:S04]  /*12a50*/  LOP3.LUT R6, R6, 0x1, RZ, 0xfc, !PT ;  /* 0x0000000106067812 */ /* 0x008fc800078efcff */
[----:B------:R-:W-:-:S13]  /*12a60*/  ISETP.NE.AND P3, PT, R6, 0x3, PT ;  /* 0x000000030600780c */ /* 0x000fda0003f65270 */
[----:B-12---:R-:W-:Y:S05]  /*12a70*/  @!P3 BRA `(.L_x_6257) ;  /* 0x000000000004b947 */ /* 0x006fea0003800000 */
[----:B------:R-:W-:Y:S01]  /*12a80*/  BPT.TRAP 0x1 ;  /* 0x000000040000795c */ /* 0x000fe20000300000 */
.L_x_6257:
[----:B------:R-:W-:Y:S05]  /*12a90*/  BSYNC B0 ;  /* 0x0000000000007941 */ /* 0x000fea0003800000 */
.L_x_6256:
        /* <DEDUP_REMOVED lines=8> */
.L_x_6259:
[----:B------:R-:W-:Y:S05]  /*12b20*/  BSYNC B0 ;  /* 0x0000000000007941 */ /* 0x000fea0003800000 */
.L_x_6258:
[----:B0----5:R-:W2:Y:S04]  /*12b30*/  LD.E R5, desc[UR40][R152.64+0x1e8] ;  /* 0x0001e82898057980 */ /* 0x021ea8000c101900 */
[----:B------:R-:W2:Y:S01]  /*12b40*/  LD.E.64 R6, desc[UR40][R152.64+0xa0] ;  /* 0x0000a02898067980 */ /* 0x000ea2000c101b00 */
[----:B------:R-:W-:Y:S05]  /*12b50*/  WARPSYNC.ALL ;  /* 0x0000000000007948 */ /* 0x000fea0003800000 */
[----:B------:R-:W3:Y:S04]  /*12b60*/  LD.E.64 R14, desc[UR40][R152.64+0x98] ;  /* 0x00009828980e7980 */ /* 0x000ee8000c101b00 */
[----:B------:R-:W4:Y:S04]  /*12b70*/  LD.E.64 R12, desc[UR40][R152.64+0x98] ;  /* 0x00009828980c7980 */ /* 0x000f28000c101b00 */
[----:B------:R-:W4:Y:S04]  /*12b80*/  LD.E.64 R10, desc[UR40][R152.64+0x98] ;  /* 0x00009828980a7980 */ /* 0x000f28000c101b00 */
[----:B------:R-:W4:Y:S01]  /*12b90*/  LD.E.64 R8, desc[UR40][R152.64+0x98] ;  /* 0x0000982898087980 */ /* 0x000f22000c101b00 */
[----:B--2---:R-:W-:Y:S01]  /*12ba0*/  IMAD R6, R5, 0x200, R6 ;  /* 0x0000020005067824 */ /* 0x004fe200078e0206 */
[----:B------:R-:W-:-:S02]  /*12bb0*/  R2UR UR7, R7 ;  /* 0x00000000070772ca */ /* 0x000fc400000e0000 */
[----:B------:R-:W2:Y:S02]  /*12bc0*/  LD.E R56, desc[UR40][R152.64+0x54] ;  /* 0x0000542898387980 */ /* 0x000ea4000c101900 */
[----:B------:R-:W-:Y:S02]  /*12bd0*/  R2UR UR6, R6 ;  /* 0x00000000060672ca */ /* 0x000fe400000e0000 */
[----:B------:R0:W-:Y:S01]  /*12be0*/  ST.E desc[UR40][R152.64+0x80], RZ ;  /* 0x000080ff98007985 */ /* 0x0001e2000c101928 */
[----:B------:R-:W-:Y:S01]  /*12bf0*/  WARPGROUP.ARRIVE ;  /* 0x00000000000079c5 */ /* 0x000fe20000000000 */
[----:B------:R-:W-:Y:S01]  /*12c00*/  IMAD.MOV.U32 R5, RZ, RZ, 0x1 ;  /* 0x00000001ff057424 */ /* 0x000fe200078e00ff */
[----:B---3--:R-:W-:Y:S02]  /*12c10*/  R2UR UR4, R14 ;  /* 0x000000000e0472ca */ /* 0x008fe400000e0000 */
[----:B------:R-:W-:-:S13]  /*12c20*/  R2UR UR5, R15 ;  /* 0x000000000f0572ca */ /* 0x000fda00000e0000 */
[----:B------:R-:W-:Y:S01]  /*12c30*/  HGMMA.64x64x16.F32.BF16 R24, gdesc[UR4], RZ, !UPT, gsb0 ;  /* 0x00e00000041879f0 */ /* 0x000fe2000c0018ff */
        /* <DEDUP_REMOVED lines=25> */
[----:B------:R-:W-:Y:S01]  /*12dd0*/  VIADD R8, R8, 0x6 ;  /* 0x0000000608087836 */ /* 0x000fe20000000000 */
[----:B------:R-:W-:Y:S02]  /*12de0*/  R2UR UR7, R7 ;  /* 0x00000000070772ca */ /* 0x000fe400000e0000 */
[----:B------:R-:W-:Y:S02]  /*12df0*/  R2UR UR6, R6 ;  /* 0x00000000060672ca */ /* 0x000fe400000e0000 */
[----:B------:R-:W-:Y:S02]  /*12e00*/  R2UR UR4, R8 ;  /* 0x00000000080472ca */ /* 0x000fe400000e0000 */
[----:B------:R-:W-:Y:S01]  /*12e10*/  R2UR UR5, R9 ;  /* 0x00000000090572ca */ /* 0x000fe200000e0000 */
[----:B------:R-:W-:-:S02]  /*12e20*/  WARPGROUP.DEPBAR.LE gsb0, 0x0 ;  /* 0x00008000000079c5 */ /* 0x000fc40000010000 */
        /* <DEDUP_REMOVED lines=10> */
.L_x_6262:
[----:B------:R-:W-:Y:S05]  /*12ed0*/  BSYNC B0 ;  /* 0x0000000000007941 */ /* 0x000fea0003800000 */
.L_x_6261:
        /* <DEDUP_REMOVED lines=13> */
.L_x_6264:
[----:B------:R-:W-:Y:S05]  /*12fb0*/  BSYNC B0 ;  /* 0x0000000000007941 */ /* 0x000fea0003800000 */
.L_x_6263:
        /* <DEDUP_REMOVED lines=8> */
.L_x_6266:
[----:B------:R-:W-:Y:S05]  /*13040*/  BSYNC B0 ;  /* 0x0000000000007941 */ /* 0x000fea0003800000 */
.L_x_6265:
[----:B------:R-:W2:Y:S04]  /*13050*/  LD.E R13, desc[UR40][R152.64+0x1e8] ;  /* 0x0001e828980d7980 */ /* 0x000ea8000c101900 */
[----:B------:R-:W2:Y:S01]  /*13060*/  LD.E.64 R6, desc[UR40][R152.64+0xb8] ;  /* 0x0000b82898067980 */ /* 0x000ea2000c101b00 */
[----:B------:R-:W-:Y:S05]  /*13070*/  WARPSYNC.ALL ;  /* 0x0000000000007948 */ /* 0x000fea0003800000 */
[----:B------:R-:W3:Y:S04]  /*13080*/  LD.E R12, desc[UR40][R152.64+0x88] ;  /* 0x00008828980c7980 */ /* 0x000ee8000c101900 */
[----:B------:R-:W4:Y:S04]  /*13090*/  LD.E.64 R14, desc[UR40][R152.64+0xb0] ;  /* 0x0000b028980e7980 */ /* 0x000f28000c101b00 */
[----:B------:R-:W4:Y:S04]  /*130a0*/  LD.E.64 R20, desc[UR40][R152.64+0xb0] ;  /* 0x0000b02898147980 */ /* 0x000f28000c101b00 */
[----:B-1---5:R-:W4:Y:S04]  /*130b0*/  LD.E.64 R8, desc[UR40][R152.64+0xb0] ;  /* 0x0000b02898087980 */ /* 0x022f28000c101b00 */
[----:B------:R-:W4:Y:S01]  /*130c0*/  LD.E.64 R10, desc[UR40][R152.64+0xb0] ;  /* 0x0000b028980a7980 */ /* 0x000f22000c101b00 */
[----:B--2---:R-:W-:Y:S01]  /*130d0*/  IMAD R6, R13, 0x1000, R6 ;  /* 0x000010000d067824 */ /* 0x004fe200078e0206 */
[----:B------:R-:W-:-:S04]  /*130e0*/  R2UR UR7, R7 ;  /* 0x00000000070772ca */ /* 0x000fc800000e0000 */
[C---:B------:R-:W-:Y:S01]  /*130f0*/  R2UR UR6, R6.reuse ;  /* 0x00000000060672ca */ /* 0x040fe200000e0000 */
[----:B------:R-:W-:Y:S02]  /*13100*/  VIADD R56, R6, 0x2 ;  /* 0x0000000206387836 */ /* 0x000fe40000000000 */
[----:B------:R-:W-:Y:S01]  /*13110*/  IMAD.MOV.U32 R57, RZ, RZ, R7 ;  /* 0x000000ffff397224 */ /* 0x000fe200078e0007 */
[----:B---3--:R-:W-:Y:S02]  /*13120*/  ISETP.NE.U32.AND P2, PT, R12, RZ, PT ;  /* 0x000000ff0c00720c */ /* 0x008fe40003f45070 */
[----:B------:R-:W2:Y:S01]  /*13130*/  LD.E.64 R12, desc[UR40][R152.64+0xb0] ;  /* 0x0000b028980c7980 */ /* 0x000ea2000c101b00 */
[----:B------:R-:W-:Y:S01]  /*13140*/  WARPGROUP.ARRIVE ;  /* 0x00000000000079c5 */ /* 0x000fe20000000000 */
[----:B----4-:R-:W-:Y:S02]  /*13150*/  R2UR UR4, R14 ;  /* 0x000000000e0472ca */ /* 0x010fe400000e0000 */
[----:B------:R-:W-:Y:S01]  /*13160*/  R2UR UR5, R15 ;  /* 0x000000000f0572ca */ /* 0x000fe200000e0000 */
[----:B------:R-:W-:-:S06]  /*13170*/  VIADD R20, R20, 0x2 ;  /* 0x0000000214147836 */ /* 0x000fcc0000000000 */
[----:B------:R-:W-:-:S06]  /*13180*/  VOTEU.ANY UP0, P2 ;  /* 0x00000000003f7886 */ /* 0x000fcc0001000100 */
[----:B------:R-:W-:Y:S01]  /*13190*/  HGMMA.64x64x16.F32.BF16 R24, gdesc[UR4], R24, UP0, gsb0 ;  /* 0x00e00000041879f0 */ /* 0x000fe2000b801818 */
[----:B------:R-:W-:Y:S02]  /*131a0*/  R2UR UR6, R56 ;  /* 0x00000000380672ca */ /* 0x000fe400000e0000 */
[----:B------:R-:W-:Y:S02]  /*131b0*/  R2UR UR7, R57 ;  /* 0x00000000390772ca */ /* 0x000fe400000e0000 */
[----:B------:R-:W-:Y:S02]  /*131c0*/  R2UR UR4, R20 ;  /* 0x00000000140472ca */ /* 0x000fe400000e0000 */
[----:B------:R-:W-:Y:S01]  /*131d0*/  R2UR UR5, R21 ;  /* 0x00000000150572ca */ /* 0x000fe200000e0000 */
[----:B------:R-:W-:Y:S02]  /*131e0*/  WARPGROUP.DEPBAR.LE gsb0, 0x0 ;  /* 0x00008000000079c5 */ /* 0x000fe40000010000 */
[----:B------:R-:W3:Y:S01]  /*131f0*/  LD.E.64 R14, desc[UR40][R152.64+0xb0] ;  /* 0x0000b028980e7980 */ /* 0x000ee2000c101b00 */
[----:B------:R-:W-:-:S02]  /*13200*/  VIADD R8, R8, 0x4 ;  /* 0x0000000408087836 */ /* 0x000fc40000000000 */
[----:B------:R-:W-:Y:S01]  /*13210*/  VIADD R56, R6, 0x4 ;  /* 0x0000000406387836 */ /* 0x000fe20000000000 */
[----:B------:R-:W-:Y:S01]  /*13220*/  ST.E desc[UR40][R152.64+0x88], R5 ;  /* 0x0000880598007985 */ /* 0x000fe2000c101928 */
[----:B------:R-:W-:-:S06]  /*13230*/  WARPGROUP.ARRIVE ;  /* 0x00000000000079c5 */ /* 0x000fcc0000000000 */
[----:B------:R-:W-:Y:S01]  /*13240*/  HGMMA.64x64x16.F32.BF16 R24, gdesc[UR4], R24, gsb0 ;  /* 0x00e00000041879f0 */ /* 0x000fe20008001818 */
[----:B------:R-:W-:Y:S01]  /*13250*/  IMAD.MOV.U32 R57, RZ, RZ, R7 ;  /* 0x000000ffff397224 */ /* 0x000fe200078e0007 */
[----:B------:R-:W-:Y:S02]  /*13260*/  R2UR UR6, R56 ;  /* 0x00000000380672ca */ /* 0x000fe400000e0000 */
[----:B------:R-:W-:Y:S02]  /*13270*/  R2UR UR4, R8 ;  /* 0x00000000080472ca */ /* 0x000fe400000e0000 */
[----:B------:R-:W-:Y:S02]  /*13280*/  R2UR UR7, R57 ;  /* 0x00000000390772ca */ /* 0x000fe400000e0000 */
[----:B------:R-:W-:Y:S01]  /*13290*/  R2UR UR5, R9 ;  /* 0x00000000090572ca */ /* 0x000fe200000e0000 */
[----:B------:R-:W-:Y:S02]  /*132a0*/  WARPGROUP.DEPBAR.LE gsb0, 0x0 ;  /* 0x00008000000079c5 */ /* 0x000fe40000010000 */
[----:B------:R-:W4:Y:S01]  /*132b0*/  LD.E.64 R20, desc[UR40][R152.64+0xb0] ;  /* 0x0000b02898147980 */ /* 0x000f22000c101b00 */
        /* <DEDUP_REMOVED lines=12> */
[----:B------:R-:W-:-:S03]  /*13380*/  VIADD R56, R6, 0x200 ;  /* 0x0000020006387836 */ /* 0x000fc60000000000 */
[----:B------:R-:W-:Y:S01]  /*13390*/  ST.E desc[UR40][R152.64+0x88], R5 ;  /* 0x0000880598007985 */ /* 0x000fe2000c101928 */
[----:B------:R-:W-:-:S06]  /*133a0*/  WARPGROUP.ARRIVE ;  /* 0x00000000000079c5 */ /* 0x000fcc0000000000 */
        /* <DEDUP_REMOVED lines=8> */
[----:B------:R-:W2:Y:S01]  /*13430*/  LD.E.64 R10, desc[UR40][R152.64+0xb0] ;  /* 0x0000b028980a7980 */ /* 0x000ea2000c101b00 */
[----:B------:R-:W-:-:S03]  /*13440*/  VIADD R56, R6, 0x202 ;  /* 0x0000020206387836 */ /* 0x000fc60000000000 */
[----:B------:R-:W-:Y:S01]  /*13450*/  ST.E desc[UR40][R152.64+0x88], R5 ;  /* 0x0000880598007985 */ /* 0x000fe2000c101928 */
[----:B------:R-:W-:-:S06]  /*13460*/  WARPGROUP.ARRIVE ;  /* 0x00000000000079c5 */ /* 0x000fcc0000000000 */
[----:B------:R-:W-:Y:S01]  /*13470*/  HGMMA.64x64x16.F32.BF16 R24, gdesc[UR4], R24, gsb0 ;  /* 0x00e00000041879f0 */ /* 0x000fe20008001818 */
[----:B------:R-:W-:Y:S01]  /*13480*/  IMAD.MOV.U32 R57, RZ, RZ, R7 ;  /* 0x000000ffff397224 */ /* 0x000fe200078e0007 */
[----:B------:R-:W-:-:S04]  /*13490*/  R2UR UR6, R56 ;  /* 0x00000000380672ca */ /* 0x000fc800000e0000 */
[----:B------:R-:W-:Y:S01]  /*134a0*/  R2UR UR7, R57 ;  /* 0x00000000390772ca */ /* 0x000fe200000e0000 */
[----:B---3--:R-:W-:Y:S01]  /*134b0*/  VIADD R14, R14, 0x202 ;  /* 0x000002020e0e7836 */ /* 0x008fe20000000000 */
[----:B------:R-:W-:-:S04]  /*134c0*/  R2UR UR5, R15 ;  /* 0x000000000f0572ca */ /* 0x000fc800000e0000 */
[----:B------:R-:W-:Y:S01]  /*134d0*/  R2UR UR4, R14 ;  /* 0x000000000e0472ca */ /* 0x000fe200000e0000 */
[----:B------:R-:W-:Y:S02]  /*134e0*/  WARPGROUP.DEPBAR.LE gsb0, 0x0 ;  /* 0x00008000000079c5 */ /* 0x000fe40000010000 */
[----:B------:R-:W3:Y:S01]  /*134f0*/  LD.E.64 R12, desc[UR40][R152.64+0xb0] ;  /* 0x0000b028980c7980 */ /* 0x000ee2000c101b00 */
[----:B------:R-:W-:-:S03]  /*13500*/  VIADD R56, R6, 0x204 ;  /* 0x0000020406387836 */ /* 0x000fc60000000000 */
[----:B------:R-:W-:Y:S01]  /*13510*/  ST.E desc[UR40][R152.64+0x88], R5 ;  /* 0x0000880598007985 */ /* 0x000fe2000c101928 */
[----:B------:R-:W-:-:S06]  /*13520*/  WARPGROUP.ARRIVE ;  /* 0x00000000000079c5 */ /* 0x000fcc0000000000 */
[----:B------:R-:W-:Y:S01]  /*13530*/  HGMMA.64x64x16.F32.BF16 R24, gdesc[UR4], R24, gsb0 ;  /* 0x00e00000041879f0 */ /* 0x000fe20008001818 */
[----:B------:R-:W-:Y:S01]  /*13540*/  IMAD.MOV.U32 R57, RZ, RZ, R7 ;  /* 0x000000ffff397224 */ /* 0x000fe200078e0007 */
[----:B------:R-:W-:-:S04]  /*13550*/  R2UR UR6, R56 ;  /* 0x00000000380672ca */ /* 0x000fc800000e0000 */
[----:B------:R-:W-:Y:S01]  /*13560*/  R2UR UR7, R57 ;  /* 0x00000000390772ca */ /* 0x000fe200000e0000 */
[----:B----4-:R-:W-:Y:S01]  /*13570*/  VIADD R20, R20, 0x204 ;  /* 0x0000020414147836 */ /* 0x010fe20000000000 */
[----:B------:R-:W-:-:S04]  /*13580*/  R2UR UR5, R21 ;  /* 0x00000000150572ca */ /* 0x000fc800000e0000 */
        /* <DEDUP_REMOVED lines=10> */
[----:B------:R-:W-:Y:S01]  /*13630*/  VIADD R8, R8, 0x206 ;  /* 0x0000020608087836 */ /* 0x000fe20000000000 */
        /* <DEDUP_REMOVED lines=95> */
[----:B------:R-:W1:Y:S01]  /*13c30*/  S2R R58, SR_TID.X ;  /* 0x00000000003a7919 */ /* 0x000e620000002100 */
[----:B------:R-:W-:Y:S01]  /*13c40*/  VIADD R14, R14, 0x606 ;  /* 0x000006060e0e7836 */ /* 0x000fe20000000000 */
[----:B------:R-:W-:-:S04]  /*13c50*/  R2UR UR5, R15 ;  /* 0x000000000f0572ca */ /* 0x000fc800000e0000 */
[----:B------:R-:W-:Y:S02]  /*13c60*/  R2UR UR4, R14 ;  /* 0x000000000e0472ca */ /* 0x000fe400000e0000 */
[----:B-1----:R-:W-:Y:S01]  /*13c70*/  SHF.R.U32.HI R58, RZ, 0x7, R58 ;  /* 0x00000007ff3a7819 */ /* 0x002fe2000001163a */
[----:B------:R-:W-:Y:S02]  /*13c80*/  WARPGROUP.DEPBAR.LE gsb0, 0x0 ;  /* 0x00008000000079c5 */ /* 0x000fe40000010000 */
[----:B------:R-:W4:Y:S04]  /*13c90*/  LD.E.64 R12, desc[UR40][R152.64+0xb0] ;  /* 0x0000b028980c7980 */ /* 0x000f28000c101b00 */
[----:B------:R-:W-:Y:S01]  /*13ca0*/  ST.E desc[UR40][R152.64+0x88], R5 ;  /* 0x0000880598007985 */ /* 0x000fe2000c101928 */
[----:B------:R-:W-:-:S03]  /*13cb0*/  WARPGROUP.ARRIVE ;  /* 0x00000000000079c5 */ /* 0x000fc60000000000 */
[----:B------:R1:W0:Y:S03]  /*13cc0*/  SHFL.IDX PT, R14, R58, RZ, 0x1f ;  /* 0x00001fff3a0e7589 */ /* 0x00022600000e0000 */
[----:B------:R-:W-:Y:S01]  /*13cd0*/  HGMMA.64x64x16.F32.BF16 R24, gdesc[UR4], R24, gsb0 ;  /* 0x00e00000041879f0 */ /* 0x000fe20008001818 */
[----:B------:R-:W-:Y:S02]  /*13ce0*/  IMAD.MOV.U32 R15, RZ, RZ, R7 ;  /* 0x000000ffff0f7224 */ /* 0x000fe400078e0007 */
[----:B-1----:R-:W-:-:S03]  /*13cf0*/  VIADD R58, R6, 0x800 ;  /* 0x00000800063a7836 */ /* 0x002fc60000000000 */
[----:B------:R-:W-:Y:S01]  /*13d00*/  R2UR UR11, R15 ;  /* 0x000000000f0b72ca */ /* 0x000fe200000e0000 */
[----:B------:R-:W-:Y:S01]  /*13d10*/  UMOV UR4, 0x1 ;  /* 0x0000000100047882 */ /* 0x000fe20000000000 */
[----:B0-----:R-:W-:-:S04]  /*13d20*/  ISETP.GT.AND P2, PT, R14, 0x7f, PT ;  /* 0x0000007f0e00780c */ /* 0x001fc80003f44270 */
[----:B------:R-:W-:-:S04]  /*13d30*/  SEL R59, RZ, 0x2, !P2 ;  /* 0x00000002ff3b7807 */ /* 0x000fc80005000000 */
[----:B--2---:R-:W-:Y:S01]  /*13d40*/  IADD3 R20, R20, 0x800, R59 ;  /* 0x0000080014147810 */ /* 0x004fe20007ffe03b */
[----:B------:R-:W-:Y:S01]  /*13d50*/  IMAD.IADD R14, R59, 0x1, R58 ;  /* 0x000000013b0e7824 */ /* 0x000fe200078e023a */
[----:B------:R-:W-:Y:S02]  /*13d60*/  R2UR UR9, R21 ;  /* 0x00000000150972ca */ /* 0x000fe400000e0000 */
[----:B------:R-:W-:Y:S02]  /*13d70*/  R2UR UR8, R20 ;  /* 0x00000000140872ca */ /* 0x000fe400000e0000 */
[----:B------:R-:W-:Y:S01]  /*13d80*/  R2UR UR10, R14 ;  /* 0x000000000e0a72ca */ /* 0x000fe200000e0000 */
[----:B------:R-:W-:Y:S01]  /*13d90*/  UISETP.NE.U32.AND UP0, UPT, UR4, URZ, UPT ;  /* 0x0000003f0400728c */ /* 0x000fe2000bf05070 */
[----:B------:R-:W-:Y:S02]  /*13da0*/  WARPGROUP.DEPBAR.LE gsb0, 0x0 ;  /* 0x00008000000079c5 */ /* 0x000fe40000010000 */
[----:B------:R-:W2:Y:S01]  /*13db0*/  LD.E.64 R56, desc[UR40][R152.64+0xb0] ;  /* 0x0000b02898387980 */ /* 0x000ea2000c101b00 */
[----:B------:R-:W-:-:S03]  /*13dc0*/  IMAD.MOV.U32 R63, RZ, RZ, 0x4 ;  /* 0x00000004ff3f7424 */ /* 0x000fc600078e00ff */
[----:B------:R-:W-:Y:S01]  /*13dd0*/  ST.E desc[UR40][R152.64+0x88], R5 ;  /* 0x0000880598007985 */ /* 0x000fe2000c101928 */
[----:B------:R-:W-:Y:S01]  /*13de0*/  WARPGROUP.ARRIVE ;  /* 0x00000000000079c5 */ /* 0x000fe20000000000 */
[----:B------:R-:W-:-:S05]  /*13df0*/  SEL R61, R63, 0x2, P2 ;  /* 0x000000023f3d7807 */ /* 0x000fca0001000000 */
[----:B------:R-:W-:Y:S01]  /*13e00*/  HGMMA.64x64x16.F32.BF16 R24, gdesc[UR8], R24, UP0, gsb0 ;  /* 0x00e00000081879f0 */ /* 0x000fe2000b801818 */
[----:B------:R-:W-:Y:S02]  /*13e10*/  IMAD.IADD R20, R58, 0x1, R61 ;  /* 0x000000013a147824 */ /* 0x000fe400078e023d */
[----:B------:R-:W-:-:S03]  /*13e20*/  IMAD.MOV.U32 R21, RZ, RZ, R7 ;  /* 0x000000ffff157224 */ /* 0x000fc600078e0007 */
[----:B------:R-:W-:Y:S02]  /*13e30*/  R2UR UR6, R20 ;  /* 0x00000000140672ca */ /* 0x000fe400000e0000 */
[----:B------:R-:W-:Y:S02]  /*13e40*/  R2UR UR7, R21 ;  /* 0x00000000150772ca */ /* 0x000fe400000e0000 */
[----:B---3--:R-:W-:Y:S02]  /*13e50*/  IADD3 R8, R61, 0x800, R8 ;  /* 0x000008003d087810 */ /* 0x008fe40007ffe008 */
[----:B------:R-:W-:Y:S02]  /*13e60*/  R2UR UR5, R9 ;  /* 0x00000000090572ca */ /* 0x000fe400000e0000 */
[----:B------:R-:W-:Y:S01]  /*13e70*/  R2UR UR4, R8 ;  /* 0x00000000080472ca */ /* 0x000fe200000e0000 */
[----:B------:R-:W-:Y:S02]  /*13e80*/  WARPGROUP.DEPBAR.LE gsb0, 0x0 ;  /* 0x00008000000079c5 */ /* 0x000fe40000010000 */
[----:B------:R-:W3:Y:S01]  /*13e90*/  LD.E.64 R14, desc[UR40][R152.64+0xb0] ;  /* 0x0000b028980e7980 */ /* 0x000ee2000c101b00 */
[----:B------:R-:W-:-:S03]  /*13ea0*/  SEL R63, R63, 0x6, !P2 ;  /* 0x000000063f3f7807 */ /* 0x000fc60005000000 */
[----:B------:R-:W-:Y:S01]  /*13eb0*/  ST.E desc[UR40][R152.64+0x88], R5 ;  /* 0x0000880598007985 */ /* 0x000fe2000c101928 */
[----:B------:R-:W-:Y:S01]  /*13ec0*/  WARPGROUP.ARRIVE ;  /* 0x00000000000079c5 */ /* 0x000fe20000000000 */
[----:B------:R-:W-:-:S05]  /*13ed0*/  IMAD.IADD R20, R58, 0x1, R63 ;  /* 0x000000013a147824 */ /* 0x000fca00078e023f */
[----:B------:R-:W-:Y:S01]  /*13ee0*/  HGMMA.64x64x16.F32.BF16 R24, gdesc[UR4], R24, gsb0 ;  /* 0x00e00000041879f0 */ /* 0x000fe20008001818 */
[----:B------:R-:W-:Y:S01]  /*13ef0*/  IMAD.MOV.U32 R21, RZ, RZ, R7 ;  /* 0x000000ffff157224 */ /* 0x000fe200078e0007 */
[----:B------:R-:W-:-:S04]  /*13f00*/  R2UR UR6, R20 ;  /* 0x00000000140672ca */ /* 0x000fc800000e0000 */
[----:B------:R-:W-:Y:S02]  /*13f10*/  R2UR UR7, R21 ;  /* 0x00000000150772ca */ /* 0x000fe400000e0000 */
[----:B----4-:R-:W-:Y:S02]  /*13f20*/  IADD3 R10, R63, 0x800, R10 ;  /* 0x000008003f0a7810 */ /* 0x010fe40007ffe00a */
[----:B------:R-:W-:Y:S02]  /*13f30*/  R2UR UR5, R11 ;  /* 0x000000000b0572ca */ /* 0x000fe400000e0000 */
[----:B------:R-:W-:Y:S01]  /*13f40*/  R2UR UR4, R10 ;  /* 0x000000000a0472ca */ /* 0x000fe200000e0000 */
[----:B------:R-:W-:Y:S02]  /*13f50*/  WARPGROUP.DEPBAR.LE gsb0, 0x0 ;  /* 0x00008000000079c5 */ /* 0x000fe40000010000 */
[----:B------:R-:W4:Y:S01]  /*13f60*/  LD.E.64 R8, desc[UR40][R152.64+0xb0] ;  /* 0x0000b02898087980 */ /* 0x000f22000c101b00 */
[----:B------:R-:W-:-:S02]  /*13f70*/  IMAD.MOV.U32 R10, RZ, RZ, 0x28 ;  /* 0x00000028ff0a7424 */ /* 0x000fc400078e00ff */
[----:B------:R-:W-:Y:S01]  /*13f80*/  IMAD.MOV.U32 R11, RZ, RZ, 0xa00 ;  /* 0x00000a00ff0b7424 */ /* 0x000fe200078e00ff */
[----:B------:R-:W-:Y:S01]  /*13f90*/  ST.E desc[UR40][R152.64+0x88], R5 ;  /* 0x0000880598007985 */ /* 0x000fe2000c101928 */
[----:B------:R-:W-:Y:S01]  /*13fa0*/  WARPGROUP.ARRIVE ;  /* 0x00000000000079c5 */ /* 0x000fe20000000000 */
[----:B------:R-:W-:Y:S02]  /*13fb0*/  SEL R10, R10, 0x26, P2 ;  /* 0x000000260a0a7807 */ /* 0x000fe40001000000 */
[----:B------:R-:W-:-:S03]  /*13fc0*/  SEL R11, R11, 0x980, P2 ;  /* 0x000009800b0b7807 */ /* 0x000fc60001000000 */
[----:B------:R-:W-:Y:S02]  /*13fd0*/  HGMMA.64x64x16.F32.BF16 R24, gdesc[UR4], R24, gsb0 ;  /* 0x00e00000041879f0 */ /* 0x000fe40008001818 */
        /* <DEDUP_REMOVED lines=10> */
[----:B------:R-:W4:Y:S01]  /*14080*/  LD.E.64 R10, desc[UR40][R152.64+0xb0] ;  /* 0x0000b028980a7980 */ /* 0x000f22000c101b00 */
[----:B------:R-:W-:-:S03]  /*14090*/  VIADD R58, R6, 0xa00 ;  /* 0x00000a00063a7836 */ /* 0x000fc60000000000 */
[----:B------:R-:W-:Y:S01]  /*140a0*/  ST.E desc[UR40][R152.64+0x88], R5 ;  /* 0x0000880598007985 */ /* 0x000fe2000c101928 */
[----:B------:R-:W-:Y:S01]  /*140b0*/  WARPGROUP.ARRIVE ;  /* 0x00000000000079c5 */ /* 0x000fe20000000000 */
[----:B------:R-:W-:-:S05]  /*140c0*/  IMAD.IADD R20, R59, 0x1, R58 ;  /* 0x000000013b147824 */ /* 0x000fca00078e023a */
[----:B------:R-:W-:Y:S01]  /*140d0*/  HGMMA.64x64x16.F32.BF16 R24, gdesc[UR4], R24, gsb0 ;  /* 0x00e00000041879f0 */ /* 0x000fe20008001818 */
[----:B------:R-:W-:Y:S01]  /*140e0*/  IMAD.MOV.U32 R21, RZ, RZ, R7 ;  /* 0x000000ffff157224 */ /* 0x000fe200078e0007 */
[----:B------:R-:W-:-:S04]  /*140f0*/  R2UR UR6, R20 ;  /* 0x00000000140672ca */ /* 0x000fc800000e0000 */
[----:B------:R-:W-:Y:S02]  /*14100*/  R2UR UR7, R21 ;  /* 0x00000000150772ca */ /* 0x000fe400000e0000 */
[----:B--2---:R-:W-:Y:S02]  /*14110*/  IADD3 R56, R59, 0xa00, R56 ;  /* 0x00000a003b387810 */ /* 0x004fe40007ffe038 */
[----:B------:R-:W-:Y:S02]  /*14120*/  R2UR UR5, R57 ;  /* 0x00000000390572ca */ /* 0x000fe400000e0000 */
[----:B------:R-:W-:Y:S01]  /*14130*/  R2UR UR4, R56 ;  /* 0x00000000380472ca */ /* 0x000fe200000e0000 */
[----:B------:R-:W-:Y:S02]  /*14140*/  WARPGROUP.DEPBAR.LE gsb0, 0x0 ;  /* 0x00008000000079c5 */ /* 0x000fe40000010000 */
[----:B------:R-:W2:Y:S01]  /*14150*/  LD.E.64 R12, desc[UR40][R152.64+0xb0] ;  /* 0x0000b028980c7980 */ /* 0x000ea2000c101b00 */
[----:B------:R-:W-:-:S03]  /*14160*/  IMAD.IADD R56, R61, 0x1, R58 ;  /* 0x000000013d387824 */ /* 0x000fc600078e023a */
[----:B------:R-:W-:Y:S01]  /*14170*/  ST.E desc[UR40][R152.64+0x88], R5 ;  /* 0x0000880598007985 */ /* 0x000fe2000c101928 */
[----:B------:R-:W-:-:S06]  /*14180*/  WARPGROUP.ARRIVE ;  /* 0x00000000000079c5 */ /* 0x000fcc0000000000 */
[----:B------:R-:W-:Y:S01]  /*14190*/  HGMMA.64x64x16.F32.BF16 R24, gdesc[UR4], R24, gsb0 ;  /* 0x00e00000041879f0 */ /* 0x000fe20008001818 */
[----:B------:R-:W-:Y:S01]  /*141a0*/  IMAD.MOV.U32 R57, RZ, RZ, R7 ;  /* 0x000000ffff397224 */ /* 0x000fe200078e0007 */
[----:B------:R-:W-:-:S04]  /*141b0*/  R2UR UR6, R56 ;  /* 0x00000000380672ca */ /* 0x000fc800000e0000 */
[----:B------:R-:W-:Y:S02]  /*141c0*/  R2UR UR7, R57 ;  /* 0x00000000390772ca */ /* 0x000fe400000e0000 */
[----:B---3--:R-:W-:Y:S02]  /*141d0*/  IADD3 R14, R61, 0xa00, R14 ;  /* 0x00000a003d0e7810 */ /* 0x008fe40007ffe00e */
[----:B------:R-:W-:Y:S02]  /*141e0*/  R2UR UR5, R15 ;  /* 0x000000000f0572ca */ /* 0x000fe400000e0000 */
[----:B------:R-:W-:Y:S01]  /*141f0*/  R2UR UR4, R14 ;  /* 0x000000000e0472ca */ /* 0x000fe200000e0000 */
[----:B------:R-:W-:Y:S02]  /*14200*/  WARPGROUP.DEPBAR.LE gsb0, 0x0 ;  /* 0x00008000000079c5 */ /* 0x000fe40000010000 */
[----:B------:R-:W3:Y:S01]  /*14210*/  LD.E.64 R20, desc[UR40][R152.64+0xb0] ;  /* 0x0000b02898147980 */ /* 0x000ee2000c101b00 */
[----:B------:R-:W-:-:S03]  /*14220*/  IMAD.IADD R56, R63, 0x1, R58 ;  /* 0x000000013f387824 */ /* 0x000fc600078e023a */
[----:B------:R-:W-:Y:S01]  /*14230*/  ST.E desc[UR40][R152.64+0x88], R5 ;  /* 0x0000880598007985 */ /* 0x000fe2000c101928 */
[----:B------:R-:W-:-:S06]  /*14240*/  WARPGROUP.ARRIVE ;  /* 0x00000000000079c5 */ /* 0x000fcc0000000000 */
        /* <DEDUP_REMOVED lines=83> */
[----:B------:R-:W4:Y:S01]  /*14780*/  @!P0 LD.E R60, desc[UR40][R152.64+0x1e8] ;  /* 0x0001e828983c8980 */ /* 0x000f22000c101900 */
[----:B------:R-:W-:Y:S02]  /*14790*/  VIADD R58, R6, 0xe00 ;  /* 0x00000e00063a7836 */ /* 0x000fe40000000000 */
[----:B------:R-:W-:Y:S01]  /*147a0*/  IMAD.MOV.U32 R15, RZ, RZ, R7 ;  /* 0x000000ffff0f7224 */ /* 0x000fe200078e0007 */
[----:B------:R-:W-:Y:S01]  /*147b0*/  ST.E desc[UR40][R152.64+0x88], R5 ;  /* 0x0000880598007985 */ /* 0x000fe2000c101928 */
[----:B------:R-:W-:Y:S01]  /*147c0*/  WARPGROUP.ARRIVE ;  /* 0x00000000000079c5 */ /* 0x000fe20000000000 */
[----:B------:R-:W-:-:S05]  /*147d0*/  IMAD.IADD R14, R59, 0x1, R58 ;  /* 0x000000013b0e7824 */ /* 0x000fca00078e023a */
[----:B------:R-:W-:Y:S01]  /*147e0*/  HGMMA.64x64x16.F32.BF16 R24, gdesc[UR4], R24, gsb0 ;  /* 0x00e00000041879f0 */ /* 0x000fe20008001818 */
[----:B------:R-:W-:Y:S02]  /*147f0*/  R2UR UR6, R14 ;  /* 0x000000000e0672ca */ /* 0x000fe400000e0000 */
[----:B------:R-:W-:Y:S02]  /*14800*/  R2UR UR7, R15 ;  /* 0x000000000f0772ca */ /* 0x000fe400000e0000 */
[----:B--2---:R-:W-:Y:S02]  /*14810*/  IADD3 R10, R59, 0xe00, R10 ;  /* 0x00000e003b0a7810 */ /* 0x004fe40007ffe00a */
[----:B------:R-:W-:Y:S01]  /*14820*/  R2UR UR5, R11 ;  /* 0x000000000b0572ca */ /* 0x000fe200000e0000 */
[----:B------:R-:W-:Y:S01]  /*14830*/  IMAD.MOV.U32 R11, RZ, RZ, R7 ;  /* 0x000000ffff0b7224 */ /* 0x000fe200078e0007 */
[----:B------:R-:W-:Y:S01]  /*14840*/  R2UR UR4, R10 ;  /* 0x000000000a0472ca */ /* 0x000fe200000e0000 */
[----:B------:R-:W-:Y:S01]  /*14850*/  IMAD.IADD R10, R61, 0x1, R58 ;  /* 0x000000013d0a7824 */ /* 0x000fe200078e023a */
[----:B------:R-:W-:-:S02]  /*14860*/  WARPGROUP.DEPBAR.LE gsb0, 0x0 ;  /* 0x00008000000079c5 */ /* 0x000fc40000010000 */
[----:B------:R-:W-:Y:S01]  /*14870*/  ST.E desc[UR40][R152.64+0x88], R5 ;  /* 0x0000880598007985 */ /* 0x000fe2000c101928 */
[----:B------:R-:W-:-:S08]  /*14880*/  WARPGROUP.ARRIVE ;  /* 0x00000000000079c5 */ /* 0x000fd00000000000 */
[----:B------:R-:W-:Y:S01]  /*14890*/  HGMMA.64x64x16.F32.BF16 R24, gdesc[UR4], R24, gsb0 ;  /* 0x00e00000041879f0 */ /* 0x000fe20008001818 */
[----:B------:R-:W-:Y:S01]  /*148a0*/  R2UR UR6, R10 ;  /* 0x000000000a0672ca */ /* 0x000fe200000e0000 */
[----:B------:R-:W-:Y:S01]  /*148b0*/  IMAD.IADD R10, R63, 0x1, R58 ;  /* 0x000000013f0a7824 */ /* 0x000fe200078e023a */
[----:B------:R-:W-:Y:S01]  /*148c0*/  R2UR UR7, R11 ;  /* 0x000000000b0772ca */ /* 0x000fe200000e0000 */
[----:B------:R-:W-:Y:S01]  /*148d0*/  IMAD.MOV.U32 R11, RZ, RZ, R7 ;  /* 0x000000ffff0b7224 */ /* 0x000fe200078e0007 */
[----:B---3--:R-:W-:Y:S02]  /*148e0*/  IADD3 R12, R61, 0xe00, R12 ;  /* 0x00000e003d0c7810 */ /* 0x008fe40007ffe00c */
[----:B------:R-:W-:Y:S02]  /*148f0*/  R2UR UR5, R13 ;  /* 0x000000000d0572ca */ /* 0x000fe400000e0000 */
[----:B------:R-:W-:Y:S01]  /*14900*/  R2UR UR4, R12 ;  /* 0x000000000c0472ca */ /* 0x000fe200000e0000 */
[----:B------:R-:W-:-:S02]  /*14910*/  WARPGROUP.DEPBAR.LE gsb0, 0x0 ;  /* 0x00008000000079c5 */ /* 0x000fc40000010000 */
[----:B------:R-:W-:Y:S01]  /*14920*/  ST.E desc[UR40][R152.64+0x88], R5 ;  /* 0x0000880598007985 */ /* 0x000fe2000c101928 */
[----:B------:R-:W-:-:S09]  /*14930*/  WARPGROUP.ARRIVE ;  /* 0x00000000000079c5 */ /* 0x000fd20000000000 */
[----:B------:R-:W-:Y:S01]  /*14940*/  HGMMA.64x64x16.F32.BF16 R24, gdesc[UR4], R24, gsb0 ;  /* 0x00e00000041879f0 */ /* 0x000fe20008001818 */
[----:B------:R-:W-:Y:S01]  /*14950*/  R2UR UR6, R10 ;  /* 0x000000000a0672ca */ /* 0x000fe200000e0000 */
[----:B------:R-:W-:Y:S01]  /*14960*/  IMAD.MOV.U32 R10, RZ, RZ, 0x40 ;  /* 0x00000040ff0a7424 */ /* 0x000fe200078e00ff */
[----:B------:R-:W-:Y:S01]  /*14970*/  R2UR UR7, R11 ;  /* 0x000000000b0772ca */ /* 0x000fe200000e0000 */
[----:B------:R-:W-:-:S03]  /*14980*/  IMAD.MOV.U32 R11, RZ, RZ, 0x1000 ;  /* 0x00001000ff0b7424 */ /* 0x000fc600078e00ff */
[----:B------:R-:W-:Y:S02]  /*14990*/  SEL R10, R10, 0x3e, P2 ;  /* 0x0000003e0a0a7807 */ /* 0x000fe40001000000 */
[----:B------:R-:W-:-:S05]  /*149a0*/  SEL R11, R11, 0xf80, P2 ;  /* 0x00000f800b0b7807 */ /* 0x000fca0001000000 */
[----:B------:R-:W-:-:S05]  /*149b0*/  IMAD.IADD R10, R10, 0x1, R11 ;  /* 0x000000010a0a7824 */ /* 0x000fca00078e020b */
[----:B------:R-:W-:Y:S02]  /*149c0*/  LOP3.LUT R11, R10, 0x1e06, RZ, 0xc0, !PT ;  /* 0x00001e060a0b7812 */ /* 0x000fe400078ec0ff */
[----:B----4-:R-:W-:Y:S02]  /*149d0*/  IADD3 R20, R63, 0xe00, R20 ;  /* 0x00000e003f147810 */ /* 0x010fe40007ffe014 */
[----:B------:R-:W-:Y:S01]  /*149e0*/  R2UR UR5, R21 ;  /* 0x00000000150572ca */ /* 0x000fe200000e0000 */
[----:B------:R-:W-:Y:S01]  /*149f0*/  IMAD.IADD R6, R6, 0x1, R11 ;  /* 0x0000000106067824 */ /* 0x000fe200078e020b */
[----:B------:R-:W-:Y:S01]  /*14a00*/  R2UR UR4, R20 ;  /* 0x00000000140472ca */ /* 0x000fe200000e0000 */
[----:B------:R-:W-:Y:S02]  /*14a10*/  WARPGROUP.DEPBAR.LE gsb0, 0x0 ;  /* 0x00008000000079c5 */ /* 0x000fe40000010000 */
[----:B------:R-:W-:Y:S01]  /*14a20*/  ST.E desc[UR40][R152.64+0x88], R5 ;  /* 0x0000880598007985 */ /* 0x000fe2000c101928 */
[----:B------:R-:W-:-:S09]  /*14a30*/  WARPGROUP.ARRIVE ;  /* 0x00000000000079c5 */ /* 0x000fd20000000000 */
[----:B------:R-:W-:Y:S01]  /*14a40*/  HGMMA.64x64x16.F32.BF16 R24, gdesc[UR4], R24, gsb0 ;  /* 0x00e00000041879f0 */ /* 0x000fe20008001818 */
[----:B------:R-:W-:Y:S02]  /*14a50*/  R2UR UR6, R6 ;  /* 0x00000000060672ca */ /* 0x000fe400000e0000 */
[----:B------:R-:W-:Y:S01]  /*14a60*/  R2UR UR7, R7 ;  /* 0x00000000070772ca */ /* 0x000fe200000e0000 */
[----:B------:R-:W-:Y:S01]  /*14a70*/  IMAD.IADD R56, R11, 0x1, R56 ;  /* 0x000000010b387824 */ /* 0x000fe200078e0238 */
[----:B------:R-:W-:Y:S02]  /*14a80*/  R2UR UR5, R57 ;  /* 0x00000000390572ca */ /* 0x000fe400000e0000 */
[----:B------:R-:W-:Y:S02]  /*14a90*/  @!P0 MOV R9, R8 ;  /* 0x0000000800098202 */ /* 0x000fe40000000f00 */
[----:B------:R-:W-:-:S03]  /*14aa0*/  R2UR UR4, R56 ;  /* 0x00000000380472ca */ /* 0x000fc600000e0000 */
[----:B------:R-:W-:-:S05]  /*14ab0*/  @!P0 IMAD R60, R60, 0x8, R9 ;  /* 0x000000083c3c8824 */ /* 0x000fca00078e0209 */
[----:B------:R-:W-:Y:S01]  /*14ac0*/  @!P0 PRMT R60, RZ, 0x654, R60 ;  /* 0x00000654ff3c8816 */ /* 0x000fe2000000003c */
[----:B------:R-:W-:Y:S02]  /*14ad0*/  WARPGROUP.DEPBAR.LE gsb0, 0x0 ;  /* 0x00008000000079c5 */ /* 0x000fe40000010000 */
[----:B------:R-:W-:Y:S01]  /*14ae0*/  ST.E desc[UR40][R152.64+0x88], R5 ;  /* 0x0000880598007985 */ /* 0x000fe2000c101928 */
[----:B------:R-:W-:-:S06]  /*14af0*/  WARPGROUP.ARRIVE ;  /* 0x00000000000079c5 */ /* 0x000fcc0000000000 */
[----:B------:R-:W-:Y:S03]  /*14b00*/  HGMMA.64x64x16.F32.BF16 R24, gdesc[UR4], R24, gsb0 ;  /* 0x00e00000041879f0 */ /* 0x000fe60008001818 */
[----:B------:R-:W-:Y:S02]  /*14b10*/  WARPGROUP.DEPBAR.LE gsb0, 0x0 ;  /* 0x00008000000079c5 */ /* 0x000fe40000010000 */
[----:B------:R0:W-:Y:S01]  /*14b20*/  ST.E desc[UR40][R152.64+0x88], R5 ;  /* 0x0000880598007985 */ /* 0x0001e2000c101928 */
[----:B------:R1:W-:Y:S03]  /*14b30*/  @!P0 SYNCS.ARRIVE.TRANS64.RED.A1T0 RZ, [R60+URZ], RZ ;  /* 0x000000ff3cff89a7 */ /* 0x0003e6000810043f */
[----:B------:R-:W2:Y:S04]  /*14b40*/  LD.E.64 R6, desc[UR40][R152.64+0x120] ;  /* 0x0001202898067980 */ /* 0x000ea8000c101b00 */
[----:B--2---:R-:W2:Y:S04]  /*14b50*/  LD.E R8, desc[UR40][R6.64] ;  /* 0x0000002806087980 */ /* 0x004ea8000c101900 */
[----:B------:R-:W0:Y:S01]  /*14b60*/  LD.E.64 R6, desc[UR40][R152.64+0x200] ;  /* 0x0002002898067980 */ /* 0x000e22000c101b00 */
[----:B------:R-:W-:Y:S01]  /*14b70*/  IADD3 R9, P2, R2, 0x200, RZ ;  /* 0x0000020002097810 */ /* 0x000fe20007f5e0ff */
[-C--:B--2---:R-:W-:Y:S01]  /*14b80*/  FMUL.FTZ R57, R24, R8.reuse ;  /* 0x0000000818397220 */ /* 0x084fe20000410000 */
[-C--:B------:R-:W-:Y:S01]  /*14b90*/  FMUL.FTZ R24, R25, R8.reuse ;  /* 0x0000000819187220 */ /* 0x080fe20000410000 */
[-C--:B------:R-:W-:Y:S01]  /*14ba0*/  FMUL.FTZ R14, R26, R8.reuse ;  /* 0x000000081a0e7220 */ /* 0x080fe20000410000 */
[-C--:B------:R-:W-:Y:S01]  /*14bb0*/  FMUL.FTZ R26, R28, R8.reuse ;  /* 0x000000081c1a7220 */ /* 0x080fe20000410000 */
[-C--:B------:R-:W-:Y:S01]  /*14bc0*/  FMUL.FTZ R15, R27, R8.reuse ;  /* 0x000000081b0f7220 */ /* 0x080fe20000410000 */
[-C--:B------:R-:W-:Y:S01]  /*14bd0*/  FMUL.FTZ R27, R29, R8.reuse ;  /* 0x000000081d1b7220 */ /* 0x080fe20000410000 */
[----:B------:R-:W0:Y:S01]  /*14be0*/  MUFU.TANH R57, R57 ;  /* 0x0000003900397308 */ /* 0x000e220000002400 */
[-C--:B------:R-:W-:Y:S01]  /*14bf0*/  FMUL.FTZ R29, R32, R8.reuse ;  /* 0x00000008201d7220 */ /* 0x080fe20000410000 */
[-C--:B------:R-:W-:Y:S01]  /*14c00*/  FMUL.FTZ R20, R30, R8.reuse ;  /* 0x000000081e147220 */ /* 0x080fe20000410000 */
[-C--:B------:R-:W-:Y:S01]  /*14c10*/  FMUL.FTZ R30, R33, R8.reuse ;  /* 0x00000008211e7220 */ /* 0x080fe20000410000 */
[-C--:B------:R-:W-:Y:S01]  /*14c20*/  FMUL.FTZ R33, R36, R8.reuse ;  /* 0x0000000824217220 */ /* 0x080fe20000410000 */
[-C--:B------:R-:W-:Y:S01]  /*14c30*/  FMUL.FTZ R25, R34, R8.reuse ;  /* 0x0000000822197220 */ /* 0x080fe20000410000 */
[-C--:B------:R-:W-:Y:S01]  /*14c40*/  FMUL.FTZ R34, R37, R8.reuse ;  /* 0x0000000825227220 */ /* 0x080fe20000410000 */
[-C--:B------:R-:W-:Y:S01]  /*14c50*/  FMUL.FTZ R36, R40, R8.reuse ;  /* 0x0000000828247220 */ /* 0x080fe20000410000 */
[----:B------:R-:W2:Y:S01]  /*14c60*/  MUFU.TANH R24, R24 ;  /* 0x0000001800187308 */ /* 0x000ea20000002400 */
[-C--:B------:R-:W-:Y:S01]  /*14c70*/  FMUL.FTZ R37, R41, R8.reuse ;  /* 0x0000000829257220 */ /* 0x080fe20000410000 */
[-C--:B------:R-:W-:Y:S01]  /*14c80*/  FMUL.FTZ R21, R31, R8.reuse ;  /* 0x000000081f157220 */ /* 0x080fe20000410000 */
[-C--:B------:R-:W-:Y:S01]  /*14c90*/  FMUL.FTZ R31, R38, R8.reuse ;  /* 0x00000008261f7220 */ /* 0x080fe20000410000 */
[-C--:B------:R-:W-:Y:S01]  /*14ca0*/  FMUL.FTZ R38, R44, R8.reuse ;  /* 0x000000082c267220 */ /* 0x080fe20000410000 */
[-C--:B------:R-:W-:Y:S01]  /*14cb0*/  FMUL.FTZ R40, R45, R8.reuse ;  /* 0x000000082d287220 */ /* 0x080fe20000410000 */
[-C--:B------:R-:W-:Y:S01]  /*14cc0*/  FMUL.FTZ R41, R48, R8.reuse ;  /* 0x0000000830297220 */ /* 0x080fe20000410000 */
[----:B------:R-:W-:Y:S01]  /*14cd0*/  FMUL.FTZ R28, R35, R8 ;  /* 0x00000008231c7220 */ /* 0x000fe20000410000 */
[----:B------:R-:W3:Y:S01]  /*14ce0*/  MUFU.TANH R26, R26 ;  /* 0x0000001a001a7308 */ /* 0x000ee20000002400 */
[----:B0-----:R-:W-:Y:S01]  /*14cf0*/  FMNMX.FTZ R5, R57, R6, !PT ;  /* 0x0000000639057209 */ /* 0x001fe20007810000 */
[-C--:B------:R-:W-:Y:S01]  /*14d00*/  FMUL.FTZ R35, R42, R8.reuse ;  /* 0x000000082a237220 */ /* 0x080fe20000410000 */
[-C--:B------:R-:W-:Y:S01]  /*14d10*/  FMUL.FTZ R42, R49, R8.reuse ;  /* 0x00000008312a7220 */ /* 0x080fe20000410000 */
[-C--:B------:R-:W-:Y:S01]  /*14d20*/  FMUL.FTZ R44, R52, R8.reuse ;  /* 0x00000008342c7220 */ /* 0x080fe20000410000 */
[-C--:B------:R-:W-:Y:S01]  /*14d30*/  FMUL.FTZ R45, R53, R8.reuse ;  /* 0x00000008352d7220 */ /* 0x080fe20000410000 */
[-C--:B------:R-:W-:Y:S01]  /*14d40*/  FMUL.FTZ R32, R39, R8.reuse ;  /* 0x0000000827207220 */ /* 0x080fe20000410000 */
[-C--:B------:R-:W-:Y:S01]  /*14d50*/  FMUL.FTZ R43, R43, R8.reuse ;  /* 0x000000082b2b7220 */ /* 0x080fe20000410000 */
[----:B------:R-:W0:Y:S01]  /*14d60*/  MUFU.TANH R27, R27 ;  /* 0x0000001b001b7308 */ /* 0x000e220000002400 */
[----:B--2---:R-:W-:Y:S01]  /*14d70*/  FMNMX.FTZ R5, R24, R5, !PT ;  /* 0x0000000518057209 */ /* 0x004fe20007810000 */
[-C--:B------:R-:W-:Y:S01]  /*14d80*/  FMUL.FTZ R46, R46, R8.reuse ;  /* 0x000000082e2e7220 */ /* 0x080fe20000410000 */
[-C--:B------:R-:W-:Y:S01]  /*14d90*/  FMUL.FTZ R47, R47, R8.reuse ;  /* 0x000000082f2f7220 */ /* 0x080fe20000410000 */
[-C--:B------:R-:W-:Y:S01]  /*14da0*/  FMUL.FTZ R48, R50, R8.reuse ;  /* 0x0000000832307220 */ /* 0x080fe20000410000 */
[-C--:B------:R-:W-:Y:S01]  /*14db0*/  FMUL.FTZ R50, R51, R8.reuse ;  /* 0x0000000833327220 */ /* 0x080fe20000410000 */
[-C--:B------:R-:W-:Y:S01]  /*14dc0*/  FMUL.FTZ R51, R54, R8.reuse ;  /* 0x0000000836337220 */ /* 0x080fe20000410000 */
[----:B------:R-:W-:Y:S01]  /*14dd0*/  FMUL.FTZ R52, R55, R8 ;  /* 0x0000000837347220 */ /* 0x000fe20000410000 */
[----:B------:R-:W2:Y:S01]  /*14de0*/  MUFU.TANH R29, R29 ;  /* 0x0000001d001d7308 */ /* 0x000ea20000002400 */
[----:B---3--:R-:W-:-:S07]  /*14df0*/  FMNMX.FTZ R10, R26, R5, !PT ;  /* 0x000000051a0a7209 */ /* 0x008fce0007810000 */
[----:B------:R-:W3:Y:S01]  /*14e00*/  MUFU.TANH R30, R30 ;  /* 0x0000001e001e7308 */ /* 0x000ee20000002400 */
[----:B0-----:R-:W-:-:S07]  /*14e10*/  FMNMX.FTZ R10, R27, R10, !PT ;  /* 0x0000000a1b0a7209 */ /* 0x001fce0007810000 */
[----:B------:R-:W0:Y:S01]  /*14e20*/  MUFU.TANH R33, R33 ;  /* 0x0000002100217308 */ /* 0x000e220000002400 */
[----:B--2---:R-:W-:-:S07]  /*14e30*/  FMNMX.FTZ R5, R29, R10, !PT ;  /* 0x0000000a1d057209 */ /* 0x004fce0007810000 */
        /* <DEDUP_REMOVED lines=23> */
[----:B--2---:R-:W-:-:S05]  /*14fb0*/  FMNMX.FTZ R11, R45, R12, !PT ;  /* 0x0000000c2d0b7209 */ /* 0x004fca0007810000 */
[----:B------:R-:W2:Y:S02]  /*14fc0*/  SHFL.BFLY PT, R12, R11, 0x2, 0x1f ;  /* 0x0c401f000b0c7f89 */ /* 0x000ea400000e0000 */
[----:B------:R-:W4:Y:S01]  /*14fd0*/  MUFU.TANH R21, R21 ;  /* 0x0000001500157308 */ /* 0x000f220000002400 */
[----:B---3--:R-:W-:Y:S01]  /*14fe0*/  FMNMX.FTZ R5, R15, R10, !PT ;  /* 0x0000000a0f057209 */ /* 0x008fe20007810000 */
[----:B------:R-:W-:Y:S06]  /*14ff0*/  ST.E desc[UR40][R152.64+0x200], R11 ;  /* 0x0002000b98007985 */ /* 0x000fec000c101928 */
[----:B------:R-:W3:Y:S01]  /*15000*/  MUFU.TANH R25, R25 ;  /* 0x0000001900197308 */ /* 0x000ee20000002400 */
[----:B0-----:R-:W-:-:S07]  /*15010*/  FMNMX.FTZ R10, R20, R5, !PT ;  /* 0x00000005140a7209 */ /* 0x001fce0007810000 */
[----:B------:R-:W0:Y:S01]  /*15020*/  MUFU.TANH R28, R28 ;  /* 0x0000001c001c7308 */ /* 0x000e220000002400 */
[----:B----4-:R-:W-:Y:S02]  /*15030*/  FMNMX.FTZ R10, R21, R10, !PT ;  /* 0x0000000a150a7209 */ /* 0x010fe40007810000 */
[----:B--2---:R-:W-:-:S05]  /*15040*/  FMNMX.FTZ R12, R11, R12, !PT ;  /* 0x0000000c0b0c7209 */ /* 0x004fca0007810000 */
[----:B------:R-:W2:Y:S01]  /*15050*/  MUFU.TANH R31, R31 ;  /* 0x0000001f001f7308 */ /* 0x000ea20000002400 */
[----:B---3--:R-:W-:Y:S01]  /*15060*/  FMNMX.FTZ R5, R25, R10, !PT ;  /* 0x0000000a19057209 */ /* 0x008fe20007810000 */
[----:B------:R-:W3:Y:S06]  /*15070*/  SHFL.BFLY PT, R13, R12, 0x1, 0x1f ;  /* 0x0c201f000c0d7f89 */ /* 0x000eec00000e0000 */
[----:B------:R-:W4:Y:S01]  /*15080*/  MUFU.TANH R32, R32 ;  /* 0x0000002000207308 */ /* 0x000f220000002400 */
[----:B0-----:R-:W-:-:S07]  /*15090*/  FMNMX.FTZ R10, R28, R5, !PT ;  /* 0x000000051c0a7209 */ /* 0x001fce0007810000 */
[----:B------:R-:W0:Y:S01]  /*150a0*/  MUFU.TANH R35, R35 ;  /* 0x0000002300237308 */ /* 0x000e220000002400 */
[----:B--2---:R-:W-:-:S07]  /*150b0*/  FMNMX.FTZ R5, R31, R10, !PT ;  /* 0x0000000a1f057209 */ /* 0x004fce0007810000 */
[----:B------:R-:W2:Y:S01]  /*150c0*/  MUFU.TANH R43, R43 ;  /* 0x0000002b002b7308 */ /* 0x000ea20000002400 */
[----:B----4-:R-:W-:Y:S02]  /*150d0*/  FMNMX.FTZ R10, R32, R5, !PT ;  /* 0x00000005200a7209 */ /* 0x010fe40007810000 */
[----:B---3--:R-:W-:-:S05]  /*150e0*/  FMNMX.FTZ R13, R12, R13, !PT ;  /* 0x0000000d0c0d7209 */ /* 0x008fca0007810000 */
        /* <DEDUP_REMOVED lines=11> */
[----:B---3--:R-:W-:-:S04]  /*151a0*/  FMNMX.FTZ R8, R50, R5, !PT ;  /* 0x0000000532087209 */ /* 0x008fc80007810000 */
[----:B0-----:R-:W-:Y:S02]  /*151b0*/  FMNMX.FTZ R5, R51, R8, !PT ;  /* 0x0000000833057209 */ /* 0x001fe40007810000 */
[----:B------:R-:W-:Y:S01]  /*151c0*/  LOP3.LUT R8, R9, 0x4, RZ, 0xfc, !PT ;  /* 0x0000000409087812 */ /* 0x000fe200078efcff */
[----:B------:R-:W-:Y:S01]  /*151d0*/  IMAD.X R9, RZ, RZ, R16, P2 ;  /* 0x000000ffff097224 */ /* 0x000fe200010e0610 */
[----:B--2---:R-:W-:-:S05]  /*151e0*/  FMNMX.FTZ R5, R52, R5, !PT ;  /* 0x0000000534057209 */ /* 0x004fca0007810000 */
        /* <DEDUP_REMOVED lines=11> */
[----:B------:R-:W4:Y:S04]  /*152a0*/  LD.E R56, desc[UR40][R152.64+0x210] ;  /* 0x0002102898387980 */ /* 0x000f28000c101900 */
[----:B------:R-:W4:Y:S01]  /*152b0*/  LD.E.64 R10, desc[UR40][R152.64+0xd8] ;  /* 0x0000d828980a7980 */ /* 0x000f22000c101b00 */
[----:B------:R-:W-:Y:S01]  /*152c0*/  FADD.FTZ R7, R7, -R49 ;  /* 0x8000003107077221 */ /* 0x000fe20000010000 */
[----:B--2---:R-:W-:-:S03]  /*152d0*/  FADD.FTZ R53, R6, -R53 ;  /* 0x8000003506357221 */ /* 0x004fc60000010000 */
[----:B---3--:R-:W-:Y:S01]  /*152e0*/  FMUL.FTZ R7, R54, R7 ;  /* 0x0000000736077220 */ /* 0x008fe20000410000 */
[----:B------:R-:W-:-:S03]  /*152f0*/  FMUL.FTZ R53, R53, R54 ;  /* 0x0000003635357220 */ /* 0x000fc60000410000 */
[----:B------:R-:W4:Y:S08]  /*15300*/  MUFU.EX2 R39, R7 ;  /* 0x0000000700277308 */ /* 0x000f300000000800 */
[----:B0-----:R-:W0:Y:S01]  /*15310*/  MUFU.EX2 R49, R53 ;  /* 0x0000003500317308 */ /* 0x001e220000000800 */
[----:B----4-:R-:W-:Y:S01]  /*15320*/  FMUL.FTZ R13, R39, R58 ;  /* 0x0000003a270d7220 */ /* 0x010fe20000410000 */
[----:B0-----:R-:W-:-:S04]  /*15330*/  FMUL.FTZ R5, R49, R56 ;  /* 0x0000003831057220 */ /* 0x001fc80000410000 */
[----:B------:R1:W-:Y:S04]  /*15340*/  ST.E desc[UR40][R152.64+0x214], R13 ;  /* 0x0002140d98007985 */ /* 0x0003e8000c101928 */
[----:B------:R1:W-:Y:S04]  /*15350*/  ST.E desc[UR40][R152.64+0x210], R5 ;  /* 0x0002100598007985 */ /* 0x0003e8000c101928 */
[----:B------:R-:W2:Y:S01]  /*15360*/  LD.E R6, desc[UR40][R10.64+0x4] ;  /* 0x000004280a067980 */ /* 0x000ea2000c101900 */
[----:B------:R-:W-:Y:S01]  /*15370*/  BSSY B0, `(.L_x_6268) ;  /* 0x000000c000007945 */ /* 0x000fe20003800000 */
[----:B--2---:R-:W-:-:S13]  /*15380*/  ISETP.NE.AND P2, PT, R6, RZ, PT ;  /* 0x000000ff0600720c */ /* 0x004fda0003f45270 */
[----:B-1----:R-:W-:Y:S05]  /*15390*/  @P2 BRA `(.L_x_6269) ;  /* 0x0000000000242947 */ /* 0x002fea0003800000 */
        /* <DEDUP_REMOVED lines=9> */
.L_x_6269:
[----:B------:R-:W-:Y:S05]  /*15430*/  BSYNC B0 ;  /* 0x0000000000007941 */ /* 0x000fea0003800000 */
.L_x_6268:
        /* <DEDUP_REMOVED lines=8> */
[----:B------:R-:W2:Y:S04]  /*154c0*/  LD.E R53, desc[UR40][R152.64+0x220] ;  /* 0x0002202898357980 */ /* 0x000ea8000c101900 */
[----:B------:R-:W3:Y:S04]  /*154d0*/  LD.E R8, desc[UR40][R8.64] ;  /* 0x0000002808087980 */ /* 0x000ee8000c101900 */
[----:B------:R-:W0:Y:S04]  /*154e0*/  LD.E R55, desc[UR40][R152.64+0x210] ;  /* 0x0002102898377980 */ /* 0x000e28000c101900 */
[----:B------:R-:W4:Y:S01]  /*154f0*/  LD.E R59, desc[UR40][R152.64+0x214] ;  /* 0x00021428983b7980 */ /* 0x000f22000c101900 */
[----:B--2---:R-:W-:Y:S01]  /*15500*/  FMUL.FTZ R12, R12, R53 ;  /* 0x000000350c0c7220 */ /* 0x004fe20000410000 */
[----:B---3--:R-:W-:-:S03]  /*15510*/  FMUL.FTZ R8, R53, R8 ;  /* 0x0000000835087220 */ /* 0x008fc60000410000 */
[-CC-:B------:R-:W-:Y:S01]  /*15520*/  FFMA.FTZ R168, R57, R53.reuse, -R12.reuse ;  /* 0x0000003539a87223 */ /* 0x180fe2000001080c */
[-CC-:B------:R-:W-:Y:S01]  /*15530*/  FFMA.FTZ R11, R24, R53.reuse, -R12.reuse ;  /* 0x00000035180b7223 */ /* 0x180fe2000001080c */
[-C--:B------:R-:W-:Y:S01]  /*15540*/  FFMA.FTZ R170, R26, R53.reuse, -R12 ;  /* 0x000000351aaa7223 */ /* 0x080fe2000001080c */
[-CC-:B------:R-:W-:Y:S01]  /*15550*/  FFMA.FTZ R14, R14, R53.reuse, -R8.reuse ;  /* 0x000000350e0e7223 */ /* 0x180fe20000010808 */
[-CC-:B------:R-:W-:Y:S01]  /*15560*/  FFMA.FTZ R15, R15, R53.reuse, -R8.reuse ;  /* 0x000000350f0f7223 */ /* 0x180fe20000010808 */
[-C--:B------:R-:W-:Y:S01]  /*15570*/  FFMA.FTZ R20, R20, R53.reuse, -R8 ;  /* 0x0000003514147223 */ /* 0x080fe20000010808 */
[----:B------:R-:W0:Y:S01]  /*15580*/  MUFU.EX2 R168, R168 ;  /* 0x000000a800a87308 */ /* 0x000e220000000800 */
[-C--:B------:R-:W-:Y:S01]  /*15590*/  FFMA.FTZ R13, R27, R53.reuse, -R12 ;  /* 0x000000351b0d7223 */ /* 0x080fe2000001080c */
[-C--:B------:R-:W-:Y:S01]  /*155a0*/  FFMA.FTZ R21, R21, R53.reuse, -R8 ;  /* 0x0000003515157223 */ /* 0x080fe20000010808 */
[-C--:B------:R-:W-:Y:S01]  /*155b0*/  FFMA.FTZ R172, R29, R53.reuse, -R12 ;  /* 0x000000351dac7223 */ /* 0x080fe2000001080c */
[-C--:B------:R-:W-:Y:S01]  /*155c0*/  FFMA.FTZ R25, R25, R53.reuse, -R8 ;  /* 0x0000003519197223 */ /* 0x080fe20000010808 */
[-C--:B------:R-:W-:Y:S01]  /*155d0*/  FFMA.FTZ R27, R30, R53.reuse, -R12 ;  /* 0x000000351e1b7223 */ /* 0x080fe2000001080c */
[-C--:B------:R-:W-:Y:S01]  /*155e0*/  FFMA.FTZ R28, R28, R53.reuse, -R8 ;  /* 0x000000351c1c7223 */ /* 0x080fe20000010808 */
[-C--:B------:R-:W-:Y:S01]  /*155f0*/  FFMA.FTZ R174, R33, R53.reuse, -R12 ;  /* 0x0000003521ae7223 */ /* 0x080fe2000001080c */
[----:B------:R-:W4:Y:S01]  /*15600*/  MUFU.EX2 R14, R14 ;  /* 0x0000000e000e7308 */ /* 0x000f220000000800 */
[-C--:B------:R-:W-:Y:S01]  /*15610*/  FFMA.FTZ R31, R31, R53.reuse, -R8 ;  /* 0x000000351f1f7223 */ /* 0x080fe20000010808 */
[-C--:B------:R-:W-:Y:S01]  /*15620*/  FFMA.FTZ R29, R34, R53.reuse, -R12 ;  /* 0x00000035221d7223 */ /* 0x080fe2000001080c */
[-C--:B------:R-:W-:Y:S01]  /*15630*/  FFMA.FTZ R32, R32, R53.reuse, -R8 ;  /* 0x0000003520207223 */ /* 0x080fe20000010808 */
[-C--:B------:R-:W-:Y:S01]  /*15640*/  FFMA.FTZ R176, R36, R53.reuse, -R12 ;  /* 0x0000003524b07223 */ /* 0x080fe2000001080c */
[-C--:B------:R-:W-:Y:S01]  /*15650*/  FFMA.FTZ R35, R35, R53.reuse, -R8 ;  /* 0x0000003523237223 */ /* 0x080fe20000010808 */
[-C--:B------:R-:W-:Y:S01]  /*15660*/  FFMA.FTZ R33, R37, R53.reuse, -R12 ;  /* 0x0000003525217223 */ /* 0x080fe2000001080c */
[-C--:B------:R-:W-:Y:S01]  /*15670*/  FFMA.FTZ R43, R43, R53.reuse, -R8 ;  /* 0x000000352b2b7223 */ /* 0x080fe20000010808 */
[----:B------:R-:W1:Y:S01]  /*15680*/  MUFU.EX2 R11, R11 ;  /* 0x0000000b000b7308 */ /* 0x000e620000000800 */
[----:B0-----:R-:W-:Y:S01]  /*15690*/  FADD.FTZ R4, R168, R55 ;  /* 0x00000037a8047221 */ /* 0x001fe20000010000 */
[-C--:B------:R-:W-:Y:S01]  /*156a0*/  FFMA.FTZ R178, R38, R53.reuse, -R12 ;  /* 0x0000003526b27223 */ /* 0x080fe2000001080c */
[-C--:B------:R-:W-:Y:S01]  /*156b0*/  FFMA.FTZ R46, R46, R53.reuse, -R8 ;  /* 0x000000352e2e7223 */ /* 0x080fe20000010808 */
[-C--:B------:R-:W-:Y:S01]  /*156c0*/  FFMA.FTZ R37, R40, R53.reuse, -R12 ;  /* 0x0000003528257223 */ /* 0x080fe2000001080c */
[-C--:B------:R-:W-:Y:S01]  /*156d0*/  FFMA.FTZ R47, R47, R53.reuse, -R8 ;  /* 0x000000352f2f7223 */ /* 0x080fe20000010808 */
[-C--:B------:R-:W-:Y:S01]  /*156e0*/  FFMA.FTZ R180, R41, R53.reuse, -R12 ;  /* 0x0000003529b47223 */ /* 0x080fe2000001080c */
[-C--:B------:R-:W-:Y:S01]  /*156f0*/  FFMA.FTZ R48, R48, R53.reuse, -R8 ;  /* 0x0000003530307223 */ /* 0x080fe20000010808 */
[----:B------:R-:W0:Y:S01]  /*15700*/  MUFU.EX2 R15, R15 ;  /* 0x0000000f000f7308 */ /* 0x000e220000000800 */
[----:B----4-:R-:W-:Y:S01]  /*15710*/  FADD.FTZ R6, R14, R59 ;  /* 0x0000003b0e067221 */ /* 0x010fe20000010000 */
[-C--:B------:R-:W-:Y:S01]  /*15720*/  FFMA.FTZ R41, R42, R53.reuse, -R12 ;  /* 0x000000352a297223 */ /* 0x080fe2000001080c */
[-C--:B------:R-:W-:Y:S01]  /*15730*/  FFMA.FTZ R50, R50, R53.reuse, -R8 ;  /* 0x0000003532327223 */ /* 0x080fe20000010808 */
[-C--:B------:R-:W-:Y:S01]  /*15740*/  FFMA.FTZ R182, R44, R53.reuse, -R12 ;  /* 0x000000352cb67223 */ /* 0x080fe2000001080c */
[-C--:B------:R-:W-:Y:S01]  /*15750*/  FFMA.FTZ R51, R51, R53.reuse, -R8 ;  /* 0x0000003533337223 */ /* 0x080fe20000010808 */
[-C--:B------:R-:W-:Y:S01]  /*15760*/  FFMA.FTZ R12, R45, R53.reuse, -R12 ;  /* 0x000000352d0c7223 */ /* 0x080fe2000001080c */
[----:B------:R-:W-:Y:S01]  /*15770*/  FFMA.FTZ R8, R52, R53, -R8 ;  /* 0x0000003534087223 */ /* 0x000fe20000010808 */
        /* <DEDUP_REMOVED lines=55> */
[----:B-1----:R-:W-:Y:S01]  /*15af0*/  FADD.FTZ R5, R51, R6 ;  /* 0x0000000633057221 */ /* 0x002fe20000010000 */
[----:B0-----:R-:W-:-:S05]  /*15b00*/  FADD.FTZ R43, R45, R4 ;  /* 0x000000042d2b7221 */ /* 0x001fca0000010000 */
        /* <DEDUP_REMOVED lines=25> */
[----:B------:R0:W-:Y:S01]  /*15ca0*/  STSM.16.M88.4 [R24], R168 ;  /* 0x000000a818007844 */ /* 0x0001e20000000200 */
[C---:B------:R-:W-:Y:S02]  /*15cb0*/  IMAD R7, R6.reuse, 0x2, R24 ;  /* 0x0000000206077824 */ /* 0x040fe400078e0218 */
[----:B------:R-:W-:-:S03]  /*15cc0*/  IMAD R6, R6, 0x2, R55 ;  /* 0x0000000206067824 */ /* 0x000fc600078e0237 */
[----:B------:R-:W-:Y:S04]  /*15cd0*/  STSM.16.M88.4 [R7], R172 ;  /* 0x000000ac07007844 */ /* 0x000fe80000000200 */
[----:B------:R-:W-:Y:S04]  /*15ce0*/  STSM.16.M88.4 [R55], R176 ;  /* 0x000000b037007844 */ /* 0x000fe80000000200 */
[----:B------:R1:W-:Y:S04]  /*15cf0*/  STSM.16.M88.4 [R6], R180 ;  /* 0x000000b406007844 */ /* 0x0003e80000000200 */
[----:B------:R-:W2:Y:S01]  /*15d00*/  LD.E R10, desc[UR40][R152.64+0x240] ;  /* 0x00024028980a7980 */ /* 0x000ea2000c101900 */
[----:B------:R-:W-:-:S04]  /*15d10*/  IADD3 R8, P2, R2, 0x240, RZ ;  /* 0x0000024002087810 */ /* 0x000fc80007f5e0ff */
[----:B------:R-:W-:Y:S01]  /*15d20*/  LOP3.LUT R4, R8, 0x4, RZ, 0xfc, !PT ;  /* 0x0000000408047812 */ /* 0x000fe200078efcff */
[----:B------:R-:W-:Y:S02]  /*15d30*/  IMAD.X R5, RZ, RZ, R16, P2 ;  /* 0x000000ffff057224 */ /* 0x000fe400010e0610 */
[----:B--2---:R-:W-:-:S05]  /*15d40*/  FMUL.FTZ R9, R49, R10 ;  /* 0x0000000a31097220 */ /* 0x004fca0000410000 */
[----:B------:R2:W-:Y:S04]  /*15d50*/  ST.E desc[UR40][R152.64+0x240], R9 ;  /* 0x0002400998007985 */ /* 0x0005e8000c101928 */
[----:B------:R-:W3:Y:S02]  /*15d60*/  LD.E R10, desc[UR40][R4.64] ;  /* 0x00000028040a7980 */ /* 0x000ee4000c101900 */
[----:B---3--:R-:W-:-:S05]  /*15d70*/  FMUL.FTZ R11, R49, R10 ;  /* 0x0000000a310b7220 */ /* 0x008fca0000410000 */
[----:B------:R-:W-:Y:S04]  /*15d80*/  ST.E desc[UR40][R4.64], R11 ;  /* 0x0000000b04007985 */ /* 0x000fe8000c101928 */
[----:B------:R-:W3:Y:S04]  /*15d90*/  LD.E R44, desc[UR40][R152.64+0x250] ;  /* 0x00025028982c7980 */ /* 0x000ee8000c101900 */
[----:B------:R-:W4:Y:S04]  /*15da0*/  LD.E R136, desc[UR40][R152.64+0x434] ;  /* 0x0004342898887980 */ /* 0x000f28000c101900 */
[----:B------:R-:W5:Y:S04]  /*15db0*/  LD.E R58, desc[UR40][R152.64+0x284] ;  /* 0x00028428983a7980 */ /* 0x000f68000c101900 */
[----:B------:R-:W2:Y:S04]  /*15dc0*/  LD.E R46, desc[UR40][R152.64+0x254] ;  /* 0x00025428982e7980 */ /* 0x000ea8000c101900 */
        /* <DEDUP_REMOVED lines=54> */
[----:B0-----:R-:W5:Y:S04]  /*16130*/  LD.E R24, desc[UR40][R152.64+0x410] ;  /* 0x0004102898187980 */ /* 0x001f68000c101900 */
[----:B-1----:R-:W5:Y:S04]  /*16140*/  LD.E R6, desc[UR40][R152.64+0x420] ;  /* 0x0004202898067980 */ /* 0x002f68000c101900 */
[----:B------:R-:W5:Y:S04]  /*16150*/  LD.E R10, desc[UR40][R152.64+0x424] ;  /* 0x00042428980a7980 */ /* 0x000f68000c101900 */
[----:B------:R-:W5:Y:S01]  /*16160*/  LD.E R12, desc[UR40][R152.64+0x430] ;  /* 0x00043028980c7980 */ /* 0x000f62000c101900 */
[C---:B---3--:R-:W-:Y:S01]  /*16170*/  FMUL.FTZ R7, R49.reuse, R44 ;  /* 0x0000002c31077220 */ /* 0x048fe20000410000 */
[----:B----4-:R-:W-:-:S04]  /*16180*/  FMUL.FTZ R27, R49, R136 ;  /* 0x00000088311b7220 */ /* 0x010fc80000410000 */
[----:B------:R5:W-:Y:S04]  /*16190*/  ST.E desc[UR40][R152.64+0x250], R7 ;  /* 0x0002500798007985 */ /* 0x000be8000c101928 */
[----:B------:R0:W-:Y:S01]  /*161a0*/  ST.E desc[UR40][R152.64+0x434], R27 ;  /* 0x0004341b98007985 */ /* 0x0001e2000c101928 */
[C---:B--2---:R-:W-:Y:S01]  /*161b0*/  FMUL.FTZ R9, R49.reuse, R46 ;  /* 0x0000002e31097220 */ /* 0x044fe20000410000 */
        /* <DEDUP_REMOVED lines=107> */
[C---:B------:R-:W-:Y:S01]  /*16870*/  LOP3.LUT R6, R8.reuse, 0x8, RZ, 0xfc, !PT ;  /* 0x0000000808067812 */ /* 0x040fe200078efcff */
[C---:B---3--:R-:W-:Y:S01]  /*16880*/  FMUL.FTZ R29, R49.reuse, R10 ;  /* 0x0000000a311d7220 */ /* 0x048fe20000410000 */
[----:B------:R-:W-:Y:S01]  /*16890*/  FMUL.FTZ R49, R49, R12 ;  /* 0x0000000c31317220 */ /* 0x000fe20000410000 */
[--C-:B0-----:R-:W-:Y:S01]  /*168a0*/  IMAD.MOV.U32 R7, RZ, RZ, R5.reuse ;  /* 0x000000ffff077224 */ /* 0x101fe200078e0005 */
[----:B------:R0:W-:Y:S04]  /*168b0*/  ST.E desc[UR40][R152.64+0x3d0], R9 ;  /* 0x0003d00998007985 */ /* 0x0001e8000c101928 */
[----:B------:R-:W-:Y:S04]  /*168c0*/  ST.E desc[UR40][R152.64+0x3e4], R31 ;  /* 0x0003e41f98007985 */ /* 0x000fe8000c101928 */
[----:B------:R1:W-:Y:S04]  /*168d0*/  ST.E desc[UR40][R152.64+0x3f0], R11 ;  /* 0x0003f00b98007985 */ /* 0x0003e8000c101928 */
[----:B------:R2:W-:Y:S04]  /*168e0*/  ST.E desc[UR40][R152.64+0x3f4], R13 ;  /* 0x0003f40d98007985 */ /* 0x0005e8000c101928 */
[----:B------:R3:W-:Y:S04]  /*168f0*/  ST.E desc[UR40][R152.64+0x400], R15 ;  /* 0x0004000f98007985 */ /* 0x0007e8000c101928 */
[----:B------:R-:W-:Y:S04]  /*16900*/  ST.E desc[UR40][R152.64+0x404], R21 ;  /* 0x0004041598007985 */ /* 0x000fe8000c101928 */
[----:B------:R-:W-:Y:S04]  /*16910*/  ST.E desc[UR40][R152.64+0x410], R25 ;  /* 0x0004101998007985 */ /* 0x000fe8000c101928 */
[----:B------:R-:W-:Y:S04]  /*16920*/  ST.E desc[UR40][R152.64+0x420], R27 ;  /* 0x0004201b98007985 */ /* 0x000fe8000c101928 */
[----:B------:R-:W-:Y:S04]  /*16930*/  ST.E desc[UR40][R152.64+0x424], R29 ;  /* 0x0004241d98007985 */ /* 0x000fe8000c101928 */
[----:B------:R-:W-:Y:S04]  /*16940*/  ST.E desc[UR40][R152.64+0x430], R49 ;  /* 0x0004303198007985 */ /* 0x000fe8000c101928 */
[----:B------:R-:W1:Y:S01]  /*16950*/  LD.E R10, desc[UR40][R6.64] ;  /* 0x00000028060a7980 */ /* 0x000e62000c101900 */
[----:B------:R-:W-:Y:S01]  /*16960*/  LOP3.LUT R8, R8, 0xc, RZ, 0xfc, !PT ;  /* 0x0000000c08087812 */ /* 0x000fe200078efcff */
[----:B0-----:R-:W-:-:S02]  /*16970*/  IMAD.MOV.U32 R9, RZ, RZ, R5 ;  /* 0x000000ffff097224 */ /* 0x001fc400078e0005 */
[----:B-1----:R-:W-:-:S05]  /*16980*/  FMUL.FTZ R11, R39, R10 ;  /* 0x0000000a270b7220 */ /* 0x002fca0000410000 */
[----:B------:R0:W-:Y:S04]  /*16990*/  ST.E desc[UR40][R6.64], R11 ;  /* 0x0000000b06007985 */ /* 0x0001e8000c101928 */
[----:B------:R-:W2:Y:S02]  /*169a0*/  LD.E R10, desc[UR40][R8.64] ;  /* 0x00000028080a7980 */ /* 0x000ea4000c101900 */
[----:B--2---:R-:W-:-:S05]  /*169b0*/  FMUL.FTZ R13, R39, R10 ;  /* 0x0000000a270d7220 */ /* 0x004fca0000410000 */
[----:B------:R1:W-:Y:S04]  /*169c0*/  ST.E desc[UR40][R8.64], R13 ;  /* 0x0000000d08007985 */ /* 0x0003e8000c101928 */
[----:B------:R-:W2:Y:S04]  /*169d0*/  LD.E R138, desc[UR40][R152.64+0x43c] ;  /* 0x00043c28988a7980 */ /* 0x000ea8000c101900 */
[----:B------:R-:W0:Y:S04]  /*169e0*/  LD.E R52, desc[UR40][R152.64+0x258] ;  /* 0x0002582898347980 */ /* 0x000e28000c101900 */
[----:B------:R-:W1:Y:S04]  /*169f0*/  LD.E R54, desc[UR40][R152.64+0x25c] ;  /* 0x00025c2898367980 */ /* 0x000e68000c101900 */
[----:B------:R-:W4:Y:S04]  /*16a00*/  LD.E R56, desc[UR40][R152.64+0x268] ;  /* 0x0002682898387980 */ /* 0x000f28000c101900 */
        /* <DEDUP_REMOVED lines=58> */
[----:B---3--:R-:W3:Y:S01]  /*16db0*/  LD.E R15, desc[UR40][R152.64+0x240] ;  /* 0x00024028980f7980 */ /* 0x008ee2000c101900 */
[C---:B--2---:R-:W-:Y:S01]  /*16dc0*/  FMUL.FTZ R31, R39.reuse, R138 ;  /* 0x0000008a271f7220 */ /* 0x044fe20000410000 */
[----:B0-----:R-:W-:-:S04]  /*16dd0*/  FMUL.FTZ R11, R39, R52 ;  /* 0x00000034270b7220 */ /* 0x001fc80000410000 */
[----:B------:R0:W-:Y:S01]  /*16de0*/  ST.E desc[UR40][R152.64+0x43c], R31 ;  /* 0x00043c1f98007985 */ /* 0x0001e2000c101928 */
[C---:B-1----:R-:W-:Y:S01]  /*16df0*/  FMUL.FTZ R13, R39.reuse, R54 ;  /* 0x00000036270d7220 */ /* 0x042fe20000410000 */
[C---:B----4-:R-:W-:Y:S01]  /*16e00*/  FMUL.FTZ R21, R39.reuse, R56 ;  /* 0x0000003827157220 */ /* 0x050fe20000410000 */
[C---:B-----5:R-:W-:Y:S01]  /*16e10*/  FMUL.FTZ R25, R39.reuse, R58 ;  /* 0x0000003a27197220 */ /* 0x060fe20000410000 */
[C---:B------:R-:W-:Y:S01]  /*16e20*/  FMUL.FTZ R27, R39.reuse, R60 ;  /* 0x0000003c271b7220 */ /* 0x040fe20000410000 */
[C---:B------:R-:W-:Y:S01]  /*16e30*/  FMUL.FTZ R29, R39.reuse, R62 ;  /* 0x0000003e271d7220 */ /* 0x040fe20000410000 */
[C---:B0-----:R-:W-:Y:S01]  /*16e40*/  FMUL.FTZ R31, R39.reuse, R66 ;  /* 0x00000042271f7220 */ /* 0x041fe20000410000 */
[C---:B------:R-:W-:Y:S01]  /*16e50*/  FMUL.FTZ R33, R39.reuse, R68 ;  /* 0x0000004427217220 */ /* 0x040fe20000410000 */
[C---:B------:R-:W-:Y:S01]  /*16e60*/  FMUL.FTZ R35, R39.reuse, R70 ;  /* 0x0000004627237220 */ /* 0x040fe20000410000 */
[C---:B------:R-:W-:Y:S01]  /*16e70*/  FMUL.FTZ R37, R39.reuse, R72 ;  /* 0x0000004827257220 */ /* 0x040fe20000410000 */
[----:B------:R0:W-:Y:S04]  /*16e80*/  ST.E desc[UR40][R152.64+0x258], R11 ;  /* 0x0002580b98007985 */ /* 0x0001e8000c101928 */
[----:B------:R1:W-:Y:S04]  /*16e90*/  ST.E desc[UR40][R152.64+0x25c], R13 ;  /* 0x00025c0d98007985 */ /* 0x0003e8000c101928 */
[----:B------:R2:W-:Y:S04]  /*16ea0*/  ST.E desc[UR40][R152.64+0x268], R21 ;  /* 0x0002681598007985 */ /* 0x0005e8000c101928 */
[----:B------:R4:W-:Y:S01]  /*16eb0*/  ST.E desc[UR40][R152.64+0x26c], R25 ;  /* 0x00026c1998007985 */ /* 0x0009e2000c101928 */
[----:B0-----:R-:W-:-:S03]  /*16ec0*/  FMUL.FTZ R11, R39, R64 ;  /* 0x00000040270b7220 */ /* 0x001fc60000410000 */
[----:B------:R0:W-:Y:S01]  /*16ed0*/  ST.E desc[UR40][R152.64+0x278], R27 ;  /* 0x0002781b98007985 */ /* 0x0001e2000c101928 */
[----:B-1----:R-:W-:-:S03]  /*16ee0*/  FMUL.FTZ R13, R39, R74 ;  /* 0x0000004a270d7220 */ /* 0x002fc60000410000 */
[----:B------:R1:W-:Y:S01]  /*16ef0*/  ST.E desc[UR40][R152.64+0x27c], R29 ;  /* 0x00027c1d98007985 */ /* 0x0003e2000c101928 */
[----:B--2---:R-:W-:-:S03]  /*16f00*/  FMUL.FTZ R21, R39, R76 ;  /* 0x0000004c27157220 */ /* 0x004fc60000410000 */
[----:B------:R2:W-:Y:S01]  /*16f10*/  ST.E desc[UR40][R152.64+0x28c], R31 ;  /* 0x00028c1f98007985 */ /* 0x0005e2000c101928 */
[----:B----4-:R-:W-:-:S03]  /*16f20*/  FMUL.FTZ R25, R39, R78 ;  /* 0x0000004e27197220 */ /* 0x010fc60000410000 */
[----:B------:R4:W-:Y:S01]  /*16f30*/  ST.E desc[UR40][R152.64+0x298], R33 ;  /* 0x0002982198007985 */ /* 0x0009e2000c101928 */
[----:B0-----:R-:W-:-:S03]  /*16f40*/  FMUL.FTZ R27, R39, R80 ;  /* 0x00000050271b7220 */ /* 0x001fc60000410000 */
[----:B------:R0:W-:Y:S01]  /*16f50*/  ST.E desc[UR40][R152.64+0x29c], R35 ;  /* 0x00029c2398007985 */ /* 0x0001e2000c101928 */
[----:B-1----:R-:W-:-:S03]  /*16f60*/  FMUL.FTZ R29, R39, R82 ;  /* 0x00000052271d7220 */ /* 0x002fc60000410000 */
[----:B------:R1:W-:Y:S01]  /*16f70*/  ST.E desc[UR40][R152.64+0x2a8], R37 ;  /* 0x0002a82598007985 */ /* 0x0003e2000c101928 */
[C---:B--2---:R-:W-:Y:S01]  /*16f80*/  FMUL.FTZ R31, R39.reuse, R86 ;  /* 0x00000056271f7220 */ /* 0x044fe20000410000 */
[C---:B----4-:R-:W-:Y:S01]  /*16f90*/  FMUL.FTZ R33, R39.reuse, R88 ;  /* 0x0000005827217220 */ /* 0x050fe20000410000 */
[C---:B0-----:R-:W-:Y:S01]  /*16fa0*/  FMUL.FTZ R35, R39.reuse, R90 ;  /* 0x0000005a27237220 */ /* 0x041fe20000410000 */
[C---:B-1----:R-:W-:Y:S01]  /*16fb0*/  FMUL.FTZ R37, R39.reuse, R92 ;  /* 0x0000005c27257220 */ /* 0x042fe20000410000 */
        /* <DEDUP_REMOVED lines=80> */
[----:B------:R-:W-:Y:S01]  /*174c0*/  FMUL.FTZ R39, R39, R12 ;  /* 0x0000000c27277220 */ /* 0x000fe20000410000 */
[----:B------:R-:W-:Y:S04]  /*174d0*/  ST.E desc[UR40][R152.64+0x3c8], R11 ;  /* 0x0003c80b98007985 */ /* 0x000fe8000c101928 */
[----:B------:R-:W-:Y:S04]  /*174e0*/  ST.E desc[UR40][R152.64+0x3ec], R13 ;  /* 0x0003ec0d98007985 */ /* 0x000fe8000c101928 */
        /* <DEDUP_REMOVED lines=9> */
[----:B---3--:R3:W-:Y:S04]  /*17580*/  ST.E desc[UR40][R152.64+0x240], R15 ;  /* 0x0002400f98007985 */ /* 0x0087e8000c101928 */
[----:B0-----:R-:W4:Y:S04]  /*17590*/  LD.E R25, desc[UR40][R4.64] ;  /* 0x0000002804197980 */ /* 0x001f28000c101900 */
[----:B------:R-:W5:Y:S04]  /*175a0*/  LD.E R12, desc[UR40][R152.64+0x1e8] ;  /* 0x0001e828980c7980 */ /* 0x000f68000c101900 */
[----:B------:R-:W5:Y:S04]  /*175b0*/  LD.E.64 R10, desc[UR40][R152.64+0xa8] ;  /* 0x0000a828980a7980 */ /* 0x000f68000c101b00 */
[----:B----4-:R0:W-:Y:S04]  /*175c0*/  ST.E desc[UR40][R4.64], R25 ;  /* 0x0000001904007985 */ /* 0x0101e8000c101928 */
[----:B-1----:R-:W4:Y:S04]  /*175d0*/  LD.E R27, desc[UR40][R6.64] ;  /* 0x00000028061b7980 */ /* 0x002f28000c101900 */
[----:B----4-:R1:W-:Y:S04]  /*175e0*/  ST.E desc[UR40][R6.64], R27 ;  /* 0x0000001b06007985 */ /* 0x0103e8000c101928 */
[----:B--2---:R-:W2:Y:S04]  /*175f0*/  LD.E R29, desc[UR40][R8.64] ;  /* 0x00000028081d7980 */ /* 0x004ea8000c101900 */
[----:B--2---:R2:W-:Y:S04]  /*17600*/  ST.E desc[UR40][R8.64], R29 ;  /* 0x0000001d08007985 */ /* 0x0045e8000c101928 */
[----:B------:R-:W4:Y:S04]  /*17610*/  LD.E R13, desc[UR40][R152.64+0x250] ;  /* 0x00025028980d7980 */ /* 0x000f28000c101900 */
[----:B------:R-:W5:Y:S04]  /*17620*/  LD.E R14, desc[UR40][R152.64+0x254] ;  /* 0x00025428980e7980 */ /* 0x000f68000c101900 */
[----:B---3--:R-:W3:Y:S04]  /*17630*/  LD.E R15, desc[UR40][R152.64+0x258] ;  /* 0x00025828980f7980 */ /* 0x008ee8000c101900 */
[----:B------:R-:W3:Y:S04]  /*17640*/  LD.E R20, desc[UR40][R152.64+0x25c] ;  /* 0x00025c2898147980 */ /* 0x000ee8000c101900 */
[----:B------:R-:W3:Y:S04]  /*17650*/  LD.E R21, desc[UR40][R152.64+0x260] ;  /* 0x0002602898157980 */ /* 0x000ee8000c101900 */
[----:B------:R-:W3:Y:S04]  /*17660*/  LD.E R24, desc[UR40][R152.64+0x264] ;  /* 0x0002642898187980 */ /* 0x000ee8000c101900 */
[----:B0-----:R-:W3:Y:S04]  /*17670*/  LD.E R25, desc[UR40][R152.64+0x268] ;  /* 0x0002682898197980 */ /* 0x001ee8000c101900 */
[----:B------:R-:W3:Y:S04]  /*17680*/  LD.E R26, desc[UR40][R152.64+0x26c] ;  /* 0x00026c28981a7980 */ /* 0x000ee8000c101900 */
[----:B-1----:R-:W3:Y:S04]  /*17690*/  LD.E R27, desc[UR40][R152.64+0x270] ;  /* 0x00027028981b7980 */ /* 0x002ee8000c101900 */
[----:B------:R-:W3:Y:S04]  /*176a0*/  LD.E R28, desc[UR40][R152.64+0x274] ;  /* 0x00027428981c7980 */ /* 0x000ee8000c101900 */
[----:B--2---:R-:W2:Y:S04]  /*176b0*/  LD.E R29, desc[UR40][R152.64+0x278] ;  /* 0x00027828981d7980 */ /* 0x004ea8000c101900 */
        /* <DEDUP_REMOVED lines=113> */
[----:B----4-:R-:W-:Y:S04]  /*17dd0*/  ST.E desc[UR40][R152.64+0x250], R13 ;  /* 0x0002500d98007985 */ /* 0x010fe8000c101928 */
[----:B-----5:R-:W-:Y:S04]  /*17de0*/  ST.E desc[UR40][R152.64+0x254], R14 ;  /* 0x0002540e98007985 */ /* 0x020fe8000c101928 */
[----:B---3--:R-:W-:Y:S04]  /*17df0*/  ST.E desc[UR40][R152.64+0x258], R15 ;  /* 0x0002580f98007985 */ /* 0x008fe8000c101928 */
[----:B------:R-:W-:Y:S04]  /*17e00*/  ST.E desc[UR40][R152.64+0x25c], R20 ;  /* 0x00025c1498007985 */ /* 0x000fe8000c101928 */
[----:B------:R-:W-:Y:S04]  /*17e10*/  ST.E desc[UR40][R152.64+0x260], R21 ;  /* 0x0002601598007985 */ /* 0x000fe8000c101928 */
[----:B------:R0:W-:Y:S04]  /*17e20*/  ST.E desc[UR40][R152.64+0x264], R24 ;  /* 0x0002641898007985 */ /* 0x0001e8000c101928 */
[----:B------:R-:W-:Y:S04]  /*17e30*/  ST.E desc[UR40][R152.64+0x268], R25 ;  /* 0x0002681998007985 */ /* 0x000fe8000c101928 */
[----:B------:R-:W-:Y:S04]  /*17e40*/  ST.E desc[UR40][R152.64+0x26c], R26 ;  /* 0x00026c1a98007985 */ /* 0x000fe8000c101928 */
[----:B------:R-:W-:Y:S04]  /*17e50*/  ST.E desc[UR40][R152.64+0x270], R27 ;  /* 0x0002701b98007985 */ /* 0x000fe8000c101928 */
[----:B------:R1:W-:Y:S04]  /*17e60*/  ST.E desc[UR40][R152.64+0x274], R28 ;  /* 0x0002741c98007985 */ /* 0x0003e8000c101928 */
[----:B--2---:R2:W-:Y:S04]  /*17e70*/  ST.E desc[UR40][R152.64+0x278], R29 ;  /* 0x0002781d98007985 */ /* 0x0045e8000c101928 */
        /* <DEDUP_REMOVED lines=115> */
[----:B--2---:R-:W2:Y:S04]  /*185b0*/  LD.E R29, desc[UR40][R152.64+0x254] ;  /* 0x00025428981d7980 */ /* 0x004ea8000c101900 */
[----:B---3--:R-:W2:Y:S04]  /*185c0*/  LD.E R30, desc[UR40][R152.64+0x258] ;  /* 0x00025828981e7980 */ /* 0x008ea8000c101900 */
[----:B----4-:R-:W2:Y:S04]  /*185d0*/  LD.E R31, desc[UR40][R152.64+0x25c] ;  /* 0x00025c28981f7980 */ /* 0x010ea8000c101900 */
        /* <DEDUP_REMOVED lines=536> */
[----:B------:R1:W-:Y:S04]  /*1a760*/  ST.E desc[UR40][R8.64], R27 ;  /* 0x0000001b08007985 */ /* 0x0003e8000c101928 */
[----:B------:R-:W2:Y:S04]  /*1a770*/  LD.E R10, desc[UR40][R152.64+0x240] ;  /* 0x00024028980a7980 */ /* 0x000ea8000c101900 */
[----:B------:R-:W-:Y:S04]  /*1a780*/  ST.E desc[UR40][R152.64+0x250], R28 ;  /* 0x0002501c98007985 */ /* 0x000fe8000c101928 */
[----:B------:R3:W-:Y:S04]  /*1a790*/  ST.E desc[UR40][R152.64+0x254], R29 ;  /* 0x0002541d98007985 */ /* 0x0007e8000c101928 */
[----:B------:R-:W-:Y:S04]  /*1a7a0*/  ST.E desc[UR40][R152.64+0x258], R30 ;  /* 0x0002581e98007985 */ /* 0x000fe8000c101928 */
[----:B------:R4:W-:Y:S04]  /*1a7b0*/  ST.E desc[UR40][R152.64+0x25c], R31 ;  /* 0x00025c1f98007985 */ /* 0x0009e8000c101928 */
[----:B------:R-:W-:Y:S04]  /*1a7c0*/  ST.E desc[UR40][R152.64+0x260], R32 ;  /* 0x0002602098007985 */ /* 0x000fe8000c101928 */
        /* <DEDUP_REMOVED lines=119> */
[----:B--2---:R-:W-:Y:S04]  /*1af40*/  ST.E desc[UR40][R152.64+0x240], R10 ;  /* 0x0002400a98007985 */ /* 0x004fe8000c101928 */
[----:B------:R-:W2:Y:S04]  /*1af50*/  LD.E R11, desc[UR40][R4.64] ;  /* 0x00000028040b7980 */ /* 0x000ea8000c101900 */
[----:B--2---:R2:W-:Y:S04]  /*1af60*/  ST.E desc[UR40][R4.64], R11 ;  /* 0x0000000b04007985 */ /* 0x0045e8000c101928 */
[----:B------:R-:W3:Y:S04]  /*1af70*/  LD.E R13, desc[UR40][R6.64] ;  /* 0x00000028060d7980 */ /* 0x000ee8000c101900 */
[----:B---3--:R3:W-:Y:S04]  /*1af80*/  ST.E desc[UR40][R6.64], R13 ;  /* 0x0000000d06007985 */ /* 0x0087e8000c101928 */
[----:B------:R-:W4:Y:S04]  /*1af90*/  LD.E R15, desc[UR40][R8.64] ;  /* 0x00000028080f7980 */ /* 0x000f28000c101900 */
[----:B----4-:R4:W-:Y:S04]  /*1afa0*/  ST.E desc[UR40][R8.64], R15 ;  /* 0x0000000f08007985 */ /* 0x0109e8000c101928 */
[----:B------:R-:W4:Y:S04]  /*1afb0*/  LD.E R21, desc[UR40][R152.64+0x250] ;  /* 0x0002502898157980 */ /* 0x000f28000c101900 */
[----:B0-----:R-:W4:Y:S04]  /*1afc0*/  LD.E R25, desc[UR40][R152.64+0x254] ;  /* 0x0002542898197980 */ /* 0x001f28000c101900 */
[----:B-1----:R-:W4:Y:S04]  /*1afd0*/  LD.E R27, desc[UR40][R152.64+0x258] ;  /* 0x00025828981b7980 */ /* 0x002f28000c101900 */
[----:B------:R-:W4:Y:S04]  /*1afe0*/  LD.E R29, desc[UR40][R152.64+0x25c] ;  /* 0x00025c28981d7980 */ /* 0x000f28000c101900 */
[----:B------:R-:W4:Y:S04]  /*1aff0*/  LD.E R31, desc[UR40][R152.64+0x260] ;  /* 0x00026028981f7980 */ /* 0x000f28000c101900 */
[----:B-----5:R-:W5:Y:S04]  /*1b000*/  LD.E R33, desc[UR40][R152.64+0x264] ;  /* 0x0002642898217980 */ /* 0x020f68000c101900 */
        /* <DEDUP_REMOVED lines=118> */
[----:B------:R0:W-:Y:S04]  /*1b770*/  ST.E desc[UR40][R152.64+0x250], R21 ;  /* 0x0002501598007985 */ /* 0x0001e8000c101928 */
[----:B------:R0:W-:Y:S04]  /*1b780*/  ST.E desc[UR40][R152.64+0x254], R25 ;  /* 0x0002541998007985 */ /* 0x0001e8000c101928 */
[----:B------:R0:W-:Y:S04]  /*1b790*/  ST.E desc[UR40][R152.64+0x258], R27 ;  /* 0x0002581b98007985 */ /* 0x0001e8000c101928 */
[----:B------:R0:W-:Y:S04]  /*1b7a0*/  ST.E desc[UR40][R152.64+0x25c], R29 ;  /* 0x00025c1d98007985 */ /* 0x0001e8000c101928 */
[----:B------:R0:W-:Y:S04]  /*1b7b0*/  ST.E desc[UR40][R152.64+0x260], R31 ;  /* 0x0002601f98007985 */ /* 0x0001e8000c101928 */
[----:B-----5:R0:W-:Y:S04]  /*1b7c0*/  ST.E desc[UR40][R152.64+0x264], R33 ;  /* 0x0002642198007985 */ /* 0x0201e8000c101928 */
        /* <DEDUP_REMOVED lines=134> */
.L_x_6271:
[----:B------:R-:W-:Y:S05]  /*1c030*/  BSYNC B0 ;  /* 0x0000000000007941 */ /* 0x000fea0003800000 */
.L_x_6270:
[----:B------:R-:W-:Y:S05]  /*1c040*/  @P1 BRA `(.L_x_6272) ;  /* 0xffffff6400fc1947 */ /* 0x000fea000383ffff */
.L_x_6253:
[----:B------:R-:W-:-:S13]  /*1c050*/  ISETP.GE.AND P1, PT, R0, UR46, PT ;  /* 0x0000002e00007c0c */ /* 0x000fda000bf26270 */
[----:B------:R-:W-:Y:S05]  /*1c060*/  @!P1 BRA `(.L_x_6273) ;  /* 0x000000a400a49947 */ /* 0x000fea0003800000 */
.L_x_6302:
[----:B01----:R-:W2:Y:S04]  /*1c070*/  LD.E R3, desc[UR40][R152.64+0x1e8] ;  /* 0x0001e82898037980 */ /* 0x003ea8000c101900 */
[----:B0-----:R-:W3:Y:S04]  /*1c080*/  LD.E R4, desc[UR40][R152.64+0x1f0] ;  /* 0x0001f02898047980 */ /* 0x001ee8000c101900 */
        /* <DEDUP_REMOVED lines=18> */
.L_x_6275:
[----:B------:R-:W-:Y:S05]  /*1c1b0*/  BSYNC B0 ;  /* 0x0000000000007941 */ /* 0x000fea0003800000 */
.L_x_6274:
        /* <DEDUP_REMOVED lines=13> */
.L_x_6277:
[----:B------:R-:W-:Y:S05]  /*1c290*/  BSYNC B0 ;  /* 0x0000000000007941 */ /* 0x000fea0003800000 */
.L_x_6276:
        /* <DEDUP_REMOVED lines=8> */
.L_x_6279:
[----:B------:R-:W-:Y:S05]  /*1c320*/  BSYNC B0 ;  /* 0x0000000000007941 */ /* 0x000fea0003800000 */
.L_x_6278:
[----:B------:R-:W2:Y:S04]  /*1c330*/  LD.E R13, desc[UR40][R152.64+0x1e8] ;  /* 0x0001e828980d7980 */ /* 0x000ea8000c101900 */
[----:B0----5:R-:W2:Y:S01]  /*1c340*/  LD.E.64 R6, desc[UR40][R152.64+0xa0] ;  /* 0x0000a02898067980 */ /* 0x021ea2000c101b00 */
        /* <DEDUP_REMOVED lines=8> */
[C---:B------:R-:W-:Y:S02]  /*1c3d0*/  R2UR UR6, R6.reuse ;  /* 0x00000000060672ca */ /* 0x040fe400000e0000 */
[----:B------:R0:W-:Y:S01]  /*1c3e0*/  ST.E desc[UR40][R152.64+0x80], RZ ;  /* 0x000080ff98007985 */ /* 0x0001e2000c101928 */
[----:B------:R-:W-:Y:S01]  /*1c3f0*/  WARPGROUP.ARRIVE ;  /* 0x00000000000079c5 */ /* 0x000fe20000000000 */
[----:B------:R-:W-:Y:S02]  /*1c400*/  VIADD R12, R6, 0x2 ;  /* 0x00000002060c7836 */ /* 0x000fe40000000000 */
[----:B------:R-:W-:Y:S01]  /*1c410*/  IMAD.MOV.U32 R13, RZ, RZ, R7 ;  /* 0x000000ffff0d7224 */ /* 0x000fe200078e0007 */
[----:B---3--:R-:W-:Y:S02]  /*1c420*/  R2UR UR4, R14 ;  /* 0x000000000e0472ca */ /* 0x008fe400000e0000 */
[----:B------:R-:W-:-:S13]  /*1c430*/  R2UR UR5, R15 ;  /* 0x000000000f0572ca */ /* 0x000fda00000e0000 */
[----:B------:R-:W-:Y:S01]  /*1c440*/  HGMMA.64x64x16.F32.BF16 R24, gdesc[UR4], RZ, !UPT, gsb0 ;  /* 0x00e00000041879f0 */ /* 0x000fe2000c0018ff */
[----:B----4-:R-:W-:Y:S01]  /*1c450*/  VIADD R4, R4, 0x2 ;  /* 0x0000000204047836 */ /* 0x010fe20000000000 */
[----:B------:R-:W-:Y:S02]  /*1c460*/  R2UR UR6, R12 ;  /* 0x000000000c0672ca */ /* 0x000fe400000e0000 */
[----:B------:R-:W-:Y:S02]  /*1c470*/  R2UR UR7, R13 ;  /* 0x000000000d0772ca */ /* 0x000fe400000e0000 */
[----:B------:R-:W-:Y:S01]  /*1c480*/  R2UR UR4, R4 ;  /* 0x00000000040472ca */ /* 0x000fe200000e0000 */
[----:B------:R-:W-:Y:S01]  /*1c490*/  IMAD.MOV.U32 R4, RZ, RZ, 0x1 ;  /* 0x00000001ff047424 */ /* 0x000fe200078e00ff */
        /* <DEDUP_REMOVED lines=35> */
.L_x_6282:
[----:B------:R-:W-:Y:S05]  /*1c6d0*/  BSYNC B0 ;  /* 0x0000000000007941 */ /* 0x000fea0003800000 */
.L_x_6281:
        /* <DEDUP_REMOVED lines=13> */
.L_x_6284:
[----:B------:R-:W-:Y:S05]  /*1c7b0*/  BSYNC B0 ;  /* 0x0000000000007941 */ /* 0x000fea0003800000 */
.L_x_6283:
        /* <DEDUP_REMOVED lines=8> */
.L_x_6286:
[----:B------:R-:W-:Y:S05]  /*1c840*/  BSYNC B0 ;  /* 0x0000000000007941 */ /* 0x000fea0003800000 */
.L_x_6285:
[----:B------:R-:W2:Y:S04]  /*1c850*/  LD.E R12, desc[UR40][R152.64+0x88] ;  /* 0x00008828980c7980 */ /* 0x000ea8000c101900 */
[----:B-1---5:R-:W3:Y:S04]  /*1c860*/  LD.E R5, desc[UR40][R152.64+0x1e8] ;  /* 0x0001e82898057980 */ /* 0x022ee8000c101900 */
[----:B------:R-:W3:Y:S04]  /*1c870*/  LD.E.64 R6, desc[UR40][R152.64+0xb8] ;  /* 0x0000b82898067980 */ /* 0x000ee8000c101b00 */
[----:B------:R-:W4:Y:S04]  /*1c880*/  LD.E.64 R14, desc[UR40][R152.64+0xb0] ;  /* 0x0000b028980e7980 */ /* 0x000f28000c101b00 */
[----:B------:R-:W4:Y:S04]  /*1c890*/  LD.E.64 R20, desc[UR40][R152.64+0xb0] ;  /* 0x0000b02898147980 */ /* 0x000f28000c101b00 */
[----:B------:R-:W4:Y:S04]  /*1c8a0*/  LD.E.64 R8, desc[UR40][R152.64+0xb0] ;  /* 0x0000b02898087980 */ /* 0x000f28000c101b00 */
[----:B------:R-:W4:Y:S01]  /*1c8b0*/  LD.E.64 R10, desc[UR40][R152.64+0xb0] ;  /* 0x0000b028980a7980 */ /* 0x000f22000c101b00 */
[----:B------:R-:W-:Y:S05]  /*1c8c0*/  WARPSYNC.ALL ;  /* 0x0000000000007948 */ /* 0x000fea0003800000 */
[----:B--2---:R-:W-:-:S02]  /*1c8d0*/  ISETP.NE.U32.AND P1, PT, R12, RZ, PT ;  /* 0x000000ff0c00720c */ /* 0x004fc40003f25070 */
[----:B------:R-:W2:Y:S01]  /*1c8e0*/  LD.E.64 R12, desc[UR40][R152.64+0xb0] ;  /* 0x0000b028980c7980 */ /* 0x000ea2000c101b00 */
[----:B---3--:R-:W-:Y:S01]  /*1c8f0*/  IMAD R6, R5, 0x1000, R6 ;  /* 0x0000100005067824 */ /* 0x008fe200078e0206 */
[----:B------:R-:W-:Y:S02]  /*1c900*/  R2UR UR7, R7 ;  /* 0x00000000070772ca */ /* 0x000fe400000e0000 */
[----:B----4-:R-:W-:Y:S02]  /*1c910*/  R2UR UR4, R14 ;  /* 0x000000000e0472ca */ /* 0x010fe400000e0000 */
[----:B------:R-:W-:Y:S02]  /*1c920*/  R2UR UR6, R6 ;  /* 0x00000000060672ca */ /* 0x000fe400000e0000 */
[----:B------:R-:W-:Y:S01]  /*1c930*/  R2UR UR5, R15 ;  /* 0x000000000f0572ca */ /* 0x000fe200000e0000 */
[----:B------:R-:W-:Y:S02]  /*1c940*/  WARPGROUP.ARRIVE ;  /* 0x00000000000079c5 */ /* 0x000fe40000000000 */
[----:B------:R-:W-:-:S10]  /*1c950*/  VOTEU.ANY UP0, P1 ;  /* 0x00000000003f7886 */ /* 0x000fd40000800100 */
[----:B------:R-:W-:Y:S01]  /*1c960*/  HGMMA.64x64x16.F32.BF16 R24, gdesc[UR4], R24, UP0, gsb0 ;  /* 0x00e00000041879f0 */ /* 0x000fe2000b801818 */
        /* <DEDUP_REMOVED lines=37> */
[----:B------:R-:W-:Y:S02]  /*1cbc0*/  IMAD.MOV.U32 R57, RZ, RZ, R7 ;  /* 0x000000ffff397224 */ /* 0x000fe400078e0007 */
[----:B--2---:R-:W-:Y:S01]  /*1cbd0*/  VIADD R12, R12, 0x200 ;  /* 0x000002000c0c7836 */ /* 0x004fe20000000000 */
[----:B------:R-:W-:Y:S02]  /*1cbe0*/  R2UR UR6, R56 ;  /* 0x00000000380672ca */ /* 0x000fe400000e0000 */
[----:B------:R-:W-:Y:S02]  /*1cbf0*/  R2UR UR7, R57 ;  /* 0x00000000390772ca */ /* 0x000fe400000e0000 */
[----:B------:R-:W-:-:S02]  /*1cc00*/  R2UR UR4, R12 ;  /* 0x000000000c0472ca */ /* 0x000fc400000e0000 */
        /* <DEDUP_REMOVED lines=10> */
[----:B---3--:R-:W-:Y:S01]  /*1ccb0*/  VIADD R14, R14, 0x202 ;  /* 0x000002020e0e7836 */ /* 0x008fe20000000000 */
[----:B------:R-:W-:-:S04]  /*1ccc0*/  R2UR UR5, R15 ;  /* 0x000000000f0572ca */ /* 0x000fc800000e0000 */
        /* <DEDUP_REMOVED lines=10> */
[----:B----4-:R-:W-:Y:S01]  /*1cd70*/  VIADD R20, R20, 0x204 ;  /* 0x0000020414147836 */ /* 0x010fe20000000000 */
[----:B------:R-:W-:-:S04]  /*1cd80*/  R2UR UR5, R21 ;  /* 0x00000000150572ca */ /* 0x000fc800000e0000 */
        /* <DEDUP_REMOVED lines=10> */
[----:B------:R-:W-:Y:S01]  /*1ce30*/  VIADD R8, R8, 0x206 ;  /* 0x0000020608087836 */ /* 0x000fe20000000000 */
        /* <DEDUP_REMOVED lines=11> */
[----:B--2---:R-:W-:Y:S01]  /*1cef0*/  VIADD R10, R10, 0x400 ;  /* 0x000004000a0a7836 */ /* 0x004fe20000000000 */
[----:B------:R-:W-:-:S04]  /*1cf00*/  R2UR UR5, R11 ;  /* 0x000000000b0572ca */ /* 0x000fc800000e0000 */
        /* <DEDUP_REMOVED lines=92> */
[----:B------:R1:W0:Y:S01]  /*1d4d0*/  SHFL.IDX PT, R5, R58, RZ, 0x1f ;  /* 0x00001fff3a057589 */ /* 0x00022200000e0000 */
        /* <DEDUP_REMOVED lines=13> */
[----:B------:R-:W2:Y:S04]  /*1d5b0*/  LD.E.64 R56, desc[UR40][R152.64+0xb0] ;  /* 0x0000b02898387980 */ /* 0x000ea8000c101b00 */
        /* <DEDUP_REMOVED lines=8> */
[----:B------:R-:W-:Y:S02]  /*1d640*/  R2UR UR6, R20 ;  /* 0x00000000140672ca */ /* 0x000fe400000e0000 */
[----:B---3--:R-:W-:Y:S02]  /*1d650*/  IADD3 R8, R59, 0x800, R8 ;  /* 0x000008003b087810 */ /* 0x008fe40007ffe008 */
[----:B------:R-:W-:Y:S02]  /*1d660*/  R2UR UR5, R9 ;  /* 0x00000000090572ca */ /* 0x000fe400000e0000 */
[----:B------:R-:W-:Y:S01]  /*1d670*/  R2UR UR4, R8 ;  /* 0x00000000080472ca */ /* 0x000fe200000e0000 */
[----:B------:R-:W-:Y:S02]  /*1d680*/  WARPGROUP.DEPBAR.LE gsb0, 0x0 ;  /* 0x00008000000079c5 */ /* 0x000fe40000010000 */
[----:B------:R-:W3:Y:S04]  /*1d690*/  LD.E.64 R14, desc[UR40][R152.64+0xb0] ;  /* 0x0000b028980e7980 */ /* 0x000ee8000c101b00 */
[----:B------:R-:W-:Y:S01]  /*1d6a0*/  ST.E desc[UR40][R152.64+0x88], R4 ;  /* 0x0000880498007985 */ /* 0x000fe2000c101928 */
[----:B------:R-:W-:-:S06]  /*1d6b0*/  WARPGROUP.ARRIVE ;  /* 0x00000000000079c5 */ /* 0x000fcc0000000000 */
[----:B------:R-:W-:Y:S01]  /*1d6c0*/  HGMMA.64x64x16.F32.BF16 R24, gdesc[UR4], R24, gsb0 ;  /* 0x00e00000041879f0 */ /* 0x000fe20008001818 */
[----:B------:R-:W-:Y:S01]  /*1d6d0*/  SEL R61, R61, 0x6, !P1 ;  /* 0x000000063d3d7807 */ /* 0x000fe20004800000 */
[----:B------:R-:W-:-:S04]  /*1d6e0*/  IMAD.MOV.U32 R21, RZ, RZ, R7 ;  /* 0x000000ffff157224 */ /* 0x000fc800078e0007 */
[----:B------:R-:W-:Y:S01]  /*1d6f0*/  IMAD.IADD R20, R58, 0x1, R61 ;  /* 0x000000013a147824 */ /* 0x000fe200078e023d */
[----:B------:R-:W-:-:S04]  /*1d700*/  R2UR UR7, R21 ;  /* 0x00000000150772ca */ /* 0x000fc800000e0000 */
[----:B------:R-:W-:Y:S02]  /*1d710*/  R2UR UR6, R20 ;  /* 0x00000000140672ca */ /* 0x000fe400000e0000 */
[----:B----4-:R-:W-:Y:S02]  /*1d720*/  IADD3 R10, R61, 0x800, R10 ;  /* 0x000008003d0a7810 */ /* 0x010fe40007ffe00a */
[----:B------:R-:W-:Y:S02]  /*1d730*/  R2UR UR5, R11 ;  /* 0x000000000b0572ca */ /* 0x000fe400000e0000 */
[----:B------:R-:W-:Y:S01]  /*1d740*/  R2UR UR4, R10 ;  /* 0x000000000a0472ca */ /* 0x000fe200000e0000 */
[----:B------:R-:W-:Y:S02]  /*1d750*/  WARPGROUP.DEPBAR.LE gsb0, 0x0 ;  /* 0x00008000000079c5 */ /* 0x000fe40000010000 */
[----:B------:R-:W4:Y:S04]  /*1d760*/  LD.E.64 R8, desc[UR40][R152.64+0xb0] ;  /* 0x0000b02898087980 */ /* 0x000f28000c101b00 */
        /* <DEDUP_REMOVED lines=25> */
[----:B------:R-:W-:Y:S02]  /*1d900*/  R2UR UR6, R20 ;  /* 0x00000000140672ca */ /* 0x000fe400000e0000 */
[----:B--2---:R-:W-:Y:S02]  /*1d910*/  IADD3 R56, R5, 0xa00, R56 ;  /* 0x00000a0005387810 */ /* 0x004fe40007ffe038 */
        /* <DEDUP_REMOVED lines=19> */
[----:B------:R-:W-:Y:S02]  /*1da50*/  IMAD.IADD R56, R61, 0x1, R58 ;  /* 0x000000013d387824 */ /* 0x000fe400078e023a */
[----:B------:R-:W-:-:S03]  /*1da60*/  IMAD.MOV.U32 R57, RZ, RZ, R7 ;  /* 0x000000ffff397224 */ /* 0x000fc600078e0007 */
[----:B------:R-:W-:Y:S02]  /*1da70*/  R2UR UR6, R56 ;  /* 0x00000000380672ca */ /* 0x000fe400000e0000 */
        /* <DEDUP_REMOVED lines=130> */
[----:B------:R-:W-:-:S02]  /*1e2a0*/  WARPGROUP.DEPBAR.LE gsb0, 0x0 ;  /* 0x00008000000079c5 */ /* 0x000fc40000010000 */
        /* <DEDUP_REMOVED lines=9> */
[----:B------:R-:W2:Y:S04]  /*1e340*/  LDL R64, [R1+0xec] ;  /* 0x0000ec0001407983 */ /* 0x000ea80000100800 */
[----:B------:R-:W3:Y:S04]  /*1e350*/  LDL.64 R12, [R1+0x110] ;  /* 0x00011000010c7983 */ /* 0x000ee80000100a00 */
[----:B0-----:R-:W4:Y:S04]  /*1e360*/  LD.E.64 R4, desc[UR40][R152.64+0x120] ;  /* 0x0001202898047980 */ /* 0x001f28000c101b00 */
[----:B------:R-:W2:Y:S04]  /*1e370*/  LDL R56, [R1+0x70] ;  /* 0x0000700001387983 */ /* 0x000ea80000100800 */
[----:B------:R-:W2:Y:S04]  /*1e380*/  LDL R57, [R1+0x118] ;  /* 0x0001180001397983 */ /* 0x000ea80000100800 */
[----:B------:R-:W2:Y:S04]  /*1e390*/  LDL.128 R8, [R1+0x100] ;  /* 0x0001000001087983 */ /* 0x000ea80000100c00 */
[----:B----4-:R-:W4:Y:S04]  /*1e3a0*/  LD.E R59, desc[UR40][R4.64] ;  /* 0x00000028043b7980 */ /* 0x010f28000c101900 */
[----:B------:R-:W4:Y:S01]  /*1e3b0*/  LDL.128 R4, [R1+0xf0] ;  /* 0x0000f00001047983 */ /* 0x000f220000100c00 */
[----:B---3--:R-:W-:-:S02]  /*1e3c0*/  ISETP.NE.AND P1, PT, R12, 0x1, PT ;  /* 0x000000010c00780c */ /* 0x008fc40003f25270 */
[----:B--2---:R-:W-:Y:S01]  /*1e3d0*/  ISETP.GE.AND P2, PT, R9, 0x1, PT ;  /* 0x000000010900780c */ /* 0x004fe20003f46270 */
[----:B------:R-:W-:Y:S01]  /*1e3e0*/  BSSY B0, `(.L_x_6288) ;  /* 0x0000079000007945 */ /* 0x000fe20003800000 */
[-C--:B----4-:R-:W-:Y:S01]  /*1e3f0*/  FMUL.FTZ R14, R24, R59.reuse ;  /* 0x0000003b180e7220 */ /* 0x090fe20000410000 */
[-C--:B------:R-:W-:Y:S01]  /*1e400*/  FMUL.FTZ R24, R28, R59.reuse ;  /* 0x0000003b1c187220 */ /* 0x080fe20000410000 */
[-C--:B------:R-:W-:Y:S01]  /*1e410*/  FMUL.FTZ R28, R35, R59.reuse ;  /* 0x0000003b231c7220 */ /* 0x080fe20000410000 */
[----:B------:R-:W-:Y:S01]  /*1e420*/  SHF.R.S32.HI R35, RZ, 0x1f, R64 ;  /* 0x0000001fff237819 */ /* 0x000fe20000011440 */
[-C--:B------:R-:W-:Y:S01]  /*1e430*/  FMUL.FTZ R61, R33, R59.reuse ;  /* 0x0000003b213d7220 */ /* 0x080fe20000410000 */
[-C--:B------:R-:W-:Y:S02]  /*1e440*/  FMUL.FTZ R21, R25, R59.reuse ;  /* 0x0000003b19157220 */ /* 0x080fe40000410000 */
[----:B------:R-:W-:Y:S01]  /*1e450*/  LEA.HI R33, R35, R64, RZ, 0x7 ;  /* 0x0000004023217211 */ /* 0x000fe200078f38ff */
[-C--:B------:R-:W-:Y:S01]  /*1e460*/  FMUL.FTZ R25, R30, R59.reuse ;  /* 0x0000003b1e197220 */ /* 0x080fe20000410000 */
[----:B------:R-:W-:-:S02]  /*1e470*/  FMUL.FTZ R30, R39, R59 ;  /* 0x0000003b271e7220 */ /* 0x000fc40000410000 */
[----:B------:R-:W-:Y:S01]  /*1e480*/  LOP3.LUT R39, R33, 0xffffff80, RZ, 0xc0, !PT ;  /* 0xffffff8021277812 */ /* 0x000fe200078ec0ff */
[----:B------:R-:W-:-:S04]  /*1e490*/  FMUL.FTZ R58, R29, R59 ;  /* 0x0000003b1d3a7220 */ /* 0x000fc80000410000 */
[----:B------:R-:W-:Y:S02]  /*1e4a0*/  IMAD.IADD R39, R64, 0x1, -R39 ;  /* 0x0000000140277824 */ /* 0x000fe400078e0a27 */
[-C--:B------:R-:W-:Y:S01]  /*1e4b0*/  FMUL.FTZ R29, R38, R59.reuse ;  /* 0x0000003b261d7220 */ /* 0x080fe20000410000 */
[-C--:B------:R-:W-:Y:S01]  /*1e4c0*/  FMUL.FTZ R63, R41, R59.reuse ;  /* 0x0000003b293f7220 */ /* 0x080fe20000410000 */
[----:B------:R-:W-:Y:S02]  /*1e4d0*/  LEA.HI R41, R35, R64, RZ, 0x2 ;  /* 0x0000004023297211 */ /* 0x000fe400078f10ff */
[----:B------:R-:W-:Y:S01]  /*1e4e0*/  SHF.R.S32.HI R38, RZ, 0x1f, R39 ;  /* 0x0000001fff267819 */ /* 0x000fe20000011427 */
[-C--:B------:R-:W-:Y:S01]  /*1e4f0*/  FMUL.FTZ R62, R40, R59.reuse ;  /* 0x0000003b283e7220 */ /* 0x080fe20000410000 */
[----:B------:R-:W-:Y:S02]  /*1e500*/  FMUL.FTZ R15, R26, R59 ;  /* 0x0000003b1a0f7220 */ /* 0x000fe40000410000 */
[----:B------:R-:W-:Y:S01]  /*1e510*/  LEA.HI R40, R38, R39, RZ, 0x2 ;  /* 0x0000002726287211 */ /* 0x000fe200078f10ff */
[-C--:B------:R-:W-:Y:S01]  /*1e520*/  FMUL.FTZ R26, R31, R59.reuse ;  /* 0x0000003b1f1a7220 */ /* 0x080fe20000410000 */
[----:B------:R-:W-:Y:S01]  /*1e530*/  LOP3.LUT R41, R41, 0xfffffffc, RZ, 0xc0, !PT ;  /* 0xfffffffc29297812 */ /* 0x000fe200078ec0ff */
[----:B------:R-:W-:Y:S01]  /*1e540*/  FMUL.FTZ R31, R42, R59 ;  /* 0x0000003b2a1f7220 */ /* 0x000fe20000410000 */
[----:B------:R-:W-:-:S02]  /*1e550*/  SHF.R.S32.HI R35, RZ, 0x2, R40 ;  /* 0x00000002ff237819 */ /* 0x000fc40000011428 */
[----:B------:R-:W-:Y:S01]  /*1e560*/  SHF.R.S32.HI R42, RZ, 0x1f, R40 ;  /* 0x0000001fff2a7819 */ /* 0x000fe20000011428 */
[----:B------:R-:W-:Y:S01]  /*1e570*/  IMAD.IADD R64, R64, 0x1, -R41 ;  /* 0x0000000140407824 */ /* 0x000fe200078e0a29 */
[----:B------:R-:W-:Y:S02]  /*1e580*/  LEA.HI R38, R38, R39, RZ, 0x5 ;  /* 0x0000002726267211 */ /* 0x000fe400078f28ff */
[----:B------:R-:W-:Y:S01]  /*1e590*/  LEA.HI R42, R42, R35, RZ, 0x3 ;  /* 0x000000232a2a7211 */ /* 0x000fe200078f18ff */
[-C--:B-1----:R-:W-:Y:S01]  /*1e5a0*/  FMUL.FTZ R60, R32, R59.reuse ;  /* 0x0000003b203c7220 */ /* 0x082fe20000410000 */
[----:B------:R-:W-:Y:S01]  /*1e5b0*/  FMUL.FTZ R32, R43, R59 ;  /* 0x0000003b2b207220 */ /* 0x000fe20000410000 */
[----:B------:R-:W-:Y:S02]  /*1e5c0*/  LEA.HI R43, R64, R64, RZ, 0x1 ;  /* 0x00000040402b7211 */ /* 0x000fe400078f08ff */
[----:B------:R-:W-:Y:S02]  /*1e5d0*/  LOP3.LUT R42, R42, 0xfffffff8, RZ, 0xc0, !PT ;  /* 0xfffffff82a2a7812 */ /* 0x000fe400078ec0ff */
[----:B------:R-:W-:-:S02]  /*1e5e0*/  SHF.R.S32.HI R41, RZ, 0x5, R38 ;  /* 0x00000005ff297819 */ /* 0x000fc40000011426 */
[----:B------:R-:W-:Y:S01]  /*1e5f0*/  LOP3.LUT R43, R43, 0x1ffffffe, RZ, 0xc0, !PT ;  /* 0x1ffffffe2b2b7812 */ /* 0x000fe200078ec0ff */
[----:B------:R-:W-:Y:S02]  /*1e600*/  IMAD.IADD R42, R35, 0x1, -R42 ;  /* 0x00000001232a7824 */ /* 0x000fe400078e0a2a */
[----:B------:R-:W-:Y:S02]  /*1e610*/  IMAD R41, R56, 0x4, R41 ;  /* 0x0000000438297824 */ /* 0x000fe400078e0229 */
[----:B------:R-:W-:Y:S02]  /*1e620*/  IMAD.IADD R43, R64, 0x1, -R43 ;  /* 0x00000001402b7824 */ /* 0x000fe400078e0a2b */
[----:B------:R-:W-:-:S04]  /*1e630*/  IMAD.U32 R42, R41, 0x10, R42 ;  /* 0x00000010292a7824 */ /* 0x000fc800078e002a */
[----:B------:R-:W-:-:S04]  /*1e640*/  IMAD R56, R43, 0x8, R42 ;  /* 0x000000082b387824 */ /* 0x000fc800078e022a */
[----:B------:R-:W-:-:S05]  /*1e650*/  @P1 IMAD.HI.U32 R38, R56, R13, RZ ;  /* 0x0000000d38261227 */ /* 0x000fca00078e00ff */
[----:B------:R-:W-:Y:S01]  /*1e660*/  @P1 SHF.R.U32.HI R56, RZ, R57, R38 ;  /* 0x00000039ff381219 */ /* 0x000fe20000011626 */
[----:B------:R-:W-:Y:S02]  /*1e670*/  IMAD.SHL.U32 R57, R0, 0x40, RZ ;  /* 0x0000004000397824 */ /* 0x000fe400078e00ff */
[-C--:B------:R-:W-:Y:S01]  /*1e680*/  FMUL.FTZ R48, R48, R59.reuse ;  /* 0x0000003b30307220 */ /* 0x080fe20000410000 */
[----:B------:R-:W-:Y:S01]  /*1e690*/  LOP3.LUT R40, R40, 0x7ffffffc, RZ, 0xc0, !PT ;  /* 0x7ffffffc28287812 */ /* 0x000fe200078ec0ff */
[-C--:B------:R-:W-:Y:S01]  /*1e6a0*/  FMUL.FTZ R20, R27, R59.reuse ;  /* 0x0000003b1b147220 */ /* 0x080fe20000410000 */
[----:B------:R-:W0:Y:S01]  /*1e6b0*/  SHFL.IDX PT, R41, R56, RZ, 0x1c1f ;  /* 0x001c1fff38297589 */ /* 0x000e2200000e0000 */
[-C--:B------:R-:W-:Y:S01]  /*1e6c0*/  FMUL.FTZ R27, R34, R59.reuse ;  /* 0x0000003b221b7220 */ /* 0x080fe20000410000 */
[-C--:B------:R-:W-:Y:S01]  /*1e6d0*/  FMUL.FTZ R34, R47, R59.reuse ;  /* 0x0000003b2f227220 */ /* 0x080fe20000410000 */
[----:B------:R-:W-:Y:S01]  /*1e6e0*/  IADD3 R13, -R57, 0x1, RZ ;  /* 0x00000001390d7810 */ /* 0x000fe20007ffe1ff */
[----:B------:R1:W2:Y:S01]  /*1e6f0*/  MUFU.TANH R47, R48 ;  /* 0x00000030002f7308 */ /* 0x0002a20000002400 */
        /* <DEDUP_REMOVED lines=8> */
[----:B-1----:R-:W-:-:S02]  /*1e780*/  IMAD.IADD R48, R39, 0x1, -R40 ;  /* 0x0000000127307824 */ /* 0x002fc400078e0a28 */
[-C--:B------:R-:W-:Y:S01]  /*1e790*/  FMUL.FTZ R50, R54, R59.reuse ;  /* 0x0000003b36327220 */ /* 0x080fe20000410000 */
[-C--:B------:R-:W-:Y:S01]  /*1e7a0*/  FMUL.FTZ R51, R55, R59.reuse ;  /* 0x0000003b37337220 */ /* 0x080fe20000410000 */
[-C--:B------:R-:W-:Y:S01]  /*1e7b0*/  FMUL.FTZ R44, R44, R59.reuse ;  /* 0x0000003b2c2c7220 */ /* 0x080fe20000410000 */
[----:B------:R-:W-:Y:S01]  /*1e7c0*/  FMUL.FTZ R45, R45, R59 ;  /* 0x0000003b2d2d7220 */ /* 0x000fe20000410000 */
[----:B------:R-:W-:Y:S01]  /*1e7d0*/  IMAD R13, R48, -0x2, R13 ;  /* 0xfffffffe300d7824 */ /* 0x000fe200078e020d */
[----:B------:R-:W1:Y:S04]  /*1e7e0*/  MUFU.TANH R14, R14 ;  /* 0x0000000e000e7308 */ /* 0x000e680000002400 */
[----:B------:R-:W-:-:S04]  /*1e7f0*/  IADD3 R38, -R4, R13, R5 ;  /* 0x0000000d04267210 */ /* 0x000fc80007ffe105 */
[----:B------:R-:W3:Y:S01]  /*1e800*/  MUFU.TANH R21, R21 ;  /* 0x0000001500157308 */ /* 0x000ee20000002400 */
[----:B------:R-:W-:-:S07]  /*1e810*/  LOP3.LUT R13, RZ, R6, RZ, 0x33, !PT ;  /* 0x00000006ff0d7212 */ /* 0x000fce00078e33ff */
        /* <DEDUP_REMOVED lines=30> */
[----:B------:R-:W-:Y:S02]  /*1ea00*/  IMAD.IADD R55, R38, 0x1, R13 ;  /* 0x0000000126377824 */ /* 0x000fe400078e020d */
        /* <DEDUP_REMOVED lines=14> */
.L_x_6291:
[----:B------:R-:W-:-:S13]  /*1eaf0*/  ISETP.NE.AND P1, PT, R9, 0x1, PT ;  /* 0x000000010900780c */ /* 0x000fda0003f25270 */
[----:B------:R-:W-:-:S05]  /*1eb00*/  @P1 IMAD.HI.U32 R38, R8, R10, RZ ;  /* 0x0000000a08261227 */ /* 0x000fca00078e00ff */
[----:B------:R-:W-:-:S07]  /*1eb10*/  @P1 SHF.R.U32.HI R8, RZ, R11, R38 ;  /* 0x0000000bff081219 */ /* 0x000fce0000011626 */
.L_x_6292:
[----:B------:R-:W-:Y:S05]  /*1eb20*/  BSYNC B1 ;  /* 0x0000000000017941 */ /* 0x000fea0003800000 */
.L_x_6290:
[----:B------:R-:W-:-:S04]  /*1eb30*/  IMAD R13, R8, R9, -R57 ;  /* 0x00000009080d7224 */ /* 0x000fc800078e0a39 */
[----:B------:R-:W-:-:S05]  /*1eb40*/  IMAD R8, R48, -0x2, R13 ;  /* 0xfffffffe30087824 */ /* 0x000fca00078e020d */
[----:B------:R-:W-:Y:S02]  /*1eb50*/  VIMNMX R7, R7, R8, !PT ;  /* 0x0000000807077248 */ /* 0x000fe40007fe0100 */
[----:B------:R-:W-:-:S07]  /*1eb60*/  VIADDMNMX R6, R8, R9, R6, PT ;  /* 0x0000000908067246 */ /* 0x000fce0003800106 */
.L_x_6289:
[----:B------:R-:W-:Y:S05]  /*1eb70*/  BSYNC B0 ;  /* 0x0000000000007941 */ /* 0x000fea0003800000 */
.L_x_6288:
[C---:B------:R-:W-:Y:S01]  /*1eb80*/  ISETP.GE.AND P1, PT, R59.reuse, 0x2, PT ;  /* 0x000000023b00780c */ /* 0x040fe20003f26270 */
[----:B------:R-:W0:Y:S01]  /*1eb90*/  SHFL.IDX PT, R56, R56, 0x1, 0x1c1f ;  /* 0x003c1f0038387f89 */ /* 0x000e2200000e0000 */
[----:B------:R-:W-:Y:S01]  /*1eba0*/  ISETP.GE.AND P3, PT, R59, 0xa, PT ;  /* 0x0000000a3b00780c */ /* 0x000fe20003f66270 */
[----:B------:R-:W-:Y:S01]  /*1ebb0*/  BSSY B0, `(.L_x_6293) ;  /* 0x0000060000007945 */ /* 0x000fe20003800000 */
[----:B------:R-:W-:Y:S02]  /*1ebc0*/  P2R R64, PR, RZ, 0x2 ;  /* 0x00000002ff407803 */ /* 0x000fe40000000000 */
[----:B------:R-:W-:Y:S02]  /*1ebd0*/  ISETP.GT.AND P1, PT, R7, 0x1, !P1 ;  /* 0x000000010700780c */ /* 0x000fe40004f24270 */
[----:B------:R-:W-:Y:S02]  /*1ebe0*/  ISETP.GE.AND P2, PT, R59, 0x9, PT ;  /* 0x000000093b00780c */ /* 0x000fe40003f46270 */
[----:B------:R-:W-:-:S02]  /*1ebf0*/  ISETP.LT.OR P1, PT, R6, 0x2, P1 ;  /* 0x000000020600780c */ /* 0x000fc40000f21670 */
[----:B------:R-:W-:Y:S02]  /*1ec00*/  P2R R67, PR, RZ, 0x4 ;  /* 0x00000004ff437803 */ /* 0x000fe40000000000 */
[----:B------:R-:W-:Y:S02]  /*1ec10*/  FSEL R38, R21, -INF , !P1 ;  /* 0xff80000015267808 */ /* 0x000fe40004800000 */
[C---:B------:R-:W-:Y:S02]  /*1ec20*/  ISETP.GT.AND P1, PT, R7.reuse, 0x9, !P3 ;  /* 0x000000090700780c */ /* 0x040fe40005f24270 */
[----:B------:R-:W-:Y:S02]  /*1ec30*/  P2R R68, PR, RZ, 0x8 ;  /* 0x00000008ff447803 */ /* 0x000fe40000000000 */
[----:B------:R-:W-:Y:S02]  /*1ec40*/  ISETP.LT.OR P1, PT, R6, 0xa, P1 ;  /* 0x0000000a0600780c */ /* 0x000fe40000f21670 */
[----:B------:R-:W-:-:S02]  /*1ec50*/  ISETP.GT.AND P2, PT, R7, 0x8, !P2 ;  /* 0x000000080700780c */ /* 0x000fc40005744270 */
[----:B------:R-:W-:Y:S01]  /*1ec60*/  ISETP.GE.AND P3, PT, R59, 0x11, PT ;  /* 0x000000113b00780c */ /* 0x000fe20003f66270 */
[----:B0-----:R-:W-:Y:S01]  /*1ec70*/  IMAD.IADD R8, R54, 0x1, R56 ;  /* 0x0000000136087824 */ /* 0x001fe200078e0238 */
[----:B------:R-:W-:Y:S02]  /*1ec80*/  FSEL R40, R58, -INF , !P1 ;  /* 0xff8000003a287808 */ /* 0x000fe40004800000 */
[----:B------:R-:W-:Y:S02]  /*1ec90*/  ISETP.LT.OR P2, PT, R6, 0x9, P2 ;  /* 0x000000090600780c */ /* 0x000fe40001741670 */
[----:B------:R-:W-:Y:S02]  /*1eca0*/  ISETP.GT.AND P1, PT, R7, 0x10, !P3 ;  /* 0x000000100700780c */ /* 0x000fe40005f24270 */
[----:B------:R-:W-:Y:S02]  /*1ecb0*/  FSEL R39, R24, -INF , !P2 ;  /* 0xff80000018277808 */ /* 0x000fe40005000000 */
        /* <DEDUP_REMOVED lines=48> */
[----:B------:R-:W-:Y:S01]  /*1efc0*/  FSEL R21, R52, -INF , !P5 ;  /* 0xff80000034157808 */ /* 0x000fe20006800000 */
[----:B------:R-:W-:Y:S01]  /*1efd0*/  IMAD.IADD R52, R55, 0x1, R56 ;  /* 0x0000000137347824 */ /* 0x000fe200078e0238 */
[----:B------:R-:W-:-:S04]  /*1efe0*/  ISETP.GE.AND P5, PT, R59, 0x1, PT ;  /* 0x000000013b00780c */ /* 0x000fc80003fa6270 */
[----:B------:R-:W-:-:S04]  /*1eff0*/  ISETP.GT.AND P6, PT, R7, RZ, !P5 ;  /* 0x000000ff0700720c */ /* 0x000fc80006fc4270 */
[----:B------:R-:W-:-:S04]  /*1f000*/  ISETP.LT.OR P6, PT, R6, 0x1, P6 ;  /* 0x000000010600780c */ /* 0x000fc800037c1670 */
[----:B-1----:R-:W-:Y:S02]  /*1f010*/  FSEL R47, R14, -INF , !P6 ;  /* 0xff8000000e2f7808 */ /* 0x002fe40007000000 */
        /* <DEDUP_REMOVED lines=17> */
.L_x_6296:
[----:B------:R-:W-:-:S13]  /*1f130*/  ISETP.NE.AND P6, PT, R9, 0x1, PT ;  /* 0x000000010900780c */ /* 0x000fda0003fc5270 */
[----:B------:R-:W-:-:S05]  /*1f140*/  @P6 IMAD.HI.U32 R10, R4, R10, RZ ;  /* 0x0000000a040a6227 */ /* 0x000fca00078e00ff */
[----:B------:R-:W-:-:S07]  /*1f150*/  @P6 SHF.R.U32.HI R4, RZ, R11, R10 ;  /* 0x0000000bff046219 */ /* 0x000fce000001160a */
.L_x_6297:
[----:B------:R-:W-:Y:S05]  /*1f160*/  BSYNC B1 ;  /* 0x0000000000017941 */ /* 0x000fea0003800000 */
.L_x_6295:
[----:B------:R-:W-:-:S04]  /*1f170*/  IMAD R5, R4, R9, -R57 ;  /* 0x0000000904057224 */ /* 0x000fc800078e0a39 */
[----:B------:R-:W-:-:S05]  /*1f180*/  IMAD R5, R48, -0x2, R5 ;  /* 0xfffffffe30057824 */ /* 0x000fca00078e0205 */
[----:B------:R-:W-:Y:S02]  /*1f190*/  VIADDMNMX R8, R5, R9, R8, PT ;  /* 0x0000000905087246 */ /* 0x000fe40003800108 */
[----:B------:R-:W-:-:S07]  /*1f1a0*/  VIMNMX R52, R52, R5, !PT ;  /* 0x0000000534347248 */ /* 0x000fce0007fe0100 */
.L_x_6294:
[----:B------:R-:W-:Y:S05]  /*1f1b0*/  BSYNC B0 ;  /* 0x0000000000007941 */ /* 0x000fea0003800000 */
.L_x_6293:
[----:B------:R-:W2:Y:S01]  /*1f1c0*/  LD.E.64 R6, desc[UR40][R152.64+0x200] ;  /* 0x0002002898067980 */ /* 0x000ea2000c101b00 */
[----:B------:R-:W-:Y:S02]  /*1f1d0*/  ISETP.GT.AND P5, PT, R52, RZ, !P5 ;  /* 0x000000ff3400720c */ /* 0x000fe40006fa4270 */
[----:B------:R-:W-:Y:S02]  /*1f1e0*/  ISETP.NE.AND P6, PT, R62, RZ, PT ;  /* 0x000000ff3e00720c */ /* 0x000fe40003fc5270 */
        /* <DEDUP_REMOVED lines=34> */
[C---:B------:R-:W-:Y:S02]  /*1f410*/  ISETP.GT.AND P5, PT, R52.reuse, 0x21, !P6 ;  /* 0x000000213400780c */ /* 0x040fe400077a4270 */
[----:B------:R-:W-:Y:S02]  /*1f420*/  ISETP.GT.AND P1, PT, R52, 0x29, !P1 ;  /* 0x000000293400780c */ /* 0x000fe40004f24270 */
[----:B------:R-:W-:Y:S02]  /*1f430*/  ISETP.LT.OR P5, PT, R8, 0x22, P5 ;  /* 0x000000220800780c */ /* 0x000fe40002fa1670 */
[----:B------:R-:W-:Y:S02]  /*1f440*/  ISETP.NE.AND P6, PT, R49, RZ, PT ;  /* 0x000000ff3100720c */ /* 0x000fe40003fc5270 */
[----:B------:R-:W-:-:S02]  /*1f450*/  FSEL R32, R32, -INF , !P5 ;  /* 0xff80000020207808 */ /* 0x000fc40006800000 */
[----:B------:R-:W-:-:S04]  /*1f460*/  ISETP.NE.AND P5, PT, R63, RZ, PT ;  /* 0x000000ff3f00720c */ /* 0x000fc80003fa5270 */
[----:B------:R-:W-:-:S04]  /*1f470*/  ISETP.GT.AND P5, PT, R52, 0x28, !P5 ;  /* 0x000000283400780c */ /* 0x000fc80006fa4270 */
[----:B------:R-:W-:Y:S02]  /*1f480*/  ISETP.LT.OR P5, PT, R8, 0x29, P5 ;  /* 0x000000290800780c */ /* 0x000fe40002fa1670 */
[----:B------:R-:W-:Y:S02]  /*1f490*/  ISETP.GT.AND P2, PT, R52, 0x30, !P2 ;  /* 0x000000303400780c */ /* 0x000fe40005744270 */
[----:B------:R-:W-:Y:S02]  /*1f4a0*/  ISETP.LT.OR P1, PT, R8, 0x2a, P1 ;  /* 0x0000002a0800780c */ /* 0x000fe40000f21670 */
[----:B------:R-:W-:Y:S02]  /*1f4b0*/  FSEL R49, R33, -INF , !P5 ;  /* 0xff80000021317808 */ /* 0x000fe40006800000 */
[----:B------:R-:W-:Y:S02]  /*1f4c0*/  ISETP.GT.AND P3, PT, R52, 0x31, !P3 ;  /* 0x000000313400780c */ /* 0x000fe40005f64270 */
[----:B------:R-:W-:-:S02]  /*1f4d0*/  ISETP.LT.OR P2, PT, R8, 0x31, P2 ;  /* 0x000000310800780c */ /* 0x000fc40001741670 */
        /* <DEDUP_REMOVED lines=9> */
[----:B------:R-:W-:Y:S02]  /*1f570*/  FSEL R51, R51, -INF , !P1 ;  /* 0xff80000033337808 */ /* 0x000fe40004800000 */
        /* <DEDUP_REMOVED lines=32> */
[----:B------:R-:W-:Y:S02]  /*1f780*/  FMNMX.FTZ R5, R35, R4, !PT ;  /* 0x0000000423057209 */ /* 0x000fe40007810000 */
[----:B------:R-:W-:Y:S02]  /*1f790*/  IADD3 R4, P2, R2, 0x200, RZ ;  /* 0x0000020002047810 */ /* 0x000fe40007f5e0ff */
[----:B------:R-:W-:Y:S02]  /*1f7a0*/  FMNMX.FTZ R8, R50, R5, !PT ;  /* 0x0000000532087209 */ /* 0x000fe40007810000 */
[----:B------:R-:W-:Y:S01]  /*1f7b0*/  LOP3.LUT R4, R4, 0x4, RZ, 0xfc, !PT ;  /* 0x0000000404047812 */ /* 0x000fe200078efcff */
[----:B------:R-:W-:Y:S01]  /*1f7c0*/  IMAD.X R5, RZ, RZ, R16, P2 ;  /* 0x000000ffff057224 */ /* 0x000fe200010e0610 */
        /* <DEDUP_REMOVED lines=13> */
[----:B------:R-:W0:Y:S04]  /*1f8a0*/  LD.E R58, desc[UR40][R152.64+0x214] ;  /* 0x00021428983a7980 */ /* 0x000e28000c101900 */
[----:B------:R-:W4:Y:S04]  /*1f8b0*/  LD.E R56, desc[UR40][R152.64+0x210] ;  /* 0x0002102898387980 */ /* 0x000f28000c101900 */
        /* <DEDUP_REMOVED lines=9> */
[----:B------:R-:W0:Y:S08]  /*1f950*/  MUFU.EX2 R15, R15 ;  /* 0x0000000f000f7308 */ /* 0x000e300000000800 */
[----:B------:R-:W4:Y:S01]  /*1f960*/  MUFU.EX2 R33, R7 ;  /* 0x0000000700217308 */ /* 0x000f220000000800 */
[----:B0-----:R-:W-:Y:S01]  /*1f970*/  FMUL.FTZ R53, R15, R58 ;  /* 0x0000003a0f357220 */ /* 0x001fe20000410000 */
[----:B----4-:R-:W-:-:S04]  /*1f980*/  FMUL.FTZ R11, R33, R56 ;  /* 0x00000038210b7220 */ /* 0x010fc80000410000 */
[----:B------:R0:W-:Y:S04]  /*1f990*/  ST.E desc[UR40][R152.64+0x214], R53 ;  /* 0x0002143598007985 */ /* 0x0001e8000c101928 */
[----:B------:R0:W-:Y:S04]  /*1f9a0*/  ST.E desc[UR40][R152.64+0x210], R11 ;  /* 0x0002100b98007985 */ /* 0x0001e8000c101928 */
[----:B-----5:R-:W2:Y:S01]  /*1f9b0*/  LD.E R6, desc[UR40][R8.64+0x4] ;  /* 0x0000042808067980 */ /* 0x020ea2000c101900 */
        /* <DEDUP_REMOVED lines=12> */
.L_x_6299:
[----:B------:R-:W-:Y:S05]  /*1fa80*/  BSYNC B0 ;  /* 0x0000000000007941 */ /* 0x000fea0003800000 */
.L_x_6298:
        /* <DEDUP_REMOVED lines=17> */
[-CC-:B------:R-:W-:Y:S01]  /*1fba0*/  FFMA.FTZ R168, R47, R53.reuse, -R8.reuse ;  /* 0x000000352fa87223 */ /* 0x180fe20000010808 */
[----:B------:R-:W-:Y:S01]  /*1fbb0*/  FSEL R4, R5, RZ, P1 ;  /* 0x000000ff05047208 */ /* 0x000fe20000800000 */
[-CC-:B------:R-:W-:Y:S01]  /*1fbc0*/  FFMA.FTZ R3, R38, R53.reuse, -R8.reuse ;  /* 0x0000003526037223 */ /* 0x180fe20000010808 */
[-CC-:B------:R-:W-:Y:S01]  /*1fbd0*/  FFMA.FTZ R170, R39, R53.reuse, -R8.reuse ;  /* 0x0000003527aa7223 */ /* 0x180fe20000010808 */
[-CC-:B0-----:R-:W-:Y:S01]  /*1fbe0*/  FFMA.FTZ R11, R40, R53.reuse, -R8.reuse ;  /* 0x00000035280b7223 */ /* 0x181fe20000010808 */
[-C--:B------:R-:W-:Y:S01]  /*1fbf0*/  FFMA.FTZ R172, R41, R53.reuse, -R8 ;  /* 0x0000003529ac7223 */ /* 0x080fe20000010808 */
[-CC-:B------:R-:W-:Y:S01]  /*1fc00*/  FFMA.FTZ R48, R48, R53.reuse, -R4.reuse ;  /* 0x0000003530307223 */ /* 0x180fe20000010804 */
[----:B------:R-:W5:Y:S01]  /*1fc10*/  MUFU.EX2 R168, R168 ;  /* 0x000000a800a87308 */ /* 0x000f620000000800 */
[-CC-:B------:R-:W-:Y:S01]  /*1fc20*/  FFMA.FTZ R20, R20, R53.reuse, -R4.reuse ;  /* 0x0000003514147223 */ /* 0x180fe20000010804 */
[-CC-:B------:R-:W-:Y:S01]  /*1fc30*/  FFMA.FTZ R25, R25, R53.reuse, -R4.reuse ;  /* 0x0000003519197223 */ /* 0x180fe20000010804 */
[-C--:B------:R-:W-:Y:S01]  /*1fc40*/  FFMA.FTZ R26, R26, R53.reuse, -R4 ;  /* 0x000000351a1a7223 */ /* 0x080fe20000010804 */
[-CC-:B------:R-:W-:Y:S01]  /*1fc50*/  FFMA.FTZ R174, R43, R53.reuse, -R8.reuse ;  /* 0x000000352bae7223 */ /* 0x180fe20000010808 */
[-C--:B------:R-:W-:Y:S01]  /*1fc60*/  FFMA.FTZ R178, R37, R53.reuse, -R8 ;  /* 0x0000003525b27223 */ /* 0x080fe20000010808 */
[-C--:B------:R-:W-:Y:S01]  /*1fc70*/  FFMA.FTZ R27, R27, R53.reuse, -R4 ;  /* 0x000000351b1b7223 */ /* 0x080fe20000010804 */
        /* <DEDUP_REMOVED lines=9> */
[----:B------:R-:W0:Y:S01]  /*1fd10*/  MUFU.EX2 R3, R3 ;  /* 0x0000000300037308 */ /* 0x000e220000000800 */
[-C--:B------:R-:W-:Y:S01]  /*1fd20*/  FFMA.FTZ R8, R14, R53.reuse, -R8 ;  /* 0x000000350e087223 */ /* 0x080fe20000010808 */
[-CC-:B------:R-:W-:Y:S01]  /*1fd30*/  FFMA.FTZ R28, R28, R53.reuse, -R4.reuse ;  /* 0x000000351c1c7223 */ /* 0x180fe20000010804 */
[----:B-----5:R-:W-:Y:S01]  /*1fd40*/  FADD.FTZ R6, R168, R55 ;  /* 0x00000037a8067221 */ /* 0x020fe20000010000 */
        /* <DEDUP_REMOVED lines=10> */
[----:B------:R-:W-:-:S02]  /*1fdf0*/  FFMA.FTZ R4, R51, R53, -R4 ;  /* 0x0000003533047223 */ /* 0x000fc40000010804 */
[----:B------:R-:W1:Y:S01]  /*1fe00*/  MUFU.EX2 R170, R170 ;  /* 0x000000aa00aa7308 */ /* 0x000e620000000800 */
[----:B0-----:R-:W-:-:S07]  /*1fe10*/  FADD.FTZ R5, R3, R6 ;  /* 0x0000000603057221 */ /* 0x001fce0000010000 */
[----:B------:R-:W-:Y:S08]  /*1fe20*/  MUFU.EX2 R25, R25 ;  /* 0x0000001900197308 */ /* 0x000ff00000000800 */
[----:B------:R-:W0:Y:S01]  /*1fe30*/  MUFU.EX2 R11, R11 ;  /* 0x0000000b000b7308 */ /* 0x000e220000000800 */
[----:B-1----:R-:W-:-:S07]  /*1fe40*/  FADD.FTZ R6, R170, R5 ;  /* 0x00000005aa067221 */ /* 0x002fce0000010000 */
[----:B------:R-:W-:Y:S08]  /*1fe50*/  MUFU.EX2 R26, R26 ;  /* 0x0000001a001a7308 */ /* 0x000ff00000000800 */
[----:B------:R-:W1:Y:S01]  /*1fe60*/  MUFU.EX2 R172, R172 ;  /* 0x000000ac00ac7308 */ /* 0x000e620000000800 */
[----:B0-----:R-:W-:-:S07]  /*1fe70*/  FADD.FTZ R7, R11, R6 ;  /* 0x000000060b077221 */ /* 0x001fce0000010000 */
[----:B------:R0:W-:Y:S08]  /*1fe80*/  MUFU.EX2 R182, R8 ;  /* 0x0000000800b67308 */ /* 0x0001f00000000800 */
[----:B------:R-:W2:Y:S01]  /*1fe90*/  MUFU.EX2 R27, R27 ;  /* 0x0000001b001b7308 */ /* 0x000ea20000000800 */
[----:B0-----:R-:W-:-:S04]  /*1fea0*/  FADD.FTZ R8, R48, R57 ;  /* 0x0000003930087221 */ /* 0x001fc80000010000 */
[----:B------:R-:W-:-:S03]  /*1feb0*/  FADD.FTZ R8, R169, R8 ;  /* 0x00000008a9087221 */ /* 0x000fc60000010000 */
[----:B------:R-:W0:Y:S01]  /*1fec0*/  MUFU.EX2 R39, R39 ;  /* 0x0000002700277308 */ /* 0x000e220000000800 */
[----:B------:R-:W-:Y:S01]  /*1fed0*/  FADD.FTZ R5, R25, R8 ;  /* 0x0000000819057221 */ /* 0x000fe20000010000 */
[----:B-1----:R-:W-:-:S03]  /*1fee0*/  FADD.FTZ R8, R172, R7 ;  /* 0x00000007ac087221 */ /* 0x002fc60000010000 */
[----:B------:R-:W-:-:S03]  /*1fef0*/  FADD.FTZ R6, R26, R5 ;  /* 0x000000051a067221 */ /* 0x000fc60000010000 */
[----:B------:R-:W1:Y:S01]  /*1ff00*/  MUFU.EX2 R28, R28 ;  /* 0x0000001c001c7308 */ /* 0x000e620000000800 */
[----:B--2---:R-:W-:-:S07]  /*1ff10*/  FADD.FTZ R5, R27, R6 ;  /* 0x000000061b057221 */ /* 0x004fce0000010000 */
[----:B------:R-:W2:Y:S01]  /*1ff20*/  MUFU.EX2 R174, R174 ;  /* 0x000000ae00ae7308 */ /* 0x000ea20000000800 */
[----:B0-----:R-:W-:-:S07]  /*1ff30*/  FADD.FTZ R7, R39, R8 ;  /* 0x0000000827077221 */ /* 0x001fce0000010000 */
[----:B------:R-:W0:Y:S01]  /*1ff40*/  MUFU.EX2 R29, R29 ;  /* 0x0000001d001d7308 */ /* 0x000e220000000800 */
[----:B-1----:R-:W-:-:S07]  /*1ff50*/  FADD.FTZ R6, R28, R5 ;  /* 0x000000051c067221 */ /* 0x002fce0000010000 */
        /* <DEDUP_REMOVED lines=33> */
[----:B0-----:R-:W-:-:S04]  /*20170*/  FADD.FTZ R7, R21, R6 ;  /* 0x0000000615077221 */ /* 0x001fc80000010000 */
[----:B------:R-:W-:Y:S01]  /*20180*/  FADD.FTZ R45, R182, R7 ;  /* 0x00000007b62d7221 */ /* 0x000fe20000010000 */
[----:B-1----:R-:W-:-:S04]  /*20190*/  FADD.FTZ R6, R50, R5 ;  /* 0x0000000532067221 */ /* 0x002fc80000010000 */
        /* <DEDUP_REMOVED lines=36> */
[----:B------:R-:W-:Y:S04]  /*203e0*/  ST.E desc[UR40][R152.64+0x240], R9 ;  /* 0x0002400998007985 */ /* 0x000fe8000c101928 */
[----:B------:R-:W2:Y:S02]  /*203f0*/  LD.E R10, desc[UR40][R4.64] ;  /* 0x00000028040a7980 */ /* 0x000ea4000c101900 */
[----:B--2---:R-:W-:-:S05]  /*20400*/  FMUL.FTZ R11, R33, R10 ;  /* 0x0000000a210b7220 */ /* 0x004fca0000410000 */
[----:B------:R-:W-:Y:S04]  /*20410*/  ST.E desc[UR40][R4.64], R11 ;  /* 0x0000000b04007985 */ /* 0x000fe8000c101928 */
[----:B------:R-:W2:Y:S04]  /*20420*/  LD.E R42, desc[UR40][R152.64+0x254] ;  /* 0x00025428982a7980 */ /* 0x000ea8000c101900 */
[----:B------:R-:W3:Y:S04]  /*20430*/  LD.E R136, desc[UR40][R152.64+0x434] ;  /* 0x0004342898887980 */ /* 0x000ee8000c101900 */
        /* <DEDUP_REMOVED lines=61> */
[----:B---3--:R-:W-:-:S04]  /*20810*/  FMUL.FTZ R27, R33, R136 ;  /* 0x00000088211b7220 */ /* 0x008fc80000410000 */
[----:B------:R5:W-:Y:S01]  /*20820*/  ST.E desc[UR40][R152.64+0x254], R7 ;  /* 0x0002540798007985 */ /* 0x000be2000c101928 */
[----:B----4-:R-:W-:-:S03]  /*20830*/  FMUL.FTZ R3, R33, R40 ;  /* 0x0000002821037220 */ /* 0x010fc60000410000 */
[----:B------:R-:W-:Y:S04]  /*20840*/  ST.E desc[UR40][R152.64+0x434], R27 ;  /* 0x0004341b98007985 */ /* 0x000fe8000c101928 */
[----:B------:R0:W-:Y:S01]  /*20850*/  ST.E desc[UR40][R152.64+0x250], R3 ;  /* 0x0002500398007985 */ /* 0x0001e2000c101928 */
        /* <DEDUP_REMOVED lines=11> */
[----:B------:R1:W-:Y:S01]  /*20910*/  ST.E desc[UR40][R152.64+0x264], R11 ;  /* 0x0002640b98007985 */ /* 0x0003e2000c101928 */
[----:B------:R-:W-:-:S03]  /*20920*/  FMUL.FTZ R29, R33, R60 ;  /* 0x0000003c211d7220 */ /* 0x000fc60000410000 */
        /* <DEDUP_REMOVED lines=12> */
[C---:B-1----:R-:W-:Y:S01]  /*209f0*/  FMUL.FTZ R3, R33.reuse, R74 ;  /* 0x0000004a21037220 */ /* 0x042fe20000410000 */
[C---:B--2---:R-:W-:Y:S01]  /*20a00*/  FMUL.FTZ R27, R33.reuse, R78 ;  /* 0x0000004e211b7220 */ /* 0x044fe20000410000 */
[----:B------:R0:W-:Y:S01]  /*20a10*/  ST.E desc[UR40][R152.64+0x2a0], R29 ;  /* 0x0002a01d98007985 */ /* 0x0001e2000c101928 */
[----:B---3--:R-:W-:-:S03]  /*20a20*/  FMUL.FTZ R7, R33, R96 ;  /* 0x0000006021077220 */ /* 0x008fc60000410000 */
        /* <DEDUP_REMOVED lines=11> */
[----:B0-----:R-:W-:-:S03]  /*20ae0*/  FMUL.FTZ R13, R33, R88 ;  /* 0x00000058210d7220 */ /* 0x001fc60000410000 */
[----:B------:R0:W-:Y:S01]  /*20af0*/  ST.E desc[UR40][R152.64+0x2e4], R27 ;  /* 0x0002e41b98007985 */ /* 0x0001e2000c101928 */
[C---:B-1----:R-:W-:Y:S01]  /*20b00*/  FMUL.FTZ R21, R33.reuse, R90 ;  /* 0x0000005a21157220 */ /* 0x042fe20000410000 */
[C---:B--2---:R-:W-:Y:S02]  /*20b10*/  FMUL.FTZ R25, R33.reuse, R92 ;  /* 0x0000005c21197220 */ /* 0x044fe40000410000 */
[----:B------:R1:W-:Y:S01]  /*20b20*/  ST.E desc[UR40][R152.64+0x330], R7 ;  /* 0x0003300798007985 */ /* 0x0003e2000c101928 */
[C---:B---3--:R-:W-:Y:S01]  /*20b30*/  FMUL.FTZ R3, R33.reuse, R94 ;  /* 0x0000005e21037220 */ /* 0x048fe20000410000 */
[C---:B0-----:R-:W-:Y:S02]  /*20b40*/  FMUL.FTZ R27, R33.reuse, R98 ;  /* 0x00000062211b7220 */ /* 0x041fe40000410000 */
[----:B------:R0:W-:Y:S01]  /*20b50*/  ST.E desc[UR40][R152.64+0x2f0], R29 ;  /* 0x0002f01d98007985 */ /* 0x0001e2000c101928 */
[----:B-1----:R-:W-:-:S03]  /*20b60*/  FMUL.FTZ R7, R33, R116 ;  /* 0x0000007421077220 */ /* 0x002fc60000410000 */
[----:B------:R1:W-:Y:S04]  /*20b70*/  ST.E desc[UR40][R152.64+0x2f4], R31 ;  /* 0x0002f41f98007985 */ /* 0x0003e8000c101928 */
[----:B------:R2:W-:Y:S01]  /*20b80*/  ST.E desc[UR40][R152.64+0x300], R9 ;  /* 0x0003000998007985 */ /* 0x0005e2000c101928 */
[----:B0-----:R-:W-:-:S03]  /*20b90*/  FMUL.FTZ R29, R33, R100 ;  /* 0x00000064211d7220 */ /* 0x001fc60000410000 */
[----:B------:R0:W-:Y:S04]  /*20ba0*/  ST.E desc[UR40][R152.64+0x304], R11 ;  /* 0x0003040b98007985 */ /* 0x0001e8000c101928 */
[----:B------:R3:W-:Y:S01]  /*20bb0*/  ST.E desc[UR40][R152.64+0x310], R13 ;  /* 0x0003100d98007985 */ /* 0x0007e2000c101928 */
[----:B-1----:R-:W-:-:S03]  /*20bc0*/  FMUL.FTZ R31, R33, R102 ;  /* 0x00000066211f7220 */ /* 0x002fc60000410000 */
[----:B------:R1:W-:Y:S01]  /*20bd0*/  ST.E desc[UR40][R152.64+0x314], R21 ;  /* 0x0003141598007985 */ /* 0x0003e2000c101928 */
[----:B--2---:R-:W-:-:S03]  /*20be0*/  FMUL.FTZ R9, R33, R104 ;  /* 0x0000006821097220 */ /* 0x004fc60000410000 */
[----:B------:R2:W-:Y:S01]  /*20bf0*/  ST.E desc[UR40][R152.64+0x320], R25 ;  /* 0x0003201998007985 */ /* 0x0005e2000c101928 */
[----:B0-----:R-:W-:-:S03]  /*20c00*/  FMUL.FTZ R11, R33, R106 ;  /* 0x0000006a210b7220 */ /* 0x001fc60000410000 */
[----:B------:R0:W-:Y:S01]  /*20c10*/  ST.E desc[UR40][R152.64+0x324], R3 ;  /* 0x0003240398007985 */ /* 0x0001e2000c101928 */
[----:B---3--:R-:W-:-:S03]  /*20c20*/  FMUL.FTZ R13, R33, R108 ;  /* 0x0000006c210d7220 */ /* 0x008fc60000410000 */
[----:B------:R3:W-:Y:S01]  /*20c30*/  ST.E desc[UR40][R152.64+0x334], R27 ;  /* 0x0003341b98007985 */ /* 0x0007e2000c101928 */
[C---:B-1----:R-:W-:Y:S01]  /*20c40*/  FMUL.FTZ R21, R33.reuse, R110 ;  /* 0x0000006e21157220 */ /* 0x042fe20000410000 */
[C---:B--2---:R-:W-:Y:S02]  /*20c50*/  FMUL.FTZ R25, R33.reuse, R112 ;  /* 0x0000007021197220 */ /* 0x044fe40000410000 */
[----:B------:R1:W-:Y:S01]  /*20c60*/  ST.E desc[UR40][R152.64+0x380], R7 ;  /* 0x0003800798007985 */ /* 0x0003e2000c101928 */
[C---:B0-----:R-:W-:Y:S01]  /*20c70*/  FMUL.FTZ R3, R33.reuse, R114 ;  /* 0x0000007221037220 */ /* 0x041fe20000410000 */
[C---:B---3--:R-:W-:Y:S02]  /*20c80*/  FMUL.FTZ R27, R33.reuse, R118 ;  /* 0x00000076211b7220 */ /* 0x048fe40000410000 */
        /* <DEDUP_REMOVED lines=22> */
[----:B------:R1:W-:Y:S01]  /*20df0*/  ST.E desc[UR40][R152.64+0x394], R31 ;  /* 0x0003941f98007985 */ /* 0x0003e2000c101928 */
[----:B------:R-:W-:-:S03]  /*20e00*/  LOP3.LUT R6, R8, 0x8, RZ, 0xfc, !PT ;  /* 0x0000000808067812 */ /* 0x000fc600078efcff */
        /* <DEDUP_REMOVED lines=16> */
[C---:B---3--:R-:W-:Y:S01]  /*20f10*/  FMUL.FTZ R27, R33.reuse, R10 ;  /* 0x0000000a211b7220 */ /* 0x048fe20000410000 */
[----:B------:R-:W-:Y:S01]  /*20f20*/  FMUL.FTZ R33, R33, R12 ;  /* 0x0000000c21217220 */ /* 0x000fe20000410000 */
[--C-:B-1----:R-:W-:Y:S01]  /*20f30*/  IMAD.MOV.U32 R7, RZ, RZ, R5.reuse ;  /* 0x000000ffff077224 */ /* 0x102fe200078e0005 */
[----:B------:R-:W-:Y:S04]  /*20f40*/  ST.E desc[UR40][R152.64+0x3e0], R29 ;  /* 0x0003e01d98007985 */ /* 0x000fe8000c101928 */
[----:B------:R-:W-:Y:S04]  /*20f50*/  ST.E desc[UR40][R152.64+0x3e4], R31 ;  /* 0x0003e41f98007985 */ /* 0x000fe8000c101928 */
[----:B------:R0:W-:Y:S04]  /*20f60*/  ST.E desc[UR40][R152.64+0x3f0], R9 ;  /* 0x0003f00998007985 */ /* 0x0001e8000c101928 */
[----:B------:R1:W-:Y:S04]  /*20f70*/  ST.E desc[UR40][R152.64+0x3f4], R11 ;  /* 0x0003f40b98007985 */ /* 0x0003e8000c101928 */
[----:B------:R-:W-:Y:S04]  /*20f80*/  ST.E desc[UR40][R152.64+0x400], R13 ;  /* 0x0004000d98007985 */ /* 0x000fe8000c101928 */
[----:B------:R-:W-:Y:S04]  /*20f90*/  ST.E desc[UR40][R152.64+0x404], R21 ;  /* 0x0004041598007985 */ /* 0x000fe8000c101928 */
[----:B------:R-:W-:Y:S04]  /*20fa0*/  ST.E desc[UR40][R152.64+0x410], R25 ;  /* 0x0004101998007985 */ /* 0x000fe8000c101928 */
[----:B------:R2:W-:Y:S04]  /*20fb0*/  ST.E desc[UR40][R152.64+0x414], R3 ;  /* 0x0004140398007985 */ /* 0x0005e8000c101928 */
[----:B------:R-:W-:Y:S04]  /*20fc0*/  ST.E desc[UR40][R152.64+0x424], R27 ;  /* 0x0004241b98007985 */ /* 0x000fe8000c101928 */
[----:B------:R-:W-:Y:S04]  /*20fd0*/  ST.E desc[UR40][R152.64+0x430], R33 ;  /* 0x0004302198007985 */ /* 0x000fe8000c101928 */
[----:B------:R-:W1:Y:S01]  /*20fe0*/  LD.E R10, desc[UR40][R6.64] ;  /* 0x00000028060a7980 */ /* 0x000e62000c101900 */
[----:B------:R-:W-:Y:S01]  /*20ff0*/  LOP3.LUT R8, R8, 0xc, RZ, 0xfc, !PT ;  /* 0x0000000c08087812 */ /* 0x000fe200078efcff */
[----:B0-----:R-:W-:-:S02]  /*21000*/  IMAD.MOV.U32 R9, RZ, RZ, R5 ;  /* 0x000000ffff097224 */ /* 0x001fc400078e0005 */
[----:B-1----:R-:W-:-:S05]  /*21010*/  FMUL.FTZ R11, R15, R10 ;  /* 0x0000000a0f0b7220 */ /* 0x002fca0000410000 */
[----:B------:R-:W-:Y:S04]  /*21020*/  ST.E desc[UR40][R6.64], R11 ;  /* 0x0000000b06007985 */ /* 0x000fe8000c101928 */
[----:B------:R-:W2:Y:S02]  /*21030*/  LD.E R10, desc[UR40][R8.64] ;  /* 0x00000028080a7980 */ /* 0x000ea4000c101900 */
[----:B--2---:R-:W-:-:S05]  /*21040*/  FMUL.FTZ R3, R15, R10 ;  /* 0x0000000a0f037220 */ /* 0x004fca0000410000 */
[----:B------:R0:W-:Y:S04]  /*21050*/  ST.E desc[UR40][R8.64], R3 ;  /* 0x0000000308007985 */ /* 0x0001e8000c101928 */
[----:B------:R-:W2:Y:S04]  /*21060*/  LD.E R138, desc[UR40][R152.64+0x43c] ;  /* 0x00043c28988a7980 */ /* 0x000ea8000c101900 */
[----:B------:R-:W0:Y:S04]  /*21070*/  LD.E R48, desc[UR40][R152.64+0x258] ;  /* 0x0002582898307980 */ /* 0x000e28000c101900 */
        /* <DEDUP_REMOVED lines=62> */
[----:B0-----:R-:W-:-:S04]  /*21460*/  FMUL.FTZ R3, R15, R48 ;  /* 0x000000300f037220 */ /* 0x001fc80000410000 */
[----:B------:R0:W-:Y:S01]  /*21470*/  ST.E desc[UR40][R152.64+0x43c], R31 ;  /* 0x00043c1f98007985 */ /* 0x0001e2000c101928 */
[C---:B---3--:R-:W-:Y:S01]  /*21480*/  FMUL.FTZ R11, R15.reuse, R50 ;  /* 0x000000320f0b7220 */ /* 0x048fe20000410000 */
        /* <DEDUP_REMOVED lines=22> */
[----:B-1----:R-:W-:-:S03]  /*215f0*/  FMUL.FTZ R29, R15, R78 ;  /* 0x0000004e0f1d7220 */ /* 0x002fc60000410000 */
[----:B------:R1:W-:Y:S01]  /*21600*/  ST.E desc[UR40][R152.64+0x2a8], R37 ;  /* 0x0002a82598007985 */ /* 0x0003e2000c101928 */
[C---:B--2---:R-:W-:Y:S01]  /*21610*/  FMUL.FTZ R31, R15.reuse, R82 ;  /* 0x000000520f1f7220 */ /* 0x044fe20000410000 */
[C---:B---3--:R-:W-:Y:S01]  /*21620*/  FMUL.FTZ R33, R15.reuse, R84 ;  /* 0x000000540f217220 */ /* 0x048fe20000410000 */
        /* <DEDUP_REMOVED lines=93> */
[----:B------:R3:W-:Y:S04]  /*21c00*/  ST.E desc[UR40][R152.64+0x438], R15 ;  /* 0x0004380f98007985 */ /* 0x0007e8000c101928 */
[----:B------:R4:W-:Y:S04]  /*21c10*/  ST.E desc[UR40][R152.64+0x240], R21 ;  /* 0x0002401598007985 */ /* 0x0009e8000c101928 */
[----:B0-----:R-:W5:Y:S04]  /*21c20*/  LD.E R25, desc[UR40][R4.64] ;  /* 0x0000002804197980 */ /* 0x001f68000c101900 */
[----:B------:R-:W4:Y:S04]  /*21c30*/  LD.E R3, desc[UR40][R152.64+0x1e8] ;  /* 0x0001e82898037980 */ /* 0x000f28000c101900 */
[----:B------:R-:W4:Y:S04]  /*21c40*/  LD.E.64 R10, desc[UR40][R152.64+0xa8] ;  /* 0x0000a828980a7980 */ /* 0x000f28000c101b00 */
[----:B-----5:R0:W-:Y:S04]  /*21c50*/  ST.E desc[UR40][R4.64], R25 ;  /* 0x0000001904007985 */ /* 0x0201e8000c101928 */
[----:B-1----:R-:W5:Y:S04]  /*21c60*/  LD.E R27, desc[UR40][R6.64] ;  /* 0x00000028061b7980 */ /* 0x002f68000c101900 */
[----:B-----5:R1:W-:Y:S04]  /*21c70*/  ST.E desc[UR40][R6.64], R27 ;  /* 0x0000001b06007985 */ /* 0x0203e8000c101928 */
[----:B--2---:R-:W2:Y:S04]  /*21c80*/  LD.E R29, desc[UR40][R8.64] ;  /* 0x00000028081d7980 */ /* 0x004ea8000c101900 */
[----:B--2---:R2:W-:Y:S04]  /*21c90*/  ST.E desc[UR40][R8.64], R29 ;  /* 0x0000001d08007985 */ /* 0x0045e8000c101928 */
[----:B------:R-:W5:Y:S04]  /*21ca0*/  LD.E R12, desc[UR40][R152.64+0x250] ;  /* 0x00025028980c7980 */ /* 0x000f68000c101900 */
[----:B------:R-:W5:Y:S04]  /*21cb0*/  LD.E R13, desc[UR40][R152.64+0x254] ;  /* 0x00025428980d7980 */ /* 0x000f68000c101900 */
[----:B------:R-:W5:Y:S04]  /*21cc0*/  LD.E R14, desc[UR40][R152.64+0x258] ;  /* 0x00025828980e7980 */ /* 0x000f68000c101900 */
[----:B---3--:R-:W3:Y:S04]  /*21cd0*/  LD.E R15, desc[UR40][R152.64+0x25c] ;  /* 0x00025c28980f7980 */ /* 0x008ee8000c101900 */
[----:B------:R-:W3:Y:S04]  /*21ce0*/  LD.E R20, desc[UR40][R152.64+0x260] ;  /* 0x0002602898147980 */ /* 0x000ee8000c101900 */
[----:B----4-:R-:W4:Y:S04]  /*21cf0*/  LD.E R21, desc[UR40][R152.64+0x264] ;  /* 0x0002642898157980 */ /* 0x010f28000c101900 */
[----:B------:R-:W4:Y:S04]  /*21d00*/  LD.E R24, desc[UR40][R152.64+0x268] ;  /* 0x0002682898187980 */ /* 0x000f28000c101900 */
[----:B0-----:R-:W4:Y:S04]  /*21d10*/  LD.E R25, desc[UR40][R152.64+0x26c] ;  /* 0x00026c2898197980 */ /* 0x001f28000c101900 */
[----:B------:R-:W4:Y:S04]  /*21d20*/  LD.E R26, desc[UR40][R152.64+0x270] ;  /* 0x00027028981a7980 */ /* 0x000f28000c101900 */
[----:B-1----:R-:W4:Y:S04]  /*21d30*/  LD.E R27, desc[UR40][R152.64+0x274] ;  /* 0x00027428981b7980 */ /* 0x002f28000c101900 */
[----:B------:R-:W4:Y:S04]  /*21d40*/  LD.E R28, desc[UR40][R152.64+0x278] ;  /* 0x00027828981c7980 */ /* 0x000f28000c101900 */
        /* <DEDUP_REMOVED lines=113> */
[----:B-----5:R-:W-:Y:S04]  /*22460*/  ST.E desc[UR40][R152.64+0x250], R12 ;  /* 0x0002500c98007985 */ /* 0x020fe8000c101928 */
[----:B------:R-:W-:Y:S04]  /*22470*/  ST.E desc[UR40][R152.64+0x254], R13 ;  /* 0x0002540d98007985 */ /* 0x000fe8000c101928 */
[----:B------:R-:W-:Y:S04]  /*22480*/  ST.E desc[UR40][R152.64+0x258], R14 ;  /* 0x0002580e98007985 */ /* 0x000fe8000c101928 */
[----:B---3--:R-:W-:Y:S04]  /*22490*/  ST.E desc[UR40][R152.64+0x25c], R15 ;  /* 0x00025c0f98007985 */ /* 0x008fe8000c101928 */
[----:B------:R-:W-:Y:S04]  /*224a0*/  ST.E desc[UR40][R152.64+0x260], R20 ;  /* 0x0002601498007985 */ /* 0x000fe8000c101928 */
[----:B----4-:R-:W-:Y:S04]  /*224b0*/  ST.E desc[UR40][R152.64+0x264], R21 ;  /* 0x0002641598007985 */ /* 0x010fe8000c101928 */
        /* <DEDUP_REMOVED lines=786> */
[----:B------:R-:W4:Y:S04]  /*255e0*/  LD.E R11, desc[UR40][R4.64] ;  /* 0x00000028040b7980 */ /* 0x000f28000c101900 */
[----:B----4-:R4:W-:Y:S04]  /*255f0*/  ST.E desc[UR40][R4.64], R11 ;  /* 0x0000000b04007985 */ /* 0x0109e8000c101928 */
[----:B------:R-:W5:Y:S04]  /*25600*/  LD.E R13, desc[UR40][R6.64] ;  /* 0x00000028060d7980 */ /* 0x000f68000c101900 */
[----:B-----5:R5:W-:Y:S04]  /*25610*/  ST.E desc[UR40][R6.64], R13 ;  /* 0x0000000d06007985 */ /* 0x020be8000c101928 */
[----:B------:R-:W3:Y:S04]  /*25620*/  LD.E R15, desc[UR40][R8.64] ;  /* 0x00000028080f7980 */ /* 0x000ee8000c101900 */
[----:B---3--:R3:W-:Y:S04]  /*25630*/  ST.E desc[UR40][R8.64], R15 ;  /* 0x0000000f08007985 */ /* 0x0087e8000c101928 */
[----:B------:R-:W3:Y:S04]  /*25640*/  LD.E R21, desc[UR40][R152.64+0x250] ;  /* 0x0002502898157980 */ /* 0x000ee8000c101900 */
[----:B0-----:R-:W3:Y:S04]  /*25650*/  LD.E R25, desc[UR40][R152.64+0x254] ;  /* 0x0002542898197980 */ /* 0x001ee8000c101900 */
[----:B-1----:R-:W3:Y:S04]  /*25660*/  LD.E R27, desc[UR40][R152.64+0x258] ;  /* 0x00025828981b7980 */ /* 0x002ee8000c101900 */
[----:B------:R-:W3:Y:S04]  /*25670*/  LD.E R29, desc[UR40][R152.64+0x25c] ;  /* 0x00025c28981d7980 */ /* 0x000ee8000c101900 */
[----:B--2---:R-:W2:Y:S04]  /*25680*/  LD.E R3, desc[UR40][R152.64+0x260] ;  /* 0x0002602898037980 */ /* 0x004ea8000c101900 */
[----:B------:R-:W2:Y:S04]  /*25690*/  LD.E R31, desc[UR40][R152.64+0x264] ;  /* 0x00026428981f7980 */ /* 0x000ea8000c101900 */
[----:B----4-:R-:W4:Y:S04]  /*256a0*/  LD.E R5, desc[UR40][R152.64+0x268] ;  /* 0x0002682898057980 */ /* 0x010f28000c101900 */
[----:B------:R-:W4:Y:S04]  /*256b0*/  LD.E R11, desc[UR40][R152.64+0x26c] ;  /* 0x00026c28980b7980 */ /* 0x000f28000c101900 */
[----:B-----5:R-:W5:Y:S04]  /*256c0*/  LD.E R7, desc[UR40][R152.64+0x270] ;  /* 0x0002702898077980 */ /* 0x020f68000c101900 */
[----:B------:R-:W5:Y:S04]  /*256d0*/  LD.E R13, desc[UR40][R152.64+0x274] ;  /* 0x00027428980d7980 */ /* 0x000f68000c101900 */
[----:B---3--:R-:W3:Y:S04]  /*256e0*/  LD.E R9, desc[UR40][R152.64+0x278] ;  /* 0x0002782898097980 */ /* 0x008ee8000c101900 */
[----:B------:R-:W3:Y:S04]  /*256f0*/  LD.E R15, desc[UR40][R152.64+0x27c] ;  /* 0x00027c28980f7980 */ /* 0x000ee8000c101900 */
        /* <DEDUP_REMOVED lines=112> */
[----:B------:R0:W-:Y:S04]  /*25e00*/  ST.E desc[UR40][R152.64+0x250], R21 ;  /* 0x0002501598007985 */ /* 0x0001e8000c101928 */
[----:B------:R0:W-:Y:S04]  /*25e10*/  ST.E desc[UR40][R152.64+0x254], R25 ;  /* 0x0002541998007985 */ /* 0x0001e8000c101928 */
[----:B------:R0:W-:Y:S04]  /*25e20*/  ST.E desc[UR40][R152.64+0x258], R27 ;  /* 0x0002581b98007985 */ /* 0x0001e8000c101928 */
[----:B------:R0:W-:Y:S04]  /*25e30*/  ST.E desc[UR40][R152.64+0x25c], R29 ;  /* 0x00025c1d98007985 */ /* 0x0001e8000c101928 */
[----:B--2---:R0:W-:Y:S04]  /*25e40*/  ST.E desc[UR40][R152.64+0x260], R3 ;  /* 0x0002600398007985 */ /* 0x0041e8000c101928 */
[----:B------:R0:W-:Y:S04]  /*25e50*/  ST.E desc[UR40][R152.64+0x264], R31 ;  /* 0x0002641f98007985 */ /* 0x0001e8000c101928 */
[----:B----4-:R0:W-:Y:S04]  /*25e60*/  ST.E desc[UR40][R152.64+0x268], R5 ;  /* 0x0002680598007985 */ /* 0x0101e8000c101928 */
[----:B------:R0:W-:Y:S04]  /*25e70*/  ST.E desc[UR40][R152.64+0x26c], R11 ;  /* 0x00026c0b98007985 */ /* 0x0001e8000c101928 */
[----:B-----5:R0:W-:Y:S04]  /*25e80*/  ST.E desc[UR40][R152.64+0x270], R7 ;  /* 0x0002700798007985 */ /* 0x0201e8000c101928 */
[----:B------:R0:W-:Y:S04]  /*25e90*/  ST.E desc[UR40][R152.64+0x274], R13 ;  /* 0x0002740d98007985 */ /* 0x0001e8000c101928 */
[----:B---3--:R0:W-:Y:S04]  /*25ea0*/  ST.E desc[UR40][R152.64+0x278], R9 ;  /* 0x0002780998007985 */ /* 0x0081e8000c101928 */
        /* <DEDUP_REMOVED lines=129> */
.L_x_6301:
[----:B------:R-:W-:Y:S05]  /*266c0*/  BSYNC B0 ;  /* 0x0000000000007941 */ /* 0x000fea0003800000 */
.L_x_6300:
[C---:B------:R-:W-:Y:S01]  /*266d0*/  ISETP.GT.AND P1, PT, R0.reuse, UR46, PT ;  /* 0x0000002e00007c0c */ /* 0x040fe2000bf24270 */
[----:B------:R-:W-:-:S12]  /*266e0*/  VIADD R0, R0, 0xffffffff ;  /* 0xffffffff00007836 */ /* 0x000fd80000000000 */
[----:B------:R-:W-:Y:S05]  /*266f0*/  @P1 BRA `(.L_x_6302) ;  /* 0xffffff58005c1947 */ /* 0x000fea000383ffff */
.L_x_6273:
[----:B------:R-:W-:Y:S05]  /*26700*/  WARPSYNC.ALL ;  /* 0x0000000000007948 */ /* 0x000fea0003800000 */
[----:B0-----:R-:W2:Y:S04]  /*26710*/  LDL R5, [R1+0x210] ;  /* 0x0002100001057983 */ /* 0x001ea80000100800 */
[----:B------:R-:W3:Y:S04]  /*26720*/  LDL R8, [R1+0x214] ;  /* 0x0002140001087983 */ /* 0x000ee80000100800 */
[----:B------:R-:W4:Y:S01]  /*26730*/  LDL.64 R10, [R1+0xd8] ;  /* 0x0000d800010a7983 */ /* 0x000f220000100a00 */
[----:B------:R-:W-:Y:S08]  /*26740*/  BAR.ARV 0x8, 0x100 ;  /* 0x0204000000007b1d */ /* 0x000ff00000002000 */
[----:B------:R-:W-:Y:S06]  /*26750*/  BAR.SYNC.DEFER_BLOCKING 0xf, 0x100 ;  /* 0x03c4000000007b1d */ /* 0x000fec0000010000 */
[----:B--2---:R-:W0:Y:S02]  /*26760*/  SHFL.BFLY PT, R0, R5, 0x2, 0x1f ;  /* 0x0c401f0005007f89 */ /* 0x004e2400000e0000 */
[----:B0-----:R-:W-:-:S05]  /*26770*/  FADD.FTZ R0, R5, R0 ;  /* 0x0000000005007221 */ /* 0x001fca0000010000 */
[----:B-1----:R-:W0:Y:S02]  /*26780*/  SHFL.BFLY PT, R3, R0, 0x1, 0x1f ;  /* 0x0c201f0000037f89 */ /* 0x002e2400000e0000 */
        /* <DEDUP_REMOVED lines=16> */
[----:B------:R-:W-:Y:S02]  /*26890*/  IMAD.MOV.U32 R8, RZ, RZ, -0x800000 ;  /* 0xff800000ff087424 */ /* 0x000fe400078e00ff */
[----:B0-----:R-:W-:Y:S01]  /*268a0*/  @P2 FMUL.FTZ R20, R9, 0.69314718246459960938 ;  /* 0x3f31721809142820 */ /* 0x001fe20000410000 */
[----:B-1----:R-:W-:Y:S01]  /*268b0*/  @P1 FMUL.FTZ R3, R6, 0.69314718246459960938 ;  /* 0x3f31721806031820 */ /* 0x002fe20000410000 */
[----:B------:R-:W-:Y:S01]  /*268c0*/  STL [R1+0x214], R12 ;  /* 0x0002140c01007387 */ /* 0x000fe20000100800 */
[----:B---3--:R-:W-:-:S04]  /*268d0*/  @P2 FMUL.FTZ R7, R7, 0.69314718246459960938 ;  /* 0x3f31721807072820 */ /* 0x008fc80000410000 */
[----:B-----5:R-:W-:-:S05]  /*268e0*/  @P2 FFMA.FTZ R8, R7, R14, R20 ;  /* 0x0000000e07082223 */ /* 0x020fca0000010014 */
[----:B------:R-:W-:Y:S01]  /*268f0*/  STL [R1+0x214], R8 ;  /* 0x0002140801007387 */ /* 0x000fe20000100800 */
[----:B--2---:R-:W-:-:S04]  /*26900*/  @P1 FMUL.FTZ R0, R0, 0.69314718246459960938 ;  /* 0x3f31721800001820 */ /* 0x004fc80000410000 */
[----:B----4-:R-:W-:Y:S02]  /*26910*/  @P1 FFMA.FTZ R4, R0, R5, R3 ;  /* 0x0000000500041223 */ /* 0x010fe40000010003 */
[----:B------:R-:W2:Y:S04]  /*26920*/  LDL R5, [R1+0x1e8] ;  /* 0x0001e80001057983 */ /* 0x000ea80000100800 */
[----:B------:R0:W-:Y:S04]  /*26930*/  STL [R1+0x210], R4 ;  /* 0x0002100401007387 */ /* 0x0001e80000100800 */
[----:B------:R-:W3:Y:S02]  /*26940*/  LD.E R0, desc[UR40][R10.64+0x4] ;  /* 0x000004280a007980 */ /* 0x000ee4000c101900 */
[----:B---3--:R-:W-:-:S13]  /*26950*/  ISETP.NE.AND P0, PT, R0, RZ, PT ;  /* 0x000000ff0000720c */ /* 0x008fda0003f05270 */
[----:B------:R-:W3:Y:S04]  /*26960*/  @!P0 LDL.64 R14, [R1+0xe0] ;  /* 0x0000e000010e8983 */ /* 0x000ee80000100a00 */
[----:B------:R-:W2:Y:S01]  /*26970*/  @!P0 LD.E R6, desc[UR40][R10.64] ;  /* 0x000000280a068980 */ /* 0x000ea2000c101900 */
[----:B------:R-:W-:-:S06]  /*26980*/  IMAD.MOV.U32 R0, RZ, RZ, RZ ;  /* 0x000000ffff007224 */ /* 0x000fcc00078e00ff */
[----:B------:R-:W1:Y:S01]  /*26990*/  @P1 MUFU.RCP R0, R13 ;  /* 0x0000000d00001308 */ /* 0x000e620000001000 */
[----:B---3--:R-:W3:Y:S01]  /*269a0*/  @!P0 LD.E.64 R14, desc[UR40][R14.64] ;  /* 0x000000280e0e8980 */ /* 0x008ee2000c101b00 */
[----:B--2---:R-:W-:-:S04]  /*269b0*/  @!P0 IMAD R6, R5, 0x40, R6 ;  /* 0x0000004005068824 */ /* 0x004fc800078e0206 */
[----:B---3--:R-:W-:-:S05]  /*269c0*/  @!P0 IMAD.WIDE R6, R6, 0x4, R14 ;  /* 0x0000000406068825 */ /* 0x008fca00078e020e */
[----:B-1----:R1:W-:Y:S04]  /*269d0*/  @!P0 ST.E desc[UR40][R6.64], R0 ;  /* 0x0000000006008985 */ /* 0x0023e8000c101928 */
[----:B------:R-:W2:Y:S04]  /*269e0*/  @!P0 LDL.64 R10, [R1+0xd8] ;  /* 0x0000d800010a8983 */ /* 0x000ea80000100a00 */
[----:B--2---:R-:W2:Y:S02]  /*269f0*/  @!P0 LD.E R3, desc[UR40][R10.64+0x4] ;  /* 0x000004280a038980 */ /* 0x004ea4000c101900 */
[----:B--2---:R-:W-:-:S13]  /*26a00*/  @!P0 ISETP.NE.AND P0, PT, R3, RZ, PT ;  /* 0x000000ff0300820c */ /* 0x004fda0003f05270 */
[----:B------:R-:W2:Y:S04]  /*26a10*/  @!P0 LDL.64 R20, [R1+0xe0] ;  /* 0x0000e00001148983 */ /* 0x000ea80000100a00 */
[----:B0-----:R-:W3:Y:S01]  /*26a20*/  @!P0 LD.E R4, desc[UR40][R10.64] ;  /* 0x000000280a048980 */ /* 0x001ee2000c101900 */
[----:B------:R-:W-:-:S06]  /*26a30*/  IMAD.MOV.U32 R3, RZ, RZ, RZ ;  /* 0x000000ffff037224 */ /* 0x000fcc00078e00ff */
[----:B------:R-:W0:Y:S01]  /*26a40*/  @P2 MUFU.RCP R3, R12 ;  /* 0x0000000c00032308 */ /* 0x000e220000001000 */
[----:B--2---:R-:W2:Y:S01]  /*26a50*/  @!P0 LD.E.64 R20, desc[UR40][R20.64] ;  /* 0x0000002814148980 */ /* 0x004ea2000c101b00 */
[----:B---3--:R-:W-:-:S04]  /*26a60*/  @!P0 IMAD R4, R5, 0x40, R4 ;  /* 0x0000004005048824 */ /* 0x008fc800078e0204 */
[----:B------:R-:W-:-:S04]  /*26a70*/  @!P0 VIADD R4, R4, 0x8 ;  /* 0x0000000804048836 */ /* 0x000fc80000000000 */
[----:B--2---:R-:W-:-:S05]  /*26a80*/  @!P0 IMAD.WIDE R14, R4, 0x4, R20 ;  /* 0x00000004040e8825 */ /* 0x004fca00078e0214 */
[----:B0-----:R0:W-:Y:S04]  /*26a90*/  @!P0 ST.E desc[UR40][R14.64], R3 ;  /* 0x000000030e008985 */ /* 0x0011e8000c101928 */
[----:B------:R-:W2:Y:S04]  /*26aa0*/  LDL R134, [R1+0x1e8] ;  /* 0x0001e80001867983 */ /* 0x000ea80000100800 */
[----:B------:R-:W3:Y:S04]  /*26ab0*/  LDL.64 R8, [R1+0x430] ;  /* 0x0004300001087983 */ /* 0x000ee80000100a00 */
[----:B-1----:R-:W4:Y:S04]  /*26ac0*/  LDL.64 R6, [R1+0x438] ;  /* 0x0004380001067983 */ /* 0x002f280000100a00 */
        /* <DEDUP_REMOVED lines=62> */
[----:B------:R-:W-:Y:S01]  /*26eb0*/  ISETP.NE.AND P0, PT, R134, 0x2, PT ;  /* 0x000000028600780c */ /* 0x000fe20003f05270 */
[-C--:B---3--:R-:W-:Y:S01]  /*26ec0*/  FMUL.FTZ R9, R9, R0.reuse ;  /* 0x0000000009097220 */ /* 0x088fe20000410000 */
[-C--:B------:R-:W-:Y:S01]  /*26ed0*/  FMUL.FTZ R8, R8, R0.reuse ;  /* 0x0000000008087220 */ /* 0x080fe20000410000 */
[-C--:B----4-:R-:W-:Y:S01]  /*26ee0*/  FMUL.FTZ R7, R7, R3.reuse ;  /* 0x0000000307077220 */ /* 0x090fe20000410000 */
[-C--:B------:R-:W-:Y:S01]  /*26ef0*/  FMUL.FTZ R6, R6, R3.reuse ;  /* 0x0000000306067220 */ /* 0x080fe20000410000 */
[-C--:B-----5:R-:W-:Y:S01]  /*26f00*/  FMUL.FTZ R5, R5, R0.reuse ;  /* 0x0000000005057220 */ /* 0x0a0fe20000410000 */
[-C--:B------:R-:W-:Y:S01]  /*26f10*/  FMUL.FTZ R4, R4, R0.reuse ;  /* 0x0000000004047220 */ /* 0x080fe20000410000 */
[----:B------:R0:W-:Y:S04]  /*26f20*/  STL.64 [R1+0x430], R8 ;  /* 0x0004300801007387 */ /* 0x0001e80000100a00 */
[----:B------:R1:W-:Y:S04]  /*26f30*/  STL.64 [R1+0x438], R6 ;  /* 0x0004380601007387 */ /* 0x0003e80000100a00 */
[----:B------:R2:W-:Y:S04]  /*26f40*/  STL.64 [R1+0x240], R4 ;  /* 0x0002400401007387 */ /* 0x0005e80000100a00 */
[----:B0-----:R-:W3:Y:S04]  /*26f50*/  LDL.64 R8, [R1+0x428] ;  /* 0x0004280001087983 */ /* 0x001ee80000100a00 */
[----:B-1----:R-:W4:Y:S04]  /*26f60*/  LDL.64 R6, [R1+0x3f8] ;  /* 0x0003f80001067983 */ /* 0x002f280000100a00 */
[----:B--2---:R-:W2:Y:S04]  /*26f70*/  LDL.64 R4, [R1+0x418] ;  /* 0x0004180001047983 */ /* 0x004ea80000100a00 */
[----:B------:R-:W5:Y:S01]  /*26f80*/  @!P0 LDL R133, [R1+0x1ec] ;  /* 0x0001ec0001858983 */ /* 0x000f620000100800 */
        /* <DEDUP_REMOVED lines=118> */
[----:B0-----:R-:W-:-:S02]  /*276f0*/  VIADD R14, R135, 0x1 ;  /* 0x00000001870e7836 */ /* 0x001fc40000000000 */
[----:B------:R-:W-:Y:S01]  /*27700*/  VIADD R132, R132, 0x1 ;  /* 0x0000000184847836 */ /* 0x000fe20000000000 */
[----:B------:R0:W-:Y:S04]  /*27710*/  STL [R1+0x1e8], R134 ;  /* 0x0001e88601007387 */ /* 0x0001e80000100800 */
        /* <DEDUP_REMOVED lines=17> */
[-C--:B---3--:R-:W-:Y:S01]  /*27830*/  FMUL.FTZ R9, R9, R3.reuse ;  /* 0x0000000309097220 */ /* 0x088fe20000410000 */
[-C--:B------:R-:W-:Y:S01]  /*27840*/  FMUL.FTZ R8, R8, R3.reuse ;  /* 0x0000000308087220 */ /* 0x080fe20000410000 */
[-C--:B----4-:R-:W-:Y:S01]  /*27850*/  FMUL.FTZ R7, R7, R3.reuse ;  /* 0x0000000307077220 */ /* 0x090fe20000410000 */
[-C--:B------:R-:W-:Y:S01]  /*27860*/  FMUL.FTZ R6, R6, R3.reuse ;  /* 0x0000000306067220 */ /* 0x080fe20000410000 */
[-C--:B--2---:R-:W-:Y:S01]  /*27870*/  FMUL.FTZ R5, R5, R3.reuse ;  /* 0x0000000305057220 */ /* 0x084fe20000410000 */
[----:B------:R-:W-:Y:S01]  /*27880*/  FMUL.FTZ R4, R4, R3 ;  /* 0x0000000304047220 */ /* 0x000fe20000410000 */
[----:B-----5:R-:W-:Y:S01]  /*27890*/  @!P0 LOP3.LUT R20, R133, 0x1, RZ, 0x3c, !PT ;  /* 0x0000000185148812 */ /* 0x020fe200078e3cff */
        /* <DEDUP_REMOVED lines=43> */
[----:B------:R0:W-:Y:S04]  /*27b50*/  @!P0 STL [R1+0x1ec], R20 ;  /* 0x0001ec1401008387 */ /* 0x0001e80000100800 */
[----:B------:R0:W-:Y:S04]  /*27b60*/  STL [R1+0x1f4], R132 ;  /* 0x0001f48401007387 */ /* 0x0001e80000100800 */
[----:B------:R0:W-:Y:S01]  /*27b70*/  @!P0 STL [R1+0x1e8], RZ ;  /* 0x0001e8ff01008387 */ /* 0x0001e20000100800 */
[----:B------:R-:W-:Y:S01]  /*27b80*/  IMAD.MOV.U32 R0, RZ, RZ, 0x1 ;  /* 0x00000001ff007424 */ /* 0x000fe200078e00ff */
[----:B------:R-:W-:Y:S06]  /*27b90*/  BAR.ARV 0xe, 0x100 ;  /* 0x0384000000007b1d */ /* 0x000fec0000002000 */
.L_x_6194:
[----:B------:R-:W2:Y:S08]  /*27ba0*/  S2UR UR4, SR_CgaCtaId ;  /* 0x00000000000479c3 */ /* 0x000eb00000008800 */
[----:B------:R-:W-:Y:S01]  /*27bb0*/  BAR.SYNC.DEFER_BLOCKING 0x5, 0x180 ;  /* 0x0146000000007b1d */ /* 0x000fe20000010000 */
[----:B------:R-:W-:Y:S01]  /*27bc0*/  PRMT R0, R0, 0x9910, RZ ;  /* 0x0000991000007816 */ /* 0x000fe200000000ff */
[----:B------:R-:W-:-:S03]  /*27bd0*/  USHF.R.U32.HI UR8, URZ, 0x10, UR39 ;  /* 0x000000103f087899 */ /* 0x000fc60008011627 */
[----:B------:R-:W-:Y:S01]  /*27be0*/  ISETP.NE.AND P0, PT, R0, RZ, PT ;  /* 0x000000ff0000720c */ /* 0x000fe20003f05270 */
[----:B------:R-:W-:Y:S01]  /*27bf0*/  UMOV UR47, 0x400 ;  /* 0x00000400002f7882 */ /* 0x000fe20000000000 */
[----:B------:R-:W-:Y:S01]  /*27c00*/  BSSY B0, `(.L_x_6303) ;  /* 0x00004d9000007945 */ /* 0x000fe20003800000 */
[----:B--2---:R-:W-:-:S09]  /*27c10*/  ULEA UR47, UR4, UR47, 0x18 ;  /* 0x0000002f042f7291 */ /* 0x004fd2000f8ec03f */
[----:B01----:R-:W0:Y:S02]  /*27c20*/  LDS.128 R4, [UR47+0x388d0] ;  /* 0x0388d02fff047984 */ /* 0x003e240008000c00 */
[----:B0-----:R-:W-:Y:S02]  /*27c30*/  R2UR UR5, R5 ;  /* 0x00000000050572ca */ /* 0x001fe400000e0000 */
[----:B------:R-:W-:Y:S02]  /*27c40*/  R2UR UR7, R6 ;  /* 0x00000000060772ca */ /* 0x000fe400000e0000 */
[----:B------:R-:W-:Y:S01]  /*27c50*/  R2UR UR6, R7 ;  /* 0x00000000070672ca */ /* 0x000fe200000e0000 */
[----:B------:R-:W-:Y:S06]  /*27c60*/  BAR.ARV 0x4, 0x180 ;  /* 0x0106000000007b1d */ /* 0x000fec0000002000 */
[----:B------:R-:W-:Y:S08]  /*27c70*/  @!P0 BRA `(.L_x_6304) ;  /* 0x0000003c00748947 */ /* 0x000ff00003800000 */
[----:B------:R-:W2:Y:S04]  /*27c80*/  LDL.128 R12, [R1+0x240] ;  /* 0x00024000010c7983 */ /* 0x000ea80000100c00 */
[----:B------:R-:W3:Y:S04]  /*27c90*/  LDL.128 R4, [R1+0x260] ;  /* 0x0002600001047983 */ /* 0x000ee80000100c00 */
[----:B------:R-:W4:Y:S04]  /*27ca0*/  LDL.128 R24, [R1+0x250] ;  /* 0x0002500001187983 */ /* 0x000f280000100c00 */
[----:B------:R-:W4:Y:S01]  /*27cb0*/  LDL.128 R8, [R1+0x270] ;  /* 0x0002700001087983 */ /* 0x000f220000100c00 */
[C---:B------:R-:W-:Y:S01]  /*27cc0*/  IADD3 R35, P1, R18.reuse, 0x20, RZ ;  /* 0x0000002012237810 */ /* 0x040fe20007f3e0ff */
[----:B------:R-:W-:Y:S01]  /*27cd0*/  ULDC.64 UR10, c[0x0][0xd00] ;  /* 0x00034000000a7ab9 */ /* 0x000fe20000000a00 */
[C---:B------:R-:W-:Y:S01]  /*27ce0*/  LOP3.LUT R37, R18.reuse, 0x380, RZ, 0xc0, !PT ;  /* 0x0000038012257812 */ /* 0x040fe200078ec0ff */
[----:B------:R-:W4:Y:S01]  /*27cf0*/  LDL.128 R120, [R1+0x280] ;  /* 0x0002800001787983 */ /* 0x000f220000100c00 */
[----:B------:R-:W-:Y:S01]  /*27d00*/  LOP3.LUT R34, R35, 0x380, RZ, 0xc0, !PT ;  /* 0x0000038023227812 */ /* 0x000fe200078ec0ff */
[----:B------:R-:W-:Y:S01]  /*27d10*/  ULDC.64 UR18, c[0x0][0xd00] ;  /* 0x0003400000127ab9 */ /* 0x000fe20000000a00 */
[C---:B------:R-:W-:Y:S01]  /*27d20*/  IADD3 R33, P0, R18.reuse, 0x40, RZ ;  /* 0x0000004012217810 */ /* 0x040fe20007f1e0ff */
[----:B------:R-:W4:Y:S01]  /*27d30*/  LDL.128 R112, [R1+0x2a0] ;  /* 0x0002a00001707983 */ /* 0x000f220000100c00 */
[----:B------:R-:W-:-:S02]  /*27d40*/  IADD3 R30, P4, R18, 0x60, RZ ;  /* 0x00000060121e7810 */ /* 0x000fc40007f9e0ff */
[----:B------:R-:W-:Y:S01]  /*27d50*/  IADD3 R28, P3, R18, 0x2000, RZ ;  /* 0x00002000121c7810 */ /* 0x000fe20007f7e0ff */
[----:B------:R-:W4:Y:S01]  /*27d60*/  LDL.128 R116, [R1+0x290] ;  /* 0x0002900001747983 */ /* 0x000f220000100c00 */
[----:B------:R-:W-:-:S03]  /*27d70*/  SHF.R.U64 R37, R37, 0x3, RZ ;  /* 0x0000000325257819 */ /* 0x000fc600000012ff */
[----:B------:R-:W4:Y:S01]  /*27d80*/  LDL.128 R104, [R1+0x2c0] ;  /* 0x0002c00001687983 */ /* 0x000f220000100c00 */
[----:B------:R-:W-:-:S03]  /*27d90*/  SHF.R.U64 R34, R34, 0x3, RZ ;  /* 0x0000000322227819 */ /* 0x000fc600000012ff */
[----:B------:R-:W4:Y:S01]  /*27da0*/  LDL.128 R108, [R1+0x2b0] ;  /* 0x0002b000016c7983 */ /* 0x000f220000100c00 */
[----:B------:R-:W-:-:S03]  /*27db0*/  LOP3.LUT R32, R33, 0x380, RZ, 0xc0, !PT ;  /* 0x0000038021207812 */ /* 0x000fc600078ec0ff */
[----:B------:R-:W4:Y:S01]  /*27dc0*/  LDL.128 R96, [R1+0x2e0] ;  /* 0x0002e00001607983 */ /* 0x000f220000100c00 */
[----:B------:R-:W-:-:S03]  /*27dd0*/  LOP3.LUT R0, R30, 0x380, RZ, 0xc0, !PT ;  /* 0x000003801e007812 */ /* 0x000fc600078ec0ff */
[----:B------:R-:W4:Y:S01]  /*27de0*/  LDL.128 R100, [R1+0x2d0] ;  /* 0x0002d00001647983 */ /* 0x000f220000100c00 */
[----:B------:R-:W-:Y:S01]  /*27df0*/  LOP3.LUT R36, R37, R18, RZ, 0x3c, !PT ;  /* 0x0000001225247212 */ /* 0x000fe200078e3cff */
[--C-:B------:R-:W-:Y:S01]  /*27e00*/  IMAD.MOV.U32 R37, RZ, RZ, R19.reuse ;  /* 0x000000ffff257224 */ /* 0x100fe200078e0013 */
[----:B------:R-:W-:Y:S01]  /*27e10*/  LOP3.LUT R3, R28, 0x380, RZ, 0xc0, !PT ;  /* 0x000003801c037812 */ /* 0x000fe200078ec0ff */
[----:B------:R-:W4:Y:S01]  /*27e20*/  LDL.128 R88, [R1+0x300] ;  /* 0x0003000001587983 */ /* 0x000f220000100c00 */
[----:B------:R-:W-:Y:S01]  /*27e30*/  LOP3.LUT R34, R34, R35, RZ, 0x3c, !PT ;  /* 0x0000002322227212 */ /* 0x000fe200078e3cff */
[----:B------:R-:W-:Y:S01]  /*27e40*/  IMAD.X R35, RZ, RZ, R19, P1 ;  /* 0x000000ffff237224 */ /* 0x000fe200008e0613 */
[----:B------:R-:W-:Y:S01]  /*27e50*/  SHF.R.U64 R32, R32, 0x3, RZ ;  /* 0x0000000320207819 */ /* 0x000fe200000012ff */
[----:B------:R-:W4:Y:S01]  /*27e60*/  LDL.128 R92, [R1+0x2f0] ;  /* 0x0002f000015c7983 */ /* 0x000f220000100c00 */
[----:B------:R-:W-:-:S03]  /*27e70*/  SHF.R.U64 R31, R0, 0x3, RZ ;  /* 0x00000003001f7819 */ /* 0x000fc600000012ff */
[----:B------:R-:W4:Y:S01]  /*27e80*/  LDL.128 R80, [R1+0x320] ;  /* 0x0003200001507983 */ /* 0x000f220000100c00 */
[----:B------:R-:W-:-:S03]  /*27e90*/  SHF.R.U64 R3, R3, 0x3, RZ ;  /* 0x0000000303037819 */ /* 0x000fc600000012ff */
[----:B------:R-:W4:Y:S01]  /*27ea0*/  LDL.128 R84, [R1+0x310] ;  /* 0x0003100001547983 */ /* 0x000f220000100c00 */
[----:B------:R-:W-:Y:S01]  /*27eb0*/  LOP3.LUT R32, R32, R33, RZ, 0x3c, !PT ;  /* 0x0000002120207212 */ /* 0x000fe200078e3cff */
[--C-:B------:R-:W-:Y:S01]  /*27ec0*/  IMAD.X R33, RZ, RZ, R19.reuse, P0 ;  /* 0x000000ffff217224 */ /* 0x100fe200000e0613 */
[----:B------:R-:W-:Y:S01]  /*27ed0*/  MOV R36, R36 ;  /* 0x0000002400247202 */ /* 0x000fe20000000f00 */
[----:B------:R-:W4:Y:S01]  /*27ee0*/  LDL.128 R72, [R1+0x340] ;  /* 0x0003400001487983 */ /* 0x000f220000100c00 */
[----:B------:R-:W-:Y:S01]  /*27ef0*/  MOV R34, R34 ;  /* 0x0000002200227202 */ /* 0x000fe20000000f00 */
[--C-:B------:R-:W-:Y:S01]  /*27f00*/  IMAD.X R29, RZ, RZ, R19.reuse, P3 ;  /* 0x000000ffff1d7224 */ /* 0x100fe200018e0613 */
[----:B------:R-:W-:Y:S01]  /*27f10*/  LOP3.LUT R30, R31, R30, RZ, 0x3c, !PT ;  /* 0x0000001e1f1e7212 */ /* 0x000fe200078e3cff */
[----:B------:R-:W-:Y:S01]  /*27f20*/  IMAD.X R31, RZ, RZ, R19, P4 ;  /* 0x000000ffff1f7224 */ /* 0x000fe200020e0613 */
[----:B------:R-:W-:Y:S01]  /*27f30*/  LOP3.LUT R28, R3, R28, RZ, 0x3c, !PT ;  /* 0x0000001c031c7212 */ /* 0x000fe200078e3cff */
[----:B------:R-:W4:Y:S01]  /*27f40*/  LDL.128 R76, [R1+0x330] ;  /* 0x00033000014c7983 */ /* 0x000f220000100c00 */
[----:B------:R-:W-:-:S03]  /*27f50*/  MOV R0, R32 ;  /* 0x0000002000007202 */ /* 0x000fc60000000f00 */
[----:B------:R-:W4:Y:S04]  /*27f60*/  LDL.128 R64, [R1+0x360] ;  /* 0x0003600001407983 */ /* 0x000f280000100c00 */
[----:B------:R-:W4:Y:S04]  /*27f70*/  LDL.128 R68, [R1+0x350] ;  /* 0x0003500001447983 */ /* 0x000f280000100c00 */
[----:B------:R-:W4:Y:S01]  /*27f80*/  LDL.128 R56, [R1+0x380] ;  /* 0x0003800001387983 */ /* 0x000f220000100c00 */
[----:B------:R-:W-:-:S03]  /*27f90*/  MOV R3, R30 ;  /* 0x0000001e00037202 */ /* 0x000fc60000000f00 */
[----:B------:R-:W4:Y:S01]  /*27fa0*/  LDL.128 R60, [R1+0x370] ;  /* 0x00037000013c7983 */ /* 0x000f220000100c00 */
[----:B------:R-:W-:-:S03]  /*27fb0*/  MOV R144, R28 ;  /* 0x0000001c00907202 */ /* 0x000fc60000000f00 */
[----:B------:R-:W4:Y:S04]  /*27fc0*/  LDL.128 R48, [R1+0x3a0] ;  /* 0x0003a00001307983 */ /* 0x000f280000100c00 */
[----:B------:R-:W4:Y:S04]  /*27fd0*/  LDL.128 R52, [R1+0x390] ;  /* 0x0003900001347983 */ /* 0x000f280000100c00 */
[----:B------:R-:W4:Y:S04]  /*27fe0*/  LDL.128 R40, [R1+0x3c0] ;  /* 0x0003c00001287983 */ /* 0x000f280000100c00 */
[----:B------:R-:W4:Y:S01]  /*27ff0*/  LDL.128 R44, [R1+0x3b0] ;  /* 0x0003b000012c7983 */ /* 0x000f220000100c00 */
[----:B------:R-:W-:Y:S01]  /*28000*/  BAR.SYNC.DEFER_BLOCKING 0x1, 0x100 ;  /* 0x0044000000007b1d */ /* 0x000fe20000010000 */
[----:B------:R-:W-:-:S02]  /*28010*/  IADD3 R143, P6, R18, 0x2020, RZ ;  /* 0x00002020128f7810 */ /* 0x000fc40007fde0ff */
[C---:B------:R-:W-:Y:S02]  /*28020*/  IADD3 R139, P5, R18.reuse, 0x2040, RZ ;  /* 0x00002040128b7810 */ /* 0x040fe40007fbe0ff */
[----:B------:R-:W-:Y:S01]  /*28030*/  IADD3 R141, P2, R18, 0x2060, RZ ;  /* 0x00002060128d7810 */ /* 0x000fe20007f5e0ff */
[----:B------:R-:W-:Y:S01]  /*28040*/  ULDC UR4, c[0x0][0xb88] ;  /* 0x0002e20000047ab9 */ /* 0x000fe20000000800 */
[----:B------:R-:W-:Y:S01]  /*28050*/  ULDC UR9, c[0x0][0xbd4] ;  /* 0x0002f50000097ab9 */ /* 0x000fe20000000800 */
[----:B------:R-:W4:Y:S01]  /*28060*/  LDL.128 R28, [R1+0x3f0] ;  /* 0x0003f000011c7983 */ /* 0x000f220000100c00 */
[----:B--2---:R-:W-:Y:S02]  /*28070*/  F2FP.BF16.F32.PACK_AB R12, R13, R12 ;  /* 0x0000000c0d0c723e */ /* 0x004fe400000010ff */
[----:B------:R-:W-:Y:S02]  /*28080*/  F2FP.BF16.F32.PACK_AB R13, R15, R14 ;  /* 0x0000000e0f0d723e */ /* 0x000fe400000010ff */
[----:B---3--:R-:W-:-:S02]  /*28090*/  F2FP.BF16.F32.PACK_AB R4, R5, R4 ;  /* 0x000000040504723e */ /* 0x008fc400000010ff */
[----:B------:R-:W-:Y:S02]  /*280a0*/  F2FP.BF16.F32.PACK_AB R5, R7, R6 ;  /* 0x000000060705723e */ /* 0x000fe400000010ff */
[----:B----4-:R-:W-:Y:S02]  /*280b0*/  F2FP.BF16.F32.PACK_AB R14, R25, R24 ;  /* 0x00000018190e723e */ /* 0x010fe400000010ff */
[----:B------:R-:W-:Y:S02]  /*280c0*/  F2FP.BF16.F32.PACK_AB R15, R27, R26 ;  /* 0x0000001a1b0f723e */ /* 0x000fe400000010ff */
[----:B------:R-:W-:Y:S01]  /*280d0*/  F2FP.BF16.F32.PACK_AB R6, R9, R8 ;  /* 0x000000080906723e */ /* 0x000fe200000010ff */
[----:B------:R-:W2:Y:S01]  /*280e0*/  LDL.128 R24, [R1+0x400] ;  /* 0x0004000001187983 */ /* 0x000ea20000100c00 */
[----:B------:R-:W-:-:S03]  /*280f0*/  F2FP.BF16.F32.PACK_AB R7, R11, R10 ;  /* 0x0000000a0b07723e */ /* 0x000fc600000010ff */
[----:B------:R0:W-:Y:S04]  /*28100*/  STSM.16.M88.4 [R36], R12 ;  /* 0x0000000c24007844 */ /* 0x0001e80000000200 */
[----:B------:R1:W-:Y:S04]  /*28110*/  STSM.16.M88.4 [R34], R4 ;  /* 0x0000000422007844 */ /* 0x0003e80000000200 */
[----:B------:R-:W3:Y:S04]  /*28120*/  LDL.128 R8, [R1+0x420] ;  /* 0x0004200001087983 */ /* 0x000ee80000100c00 */
[----:B0-----:R-:W4:Y:S04]  /*28130*/  LDL.128 R36, [R1+0x3d0] ;  /* 0x0003d00001247983 */ /* 0x001f280000100c00 */
[----:B-1----:R-:W4:Y:S04]  /*28140*/  LDL.128 R32, [R1+0x3e0] ;  /* 0x0003e00001207983 */ /* 0x002f280000100c00 */
[----:B------:R-:W4:Y:S04]  /*28150*/  LDL.128 R4, [R1+0x430] ;  /* 0x0004300001047983 */ /* 0x000f280000100c00 */
[----:B------:R-:W4:Y:S01]  /*28160*/  LDL.128 R12, [R1+0x410] ;  /* 0x00041000010c7983 */ /* 0x000f220000100c00 */
[----:B------:R-:W-:-:S02]  /*28170*/  IADD3 R21, P1, R18, 0x4000, RZ ;  /* 0x0000400012157810 */ /* 0x000fc40007f3e0ff */
[----:B------:R-:W-:Y:S02]  /*28180*/  LOP3.LUT R142, R143, 0x380, RZ, 0xc0, !PT ;  /* 0x000003808f8e7812 */ /* 0x000fe400078ec0ff */
[----:B------:R-:W-:Y:S02]  /*28190*/  LOP3.LUT R138, R139, 0x380, RZ, 0xc0, !PT ;  /* 0x000003808b8a7812 */ /* 0x000fe400078ec0ff */
[----:B------:R-:W-:Y:S02]  /*281a0*/  LOP3.LUT R140, R141, 0x380, RZ, 0xc0, !PT ;  /* 0x000003808d8c7812 */ /* 0x000fe400078ec0ff */
[----:B------:R-:W-:Y:S02]  /*281b0*/  LOP3.LUT R20, R21, 0x380, RZ, 0xc0, !PT ;  /* 0x0000038015147812 */ /* 0x000fe400078ec0ff */
[----:B------:R-:W-:Y:S02]  /*281c0*/  SHF.R.U64 R142, R142, 0x3, RZ ;  /* 0x000000038e8e7819 */ /* 0x000fe400000012ff */
[----:B------:R-:W-:-:S02]  /*281d0*/  SHF.R.U64 R138, R138, 0x3, RZ ;  /* 0x000000038a8a7819 */ /* 0x000fc400000012ff */
[----:B------:R-:W-:Y:S02]  /*281e0*/  SHF.R.U64 R140, R140, 0x3, RZ ;  /* 0x000000038c8c7819 */ /* 0x000fe400000012ff */
[----:B------:R-:W-:Y:S02]  /*281f0*/  SHF.R.U64 R20, R20, 0x3, RZ ;  /* 0x0000000314147819 */ /* 0x000fe400000012ff */
[----:B------:R-:W-:Y:S02]  /*28200*/  IADD3 R125, P0, R18, 0x4020, RZ ;  /* 0x00004020127d7810 */ /* 0x000fe40007f1e0ff */
[----:B------:R-:W-:Y:S01]  /*28210*/  LOP3.LUT R142, R142, R143, RZ, 0x3c, !PT ;  /* 0x0000008f8e8e7212 */ /* 0x000fe200078e3cff */
[--C-:B------:R-:W-:Y:S01]  /*28220*/  IMAD.X R143, RZ, RZ, R19.reuse, P6 ;  /* 0x000000ffff8f7224 */ /* 0x100fe200030e0613 */
[----:B------:R-:W-:Y:S02]  /*28230*/  IADD3 R127, P4, R18, 0x4040, RZ ;  /* 0x00004040127f7810 */ /* 0x000fe40007f9e0ff */
[----:B------:R-:W-:Y:S01]  /*28240*/  LOP3.LUT R138, R138, R139, RZ, 0x3c, !PT ;  /* 0x0000008b8a8a7212 */ /* 0x000fe200078e3cff */
[----:B------:R-:W-:Y:S01]  /*28250*/  IMAD.X R139, RZ, RZ, R19, P5 ;  /* 0x000000ffff8b7224 */ /* 0x000fe200028e0613 */
[----:B------:R-:W-:-:S02]  /*28260*/  IADD3 R129, P3, R18, 0x4060, RZ ;  /* 0x0000406012817810 */ /* 0x000fc40007f7e0ff */
[----:B------:R-:W-:Y:S01]  /*28270*/  LOP3.LUT R140, R140, R141, RZ, 0x3c, !PT ;  /* 0x0000008d8c8c7212 */ /* 0x000fe200078e3cff */
[--C-:B------:R-:W-:Y:S01]  /*28280*/  IMAD.X R141, RZ, RZ, R19.reuse, P2 ;  /* 0x000000ffff8d7224 */ /* 0x100fe200010e0613 */
[----:B------:R-:W-:Y:S02]  /*28290*/  IADD3 R131, P6, R18, 0x6000, RZ ;  /* 0x0000600012837810 */ /* 0x000fe40007fde0ff */
[----:B------:R-:W-:Y:S01]  /*282a0*/  LOP3.LUT R20, R20, R21, RZ, 0x3c, !PT ;  /* 0x0000001514147212 */ /* 0x000fe200078e3cff */
[----:B------:R-:W-:Y:S01]  /*282b0*/  IMAD.X R21, RZ, RZ, R19, P1 ;  /* 0x000000ffff157224 */ /* 0x000fe200008e0613 */
[----:B------:R-:W-:Y:S02]  /*282c0*/  LOP3.LUT R124, R125, 0x380, RZ, 0xc0, !PT ;  /* 0x000003807d7c7812 */ /* 0x000fe400078ec0ff */
[----:B------:R-:W-:Y:S02]  /*282d0*/  IADD3 R133, P5, R18, 0x6020, RZ ;  /* 0x0000602012857810 */ /* 0x000fe40007fbe0ff */
[----:B------:R-:W-:-:S02]  /*282e0*/  LOP3.LUT R126, R127, 0x380, RZ, 0xc0, !PT ;  /* 0x000003807f7e7812 */ /* 0x000fc400078ec0ff */
[C---:B------:R-:W-:Y:S02]  /*282f0*/  IADD3 R135, P2, R18.reuse, 0x6040, RZ ;  /* 0x0000604012877810 */ /* 0x040fe40007f5e0ff */
[----:B------:R-:W-:Y:S02]  /*28300*/  LOP3.LUT R128, R129, 0x380, RZ, 0xc0, !PT ;  /* 0x0000038081807812 */ /* 0x000fe400078ec0ff */
[----:B------:R-:W-:Y:S02]  /*28310*/  IADD3 R137, P1, R18, 0x6060, RZ ;  /* 0x0000606012897810 */ /* 0x000fe40007f3e0ff */
[----:B------:R-:W-:Y:S02]  /*28320*/  LOP3.LUT R130, R131, 0x380, RZ, 0xc0, !PT ;  /* 0x0000038083827812 */ /* 0x000fe400078ec0ff */
[----:B------:R-:W-:Y:S02]  /*28330*/  SHF.R.U64 R124, R124, 0x3, RZ ;  /* 0x000000037c7c7819 */ /* 0x000fe400000012ff */
[----:B------:R-:W-:-:S02]  /*28340*/  LOP3.LUT R132, R133, 0x380, RZ, 0xc0, !PT ;  /* 0x0000038085847812 */ /* 0x000fc400078ec0ff */
[----:B------:R-:W-:Y:S02]  /*28350*/  SHF.R.U64 R126, R126, 0x3, RZ ;  /* 0x000000037e7e7819 */ /* 0x000fe400000012ff */
[----:B------:R-:W-:Y:S02]  /*28360*/  LOP3.LUT R134, R135, 0x380, RZ, 0xc0, !PT ;  /* 0x0000038087867812 */ /* 0x000fe400078ec0ff */
[----:B------:R-:W-:Y:S02]  /*28370*/  F2FP.BF16.F32.PACK_AB R120, R121, R120 ;  /* 0x000000787978723e */ /* 0x000fe400000010ff */
[----:B------:R-:W-:Y:S02]  /*28380*/  SHF.R.U64 R128, R128, 0x3, RZ ;  /* 0x0000000380807819 */ /* 0x000fe400000012ff */
[----:B------:R-:W-:Y:S02]  /*28390*/  LOP3.LUT R136, R137, 0x380, RZ, 0xc0, !PT ;  /* 0x0000038089887812 */ /* 0x000fe400078ec0ff */
[----:B------:R-:W-:-:S02]  /*283a0*/  F2FP.BF16.F32.PACK_AB R121, R123, R122 ;  /* 0x0000007a7b79723e */ /* 0x000fc400000010ff */
[----:B------:R-:W-:Y:S02]  /*283b0*/  F2FP.BF16.F32.PACK_AB R112, R113, R112 ;  /* 0x000000707170723e */ /* 0x000fe400000010ff */
[----:B------:R-:W-:Y:S02]  /*283c0*/  SHF.R.U64 R130, R130, 0x3, RZ ;  /* 0x0000000382827819 */ /* 0x000fe400000012ff */
[----:B------:R-:W-:Y:S02]  /*283d0*/  F2FP.BF16.F32.PACK_AB R122, R117, R116 ;  /* 0x00000074757a723e */ /* 0x000fe400000010ff */
[----:B------:R-:W-:Y:S02]  /*283e0*/  F2FP.BF16.F32.PACK_AB R123, R119, R118 ;  /* 0x00000076777b723e */ /* 0x000fe400000010ff */
[----:B------:R-:W-:Y:S02]  /*283f0*/  F2FP.BF16.F32.PACK_AB R113, R115, R114 ;  /* 0x000000727371723e */ /* 0x000fe400000010ff */
[----:B------:R-:W-:-:S02]  /*28400*/  F2FP.BF16.F32.PACK_AB R104, R105, R104 ;  /* 0x000000686968723e */ /* 0x000fc400000010ff */
[----:B------:R-:W-:Y:S01]  /*28410*/  LOP3.LUT R124, R124, R125, RZ, 0x3c, !PT ;  /* 0x0000007d7c7c7212 */ /* 0x000fe200078e3cff */
[----:B------:R-:W-:Y:S01]  /*28420*/  IMAD.X R125, RZ, RZ, R19, P0 ;  /* 0x000000ffff7d7224 */ /* 0x000fe200000e0613 */
        /* <DEDUP_REMOVED lines=15> */
[----:B------:R-:W-:Y:S02]  /*28520*/  MOV R142, R142 ;  /* 0x0000008e008e7202 */ /* 0x000fe40000000f00 */
[----:B------:R-:W-:Y:S02]  /*28530*/  F2FP.BF16.F32.PACK_AB R98, R93, R92 ;  /* 0x0000005c5d62723e */ /* 0x000fe400000010ff */
[----:B------:R-:W-:Y:S02]  /*28540*/  F2FP.BF16.F32.PACK_AB R99, R95, R94 ;  /* 0x0000005e5f63723e */ /* 0x000fe400000010ff */
[----:B------:R-:W-:-:S02]  /*28550*/  F2FP.BF16.F32.PACK_AB R89, R91, R90 ;  /* 0x0000005a5b59723e */ /* 0x000fc400000010ff */
[----:B------:R-:W-:Y:S01]  /*28560*/  F2FP.BF16.F32.PACK_AB R80, R81, R80 ;  /* 0x000000505150723e */ /* 0x000fe200000010ff */
[----:B------:R0:W-:Y:S01]  /*28570*/  STSM.16.M88.4 [R0], R120 ;  /* 0x0000007800007844 */ /* 0x0001e20000000200 */
[----:B------:R-:W-:Y:S01]  /*28580*/  LOP3.LUT R130, R130, R131, RZ, 0x3c, !PT ;  /* 0x0000008382827212 */ /* 0x000fe200078e3cff */
[----:B------:R-:W-:Y:S01]  /*28590*/  IMAD.X R131, RZ, RZ, R19, P6 ;  /* 0x000000ffff837224 */ /* 0x000fe200030e0613 */
        /* <DEDUP_REMOVED lines=8> */
[----:B------:R-:W-:Y:S01]  /*28620*/  MOV R140, R140 ;  /* 0x0000008c008c7202 */ /* 0x000fe20000000f00 */
[----:B------:R-:W-:Y:S01]  /*28630*/  UIMAD.WIDE UR10, UR44, 0x4, UR10 ;  /* 0x000000042c0a78a5 */ /* 0x000fe2000f8e020a */
        /* <DEDUP_REMOVED lines=21> */
[----:B------:R-:W-:Y:S02]  /*28790*/  MOV R126, R126 ;  /* 0x0000007e007e7202 */ /* 0x000fe40000000f00 */
[----:B------:R-:W-:Y:S02]  /*287a0*/  F2FP.BF16.F32.PACK_AB R58, R53, R52 ;  /* 0x00000034353a723e */ /* 0x000fe400000010ff */
[----:B------:R-:W-:Y:S02]  /*287b0*/  F2FP.BF16.F32.PACK_AB R59, R55, R54 ;  /* 0x00000036373b723e */ /* 0x000fe400000010ff */
[----:B------:R-:W-:Y:S02]  /*287c0*/  F2FP.BF16.F32.PACK_AB R49, R51, R50 ;  /* 0x000000323331723e */ /* 0x000fe400000010ff */
[----:B------:R-:W-:Y:S01]  /*287d0*/  F2FP.BF16.F32.PACK_AB R40, R41, R40 ;  /* 0x000000282928723e */ /* 0x000fe200000010ff */
[----:B------:R1:W-:Y:S01]  /*287e0*/  STSM.16.M88.4 [R140], R80 ;  /* 0x000000508c007844 */ /* 0x0003e20000000200 */
[----:B------:R-:W-:-:S02]  /*287f0*/  MOV R128, R128 ;  /* 0x0000008000807202 */ /* 0x000fc40000000f00 */
[----:B------:R-:W-:Y:S02]  /*28800*/  F2FP.BF16.F32.PACK_AB R50, R45, R44 ;  /* 0x0000002c2d32723e */ /* 0x000fe400000010ff */
[----:B------:R-:W-:Y:S02]  /*28810*/  F2FP.BF16.F32.PACK_AB R51, R47, R46 ;  /* 0x0000002e2f33723e */ /* 0x000fe400000010ff */
[----:B------:R-:W-:Y:S01]  /*28820*/  F2FP.BF16.F32.PACK_AB R41, R43, R42 ;  /* 0x0000002a2b29723e */ /* 0x000fe200000010ff */
[----:B------:R1:W-:Y:S01]  /*28830*/  STSM.16.M88.4 [R20], R72 ;  /* 0x0000004814007844 */ /* 0x0003e20000000200 */
[----:B------:R-:W-:Y:S02]  /*28840*/  MOV R130, R130 ;  /* 0x0000008200827202 */ /* 0x000fe40000000f00 */
[----:B------:R-:W-:Y:S01]  /*28850*/  MOV R132, R132 ;  /* 0x0000008400847202 */ /* 0x000fe20000000f00 */
[----:B------:R1:W-:Y:S01]  /*28860*/  STSM.16.M88.4 [R124], R64 ;  /* 0x000000407c007844 */ /* 0x0003e20000000200 */
[----:B------:R-:W-:-:S02]  /*28870*/  MOV R134, R134 ;  /* 0x0000008600867202 */ /* 0x000fc40000000f00 */
[----:B------:R-:W-:Y:S01]  /*28880*/  MOV R136, R136 ;  /* 0x0000008800887202 */ /* 0x000fe20000000f00 */
[----:B------:R1:W-:Y:S04]  /*28890*/  STSM.16.M88.4 [R126], R56 ;  /* 0x000000387e007844 */ /* 0x0003e80000000200 */
[----:B------:R1:W-:Y:S01]  /*288a0*/  STSM.16.M88.4 [R128], R48 ;  /* 0x0000003080007844 */ /* 0x0003e20000000200 */
[----:B------:R-:W-:-:S04]  /*288b0*/  ISETP.NE.U32.AND P0, PT, RZ, UR18, PT ;  /* 0x00000012ff007c0c */ /* 0x000fc8000bf05070 */
[----:B------:R-:W-:Y:S01]  /*288c0*/  ISETP.NE.AND.EX P0, PT, RZ, UR19, PT, P0 ;  /* 0x00000013ff007c0c */ /* 0x000fe2000bf05300 */
[----:B------:R-:W-:Y:S01]  /*288d0*/  IMAD.U32 R76, RZ, RZ, UR4 ;  /* 0x00000004ff4c7e24 */ /* 0x000fe2000f8e00ff */
[----:B--2---:R-:W-:Y:S02]  /*288e0*/  F2FP.BF16.F32.PACK_AB R24, R25, R24 ;  /* 0x000000181918723e */ /* 0x004fe400000010ff */
[----:B------:R-:W-:Y:S02]  /*288f0*/  F2FP.BF16.F32.PACK_AB R25, R27, R26 ;  /* 0x0000001a1b19723e */ /* 0x000fe400000010ff */
[----:B---3--:R-:W-:Y:S02]  /*28900*/  F2FP.BF16.F32.PACK_AB R8, R9, R8 ;  /* 0x000000080908723e */ /* 0x008fe400000010ff */
[----:B------:R-:W-:Y:S02]  /*28910*/  F2FP.BF16.F32.PACK_AB R9, R11, R10 ;  /* 0x0000000a0b09723e */ /* 0x000fe400000010ff */
[----:B----4-:R-:W-:-:S02]  /*28920*/  F2FP.BF16.F32.PACK_AB R42, R37, R36 ;  /* 0x00000024252a723e */ /* 0x010fc400000010ff */
[----:B------:R-:W-:Y:S02]  /*28930*/  F2FP.BF16.F32.PACK_AB R43, R39, R38 ;  /* 0x00000026272b723e */ /* 0x000fe400000010ff */
[----:B------:R-:W-:Y:S02]  /*28940*/  F2FP.BF16.F32.PACK_AB R32, R33, R32 ;  /* 0x000000202120723e */ /* 0x000fe400000010ff */
[----:B------:R-:W-:Y:S02]  /*28950*/  F2FP.BF16.F32.PACK_AB R33, R35, R34 ;  /* 0x000000222321723e */ /* 0x000fe400000010ff */
[----:B------:R-:W-:Y:S02]  /*28960*/  F2FP.BF16.F32.PACK_AB R34, R29, R28 ;  /* 0x0000001c1d22723e */ /* 0x000fe400000010ff */
[----:B------:R-:W-:Y:S02]  /*28970*/  F2FP.BF16.F32.PACK_AB R35, R31, R30 ;  /* 0x0000001e1f23723e */ /* 0x000fe400000010ff */
[----:B------:R-:W-:Y:S01]  /*28980*/  F2FP.BF16.F32.PACK_AB R10, R5, R4 ;  /* 0x00000004050a723e */ /* 0x000fe200000010ff */
[----:B------:R-:W-:Y:S01]  /*28990*/  IMAD.U32 R4, RZ, RZ, UR10 ;  /* 0x0000000aff047e24 */ /* 0x000fe2000f8e00ff */
[----:B------:R-:W-:Y:S01]  /*289a0*/  F2FP.BF16.F32.PACK_AB R26, R13, R12 ;  /* 0x0000000c0d1a723e */ /* 0x000fe200000010ff */
[----:B------:R-:W-:Y:S01]  /*289b0*/  IMAD.U32 R5, RZ, RZ, UR11 ;  /* 0x0000000bff057e24 */ /* 0x000fe2000f8e00ff */
[----:B------:R-:W-:Y:S01]  /*289c0*/  F2FP.BF16.F32.PACK_AB R27, R15, R14 ;  /* 0x0000000e0f1b723e */ /* 0x000fe200000010ff */
[----:B------:R-:W-:Y:S01]  /*289d0*/  ULDC.64 UR10, c[0x0][0xd08] ;  /* 0x00034200000a7ab9 */ /* 0x000fe20000000a00 */
[----:B------:R-:W-:Y:S01]  /*289e0*/  F2FP.BF16.F32.PACK_AB R11, R7, R6 ;  /* 0x00000006070b723e */ /* 0x000fe200000010ff */
[----:B------:R1:W-:Y:S01]  /*289f0*/  STSM.16.M88.4 [R130], R40 ;  /* 0x0000002882007844 */ /* 0x0003e20000000200 */
[----:B------:R-:W-:-:S03]  /*28a00*/  UISETP.NE.U32.AND UP0, UPT, UR10, URZ, UPT ;  /* 0x0000003f0a00728c */ /* 0x000fc6000bf05070 */
[----:B------:R1:W-:Y:S01]  /*28a10*/  STSM.16.M88.4 [R132], R32 ;  /* 0x0000002084007844 */ /* 0x0003e20000000200 */
[----:B------:R-:W-:-:S03]  /*28a20*/  UISETP.NE.AND.EX UP0, UPT, UR11, URZ, UPT, UP0 ;  /* 0x0000003f0b00728c */ /* 0x000fc6000bf05300 */
[----:B------:R1:W-:Y:S04]  /*28a30*/  STSM.16.M88.4 [R134], R24 ;  /* 0x0000001886007844 */ /* 0x0003e80000000200 */
[----:B------:R1:W-:Y:S01]  /*28a40*/  STSM.16.M88.4 [R136], R8 ;  /* 0x0000000888007844 */ /* 0x0003e20000000200 */
[----:B------:R-:W-:Y:S01]  /*28a50*/  BAR.SYNC.DEFER_BLOCKING 0x1, 0x100 ;  /* 0x0044000000007b1d */ /* 0x000fe20000010000 */
[----:B------:R-:W-:-:S05]  /*28a60*/  PLOP3.LUT P1, PT, PT, PT, UP0, 0x80, 0x0 ;  /* 0x000000000000781c */ /* 0x000fca0003f2f008 */
[----:B------:R-:W-:Y:S02]  /*28a70*/  @UP0 ULDC.64 UR10, c[0x0][0xd08] ;  /* 0x00034200000a0ab9 */ /* 0x000fe40000000a00 */
[----:B------:R-:W-:-:S06]  /*28a80*/  @UP0 UIMAD.WIDE UR10, UR44, 0x4, UR10 ;  /* 0x000000042c0a08a5 */ /* 0x000fcc000f8e020a */
[----:B------:R-:W-:Y:S02]  /*28a90*/  IMAD.U32 R6, RZ, RZ, UR10 ;  /* 0x0000000aff067e24 */ /* 0x000fe4000f8e00ff */
[----:B------:R-:W-:Y:S01]  /*28aa0*/  IMAD.U32 R7, RZ, RZ, UR11 ;  /* 0x0000000bff077e24 */ /* 0x000fe2000f8e00ff */
[----:B0-----:R1:W5:Y:S04]  /*28ab0*/  @P0 LDG.E R0, desc[UR40][R4.64] ;  /* 0x0000002804000981 */ /* 0x001368000c1e1900 */
[----:B------:R1:W5:Y:S01]  /*28ac0*/  @P1 LDG.E R76, desc[UR40][R6.64] ;  /* 0x00000028064c1981 */ /* 0x000362000c1e1900 */
[----:B------:R-:W-:Y:S02]  /*28ad0*/  UISETP.NE.AND UP0, UPT, UR8, URZ, UPT ;  /* 0x0000003f0800728c */ /* 0x000fe4000bf05270 */
[----:B------:R-:W-:Y:S01]  /*28ae0*/  ULOP3.LUT UR39, UR39, 0xff, URZ, 0xc0, !UPT ;  /* 0x000000ff27277892 */ /* 0x000fe2000f8ec03f */
[----:B------:R-:W-:Y:S01]  /*28af0*/  UMOV UR4, URZ ;  /* 0x0000003f00047c82 */ /* 0x000fe20008000000 */
[----:B------:R-:W-:Y:S01]  /*28b00*/  USEL UR22, UR8, UR9, UP0 ;  /* 0x0000000908167287 */ /* 0x000fe20008000000 */
[----:B------:R-:W-:Y:S11]  /*28b10*/  @P1 BRA `(.L_x_6305) ;  /* 0x0000000000101947 */ /* 0x000ff60003800000 */
[----:B------:R-:W-:Y:S05]  /*28b20*/  @!P0 BRA `(.L_x_6305) ;  /* 0x00000000000c8947 */ /* 0x000fea0003800000 */
[----:B-1----:R-:W2:Y:S04]  /*28b30*/  LDG.E R3, desc[UR40][R4.64] ;  /* 0x0000002804037981 */ /* 0x002ea8000c1e1900 */
[----:B-----5:R-:W2:Y:S02]  /*28b40*/  LDG.E R76, desc[UR40][R4.64+0x4] ;  /* 0x00000428044c7981 */ /* 0x020ea4000c1e1900 */
[----:B--2---:R-:W-:-:S07]  /*28b50*/  IMAD.IADD R76, R76, 0x1, -R3 ;  /* 0x000000014c4c7824 */ /* 0x004fce00078e0a03 */
.L_x_6305:
[----:B-1----:R-:W0:Y:S01]  /*28b60*/  SHFL.IDX PT, R3, R219, RZ, 0x1f ;  /* 0x00001fffdb037589 */ /* 0x002e2200000e0000 */
[----:B-----5:R-:W-:Y:S01]  /*28b70*/  @P0 R2UR UR4, R0 ;  /* 0x00000000000402ca */ /* 0x020fe200000e0000 */
[----:B------:R-:W-:-:S12]  /*28b80*/  ULOP3.LUT UR8, UR42, 0xffff, URZ, 0xc0, !UPT ;  /* 0x0000ffff2a087892 */ /* 0x000fd8000f8ec03f */
[----:B------:R-:W-:Y:S01]  /*28b90*/  USHF.R.S32.HI UR23, URZ, 0x1f, UR4 ;  /* 0x0000001f3f177899 */ /* 0x000fe20008011404 */
[----:B0-----:R-:W-:-:S13]  /*28ba0*/  ISETP.NE.AND P0, PT, R3, RZ, PT ;  /* 0x000000ff0300720c */ /* 0x001fda0003f05270 */
[----:B------:R-:W-:Y:S05]  /*28bb0*/  @P0 BRA `(.L_x_6306) ;  /* 0x0000000400280947 */ /* 0x000fea0003800000 */
[----:B------:R-:W2:Y:S01]  /*28bc0*/  LDL R6, [R1+0x49c] ;  /* 0x00049c0001067983 */ /* 0x000ea20000100800 */
[----:B------:R-:W0:Y:S03]  /*28bd0*/  LDC R11, c[0x0][0xce8] ;  /* 0x00033a00ff0b7b82 */ /* 0x000e260000000800 */
[----:B------:R-:W3:Y:S04]  /*28be0*/  LDL R5, [R1+0x4a8] ;  /* 0x0004a80001057983 */ /* 0x000ee80000100800 */
[----:B------:R-:W4:Y:S01]  /*28bf0*/  LDL R4, [R1+0x480] ;  /* 0x0004800001047983 */ /* 0x000f220000100800 */
[----:B------:R-:W-:-:S04]  /*28c00*/  IMAD.U32 R3, RZ, RZ, UR43 ;  /* 0x0000002bff037e24 */ /* 0x000fc8000f8e00ff */
[----:B------:R-:W-:Y:S02]  /*28c10*/  IMAD R10, R3, 0x40, R22 ;  /* 0x00000040030a7824 */ /* 0x000fe400078e0216 */
[----:B0-----:R-:W-:Y:S01]  /*28c20*/  IMAD R15, R76, R11, RZ ;  /* 0x0000000b4c0f7224 */ /* 0x001fe200078e02ff */
[----:B------:R-:W-:Y:S01]  /*28c30*/  ISETP.NE.AND P2, PT, R11, 0x1, PT ;  /* 0x000000010b00780c */ /* 0x000fe20003f45270 */
[----:B------:R-:W-:Y:S01]  /*28c40*/  UISETP.GT.AND UP1, UPT, UR22, 0x1, UPT ;  /* 0x000000011600788c */ /* 0x000fe2000bf24270 */
[----:B------:R-:W-:-:S03]  /*28c50*/  UMOV UR21, 0xab8 ;  /* 0x00000ab800157882 */ /* 0x000fc60000000000 */
[----:B------:R-:W-:-:S08]  /*28c60*/  USEL UR21, UR21, 0xa78, UP1 ;  /* 0x00000a7815157887 */ /* 0x000fd00008800000 */
[----:B------:R-:W0:Y:S01]  /*28c70*/  @P2 LDC R3, c[0x0][0xcf0] ;  /* 0x00033c00ff032b82 */ /* 0x000e220000000800 */
[----:B------:R-:W-:Y:S01]  /*28c80*/  UISETP.NE.U32.AND UP0, UPT, UR18, URZ, UPT ;  /* 0x0000003f1200728c */ /* 0x000fe2000bf05070 */
[----:B------:R-:W-:-:S03]  /*28c90*/  IMAD.U32 R13, RZ, RZ, UR43 ;  /* 0x0000002bff0d7e24 */ /* 0x000fc6000f8e00ff */
[----:B------:R-:W-:Y:S01]  /*28ca0*/  UISETP.NE.AND.EX UP0, UPT, UR19, URZ, UPT, UP0 ;  /* 0x0000003f1300728c */ /* 0x000fe2000bf05300 */
[----:B--2---:R-:W-:-:S05]  /*28cb0*/  IMAD.MOV R0, RZ, RZ, -R6 ;  /* 0x000000ffff007224 */ /* 0x004fca00078e0a06 */
[----:B---3--:R-:W-:Y:S02]  /*28cc0*/  ISETP.NE.AND P0, PT, R5, R0, PT ;  /* 0x000000000500720c */ /* 0x008fe40003f05270 */
[----:B------:R-:W1:Y:S02]  /*28cd0*/  @P2 LDC R0, c[0x0][0xcec] ;  /* 0x00033b00ff002b82 */ /* 0x000e640000000800 */
[----:B------:R-:W-:-:S13]  /*28ce0*/  ISETP.GE.OR P1, PT, R10, R15, P0 ;  /* 0x0000000f0a00720c */ /* 0x000fda0000726670 */
[----:B------:R-:W2:Y:S01]  /*28cf0*/  @!P1 LDL R9, [R1+0x210] ;  /* 0x0002100001099983 */ /* 0x000ea20000100800 */
[----:B----4-:R-:W-:Y:S01]  /*28d00*/  IMAD R13, R13, 0x40, R4 ;  /* 0x000000400d0d7824 */ /* 0x010fe200078e0204 */
[----:B------:R-:W-:Y:S01]  /*28d10*/  USHF.R.S32.HI UR16, URZ, 0x1f, UR44 ;  /* 0x0000001f3f107899 */ /* 0x000fe2000801142c */
[----:B------:R-:W-:Y:S01]  /*28d20*/  BSSY B1, `(.L_x_6306) ;  /* 0x0000033000017945 */ /* 0x000fe20003800000 */
[----:B------:R-:W-:Y:S01]  /*28d30*/  USEL UR9, UR39, URZ, UP1 ;  /* 0x0000003f27097287 */ /* 0x000fe20008800000 */
[----:B------:R-:W-:Y:S01]  /*28d40*/  IMAD.MOV.U32 R7, RZ, RZ, R13 ;  /* 0x000000ffff077224 */ /* 0x000fe200078e000d */
[----:B------:R-:W-:Y:S01]  /*28d50*/  USEL UR17, UR44, URZ, !UP0 ;  /* 0x0000003f2c117287 */ /* 0x000fe2000c000000 */
[----:B------:R-:W-:Y:S01]  /*28d60*/  ULDC.64 UR10, c[0x0][UR21+0x220] ;  /* 0x00008800150a7abb */ /* 0x000fe20008000a00 */
[----:B------:R-:W-:Y:S01]  /*28d70*/  ULDC.64 UR12, c[0x0][UR21+0x228] ;  /* 0x00008a00150c7abb */ /* 0x000fe20008000a00 */
[----:B-1----:R-:W-:Y:S01]  /*28d80*/  @P2 IMAD.HI.U32 R0, R13, R0, RZ ;  /* 0x000000000d002227 */ /* 0x002fe200078e00ff */
[----:B------:R-:W-:-:S02]  /*28d90*/  USEL UR20, UR16, URZ, !UP0 ;  /* 0x0000003f10147287 */ /* 0x000fc4000c000000 */
[----:B------:R-:W-:Y:S02]  /*28da0*/  UIMAD.WIDE.U32 UR24, UR12, UR9, URZ ;  /* 0x000000090c1872a5 */ /* 0x000fe4000f8e003f */
[----:B------:R-:W-:Y:S01]  /*28db0*/  UIMAD UR11, UR11, UR17, URZ ;  /* 0x000000110b0b72a4 */ /* 0x000fe2000f8e023f */
[----:B0-----:R-:W-:Y:S01]  /*28dc0*/  @P2 SHF.R.U32.HI R7, RZ, R3, R0 ;  /* 0x00000003ff072219 */ /* 0x001fe20000011600 */
[----:B------:R-:W-:Y:S01]  /*28dd0*/  ULDC.64 UR14, c[0x0][UR21+0x218] ;  /* 0x00008600150e7abb */ /* 0x000fe20008000a00 */
[----:B------:R-:W-:Y:S01]  /*28de0*/  UIMAD UR9, UR13, UR9, URZ ;  /* 0x000000090d0972a4 */ /* 0x000fe2000f8e023f */
[----:B------:R-:W-:Y:S01]  /*28df0*/  IMAD.U32 R4, RZ, RZ, UR24 ;  /* 0x00000018ff047e24 */ /* 0x000fe2000f8e00ff */
[----:B------:R-:W-:Y:S01]  /*28e00*/  UIMAD.WIDE.U32 UR12, UR10, UR17, URZ ;  /* 0x000000110a0c72a5 */ /* 0x000fe2000f8e003f */
[----:B------:R-:W-:Y:S01]  /*28e10*/  IMAD.MOV R0, RZ, RZ, -R7 ;  /* 0x000000ffff007224 */ /* 0x000fe200078e0a07 */
[----:B------:R-:W-:Y:S01]  /*28e20*/  UIMAD.WIDE.U32 UR16, UR14, UR8, URZ ;  /* 0x000000080e1072a5 */ /* 0x000fe2000f8e003f */
[----:B------:R-:W-:Y:S01]  /*28e30*/  IMAD.U32 R5, RZ, RZ, UR25 ;  /* 0x00000019ff057e24 */ /* 0x000fe2000f8e00ff */
[----:B------:R-:W-:Y:S01]  /*28e40*/  UIMAD UR14, UR15, UR8, URZ ;  /* 0x000000080f0e72a4 */ /* 0x000fe2000f8e023f */
[----:B------:R-:W-:Y:S01]  /*28e50*/  IMAD R3, R11, R0, R13 ;  /* 0x000000000b037224 */ /* 0x000fe200078e020d */
[----:B------:R-:W-:-:S02]  /*28e60*/  UIMAD UR11, UR10, UR20, UR11 ;  /* 0x000000140a0b72a4 */ /* 0x000fc4000f8e020b */
[----:B------:R-:W-:Y:S02]  /*28e70*/  UIADD3 UR15, UR25, UR9, URZ ;  /* 0x00000009190f7290 */ /* 0x000fe4000fffe03f */
[----:B------:R-:W-:Y:S01]  /*28e80*/  UIADD3 UR16, UP0, UP2, UR12, UR16, UR4 ;  /* 0x000000100c107290 */ /* 0x000fe2000fa1e004 */
[----:B------:R-:W-:Y:S01]  /*28e90*/  SHF.R.S32.HI R0, RZ, 0x1f, R3 ;  /* 0x0000001fff007819 */ /* 0x000fe20000011403 */
[----:B------:R-:W-:Y:S02]  /*28ea0*/  UIADD3 UR14, UR17, UR14, URZ ;  /* 0x0000000e110e7290 */ /* 0x000fe4000fffe03f */
[----:B------:R-:W-:Y:S01]  /*28eb0*/  UIADD3 UR9, UR13, UR11, URZ ;  /* 0x0000000b0d097290 */ /* 0x000fe2000fffe03f */
[----:B------:R-:W-:Y:S01]  /*28ec0*/  IMAD.U32 R6, RZ, RZ, UR15 ;  /* 0x0000000fff067e24 */ /* 0x000fe2000f8e00ff */
[----:B------:R-:W-:Y:S01]  /*28ed0*/  IADD3 R4, P2, P3, R7, UR16, R4 ;  /* 0x0000001007047c10 */ /* 0x000fe2000fb5e004 */
[----:B------:R-:W-:Y:S01]  /*28ee0*/  ULDC.64 UR10, c[0x0][UR21+0x210] ;  /* 0x00008400150a7abb */ /* 0x000fe20008000a00 */
[----:B------:R-:W-:Y:S01]  /*28ef0*/  UIADD3.X UR9, UR9, UR14, UR23, UP0, UP2 ;  /* 0x0000000e09097290 */ /* 0x000fe200087e4417 */
[----:B------:R-:W-:Y:S01]  /*28f00*/  SHF.R.S32.HI R7, RZ, 0x1f, R7 ;  /* 0x0000001fff077819 */ /* 0x000fe20000011407 */
[----:B------:R-:W-:Y:S01]  /*28f10*/  IMAD R11, R3, UR11, RZ ;  /* 0x0000000b030b7c24 */ /* 0x000fe2000f8e02ff */
[----:B------:R-:W-:Y:S01]  /*28f20*/  ULDC.64 UR12, c[0x0][0xca8] ;  /* 0x00032a00000c7ab9 */ /* 0x000fe20000000a00 */
[----:B------:R-:W-:Y:S01]  /*28f30*/  @!UP1 ULDC UR12, c[0x0][0xc50] ;  /* 0x00031400000c9ab9 */ /* 0x000fe20000000800 */
[----:B------:R-:W-:Y:S01]  /*28f40*/  @!UP1 ULDC UR13, c[0x0][0xc54] ;  /* 0x00031500000d9ab9 */ /* 0x000fe20000000800 */
[----:B------:R-:W-:Y:S01]  /*28f50*/  IADD3.X R5, R7, UR9, R6, P2, P3 ;  /* 0x0000000907057c10 */ /* 0x000fe200097e6406 */
[----:B------:R-:W-:-:S02]  /*28f60*/  IMAD R11, R0, UR10, R11 ;  /* 0x0000000a000b7c24 */ /* 0x000fc4000f8e020b */
[----:B------:R-:W-:Y:S02]  /*28f70*/  VIADD R0, R10, 0x8 ;  /* 0x000000080a007836 */ /* 0x000fe40000000000 */
[----:B------:R-:W-:-:S03]  /*28f80*/  IMAD.WIDE.U32 R4, R3, UR10, R4 ;  /* 0x0000000a03047c25 */ /* 0x000fc6000f8e0004 */
[----:B------:R-:W-:Y:S01]  /*28f90*/  ISETP.GE.OR P0, PT, R0, R15, P0 ;  /* 0x0000000f0000720c */ /* 0x000fe20000706670 */
[----:B------:R-:W-:Y:S01]  /*28fa0*/  IMAD.IADD R3, R5, 0x1, R11 ;  /* 0x0000000105037824 */ /* 0x000fe200078e020b */
[----:B------:R-:W-:-:S04]  /*28fb0*/  LEA R8, P2, R4, UR12, 0x2 ;  /* 0x0000000c04087c11 */ /* 0x000fc8000f8410ff */
[----:B------:R-:W-:Y:S01]  /*28fc0*/  LEA.HI.X R3, R4, UR13, R3, 0x2, P2 ;  /* 0x0000000d04037c11 */ /* 0x000fe200090f1403 */
[----:B------:R-:W-:Y:S04]  /*28fd0*/  SHFL.IDX PT, R6, R8, 0x1, 0x1c1f ;  /* 0x003c1f0008067f89 */ /* 0x000fe800000e0000 */
[----:B------:R-:W-:Y:S04]  /*28fe0*/  SHFL.IDX PT, R4, R8, RZ, 0x1c1f ;  /* 0x001c1fff08047589 */ /* 0x000fe800000e0000 */
[----:B------:R-:W2:Y:S04]  /*28ff0*/  SHFL.IDX PT, R5, R3, RZ, 0x1c1f ;  /* 0x001c1fff03057589 */ /* 0x000ea800000e0000 */
[----:B------:R0:W1:Y:S04]  /*29000*/  SHFL.IDX PT, R7, R3, 0x1, 0x1c1f ;  /* 0x003c1f0003077f89 */ /* 0x00006800000e0000 */
[----:B--2---:R0:W-:Y:S01]  /*29010*/  @!P1 ST.E desc[UR40][R4.64], R9 ;  /* 0x0000000904009985 */ /* 0x0041e2000c101928 */
[----:B-1----:R-:W-:Y:S05]  /*29020*/  @P0 BRA `(.L_x_6307) ;  /* 0x0000000000080947 */ /* 0x002fea0003800000 */
[----:B0-----:R-:W2:Y:S04]  /*29030*/  LDL R3, [R1+0x214] ;  /* 0x0002140001037983 */ /* 0x001ea80000100800 */
[----:B--2---:R1:W-:Y:S02]  /*29040*/  ST.E desc[UR40][R6.64], R3 ;  /* 0x0000000306007985 */ /* 0x0043e4000c101928 */
.L_x_6307:
[----:B------:R-:W-:Y:S05]  /*29050*/  BSYNC B1 ;  /* 0x0000000000017941 */ /* 0x000fea0003800000 */
.L_x_6306:
[----:B------:R-:W-:Y:S02]  /*29060*/  UISETP.GT.AND UP1, UPT, UR22, 0x1, UPT ;  /* 0x000000011600788c */ /* 0x000fe4000bf24270 */
[----:B------:R-:W-:-:S04]  /*29070*/  UISETP.NE.U32.AND UP0, UPT, UR18, URZ, UPT ;  /* 0x0000003f1200728c */ /* 0x000fc8000bf05070 */
[----:B------:R-:W-:Y:S01]  /*29080*/  PLOP3.LUT P0, PT, PT, PT, UP1, 0x80, 0x0 ;  /* 0x000000000000781c */ /* 0x000fe20003f0f018 */
[----:B------:R-:W-:-:S04]  /*29090*/  UISETP.NE.AND.EX UP0, UPT, UR19, URZ, UPT, UP0 ;  /* 0x0000003f1300728c */ /* 0x000fc8000bf05300 */
[----:B------:R-:W-:-:S08]  /*290a0*/  USEL UR14, UR44, URZ, !UP0 ;  /* 0x0000003f2c0e7287 */ /* 0x000fd0000c000000 */
[----:B------:R-:W-:Y:S05]  /*290b0*/  @P0 BRA `(.L_x_6308) ;  /* 0x0000001000080947 */ /* 0x000fea0003800000 */
[----:B-1----:R-:W2:Y:S01]  /*290c0*/  LDL.64 R6, [R1+0x488] ;  /* 0x0004880001067983 */ /* 0x002ea20000100a00 */
[----:B0-----:R-:W-:Y:S01]  /*290d0*/  IMAD R4, R210, 0x40, R160 ;  /* 0x00000040d2047824 */ /* 0x001fe200078e02a0 */
[----:B------:R-:W0:Y:S01]  /*290e0*/  LDC R81, c[0x0][0xce8] ;  /* 0x00033a00ff517b82 */ /* 0x000e220000000800 */
[----:B------:R-:W-:Y:S02]  /*290f0*/  ULDC.64 UR12, c[0x0][0xba0] ;  /* 0x0002e800000c7ab9 */ /* 0x000fe40000000a00 */
[----:B------:R-:W-:Y:S02]  /*29100*/  UIMAD UR9, UR23, UR12, URZ ;  /* 0x0000000c170972a4 */ /* 0x000fe4000f8e023f */
[----:B------:R-:W-:Y:S02]  /*29110*/  UIMAD.WIDE.U32 UR10, UR4, UR12, URZ ;  /* 0x0000000c040a72a5 */ /* 0x000fe4000f8e003f */
[----:B------:R-:W-:-:S03]  /*29120*/  UIMAD UR9, UR4, UR13, UR9 ;  /* 0x0000000d040972a4 */ /* 0x000fc6000f8e0209 */
[----:B------:R-:W-:Y:S01]  /*29130*/  ULDC.64 UR12, c[0x0][0xbe8] ;  /* 0x0002fa00000c7ab9 */ /* 0x000fe20000000a00 */
[----:B------:R-:W-:-:S04]  /*29140*/  UIADD3 UR11, UR11, UR9, URZ ;  /* 0x000000090b0b7290 */ /* 0x000fc8000fffe03f */
[----:B------:R-:W-:-:S04]  /*29150*/  UIMAD.WIDE.U32 UR10, UR8, UR12, UR10 ;  /* 0x0000000c080a72a5 */ /* 0x000fc8000f8e000a */
[----:B------:R-:W-:-:S03]  /*29160*/  UIMAD UR9, UR8, UR13, UR11 ;  /* 0x0000000d080972a4 */ /* 0x000fc6000f8e020b */
[----:B------:R-:W-:Y:S01]  /*29170*/  ULDC UR11, c[0x0][0xbc8] ;  /* 0x0002f200000b7ab9 */ /* 0x000fe20000000800 */
[----:B------:R-:W-:Y:S01]  /*29180*/  IMAD.U32 R21, RZ, RZ, UR43 ;  /* 0x0000002bff157e24 */ /* 0x000fe2000f8e00ff */
[----:B------:R-:W-:Y:S01]  /*29190*/  USHF.R.S32.HI UR4, URZ, 0x1f, UR14 ;  /* 0x0000001f3f047899 */ /* 0x000fe2000801140e */
[----:B------:R-:W-:-:S03]  /*291a0*/  ULDC.64 UR12, c[0x0][0xbf0] ;  /* 0x0002fc00000c7ab9 */ /* 0x000fc60000000a00 */
[----:B------:R-:W-:Y:S01]  /*291b0*/  UIMAD UR4, UR4, UR12, URZ ;  /* 0x0000000c040472a4 */ /* 0x000fe2000f8e023f */
[----:B------:R-:W-:-:S03]  /*291c0*/  UMOV UR8, UR10 ;  /* 0x0000000a00087c82 */ /* 0x000fc60008000000 */
[----:B------:R-:W-:Y:S02]  /*291d0*/  UIMAD UR4, UR14, UR13, UR4 ;  /* 0x0000000d0e0472a4 */ /* 0x000fe4000f8e0204 */
[----:B------:R-:W-:-:S04]  /*291e0*/  UIMAD.WIDE.U32 UR8, UR14, UR12, UR8 ;  /* 0x0000000c0e0872a5 */ /* 0x000fc8000f8e0008 */
[----:B------:R-:W-:Y:S01]  /*291f0*/  UIADD3 UR4, UR9, UR4, URZ ;  /* 0x0000000409047290 */ /* 0x000fe2000fffe03f */
[----:B------:R-:W-:Y:S01]  /*29200*/  BSSY B1, `(.L_x_6309) ;  /* 0x00000c7000017945 */ /* 0x000fe20003800000 */
[----:B--2---:R-:W-:-:S03]  /*29210*/  IMAD.WIDE R4, R4, 0x2, R6 ;  /* 0x0000000204047825 */ /* 0x004fc600078e0206 */
[C---:B------:R-:W-:Y:S02]  /*29220*/  IADD3 R41, P2, R4.reuse, 0x7000, RZ ;  /* 0x0000700004297810 */ /* 0x040fe40007f5e0ff */
[----:B------:R-:W-:Y:S02]  /*29230*/  IADD3 R9, P3, R4, 0x1000, RZ ;  /* 0x0000100004097810 */ /* 0x000fe40007f7e0ff */
[----:B------:R-:W-:Y:S02]  /*29240*/  LOP3.LUT R40, R41, 0x380, RZ, 0xc0, !PT ;  /* 0x0000038029287812 */ /* 0x000fe400078ec0ff */
[----:B------:R-:W-:Y:S02]  /*29250*/  LOP3.LUT R8, R9, 0x380, RZ, 0xc0, !PT ;  /* 0x0000038009087812 */ /* 0x000fe400078ec0ff */
[----:B------:R-:W-:Y:S02]  /*29260*/  SHF.R.U64 R40, R40, 0x3, RZ ;  /* 0x0000000328287819 */ /* 0x000fe400000012ff */
[----:B------:R-:W-:-:S02]  /*29270*/  SHF.R.U64 R8, R8, 0x3, RZ ;  /* 0x0000000308087819 */ /* 0x000fc400000012ff */
[----:B------:R-:W-:Y:S01]  /*29280*/  LOP3.LUT R40, R40, R41, RZ, 0x3c, !PT ;  /* 0x0000002928287212 */ /* 0x000fe200078e3cff */
[----:B------:R-:W-:Y:S01]  /*29290*/  IMAD.X R41, RZ, RZ, R5, P2 ;  /* 0x000000ffff297224 */ /* 0x000fe200010e0605 */
[C---:B------:R-:W-:Y:S02]  /*292a0*/  IADD3 R69, P2, R4.reuse, 0xe000, RZ ;  /* 0x0000e00004457810 */ /* 0x040fe40007f5e0ff */
[C---:B------:R-:W-:Y:S02]  /*292b0*/  IADD3 R37, P1, R4.reuse, 0x6000, RZ ;  /* 0x0000600004257810 */ /* 0x040fe40007f3e0ff */
[----:B------:R-:W-:Y:S01]  /*292c0*/  LOP3.LUT R68, R69, 0x380, RZ, 0xc0, !PT ;  /* 0x0000038045447812 */ /* 0x000fe200078ec0ff */
[----:B------:R-:W5:Y:S01]  /*292d0*/  LD.E.128 R40, desc[UR40][R40.64] ;  /* 0x0000002828287980 */ /* 0x000f62000c101d00 */
[----:B------:R-:W-:Y:S02]  /*292e0*/  IADD3 R33, P0, R4, 0x5000, RZ ;  /* 0x0000500004217810 */ /* 0x000fe40007f1e0ff */
[----:B------:R-:W-:-:S02]  /*292f0*/  SHF.R.U64 R68, R68, 0x3, RZ ;  /* 0x0000000344447819 */ /* 0x000fc400000012ff */
[----:B------:R-:W-:Y:S01]  /*29300*/  LOP3.LUT R8, R8, R9, RZ, 0x3c, !PT ;  /* 0x0000000908087212 */ /* 0x000fe200078e3cff */
[--C-:B------:R-:W-:Y:S01]  /*29310*/  IMAD.X R9, RZ, RZ, R5.reuse, P3 ;  /* 0x000000ffff097224 */ /* 0x100fe200018e0605 */
[----:B------:R-:W-:Y:S02]  /*29320*/  LOP3.LUT R36, R37, 0x380, RZ, 0xc0, !PT ;  /* 0x0000038025247812 */ /* 0x000fe400078ec0ff */
[----:B------:R-:W-:Y:S01]  /*29330*/  LOP3.LUT R68, R68, R69, RZ, 0x3c, !PT ;  /* 0x0000004544447212 */ /* 0x000fe200078e3cff */
[----:B------:R-:W-:Y:S01]  /*29340*/  IMAD.X R69, RZ, RZ, R5, P2 ;  /* 0x000000ffff457224 */ /* 0x000fe200010e0605 */
[----:B------:R-:W-:Y:S01]  /*29350*/  LOP3.LUT R32, R33, 0x380, RZ, 0xc0, !PT ;  /* 0x0000038021207812 */ /* 0x000fe200078ec0ff */
[----:B------:R-:W5:Y:S01]  /*29360*/  LD.E.128 R8, desc[UR40][R8.64] ;  /* 0x0000002808087980 */ /* 0x000f62000c101d00 */
[----:B------:R-:W-:Y:S02]  /*29370*/  IADD3 R45, P3, R4, 0x8000, RZ ;  /* 0x00008000042d7810 */ /* 0x000fe40007f7e0ff */
[----:B0-----:R-:W-:Y:S01]  /*29380*/  ISETP.NE.AND P2, PT, R81, 0x1, PT ;  /* 0x000000015100780c */ /* 0x001fe20003f45270 */
[----:B------:R-:W5:Y:S01]  /*29390*/  LD.E.128 R68, desc[UR40][R68.64] ;  /* 0x0000002844447980 */ /* 0x000f62000c101d00 */
[----:B------:R-:W-:-:S02]  /*293a0*/  SHF.R.U64 R36, R36, 0x3, RZ ;  /* 0x0000000324247819 */ /* 0x000fc400000012ff */
[----:B------:R-:W-:Y:S02]  /*293b0*/  SHF.R.U64 R32, R32, 0x3, RZ ;  /* 0x0000000320207819 */ /* 0x000fe400000012ff */
[----:B------:R-:W-:Y:S02]  /*293c0*/  LOP3.LUT R44, R45, 0x380, RZ, 0xc0, !PT ;  /* 0x000003802d2c7812 */ /* 0x000fe400078ec0ff */
[----:B------:R-:W-:Y:S01]  /*293d0*/  LOP3.LUT R36, R36, R37, RZ, 0x3c, !PT ;  /* 0x0000002524247212 */ /* 0x000fe200078e3cff */
[--C-:B------:R-:W-:Y:S01]  /*293e0*/  IMAD.X R37, RZ, RZ, R5.reuse, P1 ;  /* 0x000000ffff257224 */ /* 0x100fe200008e0605 */
[----:B------:R-:W-:Y:S01]  /*293f0*/  LOP3.LUT R32, R32, R33, RZ, 0x3c, !PT ;  /* 0x0000002120207212 */ /* 0x000fe200078e3cff */
[----:B------:R-:W-:Y:S01]  /*29400*/  IMAD.X R33, RZ, RZ, R5, P0 ;  /* 0x000000ffff217224 */ /* 0x000fe200000e0605 */
[----:B------:R-:W-:Y:S01]  /*29410*/  SHF.R.U64 R44, R44, 0x3, RZ ;  /* 0x000000032c2c7819 */ /* 0x000fe200000012ff */
[----:B------:R-:W0:Y:S01]  /*29420*/  @P2 LDC R77, c[0x0][0xcec] ;  /* 0x00033b00ff4d2b82 */ /* 0x000e220000000800 */
[C---:B------:R-:W-:Y:S01]  /*29430*/  IADD3 R65, P1, R4.reuse, 0xd000, RZ ;  /* 0x0000d00004417810 */ /* 0x040fe20007f3e0ff */
[----:B------:R-:W5:Y:S01]  /*29440*/  LD.E.128 R36, desc[UR40][R36.64] ;  /* 0x0000002824247980 */ /* 0x000f62000c101d00 */
[----:B------:R-:W-:-:S02]  /*29450*/  IADD3 R61, P0, R4, 0xc000, RZ ;  /* 0x0000c000043d7810 */ /* 0x000fc40007f1e0ff */
[----:B------:R-:W-:Y:S01]  /*29460*/  LOP3.LUT R44, R44, R45, RZ, 0x3c, !PT ;  /* 0x0000002d2c2c7212 */ /* 0x000fe200078e3cff */
[--C-:B------:R-:W-:Y:S01]  /*29470*/  IMAD.X R45, RZ, RZ, R5.reuse, P3 ;  /* 0x000000ffff2d7224 */ /* 0x100fe200018e0605 */
[----:B------:R-:W-:Y:S01]  /*29480*/  LOP3.LUT R64, R65, 0x380, RZ, 0xc0, !PT ;  /* 0x0000038041407812 */ /* 0x000fe200078ec0ff */
[----:B------:R-:W1:Y:S01]  /*29490*/  @P2 LDC R79, c[0x0][0xcf0] ;  /* 0x00033c00ff4f2b82 */ /* 0x000e620000000800 */
[----:B------:R-:W-:Y:S01]  /*294a0*/  LOP3.LUT R60, R61, 0x380, RZ, 0xc0, !PT ;  /* 0x000003803d3c7812 */ /* 0x000fe200078ec0ff */
[----:B------:R-:W5:Y:S01]  /*294b0*/  LD.E.128 R32, desc[UR40][R32.64] ;  /* 0x0000002820207980 */ /* 0x000f62000c101d00 */
[----:B------:R-:W-:Y:S02]  /*294c0*/  IADD3 R3, P3, R4, 0xf000, RZ ;  /* 0x0000f00004037810 */ /* 0x000fe40007f7e0ff */
[----:B------:R-:W-:Y:S01]  /*294d0*/  SHF.R.U64 R64, R64, 0x3, RZ ;  /* 0x0000000340407819 */ /* 0x000fe200000012ff */
[----:B------:R-:W5:Y:S01]  /*294e0*/  LD.E.128 R44, desc[UR40][R44.64] ;  /* 0x000000282c2c7980 */ /* 0x000f62000c101d00 */
[----:B------:R-:W-:Y:S01]  /*294f0*/  SHF.R.U64 R60, R60, 0x3, RZ ;  /* 0x000000033c3c7819 */ /* 0x000fe200000012ff */
[----:B------:R-:W-:Y:S01]  /*29500*/  IMAD.X R73, RZ, RZ, R5, P3 ;  /* 0x000000ffff497224 */ /* 0x000fe200018e0605 */
[----:B------:R-:W-:-:S02]  /*29510*/  LOP3.LUT R0, R3, 0x380, RZ, 0xc0, !PT ;  /* 0x0000038003007812 */ /* 0x000fc400078ec0ff */
[----:B------:R-:W-:Y:S01]  /*29520*/  LOP3.LUT R64, R64, R65, RZ, 0x3c, !PT ;  /* 0x0000004140407212 */ /* 0x000fe200078e3cff */
[--C-:B------:R-:W-:Y:S01]  /*29530*/  IMAD.X R65, RZ, RZ, R5.reuse, P1 ;  /* 0x000000ffff417224 */ /* 0x100fe200008e0605 */
[----:B------:R-:W-:Y:S01]  /*29540*/  LOP3.LUT R60, R60, R61, RZ, 0x3c, !PT ;  /* 0x0000003d3c3c7212 */ /* 0x000fe200078e3cff */
[----:B------:R-:W-:Y:S01]  /*29550*/  IMAD.X R61, RZ, RZ, R5, P0 ;  /* 0x000000ffff3d7224 */ /* 0x000fe200000e0605 */
[----:B------:R-:W-:Y:S02]  /*29560*/  SHF.R.U64 R0, R0, 0x3, RZ ;  /* 0x0000000300007819 */ /* 0x000fe400000012ff */
[----:B------:R-:W-:Y:S01]  /*29570*/  ISETP.GE.AND P1, PT, R160, UR11, PT ;  /* 0x0000000ba0007c0c */ /* 0x000fe2000bf26270 */
[----:B------:R-:W5:Y:S01]  /*29580*/  LD.E.128 R64, desc[UR40][R64.64] ;  /* 0x0000002840407980 */ /* 0x000f62000c101d00 */
[----:B------:R-:W-:Y:S02]  /*29590*/  ISETP.GE.AND P0, PT, R159, UR11, PT ;  /* 0x0000000b9f007c0c */ /* 0x000fe4000bf06270 */
[----:B------:R-:W-:Y:S01]  /*295a0*/  LOP3.LUT R72, R0, R3, RZ, 0x3c, !PT ;  /* 0x0000000300487212 */ /* 0x000fe200078e3cff */
[----:B------:R-:W-:Y:S01]  /*295b0*/  IMAD R0, R220, 0x20, R210 ;  /* 0x00000020dc007824 */ /* 0x000fe200078e02d2 */
[----:B------:R-:W-:Y:S01]  /*295c0*/  SEL R3, RZ, 0x1, P1 ;  /* 0x00000001ff037807 */ /* 0x000fe20000800000 */
[----:B------:R-:W5:Y:S01]  /*295d0*/  LD.E.128 R60, desc[UR40][R60.64] ;  /* 0x000000283c3c7980 */ /* 0x000f62000c101d00 */
[----:B------:R-:W-:-:S02]  /*295e0*/  SEL R20, RZ, 0xffffffff, P0 ;  /* 0xffffffffff147807 */ /* 0x000fc40000000000 */
[----:B------:R-:W-:Y:S01]  /*295f0*/  ISETP.GE.AND P1, PT, R158, UR11, PT ;  /* 0x0000000b9e007c0c */ /* 0x000fe2000bf26270 */
[----:B------:R-:W-:Y:S01]  /*29600*/  IMAD R82, R21, 0x40, R0 ;  /* 0x0000004015527824 */ /* 0x000fe200078e0200 */
[C---:B------:R-:W-:Y:S02]  /*29610*/  IADD3 R13, P4, R4.reuse, 0x2000, RZ ;  /* 0x00002000040d7810 */ /* 0x040fe40007f9e0ff */
[C---:B------:R-:W-:Y:S02]  /*29620*/  IADD3 R25, P5, R4.reuse, 0x3000, RZ ;  /* 0x0000300004197810 */ /* 0x040fe40007fbe0ff */
[----:B------:R-:W-:Y:S01]  /*29630*/  IADD3 R29, P6, R4, 0x4000, RZ ;  /* 0x00004000041d7810 */ /* 0x000fe20007fde0ff */
[----:B------:R-:W-:Y:S01]  /*29640*/  IMAD.SHL.U32 R20, R20, 0x2, RZ ;  /* 0x0000000214147824 */ /* 0x000fe200078e00ff */
[----:B------:R-:W-:Y:S01]  /*29650*/  ISETP.GE.AND P0, PT, R157, UR11, PT ;  /* 0x0000000b9d007c0c */ /* 0x000fe2000bf06270 */
[----:B------:R-:W5:Y:S01]  /*29660*/  LD.E.128 R72, desc[UR40][R72.64] ;  /* 0x0000002848487980 */ /* 0x000f62000c101d00 */
[----:B------:R-:W-:-:S02]  /*29670*/  SEL R0, RZ, 0xffffffff, P1 ;  /* 0xffffffffff007807 */ /* 0x000fc40000800000 */
[----:B------:R-:W-:Y:S02]  /*29680*/  LOP3.LUT R12, R13, 0x380, RZ, 0xc0, !PT ;  /* 0x000003800d0c7812 */ /* 0x000fe400078ec0ff */
[----:B------:R-:W-:Y:S02]  /*29690*/  LOP3.LUT R24, R25, 0x380, RZ, 0xc0, !PT ;  /* 0x0000038019187812 */ /* 0x000fe400078ec0ff */
[----:B------:R-:W-:Y:S01]  /*296a0*/  LOP3.LUT R28, R29, 0x380, RZ, 0xc0, !PT ;  /* 0x000003801d1c7812 */ /* 0x000fe200078ec0ff */
[----:B------:R-:W-:Y:S01]  /*296b0*/  IMAD.SHL.U32 R83, R0, 0x4, RZ ;  /* 0x0000000400537824 */ /* 0x000fe200078e00ff */
[----:B------:R-:W-:Y:S01]  /*296c0*/  SEL R21, RZ, 0xffffffff, P0 ;  /* 0xffffffffff157807 */ /* 0x000fe20000000000 */
[----:B0-----:R-:W-:Y:S01]  /*296d0*/  @P2 IMAD.HI.U32 R0, R82, R77, RZ ;  /* 0x0000004d52002227 */ /* 0x001fe200078e00ff */
[----:B------:R-:W-:Y:S02]  /*296e0*/  LOP3.LUT R20, R20, 0x2, R3, 0xe2, !PT ;  /* 0x0000000214147812 */ /* 0x000fe400078ee203 */
[----:B------:R-:W-:-:S02]  /*296f0*/  SHF.R.U64 R12, R12, 0x3, RZ ;  /* 0x000000030c0c7819 */ /* 0x000fc400000012ff */
[----:B------:R-:W-:Y:S02]  /*29700*/  SHF.R.U64 R24, R24, 0x3, RZ ;  /* 0x0000000318187819 */ /* 0x000fe400000012ff */
[----:B------:R-:W-:Y:S01]  /*29710*/  SHF.R.U64 R28, R28, 0x3, RZ ;  /* 0x000000031c1c7819 */ /* 0x000fe200000012ff */
[----:B------:R-:W-:Y:S01]  /*29720*/  IMAD.SHL.U32 R78, R21, 0x8, RZ ;  /* 0x00000008154e7824 */ /* 0x000fe200078e00ff */
[----:B------:R-:W-:Y:S01]  /*29730*/  LOP3.LUT R77, R83, 0x4, R20, 0xe2, !PT ;  /* 0x00000004534d7812 */ /* 0x000fe200078ee214 */
[----:B------:R-:W-:Y:S01]  /*29740*/  IMAD.MOV.U32 R3, RZ, RZ, R82 ;  /* 0x000000ffff037224 */ /* 0x000fe200078e0052 */
[----:B------:R-:W-:Y:S01]  /*29750*/  LOP3.LUT R12, R12, R13, RZ, 0x3c, !PT ;  /* 0x0000000d0c0c7212 */ /* 0x000fe200078e3cff */
[--C-:B------:R-:W-:Y:S01]  /*29760*/  IMAD.X R13, RZ, RZ, R5.reuse, P4 ;  /* 0x000000ffff0d7224 */ /* 0x100fe200020e0605 */
[----:B------:R-:W-:Y:S01]  /*29770*/  LOP3.LUT R24, R24, R25, RZ, 0x3c, !PT ;  /* 0x0000001918187212 */ /* 0x000fe200078e3cff */
[--C-:B------:R-:W-:Y:S01]  /*29780*/  IMAD.X R25, RZ, RZ, R5.reuse, P5 ;  /* 0x000000ffff197224 */ /* 0x100fe200028e0605 */
[----:B------:R-:W-:Y:S01]  /*29790*/  LOP3.LUT R28, R28, R29, RZ, 0x3c, !PT ;  /* 0x0000001d1c1c7212 */ /* 0x000fe200078e3cff */
[----:B------:R-:W-:Y:S01]  /*297a0*/  IMAD.X R29, RZ, RZ, R5, P6 ;  /* 0x000000ffff1d7224 */ /* 0x000fe200030e0605 */
[----:B-1----:R-:W-:Y:S01]  /*297b0*/  @P2 SHF.R.U32.HI R3, RZ, R79, R0 ;  /* 0x0000004fff032219 */ /* 0x002fe20000011600 */
[----:B------:R-:W-:Y:S01]  /*297c0*/  IMAD.U32 R20, RZ, RZ, UR8 ;  /* 0x00000008ff147e24 */ /* 0x000fe2000f8e00ff */
[C---:B------:R-:W-:Y:S01]  /*297d0*/  IADD3 R49, P4, R4.reuse, 0x9000, RZ ;  /* 0x0000900004317810 */ /* 0x040fe20007f9e0ff */
[----:B------:R-:W-:Y:S01]  /*297e0*/  IMAD.U32 R21, RZ, RZ, UR9 ;  /* 0x00000009ff157e24 */ /* 0x000fe2000f8e00ff */
[C---:B------:R-:W-:Y:S01]  /*297f0*/  IADD3 R53, P5, R4.reuse, 0xa000, RZ ;  /* 0x0000a00004357810 */ /* 0x040fe20007fbe0ff */
[----:B------:R-:W-:Y:S01]  /*29800*/  ULDC.64 UR8, c[0x0][0xbe0] ;  /* 0x0002f80000087ab9 */ /* 0x000fe20000000a00 */
[----:B------:R-:W-:Y:S01]  /*29810*/  IADD3 R57, P6, R4, 0xb000, RZ ;  /* 0x0000b00004397810 */ /* 0x000fe20007fde0ff */
[----:B------:R-:W5:Y:S01]  /*29820*/  LD.E.128 R12, desc[UR40][R12.64] ;  /* 0x000000280c0c7980 */ /* 0x000f62000c101d00 */
[----:B------:R-:W-:-:S02]  /*29830*/  LOP3.LUT R0, R78, 0x8, R77, 0xe2, !PT ;  /* 0x000000084e007812 */ /* 0x000fc400078ee24d */
[--C-:B------:R-:W-:Y:S01]  /*29840*/  SHF.R.S32.HI R77, RZ, 0x1f, R3.reuse ;  /* 0x0000001fff4d7819 */ /* 0x100fe20000011403 */
[----:B------:R-:W5:Y:S01]  /*29850*/  LD.E.128 R24, desc[UR40][R24.64] ;  /* 0x0000002818187980 */ /* 0x000f62000c101d00 */
[----:B------:R-:W-:Y:S02]  /*29860*/  ISETP.GE.AND P0, PT, R156, UR11, PT ;  /* 0x0000000b9c007c0c */ /* 0x000fe4000bf06270 */
[----:B------:R-:W-:Y:S01]  /*29870*/  LOP3.LUT R48, R49, 0x380, RZ, 0xc0, !PT ;  /* 0x0000038031307812 */ /* 0x000fe200078ec0ff */
[----:B------:R-:W5:Y:S01]  /*29880*/  LD.E.128 R28, desc[UR40][R28.64] ;  /* 0x000000281c1c7980 */ /* 0x000f62000c101d00 */
[----:B------:R-:W-:Y:S02]  /*29890*/  LOP3.LUT R52, R53, 0x380, RZ, 0xc0, !PT ;  /* 0x0000038035347812 */ /* 0x000fe400078ec0ff */
[----:B------:R-:W-:Y:S01]  /*298a0*/  LOP3.LUT R56, R57, 0x380, RZ, 0xc0, !PT ;  /* 0x0000038039387812 */ /* 0x000fe200078ec0ff */
[----:B------:R-:W-:Y:S01]  /*298b0*/  IMAD.MOV R79, RZ, RZ, -R3 ;  /* 0x000000ffff4f7224 */ /* 0x000fe200078e0a03 */
[----:B------:R-:W-:Y:S01]  /*298c0*/  LOP3.LUT R7, R4, 0x380, RZ, 0xc0, !PT ;  /* 0x0000038004077812 */ /* 0x000fe200078ec0ff */
[----:B------:R-:W-:Y:S01]  /*298d0*/  IMAD.U32 R21, RZ, RZ, UR4 ;  /* 0x00000004ff157e24 */ /* 0x000fe2000f8e00ff */
[----:B------:R-:W-:Y:S01]  /*298e0*/  SEL R78, RZ, 0xffffffff, P0 ;  /* 0xffffffffff4e7807 */ /* 0x000fe20000000000 */
[----:B------:R-:W-:Y:S01]  /*298f0*/  IMAD R80, R77, UR8, RZ ;  /* 0x000000084d507c24 */ /* 0x000fe2000f8e02ff */
[----:B------:R-:W-:-:S02]  /*29900*/  SHF.R.U64 R48, R48, 0x3, RZ ;  /* 0x0000000330307819 */ /* 0x000fc400000012ff */
[----:B------:R-:W-:Y:S02]  /*29910*/  SHF.R.U64 R52, R52, 0x3, RZ ;  /* 0x0000000334347819 */ /* 0x000fe400000012ff */
[----:B------:R-:W-:Y:S02]  /*29920*/  SHF.R.U64 R56, R56, 0x3, RZ ;  /* 0x0000000338387819 */ /* 0x000fe400000012ff */
[----:B------:R-:W-:Y:S01]  /*29930*/  ISETP.GE.AND P0, PT, R17, UR11, PT ;  /* 0x0000000b11007c0c */ /* 0x000fe2000bf06270 */
[----:B------:R-:W-:Y:S01]  /*29940*/  IMAD R77, R81, R79, R82 ;  /* 0x0000004f514d7224 */ /* 0x000fe200078e0252 */
[----:B------:R-:W-:Y:S01]  /*29950*/  SHF.R.U64 R7, R7, 0x3, RZ ;  /* 0x0000000307077819 */ /* 0x000fe200000012ff */
[C---:B------:R-:W-:Y:S01]  /*29960*/  IMAD R79, R3.reuse, UR9, R80 ;  /* 0x00000009034f7c24 */ /* 0x040fe2000f8e0250 */
[----:B------:R-:W-:Y:S01]  /*29970*/  LOP3.LUT R48, R48, R49, RZ, 0x3c, !PT ;  /* 0x0000003130307212 */ /* 0x000fe200078e3cff */
[----:B------:R-:W-:Y:S01]  /*29980*/  IMAD.WIDE.U32 R20, R3, UR8, R20 ;  /* 0x0000000803147c25 */ /* 0x000fe2000f8e0014 */
[----:B------:R-:W-:Y:S01]  /*29990*/  LOP3.LUT R52, R52, R53, RZ, 0x3c, !PT ;  /* 0x0000003534347212 */ /* 0x000fe200078e3cff */
[----:B------:R-:W-:Y:S01]  /*299a0*/  ULDC.64 UR8, c[0x0][0xbd8] ;  /* 0x0002f60000087ab9 */ /* 0x000fe20000000a00 */
[----:B------:R-:W-:Y:S01]  /*299b0*/  LOP3.LUT R56, R56, R57, RZ, 0x3c, !PT ;  /* 0x0000003938387212 */ /* 0x000fe200078e3cff */
[--C-:B------:R-:W-:Y:S01]  /*299c0*/  IMAD.X R49, RZ, RZ, R5.reuse, P4 ;  /* 0x000000ffff317224 */ /* 0x100fe200020e0605 */
[----:B------:R-:W-:Y:S01]  /*299d0*/  SEL R3, RZ, 0xffffffff, P0 ;  /* 0xffffffffff037807 */ /* 0x000fe20000000000 */
[--C-:B------:R-:W-:Y:S01]  /*299e0*/  IMAD.X R53, RZ, RZ, R5.reuse, P5 ;  /* 0x000000ffff357224 */ /* 0x100fe200028e0605 */
[----:B------:R-:W-:Y:S01]  /*299f0*/  LOP3.LUT R4, R7, R4, RZ, 0x3c, !PT ;  /* 0x0000000407047212 */ /* 0x000fe200078e3cff */
[----:B------:R-:W-:-:S02]  /*29a00*/  IMAD.X R57, RZ, RZ, R5, P6 ;  /* 0x000000ffff397224 */ /* 0x000fc400030e0605 */
[----:B------:R-:W-:Y:S01]  /*29a10*/  IMAD.SHL.U32 R83, R78, 0x10, RZ ;  /* 0x000000104e537824 */ /* 0x000fe200078e00ff */
[----:B------:R-:W5:Y:S01]  /*29a20*/  LD.E.128 R48, desc[UR40][R48.64] ;  /* 0x0000002830307980 */ /* 0x000f62000c101d00 */
[----:B------:R-:W-:-:S03]  /*29a30*/  IMAD.SHL.U32 R3, R3, 0x20, RZ ;  /* 0x0000002003037824 */ /* 0x000fc600078e00ff */
[----:B------:R-:W-:Y:S01]  /*29a40*/  LOP3.LUT R0, R83, 0x10, R0, 0xe2, !PT ;  /* 0x0000001053007812 */ /* 0x000fe200078ee200 */
[----:B------:R-:W5:Y:S01]  /*29a50*/  LD.E.128 R4, desc[UR40][R4.64] ;  /* 0x0000002804047980 */ /* 0x000f62000c101d00 */
[----:B------:R-:W-:-:S03]  /*29a60*/  SHF.R.S32.HI R78, RZ, 0x1f, R77 ;  /* 0x0000001fff4e7819 */ /* 0x000fc6000001144d */
[----:B------:R-:W5:Y:S01]  /*29a70*/  LD.E.128 R52, desc[UR40][R52.64] ;  /* 0x0000002834347980 */ /* 0x000f62000c101d00 */
[----:B------:R-:W-:-:S03]  /*29a80*/  LOP3.LUT R0, R3, 0x20, R0, 0xe2, !PT ;  /* 0x0000002003007812 */ /* 0x000fc600078ee200 */
        /* <DEDUP_REMOVED lines=8> */
[----:B------:R-:W-:Y:S01]  /*29b10*/  IMAD.IADD R21, R21, 0x1, R79 ;  /* 0x0000000115157824 */ /* 0x000fe200078e024f */
[----:B------:R-:W-:Y:S01]  /*29b20*/  ISETP.GE.AND P0, PT, R162, UR11, PT ;  /* 0x0000000ba2007c0c */ /* 0x000fe2000bf06270 */
[----:B------:R-:W-:-:S02]  /*29b30*/  IMAD R78, R78, UR8, RZ ;  /* 0x000000084e4e7c24 */ /* 0x000fc4000f8e02ff */
[----:B------:R-:W-:Y:S02]  /*29b40*/  IMAD R83, R76, R81, RZ ;  /* 0x000000514c537224 */ /* 0x000fe400078e02ff */
[----:B------:R-:W-:Y:S01]  /*29b50*/  IMAD R82, R3, 0x40, R210 ;  /* 0x0000004003527824 */ /* 0x000fe200078e02d2 */
[----:B------:R-:W-:Y:S01]  /*29b60*/  UIADD3 UR4, UR47, 0x38820, URZ ;  /* 0x000388202f047890 */ /* 0x000fe2000fffe03f */
[C---:B------:R-:W-:Y:S01]  /*29b70*/  IMAD R79, R77.reuse, UR9, R78 ;  /* 0x000000094d4f7c24 */ /* 0x040fe2000f8e024e */
[----:B------:R-:W-:Y:S01]  /*29b80*/  SEL R3, RZ, 0x40, P0 ;  /* 0x00000040ff037807 */ /* 0x000fe20000000000 */
[----:B------:R-:W-:Y:S01]  /*29b90*/  IMAD.WIDE.U32 R20, R77, UR8, R20 ;  /* 0x000000084d147c25 */ /* 0x000fe2000f8e0014 */
[----:B------:R-:W-:Y:S01]  /*29ba0*/  ISETP.GE.AND P0, PT, R82, R83, PT ;  /* 0x000000535200720c */ /* 0x000fe20003f06270 */
[----:B------:R-:W-:Y:S01]  /*29bb0*/  ULDC.64 UR8, c[0x0][0xb80] ;  /* 0x0002e00000087ab9 */ /* 0x000fe20000000a00 */
[----:B------:R-:W-:Y:S01]  /*29bc0*/  UPRMT UR4, URZ, 0x654, UR4 ;  /* 0x000006543f047896 */ /* 0x000fe20008000004 */
[----:B------:R-:W-:Y:S01]  /*29bd0*/  IMAD.IADD R21, R21, 0x1, R79 ;  /* 0x0000000115157824 */ /* 0x000fe200078e024f */
[----:B------:R-:W-:-:S02]  /*29be0*/  LEA R80, P2, R20, UR8, 0x1 ;  /* 0x0000000814507c11 */ /* 0x000fc4000f8408ff */
[----:B------:R-:W-:Y:S02]  /*29bf0*/  ISETP.GE.AND P1, PT, R161, UR11, PT ;  /* 0x0000000ba1007c0c */ /* 0x000fe4000bf26270 */
[----:B------:R-:W-:Y:S02]  /*29c00*/  LEA.HI.X R81, R20, UR9, R21, 0x1, P2 ;  /* 0x0000000914517c11 */ /* 0x000fe400090f0c15 */
[----:B------:R-:W-:Y:S01]  /*29c10*/  LOP3.LUT R0, R0, R3, RZ, 0xfc, !PT ;  /* 0x0000000300007212 */ /* 0x000fe200078efcff */
[----:B0-----:R0:W1:Y:S01]  /*29c20*/  SHFL.IDX PT, R20, R80, RZ, 0x181f ;  /* 0x00181fff50147589 */ /* 0x00106200000e0000 */
[----:B------:R-:W-:Y:S01]  /*29c30*/  SEL R3, RZ, 0x80, P1 ;  /* 0x00000080ff037807 */ /* 0x000fe20000800000 */
[----:B------:R-:W-:Y:S02]  /*29c40*/  SYNCS.ARRIVE.TRANS64.RED.A1T0 RZ, [UR4], RZ ;  /* 0x000000ffffff79a7 */ /* 0x000fe40008100404 */
[----:B------:R0:W2:Y:S01]  /*29c50*/  SHFL.IDX PT, R21, R81, RZ, 0x181f ;  /* 0x00181fff51157589 */ /* 0x0000a200000e0000 */
[----:B------:R-:W-:Y:S01]  /*29c60*/  LOP3.LUT R3, R0, R3, RZ, 0xfc, !PT ;  /* 0x0000000300037212 */ /* 0x000fe200078efcff */
[----:B------:R-:W-:Y:S06]  /*29c70*/  @P0 BRA `(.L_x_6310) ;  /* 0x00000000007c0947 */ /* 0x000fec0003800000 */
[----:B------:R-:W-:Y:S02]  /*29c80*/  ISETP.GE.AND P1, PT, R159, UR11, PT ;  /* 0x0000000b9f007c0c */ /* 0x000fe4000bf26270 */
[----:B------:R-:W-:Y:S02]  /*29c90*/  ISETP.GE.AND P0, PT, R160, UR11, PT ;  /* 0x0000000ba0007c0c */ /* 0x000fe4000bf06270 */
[----:B------:R-:W-:Y:S02]  /*29ca0*/  ISETP.GE.AND P5, PT, R158, UR11, PT ;  /* 0x0000000b9e007c0c */ /* 0x000fe4000bfa6270 */
[----:B------:R-:W-:-:S07]  /*29cb0*/  ISETP.GE.AND P3, PT, R157, UR11, PT ;  /* 0x0000000b9d007c0c */ /* 0x000fce000bf66270 */
[C---:B-1----:R-:W-:Y:S02]  /*29cc0*/  @!P1 LEA R76, P2, R159.reuse, R20, 0x1 ;  /* 0x000000149f4c9211 */ /* 0x042fe400078408ff */
[----:B--2---:R-:W-:Y:S02]  /*29cd0*/  @!P0 IMAD.WIDE R78, R160, 0x2, R20 ;  /* 0x00000002a04e8825 */ /* 0x004fe400078e0214 */
[----:B------:R-:W-:Y:S02]  /*29ce0*/  @!P1 LEA.HI.X R77, R159, R21, R217, 0x1, P2 ;  /* 0x000000159f4d9211 */ /* 0x000fe400010f0cd9 */
[----:B------:R-:W-:Y:S01]  /*29cf0*/  ISETP.GE.AND P2, PT, R156, UR11, PT ;  /* 0x0000000b9c007c0c */ /* 0x000fe2000bf46270 */
[----:B-----5:R1:W-:Y:S01]  /*29d00*/  @!P0 ST.E.128 desc[UR40][R78.64], R4 ;  /* 0x000000044e008985 */ /* 0x0203e2000c101d28 */
[----:B------:R-:W-:-:S03]  /*29d10*/  LOP3.LUT P0, RZ, R0, 0x40, RZ, 0xc0, !PT ;  /* 0x0000004000ff7812 */ /* 0x000fc6000780c0ff */
[----:B------:R2:W-:Y:S01]  /*29d20*/  @!P1 ST.E.128 desc[UR40][R76.64], R12 ;  /* 0x0000000c4c009985 */ /* 0x0005e2000c101d28 */
[----:B------:R-:W-:Y:S02]  /*29d30*/  ISETP.GE.AND P1, PT, R17, UR11, PT ;  /* 0x0000000b11007c0c */ /* 0x000fe4000bf26270 */
[CC--:B-1----:R-:W-:Y:S02]  /*29d40*/  @!P5 LEA R4, P4, R158.reuse, R20.reuse, 0x1 ;  /* 0x000000149e04d211 */ /* 0x0c2fe400078808ff */
[-C--:B------:R-:W-:Y:S02]  /*29d50*/  @!P3 LEA R6, P6, R157, R20.reuse, 0x1 ;  /* 0x000000149d06b211 */ /* 0x080fe400078c08ff */
[-C--:B------:R-:W-:Y:S02]  /*29d60*/  @!P5 LEA.HI.X R5, R158, R21.reuse, R216, 0x1, P4 ;  /* 0x000000159e05d211 */ /* 0x080fe400020f0cd8 */
[----:B------:R-:W-:Y:S02]  /*29d70*/  LOP3.LUT P4, RZ, R3, 0x80, RZ, 0xc0, !PT ;  /* 0x0000008003ff7812 */ /* 0x000fe4000788c0ff */
[----:B------:R-:W-:Y:S01]  /*29d80*/  @!P3 LEA.HI.X R7, R157, R21, R215, 0x1, P6 ;  /* 0x000000159d07b211 */ /* 0x000fe200030f0cd7 */
[----:B------:R1:W-:Y:S02]  /*29d90*/  @!P5 ST.E.128 desc[UR40][R4.64], R28 ;  /* 0x0000001c0400d985 */ /* 0x0003e4000c101d28 */
[----:B--2---:R-:W-:-:S02]  /*29da0*/  @!P1 LEA R12, P6, R17, R20, 0x1 ;  /* 0x00000014110c9211 */ /* 0x004fc400078c08ff */
[----:B------:R2:W-:Y:S02]  /*29db0*/  @!P3 ST.E.128 desc[UR40][R6.64], R36 ;  /* 0x000000240600b985 */ /* 0x0005e4000c101d28 */
[-C--:B------:R-:W-:Y:S02]  /*29dc0*/  @!P1 LEA.HI.X R13, R17, R21.reuse, R213, 0x1, P6 ;  /* 0x00000015110d9211 */ /* 0x080fe400030f0cd5 */
[-C--:B-1----:R-:W-:Y:S02]  /*29dd0*/  @!P2 LEA R4, P5, R156, R20.reuse, 0x1 ;  /* 0x000000149c04a211 */ /* 0x082fe400078a08ff */
[-C--:B--2---:R-:W-:Y:S02]  /*29de0*/  @P0 LEA R6, P3, R162, R20.reuse, 0x1 ;  /* 0x00000014a2060211 */ /* 0x084fe400078608ff */
[----:B------:R-:W-:Y:S02]  /*29df0*/  @!P2 LEA.HI.X R5, R156, R21, R214, 0x1, P5 ;  /* 0x000000159c05a211 */ /* 0x000fe400028f0cd6 */
[----:B------:R-:W-:-:S02]  /*29e00*/  @P4 LEA R14, P5, R161, R20, 0x1 ;  /* 0x00000014a10e4211 */ /* 0x000fc400078a08ff */
[-C--:B------:R-:W-:Y:S01]  /*29e10*/  @P0 LEA.HI.X R7, R162, R21.reuse, R212, 0x1, P3 ;  /* 0x00000015a2070211 */ /* 0x080fe200018f0cd4 */
[----:B------:R3:W-:Y:S01]  /*29e20*/  @!P2 ST.E.128 desc[UR40][R4.64], R44 ;  /* 0x0000002c0400a985 */ /* 0x0007e2000c101d28 */
[----:B------:R-:W-:-:S03]  /*29e30*/  @P4 LEA.HI.X R15, R161, R21, R211, 0x1, P5 ;  /* 0x00000015a10f4211 */ /* 0x000fc600028f0cd3 */
[----:B------:R3:W-:Y:S04]  /*29e40*/  @!P1 ST.E.128 desc[UR40][R12.64], R52 ;  /* 0x000000340c009985 */ /* 0x0007e8000c101d28 */
[----:B------:R3:W-:Y:S04]  /*29e50*/  @P0 ST.E.128 desc[UR40][R6.64], R60 ;  /* 0x0000003c06000985 */ /* 0x0007e8000c101d28 */
[----:B------:R3:W-:Y:S02]  /*29e60*/  @P4 ST.E.128 desc[UR40][R14.64], R68 ;  /* 0x000000440e004985 */ /* 0x0007e4000c101d28 */
.L_x_6310:
[----:B------:R-:W-:Y:S05]  /*29e70*/  BSYNC B1 ;  /* 0x0000000000017941 */ /* 0x000fea0003800000 */
.L_x_6309:
        /* <DEDUP_REMOVED lines=9> */
[----:B------:R-:W-:-:S05]  /*29f10*/  ISETP.GE.AND P1, PT, R156, UR11, PT ;  /* 0x0000000b9c007c0c */ /* 0x000fca000bf26270 */
[----:B0---4-:R-:W-:Y:S02]  /*29f20*/  @!P0 IMAD.WIDE R6, R160, 0x2, R4 ;  /* 0x00000002a0068825 */ /* 0x011fe400078e0204 */
[-C--:B------:R-:W-:Y:S02]  /*29f30*/  @!P5 LEA R14, P4, R159, R4.reuse, 0x1 ;  /* 0x000000049f0ed211 */ /* 0x080fe400078808ff */
[----:B------:R-:W-:Y:S01]  /*29f40*/  @!P3 LEA R12, P6, R158, R4, 0x1 ;  /* 0x000000049e0cb211 */ /* 0x000fe200078c08ff */
[----:B------:R0:W-:Y:S01]  /*29f50*/  @!P0 ST.E.128 desc[UR40][R6.64], R8 ;  /* 0x0000000806008985 */ /* 0x0001e2000c101d28 */
[----:B------:R-:W-:Y:S02]  /*29f60*/  ISETP.GE.AND P0, PT, R17, UR11, PT ;  /* 0x0000000b11007c0c */ /* 0x000fe4000bf06270 */
[----:B------:R-:W-:Y:S02]  /*29f70*/  @!P5 LEA.HI.X R15, R159, R5, R217, 0x1, P4 ;  /* 0x000000059f0fd211 */ /* 0x000fe400020f0cd9 */
[----:B------:R-:W-:-:S02]  /*29f80*/  LOP3.LUT P4, RZ, R0, 0x40, RZ, 0xc0, !PT ;  /* 0x0000004000ff7812 */ /* 0x000fc4000788c0ff */
[----:B------:R-:W-:Y:S01]  /*29f90*/  @!P3 LEA.HI.X R13, R158, R5, R216, 0x1, P6 ;  /* 0x000000059e0db211 */ /* 0x000fe200030f0cd8 */
[----:B------:R3:W-:Y:S01]  /*29fa0*/  @!P5 ST.E.128 desc[UR40][R14.64], R24 ;  /* 0x000000180e00d985 */ /* 0x0007e2000c101d28 */
[----:B-1----:R-:W-:-:S03]  /*29fb0*/  @!P2 LEA R20, P5, R157, R4, 0x1 ;  /* 0x000000049d14a211 */ /* 0x002fc600078a08ff */
[----:B------:R3:W-:Y:S01]  /*29fc0*/  @!P3 ST.E.128 desc[UR40][R12.64], R32 ;  /* 0x000000200c00b985 */ /* 0x0007e2000c101d28 */
[----:B--2---:R-:W-:Y:S02]  /*29fd0*/  @!P2 LEA.HI.X R21, R157, R5, R215, 0x1, P5 ;  /* 0x000000059d15a211 */ /* 0x004fe400028f0cd7 */
[----:B0-----:R-:W-:-:S03]  /*29fe0*/  @!P1 LEA R6, P6, R156, R4, 0x1 ;  /* 0x000000049c069211 */ /* 0x001fc600078c08ff */
[----:B------:R3:W-:Y:S01]  /*29ff0*/  @!P2 ST.E.128 desc[UR40][R20.64], R40 ;  /* 0x000000281400a985 */ /* 0x0007e2000c101d28 */
[CC--:B------:R-:W-:Y:S02]  /*2a000*/  @!P0 LEA R8, P3, R17.reuse, R4.reuse, 0x1 ;  /* 0x0000000411088211 */ /* 0x0c0fe400078608ff */
[----:B------:R-:W-:Y:S02]  /*2a010*/  @P4 LEA R10, P5, R162, R4, 0x1 ;  /* 0x00000004a20a4211 */ /* 0x000fe400078a08ff */
[-C--:B------:R-:W-:Y:S02]  /*2a020*/  @!P1 LEA.HI.X R7, R156, R5.reuse, R214, 0x1, P6 ;  /* 0x000000059c079211 */ /* 0x080fe400030f0cd6 */
[-C--:B------:R-:W-:Y:S02]  /*2a030*/  @!P0 LEA.HI.X R9, R17, R5.reuse, R213, 0x1, P3 ;  /* 0x0000000511098211 */ /* 0x080fe400018f0cd5 */
[----:B------:R-:W-:Y:S01]  /*2a040*/  @P4 LEA.HI.X R11, R162, R5, R212, 0x1, P5 ;  /* 0x00000005a20b4211 */ /* 0x000fe200028f0cd4 */
[----:B------:R3:W-:Y:S04]  /*2a050*/  @!P1 ST.E.128 desc[UR40][R6.64], R48 ;  /* 0x0000003006009985 */ /* 0x0007e8000c101d28 */
[----:B------:R3:W-:Y:S01]  /*2a060*/  @!P0 ST.E.128 desc[UR40][R8.64], R56 ;  /* 0x0000003808008985 */ /* 0x0007e2000c101d28 */
[----:B------:R-:W-:-:S03]  /*2a070*/  LOP3.LUT P0, RZ, R3, 0x80, RZ, 0xc0, !PT ;  /* 0x0000008003ff7812 */ /* 0x000fc6000780c0ff */
[----:B------:R3:W-:Y:S10]  /*2a080*/  @P4 ST.E.128 desc[UR40][R10.64], R64 ;  /* 0x000000400a004985 */ /* 0x0007f4000c101d28 */
[----:B------:R-:W-:Y:S05]  /*2a090*/  @!P0 BRA `(.L_x_6311) ;  /* 0x00000028003c8947 */ /* 0x000fea0003800000 */
[----:B------:R-:W-:-:S04]  /*2a0a0*/  LEA R4, P0, R161, R4, 0x1 ;  /* 0x00000004a1047211 */ /* 0x000fc800078008ff */
[----:B------:R-:W-:-:S05]  /*2a0b0*/  LEA.HI.X R5, R161, R5, R211, 0x1, P0 ;  /* 0x00000005a1057211 */ /* 0x000fca00000f0cd3 */
[----:B------:R0:W-:Y:S01]  /*2a0c0*/  ST.E.128 desc[UR40][R4.64], R72 ;  /* 0x0000004804007985 */ /* 0x0001e2000c101d28 */
[----:B------:R-:W-:Y:S05]  /*2a0d0*/  BRA `(.L_x_6311) ;  /* 0x00000028002c7947 */ /* 0x000fea0003800000 */
.L_x_6308:
[----:B------:R-:W2:Y:S01]  /*2a0e0*/  LDL R0, [R1+0x480] ;  /* 0x0004800001007983 */ /* 0x000ea20000100800 */
[----:B------:R-:W3:Y:S01]  /*2a0f0*/  LDC R11, c[0x0][0xce8] ;  /* 0x00033a00ff0b7b82 */ /* 0x000ee20000000800 */
[----:B------:R-:W-:Y:S01]  /*2a100*/  ULDC.64 UR12, c[0x0][0xc08] ;  /* 0x00030200000c7ab9 */ /* 0x000fe20000000a00 */
[----:B0-----:R-:W-:Y:S01]  /*2a110*/  IMAD.U32 R4, RZ, RZ, UR43 ;  /* 0x0000002bff047e24 */ /* 0x001fe2000f8e00ff */
[----:B------:R0:W5:Y:S01]  /*2a120*/  LDL R40, [R1+0x47c] ;  /* 0x00047c0001287983 */ /* 0x0001620000100800 */
[----:B------:R-:W-:Y:S02]  /*2a130*/  UIMAD UR9, UR23, UR12, URZ ;  /* 0x0000000c170972a4 */ /* 0x000fe4000f8e023f */
[----:B------:R-:W-:Y:S01]  /*2a140*/  UIMAD.WIDE.U32 UR10, UR4, UR12, URZ ;  /* 0x0000000c040a72a5 */ /* 0x000fe2000f8e003f */
[----:B------:R0:W5:Y:S01]  /*2a150*/  LDL R39, [R1+0x478] ;  /* 0x0004780001277983 */ /* 0x0001620000100800 */
[----:B------:R-:W-:Y:S02]  /*2a160*/  UIMAD UR9, UR4, UR13, UR9 ;  /* 0x0000000d040972a4 */ /* 0x000fe4000f8e0209 */
[----:B------:R-:W-:Y:S01]  /*2a170*/  USHF.R.S32.HI UR4, URZ, 0x1f, UR14 ;  /* 0x0000001f3f047899 */ /* 0x000fe2000801140e */
[----:B------:R0:W5:Y:S01]  /*2a180*/  LDL R38, [R1+0x474] ;  /* 0x0004740001267983 */ /* 0x0001620000100800 */
[----:B------:R-:W-:Y:S01]  /*2a190*/  UIADD3 UR11, UR11, UR9, URZ ;  /* 0x000000090b0b7290 */ /* 0x000fe2000fffe03f */
[----:B------:R-:W-:-:S02]  /*2a1a0*/  ULDC.64 UR12, c[0x0][0xc38] ;  /* 0x00030e00000c7ab9 */ /* 0x000fc40000000a00 */
[----:B------:R0:W5:Y:S01]  /*2a1b0*/  LDL R37, [R1+0x470] ;  /* 0x0004700001257983 */ /* 0x0001620000100800 */
[----:B------:R-:W-:-:S03]  /*2a1c0*/  UIMAD.WIDE.U32 UR10, UR8, UR12, UR10 ;  /* 0x0000000c080a72a5 */ /* 0x000fc6000f8e000a */
[----:B------:R0:W5:Y:S01]  /*2a1d0*/  LDL R36, [R1+0x46c] ;  /* 0x00046c0001247983 */ /* 0x0001620000100800 */
[----:B------:R-:W-:-:S03]  /*2a1e0*/  UIMAD UR9, UR8, UR13, UR11 ;  /* 0x0000000d080972a4 */ /* 0x000fc6000f8e020b */
[----:B------:R0:W5:Y:S01]  /*2a1f0*/  LDL R35, [R1+0x468] ;  /* 0x0004680001237983 */ /* 0x0001620000100800 */
[----:B---3--:R-:W-:Y:S01]  /*2a200*/  ISETP.NE.AND P0, PT, R11, 0x1, PT ;  /* 0x000000010b00780c */ /* 0x008fe20003f05270 */
[----:B------:R-:W-:Y:S02]  /*2a210*/  ULDC.64 UR12, c[0x0][0xc40] ;  /* 0x00031000000c7ab9 */ /* 0x000fe40000000a00 */
[----:B------:R0:W5:Y:S01]  /*2a220*/  LDL R34, [R1+0x464] ;  /* 0x0004640001227983 */ /* 0x0001620000100800 */
[----:B------:R-:W-:-:S03]  /*2a230*/  UIMAD UR4, UR4, UR12, URZ ;  /* 0x0000000c040472a4 */ /* 0x000fc6000f8e023f */
[----:B------:R0:W5:Y:S04]  /*2a240*/  LDL R33, [R1+0x460] ;  /* 0x0004600001217983 */ /* 0x0001680000100800 */
[----:B------:R0:W5:Y:S02]  /*2a250*/  LDL R32, [R1+0x45c] ;  /* 0x00045c0001207983 */ /* 0x0001640000100800 */
[----:B-1----:R-:W1:Y:S02]  /*2a260*/  @P0 LDC R3, c[0x0][0xcec] ;  /* 0x00033b00ff030b82 */ /* 0x002e640000000800 */
[----:B------:R0:W5:Y:S04]  /*2a270*/  LDL R31, [R1+0x458] ;  /* 0x00045800011f7983 */ /* 0x0001680000100800 */
[----:B------:R0:W5:Y:S02]  /*2a280*/  LDL R30, [R1+0x454] ;  /* 0x00045400011e7983 */ /* 0x0001640000100800 */
[----:B------:R-:W3:Y:S02]  /*2a290*/  @P0 LDC R5, c[0x0][0xcf0] ;  /* 0x00033c00ff050b82 */ /* 0x000ee40000000800 */
[----:B------:R0:W5:Y:S04]  /*2a2a0*/  LDL R29, [R1+0x450] ;  /* 0x00045000011d7983 */ /* 0x0001680000100800 */
[----:B------:R0:W5:Y:S04]  /*2a2b0*/  LDL R28, [R1+0x44c] ;  /* 0x00044c00011c7983 */ /* 0x0001680000100800 */
[----:B------:R0:W5:Y:S04]  /*2a2c0*/  LDL R27, [R1+0x448] ;  /* 0x00044800011b7983 */ /* 0x0001680000100800 */
[----:B------:R0:W5:Y:S01]  /*2a2d0*/  LDL R25, [R1+0x444] ;  /* 0x0004440001197983 */ /* 0x0001620000100800 */
[----:B------:R-:W-:Y:S01]  /*2a2e0*/  UMOV UR8, UR10 ;  /* 0x0000000a00087c82 */ /* 0x000fe20008000000 */
[----:B------:R-:W-:-:S02]  /*2a2f0*/  UIMAD UR4, UR14, UR13, UR4 ;  /* 0x0000000d0e0472a4 */ /* 0x000fc4000f8e0204 */
[----:B------:R-:W-:Y:S01]  /*2a300*/  UIMAD.WIDE.U32 UR8, UR14, UR12, UR8 ;  /* 0x0000000c0e0872a5 */ /* 0x000fe2000f8e0008 */
[----:B------:R-:W-:-:S03]  /*2a310*/  ULDC.64 UR10, c[0x0][0xc48] ;  /* 0x00031200000a7ab9 */ /* 0x000fc60000000a00 */
[----:B------:R-:W-:-:S04]  /*2a320*/  UIADD3 UR9, UR9, UR4, URZ ;  /* 0x0000000409097290 */ /* 0x000fc8000fffe03f */
[----:B------:R-:W-:-:S04]  /*2a330*/  UIMAD.WIDE.U32 UR8, UR39, UR10, UR8 ;  /* 0x0000000a270872a5 */ /* 0x000fc8000f8e0008 */
[----:B------:R-:W-:-:S03]  /*2a340*/  UIMAD UR39, UR39, UR11, UR9 ;  /* 0x0000000b272772a4 */ /* 0x000fc6000f8e0209 */
[----:B------:R-:W-:Y:S01]  /*2a350*/  ULDC.64 UR10, c[0x0][0xc30] ;  /* 0x00030c00000a7ab9 */ /* 0x000fe20000000a00 */
[----:B------:R-:W-:-:S04]  /*2a360*/  UIADD3 UR4, UR47, 0x38820, URZ ;  /* 0x000388202f047890 */ /* 0x000fc8000fffe03f */
[----:B------:R-:W-:Y:S01]  /*2a370*/  UPRMT UR4, URZ, 0x654, UR4 ;  /* 0x000006543f047896 */ /* 0x000fe20008000004 */
[----:B------:R-:W-:Y:S08]  /*2a380*/  BSSY B1, `(.L_x_6312) ;  /* 0x00000c1000017945 */ /* 0x000ff00003800000 */
[----:B------:R-:W-:Y:S01]  /*2a390*/  SYNCS.ARRIVE.TRANS64.RED.A1T0 RZ, [UR4], RZ ;  /* 0x000000ffffff79a7 */ /* 0x000fe20008100404 */
[----:B--2---:R-:W-:-:S04]  /*2a3a0*/  IMAD R4, R4, 0x40, R0 ;  /* 0x0000004004047824 */ /* 0x004fc800078e0200 */
[----:B-1----:R-:W-:-:S04]  /*2a3b0*/  @P0 IMAD.HI.U32 R0, R4, R3, RZ ;  /* 0x0000000304000227 */ /* 0x002fc800078e00ff */
[----:B------:R-:W-:Y:S01]  /*2a3c0*/  IMAD.MOV.U32 R3, RZ, RZ, R4 ;  /* 0x000000ffff037224 */ /* 0x000fe200078e0004 */
[----:B---3--:R-:W-:-:S04]  /*2a3d0*/  @P0 SHF.R.U32.HI R3, RZ, R5, R0 ;  /* 0x00000005ff030219 */ /* 0x008fc80000011600 */
[--C-:B------:R-:W-:Y:S01]  /*2a3e0*/  SHF.R.S32.HI R0, RZ, 0x1f, R3.reuse ;  /* 0x0000001fff007819 */ /* 0x100fe20000011403 */
[----:B------:R-:W-:-:S04]  /*2a3f0*/  IMAD.MOV R7, RZ, RZ, -R3 ;  /* 0x000000ffff077224 */ /* 0x000fc800078e0a03 */
[----:B------:R-:W-:Y:S02]  /*2a400*/  IMAD R7, R11, R7, R4 ;  /* 0x000000070b077224 */ /* 0x000fe400078e0204 */
[----:B------:R-:W-:Y:S02]  /*2a410*/  IMAD R0, R0, UR10, RZ ;  /* 0x0000000a00007c24 */ /* 0x000fe4000f8e02ff */
[----:B------:R-:W-:Y:S02]  /*2a420*/  IMAD.U32 R5, RZ, RZ, UR9 ;  /* 0x00000009ff057e24 */ /* 0x000fe4000f8e00ff */
[----:B------:R-:W-:Y:S01]  /*2a430*/  IMAD R9, R3, UR11, R0 ;  /* 0x0000000b03097c24 */ /* 0x000fe2000f8e0200 */
[----:B------:R-:W-:Y:S01]  /*2a440*/  SHF.R.S32.HI R0, RZ, 0x1f, R7 ;  /* 0x0000001fff007819 */ /* 0x000fe20000011407 */
[----:B------:R-:W-:Y:S01]  /*2a450*/  IMAD.U32 R4, RZ, RZ, UR8 ;  /* 0x00000008ff047e24 */ /* 0x000fe2000f8e00ff */
[----:B------:R-:W-:Y:S01]  /*2a460*/  ULDC.64 UR8, c[0x0][0xc28] ;  /* 0x00030a0000087ab9 */ /* 0x000fe20000000a00 */
[----:B------:R-:W-:-:S02]  /*2a470*/  IMAD.U32 R5, RZ, RZ, UR39 ;  /* 0x00000027ff057e24 */ /* 0x000fc4000f8e00ff */
[----:B------:R-:W-:Y:S02]  /*2a480*/  IMAD R0, R0, UR8, RZ ;  /* 0x0000000800007c24 */ /* 0x000fe4000f8e02ff */
[----:B------:R-:W-:-:S04]  /*2a490*/  IMAD.WIDE.U32 R4, R3, UR10, R4 ;  /* 0x0000000a03047c25 */ /* 0x000fc8000f8e0004 */
[----:B------:R-:W-:Y:S02]  /*2a4a0*/  IMAD.U32 R3, RZ, RZ, UR43 ;  /* 0x0000002bff037e24 */ /* 0x000fe4000f8e00ff */
[----:B------:R-:W-:Y:S02]  /*2a4b0*/  IMAD.IADD R5, R5, 0x1, R9 ;  /* 0x0000000105057824 */ /* 0x000fe400078e0209 */
[----:B------:R-:W-:Y:S02]  /*2a4c0*/  IMAD R21, R7, UR9, R0 ;  /* 0x0000000907157c24 */ /* 0x000fe4000f8e0200 */
[----:B------:R-:W-:Y:S02]  /*2a4d0*/  IMAD R0, R76, R11, RZ ;  /* 0x0000000b4c007224 */ /* 0x000fe400078e02ff */
[----:B------:R-:W-:Y:S02]  /*2a4e0*/  IMAD R3, R3, 0x40, R22 ;  /* 0x0000004003037824 */ /* 0x000fe400078e0216 */
[----:B------:R-:W-:Y:S01]  /*2a4f0*/  IMAD.WIDE.U32 R4, R7, UR8, R4 ;  /* 0x0000000807047c25 */ /* 0x000fe2000f8e0004 */
[----:B------:R-:W-:-:S02]  /*2a500*/  ULDC.64 UR8, c[0x0][0xc00] ;  /* 0x0003000000087ab9 */ /* 0x000fc40000000a00 */
[----:B------:R-:W-:Y:S01]  /*2a510*/  ISETP.GE.AND P0, PT, R3, R0, PT ;  /* 0x000000000300720c */ /* 0x000fe20003f06270 */
[----:B------:R-:W-:Y:S01]  /*2a520*/  IMAD.IADD R21, R5, 0x1, R21 ;  /* 0x0000000105157824 */ /* 0x000fe200078e0215 */
[----:B------:R-:W-:-:S04]  /*2a530*/  LEA R20, P1, R4, UR8, 0x2 ;  /* 0x0000000804147c11 */ /* 0x000fc8000f8210ff */
[----:B------:R-:W-:Y:S01]  /*2a540*/  LEA.HI.X R21, R4, UR9, R21, 0x2, P1 ;  /* 0x0000000904157c11 */ /* 0x000fe200088f1415 */
[----:B------:R0:W1:Y:S04]  /*2a550*/  SHFL.IDX PT, R26, R20, RZ, 0x1c1f ;  /* 0x001c1fff141a7589 */ /* 0x00006800000e0000 */
[----:B------:R0:W2:Y:S02]  /*2a560*/  SHFL.IDX PT, R24, R21, RZ, 0x1c1f ;  /* 0x001c1fff15187589 */ /* 0x0000a400000e0000 */
[----:B------:R-:W-:Y:S05]  /*2a570*/  @P0 BRA `(.L_x_6313) ;  /* 0x0000000800840947 */ /* 0x000fea0003800000 */
[----:B------:R-:W-:Y:S02]  /*2a580*/  ULDC UR4, c[0x0][0xbc8] ;  /* 0x0002f20000047ab9 */ /* 0x000fe40000000800 */
[----:B------:R-:W-:-:S13]  /*2a590*/  ISETP.GE.AND P0, PT, R23, UR4, PT ;  /* 0x0000000417007c0c */ /* 0x000fda000bf06270 */
[----:B------:R-:W3:Y:S01]  /*2a5a0*/  @!P0 LDL.64 R14, [R1+0x240] ;  /* 0x00024000010e8983 */ /* 0x000ee20000100a00 */
[----:B------:R-:W-:Y:S02]  /*2a5b0*/  ISETP.GE.AND P1, PT, R207, UR4, PT ;  /* 0x00000004cf007c0c */ /* 0x000fe4000bf26270 */
[----:B-1----:R-:W-:-:S04]  /*2a5c0*/  @!P0 LEA R8, P2, R23, R26, 0x2 ;  /* 0x0000001a17088211 */ /* 0x002fc800078410ff */
[----:B--2--5:R-:W-:-:S05]  /*2a5d0*/  @!P0 LEA.HI.X R9, R23, R24, R40, 0x2, P2 ;  /* 0x0000001817098211 */ /* 0x024fca00010f1428 */
[----:B---3--:R1:W-:Y:S04]  /*2a5e0*/  @!P0 ST.E.64 desc[UR40][R8.64], R14 ;  /* 0x0000000e08008985 */ /* 0x0083e8000c101b28 */
[----:B------:R-:W2:Y:S01]  /*2a5f0*/  @!P1 LDL.64 R4, [R1+0x250] ;  /* 0x0002500001049983 */ /* 0x000ea20000100a00 */
[----:B------:R-:W-:Y:S02]  /*2a600*/  ISETP.GE.AND P0, PT, R206, UR4, PT ;  /* 0x00000004ce007c0c */ /* 0x000fe4000bf06270 */
[----:B------:R-:W-:-:S04]  /*2a610*/  @!P1 LEA R10, P2, R207, R26, 0x2 ;  /* 0x0000001acf0a9211 */ /* 0x000fc800078410ff */
[----:B------:R-:W-:-:S05]  /*2a620*/  @!P1 LEA.HI.X R11, R207, R24, R39, 0x2, P2 ;  /* 0x00000018cf0b9211 */ /* 0x000fca00010f1427 */
[----:B--2---:R2:W-:Y:S04]  /*2a630*/  @!P1 ST.E.64 desc[UR40][R10.64], R4 ;  /* 0x000000040a009985 */ /* 0x0045e8000c101b28 */
[----:B------:R-:W3:Y:S01]  /*2a640*/  @!P0 LDL.64 R6, [R1+0x260] ;  /* 0x0002600001068983 */ /* 0x000ee20000100a00 */
[----:B------:R-:W-:Y:S02]  /*2a650*/  ISETP.GE.AND P1, PT, R205, UR4, PT ;  /* 0x00000004cd007c0c */ /* 0x000fe4000bf26270 */
[----:B------:R-:W-:-:S04]  /*2a660*/  @!P0 LEA R12, P2, R206, R26, 0x2 ;  /* 0x0000001ace0c8211 */ /* 0x000fc800078410ff */
[----:B------:R-:W-:-:S05]  /*2a670*/  @!P0 LEA.HI.X R13, R206, R24, R38, 0x2, P2 ;  /* 0x00000018ce0d8211 */ /* 0x000fca00010f1426 */
[----:B---3--:R3:W-:Y:S04]  /*2a680*/  @!P0 ST.E.64 desc[UR40][R12.64], R6 ;  /* 0x000000060c008985 */ /* 0x0087e8000c101b28 */
[----:B-1----:R-:W4:Y:S01]  /*2a690*/  @!P1 LDL.64 R8, [R1+0x270] ;  /* 0x0002700001089983 */ /* 0x002f220000100a00 */
[----:B------:R-:W-:Y:S02]  /*2a6a0*/  ISETP.GE.AND P0, PT, R204, UR4, PT ;  /* 0x00000004cc007c0c */ /* 0x000fe4000bf06270 */
[----:B------:R-:W-:-:S04]  /*2a6b0*/  @!P1 LEA R14, P2, R205, R26, 0x2 ;  /* 0x0000001acd0e9211 */ /* 0x000fc800078410ff */
[----:B------:R-:W-:-:S05]  /*2a6c0*/  @!P1 LEA.HI.X R15, R205, R24, R37, 0x2, P2 ;  /* 0x00000018cd0f9211 */ /* 0x000fca00010f1425 */
[----:B----4-:R1:W-:Y:S04]  /*2a6d0*/  @!P1 ST.E.64 desc[UR40][R14.64], R8 ;  /* 0x000000080e009985 */ /* 0x0103e8000c101b28 */
[----:B--2---:R-:W2:Y:S01]  /*2a6e0*/  @!P0 LDL.64 R4, [R1+0x280] ;  /* 0x0002800001048983 */ /* 0x004ea20000100a00 */
[----:B------:R-:W-:Y:S02]  /*2a6f0*/  ISETP.GE.AND P1, PT, R203, UR4, PT ;  /* 0x00000004cb007c0c */ /* 0x000fe4000bf26270 */
[----:B------:R-:W-:-:S04]  /*2a700*/  @!P0 LEA R10, P2, R204, R26, 0x2 ;  /* 0x0000001acc0a8211 */ /* 0x000fc800078410ff */
[----:B------:R-:W-:-:S05]  /*2a710*/  @!P0 LEA.HI.X R11, R204, R24, R36, 0x2, P2 ;  /* 0x00000018cc0b8211 */ /* 0x000fca00010f1424 */
[----:B--2---:R2:W-:Y:S04]  /*2a720*/  @!P0 ST.E.64 desc[UR40][R10.64], R4 ;  /* 0x000000040a008985 */ /* 0x0045e8000c101b28 */
[----:B---3--:R-:W3:Y:S01]  /*2a730*/  @!P1 LDL.64 R6, [R1+0x290] ;  /* 0x0002900001069983 */ /* 0x008ee20000100a00 */
        /* <DEDUP_REMOVED lines=130> */
[----:B------:R-:W-:-:S04]  /*2af60*/  @!P1 LEA R10, P0, R208, R26, 0x2 ;  /* 0x0000001ad00a9211 */ /* 0x000fc800078010ff */
[----:B------:R-:W-:-:S05]  /*2af70*/  @!P1 LEA.HI.X R11, R208, R24, R221, 0x2, P0 ;  /* 0x00000018d00b9211 */ /* 0x000fca00000f14dd */
[----:B--2---:R3:W-:Y:S04]  /*2af80*/  @!P1 ST.E.64 desc[UR40][R10.64], R4 ;  /* 0x000000040a009985 */ /* 0x0047e8000c101b28 */
.L_x_6313:
[----:B------:R-:W-:Y:S05]  /*2af90*/  BSYNC B1 ;  /* 0x0000000000017941 */ /* 0x000fea0003800000 */
.L_x_6312:
[----:B------:R-:W-:Y:S01]  /*2afa0*/  VIADD R3, R3, 0x8 ;  /* 0x0000000803037836 */ /* 0x000fe20000000000 */
[----:B--2---:R2:W4:Y:S04]  /*2afb0*/  SHFL.IDX PT, R24, R21, 0x1, 0x1c1f ;  /* 0x003c1f0015187f89 */ /* 0x00452800000e0000 */
[----:B------:R-:W-:Y:S01]  /*2afc0*/  ISETP.GE.AND P0, PT, R3, R0, PT ;  /* 0x000000000300720c */ /* 0x000fe20003f06270 */
[----:B0-----:R-:W0:-:S12]  /*2afd0*/  SHFL.IDX PT, R20, R20, 0x1, 0x1c1f ;  /* 0x003c1f0014147f89 */ /* 0x001e1800000e0000 */
[----:B--2---:R-:W-:Y:S05]  /*2afe0*/  @P0 BRA `(.L_x_6311) ;  /* 0x0000001800680947 */ /* 0x004fea0003800000 */
[----:B------:R-:W2:Y:S02]  /*2aff0*/  LDC R0, c[0x0][0xbc8] ;  /* 0x0002f200ff007b82 */ /* 0x000ea40000000800 */
[----:B--2---:R-:W-:-:S13]  /*2b000*/  ISETP.GE.AND P1, PT, R23, R0, PT ;  /* 0x000000001700720c */ /* 0x004fda0003f26270 */
[----:B---3--:R-:W2:Y:S01]  /*2b010*/  @!P1 LDL.64 R14, [R1+0x248] ;  /* 0x00024800010e9983 */ /* 0x008ea20000100a00 */
[----:B------:R-:W-:Y:S02]  /*2b020*/  ISETP.GE.AND P2, PT, R207, R0, PT ;  /* 0x00000000cf00720c */ /* 0x000fe40003f46270 */
[----:B0-----:R-:W-:-:S04]  /*2b030*/  @!P1 LEA R8, P0, R23, R20, 0x2 ;  /* 0x0000001417089211 */ /* 0x001fc800078010ff */
[----:B----45:R-:W-:-:S05]  /*2b040*/  @!P1 LEA.HI.X R9, R23, R24, R40, 0x2, P0 ;  /* 0x0000001817099211 */ /* 0x030fca00000f1428 */
[----:B--2---:R0:W-:Y:S04]  /*2b050*/  @!P1 ST.E.64 desc[UR40][R8.64], R14 ;  /* 0x0000000e08009985 */ /* 0x0041e8000c101b28 */
[----:B------:R-:W2:Y:S01]  /*2b060*/  @!P2 LDL.64 R4, [R1+0x258] ;  /* 0x000258000104a983 */ /* 0x000ea20000100a00 */
[----:B------:R-:W-:Y:S02]  /*2b070*/  ISETP.GE.AND P1, PT, R206, R0, PT ;  /* 0x00000000ce00720c */ /* 0x000fe40003f26270 */
[----:B------:R-:W-:-:S04]  /*2b080*/  @!P2 LEA R10, P0, R207, R20, 0x2 ;  /* 0x00000014cf0aa211 */ /* 0x000fc800078010ff */
[----:B------:R-:W-:-:S05]  /*2b090*/  @!P2 LEA.HI.X R11, R207, R24, R39, 0x2, P0 ;  /* 0x00000018cf0ba211 */ /* 0x000fca00000f1427 */
[----:B--2---:R2:W-:Y:S04]  /*2b0a0*/  @!P2 ST.E.64 desc[UR40][R10.64], R4 ;  /* 0x000000040a00a985 */ /* 0x0045e8000c101b28 */
[----:B------:R-:W3:Y:S01]  /*2b0b0*/  @!P1 LDL.64 R6, [R1+0x268] ;  /* 0x0002680001069983 */ /* 0x000ee20000100a00 */
[----:B------:R-:W-:Y:S02]  /*2b0c0*/  ISETP.GE.AND P2, PT, R205, R0, PT ;  /* 0x00000000cd00720c */ /* 0x000fe40003f46270 */
[----:B------:R-:W-:-:S04]  /*2b0d0*/  @!P1 LEA R12, P0, R206, R20, 0x2 ;  /* 0x00000014ce0c9211 */ /* 0x000fc800078010ff */
[----:B------:R-:W-:-:S05]  /*2b0e0*/  @!P1 LEA.HI.X R13, R206, R24, R38, 0x2, P0 ;  /* 0x00000018ce0d9211 */ /* 0x000fca00000f1426 */
[----:B---3--:R3:W-:Y:S04]  /*2b0f0*/  @!P1 ST.E.64 desc[UR40][R12.64], R6 ;  /* 0x000000060c009985 */ /* 0x0087e8000c101b28 */
[----:B0-----:R-:W4:Y:S01]  /*2b100*/  @!P2 LDL.64 R8, [R1+0x278] ;  /* 0x000278000108a983 */ /* 0x001f220000100a00 */
[----:B------:R-:W-:Y:S02]  /*2b110*/  ISETP.GE.AND P1, PT, R204, R0, PT ;  /* 0x00000000cc00720c */ /* 0x000fe40003f26270 */
[----:B------:R-:W-:-:S04]  /*2b120*/  @!P2 LEA R14, P0, R205, R20, 0x2 ;  /* 0x00000014cd0ea211 */ /* 0x000fc800078010ff */
[----:B------:R-:W-:-:S05]  /*2b130*/  @!P2 LEA.HI.X R15, R205, R24, R37, 0x2, P0 ;  /* 0x00000018cd0fa211 */ /* 0x000fca00000f1425 */
[----:B----4-:R0:W-:Y:S04]  /*2b140*/  @!P2 ST.E.64 desc[UR40][R14.64], R8 ;  /* 0x000000080e00a985 */ /* 0x0101e8000c101b28 */
[----:B--2---:R-:W2:Y:S01]  /*2b150*/  @!P1 LDL.64 R4, [R1+0x288] ;  /* 0x0002880001049983 */ /* 0x004ea20000100a00 */
[----:B------:R-:W-:Y:S02]  /*2b160*/  ISETP.GE.AND P2, PT, R203, R0, PT ;  /* 0x00000000cb00720c */ /* 0x000fe40003f46270 */
[----:B------:R-:W-:-:S04]  /*2b170*/  @!P1 LEA R10, P0, R204, R20, 0x2 ;  /* 0x00000014cc0a9211 */ /* 0x000fc800078010ff */
[----:B------:R-:W-:-:S05]  /*2b180*/  @!P1 LEA.HI.X R11, R204, R24, R36, 0x2, P0 ;  /* 0x00000018cc0b9211 */ /* 0x000fca00000f1424 */
[----:B--2---:R2:W-:Y:S04]  /*2b190*/  @!P1 ST.E.64 desc[UR40][R10.64], R4 ;  /* 0x000000040a009985 */ /* 0x0045e8000c101b28 */
[----:B---3--:R-:W3:Y:S01]  /*2b1a0*/  @!P2 LDL.64 R6, [R1+0x298] ;  /* 0x000298000106a983 */ /* 0x008ee20000100a00 */
        /* <DEDUP_REMOVED lines=119> */
[----:B---3--:R-:W2:Y:S01]  /*2b920*/  @!P2 LDL.64 R6, [R1+0x418] ;  /* 0x000418000106a983 */ /* 0x008ea20000100a00 */
[C---:B------:R-:W-:Y:S01]  /*2b930*/  @!P2 LEA R12, P0, R163.reuse, R20, 0x2 ;  /* 0x00000014a30ca211 */ /* 0x040fe200078010ff */
[----:B------:R-:W-:Y:S01]  /*2b940*/  BSSY B1, `(.L_x_6314) ;  /* 0x000000a000017945 */ /* 0x000fe20003800000 */
[----:B------:R-:W-:Y:S02]  /*2b950*/  ISETP.GE.AND P1, PT, R208, R0, PT ;  /* 0x00000000d000720c */ /* 0x000fe40003f26270 */
[----:B------:R-:W-:Y:S02]  /*2b960*/  @!P2 LEA.HI.X R13, R163, R24, R223, 0x2, P0 ;  /* 0x00000018a30da211 */ /* 0x000fe400000f14df */
[----:B------:R-:W-:-:S03]  /*2b970*/  ISETP.GE.AND P0, PT, R209, R0, PT ;  /* 0x00000000d100720c */ /* 0x000fc60003f06270 */
[----:B--2---:R0:W-:Y:S10]  /*2b980*/  @!P2 ST.E.64 desc[UR40][R12.64], R6 ;  /* 0x000000060c00a985 */ /* 0x0041f4000c101b28 */
[----:B------:R-:W-:Y:S05]  /*2b990*/  @P0 BRA `(.L_x_6315) ;  /* 0x0000000000100947 */ /* 0x000fea0003800000 */
[----:B0-----:R-:W2:Y:S01]  /*2b9a0*/  LDL.64 R6, [R1+0x428] ;  /* 0x0004280001067983 */ /* 0x001ea20000100a00 */
[----:B------:R-:W-:-:S04]  /*2b9b0*/  LEA R4, P0, R209, R20, 0x2 ;  /* 0x00000014d1047211 */ /* 0x000fc800078010ff */
[----:B------:R-:W-:-:S05]  /*2b9c0*/  LEA.HI.X R5, R209, R24, R222, 0x2, P0 ;  /* 0x00000018d1057211 */ /* 0x000fca00000f14de */
[----:B--2---:R2:W-:Y:S04]  /*2b9d0*/  ST.E.64 desc[UR40][R4.64], R6 ;  /* 0x0000000604007985 */ /* 0x0045e8000c101b28 */
.L_x_6315:
[----:B------:R-:W-:Y:S05]  /*2b9e0*/  BSYNC B1 ;  /* 0x0000000000017941 */ /* 0x000fea0003800000 */
.L_x_6314:
[----:B------:R-:W-:Y:S05]  /*2b9f0*/  @P1 BRA `(.L_x_6311) ;  /* 0x0000000c00e41947 */ /* 0x000fea0003800000 */
[----:B0-2---:R-:W2:Y:S01]  /*2ba00*/  LDL.64 R6, [R1+0x438] ;  /* 0x0004380001067983 */ /* 0x005ea20000100a00 */
[----:B------:R-:W-:-:S04]  /*2ba10*/  LEA R4, P0, R208, R20, 0x2 ;  /* 0x00000014d0047211 */ /* 0x000fc800078010ff */
[----:B------:R-:W-:-:S05]  /*2ba20*/  LEA.HI.X R5, R208, R24, R221, 0x2, P0 ;  /* 0x00000018d0057211 */ /* 0x000fca00000f14dd */
[----:B--2---:R0:W-:Y:S01]  /*2ba30*/  ST.E.64 desc[UR40][R4.64], R6 ;  /* 0x0000000604007985 */ /* 0x0041e2000c101b28 */
[----:B------:R-:W-:Y:S05]  /*2ba40*/  BRA `(.L_x_6311) ;  /* 0x0000000c00d07947 */ /* 0x000fea0003800000 */
.L_x_6304:
        /* <DEDUP_REMOVED lines=11> */
[----:B------:R-:W2:Y:S01]  /*2bb00*/  @P1 LDG.E R3, desc[UR40][R4.64] ;  /* 0x0000002804031981 */ /* 0x000ea2000c1e1900 */
        /* <DEDUP_REMOVED lines=9> */
[----:B------:R-:W-:Y:S01]  /*2bba0*/  ISETP.GT.AND P0, PT, R218, 0x3f, PT ;  /* 0x0000003fda00780c */ /* 0x000fe20003f04270 */
[----:B------:R-:W-:Y:S01]  /*2bbb0*/  UMOV UR4, URZ ;  /* 0x0000003f00047c82 */ /* 0x000fe20008000000 */
[----:B------:R-:W-:-:S08]  /*2bbc0*/  ULOP3.LUT UR11, UR42, 0xffff, URZ, 0xc0, !UPT ;  /* 0x0000ffff2a0b7892 */ /* 0x000fd0000f8ec03f */
[----:B------:R-:W-:Y:S01]  /*2bbd0*/  @!UP1 ULDC UR8, c[0x0][0xbd4] ;  /* 0x0002f50000089ab9 */ /* 0x000fe20000000800 */
[----:B--2---:R-:W-:Y:S01]  /*2bbe0*/  @P1 R2UR UR4, R3 ;  /* 0x00000000030412ca */ /* 0x004fe200000e0000 */
[----:B0-----:R-:W-:-:S14]  /*2bbf0*/  @P2 BRA `(.L_x_6316) ;  /* 0x0000000000102947 */ /* 0x001fdc0003800000 */
[----:B------:R-:W-:Y:S05]  /*2bc00*/  @!P1 BRA `(.L_x_6316) ;  /* 0x00000000000c9947 */ /* 0x000fea0003800000 */
[----:B------:R-:W2:Y:S04]  /*2bc10*/  LDG.E R3, desc[UR40][R4.64] ;  /* 0x0000002804037981 */ /* 0x000ea8000c1e1900 */
[----:B-----5:R-:W2:Y:S02]  /*2bc20*/  LDG.E R0, desc[UR40][R4.64+0x4] ;  /* 0x0000042804007981 */ /* 0x020ea4000c1e1900 */
[----:B--2---:R-:W-:-:S07]  /*2bc30*/  IMAD.IADD R0, R0, 0x1, -R3 ;  /* 0x0000000100007824 */ /* 0x004fce00078e0a03 */
.L_x_6316:
[----:B------:R-:W-:Y:S01]  /*2bc40*/  USHF.R.S32.HI UR10, URZ, 0x1f, UR44 ;  /* 0x0000001f3f0a7899 */ /* 0x000fe2000801142c */
[----:B------:R-:W-:Y:S01]  /*2bc50*/  BSSY B1, `(.L_x_6317) ;  /* 0x000003c000017945 */ /* 0x000fe20003800000 */
[----:B------:R-:W-:Y:S02]  /*2bc60*/  USHF.R.S32.HI UR23, URZ, 0x1f, UR4 ;  /* 0x0000001f3f177899 */ /* 0x000fe40008011404 */
[----:B------:R-:W-:Y:S02]  /*2bc70*/  USEL UR9, UR44, URZ, !UP0 ;  /* 0x0000003f2c097287 */ /* 0x000fe4000c000000 */
[----:B------:R-:W-:Y:S01]  /*2bc80*/  USEL UR10, UR10, URZ, !UP0 ;  /* 0x0000003f0a0a7287 */ /* 0x000fe2000c000000 */
[----:B------:R-:W-:Y:S11]  /*2bc90*/  @P0 BRA `(.L_x_6318) ;  /* 0x0000000000dc0947 */ /* 0x000ff60003800000 */
        /* <DEDUP_REMOVED lines=17> */
[----:B------:R-:W-:Y:S02]  /*2bdb0*/  UIMAD UR15, UR15, UR9, URZ ;  /* 0x000000090f0f72a4 */ /* 0x000fe4000f8e023f */
[----:B------:R-:W1:Y:S01]  /*2bdc0*/  @P0 LDC R5, c[0x0][0xcf0] ;  /* 0x00033c00ff050b82 */ /* 0x000e620000000800 */
[----:B------:R-:W-:Y:S01]  /*2bdd0*/  ULDC.64 UR12, c[0x0][UR21+0x218] ;  /* 0x00008600150c7abb */ /* 0x000fe20008000a00 */
[----:B------:R-:W-:-:S02]  /*2bde0*/  UIMAD.WIDE.U32 UR24, UR16, UR20, URZ ;  /* 0x00000014101872a5 */ /* 0x000fc4000f8e003f */
[----:B------:R-:W-:Y:S02]  /*2bdf0*/  UIMAD.WIDE.U32 UR18, UR12, UR11, URZ ;  /* 0x0000000b0c1272a5 */ /* 0x000fe4000f8e003f */
[----:B------:R-:W-:Y:S02]  /*2be00*/  UIMAD UR22, UR13, UR11, URZ ;  /* 0x0000000b0d1672a4 */ /* 0x000fe4000f8e023f */
[----:B------:R-:W-:Y:S02]  /*2be10*/  UIMAD UR16, UR17, UR20, URZ ;  /* 0x00000014111072a4 */ /* 0x000fe4000f8e023f */
[----:B------:R-:W-:Y:S02]  /*2be20*/  UIMAD.WIDE.U32 UR12, UR14, UR9, URZ ;  /* 0x000000090e0c72a5 */ /* 0x000fe4000f8e003f */
[----:B------:R-:W-:Y:S02]  /*2be30*/  UIMAD UR15, UR14, UR10, UR15 ;  /* 0x0000000a0e0f72a4 */ /* 0x000fe4000f8e020f */
[----:B------:R-:W-:Y:S01]  /*2be40*/  UIADD3 UR16, UR25, UR16, URZ ;  /* 0x0000001019107290 */ /* 0x000fe2000fffe03f */
[----:B0-----:R-:W-:Y:S01]  /*2be50*/  @P0 IMAD.HI.U32 R4, R6, R3, RZ ;  /* 0x0000000306040227 */ /* 0x001fe200078e00ff */
[----:B------:R-:W-:-:S02]  /*2be60*/  UIADD3 UR22, UR19, UR22, URZ ;  /* 0x0000001613167290 */ /* 0x000fc4000fffe03f */
[----:B------:R-:W-:Y:S01]  /*2be70*/  UIADD3 UR18, UP1, UP2, UR12, UR18, UR4 ;  /* 0x000000120c127290 */ /* 0x000fe2000fa3e004 */
[----:B------:R-:W-:Y:S01]  /*2be80*/  IMAD.MOV.U32 R3, RZ, RZ, R6 ;  /* 0x000000ffff037224 */ /* 0x000fe200078e0006 */
[----:B------:R-:W-:Y:S01]  /*2be90*/  UIADD3 UR14, UR13, UR15, URZ ;  /* 0x0000000f0d0e7290 */ /* 0x000fe2000fffe03f */
        /* <DEDUP_REMOVED lines=23> */
.L_x_6318:
[----:B------:R-:W-:Y:S05]  /*2c010*/  BSYNC B1 ;  /* 0x0000000000017941 */ /* 0x000fea0003800000 */
.L_x_6317:
        /* <DEDUP_REMOVED lines=8> */
[----:B------:R-:W-:Y:S01]  /*2c0a0*/  ISETP.GE.AND P2, PT, R160, UR16, PT ;  /* 0x00000010a0007c0c */ /* 0x000fe2000bf46270 */
[----:B------:R-:W-:Y:S01]  /*2c0b0*/  UIMAD.WIDE.U32 UR12, UR4, UR14, URZ ;  /* 0x0000000e040c72a5 */ /* 0x000fe2000f8e003f */
[----:B0-----:R-:W-:Y:S01]  /*2c0c0*/  SEL R6, RZ, 0xffffffff, P1 ;  /* 0xffffffffff067807 */ /* 0x001fe20000800000 */
[----:B------:R-:W-:Y:S01]  /*2c0d0*/  UIMAD UR8, UR4, UR15, UR8 ;  /* 0x0000000f040872a4 */ /* 0x000fe2000f8e0208 */
[----:B------:R-:W-:Y:S01]  /*2c0e0*/  SEL R4, RZ, 0x1, P2 ;  /* 0x00000001ff047807 */ /* 0x000fe20001000000 */
[----:B------:R-:W-:Y:S01]  /*2c0f0*/  IMAD R3, R220, 0x20, R210 ;  /* 0x00000020dc037824 */ /* 0x000fe200078e02d2 */
[----:B------:R-:W-:Y:S01]  /*2c100*/  ISETP.GE.AND P2, PT, R158, UR16, PT ;  /* 0x000000109e007c0c */ /* 0x000fe2000bf46270 */
[----:B------:R-:W-:Y:S01]  /*2c110*/  IMAD.SHL.U32 R9, R6, 0x2, RZ ;  /* 0x0000000206097824 */ /* 0x000fe200078e00ff */
[----:B------:R-:W-:Y:S01]  /*2c120*/  UIADD3 UR13, UR13, UR8, URZ ;  /* 0x000000080d0d7290 */ /* 0x000fe2000fffe03f */
[----:B------:R-:W-:Y:S01]  /*2c130*/  IMAD.U32 R8, RZ, RZ, UR43 ;  /* 0x0000002bff087e24 */ /* 0x000fe2000f8e00ff */
[----:B------:R-:W-:Y:S01]  /*2c140*/  ULDC.64 UR14, c[0x0][0xbe8] ;  /* 0x0002fa00000e7ab9 */ /* 0x000fe20000000a00 */
[----:B------:R-:W-:Y:S01]  /*2c150*/  ISETP.GE.AND P1, PT, R157, UR16, PT ;  /* 0x000000109d007c0c */ /* 0x000fe2000bf26270 */
[----:B------:R-:W-:Y:S01]  /*2c160*/  UIMAD.WIDE.U32 UR12, UR11, UR14, UR12 ;  /* 0x0000000e0b0c72a5 */ /* 0x000fe2000f8e000c */
[----:B------:R-:W-:Y:S01]  /*2c170*/  LOP3.LUT R6, R9, 0x2, R4, 0xe2, !PT ;  /* 0x0000000209067812 */ /* 0x000fe200078ee204 */
[----:B------:R-:W-:Y:S01]  /*2c180*/  IMAD R8, R8, 0x40, R3 ;  /* 0x0000004008087824 */ /* 0x000fe200078e0203 */
[----:B------:R-:W-:Y:S01]  /*2c190*/  SEL R4, RZ, 0xffffffff, P2 ;  /* 0xffffffffff047807 */ /* 0x000fe20001000000 */
[----:B------:R-:W-:Y:S01]  /*2c1a0*/  UIMAD UR13, UR11, UR15, UR13 ;  /* 0x0000000f0b0d72a4 */ /* 0x000fe2000f8e020d */
[----:B------:R-:W-:Y:S01]  /*2c1b0*/  SEL R9, RZ, 0xffffffff, P1 ;  /* 0xffffffffff097807 */ /* 0x000fe20000800000 */
[----:B------:R-:W-:Y:S01]  /*2c1c0*/  IMAD.MOV.U32 R3, RZ, RZ, R8 ;  /* 0x000000ffff037224 */ /* 0x000fe200078e0008 */
[----:B-1----:R-:W-:Y:S01]  /*2c1d0*/  ISETP.NE.AND P0, PT, R11, 0x1, PT ;  /* 0x000000010b00780c */ /* 0x002fe20003f05270 */
[----:B------:R-:W-:Y:S01]  /*2c1e0*/  ULDC.64 UR14, c[0x0][0xbf0] ;  /* 0x0002fc00000e7ab9 */ /* 0x000fe20000000a00 */
[----:B------:R-:W-:Y:S01]  /*2c1f0*/  IMAD.SHL.U32 R13, R4, 0x4, RZ ;  /* 0x00000004040d7824 */ /* 0x000fe200078e00ff */
[----:B------:R-:W-:Y:S01]  /*2c200*/  UIMAD UR10, UR10, UR14, URZ ;  /* 0x0000000e0a0a72a4 */ /* 0x000fe2000f8e023f */
[----:B------:R-:W-:Y:S01]  /*2c210*/  IMAD.SHL.U32 R9, R9, 0x8, RZ ;  /* 0x0000000809097824 */ /* 0x000fe200078e00ff */
[----:B------:R-:W-:Y:S01]  /*2c220*/  ISETP.GE.AND P2, PT, R161, UR16, PT ;  /* 0x00000010a1007c0c */ /* 0x000fe2000bf46270 */
[----:B-----5:R-:W-:Y:S01]  /*2c230*/  IMAD R25, R0, R11, RZ ;  /* 0x0000000b00197224 */ /* 0x020fe200078e02ff */
[----:B------:R-:W-:Y:S01]  /*2c240*/  UIMAD UR4, UR9, UR15, UR10 ;  /* 0x0000000f090472a4 */ /* 0x000fe2000f8e020a */
[----:B------:R-:W-:Y:S01]  /*2c250*/  LOP3.LUT R6, R13, 0x4, R6, 0xe2, !PT ;  /* 0x000000040d067812 */ /* 0x000fe200078ee206 */
[----:B------:R-:W-:Y:S01]  /*2c260*/  UIMAD.WIDE.U32 UR8, UR9, UR14, UR12 ;  /* 0x0000000e090872a5 */ /* 0x000fe2000f8e000c */
[----:B------:R-:W-:Y:S01]  /*2c270*/  SEL R0, RZ, 0x80, P2 ;  /* 0x00000080ff007807 */ /* 0x000fe20001000000 */
[----:B------:R-:W-:Y:S01]  /*2c280*/  BSSY B1, `(.L_x_6319) ;  /* 0x000004c000017945 */ /* 0x000fe20003800000 */
[----:B------:R-:W-:Y:S01]  /*2c290*/  LOP3.LUT R10, R9, 0x8, R6, 0xe2, !PT ;  /* 0x00000008090a7812 */ /* 0x000fe200078ee206 */
[----:B------:R-:W0:Y:S01]  /*2c2a0*/  @P0 LDC R5, c[0x0][0xcec] ;  /* 0x00033b00ff050b82 */ /* 0x000e220000000800 */
[----:B------:R-:W-:-:S07]  /*2c2b0*/  UIADD3 UR4, UR9, UR4, URZ ;  /* 0x0000000409047290 */ /* 0x000fce000fffe03f */
[----:B------:R-:W1:Y:S01]  /*2c2c0*/  @P0 LDC R7, c[0x0][0xcf0] ;  /* 0x00033c00ff070b82 */ /* 0x000e620000000800 */
        /* <DEDUP_REMOVED lines=13> */
[----:B------:R-:W-:Y:S02]  /*2c3a0*/  IMAD R7, R11, R7, R8 ;  /* 0x000000070b077224 */ /* 0x000fe400078e0208 */
[----:B------:R-:W-:Y:S02]  /*2c3b0*/  IMAD.SHL.U32 R13, R9, 0x10, RZ ;  /* 0x00000010090d7824 */ /* 0x000fe400078e00ff */
[----:B------:R-:W-:Y:S01]  /*2c3c0*/  IMAD R9, R3, UR9, R6 ;  /* 0x0000000903097c24 */ /* 0x000fe2000f8e0206 */
[----:B------:R-:W-:Y:S01]  /*2c3d0*/  SEL R6, RZ, 0xffffffff, P0 ;  /* 0xffffffffff067807 */ /* 0x000fe20000000000 */
[----:B------:R-:W-:Y:S01]  /*2c3e0*/  ULDC.64 UR8, c[0x0][0xbd8] ;  /* 0x0002f60000087ab9 */ /* 0x000fe20000000a00 */
[----:B------:R-:W-:Y:S01]  /*2c3f0*/  SHF.R.S32.HI R3, RZ, 0x1f, R7 ;  /* 0x0000001fff037819 */ /* 0x000fe20000011407 */
[----:B------:R-:W-:Y:S01]  /*2c400*/  IMAD.IADD R5, R5, 0x1, R9 ;  /* 0x0000000105057824 */ /* 0x000fe200078e0209 */
[----:B------:R-:W-:Y:S01]  /*2c410*/  LOP3.LUT R10, R13, 0x10, R10, 0xe2, !PT ;  /* 0x000000100d0a7812 */ /* 0x000fe200078ee20a */
[----:B------:R-:W-:Y:S01]  /*2c420*/  IMAD.SHL.U32 R13, R6, 0x20, RZ ;  /* 0x00000020060d7824 */ /* 0x000fe200078e00ff */
[----:B------:R-:W-:Y:S01]  /*2c430*/  ISETP.GE.AND P0, PT, R162, UR16, PT ;  /* 0x00000010a2007c0c */ /* 0x000fe2000bf06270 */
[----:B------:R-:W-:-:S02]  /*2c440*/  IMAD R6, R3, UR8, RZ ;  /* 0x0000000803067c24 */ /* 0x000fc4000f8e02ff */
[----:B------:R-:W-:Y:S01]  /*2c450*/  IMAD.WIDE.U32 R4, R7, UR8, R4 ;  /* 0x0000000807047c25 */ /* 0x000fe2000f8e0004 */
[----:B------:R-:W-:-:S03]  /*2c460*/  LOP3.LUT R10, R13, 0x20, R10, 0xe2, !PT ;  /* 0x000000200d0a7812 */ /* 0x000fc600078ee20a */
[----:B------:R-:W-:Y:S01]  /*2c470*/  IMAD R3, R7, UR9, R6 ;  /* 0x0000000907037c24 */ /* 0x000fe2000f8e0206 */
[----:B------:R-:W-:Y:S01]  /*2c480*/  ULDC.64 UR8, c[0x0][0xb80] ;  /* 0x0002e00000087ab9 */ /* 0x000fe20000000a00 */
[----:B------:R-:W-:Y:S01]  /*2c490*/  IMAD.U32 R7, RZ, RZ, UR43 ;  /* 0x0000002bff077e24 */ /* 0x000fe2000f8e00ff */
[C---:B------:R-:W-:Y:S01]  /*2c4a0*/  LEA R20, P1, R4.reuse, UR8, 0x1 ;  /* 0x0000000804147c11 */ /* 0x040fe2000f8208ff */
[----:B------:R-:W-:Y:S02]  /*2c4b0*/  IMAD.IADD R3, R5, 0x1, R3 ;  /* 0x0000000105037824 */ /* 0x000fe400078e0203 */
[----:B------:R-:W-:Y:S01]  /*2c4c0*/  IMAD R26, R7, 0x40, R210 ;  /* 0x00000040071a7824 */ /* 0x000fe200078e02d2 */
[----:B------:R-:W-:Y:S01]  /*2c4d0*/  SEL R7, RZ, 0x40, P0 ;  /* 0x00000040ff077807 */ /* 0x000fe20000000000 */
[----:B------:R0:W1:Y:S01]  /*2c4e0*/  SHFL.IDX PT, R6, R20, RZ, 0x181f ;  /* 0x00181fff14067589 */ /* 0x00006200000e0000 */
[----:B------:R-:W-:Y:S02]  /*2c4f0*/  LEA.HI.X R3, R4, UR9, R3, 0x1, P1 ;  /* 0x0000000904037c11 */ /* 0x000fe400088f0c03 */
[----:B------:R-:W-:-:S02]  /*2c500*/  ISETP.GE.AND P0, PT, R26, R25, PT ;  /* 0x000000191a00720c */ /* 0x000fc40003f06270 */
[----:B------:R-:W-:Y:S02]  /*2c510*/  LOP3.LUT R21, R10, R7, RZ, 0xfc, !PT ;  /* 0x000000070a157212 */ /* 0x000fe400078efcff */
[----:B------:R0:W2:Y:S02]  /*2c520*/  SHFL.IDX PT, R7, R3, RZ, 0x181f ;  /* 0x00181fff03077589 */ /* 0x0000a400000e0000 */
        /* <DEDUP_REMOVED lines=33> */
.L_x_6320:
[----:B------:R-:W-:Y:S05]  /*2c740*/  BSYNC B1 ;  /* 0x0000000000017941 */ /* 0x000fea0003800000 */
.L_x_6319:
        /* <DEDUP_REMOVED lines=9> */
[----:B------:R-:W-:-:S05]  /*2c7e0*/  LOP3.LUT P1, RZ, R21, 0x40, RZ, 0xc0, !PT ;  /* 0x0000004015ff7812 */ /* 0x000fca000782c0ff */
[CC--:B-1----:R-:W-:Y:S02]  /*2c7f0*/  @!P2 LEA R8, P0, R159.reuse, R6.reuse, 0x1 ;  /* 0x000000069f08a211 */ /* 0x0c2fe400078008ff */
[----:B--2---:R-:W-:Y:S02]  /*2c800*/  @!P3 IMAD.WIDE R4, R160, 0x2, R6 ;  /* 0x00000002a004b825 */ /* 0x004fe400078e0206 */
[-C--:B------:R-:W-:Y:S02]  /*2c810*/  @!P2 LEA.HI.X R9, R159, R7.reuse, R217, 0x1, P0 ;  /* 0x000000079f09a211 */ /* 0x080fe400000f0cd9 */
[----:B------:R-:W-:Y:S01]  /*2c820*/  @!P5 LEA R10, P0, R158, R6, 0x1 ;  /* 0x000000069e0ad211 */ /* 0x000fe200078008ff */
[----:B------:R0:W-:Y:S01]  /*2c830*/  @!P3 ST.E.128 desc[UR40][R4.64], RZ ;  /* 0x000000ff0400b985 */ /* 0x0001e2000c101d28 */
[----:B------:R-:W-:Y:S02]  /*2c840*/  ISETP.GE.AND P3, PT, R156, UR16, PT ;  /* 0x000000109c007c0c */ /* 0x000fe4000bf66270 */
[----:B------:R-:W-:Y:S01]  /*2c850*/  @!P5 LEA.HI.X R11, R158, R7, R216, 0x1, P0 ;  /* 0x000000079e0bd211 */ /* 0x000fe200000f0cd8 */
[----:B------:R1:W-:Y:S01]  /*2c860*/  @!P2 ST.E.128 desc[UR40][R8.64], RZ ;  /* 0x000000ff0800a985 */ /* 0x0003e2000c101d28 */
[----:B------:R-:W-:-:S02]  /*2c870*/  ISETP.GE.AND P2, PT, R17, UR16, PT ;  /* 0x0000001011007c0c */ /* 0x000fc4000bf46270 */
[----:B------:R-:W-:Y:S01]  /*2c880*/  LOP3.LUT P0, RZ, R24, 0x80, RZ, 0xc0, !PT ;  /* 0x0000008018ff7812 */ /* 0x000fe2000780c0ff */
[----:B------:R1:W-:Y:S01]  /*2c890*/  @!P5 ST.E.128 desc[UR40][R10.64], RZ ;  /* 0x000000ff0a00d985 */ /* 0x0003e2000c101d28 */
[----:B------:R-:W-:-:S04]  /*2c8a0*/  @!P4 LEA R12, P6, R157, R6, 0x1 ;  /* 0x000000069d0cc211 */ /* 0x000fc800078c08ff */
[----:B------:R-:W-:Y:S02]  /*2c8b0*/  @!P4 LEA.HI.X R13, R157, R7, R215, 0x1, P6 ;  /* 0x000000079d0dc211 */ /* 0x000fe400030f0cd7 */
[----:B------:R-:W-:-:S03]  /*2c8c0*/  @!P3 LEA R14, P5, R156, R6, 0x1 ;  /* 0x000000069c0eb211 */ /* 0x000fc600078a08ff */
[----:B------:R1:W-:Y:S01]  /*2c8d0*/  @!P4 ST.E.128 desc[UR40][R12.64], RZ ;  /* 0x000000ff0c00c985 */ /* 0x0003e2000c101d28 */
[-C--:B0-----:R-:W-:Y:S02]  /*2c8e0*/  @!P2 LEA R4, P6, R17, R6.reuse, 0x1 ;  /* 0x000000061104a211 */ /* 0x081fe400078c08ff */
        /* <DEDUP_REMOVED lines=10> */
.L_x_6311:
[----:B------:R-:W-:Y:S05]  /*2c990*/  BSYNC B0 ;  /* 0x0000000000007941 */ /* 0x000fea0003800000 */
.L_x_6303:
[----:B------:R-:W-:Y:S02]  /*2c9a0*/  ULDC UR4, c[0x0][0xd3c] ;  /* 0x00034f0000047ab9 */ /* 0x000fe40000000800 */
[----:B------:R-:W-:-:S06]  /*2c9b0*/  UISETP.GE.AND UP0, UPT, UR6, UR4, UPT ;  /* 0x000000040600728c */ /* 0x000fcc000bf06270 */
[----:B------:R-:W-:-:S13]  /*2c9c0*/  PLOP3.LUT P0, PT, PT, PT, UP0, 0x80, 0x0 ;  /* 0x000000000000781c */ /* 0x000fda0003f0f008 */
[----:B------:R-:W-:Y:S05]  /*2c9d0*/  @!P0 BRA `(.L_x_6321) ;  /* 0xfffffd4800e88947 */ /* 0x000fea000383ffff */
[----:B------:R-:W-:Y:S05]  /*2c9e0*/  EXIT ;  /* 0x000000000000794d */ /* 0x000fea0003800000 */
.L_x_6181:
        /* <DEDUP_REMOVED lines=14> */
[----:B0-----:R0:W-:Y:S01]  /*2cad0*/  STL.128 [R1+0x440], R4 ;  /* 0x0004400401007387 */ /* 0x0011e20000100c00 */
[----:B------:R-:W-:Y:S06]  /*2cae0*/  BAR.ARV 0x4, 0x180 ;  /* 0x0106000000007b1d */ /* 0x000fec0000002000 */
[----:B------:R-:W-:Y:S05]  /*2caf0*/  BRA `(.L_x_6323) ;  /* 0x0000000c00b47947 */ /* 0x000fea0003800000 */
.L_x_6322:
[----:B------:R-:W0:Y:S01]  /*2cb00*/  S2R R0, SR_TID.X ;  /* 0x0000000000007919 */ /* 0x000e220000002100 */
        /* <DEDUP_REMOVED lines=43> */
.L_x_6326:
        /* <DEDUP_REMOVED lines=39> */
.L_x_6324:
        /* <DEDUP_REMOVED lines=12> */
.L_x_6327:
[----:B----4-:R-:W-:Y:S01]  /*2d0f0*/  IMAD R2, R8, UR5, R9 ;  /* 0x0000000508027c24 */ /* 0x010fe2000f8e0209 */
[----:B-1----:R-:W-:Y:S01]  /*2d100*/  ISETP.NE.AND P0, PT, R7, 0x1, PT ;  /* 0x000000010700780c */ /* 0x002fe20003f05270 */
[----:B------:R-:W-:-:S03]  /*2d110*/  VIADD R12, R10, UR4 ;  /* 0x000000040a0c7c36 */ /* 0x000fc60008000000 */
[----:B------:R1:W-:Y:S01]  /*2d120*/  STL [R1+0x440], R2 ;  /* 0x0004400201007387 */ /* 0x0003e20000100800 */
[----:B0-----:R-:W-:-:S03]  /*2d130*/  IADD3 R5, -R2, UR6, RZ ;  /* 0x0000000602057c10 */ /* 0x001fc6000fffe1ff */
[----:B------:R1:W-:Y:S05]  /*2d140*/  STL [R1+0x44c], R12 ;  /* 0x00044c0c01007387 */ /* 0x0003ea0000100800 */
[----:B------:R-:W-:Y:S05]  /*2d150*/  @!P0 BRA `(.L_x_6328) ;  /* 0x0000000000e08947 */ /* 0x000fea0003800000 */
[-C--:B--2---:R-:W-:Y:S02]  /*2d160*/  IABS R6, R4.reuse ;  /* 0x0000000400067213 */ /* 0x084fe40000000000 */
[----:B------:R-:W-:Y:S02]  /*2d170*/  IABS R8, R7 ;  /* 0x0000000700087213 */ /* 0x000fe40000000000 */
[----:B------:R-:W0:Y:S08]  /*2d180*/  I2F.RP R9, R6 ;  /* 0x0000000600097306 */ /* 0x000e300000209400 */
[----:B------:R-:W2:Y:S08]  /*2d190*/  I2F.RP R10, R8 ;  /* 0x00000008000a7306 */ /* 0x000eb00000209400 */
[----:B0-----:R-:W1:Y:S08]  /*2d1a0*/  MUFU.RCP R9, R9 ;  /* 0x0000000900097308 */ /* 0x001e700000001000 */
[----:B--2---:R-:W-:Y:S01]  /*2d1b0*/  MUFU.RCP R10, R10 ;  /* 0x0000000a000a7308 */ /* 0x004fe20000001000 */
[----:B-1----:R-:W-:Y:S01]  /*2d1c0*/  VIADD R2, R9, 0xffffffe ;  /* 0x0ffffffe09027836 */ /* 0x002fe20000000000 */
[----:B------:R-:W-:-:S06]  /*2d1d0*/  IABS R9, R4 ;  /* 0x0000000400097213 */ /* 0x000fcc0000000000 */
[----:B---3--:R0:W1:Y:S02]  /*2d1e0*/  F2I.FTZ.U32.TRUNC.NTZ R3, R2 ;  /* 0x0000000200037305 */ /* 0x008064000021f000 */
        /* <DEDUP_REMOVED lines=8> */
[----:B------:R-:W-:Y:S02]  /*2d270*/  VIADD R3, R10, 0xffffffe ;  /* 0x0ffffffe0a037836 */ /* 0x000fe40000000000 */
[----:B------:R-:W-:Y:S01]  /*2d280*/  IMAD.MOV.U32 R2, RZ, RZ, RZ ;  /* 0x000000ffff027224 */ /* 0x000fe200078e00ff */
[----:B------:R-:W-:-:S03]  /*2d290*/  ISETP.GT.U32.AND P1, PT, R6, R11, PT ;  /* 0x0000000b0600720c */ /* 0x000fc60003f24070 */
        /* <DEDUP_REMOVED lines=36> */
.L_x_6328:
[----:B-1-3--:R-:W0:Y:S02]  /*2d4e0*/  LDC.64 R2, c[0x0][0xd90] ;  /* 0x00036400ff027b82 */ /* 0x00ae240000000a00 */
        /* <DEDUP_REMOVED lines=60> */
.L_x_6329:
[----:B01----:R-:W-:-:S05]  /*2d8b0*/  LOP3.LUT R3, RZ, R2, RZ, 0x33, !PT ;  /* 0x00000002ff037212 */ /* 0x003fca00078e33ff */
[----:B------:R-:W-:-:S05]  /*2d8c0*/  IMAD.IADD R2, R4, 0x1, R3 ;  /* 0x0000000104027824 */ /* 0x000fca00078e0203 */
[----:B------:R1:W-:Y:S01]  /*2d8d0*/  STL [R1+0x444], R2 ;  /* 0x0004440201007387 */ /* 0x0003e20000100800 */
[----:B------:R-:W-:Y:S05]  /*2d8e0*/  BRA `(.L_x_6330) ;  /* 0x0000000000107947 */ /* 0x000fea0003800000 */
.L_x_6325:
[----:B------:R-:W-:Y:S01]  /*2d8f0*/  IMAD.U32 R2, RZ, RZ, UR6 ;  /* 0x00000006ff027e24 */ /* 0x000fe2000f8e00ff */
[----:B------:R0:W-:Y:S04]  /*2d900*/  STL [R1+0x444], RZ ;  /* 0x000444ff01007387 */ /* 0x0001e80000100800 */
[----:B------:R0:W-:Y:S04]  /*2d910*/  STL [R1+0x448], RZ ;  /* 0x000448ff01007387 */ /* 0x0001e80000100800 */
[----:B------:R0:W-:Y:S02]  /*2d920*/  STL [R1+0x440], R2 ;  /* 0x0004400201007387 */ /* 0x0001e40000100800 */
.L_x_6330:
[----:B------:R-:W2:Y:S04]  /*2d930*/  LDL R4, [R1+0x440] ;  /* 0x0004400001047983 */ /* 0x000ea80000100800 */
        /* <DEDUP_REMOVED lines=9> */
.L_x_6323:
[----:B--2---:R-:W2:Y:S01]  /*2d9d0*/  LDL R0, [R1+0x44c] ;  /* 0x00044c0001007983 */ /* 0x004ea20000100800 */
[----:B------:R-:W-:-:S03]  /*2d9e0*/  ULDC UR4, c[0x0][0xd3c] ;  /* 0x00034f0000047ab9 */ /* 0x000fc60000000800 */
[----:B------:R3:W-:Y:S04]  /*2d9f0*/  STL [R1+0x450], RZ ;  /* 0x000450ff01007387 */ /* 0x0007e80000100800 */
[----:B------:R3:W-:Y:S01]  /*2da00*/  STL [R1+0x4a4], RZ ;  /* 0x0004a4ff01007387 */ /* 0x0007e20000100800 */
[----:B--2---:R-:W-:Y:S01]  /*2da10*/  ISETP.GE.AND P0, PT, R0, UR4, PT ;  /* 0x0000000400007c0c */ /* 0x004fe2000bf06270 */
[----:B------:R-:W-:-:S05]  /*2da20*/  IMAD.MOV.U32 R0, RZ, RZ, 0x1 ;  /* 0x00000001ff007424 */ /* 0x000fca00078e00ff */
[----:B------:R3:W-:Y:S07]  /*2da30*/  STL [R1+0x458], R0 ;  /* 0x0004580001007387 */ /* 0x0007ee0000100800 */
[----:B------:R-:W-:Y:S05]  /*2da40*/  @P0 BRA `(.L_x_6331) ;  /* 0x0000007800d00947 */ /* 0x000fea0003800000 */
[----:B0-----:R-:W0:Y:S01]  /*2da50*/  S2R R5, SR_TID.X ;  /* 0x0000000000057919 */ /* 0x001e220000002100 */
[----:B------:R-:W2:Y:S01]  /*2da60*/  S2UR UR5, SR_CgaCtaId ;  /* 0x00000000000579c3 */ /* 0x000ea20000008800 */
[----:B------:R-:W-:Y:S01]  /*2da70*/  UMOV UR4, 0x400 ;  /* 0x0000040000047882 */ /* 0x000fe20000000000 */
[----:B------:R-:W-:Y:S01]  /*2da80*/  BSSY B8, `(.L_x_6331) ;  /* 0x00007b0000087945 */ /* 0x000fe20003800000 */
[----:B------:R-:W-:Y:S01]  /*2da90*/  STL [R1+0x4a4], RZ ;  /* 0x0004a4ff01007387 */ /* 0x000fe20000100800 */
[----:B------:R-:W-:Y:S01]  /*2daa0*/  ULDC UR36, c[0x0][0xc] ;  /* 0x0000030000247ab9 */ /* 0x000fe20000000800 */
[----:B------:R-:W-:Y:S02]  /*2dab0*/  ULDC.64 UR38, c[0x0][0x198] ;  /* 0x0000660000267ab9 */ /* 0x000fe40000000a00 */
[----:B------:R-:W-:Y:S01]  /*2dac0*/  STL [R1+0x450], RZ ;  /* 0x000450ff01007387 */ /* 0x000fe20000100800 */
[----:B--2---:R-:W-:-:S06]  /*2dad0*/  ULEA UR4, UR5, UR4, 0x18 ;  /* 0x0000000405047291 */ /* 0x004fcc000f8ec03f */
[----:B------:R-:W-:Y:S01]  /*2dae0*/  IMAD.U32 R18, RZ, RZ, UR4 ;  /* 0x00000004ff127e24 */ /* 0x000fe2000f8e00ff */
[C---:B0-----:R-:W-:Y:S01]  /*2daf0*/  LOP3.LUT R4, R5.reuse, 0x7f, RZ, 0xc0, !PT ;  /* 0x0000007f05047812 */ /* 0x041fe200078ec0ff */
[----:B---3--:R-:W-:-:S05]  /*2db00*/  IMAD.SHL.U32 R0, R5, 0x8, RZ ;  /* 0x0000000805007824 */ /* 0x008fca00078e00ff */
        /* <DEDUP_REMOVED lines=9> */
[----:B------:R-:W-:Y:S01]  /*2dba0*/  IMAD.MOV.U32 R2, RZ, RZ, 0x1 ;  /* 0x00000001ff027424 */ /* 0x000fe200078e00ff */
[C---:B------:R-:W-:Y:S02]  /*2dbb0*/  LOP3.LUT R4, R0.reuse, 0x40, RZ, 0xfc, !PT ;  /* 0x0000004000047812 */ /* 0x040fe400078efcff */
[----:B------:R0:W-:Y:S01]  /*2dbc0*/  STL [R1+0x454], R3 ;  /* 0x0004540301007387 */ /* 0x0001e20000100800 */
[----:B------:R-:W-:-:S03]  /*2dbd0*/  LOP3.LUT R4, R0, 0x100, RZ, 0xfc, !PT ;  /* 0x0000010000047812 */ /* 0x000fc600078efcff */
[----:B------:R1:W-:Y:S01]  /*2dbe0*/  STL [R1+0x458], R2 ;  /* 0x0004580201007387 */ /* 0x0003e20000100800 */
[C---:B0-----:R-:W-:Y:S02]  /*2dbf0*/  LOP3.LUT R3, R0.reuse, 0x80, RZ, 0xfc, !PT ;  /* 0x0000008000037812 */ /* 0x041fe400078efcff */
[C---:B------:R-:W-:Y:S02]  /*2dc00*/  LOP3.LUT R3, R0.reuse, 0x140, RZ, 0xfc, !PT ;  /* 0x0000014000037812 */ /* 0x040fe400078efcff */
[C---:B-1----:R-:W-:Y:S02]  /*2dc10*/  LOP3.LUT R2, R0.reuse, 0xc0, RZ, 0xfc, !PT ;  /* 0x000000c000027812 */ /* 0x042fe400078efcff */
[C---:B------:R-:W-:Y:S02]  /*2dc20*/  LOP3.LUT R2, R0.reuse, 0x180, RZ, 0xfc, !PT ;  /* 0x0000018000027812 */ /* 0x040fe400078efcff */
[----:B------:R-:W-:-:S07]  /*2dc30*/  LOP3.LUT R0, R0, 0x1c0, RZ, 0xfc, !PT ;  /* 0x000001c000007812 */ /* 0x000fce00078efcff */
.L_x_6465:
[----:B0-----:R-:W2:Y:S01]  /*2dc40*/  LDL R9, [R1+0x44c] ;  /* 0x00044c0001097983 */ /* 0x001ea20000100800 */
[----:B------:R-:W-:Y:S05]  /*2dc50*/  YIELD ;  /* 0x0000000000007946 */ /* 0x000fea0003800000 */
[----:B------:R-:W-:Y:S01]  /*2dc60*/  ULDC.64 UR4, c[0x0][0xb20] ;  /* 0x0002c80000047ab9 */ /* 0x000fe20000000a00 */
[----:B------:R-:W-:Y:S01]  /*2dc70*/  IMAD.MOV.U32 R0, RZ, RZ, RZ ;  /* 0x000000ffff007224 */ /* 0x000fe200078e00ff */
[----:B------:R-:W-:Y:S01]  /*2dc80*/  ISETP.NE.U32.AND P0, PT, RZ, UR4, PT ;  /* 0x00000004ff007c0c */ /* 0x000fe2000bf05070 */
[----:B-1--4-:R-:W0:Y:S01]  /*2dc90*/  LDC.64 R4, c[0x0][0xaf8] ;  /* 0x0002be00ff047b82 */ /* 0x012e220000000a00 */
        /* <DEDUP_REMOVED lines=41> */
.L_x_6332:
        /* <DEDUP_REMOVED lines=16> */
.L_x_6333:
[----:B------:R-:W-:Y:S05]  /*2e030*/  @!P1 BRA `(.L_x_6334) ;  /* 0x00000000000c9947 */ /* 0x000fea0003800000 */
[----:B------:R-:W3:Y:S04]  /*2e040*/  LDG.E R6, desc[UR40][R2.64] ;  /* 0x0000002802067981 */ /* 0x000ee8000c1e1900 */
[----:B------:R-:W3:Y:S02]  /*2e050*/  LDG.E R2, desc[UR40][R2.64+0x4] ;  /* 0x0000042802027981 */ /* 0x000ee4000c1e1900 */
[----:B---3--:R-:W-:-:S07]  /*2e060*/  IMAD.IADD R6, R2, 0x1, -R6 ;  /* 0x0000000102067824 */ /* 0x008fce00078e0a06 */
.L_x_6334:
        /* <DEDUP_REMOVED lines=34> */
.L_x_6337:
[----:B------:R-:W-:-:S13]  /*2e290*/  ISETP.NE.AND P0, PT, R3, 0x1, PT ;  /* 0x000000010300780c */ /* 0x000fda0003f05270 */
[----:B------:R-:W2:Y:S02]  /*2e2a0*/  @P0 LDC.64 R4, c[0x0][0xae0] ;  /* 0x0002b800ff040b82 */ /* 0x000ea40000000a00 */
[----:B--2---:R-:W-:-:S05]  /*2e2b0*/  @P0 IMAD.HI.U32 R4, R8, R4, RZ ;  /* 0x0000000408040227 */ /* 0x004fca00078e00ff */
[----:B------:R-:W-:-:S07]  /*2e2c0*/  @P0 SHF.R.U32.HI R8, RZ, R5, R4 ;  /* 0x00000005ff080219 */ /* 0x000fce0000011604 */
.L_x_6338:
[----:B------:R-:W-:Y:S05]  /*2e2d0*/  BSYNC B0 ;  /* 0x0000000000007941 */ /* 0x000fea0003800000 */
.L_x_6336:
[----:B------:R-:W-:-:S05]  /*2e2e0*/  IMAD R8, R8, R3, R3 ;  /* 0x0000000308087224 */ /* 0x000fca00078e0203 */
[----:B------:R-:W-:-:S07]  /*2e2f0*/  VIMNMX R2, R2, R8, PT ;  /* 0x0000000802027248 */ /* 0x000fce0003fe0100 */
.L_x_6335:
        /* <DEDUP_REMOVED lines=25> */
.L_x_6341:
[----:B------:R-:W-:-:S13]  /*2e490*/  ISETP.NE.AND P0, PT, R3, 0x1, PT ;  /* 0x000000010300780c */ /* 0x000fda0003f05270 */
[----:B--2---:R-:W2:Y:S02]  /*2e4a0*/  @P0 LDC.64 R4, c[0x0][0xae0] ;  /* 0x0002b800ff040b82 */ /* 0x004ea40000000a00 */
[----:B--2---:R-:W-:-:S05]  /*2e4b0*/  @P0 IMAD.HI.U32 R4, R6, R4, RZ ;  /* 0x0000000406040227 */ /* 0x004fca00078e00ff */
[----:B------:R-:W-:-:S07]  /*2e4c0*/  @P0 SHF.R.U32.HI R6, RZ, R5, R4 ;  /* 0x00000005ff060219 */ /* 0x000fce0000011604 */
.L_x_6342:
[----:B------:R-:W-:Y:S05]  /*2e4d0*/  BSYNC B0 ;  /* 0x0000000000007941 */ /* 0x000fea0003800000 */
.L_x_6340:
[----:B------:R-:W-:-:S05]  /*2e4e0*/  IMAD R3, R6, R3, RZ ;  /* 0x0000000306037224 */ /* 0x000fca00078e02ff */
[----:B------:R-:W-:-:S07]  /*2e4f0*/  VIMNMX R2, R2, R3, !PT ;  /* 0x0000000302027248 */ /* 0x000fce0007fe0100 */
.L_x_6339:
[----:B------:R-:W-:Y:S01]  /*2e500*/  SHF.R.S32.HI R3, RZ, 0x1f, R2 ;  /* 0x0000001fff037819 */ /* 0x000fe20000011402 */
[----:B------:R-:W-:Y:S01]  /*2e510*/  IMAD.MOV.U32 R5, RZ, RZ, RZ ;  /* 0x000000ffff057224 */ /* 0x000fe200078e00ff */
[----:B--2---:R-:W-:Y:S01]  /*2e520*/  SHF.R.U32.HI R4, RZ, 0x10, R7 ;  /* 0x00000010ff047819 */ /* 0x004fe20000011607 */
[----:B------:R-:W-:Y:S01]  /*2e530*/  BSSY B0, `(.L_x_6343) ;  /* 0x0000029000007945 */ /* 0x000fe20003800000 */
[----:B------:R-:W-:Y:S01]  /*2e540*/  LEA.HI R3, R3, R2, RZ, 0x6 ;  /* 0x0000000203037211 */ /* 0x000fe200078f30ff */
[----:B01----:R-:W-:Y:S01]  /*2e550*/  IMAD.MOV.U32 R10, RZ, RZ, R5 ;  /* 0x000000ffff0a7224 */ /* 0x003fe200078e0005 */
[----:B------:R-:W-:Y:S01]  /*2e560*/  ISETP.NE.AND P0, PT, R4, RZ, PT ;  /* 0x000000ff0400720c */ /* 0x000fe20003f05270 */
[----:B------:R0:W-:Y:S01]  /*2e570*/  STL [R1+0x488], R5 ;  /* 0x0004880501007387 */ /* 0x0001e20000100800 */
[----:B------:R-:W-:Y:S02]  /*2e580*/  SHF.R.S32.HI R3, RZ, 0x6, R3 ;  /* 0x00000006ff037819 */ /* 0x000fe40000011403 */
[----:B------:R-:W-:-:S02]  /*2e590*/  LOP3.LUT R8, R7, 0xff, RZ, 0xc0, !PT ;  /* 0x000000ff07087812 */ /* 0x000fc400078ec0ff */
[----:B------:R-:W-:-:S03]  /*2e5a0*/  VIMNMX R9, RZ, R3, !PT ;  /* 0x00000003ff097248 */ /* 0x000fc60007fe0100 */
[----:B------:R0:W-:Y:S01]  /*2e5b0*/  STL [R1+0x4a8], R8 ;  /* 0x0004a80801007387 */ /* 0x0001e20000100800 */
[----:B------:R-:W-:-:S03]  /*2e5c0*/  ISETP.GT.AND P1, PT, R0, R9, PT ;  /* 0x000000090000720c */ /* 0x000fc60003f24270 */
[----:B------:R0:W-:Y:S01]  /*2e5d0*/  STL [R1+0x484], R9 ;  /* 0x0004840901007387 */ /* 0x0001e20000100800 */
[----:B------:R-:W1:Y:S09]  /*2e5e0*/  @!P0 LDC R4, c[0x0][0xae8] ;  /* 0x0002ba00ff048b82 */ /* 0x000e720000000800 */
[----:B0-----:R-:W-:Y:S05]  /*2e5f0*/  @!P1 BRA `(.L_x_6344) ;  /* 0x0000000000709947 */ /* 0x001fea0003800000 */
[-C--:B-1----:R-:W-:Y:S02]  /*2e600*/  IABS R5, R4.reuse ;  /* 0x0000000400057213 */ /* 0x082fe40000000000 */
        /* <DEDUP_REMOVED lines=27> */
.L_x_6344:
[----:B------:R-:W-:Y:S05]  /*2e7c0*/  BSYNC B0 ;  /* 0x0000000000007941 */ /* 0x000fea0003800000 */
.L_x_6343:
[----:B------:R-:W-:Y:S01]  /*2e7d0*/  IMAD.MOV.U32 R3, RZ, RZ, R10 ;  /* 0x000000ffff037224 */ /* 0x000fe200078e000a */
[----:B------:R-:W-:Y:S03]  /*2e7e0*/  BSSY B7, `(.L_x_6345) ;  /* 0x00005bd000077945 */ /* 0x000fe60003800000 */
[----:B------:R-:W-:-:S05]  /*2e7f0*/  IMAD R2, R8, R3, R9 ;  /* 0x0000000308027224 */ /* 0x000fca00078e0209 */
        /* <DEDUP_REMOVED lines=12> */
[----:B-1----:R-:W1:Y:S01]  /*2e8c0*/  POPC R4, UR4 ;  /* 0x0000000400047d09 */ /* 0x002e620008000000 */
[----:B--2---:R-:W-:-:S02]  /*2e8d0*/  ISETP.EQ.U32.AND P0, PT, R0, R2, PT ;  /* 0x000000020000720c */ /* 0x004fc40003f02070 */
[----:B------:R-:W1:Y:S11]  /*2e8e0*/  LDC.64 R2, c[0x0][0xd60] ;  /* 0x00035800ff027b82 */ /* 0x000e760000000a00 */
[----:B-1----:R-:W2:Y:S04]  /*2e8f0*/  @P0 ATOMG.E.ADD.STRONG.GPU PT, R2, desc[UR40][R2.64], R4 ;  /* 0x00000004020209a8 */ /* 0x002ea800081ee1e8 */
[----:B--2---:R1:W2:Y:S02]  /*2e900*/  SHFL.IDX PT, R2, R2, R0, 0x1f ;  /* 0x00001f0002027589 */ /* 0x0042a400000e0000 */
[----:B-1----:R-:W1:Y:S02]  /*2e910*/  S2R R0, SR_LTMASK ;  /* 0x0000000000007919 */ /* 0x002e640000003900 */
[----:B-1----:R-:W-:-:S06]  /*2e920*/  LOP3.LUT R0, R0, UR4, RZ, 0xc0, !PT ;  /* 0x0000000400007c12 */ /* 0x002fcc000f8ec0ff */
[----:B------:R-:W2:Y:S02]  /*2e930*/  POPC R0, R0 ;  /* 0x0000000000007309 */ /* 0x000ea40000000000 */
[----:B--2---:R-:W-:-:S05]  /*2e940*/  IADD3 R0, R2, UR36, R0 ;  /* 0x0000002402007c10 */ /* 0x004fca000fffe000 */
[----:B------:R2:W-:Y:S01]  /*2e950*/  STL [R1+0x440], R0 ;  /* 0x0004400001007387 */ /* 0x0005e20000100800 */
[----:B------:R-:W-:Y:S05]  /*2e960*/  BRA `(.L_x_6347) ;  /* 0x0000005800907947 */ /* 0x000fea0003800000 */
.L_x_6346:
        /* <DEDUP_REMOVED lines=13> */
[----:B0-----:R-:W-:Y:S02]  /*2ea40*/  IMAD.U32 R10, RZ, RZ, UR4 ;  /* 0x00000004ff0a7e24 */ /* 0x001fe4000f8e00ff */
[----:B------:R-:W-:Y:S02]  /*2ea50*/  IMAD.U32 R11, RZ, RZ, UR5 ;  /* 0x00000005ff0b7e24 */ /* 0x000fe4000f8e00ff */
[----:B------:R-:W-:Y:S02]  /*2ea60*/  IMAD.MOV.U32 R8, RZ, RZ, 0x70 ;  /* 0x00000070ff087424 */ /* 0x000fe400078e00ff */
[----:B------:R-:W-:Y:S02]  /*2ea70*/  IMAD.MOV.U32 R12, RZ, RZ, 0x1 ;  /* 0x00000001ff0c7424 */ /* 0x000fe400078e00ff */
[----:B------:R-:W-:-:S07]  /*2ea80*/  IMAD.MOV.U32 R13, RZ, RZ, RZ ;  /* 0x000000ffff0d7224 */ /* 0x000fce00078e00ff */
[----:B------:R-:W-:-:S07]  /*2ea90*/  LEPC R20, `(.L_x_6349) ;  /* 0x000000001014794e */ /* 0x000fce0000000000 */
[----:B-1----:R-:W-:Y:S05]  /*2eaa0*/  CALL.ABS.NOINC R2 ;  /* 0x0000000002007343 */ /* 0x002fea0003c00000 */
.L_x_6349:
[----:B------:R-:W-:Y:S05]  /*2eab0*/  BSYNC B6 ;  /* 0x0000000000067941 */ /* 0x000fea0003800000 */
.L_x_6348:
        /* <DEDUP_REMOVED lines=13> */
[----:B0-----:R-:W-:Y:S02]  /*2eb90*/  IMAD.U32 R10, RZ, RZ, UR4 ;  /* 0x00000004ff0a7e24 */ /* 0x001fe4000f8e00ff */
[----:B------:R-:W-:Y:S02]  /*2eba0*/  IMAD.U32 R11, RZ, RZ, UR5 ;  /* 0x00000005ff0b7e24 */ /* 0x000fe4000f8e00ff */
[----:B------:R-:W-:Y:S02]  /*2ebb0*/  IMAD.MOV.U32 R8, RZ, RZ, 0x70 ;  /* 0x00000070ff087424 */ /* 0x000fe400078e00ff */
[----:B------:R-:W-:Y:S02]  /*2ebc0*/  IMAD.MOV.U32 R12, RZ, RZ, 0x1 ;  /* 0x00000001ff0c7424 */ /* 0x000fe400078e00ff */
[----:B--2---:R-:W-:-:S07]  /*2ebd0*/  IMAD.MOV.U32 R13, RZ, RZ, RZ ;  /* 0x000000ffff0d7224 */ /* 0x004fce00078e00ff */
[----:B------:R-:W-:-:S07]  /*2ebe0*/  LEPC R20, `(.L_x_6352) ;  /* 0x000000001014794e */ /* 0x000fce0000000000 */
[----:B---3--:R-:W-:Y:S05]  /*2ebf0*/  CALL.ABS.NOINC R2 ;  /* 0x0000000002007343 */ /* 0x008fea0003c00000 */
.L_x_6352:
        /* <DEDUP_REMOVED lines=15> */
.L_x_6351:
[----:B------:R-:W-:Y:S05]  /*2ecf0*/  BSYNC B6 ;  /* 0x0000000000067941 */ /* 0x000fea0003800000 */
.L_x_6350:
        /* <DEDUP_REMOVED lines=24> */
.L_x_6480:
        /* <DEDUP_REMOVED lines=9> */
.L_x_6483:
        /* <DEDUP_REMOVED lines=24> */
.L_x_6356:
[----:B------:R-:W4:Y:S04]  /*2f090*/  LDL R0, [R1+0x450] ;  /* 0x0004500001007983 */ /* 0x000f280000100800 */
[----:B---3--:R-:W3:Y:S01]  /*2f0a0*/  LDL R2, [R1+0x458] ;  /* 0x0004580001027983 */ /* 0x008ee20000100800 */
[----:B----4-:R-:W-:Y:S01]  /*2f0b0*/  IMAD R0, R0, 0x8, R18 ;  /* 0x0000000800007824 */ /* 0x010fe200078e0212 */
[----:B---3--:R-:W-:-:S04]  /*2f0c0*/  SHF.L.U32 R2, R2, 0x1f, RZ ;  /* 0x0000001f02027819 */ /* 0x008fc800000006ff */
[----:B------:R-:W3:Y:S02]  /*2f0d0*/  SYNCS.PHASECHK.TRANS64.TRYWAIT P0, [R0+URZ+0x38840], R2 ;  /* 0x03884002000075a7 */ /* 0x000ee4000800017f */
[----:B---3--:R-:W-:Y:S05]  /*2f0e0*/  @!P0 BRA `(.L_x_6357) ;  /* 0x0000006800fc8947 */ /* 0x008fea0003800000 */
.L_x_6484:
        /* <DEDUP_REMOVED lines=11> */
.L_x_6358:
        /* <DEDUP_REMOVED lines=23> */
.L_x_6354:
[----:B------:R-:W3:Y:S04]  /*2f310*/  LDL R2, [R1+0x44c] ;  /* 0x00044c0001027983 */ /* 0x000ee80000100800 */
        /* <DEDUP_REMOVED lines=8> */
[----:B------:R-:W-:Y:S01]  /*2f3a0*/  BSSY B6, `(.L_x_6359) ;  /* 0x0000019000067945 */ /* 0x000fe20003800000 */
[----:B---3--:R-:W-:-:S04]  /*2f3b0*/  SHF.R.S32.HI R0, RZ, 0x1f, R2 ;  /* 0x0000001fff007819 */ /* 0x008fc80000011402 */
[----:B-1----:R-:W-:Y:S02]  /*2f3c0*/  SEL R4, R0, RZ, !P0 ;  /* 0x000000ff00047207 */ /* 0x002fe40004000000 */
[----:B----4-:R-:W-:Y:S02]  /*2f3d0*/  SHF.R.S32.HI R3, RZ, 0x1f, R3 ;  /* 0x0000001fff037819 */ /* 0x010fe40000011403 */
[----:B------:R-:W-:Y:S01]  /*2f3e0*/  SEL R0, R2, RZ, !P0 ;  /* 0x000000ff02007207 */ /* 0x000fe20004000000 */
[----:B------:R1:W-:Y:S04]  /*2f3f0*/  STL [R1+0x498], R4 ;  /* 0x0004980401007387 */ /* 0x0003e80000100800 */
[----:B------:R1:W-:Y:S04]  /*2f400*/  STL [R1+0x478], R0 ;  /* 0x0004780001007387 */ /* 0x0003e80000100800 */
[----:B------:R1:W-:Y:S01]  /*2f410*/  STL [R1+0x490], R3 ;  /* 0x0004900301007387 */ /* 0x0003e20000100800 */
        /* <DEDUP_REMOVED lines=10> */
[----:B0-----:R-:W-:Y:S02]  /*2f4c0*/  IMAD.U32 R10, RZ, RZ, UR8 ;  /* 0x00000008ff0a7e24 */ /* 0x001fe4000f8e00ff */
[----:B------:R-:W-:Y:S02]  /*2f4d0*/  IMAD.U32 R11, RZ, RZ, UR9 ;  /* 0x00000009ff0b7e24 */ /* 0x000fe4000f8e00ff */
[----:B------:R-:W-:Y:S02]  /*2f4e0*/  IMAD.MOV.U32 R8, RZ, RZ, 0x70 ;  /* 0x00000070ff087424 */ /* 0x000fe400078e00ff */
[----:B------:R-:W-:Y:S02]  /*2f4f0*/  IMAD.MOV.U32 R12, RZ, RZ, 0x1 ;  /* 0x00000001ff0c7424 */ /* 0x000fe400078e00ff */
[----:B------:R-:W-:-:S07]  /*2f500*/  IMAD.MOV.U32 R13, RZ, RZ, RZ ;  /* 0x000000ffff0d7224 */ /* 0x000fce00078e00ff */
[----:B------:R-:W-:-:S07]  /*2f510*/  LEPC R20, `(.L_x_6360) ;  /* 0x000000001014794e */ /* 0x000fce0000000000 */
[----:B-1----:R-:W-:Y:S05]  /*2f520*/  CALL.ABS.NOINC R2 ;  /* 0x0000000002007343 */ /* 0x002fea0003c00000 */
.L_x_6360:
[----:B------:R-:W-:Y:S05]  /*2f530*/  BSYNC B6 ;  /* 0x0000000000067941 */ /* 0x000fea0003800000 */
.L_x_6359:
[----:B------:R-:W3:Y:S01]  /*2f540*/  LDL R11, [R1+0x474] ;  /* 0x00047400010b7983 */ /* 0x000ee20000100800 */
[----:B--2---:R-:W2:Y:S01]  /*2f550*/  LDC R7, c[0x0][0x448] ;  /* 0x00011200ff077b82 */ /* 0x004ea20000000800 */
[----:B------:R-:W-:Y:S01]  /*2f560*/  ULDC.64 UR4, c[0x0][0x298] ;  /* 0x0000a60000047ab9 */ /* 0x000fe20000000a00 */
[----:B------:R-:W-:Y:S01]  /*2f570*/  ULDC.64 UR6, c[0x0][0x280] ;  /* 0x0000a00000067ab9 */ /* 0x000fe20000000a00 */
[----:B-1----:R-:W4:Y:S04]  /*2f580*/  LDL R4, [R1+0x490] ;  /* 0x0004900001047983 */ /* 0x002f280000100800 */
[----:B------:R-:W4:Y:S04]  /*2f590*/  LDL R9, [R1+0x468] ;  /* 0x0004680001097983 */ /* 0x000f280000100800 */
[----:B------:R-:W4:Y:S01]  /*2f5a0*/  LDL R8, [R1+0x498] ;  /* 0x0004980001087983 */ /* 0x000f220000100800 */
[----:B------:R-:W1:Y:S01]  /*2f5b0*/  S2R R2, SR_TID.X ;  /* 0x0000000000027919 */ /* 0x000e620000002100 */
[----:B------:R-:W0:Y:S02]  /*2f5c0*/  S2R R0, SR_TID.X ;  /* 0x0000000000007919 */ /* 0x000e240000002100 */
[----:B------:R-:W4:Y:S01]  /*2f5d0*/  LDL R6, [R1+0x478] ;  /* 0x0004780001067983 */ /* 0x000f220000100800 */
[----:B--2---:R-:W-:-:S13]  /*2f5e0*/  ISETP.NE.AND P0, PT, R7, 0x1, PT ;  /* 0x000000010700780c */ /* 0x004fda0003f05270 */
[----:B------:R-:W2:Y:S01]  /*2f5f0*/  @P0 LDC R3, c[0x0][0x450] ;  /* 0x00011400ff030b82 */ /* 0x000ea20000000800 */
[----:B-1----:R-:W-:-:S04]  /*2f600*/  LOP3.LUT R2, R2, 0x7f, RZ, 0xc0, !PT ;  /* 0x0000007f02027812 */ /* 0x002fc800078ec0ff */
[----:B------:R-:W-:Y:S01]  /*2f610*/  SHF.R.U32.HI R2, RZ, 0x3, R2 ;  /* 0x00000003ff027819 */ /* 0x000fe20000011602 */
[----:B0-----:R-:W-:-:S05]  /*2f620*/  IMAD.SHL.U32 R0, R0, 0x10, RZ ;  /* 0x0000001000007824 */ /* 0x001fca00078e00ff */
[----:B------:R-:W-:Y:S02]  /*2f630*/  LOP3.LUT R0, R2, 0x70, R0, 0xf8, !PT ;  /* 0x0000007002007812 */ /* 0x000fe400078ef800 */
[----:B------:R-:W0:Y:S03]  /*2f640*/  @P0 LDC R2, c[0x0][0x44c] ;  /* 0x00011300ff020b82 */ /* 0x000e260000000800 */
[----:B---3--:R-:W-:-:S04]  /*2f650*/  IMAD.IADD R5, R0, 0x1, R11 ;  /* 0x0000000100057824 */ /* 0x008fc800078e020b */
[----:B0-----:R-:W-:-:S04]  /*2f660*/  @P0 IMAD.HI.U32 R2, R5, R2, RZ ;  /* 0x0000000205020227 */ /* 0x001fc800078e00ff */
[----:B------:R-:W-:Y:S01]  /*2f670*/  IMAD.MOV.U32 R0, RZ, RZ, R5 ;  /* 0x000000ffff007224 */ /* 0x000fe200078e0005 */
[----:B--2---:R-:W-:Y:S01]  /*2f680*/  @P0 SHF.R.U32.HI R0, RZ, R3, R2 ;  /* 0x00000003ff000219 */ /* 0x004fe20000011602 */
[----:B----4-:R-:W-:-:S04]  /*2f690*/  IMAD R2, R4, UR4, RZ ;  /* 0x0000000404027c24 */ /* 0x010fc8000f8e02ff */
[C---:B------:R-:W-:Y:S02]  /*2f6a0*/  IMAD R4, R9.reuse, UR5, R2 ;  /* 0x0000000509047c24 */ /* 0x040fe4000f8e0202 */
[----:B------:R-:W-:Y:S01]  /*2f6b0*/  IMAD.WIDE.U32 R2, R9, UR4, RZ ;  /* 0x0000000409027c25 */ /* 0x000fe2000f8e00ff */
[----:B------:R-:W-:-:S03]  /*2f6c0*/  ULDC.64 UR4, c[0x0][0x2d8] ;  /* 0x0000b60000047ab9 */ /* 0x000fc60000000a00 */
[----:B------:R-:W-:Y:S02]  /*2f6d0*/  IMAD.IADD R3, R3, 0x1, R4 ;  /* 0x0000000103037824 */ /* 0x000fe400078e0204 */
[----:B------:R-:W-:-:S04]  /*2f6e0*/  IMAD.WIDE.U32 R2, R17, UR4, R2 ;  /* 0x0000000411027c25 */ /* 0x000fc8000f8e0002 */
[----:B------:R-:W-:Y:S01]  /*2f6f0*/  IMAD R3, R17, UR5, R3 ;  /* 0x0000000511037c24 */ /* 0x000fe2000f8e0203 */
[----:B------:R-:W-:Y:S02]  /*2f700*/  ULDC.64 UR4, c[0x0][0x2e0] ;  /* 0x0000b80000047ab9 */ /* 0x000fe40000000a00 */
[----:B------:R-:W-:Y:S02]  /*2f710*/  IMAD R4, R8, UR4, RZ ;  /* 0x0000000408047c24 */ /* 0x000fe4000f8e02ff */
[----:B------:R0:W5:Y:S01]  /*2f720*/  LDL R8, [R1+0x454] ;  /* 0x0004540001087983 */ /* 0x0001620000100800 */
[C---:B------:R-:W-:Y:S01]  /*2f730*/  IMAD.WIDE.U32 R2, R6.reuse, UR4, R2 ;  /* 0x0000000406027c25 */ /* 0x040fe2000f8e0002 */
[----:B------:R-:W1:Y:S03]  /*2f740*/  S2R R10, SR_TID.X ;  /* 0x00000000000a7919 */ /* 0x000e660000002100 */
        /* <DEDUP_REMOVED lines=11> */
[----:B------:R-:W-:Y:S01]  /*2f800*/  IMAD.IADD R3, R3, 0x1, R4 ;  /* 0x0000000103037824 */ /* 0x000fe200078e0204 */
[----:B------:R2:W-:Y:S01]  /*2f810*/  STL [R1+0x464], R5 ;  /* 0x0004640501007387 */ /* 0x0005e20000100800 */
[----:B-1----:R-:W-:Y:S02]  /*2f820*/  IMAD.SHL.U32 R9, R10, 0x8, RZ ;  /* 0x000000080a097824 */ /* 0x002fe400078e00ff */
[----:B------:R-:W-:-:S03]  /*2f830*/  IMAD R6, R6, UR4, RZ ;  /* 0x0000000406067c24 */ /* 0x000fc6000f8e02ff */
[----:B------:R-:W-:Y:S01]  /*2f840*/  LOP3.LUT R9, R9, 0x38, RZ, 0xc0, !PT ;  /* 0x0000003809097812 */ /* 0x000fe200078ec0ff */
[----:B--2---:R-:W-:Y:S01]  /*2f850*/  IMAD.WIDE.U32 R4, R0, UR4, R2 ;  /* 0x0000000400047c25 */ /* 0x004fe2000f8e0002 */
[----:B------:R-:W-:-:S03]  /*2f860*/  ULDC UR4, c[0x0][0x2b8] ;  /* 0x0000ae0000047ab9 */ /* 0x000fc60000000800 */
[----:B------:R-:W-:Y:S01]  /*2f870*/  IMAD R0, R0, UR5, R6 ;  /* 0x0000000500007c24 */ /* 0x000fe2000f8e0206 */
[----:B------:R-:W-:-:S03]  /*2f880*/  LEA R3, P1, R4, UR6, 0x1 ;  /* 0x0000000604037c11 */ /* 0x000fc6000f8208ff */
[----:B------:R-:W-:Y:S01]  /*2f890*/  IMAD.IADD R0, R5, 0x1, R0 ;  /* 0x0000000105007824 */ /* 0x000fe200078e0200 */
[----:B------:R-:W-:Y:S01]  /*2f8a0*/  ISETP.GE.AND P0, PT, R9, UR4, PT ;  /* 0x0000000409007c0c */ /* 0x000fe2000bf06270 */
[----:B------:R-:W-:Y:S01]  /*2f8b0*/  UMOV UR4, 0xffffffff ;  /* 0xffffffff00047882 */ /* 0x000fe20000000000 */
[----:B------:R-:W-:Y:S02]  /*2f8c0*/  LOP3.LUT R10, R10, 0x7f, RZ, 0xc0, !PT ;  /* 0x0000007f0a0a7812 */ /* 0x000fe400078ec0ff */
[----:B------:R-:W-:Y:S02]  /*2f8d0*/  LEA.HI.X R2, R4, UR7, R0, 0x1, P1 ;  /* 0x0000000704027c11 */ /* 0x000fe400088f0c00 */
[----:B------:R-:W-:Y:S01]  /*2f8e0*/  SHF.R.U32.HI R10, RZ, 0x3, R10 ;  /* 0x00000003ff0a7819 */ /* 0x000fe2000001160a */
[----:B0-----:R-:W-:Y:S06]  /*2f8f0*/  BRA.DIV UR4, `(.L_x_6361) ;  /* 0x00000066040c7947 */ /* 0x001fec000b800000 */
[----:B------:R-:W2:Y:S04]  /*2f900*/  LDL R11, [R1+0x470] ;  /* 0x00047000010b7983 */ /* 0x000ea80000100800 */
[----:B------:R-:W3:Y:S04]  /*2f910*/  LDL.LU R6, [R1+0x474] ;  /* 0x0004740001067983 */ /* 0x000ee80000300800 */
[----:B------:R-:W0:Y:S04]  /*2f920*/  SHFL.IDX PT, R5, R3, RZ, 0x181f ;  /* 0x00181fff03057589 */ /* 0x000e2800000e0000 */
[----:B------:R-:W1:Y:S01]  /*2f930*/  SHFL.IDX PT, R4, R2, RZ, 0x181f ;  /* 0x00181fff02047589 */ /* 0x000e6200000e0000 */
[----:B--2---:R-:W-:-:S02]  /*2f940*/  IMAD R0, R11, R7, RZ ;  /* 0x000000070b007224 */ /* 0x004fc400078e02ff */
[----:B---3--:R-:W-:Y:S02]  /*2f950*/  IMAD.IADD R10, R10, 0x1, R6 ;  /* 0x000000010a0a7824 */ /* 0x008fe400078e0206 */
[----:B------:R-:W-:Y:S02]  /*2f960*/  SHFL.IDX PT, R6, R2, 0x1, 0x181f ;  /* 0x00381f0002067f89 */ /* 0x000fe400000e0000 */
[C---:B------:R-:W-:Y:S01]  /*2f970*/  VIADD R7, R10.reuse, 0x10 ;  /* 0x000000100a077836 */ /* 0x040fe20000000000 */
[----:B------:R-:W-:Y:S01]  /*2f980*/  ISETP.GE.AND P1, PT, R10, R0, PT ;  /* 0x000000000a00720c */ /* 0x000fe20003f26270 */
[----:B------:R-:W-:Y:S04]  /*2f990*/  STL [R1+0x474], R10 ;  /* 0x0004740a01007387 */ /* 0x000fe80000100800 */
[----:B------:R2:W-:Y:S08]  /*2f9a0*/  STL [R1+0x48c], R7 ;  /* 0x00048c0701007387 */ /* 0x0005f00000100800 */
[----:B0-----:R-:W-:-:S05]  /*2f9b0*/  @!P1 LEA R5, P2, R9, R5, 0x1 ;  /* 0x0000000509059211 */ /* 0x001fca00078408ff */
[----:B-1----:R-:W-:-:S05]  /*2f9c0*/  @!P1 IMAD.X R4, RZ, RZ, R4, P2 ;  /* 0x000000ffff049224 */ /* 0x002fca00010e0604 */
[----:B------:R-:W-:-:S04]  /*2f9d0*/  @!P1 LOP3.LUT R5, R5, R4, RZ, 0x3c, !PT ;  /* 0x0000000405059212 */ /* 0x000fc800078e3cff */
[----:B------:R-:W-:-:S04]  /*2f9e0*/  @!P1 LOP3.LUT R4, R5, R4, RZ, 0x3c, !PT ;  /* 0x0000000405049212 */ /* 0x000fc800078e3cff */
[----:B------:R-:W-:-:S05]  /*2f9f0*/  @!P1 LOP3.LUT R5, R5, R4, RZ, 0x3c, !PT ;  /* 0x0000000405059212 */ /* 0x000fca00078e3cff */
[----:B-----5:R0:W-:Y:S01]  /*2fa00*/  @!P1 LDGSTS.E.BYPASS.LTC128B.128 [R8+0x20400], desc[UR40][R4.64], !P0 ;  /* 0x2040000004089fae */ /* 0x0201e2000c101d68 */
[----:B------:R-:W-:Y:S01]  /*2fa10*/  ISETP.GE.AND P1, PT, R7, R0, PT ;  /* 0x000000000700720c */ /* 0x000fe20003f26270 */
[----:B--2---:R-:W-:-:S05]  /*2fa20*/  VIADD R7, R10, 0x20 ;  /* 0x000000200a077836 */ /* 0x004fca0000000000 */
[----:B------:R-:W-:Y:S04]  /*2fa30*/  STL [R1+0x49c], R7 ;  /* 0x00049c0701007387 */ /* 0x000fe80000100800 */
[----:B0-----:R-:W0:Y:S03]  /*2fa40*/  SHFL.IDX PT, R4, R3, 0x1, 0x181f ;  /* 0x00381f0003047f89 */ /* 0x001e2600000e0000 */
[----:B0-----:R-:W-:-:S05]  /*2fa50*/  @!P1 LEA R5, P2, R9, R4, 0x1 ;  /* 0x0000000409059211 */ /* 0x001fca00078408ff */
[----:B------:R-:W-:Y:S02]  /*2fa60*/  @!P1 IMAD.X R4, RZ, RZ, R6, P2 ;  /* 0x000000ffff049224 */ /* 0x000fe400010e0606 */
[----:B------:R-:W-:Y:S03]  /*2fa70*/  SHFL.IDX PT, R6, R2, 0x2, 0x181f ;  /* 0x00581f0002067f89 */ /* 0x000fe600000e0000 */
[----:B------:R-:W-:-:S04]  /*2fa80*/  @!P1 LOP3.LUT R5, R5, R4, RZ, 0x3c, !PT ;  /* 0x0000000405059212 */ /* 0x000fc800078e3cff */
[----:B------:R-:W-:-:S04]  /*2fa90*/  @!P1 LOP3.LUT R4, R5, R4, RZ, 0x3c, !PT ;  /* 0x0000000405049212 */ /* 0x000fc800078e3cff */
[----:B------:R-:W-:-:S05]  /*2faa0*/  @!P1 LOP3.LUT R5, R5, R4, RZ, 0x3c, !PT ;  /* 0x0000000405059212 */ /* 0x000fca00078e3cff */
[----:B------:R0:W-:Y:S01]  /*2fab0*/  @!P1 LDGSTS.E.BYPASS.LTC128B.128 [R8+0x20c00], desc[UR40][R4.64], !P0 ;  /* 0x20c0000004089fae */ /* 0x0001e2000c101d68 */
[----:B------:R-:W-:-:S03]  /*2fac0*/  ISETP.GE.AND P1, PT, R7, R0, PT ;  /* 0x000000000700720c */ /* 0x000fc60003f26270 */
[----:B0-----:R-:W0:Y:S04]  /*2fad0*/  SHFL.IDX PT, R4, R3, 0x2, 0x181f ;  /* 0x00581f0003047f89 */ /* 0x001e2800000e0000 */
[----:B------:R-:W1:Y:S06]  /*2fae0*/  SHFL.IDX PT, R3, R3, 0x3, 0x181f ;  /* 0x00781f0003037f89 */ /* 0x000e6c00000e0000 */
[----:B0-----:R-:W-:-:S05]  /*2faf0*/  @!P1 LEA R5, P2, R9, R4, 0x1 ;  /* 0x0000000409059211 */ /* 0x001fca00078408ff */
[----:B------:R-:W-:-:S05]  /*2fb00*/  @!P1 IMAD.X R4, RZ, RZ, R6, P2 ;  /* 0x000000ffff049224 */ /* 0x000fca00010e0606 */
[----:B------:R-:W-:-:S04]  /*2fb10*/  @!P1 LOP3.LUT R5, R5, R4, RZ, 0x3c, !PT ;  /* 0x0000000405059212 */ /* 0x000fc800078e3cff */
[----:B------:R-:W-:-:S04]  /*2fb20*/  @!P1 LOP3.LUT R4, R5, R4, RZ, 0x3c, !PT ;  /* 0x0000000405049212 */ /* 0x000fc800078e3cff */
[----:B------:R-:W-:-:S05]  /*2fb30*/  @!P1 LOP3.LUT R5, R5, R4, RZ, 0x3c, !PT ;  /* 0x0000000405059212 */ /* 0x000fca00078e3cff */
[----:B------:R0:W-:Y:S04]  /*2fb40*/  @!P1 LDGSTS.E.BYPASS.LTC128B.128 [R8+0x21400], desc[UR40][R4.64], !P0 ;  /* 0x2140000004089fae */ /* 0x0001e8000c101d68 */
[----:B01----:R0:W2:Y:S02]  /*2fb50*/  SHFL.IDX PT, R4, R2, 0x3, 0x181f ;  /* 0x00781f0002047f89 */ /* 0x0030a400000e0000 */
.L_x_6493:
[----:B0-----:R-:W3:Y:S02]  /*2fb60*/  LDL R2, [R1+0x474] ;  /* 0x0004740001027983 */ /* 0x001ee40000100800 */
[----:B---3--:R-:W-:-:S05]  /*2fb70*/  VIADD R2, R2, 0x30 ;  /* 0x0000003002027836 */ /* 0x008fca0000000000 */
[----:B------:R-:W-:Y:S01]  /*2fb80*/  ISETP.GE.AND P1, PT, R2, R0, PT ;  /* 0x000000000200720c */ /* 0x000fe20003f26270 */
[----:B------:R0:W-:-:S12]  /*2fb90*/  STL [R1+0x4a0], R2 ;  /* 0x0004a00201007387 */ /* 0x0001d80000100800 */
[----:B0-----:R-:W-:-:S05]  /*2fba0*/  @!P1 LEA R2, P2, R9, R3, 0x1 ;  /* 0x0000000309029211 */ /* 0x001fca00078408ff */
[----:B--2---:R-:W-:-:S05]  /*2fbb0*/  @!P1 IMAD.X R3, RZ, RZ, R4, P2 ;  /* 0x000000ffff039224 */ /* 0x004fca00010e0604 */
[----:B------:R-:W-:Y:S01]  /*2fbc0*/  @!PT LDS RZ, [RZ] ;  /* 0x00000000fffff984 */ /* 0x000fe20000000800 */
[----:B------:R-:W-:Y:S01]  /*2fbd0*/  @!PT LDS RZ, [RZ] ;  /* 0x00000000fffff984 */ /* 0x000fe20000000800 */
[----:B------:R-:W-:Y:S01]  /*2fbe0*/  @!PT LDS RZ, [RZ] ;  /* 0x00000000fffff984 */ /* 0x000fe20000000800 */
[----:B------:R0:W-:Y:S01]  /*2fbf0*/  @!P1 LDGSTS.E.BYPASS.LTC128B.128 [R8+0x21c00], desc[UR40][R2.64], !P0 ;  /* 0x21c0000002089fae */ /* 0x0001e2000c101d68 */
[----:B------:R-:W-:Y:S01]  /*2fc00*/  PLOP3.LUT P0, PT, PT, PT, PT, 0x80, 0x0 ;  /* 0x000000000000781c */ /* 0x000fe20003f0f070 */
[----:B------:R-:W-:-:S12]  /*2fc10*/  NOP ;  /* 0x0000000000007918 */ /* 0x000fd80000000000 */
.L_x_6362:
        /* <DEDUP_REMOVED lines=37> */
.L_x_6364:
[----:B------:R-:W-:Y:S05]  /*2fe70*/  BSYNC B6 ;  /* 0x0000000000067941 */ /* 0x000fea0003800000 */
.L_x_6363:
        /* <DEDUP_REMOVED lines=11> */
[----:B------:R-:W-:-:S04]  /*2ff30*/  LOP3.LUT R8, R8, 0x38, RZ, 0xc0, !PT ;  /* 0x0000003808087812 */ /* 0x000fc800078ec0ff */
[C---:B------:R-:W-:Y:S02]  /*2ff40*/  LOP3.LUT R9, R8.reuse, 0x80, RZ, 0xfc, !PT ;  /* 0x0000008008097812 */ /* 0x040fe400078efcff */
[----:B------:R-:W-:Y:S01]  /*2ff50*/  LOP3.LUT R8, R8, 0x40, RZ, 0xfc, !PT ;  /* 0x0000004008087812 */ /* 0x000fe200078efcff */
[----:B--2---:R-:W-:Y:S02]  /*2ff60*/  IMAD.MOV.U32 R3, RZ, RZ, R5 ;  /* 0x000000ffff037224 */ /* 0x004fe400078e0005 */
        /* <DEDUP_REMOVED lines=16> */
[----:B------:R-:W-:Y:S02]  /*30070*/  IMAD R5, R5, UR4, RZ ;  /* 0x0000000405057c24 */ /* 0x000fe4000f8e02ff */
[----:B------:R-:W-:Y:S02]  /*30080*/  IMAD R0, R7, R0, R6 ;  /* 0x0000000007007224 */ /* 0x000fe400078e0206 */
[----:B------:R-:W-:Y:S01]  /*30090*/  IMAD R4, R4, UR5, R5 ;  /* 0x0000000504047c24 */ /* 0x000fe2000f8e0205 */
[----:B------:R-:W-:Y:S01]  /*300a0*/  ULDC.64 UR4, c[0x0][0x3c8] ;  /* 0x0000f20000047ab9 */ /* 0x000fe20000000a00 */
[----:B------:R-:W0:Y:S02]  /*300b0*/  S2R R6, SR_TID.X ;  /* 0x0000000000067919 */ /* 0x000e240000002100 */
        /* <DEDUP_REMOVED lines=10> */
[----:B------:R-:W1:Y:S01]  /*30160*/  S2R R8, SR_TID.X ;  /* 0x0000000000087919 */ /* 0x000e620000002100 */
[----:B------:R-:W-:Y:S02]  /*30170*/  ISETP.GE.AND P2, PT, R9, UR4, PT ;  /* 0x0000000409007c0c */ /* 0x000fe4000bf46270 */
[----:B------:R-:W-:Y:S02]  /*30180*/  LEA.HI.X R4, R2, UR5, R4, 0x1, P0 ;  /* 0x0000000502047c11 */ /* 0x000fe400080f0c04 */
[----:B------:R-:W-:-:S02]  /*30190*/  SEL R3, RZ, 0x4, P2 ;  /* 0x00000004ff037807 */ /* 0x000fc40001000000 */
[----:B------:R-:W-:Y:S01]  /*301a0*/  SEL R2, RZ, 0x2, P1 ;  /* 0x00000002ff027807 */ /* 0x000fe20000800000 */
[----:B0-----:R-:W-:-:S05]  /*301b0*/  IMAD.SHL.U32 R10, R6, 0x8, RZ ;  /* 0x00000008060a7824 */ /* 0x001fca00078e00ff */
[----:B------:R-:W-:-:S04]  /*301c0*/  LOP3.LUT R10, R10, 0x38, RZ, 0xc0, !PT ;  /* 0x000000380a0a7812 */ /* 0x000fc800078ec0ff */
[----:B------:R-:W-:-:S04]  /*301d0*/  ISETP.GE.AND P3, PT, R10, UR4, PT ;  /* 0x000000040a007c0c */ /* 0x000fc8000bf66270 */
[----:B------:R-:W-:-:S04]  /*301e0*/  SEL R5, RZ, 0x1, P3 ;  /* 0x00000001ff057807 */ /* 0x000fc80001800000 */
[----:B------:R-:W-:-:S05]  /*301f0*/  IADD3 R2, R3, R2, R5 ;  /* 0x0000000203027210 */ /* 0x000fca0007ffe005 */
[----:B------:R-:W-:Y:S01]  /*30200*/  @P3 LOP3.LUT R19, R19, 0x8, RZ, 0xfc, !PT ;  /* 0x0000000813133812 */ /* 0x000fe200078efcff */
[----:B-1----:R-:W-:-:S03]  /*30210*/  IMAD.SHL.U32 R8, R8, 0x8, RZ ;  /* 0x0000000808087824 */ /* 0x002fc600078e00ff */
[----:B------:R-:W-:Y:S02]  /*30220*/  LOP3.LUT R19, R19, 0xfffffffd, RZ, 0xc0, !PT ;  /* 0xfffffffd13137812 */ /* 0x000fe400078ec0ff */
[----:B------:R-:W-:Y:S02]  /*30230*/  LOP3.LUT R8, R8, 0x38, RZ, 0xc0, !PT ;  /* 0x0000003808087812 */ /* 0x000fe400078ec0ff */
[----:B------:R-:W-:Y:S02]  /*30240*/  @P2 LOP3.LUT R19, R19, 0x2, RZ, 0xfc, !PT ;  /* 0x0000000213132812 */ /* 0x000fe400078efcff */
[C---:B------:R-:W-:Y:S02]  /*30250*/  LOP3.LUT R9, R8.reuse, 0x100, RZ, 0xfc, !PT ;  /* 0x0000010008097812 */ /* 0x040fe400078efcff */
[----:B------:R-:W-:Y:S02]  /*30260*/  LOP3.LUT R8, R8, 0xc0, RZ, 0xfc, !PT ;  /* 0x000000c008087812 */ /* 0x000fe400078efcff */
[----:B------:R-:W-:-:S02]  /*30270*/  LOP3.LUT R19, R19, 0xfffffffb, RZ, 0xc0, !PT ;  /* 0xfffffffb13137812 */ /* 0x000fc400078ec0ff */
[----:B------:R-:W-:Y:S01]  /*30280*/  ISETP.GE.AND P5, PT, R8, UR4, PT ;  /* 0x0000000408007c0c */ /* 0x000fe2000bfa6270 */
[C---:B------:R-:W-:Y:S01]  /*30290*/  IMAD.SHL.U32 R8, R6.reuse, 0x8, RZ ;  /* 0x0000000806087824 */ /* 0x040fe200078e00ff */
[----:B------:R-:W-:Y:S01]  /*302a0*/  ISETP.GE.AND P0, PT, R9, UR4, PT ;  /* 0x0000000409007c0c */ /* 0x000fe2000bf06270 */
[----:B------:R-:W-:Y:S01]  /*302b0*/  IMAD.SHL.U32 R6, R6, 0x8, RZ ;  /* 0x0000000806067824 */ /* 0x000fe200078e00ff */
[----:B------:R-:W-:Y:S02]  /*302c0*/  @P1 LOP3.LUT R19, R19, 0x4, RZ, 0xfc, !PT ;  /* 0x0000000413131812 */ /* 0x000fe400078efcff */
[----:B------:R-:W-:Y:S02]  /*302d0*/  LOP3.LUT R8, R8, 0x38, RZ, 0xc0, !PT ;  /* 0x0000003808087812 */ /* 0x000fe400078ec0ff */
[----:B------:R-:W-:Y:S02]  /*302e0*/  LOP3.LUT R6, R6, 0x38, RZ, 0xc0, !PT ;  /* 0x0000003806067812 */ /* 0x000fe400078ec0ff */
[----:B------:R-:W-:-:S02]  /*302f0*/  LOP3.LUT R9, R8, 0x180, RZ, 0xfc, !PT ;  /* 0x0000018008097812 */ /* 0x000fc400078efcff */
[----:B------:R-:W-:Y:S02]  /*30300*/  SEL R5, RZ, 0x10, P0 ;  /* 0x00000010ff057807 */ /* 0x000fe40000000000 */
[----:B------:R-:W-:Y:S02]  /*30310*/  SEL R3, RZ, 0x8, P5 ;  /* 0x00000008ff037807 */ /* 0x000fe40002800000 */
[----:B------:R-:W-:Y:S02]  /*30320*/  ISETP.GE.AND P1, PT, R9, UR4, PT ;  /* 0x0000000409007c0c */ /* 0x000fe4000bf26270 */
[----:B------:R-:W-:Y:S02]  /*30330*/  LOP3.LUT R8, R6, 0x140, RZ, 0xfc, !PT ;  /* 0x0000014006087812 */ /* 0x000fe400078efcff */
[----:B------:R-:W-:Y:S02]  /*30340*/  IADD3 R2, R5, R2, R3 ;  /* 0x0000000205027210 */ /* 0x000fe40007ffe003 */
[----:B------:R-:W-:-:S02]  /*30350*/  SEL R5, RZ, 0x40, P1 ;  /* 0x00000040ff057807 */ /* 0x000fc40000800000 */
[----:B------:R-:W-:Y:S02]  /*30360*/  LOP3.LUT R6, R6, 0x1c0, RZ, 0xfc, !PT ;  /* 0x000001c006067812 */ /* 0x000fe400078efcff */
        /* <DEDUP_REMOVED lines=14> */
[----:B------:R-:W-:-:S04]  /*30450*/  @P1 LOP3.LUT R19, R19, 0x10000, RZ, 0xfc, !PT ;  /* 0x0001000013131812 */ /* 0x000fc800078efcff */
[C---:B------:R-:W-:Y:S02]  /*30460*/  LOP3.LUT P1, RZ, R19.reuse, 0x8, RZ, 0xc0, !PT ;  /* 0x0000000813ff7812 */ /* 0x040fe4000782c0ff */
[C---:B------:R-:W-:Y:S02]  /*30470*/  LOP3.LUT P4, RZ, R19.reuse, 0x2, RZ, 0xc0, !PT ;  /* 0x0000000213ff7812 */ /* 0x040fe4000788c0ff */
[----:B------:R-:W-:Y:S01]  /*30480*/  LOP3.LUT R19, R19, 0xffffbfff, RZ, 0xc0, !PT ;  /* 0xffffbfff13137812 */ /* 0x000fe200078ec0ff */
[----:B------:R-:W-:Y:S01]  /*30490*/  SHFL.IDX PT, R14, R0, 0x1, 0x181f ;  /* 0x00381f00000e7f89 */ /* 0x000fe200000e0000 */
[----:B--2---:R-:W-:-:S05]  /*304a0*/  IMAD R7, R8, R7, RZ ;  /* 0x0000000708077224 */ /* 0x004fca00078e02ff */
[-C--:B---3--:R-:W-:Y:S02]  /*304b0*/  ISETP.GE.AND P2, PT, R3, R7.reuse, PT ;  /* 0x000000070300720c */ /* 0x088fe40003f46270 */
[----:B------:R-:W0:Y:S01]  /*304c0*/  S2R R3, SR_TID.X ;  /* 0x0000000000037919 */ /* 0x000e220000002100 */
[----:B----4-:R-:W-:-:S10]  /*304d0*/  ISETP.GE.AND P3, PT, R2, R7, PT ;  /* 0x000000070200720c */ /* 0x010fd40003f66270 */
[----:B------:R-:W-:-:S03]  /*304e0*/  @!P2 LOP3.LUT R2, R5, 0x40, RZ, 0xc0, !PT ;  /* 0x000000400502a812 */ /* 0x000fc600078ec0ff */
[----:B------:R-:W-:Y:S02]  /*304f0*/  @P3 LOP3.LUT R19, R19, 0x4000, RZ, 0xfc, !PT ;  /* 0x0000400013133812 */ /* 0x000fe400078efcff */
[----:B------:R-:W-:Y:S02]  /*30500*/  @!P2 SHF.R.U32.HI R2, RZ, 0x2, R2 ;  /* 0x00000002ff02a819 */ /* 0x000fe40000011602 */
[----:B------:R-:W-:Y:S02]  /*30510*/  LOP3.LUT R19, R19, 0xffffffdf, RZ, 0xc0, !PT ;  /* 0xffffffdf13137812 */ /* 0x000fe400078ec0ff */
[----:B------:R-:W-:Y:S02]  /*30520*/  @!P2 ISETP.NE.U32.AND P3, PT, R2, RZ, PT ;  /* 0x000000ff0200a20c */ /* 0x000fe40003f65070 */
[----:B------:R-:W-:-:S04]  /*30530*/  @!P2 LOP3.LUT R2, R6, 0x80, RZ, 0xc0, !PT ;  /* 0x000000800602a812 */ /* 0x000fc800078ec0ff */
[----:B------:R-:W-:Y:S01]  /*30540*/  @!P2 SHF.R.U32.HI R2, RZ, 0x3, R2 ;  /* 0x00000003ff02a819 */ /* 0x000fe20000011602 */
[----:B0-----:R-:W-:-:S06]  /*30550*/  IMAD.SHL.U32 R12, R3, 0x8, RZ ;  /* 0x00000008030c7824 */ /* 0x001fcc00078e00ff */
[----:B------:R-:W-:Y:S01]  /*30560*/  @P3 LOP3.LUT R19, R19, 0x20, RZ, 0xfc, !PT ;  /* 0x0000002013133812 */ /* 0x000fe200078efcff */
[----:B------:R-:W0:Y:S01]  /*30570*/  SHFL.IDX PT, R3, R0, RZ, 0x181f ;  /* 0x00181fff00037589 */ /* 0x000e2200000e0000 */
[----:B------:R-:W-:Y:S02]  /*30580*/  @!P2 ISETP.NE.U32.AND P3, PT, R2, RZ, PT ;  /* 0x000000ff0200a20c */ /* 0x000fe40003f65070 */
[----:B------:R-:W-:Y:S01]  /*30590*/  LOP3.LUT R12, R12, 0x38, RZ, 0xc0, !PT ;  /* 0x000000380c0c7812 */ /* 0x000fe200078ec0ff */
[----:B------:R-:W1:Y:S01]  /*305a0*/  SHFL.IDX PT, R2, R4, RZ, 0x181f ;  /* 0x00181fff04027589 */ /* 0x000e6200000e0000 */
[----:B------:R-:W-:-:S09]  /*305b0*/  LOP3.LUT R19, R19, 0xffff7fff, RZ, 0xc0, !PT ;  /* 0xffff7fff13137812 */ /* 0x000fd200078ec0ff */
[----:B------:R-:W-:Y:S02]  /*305c0*/  @P3 LOP3.LUT R19, R19, 0x8000, RZ, 0xfc, !PT ;  /* 0x0000800013133812 */ /* 0x000fe400078efcff */
[----:B0-----:R-:W-:-:S05]  /*305d0*/  @!P2 LEA R3, P6, R12, R3, 0x1 ;  /* 0x000000030c03a211 */ /* 0x001fca00078c08ff */
[----:B-1----:R-:W-:-:S05]  /*305e0*/  @!P2 IMAD.X R2, RZ, RZ, R2, P6 ;  /* 0x000000ffff02a224 */ /* 0x002fca00030e0602 */
[----:B------:R-:W-:-:S04]  /*305f0*/  @!P2 LOP3.LUT R3, R3, R2, RZ, 0x3c, !PT ;  /* 0x000000020303a212 */ /* 0x000fc800078e3cff */
        /* <DEDUP_REMOVED lines=61> */
.L_x_6503:
        /* <DEDUP_REMOVED lines=15> */
[----:B--2---:R-:W-:Y:S01]  /*30ac0*/  LEA R2, P2, R2, R0, 0x1 ;  /* 0x0000000002027211 */ /* 0x004fe200078408ff */
[----:B---3--:R-:W-:-:S04]  /*30ad0*/  IMAD.MOV.U32 R8, RZ, RZ, R3 ;  /* 0x000000ffff087224 */ /* 0x008fc800078e0003 */
[----:B-1----:R-:W-:Y:S01]  /*30ae0*/  IMAD.X R3, RZ, RZ, R4, P2 ;  /* 0x000000ffff037224 */ /* 0x002fe200010e0604 */
[----:B------:R-:W-:-:S04]  /*30af0*/  ISETP.NE.U32.AND P2, PT, R5, RZ, PT ;  /* 0x000000ff0500720c */ /* 0x000fc80003f45070 */
        /* <DEDUP_REMOVED lines=12> */
.L_x_6367:
[----:B------:R-:W-:Y:S05]  /*30bc0*/  BSYNC B0 ;  /* 0x0000000000007941 */ /* 0x000fea0003800000 */
.L_x_6366:
[----:B------:R-:W-:Y:S01]  /*30bd0*/  NOP ;  /* 0x0000000000007918 */ /* 0x000fe20000000000 */
[----:B------:R-:W-:-:S13]  /*30be0*/  PLOP3.LUT P0, PT, PT, PT, PT, 0x80, 0x0 ;  /* 0x000000000000781c */ /* 0x000fda0003f0f070 */
.L_x_6368:
        /* <DEDUP_REMOVED lines=18> */
.L_x_6504:
[----:B------:R-:W-:Y:S05]  /*30d10*/  BSYNC B0 ;  /* 0x0000000000007941 */ /* 0x000fea0003800000 */
.L_x_6369:
[----:B------:R-:W-:Y:S01]  /*30d20*/  LOP3.LUT P0, RZ, R19, 0x1, RZ, 0xc0, !PT ;  /* 0x0000000113ff7812 */ /* 0x000fe2000780c0ff */
[----:B------:R-:W-:-:S12]  /*30d30*/  BSSY B0, `(.L_x_6371) ;  /* 0x0000097000007945 */ /* 0x000fd80003800000 */
[----:B------:R-:W-:Y:S05]  /*30d40*/  @!P0 BRA `(.L_x_6372) ;  /* 0x0000000800548947 */ /* 0x000fea0003800000 */
[----:B-1----:R-:W0:Y:S04]  /*30d50*/  LDL R4, [R1+0x450] ;  /* 0x0004500001047983 */ /* 0x002e280000100800 */
[----:B------:R-:W2:Y:S01]  /*30d60*/  LDL R2, [R1+0x458] ;  /* 0x0004580001027983 */ /* 0x000ea20000100800 */
[----:B------:R-:W1:Y:S01]  /*30d70*/  S2R R3, SR_TID.X ;  /* 0x0000000000037919 */ /* 0x000e620000002100 */
[----:B------:R-:W-:Y:S01]  /*30d80*/  BSSY B1, `(.L_x_6373) ;  /* 0x0000007000017945 */ /* 0x000fe20003800000 */
[----:B-1----:R-:W-:-:S04]  /*30d90*/  LOP3.LUT R3, R3, 0x7f, RZ, 0xc0, !PT ;  /* 0x0000007f03037812 */ /* 0x002fc800078ec0ff */
[----:B------:R-:W-:Y:S01]  /*30da0*/  ISETP.NE.AND P1, PT, R3, RZ, PT ;  /* 0x000000ff0300720c */ /* 0x000fe20003f25270 */
[----:B0-----:R-:W-:Y:S01]  /*30db0*/  IMAD R0, R4, 0x8, R18 ;  /* 0x0000000804007824 */ /* 0x001fe200078e0212 */
[----:B--2---:R-:W-:-:S04]  /*30dc0*/  SHF.L.U32 R2, R2, 0x1f, RZ ;  /* 0x0000001f02027819 */ /* 0x004fc800000006ff */
[----:B------:R-:W0:Y:S02]  /*30dd0*/  SYNCS.PHASECHK.TRANS64.TRYWAIT P0, [R0+URZ+0x38860], R2 ;  /* 0x03886002000075a7 */ /* 0x000e24000800017f */
[----:B0-----:R-:W-:Y:S05]  /*30de0*/  @!P0 BRA `(.L_x_6374) ;  /* 0x0000006000088947 */ /* 0x001fea0003800000 */
.L_x_6505:
[----:B------:R-:W-:Y:S05]  /*30df0*/  BSYNC B1 ;  /* 0x0000000000017941 */ /* 0x000fea0003800000 */
.L_x_6373:
        /* <DEDUP_REMOVED lines=9> */
.L_x_6376:
[----:B------:R-:W-:Y:S05]  /*30e90*/  BSYNC B1 ;  /* 0x0000000000017941 */ /* 0x000fea0003800000 */
.L_x_6375:
[----:B0-----:R-:W2:Y:S04]  /*30ea0*/  LDL R2, [R1+0x450] ;  /* 0x0004500001027983 */ /* 0x001ea80000100800 */
[----:B------:R-:W3:Y:S04]  /*30eb0*/  LDL R4, [R1+0x45c] ;  /* 0x00045c0001047983 */ /* 0x000ee80000100800 */
        /* <DEDUP_REMOVED lines=9> */
[----:B---3--:R-:W-:Y:S02]  /*30f50*/  IMAD R3, R3, 0x40, R4 ;  /* 0x0000004003037824 */ /* 0x008fe400078e0204 */
[----:B------:R-:W-:-:S07]  /*30f60*/  VIADD R4, R2, 0x400 ;  /* 0x0000040002047836 */ /* 0x000fce0000000000 */
.L_x_6377:
        /* <DEDUP_REMOVED lines=15> */
.L_x_6378:
        /* <DEDUP_REMOVED lines=15> */
.L_x_6379:
        /* <DEDUP_REMOVED lines=15> */
.L_x_6380:
        /* <DEDUP_REMOVED lines=15> */
.L_x_6381:
        /* <DEDUP_REMOVED lines=15> */
.L_x_6382:
        /* <DEDUP_REMOVED lines=15> */
.L_x_6383:
        /* <DEDUP_REMOVED lines=15> */
.L_x_6384:
        /* <DEDUP_REMOVED lines=10> */
.L_x_6372:
[----:B------:R-:W-:Y:S05]  /*316a0*/  BSYNC B0 ;  /* 0x0000000000007941 */ /* 0x000fea0003800000 */
.L_x_6371:
        /* <DEDUP_REMOVED lines=61> */
.L_x_6391:
[----:B------:R-:W2:Y:S01]  /*31a80*/  S2R R2, SR_TID.X ;  /* 0x0000000000027919 */ /* 0x000ea20000002100 */
[----:B------:R-:W-:Y:S01]  /*31a90*/  IMAD R3, R10, 0x8, R18 ;  /* 0x000000080a037824 */ /* 0x000fe200078e0212 */
[----:B------:R-:W-:Y:S01]  /*31aa0*/  BSSY B3, `(.L_x_6392) ;  /* 0x0000006000037945 */ /* 0x000fe20003800000 */
[----:B--2---:R-:W-:Y:S02]  /*31ab0*/  LOP3.LUT R5, R2, 0x7f, RZ, 0xc0, !PT ;  /* 0x0000007f02057812 */ /* 0x004fe400078ec0ff */
[----:B------:R-:W-:Y:S02]  /*31ac0*/  SHF.L.U32 R2, R9, 0x1f, RZ ;  /* 0x0000001f09027819 */ /* 0x000fe400000006ff */
[----:B------:R-:W-:Y:S02]  /*31ad0*/  ISETP.NE.AND P1, PT, R5, RZ, PT ;  /* 0x000000ff0500720c */ /* 0x000fe40003f25270 */
[----:B------:R-:W2:Y:S02]  /*31ae0*/  SYNCS.PHASECHK.TRANS64.TRYWAIT P0, [R3+URZ+0x38840], R2 ;  /* 0x03884002030075a7 */ /* 0x000ea4000800017f */
[----:B--2---:R-:W-:Y:S09]  /*31af0*/  @!P0 BRA `(.L_x_6393) ;  /* 0x0000005000d88947 */ /* 0x004ff20003800000 */
.L_x_6506:
[----:B------:R-:W-:Y:S05]  /*31b00*/  BSYNC B3 ;  /* 0x0000000000037941 */ /* 0x000fea0003800000 */
.L_x_6392:
[----:B------:R-:W-:Y:S04]  /*31b10*/  BSSY B3, `(.L_x_6394) ;  /* 0x0000009000037945 */ /* 0x000fe80003800000 */
[----:B------:R-:W-:Y:S05]  /*31b20*/  @P1 BRA `(.L_x_6395) ;  /* 0x00000000001c1947 */ /* 0x000fea0003800000 */
[----:B------:R-:W1:Y:S02]  /*31b30*/  S2R R5, SR_TID.X ;  /* 0x0000000000057919 */ /* 0x000e640000002100 */
[----:B-1----:R-:W-:Y:S01]  /*31b40*/  LOP3.LUT R6, R5, 0x1f, RZ, 0xc0, !PT ;  /* 0x0000001f05067812 */ /* 0x002fe200078ec0ff */
[----:B------:R-:W-:-:S03]  /*31b50*/  IMAD.MOV.U32 R5, RZ, RZ, 0x2000 ;  /* 0x00002000ff057424 */ /* 0x000fc600078e00ff */
[----:B------:R-:W-:Y:S01]  /*31b60*/  ISETP.NE.AND P0, PT, R6, RZ, PT ;  /* 0x000000ff0600720c */ /* 0x000fe20003f05270 */
[----:B------:R3:W-:-:S12]  /*31b70*/  SYNCS.ARRIVE.TRANS64 RZ, [R3+URZ+0x38830], R5 ;  /* 0x0388300503ff79a7 */ /* 0x0007d8000800003f */
[----:B---3--:R-:W-:Y:S05]  /*31b80*/  @!P0 BRA `(.L_x_6395) ;  /* 0x0000000000048947 */ /* 0x008fea0003800000 */
[----:B------:R-:W-:Y:S01]  /*31b90*/  BPT.TRAP 0x1 ;  /* 0x000000040000795c */ /* 0x000fe20000300000 */
.L_x_6395:
[----:B------:R-:W-:Y:S05]  /*31ba0*/  BSYNC B3 ;  /* 0x0000000000037941 */ /* 0x000fea0003800000 */
.L_x_6394:
        /* <DEDUP_REMOVED lines=13> */
.L_x_6396:
        /* <DEDUP_REMOVED lines=13> */
.L_x_6507:
[----:B------:R-:W-:Y:S05]  /*31d50*/  BSYNC B3 ;  /* 0x0000000000037941 */ /* 0x000fea0003800000 */
.L_x_6397:
        /* <DEDUP_REMOVED lines=11> */
.L_x_6400:
[----:B------:R-:W-:Y:S05]  /*31e10*/  BSYNC B3 ;  /* 0x0000000000037941 */ /* 0x000fea0003800000 */
.L_x_6399:
        /* <DEDUP_REMOVED lines=10> */
.L_x_6401:
        /* <DEDUP_REMOVED lines=15> */
.L_x_6402:
        /* <DEDUP_REMOVED lines=15> */
.L_x_6403:
        /* <DEDUP_REMOVED lines=15> */
.L_x_6404:
        /* <DEDUP_REMOVED lines=15> */
.L_x_6405:
        /* <DEDUP_REMOVED lines=15> */
.L_x_6406:
        /* <DEDUP_REMOVED lines=15> */
.L_x_6407:
        /* <DEDUP_REMOVED lines=15> */
.L_x_6408:
        /* <DEDUP_REMOVED lines=10> */
.L_x_6390:
[----:B------:R-:W-:Y:S05]  /*325f0*/  BSYNC B1 ;  /* 0x0000000000017941 */ /* 0x000fea0003800000 */
.L_x_6389:
[----:B------:R-:W2:Y:S02]  /*32600*/  LDL.LU R5, [R1+0x480] ;  /* 0x0004800001057983 */ /* 0x000ea40000300800 */
[----:B--2---:R-:W-:-:S07]  /*32610*/  VIADD R0, R5, 0xfffffffd ;  /* 0xfffffffd05007836 */ /* 0x004fce0000000000 */
.L_x_6388:
[----:B------:R-:W-:Y:S05]  /*32620*/  BSYNC B2 ;  /* 0x0000000000027941 */ /* 0x000fea0003800000 */
.L_x_6387:
[----:B------:R-:W-:-:S05]  /*32630*/  VIADD R8, R8, 0xfffffffe ;  /* 0xfffffffe08087836 */ /* 0x000fca0000000000 */
[----:B------:R-:W-:-:S13]  /*32640*/  ISETP.NE.AND P0, PT, R8, R4, PT ;  /* 0x000000040800720c */ /* 0x000fda0003f05270 */
[----:B------:R-:W-:Y:S05]  /*32650*/  @!P0 BRA `(.L_x_6386) ;  /* 0x0000001800e08947 */ /* 0x000fea0003800000 */
.L_x_6449:
        /* <DEDUP_REMOVED lines=35> */
.L_x_6411:
[----:B------:R-:W2:Y:S01]  /*32890*/  S2R R2, SR_TID.X ;  /* 0x0000000000027919 */ /* 0x000ea20000002100 */
[----:B-1----:R-:W-:Y:S01]  /*328a0*/  IMAD R4, R7, 0x8, R18 ;  /* 0x0000000807047824 */ /* 0x002fe200078e0212 */
[----:B------:R-:W-:Y:S01]  /*328b0*/  BSSY B2, `(.L_x_6412) ;  /* 0x0000006000027945 */ /* 0x000fe20003800000 */
[----:B--2---:R-:W-:Y:S02]  /*328c0*/  LOP3.LUT R3, R2, 0x7f, RZ, 0xc0, !PT ;  /* 0x0000007f02037812 */ /* 0x004fe400078ec0ff */
[----:B------:R-:W-:Y:S02]  /*328d0*/  SHF.L.U32 R2, R6, 0x1f, RZ ;  /* 0x0000001f06027819 */ /* 0x000fe400000006ff */
[----:B------:R-:W-:Y:S02]  /*328e0*/  ISETP.NE.AND P1, PT, R3, RZ, PT ;  /* 0x000000ff0300720c */ /* 0x000fe40003f25270 */
[----:B------:R-:W1:Y:S02]  /*328f0*/  SYNCS.PHASECHK.TRANS64.TRYWAIT P0, [R4+URZ+0x38840], R2 ;  /* 0x03884002040075a7 */ /* 0x000e64000800017f */
[----:B-1----:R-:W-:Y:S09]  /*32900*/  @!P0 BRA `(.L_x_6413) ;  /* 0x00000044007c8947 */ /* 0x002ff20003800000 */
.L_x_6508:
[----:B------:R-:W-:Y:S05]  /*32910*/  BSYNC B2 ;  /* 0x0000000000027941 */ /* 0x000fea0003800000 */
.L_x_6412:
[----:B------:R-:W-:Y:S04]  /*32920*/  BSSY B2, `(.L_x_6414) ;  /* 0x0000009000027945 */ /* 0x000fe80003800000 */
[----:B------:R-:W-:Y:S05]  /*32930*/  @P1 BRA `(.L_x_6415) ;  /* 0x00000000001c1947 */ /* 0x000fea0003800000 */
[----:B------:R-:W2:Y:S02]  /*32940*/  S2R R3, SR_TID.X ;  /* 0x0000000000037919 */ /* 0x000ea40000002100 */
[----:B--2---:R-:W-:Y:S01]  /*32950*/  LOP3.LUT R5, R3, 0x1f, RZ, 0xc0, !PT ;  /* 0x0000001f03057812 */ /* 0x004fe200078ec0ff */
[----:B------:R-:W-:-:S03]  /*32960*/  IMAD.MOV.U32 R3, RZ, RZ, 0x2000 ;  /* 0x00002000ff037424 */ /* 0x000fc600078e00ff */
[----:B------:R-:W-:Y:S01]  /*32970*/  ISETP.NE.AND P0, PT, R5, RZ, PT ;  /* 0x000000ff0500720c */ /* 0x000fe20003f05270 */
[----:B------:R2:W-:-:S12]  /*32980*/  SYNCS.ARRIVE.TRANS64 RZ, [R4+URZ+0x38830], R3 ;  /* 0x0388300304ff79a7 */ /* 0x0005d8000800003f */
[----:B--2---:R-:W-:Y:S05]  /*32990*/  @!P0 BRA `(.L_x_6415) ;  /* 0x0000000000048947 */ /* 0x004fea0003800000 */
[----:B------:R-:W-:Y:S01]  /*329a0*/  BPT.TRAP 0x1 ;  /* 0x000000040000795c */ /* 0x000fe20000300000 */
.L_x_6415:
[----:B------:R-:W-:Y:S05]  /*329b0*/  BSYNC B2 ;  /* 0x0000000000027941 */ /* 0x000fea0003800000 */
.L_x_6414:
        /* <DEDUP_REMOVED lines=12> */
.L_x_6416:
        /* <DEDUP_REMOVED lines=13> */
.L_x_6509:
[----:B------:R-:W-:Y:S05]  /*32b50*/  BSYNC B2 ;  /* 0x0000000000027941 */ /* 0x000fea0003800000 */
.L_x_6417:
[----:B------:R-:W-:Y:S01]  /*32b60*/  BSSY B2, `(.L_x_6419) ;  /* 0x000000b000027945 */ /* 0x000fe20003800000 */
[----:B01----:R-:W-:Y:S02]  /*32b70*/  IMAD.MOV.U32 R2, RZ, RZ, 0x0 ;  /* 0x00000000ff027424 */ /* 0x003fe400078e00ff */
[----:B------:R-:W-:Y:S01]  /*32b80*/  IMAD.MOV.U32 R3, RZ, RZ, 0x14f00000 ;  /* 0x14f00000ff037424 */ /* 0x000fe200078e00ff */
[----:B------:R-:W-:Y:S06]  /*32b90*/  @P1 BRA `(.L_x_6420) ;  /* 0x00000000001c1947 */ /* 0x000fec0003800000 */
[----:B------:R-:W0:Y:S02]  /*32ba0*/  S2R R5, SR_TID.X ;  /* 0x0000000000057919 */ /* 0x000e240000002100 */
[----:B0-----:R-:W-:Y:S01]  /*32bb0*/  LOP3.LUT R10, R5, 0x1f, RZ, 0xc0, !PT ;  /* 0x0000001f050a7812 */ /* 0x001fe200078ec0ff */
[----:B------:R-:W-:-:S03]  /*32bc0*/  IMAD.MOV.U32 R5, RZ, RZ, 0x10000 ;  /* 0x00010000ff057424 */ /* 0x000fc600078e00ff */
[----:B------:R-:W-:Y:S01]  /*32bd0*/  ISETP.NE.AND P0, PT, R10, RZ, PT ;  /* 0x000000ff0a00720c */ /* 0x000fe20003f05270 */
[----:B------:R0:W-:-:S12]  /*32be0*/  SYNCS.ARRIVE.TRANS64 RZ, [R4+URZ+0x38850], R5 ;  /* 0x0388500504ff79a7 */ /* 0x0001d8000800003f */
[----:B0-----:R-:W-:Y:S05]  /*32bf0*/  @!P0 BRA `(.L_x_6420) ;  /* 0x0000000000048947 */ /* 0x001fea0003800000 */
[----:B------:R-:W-:Y:S01]  /*32c00*/  BPT.TRAP 0x1 ;  /* 0x000000040000795c */ /* 0x000fe20000300000 */
.L_x_6420:
[----:B------:R-:W-:Y:S05]  /*32c10*/  BSYNC B2 ;  /* 0x0000000000027941 */ /* 0x000fea0003800000 */
.L_x_6419:
        /* <DEDUP_REMOVED lines=9> */
.L_x_6421:
        /* <DEDUP_REMOVED lines=15> */
.L_x_6422:
        /* <DEDUP_REMOVED lines=15> */
.L_x_6423:
        /* <DEDUP_REMOVED lines=15> */
.L_x_6424:
        /* <DEDUP_REMOVED lines=15> */
.L_x_6425:
        /* <DEDUP_REMOVED lines=15> */
.L_x_6426:
        /* <DEDUP_REMOVED lines=15> */
.L_x_6427:
        /* <DEDUP_REMOVED lines=15> */
.L_x_6428:
        /* <DEDUP_REMOVED lines=10> */
.L_x_6410:
[----:B------:R-:W-:Y:S05]  /*333e0*/  BSYNC B1 ;  /* 0x0000000000017941 */ /* 0x000fea0003800000 */
.L_x_6409:
[----:B------:R-:W-:Y:S01]  /*333f0*/  VIADD R7, R7, 0x1 ;  /* 0x0000000107077836 */ /* 0x000fe20000000000 */
[----:B------:R-:W-:Y:S01]  /*33400*/  LOP3.LUT P2, RZ, R19, 0x1, RZ, 0xc0, !PT ;  /* 0x0000000113ff7812 */ /* 0x000fe2000784c0ff */
[----:B------:R-:W-:Y:S03]  /*33410*/  BSSY B1, `(.L_x_6429) ;  /* 0x00000d8000017945 */ /* 0x000fe60003800000 */
[----:B------:R-:W-:-:S04]  /*33420*/  ISETP.NE.AND P0, PT, R7, 0x2, PT ;  /* 0x000000020700780c */ /* 0x000fc80003f05270 */
[----:B------:R-:W-:Y:S02]  /*33430*/  SEL R2, RZ, 0x1, P0 ;  /* 0x00000001ff027807 */ /* 0x000fe40000000000 */
[----:B0-----:R-:W-:Y:S02]  /*33440*/  SEL R9, R7, RZ, P0 ;  /* 0x000000ff07097207 */ /* 0x001fe40000000000 */
[----:B------:R-:W-:Y:S01]  /*33450*/  LOP3.LUT R8, R6, R2, RZ, 0x3c, !PT ;  /* 0x0000000206087212 */ /* 0x000fe200078e3cff */
[----:B------:R-:W-:Y:S02]  /*33460*/  VIADD R6, R0, 0xffffffff ;  /* 0xffffffff00067836 */ /* 0x000fe40000000000 */
        /* <DEDUP_REMOVED lines=27> */
.L_x_6431:
        /* <DEDUP_REMOVED lines=8> */
.L_x_6510:
[----:B------:R-:W-:Y:S05]  /*336a0*/  BSYNC B2 ;  /* 0x0000000000027941 */ /* 0x000fea0003800000 */
.L_x_6432:
        /* <DEDUP_REMOVED lines=9> */
.L_x_6435:
[----:B------:R-:W-:Y:S05]  /*33740*/  BSYNC B2 ;  /* 0x0000000000027941 */ /* 0x000fea0003800000 */
.L_x_6434:
        /* <DEDUP_REMOVED lines=13> */
.L_x_6436:
        /* <DEDUP_REMOVED lines=13> */
.L_x_6511:
[----:B------:R-:W-:Y:S05]  /*338f0*/  BSYNC B2 ;  /* 0x0000000000027941 */ /* 0x000fea0003800000 */
.L_x_6437:
        /* <DEDUP_REMOVED lines=11> */
.L_x_6440:
[----:B------:R-:W-:Y:S05]  /*339b0*/  BSYNC B2 ;  /* 0x0000000000027941 */ /* 0x000fea0003800000 */
.L_x_6439:
        /* <DEDUP_REMOVED lines=10> */
.L_x_6441:
        /* <DEDUP_REMOVED lines=15> */
.L_x_6442:
        /* <DEDUP_REMOVED lines=15> */
.L_x_6443:
        /* <DEDUP_REMOVED lines=15> */
.L_x_6444:
        /* <DEDUP_REMOVED lines=15> */
.L_x_6445:
        /* <DEDUP_REMOVED lines=15> */
.L_x_6446:
        /* <DEDUP_REMOVED lines=15> */
.L_x_6447:
        /* <DEDUP_REMOVED lines=15> */
.L_x_6448:
        /* <DEDUP_REMOVED lines=10> */
.L_x_6430:
[----:B------:R-:W-:Y:S05]  /*34190*/  BSYNC B1 ;  /* 0x0000000000017941 */ /* 0x000fea0003800000 */
.L_x_6429:
[----:B------:R-:W2:Y:S01]  /*341a0*/  LDL R2, [R1+0x460] ;  /* 0x0004600001027983 */ /* 0x000ea20000100800 */
[----:B------:R-:W-:Y:S01]  /*341b0*/  VIADD R0, R0, 0xfffffffe ;  /* 0xfffffffe00007836 */ /* 0x000fe20000000000 */
[----:B--2---:R-:W-:-:S13]  /*341c0*/  ISETP.GT.AND P0, PT, R6, R2, PT ;  /* 0x000000020600720c */ /* 0x004fda0003f04270 */
[----:B------:R-:W-:Y:S05]  /*341d0*/  @P0 BRA `(.L_x_6449) ;  /* 0xffffffe400200947 */ /* 0x000fea000383ffff */
.L_x_6386:
[----:B------:R-:W-:Y:S05]  /*341e0*/  BSYNC B0 ;  /* 0x0000000000007941 */ /* 0x000fea0003800000 */
.L_x_6385:
        /* <DEDUP_REMOVED lines=24> */
[----:B------:R2:W-:Y:S02]  /*34370*/  STL [R1+0x440], R2 ;  /* 0x0004400201007387 */ /* 0x0005e40000100800 */
.L_x_6451:
[----:B------:R-:W-:Y:S05]  /*34380*/  BSYNC B0 ;  /* 0x0000000000007941 */ /* 0x000fea0003800000 */
.L_x_6450:
[----:B------:R-:W-:-:S05]  /*34390*/  SEL R0, R0, RZ, P0 ;  /* 0x000000ff00007207 */ /* 0x000fca0000000000 */
[----:B------:R3:W-:Y:S02]  /*343a0*/  STL [R1+0x450], R0 ;  /* 0x0004500001007387 */ /* 0x0007e40000100800 */
.L_x_6347:
[----:B------:R-:W-:Y:S05]  /*343b0*/  BSYNC B7 ;  /* 0x0000000000077941 */ /* 0x000fea0003800000 */
.L_x_6345:
[----:B------:R-:W-:-:S13]  /*343c0*/  LOP3.LUT P0, RZ, R19, 0x40, RZ, 0xc0, !PT ;  /* 0x0000004013ff7812 */ /* 0x000fda000780c0ff */
[----:B------:R-:W-:Y:S05]  /*343d0*/  @!P0 BRA `(.L_x_6452) ;  /* 0x0000000000288947 */ /* 0x000fea0003800000 */
[----:B------:R-:W-:Y:S05]  /*343e0*/  WARPSYNC.ALL ;  /* 0x0000000000007948 */ /* 0x000fea0003800000 */
[----:B------:R-:W4:Y:S08]  /*343f0*/  S2UR UR5, SR_CgaCtaId ;  /* 0x00000000000579c3 */ /* 0x000f300000008800 */
[----:B------:R-:W-:Y:S06]  /*34400*/  BAR.SYNC.DEFER_BLOCKING 0x5, 0x180 ;  /* 0x0146000000007b1d */ /* 0x000fec0000010000 */
[----:B------:R-:W-:-:S02]  /*34410*/  UMOV UR4, 0x400 ;  /* 0x0000040000047882 */ /* 0x000fc40000000000 */
[----:B----4-:R-:W-:-:S06]  /*34420*/  ULEA UR4, UR5, UR4, 0x18 ;  /* 0x0000000405047291 */ /* 0x010fcc000f8ec03f */
[----:B------:R-:W-:-:S05]  /*34430*/  IMAD.U32 R18, RZ, RZ, UR4 ;  /* 0x00000004ff127e24 */ /* 0x000fca000f8e00ff */
[----:B-1----:R-:W1:Y:S04]  /*34440*/  LDS.128 R4, [R18+0x388d0] ;  /* 0x0388d00012047984 */ /* 0x002e680000000c00 */
[----:B-1----:R1:W-:Y:S01]  /*34450*/  STL.128 [R1+0x440], R4 ;  /* 0x0004400401007387 */ /* 0x0023e20000100c00 */
[----:B------:R-:W-:Y:S06]  /*34460*/  BAR.ARV 0x4, 0x180 ;  /* 0x0106000000007b1d */ /* 0x000fec0000002000 */
[----:B------:R-:W-:Y:S05]  /*34470*/  BRA `(.L_x_6453) ;  /* 0x0000001000307947 */ /* 0x000fea0003800000 */
.L_x_6452:
[----:B--23--:R-:W2:Y:S01]  /*34480*/  S2R R0, SR_TID.X ;  /* 0x0000000000007919 */ /* 0x00cea20000002100 */
[----:B------:R-:W-:Y:S01]  /*34490*/  UMOV UR4, 0xffffffff ;  /* 0xffffffff00047882 */ /* 0x000fe20000000000 */
[----:B--2---:R-:W-:-:S04]  /*344a0*/  LOP3.LUT R16, R0, 0x1f, RZ, 0xc0, !PT ;  /* 0x0000001f00107812 */ /* 0x004fc800078ec0ff */
[----:B------:R-:W-:Y:S01]  /*344b0*/  ISETP.NE.AND P0, PT, R16, 0x1f, PT ;  /* 0x0000001f1000780c */ /* 0x000fe20003f05270 */
[----:B------:R-:W-:-:S12]  /*344c0*/  BRA.DIV UR4, `(.L_x_6454) ;  /* 0x0000002a04dc7947 */ /* 0x000fd8000b800000 */
[----:B-1----:R-:W2:Y:S01]  /*344d0*/  LDL R4, [R1+0x44c] ;  /* 0x00044c0001047983 */ /* 0x002ea20000100800 */
[----:B------:R-:W-:-:S03]  /*344e0*/  ULDC UR4, c[0x0][0xd3c] ;  /* 0x00034f0000047ab9 */ /* 0x000fc60000000800 */
[----:B------:R-:W0:Y:S01]  /*344f0*/  LDL.LU R3, [R1+0x440] ;  /* 0x0004400001037983 */ /* 0x000e220000300800 */
[----:B--2---:R-:W-:-:S05]  /*34500*/  IMAD.IADD R0, R4, 0x1, R16 ;  /* 0x0000000104007824 */ /* 0x004fca00078e0210 */
[----:B------:R-:W-:Y:S01]  /*34510*/  ISETP.GE.OR P1, PT, R0, UR4, !P0 ;  /* 0x0000000400007c0c */ /* 0x000fe2000c726670 */
[----:B0-----:R-:W-:-:S12]  /*34520*/  IMAD.MOV.U32 R8, RZ, RZ, R3 ;  /* 0x000000ffff087224 */ /* 0x001fd800078e0003 */
        /* <DEDUP_REMOVED lines=11> */
[----:B------:R-:W-:Y:S04]  /*345e0*/  SHFL.IDX PT, R0, R8, RZ, 0x1f ;  /* 0x00001fff08007589 */ /* 0x000fe800000e0000 */
[----:B------:R-:W-:Y:S01]  /*345f0*/  SHFL.IDX PT, R9, R8, 0x1, 0x1f ;  /* 0x00201f0008097f89 */ /* 0x000fe200000e0000 */
[----:B--2---:R-:W-:Y:S01]  /*34600*/  @!P1 IMAD.MOV.U32 R5, RZ, RZ, R6 ;  /* 0x000000ffff059224 */ /* 0x004fe200078e0006 */
[----:B------:R-:W-:-:S02]  /*34610*/  CS2R R6, SRZ ;  /* 0x0000000000067805 */ /* 0x000fc4000001ff00 */
[----:B---3--:R-:W-:-:S04]  /*34620*/  @!P1 IMAD.MOV.U32 R7, RZ, RZ, R2 ;  /* 0x000000ffff079224 */ /* 0x008fc800078e0002 */
[----:B------:R-:W-:-:S05]  /*34630*/  IMAD R2, R7, R5, RZ ;  /* 0x0000000507027224 */ /* 0x000fca00078e02ff */
[----:B------:R-:W0:Y:S01]  /*34640*/  SHFL.UP PT, R3, R2, 0x1, RZ ;  /* 0x0420000002037989 */ /* 0x000e2200000e00ff */
[----:B------:R-:W-:-:S04]  /*34650*/  ISETP.NE.AND P1, PT, R16, RZ, PT ;  /* 0x000000ff1000720c */ /* 0x000fc80003f25270 */
        /* <DEDUP_REMOVED lines=15> */
.L_x_6521:
[----:B------:R-:W-:Y:S02]  /*34750*/  ULDC UR4, c[0x0][0xd38] ;  /* 0x00034e0000047ab9 */ /* 0x000fe40000000800 */
[----:B------:R-:W-:-:S04]  /*34760*/  IMAD.U32 R8, RZ, RZ, UR4 ;  /* 0x00000004ff087e24 */ /* 0x000fc8000f8e00ff */
[----:B-1----:R-:W-:-:S04]  /*34770*/  IMAD R10, R10, R8, RZ ;  /* 0x000000080a0a7224 */ /* 0x002fc800078e02ff */
[----:B------:R-:W-:-:S05]  /*34780*/  IMAD.IADD R4, R9, 0x1, R10 ;  /* 0x0000000109047824 */ /* 0x000fca00078e020a */
[----:B------:R-:W-:-:S13]  /*34790*/  ISETP.GT.AND P6, PT, R4, R0, PT ;  /* 0x000000000400720c */ /* 0x000fda0003fc4270 */
[----:B------:R-:W-:Y:S05]  /*347a0*/  @P6 BRA `(.L_x_6455) ;  /* 0x0000000000ac6947 */ /* 0x000fea0003800000 */
.L_x_6458:
        /* <DEDUP_REMOVED lines=37> */
.L_x_6529:
[----:B------:R-:W-:Y:S02]  /*34a00*/  ULDC UR4, c[0x0][0xd38] ;  /* 0x00034e0000047ab9 */ /* 0x000fe40000000800 */
[----:B------:R-:W-:-:S04]  /*34a10*/  IMAD.U32 R8, RZ, RZ, UR4 ;  /* 0x00000004ff087e24 */ /* 0x000fc8000f8e00ff */
[----:B-1----:R-:W-:-:S04]  /*34a20*/  IMAD R10, R10, R8, RZ ;  /* 0x000000080a0a7224 */ /* 0x002fc800078e02ff */
[----:B------:R-:W-:-:S05]  /*34a30*/  IMAD.IADD R4, R10, 0x1, R4 ;  /* 0x000000010a047824 */ /* 0x000fca00078e0204 */
[----:B------:R-:W-:-:S13]  /*34a40*/  ISETP.GT.AND P6, PT, R4, R0, PT ;  /* 0x000000000400720c */ /* 0x000fda0003fc4270 */
[----:B------:R-:W-:Y:S05]  /*34a50*/  @!P6 BRA `(.L_x_6458) ;  /* 0xfffffffc0054e947 */ /* 0x000fea000383ffff */
.L_x_6455:
        /* <DEDUP_REMOVED lines=12> */
.L_x_6534:
[----:B------:R-:W-:-:S13]  /*34b20*/  ISETP.NE.AND P0, PT, R3, RZ, PT ;  /* 0x000000ff0300720c */ /* 0x000fda0003f05270 */
[----:B------:R-:W-:Y:S05]  /*34b30*/  @!P0 BRA `(.L_x_6460) ;  /* 0x0000000000148947 */ /* 0x000fea0003800000 */
[----:B------:R-:W-:Y:S01]  /*34b40*/  UMOV UR4, 0xffffffff ;  /* 0xffffffff00047882 */ /* 0x000fe20000000000 */
[----:B---3--:R-:W-:Y:S02]  /*34b50*/  VIADD R9, R9, 0xffffffff ;  /* 0xffffffff09097836 */ /* 0x008fe40000000000 */
[----:B------:R-:W-:Y:S05]  /*34b60*/  BRA.DIV UR4, `(.L_x_6461) ;  /* 0x0000002e04d07947 */ /* 0x000fea000b800000 */
[----:B0-----:R0:W2:Y:S02]  /*34b70*/  SHFL.IDX PT, R2, R2, R9, 0x1f ;  /* 0x00001f0902027589 */ /* 0x0010a400000e0000 */
.L_x_6537:
[----:B--2---:R-:W-:-:S07]  /*34b80*/  IMAD.MOV.U32 R6, RZ, RZ, R2 ;  /* 0x000000ffff067224 */ /* 0x004fce00078e0002 */
.L_x_6460:
[----:B0-----:R-:W-:Y:S01]  /*34b90*/  IMAD R2, R6, R8, R10 ;  /* 0x0000000806027224 */ /* 0x001fe200078e020a */
[----:B------:R-:W-:-:S03]  /*34ba0*/  ISETP.NE.AND P0, PT, R7, 0x1, PT ;  /* 0x000000010700780c */ /* 0x000fc60003f05270 */
[----:B------:R-:W-:Y:S01]  /*34bb0*/  IMAD.IADD R0, R0, 0x1, -R2 ;  /* 0x0000000100007824 */ /* 0x000fe200078e0a02 */
[----:B------:R0:W-:Y:S09]  /*34bc0*/  STL [R1+0x440], R2 ;  /* 0x0004400201007387 */ /* 0x0001f20000100800 */
[----:B------:R-:W-:Y:S05]  /*34bd0*/  @!P0 BRA `(.L_x_6462) ;  /* 0x0000000000e48947 */ /* 0x000fea0003800000 */
[----:B-1-3--:R-:W-:-:S04]  /*34be0*/  IABS R5, R4 ;  /* 0x0000000400057213 */ /* 0x00afc80000000000 */
        /* <DEDUP_REMOVED lines=56> */
.L_x_6462:
[----:B-1-3--:R-:W2:Y:S01]  /*34f70*/  LDL R5, [R1+0x44c] ;  /* 0x00044c0001057983 */ /* 0x00aea20000100800 */
        /* <DEDUP_REMOVED lines=62> */
.L_x_6463:
[----:B------:R-:W-:-:S05]  /*35360*/  LOP3.LUT R0, RZ, R0, RZ, 0x33, !PT ;  /* 0x00000000ff007212 */ /* 0x000fca00078e33ff */
[----:B------:R-:W-:-:S05]  /*35370*/  IMAD.IADD R0, R4, 0x1, R0 ;  /* 0x0000000104007824 */ /* 0x000fca00078e0200 */
[----:B------:R2:W-:Y:S01]  /*35380*/  STL [R1+0x444], R0 ;  /* 0x0004440001007387 */ /* 0x0005e20000100800 */
[----:B------:R-:W-:Y:S05]  /*35390*/  BRA `(.L_x_6464) ;  /* 0x0000000000287947 */ /* 0x000fea0003800000 */
.L_x_6456:
[----:B------:R-:W-:Y:S01]  /*353a0*/  UMOV UR4, URZ ;  /* 0x0000003f00047c82 */ /* 0x000fe20008000000 */
[----:B------:R-:W-:Y:S01]  /*353b0*/  UMOV UR5, URZ ;  /* 0x0000003f00057c82 */ /* 0x000fe20008000000 */
[----:B------:R-:W-:Y:S01]  /*353c0*/  ULDC UR6, c[0x0][0xd3c] ;  /* 0x00034f0000067ab9 */ /* 0x000fe20000000800 */
[----:B------:R0:W-:Y:S01]  /*353d0*/  STL [R1+0x440], R0 ;  /* 0x0004400001007387 */ /* 0x0001e20000100800 */
[----:B------:R-:W-:Y:S02]  /*353e0*/  IMAD.U32 R3, RZ, RZ, UR4 ;  /* 0x00000004ff037e24 */ /* 0x000fe4000f8e00ff */
[----:B------:R-:W-:-:S03]  /*353f0*/  IMAD.U32 R2, RZ, RZ, UR5 ;  /* 0x00000005ff027e24 */ /* 0x000fc6000f8e00ff */
[----:B------:R1:W-:Y:S01]  /*35400*/  STL [R1+0x444], R3 ;  /* 0x0004440301007387 */ /* 0x0003e20000100800 */
[----:B0-----:R-:W-:-:S03]  /*35410*/  IMAD.U32 R0, RZ, RZ, UR6 ;  /* 0x00000006ff007e24 */ /* 0x001fc6000f8e00ff */
[----:B------:R1:W-:Y:S04]  /*35420*/  STL [R1+0x448], R2 ;  /* 0x0004480201007387 */ /* 0x0003e80000100800 */
[----:B------:R1:W-:Y:S02]  /*35430*/  STL [R1+0x44c], R0 ;  /* 0x00044c0001007387 */ /* 0x0003e40000100800 */
.L_x_6464:
[----:B-1----:R-:W3:Y:S04]  /*35440*/  LDL R2, [R1+0x44c] ;  /* 0x00044c0001027983 */ /* 0x002ee80000100800 */
[----:B0-----:R-:W4:Y:S04]  /*35450*/  LDL R3, [R1+0x448] ;  /* 0x0004480001037983 */ /* 0x001f280000100800 */
[----:B------:R-:W5:Y:S04]  /*35460*/  LDL R4, [R1+0x440] ;  /* 0x0004400001047983 */ /* 0x000f680000100800 */
[----:B------:R-:W5:Y:S01]  /*35470*/  LDL R5, [R1+0x444] ;  /* 0x0004440001057983 */ /* 0x000f620000100800 */
[----:B--2---:R-:W0:Y:S01]  /*35480*/  S2R R0, SR_TID.X ;  /* 0x0000000000007919 */ /* 0x004e220000002100 */
[----:B------:R-:W-:Y:S05]  /*35490*/  WARPSYNC.ALL ;  /* 0x0000000000007948 */ /* 0x000fea0003800000 */
[----:B0-----:R-:W-:Y:S01]  /*354a0*/  LOP3.LUT R0, R0, 0x1f, RZ, 0xc0, !PT ;  /* 0x0000001f00007812 */ /* 0x001fe200078ec0ff */
[----:B------:R-:W-:Y:S03]  /*354b0*/  BAR.SYNC.DEFER_BLOCKING 0x4, 0x180 ;  /* 0x0106000000007b1d */ /* 0x000fe60000010000 */
[----:B------:R-:W-:-:S13]  /*354c0*/  ISETP.NE.AND P0, PT, R0, RZ, PT ;  /* 0x000000ff0000720c */ /* 0x000fda0003f05270 */
[----:B------:R-:W0:Y:S01]  /*354d0*/  @!P0 S2R R0, SR_CgaCtaId ;  /* 0x0000000000008919 */ /* 0x000e220000008800 */
[----:B---3--:R-:W-:Y:S01]  /*354e0*/  IMAD.MOV.U32 R7, RZ, RZ, R2 ;  /* 0x000000ffff077224 */ /* 0x008fe200078e0002 */
[----:B------:R-:W-:Y:S01]  /*354f0*/  @!P0 MOV R2, 0x400 ;  /* 0x0000040000028802 */ /* 0x000fe20000000f00 */
[----:B----4-:R-:W-:-:S03]  /*35500*/  IMAD.MOV.U32 R6, RZ, RZ, R3 ;  /* 0x000000ffff067224 */ /* 0x010fc600078e0003 */
[----:B0-----:R-:W-:-:S05]  /*35510*/  @!P0 LEA R18, R0, R2, 0x18 ;  /* 0x0000000200128211 */ /* 0x001fca00078ec0ff */
[----:B-----5:R4:W-:Y:S01]  /*35520*/  @!P0 STS.128 [R18+0x388d0], R4 ;  /* 0x0388d00412008388 */ /* 0x0209e20000000c00 */
[----:B------:R-:W-:Y:S06]  /*35530*/  BAR.ARV 0x5, 0x180 ;  /* 0x0146000000007b1d */ /* 0x000fec0000002000 */
.L_x_6453:
[----:B--23--:R-:W2:Y:S01]  /*35540*/  LDL R0, [R1+0x44c] ;  /* 0x00044c0001007983 */ /* 0x00cea20000100800 */
[----:B------:R-:W-:Y:S02]  /*35550*/  ULDC UR4, c[0x0][0xd3c] ;  /* 0x00034f0000047ab9 */ /* 0x000fe40000000800 */
[----:B--2---:R-:W-:-:S13]  /*35560*/  ISETP.GE.AND P0, PT, R0, UR4, PT ;  /* 0x0000000400007c0c */ /* 0x004fda000bf06270 */
[----:B------:R-:W-:Y:S05]  /*35570*/  @!P0 BRA `(.L_x_6465) ;  /* 0xffffff8400b08947 */ /* 0x000fea000383ffff */
[----:B------:R-:W-:Y:S05]  /*35580*/  BSYNC B8 ;  /* 0x0000000000087941 */ /* 0x000fea0003800000 */
.L_x_6331:
[----:B---3--:R-:W2:Y:S01]  /*35590*/  LDL.LU R0, [R1+0x4a4] ;  /* 0x0004a40001007983 */ /* 0x008ea20000300800 */
[----:B------:R-:W-:Y:S01]  /*355a0*/  BSSY B0, `(.L_x_6466) ;  /* 0x000000b000007945 */ /* 0x000fe20003800000 */
[----:B01--4-:R-:W0:Y:S01]  /*355b0*/  S2R R5, SR_CgaCtaId ;  /* 0x0000000000057919 */ /* 0x013e220000008800 */
[----:B--2---:R-:W-:-:S05]  /*355c0*/  VIADD R0, R0, 0x1 ;  /* 0x0000000100007836 */ /* 0x004fca0000000000 */
[----:B------:R-:W-:-:S04]  /*355d0*/  LEA.HI R2, R0, R0, RZ, 0x1 ;  /* 0x0000000000027211 */ /* 0x000fc800078f08ff */
[----:B------:R-:W-:Y:S02]  /*355e0*/  LOP3.LUT R3, R2, 0xfffffffe, RZ, 0xc0, !PT ;  /* 0xfffffffe02037812 */ /* 0x000fe400078ec0ff */
[----:B------:R-:W-:-:S03]  /*355f0*/  MOV R2, 0x400 ;  /* 0x0000040000027802 */ /* 0x000fc60000000f00 */
[----:B------:R-:W-:Y:S01]  /*35600*/  IMAD.IADD R0, R0, 0x1, -R3 ;  /* 0x0000000100007824 */ /* 0x000fe200078e0a03 */
[----:B0-----:R-:W-:-:S04]  /*35610*/  LEA R9, R5, R2, 0x18 ;  /* 0x0000000205097211 */ /* 0x001fc800078ec0ff */
[----:B------:R-:W-:-:S04]  /*35620*/  SHF.L.U32 R0, R0, 0x1f, RZ ;  /* 0x0000001f00007819 */ /* 0x000fc800000006ff */
[----:B------:R-:W0:Y:S02]  /*35630*/  SYNCS.PHASECHK.TRANS64.TRYWAIT P0, [R9+URZ+0x38820], R0 ;  /* 0x03882000090075a7 */ /* 0x000e24000800017f */
[----:B0-----:R-:W-:Y:S05]  /*35640*/  @!P0 BRA `(.L_x_6467) ;  /* 0x0000002400448947 */ /* 0x001fea0003800000 */
.L_x_6538:
[----:B------:R-:W-:Y:S05]  /*35650*/  BSYNC B0 ;  /* 0x0000000000007941 */ /* 0x000fea0003800000 */
.L_x_6466:
[----:B------:R-:W-:-:S03]  /*35660*/  UMOV UR4, 0xffffffff ;  /* 0xffffffff00047882 */ /* 0x000fc60000000000 */
[----:B------:R-:W-:Y:S05]  /*35670*/  BRA.DIV UR4, `(.L_x_6468) ;  /* 0x00000026044c7947 */ /* 0x000fea000b800000 */
[----:B0-----:R-:W0:Y:S02]  /*35680*/  S2R R0, SR_TID.X ;  /* 0x0000000000007919 */ /* 0x001e240000002100 */
[----:B0-----:R-:W-:-:S04]  /*35690*/  SHF.R.U32.HI R0, RZ, 0x5, R0 ;  /* 0x00000005ff007819 */ /* 0x001fc80000011600 */
[----:B------:R-:W-:-:S05]  /*356a0*/  LOP3.LUT R0, R0, 0x3, RZ, 0xc0, !PT ;  /* 0x0000000300007812 */ /* 0x000fca00078ec0ff */
[----:B------:R0:W1:Y:S02]  /*356b0*/  SHFL.IDX PT, R14, R0, RZ, 0x1f ;  /* 0x00001fff000e7589 */ /* 0x00006400000e0000 */
.L_x_6541:
[----:B-1----:R-:W-:Y:S01]  /*356c0*/  ISETP.NE.AND P0, PT, R14, RZ, PT ;  /* 0x000000ff0e00720c */ /* 0x002fe20003f05270 */
[----:B------:R-:W-:-:S12]  /*356d0*/  BSSY B0, `(.L_x_6469) ;  /* 0x0000020000007945 */ /* 0x000fd80003800000 */
[----:B------:R-:W-:Y:S05]  /*356e0*/  @P0 BRA `(.L_x_6470) ;  /* 0x0000000000780947 */ /* 0x000fea0003800000 */
[----:B------:R-:W-:-:S03]  /*356f0*/  UMOV UR4, 0xffffffff ;  /* 0xffffffff00047882 */ /* 0x000fc60000000000 */
[----:B------:R-:W-:Y:S05]  /*35700*/  BRA.DIV UR4, `(.L_x_6471) ;  /* 0x00000026045c7947 */ /* 0x000fea000b800000 */
[----:B------:R-:W-:-:S13]  /*35710*/  ELECT P6, URZ, PT ;  /* 0x00000000003f782f */ /* 0x000fda00038c0000 */
.L_x_6544:
        /* <DEDUP_REMOVED lines=15> */
.L_x_6545:
[----:B------:R-:W0:Y:S01]  /*35810*/  LDL.LU R6, [R1+0x450] ;  /* 0x0004500001067983 */ /* 0x000e220000300800 */
[----:B------:R-:W1:Y:S01]  /*35820*/  SYNCS.PHASECHK.TRANS64.TRYWAIT P0, [R7+URZ], R2 ;  /* 0x00000002070075a7 */ /* 0x000e62000800017f */
[----:B------:R-:W-:-:S04]  /*35830*/  VIADD R0, R9, 0x38860 ;  /* 0x0003886009007836 */ /* 0x000fc80000000000 */
[----:B0-----:R-:W-:Y:S01]  /*35840*/  IMAD R5, R6, 0x8, R0 ;  /* 0x0000000806057824 */ /* 0x001fe200078e0200 */
[----:B-1----:R-:W-:Y:S06]  /*35850*/  @!P0 BRA `(.L_x_6473) ;  /* 0x00000024003c8947 */ /* 0x002fec0003800000 */
.L_x_6546:
[----:B------:R-:W1:Y:S02]  /*35860*/  SYNCS.PHASECHK.TRANS64.TRYWAIT P0, [R5+URZ], R4 ;  /* 0x00000004050075a7 */ /* 0x000e64000800017f */
[----:B-1----:R-:W-:Y:S05]  /*35870*/  @!P0 BRA `(.L_x_6474) ;  /* 0x0000002400488947 */ /* 0x002fea0003800000 */
.L_x_6547:
[----:B------:R-:W-:-:S07]  /*35880*/  IMAD R3, R3, 0x8, R0 ;  /* 0x0000000803037824 */ /* 0x000fce00078e0200 */
.L_x_6475:
[----:B--2---:R2:W3:Y:S02]  /*35890*/  SYNCS.PHASECHK.TRANS64.TRYWAIT P0, [R3+URZ], R2 ;  /* 0x00000002030075a7 */ /* 0x0044e4000800017f */
[----:B---3--:R-:W-:Y:S05]  /*358a0*/  @!P0 NANOSLEEP.SYNCS 0x989680 ;  /* 0x009896800000895d */ /* 0x008fea0003900000 */
[----:B------:R-:W3:Y:S02]  /*358b0*/  @!P0 SYNCS.PHASECHK.TRANS64 P0, [R3+URZ], R2 ;  /* 0x00000002030085a7 */ /* 0x000ee4000800007f */
[----:B---3--:R-:W-:Y:S05]  /*358c0*/  @!P0 BRA `(.L_x_6475) ;  /* 0xfffffffc00f08947 */ /* 0x008fea000383ffff */
.L_x_6470:
[----:B------:R-:W-:Y:S05]  /*358d0*/  BSYNC B0 ;  /* 0x0000000000007941 */ /* 0x000fea0003800000 */
.L_x_6469:
[----:B------:R-:W-:Y:S05]  /*358e0*/  EXIT ;  /* 0x000000000000794d */ /* 0x000fea0003800000 */
.L_x_6213:
[----:B0-----:R-:W-:-:S04]  /*358f0*/  IMAD.U32 R3, RZ, RZ, UR47 ;  /* 0x0000002fff037e24 */ /* 0x001fc8000f8e00ff */
[----:B------:R0:W1:Y:S03]  /*35900*/  SYNCS.PHASECHK.TRANS64.TRYWAIT P0, [R3+URZ+0x38800], R0 ;  /* 0x03880000030075a7 */ /* 0x000066000800017f */
[----:B-1----:R-:W-:Y:S05]  /*35910*/  @!P0 NANOSLEEP.SYNCS 0x989680 ;  /* 0x009896800000895d */ /* 0x002fea0003900000 */
[----:B------:R-:W1:Y:S02]  /*35920*/  @!P0 SYNCS.PHASECHK.TRANS64 P0, [R3+URZ+0x38800], R0 ;  /* 0x03880000030085a7 */ /* 0x000e64000800007f */
[----:B-1----:R-:W-:Y:S05]  /*35930*/  @!P0 BRA `(.L_x_6213) ;  /* 0xfffffffc00ec8947 */ /* 0x002fea000383ffff */
[----:B------:R-:W-:Y:S05]  /*35940*/  BRA `(.L_x_6476) ;  /* 0xfffffd5c00207947 */ /* 0x000fea000383ffff */
.L_x_6220:
[----:B-1----:R1:W2:Y:S02]  /*35950*/  SYNCS.PHASECHK.TRANS64.TRYWAIT P0, [R20+URZ], R21 ;  /* 0x00000015140075a7 */ /* 0x0022a4000800017f */
[----:B--2---:R-:W-:Y:S05]  /*35960*/  @!P0 NANOSLEEP.SYNCS 0x989680 ;  /* 0x009896800000895d */ /* 0x004fea0003900000 */
[----:B------:R-:W2:Y:S02]  /*35970*/  @!P0 SYNCS.PHASECHK.TRANS64 P0, [R20+URZ], R21 ;  /* 0x00000015140085a7 */ /* 0x000ea4000800007f */
[----:B--2---:R-:W-:Y:S05]  /*35980*/  @!P0 BRA `(.L_x_6220) ;  /* 0xfffffffc00f08947 */ /* 0x004fea000383ffff */
[----:B------:R-:W-:Y:S05]  /*35990*/  BRA `(.L_x_6219) ;  /* 0xfffffd60003c7947 */ /* 0x000fea000383ffff */
.L_x_6222:
[----:B0-----:R-:W-:-:S04]  /*359a0*/  IMAD.U32 R12, RZ, RZ, UR47 ;  /* 0x0000002fff0c7e24 */ /* 0x001fc8000f8e00ff */
[----:B------:R0:W1:Y:S03]  /*359b0*/  SYNCS.PHASECHK.TRANS64.TRYWAIT P0, [R12+URZ+0x38810], R3 ;  /* 0x038810030c0075a7 */ /* 0x000066000800017f */
[----:B-1----:R-:W-:Y:S05]  /*359c0*/  @!P0 NANOSLEEP.SYNCS 0x989680 ;  /* 0x009896800000895d */ /* 0x002fea0003900000 */
[----:B------:R-:W1:Y:S02]  /*359d0*/  @!P0 SYNCS.PHASECHK.TRANS64 P0, [R12+URZ+0x38810], R3 ;  /* 0x038810030c0085a7 */ /* 0x000e64000800007f */
[----:B-1----:R-:W-:Y:S05]  /*359e0*/  @!P0 BRA `(.L_x_6222) ;  /* 0xfffffffc00ec8947 */ /* 0x002fea000383ffff */
[----:B------:R-:W-:Y:S05]  /*359f0*/  BRA `(.L_x_6477) ;  /* 0xfffffd6400107947 */ /* 0x000fea000383ffff */
.L_x_6229:
[----:B-1----:R1:W2:Y:S02]  /*35a00*/  SYNCS.PHASECHK.TRANS64.TRYWAIT P0, [R12+URZ], R13 ;  /* 0x0000000d0c0075a7 */ /* 0x0022a4000800017f */
[----:B--2---:R-:W-:Y:S05]  /*35a10*/  @!P0 NANOSLEEP.SYNCS 0x989680 ;  /* 0x009896800000895d */ /* 0x004fea0003900000 */
[----:B------:R-:W2:Y:S02]  /*35a20*/  @!P0 SYNCS.PHASECHK.TRANS64 P0, [R12+URZ], R13 ;  /* 0x0000000d0c0085a7 */ /* 0x000ea4000800007f */
[----:B--2---:R-:W-:Y:S05]  /*35a30*/  @!P0 BRA `(.L_x_6229) ;  /* 0xfffffffc00f08947 */ /* 0x004fea000383ffff */
[----:B------:R-:W-:Y:S05]  /*35a40*/  BRA `(.L_x_6228) ;  /* 0xfffffd6400547947 */ /* 0x000fea000383ffff */
.L_x_6260:
[----:B0-----:R0:W1:Y:S02]  /*35a50*/  SYNCS.PHASECHK.TRANS64.TRYWAIT P2, [R5+URZ], R8 ;  /* 0x00000008050075a7 */ /* 0x001064000804017f */
[----:B-1----:R-:W-:Y:S05]  /*35a60*/  @!P2 NANOSLEEP.SYNCS 0x989680 ;  /* 0x009896800000a95d */ /* 0x002fea0003900000 */
[----:B------:R-:W1:Y:S02]  /*35a70*/  @!P2 SYNCS.PHASECHK.TRANS64 P2, [R5+URZ], R8 ;  /* 0x000000080500a5a7 */ /* 0x000e64000804007f */
[----:B-1----:R-:W-:Y:S05]  /*35a80*/  @!P2 BRA `(.L_x_6260) ;  /* 0xfffffffc00f0a947 */ /* 0x002fea000383ffff */
[----:B------:R-:W-:Y:S05]  /*35a90*/  BRA `(.L_x_6259) ;  /* 0xfffffdd000207947 */ /* 0x000fea000383ffff */
.L_x_6267:
[----:B-1----:R1:W2:Y:S02]  /*35aa0*/  SYNCS.PHASECHK.TRANS64.TRYWAIT P2, [R8+URZ], R9 ;  /* 0x00000009080075a7 */ /* 0x0022a4000804017f */
[----:B--2---:R-:W-:Y:S05]  /*35ab0*/  @!P2 NANOSLEEP.SYNCS 0x989680 ;  /* 0x009896800000a95d */ /* 0x004fea0003900000 */
[----:B------:R-:W2:Y:S02]  /*35ac0*/  @!P2 SYNCS.PHASECHK.TRANS64 P2, [R8+URZ], R9 ;  /* 0x000000090800a5a7 */ /* 0x000ea4000804007f */
[----:B--2---:R-:W-:Y:S05]  /*35ad0*/  @!P2 BRA `(.L_x_6267) ;  /* 0xfffffffc00f0a947 */ /* 0x004fea000383ffff */
[----:B------:R-:W-:Y:S05]  /*35ae0*/  BRA `(.L_x_6266) ;  /* 0xfffffdd400547947 */ /* 0x000fea000383ffff */
.L_x_6280:
[----:B0-----:R0:W1:Y:S02]  /*35af0*/  SYNCS.PHASECHK.TRANS64.TRYWAIT P1, [R6+URZ], R7 ;  /* 0x00000007060075a7 */ /* 0x001064000802017f */
[----:B-1----:R-:W-:Y:S05]  /*35b00*/  @!P1 NANOSLEEP.SYNCS 0x989680 ;  /* 0x009896800000995d */ /* 0x002fea0003900000 */
[----:B------:R-:W1:Y:S02]  /*35b10*/  @!P1 SYNCS.PHASECHK.TRANS64 P1, [R6+URZ], R7 ;  /* 0x00000007060095a7 */ /* 0x000e64000802007f */
[----:B-1----:R-:W-:Y:S05]  /*35b20*/  @!P1 BRA `(.L_x_6280) ;  /* 0xfffffffc00f09947 */ /* 0x002fea000383ffff */
[----:B------:R-:W-:Y:S05]  /*35b30*/  BRA `(.L_x_6279) ;  /* 0xfffffe6400f87947 */ /* 0x000fea000383ffff */
.L_x_6287:
[----:B-1----:R1:W2:Y:S02]  /*35b40*/  SYNCS.PHASECHK.TRANS64.TRYWAIT P1, [R5+URZ], R8 ;  /* 0x00000008050075a7 */ /* 0x0022a4000802017f */
[----:B--2---:R-:W-:Y:S05]  /*35b50*/  @!P1 NANOSLEEP.SYNCS 0x989680 ;  /* 0x009896800000995d */ /* 0x004fea0003900000 */
[----:B------:R-:W2:Y:S02]  /*35b60*/  @!P1 SYNCS.PHASECHK.TRANS64 P1, [R5+URZ], R8 ;  /* 0x00000008050095a7 */ /* 0x000ea4000802007f */
[----:B--2---:R-:W-:Y:S05]  /*35b70*/  @!P1 BRA `(.L_x_6287) ;  /* 0xfffffffc00f09947 */ /* 0x004fea000383ffff */
[----:B------:R-:W-:Y:S05]  /*35b80*/  BRA `(.L_x_6286) ;  /* 0xfffffe6c002c7947 */ /* 0x000fea000383ffff */
.L_x_6353:
        /* <DEDUP_REMOVED lines=11> */
.L_x_6479:
[----:B------:R-:W-:Y:S05]  /*35c40*/  BSYNC B0 ;  /* 0x0000000000007941 */ /* 0x000fea0003800000 */
.L_x_6478:
[----:B------:R-:W-:Y:S05]  /*35c50*/  BRA `(.L_x_6480) ;  /* 0xffffff9000887947 */ /* 0x000fea000383ffff */
.L_x_6355:
[----:B------:R-:W-:Y:S01]  /*35c60*/  BSSY B0, `(.L_x_6481) ;  /* 0x0000006000007945 */ /* 0x000fe20003800000 */
[----:B------:R-:W-:-:S07]  /*35c70*/  IMAD.MOV.U32 R15, RZ, RZ, -0x1 ;  /* 0xffffffffff0f7424 */ /* 0x000fce00078e00ff */
[----:B012---:R-:W-:Y:S05]  /*35c80*/  WARPSYNC.COLLECTIVE R15, `(.L_x_6482) ;  /* 0x000000000f0c7348 */ /* 0x007fea0003c00000 */
[----:B------:R-:W-:Y:S02]  /*35c90*/  ELECT P6, UR62, PT ;  /* 0x00000000003e782f */ /* 0x000fe400038c0000 */
[----:B------:R-:W-:Y:S01]  /*35ca0*/  MOV R14, UR62 ;  /* 0x0000003e000e7c02 */ /* 0x000fe20008000f00 */
[----:B012---:R-:W-:Y:S10]  /*35cb0*/  ENDCOLLECTIVE ;  /* 0x000000000000791b */ /* 0x007ff40003800000 */
.L_x_6482:
[----:B------:R-:W-:Y:S05]  /*35cc0*/  BSYNC B0 ;  /* 0x0000000000007941 */ /* 0x000fea0003800000 */
.L_x_6481:
[----:B------:R-:W-:Y:S05]  /*35cd0*/  BRA `(.L_x_6483) ;  /* 0xffffff90008c7947 */ /* 0x000fea000383ffff */
.L_x_6357:
[----:B---3--:R3:W4:Y:S02]  /*35ce0*/  SYNCS.PHASECHK.TRANS64.TRYWAIT P0, [R0+URZ+0x38840], R2 ;  /* 0x03884002000075a7 */ /* 0x008724000800017f */
[----:B----4-:R-:W-:Y:S05]  /*35cf0*/  @!P0 NANOSLEEP.SYNCS 0x989680 ;  /* 0x009896800000895d */ /* 0x010fea0003900000 */
[----:B------:R-:W4:Y:S02]  /*35d00*/  @!P0 SYNCS.PHASECHK.TRANS64 P0, [R0+URZ+0x38840], R2 ;  /* 0x03884002000085a7 */ /* 0x000f24000800007f */
[----:B----4-:R-:W-:Y:S05]  /*35d10*/  @!P0 BRA `(.L_x_6357) ;  /* 0xfffffffc00f08947 */ /* 0x010fea000383ffff */
[----:B------:R-:W-:Y:S05]  /*35d20*/  BRA `(.L_x_6484) ;  /* 0xffffff9000f07947 */ /* 0x000fea000383ffff */
.L_x_6361:
[----:B------:R0:W5:Y:S01]  /*35d30*/  LDL R0, [R1+0x470] ;  /* 0x0004700001007983 */ /* 0x0001620000100800 */
[----:B------:R-:W-:Y:S02]  /*35d40*/  IMAD.MOV.U32 R6, RZ, RZ, R11 ;  /* 0x000000ffff067224 */ /* 0x000fe400078e000b */
[----:B------:R-:W-:Y:S02]  /*35d50*/  IMAD.MOV.U32 R13, RZ, RZ, R2 ;  /* 0x000000ffff0d7224 */ /* 0x000fe400078e0002 */
[----:B------:R-:W-:Y:S02]  /*35d60*/  IMAD.MOV.U32 R12, RZ, RZ, RZ ;  /* 0x000000ffff0c7224 */ /* 0x000fe400078e00ff */
[----:B------:R-:W-:Y:S02]  /*35d70*/  IMAD.MOV.U32 R11, RZ, RZ, 0x181f ;  /* 0x0000181fff0b7424 */ /* 0x000fe400078e00ff */
[----:B------:R-:W-:Y:S02]  /*35d80*/  IMAD.MOV.U32 R15, RZ, RZ, -0x1 ;  /* 0xffffffffff0f7424 */ /* 0x000fe400078e00ff */
[----:B0-----:R-:W-:-:S07]  /*35d90*/  IMAD.IADD R10, R10, 0x1, R6 ;  /* 0x000000010a0a7824 */ /* 0x001fce00078e0206 */
[----:B-----5:R-:W-:Y:S05]  /*35da0*/  WARPSYNC.COLLECTIVE R15, `(.L_x_6485) ;  /* 0x000000000f087348 */ /* 0x020fea0003c00000 */
[----:B------:R0:W1:Y:S02]  /*35db0*/  SHFL.IDX P6, R14, R13, R12, R11 ;  /* 0x0000000c0d0e7389 */ /* 0x00006400000c000b */
[----:B01---5:R-:W-:Y:S01]  /*35dc0*/  ENDCOLLECTIVE ;  /* 0x000000000000791b */ /* 0x023fe20003800000 */
.L_x_6485:
[----:B------:R0:W-:Y:S01]  /*35dd0*/  STL [R1+0x474], R10 ;  /* 0x0004740a01007387 */ /* 0x0001e20000100800 */
[----:B------:R-:W-:Y:S02]  /*35de0*/  IMAD.MOV.U32 R13, RZ, RZ, R3 ;  /* 0x000000ffff0d7224 */ /* 0x000fe400078e0003 */
[----:B------:R-:W-:-:S07]  /*35df0*/  IMAD.MOV.U32 R4, RZ, RZ, R14 ;  /* 0x000000ffff047224 */ /* 0x000fce00078e000e */
[----:B0-----:R-:W-:Y:S05]  /*35e00*/  WARPSYNC.COLLECTIVE R15, `(.L_x_6486) ;  /* 0x000000000f087348 */ /* 0x001fea0003c00000 */
[----:B------:R1:W2:Y:S02]  /*35e10*/  SHFL.IDX P6, R14, R13, R12, R11 ;  /* 0x0000000c0d0e7389 */ /* 0x0002a400000c000b */
[----:B012---:R-:W-:Y:S01]  /*35e20*/  ENDCOLLECTIVE ;  /* 0x000000000000791b */ /* 0x007fe20003800000 */
.L_x_6486:
[----:B------:R-:W-:Y:S02]  /*35e30*/  IMAD.MOV.U32 R13, RZ, RZ, R2 ;  /* 0x000000ffff0d7224 */ /* 0x000fe400078e0002 */
[----:B------:R-:W-:Y:S02]  /*35e40*/  IMAD.MOV.U32 R12, RZ, RZ, 0x1 ;  /* 0x00000001ff0c7424 */ /* 0x000fe400078e00ff */
[----:B------:R-:W-:-:S07]  /*35e50*/  IMAD.MOV.U32 R5, RZ, RZ, R14 ;  /* 0x000000ffff057224 */ /* 0x000fce00078e000e */
[----:B------:R-:W-:Y:S05]  /*35e60*/  WARPSYNC.COLLECTIVE R15, `(.L_x_6487) ;  /* 0x000000000f087348 */ /* 0x000fea0003c00000 */
[----:B------:R0:W1:Y:S02]  /*35e70*/  SHFL.IDX P6, R14, R13, R12, R11 ;  /* 0x0000000c0d0e7389 */ /* 0x00006400000c000b */
[----:B01----:R-:W-:Y:S01]  /*35e80*/  ENDCOLLECTIVE ;  /* 0x000000000000791b */ /* 0x003fe20003800000 */
.L_x_6487:
[----:B------:R-:W-:Y:S02]  /*35e90*/  IMAD.MOV.U32 R13, RZ, RZ, R3 ;  /* 0x000000ffff0d7224 */ /* 0x000fe400078e0003 */
[----:B------:R-:W-:-:S07]  /*35ea0*/  IMAD.MOV.U32 R6, RZ, RZ, R14 ;  /* 0x000000ffff067224 */ /* 0x000fce00078e000e */
[----:B------:R-:W-:Y:S05]  /*35eb0*/  WARPSYNC.COLLECTIVE R15, `(.L_x_6488) ;  /* 0x000000000f087348 */ /* 0x000fea0003c00000 */
[----:B------:R0:W1:Y:S02]  /*35ec0*/  SHFL.IDX P6, R14, R13, R12, R11 ;  /* 0x0000000c0d0e7389 */ /* 0x00006400000c000b */
[----:B01----:R-:W-:Y:S01]  /*35ed0*/  ENDCOLLECTIVE ;  /* 0x000000000000791b */ /* 0x003fe20003800000 */
.L_x_6488:
        /* <DEDUP_REMOVED lines=22> */
.L_x_6489:
        /* <DEDUP_REMOVED lines=10> */
.L_x_6490:
        /* <DEDUP_REMOVED lines=11> */
.L_x_6491:
        /* <DEDUP_REMOVED lines=14> */
.L_x_6492:
[----:B------:R-:W-:Y:S01]  /*36270*/  IMAD.MOV.U32 R3, RZ, RZ, R14 ;  /* 0x000000ffff037224 */ /* 0x000fe200078e000e */
[----:B------:R-:W-:Y:S06]  /*36280*/  BRA `(.L_x_6493) ;  /* 0xffffff9800347947 */ /* 0x000fec000383ffff */
.L_x_6365:
        /* <DEDUP_REMOVED lines=26> */
.L_x_6495:
[----:B------:R-:W-:Y:S05]  /*36430*/  BSYNC B0 ;  /* 0x0000000000007941 */ /* 0x000fea0003800000 */
.L_x_6494:
        /* <DEDUP_REMOVED lines=13> */
.L_x_6496:
        /* <DEDUP_REMOVED lines=41> */
.L_x_6497:
        /* <DEDUP_REMOVED lines=16> */
.L_x_6498:
[----:B------:R-:W-:Y:S02]  /*368a0*/  IMAD.MOV.U32 R13, RZ, RZ, R4 ;  /* 0x000000ffff0d7224 */ /* 0x000fe400078e0004 */
[----:B------:R-:W-:Y:S01]  /*368b0*/  IMAD.MOV.U32 R12, RZ, RZ, 0x2 ;  /* 0x00000002ff0c7424 */ /* 0x000fe200078e00ff */
[----:B------:R-:W-:Y:S02]  /*368c0*/  @!P3 LEA R21, P2, R10, R14, 0x1 ;  /* 0x0000000e0a15b211 */ /* 0x000fe400078408ff */
[----:B------:R-:W-:-:S03]  /*368d0*/  LOP3.LUT P6, RZ, R19, 0x20, RZ, 0xc0, !PT ;  /* 0x0000002013ff7812 */ /* 0x000fc600078cc0ff */
[----:B------:R-:W-:Y:S01]  /*368e0*/  @!P3 IMAD.X R8, RZ, RZ, R8, P2 ;  /* 0x000000ffff08b224 */ /* 0x000fe200010e0608 */
[C---:B------:R-:W-:Y:S01]  /*368f0*/  LOP3.LUT P2, RZ, R19.reuse, 0x2, RZ, 0xc0, !PT ;  /* 0x0000000213ff7812 */ /* 0x040fe2000784c0ff */
[----:B------:R-:W-:Y:S02]  /*36900*/  @!P3 IMAD.MOV.U32 R2, RZ, RZ, R21 ;  /* 0x000000ffff02b224 */ /* 0x000fe400078e0015 */
[----:B------:R-:W-:Y:S02]  /*36910*/  @!P3 IMAD.MOV.U32 R3, RZ, RZ, R8 ;  /* 0x000000ffff03b224 */ /* 0x000fe400078e0008 */
[----:B------:R-:W0:Y:S03]  /*36920*/  S2R R8, SR_TID.X ;  /* 0x0000000000087919 */ /* 0x000e260000002100 */
        /* <DEDUP_REMOVED lines=17> */
[----:B0-----:R-:W-:-:S13]  /*36a40*/  LOP3.LUT P2, RZ, R19, 0x8, RZ, 0xc0, !PT ;  /* 0x0000000813ff7812 */ /* 0x001fda000784c0ff */
[----:B-1----:R-:W-:Y:S05]  /*36a50*/  WARPSYNC.COLLECTIVE R15, `(.L_x_6499) ;  /* 0x000000000f087348 */ /* 0x002fea0003c00000 */
[----:B------:R0:W2:Y:S02]  /*36a60*/  SHFL.IDX P6, R14, R13, R12, R11 ;  /* 0x0000000c0d0e7389 */ /* 0x0000a400000c000b */
[----:B012---:R-:W-:Y:S01]  /*36a70*/  ENDCOLLECTIVE ;  /* 0x000000000000791b */ /* 0x007fe20003800000 */
.L_x_6499:
        /* <DEDUP_REMOVED lines=12> */
.L_x_6500:
[----:B------:R-:W-:-:S04]  /*36b40*/  @!P4 LOP3.LUT R2, R5, 0x40, RZ, 0xc0, !PT ;  /* 0x000000400502c812 */ /* 0x000fc800078ec0ff */
[----:B------:R-:W-:Y:S01]  /*36b50*/  @!P4 SHF.R.U32.HI R9, RZ, 0x2, R2 ;  /* 0x00000002ff09c819 */ /* 0x000fe20000011602 */
[----:B------:R-:W-:Y:S01]  /*36b60*/  IMAD.SHL.U32 R15, R8, 0x8, RZ ;  /* 0x00000008080f7824 */ /* 0x000fe200078e00ff */
[----:B------:R-:W-:-:S04]  /*36b70*/  @!P4 LOP3.LUT R8, R6, 0x80, RZ, 0xc0, !PT ;  /* 0x000000800608c812 */ /* 0x000fc800078ec0ff */
[----:B------:R-:W-:Y:S02]  /*36b80*/  @!P4 SHF.R.U32.HI R8, RZ, 0x3, R8 ;  /* 0x00000003ff08c819 */ /* 0x000fe40000011608 */
[----:B------:R-:W-:Y:S02]  /*36b90*/  LOP3.LUT R15, R15, 0x38, RZ, 0xc0, !PT ;  /* 0x000000380f0f7812 */ /* 0x000fe400078ec0ff */
[----:B------:R-:W-:Y:S01]  /*36ba0*/  @!P4 ISETP.NE.U32.AND P3, PT, R8, RZ, PT ;  /* 0x000000ff0800c20c */ /* 0x000fe20003f65070 */
[----:B------:R-:W-:Y:S01]  /*36bb0*/  IMAD.MOV.U32 R3, RZ, RZ, R14 ;  /* 0x000000ffff037224 */ /* 0x000fe200078e000e */
[----:B------:R-:W-:-:S04]  /*36bc0*/  @!P4 ISETP.NE.U32.AND P6, PT, R9, RZ, PT ;  /* 0x000000ff0900c20c */ /* 0x000fc80003fc5070 */
        /* <DEDUP_REMOVED lines=24> */
.L_x_6501:
[----:B------:R-:W-:Y:S02]  /*36d50*/  IMAD.MOV.U32 R13, RZ, RZ, R0 ;  /* 0x000000ffff0d7224 */ /* 0x000fe400078e0000 */
[----:B------:R-:W-:-:S07]  /*36d60*/  IMAD.MOV.U32 R4, RZ, RZ, R14 ;  /* 0x000000ffff047224 */ /* 0x000fce00078e000e */
[----:B------:R-:W-:Y:S05]  /*36d70*/  WARPSYNC.COLLECTIVE R15, `(.L_x_6502) ;  /* 0x000000000f087348 */ /* 0x000fea0003c00000 */
[----:B------:R0:W1:Y:S02]  /*36d80*/  SHFL.IDX P6, R14, R13, R12, R11 ;  /* 0x0000000c0d0e7389 */ /* 0x00006400000c000b */
[----:B01----:R-:W-:Y:S01]  /*36d90*/  ENDCOLLECTIVE ;  /* 0x000000000000791b */ /* 0x003fe20003800000 */
.L_x_6502:
[----:B------:R-:W-:Y:S01]  /*36da0*/  IMAD.MOV.U32 R0, RZ, RZ, R14 ;  /* 0x000000ffff007224 */ /* 0x000fe200078e000e */
[----:B------:R-:W-:Y:S06]  /*36db0*/  BRA `(.L_x_6503) ;  /* 0xffffff9c00047947 */ /* 0x000fec000383ffff */
.L_x_6370:
[----:B0-----:R0:W2:Y:S02]  /*36dc0*/  SYNCS.PHASECHK.TRANS64.TRYWAIT P0, [R18+URZ+0x38820], R0 ;  /* 0x03882000120075a7 */ /* 0x0010a4000800017f */
[----:B--2---:R-:W-:Y:S05]  /*36dd0*/  @!P0 NANOSLEEP.SYNCS 0x989680 ;  /* 0x009896800000895d */ /* 0x004fea0003900000 */
[----:B------:R-:W2:Y:S02]  /*36de0*/  @!P0 SYNCS.PHASECHK.TRANS64 P0, [R18+URZ+0x38820], R0 ;  /* 0x03882000120085a7 */ /* 0x000ea4000800007f */
[----:B--2---:R-:W-:Y:S05]  /*36df0*/  @!P0 BRA `(.L_x_6370) ;  /* 0xfffffffc00f08947 */ /* 0x004fea000383ffff */
[----:B------:R-:W-:Y:S05]  /*36e00*/  BRA `(.L_x_6504) ;  /* 0xffffff9c00c07947 */ /* 0x000fea000383ffff */
.L_x_6374:
[----:B0-----:R0:W1:Y:S02]  /*36e10*/  SYNCS.PHASECHK.TRANS64.TRYWAIT P0, [R0+URZ+0x38860], R2 ;  /* 0x03886002000075a7 */ /* 0x001064000800017f */
[----:B-1----:R-:W-:Y:S05]  /*36e20*/  @!P0 NANOSLEEP.SYNCS 0x989680 ;  /* 0x009896800000895d */ /* 0x002fea0003900000 */
[----:B------:R-:W1:Y:S02]  /*36e30*/  @!P0 SYNCS.PHASECHK.TRANS64 P0, [R0+URZ+0x38860], R2 ;  /* 0x03886002000085a7 */ /* 0x000e64000800007f */
[----:B-1----:R-:W-:Y:S05]  /*36e40*/  @!P0 BRA `(.L_x_6374) ;  /* 0xfffffffc00f08947 */ /* 0x002fea000383ffff */
[----:B------:R-:W-:Y:S05]  /*36e50*/  BRA `(.L_x_6505) ;  /* 0xffffff9c00e47947 */ /* 0x000fea000383ffff */
.L_x_6393:
[----:B--2---:R2:W3:Y:S02]  /*36e60*/  SYNCS.PHASECHK.TRANS64.TRYWAIT P0, [R3+URZ+0x38840], R2 ;  /* 0x03884002030075a7 */ /* 0x0044e4000800017f */
[----:B---3--:R-:W-:Y:S05]  /*36e70*/  @!P0 NANOSLEEP.SYNCS 0x989680 ;  /* 0x009896800000895d */ /* 0x008fea0003900000 */
[----:B------:R-:W3:Y:S02]  /*36e80*/  @!P0 SYNCS.PHASECHK.TRANS64 P0, [R3+URZ+0x38840], R2 ;  /* 0x03884002030085a7 */ /* 0x000ee4000800007f */
[----:B---3--:R-:W-:Y:S05]  /*36e90*/  @!P0 BRA `(.L_x_6393) ;  /* 0xfffffffc00f08947 */ /* 0x008fea000383ffff */
[----:B------:R-:W-:Y:S05]  /*36ea0*/  BRA `(.L_x_6506) ;  /* 0xffffffac00147947 */ /* 0x000fea000383ffff */
.L_x_6398:
[----:B0-----:R0:W1:Y:S02]  /*36eb0*/  SYNCS.PHASECHK.TRANS64.TRYWAIT P0, [R3+URZ+0x38860], R2 ;  /* 0x03886002030075a7 */ /* 0x001064000800017f */
[----:B-1----:R-:W-:Y:S05]  /*36ec0*/  @!P0 NANOSLEEP.SYNCS 0x989680 ;  /* 0x009896800000895d */ /* 0x002fea0003900000 */
[----:B------:R-:W1:Y:S02]  /*36ed0*/  @!P0 SYNCS.PHASECHK.TRANS64 P0, [R3+URZ+0x38860], R2 ;  /* 0x03886002030085a7 */ /* 0x000e64000800007f */
[----:B-1----:R-:W-:Y:S05]  /*36ee0*/  @!P0 BRA `(.L_x_6398) ;  /* 0xfffffffc00f08947 */ /* 0x002fea000383ffff */
[----:B------:R-:W-:Y:S05]  /*36ef0*/  BRA `(.L_x_6507) ;  /* 0xffffffac00947947 */ /* 0x000fea000383ffff */
.L_x_6413:
[----:B-1----:R1:W2:Y:S02]  /*36f00*/  SYNCS.PHASECHK.TRANS64.TRYWAIT P0, [R4+URZ+0x38840], R2 ;  /* 0x03884002040075a7 */ /* 0x0022a4000800017f */
[----:B--2---:R-:W-:Y:S05]  /*36f10*/  @!P0 NANOSLEEP.SYNCS 0x989680 ;  /* 0x009896800000895d */ /* 0x004fea0003900000 */
[----:B------:R-:W2:Y:S02]  /*36f20*/  @!P0 SYNCS.PHASECHK.TRANS64 P0, [R4+URZ+0x38840], R2 ;  /* 0x03884002040085a7 */ /* 0x000ea4000800007f */
[----:B--2---:R-:W-:Y:S05]  /*36f30*/  @!P0 BRA `(.L_x_6413) ;  /* 0xfffffffc00f08947 */ /* 0x004fea000383ffff */
[----:B------:R-:W-:Y:S05]  /*36f40*/  BRA `(.L_x_6508) ;  /* 0xffffffb800707947 */ /* 0x000fea000383ffff */
.L_x_6418:
[----:B0-----:R0:W2:Y:S02]  /*36f50*/  SYNCS.PHASECHK.TRANS64.TRYWAIT P0, [R4+URZ+0x38860], R2 ;  /* 0x03886002040075a7 */ /* 0x0010a4000800017f */
[----:B--2---:R-:W-:Y:S05]  /*36f60*/  @!P0 NANOSLEEP.SYNCS 0x989680 ;  /* 0x009896800000895d */ /* 0x004fea0003900000 */
[----:B------:R-:W2:Y:S02]  /*36f70*/  @!P0 SYNCS.PHASECHK.TRANS64 P0, [R4+URZ+0x38860], R2 ;  /* 0x03886002040085a7 */ /* 0x000ea4000800007f */
[----:B--2---:R-:W-:Y:S05]  /*36f80*/  @!P0 BRA `(.L_x_6418) ;  /* 0xfffffffc00f08947 */ /* 0x004fea000383ffff */
[----:B------:R-:W-:Y:S05]  /*36f90*/  BRA `(.L_x_6509) ;  /* 0xffffffb800ec7947 */ /* 0x000fea000383ffff */
.L_x_6433:
[----:B-1----:R1:W2:Y:S02]  /*36fa0*/  SYNCS.PHASECHK.TRANS64.TRYWAIT P0, [R4+URZ+0x38840], R2 ;  /* 0x03884002040075a7 */ /* 0x0022a4000800017f */
[----:B--2---:R-:W-:Y:S05]  /*36fb0*/  @!P0 NANOSLEEP.SYNCS 0x989680 ;  /* 0x009896800000895d */ /* 0x004fea0003900000 */
[----:B------:R-:W2:Y:S02]  /*36fc0*/  @!P0 SYNCS.PHASECHK.TRANS64 P0, [R4+URZ+0x38840], R2 ;  /* 0x03884002040085a7 */ /* 0x000ea4000800007f */
[----:B--2---:R-:W-:Y:S05]  /*36fd0*/  @!P0 BRA `(.L_x_6433) ;  /* 0xfffffffc00f08947 */ /* 0x004fea000383ffff */
[----:B------:R-:W-:Y:S05]  /*36fe0*/  BRA `(.L_x_6510) ;  /* 0xffffffc400ac7947 */ /* 0x000fea000383ffff */
.L_x_6438:
[----:B0-----:R0:W2:Y:S02]  /*36ff0*/  SYNCS.PHASECHK.TRANS64.TRYWAIT P0, [R4+URZ+0x38860], R2 ;  /* 0x03886002040075a7 */ /* 0x0010a4000800017f */
[----:B--2---:R-:W-:Y:S05]  /*37000*/  @!P0 NANOSLEEP.SYNCS 0x989680 ;  /* 0x009896800000895d */ /* 0x004fea0003900000 */
[----:B------:R-:W2:Y:S02]  /*37010*/  @!P0 SYNCS.PHASECHK.TRANS64 P0, [R4+URZ+0x38860], R2 ;  /* 0x03886002040085a7 */ /* 0x000ea4000800007f */
[----:B--2---:R-:W-:Y:S05]  /*37020*/  @!P0 BRA `(.L_x_6438) ;  /* 0xfffffffc00f08947 */ /* 0x004fea000383ffff */
[----:B------:R-:W-:Y:S05]  /*37030*/  BRA `(.L_x_6511) ;  /* 0xffffffc8002c7947 */ /* 0x000fea000383ffff */
.L_x_6454:
[----:B-1----:R-:W2:Y:S01]  /*37040*/  LDL R3, [R1+0x440] ;  /* 0x0004400001037983 */ /* 0x002ea20000100800 */
[----:B------:R-:W-:Y:S01]  /*37050*/  BSSY B0, `(.L_x_6512) ;  /* 0x0000008000007945 */ /* 0x000fe20003800000 */
[----:B------:R-:W-:Y:S02]  /*37060*/  IMAD.MOV.U32 R12, RZ, RZ, RZ ;  /* 0x000000ffff0c7224 */ /* 0x000fe400078e00ff */
[----:B------:R-:W-:Y:S02]  /*37070*/  IMAD.MOV.U32 R11, RZ, RZ, 0x1f ;  /* 0x0000001fff0b7424 */ /* 0x000fe400078e00ff */
[----:B------:R-:W-:Y:S02]  /*37080*/  IMAD.MOV.U32 R15, RZ, RZ, -0x1 ;  /* 0xffffffffff0f7424 */ /* 0x000fe400078e00ff */
[----:B--2---:R-:W-:-:S07]  /*37090*/  IMAD.MOV.U32 R13, RZ, RZ, R3 ;  /* 0x000000ffff0d7224 */ /* 0x004fce00078e0003 */
[----:B0-----:R-:W-:Y:S05]  /*370a0*/  WARPSYNC.COLLECTIVE R15, `(.L_x_6513) ;  /* 0x000000000f087348 */ /* 0x001fea0003c00000 */
[----:B------:R1:W2:Y:S02]  /*370b0*/  SHFL.IDX P6, R14, R13, R12, R11 ;  /* 0x0000000c0d0e7389 */ /* 0x0002a400000c000b */
[----:B012---:R-:W-:Y:S01]  /*370c0*/  ENDCOLLECTIVE ;  /* 0x000000000000791b */ /* 0x007fe20003800000 */
.L_x_6513:
[----:B------:R-:W-:Y:S05]  /*370d0*/  BSYNC B0 ;  /* 0x0000000000007941 */ /* 0x000fea0003800000 */
.L_x_6512:
        /* <DEDUP_REMOVED lines=9> */
.L_x_6514:
        /* <DEDUP_REMOVED lines=25> */
.L_x_6515:
        /* <DEDUP_REMOVED lines=8> */
.L_x_6516:
        /* <DEDUP_REMOVED lines=8> */
.L_x_6517:
        /* <DEDUP_REMOVED lines=8> */
.L_x_6518:
        /* <DEDUP_REMOVED lines=8> */
.L_x_6519:
        /* <DEDUP_REMOVED lines=9> */
.L_x_6520:
[----:B------:R-:W-:Y:S01]  /*37590*/  IMAD.MOV.U32 R10, RZ, RZ, R14 ;  /* 0x000000ffff0a7224 */ /* 0x000fe200078e000e */
[----:B------:R-:W-:Y:S06]  /*375a0*/  BRA `(.L_x_6521) ;  /* 0xffffffd000687947 */ /* 0x000fec000383ffff */
.L_x_6457:
        /* <DEDUP_REMOVED lines=8> */
.L_x_6523:
[----:B------:R-:W-:Y:S05]  /*37630*/  BSYNC B0 ;  /* 0x0000000000007941 */ /* 0x000fea0003800000 */
.L_x_6522:
        /* <DEDUP_REMOVED lines=10> */
.L_x_6524:
        /* <DEDUP_REMOVED lines=8> */
.L_x_6525:
        /* <DEDUP_REMOVED lines=8> */
.L_x_6526:
        /* <DEDUP_REMOVED lines=8> */
.L_x_6527:
        /* <DEDUP_REMOVED lines=9> */
.L_x_6528:
[----:B------:R-:W-:Y:S01]  /*378f0*/  IMAD.MOV.U32 R10, RZ, RZ, R14 ;  /* 0x000000ffff0a7224 */ /* 0x000fe200078e000e */
[----:B------:R-:W-:Y:S06]  /*37900*/  BRA `(.L_x_6529) ;  /* 0xffffffd0003c7947 */ /* 0x000fec000383ffff */
.L_x_6459:
[----:B------:R-:W-:Y:S01]  /*37910*/  BSSY B0, `(.L_x_6530) ;  /* 0x0000006000007945 */ /* 0x000fe20003800000 */
[----:B------:R-:W-:Y:S01]  /*37920*/  PLOP3.LUT P6, PT, P6, PT, PT, 0x8, 0x0 ;  /* 0x000000000000781c */ /* 0x000fe200037ce170 */
[----:B------:R-:W-:-:S12]  /*37930*/  IMAD.MOV.U32 R15, RZ, RZ, -0x1 ;  /* 0xffffffffff0f7424 */ /* 0x000fd800078e00ff */
[----:B0-----:R-:W-:Y:S05]  /*37940*/  WARPSYNC.COLLECTIVE R15, `(.L_x_6531) ;  /* 0x000000000f087348 */ /* 0x001fea0003c00000 */
[----:B------:R-:W-:Y:S01]  /*37950*/  VOTE.ANY R14, PT, P6 ;  /* 0x00000000000e7806 */ /* 0x000fe200030e0100 */
[----:B0-----:R-:W-:Y:S06]  /*37960*/  ENDCOLLECTIVE ;  /* 0x000000000000791b */ /* 0x001fec0003800000 */
.L_x_6531:
[----:B------:R-:W-:Y:S05]  /*37970*/  BSYNC B0 ;  /* 0x0000000000007941 */ /* 0x000fea0003800000 */
.L_x_6530:
        /* <DEDUP_REMOVED lines=10> */
.L_x_6532:
[----:B------:R-:W-:Y:S02]  /*37a20*/  IMAD.MOV.U32 R13, RZ, RZ, R7 ;  /* 0x000000ffff0d7224 */ /* 0x000fe400078e0007 */
[----:B------:R-:W-:-:S07]  /*37a30*/  IMAD.MOV.U32 R4, RZ, RZ, R14 ;  /* 0x000000ffff047224 */ /* 0x000fce00078e000e */
[----:B------:R-:W-:Y:S05]  /*37a40*/  WARPSYNC.COLLECTIVE R15, `(.L_x_6533) ;  /* 0x000000000f087348 */ /* 0x000fea0003c00000 */
[----:B------:R0:W1:Y:S02]  /*37a50*/  SHFL.IDX P6, R14, R13, R12, R11 ;  /* 0x0000000c0d0e7389 */ /* 0x00006400000c000b */
[----:B01----:R-:W-:Y:S01]  /*37a60*/  ENDCOLLECTIVE ;  /* 0x000000000000791b */ /* 0x003fe20003800000 */
.L_x_6533:
[----:B------:R-:W-:Y:S02]  /*37a70*/  IMAD.MOV.U32 R7, RZ, RZ, R14 ;  /* 0x000000ffff077224 */ /* 0x000fe400078e000e */
[----:B------:R-:W-:-:S05]  /*37a80*/  IMAD.IADD R5, R9, 0x1, R16 ;  /* 0x0000000109057824 */ /* 0x000fca00078e0210 */
[----:B------:R1:W-:Y:S01]  /*37a90*/  STL [R1+0x44c], R5 ;  /* 0x00044c0501007387 */ /* 0x0003e20000100800 */
[----:B------:R-:W-:Y:S05]  /*37aa0*/  BRA `(.L_x_6534) ;  /* 0xffffffd0001c7947 */ /* 0x000fea000383ffff */
.L_x_6461:
[----:B------:R-:W-:Y:S01]  /*37ab0*/  BSSY B0, `(.L_x_6535) ;  /* 0x0000008000007945 */ /* 0x000fe20003800000 */
[----:B------:R-:W-:Y:S02]  /*37ac0*/  IMAD.MOV.U32 R13, RZ, RZ, R2 ;  /* 0x000000ffff0d7224 */ /* 0x000fe400078e0002 */
[----:B------:R-:W-:Y:S02]  /*37ad0*/  IMAD.MOV.U32 R12, RZ, RZ, R9 ;  /* 0x000000ffff0c7224 */ /* 0x000fe400078e0009 */
[----:B------:R-:W-:Y:S02]  /*37ae0*/  IMAD.MOV.U32 R11, RZ, RZ, 0x1f ;  /* 0x0000001fff0b7424 */ /* 0x000fe400078e00ff */
[----:B------:R-:W-:-:S07]  /*37af0*/  IMAD.MOV.U32 R15, RZ, RZ, -0x1 ;  /* 0xffffffffff0f7424 */ /* 0x000fce00078e00ff */
[----:B01----:R-:W-:Y:S05]  /*37b00*/  WARPSYNC.COLLECTIVE R15, `(.L_x_6536) ;  /* 0x000000000f087348 */ /* 0x003fea0003c00000 */
[----:B------:R2:W3:Y:S02]  /*37b10*/  SHFL.IDX P6, R14, R13, R12, R11 ;  /* 0x0000000c0d0e7389 */ /* 0x0004e400000c000b */
[----:B0123--:R-:W-:Y:S01]  /*37b20*/  ENDCOLLECTIVE ;  /* 0x000000000000791b */ /* 0x00ffe20003800000 */
.L_x_6536:
[----:B------:R-:W-:Y:S05]  /*37b30*/  BSYNC B0 ;  /* 0x0000000000007941 */ /* 0x000fea0003800000 */
.L_x_6535:
[----:B------:R-:W-:Y:S01]  /*37b40*/  IMAD.MOV.U32 R2, RZ, RZ, R14 ;  /* 0x000000ffff027224 */ /* 0x000fe200078e000e */
[----:B------:R-:W-:Y:S06]  /*37b50*/  BRA `(.L_x_6537) ;  /* 0xffffffd000087947 */ /* 0x000fec000383ffff */
.L_x_6467:
[----:B0-----:R0:W1:Y:S02]  /*37b60*/  SYNCS.PHASECHK.TRANS64.TRYWAIT P0, [R9+URZ+0x38820], R0 ;  /* 0x03882000090075a7 */ /* 0x001064000800017f */
[----:B-1----:R-:W-:Y:S05]  /*37b70*/  @!P0 NANOSLEEP.SYNCS 0x989680 ;  /* 0x009896800000895d */ /* 0x002fea0003900000 */
[----:B------:R-:W1:Y:S02]  /*37b80*/  @!P0 SYNCS.PHASECHK.TRANS64 P0, [R9+URZ+0x38820], R0 ;  /* 0x03882000090085a7 */ /* 0x000e64000800007f */
[----:B-1----:R-:W-:Y:S05]  /*37b90*/  @!P0 BRA `(.L_x_6467) ;  /* 0xfffffffc00f08947 */ /* 0x002fea000383ffff */
[----:B------:R-:W-:Y:S05]  /*37ba0*/  BRA `(.L_x_6538) ;  /* 0xffffffd800a87947 */ /* 0x000fea000383ffff */
.L_x_6468:
        /* <DEDUP_REMOVED lines=11> */
.L_x_6540:
[----:B------:R-:W-:Y:S05]  /*37c60*/  BSYNC B0 ;  /* 0x0000000000007941 */ /* 0x000fea0003800000 */
.L_x_6539:
[----:B------:R-:W-:Y:S05]  /*37c70*/  BRA `(.L_x_6541) ;  /* 0xffffffd800907947 */ /* 0x000fea000383ffff */
.L_x_6471:
[----:B------:R-:W-:Y:S01]  /*37c80*/  BSSY B1, `(.L_x_6542) ;  /* 0x0000006000017945 */ /* 0x000fe20003800000 */
[----:B------:R-:W-:-:S07]  /*37c90*/  IMAD.MOV.U32 R15, RZ, RZ, -0x1 ;  /* 0xffffffffff0f7424 */ /* 0x000fce00078e00ff */
[----:B0-----:R-:W-:Y:S05]  /*37ca0*/  WARPSYNC.COLLECTIVE R15, `(.L_x_6543) ;  /* 0x000000000f0c7348 */ /* 0x001fea0003c00000 */
[----:B------:R-:W-:Y:S02]  /*37cb0*/  ELECT P6, UR62, PT ;  /* 0x00000000003e782f */ /* 0x000fe400038c0000 */
[----:B------:R-:W-:Y:S01]  /*37cc0*/  MOV R14, UR62 ;  /* 0x0000003e000e7c02 */ /* 0x000fe20008000f00 */
[----:B0-----:R-:W-:Y:S10]  /*37cd0*/  ENDCOLLECTIVE ;  /* 0x000000000000791b */ /* 0x001ff40003800000 */
.L_x_6543:
[----:B------:R-:W-:Y:S05]  /*37ce0*/  BSYNC B1 ;  /* 0x0000000000017941 */ /* 0x000fea0003800000 */
.L_x_6542:
[----:B------:R-:W-:Y:S05]  /*37cf0*/  BRA `(.L_x_6544) ;  /* 0xffffffd800887947 */ /* 0x000fea000383ffff */
.L_x_6472:
[----:B0-----:R0:W1:Y:S02]  /*37d00*/  SYNCS.PHASECHK.TRANS64.TRYWAIT P0, [R5+URZ], R4 ;  /* 0x00000004050075a7 */ /* 0x001064000800017f */
[----:B-1----:R-:W-:Y:S05]  /*37d10*/  @!P0 NANOSLEEP.SYNCS 0x989680 ;  /* 0x009896800000895d */ /* 0x002fea0003900000 */
[----:B------:R-:W1:Y:S02]  /*37d20*/  @!P0 SYNCS.PHASECHK.TRANS64 P0, [R5+URZ], R4 ;  /* 0x00000004050085a7 */ /* 0x000e64000800007f */
[----:B-1----:R-:W-:Y:S05]  /*37d30*/  @!P0 BRA `(.L_x_6472) ;  /* 0xfffffffc00f08947 */ /* 0x002fea000383ffff */
[----:B------:R-:W-:Y:S05]  /*37d40*/  BRA `(.L_x_6545) ;  /* 0xffffffd800b07947 */ /* 0x000fea000383ffff */
.L_x_6473:
[----:B0-----:R0:W1:Y:S02]  /*37d50*/  SYNCS.PHASECHK.TRANS64.TRYWAIT P0, [R7+URZ], R2 ;  /* 0x00000002070075a7 */ /* 0x001064000800017f */
[----:B-1----:R-:W-:Y:S05]  /*37d60*/  @!P0 NANOSLEEP.SYNCS 0x989680 ;  /* 0x009896800000895d */ /* 0x002fea0003900000 */
[----:B------:R-:W1:Y:S02]  /*37d70*/  @!P0 SYNCS.PHASECHK.TRANS64 P0, [R7+URZ], R2 ;  /* 0x00000002070085a7 */ /* 0x000e64000800007f */
[----:B-1----:R-:W-:Y:S05]  /*37d80*/  @!P0 BRA `(.L_x_6473) ;  /* 0xfffffffc00f08947 */ /* 0x002fea000383ffff */
[----:B------:R-:W-:Y:S05]  /*37d90*/  BRA `(.L_x_6546) ;  /* 0xffffffd800b07947 */ /* 0x000fea000383ffff */
.L_x_6474:
[----:B-1----:R1:W2:Y:S02]  /*37da0*/  SYNCS.PHASECHK.TRANS64.TRYWAIT P0, [R5+URZ], R4 ;  /* 0x00000004050075a7 */ /* 0x0022a4000800017f */
[----:B--2---:R-:W-:Y:S05]  /*37db0*/  @!P0 NANOSLEEP.SYNCS 0x989680 ;  /* 0x009896800000895d */ /* 0x004fea0003900000 */
[----:B------:R-:W2:Y:S02]  /*37dc0*/  @!P0 SYNCS.PHASECHK.TRANS64 P0, [R5+URZ], R4 ;  /* 0x00000004050085a7 */ /* 0x000ea4000800007f */
[----:B--2---:R-:W-:Y:S05]  /*37dd0*/  @!P0 BRA `(.L_x_6474) ;  /* 0xfffffffc00f08947 */ /* 0x004fea000383ffff */
[----:B------:R-:W-:Y:S05]  /*37de0*/  BRA `(.L_x_6547) ;  /* 0xffffffd800a47947 */ /* 0x000fea000383ffff */
        .type           $_ZN7cutlass13device_kernelIN5flash11enable_sm90INS1_16FlashAttnFwdSm90INS1_25CollectiveMainloopFwdSm90ILi2EN4cute5tupleIJNS5_1CILi1EEES8_S8_EEENS6_IJNS7_ILi64EEESA_SA_EEELi512ENS_10bfloat16_tEfNS_4arch4Sm90ELb0ELb1ELb1ELb1ELb0ELb0ELb1ELb0ELb0ELb1ELb1ELb0EEENS1_21CollectiveEpilogueFwdINS6_IJSA_NS7_ILi512EEESA_EEES9_SC_SE_Li256ELb1ELb1ELb1ELb0EEENS1_36VarlenDynamicPersistentTileSchedulerILi64ELi64ELi256ELi128ELb1ELb1ELb1ELb1ELb0ELb1EEEEEEEEEvNT_6ParamsE$_ZZN5flash25CollectiveMainloopFwdSm90ILi2EN4cute5tupleIJNS1_1CILi1EEES4_S4_EEENS2_IJNS3_ILi64EEES6_S6_EEELi512EN7cutlass10bfloat16_tEfNS8_4arch4Sm90ELb0ELb1ELb1ELb1ELb0ELb0ELb1ELb0ELb0ELb1ELb1ELb0EE3mmaINS_16FlashAttnFwdSm90ISC_NS_21CollectiveEpilogueFwdINS2_IJS6_NS3_ILi512EEES6_EEES5_S9_SB_Li256ELb1ELb1ELb1ELb0EEENS_36VarlenDynamicPersistentTileSchedulerILi64ELi64ELi256ELi128ELb1ELb1ELb1ELb1ELb0ELb1EEEE13SharedStorageENS1_6TensorINS1_11ArrayEngineIfLm128EEENS1_6LayoutINS2_IJNS2_IJNS3_ILi2EEESR_NS3_ILi32EEEEEES4_S4_EEENS2_IJNS2_IJS4_SR_NS3_ILi4EEEEEENS3_ILi0EEESX_EEEEEEENS_7SoftmaxILi2ELi0EEEEEbRKNSC_6ParamsENS8_25PipelineTmaAsyncNoClusterILi2ENS8_16PipelineTmaAsyncILi2EEEEES19_RNS8_13PipelineStateILj2EEERT0_RT1_iRiRKNS_16SeqlenInfoQKNewKILb1ELb0EEENS2_IJiiiiEEERT_ENKUliT_T0_T1_E_clIZSD_ISM_S10_S12_EbS15_S19_S19_S1C_S1E_S1G_iS1H_S1L_S1M_S1O_EUlRS1P_iE1_NS3_ILb0EEENS3_ILb1EEEEEDaiS1P_S1Q_S1R_,@function
        .size           $_ZN7cutlass13device_kernelIN5flash11enable_sm90INS1_16FlashAttnFwdSm90INS1_25CollectiveMainloopFwdSm90ILi2EN4cute5tupleIJNS5_1CILi1EEES8_S8_EEENS6_IJNS7_ILi64EEESA_SA_EEELi512ENS_10bfloat16_tEfNS_4arch4Sm90ELb0ELb1ELb1ELb1ELb0ELb0ELb1ELb0ELb0ELb1ELb1ELb0EEENS1_21CollectiveEpilogueFwdINS6_IJSA_NS7_ILi512EEESA_EEES9_SC_SE_Li256ELb1ELb1ELb1ELb0EEENS1_36VarlenDynamicPersistentTileSchedulerILi64ELi64ELi256ELi128ELb1ELb1ELb1ELb1ELb0ELb1EEEEEEEEEvNT_6ParamsE$_ZZN5flash25CollectiveMainloopFwdSm90ILi2EN4cute5tupleIJNS1_1CILi1EEES4_S4_EEENS2_IJNS3_ILi64EEES6_S6_EEELi512EN7cutlass10bfloat16_tEfNS8_4arch4Sm90ELb0ELb1ELb1ELb1ELb0ELb0ELb1ELb0ELb0ELb1ELb1ELb0EE3mmaINS_16FlashAttnFwdSm90ISC_NS_21CollectiveEpilogueFwdINS2_IJS6_NS3_ILi512EEES6_EEES5_S9_SB_Li256ELb1ELb1ELb1ELb0EEENS_36VarlenDynamicPersistentTileSchedulerILi64ELi64ELi256ELi128ELb1ELb1ELb1ELb1ELb0ELb1EEEE13SharedStorageENS1_6TensorINS1_11ArrayEngineIfLm128EEENS1_6LayoutINS2_IJNS2_IJNS3_ILi2EEESR_NS3_ILi32EEEEEES4_S4_EEENS2_IJNS2_IJS4_SR_NS3_ILi4EEEEEENS3_ILi0EEESX_EEEEEEENS_7SoftmaxILi2ELi0EEEEEbRKNSC_6ParamsENS8_25PipelineTmaAsyncNoClusterILi2ENS8_16PipelineTmaAsyncILi2EEEEES19_RNS8_13PipelineStateILj2EEERT0_RT1_iRiRKNS_16SeqlenInfoQKNewKILb1ELb0EEENS2_IJiiiiEEERT_ENKUliT_T0_T1_E_clIZSD_ISM_S10_S12_EbS15_S19_S19_S1C_S1E_S1G_iS1H_S1L_S1M_S1O_EUlRS1P_iE1_NS3_ILb0EEENS3_ILb1EEEEEDaiS1P_S1Q_S1R_,(.L_x_15178 - $_ZN7cutlass13device_kernelIN5flash11enable_sm90INS1_16FlashAttnFwdSm90INS1_25CollectiveMainloopFwdSm90ILi2EN4cute5tupleIJNS5_1CILi1EEES8_S8_EEENS6_IJNS7_ILi64EEESA_SA_EEELi512ENS_10bfloat16_tEfNS_4arch4Sm90ELb0ELb1ELb1ELb1ELb0ELb0ELb1ELb0ELb0ELb1ELb1ELb0EEENS1_21CollectiveEpilogueFwdINS6_IJSA_NS7_ILi512EEESA_EEES9_SC_SE_Li256ELb1ELb1ELb1ELb0EEENS1_36VarlenDynamicPersistentTileSchedulerILi64ELi64ELi256ELi128ELb1ELb1ELb1ELb1ELb0ELb1EEEEEEEEEvNT_6ParamsE$_ZZN5flash25CollectiveMainloopFwdSm90ILi2EN4cute5tupleIJNS1_1CILi1EEES4_S4_EEENS2_IJNS3_ILi64EEES6_S6_EEELi512EN7cutlass10bfloat16_tEfNS8_4arch4Sm90ELb0ELb1ELb1ELb1ELb0ELb0ELb1ELb0ELb0ELb1ELb1ELb0EE3mmaINS_16FlashAttnFwdSm90ISC_NS_21CollectiveEpilogueFwdINS2_IJS6_NS3_ILi512EEES6_EEES5_S9_SB_Li256ELb1ELb1ELb1ELb0EEENS_36VarlenDynamicPersistentTileSchedulerILi64ELi64ELi256ELi128ELb1ELb1ELb1ELb1ELb0ELb1EEEE13SharedStorageENS1_6TensorINS1_11ArrayEngineIfLm128EEENS1_6LayoutINS2_IJNS2_IJNS3_ILi2EEESR_NS3_ILi32EEEEEES4_S4_EEENS2_IJNS2_IJS4_SR_NS3_ILi4EEEEEENS3_ILi0EEESX_EEEEEEENS_7SoftmaxILi2ELi0EEEEEbRKNSC_6ParamsENS8_25PipelineTmaAsyncNoClusterILi2ENS8_16PipelineTmaAsyncILi2EEEEES19_RNS8_13PipelineStateILj2EEERT0_RT1_iRiRKNS_16SeqlenInfoQKNewKILb1ELb0EEENS2_IJiiiiEEERT_ENKUliT_T0_T1_E_clIZSD_ISM_S10_S12_EbS15_S19_S19_S1C_S1E_S1G_iS1H_S1L_S1M_S1O_EUlRS1P_iE1_NS3_ILb0EEENS3_ILb1EEEEEDaiS1P_S1Q_S1R_)
$_ZN7cutlass13device_kernelIN5flash11enable_sm90INS1_16FlashAttnFwdSm90INS1_25CollectiveMainloopFwdSm90ILi2EN4cute5tupleIJNS5_1CILi1EEES8_S8_EEENS6_IJNS7_ILi64EEESA_SA_EEELi512ENS_10bfloat16_tEfNS_4arch4Sm90ELb0ELb1ELb1ELb1ELb0ELb0ELb1ELb0ELb0ELb1ELb1ELb0EEENS1_21CollectiveEpilogueFwdINS6_IJSA_NS7_ILi512EEESA_EEES9_SC_SE_Li256ELb1ELb1ELb1ELb0EEENS1_36VarlenDynamicPersistentTileSchedulerILi64ELi64ELi256ELi128ELb1ELb1ELb1ELb1ELb0ELb1EEEEEEEEEvNT_6ParamsE$_ZZN5flash25CollectiveMainloopFwdSm90ILi2EN4cute5tupleIJNS1_1CILi1EEES4_S4_EEENS2_IJNS3_ILi64EEES6_S6_EEELi512EN7cutlass10bfloat16_tEfNS8_4arch4Sm90ELb0ELb1ELb1ELb1ELb0ELb0ELb1ELb0ELb0ELb1ELb1ELb0EE3mmaINS_16FlashAttnFwdSm90ISC_NS_21CollectiveEpilogueFwdINS2_IJS6_NS3_ILi512EEES6_EEES5_S9_SB_Li256ELb1ELb1ELb1ELb0EEENS_36VarlenDynamicPersistentTileSchedulerILi64ELi64ELi256ELi128ELb1ELb1ELb1ELb1ELb0ELb1EEEE13SharedStorageENS1_6TensorINS1_11ArrayEngineIfLm128EEENS1_6LayoutINS2_IJNS2_IJNS3_ILi2EEESR_NS3_ILi32EEEEEES4_S4_EEENS2_IJNS2_IJS4_SR_NS3_ILi4EEEEEENS3_ILi0EEESX_EEEEEEENS_7SoftmaxILi2ELi0EEEEEbRKNSC_6ParamsENS8_25PipelineTmaAsyncNoClusterILi2ENS8_16PipelineTmaAsyncILi2EEEEES19_RNS8_13PipelineStateILj2EEERT0_RT1_iRiRKNS_16SeqlenInfoQKNewKILb1ELb0EEENS2_IJiiiiEEERT_ENKUliT_T0_T1_E_clIZSD_ISM_S10_S12_EbS15_S19_S19_S1C_S1E_S1G_iS1H_S1L_S1M_S1O_EUlRS1P_iE1_NS3_ILb0EEENS3_ILb1EEEEEDaiS1P_S1Q_S1R_:
        /* <DEDUP_REMOVED lines=48> */
.L_x_6549:
[----:B------:R-:W-:Y:S05]  /*380f0*/  BSYNC B3 ;  /* 0x0000000000037941 */ /* 0x000fea0003800000 */
.L_x_6548:
        /* <DEDUP_REMOVED lines=17> */
.L_x_6551:
[----:B------:R-:W-:Y:S05]  /*38210*/  BSYNC B3 ;  /* 0x0000000000037941 */ /* 0x000fea0003800000 */
.L_x_6550:
        /* <DEDUP_REMOVED lines=10> */
.L_x_6553:
[----:B------:R-:W-:Y:S05]  /*382c0*/  BSYNC B3 ;  /* 0x0000000000037941 */ /* 0x000fea0003800000 */
.L_x_6552:
        /* <DEDUP_REMOVED lines=15> */
[----:B----4-:R-:W-:Y:S04]  /*383c0*/  ST.E desc[UR4][R20.64], RZ ;  /* 0x000000ff14007985 */ /* 0x010fe8000c101904 */
[----:B------:R-:W3:Y:S01]  /*383d0*/  LD.E.64 R24, desc[UR6][R56.64] ;  /* 0x0000000638187980 */ /* 0x000ee2000c101b00 */
[----:B--2---:R-:W-:Y:S01]  /*383e0*/  IMAD R10, R9, 0x200, R10 ;  /* 0x00000200090a7824 */ /* 0x004fe200078e020a */
[----:B------:R-:W-:Y:S01]  /*383f0*/  R2UR UR7, R11 ;  /* 0x000000000b0772ca */ /* 0x000fe200000e0000 */
[----:B------:R-:W-:Y:S01]  /*38400*/  IMAD.MOV.U32 R9, RZ, RZ, 0x1 ;  /* 0x00000001ff097424 */ /* 0x000fe200078e00ff */
[----:B------:R-:W-:Y:S02]  /*38410*/  R2UR UR8, R4 ;  /* 0x00000000040872ca */ /* 0x000fe400000e0000 */
[----:B------:R-:W-:-:S02]  /*38420*/  R2UR UR6, R10 ;  /* 0x000000000a0672ca */ /* 0x000fc400000e0000 */
[C---:B------:R-:W-:Y:S02]  /*38430*/  R2UR UR9, R5.reuse ;  /* 0x00000000050972ca */ /* 0x040fe400000e0000 */
[----:B------:R-:W-:Y:S02]  /*38440*/  R2UR UR10, R4 ;  /* 0x00000000040a72ca */ /* 0x000fe400000e0000 */
[----:B------:R-:W-:Y:S02]  /*38450*/  R2UR UR11, R5 ;  /* 0x00000000050b72ca */ /* 0x000fe400000e0000 */
[----:B---3--:R-:W-:Y:S02]  /*38460*/  R2UR UR4, R24 ;  /* 0x00000000180472ca */ /* 0x008fe400000e0000 */
[----:B------:R-:W-:Y:S02]  /*38470*/  R2UR UR5, R25 ;  /* 0x00000000190572ca */ /* 0x000fe400000e0000 */
[----:B------:R-:W-:-:S11]  /*38480*/  WARPGROUP.ARRIVE ;  /* 0x00000000000079c5 */ /* 0x000fd60000000000 */
[----:B------:R-:W-:Y:S03]  /*38490*/  HGMMA.64x64x16.F32.BF16 R24, gdesc[UR4], RZ, !UPT, gsb0 ;  /* 0x00e00000041879f0 */ /* 0x000fe6000c0018ff */
        /* <DEDUP_REMOVED lines=36> */
[----:B------:R-:W-:Y:S01]  /*386e0*/  R2UR UR7, R11 ;  /* 0x000000000b0772ca */ /* 0x000fe200000e0000 */
[----:B------:R-:W-:Y:S01]  /*386f0*/  WARPGROUP.ARRIVE ;  /* 0x00000000000079c5 */ /* 0x000fe20000000000 */
[----:B------:R-:W-:-:S02]  /*38700*/  R2UR UR8, R4 ;  /* 0x00000000040872ca */ /* 0x000fc400000e0000 */
        /* <DEDUP_REMOVED lines=11> */
[----:B0-----:R-:W3:-:S12]  /*387c0*/  LDL.64 R20, [R12] ;  /* 0x000000000c147983 */ /* 0x001ed80000100a00 */
        /* <DEDUP_REMOVED lines=12> */
.L_x_6556:
[----:B------:R-:W-:Y:S05]  /*38890*/  BSYNC B3 ;  /* 0x0000000000037941 */ /* 0x000fea0003800000 */
.L_x_6555:
        /* <DEDUP_REMOVED lines=17> */
.L_x_6558:
[----:B------:R-:W-:Y:S05]  /*389b0*/  BSYNC B3 ;  /* 0x0000000000037941 */ /* 0x000fea0003800000 */
.L_x_6557:
        /* <DEDUP_REMOVED lines=10> */
.L_x_6560:
[----:B------:R-:W-:Y:S05]  /*38a60*/  BSYNC B3 ;  /* 0x0000000000037941 */ /* 0x000fea0003800000 */
.L_x_6559:
        /* <DEDUP_REMOVED lines=338> */
[C---:B------:R-:W-:Y:S02]  /*39f90*/  R2UR UR9, R5.reuse ;  /* 0x00000000050972ca */ /* 0x040fe400000e0000 */
[----:B------:R-:W-:Y:S01]  /*39fa0*/  R2UR UR10, R4 ;  /* 0x00000000040a72ca */ /* 0x000fe200000e0000 */
[----:B------:R-:W-:Y:S01]  /*39fb0*/  IMAD.IADD R60, R60, 0x1, R61 ;  /* 0x000000013c3c7824 */ /* 0x000fe200078e023d */
[----:B------:R-:W-:-:S04]  /*39fc0*/  R2UR UR11, R5 ;  /* 0x00000000050b72ca */ /* 0x000fc800000e0000 */
[----:B------:R-:W-:-:S05]  /*39fd0*/  LOP3.LUT R61, R60, 0xa06, RZ, 0xc0, !PT ;  /* 0x00000a063c3d7812 */ /* 0x000fca00078ec0ff */
[----:B------:R-:W-:-:S05]  /*39fe0*/  IMAD.IADD R60, R10, 0x1, R61 ;  /* 0x000000010a3c7824 */ /* 0x000fca00078e023d */
[----:B------:R-:W-:Y:S01]  /*39ff0*/  R2UR UR6, R60 ;  /* 0x000000003c0672ca */ /* 0x000fe200000e0000 */
[----:B--2---:R-:W-:Y:S01]  /*3a000*/  IMAD.IADD R58, R61, 0x1, R58 ;  /* 0x000000013d3a7824 */ /* 0x004fe200078e023a */
[----:B------:R-:W-:Y:S01]  /*3a010*/  R2UR UR5, R59 ;  /* 0x000000003b0572ca */ /* 0x000fe200000e0000 */
        /* <DEDUP_REMOVED lines=199> */
[----:B------:R-:W-:Y:S01]  /*3ac90*/  R2UR UR7, R11 ;  /* 0x000000000b0772ca */ /* 0x000fe200000e0000 */
[----:B------:R-:W-:Y:S01]  /*3aca0*/  IMAD.MOV.U32 R59, RZ, RZ, 0x1000 ;  /* 0x00001000ff3b7424 */ /* 0x000fe200078e00ff */
[----:B------:R-:W-:Y:S01]  /*3acb0*/  WARPGROUP.ARRIVE ;  /* 0x00000000000079c5 */ /* 0x000fe20000000000 */
        /* <DEDUP_REMOVED lines=9> */
[----:B--2---:R-:W-:Y:S01]  /*3ad50*/  IMAD.IADD R56, R59, 0x1, R56 ;  /* 0x000000013b387824 */ /* 0x004fe200078e0238 */
[----:B------:R-:W-:-:S04]  /*3ad60*/  R2UR UR5, R57 ;  /* 0x00000000390572ca */ /* 0x000fc800000e0000 */
[----:B------:R-:W-:-:S13]  /*3ad70*/  R2UR UR4, R56 ;  /* 0x00000000380472ca */ /* 0x000fda00000e0000 */
[----:B------:R-:W-:Y:S03]  /*3ad80*/  HGMMA.64x64x16.F32.BF16 R24, gdesc[UR4], R24, gsb0 ;  /* 0x00e00000041879f0 */ /* 0x000fe60008001818 */
[----:B------:R-:W-:Y:S02]  /*3ad90*/  WARPGROUP.DEPBAR.LE gsb0, 0x0 ;  /* 0x00008000000079c5 */ /* 0x000fe40000010000 */
[----:B------:R0:W-:Y:S04]  /*3ada0*/  ST.E desc[UR8][R20.64], R9 ;  /* 0x0000000914007985 */ /* 0x0001e8000c101908 */
[----:B------:R-:W2:Y:S04]  /*3adb0*/  @!P1 LDL.64 R10, [R12] ;  /* 0x000000000c0a9983 */ /* 0x000ea80000100a00 */
[----:B0-----:R-:W3:Y:S01]  /*3adc0*/  @!P1 LDL.64 R20, [R12+0x18] ;  /* 0x000018000c149983 */ /* 0x001ee20000100a00 */
[----:B------:R-:W-:-:S02]  /*3add0*/  @!P1 R2UR UR4, R4 ;  /* 0x00000000040492ca */ /* 0x000fc400000e0000 */
[C---:B------:R-:W-:Y:S02]  /*3ade0*/  @!P1 R2UR UR5, R5.reuse ;  /* 0x00000000050592ca */ /* 0x040fe400000e0000 */
[----:B------:R-:W-:Y:S02]  /*3adf0*/  @!P1 R2UR UR6, R4 ;  /* 0x00000000040692ca */ /* 0x000fe400000e0000 */
[----:B------:R-:W-:-:S13]  /*3ae00*/  @!P1 R2UR UR7, R5 ;  /* 0x00000000050792ca */ /* 0x000fda00000e0000 */
[----:B--2---:R-:W2:Y:S04]  /*3ae10*/  @!P1 LD.E R10, desc[UR6][R10.64] ;  /* 0x000000060a0a9980 */ /* 0x004ea8000c101900 */
[----:B---3--:R-:W3:Y:S02]  /*3ae20*/  @!P1 LD.E.64 R20, desc[UR4][R20.64+0x30] ;  /* 0x0000300414149980 */ /* 0x008ee4000c101b00 */
[----:B---3--:R-:W-:-:S05]  /*3ae30*/  @!P1 MOV R57, R20 ;  /* 0x0000001400399202 */ /* 0x008fca0000000f00 */
[----:B--2---:R-:W-:-:S05]  /*3ae40*/  @!P1 IMAD R56, R10, 0x8, R57 ;  /* 0x000000080a389824 */ /* 0x004fca00078e0239 */
[----:B------:R-:W-:-:S04]  /*3ae50*/  @!P1 PRMT R56, RZ, 0x654, R56 ;  /* 0x00000654ff389816 */ /* 0x000fc80000000038 */
[----:B------:R0:W-:Y:S01]  /*3ae60*/  @!P1 SYNCS.ARRIVE.TRANS64.RED.A1T0 RZ, [R56+URZ], RZ ;  /* 0x000000ff38ff99a7 */ /* 0x0001e2000810043f */
[----:B------:R-:W2:Y:S01]  /*3ae70*/  LDL.64 R10, [R12+0x68] ;  /* 0x000068000c0a7983 */ /* 0x000ea20000100a00 */
[----:B------:R-:W-:Y:S02]  /*3ae80*/  R2UR UR4, R4 ;  /* 0x00000000040472ca */ /* 0x000fe400000e0000 */
[----:B------:R-:W-:-:S13]  /*3ae90*/  R2UR UR5, R5 ;  /* 0x00000000050572ca */ /* 0x000fda00000e0000 */
[----:B--2---:R-:W0:Y:S01]  /*3aea0*/  LD.E.64 R10, desc[UR4][R10.64] ;  /* 0x000000040a0a7980 */ /* 0x004e22000c101b00 */
[----:B------:R-:W-:Y:S02]  /*3aeb0*/  R2UR UR4, R4 ;  /* 0x00000000040472ca */ /* 0x000fe400000e0000 */
[----:B------:R-:W-:-:S13]  /*3aec0*/  R2UR UR5, R5 ;  /* 0x00000000050572ca */ /* 0x000fda00000e0000 */
[----:B------:R-:W2:Y:S01]  /*3aed0*/  LD.E R9, desc[UR4][R14.64+0x24] ;  /* 0x000024040e097980 */ /* 0x000ea2000c101900 */
        /* <DEDUP_REMOVED lines=9> */
[----:B------:R-:W-:-:S05]  /*3af70*/  R2UR UR13, R5 ;  /* 0x00000000050d72ca */ /* 0x000fca00000e0000 */
[----:B------:R-:W3:Y:S04]  /*3af80*/  LD.E R57, desc[UR10][R14.64+0xc] ;  /* 0x00000c0a0e397980 */ /* 0x000ee8000c101900 */
[----:B------:R-:W4:Y:S04]  /*3af90*/  LD.E R58, desc[UR8][R14.64+0x10] ;  /* 0x000010080e3a7980 */ /* 0x000f28000c101900 */
[----:B------:R-:W4:Y:S04]  /*3afa0*/  LD.E R59, desc[UR12][R14.64+0x14] ;  /* 0x0000140c0e3b7980 */ /* 0x000f28000c101900 */
[----:B0-----:R-:W3:Y:S01]  /*3afb0*/  LD.E R56, desc[UR4][R10.64] ;  /* 0x000000040a387980 */ /* 0x001ee2000c101900 */
[----:B------:R-:W-:-:S02]  /*3afc0*/  R2UR UR4, R4 ;  /* 0x00000000040472ca */ /* 0x000fc400000e0000 */
[----:B------:R-:W-:Y:S01]  /*3afd0*/  R2UR UR5, R5 ;  /* 0x00000000050572ca */ /* 0x000fe200000e0000 */
[----:B------:R-:W4:-:S12]  /*3afe0*/  LD.E R10, desc[UR14][R14.64+0x18] ;  /* 0x0000180e0e0a7980 */ /* 0x000f18000c101900 */
[----:B------:R-:W4:Y:S01]  /*3aff0*/  LD.E R65, desc[UR4][R14.64] ;  /* 0x000000040e417980 */ /* 0x000f22000c101900 */
[----:B------:R-:W-:Y:S02]  /*3b000*/  R2UR UR4, R4 ;  /* 0x00000000040472ca */ /* 0x000fe400000e0000 */
[----:B------:R-:W-:Y:S02]  /*3b010*/  R2UR UR5, R5 ;  /* 0x00000000050572ca */ /* 0x000fe400000e0000 */
[----:B--2---:R-:W-:Y:S01]  /*3b020*/  ISETP.NE.AND P2, PT, R9, 0x1, PT ;  /* 0x000000010900780c */ /* 0x004fe20003f45270 */
[----:B------:R-:W-:-:S10]  /*3b030*/  IMAD.MOV.U32 R9, RZ, RZ, R7 ;  /* 0x000000ffff097224 */ /* 0x000fd400078e0007 */
[----:B------:R-:W2:Y:S02]  /*3b040*/  LD.E R66, desc[UR4][R8.64] ;  /* 0x0000000408427980 */ /* 0x000ea4000c101900 */
[C---:B------:R-:W-:Y:S02]  /*3b050*/  @P2 R2UR UR4, R4.reuse ;  /* 0x00000000040422ca */ /* 0x040fe400000e0000 */
[C---:B------:R-:W-:Y:S02]  /*3b060*/  @P2 R2UR UR5, R5.reuse ;  /* 0x00000000050522ca */ /* 0x040fe400000e0000 */
[----:B------:R-:W-:Y:S02]  /*3b070*/  @P2 R2UR UR6, R4 ;  /* 0x00000000040622ca */ /* 0x000fe400000e0000 */
[----:B------:R-:W-:-:S09]  /*3b080*/  @P2 R2UR UR7, R5 ;  /* 0x00000000050722ca */ /* 0x000fd200000e0000 */
[----:B------:R-:W2:Y:S04]  /*3b090*/  @P2 LD.E R67, desc[UR4][R14.64+0x28] ;  /* 0x000028040e432980 */ /* 0x000ea8000c101900 */
[----:B------:R-:W2:Y:S01]  /*3b0a0*/  @P2 LD.E R63, desc[UR6][R14.64+0x2c] ;  /* 0x00002c060e3f2980 */ /* 0x000ea2000c101900 */
[C---:B------:R-:W-:Y:S02]  /*3b0b0*/  R2UR UR4, R4.reuse ;  /* 0x00000000040472ca */ /* 0x040fe400000e0000 */
[C---:B------:R-:W-:Y:S02]  /*3b0c0*/  R2UR UR5, R5.reuse ;  /* 0x00000000050572ca */ /* 0x040fe400000e0000 */
[----:B------:R-:W-:Y:S02]  /*3b0d0*/  R2UR UR6, R4 ;  /* 0x00000000040672ca */ /* 0x000fe400000e0000 */
[----:B------:R-:W-:-:S09]  /*3b0e0*/  R2UR UR7, R5 ;  /* 0x00000000050772ca */ /* 0x000fd200000e0000 */
[----:B------:R-:W2:Y:S04]  /*3b0f0*/  LD.E R8, desc[UR4][R14.64+0x8] ;  /* 0x000008040e087980 */ /* 0x000ea8000c101900 */
[----:B------:R-:W2:Y:S01]  /*3b100*/  LD.E R9, desc[UR6][R14.64+0x4] ;  /* 0x000004060e097980 */ /* 0x000ea2000c101900 */
[----:B------:R-:W-:Y:S01]  /*3b110*/  BSSY B3, `(.L_x_6562) ;  /* 0x000008a000037945 */ /* 0x000fe20003800000 */
[-C--:B---3--:R-:W-:Y:S01]  /*3b120*/  FMUL.FTZ R62, R36, R56.reuse ;  /* 0x00000038243e7220 */ /* 0x088fe20000410000 */
[-C--:B------:R-:W-:Y:S01]  /*3b130*/  FMUL.FTZ R60, R25, R56.reuse ;  /* 0x00000038193c7220 */ /* 0x080fe20000410000 */
[-C--:B------:R-:W-:Y:S01]  /*3b140*/  FMUL.FTZ R25, R34, R56.reuse ;  /* 0x0000003822197220 */ /* 0x080fe20000410000 */
[-C--:B------:R-:W-:Y:S01]  /*3b150*/  FMUL.FTZ R20, R27, R56.reuse ;  /* 0x000000381b147220 */ /* 0x080fe20000410000 */
[----:B------:R-:W-:Y:S01]  /*3b160*/  FMUL.FTZ R27, R38, R56 ;  /* 0x00000038261b7220 */ /* 0x000fe20000410000 */
[----:B----4-:R-:W-:-:S04]  /*3b170*/  SHF.R.S32.HI R36, RZ, 0x1f, R65 ;  /* 0x0000001fff247819 */ /* 0x010fc80000011441 */
[----:B------:R-:W-:-:S04]  /*3b180*/  LEA.HI R34, R36, R65, RZ, 0x7 ;  /* 0x0000004124227211 */ /* 0x000fc800078f38ff */
[----:B------:R-:W-:Y:S01]  /*3b190*/  LOP3.LUT R38, R34, 0xffffff80, RZ, 0xc0, !PT ;  /* 0xffffff8022267812 */ /* 0x000fe200078ec0ff */
[----:B------:R-:W-:-:S04]  /*3b1a0*/  FMUL.FTZ R64, R37, R56 ;  /* 0x0000003825407220 */ /* 0x000fc80000410000 */
[----:B------:R-:W-:Y:S02]  /*3b1b0*/  IMAD.IADD R38, R65, 0x1, -R38 ;  /* 0x0000000141267824 */ /* 0x000fe400078e0a26 */
[-C--:B------:R-:W-:Y:S01]  /*3b1c0*/  FMUL.FTZ R61, R29, R56.reuse ;  /* 0x000000381d3d7220 */ /* 0x080fe20000410000 */
[----:B------:R-:W-:Y:S02]  /*3b1d0*/  LEA.HI R36, R36, R65, RZ, 0x2 ;  /* 0x0000004124247211 */ /* 0x000fe400078f10ff */
[----:B------:R-:W-:Y:S01]  /*3b1e0*/  SHF.R.S32.HI R37, RZ, 0x1f, R38 ;  /* 0x0000001fff257819 */ /* 0x000fe20000011426 */
[-C--:B------:R-:W-:Y:S01]  /*3b1f0*/  FMUL.FTZ R21, R30, R56.reuse ;  /* 0x000000381e157220 */ /* 0x080fe20000410000 */
[-C--:B------:R-:W-:Y:S01]  /*3b200*/  FMUL.FTZ R29, R39, R56.reuse ;  /* 0x00000038271d7220 */ /* 0x080fe20000410000 */
[-C--:B------:R-:W-:Y:S01]  /*3b210*/  FMUL.FTZ R11, R24, R56.reuse ;  /* 0x00000038180b7220 */ /* 0x080fe20000410000 */
[----:B------:R-:W-:Y:S01]  /*3b220*/  FMUL.FTZ R30, R32, R56 ;  /* 0x00000038201e7220 */ /* 0x000fe20000410000 */
[----:B------:R-:W-:Y:S01]  /*3b230*/  LEA.HI R39, R37, R38, RZ, 0x2 ;  /* 0x0000002625277211 */ /* 0x000fe200078f10ff */
[-C--:B------:R-:W-:Y:S01]  /*3b240*/  FMUL.FTZ R24, R31, R56.reuse ;  /* 0x000000381f187220 */ /* 0x080fe20000410000 */
[-C--:B------:R-:W-:Y:S01]  /*3b250*/  FMUL.FTZ R32, R33, R56.reuse ;  /* 0x0000003821207220 */ /* 0x080fe20000410000 */
[-C--:B------:R-:W-:Y:S01]  /*3b260*/  FMUL.FTZ R31, R42, R56.reuse ;  /* 0x000000382a1f7220 */ /* 0x080fe20000410000 */
[-C--:B------:R-:W-:Y:S01]  /*3b270*/  FMUL.FTZ R33, R43, R56.reuse ;  /* 0x000000382b217220 */ /* 0x080fe20000410000 */
[----:B------:R-:W-:Y:S01]  /*3b280*/  LOP3.LUT R36, R36, 0xfffffffc, RZ, 0xc0, !PT ;  /* 0xfffffffc24247812 */ /* 0x000fe200078ec0ff */
[-C--:B------:R-:W-:Y:S01]  /*3b290*/  FMUL.FTZ R42, R44, R56.reuse ;  /* 0x000000382c2a7220 */ /* 0x080fe20000410000 */
[----:B------:R-:W-:Y:S01]  /*3b2a0*/  FMUL.FTZ R43, R45, R56 ;  /* 0x000000382d2b7220 */ /* 0x000fe20000410000 */
[----:B------:R-:W-:-:S02]  /*3b2b0*/  SHF.R.S32.HI R44, RZ, 0x2, R39 ;  /* 0x00000002ff2c7819 */ /* 0x000fc40000011427 */
[----:B------:R-:W-:Y:S01]  /*3b2c0*/  SHF.R.S32.HI R45, RZ, 0x1f, R39 ;  /* 0x0000001fff2d7819 */ /* 0x000fe20000011427 */
[----:B------:R-:W-:Y:S01]  /*3b2d0*/  IMAD.IADD R65, R65, 0x1, -R36 ;  /* 0x0000000141417824 */ /* 0x000fe200078e0a24 */
[----:B------:R-:W-:Y:S02]  /*3b2e0*/  LEA.HI R37, R37, R38, RZ, 0x5 ;  /* 0x0000002625257211 */ /* 0x000fe400078f28ff */
[----:B------:R-:W-:Y:S01]  /*3b2f0*/  LEA.HI R45, R45, R44, RZ, 0x3 ;  /* 0x0000002c2d2d7211 */ /* 0x000fe200078f18ff */
[-C--:B------:R-:W-:Y:S01]  /*3b300*/  FMUL.FTZ R7, R26, R56.reuse ;  /* 0x000000381a077220 */ /* 0x080fe20000410000 */
[----:B------:R-:W-:Y:S02]  /*3b310*/  SHF.R.S32.HI R37, RZ, 0x5, R37 ;  /* 0x00000005ff257819 */ /* 0x000fe40000011425 */
[----:B------:R-:W-:Y:S02]  /*3b320*/  LEA.HI R36, R65, R65, RZ, 0x1 ;  /* 0x0000004141247211 */ /* 0x000fe400078f08ff */
[----:B------:R-:W-:Y:S01]  /*3b330*/  LOP3.LUT R45, R45, 0xfffffff8, RZ, 0xc0, !PT ;  /* 0xfffffff82d2d7812 */ /* 0x000fe200078ec0ff */
[-C--:B------:R-:W-:Y:S01]  /*3b340*/  FMUL.FTZ R26, R35, R56.reuse ;  /* 0x00000038231a7220 */ /* 0x080fe20000410000 */
[----:B------:R-:W-:Y:S01]  /*3b350*/  FMUL.FTZ R35, R46, R56 ;  /* 0x000000382e237220 */ /* 0x000fe20000410000 */
[----:B------:R-:W-:Y:S01]  /*3b360*/  LOP3.LUT R46, R36, 0x1ffffffe, RZ, 0xc0, !PT ;  /* 0x1ffffffe242e7812 */ /* 0x000fe200078ec0ff */
[----:B--2---:R-:W-:-:S02]  /*3b370*/  IMAD R66, R66, 0x4, R37 ;  /* 0x0000000442427824 */ /* 0x004fc400078e0225 */
[----:B------:R-:W-:Y:S02]  /*3b380*/  IMAD.IADD R45, R44, 0x1, -R45 ;  /* 0x000000012c2d7824 */ /* 0x000fe400078e0a2d */
[----:B------:R-:W-:Y:S02]  /*3b390*/  IMAD.IADD R46, R65, 0x1, -R46 ;  /* 0x00000001412e7824 */ /* 0x000fe400078e0a2e */
[----:B------:R-:W-:Y:S02]  /*3b3a0*/  IMAD.U32 R45, R66, 0x10, R45 ;  /* 0x00000010422d7824 */ /* 0x000fe400078e002d */
[----:B------:R-:W-:Y:S02]  /*3b3b0*/  FMUL.FTZ R36, R50, R56 ;  /* 0x0000003832247220 */ /* 0x000fe40000410000 */
[----:B------:R-:W-:-:S04]  /*3b3c0*/  IMAD R50, R46, 0x8, R45 ;  /* 0x000000082e327824 */ /* 0x000fc800078e022d */
[----:B------:R-:W-:-:S04]  /*3b3d0*/  @P2 IMAD.HI.U32 R44, R50, R67, RZ ;  /* 0x00000043322c2227 */ /* 0x000fc800078e00ff */
[-C--:B------:R-:W-:Y:S01]  /*3b3e0*/  FMUL.FTZ R49, R49, R56.reuse ;  /* 0x0000003831317220 */ /* 0x080fe20000410000 */
[----:B------:R-:W-:Y:S02]  /*3b3f0*/  LOP3.LUT R39, R39, 0x7ffffffc, RZ, 0xc0, !PT ;  /* 0x7ffffffc27277812 */ /* 0x000fe400078ec0ff */
[----:B------:R-:W-:Y:S01]  /*3b400*/  @P2 SHF.R.U32.HI R50, RZ, R63, R44 ;  /* 0x0000003fff322219 */ /* 0x000fe2000001162c */
[----:B------:R-:W-:Y:S01]  /*3b410*/  IMAD.SHL.U32 R66, R0, 0x40, RZ ;  /* 0x0000004000427824 */ /* 0x000fe200078e00ff */
[----:B------:R0:W1:Y:S03]  /*3b420*/  MUFU.TANH R68, R49 ;  /* 0x0000003100447308 */ /* 0x0000660000002400 */
[----:B------:R-:W2:Y:S01]  /*3b430*/  SHFL.IDX PT, R45, R50, RZ, 0x1c1f ;  /* 0x001c1fff322d7589 */ /* 0x000ea200000e0000 */
[-C--:B------:R-:W-:Y:S01]  /*3b440*/  FMUL.FTZ R28, R28, R56.reuse ;  /* 0x000000381c1c7220 */ /* 0x080fe20000410000 */
[-C--:B------:R-:W-:Y:S01]  /*3b450*/  FMUL.FTZ R40, R40, R56.reuse ;  /* 0x0000003828287220 */ /* 0x080fe20000410000 */
[-C--:B------:R-:W-:Y:S01]  /*3b460*/  FMUL.FTZ R41, R41, R56.reuse ;  /* 0x0000003829297220 */ /* 0x080fe20000410000 */
[----:B0-----:R-:W-:Y:S01]  /*3b470*/  IMAD.IADD R49, R38, 0x1, -R39 ;  /* 0x0000000126317824 */ /* 0x001fe200078e0a27 */
[----:B------:R-:W-:Y:S01]  /*3b480*/  IADD3 R38, -R66, 0x1, RZ ;  /* 0x0000000142267810 */ /* 0x000fe20007ffe1ff */
[-C--:B------:R-:W-:Y:S01]  /*3b490*/  FMUL.FTZ R34, R47, R56.reuse ;  /* 0x000000382f227220 */ /* 0x080fe20000410000 */
[-C--:B------:R-:W-:Y:S01]  /*3b4a0*/  FMUL.FTZ R37, R51, R56.reuse ;  /* 0x0000003833257220 */ /* 0x080fe20000410000 */
[-C--:B------:R-:W-:Y:S01]  /*3b4b0*/  FMUL.FTZ R53, R53, R56.reuse ;  /* 0x0000003835357220 */ /* 0x080fe20000410000 */
[-C--:B------:R-:W-:Y:S01]  /*3b4c0*/  FMUL.FTZ R54, R54, R56.reuse ;  /* 0x0000003836367220 */ /* 0x080fe20000410000 */
[-C--:B------:R-:W-:Y:S01]  /*3b4d0*/  FMUL.FTZ R55, R55, R56.reuse ;  /* 0x0000003837377220 */ /* 0x080fe20000410000 */
[----:B------:R-:W-:Y:S01]  /*3b4e0*/  IMAD R38, R49, -0x2, R38 ;  /* 0xfffffffe31267824 */ /* 0x000fe200078e0226 */
[----:B------:R-:W-:Y:S01]  /*3b4f0*/  ISETP.GE.AND P3, PT, R10, 0x1, PT ;  /* 0x000000010a00780c */ /* 0x000fe20003f66270 */
[----:B------:R-:W0:Y:S01]  /*3b500*/  MUFU.TANH R11, R11 ;  /* 0x0000000b000b7308 */ /* 0x000e220000002400 */
[----:B------:R-:W-:-:S02]  /*3b510*/  FMUL.FTZ R52, R52, R56 ;  /* 0x0000003834347220 */ /* 0x000fc40000410000 */
[----:B------:R-:W-:Y:S02]  /*3b520*/  IADD3 R39, -R9, R38, R8 ;  /* 0x0000002609277210 */ /* 0x000fe40007ffe108 */
[----:B------:R-:W-:-:S03]  /*3b530*/  LOP3.LUT R38, RZ, R57, RZ, 0x33, !PT ;  /* 0x00000039ff267212 */ /* 0x000fc600078e33ff */
[----:B------:R-:W3:Y:S01]  /*3b540*/  MUFU.TANH R60, R60 ;  /* 0x0000003c003c7308 */ /* 0x000ee20000002400 */
[----:B------:R-:W-:-:S07]  /*3b550*/  FMUL.FTZ R48, R48, R56 ;  /* 0x0000003830307220 */ /* 0x000fce0000410000 */
        /* <DEDUP_REMOVED lines=27> */
[----:B------:R-:W-:-:S02]  /*3b710*/  IMAD.IADD R58, R39, 0x1, R58 ;  /* 0x00000001273a7824 */ /* 0x000fc400078e023a */
[----:B------:R-:W-:-:S05]  /*3b720*/  IMAD.IADD R59, R59, 0x1, -R66 ;  /* 0x000000013b3b7824 */ /* 0x000fca00078e0a42 */
[----:B------:R1:W0:Y:S01]  /*3b730*/  MUFU.TANH R46, R52 ;  /* 0x00000034002e7308 */ /* 0x0002220000002400 */
[----:B--2---:R-:W-:Y:S02]  /*3b740*/  IMAD.IADD R51, R58, 0x1, R45 ;  /* 0x000000013a337824 */ /* 0x004fe400078e022d */
[----:B-1----:R-:W-:-:S05]  /*3b750*/  IMAD.IADD R52, R39, 0x1, R38 ;  /* 0x0000000127347824 */ /* 0x002fca00078e0226 */
[----:B------:R1:W2:Y:S02]  /*3b760*/  MUFU.TANH R47, R48 ;  /* 0x00000030002f7308 */ /* 0x0002a40000002400 */
[----:B-1----:R-:W-:Y:S01]  /*3b770*/  IMAD.IADD R48, R52, 0x1, R45 ;  /* 0x0000000134307824 */ /* 0x002fe200078e022d */
[----:B0--34-:R-:W-:Y:S06]  /*3b780*/  @!P3 BRA `(.L_x_6563) ;  /* 0x000000000088b947 */ /* 0x019fec0003800000 */
        /* <DEDUP_REMOVED lines=12> */
[----:B------:R-:W3:Y:S04]  /*3b850*/  LD.E R38, desc[UR4][R14.64+0x1c] ;  /* 0x00001c040e267980 */ /* 0x000ee8000c101900 */
[----:B------:R-:W4:Y:S01]  /*3b860*/  LD.E R45, desc[UR6][R14.64+0x20] ;  /* 0x000020060e2d7980 */ /* 0x000f22000c101900 */
[----:B---3--:R-:W-:-:S05]  /*3b870*/  IMAD.HI.U32 R38, R39, R38, RZ ;  /* 0x0000002627267227 */ /* 0x008fca00078e00ff */
[----:B----4-:R-:W-:-:S07]  /*3b880*/  SHF.R.U32.HI R39, RZ, R45, R38 ;  /* 0x0000002dff277219 */ /* 0x010fce0000011626 */
.L_x_6567:
[----:B------:R-:W-:Y:S05]  /*3b890*/  BSYNC B5 ;  /* 0x0000000000057941 */ /* 0x000fea0003800000 */
.L_x_6566:
[----:B------:R-:W-:Y:S01]  /*3b8a0*/  LOP3.LUT R39, RZ, R39, RZ, 0x33, !PT ;  /* 0x00000027ff277212 */ /* 0x000fe200078e33ff */
[----:B------:R-:W-:Y:S06]  /*3b8b0*/  BRA `(.L_x_6568) ;  /* 0x0000000000287947 */ /* 0x000fec0003800000 */
.L_x_6565:
[----:B------:R-:W-:-:S13]  /*3b8c0*/  ISETP.NE.AND P2, PT, R10, 0x1, PT ;  /* 0x000000010a00780c */ /* 0x000fda0003f45270 */
        /* <DEDUP_REMOVED lines=9> */
.L_x_6568:
[----:B------:R-:W-:Y:S05]  /*3b960*/  BSYNC B4 ;  /* 0x0000000000047941 */ /* 0x000fea0003800000 */
.L_x_6564:
[----:B------:R-:W-:-:S04]  /*3b970*/  IMAD R38, R10, R39, -R66 ;  /* 0x000000270a267224 */ /* 0x000fc800078e0a42 */
[----:B------:R-:W-:-:S05]  /*3b980*/  IMAD R39, R49, -0x2, R38 ;  /* 0xfffffffe31277824 */ /* 0x000fca00078e0226 */
[----:B------:R-:W-:Y:S02]  /*3b990*/  VIMNMX R48, R48, R39, !PT ;  /* 0x0000002730307248 */ /* 0x000fe40007fe0100 */
[----:B------:R-:W-:-:S07]  /*3b9a0*/  VIADDMNMX R51, R39, R10, R51, PT ;  /* 0x0000000a27337246 */ /* 0x000fce0003800133 */
.L_x_6563:
[----:B------:R-:W-:Y:S05]  /*3b9b0*/  BSYNC B3 ;  /* 0x0000000000037941 */ /* 0x000fea0003800000 */
.L_x_6562:
        /* <DEDUP_REMOVED lines=8> */
[C---:B------:R-:W-:Y:S02]  /*3ba40*/  ISETP.LT.OR P5, PT, R51.reuse, 0x2, P5 ;  /* 0x000000023300780c */ /* 0x040fe40002fa1670 */
[----:B------:R-:W-:Y:S02]  /*3ba50*/  ISETP.GT.AND P4, PT, R48, 0x9, !P6 ;  /* 0x000000093000780c */ /* 0x000fe40007784270 */
[----:B------:R-:W-:Y:S02]  /*3ba60*/  FSEL R60, R60, -INF , !P5 ;  /* 0xff8000003c3c7808 */ /* 0x000fe40006800000 */
        /* <DEDUP_REMOVED lines=47> */
[----:B--2---:R-:W-:Y:S02]  /*3bd60*/  FSEL R44, R47, -INF , !P4 ;  /* 0xff8000002f2c7808 */ /* 0x004fe40006000000 */
        /* <DEDUP_REMOVED lines=39> */
.L_x_6574:
[----:B------:R-:W-:Y:S05]  /*3bfe0*/  BSYNC B5 ;  /* 0x0000000000057941 */ /* 0x000fea0003800000 */
.L_x_6573:
[----:B------:R-:W-:Y:S01]  /*3bff0*/  LOP3.LUT R9, RZ, R9, RZ, 0x33, !PT ;  /* 0x00000009ff097212 */ /* 0x000fe200078e33ff */
[----:B------:R-:W-:Y:S06]  /*3c000*/  BRA `(.L_x_6575) ;  /* 0x0000000000287947 */ /* 0x000fec0003800000 */
.L_x_6572:
        /* <DEDUP_REMOVED lines=10> */
.L_x_6575:
[----:B------:R-:W-:Y:S05]  /*3c0b0*/  BSYNC B4 ;  /* 0x0000000000047941 */ /* 0x000fea0003800000 */
.L_x_6571:
[----:B------:R-:W-:-:S04]  /*3c0c0*/  IMAD R8, R10, R9, -R66 ;  /* 0x000000090a087224 */ /* 0x000fc800078e0a42 */
[----:B------:R-:W-:-:S05]  /*3c0d0*/  IMAD R8, R49, -0x2, R8 ;  /* 0xfffffffe31087824 */ /* 0x000fca00078e0208 */
[----:B------:R-:W-:Y:S02]  /*3c0e0*/  VIADDMNMX R51, R8, R10, R51, PT ;  /* 0x0000000a08337246 */ /* 0x000fe40003800133 */
[----:B------:R-:W-:-:S07]  /*3c0f0*/  VIMNMX R53, R53, R8, !PT ;  /* 0x0000000835357248 */ /* 0x000fce0007fe0100 */
.L_x_6570:
[----:B------:R-:W-:Y:S05]  /*3c100*/  BSYNC B3 ;  /* 0x0000000000037941 */ /* 0x000fea0003800000 */
.L_x_6569:
        /* <DEDUP_REMOVED lines=122> */
[----:B------:R-:W-:Y:S02]  /*3c8b0*/  FMUL.FTZ R51, R20, R11 ;  /* 0x0000000b14337220 */ /* 0x000fe40000410000 */
        /* <DEDUP_REMOVED lines=26> */
.L_x_6577:
[----:B------:R-:W-:Y:S05]  /*3ca60*/  BSYNC B3 ;  /* 0x0000000000037941 */ /* 0x000fea0003800000 */
.L_x_6576:
        /* <DEDUP_REMOVED lines=13> */
.L_x_6579:
[----:B------:R-:W-:Y:S05]  /*3cb40*/  BSYNC B3 ;  /* 0x0000000000037941 */ /* 0x000fea0003800000 */
.L_x_6578:
[----:B------:R-:W0:Y:S01]  /*3cb50*/  LDL.64 R6, [R12+0x70] ;  /* 0x000070000c067983 */ /* 0x000e220000100a00 */
[C---:B------:R-:W-:Y:S02]  /*3cb60*/  R2UR UR4, R4.reuse ;  /* 0x00000000040472ca */ /* 0x040fe400000e0000 */
[C---:B------:R-:W-:Y:S02]  /*3cb70*/  R2UR UR5, R5.reuse ;  /* 0x00000000050572ca */ /* 0x040fe400000e0000 */
[C---:B------:R-:W-:Y:S02]  /*3cb80*/  R2UR UR6, R4.reuse ;  /* 0x00000000040672ca */ /* 0x040fe400000e0000 */
[C---:B------:R-:W-:Y:S02]  /*3cb90*/  R2UR UR7, R5.reuse ;  /* 0x00000000050772ca */ /* 0x040fe400000e0000 */
[----:B------:R-:W-:Y:S02]  /*3cba0*/  R2UR UR8, R4 ;  /* 0x00000000040872ca */ /* 0x000fe400000e0000 */
[----:B------:R-:W-:-:S05]  /*3cbb0*/  R2UR UR9, R5 ;  /* 0x00000000050972ca */ /* 0x000fca00000e0000 */
[----:B0-----:R-:W2:Y:S04]  /*3cbc0*/  LD.E R8, desc[UR4][R6.64] ;  /* 0x0000000406087980 */ /* 0x001ea8000c101900 */
        /* <DEDUP_REMOVED lines=15> */
[-CC-:B------:R-:W-:Y:S01]  /*3ccc0*/  FFMA.FTZ R49, R49, R9.reuse, -R14.reuse ;  /* 0x0000000931317223 */ /* 0x180fe2000001080e */
[----:B------:R-:W5:Y:S01]  /*3ccd0*/  MUFU.EX2 R47, R47 ;  /* 0x0000002f002f7308 */ /* 0x000f620000000800 */
[-CC-:B------:R-:W-:Y:S01]  /*3cce0*/  FFMA.FTZ R50, R50, R9.reuse, -R14.reuse ;  /* 0x0000000932327223 */ /* 0x180fe2000001080e */
[-C--:B------:R-:W-:Y:S01]  /*3ccf0*/  FFMA.FTZ R24, R24, R9.reuse, -R14 ;  /* 0x0000000918187223 */ /* 0x080fe2000001080e */
[-C--:B------:R-:W-:Y:S01]  /*3cd00*/  FFMA.FTZ R30, R30, R9.reuse, -R10 ;  /* 0x000000091e1e7223 */ /* 0x080fe2000001080a */
[-C--:B------:R-:W-:Y:S01]  /*3cd10*/  FFMA.FTZ R8, R25, R9.reuse, -R14 ;  /* 0x0000000919087223 */ /* 0x080fe2000001080e */
        /* <DEDUP_REMOVED lines=10> */
[-C--:B------:R-:W-:Y:S01]  /*3cdc0*/  FFMA.FTZ R46, R46, R9.reuse, -R10 ;  /* 0x000000092e2e7223 */ /* 0x080fe2000001080a */
[----:B------:R-:W1:Y:S01]  /*3cdd0*/  MUFU.EX2 R60, R60 ;  /* 0x0000003c003c7308 */ /* 0x000e620000000800 */
[-C--:B------:R-:W-:Y:S01]  /*3cde0*/  FFMA.FTZ R26, R26, R9.reuse, -R14 ;  /* 0x000000091a1a7223 */ /* 0x080fe2000001080e */
[-C--:B------:R-:W-:Y:S01]  /*3cdf0*/  FFMA.FTZ R10, R48, R9.reuse, -R10 ;  /* 0x00000009300a7223 */ /* 0x080fe2000001080a */
        /* <DEDUP_REMOVED lines=11> */
[----:B-----5:R-:W-:Y:S01]  /*3ceb0*/  FADD.FTZ R15, R47, R20 ;  /* 0x000000142f0f7221 */ /* 0x020fe20000010000 */
[----:B0-----:R-:W-:Y:S01]  /*3cec0*/  FADD.FTZ R14, R52, R21 ;  /* 0x00000015340e7221 */ /* 0x001fe20000010000 */
[----:B------:R-:W-:Y:S02]  /*3ced0*/  MUFU.EX2 R28, R28 ;  /* 0x0000001c001c7308 */ /* 0x000fe40000000800 */
[----:B-1----:R-:W-:-:S06]  /*3cee0*/  FADD.FTZ R15, R60, R15 ;  /* 0x0000000f3c0f7221 */ /* 0x002fcc0000010000 */
[----:B------:R-:W0:Y:S01]  /*3cef0*/  MUFU.EX2 R50, R50 ;  /* 0x0000003200327308 */ /* 0x000e220000000800 */
[----:B--2---:R-:W-:-:S07]  /*3cf00*/  FADD.FTZ R21, R49, R14 ;  /* 0x0000000e31157221 */ /* 0x004fce0000010000 */
[----:B------:R-:W-:Y:S08]  /*3cf10*/  MUFU.EX2 R61, R61 ;  /* 0x0000003d003d7308 */ /* 0x000ff00000000800 */
[----:B------:R-:W1:Y:S01]  /*3cf20*/  MUFU.EX2 R171, R24 ;  /* 0x0000001800ab7308 */ /* 0x000e620000000800 */
[----:B0-----:R-:W-:-:S07]  /*3cf30*/  FADD.FTZ R14, R50, R21 ;  /* 0x00000015320e7221 */ /* 0x001fce0000010000 */
[----:B------:R-:W0:Y:S08]  /*3cf40*/  MUFU.EX2 R30, R30 ;  /* 0x0000001e001e7308 */ /* 0x000e300000000800 */
[----:B------:R-:W2:Y:S01]  /*3cf50*/  MUFU.EX2 R173, R8 ;  /* 0x0000000800ad7308 */ /* 0x000ea20000000800 */
[----:B-1----:R-:W-:-:S07]  /*3cf60*/  FADD.FTZ R14, R171, R14 ;  /* 0x0000000eab0e7221 */ /* 0x002fce0000010000 */
[----:B------:R-:W1:Y:S08]  /*3cf70*/  MUFU.EX2 R25, R32 ;  /* 0x0000002000197308 */ /* 0x000e700000000800 */
[----:B------:R-:W3:Y:S08]  /*3cf80*/  MUFU.EX2 R26, R26 ;  /* 0x0000001a001a7308 */ /* 0x000ef00000000800 */
[----:B------:R4:W-:Y:S08]  /*3cf90*/  MUFU.EX2 R27, R10 ;  /* 0x0000000a001b7308 */ /* 0x0009f00000000800 */
[----:B------:R-:W5:Y:S01]  /*3cfa0*/  MUFU.EX2 R38, R38 ;  /* 0x0000002600267308 */ /* 0x000f620000000800 */
[----:B----4-:R-:W-:-:S04]  /*3cfb0*/  FADD.FTZ R10, R28, R15 ;  /* 0x0000000f1c0a7221 */ /* 0x010fc80000010000 */
[----:B------:R-:W-:-:S03]  /*3cfc0*/  FADD.FTZ R15, R61, R10 ;  /* 0x0000000a3d0f7221 */ /* 0x000fc60000010000 */
[----:B------:R-:W4:Y:S01]  /*3cfd0*/  MUFU.EX2 R175, R11 ;  /* 0x0000000b00af7308 */ /* 0x000f220000000800 */
[----:B0-----:R-:W-:Y:S01]  /*3cfe0*/  FADD.FTZ R10, R30, R15 ;  /* 0x0000000f1e0a7221 */ /* 0x001fe20000010000 */
[----:B--2---:R-:W-:-:S03]  /*3cff0*/  FADD.FTZ R15, R173, R14 ;  /* 0x0000000ead0f7221 */ /* 0x004fc60000010000 */
[----:B-1----:R-:W-:Y:S01]  /*3d000*/  FADD.FTZ R21, R25, R10 ;  /* 0x0000000a19157221 */ /* 0x002fe20000010000 */
[----:B---3--:R-:W-:Y:S02]  /*3d010*/  FADD.FTZ R8, R26, R15 ;  /* 0x0000000f1a087221 */ /* 0x008fe40000010000 */
[----:B------:R-:W0:Y:S01]  /*3d020*/  MUFU.EX2 R39, R39 ;  /* 0x0000002700277308 */ /* 0x000e220000000800 */
[----:B-----5:R-:W-:-:S07]  /*3d030*/  FADD.FTZ R10, R38, R21 ;  /* 0x00000015260a7221 */ /* 0x020fce0000010000 */
[----:B------:R-:W1:Y:S01]  /*3d040*/  MUFU.EX2 R24, R29 ;  /* 0x0000001d00187308 */ /* 0x000e620000000800 */
[----:B----4-:R-:W-:-:S07]  /*3d050*/  FADD.FTZ R11, R175, R8 ;  /* 0x00000008af0b7221 */ /* 0x010fce0000010000 */
        /* <DEDUP_REMOVED lines=29> */
[----:B--2---:R-:W-:-:S04]  /*3d230*/  FADD.FTZ R8, R46, R11 ;  /* 0x0000000b2e087221 */ /* 0x004fc80000010000 */
[----:B------:R-:W-:Y:S01]  /*3d240*/  FADD.FTZ R29, R27, R8 ;  /* 0x000000081b1d7221 */ /* 0x000fe20000010000 */
[----:B0-----:R-:W-:-:S04]  /*3d250*/  FADD.FTZ R10, R54, R15 ;  /* 0x0000000f360a7221 */ /* 0x001fc80000010000 */
[----:B------:R-:W-:Y:S01]  /*3d260*/  ST.E desc[UR4][R6.64+0x10], R29 ;  /* 0x0000101d06007985 */ /* 0x000fe2000c101904 */
[----:B-1----:R-:W-:-:S05]  /*3d270*/  FADD.FTZ R33, R183, R10 ;  /* 0x0000000ab7217221 */ /* 0x002fca0000010000 */
        /* <DEDUP_REMOVED lines=27> */
[----:B------:R3:W-:Y:S04]  /*3d430*/  STSM.16.M88.4 [R14], R168 ;  /* 0x000000a80e007844 */ /* 0x0007e80000000200 */
        /* <DEDUP_REMOVED lines=195> */
[----:B--2---:R-:W-:Y:S02]  /*3e070*/  FMUL.FTZ R37, R37, R6 ;  /* 0x0000000625257220 */ /* 0x004fe40000410000 */
        /* <DEDUP_REMOVED lines=70> */
[----:B------:R2:W-:Y:S04]  /*3e4e0*/  ST.E desc[UR4][R8.64+0xa8], R15 ;  /* 0x0000a80f08007985 */ /* 0x0005e8000c101904 */
[----:B------:R-:W-:Y:S04]  /*3e4f0*/  ST.E desc[UR18][R8.64+0xf4], R31 ;  /* 0x0000f41f08007985 */ /* 0x000fe8000c101912 */
[----:B------:R-:W-:Y:S04]  /*3e500*/  ST.E desc[UR10][R8.64+0x114], R21 ;  /* 0x0001141508007985 */ /* 0x000fe8000c10190a */
[----:B------:R-:W-:Y:S04]  /*3e510*/  ST.E desc[UR12][R8.64+0x120], R25 ;  /* 0x0001201908007985 */ /* 0x000fe8000c10190c */
[----:B------:R-:W-:Y:S04]  /*3e520*/  ST.E desc[UR14][R8.64+0x124], R27 ;  /* 0x0001241b08007985 */ /* 0x000fe8000c10190e */
[----:B------:R-:W-:Y:S04]  /*3e530*/  ST.E desc[UR16][R8.64+0x130], R29 ;  /* 0x0001301d08007985 */ /* 0x000fe8000c101910 */
[----:B------:R-:W-:Y:S04]  /*3e540*/  ST.E desc[UR4][R8.64+0x1f4], R37 ;  /* 0x0001f42508007985 */ /* 0x000fe8000c101904 */
[----:B------:R0:W-:Y:S04]  /*3e550*/  ST.E desc[UR4][R8.64+0xac], R7 ;  /* 0x0000ac0708007985 */ /* 0x0001e8000c101904 */
[----:B------:R1:W-:Y:S01]  /*3e560*/  ST.E desc[UR4][R8.64+0xb8], R11 ;  /* 0x0000b80b08007985 */ /* 0x0003e2000c101904 */
[----:B--2---:R-:W-:-:S05]  /*3e570*/  FMUL.FTZ R15, R51, R6 ;  /* 0x00000006330f7220 */ /* 0x004fca0000410000 */
[----:B------:R2:W-:Y:S04]  /*3e580*/  ST.E desc[UR4][R8.64+0xbc], R15 ;  /* 0x0000bc0f08007985 */ /* 0x0005e8000c101904 */
[----:B------:R-:W0:Y:S02]  /*3e590*/  LD.E R6, desc[UR6][R8.64+0xc8] ;  /* 0x0000c80608067980 */ /* 0x000e24000c101900 */
[----:B0-----:R-:W-:-:S05]  /*3e5a0*/  FMUL.FTZ R7, R51, R6 ;  /* 0x0000000633077220 */ /* 0x001fca0000410000 */
[----:B------:R0:W-:Y:S04]  /*3e5b0*/  ST.E desc[UR4][R8.64+0xc8], R7 ;  /* 0x0000c80708007985 */ /* 0x0001e8000c101904 */
[----:B------:R-:W1:Y:S02]  /*3e5c0*/  LD.E R6, desc[UR6][R8.64+0xcc] ;  /* 0x0000cc0608067980 */ /* 0x000e64000c101900 */
[----:B-1----:R-:W-:-:S05]  /*3e5d0*/  FMUL.FTZ R11, R51, R6 ;  /* 0x00000006330b7220 */ /* 0x002fca0000410000 */
[----:B------:R1:W-:Y:S04]  /*3e5e0*/  ST.E desc[UR4][R8.64+0xcc], R11 ;  /* 0x0000cc0b08007985 */ /* 0x0003e8000c101904 */
[----:B------:R-:W2:Y:S02]  /*3e5f0*/  LD.E R6, desc[UR6][R8.64+0xd8] ;  /* 0x0000d80608067980 */ /* 0x000ea4000c101900 */
        /* <DEDUP_REMOVED lines=100> */
[----:B------:R-:W-:Y:S04]  /*3ec40*/  ST.E desc[UR4][R8.64+0x1dc], R15 ;  /* 0x0001dc0f08007985 */ /* 0x000fe8000c101904 */
        /* <DEDUP_REMOVED lines=9> */
[----:B------:R-:W2:Y:S02]  /*3ece0*/  LD.E R6, desc[UR6][R8.64+0x1fc] ;  /* 0x0001fc0608067980 */ /* 0x000ea4000c101900 */
[----:B--2---:R-:W-:-:S05]  /*3ecf0*/  FMUL.FTZ R51, R51, R6 ;  /* 0x0000000633337220 */ /* 0x004fca0000410000 */
[----:B------:R2:W-:Y:S04]  /*3ed00*/  ST.E desc[UR4][R8.64+0x1fc], R51 ;  /* 0x0001fc3308007985 */ /* 0x0005e8000c101904 */
[----:B0-----:R-:W3:Y:S04]  /*3ed10*/  LDL.64 R6, [R12+0x88] ;  /* 0x000088000c067983 */ /* 0x001ee80000100a00 */
[----:B-1----:R-:W4:Y:S04]  /*3ed20*/  LDL.64 R10, [R12] ;  /* 0x000000000c0a7983 */ /* 0x002f280000100a00 */
[----:B------:R-:W2:Y:S04]  /*3ed30*/  LDL.64 R14, [R12+0x90] ;  /* 0x000090000c0e7983 */ /* 0x000ea80000100a00 */
[----:B---3--:R-:W3:Y:S04]  /*3ed40*/  LD.E R25, desc[UR4][R6.64] ;  /* 0x0000000406197980 */ /* 0x008ee8000c101900 */
[----:B----4-:R-:W4:Y:S04]  /*3ed50*/  LD.E R11, desc[UR6][R10.64] ;  /* 0x000000060a0b7980 */ /* 0x010f28000c101900 */
[----:B--2---:R-:W4:Y:S04]  /*3ed60*/  LD.E.64 R8, desc[UR4][R14.64] ;  /* 0x000000040e087980 */ /* 0x004f28000c101b00 */
[----:B---3--:R-:W-:Y:S04]  /*3ed70*/  ST.E desc[UR8][R6.64], R25 ;  /* 0x0000001906007985 */ /* 0x008fe8000c101908 */
[----:B------:R-:W2:Y:S04]  /*3ed80*/  LD.E R21, desc[UR10][R6.64+0x4] ;  /* 0x0000040a06157980 */ /* 0x000ea8000c101900 */
[----:B--2---:R0:W-:Y:S04]  /*3ed90*/  ST.E desc[UR4][R6.64+0x4], R21 ;  /* 0x0000041506007985 */ /* 0x0041e8000c101904 */
[----:B------:R-:W2:Y:S04]  /*3eda0*/  LD.E R27, desc[UR6][R6.64+0x8] ;  /* 0x00000806061b7980 */ /* 0x000ea8000c101900 */
[----:B--2---:R1:W-:Y:S04]  /*3edb0*/  ST.E desc[UR4][R6.64+0x8], R27 ;  /* 0x0000081b06007985 */ /* 0x0043e8000c101904 */
[----:B------:R-:W2:Y:S04]  /*3edc0*/  LD.E R29, desc[UR6][R6.64+0xc] ;  /* 0x00000c06061d7980 */ /* 0x000ea8000c101900 */
[----:B--2---:R-:W-:Y:S04]  /*3edd0*/  ST.E desc[UR4][R6.64+0xc], R29 ;  /* 0x00000c1d06007985 */ /* 0x004fe8000c101904 */
[----:B------:R-:W2:Y:S04]  /*3ede0*/  LD.E R15, desc[UR6][R6.64+0x10] ;  /* 0x00001006060f7980 */ /* 0x000ea8000c101900 */
[----:B--2---:R2:W-:Y:S04]  /*3edf0*/  ST.E desc[UR4][R6.64+0x10], R15 ;  /* 0x0000100f06007985 */ /* 0x0045e8000c101904 */
[----:B0-----:R-:W3:Y:S04]  /*3ee00*/  LD.E R21, desc[UR6][R6.64+0x14] ;  /* 0x0000140606157980 */ /* 0x001ee8000c101900 */
[----:B---3--:R0:W-:Y:S04]  /*3ee10*/  ST.E desc[UR4][R6.64+0x14], R21 ;  /* 0x0000141506007985 */ /* 0x0081e8000c101904 */
[----:B------:R-:W3:Y:S04]  /*3ee20*/  LD.E R25, desc[UR6][R6.64+0x18] ;  /* 0x0000180606197980 */ /* 0x000ee8000c101900 */
[----:B---3--:R3:W-:Y:S04]  /*3ee30*/  ST.E desc[UR4][R6.64+0x18], R25 ;  /* 0x0000181906007985 */ /* 0x0087e8000c101904 */
[----:B-1----:R-:W5:Y:S04]  /*3ee40*/  LD.E R27, desc[UR6][R6.64+0x1c] ;  /* 0x00001c06061b7980 */ /* 0x002f68000c101900 */
[----:B-----5:R1:W-:Y:S04]  /*3ee50*/  ST.E desc[UR4][R6.64+0x1c], R27 ;  /* 0x00001c1b06007985 */ /* 0x0203e8000c101904 */
[----:B--2---:R-:W2:Y:S04]  /*3ee60*/  LD.E R15, desc[UR6][R6.64+0x20] ;  /* 0x00002006060f7980 */ /* 0x004ea8000c101900 */
[----:B--2---:R2:W-:Y:S04]  /*3ee70*/  ST.E desc[UR4][R6.64+0x20], R15 ;  /* 0x0000200f06007985 */ /* 0x0045e8000c101904 */
[----:B0-----:R-:W5:Y:S04]  /*3ee80*/  LD.E R21, desc[UR6][R6.64+0x24] ;  /* 0x0000240606157980 */ /* 0x001f68000c101900 */
[----:B-----5:R0:W-:Y:S04]  /*3ee90*/  ST.E desc[UR4][R6.64+0x24], R21 ;  /* 0x0000241506007985 */ /* 0x0201e8000c101904 */
[----:B---3--:R-:W3:Y:S04]  /*3eea0*/  LD.E R25, desc[UR6][R6.64+0x28] ;  /* 0x0000280606197980 */ /* 0x008ee8000c101900 */
        /* <DEDUP_REMOVED lines=228> */
[----:B--2---:R-:W-:Y:S04]  /*3fcf0*/  ST.E desc[UR4][R6.64+0x1f0], R15 ;  /* 0x0001f00f06007985 */ /* 0x004fe8000c101904 */
[----:B0-----:R-:W2:Y:S04]  /*3fd00*/  LD.E R21, desc[UR6][R6.64+0x1f4] ;  /* 0x0001f40606157980 */ /* 0x001ea8000c101900 */
[----:B--2---:R-:W-:Y:S04]  /*3fd10*/  ST.E desc[UR4][R6.64+0x1f4], R21 ;  /* 0x0001f41506007985 */ /* 0x004fe8000c101904 */
[----:B---3--:R-:W2:Y:S01]  /*3fd20*/  LD.E R25, desc[UR6][R6.64+0x1f8] ;  /* 0x0001f80606197980 */ /* 0x008ea2000c101900 */
[----:B------:R-:W-:-:S02]  /*3fd30*/  R2UR UR20, R4 ;  /* 0x00000000041472ca */ /* 0x000fc400000e0000 */
[C---:B------:R-:W-:Y:S02]  /*3fd40*/  R2UR UR21, R5.reuse ;  /* 0x00000000051572ca */ /* 0x040fe400000e0000 */
[C---:B------:R-:W-:Y:S02]  /*3fd50*/  R2UR UR22, R4.reuse ;  /* 0x00000000041672ca */ /* 0x040fe400000e0000 */
[C---:B------:R-:W-:Y:S02]  /*3fd60*/  R2UR UR23, R5.reuse ;  /* 0x00000000051772ca */ /* 0x040fe400000e0000 */
[C---:B------:R-:W-:Y:S02]  /*3fd70*/  R2UR UR24, R4.reuse ;  /* 0x00000000041872ca */ /* 0x040fe400000e0000 */
[----:B------:R-:W-:Y:S01]  /*3fd80*/  R2UR UR25, R5 ;  /* 0x00000000051972ca */ /* 0x000fe200000e0000 */
[----:B--2---:R0:W-:Y:S04]  /*3fd90*/  ST.E desc[UR4][R6.64+0x1f8], R25 ;  /* 0x0001f81906007985 */ /* 0x0041e8000c101904 */
[----:B-1----:R-:W2:Y:S01]  /*3fda0*/  LD.E R27, desc[UR6][R6.64+0x1fc] ;  /* 0x0001fc06061b7980 */ /* 0x002ea2000c101900 */
        /* <DEDUP_REMOVED lines=24> */
[----:B--2---:R1:W-:Y:S04]  /*3ff30*/  ST.E desc[UR4][R6.64+0x1fc], R27 ;  /* 0x0001fc1b06007985 */ /* 0x0043e8000c101904 */
[----:B------:R-:W2:Y:S04]  /*3ff40*/  LD.E R24, desc[UR18][R6.64] ;  /* 0x0000001206187980 */ /* 0x000ea8000c101900 */
[----:B0-----:R-:W2:Y:S04]  /*3ff50*/  LD.E R25, desc[UR20][R6.64+0x4] ;  /* 0x0000041406197980 */ /* 0x001ea8000c101900 */
        /* <DEDUP_REMOVED lines=126> */
[----:B----4-:R-:W-:Y:S01]  /*40740*/  IMAD R8, R11, 0x1000, R8 ;  /* 0x000010000b087824 */ /* 0x010fe200078e0208 */
        /* <DEDUP_REMOVED lines=376> */
[----:B------:R-:W-:Y:S02]  /*41ed0*/  R2UR UR54, R4 ;  /* 0x00000000043672ca */ /* 0x000fe400000e0000 */
        /* <DEDUP_REMOVED lines=1973> */
.L_x_6580:
[----:B-1----:R-:W-:Y:S02]  /*49a30*/  IMAD.MOV.U32 R4, RZ, RZ, R13 ;  /* 0x000000ffff047224 */ /* 0x002fe400078e000d */
[----:B------:R-:W-:-:S04]  /*49a40*/  IMAD.MOV.U32 R5, RZ, RZ, 0x0 ;  /* 0x00000000ff057424 */ /* 0x000fc800078e00ff */
[----:B0-----:R-:W-:Y:S05]  /*49a50*/  RET.REL.NODEC R4 `(_ZN7cutlass13device_kernelIN5flash11enable_sm90INS1_16FlashAttnFwdSm90INS1_25CollectiveMainloopFwdSm90ILi2EN4cute5tupleIJNS5_1CILi1EEES8_S8_EEENS6_IJNS7_ILi64EEESA_SA_EEELi512ENS_10bfloat16_tEfNS_4arch4Sm90ELb0ELb1ELb1ELb1ELb0ELb0ELb1ELb0ELb0ELb1ELb1ELb0EEENS1_21CollectiveEpilogueFwdINS6_IJSA_NS7_ILi512EEESA_EEES9_SC_SE_Li256ELb1ELb1ELb1ELb0EEENS1_36VarlenDynamicPersistentTileSchedulerILi64ELi64ELi256ELi128ELb1ELb1ELb1ELb1ELb0ELb1EEEEEEEEEvNT_6ParamsE) ;  /* 0xfffffb6404687950 */ /* 0x001fea0003c3ffff */
.L_x_6554:
[----:B0-----:R0:W1:Y:S02]  /*49a60*/  SYNCS.PHASECHK.TRANS64.TRYWAIT P1, [R9+URZ], R24 ;  /* 0x00000018090075a7 */ /* 0x001064000802017f */
[----:B-1----:R-:W-:Y:S05]  /*49a70*/  @!P1 NANOSLEEP.SYNCS 0x989680 ;  /* 0x009896800000995d */ /* 0x002fea0003900000 */
[----:B------:R-:W1:Y:S02]  /*49a80*/  @!P1 SYNCS.PHASECHK.TRANS64 P1, [R9+URZ], R24 ;  /* 0x00000018090095a7 */ /* 0x000e64000802007f */
[----:B-1----:R-:W-:Y:S05]  /*49a90*/  @!P1 BRA `(.L_x_6554) ;  /* 0xfffffffc00f09947 */ /* 0x002fea000383ffff */
[----:B------:R-:W-:Y:S05]  /*49aa0*/  BRA `(.L_x_6553) ;  /* 0xfffffee800047947 */ /* 0x000fea000383ffff */
.L_x_6561:
[----:B0-----:R0:W1:Y:S02]  /*49ab0*/  SYNCS.PHASECHK.TRANS64.TRYWAIT P1, [R56+URZ], R57 ;  /* 0x00000039380075a7 */ /* 0x001064000802017f */
[----:B-1----:R-:W-:Y:S05]  /*49ac0*/  @!P1 NANOSLEEP.SYNCS 0x989680 ;  /* 0x009896800000995d */ /* 0x002fea0003900000 */
[----:B------:R-:W1:Y:S02]  /*49ad0*/  @!P1 SYNCS.PHASECHK.TRANS64 P1, [R56+URZ], R57 ;  /* 0x00000039380095a7 */ /* 0x000e64000802007f */
[----:B-1----:R-:W-:Y:S05]  /*49ae0*/  @!P1 BRA `(.L_x_6561) ;  /* 0xfffffffc00f09947 */ /* 0x002fea000383ffff */
[----:B------:R-:W-:Y:S05]  /*49af0*/  BRA `(.L_x_6560) ;  /* 0xfffffeec00d87947 */ /* 0x000fea000383ffff */
.L_x_6581:
        /* <DEDUP_REMOVED lines=16> */
.L_x_15178:


//--------------------- .text._ZN7cutlass13device_kernelIN5flash11enable_sm90INS1_16FlashAttnFwdSm90INS1_25CollectiveMainloopFwdSm90ILi2EN4cute5tupleIJNS5_1CILi1EEES8_S8_EEENS6_IJNS7_ILi64EEESA_SA_EEELi512ENS_10bfloat16_tEfNS_4arch4Sm90ELb0ELb1ELb1ELb1ELb0ELb1ELb1ELb0ELb0ELb1ELb1ELb0EEENS1_21CollectiveEpilogueFwdINS6_IJSA_NS7_ILi512EEESA_EEES9_SC_SE_Li256ELb1ELb1ELb1ELb0EEENS1_36VarlenDynamicPersistentTileSchedulerILi64ELi64ELi256ELi128ELb1ELb1ELb1ELb1ELb0ELb1EEEEEEEEEvNT_6ParamsE --------------------------
	.section	.text._ZN7cutlass13device_kernelIN5flash11enable_sm90INS1_16FlashAttnFwdSm90INS1_25CollectiveMainloopFwdSm90ILi2EN4cute5tupleIJNS5_1CILi1EEES8_S8_EEENS6_IJNS7_ILi64EEESA_SA_EEELi512ENS_10bfloat16_tEfNS_4arch4Sm90ELb0ELb1ELb1ELb1ELb0ELb1ELb1ELb0ELb0ELb1ELb1ELb0EEENS1_21CollectiveEpilogueFwdINS6_IJSA_NS7_ILi512EEESA_EEES9_SC_SE_Li256ELb1ELb1ELb1ELb0EEENS1_36VarlenDynamicPersistentTileSchedulerILi64ELi64ELi256ELi128ELb1ELb1ELb1ELb1ELb0ELb1EEEEEEEEEvNT_6ParamsE,"ax",@progbits
	.align	128
.text._ZN7cutlass13device_kernelIN5flash11enable_sm90INS1_16FlashAttnFwdSm90INS1_25CollectiveMainloopFwdSm90ILi2EN4cute5tupleIJNS5_1CILi1EEES8_S8_EEENS6_IJNS7_ILi64EEESA_SA_EEELi512ENS_10bfloat16_tEfNS_4arch4Sm90ELb0ELb1ELb1ELb1ELb0ELb1ELb1ELb0ELb0ELb1ELb1ELb0EEENS1_21CollectiveEpilogueFwdINS6_IJSA_NS7_ILi512EEESA_EEES9_SC_SE_Li256ELb1ELb1ELb1ELb0EEENS1_36VarlenDynamicPersistentTileSchedulerILi64ELi64ELi256ELi128ELb1ELb1ELb1ELb1ELb0ELb1EEEEEEEEEvNT_6ParamsE:
        .type           _ZN7cutlass13device_kernelIN5flash11enable_sm90INS1_16FlashAttnFwdSm90INS1_25CollectiveMainloopFwdSm90ILi2EN4cute5tupleIJNS5_1CILi1EEES8_S8_EEENS6_IJNS7_ILi64EEESA_SA_EEELi512ENS_10bfloat16_tEfNS_4arch4Sm90ELb0ELb1ELb1ELb1ELb0ELb1ELb1ELb0ELb0ELb1ELb1ELb0EEENS1_21CollectiveEpilogueFwdINS6_IJSA_NS7_ILi512EEESA_EEES9_SC_SE_Li256ELb1ELb1ELb1ELb0EEENS1_36VarlenDynamicPersistentTileSchedulerILi64ELi64ELi256ELi128ELb1ELb1ELb1ELb1ELb0ELb1EEEEEEEEEvNT_6ParamsE,@function
        .size           _ZN7cutlass13device_kernelIN5flash11enable_sm90INS1_16FlashAttnFwdSm90INS1_25CollectiveMainloopFwdSm90ILi2EN4cute5tupleIJNS5_1CILi1EEES8_S8_EEENS6_IJNS7_ILi64EEESA_SA_EEELi512ENS_10bfloat16_tEfNS_4arch4Sm90ELb0ELb1ELb1ELb1ELb0ELb1ELb1ELb0ELb0ELb1ELb1ELb0EEENS1_21CollectiveEpilogueFwdINS6_IJSA_NS7_ILi512EEESA_EEES9_SC_SE_Li256ELb1ELb1ELb1ELb0EEENS1_36VarlenDynamicPersistentTileSchedulerILi64ELi64ELi256ELi128ELb1ELb1ELb1ELb1ELb0ELb1EEEEEEEEEvNT_6ParamsE,(.L_x_15180 - _ZN7cutlass13device_kernelIN5flash11enable_sm90INS1_16FlashAttnFwdSm90INS1_25CollectiveMainloopFwdSm90ILi2EN4cute5tupleIJNS5_1CILi1EEES8_S8_EEENS6_IJNS7_ILi64EEESA_SA_EEELi512ENS_10bfloat16_tEfNS_4arch4Sm90ELb0ELb1ELb1ELb1ELb0ELb1ELb1ELb0ELb0ELb1ELb1ELb0EEENS1_21CollectiveEpilogueFwdINS6_IJSA_NS7_ILi512EEESA_EEES9_SC_SE_Li256ELb1ELb1ELb1ELb0EEENS1_36VarlenDynamicPersistentTileSchedulerILi64ELi64ELi256ELi128ELb1ELb1ELb1ELb1ELb0ELb1EEEEEEEEEvNT_6ParamsE)
        .other          _ZN7cutlass13device_kernelIN5flash11enable_sm90INS1_16FlashAttnFwdSm90INS1_25CollectiveMainloopFwdSm90ILi2EN4cute5tupleIJNS5_1CILi1EEES8_S8_EEENS6_IJNS7_ILi64EEESA_SA_EEELi512ENS_10bfloat16_tEfNS_4arch4Sm90ELb0ELb1ELb1ELb1ELb0ELb1ELb1ELb0ELb0ELb1ELb1ELb0EEENS1_21CollectiveEpilogueFwdINS6_IJSA_NS7_ILi512EEESA_EEES9_SC_SE_Li256ELb1ELb1ELb1ELb0EEENS1_36VarlenDynamicPersistentTileSchedulerILi64ELi64ELi256ELi128ELb1ELb1ELb1ELb1ELb0ELb1EEEEEEEEEvNT_6ParamsE,@"STO_CUDA_ENTRY STV_DEFAULT"
_ZN7cutlass13device_kernelIN5flash11enable_sm90INS1_16FlashAttnFwdSm90INS1_25CollectiveMainloopFwdSm90ILi2EN4cute5tupleIJNS5_1CILi1EEES8_S8_EEENS6_IJNS7_ILi64EEESA_SA_EEELi512ENS_10bfloat16_tEfNS_4arch4Sm90ELb0ELb1ELb1ELb1ELb0ELb1ELb1ELb0ELb0ELb1ELb1ELb0EEENS1_21CollectiveEpilogueFwdINS6_IJSA_NS7_ILi512EEESA_EEES9_SC_SE_Li256ELb1ELb1ELb1ELb0EEENS1_36VarlenDynamicPersistentTileSchedulerILi64ELi64ELi256ELi128ELb1ELb1ELb1ELb1ELb0ELb1EEEEEEEEEvNT_6ParamsE:
[----:B------:R-:W0:Y:S02]  /*0000*/  LDC R1, c[0x0][0x28] ;  /* 0x00000a00ff017b82 */ /* 0x000e240000000800 */
[----:B0-----:R-:W-:-:S05]  /*0010*/  VIADD R1, R1, 0xfffffb10 ;  /* 0xfffffb1001017836 */ /* 0x001fca0000000000 */
[----:B------:R-:W-:Y:S01]  /*0020*/  R2UR UR4, R1 ;  /* 0x00000000010472ca */ /* 0x000fe200000e0000 */
[----:B------:R-:W0:Y:S01]  /*0030*/  S2R R3, SR_TID.X ;  /* 0x0000000000037919 */ /* 0x000e220000002100 */
[----:B------:R-:W-:Y:S01]  /*0040*/  ELECT P0, URZ, PT ;  /* 0x00000000003f782f */ /* 0x000fe20003800000 */
[----:B------:R-:W-:Y:S01]  /*0050*/  BSSY B0, `(.L_x_6582) ;  /* 0x0000017000007945 */ /* 0x000fe20003800000 */
[----:B------:R-:W-:Y:S01]  /*0060*/  ULDC UR37, c[0x0][0x20] ;  /* 0x0000080000257ab9 */ /* 0x000fe20000000800 */
[----:B------:R-:W-:-:S08]  /*0070*/  ULDC UR36, c[0x0][0x24] ;  /* 0x0000090000247ab9 */ /* 0x000fd00000000800 */
[----:B------:R-:W-:-:S04]  /*0080*/  UIADD3 UR37, UP0, UR4, UR37, URZ ;  /* 0x0000002504257290 */ /* 0x000fc8000ff1e03f */
[----:B------:R-:W-:Y:S01]  /*0090*/  UIADD3.X UR36, URZ, UR36, URZ, UP0, !UPT ;  /* 0x000000243f247290 */ /* 0x000fe200087fe43f */
        /* <DEDUP_REMOVED lines=18> */
.L_x_6583:
[----:B------:R-:W-:Y:S05]  /*01c0*/  BSYNC B0 ;  /* 0x0000000000007941 */ /* 0x000fea0003800000 */
.L_x_6582:
        /* <DEDUP_REMOVED lines=38> */
.L_x_6584:
        /* <DEDUP_REMOVED lines=22> */
.L_x_6585:
        /* <DEDUP_REMOVED lines=18> */
.L_x_6586:
        /* <DEDUP_REMOVED lines=22> */
.L_x_6587:
        /* <DEDUP_REMOVED lines=23> */
.L_x_6588:
[----:B------:R-:W-:Y:S01]  /*0980*/  UISETP.NE.AND UP0, UPT, UR39, URZ, UPT ;  /* 0x0000003f2700728c */ /* 0x000fe2000bf05270 */
[----:B------:R-:W-:Y:S01]  /*0990*/  NOP ;  /* 0x0000000000007918 */ /* 0x000fe20000000000 */
[----:B------:R-:W-:Y:S01]  /*09a0*/  ULDC.64 UR44, c[0x0][0x208] ;  /* 0x00008200002c7ab9 */ /* 0x000fe20000000a00 */
[----:B------:R-:W-:Y:S01]  /*09b0*/  BSSY B9, `(.L_x_6589) ;  /* 0x0004160000097945 */ /* 0x000fe20003800000 */
[----:B------:R-:W-:Y:S01]  /*09c0*/  UP2UR UR40, UPR, URZ, 0x1 ;  /* 0x000000013f287883 */ /* 0x000fe20008000000 */
[----:B------:R-:W-:Y:S01]  /*09d0*/  IMAD.U32 R16, RZ, RZ, UR37 ;  /* 0x00000025ff107e24 */ /* 0x000fe2000f8e00ff */
[----:B01-34-:R-:W-:Y:S01]  /*09e0*/  BAR.SYNC.DEFER_BLOCKING 0x0 ;  /* 0x0000000000007b1d */ /* 0x01bfe20000010000 */
[----:B------:R-:W-:Y:S01]  /*09f0*/  PLOP3.LUT P0, PT, PT, PT, UP0, 0x40, 0x0 ;  /* 0x000000000000781c */ /* 0x000fe20003f0e808 */
[----:B------:R-:W-:-:S12]  /*0a00*/  IMAD.U32 R17, RZ, RZ, UR36 ;  /* 0x00000024ff117e24 */ /* 0x000fd8000f8e00ff */
[----:B------:R-:W-:Y:S05]  /*0a10*/  @P0 BRA `(.L_x_6590) ;  /* 0x0000036000ec0947 */ /* 0x000fea0003800000 */
.L_x_6591:
[----:B------:R-:W-:-:S08]  /*0a20*/  NOP ;  /* 0x0000000000007918 */ /* 0x000fd00000000000 */
[----:B------:R-:W0:Y:S02]  /*0a30*/  USETMAXREG.TRY_ALLOC.CTAPOOL UP0, 0xf0 ;  /* 0x000000f0000079c8 */ /* 0x000e240008000600 */
[----:B0-----:R-:W-:-:S13]  /*0a40*/  PLOP3.LUT P0, PT, PT, PT, UP0, 0x80, 0x0 ;  /* 0x000000000000781c */ /* 0x001fda0003f0f008 */
[----:B------:R-:W-:Y:S05]  /*0a50*/  @!P0 BRA `(.L_x_6591) ;  /* 0xfffffffc00f08947 */ /* 0x000fea000383ffff */
[----:B------:R-:W0:Y:S01]  /*0a60*/  S2R R0, SR_TID.X ;  /* 0x0000000000007919 */ /* 0x000e220000002100 */
[----:B------:R-:W1:Y:S01]  /*0a70*/  S2UR UR5, SR_CgaCtaId ;  /* 0x00000000000579c3 */ /* 0x000e620000008800 */
[----:B------:R-:W-:Y:S01]  /*0a80*/  UMOV UR4, 0x400 ;  /* 0x0000040000047882 */ /* 0x000fe20000000000 */
[----:B------:R-:W-:Y:S04]  /*0a90*/  STL.64 [R1+0x1e8], RZ ;  /* 0x0001e8ff01007387 */ /* 0x000fe80000100a00 */
[----:B------:R-:W-:Y:S04]  /*0aa0*/  STL [R1+0x1f0], RZ ;  /* 0x0001f0ff01007387 */ /* 0x000fe80000100800 */
[----:B------:R-:W-:Y:S01]  /*0ab0*/  STL [R1+0x1f4], RZ ;  /* 0x0001f4ff01007387 */ /* 0x000fe20000100800 */
[----:B-1----:R-:W-:-:S06]  /*0ac0*/  ULEA UR4, UR5, UR4, 0x18 ;  /* 0x0000000405047291 */ /* 0x002fcc000f8ec03f */
[----:B------:R-:W-:Y:S01]  /*0ad0*/  IMAD.U32 R2, RZ, RZ, UR4 ;  /* 0x00000004ff027e24 */ /* 0x000fe2000f8e00ff */
[----:B0-----:R-:W-:Y:S01]  /*0ae0*/  SHF.R.U32.HI R0, RZ, 0x7, R0 ;  /* 0x00000007ff007819 */ /* 0x001fe20000011600 */
[----:B------:R-:W-:-:S03]  /*0af0*/  ULDC UR4, c[0x0][0xd3c] ;  /* 0x00034f0000047ab9 */ /* 0x000fc60000000800 */
[----:B------:R-:W-:Y:S02]  /*0b00*/  ISETP.NE.AND P0, PT, R0, 0x1, PT ;  /* 0x000000010000780c */ /* 0x000fe40003f05270 */
[----:B------:R-:W0:Y:S11]  /*0b10*/  S2R R0, SR_TID.X ;  /* 0x0000000000007919 */ /* 0x000e360000002100 */
[----:B------:R-:W-:Y:S06]  /*0b20*/  @!P0 BAR.ARV 0x8, 0x100 ;  /* 0x0204000000008b1d */ /* 0x000fec0000002000 */
[----:B0-----:R-:W-:-:S13]  /*0b30*/  ISETP.GE.U32.AND P0, PT, R0, 0x100, PT ;  /* 0x000001000000780c */ /* 0x001fda0003f06070 */
[----:B------:R-:W-:Y:S08]  /*0b40*/  @P0 BAR.ARV 0xf, 0x100 ;  /* 0x03c4000000000b1d */ /* 0x000ff00000002000 */
[----:B------:R-:W-:Y:S06]  /*0b50*/  BAR.SYNC.DEFER_BLOCKING 0x5, 0x180 ;  /* 0x0146000000007b1d */ /* 0x000fec0000010000 */
[----:B------:R-:W0:Y:S02]  /*0b60*/  LDS.128 R88, [R2+0x388d0] ;  /* 0x0388d00002587984 */ /* 0x000e240000000c00 */
[----:B------:R-:W-:Y:S06]  /*0b70*/  BAR.ARV 0x4, 0x180 ;  /* 0x0106000000007b1d */ /* 0x000fec0000002000 */
[----:B0-----:R-:W-:-:S13]  /*0b80*/  ISETP.GE.AND P0, PT, R91, UR4, PT ;  /* 0x000000045b007c0c */ /* 0x001fda000bf06270 */
[----:B------:R-:W-:Y:S05]  /*0b90*/  @P0 BRA `(.L_x_6592) ;  /* 0x0000041400040947 */ /* 0x000fea0003800000 */
[----:B------:R-:W-:Y:S01]  /*0ba0*/  VIADD R236, R0, 0xffffff80 ;  /* 0xffffff8000ec7836 */ /* 0x000fe20000000000 */
[----:B------:R-:W0:Y:S01]  /*0bb0*/  S2UR UR4, SR_SWINHI ;  /* 0x00000000000479c3 */ /* 0x000e220000002f00 */
[----:B------:R-:W-:Y:S01]  /*0bc0*/  R2UR UR42, R2 ;  /* 0x00000000022a72ca */ /* 0x000fe200000e0000 */
[----:B------:R-:W-:Y:S01]  /*0bd0*/  IMAD.MOV.U32 R159, RZ, RZ, 0x2 ;  /* 0x00000002ff9f7424 */ /* 0x000fe200078e00ff */
[----:B------:R-:W-:Y:S01]  /*0be0*/  UIADD3 UR38, UP0, UR37, 0x1e8, URZ ;  /* 0x000001e825267890 */ /* 0x000fe2000ff1e03f */
[----:B------:R-:W-:Y:S01]  /*0bf0*/  SHF.R.S32.HI R3, RZ, 0x1f, R236 ;  /* 0x0000001fff037819 */ /* 0x000fe200000114ec */
[----:B------:R-:W-:Y:S01]  /*0c00*/  UIADD3 UR41, UP1, UR37, 0x1f4, URZ ;  /* 0x000001f425297890 */ /* 0x000fe2000ff3e03f */
[----:B------:R-:W-:Y:S01]  /*0c10*/  IMAD.MOV.U32 R153, RZ, RZ, RZ ;  /* 0x000000ffff997224 */ /* 0x000fe200078e00ff */
[----:B------:R-:W-:Y:S01]  /*0c20*/  UIADD3.X UR46, URZ, UR36, URZ, UP0, !UPT ;  /* 0x000000243f2e7290 */ /* 0x000fe200087fe43f */
[CC--:B------:R-:W-:Y:S01]  /*0c30*/  LEA.HI R8, R3.reuse, R236.reuse, RZ, 0x7 ;  /* 0x000000ec03087211 */ /* 0x0c0fe200078f38ff */
[----:B------:R-:W-:Y:S01]  /*0c40*/  IMAD.MOV.U32 R156, RZ, RZ, RZ ;  /* 0x000000ffff9c7224 */ /* 0x000fe200078e00ff */
[----:B------:R-:W-:Y:S01]  /*0c50*/  LEA.HI R0, R3, R236, RZ, 0x4 ;  /* 0x000000ec03007211 */ /* 0x000fe200078f20ff */
[----:B------:R-:W-:Y:S01]  /*0c60*/  UIADD3.X UR47, URZ, UR36, URZ, UP1, !UPT ;  /* 0x000000243f2f7290 */ /* 0x000fe20008ffe43f */
[----:B------:R-:W-:-:S02]  /*0c70*/  LOP3.LUT R7, R8, 0xffffff80, RZ, 0xc0, !PT ;  /* 0xffffff8008077812 */ /* 0x000fc400078ec0ff */
[----:B------:R-:W-:Y:S02]  /*0c80*/  SHF.R.S32.HI R5, RZ, 0x4, R0 ;  /* 0x00000004ff057819 */ /* 0x000fe40000011400 */
[----:B------:R-:W-:Y:S01]  /*0c90*/  SHF.R.S32.HI R237, RZ, 0x7, R8 ;  /* 0x00000007ffed7819 */ /* 0x000fe20000011408 */
[----:B------:R-:W-:Y:S01]  /*0ca0*/  IMAD.IADD R7, R236, 0x1, -R7 ;  /* 0x00000001ec077824 */ /* 0x000fe200078e0a07 */
[----:B------:R-:W-:Y:S02]  /*0cb0*/  LEA.HI R4, R0, R5, RZ, 0x1 ;  /* 0x0000000500047211 */ /* 0x000fe400078f08ff */
[----:B------:R-:W-:Y:S02]  /*0cc0*/  LEA.HI R8, R8, R237, RZ, 0x1 ;  /* 0x000000ed08087211 */ /* 0x000fe400078f08ff */
[----:B------:R-:W-:Y:S02]  /*0cd0*/  SHF.R.S32.HI R10, RZ, 0x1f, R7 ;  /* 0x0000001fff0a7819 */ /* 0x000fe40000011407 */
[----:B------:R-:W-:Y:S01]  /*0ce0*/  LOP3.LUT R6, R4, 0x1ffffffe, RZ, 0xc0, !PT ;  /* 0x1ffffffe04067812 */ /* 0x000fe200078ec0ff */
[----:B------:R-:W-:Y:S01]  /*0cf0*/  UMOV UR42, UR42 ;  /* 0x0000002a002a7c82 */ /* 0x000fe20008000000 */
[----:B0-----:R-:W-:Y:S01]  /*0d00*/  UMOV UR43, UR4 ;  /* 0x00000004002b7c82 */ /* 0x001fe20008000000 */
[----:B------:R-:W-:-:S02]  /*0d10*/  LEA.HI R4, R3, R236, RZ, 0x5 ;  /* 0x000000ec03047211 */ /* 0x000fc400078f28ff */
[----:B------:R-:W-:Y:S01]  /*0d20*/  LEA.HI R9, R10, R7, RZ, 0x2 ;  /* 0x000000070a097211 */ /* 0x000fe200078f10ff */
[----:B------:R-:W-:Y:S01]  /*0d30*/  IMAD.IADD R6, R5, 0x1, -R6 ;  /* 0x0000000105067824 */ /* 0x000fe200078e0a06 */
[----:B------:R-:W-:Y:S02]  /*0d40*/  LOP3.LUT R5, R0, 0xfffffff0, RZ, 0xc0, !PT ;  /* 0xfffffff000057812 */ /* 0x000fe400078ec0ff */
[--C-:B------:R-:W-:Y:S02]  /*0d50*/  SHF.R.S32.HI R165, RZ, 0x5, R4.reuse ;  /* 0x00000005ffa57819 */ /* 0x100fe40000011404 */
[----:B------:R-:W-:Y:S01]  /*0d60*/  SHF.R.S32.HI R4, RZ, 0x1f, R4 ;  /* 0x0000001fff047819 */ /* 0x000fe20000011404 */
[----:B------:R-:W-:Y:S01]  /*0d70*/  IMAD.IADD R12, R236, 0x1, -R5 ;  /* 0x00000001ec0c7824 */ /* 0x000fe200078e0a05 */
[--C-:B------:R-:W-:Y:S02]  /*0d80*/  SHF.R.S32.HI R0, RZ, 0x2, R9.reuse ;  /* 0x00000002ff007819 */ /* 0x100fe40000011409 */
[----:B------:R-:W-:Y:S01]  /*0d90*/  SHF.R.S32.HI R11, RZ, 0x1f, R9 ;  /* 0x0000001fff0b7819 */ /* 0x000fe20000011409 */
[----:B------:R-:W-:Y:S01]  /*0da0*/  IMAD R5, R237, 0x100, R12 ;  /* 0x00000100ed057824 */ /* 0x000fe200078e020c */
[----:B------:R-:W-:Y:S01]  /*0db0*/  LEA.HI R4, R4, R165, RZ, 0x2 ;  /* 0x000000a504047211 */ /* 0x000fe200078f10ff */
[----:B------:R0:W-:Y:S01]  /*0dc0*/  STL [R1+0x4d4], R12 ;  /* 0x0004d40c01007387 */ /* 0x0001e20000100800 */
[----:B------:R-:W-:-:S02]  /*0dd0*/  LEA.HI R11, R11, R0, RZ, 0x3 ;  /* 0x000000000b0b7211 */ /* 0x000fc400078f18ff */
[----:B------:R-:W-:Y:S02]  /*0de0*/  LOP3.LUT R4, R4, 0x3ffffc, RZ, 0xc0, !PT ;  /* 0x003ffffc04047812 */ /* 0x000fe400078ec0ff */
[----:B------:R-:W-:Y:S02]  /*0df0*/  LOP3.LUT R11, R11, 0xfffffff8, RZ, 0xc0, !PT ;  /* 0xfffffff80b0b7812 */ /* 0x000fe400078ec0ff */
[----:B------:R-:W-:Y:S01]  /*0e00*/  LEA.HI R10, R10, R7, RZ, 0x5 ;  /* 0x000000070a0a7211 */ /* 0x000fe200078f28ff */
[----:B------:R-:W-:Y:S01]  /*0e10*/  IMAD.IADD R4, R165, 0x1, -R4 ;  /* 0x00000001a5047824 */ /* 0x000fe200078e0a04 */
[----:B------:R-:W-:Y:S01]  /*0e20*/  LOP3.LUT R8, R8, 0xfffffe, RZ, 0xc0, !PT ;  /* 0x00fffffe08087812 */ /* 0x000fe200078ec0ff */
[----:B------:R-:W-:Y:S01]  /*0e30*/  IMAD.IADD R11, R0, 0x1, -R11 ;  /* 0x00000001000b7824 */ /* 0x000fe200078e0a0b */
[CC--:B------:R-:W-:Y:S01]  /*0e40*/  LEA.HI R0, R3.reuse, R236.reuse, RZ, 0x2 ;  /* 0x000000ec03007211 */ /* 0x0c0fe200078f10ff */
[----:B------:R-:W-:Y:S01]  /*0e50*/  IMAD R158, R4, 0x10, R5 ;  /* 0x00000010049e7824 */ /* 0x000fe200078e0205 */
[----:B------:R-:W-:Y:S01]  /*0e60*/  LEA.HI R4, R3, R236, RZ, 0x3 ;  /* 0x000000ec03047211 */ /* 0x000fe200078f18ff */
[----:B------:R-:W-:Y:S01]  /*0e70*/  IMAD.IADD R8, R237, 0x1, -R8 ;  /* 0x00000001ed087824 */ /* 0x000fe200078e0a08 */
[----:B------:R-:W-:-:S02]  /*0e80*/  SHF.R.S32.HI R152, RZ, 0x2, R0 ;  /* 0x00000002ff987819 */ /* 0x000fc40000011400 */
[----:B------:R-:W-:Y:S02]  /*0e90*/  LOP3.LUT R3, R0, 0xfffffffc, RZ, 0xc0, !PT ;  /* 0xfffffffc00037812 */ /* 0x000fe400078ec0ff */
[----:B------:R-:W-:Y:S01]  /*0ea0*/  SHF.R.S32.HI R5, RZ, 0x1f, R0 ;  /* 0x0000001fff057819 */ /* 0x000fe20000011400 */
[----:B------:R-:W-:Y:S01]  /*0eb0*/  VIADD R14, R152, 0x20 ;  /* 0x00000020980e7836 */ /* 0x000fe20000000000 */
[----:B0-----:R-:W-:Y:S01]  /*0ec0*/  LOP3.LUT R12, R9, 0x7ffffffc, RZ, 0xc0, !PT ;  /* 0x7ffffffc090c7812 */ /* 0x001fe200078ec0ff */
[----:B------:R-:W-:Y:S01]  /*0ed0*/  IMAD.IADD R13, R236, 0x1, -R3 ;  /* 0x00000001ec0d7824 */ /* 0x000fe200078e0a03 */
[----:B------:R-:W-:Y:S01]  /*0ee0*/  LEA.HI R5, R5, R152, RZ, 0x3 ;  /* 0x0000009805057211 */ /* 0x000fe200078f18ff */
[----:B------:R-:W-:Y:S01]  /*0ef0*/  IMAD.SHL.U32 R3, R14, 0x40, RZ ;  /* 0x000000400e037824 */ /* 0x000fe200078e00ff */
[----:B------:R-:W-:Y:S01]  /*0f00*/  SHF.R.S32.HI R228, RZ, 0x3, R4 ;  /* 0x00000003ffe47819 */ /* 0x000fe20000011404 */
[----:B------:R-:W-:Y:S01]  /*0f10*/  IMAD.IADD R12, R7, 0x1, -R12 ;  /* 0x00000001070c7824 */ /* 0x000fe200078e0a0c */
[----:B------:R-:W-:Y:S01]  /*0f20*/  LOP3.LUT R7, R4, 0xfffffff8, RZ, 0xc0, !PT ;  /* 0xfffffff804077812 */ /* 0x000fe200078ec0ff */
[----:B------:R-:W-:Y:S01]  /*0f30*/  IMAD.SHL.U32 R22, R13, 0x8, RZ ;  /* 0x000000080d167824 */ /* 0x000fe200078e00ff */
[----:B------:R-:W-:Y:S01]  /*0f40*/  LOP3.LUT R5, R5, 0xfffffff8, RZ, 0xc0, !PT ;  /* 0xfffffff805057812 */ /* 0x000fe200078ec0ff */
[----:B------:R-:W-:Y:S01]  /*0f50*/  IMAD.SHL.U32 R9, R6, 0x8, RZ ;  /* 0x0000000806097824 */ /* 0x000fe200078e00ff */
[----:B------:R-:W-:Y:S01]  /*0f60*/  SHF.R.S32.HI R4, RZ, 0x1f, R14 ;  /* 0x0000001fff047819 */ /* 0x000fe2000001140e */
[----:B------:R-:W-:Y:S01]  /*0f70*/  IMAD.IADD R15, R236, 0x1, -R7 ;  /* 0x00000001ec0f7824 */ /* 0x000fe200078e0a07 */
[----:B------:R-:W-:Y:S01]  /*0f80*/  LEA.HI R0, R13, R13, RZ, 0x1 ;  /* 0x0000000d0d007211 */ /* 0x000fe200078f08ff */
[----:B------:R-:W-:Y:S01]  /*0f90*/  IMAD.IADD R157, R152, 0x1, -R5 ;  /* 0x00000001989d7824 */ /* 0x000fe200078e0a05 */
[----:B------:R-:W-:Y:S01]  /*0fa0*/  LEA.HI R4, R4, R14, RZ, 0x3 ;  /* 0x0000000e04047211 */ /* 0x000fe200078f18ff */
[----:B------:R-:W-:Y:S01]  /*0fb0*/  IMAD.SHL.U32 R7, R8, 0x100, RZ ;  /* 0x0000010008077824 */ /* 0x000fe200078e00ff */
[----:B------:R-:W-:Y:S01]  /*0fc0*/  LOP3.LUT R0, R0, 0x1ffffffe, RZ, 0xc0, !PT ;  /* 0x1ffffffe00007812 */ /* 0x000fe200078ec0ff */
[----:B------:R-:W-:Y:S01]  /*0fd0*/  IMAD.SHL.U32 R6, R12, 0x2, RZ ;  /* 0x000000020c067824 */ /* 0x000fe200078e00ff */
[----:B------:R-:W-:Y:S01]  /*0fe0*/  LOP3.LUT R5, R3, 0x1c0, RZ, 0xc0, !PT ;  /* 0x000001c003057812 */ /* 0x000fe200078ec0ff */
[----:B------:R-:W-:Y:S01]  /*0ff0*/  IMAD.SHL.U32 R4, R4, 0x40, RZ ;  /* 0x0000004004047824 */ /* 0x000fe200078e00ff */
[----:B------:R-:W-:Y:S01]  /*1000*/  SHF.R.S32.HI R10, RZ, 0x5, R10 ;  /* 0x00000005ff0a7819 */ /* 0x000fe2000001140a */
[----:B------:R-:W-:Y:S01]  /*1010*/  IMAD.IADD R3, R13, 0x1, -R0 ;  /* 0x000000010d037824 */ /* 0x000fe200078e0a00 */
[----:B------:R-:W-:Y:S01]  /*1020*/  LOP3.LUT R0, R5, 0x38, R22, 0xf8, !PT ;  /* 0x0000003805007812 */ /* 0x000fe200078ef816 */
[----:B------:R0:W-:Y:S01]  /*1030*/  STL [R1+0x4cc], R5 ;  /* 0x0004cc0501007387 */ /* 0x0001e20000100800 */
[----:B------:R-:W-:Y:S01]  /*1040*/  LOP3.LUT R4, R4, 0xfffffe00, RZ, 0xc0, !PT ;  /* 0xfffffe0004047812 */ /* 0x000fe200078ec0ff */
[----:B------:R-:W-:-:S02]  /*1050*/  IMAD.IADD R161, R6, 0x1, R7 ;  /* 0x0000000106a17824 */ /* 0x000fc400078e0207 */
[----:B------:R-:W-:Y:S01]  /*1060*/  IMAD R160, R10, 0x10, R11 ;  /* 0x000000100aa07824 */ /* 0x000fe200078e020b */
[----:B------:R-:W-:Y:S01]  /*1070*/  STL [R1+0x438], R13 ;  /* 0x0004380d01007387 */ /* 0x000fe20000100800 */
[----:B------:R-:W-:Y:S02]  /*1080*/  VIADD R225, R161, 0x8 ;  /* 0x00000008a1e17836 */ /* 0x000fe40000000000 */
[----:B------:R-:W-:Y:S01]  /*1090*/  IMAD R3, R3, 0x8, R160 ;  /* 0x0000000803037824 */ /* 0x000fe200078e02a0 */
[----:B------:R-:W-:Y:S01]  /*10a0*/  STL [R1+0x4dc], R4 ;  /* 0x0004dc0401007387 */ /* 0x000fe20000100800 */
[----:B0-----:R-:W-:Y:S01]  /*10b0*/  SHF.R.U32.HI R5, RZ, 0x3, R5 ;  /* 0x00000003ff057819 */ /* 0x001fe20000011605 */
[C---:B------:R-:W-:Y:S02]  /*10c0*/  VIADD R224, R161.reuse, 0x10 ;  /* 0x00000010a1e07836 */ /* 0x040fe40000000000 */
[C---:B------:R-:W-:Y:S01]  /*10d0*/  VIADD R223, R161.reuse, 0x18 ;  /* 0x00000018a1df7836 */ /* 0x040fe20000000000 */
[----:B------:R0:W-:Y:S01]  /*10e0*/  STL [R1+0x434], R3 ;  /* 0x0004340301007387 */ /* 0x0001e20000100800 */
[----:B------:R-:W-:-:S02]  /*10f0*/  VIADD R222, R161, 0x20 ;  /* 0x00000020a1de7836 */ /* 0x000fc40000000000 */
[C---:B------:R-:W-:Y:S01]  /*1100*/  VIADD R221, R161.reuse, 0x28 ;  /* 0x00000028a1dd7836 */ /* 0x040fe20000000000 */
[----:B------:R1:W-:Y:S01]  /*1110*/  STL [R1+0x4d8], R5 ;  /* 0x0004d80501007387 */ /* 0x0003e20000100800 */
[C---:B------:R-:W-:Y:S02]  /*1120*/  VIADD R220, R161.reuse, 0x30 ;  /* 0x00000030a1dc7836 */ /* 0x040fe40000000000 */
[C---:B------:R-:W-:Y:S01]  /*1130*/  VIADD R219, R161.reuse, 0x38 ;  /* 0x00000038a1db7836 */ /* 0x040fe20000000000 */
[----:B------:R-:W-:Y:S01]  /*1140*/  STL [R1+0x444], R15 ;  /* 0x0004440f01007387 */ /* 0x000fe20000100800 */
[C---:B------:R-:W-:Y:S01]  /*1150*/  VIADD R218, R161.reuse, 0x40 ;  /* 0x00000040a1da7836 */ /* 0x040fe20000000000 */
[----:B0-----:R-:W-:Y:S01]  /*1160*/  SHF.R.S32.HI R3, RZ, 0x1f, R223 ;  /* 0x0000001fff037819 */ /* 0x001fe200000114df */
[C---:B------:R-:W-:Y:S01]  /*1170*/  VIADD R217, R161.reuse, 0x48 ;  /* 0x00000048a1d97836 */ /* 0x040fe20000000000 */
[----:B------:R-:W-:Y:S01]  /*1180*/  STL [R1+0x440], R14 ;  /* 0x0004400e01007387 */ /* 0x000fe20000100800 */
[C---:B------:R-:W-:Y:S01]  /*1190*/  VIADD R216, R161.reuse, 0x50 ;  /* 0x00000050a1d87836 */ /* 0x040fe20000000000 */
[----:B-1----:R-:W-:Y:S01]  /*11a0*/  LOP3.LUT R5, R4, R0, R5, 0xf6, !PT ;  /* 0x0000000004057212 */ /* 0x002fe200078ef605 */
[C---:B------:R-:W-:Y:S01]  /*11b0*/  VIADD R215, R161.reuse, 0x58 ;  /* 0x00000058a1d77836 */ /* 0x040fe20000000000 */
[----:B------:R-:W-:Y:S01]  /*11c0*/  SHF.R.S32.HI R0, RZ, 0x1f, R161 ;  /* 0x0000001fff007819 */ /* 0x000fe200000114a1 */
[----:B------:R0:W-:Y:S01]  /*11d0*/  STL [R1+0x4b8], R3 ;  /* 0x0004b80301007387 */ /* 0x0001e20000100800 */
[----:B------:R-:W-:-:S02]  /*11e0*/  VIADD R214, R161, 0x60 ;  /* 0x00000060a1d67836 */ /* 0x000fc40000000000 */
[----:B------:R-:W-:Y:S01]  /*11f0*/  IMAD R4, R5, 0x2, R2 ;  /* 0x0000000205047824 */ /* 0x000fe200078e0202 */
[----:B------:R1:W-:Y:S01]  /*1200*/  STL [R1+0x4c4], R0 ;  /* 0x0004c40001007387 */ /* 0x0003e20000100800 */
[C---:B------:R-:W-:Y:S02]  /*1210*/  VIADD R213, R161.reuse, 0x68 ;  /* 0x00000068a1d57836 */ /* 0x040fe40000000000 */
[C---:B------:R-:W-:Y:S01]  /*1220*/  VIADD R212, R161.reuse, 0x70 ;  /* 0x00000070a1d47836 */ /* 0x040fe20000000000 */
[----:B------:R2:W-:Y:S01]  /*1230*/  STL [R1+0x4c8], R4 ;  /* 0x0004c80401007387 */ /* 0x0005e20000100800 */
[C---:B------:R-:W-:Y:S01]  /*1240*/  VIADD R211, R161.reuse, 0x78 ;  /* 0x00000078a1d37836 */ /* 0x040fe20000000000 */
[----:B0-----:R-:W-:Y:S01]  /*1250*/  SHF.R.S32.HI R3, RZ, 0x1f, R220 ;  /* 0x0000001fff037819 */ /* 0x001fe200000114dc */
[C---:B------:R-:W-:Y:S01]  /*1260*/  VIADD R210, R161.reuse, 0x80 ;  /* 0x00000080a1d27836 */ /* 0x040fe20000000000 */
[----:B------:R-:W-:Y:S01]  /*1270*/  STL [R1+0x4e4], R9 ;  /* 0x0004e40901007387 */ /* 0x000fe20000100800 */
[C---:B------:R-:W-:Y:S01]  /*1280*/  VIADD R209, R161.reuse, 0x88 ;  /* 0x00000088a1d17836 */ /* 0x040fe20000000000 */
[----:B-1----:R-:W-:Y:S01]  /*1290*/  SHF.R.S32.HI R0, RZ, 0x1f, R225 ;  /* 0x0000001fff007819 */ /* 0x002fe200000114e1 */
[C---:B------:R-:W-:Y:S01]  /*12a0*/  VIADD R208, R161.reuse, 0x90 ;  /* 0x00000090a1d07836 */ /* 0x040fe20000000000 */
[----:B------:R0:W-:Y:S01]  /*12b0*/  STL [R1+0x4ac], R3 ;  /* 0x0004ac0301007387 */ /* 0x0001e20000100800 */
[C---:B------:R-:W-:Y:S01]  /*12c0*/  VIADD R207, R161.reuse, 0x98 ;  /* 0x00000098a1cf7836 */ /* 0x040fe20000000000 */
[----:B--2---:R-:W-:Y:S01]  /*12d0*/  SHF.R.S32.HI R4, RZ, 0x1f, R224 ;  /* 0x0000001fff047819 */ /* 0x004fe200000114e0 */
[C---:B------:R-:W-:Y:S01]  /*12e0*/  VIADD R206, R161.reuse, 0xa0 ;  /* 0x000000a0a1ce7836 */ /* 0x040fe20000000000 */
[----:B------:R1:W-:Y:S01]  /*12f0*/  STL [R1+0x4c0], R0 ;  /* 0x0004c00001007387 */ /* 0x0003e20000100800 */
[----:B------:R-:W-:-:S02]  /*1300*/  VIADD R205, R161, 0xa8 ;  /* 0x000000a8a1cd7836 */ /* 0x000fc40000000000 */
        /* <DEDUP_REMOVED lines=12> */
[----:B------:R-:W-:Y:S01]  /*13d0*/  VIADD R196, R161, 0xe0 ;  /* 0x000000e0a1c47836 */ /* 0x000fe20000000000 */
[----:B------:R1:W-:Y:S01]  /*13e0*/  STL [R1+0x4b4], R0 ;  /* 0x0004b40001007387 */ /* 0x0003e20000100800 */
[----:B------:R-:W-:-:S02]  /*13f0*/  IMAD.SHL.U32 R154, R13, 0x4, RZ ;  /* 0x000000040d9a7824 */ /* 0x000fc400078e00ff */
[C---:B------:R-:W-:Y:S01]  /*1400*/  VIADD R195, R161.reuse, 0xe8 ;  /* 0x000000e8a1c37836 */ /* 0x040fe20000000000 */
[----:B------:R2:W-:Y:S01]  /*1410*/  STL [R1+0x4b0], R4 ;  /* 0x0004b00401007387 */ /* 0x0005e20000100800 */
[----:B------:R-:W-:Y:S01]  /*1420*/  VIADD R162, R154, 0x10 ;  /* 0x000000109aa27836 */ /* 0x000fe20000000000 */
[----:B0-----:R-:W-:Y:S01]  /*1430*/  SHF.R.S32.HI R3, RZ, 0x1f, R214 ;  /* 0x0000001fff037819 */ /* 0x001fe200000114d6 */
[C---:B------:R-:W-:Y:S01]  /*1440*/  VIADD R227, R161.reuse, 0xf0 ;  /* 0x000000f0a1e37836 */ /* 0x040fe20000000000 */
[----:B------:R-:W-:Y:S01]  /*1450*/  STL [R1+0x4e0], R6 ;  /* 0x0004e00601007387 */ /* 0x000fe20000100800 */
[----:B------:R-:W-:Y:S01]  /*1460*/  VIADD R226, R161, 0xf8 ;  /* 0x000000f8a1e27836 */ /* 0x000fe20000000000 */
[----:B-1----:R-:W-:Y:S01]  /*1470*/  SHF.R.S32.HI R0, RZ, 0x1f, R219 ;  /* 0x0000001fff007819 */ /* 0x002fe200000114db */
[----:B------:R-:W-:Y:S01]  /*1480*/  IMAD.SHL.U32 R190, R15, 0x8, RZ ;  /* 0x000000080fbe7824 */ /* 0x000fe200078e00ff */
[----:B------:R0:W-:Y:S01]  /*1490*/  STL [R1+0x494], R3 ;  /* 0x0004940301007387 */ /* 0x0001e20000100800 */
[----:B------:R-:W-:Y:S01]  /*14a0*/  SHF.R.S32.HI R8, RZ, 0x1f, R162 ;  /* 0x0000001fff087819 */ /* 0x000fe200000114a2 */
[----:B------:R-:W-:Y:S01]  /*14b0*/  IMAD.U32 R158, R158, 0x40, R9 ;  /* 0x000000409e9e7824 */ /* 0x000fe200078e0009 */
[----:B--2---:R-:W-:Y:S01]  /*14c0*/  SHF.R.S32.HI R4, RZ, 0x1f, R218 ;  /* 0x0000001fff047819 */ /* 0x004fe200000114da */
        /* <DEDUP_REMOVED lines=12> */
[----:B------:R-:W-:Y:S01]  /*1590*/  VIADD R191, R190, 0x1c0 ;  /* 0x000001c0bebf7836 */ /* 0x000fe20000000000 */
[----:B--2---:R-:W-:Y:S01]  /*15a0*/  SHF.R.S32.HI R4, RZ, 0x1f, R215 ;  /* 0x0000001fff047819 */ /* 0x004fe200000114d7 */
[----:B------:R-:W-:Y:S01]  /*15b0*/  IMAD.WIDE R158, R158, R159, UR42 ;  /* 0x0000002a9e9e7e25 */ /* 0x000fe2000f8e029f */
[----:B------:R1:W-:Y:S01]  /*15c0*/  STL [R1+0x49c], R0 ;  /* 0x00049c0001007387 */ /* 0x0003e20000100800 */
[----:B------:R-:W-:-:S02]  /*15d0*/  SHF.R.S32.HI R235, RZ, 0x1f, R187 ;  /* 0x0000001fffeb7819 */ /* 0x000fc400000114bb */
[----:B------:R-:W-:Y:S01]  /*15e0*/  SHF.R.S32.HI R234, RZ, 0x1f, R186 ;  /* 0x0000001fffea7819 */ /* 0x000fe200000114ba */
[----:B------:R2:W-:Y:S01]  /*15f0*/  STL [R1+0x498], R4 ;  /* 0x0004980401007387 */ /* 0x0005e20000100800 */
[----:B------:R-:W-:Y:S02]  /*1600*/  SHF.R.S32.HI R233, RZ, 0x1f, R185 ;  /* 0x0000001fffe97819 */ /* 0x000fe400000114b9 */
[----:B0-----:R-:W-:Y:S02]  /*1610*/  SHF.R.S32.HI R3, RZ, 0x1f, R208 ;  /* 0x0000001fff037819 */ /* 0x001fe400000114d0 */
[----:B------:R-:W-:Y:S02]  /*1620*/  SHF.R.S32.HI R232, RZ, 0x1f, R184 ;  /* 0x0000001fffe87819 */ /* 0x000fe400000114b8 */
[----:B-1----:R-:W-:Y:S01]  /*1630*/  SHF.R.S32.HI R0, RZ, 0x1f, R213 ;  /* 0x0000001fff007819 */ /* 0x002fe200000114d5 */
[----:B------:R0:W-:Y:S01]  /*1640*/  STL [R1+0x47c], R3 ;  /* 0x00047c0301007387 */ /* 0x0001e20000100800 */
[----:B------:R-:W-:-:S02]  /*1650*/  SHF.R.S32.HI R231, RZ, 0x1f, R167 ;  /* 0x0000001fffe77819 */ /* 0x000fc400000114a7 */
[----:B--2---:R-:W-:Y:S01]  /*1660*/  SHF.R.S32.HI R4, RZ, 0x1f, R212 ;  /* 0x0000001fff047819 */ /* 0x004fe200000114d4 */
[----:B------:R1:W-:Y:S01]  /*1670*/  STL [R1+0x490], R0 ;  /* 0x0004900001007387 */ /* 0x0003e20000100800 */
[----:B------:R-:W-:Y:S02]  /*1680*/  SHF.R.S32.HI R230, RZ, 0x1f, R192 ;  /* 0x0000001fffe67819 */ /* 0x000fe400000114c0 */
[----:B------:R-:W-:Y:S01]  /*1690*/  SHF.R.S32.HI R229, RZ, 0x1f, R191 ;  /* 0x0000001fffe57819 */ /* 0x000fe200000114bf */
[----:B------:R2:W-:Y:S01]  /*16a0*/  STL [R1+0x48c], R4 ;  /* 0x00048c0401007387 */ /* 0x0005e20000100800 */
[----:B0-----:R-:W-:Y:S02]  /*16b0*/  SHF.R.S32.HI R3, RZ, 0x1f, R205 ;  /* 0x0000001fff037819 */ /* 0x001fe400000114cd */
[----:B-1----:R-:W-:-:S03]  /*16c0*/  SHF.R.S32.HI R0, RZ, 0x1f, R210 ;  /* 0x0000001fff007819 */ /* 0x002fc600000114d2 */
[----:B------:R0:W-:Y:S01]  /*16d0*/  STL [R1+0x470], R3 ;  /* 0x0004700301007387 */ /* 0x0001e20000100800 */
[----:B--2---:R-:W-:-:S03]  /*16e0*/  SHF.R.S32.HI R4, RZ, 0x1f, R209 ;  /* 0x0000001fff047819 */ /* 0x004fc600000114d1 */
[----:B------:R1:W-:Y:S04]  /*16f0*/  STL [R1+0x484], R0 ;  /* 0x0004840001007387 */ /* 0x0003e80000100800 */
        /* <DEDUP_REMOVED lines=15> */
[----:B------:R-:W-:Y:S01]  /*17f0*/  STL [R1+0x44c], R3 ;  /* 0x00044c0301007387 */ /* 0x000fe20000100800 */
[----:B--2---:R-:W-:-:S03]  /*1800*/  SHF.R.S32.HI R4, RZ, 0x1f, R198 ;  /* 0x0000001fff047819 */ /* 0x004fc600000114c6 */
[----:B------:R0:W-:Y:S04]  /*1810*/  STL [R1+0x460], R0 ;  /* 0x0004600001007387 */ /* 0x0001e80000100800 */
[----:B------:R1:W-:Y:S01]  /*1820*/  STL [R1+0x45c], R4 ;  /* 0x00045c0401007387 */ /* 0x0003e20000100800 */
[----:B0-----:R-:W-:Y:S02]  /*1830*/  SHF.R.S32.HI R0, RZ, 0x1f, R196 ;  /* 0x0000001fff007819 */ /* 0x001fe400000114c4 */
[----:B-1----:R-:W-:-:S03]  /*1840*/  SHF.R.S32.HI R4, RZ, 0x1f, R195 ;  /* 0x0000001fff047819 */ /* 0x002fc600000114c3 */
[----:B------:R0:W-:Y:S04]  /*1850*/  STL [R1+0x454], R0 ;  /* 0x0004540001007387 */ /* 0x0001e80000100800 */
[----:B------:R1:W-:Y:S01]  /*1860*/  STL [R1+0x450], R4 ;  /* 0x0004500401007387 */ /* 0x0003e20000100800 */
[----:B0-----:R-:W-:-:S05]  /*1870*/  SHF.R.S32.HI R0, RZ, 0x1f, R226 ;  /* 0x0000001fff007819 */ /* 0x001fca00000114e2 */
[----:B------:R1:W-:Y:S02]  /*1880*/  STL [R1+0x448], R0 ;  /* 0x0004480001007387 */ /* 0x0003e40000100800 */
.L_x_6817:
[----:B------:R-:W-:Y:S01]  /*1890*/  ULDC.64 UR4, c[0x0][0xb20] ;  /* 0x0002c80000047ab9 */ /* 0x000fe20000000a00 */
[----:B012-4-:R-:W0:Y:S01]  /*18a0*/  LDC.64 R4, c[0x0][0xb00] ;  /* 0x0002c000ff047b82 */ /* 0x017e220000000a00 */
[----:B------:R-:W-:Y:S01]  /*18b0*/  ISETP.NE.U32.AND P0, PT, RZ, UR4, PT ;  /* 0x00000004ff007c0c */ /* 0x000fe2000bf05070 */
[----:B---3--:R-:W-:Y:S01]  /*18c0*/  IMAD.MOV.U32 R10, RZ, RZ, RZ ;  /* 0x000000ffff0a7224 */ /* 0x008fe200078e00ff */
        /* <DEDUP_REMOVED lines=13> */
[----:B-----5:R-:W-:Y:S01]  /*19a0*/  IMAD.U32 R24, RZ, RZ, UR4 ;  /* 0x00000004ff187e24 */ /* 0x020fe2000f8e00ff */
[----:B------:R-:W-:Y:S02]  /*19b0*/  ULDC.64 UR4, c[0x0][0x418] ;  /* 0x0001060000047ab9 */ /* 0x000fe40000000a00 */
[----:B------:R2:W5:Y:S01]  /*19c0*/  @P3 LDG.E R18, desc[UR44][R4.64] ;  /* 0x0000002c04123981 */ /* 0x000562000c1e1900 */
        /* <DEDUP_REMOVED lines=29> */
.L_x_6593:
[----:B------:R-:W-:Y:S02]  /*1ba0*/  IMAD.U32 R38, RZ, RZ, UR5 ;  /* 0x00000005ff267e24 */ /* 0x000fe4000f8e00ff */
[----:B------:R-:W-:Y:S01]  /*1bb0*/  IMAD.U32 R19, RZ, RZ, UR4 ;  /* 0x00000004ff137e24 */ /* 0x000fe2000f8e00ff */
[----:B------:R-:W-:Y:S06]  /*1bc0*/  @!P2 BRA `(.L_x_6594) ;  /* 0x000000000010a947 */ /* 0x000fec0003800000 */
[----:B------:R-:W0:Y:S02]  /*1bd0*/  LDC.64 R4, c[0x0][0xb18] ;  /* 0x0002c600ff047b82 */ /* 0x000e240000000a00 */
[----:B0-----:R-:W-:-:S05]  /*1be0*/  IMAD.WIDE R4, R91, 0x4, R4 ;  /* 0x000000045b047825 */ /* 0x001fca00078e0204 */
[----:B------:R0:W5:Y:S01]  /*1bf0*/  LDG.E R19, desc[UR44][R4.64] ;  /* 0x0000002c04137981 */ /* 0x000162000c1e1900 */
[----:B------:R-:W-:Y:S05]  /*1c00*/  BRA `(.L_x_6595) ;  /* 0x0000000000107947 */ /* 0x000fea0003800000 */
.L_x_6594:
[----:B------:R-:W-:Y:S05]  /*1c10*/  @!P3 BRA `(.L_x_6595) ;  /* 0x00000000000cb947 */ /* 0x000fea0003800000 */
[----:B------:R-:W2:Y:S04]  /*1c20*/  LDG.E R0, desc[UR44][R4.64] ;  /* 0x0000002c04007981 */ /* 0x000ea8000c1e1900 */
[----:B------:R-:W2:Y:S02]  /*1c30*/  LDG.E R19, desc[UR44][R4.64+0x4] ;  /* 0x0000042c04137981 */ /* 0x000ea4000c1e1900 */
[----:B--2---:R-:W-:-:S07]  /*1c40*/  IMAD.IADD R19, R19, 0x1, -R0 ;  /* 0x0000000113137824 */ /* 0x004fce00078e0a00 */
.L_x_6595:
[----:B------:R-:W-:Y:S02]  /*1c50*/  ULDC.64 UR4, c[0x0][0xb08] ;  /* 0x0002c20000047ab9 */ /* 0x000fe40000000a00 */
[----:B------:R-:W-:-:S04]  /*1c60*/  ISETP.NE.U32.AND P0, PT, RZ, UR4, PT ;  /* 0x00000004ff007c0c */ /* 0x000fc8000bf05070 */
[----:B------:R-:W-:Y:S01]  /*1c70*/  ISETP.NE.AND.EX P0, PT, RZ, UR5, PT, P0 ;  /* 0x00000005ff007c0c */ /* 0x000fe2000bf05300 */
[----:B------:R-:W-:Y:S02]  /*1c80*/  ULDC.64 UR4, c[0x0][0xb28] ;  /* 0x0002ca0000047ab9 */ /* 0x000fe40000000a00 */
[----:B------:R-:W-:-:S04]  /*1c90*/  ISETP.NE.U32.AND P1, PT, RZ, UR4, PT ;  /* 0x00000004ff007c0c */ /* 0x000fc8000bf25070 */
[----:B------:R-:W-:-:S06]  /*1ca0*/  ISETP.NE.AND.EX P1, PT, RZ, UR5, PT, P1 ;  /* 0x00000005ff007c0c */ /* 0x000fcc000bf25310 */
[----:B------:R-:W1:Y:S08]  /*1cb0*/  @P0 LDC.64 R6, c[0x0][0xb08] ;  /* 0x0002c200ff060b82 */ /* 0x000e700000000a00 */
[----:B0-----:R-:W0:Y:S01]  /*1cc0*/  @P1 LDC.64 R4, c[0x0][0xb28] ;  /* 0x0002ca00ff041b82 */ /* 0x001e220000000a00 */
[----:B-1----:R-:W-:-:S05]  /*1cd0*/  @P0 IMAD.WIDE R6, R91, 0x4, R6 ;  /* 0x000000045b060825 */ /* 0x002fca00078e0206 */
[----:B------:R-:W2:Y:S04]  /*1ce0*/  @P0 LDG.E R0, desc[UR44][R6.64] ;  /* 0x0000002c06000981 */ /* 0x000ea8000c1e1900 */
[----:B------:R-:W2:Y:S01]  /*1cf0*/  @P0 LDG.E R3, desc[UR44][R6.64+0x4] ;  /* 0x0000042c06030981 */ /* 0x000ea2000c1e1900 */
[----:B0-----:R-:W-:Y:S02]  /*1d00*/  @P1 IMAD.WIDE R8, R91, 0x4, R4 ;  /* 0x000000045b081825 */ /* 0x001fe400078e0204 */
[----:B------:R-:W0:Y:S02]  /*1d10*/  LDC R4, c[0x0][0x448] ;  /* 0x00011200ff047b82 */ /* 0x000e240000000800 */
[----:B-----5:R-:W-:-:S06]  /*1d20*/  IMAD.MOV.U32 R32, RZ, RZ, R19 ;  /* 0x000000ffff207224 */ /* 0x020fcc00078e0013 */
[----:B------:R1:W5:Y:S01]  /*1d30*/  @P1 LDG.E R32, desc[UR44][R8.64] ;  /* 0x0000002c08201981 */ /* 0x000362000c1e1900 */
[----:B------:R-:W-:Y:S02]  /*1d40*/  IMAD.SHL.U32 R164, R89, 0x40, RZ ;  /* 0x0000004059a47824 */ /* 0x000fe400078e00ff */
[----:B------:R-:W-:Y:S01]  /*1d50*/  IMAD.IADD R13, R19, 0x1, -R10 ;  /* 0x00000001130d7824 */ /* 0x000fe200078e0a0a */
[----:B0-----:R-:W-:Y:S02]  /*1d60*/  ISETP.NE.AND P1, PT, R4, 0x1, PT ;  /* 0x000000010400780c */ /* 0x001fe40003f25270 */
[----:B------:R-:W0:Y:S11]  /*1d70*/  LDC.64 R4, c[0x0][0xad8] ;  /* 0x0002b600ff047b82 */ /* 0x000e360000000a00 */
[----:B------:R-:W3:Y:S08]  /*1d80*/  @P1 LDC R11, c[0x0][0x44c] ;  /* 0x00011300ff0b1b82 */ /* 0x000ef00000000800 */
[----:B------:R-:W4:Y:S01]  /*1d90*/  @P1 LDC R12, c[0x0][0x450] ;  /* 0x00011400ff0c1b82 */ /* 0x000f220000000800 */
[----:B0-----:R-:W-:Y:S01]  /*1da0*/  ISETP.GE.AND P2, PT, R5, 0x1, PT ;  /* 0x000000010500780c */ /* 0x001fe20003f46270 */
[----:B--2---:R-:W-:-:S02]  /*1db0*/  @P0 IMAD.IADD R38, R3, 0x1, -R0 ;  /* 0x0000000103260824 */ /* 0x004fc400078e0a00 */
[----:B------:R-:W-:Y:S02]  /*1dc0*/  VIADD R0, R164, 0x3f ;  /* 0x0000003fa4007836 */ /* 0x000fe40000000000 */
[----:B------:R-:W-:Y:S02]  /*1dd0*/  IMAD.IADD R25, R13, 0x1, R38 ;  /* 0x000000010d197824 */ /* 0x000fe400078e0226 */
[----:B---3--:R-:W-:-:S03]  /*1de0*/  @P1 IMAD.HI.U32 R3, R0, R11, RZ ;  /* 0x0000000b00031227 */ /* 0x008fc600078e00ff */
        /* <DEDUP_REMOVED lines=21> */
.L_x_6598:
[----:B------:R-:W-:-:S13]  /*1f40*/  ISETP.NE.AND P0, PT, R5, 0x1, PT ;  /* 0x000000010500780c */ /* 0x000fda0003f05270 */
[----:B------:R-:W0:Y:S02]  /*1f50*/  @P0 LDC.64 R6, c[0x0][0xae0] ;  /* 0x0002b800ff060b82 */ /* 0x000e240000000a00 */
[----:B0-----:R-:W-:-:S05]  /*1f60*/  @P0 IMAD.HI.U32 R6, R0, R6, RZ ;  /* 0x0000000600060227 */ /* 0x001fca00078e00ff */
[----:B------:R-:W-:-:S07]  /*1f70*/  @P0 SHF.R.U32.HI R0, RZ, R7, R6 ;  /* 0x00000007ff000219 */ /* 0x000fce0000011606 */
.L_x_6599:
[----:B------:R-:W-:Y:S05]  /*1f80*/  BSYNC B0 ;  /* 0x0000000000007941 */ /* 0x000fea0003800000 */
.L_x_6597:
[----:B------:R-:W-:-:S05]  /*1f90*/  IMAD R3, R0, R5, R5 ;  /* 0x0000000500037224 */ /* 0x000fca00078e0205 */
[----:B------:R-:W-:-:S07]  /*1fa0*/  VIMNMX R4, R4, R3, PT ;  /* 0x0000000304047248 */ /* 0x000fce0003fe0100 */
.L_x_6596:
[----:B------:R-:W0:Y:S01]  /*1fb0*/  @P1 LDC R7, c[0x0][0x44c] ;  /* 0x00011300ff071b82 */ /* 0x000e220000000800 */
[----:B------:R-:W-:Y:S01]  /*1fc0*/  VIADD R4, R4, 0x3f ;  /* 0x0000003f04047836 */ /* 0x000fe20000000000 */
[----:B------:R-:W-:Y:S01]  /*1fd0*/  ULDC UR4, c[0x0][0xad4] ;  /* 0x0002b50000047ab9 */ /* 0x000fe20000000800 */
[----:B------:R-:W-:-:S03]  /*1fe0*/  IMAD.IADD R200, R25, 0x1, -R24 ;  /* 0x0000000119c87824 */ /* 0x000fc600078e0a18 */
[----:B------:R-:W-:Y:S02]  /*1ff0*/  SHF.R.S32.HI R3, RZ, 0x1f, R4 ;  /* 0x0000001fff037819 */ /* 0x000fe40000011404 */
[----:B------:R-:W1:Y:S02]  /*2000*/  @P1 LDC R9, c[0x0][0x450] ;  /* 0x00011400ff091b82 */ /* 0x000e640000000800 */
[----:B------:R-:W-:Y:S01]  /*2010*/  LEA.HI R3, R3, R4, RZ, 0x6 ;  /* 0x0000000403037211 */ /* 0x000fe200078f30ff */
[----:B0-----:R-:W-:-:S04]  /*2020*/  @P1 IMAD.HI.U32 R0, R164, R7, RZ ;  /* 0x00000007a4001227 */ /* 0x001fc800078e00ff */
[----:B------:R-:W-:Y:S01]  /*2030*/  IMAD.MOV.U32 R7, RZ, RZ, R164 ;  /* 0x000000ffff077224 */ /* 0x000fe200078e00a4 */
[----:B-1----:R-:W-:Y:S02]  /*2040*/  @P1 SHF.R.U32.HI R7, RZ, R9, R0 ;  /* 0x00000009ff071219 */ /* 0x002fe40000011600 */
[----:B------:R-:W-:-:S03]  /*2050*/  SHF.R.S32.HI R0, RZ, 0x6, R3 ;  /* 0x00000006ff007819 */ /* 0x000fc60000011403 */
[----:B------:R-:W-:Y:S01]  /*2060*/  IMAD.IADD R3, R200, 0x1, R7 ;  /* 0x00000001c8037824 */ /* 0x000fe200078e0207 */
        /* <DEDUP_REMOVED lines=13> */
.L_x_6602:
[----:B------:R-:W-:-:S13]  /*2140*/  ISETP.NE.AND P0, PT, R5, 0x1, PT ;  /* 0x000000010500780c */ /* 0x000fda0003f05270 */
[----:B------:R-:W0:Y:S02]  /*2150*/  @P0 LDC.64 R6, c[0x0][0xae0] ;  /* 0x0002b800ff060b82 */ /* 0x000e240000000a00 */
[----:B0-----:R-:W-:-:S05]  /*2160*/  @P0 IMAD.HI.U32 R6, R3, R6, RZ ;  /* 0x0000000603060227 */ /* 0x001fca00078e00ff */
[----:B------:R-:W-:-:S07]  /*2170*/  @P0 SHF.R.U32.HI R3, RZ, R7, R6 ;  /* 0x00000007ff030219 */ /* 0x000fce0000011606 */
.L_x_6603:
[----:B------:R-:W-:Y:S05]  /*2180*/  BSYNC B0 ;  /* 0x0000000000007941 */ /* 0x000fea0003800000 */
.L_x_6601:
[----:B------:R-:W-:-:S05]  /*2190*/  IMAD R3, R3, R5, RZ ;  /* 0x0000000503037224 */ /* 0x000fca00078e02ff */
[----:B------:R-:W-:-:S07]  /*21a0*/  VIMNMX R0, R0, R3, !PT ;  /* 0x0000000300007248 */ /* 0x000fce0007fe0100 */
.L_x_6600:
        /* <DEDUP_REMOVED lines=41> */
.L_x_6605:
[----:B------:R-:W-:Y:S05]  /*2440*/  BSYNC B0 ;  /* 0x0000000000007941 */ /* 0x000fea0003800000 */
.L_x_6604:
        /* <DEDUP_REMOVED lines=36> */
.L_x_6608:
[----:B------:R-:W-:Y:S05]  /*2690*/  BSYNC B6 ;  /* 0x0000000000067941 */ /* 0x000fea0003800000 */
.L_x_6607:
        /* <DEDUP_REMOVED lines=20> */
.L_x_6610:
[----:B------:R-:W-:Y:S05]  /*27e0*/  BSYNC B6 ;  /* 0x0000000000067941 */ /* 0x000fea0003800000 */
.L_x_6609:
[----:B------:R-:W-:Y:S01]  /*27f0*/  ULDC.64 UR4, c[0x0][0xaf0] ;  /* 0x0002bc0000047ab9 */ /* 0x000fe20000000a00 */
[----:B------:R-:W0:Y:S01]  /*2800*/  LDC R9, c[0x0][0x3f4] ;  /* 0x0000fd00ff097b82 */ /* 0x000e220000000800 */
[----:B------:R-:W-:Y:S01]  /*2810*/  ISETP.NE.U32.AND P0, PT, RZ, UR4, PT ;  /* 0x00000004ff007c0c */ /* 0x000fe2000bf05070 */
[----:B------:R-:W-:Y:S01]  /*2820*/  IMAD.IADD R21, R18, 0x1, R19 ;  /* 0x0000000112157824 */ /* 0x000fe200078e0213 */
[----:B------:R-:W-:Y:S01]  /*2830*/  SHF.R.S32.HI R23, RZ, 0x1f, R22 ;  /* 0x0000001fff177819 */ /* 0x000fe20000011416 */
[----:B------:R-:W-:Y:S01]  /*2840*/  ULDC.64 UR6, c[0x0][0xb00] ;  /* 0x0002c00000067ab9 */ /* 0x000fe20000000a00 */
[----:B------:R-:W-:Y:S01]  /*2850*/  ISETP.NE.AND.EX P0, PT, RZ, UR5, PT, P0 ;  /* 0x00000005ff007c0c */ /* 0x000fe2000bf05300 */
[----:B------:R-:W-:-:S12]  /*2860*/  ULDC.64 UR4, c[0x0][0x300] ;  /* 0x0000c00000047ab9 */ /* 0x000fd80000000a00 */
[----:B------:R-:W1:Y:S02]  /*2870*/  @P0 LDC.64 R4, c[0x0][0xaf0] ;  /* 0x0002bc00ff040b82 */ /* 0x000e640000000a00 */
[----:B-1----:R-:W-:-:S05]  /*2880*/  @P0 IMAD.WIDE R4, R91, 0x4, R4 ;  /* 0x000000045b040825 */ /* 0x002fca00078e0204 */
[----:B------:R1:W2:Y:S01]  /*2890*/  @P0 LDG.E R91, desc[UR44][R4.64] ;  /* 0x0000002c045b0981 */ /* 0x0002a2000c1e1900 */
[----:B------:R-:W-:Y:S02]  /*28a0*/  SHF.R.S32.HI R7, RZ, 0x1f, R21 ;  /* 0x0000001fff077819 */ /* 0x000fe40000011415 */
[----:B0-----:R-:W-:Y:S02]  /*28b0*/  ISETP.GE.AND P1, PT, R22, R9, PT ;  /* 0x000000091600720c */ /* 0x001fe40003f26270 */
[----:B------:R-:W-:Y:S01]  /*28c0*/  ISETP.NE.U32.AND P0, PT, RZ, UR6, PT ;  /* 0x00000006ff007c0c */ /* 0x000fe2000bf05070 */
[----:B------:R-:W-:-:S03]  /*28d0*/  IMAD R0, R7, UR4, RZ ;  /* 0x0000000407007c24 */ /* 0x000fc6000f8e02ff */
[----:B------:R-:W-:Y:S01]  /*28e0*/  ISETP.NE.AND.EX P0, PT, RZ, UR7, PT, P0 ;  /* 0x00000007ff007c0c */ /* 0x000fe2000bf05300 */
[----:B-1----:R-:W-:Y:S01]  /*28f0*/  IMAD.WIDE.U32 R4, R21, UR4, RZ ;  /* 0x0000000415047c25 */ /* 0x002fe2000f8e00ff */
[----:B------:R-:W-:-:S03]  /*2900*/  ULDC.64 UR6, c[0x0][0x338] ;  /* 0x0000ce0000067ab9 */ /* 0x000fc60000000a00 */
[----:B------:R-:W-:Y:S01]  /*2910*/  IMAD R3, R21, UR5, R0 ;  /* 0x0000000515037c24 */ /* 0x000fe2000f8e0200 */
[----:B------:R-:W-:Y:S02]  /*2920*/  ULDC.64 UR4, c[0x0][0x330] ;  /* 0x0000cc0000047ab9 */ /* 0x000fe40000000a00 */
[----:B------:R-:W-:-:S04]  /*2930*/  IMAD.WIDE.U32 R26, R166, UR4, R22 ;  /* 0x00000004a61a7c25 */ /* 0x000fc8000f8e0016 */
[----:B------:R-:W-:Y:S01]  /*2940*/  IMAD.IADD R5, R5, 0x1, R3 ;  /* 0x0000000105057824 */ /* 0x000fe200078e0203 */
[----:B------:R-:W-:Y:S01]  /*2950*/  SEL R3, R9, RZ, P1 ;  /* 0x000000ff09037207 */ /* 0x000fe20000800000 */
[C---:B------:R-:W-:Y:S01]  /*2960*/  IMAD R27, R166.reuse, UR5, R27 ;  /* 0x00000005a61b7c24 */ /* 0x040fe2000f8e021b */
[----:B------:R-:W-:Y:S02]  /*2970*/  ULDC.64 UR4, c[0x0][0x308] ;  /* 0x0000c20000047ab9 */ /* 0x000fe40000000a00 */
[----:B------:R-:W-:-:S04]  /*2980*/  IMAD.WIDE.U32 R4, R166, UR4, R4 ;  /* 0x00000004a6047c25 */ /* 0x000fc8000f8e0004 */
[----:B------:R-:W-:Y:S02]  /*2990*/  IMAD.IADD R3, R22, 0x1, R3 ;  /* 0x0000000116037824 */ /* 0x000fe400078e0203 */
[----:B------:R-:W-:Y:S01]  /*29a0*/  IMAD R5, R166, UR5, R5 ;  /* 0x00000005a6057c24 */ /* 0x000fe2000f8e0205 */
[----:B------:R-:W-:Y:S01]  /*29b0*/  ULDC.64 UR4, c[0x0][0x310] ;  /* 0x0000c40000047ab9 */ /* 0x000fe20000000a00 */
[----:B--2---:R-:W-:Y:S02]  /*29c0*/  SHF.R.S32.HI R0, RZ, 0x1f, R91 ;  /* 0x0000001fff007819 */ /* 0x004fe4000001145b */
[----:B------:R-:W-:Y:S02]  /*29d0*/  SEL R91, R91, RZ, !P0 ;  /* 0x000000ff5b5b7207 */ /* 0x000fe40004000000 */
[----:B------:R-:W-:Y:S02]  /*29e0*/  SEL R6, R0, RZ, !P0 ;  /* 0x000000ff00067207 */ /* 0x000fe40004000000 */
[----:B------:R-:W-:Y:S01]  /*29f0*/  SHF.R.S32.HI R0, RZ, 0x1f, R3 ;  /* 0x0000001fff007819 */ /* 0x000fe20000011403 */
[----:B------:R-:W-:Y:S01]  /*2a00*/  IMAD.WIDE.U32 R18, R91, UR4, R4 ;  /* 0x000000045b127c25 */ /* 0x000fe2000f8e0004 */
[----:B------:R-:W-:-:S02]  /*2a10*/  IADD3 R20, P0, R152, R21, RZ ;  /* 0x0000001598147210 */ /* 0x000fc40007f1e0ff */
[----:B------:R-:W-:Y:S01]  /*2a20*/  LEA.HI R3, R0, R3, RZ, 0x3 ;  /* 0x0000000300037211 */ /* 0x000fe200078f18ff */
[C---:B------:R-:W-:Y:S01]  /*2a30*/  IMAD R8, R6.reuse, UR4, RZ ;  /* 0x0000000406087c24 */ /* 0x040fe2000f8e02ff */
[----:B------:R-:W-:Y:S01]  /*2a40*/  SHF.R.S32.HI R0, RZ, 0x1f, R152 ;  /* 0x0000001fff007819 */ /* 0x000fe20000011498 */
[----:B------:R-:W-:Y:S01]  /*2a50*/  IMAD R6, R6, UR6, RZ ;  /* 0x0000000606067c24 */ /* 0x000fe2000f8e02ff */
[----:B------:R-:W-:Y:S01]  /*2a60*/  SHF.R.S32.HI R3, RZ, 0x3, R3 ;  /* 0x00000003ff037819 */ /* 0x000fe20000011403 */
[C---:B------:R-:W-:Y:S02]  /*2a70*/  IMAD R39, R91.reuse, UR5, R8 ;  /* 0x000000055b277c24 */ /* 0x040fe4000f8e0208 */
[----:B------:R-:W-:-:S04]  /*2a80*/  IMAD.WIDE.U32 R26, R91, UR6, R26 ;  /* 0x000000065b1a7c25 */ /* 0x000fc8000f8e001a */
[----:B------:R-:W-:Y:S02]  /*2a90*/  IMAD R91, R91, UR7, R6 ;  /* 0x000000075b5b7c24 */ /* 0x000fe4000f8e0206 */
[----:B------:R-:W-:Y:S02]  /*2aa0*/  IMAD.X R21, R7, 0x1, R0, P0 ;  /* 0x0000000107157824 */ /* 0x000fe400000e0600 */
[----:B------:R-:W-:Y:S02]  /*2ab0*/  IMAD.IADD R39, R19, 0x1, R39 ;  /* 0x0000000113277824 */ /* 0x000fe400078e0227 */
[----:B------:R-:W-:-:S07]  /*2ac0*/  IMAD.IADD R44, R27, 0x1, R91 ;  /* 0x000000011b2c7824 */ /* 0x000fce00078e025b */
.L_x_6640:
[----:B------:R-:W0:Y:S01]  /*2ad0*/  LDC.64 R6, c[0x0][0x300] ;  /* 0x0000c000ff067b82 */ /* 0x000e220000000a00 */
[----:B------:R-:W-:Y:S01]  /*2ae0*/  VIADD R36, R36, 0xffffffff ;  /* 0xffffffff24247836 */ /* 0x000fe20000000000 */
[----:B------:R-:W-:Y:S05]  /*2af0*/  YIELD ;  /* 0x0000000000007946 */ /* 0x000fea0003800000 */
[----:B------:R-:W-:Y:S01]  /*2b00*/  SHF.R.S32.HI R49, RZ, 0x1f, R36 ;  /* 0x0000001fff317819 */ /* 0x000fe20000011424 */
[----:B-1----:R-:W1:Y:S01]  /*2b10*/  LDC.64 R40, c[0x0][0x2e8] ;  /* 0x0000ba00ff287b82 */ /* 0x002e620000000a00 */
[----:B---3--:R-:W-:Y:S01]  /*2b20*/  IMAD.SHL.U32 R30, R157, 0x40, RZ ;  /* 0x000000409d1e7824 */ /* 0x008fe200078e00ff */
[----:B------:R-:W-:Y:S01]  /*2b30*/  BSSY B0, `(.L_x_6611) ;  /* 0x00001d7000007945 */ /* 0x000fe20003800000 */
[----:B------:R-:W-:-:S02]  /*2b40*/  IMAD.SHL.U32 R28, R165, 0x200, RZ ;  /* 0x00000200a51c7824 */ /* 0x000fc400078e00ff */
[----:B--2---:R-:W-:Y:S01]  /*2b50*/  IMAD.SHL.U32 R47, R153, 0x1000, RZ ;  /* 0x00001000992f7824 */ /* 0x004fe200078e00ff */
[----:B------:R-:W-:Y:S02]  /*2b60*/  LOP3.LUT R30, R30, 0x1c0, RZ, 0xc0, !PT ;  /* 0x000001c01e1e7812 */ /* 0x000fe400078ec0ff */
[----:B----4-:R-:W2:Y:S02]  /*2b70*/  LDC R43, c[0x0][0x3f4] ;  /* 0x0000fd00ff2b7b82 */ /* 0x010ea40000000800 */
[----:B------:R-:W-:Y:S02]  /*2b80*/  LOP3.LUT R46, R30, 0x18, R22, 0xf8, !PT ;  /* 0x000000181e2e7812 */ /* 0x000fe400078ef816 */
[----:B------:R-:W-:Y:S01]  /*2b90*/  SHF.R.U32.HI R29, RZ, 0x3, R30 ;  /* 0x00000003ff1d7819 */ /* 0x000fe2000001161e */
[----:B0-----:R-:W-:-:S03]  /*2ba0*/  IMAD R8, R49, R6, RZ ;  /* 0x0000000631087224 */ /* 0x001fc600078e02ff */
[----:B------:R-:W-:Y:S01]  /*2bb0*/  LOP3.LUT R46, R28, R46, R29, 0xf6, !PT ;  /* 0x0000002e1c2e7212 */ /* 0x000fe200078ef61d */
[----:B------:R-:W-:-:S04]  /*2bc0*/  IMAD.WIDE.U32 R4, R36, R6, RZ ;  /* 0x0000000624047225 */ /* 0x000fc800078e00ff */
[----:B------:R-:W-:Y:S02]  /*2bd0*/  IMAD R9, R36, R7, R8 ;  /* 0x0000000724097224 */ /* 0x000fe400078e0208 */
[-C--:B------:R-:W-:Y:S02]  /*2be0*/  IMAD R8, R0, R6.reuse, RZ ;  /* 0x0000000600087224 */ /* 0x080fe400078e02ff */
[----:B------:R-:W-:Y:S02]  /*2bf0*/  IMAD.IADD R5, R5, 0x1, R9 ;  /* 0x0000000105057824 */ /* 0x000fe400078e0209 */
[----:B------:R-:W-:-:S03]  /*2c00*/  IMAD.WIDE.U32 R34, R152, R6, RZ ;  /* 0x0000000698227225 */ /* 0x000fc600078e00ff */
[----:B------:R-:W-:Y:S01]  /*2c10*/  SHF.L.U64.HI R14, R4, 0x6, R5 ;  /* 0x00000006040e7819 */ /* 0x000fe20000010205 */
[----:B------:R-:W-:Y:S02]  /*2c20*/  IMAD R51, R152, R7, R8 ;  /* 0x0000000798337224 */ /* 0x000fe400078e0208 */
[----:B------:R-:W-:Y:S01]  /*2c30*/  IMAD.SHL.U32 R15, R4, 0x40, RZ ;  /* 0x00000040040f7824 */ /* 0x000fe200078e00ff */
[----:B------:R-:W-:Y:S01]  /*2c40*/  IADD3 R4, P0, P2, R18, R34, R22 ;  /* 0x0000002212047210 */ /* 0x000fe20007a1e016 */
[----:B------:R-:W-:-:S03]  /*2c50*/  IMAD.IADD R51, R35, 0x1, R51 ;  /* 0x0000000123337824 */ /* 0x000fc600078e0233 */
[----:B------:R-:W-:Y:S02]  /*2c60*/  IADD3 R4, P3, R4, R15, RZ ;  /* 0x0000000f04047210 */ /* 0x000fe40007f7e0ff */
[----:B------:R-:W-:Y:S02]  /*2c70*/  IADD3.X R5, R39, R51, R23, P0, P2 ;  /* 0x0000003327057210 */ /* 0x000fe400007e4417 */
[----:B-1----:R-:W-:Y:S02]  /*2c80*/  LEA R12, P0, R4, R40, 0x1 ;  /* 0x00000028040c7211 */ /* 0x002fe400078008ff */
[----:B------:R-:W-:Y:S01]  /*2c90*/  ISETP.GT.AND P2, PT, R36, R37, PT ;  /* 0x000000252400720c */ /* 0x000fe20003f44270 */
[----:B------:R-:W-:Y:S02]  /*2ca0*/  IMAD.X R8, R5, 0x1, R14, P3 ;  /* 0x0000000105087824 */ /* 0x000fe400018e060e */
[----:B------:R-:W-:-:S03]  /*2cb0*/  IMAD.IADD R5, R46, 0x1, R47 ;  /* 0x000000012e057824 */ /* 0x000fc600078e022f */
[----:B------:R-:W-:Y:S01]  /*2cc0*/  LEA.HI.X R13, R4, R41, R8, 0x1, P0 ;  /* 0x00000029040d7211 */ /* 0x000fe200000f0c08 */
[----:B------:R-:W-:Y:S01]  /*2cd0*/  IMAD R42, R5, 0x2, R2 ;  /* 0x00000002052a7824 */ /* 0x000fe200078e0202 */
[----:B--2---:R-:W-:-:S13]  /*2ce0*/  ISETP.GE.AND P0, PT, R43, 0x1, PT ;  /* 0x000000012b00780c */ /* 0x004fda0003f06270 */
[----:B------:R-:W-:Y:S05]  /*2cf0*/  @!P0 BRA `(.L_x_6612) ;  /* 0x0000001800748947 */ /* 0x000fea0003800000 */
[----:B------:R-:W0:Y:S01]  /*2d00*/  LDC.64 R4, c[0x0][0x3f8] ;  /* 0x0000fe00ff047b82 */ /* 0x000e220000000a00 */
[----:B------:R-:W-:Y:S01]  /*2d10*/  ULDC.U8 UR4, c[0x0][0x410] ;  /* 0x0001040000047ab9 */ /* 0x000fe20000000000 */
[C---:B------:R-:W-:Y:S01]  /*2d20*/  SHF.L.U64.HI R55, R6.reuse, 0x6, R7 ;  /* 0x0000000606377819 */ /* 0x040fe20000010207 */
[----:B------:R-:W-:Y:S01]  /*2d30*/  IMAD.SHL.U32 R53, R6, 0x40, RZ ;  /* 0x0000004006357824 */ /* 0x000fe200078e00ff */
[----:B------:R-:W-:Y:S01]  /*2d40*/  ISETP.NE.AND P0, PT, RZ, UR4, PT ;  /* 0x00000004ff007c0c */ /* 0x000fe2000bf05270 */
[-C--:B0-----:R-:W-:Y:S02]  /*2d50*/  IMAD R10, R49, R4.reuse, RZ ;  /* 0x00000004310a7224 */ /* 0x081fe400078e02ff */
[----:B------:R-:W-:-:S04]  /*2d60*/  IMAD.WIDE.U32 R8, R36, R4, RZ ;  /* 0x0000000424087225 */ /* 0x000fc800078e00ff */
[----:B------:R-:W-:Y:S02]  /*2d70*/  IMAD R11, R36, R5, R10 ;  /* 0x00000005240b7224 */ /* 0x000fe400078e020a */
[----:B------:R-:W-:Y:S02]  /*2d80*/  IMAD.SHL.U32 R57, R8, 0x40, RZ ;  /* 0x0000004008397824 */ /* 0x000fe400078e00ff */
[----:B------:R-:W-:-:S05]  /*2d90*/  IMAD.IADD R9, R9, 0x1, R11 ;  /* 0x0000000109097824 */ /* 0x000fca00078e020b */
[----:B------:R-:W-:Y:S01]  /*2da0*/  SHF.L.U64.HI R45, R8, 0x6, R9 ;  /* 0x00000006082d7819 */ /* 0x000fe20000010209 */
[----:B------:R-:W-:Y:S06]  /*2db0*/  @!P0 BRA `(.L_x_6613) ;  /* 0x0000000c00108947 */ /* 0x000fec0003800000 */
[----:B------:R-:W0:Y:S01]  /*2dc0*/  LDC.64 R6, c[0x0][0x408] ;  /* 0x00010200ff067b82 */ /* 0x000e220000000a00 */
[----:B------:R-:W-:Y:S01]  /*2dd0*/  IMAD R8, R36, -0x40, R38 ;  /* 0xffffffc024087824 */ /* 0x000fe200078e0226 */
[----:B------:R-:W-:Y:S01]  /*2de0*/  BSSY B1, `(.L_x_6614) ;  /* 0x0000030000017945 */ /* 0x000fe20003800000 */
[----:B------:R-:W-:Y:S02]  /*2df0*/  CS2R R14, SRZ ;  /* 0x00000000000e7805 */ /* 0x000fe4000001ff00 */
[----:B------:R-:W-:Y:S02]  /*2e00*/  CS2R R10, SRZ ;  /* 0x00000000000a7805 */ /* 0x000fe4000001ff00 */
[----:B------:R-:W-:Y:S02]  /*2e10*/  CS2R R28, SRZ ;  /* 0x00000000001c7805 */ /* 0x000fe4000001ff00 */
[----:B------:R-:W-:-:S04]  /*2e20*/  VIMNMX R9, R8, 0x40, PT ;  /* 0x0000004008097848 */ /* 0x000fc80003fe0100 */
[----:B------:R-:W-:Y:S02]  /*2e30*/  ISETP.GE.AND P3, PT, R152, R9, PT ;  /* 0x000000099800720c */ /* 0x000fe40003f66270 */
[----:B------:R-:W-:Y:S01]  /*2e40*/  CS2R R8, SRZ ;  /* 0x0000000000087805 */ /* 0x000fe2000001ff00 */
[----:B0-----:R-:W-:-:S04]  /*2e50*/  IMAD R49, R49, R6, RZ ;  /* 0x0000000631317224 */ /* 0x001fc800078e02ff */
[----:B------:R-:W-:-:S06]  /*2e60*/  IMAD R49, R36, R7, R49 ;  /* 0x0000000724317224 */ /* 0x000fcc00078e0231 */
[----:B------:R-:W-:Y:S05]  /*2e70*/  @P3 BRA `(.L_x_6615) ;  /* 0x0000000000983947 */ /* 0x000fea0003800000 */
[----:B------:R-:W-:Y:S01]  /*2e80*/  SHF.R.S32.HI R155, RZ, 0x1f, R154 ;  /* 0x0000001fff9b7819 */ /* 0x000fe2000001149a */
[C---:B------:R-:W-:Y:S01]  /*2e90*/  IMAD R8, R0.reuse, R6, RZ ;  /* 0x0000000600087224 */ /* 0x040fe200078e02ff */
[----:B-----5:R-:W-:Y:S01]  /*2ea0*/  SHF.R.S32.HI R31, RZ, 0x1f, R32 ;  /* 0x0000001fff1f7819 */ /* 0x020fe20000011420 */
[----:B------:R-:W-:Y:S01]  /*2eb0*/  IMAD R10, R0, R4, RZ ;  /* 0x00000004000a7224 */ /* 0x000fe200078e02ff */
[----:B------:R-:W-:Y:S01]  /*2ec0*/  ULDC.64 UR4, c[0x0][0x3e8] ;  /* 0x0000fa0000047ab9 */ /* 0x000fe20000000a00 */
[----:B------:R-:W-:Y:S01]  /*2ed0*/  IMAD R41, R152, R7, R8 ;  /* 0x0000000798297224 */ /* 0x000fe200078e0208 */
[-C--:B------:R-:W-:Y:S01]  /*2ee0*/  ISETP.GE.AND P0, PT, R154, R43.reuse, PT ;  /* 0x0000002b9a00720c */ /* 0x080fe20003f06270 */
[----:B------:R-:W-:Y:S01]  /*2ef0*/  IMAD.WIDE.U32 R8, R152, R6, R154 ;  /* 0x0000000698087225 */ /* 0x000fe200078e009a */
[----:B------:R-:W-:Y:S01]  /*2f00*/  ISETP.GE.AND P5, PT, R162, R43, PT ;  /* 0x0000002ba200720c */ /* 0x000fe20003fa6270 */
[----:B------:R-:W-:Y:S02]  /*2f10*/  ULDC.64 UR6, c[0x0][0x400] ;  /* 0x0001000000067ab9 */ /* 0x000fe40000000a00 */
[----:B------:R-:W-:-:S02]  /*2f20*/  IMAD R35, R152, R5, R10 ;  /* 0x0000000598237224 */ /* 0x000fc400078e020a */
[----:B------:R-:W-:Y:S02]  /*2f30*/  IMAD R30, R31, R6, RZ ;  /* 0x000000061f1e7224 */ /* 0x000fe400078e02ff */
[----:B------:R-:W-:-:S04]  /*2f40*/  IMAD.WIDE.U32 R10, R152, R4, R154 ;  /* 0x00000004980a7225 */ /* 0x000fc800078e009a */
[----:B------:R-:W-:Y:S02]  /*2f50*/  IMAD.IADD R9, R9, 0x1, R41 ;  /* 0x0000000109097824 */ /* 0x000fe400078e0229 */
[C---:B------:R-:W-:Y:S02]  /*2f60*/  IMAD R41, R32.reuse, R7, R30 ;  /* 0x0000000720297224 */ /* 0x040fe400078e021e */
[----:B------:R-:W-:Y:S02]  /*2f70*/  IMAD.IADD R7, R11, 0x1, R35 ;  /* 0x000000010b077824 */ /* 0x000fe400078e0223 */
[----:B------:R-:W-:Y:S02]  /*2f80*/  IMAD R11, R31, R4, RZ ;  /* 0x000000041f0b7224 */ /* 0x000fe400078e02ff */
[----:B------:R-:W-:-:S04]  /*2f90*/  IMAD.WIDE.U32 R8, R32, R6, R8 ;  /* 0x0000000620087225 */ /* 0x000fc800078e0008 */
[----:B------:R-:W-:-:S04]  /*2fa0*/  IMAD.WIDE.U32 R30, R36, R6, RZ ;  /* 0x00000006241e7225 */ /* 0x000fc800078e00ff */
[----:B------:R-:W-:Y:S01]  /*2fb0*/  IMAD.MOV.U32 R6, RZ, RZ, R10 ;  /* 0x000000ffff067224 */ /* 0x000fe200078e000a */
[----:B------:R-:W-:Y:S01]  /*2fc0*/  LEA R10, P4, R30, R8, 0x6 ;  /* 0x000000081e0a7211 */ /* 0x000fe200078830ff */
[C---:B------:R-:W-:Y:S02]  /*2fd0*/  IMAD R11, R32.reuse, R5, R11 ;  /* 0x00000005200b7224 */ /* 0x040fe400078e020b */
[----:B------:R-:W-:-:S04]  /*2fe0*/  IMAD.WIDE.U32 R6, R32, R4, R6 ;  /* 0x0000000420067225 */ /* 0x000fc800078e0006 */
[----:B------:R-:W-:Y:S01]  /*2ff0*/  IMAD.IADD R5, R9, 0x1, R41 ;  /* 0x0000000109057824 */ /* 0x000fe200078e0229 */
[----:B------:R-:W-:Y:S01]  /*3000*/  IADD3 R8, P6, R57, R6, RZ ;  /* 0x0000000639087210 */ /* 0x000fe20007fde0ff */
[----:B------:R-:W-:-:S03]  /*3010*/  IMAD.IADD R31, R31, 0x1, R49 ;  /* 0x000000011f1f7824 */ /* 0x000fc600078e0231 */
[----:B------:R-:W-:Y:S02]  /*3020*/  IADD3.X R7, R45, R7, R11, P6, !PT ;  /* 0x000000072d077210 */ /* 0x000fe400037fe40b */
[----:B------:R-:W-:Y:S02]  /*3030*/  LEA R4, P6, R8, UR4, 0x1 ;  /* 0x0000000408047c11 */ /* 0x000fe4000f8c08ff */
[----:B------:R-:W-:Y:S02]  /*3040*/  LEA.HI.X R31, R30, R5, R31, 0x6, P4 ;  /* 0x000000051e1f7211 */ /* 0x000fe400020f341f */
[----:B------:R-:W-:Y:S02]  /*3050*/  LEA R6, P4, R10, UR6, 0x1 ;  /* 0x000000060a067c11 */ /* 0x000fe4000f8808ff */
[----:B------:R-:W-:Y:S02]  /*3060*/  LEA.HI.X R5, R8, UR5, R7, 0x1, P6 ;  /* 0x0000000508057c11 */ /* 0x000fe4000b0f0c07 */
[----:B------:R-:W-:-:S02]  /*3070*/  CS2R R8, SRZ ;  /* 0x0000000000087805 */ /* 0x000fc4000001ff00 */
[----:B------:R-:W-:Y:S02]  /*3080*/  LEA.HI.X R7, R10, UR7, R31, 0x1, P4 ;  /* 0x000000070a077c11 */ /* 0x000fe4000a0f0c1f */
[----:B------:R-:W-:Y:S01]  /*3090*/  CS2R R10, SRZ ;  /* 0x00000000000a7805 */ /* 0x000fe2000001ff00 */
[----:B------:R0:W5:Y:S04]  /*30a0*/  @!P0 LDG.E.64 R14, desc[UR44][R4.64] ;  /* 0x0000002c040e8981 */ /* 0x000168000c1e1b00 */
[----:B------:R0:W5:Y:S04]  /*30b0*/  @!P5 LDG.E.64 R8, desc[UR44][R4.64+0x20] ;  /* 0x0000202c0408d981 */ /* 0x000168000c1e1b00 */
[----:B------:R0:W5:Y:S04]  /*30c0*/  @!P0 LDG.E.64 R28, desc[UR44][R6.64] ;  /* 0x0000002c061c8981 */ /* 0x000168000c1e1b00 */
[----:B------:R0:W5:Y:S02]  /*30d0*/  @!P5 LDG.E.64 R10, desc[UR44][R6.64+0x20] ;  /* 0x0000202c060ad981 */ /* 0x000164000c1e1b00 */
.L_x_6615:
[----:B------:R-:W-:Y:S05]  /*30e0*/  BSYNC B1 ;  /* 0x0000000000017941 */ /* 0x000fea0003800000 */
.L_x_6614:
[----:B------:R-:W-:Y:S01]  /*30f0*/  UISETP.NE.AND UP0, UPT, UR39, URZ, UPT ;  /* 0x0000003f2700728c */ /* 0x000fe2000bf05270 */
        /* <DEDUP_REMOVED lines=17> */
[----:B------:R-:W-:Y:S06]  /*3210*/  @P4 BRA `(.L_x_6616) ;  /* 0x0000000000044947 */ /* 0x000fec0003800000 */
[----:B------:R-:W-:Y:S01]  /*3220*/  BPT.TRAP 0x1 ;  /* 0x000000040000795c */ /* 0x000fe20000300000 */
.L_x_6616:
[----:B------:R-:W-:Y:S01]  /*3230*/  IMAD R45, R153, 0x8, R2 ;  /* 0x00000008992d7824 */ /* 0x000fe200078e0202 */
[----:B------:R-:W-:Y:S01]  /*3240*/  SHF.L.U32 R48, R156, 0x1f, RZ ;  /* 0x0000001f9c307819 */ /* 0x000fe200000006ff */
[----:B------:R-:W-:Y:S03]  /*3250*/  BSSY B1, `(.L_x_6617) ;  /* 0x0000003000017945 */ /* 0x000fe60003800000 */
[----:B------:R-:W0:Y:S02]  /*3260*/  SYNCS.PHASECHK.TRANS64.TRYWAIT P0, [R45+URZ+0x38890], R48 ;  /* 0x038890302d0075a7 */ /* 0x000e24000800017f */
[----:B0-----:R-:W-:Y:S05]  /*3270*/  @!P0 BRA `(.L_x_6618) ;  /* 0x000003ec00548947 */ /* 0x001fea0003800000 */
.L_x_7026:
[----:B------:R-:W-:Y:S05]  /*3280*/  BSYNC B1 ;  /* 0x0000000000017941 */ /* 0x000fea0003800000 */
.L_x_6617:
[----:B------:R-:W-:Y:S05]  /*3290*/  @P3 BRA `(.L_x_6619) ;  /* 0x0000001400803947 */ /* 0x000fea0003800000 */
[----:B------:R-:W1:Y:S01]  /*32a0*/  LDC R53, c[0x0][0x2f4] ;  /* 0x0000bd00ff357b82 */ /* 0x000e620000000800 */
[----:B------:R-:W-:Y:S01]  /*32b0*/  BSSY B1, `(.L_x_6620) ;  /* 0x0000037000017945 */ /* 0x000fe20003800000 */
[----:B-1----:R-:W-:-:S13]  /*32c0*/  ISETP.GE.AND P0, PT, R22, R53, PT ;  /* 0x000000351600720c */ /* 0x002fda0003f06270 */
        /* <DEDUP_REMOVED lines=51> */
.L_x_6623:
[----:B------:R-:W-:Y:S05]  /*3600*/  BSYNC B2 ;  /* 0x0000000000027941 */ /* 0x000fea0003800000 */
.L_x_6622:
[----:B--2---:R1:W-:Y:S02]  /*3610*/  STG.E.128 desc[UR44][R12.64], R4 ;  /* 0x000000040c007986 */ /* 0x0043e4000c101d2c */
.L_x_6621:
[----:B------:R-:W-:Y:S05]  /*3620*/  BSYNC B1 ;  /* 0x0000000000017941 */ /* 0x000fea0003800000 */
.L_x_6620:
[----:B-1----:R-:W-:-:S05]  /*3630*/  VIADD R4, R22, 0x20 ;  /* 0x0000002016047836 */ /* 0x002fca0000000000 */
[----:B------:R-:W-:-:S13]  /*3640*/  ISETP.GE.AND P0, PT, R4, R53, PT ;  /* 0x000000350400720c */ /* 0x000fda0003f06270 */
[----:B------:R-:W-:Y:S05]  /*3650*/  @P0 BRA `(.L_x_6619) ;  /* 0x0000001000900947 */ /* 0x000fea0003800000 */
[----:B------:R-:W-:Y:S01]  /*3660*/  IMAD.MOV.U32 R4, RZ, RZ, 0x20 ;  /* 0x00000020ff047424 */ /* 0x000fe200078e00ff */
        /* <DEDUP_REMOVED lines=54> */
.L_x_6625:
[----:B------:R-:W-:Y:S05]  /*39d0*/  BSYNC B1 ;  /* 0x0000000000017941 */ /* 0x000fea0003800000 */
.L_x_6624:
[----:B-1----:R1:W-:Y:S01]  /*39e0*/  STG.E.128 desc[UR44][R12.64+0x40], R4 ;  /* 0x000040040c007986 */ /* 0x0023e2000c101d2c */
[----:B------:R-:W-:Y:S05]  /*39f0*/  BRA `(.L_x_6619) ;  /* 0x0000000c00a87947 */ /* 0x000fea0003800000 */
.L_x_6613:
[-C--:B------:R-:W-:Y:S01]  /*3a00*/  IMAD R8, R0, R4.reuse, RZ ;  /* 0x0000000400087224 */ /* 0x080fe200078e02ff */
[----:B------:R-:W-:Y:S01]  /*3a10*/  ULDC.64 UR6, c[0x0][0x408] ;  /* 0x0001020000067ab9 */ /* 0x000fe20000000a00 */
[----:B------:R-:W-:Y:S01]  /*3a20*/  IMAD.MOV.U32 R6, RZ, RZ, R22 ;  /* 0x000000ffff067224 */ /* 0x000fe200078e0016 */
[----:B------:R-:W-:Y:S01]  /*3a30*/  ULDC.64 UR4, c[0x0][0x3e8] ;  /* 0x0000fa0000047ab9 */ /* 0x000fe20000000a00 */
[----:B------:R-:W-:Y:S02]  /*3a40*/  IMAD.MOV.U32 R7, RZ, RZ, R23 ;  /* 0x000000ffff077224 */ /* 0x000fe400078e0017 */
[C---:B------:R-:W-:Y:S02]  /*3a50*/  IMAD R11, R152.reuse, R5, R8 ;  /* 0x00000005980b7224 */ /* 0x040fe400078e0208 */
[----:B------:R-:W-:-:S04]  /*3a60*/  IMAD.WIDE.U32 R8, R152, R4, R6 ;  /* 0x0000000498087225 */ /* 0x000fc800078e0006 */
[----:B------:R-:W-:Y:S01]  /*3a70*/  IMAD.IADD R9, R11, 0x1, R9 ;  /* 0x000000010b097824 */ /* 0x000fe200078e0209 */
[----:B-----5:R-:W-:Y:S01]  /*3a80*/  SHF.R.S32.HI R11, RZ, 0x1f, R32 ;  /* 0x0000001fff0b7819 */ /* 0x020fe20000011420 */
[----:B------:R-:W-:Y:S02]  /*3a90*/  IMAD R13, R0, UR6, RZ ;  /* 0x00000006000d7c24 */ /* 0x000fe4000f8e02ff */
[----:B------:R-:W-:-:S04]  /*3aa0*/  IMAD.WIDE.U32 R8, R32, R4, R8 ;  /* 0x0000000420087225 */ /* 0x000fc800078e0008 */
[----:B------:R-:W-:Y:S02]  /*3ab0*/  IMAD R4, R11, R4, RZ ;  /* 0x000000040b047224 */ /* 0x000fe400078e02ff */
[----:B------:R-:W-:Y:S02]  /*3ac0*/  IMAD R10, R36, -0x40, R38 ;  /* 0xffffffc0240a7824 */ /* 0x000fe400078e0226 */
[----:B------:R-:W-:Y:S01]  /*3ad0*/  IMAD R5, R32, R5, R4 ;  /* 0x0000000520057224 */ /* 0x000fe200078e0204 */
[----:B------:R-:W-:Y:S01]  /*3ae0*/  IADD3 R4, P0, R57, R8, RZ ;  /* 0x0000000839047210 */ /* 0x000fe20007f1e0ff */
[----:B------:R-:W-:Y:S01]  /*3af0*/  IMAD.WIDE.U32 R6, R152, UR6, R6 ;  /* 0x0000000698067c25 */ /* 0x000fe2000f8e0006 */
[----:B------:R-:W-:Y:S02]  /*3b00*/  VIMNMX R31, R10, 0x40, PT ;  /* 0x000000400a1f7848 */ /* 0x000fe40003fe0100 */
[----:B------:R-:W-:Y:S01]  /*3b10*/  IADD3.X R9, R45, R5, R9, P0, !PT ;  /* 0x000000052d097210 */ /* 0x000fe200007fe409 */
[C---:B------:R-:W-:Y:S01]  /*3b20*/  IMAD R13, R152.reuse, UR7, R13 ;  /* 0x00000007980d7c24 */ /* 0x040fe2000f8e020d */
[----:B------:R-:W-:Y:S01]  /*3b30*/  ISETP.GE.AND P3, PT, R152, R31, PT ;  /* 0x0000001f9800720c */ /* 0x000fe20003f66270 */
[----:B------:R-:W-:Y:S01]  /*3b40*/  IMAD R5, R49, UR6, RZ ;  /* 0x0000000631057c24 */ /* 0x000fe2000f8e02ff */
[----:B------:R-:W-:Y:S01]  /*3b50*/  LEA R8, P4, R4, UR4, 0x1 ;  /* 0x0000000404087c11 */ /* 0x000fe2000f8808ff */
[----:B------:R-:W-:Y:S01]  /*3b60*/  IMAD.IADD R7, R13, 0x1, R7 ;  /* 0x000000010d077824 */ /* 0x000fe200078e0207 */
[----:B------:R-:W-:Y:S01]  /*3b70*/  ISETP.GE.OR P0, PT, R22, R43, P3 ;  /* 0x0000002b1600720c */ /* 0x000fe20001f06670 */
[----:B------:R-:W-:Y:S01]  /*3b80*/  IMAD R13, R11, UR6, RZ ;  /* 0x000000060b0d7c24 */ /* 0x000fe2000f8e02ff */
[----:B------:R-:W-:Y:S01]  /*3b90*/  LEA.HI.X R9, R4, UR5, R9, 0x1, P4 ;  /* 0x0000000504097c11 */ /* 0x000fe2000a0f0c09 */
[----:B------:R-:W-:Y:S01]  /*3ba0*/  IMAD.WIDE.U32 R10, R36, UR6, RZ ;  /* 0x00000006240a7c25 */ /* 0x000fe2000f8e00ff */
[----:B------:R-:W-:-:S03]  /*3bb0*/  ULDC.64 UR4, c[0x0][0x400] ;  /* 0x0001000000047ab9 */ /* 0x000fc60000000a00 */
[C---:B------:R-:W-:Y:S02]  /*3bc0*/  IMAD R13, R32.reuse, UR7, R13 ;  /* 0x00000007200d7c24 */ /* 0x040fe4000f8e020d */
[----:B------:R-:W-:-:S04]  /*3bd0*/  IMAD.WIDE.U32 R6, R32, UR6, R6 ;  /* 0x0000000620067c25 */ /* 0x000fc8000f8e0006 */
[----:B------:R-:W-:Y:S02]  /*3be0*/  IMAD R5, R36, UR7, R5 ;  /* 0x0000000724057c24 */ /* 0x000fe4000f8e0205 */
[----:B------:R-:W-:Y:S01]  /*3bf0*/  IMAD.IADD R31, R13, 0x1, R7 ;  /* 0x000000010d1f7824 */ /* 0x000fe200078e0207 */
[C---:B------:R-:W-:Y:S01]  /*3c00*/  LEA R13, P5, R10.reuse, R6, 0x6 ;  /* 0x000000060a0d7211 */ /* 0x040fe200078a30ff */
[----:B------:R-:W-:Y:S01]  /*3c10*/  IMAD.IADD R11, R5, 0x1, R11 ;  /* 0x00000001050b7824 */ /* 0x000fe200078e020b */
[----:B------:R-:W-:Y:S02]  /*3c20*/  CS2R R4, SRZ ;  /* 0x0000000000047805 */ /* 0x000fe4000001ff00 */
[----:B------:R-:W-:Y:S02]  /*3c30*/  CS2R R6, SRZ ;  /* 0x0000000000067805 */ /* 0x000fe4000001ff00 */
[----:B------:R-:W-:Y:S02]  /*3c40*/  LEA R12, P4, R13, UR4, 0x1 ;  /* 0x000000040d0c7c11 */ /* 0x000fe4000f8808ff */
[----:B------:R-:W-:-:S02]  /*3c50*/  LEA.HI.X R10, R10, R31, R11, 0x6, P5 ;  /* 0x0000001f0a0a7211 */ /* 0x000fc400028f340b */
[----:B------:R0:W2:Y:S02]  /*3c60*/  @!P0 LDG.E.128 R4, desc[UR44][R8.64] ;  /* 0x0000002c08048981 */ /* 0x0000a4000c1e1d00 */
[----:B------:R-:W-:Y:S02]  /*3c70*/  LEA.HI.X R13, R13, UR5, R10, 0x1, P4 ;  /* 0x000000050d0d7c11 */ /* 0x000fe4000a0f0c0a */
[----:B------:R-:W-:Y:S02]  /*3c80*/  CS2R R10, SRZ ;  /* 0x00000000000a7805 */ /* 0x000fe4000001ff00 */
[----:B0-----:R-:W-:-:S06]  /*3c90*/  CS2R R8, SRZ ;  /* 0x0000000000087805 */ /* 0x001fcc000001ff00 */
[----:B------:R-:W3:Y:S01]  /*3ca0*/  @!P0 LDG.E.128 R8, desc[UR44][R12.64] ;  /* 0x0000002c0c088981 */ /* 0x000ee2000c1e1d00 */
[----:B------:R-:W-:Y:S01]  /*3cb0*/  UISETP.NE.AND UP0, UPT, UR39, URZ, UPT ;  /* 0x0000003f2700728c */ /* 0x000fe2000bf05270 */
[----:B------:R-:W-:-:S05]  /*3cc0*/  ISETP.GE.AND P5, PT, R22, R43, PT ;  /* 0x0000002b1600720c */ /* 0x000fca0003fa6270 */
[----:B------:R-:W-:Y:S01]  /*3cd0*/  PLOP3.LUT P4, PT, PT, PT, UP0, 0x80, 0x0 ;  /* 0x000000000000781c */ /* 0x000fe20003f8f008 */
[----:B--2---:R-:W-:Y:S02]  /*3ce0*/  IMAD.MOV.U32 R31, RZ, RZ, R4 ;  /* 0x000000ffff1f7224 */ /* 0x004fe400078e0004 */
[----:B------:R-:W-:Y:S02]  /*3cf0*/  IMAD.MOV.U32 R42, RZ, RZ, R5 ;  /* 0x000000ffff2a7224 */ /* 0x000fe400078e0005 */
[----:B------:R-:W-:Y:S01]  /*3d00*/  IMAD.MOV.U32 R45, RZ, RZ, R6 ;  /* 0x000000ffff2d7224 */ /* 0x000fe200078e0006 */
[----:B------:R-:W-:Y:S01]  /*3d10*/  PRMT R52, R31, 0x7610, R52 ;  /* 0x000076101f347816 */ /* 0x000fe20000000034 */
[----:B------:R-:W-:Y:S01]  /*3d20*/  IMAD.MOV.U32 R48, RZ, RZ, R7 ;  /* 0x000000ffff307224 */ /* 0x000fe200078e0007 */
[----:B------:R-:W-:Y:S02]  /*3d30*/  PRMT R64, R64, 0x5410, R42 ;  /* 0x0000541040407816 */ /* 0x000fe4000000002a */
[----:B------:R-:W-:-:S02]  /*3d40*/  PRMT R65, R65, 0x5410, R45 ;  /* 0x0000541041417816 */ /* 0x000fc4000000002d */
[----:B------:R-:W-:Y:S01]  /*3d50*/  PRMT R66, R66, 0x5410, R48 ;  /* 0x0000541042427816 */ /* 0x000fe20000000030 */
[----:B---3--:R-:W-:Y:S02]  /*3d60*/  IMAD.MOV.U32 R12, RZ, RZ, R8 ;  /* 0x000000ffff0c7224 */ /* 0x008fe400078e0008 */
[----:B------:R-:W-:Y:S02]  /*3d70*/  IMAD.MOV.U32 R13, RZ, RZ, R9 ;  /* 0x000000ffff0d7224 */ /* 0x000fe400078e0009 */
[----:B------:R-:W-:Y:S01]  /*3d80*/  IMAD.MOV.U32 R31, RZ, RZ, R10 ;  /* 0x000000ffff1f7224 */ /* 0x000fe200078e000a */
[----:B------:R-:W-:Y:S01]  /*3d90*/  PRMT R52, R52, 0x5410, R12 ;  /* 0x0000541034347816 */ /* 0x000fe2000000000c */
[----:B------:R-:W-:Y:S01]  /*3da0*/  IMAD.MOV.U32 R42, RZ, RZ, R11 ;  /* 0x000000ffff2a7224 */ /* 0x000fe200078e000b */
[----:B------:R-:W-:Y:S02]  /*3db0*/  PRMT R62, R62, 0x5410, R13 ;  /* 0x000054103e3e7816 */ /* 0x000fe4000000000d */
[----:B------:R-:W-:-:S02]  /*3dc0*/  PRMT R64, R31, 0x7610, R64 ;  /* 0x000076101f407816 */ /* 0x000fc40000000040 */
[----:B------:R-:W-:Y:S01]  /*3dd0*/  PRMT R65, R42, 0x7610, R65 ;  /* 0x000076102a417816 */ /* 0x000fe20000000041 */
[----:B------:R-:W-:Y:S06]  /*3de0*/  @P4 BRA `(.L_x_6626) ;  /* 0x0000000000044947 */ /* 0x000fec0003800000 */
[----:B------:R-:W-:Y:S01]  /*3df0*/  BPT.TRAP 0x1 ;  /* 0x000000040000795c */ /* 0x000fe20000300000 */
.L_x_6626:
[----:B------:R-:W-:Y:S01]  /*3e00*/  IMAD R45, R153, 0x8, R2 ;  /* 0x00000008992d7824 */ /* 0x000fe200078e0202 */
[----:B------:R-:W-:Y:S01]  /*3e10*/  SHF.L.U32 R48, R156, 0x1f, RZ ;  /* 0x0000001f9c307819 */ /* 0x000fe200000006ff */
[----:B------:R-:W0:Y:S01]  /*3e20*/  LDC R57, c[0x0][0x2f4] ;  /* 0x0000bd00ff397b82 */ /* 0x000e220000000800 */
[----:B------:R-:W-:Y:S02]  /*3e30*/  BSSY B1, `(.L_x_6627) ;  /* 0x0000004000017945 */ /* 0x000fe40003800000 */
[----:B------:R-:W1:Y:S01]  /*3e40*/  SYNCS.PHASECHK.TRANS64.TRYWAIT P6, [R45+URZ+0x38890], R48 ;  /* 0x038890302d0075a7 */ /* 0x000e6200080c017f */
[----:B0-----:R-:W-:Y:S01]  /*3e50*/  ISETP.GE.OR P0, PT, R22, R57, P3 ;  /* 0x000000391600720c */ /* 0x001fe20001f06670 */
[----:B-1----:R-:W-:-:S12]  /*3e60*/  @!P6 BRA `(.L_x_6628) ;  /* 0x000003e0006ce947 */ /* 0x002fd80003800000 */
.L_x_7027:
[----:B------:R-:W-:Y:S05]  /*3e70*/  BSYNC B1 ;  /* 0x0000000000017941 */ /* 0x000fea0003800000 */
.L_x_6627:
[----:B------:R-:W-:Y:S05]  /*3e80*/  @P0 BRA `(.L_x_6619) ;  /* 0x0000000800840947 */ /* 0x000fea0003800000 */
[----:B------:R-:W-:Y:S01]  /*3e90*/  IMAD.SHL.U32 R12, R43, 0x2, RZ ;  /* 0x000000022b0c7824 */ /* 0x000fe200078e00ff */
[----:B------:R-:W-:Y:S03]  /*3ea0*/  BSSY B1, `(.L_x_6629) ;  /* 0x0000073000017945 */ /* 0x000fe60003800000 */
[----:B------:R-:W-:-:S05]  /*3eb0*/  @P1 IMAD.IADD R12, R57, 0x1, -R12 ;  /* 0x00000001390c1824 */ /* 0x000fca00078e0a0c */
[----:B------:R-:W-:-:S04]  /*3ec0*/  SHF.R.S32.HI R13, RZ, 0x1f, R12 ;  /* 0x0000001fff0d7819 */ /* 0x000fc8000001140c */
[----:B------:R-:W-:Y:S01]  /*3ed0*/  LEA.HI R12, R13, R12, RZ, 0x4 ;  /* 0x0000000c0d0c7211 */ /* 0x000fe200078f20ff */
[----:B------:R-:W-:-:S03]  /*3ee0*/  IMAD.SHL.U32 R13, R3, 0x8, RZ ;  /* 0x00000008030d7824 */ /* 0x000fc600078e00ff */
[----:B------:R-:W-:Y:S02]  /*3ef0*/  LEA.HI.SX32 R12, R12, R3, 0x1c ;  /* 0x000000030c0c7211 */ /* 0x000fe400078fe2ff */
[----:B------:R-:W-:Y:S02]  /*3f00*/  IADD3 R43, P0, P6, R13, R34, R15 ;  /* 0x000000220d2b7210 */ /* 0x000fe40007e1e00f */
[--C-:B------:R-:W-:Y:S01]  /*3f10*/  SHF.R.S32.HI R15, RZ, 0x1f, R13.reuse ;  /* 0x0000001fff0f7819 */ /* 0x100fe2000001140d */
[----:B------:R-:W-:Y:S01]  /*3f20*/  IMAD.SHL.U32 R59, R12, 0x8, RZ ;  /* 0x000000080c3b7824 */ /* 0x000fe200078e00ff */
[C---:B------:R-:W-:Y:S02]  /*3f30*/  LOP3.LUT R12, R30.reuse, 0x38, R13, 0xf8, !PT ;  /* 0x000000381e0c7812 */ /* 0x040fe400078ef80d */
[----:B------:R-:W-:Y:S02]  /*3f40*/  IADD3.X R50, R15, R51, R14, P0, P6 ;  /* 0x000000330f327210 */ /* 0x000fe400007ec40e */
[----:B------:R-:W-:-:S02]  /*3f50*/  LOP3.LUT R30, R30, 0x38, R59, 0xf8, !PT ;  /* 0x000000381e1e7812 */ /* 0x000fc400078ef83b */
[C-C-:B------:R-:W-:Y:S02]  /*3f60*/  LOP3.LUT R12, R28.reuse, R12, R29.reuse, 0xf6, !PT ;  /* 0x0000000c1c0c7212 */ /* 0x140fe400078ef61d */
[----:B------:R-:W-:Y:S02]  /*3f70*/  LOP3.LUT R30, R28, R30, R29, 0xf6, !PT ;  /* 0x0000001e1c1e7212 */ /* 0x000fe400078ef61d */
[----:B------:R-:W-:Y:S01]  /*3f80*/  IADD3 R43, P0, R43, R18, RZ ;  /* 0x000000122b2b7210 */ /* 0x000fe20007f1e0ff */
[C---:B------:R-:W-:Y:S02]  /*3f90*/  IMAD.IADD R13, R47.reuse, 0x1, R12 ;  /* 0x000000012f0d7824 */ /* 0x040fe400078e020c */
[----:B------:R-:W-:Y:S02]  /*3fa0*/  IMAD.IADD R47, R47, 0x1, R30 ;  /* 0x000000012f2f7824 */ /* 0x000fe400078e021e */
[--C-:B------:R-:W-:Y:S02]  /*3fb0*/  IMAD R13, R13, 0x2, R2.reuse ;  /* 0x000000020d0d7824 */ /* 0x100fe400078e0202 */
[----:B------:R-:W-:-:S02]  /*3fc0*/  IMAD R47, R47, 0x2, R2 ;  /* 0x000000022f2f7824 */ /* 0x000fc400078e0202 */
[----:B------:R-:W-:Y:S01]  /*3fd0*/  IMAD.X R50, R50, 0x1, R39, P0 ;  /* 0x0000000132327824 */ /* 0x000fe200000e0627 */
[C---:B------:R-:W-:Y:S01]  /*3fe0*/  LEA R42, P0, R43.reuse, R40, 0x1 ;  /* 0x000000282b2a7211 */ /* 0x040fe200078008ff */
[----:B------:R-:W1:Y:S03]  /*3ff0*/  LDS.128 R12, [R13+0x22400] ;  /* 0x022400000d0c7984 */ /* 0x000e660000000c00 */
[----:B------:R-:W-:Y:S01]  /*4000*/  LEA.HI.X R43, R43, R41, R50, 0x1, P0 ;  /* 0x000000292b2b7211 */ /* 0x000fe200000f0c32 */
[----:B------:R2:W3:Y:S01]  /*4010*/  LDS.128 R28, [R47+0x22400] ;  /* 0x022400002f1c7984 */ /* 0x0004e20000000c00 */
[----:B------:R-:W-:Y:S07]  /*4020*/  @P5 BRA `(.L_x_6630) ;  /* 0x0000000400685947 */ /* 0x000fee0003800000 */
[----:B------:R-:W-:Y:S02]  /*4030*/  SHF.R.U32.HI R60, RZ, 0x10, R9 ;  /* 0x00000010ff3c7819 */ /* 0x000fe40000011609 */
[----:B------:R-:W-:Y:S02]  /*4040*/  SHF.R.U32.HI R50, RZ, 0x10, R5 ;  /* 0x00000010ff327819 */ /* 0x000fe40000011605 */
[----:B------:R-:W-:Y:S02]  /*4050*/  PRMT R60, R62, 0x5432, R60 ;  /* 0x000054323e3c7816 */ /* 0x000fe4000000003c */
[--C-:B------:R-:W-:Y:S01]  /*4060*/  SHF.R.U64 R54, R6, 0x10, R7.reuse ;  /* 0x0000001006367819 */ /* 0x100fe20000001207 */
[----:B-1----:R-:W-:Y:S01]  /*4070*/  IMAD.U32 R6, R12, 0x10000, RZ ;  /* 0x000100000c067824 */ /* 0x002fe200078e00ff */
[----:B------:R-:W-:Y:S01]  /*4080*/  SHF.R.U32.HI R56, RZ, 0x10, R7 ;  /* 0x00000010ff387819 */ /* 0x000fe20000011607 */
[----:B------:R-:W-:Y:S01]  /*4090*/  IMAD.U32 R7, R13, 0x10000, RZ ;  /* 0x000100000d077824 */ /* 0x000fe200078e00ff */
[----:B------:R-:W-:Y:S01]  /*40a0*/  SHF.R.U64 R58, R8, 0x10, R9 ;  /* 0x00000010083a7819 */ /* 0x000fe20000001209 */
[----:B------:R-:W-:Y:S01]  /*40b0*/  IMAD.U32 R62, R60, 0x10000, RZ ;  /* 0x000100003c3e7824 */ /* 0x000fe200078e00ff */
[----:B--2---:R-:W-:Y:S01]  /*40c0*/  SHF.R.U64 R47, R4, 0x10, R5 ;  /* 0x00000010042f7819 */ /* 0x004fe20000001205 */
[----:B------:R-:W-:Y:S01]  /*40d0*/  IMAD.U32 R9, R15, 0x10000, RZ ;  /* 0x000100000f097824 */ /* 0x000fe200078e00ff */
[--C-:B------:R-:W-:Y:S01]  /*40e0*/  SHF.R.U64 R61, R10, 0x10, R11.reuse ;  /* 0x000000100a3d7819 */ /* 0x100fe2000000120b */
[----:B---3--:R-:W-:Y:S01]  /*40f0*/  IMAD.U32 R5, R30, 0x10000, RZ ;  /* 0x000100001e057824 */ /* 0x008fe200078e00ff */
[----:B------:R-:W-:Y:S01]  /*4100*/  LOP3.LUT R8, R13, 0xffff0000, RZ, 0xc0, !PT ;  /* 0xffff00000d087812 */ /* 0x000fe200078ec0ff */
[----:B------:R-:W-:Y:S01]  /*4110*/  IMAD.U32 R13, R29, 0x10000, RZ ;  /* 0x000100001d0d7824 */ /* 0x000fe200078e00ff */
[----:B------:R-:W-:Y:S01]  /*4120*/  PRMT R50, R64, 0x5432, R50 ;  /* 0x0000543240327816 */ /* 0x000fe20000000032 */
[----:B------:R-:W-:Y:S01]  /*4130*/  IMAD.U32 R4, R14, 0x10000, RZ ;  /* 0x000100000e047824 */ /* 0x000fe200078e00ff */
[----:B------:R-:W-:Y:S01]  /*4140*/  SHF.R.U32.HI R63, RZ, 0x10, R11 ;  /* 0x00000010ff3f7819 */ /* 0x000fe2000001160b */
[----:B------:R-:W-:Y:S01]  /*4150*/  IMAD.U32 R11, R28, 0x10000, RZ ;  /* 0x000100001c0b7824 */ /* 0x000fe200078e00ff */
[----:B------:R-:W-:-:S02]  /*4160*/  PRMT R47, R52, 0x5410, R47 ;  /* 0x00005410342f7816 */ /* 0x000fc4000000002f */
[----:B------:R-:W-:Y:S01]  /*4170*/  PRMT R58, R52, 0x5432, R58 ;  /* 0x00005432343a7816 */ /* 0x000fe2000000003a */
[----:B------:R-:W-:Y:S01]  /*4180*/  IMAD.U32 R52, R50, 0x10000, RZ ;  /* 0x0001000032347824 */ /* 0x000fe200078e00ff */
[----:B------:R-:W-:Y:S01]  /*4190*/  PRMT R61, R64, 0x5410, R61 ;  /* 0x00005410403d7816 */ /* 0x000fe2000000003d */
[----:B------:R-:W-:Y:S01]  /*41a0*/  FMUL.FTZ R64, R13, R62 ;  /* 0x0000003e0d407220 */ /* 0x000fe20000410000 */
[----:B------:R-:W-:Y:S02]  /*41b0*/  PRMT R63, R65, 0x5410, R63 ;  /* 0x00005410413f7816 */ /* 0x000fe4000000003f */
[----:B------:R-:W-:Y:S01]  /*41c0*/  PRMT R56, R66, 0x5432, R56 ;  /* 0x0000543242387816 */ /* 0x000fe20000000038 */
[-C--:B------:R-:W-:Y:S01]  /*41d0*/  FMUL.FTZ R66, R13, R52.reuse ;  /* 0x000000340d427220 */ /* 0x080fe20000410000 */
[----:B------:R-:W-:Y:S01]  /*41e0*/  PRMT R54, R65, 0x5432, R54 ;  /* 0x0000543241367816 */ /* 0x000fe20000000036 */
[----:B------:R-:W-:Y:S01]  /*41f0*/  FFMA.FTZ R65, R7, R52, -R64 ;  /* 0x0000003407417223 */ /* 0x000fe20000010840 */
[----:B------:R-:W-:Y:S01]  /*4200*/  LOP3.LUT R10, R15, 0xffff0000, RZ, 0xc0, !PT ;  /* 0xffff00000f0a7812 */ /* 0x000fe200078ec0ff */
[----:B------:R-:W-:Y:S01]  /*4210*/  IMAD.U32 R15, R31, 0x10000, RZ ;  /* 0x000100001f0f7824 */ /* 0x000fe200078e00ff */
[----:B------:R-:W-:Y:S01]  /*4220*/  LOP3.LUT R29, R29, 0xffff0000, RZ, 0xc0, !PT ;  /* 0xffff00001d1d7812 */ /* 0x000fe200078ec0ff */
[----:B------:R-:W-:Y:S01]  /*4230*/  IMAD.U32 R64, R63, 0x10000, RZ ;  /* 0x000100003f407824 */ /* 0x000fe200078e00ff */
[----:B------:R-:W-:Y:S01]  /*4240*/  LOP3.LUT R60, R60, 0xffff0000, RZ, 0xc0, !PT ;  /* 0xffff00003c3c7812 */ /* 0x000fe200078ec0ff */
[----:B------:R-:W-:Y:S01]  /*4250*/  IMAD.U32 R52, R56, 0x10000, RZ ;  /* 0x0001000038347824 */ /* 0x000fe200078e00ff */
[----:B------:R-:W-:Y:S01]  /*4260*/  LOP3.LUT R50, R50, 0xffff0000, RZ, 0xc0, !PT ;  /* 0xffff000032327812 */ /* 0x000fe200078ec0ff */
[----:B------:R-:W-:Y:S01]  /*4270*/  FFMA.FTZ R66, R7, R62, R66 ;  /* 0x0000003e07427223 */ /* 0x000fe20000010042 */
[----:B------:R-:W-:Y:S01]  /*4280*/  FMUL.FTZ R62, R15, R64 ;  /* 0x000000400f3e7220 */ /* 0x000fe20000410000 */
[----:B------:R-:W-:Y:S01]  /*4290*/  LOP3.LUT R31, R31, 0xffff0000, RZ, 0xc0, !PT ;  /* 0xffff00001f1f7812 */ /* 0x000fe200078ec0ff */
[----:B------:R-:W-:Y:S01]  /*42a0*/  FMUL.FTZ R15, R15, R52 ;  /* 0x000000340f0f7220 */ /* 0x000fe20000410000 */
[----:B------:R-:W-:Y:S01]  /*42b0*/  LOP3.LUT R63, R63, 0xffff0000, RZ, 0xc0, !PT ;  /* 0xffff00003f3f7812 */ /* 0x000fe200078ec0ff */
[C---:B------:R-:W-:Y:S01]  /*42c0*/  FMUL.FTZ R13, R29.reuse, R60 ;  /* 0x0000003c1d0d7220 */ /* 0x040fe20000410000 */
[----:B------:R-:W-:Y:S01]  /*42d0*/  FMUL.FTZ R29, R29, R50 ;  /* 0x000000321d1d7220 */ /* 0x000fe20000410000 */
[----:B------:R-:W-:Y:S01]  /*42e0*/  LOP3.LUT R56, R56, 0xffff0000, RZ, 0xc0, !PT ;  /* 0xffff000038387812 */ /* 0x000fe200078ec0ff */
[C---:B------:R-:W-:Y:S01]  /*42f0*/  FFMA.FTZ R62, R9.reuse, R52, -R62 ;  /* 0x00000034093e7223 */ /* 0x040fe2000001083e */
[----:B------:R-:W-:Y:S01]  /*4300*/  FFMA.FTZ R64, R9, R64, R15 ;  /* 0x0000004009407223 */ /* 0x000fe2000001000f */
[----:B------:R-:W-:Y:S01]  /*4310*/  FMUL.FTZ R9, R31, R63 ;  /* 0x0000003f1f097220 */ /* 0x000fe20000410000 */
[C---:B------:R-:W-:Y:S01]  /*4320*/  FFMA.FTZ R50, R8.reuse, R50, -R13 ;  /* 0x0000003208327223 */ /* 0x040fe2000001080d */
[----:B------:R-:W-:Y:S01]  /*4330*/  FFMA.FTZ R67, R8, R60, R29 ;  /* 0x0000003c08437223 */ /* 0x000fe2000001001d */
[----:B------:R-:W-:-:S02]  /*4340*/  IMAD.U32 R8, R58, 0x10000, RZ ;  /* 0x000100003a087824 */ /* 0x000fc400078e00ff */
[-C--:B------:R-:W-:Y:S01]  /*4350*/  FMUL.FTZ R15, R31, R56.reuse ;  /* 0x000000381f0f7220 */ /* 0x080fe20000410000 */
[----:B------:R-:W-:Y:S02]  /*4360*/  IMAD.U32 R7, R47, 0x10000, RZ ;  /* 0x000100002f077824 */ /* 0x000fe400078e00ff */
[----:B------:R-:W-:Y:S01]  /*4370*/  FFMA.FTZ R31, R10, R56, -R9 ;  /* 0x000000380a1f7223 */ /* 0x000fe20000010809 */
[----:B------:R-:W-:Y:S01]  /*4380*/  LOP3.LUT R28, R28, 0xffff0000, RZ, 0xc0, !PT ;  /* 0xffff00001c1c7812 */ /* 0x000fe200078ec0ff */
[CC--:B------:R-:W-:Y:S01]  /*4390*/  FMUL.FTZ R13, R11.reuse, R8.reuse ;  /* 0x000000080b0d7220 */ /* 0x0c0fe20000410000 */
[----:B------:R-:W-:Y:S01]  /*43a0*/  LOP3.LUT R9, R58, 0xffff0000, RZ, 0xc0, !PT ;  /* 0xffff00003a097812 */ /* 0x000fe200078ec0ff */
[----:B------:R-:W-:Y:S01]  /*43b0*/  FMUL.FTZ R11, R11, R7 ;  /* 0x000000070b0b7220 */ /* 0x000fe20000410000 */
[----:B------:R-:W-:Y:S01]  /*43c0*/  LOP3.LUT R47, R47, 0xffff0000, RZ, 0xc0, !PT ;  /* 0xffff00002f2f7812 */ /* 0x000fe200078ec0ff */
[----:B------:R-:W-:Y:S01]  /*43d0*/  FFMA.FTZ R63, R10, R63, R15 ;  /* 0x0000003f0a3f7223 */ /* 0x000fe2000001000f */
[----:B------:R-:W-:Y:S01]  /*43e0*/  LOP3.LUT R12, R12, 0xffff0000, RZ, 0xc0, !PT ;  /* 0xffff00000c0c7812 */ /* 0x000fe200078ec0ff */
[----:B------:R-:W-:Y:S01]  /*43f0*/  FMUL.FTZ R15, R28, R9 ;  /* 0x000000091c0f7220 */ /* 0x000fe20000410000 */
[----:B------:R-:W-:Y:S01]  /*4400*/  FFMA.FTZ R11, R6, R8, R11 ;  /* 0x00000008060b7223 */ /* 0x000fe2000001000b */
[----:B------:R-:W-:Y:S01]  /*4410*/  FMUL.FTZ R29, R28, R47 ;  /* 0x0000002f1c1d7220 */ /* 0x000fe20000410000 */
[----:B------:R-:W-:Y:S01]  /*4420*/  FFMA.FTZ R13, R6, R7, -R13 ;  /* 0x00000007060d7223 */ /* 0x000fe2000001080d */
[C---:B------:R-:W-:Y:S01]  /*4430*/  IMAD.U32 R8, R61.reuse, 0x10000, RZ ;  /* 0x000100003d087824 */ /* 0x040fe200078e00ff */
[----:B------:R-:W-:Y:S01]  /*4440*/  LOP3.LUT R30, R30, 0xffff0000, RZ, 0xc0, !PT ;  /* 0xffff00001e1e7812 */ /* 0x000fe200078ec0ff */
[----:B------:R-:W-:Y:S01]  /*4450*/  IMAD.U32 R6, R54, 0x10000, RZ ;  /* 0x0001000036067824 */ /* 0x000fe200078e00ff */
[----:B------:R-:W-:Y:S01]  /*4460*/  LOP3.LUT R61, R61, 0xffff0000, RZ, 0xc0, !PT ;  /* 0xffff00003d3d7812 */ /* 0x000fe200078ec0ff */
[----:B------:R-:W-:Y:S01]  /*4470*/  FFMA.FTZ R10, R12, R47, -R15 ;  /* 0x0000002f0c0a7223 */ /* 0x000fe2000001080f */
[----:B------:R-:W-:Y:S01]  /*4480*/  LOP3.LUT R7, R54, 0xffff0000, RZ, 0xc0, !PT ;  /* 0xffff000036077812 */ /* 0x000fe200078ec0ff */
[----:B------:R-:W-:Y:S01]  /*4490*/  FFMA.FTZ R12, R12, R9, R29 ;  /* 0x000000090c0c7223 */ /* 0x000fe2000001001d */
[C---:B------:R-:W-:Y:S01]  /*44a0*/  FMUL.FTZ R9, R5.reuse, R8 ;  /* 0x0000000805097220 */ /* 0x040fe20000410000 */
[----:B------:R-:W-:Y:S01]  /*44b0*/  LOP3.LUT R14, R14, 0xffff0000, RZ, 0xc0, !PT ;  /* 0xffff00000e0e7812 */ /* 0x000fe200078ec0ff */
        /* <DEDUP_REMOVED lines=17> */
.L_x_6630:
[----:B------:R-:W-:Y:S05]  /*45d0*/  BSYNC B1 ;  /* 0x0000000000017941 */ /* 0x000fea0003800000 */
.L_x_6629:
[----:B-1----:R4:W-:Y:S01]  /*45e0*/  STG.E.128 desc[UR44][R42.64], R12 ;  /* 0x0000000c2a007986 */ /* 0x0029e2000c101d2c */
[----:B------:R-:W-:-:S13]  /*45f0*/  ISETP.GE.AND P0, PT, R59, R57, PT ;  /* 0x000000393b00720c */ /* 0x000fda0003f06270 */
[----:B------:R-:W-:Y:S05]  /*4600*/  @P0 BRA `(.L_x_6619) ;  /* 0x0000000000a40947 */ /* 0x000fea0003800000 */
[----:B------:R-:W-:Y:S02]  /*4610*/  IMAD R4, R55, R36, RZ ;  /* 0x0000002437047224 */ /* 0x000fe400078e02ff */
[----:B------:R-:W-:Y:S02]  /*4620*/  IMAD.MOV.U32 R35, RZ, RZ, R51 ;  /* 0x000000ffff237224 */ /* 0x000fe400078e0033 */
[-C--:B------:R-:W-:Y:S01]  /*4630*/  IMAD R5, R49, R53.reuse, R4 ;  /* 0x0000003531057224 */ /* 0x080fe200078e0204 */
[----:B------:R-:W-:Y:S01]  /*4640*/  SHF.R.S32.HI R4, RZ, 0x1f, R59 ;  /* 0x0000001fff047819 */ /* 0x000fe2000001143b */
[----:B------:R-:W-:-:S04]  /*4650*/  IMAD.WIDE.U32 R34, R36, R53, R34 ;  /* 0x0000003524227225 */ /* 0x000fc800078e0022 */
[----:B------:R-:W-:Y:S01]  /*4660*/  IMAD.IADD R5, R35, 0x1, R5 ;  /* 0x0000000123057824 */ /* 0x000fe200078e0205 */
[----:B------:R-:W-:-:S04]  /*4670*/  IADD3 R34, P0, P5, R18, R34, R59 ;  /* 0x0000002212227210 */ /* 0x000fc80007d1e03b */
[----:B------:R-:W-:Y:S02]  /*4680*/  IADD3.X R4, R39, R5, R4, P0, P5 ;  /* 0x0000000527047210 */ /* 0x000fe400007ea404 */
[----:B------:R-:W-:-:S04]  /*4690*/  LEA R40, P0, R34, R40, 0x1 ;  /* 0x0000002822287211 */ /* 0x000fc800078008ff */
[----:B------:R-:W-:-:S05]  /*46a0*/  LEA.HI.X R41, R34, R41, R4, 0x1, P0 ;  /* 0x0000002922297211 */ /* 0x000fca00000f0c04 */
[----:B---3--:R1:W-:Y:S01]  /*46b0*/  STG.E.128 desc[UR44][R40.64], R28 ;  /* 0x0000001c28007986 */ /* 0x0083e2000c101d2c */
[----:B------:R-:W-:Y:S05]  /*46c0*/  BRA `(.L_x_6619) ;  /* 0x0000000000747947 */ /* 0x000fea0003800000 */
.L_x_6612:
[----:B------:R-:W-:-:S06]  /*46d0*/  UISETP.NE.AND UP0, UPT, UR39, URZ, UPT ;  /* 0x0000003f2700728c */ /* 0x000fcc000bf05270 */
[----:B------:R-:W-:-:S13]  /*46e0*/  PLOP3.LUT P4, PT, PT, PT, UP0, 0x80, 0x0 ;  /* 0x000000000000781c */ /* 0x000fda0003f8f008 */
[----:B------:R-:W-:Y:S05]  /*46f0*/  @P4 BRA `(.L_x_6631) ;  /* 0x0000000000044947 */ /* 0x000fea0003800000 */
[----:B------:R-:W-:Y:S01]  /*4700*/  BPT.TRAP 0x1 ;  /* 0x000000040000795c */ /* 0x000fe20000300000 */
.L_x_6631:
        /* <DEDUP_REMOVED lines=8> */
.L_x_7028:
[----:B------:R-:W-:Y:S05]  /*4790*/  BSYNC B1 ;  /* 0x0000000000017941 */ /* 0x000fea0003800000 */
.L_x_6632:
[----:B------:R-:W-:Y:S05]  /*47a0*/  @P3 BRA `(.L_x_6619) ;  /* 0x00000000003c3947 */ /* 0x000fea0003800000 */
[----:B------:R-:W-:Y:S01]  /*47b0*/  VIADD R4, R22, 0x20 ;  /* 0x0000002016047836 */ /* 0x000fe20000000000 */
[----:B------:R-:W-:Y:S01]  /*47c0*/  ULDC UR4, c[0x0][0x2f4] ;  /* 0x0000bd0000047ab9 */ /* 0x000fe20000000800 */
[----:B------:R-:W-:-:S03]  /*47d0*/  PLOP3.LUT P6, PT, PT, PT, PT, 0x8, 0x0 ;  /* 0x000000000000781c */ /* 0x000fc60003fce170 */
[----:B------:R-:W-:-:S13]  /*47e0*/  ISETP.GE.AND P0, PT, R4, UR4, PT ;  /* 0x0000000404007c0c */ /* 0x000fda000bf06270 */
[----:B------:R-:W-:Y:S01]  /*47f0*/  @!P0 LOP3.LUT P5, RZ, R157, 0x4, RZ, 0xc0, !PT ;  /* 0x000000049dff8812 */ /* 0x000fe200078ac0ff */
[----:B------:R-:W-:-:S03]  /*4800*/  @!P0 VIADD R4, R46, 0x20 ;  /* 0x000000202e048836 */ /* 0x000fc60000000000 */
[----:B------:R-:W-:Y:S02]  /*4810*/  @!P0 PLOP3.LUT P6, PT, P5, PT, PT, 0x80, 0x0 ;  /* 0x000000000000881c */ /* 0x000fe40002fcf070 */
[----:B------:R-:W-:-:S11]  /*4820*/  ISETP.GE.AND P5, PT, R22, UR4, PT ;  /* 0x0000000416007c0c */ /* 0x000fd6000bfa6270 */
[----:B------:R-:W-:-:S04]  /*4830*/  @P6 VIADD R4, R46, 0xffffffe0 ;  /* 0xffffffe02e046836 */ /* 0x000fc80000000000 */
[----:B------:R-:W-:Y:S02]  /*4840*/  @!P0 IMAD.IADD R47, R47, 0x1, R4 ;  /* 0x000000012f2f8824 */ /* 0x000fe400078e0204 */
[----:B------:R-:W1:Y:S02]  /*4850*/  @!P5 LDS.128 R4, [R42+0x22400] ;  /* 0x022400002a04d984 */ /* 0x000e640000000c00 */
[----:B------:R-:W-:-:S06]  /*4860*/  @!P0 IMAD R8, R47, 0x2, R2 ;  /* 0x000000022f088824 */ /* 0x000fcc00078e0202 */
[----:B------:R-:W2:Y:S04]  /*4870*/  @!P0 LDS.128 R8, [R8+0x22400] ;  /* 0x0224000008088984 */ /* 0x000ea80000000c00 */
[----:B-1----:R1:W-:Y:S04]  /*4880*/  @!P5 STG.E.128 desc[UR44][R12.64], R4 ;  /* 0x000000040c00d986 */ /* 0x0023e8000c101d2c */
[----:B--2---:R1:W-:Y:S02]  /*4890*/  @!P0 STG.E.128 desc[UR44][R12.64+0x40], R8 ;  /* 0x000040080c008986 */ /* 0x0043e4000c101d2c */
.L_x_6619:
[----:B------:R-:W-:Y:S05]  /*48a0*/  BSYNC B0 ;  /* 0x0000000000007941 */ /* 0x000fea0003800000 */
.L_x_6611:
[----:B-1----:R-:W1:Y:S01]  /*48b0*/  S2R R5, SR_TID.X ;  /* 0x0000000000057919 */ /* 0x002e620000002100 */
[----:B------:R-:W-:Y:S01]  /*48c0*/  @!PT LDS RZ, [RZ] ;  /* 0x00000000fffff984 */ /* 0x000fe20000000800 */
[----:B------:R-:W-:Y:S01]  /*48d0*/  @!PT LDS RZ, [RZ] ;  /* 0x00000000fffff984 */ /* 0x000fe20000000800 */
[----:B------:R-:W-:Y:S01]  /*48e0*/  @!PT LDS RZ, [RZ] ;  /* 0x00000000fffff984 */ /* 0x000fe20000000800 */
[----:B------:R-:W-:Y:S01]  /*48f0*/  @!PT LDS RZ, [RZ] ;  /* 0x00000000fffff984 */ /* 0x000fe20000000800 */
[----:B------:R0:W-:Y:S06]  /*4900*/  MEMBAR.ALL.CTA ;  /* 0x0000000000007992 */ /* 0x0001ec0000008000 */
[----:B0-----:R-:W0:Y:S01]  /*4910*/  FENCE.VIEW.ASYNC.S ;  /* 0x00000000000073c6 */ /* 0x001e220000000000 */
[----:B------:R-:W-:Y:S05]  /*4920*/  WARPSYNC.ALL ;  /* 0x0000000000007948 */ /* 0x000fea0003800000 */
[----:B------:R-:W-:Y:S01]  /*4930*/  BSSY B0, `(.L_x_6634) ;  /* 0x000000b000007945 */ /* 0x000fe20003800000 */
[----:B-1----:R-:W-:-:S02]  /*4940*/  LOP3.LUT R4, R5, 0x7f, RZ, 0xc0, !PT ;  /* 0x0000007f05047812 */ /* 0x002fc400078ec0ff */
[----:B------:R-:W-:Y:S02]  /*4950*/  SHF.R.U32.HI R5, RZ, 0x7, R5 ;  /* 0x00000007ff057819 */ /* 0x000fe40000011605 */
[----:B------:R-:W-:-:S03]  /*4960*/  ISETP.NE.AND P0, PT, R4, RZ, PT ;  /* 0x000000ff0400720c */ /* 0x000fc60003f05270 */
[----:B------:R-:W-:-:S10]  /*4970*/  VIADD R40, R5, 0x8 ;  /* 0x0000000805287836 */ /* 0x000fd40000000000 */
[----:B------:R-:W-:-:S05]  /*4980*/  @!P0 VIADD R4, R45, 0x388a0 ;  /* 0x000388a02d048836 */ /* 0x000fca0000000000 */
[----:B------:R-:W-:Y:S01]  /*4990*/  @!P0 PRMT R4, RZ, 0x654, R4 ;  /* 0x00000654ff048816 */ /* 0x000fe20000000004 */
[----:B0-----:R0:W-:Y:S06]  /*49a0*/  BAR.SYNC.DEFER_BLOCKING R40, 0x80 ;  /* 0x000200280000751d */ /* 0x0011ec0000010000 */
[----:B------:R0:W-:Y:S01]  /*49b0*/  @!P0 SYNCS.ARRIVE.TRANS64.RED.A1T0 RZ, [R4+URZ], RZ ;  /* 0x000000ff04ff89a7 */ /* 0x0001e2000810043f */
[----:B------:R-:W-:Y:S05]  /*49c0*/  @P4 BRA `(.L_x_6635) ;  /* 0x0000000000044947 */ /* 0x000fea0003800000 */
[----:B------:R-:W-:Y:S01]  /*49d0*/  BPT.TRAP 0x1 ;  /* 0x000000040000795c */ /* 0x000fe20000300000 */
.L_x_6635:
[----:B------:R-:W-:Y:S05]  /*49e0*/  BSYNC B0 ;  /* 0x0000000000007941 */ /* 0x000fea0003800000 */
.L_x_6634:
[----:B------:R-:W1:Y:S01]  /*49f0*/  SYNCS.PHASECHK.TRANS64.TRYWAIT P4, [R45+URZ+0x388b0], R48 ;  /* 0x0388b0302d0075a7 */ /* 0x000e62000808017f */
[----:B------:R-:W-:Y:S04]  /*4a00*/  BSSY B0, `(.L_x_6636) ;  /* 0x0000002000007945 */ /* 0x000fe80003800000 */
[----:B-1----:R-:W-:Y:S05]  /*4a10*/  @!P4 BRA `(.L_x_6637) ;  /* 0x000003d400a8c947 */ /* 0x002fea0003800000 */
.L_x_7029:
[----:B------:R-:W-:Y:S05]  /*4a20*/  BSYNC B0 ;  /* 0x0000000000007941 */ /* 0x000fea0003800000 */
.L_x_6636:
[----:B------:R-:W-:Y:S01]  /*4a30*/  BSSY B0, `(.L_x_6638) ;  /* 0x0000053000007945 */ /* 0x000fe20003800000 */
[----:B------:R-:W-:-:S03]  /*4a40*/  IMAD R9, R153, 0x8000, R46 ;  /* 0x0000800099097824 */ /* 0x000fc600078e022e */
[----:B------:R-:W-:Y:S05]  /*4a50*/  @P3 BRA `(.L_x_6639) ;  /* 0x0000000400403947 */ /* 0x000fea0003800000 */
[----:B0-----:R-:W-:Y:S01]  /*4a60*/  VIADD R4, R22, 0x40 ;  /* 0x0000004016047836 */ /* 0x001fe20000000000 */
[----:B------:R-:W-:Y:S01]  /*4a70*/  LOP3.LUT P4, RZ, R157, 0x4, RZ, 0xc0, !PT ;  /* 0x000000049dff7812 */ /* 0x000fe2000788c0ff */
[----:B------:R-:W-:Y:S01]  /*4a80*/  IMAD.WIDE R6, R36, 0x40, R20 ;  /* 0x0000004024067825 */ /* 0x000fe200078e0214 */
[----:B------:R-:W-:Y:S01]  /*4a90*/  ULDC UR4, c[0x0][0x320] ;  /* 0x0000c80000047ab9 */ /* 0x000fe20000000800 */
[----:B------:R-:W-:Y:S01]  /*4aa0*/  ULDC.64 UR6, c[0x0][0x328] ;  /* 0x0000ca0000067ab9 */ /* 0x000fe20000000a00 */
[----:B------:R-:W-:Y:S01]  /*4ab0*/  ISETP.GE.AND P6, PT, R4, UR4, PT ;  /* 0x0000000404007c0c */ /* 0x000fe2000bfc6270 */
[----:B------:R-:W-:Y:S01]  /*4ac0*/  IMAD R7, R7, UR6, RZ ;  /* 0x0000000607077c24 */ /* 0x000fe2000f8e02ff */
[----:B------:R-:W-:Y:S01]  /*4ad0*/  ISETP.GE.AND P5, PT, R22, UR4, PT ;  /* 0x0000000416007c0c */ /* 0x000fe2000bfa6270 */
[----:B------:R-:W-:Y:S02]  /*4ae0*/  IMAD.MOV.U32 R4, RZ, RZ, R26 ;  /* 0x000000ffff047224 */ /* 0x000fe400078e001a */
[----:B------:R-:W-:-:S02]  /*4af0*/  IMAD.MOV.U32 R5, RZ, RZ, R44 ;  /* 0x000000ffff057224 */ /* 0x000fc400078e002c */
[C---:B------:R-:W-:Y:S02]  /*4b00*/  IMAD R7, R6.reuse, UR7, R7 ;  /* 0x0000000706077c24 */ /* 0x040fe4000f8e0207 */
[----:B------:R-:W-:Y:S01]  /*4b10*/  IMAD.WIDE.U32 R4, R6, UR6, R4 ;  /* 0x0000000606047c25 */ /* 0x000fe2000f8e0004 */
[----:B------:R-:W-:-:S03]  /*4b20*/  ULDC.64 UR6, c[0x0][0x318] ;  /* 0x0000c60000067ab9 */ /* 0x000fc60000000a00 */
[C---:B------:R-:W-:Y:S02]  /*4b30*/  VIADD R41, R9.reuse, 0x20 ;  /* 0x0000002009297836 */ /* 0x040fe40000000000 */
[----:B------:R-:W-:Y:S01]  /*4b40*/  @P4 VIADD R41, R9, 0xffffffe0 ;  /* 0xffffffe009294836 */ /* 0x000fe20000000000 */
[----:B------:R-:W-:Y:S01]  /*4b50*/  LEA R34, P4, R4, UR6, 0x1 ;  /* 0x0000000604227c11 */ /* 0x000fe2000f8808ff */
[----:B------:R-:W-:Y:S02]  /*4b60*/  IMAD.IADD R5, R5, 0x1, R7 ;  /* 0x0000000105057824 */ /* 0x000fe400078e0207 */
[C---:B------:R-:W-:Y:S02]  /*4b70*/  VIADD R8, R22.reuse, 0x80 ;  /* 0x0000008016087836 */ /* 0x040fe40000000000 */
[----:B------:R-:W-:Y:S01]  /*4b80*/  VIADD R6, R22, 0xc0 ;  /* 0x000000c016067836 */ /* 0x000fe20000000000 */
[----:B------:R-:W-:Y:S01]  /*4b90*/  LEA.HI.X R35, R4, UR7, R5, 0x1, P4 ;  /* 0x0000000704237c11 */ /* 0x000fe2000a0f0c05 */
[----:B------:R-:W-:Y:S01]  /*4ba0*/  IMAD R46, R9, 0x2, R2 ;  /* 0x00000002092e7824 */ /* 0x000fe200078e0202 */
[----:B------:R-:W-:Y:S01]  /*4bb0*/  ISETP.GE.AND P3, PT, R8, UR4, PT ;  /* 0x0000000408007c0c */ /* 0x000fe2000bf66270 */
[----:B----4-:R-:W-:Y:S01]  /*4bc0*/  VIADD R42, R22, 0x100 ;  /* 0x00000100162a7836 */ /* 0x010fe20000000000 */
[----:B------:R-:W-:Y:S01]  /*4bd0*/  ISETP.GE.AND P4, PT, R6, UR4, PT ;  /* 0x0000000406007c0c */ /* 0x000fe2000bf86270 */
[----:B------:R-:W-:Y:S01]  /*4be0*/  VIADD R43, R22, 0x140 ;  /* 0x00000140162b7836 */ /* 0x000fe20000000000 */
[----:B------:R-:W0:Y:S04]  /*4bf0*/  @!P5 LDS.128 R4, [R46+0x400] ;  /* 0x000400002e04d984 */ /* 0x000e280000000c00 */
[----:B------:R-:W4:Y:S05]  /*4c00*/  @!P6 LDS.128 R8, [R46+0x2400] ;  /* 0x002400002e08e984 */ /* 0x000f2a0000000c00 */
[----:B------:R-:W1:Y:S04]  /*4c10*/  @!P3 LDS.128 R12, [R46+0x4400] ;  /* 0x004400002e0cb984 */ /* 0x000e680000000c00 */
[----:B---3--:R-:W3:Y:S04]  /*4c20*/  @!P4 LDS.128 R28, [R46+0x6400] ;  /* 0x006400002e1cc984 */ /* 0x008ee80000000c00 */
[----:B0-----:R-:W-:Y:S01]  /*4c30*/  @!P5 STG.E.128 desc[UR44][R34.64], R4 ;  /* 0x000000042200d986 */ /* 0x001fe2000c101d2c */
[----:B------:R-:W-:Y:S01]  /*4c40*/  ISETP.GE.AND P5, PT, R42, UR4, PT ;  /* 0x000000042a007c0c */ /* 0x000fe2000bfa6270 */
[----:B------:R-:W-:-:S02]  /*4c50*/  VIADD R42, R22, 0x180 ;  /* 0x00000180162a7836 */ /* 0x000fc40000000000 */
[----:B----4-:R-:W-:Y:S01]  /*4c60*/  @!P6 STG.E.128 desc[UR44][R34.64+0x80], R8 ;  /* 0x000080082200e986 */ /* 0x010fe2000c101d2c */
[----:B------:R-:W-:Y:S01]  /*4c70*/  ISETP.GE.AND P6, PT, R43, UR4, PT ;  /* 0x000000042b007c0c */ /* 0x000fe2000bfc6270 */
[----:B------:R-:W-:Y:S02]  /*4c80*/  VIADD R43, R22, 0x1c0 ;  /* 0x000001c0162b7836 */ /* 0x000fe40000000000 */
[----:B-1----:R-:W-:Y:S01]  /*4c90*/  @!P3 STG.E.128 desc[UR44][R34.64+0x100], R12 ;  /* 0x0001000c2200b986 */ /* 0x002fe2000c101d2c */
[----:B------:R-:W-:Y:S01]  /*4ca0*/  ISETP.GE.AND P3, PT, R42, UR4, PT ;  /* 0x000000042a007c0c */ /* 0x000fe2000bf66270 */
[C---:B------:R-:W-:Y:S02]  /*4cb0*/  VIADD R42, R22.reuse, 0x60 ;  /* 0x00000060162a7836 */ /* 0x040fe40000000000 */
[----:B---3--:R-:W-:Y:S01]  /*4cc0*/  @!P4 STG.E.128 desc[UR44][R34.64+0x180], R28 ;  /* 0x0001801c2200c986 */ /* 0x008fe2000c101d2c */
[----:B------:R-:W-:Y:S01]  /*4cd0*/  ISETP.GE.AND P4, PT, R43, UR4, PT ;  /* 0x000000042b007c0c */ /* 0x000fe2000bf86270 */
[----:B------:R-:W-:-:S02]  /*4ce0*/  VIADD R43, R22, 0x20 ;  /* 0x00000020162b7836 */ /* 0x000fc40000000000 */
[----:B------:R-:W0:Y:S04]  /*4cf0*/  @!P5 LDS.128 R4, [R46+0x8400] ;  /* 0x008400002e04d984 */ /* 0x000e280000000c00 */
[----:B------:R-:W1:Y:S04]  /*4d00*/  @!P6 LDS.128 R8, [R46+0xa400] ;  /* 0x00a400002e08e984 */ /* 0x000e680000000c00 */
[----:B------:R-:W3:Y:S04]  /*4d10*/  @!P3 LDS.128 R12, [R46+0xc400] ;  /* 0x00c400002e0cb984 */ /* 0x000ee80000000c00 */
[----:B------:R-:W4:Y:S04]  /*4d20*/  @!P4 LDS.128 R28, [R46+0xe400] ;  /* 0x00e400002e1cc984 */ /* 0x000f280000000c00 */
[----:B0-----:R-:W-:Y:S01]  /*4d30*/  @!P5 STG.E.128 desc[UR44][R34.64+0x200], R4 ;  /* 0x000200042200d986 */ /* 0x001fe2000c101d2c */
[----:B------:R-:W-:Y:S01]  /*4d40*/  ISETP.GE.AND P5, PT, R43, UR4, PT ;  /* 0x000000042b007c0c */ /* 0x000fe2000bfa6270 */
[----:B------:R-:W-:-:S02]  /*4d50*/  VIADD R43, R22, 0xa0 ;  /* 0x000000a0162b7836 */ /* 0x000fc40000000000 */
[----:B-1----:R-:W-:Y:S01]  /*4d60*/  @!P6 STG.E.128 desc[UR44][R34.64+0x280], R8 ;  /* 0x000280082200e986 */ /* 0x002fe2000c101d2c */
[----:B------:R-:W-:Y:S01]  /*4d70*/  ISETP.GE.AND P6, PT, R42, UR4, PT ;  /* 0x000000042a007c0c */ /* 0x000fe2000bfc6270 */
[----:B------:R-:W-:Y:S02]  /*4d80*/  VIADD R42, R22, 0xe0 ;  /* 0x000000e0162a7836 */ /* 0x000fe40000000000 */
[----:B---3--:R-:W-:Y:S01]  /*4d90*/  @!P3 STG.E.128 desc[UR44][R34.64+0x300], R12 ;  /* 0x0003000c2200b986 */ /* 0x008fe2000c101d2c */
[----:B------:R-:W-:Y:S01]  /*4da0*/  ISETP.GE.AND P3, PT, R43, UR4, PT ;  /* 0x000000042b007c0c */ /* 0x000fe2000bf66270 */
[----:B------:R-:W-:Y:S02]  /*4db0*/  IMAD R43, R41, 0x2, R2 ;  /* 0x00000002292b7824 */ /* 0x000fe400078e0202 */
[----:B----4-:R-:W-:Y:S01]  /*4dc0*/  @!P4 STG.E.128 desc[UR44][R34.64+0x380], R28 ;  /* 0x0003801c2200c986 */ /* 0x010fe2000c101d2c */
[----:B------:R-:W-:Y:S01]  /*4dd0*/  ISETP.GE.AND P4, PT, R42, UR4, PT ;  /* 0x000000042a007c0c */ /* 0x000fe2000bf86270 */
[----:B------:R-:W-:-:S02]  /*4de0*/  VIADD R41, R22, 0x120 ;  /* 0x0000012016297836 */ /* 0x000fc40000000000 */
[----:B------:R-:W0:Y:S01]  /*4df0*/  @!P5 LDS.128 R4, [R43+0x400] ;  /* 0x000400002b04d984 */ /* 0x000e220000000c00 */
[----:B------:R-:W-:-:S03]  /*4e00*/  VIADD R42, R22, 0x160 ;  /* 0x00000160162a7836 */ /* 0x000fc60000000000 */
        /* <DEDUP_REMOVED lines=10> */
[----:B------:R-:W-:-:S03]  /*4eb0*/  ISETP.GE.AND P3, PT, R41, UR4, PT ;  /* 0x0000000429007c0c */ /* 0x000fc6000bf66270 */
[----:B----4-:R-:W-:Y:S01]  /*4ec0*/  @!P4 STG.E.128 desc[UR44][R34.64+0x1c0], R28 ;  /* 0x0001c01c2200c986 */ /* 0x010fe2000c101d2c */
[----:B------:R-:W-:-:S03]  /*4ed0*/  ISETP.GE.AND P4, PT, R42, UR4, PT ;  /* 0x000000042a007c0c */ /* 0x000fc6000bf86270 */
[----:B------:R-:W0:Y:S04]  /*4ee0*/  @!P5 LDS.128 R4, [R43+0x8400] ;  /* 0x008400002b04d984 */ /* 0x000e280000000c00 */
[----:B------:R-:W1:Y:S04]  /*4ef0*/  @!P6 LDS.128 R8, [R43+0xa400] ;  /* 0x00a400002b08e984 */ /* 0x000e680000000c00 */
[----:B------:R-:W3:Y:S04]  /*4f00*/  @!P3 LDS.128 R12, [R43+0xc400] ;  /* 0x00c400002b0cb984 */ /* 0x000ee80000000c00 */
[----:B------:R-:W4:Y:S04]  /*4f10*/  @!P4 LDS.128 R28, [R43+0xe400] ;  /* 0x00e400002b1cc984 */ /* 0x000f280000000c00 */
[----:B0-----:R0:W-:Y:S04]  /*4f20*/  @!P5 STG.E.128 desc[UR44][R34.64+0x240], R4 ;  /* 0x000240042200d986 */ /* 0x0011e8000c101d2c */
[----:B-1----:R0:W-:Y:S04]  /*4f30*/  @!P6 STG.E.128 desc[UR44][R34.64+0x2c0], R8 ;  /* 0x0002c0082200e986 */ /* 0x0021e8000c101d2c */
[----:B---3--:R0:W-:Y:S04]  /*4f40*/  @!P3 STG.E.128 desc[UR44][R34.64+0x340], R12 ;  /* 0x0003400c2200b986 */ /* 0x0081e8000c101d2c */
[----:B----4-:R0:W-:Y:S02]  /*4f50*/  @!P4 STG.E.128 desc[UR44][R34.64+0x3c0], R28 ;  /* 0x0003c01c2200c986 */ /* 0x0101e4000c101d2c */
.L_x_6639:
[----:B------:R-:W-:Y:S05]  /*4f60*/  BSYNC B0 ;  /* 0x0000000000007941 */ /* 0x000fea0003800000 */
.L_x_6638:
[----:B------:R-:W-:Y:S01]  /*4f70*/  @!PT LDS RZ, [RZ] ;  /* 0x00000000fffff984 */ /* 0x000fe20000000800 */
[----:B------:R-:W-:Y:S01]  /*4f80*/  @!PT LDS RZ, [RZ] ;  /* 0x00000000fffff984 */ /* 0x000fe20000000800 */
[----:B------:R-:W-:Y:S01]  /*4f90*/  @!PT LDS RZ, [RZ] ;  /* 0x00000000fffff984 */ /* 0x000fe20000000800 */
[----:B------:R-:W-:Y:S01]  /*4fa0*/  @!PT LDS RZ, [RZ] ;  /* 0x00000000fffff984 */ /* 0x000fe20000000800 */
[----:B------:R1:W-:Y:S06]  /*4fb0*/  MEMBAR.ALL.CTA ;  /* 0x0000000000007992 */ /* 0x0003ec0000008000 */
[----:B-1----:R-:W1:Y:S01]  /*4fc0*/  FENCE.VIEW.ASYNC.S ;  /* 0x00000000000073c6 */ /* 0x002e620000000000 */
[----:B------:R-:W-:Y:S02]  /*4fd0*/  VIADD R153, R153, 0x1 ;  /* 0x0000000199997836 */ /* 0x000fe40000000000 */
[----:B------:R-:W-:Y:S01]  /*4fe0*/  @!P0 VIADD R45, R45, 0x388c0 ;  /* 0x000388c02d2d8836 */ /* 0x000fe20000000000 */
[----:B-1----:R1:W-:Y:S02]  /*4ff0*/  BAR.SYNC.DEFER_BLOCKING R40, 0x80 ;  /* 0x000200280000751d */ /* 0x0023e40000010000 */
[----:B------:R-:W-:-:S02]  /*5000*/  ISETP.NE.AND P3, PT, R153, 0x2, PT ;  /* 0x000000029900780c */ /* 0x000fc40003f65270 */
[----:B------:R-:W-:Y:S02]  /*5010*/  @!P0 PRMT R45, RZ, 0x654, R45 ;  /* 0x00000654ff2d8816 */ /* 0x000fe4000000002d */
[----:B0-----:R-:W-:Y:S02]  /*5020*/  SEL R5, RZ, 0x1, P3 ;  /* 0x00000001ff057807 */ /* 0x001fe40001800000 */
[----:B------:R-:W-:Y:S02]  /*5030*/  SEL R153, R153, RZ, P3 ;  /* 0x000000ff99997207 */ /* 0x000fe40001800000 */
[----:B------:R-:W-:Y:S01]  /*5040*/  LOP3.LUT R156, R156, R5, RZ, 0x3c, !PT ;  /* 0x000000059c9c7212 */ /* 0x000fe200078e3cff */
[----:B------:R1:W-:Y:S01]  /*5050*/  @!P0 SYNCS.ARRIVE.TRANS64.RED.A1T0 RZ, [R45+URZ], RZ ;  /* 0x000000ff2dff89a7 */ /* 0x0003e2000810043f */
[----:B------:R-:W-:Y:S01]  /*5060*/  PLOP3.LUT P0, PT, PT, PT, PT, 0x8, 0x0 ;  /* 0x000000000000781c */ /* 0x000fe20003f0e170 */
[----:B------:R-:W-:-:S12]  /*5070*/  @P2 BRA `(.L_x_6640) ;  /* 0xffffffd800942947 */ /* 0x000fd8000383ffff */
.L_x_6606:
[----:B------:R-:W0:Y:S01]  /*5080*/  LDC R0, c[0x0][0xa80] ;  /* 0x0002a000ff007b82 */ /* 0x000e220000000800 */
[----:B------:R0:W-:Y:S01]  /*5090*/  STL.128 [R1+0x200], RZ ;  /* 0x000200ff01007387 */ /* 0x0001e20000100c00 */
[----:B------:R-:W-:Y:S01]  /*50a0*/  BSSY B0, `(.L_x_6641) ;  /* 0x0000027000007945 */ /* 0x000fe20003800000 */
[----:B-1----:R-:W-:Y:S02]  /*50b0*/  IMAD.U32 R40, RZ, RZ, UR37 ;  /* 0x00000025ff287e24 */ /* 0x002fe4000f8e00ff */
[----:B------:R1:W-:Y:S04]  /*50c0*/  STL.128 [R1+0x210], RZ ;  /* 0x000210ff01007387 */ /* 0x0003e80000100c00 */
[----:B------:R1:W-:Y:S04]  /*50d0*/  STL.128 [R1+0x230], RZ ;  /* 0x000230ff01007387 */ /* 0x0003e80000100c00 */
        /* <DEDUP_REMOVED lines=32> */
[----:B------:R-:W-:Y:S05]  /*52e0*/  @P0 BRA `(.L_x_6642) ;  /* 0x0000000000080947 */ /* 0x000fea0003800000 */
[----:B------:R-:W0:Y:S02]  /*52f0*/  FENCE.VIEW.ASYNC.G ;  /* 0x00000000000073c6 */ /* 0x000e240000000100 */
[----:B0-----:R-:W-:Y:S06]  /*5300*/  BAR.ARV 0xc, 0x180 ;  /* 0x0306000000007b1d */ /* 0x001fec0000002000 */
.L_x_6642:
[----:B------:R-:W-:Y:S05]  /*5310*/  BSYNC B0 ;  /* 0x0000000000007941 */ /* 0x000fea0003800000 */
.L_x_6641:
[----:B------:R-:W-:Y:S01]  /*5320*/  UISETP.NE.AND UP0, UPT, UR39, 0x1, UPT ;  /* 0x000000012700788c */ /* 0x000fe2000bf05270 */
[----:B------:R-:W-:Y:S01]  /*5330*/  IMAD.U32 R18, RZ, RZ, UR37 ;  /* 0x00000025ff127e24 */ /* 0x000fe2000f8e00ff */
[----:B------:R-:W-:Y:S01]  /*5340*/  IADD3 R40, P0, R40, 0x200, RZ ;  /* 0x0000020028287810 */ /* 0x000fe20007f1e0ff */
[----:B------:R-:W-:Y:S03]  /*5350*/  BSSY B7, `(.L_x_6643) ;  /* 0x0002ce0000077945 */ /* 0x000fe60003800000 */
[----:B------:R-:W-:Y:S01]  /*5360*/  PLOP3.LUT P2, PT, PT, PT, UP0, 0x80, 0x0 ;  /* 0x000000000000781c */ /* 0x000fe20003f4f008 */
[----:B------:R-:W-:Y:S01]  /*5370*/  IMAD.X R39, RZ, RZ, UR36, P0 ;  /* 0x00000024ff277e24 */ /* 0x000fe200080e06ff */
[----:B------:R-:W-:-:S05]  /*5380*/  IADD3 R18, P1, R18, 0x230, RZ ;  /* 0x0000023012127810 */ /* 0x000fca0007f3e0ff */
[----:B------:R-:W-:-:S06]  /*5390*/  IMAD.X R19, RZ, RZ, UR36, P1 ;  /* 0x00000024ff137e24 */ /* 0x000fcc00088e06ff */
[----:B------:R-:W-:Y:S05]  /*53a0*/  @!P2 BRA `(.L_x_6644) ;  /* 0x0000008000a8a947 */ /* 0x000fea0003800000 */
[----:B-1----:R-:W0:Y:S08]  /*53b0*/  LDC R0, c[0x0][0x448] ;  /* 0x00011200ff007b82 */ /* 0x002e300000000800 */
[----:B------:R-:W1:Y:S01]  /*53c0*/  LDC.64 R4, c[0x0][0xad8] ;  /* 0x0002b600ff047b82 */ /* 0x000e620000000a00 */
[----:B0-----:R-:W-:Y:S01]  /*53d0*/  ISETP.NE.AND P1, PT, R0, 0x1, PT ;  /* 0x000000010000780c */ /* 0x001fe20003f25270 */
[----:B------:R-:W-:Y:S01]  /*53e0*/  VIADD R0, R164, 0x3f ;  /* 0x0000003fa4007836 */ /* 0x000fe20000000000 */
[----:B-1----:R-:W-:-:S11]  /*53f0*/  ISETP.GE.AND P2, PT, R5, 0x1, PT ;  /* 0x000000010500780c */ /* 0x002fd60003f46270 */
        /* <DEDUP_REMOVED lines=18> */
.L_x_6647:
[----:B------:R-:W-:-:S13]  /*5520*/  ISETP.NE.AND P0, PT, R5, 0x1, PT ;  /* 0x000000010500780c */ /* 0x000fda0003f05270 */
[----:B------:R-:W0:Y:S02]  /*5530*/  @P0 LDC.64 R6, c[0x0][0xae0] ;  /* 0x0002b800ff060b82 */ /* 0x000e240000000a00 */
[----:B0-----:R-:W-:-:S05]  /*5540*/  @P0 IMAD.HI.U32 R6, R0, R6, RZ ;  /* 0x0000000600060227 */ /* 0x001fca00078e00ff */
[----:B------:R-:W-:-:S07]  /*5550*/  @P0 SHF.R.U32.HI R0, RZ, R7, R6 ;  /* 0x00000007ff000219 */ /* 0x000fce0000011606 */
.L_x_6648:
[----:B------:R-:W-:Y:S05]  /*5560*/  BSYNC B0 ;  /* 0x0000000000007941 */ /* 0x000fea0003800000 */
.L_x_6646:
[----:B------:R-:W-:-:S05]  /*5570*/  IMAD R3, R0, R5, R5 ;  /* 0x0000000500037224 */ /* 0x000fca00078e0205 */
[----:B------:R-:W-:-:S07]  /*5580*/  VIMNMX R4, R4, R3, PT ;  /* 0x0000000304047248 */ /* 0x000fce0003fe0100 */
.L_x_6645:
[----:B------:R-:W0:Y:S01]  /*5590*/  @P1 LDC R7, c[0x0][0x44c] ;  /* 0x00011300ff071b82 */ /* 0x000e220000000800 */
[----:B------:R-:W-:Y:S01]  /*55a0*/  VIADD R4, R4, 0x3f ;  /* 0x0000003f04047836 */ /* 0x000fe20000000000 */
[----:B------:R-:W-:-:S04]  /*55b0*/  ULDC UR4, c[0x0][0xad4] ;  /* 0x0002b50000047ab9 */ /* 0x000fc80000000800 */
        /* <DEDUP_REMOVED lines=8> */
[----:B----4-:R-:W-:-:S03]  /*5640*/  VIMNMX R12, R33, R0, PT ;  /* 0x00000000210c7248 */ /* 0x010fc60003fe0100 */
        /* <DEDUP_REMOVED lines=12> */
.L_x_6651:
[----:B------:R-:W-:-:S13]  /*5710*/  ISETP.NE.AND P0, PT, R5, 0x1, PT ;  /* 0x000000010500780c */ /* 0x000fda0003f05270 */
[----:B------:R-:W0:Y:S02]  /*5720*/  @P0 LDC.64 R6, c[0x0][0xae0] ;  /* 0x0002b800ff060b82 */ /* 0x000e240000000a00 */
[----:B0-----:R-:W-:-:S05]  /*5730*/  @P0 IMAD.HI.U32 R6, R200, R6, RZ ;  /* 0x00000006c8060227 */ /* 0x001fca00078e00ff */
[----:B------:R-:W-:-:S07]  /*5740*/  @P0 SHF.R.U32.HI R200, RZ, R7, R6 ;  /* 0x00000007ffc80219 */ /* 0x000fce0000011606 */
.L_x_6652:
[----:B------:R-:W-:Y:S05]  /*5750*/  BSYNC B0 ;  /* 0x0000000000007941 */ /* 0x000fea0003800000 */
.L_x_6650:
[----:B------:R-:W-:-:S05]  /*5760*/  IMAD R5, R200, R5, RZ ;  /* 0x00000005c8057224 */ /* 0x000fca00078e02ff */
[----:B------:R-:W-:-:S07]  /*5770*/  VIMNMX R0, R0, R5, !PT ;  /* 0x0000000500007248 */ /* 0x000fce0007fe0100 */
.L_x_6649:
[----:B------:R-:W-:Y:S01]  /*5780*/  SHF.R.S32.HI R3, RZ, 0x1f, R0 ;  /* 0x0000001fff037819 */ /* 0x000fe20000011400 */
[----:B------:R-:W-:Y:S03]  /*5790*/  BSSY B0, `(.L_x_6653) ;  /* 0x0000026000007945 */ /* 0x000fe60003800000 */
[----:B------:R-:W-:-:S04]  /*57a0*/  LEA.HI R3, R3, R0, RZ, 0x6 ;  /* 0x0000000003037211 */ /* 0x000fc800078f30ff */
        /* <DEDUP_REMOVED lines=36> */
.L_x_6654:
[----:B------:R-:W-:Y:S05]  /*59f0*/  BSYNC B0 ;  /* 0x0000000000007941 */ /* 0x000fea0003800000 */
.L_x_6653:
[----:B------:R-:W-:Y:S01]  /*5a00*/  IMAD R0, R194, R3, R9 ;  /* 0x00000003c2007224 */ /* 0x000fe200078e0209 */
[----:B------:R-:W-:-:S04]  /*5a10*/  PRMT R4, RZ, 0x7610, R4 ;  /* 0x00007610ff047816 */ /* 0x000fc80000000004 */
[----:B------:R-:W-:-:S04]  /*5a20*/  VIADDMNMX R12, R0, R3, R12, PT ;  /* 0x00000003000c7246 */ /* 0x000fc8000380010c */
[----:B------:R-:W-:-:S13]  /*5a30*/  ISETP.GT.AND P0, PT, R12, R0, PT ;  /* 0x000000000c00720c */ /* 0x000fda0003f04270 */
[----:B------:R-:W-:Y:S05]  /*5a40*/  @!P0 BRA `(.L_x_6655) ;  /* 0x000002c400c08947 */ /* 0x000fea0003800000 */
        /* <DEDUP_REMOVED lines=26> */
[----:B--2---:R-:W2:Y:S04]  /*5bf0*/  LDL R47, [R1+0x27c] ;  /* 0x00027c00012f7983 */ /* 0x004ea80000100800 */
[----:B------:R-:W2:Y:S04]  /*5c00*/  LDL R48, [R1+0x280] ;  /* 0x0002800001307983 */ /* 0x000ea80000100800 */
        /* <DEDUP_REMOVED lines=83> */
[----:B-----5:R-:W2:Y:S04]  /*6140*/  LDL R32, [R1+0x3d4] ;  /* 0x0003d40001207983 */ /* 0x020ea80000100800 */
[----:B---3--:R-:W3:Y:S04]  /*6150*/  LDL R29, [R1+0x3e8] ;  /* 0x0003e800011d7983 */ /* 0x008ee80000100800 */
[----:B------:R-:W3:Y:S04]  /*6160*/  LDL R30, [R1+0x3ec] ;  /* 0x0003ec00011e7983 */ /* 0x000ee80000100800 */
[----:B------:R-:W3:Y:S04]  /*6170*/  LDL R31, [R1+0x3f0] ;  /* 0x0003f000011f7983 */ /* 0x000ee80000100800 */
[----:B------:R-:W3:Y:S04]  /*6180*/  LDL R26, [R1+0x3f8] ;  /* 0x0003f800011a7983 */ /* 0x000ee80000100800 */
[----:B------:R-:W3:Y:S04]  /*6190*/  LDL R27, [R1+0x3fc] ;  /* 0x0003fc00011b7983 */ /* 0x000ee80000100800 */
[----:B------:R-:W3:Y:S04]  /*61a0*/  LDL R28, [R1+0x400] ;  /* 0x00040000011c7983 */ /* 0x000ee80000100800 */
[----:B------:R-:W0:Y:S04]  /*61b0*/  SHFL.IDX PT, R132, R237, RZ, 0x1f ;  /* 0x00001fffed847589 */ /* 0x000e2800000e0000 */
[----:B------:R-:W3:Y:S04]  /*61c0*/  LDL R11, [R1+0x40c] ;  /* 0x00040c00010b7983 */ /* 0x000ee80000100800 */
[----:B------:R-:W3:Y:S04]  /*61d0*/  LDL R13, [R1+0x410] ;  /* 0x00041000010d7983 */ /* 0x000ee80000100800 */
[----:B------:R-:W3:Y:S04]  /*61e0*/  LDL R14, [R1+0x414] ;  /* 0x00041400010e7983 */ /* 0x000ee80000100800 */
[----:B------:R-:W3:Y:S04]  /*61f0*/  LDL R15, [R1+0x418] ;  /* 0x00041800010f7983 */ /* 0x000ee80000100800 */
[----:B------:R-:W3:Y:S01]  /*6200*/  LDL R18, [R1+0x41c] ;  /* 0x00041c0001127983 */ /* 0x000ee20000100800 */
[----:B0-----:R-:W-:-:S03]  /*6210*/  LEA.HI R10, R132, R132, RZ, 0x1 ;  /* 0x00000084840a7211 */ /* 0x001fc600078f08ff */
[----:B------:R-:W3:Y:S01]  /*6220*/  LDL R19, [R1+0x420] ;  /* 0x0004200001137983 */ /* 0x000ee20000100800 */
[----:B------:R-:W-:-:S03]  /*6230*/  LOP3.LUT R10, R10, 0x1fffe, RZ, 0xc0, !PT ;  /* 0x0001fffe0a0a7812 */ /* 0x000fc600078ec0ff */
[----:B------:R-:W3:Y:S02]  /*6240*/  LDL R20, [R1+0x424] ;  /* 0x0004240001147983 */ /* 0x000ee40000100800 */
[----:B------:R-:W-:Y:S02]  /*6250*/  IMAD.IADD R132, R132, 0x1, -R10 ;  /* 0x0000000184847824 */ /* 0x000fe400078e0a0a */
[----:B------:R-:W3:Y:S04]  /*6260*/  LDL R21, [R1+0x428] ;  /* 0x0004280001157983 */ /* 0x000ee80000100800 */
[----:B------:R-:W3:Y:S04]  /*6270*/  LDL R10, [R1+0x408] ;  /* 0x00040800010a7983 */ /* 0x000ee80000100800 */
[----:B----4-:R0:W-:Y:S04]  /*6280*/  STL [R1+0x230], R9 ;  /* 0x0002300901007387 */ /* 0x0101e80000100800 */
[----:B------:R1:W-:Y:S04]  /*6290*/  STL [R1+0x234], R8 ;  /* 0x0002340801007387 */ /* 0x0003e80000100800 */
[----:B0-----:R-:W4:Y:S04]  /*62a0*/  LDL R9, [R1+0x404] ;  /* 0x0004040001097983 */ /* 0x001f280000100800 */
[----:B-1----:R-:W4:Y:S01]  /*62b0*/  LDL R8, [R1+0x42c] ;  /* 0x00042c0001087983 */ /* 0x002f220000100800 */
[----:B------:R-:W-:-:S04]  /*62c0*/  IMAD R132, R132, 0x8000, R2 ;  /* 0x0000800084847824 */ /* 0x000fc800078e0202 */
[----:B------:R-:W-:Y:S01]  /*62d0*/  VIADD R132, R132, 0x400 ;  /* 0x0000040084847836 */ /* 0x000fe20000000000 */
[----:B------:R0:W-:Y:S04]  /*62e0*/  STL [R1+0x248], R34 ;  /* 0x0002482201007387 */ /* 0x0001e80000100800 */
[----:B------:R-:W-:Y:S01]  /*62f0*/  SHF.R.U32.HI R132, RZ, 0x4, R132 ;  /* 0x00000004ff847819 */ /* 0x000fe20000011684 */
[----:B------:R1:W-:Y:S01]  /*6300*/  STL [R1+0x244], R3 ;  /* 0x0002440301007387 */ /* 0x0003e20000100800 */
[----:B0-----:R-:W-:Y:S02]  /*6310*/  VIADD R34, R2, 0x36400 ;  /* 0x0003640002227836 */ /* 0x001fe40000000000 */
[----:B-1----:R-:W-:-:S03]  /*6320*/  LOP3.LUT R3, R132, 0x3fff, RZ, 0xc0, !PT ;  /* 0x00003fff84037812 */ /* 0x002fc600078ec0ff */
[----:B------:R-:W-:Y:S02]  /*6330*/  SHF.R.U32.HI R34, RZ, 0x4, R34 ;  /* 0x00000004ff227819 */ /* 0x000fe40000011622 */
[----:B------:R-:W-:Y:S02]  /*6340*/  LOP3.LUT R3, R3, 0x2000000, RZ, 0xfc, !PT ;  /* 0x0200000003037812 */ /* 0x000fe400078efcff */
[----:B------:R-:W-:Y:S01]  /*6350*/  LOP3.LUT R34, R34, 0x3fff, RZ, 0xc0, !PT ;  /* 0x00003fff22227812 */ /* 0x000fe200078ec0ff */
[----:B------:R0:W-:Y:S04]  /*6360*/  STL [R1+0x3d0], R6 ;  /* 0x0003d00601007387 */ /* 0x0001e80000100800 */
[----:B------:R1:W-:Y:S04]  /*6370*/  STL [R1+0x3dc], R5 ;  /* 0x0003dc0501007387 */ /* 0x0003e80000100800 */
[----:B------:R1:W-:Y:S01]  /*6380*/  STL [R1+0x3e0], R7 ;  /* 0x0003e00701007387 */ /* 0x0003e20000100800 */
[----:B0-----:R-:W-:-:S03]  /*6390*/  IMAD R6, R33, 0x1000, R3 ;  /* 0x0000100021067824 */ /* 0x001fc600078e0203 */
[----:B------:R0:W-:Y:S01]  /*63a0*/  STL [R1+0x3d8], R4 ;  /* 0x0003d80401007387 */ /* 0x0001e20000100800 */
[----:B-1----:R-:W-:Y:S02]  /*63b0*/  IMAD.MOV.U32 R5, RZ, RZ, 0x40000040 ;  /* 0x40000040ff057424 */ /* 0x002fe400078e00ff */
[----:B------:R-:W-:Y:S01]  /*63c0*/  IMAD.MOV.U32 R7, RZ, RZ, 0x40000040 ;  /* 0x40000040ff077424 */ /* 0x000fe200078e00ff */
[----:B0-----:R-:W-:Y:S01]  /*63d0*/  LOP3.LUT R4, R34, 0x10000, RZ, 0xfc, !PT ;  /* 0x0001000022047812 */ /* 0x001fe200078efcff */
[----:B------:R0:W-:Y:S01]  /*63e0*/  STL [R1+0x3e4], R24 ;  /* 0x0003e41801007387 */ /* 0x0001e20000100800 */
[----:B------:R-:W-:Y:S02]  /*63f0*/  R2UR UR6, R6 ;  /* 0x00000000060672ca */ /* 0x000fe400000e0000 */
[----:B------:R-:W-:Y:S01]  /*6400*/  R2UR UR7, R7 ;  /* 0x00000000070772ca */ /* 0x000fe200000e0000 */
[----:B------:R1:W-:Y:S01]  /*6410*/  STL [R1+0x3f4], R25 ;  /* 0x0003f41901007387 */ /* 0x0003e20000100800 */
[----:B------:R-:W-:-:S02]  /*6420*/  R2UR UR4, R4 ;  /* 0x00000000040472ca */ /* 0x000fc400000e0000 */
[----:B------:R-:W-:Y:S01]  /*6430*/  R2UR UR5, R5 ;  /* 0x00000000050572ca */ /* 0x000fe200000e0000 */
[----:B0-----:R-:W-:Y:S02]  /*6440*/  VIADD R24, R6, 0x80 ;  /* 0x0000008006187836 */ /* 0x001fe40000000000 */
[----:B-1----:R-:W-:Y:S01]  /*6450*/  IMAD.MOV.U32 R25, RZ, RZ, 0x40000040 ;  /* 0x40000040ff197424 */ /* 0x002fe200078e00ff */
[----:B------:R-:W-:Y:S02]  /*6460*/  STL [R1+0x238], R133 ;  /* 0x0002388501007387 */ /* 0x000fe40000100800 */
[----:B------:R-:W-:Y:S02]  /*6470*/  R2UR UR10, R24 ;  /* 0x00000000180a72ca */ /* 0x000fe400000e0000 */
[----:B------:R-:W-:Y:S01]  /*6480*/  STL [R1+0x23c], R134 ;  /* 0x00023c8601007387 */ /* 0x000fe20000100800 */
[----:B------:R-:W-:-:S03]  /*6490*/  R2UR UR11, R25 ;  /* 0x00000000190b72ca */ /* 0x000fc600000e0000 */
        /* <DEDUP_REMOVED lines=104> */
[----:B------:R0:W-:Y:S01]  /*6b20*/  STL [R1+0x400], R28 ;  /* 0x0004001c01007387 */ /* 0x0001e20000100800 */
[----:B------:R-:W-:Y:S06]  /*6b30*/  BAR.SYNC.DEFER_BLOCKING 0xe, 0x100 ;  /* 0x0384000000007b1d */ /* 0x000fec0000010000 */
        /* <DEDUP_REMOVED lines=8> */
[----:B----4-:R0:W-:Y:S04]  /*6bc0*/  STL [R1+0x404], R9 ;  /* 0x0004040901007387 */ /* 0x0101e80000100800 */
        /* <DEDUP_REMOVED lines=8> */
[----:B0-----:R-:W-:-:S02]  /*6c50*/  IMAD.MOV.U32 R9, RZ, RZ, 0x40000040 ;  /* 0x40000040ff097424 */ /* 0x001fc400078e00ff */
[----:B-1----:R-:W-:-:S03]  /*6c60*/  VIADD R8, R6, 0x100 ;  /* 0x0000010006087836 */ /* 0x002fc60000000000 */
[----:B------:R-:W-:Y:S01]  /*6c70*/  R2UR UR7, R9 ;  /* 0x00000000090772ca */ /* 0x000fe200000e0000 */
[----:B------:R-:W-:Y:S01]  /*6c80*/  IMAD.MOV.U32 R9, RZ, RZ, 0x40000040 ;  /* 0x40000040ff097424 */ /* 0x000fe200078e00ff */
[----:B------:R-:W-:Y:S01]  /*6c90*/  R2UR UR6, R8 ;  /* 0x00000000080672ca */ /* 0x000fe200000e0000 */
[----:B------:R-:W-:-:S03]  /*6ca0*/  VIADD R8, R4, 0x4 ;  /* 0x0000000404087836 */ /* 0x000fc60000000000 */
        /* <DEDUP_REMOVED lines=38> */
[----:B------:R-:W-:Y:S01]  /*6f10*/  IMAD.MOV.U32 R7, RZ, RZ, 0x40000040 ;  /* 0x40000040ff077424 */ /* 0x000fe200078e00ff */
        /* <DEDUP_REMOVED lines=35> */
[----:B------:R-:W-:Y:S01]  /*7150*/  R2UR UR6, R6 ;  /* 0x00000000060672ca */ /* 0x000fe200000e0000 */
[----:B------:R-:W-:Y:S01]  /*7160*/  VIADD R6, R4, 0x6 ;  /* 0x0000000604067836 */ /* 0x000fe20000000000 */
[----:B------:R-:W-:Y:S01]  /*7170*/  R2UR UR7, R7 ;  /* 0x00000000070772ca */ /* 0x000fe200000e0000 */
[----:B------:R-:W-:-:S03]  /*7180*/  IMAD.MOV.U32 R7, RZ, RZ, 0x40000040 ;  /* 0x40000040ff077424 */ /* 0x000fc600078e00ff */
        /* <DEDUP_REMOVED lines=71> */
[----:B------:R-:W4:Y:S04]  /*7600*/  LDL R14, [R1+0x234] ;  /* 0x00023400010e7983 */ /* 0x000f280000100800 */
[----:B------:R-:W4:Y:S04]  /*7610*/  LDL R15, [R1+0x238] ;  /* 0x00023800010f7983 */ /* 0x000f280000100800 */
[----:B------:R-:W4:Y:S04]  /*7620*/  LDL R18, [R1+0x23c] ;  /* 0x00023c0001127983 */ /* 0x000f280000100800 */
[----:B------:R-:W4:Y:S04]  /*7630*/  LDL R19, [R1+0x240] ;  /* 0x0002400001137983 */ /* 0x000f280000100800 */
[----:B------:R-:W4:Y:S04]  /*7640*/  LDL R20, [R1+0x244] ;  /* 0x0002440001147983 */ /* 0x000f280000100800 */
[----:B------:R-:W4:Y:S04]  /*7650*/  LDL R21, [R1+0x248] ;  /* 0x0002480001157983 */ /* 0x000f280000100800 */
[----:B0-----:R-:W4:Y:S04]  /*7660*/  LDL R24, [R1+0x24c] ;  /* 0x00024c0001187983 */ /* 0x001f280000100800 */
[----:B------:R-:W4:Y:S04]  /*7670*/  LDL R25, [R1+0x250] ;  /* 0x0002500001197983 */ /* 0x000f280000100800 */
[----:B------:R-:W4:Y:S04]  /*7680*/  LDL R26, [R1+0x254] ;  /* 0x00025400011a7983 */ /* 0x000f280000100800 */
[----:B------:R-:W4:Y:S04]  /*7690*/  LDL R27, [R1+0x258] ;  /* 0x00025800011b7983 */ /* 0x000f280000100800 */
[----:B-1----:R-:W4:Y:S04]  /*76a0*/  LDL R28, [R1+0x25c] ;  /* 0x00025c00011c7983 */ /* 0x002f280000100800 */
[----:B------:R-:W4:Y:S04]  /*76b0*/  LDL R29, [R1+0x260] ;  /* 0x00026000011d7983 */ /* 0x000f280000100800 */
[----:B------:R-:W4:Y:S04]  /*76c0*/  LDL R30, [R1+0x264] ;  /* 0x00026400011e7983 */ /* 0x000f280000100800 */
[----:B------:R-:W4:Y:S04]  /*76d0*/  LDL R31, [R1+0x268] ;  /* 0x00026800011f7983 */ /* 0x000f280000100800 */
        /* <DEDUP_REMOVED lines=113> */
[----:B------:R-:W0:Y:S03]  /*7df0*/  S2R R163, SR_TID.X ;  /* 0x0000000000a37919 */ /* 0x000e260000002100 */
        /* <DEDUP_REMOVED lines=8> */
[----:B0-----:R-:W-:-:S03]  /*7e80*/  LOP3.LUT R168, R163, 0x7f, RZ, 0xc0, !PT ;  /* 0x0000007fa3a87812 */ /* 0x001fc600078ec0ff */
        /* <DEDUP_REMOVED lines=122> */
[----:B------:R-:W-:Y:S01]  /*8630*/  VIADD R163, R12, 0xfffffffe ;  /* 0xfffffffe0ca37836 */ /* 0x000fe20000000000 */
[----:B------:R-:W-:Y:S04]  /*8640*/  BSSY B0, `(.L_x_6656) ;  /* 0x0000008000007945 */ /* 0x000fe80003800000 */
[----:B------:R-:W-:-:S07]  /*8650*/  ISETP.GE.AND P0, PT, R163, R0, PT ;  /* 0x00000000a300720c */ /* 0x000fce0003f06270 */
[----:B-1----:R-:W-:Y:S06]  /*8660*/  @P1 BRA `(.L_x_6657) ;  /* 0x0000000000141947 */ /* 0x002fec0003800000 */
[----:B------:R-:W2:Y:S02]  /*8670*/  LDL R13, [R1+0x1e8] ;  /* 0x0001e800010d7983 */ /* 0x000ea40000100800 */
[----:B--2---:R-:W-:-:S04]  /*8680*/  IMAD R12, R13, 0x8, R2 ;  /* 0x000000080d0c7824 */ /* 0x004fc800078e0202 */
[----:B------:R-:W-:-:S05]  /*8690*/  VIADD R12, R12, 0x38860 ;  /* 0x000388600c0c7836 */ /* 0x000fca0000000000 */
[----:B------:R-:W-:-:S04]  /*86a0*/  PRMT R12, RZ, 0x654, R12 ;  /* 0x00000654ff0c7816 */ /* 0x000fc8000000000c */
[----:B------:R0:W-:Y:S03]  /*86b0*/  SYNCS.ARRIVE.TRANS64.RED.A1T0 RZ, [R12+URZ], RZ ;  /* 0x000000ff0cff79a7 */ /* 0x0001e6000810043f */
.L_x_6657:
[----:B------:R-:W-:Y:S05]  /*86c0*/  BSYNC B0 ;  /* 0x0000000000007941 */ /* 0x000fea0003800000 */
.L_x_6656:
[----:B------:R-:W-:Y:S04]  /*86d0*/  BSSY B0, `(.L_x_6658) ;  /* 0x00003e2000007945 */ /* 0x000fe80003800000 */
[----:B------:R-:W-:Y:S05]  /*86e0*/  @!P0 BRA `(.L_x_6659) ;  /* 0x0000003c00808947 */ /* 0x000fea0003800000 */
.L_x_6662:
        /* <DEDUP_REMOVED lines=60> */
[----:B01----:R-:W5:Y:S04]  /*8ab0*/  LDL.64 R12, [R1+0x3e8] ;  /* 0x0003e800010c7983 */ /* 0x003f680000100a00 */
[----:B------:R-:W5:Y:S04]  /*8ac0*/  LDL.64 R24, [R1+0x3f8] ;  /* 0x0003f80001187983 */ /* 0x000f680000100a00 */
[----:B------:R-:W5:Y:S04]  /*8ad0*/  LDL.64 R20, [R1+0x408] ;  /* 0x0004080001147983 */ /* 0x000f680000100a00 */
[----:B------:R-:W5:Y:S04]  /*8ae0*/  LDL.64 R18, [R1+0x418] ;  /* 0x0004180001127983 */ /* 0x000f680000100a00 */
[----:B------:R-:W5:Y:S01]  /*8af0*/  LDL.64 R14, [R1+0x428] ;  /* 0x00042800010e7983 */ /* 0x000f620000100a00 */
[----:B--2---:R-:W-:-:S04]  /*8b00*/  IMAD R145, R168, 0x40, R160 ;  /* 0x00000040a8917824 */ /* 0x004fc800078e02a0 */
[----:B------:R-:W-:Y:S01]  /*8b10*/  IMAD R145, R145, 0x4, R2 ;  /* 0x0000000491917824 */ /* 0x000fe200078e0202 */
        /* <DEDUP_REMOVED lines=195> */
[----:B0-----:R-:W2:Y:S04]  /*9750*/  LDL R12, [R1+0x234] ;  /* 0x00023400010c7983 */ /* 0x001ea80000100800 */
[----:B------:R-:W3:Y:S04]  /*9760*/  LDL R13, [R1+0x238] ;  /* 0x00023800010d7983 */ /* 0x000ee80000100800 */
[----:B-1----:R-:W4:Y:S04]  /*9770*/  LDL R14, [R1+0x23c] ;  /* 0x00023c00010e7983 */ /* 0x002f280000100800 */
        /* <DEDUP_REMOVED lines=125> */
[----:B--2---:R-:W-:Y:S04]  /*9f50*/  STL [R1+0x234], R12 ;  /* 0x0002340c01007387 */ /* 0x004fe80000100800 */
[----:B---3--:R-:W-:Y:S04]  /*9f60*/  STL [R1+0x238], R13 ;  /* 0x0002380d01007387 */ /* 0x008fe80000100800 */
        /* <DEDUP_REMOVED lines=157> */
[----:B------:R-:W-:Y:S01]  /*a940*/  VIADD R12, R168, 0x1 ;  /* 0x00000001a80c7836 */ /* 0x000fe20000000000 */
[----:B------:R-:W-:Y:S01]  /*a950*/  R2UR UR4, R4 ;  /* 0x00000000040472ca */ /* 0x000fe200000e0000 */
[----:B------:R-:W-:Y:S01]  /*a960*/  IMAD.MOV.U32 R13, RZ, RZ, 0x40000040 ;  /* 0x40000040ff0d7424 */ /* 0x000fe200078e00ff */
[----:B------:R-:W-:Y:S01]  /*a970*/  R2UR UR5, R5 ;  /* 0x00000000050572ca */ /* 0x000fe200000e0000 */
[----:B------:R-:W-:Y:S01]  /*a980*/  IMAD.MOV.U32 R15, RZ, RZ, 0x40000040 ;  /* 0x40000040ff0f7424 */ /* 0x000fe200078e00ff */
[----:B------:R-:W-:Y:S01]  /*a990*/  ISETP.NE.AND P0, PT, R12, 0x2, PT ;  /* 0x000000020c00780c */ /* 0x000fe20003f05270 */
[----:B------:R0:W-:Y:S01]  /*a9a0*/  STL [R1+0x1e8], R12 ;  /* 0x0001e80c01007387 */ /* 0x0001e20000100800 */
[----:B------:R-:W-:Y:S01]  /*a9b0*/  R2UR UR7, R13 ;  /* 0x000000000d0772ca */ /* 0x000fe200000e0000 */
[----:B------:R-:W-:-:S10]  /*a9c0*/  IMAD.MOV.U32 R13, RZ, RZ, 0x40000040 ;  /* 0x40000040ff0d7424 */ /* 0x000fd400078e00ff */
[----:B0-----:R-:W-:-:S04]  /*a9d0*/  @!P0 IMAD.MOV.U32 R12, RZ, RZ, RZ ;  /* 0x000000ffff0c8224 */ /* 0x001fc800078e00ff */
[----:B------:R-:W-:-:S04]  /*a9e0*/  IMAD R12, R12, 0x1000, R3 ;  /* 0x000010000c0c7824 */ /* 0x000fc800078e0203 */
[C---:B------:R-:W-:Y:S01]  /*a9f0*/  VIADD R14, R12.reuse, 0x80 ;  /* 0x000000800c0e7836 */ /* 0x040fe20000000000 */
[----:B------:R-:W-:Y:S01]  /*aa00*/  R2UR UR6, R12 ;  /* 0x000000000c0672ca */ /* 0x000fe200000e0000 */
[----:B--2---:R-:W-:-:S12]  /*aa10*/  WARPGROUP.ARRIVE ;  /* 0x00000000000079c5 */ /* 0x004fd80000000000 */
        /* <DEDUP_REMOVED lines=43> */
[----:B------:R-:W-:Y:S02]  /*acd0*/  R2UR UR6, R14 ;  /* 0x000000000e0672ca */ /* 0x000fe400000e0000 */
[----:B------:R-:W-:Y:S02]  /*ace0*/  R2UR UR7, R15 ;  /* 0x000000000f0772ca */ /* 0x000fe400000e0000 */
        /* <DEDUP_REMOVED lines=38> */
[----:B------:R-:W-:Y:S01]  /*af50*/  R2UR UR7, R13 ;  /* 0x000000000d0772ca */ /* 0x000fe200000e0000 */
[----:B------:R-:W2:Y:S01]  /*af60*/  @!P0 LDL R12, [R1+0x1ec] ;  /* 0x0001ec00010c8983 */ /* 0x000ea20000100800 */
[----:B------:R-:W-:Y:S02]  /*af70*/  R2UR UR4, R6 ;  /* 0x00000000060472ca */ /* 0x000fe400000e0000 */
[----:B------:R-:W-:Y:S01]  /*af80*/  R2UR UR5, R7 ;  /* 0x00000000070572ca */ /* 0x000fe200000e0000 */
[----:B------:R-:W3:Y:S01]  /*af90*/  LDL R13, [R1+0x1f0] ;  /* 0x0001f000010d7983 */ /* 0x000ee20000100800 */
[----:B------:R-:W-:-:S03]  /*afa0*/  WARPGROUP.DEPBAR.LE gsb0, 0x0 ;  /* 0x00008000000079c5 */ /* 0x000fc60000010000 */
        /* <DEDUP_REMOVED lines=67> */
[----:B0-----:R-:W5:Y:S04]  /*b3e0*/  LDL R139, [R1+0x248] ;  /* 0x00024800018b7983 */ /* 0x001f680000100800 */
[----:B-1----:R-:W2:Y:S04]  /*b3f0*/  LDL R143, [R1+0x238] ;  /* 0x00023800018f7983 */ /* 0x002ea80000100800 */
[----:B----4-:R-:W4:Y:S04]  /*b400*/  LDL R145, [R1+0x230] ;  /* 0x0002300001917983 */ /* 0x010f280000100800 */
[----:B------:R-:W5:Y:S04]  /*b410*/  LDL R144, [R1+0x234] ;  /* 0x0002340001907983 */ /* 0x000f680000100800 */
        /* <DEDUP_REMOVED lines=123> */
[----:B------:R-:W2:Y:S01]  /*bbd0*/  LDL R14, [R1+0x42c] ;  /* 0x00042c00010e7983 */ /* 0x000ea20000100800 */
[----:B---3--:R-:W-:-:S03]  /*bbe0*/  VIADD R13, R13, 0x1 ;  /* 0x000000010d0d7836 */ /* 0x008fc60000000000 */
[----:B----4-:R0:W-:Y:S04]  /*bbf0*/  STL [R1+0x230], R145 ;  /* 0x0002309101007387 */ /* 0x0101e80000100800 */
[----:B------:R0:W-:Y:S04]  /*bc00*/  STL [R1+0x1f0], R13 ;  /* 0x0001f00d01007387 */ /* 0x0001e80000100800 */
[----:B-----5:R0:W-:Y:S04]  /*bc10*/  STL [R1+0x234], R144 ;  /* 0x0002349001007387 */ /* 0x0201e80000100800 */
[----:B--2---:R0:W-:Y:S04]  /*bc20*/  STL [R1+0x238], R143 ;  /* 0x0002388f01007387 */ /* 0x0041e80000100800 */
        /* <DEDUP_REMOVED lines=133> */
[----:B--2---:R-:W-:-:S04]  /*c480*/  IMAD R12, R13, 0x8, R2 ;  /* 0x000000080d0c7824 */ /* 0x004fc800078e0202 */
[----:B------:R-:W-:-:S05]  /*c490*/  VIADD R12, R12, 0x38860 ;  /* 0x000388600c0c7836 */ /* 0x000fca0000000000 */
[----:B------:R-:W-:-:S04]  /*c4a0*/  PRMT R12, RZ, 0x654, R12 ;  /* 0x00000654ff0c7816 */ /* 0x000fc8000000000c */
[----:B------:R1:W-:Y:S03]  /*c4b0*/  SYNCS.ARRIVE.TRANS64.RED.A1T0 RZ, [R12+URZ], RZ ;  /* 0x000000ff0cff79a7 */ /* 0x0003e6000810043f */
.L_x_6661:
[----:B------:R-:W-:Y:S05]  /*c4c0*/  BSYNC B1 ;  /* 0x0000000000017941 */ /* 0x000fea0003800000 */
.L_x_6660:
[----:B------:R-:W-:Y:S01]  /*c4d0*/  VIADD R163, R163, 0xffffffff ;  /* 0xffffffffa3a37836 */ /* 0x000fe20000000000 */
[----:B------:R-:W-:Y:S06]  /*c4e0*/  @P0 BRA `(.L_x_6662) ;  /* 0xffffffc000800947 */ /* 0x000fec000383ffff */
.L_x_6659:
[----:B------:R-:W-:Y:S05]  /*c4f0*/  BSYNC B0 ;  /* 0x0000000000007941 */ /* 0x000fea0003800000 */
.L_x_6658:
        /* <DEDUP_REMOVED lines=78> */
[----:B------:R-:W-:Y:S04]  /*c9e0*/  STL.64 [R1+0x230], R66 ;  /* 0x0002304201007387 */ /* 0x000fe80000100a00 */
[----:B------:R-:W-:Y:S04]  /*c9f0*/  STL.64 [R1+0x240], R2 ;  /* 0x0002400201007387 */ /* 0x000fe80000100a00 */
[----:B------:R-:W-:Y:S04]  /*ca00*/  STL.64 [R1+0x250], R62 ;  /* 0x0002503e01007387 */ /* 0x000fe80000100a00 */
[----:B------:R-:W-:Y:S04]  /*ca10*/  STL.64 [R1+0x260], R60 ;  /* 0x0002603c01007387 */ /* 0x000fe80000100a00 */
[----:B------:R1:W-:Y:S04]  /*ca20*/  STL.64 [R1+0x270], R58 ;  /* 0x0002703a01007387 */ /* 0x0003e80000100a00 */
[----:B------:R2:W-:Y:S04]  /*ca30*/  STL.64 [R1+0x280], R56 ;  /* 0x0002803801007387 */ /* 0x0005e80000100a00 */
[----:B------:R3:W-:Y:S04]  /*ca40*/  STL.64 [R1+0x290], R54 ;  /* 0x0002903601007387 */ /* 0x0007e80000100a00 */
[----:B-1----:R-:W4:Y:S04]  /*ca50*/  LDL.64 R58, [R1+0x3b8] ;  /* 0x0003b800013a7983 */ /* 0x002f280000100a00 */
[----:B------:R-:W5:Y:S04]  /*ca60*/  LDL.64 R66, [R1+0x3c8] ;  /* 0x0003c80001427983 */ /* 0x000f680000100a00 */
[----:B------:R-:W5:Y:S04]  /*ca70*/  LDL.64 R64, [R1+0x3d8] ;  /* 0x0003d80001407983 */ /* 0x000f680000100a00 */
[----:B------:R-:W5:Y:S04]  /*ca80*/  LDL.64 R62, [R1+0x3e8] ;  /* 0x0003e800013e7983 */ /* 0x000f680000100a00 */
[----:B------:R-:W5:Y:S04]  /*ca90*/  LDL.64 R60, [R1+0x3f8] ;  /* 0x0003f800013c7983 */ /* 0x000f680000100a00 */
[----:B------:R-:W5:Y:S04]  /*caa0*/  LDL.64 R2, [R1+0x408] ;  /* 0x0004080001027983 */ /* 0x000f680000100a00 */
[----:B--2---:R-:W2:Y:S04]  /*cab0*/  LDL.64 R56, [R1+0x418] ;  /* 0x0004180001387983 */ /* 0x004ea80000100a00 */
[----:B---3--:R-:W3:Y:S01]  /*cac0*/  LDL.64 R54, [R1+0x428] ;  /* 0x0004280001367983 */ /* 0x008ee20000100a00 */
        /* <DEDUP_REMOVED lines=50> */
[C---:B0-----:R-:W-:Y:S01]  /*cdf0*/  FMUL.FTZ R117, R120.reuse, R117 ;  /* 0x0000007578757220 */ /* 0x041fe20000410000 */
        /* <DEDUP_REMOVED lines=47> */
[----:B------:R-:W-:-:S02]  /*d0f0*/  VIADD R0, R121, 0x1 ;  /* 0x0000000179007836 */ /* 0x000fc40000000000 */
[----:B------:R-:W-:Y:S01]  /*d100*/  VIADD R122, R122, 0x1 ;  /* 0x000000017a7a7836 */ /* 0x000fe20000000000 */
        /* <DEDUP_REMOVED lines=56> */
[C---:B---3--:R-:W-:Y:S01]  /*d490*/  FMUL.FTZ R55, R120.reuse, R55 ;  /* 0x0000003778377220 */ /* 0x048fe20000410000 */
        /* <DEDUP_REMOVED lines=16> */
[----:B------:R-:W-:Y:S01]  /*d5a0*/  STL [R1+0x1e8], R122 ;  /* 0x0001e87a01007387 */ /* 0x000fe20000100800 */
[----:B------:R-:W-:Y:S06]  /*d5b0*/  BAR.ARV 0xf, 0x100 ;  /* 0x03c4000000007b1d */ /* 0x000fec0000002000 */
[----:B------:R-:W-:Y:S01]  /*d5c0*/  ISETP.NE.AND P0, PT, R122, 0x2, PT ;  /* 0x000000027a00780c */ /* 0x000fe20003f05270 */
[----:B------:R0:W-:Y:S02]  /*d5d0*/  STL.64 [R1+0x2a0], R4 ;  /* 0x0002a00401007387 */ /* 0x0001e40000100a00 */
[----:B0-----:R-:W-:-:S10]  /*d5e0*/  IMAD.MOV.U32 R4, RZ, RZ, 0x1 ;  /* 0x00000001ff047424 */ /* 0x001fd400078e00ff */
[----:B------:R-:W-:Y:S05]  /*d5f0*/  @P0 BRA `(.L_x_6655) ;  /* 0x0000024800d40947 */ /* 0x000fea0003800000 */
[----:B------:R-:W2:Y:S04]  /*d600*/  LDL R0, [R1+0x1ec] ;  /* 0x0001ec0001007983 */ /* 0x000ea80000100800 */
[----:B------:R0:W-:Y:S01]  /*d610*/  STL [R1+0x1e8], RZ ;  /* 0x0001e8ff01007387 */ /* 0x0001e20000100800 */
[----:B--2---:R-:W-:-:S05]  /*d620*/  LOP3.LUT R0, R0, 0x1, RZ, 0x3c, !PT ;  /* 0x0000000100007812 */ /* 0x004fca00078e3cff */
[----:B------:R0:W-:Y:S01]  /*d630*/  STL [R1+0x1ec], R0 ;  /* 0x0001ec0001007387 */ /* 0x0001e20000100800 */
[----:B------:R-:W-:Y:S05]  /*d640*/  BRA `(.L_x_6655) ;  /* 0x0000024800c07947 */ /* 0x000fea0003800000 */
.L_x_6644:
[----:B------:R-:W0:Y:S01]  /*d650*/  S2R R3, SR_TID.X ;  /* 0x0000000000037919 */ /* 0x000e220000002100 */
[----:B-1----:R-:W1:Y:S01]  /*d660*/  LDC R0, c[0x0][0x448] ;  /* 0x00011200ff007b82 */ /* 0x002e620000000800 */
[----:B------:R-:W-:Y:S01]  /*d670*/  UISETP.NE.AND UP2, UPT, UR39, URZ, UPT ;  /* 0x0000003f2700728c */ /* 0x000fe2000bf45270 */
[----:B------:R-:W-:Y:S01]  /*d680*/  IMAD.MOV.U32 R4, RZ, RZ, 0x1 ;  /* 0x00000001ff047424 */ /* 0x000fe200078e00ff */
[----:B------:R-:W-:Y:S01]  /*d690*/  UIADD3 UR6, UP0, UR42, 0x38830, URZ ;  /* 0x000388302a067890 */ /* 0x000fe2000ff1e03f */
[----:B------:R-:W-:Y:S01]  /*d6a0*/  IMAD.MOV.U32 R5, RZ, RZ, RZ ;  /* 0x000000ffff057224 */ /* 0x000fe200078e00ff */
[----:B------:R-:W-:Y:S01]  /*d6b0*/  UIADD3 UR8, UP1, UR42, 0x38840, URZ ;  /* 0x000388402a087890 */ /* 0x000fe2000ff3e03f */
[----:B----4-:R-:W-:Y:S01]  /*d6c0*/  IMAD.MOV.U32 R12, RZ, RZ, 0x1 ;  /* 0x00000001ff0c7424 */ /* 0x010fe200078e00ff */
[----:B------:R-:W-:Y:S01]  /*d6d0*/  PLOP3.LUT P2, PT, PT, PT, UP2, 0x40, 0x0 ;  /* 0x000000000000781c */ /* 0x000fe20003f4e828 */
[----:B------:R-:W-:Y:S01]  /*d6e0*/  IMAD.MOV.U32 R8, RZ, RZ, 0x10000 ;  /* 0x00010000ff087424 */ /* 0x000fe200078e00ff */
[----:B------:R4:W-:Y:S01]  /*d6f0*/  STL.64 [R1+0x60], R4 ;  /* 0x0000600401007387 */ /* 0x0009e20000100a00 */
[----:B------:R-:W-:Y:S01]  /*d700*/  IMAD.MOV.U32 R11, RZ, RZ, 0x100 ;  /* 0x00000100ff0b7424 */ /* 0x000fe200078e00ff */
[----:B------:R-:W-:Y:S01]  /*d710*/  SEL R15, R12, 0x2, P2 ;  /* 0x000000020c0f7807 */ /* 0x000fe20001000000 */
[----:B------:R-:W-:Y:S01]  /*d720*/  UIADD3 UR4, UP2, UR42, 0x38850, URZ ;  /* 0x000388502a047890 */ /* 0x000fe2000ff5e03f */
[----:B------:R-:W-:Y:S01]  /*d730*/  IMAD.MOV.U32 R14, RZ, RZ, 0x2000 ;  /* 0x00002000ff0e7424 */ /* 0x000fe200078e00ff */
[----:B------:R-:W-:Y:S01]  /*d740*/  UIADD3 UR10, UP3, UR42, 0x38860, URZ ;  /* 0x000388602a0a7890 */ /* 0x000fe2000ff7e03f */
[----:B------:R-:W-:Y:S01]  /*d750*/  IMAD.MOV.U32 R6, RZ, RZ, 0x1 ;  /* 0x00000001ff067424 */ /* 0x000fe200078e00ff */
[----:B------:R-:W-:Y:S01]  /*d760*/  UIADD3.X UR7, URZ, UR43, URZ, UP0, !UPT ;  /* 0x0000002b3f077290 */ /* 0x000fe200087fe43f */
[----:B------:R-:W-:Y:S01]  /*d770*/  IMAD.MOV.U32 R9, RZ, RZ, R15 ;  /* 0x000000ffff097224 */ /* 0x000fe200078e000f */
[----:B------:R-:W-:Y:S01]  /*d780*/  UIADD3.X UR9, URZ, UR43, URZ, UP1, !UPT ;  /* 0x0000002b3f097290 */ /* 0x000fe20008ffe43f */
[----:B------:R-:W-:Y:S01]  /*d790*/  IMAD.MOV.U32 R7, RZ, RZ, RZ ;  /* 0x000000ffff077224 */ /* 0x000fe200078e00ff */
[----:B------:R-:W-:Y:S01]  /*d7a0*/  UIADD3.X UR5, URZ, UR43, URZ, UP2, !UPT ;  /* 0x0000002b3f057290 */ /* 0x000fe200097fe43f */
[----:B----4-:R-:W-:Y:S01]  /*d7b0*/  IMAD.MOV.U32 R5, RZ, RZ, 0x80 ;  /* 0x00000080ff057424 */ /* 0x010fe200078e00ff */
[----:B------:R-:W-:Y:S01]  /*d7c0*/  UIADD3.X UR11, URZ, UR43, URZ, UP3, !UPT ;  /* 0x0000002b3f0b7290 */ /* 0x000fe20009ffe43f */
[----:B------:R-:W-:Y:S01]  /*d7d0*/  IMAD.U32 R13, RZ, RZ, UR10 ;  /* 0x0000000aff0d7e24 */ /* 0x000fe2000f8e00ff */
[----:B-1----:R-:W-:Y:S01]  /*d7e0*/  ISETP.NE.AND P0, PT, R0, 0x1, PT ;  /* 0x000000010000780c */ /* 0x002fe20003f05270 */
[----:B------:R-:W-:Y:S01]  /*d7f0*/  IMAD.U32 R0, RZ, RZ, UR4 ;  /* 0x00000004ff007e24 */ /* 0x000fe2000f8e00ff */
[----:B------:R1:W-:Y:S01]  /*d800*/  STL.64 [R1+0x18], R14 ;  /* 0x0000180e01007387 */ /* 0x0003e20000100a00 */
[----:B------:R-:W-:-:S02]  /*d810*/  IMAD.U32 R38, RZ, RZ, UR37 ;  /* 0x00000025ff267e24 */ /* 0x000fc4000f8e00ff */
[----:B------:R-:W-:Y:S01]  /*d820*/  IMAD.U32 R56, RZ, RZ, UR37 ;  /* 0x00000025ff387e24 */ /* 0x000fe2000f8e00ff */
[----:B------:R-:W-:Y:S01]  /*d830*/  STL [R1+0x70], R89 ;  /* 0x0000705901007387 */ /* 0x000fe20000100800 */
[----:B0-----:R-:W-:-:S03]  /*d840*/  LOP3.LUT R3, R3, 0x7f, RZ, 0xc0, !PT ;  /* 0x0000007f03037812 */ /* 0x001fc600078ec0ff */
[----:B------:R-:W-:Y:S01]  /*d850*/  STL.64 [R1], RZ ;  /* 0x000000ff01007387 */ /* 0x000fe20000100a00 */
[----:B------:R-:W-:Y:S02]  /*d860*/  ISETP.NE.AND P1, PT, R3, RZ, PT ;  /* 0x000000ff0300720c */ /* 0x000fe40003f25270 */
[----:B------:R-:W0:Y:S01]  /*d870*/  @P0 LDC R3, c[0x0][0x44c] ;  /* 0x00011300ff030b82 */ /* 0x000e220000000800 */
[----:B-1----:R-:W-:Y:S01]  /*d880*/  IMAD.U32 R14, RZ, RZ, UR8 ;  /* 0x00000008ff0e7e24 */ /* 0x002fe2000f8e00ff */
[----:B------:R-:W-:Y:S01]  /*d890*/  SEL R4, RZ, 0x1, P1 ;  /* 0x00000001ff047807 */ /* 0x000fe20000800000 */
[----:B------:R-:W-:Y:S01]  /*d8a0*/  IMAD.U32 R15, RZ, RZ, UR9 ;  /* 0x00000009ff0f7e24 */ /* 0x000fe2000f8e00ff */
[----:B------:R-:W-:Y:S01]  /*d8b0*/  STL.64 [R1+0x38], RZ ;  /* 0x000038ff01007387 */ /* 0x000fe20000100a00 */
[----:B------:R-:W-:Y:S02]  /*d8c0*/  IADD3 R38, P1, R38, 0x38, RZ ;  /* 0x0000003826267810 */ /* 0x000fe40007f3e0ff */
[----:B------:R-:W-:Y:S01]  /*d8d0*/  IMAD.MOV.U32 R10, RZ, RZ, R4 ;  /* 0x000000ffff0a7224 */ /* 0x000fe200078e0004 */
[----:B------:R-:W1:Y:S01]  /*d8e0*/  @P0 LDC R20, c[0x0][0x450] ;  /* 0x00011400ff140b82 */ /* 0x000e620000000800 */
[----:B------:R4:W-:Y:S01]  /*d8f0*/  STL.128 [R1+0x20], R4 ;  /* 0x0000200401007387 */ /* 0x0009e20000100c00 */
[----:B------:R-:W-:Y:S01]  /*d900*/  IADD3 R56, P2, R56, 0x70, RZ ;  /* 0x0000007038387810 */ /* 0x000fe20007f5e0ff */
[----:B------:R-:W-:-:S02]  /*d910*/  IMAD.X R41, RZ, RZ, UR36, P1 ;  /* 0x00000024ff297e24 */ /* 0x000fc400088e06ff */
[----:B------:R2:W-:Y:S02]  /*d920*/  STL.128 [R1+0x50], R8 ;  /* 0x0000500801007387 */ /* 0x0005e40000100c00 */
[----:B------:R-:W-:Y:S02]  /*d930*/  IMAD.X R57, RZ, RZ, UR36, P2 ;  /* 0x00000024ff397e24 */ /* 0x000fe400090e06ff */
[----:B------:R0:W-:Y:S04]  /*d940*/  STL.64 [R1+0x10], R14 ;  /* 0x0000100e01007387 */ /* 0x0001e80000100a00 */
[----:B------:R0:W-:Y:S01]  /*d950*/  STL.64 [R1+0x30], R14 ;  /* 0x0000300e01007387 */ /* 0x0001e20000100a00 */
[----:B----4-:R-:W-:Y:S02]  /*d960*/  IMAD.U32 R5, RZ, RZ, UR5 ;  /* 0x00000005ff057e24 */ /* 0x010fe4000f8e00ff */
[----:B------:R-:W-:Y:S01]  /*d970*/  IMAD.U32 R7, RZ, RZ, UR11 ;  /* 0x0000000bff077e24 */ /* 0x000fe2000f8e00ff */
[----:B--2---:R-:W2:Y:S01]  /*d980*/  LDC.64 R8, c[0x0][0xad8] ;  /* 0x0002b600ff087b82 */ /* 0x004ea20000000a00 */
[----:B------:R-:W-:-:S02]  /*d990*/  IMAD.U32 R10, RZ, RZ, UR6 ;  /* 0x00000006ff0a7e24 */ /* 0x000fc4000f8e00ff */
[----:B------:R-:W-:Y:S02]  /*d9a0*/  IMAD.U32 R11, RZ, RZ, UR7 ;  /* 0x00000007ff0b7e24 */ /* 0x000fe4000f8e00ff */
[----:B------:R-:W-:Y:S02]  /*d9b0*/  IMAD.MOV.U32 R4, RZ, RZ, R0 ;  /* 0x000000ffff047224 */ /* 0x000fe400078e0000 */
[----:B------:R-:W-:Y:S01]  /*d9c0*/  IMAD.MOV.U32 R6, RZ, RZ, R13 ;  /* 0x000000ffff067224 */ /* 0x000fe200078e000d */
[----:B------:R4:W-:Y:S01]  /*d9d0*/  STL.64 [R1+0x8], R10 ;  /* 0x0000080a01007387 */ /* 0x0009e20000100a00 */
[----:B------:R-:W-:-:S03]  /*d9e0*/  VIADD R0, R164, 0x3f ;  /* 0x0000003fa4007836 */ /* 0x000fc60000000000 */
[----:B------:R4:W-:Y:S01]  /*d9f0*/  STL.128 [R1+0x40], R4 ;  /* 0x0000400401007387 */ /* 0x0009e20000100c00 */
[----:B0-----:R-:W-:-:S03]  /*da00*/  @P0 IMAD.HI.U32 R3, R0, R3, RZ ;  /* 0x0000000300030227 */ /* 0x001fc600078e00ff */
[----:B------:R4:W-:Y:S02]  /*da10*/  STL.64 [R1+0x68], R6 ;  /* 0x0000680601007387 */ /* 0x0009e40000100a00 */
[----:B-1----:R-:W-:-:S05]  /*da20*/  @P0 SHF.R.U32.HI R0, RZ, R20, R3 ;  /* 0x00000014ff000219 */ /* 0x002fca0000011603 */
[----:B------:R-:W-:Y:S01]  /*da30*/  IMAD.IADD R3, R189, 0x1, R0 ;  /* 0x00000001bd037824 */ /* 0x000fe200078e0200 */
[----:B--2---:R-:W-:-:S03]  /*da40*/  ISETP.GE.AND P3, PT, R9, 0x1, PT ;  /* 0x000000010900780c */ /* 0x004fc60003f66270 */
[----:B------:R-:W-:-:S10]  /*da50*/  IMAD.IADD R8, R3, 0x1, R8 ;  /* 0x0000000103087824 */ /* 0x000fd400078e0208 */
[----:B----4-:R-:W-:Y:S05]  /*da60*/  @!P3 BRA `(.L_x_6663) ;  /* 0x000000000048b947 */ /* 0x010fea0003800000 */
        /* <DEDUP_REMOVED lines=11> */
.L_x_6665:
[----:B------:R-:W-:-:S13]  /*db20*/  ISETP.NE.AND P1, PT, R9, 0x1, PT ;  /* 0x000000010900780c */ /* 0x000fda0003f25270 */
[----:B------:R-:W0:Y:S02]  /*db30*/  @P1 LDC.64 R4, c[0x0][0xae0] ;  /* 0x0002b800ff041b82 */ /* 0x000e240000000a00 */
[----:B0-----:R-:W-:-:S05]  /*db40*/  @P1 IMAD.HI.U32 R4, R0, R4, RZ ;  /* 0x0000000400041227 */ /* 0x001fca00078e00ff */
[----:B------:R-:W-:-:S07]  /*db50*/  @P1 SHF.R.U32.HI R0, RZ, R5, R4 ;  /* 0x00000005ff001219 */ /* 0x000fce0000011604 */
.L_x_6666:
[----:B------:R-:W-:Y:S05]  /*db60*/  BSYNC B0 ;  /* 0x0000000000007941 */ /* 0x000fea0003800000 */
.L_x_6664:
[----:B------:R-:W-:-:S05]  /*db70*/  IMAD R3, R0, R9, R9 ;  /* 0x0000000900037224 */ /* 0x000fca00078e0209 */
[----:B------:R-:W-:-:S07]  /*db80*/  VIMNMX R8, R8, R3, PT ;  /* 0x0000000308087248 */ /* 0x000fce0003fe0100 */
.L_x_6663:
        /* <DEDUP_REMOVED lines=24> */
.L_x_6669:
[----:B------:R-:W-:-:S13]  /*dd10*/  ISETP.NE.AND P0, PT, R9, 0x1, PT ;  /* 0x000000010900780c */ /* 0x000fda0003f05270 */
[----:B------:R-:W0:Y:S02]  /*dd20*/  @P0 LDC.64 R4, c[0x0][0xae0] ;  /* 0x0002b800ff040b82 */ /* 0x000e240000000a00 */
[----:B0-----:R-:W-:-:S05]  /*dd30*/  @P0 IMAD.HI.U32 R4, R3, R4, RZ ;  /* 0x0000000403040227 */ /* 0x001fca00078e00ff */
[----:B------:R-:W-:-:S07]  /*dd40*/  @P0 SHF.R.U32.HI R3, RZ, R5, R4 ;  /* 0x00000005ff030219 */ /* 0x000fce0000011604 */
.L_x_6670:
[----:B------:R-:W-:Y:S05]  /*dd50*/  BSYNC B0 ;  /* 0x0000000000007941 */ /* 0x000fea0003800000 */
.L_x_6668:
[----:B------:R-:W-:-:S05]  /*dd60*/  IMAD R3, R3, R9, RZ ;  /* 0x0000000903037224 */ /* 0x000fca00078e02ff */
[----:B------:R-:W-:-:S07]  /*dd70*/  VIMNMX R0, R0, R3, !PT ;  /* 0x0000000300007248 */ /* 0x000fce0007fe0100 */
.L_x_6667:
        /* <DEDUP_REMOVED lines=39> */
.L_x_6672:
[----:B------:R-:W-:Y:S05]  /*dff0*/  BSYNC B0 ;  /* 0x0000000000007941 */ /* 0x000fea0003800000 */
.L_x_6671:
[----:B------:R-:W-:Y:S01]  /*e000*/  IMAD R163, R194, R201, R163 ;  /* 0x000000c9c2a37224 */ /* 0x000fe200078e02a3 */
[----:B------:R-:W-:-:S04]  /*e010*/  PRMT R4, RZ, 0x7610, R4 ;  /* 0x00007610ff047816 */ /* 0x000fc80000000004 */
[----:B------:R-:W-:-:S04]  /*e020*/  VIADDMNMX R201, R163, R201, R8, PT ;  /* 0x000000c9a3c97246 */ /* 0x000fc80003800108 */
[----:B------:R-:W-:-:S13]  /*e030*/  ISETP.GT.AND P0, PT, R201, R163, PT ;  /* 0x000000a3c900720c */ /* 0x000fda0003f04270 */
[----:B------:R-:W-:Y:S05]  /*e040*/  @!P0 BRA `(.L_x_6655) ;  /* 0x0000024000408947 */ /* 0x000fea0003800000 */
[----:B------:R-:W0:Y:S01]  /*e050*/  S2R R36, SR_TID.X ;  /* 0x0000000000247919 */ /* 0x000e220000002100 */
[C---:B------:R-:W-:Y:S01]  /*e060*/  VIADD R6, R2.reuse, 0x36400 ;  /* 0x0003640002067836 */ /* 0x040fe20000000000 */
[----:B------:R-:W-:Y:S01]  /*e070*/  UIADD3 UR4, UP0, UR42, 0x38400, URZ ;  /* 0x000384002a047890 */ /* 0x000fe2000ff1e03f */
[----:B------:R-:W-:Y:S01]  /*e080*/  VIADD R9, R2, 0x400 ;  /* 0x0000040002097836 */ /* 0x000fe20000000000 */
[----:B------:R-:W1:Y:S01]  /*e090*/  SHFL.IDX PT, R0, R237, RZ, 0x1f ;  /* 0x00001fffed007589 */ /* 0x000e6200000e0000 */
[----:B------:R-:W-:Y:S01]  /*e0a0*/  IMAD.MOV.U32 R13, RZ, RZ, RZ ;  /* 0x000000ffff0d7224 */ /* 0x000fe200078e00ff */
[----:B------:R-:W-:Y:S01]  /*e0b0*/  LOP3.LUT P0, RZ, R6, 0x3ff, RZ, 0xc0, !PT ;  /* 0x000003ff06ff7812 */ /* 0x000fe2000780c0ff */
[----:B------:R-:W-:Y:S01]  /*e0c0*/  VIADD R6, R2, 0x26400 ;  /* 0x0002640002067836 */ /* 0x000fe20000000000 */
[----:B------:R-:W-:Y:S01]  /*e0d0*/  UIADD3.X UR5, URZ, UR43, URZ, UP0, !UPT ;  /* 0x0000002b3f057290 */ /* 0x000fe200087fe43f */
[----:B------:R-:W-:Y:S02]  /*e0e0*/  IMAD.U32 R4, RZ, RZ, UR4 ;  /* 0x00000004ff047e24 */ /* 0x000fe4000f8e00ff */
[----:B------:R-:W-:Y:S01]  /*e0f0*/  IMAD.MOV.U32 R14, RZ, RZ, 0x1 ;  /* 0x00000001ff0e7424 */ /* 0x000fe200078e00ff */
[----:B------:R-:W-:Y:S01]  /*e100*/  SHF.R.U32.HI R7, RZ, 0x4, R6 ;  /* 0x00000004ff077819 */ /* 0x000fe20000011606 */
[----:B------:R-:W-:-:S02]  /*e110*/  IMAD.MOV.U32 R15, RZ, RZ, RZ ;  /* 0x000000ffff0f7224 */ /* 0x000fc400078e00ff */
[----:B------:R-:W-:Y:S01]  /*e120*/  IMAD.U32 R5, RZ, RZ, UR5 ;  /* 0x00000005ff057e24 */ /* 0x000fe2000f8e00ff */
[----:B------:R-:W-:Y:S01]  /*e130*/  LOP3.LUT R7, R7, 0x3fff, RZ, 0xc0, !PT ;  /* 0x00003fff07077812 */ /* 0x000fe200078ec0ff */
[----:B------:R-:W-:Y:S01]  /*e140*/  VIADD R33, R2, 0x20400 ;  /* 0x0002040002217836 */ /* 0x000fe20000000000 */
[----:B------:R-:W-:Y:S01]  /*e150*/  STL.128 [R1+0x80], R12 ;  /* 0x0000800c01007387 */ /* 0x000fe20000100c00 */
[----:B------:R-:W-:Y:S02]  /*e160*/  IMAD.U32 R42, RZ, RZ, UR37 ;  /* 0x00000025ff2a7e24 */ /* 0x000fe4000f8e00ff */
[----:B------:R-:W-:Y:S01]  /*e170*/  IMAD.U32 R53, RZ, RZ, UR37 ;  /* 0x00000025ff357e24 */ /* 0x000fe2000f8e00ff */
[----:B------:R2:W-:Y:S01]  /*e180*/  STL.64 [R1+0x78], R4 ;  /* 0x0000780401007387 */ /* 0x0005e20000100a00 */
[----:B------:R-:W-:Y:S02]  /*e190*/  IMAD.U32 R48, RZ, RZ, UR37 ;  /* 0x00000025ff307e24 */ /* 0x000fe4000f8e00ff */
[----:B------:R-:W-:-:S02]  /*e1a0*/  IMAD.U32 R59, RZ, RZ, UR37 ;  /* 0x00000025ff3b7e24 */ /* 0x000fc4000f8e00ff */
[----:B------:R-:W-:Y:S01]  /*e1b0*/  IMAD.U32 R45, RZ, RZ, UR37 ;  /* 0x00000025ff2d7e24 */ /* 0x000fe2000f8e00ff */
[----:B-1----:R-:W-:Y:S01]  /*e1c0*/  LEA.HI R3, R0, R0, RZ, 0x1 ;  /* 0x0000000000037211 */ /* 0x002fe200078f08ff */
[----:B------:R-:W-:Y:S02]  /*e1d0*/  IMAD.U32 R54, RZ, RZ, UR37 ;  /* 0x00000025ff367e24 */ /* 0x000fe4000f8e00ff */
[----:B------:R-:W-:Y:S01]  /*e1e0*/  IMAD.U32 R61, RZ, RZ, UR37 ;  /* 0x00000025ff3d7e24 */ /* 0x000fe2000f8e00ff */
[----:B------:R-:W-:Y:S01]  /*e1f0*/  LOP3.LUT R3, R3, 0x6, RZ, 0xc0, !PT ;  /* 0x0000000603037812 */ /* 0x000fe200078ec0ff */
[----:B0-----:R-:W-:Y:S01]  /*e200*/  VIADD R8, R36, 0xffffff80 ;  /* 0xffffff8024087836 */ /* 0x001fe20000000000 */
[----:B--2---:R-:W-:Y:S01]  /*e210*/  LOP3.LUT R4, R7, 0x10000, RZ, 0xfc, !PT ;  /* 0x0001000007047812 */ /* 0x004fe200078efcff */
[----:B------:R-:W-:Y:S01]  /*e220*/  IMAD.MOV.U32 R5, RZ, RZ, 0x40000040 ;  /* 0x40000040ff057424 */ /* 0x000fe200078e00ff */
[----:B------:R0:W5:Y:S01]  /*e230*/  LDL R12, [R1+0x4e4] ;  /* 0x0004e400010c7983 */ /* 0x0001620000100800 */
[----:B------:R-:W-:-:S02]  /*e240*/  IMAD.IADD R0, R0, 0x1, -R3 ;  /* 0x0000000100007824 */ /* 0x000fc400078e0a03 */
[----:B------:R-:W-:Y:S01]  /*e250*/  VIADD R3, R2, 0x22400 ;  /* 0x0002240002037836 */ /* 0x000fe20000000000 */
[----:B------:R1:W-:Y:S01]  /*e260*/  STL [R1+0x94], R8 ;  /* 0x0000940801007387 */ /* 0x0003e20000100800 */
[----:B------:R-:W-:Y:S01]  /*e270*/  IMAD R6, R0, 0x8000, R9 ;  /* 0x0000800000067824 */ /* 0x000fe200078e0209 */
[----:B------:R-:W-:Y:S01]  /*e280*/  SHF.R.U32.HI R0, RZ, 0x4, R33 ;  /* 0x00000004ff007819 */ /* 0x000fe20000011621 */
[----:B------:R-:W-:Y:S01]  /*e290*/  IMAD.MOV.U32 R7, RZ, RZ, 0x40000040 ;  /* 0x40000040ff077424 */ /* 0x000fe200078e00ff */
[----:B------:R-:W-:Y:S01]  /*e2a0*/  SHF.R.U32.HI R3, RZ, 0x4, R3 ;  /* 0x00000004ff037819 */ /* 0x000fe20000011603 */
[----:B------:R-:W-:Y:S01]  /*e2b0*/  IMAD.U32 R26, RZ, RZ, UR37 ;  /* 0x00000025ff1a7e24 */ /* 0x000fe2000f8e00ff */
[----:B------:R-:W-:Y:S02]  /*e2c0*/  SHF.R.U32.HI R6, RZ, 0x4, R6 ;  /* 0x00000004ff067819 */ /* 0x000fe40000011606 */
[----:B------:R-:W-:Y:S02]  /*e2d0*/  LOP3.LUT R3, R3, 0x3fff, RZ, 0xc0, !PT ;  /* 0x00003fff03037812 */ /* 0x000fe400078ec0ff */
[----:B-1----:R-:W-:-:S02]  /*e2e0*/  SHF.R.U32.HI R8, RZ, 0x4, R9 ;  /* 0x00000004ff087819 */ /* 0x002fc40000011609 */
[----:B------:R-:W-:Y:S02]  /*e2f0*/  LOP3.LUT R10, R3, 0x10000, RZ, 0xfc, !PT ;  /* 0x00010000030a7812 */ /* 0x000fe400078efcff */
[----:B------:R-:W-:Y:S02]  /*e300*/  LOP3.LUT R8, R8, 0x3fff, RZ, 0xc0, !PT ;  /* 0x00003fff08087812 */ /* 0x000fe400078ec0ff */
[----:B------:R-:W-:Y:S02]  /*e310*/  LOP3.LUT R3, R6, 0x3fff, RZ, 0xc0, !PT ;  /* 0x00003fff06037812 */ /* 0x000fe400078ec0ff */
[----:B------:R-:W-:Y:S02]  /*e320*/  LOP3.LUT R9, R8, 0x10000, RZ, 0xfc, !PT ;  /* 0x0001000008097812 */ /* 0x000fe400078efcff */
[----:B------:R-:W-:Y:S02]  /*e330*/  LOP3.LUT R3, R3, 0x2000000, RZ, 0xfc, !PT ;  /* 0x0200000003037812 */ /* 0x000fe400078efcff */
[----:B------:R-:W-:Y:S01]  /*e340*/  LOP3.LUT R0, R0, 0x3fff, RZ, 0xc0, !PT ;  /* 0x00003fff00007812 */ /* 0x000fe200078ec0ff */
[----:B------:R-:W-:-:S02]  /*e350*/  IMAD.MOV.U32 R6, RZ, RZ, R9 ;  /* 0x000000ffff067224 */ /* 0x000fc400078e0009 */
[----:B------:R-:W-:Y:S01]  /*e360*/  IMAD.MOV.U32 R9, RZ, RZ, 0x40000040 ;  /* 0x40000040ff097424 */ /* 0x000fe200078e00ff */
[----:B------:R-:W-:Y:S01]  /*e370*/  LOP3.LUT R8, R0, 0x10000, RZ, 0xfc, !PT ;  /* 0x0001000000087812 */ /* 0x000fe200078efcff */
[----:B------:R-:W-:Y:S01]  /*e380*/  BSSY B6, `(.L_x_6673) ;  /* 0x0000038000067945 */ /* 0x000fe20003800000 */
[----:B------:R1:W-:Y:S01]  /*e390*/  STL.128 [R1+0xb0], R4 ;  /* 0x0000b00401007387 */ /* 0x0003e20000100c00 */
[----:B------:R-:W-:Y:S01]  /*e3a0*/  IADD3 R42, P2, R42, 0xb8, RZ ;  /* 0x000000b82a2a7810 */ /* 0x000fe20007f5e0ff */
[----:B------:R-:W-:Y:S02]  /*e3b0*/  IMAD.MOV.U32 R0, RZ, RZ, R165 ;  /* 0x000000ffff007224 */ /* 0x000fe400078e00a5 */
[----:B------:R0:W-:Y:S01]  /*e3c0*/  STL.64 [R1+0x98], R8 ;  /* 0x0000980801007387 */ /* 0x0001e20000100a00 */
[----:B-1----:R-:W-:-:S03]  /*e3d0*/  IMAD.MOV.U32 R6, RZ, RZ, R3 ;  /* 0x000000ffff067224 */ /* 0x002fc600078e0003 */
[----:B------:R0:W5:Y:S01]  /*e3e0*/  LDL R3, [R1+0x4d4] ;  /* 0x0004d40001037983 */ /* 0x0001620000100800 */
[----:B------:R-:W-:Y:S01]  /*e3f0*/  IMAD.MOV.U32 R4, RZ, RZ, R10 ;  /* 0x000000ffff047224 */ /* 0x000fe200078e000a */
[----:B------:R-:W-:Y:S01]  /*e400*/  IADD3 R53, P6, R53, 0xb0, RZ ;  /* 0x000000b035357810 */ /* 0x000fe20007fde0ff */
[----:B------:R-:W-:-:S03]  /*e410*/  IMAD.U32 R10, RZ, RZ, UR37 ;  /* 0x00000025ff0a7e24 */ /* 0x000fc6000f8e00ff */
[----:B------:R0:W-:Y:S01]  /*e420*/  STL.128 [R1+0xa0], R4 ;  /* 0x0000a00401007387 */ /* 0x0001e20000100c00 */
[----:B------:R-:W-:Y:S01]  /*e430*/  IADD3 R48, P5, R48, 0xa8, RZ ;  /* 0x000000a830307810 */ /* 0x000fe20007fbe0ff */
[----:B------:R-:W-:Y:S01]  /*e440*/  IMAD.X R43, RZ, RZ, UR36, P2 ;  /* 0x00000024ff2b7e24 */ /* 0x000fe200090e06ff */
[----:B------:R-:W-:Y:S01]  /*e450*/  IADD3 R59, P1, R59, 0xa0, RZ ;  /* 0x000000a03b3b7810 */ /* 0x000fe20007f3e0ff */
[----:B------:R-:W-:Y:S01]  /*e460*/  IMAD.X R52, RZ, RZ, UR36, P6 ;  /* 0x00000024ff347e24 */ /* 0x000fe2000b0e06ff */
[----:B------:R-:W-:Y:S01]  /*e470*/  IADD3 R45, P4, R45, 0x98, RZ ;  /* 0x000000982d2d7810 */ /* 0x000fe20007f9e0ff */
[----:B------:R-:W-:Y:S01]  /*e480*/  IMAD.X R47, RZ, RZ, UR36, P5 ;  /* 0x00000024ff2f7e24 */ /* 0x000fe2000a8e06ff */
[----:B------:R-:W-:Y:S02]  /*e490*/  IADD3 R34, P3, R10, 0x94, RZ ;  /* 0x000000940a227810 */ /* 0x000fe40007f7e0ff */
[----:B------:R-:W-:Y:S02]  /*e4a0*/  IADD3 R54, P2, R54, 0x88, RZ ;  /* 0x0000008836367810 */ /* 0x000fe40007f5e0ff */
[----:B------:R-:W-:-:S02]  /*e4b0*/  IADD3 R61, P6, R61, 0x80, RZ ;  /* 0x000000803d3d7810 */ /* 0x000fc40007fde0ff */
[----:B------:R-:W-:Y:S01]  /*e4c0*/  IADD3 R26, P5, R26, 0x78, RZ ;  /* 0x000000781a1a7810 */ /* 0x000fe20007fbe0ff */
[----:B------:R-:W-:Y:S02]  /*e4d0*/  IMAD.X R58, RZ, RZ, UR36, P1 ;  /* 0x00000024ff3a7e24 */ /* 0x000fe400088e06ff */
[----:B------:R-:W-:Y:S02]  /*e4e0*/  IMAD.X R46, RZ, RZ, UR36, P4 ;  /* 0x00000024ff2e7e24 */ /* 0x000fe4000a0e06ff */
[----:B------:R-:W-:Y:S02]  /*e4f0*/  IMAD.X R35, RZ, RZ, UR36, P3 ;  /* 0x00000024ff237e24 */ /* 0x000fe400098e06ff */
[----:B------:R-:W-:Y:S02]  /*e500*/  IMAD.X R55, RZ, RZ, UR36, P2 ;  /* 0x00000024ff377e24 */ /* 0x000fe400090e06ff */
[----:B------:R-:W-:Y:S02]  /*e510*/  IMAD.X R60, RZ, RZ, UR36, P6 ;  /* 0x00000024ff3c7e24 */ /* 0x000fe4000b0e06ff */
[----:B------:R-:W-:Y:S01]  /*e520*/  IMAD.X R27, RZ, RZ, UR36, P5 ;  /* 0x00000024ff1b7e24 */ /* 0x000fe2000a8e06ff */
[----:B0-----:R-:W-:Y:S06]  /*e530*/  @!P0 BRA `(.L_x_6674) ;  /* 0x0000000000708947 */ /* 0x001fec0003800000 */
        /* <DEDUP_REMOVED lines=12> */
[----:B-----5:R-:W-:Y:S02]  /*e600*/  IMAD.MOV.U32 R12, RZ, RZ, 0x1 ;  /* 0x00000001ff0c7424 */ /* 0x020fe400078e00ff */
[----:B------:R-:W-:-:S07]  /*e610*/  IMAD.MOV.U32 R13, RZ, RZ, RZ ;  /* 0x000000ffff0d7224 */ /* 0x000fce00078e00ff */
[----:B------:R-:W-:-:S07]  /*e620*/  LEPC R20, `(.L_x_6675) ;  /* 0x000000001014794e */ /* 0x000fce0000000000 */
[----:B0--3--:R-:W-:Y:S05]  /*e630*/  CALL.ABS.NOINC R14 ;  /* 0x000000000e007343 */ /* 0x009fea0003c00000 */
.L_x_6675:
        /* <DEDUP_REMOVED lines=12> */
.L_x_6674:
[----:B------:R-:W-:Y:S05]  /*e700*/  BSYNC B6 ;  /* 0x0000000000067941 */ /* 0x000fea0003800000 */
.L_x_6673:
[----:B-----5:R-:W-:Y:S01]  /*e710*/  SHF.R.S32.HI R4, RZ, 0x1f, R3 ;  /* 0x0000001fff047819 */ /* 0x020fe20000011403 */
[----:B------:R-:W-:Y:S01]  /*e720*/  UIADD3 UR6, UP0, UR37, 0x11c, URZ ;  /* 0x0000011c25067890 */ /* 0x000fe2000ff1e03f */
[----:B---3--:R-:W0:Y:S01]  /*e730*/  LDC.64 R28, c[0x0][0xad8] ;  /* 0x0002b600ff1c7b82 */ /* 0x008e220000000a00 */
[----:B------:R-:W-:Y:S01]  /*e740*/  UIADD3 UR4, UP1, UR37, 0x90, URZ ;  /* 0x0000009025047890 */ /* 0x000fe2000ff3e03f */
[----:B------:R-:W-:Y:S01]  /*e750*/  LEA.HI R4, R4, R3, RZ, 0x3 ;  /* 0x0000000304047211 */ /* 0x000fe200078f18ff */
[----:B------:R-:W-:Y:S01]  /*e760*/  UIADD3.X UR7, URZ, UR36, URZ, UP0, !UPT ;  /* 0x000000243f077290 */ /* 0x000fe200087fe43f */
[----:B------:R-:W-:Y:S01]  /*e770*/  IMAD.MOV.U32 R15, RZ, RZ, 0x2 ;  /* 0x00000002ff0f7424 */ /* 0x000fe200078e00ff */
[----:B------:R-:W-:Y:S01]  /*e780*/  UIADD3.X UR5, URZ, UR36, URZ, UP1, !UPT ;  /* 0x000000243f057290 */ /* 0x000fe20008ffe43f */
[C---:B------:R-:W-:Y:S01]  /*e790*/  LOP3.LUT R6, R4.reuse, 0xfffffff8, RZ, 0xc0, !PT ;  /* 0xfffffff804067812 */ /* 0x040fe200078ec0ff */
[----:B------:R-:W-:Y:S01]  /*e7a0*/  IMAD.SHL.U32 R4, R4, 0x40, RZ ;  /* 0x0000004004047824 */ /* 0x000fe200078e00ff */
[----:B------:R-:W1:Y:S01]  /*e7b0*/  LDC.64 R20, c[0x0][0xae0] ;  /* 0x0002b800ff147b82 */ /* 0x000e620000000a00 */
[----:B------:R-:W-:Y:S01]  /*e7c0*/  IMAD.U32 R8, RZ, RZ, UR4 ;  /* 0x00000004ff087e24 */ /* 0x000fe2000f8e00ff */
[----:B------:R-:W-:Y:S01]  /*e7d0*/  UIADD3 UR4, UP1, UR37, 0xc0, URZ ;  /* 0x000000c025047890 */ /* 0x000fe2000ff3e03f */
[----:B------:R-:W-:Y:S01]  /*e7e0*/  IMAD.IADD R10, R3, 0x1, -R6 ;  /* 0x00000001030a7824 */ /* 0x000fe200078e0a06 */
[----:B------:R-:W-:Y:S01]  /*e7f0*/  LOP3.LUT R9, R4, 0xfffffe00, RZ, 0xc0, !PT ;  /* 0xfffffe0004097812 */ /* 0x000fe200078ec0ff */
[----:B------:R-:W-:Y:S01]  /*e800*/  IMAD.U32 R6, RZ, RZ, UR6 ;  /* 0x00000006ff067e24 */ /* 0x000fe2000f8e00ff */
[----:B------:R-:W-:Y:S01]  /*e810*/  UIADD3 UR6, UP0, UR37, 0xd0, URZ ;  /* 0x000000d025067890 */ /* 0x000fe2000ff1e03f */
[C---:B------:R-:W-:Y:S01]  /*e820*/  IMAD.SHL.U32 R3, R10.reuse, 0x40, RZ ;  /* 0x000000400a037824 */ /* 0x040fe200078e00ff */
[----:B------:R-:W-:Y:S01]  /*e830*/  LOP3.LUT P0, RZ, R10, 0x2, RZ, 0xc0, !PT ;  /* 0x000000020aff7812 */ /* 0x000fe2000780c0ff */
[----:B------:R-:W-:Y:S01]  /*e840*/  IMAD.MOV.U32 R4, RZ, RZ, R6 ;  /* 0x000000ffff047224 */ /* 0x000fe200078e0006 */
[----:B------:R-:W-:Y:S01]  /*e850*/  STL.64 [R1+0xe0], R26 ;  /* 0x0000e01a01007387 */ /* 0x000fe20000100a00 */
[----:B------:R-:W-:Y:S01]  /*e860*/  IMAD R9, R0, 0x400, R9 ;  /* 0x0000040000097824 */ /* 0x000fe200078e0209 */
[----:B------:R-:W-:Y:S01]  /*e870*/  LOP3.LUT R3, R3, 0x1c0, RZ, 0xc0, !PT ;  /* 0x000001c003037812 */ /* 0x000fe200078ec0ff */
[----:B------:R-:W-:Y:S01]  /*e880*/  IMAD.U32 R5, RZ, RZ, UR7 ;  /* 0x00000007ff057e24 */ /* 0x000fe2000f8e00ff */
[----:B------:R-:W-:Y:S01]  /*e890*/  UIADD3.X UR7, URZ, UR36, URZ, UP0, !UPT ;  /* 0x000000243f077290 */ /* 0x000fe200087fe43f */
[----:B------:R-:W-:Y:S01]  /*e8a0*/  IMAD.U32 R7, RZ, RZ, UR5 ;  /* 0x00000005ff077e24 */ /* 0x000fe2000f8e00ff */
[----:B------:R-:W-:Y:S01]  /*e8b0*/  LOP3.LUT R11, R3, 0x8, R12, 0xf8, !PT ;  /* 0x00000008030b7812 */ /* 0x000fe200078ef80c */
[----:B------:R-:W-:Y:S01]  /*e8c0*/  IMAD.MOV.U32 R6, RZ, RZ, R8 ;  /* 0x000000ffff067224 */ /* 0x000fe200078e0008 */
[----:B------:R-:W-:Y:S01]  /*e8d0*/  SHF.R.U32.HI R12, RZ, 0x3, R3 ;  /* 0x00000003ff0c7819 */ /* 0x000fe20000011603 */
[----:B------:R-:W-:Y:S01]  /*e8e0*/  UIADD3.X UR5, URZ, UR36, URZ, UP1, !UPT ;  /* 0x000000243f057290 */ /* 0x000fe20008ffe43f */
[----:B------:R-:W-:Y:S01]  /*e8f0*/  IMAD.MOV.U32 R30, RZ, RZ, 0x10 ;  /* 0x00000010ff1e7424 */ /* 0x000fe200078e00ff */
[----:B------:R-:W-:Y:S01]  /*e900*/  LOP3.LUT P1, RZ, R10, 0x4, RZ, 0xc0, !PT ;  /* 0x000000040aff7812 */ /* 0x000fe2000782c0ff */
[----:B------:R2:W-:Y:S01]  /*e910*/  STL.128 [R1+0x120], R4 ;  /* 0x0001200401007387 */ /* 0x0005e20000100c00 */
[----:B------:R-:W-:Y:S01]  /*e920*/  LOP3.LUT R0, R11, R12, RZ, 0x3c, !PT ;  /* 0x0000000c0b007212 */ /* 0x000fe200078e3cff */
[----:B------:R-:W-:Y:S01]  /*e930*/  IMAD.MOV.U32 R8, RZ, RZ, R34 ;  /* 0x000000ffff087224 */ /* 0x000fe200078e0022 */
[----:B------:R-:W3:Y:S01]  /*e940*/  LDC.64 R12, c[0x0][0xad0] ;  /* 0x0002b400ff0c7b82 */ /* 0x000ee20000000a00 */
[----:B------:R-:W-:Y:S01]  /*e950*/  IMAD.U32 R10, RZ, RZ, UR4 ;  /* 0x00000004ff0a7e24 */ /* 0x000fe2000f8e00ff */
[----:B------:R-:W-:Y:S01]  /*e960*/  SEL R30, R30, 0xfffffff0, !P0 ;  /* 0xfffffff01e1e7807 */ /* 0x000fe20004000000 */
[----:B------:R-:W-:Y:S01]  /*e970*/  IMAD.IADD R0, R9, 0x1, R0 ;  /* 0x0000000109007824 */ /* 0x000fe200078e0200 */
[----:B------:R-:W-:Y:S01]  /*e980*/  STL.64 [R1+0xd0], R160 ;  /* 0x0000d0a001007387 */ /* 0x000fe20000100a00 */
[----:B------:R-:W-:Y:S01]  /*e990*/  IMAD.MOV.U32 R9, RZ, RZ, R35 ;  /* 0x000000ffff097224 */ /* 0x000fe200078e0023 */
[----:B------:R-:W-:Y:S01]  /*e9a0*/  ULDC UR4, c[0x0][0x3f4] ;  /* 0x0000fd0000047ab9 */ /* 0x000fe20000000800 */
[----:B------:R-:W-:Y:S01]  /*e9b0*/  IMAD.WIDE.U32 R14, R0, R15, UR42 ;  /* 0x0000002a000e7e25 */ /* 0x000fe2000f8e000f */
[----:B------:R-:W-:Y:S03]  /*e9c0*/  STL.U8 [R1+0xe8], RZ ;  /* 0x0000e8ff01007387 */ /* 0x000fe60000100000 */
[----:B------:R-:W-:Y:S01]  /*e9d0*/  IMAD.U32 R11, RZ, RZ, UR5 ;  /* 0x00000005ff0b7e24 */ /* 0x000fe2000f8e00ff */
[----:B------:R-:W-:Y:S01]  /*e9e0*/  IADD3 R14, P0, R14, 0x36400, RZ ;  /* 0x000364000e0e7810 */ /* 0x000fe20007f1e0ff */
[----:B--2---:R-:W2:Y:S01]  /*e9f0*/  LDC R6, c[0x0][0x450] ;  /* 0x00011400ff067b82 */ /* 0x004ea20000000800 */
[----:B------:R-:W-:Y:S01]  /*ea00*/  IMAD.U32 R26, RZ, RZ, UR6 ;  /* 0x00000006ff1a7e24 */ /* 0x000fe2000f8e00ff */
[----:B------:R-:W-:Y:S01]  /*ea10*/  STL.U8 [R1+0x140], RZ ;  /* 0x000140ff01007387 */ /* 0x000fe20000100000 */
[----:B------:R-:W-:-:S02]  /*ea20*/  IMAD.U32 R27, RZ, RZ, UR7 ;  /* 0x00000007ff1b7e24 */ /* 0x000fc4000f8e00ff */
[----:B------:R-:W-:Y:S01]  /*ea30*/  IMAD.MOV.U32 R31, RZ, RZ, 0x20 ;  /* 0x00000020ff1f7424 */ /* 0x000fe200078e00ff */
[----:B------:R4:W-:Y:S01]  /*ea40*/  STL.128 [R1+0x130], R8 ;  /* 0x0001300801007387 */ /* 0x0009e20000100c00 */
[----:B------:R-:W-:Y:S01]  /*ea50*/  IMAD.X R15, RZ, RZ, R15, P0 ;  /* 0x000000ffff0f7224 */ /* 0x000fe200000e060f */
[----:B------:R-:W2:Y:S01]  /*ea60*/  LDC.64 R4, c[0x0][0x448] ;  /* 0x00011200ff047b82 */ /* 0x000ea20000000a00 */
[----:B------:R-:W-:Y:S01]  /*ea70*/  VIADD R236, R36, 0xffffff80 ;  /* 0xffffff8024ec7836 */ /* 0x000fe20000000000 */
[----:B------:R0:W-:Y:S01]  /*ea80*/  STL.64 [R1+0xd8], R26 ;  /* 0x0000d81a01007387 */ /* 0x0001e20000100a00 */
[----:B------:R-:W-:Y:S01]  /*ea90*/  SEL R31, R31, 0xffffffe0, !P1 ;  /* 0xffffffe01f1f7807 */ /* 0x000fe20004800000 */
[----:B---3--:R-:W-:Y:S01]  /*eaa0*/  IMAD.MOV.U32 R7, RZ, RZ, R12 ;  /* 0x000000ffff077224 */ /* 0x008fe200078e000c */
[----:B------:R-:W-:Y:S01]  /*eab0*/  ISETP.LT.AND P0, PT, RZ, UR4, PT ;  /* 0x00000004ff007c0c */ /* 0x000fe2000bf01270 */
[----:B------:R3:W-:Y:S01]  /*eac0*/  STL.64 [R1+0xc8], R14 ;  /* 0x0000c80e01007387 */ /* 0x0007e20000100a00 */
[----:B------:R-:W-:-:S02]  /*ead0*/  IMAD.U32 R36, RZ, RZ, UR37 ;  /* 0x00000025ff247e24 */ /* 0x000fc4000f8e00ff */
[----:B------:R-:W-:Y:S01]  /*eae0*/  IMAD.U32 R49, RZ, RZ, UR37 ;  /* 0x00000025ff317e24 */ /* 0x000fe2000f8e00ff */
[----:B------:R3:W-:Y:S01]  /*eaf0*/  STL.64 [R1+0xc0], R30 ;  /* 0x0000c01e01007387 */ /* 0x0007e20000100a00 */
[----:B------:R-:W-:Y:S01]  /*eb00*/  IMAD.U32 R64, RZ, RZ, UR37 ;  /* 0x00000025ff407e24 */ /* 0x000fe2000f8e00ff */
[----:B------:R-:W-:Y:S01]  /*eb10*/  IADD3 R36, P1, R36, 0x140, RZ ;  /* 0x0000014024247810 */ /* 0x000fe20007f3e0ff */
[----:B------:R-:W-:Y:S01]  /*eb20*/  IMAD.U32 R44, RZ, RZ, UR37 ;  /* 0x00000025ff2c7e24 */ /* 0x000fe2000f8e00ff */
[----:B------:R3:W-:Y:S01]  /*eb30*/  STL [R1+0xec], R236 ;  /* 0x0000ecec01007387 */ /* 0x0007e20000100800 */
[----:B----4-:R-:W-:Y:S01]  /*eb40*/  IMAD.MOV.U32 R8, RZ, RZ, RZ ;  /* 0x000000ffff087224 */ /* 0x010fe200078e00ff */
[----:B------:R-:W-:Y:S01]  /*eb50*/  IADD3 R49, P2, R49, 0x128, RZ ;  /* 0x0000012831317810 */ /* 0x000fe20007f5e0ff */
[----:B0-----:R-:W-:Y:S01]  /*eb60*/  IMAD.MOV.U32 R26, RZ, RZ, R13 ;  /* 0x000000ffff1a7224 */ /* 0x001fe200078e000d */
[----:B------:R-:W-:Y:S01]  /*eb70*/  IADD3 R64, P3, R64, 0x120, RZ ;  /* 0x0000012040407810 */ /* 0x000fe20007f7e0ff */
[----:B------:R-:W-:Y:S01]  /*eb80*/  IMAD.MOV.U32 R27, RZ, RZ, R28 ;  /* 0x000000ffff1b7224 */ /* 0x000fe200078e001c */
[----:B------:R-:W-:Y:S01]  /*eb90*/  IADD3 R44, P4, R44, 0xec, RZ ;  /* 0x000000ec2c2c7810 */ /* 0x000fe20007f9e0ff */
[----:B------:R-:W-:-:S02]  /*eba0*/  IMAD.MOV.U32 R9, RZ, RZ, R29 ;  /* 0x000000ffff097224 */ /* 0x000fc400078e001d */
[----:B-1----:R-:W-:Y:S01]  /*ebb0*/  IMAD.MOV.U32 R10, RZ, RZ, R20 ;  /* 0x000000ffff0a7224 */ /* 0x002fe200078e0014 */
[----:B------:R3:W-:Y:S01]  /*ebc0*/  STL.128 [R1+0xf0], R24 ;  /* 0x0000f01801007387 */ /* 0x0007e20000100c00 */
[----:B------:R-:W-:Y:S02]  /*ebd0*/  IMAD.MOV.U32 R11, RZ, RZ, R21 ;  /* 0x000000ffff0b7224 */ /* 0x000fe400078e0015 */
[----:B------:R-:W-:Y:S01]  /*ebe0*/  IMAD.U32 R66, RZ, RZ, UR37 ;  /* 0x00000025ff427e24 */ /* 0x000fe2000f8e00ff */
[----:B--2---:R3:W-:Y:S01]  /*ebf0*/  STL.128 [R1+0x110], R4 ;  /* 0x0001100401007387 */ /* 0x0047e20000100c00 */
[----:B------:R-:W-:Y:S02]  /*ec00*/  IMAD.U32 R50, RZ, RZ, UR37 ;  /* 0x00000025ff327e24 */ /* 0x000fe4000f8e00ff */
[----:B------:R-:W-:Y:S01]  /*ec10*/  IMAD.X R37, RZ, RZ, UR36, P1 ;  /* 0x00000024ff257e24 */ /* 0x000fe200088e06ff */
[----:B------:R3:W-:Y:S01]  /*ec20*/  STL.128 [R1+0x100], R8 ;  /* 0x0001000801007387 */ /* 0x0007e20000100c00 */
[----:B------:R-:W-:Y:S01]  /*ec30*/  IADD3 R66, P5, R66, 0xe8, RZ ;  /* 0x000000e842427810 */ /* 0x000fe20007fbe0ff */
[----:B------:R-:W-:Y:S01]  /*ec40*/  IMAD.X R62, RZ, RZ, UR36, P2 ;  /* 0x00000024ff3e7e24 */ /* 0x000fe200090e06ff */
[----:B------:R-:W-:Y:S01]  /*ec50*/  IADD3 R50, P6, R50, 0xd8, RZ ;  /* 0x000000d832327810 */ /* 0x000fe20007fde0ff */
[----:B------:R-:W-:-:S02]  /*ec60*/  IMAD.X R65, RZ, RZ, UR36, P3 ;  /* 0x00000024ff417e24 */ /* 0x000fc400098e06ff */
[----:B------:R-:W-:Y:S02]  /*ec70*/  IMAD.X R51, RZ, RZ, UR36, P4 ;  /* 0x00000024ff337e24 */ /* 0x000fe4000a0e06ff */
[----:B------:R-:W-:Y:S02]  /*ec80*/  IMAD.X R67, RZ, RZ, UR36, P5 ;  /* 0x00000024ff437e24 */ /* 0x000fe4000a8e06ff */
[----:B------:R-:W-:Y:S01]  /*ec90*/  IMAD.X R63, RZ, RZ, UR36, P6 ;  /* 0x00000024ff3f7e24 */ /* 0x000fe2000b0e06ff */
[----:B------:R-:W-:Y:S06]  /*eca0*/  @P0 BRA `(.L_x_6676) ;  /* 0x0000000000400947 */ /* 0x000fec0003800000 */
[----:B------:R-:W2:Y:S02]  /*ecb0*/  LDL R3, [R1+0x1f4] ;  /* 0x0001f40001037983 */ /* 0x000ea40000100800 */
[----:B--2---:R-:W-:-:S04]  /*ecc0*/  LEA.HI R0, R3, R3, RZ, 0x1 ;  /* 0x0000000303007211 */ /* 0x004fc800078f08ff */
        /* <DEDUP_REMOVED lines=8> */
.L_x_6679:
[----:B-1----:R1:W2:Y:S02]  /*ed50*/  SYNCS.PHASECHK.TRANS64.TRYWAIT P0, [R2+URZ+0x38800], R3 ;  /* 0x03880003020075a7 */ /* 0x0022a4000800017f */
[----:B--2---:R-:W-:Y:S05]  /*ed60*/  @!P0 NANOSLEEP.SYNCS 0x989680 ;  /* 0x009896800000895d */ /* 0x004fea0003900000 */
[----:B------:R-:W2:Y:S02]  /*ed70*/  @!P0 SYNCS.PHASECHK.TRANS64 P0, [R2+URZ+0x38800], R3 ;  /* 0x03880003020085a7 */ /* 0x000ea4000800007f */
[----:B--2---:R-:W-:Y:S05]  /*ed80*/  @!P0 BRA `(.L_x_6679) ;  /* 0xfffffffc00f08947 */ /* 0x004fea000383ffff */
.L_x_6678:
[----:B------:R-:W-:Y:S05]  /*ed90*/  BSYNC B0 ;  /* 0x0000000000007941 */ /* 0x000fea0003800000 */
.L_x_6677:
[----:B------:R-:W-:Y:S05]  /*eda0*/  BRA `(.L_x_6680) ;  /* 0x0000002c009c7947 */ /* 0x000fea0003800000 */
.L_x_6676:
[----:B------:R-:W-:Y:S01]  /*edb0*/  LOP3.LUT P0, RZ, R33, 0x3ff, RZ, 0xc0, !PT ;  /* 0x000003ff21ff7812 */ /* 0x000fe2000780c0ff */
[----:B------:R-:W-:Y:S01]  /*edc0*/  ULDC.64 UR4, c[0x0][0x3f8] ;  /* 0x0000fe0000047ab9 */ /* 0x000fe20000000a00 */
[----:B------:R-:W-:Y:S01]  /*edd0*/  SHF.R.S32.HI R0, RZ, 0x1f, R32 ;  /* 0x0000001fff007819 */ /* 0x000fe20000011420 */
[----:B------:R-:W-:Y:S01]  /*ede0*/  ULDC.64 UR6, c[0x0][0x408] ;  /* 0x0001020000067ab9 */ /* 0x000fe20000000a00 */
[----:B---3--:R-:W-:Y:S01]  /*edf0*/  IMAD.WIDE.U32 R26, R32, UR4, RZ ;  /* 0x00000004201a7c25 */ /* 0x008fe2000f8e00ff */
[----:B------:R-:W-:Y:S03]  /*ee00*/  BSSY B6, `(.L_x_6681) ;  /* 0x0000019000067945 */ /* 0x000fe60003800000 */
        /* <DEDUP_REMOVED lines=24> */
.L_x_6682:
[----:B------:R-:W-:Y:S05]  /*ef90*/  BSYNC B6 ;  /* 0x0000000000067941 */ /* 0x000fea0003800000 */
.L_x_6681:
[----:B------:R-:W2:Y:S01]  /*efa0*/  LDL R3, [R1+0x70] ;  /* 0x0000700001037983 */ /* 0x000ea20000100800 */
[----:B------:R-:W-:Y:S01]  /*efb0*/  ULDC.U8 UR4, c[0x0][0x410] ;  /* 0x0001040000047ab9 */ /* 0x000fe20000000000 */
[----:B------:R-:W-:Y:S01]  /*efc0*/  BSSY B0, `(.L_x_6683) ;  /* 0x00002bd000007945 */ /* 0x000fe20003800000 */
[----:B------:R-:W-:Y:S01]  /*efd0*/  ISETP.NE.AND P0, PT, RZ, UR4, PT ;  /* 0x00000004ff007c0c */ /* 0x000fe2000bf05270 */
[----:B--2---:R-:W-:-:S12]  /*efe0*/  IMAD R0, R3, 0x40, R152 ;  /* 0x0000004003007824 */ /* 0x004fd800078e0298 */
[----:B------:R-:W-:Y:S05]  /*eff0*/  @!P0 BRA `(.L_x_6684) ;  /* 0x0000001400ac8947 */ /* 0x000fea0003800000 */
[----:B------:R-:W2:Y:S01]  /*f000*/  LDL R20, [R1+0x438] ;  /* 0x0004380001147983 */ /* 0x000ea20000100800 */
[----:B------:R-:W0:Y:S01]  /*f010*/  LDC R35, c[0x0][0x448] ;  /* 0x00011200ff237b82 */ /* 0x000e220000000800 */
[----:B------:R-:W-:Y:S01]  /*f020*/  ULDC.64 UR4, c[0x0][0x3f8] ;  /* 0x0000fe0000047ab9 */ /* 0x000fe20000000a00 */
[----:B------:R-:W-:Y:S01]  /*f030*/  ULDC.64 UR6, c[0x0][0x408] ;  /* 0x0001020000067ab9 */ /* 0x000fe20000000a00 */
[----:B------:R-:W-:Y:S02]  /*f040*/  IMAD.MOV.U32 R27, RZ, RZ, R25 ;  /* 0x000000ffff1b7224 */ /* 0x000fe400078e0019 */
[----:B------:R-:W-:Y:S01]  /*f050*/  IMAD.MOV.U32 R33, RZ, RZ, R29 ;  /* 0x000000ffff217224 */ /* 0x000fe200078e001d */
[----:B0-----:R-:W-:-:S13]  /*f060*/  ISETP.NE.AND P0, PT, R35, 0x1, PT ;  /* 0x000000012300780c */ /* 0x001fda0003f05270 */
[----:B------:R-:W0:Y:S08]  /*f070*/  @P0 LDC R4, c[0x0][0x44c] ;  /* 0x00011300ff040b82 */ /* 0x000e300000000800 */
[----:B------:R-:W1:Y:S01]  /*f080*/  @P0 LDC R5, c[0x0][0x450] ;  /* 0x00011400ff050b82 */ /* 0x000e620000000800 */
[----:B--2---:R-:W-:-:S04]  /*f090*/  IMAD R3, R20, 0x20, R0 ;  /* 0x0000002014037824 */ /* 0x004fc800078e0200 */
        /* <DEDUP_REMOVED lines=23> */
.L_x_7035:
        /* <DEDUP_REMOVED lines=8> */
[----:B------:R-:W3:Y:S01]  /*f290*/  LDL R11, [R1+0x43c] ;  /* 0x00043c00010b7983 */ /* 0x000ee20000100800 */
[----:B------:R-:W-:Y:S01]  /*f2a0*/  ULDC UR4, c[0x0][0x3f4] ;  /* 0x0000fd0000047ab9 */ /* 0x000fe20000000800 */
[----:B--2---:R-:W-:Y:S01]  /*f2b0*/  IMAD.MOV.U32 R4, RZ, RZ, R6 ;  /* 0x000000ffff047224 */ /* 0x004fe200078e0006 */
[----:B------:R-:W-:Y:S01]  /*f2c0*/  ISETP.GE.AND P2, PT, R154, UR4, PT ;  /* 0x000000049a007c0c */ /* 0x000fe2000bf46270 */
[----:B-1----:R-:W-:Y:S01]  /*f2d0*/  IMAD.MOV.U32 R5, RZ, RZ, R3 ;  /* 0x000000ffff057224 */ /* 0x002fe200078e0003 */
[----:B------:R-:W-:Y:S02]  /*f2e0*/  ISETP.GE.AND P3, PT, R162, UR4, PT ;  /* 0x00000004a2007c0c */ /* 0x000fe4000bf66270 */
[----:B------:R-:W-:-:S09]  /*f2f0*/  CS2R R28, SRZ ;  /* 0x00000000001c7805 */ /* 0x000fd2000001ff00 */
[----:B------:R-:W-:-:S04]  /*f300*/  @!P2 IMAD.WIDE R4, R154, 0x2, R4 ;  /* 0x000000029a04a825 */ /* 0x000fc800078e0204 */
[----:B------:R-:W-:Y:S01]  /*f310*/  @!P3 IMAD.SHL.U32 R9, R162, 0x2, RZ ;  /* 0x00000002a209b824 */ /* 0x000fe200078e00ff */
[----:B------:R1:W5:Y:S01]  /*f320*/  @!P2 LD.E.64 R28, desc[UR44][R4.64] ;  /* 0x0000002c041ca980 */ /* 0x000362000c101b00 */
[----:B------:R-:W-:Y:S02]  /*f330*/  CS2R R30, SRZ ;  /* 0x00000000001e7805 */ /* 0x000fe4000001ff00 */
[----:B------:R-:W-:Y:S02]  /*f340*/  CS2R R24, SRZ ;  /* 0x0000000000187805 */ /* 0x000fe4000001ff00 */
[----:B------:R-:W-:Y:S02]  /*f350*/  CS2R R26, SRZ ;  /* 0x00000000001a7805 */ /* 0x000fe4000001ff00 */
[-C--:B-1----:R-:W-:Y:S02]  /*f360*/  @!P3 IADD3 R4, P0, R6, R9.reuse, RZ ;  /* 0x000000090604b210 */ /* 0x082fe40007f1e0ff */
[----:B----4-:R-:W-:Y:S01]  /*f370*/  @!P3 IADD3 R6, P1, R8, R9, RZ ;  /* 0x000000090806b210 */ /* 0x010fe20007f3e0ff */
[----:B---3--:R-:W-:-:S02]  /*f380*/  IMAD.MOV.U32 R9, RZ, RZ, R7 ;  /* 0x000000ffff097224 */ /* 0x008fc400078e0007 */
[----:B------:R-:W-:-:S05]  /*f390*/  @!P2 IMAD.WIDE R8, R154, 0x2, R8 ;  /* 0x000000029a08a825 */ /* 0x000fca00078e0208 */
[----:B------:R1:W5:Y:S01]  /*f3a0*/  @!P2 LD.E.64 R30, desc[UR44][R8.64] ;  /* 0x0000002c081ea980 */ /* 0x000362000c101b00 */
[----:B------:R-:W-:-:S05]  /*f3b0*/  @!P3 SHF.L.U64.HI R12, R162, 0x1, R11 ;  /* 0x00000001a20cb819 */ /* 0x000fca000001020b */
[--C-:B------:R-:W-:Y:S02]  /*f3c0*/  @!P3 IMAD.X R5, R3, 0x1, R12.reuse, P0 ;  /* 0x000000010305b824 */ /* 0x100fe400000e060c */
[----:B------:R-:W-:-:S03]  /*f3d0*/  @!P3 IMAD.X R7, R7, 0x1, R12, P1 ;  /* 0x000000010707b824 */ /* 0x000fc600008e060c */
[----:B------:R1:W5:Y:S04]  /*f3e0*/  @!P3 LD.E.64 R24, desc[UR44][R4.64] ;  /* 0x0000002c0418b980 */ /* 0x000368000c101b00 */
[----:B------:R1:W5:Y:S02]  /*f3f0*/  @!P3 LD.E.64 R26, desc[UR44][R6.64] ;  /* 0x0000002c061ab980 */ /* 0x000364000c101b00 */
.L_x_6687:
[----:B------:R-:W-:Y:S05]  /*f400*/  BSYNC B1 ;  /* 0x0000000000017941 */ /* 0x000fea0003800000 */
.L_x_6686:
[----:B-1---5:R-:W-:Y:S01]  /*f410*/  IMAD.MOV.U32 R3, RZ, RZ, R24 ;  /* 0x000000ffff037224 */ /* 0x022fe200078e0018 */
[----:B------:R-:W-:Y:S01]  /*f420*/  UMOV UR4, 0xffffffff ;  /* 0xffffffff00047882 */ /* 0x000fe20000000000 */
[----:B------:R-:W-:Y:S01]  /*f430*/  IMAD.MOV.U32 R4, RZ, RZ, R25 ;  /* 0x000000ffff047224 */ /* 0x000fe200078e0019 */
[----:B------:R-:W-:Y:S01]  /*f440*/  CS2R R20, SRZ ;  /* 0x0000000000147805 */ /* 0x000fe2000001ff00 */
[----:B------:R-:W-:Y:S02]  /*f450*/  IMAD.MOV.U32 R5, RZ, RZ, R28 ;  /* 0x000000ffff057224 */ /* 0x000fe400078e001c */
        /* <DEDUP_REMOVED lines=13> */
[----:B------:R1:W2:Y:S04]  /*f530*/  SHFL.IDX PT, R3, R33, 0x1, 0x1c1f ;  /* 0x003c1f0021037f89 */ /* 0x0002a800000e0000 */
[----:B------:R1:W0:Y:S04]  /*f540*/  SHFL.IDX PT, R6, R10, 0x1, 0x1c1f ;  /* 0x003c1f000a067f89 */ /* 0x00022800000e0000 */
[----:B---3--:R1:W3:Y:S04]  /*f550*/  SHFL.IDX PT, R7, R32, 0x1, 0x1c1f ;  /* 0x003c1f0020077f89 */ /* 0x0082e800000e0000 */
[----:B------:R1:W0:Y:S02]  /*f560*/  SHFL.IDX PT, R14, R34, 0x1, 0x1c1f ;  /* 0x003c1f00220e7f89 */ /* 0x00022400000e0000 */
.L_x_7041:
[----:B------:R-:W5:Y:S01]  /*f570*/  LDL R5, [R1+0x1f4] ;  /* 0x0001f40001057983 */ /* 0x000f620000100800 */
[----:B------:R-:W-:Y:S01]  /*f580*/  VIADD R0, R0, 0x20 ;  /* 0x0000002000007836 */ /* 0x000fe20000000000 */
[----:B------:R-:W-:Y:S01]  /*f590*/  BSSY B1, `(.L_x_6689) ;  /* 0x0000022000017945 */ /* 0x000fe20003800000 */
[----:B01----:R-:W-:Y:S02]  /*f5a0*/  CS2R R10, SRZ ;  /* 0x00000000000a7805 */ /* 0x003fe4000001ff00 */
[----:B----4-:R-:W-:Y:S02]  /*f5b0*/  CS2R R8, SRZ ;  /* 0x0000000000087805 */ /* 0x010fe4000001ff00 */
[----:B------:R-:W-:Y:S02]  /*f5c0*/  CS2R R12, SRZ ;  /* 0x00000000000c7805 */ /* 0x000fe4000001ff00 */
[----:B------:R-:W-:Y:S02]  /*f5d0*/  ISETP.GE.AND P0, PT, R0, R35, PT ;  /* 0x000000230000720c */ /* 0x000fe40003f06270 */
[----:B-----5:R-:W-:-:S04]  /*f5e0*/  LEA.HI R4, R5, R5, RZ, 0x1 ;  /* 0x0000000505047211 */ /* 0x020fc800078f08ff */
[----:B------:R-:W-:-:S05]  /*f5f0*/  LOP3.LUT R4, R4, 0xfffffffe, RZ, 0xc0, !PT ;  /* 0xfffffffe04047812 */ /* 0x000fca00078ec0ff */
[----:B------:R-:W-:-:S05]  /*f600*/  IMAD.IADD R4, R5, 0x1, -R4 ;  /* 0x0000000105047824 */ /* 0x000fca00078e0a04 */
[----:B------:R-:W-:Y:S01]  /*f610*/  SHF.L.U32 R33, R4, 0x1f, RZ ;  /* 0x0000001f04217819 */ /* 0x000fe200000006ff */
[----:B------:R-:W-:Y:S06]  /*f620*/  @P0 BRA `(.L_x_6690) ;  /* 0x0000000000600947 */ /* 0x000fec0003800000 */
[----:B------:R-:W4:Y:S01]  /*f630*/  LDL R15, [R1+0x43c] ;  /* 0x00043c00010f7983 */ /* 0x000f220000100800 */
[----:B------:R-:W-:Y:S01]  /*f640*/  ULDC UR4, c[0x0][0x3f4] ;  /* 0x0000fd0000047ab9 */ /* 0x000fe20000000800 */
[----:B------:R-:W-:Y:S01]  /*f650*/  IMAD.MOV.U32 R4, RZ, RZ, R6 ;  /* 0x000000ffff047224 */ /* 0x000fe200078e0006 */
[----:B------:R-:W-:Y:S01]  /*f660*/  ISETP.GE.AND P2, PT, R154, UR4, PT ;  /* 0x000000049a007c0c */ /* 0x000fe2000bf46270 */
[----:B--2---:R-:W-:Y:S01]  /*f670*/  IMAD.MOV.U32 R5, RZ, RZ, R3 ;  /* 0x000000ffff057224 */ /* 0x004fe200078e0003 */
[----:B------:R-:W-:Y:S02]  /*f680*/  ISETP.GE.AND P3, PT, R162, UR4, PT ;  /* 0x00000004a2007c0c */ /* 0x000fe4000bf66270 */
[----:B------:R-:W-:Y:S01]  /*f690*/  CS2R R10, SRZ ;  /* 0x00000000000a7805 */ /* 0x000fe2000001ff00 */
[----:B------:R-:W-:-:S08]  /*f6a0*/  IMAD.MOV.U32 R8, RZ, RZ, R14 ;  /* 0x000000ffff087224 */ /* 0x000fd000078e000e */
[----:B------:R-:W-:-:S04]  /*f6b0*/  @!P2 IMAD.WIDE R4, R154, 0x2, R4 ;  /* 0x000000029a04a825 */ /* 0x000fc800078e0204 */
[----:B------:R-:W-:Y:S01]  /*f6c0*/  @!P3 IMAD.SHL.U32 R9, R162, 0x2, RZ ;  /* 0x00000002a209b824 */ /* 0x000fe200078e00ff */
[----:B------:R0:W5:Y:S01]  /*f6d0*/  @!P2 LD.E.64 R10, desc[UR44][R4.64] ;  /* 0x0000002c040aa980 */ /* 0x000162000c101b00 */
[----:B------:R-:W-:Y:S02]  /*f6e0*/  CS2R R12, SRZ ;  /* 0x00000000000c7805 */ /* 0x000fe4000001ff00 */
[----:B------:R-:W-:Y:S02]  /*f6f0*/  CS2R R20, SRZ ;  /* 0x0000000000147805 */ /* 0x000fe4000001ff00 */
[-C--:B0-----:R-:W-:Y:S02]  /*f700*/  @!P3 IADD3 R4, P0, R6, R9.reuse, RZ ;  /* 0x000000090604b210 */ /* 0x081fe40007f1e0ff */
[----:B------:R-:W-:Y:S01]  /*f710*/  @!P3 IADD3 R6, P1, R14, R9, RZ ;  /* 0x000000090e06b210 */ /* 0x000fe20007f3e0ff */
[----:B---3--:R-:W-:Y:S01]  /*f720*/  IMAD.MOV.U32 R9, RZ, RZ, R7 ;  /* 0x000000ffff097224 */ /* 0x008fe200078e0007 */
[----:B----4-:R-:W-:Y:S01]  /*f730*/  @!P3 SHF.L.U64.HI R0, R162, 0x1, R15 ;  /* 0x00000001a200b819 */ /* 0x010fe2000001020f */
[----:B------:R-:W-:Y:S01]  /*f740*/  @!P2 IMAD.WIDE R14, R154, 0x2, R8 ;  /* 0x000000029a0ea825 */ /* 0x000fe200078e0208 */
[----:B------:R-:W-:-:S03]  /*f750*/  CS2R R8, SRZ ;  /* 0x0000000000087805 */ /* 0x000fc6000001ff00 */
[--C-:B------:R-:W-:Y:S01]  /*f760*/  @!P3 IMAD.X R5, R3, 0x1, R0.reuse, P0 ;  /* 0x000000010305b824 */ /* 0x100fe200000e0600 */
[----:B------:R0:W5:Y:S01]  /*f770*/  @!P2 LD.E.64 R12, desc[UR44][R14.64] ;  /* 0x0000002c0e0ca980 */ /* 0x000162000c101b00 */
[----:B------:R-:W-:-:S03]  /*f780*/  @!P3 IMAD.X R7, R7, 0x1, R0, P1 ;  /* 0x000000010707b824 */ /* 0x000fc600008e0600 */
[----:B------:R0:W5:Y:S04]  /*f790*/  @!P3 LD.E.64 R20, desc[UR44][R4.64] ;  /* 0x0000002c0414b980 */ /* 0x000168000c101b00 */
[----:B------:R0:W5:Y:S02]  /*f7a0*/  @!P3 LD.E.64 R8, desc[UR44][R6.64] ;  /* 0x0000002c0608b980 */ /* 0x000164000c101b00 */
.L_x_6690:
[----:B------:R-:W-:Y:S05]  /*f7b0*/  BSYNC B1 ;  /* 0x0000000000017941 */ /* 0x000fea0003800000 */
.L_x_6689:
[----:B------:R-:W1:Y:S01]  /*f7c0*/  SYNCS.PHASECHK.TRANS64.TRYWAIT P0, [R2+URZ+0x38800], R33 ;  /* 0x03880021020075a7 */ /* 0x000e62000800017f */
[----:B------:R-:W-:Y:S04]  /*f7d0*/  BSSY B1, `(.L_x_6691) ;  /* 0x0000002000017945 */ /* 0x000fe80003800000 */
[----:B-1----:R-:W-:Y:S05]  /*f7e0*/  @!P0 BRA `(.L_x_6692) ;  /* 0x0000032c002c8947 */ /* 0x002fea0003800000 */
.L_x_7042:
[----:B------:R-:W-:Y:S05]  /*f7f0*/  BSYNC B1 ;  /* 0x0000000000017941 */ /* 0x000fea0003800000 */
.L_x_6691:
[----:B0-----:R-:W4:Y:S01]  /*f800*/  LDL R6, [R1+0x70] ;  /* 0x0000700001067983 */ /* 0x001f220000100800 */
[C---:B------:R-:W-:Y:S01]  /*f810*/  IMAD.SHL.U32 R0, R157.reuse, 0x40, RZ ;  /* 0x000000409d007824 */ /* 0x040fe200078e00ff */
[----:B------:R-:W-:Y:S01]  /*f820*/  LOP3.LUT P1, RZ, R157, 0x4, RZ, 0xc0, !PT ;  /* 0x000000049dff7812 */ /* 0x000fe2000782c0ff */
[----:B-----5:R-:W-:Y:S01]  /*f830*/  IMAD.MOV.U32 R4, RZ, RZ, R21 ;  /* 0x000000ffff047224 */ /* 0x020fe200078e0015 */
[----:B------:R-:W-:Y:S01]  /*f840*/  BSSY B1, `(.L_x_6693) ;  /* 0x000007f000017945 */ /* 0x000fe20003800000 */
[----:B------:R-:W-:Y:S01]  /*f850*/  IMAD.MOV.U32 R5, RZ, RZ, R8 ;  /* 0x000000ffff057224 */ /* 0x000fe200078e0008 */
[----:B--2---:R-:W-:Y:S02]  /*f860*/  LOP3.LUT R3, R0, 0x1c0, RZ, 0xc0, !PT ;  /* 0x000001c000037812 */ /* 0x004fe400078ec0ff */
[----:B------:R-:W-:Y:S01]  /*f870*/  PRMT R14, R4, 0x7610, R14 ;  /* 0x00007610040e7816 */ /* 0x000fe2000000000e */
[----:B------:R-:W-:Y:S01]  /*f880*/  IMAD.MOV.U32 R4, RZ, RZ, R11 ;  /* 0x000000ffff047224 */ /* 0x000fe200078e000b */
[----:B------:R-:W-:-:S02]  /*f890*/  LOP3.LUT R0, R3, 0x18, R22, 0xf8, !PT ;  /* 0x0000001803007812 */ /* 0x000fc400078ef816 */
[----:B------:R-:W-:Y:S02]  /*f8a0*/  SHF.R.U32.HI R3, RZ, 0x3, R3 ;  /* 0x00000003ff037819 */ /* 0x000fe40000011603 */
[----:B------:R-:W-:Y:S01]  /*f8b0*/  PRMT R32, R5, 0x7610, R32 ;  /* 0x0000761005207816 */ /* 0x000fe20000000020 */
[----:B------:R-:W-:Y:S01]  /*f8c0*/  IMAD.MOV.U32 R5, RZ, RZ, R12 ;  /* 0x000000ffff057224 */ /* 0x000fe200078e000c */
[----:B------:R-:W-:-:S04]  /*f8d0*/  LOP3.LUT R0, R0, R3, RZ, 0x3c, !PT ;  /* 0x0000000300007212 */ /* 0x000fc800078e3cff */
[----:B------:R-:W-:Y:S01]  /*f8e0*/  PRMT R72, R5, 0x7610, R72 ;  /* 0x0000761005487816 */ /* 0x000fe20000000048 */
[----:B------:R-:W-:Y:S02]  /*f8f0*/  IMAD R3, R165, 0x200, R0 ;  /* 0x00000200a5037824 */ /* 0x000fe400078e0200 */
[----:B------:R-:W-:Y:S02]  /*f900*/  IMAD.MOV.U32 R0, RZ, RZ, R20 ;  /* 0x000000ffff007224 */ /* 0x000fe400078e0014 */
[----:B-1----:R-:W-:Y:S02]  /*f910*/  IMAD R2, R3, 0x2, R2 ;  /* 0x0000000203027824 */ /* 0x002fe400078e0202 */
[----:B------:R-:W-:Y:S02]  /*f920*/  IMAD.MOV.U32 R3, RZ, RZ, R10 ;  /* 0x000000ffff037224 */ /* 0x000fe400078e000a */
[----:B---3--:R-:W-:-:S03]  /*f930*/  VIADD R7, R2, 0x20400 ;  /* 0x0002040002077836 */ /* 0x008fc60000000000 */
[----:B------:R-:W-:Y:S01]  /*f940*/  PRMT R34, R3, 0x7610, R34 ;  /* 0x0000761003227816 */ /* 0x000fe20000000022 */
[----:B------:R-:W-:Y:S02]  /*f950*/  VIADD R3, R2, 0x20440 ;  /* 0x0002044002037836 */ /* 0x000fe40000000000 */
[----:B------:R-:W-:Y:S02]  /*f960*/  @P1 VIADD R3, R7, 0xffffffc0 ;  /* 0xffffffc007031836 */ /* 0x000fe40000000000 */
[--C-:B----4-:R-:W-:Y:S01]  /*f970*/  IMAD R6, R6, -0x40, R35.reuse ;  /* 0xffffffc006067824 */ /* 0x110fe200078e0223 */
[----:B------:R-:W-:Y:S01]  /*f980*/  PRMT R35, R4, 0x7610, R35 ;  /* 0x0000761004237816 */ /* 0x000fe20000000023 */
[----:B------:R-:W-:-:S03]  /*f990*/  IMAD.MOV.U32 R4, RZ, RZ, R9 ;  /* 0x000000ffff047224 */ /* 0x000fc600078e0009 */
[----:B------:R-:W-:Y:S01]  /*f9a0*/  VIMNMX R15, R6, 0x40, PT ;  /* 0x00000040060f7848 */ /* 0x000fe20003fe0100 */
[----:B------:R-:W-:Y:S01]  /*f9b0*/  IMAD.MOV.U32 R6, RZ, RZ, R13 ;  /* 0x000000ffff067224 */ /* 0x000fe200078e000d */
[----:B------:R-:W-:Y:S02]  /*f9c0*/  PRMT R33, R4, 0x7610, R33 ;  /* 0x0000761004217816 */ /* 0x000fe40000000021 */
[----:B------:R-:W-:Y:S02]  /*f9d0*/  ISETP.GE.AND P0, PT, R152, R15, PT ;  /* 0x0000000f9800720c */ /* 0x000fe40003f06270 */
[----:B------:R-:W-:-:S11]  /*f9e0*/  PRMT R73, R6, 0x7610, R73 ;  /* 0x0000761006497816 */ /* 0x000fd60000000049 */
[----:B------:R-:W-:Y:S05]  /*f9f0*/  @P0 BRA `(.L_x_6694) ;  /* 0x00000004008c0947 */ /* 0x000fea0003800000 */
[----:B------:R-:W0:Y:S01]  /*fa00*/  LDC R5, c[0x0][0x3f4] ;  /* 0x0000fd00ff057b82 */ /* 0x000e220000000800 */
[----:B------:R-:W-:Y:S01]  /*fa10*/  BSSY B2, `(.L_x_6695) ;  /* 0x0000032000027945 */ /* 0x000fe20003800000 */
[-C--:B0-----:R-:W-:Y:S02]  /*fa20*/  ISETP.GE.AND P0, PT, R154, R5.reuse, PT ;  /* 0x000000059a00720c */ /* 0x081fe40003f06270 */
[----:B------:R-:W-:-:S11]  /*fa30*/  ISETP.GE.AND P1, PT, R162, R5, PT ;  /* 0x00000005a200720c */ /* 0x000fd60003f26270 */
[----:B------:R-:W-:Y:S05]  /*fa40*/  @P0 BRA `(.L_x_6696) ;  /* 0x0000000000b80947 */ /* 0x000fea0003800000 */
[----:B------:R-:W0:Y:S01]  /*fa50*/  LDS.128 R4, [R2+0x20400] ;  /* 0x0204000002047984 */ /* 0x000e220000000c00 */
[----:B------:R-:W-:Y:S02]  /*fa60*/  SHF.R.U32.HI R78, RZ, 0x10, R31 ;  /* 0x00000010ff4e7819 */ /* 0x000fe4000001161f */
[----:B------:R-:W-:Y:S02]  /*fa70*/  SHF.R.U32.HI R75, RZ, 0x10, R29 ;  /* 0x00000010ff4b7819 */ /* 0x000fe4000001161d */
[----:B------:R-:W-:Y:S02]  /*fa80*/  SHF.R.U64 R77, R30, 0x10, R31 ;  /* 0x000000101e4d7819 */ /* 0x000fe4000000121f */
[----:B------:R-:W-:Y:S02]  /*fa90*/  PRMT R78, R69, 0x5432, R78 ;  /* 0x00005432454e7816 */ /* 0x000fe4000000004e */
[----:B------:R-:W-:Y:S02]  /*faa0*/  PRMT R75, R76, 0x5410, R75 ;  /* 0x000054104c4b7816 */ /* 0x000fe4000000004b */
[----:B------:R-:W-:-:S02]  /*fab0*/  SHF.R.U64 R74, R28, 0x10, R29 ;  /* 0x000000101c4a7819 */ /* 0x000fc4000000121d */
        /* <DEDUP_REMOVED lines=39> */
.L_x_6696:
[----:B------:R-:W-:Y:S05]  /*fd30*/  BSYNC B2 ;  /* 0x0000000000027941 */ /* 0x000fea0003800000 */
.L_x_6695:
[----:B------:R-:W-:Y:S05]  /*fd40*/  @P1 BRA `(.L_x_6694) ;  /* 0x0000000000b81947 */ /* 0x000fea0003800000 */
[----:B0-----:R-:W0:Y:S01]  /*fd50*/  LDS.128 R4, [R3] ;  /* 0x0000000003047984 */ /* 0x001e220000000c00 */
        /* <DEDUP_REMOVED lines=45> */
.L_x_6694:
[----:B------:R-:W-:Y:S05]  /*10030*/  BSYNC B1 ;  /* 0x0000000000017941 */ /* 0x000fea0003800000 */
.L_x_6693:
[----:B01----:R-:W2:Y:S02]  /*10040*/  LDL R4, [R1+0x440] ;  /* 0x0004400001047983 */ /* 0x003ea40000100800 */
[----:B--2---:R-:W-:-:S13]  /*10050*/  ISETP.GE.AND P0, PT, R4, R15, PT ;  /* 0x0000000f0400720c */ /* 0x004fda0003f06270 */
[----:B------:R-:W-:Y:S05]  /*10060*/  @P0 BRA `(.L_x_6697) ;  /* 0x0000001800c80947 */ /* 0x000fea0003800000 */
[----:B------:R-:W0:Y:S01]  /*10070*/  LDC R5, c[0x0][0x3f4] ;  /* 0x0000fd00ff057b82 */ /* 0x000e220000000800 */
[----:B------:R-:W-:Y:S01]  /*10080*/  BSSY B1, `(.L_x_6698) ;  /* 0x0000032000017945 */ /* 0x000fe20003800000 */
[-C--:B0-----:R-:W-:Y:S02]  /*10090*/  ISETP.GE.AND P0, PT, R154, R5.reuse, PT ;  /* 0x000000059a00720c */ /* 0x081fe40003f06270 */
[----:B------:R-:W-:-:S11]  /*100a0*/  ISETP.GE.AND P1, PT, R162, R5, PT ;  /* 0x00000005a200720c */ /* 0x000fd60003f26270 */
[----:B------:R-:W-:Y:S05]  /*100b0*/  @P0 BRA `(.L_x_6699) ;  /* 0x0000000000b80947 */ /* 0x000fea0003800000 */
[----:B------:R-:W0:Y:S01]  /*100c0*/  LDS.128 R4, [R2+0x21400] ;  /* 0x0214000002047984 */ /* 0x000e220000000c00 */
[--C-:B------:R-:W-:Y:S02]  /*100d0*/  SHF.R.U64 R15, R10, 0x10, R11.reuse ;  /* 0x000000100a0f7819 */ /* 0x100fe4000000120b */
[----:B------:R-:W-:Y:S02]  /*100e0*/  SHF.R.U32.HI R10, RZ, 0x10, R11 ;  /* 0x00000010ff0a7819 */ /* 0x000fe4000001160b */
[--C-:B------:R-:W-:Y:S02]  /*100f0*/  SHF.R.U64 R11, R12, 0x10, R13.reuse ;  /* 0x000000100c0b7819 */ /* 0x100fe4000000120d */
[----:B------:R-:W-:Y:S02]  /*10100*/  SHF.R.U32.HI R12, RZ, 0x10, R13 ;  /* 0x00000010ff0c7819 */ /* 0x000fe4000001160d */
[----:B------:R-:W-:Y:S02]  /*10110*/  PRMT R35, R35, 0x5410, R10 ;  /* 0x0000541023237816 */ /* 0x000fe4000000000a */
[----:B------:R-:W-:-:S02]  /*10120*/  PRMT R73, R73, 0x5410, R12 ;  /* 0x0000541049497816 */ /* 0x000fc4000000000c */
[----:B------:R-:W-:Y:S02]  /*10130*/  PRMT R72, R72, 0x5410, R11 ;  /* 0x0000541048487816 */ /* 0x000fe4000000000b */
[----:B------:R-:W-:Y:S01]  /*10140*/  PRMT R34, R34, 0x5410, R15 ;  /* 0x0000541022227816 */ /* 0x000fe2000000000f */
[C---:B------:R-:W-:Y:S01]  /*10150*/  IMAD.U32 R24, R73.reuse, 0x10000, RZ ;  /* 0x0001000049187824 */ /* 0x040fe200078e00ff */
[----:B------:R-:W-:Y:S01]  /*10160*/  LOP3.LUT R73, R73, 0xffff0000, RZ, 0xc0, !PT ;  /* 0xffff000049497812 */ /* 0x000fe200078ec0ff */
[C---:B------:R-:W-:Y:S01]  /*10170*/  IMAD.U32 R15, R35.reuse, 0x10000, RZ ;  /* 0x00010000230f7824 */ /* 0x040fe200078e00ff */
        /* <DEDUP_REMOVED lines=34> */
.L_x_6699:
[----:B------:R-:W-:Y:S05]  /*103a0*/  BSYNC B1 ;  /* 0x0000000000017941 */ /* 0x000fea0003800000 */
.L_x_6698:
        /* <DEDUP_REMOVED lines=22> */
[----:B------:R-:W-:Y:S01]  /*10510*/  FMUL.FTZ R24, R7, R12 ;  /* 0x0000000c07187220 */ /* 0x000fe20000410000 */
[----:B------:R-:W-:-:S02]  /*10520*/  IMAD.U32 R4, R5, 0x10000, RZ ;  /* 0x0001000005047824 */ /* 0x000fc400078e00ff */
[C---:B------:R-:W-:Y:S01]  /*10530*/  FFMA.FTZ R6, R8.reuse, R11, -R15 ;  /* 0x0000000b08067223 */ /* 0x040fe2000001080f */
[----:B------:R-:W-:Y:S01]  /*10540*/  FFMA.FTZ R21, R8, R13, R20 ;  /* 0x0000000d08157223 */ /* 0x000fe20000010014 */
[-C--:B------:R-:W-:Y:S01]  /*10550*/  FMUL.FTZ R8, R7, R14.reuse ;  /* 0x0000000e07087220 */ /* 0x080fe20000410000 */
[----:B------:R-:W-:Y:S01]  /*10560*/  IMAD.U32 R11, R32, 0x10000, RZ ;  /* 0x00010000200b7824 */ /* 0x000fe200078e00ff */
[----:B------:R-:W-:Y:S01]  /*10570*/  LOP3.LUT R5, R5, 0xffff0000, RZ, 0xc0, !PT ;  /* 0xffff000005057812 */ /* 0x000fe200078ec0ff */
[----:B------:R-:W-:Y:S01]  /*10580*/  IMAD.U32 R7, R10, 0x10000, RZ ;  /* 0x000100000a077824 */ /* 0x000fe200078e00ff */
[----:B------:R-:W-:Y:S01]  /*10590*/  LOP3.LUT R32, R32, 0xffff0000, RZ, 0xc0, !PT ;  /* 0xffff000020207812 */ /* 0x000fe200078ec0ff */
[C---:B------:R-:W-:Y:S01]  /*105a0*/  FFMA.FTZ R24, R9.reuse, R14, -R24 ;  /* 0x0000000e09187223 */ /* 0x040fe20000010818 */
        /* <DEDUP_REMOVED lines=16> */
.L_x_6684:
        /* <DEDUP_REMOVED lines=33> */
.L_x_7048:
        /* <DEDUP_REMOVED lines=8> */
[----:B------:R-:W-:Y:S02]  /*10940*/  ULDC UR4, c[0x0][0x3f4] ;  /* 0x0000fd0000047ab9 */ /* 0x000fe40000000800 */
[----:B------:R-:W-:-:S13]  /*10950*/  ISETP.GE.AND P0, PT, R22, UR4, PT ;  /* 0x0000000416007c0c */ /* 0x000fda000bf06270 */
[----:B------:R-:W-:Y:S05]  /*10960*/  @P0 BRA `(.L_x_6702) ;  /* 0x0000000000100947 */ /* 0x000fea0003800000 */
[----:B-12---:R-:W-:-:S04]  /*10970*/  IMAD.WIDE R4, R22, 0x2, R4 ;  /* 0x0000000216047825 */ /* 0x006fc800078e0204 */
[----:B---34-:R-:W-:Y:S01]  /*10980*/  IMAD.WIDE R6, R22, 0x2, R6 ;  /* 0x0000000216067825 */ /* 0x018fe200078e0206 */
[----:B------:R1:W5:Y:S04]  /*10990*/  LD.E.128 R28, desc[UR44][R4.64] ;  /* 0x0000002c041c7980 */ /* 0x000368000c101d00 */
[----:B------:R1:W5:Y:S02]  /*109a0*/  LD.E.128 R24, desc[UR44][R6.64] ;  /* 0x0000002c06187980 */ /* 0x000364000c101d00 */
.L_x_6702:
[----:B------:R-:W-:Y:S05]  /*109b0*/  BSYNC B1 ;  /* 0x0000000000017941 */ /* 0x000fea0003800000 */
.L_x_6701:
[----:B-1--45:R-:W-:Y:S01]  /*109c0*/  IMAD.MOV.U32 R6, RZ, RZ, R28 ;  /* 0x000000ffff067224 */ /* 0x032fe200078e001c */
[----:B------:R-:W-:Y:S01]  /*109d0*/  UMOV UR4, 0xffffffff ;  /* 0xffffffff00047882 */ /* 0x000fe20000000000 */
[----:B---3--:R-:W-:Y:S02]  /*109e0*/  IMAD.MOV.U32 R7, RZ, RZ, R29 ;  /* 0x000000ffff077224 */ /* 0x008fe400078e001d */
        /* <DEDUP_REMOVED lines=17> */
[----:B------:R-:W1:Y:S04]  /*10b00*/  SHFL.IDX PT, R4, R8, 0x1, 0x1c1f ;  /* 0x003c1f0008047f89 */ /* 0x000e6800000e0000 */
[----:B------:R2:W3:Y:S04]  /*10b10*/  SHFL.IDX PT, R5, R32, 0x1, 0x1c1f ;  /* 0x003c1f0020057f89 */ /* 0x0004e800000e0000 */
[----:B------:R2:W4:Y:S01]  /*10b20*/  SHFL.IDX PT, R14, R9, 0x1, 0x1c1f ;  /* 0x003c1f00090e7f89 */ /* 0x00052200000e0000 */
[----:B0-----:R-:W-:-:S02]  /*10b30*/  IMAD.MOV.U32 R13, RZ, RZ, R3 ;  /* 0x000000ffff0d7224 */ /* 0x001fc400078e0003 */
[----:B-12---:R-:W-:-:S07]  /*10b40*/  IMAD.MOV.U32 R12, RZ, RZ, R4 ;  /* 0x000000ffff0c7224 */ /* 0x006fce00078e0004 */
.L_x_7054:
[----:B------:R-:W2:Y:S01]  /*10b50*/  LDL R4, [R1+0x1f4] ;  /* 0x0001f40001047983 */ /* 0x000ea20000100800 */
[----:B------:R-:W-:Y:S01]  /*10b60*/  VIADD R0, R0, 0x20 ;  /* 0x0000002000007836 */ /* 0x000fe20000000000 */
[----:B------:R-:W-:Y:S01]  /*10b70*/  BSSY B1, `(.L_x_6704) ;  /* 0x0000015000017945 */ /* 0x000fe20003800000 */
[----:B---3--:R-:W-:Y:S01]  /*10b80*/  IMAD.MOV.U32 R15, RZ, RZ, R5 ;  /* 0x000000ffff0f7224 */ /* 0x008fe200078e0005 */
[----:B------:R-:W-:Y:S02]  /*10b90*/  CS2R R8, SRZ ;  /* 0x0000000000087805 */ /* 0x000fe4000001ff00 */
[----:B------:R-:W-:Y:S02]  /*10ba0*/  CS2R R10, SRZ ;  /* 0x00000000000a7805 */ /* 0x000fe4000001ff00 */
[----:B------:R-:W-:Y:S02]  /*10bb0*/  ISETP.GE.AND P0, PT, R0, R21, PT ;  /* 0x000000150000720c */ /* 0x000fe40003f06270 */
[----:B--2---:R-:W-:-:S04]  /*10bc0*/  LEA.HI R3, R4, R4, RZ, 0x1 ;  /* 0x0000000404037211 */ /* 0x004fc800078f08ff */
[----:B------:R-:W-:-:S05]  /*10bd0*/  LOP3.LUT R3, R3, 0xfffffffe, RZ, 0xc0, !PT ;  /* 0xfffffffe03037812 */ /* 0x000fca00078ec0ff */
[----:B------:R-:W-:Y:S01]  /*10be0*/  IMAD.IADD R3, R4, 0x1, -R3 ;  /* 0x0000000104037824 */ /* 0x000fe200078e0a03 */
[----:B------:R-:W-:-:S04]  /*10bf0*/  CS2R R4, SRZ ;  /* 0x0000000000047805 */ /* 0x000fc8000001ff00 */
        /* <DEDUP_REMOVED lines=12> */
.L_x_6705:
[----:B------:R-:W-:Y:S05]  /*10cc0*/  BSYNC B1 ;  /* 0x0000000000017941 */ /* 0x000fea0003800000 */
.L_x_6704:
[----:B------:R-:W1:Y:S01]  /*10cd0*/  SYNCS.PHASECHK.TRANS64.TRYWAIT P0, [R2+URZ+0x38800], R3 ;  /* 0x03880003020075a7 */ /* 0x000e62000800017f */
[----:B------:R-:W-:Y:S04]  /*10ce0*/  BSSY B1, `(.L_x_6706) ;  /* 0x0000002000017945 */ /* 0x000fe80003800000 */
[----:B-1----:R-:W-:Y:S05]  /*10cf0*/  @!P0 BRA `(.L_x_6707) ;  /* 0x0000031800e88947 */ /* 0x002fea0003800000 */
.L_x_7055:
[----:B------:R-:W-:Y:S05]  /*10d00*/  BSYNC B1 ;  /* 0x0000000000017941 */ /* 0x000fea0003800000 */
.L_x_6706:
[----:B------:R-:W2:Y:S01]  /*10d10*/  LDL R0, [R1+0x70] ;  /* 0x0000700001007983 */ /* 0x000ea20000100800 */
[----:B-1----:R-:W1:Y:S03]  /*10d20*/  LDC R3, c[0x0][0x3f4] ;  /* 0x0000fd00ff037b82 */ /* 0x002e660000000800 */
[----:B0-----:R-:W3:Y:S01]  /*10d30*/  LDL R15, [R1+0x440] ;  /* 0x00044000010f7983 */ /* 0x001ee20000100800 */
[----:B-----5:R-:W-:Y:S02]  /*10d40*/  IMAD.MOV.U32 R12, RZ, RZ, R6 ;  /* 0x000000ffff0c7224 */ /* 0x020fe400078e0006 */
[----:B----4-:R-:W-:Y:S01]  /*10d50*/  IMAD.MOV.U32 R14, RZ, RZ, R7 ;  /* 0x000000ffff0e7224 */ /* 0x010fe200078e0007 */
[----:B------:R-:W-:Y:S04]  /*10d60*/  BSSY B1, `(.L_x_6708) ;  /* 0x000007a000017945 */ /* 0x000fe80003800000 */
[----:B------:R-:W-:-:S02]  /*10d70*/  PRMT R20, R14, 0x7610, R20 ;  /* 0x000076100e147816 */ /* 0x000fc40000000014 */
[----:B-1----:R-:W-:Y:S01]  /*10d80*/  ISETP.GE.AND P0, PT, R22, R3, PT ;  /* 0x000000031600720c */ /* 0x002fe20003f06270 */
[----:B------:R-:W-:Y:S02]  /*10d90*/  IMAD.MOV.U32 R14, RZ, RZ, R8 ;  /* 0x000000ffff0e7224 */ /* 0x000fe400078e0008 */
[----:B------:R-:W-:-:S03]  /*10da0*/  IMAD.MOV.U32 R68, RZ, RZ, R11 ;  /* 0x000000ffff447224 */ /* 0x000fc600078e000b */
[----:B------:R-:W-:Y:S01]  /*10db0*/  PRMT R73, R14, 0x7610, R73 ;  /* 0x000076100e497816 */ /* 0x000fe20000000049 */
[----:B--2---:R-:W-:-:S05]  /*10dc0*/  IMAD R0, R0, -0x40, R21 ;  /* 0xffffffc000007824 */ /* 0x004fca00078e0215 */
[----:B------:R-:W-:-:S04]  /*10dd0*/  VIMNMX R13, R0, 0x40, PT ;  /* 0x00000040000d7848 */ /* 0x000fc80003fe0100 */
[-C--:B------:R-:W-:Y:S02]  /*10de0*/  ISETP.GE.OR P1, PT, R152, R13.reuse, P0 ;  /* 0x0000000d9800720c */ /* 0x080fe40000726670 */
[----:B------:R-:W-:Y:S01]  /*10df0*/  PRMT R0, R12, 0x7610, R0 ;  /* 0x000076100c007816 */ /* 0x000fe20000000000 */
[----:B------:R-:W-:Y:S01]  /*10e00*/  IMAD.MOV.U32 R12, RZ, RZ, R4 ;  /* 0x000000ffff0c7224 */ /* 0x000fe200078e0004 */
[----:B---3--:R-:W-:Y:S01]  /*10e10*/  ISETP.GE.OR P0, PT, R15, R13, P0 ;  /* 0x0000000d0f00720c */ /* 0x008fe20000706670 */
[----:B------:R-:W-:Y:S02]  /*10e20*/  IMAD.MOV.U32 R13, RZ, RZ, R5 ;  /* 0x000000ffff0d7224 */ /* 0x000fe400078e0005 */
[----:B------:R-:W-:Y:S01]  /*10e30*/  IMAD.MOV.U32 R15, RZ, RZ, R9 ;  /* 0x000000ffff0f7224 */ /* 0x000fe200078e0009 */
[----:B------:R-:W-:Y:S01]  /*10e40*/  PRMT R71, R12, 0x7610, R71 ;  /* 0x000076100c477816 */ /* 0x000fe20000000047 */
[----:B------:R-:W-:Y:S01]  /*10e50*/  IMAD.MOV.U32 R21, RZ, RZ, R10 ;  /* 0x000000ffff157224 */ /* 0x000fe200078e000a */
[----:B------:R-:W-:-:S02]  /*10e60*/  PRMT R72, R13, 0x7610, R72 ;  /* 0x000076100d487816 */ /* 0x000fc40000000048 */
[----:B------:R-:W-:Y:S01]  /*10e70*/  PRMT R74, R15, 0x7610, R74 ;  /* 0x000076100f4a7816 */ /* 0x000fe2000000004a */
[----:B------:R-:W-:Y:S06]  /*10e80*/  @P1 BRA `(.L_x_6709) ;  /* 0x00000004009c1947 */ /* 0x000fec0003800000 */
[----:B------:R-:W-:Y:S01]  /*10e90*/  IMAD.SHL.U32 R12, R157, 0x40, RZ ;  /* 0x000000409d0c7824 */ /* 0x000fe200078e00ff */
[----:B------:R-:W-:Y:S01]  /*10ea0*/  SHF.R.U64 R83, R24, 0x10, R25 ;  /* 0x0000001018537819 */ /* 0x000fe20000001219 */
[----:B------:R-:W-:Y:S01]  /*10eb0*/  IMAD.IADD R13, R22, 0x1, R3 ;  /* 0x00000001160d7824 */ /* 0x000fe200078e0203 */
[--C-:B------:R-:W-:Y:S01]  /*10ec0*/  SHF.R.U64 R81, R28, 0x10, R29.reuse ;  /* 0x000000101c517819 */ /* 0x100fe2000000121d */
[----:B------:R-:W-:Y:S01]  /*10ed0*/  IMAD.SHL.U32 R32, R165, 0x200, RZ ;  /* 0x00000200a5207824 */ /* 0x000fe200078e00ff */
[----:B------:R-:W-:Y:S02]  /*10ee0*/  LOP3.LUT R14, R12, 0x1c0, RZ, 0xc0, !PT ;  /* 0x000001c00c0e7812 */ /* 0x000fe400078ec0ff */
[----:B------:R-:W-:Y:S02]  /*10ef0*/  SHF.R.U32.HI R75, RZ, 0x10, R29 ;  /* 0x00000010ff4b7819 */ /* 0x000fe4000001161d */
[----:B------:R-:W-:Y:S02]  /*10f00*/  LOP3.LUT R12, R14, 0x38, R22, 0xf8, !PT ;  /* 0x000000380e0c7812 */ /* 0x000fe400078ef816 */
[----:B------:R-:W-:-:S02]  /*10f10*/  SHF.R.U32.HI R33, RZ, 0x3, R14 ;  /* 0x00000003ff217819 */ /* 0x000fc4000001160e */
[----:B------:R-:W-:Y:S02]  /*10f20*/  LOP3.LUT R13, R14, 0x38, R13, 0xf8, !PT ;  /* 0x000000380e0d7812 */ /* 0x000fe400078ef80d */
[C-C-:B------:R-:W-:Y:S02]  /*10f30*/  LOP3.LUT R69, R32.reuse, R12, R33.reuse, 0xf6, !PT ;  /* 0x0000000c20457212 */ /* 0x140fe400078ef621 */
[----:B------:R-:W-:Y:S02]  /*10f40*/  LOP3.LUT R33, R32, R13, R33, 0xf6, !PT ;  /* 0x0000000d20217212 */ /* 0x000fe400078ef621 */
[----:B------:R-:W-:Y:S01]  /*10f50*/  SHF.R.U64 R29, R30, 0x10, R31 ;  /* 0x000000101e1d7819 */ /* 0x000fe2000000121f */
[--C-:B------:R-:W-:Y:S01]  /*10f60*/  IMAD R69, R69, 0x2, R2.reuse ;  /* 0x0000000245457824 */ /* 0x100fe200078e0202 */
[----:B------:R-:W-:Y:S01]  /*10f70*/  PRMT R83, R80, 0x5410, R83 ;  /* 0x0000541050537816 */ /* 0x000fe20000000053 */
[----:B------:R-:W-:Y:S01]  /*10f80*/  IMAD R70, R33, 0x2, R2 ;  /* 0x0000000221467824 */ /* 0x000fe200078e0202 */
[----:B------:R-:W-:-:S02]  /*10f90*/  SHF.R.U32.HI R30, RZ, 0x10, R31 ;  /* 0x00000010ff1e7819 */ /* 0x000fc4000001161f */
[----:B------:R-:W0:Y:S01]  /*10fa0*/  LDS.128 R12, [R69+0x20400] ;  /* 0x02040000450c7984 */ /* 0x000e220000000c00 */
[----:B------:R-:W-:Y:S01]  /*10fb0*/  SHF.R.U32.HI R85, RZ, 0x10, R25 ;  /* 0x00000010ff557819 */ /* 0x000fe20000011619 */
[----:B------:R-:W-:Y:S01]  /*10fc0*/  IMAD.U32 R84, R83, 0x10000, RZ ;  /* 0x0001000053547824 */ /* 0x000fe200078e00ff */
[----:B------:R-:W-:Y:S01]  /*10fd0*/  SHF.R.U64 R28, R26, 0x10, R27 ;  /* 0x000000101a1c7819 */ /* 0x000fe2000000121b */
[----:B------:R-:W1:Y:S01]  /*10fe0*/  LDS.128 R32, [R70+0x20400] ;  /* 0x0204000046207984 */ /* 0x000e620000000c00 */
[----:B------:R-:W-:Y:S02]  /*10ff0*/  PRMT R81, R77, 0x5410, R81 ;  /* 0x000054104d517816 */ /* 0x000fe40000000051 */
[----:B------:R-:W-:Y:S02]  /*11000*/  SHF.R.U32.HI R25, RZ, 0x10, R27 ;  /* 0x00000010ff197819 */ /* 0x000fe4000001161b */
[----:B------:R-:W-:Y:S02]  /*11010*/  PRMT R26, R76, 0x5410, R29 ;  /* 0x000054104c1a7816 */ /* 0x000fe4000000001d */
[----:B------:R-:W-:-:S02]  /*11020*/  PRMT R31, R78, 0x5410, R75 ;  /* 0x000054104e1f7816 */ /* 0x000fc4000000004b */
[----:B------:R-:W-:Y:S02]  /*11030*/  PRMT R24, R20, 0x5432, R30 ;  /* 0x0000543214187816 */ /* 0x000fe4000000001e */
[----:B------:R-:W-:Y:S01]  /*11040*/  PRMT R85, R82, 0x5410, R85 ;  /* 0x0000541052557816 */ /* 0x000fe20000000055 */
[----:B------:R-:W-:Y:S01]  /*11050*/  IMAD.U32 R82, R81, 0x10000, RZ ;  /* 0x0001000051527824 */ /* 0x000fe200078e00ff */
[----:B------:R-:W-:Y:S02]  /*11060*/  PRMT R27, R71, 0x5432, R28 ;  /* 0x00005432471b7816 */ /* 0x000fe4000000001c */
[----:B------:R-:W-:Y:S02]  /*11070*/  PRMT R25, R79, 0x5410, R25 ;  /* 0x000054104f197816 */ /* 0x000fe40000000019 */
[----:B------:R-:W-:Y:S02]  /*11080*/  LOP3.LUT R83, R83, 0xffff0000, RZ, 0xc0, !PT ;  /* 0xffff000053537812 */ /* 0x000fe400078ec0ff */
[----:B------:R-:W-:Y:S01]  /*11090*/  LOP3.LUT R81, R81, 0xffff0000, RZ, 0xc0, !PT ;  /* 0xffff000051517812 */ /* 0x000fe200078ec0ff */
[C---:B0-----:R-:W-:Y:S01]  /*110a0*/  IMAD.U32 R30, R12.reuse, 0x10000, RZ ;  /* 0x000100000c1e7824 */ /* 0x041fe200078e00ff */
[----:B------:R-:W-:Y:S01]  /*110b0*/  LOP3.LUT R75, R12, 0xffff0000, RZ, 0xc0, !PT ;  /* 0xffff00000c4b7812 */ /* 0x000fe200078ec0ff */
[C---:B------:R-:W-:Y:S01]  /*110c0*/  IMAD.U32 R76, R13.reuse, 0x10000, RZ ;  /* 0x000100000d4c7824 */ /* 0x040fe200078e00ff */
[----:B------:R-:W-:Y:S01]  /*110d0*/  LOP3.LUT R77, R13, 0xffff0000, RZ, 0xc0, !PT ;  /* 0xffff00000d4d7812 */ /* 0x000fe200078ec0ff */
[----:B-1----:R-:W-:Y:S01]  /*110e0*/  IMAD.U32 R29, R32, 0x10000, RZ ;  /* 0x00010000201d7824 */ /* 0x002fe200078e00ff */
[C---:B------:R-:W-:Y:S01]  /*110f0*/  LOP3.LUT R12, R14.reuse, 0xffff0000, RZ, 0xc0, !PT ;  /* 0xffff00000e0c7812 */ /* 0x040fe200078ec0ff */
[----:B------:R-:W-:Y:S01]  /*11100*/  IMAD.U32 R28, R14, 0x10000, RZ ;  /* 0x000100000e1c7824 */ /* 0x000fe200078e00ff */
[C---:B------:R-:W-:Y:S01]  /*11110*/  LOP3.LUT R14, R15.reuse, 0xffff0000, RZ, 0xc0, !PT ;  /* 0xffff00000f0e7812 */ /* 0x040fe200078ec0ff */
[----:B------:R-:W-:Y:S01]  /*11120*/  IMAD.U32 R13, R15, 0x10000, RZ ;  /* 0x000100000f0d7824 */ /* 0x000fe200078e00ff */
[----:B------:R-:W-:Y:S01]  /*11130*/  LOP3.LUT R32, R32, 0xffff0000, RZ, 0xc0, !PT ;  /* 0xffff000020207812 */ /* 0x000fe200078ec0ff */
[C---:B------:R-:W-:Y:S01]  /*11140*/  IMAD.U32 R79, R34.reuse, 0x10000, RZ ;  /* 0x00010000224f7824 */ /* 0x040fe200078e00ff */
[----:B------:R-:W-:Y:S01]  /*11150*/  LOP3.LUT R15, R34, 0xffff0000, RZ, 0xc0, !PT ;  /* 0xffff0000220f7812 */ /* 0x000fe200078ec0ff */
[----:B------:R-:W-:Y:S01]  /*11160*/  FMUL.FTZ R87, R29, R84 ;  /* 0x000000541d577220 */ /* 0x000fe20000410000 */
[C---:B------:R-:W-:Y:S01]  /*11170*/  IMAD.U32 R80, R35.reuse, 0x10000, RZ ;  /* 0x0001000023507824 */ /* 0x040fe200078e00ff */
[----:B------:R-:W-:Y:S01]  /*11180*/  LOP3.LUT R34, R35, 0xffff0000, RZ, 0xc0, !PT ;  /* 0xffff000023227812 */ /* 0x000fe200078ec0ff */
[-C--:B------:R-:W-:Y:S01]  /*11190*/  FMUL.FTZ R35, R29, R82.reuse ;  /* 0x000000521d237220 */ /* 0x080fe20000410000 */
[----:B------:R-:W-:Y:S01]  /*111a0*/  FFMA.FTZ R29, R30, R82, -R87 ;  /* 0x000000521e1d7223 */ /* 0x000fe20000010857 */
[----:B------:R-:W-:Y:S01]  /*111b0*/  FMUL.FTZ R82, R32, R83 ;  /* 0x0000005320527220 */ /* 0x000fe20000410000 */
[----:B------:R-:W-:-:S02]  /*111c0*/  IMAD.U32 R78, R33, 0x10000, RZ ;  /* 0x00010000214e7824 */ /* 0x000fc400078e00ff */
[----:B------:R-:W-:Y:S01]  /*111d0*/  FFMA.FTZ R30, R30, R84, R35 ;  /* 0x000000541e1e7223 */ /* 0x000fe20000010023 */
[----:B------:R-:W-:Y:S02]  /*111e0*/  IMAD.U32 R87, R85, 0x10000, RZ ;  /* 0x0001000055577824 */ /* 0x000fe400078e00ff */
[-C--:B------:R-:W-:Y:S01]  /*111f0*/  FMUL.FTZ R32, R32, R81.reuse ;  /* 0x0000005120207220 */ /* 0x080fe20000410000 */
[----:B------:R-:W-:Y:S02]  /*11200*/  IMAD.U32 R35, R31, 0x10000, RZ ;  /* 0x000100001f237824 */ /* 0x000fe400078e00ff */
[----:B------:R-:W-:Y:S01]  /*11210*/  FFMA.FTZ R84, R75, R81, -R82 ;  /* 0x000000514b547223 */ /* 0x000fe20000010852 */
[C---:B------:R-:W-:Y:S01]  /*11220*/  FMUL.FTZ R81, R78.reuse, R87 ;  /* 0x000000574e517220 */ /* 0x040fe20000410000 */
[----:B------:R-:W-:Y:S01]  /*11230*/  LOP3.LUT R33, R33, 0xffff0000, RZ, 0xc0, !PT ;  /* 0xffff000021217812 */ /* 0x000fe200078ec0ff */
[----:B------:R-:W-:Y:S01]  /*11240*/  FMUL.FTZ R78, R78, R35 ;  /* 0x000000234e4e7220 */ /* 0x000fe20000410000 */
[----:B------:R-:W-:Y:S01]  /*11250*/  LOP3.LUT R82, R85, 0xffff0000, RZ, 0xc0, !PT ;  /* 0xffff000055527812 */ /* 0x000fe200078ec0ff */
[----:B------:R-:W-:Y:S01]  /*11260*/  FFMA.FTZ R75, R75, R83, R32 ;  /* 0x000000534b4b7223 */ /* 0x000fe20000010020 */
[----:B------:R-:W-:Y:S01]  /*11270*/  LOP3.LUT R32, R31, 0xffff0000, RZ, 0xc0, !PT ;  /* 0xffff00001f207812 */ /* 0x000fe200078ec0ff */
[C---:B------:R-:W-:Y:S01]  /*11280*/  FFMA.FTZ R81, R76.reuse, R35, -R81 ;  /* 0x000000234c517223 */ /* 0x040fe20000010851 */
[----:B------:R-:W-:Y:S01]  /*11290*/  FFMA.FTZ R78, R76, R87, R78 ;  /* 0x000000574c4e7223 */ /* 0x000fe2000001004e */
[----:B------:R-:W-:Y:S01]  /*112a0*/  FMUL.FTZ R76, R33, R82 ;  /* 0x00000052214c7220 */ /* 0x000fe20000410000 */
[----:B------:R-:W-:-:S02]  /*112b0*/  IMAD.U32 R35, R27, 0x10000, RZ ;  /* 0x000100001b237824 */ /* 0x000fc400078e00ff */
[-C--:B------:R-:W-:Y:S01]  /*112c0*/  FMUL.FTZ R86, R33, R32.reuse ;  /* 0x0000002021567220 */ /* 0x080fe20000410000 */
[----:B------:R-:W-:Y:S02]  /*112d0*/  IMAD.U32 R33, R25, 0x10000, RZ ;  /* 0x0001000019217824 */ /* 0x000fe400078e00ff */
[----:B------:R-:W-:Y:S01]  /*112e0*/  FFMA.FTZ R76, R77, R32, -R76 ;  /* 0x000000204d4c7223 */ /* 0x000fe2000001084c */
[----:B------:R-:W-:Y:S02]  /*112f0*/  IMAD.U32 R31, R26, 0x10000, RZ ;  /* 0x000100001a1f7824 */ /* 0x000fe400078e00ff */
[----:B------:R-:W-:Y:S01]  /*11300*/  FMUL.FTZ R83, R79, R35 ;  /* 0x000000234f537220 */ /* 0x000fe20000410000 */
[----:B------:R-:W-:Y:S02]  /*11310*/  IMAD.U32 R32, R24, 0x10000, RZ ;  /* 0x0001000018207824 */ /* 0x000fe400078e00ff */
[----:B------:R-:W-:Y:S01]  /*11320*/  FFMA.FTZ R77, R77, R82, R86 ;  /* 0x000000524d4d7223 */ /* 0x000fe20000010056 */
[----:B------:R-:W-:Y:S01]  /*11330*/  FMUL.FTZ R82, R80, R33 ;  /* 0x0000002150527220 */ /* 0x000fe20000410000 */
[-C--:B------:R-:W-:Y:S01]  /*11340*/  FMUL.FTZ R88, R79, R31.reuse ;  /* 0x0000001f4f587220 */ /* 0x080fe20000410000 */
[----:B------:R-:W-:Y:S01]  /*11350*/  FFMA.FTZ R83, R28, R31, -R83 ;  /* 0x0000001f1c537223 */ /* 0x000fe20000010853 */
[-C--:B------:R-:W-:Y:S01]  /*11360*/  FMUL.FTZ R80, R80, R32.reuse ;  /* 0x0000002050507220 */ /* 0x080fe20000410000 */
[----:B------:R-:W-:Y:S01]  /*11370*/  LOP3.LUT R27, R27, 0xffff0000, RZ, 0xc0, !PT ;  /* 0xffff00001b1b7812 */ /* 0x000fe200078ec0ff */
[C---:B------:R-:W-:Y:S01]  /*11380*/  FFMA.FTZ R82, R13.reuse, R32, -R82 ;  /* 0x000000200d527223 */ /* 0x040fe20000010852 */
[----:B------:R-:W-:Y:S01]  /*11390*/  LOP3.LUT R26, R26, 0xffff0000, RZ, 0xc0, !PT ;  /* 0xffff00001a1a7812 */ /* 0x000fe200078ec0ff */
[----:B------:R-:W-:Y:S01]  /*113a0*/  FFMA.FTZ R80, R13, R33, R80 ;  /* 0x000000210d507223 */ /* 0x000fe20000010050 */
[----:B------:R-:W-:Y:S01]  /*113b0*/  LOP3.LUT R31, R25, 0xffff0000, RZ, 0xc0, !PT ;  /* 0xffff0000191f7812 */ /* 0x000fe200078ec0ff */
[C---:B------:R-:W-:Y:S01]  /*113c0*/  FMUL.FTZ R13, R15.reuse, R27 ;  /* 0x0000001b0f0d7220 */ /* 0x040fe20000410000 */
[----:B------:R-:W-:Y:S01]  /*113d0*/  LOP3.LUT R25, R24, 0xffff0000, RZ, 0xc0, !PT ;  /* 0xffff000018197812 */ /* 0x000fe200078ec0ff */
[-C--:B------:R-:W-:Y:S01]  /*113e0*/  FMUL.FTZ R24, R15, R26.reuse ;  /* 0x0000001a0f187220 */ /* 0x080fe20000410000 */
[----:B------:R-:W-:Y:S01]  /*113f0*/  FFMA.FTZ R88, R28, R35, R88 ;  /* 0x000000231c587223 */ /* 0x000fe20000010058 */
[----:B------:R-:W-:Y:S01]  /*11400*/  FMUL.FTZ R15, R34, R31 ;  /* 0x0000001f220f7220 */ /* 0x000fe20000410000 */
[----:B------:R-:W-:Y:S01]  /*11410*/  FFMA.FTZ R26, R12, R26, -R13 ;  /* 0x0000001a0c1a7223 */ /* 0x000fe2000001080d */
[----:B------:R-:W-:Y:S01]  /*11420*/  FMUL.FTZ R34, R34, R25 ;  /* 0x0000001922227220 */ /* 0x000fe20000410000 */
[----:B------:R-:W-:Y:S01]  /*11430*/  FFMA.FTZ R27, R12, R27, R24 ;  /* 0x0000001b0c1b7223 */ /* 0x000fe20000010018 */
[----:B------:R-:W-:Y:S01]  /*11440*/  FFMA.FTZ R15, R14, R25, -R15 ;  /* 0x000000190e0f7223 */ /* 0x000fe2000001080f */
[----:B------:R-:W-:Y:S01]  /*11450*/  F2FP.BF16.F32.PACK_AB R12, R84, R29 ;  /* 0x0000001d540c723e */ /* 0x000fe200000010ff */
        /* <DEDUP_REMOVED lines=10> */
.L_x_6709:
[----:B------:R-:W-:Y:S05]  /*11500*/  BSYNC B1 ;  /* 0x0000000000017941 */ /* 0x000fea0003800000 */
.L_x_6708:
[--C-:B------:R-:W-:Y:S02]  /*11510*/  PRMT R0, R0, 0x5410, R21.reuse ;  /* 0x0000541000007816 */ /* 0x100fe40000000015 */
[----:B------:R-:W-:Y:S01]  /*11520*/  PRMT R21, R68, 0x7610, R21 ;  /* 0x0000761044157816 */ /* 0x000fe20000000015 */
[----:B------:R-:W-:Y:S06]  /*11530*/  @P0 BRA `(.L_x_6697) ;  /* 0x0000000400940947 */ /* 0x000fec0003800000 */
[----:B0-----:R-:W2:Y:S04]  /*11540*/  LDL R14, [R1+0x4cc] ;  /* 0x0004cc00010e7983 */ /* 0x001ea80000100800 */
[----:B------:R-:W3:Y:S04]  /*11550*/  LDL R13, [R1+0x4d8] ;  /* 0x0004d800010d7983 */ /* 0x000ee80000100800 */
[----:B------:R-:W4:Y:S04]  /*11560*/  LDL R12, [R1+0x4dc] ;  /* 0x0004dc00010c7983 */ /* 0x000f280000100800 */
[----:B------:R-:W5:Y:S01]  /*11570*/  LDL R69, [R1+0x4c8] ;  /* 0x0004c80001457983 */ /* 0x000f620000100800 */
[----:B------:R-:W-:Y:S01]  /*11580*/  IMAD.IADD R3, R22, 0x1, R3 ;  /* 0x0000000116037824 */ /* 0x000fe200078e0203 */
[----:B------:R-:W-:-:S02]  /*11590*/  SHF.R.U64 R4, R4, 0x10, R5 ;  /* 0x0000001004047819 */ /* 0x000fc40000001205 */
[--C-:B------:R-:W-:Y:S02]  /*115a0*/  SHF.R.U64 R8, R8, 0x10, R9.reuse ;  /* 0x0000001008087819 */ /* 0x100fe40000001209 */
[----:B------:R-:W-:Y:S02]  /*115b0*/  SHF.R.U32.HI R9, RZ, 0x10, R9 ;  /* 0x00000010ff097819 */ /* 0x000fe40000011609 */
[----:B------:R-:W-:Y:S02]  /*115c0*/  PRMT R71, R71, 0x5410, R4 ;  /* 0x0000541047477816 */ /* 0x000fe40000000004 */
[----:B------:R-:W-:Y:S02]  /*115d0*/  SHF.R.U32.HI R29, RZ, 0x10, R11 ;  /* 0x00000010ff1d7819 */ /* 0x000fe4000001160b */
[----:B------:R-:W-:Y:S02]  /*115e0*/  PRMT R73, R73, 0x5410, R8 ;  /* 0x0000541049497816 */ /* 0x000fe40000000008 */
[----:B------:R-:W-:-:S02]  /*115f0*/  PRMT R74, R74, 0x5410, R9 ;  /* 0x000054104a4a7816 */ /* 0x000fc40000000009 */
[----:B------:R-:W-:Y:S02]  /*11600*/  SHF.R.U64 R28, R10, 0x10, R11 ;  /* 0x000000100a1c7819 */ /* 0x000fe4000000120b */
[----:B------:R-:W-:Y:S02]  /*11610*/  SHF.R.U32.HI R5, RZ, 0x10, R5 ;  /* 0x00000010ff057819 */ /* 0x000fe40000011605 */
[----:B------:R-:W-:Y:S01]  /*11620*/  PRMT R29, R21, 0x5410, R29 ;  /* 0x00005410151d7816 */ /* 0x000fe2000000001d */
[----:B------:R-:W-:Y:S01]  /*11630*/  IMAD.U32 R21, R73, 0x10000, RZ ;  /* 0x0001000049157824 */ /* 0x000fe200078e00ff */
[----:B------:R-:W-:Y:S02]  /*11640*/  PRMT R28, R0, 0x5432, R28 ;  /* 0x00005432001c7816 */ /* 0x000fe4000000001c */
[----:B------:R-:W-:Y:S02]  /*11650*/  PRMT R72, R72, 0x5410, R5 ;  /* 0x0000541048487816 */ /* 0x000fe40000000005 */
[----:B--2---:R-:W-:-:S04]  /*11660*/  LOP3.LUT R3, R14, 0x38, R3, 0xf8, !PT ;  /* 0x000000380e037812 */ /* 0x004fc800078ef803 */
[----:B---3--:R-:W-:-:S05]  /*11670*/  LOP3.LUT R3, R3, R13, RZ, 0x3c, !PT ;  /* 0x0000000d03037212 */ /* 0x008fca00078e3cff */
[----:B----4-:R-:W-:Y:S02]  /*11680*/  IMAD.IADD R3, R12, 0x1, R3 ;  /* 0x000000010c037824 */ /* 0x010fe400078e0203 */
[----:B-----5:R-:W0:Y:S02]  /*11690*/  LDS.128 R12, [R69+0x20400] ;  /* 0x02040000450c7984 */ /* 0x020e240000000c00 */
[----:B------:R-:W-:Y:S01]  /*116a0*/  IMAD R2, R3, 0x2, R2 ;  /* 0x0000000203027824 */ /* 0x000fe200078e0202 */
[--C-:B------:R-:W-:Y:S02]  /*116b0*/  SHF.R.U64 R3, R6, 0x10, R7.reuse ;  /* 0x0000001006037819 */ /* 0x100fe40000001207 */
[----:B------:R-:W-:Y:S02]  /*116c0*/  SHF.R.U32.HI R7, RZ, 0x10, R7 ;  /* 0x00000010ff077819 */ /* 0x000fe40000011607 */
[----:B------:R-:W1:Y:S01]  /*116d0*/  LDS.128 R24, [R2+0x20400] ;  /* 0x0204000002187984 */ /* 0x000e620000000c00 */
[----:B------:R-:W-:-:S02]  /*116e0*/  PRMT R30, R0, 0x5410, R3 ;  /* 0x00005410001e7816 */ /* 0x000fc40000000003 */
[----:B------:R-:W-:-:S05]  /*116f0*/  PRMT R20, R20, 0x5410, R7 ;  /* 0x0000541014147816 */ /* 0x000fca0000000007 */
[----:B------:R-:W-:Y:S02]  /*11700*/  IMAD.U32 R32, R20, 0x10000, RZ ;  /* 0x0001000014207824 */ /* 0x000fe400078e00ff */
        /* <DEDUP_REMOVED lines=10> */
[----:B------:R-:W-:-:S02]  /*117b0*/  IMAD.U32 R25, R71, 0x10000, RZ ;  /* 0x0001000047197824 */ /* 0x000fc400078e00ff */
[C---:B------:R-:W-:Y:S01]  /*117c0*/  FMUL.FTZ R33, R8.reuse, R21 ;  /* 0x0000001508217220 */ /* 0x040fe20000410000 */
[C---:B------:R-:W-:Y:S01]  /*117d0*/  IMAD.U32 R7, R15.reuse, 0x10000, RZ ;  /* 0x000100000f077824 */ /* 0x040fe200078e00ff */
[----:B------:R-:W-:Y:S01]  /*117e0*/  LOP3.LUT R14, R15, 0xffff0000, RZ, 0xc0, !PT ;  /* 0xffff00000f0e7812 */ /* 0x000fe200078ec0ff */
[----:B------:R-:W-:Y:S01]  /*117f0*/  FMUL.FTZ R31, R8, R25 ;  /* 0x00000019081f7220 */ /* 0x000fe20000410000 */
[C---:B------:R-:W-:Y:S01]  /*11800*/  IMAD.U32 R11, R26.reuse, 0x10000, RZ ;  /* 0x000100001a0b7824 */ /* 0x040fe200078e00ff */
[----:B------:R-:W-:Y:S01]  /*11810*/  LOP3.LUT R13, R26, 0xffff0000, RZ, 0xc0, !PT ;  /* 0xffff00001a0d7812 */ /* 0x000fe200078ec0ff */
[C---:B------:R-:W-:Y:S01]  /*11820*/  IMAD.U32 R15, R27.reuse, 0x10000, RZ ;  /* 0x000100001b0f7824 */ /* 0x040fe200078e00ff */
[----:B------:R-:W-:Y:S01]  /*11830*/  LOP3.LUT R26, R27, 0xffff0000, RZ, 0xc0, !PT ;  /* 0xffff00001b1a7812 */ /* 0x000fe200078ec0ff */
[----:B------:R-:W-:Y:S01]  /*11840*/  FFMA.FTZ R31, R0, R21, -R31 ;  /* 0x00000015001f7223 */ /* 0x000fe2000001081f */
[----:B------:R-:W-:Y:S02]  /*11850*/  IMAD.U32 R27, R72, 0x10000, RZ ;  /* 0x00010000481b7824 */ /* 0x000fe400078e00ff */
[----:B------:R-:W-:Y:S01]  /*11860*/  FFMA.FTZ R33, R0, R25, R33 ;  /* 0x0000001900217223 */ /* 0x000fe20000010021 */
[----:B------:R-:W-:Y:S01]  /*11870*/  IMAD.U32 R21, R74, 0x10000, RZ ;  /* 0x000100004a157824 */ /* 0x000fe200078e00ff */
[----:B------:R-:W-:Y:S01]  /*11880*/  LOP3.LUT R8, R71, 0xffff0000, RZ, 0xc0, !PT ;  /* 0xffff000047087812 */ /* 0x000fe200078ec0ff */
[----:B------:R-:W-:-:S02]  /*11890*/  IMAD.U32 R0, R29, 0x10000, RZ ;  /* 0x000100001d007824 */ /* 0x000fc400078e00ff */
[C---:B------:R-:W-:Y:S01]  /*118a0*/  FMUL.FTZ R35, R10.reuse, R27 ;  /* 0x0000001b0a237220 */ /* 0x040fe20000410000 */
[-C--:B------:R-:W-:Y:S01]  /*118b0*/  FMUL.FTZ R25, R10, R21.reuse ;  /* 0x000000150a197220 */ /* 0x080fe20000410000 */
[C---:B------:R-:W-:Y:S01]  /*118c0*/  FMUL.FTZ R10, R15.reuse, R32 ;  /* 0x000000200f0a7220 */ /* 0x040fe20000410000 */
[-C--:B------:R-:W-:Y:S01]  /*118d0*/  FMUL.FTZ R15, R15, R0.reuse ;  /* 0x000000000f0f7220 */ /* 0x080fe20000410000 */
[C---:B------:R-:W-:Y:S01]  /*118e0*/  FFMA.FTZ R35, R4.reuse, R21, -R35 ;  /* 0x0000001504237223 */ /* 0x040fe20000010823 */
[----:B------:R-:W-:Y:S01]  /*118f0*/  FFMA.FTZ R25, R4, R27, R25 ;  /* 0x0000001b04197223 */ /* 0x000fe20000010019 */
[----:B------:R-:W-:Y:S01]  /*11900*/  FFMA.FTZ R21, R7, R0, -R10 ;  /* 0x0000000007157223 */ /* 0x000fe2000001080a */
[----:B------:R-:W-:Y:S01]  /*11910*/  LOP3.LUT R0, R73, 0xffff0000, RZ, 0xc0, !PT ;  /* 0xffff000049007812 */ /* 0x000fe200078ec0ff */
[----:B------:R-:W-:Y:S01]  /*11920*/  FFMA.FTZ R27, R7, R32, R15 ;  /* 0x00000020071b7223 */ /* 0x000fe2000001000f */
[----:B------:R-:W-:Y:S01]  /*11930*/  LOP3.LUT R7, R74, 0xffff0000, RZ, 0xc0, !PT ;  /* 0xffff00004a077812 */ /* 0x000fe200078ec0ff */
[C---:B------:R-:W-:Y:S01]  /*11940*/  FMUL.FTZ R4, R9.reuse, R8 ;  /* 0x0000000809047220 */ /* 0x040fe20000410000 */
[----:B------:R-:W-:Y:S01]  /*11950*/  LOP3.LUT R15, R72, 0xffff0000, RZ, 0xc0, !PT ;  /* 0xffff0000480f7812 */ /* 0x000fe200078ec0ff */
[-C--:B------:R-:W-:Y:S01]  /*11960*/  FMUL.FTZ R32, R9, R0.reuse ;  /* 0x0000000009207220 */ /* 0x080fe20000410000 */
[----:B------:R-:W-:Y:S01]  /*11970*/  LOP3.LUT R29, R29, 0xffff0000, RZ, 0xc0, !PT ;  /* 0xffff00001d1d7812 */ /* 0x000fe200078ec0ff */
[----:B------:R-:W-:Y:S01]  /*11980*/  FFMA.FTZ R10, R3, R0, -R4 ;  /* 0x00000000030a7223 */ /* 0x000fe20000010804 */
[C---:B------:R-:W-:Y:S01]  /*11990*/  FMUL.FTZ R34, R24.reuse, R7 ;  /* 0x0000000718227220 */ /* 0x040fe20000410000 */
        /* <DEDUP_REMOVED lines=8> */
[----:B------:R-:W-:Y:S02]  /*11a20*/  LOP3.LUT R30, R30, 0xffff0000, RZ, 0xc0, !PT ;  /* 0xffff00001e1e7812 */ /* 0x000fe400078ec0ff */
        /* <DEDUP_REMOVED lines=8> */
[----:B------:R-:W-:Y:S01]  /*11ab0*/  FFMA.FTZ R7, R6, R28, -R5 ;  /* 0x0000001c06077223 */ /* 0x000fe20000010805 */
        /* <DEDUP_REMOVED lines=13> */
.L_x_6697:
[----:B------:R-:W-:Y:S05]  /*11b90*/  BSYNC B0 ;  /* 0x0000000000007941 */ /* 0x000fea0003800000 */
.L_x_6683:
[----:B------:R-:W-:Y:S01]  /*11ba0*/  @!PT LDS RZ, [RZ] ;  /* 0x00000000fffff984 */ /* 0x000fe20000000800 */
[----:B------:R-:W-:Y:S01]  /*11bb0*/  @!PT LDS RZ, [RZ] ;  /* 0x00000000fffff984 */ /* 0x000fe20000000800 */
[----:B------:R-:W-:Y:S01]  /*11bc0*/  @!PT LDS RZ, [RZ] ;  /* 0x00000000fffff984 */ /* 0x000fe20000000800 */
[----:B------:R-:W-:Y:S01]  /*11bd0*/  @!PT LDS RZ, [RZ] ;  /* 0x00000000fffff984 */ /* 0x000fe20000000800 */
[----:B------:R3:W-:Y:S06]  /*11be0*/  MEMBAR.ALL.CTA ;  /* 0x0000000000007992 */ /* 0x0007ec0000008000 */
[----:B---3--:R-:W3:Y:S01]  /*11bf0*/  FENCE.VIEW.ASYNC.S ;  /* 0x00000000000073c6 */ /* 0x008ee20000000000 */
[----:B------:R-:W-:Y:S05]  /*11c00*/  WARPSYNC.ALL ;  /* 0x0000000000007948 */ /* 0x000fea0003800000 */
[----:B---3--:R-:W-:Y:S06]  /*11c10*/  BAR.SYNC.DEFER_BLOCKING 0xd, 0x80 ;  /* 0x0342000000007b1d */ /* 0x008fec0000010000 */
.L_x_6680:
[----:B0123--:R-:W-:Y:S01]  /*11c20*/  IMAD.U32 R6, RZ, RZ, UR42 ;  /* 0x0000002aff067e24 */ /* 0x00ffe2000f8e00ff */
[----:B------:R-:W-:Y:S01]  /*11c30*/  UIADD3 UR4, UP0, UR37, 0x1f8, URZ ;  /* 0x000001f825047890 */ /* 0x000fe2000ff1e03f */
[----:B------:R-:W-:Y:S01]  /*11c40*/  IMAD.U32 R7, RZ, RZ, UR43 ;  /* 0x0000002bff077e24 */ /* 0x000fe2000f8e00ff */
[----:B------:R-:W-:Y:S01]  /*11c50*/  STL.64 [R1+0x1e0], R36 ;  /* 0x0001e02401007387 */ /* 0x000fe20000100a00 */
[----:B------:R-:W-:Y:S01]  /*11c60*/  IMAD.MOV.U32 R4, RZ, RZ, R59 ;  /* 0x000000ffff047224 */ /* 0x000fe200078e003b */
[----:B------:R-:W-:Y:S01]  /*11c70*/  UIADD3.X UR5, URZ, UR36, URZ, UP0, !UPT ;  /* 0x000000243f057290 */ /* 0x000fe200087fe43f */
[----:B------:R-:W-:Y:S01]  /*11c80*/  IMAD.MOV.U32 R5, RZ, RZ, R58 ;  /* 0x000000ffff057224 */ /* 0x000fe200078e003a */
[----:B------:R-:W-:Y:S01]  /*11c90*/  BSSY B0, `(.L_x_6710) ;  /* 0x0000033000007945 */ /* 0x000fe20003800000 */
[----:B------:R-:W-:Y:S02]  /*11ca0*/  IMAD.MOV.U32 R8, RZ, RZ, R61 ;  /* 0x000000ffff087224 */ /* 0x000fe400078e003d */
[----:B------:R-:W-:Y:S01]  /*11cb0*/  IMAD.MOV.U32 R9, RZ, RZ, R60 ;  /* 0x000000ffff097224 */ /* 0x000fe200078e003c */
[----:B------:R0:W-:Y:S01]  /*11cc0*/  STL.128 [R1+0x170], R4 ;  /* 0x0001700401007387 */ /* 0x0001e20000100c00 */
[----:B------:R-:W-:-:S02]  /*11cd0*/  IMAD.MOV.U32 R10, RZ, RZ, R66 ;  /* 0x000000ffff0a7224 */ /* 0x000fc400078e0042 */
[----:B------:R-:W-:Y:S02]  /*11ce0*/  IMAD.MOV.U32 R11, RZ, RZ, R67 ;  /* 0x000000ffff0b7224 */ /* 0x000fe400078e0043 */
[----:B------:R-:W-:Y:S02]  /*11cf0*/  IMAD.U32 R2, RZ, RZ, UR38 ;  /* 0x00000026ff027e24 */ /* 0x000fe4000f8e00ff */
[----:B------:R-:W-:Y:S01]  /*11d00*/  IMAD.U32 R3, RZ, RZ, UR46 ;  /* 0x0000002eff037e24 */ /* 0x000fe2000f8e00ff */
[----:B------:R1:W-:Y:S01]  /*11d10*/  STL.128 [R1+0x150], R8 ;  /* 0x0001500801007387 */ /* 0x0003e20000100c00 */
[----:B------:R-:W-:-:S03]  /*11d20*/  IMAD.U32 R0, RZ, RZ, UR41 ;  /* 0x00000029ff007e24 */ /* 0x000fc6000f8e00ff */
[----:B------:R-:W-:Y:S01]  /*11d30*/  STL.64 [R1+0x148], R2 ;  /* 0x0001480201007387 */ /* 0x000fe20000100a00 */
[----:B0-----:R-:W-:Y:S02]  /*11d40*/  IMAD.MOV.U32 R4, RZ, RZ, R64 ;  /* 0x000000ffff047224 */ /* 0x001fe400078e0040 */
[----:B------:R-:W-:Y:S02]  /*11d50*/  IMAD.MOV.U32 R5, RZ, RZ, R65 ;  /* 0x000000ffff057224 */ /* 0x000fe400078e0041 */
[----:B------:R-:W-:Y:S02]  /*11d60*/  IMAD.MOV.U32 R6, RZ, RZ, R40 ;  /* 0x000000ffff067224 */ /* 0x000fe400078e0028 */
[----:B------:R-:W-:Y:S02]  /*11d70*/  IMAD.MOV.U32 R7, RZ, RZ, R39 ;  /* 0x000000ffff077224 */ /* 0x000fe400078e0027 */
[----:B-1----:R-:W-:Y:S02]  /*11d80*/  IMAD.MOV.U32 R8, RZ, RZ, R54 ;  /* 0x000000ffff087224 */ /* 0x002fe400078e0036 */
[----:B------:R-:W-:Y:S01]  /*11d90*/  IMAD.MOV.U32 R9, RZ, RZ, R55 ;  /* 0x000000ffff097224 */ /* 0x000fe200078e0037 */
[----:B------:R0:W-:Y:S01]  /*11da0*/  STL.128 [R1+0x1b0], R4 ;  /* 0x0001b00401007387 */ /* 0x0001e20000100c00 */
[----:B------:R-:W-:-:S02]  /*11db0*/  IMAD.MOV.U32 R10, RZ, RZ, R53 ;  /* 0x000000ffff0a7224 */ /* 0x000fc400078e0035 */
[----:B------:R-:W-:-:S05]  /*11dc0*/  IMAD.MOV.U32 R11, RZ, RZ, R52 ;  /* 0x000000ffff0b7224 */ /* 0x000fca00078e0034 */
[----:B------:R1:W-:Y:S01]  /*11dd0*/  STL.128 [R1+0x190], R8 ;  /* 0x0001900801007387 */ /* 0x0003e20000100c00 */
[----:B0-----:R-:W-:Y:S02]  /*11de0*/  IMAD.MOV.U32 R4, RZ, RZ, R50 ;  /* 0x000000ffff047224 */ /* 0x001fe400078e0032 */
[----:B------:R-:W-:Y:S02]  /*11df0*/  IMAD.MOV.U32 R5, RZ, RZ, R63 ;  /* 0x000000ffff057224 */ /* 0x000fe400078e003f */
[----:B------:R-:W-:Y:S02]  /*11e00*/  IMAD.MOV.U32 R6, RZ, RZ, R49 ;  /* 0x000000ffff067224 */ /* 0x000fe400078e0031 */
[----:B------:R-:W-:Y:S02]  /*11e10*/  IMAD.MOV.U32 R7, RZ, RZ, R62 ;  /* 0x000000ffff077224 */ /* 0x000fe400078e003e */
[----:B-1----:R-:W-:Y:S02]  /*11e20*/  IMAD.U32 R9, RZ, RZ, UR47 ;  /* 0x0000002fff097e24 */ /* 0x002fe4000f8e00ff */
[----:B------:R-:W-:Y:S01]  /*11e30*/  IMAD.U32 R8, RZ, RZ, UR4 ;  /* 0x00000004ff087e24 */ /* 0x000fe2000f8e00ff */
[----:B------:R0:W-:Y:S02]  /*11e40*/  STL.128 [R1+0x1c0], R4 ;  /* 0x0001c00401007387 */ /* 0x0001e40000100c00 */
[----:B0-----:R-:W-:-:S02]  /*11e50*/  IMAD.MOV.U32 R4, RZ, RZ, R18 ;  /* 0x000000ffff047224 */ /* 0x001fc400078e0012 */
[----:B------:R-:W-:Y:S02]  /*11e60*/  IMAD.MOV.U32 R5, RZ, RZ, R19 ;  /* 0x000000ffff057224 */ /* 0x000fe400078e0013 */
[----:B------:R-:W-:Y:S02]  /*11e70*/  IMAD.MOV.U32 R18, RZ, RZ, R45 ;  /* 0x000000ffff127224 */ /* 0x000fe400078e002d */
[----:B------:R-:W-:Y:S02]  /*11e80*/  IMAD.MOV.U32 R19, RZ, RZ, R46 ;  /* 0x000000ffff137224 */ /* 0x000fe400078e002e */
[----:B------:R-:W-:Y:S02]  /*11e90*/  IMAD.MOV.U32 R6, RZ, RZ, R48 ;  /* 0x000000ffff067224 */ /* 0x000fe400078e0030 */
[----:B------:R-:W-:Y:S01]  /*11ea0*/  IMAD.MOV.U32 R7, RZ, RZ, R47 ;  /* 0x000000ffff077224 */ /* 0x000fe200078e002f */
[----:B------:R-:W-:Y:S04]  /*11eb0*/  STL.128 [R1+0x160], R16 ;  /* 0x0001601001007387 */ /* 0x000fe80000100c00 */
[----:B------:R0:W-:Y:S02]  /*11ec0*/  STL.128 [R1+0x1d0], R4 ;  /* 0x0001d00401007387 */ /* 0x0001e40000100c00 */
[----:B0-----:R-:W-:-:S02]  /*11ed0*/  IMAD.MOV.U32 R6, RZ, RZ, R38 ;  /* 0x000000ffff067224 */ /* 0x001fc400078e0026 */
[----:B------:R-:W-:Y:S02]  /*11ee0*/  IMAD.MOV.U32 R7, RZ, RZ, R41 ;  /* 0x000000ffff077224 */ /* 0x000fe400078e0029 */
[----:B------:R-:W-:Y:S02]  /*11ef0*/  IMAD.MOV.U32 R4, RZ, RZ, R0 ;  /* 0x000000ffff047224 */ /* 0x000fe400078e0000 */
[----:B------:R-:W-:Y:S02]  /*11f00*/  IMAD.MOV.U32 R5, RZ, RZ, R9 ;  /* 0x000000ffff057224 */ /* 0x000fe400078e0009 */
[----:B------:R-:W-:Y:S02]  /*11f10*/  IMAD.U32 R9, RZ, RZ, UR5 ;  /* 0x00000005ff097e24 */ /* 0x000fe4000f8e00ff */
[----:B------:R-:W-:Y:S01]  /*11f20*/  IMAD.U32 R0, RZ, RZ, UR37 ;  /* 0x00000025ff007e24 */ /* 0x000fe2000f8e00ff */
[----:B------:R0:W-:Y:S03]  /*11f30*/  STL.128 [R1+0x180], R4 ;  /* 0x0001800401007387 */ /* 0x0001e60000100c00 */
[----:B------:R-:W-:-:S02]  /*11f40*/  VIADD R0, R0, 0x148 ;  /* 0x0000014800007836 */ /* 0x000fc40000000000 */
[----:B0-----:R-:W-:Y:S02]  /*11f50*/  IMAD.MOV.U32 R4, RZ, RZ, R42 ;  /* 0x000000ffff047224 */ /* 0x001fe400078e002a */
[----:B------:R-:W-:Y:S02]  /*11f60*/  IMAD.MOV.U32 R5, RZ, RZ, R43 ;  /* 0x000000ffff057224 */ /* 0x000fe400078e002b */
[----:B------:R-:W-:Y:S02]  /*11f70*/  IMAD.MOV.U32 R6, RZ, RZ, R8 ;  /* 0x000000ffff067224 */ /* 0x000fe400078e0008 */
[----:B------:R-:W-:-:S05]  /*11f80*/  IMAD.MOV.U32 R7, RZ, RZ, R9 ;  /* 0x000000ffff077224 */ /* 0x000fca00078e0009 */
[----:B------:R0:W-:Y:S02]  /*11f90*/  STL.128 [R1+0x1a0], R4 ;  /* 0x0001a00401007387 */ /* 0x0001e40000100c00 */
[----:B0-----:R-:W-:-:S07]  /*11fa0*/  VIADD R4, R201, 0xffffffff ;  /* 0xffffffffc9047836 */ /* 0x001fce0000000000 */
[----:B------:R-:W-:Y:S05]  /*11fb0*/  CALL.REL.NOINC `($_ZN7cutlass13device_kernelIN5flash11enable_sm90INS1_16FlashAttnFwdSm90INS1_25CollectiveMainloopFwdSm90ILi2EN4cute5tupleIJNS5_1CILi1EEES8_S8_EEENS6_IJNS7_ILi64EEESA_SA_EEELi512ENS_10bfloat16_tEfNS_4arch4Sm90ELb0ELb1ELb1ELb1ELb0ELb1ELb1ELb0ELb0ELb1ELb1ELb0EEENS1_21CollectiveEpilogueFwdINS6_IJSA_NS7_ILi512EEESA_EEES9_SC_SE_Li256ELb1ELb1ELb1ELb0EEENS1_36VarlenDynamicPersistentTileSchedulerILi64ELi64ELi256ELi128ELb1ELb1ELb1ELb1ELb0ELb1EEEEEEEEEvNT_6ParamsE$_ZZN5flash25CollectiveMainloopFwdSm90ILi2EN4cute5tupleIJNS1_1CILi1EEES4_S4_EEENS2_IJNS3_ILi64EEES6_S6_EEELi512EN7cutlass10bfloat16_tEfNS8_4arch4Sm90ELb0ELb1ELb1ELb1ELb0ELb1ELb1ELb0ELb0ELb1ELb1ELb0EE3mmaINS_16FlashAttnFwdSm90ISC_NS_21CollectiveEpilogueFwdINS2_IJS6_NS3_ILi512EEES6_EEES5_S9_SB_Li256ELb1ELb1ELb1ELb0EEENS_36VarlenDynamicPersistentTileSchedulerILi64ELi64ELi256ELi128ELb1ELb1ELb1ELb1ELb0ELb1EEEE13SharedStorageENS1_6TensorINS1_11ArrayEngineIfLm128EEENS1_6LayoutINS2_IJNS2_IJNS3_ILi2EEESR_NS3_ILi32EEEEEES4_S4_EEENS2_IJNS2_IJS4_SR_NS3_ILi4EEEEEENS3_ILi0EEESX_EEEEEEENS_7SoftmaxILi2ELi0EEEEEbRKNSC_6ParamsENS8_25PipelineTmaAsyncNoClusterILi2ENS8_16PipelineTmaAsyncILi2EEEEES19_RNS8_13PipelineStateILj2EEERT0_RT1_iRiRKNS_16SeqlenInfoQKNewKILb1ELb1EEENS2_IJiiiiEEERT_ENKUliT_T0_T1_E_clIZSD_ISM_S10_S12_EbS15_S19_S19_S1C_S1E_S1G_iS1H_S1L_S1M_S1O_EUlRS1P_iE0_NS3_ILb1EEES1W_EEDaiS1P_S1Q_S1R_) ;  /* 0x0000033000187944 */ /* 0x000fea0003c00000 */
[----:B------:R-:W-:Y:S05]  /*11fc0*/  BSYNC B0 ;  /* 0x0000000000007941 */ /* 0x000fea0003800000 */
.L_x_6710:
[----:B------:R-:W2:Y:S01]  /*11fd0*/  LDL R6, [R1+0x70] ;  /* 0x0000700001067983 */ /* 0x000ea20000100800 */
[----:B------:R-:W0:Y:S08]  /*11fe0*/  LDC R0, c[0x0][0x448] ;  /* 0x00011200ff007b82 */ /* 0x000e300000000800 */
[----:B------:R-:W1:Y:S01]  /*11ff0*/  LDC.64 R2, c[0x0][0xad8] ;  /* 0x0002b600ff027b82 */ /* 0x000e620000000a00 */
[----:B0-----:R-:W-:-:S13]  /*12000*/  ISETP.NE.AND P0, PT, R0, 0x1, PT ;  /* 0x000000010000780c */ /* 0x001fda0003f05270 */
[----:B------:R-:W0:Y:S08]  /*12010*/  @P0 LDC R5, c[0x0][0x44c] ;  /* 0x00011300ff050b82 */ /* 0x000e300000000800 */
[----:B------:R-:W3:Y:S01]  /*12020*/  @P0 LDC R7, c[0x0][0x450] ;  /* 0x00011400ff070b82 */ /* 0x000ee20000000800 */
[----:B--2---:R-:W-:-:S04]  /*12030*/  IMAD.SHL.U32 R6, R6, 0x40, RZ ;  /* 0x0000004006067824 */ /* 0x004fc800078e00ff */
[----:B0-----:R-:W-:-:S04]  /*12040*/  @P0 IMAD.HI.U32 R0, R6, R5, RZ ;  /* 0x0000000506000227 */ /* 0x001fc800078e00ff */
[----:B------:R-:W-:Y:S01]  /*12050*/  IMAD.MOV.U32 R5, RZ, RZ, R6 ;  /* 0x000000ffff057224 */ /* 0x000fe200078e0006 */
[----:B---3--:R-:W-:Y:S01]  /*12060*/  @P0 SHF.R.U32.HI R5, RZ, R7, R0 ;  /* 0x00000007ff050219 */ /* 0x008fe20000011600 */
[----:B------:R-:W-:Y:S01]  /*12070*/  VIADD R0, R201, 0xfffffffe ;  /* 0xfffffffec9007836 */ /* 0x000fe20000000000 */
[----:B-1----:R-:W-:-:S03]  /*12080*/  ISETP.GE.AND P0, PT, R3, 0x1, PT ;  /* 0x000000010300780c */ /* 0x002fc60003f06270 */
[----:B------:R-:W-:-:S04]  /*12090*/  IMAD.IADD R9, R200, 0x1, R5 ;  /* 0x00000001c8097824 */ /* 0x000fc800078e0205 */
[----:B------:R-:W-:-:S06]  /*120a0*/  IMAD.IADD R2, R9, 0x1, R2 ;  /* 0x0000000109027824 */ /* 0x000fcc00078e0202 */
[----:B------:R-:W-:Y:S05]  /*120b0*/  @!P0 BRA `(.L_x_6711) ;  /* 0x0000000000488947 */ /* 0x000fea0003800000 */
        /* <DEDUP_REMOVED lines=11> */
.L_x_6713:
[----:B------:R-:W-:-:S13]  /*12170*/  ISETP.NE.AND P0, PT, R3, 0x1, PT ;  /* 0x000000010300780c */ /* 0x000fda0003f05270 */
[----:B------:R-:W0:Y:S02]  /*12180*/  @P0 LDC.64 R4, c[0x0][0xae0] ;  /* 0x0002b800ff040b82 */ /* 0x000e240000000a00 */
[----:B0-----:R-:W-:-:S05]  /*12190*/  @P0 IMAD.HI.U32 R4, R7, R4, RZ ;  /* 0x0000000407040227 */ /* 0x001fca00078e00ff */
[----:B------:R-:W-:-:S07]  /*121a0*/  @P0 SHF.R.U32.HI R7, RZ, R5, R4 ;  /* 0x00000005ff070219 */ /* 0x000fce0000011604 */
.L_x_6714:
[----:B------:R-:W-:Y:S05]  /*121b0*/  BSYNC B0 ;  /* 0x0000000000007941 */ /* 0x000fea0003800000 */
.L_x_6712:
[----:B------:R-:W-:-:S05]  /*121c0*/  IMAD R3, R7, R3, R3 ;  /* 0x0000000307037224 */ /* 0x000fca00078e0203 */
[----:B------:R-:W-:-:S07]  /*121d0*/  VIMNMX R2, R2, R3, PT ;  /* 0x0000000302027248 */ /* 0x000fce0003fe0100 */
.L_x_6711:
[----:B------:R-:W-:-:S04]  /*121e0*/  SHF.R.S32.HI R3, RZ, 0x1f, R2 ;  /* 0x0000001fff037819 */ /* 0x000fc80000011402 */
[----:B------:R-:W-:-:S04]  /*121f0*/  LEA.HI R3, R3, R2, RZ, 0x6 ;  /* 0x0000000203037211 */ /* 0x000fc800078f30ff */
[----:B------:R-:W-:-:S04]  /*12200*/  SHF.R.S32.HI R12, RZ, 0x6, R3 ;  /* 0x00000006ff0c7819 */ /* 0x000fc80000011403 */
[----:B------:R-:W-:-:S04]  /*12210*/  VIMNMX R12, R163, R12, !PT ;  /* 0x0000000ca30c7248 */ /* 0x000fc80007fe0100 */
[----:B------:R-:W-:-:S13]  /*12220*/  ISETP.GE.AND P0, PT, R0, R12, PT ;  /* 0x0000000c0000720c */ /* 0x000fda0003f06270 */
[----:B------:R-:W-:Y:S05]  /*12230*/  @!P0 BRA `(.L_x_6715) ;  /* 0x000000a400d08947 */ /* 0x000fea0003800000 */
.L_x_6744:
        /* <DEDUP_REMOVED lines=20> */
.L_x_6717:
[----:B------:R-:W-:Y:S05]  /*12380*/  BSYNC B0 ;  /* 0x0000000000007941 */ /* 0x000fea0003800000 */
.L_x_6716:
        /* <DEDUP_REMOVED lines=13> */
.L_x_6719:
[----:B------:R-:W-:Y:S05]  /*12460*/  BSYNC B0 ;  /* 0x0000000000007941 */ /* 0x000fea0003800000 */
.L_x_6718:
        /* <DEDUP_REMOVED lines=8> */
.L_x_6721:
[----:B------:R-:W-:Y:S05]  /*124f0*/  BSYNC B0 ;  /* 0x0000000000007941 */ /* 0x000fea0003800000 */
.L_x_6720:
        /* <DEDUP_REMOVED lines=58> */
.L_x_6724:
[----:B------:R-:W-:Y:S05]  /*128a0*/  BSYNC B0 ;  /* 0x0000000000007941 */ /* 0x000fea0003800000 */
.L_x_6723:
        /* <DEDUP_REMOVED lines=13> */
.L_x_6726:
[----:B------:R-:W-:Y:S05]  /*12980*/  BSYNC B0 ;  /* 0x0000000000007941 */ /* 0x000fea0003800000 */
.L_x_6725:
        /* <DEDUP_REMOVED lines=8> */
.L_x_6728:
[----:B------:R-:W-:Y:S05]  /*12a10*/  BSYNC B0 ;  /* 0x0000000000007941 */ /* 0x000fea0003800000 */
.L_x_6727:
[----:B------:R-:W2:Y:S04]  /*12a20*/  LD.E R10, desc[UR44][R16.64+0x88] ;  /* 0x0000882c100a7980 */ /* 0x000ea8000c101900 */
[----:B------:R-:W3:Y:S04]  /*12a30*/  LD.E R11, desc[UR44][R16.64+0x1e8] ;  /* 0x0001e82c100b7980 */ /* 0x000ee8000c101900 */
[----:B------:R-:W3:Y:S04]  /*12a40*/  LD.E.64 R4, desc[UR44][R16.64+0xb8] ;  /* 0x0000b82c10047980 */ /* 0x000ee8000c101b00 */
[----:B------:R-:W4:Y:S04]  /*12a50*/  LD.E.64 R14, desc[UR44][R16.64+0xb0] ;  /* 0x0000b02c100e7980 */ /* 0x000f28000c101b00 */
[----:B------:R-:W4:Y:S04]  /*12a60*/  LD.E.64 R18, desc[UR44][R16.64+0xb0] ;  /* 0x0000b02c10127980 */ /* 0x000f28000c101b00 */
[----:B-1---5:R-:W4:Y:S04]  /*12a70*/  LD.E.64 R6, desc[UR44][R16.64+0xb0] ;  /* 0x0000b02c10067980 */ /* 0x022f28000c101b00 */
[----:B------:R-:W4:Y:S01]  /*12a80*/  LD.E.64 R8, desc[UR44][R16.64+0xb0] ;  /* 0x0000b02c10087980 */ /* 0x000f22000c101b00 */
[----:B------:R-:W-:Y:S05]  /*12a90*/  WARPSYNC.ALL ;  /* 0x0000000000007948 */ /* 0x000fea0003800000 */
[----:B--2---:R-:W-:Y:S01]  /*12aa0*/  ISETP.NE.U32.AND P0, PT, R10, RZ, PT ;  /* 0x000000ff0a00720c */ /* 0x004fe20003f05070 */
[----:B---3--:R-:W-:Y:S01]  /*12ab0*/  IMAD R4, R11, 0x1000, R4 ;  /* 0x000010000b047824 */ /* 0x008fe200078e0204 */
[----:B------:R-:W-:Y:S01]  /*12ac0*/  R2UR UR7, R5 ;  /* 0x00000000050772ca */ /* 0x000fe200000e0000 */
[----:B------:R-:W2:Y:S01]  /*12ad0*/  LD.E.64 R10, desc[UR44][R16.64+0xb0] ;  /* 0x0000b02c100a7980 */ /* 0x000ea2000c101b00 */
[----:B------:R-:W-:Y:S01]  /*12ae0*/  WARPGROUP.ARRIVE ;  /* 0x00000000000079c5 */ /* 0x000fe20000000000 */
[----:B----4-:R-:W-:-:S08]  /*12af0*/  R2UR UR4, R14 ;  /* 0x000000000e0472ca */ /* 0x010fd000000e0000 */
[----:B------:R-:W-:Y:S01]  /*12b00*/  VOTEU.ANY UP0, P0 ;  /* 0x00000000003f7886 */ /* 0x000fe20000000100 */
[C---:B------:R-:W-:Y:S01]  /*12b10*/  R2UR UR6, R4.reuse ;  /* 0x00000000040672ca */ /* 0x040fe200000e0000 */
[----:B------:R-:W-:Y:S01]  /*12b20*/  VIADD R20, R4, 0x2 ;  /* 0x0000000204147836 */ /* 0x000fe20000000000 */
[----:B------:R-:W-:Y:S01]  /*12b30*/  R2UR UR5, R15 ;  /* 0x000000000f0572ca */ /* 0x000fe200000e0000 */
[----:B------:R-:W-:-:S12]  /*12b40*/  VIADD R18, R18, 0x2 ;  /* 0x0000000212127836 */ /* 0x000fd80000000000 */
[----:B------:R-:W-:Y:S01]  /*12b50*/  HGMMA.64x64x16.F32.BF16 R24, gdesc[UR4], R24, UP0, gsb0 ;  /* 0x00e00000041879f0 */ /* 0x000fe2000b801818 */
[----:B------:R-:W-:Y:S01]  /*12b60*/  IMAD.MOV.U32 R21, RZ, RZ, R5 ;  /* 0x000000ffff157224 */ /* 0x000fe200078e0005 */
        /* <DEDUP_REMOVED lines=175> */
[----:B------:R-:W4:Y:S01]  /*13660*/  LD.E.64 R10, desc[UR44][R16.64+0xb0] ;  /* 0x0000b02c100a7980 */ /* 0x000f22000c101b00 */
[----:B------:R-:W-:-:S03]  /*13670*/  VIADD R58, R4, 0x800 ;  /* 0x00000800043a7836 */ /* 0x000fc60000000000 */
[----:B------:R-:W-:Y:S01]  /*13680*/  ST.E desc[UR44][R16.64+0x88], R3 ;  /* 0x0000880310007985 */ /* 0x000fe2000c10192c */
[----:B------:R-:W-:-:S03]  /*13690*/  WARPGROUP.ARRIVE ;  /* 0x00000000000079c5 */ /* 0x000fc60000000000 */
[----:B------:R-:W1:Y:S03]  /*136a0*/  SHFL.IDX PT, R13, R13, RZ, 0x1f ;  /* 0x00001fff0d0d7589 */ /* 0x000e6600000e0000 */
[----:B------:R-:W-:Y:S01]  /*136b0*/  HGMMA.64x64x16.F32.BF16 R24, gdesc[UR4], R24, gsb0 ;  /* 0x00e00000041879f0 */ /* 0x000fe20008001818 */
[----:B------:R-:W-:Y:S01]  /*136c0*/  IMAD.MOV.U32 R15, RZ, RZ, R5 ;  /* 0x000000ffff0f7224 */ /* 0x000fe200078e0005 */
[----:B------:R-:W-:Y:S02]  /*136d0*/  UMOV UR4, 0x1 ;  /* 0x0000000100047882 */ /* 0x000fe40000000000 */
[----:B------:R-:W-:Y:S02]  /*136e0*/  UISETP.NE.U32.AND UP0, UPT, UR4, URZ, UPT ;  /* 0x0000003f0400728c */ /* 0x000fe4000bf05070 */
[----:B------:R-:W-:Y:S02]  /*136f0*/  R2UR UR11, R15 ;  /* 0x000000000f0b72ca */ /* 0x000fe400000e0000 */
[----:B-1----:R-:W-:-:S04]  /*13700*/  ISETP.GT.AND P1, PT, R13, 0x7f, PT ;  /* 0x0000007f0d00780c */ /* 0x002fc80003f24270 */
[----:B------:R-:W-:-:S04]  /*13710*/  SEL R13, RZ, 0x2, !P1 ;  /* 0x00000002ff0d7807 */ /* 0x000fc80004800000 */
[----:B--2---:R-:W-:Y:S01]  /*13720*/  IADD3 R18, R18, 0x800, R13 ;  /* 0x0000080012127810 */ /* 0x004fe20007ffe00d */
[----:B------:R-:W-:Y:S01]  /*13730*/  IMAD.IADD R14, R13, 0x1, R58 ;  /* 0x000000010d0e7824 */ /* 0x000fe200078e023a */
[----:B------:R-:W-:Y:S02]  /*13740*/  R2UR UR9, R19 ;  /* 0x00000000130972ca */ /* 0x000fe400000e0000 */
[----:B------:R-:W-:Y:S02]  /*13750*/  R2UR UR8, R18 ;  /* 0x00000000120872ca */ /* 0x000fe400000e0000 */
[----:B------:R-:W-:Y:S01]  /*13760*/  R2UR UR10, R14 ;  /* 0x000000000e0a72ca */ /* 0x000fe200000e0000 */
        /* <DEDUP_REMOVED lines=137> */
[----:B------:R-:W1:Y:S01]  /*14000*/  S2R R59, SR_TID.X ;  /* 0x00000000003b7919 */ /* 0x000e620000002100 */
[----:B------:R-:W-:Y:S02]  /*14010*/  WARPGROUP.DEPBAR.LE gsb0, 0x0 ;  /* 0x00008000000079c5 */ /* 0x000fe40000010000 */
[----:B------:R-:W4:Y:S01]  /*14020*/  LD.E.64 R18, desc[UR44][R16.64+0xb0] ;  /* 0x0000b02c10127980 */ /* 0x000f22000c101b00 */
[----:B------:R-:W-:Y:S01]  /*14030*/  IMAD.MOV.U32 R14, RZ, RZ, 0x38 ;  /* 0x00000038ff0e7424 */ /* 0x000fe200078e00ff */
[----:B-1----:R-:W-:Y:S01]  /*14040*/  LOP3.LUT R59, R59, 0x7f, RZ, 0xc0, !PT ;  /* 0x0000007f3b3b7812 */ /* 0x002fe200078ec0ff */
[----:B------:R-:W-:Y:S01]  /*14050*/  IMAD.MOV.U32 R15, RZ, RZ, 0xe00 ;  /* 0x00000e00ff0f7424 */ /* 0x000fe200078e00ff */
[----:B------:R-:W-:Y:S01]  /*14060*/  ST.E desc[UR44][R16.64+0x88], R3 ;  /* 0x0000880310007985 */ /* 0x000fe2000c10192c */
[----:B------:R-:W-:Y:S01]  /*14070*/  WARPGROUP.ARRIVE ;  /* 0x00000000000079c5 */ /* 0x000fe20000000000 */
[----:B------:R-:W-:-:S02]  /*14080*/  SEL R14, R14, 0x36, P1 ;  /* 0x000000360e0e7807 */ /* 0x000fc40000800000 */
[----:B------:R-:W-:Y:S02]  /*14090*/  SEL R15, R15, 0xd80, P1 ;  /* 0x00000d800f0f7807 */ /* 0x000fe40000800000 */
[----:B------:R-:W-:Y:S01]  /*140a0*/  ISETP.NE.AND P0, PT, R59, RZ, PT ;  /* 0x000000ff3b00720c */ /* 0x000fe20003f05270 */
        /* <DEDUP_REMOVED lines=74> */
[----:B------:R-:W3:Y:S04]  /*14550*/  LDL.64 R14, [R1+0x110] ;  /* 0x00011000010e7983 */ /* 0x000ee80000100a00 */
[----:B-1----:R-:W4:Y:S04]  /*14560*/  LDL R59, [R1+0xec] ;  /* 0x0000ec00013b7983 */ /* 0x002f280000100800 */
[----:B------:R-:W4:Y:S04]  /*14570*/  LDL R56, [R1+0x70] ;  /* 0x0000700001387983 */ /* 0x000f280000100800 */
[----:B------:R-:W4:Y:S04]  /*14580*/  LDL R20, [R1+0x118] ;  /* 0x0001180001147983 */ /* 0x000f280000100800 */
[----:B------:R-:W4:Y:S04]  /*14590*/  LDL.128 R8, [R1+0x100] ;  /* 0x0001000001087983 */ /* 0x000f280000100c00 */
[----:B--2---:R-:W2:Y:S04]  /*145a0*/  LD.E R57, desc[UR44][R4.64] ;  /* 0x0000002c04397980 */ /* 0x004ea8000c101900 */
[----:B------:R-:W2:Y:S01]  /*145b0*/  LDL.128 R4, [R1+0xf0] ;  /* 0x0000f00001047983 */ /* 0x000ea20000100c00 */
[----:B---3--:R-:W-:-:S02]  /*145c0*/  ISETP.NE.AND P1, PT, R14, 0x1, PT ;  /* 0x000000010e00780c */ /* 0x008fc40003f25270 */
[----:B----4-:R-:W-:Y:S01]  /*145d0*/  ISETP.GE.AND P2, PT, R9, 0x1, PT ;  /* 0x000000010900780c */ /* 0x010fe20003f46270 */
[----:B------:R-:W-:Y:S01]  /*145e0*/  BSSY B0, `(.L_x_6730) ;  /* 0x0000079000007945 */ /* 0x000fe20003800000 */
[-C--:B--2---:R-:W-:Y:S01]  /*145f0*/  FMUL.FTZ R21, R28, R57.reuse ;  /* 0x000000391c157220 */ /* 0x084fe20000410000 */
[-C--:B------:R-:W-:Y:S01]  /*14600*/  FMUL.FTZ R28, R38, R57.reuse ;  /* 0x00000039261c7220 */ /* 0x080fe20000410000 */
[-C--:B------:R-:W-:Y:S01]  /*14610*/  FMUL.FTZ R38, R40, R57.reuse ;  /* 0x0000003928267220 */ /* 0x080fe20000410000 */
[----:B------:R-:W-:Y:S01]  /*14620*/  SHF.R.S32.HI R40, RZ, 0x1f, R59 ;  /* 0x0000001fff287819 */ /* 0x000fe2000001143b */
[-C--:B------:R-:W-:Y:S01]  /*14630*/  FMUL.FTZ R13, R26, R57.reuse ;  /* 0x000000391a0d7220 */ /* 0x080fe20000410000 */
[-C--:B------:R-:W-:Y:S01]  /*14640*/  FMUL.FTZ R26, R34, R57.reuse ;  /* 0x00000039221a7220 */ /* 0x080fe20000410000 */
[----:B------:R-:W-:Y:S01]  /*14650*/  FMUL.FTZ R18, R27, R57 ;  /* 0x000000391b127220 */ /* 0x000fe20000410000 */
[----:B------:R-:W-:Y:S01]  /*14660*/  LEA.HI R34, R40, R59, RZ, 0x7 ;  /* 0x0000003b28227211 */ /* 0x000fe200078f38ff */
[-C--:B------:R-:W-:Y:S01]  /*14670*/  FMUL.FTZ R27, R35, R57.reuse ;  /* 0x00000039231b7220 */ /* 0x080fe20000410000 */
[-C--:B------:R-:W-:Y:S01]  /*14680*/  FMUL.FTZ R35, R36, R57.reuse ;  /* 0x0000003924237220 */ /* 0x080fe20000410000 */
[-C--:B------:R-:W-:Y:S01]  /*14690*/  FMUL.FTZ R58, R29, R57.reuse ;  /* 0x000000391d3a7220 */ /* 0x080fe20000410000 */
[----:B------:R-:W-:Y:S01]  /*146a0*/  LOP3.LUT R36, R34, 0xffffff80, RZ, 0xc0, !PT ;  /* 0xffffff8022247812 */ /* 0x000fe200078ec0ff */
[-C--:B------:R-:W-:Y:S01]  /*146b0*/  FMUL.FTZ R24, R24, R57.reuse ;  /* 0x0000003918187220 */ /* 0x080fe20000410000 */
[-C--:B------:R-:W-:Y:S01]  /*146c0*/  FMUL.FTZ R29, R39, R57.reuse ;  /* 0x00000039271d7220 */ /* 0x080fe20000410000 */
[-C--:B------:R-:W-:Y:S01]  /*146d0*/  FMUL.FTZ R39, R41, R57.reuse ;  /* 0x0000003929277220 */ /* 0x080fe20000410000 */
[-C--:B------:R-:W-:Y:S01]  /*146e0*/  FMUL.FTZ R41, R44, R57.reuse ;  /* 0x000000392c297220 */ /* 0x080fe20000410000 */
[----:B------:R-:W-:Y:S01]  /*146f0*/  IMAD.IADD R44, R59, 0x1, -R36 ;  /* 0x000000013b2c7824 */ /* 0x000fe200078e0a24 */
[----:B0-----:R0:W1:Y:S01]  /*14700*/  MUFU.TANH R3, R24 ;  /* 0x0000001800037308 */ /* 0x0010620000002400 */
[-C--:B------:R-:W-:Y:S01]  /*14710*/  FMUL.FTZ R19, R25, R57.reuse ;  /* 0x0000003919137220 */ /* 0x080fe20000410000 */
[-C--:B------:R-:W-:Y:S01]  /*14720*/  FMUL.FTZ R25, R31, R57.reuse ;  /* 0x000000391f197220 */ /* 0x080fe20000410000 */
[-C--:B------:R-:W-:Y:S01]  /*14730*/  FMUL.FTZ R31, R43, R57.reuse ;  /* 0x000000392b1f7220 */ /* 0x080fe20000410000 */
[-C--:B0-----:R-:W-:Y:S01]  /*14740*/  FMUL.FTZ R24, R30, R57.reuse ;  /* 0x000000391e187220 */ /* 0x081fe20000410000 */
[-C--:B------:R-:W-:Y:S01]  /*14750*/  FMUL.FTZ R30, R42, R57.reuse ;  /* 0x000000392a1e7220 */ /* 0x080fe20000410000 */
[-C--:B------:R-:W-:Y:S01]  /*14760*/  FMUL.FTZ R42, R45, R57.reuse ;  /* 0x000000392d2a7220 */ /* 0x080fe20000410000 */
[----:B------:R-:W-:Y:S01]  /*14770*/  SHF.R.S32.HI R45, RZ, 0x1f, R44 ;  /* 0x0000001fff2d7819 */ /* 0x000fe2000001142c */
        /* <DEDUP_REMOVED lines=16> */
[----:B------:R-:W-:Y:S02]  /*14880*/  IMAD R40, R56, 0x4, R45 ;  /* 0x0000000438287824 */ /* 0x000fe400078e022d */
[----:B------:R-:W-:Y:S02]  /*14890*/  IMAD.IADD R59, R60, 0x1, -R59 ;  /* 0x000000013c3b7824 */ /* 0x000fe400078e0a3b */
[----:B------:R-:W-:-:S04]  /*148a0*/  IMAD.U32 R40, R40, 0x10, R47 ;  /* 0x0000001028287824 */ /* 0x000fc800078e002f */
[----:B------:R-:W-:-:S04]  /*148b0*/  IMAD R48, R59, 0x8, R40 ;  /* 0x000000083b307824 */ /* 0x000fc800078e0228 */
[----:B------:R-:W-:-:S04]  /*148c0*/  @P1 IMAD.HI.U32 R15, R48, R15, RZ ;  /* 0x0000000f300f1227 */ /* 0x000fc800078e00ff */
[----:B------:R-:W-:Y:S01]  /*148d0*/  FMUL.FTZ R40, R51, R57 ;  /* 0x0000003933287220 */ /* 0x000fe20000410000 */
[----:B------:R-:W-:Y:S01]  /*148e0*/  @P1 SHF.R.U32.HI R48, RZ, R20, R15 ;  /* 0x00000014ff301219 */ /* 0x000fe2000001160f */
[----:B------:R-:W-:Y:S01]  /*148f0*/  IMAD.SHL.U32 R51, R0, 0x40, RZ ;  /* 0x0000004000337824 */ /* 0x000fe200078e00ff */
[----:B------:R-:W-:-:S03]  /*14900*/  LOP3.LUT R15, R46, 0x7ffffffc, RZ, 0xc0, !PT ;  /* 0x7ffffffc2e0f7812 */ /* 0x000fc600078ec0ff */
[----:B------:R-:W0:Y:S02]  /*14910*/  SHFL.IDX PT, R47, R48, RZ, 0x1c1f ;  /* 0x001c1fff302f7589 */ /* 0x000e2400000e0000 */
[----:B------:R-:W-:Y:S01]  /*14920*/  IMAD.IADD R46, R44, 0x1, -R15 ;  /* 0x000000012c2e7824 */ /* 0x000fe200078e0a0f */
        /* <DEDUP_REMOVED lines=10> */
[----:B------:R-:W-:Y:S01]  /*149d0*/  IMAD R15, R46, -0x2, R15 ;  /* 0xfffffffe2e0f7824 */ /* 0x000fe200078e020f */
[----:B------:R-:W2:Y:S04]  /*149e0*/  MUFU.TANH R19, R19 ;  /* 0x0000001300137308 */ /* 0x000ea80000002400 */
        /* <DEDUP_REMOVED lines=48> */
.L_x_6733:
[----:B------:R-:W-:-:S13]  /*14cf0*/  ISETP.NE.AND P1, PT, R9, 0x1, PT ;  /* 0x000000010900780c */ /* 0x000fda0003f25270 */
[----:B------:R-:W-:-:S05]  /*14d00*/  @P1 IMAD.HI.U32 R20, R8, R10, RZ ;  /* 0x0000000a08141227 */ /* 0x000fca00078e00ff */
[----:B------:R-:W-:-:S07]  /*14d10*/  @P1 SHF.R.U32.HI R8, RZ, R11, R20 ;  /* 0x0000000bff081219 */ /* 0x000fce0000011614 */
.L_x_6734:
[----:B------:R-:W-:Y:S05]  /*14d20*/  BSYNC B1 ;  /* 0x0000000000017941 */ /* 0x000fea0003800000 */
.L_x_6732:
[----:B------:R-:W-:-:S04]  /*14d30*/  IMAD R15, R8, R9, -R51 ;  /* 0x00000009080f7224 */ /* 0x000fc800078e0a33 */
[----:B------:R-:W-:-:S05]  /*14d40*/  IMAD R8, R46, -0x2, R15 ;  /* 0xfffffffe2e087824 */ /* 0x000fca00078e020f */
[----:B------:R-:W-:Y:S02]  /*14d50*/  VIMNMX R7, R7, R8, !PT ;  /* 0x0000000807077248 */ /* 0x000fe40007fe0100 */
[----:B------:R-:W-:-:S07]  /*14d60*/  VIADDMNMX R6, R8, R9, R6, PT ;  /* 0x0000000908067246 */ /* 0x000fce0003800106 */
.L_x_6731:
[----:B------:R-:W-:Y:S05]  /*14d70*/  BSYNC B0 ;  /* 0x0000000000007941 */ /* 0x000fea0003800000 */
.L_x_6730:
[C---:B------:R-:W-:Y:S01]  /*14d80*/  ISETP.GE.AND P1, PT, R55.reuse, 0x2, PT ;  /* 0x000000023700780c */ /* 0x040fe20003f26270 */
[----:B------:R-:W-:Y:S01]  /*14d90*/  BSSY B0, `(.L_x_6735) ;  /* 0x0000062000007945 */ /* 0x000fe20003800000 */
[----:B------:R-:W-:Y:S02]  /*14da0*/  ISETP.GE.AND P3, PT, R55, 0xa, PT ;  /* 0x0000000a3700780c */ /* 0x000fe40003f66270 */
        /* <DEDUP_REMOVED lines=10> */
[----:B------:R-:W-:Y:S02]  /*14e50*/  ISETP.GE.AND P3, PT, R55, 0x11, PT ;  /* 0x000000113700780c */ /* 0x000fe40003f66270 */
[----:B------:R-:W-:Y:S02]  /*14e60*/  FSEL R58, R58, -INF , !P1 ;  /* 0xff8000003a3a7808 */ /* 0x000fe40004800000 */
[C---:B------:R-:W-:Y:S02]  /*14e70*/  ISETP.LT.OR P2, PT, R6.reuse, 0x9, P2 ;  /* 0x000000090600780c */ /* 0x040fe40001741670 */
        /* <DEDUP_REMOVED lines=47> */
[----:B------:R-:W-:Y:S01]  /*15170*/  ISETP.GE.AND P4, PT, R55, 0x39, PT ;  /* 0x000000393700780c */ /* 0x000fe20003f86270 */
[----:B------:R-:W0:Y:S03]  /*15180*/  SHFL.IDX PT, R49, R48, 0x1, 0x1c1f ;  /* 0x003c1f0030317f89 */ /* 0x000e2600000e0000 */
[----:B------:R-:W-:-:S04]  /*15190*/  ISETP.GT.AND P5, PT, R7, 0x38, !P4 ;  /* 0x000000380700780c */ /* 0x000fc800067a4270 */
[----:B------:R-:W-:-:S04]  /*151a0*/  ISETP.LT.OR P5, PT, R6, 0x39, P5 ;  /* 0x000000390600780c */ /* 0x000fc80002fa1670 */
[----:B------:R-:W-:Y:S02]  /*151b0*/  FSEL R15, R52, -INF , !P5 ;  /* 0xff800000340f7808 */ /* 0x000fe40006800000 */
[----:B------:R-:W-:-:S04]  /*151c0*/  ISETP.GE.AND P5, PT, R55, 0x1, PT ;  /* 0x000000013700780c */ /* 0x000fc80003fa6270 */
[----:B------:R-:W-:-:S04]  /*151d0*/  ISETP.GT.AND P6, PT, R7, RZ, !P5 ;  /* 0x000000ff0700720c */ /* 0x000fc80006fc4270 */
[----:B------:R-:W-:-:S04]  /*151e0*/  ISETP.LT.OR P6, PT, R6, 0x1, P6 ;  /* 0x000000010600780c */ /* 0x000fc800037c1670 */
[----:B-1----:R-:W-:Y:S02]  /*151f0*/  FSEL R47, R3, -INF , !P6 ;  /* 0xff800000032f7808 */ /* 0x002fe40007000000 */
        /* <DEDUP_REMOVED lines=19> */
.L_x_6738:
[----:B------:R-:W-:-:S13]  /*15330*/  ISETP.NE.AND P6, PT, R9, 0x1, PT ;  /* 0x000000010900780c */ /* 0x000fda0003fc5270 */
[----:B------:R-:W-:-:S05]  /*15340*/  @P6 IMAD.HI.U32 R10, R4, R10, RZ ;  /* 0x0000000a040a6227 */ /* 0x000fca00078e00ff */
[----:B------:R-:W-:-:S07]  /*15350*/  @P6 SHF.R.U32.HI R4, RZ, R11, R10 ;  /* 0x0000000bff046219 */ /* 0x000fce000001160a */
.L_x_6739:
[----:B------:R-:W-:Y:S05]  /*15360*/  BSYNC B1 ;  /* 0x0000000000017941 */ /* 0x000fea0003800000 */
.L_x_6737:
[----:B------:R-:W-:-:S04]  /*15370*/  IMAD R5, R4, R9, -R51 ;  /* 0x0000000904057224 */ /* 0x000fc800078e0a33 */
[----:B------:R-:W-:-:S05]  /*15380*/  IMAD R46, R46, -0x2, R5 ;  /* 0xfffffffe2e2e7824 */ /* 0x000fca00078e0205 */
[----:B------:R-:W-:Y:S02]  /*15390*/  VIADDMNMX R6, R46, R9, R6, PT ;  /* 0x000000092e067246 */ /* 0x000fe40003800106 */
[----:B------:R-:W-:-:S07]  /*153a0*/  VIMNMX R7, R7, R46, !PT ;  /* 0x0000002e07077248 */ /* 0x000fce0007fe0100 */
.L_x_6736:
[----:B------:R-:W-:Y:S05]  /*153b0*/  BSYNC B0 ;  /* 0x0000000000007941 */ /* 0x000fea0003800000 */
.L_x_6735:
[----:B------:R-:W-:Y:S02]  /*153c0*/  ISETP.GT.AND P5, PT, R7, RZ, !P5 ;  /* 0x000000ff0700720c */ /* 0x000fe40006fa4270 */
[----:B------:R-:W-:Y:S02]  /*153d0*/  ISETP.NE.AND P6, PT, R64, RZ, PT ;  /* 0x000000ff4000720c */ /* 0x000fe40003fc5270 */
[----:B------:R-:W-:-:S04]  /*153e0*/  ISETP.LT.OR P5, PT, R6, 0x1, P5 ;  /* 0x000000010600780c */ /* 0x000fc80002fa1670 */
[----:B------:R-:W-:Y:S02]  /*153f0*/  FSEL R10, R13, -INF , !P5 ;  /* 0xff8000000d0a7808 */ /* 0x000fe40006800000 */
[----:B------:R-:W-:Y:S02]  /*15400*/  ISETP.NE.AND P5, PT, R8, RZ, PT ;  /* 0x000000ff0800720c */ /* 0x000fe40003fa5270 */
[----:B------:R-:W2:Y:S02]  /*15410*/  LD.E.64 R8, desc[UR44][R16.64+0x200] ;  /* 0x0002002c10087980 */ /* 0x000ea4000c101b00 */
        /* <DEDUP_REMOVED lines=43> */
[----:B------:R-:W-:Y:S02]  /*156d0*/  ISETP.LT.OR P2, PT, R6, 0x31, P2 ;  /* 0x000000310600780c */ /* 0x000fe40001741670 */
[----:B------:R-:W-:Y:S02]  /*156e0*/  FSEL R36, R36, -INF , !P1 ;  /* 0xff80000024247808 */ /* 0x000fe40004800000 */
[----:B------:R-:W-:Y:S02]  /*156f0*/  ISETP.GT.AND P4, PT, R7, 0x38, !P4 ;  /* 0x000000380700780c */ /* 0x000fe40006784270 */
[----:B------:R-:W-:Y:S02]  /*15700*/  ISETP.LT.OR P3, PT, R6, 0x32, P3 ;  /* 0x000000320600780c */ /* 0x000fe40001f61670 */
[----:B------:R-:W-:-:S02]  /*15710*/  FSEL R14, R14, -INF , !P2 ;  /* 0xff8000000e0e7808 */ /* 0x000fc40005000000 */
[----:B------:R-:W-:Y:S02]  /*15720*/  ISETP.GT.AND P1, PT, R7, 0x39, !P6 ;  /* 0x000000390700780c */ /* 0x000fe40007724270 */
[----:B------:R-:W-:Y:S02]  /*15730*/  ISETP.LT.OR P4, PT, R6, 0x39, P4 ;  /* 0x000000390600780c */ /* 0x000fe40002781670 */
[----:B------:R-:W-:Y:S01]  /*15740*/  FSEL R40, R40, -INF , !P3 ;  /* 0xff80000028287808 */ /* 0x000fe20005800000 */
[----:B------:R-:W-:Y:S01]  /*15750*/  UIADD3 UR4, UP0, UR37, 0x200, URZ ;  /* 0x0000020025047890 */ /* 0x000fe2000ff1e03f */
[----:B------:R-:W-:Y:S02]  /*15760*/  ISETP.LT.OR P1, PT, R6, 0x3a, P1 ;  /* 0x0000003a0600780c */ /* 0x000fe40000f21670 */
[----:B------:R-:W-:Y:S01]  /*15770*/  FSEL R44, R44, -INF , !P4 ;  /* 0xff8000002c2c7808 */ /* 0x000fe20006000000 */
[----:B------:R-:W-:Y:S02]  /*15780*/  ULOP3.LUT UR4, UR4, 0x4, URZ, 0xfc, !UPT ;  /* 0x0000000404047892 */ /* 0x000fe4000f8efc3f */
[----:B------:R-:W-:Y:S01]  /*15790*/  UIADD3.X UR5, URZ, UR36, URZ, UP0, !UPT ;  /* 0x000000243f057290 */ /* 0x000fe200087fe43f */
[----:B------:R-:W-:-:S02]  /*157a0*/  FSEL R45, R45, -INF , !P1 ;  /* 0xff8000002d2d7808 */ /* 0x000fc40004800000 */
        /* <DEDUP_REMOVED lines=33> */
[----:B------:R-:W-:Y:S01]  /*159c0*/  FMNMX.FTZ R6, R44, R5, !PT ;  /* 0x000000052c067209 */ /* 0x000fe20007810000 */
[----:B------:R-:W-:Y:S02]  /*159d0*/  IMAD.U32 R4, RZ, RZ, UR4 ;  /* 0x00000004ff047e24 */ /* 0x000fe4000f8e00ff */
[----:B------:R-:W-:Y:S01]  /*159e0*/  IMAD.U32 R5, RZ, RZ, UR5 ;  /* 0x00000005ff057e24 */ /* 0x000fe2000f8e00ff */
        /* <DEDUP_REMOVED lines=43> */
.L_x_6741:
[----:B------:R-:W-:Y:S05]  /*15ca0*/  BSYNC B0 ;  /* 0x0000000000007941 */ /* 0x000fea0003800000 */
.L_x_6740:
        /* <DEDUP_REMOVED lines=18> */
[-CC-:B------:R-:W-:Y:S01]  /*15dd0*/  FFMA.FTZ R15, R3, R2.reuse, -R6.reuse ;  /* 0x00000002030f7223 */ /* 0x180fe20000010806 */
[----:B------:R-:W-:Y:S01]  /*15de0*/  FSEL R3, R4, RZ, P1 ;  /* 0x000000ff04037208 */ /* 0x000fe20000800000 */
[-CC-:B------:R-:W-:Y:S01]  /*15df0*/  FFMA.FTZ R168, R47, R2.reuse, -R6.reuse ;  /* 0x000000022fa87223 */ /* 0x180fe20000010806 */
[-CC-:B------:R-:W-:Y:S01]  /*15e00*/  FFMA.FTZ R7, R20, R2.reuse, -R6.reuse ;  /* 0x0000000214077223 */ /* 0x180fe20000010806 */
[-CC-:B------:R-:W-:Y:S01]  /*15e10*/  FFMA.FTZ R170, R21, R2.reuse, -R6.reuse ;  /* 0x0000000215aa7223 */ /* 0x180fe20000010806 */
[-CC-:B0-----:R-:W-:Y:S01]  /*15e20*/  FFMA.FTZ R9, R58, R2.reuse, -R6.reuse ;  /* 0x000000023a097223 */ /* 0x181fe20000010806 */
        /* <DEDUP_REMOVED lines=8> */
[-C--:B------:R-:W-:Y:S01]  /*15eb0*/  FFMA.FTZ R27, R27, R2.reuse, -R3 ;  /* 0x000000021b1b7223 */ /* 0x080fe20000010803 */
        /* <DEDUP_REMOVED lines=10> */
[----:B-----5:R-:W-:Y:S01]  /*15f60*/  FADD.FTZ R4, R168, R51 ;  /* 0x00000033a8047221 */ /* 0x020fe20000010000 */
        /* <DEDUP_REMOVED lines=8> */
[-CC-:B------:R-:W-:Y:S01]  /*15ff0*/  FFMA.FTZ R14, R14, R2.reuse, -R3.reuse ;  /* 0x000000020e0e7223 */ /* 0x180fe20000010803 */
[-CC-:B------:R-:W-:Y:S01]  /*16000*/  FFMA.FTZ R40, R40, R2.reuse, -R3.reuse ;  /* 0x0000000228287223 */ /* 0x180fe20000010803 */
[-CC-:B------:R-:W-:Y:S01]  /*16010*/  FFMA.FTZ R44, R44, R2.reuse, -R3.reuse ;  /* 0x000000022c2c7223 */ /* 0x180fe20000010803 */
[----:B------:R-:W-:-:S03]  /*16020*/  FFMA.FTZ R2, R45, R2, -R3 ;  /* 0x000000022d027223 */ /* 0x000fc60000010803 */
        /* <DEDUP_REMOVED lines=55> */
[----:B-1----:R-:W-:Y:S01]  /*163a0*/  FADD.FTZ R6, R44, R5 ;  /* 0x000000052c067221 */ /* 0x002fe20000010000 */
[----:B--2---:R-:W-:-:S05]  /*163b0*/  FADD.FTZ R39, R15, R4 ;  /* 0x000000040f277221 */ /* 0x004fca0000010000 */
[----:B------:R-:W-:Y:S01]  /*163c0*/  ST.E desc[UR44][R16.64+0x210], R39 ;  /* 0x0002102710007985 */ /* 0x000fe2000c10192c */
[----:B0-----:R-:W-:-:S05]  /*163d0*/  FADD.FTZ R41, R183, R6 ;  /* 0x00000006b7297221 */ /* 0x001fca0000010000 */
        /* <DEDUP_REMOVED lines=22> */
[----:B------:R-:W-:Y:S01]  /*16540*/  STSM.16.M88.4 [R18], R168 ;  /* 0x000000a812007844 */ /* 0x000fe20000000200 */
[--C-:B---3--:R-:W-:Y:S02]  /*16550*/  IMAD R5, R3, 0x2, R18.reuse ;  /* 0x0000000203057824 */ /* 0x108fe400078e0212 */
[C---:B------:R-:W-:Y:S02]  /*16560*/  IMAD R4, R2.reuse, 0x2, R18 ;  /* 0x0000000202047824 */ /* 0x040fe400078e0212 */
[----:B------:R-:W-:-:S03]  /*16570*/  IMAD R6, R2, 0x2, R5 ;  /* 0x0000000202067824 */ /* 0x000fc600078e0205 */
[----:B------:R0:W-:Y:S04]  /*16580*/  STSM.16.M88.4 [R4], R172 ;  /* 0x000000ac04007844 */ /* 0x0001e80000000200 */
[----:B------:R1:W-:Y:S04]  /*16590*/  STSM.16.M88.4 [R5], R176 ;  /* 0x000000b005007844 */ /* 0x0003e80000000200 */
[----:B------:R2:W-:Y:S04]  /*165a0*/  STSM.16.M88.4 [R6], R180 ;  /* 0x000000b406007844 */ /* 0x0005e80000000200 */
[----:B------:R-:W3:Y:S01]  /*165b0*/  LD.E R8, desc[UR44][R16.64+0x230] ;  /* 0x0002302c10087980 */ /* 0x000ee2000c101900 */
[----:B------:R-:W-:-:S04]  /*165c0*/  UIADD3 UR4, UP0, UR37, 0x230, URZ ;  /* 0x0000023025047890 */ /* 0x000fc8000ff1e03f */
[----:B------:R-:W-:Y:S02]  /*165d0*/  ULOP3.LUT UR5, UR4, 0x4, URZ, 0xfc, !UPT ;  /* 0x0000000404057892 */ /* 0x000fe4000f8efc3f */
[----:B------:R-:W-:-:S04]  /*165e0*/  UIADD3.X UR6, URZ, UR36, URZ, UP0, !UPT ;  /* 0x000000243f067290 */ /* 0x000fc800087fe43f */
[----:B------:R-:W-:Y:S02]  /*165f0*/  IMAD.U32 R2, RZ, RZ, UR5 ;  /* 0x00000005ff027e24 */ /* 0x000fe4000f8e00ff */
[----:B------:R-:W-:Y:S02]  /*16600*/  IMAD.U32 R3, RZ, RZ, UR6 ;  /* 0x00000006ff037e24 */ /* 0x000fe4000f8e00ff */
[----:B---3--:R-:W-:-:S05]  /*16610*/  FMUL.FTZ R7, R13, R8 ;  /* 0x000000080d077220 */ /* 0x008fca0000410000 */
[----:B------:R-:W-:Y:S04]  /*16620*/  ST.E desc[UR44][R16.64+0x230], R7 ;  /* 0x0002300710007985 */ /* 0x000fe8000c10192c */
[----:B0-----:R-:W1:Y:S02]  /*16630*/  LD.E R4, desc[UR44][R2.64] ;  /* 0x0000002c02047980 */ /* 0x001e64000c101900 */
[----:B-1----:R-:W-:-:S05]  /*16640*/  FMUL.FTZ R5, R13, R4 ;  /* 0x000000040d057220 */ /* 0x002fca0000410000 */
[----:B------:R0:W-:Y:S04]  /*16650*/  ST.E desc[UR44][R2.64], R5 ;  /* 0x0000000502007985 */ /* 0x0001e8000c10192c */
        /* <DEDUP_REMOVED lines=60> */
[----:B--2---:R-:W2:Y:S04]  /*16a20*/  LD.E R6, desc[UR44][R16.64+0x414] ;  /* 0x0004142c10067980 */ /* 0x004ea8000c101900 */
[----:B------:R-:W2:Y:S01]  /*16a30*/  LD.E R8, desc[UR44][R16.64+0x420] ;  /* 0x0004202c10087980 */ /* 0x000ea2000c101900 */
[----:B------:R-:W-:Y:S01]  /*16a40*/  ULOP3.LUT UR5, UR4, 0x8, URZ, 0xfc, !UPT ;  /* 0x0000000804057892 */ /* 0x000fe2000f8efc3f */
[C---:B0-----:R-:W-:Y:S01]  /*16a50*/  FMUL.FTZ R5, R13.reuse, R66 ;  /* 0x000000420d057220 */ /* 0x041fe20000410000 */
[----:B---3--:R-:W-:-:S04]  /*16a60*/  FMUL.FTZ R27, R13, R132 ;  /* 0x000000840d1b7220 */ /* 0x008fc80000410000 */
[----:B------:R0:W-:Y:S01]  /*16a70*/  ST.E desc[UR44][R16.64+0x240], R5 ;  /* 0x0002400510007985 */ /* 0x0001e2000c10192c */
[C---:B----4-:R-:W-:Y:S01]  /*16a80*/  FMUL.FTZ R7, R13.reuse, R68 ;  /* 0x000000440d077220 */ /* 0x050fe20000410000 */
[C---:B-----5:R-:W-:Y:S01]  /*16a90*/  FMUL.FTZ R9, R13.reuse, R70 ;  /* 0x000000460d097220 */ /* 0x060fe20000410000 */
[C---:B------:R-:W-:Y:S01]  /*16aa0*/  FMUL.FTZ R15, R13.reuse, R72 ;  /* 0x000000480d0f7220 */ /* 0x040fe20000410000 */
[C---:B------:R-:W-:Y:S01]  /*16ab0*/  FMUL.FTZ R19, R13.reuse, R74 ;  /* 0x0000004a0d137220 */ /* 0x040fe20000410000 */
[----:B------:R-:W-:Y:S01]  /*16ac0*/  ST.E desc[UR44][R16.64+0x424], R27 ;  /* 0x0004241b10007985 */ /* 0x000fe2000c10192c */
[----:B0-----:R-:W-:-:S03]  /*16ad0*/  FMUL.FTZ R5, R13, R80 ;  /* 0x000000500d057220 */ /* 0x001fc60000410000 */
[----:B------:R0:W-:Y:S01]  /*16ae0*/  ST.E desc[UR44][R16.64+0x244], R7 ;  /* 0x0002440710007985 */ /* 0x0001e2000c10192c */
[----:B------:R-:W-:-:S03]  /*16af0*/  FMUL.FTZ R21, R13, R76 ;  /* 0x0000004c0d157220 */ /* 0x000fc60000410000 */
[----:B------:R1:W-:Y:S01]  /*16b00*/  ST.E desc[UR44][R16.64+0x250], R9 ;  /* 0x0002500910007985 */ /* 0x0003e2000c10192c */
[----:B------:R-:W-:-:S03]  /*16b10*/  FMUL.FTZ R25, R13, R78 ;  /* 0x0000004e0d197220 */ /* 0x000fc60000410000 */
[----:B------:R3:W-:Y:S04]  /*16b20*/  ST.E desc[UR44][R16.64+0x254], R15 ;  /* 0x0002540f10007985 */ /* 0x0007e8000c10192c */
[----:B------:R4:W-:Y:S01]  /*16b30*/  ST.E desc[UR44][R16.64+0x260], R19 ;  /* 0x0002601310007985 */ /* 0x0009e2000c10192c */
[C---:B0-----:R-:W-:Y:S01]  /*16b40*/  FMUL.FTZ R7, R13.reuse, R82 ;  /* 0x000000520d077220 */ /* 0x041fe20000410000 */
[C---:B------:R-:W-:Y:S02]  /*16b50*/  FMUL.FTZ R27, R13.reuse, R84 ;  /* 0x000000540d1b7220 */ /* 0x040fe40000410000 */
[----:B------:R0:W-:Y:S01]  /*16b60*/  ST.E desc[UR44][R16.64+0x274], R5 ;  /* 0x0002740510007985 */ /* 0x0001e2000c10192c */
[C---:B------:R-:W-:Y:S01]  /*16b70*/  FMUL.FTZ R29, R13.reuse, R86 ;  /* 0x000000560d1d7220 */ /* 0x040fe20000410000 */
[C---:B-1----:R-:W-:Y:S01]  /*16b80*/  FMUL.FTZ R9, R13.reuse, R88 ;  /* 0x000000580d097220 */ /* 0x042fe20000410000 */
[C---:B---3--:R-:W-:Y:S01]  /*16b90*/  FMUL.FTZ R15, R13.reuse, R90 ;  /* 0x0000005a0d0f7220 */ /* 0x048fe20000410000 */
[C---:B----4-:R-:W-:Y:S01]  /*16ba0*/  FMUL.FTZ R19, R13.reuse, R92 ;  /* 0x0000005c0d137220 */ /* 0x050fe20000410000 */
[----:B------:R1:W-:Y:S01]  /*16bb0*/  ST.E desc[UR44][R16.64+0x264], R21 ;  /* 0x0002641510007985 */ /* 0x0003e2000c10192c */
[----:B0-----:R-:W-:-:S03]  /*16bc0*/  FMUL.FTZ R5, R13, R98 ;  /* 0x000000620d057220 */ /* 0x001fc60000410000 */
[----:B------:R0:W-:Y:S04]  /*16bd0*/  ST.E desc[UR44][R16.64+0x270], R25 ;  /* 0x0002701910007985 */ /* 0x0001e8000c10192c */
[----:B------:R3:W-:Y:S04]  /*16be0*/  ST.E desc[UR44][R16.64+0x280], R7 ;  /* 0x0002800710007985 */ /* 0x0007e8000c10192c */
[----:B------:R4:W-:Y:S01]  /*16bf0*/  ST.E desc[UR44][R16.64+0x284], R27 ;  /* 0x0002841b10007985 */ /* 0x0009e2000c10192c */
[----:B-1----:R-:W-:-:S03]  /*16c00*/  FMUL.FTZ R21, R13, R94 ;  /* 0x0000005e0d157220 */ /* 0x002fc60000410000 */
[----:B------:R1:W-:Y:S01]  /*16c10*/  ST.E desc[UR44][R16.64+0x290], R29 ;  /* 0x0002901d10007985 */ /* 0x0003e2000c10192c */
[----:B0-----:R-:W-:-:S03]  /*16c20*/  FMUL.FTZ R25, R13, R96 ;  /* 0x000000600d197220 */ /* 0x001fc60000410000 */
[----:B------:R0:W-:Y:S01]  /*16c30*/  ST.E desc[UR44][R16.64+0x294], R9 ;  /* 0x0002940910007985 */ /* 0x0001e2000c10192c */
[----:B---3--:R-:W-:-:S03]  /*16c40*/  FMUL.FTZ R7, R13, R100 ;  /* 0x000000640d077220 */ /* 0x008fc60000410000 */
[----:B------:R3:W-:Y:S01]  /*16c50*/  ST.E desc[UR44][R16.64+0x2a0], R15 ;  /* 0x0002a00f10007985 */ /* 0x0007e2000c10192c */
[----:B----4-:R-:W-:-:S03]  /*16c60*/  FMUL.FTZ R27, R13, R104 ;  /* 0x000000680d1b7220 */ /* 0x010fc60000410000 */
[----:B------:R4:W-:Y:S01]  /*16c70*/  ST.E desc[UR44][R16.64+0x2a4], R19 ;  /* 0x0002a41310007985 */ /* 0x0009e2000c10192c */
[C---:B-1----:R-:W-:Y:S01]  /*16c80*/  FMUL.FTZ R29, R13.reuse, R106 ;  /* 0x0000006a0d1d7220 */ /* 0x042fe20000410000 */
[C---:B0-----:R-:W-:Y:S02]  /*16c90*/  FMUL.FTZ R9, R13.reuse, R102 ;  /* 0x000000660d097220 */ /* 0x041fe40000410000 */
[----:B------:R0:W-:Y:S01]  /*16ca0*/  ST.E desc[UR44][R16.64+0x2c0], R5 ;  /* 0x0002c00510007985 */ /* 0x0001e2000c10192c */
[C---:B---3--:R-:W-:Y:S01]  /*16cb0*/  FMUL.FTZ R15, R13.reuse, R108 ;  /* 0x0000006c0d0f7220 */ /* 0x048fe20000410000 */
[C---:B----4-:R-:W-:Y:S02]  /*16cc0*/  FMUL.FTZ R19, R13.reuse, R110 ;  /* 0x0000006e0d137220 */ /* 0x050fe40000410000 */
        /* <DEDUP_REMOVED lines=9> */
[----:B---3--:R-:W-:-:S03]  /*16d60*/  FMUL.FTZ R7, R13, R118 ;  /* 0x000000760d077220 */ /* 0x008fc60000410000 */
[----:B------:R3:W-:Y:S01]  /*16d70*/  ST.E desc[UR44][R16.64+0x2e4], R15 ;  /* 0x0002e40f10007985 */ /* 0x0007e2000c10192c */
[----:B-1----:R-:W-:-:S03]  /*16d80*/  FMUL.FTZ R9, R13, R120 ;  /* 0x000000780d097220 */ /* 0x002fc60000410000 */
[----:B------:R1:W-:Y:S01]  /*16d90*/  ST.E desc[UR44][R16.64+0x2f0], R19 ;  /* 0x0002f01310007985 */ /* 0x0003e2000c10192c */
[C---:B----4-:R-:W-:Y:S01]  /*16da0*/  FMUL.FTZ R27, R13.reuse, R124 ;  /* 0x0000007c0d1b7220 */ /* 0x050fe20000410000 */
[C---:B0-----:R-:W-:Y:S02]  /*16db0*/  FMUL.FTZ R29, R13.reuse, R126 ;  /* 0x0000007e0d1d7220 */ /* 0x041fe40000410000 */
[----:B------:R0:W-:Y:S01]  /*16dc0*/  ST.E desc[UR44][R16.64+0x2f4], R5 ;  /* 0x0002f40510007985 */ /* 0x0001e2000c10192c */
[C---:B---3--:R-:W-:Y:S01]  /*16dd0*/  FMUL.FTZ R15, R13.reuse, R122 ;  /* 0x0000007a0d0f7220 */ /* 0x048fe20000410000 */
[C---:B-1----:R-:W-:Y:S02]  /*16de0*/  FMUL.FTZ R19, R13.reuse, R128 ;  /* 0x000000800d137220 */ /* 0x042fe40000410000 */
        /* <DEDUP_REMOVED lines=48> */
[----:B-1----:R-:W-:-:S03]  /*170f0*/  FMUL.FTZ R25, R13, R20 ;  /* 0x000000140d197220 */ /* 0x002fc60000410000 */
[----:B------:R1:W-:Y:S01]  /*17100*/  ST.E desc[UR44][R16.64+0x3d0], R29 ;  /* 0x0003d01d10007985 */ /* 0x0003e2000c10192c */
[C---:B--2---:R-:W-:Y:S01]  /*17110*/  FMUL.FTZ R15, R13.reuse, R26 ;  /* 0x0000001a0d0f7220 */ /* 0x044fe20000410000 */
[C---:B0-----:R-:W-:Y:S02]  /*17120*/  FMUL.FTZ R19, R13.reuse, R24 ;  /* 0x000000180d137220 */ /* 0x041fe40000410000 */
[----:B------:R0:W-:Y:S01]  /*17130*/  ST.E desc[UR44][R16.64+0x3c0], R5 ;  /* 0x0003c00510007985 */ /* 0x0001e2000c10192c */
[C---:B---3--:R-:W-:Y:S01]  /*17140*/  FMUL.FTZ R27, R13.reuse, R10 ;  /* 0x0000000a0d1b7220 */ /* 0x048fe20000410000 */
[C---:B-1----:R-:W-:Y:S01]  /*17150*/  FMUL.FTZ R29, R13.reuse, R4 ;  /* 0x000000040d1d7220 */ /* 0x042fe20000410000 */
[----:B------:R-:W-:Y:S01]  /*17160*/  FMUL.FTZ R13, R13, R8 ;  /* 0x000000080d0d7220 */ /* 0x000fe20000410000 */
[----:B------:R-:W-:Y:S02]  /*17170*/  IMAD.U32 R4, RZ, RZ, UR5 ;  /* 0x00000005ff047e24 */ /* 0x000fe4000f8e00ff */
[----:B0-----:R-:W-:Y:S01]  /*17180*/  IMAD.U32 R5, RZ, RZ, UR6 ;  /* 0x00000006ff057e24 */ /* 0x001fe2000f8e00ff */
        /* <DEDUP_REMOVED lines=10> */
[----:B------:R-:W1:Y:S01]  /*17230*/  LD.E R8, desc[UR44][R4.64] ;  /* 0x0000002c04087980 */ /* 0x000e62000c101900 */
[----:B------:R-:W-:Y:S01]  /*17240*/  ULOP3.LUT UR4, UR4, 0xc, URZ, 0xfc, !UPT ;  /* 0x0000000c04047892 */ /* 0x000fe2000f8efc3f */
[----:B0-----:R-:W-:-:S05]  /*17250*/  IMAD.U32 R7, RZ, RZ, UR6 ;  /* 0x00000006ff077e24 */ /* 0x001fca000f8e00ff */
[----:B------:R-:W-:Y:S02]  /*17260*/  IMAD.U32 R6, RZ, RZ, UR4 ;  /* 0x00000004ff067e24 */ /* 0x000fe4000f8e00ff */
[----:B-1----:R-:W-:-:S05]  /*17270*/  FMUL.FTZ R9, R11, R8 ;  /* 0x000000080b097220 */ /* 0x002fca0000410000 */
[----:B------:R-:W-:Y:S04]  /*17280*/  ST.E desc[UR44][R4.64], R9 ;  /* 0x0000000904007985 */ /* 0x000fe8000c10192c */
[----:B------:R-:W2:Y:S02]  /*17290*/  LD.E R8, desc[UR44][R6.64] ;  /* 0x0000002c06087980 */ /* 0x000ea4000c101900 */
[----:B--2---:R-:W-:-:S05]  /*172a0*/  FMUL.FTZ R15, R11, R8 ;  /* 0x000000080b0f7220 */ /* 0x004fca0000410000 */
[----:B------:R0:W-:Y:S04]  /*172b0*/  ST.E desc[UR44][R6.64], R15 ;  /* 0x0000000f06007985 */ /* 0x0001e8000c10192c */
        /* <DEDUP_REMOVED lines=62> */
[----:B0-----:R-:W5:Y:S01]  /*176a0*/  LD.E R15, desc[UR44][R16.64+0x230] ;  /* 0x0002302c100f7980 */ /* 0x001f62000c101900 */
[C---:B--2---:R-:W-:Y:S01]  /*176b0*/  FMUL.FTZ R29, R11.reuse, R136 ;  /* 0x000000880b1d7220 */ /* 0x044fe20000410000 */
[----:B---3--:R-:W-:-:S04]  /*176c0*/  FMUL.FTZ R9, R11, R78 ;  /* 0x0000004e0b097220 */ /* 0x008fc80000410000 */
[----:B------:R0:W-:Y:S01]  /*176d0*/  ST.E desc[UR44][R16.64+0x42c], R29 ;  /* 0x00042c1d10007985 */ /* 0x0001e2000c10192c */
[C---:B----4-:R-:W-:Y:S01]  /*176e0*/  FMUL.FTZ R13, R11.reuse, R80 ;  /* 0x000000500b0d7220 */ /* 0x050fe20000410000 */
[C---:B-----5:R-:W-:Y:S01]  /*176f0*/  FMUL.FTZ R19, R11.reuse, R82 ;  /* 0x000000520b137220 */ /* 0x060fe20000410000 */
[C---:B------:R-:W-:Y:S01]  /*17700*/  FMUL.FTZ R21, R11.reuse, R84 ;  /* 0x000000540b157220 */ /* 0x040fe20000410000 */
        /* <DEDUP_REMOVED lines=87> */
[----:B------:R1:W-:Y:S01]  /*17c80*/  ST.E desc[UR44][R16.64+0x38c], R13 ;  /* 0x00038c0d10007985 */ /* 0x0003e2000c10192c */
[----:B------:R-:W-:-:S03]  /*17c90*/  FMUL.FTZ R37, R11, R10 ;  /* 0x0000000a0b257220 */ /* 0x000fc60000410000 */
        /* <DEDUP_REMOVED lines=15> */
[C---:B---3--:R-:W-:Y:S02]  /*17d90*/  FMUL.FTZ R31, R11.reuse, R8 ;  /* 0x000000080b1f7220 */ /* 0x048fe40000410000 */
[----:B------:R-:W-:Y:S01]  /*17da0*/  ST.E desc[UR44][R16.64+0x230], R15 ;  /* 0x0002300f10007985 */ /* 0x000fe2000c10192c */
[----:B0-----:R-:W-:-:S03]  /*17db0*/  FMUL.FTZ R33, R11, R18 ;  /* 0x000000120b217220 */ /* 0x001fc60000410000 */
[----:B------:R-:W2:Y:S01]  /*17dc0*/  LD.E R10, desc[UR44][R16.64+0x1e8] ;  /* 0x0001e82c100a7980 */ /* 0x000ea2000c101900 */
[----:B-1----:R-:W-:-:S03]  /*17dd0*/  FMUL.FTZ R35, R11, R14 ;  /* 0x0000000e0b237220 */ /* 0x002fc60000410000 */
        /* <DEDUP_REMOVED lines=11> */
[----:B0-----:R-:W4:Y:S04]  /*17e90*/  LD.E R21, desc[UR44][R2.64] ;  /* 0x0000002c02157980 */ /* 0x001f28000c101900 */
[----:B------:R-:W2:Y:S04]  /*17ea0*/  LD.E.64 R8, desc[UR44][R16.64+0xa8] ;  /* 0x0000a82c10087980 */ /* 0x000ea8000c101b00 */
[----:B----4-:R0:W-:Y:S04]  /*17eb0*/  ST.E desc[UR44][R2.64], R21 ;  /* 0x0000001502007985 */ /* 0x0101e8000c10192c */
[----:B-1----:R-:W4:Y:S04]  /*17ec0*/  LD.E R25, desc[UR44][R4.64] ;  /* 0x0000002c04197980 */ /* 0x002f28000c101900 */
[----:B----4-:R1:W-:Y:S04]  /*17ed0*/  ST.E desc[UR44][R4.64], R25 ;  /* 0x0000001904007985 */ /* 0x0103e8000c10192c */
[----:B---3--:R-:W3:Y:S04]  /*17ee0*/  LD.E R27, desc[UR44][R6.64] ;  /* 0x0000002c061b7980 */ /* 0x008ee8000c101900 */
[----:B---3--:R3:W-:Y:S04]  /*17ef0*/  ST.E desc[UR44][R6.64], R27 ;  /* 0x0000001b06007985 */ /* 0x0087e8000c10192c */
[----:B------:R-:W4:Y:S04]  /*17f00*/  LD.E R11, desc[UR44][R16.64+0x240] ;  /* 0x0002402c100b7980 */ /* 0x000f28000c101900 */
[----:B------:R-:W5:Y:S04]  /*17f10*/  LD.E R13, desc[UR44][R16.64+0x244] ;  /* 0x0002442c100d7980 */ /* 0x000f68000c101900 */
[----:B------:R-:W2:Y:S04]  /*17f20*/  LD.E R14, desc[UR44][R16.64+0x248] ;  /* 0x0002482c100e7980 */ /* 0x000ea8000c101900 */
[----:B------:R-:W2:Y:S04]  /*17f30*/  LD.E R15, desc[UR44][R16.64+0x24c] ;  /* 0x00024c2c100f7980 */ /* 0x000ea8000c101900 */
[----:B------:R-:W2:Y:S04]  /*17f40*/  LD.E R18, desc[UR44][R16.64+0x250] ;  /* 0x0002502c10127980 */ /* 0x000ea8000c101900 */
[----:B------:R-:W2:Y:S04]  /*17f50*/  LD.E R19, desc[UR44][R16.64+0x254] ;  /* 0x0002542c10137980 */ /* 0x000ea8000c101900 */
[----:B------:R-:W2:Y:S04]  /*17f60*/  LD.E R20, desc[UR44][R16.64+0x258] ;  /* 0x0002582c10147980 */ /* 0x000ea8000c101900 */
[----:B0-----:R-:W2:Y:S04]  /*17f70*/  LD.E R21, desc[UR44][R16.64+0x25c] ;  /* 0x00025c2c10157980 */ /* 0x001ea8000c101900 */
[----:B------:R-:W2:Y:S04]  /*17f80*/  LD.E R24, desc[UR44][R16.64+0x260] ;  /* 0x0002602c10187980 */ /* 0x000ea8000c101900 */
[----:B-1----:R-:W2:Y:S04]  /*17f90*/  LD.E R25, desc[UR44][R16.64+0x264] ;  /* 0x0002642c10197980 */ /* 0x002ea8000c101900 */
[----:B------:R-:W2:Y:S04]  /*17fa0*/  LD.E R26, desc[UR44][R16.64+0x268] ;  /* 0x0002682c101a7980 */ /* 0x000ea8000c101900 */
        /* <DEDUP_REMOVED lines=113> */
[----:B----4-:R-:W-:Y:S04]  /*186c0*/  ST.E desc[UR44][R16.64+0x240], R11 ;  /* 0x0002400b10007985 */ /* 0x010fe8000c10192c */
[----:B-----5:R-:W-:Y:S04]  /*186d0*/  ST.E desc[UR44][R16.64+0x244], R13 ;  /* 0x0002440d10007985 */ /* 0x020fe8000c10192c */
[----:B--2---:R-:W-:Y:S04]  /*186e0*/  ST.E desc[UR44][R16.64+0x248], R14 ;  /* 0x0002480e10007985 */ /* 0x004fe8000c10192c */
[----:B------:R-:W-:Y:S04]  /*186f0*/  ST.E desc[UR44][R16.64+0x24c], R15 ;  /* 0x00024c0f10007985 */ /* 0x000fe8000c10192c */
[----:B------:R-:W-:Y:S04]  /*18700*/  ST.E desc[UR44][R16.64+0x250], R18 ;  /* 0x0002501210007985 */ /* 0x000fe8000c10192c */
[----:B------:R-:W-:Y:S04]  /*18710*/  ST.E desc[UR44][R16.64+0x254], R19 ;  /* 0x0002541310007985 */ /* 0x000fe8000c10192c */
[----:B------:R-:W-:Y:S04]  /*18720*/  ST.E desc[UR44][R16.64+0x258], R20 ;  /* 0x0002581410007985 */ /* 0x000fe8000c10192c */
[----:B------:R-:W-:Y:S04]  /*18730*/  ST.E desc[UR44][R16.64+0x25c], R21 ;  /* 0x00025c1510007985 */ /* 0x000fe8000c10192c */
[----:B------:R0:W-:Y:S04]  /*18740*/  ST.E desc[UR44][R16.64+0x260], R24 ;  /* 0x0002601810007985 */ /* 0x0001e8000c10192c */
[----:B------:R-:W-:Y:S04]  /*18750*/  ST.E desc[UR44][R16.64+0x264], R25 ;  /* 0x0002641910007985 */ /* 0x000fe8000c10192c */
[----:B------:R-:W-:Y:S04]  /*18760*/  ST.E desc[UR44][R16.64+0x268], R26 ;  /* 0x0002681a10007985 */ /* 0x000fe8000c10192c */
[----:B---3--:R-:W-:Y:S04]  /*18770*/  ST.E desc[UR44][R16.64+0x26c], R27 ;  /* 0x00026c1b10007985 */ /* 0x008fe8000c10192c */
        /* <DEDUP_REMOVED lines=651> */
[----:B------:R-:W-:Y:S04]  /*1b030*/  ST.E desc[UR44][R2.64], R25 ;  /* 0x0000001902007985 */ /* 0x000fe8000c10192c */
        /* <DEDUP_REMOVED lines=130> */
[----:B------:R-:W2:Y:S04]  /*1b860*/  LD.E R11, desc[UR44][R4.64] ;  /* 0x0000002c040b7980 */ /* 0x000ea8000c101900 */
[----:B--2---:R1:W-:Y:S04]  /*1b870*/  ST.E desc[UR44][R4.64], R11 ;  /* 0x0000000b04007985 */ /* 0x0043e8000c10192c */
[----:B------:R-:W2:Y:S04]  /*1b880*/  LD.E R13, desc[UR44][R6.64] ;  /* 0x0000002c060d7980 */ /* 0x000ea8000c101900 */
[----:B--2---:R2:W-:Y:S04]  /*1b890*/  ST.E desc[UR44][R6.64], R13 ;  /* 0x0000000d06007985 */ /* 0x0045e8000c10192c */
[----:B0-----:R-:W3:Y:S04]  /*1b8a0*/  LD.E R2, desc[UR44][R16.64+0x240] ;  /* 0x0002402c10027980 */ /* 0x001ee8000c101900 */
[----:B------:R-:W4:Y:S04]  /*1b8b0*/  LD.E R3, desc[UR44][R16.64+0x244] ;  /* 0x0002442c10037980 */ /* 0x000f28000c101900 */
[----:B-1----:R-:W5:Y:S04]  /*1b8c0*/  LD.E R4, desc[UR44][R16.64+0x248] ;  /* 0x0002482c10047980 */ /* 0x002f68000c101900 */
[----:B------:R-:W5:Y:S04]  /*1b8d0*/  LD.E R5, desc[UR44][R16.64+0x24c] ;  /* 0x00024c2c10057980 */ /* 0x000f68000c101900 */
        /* <DEDUP_REMOVED lines=120> */
[----:B---3--:R0:W-:Y:S04]  /*1c060*/  ST.E desc[UR44][R16.64+0x240], R2 ;  /* 0x0002400210007985 */ /* 0x0081e8000c10192c */
[----:B----4-:R0:W-:Y:S04]  /*1c070*/  ST.E desc[UR44][R16.64+0x244], R3 ;  /* 0x0002440310007985 */ /* 0x0101e8000c10192c */
[----:B-----5:R0:W-:Y:S04]  /*1c080*/  ST.E desc[UR44][R16.64+0x248], R4 ;  /* 0x0002480410007985 */ /* 0x0201e8000c10192c */
        /* <DEDUP_REMOVED lines=137> */
.L_x_6743:
[----:B------:R-:W-:Y:S05]  /*1c920*/  BSYNC B0 ;  /* 0x0000000000007941 */ /* 0x000fea0003800000 */
.L_x_6742:
[C---:B------:R-:W-:Y:S01]  /*1c930*/  ISETP.GT.AND P0, PT, R0.reuse, R12, PT ;  /* 0x0000000c0000720c */ /* 0x040fe20003f04270 */
[----:B------:R-:W-:-:S12]  /*1c940*/  VIADD R0, R0, 0xffffffff ;  /* 0xffffffff00007836 */ /* 0x000fd80000000000 */
[----:B------:R-:W-:Y:S05]  /*1c950*/  @P0 BRA `(.L_x_6744) ;  /* 0xffffff5800380947 */ /* 0x000fea000383ffff */
[----:B0-----:R-:W2:Y:S02]  /*1c960*/  LDL R6, [R1+0x70] ;  /* 0x0000700001067983 */ /* 0x001ea40000100800 */
[----:B--2---:R-:W-:-:S07]  /*1c970*/  IMAD.SHL.U32 R6, R6, 0x40, RZ ;  /* 0x0000004006067824 */ /* 0x004fce00078e00ff */
.L_x_6715:
[----:B------:R-:W0:Y:S01]  /*1c980*/  LDC R2, c[0x0][0x448] ;  /* 0x00011200ff027b82 */ /* 0x000e220000000800 */
[----:B------:R-:W-:Y:S01]  /*1c990*/  VIADD R6, R6, 0x3f ;  /* 0x0000003f06067836 */ /* 0x000fe20000000000 */
[----:B------:R-:W-:-:S06]  /*1c9a0*/  ULDC UR4, c[0x0][0xad4] ;  /* 0x0002b50000047ab9 */ /* 0x000fcc0000000800 */
[----:B------:R-:W2:Y:S01]  /*1c9b0*/  LDC R7, c[0x0][0xadc] ;  /* 0x0002b700ff077b82 */ /* 0x000ea20000000800 */
[----:B0-----:R-:W-:-:S13]  /*1c9c0*/  ISETP.NE.AND P0, PT, R2, 0x1, PT ;  /* 0x000000010200780c */ /* 0x001fda0003f05270 */
[----:B------:R-:W0:Y:S08]  /*1c9d0*/  @P0 LDC R3, c[0x0][0x44c] ;  /* 0x00011300ff030b82 */ /* 0x000e300000000800 */
[----:B------:R-:W3:Y:S01]  /*1c9e0*/  @P0 LDC R5, c[0x0][0x450] ;  /* 0x00011400ff050b82 */ /* 0x000ee20000000800 */
[----:B0-----:R-:W-:-:S05]  /*1c9f0*/  @P0 IMAD.HI.U32 R2, R6, R3, RZ ;  /* 0x0000000306020227 */ /* 0x001fca00078e00ff */
[----:B---3--:R-:W-:Y:S02]  /*1ca00*/  @P0 SHF.R.U32.HI R6, RZ, R5, R2 ;  /* 0x00000005ff060219 */ /* 0x008fe40000011602 */
[----:B--2---:R-:W-:-:S03]  /*1ca10*/  ISETP.GE.AND P0, PT, R7, 0x1, PT ;  /* 0x000000010700780c */ /* 0x004fc60003f06270 */
[----:B------:R-:W-:-:S04]  /*1ca20*/  IMAD.IADD R6, R189, 0x1, R6 ;  /* 0x00000001bd067824 */ /* 0x000fc800078e0206 */
[----:B-1----:R-:W-:-:S06]  /*1ca30*/  VIADD R4, R6, -UR4 ;  /* 0x8000000406047c36 */ /* 0x002fcc0008000000 */
        /* <DEDUP_REMOVED lines=11> */
.L_x_6747:
[----:B------:R-:W-:-:S13]  /*1caf0*/  ISETP.NE.AND P0, PT, R7, 0x1, PT ;  /* 0x000000010700780c */ /* 0x000fda0003f05270 */
[----:B------:R-:W0:Y:S02]  /*1cb00*/  @P0 LDC.64 R2, c[0x0][0xae0] ;  /* 0x0002b800ff020b82 */ /* 0x000e240000000a00 */
[----:B0-----:R-:W-:-:S05]  /*1cb10*/  @P0 IMAD.HI.U32 R2, R6, R2, RZ ;  /* 0x0000000206020227 */ /* 0x001fca00078e00ff */
[----:B------:R-:W-:-:S07]  /*1cb20*/  @P0 SHF.R.U32.HI R6, RZ, R3, R2 ;  /* 0x00000003ff060219 */ /* 0x000fce0000011602 */
.L_x_6748:
[----:B------:R-:W-:Y:S05]  /*1cb30*/  BSYNC B0 ;  /* 0x0000000000007941 */ /* 0x000fea0003800000 */
.L_x_6746:
[----:B------:R-:W-:-:S05]  /*1cb40*/  IMAD R3, R6, R7, RZ ;  /* 0x0000000706037224 */ /* 0x000fca00078e02ff */
[----:B------:R-:W-:-:S07]  /*1cb50*/  VIMNMX R4, R4, R3, !PT ;  /* 0x0000000304047248 */ /* 0x000fce0007fe0100 */
.L_x_6745:
[----:B------:R-:W-:-:S05]  /*1cb60*/  VIADD R4, R4, 0x3f ;  /* 0x0000003f04047836 */ /* 0x000fca0000000000 */
[----:B------:R-:W-:-:S04]  /*1cb70*/  SHF.R.S32.HI R3, RZ, 0x1f, R4 ;  /* 0x0000001fff037819 */ /* 0x000fc80000011404 */
[----:B------:R-:W-:-:S04]  /*1cb80*/  LEA.HI R3, R3, R4, RZ, 0x6 ;  /* 0x0000000403037211 */ /* 0x000fc800078f30ff */
[----:B------:R-:W-:-:S04]  /*1cb90*/  SHF.R.S32.HI R10, RZ, 0x6, R3 ;  /* 0x00000006ff0a7819 */ /* 0x000fc80000011403 */
[----:B------:R-:W-:-:S04]  /*1cba0*/  VIMNMX R10, R163, R10, !PT ;  /* 0x0000000aa30a7248 */ /* 0x000fc80007fe0100 */
[----:B------:R-:W-:-:S13]  /*1cbb0*/  ISETP.GE.AND P0, PT, R0, R10, PT ;  /* 0x0000000a0000720c */ /* 0x000fda0003f06270 */
[----:B------:R-:W-:Y:S05]  /*1cbc0*/  @!P0 BRA `(.L_x_6749) ;  /* 0x0000009800288947 */ /* 0x000fea0003800000 */
.L_x_6768:
        /* <DEDUP_REMOVED lines=20> */
[----:B------:R0:W-:Y:S01]  /*1cd10*/  @!P1 ST.E desc[UR44][R16.64+0x1ec], R9 ;  /* 0x0001ec0910009985 */ /* 0x0001e2000c10192c */
[----:B------:R-:W-:Y:S05]  /*1cd20*/  @!P2 BRA `(.L_x_6751) ;  /* 0x000000000004a947 */ /* 0x000fea0003800000 */
[----:B------:R-:W-:Y:S01]  /*1cd30*/  BPT.TRAP 0x1 ;  /* 0x000000040000795c */ /* 0x000fe20000300000 */
.L_x_6751:
[----:B------:R-:W-:Y:S05]  /*1cd40*/  BSYNC B0 ;  /* 0x0000000000007941 */ /* 0x000fea0003800000 */
.L_x_6750:
        /* <DEDUP_REMOVED lines=13> */
.L_x_6753:
[----:B------:R-:W-:Y:S05]  /*1ce20*/  BSYNC B0 ;  /* 0x0000000000007941 */ /* 0x000fea0003800000 */
.L_x_6752:
        /* <DEDUP_REMOVED lines=8> */
.L_x_6755:
[----:B------:R-:W-:Y:S05]  /*1ceb0*/  BSYNC B0 ;  /* 0x0000000000007941 */ /* 0x000fea0003800000 */
.L_x_6754:
        /* <DEDUP_REMOVED lines=58> */
.L_x_6758:
[----:B------:R-:W-:Y:S05]  /*1d260*/  BSYNC B0 ;  /* 0x0000000000007941 */ /* 0x000fea0003800000 */
.L_x_6757:
        /* <DEDUP_REMOVED lines=13> */
.L_x_6760:
[----:B------:R-:W-:Y:S05]  /*1d340*/  BSYNC B0 ;  /* 0x0000000000007941 */ /* 0x000fea0003800000 */
.L_x_6759:
        /* <DEDUP_REMOVED lines=8> */
.L_x_6762:
[----:B------:R-:W-:Y:S05]  /*1d3d0*/  BSYNC B0 ;  /* 0x0000000000007941 */ /* 0x000fea0003800000 */
.L_x_6761:
[----:B------:R-:W2:Y:S01]  /*1d3e0*/  S2R R4, SR_TID.X ;  /* 0x0000000000047919 */ /* 0x000ea20000002100 */
[----:B------:R-:W3:Y:S01]  /*1d3f0*/  LD.E R11, desc[UR44][R16.64+0x1e8] ;  /* 0x0001e82c100b7980 */ /* 0x000ee2000c101900 */
[----:B--2---:R-:W-:-:S03]  /*1d400*/  LOP3.LUT R8, R4, 0x7f, RZ, 0xc0, !PT ;  /* 0x0000007f04087812 */ /* 0x004fc600078ec0ff */
[----:B------:R-:W3:Y:S01]  /*1d410*/  LD.E.64 R4, desc[UR44][R16.64+0xb8] ;  /* 0x0000b82c10047980 */ /* 0x000ee2000c101b00 */
[----:B------:R-:W-:Y:S05]  /*1d420*/  WARPSYNC.ALL ;  /* 0x0000000000007948 */ /* 0x000fea0003800000 */
[----:B------:R-:W-:Y:S01]  /*1d430*/  ISETP.NE.AND P2, PT, R8, RZ, PT ;  /* 0x000000ff0800720c */ /* 0x000fe20003f45270 */
[----:B------:R-:W2:Y:S04]  /*1d440*/  LD.E R12, desc[UR44][R16.64+0x88] ;  /* 0x0000882c100c7980 */ /* 0x000ea8000c101900 */
[----:B------:R-:W4:Y:S04]  /*1d450*/  LD.E.64 R14, desc[UR44][R16.64+0xb0] ;  /* 0x0000b02c100e7980 */ /* 0x000f28000c101b00 */
[----:B------:R-:W4:Y:S04]  /*1d460*/  LD.E.64 R18, desc[UR44][R16.64+0xb0] ;  /* 0x0000b02c10127980 */ /* 0x000f28000c101b00 */
[----:B-1---5:R-:W4:Y:S04]  /*1d470*/  LD.E.64 R6, desc[UR44][R16.64+0xb0] ;  /* 0x0000b02c10067980 */ /* 0x022f28000c101b00 */
[----:B------:R-:W4:Y:S01]  /*1d480*/  LD.E.64 R8, desc[UR44][R16.64+0xb0] ;  /* 0x0000b02c10087980 */ /* 0x000f22000c101b00 */
[----:B---3--:R-:W-:Y:S01]  /*1d490*/  IMAD R4, R11, 0x1000, R4 ;  /* 0x000010000b047824 */ /* 0x008fe200078e0204 */
[----:B------:R-:W-:-:S04]  /*1d4a0*/  R2UR UR7, R5 ;  /* 0x00000000050772ca */ /* 0x000fc800000e0000 */
[C---:B------:R-:W-:Y:S01]  /*1d4b0*/  R2UR UR6, R4.reuse ;  /* 0x00000000040672ca */ /* 0x040fe200000e0000 */
[----:B------:R-:W-:Y:S02]  /*1d4c0*/  VIADD R20, R4, 0x2 ;  /* 0x0000000204147836 */ /* 0x000fe40000000000 */
[----:B------:R-:W-:Y:S01]  /*1d4d0*/  IMAD.MOV.U32 R21, RZ, RZ, R5 ;  /* 0x000000ffff157224 */ /* 0x000fe200078e0005 */
[----:B--2---:R-:W-:Y:S02]  /*1d4e0*/  ISETP.NE.U32.AND P1, PT, R12, RZ, PT ;  /* 0x000000ff0c00720c */ /* 0x004fe40003f25070 */
        /* <DEDUP_REMOVED lines=419> */
[----:B------:R-:W3:Y:S01]  /*1ef20*/  LD.E.64 R4, desc[UR44][R16.64+0x200] ;  /* 0x0002002c10047980 */ /* 0x000ee2000c101b00 */
[----:B------:R-:W-:-:S04]  /*1ef30*/  UIADD3 UR4, UP0, UR37, 0x200, URZ ;  /* 0x0000020025047890 */ /* 0x000fc8000ff1e03f */
[----:B------:R-:W-:Y:S02]  /*1ef40*/  ULOP3.LUT UR4, UR4, 0x4, URZ, 0xfc, !UPT ;  /* 0x0000000404047892 */ /* 0x000fe4000f8efc3f */
[----:B------:R-:W-:Y:S01]  /*1ef50*/  UIADD3.X UR5, URZ, UR36, URZ, UP0, !UPT ;  /* 0x000000243f057290 */ /* 0x000fe200087fe43f */
[-C--:B--2---:R-:W-:Y:S01]  /*1ef60*/  FMUL.FTZ R19, R24, R6.reuse ;  /* 0x0000000618137220 */ /* 0x084fe20000410000 */
[-C--:B------:R-:W-:Y:S01]  /*1ef70*/  FMUL.FTZ R18, R25, R6.reuse ;  /* 0x0000000619127220 */ /* 0x080fe20000410000 */
[-C--:B------:R-:W-:Y:S01]  /*1ef80*/  FMUL.FTZ R21, R28, R6.reuse ;  /* 0x000000061c157220 */ /* 0x080fe20000410000 */
[-C--:B------:R-:W-:Y:S01]  /*1ef90*/  FMUL.FTZ R25, R29, R6.reuse ;  /* 0x000000061d197220 */ /* 0x080fe20000410000 */
[-C--:B------:R-:W-:Y:S01]  /*1efa0*/  FMUL.FTZ R12, R26, R6.reuse ;  /* 0x000000061a0c7220 */ /* 0x080fe20000410000 */
[-C--:B------:R-:W-:Y:S01]  /*1efb0*/  FMUL.FTZ R26, R32, R6.reuse ;  /* 0x00000006201a7220 */ /* 0x080fe20000410000 */
[----:B------:R-:W3:Y:S01]  /*1efc0*/  MUFU.TANH R19, R19 ;  /* 0x0000001300137308 */ /* 0x000ee20000002400 */
        /* <DEDUP_REMOVED lines=13> */
[-C--:B0-----:R-:W-:Y:S01]  /*1f0a0*/  FMUL.FTZ R3, R27, R6.reuse ;  /* 0x000000061b037220 */ /* 0x081fe20000410000 */
[----:B------:R-:W-:Y:S01]  /*1f0b0*/  FMUL.FTZ R27, R38, R6 ;  /* 0x00000006261b7220 */ /* 0x000fe20000410000 */
[----:B------:R-:W0:Y:S01]  /*1f0c0*/  MUFU.TANH R21, R21 ;  /* 0x0000001500157308 */ /* 0x000e220000002400 */
[----:B---3--:R-:W-:Y:S01]  /*1f0d0*/  FMNMX.FTZ R7, R19, R4, !PT ;  /* 0x0000000413077209 */ /* 0x008fe20007810000 */
[-C--:B------:R-:W-:Y:S01]  /*1f0e0*/  FMUL.FTZ R38, R49, R6.reuse ;  /* 0x0000000631267220 */ /* 0x080fe20000410000 */
[-C--:B------:R-:W-:Y:S01]  /*1f0f0*/  FMUL.FTZ R29, R39, R6.reuse ;  /* 0x00000006271d7220 */ /* 0x080fe20000410000 */
[-C--:B------:R-:W-:Y:S01]  /*1f100*/  FMUL.FTZ R39, R52, R6.reuse ;  /* 0x0000000634277220 */ /* 0x080fe20000410000 */
[-C--:B------:R-:W-:Y:S01]  /*1f110*/  FMUL.FTZ R40, R53, R6.reuse ;  /* 0x0000000635287220 */ /* 0x080fe20000410000 */
[-C--:B------:R-:W-:Y:S01]  /*1f120*/  FMUL.FTZ R32, R42, R6.reuse ;  /* 0x000000062a207220 */ /* 0x080fe20000410000 */
[-C--:B------:R-:W-:Y:S01]  /*1f130*/  FMUL.FTZ R41, R43, R6.reuse ;  /* 0x000000062b297220 */ /* 0x080fe20000410000 */
[----:B------:R-:W3:Y:S01]  /*1f140*/  MUFU.TANH R25, R25 ;  /* 0x0000001900197308 */ /* 0x000ee20000002400 */
[----:B--2---:R-:W-:Y:S01]  /*1f150*/  FMNMX.FTZ R8, R18, R7, !PT ;  /* 0x0000000712087209 */ /* 0x004fe20007810000 */
[-C--:B------:R-:W-:Y:S01]  /*1f160*/  FMUL.FTZ R42, R46, R6.reuse ;  /* 0x000000062e2a7220 */ /* 0x080fe20000410000 */
[-C--:B------:R-:W-:Y:S01]  /*1f170*/  FMUL.FTZ R43, R47, R6.reuse ;  /* 0x000000062f2b7220 */ /* 0x080fe20000410000 */
[-C--:B------:R-:W-:Y:S01]  /*1f180*/  FMUL.FTZ R45, R51, R6.reuse ;  /* 0x00000006332d7220 */ /* 0x080fe20000410000 */
[-C--:B------:R-:W-:Y:S01]  /*1f190*/  FMUL.FTZ R46, R54, R6.reuse ;  /* 0x00000006362e7220 */ /* 0x080fe20000410000 */
[----:B------:R-:W-:-:S02]  /*1f1a0*/  FMUL.FTZ R47, R55, R6 ;  /* 0x00000006372f7220 */ /* 0x000fc40000410000 */
[----:B------:R-:W2:Y:S01]  /*1f1b0*/  MUFU.TANH R26, R26 ;  /* 0x0000001a001a7308 */ /* 0x000ea20000002400 */
[----:B0-----:R-:W-:-:S07]  /*1f1c0*/  FMNMX.FTZ R8, R21, R8, !PT ;  /* 0x0000000815087209 */ /* 0x001fce0007810000 */
[----:B------:R-:W0:Y:S01]  /*1f1d0*/  MUFU.TANH R28, R28 ;  /* 0x0000001c001c7308 */ /* 0x000e220000002400 */
[----:B---3--:R-:W-:-:S07]  /*1f1e0*/  FMNMX.FTZ R7, R25, R8, !PT ;  /* 0x0000000819077209 */ /* 0x008fce0007810000 */
[----:B------:R-:W3:Y:S01]  /*1f1f0*/  MUFU.TANH R30, R30 ;  /* 0x0000001e001e7308 */ /* 0x000ee20000002400 */
[----:B--2---:R-:W-:-:S07]  /*1f200*/  FMNMX.FTZ R7, R26, R7, !PT ;  /* 0x000000071a077209 */ /* 0x004fce0007810000 */
        /* <DEDUP_REMOVED lines=19> */
[----:B0-----:R-:W-:Y:S01]  /*1f340*/  FMNMX.FTZ R9, R39, R44, !PT ;  /* 0x0000002c27097209 */ /* 0x001fe20007810000 */
[----:B------:R-:W-:-:S06]  /*1f350*/  FMUL.FTZ R44, R50, R6 ;  /* 0x00000006322c7220 */ /* 0x000fcc0000410000 */
[----:B------:R-:W0:Y:S01]  /*1f360*/  MUFU.TANH R3, R3 ;  /* 0x0000000300037308 */ /* 0x000e220000002400 */
[----:B---3--:R-:W-:-:S07]  /*1f370*/  FMNMX.FTZ R8, R12, R5, !PT ;  /* 0x000000050c087209 */ /* 0x008fce0007810000 */
[----:B------:R-:W3:Y:S01]  /*1f380*/  MUFU.TANH R14, R14 ;  /* 0x0000000e000e7308 */ /* 0x000ee20000002400 */
[----:B--2---:R-:W-:-:S05]  /*1f390*/  FMNMX.FTZ R9, R40, R9, !PT ;  /* 0x0000000928097209 */ /* 0x004fca0007810000 */
[----:B------:R-:W2:Y:S02]  /*1f3a0*/  SHFL.BFLY PT, R48, R9, 0x2, 0x1f ;  /* 0x0c401f0009307f89 */ /* 0x000ea400000e0000 */
[----:B------:R-:W4:Y:S01]  /*1f3b0*/  MUFU.TANH R15, R15 ;  /* 0x0000000f000f7308 */ /* 0x000f220000002400 */
[----:B0-----:R-:W-:Y:S01]  /*1f3c0*/  FMNMX.FTZ R7, R3, R8, !PT ;  /* 0x0000000803077209 */ /* 0x001fe20007810000 */
[----:B------:R-:W-:Y:S06]  /*1f3d0*/  ST.E desc[UR44][R16.64+0x200], R9 ;  /* 0x0002000910007985 */ /* 0x000fec000c10192c */
[----:B------:R-:W0:Y:S01]  /*1f3e0*/  MUFU.TANH R20, R20 ;  /* 0x0000001400147308 */ /* 0x000e220000002400 */
[----:B---3--:R-:W-:-:S07]  /*1f3f0*/  FMNMX.FTZ R8, R14, R7, !PT ;  /* 0x000000070e087209 */ /* 0x008fce0007810000 */
[----:B------:R-:W3:Y:S01]  /*1f400*/  MUFU.TANH R24, R24 ;  /* 0x0000001800187308 */ /* 0x000ee20000002400 */
[----:B----4-:R-:W-:Y:S02]  /*1f410*/  FMNMX.FTZ R7, R15, R8, !PT ;  /* 0x000000080f077209 */ /* 0x010fe40007810000 */
[----:B--2---:R-:W-:-:S05]  /*1f420*/  FMNMX.FTZ R48, R9, R48, !PT ;  /* 0x0000003009307209 */ /* 0x004fca0007810000 */
[----:B------:R-:W2:Y:S01]  /*1f430*/  MUFU.TANH R27, R27 ;  /* 0x0000001b001b7308 */ /* 0x000ea20000002400 */
[----:B0-----:R-:W-:Y:S01]  /*1f440*/  FMNMX.FTZ R7, R20, R7, !PT ;  /* 0x0000000714077209 */ /* 0x001fe20007810000 */
[----:B------:R-:W0:Y:S06]  /*1f450*/  SHFL.BFLY PT, R13, R48, 0x1, 0x1f ;  /* 0x0c201f00300d7f89 */ /* 0x000e2c00000e0000 */
[----:B------:R-:W4:Y:S01]  /*1f460*/  MUFU.TANH R29, R29 ;  /* 0x0000001d001d7308 */ /* 0x000f220000002400 */
[----:B---3--:R-:W-:-:S07]  /*1f470*/  FMNMX.FTZ R8, R24, R7, !PT ;  /* 0x0000000718087209 */ /* 0x008fce0007810000 */
[----:B------:R-:W3:Y:S01]  /*1f480*/  MUFU.TANH R32, R32 ;  /* 0x0000002000207308 */ /* 0x000ee20000002400 */
[----:B--2---:R-:W-:-:S07]  /*1f490*/  FMNMX.FTZ R8, R27, R8, !PT ;  /* 0x000000081b087209 */ /* 0x004fce0007810000 */
[----:B------:R-:W2:Y:S01]  /*1f4a0*/  MUFU.TANH R41, R41 ;  /* 0x0000002900297308 */ /* 0x000ea20000002400 */
[----:B----4-:R-:W-:Y:S02]  /*1f4b0*/  FMNMX.FTZ R7, R29, R8, !PT ;  /* 0x000000081d077209 */ /* 0x010fe40007810000 */
[----:B0-----:R-:W-:-:S05]  /*1f4c0*/  FMNMX.FTZ R13, R48, R13, !PT ;  /* 0x0000000d300d7209 */ /* 0x001fca0007810000 */
        /* <DEDUP_REMOVED lines=12> */
[----:B------:R-:W-:-:S03]  /*1f590*/  IMAD.U32 R6, RZ, RZ, UR4 ;  /* 0x00000004ff067e24 */ /* 0x000fc6000f8e00ff */
[----:B---3--:R-:W-:Y:S01]  /*1f5a0*/  FMNMX.FTZ R8, R46, R7, !PT ;  /* 0x000000072e087209 */ /* 0x008fe20007810000 */
[----:B------:R-:W-:-:S03]  /*1f5b0*/  IMAD.U32 R7, RZ, RZ, UR5 ;  /* 0x00000005ff077e24 */ /* 0x000fc6000f8e00ff */
        /* <DEDUP_REMOVED lines=17> */
[----:B------:R-:W-:-:S05]  /*1f6d0*/  FMUL.FTZ R13, R51, R52 ;  /* 0x00000034330d7220 */ /* 0x000fca0000410000 */
[----:B------:R-:W4:Y:S08]  /*1f6e0*/  MUFU.EX2 R11, R11 ;  /* 0x0000000b000b7308 */ /* 0x000f300000000800 */
[----:B------:R-:W0:Y:S01]  /*1f6f0*/  MUFU.EX2 R13, R13 ;  /* 0x0000000d000d7308 */ /* 0x000e220000000800 */
        /* <DEDUP_REMOVED lines=17> */
.L_x_6765:
[----:B------:R-:W-:Y:S05]  /*1f810*/  BSYNC B0 ;  /* 0x0000000000007941 */ /* 0x000fea0003800000 */
.L_x_6764:
        /* <DEDUP_REMOVED lines=19> */
[-CC-:B------:R-:W-:Y:S01]  /*1f950*/  FFMA.FTZ R14, R14, R2.reuse, -R51.reuse ;  /* 0x000000020e0e7223 */ /* 0x180fe20000010833 */
[----:B------:R-:W0:Y:S01]  /*1f960*/  MUFU.EX2 R168, R168 ;  /* 0x000000a800a87308 */ /* 0x000e220000000800 */
[-C--:B------:R-:W-:Y:S01]  /*1f970*/  FFMA.FTZ R15, R15, R2.reuse, -R51 ;  /* 0x000000020f0f7223 */ /* 0x080fe20000010833 */
[-CC-:B------:R-:W-:Y:S01]  /*1f980*/  FFMA.FTZ R25, R25, R2.reuse, -R49.reuse ;  /* 0x0000000219197223 */ /* 0x180fe20000010831 */
        /* <DEDUP_REMOVED lines=10> */
[-CC-:B------:R-:W-:Y:S01]  /*1fa30*/  FFMA.FTZ R32, R32, R2.reuse, -R51.reuse ;  /* 0x0000000220207223 */ /* 0x180fe20000010833 */
        /* <DEDUP_REMOVED lines=10> */
[----:B------:R1:W0:Y:S01]  /*1fae0*/  MUFU.EX2 R169, R3 ;  /* 0x0000000300a97308 */ /* 0x0002220000000800 */
[----:B----4-:R-:W-:Y:S01]  /*1faf0*/  FADD.FTZ R8, R12, R55 ;  /* 0x000000370c087221 */ /* 0x010fe20000010000 */
[-C--:B------:R-:W-:Y:S01]  /*1fb00*/  FFMA.FTZ R45, R45, R2.reuse, -R51 ;  /* 0x000000022d2d7223 */ /* 0x080fe20000010833 */
[-C--:B------:R-:W-:Y:S01]  /*1fb10*/  FFMA.FTZ R182, R39, R2.reuse, -R49 ;  /* 0x0000000227b67223 */ /* 0x080fe20000010831 */
[-C--:B------:R-:W-:Y:S01]  /*1fb20*/  FFMA.FTZ R46, R46, R2.reuse, -R51 ;  /* 0x000000022e2e7223 */ /* 0x080fe20000010833 */
[----:B------:R-:W-:-:S03]  /*1fb30*/  FFMA.FTZ R35, R40, R2, -R49 ;  /* 0x0000000228237223 */ /* 0x000fc60000010831 */
[----:B------:R-:W2:Y:S01]  /*1fb40*/  MUFU.EX2 R170, R170 ;  /* 0x000000aa00aa7308 */ /* 0x000ea20000000800 */
[----:B-1----:R-:W-:-:S07]  /*1fb50*/  FADD.FTZ R3, R9, R4 ;  /* 0x0000000409037221 */ /* 0x002fce0000010000 */
[----:B------:R-:W1:Y:S01]  /*1fb60*/  MUFU.EX2 R14, R14 ;  /* 0x0000000e000e7308 */ /* 0x000e620000000800 */
[----:B0-----:R-:W-:-:S07]  /*1fb70*/  FADD.FTZ R5, R169, R8 ;  /* 0x00000008a9057221 */ /* 0x001fce0000010000 */
[----:B------:R0:W3:Y:S01]  /*1fb80*/  MUFU.EX2 R7, R25 ;  /* 0x0000001900077308 */ /* 0x0000e20000000800 */
[----:B--2---:R-:W-:-:S07]  /*1fb90*/  FADD.FTZ R4, R170, R3 ;  /* 0x00000003aa047221 */ /* 0x004fce0000010000 */
[----:B------:R-:W2:Y:S01]  /*1fba0*/  MUFU.EX2 R15, R15 ;  /* 0x0000000f000f7308 */ /* 0x000ea20000000800 */
[----:B-1----:R-:W-:Y:S01]  /*1fbb0*/  FADD.FTZ R8, R14, R5 ;  /* 0x000000050e087221 */ /* 0x002fe20000010000 */
[-C--:B0-----:R-:W-:Y:S01]  /*1fbc0*/  FFMA.FTZ R25, R34, R2.reuse, -R49 ;  /* 0x0000000222197223 */ /* 0x081fe20000010831 */
[----:B------:R-:W-:-:S05]  /*1fbd0*/  FFMA.FTZ R2, R47, R2, -R51 ;  /* 0x000000022f027223 */ /* 0x000fca0000010833 */
[----:B------:R-:W0:Y:S01]  /*1fbe0*/  MUFU.EX2 R172, R172 ;  /* 0x000000ac00ac7308 */ /* 0x000e220000000800 */
[----:B---3--:R-:W-:-:S07]  /*1fbf0*/  FADD.FTZ R3, R7, R4 ;  /* 0x0000000407037221 */ /* 0x008fce0000010000 */
        /* <DEDUP_REMOVED lines=45> */
[----:B0-----:R-:W-:Y:S01]  /*1fed0*/  FADD.FTZ R8, R46, R5 ;  /* 0x000000052e087221 */ /* 0x001fe20000010000 */
[----:B-1----:R-:W-:-:S05]  /*1fee0*/  FADD.FTZ R29, R35, R4 ;  /* 0x00000004231d7221 */ /* 0x002fca0000010000 */
        /* <DEDUP_REMOVED lines=103> */
[----:B--2---:R-:W2:Y:S01]  /*20560*/  LD.E R8, desc[UR44][R16.64+0x420] ;  /* 0x0004202c10087980 */ /* 0x004ea2000c101900 */
        /* <DEDUP_REMOVED lines=101> */
[----:B------:R-:W-:-:S03]  /*20bc0*/  FMUL.FTZ R31, R13, R6 ;  /* 0x000000060d1f7220 */ /* 0x000fc60000410000 */
        /* <DEDUP_REMOVED lines=11> */
[C---:B-1----:R-:W-:Y:S01]  /*20c80*/  FMUL.FTZ R29, R13.reuse, R4 ;  /* 0x000000040d1d7220 */ /* 0x042fe20000410000 */
[----:B--2---:R-:W-:Y:S01]  /*20c90*/  FMUL.FTZ R13, R13, R8 ;  /* 0x000000080d0d7220 */ /* 0x004fe20000410000 */
        /* <DEDUP_REMOVED lines=196> */
[----:B-1----:R-:W-:Y:S01]  /*218e0*/  FMUL.FTZ R35, R11, R14 ;  /* 0x0000000e0b237220 */ /* 0x002fe20000410000 */
        /* <DEDUP_REMOVED lines=146> */
[----:B------:R-:W-:Y:S04]  /*22210*/  ST.E desc[UR44][R16.64+0x248], R14 ;  /* 0x0002480e10007985 */ /* 0x000fe8000c10192c */
[----:B---3--:R-:W-:Y:S04]  /*22220*/  ST.E desc[UR44][R16.64+0x24c], R15 ;  /* 0x00024c0f10007985 */ /* 0x008fe8000c10192c */
[----:B------:R-:W-:Y:S04]  /*22230*/  ST.E desc[UR44][R16.64+0x250], R18 ;  /* 0x0002501210007985 */ /* 0x000fe8000c10192c */
[----:B------:R-:W-:Y:S04]  /*22240*/  ST.E desc[UR44][R16.64+0x254], R19 ;  /* 0x0002541310007985 */ /* 0x000fe8000c10192c */
[----:B------:R-:W-:Y:S04]  /*22250*/  ST.E desc[UR44][R16.64+0x258], R20 ;  /* 0x0002581410007985 */ /* 0x000fe8000c10192c */
[----:B------:R-:W-:Y:S04]  /*22260*/  ST.E desc[UR44][R16.64+0x25c], R21 ;  /* 0x00025c1510007985 */ /* 0x000fe8000c10192c */
[----:B------:R0:W-:Y:S04]  /*22270*/  ST.E desc[UR44][R16.64+0x260], R24 ;  /* 0x0002601810007985 */ /* 0x0001e8000c10192c */
[----:B------:R-:W-:Y:S04]  /*22280*/  ST.E desc[UR44][R16.64+0x264], R25 ;  /* 0x0002641910007985 */ /* 0x000fe8000c10192c */
[----:B------:R-:W-:Y:S04]  /*22290*/  ST.E desc[UR44][R16.64+0x268], R26 ;  /* 0x0002681a10007985 */ /* 0x000fe8000c10192c */
[----:B--2---:R-:W-:Y:S04]  /*222a0*/  ST.E desc[UR44][R16.64+0x26c], R27 ;  /* 0x00026c1b10007985 */ /* 0x004fe8000c10192c */
        /* <DEDUP_REMOVED lines=1050> */
.L_x_6767:
[----:B------:R-:W-:Y:S05]  /*26450*/  BSYNC B0 ;  /* 0x0000000000007941 */ /* 0x000fea0003800000 */
.L_x_6766:
[----:B------:R-:W-:Y:S05]  /*26460*/  @P0 BRA `(.L_x_6768) ;  /* 0xffffff6400d80947 */ /* 0x000fea000383ffff */
.L_x_6749:
[----:B------:R-:W-:-:S13]  /*26470*/  ISETP.GE.AND P0, PT, R0, R163, PT ;  /* 0x000000a30000720c */ /* 0x000fda0003f06270 */
[----:B------:R-:W-:Y:S05]  /*26480*/  @!P0 BRA `(.L_x_6769) ;  /* 0x000000a800088947 */ /* 0x000fea0003800000 */
.L_x_6798:
        /* <DEDUP_REMOVED lines=20> */
.L_x_6771:
[----:B------:R-:W-:Y:S05]  /*265d0*/  BSYNC B0 ;  /* 0x0000000000007941 */ /* 0x000fea0003800000 */
.L_x_6770:
        /* <DEDUP_REMOVED lines=13> */
.L_x_6773:
[----:B------:R-:W-:Y:S05]  /*266b0*/  BSYNC B0 ;  /* 0x0000000000007941 */ /* 0x000fea0003800000 */
.L_x_6772:
        /* <DEDUP_REMOVED lines=8> */
.L_x_6775:
[----:B------:R-:W-:Y:S05]  /*26740*/  BSYNC B0 ;  /* 0x0000000000007941 */ /* 0x000fea0003800000 */
.L_x_6774:
        /* <DEDUP_REMOVED lines=58> */
.L_x_6778:
[----:B------:R-:W-:Y:S05]  /*26af0*/  BSYNC B0 ;  /* 0x0000000000007941 */ /* 0x000fea0003800000 */
.L_x_6777:
        /* <DEDUP_REMOVED lines=13> */
.L_x_6780:
[----:B------:R-:W-:Y:S05]  /*26bd0*/  BSYNC B0 ;  /* 0x0000000000007941 */ /* 0x000fea0003800000 */
.L_x_6779:
        /* <DEDUP_REMOVED lines=8> */
.L_x_6782:
[----:B------:R-:W-:Y:S05]  /*26c60*/  BSYNC B0 ;  /* 0x0000000000007941 */ /* 0x000fea0003800000 */
.L_x_6781:
        /* <DEDUP_REMOVED lines=460> */
[----:B------:R-:W-:-:S02]  /*28930*/  FMUL.FTZ R28, R38, R56 ;  /* 0x00000038261c7220 */ /* 0x000fc40000410000 */
[----:B------:R-:W-:Y:S01]  /*28940*/  IMAD.IADD R38, R58, 0x1, -R37 ;  /* 0x000000013a267824 */ /* 0x000fe200078e0a25 */
[----:B0-----:R0:W1:Y:S01]  /*28950*/  MUFU.TANH R3, R24 ;  /* 0x0000001800037308 */ /* 0x0010620000002400 */
[-C--:B------:R-:W-:Y:S01]  /*28960*/  FMUL.FTZ R57, R29, R56.reuse ;  /* 0x000000381d397220 */ /* 0x080fe20000410000 */
        /* <DEDUP_REMOVED lines=9> */
[----:B------:R-:W-:Y:S01]  /*28a00*/  LEA.HI R44, R45, R38, RZ, 0x2 ;  /* 0x000000262d2c7211 */ /* 0x000fe200078f10ff */
[-C--:B------:R-:W-:Y:S01]  /*28a10*/  FMUL.FTZ R34, R46, R56.reuse ;  /* 0x000000382e227220 */ /* 0x080fe20000410000 */
[----:B------:R-:W-:Y:S01]  /*28a20*/  LOP3.LUT R59, R43, 0xfffffffc, RZ, 0xc0, !PT ;  /* 0xfffffffc2b3b7812 */ /* 0x000fe200078ec0ff */
[----:B------:R-:W-:Y:S01]  /*28a30*/  FMUL.FTZ R37, R47, R56 ;  /* 0x000000382f257220 */ /* 0x000fe20000410000 */
        /* <DEDUP_REMOVED lines=20> */
[----:B------:R-:W0:Y:S01]  /*28b80*/  SHFL.IDX PT, R47, R58, RZ, 0x1c1f ;  /* 0x001c1fff3a2f7589 */ /* 0x000e2200000e0000 */
[----:B------:R-:W-:Y:S01]  /*28b90*/  IADD3 R19, -R51, 0x1, RZ ;  /* 0x0000000133137810 */ /* 0x000fe20007ffe1ff */
[----:B------:R-:W-:Y:S02]  /*28ba0*/  IMAD.IADD R46, R38, 0x1, -R13 ;  /* 0x00000001262e7824 */ /* 0x000fe400078e0a0d */
        /* <DEDUP_REMOVED lines=11> */
[----:B------:R-:W4:Y:S01]  /*28c60*/  MUFU.TANH R15, R15 ;  /* 0x0000000f000f7308 */ /* 0x000f220000002400 */
[----:B------:R-:W-:-:S07]  /*28c70*/  FMUL.FTZ R53, R53, R56 ;  /* 0x0000003835357220 */ /* 0x000fce0000410000 */
        /* <DEDUP_REMOVED lines=29> */
[--C-:B0-----:R-:W-:Y:S02]  /*28e50*/  IMAD.IADD R6, R48, 0x1, R47.reuse ;  /* 0x0000000130067824 */ /* 0x101fe400078e022f */
[----:B------:R-:W-:Y:S01]  /*28e60*/  IMAD.IADD R7, R50, 0x1, R47 ;  /* 0x0000000132077824 */ /* 0x000fe200078e022f */
[----:B------:R0:W1:Y:S02]  /*28e70*/  MUFU.TANH R44, R53 ;  /* 0x00000035002c7308 */ /* 0x0000640000002400 */
[----:B0-----:R-:W-:Y:S01]  /*28e80*/  IMAD.IADD R53, R8, 0x1, -R51 ;  /* 0x0000000108357824 */ /* 0x001fe200078e0a33 */
        /* <DEDUP_REMOVED lines=11> */
.L_x_6787:
[----:B------:R-:W-:-:S13]  /*28f40*/  ISETP.NE.AND P1, PT, R9, 0x1, PT ;  /* 0x000000010900780c */ /* 0x000fda0003f25270 */
[----:B------:R-:W-:-:S05]  /*28f50*/  @P1 IMAD.HI.U32 R38, R8, R10, RZ ;  /* 0x0000000a08261227 */ /* 0x000fca00078e00ff */
[----:B------:R-:W-:-:S07]  /*28f60*/  @P1 SHF.R.U32.HI R8, RZ, R11, R38 ;  /* 0x0000000bff081219 */ /* 0x000fce0000011626 */
.L_x_6788:
[----:B------:R-:W-:Y:S05]  /*28f70*/  BSYNC B1 ;  /* 0x0000000000017941 */ /* 0x000fea0003800000 */
.L_x_6786:
[----:B------:R-:W-:-:S04]  /*28f80*/  IMAD R19, R8, R9, -R51 ;  /* 0x0000000908137224 */ /* 0x000fc800078e0a33 */
[----:B------:R-:W-:-:S05]  /*28f90*/  IMAD R8, R46, -0x2, R19 ;  /* 0xfffffffe2e087824 */ /* 0x000fca00078e0213 */
[----:B------:R-:W-:Y:S02]  /*28fa0*/  VIMNMX R7, R7, R8, !PT ;  /* 0x0000000807077248 */ /* 0x000fe40007fe0100 */
[----:B------:R-:W-:-:S07]  /*28fb0*/  VIADDMNMX R6, R8, R9, R6, PT ;  /* 0x0000000908067246 */ /* 0x000fce0003800106 */
.L_x_6785:
[----:B------:R-:W-:Y:S05]  /*28fc0*/  BSYNC B0 ;  /* 0x0000000000007941 */ /* 0x000fea0003800000 */
.L_x_6784:
        /* <DEDUP_REMOVED lines=91> */
.L_x_6792:
[----:B------:R-:W-:-:S13]  /*29580*/  ISETP.NE.AND P6, PT, R9, 0x1, PT ;  /* 0x000000010900780c */ /* 0x000fda0003fc5270 */
[----:B------:R-:W-:-:S05]  /*29590*/  @P6 IMAD.HI.U32 R10, R4, R10, RZ ;  /* 0x0000000a040a6227 */ /* 0x000fca00078e00ff */
[----:B------:R-:W-:-:S07]  /*295a0*/  @P6 SHF.R.U32.HI R4, RZ, R11, R10 ;  /* 0x0000000bff046219 */ /* 0x000fce000001160a */
.L_x_6793:
[----:B------:R-:W-:Y:S05]  /*295b0*/  BSYNC B1 ;  /* 0x0000000000017941 */ /* 0x000fea0003800000 */
.L_x_6791:
[----:B------:R-:W-:-:S04]  /*295c0*/  IMAD R5, R4, R9, -R51 ;  /* 0x0000000904057224 */ /* 0x000fc800078e0a33 */
[----:B------:R-:W-:-:S05]  /*295d0*/  IMAD R46, R46, -0x2, R5 ;  /* 0xfffffffe2e2e7824 */ /* 0x000fca00078e0205 */
[----:B------:R-:W-:Y:S02]  /*295e0*/  VIADDMNMX R6, R46, R9, R6, PT ;  /* 0x000000092e067246 */ /* 0x000fe40003800106 */
[----:B------:R-:W-:-:S07]  /*295f0*/  VIMNMX R3, R3, R46, !PT ;  /* 0x0000002e03037248 */ /* 0x000fce0007fe0100 */
.L_x_6790:
[----:B------:R-:W-:Y:S05]  /*29600*/  BSYNC B0 ;  /* 0x0000000000007941 */ /* 0x000fea0003800000 */
.L_x_6789:
        /* <DEDUP_REMOVED lines=43> */
[----:B------:R-:W-:Y:S02]  /*298c0*/  ISETP.NE.AND P6, PT, R49, RZ, PT ;  /* 0x000000ff3100720c */ /* 0x000fe40003fc5270 */
[----:B------:R-:W-:-:S04]  /*298d0*/  ISETP.GT.AND P5, PT, R3, 0x28, !P5 ;  /* 0x000000280300780c */ /* 0x000fc80006fa4270 */
[C---:B------:R-:W-:Y:S02]  /*298e0*/  ISETP.LT.OR P5, PT, R6.reuse, 0x29, P5 ;  /* 0x000000290600780c */ /* 0x040fe40002fa1670 */
[----:B------:R-:W-:Y:S02]  /*298f0*/  ISETP.LT.OR P1, PT, R6, 0x2a, P1 ;  /* 0x0000002a0600780c */ /* 0x000fe40000f21670 */
[----:B------:R-:W-:Y:S02]  /*29900*/  FSEL R34, R34, -INF , !P5 ;  /* 0xff80000022227808 */ /* 0x000fe40006800000 */
[----:B------:R-:W-:Y:S02]  /*29910*/  ISETP.GT.AND P3, PT, R3, 0x31, !P3 ;  /* 0x000000310300780c */ /* 0x000fe40005f64270 */
[----:B------:R-:W-:Y:S02]  /*29920*/  ISETP.LT.OR P2, PT, R6, 0x31, P2 ;  /* 0x000000310600780c */ /* 0x000fe40001741670 */
[----:B------:R-:W-:-:S02]  /*29930*/  FSEL R37, R37, -INF , !P1 ;  /* 0xff80000025257808 */ /* 0x000fc40004800000 */
[C---:B------:R-:W-:Y:S02]  /*29940*/  ISETP.GT.AND P4, PT, R3.reuse, 0x38, !P4 ;  /* 0x000000380300780c */ /* 0x040fe40006784270 */
[----:B------:R-:W-:Y:S02]  /*29950*/  ISETP.GT.AND P1, PT, R3, 0x39, !P6 ;  /* 0x000000390300780c */ /* 0x000fe40007724270 */
[----:B------:R-:W-:Y:S02]  /*29960*/  ISETP.LT.OR P3, PT, R6, 0x32, P3 ;  /* 0x000000320600780c */ /* 0x000fe40001f61670 */
[----:B------:R-:W-:Y:S02]  /*29970*/  FSEL R12, R12, -INF , !P2 ;  /* 0xff8000000c0c7808 */ /* 0x000fe40005000000 */
[C---:B------:R-:W-:Y:S02]  /*29980*/  ISETP.LT.OR P4, PT, R6.reuse, 0x39, P4 ;  /* 0x000000390600780c */ /* 0x040fe40002781670 */
[----:B------:R-:W-:Y:S01]  /*29990*/  FSEL R21, R21, -INF , !P3 ;  /* 0xff80000015157808 */ /* 0x000fe20005800000 */
[----:B------:R-:W-:Y:S01]  /*299a0*/  UIADD3 UR4, UP0, UR37, 0x200, URZ ;  /* 0x0000020025047890 */ /* 0x000fe2000ff1e03f */
[----:B------:R-:W-:-:S02]  /*299b0*/  ISETP.LT.OR P1, PT, R6, 0x3a, P1 ;  /* 0x0000003a0600780c */ /* 0x000fc40000f21670 */
[----:B------:R-:W-:Y:S01]  /*299c0*/  FSEL R48, R13, -INF , !P4 ;  /* 0xff8000000d307808 */ /* 0x000fe20006000000 */
[----:B------:R-:W-:Y:S02]  /*299d0*/  ULOP3.LUT UR4, UR4, 0x4, URZ, 0xfc, !UPT ;  /* 0x0000000404047892 */ /* 0x000fe4000f8efc3f */
[----:B------:R-:W-:Y:S01]  /*299e0*/  UIADD3.X UR5, URZ, UR36, URZ, UP0, !UPT ;  /* 0x000000243f057290 */ /* 0x000fe200087fe43f */
        /* <DEDUP_REMOVED lines=57> */
[----:B------:R-:W-:-:S05]  /*29d80*/  FSEL R49, R49, RZ, P1 ;  /* 0x000000ff31317208 */ /* 0x000fca0000800000 */
[----:B------:R-:W-:Y:S01]  /*29d90*/  FADD.FTZ R49, R8, -R49 ;  /* 0x8000003108317221 */ /* 0x000fe20000010000 */
[----:B---3--:R-:W-:-:S03]  /*29da0*/  FMUL.FTZ R9, R50, R9 ;  /* 0x0000000932097220 */ /* 0x008fc60000410000 */
[----:B0-----:R-:W-:Y:S01]  /*29db0*/  FMUL.FTZ R15, R49, R50 ;  /* 0x00000032310f7220 */ /* 0x001fe20000410000 */
        /* <DEDUP_REMOVED lines=19> */
.L_x_6795:
[----:B------:R-:W-:Y:S05]  /*29ef0*/  BSYNC B0 ;  /* 0x0000000000007941 */ /* 0x000fea0003800000 */
.L_x_6794:
        /* <DEDUP_REMOVED lines=9> */
[----:B------:R-:W0:Y:S04]  /*29f90*/  LD.E R4, desc[UR44][R4.64] ;  /* 0x0000002c04047980 */ /* 0x000e28000c101900 */
[----:B------:R-:W4:Y:S04]  /*29fa0*/  LD.E R49, desc[UR44][R16.64+0x210] ;  /* 0x0002102c10317980 */ /* 0x000f28000c101900 */
[----:B------:R-:W5:Y:S01]  /*29fb0*/  LD.E R51, desc[UR44][R16.64+0x214] ;  /* 0x0002142c10337980 */ /* 0x000f62000c101900 */
[C---:B--2---:R-:W-:Y:S01]  /*29fc0*/  FSETP.NEU.FTZ.AND P1, PT, R10.reuse, -INF , PT ;  /* 0xff8000000a00780b */ /* 0x044fe20003f3d000 */
[----:B---3--:R-:W-:Y:S01]  /*29fd0*/  FMUL.FTZ R6, R10, R11 ;  /* 0x0000000b0a067220 */ /* 0x008fe20000410000 */
[----:B0-----:R-:W-:-:S04]  /*29fe0*/  FMUL.FTZ R2, R11, R4 ;  /* 0x000000040b027220 */ /* 0x001fc80000410000 */
[----:B------:R-:W-:Y:S02]  /*29ff0*/  FSEL R6, R6, RZ, P1 ;  /* 0x000000ff06067208 */ /* 0x000fe40000800000 */
[----:B------:R-:W-:-:S03]  /*2a000*/  FSETP.NEU.FTZ.AND P1, PT, R4, -INF , PT ;  /* 0xff8000000400780b */ /* 0x000fc60003f3d000 */
[-CC-:B------:R-:W-:Y:S01]  /*2a010*/  FFMA.FTZ R168, R47, R11.reuse, -R6.reuse ;  /* 0x0000000b2fa87223 */ /* 0x180fe20000010806 */
[----:B------:R-:W-:Y:S01]  /*2a020*/  FSEL R2, R2, RZ, P1 ;  /* 0x000000ff02027208 */ /* 0x000fe20000800000 */
[-CC-:B------:R-:W-:Y:S01]  /*2a030*/  FFMA.FTZ R9, R38, R11.reuse, -R6.reuse ;  /* 0x0000000b26097223 */ /* 0x180fe20000010806 */
[-CC-:B------:R-:W-:Y:S01]  /*2a040*/  FFMA.FTZ R170, R20, R11.reuse, -R6.reuse ;  /* 0x0000000b14aa7223 */ /* 0x180fe20000010806 */
[-CC-:B------:R-:W-:Y:S01]  /*2a050*/  FFMA.FTZ R47, R57, R11.reuse, -R6.reuse ;  /* 0x0000000b392f7223 */ /* 0x180fe20000010806 */
[-C--:B------:R-:W-:Y:S01]  /*2a060*/  FFMA.FTZ R172, R31, R11.reuse, -R6 ;  /* 0x0000000b1fac7223 */ /* 0x080fe20000010806 */
[-CC-:B------:R-:W-:Y:S01]  /*2a070*/  FFMA.FTZ R14, R14, R11.reuse, -R2.reuse ;  /* 0x0000000b0e0e7223 */ /* 0x180fe20000010802 */
[----:B------:R-:W4:Y:S01]  /*2a080*/  MUFU.EX2 R168, R168 ;  /* 0x000000a800a87308 */ /* 0x000f220000000800 */
[-CC-:B------:R-:W-:Y:S01]  /*2a090*/  FFMA.FTZ R46, R46, R11.reuse, -R2.reuse ;  /* 0x0000000b2e2e7223 */ /* 0x180fe20000010802 */
[-CC-:B------:R-:W-:Y:S01]  /*2a0a0*/  FFMA.FTZ R24, R24, R11.reuse, -R2.reuse ;  /* 0x0000000b18187223 */ /* 0x180fe20000010802 */
[-CC-:B------:R-:W-:Y:S01]  /*2a0b0*/  FFMA.FTZ R25, R25, R11.reuse, -R2.reuse ;  /* 0x0000000b19197223 */ /* 0x180fe20000010802 */
[-C--:B------:R-:W-:Y:S01]  /*2a0c0*/  FFMA.FTZ R26, R26, R11.reuse, -R2 ;  /* 0x0000000b1a1a7223 */ /* 0x080fe20000010802 */
[-C--:B------:R-:W-:Y:S01]  /*2a0d0*/  FFMA.FTZ R31, R33, R11.reuse, -R6 ;  /* 0x0000000b211f7223 */ /* 0x080fe20000010806 */
[-C--:B------:R-:W-:Y:S01]  /*2a0e0*/  FFMA.FTZ R27, R27, R11.reuse, -R2 ;  /* 0x0000000b1b1b7223 */ /* 0x080fe20000010802 */
        /* <DEDUP_REMOVED lines=10> */
[-CC-:B------:R-:W-:Y:S01]  /*2a190*/  FFMA.FTZ R182, R18, R11.reuse, -R6.reuse ;  /* 0x0000000b12b67223 */ /* 0x180fe20000010806 */
[-C--:B------:R-:W-:Y:S01]  /*2a1a0*/  FFMA.FTZ R41, R44, R11.reuse, -R6 ;  /* 0x0000000b2c297223 */ /* 0x080fe20000010806 */
[----:B----4-:R-:W-:Y:S01]  /*2a1b0*/  FADD.FTZ R4, R168, R49 ;  /* 0x00000031a8047221 */ /* 0x010fe20000010000 */
[-CC-:B------:R-:W-:Y:S01]  /*2a1c0*/  FFMA.FTZ R28, R28, R11.reuse, -R2.reuse ;  /* 0x0000000b1c1c7223 */ /* 0x180fe20000010802 */
[-CC-:B------:R-:W-:Y:S01]  /*2a1d0*/  FFMA.FTZ R29, R29, R11.reuse, -R2.reuse ;  /* 0x0000000b1d1d7223 */ /* 0x180fe20000010802 */
[-CC-:B------:R-:W-:Y:S01]  /*2a1e0*/  FFMA.FTZ R30, R30, R11.reuse, -R2.reuse ;  /* 0x0000000b1e1e7223 */ /* 0x180fe20000010802 */
[-CC-:B------:R-:W-:Y:S01]  /*2a1f0*/  FFMA.FTZ R32, R32, R11.reuse, -R2.reuse ;  /* 0x0000000b20207223 */ /* 0x180fe20000010802 */
[----:B------:R-:W1:Y:S01]  /*2a200*/  MUFU.EX2 R169, R46 ;  /* 0x0000002e00a97308 */ /* 0x000e620000000800 */
[----:B-----5:R-:W-:Y:S01]  /*2a210*/  FADD.FTZ R6, R14, R51 ;  /* 0x000000330e067221 */ /* 0x020fe20000010000 */
[-CC-:B------:R-:W-:Y:S01]  /*2a220*/  FFMA.FTZ R34, R34, R11.reuse, -R2.reuse ;  /* 0x0000000b22227223 */ /* 0x180fe20000010802 */
[-CC-:B------:R-:W-:Y:S01]  /*2a230*/  FFMA.FTZ R37, R37, R11.reuse, -R2.reuse ;  /* 0x0000000b25257223 */ /* 0x180fe20000010802 */
[-CC-:B------:R-:W-:Y:S01]  /*2a240*/  FFMA.FTZ R12, R12, R11.reuse, -R2.reuse ;  /* 0x0000000b0c0c7223 */ /* 0x180fe20000010802 */
[-CC-:B------:R-:W-:Y:S01]  /*2a250*/  FFMA.FTZ R21, R21, R11.reuse, -R2.reuse ;  /* 0x0000000b15157223 */ /* 0x180fe20000010802 */
[-CC-:B------:R-:W-:Y:S01]  /*2a260*/  FFMA.FTZ R48, R48, R11.reuse, -R2.reuse ;  /* 0x0000000b30307223 */ /* 0x180fe20000010802 */
[----:B------:R-:W-:Y:S01]  /*2a270*/  FFMA.FTZ R2, R45, R11, -R2 ;  /* 0x0000000b2d027223 */ /* 0x000fe20000010802 */
        /* <DEDUP_REMOVED lines=89> */
[----:B------:R-:W-:-:S04]  /*2a810*/  UIADD3 UR4, UP0, UR37, 0x230, URZ ;  /* 0x0000023025047890 */ /* 0x000fc8000ff1e03f */
[----:B------:R-:W-:Y:S02]  /*2a820*/  ULOP3.LUT UR5, UR4, 0x4, URZ, 0xfc, !UPT ;  /* 0x0000000404057892 */ /* 0x000fe4000f8efc3f */
[----:B------:R-:W-:-:S04]  /*2a830*/  UIADD3.X UR7, URZ, UR36, URZ, UP0, !UPT ;  /* 0x000000243f077290 */ /* 0x000fc800087fe43f */
[----:B------:R-:W-:Y:S02]  /*2a840*/  IMAD.U32 R2, RZ, RZ, UR5 ;  /* 0x00000005ff027e24 */ /* 0x000fe4000f8e00ff */
[----:B------:R-:W-:Y:S02]  /*2a850*/  IMAD.U32 R3, RZ, RZ, UR7 ;  /* 0x00000007ff037e24 */ /* 0x000fe4000f8e00ff */
[----:B--2---:R-:W-:-:S05]  /*2a860*/  FMUL.FTZ R7, R15, R6 ;  /* 0x000000060f077220 */ /* 0x004fca0000410000 */
[----:B------:R-:W-:Y:S04]  /*2a870*/  ST.E desc[UR44][R16.64+0x230], R7 ;  /* 0x0002300710007985 */ /* 0x000fe8000c10192c */
[----:B------:R-:W0:Y:S02]  /*2a880*/  LD.E R6, desc[UR44][R2.64] ;  /* 0x0000002c02067980 */ /* 0x000e24000c101900 */
[----:B0-----:R-:W-:-:S05]  /*2a890*/  FMUL.FTZ R5, R15, R6 ;  /* 0x000000060f057220 */ /* 0x001fca0000410000 */
[----:B------:R0:W-:Y:S04]  /*2a8a0*/  ST.E desc[UR44][R2.64], R5 ;  /* 0x0000000502007985 */ /* 0x0001e8000c10192c */
[----:B------:R-:W0:Y:S04]  /*2a8b0*/  LD.E R60, desc[UR44][R16.64+0x240] ;  /* 0x0002402c103c7980 */ /* 0x000e28000c101900 */
        /* <DEDUP_REMOVED lines=60> */
[----:B------:R-:W5:Y:S01]  /*2ac80*/  LD.E R8, desc[UR44][R16.64+0x420] ;  /* 0x0004202c10087980 */ /* 0x000f62000c101900 */
[----:B------:R-:W-:Y:S01]  /*2ac90*/  ULOP3.LUT UR5, UR4, 0x8, URZ, 0xfc, !UPT ;  /* 0x0000000804057892 */ /* 0x000fe2000f8efc3f */
[C---:B0-----:R-:W-:Y:S01]  /*2aca0*/  FMUL.FTZ R5, R15.reuse, R60 ;  /* 0x0000003c0f057220 */ /* 0x041fe20000410000 */
[----:B--2---:R-:W-:-:S04]  /*2acb0*/  FMUL.FTZ R27, R15, R130 ;  /* 0x000000820f1b7220 */ /* 0x004fc80000410000 */
[----:B------:R0:W-:Y:S01]  /*2acc0*/  ST.E desc[UR44][R16.64+0x240], R5 ;  /* 0x0002400510007985 */ /* 0x0001e2000c10192c */
[C---:B---3--:R-:W-:Y:S01]  /*2acd0*/  FMUL.FTZ R7, R15.reuse, R62 ;  /* 0x0000003e0f077220 */ /* 0x048fe20000410000 */
[C---:B----4-:R-:W-:Y:S01]  /*2ace0*/  FMUL.FTZ R9, R15.reuse, R64 ;  /* 0x000000400f097220 */ /* 0x050fe20000410000 */
[C---:B-----5:R-:W-:Y:S01]  /*2acf0*/  FMUL.FTZ R11, R15.reuse, R66 ;  /* 0x000000420f0b7220 */ /* 0x060fe20000410000 */
        /* <DEDUP_REMOVED lines=14> */
[C---:B--2---:R-:W-:Y:S01]  /*2ade0*/  FMUL.FTZ R11, R15.reuse, R84 ;  /* 0x000000540f0b7220 */ /* 0x044fe20000410000 */
[C---:B---3--:R-:W-:Y:S01]  /*2adf0*/  FMUL.FTZ R19, R15.reuse, R86 ;  /* 0x000000560f137220 */ /* 0x048fe20000410000 */
        /* <DEDUP_REMOVED lines=9> */
[----:B--2---:R-:W-:-:S03]  /*2ae90*/  FMUL.FTZ R7, R15, R94 ;  /* 0x0000005e0f077220 */ /* 0x004fc60000410000 */
[----:B------:R2:W-:Y:S01]  /*2aea0*/  ST.E desc[UR44][R16.64+0x2a0], R11 ;  /* 0x0002a00b10007985 */ /* 0x0005e2000c10192c */
[----:B---3--:R-:W-:-:S03]  /*2aeb0*/  FMUL.FTZ R27, R15, R98 ;  /* 0x000000620f1b7220 */ /* 0x008fc60000410000 */
[----:B------:R3:W-:Y:S01]  /*2aec0*/  ST.E desc[UR44][R16.64+0x2a4], R19 ;  /* 0x0002a41310007985 */ /* 0x0007e2000c10192c */
[C---:B-1----:R-:W-:Y:S01]  /*2aed0*/  FMUL.FTZ R29, R15.reuse, R100 ;  /* 0x000000640f1d7220 */ /* 0x042fe20000410000 */
[C---:B0-----:R-:W-:Y:S02]  /*2aee0*/  FMUL.FTZ R9, R15.reuse, R96 ;  /* 0x000000600f097220 */ /* 0x041fe40000410000 */
        /* <DEDUP_REMOVED lines=16> */
[C---:B---3--:R-:W-:Y:S01]  /*2aff0*/  FMUL.FTZ R27, R15.reuse, R118 ;  /* 0x000000760f1b7220 */ /* 0x048fe20000410000 */
[C---:B0-----:R-:W-:Y:S02]  /*2b000*/  FMUL.FTZ R29, R15.reuse, R120 ;  /* 0x000000780f1d7220 */ /* 0x041fe40000410000 */
[----:B------:R0:W-:Y:S01]  /*2b010*/  ST.E desc[UR44][R16.64+0x2f4], R5 ;  /* 0x0002f40510007985 */ /* 0x0001e2000c10192c */
[C---:B--2---:R-:W-:Y:S01]  /*2b020*/  FMUL.FTZ R11, R15.reuse, R116 ;  /* 0x000000740f0b7220 */ /* 0x044fe20000410000 */
        /* <DEDUP_REMOVED lines=71> */
[----:B0-----:R-:W-:-:S02]  /*2b4a0*/  IMAD.U32 R7, RZ, RZ, UR7 ;  /* 0x00000007ff077e24 */ /* 0x001fc4000f8e00ff */
[----:B-1----:R-:W-:-:S03]  /*2b4b0*/  FMUL.FTZ R9, R13, R6 ;  /* 0x000000060d097220 */ /* 0x002fc60000410000 */
[----:B------:R-:W-:Y:S02]  /*2b4c0*/  IMAD.U32 R6, RZ, RZ, UR6 ;  /* 0x00000006ff067e24 */ /* 0x000fe4000f8e00ff */
        /* <DEDUP_REMOVED lines=66> */
[----:B------:R-:W5:Y:S01]  /*2b8f0*/  LD.E R9, desc[UR44][R16.64+0x230] ;  /* 0x0002302c10097980 */ /* 0x000f62000c101900 */
        /* <DEDUP_REMOVED lines=128> */
[----:B----4-:R-:W-:Y:S04]  /*2c100*/  ST.E desc[UR44][R2.64], R15 ;  /* 0x0000000f02007985 */ /* 0x010fe8000c10192c */
[----:B-1----:R-:W4:Y:S01]  /*2c110*/  LD.E R19, desc[UR44][R4.64] ;  /* 0x0000002c04137980 */ /* 0x002f22000c101900 */
[----:B------:R-:W-:-:S02]  /*2c120*/  IMAD.U32 R10, RZ, RZ, UR6 ;  /* 0x00000006ff0a7e24 */ /* 0x000fc4000f8e00ff */
[----:B------:R-:W-:Y:S01]  /*2c130*/  IMAD.U32 R11, RZ, RZ, UR7 ;  /* 0x00000007ff0b7e24 */ /* 0x000fe2000f8e00ff */
[----:B----4-:R-:W-:Y:S04]  /*2c140*/  ST.E desc[UR44][R4.64], R19 ;  /* 0x0000001304007985 */ /* 0x010fe8000c10192c */
[----:B--2---:R-:W2:Y:S04]  /*2c150*/  LD.E R21, desc[UR44][R10.64] ;  /* 0x0000002c0a157980 */ /* 0x004ea8000c101900 */
[----:B--2---:R0:W-:Y:S04]  /*2c160*/  ST.E desc[UR44][R10.64], R21 ;  /* 0x000000150a007985 */ /* 0x0041e8000c10192c */
[----:B---3--:R-:W2:Y:S04]  /*2c170*/  LD.E R9, desc[UR44][R16.64+0x240] ;  /* 0x0002402c10097980 */ /* 0x008ea8000c101900 */
[----:B------:R-:W3:Y:S04]  /*2c180*/  LD.E R12, desc[UR44][R16.64+0x24c] ;  /* 0x00024c2c100c7980 */ /* 0x000ee8000c101900 */
[----:B0-----:R-:W4:Y:S04]  /*2c190*/  LD.E R10, desc[UR44][R16.64+0x244] ;  /* 0x0002442c100a7980 */ /* 0x001f28000c101900 */
[----:B------:R-:W5:Y:S04]  /*2c1a0*/  LD.E R11, desc[UR44][R16.64+0x248] ;  /* 0x0002482c100b7980 */ /* 0x000f68000c101900 */
        /* <DEDUP_REMOVED lines=120> */
[----:B----4-:R0:W-:Y:S04]  /*2c930*/  ST.E desc[UR44][R16.64+0x244], R10 ;  /* 0x0002440a10007985 */ /* 0x0101e8000c10192c */
[----:B-----5:R1:W-:Y:S04]  /*2c940*/  ST.E desc[UR44][R16.64+0x248], R11 ;  /* 0x0002480b10007985 */ /* 0x0203e8000c10192c */
[----:B--2---:R-:W-:Y:S01]  /*2c950*/  ST.E desc[UR44][R16.64+0x240], R9 ;  /* 0x0002400910007985 */ /* 0x004fe2000c10192c */
[----:B0-----:R-:W-:-:S02]  /*2c960*/  IMAD.U32 R10, RZ, RZ, UR6 ;  /* 0x00000006ff0a7e24 */ /* 0x001fc4000f8e00ff */
[----:B-1----:R-:W-:Y:S01]  /*2c970*/  IMAD.U32 R11, RZ, RZ, UR7 ;  /* 0x00000007ff0b7e24 */ /* 0x002fe2000f8e00ff */
[----:B---3--:R-:W-:Y:S04]  /*2c980*/  ST.E desc[UR44][R16.64+0x24c], R12 ;  /* 0x00024c0c10007985 */ /* 0x008fe8000c10192c */
        /* <DEDUP_REMOVED lines=255> */
[----:B------:R-:W-:Y:S01]  /*2d980*/  R2UR UR10, R8 ;  /* 0x00000000080a72ca */ /* 0x000fe200000e0000 */
[----:B------:R-:W-:Y:S01]  /*2d990*/  IMAD.U32 R8, RZ, RZ, UR6 ;  /* 0x00000006ff087e24 */ /* 0x000fe2000f8e00ff */
[----:B------:R-:W-:Y:S01]  /*2d9a0*/  R2UR UR11, R9 ;  /* 0x00000000090b72ca */ /* 0x000fe200000e0000 */
[----:B------:R-:W-:Y:S01]  /*2d9b0*/  IMAD.U32 R9, RZ, RZ, UR7 ;  /* 0x00000007ff097e24 */ /* 0x000fe2000f8e00ff */
        /* <DEDUP_REMOVED lines=131> */
[----:B------:R-:W-:Y:S02]  /*2e1f0*/  VIADD R8, R6, 0x100 ;  /* 0x0000010006087836 */ /* 0x000fe40000000000 */
[----:B------:R-:W-:-:S03]  /*2e200*/  IMAD.MOV.U32 R9, RZ, RZ, R7 ;  /* 0x000000ffff097224 */ /* 0x000fc600078e0007 */
[----:B------:R-:W-:Y:S01]  /*2e210*/  R2UR UR10, R8 ;  /* 0x00000000080a72ca */ /* 0x000fe200000e0000 */
[----:B------:R-:W-:Y:S01]  /*2e220*/  IMAD.U32 R8, RZ, RZ, UR6 ;  /* 0x00000006ff087e24 */ /* 0x000fe2000f8e00ff */
[----:B------:R-:W-:Y:S01]  /*2e230*/  R2UR UR11, R9 ;  /* 0x00000000090b72ca */ /* 0x000fe200000e0000 */
[----:B------:R-:W-:Y:S02]  /*2e240*/  IMAD.U32 R9, RZ, RZ, UR7 ;  /* 0x00000007ff097e24 */ /* 0x000fe4000f8e00ff */
        /* <DEDUP_REMOVED lines=267> */
[----:B------:R-:W-:Y:S02]  /*2f300*/  IMAD.U32 R6, RZ, RZ, UR6 ;  /* 0x00000006ff067e24 */ /* 0x000fe4000f8e00ff */
[----:B------:R-:W-:Y:S01]  /*2f310*/  IMAD.U32 R7, RZ, RZ, UR7 ;  /* 0x00000007ff077e24 */ /* 0x000fe2000f8e00ff */
[----:B------:R-:W-:Y:S02]  /*2f320*/  WARPGROUP.DEPBAR.LE gsb0, 0x0 ;  /* 0x00008000000079c5 */ /* 0x000fe40000010000 */
[----:B------:R-:W-:Y:S04]  /*2f330*/  ST.E desc[UR44][R16.64+0x230], R24 ;  /* 0x0002301810007985 */ /* 0x000fe8000c10192c */
[----:B------:R-:W-:Y:S04]  /*2f340*/  ST.E desc[UR44][R2.64], R25 ;  /* 0x0000001902007985 */ /* 0x000fe8000c10192c */
[----:B------:R-:W-:Y:S04]  /*2f350*/  ST.E desc[UR44][R4.64], R26 ;  /* 0x0000001a04007985 */ /* 0x000fe8000c10192c */
[----:B------:R0:W-:Y:S04]  /*2f360*/  ST.E desc[UR44][R6.64], R27 ;  /* 0x0000001b06007985 */ /* 0x0001e8000c10192c */
[----:B0-----:R-:W2:Y:S04]  /*2f370*/  LD.E R6, desc[UR44][R16.64+0x230] ;  /* 0x0002302c10067980 */ /* 0x001ea8000c101900 */
        /* <DEDUP_REMOVED lines=125> */
[----:B------:R-:W2:Y:S01]  /*2fb50*/  LD.E R7, desc[UR44][R2.64] ;  /* 0x0000002c02077980 */ /* 0x000ea2000c101900 */
[----:B------:R-:W-:-:S02]  /*2fb60*/  IMAD.U32 R10, RZ, RZ, UR6 ;  /* 0x00000006ff0a7e24 */ /* 0x000fc4000f8e00ff */
[----:B------:R-:W-:Y:S01]  /*2fb70*/  IMAD.U32 R11, RZ, RZ, UR7 ;  /* 0x00000007ff0b7e24 */ /* 0x000fe2000f8e00ff */
[----:B--2---:R0:W-:Y:S04]  /*2fb80*/  ST.E desc[UR44][R2.64], R7 ;  /* 0x0000000702007985 */ /* 0x0041e8000c10192c */
[----:B------:R-:W2:Y:S01]  /*2fb90*/  LD.E R9, desc[UR44][R4.64] ;  /* 0x0000002c04097980 */ /* 0x000ea2000c101900 */
[----:B------:R-:W-:Y:S02]  /*2fba0*/  IMAD.U32 R12, RZ, RZ, UR6 ;  /* 0x00000006ff0c7e24 */ /* 0x000fe4000f8e00ff */
[----:B------:R-:W-:Y:S01]  /*2fbb0*/  IMAD.U32 R13, RZ, RZ, UR7 ;  /* 0x00000007ff0d7e24 */ /* 0x000fe2000f8e00ff */
[----:B--2---:R1:W-:Y:S04]  /*2fbc0*/  ST.E desc[UR44][R4.64], R9 ;  /* 0x0000000904007985 */ /* 0x0043e8000c10192c */
[----:B------:R-:W2:Y:S04]  /*2fbd0*/  LD.E R15, desc[UR44][R10.64] ;  /* 0x0000002c0a0f7980 */ /* 0x000ea8000c101900 */
[----:B--2---:R2:W-:Y:S04]  /*2fbe0*/  ST.E desc[UR44][R12.64], R15 ;  /* 0x0000000f0c007985 */ /* 0x0045e8000c10192c */
[----:B0-----:R-:W3:Y:S04]  /*2fbf0*/  LD.E R2, desc[UR44][R16.64+0x240] ;  /* 0x0002402c10027980 */ /* 0x001ee8000c101900 */
[----:B------:R-:W4:Y:S04]  /*2fc00*/  LD.E R3, desc[UR44][R16.64+0x244] ;  /* 0x0002442c10037980 */ /* 0x000f28000c101900 */
        /* <DEDUP_REMOVED lines=126> */
[----:B------:R0:W-:Y:S04]  /*303f0*/  ST.E desc[UR44][R16.64+0x250], R6 ;  /* 0x0002500610007985 */ /* 0x0001e8000c10192c */
[----:B------:R0:W-:Y:S04]  /*30400*/  ST.E desc[UR44][R16.64+0x254], R7 ;  /* 0x0002540710007985 */ /* 0x0001e8000c10192c */
[----:B------:R0:W-:Y:S04]  /*30410*/  ST.E desc[UR44][R16.64+0x258], R8 ;  /* 0x0002580810007985 */ /* 0x0001e8000c10192c */
[----:B------:R0:W-:Y:S04]  /*30420*/  ST.E desc[UR44][R16.64+0x25c], R9 ;  /* 0x00025c0910007985 */ /* 0x0001e8000c10192c */
[----:B------:R0:W-:Y:S04]  /*30430*/  ST.E desc[UR44][R16.64+0x260], R10 ;  /* 0x0002600a10007985 */ /* 0x0001e8000c10192c */
        /* <DEDUP_REMOVED lines=131> */
.L_x_6797:
[----:B------:R-:W-:Y:S05]  /*30c70*/  BSYNC B0 ;  /* 0x0000000000007941 */ /* 0x000fea0003800000 */
.L_x_6796:
[C---:B------:R-:W-:Y:S01]  /*30c80*/  ISETP.GT.AND P0, PT, R0.reuse, R163, PT ;  /* 0x000000a30000720c */ /* 0x040fe20003f04270 */
[----:B------:R-:W-:-:S12]  /*30c90*/  VIADD R0, R0, 0xffffffff ;  /* 0xffffffff00007836 */ /* 0x000fd80000000000 */
[----:B------:R-:W-:Y:S05]  /*30ca0*/  @P0 BRA `(.L_x_6798) ;  /* 0xffffff5400f80947 */ /* 0x000fea000383ffff */
.L_x_6769:
[----:B0-----:R-:W2:Y:S01]  /*30cb0*/  LDL R5, [R1+0x210] ;  /* 0x0002100001057983 */ /* 0x001ea20000100800 */
[----:B------:R-:W-:Y:S05]  /*30cc0*/  WARPSYNC.ALL ;  /* 0x0000000000007948 */ /* 0x000fea0003800000 */
[----:B------:R-:W3:Y:S01]  /*30cd0*/  LDL R6, [R1+0x214] ;  /* 0x0002140001067983 */ /* 0x000ee20000100800 */
[----:B------:R-:W-:Y:S02]  /*30ce0*/  IMAD.MOV.U32 R8, RZ, RZ, -0x800000 ;  /* 0xff800000ff087424 */ /* 0x000fe400078e00ff */
        /* <DEDUP_REMOVED lines=9> */
[----:B---3--:R-:W1:Y:S02]  /*30d80*/  SHFL.BFLY PT, R3, R6, 0x2, 0x1f ;  /* 0x0c401f0006037f89 */ /* 0x008e6400000e0000 */
[----:B-1----:R-:W-:-:S05]  /*30d90*/  FADD.FTZ R4, R3, R6 ;  /* 0x0000000603047221 */ /* 0x002fca0000010000 */
[----:B------:R-:W0:Y:S02]  /*30da0*/  SHFL.BFLY PT, R3, R4, 0x1, 0x1f ;  /* 0x0c201f0004037f89 */ /* 0x000e2400000e0000 */
[----:B0-----:R-:W-:Y:S02]  /*30db0*/  FADD.FTZ R20, R4, R3 ;  /* 0x0000000304147221 */ /* 0x001fe40000010000 */
[----:B------:R-:W3:Y:S03]  /*30dc0*/  LDL.64 R2, [R1+0xd8] ;  /* 0x0000d80001027983 */ /* 0x000ee60000100a00 */
[----:B------:R-:W-:-:S13]  /*30dd0*/  FSETP.NE.FTZ.AND P2, PT, R20, RZ, PT ;  /* 0x000000ff1400720b */ /* 0x000fda0003f55000 */
[----:B------:R-:W4:Y:S04]  /*30de0*/  @P2 LDL R7, [R1+0x220] ;  /* 0x0002200001072983 */ /* 0x000f280000100800 */
[----:B------:R-:W5:Y:S01]  /*30df0*/  @P2 LDL R9, [R1+0x204] ;  /* 0x0002040001092983 */ /* 0x000f620000100800 */
[----:B--2---:R-:W-:-:S13]  /*30e00*/  FSETP.NE.FTZ.AND P1, PT, R13, RZ, PT ;  /* 0x000000ff0d00720b */ /* 0x004fda0003f35000 */
[----:B------:R-:W2:Y:S04]  /*30e10*/  @P1 LDL R0, [R1+0x220] ;  /* 0x0002200001001983 */ /* 0x000ea80000100800 */
[----:B------:R-:W3:Y:S01]  /*30e20*/  @P1 LDL R5, [R1+0x200] ;  /* 0x0002000001051983 */ /* 0x000ee20000100800 */
[----:B------:R-:W0:Y:S08]  /*30e30*/  @P2 MUFU.LG2 R11, R20 ;  /* 0x00000014000b2308 */ /* 0x000e300000000c00 */
[----:B------:R-:W1:Y:S01]  /*30e40*/  @P1 MUFU.LG2 R6, R13 ;  /* 0x0000000d00061308 */ /* 0x000e620000000c00 */
[----:B------:R-:W-:Y:S01]  /*30e50*/  STL [R1+0x214], R20 ;  /* 0x0002141401007387 */ /* 0x000fe20000100800 */
[----:B0-----:R-:W-:Y:S01]  /*30e60*/  @P2 FMUL.FTZ R11, R11, 0.69314718246459960938 ;  /* 0x3f3172180b0b2820 */ /* 0x001fe20000410000 */
[----:B----4-:R-:W-:Y:S01]  /*30e70*/  @P2 FMUL.FTZ R4, R7, 0.69314718246459960938 ;  /* 0x3f31721807042820 */ /* 0x010fe20000410000 */
[----:B-1----:R-:W-:-:S03]  /*30e80*/  @P1 FMUL.FTZ R7, R6, 0.69314718246459960938 ;  /* 0x3f31721806071820 */ /* 0x002fc60000410000 */
[----:B-----5:R-:W-:Y:S02]  /*30e90*/  @P2 FFMA.FTZ R10, R4, R9, R11 ;  /* 0x00000009040a2223 */ /* 0x020fe4000001000b */
[----:B------:R-:W4:Y:S04]  /*30ea0*/  LDL R9, [R1+0x1e8] ;  /* 0x0001e80001097983 */ /* 0x000f280000100800 */
[----:B------:R0:W-:Y:S01]  /*30eb0*/  STL [R1+0x214], R10 ;  /* 0x0002140a01007387 */ /* 0x0001e20000100800 */
[----:B--2---:R-:W-:-:S04]  /*30ec0*/  @P1 FMUL.FTZ R0, R0, 0.69314718246459960938 ;  /* 0x3f31721800001820 */ /* 0x004fc80000410000 */
[----:B---3--:R-:W-:-:S05]  /*30ed0*/  @P1 FFMA.FTZ R8, R0, R5, R7 ;  /* 0x0000000500081223 */ /* 0x008fca0000010007 */
[----:B------:R-:W-:Y:S04]  /*30ee0*/  STL [R1+0x210], R8 ;  /* 0x0002100801007387 */ /* 0x000fe80000100800 */
[----:B------:R-:W2:Y:S02]  /*30ef0*/  LD.E R0, desc[UR44][R2.64+0x4] ;  /* 0x0000042c02007980 */ /* 0x000ea4000c101900 */
[----:B--2---:R-:W-:-:S13]  /*30f00*/  ISETP.NE.AND P0, PT, R0, RZ, PT ;  /* 0x000000ff0000720c */ /* 0x004fda0003f05270 */
[----:B------:R-:W2:Y:S04]  /*30f10*/  @!P0 LDL.64 R6, [R1+0xe0] ;  /* 0x0000e00001068983 */ /* 0x000ea80000100a00 */
[----:B------:R-:W4:Y:S01]  /*30f20*/  @!P0 LD.E R12, desc[UR44][R2.64] ;  /* 0x0000002c020c8980 */ /* 0x000f22000c101900 */
[----:B------:R-:W-:-:S06]  /*30f30*/  IMAD.MOV.U32 R0, RZ, RZ, RZ ;  /* 0x000000ffff007224 */ /* 0x000fcc00078e00ff */
[----:B------:R-:W1:Y:S01]  /*30f40*/  @P1 MUFU.RCP R0, R13 ;  /* 0x0000000d00001308 */ /* 0x000e620000001000 */
[----:B--2---:R-:W0:Y:S01]  /*30f50*/  @!P0 LD.E.64 R4, desc[UR44][R6.64] ;  /* 0x0000002c06048980 */ /* 0x004e22000c101b00 */
[----:B----4-:R-:W-:-:S04]  /*30f60*/  @!P0 IMAD R11, R9, 0x40, R12 ;  /* 0x00000040090b8824 */ /* 0x010fc800078e020c */
[----:B0-----:R-:W-:-:S05]  /*30f70*/  @!P0 IMAD.WIDE R10, R11, 0x4, R4 ;  /* 0x000000040b0a8825 */ /* 0x001fca00078e0204 */
[----:B-1----:R0:W-:Y:S04]  /*30f80*/  @!P0 ST.E desc[UR44][R10.64], R0 ;  /* 0x000000000a008985 */ /* 0x0021e8000c10192c */
[----:B------:R-:W2:Y:S04]  /*30f90*/  @!P0 LDL.64 R2, [R1+0xd8] ;  /* 0x0000d80001028983 */ /* 0x000ea80000100a00 */
[----:B--2---:R-:W2:Y:S02]  /*30fa0*/  @!P0 LD.E R4, desc[UR44][R2.64+0x4] ;  /* 0x0000042c02048980 */ /* 0x004ea4000c101900 */
        /* <DEDUP_REMOVED lines=67> */
[----:B------:R-:W5:Y:S04]  /*313e0*/  LDL R120, [R1+0x1f0] ;  /* 0x0001f00001787983 */ /* 0x000f680000100800 */
[----:B------:R-:W5:Y:S01]  /*313f0*/  LDL R122, [R1+0x1f4] ;  /* 0x0001f400017a7983 */ /* 0x000f620000100800 */
[----:B--2---:R-:W-:-:S05]  /*31400*/  VIADD R119, R119, 0x1 ;  /* 0x0000000177777836 */ /* 0x004fca0000000000 */
[----:B------:R-:W-:Y:S01]  /*31410*/  ISETP.NE.AND P0, PT, R119, 0x2, PT ;  /* 0x000000027700780c */ /* 0x000fe20003f05270 */
[-C--:B---3--:R-:W-:Y:S01]  /*31420*/  FMUL.FTZ R19, R19, R0.reuse ;  /* 0x0000000013137220 */ /* 0x088fe20000410000 */
[----:B------:R-:W-:Y:S01]  /*31430*/  FMUL.FTZ R18, R18, R0 ;  /* 0x0000000012127220 */ /* 0x000fe20000410000 */
[-C--:B----4-:R-:W-:Y:S01]  /*31440*/  FMUL.FTZ R15, R15, R118.reuse ;  /* 0x000000760f0f7220 */ /* 0x090fe20000410000 */
[----:B------:R-:W-:Y:S01]  /*31450*/  FMUL.FTZ R14, R14, R118 ;  /* 0x000000760e0e7220 */ /* 0x000fe20000410000 */
        /* <DEDUP_REMOVED lines=10> */
[----:B------:R-:W-:Y:S04]  /*31500*/  STL.64 [R1+0x420], R18 ;  /* 0x0004201201007387 */ /* 0x000fe80000100a00 */
[----:B------:R-:W-:Y:S04]  /*31510*/  STL.64 [R1+0x428], R14 ;  /* 0x0004280e01007387 */ /* 0x000fe80000100a00 */
[----:B------:R0:W-:Y:S04]  /*31520*/  STL.64 [R1+0x230], R12 ;  /* 0x0002300c01007387 */ /* 0x0001e80000100a00 */
[----:B------:R-:W-:Y:S04]  /*31530*/  STL.64 [R1+0x240], R10 ;  /* 0x0002400a01007387 */ /* 0x000fe80000100a00 */
[----:B------:R1:W-:Y:S04]  /*31540*/  STL.64 [R1+0x250], R8 ;  /* 0x0002500801007387 */ /* 0x0003e80000100a00 */
[----:B------:R-:W-:Y:S04]  /*31550*/  STL.64 [R1+0x260], R6 ;  /* 0x0002600601007387 */ /* 0x000fe80000100a00 */
[----:B------:R2:W-:Y:S04]  /*31560*/  STL.64 [R1+0x280], R2 ;  /* 0x0002800201007387 */ /* 0x0005e80000100a00 */
[----:B0-----:R-:W3:Y:S04]  /*31570*/  LDL.64 R12, [R1+0x388] ;  /* 0x00038800010c7983 */ /* 0x001ee80000100a00 */
[----:B------:R-:W4:Y:S04]  /*31580*/  LDL.64 R18, [R1+0x3b8] ;  /* 0x0003b80001127983 */ /* 0x000f280000100a00 */
[----:B------:R-:W5:Y:S04]  /*31590*/  LDL.64 R14, [R1+0x3c8] ;  /* 0x0003c800010e7983 */ /* 0x000f680000100a00 */
[----:B-1----:R-:W5:Y:S04]  /*315a0*/  LDL.64 R8, [R1+0x3d8] ;  /* 0x0003d80001087983 */ /* 0x002f680000100a00 */
[----:B------:R-:W5:Y:S04]  /*315b0*/  LDL.64 R10, [R1+0x3f8] ;  /* 0x0003f800010a7983 */ /* 0x000f680000100a00 */
[----:B--2---:R-:W2:Y:S04]  /*315c0*/  LDL.64 R2, [R1+0x408] ;  /* 0x0004080001027983 */ /* 0x004ea80000100a00 */
[----:B------:R-:W2:Y:S04]  /*315d0*/  LDL.64 R6, [R1+0x418] ;  /* 0x0004180001067983 */ /* 0x000ea80000100a00 */
[----:B------:R-:W2:Y:S01]  /*315e0*/  @!P0 LDL R121, [R1+0x1ec] ;  /* 0x0001ec0001798983 */ /* 0x000ea20000100800 */
[-C--:B------:R-:W-:Y:S01]  /*315f0*/  FMUL.FTZ R5, R5, R0.reuse ;  /* 0x0000000005057220 */ /* 0x080fe20000410000 */
[----:B------:R-:W-:-:S05]  /*31600*/  FMUL.FTZ R4, R4, R0 ;  /* 0x0000000004047220 */ /* 0x000fca0000410000 */
[----:B------:R0:W-:Y:S04]  /*31610*/  STL.64 [R1+0x270], R4 ;  /* 0x0002700401007387 */ /* 0x0001e80000100a00 */
[----:B0-----:R-:W2:Y:S01]  /*31620*/  LDL.64 R4, [R1+0x3e8] ;  /* 0x0003e80001047983 */ /* 0x001ea20000100a00 */
        /* <DEDUP_REMOVED lines=143> */
[----:B------:R-:W-:Y:S01]  /*31f20*/  @!P0 LOP3.LUT R0, R121, 0x1, RZ, 0x3c, !PT ;  /* 0x0000000179008812 */ /* 0x000fe200078e3cff */
        /* <DEDUP_REMOVED lines=28> */
[----:B------:R-:W-:Y:S01]  /*320f0*/  @!P0 STL [R1+0x1e8], RZ ;  /* 0x0001e8ff01008387 */ /* 0x000fe20000100800 */
[-C--:B------:R-:W-:Y:S01]  /*32100*/  FMUL.FTZ R5, R5, R118.reuse ;  /* 0x0000007605057220 */ /* 0x080fe20000410000 */
[----:B------:R-:W-:-:S05]  /*32110*/  FMUL.FTZ R4, R4, R118 ;  /* 0x0000007604047220 */ /* 0x000fca0000410000 */
[----:B------:R0:W-:Y:S02]  /*32120*/  STL.64 [R1+0x3e8], R4 ;  /* 0x0003e80401007387 */ /* 0x0001e40000100a00 */
[----:B0-----:R-:W-:Y:S01]  /*32130*/  IMAD.MOV.U32 R4, RZ, RZ, 0x1 ;  /* 0x00000001ff047424 */ /* 0x001fe200078e00ff */
[----:B------:R-:W-:Y:S06]  /*32140*/  BAR.ARV 0xe, 0x100 ;  /* 0x0384000000007b1d */ /* 0x000fec0000002000 */
.L_x_6655:
[----:B------:R-:W-:Y:S05]  /*32150*/  BSYNC B7 ;  /* 0x0000000000077941 */ /* 0x000fea0003800000 */
.L_x_6643:
[----:B------:R-:W1:Y:S08]  /*32160*/  S2UR UR5, SR_CgaCtaId ;  /* 0x00000000000579c3 */ /* 0x000e700000008800 */
[----:B------:R-:W-:Y:S01]  /*32170*/  BAR.SYNC.DEFER_BLOCKING 0x5, 0x180 ;  /* 0x0146000000007b1d */ /* 0x000fe20000010000 */
[----:B0-----:R-:W-:-:S04]  /*32180*/  PRMT R0, R4, 0x9910, RZ ;  /* 0x0000991004007816 */ /* 0x001fc800000000ff */
[----:B------:R-:W-:Y:S01]  /*32190*/  ISETP.NE.AND P0, PT, R0, RZ, PT ;  /* 0x000000ff0000720c */ /* 0x000fe20003f05270 */
[----:B------:R-:W-:Y:S01]  /*321a0*/  UMOV UR4, 0x400 ;  /* 0x0000040000047882 */ /* 0x000fe20000000000 */
[----:B------:R-:W-:Y:S01]  /*321b0*/  BSSY B0, `(.L_x_6799) ;  /* 0x00004bd000007945 */ /* 0x000fe20003800000 */
[----:B-1----:R-:W-:-:S06]  /*321c0*/  ULEA UR4, UR5, UR4, 0x18 ;  /* 0x0000000405047291 */ /* 0x002fcc000f8ec03f */
[----:B------:R-:W-:-:S05]  /*321d0*/  IMAD.U32 R2, RZ, RZ, UR4 ;  /* 0x00000004ff027e24 */ /* 0x000fca000f8e00ff */
[----:B------:R0:W1:Y:S01]  /*321e0*/  LDS.128 R88, [R2+0x388d0] ;  /* 0x0388d00002587984 */ /* 0x0000620000000c00 */
[----:B------:R-:W-:Y:S06]  /*321f0*/  BAR.ARV 0x4, 0x180 ;  /* 0x0106000000007b1d */ /* 0x000fec0000002000 */
[----:B------:R-:W-:Y:S05]  /*32200*/  @!P0 BRA `(.L_x_6800) ;  /* 0x0000003c00588947 */ /* 0x000fea0003800000 */
[----:B------:R-:W4:Y:S04]  /*32210*/  LDL.128 R56, [R1+0x230] ;  /* 0x0002300001387983 */ /* 0x000f280000100c00 */
[----:B------:R-:W4:Y:S04]  /*32220*/  LDL.128 R60, [R1+0x250] ;  /* 0x00025000013c7983 */ /* 0x000f280000100c00 */
[----:B--2---:R-:W2:Y:S04]  /*32230*/  LDL.128 R44, [R1+0x240] ;  /* 0x00024000012c7983 */ /* 0x004ea80000100c00 */
[----:B------:R-:W2:Y:S04]  /*32240*/  LDL.128 R52, [R1+0x260] ;  /* 0x0002600001347983 */ /* 0x000ea80000100c00 */
[----:B------:R-:W2:Y:S04]  /*32250*/  LDL.128 R84, [R1+0x270] ;  /* 0x0002700001547983 */ /* 0x000ea80000100c00 */
[----:B------:R-:W2:Y:S01]  /*32260*/  LDL.128 R80, [R1+0x280] ;  /* 0x0002800001507983 */ /* 0x000ea20000100c00 */
[C---:B------:R-:W-:Y:S01]  /*32270*/  IADD3 R9, P1, R158.reuse, 0x20, RZ ;  /* 0x000000209e097810 */ /* 0x040fe20007f3e0ff */
[----:B------:R-:W-:Y:S01]  /*32280*/  ULDC.64 UR4, c[0x0][0xd08] ;  /* 0x0003420000047ab9 */ /* 0x000fe20000000a00 */
[C---:B------:R-:W-:Y:S01]  /*32290*/  IADD3 R97, P0, R158.reuse, 0x40, RZ ;  /* 0x000000409e617810 */ /* 0x040fe20007f1e0ff */
[----:B------:R-:W2:Y:S01]  /*322a0*/  LDL.128 R112, [R1+0x290] ;  /* 0x0002900001707983 */ /* 0x000ea20000100c00 */
[----:B------:R-:W-:-:S02]  /*322b0*/  IADD3 R27, P4, R158, 0x60, RZ ;  /* 0x000000609e1b7810 */ /* 0x000fc40007f9e0ff */
[----:B------:R-:W-:Y:S01]  /*322c0*/  LOP3.LUT R8, R9, 0x380, RZ, 0xc0, !PT ;  /* 0x0000038009087812 */ /* 0x000fe200078ec0ff */
[----:B------:R-:W2:Y:S01]  /*322d0*/  LDL.128 R116, [R1+0x2b0] ;  /* 0x0002b00001747983 */ /* 0x000ea20000100c00 */
[C---:B------:R-:W-:Y:S02]  /*322e0*/  IADD3 R121, P3, R158.reuse, 0x2000, RZ ;  /* 0x000020009e797810 */ /* 0x040fe40007f7e0ff */
[----:B------:R-:W-:Y:S01]  /*322f0*/  LOP3.LUT R96, R97, 0x380, RZ, 0xc0, !PT ;  /* 0x0000038061607812 */ /* 0x000fe200078ec0ff */
[----:B------:R-:W2:Y:S01]  /*32300*/  LDL.128 R4, [R1+0x2a0] ;  /* 0x0002a00001047983 */ /* 0x000ea20000100c00 */
[----:B------:R-:W-:Y:S02]  /*32310*/  IADD3 R25, P6, R158, 0x2020, RZ ;  /* 0x000020209e197810 */ /* 0x000fe40007fde0ff */
[----:B------:R-:W-:Y:S01]  /*32320*/  LOP3.LUT R26, R27, 0x380, RZ, 0xc0, !PT ;  /* 0x000003801b1a7812 */ /* 0x000fe200078ec0ff */
[----:B------:R-:W2:Y:S01]  /*32330*/  LDL.128 R36, [R1+0x310] ;  /* 0x0003100001247983 */ /* 0x000ea20000100c00 */
[----:B------:R-:W-:-:S02]  /*32340*/  SHF.R.U64 R8, R8, 0x3, RZ ;  /* 0x0000000308087819 */ /* 0x000fc400000012ff */
[----:B------:R-:W-:Y:S01]  /*32350*/  IADD3 R123, P5, R158, 0x2040, RZ ;  /* 0x000020409e7b7810 */ /* 0x000fe20007fbe0ff */
[----:B------:R-:W2:Y:S01]  /*32360*/  LDL.128 R48, [R1+0x340] ;  /* 0x0003400001307983 */ /* 0x000ea20000100c00 */
[----:B------:R-:W-:Y:S02]  /*32370*/  LOP3.LUT R120, R121, 0x380, RZ, 0xc0, !PT ;  /* 0x0000038079787812 */ /* 0x000fe400078ec0ff */
[----:B------:R-:W-:Y:S01]  /*32380*/  SHF.R.U64 R96, R96, 0x3, RZ ;  /* 0x0000000360607819 */ /* 0x000fe200000012ff */
[----:B------:R-:W2:Y:S01]  /*32390*/  LDL.128 R68, [R1+0x390] ;  /* 0x0003900001447983 */ /* 0x000ea20000100c00 */
[----:B------:R-:W-:Y:S02]  /*323a0*/  LOP3.LUT R24, R25, 0x380, RZ, 0xc0, !PT ;  /* 0x0000038019187812 */ /* 0x000fe400078ec0ff */
[----:B------:R-:W-:Y:S01]  /*323b0*/  SHF.R.U64 R26, R26, 0x3, RZ ;  /* 0x000000031a1a7819 */ /* 0x000fe200000012ff */
[----:B------:R-:W2:Y:S01]  /*323c0*/  LDL.128 R76, [R1+0x3b0] ;  /* 0x0003b000014c7983 */ /* 0x000ea20000100c00 */
[----:B------:R-:W-:Y:S01]  /*323d0*/  LOP3.LUT R8, R8, R9, RZ, 0x3c, !PT ;  /* 0x0000000908087212 */ /* 0x000fe200078e3cff */
[----:B------:R-:W-:Y:S01]  /*323e0*/  IMAD.X R9, RZ, RZ, R159, P1 ;  /* 0x000000ffff097224 */ /* 0x000fe200008e069f */
[----:B------:R-:W-:Y:S01]  /*323f0*/  LOP3.LUT R122, R123, 0x380, RZ, 0xc0, !PT ;  /* 0x000003807b7a7812 */ /* 0x000fe200078ec0ff */
[----:B------:R-:W2:Y:S01]  /*32400*/  LDL.128 R72, [R1+0x3a0] ;  /* 0x0003a00001487983 */ /* 0x000ea20000100c00 */
[----:B------:R-:W-:-:S02]  /*32410*/  SHF.R.U64 R120, R120, 0x3, RZ ;  /* 0x0000000378787819 */ /* 0x000fc400000012ff */
[C---:B------:R-:W-:Y:S01]  /*32420*/  IADD3 R19, P2, R158.reuse, 0x2060, RZ ;  /* 0x000020609e137810 */ /* 0x040fe20007f5e0ff */
[----:B------:R-:W2:Y:S01]  /*32430*/  LDL.128 R104, [R1+0x410] ;  /* 0x0004100001687983 */ /* 0x000ea20000100c00 */
[----:B------:R-:W-:Y:S02]  /*32440*/  IADD3 R15, P1, R158, 0x4000, RZ ;  /* 0x000040009e0f7810 */ /* 0x000fe40007f3e0ff */
[----:B------:R-:W-:Y:S01]  /*32450*/  LOP3.LUT R96, R96, R97, RZ, 0x3c, !PT ;  /* 0x0000006160607212 */ /* 0x000fe200078e3cff */
[--C-:B------:R-:W-:Y:S01]  /*32460*/  IMAD.X R97, RZ, RZ, R159.reuse, P0 ;  /* 0x000000ffff617224 */ /* 0x100fe200000e069f */
[----:B------:R-:W-:Y:S01]  /*32470*/  SHF.R.U64 R24, R24, 0x3, RZ ;  /* 0x0000000318187819 */ /* 0x000fe200000012ff */
[----:B------:R-:W2:Y:S01]  /*32480*/  LDL.128 R100, [R1+0x400] ;  /* 0x0004000001647983 */ /* 0x000ea20000100c00 */
[----:B------:R-:W-:Y:S01]  /*32490*/  LOP3.LUT R26, R26, R27, RZ, 0x3c, !PT ;  /* 0x0000001b1a1a7212 */ /* 0x000fe200078e3cff */
[--C-:B------:R-:W-:Y:S01]  /*324a0*/  IMAD.X R27, RZ, RZ, R159.reuse, P4 ;  /* 0x000000ffff1b7224 */ /* 0x100fe200020e069f */
[----:B------:R-:W-:Y:S01]  /*324b0*/  SHF.R.U64 R122, R122, 0x3, RZ ;  /* 0x000000037a7a7819 */ /* 0x000fe200000012ff */
[----:B------:R-:W2:Y:S01]  /*324c0*/  LDL.128 R108, [R1+0x420] ;  /* 0x00042000016c7983 */ /* 0x000ea20000100c00 */
[----:B------:R-:W-:Y:S01]  /*324d0*/  LOP3.LUT R120, R120, R121, RZ, 0x3c, !PT ;  /* 0x0000007978787212 */ /* 0x000fe200078e3cff */
[----:B------:R-:W-:Y:S01]  /*324e0*/  IMAD.X R121, RZ, RZ, R159, P3 ;  /* 0x000000ffff797224 */ /* 0x000fe200018e069f */
[----:B------:R-:W-:-:S02]  /*324f0*/  IADD3 R21, P0, R158, 0x4020, RZ ;  /* 0x000040209e157810 */ /* 0x000fc40007f1e0ff */
[----:B------:R-:W-:Y:S02]  /*32500*/  LOP3.LUT R18, R19, 0x380, RZ, 0xc0, !PT ;  /* 0x0000038013127812 */ /* 0x000fe400078ec0ff */
[----:B------:R-:W-:Y:S02]  /*32510*/  IADD3 R13, P4, R158, 0x4040, RZ ;  /* 0x000040409e0d7810 */ /* 0x000fe40007f9e0ff */
[----:B------:R-:W-:Y:S02]  /*32520*/  LOP3.LUT R14, R15, 0x380, RZ, 0xc0, !PT ;  /* 0x000003800f0e7812 */ /* 0x000fe400078ec0ff */
[----:B------:R-:W-:Y:S01]  /*32530*/  LOP3.LUT R24, R24, R25, RZ, 0x3c, !PT ;  /* 0x0000001918187212 */ /* 0x000fe200078e3cff */
[--C-:B------:R-:W-:Y:S01]  /*32540*/  IMAD.X R25, RZ, RZ, R159.reuse, P6 ;  /* 0x000000ffff197224 */ /* 0x100fe200030e069f */
[----:B------:R-:W-:Y:S02]  /*32550*/  IADD3 R11, P3, R158, 0x4060, RZ ;  /* 0x000040609e0b7810 */ /* 0x000fe40007f7e0ff */
[----:B------:R-:W-:Y:S01]  /*32560*/  LOP3.LUT R122, R122, R123, RZ, 0x3c, !PT ;  /* 0x0000007b7a7a7212 */ /* 0x000fe200078e3cff */
[----:B------:R-:W-:Y:S01]  /*32570*/  IMAD.X R123, RZ, RZ, R159, P5 ;  /* 0x000000ffff7b7224 */ /* 0x000fe200028e069f */
[----:B------:R-:W-:-:S02]  /*32580*/  LOP3.LUT R20, R21, 0x380, RZ, 0xc0, !PT ;  /* 0x0000038015147812 */ /* 0x000fc400078ec0ff */
[C---:B---3--:R-:W-:Y:S02]  /*32590*/  LOP3.LUT R29, R158.reuse, 0x380, RZ, 0xc0, !PT ;  /* 0x000003809e1d7812 */ /* 0x048fe400078ec0ff */
[----:B------:R-:W-:Y:S02]  /*325a0*/  IADD3 R33, P6, R158, 0x6000, RZ ;  /* 0x000060009e217810 */ /* 0x000fe40007fde0ff */
[----:B------:R-:W-:Y:S02]  /*325b0*/  SHF.R.U64 R18, R18, 0x3, RZ ;  /* 0x0000000312127819 */ /* 0x000fe400000012ff */
[----:B------:R-:W-:Y:S02]  /*325c0*/  LOP3.LUT R12, R13, 0x380, RZ, 0xc0, !PT ;  /* 0x000003800d0c7812 */ /* 0x000fe400078ec0ff */
[----:B------:R-:W-:Y:S02]  /*325d0*/  SHF.R.U64 R14, R14, 0x3, RZ ;  /* 0x000000030e0e7819 */ /* 0x000fe400000012ff */
[----:B------:R-:W-:-:S02]  /*325e0*/  IADD3 R41, P5, R158, 0x6020, RZ ;  /* 0x000060209e297810 */ /* 0x000fc40007fbe0ff */
[----:B------:R-:W-:Y:S02]  /*325f0*/  LOP3.LUT R10, R11, 0x380, RZ, 0xc0, !PT ;  /* 0x000003800b0a7812 */ /* 0x000fe400078ec0ff */
[----:B------:R-:W-:Y:S02]  /*32600*/  SHF.R.U64 R20, R20, 0x3, RZ ;  /* 0x0000000314147819 */ /* 0x000fe400000012ff */
[----:B------:R-:W-:Y:S02]  /*32610*/  SHF.R.U64 R29, R29, 0x3, RZ ;  /* 0x000000031d1d7819 */ /* 0x000fe400000012ff */
[----:B-----5:R-:W-:Y:S02]  /*32620*/  LOP3.LUT R32, R33, 0x380, RZ, 0xc0, !PT ;  /* 0x0000038021207812 */ /* 0x020fe400078ec0ff */
[----:B------:R-:W-:Y:S01]  /*32630*/  LOP3.LUT R18, R18, R19, RZ, 0x3c, !PT ;  /* 0x0000001312127212 */ /* 0x000fe200078e3cff */
[----:B------:R-:W-:Y:S01]  /*32640*/  IMAD.X R19, RZ, RZ, R159, P2 ;  /* 0x000000ffff137224 */ /* 0x000fe200010e069f */
[----:B------:R-:W-:-:S02]  /*32650*/  SHF.R.U64 R12, R12, 0x3, RZ ;  /* 0x000000030c0c7819 */ /* 0x000fc400000012ff */
[----:B------:R-:W-:Y:S01]  /*32660*/  LOP3.LUT R14, R14, R15, RZ, 0x3c, !PT ;  /* 0x0000000f0e0e7212 */ /* 0x000fe200078e3cff */
[--C-:B------:R-:W-:Y:S01]  /*32670*/  IMAD.X R15, RZ, RZ, R159.reuse, P1 ;  /* 0x000000ffff0f7224 */ /* 0x100fe200008e069f */
[----:B------:R-:W-:Y:S02]  /*32680*/  LOP3.LUT R40, R41, 0x380, RZ, 0xc0, !PT ;  /* 0x0000038029287812 */ /* 0x000fe400078ec0ff */
[----:B------:R-:W-:Y:S02]  /*32690*/  SHF.R.U64 R10, R10, 0x3, RZ ;  /* 0x000000030a0a7819 */ /* 0x000fe400000012ff */
[C---:B------:R-:W-:Y:S02]  /*326a0*/  IADD3 R93, P2, R158.reuse, 0x6040, RZ ;  /* 0x000060409e5d7810 */ /* 0x040fe40007f5e0ff */
[----:B------:R-:W-:Y:S02]  /*326b0*/  IADD3 R95, P1, R158, 0x6060, RZ ;  /* 0x000060609e5f7810 */ /* 0x000fe40007f3e0ff */
[----:B------:R-:W-:Y:S01]  /*326c0*/  LOP3.LUT R20, R20, R21, RZ, 0x3c, !PT ;  /* 0x0000001514147212 */ /* 0x000fe200078e3cff */
[--C-:B------:R-:W-:Y:S01]  /*326d0*/  IMAD.X R21, RZ, RZ, R159.reuse, P0 ;  /* 0x000000ffff157224 */ /* 0x100fe200000e069f */
[----:B------:R-:W-:Y:S01]  /*326e0*/  LOP3.LUT R28, R29, R158, RZ, 0x3c, !PT ;  /* 0x0000009e1d1c7212 */ /* 0x000fe200078e3cff */
[----:B------:R-:W-:Y:S01]  /*326f0*/  IMAD.MOV.U32 R29, RZ, RZ, R159 ;  /* 0x000000ffff1d7224 */ /* 0x000fe200078e009f */
[----:B------:R-:W-:-:S02]  /*32700*/  SHF.R.U64 R32, R32, 0x3, RZ ;  /* 0x0000000320207819 */ /* 0x000fc400000012ff */
[----:B------:R-:W-:Y:S01]  /*32710*/  LOP3.LUT R12, R12, R13, RZ, 0x3c, !PT ;  /* 0x0000000d0c0c7212 */ /* 0x000fe200078e3cff */
[--C-:B------:R-:W-:Y:S01]  /*32720*/  IMAD.X R13, RZ, RZ, R159.reuse, P4 ;  /* 0x000000ffff0d7224 */ /* 0x100fe200020e069f */
[----:B------:R-:W-:Y:S02]  /*32730*/  SHF.R.U64 R40, R40, 0x3, RZ ;  /* 0x0000000328287819 */ /* 0x000fe400000012ff */
[----:B------:R-:W-:Y:S01]  /*32740*/  LOP3.LUT R10, R10, R11, RZ, 0x3c, !PT ;  /* 0x0000000b0a0a7212 */ /* 0x000fe200078e3cff */
[--C-:B------:R-:W-:Y:S01]  /*32750*/  IMAD.X R11, RZ, RZ, R159.reuse, P3 ;  /* 0x000000ffff0b7224 */ /* 0x100fe200018e069f */
[----:B------:R-:W-:Y:S02]  /*32760*/  LOP3.LUT R92, R93, 0x380, RZ, 0xc0, !PT ;  /* 0x000003805d5c7812 */ /* 0x000fe400078ec0ff */
[----:B------:R-:W-:Y:S02]  /*32770*/  LOP3.LUT R94, R95, 0x380, RZ, 0xc0, !PT ;  /* 0x000003805f5e7812 */ /* 0x000fe400078ec0ff */
[----:B------:R-:W-:Y:S01]  /*32780*/  LOP3.LUT R32, R32, R33, RZ, 0x3c, !PT ;  /* 0x0000002120207212 */ /* 0x000fe200078e3cff */
[--C-:B------:R-:W-:Y:S01]  /*32790*/  IMAD.X R33, RZ, RZ, R159.reuse, P6 ;  /* 0x000000ffff217224 */ /* 0x100fe200030e069f */
[----:B------:R-:W-:Y:S01]  /*327a0*/  LOP3.LUT R40, R40, R41, RZ, 0x3c, !PT ;  /* 0x0000002928287212 */ /* 0x000fe200078e3cff */
[----:B------:R-:W-:Y:S01]  /*327b0*/  IMAD.X R41, RZ, RZ, R159, P5 ;  /* 0x000000ffff297224 */ /* 0x000fe200028e069f */
[----:B------:R-:W-:-:S02]  /*327c0*/  MOV R122, R122 ;  /* 0x0000007a007a7202 */ /* 0x000fc40000000f00 */
[----:B------:R-:W-:Y:S02]  /*327d0*/  MOV R65, R28 ;  /* 0x0000001c00417202 */ /* 0x000fe40000000f00 */
[----:B------:R-:W-:Y:S01]  /*327e0*/  MOV R123, R18 ;  /* 0x00000012007b7202 */ /* 0x000fe20000000f00 */
[----:B------:R-:W3:Y:S01]  /*327f0*/  LDL.128 R28, [R1+0x2f0] ;  /* 0x0002f000011c7983 */ /* 0x000ee20000100c00 */
[----:B------:R-:W-:Y:S02]  /*32800*/  MOV R20, R20 ;  /* 0x0000001400147202 */ /* 0x000fe40000000f00 */
[----:B------:R-:W-:Y:S02]  /*32810*/  SHF.R.U64 R92, R92, 0x3, RZ ;  /* 0x000000035c5c7819 */ /* 0x000fe400000012ff */
[----:B------:R-:W-:Y:S02]  /*32820*/  SHF.R.U64 R94, R94, 0x3, RZ ;  /* 0x000000035e5e7819 */ /* 0x000fe400000012ff */
[----:B------:R-:W-:-:S02]  /*32830*/  MOV R64, R8 ;  /* 0x0000000800407202 */ /* 0x000fc40000000f00 */
[----:B------:R-:W-:Y:S02]  /*32840*/  MOV R19, R14 ;  /* 0x0000000e00137202 */ /* 0x000fe40000000f00 */
[----:B------:R-:W-:Y:S02]  /*32850*/  MOV R21, R12 ;  /* 0x0000000c00157202 */ /* 0x000fe40000000f00 */
[----:B------:R-:W-:Y:S01]  /*32860*/  MOV R120, R120 ;  /* 0x0000007800787202 */ /* 0x000fe20000000f00 */
[----:B------:R-:W3:Y:S01]  /*32870*/  LDL.128 R12, [R1+0x2d0] ;  /* 0x0002d000010c7983 */ /* 0x000ee20000100c00 */
[----:B------:R-:W-:Y:S02]  /*32880*/  MOV R0, R10 ;  /* 0x0000000a00007202 */ /* 0x000fe40000000f00 */
[----:B-1----:R-:W-:Y:S01]  /*32890*/  MOV R88, R26 ;  /* 0x0000001a00587202 */ /* 0x002fe20000000f00 */
[----:B------:R-:W3:Y:S01]  /*328a0*/  LDL.128 R8, [R1+0x2c0] ;  /* 0x0002c00001087983 */ /* 0x000ee20000100c00 */
[----:B------:R-:W-:-:S02]  /*328b0*/  MOV R121, R24 ;  /* 0x0000001800797202 */ /* 0x000fc40000000f00 */
[----:B------:R-:W-:Y:S01]  /*328c0*/  MOV R96, R96 ;  /* 0x0000006000607202 */ /* 0x000fe20000000f00 */
[----:B------:R-:W3:Y:S01]  /*328d0*/  LDL.128 R24, [R1+0x2e0] ;  /* 0x0002e00001187983 */ /* 0x000ee20000100c00 */
[----:B------:R-:W-:Y:S02]  /*328e0*/  MOV R3, R32 ;  /* 0x0000002000037202 */ /* 0x000fe40000000f00 */
[----:B------:R-:W-:Y:S01]  /*328f0*/  LOP3.LUT R92, R92, R93, RZ, 0x3c, !PT ;  /* 0x0000005d5c5c7212 */ /* 0x000fe200078e3cff */
[----:B------:R-:W3:Y:S01]  /*32900*/  LDL.128 R32, [R1+0x300] ;  /* 0x0003000001207983 */ /* 0x000ee20000100c00 */
[----:B------:R-:W-:Y:S01]  /*32910*/  LOP3.LUT R94, R94, R95, RZ, 0x3c, !PT ;  /* 0x0000005f5e5e7212 */ /* 0x000fe200078e3cff */
[--C-:B------:R-:W-:Y:S01]  /*32920*/  IMAD.X R93, RZ, RZ, R159.reuse, P2 ;  /* 0x000000ffff5d7224 */ /* 0x100fe200010e069f */
[----:B------:R-:W-:Y:S01]  /*32930*/  MOV R18, R40 ;  /* 0x0000002800127202 */ /* 0x000fe20000000f00 */
[----:B------:R-:W-:Y:S01]  /*32940*/  IMAD.X R95, RZ, RZ, R159, P1 ;  /* 0x000000ffff5f7224 */ /* 0x000fe200008e069f */
[----:B------:R-:W3:Y:S02]  /*32950*/  LDL.128 R40, [R1+0x320] ;  /* 0x0003200001287983 */ /* 0x000ee40000100c00 */
[----:B------:R-:W-:-:S02]  /*32960*/  MOV R124, R92 ;  /* 0x0000005c007c7202 */ /* 0x000fc40000000f00 */
[----:B------:R-:W-:Y:S02]  /*32970*/  MOV R125, R94 ;  /* 0x0000005e007d7202 */ /* 0x000fe40000000f00 */
[----:B------:R-:W3:Y:S01]  /*32980*/  LDL.128 R92, [R1+0x3e0] ;  /* 0x0003e000015c7983 */ /* 0x000ee20000100c00 */
[----:B----4-:R-:W-:Y:S02]  /*32990*/  F2FP.BF16.F32.PACK_AB R56, R57, R56 ;  /* 0x000000383938723e */ /* 0x010fe400000010ff */
[----:B------:R-:W-:Y:S02]  /*329a0*/  F2FP.BF16.F32.PACK_AB R57, R59, R58 ;  /* 0x0000003a3b39723e */ /* 0x000fe400000010ff */
[----:B------:R-:W-:Y:S02]  /*329b0*/  F2FP.BF16.F32.PACK_AB R60, R61, R60 ;  /* 0x0000003c3d3c723e */ /* 0x000fe400000010ff */
[----:B------:R-:W-:Y:S02]  /*329c0*/  F2FP.BF16.F32.PACK_AB R61, R63, R62 ;  /* 0x0000003e3f3d723e */ /* 0x000fe400000010ff */
[----:B--2---:R-:W-:-:S02]  /*329d0*/  F2FP.BF16.F32.PACK_AB R58, R45, R44 ;  /* 0x0000002c2d3a723e */ /* 0x004fc400000010ff */
[----:B------:R-:W-:Y:S01]  /*329e0*/  F2FP.BF16.F32.PACK_AB R59, R47, R46 ;  /* 0x0000002e2f3b723e */ /* 0x000fe200000010ff */
[----:B------:R-:W-:Y:S01]  /*329f0*/  BAR.SYNC.DEFER_BLOCKING 0x1, 0x100 ;  /* 0x0044000000007b1d */ /* 0x000fe20000010000 */
[----:B------:R-:W-:Y:S02]  /*32a00*/  F2FP.BF16.F32.PACK_AB R62, R53, R52 ;  /* 0x00000034353e723e */ /* 0x000fe400000010ff */
[----:B------:R-:W-:Y:S02]  /*32a10*/  F2FP.BF16.F32.PACK_AB R63, R55, R54 ;  /* 0x00000036373f723e */ /* 0x000fe400000010ff */
[----:B------:R-:W-:Y:S02]  /*32a20*/  F2FP.BF16.F32.PACK_AB R84, R85, R84 ;  /* 0x000000545554723e */ /* 0x000fe400000010ff */
[----:B------:R-:W-:Y:S01]  /*32a30*/  F2FP.BF16.F32.PACK_AB R85, R87, R86 ;  /* 0x000000565755723e */ /* 0x000fe200000010ff */
[----:B------:R-:W2:Y:S01]  /*32a40*/  LDL.128 R44, [R1+0x330] ;  /* 0x00033000012c7983 */ /* 0x000ea20000100c00 */
[----:B------:R-:W-:-:S02]  /*32a50*/  F2FP.BF16.F32.PACK_AB R86, R81, R80 ;  /* 0x000000505156723e */ /* 0x000fc400000010ff */
[----:B------:R-:W-:Y:S01]  /*32a60*/  F2FP.BF16.F32.PACK_AB R87, R83, R82 ;  /* 0x000000525357723e */ /* 0x000fe200000010ff */
[----:B------:R-:W4:Y:S04]  /*32a70*/  LDL.128 R52, [R1+0x350] ;  /* 0x0003500001347983 */ /* 0x000f280000100c00 */
[----:B------:R-:W4:Y:S04]  /*32a80*/  LDL.128 R80, [R1+0x3c0] ;  /* 0x0003c00001507983 */ /* 0x000f280000100c00 */
[----:B------:R1:W-:Y:S04]  /*32a90*/  STSM.16.M88.4 [R65], R56 ;  /* 0x0000003841007844 */ /* 0x0003e80000000200 */
[----:B------:R0:W-:Y:S04]  /*32aa0*/  STSM.16.M88.4 [R64], R60 ;  /* 0x0000003c40007844 */ /* 0x0001e80000000200 */
[----:B------:R0:W-:Y:S04]  /*32ab0*/  STSM.16.M88.4 [R96], R84 ;  /* 0x0000005460007844 */ /* 0x0001e80000000200 */
[----:B-1----:R-:W4:Y:S04]  /*32ac0*/  LDL.128 R56, [R1+0x360] ;  /* 0x0003600001387983 */ /* 0x002f280000100c00 */
[----:B0-----:R-:W4:Y:S04]  /*32ad0*/  LDL.128 R60, [R1+0x370] ;  /* 0x00037000013c7983 */ /* 0x001f280000100c00 */
[----:B------:R-:W4:Y:S04]  /*32ae0*/  LDL.128 R64, [R1+0x380] ;  /* 0x0003800001407983 */ /* 0x000f280000100c00 */
[----:B------:R-:W4:Y:S04]  /*32af0*/  LDL.128 R84, [R1+0x3d0] ;  /* 0x0003d00001547983 */ /* 0x000f280000100c00 */
[----:B------:R-:W4:Y:S01]  /*32b00*/  LDL.128 R96, [R1+0x3f0] ;  /* 0x0003f00001607983 */ /* 0x000f220000100c00 */
[----:B------:R-:W-:-:S02]  /*32b10*/  ISETP.NE.U32.AND P0, PT, RZ, UR4, PT ;  /* 0x00000004ff007c0c */ /* 0x000fc4000bf05070 */
[----:B------:R-:W-:Y:S02]  /*32b20*/  F2FP.BF16.F32.PACK_AB R112, R113, R112 ;  /* 0x000000707170723e */ /* 0x000fe400000010ff */
[----:B------:R-:W-:Y:S02]  /*32b30*/  F2FP.BF16.F32.PACK_AB R113, R115, R114 ;  /* 0x000000727371723e */ /* 0x000fe400000010ff */
[----:B------:R-:W-:Y:S02]  /*32b40*/  F2FP.BF16.F32.PACK_AB R116, R117, R116 ;  /* 0x000000747574723e */ /* 0x000fe400000010ff */
[----:B------:R-:W-:Y:S02]  /*32b50*/  F2FP.BF16.F32.PACK_AB R114, R5, R4 ;  /* 0x000000040572723e */ /* 0x000fe400000010ff */
[----:B------:R-:W-:Y:S01]  /*32b60*/  F2FP.BF16.F32.PACK_AB R115, R7, R6 ;  /* 0x000000060773723e */ /* 0x000fe200000010ff */
[----:B------:R-:W0:Y:S01]  /*32b70*/  LDC.64 R4, c[0x0][0xd00] ;  /* 0x00034000ff047b82 */ /* 0x000e220000000a00 */
[----:B------:R-:W-:-:S02]  /*32b80*/  F2FP.BF16.F32.PACK_AB R117, R119, R118 ;  /* 0x000000767775723e */ /* 0x000fc400000010ff */
[----:B------:R-:W-:Y:S02]  /*32b90*/  ISETP.NE.AND.EX P0, PT, RZ, UR5, PT, P0 ;  /* 0x00000005ff007c0c */ /* 0x000fe4000bf05300 */
[----:B------:R-:W-:Y:S02]  /*32ba0*/  F2FP.BF16.F32.PACK_AB R36, R37, R36 ;  /* 0x000000242524723e */ /* 0x000fe400000010ff */
[----:B------:R-:W-:Y:S01]  /*32bb0*/  F2FP.BF16.F32.PACK_AB R37, R39, R38 ;  /* 0x000000262725723e */ /* 0x000fe200000010ff */
[----:B------:R-:W-:Y:S01]  /*32bc0*/  STSM.16.M88.4 [R88], R112 ;  /* 0x0000007058007844 */ /* 0x000fe20000000200 */
[----:B------:R-:W-:Y:S01]  /*32bd0*/  F2FP.BF16.F32.PACK_AB R68, R69, R68 ;  /* 0x000000444544723e */ /* 0x000fe200000010ff */
[----:B------:R-:W1:Y:S01]  /*32be0*/  LDC.64 R6, c[0x0][0xd00] ;  /* 0x00034000ff067b82 */ /* 0x000e620000000a00 */
        /* <DEDUP_REMOVED lines=9> */
[----:B0-----:R-:W-:-:S04]  /*32c80*/  ISETP.NE.U32.AND P1, PT, R4, RZ, PT ;  /* 0x000000ff0400720c */ /* 0x001fc80003f25070 */
[----:B------:R-:W-:Y:S02]  /*32c90*/  ISETP.NE.AND.EX P1, PT, R5, RZ, PT, P1 ;  /* 0x000000ff0500720c */ /* 0x000fe40003f25310 */
[----:B---3--:R-:W-:Y:S02]  /*32ca0*/  F2FP.BF16.F32.PACK_AB R28, R29, R28 ;  /* 0x0000001c1d1c723e */ /* 0x008fe400000010ff */
[----:B------:R-:W-:Y:S02]  /*32cb0*/  F2FP.BF16.F32.PACK_AB R29, R31, R30 ;  /* 0x0000001e1f1d723e */ /* 0x000fe400000010ff */
[----:B------:R-:W-:Y:S02]  /*32cc0*/  F2FP.BF16.F32.PACK_AB R12, R13, R12 ;  /* 0x0000000c0d0c723e */ /* 0x000fe400000010ff */
[----:B------:R-:W-:Y:S02]  /*32cd0*/  F2FP.BF16.F32.PACK_AB R13, R15, R14 ;  /* 0x0000000e0f0d723e */ /* 0x000fe400000010ff */
[----:B------:R-:W-:-:S02]  /*32ce0*/  F2FP.BF16.F32.PACK_AB R118, R9, R8 ;  /* 0x000000080976723e */ /* 0x000fc400000010ff */
[----:B------:R-:W-:Y:S01]  /*32cf0*/  F2FP.BF16.F32.PACK_AB R119, R11, R10 ;  /* 0x0000000a0b77723e */ /* 0x000fe200000010ff */
[----:B------:R-:W0:Y:S01]  /*32d00*/  @P0 LDC.64 R8, c[0x0][0xd08] ;  /* 0x00034200ff080b82 */ /* 0x000e220000000a00 */
[----:B------:R-:W-:Y:S02]  /*32d10*/  F2FP.BF16.F32.PACK_AB R14, R25, R24 ;  /* 0x00000018190e723e */ /* 0x000fe400000010ff */
[----:B------:R-:W-:Y:S02]  /*32d20*/  F2FP.BF16.F32.PACK_AB R15, R27, R26 ;  /* 0x0000001a1b0f723e */ /* 0x000fe400000010ff */
[----:B------:R-:W-:Y:S02]  /*32d30*/  F2FP.BF16.F32.PACK_AB R30, R33, R32 ;  /* 0x00000020211e723e */ /* 0x000fe400000010ff */
[----:B------:R-:W-:Y:S01]  /*32d40*/  F2FP.BF16.F32.PACK_AB R31, R35, R34 ;  /* 0x00000022231f723e */ /* 0x000fe200000010ff */
[----:B------:R-:W-:Y:S01]  /*32d50*/  STSM.16.M88.4 [R120], R116 ;  /* 0x0000007478007844 */ /* 0x000fe20000000200 */
[----:B------:R-:W-:-:S02]  /*32d60*/  F2FP.BF16.F32.PACK_AB R38, R41, R40 ;  /* 0x000000282926723e */ /* 0x000fc400000010ff */
[----:B------:R-:W-:Y:S01]  /*32d70*/  F2FP.BF16.F32.PACK_AB R39, R43, R42 ;  /* 0x0000002a2b27723e */ /* 0x000fe200000010ff */
[----:B------:R-:W-:Y:S04]  /*32d80*/  STSM.16.M88.4 [R121], R12 ;  /* 0x0000000c79007844 */ /* 0x000fe80000000200 */
[----:B------:R-:W-:Y:S04]  /*32d90*/  STSM.16.M88.4 [R122], R28 ;  /* 0x0000001c7a007844 */ /* 0x000fe80000000200 */
[----:B------:R-:W-:Y:S01]  /*32da0*/  STSM.16.M88.4 [R123], R36 ;  /* 0x000000247b007844 */ /* 0x000fe20000000200 */
[----:B------:R-:W-:Y:S01]  /*32db0*/  ULDC UR4, c[0x0][0xb88] ;  /* 0x0002e20000047ab9 */ /* 0x000fe20000000800 */
[----:B-1----:R-:W-:-:S04]  /*32dc0*/  IMAD.WIDE R6, R193, 0x4, R6 ;  /* 0x00000004c1067825 */ /* 0x002fc800078e0206 */
[----:B0-----:R-:W-:Y:S01]  /*32dd0*/  @P0 IMAD.WIDE R8, R193, 0x4, R8 ;  /* 0x00000004c1080825 */ /* 0x001fe200078e0208 */
[----:B--2---:R-:W-:Y:S02]  /*32de0*/  F2FP.BF16.F32.PACK_AB R44, R45, R44 ;  /* 0x0000002c2d2c723e */ /* 0x004fe400000010ff */
[----:B------:R-:W-:Y:S02]  /*32df0*/  F2FP.BF16.F32.PACK_AB R45, R47, R46 ;  /* 0x0000002e2f2d723e */ /* 0x000fe400000010ff */
[----:B----4-:R-:W-:Y:S02]  /*32e00*/  F2FP.BF16.F32.PACK_AB R52, R53, R52 ;  /* 0x000000343534723e */ /* 0x010fe400000010ff */
[----:B------:R-:W-:Y:S02]  /*32e10*/  F2FP.BF16.F32.PACK_AB R46, R49, R48 ;  /* 0x00000030312e723e */ /* 0x000fe400000010ff */
[----:B------:R-:W-:Y:S02]  /*32e20*/  F2FP.BF16.F32.PACK_AB R47, R51, R50 ;  /* 0x00000032332f723e */ /* 0x000fe400000010ff */
[----:B------:R-:W-:-:S02]  /*32e30*/  F2FP.BF16.F32.PACK_AB R53, R55, R54 ;  /* 0x000000363735723e */ /* 0x000fc400000010ff */
[----:B------:R-:W-:Y:S01]  /*32e40*/  F2FP.BF16.F32.PACK_AB R78, R81, R80 ;  /* 0x00000050514e723e */ /* 0x000fe200000010ff */
[----:B------:R0:W-:Y:S01]  /*32e50*/  STSM.16.M88.4 [R19], R44 ;  /* 0x0000002c13007844 */ /* 0x0001e20000000200 */
        /* <DEDUP_REMOVED lines=12> */
[----:B------:R-:W-:Y:S02]  /*32f20*/  F2FP.BF16.F32.PACK_AB R87, R95, R94 ;  /* 0x0000005e5f57723e */ /* 0x000fe400000010ff */
[----:B------:R-:W-:Y:S01]  /*32f30*/  F2FP.BF16.F32.PACK_AB R97, R99, R98 ;  /* 0x000000626361723e */ /* 0x000fe200000010ff */
[----:B------:R-:W-:Y:S01]  /*32f40*/  STSM.16.M88.4 [R21], R60 ;  /* 0x0000003c15007844 */ /* 0x000fe20000000200 */
[----:B------:R-:W-:Y:S02]  /*32f50*/  F2FP.BF16.F32.PACK_AB R98, R101, R100 ;  /* 0x000000646562723e */ /* 0x000fe400000010ff */
[----:B------:R-:W-:Y:S01]  /*32f60*/  F2FP.BF16.F32.PACK_AB R99, R103, R102 ;  /* 0x000000666763723e */ /* 0x000fe200000010ff */
[----:B------:R1:W-:Y:S04]  /*32f70*/  STSM.16.M88.4 [R0], R68 ;  /* 0x0000004400007844 */ /* 0x0003e80000000200 */
[----:B------:R2:W-:Y:S04]  /*32f80*/  STSM.16.M88.4 [R3], R76 ;  /* 0x0000004c03007844 */ /* 0x0005e80000000200 */
[----:B------:R2:W-:Y:S04]  /*32f90*/  STSM.16.M88.4 [R18], R84 ;  /* 0x0000005412007844 */ /* 0x0005e80000000200 */
[----:B------:R2:W-:Y:S04]  /*32fa0*/  STSM.16.M88.4 [R124], R96 ;  /* 0x000000607c007844 */ /* 0x0005e80000000200 */
[----:B------:R2:W-:Y:S01]  /*32fb0*/  STSM.16.M88.4 [R125], R104 ;  /* 0x000000687d007844 */ /* 0x0005e20000000200 */
[----:B0-----:R-:W-:Y:S01]  /*32fc0*/  IMAD.MOV.U32 R19, RZ, RZ, RZ ;  /* 0x000000ffff137224 */ /* 0x001fe200078e00ff */
[----:B------:R-:W-:Y:S01]  /*32fd0*/  BAR.SYNC.DEFER_BLOCKING 0x1, 0x100 ;  /* 0x0044000000007b1d */ /* 0x000fe20000010000 */
[----:B-1----:R-:W-:Y:S01]  /*32fe0*/  IMAD.U32 R0, RZ, RZ, UR4 ;  /* 0x00000004ff007e24 */ /* 0x002fe2000f8e00ff */
[----:B------:R-:W-:-:S04]  /*32ff0*/  ISETP.NE.AND P2, PT, R188, RZ, PT ;  /* 0x000000ffbc00720c */ /* 0x000fc80003f45270 */
[----:B------:R-:W-:Y:S01]  /*33000*/  ULDC UR4, c[0x0][0xbd4] ;  /* 0x0002f50000047ab9 */ /* 0x000fe20000000800 */
[----:B------:R2:W5:Y:S04]  /*33010*/  @P1 LDG.E R19, desc[UR44][R6.64] ;  /* 0x0000002c06131981 */ /* 0x000568000c1e1900 */
[----:B------:R2:W5:Y:S01]  /*33020*/  @P0 LDG.E R0, desc[UR44][R8.64] ;  /* 0x0000002c08000981 */ /* 0x000562000c1e1900 */
[----:B------:R-:W-:Y:S01]  /*33030*/  SEL R188, R188, UR4, P2 ;  /* 0x00000004bcbc7c07 */ /* 0x000fe20009000000 */
[----:B------:R-:W-:Y:S06]  /*33040*/  @P0 BRA `(.L_x_6801) ;  /* 0x0000000000100947 */ /* 0x000fec0003800000 */
[----:B------:R-:W-:Y:S05]  /*33050*/  @!P1 BRA `(.L_x_6801) ;  /* 0x00000000000c9947 */ /* 0x000fea0003800000 */
[----:B--2---:R-:W2:Y:S04]  /*33060*/  LDG.E R3, desc[UR44][R6.64] ;  /* 0x0000002c06037981 */ /* 0x004ea8000c1e1900 */
[----:B-----5:R-:W2:Y:S02]  /*33070*/  LDG.E R0, desc[UR44][R6.64+0x4] ;  /* 0x0000042c06007981 */ /* 0x020ea4000c1e1900 */
[----:B--2---:R-:W-:-:S07]  /*33080*/  IMAD.IADD R0, R0, 0x1, -R3 ;  /* 0x0000000100007824 */ /* 0x004fce00078e0a03 */
.L_x_6801:
[----:B--2---:R-:W0:Y:S01]  /*33090*/  SHFL.IDX PT, R3, R237, RZ, 0x1f ;  /* 0x00001fffed037589 */ /* 0x004e2200000e0000 */
[----:B------:R-:W-:Y:S02]  /*330a0*/  ISETP.NE.U32.AND P0, PT, R4, RZ, PT ;  /* 0x000000ff0400720c */ /* 0x000fe40003f05070 */
[----:B------:R-:W-:Y:S02]  /*330b0*/  ISETP.GT.AND P3, PT, R188, 0x1, PT ;  /* 0x00000001bc00780c */ /* 0x000fe40003f64270 */
[----:B------:R-:W-:Y:S02]  /*330c0*/  ISETP.NE.AND.EX P0, PT, R5, RZ, PT, P0 ;  /* 0x000000ff0500720c */ /* 0x000fe40003f05300 */
[----:B0-----:R-:W-:Y:S02]  /*330d0*/  ISETP.NE.AND P1, PT, R3, RZ, PT ;  /* 0x000000ff0300720c */ /* 0x001fe40003f25270 */
[----:B-----5:R-:W-:-:S11]  /*330e0*/  SHF.R.S32.HI R3, RZ, 0x1f, R19 ;  /* 0x0000001fff037819 */ /* 0x020fd60000011413 */
[----:B------:R-:W-:Y:S05]  /*330f0*/  @P1 BRA `(.L_x_6802) ;  /* 0x0000000400141947 */ /* 0x000fea0003800000 */
[----:B------:R-:W2:Y:S01]  /*33100*/  LDL R6, [R1+0x4d0] ;  /* 0x0004d00001067983 */ /* 0x000ea20000100800 */
[----:B------:R-:W0:Y:S03]  /*33110*/  LDC R33, c[0x0][0xce8] ;  /* 0x00033a00ff217b82 */ /* 0x000e260000000800 */
[----:B------:R-:W3:Y:S04]  /*33120*/  LDL R7, [R1+0x4e0] ;  /* 0x0004e00001077983 */ /* 0x000ee80000100800 */
[----:B------:R-:W4:Y:S01]  /*33130*/  LDL R21, [R1+0x434] ;  /* 0x0004340001157983 */ /* 0x000f220000100800 */
[----:B------:R-:W-:Y:S02]  /*33140*/  IMAD.IADD R24, R160, 0x1, R164 ;  /* 0x00000001a0187824 */ /* 0x000fe400078e02a4 */
[----:B0-----:R-:W-:Y:S01]  /*33150*/  IMAD R37, R0, R33, RZ ;  /* 0x0000002100257224 */ /* 0x001fe200078e02ff */
[----:B------:R-:W-:Y:S01]  /*33160*/  ISETP.GT.AND P5, PT, R188, 0x1, PT ;  /* 0x00000001bc00780c */ /* 0x000fe20003fa4270 */
[----:B------:R-:W-:-:S05]  /*33170*/  IMAD.MOV.U32 R18, RZ, RZ, 0xab8 ;  /* 0x00000ab8ff127424 */ /* 0x000fca00078e00ff */
[----:B------:R-:W-:-:S04]  /*33180*/  SEL R18, R18, 0xa78, P5 ;  /* 0x00000a7812127807 */ /* 0x000fc80002800000 */
[----:B------:R-:W0:Y:S08]  /*33190*/  LDC.64 R12, c[0x0][R18+0x220] ;  /* 0x00008800120c7b82 */ /* 0x000e300000000a00 */
[----:B------:R-:W1:Y:S01]  /*331a0*/  LDC.64 R10, c[0x0][R18+0x218] ;  /* 0x00008600120a7b82 */ /* 0x000e620000000a00 */
[----:B------:R-:W-:-:S07]  /*331b0*/  ISETP.NE.AND P6, PT, R33, 0x1, PT ;  /* 0x000000012100780c */ /* 0x000fce0003fc5270 */
[----:B------:R-:W5:Y:S01]  /*331c0*/  LDC.64 R8, c[0x0][R18+0x228] ;  /* 0x00008a0012087b82 */ /* 0x000f620000000a00 */
[----:B------:R-:W-:-:S07]  /*331d0*/  ISETP.NE.U32.AND P2, PT, R4, RZ, PT ;  /* 0x000000ff0400720c */ /* 0x000fce0003f45070 */
[----:B------:R-:W0:Y:S01]  /*331e0*/  @P6 LDC R14, c[0x0][0xcec] ;  /* 0x00033b00ff0e6b82 */ /* 0x000e220000000800 */
[----:B--2---:R-:W-:-:S07]  /*331f0*/  IMAD.MOV R6, RZ, RZ, -R6 ;  /* 0x000000ffff067224 */ /* 0x004fce00078e0a06 */
[----:B------:R-:W2:Y:S01]  /*33200*/  @P6 LDC R20, c[0x0][0xcf0] ;  /* 0x00033c00ff146b82 */ /* 0x000ea20000000800 */
[----:B---3--:R-:W-:-:S04]  /*33210*/  ISETP.NE.AND P1, PT, R7, R6, PT ;  /* 0x000000060700720c */ /* 0x008fc80003f25270 */
[----:B------:R-:W-:-:S13]  /*33220*/  ISETP.GE.OR P4, PT, R24, R37, P1 ;  /* 0x000000251800720c */ /* 0x000fda0000f86670 */
[----:B------:R-:W3:Y:S01]  /*33230*/  @!P4 LDL R27, [R1+0x210] ;  /* 0x00021000011bc983 */ /* 0x000ee20000100800 */
[----:B------:R-:W5:Y:S01]  /*33240*/  LDC.64 R6, c[0x0][R18+0x210] ;  /* 0x0000840012067b82 */ /* 0x000f620000000a00 */
[----:B------:R-:W-:Y:S01]  /*33250*/  ISETP.NE.AND.EX P2, PT, R5, RZ, PT, P2 ;  /* 0x000000ff0500720c */ /* 0x000fe20003f45320 */
[----:B----4-:R-:W-:Y:S01]  /*33260*/  IMAD.IADD R35, R21, 0x1, R164 ;  /* 0x0000000115237824 */ /* 0x010fe200078e02a4 */
[----:B------:R-:W-:Y:S01]  /*33270*/  SHF.R.S32.HI R15, RZ, 0x1f, R193 ;  /* 0x0000001fff0f7819 */ /* 0x000fe200000114c1 */
[----:B------:R-:W-:Y:S01]  /*33280*/  BSSY B1, `(.L_x_6802) ;  /* 0x000002c000017945 */ /* 0x000fe20003800000 */
[----:B------:R-:W-:Y:S01]  /*33290*/  SEL R29, R193, RZ, !P2 ;  /* 0x000000ffc11d7207 */ /* 0x000fe20005000000 */
[----:B0-----:R-:W-:Y:S01]  /*332a0*/  @P6 IMAD.HI.U32 R25, R35, R14, RZ ;  /* 0x0000000e23196227 */ /* 0x001fe200078e00ff */
[----:B------:R-:W-:Y:S01]  /*332b0*/  SEL R31, R15, RZ, !P2 ;  /* 0x000000ff0f1f7207 */ /* 0x000fe20005000000 */
[----:B------:R-:W0:Y:S02]  /*332c0*/  LDC.64 R4, c[0x0][0xca8] ;  /* 0x00032a00ff047b82 */ /* 0x000e240000000a00 */
[----:B------:R-:W-:-:S02]  /*332d0*/  IMAD R13, R13, R29, RZ ;  /* 0x0000001d0d0d7224 */ /* 0x000fc400078e02ff */
[----:B------:R-:W-:-:S04]  /*332e0*/  IMAD.WIDE.U32 R14, R12, R29, RZ ;  /* 0x0000001d0c0e7225 */ /* 0x000fc800078e00ff */
[----:B------:R-:W-:Y:S02]  /*332f0*/  IMAD R31, R12, R31, R13 ;  /* 0x0000001f0c1f7224 */ /* 0x000fe400078e020d */
[-C--:B-1----:R-:W-:Y:S01]  /*33300*/  IMAD R29, R11, R166.reuse, RZ ;  /* 0x000000a60b1d7224 */ /* 0x082fe200078e02ff */
[----:B------:R-:W-:Y:S01]  /*33310*/  SEL R11, R194, RZ, P5 ;  /* 0x000000ffc20b7207 */ /* 0x000fe20002800000 */
[----:B------:R-:W-:-:S04]  /*33320*/  IMAD.WIDE.U32 R12, R10, R166, RZ ;  /* 0x000000a60a0c7225 */ /* 0x000fc800078e00ff */
[----:B------:R-:W-:Y:S01]  /*33330*/  IMAD.MOV.U32 R21, RZ, RZ, R35 ;  /* 0x000000ffff157224 */ /* 0x000fe200078e0023 */
[----:B--2---:R-:W-:Y:S01]  /*33340*/  @P6 SHF.R.U32.HI R21, RZ, R20, R25 ;  /* 0x00000014ff156219 */ /* 0x004fe20000011619 */
[----:B------:R-:W-:Y:S01]  /*33350*/  IMAD.IADD R29, R13, 0x1, R29 ;  /* 0x000000010d1d7824 */ /* 0x000fe200078e021d */
[----:B------:R-:W-:Y:S01]  /*33360*/  IADD3 R14, P2, P6, R14, R12, R19 ;  /* 0x0000000c0e0e7210 */ /* 0x000fe20007e5e013 */
[----:B------:R-:W-:Y:S02]  /*33370*/  IMAD.IADD R10, R15, 0x1, R31 ;  /* 0x000000010f0a7824 */ /* 0x000fe400078e021f */
[-C--:B-----5:R-:W-:Y:S01]  /*33380*/  IMAD R13, R9, R11.reuse, RZ ;  /* 0x0000000b090d7224 */ /* 0x0a0fe200078e02ff */
[----:B0-----:R-:W0:Y:S01]  /*33390*/  @!P5 LDC R4, c[0x0][0xc50] ;  /* 0x00031400ff04db82 */ /* 0x001e220000000800 */
[----:B------:R-:W-:Y:S01]  /*333a0*/  IMAD.WIDE.U32 R8, R8, R11, RZ ;  /* 0x0000000b08087225 */ /* 0x000fe200078e00ff */
[----:B------:R-:W-:-:S03]  /*333b0*/  IADD3.X R10, R10, R29, R3, P2, P6 ;  /* 0x0000001d0a0a7210 */ /* 0x000fc600017ec403 */
[----:B------:R-:W-:Y:S02]  /*333c0*/  IMAD.MOV R12, RZ, RZ, -R21 ;  /* 0x000000ffff0c7224 */ /* 0x000fe400078e0a15 */
[----:B------:R-:W-:Y:S01]  /*333d0*/  IMAD.IADD R13, R9, 0x1, R13 ;  /* 0x00000001090d7824 */ /* 0x000fe200078e020d */
[----:B------:R-:W1:Y:S01]  /*333e0*/  @!P5 LDC R5, c[0x0][0xc54] ;  /* 0x00031500ff05db82 */ /* 0x000e620000000800 */
[----:B------:R-:W-:Y:S01]  /*333f0*/  IADD3 R8, P2, P5, R21, R14, R8 ;  /* 0x0000000e15087210 */ /* 0x000fe20007d5e008 */
[----:B------:R-:W-:Y:S01]  /*33400*/  IMAD R11, R33, R12, R35 ;  /* 0x0000000c210b7224 */ /* 0x000fe200078e0223 */
[----:B------:R-:W-:-:S04]  /*33410*/  SHF.R.S32.HI R21, RZ, 0x1f, R21 ;  /* 0x0000001fff157819 */ /* 0x000fc80000011415 */
[----:B------:R-:W-:Y:S01]  /*33420*/  IADD3.X R9, R21, R10, R13, P2, P5 ;  /* 0x0000000a15097210 */ /* 0x000fe200017ea40d */
[-C--:B------:R-:W-:Y:S01]  /*33430*/  IMAD R7, R7, R11.reuse, RZ ;  /* 0x0000000b07077224 */ /* 0x080fe200078e02ff */
[----:B------:R-:W-:Y:S01]  /*33440*/  SHF.R.S32.HI R13, RZ, 0x1f, R11 ;  /* 0x0000001fff0d7819 */ /* 0x000fe2000001140b */
[----:B------:R-:W-:-:S04]  /*33450*/  IMAD.WIDE.U32 R8, R6, R11, R8 ;  /* 0x0000000b06087225 */ /* 0x000fc800078e0008 */
[----:B------:R-:W-:-:S04]  /*33460*/  IMAD R7, R6, R13, R7 ;  /* 0x0000000d06077224 */ /* 0x000fc800078e0207 */
[----:B------:R-:W-:Y:S01]  /*33470*/  IMAD.IADD R6, R9, 0x1, R7 ;  /* 0x0000000109067824 */ /* 0x000fe200078e0207 */
[----:B0-----:R-:W-:-:S04]  /*33480*/  LEA R9, P2, R8, R4, 0x2 ;  /* 0x0000000408097211 */ /* 0x001fc800078410ff */
[----:B-1----:R-:W-:Y:S01]  /*33490*/  LEA.HI.X R10, R8, R5, R6, 0x2, P2 ;  /* 0x00000005080a7211 */ /* 0x002fe200010f1406 */
[----:B------:R-:W-:Y:S01]  /*334a0*/  VIADD R8, R24, 0x8 ;  /* 0x0000000818087836 */ /* 0x000fe20000000000 */
[----:B------:R-:W-:Y:S04]  /*334b0*/  SHFL.IDX PT, R6, R9, RZ, 0x1c1f ;  /* 0x001c1fff09067589 */ /* 0x000fe800000e0000 */
[----:B------:R-:W3:Y:S01]  /*334c0*/  SHFL.IDX PT, R7, R10, RZ, 0x1c1f ;  /* 0x001c1fff0a077589 */ /* 0x000ee200000e0000 */
[----:B------:R-:W-:-:S03]  /*334d0*/  ISETP.GE.OR P1, PT, R8, R37, P1 ;  /* 0x000000250800720c */ /* 0x000fc60000f26670 */
[----:B------:R0:W1:Y:S04]  /*334e0*/  SHFL.IDX PT, R4, R9, 0x1, 0x1c1f ;  /* 0x003c1f0009047f89 */ /* 0x00006800000e0000 */
[----:B------:R0:W2:Y:S04]  /*334f0*/  SHFL.IDX PT, R5, R10, 0x1, 0x1c1f ;  /* 0x003c1f000a057f89 */ /* 0x0000a800000e0000 */
[----:B---3--:R0:W-:Y:S02]  /*33500*/  @!P4 ST.E desc[UR44][R6.64], R27 ;  /* 0x0000001b0600c985 */ /* 0x0081e4000c10192c */
[----:B-12---:R-:W-:Y:S05]  /*33510*/  @P1 BRA `(.L_x_6803) ;  /* 0x0000000000081947 */ /* 0x006fea0003800000 */
[----:B0-----:R-:W2:Y:S04]  /*33520*/  LDL R7, [R1+0x214] ;  /* 0x0002140001077983 */ /* 0x001ea80000100800 */
[----:B--2---:R1:W-:Y:S02]  /*33530*/  ST.E desc[UR44][R4.64], R7 ;  /* 0x0000000704007985 */ /* 0x0043e4000c10192c */
.L_x_6803:
[----:B------:R-:W-:Y:S05]  /*33540*/  BSYNC B1 ;  /* 0x0000000000017941 */ /* 0x000fea0003800000 */
.L_x_6802:
[----:B------:R-:W-:Y:S01]  /*33550*/  SEL R21, R193, RZ, !P0 ;  /* 0x000000ffc1157207 */ /* 0x000fe20004000000 */
[----:B------:R-:W-:Y:S06]  /*33560*/  @P3 BRA `(.L_x_6804) ;  /* 0x0000000c00f43947 */ /* 0x000fec0003800000 */
[----:B------:R-:W2:Y:S01]  /*33570*/  LDL R76, [R1+0x444] ;  /* 0x00044400014c7983 */ /* 0x000ea20000100800 */
[----:B-1----:R-:W-:Y:S01]  /*33580*/  IMAD R4, R228, 0x40, R190 ;  /* 0x00000040e4047824 */ /* 0x002fe200078e02be */
[----:B------:R-:W1:Y:S01]  /*33590*/  LDC R81, c[0x0][0xce8] ;  /* 0x00033a00ff517b82 */ /* 0x000e620000000800 */
[----:B------:R-:W-:Y:S01]  /*335a0*/  IMAD.MOV.U32 R5, RZ, RZ, 0x2 ;  /* 0x00000002ff057424 */ /* 0x000fe200078e00ff */
[----:B------:R-:W-:-:S03]  /*335b0*/  ULDC.64 UR4, c[0x0][0xba0] ;  /* 0x0002e80000047ab9 */ /* 0x000fc60000000a00 */
[----:B------:R-:W-:-:S03]  /*335c0*/  IMAD.WIDE R4, R4, R5, UR42 ;  /* 0x0000002a04047e25 */ /* 0x000fc6000f8e0205 */
[C---:B------:R-:W-:Y:S02]  /*335d0*/  IADD3 R41, P2, R4.reuse, 0x7000, RZ ;  /* 0x0000700004297810 */ /* 0x040fe40007f5e0ff */
[----:B------:R-:W-:Y:S02]  /*335e0*/  IADD3 R33, P0, R4, 0x5000, RZ ;  /* 0x0000500004217810 */ /* 0x000fe40007f1e0ff */
[----:B------:R-:W-:Y:S01]  /*335f0*/  LOP3.LUT R40, R41, 0x380, RZ, 0xc0, !PT ;  /* 0x0000038029287812 */ /* 0x000fe200078ec0ff */
[----:B------:R-:W-:Y:S01]  /*33600*/  IMAD R18, R3, UR4, RZ ;  /* 0x0000000403127c24 */ /* 0x000fe2000f8e02ff */
[----:B------:R-:W-:Y:S01]  /*33610*/  LOP3.LUT R32, R33, 0x380, RZ, 0xc0, !PT ;  /* 0x0000038021207812 */ /* 0x000fe200078ec0ff */
[----:B------:R-:W3:Y:S01]  /*33620*/  LDC R3, c[0x0][0xbc8] ;  /* 0x0002f200ff037b82 */ /* 0x000ee20000000800 */
[----:B------:R-:W-:Y:S02]  /*33630*/  SHF.R.U64 R40, R40, 0x3, RZ ;  /* 0x0000000328287819 */ /* 0x000fe400000012ff */
[----:B------:R-:W-:-:S02]  /*33640*/  IADD3 R37, P1, R4, 0x6000, RZ ;  /* 0x0000600004257810 */ /* 0x000fc40007f3e0ff */
[----:B------:R-:W-:Y:S01]  /*33650*/  LOP3.LUT R40, R40, R41, RZ, 0x3c, !PT ;  /* 0x0000002928287212 */ /* 0x000fe200078e3cff */
[--C-:B------:R-:W-:Y:S01]  /*33660*/  IMAD.X R41, RZ, RZ, R5.reuse, P2 ;  /* 0x000000ffff297224 */ /* 0x100fe200010e0605 */
[----:B------:R-:W-:Y:S02]  /*33670*/  IADD3 R69, P2, R4, 0xe000, RZ ;  /* 0x0000e00004457810 */ /* 0x000fe40007f5e0ff */
[----:B------:R-:W-:Y:S02]  /*33680*/  SHF.R.U64 R32, R32, 0x3, RZ ;  /* 0x0000000320207819 */ /* 0x000fe400000012ff */
[----:B------:R-:W-:Y:S01]  /*33690*/  LOP3.LUT R68, R69, 0x380, RZ, 0xc0, !PT ;  /* 0x0000038045447812 */ /* 0x000fe200078ec0ff */
[----:B------:R-:W-:Y:S01]  /*336a0*/  IMAD R77, R19, UR5, R18 ;  /* 0x00000005134d7c24 */ /* 0x000fe2000f8e0212 */
[----:B------:R-:W-:Y:S01]  /*336b0*/  LOP3.LUT R36, R37, 0x380, RZ, 0xc0, !PT ;  /* 0x0000038025247812 */ /* 0x000fe200078ec0ff */
[----:B------:R-:W5:Y:S01]  /*336c0*/  LD.E.128 R40, desc[UR44][R40.64] ;  /* 0x0000002c28287980 */ /* 0x000f62000c101d00 */
[----:B------:R-:W-:Y:S01]  /*336d0*/  SHF.R.U64 R68, R68, 0x3, RZ ;  /* 0x0000000344447819 */ /* 0x000fe200000012ff */
[----:B------:R-:W-:Y:S01]  /*336e0*/  IMAD.WIDE.U32 R18, R19, UR4, RZ ;  /* 0x0000000413127c25 */ /* 0x000fe2000f8e00ff */
[----:B------:R-:W-:Y:S01]  /*336f0*/  LOP3.LUT R32, R32, R33, RZ, 0x3c, !PT ;  /* 0x0000002120207212 */ /* 0x000fe200078e3cff */
[----:B------:R-:W-:Y:S01]  /*33700*/  ULDC.64 UR4, c[0x0][0xbe8] ;  /* 0x0002fa0000047ab9 */ /* 0x000fe20000000a00 */
[----:B------:R-:W-:Y:S01]  /*33710*/  LOP3.LUT R68, R68, R69, RZ, 0x3c, !PT ;  /* 0x0000004544447212 */ /* 0x000fe200078e3cff */
[--C-:B------:R-:W-:Y:S01]  /*33720*/  IMAD.X R69, RZ, RZ, R5.reuse, P2 ;  /* 0x000000ffff457224 */ /* 0x100fe200010e0605 */
[----:B-1----:R-:W-:Y:S01]  /*33730*/  ISETP.NE.AND P2, PT, R81, 0x1, PT ;  /* 0x000000015100780c */ /* 0x002fe20003f45270 */
[----:B------:R-:W-:Y:S01]  /*33740*/  IMAD.X R33, RZ, RZ, R5, P0 ;  /* 0x000000ffff217224 */ /* 0x000fe200000e0605 */
[----:B0-----:R-:W-:-:S02]  /*33750*/  IADD3 R9, P3, R4, 0x1000, RZ ;  /* 0x0000100004097810 */ /* 0x001fc40007f7e0ff */
[----:B------:R-:W-:Y:S01]  /*33760*/  SHF.R.U64 R36, R36, 0x3, RZ ;  /* 0x0000000324247819 */ /* 0x000fe200000012ff */
[----:B------:R-:W-:Y:S01]  /*33770*/  IMAD.IADD R19, R19, 0x1, R77 ;  /* 0x0000000113137824 */ /* 0x000fe200078e024d */
[----:B------:R-:W-:Y:S01]  /*33780*/  IADD3 R61, P0, R4, 0xc000, RZ ;  /* 0x0000c000043d7810 */ /* 0x000fe20007f1e0ff */
[----:B------:R-:W5:Y:S01]  /*33790*/  LD.E.128 R32, desc[UR44][R32.64] ;  /* 0x0000002c20207980 */ /* 0x000f62000c101d00 */
[----:B------:R-:W-:Y:S02]  /*337a0*/  LOP3.LUT R8, R9, 0x380, RZ, 0xc0, !PT ;  /* 0x0000038009087812 */ /* 0x000fe400078ec0ff */
[----:B------:R-:W-:Y:S01]  /*337b0*/  LOP3.LUT R36, R36, R37, RZ, 0x3c, !PT ;  /* 0x0000002524247212 */ /* 0x000fe200078e3cff */
[----:B------:R-:W-:Y:S01]  /*337c0*/  IMAD.X R37, RZ, RZ, R5, P1 ;  /* 0x000000ffff257224 */ /* 0x000fe200008e0605 */
[----:B------:R-:W-:Y:S01]  /*337d0*/  LOP3.LUT R60, R61, 0x380, RZ, 0xc0, !PT ;  /* 0x000003803d3c7812 */ /* 0x000fe200078ec0ff */
[----:B------:R-:W0:Y:S01]  /*337e0*/  @P2 LDC R83, c[0x0][0xcec] ;  /* 0x00033b00ff532b82 */ /* 0x000e220000000800 */
[----:B------:R-:W-:Y:S01]  /*337f0*/  IADD3 R65, P1, R4, 0xd000, RZ ;  /* 0x0000d00004417810 */ /* 0x000fe20007f3e0ff */
[----:B------:R-:W-:Y:S01]  /*33800*/  IMAD.WIDE.U32 R18, R166, UR4, R18 ;  /* 0x00000004a6127c25 */ /* 0x000fe2000f8e0012 */
[----:B------:R-:W-:Y:S01]  /*33810*/  SHF.R.U64 R8, R8, 0x3, RZ ;  /* 0x0000000308087819 */ /* 0x000fe200000012ff */
[----:B------:R-:W5:Y:S01]  /*33820*/  LD.E.128 R36, desc[UR44][R36.64] ;  /* 0x0000002c24247980 */ /* 0x000f62000c101d00 */
[----:B------:R-:W-:-:S02]  /*33830*/  SHF.R.U64 R60, R60, 0x3, RZ ;  /* 0x000000033c3c7819 */ /* 0x000fc400000012ff */
[----:B------:R-:W-:Y:S01]  /*33840*/  SHF.R.S32.HI R20, RZ, 0x1f, R21 ;  /* 0x0000001fff147819 */ /* 0x000fe20000011415 */
[----:B------:R-:W-:Y:S01]  /*33850*/  IMAD R19, R166, UR5, R19 ;  /* 0x00000005a6137c24 */ /* 0x000fe2000f8e0213 */
[----:B------:R-:W-:Y:S01]  /*33860*/  LOP3.LUT R64, R65, 0x380, RZ, 0xc0, !PT ;  /* 0x0000038041407812 */ /* 0x000fe200078ec0ff */
[----:B------:R-:W1:Y:S01]  /*33870*/  @P2 LDC R85, c[0x0][0xcf0] ;  /* 0x00033c00ff552b82 */ /* 0x000e620000000800 */
[----:B------:R-:W-:Y:S01]  /*33880*/  LOP3.LUT R8, R8, R9, RZ, 0x3c, !PT ;  /* 0x0000000908087212 */ /* 0x000fe200078e3cff */
[----:B------:R-:W-:Y:S01]  /*33890*/  ULDC.64 UR4, c[0x0][0xbf0] ;  /* 0x0002fc0000047ab9 */ /* 0x000fe20000000a00 */
[C---:B------:R-:W-:Y:S01]  /*338a0*/  IADD3 R13, P4, R4.reuse, 0x2000, RZ ;  /* 0x00002000040d7810 */ /* 0x040fe20007f9e0ff */
[--C-:B------:R-:W-:Y:S01]  /*338b0*/  IMAD.X R9, RZ, RZ, R5.reuse, P3 ;  /* 0x000000ffff097224 */ /* 0x100fe200018e0605 */
[----:B------:R-:W-:Y:S01]  /*338c0*/  IADD3 R25, P5, R4, 0x3000, RZ ;  /* 0x0000300004197810 */ /* 0x000fe20007fbe0ff */
[----:B------:R-:W-:Y:S01]  /*338d0*/  IMAD R20, R20, UR4, RZ ;  /* 0x0000000414147c24 */ /* 0x000fe2000f8e02ff */
[----:B------:R-:W-:Y:S01]  /*338e0*/  IADD3 R29, P6, R4, 0x4000, RZ ;  /* 0x00004000041d7810 */ /* 0x000fe20007fde0ff */
[----:B------:R-:W5:Y:S01]  /*338f0*/  LD.E.128 R68, desc[UR44][R68.64] ;  /* 0x0000002c44447980 */ /* 0x000f62000c101d00 */
[----:B------:R-:W-:Y:S01]  /*33900*/  LOP3.LUT R60, R60, R61, RZ, 0x3c, !PT ;  /* 0x0000003d3c3c7212 */ /* 0x000fe200078e3cff */
[----:B------:R-:W-:Y:S01]  /*33910*/  IMAD.X R61, RZ, RZ, R5, P0 ;  /* 0x000000ffff3d7224 */ /* 0x000fe200000e0605 */
[----:B------:R-:W-:-:S02]  /*33920*/  IADD3 R45, P3, R4, 0x8000, RZ ;  /* 0x00008000042d7810 */ /* 0x000fc40007f7e0ff */
[----:B------:R-:W-:Y:S02]  /*33930*/  SHF.R.U64 R64, R64, 0x3, RZ ;  /* 0x0000000340407819 */ /* 0x000fe400000012ff */
[----:B---3--:R-:W-:Y:S01]  /*33940*/  ISETP.GE.AND P0, PT, R187, R3, PT ;  /* 0x00000003bb00720c */ /* 0x008fe20003f06270 */
[----:B------:R-:W-:Y:S01]  /*33950*/  IMAD R79, R21, UR5, R20 ;  /* 0x00000005154f7c24 */ /* 0x000fe2000f8e0214 */
[----:B------:R-:W-:Y:S01]  /*33960*/  LOP3.LUT R12, R13, 0x380, RZ, 0xc0, !PT ;  /* 0x000003800d0c7812 */ /* 0x000fe200078ec0ff */
[----:B------:R-:W-:Y:S01]  /*33970*/  IMAD.WIDE.U32 R18, R21, UR4, R18 ;  /* 0x0000000415127c25 */ /* 0x000fe2000f8e0012 */
[----:B------:R-:W-:Y:S01]  /*33980*/  LOP3.LUT R24, R25, 0x380, RZ, 0xc0, !PT ;  /* 0x0000038019187812 */ /* 0x000fe200078ec0ff */
[----:B------:R-:W-:Y:S01]  /*33990*/  ULDC.64 UR4, c[0x0][0xbe0] ;  /* 0x0002f80000047ab9 */ /* 0x000fe20000000a00 */
[----:B------:R-:W-:Y:S01]  /*339a0*/  LOP3.LUT R28, R29, 0x380, RZ, 0xc0, !PT ;  /* 0x000003801d1c7812 */ /* 0x000fe200078ec0ff */
[----:B------:R-:W5:Y:S01]  /*339b0*/  LD.E.128 R60, desc[UR44][R60.64] ;  /* 0x0000002c3c3c7980 */ /* 0x000f62000c101d00 */
[----:B------:R-:W-:-:S02]  /*339c0*/  LOP3.LUT R44, R45, 0x380, RZ, 0xc0, !PT ;  /* 0x000003802d2c7812 */ /* 0x000fc400078ec0ff */
[----:B------:R-:W-:Y:S01]  /*339d0*/  LOP3.LUT R64, R64, R65, RZ, 0x3c, !PT ;  /* 0x0000004140407212 */ /* 0x000fe200078e3cff */
[----:B------:R-:W-:Y:S01]  /*339e0*/  IMAD.X R65, RZ, RZ, R5, P1 ;  /* 0x000000ffff417224 */ /* 0x000fe200008e0605 */
[----:B------:R-:W-:Y:S02]  /*339f0*/  SEL R21, RZ, 0xffffffff, P0 ;  /* 0xffffffffff157807 */ /* 0x000fe40000000000 */
[----:B------:R-:W-:Y:S02]  /*33a00*/  SHF.R.U64 R12, R12, 0x3, RZ ;  /* 0x000000030c0c7819 */ /* 0x000fe400000012ff */
[----:B------:R-:W-:Y:S02]  /*33a10*/  SHF.R.U64 R24, R24, 0x3, RZ ;  /* 0x0000000318187819 */ /* 0x000fe400000012ff */
[----:B------:R-:W-:Y:S02]  /*33a20*/  SHF.R.U64 R28, R28, 0x3, RZ ;  /* 0x000000031c1c7819 */ /* 0x000fe400000012ff */
[----:B------:R-:W-:-:S02]  /*33a30*/  ISETP.GE.AND P1, PT, R190, R3, PT ;  /* 0x00000003be00720c */ /* 0x000fc40003f26270 */
[----:B------:R-:W-:Y:S01]  /*33a40*/  SHF.R.U64 R44, R44, 0x3, RZ ;  /* 0x000000032c2c7819 */ /* 0x000fe200000012ff */
[----:B------:R-:W-:Y:S01]  /*33a50*/  IMAD.SHL.U32 R21, R21, 0x2, RZ ;  /* 0x0000000215157824 */ /* 0x000fe200078e00ff */
[----:B------:R-:W-:Y:S01]  /*33a60*/  LOP3.LUT R12, R12, R13, RZ, 0x3c, !PT ;  /* 0x0000000d0c0c7212 */ /* 0x000fe200078e3cff */
[--C-:B------:R-:W-:Y:S01]  /*33a70*/  IMAD.X R13, RZ, RZ, R5.reuse, P4 ;  /* 0x000000ffff0d7224 */ /* 0x100fe200020e0605 */
[----:B------:R-:W-:Y:S01]  /*33a80*/  LOP3.LUT R24, R24, R25, RZ, 0x3c, !PT ;  /* 0x0000001918187212 */ /* 0x000fe200078e3cff */
[--C-:B------:R-:W-:Y:S01]  /*33a90*/  IMAD.X R25, RZ, RZ, R5.reuse, P5 ;  /* 0x000000ffff197224 */ /* 0x100fe200028e0605 */
[----:B------:R-:W-:Y:S01]  /*33aa0*/  LOP3.LUT R28, R28, R29, RZ, 0x3c, !PT ;  /* 0x0000001d1c1c7212 */ /* 0x000fe200078e3cff */
[----:B------:R-:W-:Y:S01]  /*33ab0*/  IMAD.X R29, RZ, RZ, R5, P6 ;  /* 0x000000ffff1d7224 */ /* 0x000fe200030e0605 */
[----:B------:R-:W-:Y:S02]  /*33ac0*/  SEL R20, RZ, 0x1, P1 ;  /* 0x00000001ff147807 */ /* 0x000fe40000800000 */
[----:B------:R-:W-:Y:S01]  /*33ad0*/  LOP3.LUT R11, R4, 0x380, RZ, 0xc0, !PT ;  /* 0x00000380040b7812 */ /* 0x000fe200078ec0ff */
[----:B------:R-:W-:Y:S01]  /*33ae0*/  IMAD.IADD R19, R19, 0x1, R79 ;  /* 0x0000000113137824 */ /* 0x000fe200078e024f */
[----:B------:R-:W-:Y:S01]  /*33af0*/  LOP3.LUT R44, R44, R45, RZ, 0x3c, !PT ;  /* 0x0000002d2c2c7212 */ /* 0x000fe200078e3cff */
[----:B------:R-:W-:Y:S01]  /*33b00*/  IMAD.X R45, RZ, RZ, R5, P3 ;  /* 0x000000ffff2d7224 */ /* 0x000fe200018e0605 */
[----:B------:R-:W-:Y:S01]  /*33b10*/  ISETP.GE.AND P0, PT, R186, R3, PT ;  /* 0x00000003ba00720c */ /* 0x000fe20003f06270 */
[----:B------:R-:W5:Y:S01]  /*33b20*/  LD.E.128 R12, desc[UR44][R12.64] ;  /* 0x0000002c0c0c7980 */ /* 0x000f62000c101d00 */
[----:B------:R-:W-:-:S02]  /*33b30*/  IADD3 R49, P4, R4, 0x9000, RZ ;  /* 0x0000900004317810 */ /* 0x000fc40007f9e0ff */
[C---:B------:R-:W-:Y:S01]  /*33b40*/  IADD3 R53, P5, R4.reuse, 0xa000, RZ ;  /* 0x0000a00004357810 */ /* 0x040fe20007fbe0ff */
[----:B------:R-:W5:Y:S01]  /*33b50*/  LD.E.128 R24, desc[UR44][R24.64] ;  /* 0x0000002c18187980 */ /* 0x000f62000c101d00 */
[C---:B------:R-:W-:Y:S02]  /*33b60*/  IADD3 R57, P6, R4.reuse, 0xb000, RZ ;  /* 0x0000b00004397810 */ /* 0x040fe40007fde0ff */
[----:B------:R-:W-:Y:S01]  /*33b70*/  IADD3 R7, P3, R4, 0xf000, RZ ;  /* 0x0000f00004077810 */ /* 0x000fe20007f7e0ff */
[----:B------:R-:W5:Y:S01]  /*33b80*/  LD.E.128 R28, desc[UR44][R28.64] ;  /* 0x0000002c1c1c7980 */ /* 0x000f62000c101d00 */
[----:B------:R-:W-:Y:S02]  /*33b90*/  LOP3.LUT R48, R49, 0x380, RZ, 0xc0, !PT ;  /* 0x0000038031307812 */ /* 0x000fe400078ec0ff */
[----:B------:R-:W-:Y:S01]  /*33ba0*/  LOP3.LUT R52, R53, 0x380, RZ, 0xc0, !PT ;  /* 0x0000038035347812 */ /* 0x000fe200078ec0ff */
[----:B------:R-:W-:Y:S01]  /*33bb0*/  IMAD.X R73, RZ, RZ, R5, P3 ;  /* 0x000000ffff497224 */ /* 0x000fe200018e0605 */
[----:B------:R-:W-:Y:S01]  /*33bc0*/  LOP3.LUT R56, R57, 0x380, RZ, 0xc0, !PT ;  /* 0x0000038039387812 */ /* 0x000fe200078ec0ff */
[----:B------:R-:W5:Y:S01]  /*33bd0*/  LD.E.128 R44, desc[UR44][R44.64] ;  /* 0x0000002c2c2c7980 */ /* 0x000f62000c101d00 */
[----:B------:R-:W-:-:S02]  /*33be0*/  LOP3.LUT R6, R7, 0x380, RZ, 0xc0, !PT ;  /* 0x0000038007067812 */ /* 0x000fc400078ec0ff */
[----:B------:R-:W-:Y:S01]  /*33bf0*/  ISETP.GE.AND P1, PT, R185, R3, PT ;  /* 0x00000003b900720c */ /* 0x000fe20003f26270 */
[----:B------:R-:W5:Y:S01]  /*33c00*/  LD.E.128 R64, desc[UR44][R64.64] ;  /* 0x0000002c40407980 */ /* 0x000f62000c101d00 */
[----:B------:R-:W-:Y:S02]  /*33c10*/  SHF.R.U64 R48, R48, 0x3, RZ ;  /* 0x0000000330307819 */ /* 0x000fe400000012ff */
[----:B------:R-:W-:Y:S02]  /*33c20*/  SHF.R.U64 R52, R52, 0x3, RZ ;  /* 0x0000000334347819 */ /* 0x000fe400000012ff */
[----:B------:R-:W-:Y:S02]  /*33c30*/  SHF.R.U64 R56, R56, 0x3, RZ ;  /* 0x0000000338387819 */ /* 0x000fe400000012ff */
[----:B------:R-:W-:Y:S02]  /*33c40*/  SHF.R.U64 R11, R11, 0x3, RZ ;  /* 0x000000030b0b7819 */ /* 0x000fe400000012ff */
[----:B------:R-:W-:-:S02]  /*33c50*/  SHF.R.U64 R6, R6, 0x3, RZ ;  /* 0x0000000306067819 */ /* 0x000fc400000012ff */
        /* <DEDUP_REMOVED lines=8> */
[----:B------:R-:W-:-:S03]  /*33ce0*/  LOP3.LUT R72, R6, R7, RZ, 0x3c, !PT ;  /* 0x0000000706487212 */ /* 0x000fc600078e3cff */
[----:B------:R-:W5:Y:S04]  /*33cf0*/  LD.E.128 R8, desc[UR44][R8.64] ;  /* 0x0000002c08087980 */ /* 0x000f68000c101d00 */
[----:B------:R-:W5:Y:S04]  /*33d00*/  LD.E.128 R4, desc[UR44][R4.64] ;  /* 0x0000002c04047980 */ /* 0x000f68000c101d00 */
        /* <DEDUP_REMOVED lines=8> */
[----:B---3--:R-:W3:Y:S01]  /*33d90*/  FENCE.VIEW.ASYNC.S ;  /* 0x00000000000073c6 */ /* 0x008ee20000000000 */
[----:B------:R-:W-:Y:S01]  /*33da0*/  BSSY B1, `(.L_x_6805) ;  /* 0x0000053000017945 */ /* 0x000fe20003800000 */
[----:B--2---:R-:W-:Y:S01]  /*33db0*/  IMAD R77, R76, 0x20, R228 ;  /* 0x000000204c4d7824 */ /* 0x004fe200078e02e4 */
[----:B------:R-:W-:-:S03]  /*33dc0*/  LOP3.LUT R76, R21, 0x2, R20, 0xe2, !PT ;  /* 0x00000002154c7812 */ /* 0x000fc600078ee214 */
[----:B------:R-:W-:Y:S01]  /*33dd0*/  IMAD.IADD R80, R164, 0x1, R77 ;  /* 0x00000001a4507824 */ /* 0x000fe200078e024d */
[----:B------:R-:W-:-:S03]  /*33de0*/  SEL R77, RZ, 0xffffffff, P0 ;  /* 0xffffffffff4d7807 */ /* 0x000fc60000000000 */
[----:B0-----:R-:W-:-:S04]  /*33df0*/  @P2 IMAD.HI.U32 R20, R80, R83, RZ ;  /* 0x0000005350142227 */ /* 0x001fc800078e00ff */
[----:B------:R-:W-:Y:S01]  /*33e00*/  IMAD.MOV.U32 R21, RZ, RZ, R80 ;  /* 0x000000ffff157224 */ /* 0x000fe200078e0050 */
[----:B-1----:R-:W-:Y:S01]  /*33e10*/  @P2 SHF.R.U32.HI R21, RZ, R85, R20 ;  /* 0x00000055ff152219 */ /* 0x002fe20000011614 */
[----:B------:R-:W-:Y:S01]  /*33e20*/  IMAD.SHL.U32 R77, R77, 0x4, RZ ;  /* 0x000000044d4d7824 */ /* 0x000fe200078e00ff */
[----:B------:R-:W-:Y:S02]  /*33e30*/  SEL R20, RZ, 0xffffffff, P1 ;  /* 0xffffffffff147807 */ /* 0x000fe40000800000 */
[----:B------:R-:W-:Y:S02]  /*33e40*/  ISETP.GE.AND P0, PT, R184, R3, PT ;  /* 0x00000003b800720c */ /* 0x000fe40003f06270 */
[----:B------:R-:W-:Y:S01]  /*33e50*/  LOP3.LUT R76, R77, 0x4, R76, 0xe2, !PT ;  /* 0x000000044d4c7812 */ /* 0x000fe200078ee24c */
[--C-:B------:R-:W-:Y:S01]  /*33e60*/  IMAD.MOV R77, RZ, RZ, -R21.reuse ;  /* 0x000000ffff4d7224 */ /* 0x100fe200078e0a15 */
[----:B------:R-:W-:Y:S01]  /*33e70*/  SHF.R.S32.HI R78, RZ, 0x1f, R21 ;  /* 0x0000001fff4e7819 */ /* 0x000fe20000011415 */
[----:B------:R-:W-:Y:S01]  /*33e80*/  IMAD.SHL.U32 R79, R20, 0x8, RZ ;  /* 0x00000008144f7824 */ /* 0x000fe200078e00ff */
[----:B------:R-:W-:Y:S01]  /*33e90*/  SEL R20, RZ, 0xffffffff, P0 ;  /* 0xffffffffff147807 */ /* 0x000fe20000000000 */
[----:B------:R-:W-:Y:S01]  /*33ea0*/  IMAD R77, R81, R77, R80 ;  /* 0x0000004d514d7224 */ /* 0x000fe200078e0250 */
[----:B------:R-:W-:Y:S01]  /*33eb0*/  ISETP.GE.AND P0, PT, R167, R3, PT ;  /* 0x00000003a700720c */ /* 0x000fe20003f06270 */
[----:B------:R-:W-:Y:S01]  /*33ec0*/  IMAD R78, R78, UR4, RZ ;  /* 0x000000044e4e7c24 */ /* 0x000fe2000f8e02ff */
[----:B------:R-:W-:Y:S01]  /*33ed0*/  LOP3.LUT R76, R79, 0x8, R76, 0xe2, !PT ;  /* 0x000000084f4c7812 */ /* 0x000fe200078ee24c */
[----:B------:R-:W-:Y:S01]  /*33ee0*/  IMAD.SHL.U32 R83, R20, 0x10, RZ ;  /* 0x0000001014537824 */ /* 0x000fe200078e00ff */
[----:B------:R-:W-:Y:S01]  /*33ef0*/  SEL R20, RZ, 0xffffffff, P0 ;  /* 0xffffffffff147807 */ /* 0x000fe20000000000 */
[----:B------:R-:W-:-:S02]  /*33f00*/  IMAD R79, R21, UR5, R78 ;  /* 0x00000005154f7c24 */ /* 0x000fc4000f8e024e */
[----:B------:R-:W-:Y:S01]  /*33f10*/  IMAD.WIDE.U32 R18, R21, UR4, R18 ;  /* 0x0000000415127c25 */ /* 0x000fe2000f8e0012 */
[----:B------:R-:W-:Y:S01]  /*33f20*/  SHF.R.S32.HI R21, RZ, 0x1f, R77 ;  /* 0x0000001fff157819 */ /* 0x000fe2000001144d */
[----:B------:R-:W-:Y:S01]  /*33f30*/  ULDC.64 UR4, c[0x0][0xbd8] ;  /* 0x0002f60000047ab9 */ /* 0x000fe20000000a00 */
[----:B------:R-:W-:Y:S01]  /*33f40*/  LOP3.LUT R76, R83, 0x10, R76, 0xe2, !PT ;  /* 0x00000010534c7812 */ /* 0x000fe200078ee24c */
[----:B------:R-:W-:Y:S01]  /*33f50*/  IMAD.SHL.U32 R83, R20, 0x20, RZ ;  /* 0x0000002014537824 */ /* 0x000fe200078e00ff */
[----:B------:R-:W-:Y:S01]  /*33f60*/  ISETP.GE.AND P0, PT, R192, R3, PT ;  /* 0x00000003c000720c */ /* 0x000fe20003f06270 */
[----:B------:R-:W-:Y:S02]  /*33f70*/  IMAD R81, R0, R81, RZ ;  /* 0x0000005100517224 */ /* 0x000fe400078e02ff */
[----:B------:R-:W-:Y:S02]  /*33f80*/  IMAD.IADD R19, R19, 0x1, R79 ;  /* 0x0000000113137824 */ /* 0x000fe400078e024f */
[----:B------:R-:W-:-:S02]  /*33f90*/  IMAD R0, R21, UR4, RZ ;  /* 0x0000000415007c24 */ /* 0x000fc4000f8e02ff */
[----:B------:R-:W-:Y:S01]  /*33fa0*/  IMAD.IADD R164, R228, 0x1, R164 ;  /* 0x00000001e4a47824 */ /* 0x000fe200078e02a4 */
[----:B------:R-:W-:Y:S01]  /*33fb0*/  LOP3.LUT R76, R83, 0x20, R76, 0xe2, !PT ;  /* 0x00000020534c7812 */ /* 0x000fe200078ee24c */
[C---:B------:R-:W-:Y:S01]  /*33fc0*/  IMAD R79, R77.reuse, UR5, R0 ;  /* 0x000000054d4f7c24 */ /* 0x040fe2000f8e0200 */
[----:B------:R-:W-:Y:S01]  /*33fd0*/  SEL R21, RZ, 0x40, P0 ;  /* 0x00000040ff157807 */ /* 0x000fe20000000000 */
[----:B------:R-:W-:Y:S01]  /*33fe0*/  IMAD.WIDE.U32 R18, R77, UR4, R18 ;  /* 0x000000044d127c25 */ /* 0x000fe2000f8e0012 */
[----:B------:R-:W-:Y:S01]  /*33ff0*/  ISETP.GE.AND P1, PT, R164, R81, PT ;  /* 0x00000051a400720c */ /* 0x000fe20003f26270 */
[----:B------:R-:W-:Y:S01]  /*34000*/  ULDC.64 UR4, c[0x0][0xb80] ;  /* 0x0002e00000047ab9 */ /* 0x000fe20000000a00 */
[----:B------:R-:W-:Y:S01]  /*34010*/  LOP3.LUT R78, R76, R21, RZ, 0xfc, !PT ;  /* 0x000000154c4e7212 */ /* 0x000fe200078efcff */
[----:B------:R-:W-:Y:S01]  /*34020*/  VIADD R0, R2, 0x38820 ;  /* 0x0003882002007836 */ /* 0x000fe20000000000 */
[----:B------:R-:W-:Y:S01]  /*34030*/  ISETP.GE.AND P0, PT, R191, R3, PT ;  /* 0x00000003bf00720c */ /* 0x000fe20003f06270 */
[----:B------:R-:W-:Y:S01]  /*34040*/  IMAD.IADD R21, R19, 0x1, R79 ;  /* 0x0000000113157824 */ /* 0x000fe200078e024f */
[----:B------:R-:W-:-:S02]  /*34050*/  LEA R79, P2, R18, UR4, 0x1 ;  /* 0x00000004124f7c11 */ /* 0x000fc4000f8408ff */
[----:B------:R-:W-:Y:S02]  /*34060*/  PRMT R0, RZ, 0x654, R0 ;  /* 0x00000654ff007816 */ /* 0x000fe40000000000 */
[----:B------:R-:W-:Y:S02]  /*34070*/  SEL R19, RZ, 0x80, P0 ;  /* 0x00000080ff137807 */ /* 0x000fe40000000000 */
[----:B------:R-:W-:Y:S01]  /*34080*/  LEA.HI.X R80, R18, UR5, R21, 0x1, P2 ;  /* 0x0000000512507c11 */ /* 0x000fe200090f0c15 */
[----:B---3--:R0:W-:Y:S01]  /*34090*/  SYNCS.ARRIVE.TRANS64.RED.A1T0 RZ, [R0+URZ], RZ ;  /* 0x000000ff00ff79a7 */ /* 0x0081e2000810043f */
[----:B------:R1:W2:Y:S01]  /*340a0*/  SHFL.IDX PT, R18, R79, RZ, 0x181f ;  /* 0x00181fff4f127589 */ /* 0x0002a200000e0000 */
[----:B0-----:R-:W-:-:S03]  /*340b0*/  LOP3.LUT R0, R78, R19, RZ, 0xfc, !PT ;  /* 0x000000134e007212 */ /* 0x001fc600078efcff */
[----:B------:R1:W0:Y:S01]  /*340c0*/  SHFL.IDX PT, R19, R80, RZ, 0x181f ;  /* 0x00181fff50137589 */ /* 0x00022200000e0000 */
[----:B------:R-:W-:Y:S05]  /*340d0*/  @P1 BRA `(.L_x_6806) ;  /* 0x00000000007c1947 */ /* 0x000fea0003800000 */
[-C--:B------:R-:W-:Y:S02]  /*340e0*/  ISETP.GE.AND P1, PT, R187, R3.reuse, PT ;  /* 0x00000003bb00720c */ /* 0x080fe40003f26270 */
[-C--:B------:R-:W-:Y:S02]  /*340f0*/  ISETP.GE.AND P0, PT, R190, R3.reuse, PT ;  /* 0x00000003be00720c */ /* 0x080fe40003f06270 */
[-C--:B------:R-:W-:Y:S02]  /*34100*/  ISETP.GE.AND P5, PT, R186, R3.reuse, PT ;  /* 0x00000003ba00720c */ /* 0x080fe40003fa6270 */
[----:B------:R-:W-:-:S07]  /*34110*/  ISETP.GE.AND P3, PT, R185, R3, PT ;  /* 0x00000003b900720c */ /* 0x000fce0003f66270 */
[C---:B--2---:R-:W-:Y:S02]  /*34120*/  @!P1 LEA R20, P2, R187.reuse, R18, 0x1 ;  /* 0x00000012bb149211 */ /* 0x044fe400078408ff */
[----:B0-----:R-:W-:Y:S02]  /*34130*/  @!P0 IMAD.WIDE R76, R190, 0x2, R18 ;  /* 0x00000002be4c8825 */ /* 0x001fe400078e0212 */
[----:B------:R-:W-:Y:S02]  /*34140*/  @!P1 LEA.HI.X R21, R187, R19, R235, 0x1, P2 ;  /* 0x00000013bb159211 */ /* 0x000fe400010f0ceb */
[----:B------:R-:W-:Y:S01]  /*34150*/  ISETP.GE.AND P2, PT, R184, R3, PT ;  /* 0x00000003b800720c */ /* 0x000fe20003f46270 */
[----:B-----5:R0:W-:Y:S01]  /*34160*/  @!P0 ST.E.128 desc[UR44][R76.64], R4 ;  /* 0x000000044c008985 */ /* 0x0201e2000c101d2c */
[----:B------:R-:W-:-:S03]  /*34170*/  LOP3.LUT P0, RZ, R78, 0x40, RZ, 0xc0, !PT ;  /* 0x000000404eff7812 */ /* 0x000fc6000780c0ff */
[----:B------:R2:W-:Y:S01]  /*34180*/  @!P1 ST.E.128 desc[UR44][R20.64], R12 ;  /* 0x0000000c14009985 */ /* 0x0005e2000c101d2c */
[----:B------:R-:W-:Y:S02]  /*34190*/  ISETP.GE.AND P1, PT, R167, R3, PT ;  /* 0x00000003a700720c */ /* 0x000fe40003f26270 */
[CC--:B0-----:R-:W-:Y:S02]  /*341a0*/  @!P5 LEA R4, P4, R186.reuse, R18.reuse, 0x1 ;  /* 0x00000012ba04d211 */ /* 0x0c1fe400078808ff */
[CC--:B------:R-:W-:Y:S02]  /*341b0*/  @!P3 LEA R6, P6, R185.reuse, R18.reuse, 0x1 ;  /* 0x00000012b906b211 */ /* 0x0c0fe400078c08ff */
[-C--:B------:R-:W-:Y:S02]  /*341c0*/  @!P5 LEA.HI.X R5, R186, R19.reuse, R234, 0x1, P4 ;  /* 0x00000013ba05d211 */ /* 0x080fe400020f0cea */
[----:B------:R-:W-:Y:S02]  /*341d0*/  LOP3.LUT P4, RZ, R0, 0x80, RZ, 0xc0, !PT ;  /* 0x0000008000ff7812 */ /* 0x000fe4000788c0ff */
[----:B------:R-:W-:Y:S01]  /*341e0*/  @!P3 LEA.HI.X R7, R185, R19, R233, 0x1, P6 ;  /* 0x00000013b907b211 */ /* 0x000fe200030f0ce9 */
[----:B------:R0:W-:Y:S02]  /*341f0*/  @!P5 ST.E.128 desc[UR44][R4.64], R28 ;  /* 0x0000001c0400d985 */ /* 0x0001e4000c101d2c */
[----:B--2---:R-:W-:-:S02]  /*34200*/  @!P1 LEA R12, P6, R167, R18, 0x1 ;  /* 0x00000012a70c9211 */ /* 0x004fc400078c08ff */
[----:B------:R2:W-:Y:S02]  /*34210*/  @!P3 ST.E.128 desc[UR44][R6.64], R36 ;  /* 0x000000240600b985 */ /* 0x0005e4000c101d2c */
[-C--:B------:R-:W-:Y:S02]  /*34220*/  @!P1 LEA.HI.X R13, R167, R19.reuse, R231, 0x1, P6 ;  /* 0x00000013a70d9211 */ /* 0x080fe400030f0ce7 */
[-C--:B0-----:R-:W-:Y:S02]  /*34230*/  @!P2 LEA R4, P5, R184, R18.reuse, 0x1 ;  /* 0x00000012b804a211 */ /* 0x081fe400078a08ff */
        /* <DEDUP_REMOVED lines=9> */
.L_x_6806:
[----:B------:R-:W-:Y:S05]  /*342d0*/  BSYNC B1 ;  /* 0x0000000000017941 */ /* 0x000fea0003800000 */
.L_x_6805:
[----:B---3-5:R-:W-:Y:S01]  /*342e0*/  VIADD R6, R164, 0x20 ;  /* 0x00000020a4067836 */ /* 0x028fe20000000000 */
[----:B------:R3:W4:Y:S04]  /*342f0*/  SHFL.IDX PT, R5, R80, 0x1, 0x181f ;  /* 0x00381f0050057f89 */ /* 0x00072800000e0000 */
[----:B------:R-:W-:Y:S01]  /*34300*/  ISETP.GE.AND P0, PT, R6, R81, PT ;  /* 0x000000510600720c */ /* 0x000fe20003f06270 */
[----:B------:R3:W0:-:S12]  /*34310*/  SHFL.IDX PT, R4, R79, 0x1, 0x181f ;  /* 0x00381f004f047f89 */ /* 0x00061800000e0000 */
[----:B---3--:R-:W-:Y:S05]  /*34320*/  @P0 BRA `(.L_x_6807) ;  /* 0x0000002800940947 */ /* 0x008fea0003800000 */
[-C--:B------:R-:W-:Y:S02]  /*34330*/  ISETP.GE.AND P6, PT, R190, R3.reuse, PT ;  /* 0x00000003be00720c */ /* 0x080fe40003fc6270 */
[-C--:B------:R-:W-:Y:S02]  /*34340*/  ISETP.GE.AND P5, PT, R187, R3.reuse, PT ;  /* 0x00000003bb00720c */ /* 0x080fe40003fa6270 */
[-C--:B------:R-:W-:Y:S02]  /*34350*/  ISETP.GE.AND P3, PT, R186, R3.reuse, PT ;  /* 0x00000003ba00720c */ /* 0x080fe40003f66270 */
[-C--:B------:R-:W-:Y:S02]  /*34360*/  ISETP.GE.AND P2, PT, R185, R3.reuse, PT ;  /* 0x00000003b900720c */ /* 0x080fe40003f46270 */
[-C--:B------:R-:W-:Y:S02]  /*34370*/  ISETP.GE.AND P1, PT, R184, R3.reuse, PT ;  /* 0x00000003b800720c */ /* 0x080fe40003f26270 */
[----:B------:R-:W-:-:S03]  /*34380*/  ISETP.GE.AND P0, PT, R167, R3, PT ;  /* 0x00000003a700720c */ /* 0x000fc60003f06270 */
[----:B0---4-:R-:W-:Y:S02]  /*34390*/  @!P6 IMAD.WIDE R6, R190, 0x2, R4 ;  /* 0x00000002be06e825 */ /* 0x011fe400078e0204 */
[----:B------:R-:W-:-:S03]  /*343a0*/  @!P5 LEA R12, P4, R187, R4, 0x1 ;  /* 0x00000004bb0cd211 */ /* 0x000fc600078808ff */
[----:B------:R0:W-:Y:S01]  /*343b0*/  @!P6 ST.E.128 desc[UR44][R6.64], R8 ;  /* 0x000000080600e985 */ /* 0x0001e2000c101d2c */
[----:B------:R-:W-:Y:S02]  /*343c0*/  @!P5 LEA.HI.X R13, R187, R5, R235, 0x1, P4 ;  /* 0x00000005bb0dd211 */ /* 0x000fe400020f0ceb */
[----:B------:R-:W-:-:S03]  /*343d0*/  LOP3.LUT P4, RZ, R78, 0x40, RZ, 0xc0, !PT ;  /* 0x000000404eff7812 */ /* 0x000fc6000788c0ff */
[----:B------:R3:W-:Y:S01]  /*343e0*/  @!P5 ST.E.128 desc[UR44][R12.64], R24 ;  /* 0x000000180c00d985 */ /* 0x0007e2000c101d2c */
[CC--:B0-----:R-:W-:Y:S02]  /*343f0*/  @!P3 LEA R6, P6, R186.reuse, R4.reuse, 0x1 ;  /* 0x00000004ba06b211 */ /* 0x0c1fe400078c08ff */
[C---:B------:R-:W-:Y:S02]  /*34400*/  @!P2 LEA R8, P5, R185.reuse, R4, 0x1 ;  /* 0x00000004b908a211 */ /* 0x040fe400078a08ff */
[-C--:B------:R-:W-:Y:S02]  /*34410*/  @!P3 LEA.HI.X R7, R186, R5.reuse, R234, 0x1, P6 ;  /* 0x00000005ba07b211 */ /* 0x080fe400030f0cea */
[----:B------:R-:W-:-:S03]  /*34420*/  @!P2 LEA.HI.X R9, R185, R5, R233, 0x1, P5 ;  /* 0x00000005b909a211 */ /* 0x000fc600028f0ce9 */
[CC--:B---3--:R-:W-:Y:S01]  /*34430*/  @P4 LEA R12, P5, R192.reuse, R4.reuse, 0x1 ;  /* 0x00000004c00c4211 */ /* 0x0c8fe200078a08ff */
[----:B------:R0:W-:Y:S01]  /*34440*/  @!P3 ST.E.128 desc[UR44][R6.64], R32 ;  /* 0x000000200600b985 */ /* 0x0001e2000c101d2c */
[CC--:B------:R-:W-:Y:S02]  /*34450*/  @!P0 LEA R10, P3, R167.reuse, R4.reuse, 0x1 ;  /* 0x00000004a70a8211 */ /* 0x0c0fe400078608ff */
[-C--:B------:R-:W-:Y:S01]  /*34460*/  @P4 LEA.HI.X R13, R192, R5.reuse, R230, 0x1, P5 ;  /* 0x00000005c00d4211 */ /* 0x080fe200028f0ce6 */
[----:B------:R3:W-:Y:S01]  /*34470*/  @!P2 ST.E.128 desc[UR44][R8.64], R40 ;  /* 0x000000280800a985 */ /* 0x0007e2000c101d2c */
[----:B------:R-:W-:Y:S02]  /*34480*/  @!P0 LEA.HI.X R11, R167, R5, R231, 0x1, P3 ;  /* 0x00000005a70b8211 */ /* 0x000fe400018f0ce7 */
[----:B0-----:R-:W-:-:S04]  /*34490*/  @!P1 LEA R6, P6, R184, R4, 0x1 ;  /* 0x00000004b8069211 */ /* 0x001fc800078c08ff */
[----:B------:R-:W-:-:S05]  /*344a0*/  @!P1 LEA.HI.X R7, R184, R5, R232, 0x1, P6 ;  /* 0x00000005b8079211 */ /* 0x000fca00030f0ce8 */
        /* <DEDUP_REMOVED lines=9> */
.L_x_6804:
[----:B01----:R-:W2:Y:S01]  /*34540*/  LDL R7, [R1+0x434] ;  /* 0x0004340001077983 */ /* 0x003ea20000100800 */
[----:B------:R-:W-:Y:S01]  /*34550*/  ULDC.64 UR4, c[0x0][0xc08] ;  /* 0x0003020000047ab9 */ /* 0x000fe20000000a00 */
[----:B------:R-:W0:Y:S01]  /*34560*/  LDC R11, c[0x0][0xce8] ;  /* 0x00033a00ff0b7b82 */ /* 0x000e220000000800 */
[----:B------:R-:W-:Y:S01]  /*34570*/  IMAD R6, R3, UR4, RZ ;  /* 0x0000000403067c24 */ /* 0x000fe2000f8e02ff */
[----:B------:R1:W5:Y:S01]  /*34580*/  LDL R53, [R1+0x4c4] ;  /* 0x0004c40001357983 */ /* 0x0003620000100800 */
[C---:B------:R-:W-:Y:S01]  /*34590*/  IMAD.WIDE.U32 R4, R19.reuse, UR4, RZ ;  /* 0x0000000413047c25 */ /* 0x040fe2000f8e00ff */
[----:B------:R-:W-:Y:S02]  /*345a0*/  ULDC.64 UR6, c[0x0][0xc30] ;  /* 0x00030c0000067ab9 */ /* 0x000fe40000000a00 */
[----:B------:R1:W5:Y:S01]  /*345b0*/  LDL R52, [R1+0x4c0] ;  /* 0x0004c00001347983 */ /* 0x0003620000100800 */
[----:B------:R-:W-:Y:S01]  /*345c0*/  IMAD R19, R19, UR5, R6 ;  /* 0x0000000513137c24 */ /* 0x000fe2000f8e0206 */
[----:B------:R-:W-:Y:S01]  /*345d0*/  ULDC.64 UR4, c[0x0][0xc38] ;  /* 0x00030e0000047ab9 */ /* 0x000fe20000000a00 */
[----:B------:R-:W-:Y:S01]  /*345e0*/  SHF.R.S32.HI R6, RZ, 0x1f, R21 ;  /* 0x0000001fff067819 */ /* 0x000fe20000011415 */
[----:B------:R1:W5:Y:S01]  /*345f0*/  LDL R51, [R1+0x4bc] ;  /* 0x0004bc0001337983 */ /* 0x0003620000100800 */
[----:B------:R-:W-:-:S03]  /*34600*/  IMAD.IADD R5, R5, 0x1, R19 ;  /* 0x0000000105057824 */ /* 0x000fc600078e0213 */
[----:B------:R1:W5:Y:S01]  /*34610*/  LDL R50, [R1+0x4b8] ;  /* 0x0004b80001327983 */ /* 0x0003620000100800 */
[----:B------:R-:W-:-:S03]  /*34620*/  IMAD.WIDE.U32 R4, R166, UR4, R4 ;  /* 0x00000004a6047c25 */ /* 0x000fc6000f8e0004 */
[----:B------:R1:W5:Y:S01]  /*34630*/  LDL R49, [R1+0x4b4] ;  /* 0x0004b40001317983 */ /* 0x0003620000100800 */
[----:B------:R-:W-:Y:S01]  /*34640*/  IMAD R5, R166, UR5, R5 ;  /* 0x00000005a6057c24 */ /* 0x000fe2000f8e0205 */
[----:B------:R-:W-:Y:S02]  /*34650*/  ULDC.64 UR4, c[0x0][0xc40] ;  /* 0x0003100000047ab9 */ /* 0x000fe40000000a00 */
[----:B------:R1:W5:Y:S01]  /*34660*/  LDL R48, [R1+0x4b0] ;  /* 0x0004b00001307983 */ /* 0x0003620000100800 */
[----:B------:R-:W-:Y:S01]  /*34670*/  IMAD R6, R6, UR4, RZ ;  /* 0x0000000406067c24 */ /* 0x000fe2000f8e02ff */
[----:B0-----:R-:W-:Y:S02]  /*34680*/  ISETP.NE.AND P0, PT, R11, 0x1, PT ;  /* 0x000000010b00780c */ /* 0x001fe40003f05270 */
[----:B------:R1:W5:Y:S04]  /*34690*/  LDL R47, [R1+0x4ac] ;  /* 0x0004ac00012f7983 */ /* 0x0003680000100800 */
[----:B------:R1:W5:Y:S04]  /*346a0*/  LDL R46, [R1+0x4a8] ;  /* 0x0004a800012e7983 */ /* 0x0003680000100800 */
[----:B------:R1:W5:Y:S03]  /*346b0*/  LDL R45, [R1+0x4a4] ;  /* 0x0004a400012d7983 */ /* 0x0003660000100800 */
[----:B------:R-:W0:Y:S01]  /*346c0*/  @P0 LDC R3, c[0x0][0xcec] ;  /* 0x00033b00ff030b82 */ /* 0x000e220000000800 */
[----:B------:R1:W5:Y:S04]  /*346d0*/  LDL R44, [R1+0x4a0] ;  /* 0x0004a000012c7983 */ /* 0x0003680000100800 */
[----:B------:R1:W5:Y:S03]  /*346e0*/  LDL R43, [R1+0x49c] ;  /* 0x00049c00012b7983 */ /* 0x0003660000100800 */
[----:B------:R-:W3:Y:S01]  /*346f0*/  @P0 LDC R9, c[0x0][0xcf0] ;  /* 0x00033c00ff090b82 */ /* 0x000ee20000000800 */
[----:B------:R1:W5:Y:S04]  /*34700*/  LDL R42, [R1+0x498] ;  /* 0x00049800012a7983 */ /* 0x0003680000100800 */
        /* <DEDUP_REMOVED lines=18> */
[----:B------:R1:W5:Y:S01]  /*34830*/  LDL R19, [R1+0x44c] ;  /* 0x00044c0001137983 */ /* 0x0003620000100800 */
[----:B------:R-:W-:-:S04]  /*34840*/  IMAD.WIDE.U32 R4, R21, UR4, R4 ;  /* 0x0000000415047c25 */ /* 0x000fc8000f8e0004 */
[----:B------:R-:W-:Y:S01]  /*34850*/  IMAD R0, R0, R11, RZ ;  /* 0x0000000b00007224 */ /* 0x000fe200078e02ff */
[----:B------:R-:W-:Y:S01]  /*34860*/  BSSY B1, `(.L_x_6808) ;  /* 0x00000c4000017945 */ /* 0x000fe20003800000 */
[----:B--2---:R-:W-:Y:S02]  /*34870*/  IMAD.IADD R8, R7, 0x1, R164 ;  /* 0x0000000107087824 */ /* 0x004fe400078e02a4 */
[----:B------:R-:W-:Y:S01]  /*34880*/  IMAD R7, R21, UR5, R6 ;  /* 0x0000000515077c24 */ /* 0x000fe2000f8e0206 */
[----:B------:R-:W-:Y:S01]  /*34890*/  ULDC.64 UR4, c[0x0][0xc48] ;  /* 0x0003120000047ab9 */ /* 0x000fe20000000a00 */
[----:B0-----:R-:W-:-:S04]  /*348a0*/  @P0 IMAD.HI.U32 R6, R8, R3, RZ ;  /* 0x0000000308060227 */ /* 0x001fc800078e00ff */
[----:B------:R-:W-:Y:S01]  /*348b0*/  IMAD.MOV.U32 R3, RZ, RZ, R8 ;  /* 0x000000ffff037224 */ /* 0x000fe200078e0008 */
[----:B---3--:R-:W-:Y:S01]  /*348c0*/  @P0 SHF.R.U32.HI R3, RZ, R9, R6 ;  /* 0x00000009ff030219 */ /* 0x008fe20000011606 */
        /* <DEDUP_REMOVED lines=13> */
[----:B------:R-:W-:Y:S02]  /*349a0*/  IMAD.IADD R164, R160, 0x1, R164 ;  /* 0x00000001a0a47824 */ /* 0x000fe400078e02a4 */
[C---:B------:R-:W-:Y:S02]  /*349b0*/  IMAD R3, R9.reuse, UR5, R6 ;  /* 0x0000000509037c24 */ /* 0x040fe4000f8e0206 */
[----:B------:R-:W-:Y:S01]  /*349c0*/  IMAD.WIDE.U32 R8, R9, UR4, R4 ;  /* 0x0000000409087c25 */ /* 0x000fe2000f8e0004 */
[----:B------:R-:W-:Y:S01]  /*349d0*/  ISETP.GE.AND P0, PT, R164, R0, PT ;  /* 0x00000000a400720c */ /* 0x000fe20003f06270 */
[----:B------:R-:W-:-:S02]  /*349e0*/  ULDC.64 UR4, c[0x0][0xc00] ;  /* 0x0003000000047ab9 */ /* 0x000fc40000000a00 */
[----:B------:R-:W-:Y:S01]  /*349f0*/  IMAD.IADD R5, R9, 0x1, R3 ;  /* 0x0000000109057824 */ /* 0x000fe200078e0203 */
[----:B------:R-:W-:Y:S01]  /*34a00*/  LEA R3, P1, R8, UR4, 0x2 ;  /* 0x0000000408037c11 */ /* 0x000fe2000f8210ff */
[----:B------:R-:W-:-:S03]  /*34a10*/  VIADD R4, R2, 0x38820 ;  /* 0x0003882002047836 */ /* 0x000fc60000000000 */
[----:B------:R-:W-:Y:S02]  /*34a20*/  LEA.HI.X R8, R8, UR5, R5, 0x2, P1 ;  /* 0x0000000508087c11 */ /* 0x000fe400088f1405 */
[----:B------:R-:W-:Y:S01]  /*34a30*/  PRMT R4, RZ, 0x654, R4 ;  /* 0x00000654ff047816 */ /* 0x000fe20000000004 */
[----:B------:R1:W0:Y:S03]  /*34a40*/  SHFL.IDX PT, R9, R3, RZ, 0x1c1f ;  /* 0x001c1fff03097589 */ /* 0x00022600000e0000 */
[----:B------:R1:W-:Y:S01]  /*34a50*/  SYNCS.ARRIVE.TRANS64.RED.A1T0 RZ, [R4+URZ], RZ ;  /* 0x000000ff04ff79a7 */ /* 0x0003e2000810043f */
[----:B------:R1:W2:Y:S01]  /*34a60*/  SHFL.IDX PT, R10, R8, RZ, 0x1c1f ;  /* 0x001c1fff080a7589 */ /* 0x0002a200000e0000 */
[----:B------:R-:W-:Y:S05]  /*34a70*/  @P0 BRA `(.L_x_6809) ;  /* 0x0000000800880947 */ /* 0x000fea0003800000 */
[----:B------:R-:W-:Y:S01]  /*34a80*/  ULDC UR4, c[0x0][0xbc8] ;  /* 0x0002f20000047ab9 */ /* 0x000fe20000000800 */
[----:B------:R-:W3:Y:S01]  /*34a90*/  LDL R18, [R1+0x448] ;  /* 0x0004480001127983 */ /* 0x000ee20000100800 */
[----:B------:R-:W-:-:S13]  /*34aa0*/  ISETP.GE.AND P0, PT, R161, UR4, PT ;  /* 0x00000004a1007c0c */ /* 0x000fda000bf06270 */
[----:B------:R-:W4:Y:S01]  /*34ab0*/  @!P0 LDL.64 R6, [R1+0x230] ;  /* 0x0002300001068983 */ /* 0x000f220000100a00 */
[----:B------:R-:W-:Y:S02]  /*34ac0*/  ISETP.GE.AND P1, PT, R225, UR4, PT ;  /* 0x00000004e1007c0c */ /* 0x000fe4000bf26270 */
[----:B01----:R-:W-:-:S04]  /*34ad0*/  @!P0 LEA R4, P2, R161, R9, 0x2 ;  /* 0x00000009a1048211 */ /* 0x003fc800078410ff */
[----:B--2--5:R-:W-:-:S05]  /*34ae0*/  @!P0 LEA.HI.X R5, R161, R10, R53, 0x2, P2 ;  /* 0x0000000aa1058211 */ /* 0x024fca00010f1435 */
[----:B----4-:R0:W-:Y:S04]  /*34af0*/  @!P0 ST.E.64 desc[UR44][R4.64], R6 ;  /* 0x0000000604008985 */ /* 0x0101e8000c101b2c */
[----:B0-----:R-:W2:Y:S01]  /*34b00*/  @!P1 LDL.64 R4, [R1+0x240] ;  /* 0x0002400001049983 */ /* 0x001ea20000100a00 */
[----:B------:R-:W-:Y:S02]  /*34b10*/  ISETP.GE.AND P0, PT, R224, UR4, PT ;  /* 0x00000004e0007c0c */ /* 0x000fe4000bf06270 */
[----:B------:R-:W-:-:S04]  /*34b20*/  @!P1 LEA R6, P2, R225, R9, 0x2 ;  /* 0x00000009e1069211 */ /* 0x000fc800078410ff */
[----:B------:R-:W-:-:S05]  /*34b30*/  @!P1 LEA.HI.X R7, R225, R10, R52, 0x2, P2 ;  /* 0x0000000ae1079211 */ /* 0x000fca00010f1434 */
[----:B--2---:R0:W-:Y:S04]  /*34b40*/  @!P1 ST.E.64 desc[UR44][R6.64], R4 ;  /* 0x0000000406009985 */ /* 0x0041e8000c101b2c */
        /* <DEDUP_REMOVED lines=145> */
[----:B------:R-:W2:Y:S01]  /*35460*/  @!P1 LDL.64 R12, [R1+0x420] ;  /* 0x00042000010c9983 */ /* 0x000ea20000100a00 */
[----:B------:R-:W-:-:S04]  /*35470*/  @!P1 LEA R14, P0, R226, R9, 0x2 ;  /* 0x00000009e20e9211 */ /* 0x000fc800078010ff */
[----:B---3--:R-:W-:-:S05]  /*35480*/  @!P1 LEA.HI.X R15, R226, R10, R18, 0x2, P0 ;  /* 0x0000000ae20f9211 */ /* 0x008fca00000f1412 */
[----:B--2---:R4:W-:Y:S04]  /*35490*/  @!P1 ST.E.64 desc[UR44][R14.64], R12 ;  /* 0x0000000c0e009985 */ /* 0x0049e8000c101b2c */
.L_x_6809:
[----:B------:R-:W-:Y:S05]  /*354a0*/  BSYNC B1 ;  /* 0x0000000000017941 */ /* 0x000fea0003800000 */
.L_x_6808:
[----:B----4-:R-:W-:Y:S01]  /*354b0*/  VIADD R5, R164, 0x8 ;  /* 0x00000008a4057836 */ /* 0x010fe20000000000 */
[----:B------:R3:W4:Y:S04]  /*354c0*/  SHFL.IDX PT, R18, R8, 0x1, 0x1c1f ;  /* 0x003c1f0008127f89 */ /* 0x00072800000e0000 */
[----:B------:R-:W-:Y:S01]  /*354d0*/  ISETP.GE.AND P0, PT, R5, R0, PT ;  /* 0x000000000500720c */ /* 0x000fe20003f06270 */
[----:B------:R3:W0:-:S12]  /*354e0*/  SHFL.IDX PT, R20, R3, 0x1, 0x1c1f ;  /* 0x003c1f0003147f89 */ /* 0x00061800000e0000 */
[----:B---3--:R-:W-:Y:S05]  /*354f0*/  @P0 BRA `(.L_x_6807) ;  /* 0x0000001800200947 */ /* 0x008fea0003800000 */
[----:B------:R-:W3:Y:S02]  /*35500*/  LDC R0, c[0x0][0xbc8] ;  /* 0x0002f200ff007b82 */ /* 0x000ee40000000800 */
[----:B---3--:R-:W-:-:S13]  /*35510*/  ISETP.GE.AND P1, PT, R161, R0, PT ;  /* 0x00000000a100720c */ /* 0x008fda0003f26270 */
[----:B------:R-:W3:Y:S01]  /*35520*/  @!P1 LDL.64 R14, [R1+0x238] ;  /* 0x00023800010e9983 */ /* 0x000ee20000100a00 */
[----:B------:R-:W-:Y:S02]  /*35530*/  ISETP.GE.AND P2, PT, R225, R0, PT ;  /* 0x00000000e100720c */ /* 0x000fe40003f46270 */
[----:B01----:R-:W-:-:S04]  /*35540*/  @!P1 LEA R8, P0, R161, R20, 0x2 ;  /* 0x00000014a1089211 */ /* 0x003fc800078010ff */
[----:B----45:R-:W-:-:S05]  /*35550*/  @!P1 LEA.HI.X R9, R161, R18, R53, 0x2, P0 ;  /* 0x00000012a1099211 */ /* 0x030fca00000f1435 */
[----:B---3--:R0:W-:Y:S04]  /*35560*/  @!P1 ST.E.64 desc[UR44][R8.64], R14 ;  /* 0x0000000e08009985 */ /* 0x0081e8000c101b2c */
[----:B------:R-:W3:Y:S01]  /*35570*/  @!P2 LDL.64 R4, [R1+0x248] ;  /* 0x000248000104a983 */ /* 0x000ee20000100a00 */
[----:B------:R-:W-:Y:S02]  /*35580*/  ISETP.GE.AND P1, PT, R224, R0, PT ;  /* 0x00000000e000720c */ /* 0x000fe40003f26270 */
[----:B--2---:R-:W-:-:S04]  /*35590*/  @!P2 LEA R10, P0, R225, R20, 0x2 ;  /* 0x00000014e10aa211 */ /* 0x004fc800078010ff */
[----:B------:R-:W-:-:S05]  /*355a0*/  @!P2 LEA.HI.X R11, R225, R18, R52, 0x2, P0 ;  /* 0x00000012e10ba211 */ /* 0x000fca00000f1434 */
[----:B---3--:R1:W-:Y:S04]  /*355b0*/  @!P2 ST.E.64 desc[UR44][R10.64], R4 ;  /* 0x000000040a00a985 */ /* 0x0083e8000c101b2c */
[----:B------:R-:W2:Y:S01]  /*355c0*/  @!P1 LDL.64 R6, [R1+0x258] ;  /* 0x0002580001069983 */ /* 0x000ea20000100a00 */
[----:B------:R-:W-:Y:S02]  /*355d0*/  ISETP.GE.AND P2, PT, R223, R0, PT ;  /* 0x00000000df00720c */ /* 0x000fe40003f46270 */
[----:B------:R-:W-:-:S04]  /*355e0*/  @!P1 LEA R12, P0, R224, R20, 0x2 ;  /* 0x00000014e00c9211 */ /* 0x000fc800078010ff */
[----:B------:R-:W-:-:S05]  /*355f0*/  @!P1 LEA.HI.X R13, R224, R18, R51, 0x2, P0 ;  /* 0x00000012e00d9211 */ /* 0x000fca00000f1433 */
[----:B--2---:R2:W-:Y:S04]  /*35600*/  @!P1 ST.E.64 desc[UR44][R12.64], R6 ;  /* 0x000000060c009985 */ /* 0x0045e8000c101b2c */
[----:B0-----:R-:W3:Y:S01]  /*35610*/  @!P2 LDL.64 R8, [R1+0x268] ;  /* 0x000268000108a983 */ /* 0x001ee20000100a00 */
[----:B------:R-:W-:Y:S02]  /*35620*/  ISETP.GE.AND P1, PT, R222, R0, PT ;  /* 0x00000000de00720c */ /* 0x000fe40003f26270 */
[----:B------:R-:W-:-:S04]  /*35630*/  @!P2 LEA R14, P0, R223, R20, 0x2 ;  /* 0x00000014df0ea211 */ /* 0x000fc800078010ff */
[----:B------:R-:W-:-:S05]  /*35640*/  @!P2 LEA.HI.X R15, R223, R18, R50, 0x2, P0 ;  /* 0x00000012df0fa211 */ /* 0x000fca00000f1432 */
[----:B---3--:R0:W-:Y:S04]  /*35650*/  @!P2 ST.E.64 desc[UR44][R14.64], R8 ;  /* 0x000000080e00a985 */ /* 0x0081e8000c101b2c */
[----:B-1----:R-:W3:Y:S01]  /*35660*/  @!P1 LDL.64 R4, [R1+0x278] ;  /* 0x0002780001049983 */ /* 0x002ee20000100a00 */
[----:B------:R-:W-:Y:S02]  /*35670*/  ISETP.GE.AND P2, PT, R221, R0, PT ;  /* 0x00000000dd00720c */ /* 0x000fe40003f46270 */
[----:B------:R-:W-:-:S04]  /*35680*/  @!P1 LEA R10, P0, R222, R20, 0x2 ;  /* 0x00000014de0a9211 */ /* 0x000fc800078010ff */
[----:B------:R-:W-:-:S05]  /*35690*/  @!P1 LEA.HI.X R11, R222, R18, R49, 0x2, P0 ;  /* 0x00000012de0b9211 */ /* 0x000fca00000f1431 */
[----:B---3--:R1:W-:Y:S04]  /*356a0*/  @!P1 ST.E.64 desc[UR44][R10.64], R4 ;  /* 0x000000040a009985 */ /* 0x0083e8000c101b2c */
[----:B--2---:R-:W2:Y:S01]  /*356b0*/  @!P2 LDL.64 R6, [R1+0x288] ;  /* 0x000288000106a983 */ /* 0x004ea20000100a00 */
        /* <DEDUP_REMOVED lines=131> */
.L_x_6811:
[----:B------:R-:W-:Y:S05]  /*35ef0*/  BSYNC B1 ;  /* 0x0000000000017941 */ /* 0x000fea0003800000 */
.L_x_6810:
[----:B------:R-:W-:Y:S05]  /*35f00*/  @P1 BRA `(.L_x_6807) ;  /* 0x0000000c009c1947 */ /* 0x000fea0003800000 */
[----:B------:R-:W2:Y:S04]  /*35f10*/  LDL R0, [R1+0x448] ;  /* 0x0004480001007983 */ /* 0x000ea80000100800 */
[----:B01----:R-:W3:Y:S01]  /*35f20*/  LDL.64 R4, [R1+0x428] ;  /* 0x0004280001047983 */ /* 0x003ee20000100a00 */
[----:B------:R-:W-:-:S04]  /*35f30*/  LEA R20, P0, R226, R20, 0x2 ;  /* 0x00000014e2147211 */ /* 0x000fc800078010ff */
[----:B--2---:R-:W-:-:S05]  /*35f40*/  LEA.HI.X R21, R226, R18, R0, 0x2, P0 ;  /* 0x00000012e2157211 */ /* 0x004fca00000f1400 */
[----:B---3--:R0:W-:Y:S01]  /*35f50*/  ST.E.64 desc[UR44][R20.64], R4 ;  /* 0x0000000414007985 */ /* 0x0081e2000c101b2c */
[----:B------:R-:W-:Y:S05]  /*35f60*/  BRA `(.L_x_6807) ;  /* 0x0000000c00847947 */ /* 0x000fea0003800000 */
.L_x_6800:
        /* <DEDUP_REMOVED lines=8> */
[----:B------:R-:W2:Y:S01]  /*35ff0*/  @P1 LDC.64 R4, c[0x0][0xd08] ;  /* 0x00034200ff041b82 */ /* 0x000ea20000000a00 */
[----:B------:R-:W-:Y:S02]  /*36000*/  ULDC UR4, c[0x0][0xb88] ;  /* 0x0002e20000047ab9 */ /* 0x000fe40000000800 */
[----:B------:R-:W-:Y:S02]  /*36010*/  IMAD.U32 R0, RZ, RZ, UR4 ;  /* 0x00000004ff007e24 */ /* 0x000fe4000f8e00ff */
[----:B----4-:R-:W-:-:S05]  /*36020*/  IMAD.WIDE R6, R193, 0x4, R6 ;  /* 0x00000004c1067825 */ /* 0x010fca00078e0206 */
[----:B------:R4:W5:Y:S01]  /*36030*/  @P0 LDG.E R3, desc[UR44][R6.64] ;  /* 0x0000002c06030981 */ /* 0x000962000c1e1900 */
[----:B--2---:R-:W-:-:S05]  /*36040*/  @P1 IMAD.WIDE R4, R193, 0x4, R4 ;  /* 0x00000004c1041825 */ /* 0x004fca00078e0204 */
[----:B------:R4:W5:Y:S01]  /*36050*/  @P1 LDG.E R0, desc[UR44][R4.64] ;  /* 0x0000002c04001981 */ /* 0x000962000c1e1900 */
[----:B------:R-:W-:Y:S02]  /*36060*/  ISETP.NE.AND P2, PT, R188, RZ, PT ;  /* 0x000000ffbc00720c */ /* 0x000fe40003f45270 */
[----:B------:R-:W-:Y:S02]  /*36070*/  ISETP.GT.AND P3, PT, R236, 0x3f, PT ;  /* 0x0000003fec00780c */ /* 0x000fe40003f64270 */
[----:B------:R-:W-:-:S09]  /*36080*/  SHF.R.S32.HI R26, RZ, 0x1f, R193 ;  /* 0x0000001fff1a7819 */ /* 0x000fd200000114c1 */
[----:B------:R-:W2:Y:S02]  /*36090*/  @!P2 LDC R188, c[0x0][0xbd4] ;  /* 0x0002f500ffbcab82 */ /* 0x000ea40000000800 */
[----:B--2---:R-:W-:Y:S01]  /*360a0*/  ISETP.GT.AND P2, PT, R188, 0x1, PT ;  /* 0x00000001bc00780c */ /* 0x004fe20003f44270 */
[----:B----4-:R-:W-:-:S12]  /*360b0*/  @P1 BRA `(.L_x_6812) ;  /* 0x0000000000101947 */ /* 0x010fd80003800000 */
[----:B------:R-:W-:Y:S05]  /*360c0*/  @!P0 BRA `(.L_x_6812) ;  /* 0x00000000000c8947 */ /* 0x000fea0003800000 */
[----:B------:R-:W2:Y:S04]  /*360d0*/  LDG.E R5, desc[UR44][R6.64] ;  /* 0x0000002c06057981 */ /* 0x000ea8000c1e1900 */
[----:B-----5:R-:W2:Y:S02]  /*360e0*/  LDG.E R0, desc[UR44][R6.64+0x4] ;  /* 0x0000042c06007981 */ /* 0x020ea4000c1e1900 */
[----:B--2---:R-:W-:-:S07]  /*360f0*/  IMAD.IADD R0, R0, 0x1, -R5 ;  /* 0x0000000100007824 */ /* 0x004fce00078e0a05 */
.L_x_6812:
[----:B------:R-:W-:Y:S01]  /*36100*/  BSSY B1, `(.L_x_6813) ;  /* 0x0000036000017945 */ /* 0x000fe20003800000 */
[----:B------:R-:W-:Y:S02]  /*36110*/  SEL R27, R193, RZ, !P0 ;  /* 0x000000ffc11b7207 */ /* 0x000fe40004000000 */
[----:B------:R-:W-:Y:S02]  /*36120*/  SEL R26, R26, RZ, !P0 ;  /* 0x000000ff1a1a7207 */ /* 0x000fe40004000000 */
[----:B-----5:R-:W-:Y:S01]  /*36130*/  SHF.R.S32.HI R24, RZ, 0x1f, R3 ;  /* 0x0000001fff187819 */ /* 0x020fe20000011403 */
[----:B------:R-:W-:Y:S06]  /*36140*/  @P3 BRA `(.L_x_6814) ;  /* 0x0000000000c43947 */ /* 0x000fec0003800000 */
[----:B------:R-:W2:Y:S01]  /*36150*/  S2R R5, SR_TID.X ;  /* 0x0000000000057919 */ /* 0x000ea20000002100 */
[----:B---3--:R-:W3:Y:S02]  /*36160*/  LDC R31, c[0x0][0xce8] ;  /* 0x00033a00ff1f7b82 */ /* 0x008ee40000000800 */
[----:B---3--:R-:W-:Y:S01]  /*36170*/  IMAD R4, R0, R31, RZ ;  /* 0x0000001f00047224 */ /* 0x008fe200078e02ff */
[----:B--2---:R-:W-:-:S04]  /*36180*/  IADD3 R29, R164, -0x80, R5 ;  /* 0xffffff80a41d7810 */ /* 0x004fc80007ffe005 */
[----:B------:R-:W-:-:S13]  /*36190*/  ISETP.GE.AND P0, PT, R29, R4, PT ;  /* 0x000000041d00720c */ /* 0x000fda0003f06270 */
[----:B------:R-:W-:Y:S05]  /*361a0*/  @P0 BRA `(.L_x_6814) ;  /* 0x0000000000ac0947 */ /* 0x000fea0003800000 */
[----:B------:R-:W-:Y:S01]  /*361b0*/  IMAD.MOV.U32 R20, RZ, RZ, 0xab8 ;  /* 0x00000ab8ff147424 */ /* 0x000fe200078e00ff */
[----:B------:R-:W-:Y:S01]  /*361c0*/  ISETP.GT.AND P0, PT, R188, 0x1, PT ;  /* 0x00000001bc00780c */ /* 0x000fe20003f04270 */
[----:B------:R-:W2:Y:S01]  /*361d0*/  LDC.64 R10, c[0x0][0xca8] ;  /* 0x00032a00ff0a7b82 */ /* 0x000ea20000000a00 */
[----:B------:R-:W-:Y:S01]  /*361e0*/  ISETP.NE.AND P1, PT, R31, 0x1, PT ;  /* 0x000000011f00780c */ /* 0x000fe20003f25270 */
[----:B------:R-:W-:Y:S01]  /*361f0*/  IMAD.MOV.U32 R19, RZ, RZ, R29 ;  /* 0x000000ffff137224 */ /* 0x000fe200078e001d */
[----:B------:R-:W-:-:S05]  /*36200*/  SEL R20, R20, 0xa78, P0 ;  /* 0x00000a7814147807 */ /* 0x000fca0000000000 */
[----:B------:R-:W3:Y:S08]  /*36210*/  LDC.64 R4, c[0x0][R20+0x220] ;  /* 0x0000880014047b82 */ /* 0x000ef00000000a00 */
[----:B------:R-:W4:Y:S08]  /*36220*/  LDC.64 R12, c[0x0][R20+0x218] ;  /* 0x00008600140c7b82 */ /* 0x000f300000000a00 */
[----:B------:R-:W5:Y:S08]  /*36230*/  LDC.64 R6, c[0x0][R20+0x228] ;  /* 0x00008a0014067b82 */ /* 0x000f700000000a00 */
[----:B------:R-:W0:Y:S08]  /*36240*/  @P1 LDC R18, c[0x0][0xcec] ;  /* 0x00033b00ff121b82 */ /* 0x000e300000000800 */
[----:B------:R-:W1:Y:S08]  /*36250*/  LDC.64 R8, c[0x0][R20+0x210] ;  /* 0x0000840014087b82 */ /* 0x000e700000000a00 */
[----:B------:R-:W5:Y:S01]  /*36260*/  @P1 LDC R25, c[0x0][0xcf0] ;  /* 0x00033c00ff191b82 */ /* 0x000f620000000800 */
[----:B0-----:R-:W-:-:S07]  /*36270*/  @P1 IMAD.HI.U32 R18, R29, R18, RZ ;  /* 0x000000121d121227 */ /* 0x001fce00078e00ff */
[----:B--2---:R-:W0:Y:S01]  /*36280*/  @!P0 LDC R10, c[0x0][0xc50] ;  /* 0x00031400ff0a8b82 */ /* 0x004e220000000800 */
[-C--:B---3--:R-:W-:Y:S02]  /*36290*/  IMAD R5, R5, R27.reuse, RZ ;  /* 0x0000001b05057224 */ /* 0x088fe400078e02ff */
[----:B------:R-:W-:-:S05]  /*362a0*/  IMAD.WIDE.U32 R14, R4, R27, RZ ;  /* 0x0000001b040e7225 */ /* 0x000fca00078e00ff */
[----:B------:R-:W2:Y:S01]  /*362b0*/  @!P0 LDC R11, c[0x0][0xc54] ;  /* 0x00031500ff0b8b82 */ /* 0x000ea20000000800 */
        /* <DEDUP_REMOVED lines=14> */
[----:B------:R-:W-:Y:S02]  /*363a0*/  IADD3 R6, P0, P1, R19, R12, R6 ;  /* 0x0000000c13067210 */ /* 0x000fe4000791e006 */
[----:B------:R-:W-:-:S04]  /*363b0*/  SHF.R.S32.HI R19, RZ, 0x1f, R19 ;  /* 0x0000001fff137819 */ /* 0x000fc80000011413 */
[----:B------:R-:W-:Y:S01]  /*363c0*/  IADD3.X R7, R19, R4, R13, P0, P1 ;  /* 0x0000000413077210 */ /* 0x000fe200007e240d */
[-C--:B-1----:R-:W-:Y:S01]  /*363d0*/  IMAD R4, R9, R5.reuse, RZ ;  /* 0x0000000509047224 */ /* 0x082fe200078e02ff */
[----:B------:R-:W-:Y:S01]  /*363e0*/  SHF.R.S32.HI R13, RZ, 0x1f, R5 ;  /* 0x0000001fff0d7819 */ /* 0x000fe20000011405 */
[----:B------:R-:W-:-:S04]  /*363f0*/  IMAD.WIDE.U32 R6, R8, R5, R6 ;  /* 0x0000000508067225 */ /* 0x000fc800078e0006 */
[----:B------:R-:W-:Y:S01]  /*36400*/  IMAD R13, R8, R13, R4 ;  /* 0x0000000d080d7224 */ /* 0x000fe200078e0204 */
[----:B0-----:R-:W-:Y:S01]  /*36410*/  LEA R10, P0, R6, R10, 0x2 ;  /* 0x0000000a060a7211 */ /* 0x001fe200078010ff */
[----:B------:R-:W-:Y:S02]  /*36420*/  IMAD.MOV.U32 R5, RZ, RZ, -0x800000 ;  /* 0xff800000ff057424 */ /* 0x000fe400078e00ff */
[----:B------:R-:W-:-:S05]  /*36430*/  IMAD.IADD R4, R7, 0x1, R13 ;  /* 0x0000000107047824 */ /* 0x000fca00078e020d */
[----:B--2---:R-:W-:-:S05]  /*36440*/  LEA.HI.X R11, R6, R11, R4, 0x2, P0 ;  /* 0x0000000b060b7211 */ /* 0x004fca00000f1404 */
[----:B------:R2:W-:Y:S02]  /*36450*/  STG.E desc[UR44][R10.64], R5 ;  /* 0x000000050a007986 */ /* 0x0005e4000c10192c */
.L_x_6814:
[----:B------:R-:W-:Y:S05]  /*36460*/  BSYNC B1 ;  /* 0x0000000000017941 */ /* 0x000fea0003800000 */
.L_x_6813:
[----:B------:R-:W-:Y:S05]  /*36470*/  @P2 BRA `(.L_x_6807) ;  /* 0x0000000800402947 */ /* 0x000fea0003800000 */
[----:B------:R-:W4:Y:S01]  /*36480*/  LDL R7, [R1+0x444] ;  /* 0x0004440001077983 */ /* 0x000f220000100800 */
[----:B--2---:R-:W2:Y:S01]  /*36490*/  LDC R11, c[0x0][0xce8] ;  /* 0x00033a00ff0b7b82 */ /* 0x004ea20000000800 */
[----:B------:R-:W-:Y:S01]  /*364a0*/  ULDC.64 UR4, c[0x0][0xba0] ;  /* 0x0002e80000047ab9 */ /* 0x000fe20000000a00 */
[----:B------:R-:W-:Y:S01]  /*364b0*/  BSSY B1, `(.L_x_6815) ;  /* 0x0000068000017945 */ /* 0x000fe20003800000 */
[----:B------:R-:W-:Y:S02]  /*364c0*/  IMAD R6, R24, UR4, RZ ;  /* 0x0000000418067c24 */ /* 0x000fe4000f8e02ff */
[----:B------:R-:W-:-:S03]  /*364d0*/  IMAD.WIDE.U32 R4, R3, UR4, RZ ;  /* 0x0000000403047c25 */ /* 0x000fc6000f8e00ff */
[----:B------:R-:W5:Y:S01]  /*364e0*/  LDC R19, c[0x0][0xbc8] ;  /* 0x0002f200ff137b82 */ /* 0x000f620000000800 */
[----:B------:R-:W-:Y:S01]  /*364f0*/  IMAD R3, R3, UR5, R6 ;  /* 0x0000000503037c24 */ /* 0x000fe2000f8e0206 */
[----:B------:R-:W-:-:S03]  /*36500*/  ULDC.64 UR4, c[0x0][0xbe8] ;  /* 0x0002fa0000047ab9 */ /* 0x000fc60000000a00 */
[----:B------:R-:W-:Y:S02]  /*36510*/  IMAD.IADD R5, R5, 0x1, R3 ;  /* 0x0000000105057824 */ /* 0x000fe400078e0203 */
[----:B------:R-:W-:-:S04]  /*36520*/  IMAD.WIDE.U32 R4, R166, UR4, R4 ;  /* 0x00000004a6047c25 */ /* 0x000fc8000f8e0004 */
[----:B------:R-:W-:Y:S01]  /*36530*/  IMAD R5, R166, UR5, R5 ;  /* 0x00000005a6057c24 */ /* 0x000fe2000f8e0205 */
[----:B------:R-:W-:Y:S01]  /*36540*/  ULDC.64 UR4, c[0x0][0xbf0] ;  /* 0x0002fc0000047ab9 */ /* 0x000fe20000000a00 */
[----:B--2---:R-:W-:Y:S01]  /*36550*/  ISETP.NE.AND P0, PT, R11, 0x1, PT ;  /* 0x000000010b00780c */ /* 0x004fe20003f05270 */
[----:B------:R-:W-:Y:S02]  /*36560*/  IMAD R3, R26, UR4, RZ ;  /* 0x000000041a037c24 */ /* 0x000fe4000f8e02ff */
[----:B------:R-:W-:-:S04]  /*36570*/  IMAD.WIDE.U32 R4, R27, UR4, R4 ;  /* 0x000000041b047c25 */ /* 0x000fc8000f8e0004 */
[----:B------:R-:W-:Y:S01]  /*36580*/  IMAD R3, R27, UR5, R3 ;  /* 0x000000051b037c24 */ /* 0x000fe2000f8e0203 */
[-C--:B-----5:R-:W-:Y:S01]  /*36590*/  ISETP.GE.AND P1, PT, R187, R19.reuse, PT ;  /* 0x00000013bb00720c */ /* 0x0a0fe20003f26270 */
[----:B------:R-:W-:Y:S01]  /*365a0*/  ULDC.64 UR4, c[0x0][0xbe0] ;  /* 0x0002f80000047ab9 */ /* 0x000fe20000000a00 */
[-C--:B------:R-:W-:Y:S01]  /*365b0*/  ISETP.GE.AND P2, PT, R190, R19.reuse, PT ;  /* 0x00000013be00720c */ /* 0x080fe20003f46270 */
[----:B------:R-:W-:Y:S01]  /*365c0*/  IMAD.IADD R5, R5, 0x1, R3 ;  /* 0x0000000105057824 */ /* 0x000fe200078e0203 */
[----:B------:R-:W-:Y:S01]  /*365d0*/  SEL R10, RZ, 0xffffffff, P1 ;  /* 0xffffffffff0a7807 */ /* 0x000fe20000800000 */
[----:B------:R-:W2:Y:S01]  /*365e0*/  @P0 LDC R9, c[0x0][0xcec] ;  /* 0x00033b00ff090b82 */ /* 0x000ea20000000800 */
[----:B------:R-:W-:Y:S01]  /*365f0*/  ISETP.GE.AND P1, PT, R186, R19, PT ;  /* 0x00000013ba00720c */ /* 0x000fe20003f26270 */
[----:B------:R-:W-:Y:S02]  /*36600*/  IMAD R25, R0, R11, RZ ;  /* 0x0000000b00197224 */ /* 0x000fe400078e02ff */
[----:B------:R-:W-:-:S04]  /*36610*/  IMAD.SHL.U32 R10, R10, 0x2, RZ ;  /* 0x000000020a0a7824 */ /* 0x000fc800078e00ff */
[----:B------:R-:W5:Y:S01]  /*36620*/  @P0 LDC R13, c[0x0][0xcf0] ;  /* 0x00033c00ff0d0b82 */ /* 0x000f620000000800 */
[----:B----4-:R-:W-:-:S04]  /*36630*/  IMAD R7, R7, 0x20, R228 ;  /* 0x0000002007077824 */ /* 0x010fc800078e02e4 */
[----:B------:R-:W-:Y:S01]  /*36640*/  IMAD.IADD R8, R164, 0x1, R7 ;  /* 0x00000001a4087824 */ /* 0x000fe200078e0207 */
[----:B------:R-:W-:Y:S02]  /*36650*/  SEL R7, RZ, 0x1, P2 ;  /* 0x00000001ff077807 */ /* 0x000fe40001000000 */
[----:B------:R-:W-:Y:S01]  /*36660*/  ISETP.GE.AND P2, PT, R191, R19, PT ;  /* 0x00000013bf00720c */ /* 0x000fe20003f46270 */
[----:B--2---:R-:W-:Y:S01]  /*36670*/  @P0 IMAD.HI.U32 R6, R8, R9, RZ ;  /* 0x0000000908060227 */ /* 0x004fe200078e00ff */
[----:B------:R-:W-:Y:S02]  /*36680*/  LOP3.LUT R9, R10, 0x2, R7, 0xe2, !PT ;  /* 0x000000020a097812 */ /* 0x000fe400078ee207 */
[----:B------:R-:W-:Y:S01]  /*36690*/  SEL R10, RZ, 0xffffffff, P1 ;  /* 0xffffffffff0a7807 */ /* 0x000fe20000800000 */
[----:B------:R-:W-:Y:S01]  /*366a0*/  IMAD.MOV.U32 R3, RZ, RZ, R8 ;  /* 0x000000ffff037224 */ /* 0x000fe200078e0008 */
[----:B-----5:R-:W-:Y:S02]  /*366b0*/  @P0 SHF.R.U32.HI R3, RZ, R13, R6 ;  /* 0x0000000dff030219 */ /* 0x020fe40000011606 */
[-C--:B------:R-:W-:Y:S01]  /*366c0*/  ISETP.GE.AND P0, PT, R185, R19.reuse, PT ;  /* 0x00000013b900720c */ /* 0x080fe20003f06270 */
[----:B------:R-:W-:Y:S01]  /*366d0*/  IMAD.SHL.U32 R12, R10, 0x4, RZ ;  /* 0x000000040a0c7824 */ /* 0x000fe200078e00ff */
[--C-:B------:R-:W-:Y:S01]  /*366e0*/  SHF.R.S32.HI R6, RZ, 0x1f, R3.reuse ;  /* 0x0000001fff067819 */ /* 0x100fe20000011403 */
[----:B------:R-:W-:Y:S01]  /*366f0*/  IMAD.MOV R7, RZ, RZ, -R3 ;  /* 0x000000ffff077224 */ /* 0x000fe200078e0a03 */
[----:B------:R-:W-:Y:S01]  /*36700*/  SEL R10, RZ, 0xffffffff, P0 ;  /* 0xffffffffff0a7807 */ /* 0x000fe20000000000 */
[----:B------:R-:W-:Y:S01]  /*36710*/  IMAD.WIDE.U32 R4, R3, UR4, R4 ;  /* 0x0000000403047c25 */ /* 0x000fe2000f8e0004 */
[----:B------:R-:W-:-:S02]  /*36720*/  ISETP.GE.AND P1, PT, R184, R19, PT ;  /* 0x00000013b800720c */ /* 0x000fc40003f26270 */
[----:B------:R-:W-:Y:S01]  /*36730*/  ISETP.GE.AND P0, PT, R167, R19, PT ;  /* 0x00000013a700720c */ /* 0x000fe20003f06270 */
[----:B------:R-:W-:Y:S01]  /*36740*/  IMAD R7, R11, R7, R8 ;  /* 0x000000070b077224 */ /* 0x000fe200078e0208 */
[----:B------:R-:W-:Y:S01]  /*36750*/  LOP3.LUT R8, R12, 0x4, R9, 0xe2, !PT ;  /* 0x000000040c087812 */ /* 0x000fe200078ee209 */
[----:B------:R-:W-:Y:S02]  /*36760*/  IMAD R6, R6, UR4, RZ ;  /* 0x0000000406067c24 */ /* 0x000fe4000f8e02ff */
[----:B------:R-:W-:Y:S01]  /*36770*/  IMAD.SHL.U32 R13, R10, 0x8, RZ ;  /* 0x000000080a0d7824 */ /* 0x000fe200078e00ff */
[----:B------:R-:W-:Y:S01]  /*36780*/  SEL R10, RZ, 0xffffffff, P0 ;  /* 0xffffffffff0a7807 */ /* 0x000fe20000000000 */
[----:B------:R-:W-:Y:S01]  /*36790*/  IMAD R9, R3, UR5, R6 ;  /* 0x0000000503097c24 */ /* 0x000fe2000f8e0206 */
[----:B------:R-:W-:Y:S01]  /*367a0*/  SHF.R.S32.HI R3, RZ, 0x1f, R7 ;  /* 0x0000001fff037819 */ /* 0x000fe20000011407 */
[----:B------:R-:W-:Y:S01]  /*367b0*/  ULDC.64 UR4, c[0x0][0xbd8] ;  /* 0x0002f60000047ab9 */ /* 0x000fe20000000a00 */
[----:B------:R-:W-:Y:S01]  /*367c0*/  SEL R6, RZ, 0xffffffff, P1 ;  /* 0xffffffffff067807 */ /* 0x000fe20000800000 */
[----:B------:R-:W-:Y:S01]  /*367d0*/  IMAD.IADD R5, R5, 0x1, R9 ;  /* 0x0000000105057824 */ /* 0x000fe200078e0209 */
[----:B------:R-:W-:Y:S01]  /*367e0*/  LOP3.LUT R8, R13, 0x8, R8, 0xe2, !PT ;  /* 0x000000080d087812 */ /* 0x000fe200078ee208 */
[----:B------:R-:W-:Y:S01]  /*367f0*/  IMAD R0, R3, UR4, RZ ;  /* 0x0000000403007c24 */ /* 0x000fe2000f8e02ff */
[----:B------:R-:W-:Y:S01]  /*36800*/  ISETP.GE.AND P0, PT, R192, R19, PT ;  /* 0x00000013c000720c */ /* 0x000fe20003f06270 */
[----:B------:R-:W-:-:S02]  /*36810*/  IMAD.SHL.U32 R13, R6, 0x10, RZ ;  /* 0x00000010060d7824 */ /* 0x000fc400078e00ff */
[----:B------:R-:W-:Y:S02]  /*36820*/  IMAD R3, R7, UR5, R0 ;  /* 0x0000000507037c24 */ /* 0x000fe4000f8e0200 */
[----:B------:R-:W-:Y:S01]  /*36830*/  IMAD.IADD R0, R228, 0x1, R164 ;  /* 0x00000001e4007824 */ /* 0x000fe200078e02a4 */
[----:B------:R-:W-:Y:S01]  /*36840*/  LOP3.LUT R8, R13, 0x10, R8, 0xe2, !PT ;  /* 0x000000100d087812 */ /* 0x000fe200078ee208 */
[----:B------:R-:W-:Y:S02]  /*36850*/  IMAD.SHL.U32 R9, R10, 0x20, RZ ;  /* 0x000000200a097824 */ /* 0x000fe400078e00ff */
[----:B------:R-:W-:Y:S01]  /*36860*/  IMAD.WIDE.U32 R4, R7, UR4, R4 ;  /* 0x0000000407047c25 */ /* 0x000fe2000f8e0004 */
        /* <DEDUP_REMOVED lines=10> */
[----:B------:R2:W4:Y:S04]  /*36910*/  SHFL.IDX PT, R4, R18, RZ, 0x181f ;  /* 0x00181fff12047589 */ /* 0x00052800000e0000 */
[----:B------:R2:W0:Y:S01]  /*36920*/  SHFL.IDX PT, R5, R3, RZ, 0x181f ;  /* 0x00181fff03057589 */ /* 0x00042200000e0000 */
[----:B------:R-:W-:Y:S05]  /*36930*/  @P0 BRA `(.L_x_6816) ;  /* 0x00000000007c0947 */ /* 0x000fea0003800000 */
[-C--:B------:R-:W-:Y:S02]  /*36940*/  ISETP.GE.AND P2, PT, R187, R19.reuse, PT ;  /* 0x00000013bb00720c */ /* 0x080fe40003f46270 */
[-C--:B------:R-:W-:Y:S02]  /*36950*/  ISETP.GE.AND P1, PT, R190, R19.reuse, PT ;  /* 0x00000013be00720c */ /* 0x080fe40003f26270 */
[-C--:B------:R-:W-:Y:S02]  /*36960*/  ISETP.GE.AND P5, PT, R186, R19.reuse, PT ;  /* 0x00000013ba00720c */ /* 0x080fe40003fa6270 */
[----:B------:R-:W-:-:S07]  /*36970*/  ISETP.GE.AND P3, PT, R185, R19, PT ;  /* 0x00000013b900720c */ /* 0x000fce0003f66270 */
[CC--:B----4-:R-:W-:Y:S02]  /*36980*/  @!P2 LEA R8, P0, R187.reuse, R4.reuse, 0x1 ;  /* 0x00000004bb08a211 */ /* 0x0d0fe400078008ff */
[----:B0-----:R-:W-:Y:S02]  /*36990*/  @!P1 IMAD.WIDE R6, R190, 0x2, R4 ;  /* 0x00000002be069825 */ /* 0x001fe400078e0204 */
        /* <DEDUP_REMOVED lines=25> */
.L_x_6816:
[----:B------:R-:W-:Y:S05]  /*36b30*/  BSYNC B1 ;  /* 0x0000000000017941 */ /* 0x000fea0003800000 */
.L_x_6815:
[----:B------:R-:W-:Y:S01]  /*36b40*/  VIADD R0, R0, 0x20 ;  /* 0x0000002000007836 */ /* 0x000fe20000000000 */
[----:B0---4-:R0:W4:Y:S04]  /*36b50*/  SHFL.IDX PT, R5, R3, 0x1, 0x181f ;  /* 0x00381f0003057f89 */ /* 0x01112800000e0000 */
[----:B------:R-:W-:Y:S01]  /*36b60*/  ISETP.GE.AND P0, PT, R0, R25, PT ;  /* 0x000000190000720c */ /* 0x000fe20003f06270 */
[----:B------:R0:W0:-:S12]  /*36b70*/  SHFL.IDX PT, R4, R18, 0x1, 0x181f ;  /* 0x00381f0012047f89 */ /* 0x00001800000e0000 */
[----:B------:R-:W-:Y:S05]  /*36b80*/  @P0 BRA `(.L_x_6807) ;  /* 0x00000000007c0947 */ /* 0x000fea0003800000 */
        /* <DEDUP_REMOVED lines=8> */
[----:B------:R0:W-:Y:S01]  /*36c10*/  @!P6 ST.E.128 desc[UR44][R6.64], RZ ;  /* 0x000000ff0600e985 */ /* 0x0001e2000c101d2c */
[-C--:B------:R-:W-:Y:S02]  /*36c20*/  @!P4 LEA R10, P6, R186, R4.reuse, 0x1 ;  /* 0x00000004ba0ac211 */ /* 0x080fe400078c08ff */
[-C--:B------:R-:W-:Y:S02]  /*36c30*/  @!P5 LEA.HI.X R9, R187, R5.reuse, R235, 0x1, P0 ;  /* 0x00000005bb09d211 */ /* 0x080fe400000f0ceb */
[----:B------:R-:W-:Y:S02]  /*36c40*/  LOP3.LUT P0, RZ, R20, 0x40, RZ, 0xc0, !PT ;  /* 0x0000004014ff7812 */ /* 0x000fe4000780c0ff */
[----:B------:R-:W-:Y:S01]  /*36c50*/  @!P4 LEA.HI.X R11, R186, R5, R234, 0x1, P6 ;  /* 0x00000005ba0bc211 */ /* 0x000fe200030f0cea */
[----:B------:R4:W-:Y:S01]  /*36c60*/  @!P5 ST.E.128 desc[UR44][R8.64], RZ ;  /* 0x000000ff0800d985 */ /* 0x0009e2000c101d2c */
[----:B------:R-:W-:Y:S02]  /*36c70*/  LOP3.LUT P6, RZ, R21, 0x80, RZ, 0xc0, !PT ;  /* 0x0000008015ff7812 */ /* 0x000fe400078cc0ff */
[-C--:B------:R-:W-:Y:S01]  /*36c80*/  @!P3 LEA R12, P5, R185, R4.reuse, 0x1 ;  /* 0x00000004b90cb211 */ /* 0x080fe200078a08ff */
[----:B------:R4:W-:Y:S01]  /*36c90*/  @!P4 ST.E.128 desc[UR44][R10.64], RZ ;  /* 0x000000ff0a00c985 */ /* 0x0009e2000c101d2c */
[----:B------:R-:W-:-:S02]  /*36ca0*/  @!P2 LEA R14, P4, R184, R4, 0x1 ;  /* 0x00000004b80ea211 */ /* 0x000fc400078808ff */
[-C--:B------:R-:W-:Y:S02]  /*36cb0*/  @!P3 LEA.HI.X R13, R185, R5.reuse, R233, 0x1, P5 ;  /* 0x00000005b90db211 */ /* 0x080fe400028f0ce9 */
[-C--:B0-----:R-:W-:Y:S02]  /*36cc0*/  @!P1 LEA R6, P5, R167, R4.reuse, 0x1 ;  /* 0x00000004a7069211 */ /* 0x081fe400078a08ff */
[-C--:B------:R-:W-:Y:S01]  /*36cd0*/  @!P2 LEA.HI.X R15, R184, R5.reuse, R232, 0x1, P4 ;  /* 0x00000005b80fa211 */ /* 0x080fe200020f0ce8 */
[----:B------:R4:W-:Y:S01]  /*36ce0*/  @!P3 ST.E.128 desc[UR44][R12.64], RZ ;  /* 0x000000ff0c00b985 */ /* 0x0009e2000c101d2c */
[-C--:B--2---:R-:W-:Y:S02]  /*36cf0*/  @P0 LEA R18, P3, R192, R4.reuse, 0x1 ;  /* 0x00000004c0120211 */ /* 0x084fe400078608ff */
[----:B------:R-:W-:Y:S01]  /*36d00*/  @P6 LEA R4, P4, R191, R4, 0x1 ;  /* 0x00000004bf046211 */ /* 0x000fe200078808ff */
[----:B------:R4:W-:Y:S01]  /*36d10*/  @!P2 ST.E.128 desc[UR44][R14.64], RZ ;  /* 0x000000ff0e00a985 */ /* 0x0009e2000c101d2c */
[----:B------:R-:W-:-:S02]  /*36d20*/  @!P1 LEA.HI.X R7, R167, R5, R231, 0x1, P5 ;  /* 0x00000005a7079211 */ /* 0x000fc400028f0ce7 */
[-C--:B------:R-:W-:Y:S02]  /*36d30*/  @P0 LEA.HI.X R19, R192, R5.reuse, R230, 0x1, P3 ;  /* 0x00000005c0130211 */ /* 0x080fe400018f0ce6 */
[----:B------:R-:W-:Y:S01]  /*36d40*/  @P6 LEA.HI.X R5, R191, R5, R229, 0x1, P4 ;  /* 0x00000005bf056211 */ /* 0x000fe200020f0ce5 */
[----:B------:R4:W-:Y:S04]  /*36d50*/  @!P1 ST.E.128 desc[UR44][R6.64], RZ ;  /* 0x000000ff06009985 */ /* 0x0009e8000c101d2c */
[----:B------:R4:W-:Y:S04]  /*36d60*/  @P0 ST.E.128 desc[UR44][R18.64], RZ ;  /* 0x000000ff12000985 */ /* 0x0009e8000c101d2c */
[----:B------:R4:W-:Y:S02]  /*36d70*/  @P6 ST.E.128 desc[UR44][R4.64], RZ ;  /* 0x000000ff04006985 */ /* 0x0009e4000c101d2c */
.L_x_6807:
[----:B------:R-:W-:Y:S05]  /*36d80*/  BSYNC B0 ;  /* 0x0000000000007941 */ /* 0x000fea0003800000 */
.L_x_6799:
[----:B------:R-:W-:Y:S02]  /*36d90*/  ULDC UR4, c[0x0][0xd3c] ;  /* 0x00034f0000047ab9 */ /* 0x000fe40000000800 */
[----:B-1----:R-:W-:-:S13]  /*36da0*/  ISETP.GE.AND P0, PT, R91, UR4, PT ;  /* 0x000000045b007c0c */ /* 0x002fda000bf06270 */
[----:B------:R-:W-:Y:S05]  /*36db0*/  @!P0 BRA `(.L_x_6817) ;  /* 0xfffffca800b48947 */ /* 0x000fea000383ffff */
[----:B------:R-:W-:Y:S05]  /*36dc0*/  BRA `(.L_x_6592) ;  /* 0x000000b000787947 */ /* 0x000fea0003800000 */
.L_x_6590:
        /* <DEDUP_REMOVED lines=17> */
.L_x_6818:
        /* <DEDUP_REMOVED lines=44> */
.L_x_6822:
        /* <DEDUP_REMOVED lines=39> */
.L_x_6820:
        /* <DEDUP_REMOVED lines=12> */
.L_x_6823:
        /* <DEDUP_REMOVED lines=63> */
.L_x_6824:
        /* <DEDUP_REMOVED lines=61> */
.L_x_6825:
[----:B01----:R-:W-:-:S05]  /*37c90*/  LOP3.LUT R3, RZ, R2, RZ, 0x33, !PT ;  /* 0x00000002ff037212 */ /* 0x003fca00078e33ff */
[----:B------:R-:W-:-:S05]  /*37ca0*/  IMAD.IADD R2, R4, 0x1, R3 ;  /* 0x0000000104027824 */ /* 0x000fca00078e0203 */
[----:B------:R1:W-:Y:S01]  /*37cb0*/  STL [R1+0x434], R2 ;  /* 0x0004340201007387 */ /* 0x0003e20000100800 */
[----:B------:R-:W-:Y:S05]  /*37cc0*/  BRA `(.L_x_6826) ;  /* 0x0000000000107947 */ /* 0x000fea0003800000 */
.L_x_6821:
[----:B------:R-:W-:Y:S01]  /*37cd0*/  IMAD.U32 R2, RZ, RZ, UR6 ;  /* 0x00000006ff027e24 */ /* 0x000fe2000f8e00ff */
[----:B------:R0:W-:Y:S04]  /*37ce0*/  STL [R1+0x434], RZ ;  /* 0x000434ff01007387 */ /* 0x0001e80000100800 */
[----:B------:R0:W-:Y:S04]  /*37cf0*/  STL [R1+0x438], RZ ;  /* 0x000438ff01007387 */ /* 0x0001e80000100800 */
[----:B------:R0:W-:Y:S02]  /*37d00*/  STL [R1+0x430], R2 ;  /* 0x0004300201007387 */ /* 0x0001e40000100800 */
.L_x_6826:
        /* <DEDUP_REMOVED lines=10> */
.L_x_6819:
        /* <DEDUP_REMOVED lines=13> */
[----:B------:R-:W-:Y:S01]  /*37e80*/  ULDC.64 UR42, c[0x0][0x198] ;  /* 0x00006600002a7ab9 */ /* 0x000fe20000000a00 */
[----:B------:R-:W-:Y:S02]  /*37e90*/  ULDC UR38, c[0x0][0xc] ;  /* 0x0000030000267ab9 */ /* 0x000fe40000000800 */
[----:B------:R-:W-:Y:S04]  /*37ea0*/  STL [R1+0x444], RZ ;  /* 0x000444ff01007387 */ /* 0x000fe80000100800 */
        /* <DEDUP_REMOVED lines=18> */
[----:B------:R-:W-:Y:S04]  /*37fd0*/  STL [R1+0x450], R2 ;  /* 0x0004500201007387 */ /* 0x000fe80000100800 */
[----:B------:R1:W-:Y:S01]  /*37fe0*/  STL [R1+0x44c], R2 ;  /* 0x00044c0201007387 */ /* 0x0003e20000100800 */
[C---:B0-----:R-:W-:Y:S02]  /*37ff0*/  LOP3.LUT R3, R0.reuse, 0x80, RZ, 0xfc, !PT ;  /* 0x0000008000037812 */ /* 0x041fe400078efcff */
[C---:B------:R-:W-:Y:S02]  /*38000*/  LOP3.LUT R3, R0.reuse, 0x140, RZ, 0xfc, !PT ;  /* 0x0000014000037812 */ /* 0x040fe400078efcff */
[C---:B-1----:R-:W-:Y:S02]  /*38010*/  LOP3.LUT R2, R0.reuse, 0xc0, RZ, 0xfc, !PT ;  /* 0x000000c000027812 */ /* 0x042fe400078efcff */
[----:B------:R-:W-:-:S02]  /*38020*/  LOP3.LUT R2, R0, 0x180, RZ, 0xfc, !PT ;  /* 0x0000018000027812 */ /* 0x000fc400078efcff */
[----:B------:R-:W-:-:S07]  /*38030*/  LOP3.LUT R0, R0, 0x1c0, RZ, 0xfc, !PT ;  /* 0x000001c000007812 */ /* 0x000fce00078efcff */
.L_x_7017:
[----:B--2---:R-:W2:Y:S01]  /*38040*/  LDL R14, [R1+0x43c] ;  /* 0x00043c00010e7983 */ /* 0x004ea20000100800 */
[----:B------:R-:W-:Y:S05]  /*38050*/  YIELD ;  /* 0x0000000000007946 */ /* 0x000fea0003800000 */
[----:B------:R-:W-:Y:S01]  /*38060*/  ULDC.64 UR4, c[0x0][0xb20] ;  /* 0x0002c80000047ab9 */ /* 0x000fe20000000a00 */
[----:B0-----:R-:W-:Y:S02]  /*38070*/  CS2R R6, SRZ ;  /* 0x0000000000067805 */ /* 0x001fe4000001ff00 */
[----:B------:R-:W-:Y:S01]  /*38080*/  ISETP.NE.U32.AND P0, PT, RZ, UR4, PT ;  /* 0x00000004ff007c0c */ /* 0x000fe2000bf05070 */
[----:B------:R-:W0:Y:S01]  /*38090*/  LDC.64 R12, c[0x0][0xaf8] ;  /* 0x0002be00ff0c7b82 */ /* 0x000e220000000a00 */
[----:B------:R-:W-:Y:S01]  /*380a0*/  ULDC.64 UR6, c[0x0][0xb00] ;  /* 0x0002c00000067ab9 */ /* 0x000fe20000000a00 */
[----:B------:R-:W-:Y:S01]  /*380b0*/  ULDC.64 UR8, c[0x0][0xb08] ;  /* 0x0002c20000087ab9 */ /* 0x000fe20000000a00 */
[----:B------:R-:W-:Y:S01]  /*380c0*/  ISETP.NE.AND.EX P0, PT, RZ, UR5, PT, P0 ;  /* 0x00000005ff007c0c */ /* 0x000fe2000bf05300 */
[----:B------:R-:W-:-:S04]  /*380d0*/  ULDC.64 UR4, c[0x0][0xb10] ;  /* 0x0002c40000047ab9 */ /* 0x000fc80000000a00 */
[----:B-1----:R-:W1:Y:S08]  /*380e0*/  LDC.64 R4, c[0x0][0xb00] ;  /* 0x0002c000ff047b82 */ /* 0x002e700000000a00 */
        /* <DEDUP_REMOVED lines=8> */
[----:B------:R-:W-:Y:S01]  /*38170*/  ISETP.NE.U32.AND P4, PT, RZ, UR8, PT ;  /* 0x00000008ff007c0c */ /* 0x000fe2000bf85070 */
[----:B------:R-:W-:Y:S01]  /*38180*/  IMAD.MOV.U32 R8, RZ, RZ, RZ ;  /* 0x000000ffff087224 */ /* 0x000fe200078e00ff */
[----:B------:R-:W-:Y:S01]  /*38190*/  ISETP.NE.U32.AND P1, PT, RZ, UR4, PT ;  /* 0x00000004ff007c0c */ /* 0x000fe2000bf25070 */
[----:B--2---:R-:W0:Y:S01]  /*381a0*/  LDC.64 R2, c[0x0][0xb08] ;  /* 0x0002c200ff027b82 */ /* 0x004e220000000a00 */
[----:B------:R-:W-:-:S02]  /*381b0*/  IMAD.MOV.U32 R0, RZ, RZ, RZ ;  /* 0x000000ffff007224 */ /* 0x000fc400078e00ff */
[----:B------:R-:W-:Y:S01]  /*381c0*/  ISETP.NE.AND.EX P3, PT, RZ, UR5, PT, P1 ;  /* 0x00000005ff007c0c */ /* 0x000fe2000bf65310 */
[----:B-1----:R-:W-:-:S04]  /*381d0*/  IMAD.WIDE R4, R14, 0x4, R4 ;  /* 0x000000040e047825 */ /* 0x002fc800078e0204 */
        /* <DEDUP_REMOVED lines=30> */
.L_x_6828:
        /* <DEDUP_REMOVED lines=16> */
.L_x_6829:
[----:B------:R-:W-:Y:S05]  /*384c0*/  @!P1 BRA `(.L_x_6830) ;  /* 0x00000000000c9947 */ /* 0x000fea0003800000 */
[----:B------:R-:W2:Y:S04]  /*384d0*/  LDG.E R7, desc[UR44][R4.64] ;  /* 0x0000002c04077981 */ /* 0x000ea8000c1e1900 */
[----:B------:R-:W2:Y:S02]  /*384e0*/  LDG.E R4, desc[UR44][R4.64+0x4] ;  /* 0x0000042c04047981 */ /* 0x000ea4000c1e1900 */
[----:B--2---:R-:W-:-:S07]  /*384f0*/  IMAD.IADD R7, R4, 0x1, -R7 ;  /* 0x0000000104077824 */ /* 0x004fce00078e0a07 */
.L_x_6830:
        /* <DEDUP_REMOVED lines=37> */
.L_x_6833:
[----:B------:R-:W-:-:S13]  /*38750*/  ISETP.NE.AND P0, PT, R3, 0x1, PT ;  /* 0x000000010300780c */ /* 0x000fda0003f05270 */
[----:B------:R-:W1:Y:S02]  /*38760*/  @P0 LDC.64 R4, c[0x0][0xae0] ;  /* 0x0002b800ff040b82 */ /* 0x000e640000000a00 */
[----:B-1----:R-:W-:-:S05]  /*38770*/  @P0 IMAD.HI.U32 R4, R2, R4, RZ ;  /* 0x0000000402040227 */ /* 0x002fca00078e00ff */
[----:B------:R-:W-:-:S07]  /*38780*/  @P0 SHF.R.U32.HI R2, RZ, R5, R4 ;  /* 0x00000005ff020219 */ /* 0x000fce0000011604 */
.L_x_6834:
[----:B------:R-:W-:Y:S05]  /*38790*/  BSYNC B0 ;  /* 0x0000000000007941 */ /* 0x000fea0003800000 */
.L_x_6832:
[----:B------:R-:W-:-:S05]  /*387a0*/  IMAD R2, R2, R3, R3 ;  /* 0x0000000302027224 */ /* 0x000fca00078e0203 */
[----:B------:R-:W-:-:S07]  /*387b0*/  VIMNMX R8, R8, R2, PT ;  /* 0x0000000208087248 */ /* 0x000fce0003fe0100 */
.L_x_6831:
        /* <DEDUP_REMOVED lines=25> */
.L_x_6837:
[----:B------:R-:W-:-:S13]  /*38950*/  ISETP.NE.AND P0, PT, R3, 0x1, PT ;  /* 0x000000010300780c */ /* 0x000fda0003f05270 */
[----:B------:R-:W1:Y:S02]  /*38960*/  @P0 LDC.64 R4, c[0x0][0xae0] ;  /* 0x0002b800ff040b82 */ /* 0x000e640000000a00 */
[----:B-1----:R-:W-:-:S05]  /*38970*/  @P0 IMAD.HI.U32 R4, R6, R4, RZ ;  /* 0x0000000406040227 */ /* 0x002fca00078e00ff */
[----:B------:R-:W-:-:S07]  /*38980*/  @P0 SHF.R.U32.HI R6, RZ, R5, R4 ;  /* 0x00000005ff060219 */ /* 0x000fce0000011604 */
.L_x_6838:
[----:B------:R-:W-:Y:S05]  /*38990*/  BSYNC B0 ;  /* 0x0000000000007941 */ /* 0x000fea0003800000 */
.L_x_6836:
[----:B------:R-:W-:-:S05]  /*389a0*/  IMAD R3, R6, R3, RZ ;  /* 0x0000000306037224 */ /* 0x000fca00078e02ff */
[----:B------:R-:W-:-:S07]  /*389b0*/  VIMNMX R2, R2, R3, !PT ;  /* 0x0000000302027248 */ /* 0x000fce0007fe0100 */
.L_x_6835:
        /* <DEDUP_REMOVED lines=41> */
.L_x_6840:
[----:B------:R-:W-:Y:S05]  /*38c50*/  BSYNC B0 ;  /* 0x0000000000007941 */ /* 0x000fea0003800000 */
.L_x_6839:
[-C--:B------:R-:W-:Y:S01]  /*38c60*/  IMAD R7, R13, R2.reuse, R7 ;  /* 0x000000020d077224 */ /* 0x080fe200078e0207 */
        /* <DEDUP_REMOVED lines=23> */
.L_x_7058:
[----:B--2---:R-:W-:Y:S02]  /*38de0*/  ISETP.NE.AND P0, PT, R14, RZ, PT ;  /* 0x000000ff0e00720c */ /* 0x004fe40003f05270 */
[----:B------:R-:W-:-:S11]  /*38df0*/  PLOP3.LUT P6, PT, PT, PT, PT, 0x8, 0x0 ;  /* 0x000000000000781c */ /* 0x000fd60003fce170 */
[----:B------:R-:W-:Y:S05]  /*38e00*/  @P0 BRA `(.L_x_6844) ;  /* 0x00000000000c0947 */ /* 0x000fea0003800000 */
[----:B------:R-:W-:-:S03]  /*38e10*/  UMOV UR4, 0xffffffff ;  /* 0xffffffff00047882 */ /* 0x000fc60000000000 */
[----:B------:R-:W-:Y:S05]  /*38e20*/  BRA.DIV UR4, `(.L_x_6845) ;  /* 0x0000009e045c7947 */ /* 0x000fea000b800000 */
[----:B------:R-:W-:-:S13]  /*38e30*/  ELECT P6, URZ, PT ;  /* 0x00000000003f782f */ /* 0x000fda00038c0000 */
.L_x_6844:
        /* <DEDUP_REMOVED lines=9> */
.L_x_7061:
[----:B------:R-:W-:Y:S05]  /*38ed0*/  BSYNC B1 ;  /* 0x0000000000017941 */ /* 0x000fea0003800000 */
.L_x_6846:
[----:B------:R-:W-:Y:S04]  /*38ee0*/  BSSY B1, `(.L_x_6848) ;  /* 0x00000bb000017945 */ /* 0x000fe80003800000 */
[----:B------:R-:W-:Y:S05]  /*38ef0*/  @!P6 BRA `(.L_x_6849) ;  /* 0x0000000800e4e947 */ /* 0x000fea0003800000 */
[----:B------:R-:W2:Y:S04]  /*38f00*/  LDL R6, [R1+0x444] ;  /* 0x0004440001067983 */ /* 0x000ea80000100800 */
[----:B------:R-:W3:Y:S01]  /*38f10*/  LDL R8, [R1+0x450] ;  /* 0x0004500001087983 */ /* 0x000ee20000100800 */
[----:B------:R-:W4:Y:S01]  /*38f20*/  S2R R7, SR_TID.X ;  /* 0x0000000000077919 */ /* 0x000f220000002100 */
[----:B------:R-:W-:Y:S01]  /*38f30*/  BSSY B2, `(.L_x_6850) ;  /* 0x0000007000027945 */ /* 0x000fe20003800000 */
[----:B----4-:R-:W-:-:S04]  /*38f40*/  LOP3.LUT R7, R7, 0x7f, RZ, 0xc0, !PT ;  /* 0x0000007f07077812 */ /* 0x010fc800078ec0ff */
[----:B------:R-:W-:Y:S01]  /*38f50*/  ISETP.NE.AND P1, PT, R7, RZ, PT ;  /* 0x000000ff0700720c */ /* 0x000fe20003f25270 */
[----:B--2---:R-:W-:Y:S01]  /*38f60*/  IMAD R6, R6, 0x8, R18 ;  /* 0x0000000806067824 */ /* 0x004fe200078e0212 */
[----:B---3--:R-:W-:-:S04]  /*38f70*/  SHF.L.U32 R10, R8, 0x1f, RZ ;  /* 0x0000001f080a7819 */ /* 0x008fc800000006ff */
[----:B------:R-:W2:Y:S02]  /*38f80*/  SYNCS.PHASECHK.TRANS64.TRYWAIT P0, [R6+URZ+0x388a0], R10 ;  /* 0x0388a00a060075a7 */ /* 0x000ea4000800017f */
[----:B--2---:R-:W-:Y:S05]  /*38f90*/  @!P0 BRA `(.L_x_6851) ;  /* 0x0000009c00348947 */ /* 0x004fea0003800000 */
.L_x_7062:
[----:B------:R-:W-:Y:S05]  /*38fa0*/  BSYNC B2 ;  /* 0x0000000000027941 */ /* 0x000fea0003800000 */
.L_x_6850:
[----:B------:R-:W-:Y:S04]  /*38fb0*/  BSSY B2, `(.L_x_6852) ;  /* 0x0000009000027945 */ /* 0x000fe80003800000 */
[----:B------:R-:W-:Y:S05]  /*38fc0*/  @P1 BRA `(.L_x_6853) ;  /* 0x00000000001c1947 */ /* 0x000fea0003800000 */
[----:B-1----:R-:W1:Y:S02]  /*38fd0*/  S2R R5, SR_TID.X ;  /* 0x0000000000057919 */ /* 0x002e640000002100 */
[----:B-1----:R-:W-:Y:S01]  /*38fe0*/  LOP3.LUT R7, R5, 0x1f, RZ, 0xc0, !PT ;  /* 0x0000001f05077812 */ /* 0x002fe200078ec0ff */
[----:B------:R-:W-:-:S03]  /*38ff0*/  IMAD.MOV.U32 R5, RZ, RZ, 0x2000 ;  /* 0x00002000ff057424 */ /* 0x000fc600078e00ff */
[----:B------:R-:W-:Y:S01]  /*39000*/  ISETP.NE.AND P0, PT, R7, RZ, PT ;  /* 0x000000ff0700720c */ /* 0x000fe20003f05270 */
[----:B------:R3:W-:-:S12]  /*39010*/  SYNCS.ARRIVE.TRANS64 RZ, [R6+URZ+0x38890], R5 ;  /* 0x0388900506ff79a7 */ /* 0x0007d8000800003f */
[----:B---3--:R-:W-:Y:S05]  /*39020*/  @!P0 BRA `(.L_x_6853) ;  /* 0x0000000000048947 */ /* 0x008fea0003800000 */
[----:B------:R-:W-:Y:S01]  /*39030*/  BPT.TRAP 0x1 ;  /* 0x000000040000795c */ /* 0x000fe20000300000 */
.L_x_6853:
[----:B------:R-:W-:Y:S05]  /*39040*/  BSYNC B2 ;  /* 0x0000000000027941 */ /* 0x000fea0003800000 */
.L_x_6852:
        /* <DEDUP_REMOVED lines=13> */
.L_x_6854:
        /* <DEDUP_REMOVED lines=13> */
.L_x_7063:
[----:B------:R-:W-:Y:S05]  /*391f0*/  BSYNC B2 ;  /* 0x0000000000027941 */ /* 0x000fea0003800000 */
.L_x_6855:
[----:B------:R-:W-:Y:S01]  /*39200*/  BSSY B2, `(.L_x_6857) ;  /* 0x000000b000027945 */ /* 0x000fe20003800000 */
[----:B-12---:R-:W-:Y:S02]  /*39210*/  IMAD.MOV.U32 R10, RZ, RZ, 0x0 ;  /* 0x00000000ff0a7424 */ /* 0x006fe400078e00ff */
        /* <DEDUP_REMOVED lines=9> */
.L_x_6858:
[----:B------:R-:W-:Y:S05]  /*392b0*/  BSYNC B2 ;  /* 0x0000000000027941 */ /* 0x000fea0003800000 */
.L_x_6857:
        /* <DEDUP_REMOVED lines=10> */
.L_x_6859:
        /* <DEDUP_REMOVED lines=15> */
.L_x_6860:
        /* <DEDUP_REMOVED lines=15> */
.L_x_6861:
        /* <DEDUP_REMOVED lines=15> */
.L_x_6862:
        /* <DEDUP_REMOVED lines=15> */
.L_x_6863:
        /* <DEDUP_REMOVED lines=15> */
.L_x_6864:
        /* <DEDUP_REMOVED lines=15> */
.L_x_6865:
        /* <DEDUP_REMOVED lines=15> */
.L_x_6866:
        /* <DEDUP_REMOVED lines=10> */
.L_x_6849:
[----:B------:R-:W-:Y:S05]  /*39a90*/  BSYNC B1 ;  /* 0x0000000000017941 */ /* 0x000fea0003800000 */
.L_x_6848:
[----:B------:R-:W2:Y:S04]  /*39aa0*/  LDL.LU R10, [R1+0x444] ;  /* 0x00044400010a7983 */ /* 0x000ea80000300800 */
[----:B------:R-:W3:Y:S01]  /*39ab0*/  LDL.LU R8, [R1+0x450] ;  /* 0x0004500001087983 */ /* 0x000ee20000300800 */
[----:B-1----:R-:W-:Y:S01]  /*39ac0*/  VIADD R5, R9, 0xfffffffe ;  /* 0xfffffffe09057836 */ /* 0x002fe20000000000 */
        /* <DEDUP_REMOVED lines=10> */
.L_x_6886:
[----:B------:R-:W-:Y:S05]  /*39b70*/  YIELD ;  /* 0x0000000000007946 */ /* 0x000fea0003800000 */
[----:B------:R-:W-:Y:S04]  /*39b80*/  BSSY B1, `(.L_x_6867) ;  /* 0x00000ba000017945 */ /* 0x000fe80003800000 */
[----:B--2---:R-:W-:Y:S05]  /*39b90*/  @!P6 BRA `(.L_x_6868) ;  /* 0x0000000800e0e947 */ /* 0x004fea0003800000 */
[----:B-1----:R-:W2:Y:S04]  /*39ba0*/  LDL R6, [R1+0x444] ;  /* 0x0004440001067983 */ /* 0x002ea80000100800 */
[----:B------:R-:W3:Y:S01]  /*39bb0*/  LDL R7, [R1+0x450] ;  /* 0x0004500001077983 */ /* 0x000ee20000100800 */
[----:B------:R-:W1:Y:S01]  /*39bc0*/  S2R R8, SR_TID.X ;  /* 0x0000000000087919 */ /* 0x000e620000002100 */
[----:B------:R-:W-:Y:S01]  /*39bd0*/  BSSY B2, `(.L_x_6869) ;  /* 0x0000007000027945 */ /* 0x000fe20003800000 */
[----:B-1----:R-:W-:-:S04]  /*39be0*/  LOP3.LUT R8, R8, 0x7f, RZ, 0xc0, !PT ;  /* 0x0000007f08087812 */ /* 0x002fc800078ec0ff */
[----:B------:R-:W-:Y:S01]  /*39bf0*/  ISETP.NE.AND P2, PT, R8, RZ, PT ;  /* 0x000000ff0800720c */ /* 0x000fe20003f45270 */
[----:B--2---:R-:W-:Y:S01]  /*39c00*/  IMAD R6, R6, 0x8, R18 ;  /* 0x0000000806067824 */ /* 0x004fe200078e0212 */
[----:B---3--:R-:W-:-:S04]  /*39c10*/  SHF.L.U32 R7, R7, 0x1f, RZ ;  /* 0x0000001f07077819 */ /* 0x008fc800000006ff */
[----:B------:R-:W1:Y:S02]  /*39c20*/  SYNCS.PHASECHK.TRANS64.TRYWAIT P1, [R6+URZ+0x388a0], R7 ;  /* 0x0388a007060075a7 */ /* 0x000e64000802017f */
[----:B-1----:R-:W-:Y:S05]  /*39c30*/  @!P1 BRA `(.L_x_6870) ;  /* 0x0000009000349947 */ /* 0x002fea0003800000 */
.L_x_7064:
[----:B------:R-:W-:Y:S05]  /*39c40*/  BSYNC B2 ;  /* 0x0000000000027941 */ /* 0x000fea0003800000 */
.L_x_6869:
        /* <DEDUP_REMOVED lines=9> */
.L_x_6872:
[----:B------:R-:W-:Y:S05]  /*39ce0*/  BSYNC B2 ;  /* 0x0000000000027941 */ /* 0x000fea0003800000 */
.L_x_6871:
        /* <DEDUP_REMOVED lines=12> */
.L_x_6873:
        /* <DEDUP_REMOVED lines=13> */
.L_x_7065:
[----:B------:R-:W-:Y:S05]  /*39e80*/  BSYNC B2 ;  /* 0x0000000000027941 */ /* 0x000fea0003800000 */
.L_x_6874:
        /* <DEDUP_REMOVED lines=11> */
.L_x_6877:
[----:B------:R-:W-:Y:S05]  /*39f40*/  BSYNC B2 ;  /* 0x0000000000027941 */ /* 0x000fea0003800000 */
.L_x_6876:
        /* <DEDUP_REMOVED lines=10> */
.L_x_6878:
        /* <DEDUP_REMOVED lines=15> */
.L_x_6879:
        /* <DEDUP_REMOVED lines=15> */
.L_x_6880:
        /* <DEDUP_REMOVED lines=15> */
.L_x_6881:
        /* <DEDUP_REMOVED lines=15> */
.L_x_6882:
        /* <DEDUP_REMOVED lines=15> */
.L_x_6883:
        /* <DEDUP_REMOVED lines=15> */
.L_x_6884:
        /* <DEDUP_REMOVED lines=15> */
.L_x_6885:
        /* <DEDUP_REMOVED lines=10> */
.L_x_6868:
[----:B------:R-:W-:Y:S05]  /*3a720*/  BSYNC B1 ;  /* 0x0000000000017941 */ /* 0x000fea0003800000 */
.L_x_6867:
        /* <DEDUP_REMOVED lines=8> */
[----:B---3--:R-:W-:-:S03]  /*3a7b0*/  LOP3.LUT R8, R8, R7, RZ, 0x3c, !PT ;  /* 0x0000000708087212 */ /* 0x008fc600078e3cff */
[----:B------:R2:W-:Y:S04]  /*3a7c0*/  STL [R1+0x444], R6 ;  /* 0x0004440601007387 */ /* 0x0005e80000100800 */
[----:B------:R2:W-:Y:S01]  /*3a7d0*/  STL [R1+0x450], R8 ;  /* 0x0004500801007387 */ /* 0x0005e20000100800 */
[----:B------:R-:W-:Y:S05]  /*3a7e0*/  @P2 BRA `(.L_x_6886) ;  /* 0xfffffff000e02947 */ /* 0x000fea000383ffff */
.L_x_6842:
[----:B------:R-:W-:Y:S05]  /*3a7f0*/  BSYNC B0 ;  /* 0x0000000000007941 */ /* 0x000fea0003800000 */
.L_x_6841:
[----:B-12---:R-:W2:Y:S01]  /*3a800*/  LDL R8, [R1+0x45c] ;  /* 0x00045c0001087983 */ /* 0x006ea20000100800 */
[----:B------:R-:W1:Y:S01]  /*3a810*/  LDC R0, c[0x0][0x448] ;  /* 0x00011200ff007b82 */ /* 0x000e620000000800 */
[----:B------:R-:W-:Y:S07]  /*3a820*/  @!P0 WARPSYNC.ALL ;  /* 0x0000000000008948 */ /* 0x000fee0003800000 */
[----:B------:R-:W-:Y:S01]  /*3a830*/  @!P0 BAR.SYNC.DEFER_BLOCKING 0xc, 0x180 ;  /* 0x0306000000008b1d */ /* 0x000fe20000010000 */
[----:B-1----:R-:W-:-:S13]  /*3a840*/  ISETP.NE.AND P1, PT, R0, 0x1, PT ;  /* 0x000000010000780c */ /* 0x002fda0003f25270 */
[----:B------:R-:W1:Y:S08]  /*3a850*/  @P1 LDC R0, c[0x0][0x44c] ;  /* 0x00011300ff001b82 */ /* 0x000e700000000800 */
[----:B------:R-:W3:Y:S01]  /*3a860*/  @P1 LDC R3, c[0x0][0x450] ;  /* 0x00011400ff031b82 */ /* 0x000ee20000000800 */
[----:B--2---:R-:W-:-:S04]  /*3a870*/  VIADD R2, R8, 0x3f ;  /* 0x0000003f08027836 */ /* 0x004fc80000000000 */
[----:B-1----:R-:W-:-:S05]  /*3a880*/  @P1 IMAD.HI.U32 R0, R2, R0, RZ ;  /* 0x0000000002001227 */ /* 0x002fca00078e00ff */
[----:B---3--:R-:W-:-:S05]  /*3a890*/  @P1 SHF.R.U32.HI R2, RZ, R3, R0 ;  /* 0x00000003ff021219 */ /* 0x008fca0000011600 */
[----:B------:R-:W-:Y:S02]  /*3a8a0*/  IMAD.IADD R0, R20, 0x1, R2 ;  /* 0x0000000114007824 */ /* 0x000fe400078e0202 */
[----:B------:R-:W1:Y:S02]  /*3a8b0*/  LDC.64 R2, c[0x0][0xad8] ;  /* 0x0002b600ff027b82 */ /* 0x000e640000000a00 */
[----:B-1----:R-:W-:Y:S01]  /*3a8c0*/  ISETP.GE.AND P2, PT, R3, 0x1, PT ;  /* 0x000000010300780c */ /* 0x002fe20003f46270 */
        /* <DEDUP_REMOVED lines=13> */
.L_x_6889:
[----:B------:R-:W-:-:S13]  /*3a9a0*/  ISETP.NE.AND P0, PT, R3, 0x1, PT ;  /* 0x000000010300780c */ /* 0x000fda0003f05270 */
[----:B------:R-:W1:Y:S02]  /*3a9b0*/  @P0 LDC.64 R6, c[0x0][0xae0] ;  /* 0x0002b800ff060b82 */ /* 0x000e640000000a00 */
[----:B-1----:R-:W-:-:S05]  /*3a9c0*/  @P0 IMAD.HI.U32 R6, R2, R6, RZ ;  /* 0x0000000602060227 */ /* 0x002fca00078e00ff */
[----:B------:R-:W-:-:S07]  /*3a9d0*/  @P0 SHF.R.U32.HI R2, RZ, R7, R6 ;  /* 0x00000007ff020219 */ /* 0x000fce0000011606 */
.L_x_6890:
[----:B------:R-:W-:Y:S05]  /*3a9e0*/  BSYNC B0 ;  /* 0x0000000000007941 */ /* 0x000fea0003800000 */
.L_x_6888:
[----:B------:R-:W-:-:S05]  /*3a9f0*/  IMAD R2, R2, R3, R3 ;  /* 0x0000000302027224 */ /* 0x000fca00078e0203 */
[----:B------:R-:W-:-:S07]  /*3aa00*/  VIMNMX R5, R5, R2, PT ;  /* 0x0000000205057248 */ /* 0x000fce0003fe0100 */
.L_x_6887:
[----:B------:R-:W2:Y:S01]  /*3aa10*/  LDL R7, [R1+0x4a4] ;  /* 0x0004a40001077983 */ /* 0x000ea20000100800 */
[----:B------:R-:W1:Y:S01]  /*3aa20*/  @P1 LDC R2, c[0x0][0x44c] ;  /* 0x00011300ff021b82 */ /* 0x000e620000000800 */
[----:B------:R-:W-:Y:S01]  /*3aa30*/  IMAD.MOV.U32 R0, RZ, RZ, R8 ;  /* 0x000000ffff007224 */ /* 0x000fe200078e0008 */
[----:B------:R-:W-:Y:S01]  /*3aa40*/  ULDC UR4, c[0x0][0xad4] ;  /* 0x0002b50000047ab9 */ /* 0x000fe20000000800 */
[----:B------:R-:W-:-:S05]  /*3aa50*/  VIADD R5, R5, 0x3f ;  /* 0x0000003f05057836 */ /* 0x000fca0000000000 */
[----:B------:R-:W3:Y:S01]  /*3aa60*/  @P1 LDC R6, c[0x0][0x450] ;  /* 0x00011400ff061b82 */ /* 0x000ee20000000800 */
[----:B-1----:R-:W-:-:S05]  /*3aa70*/  @P1 IMAD.HI.U32 R2, R8, R2, RZ ;  /* 0x0000000208021227 */ /* 0x002fca00078e00ff */
[----:B---3--:R-:W-:-:S05]  /*3aa80*/  @P1 SHF.R.U32.HI R0, RZ, R6, R2 ;  /* 0x00000006ff001219 */ /* 0x008fca0000011602 */
        /* <DEDUP_REMOVED lines=18> */
.L_x_6893:
[----:B------:R-:W-:-:S13]  /*3abb0*/  ISETP.NE.AND P0, PT, R3, 0x1, PT ;  /* 0x000000010300780c */ /* 0x000fda0003f05270 */
[----:B------:R-:W1:Y:S02]  /*3abc0*/  @P0 LDC.64 R6, c[0x0][0xae0] ;  /* 0x0002b800ff060b82 */ /* 0x000e640000000a00 */
[----:B-1----:R-:W-:-:S05]  /*3abd0*/  @P0 IMAD.HI.U32 R6, R2, R6, RZ ;  /* 0x0000000602060227 */ /* 0x002fca00078e00ff */
[----:B------:R-:W-:-:S07]  /*3abe0*/  @P0 SHF.R.U32.HI R2, RZ, R7, R6 ;  /* 0x00000007ff020219 */ /* 0x000fce0000011606 */
.L_x_6894:
[----:B------:R-:W-:Y:S05]  /*3abf0*/  BSYNC B0 ;  /* 0x0000000000007941 */ /* 0x000fea0003800000 */
.L_x_6892:
[----:B------:R-:W-:-:S05]  /*3ac00*/  IMAD R2, R2, R3, RZ ;  /* 0x0000000302027224 */ /* 0x000fca00078e02ff */
[----:B------:R-:W-:-:S07]  /*3ac10*/  VIMNMX R0, R0, R2, !PT ;  /* 0x0000000200007248 */ /* 0x000fce0007fe0100 */
.L_x_6891:
[----:B------:R-:W-:Y:S01]  /*3ac20*/  SHF.R.S32.HI R2, RZ, 0x1f, R0 ;  /* 0x0000001fff027819 */ /* 0x000fe20000011400 */
[----:B------:R1:W-:Y:S01]  /*3ac30*/  STL [R1+0x47c], RZ ;  /* 0x00047cff01007387 */ /* 0x0003e20000100800 */
[----:B------:R-:W-:Y:S01]  /*3ac40*/  ISETP.NE.AND P1, PT, R4, RZ, PT ;  /* 0x000000ff0400720c */ /* 0x000fe20003f25270 */
[----:B------:R-:W-:Y:S01]  /*3ac50*/  BSSY B0, `(.L_x_6895) ;  /* 0x0000024000007945 */ /* 0x000fe20003800000 */
[----:B------:R-:W-:-:S04]  /*3ac60*/  LEA.HI R2, R2, R0, RZ, 0x6 ;  /* 0x0000000002027211 */ /* 0x000fc800078f30ff */
[----:B------:R-:W-:-:S04]  /*3ac70*/  SHF.R.S32.HI R2, RZ, 0x6, R2 ;  /* 0x00000006ff027819 */ /* 0x000fc80000011402 */
[----:B------:R-:W-:-:S03]  /*3ac80*/  VIMNMX R9, RZ, R2, !PT ;  /* 0x00000002ff097248 */ /* 0x000fc60007fe0100 */
[----:B------:R-:W2:Y:S01]  /*3ac90*/  @!P1 LDC R4, c[0x0][0xae8] ;  /* 0x0002ba00ff049b82 */ /* 0x000ea20000000800 */
[----:B------:R-:W-:Y:S01]  /*3aca0*/  ISETP.GT.AND P0, PT, R5, R9, PT ;  /* 0x000000090500720c */ /* 0x000fe20003f04270 */
[----:B------:R1:W-:-:S12]  /*3acb0*/  STL [R1+0x478], R9 ;  /* 0x0004780901007387 */ /* 0x0003d80000100800 */
[----:B-1----:R-:W-:Y:S05]  /*3acc0*/  @!P0 BRA `(.L_x_6896) ;  /* 0x0000000000708947 */ /* 0x002fea0003800000 */
[----:B--2---:R-:W-:-:S04]  /*3acd0*/  IABS R0, R4 ;  /* 0x0000000400007213 */ /* 0x004fc80000000000 */
        /* <DEDUP_REMOVED lines=27> */
.L_x_6896:
[----:B------:R-:W-:Y:S05]  /*3ae90*/  BSYNC B0 ;  /* 0x0000000000007941 */ /* 0x000fea0003800000 */
.L_x_6895:
[----:B------:R-:W3:Y:S04]  /*3aea0*/  LDL R0, [R1+0x47c] ;  /* 0x00047c0001007983 */ /* 0x000ee80000100800 */
[----:B-1----:R-:W3:Y:S01]  /*3aeb0*/  LDL R2, [R1+0x4a0] ;  /* 0x0004a00001027983 */ /* 0x002ee20000100800 */
[----:B------:R-:W-:Y:S01]  /*3aec0*/  BSSY B7, `(.L_x_6897) ;  /* 0x00005bd000077945 */ /* 0x000fe20003800000 */
[----:B---3--:R-:W-:-:S05]  /*3aed0*/  IMAD R2, R2, R0, R9 ;  /* 0x0000000002027224 */ /* 0x008fca00078e0209 */
[----:B------:R-:W-:Y:S01]  /*3aee0*/  VIADDMNMX R0, R2, R0, R5, PT ;  /* 0x0000000002007246 */ /* 0x000fe20003800105 */
        /* <DEDUP_REMOVED lines=9> */
[----:B------:R-:W-:Y:S01]  /*3af80*/  VOTEU.ANY UR4, UPT, PT ;  /* 0x0000000000047886 */ /* 0x000fe200038e0100 */
[----:B--2---:R-:W2:Y:S01]  /*3af90*/  LDC.64 R4, c[0x0][0xd60] ;  /* 0x00035800ff047b82 */ /* 0x004ea20000000a00 */
        /* <DEDUP_REMOVED lines=9> */
[----:B------:R4:W-:Y:S01]  /*3b030*/  STL [R1+0x430], R0 ;  /* 0x0004300001007387 */ /* 0x0009e20000100800 */
[----:B------:R-:W-:Y:S05]  /*3b040*/  BRA `(.L_x_6899) ;  /* 0x0000005800907947 */ /* 0x000fea0003800000 */
.L_x_6898:
        /* <DEDUP_REMOVED lines=8> */
[----:B--2---:R-:W-:Y:S02]  /*3b0d0*/  IMAD.U32 R4, RZ, RZ, UR6 ;  /* 0x00000006ff047e24 */ /* 0x004fe4000f8e00ff */
        /* <DEDUP_REMOVED lines=11> */
.L_x_6901:
[----:B------:R-:W-:Y:S05]  /*3b190*/  BSYNC B6 ;  /* 0x0000000000067941 */ /* 0x000fea0003800000 */
.L_x_6900:
        /* <DEDUP_REMOVED lines=9> */
[----:B--2---:R-:W-:Y:S02]  /*3b230*/  IMAD.U32 R4, RZ, RZ, UR6 ;  /* 0x00000006ff047e24 */ /* 0x004fe4000f8e00ff */
        /* <DEDUP_REMOVED lines=9> */
[----:B0--3--:R-:W-:Y:S05]  /*3b2d0*/  CALL.ABS.NOINC R2 ;  /* 0x0000000002007343 */ /* 0x009fea0003c00000 */
.L_x_6904:
        /* <DEDUP_REMOVED lines=15> */
.L_x_6903:
[----:B------:R-:W-:Y:S05]  /*3b3d0*/  BSYNC B6 ;  /* 0x0000000000067941 */ /* 0x000fea0003800000 */
.L_x_6902:
[----:B------:R-:W3:Y:S01]  /*3b3e0*/  LDL R0, [R1+0x43c] ;  /* 0x00043c0001007983 */ /* 0x000ee20000100800 */
[----:B------:R-:W-:Y:S02]  /*3b3f0*/  ULDC.64 UR4, c[0x0][0xaf0] ;  /* 0x0002bc0000047ab9 */ /* 0x000fe40000000a00 */
[----:B------:R-:W-:Y:S01]  /*3b400*/  ISETP.NE.U32.AND P0, PT, RZ, UR4, PT ;  /* 0x00000004ff007c0c */ /* 0x000fe2000bf05070 */
[----:B------:R-:W4:Y:S03]  /*3b410*/  LDL R17, [R1+0x480] ;  /* 0x0004800001117983 */ /* 0x000f260000100800 */
[----:B------:R-:W-:Y:S01]  /*3b420*/  ISETP.NE.AND.EX P0, PT, RZ, UR5, PT, P0 ;  /* 0x00000005ff007c0c */ /* 0x000fe2000bf05300 */
[----:B------:R-:W-:-:S12]  /*3b430*/  ULDC.64 UR4, c[0x0][0xb00] ;  /* 0x0002c00000047ab9 */ /* 0x000fd80000000a00 */
[----:B------:R-:W1:Y:S01]  /*3b440*/  @P0 LDC.64 R2, c[0x0][0xaf0] ;  /* 0x0002bc00ff020b82 */ /* 0x000e620000000a00 */
[----:B---3--:R-:W-:Y:S02]  /*3b450*/  IMAD.MOV.U32 R7, RZ, RZ, R0 ;  /* 0x000000ffff077224 */ /* 0x008fe400078e0000 */
[----:B-1----:R-:W-:-:S05]  /*3b460*/  @P0 IMAD.WIDE R2, R0, 0x4, R2 ;  /* 0x0000000400020825 */ /* 0x002fca00078e0202 */
[----:B------:R1:W3:Y:S01]  /*3b470*/  @P0 LDG.E R7, desc[UR44][R2.64] ;  /* 0x0000002c02070981 */ /* 0x0002e2000c1e1900 */
[----:B----4-:R-:W-:Y:S01]  /*3b480*/  VIADD R0, R17, 0xffffffff ;  /* 0xffffffff11007836 */ /* 0x010fe20000000000 */
[----:B-1----:R-:W1:Y:S02]  /*3b490*/  LDC.64 R2, c[0x0][0x418] ;  /* 0x00010600ff027b82 */ /* 0x002e640000000a00 */
[----:B-1----:R-:W-:Y:S01]  /*3b4a0*/  LOP3.LUT P0, RZ, R2, UR4, RZ, 0xfc, !PT ;  /* 0x0000000402ff7c12 */ /* 0x002fe2000f80fcff */
[----:B------:R-:W-:-:S03]  /*3b4b0*/  UMOV UR4, 0xffffffff ;  /* 0xffffffff00047882 */ /* 0x000fc60000000000 */
[----:B------:R-:W-:Y:S02]  /*3b4c0*/  LOP3.LUT P0, RZ, R3, UR5, RZ, 0xfc, P0 ;  /* 0x0000000503ff7c12 */ /* 0x000fe4000800fcff */
[----:B---3--:R-:W-:Y:S01]  /*3b4d0*/  SHF.R.S32.HI R8, RZ, 0x1f, R7 ;  /* 0x0000001fff087819 */ /* 0x008fe20000011407 */
[----:B------:R1:W-:Y:S01]  /*3b4e0*/  STL [R1+0x434], R7 ;  /* 0x0004340701007387 */ /* 0x0003e20000100800 */
[----:B------:R-:W-:-:S03]  /*3b4f0*/  SEL R17, R7, RZ, !P0 ;  /* 0x000000ff07117207 */ /* 0x000fc60004000000 */
[----:B------:R1:W-:Y:S01]  /*3b500*/  STL [R1+0x438], R8 ;  /* 0x0004380801007387 */ /* 0x0003e20000100800 */
[----:B------:R-:W-:Y:S05]  /*3b510*/  BRA.DIV UR4, `(.L_x_6905) ;  /* 0x0000007a04247947 */ /* 0x000fea000b800000 */
[----:B--2---:R-:W2:Y:S02]  /*3b520*/  S2R R4, SR_TID.X ;  /* 0x0000000000047919 */ /* 0x004ea40000002100 */
[----:B--2---:R-:W-:-:S04]  /*3b530*/  SHF.R.U32.HI R4, RZ, 0x5, R4 ;  /* 0x00000005ff047819 */ /* 0x004fc80000011604 */
[----:B------:R-:W-:-:S05]  /*3b540*/  LOP3.LUT R4, R4, 0x3, RZ, 0xc0, !PT ;  /* 0x0000000304047812 */ /* 0x000fca00078ec0ff */
[----:B------:R2:W3:Y:S02]  /*3b550*/  SHFL.IDX PT, R14, R4, RZ, 0x1f ;  /* 0x00001fff040e7589 */ /* 0x0004e400000e0000 */
.L_x_7068:
        /* <DEDUP_REMOVED lines=9> */
.L_x_7071:
        /* <DEDUP_REMOVED lines=24> */
.L_x_6908:
[----:B------:R-:W4:Y:S04]  /*3b770*/  LDL R0, [R1+0x440] ;  /* 0x0004400001007983 */ /* 0x000f280000100800 */
[----:B---3--:R-:W3:Y:S01]  /*3b780*/  LDL R2, [R1+0x44c] ;  /* 0x00044c0001027983 */ /* 0x008ee20000100800 */
[----:B----4-:R-:W-:Y:S01]  /*3b790*/  IMAD R0, R0, 0x8, R18 ;  /* 0x0000000800007824 */ /* 0x010fe200078e0212 */
[----:B---3--:R-:W-:-:S04]  /*3b7a0*/  SHF.L.U32 R2, R2, 0x1f, RZ ;  /* 0x0000001f02027819 */ /* 0x008fc800000006ff */
[----:B------:R-:W3:Y:S02]  /*3b7b0*/  SYNCS.PHASECHK.TRANS64.TRYWAIT P0, [R0+URZ+0x38840], R2 ;  /* 0x03884002000075a7 */ /* 0x000ee4000800017f */
[----:B---3--:R-:W-:Y:S05]  /*3b7c0*/  @!P0 BRA `(.L_x_6909) ;  /* 0x0000007400cc8947 */ /* 0x008fea0003800000 */
.L_x_7072:
        /* <DEDUP_REMOVED lines=11> */
.L_x_6910:
        /* <DEDUP_REMOVED lines=23> */
.L_x_6906:
        /* <DEDUP_REMOVED lines=11> */
[----:B--2---:R-:W-:Y:S02]  /*3baa0*/  SEL R4, R0, RZ, !P0 ;  /* 0x000000ff00047207 */ /* 0x004fe40004000000 */
        /* <DEDUP_REMOVED lines=22> */
.L_x_6912:
[----:B------:R-:W-:Y:S05]  /*3bc10*/  BSYNC B6 ;  /* 0x0000000000067941 */ /* 0x000fea0003800000 */
.L_x_6911:
[----:B------:R-:W3:Y:S01]  /*3bc20*/  LDL R11, [R1+0x45c] ;  /* 0x00045c00010b7983 */ /* 0x000ee20000100800 */
[----:B-1----:R-:W1:Y:S01]  /*3bc30*/  LDC R7, c[0x0][0x448] ;  /* 0x00011200ff077b82 */ /* 0x002e620000000800 */
        /* <DEDUP_REMOVED lines=15> */
[----:B---3--:R-:W-:-:S04]  /*3bd30*/  IMAD.IADD R5, R0, 0x1, R11 ;  /* 0x0000000100057824 */ /* 0x008fc800078e020b */
        /* <DEDUP_REMOVED lines=80> */
.L_x_7081:
        /* <DEDUP_REMOVED lines=12> */
.L_x_6914:
        /* <DEDUP_REMOVED lines=37> */
.L_x_6916:
[----:B------:R-:W-:Y:S05]  /*3c550*/  BSYNC B6 ;  /* 0x0000000000067941 */ /* 0x000fea0003800000 */
.L_x_6915:
        /* <DEDUP_REMOVED lines=41> */
[----:B------:R-:W-:Y:S02]  /*3c7f0*/  ULDC.64 UR4, c[0x0][0x390] ;  /* 0x0000e40000047ab9 */ /* 0x000fe40000000a00 */
[----:B------:R-:W-:Y:S01]  /*3c800*/  LEA R0, P0, R2, UR4, 0x1 ;  /* 0x0000000402007c11 */ /* 0x000fe2000f8008ff */
[----:B------:R-:W-:Y:S01]  /*3c810*/  ULDC UR4, c[0x0][0x3b8] ;  /* 0x0000ee0000047ab9 */ /* 0x000fe20000000800 */
[----:B------:R-:W-:Y:S01]  /*3c820*/  IMAD.IADD R4, R3, 0x1, R4 ;  /* 0x0000000103047824 */ /* 0x000fe200078e0204 */
[----:B------:R-:W-:Y:S02]  /*3c830*/  ISETP.GE.AND P1, PT, R8, UR4, PT ;  /* 0x0000000408007c0c */ /* 0x000fe4000bf26270 */
[----:B------:R-:W1:Y:S01]  /*3c840*/  S2R R8, SR_TID.X ;  /* 0x0000000000087919 */ /* 0x000e620000002100 */
[----:B------:R-:W-:Y:S02]  /*3c850*/  ISETP.GE.AND P2, PT, R9, UR4, PT ;  /* 0x0000000409007c0c */ /* 0x000fe4000bf46270 */
[----:B------:R-:W-:-:S02]  /*3c860*/  LEA.HI.X R4, R2, UR5, R4, 0x1, P0 ;  /* 0x0000000502047c11 */ /* 0x000fc400080f0c04 */
[----:B------:R-:W-:Y:S02]  /*3c870*/  SEL R3, RZ, 0x4, P2 ;  /* 0x00000004ff037807 */ /* 0x000fe40001000000 */
[----:B------:R-:W-:Y:S01]  /*3c880*/  SEL R2, RZ, 0x2, P1 ;  /* 0x00000002ff027807 */ /* 0x000fe20000800000 */
[----:B0-----:R-:W-:-:S05]  /*3c890*/  IMAD.SHL.U32 R10, R6, 0x8, RZ ;  /* 0x00000008060a7824 */ /* 0x001fca00078e00ff */
[----:B------:R-:W-:-:S04]  /*3c8a0*/  LOP3.LUT R10, R10, 0x38, RZ, 0xc0, !PT ;  /* 0x000000380a0a7812 */ /* 0x000fc800078ec0ff */
[----:B------:R-:W-:-:S04]  /*3c8b0*/  ISETP.GE.AND P3, PT, R10, UR4, PT ;  /* 0x000000040a007c0c */ /* 0x000fc8000bf66270 */
[----:B------:R-:W-:-:S04]  /*3c8c0*/  SEL R5, RZ, 0x1, P3 ;  /* 0x00000001ff057807 */ /* 0x000fc80001800000 */
[----:B------:R-:W-:Y:S01]  /*3c8d0*/  IADD3 R2, R3, R2, R5 ;  /* 0x0000000203027210 */ /* 0x000fe20007ffe005 */
[----:B-1----:R-:W-:-:S04]  /*3c8e0*/  IMAD.SHL.U32 R8, R8, 0x8, RZ ;  /* 0x0000000808087824 */ /* 0x002fc800078e00ff */
[----:B------:R-:W-:Y:S02]  /*3c8f0*/  @P3 LOP3.LUT R19, R19, 0x8, RZ, 0xfc, !PT ;  /* 0x0000000813133812 */ /* 0x000fe400078efcff */
[----:B------:R-:W-:Y:S02]  /*3c900*/  LOP3.LUT R8, R8, 0x38, RZ, 0xc0, !PT ;  /* 0x0000003808087812 */ /* 0x000fe400078ec0ff */
[----:B------:R-:W-:Y:S02]  /*3c910*/  LOP3.LUT R19, R19, 0xfffffffd, RZ, 0xc0, !PT ;  /* 0xfffffffd13137812 */ /* 0x000fe400078ec0ff */
[C---:B------:R-:W-:Y:S02]  /*3c920*/  LOP3.LUT R9, R8.reuse, 0x100, RZ, 0xfc, !PT ;  /* 0x0000010008097812 */ /* 0x040fe400078efcff */
[----:B------:R-:W-:Y:S02]  /*3c930*/  LOP3.LUT R8, R8, 0xc0, RZ, 0xfc, !PT ;  /* 0x000000c008087812 */ /* 0x000fe400078efcff */
[----:B------:R-:W-:-:S02]  /*3c940*/  @P2 LOP3.LUT R19, R19, 0x2, RZ, 0xfc, !PT ;  /* 0x0000000213132812 */ /* 0x000fc400078efcff */
[----:B------:R-:W-:Y:S01]  /*3c950*/  ISETP.GE.AND P5, PT, R8, UR4, PT ;  /* 0x0000000408007c0c */ /* 0x000fe2000bfa6270 */
[C---:B------:R-:W-:Y:S01]  /*3c960*/  IMAD.SHL.U32 R8, R6.reuse, 0x8, RZ ;  /* 0x0000000806087824 */ /* 0x040fe200078e00ff */
[----:B------:R-:W-:Y:S01]  /*3c970*/  LOP3.LUT R19, R19, 0xfffffffb, RZ, 0xc0, !PT ;  /* 0xfffffffb13137812 */ /* 0x000fe200078ec0ff */
[----:B------:R-:W-:Y:S01]  /*3c980*/  IMAD.SHL.U32 R6, R6, 0x8, RZ ;  /* 0x0000000806067824 */ /* 0x000fe200078e00ff */
[----:B------:R-:W-:Y:S02]  /*3c990*/  ISETP.GE.AND P0, PT, R9, UR4, PT ;  /* 0x0000000409007c0c */ /* 0x000fe4000bf06270 */
[----:B------:R-:W-:Y:S02]  /*3c9a0*/  LOP3.LUT R8, R8, 0x38, RZ, 0xc0, !PT ;  /* 0x0000003808087812 */ /* 0x000fe400078ec0ff */
[----:B------:R-:W-:Y:S02]  /*3c9b0*/  LOP3.LUT R6, R6, 0x38, RZ, 0xc0, !PT ;  /* 0x0000003806067812 */ /* 0x000fe400078ec0ff */
[----:B------:R-:W-:-:S02]  /*3c9c0*/  LOP3.LUT R9, R8, 0x180, RZ, 0xfc, !PT ;  /* 0x0000018008097812 */ /* 0x000fc400078efcff */
[----:B------:R-:W-:Y:S02]  /*3c9d0*/  @P1 LOP3.LUT R19, R19, 0x4, RZ, 0xfc, !PT ;  /* 0x0000000413131812 */ /* 0x000fe400078efcff */
[----:B------:R-:W-:Y:S02]  /*3c9e0*/  SEL R5, RZ, 0x10, P0 ;  /* 0x00000010ff057807 */ /* 0x000fe40000000000 */
[----:B------:R-:W-:Y:S02]  /*3c9f0*/  SEL R3, RZ, 0x8, P5 ;  /* 0x00000008ff037807 */ /* 0x000fe40002800000 */
[----:B------:R-:W-:Y:S02]  /*3ca00*/  ISETP.GE.AND P1, PT, R9, UR4, PT ;  /* 0x0000000409007c0c */ /* 0x000fe4000bf26270 */
[----:B------:R-:W-:Y:S02]  /*3ca10*/  LOP3.LUT R8, R6, 0x140, RZ, 0xfc, !PT ;  /* 0x0000014006087812 */ /* 0x000fe400078efcff */
[----:B------:R-:W-:-:S02]  /*3ca20*/  IADD3 R2, R5, R2, R3 ;  /* 0x0000000205027210 */ /* 0x000fc40007ffe003 */
[----:B------:R-:W-:Y:S02]  /*3ca30*/  SEL R5, RZ, 0x40, P1 ;  /* 0x00000040ff057807 */ /* 0x000fe40000800000 */
[----:B------:R-:W-:Y:S02]  /*3ca40*/  LOP3.LUT R6, R6, 0x1c0, RZ, 0xfc, !PT ;  /* 0x000001c006067812 */ /* 0x000fe400078efcff */
[----:B------:R-:W-:Y:S02]  /*3ca50*/  ISETP.GE.AND P1, PT, R8, UR4, PT ;  /* 0x0000000408007c0c */ /* 0x000fe4000bf26270 */
[----:B------:R-:W-:Y:S01]  /*3ca60*/  ISETP.GE.AND P2, PT, R6, UR4, PT ;  /* 0x0000000406007c0c */ /* 0x000fe2000bf46270 */
[----:B------:R-:W-:Y:S01]  /*3ca70*/  UMOV UR4, 0xffffffff ;  /* 0xffffffff00047882 */ /* 0x000fe20000000000 */
[----:B------:R-:W-:Y:S02]  /*3ca80*/  SEL R3, RZ, 0x20, P1 ;  /* 0x00000020ff037807 */ /* 0x000fe40000800000 */
[----:B------:R-:W-:-:S02]  /*3ca90*/  SEL R6, RZ, 0x80, P2 ;  /* 0x00000080ff067807 */ /* 0x000fc40001000000 */
        /* <DEDUP_REMOVED lines=13> */
[----:B------:R-:W-:Y:S04]  /*3cb70*/  SHFL.IDX PT, R14, R0, 0x1, 0x181f ;  /* 0x00381f00000e7f89 */ /* 0x000fe800000e0000 */
        /* <DEDUP_REMOVED lines=12> */
[----:B------:R-:W-:Y:S01]  /*3cc40*/  SHFL.IDX PT, R8, R4, RZ, 0x181f ;  /* 0x00181fff04087589 */ /* 0x000fe200000e0000 */
[----:B0-----:R-:W-:-:S05]  /*3cc50*/  IMAD.SHL.U32 R12, R3, 0x8, RZ ;  /* 0x00000008030c7824 */ /* 0x001fca00078e00ff */
[----:B------:R-:W-:Y:S02]  /*3cc60*/  @P3 LOP3.LUT R19, R19, 0x20, RZ, 0xfc, !PT ;  /* 0x0000002013133812 */ /* 0x000fe400078efcff */
[----:B------:R-:W-:Y:S02]  /*3cc70*/  @!P2 ISETP.NE.U32.AND P3, PT, R2, RZ, PT ;  /* 0x000000ff0200a20c */ /* 0x000fe40003f65070 */
[----:B------:R-:W0:Y:S01]  /*3cc80*/  SHFL.IDX PT, R2, R0, RZ, 0x181f ;  /* 0x00181fff00027589 */ /* 0x000e2200000e0000 */
[----:B------:R-:W-:Y:S02]  /*3cc90*/  LOP3.LUT R12, R12, 0x38, RZ, 0xc0, !PT ;  /* 0x000000380c0c7812 */ /* 0x000fe400078ec0ff */
[----:B------:R-:W-:-:S08]  /*3cca0*/  LOP3.LUT R19, R19, 0xffffbfff, RZ, 0xc0, !PT ;  /* 0xffffbfff13137812 */ /* 0x000fd000078ec0ff */
[----:B------:R-:W-:Y:S02]  /*3ccb0*/  @P3 LOP3.LUT R19, R19, 0x4000, RZ, 0xfc, !PT ;  /* 0x0000400013133812 */ /* 0x000fe400078efcff */
[----:B0-----:R-:W-:-:S05]  /*3ccc0*/  @!P2 LEA R3, P6, R12, R2, 0x1 ;  /* 0x000000020c03a211 */ /* 0x001fca00078c08ff */
[----:B------:R-:W-:-:S05]  /*3ccd0*/  @!P2 IMAD.X R2, RZ, RZ, R8, P6 ;  /* 0x000000ffff02a224 */ /* 0x000fca00030e0608 */
        /* <DEDUP_REMOVED lines=61> */
.L_x_7091:
        /* <DEDUP_REMOVED lines=31> */
.L_x_6919:
[----:B------:R-:W-:Y:S05]  /*3d2a0*/  BSYNC B0 ;  /* 0x0000000000007941 */ /* 0x000fea0003800000 */
.L_x_6918:
[----:B------:R-:W-:Y:S01]  /*3d2b0*/  NOP ;  /* 0x0000000000007918 */ /* 0x000fe20000000000 */
[----:B------:R-:W-:-:S13]  /*3d2c0*/  PLOP3.LUT P0, PT, PT, PT, PT, 0x80, 0x0 ;  /* 0x000000000000781c */ /* 0x000fda0003f0f070 */
.L_x_6920:
        /* <DEDUP_REMOVED lines=18> */
.L_x_7092:
[----:B------:R-:W-:Y:S05]  /*3d3f0*/  BSYNC B0 ;  /* 0x0000000000007941 */ /* 0x000fea0003800000 */
.L_x_6921:
        /* <DEDUP_REMOVED lines=13> */
.L_x_7093:
[----:B------:R-:W-:Y:S05]  /*3d4d0*/  BSYNC B1 ;  /* 0x0000000000017941 */ /* 0x000fea0003800000 */
.L_x_6925:
        /* <DEDUP_REMOVED lines=9> */
.L_x_6928:
[----:B------:R-:W-:Y:S05]  /*3d570*/  BSYNC B1 ;  /* 0x0000000000017941 */ /* 0x000fea0003800000 */
.L_x_6927:
        /* <DEDUP_REMOVED lines=13> */
.L_x_6929:
        /* <DEDUP_REMOVED lines=15> */
.L_x_6930:
        /* <DEDUP_REMOVED lines=15> */
.L_x_6931:
        /* <DEDUP_REMOVED lines=15> */
.L_x_6932:
        /* <DEDUP_REMOVED lines=15> */
.L_x_6933:
        /* <DEDUP_REMOVED lines=15> */
.L_x_6934:
        /* <DEDUP_REMOVED lines=15> */
.L_x_6935:
        /* <DEDUP_REMOVED lines=15> */
.L_x_6936:
        /* <DEDUP_REMOVED lines=10> */
.L_x_6924:
[----:B------:R-:W-:Y:S05]  /*3dd80*/  BSYNC B0 ;  /* 0x0000000000007941 */ /* 0x000fea0003800000 */
.L_x_6923:
        /* <DEDUP_REMOVED lines=61> */
.L_x_6943:
[----:B------:R-:W2:Y:S01]  /*3e160*/  S2R R2, SR_TID.X ;  /* 0x0000000000027919 */ /* 0x000ea20000002100 */
[----:B-1----:R-:W-:Y:S01]  /*3e170*/  SHF.L.U32 R6, R9, 0x1f, RZ ;  /* 0x0000001f09067819 */ /* 0x002fe200000006ff */
[----:B------:R-:W-:Y:S01]  /*3e180*/  BSSY B3, `(.L_x_6944) ;  /* 0x0000006000037945 */ /* 0x000fe20003800000 */
[----:B--2---:R-:W-:Y:S01]  /*3e190*/  LOP3.LUT R3, R2, 0x7f, RZ, 0xc0, !PT ;  /* 0x0000007f02037812 */ /* 0x004fe200078ec0ff */
[----:B------:R-:W-:-:S03]  /*3e1a0*/  IMAD R2, R10, 0x8, R18 ;  /* 0x000000080a027824 */ /* 0x000fc600078e0212 */
[----:B------:R-:W-:Y:S01]  /*3e1b0*/  ISETP.NE.AND P1, PT, R3, RZ, PT ;  /* 0x000000ff0300720c */ /* 0x000fe20003f25270 */
[----:B------:R-:W1:Y:S02]  /*3e1c0*/  SYNCS.PHASECHK.TRANS64.TRYWAIT P0, [R2+URZ+0x38840], R6 ;  /* 0x03884006020075a7 */ /* 0x000e64000800017f */
[----:B-1----:R-:W-:Y:S10]  /*3e1d0*/  @!P0 BRA `(.L_x_6945) ;  /* 0x0000005c00a88947 */ /* 0x002ff40003800000 */
.L_x_7094:
[----:B------:R-:W-:Y:S05]  /*3e1e0*/  BSYNC B3 ;  /* 0x0000000000037941 */ /* 0x000fea0003800000 */
.L_x_6944:
        /* <DEDUP_REMOVED lines=9> */
.L_x_6947:
[----:B------:R-:W-:Y:S05]  /*3e280*/  BSYNC B3 ;  /* 0x0000000000037941 */ /* 0x000fea0003800000 */
.L_x_6946:
        /* <DEDUP_REMOVED lines=13> */
.L_x_6948:
        /* <DEDUP_REMOVED lines=13> */
.L_x_7095:
[----:B------:R-:W-:Y:S05]  /*3e430*/  BSYNC B3 ;  /* 0x0000000000037941 */ /* 0x000fea0003800000 */
.L_x_6949:
        /* <DEDUP_REMOVED lines=11> */
.L_x_6952:
[----:B------:R-:W-:Y:S05]  /*3e4f0*/  BSYNC B3 ;  /* 0x0000000000037941 */ /* 0x000fea0003800000 */
.L_x_6951:
        /* <DEDUP_REMOVED lines=10> */
.L_x_6953:
        /* <DEDUP_REMOVED lines=15> */
.L_x_6954:
        /* <DEDUP_REMOVED lines=15> */
.L_x_6955:
        /* <DEDUP_REMOVED lines=15> */
.L_x_6956:
        /* <DEDUP_REMOVED lines=15> */
.L_x_6957:
        /* <DEDUP_REMOVED lines=15> */
.L_x_6958:
        /* <DEDUP_REMOVED lines=15> */
.L_x_6959:
        /* <DEDUP_REMOVED lines=15> */
.L_x_6960:
        /* <DEDUP_REMOVED lines=10> */
.L_x_6942:
[----:B------:R-:W-:Y:S05]  /*3ecd0*/  BSYNC B1 ;  /* 0x0000000000017941 */ /* 0x000fea0003800000 */
.L_x_6941:
[----:B------:R-:W2:Y:S02]  /*3ece0*/  LDL.LU R5, [R1+0x480] ;  /* 0x0004800001057983 */ /* 0x000ea40000300800 */
[----:B--2---:R-:W-:-:S07]  /*3ecf0*/  VIADD R0, R5, 0xfffffffd ;  /* 0xfffffffd05007836 */ /* 0x004fce0000000000 */
.L_x_6940:
[----:B------:R-:W-:Y:S05]  /*3ed00*/  BSYNC B2 ;  /* 0x0000000000027941 */ /* 0x000fea0003800000 */
.L_x_6939:
[----:B------:R-:W-:-:S05]  /*3ed10*/  VIADD R8, R8, 0xfffffffe ;  /* 0xfffffffe08087836 */ /* 0x000fca0000000000 */
[----:B------:R-:W-:-:S13]  /*3ed20*/  ISETP.NE.AND P0, PT, R8, R4, PT ;  /* 0x000000040800720c */ /* 0x000fda0003f05270 */
[----:B------:R-:W-:Y:S05]  /*3ed30*/  @!P0 BRA `(.L_x_6938) ;  /* 0x0000001800e08947 */ /* 0x000fea0003800000 */
.L_x_7001:
        /* <DEDUP_REMOVED lines=35> */
.L_x_6963:
[----:B------:R-:W1:Y:S01]  /*3ef70*/  S2R R2, SR_TID.X ;  /* 0x0000000000027919 */ /* 0x000e620000002100 */
[----:B------:R-:W-:Y:S01]  /*3ef80*/  IMAD R3, R7, 0x8, R18 ;  /* 0x0000000807037824 */ /* 0x000fe200078e0212 */
[----:B------:R-:W-:Y:S01]  /*3ef90*/  BSSY B2, `(.L_x_6964) ;  /* 0x0000006000027945 */ /* 0x000fe20003800000 */
[----:B-1----:R-:W-:Y:S02]  /*3efa0*/  LOP3.LUT R4, R2, 0x7f, RZ, 0xc0, !PT ;  /* 0x0000007f02047812 */ /* 0x002fe400078ec0ff */
[----:B------:R-:W-:Y:S02]  /*3efb0*/  SHF.L.U32 R2, R6, 0x1f, RZ ;  /* 0x0000001f06027819 */ /* 0x000fe400000006ff */
[----:B------:R-:W-:Y:S02]  /*3efc0*/  ISETP.NE.AND P1, PT, R4, RZ, PT ;  /* 0x000000ff0400720c */ /* 0x000fe40003f25270 */
[----:B------:R-:W1:Y:S02]  /*3efd0*/  SYNCS.PHASECHK.TRANS64.TRYWAIT P0, [R3+URZ+0x38840], R2 ;  /* 0x03884002030075a7 */ /* 0x000e64000800017f */
[----:B-1----:R-:W-:Y:S09]  /*3efe0*/  @!P0 BRA `(.L_x_6965) ;  /* 0x00000050004c8947 */ /* 0x002ff20003800000 */
.L_x_7096:
[----:B------:R-:W-:Y:S05]  /*3eff0*/  BSYNC B2 ;  /* 0x0000000000027941 */ /* 0x000fea0003800000 */
.L_x_6964:
        /* <DEDUP_REMOVED lines=9> */
.L_x_6967:
[----:B------:R-:W-:Y:S05]  /*3f090*/  BSYNC B2 ;  /* 0x0000000000027941 */ /* 0x000fea0003800000 */
.L_x_6966:
        /* <DEDUP_REMOVED lines=12> */
.L_x_6968:
        /* <DEDUP_REMOVED lines=13> */
.L_x_7097:
[----:B------:R-:W-:Y:S05]  /*3f230*/  BSYNC B2 ;  /* 0x0000000000027941 */ /* 0x000fea0003800000 */
.L_x_6969:
        /* <DEDUP_REMOVED lines=11> */
.L_x_6972:
[----:B------:R-:W-:Y:S05]  /*3f2f0*/  BSYNC B2 ;  /* 0x0000000000027941 */ /* 0x000fea0003800000 */
.L_x_6971:
[----:B------:R-:W-:Y:S01]  /*3f300*/  R2UR UR10, R10 ;  /* 0x000000000a0a72ca */ /* 0x000fe200000e0000 */
[----:B01----:R-:W-:Y:S01]  /*3f310*/  IMAD R2, R7, 0x10000, R18 ;  /* 0x0001000007027824 */ /* 0x003fe200078e0212 */
[----:B------:R-:W-:Y:S01]  /*3f320*/  R2UR UR6, R8 ;  /* 0x00000000080672ca */ /* 0x000fe200000e0000 */
[----:B------:R-:W-:Y:S01]  /*3f330*/  UIADD3 UR4, UP0, UR42, 0x470, URZ ;  /* 0x000004702a047890 */ /* 0x000fe2000ff1e03f */
[----:B------:R-:W-:Y:S01]  /*3f340*/  R2UR UR7, R9 ;  /* 0x00000000090772ca */ /* 0x000fe200000e0000 */
[----:B------:R-:W-:Y:S01]  /*3f350*/  VIADD R3, R3, 0x38850 ;  /* 0x0003885003037836 */ /* 0x000fe20000000000 */
[----:B------:R-:W-:Y:S01]  /*3f360*/  PLOP3.LUT P0, PT, PT, PT, PT, 0x80, 0x0 ;  /* 0x000000000000781c */ /* 0x000fe20003f0f070 */
[----:B------:R-:W-:Y:S01]  /*3f370*/  VIADD R5, R2, 0x400 ;  /* 0x0000040002057836 */ /* 0x000fe20000000000 */
[----:B------:R-:W-:-:S12]  /*3f380*/  UIADD3.X UR5, URZ, UR43, URZ, UP0, !UPT ;  /* 0x0000002b3f057290 */ /* 0x000fd800087fe43f */
.L_x_6973:
        /* <DEDUP_REMOVED lines=15> */
.L_x_6974:
        /* <DEDUP_REMOVED lines=15> */
.L_x_6975:
        /* <DEDUP_REMOVED lines=15> */
.L_x_6976:
        /* <DEDUP_REMOVED lines=15> */
.L_x_6977:
        /* <DEDUP_REMOVED lines=15> */
.L_x_6978:
        /* <DEDUP_REMOVED lines=15> */
.L_x_6979:
        /* <DEDUP_REMOVED lines=15> */
.L_x_6980:
        /* <DEDUP_REMOVED lines=10> */
.L_x_6962:
[----:B------:R-:W-:Y:S05]  /*3fac0*/  BSYNC B1 ;  /* 0x0000000000017941 */ /* 0x000fea0003800000 */
.L_x_6961:
        /* <DEDUP_REMOVED lines=35> */
.L_x_6983:
        /* <DEDUP_REMOVED lines=8> */
.L_x_7098:
[----:B------:R-:W-:Y:S05]  /*3fd80*/  BSYNC B2 ;  /* 0x0000000000027941 */ /* 0x000fea0003800000 */
.L_x_6984:
        /* <DEDUP_REMOVED lines=9> */
.L_x_6987:
[----:B------:R-:W-:Y:S05]  /*3fe20*/  BSYNC B2 ;  /* 0x0000000000027941 */ /* 0x000fea0003800000 */
.L_x_6986:
        /* <DEDUP_REMOVED lines=13> */
.L_x_6988:
        /* <DEDUP_REMOVED lines=13> */
.L_x_7099:
[----:B------:R-:W-:Y:S05]  /*3ffd0*/  BSYNC B2 ;  /* 0x0000000000027941 */ /* 0x000fea0003800000 */
.L_x_6989:
        /* <DEDUP_REMOVED lines=11> */
.L_x_6992:
[----:B------:R-:W-:Y:S05]  /*40090*/  BSYNC B2 ;  /* 0x0000000000027941 */ /* 0x000fea0003800000 */
.L_x_6991:
        /* <DEDUP_REMOVED lines=10> */
.L_x_6993:
        /* <DEDUP_REMOVED lines=15> */
.L_x_6994:
        /* <DEDUP_REMOVED lines=15> */
.L_x_6995:
        /* <DEDUP_REMOVED lines=15> */
.L_x_6996:
        /* <DEDUP_REMOVED lines=15> */
.L_x_6997:
        /* <DEDUP_REMOVED lines=15> */
.L_x_6998:
        /* <DEDUP_REMOVED lines=15> */
.L_x_6999:
        /* <DEDUP_REMOVED lines=15> */
.L_x_7000:
        /* <DEDUP_REMOVED lines=10> */
.L_x_6982:
[----:B------:R-:W-:Y:S05]  /*40870*/  BSYNC B1 ;  /* 0x0000000000017941 */ /* 0x000fea0003800000 */
.L_x_6981:
[----:B------:R-:W2:Y:S01]  /*40880*/  LDL R5, [R1+0x458] ;  /* 0x0004580001057983 */ /* 0x000ea20000100800 */
[----:B------:R-:W-:Y:S01]  /*40890*/  VIADD R0, R0, 0xfffffffe ;  /* 0xfffffffe00007836 */ /* 0x000fe20000000000 */
[----:B--2---:R-:W-:-:S13]  /*408a0*/  ISETP.GT.AND P0, PT, R6, R5, PT ;  /* 0x000000050600720c */ /* 0x004fda0003f04270 */
[----:B------:R-:W-:Y:S05]  /*408b0*/  @P0 BRA `(.L_x_7001) ;  /* 0xffffffe400200947 */ /* 0x000fea000383ffff */
.L_x_6938:
[----:B------:R-:W-:Y:S05]  /*408c0*/  BSYNC B0 ;  /* 0x0000000000007941 */ /* 0x000fea0003800000 */
.L_x_6937:
        /* <DEDUP_REMOVED lines=24> */
[----:B------:R2:W-:Y:S02]  /*40a50*/  STL [R1+0x430], R2 ;  /* 0x0004300201007387 */ /* 0x0005e40000100800 */
.L_x_7003:
[----:B------:R-:W-:Y:S05]  /*40a60*/  BSYNC B0 ;  /* 0x0000000000007941 */ /* 0x000fea0003800000 */
.L_x_7002:
[----:B------:R-:W-:-:S05]  /*40a70*/  SEL R0, R0, RZ, P0 ;  /* 0x000000ff00007207 */ /* 0x000fca0000000000 */
[----:B------:R3:W-:Y:S02]  /*40a80*/  STL [R1+0x440], R0 ;  /* 0x0004400001007387 */ /* 0x0007e40000100800 */
.L_x_6899:
[----:B------:R-:W-:Y:S05]  /*40a90*/  BSYNC B7 ;  /* 0x0000000000077941 */ /* 0x000fea0003800000 */
.L_x_6897:
        /* <DEDUP_REMOVED lines=8> */
[----:B--2---:R-:W2:Y:S04]  /*40b20*/  LDS.128 R4, [R18+0x388d0] ;  /* 0x0388d00012047984 */ /* 0x004ea80000000c00 */
[----:B--2---:R2:W-:Y:S01]  /*40b30*/  STL.128 [R1+0x430], R4 ;  /* 0x0004300401007387 */ /* 0x0045e20000100c00 */
[----:B------:R-:W-:Y:S06]  /*40b40*/  BAR.ARV 0x4, 0x180 ;  /* 0x0106000000007b1d */ /* 0x000fec0000002000 */
[----:B------:R-:W-:Y:S05]  /*40b50*/  BRA `(.L_x_7005) ;  /* 0x0000001000347947 */ /* 0x000fea0003800000 */
.L_x_7004:
[----:B---34-:R-:W3:Y:S01]  /*40b60*/  S2R R0, SR_TID.X ;  /* 0x0000000000007919 */ /* 0x018ee20000002100 */
[----:B------:R-:W-:Y:S01]  /*40b70*/  UMOV UR4, 0xffffffff ;  /* 0xffffffff00047882 */ /* 0x000fe20000000000 */
[----:B---3--:R-:W-:-:S04]  /*40b80*/  LOP3.LUT R16, R0, 0x1f, RZ, 0xc0, !PT ;  /* 0x0000001f00107812 */ /* 0x008fc800078ec0ff */
[----:B------:R-:W-:Y:S01]  /*40b90*/  ISETP.NE.AND P0, PT, R16, 0x1f, PT ;  /* 0x0000001f1000780c */ /* 0x000fe20003f05270 */
[----:B------:R-:W-:-:S12]  /*40ba0*/  BRA.DIV UR4, `(.L_x_7006) ;  /* 0x0000003604ac7947 */ /* 0x000fd8000b800000 */
[----:B-1----:R-:W3:Y:S01]  /*40bb0*/  LDL R3, [R1+0x43c] ;  /* 0x00043c0001037983 */ /* 0x002ee20000100800 */
[----:B------:R-:W-:-:S03]  /*40bc0*/  ULDC UR4, c[0x0][0xd3c] ;  /* 0x00034f0000047ab9 */ /* 0x000fc60000000800 */
[----:B--2---:R-:W0:Y:S01]  /*40bd0*/  LDL.LU R2, [R1+0x430] ;  /* 0x0004300001027983 */ /* 0x004e220000300800 */
[----:B---3--:R-:W-:-:S05]  /*40be0*/  IMAD.IADD R0, R3, 0x1, R16 ;  /* 0x0000000103007824 */ /* 0x008fca00078e0210 */
        /* <DEDUP_REMOVED lines=8> */
[----:B------:R-:W-:Y:S02]  /*40c70*/  IMAD.MOV.U32 R0, RZ, RZ, RZ ;  /* 0x000000ffff007224 */ /* 0x000fe400078e00ff */
[----:B------:R-:W-:Y:S01]  /*40c80*/  IMAD.MOV.U32 R6, RZ, RZ, RZ ;  /* 0x000000ffff067224 */ /* 0x000fe200078e00ff */
[C---:B------:R-:W-:Y:S02]  /*40c90*/  ISETP.GE.U32.AND P2, PT, R16.reuse, 0x2, PT ;  /* 0x000000021000780c */ /* 0x040fe40003f46070 */
[C---:B------:R-:W-:Y:S02]  /*40ca0*/  ISETP.GE.U32.AND P3, PT, R16.reuse, 0x4, PT ;  /* 0x000000041000780c */ /* 0x040fe40003f66070 */
[C---:B------:R-:W-:Y:S02]  /*40cb0*/  ISETP.GE.U32.AND P4, PT, R16.reuse, 0x8, PT ;  /* 0x000000081000780c */ /* 0x040fe40003f86070 */
[----:B------:R-:W-:Y:S01]  /*40cc0*/  ISETP.GE.U32.AND P5, PT, R16, 0x10, PT ;  /* 0x000000101000780c */ /* 0x000fe20003fa6070 */
[----:B------:R-:W-:Y:S04]  /*40cd0*/  SHFL.IDX PT, R5, R10, RZ, 0x1f ;  /* 0x00001fff0a057589 */ /* 0x000fe800000e0000 */
[----:B------:R-:W-:Y:S01]  /*40ce0*/  SHFL.IDX PT, R4, R10, 0x1, 0x1f ;  /* 0x00201f000a047f89 */ /* 0x000fe200000e0000 */
[----:B--2---:R-:W-:-:S02]  /*40cf0*/  @!P1 IMAD.MOV.U32 R0, RZ, RZ, R8 ;  /* 0x000000ffff009224 */ /* 0x004fc400078e0008 */
        /* <DEDUP_REMOVED lines=18> */
[----:B------:R0:W1:Y:S01]  /*40e20*/  SHFL.IDX PT, R9, R7, 0x1f, 0x1f ;  /* 0x03e01f0007097f89 */ /* 0x00006200000e0000 */
[----:B------:R-:W-:-:S07]  /*40e30*/  IMAD.MOV.U32 R8, RZ, RZ, RZ ;  /* 0x000000ffff087224 */ /* 0x000fce00078e00ff */
.L_x_7109:
[----:B------:R-:W-:Y:S02]  /*40e40*/  ULDC UR4, c[0x0][0xd38] ;  /* 0x00034e0000047ab9 */ /* 0x000fe40000000800 */
[----:B------:R-:W-:-:S04]  /*40e50*/  IMAD.U32 R2, RZ, RZ, UR4 ;  /* 0x00000004ff027e24 */ /* 0x000fc8000f8e00ff */
[----:B-1----:R-:W-:-:S04]  /*40e60*/  IMAD R9, R9, R2, RZ ;  /* 0x0000000209097224 */ /* 0x002fc800078e02ff */
[----:B------:R-:W-:-:S05]  /*40e70*/  IMAD.IADD R4, R4, 0x1, R9 ;  /* 0x0000000104047824 */ /* 0x000fca00078e0209 */
[----:B------:R-:W-:-:S13]  /*40e80*/  ISETP.GT.AND P6, PT, R4, R5, PT ;  /* 0x000000050400720c */ /* 0x000fda0003fc4270 */
[----:B------:R-:W-:Y:S05]  /*40e90*/  @P6 BRA `(.L_x_7007) ;  /* 0x0000000000ac6947 */ /* 0x000fea0003800000 */
.L_x_7010:
        /* <DEDUP_REMOVED lines=37> */
.L_x_7117:
[----:B------:R-:W-:Y:S02]  /*410f0*/  ULDC UR4, c[0x0][0xd38] ;  /* 0x00034e0000047ab9 */ /* 0x000fe40000000800 */
[----:B------:R-:W-:-:S04]  /*41100*/  IMAD.U32 R2, RZ, RZ, UR4 ;  /* 0x00000004ff027e24 */ /* 0x000fc8000f8e00ff */
[----:B-1----:R-:W-:-:S04]  /*41110*/  IMAD R9, R9, R2, RZ ;  /* 0x0000000209097224 */ /* 0x002fc800078e02ff */
[----:B------:R-:W-:-:S05]  /*41120*/  IMAD.IADD R4, R9, 0x1, R4 ;  /* 0x0000000109047824 */ /* 0x000fca00078e0204 */
[----:B------:R-:W-:-:S13]  /*41130*/  ISETP.GT.AND P6, PT, R4, R5, PT ;  /* 0x000000050400720c */ /* 0x000fda0003fc4270 */
[----:B------:R-:W-:Y:S05]  /*41140*/  @!P6 BRA `(.L_x_7010) ;  /* 0xfffffffc0054e947 */ /* 0x000fea000383ffff */
.L_x_7007:
        /* <DEDUP_REMOVED lines=12> */
.L_x_7122:
[----:B------:R-:W-:-:S13]  /*41210*/  ISETP.NE.AND P0, PT, R3, RZ, PT ;  /* 0x000000ff0300720c */ /* 0x000fda0003f05270 */
[----:B------:R-:W-:Y:S05]  /*41220*/  @!P0 BRA `(.L_x_7012) ;  /* 0x0000000000148947 */ /* 0x000fea0003800000 */
[----:B------:R-:W-:Y:S01]  /*41230*/  UMOV UR4, 0xffffffff ;  /* 0xffffffff00047882 */ /* 0x000fe20000000000 */
[----:B-1----:R-:W-:Y:S02]  /*41240*/  VIADD R4, R4, 0xffffffff ;  /* 0xffffffff04047836 */ /* 0x002fe40000000000 */
[----:B------:R-:W-:Y:S05]  /*41250*/  BRA.DIV UR4, `(.L_x_7013) ;  /* 0x0000003a04a07947 */ /* 0x000fea000b800000 */
[----:B------:R1:W3:Y:S02]  /*41260*/  SHFL.IDX PT, R4, R7, R4, 0x1f ;  /* 0x00001f0407047589 */ /* 0x0002e400000e0000 */
.L_x_7125:
[----:B---3--:R-:W-:-:S07]  /*41270*/  IMAD.MOV.U32 R8, RZ, RZ, R4 ;  /* 0x000000ffff087224 */ /* 0x008fce00078e0004 */
.L_x_7012:
[----:B------:R-:W-:Y:S01]  /*41280*/  IMAD R3, R8, R2, R9 ;  /* 0x0000000208037224 */ /* 0x000fe200078e0209 */
[----:B------:R-:W-:-:S03]  /*41290*/  ISETP.NE.AND P0, PT, R6, 0x1, PT ;  /* 0x000000010600780c */ /* 0x000fc60003f05270 */
[----:B01----:R-:W-:Y:S01]  /*412a0*/  IMAD.IADD R7, R5, 0x1, -R3 ;  /* 0x0000000105077824 */ /* 0x003fe200078e0a03 */
[----:B------:R0:W-:Y:S09]  /*412b0*/  STL [R1+0x430], R3 ;  /* 0x0004300301007387 */ /* 0x0001f20000100800 */
[----:B------:R-:W-:Y:S05]  /*412c0*/  @!P0 BRA `(.L_x_7014) ;  /* 0x0000000000e48947 */ /* 0x000fea0003800000 */
[----:B------:R-:W-:-:S04]  /*412d0*/  IABS R4, R0 ;  /* 0x0000000000047213 */ /* 0x000fc80000000000 */
        /* <DEDUP_REMOVED lines=56> */
.L_x_7014:
[----:B0-----:R-:W3:Y:S01]  /*41660*/  LDL R3, [R1+0x43c] ;  /* 0x00043c0001037983 */ /* 0x001ee20000100800 */
[----:B------:R-:W3:Y:S02]  /*41670*/  LDC.64 R4, c[0x0][0xd90] ;  /* 0x00036400ff047b82 */ /* 0x000ee40000000a00 */
        /* <DEDUP_REMOVED lines=61> */
.L_x_7015:
[----:B------:R-:W-:-:S05]  /*41a50*/  LOP3.LUT R7, RZ, R7, RZ, 0x33, !PT ;  /* 0x00000007ff077212 */ /* 0x000fca00078e33ff */
[----:B------:R-:W-:-:S05]  /*41a60*/  IMAD.IADD R0, R0, 0x1, R7 ;  /* 0x0000000100007824 */ /* 0x000fca00078e0207 */
[----:B------:R3:W-:Y:S01]  /*41a70*/  STL [R1+0x434], R0 ;  /* 0x0004340001007387 */ /* 0x0007e20000100800 */
[----:B------:R-:W-:Y:S05]  /*41a80*/  BRA `(.L_x_7016) ;  /* 0x0000000000287947 */ /* 0x000fea0003800000 */
.L_x_7008:
[----:B------:R-:W-:Y:S01]  /*41a90*/  UMOV UR4, URZ ;  /* 0x0000003f00047c82 */ /* 0x000fe20008000000 */
[----:B------:R-:W-:Y:S01]  /*41aa0*/  UMOV UR5, URZ ;  /* 0x0000003f00057c82 */ /* 0x000fe20008000000 */
[----:B------:R-:W-:Y:S01]  /*41ab0*/  ULDC UR6, c[0x0][0xd3c] ;  /* 0x00034f0000067ab9 */ /* 0x000fe20000000800 */
[----:B------:R-:W-:Y:S01]  /*41ac0*/  IMAD.U32 R3, RZ, RZ, UR4 ;  /* 0x00000004ff037e24 */ /* 0x000fe2000f8e00ff */
[----:B------:R1:W-:Y:S01]  /*41ad0*/  STL [R1+0x430], R5 ;  /* 0x0004300501007387 */ /* 0x0003e20000100800 */
[----:B------:R-:W-:Y:S02]  /*41ae0*/  IMAD.U32 R2, RZ, RZ, UR5 ;  /* 0x00000005ff027e24 */ /* 0x000fe4000f8e00ff */
[----:B------:R-:W-:Y:S01]  /*41af0*/  IMAD.U32 R0, RZ, RZ, UR6 ;  /* 0x00000006ff007e24 */ /* 0x000fe2000f8e00ff */
[----:B------:R1:W-:Y:S04]  /*41b00*/  STL [R1+0x434], R3 ;  /* 0x0004340301007387 */ /* 0x0003e80000100800 */
[----:B------:R1:W-:Y:S04]  /*41b10*/  STL [R1+0x43c], R0 ;  /* 0x00043c0001007387 */ /* 0x0003e80000100800 */
[----:B------:R1:W-:Y:S02]  /*41b20*/  STL [R1+0x438], R2 ;  /* 0x0004380201007387 */ /* 0x0003e40000100800 */
.L_x_7016:
[----:B01----:R-:W4:Y:S04]  /*41b30*/  LDL R2, [R1+0x43c] ;  /* 0x00043c0001027983 */ /* 0x003f280000100800 */
[----:B------:R-:W5:Y:S04]  /*41b40*/  LDL R3, [R1+0x438] ;  /* 0x0004380001037983 */ /* 0x000f680000100800 */
[----:B------:R-:W2:Y:S04]  /*41b50*/  LDL R4, [R1+0x430] ;  /* 0x0004300001047983 */ /* 0x000ea80000100800 */
[----:B------:R-:W2:Y:S01]  /*41b60*/  LDL R5, [R1+0x434] ;  /* 0x0004340001057983 */ /* 0x000ea20000100800 */
[----:B---3--:R-:W0:Y:S01]  /*41b70*/  S2R R0, SR_TID.X ;  /* 0x0000000000007919 */ /* 0x008e220000002100 */
[----:B------:R-:W-:Y:S05]  /*41b80*/  WARPSYNC.ALL ;  /* 0x0000000000007948 */ /* 0x000fea0003800000 */
[----:B0-----:R-:W-:Y:S01]  /*41b90*/  LOP3.LUT R0, R0, 0x1f, RZ, 0xc0, !PT ;  /* 0x0000001f00007812 */ /* 0x001fe200078ec0ff */
[----:B------:R-:W-:Y:S03]  /*41ba0*/  BAR.SYNC.DEFER_BLOCKING 0x4, 0x180 ;  /* 0x0106000000007b1d */ /* 0x000fe60000010000 */
[----:B------:R-:W-:-:S13]  /*41bb0*/  ISETP.NE.AND P0, PT, R0, RZ, PT ;  /* 0x000000ff0000720c */ /* 0x000fda0003f05270 */
[----:B------:R-:W0:Y:S01]  /*41bc0*/  @!P0 S2R R0, SR_CgaCtaId ;  /* 0x0000000000008919 */ /* 0x000e220000008800 */
[----:B----4-:R-:W-:Y:S01]  /*41bd0*/  IMAD.MOV.U32 R7, RZ, RZ, R2 ;  /* 0x000000ffff077224 */ /* 0x010fe200078e0002 */
[----:B------:R-:W-:Y:S01]  /*41be0*/  @!P0 MOV R2, 0x400 ;  /* 0x0000040000028802 */ /* 0x000fe20000000f00 */
[----:B-----5:R-:W-:-:S03]  /*41bf0*/  IMAD.MOV.U32 R6, RZ, RZ, R3 ;  /* 0x000000ffff067224 */ /* 0x020fc600078e0003 */
[----:B0-----:R-:W-:-:S05]  /*41c00*/  @!P0 LEA R18, R0, R2, 0x18 ;  /* 0x0000000200128211 */ /* 0x001fca00078ec0ff */
[----:B--2---:R0:W-:Y:S01]  /*41c10*/  @!P0 STS.128 [R18+0x388d0], R4 ;  /* 0x0388d00412008388 */ /* 0x0041e20000000c00 */
[----:B------:R-:W-:Y:S06]  /*41c20*/  BAR.ARV 0x5, 0x180 ;  /* 0x0146000000007b1d */ /* 0x000fec0000002000 */
.L_x_7005:
[----:B---34-:R-:W3:Y:S01]  /*41c30*/  LDL R0, [R1+0x43c] ;  /* 0x00043c0001007983 */ /* 0x018ee20000100800 */
[----:B------:R-:W-:Y:S02]  /*41c40*/  ULDC UR4, c[0x0][0xd3c] ;  /* 0x00034f0000047ab9 */ /* 0x000fe40000000800 */
[----:B---3--:R-:W-:-:S13]  /*41c50*/  ISETP.GE.AND P0, PT, R0, UR4, PT ;  /* 0x0000000400007c0c */ /* 0x008fda000bf06270 */
[----:B------:R-:W-:Y:S05]  /*41c60*/  @!P0 BRA `(.L_x_7017) ;  /* 0xffffff6000f48947 */ /* 0x000fea000383ffff */
[----:B------:R-:W-:Y:S05]  /*41c70*/  BSYNC B8 ;  /* 0x0000000000087941 */ /* 0x000fea0003800000 */
.L_x_6827:
[----:B---3--:R-:W3:Y:S01]  /*41c80*/  LDL.LU R0, [R1+0x49c] ;  /* 0x00049c0001007983 */ /* 0x008ee20000300800 */
[----:B------:R-:W-:Y:S01]  /*41c90*/  BSSY B0, `(.L_x_7018) ;  /* 0x000000b000007945 */ /* 0x000fe20003800000 */
[----:B0-2---:R-:W0:Y:S01]  /*41ca0*/  S2R R5, SR_CgaCtaId ;  /* 0x0000000000057919 */ /* 0x005e220000008800 */
[----:B---3--:R-:W-:-:S05]  /*41cb0*/  VIADD R0, R0, 0x1 ;  /* 0x0000000100007836 */ /* 0x008fca0000000000 */
        /* <DEDUP_REMOVED lines=8> */
.L_x_7126:
[----:B------:R-:W-:Y:S05]  /*41d40*/  BSYNC B0 ;  /* 0x0000000000007941 */ /* 0x000fea0003800000 */
.L_x_7018:
[----:B------:R-:W-:-:S03]  /*41d50*/  UMOV UR4, 0xffffffff ;  /* 0xffffffff00047882 */ /* 0x000fc60000000000 */
[----:B------:R-:W-:Y:S05]  /*41d60*/  BRA.DIV UR4, `(.L_x_7020) ;  /* 0x00000032041c7947 */ /* 0x000fea000b800000 */
[----:B0-----:R-:W0:Y:S02]  /*41d70*/  S2R R0, SR_TID.X ;  /* 0x0000000000007919 */ /* 0x001e240000002100 */
[----:B0-----:R-:W-:-:S04]  /*41d80*/  SHF.R.U32.HI R0, RZ, 0x5, R0 ;  /* 0x00000005ff007819 */ /* 0x001fc80000011600 */
[----:B------:R-:W-:-:S05]  /*41d90*/  LOP3.LUT R0, R0, 0x3, RZ, 0xc0, !PT ;  /* 0x0000000300007812 */ /* 0x000fca00078ec0ff */
[----:B------:R0:W1:Y:S02]  /*41da0*/  SHFL.IDX PT, R14, R0, RZ, 0x1f ;  /* 0x00001fff000e7589 */ /* 0x00006400000e0000 */
.L_x_7129:
[----:B-1----:R-:W-:-:S13]  /*41db0*/  ISETP.NE.AND P0, PT, R14, RZ, PT ;  /* 0x000000ff0e00720c */ /* 0x002fda0003f05270 */
[----:B------:R-:W-:Y:S05]  /*41dc0*/  @P0 BRA `(.L_x_6592) ;  /* 0x0000000000780947 */ /* 0x000fea0003800000 */
[----:B------:R-:W-:-:S03]  /*41dd0*/  UMOV UR4, 0xffffffff ;  /* 0xffffffff00047882 */ /* 0x000fc60000000000 */
[----:B------:R-:W-:Y:S05]  /*41de0*/  BRA.DIV UR4, `(.L_x_7021) ;  /* 0x0000003204307947 */ /* 0x000fea000b800000 */
[----:B------:R-:W-:-:S13]  /*41df0*/  ELECT P6, URZ, PT ;  /* 0x00000000003f782f */ /* 0x000fda00038c0000 */
.L_x_7132:
        /* <DEDUP_REMOVED lines=15> */
.L_x_7133:
[----:B------:R-:W0:Y:S01]  /*41ef0*/  LDL.LU R6, [R1+0x440] ;  /* 0x0004400001067983 */ /* 0x000e220000300800 */
[----:B------:R-:W1:Y:S01]  /*41f00*/  SYNCS.PHASECHK.TRANS64.TRYWAIT P0, [R7+URZ], R2 ;  /* 0x00000002070075a7 */ /* 0x000e62000800017f */
[----:B------:R-:W-:-:S04]  /*41f10*/  VIADD R0, R9, 0x38860 ;  /* 0x0003886009007836 */ /* 0x000fc80000000000 */
[----:B0-----:R-:W-:Y:S01]  /*41f20*/  IMAD R5, R6, 0x8, R0 ;  /* 0x0000000806057824 */ /* 0x001fe200078e0200 */
[----:B-1----:R-:W-:Y:S06]  /*41f30*/  @!P0 BRA `(.L_x_7023) ;  /* 0x0000003000108947 */ /* 0x002fec0003800000 */
.L_x_7134:
[----:B------:R-:W1:Y:S02]  /*41f40*/  SYNCS.PHASECHK.TRANS64.TRYWAIT P0, [R5+URZ], R4 ;  /* 0x00000004050075a7 */ /* 0x000e64000800017f */
[----:B-1----:R-:W-:Y:S05]  /*41f50*/  @!P0 BRA `(.L_x_7024) ;  /* 0x00000030001c8947 */ /* 0x002fea0003800000 */
.L_x_7135:
[----:B------:R-:W-:-:S07]  /*41f60*/  IMAD R3, R3, 0x8, R0 ;  /* 0x0000000803037824 */ /* 0x000fce00078e0200 */
.L_x_7025:
[----:B--2---:R2:W3:Y:S02]  /*41f70*/  SYNCS.PHASECHK.TRANS64.TRYWAIT P0, [R3+URZ], R2 ;  /* 0x00000002030075a7 */ /* 0x0044e4000800017f */
[----:B---3--:R-:W-:Y:S05]  /*41f80*/  @!P0 NANOSLEEP.SYNCS 0x989680 ;  /* 0x009896800000895d */ /* 0x008fea0003900000 */
[----:B------:R-:W3:Y:S02]  /*41f90*/  @!P0 SYNCS.PHASECHK.TRANS64 P0, [R3+URZ], R2 ;  /* 0x00000002030085a7 */ /* 0x000ee4000800007f */
[----:B---3--:R-:W-:Y:S05]  /*41fa0*/  @!P0 BRA `(.L_x_7025) ;  /* 0xfffffffc00f08947 */ /* 0x008fea000383ffff */
.L_x_6592:
[----:B------:R-:W-:Y:S05]  /*41fb0*/  BSYNC B9 ;  /* 0x0000000000097941 */ /* 0x000fea0003800000 */
.L_x_6589:
[----:B------:R-:W-:Y:S05]  /*41fc0*/  EXIT ;  /* 0x000000000000794d */ /* 0x000fea0003800000 */
.L_x_6618:
[----:B0-----:R0:W1:Y:S02]  /*41fd0*/  SYNCS.PHASECHK.TRANS64.TRYWAIT P0, [R45+URZ+0x38890], R48 ;  /* 0x038890302d0075a7 */ /* 0x001064000800017f */
[----:B-1----:R-:W-:Y:S05]  /*41fe0*/  @!P0 NANOSLEEP.SYNCS 0x989680 ;  /* 0x009896800000895d */ /* 0x002fea0003900000 */
[----:B------:R-:W1:Y:S02]  /*41ff0*/  @!P0 SYNCS.PHASECHK.TRANS64 P0, [R45+URZ+0x38890], R48 ;  /* 0x038890302d0085a7 */ /* 0x000e64000800007f */
[----:B-1----:R-:W-:Y:S05]  /*42000*/  @!P0 BRA `(.L_x_6618) ;  /* 0xfffffffc00f08947 */ /* 0x002fea000383ffff */
[----:B------:R-:W-:Y:S05]  /*42010*/  BRA `(.L_x_7026) ;  /* 0xfffffc1000987947 */ /* 0x000fea000383ffff */
.L_x_6628:
[----:B0-----:R0:W1:Y:S02]  /*42020*/  SYNCS.PHASECHK.TRANS64.TRYWAIT P6, [R45+URZ+0x38890], R48 ;  /* 0x038890302d0075a7 */ /* 0x00106400080c017f */
[----:B-1----:R-:W-:Y:S05]  /*42030*/  @!P6 NANOSLEEP.SYNCS 0x989680 ;  /* 0x009896800000e95d */ /* 0x002fea0003900000 */
[----:B------:R-:W1:Y:S02]  /*42040*/  @!P6 SYNCS.PHASECHK.TRANS64 P6, [R45+URZ+0x38890], R48 ;  /* 0x038890302d00e5a7 */ /* 0x000e6400080c007f */
[----:B-1----:R-:W-:Y:S05]  /*42050*/  @!P6 BRA `(.L_x_6628) ;  /* 0xfffffffc00f0e947 */ /* 0x002fea000383ffff */
[----:B------:R-:W-:Y:S05]  /*42060*/  BRA `(.L_x_7027) ;  /* 0xfffffc1c00807947 */ /* 0x000fea000383ffff */
.L_x_6633:
[----:B0-----:R0:W1:Y:S02]  /*42070*/  SYNCS.PHASECHK.TRANS64.TRYWAIT P0, [R45+URZ+0x38890], R48 ;  /* 0x038890302d0075a7 */ /* 0x001064000800017f */
[----:B-1----:R-:W-:Y:S05]  /*42080*/  @!P0 NANOSLEEP.SYNCS 0x989680 ;  /* 0x009896800000895d */ /* 0x002fea0003900000 */
[----:B------:R-:W1:Y:S02]  /*42090*/  @!P0 SYNCS.PHASECHK.TRANS64 P0, [R45+URZ+0x38890], R48 ;  /* 0x038890302d0085a7 */ /* 0x000e64000800007f */
[----:B-1----:R-:W-:Y:S05]  /*420a0*/  @!P0 BRA `(.L_x_6633) ;  /* 0xfffffffc00f08947 */ /* 0x002fea000383ffff */
[----:B------:R-:W-:Y:S05]  /*420b0*/  BRA `(.L_x_7028) ;  /* 0xfffffc2400b47947 */ /* 0x000fea000383ffff */
.L_x_6637:
[----:B-1----:R1:W0:Y:S02]  /*420c0*/  SYNCS.PHASECHK.TRANS64.TRYWAIT P4, [R45+URZ+0x388b0], R48 ;  /* 0x0388b0302d0075a7 */ /* 0x002224000808017f */
[----:B0-----:R-:W-:Y:S05]  /*420d0*/  @!P4 NANOSLEEP.SYNCS 0x989680 ;  /* 0x009896800000c95d */ /* 0x001fea0003900000 */
[----:B------:R-:W0:Y:S02]  /*420e0*/  @!P4 SYNCS.PHASECHK.TRANS64 P4, [R45+URZ+0x388b0], R48 ;  /* 0x0388b0302d00c5a7 */ /* 0x000e24000808007f */
[----:B0-----:R-:W-:Y:S05]  /*420f0*/  @!P4 BRA `(.L_x_6637) ;  /* 0xfffffffc00f0c947 */ /* 0x001fea000383ffff */
[----:B------:R-:W-:Y:S05]  /*42100*/  BRA `(.L_x_7029) ;  /* 0xfffffc2800447947 */ /* 0x000fea000383ffff */
.L_x_6685:
        /* <DEDUP_REMOVED lines=8> */
.L_x_7031:
[----:B------:R-:W-:Y:S05]  /*42190*/  BSYNC B1 ;  /* 0x0000000000017941 */ /* 0x000fea0003800000 */
.L_x_7030:
        /* <DEDUP_REMOVED lines=8> */
.L_x_7032:
[----:B------:R-:W-:Y:S02]  /*42220*/  IMAD.MOV.U32 R13, RZ, RZ, R32 ;  /* 0x000000ffff0d7224 */ /* 0x000fe400078e0020 */
[----:B------:R-:W-:-:S07]  /*42230*/  IMAD.MOV.U32 R6, RZ, RZ, R14 ;  /* 0x000000ffff067224 */ /* 0x000fce00078e000e */
[----:B------:R-:W-:Y:S05]  /*42240*/  WARPSYNC.COLLECTIVE R15, `(.L_x_7033) ;  /* 0x000000000f087348 */ /* 0x000fea0003c00000 */
[----:B------:R0:W1:Y:S02]  /*42250*/  SHFL.IDX P6, R14, R13, R12, R11 ;  /* 0x0000000c0d0e7389 */ /* 0x00006400000c000b */
[----:B01----:R-:W-:Y:S01]  /*42260*/  ENDCOLLECTIVE ;  /* 0x000000000000791b */ /* 0x003fe20003800000 */
.L_x_7033:
[----:B------:R-:W-:Y:S02]  /*42270*/  IMAD.MOV.U32 R13, RZ, RZ, R34 ;  /* 0x000000ffff0d7224 */ /* 0x000fe400078e0022 */
[----:B------:R-:W-:-:S07]  /*42280*/  IMAD.MOV.U32 R7, RZ, RZ, R14 ;  /* 0x000000ffff077224 */ /* 0x000fce00078e000e */
[----:B------:R-:W-:Y:S05]  /*42290*/  WARPSYNC.COLLECTIVE R15, `(.L_x_7034) ;  /* 0x000000000f087348 */ /* 0x000fea0003c00000 */
[----:B------:R0:W1:Y:S02]  /*422a0*/  SHFL.IDX P6, R14, R13, R12, R11 ;  /* 0x0000000c0d0e7389 */ /* 0x00006400000c000b */
[----:B01----:R-:W-:Y:S01]  /*422b0*/  ENDCOLLECTIVE ;  /* 0x000000000000791b */ /* 0x003fe20003800000 */
.L_x_7034:
[----:B------:R-:W-:Y:S01]  /*422c0*/  IMAD.MOV.U32 R8, RZ, RZ, R14 ;  /* 0x000000ffff087224 */ /* 0x000fe200078e000e */
[----:B------:R-:W-:Y:S06]  /*422d0*/  BRA `(.L_x_7035) ;  /* 0xfffffccc00cc7947 */ /* 0x000fec000383ffff */
.L_x_6688:
        /* <DEDUP_REMOVED lines=8> */
.L_x_7037:
[----:B------:R-:W-:Y:S05]  /*42360*/  BSYNC B1 ;  /* 0x0000000000017941 */ /* 0x000fea0003800000 */
.L_x_7036:
        /* <DEDUP_REMOVED lines=8> */
.L_x_7038:
[----:B------:R-:W-:Y:S02]  /*423f0*/  IMAD.MOV.U32 R13, RZ, RZ, R32 ;  /* 0x000000ffff0d7224 */ /* 0x000fe400078e0020 */
[----:B------:R-:W-:-:S07]  /*42400*/  IMAD.MOV.U32 R6, RZ, RZ, R14 ;  /* 0x000000ffff067224 */ /* 0x000fce00078e000e */
[----:B------:R-:W-:Y:S05]  /*42410*/  WARPSYNC.COLLECTIVE R15, `(.L_x_7039) ;  /* 0x000000000f087348 */ /* 0x000fea0003c00000 */
[----:B------:R0:W1:Y:S02]  /*42420*/  SHFL.IDX P6, R14, R13, R12, R11 ;  /* 0x0000000c0d0e7389 */ /* 0x00006400000c000b */
[----:B01----:R-:W-:Y:S01]  /*42430*/  ENDCOLLECTIVE ;  /* 0x000000000000791b */ /* 0x003fe20003800000 */
.L_x_7039:
[----:B------:R-:W-:Y:S02]  /*42440*/  IMAD.MOV.U32 R13, RZ, RZ, R34 ;  /* 0x000000ffff0d7224 */ /* 0x000fe400078e0022 */
[----:B------:R-:W-:-:S07]  /*42450*/  IMAD.MOV.U32 R7, RZ, RZ, R14 ;  /* 0x000000ffff077224 */ /* 0x000fce00078e000e */
[----:B------:R-:W-:Y:S05]  /*42460*/  WARPSYNC.COLLECTIVE R15, `(.L_x_7040) ;  /* 0x000000000f087348 */ /* 0x000fea0003c00000 */
[----:B------:R0:W1:Y:S02]  /*42470*/  SHFL.IDX P6, R14, R13, R12, R11 ;  /* 0x0000000c0d0e7389 */ /* 0x00006400000c000b */
[----:B01----:R-:W-:Y:S01]  /*42480*/  ENDCOLLECTIVE ;  /* 0x000000000000791b */ /* 0x003fe20003800000 */
.L_x_7040:
[----:B------:R-:W-:Y:S05]  /*42490*/  BRA `(.L_x_7041) ;  /* 0xfffffcd000347947 */ /* 0x000fea000383ffff */
.L_x_6692:
[----:B-1----:R1:W4:Y:S02]  /*424a0*/  SYNCS.PHASECHK.TRANS64.TRYWAIT P0, [R2+URZ+0x38800], R33 ;  /* 0x03880021020075a7 */ /* 0x002324000800017f */
[----:B----4-:R-:W-:Y:S05]  /*424b0*/  @!P0 NANOSLEEP.SYNCS 0x989680 ;  /* 0x009896800000895d */ /* 0x010fea0003900000 */
[----:B------:R-:W4:Y:S02]  /*424c0*/  @!P0 SYNCS.PHASECHK.TRANS64 P0, [R2+URZ+0x38800], R33 ;  /* 0x03880021020085a7 */ /* 0x000f24000800007f */
[----:B----4-:R-:W-:Y:S05]  /*424d0*/  @!P0 BRA `(.L_x_6692) ;  /* 0xfffffffc00f08947 */ /* 0x010fea000383ffff */
[----:B------:R-:W-:Y:S05]  /*424e0*/  BRA `(.L_x_7042) ;  /* 0xfffffcd000c07947 */ /* 0x000fea000383ffff */
.L_x_6700:
        /* <DEDUP_REMOVED lines=8> */
.L_x_7044:
[----:B------:R-:W-:Y:S05]  /*42570*/  BSYNC B1 ;  /* 0x0000000000017941 */ /* 0x000fea0003800000 */
.L_x_7043:
        /* <DEDUP_REMOVED lines=8> */
.L_x_7045:
[----:B------:R-:W-:Y:S02]  /*42600*/  IMAD.MOV.U32 R13, RZ, RZ, R32 ;  /* 0x000000ffff0d7224 */ /* 0x000fe400078e0020 */
[----:B------:R-:W-:-:S07]  /*42610*/  IMAD.MOV.U32 R4, RZ, RZ, R14 ;  /* 0x000000ffff047224 */ /* 0x000fce00078e000e */
[----:B------:R-:W-:Y:S05]  /*42620*/  WARPSYNC.COLLECTIVE R15, `(.L_x_7046) ;  /* 0x000000000f087348 */ /* 0x000fea0003c00000 */
[----:B------:R0:W1:Y:S02]  /*42630*/  SHFL.IDX P6, R14, R13, R12, R11 ;  /* 0x0000000c0d0e7389 */ /* 0x00006400000c000b */
[----:B01----:R-:W-:Y:S01]  /*42640*/  ENDCOLLECTIVE ;  /* 0x000000000000791b */ /* 0x003fe20003800000 */
.L_x_7046:
[----:B------:R-:W-:Y:S02]  /*42650*/  IMAD.MOV.U32 R13, RZ, RZ, R9 ;  /* 0x000000ffff0d7224 */ /* 0x000fe400078e0009 */
[----:B------:R-:W-:-:S07]  /*42660*/  IMAD.MOV.U32 R7, RZ, RZ, R14 ;  /* 0x000000ffff077224 */ /* 0x000fce00078e000e */
[----:B------:R-:W-:Y:S05]  /*42670*/  WARPSYNC.COLLECTIVE R15, `(.L_x_7047) ;  /* 0x000000000f087348 */ /* 0x000fea0003c00000 */
[----:B------:R0:W1:Y:S02]  /*42680*/  SHFL.IDX P6, R14, R13, R12, R11 ;  /* 0x0000000c0d0e7389 */ /* 0x00006400000c000b */
[----:B01----:R-:W-:Y:S01]  /*42690*/  ENDCOLLECTIVE ;  /* 0x000000000000791b */ /* 0x003fe20003800000 */
.L_x_7047:
[----:B------:R-:W-:Y:S01]  /*426a0*/  IMAD.MOV.U32 R6, RZ, RZ, R14 ;  /* 0x000000ffff067224 */ /* 0x000fe200078e000e */
[----:B------:R-:W-:Y:S06]  /*426b0*/  BRA `(.L_x_7048) ;  /* 0xfffffce000807947 */ /* 0x000fec000383ffff */
.L_x_6703:
        /* <DEDUP_REMOVED lines=8> */
.L_x_7050:
[----:B------:R-:W-:Y:S05]  /*42740*/  BSYNC B1 ;  /* 0x0000000000017941 */ /* 0x000fea0003800000 */
.L_x_7049:
        /* <DEDUP_REMOVED lines=8> */
.L_x_7051:
[----:B------:R-:W-:Y:S02]  /*427d0*/  IMAD.MOV.U32 R13, RZ, RZ, R32 ;  /* 0x000000ffff0d7224 */ /* 0x000fe400078e0020 */
[----:B------:R-:W-:-:S07]  /*427e0*/  IMAD.MOV.U32 R4, RZ, RZ, R14 ;  /* 0x000000ffff047224 */ /* 0x000fce00078e000e */
[----:B------:R-:W-:Y:S05]  /*427f0*/  WARPSYNC.COLLECTIVE R15, `(.L_x_7052) ;  /* 0x000000000f087348 */ /* 0x000fea0003c00000 */
[----:B------:R0:W1:Y:S02]  /*42800*/  SHFL.IDX P6, R14, R13, R12, R11 ;  /* 0x0000000c0d0e7389 */ /* 0x00006400000c000b */
[----:B01----:R-:W-:Y:S01]  /*42810*/  ENDCOLLECTIVE ;  /* 0x000000000000791b */ /* 0x003fe20003800000 */
.L_x_7052:
[----:B------:R-:W-:Y:S02]  /*42820*/  IMAD.MOV.U32 R13, RZ, RZ, R9 ;  /* 0x000000ffff0d7224 */ /* 0x000fe400078e0009 */
[----:B------:R-:W-:-:S07]  /*42830*/  IMAD.MOV.U32 R5, RZ, RZ, R14 ;  /* 0x000000ffff057224 */ /* 0x000fce00078e000e */
[----:B------:R-:W-:Y:S05]  /*42840*/  WARPSYNC.COLLECTIVE R15, `(.L_x_7053) ;  /* 0x000000000f087348 */ /* 0x000fea0003c00000 */
[----:B------:R0:W1:Y:S02]  /*42850*/  SHFL.IDX P6, R14, R13, R12, R11 ;  /* 0x0000000c0d0e7389 */ /* 0x00006400000c000b */
[----:B01----:R-:W-:Y:S01]  /*42860*/  ENDCOLLECTIVE ;  /* 0x000000000000791b */ /* 0x003fe20003800000 */
.L_x_7053:
[----:B------:R-:W-:Y:S02]  /*42870*/  IMAD.MOV.U32 R12, RZ, RZ, R4 ;  /* 0x000000ffff0c7224 */ /* 0x000fe400078e0004 */
[----:B------:R-:W-:Y:S01]  /*42880*/  IMAD.MOV.U32 R13, RZ, RZ, R3 ;  /* 0x000000ffff0d7224 */ /* 0x000fe200078e0003 */
[----:B------:R-:W-:Y:S06]  /*42890*/  BRA `(.L_x_7054) ;  /* 0xfffffce000ac7947 */ /* 0x000fec000383ffff */
.L_x_6707:
[----:B-1----:R1:W2:Y:S02]  /*428a0*/  SYNCS.PHASECHK.TRANS64.TRYWAIT P0, [R2+URZ+0x38800], R3 ;  /* 0x03880003020075a7 */ /* 0x0022a4000800017f */
[----:B--2---:R-:W-:Y:S05]  /*428b0*/  @!P0 NANOSLEEP.SYNCS 0x989680 ;  /* 0x009896800000895d */ /* 0x004fea0003900000 */
[----:B------:R-:W2:Y:S02]  /*428c0*/  @!P0 SYNCS.PHASECHK.TRANS64 P0, [R2+URZ+0x38800], R3 ;  /* 0x03880003020085a7 */ /* 0x000ea4000800007f */
[----:B--2---:R-:W-:Y:S05]  /*428d0*/  @!P0 BRA `(.L_x_6707) ;  /* 0xfffffffc00f08947 */ /* 0x004fea000383ffff */
[----:B------:R-:W-:Y:S05]  /*428e0*/  BRA `(.L_x_7055) ;  /* 0xfffffce400047947 */ /* 0x000fea000383ffff */
.L_x_6722:
[----:B0-----:R0:W1:Y:S02]  /*428f0*/  SYNCS.PHASECHK.TRANS64.TRYWAIT P0, [R3+URZ], R6 ;  /* 0x00000006030075a7 */ /* 0x001064000800017f */
[----:B-1----:R-:W-:Y:S05]  /*42900*/  @!P0 NANOSLEEP.SYNCS 0x989680 ;  /* 0x009896800000895d */ /* 0x002fea0003900000 */
[----:B------:R-:W1:Y:S02]  /*42910*/  @!P0 SYNCS.PHASECHK.TRANS64 P0, [R3+URZ], R6 ;  /* 0x00000006030085a7 */ /* 0x000e64000800007f */
[----:B-1----:R-:W-:Y:S05]  /*42920*/  @!P0 BRA `(.L_x_6722) ;  /* 0xfffffffc00f08947 */ /* 0x002fea000383ffff */
[----:B------:R-:W-:Y:S05]  /*42930*/  BRA `(.L_x_6721) ;  /* 0xfffffcf800ec7947 */ /* 0x000fea000383ffff */
.L_x_6729:
[----:B-1----:R1:W2:Y:S02]  /*42940*/  SYNCS.PHASECHK.TRANS64.TRYWAIT P0, [R6+URZ], R7 ;  /* 0x00000007060075a7 */ /* 0x0022a4000800017f */
[----:B--2---:R-:W-:Y:S05]  /*42950*/  @!P0 NANOSLEEP.SYNCS 0x989680 ;  /* 0x009896800000895d */ /* 0x004fea0003900000 */
[----:B------:R-:W2:Y:S02]  /*42960*/  @!P0 SYNCS.PHASECHK.TRANS64 P0, [R6+URZ], R7 ;  /* 0x00000007060085a7 */ /* 0x000ea4000800007f */
[----:B--2---:R-:W-:Y:S05]  /*42970*/  @!P0 BRA `(.L_x_6729) ;  /* 0xfffffffc00f08947 */ /* 0x004fea000383ffff */
[----:B------:R-:W-:Y:S05]  /*42980*/  BRA `(.L_x_6728) ;  /* 0xfffffd0000207947 */ /* 0x000fea000383ffff */
.L_x_6756:
[----:B0-----:R0:W1:Y:S02]  /*42990*/  SYNCS.PHASECHK.TRANS64.TRYWAIT P1, [R3+URZ], R6 ;  /* 0x00000006030075a7 */ /* 0x001064000802017f */
[----:B-1----:R-:W-:Y:S05]  /*429a0*/  @!P1 NANOSLEEP.SYNCS 0x989680 ;  /* 0x009896800000995d */ /* 0x002fea0003900000 */
[----:B------:R-:W1:Y:S02]  /*429b0*/  @!P1 SYNCS.PHASECHK.TRANS64 P1, [R3+URZ], R6 ;  /* 0x00000006030095a7 */ /* 0x000e64000802007f */
[----:B-1----:R-:W-:Y:S05]  /*429c0*/  @!P1 BRA `(.L_x_6756) ;  /* 0xfffffffc00f09947 */ /* 0x002fea000383ffff */
[----:B------:R-:W-:Y:S05]  /*429d0*/  BRA `(.L_x_6755) ;  /* 0xfffffda400347947 */ /* 0x000fea000383ffff */
.L_x_6763:
[----:B-1----:R1:W2:Y:S02]  /*429e0*/  SYNCS.PHASECHK.TRANS64.TRYWAIT P1, [R6+URZ], R7 ;  /* 0x00000007060075a7 */ /* 0x0022a4000802017f */
[----:B--2---:R-:W-:Y:S05]  /*429f0*/  @!P1 NANOSLEEP.SYNCS 0x989680 ;  /* 0x009896800000995d */ /* 0x004fea0003900000 */
[----:B------:R-:W2:Y:S02]  /*42a00*/  @!P1 SYNCS.PHASECHK.TRANS64 P1, [R6+URZ], R7 ;  /* 0x00000007060095a7 */ /* 0x000ea4000802007f */
[----:B--2---:R-:W-:Y:S05]  /*42a10*/  @!P1 BRA `(.L_x_6763) ;  /* 0xfffffffc00f09947 */ /* 0x004fea000383ffff */
[----:B------:R-:W-:Y:S05]  /*42a20*/  BRA `(.L_x_6762) ;  /* 0xfffffda800687947 */ /* 0x000fea000383ffff */
.L_x_6776:
[----:B0-----:R0:W1:Y:S02]  /*42a30*/  SYNCS.PHASECHK.TRANS64.TRYWAIT P0, [R3+URZ], R6 ;  /* 0x00000006030075a7 */ /* 0x001064000800017f */
[----:B-1----:R-:W-:Y:S05]  /*42a40*/  @!P0 NANOSLEEP.SYNCS 0x989680 ;  /* 0x009896800000895d */ /* 0x002fea0003900000 */
[----:B------:R-:W1:Y:S02]  /*42a50*/  @!P0 SYNCS.PHASECHK.TRANS64 P0, [R3+URZ], R6 ;  /* 0x00000006030085a7 */ /* 0x000e64000800007f */
[----:B-1----:R-:W-:Y:S05]  /*42a60*/  @!P0 BRA `(.L_x_6776) ;  /* 0xfffffffc00f08947 */ /* 0x002fea000383ffff */
[----:B------:R-:W-:Y:S05]  /*42a70*/  BRA `(.L_x_6775) ;  /* 0xfffffe3c00307947 */ /* 0x000fea000383ffff */
.L_x_6783:
[----:B-1----:R1:W2:Y:S02]  /*42a80*/  SYNCS.PHASECHK.TRANS64.TRYWAIT P0, [R6+URZ], R7 ;  /* 0x00000007060075a7 */ /* 0x0022a4000800017f */
[----:B--2---:R-:W-:Y:S05]  /*42a90*/  @!P0 NANOSLEEP.SYNCS 0x989680 ;  /* 0x009896800000895d */ /* 0x004fea0003900000 */
[----:B------:R-:W2:Y:S02]  /*42aa0*/  @!P0 SYNCS.PHASECHK.TRANS64 P0, [R6+URZ], R7 ;  /* 0x00000007060085a7 */ /* 0x000ea4000800007f */
[----:B--2---:R-:W-:Y:S05]  /*42ab0*/  @!P0 BRA `(.L_x_6783) ;  /* 0xfffffffc00f08947 */ /* 0x004fea000383ffff */
[----:B------:R-:W-:Y:S05]  /*42ac0*/  BRA `(.L_x_6782) ;  /* 0xfffffe4000647947 */ /* 0x000fea000383ffff */
.L_x_6843:
        /* <DEDUP_REMOVED lines=11> */
.L_x_7057:
[----:B------:R-:W-:Y:S05]  /*42b80*/  BSYNC B1 ;  /* 0x0000000000017941 */ /* 0x000fea0003800000 */
.L_x_7056:
[----:B------:R-:W-:Y:S05]  /*42b90*/  BRA `(.L_x_7058) ;  /* 0xffffff6000907947 */ /* 0x000fea000383ffff */
.L_x_6845:
[----:B------:R-:W-:Y:S01]  /*42ba0*/  BSSY B1, `(.L_x_7059) ;  /* 0x0000006000017945 */ /* 0x000fe20003800000 */
[----:B0-----:R-:W-:-:S07]  /*42bb0*/  IMAD.MOV.U32 R15, RZ, RZ, -0x1 ;  /* 0xffffffffff0f7424 */ /* 0x001fce00078e00ff */
[----:B-1----:R-:W-:Y:S05]  /*42bc0*/  WARPSYNC.COLLECTIVE R15, `(.L_x_7060) ;  /* 0x000000000f0c7348 */ /* 0x002fea0003c00000 */
[----:B------:R-:W-:Y:S02]  /*42bd0*/  ELECT P6, UR62, PT ;  /* 0x00000000003e782f */ /* 0x000fe400038c0000 */
[----:B------:R-:W-:Y:S01]  /*42be0*/  MOV R14, UR62 ;  /* 0x0000003e000e7c02 */ /* 0x000fe20008000f00 */
[----:B-1----:R-:W-:Y:S10]  /*42bf0*/  ENDCOLLECTIVE ;  /* 0x000000000000791b */ /* 0x002ff40003800000 */
.L_x_7060:
[----:B------:R-:W-:Y:S05]  /*42c00*/  BSYNC B1 ;  /* 0x0000000000017941 */ /* 0x000fea0003800000 */
.L_x_7059:
[----:B------:R-:W-:Y:S05]  /*42c10*/  BRA `(.L_x_6844) ;  /* 0xffffff6000887947 */ /* 0x000fea000383ffff */
.L_x_6847:
[----:B-1----:R1:W2:Y:S02]  /*42c20*/  SYNCS.PHASECHK.TRANS64.TRYWAIT P0, [R18+URZ+0x38820], R5 ;  /* 0x03882005120075a7 */ /* 0x0022a4000800017f */
[----:B--2---:R-:W-:Y:S05]  /*42c30*/  @!P0 NANOSLEEP.SYNCS 0x989680 ;  /* 0x009896800000895d */ /* 0x004fea0003900000 */
[----:B------:R-:W2:Y:S02]  /*42c40*/  @!P0 SYNCS.PHASECHK.TRANS64 P0, [R18+URZ+0x38820], R5 ;  /* 0x03882005120085a7 */ /* 0x000ea4000800007f */
[----:B--2---:R-:W-:Y:S05]  /*42c50*/  @!P0 BRA `(.L_x_6847) ;  /* 0xfffffffc00f08947 */ /* 0x004fea000383ffff */
[----:B------:R-:W-:Y:S05]  /*42c60*/  BRA `(.L_x_7061) ;  /* 0xffffff6000987947 */ /* 0x000fea000383ffff */
.L_x_6851:
[----:B--2---:R2:W3:Y:S02]  /*42c70*/  SYNCS.PHASECHK.TRANS64.TRYWAIT P0, [R6+URZ+0x388a0], R10 ;  /* 0x0388a00a060075a7 */ /* 0x0044e4000800017f */
[----:B---3--:R-:W-:Y:S05]  /*42c80*/  @!P0 NANOSLEEP.SYNCS 0x989680 ;  /* 0x009896800000895d */ /* 0x008fea0003900000 */
[----:B------:R-:W3:Y:S02]  /*42c90*/  @!P0 SYNCS.PHASECHK.TRANS64 P0, [R6+URZ+0x388a0], R10 ;  /* 0x0388a00a060085a7 */ /* 0x000ee4000800007f */
[----:B---3--:R-:W-:Y:S05]  /*42ca0*/  @!P0 BRA `(.L_x_6851) ;  /* 0xfffffffc00f08947 */ /* 0x008fea000383ffff */
[----:B------:R-:W-:Y:S05]  /*42cb0*/  BRA `(.L_x_7062) ;  /* 0xffffff6000b87947 */ /* 0x000fea000383ffff */
.L_x_6856:
[----:B-1----:R1:W3:Y:S02]  /*42cc0*/  SYNCS.PHASECHK.TRANS64.TRYWAIT P0, [R6+URZ+0x388c0], R10 ;  /* 0x0388c00a060075a7 */ /* 0x0022e4000800017f */
[----:B---3--:R-:W-:Y:S05]  /*42cd0*/  @!P0 NANOSLEEP.SYNCS 0x989680 ;  /* 0x009896800000895d */ /* 0x008fea0003900000 */
[----:B------:R-:W3:Y:S02]  /*42ce0*/  @!P0 SYNCS.PHASECHK.TRANS64 P0, [R6+URZ+0x388c0], R10 ;  /* 0x0388c00a060085a7 */ /* 0x000ee4000800007f */
[----:B---3--:R-:W-:Y:S05]  /*42cf0*/  @!P0 BRA `(.L_x_6856) ;  /* 0xfffffffc00f08947 */ /* 0x008fea000383ffff */
[----:B------:R-:W-:Y:S05]  /*42d00*/  BRA `(.L_x_7063) ;  /* 0xffffff6400387947 */ /* 0x000fea000383ffff */
.L_x_6870:
[----:B-1----:R1:W2:Y:S02]  /*42d10*/  SYNCS.PHASECHK.TRANS64.TRYWAIT P1, [R6+URZ+0x388a0], R7 ;  /* 0x0388a007060075a7 */ /* 0x0022a4000802017f */
[----:B--2---:R-:W-:Y:S05]  /*42d20*/  @!P1 NANOSLEEP.SYNCS 0x989680 ;  /* 0x009896800000995d */ /* 0x004fea0003900000 */
[----:B------:R-:W2:Y:S02]  /*42d30*/  @!P1 SYNCS.PHASECHK.TRANS64 P1, [R6+URZ+0x388a0], R7 ;  /* 0x0388a007060095a7 */ /* 0x000ea4000802007f */
[----:B--2---:R-:W-:Y:S05]  /*42d40*/  @!P1 BRA `(.L_x_6870) ;  /* 0xfffffffc00f09947 */ /* 0x004fea000383ffff */
[----:B------:R-:W-:Y:S05]  /*42d50*/  BRA `(.L_x_7064) ;  /* 0xffffff6c00b87947 */ /* 0x000fea000383ffff */
.L_x_6875:
[----:B--2---:R2:W3:Y:S02]  /*42d60*/  SYNCS.PHASECHK.TRANS64.TRYWAIT P1, [R6+URZ+0x388c0], R7 ;  /* 0x0388c007060075a7 */ /* 0x0044e4000802017f */
[----:B---3--:R-:W-:Y:S05]  /*42d70*/  @!P1 NANOSLEEP.SYNCS 0x989680 ;  /* 0x009896800000995d */ /* 0x008fea0003900000 */
[----:B------:R-:W3:Y:S02]  /*42d80*/  @!P1 SYNCS.PHASECHK.TRANS64 P1, [R6+URZ+0x388c0], R7 ;  /* 0x0388c007060095a7 */ /* 0x000ee4000802007f */
[----:B---3--:R-:W-:Y:S05]  /*42d90*/  @!P1 BRA `(.L_x_6875) ;  /* 0xfffffffc00f09947 */ /* 0x008fea000383ffff */
[----:B------:R-:W-:Y:S05]  /*42da0*/  BRA `(.L_x_7065) ;  /* 0xffffff7000347947 */ /* 0x000fea000383ffff */
.L_x_6905:
[----:B--2---:R-:W2:Y:S01]  /*42db0*/  S2R R4, SR_TID.X ;  /* 0x0000000000047919 */ /* 0x004ea20000002100 */
        /* <DEDUP_REMOVED lines=10> */
.L_x_7067:
[----:B------:R-:W-:Y:S05]  /*42e60*/  BSYNC B0 ;  /* 0x0000000000007941 */ /* 0x000fea0003800000 */
.L_x_7066:
[----:B------:R-:W-:Y:S05]  /*42e70*/  BRA `(.L_x_7068) ;  /* 0xffffff8400b87947 */ /* 0x000fea000383ffff */
.L_x_6907:
[----:B------:R-:W-:Y:S01]  /*42e80*/  BSSY B0, `(.L_x_7069) ;  /* 0x0000006000007945 */ /* 0x000fe20003800000 */
[----:B0-----:R-:W-:-:S07]  /*42e90*/  IMAD.MOV.U32 R15, RZ, RZ, -0x1 ;  /* 0xffffffffff0f7424 */ /* 0x001fce00078e00ff */
[----:B-12---:R-:W-:Y:S05]  /*42ea0*/  WARPSYNC.COLLECTIVE R15, `(.L_x_7070) ;  /* 0x000000000f0c7348 */ /* 0x006fea0003c00000 */
[----:B------:R-:W-:Y:S02]  /*42eb0*/  ELECT P6, UR62, PT ;  /* 0x00000000003e782f */ /* 0x000fe400038c0000 */
[----:B------:R-:W-:Y:S01]  /*42ec0*/  MOV R14, UR62 ;  /* 0x0000003e000e7c02 */ /* 0x000fe20008000f00 */
[----:B-12---:R-:W-:Y:S10]  /*42ed0*/  ENDCOLLECTIVE ;  /* 0x000000000000791b */ /* 0x006ff40003800000 */
.L_x_7070:
[----:B------:R-:W-:Y:S05]  /*42ee0*/  BSYNC B0 ;  /* 0x0000000000007941 */ /* 0x000fea0003800000 */
.L_x_7069:
[----:B------:R-:W-:Y:S05]  /*42ef0*/  BRA `(.L_x_7071) ;  /* 0xffffff8400bc7947 */ /* 0x000fea000383ffff */
.L_x_6909:
[----:B---3--:R3:W4:Y:S02]  /*42f00*/  SYNCS.PHASECHK.TRANS64.TRYWAIT P0, [R0+URZ+0x38840], R2 ;  /* 0x03884002000075a7 */ /* 0x008724000800017f */
[----:B----4-:R-:W-:Y:S05]  /*42f10*/  @!P0 NANOSLEEP.SYNCS 0x989680 ;  /* 0x009896800000895d */ /* 0x010fea0003900000 */
[----:B------:R-:W4:Y:S02]  /*42f20*/  @!P0 SYNCS.PHASECHK.TRANS64 P0, [R0+URZ+0x38840], R2 ;  /* 0x03884002000085a7 */ /* 0x000f24000800007f */
[----:B----4-:R-:W-:Y:S05]  /*42f30*/  @!P0 BRA `(.L_x_6909) ;  /* 0xfffffffc00f08947 */ /* 0x010fea000383ffff */
[----:B------:R-:W-:Y:S05]  /*42f40*/  BRA `(.L_x_7072) ;  /* 0xffffff8800207947 */ /* 0x000fea000383ffff */
.L_x_6913:
        /* <DEDUP_REMOVED lines=10> */
.L_x_7073:
[----:B------:R0:W-:Y:S01]  /*42ff0*/  STL [R1+0x45c], R10 ;  /* 0x00045c0a01007387 */ /* 0x0001e20000100800 */
[----:B------:R-:W-:Y:S02]  /*43000*/  IMAD.MOV.U32 R13, RZ, RZ, R3 ;  /* 0x000000ffff0d7224 */ /* 0x000fe400078e0003 */
[----:B------:R-:W-:-:S07]  /*43010*/  IMAD.MOV.U32 R4, RZ, RZ, R14 ;  /* 0x000000ffff047224 */ /* 0x000fce00078e000e */
[----:B0-----:R-:W-:Y:S05]  /*43020*/  WARPSYNC.COLLECTIVE R15, `(.L_x_7074) ;  /* 0x000000000f087348 */ /* 0x001fea0003c00000 */
[----:B------:R1:W2:Y:S02]  /*43030*/  SHFL.IDX P6, R14, R13, R12, R11 ;  /* 0x0000000c0d0e7389 */ /* 0x0002a400000c000b */
[----:B012---:R-:W-:Y:S01]  /*43040*/  ENDCOLLECTIVE ;  /* 0x000000000000791b */ /* 0x007fe20003800000 */
.L_x_7074:
[----:B------:R-:W-:Y:S02]  /*43050*/  IMAD.MOV.U32 R13, RZ, RZ, R2 ;  /* 0x000000ffff0d7224 */ /* 0x000fe400078e0002 */
[----:B------:R-:W-:Y:S02]  /*43060*/  IMAD.MOV.U32 R12, RZ, RZ, 0x1 ;  /* 0x00000001ff0c7424 */ /* 0x000fe400078e00ff */
[----:B------:R-:W-:-:S07]  /*43070*/  IMAD.MOV.U32 R5, RZ, RZ, R14 ;  /* 0x000000ffff057224 */ /* 0x000fce00078e000e */
[----:B------:R-:W-:Y:S05]  /*43080*/  WARPSYNC.COLLECTIVE R15, `(.L_x_7075) ;  /* 0x000000000f087348 */ /* 0x000fea0003c00000 */
[----:B------:R0:W1:Y:S02]  /*43090*/  SHFL.IDX P6, R14, R13, R12, R11 ;  /* 0x0000000c0d0e7389 */ /* 0x00006400000c000b */
[----:B01----:R-:W-:Y:S01]  /*430a0*/  ENDCOLLECTIVE ;  /* 0x000000000000791b */ /* 0x003fe20003800000 */
.L_x_7075:
[----:B------:R-:W-:Y:S02]  /*430b0*/  IMAD.MOV.U32 R13, RZ, RZ, R3 ;  /* 0x000000ffff0d7224 */ /* 0x000fe400078e0003 */
[----:B------:R-:W-:-:S07]  /*430c0*/  IMAD.MOV.U32 R6, RZ, RZ, R14 ;  /* 0x000000ffff067224 */ /* 0x000fce00078e000e */
[----:B------:R-:W-:Y:S05]  /*430d0*/  WARPSYNC.COLLECTIVE R15, `(.L_x_7076) ;  /* 0x000000000f087348 */ /* 0x000fea0003c00000 */
[----:B------:R0:W1:Y:S02]  /*430e0*/  SHFL.IDX P6, R14, R13, R12, R11 ;  /* 0x0000000c0d0e7389 */ /* 0x00006400000c000b */
[----:B01----:R-:W-:Y:S01]  /*430f0*/  ENDCOLLECTIVE ;  /* 0x000000000000791b */ /* 0x003fe20003800000 */
.L_x_7076:
        /* <DEDUP_REMOVED lines=22> */
.L_x_7077:
        /* <DEDUP_REMOVED lines=10> */
.L_x_7078:
        /* <DEDUP_REMOVED lines=11> */
.L_x_7079:
        /* <DEDUP_REMOVED lines=14> */
.L_x_7080:
[----:B------:R-:W-:Y:S01]  /*43490*/  IMAD.MOV.U32 R3, RZ, RZ, R14 ;  /* 0x000000ffff037224 */ /* 0x000fe200078e000e */
[----:B------:R-:W-:Y:S06]  /*434a0*/  BRA `(.L_x_7081) ;  /* 0xffffff8c00647947 */ /* 0x000fec000383ffff */
.L_x_6917:
        /* <DEDUP_REMOVED lines=26> */
.L_x_7083:
[----:B------:R-:W-:Y:S05]  /*43650*/  BSYNC B0 ;  /* 0x0000000000007941 */ /* 0x000fea0003800000 */
.L_x_7082:
        /* <DEDUP_REMOVED lines=13> */
.L_x_7084:
        /* <DEDUP_REMOVED lines=35> */
[----:B------:R0:W-:Y:S03]  /*43960*/  @!P2 LDGSTS.E.BYPASS.LTC128B.128 [R7+0x32400], desc[UR44][R2.64+0x300], P6 ;  /* 0x324003000207afae */ /* 0x0001e6000b101d6c */
[----:B------:R-:W-:-:S07]  /*43970*/  @!P3 SHF.R.U32.HI R8, RZ, 0x2, R8 ;  /* 0x00000002ff08b819 */ /* 0x000fce0000011608 */
[----:B0-----:R-:W-:Y:S05]  /*43980*/  WARPSYNC.COLLECTIVE R15, `(.L_x_7085) ;  /* 0x000000000f087348 */ /* 0x001fea0003c00000 */
[----:B------:R1:W2:Y:S02]  /*43990*/  SHFL.IDX P6, R14, R13, R12, R11 ;  /* 0x0000000c0d0e7389 */ /* 0x0002a400000c000b */
[----:B012---:R-:W-:Y:S01]  /*439a0*/  ENDCOLLECTIVE ;  /* 0x000000000000791b */ /* 0x007fe20003800000 */
.L_x_7085:
        /* <DEDUP_REMOVED lines=12> */
[----:B------:R-:W-:Y:S02]  /*43a70*/  @!P3 ISETP.NE.U32.AND P4, PT, R8, RZ, PT ;  /* 0x000000ff0800b20c */ /* 0x000fe40003f85070 */
[----:B------:R-:W1:Y:S01]  /*43a80*/  S2R R8, SR_TID.X ;  /* 0x0000000000087919 */ /* 0x000e620000002100 */
[----:B0-----:R-:W-:-:S10]  /*43a90*/  IMAD.MOV.U32 R9, RZ, RZ, R14 ;  /* 0x000000ffff097224 */ /* 0x001fd400078e000e */
[----:B-1----:R-:W-:Y:S05]  /*43aa0*/  WARPSYNC.COLLECTIVE R15, `(.L_x_7086) ;  /* 0x000000000f087348 */ /* 0x002fea0003c00000 */
[----:B------:R0:W2:Y:S02]  /*43ab0*/  SHFL.IDX P6, R14, R13, R12, R11 ;  /* 0x0000000c0d0e7389 */ /* 0x0000a400000c000b */
[----:B012---:R-:W-:Y:S01]  /*43ac0*/  ENDCOLLECTIVE ;  /* 0x000000000000791b */ /* 0x007fe20003800000 */
.L_x_7086:
        /* <DEDUP_REMOVED lines=29> */
.L_x_7087:
        /* <DEDUP_REMOVED lines=12> */
.L_x_7088:
        /* <DEDUP_REMOVED lines=33> */
.L_x_7089:
[----:B------:R-:W-:Y:S02]  /*43f70*/  IMAD.MOV.U32 R13, RZ, RZ, R0 ;  /* 0x000000ffff0d7224 */ /* 0x000fe400078e0000 */
[----:B------:R-:W-:-:S07]  /*43f80*/  IMAD.MOV.U32 R4, RZ, RZ, R14 ;  /* 0x000000ffff047224 */ /* 0x000fce00078e000e */
[----:B------:R-:W-:Y:S05]  /*43f90*/  WARPSYNC.COLLECTIVE R15, `(.L_x_7090) ;  /* 0x000000000f087348 */ /* 0x000fea0003c00000 */
[----:B------:R0:W1:Y:S02]  /*43fa0*/  SHFL.IDX P6, R14, R13, R12, R11 ;  /* 0x0000000c0d0e7389 */ /* 0x00006400000c000b */
[----:B01----:R-:W-:Y:S01]  /*43fb0*/  ENDCOLLECTIVE ;  /* 0x000000000000791b */ /* 0x003fe20003800000 */
.L_x_7090:
[----:B------:R-:W-:Y:S01]  /*43fc0*/  IMAD.MOV.U32 R0, RZ, RZ, R14 ;  /* 0x000000ffff007224 */ /* 0x000fe200078e000e */
[----:B------:R-:W-:Y:S06]  /*43fd0*/  BRA `(.L_x_7091) ;  /* 0xffffff9000347947 */ /* 0x000fec000383ffff */
.L_x_6922:
[----:B0-----:R0:W2:Y:S02]  /*43fe0*/  SYNCS.PHASECHK.TRANS64.TRYWAIT P0, [R18+URZ+0x38820], R0 ;  /* 0x03882000120075a7 */ /* 0x0010a4000800017f */
[----:B--2---:R-:W-:Y:S05]  /*43ff0*/  @!P0 NANOSLEEP.SYNCS 0x989680 ;  /* 0x009896800000895d */ /* 0x004fea0003900000 */
[----:B------:R-:W2:Y:S02]  /*44000*/  @!P0 SYNCS.PHASECHK.TRANS64 P0, [R18+URZ+0x38820], R0 ;  /* 0x03882000120085a7 */ /* 0x000ea4000800007f */
[----:B--2---:R-:W-:Y:S05]  /*44010*/  @!P0 BRA `(.L_x_6922) ;  /* 0xfffffffc00f08947 */ /* 0x004fea000383ffff */
[----:B------:R-:W-:Y:S05]  /*44020*/  BRA `(.L_x_7092) ;  /* 0xffffff9000f07947 */ /* 0x000fea000383ffff */
.L_x_6926:
[----:B0-----:R0:W1:Y:S02]  /*44030*/  SYNCS.PHASECHK.TRANS64.TRYWAIT P0, [R0+URZ+0x38860], R2 ;  /* 0x03886002000075a7 */ /* 0x001064000800017f */
[----:B-1----:R-:W-:Y:S05]  /*44040*/  @!P0 NANOSLEEP.SYNCS 0x989680 ;  /* 0x009896800000895d */ /* 0x002fea0003900000 */
[----:B------:R-:W1:Y:S02]  /*44050*/  @!P0 SYNCS.PHASECHK.TRANS64 P0, [R0+URZ+0x38860], R2 ;  /* 0x03886002000085a7 */ /* 0x000e64000800007f */
[----:B-1----:R-:W-:Y:S05]  /*44060*/  @!P0 BRA `(.L_x_6926) ;  /* 0xfffffffc00f08947 */ /* 0x002fea000383ffff */
[----:B------:R-:W-:Y:S05]  /*44070*/  BRA `(.L_x_7093) ;  /* 0xffffff9400147947 */ /* 0x000fea000383ffff */
.L_x_6945:
[----:B-1----:R1:W2:Y:S02]  /*44080*/  SYNCS.PHASECHK.TRANS64.TRYWAIT P0, [R2+URZ+0x38840], R6 ;  /* 0x03884006020075a7 */ /* 0x0022a4000800017f */
[----:B--2---:R-:W-:Y:S05]  /*44090*/  @!P0 NANOSLEEP.SYNCS 0x989680 ;  /* 0x009896800000895d */ /* 0x004fea0003900000 */
[----:B------:R-:W2:Y:S02]  /*440a0*/  @!P0 SYNCS.PHASECHK.TRANS64 P0, [R2+URZ+0x38840], R6 ;  /* 0x03884006020085a7 */ /* 0x000ea4000800007f */
[----:B--2---:R-:W-:Y:S05]  /*440b0*/  @!P0 BRA `(.L_x_6945) ;  /* 0xfffffffc00f08947 */ /* 0x004fea000383ffff */
[----:B------:R-:W-:Y:S05]  /*440c0*/  BRA `(.L_x_7094) ;  /* 0xffffffa000447947 */ /* 0x000fea000383ffff */
.L_x_6950:
[----:B0-----:R0:W2:Y:S02]  /*440d0*/  SYNCS.PHASECHK.TRANS64.TRYWAIT P0, [R2+URZ+0x38860], R6 ;  /* 0x03886006020075a7 */ /* 0x0010a4000800017f */
[----:B--2---:R-:W-:Y:S05]  /*440e0*/  @!P0 NANOSLEEP.SYNCS 0x989680 ;  /* 0x009896800000895d */ /* 0x004fea0003900000 */
[----:B------:R-:W2:Y:S02]  /*440f0*/  @!P0 SYNCS.PHASECHK.TRANS64 P0, [R2+URZ+0x38860], R6 ;  /* 0x03886006020085a7 */ /* 0x000ea4000800007f */
[----:B--2---:R-:W-:Y:S05]  /*44100*/  @!P0 BRA `(.L_x_6950) ;  /* 0xfffffffc00f08947 */ /* 0x004fea000383ffff */
[----:B------:R-:W-:Y:S05]  /*44110*/  BRA `(.L_x_7095) ;  /* 0xffffffa000c47947 */ /* 0x000fea000383ffff */
.L_x_6965:
[----:B-1----:R1:W2:Y:S02]  /*44120*/  SYNCS.PHASECHK.TRANS64.TRYWAIT P0, [R3+URZ+0x38840], R2 ;  /* 0x03884002030075a7 */ /* 0x0022a4000800017f */
[----:B--2---:R-:W-:Y:S05]  /*44130*/  @!P0 NANOSLEEP.SYNCS 0x989680 ;  /* 0x009896800000895d */ /* 0x004fea0003900000 */
[----:B------:R-:W2:Y:S02]  /*44140*/  @!P0 SYNCS.PHASECHK.TRANS64 P0, [R3+URZ+0x38840], R2 ;  /* 0x03884002030085a7 */ /* 0x000ea4000800007f */
[----:B--2---:R-:W-:Y:S05]  /*44150*/  @!P0 BRA `(.L_x_6965) ;  /* 0xfffffffc00f08947 */ /* 0x004fea000383ffff */
[----:B------:R-:W-:Y:S05]  /*44160*/  BRA `(.L_x_7096) ;  /* 0xffffffac00a07947 */ /* 0x000fea000383ffff */
.L_x_6970:
[----:B0-----:R0:W2:Y:S02]  /*44170*/  SYNCS.PHASECHK.TRANS64.TRYWAIT P0, [R3+URZ+0x38860], R2 ;  /* 0x03886002030075a7 */ /* 0x0010a4000800017f */
[----:B--2---:R-:W-:Y:S05]  /*44180*/  @!P0 NANOSLEEP.SYNCS 0x989680 ;  /* 0x009896800000895d */ /* 0x004fea0003900000 */
[----:B------:R-:W2:Y:S02]  /*44190*/  @!P0 SYNCS.PHASECHK.TRANS64 P0, [R3+URZ+0x38860], R2 ;  /* 0x03886002030085a7 */ /* 0x000ea4000800007f */
[----:B--2---:R-:W-:Y:S05]  /*441a0*/  @!P0 BRA `(.L_x_6970) ;  /* 0xfffffffc00f08947 */ /* 0x004fea000383ffff */
[----:B------:R-:W-:Y:S05]  /*441b0*/  BRA `(.L_x_7097) ;  /* 0xffffffb0001c7947 */ /* 0x000fea000383ffff */
.L_x_6985:
[----:B-1----:R1:W2:Y:S02]  /*441c0*/  SYNCS.PHASECHK.TRANS64.TRYWAIT P0, [R3+URZ+0x38840], R2 ;  /* 0x03884002030075a7 */ /* 0x0022a4000800017f */
[----:B--2---:R-:W-:Y:S05]  /*441d0*/  @!P0 NANOSLEEP.SYNCS 0x989680 ;  /* 0x009896800000895d */ /* 0x004fea0003900000 */
[----:B------:R-:W2:Y:S02]  /*441e0*/  @!P0 SYNCS.PHASECHK.TRANS64 P0, [R3+URZ+0x38840], R2 ;  /* 0x03884002030085a7 */ /* 0x000ea4000800007f */
[----:B--2---:R-:W-:Y:S05]  /*441f0*/  @!P0 BRA `(.L_x_6985) ;  /* 0xfffffffc00f08947 */ /* 0x004fea000383ffff */
[----:B------:R-:W-:Y:S05]  /*44200*/  BRA `(.L_x_7098) ;  /* 0xffffffb800dc7947 */ /* 0x000fea000383ffff */
.L_x_6990:
[----:B--2---:R2:W3:Y:S02]  /*44210*/  SYNCS.PHASECHK.TRANS64.TRYWAIT P0, [R3+URZ+0x38860], R2 ;  /* 0x03886002030075a7 */ /* 0x0044e4000800017f */
[----:B---3--:R-:W-:Y:S05]  /*44220*/  @!P0 NANOSLEEP.SYNCS 0x989680 ;  /* 0x009896800000895d */ /* 0x008fea0003900000 */
[----:B------:R-:W3:Y:S02]  /*44230*/  @!P0 SYNCS.PHASECHK.TRANS64 P0, [R3+URZ+0x38860], R2 ;  /* 0x03886002030085a7 */ /* 0x000ee4000800007f */
[----:B---3--:R-:W-:Y:S05]  /*44240*/  @!P0 BRA `(.L_x_6990) ;  /* 0xfffffffc00f08947 */ /* 0x008fea000383ffff */
[----:B------:R-:W-:Y:S05]  /*44250*/  BRA `(.L_x_7099) ;  /* 0xffffffbc005c7947 */ /* 0x000fea000383ffff */
.L_x_7006:
[----:B--2---:R-:W2:Y:S01]  /*44260*/  LDL R2, [R1+0x430] ;  /* 0x0004300001027983 */ /* 0x004ea20000100800 */
        /* <DEDUP_REMOVED lines=8> */
.L_x_7101:
[----:B------:R-:W-:Y:S05]  /*442f0*/  BSYNC B0 ;  /* 0x0000000000007941 */ /* 0x000fea0003800000 */
.L_x_7100:
        /* <DEDUP_REMOVED lines=9> */
.L_x_7102:
        /* <DEDUP_REMOVED lines=26> */
.L_x_7103:
        /* <DEDUP_REMOVED lines=8> */
.L_x_7104:
        /* <DEDUP_REMOVED lines=8> */
.L_x_7105:
        /* <DEDUP_REMOVED lines=8> */
.L_x_7106:
        /* <DEDUP_REMOVED lines=8> */
.L_x_7107:
        /* <DEDUP_REMOVED lines=9> */
.L_x_7108:
[----:B------:R-:W-:Y:S01]  /*447c0*/  IMAD.MOV.U32 R9, RZ, RZ, R14 ;  /* 0x000000ffff097224 */ /* 0x000fe200078e000e */
[----:B------:R-:W-:Y:S06]  /*447d0*/  BRA `(.L_x_7109) ;  /* 0xffffffc400987947 */ /* 0x000fec000383ffff */
.L_x_7009:
        /* <DEDUP_REMOVED lines=8> */
.L_x_7111:
[----:B------:R-:W-:Y:S05]  /*44860*/  BSYNC B0 ;  /* 0x0000000000007941 */ /* 0x000fea0003800000 */
.L_x_7110:
        /* <DEDUP_REMOVED lines=10> */
.L_x_7112:
        /* <DEDUP_REMOVED lines=8> */
.L_x_7113:
        /* <DEDUP_REMOVED lines=8> */
.L_x_7114:
        /* <DEDUP_REMOVED lines=8> */
.L_x_7115:
        /* <DEDUP_REMOVED lines=9> */
.L_x_7116:
[----:B------:R-:W-:Y:S01]  /*44b20*/  IMAD.MOV.U32 R9, RZ, RZ, R14 ;  /* 0x000000ffff097224 */ /* 0x000fe200078e000e */
[----:B------:R-:W-:Y:S06]  /*44b30*/  BRA `(.L_x_7117) ;  /* 0xffffffc4006c7947 */ /* 0x000fec000383ffff */
.L_x_7011:
[----:B------:R-:W-:Y:S01]  /*44b40*/  BSSY B0, `(.L_x_7118) ;  /* 0x0000006000007945 */ /* 0x000fe20003800000 */
[----:B------:R-:W-:Y:S01]  /*44b50*/  PLOP3.LUT P6, PT, P6, PT, PT, 0x8, 0x0 ;  /* 0x000000000000781c */ /* 0x000fe200037ce170 */
[----:B------:R-:W-:-:S12]  /*44b60*/  IMAD.MOV.U32 R15, RZ, RZ, -0x1 ;  /* 0xffffffffff0f7424 */ /* 0x000fd800078e00ff */
[----:B0-----:R-:W-:Y:S05]  /*44b70*/  WARPSYNC.COLLECTIVE R15, `(.L_x_7119) ;  /* 0x000000000f087348 */ /* 0x001fea0003c00000 */
[----:B------:R-:W-:Y:S01]  /*44b80*/  VOTE.ANY R14, PT, P6 ;  /* 0x00000000000e7806 */ /* 0x000fe200030e0100 */
[----:B0-----:R-:W-:Y:S06]  /*44b90*/  ENDCOLLECTIVE ;  /* 0x000000000000791b */ /* 0x001fec0003800000 */
.L_x_7119:
[----:B------:R-:W-:Y:S05]  /*44ba0*/  BSYNC B0 ;  /* 0x0000000000007941 */ /* 0x000fea0003800000 */
.L_x_7118:
        /* <DEDUP_REMOVED lines=10> */
.L_x_7120:
[----:B------:R-:W-:Y:S02]  /*44c50*/  IMAD.MOV.U32 R13, RZ, RZ, R6 ;  /* 0x000000ffff0d7224 */ /* 0x000fe400078e0006 */
[----:B------:R-:W-:-:S07]  /*44c60*/  IMAD.MOV.U32 R0, RZ, RZ, R14 ;  /* 0x000000ffff007224 */ /* 0x000fce00078e000e */
[----:B------:R-:W-:Y:S05]  /*44c70*/  WARPSYNC.COLLECTIVE R15, `(.L_x_7121) ;  /* 0x000000000f087348 */ /* 0x000fea0003c00000 */
[----:B------:R0:W1:Y:S02]  /*44c80*/  SHFL.IDX P6, R14, R13, R12, R11 ;  /* 0x0000000c0d0e7389 */ /* 0x00006400000c000b */
[----:B01----:R-:W-:Y:S01]  /*44c90*/  ENDCOLLECTIVE ;  /* 0x000000000000791b */ /* 0x003fe20003800000 */
.L_x_7121:
[----:B------:R-:W-:Y:S02]  /*44ca0*/  IMAD.MOV.U32 R6, RZ, RZ, R14 ;  /* 0x000000ffff067224 */ /* 0x000fe400078e000e */
[----:B------:R-:W-:-:S05]  /*44cb0*/  IMAD.IADD R10, R4, 0x1, R10 ;  /* 0x00000001040a7824 */ /* 0x000fca00078e020a */
[----:B------:R2:W-:Y:S01]  /*44cc0*/  STL [R1+0x43c], R10 ;  /* 0x00043c0a01007387 */ /* 0x0005e20000100800 */
[----:B------:R-:W-:Y:S05]  /*44cd0*/  BRA `(.L_x_7122) ;  /* 0xffffffc4004c7947 */ /* 0x000fea000383ffff */
.L_x_7013:
        /* <DEDUP_REMOVED lines=8> */
.L_x_7124:
[----:B------:R-:W-:Y:S05]  /*44d60*/  BSYNC B0 ;  /* 0x0000000000007941 */ /* 0x000fea0003800000 */
.L_x_7123:
[----:B------:R-:W-:Y:S01]  /*44d70*/  IMAD.MOV.U32 R4, RZ, RZ, R14 ;  /* 0x000000ffff047224 */ /* 0x000fe200078e000e */
[----:B------:R-:W-:Y:S06]  /*44d80*/  BRA `(.L_x_7125) ;  /* 0xffffffc400387947 */ /* 0x000fec000383ffff */
.L_x_7019:
[----:B0-----:R0:W1:Y:S02]  /*44d90*/  SYNCS.PHASECHK.TRANS64.TRYWAIT P0, [R9+URZ+0x38820], R0 ;  /* 0x03882000090075a7 */ /* 0x001064000800017f */
[----:B-1----:R-:W-:Y:S05]  /*44da0*/  @!P0 NANOSLEEP.SYNCS 0x989680 ;  /* 0x009896800000895d */ /* 0x002fea0003900000 */
[----:B------:R-:W1:Y:S02]  /*44db0*/  @!P0 SYNCS.PHASECHK.TRANS64 P0, [R9+URZ+0x38820], R0 ;  /* 0x03882000090085a7 */ /* 0x000e64000800007f */
[----:B-1----:R-:W-:Y:S05]  /*44dc0*/  @!P0 BRA `(.L_x_7019) ;  /* 0xfffffffc00f08947 */ /* 0x002fea000383ffff */
[----:B------:R-:W-:Y:S05]  /*44dd0*/  BRA `(.L_x_7126) ;  /* 0xffffffcc00d87947 */ /* 0x000fea000383ffff */
.L_x_7020:
        /* <DEDUP_REMOVED lines=11> */
.L_x_7128:
[----:B------:R-:W-:Y:S05]  /*44e90*/  BSYNC B0 ;  /* 0x0000000000007941 */ /* 0x000fea0003800000 */
.L_x_7127:
[----:B------:R-:W-:Y:S05]  /*44ea0*/  BRA `(.L_x_7129) ;  /* 0xffffffcc00c07947 */ /* 0x000fea000383ffff */
.L_x_7021:
[----:B------:R-:W-:Y:S01]  /*44eb0*/  BSSY B0, `(.L_x_7130) ;  /* 0x0000006000007945 */ /* 0x000fe20003800000 */
[----:B------:R-:W-:-:S07]  /*44ec0*/  IMAD.MOV.U32 R15, RZ, RZ, -0x1 ;  /* 0xffffffffff0f7424 */ /* 0x000fce00078e00ff */
[----:B0-----:R-:W-:Y:S05]  /*44ed0*/  WARPSYNC.COLLECTIVE R15, `(.L_x_7131) ;  /* 0x000000000f0c7348 */ /* 0x001fea0003c00000 */
[----:B------:R-:W-:Y:S02]  /*44ee0*/  ELECT P6, UR62, PT ;  /* 0x00000000003e782f */ /* 0x000fe400038c0000 */
[----:B------:R-:W-:Y:S01]  /*44ef0*/  MOV R14, UR62 ;  /* 0x0000003e000e7c02 */ /* 0x000fe20008000f00 */
[----:B0-----:R-:W-:Y:S10]  /*44f00*/  ENDCOLLECTIVE ;  /* 0x000000000000791b */ /* 0x001ff40003800000 */
.L_x_7131:
[----:B------:R-:W-:Y:S05]  /*44f10*/  BSYNC B0 ;  /* 0x0000000000007941 */ /* 0x000fea0003800000 */
.L_x_7130:
[----:B------:R-:W-:Y:S05]  /*44f20*/  BRA `(.L_x_7132) ;  /* 0xffffffcc00b47947 */ /* 0x000fea000383ffff */
.L_x_7022:
[----:B0-----:R0:W1:Y:S02]  /*44f30*/  SYNCS.PHASECHK.TRANS64.TRYWAIT P0, [R5+URZ], R4 ;  /* 0x00000004050075a7 */ /* 0x001064000800017f */
[----:B-1----:R-:W-:Y:S05]  /*44f40*/  @!P0 NANOSLEEP.SYNCS 0x989680 ;  /* 0x009896800000895d */ /* 0x002fea0003900000 */
[----:B------:R-:W1:Y:S02]  /*44f50*/  @!P0 SYNCS.PHASECHK.TRANS64 P0, [R5+URZ], R4 ;  /* 0x00000004050085a7 */ /* 0x000e64000800007f */
[----:B-1----:R-:W-:Y:S05]  /*44f60*/  @!P0 BRA `(.L_x_7022) ;  /* 0xfffffffc00f08947 */ /* 0x002fea000383ffff */
[----:B------:R-:W-:Y:S05]  /*44f70*/  BRA `(.L_x_7133) ;  /* 0xffffffcc00dc7947 */ /* 0x000fea000383ffff */
.L_x_7023:
[----:B0-----:R0:W1:Y:S02]  /*44f80*/  SYNCS.PHASECHK.TRANS64.TRYWAIT P0, [R7+URZ], R2 ;  /* 0x00000002070075a7 */ /* 0x001064000800017f */
[----:B-1----:R-:W-:Y:S05]  /*44f90*/  @!P0 NANOSLEEP.SYNCS 0x989680 ;  /* 0x009896800000895d */ /* 0x002fea0003900000 */
[----:B------:R-:W1:Y:S02]  /*44fa0*/  @!P0 SYNCS.PHASECHK.TRANS64 P0, [R7+URZ], R2 ;  /* 0x00000002070085a7 */ /* 0x000e64000800007f */
[----:B-1----:R-:W-:Y:S05]  /*44fb0*/  @!P0 BRA `(.L_x_7023) ;  /* 0xfffffffc00f08947 */ /* 0x002fea000383ffff */
[----:B------:R-:W-:Y:S05]  /*44fc0*/  BRA `(.L_x_7134) ;  /* 0xffffffcc00dc7947 */ /* 0x000fea000383ffff */
.L_x_7024:
[----:B-1----:R1:W2:Y:S02]  /*44fd0*/  SYNCS.PHASECHK.TRANS64.TRYWAIT P0, [R5+URZ], R4 ;  /* 0x00000004050075a7 */ /* 0x0022a4000800017f */
[----:B--2---:R-:W-:Y:S05]  /*44fe0*/  @!P0 NANOSLEEP.SYNCS 0x989680 ;  /* 0x009896800000895d */ /* 0x004fea0003900000 */
[----:B------:R-:W2:Y:S02]  /*44ff0*/  @!P0 SYNCS.PHASECHK.TRANS64 P0, [R5+URZ], R4 ;  /* 0x00000004050085a7 */ /* 0x000ea4000800007f */
[----:B--2---:R-:W-:Y:S05]  /*45000*/  @!P0 BRA `(.L_x_7024) ;  /* 0xfffffffc00f08947 */ /* 0x004fea000383ffff */
[----:B------:R-:W-:Y:S05]  /*45010*/  BRA `(.L_x_7135) ;  /* 0xffffffcc00d07947 */ /* 0x000fea000383ffff */
        .type           $_ZN7cutlass13device_kernelIN5flash11enable_sm90INS1_16FlashAttnFwdSm90INS1_25CollectiveMainloopFwdSm90ILi2EN4cute5tupleIJNS5_1CILi1EEES8_S8_EEENS6_IJNS7_ILi64EEESA_SA_EEELi512ENS_10bfloat16_tEfNS_4arch4Sm90ELb0ELb1ELb1ELb1ELb0ELb1ELb1ELb0ELb0ELb1ELb1ELb0EEENS1_21CollectiveEpilogueFwdINS6_IJSA_NS7_ILi512EEESA_EEES9_SC_SE_Li256ELb1ELb1ELb1ELb0EEENS1_36VarlenDynamicPersistentTileSchedulerILi64ELi64ELi256ELi128ELb1ELb1ELb1ELb1ELb0ELb1EEEEEEEEEvNT_6ParamsE$_ZZN5flash25CollectiveMainloopFwdSm90ILi2EN4cute5tupleIJNS1_1CILi1EEES4_S4_EEENS2_IJNS3_ILi64EEES6_S6_EEELi512EN7cutlass10bfloat16_tEfNS8_4arch4Sm90ELb0ELb1ELb1ELb1ELb0ELb1ELb1ELb0ELb0ELb1ELb1ELb0EE3mmaINS_16FlashAttnFwdSm90ISC_NS_21CollectiveEpilogueFwdINS2_IJS6_NS3_ILi512EEES6_EEES5_S9_SB_Li256ELb1ELb1ELb1ELb0EEENS_36VarlenDynamicPersistentTileSchedulerILi64ELi64ELi256ELi128ELb1ELb1ELb1ELb1ELb0ELb1EEEE13SharedStorageENS1_6TensorINS1_11ArrayEngineIfLm128EEENS1_6LayoutINS2_IJNS2_IJNS3_ILi2EEESR_NS3_ILi32EEEEEES4_S4_EEENS2_IJNS2_IJS4_SR_NS3_ILi4EEEEEENS3_ILi0EEESX_EEEEEEENS_7SoftmaxILi2ELi0EEEEEbRKNSC_6ParamsENS8_25PipelineTmaAsyncNoClusterILi2ENS8_16PipelineTmaAsyncILi2EEEEES19_RNS8_13PipelineStateILj2EEERT0_RT1_iRiRKNS_16SeqlenInfoQKNewKILb1ELb1EEENS2_IJiiiiEEERT_ENKUliT_T0_T1_E_clIZSD_ISM_S10_S12_EbS15_S19_S19_S1C_S1E_S1G_iS1H_S1L_S1M_S1O_EUlRS1P_iE0_NS3_ILb1EEES1W_EEDaiS1P_S1Q_S1R_,@function
        .size           $_ZN7cutlass13device_kernelIN5flash11enable_sm90INS1_16FlashAttnFwdSm90INS1_25CollectiveMainloopFwdSm90ILi2EN4cute5tupleIJNS5_1CILi1EEES8_S8_EEENS6_IJNS7_ILi64EEESA_SA_EEELi512ENS_10bfloat16_tEfNS_4arch4Sm90ELb0ELb1ELb1ELb1ELb0ELb1ELb1ELb0ELb0ELb1ELb1ELb0EEENS1_21CollectiveEpilogueFwdINS6_IJSA_NS7_ILi512EEESA_EEES9_SC_SE_Li256ELb1ELb1ELb1ELb0EEENS1_36VarlenDynamicPersistentTileSchedulerILi64ELi64ELi256ELi128ELb1ELb1ELb1ELb1ELb0ELb1EEEEEEEEEvNT_6ParamsE$_ZZN5flash25CollectiveMainloopFwdSm90ILi2EN4cute5tupleIJNS1_1CILi1EEES4_S4_EEENS2_IJNS3_ILi64EEES6_S6_EEELi512EN7cutlass10bfloat16_tEfNS8_4arch4Sm90ELb0ELb1ELb1ELb1ELb0ELb1ELb1ELb0ELb0ELb1ELb1ELb0EE3mmaINS_16FlashAttnFwdSm90ISC_NS_21CollectiveEpilogueFwdINS2_IJS6_NS3_ILi512EEES6_EEES5_S9_SB_Li256ELb1ELb1ELb1ELb0EEENS_36VarlenDynamicPersistentTileSchedulerILi64ELi64ELi256ELi128ELb1ELb1ELb1ELb1ELb0ELb1EEEE13SharedStorageENS1_6TensorINS1_11ArrayEngineIfLm128EEENS1_6LayoutINS2_IJNS2_IJNS3_ILi2EEESR_NS3_ILi32EEEEEES4_S4_EEENS2_IJNS2_IJS4_SR_NS3_ILi4EEEEEENS3_ILi0EEESX_EEEEEEENS_7SoftmaxILi2ELi0EEEEEbRKNSC_6ParamsENS8_25PipelineTmaAsyncNoClusterILi2ENS8_16PipelineTmaAsyncILi2EEEEES19_RNS8_13PipelineStateILj2EEERT0_RT1_iRiRKNS_16SeqlenInfoQKNewKILb1ELb1EEENS2_IJiiiiEEERT_ENKUliT_T0_T1_E_clIZSD_ISM_S10_S12_EbS15_S19_S19_S1C_S1E_S1G_iS1H_S1L_S1M_S1O_EUlRS1P_iE0_NS3_ILb1EEES1W_EEDaiS1P_S1Q_S1R_,(.L_x_15180 - $_ZN7cutlass13device_kernelIN5flash11enable_sm90INS1_16FlashAttnFwdSm90INS1_25CollectiveMainloopFwdSm90ILi2EN4cute5tupleIJNS5_1CILi1EEES8_S8_EEENS6_IJNS7_ILi64EEESA_SA_EEELi512ENS_10bfloat16_tEfNS_4arch4Sm90ELb0ELb1ELb1ELb1ELb0ELb1ELb1ELb0ELb0ELb1ELb1ELb0EEENS1_21CollectiveEpilogueFwdINS6_IJSA_NS7_ILi512EEESA_EEES9_SC_SE_Li256ELb1ELb1ELb1ELb0EEENS1_36VarlenDynamicPersistentTileSchedulerILi64ELi64ELi256ELi128ELb1ELb1ELb1ELb1ELb0ELb1EEEEEEEEEvNT_6ParamsE$_ZZN5flash25CollectiveMainloopFwdSm90ILi2EN4cute5tupleIJNS1_1CILi1EEES4_S4_EEENS2_IJNS3_ILi64EEES6_S6_EEELi512EN7cutlass10bfloat16_tEfNS8_4arch4Sm90ELb0ELb1ELb1ELb1ELb0ELb1ELb1ELb0ELb0ELb1ELb1ELb0EE3mmaINS_16FlashAttnFwdSm90ISC_NS_21CollectiveEpilogueFwdINS2_IJS6_NS3_ILi512EEES6_EEES5_S9_SB_Li256ELb1ELb1ELb1ELb0EEENS_36VarlenDynamicPersistentTileSchedulerILi64ELi64ELi256ELi128ELb1ELb1ELb1ELb1ELb0ELb1EEEE13SharedStorageENS1_6TensorINS1_11ArrayEngineIfLm128EEENS1_6LayoutINS2_IJNS2_IJNS3_ILi2EEESR_NS3_ILi32EEEEEES4_S4_EEENS2_IJNS2_IJS4_SR_NS3_ILi4EEEEEENS3_ILi0EEESX_EEEEEEENS_7SoftmaxILi2ELi0EEEEEbRKNSC_6ParamsENS8_25PipelineTmaAsyncNoClusterILi2ENS8_16PipelineTmaAsyncILi2EEEEES19_RNS8_13PipelineStateILj2EEERT0_RT1_iRiRKNS_16SeqlenInfoQKNewKILb1ELb1EEENS2_IJiiiiEEERT_ENKUliT_T0_T1_E_clIZSD_ISM_S10_S12_EbS15_S19_S19_S1C_S1E_S1G_iS1H_S1L_S1M_S1O_EUlRS1P_iE0_NS3_ILb1EEES1W_EEDaiS1P_S1Q_S1R_)
$_ZN7cutlass13device_kernelIN5flash11enable_sm90INS1_16FlashAttnFwdSm90INS1_25CollectiveMainloopFwdSm90ILi2EN4cute5tupleIJNS5_1CILi1EEES8_S8_EEENS6_IJNS7_ILi64EEESA_SA_EEELi512ENS_10bfloat16_tEfNS_4arch4Sm90ELb0ELb1ELb1ELb1ELb0ELb1ELb1ELb0ELb0ELb1ELb1ELb0EEENS1_21CollectiveEpilogueFwdINS6_IJSA_NS7_ILi512EEESA_EEES9_SC_SE_Li256ELb1ELb1ELb1ELb0EEENS1_36VarlenDynamicPersistentTileSchedulerILi64ELi64ELi256ELi128ELb1ELb1ELb1ELb1ELb0ELb1EEEEEEEEEvNT_6ParamsE$_ZZN5flash25CollectiveMainloopFwdSm90ILi2EN4cute5tupleIJNS1_1CILi1EEES4_S4_EEENS2_IJNS3_ILi64EEES6_S6_EEELi512EN7cutlass10bfloat16_tEfNS8_4arch4Sm90ELb0ELb1ELb1ELb1ELb0ELb1ELb1ELb0ELb0ELb1ELb1ELb0EE3mmaINS_16FlashAttnFwdSm90ISC_NS_21CollectiveEpilogueFwdINS2_IJS6_NS3_ILi512EEES6_EEES5_S9_SB_Li256ELb1ELb1ELb1ELb0EEENS_36VarlenDynamicPersistentTileSchedulerILi64ELi64ELi256ELi128ELb1ELb1ELb1ELb1ELb0ELb1EEEE13SharedStorageENS1_6TensorINS1_11ArrayEngineIfLm128EEENS1_6LayoutINS2_IJNS2_IJNS3_ILi2EEESR_NS3_ILi32EEEEEES4_S4_EEENS2_IJNS2_IJS4_SR_NS3_ILi4EEEEEENS3_ILi0EEESX_EEEEEEENS_7SoftmaxILi2ELi0EEEEEbRKNSC_6ParamsENS8_25PipelineTmaAsyncNoClusterILi2ENS8_16PipelineTmaAsyncILi2EEEEES19_RNS8_13PipelineStateILj2EEERT0_RT1_iRiRKNS_16SeqlenInfoQKNewKILb1ELb1EEENS2_IJiiiiEEERT_ENKUliT_T0_T1_E_clIZSD_ISM_S10_S12_EbS15_S19_S19_S1C_S1E_S1G_iS1H_S1L_S1M_S1O_EUlRS1P_iE0_NS3_ILb1EEES1W_EEDaiS1P_S1Q_S1R_:
[----:B------:R-:W-:Y:S05]  /*45020*/  YIELD ;  /* 0x0000000000007946 */ /* 0x000fea0003800000 */
[----:B------:R-:W-:Y:S02]  /*45030*/  ULDC UR4, c[0x0][0x20] ;  /* 0x0000080000047ab9 */ /* 0x000fe40000000800 */
[----:B------:R-:W-:-:S05]  /*45040*/  VIADD R0, R0, -UR4 ;  /* 0x8000000400007c36 */ /* 0x000fca0008000000 */
[----:B------:R-:W2:Y:S01]  /*45050*/  LDL.64 R6, [R0+0x18] ;  /* 0x0000180000067983 */ /* 0x000ea20000100a00 */
[----:B------:R-:W0:Y:S03]  /*45060*/  LDC.64 R2, c[0x0][0x208] ;  /* 0x00008200ff027b82 */ /* 0x000e260000000a00 */
[----:B------:R-:W3:Y:S01]  /*45070*/  LDL.64 R10, [R0] ;  /* 0x00000000000a7983 */ /* 0x000ee20000100a00 */
[----:B0-----:R-:W-:Y:S02]  /*45080*/  R2UR UR4, R2 ;  /* 0x00000000020472ca */ /* 0x001fe400000e0000 */
[----:B------:R-:W-:-:S13]  /*45090*/  R2UR UR5, R3 ;  /* 0x00000000030572ca */ /* 0x000fda00000e0000 */
[----:B--2---:R-:W2:Y:S01]  /*450a0*/  LD.E R8, desc[UR4][R6.64+0x1c] ;  /* 0x00001c0406087980 */ /* 0x004ea2000c101900 */
[C---:B------:R-:W-:Y:S02]  /*450b0*/  R2UR UR4, R2.reuse ;  /* 0x00000000020472ca */ /* 0x040fe400000e0000 */
[C---:B------:R-:W-:Y:S02]  /*450c0*/  R2UR UR5, R3.reuse ;  /* 0x00000000030572ca */ /* 0x040fe400000e0000 */
[----:B------:R-:W-:Y:S02]  /*450d0*/  R2UR UR6, R2 ;  /* 0x00000000020672ca */ /* 0x000fe400000e0000 */
[----:B------:R-:W-:Y:S01]  /*450e0*/  R2UR UR7, R3 ;  /* 0x00000000030772ca */ /* 0x000fe200000e0000 */
[----:B------:R-:W-:Y:S01]  /*450f0*/  BSSY B1, `(.L_x_7136) ;  /* 0x0000009000017945 */ /* 0x000fe20003800000 */
[----:B------:R-:W-:-:S07]  /*45100*/  IMAD.MOV.U32 R9, RZ, RZ, R51 ;  /* 0x000000ffff097224 */ /* 0x000fce00078e0033 */
[----:B---3--:R0:W5:Y:S04]  /*45110*/  LD.E R5, desc[UR4][R10.64] ;  /* 0x000000040a057980 */ /* 0x008168000c101900 */
[----:B------:R0:W5:Y:S01]  /*45120*/  LD.E R14, desc[UR6][R10.64+0x4] ;  /* 0x000004060a0e7980 */ /* 0x000162000c101900 */
[----:B--2---:R-:W-:-:S04]  /*45130*/  LOP3.LUT R8, R8, 0x1, RZ, 0xfc, !PT ;  /* 0x0000000108087812 */ /* 0x004fc800078efcff */
[----:B------:R-:W-:Y:S01]  /*45140*/  ISETP.NE.AND P0, PT, R8, 0x3, PT ;  /* 0x000000030800780c */ /* 0x000fe20003f05270 */
[----:B------:R-:W-:-:S12]  /*45150*/  IMAD.MOV.U32 R8, RZ, RZ, R44 ;  /* 0x000000ffff087224 */ /* 0x000fd800078e002c */
[----:B0-----:R-:W-:Y:S05]  /*45160*/  @!P0 BRA `(.L_x_7137) ;  /* 0x0000000000048947 */ /* 0x001fea0003800000 */
[----:B------:R-:W-:Y:S01]  /*45170*/  BPT.TRAP 0x1 ;  /* 0x000000040000795c */ /* 0x000fe20000300000 */
.L_x_7137:
[----:B------:R-:W-:Y:S05]  /*45180*/  BSYNC B1 ;  /* 0x0000000000017941 */ /* 0x000fea0003800000 */
.L_x_7136:
        /* <DEDUP_REMOVED lines=17> */
.L_x_7139:
[----:B------:R-:W-:Y:S05]  /*452a0*/  BSYNC B1 ;  /* 0x0000000000017941 */ /* 0x000fea0003800000 */
.L_x_7138:
        /* <DEDUP_REMOVED lines=10> */
.L_x_7141:
[----:B------:R-:W-:Y:S05]  /*45350*/  BSYNC B1 ;  /* 0x0000000000017941 */ /* 0x000fea0003800000 */
.L_x_7140:
[----:B------:R-:W2:Y:S01]  /*45360*/  LDL.64 R10, [R0] ;  /* 0x00000000000a7983 */ /* 0x000ea20000100a00 */
[C---:B------:R-:W-:Y:S02]  /*45370*/  R2UR UR6, R2.reuse ;  /* 0x00000000020672ca */ /* 0x040fe400000e0000 */
[C---:B------:R-:W-:Y:S01]  /*45380*/  R2UR UR7, R3.reuse ;  /* 0x00000000030772ca */ /* 0x040fe200000e0000 */
[----:B------:R-:W3:Y:S01]  /*45390*/  LDL.64 R6, [R0+0x28] ;  /* 0x0000280000067983 */ /* 0x000ee20000100a00 */
[C---:B------:R-:W-:Y:S02]  /*453a0*/  R2UR UR4, R2.reuse ;  /* 0x00000000020472ca */ /* 0x040fe400000e0000 */
[----:B------:R-:W-:Y:S01]  /*453b0*/  R2UR UR5, R3 ;  /* 0x00000000030572ca */ /* 0x000fe200000e0000 */
[----:B0----5:R-:W4:Y:S08]  /*453c0*/  LDL.64 R12, [R0+0x20] ;  /* 0x00002000000c7983 */ /* 0x021f300000100a00 */
[----:B--2---:R-:W2:Y:S04]  /*453d0*/  LD.E R5, desc[UR6][R10.64] ;  /* 0x000000060a057980 */ /* 0x004ea8000c101900 */
[----:B---3--:R-:W2:Y:S04]  /*453e0*/  LD.E.64 R6, desc[UR4][R6.64] ;  /* 0x0000000406067980 */ /* 0x008ea8000c101b00 */
[----:B------:R-:W3:Y:S01]  /*453f0*/  LDL.64 R10, [R0+0x8] ;  /* 0x00000800000a7983 */ /* 0x000ee20000100a00 */
[----:B------:R-:W-:Y:S05]  /*45400*/  WARPSYNC.ALL ;  /* 0x0000000000007948 */ /* 0x000fea0003800000 */
[----:B------:R-:W-:-:S02]  /*45410*/  R2UR UR4, R2 ;  /* 0x00000000020472ca */ /* 0x000fc400000e0000 */
[C---:B------:R-:W-:Y:S02]  /*45420*/  R2UR UR5, R3.reuse ;  /* 0x00000000030572ca */ /* 0x040fe400000e0000 */
[----:B------:R-:W-:Y:S02]  /*45430*/  R2UR UR6, R2 ;  /* 0x00000000020672ca */ /* 0x000fe400000e0000 */
[----:B------:R-:W-:-:S09]  /*45440*/  R2UR UR7, R3 ;  /* 0x00000000030772ca */ /* 0x000fd200000e0000 */
[----:B---3--:R0:W-:Y:S04]  /*45450*/  ST.E desc[UR4][R10.64], RZ ;  /* 0x000000ff0a007985 */ /* 0x0081e8000c101904 */
[----:B----4-:R-:W3:Y:S01]  /*45460*/  LD.E.64 R14, desc[UR6][R12.64] ;  /* 0x000000060c0e7980 */ /* 0x010ee2000c101b00 */
[----:B--2---:R-:W-:Y:S01]  /*45470*/  IMAD R6, R5, 0x200, R6 ;  /* 0x0000020005067824 */ /* 0x004fe200078e0206 */
[----:B------:R-:W-:Y:S01]  /*45480*/  R2UR UR7, R7 ;  /* 0x00000000070772ca */ /* 0x000fe200000e0000 */
[----:B------:R-:W-:Y:S01]  /*45490*/  WARPGROUP.ARRIVE ;  /* 0x00000000000079c5 */ /* 0x000fe20000000000 */
[----:B------:R-:W-:Y:S01]  /*454a0*/  R2UR UR8, R2 ;  /* 0x00000000020872ca */ /* 0x000fe200000e0000 */
[----:B------:R-:W-:Y:S01]  /*454b0*/  IMAD.MOV.U32 R5, RZ, RZ, 0x1 ;  /* 0x00000001ff057424 */ /* 0x000fe200078e00ff */
[----:B------:R-:W-:-:S02]  /*454c0*/  R2UR UR6, R6 ;  /* 0x00000000060672ca */ /* 0x000fc400000e0000 */
        /* <DEDUP_REMOVED lines=55> */
[----:B------:R-:W-:-:S13]  /*45840*/  R2UR UR5, R3 ;  /* 0x00000000030572ca */ /* 0x000fda00000e0000 */
[----:B--2---:R-:W2:Y:S04]  /*45850*/  LD.E R12, desc[UR4][R6.64] ;  /* 0x00000004060c7980 */ /* 0x004ea8000c101900 */
[----:B------:R-:W3:Y:S01]  /*45860*/  LDL.64 R6, [R0+0x30] ;  /* 0x0000300000067983 */ /* 0x000ee20000100a00 */
[----:B------:R-:W-:Y:S01]  /*45870*/  BSSY B1, `(.L_x_7143) ;  /* 0x0000008000017945 */ /* 0x000fe20003800000 */
[----:B--2---:R-:W-:-:S04]  /*45880*/  LEA.HI R13, R12, R12, RZ, 0x1 ;  /* 0x0000000c0c0d7211 */ /* 0x004fc800078f08ff */
[----:B------:R-:W-:-:S05]  /*45890*/  LOP3.LUT R13, R13, 0xfffffffe, RZ, 0xc0, !PT ;  /* 0xfffffffe0d0d7812 */ /* 0x000fca00078ec0ff */
[----:B------:R-:W-:Y:S01]  /*458a0*/  IMAD.IADD R13, R12, 0x1, -R13 ;  /* 0x000000010c0d7824 */ /* 0x000fe200078e0a0d */
[----:B---3--:R-:W-:-:S04]  /*458b0*/  MOV R12, R6 ;  /* 0x00000006000c7202 */ /* 0x008fc80000000f00 */
[----:B------:R-:W-:-:S04]  /*458c0*/  SHF.L.U32 R13, R13, 0x1f, RZ ;  /* 0x0000001f0d0d7819 */ /* 0x000fc800000006ff */
[----:B------:R-:W1:Y:S02]  /*458d0*/  SYNCS.PHASECHK.TRANS64.TRYWAIT P0, [R12+URZ+0x38810], R13 ;  /* 0x0388100d0c0075a7 */ /* 0x000e64000800017f */
[----:B01----:R-:W-:Y:S05]  /*458e0*/  @!P0 BRA `(.L_x_7144) ;  /* 0x000000ec00708947 */ /* 0x003fea0003800000 */
.L_x_7167:
[----:B------:R-:W-:Y:S05]  /*458f0*/  BSYNC B1 ;  /* 0x0000000000017941 */ /* 0x000fea0003800000 */
.L_x_7143:
[----:B------:R-:W0:Y:S01]  /*45900*/  LDL.64 R6, [R0+0x40] ;  /* 0x0000400000067983 */ /* 0x000e220000100a00 */
[----:B------:R-:W-:Y:S02]  /*45910*/  R2UR UR4, R2 ;  /* 0x00000000020472ca */ /* 0x000fe400000e0000 */
[----:B------:R-:W-:Y:S01]  /*45920*/  R2UR UR5, R3 ;  /* 0x00000000030572ca */ /* 0x000fe200000e0000 */
[----:B------:R-:W2:-:S12]  /*45930*/  LDL.64 R10, [R0] ;  /* 0x00000000000a7983 */ /* 0x000e980000100a00 */
[----:B0-----:R-:W3:Y:S01]  /*45940*/  LD.E R12, desc[UR4][R6.64+0x1c] ;  /* 0x00001c04060c7980 */ /* 0x001ee2000c101900 */
[----:B------:R-:W-:Y:S02]  /*45950*/  R2UR UR6, R2 ;  /* 0x00000000020672ca */ /* 0x000fe400000e0000 */
[----:B------:R-:W-:Y:S01]  /*45960*/  R2UR UR7, R3 ;  /* 0x00000000030772ca */ /* 0x000fe200000e0000 */
[----:B--2---:R0:W5:Y:S01]  /*45970*/  LD.E R14, desc[UR4][R10.64] ;  /* 0x000000040a0e7980 */ /* 0x004162000c101900 */
[----:B------:R-:W-:Y:S11]  /*45980*/  BSSY B1, `(.L_x_7145) ;  /* 0x0000006000017945 */ /* 0x000ff60003800000 */
[----:B------:R0:W5:Y:S01]  /*45990*/  LD.E R15, desc[UR6][R10.64+0x4] ;  /* 0x000004060a0f7980 */ /* 0x000162000c101900 */
[----:B---3--:R-:W-:-:S04]  /*459a0*/  LOP3.LUT R12, R12, 0x1, RZ, 0xfc, !PT ;  /* 0x000000010c0c7812 */ /* 0x008fc800078efcff */
[----:B------:R-:W-:-:S13]  /*459b0*/  ISETP.NE.AND P0, PT, R12, 0x3, PT ;  /* 0x000000030c00780c */ /* 0x000fda0003f05270 */
[----:B0-----:R-:W-:Y:S05]  /*459c0*/  @!P0 BRA `(.L_x_7146) ;  /* 0x0000000000048947 */ /* 0x001fea0003800000 */
[----:B------:R-:W-:Y:S01]  /*459d0*/  BPT.TRAP 0x1 ;  /* 0x000000040000795c */ /* 0x000fe20000300000 */
.L_x_7146:
[----:B------:R-:W-:Y:S05]  /*459e0*/  BSYNC B1 ;  /* 0x0000000000017941 */ /* 0x000fea0003800000 */
.L_x_7145:
        /* <DEDUP_REMOVED lines=17> */
.L_x_7148:
[----:B------:R-:W-:Y:S05]  /*45b00*/  BSYNC B1 ;  /* 0x0000000000017941 */ /* 0x000fea0003800000 */
.L_x_7147:
        /* <DEDUP_REMOVED lines=10> */
.L_x_7150:
[----:B------:R-:W-:Y:S05]  /*45bb0*/  BSYNC B1 ;  /* 0x0000000000017941 */ /* 0x000fea0003800000 */
.L_x_7149:
        /* <DEDUP_REMOVED lines=303> */
[----:B------:R-:W-:Y:S01]  /*46eb0*/  R2UR UR9, R3 ;  /* 0x00000000030972ca */ /* 0x000fe200000e0000 */
        /* <DEDUP_REMOVED lines=275> */
[----:B--2---:R-:W2:Y:S01]  /*47ff0*/  LD.E.64 R6, desc[UR4][R6.64] ;  /* 0x0000000406067980 */ /* 0x004ea2000c101b00 */
[----:B------:R-:W-:Y:S02]  /*48000*/  R2UR UR4, R2 ;  /* 0x00000000020472ca */ /* 0x000fe400000e0000 */
[----:B------:R-:W-:-:S13]  /*48010*/  R2UR UR5, R3 ;  /* 0x00000000030572ca */ /* 0x000fda00000e0000 */
[----:B------:R-:W3:Y:S01]  /*48020*/  LD.E R5, desc[UR4][R8.64+0x24] ;  /* 0x0000240408057980 */ /* 0x000ee2000c101900 */
[C---:B------:R-:W-:Y:S02]  /*48030*/  R2UR UR4, R2.reuse ;  /* 0x00000000020472ca */ /* 0x040fe400000e0000 */
[C---:B------:R-:W-:Y:S02]  /*48040*/  R2UR UR5, R3.reuse ;  /* 0x00000000030572ca */ /* 0x040fe400000e0000 */
[C---:B------:R-:W-:Y:S02]  /*48050*/  R2UR UR12, R2.reuse ;  /* 0x00000000020c72ca */ /* 0x040fe400000e0000 */
[C---:B------:R-:W-:Y:S02]  /*48060*/  R2UR UR13, R3.reuse ;  /* 0x00000000030d72ca */ /* 0x040fe400000e0000 */
[----:B------:R-:W-:Y:S02]  /*48070*/  R2UR UR8, R2 ;  /* 0x00000000020872ca */ /* 0x000fe400000e0000 */
[----:B------:R-:W-:-:S02]  /*48080*/  R2UR UR9, R3 ;  /* 0x00000000030972ca */ /* 0x000fc400000e0000 */
[----:B------:R-:W-:Y:S02]  /*48090*/  R2UR UR10, R2 ;  /* 0x00000000020a72ca */ /* 0x000fe400000e0000 */
[----:B------:R-:W-:-:S05]  /*480a0*/  R2UR UR11, R3 ;  /* 0x00000000030b72ca */ /* 0x000fca00000e0000 */
[----:B------:R-:W4:Y:S04]  /*480b0*/  LD.E R10, desc[UR12][R8.64+0x18] ;  /* 0x0000180c080a7980 */ /* 0x000f28000c101900 */
[----:B------:R-:W4:Y:S04]  /*480c0*/  LD.E R18, desc[UR8][R8.64+0xc] ;  /* 0x00000c0808127980 */ /* 0x000f28000c101900 */
[----:B------:R-:W4:Y:S04]  /*480d0*/  LD.E R20, desc[UR10][R8.64+0x14] ;  /* 0x0000140a08147980 */ /* 0x000f28000c101900 */
[----:B--2---:R-:W2:Y:S01]  /*480e0*/  LD.E R15, desc[UR4][R6.64] ;  /* 0x00000004060f7980 */ /* 0x004ea2000c101900 */
[----:B------:R-:W-:-:S02]  /*480f0*/  R2UR UR4, R2 ;  /* 0x00000000020472ca */ /* 0x000fc400000e0000 */
[----:B------:R-:W-:-:S13]  /*48100*/  R2UR UR5, R3 ;  /* 0x00000000030572ca */ /* 0x000fda00000e0000 */
[----:B------:R-:W2:Y:S01]  /*48110*/  LD.E R60, desc[UR4][R8.64] ;  /* 0x00000004083c7980 */ /* 0x000ea2000c101900 */
[----:B------:R-:W-:Y:S02]  /*48120*/  R2UR UR4, R2 ;  /* 0x00000000020472ca */ /* 0x000fe400000e0000 */
[----:B------:R-:W-:Y:S02]  /*48130*/  R2UR UR5, R3 ;  /* 0x00000000030572ca */ /* 0x000fe400000e0000 */
[----:B---3--:R-:W-:-:S11]  /*48140*/  ISETP.NE.AND P1, PT, R5, 0x1, PT ;  /* 0x000000010500780c */ /* 0x008fd60003f25270 */
[----:B------:R1:W3:Y:S02]  /*48150*/  LD.E R56, desc[UR4][R56.64] ;  /* 0x0000000438387980 */ /* 0x0002e4000c101900 */
[C---:B------:R-:W-:Y:S02]  /*48160*/  @P1 R2UR UR4, R2.reuse ;  /* 0x00000000020412ca */ /* 0x040fe400000e0000 */
[C---:B------:R-:W-:Y:S02]  /*48170*/  @P1 R2UR UR5, R3.reuse ;  /* 0x00000000030512ca */ /* 0x040fe400000e0000 */
[----:B------:R-:W-:Y:S02]  /*48180*/  @P1 R2UR UR6, R2 ;  /* 0x00000000020612ca */ /* 0x000fe400000e0000 */
[----:B------:R-:W-:-:S09]  /*48190*/  @P1 R2UR UR7, R3 ;  /* 0x00000000030712ca */ /* 0x000fd200000e0000 */
[----:B------:R-:W3:Y:S01]  /*481a0*/  @P1 LD.E R59, desc[UR4][R8.64+0x28] ;  /* 0x00002804083b1980 */ /* 0x000ee2000c101900 */
[C---:B------:R-:W-:Y:S02]  /*481b0*/  R2UR UR4, R2.reuse ;  /* 0x00000000020472ca */ /* 0x040fe400000e0000 */
[C---:B------:R-:W-:Y:S01]  /*481c0*/  R2UR UR5, R3.reuse ;  /* 0x00000000030572ca */ /* 0x040fe200000e0000 */
[----:B------:R-:W3:Y:S01]  /*481d0*/  @P1 LD.E R58, desc[UR6][R8.64+0x2c] ;  /* 0x00002c06083a1980 */ /* 0x000ee2000c101900 */
[----:B------:R-:W-:Y:S02]  /*481e0*/  R2UR UR6, R2 ;  /* 0x00000000020672ca */ /* 0x000fe400000e0000 */
[----:B------:R-:W-:-:S09]  /*481f0*/  R2UR UR7, R3 ;  /* 0x00000000030772ca */ /* 0x000fd200000e0000 */
[----:B------:R-:W3:Y:S01]  /*48200*/  LD.E R6, desc[UR4][R8.64+0x8] ;  /* 0x0000080408067980 */ /* 0x000ee2000c101900 */
[----:B------:R-:W-:Y:S02]  /*48210*/  R2UR UR4, R2 ;  /* 0x00000000020472ca */ /* 0x000fe400000e0000 */
[----:B------:R-:W-:Y:S01]  /*48220*/  R2UR UR5, R3 ;  /* 0x00000000030572ca */ /* 0x000fe200000e0000 */
[----:B------:R-:W3:-:S12]  /*48230*/  LD.E R7, desc[UR6][R8.64+0x4] ;  /* 0x0000040608077980 */ /* 0x000ed8000c101900 */
[----:B------:R-:W3:Y:S01]  /*48240*/  LD.E R19, desc[UR4][R8.64+0x10] ;  /* 0x0000100408137980 */ /* 0x000ee2000c101900 */
[----:B----4-:R-:W-:Y:S01]  /*48250*/  ISETP.GE.AND P2, PT, R10, 0x1, PT ;  /* 0x000000010a00780c */ /* 0x010fe20003f46270 */
[----:B------:R-:W-:Y:S01]  /*48260*/  BSSY B1, `(.L_x_7152) ;  /* 0x000008b000017945 */ /* 0x000fe20003800000 */
        /* <DEDUP_REMOVED lines=12> */
[----:B------:R-:W-:Y:S01]  /*48330*/  SHF.R.S32.HI R43, RZ, 0x1f, R60 ;  /* 0x0000001fff2b7819 */ /* 0x000fe2000001143c */
[----:B------:R-:W-:-:S03]  /*48340*/  FMUL.FTZ R39, R41, R15 ;  /* 0x0000000f29277220 */ /* 0x000fc60000410000 */
[-C--:B------:R-:W-:Y:S01]  /*48350*/  LEA.HI R36, R43, R60.reuse, RZ, 0x7 ;  /* 0x0000003c2b247211 */ /* 0x080fe200078f38ff */
[-C--:B------:R-:W-:Y:S01]  /*48360*/  FMUL.FTZ R41, R45, R15.reuse ;  /* 0x0000000f2d297220 */ /* 0x080fe20000410000 */
[-C--:B0-----:R-:W-:Y:S02]  /*48370*/  FMUL.FTZ R12, R27, R15.reuse ;  /* 0x0000000f1b0c7220 */ /* 0x081fe40000410000 */
[----:B------:R-:W-:Y:S01]  /*48380*/  LOP3.LUT R45, R36, 0xffffff80, RZ, 0xc0, !PT ;  /* 0xffffff80242d7812 */ /* 0x000fe200078ec0ff */
[-C--:B------:R-:W-:Y:S01]  /*48390*/  FMUL.FTZ R27, R38, R15.reuse ;  /* 0x0000000f261b7220 */ /* 0x080fe20000410000 */
[-C--:B------:R-:W-:Y:S01]  /*483a0*/  FMUL.FTZ R38, R40, R15.reuse ;  /* 0x0000000f28267220 */ /* 0x080fe20000410000 */
[-C--:B------:R-:W-:Y:S02]  /*483b0*/  FMUL.FTZ R40, R44, R15.reuse ;  /* 0x0000000f2c287220 */ /* 0x080fe40000410000 */
[----:B------:R-:W-:Y:S02]  /*483c0*/  IMAD.IADD R44, R60, 0x1, -R45 ;  /* 0x000000013c2c7824 */ /* 0x000fe400078e0a2d */
[-C--:B------:R-:W-:Y:S01]  /*483d0*/  FMUL.FTZ R36, R47, R15.reuse ;  /* 0x0000000f2f247220 */ /* 0x080fe20000410000 */
[----:B------:R-:W-:Y:S01]  /*483e0*/  FMUL.FTZ R21, R34, R15 ;  /* 0x0000000f22157220 */ /* 0x000fe20000410000 */
[----:B------:R-:W-:-:S02]  /*483f0*/  LEA.HI R43, R43, R60, RZ, 0x2 ;  /* 0x0000003c2b2b7211 */ /* 0x000fc400078f10ff */
[----:B------:R-:W-:Y:S01]  /*48400*/  SHF.R.S32.HI R47, RZ, 0x1f, R44 ;  /* 0x0000001fff2f7819 */ /* 0x000fe2000001142c */
[-C--:B------:R-:W-:Y:S01]  /*48410*/  FMUL.FTZ R34, R46, R15.reuse ;  /* 0x0000000f2e227220 */ /* 0x080fe20000410000 */
[----:B-1----:R-:W-:Y:S02]  /*48420*/  LOP3.LUT R57, R43, 0xfffffffc, RZ, 0xc0, !PT ;  /* 0xfffffffc2b397812 */ /* 0x002fe400078ec0ff */
[-C--:B------:R-:W-:Y:S01]  /*48430*/  LEA.HI R46, R47, R44.reuse, RZ, 0x2 ;  /* 0x0000002c2f2e7211 */ /* 0x080fe200078f10ff */
[-C--:B------:R-:W-:Y:S01]  /*48440*/  FMUL.FTZ R45, R48, R15.reuse ;  /* 0x0000000f302d7220 */ /* 0x080fe20000410000 */
[-C--:B------:R-:W-:Y:S01]  /*48450*/  FMUL.FTZ R14, R31, R15.reuse ;  /* 0x0000000f1f0e7220 */ /* 0x080fe20000410000 */
[-C--:B------:R-:W-:Y:S01]  /*48460*/  FMUL.FTZ R31, R42, R15.reuse ;  /* 0x0000000f2a1f7220 */ /* 0x080fe20000410000 */
[--C-:B------:R-:W-:Y:S02]  /*48470*/  SHF.R.S32.HI R43, RZ, 0x2, R46.reuse ;  /* 0x00000002ff2b7819 */ /* 0x100fe4000001142e */
[----:B------:R-:W-:Y:S01]  /*48480*/  SHF.R.S32.HI R48, RZ, 0x1f, R46 ;  /* 0x0000001fff307819 */ /* 0x000fe2000001142e */
[----:B------:R-:W-:Y:S01]  /*48490*/  IMAD.IADD R57, R60, 0x1, -R57 ;  /* 0x000000013c397824 */ /* 0x000fe200078e0a39 */
[----:B------:R-:W-:Y:S01]  /*484a0*/  LEA.HI R42, R47, R44, RZ, 0x5 ;  /* 0x0000002c2f2a7211 */ /* 0x000fe200078f28ff */
[----:B------:R-:W-:Y:S01]  /*484b0*/  FMUL.FTZ R47, R49, R15 ;  /* 0x0000000f312f7220 */ /* 0x000fe20000410000 */
[----:B------:R-:W-:-:S02]  /*484c0*/  LEA.HI R48, R48, R43, RZ, 0x3 ;  /* 0x0000002b30307211 */ /* 0x000fc400078f18ff */
[----:B------:R-:W-:Y:S02]  /*484d0*/  SHF.R.S32.HI R49, RZ, 0x5, R42 ;  /* 0x00000005ff317819 */ /* 0x000fe4000001142a */
        /* <DEDUP_REMOVED lines=9> */
[----:B------:R-:W-:Y:S01]  /*48570*/  @P1 SHF.R.U32.HI R56, RZ, R58, R59 ;  /* 0x0000003aff381219 */ /* 0x000fe2000001163b */
[----:B------:R-:W-:Y:S01]  /*48580*/  IMAD.SHL.U32 R57, R4, 0x40, RZ ;  /* 0x0000004004397824 */ /* 0x000fe200078e00ff */
[----:B------:R-:W-:-:S03]  /*48590*/  LOP3.LUT R49, R46, 0x7ffffffc, RZ, 0xc0, !PT ;  /* 0x7ffffffc2e317812 */ /* 0x000fc600078ec0ff */
[----:B------:R-:W0:Y:S01]  /*485a0*/  SHFL.IDX PT, R59, R56, RZ, 0x1c1f ;  /* 0x001c1fff383b7589 */ /* 0x000e2200000e0000 */
[-C--:B------:R-:W-:Y:S01]  /*485b0*/  FMUL.FTZ R37, R37, R15.reuse ;  /* 0x0000000f25257220 */ /* 0x080fe20000410000 */
[----:B------:R-:W-:Y:S02]  /*485c0*/  IMAD.IADD R49, R44, 0x1, -R49 ;  /* 0x000000012c317824 */ /* 0x000fe400078e0a31 */
[-C--:B------:R-:W-:Y:S01]  /*485d0*/  FMUL.FTZ R42, R50, R15.reuse ;  /* 0x0000000f322a7220 */ /* 0x080fe20000410000 */
[-C--:B------:R-:W-:Y:S01]  /*485e0*/  FMUL.FTZ R43, R51, R15.reuse ;  /* 0x0000000f332b7220 */ /* 0x080fe20000410000 */
[-C--:B------:R-:W-:Y:S01]  /*485f0*/  FMUL.FTZ R52, R52, R15.reuse ;  /* 0x0000000f34347220 */ /* 0x080fe20000410000 */
[-C--:B------:R-:W-:Y:S01]  /*48600*/  FMUL.FTZ R53, R53, R15.reuse ;  /* 0x0000000f35357220 */ /* 0x080fe20000410000 */
[-C--:B------:R-:W-:Y:S01]  /*48610*/  FMUL.FTZ R44, R54, R15.reuse ;  /* 0x0000000f362c7220 */ /* 0x080fe20000410000 */
[C-C-:B------:R-:W-:Y:S01]  /*48620*/  IADD3 R4, R6.reuse, 0x1, -R57.reuse ;  /* 0x0000000106047810 */ /* 0x140fe20007ffe839 */
[----:B------:R-:W-:Y:S01]  /*48630*/  FMUL.FTZ R46, R55, R15 ;  /* 0x0000000f372e7220 */ /* 0x000fe20000410000 */
[----:B------:R-:W1:Y:S03]  /*48640*/  MUFU.TANH R11, R11 ;  /* 0x0000000b000b7308 */ /* 0x000e660000002400 */
[----:B------:R-:W-:Y:S01]  /*48650*/  IMAD R48, R49, -0x2, R4 ;  /* 0xfffffffe31307824 */ /* 0x000fe200078e0204 */
[----:B------:R-:W-:Y:S01]  /*48660*/  LOP3.LUT R15, RZ, R18, RZ, 0x33, !PT ;  /* 0x00000012ff0f7212 */ /* 0x000fe200078e33ff */
[----:B------:R-:W-:-:S03]  /*48670*/  IMAD.IADD R4, R6, 0x1, -R57 ;  /* 0x0000000106047824 */ /* 0x000fc600078e0a39 */
[----:B------:R-:W2:Y:S01]  /*48680*/  MUFU.TANH R24, R24 ;  /* 0x0000001800187308 */ /* 0x000ea20000002400 */
[----:B------:R-:W-:-:S07]  /*48690*/  IMAD.IADD R48, R48, 0x1, -R7 ;  /* 0x0000000130307824 */ /* 0x000fce00078e0a07 */
        /* <DEDUP_REMOVED lines=53> */
.L_x_7157:
[----:B------:R-:W-:Y:S05]  /*489f0*/  BSYNC B3 ;  /* 0x0000000000037941 */ /* 0x000fea0003800000 */
.L_x_7156:
[----:B------:R-:W-:Y:S01]  /*48a00*/  LOP3.LUT R15, RZ, R15, RZ, 0x33, !PT ;  /* 0x0000000fff0f7212 */ /* 0x000fe200078e33ff */
[----:B------:R-:W-:Y:S06]  /*48a10*/  BRA `(.L_x_7158) ;  /* 0x0000000000287947 */ /* 0x000fec0003800000 */
.L_x_7155:
        /* <DEDUP_REMOVED lines=10> */
.L_x_7158:
[----:B------:R-:W-:Y:S05]  /*48ac0*/  BSYNC B2 ;  /* 0x0000000000027941 */ /* 0x000fea0003800000 */
.L_x_7154:
[----:B------:R-:W-:-:S04]  /*48ad0*/  IMAD R18, R10, R15, -R57 ;  /* 0x0000000f0a127224 */ /* 0x000fc800078e0a39 */
[----:B------:R-:W-:-:S05]  /*48ae0*/  IMAD R15, R49, -0x2, R18 ;  /* 0xfffffffe310f7824 */ /* 0x000fca00078e0212 */
[----:B------:R-:W-:Y:S02]  /*48af0*/  VIMNMX R4, R4, R15, !PT ;  /* 0x0000000f04047248 */ /* 0x000fe40007fe0100 */
[----:B------:R-:W-:-:S07]  /*48b00*/  VIADDMNMX R51, R15, R10, R51, PT ;  /* 0x0000000a0f337246 */ /* 0x000fce0003800133 */
.L_x_7153:
[----:B------:R-:W-:Y:S05]  /*48b10*/  BSYNC B1 ;  /* 0x0000000000017941 */ /* 0x000fea0003800000 */
.L_x_7152:
[C---:B------:R-:W-:Y:S01]  /*48b20*/  ISETP.GE.AND P1, PT, R54.reuse, 0x2, PT ;  /* 0x000000023600780c */ /* 0x040fe20003f26270 */
[----:B------:R-:W-:Y:S01]  /*48b30*/  BSSY B1, `(.L_x_7159) ;  /* 0x0000072000017945 */ /* 0x000fe20003800000 */
        /* <DEDUP_REMOVED lines=68> */
[----:B-1----:R-:W-:Y:S02]  /*48f80*/  FSEL R45, R11, -INF , !P6 ;  /* 0xff8000000b2d7808 */ /* 0x002fe40007000000 */
[----:B------:R-:W-:-:S04]  /*48f90*/  ISETP.GE.AND P6, PT, R54, 0x3a, PT ;  /* 0x0000003a3600780c */ /* 0x000fc80003fc6270 */
[----:B------:R-:W-:Y:S02]  /*48fa0*/  P2R R54, PR, RZ, 0x40 ;  /* 0x00000040ff367803 */ /* 0x000fe40000000000 */
[----:B------:R-:W-:-:S04]  /*48fb0*/  ISETP.GT.AND P6, PT, R4, 0x39, !P6 ;  /* 0x000000390400780c */ /* 0x000fc800077c4270 */
[----:B------:R-:W-:Y:S02]  /*48fc0*/  ISETP.LT.OR P6, PT, R51, 0x3a, P6 ;  /* 0x0000003a3300780c */ /* 0x000fe400037c1670 */
[----:B------:R-:W0:Y:S02]  /*48fd0*/  SHFL.IDX PT, R51, R56, 0x1, 0x1c1f ;  /* 0x003c1f0038337f89 */ /* 0x000e2400000e0000 */
[----:B------:R-:W-:Y:S02]  /*48fe0*/  FSEL R11, R53, -INF , !P6 ;  /* 0xff800000350b7808 */ /* 0x000fe40007000000 */
[----:B------:R-:W-:Y:S02]  /*48ff0*/  ISETP.GE.AND P6, PT, R10, 0x1, PT ;  /* 0x000000010a00780c */ /* 0x000fe40003fc6270 */
[----:B0-----:R-:W-:Y:S01]  /*49000*/  VIADDMNMX R47, R51, R55, R50, PT ;  /* 0x00000037332f7246 */ /* 0x001fe20003800132 */
        /* <DEDUP_REMOVED lines=18> */
.L_x_7164:
[----:B------:R-:W-:Y:S05]  /*49130*/  BSYNC B3 ;  /* 0x0000000000037941 */ /* 0x000fea0003800000 */
.L_x_7163:
[----:B------:R-:W-:Y:S01]  /*49140*/  LOP3.LUT R7, RZ, R7, RZ, 0x33, !PT ;  /* 0x00000007ff077212 */ /* 0x000fe200078e33ff */
[----:B------:R-:W-:Y:S06]  /*49150*/  BRA `(.L_x_7165) ;  /* 0x0000000000287947 */ /* 0x000fec0003800000 */
.L_x_7162:
        /* <DEDUP_REMOVED lines=10> */
.L_x_7165:
[----:B------:R-:W-:Y:S05]  /*49200*/  BSYNC B2 ;  /* 0x0000000000027941 */ /* 0x000fea0003800000 */
.L_x_7161:
[----:B------:R-:W-:-:S04]  /*49210*/  IMAD R4, R10, R7, -R57 ;  /* 0x000000070a047224 */ /* 0x000fc800078e0a39 */
[----:B------:R-:W-:-:S05]  /*49220*/  IMAD R49, R49, -0x2, R4 ;  /* 0xfffffffe31317824 */ /* 0x000fca00078e0204 */
[----:B------:R-:W-:Y:S02]  /*49230*/  VIADDMNMX R47, R49, R10, R47, PT ;  /* 0x0000000a312f7246 */ /* 0x000fe4000380012f */
[----:B------:R-:W-:-:S07]  /*49240*/  VIMNMX R20, R20, R49, !PT ;  /* 0x0000003114147248 */ /* 0x000fce0007fe0100 */
.L_x_7160:
[----:B------:R-:W-:Y:S05]  /*49250*/  BSYNC B1 ;  /* 0x0000000000017941 */ /* 0x000fea0003800000 */
.L_x_7159:
[C---:B------:R-:W-:Y:S02]  /*49260*/  ISETP.GT.AND P1, PT, R20.reuse, 0x1, !P1 ;  /* 0x000000011400780c */ /* 0x040fe40004f24270 */
        /* <DEDUP_REMOVED lines=38> */
[----:B------:R-:W-:-:S04]  /*494d0*/  ISETP.NE.AND P1, PT, R52, RZ, PT ;  /* 0x000000ff3400720c */ /* 0x000fc80003f25270 */
[----:B------:R-:W-:-:S04]  /*494e0*/  ISETP.GT.AND P1, PT, R20, RZ, !P1 ;  /* 0x000000ff1400720c */ /* 0x000fc80004f24270 */
[----:B------:R-:W-:-:S04]  /*494f0*/  ISETP.LT.OR P1, PT, R47, 0x1, P1 ;  /* 0x000000012f00780c */ /* 0x000fc80000f21670 */
[----:B------:R-:W-:Y:S02]  /*49500*/  FSEL R7, R5, -INF , !P1 ;  /* 0xff80000005077808 */ /* 0x000fe40004800000 */
[----:B------:R-:W2:Y:S01]  /*49510*/  LDL.64 R4, [R0+0x70] ;  /* 0x0000700000047983 */ /* 0x000ea20000100a00 */
[----:B------:R-:W-:Y:S02]  /*49520*/  ISETP.NE.AND P1, PT, R65, RZ, PT ;  /* 0x000000ff4100720c */ /* 0x000fe40003f25270 */
[----:B------:R-:W-:-:S04]  /*49530*/  FMNMX.FTZ R6, R7, R12, !PT ;  /* 0x0000000c07067209 */ /* 0x000fc80007810000 */
[----:B------:R-:W-:-:S04]  /*49540*/  FMNMX.FTZ R9, R13, R6, !PT ;  /* 0x000000060d097209 */ /* 0x000fc80007810000 */
[----:B------:R-:W-:-:S04]  /*49550*/  FMNMX.FTZ R6, R14, R9, !PT ;  /* 0x000000090e067209 */ /* 0x000fc80007810000 */
[----:B------:R-:W-:-:S04]  /*49560*/  FMNMX.FTZ R6, R21, R6, !PT ;  /* 0x0000000615067209 */ /* 0x000fc80007810000 */
[----:B------:R-:W-:-:S04]  /*49570*/  FMNMX.FTZ R6, R25, R6, !PT ;  /* 0x0000000619067209 */ /* 0x000fc80007810000 */
[----:B------:R-:W-:Y:S02]  /*49580*/  FMNMX.FTZ R6, R27, R6, !PT ;  /* 0x000000061b067209 */ /* 0x000fe40007810000 */
[----:B------:R-:W-:Y:S02]  /*49590*/  ISETP.GT.AND P1, PT, R20, 0x28, !P1 ;  /* 0x000000281400780c */ /* 0x000fe40004f24270 */
[----:B------:R-:W-:Y:S02]  /*495a0*/  FMNMX.FTZ R6, R29, R6, !PT ;  /* 0x000000061d067209 */ /* 0x000fe40007810000 */
[----:B------:R-:W-:Y:S02]  /*495b0*/  ISETP.LT.OR P1, PT, R47, 0x29, P1 ;  /* 0x000000292f00780c */ /* 0x000fe40000f21670 */
[----:B------:R-:W-:Y:S02]  /*495c0*/  FMNMX.FTZ R6, R31, R6, !PT ;  /* 0x000000061f067209 */ /* 0x000fe40007810000 */
[----:B------:R-:W-:-:S02]  /*495d0*/  ISETP.LT.OR P2, PT, R47, 0x2a, P2 ;  /* 0x0000002a2f00780c */ /* 0x000fc40001741670 */
[----:B------:R-:W-:Y:S02]  /*495e0*/  FSEL R34, R34, -INF , !P1 ;  /* 0xff80000022227808 */ /* 0x000fe40004800000 */
[----:B------:R-:W-:Y:S02]  /*495f0*/  FMNMX.FTZ R9, R33, R6, !PT ;  /* 0x0000000621097209 */ /* 0x000fe40007810000 */
[----:B------:R-:W-:Y:S02]  /*49600*/  ISETP.LT.OR P3, PT, R47, 0x31, P3 ;  /* 0x000000312f00780c */ /* 0x000fe40001f61670 */
[----:B------:R-:W-:Y:S02]  /*49610*/  FSEL R36, R36, -INF , !P2 ;  /* 0xff80000024247808 */ /* 0x000fe40005000000 */
[----:B------:R-:W-:Y:S02]  /*49620*/  FMNMX.FTZ R9, R34, R9, !PT ;  /* 0x0000000922097209 */ /* 0x000fe40007810000 */
[----:B------:R-:W-:-:S02]  /*49630*/  ISETP.GT.AND P5, PT, R20, 0x38, !P5 ;  /* 0x000000381400780c */ /* 0x000fc40006fa4270 */
[C---:B------:R-:W-:Y:S02]  /*49640*/  ISETP.LT.OR P4, PT, R47.reuse, 0x32, P4 ;  /* 0x000000322f00780c */ /* 0x040fe40002781670 */
[----:B------:R-:W-:Y:S02]  /*49650*/  FSEL R42, R42, -INF , !P3 ;  /* 0xff8000002a2a7808 */ /* 0x000fe40005800000 */
[----:B------:R-:W-:Y:S02]  /*49660*/  FMNMX.FTZ R9, R36, R9, !PT ;  /* 0x0000000924097209 */ /* 0x000fe40007810000 */
[----:B------:R-:W-:Y:S02]  /*49670*/  ISETP.GT.AND P1, PT, R20, 0x39, !P6 ;  /* 0x000000391400780c */ /* 0x000fe40007724270 */
[----:B------:R-:W-:Y:S02]  /*49680*/  ISETP.LT.OR P5, PT, R47, 0x39, P5 ;  /* 0x000000392f00780c */ /* 0x000fe40002fa1670 */
[----:B------:R-:W-:-:S02]  /*49690*/  FSEL R43, R43, -INF , !P4 ;  /* 0xff8000002b2b7808 */ /* 0x000fc40006000000 */
[----:B------:R-:W-:Y:S02]  /*496a0*/  FMNMX.FTZ R8, R42, R9, !PT ;  /* 0x000000092a087209 */ /* 0x000fe40007810000 */
[----:B------:R-:W-:Y:S02]  /*496b0*/  ISETP.LT.OR P1, PT, R47, 0x3a, P1 ;  /* 0x0000003a2f00780c */ /* 0x000fe40000f21670 */
[----:B------:R-:W-:Y:S02]  /*496c0*/  R2UR UR4, R2 ;  /* 0x00000000020472ca */ /* 0x000fe400000e0000 */
[----:B------:R-:W-:Y:S02]  /*496d0*/  R2UR UR5, R3 ;  /* 0x00000000030572ca */ /* 0x000fe400000e0000 */
[----:B------:R-:W-:Y:S02]  /*496e0*/  FSEL R6, R44, -INF , !P5 ;  /* 0xff8000002c067808 */ /* 0x000fe40006800000 */
[----:B------:R-:W-:-:S02]  /*496f0*/  FMNMX.FTZ R9, R43, R8, !PT ;  /* 0x000000082b097209 */ /* 0x000fc40007810000 */
[----:B------:R-:W-:Y:S02]  /*49700*/  R2UR UR6, R2 ;  /* 0x00000000020672ca */ /* 0x000fe400000e0000 */
[----:B------:R-:W-:Y:S02]  /*49710*/  R2UR UR7, R3 ;  /* 0x00000000030772ca */ /* 0x000fe400000e0000 */
[----:B------:R-:W-:Y:S02]  /*49720*/  FSEL R8, R46, -INF , !P1 ;  /* 0xff8000002e087808 */ /* 0x000fe40004800000 */
[----:B------:R-:W-:-:S04]  /*49730*/  FMNMX.FTZ R9, R6, R9, !PT ;  /* 0x0000000906097209 */ /* 0x000fc80007810000 */
[----:B------:R-:W-:-:S05]  /*49740*/  FMNMX.FTZ R47, R8, R9, !PT ;  /* 0x00000009082f7209 */ /* 0x000fca0007810000 */
[----:B--2---:R-:W-:Y:S04]  /*49750*/  ST.E desc[UR4][R4.64+0x4], R47 ;  /* 0x0000042f04007985 */ /* 0x004fe8000c101904 */
[----:B------:R-:W2:Y:S01]  /*49760*/  LD.E R20, desc[UR6][R4.64+0x4] ;  /* 0x0000040604147980 */ /* 0x000ea2000c101900 */
        /* <DEDUP_REMOVED lines=15> */
[----:B------:R-:W0:Y:S01]  /*49860*/  SHFL.BFLY PT, R10, R9, 0x2, 0x1f ;  /* 0x0c401f00090a7f89 */ /* 0x000e2200000e0000 */
[----:B------:R-:W-:Y:S02]  /*49870*/  R2UR UR8, R2 ;  /* 0x00000000020872ca */ /* 0x000fe400000e0000 */
[----:B------:R-:W-:Y:S02]  /*49880*/  R2UR UR9, R3 ;  /* 0x00000000030972ca */ /* 0x000fe400000e0000 */
[----:B0-----:R-:W-:Y:S01]  /*49890*/  FMNMX.FTZ R10, R9, R10, !PT ;  /* 0x0000000a090a7209 */ /* 0x001fe20007810000 */
[----:B------:R-:W-:Y:S04]  /*498a0*/  ST.E desc[UR4][R4.64], R9 ;  /* 0x0000000904007985 */ /* 0x000fe8000c101904 */
[----:B--2---:R-:W0:Y:S02]  /*498b0*/  SHFL.BFLY PT, R47, R20, 0x2, 0x1f ;  /* 0x0c401f00142f7f89 */ /* 0x004e2400000e0000 */
[----:B0-----:R-:W-:-:S02]  /*498c0*/  FMNMX.FTZ R44, R20, R47, !PT ;  /* 0x0000002f142c7209 */ /* 0x001fc40007810000 */
[----:B------:R-:W0:Y:S04]  /*498d0*/  SHFL.BFLY PT, R47, R10, 0x1, 0x1f ;  /* 0x0c201f000a2f7f89 */ /* 0x000e2800000e0000 */
[----:B------:R-:W1:Y:S01]  /*498e0*/  SHFL.BFLY PT, R49, R44, 0x1, 0x1f ;  /* 0x0c201f002c317f89 */ /* 0x000e6200000e0000 */
[----:B0-----:R-:W-:Y:S02]  /*498f0*/  FMNMX.FTZ R47, R10, R47, !PT ;  /* 0x0000002f0a2f7209 */ /* 0x001fe40007810000 */
[----:B-1----:R-:W-:-:S03]  /*49900*/  FMNMX.FTZ R49, R44, R49, !PT ;  /* 0x000000312c317209 */ /* 0x002fc60007810000 */
[----:B------:R-:W-:Y:S04]  /*49910*/  ST.E desc[UR6][R4.64], R47 ;  /* 0x0000002f04007985 */ /* 0x000fe8000c101906 */
[----:B------:R0:W-:Y:S04]  /*49920*/  ST.E desc[UR8][R4.64+0x4], R49 ;  /* 0x0000043104007985 */ /* 0x0001e8000c101908 */
[----:B0-----:R-:W2:Y:S04]  /*49930*/  LDL.64 R4, [R0+0x70] ;  /* 0x0000700000047983 */ /* 0x001ea80000100a00 */
[----:B--2---:R-:W2:Y:S04]  /*49940*/  LD.E R10, desc[UR6][R4.64+0x20] ;  /* 0x00002006040a7980 */ /* 0x004ea8000c101900 */
[----:B------:R-:W2:Y:S04]  /*49950*/  LD.E R51, desc[UR4][R4.64] ;  /* 0x0000000404337980 */ /* 0x000ea8000c101900 */
[----:B------:R-:W3:Y:S01]  /*49960*/  LD.E R53, desc[UR4][R4.64+0x4] ;  /* 0x0000040404357980 */ /* 0x000ee2000c101900 */
[C---:B--2---:R-:W-:Y:S01]  /*49970*/  FMUL.FTZ R20, R51.reuse, R10 ;  /* 0x0000000a33147220 */ /* 0x044fe20000410000 */
[----:B------:R-:W-:-:S04]  /*49980*/  FSETP.NEU.FTZ.AND P1, PT, R51, -INF , PT ;  /* 0xff8000003300780b */ /* 0x000fc80003f3d000 */
[----:B------:R-:W-:Y:S02]  /*49990*/  FSEL R9, R20, RZ, P1 ;  /* 0x000000ff14097208 */ /* 0x000fe40000800000 */
[----:B---3--:R-:W-:-:S03]  /*499a0*/  FSETP.NEU.FTZ.AND P1, PT, R53, -INF , PT ;  /* 0xff8000003500780b */ /* 0x008fc60003f3d000 */
[-CC-:B------:R-:W-:Y:S01]  /*499b0*/  FFMA.FTZ R182, R15, R10.reuse, -R9.reuse ;  /* 0x0000000a0fb67223 */ /* 0x180fe20000010809 */
[----:B------:R-:W-:Y:S01]  /*499c0*/  FMUL.FTZ R15, R10, R53 ;  /* 0x000000350a0f7220 */ /* 0x000fe20000410000 */
[----:B------:R-:W-:-:S04]  /*499d0*/  FFMA.FTZ R168, R45, R10, -R9 ;  /* 0x0000000a2da87223 */ /* 0x000fc80000010809 */
[----:B------:R-:W-:Y:S01]  /*499e0*/  FSEL R15, R15, RZ, P1 ;  /* 0x000000ff0f0f7208 */ /* 0x000fe20000800000 */
[-CC-:B------:R-:W-:Y:S01]  /*499f0*/  FFMA.FTZ R45, R24, R10.reuse, -R9.reuse ;  /* 0x0000000a182d7223 */ /* 0x180fe20000010809 */
[----:B------:R-:W-:-:S03]  /*49a00*/  FFMA.FTZ R170, R26, R10, -R9 ;  /* 0x0000000a1aaa7223 */ /* 0x000fc60000010809 */
[-CC-:B------:R-:W-:Y:S01]  /*49a10*/  FFMA.FTZ R169, R7, R10.reuse, -R15.reuse ;  /* 0x0000000a07a97223 */ /* 0x180fe2000001080f */
[-CC-:B------:R-:W-:Y:S01]  /*49a20*/  FFMA.FTZ R12, R12, R10.reuse, -R15.reuse ;  /* 0x0000000a0c0c7223 */ /* 0x180fe2000001080f */
[-C--:B------:R-:W-:Y:S01]  /*49a30*/  FFMA.FTZ R171, R13, R10.reuse, -R15 ;  /* 0x0000000a0dab7223 */ /* 0x080fe2000001080f */
[----:B------:R-:W-:Y:S01]  /*49a40*/  MUFU.EX2 R168, R168 ;  /* 0x000000a800a87308 */ /* 0x000fe20000000800 */
[-C--:B------:R-:W-:Y:S01]  /*49a50*/  FFMA.FTZ R47, R28, R10.reuse, -R9 ;  /* 0x0000000a1c2f7223 */ /* 0x080fe20000010809 */
[----:B------:R-:W-:-:S06]  /*49a60*/  FFMA.FTZ R14, R14, R10, -R15 ;  /* 0x0000000a0e0e7223 */ /* 0x000fcc000001080f */
[----:B------:R-:W0:Y:S01]  /*49a70*/  MUFU.EX2 R45, R45 ;  /* 0x0000002d002d7308 */ /* 0x000e220000000800 */
[-C--:B------:R-:W-:Y:S01]  /*49a80*/  FFMA.FTZ R172, R30, R10.reuse, -R9 ;  /* 0x0000000a1eac7223 */ /* 0x080fe20000010809 */
[----:B------:R-:W-:-:S06]  /*49a90*/  FFMA.FTZ R173, R21, R10, -R15 ;  /* 0x0000000a15ad7223 */ /* 0x000fcc000001080f */
[----:B------:R-:W-:Y:S08]  /*49aa0*/  MUFU.EX2 R169, R169 ;  /* 0x000000a900a97308 */ /* 0x000ff00000000800 */
[----:B------:R-:W1:Y:S01]  /*49ab0*/  MUFU.EX2 R12, R12 ;  /* 0x0000000c000c7308 */ /* 0x000e620000000800 */
[----:B------:R-:W-:-:S07]  /*49ac0*/  FFMA.FTZ R49, R32, R10, -R9 ;  /* 0x0000000a20317223 */ /* 0x000fce0000010809 */
[----:B------:R-:W2:Y:S08]  /*49ad0*/  MUFU.EX2 R170, R170 ;  /* 0x000000aa00aa7308 */ /* 0x000eb00000000800 */
[----:B------:R-:W3:Y:S01]  /*49ae0*/  MUFU.EX2 R171, R171 ;  /* 0x000000ab00ab7308 */ /* 0x000ee20000000800 */
[-C--:B------:R-:W-:Y:S01]  /*49af0*/  FFMA.FTZ R25, R25, R10.reuse, -R15 ;  /* 0x0000000a19197223 */ /* 0x080fe2000001080f */
[----:B------:R-:W-:-:S06]  /*49b00*/  FFMA.FTZ R174, R35, R10, -R9 ;  /* 0x0000000a23ae7223 */ /* 0x000fcc0000010809 */
[----:B------:R-:W4:Y:S01]  /*49b10*/  MUFU.EX2 R47, R47 ;  /* 0x0000002f002f7308 */ /* 0x000f220000000800 */
[----:B------:R-:W-:-:S07]  /*49b20*/  FFMA.FTZ R27, R27, R10, -R15 ;  /* 0x0000000a1b1b7223 */ /* 0x000fce000001080f */
[----:B------:R-:W5:Y:S01]  /*49b30*/  MUFU.EX2 R14, R14 ;  /* 0x0000000e000e7308 */ /* 0x000f620000000800 */
[----:B------:R-:W-:Y:S01]  /*49b40*/  FFMA.FTZ R180, R18, R10, -R9 ;  /* 0x0000000a12b47223 */ /* 0x000fe20000010809 */
[----:B0-----:R-:W-:-:S06]  /*49b50*/  FADD.FTZ R7, R168, R45 ;  /* 0x0000002da8077221 */ /* 0x001fcc0000010000 */
[----:B------:R-:W0:Y:S01]  /*49b60*/  MUFU.EX2 R172, R172 ;  /* 0x000000ac00ac7308 */ /* 0x000e220000000800 */
[----:B------:R-:W-:Y:S01]  /*49b70*/  FFMA.FTZ R35, R37, R10, -R9 ;  /* 0x0000000a25237223 */ /* 0x000fe20000010809 */
[----:B-1----:R-:W-:-:S06]  /*49b80*/  FADD.FTZ R26, R169, R12 ;  /* 0x0000000ca91a7221 */ /* 0x002fcc0000010000 */
[----:B------:R-:W1:Y:S01]  /*49b90*/  MUFU.EX2 R173, R173 ;  /* 0x000000ad00ad7308 */ /* 0x000e620000000800 */
[----:B------:R-:W-:Y:S01]  /*49ba0*/  FFMA.FTZ R29, R29, R10, -R15 ;  /* 0x0000000a1d1d7223 */ /* 0x000fe2000001080f */
[----:B--2---:R-:W-:-:S06]  /*49bb0*/  FADD.FTZ R28, R170, R7 ;  /* 0x00000007aa1c7221 */ /* 0x004fcc0000010000 */
[----:B------:R-:W2:Y:S01]  /*49bc0*/  MUFU.EX2 R49, R49 ;  /* 0x0000003100317308 */ /* 0x000ea20000000800 */
[----:B------:R-:W-:Y:S01]  /*49bd0*/  FFMA.FTZ R176, R38, R10, -R9 ;  /* 0x0000000a26b07223 */ /* 0x000fe20000010809 */
[----:B---3--:R-:W-:-:S06]  /*49be0*/  FADD.FTZ R7, R171, R26 ;  /* 0x0000001aab077221 */ /* 0x008fcc0000010000 */
[----:B------:R-:W3:Y:S01]  /*49bf0*/  MUFU.EX2 R18, R25 ;  /* 0x0000001900127308 */ /* 0x000ee20000000800 */
[-C--:B------:R-:W-:Y:S01]  /*49c00*/  FFMA.FTZ R37, R39, R10.reuse, -R9 ;  /* 0x0000000a27257223 */ /* 0x080fe20000010809 */
[-C--:B------:R-:W-:Y:S01]  /*49c10*/  FFMA.FTZ R31, R31, R10.reuse, -R15 ;  /* 0x0000000a1f1f7223 */ /* 0x080fe2000001080f */
[-CC-:B------:R-:W-:Y:S01]  /*49c20*/  FFMA.FTZ R178, R40, R10.reuse, -R9.reuse ;  /* 0x0000000a28b27223 */ /* 0x180fe20000010809 */
[----:B------:R-:W-:-:S04]  /*49c30*/  FFMA.FTZ R39, R41, R10, -R9 ;  /* 0x0000000a29277223 */ /* 0x000fc80000010809 */
[----:B------:R-:W3:Y:S01]  /*49c40*/  MUFU.EX2 R174, R174 ;  /* 0x000000ae00ae7308 */ /* 0x000ee20000000800 */
[-CC-:B------:R-:W-:Y:S01]  /*49c50*/  FFMA.FTZ R19, R19, R10.reuse, -R9.reuse ;  /* 0x0000000a13137223 */ /* 0x180fe20000010809 */
[----:B------:R-:W-:Y:S01]  /*49c60*/  FFMA.FTZ R11, R11, R10, -R9 ;  /* 0x0000000a0b0b7223 */ /* 0x000fe20000010809 */
[----:B----4-:R-:W-:-:S05]  /*49c70*/  FADD.FTZ R9, R47, R28 ;  /* 0x0000001c2f097221 */ /* 0x010fca0000010000 */
[----:B------:R-:W4:Y:S01]  /*49c80*/  MUFU.EX2 R27, R27 ;  /* 0x0000001b001b7308 */ /* 0x000f220000000800 */
[----:B-----5:R-:W-:Y:S01]  /*49c90*/  FADD.FTZ R26, R14, R7 ;  /* 0x000000070e1a7221 */ /* 0x020fe20000010000 */
[----:B------:R-:W-:Y:S01]  /*49ca0*/  FFMA.FTZ R33, R33, R10, -R15 ;  /* 0x0000000a21217223 */ /* 0x000fe2000001080f */
[----:B0-----:R-:W-:-:S05]  /*49cb0*/  FADD.FTZ R28, R172, R9 ;  /* 0x00000009ac1c7221 */ /* 0x001fca0000010000 */
[----:B------:R-:W0:Y:S01]  /*49cc0*/  MUFU.EX2 R35, R35 ;  /* 0x0000002300237308 */ /* 0x000e220000000800 */
[----:B-1----:R-:W-:Y:S01]  /*49cd0*/  FADD.FTZ R7, R173, R26 ;  /* 0x0000001aad077221 */ /* 0x002fe20000010000 */
[----:B------:R-:W-:-:S06]  /*49ce0*/  FFMA.FTZ R34, R34, R10, -R15 ;  /* 0x0000000a22227223 */ /* 0x000fcc000001080f */
[----:B------:R-:W1:Y:S01]  /*49cf0*/  MUFU.EX2 R20, R29 ;  /* 0x0000001d00147308 */ /* 0x000e620000000800 */
[----:B--2---:R-:W-:Y:S01]  /*49d00*/  FADD.FTZ R9, R49, R28 ;  /* 0x0000001c31097221 */ /* 0x004fe20000010000 */
[----:B---3--:R-:W-:-:S06]  /*49d10*/  FADD.FTZ R26, R18, R7 ;  /* 0x00000007121a7221 */ /* 0x008fcc0000010000 */
[----:B------:R-:W2:Y:S08]  /*49d20*/  MUFU.EX2 R176, R176 ;  /* 0x000000b000b07308 */ /* 0x000eb00000000800 */
[----:B------:R-:W3:Y:S01]  /*49d30*/  MUFU.EX2 R31, R31 ;  /* 0x0000001f001f7308 */ /* 0x000ee20000000800 */
[----:B------:R-:W-:Y:S01]  /*49d40*/  FFMA.FTZ R36, R36, R10, -R15 ;  /* 0x0000000a24247223 */ /* 0x000fe2000001080f */
[----:B------:R-:W-:-:S06]  /*49d50*/  FADD.FTZ R28, R174, R9 ;  /* 0x00000009ae1c7221 */ /* 0x000fcc0000010000 */
[----:B------:R-:W5:Y:S01]  /*49d60*/  MUFU.EX2 R37, R37 ;  /* 0x0000002500257308 */ /* 0x000f620000000800 */
[----:B----4-:R-:W-:Y:S01]  /*49d70*/  FADD.FTZ R7, R27, R26 ;  /* 0x0000001a1b077221 */ /* 0x010fe20000010000 */
[----:B------:R-:W-:-:S06]  /*49d80*/  FFMA.FTZ R42, R42, R10, -R15 ;  /* 0x0000000a2a2a7223 */ /* 0x000fcc000001080f */
[----:B------:R-:W4:Y:S01]  /*49d90*/  MUFU.EX2 R24, R33 ;  /* 0x0000002100187308 */ /* 0x000f220000000800 */
[----:B0-----:R-:W-:Y:S01]  /*49da0*/  FADD.FTZ R9, R35, R28 ;  /* 0x0000001c23097221 */ /* 0x001fe20000010000 */
[----:B-1----:R-:W-:-:S06]  /*49db0*/  FADD.FTZ R26, R20, R7 ;  /* 0x00000007141a7221 */ /* 0x002fcc0000010000 */
[----:B------:R-:W0:Y:S01]  /*49dc0*/  MUFU.EX2 R178, R178 ;  /* 0x000000b200b27308 */ /* 0x000e220000000800 */
[----:B------:R-:W-:-:S07]  /*49dd0*/  FFMA.FTZ R43, R43, R10, -R15 ;  /* 0x0000000a2b2b7223 */ /* 0x000fce000001080f */
[----:B------:R-:W1:Y:S01]  /*49de0*/  MUFU.EX2 R34, R34 ;  /* 0x0000002200227308 */ /* 0x000e620000000800 */
[----:B--2---:R-:W-:Y:S01]  /*49df0*/  FADD.FTZ R28, R176, R9 ;  /* 0x00000009b01c7221 */ /* 0x004fe20000010000 */
[----:B---3--:R-:W-:-:S06]  /*49e00*/  FADD.FTZ R7, R31, R26 ;  /* 0x0000001a1f077221 */ /* 0x008fcc0000010000 */
[----:B------:R-:W2:Y:S08]  /*49e10*/  MUFU.EX2 R39, R39 ;  /* 0x0000002700277308 */ /* 0x000eb00000000800 */
[----:B------:R-:W3:Y:S01]  /*49e20*/  MUFU.EX2 R179, R36 ;  /* 0x0000002400b37308 */ /* 0x000ee20000000800 */
[----:B------:R-:W-:Y:S01]  /*49e30*/  FFMA.FTZ R6, R6, R10, -R15 ;  /* 0x0000000a06067223 */ /* 0x000fe2000001080f */
[----:B-----5:R-:W-:-:S06]  /*49e40*/  FADD.FTZ R9, R37, R28 ;  /* 0x0000001c25097221 */ /* 0x020fcc0000010000 */
[----:B------:R-:W5:Y:S01]  /*49e50*/  MUFU.EX2 R180, R180 ;  /* 0x000000b400b47308 */ /* 0x000f620000000800 */
[----:B----4-:R-:W-:-:S07]  /*49e60*/  FADD.FTZ R7, R24, R7 ;  /* 0x0000000718077221 */ /* 0x010fce0000010000 */
[----:B------:R-:W4:Y:S01]  /*49e70*/  MUFU.EX2 R42, R42 ;  /* 0x0000002a002a7308 */ /* 0x000f220000000800 */
[----:B------:R-:W-:Y:S01]  /*49e80*/  FFMA.FTZ R8, R8, R10, -R15 ;  /* 0x0000000a08087223 */ /* 0x000fe2000001080f */
[----:B0-----:R-:W-:-:S06]  /*49e90*/  FADD.FTZ R26, R178, R9 ;  /* 0x00000009b21a7221 */ /* 0x001fcc0000010000 */
[----:B------:R-:W0:Y:S01]  /*49ea0*/  MUFU.EX2 R19, R19 ;  /* 0x0000001300137308 */ /* 0x000e220000000800 */
[----:B-1----:R-:W-:-:S07]  /*49eb0*/  FADD.FTZ R28, R34, R7 ;  /* 0x00000007221c7221 */ /* 0x002fce0000010000 */
[----:B------:R-:W1:Y:S01]  /*49ec0*/  MUFU.EX2 R43, R43 ;  /* 0x0000002b002b7308 */ /* 0x000e620000000800 */
[----:B--2---:R-:W-:Y:S01]  /*49ed0*/  FADD.FTZ R7, R39, R26 ;  /* 0x0000001a27077221 */ /* 0x004fe20000010000 */
[----:B---3--:R-:W-:-:S06]  /*49ee0*/  FADD.FTZ R9, R179, R28 ;  /* 0x0000001cb3097221 */ /* 0x008fcc0000010000 */
[----:B------:R-:W2:Y:S08]  /*49ef0*/  MUFU.EX2 R182, R182 ;  /* 0x000000b600b67308 */ /* 0x000eb00000000800 */
[----:B------:R2:W3:Y:S01]  /*49f00*/  MUFU.EX2 R183, R6 ;  /* 0x0000000600b77308 */ /* 0x0004e20000000800 */
[----:B-----5:R-:W-:Y:S01]  /*49f10*/  FADD.FTZ R26, R180, R7 ;  /* 0x00000007b41a7221 */ /* 0x020fe20000010000 */
[----:B----4-:R-:W-:-:S06]  /*49f20*/  FADD.FTZ R28, R42, R9 ;  /* 0x000000092a1c7221 */ /* 0x010fcc0000010000 */
[----:B------:R-:W4:Y:S08]  /*49f30*/  MUFU.EX2 R11, R11 ;  /* 0x0000000b000b7308 */ /* 0x000f300000000800 */
[----:B------:R-:W5:Y:S01]  /*49f40*/  MUFU.EX2 R10, R8 ;  /* 0x00000008000a7308 */ /* 0x000f620000000800 */
[----:B0-----:R-:W-:Y:S01]  /*49f50*/  FADD.FTZ R7, R19, R26 ;  /* 0x0000001a13077221 */ /* 0x001fe20000010000 */
[----:B-1----:R-:W-:-:S03]  /*49f60*/  FADD.FTZ R28, R43, R28 ;  /* 0x0000001c2b1c7221 */ /* 0x002fc60000010000 */
[----:B--2---:R-:W-:Y:S01]  /*49f70*/  FADD.FTZ R6, R182, R7 ;  /* 0x00000007b6067221 */ /* 0x004fe20000010000 */
[----:B---3--:R-:W-:-:S03]  /*49f80*/  FADD.FTZ R7, R183, R28 ;  /* 0x0000001cb7077221 */ /* 0x008fc60000010000 */
[----:B----4-:R-:W-:Y:S01]  /*49f90*/  FADD.FTZ R13, R11, R6 ;  /* 0x000000060b0d7221 */ /* 0x010fe20000010000 */
[----:B-----5:R-:W-:-:S04]  /*49fa0*/  FADD.FTZ R15, R10, R7 ;  /* 0x000000070a0f7221 */ /* 0x020fc80000010000 */
[----:B------:R-:W-:Y:S04]  /*49fb0*/  ST.E desc[UR4][R4.64+0x10], R13 ;  /* 0x0000100d04007985 */ /* 0x000fe8000c101904 */
[----:B------:R0:W-:Y:S04]  /*49fc0*/  ST.E desc[UR6][R4.64+0x14], R15 ;  /* 0x0000140f04007985 */ /* 0x0001e8000c101906 */
[----:B------:R-:W2:Y:S01]  /*49fd0*/  LDL.64 R8, [R0+0x80] ;  /* 0x0000800000087983 */ /* 0x000ea20000100a00 */
[----:B------:R-:W-:Y:S06]  /*49fe0*/  BAR.SYNC.DEFER_BLOCKING 0xf, 0x100 ;  /* 0x03c4000000007b1d */ /* 0x000fec0000010000 */
[----:B0-----:R-:W3:Y:S04]  /*49ff0*/  LDL.64 R4, [R0+0x88] ;  /* 0x0000880000047983 */ /* 0x001ee80000100a00 */
[----:B--2---:R-:W2:Y:S04]  /*4a000*/  LD.E.64 R8, desc[UR4][R8.64+0x10] ;  /* 0x0000100408087980 */ /* 0x004ea8000c101b00 */
[----:B--2---:R-:W2:Y:S04]  /*4a010*/  LD.E.64 R6, desc[UR6][R8.64+0x8] ;  /* 0x0000080608067980 */ /* 0x004ea8000c101b00 */
[----:B------:R-:W4:Y:S01]  /*4a020*/  LD.E.64 R8, desc[UR4][R8.64] ;  /* 0x0000000408087980 */ /* 0x000f22000c101b00 */
[----:B--2---:R-:W-:-:S03]  /*4a030*/  MOV R26, R6 ;  /* 0x00000006001a7202 */ /* 0x004fc60000000f00 */
[----:B------:R-:W2:Y:S02]  /*4a040*/  LDL.64 R6, [R0] ;  /* 0x0000000000067983 */ /* 0x000ea40000100a00 */
[--C-:B----4-:R-:W-:Y:S02]  /*4a050*/  IMAD R15, R9, 0x2, R26.reuse ;  /* 0x00000002090f7824 */ /* 0x110fe400078e021a */
[C---:B------:R-:W-:Y:S02]  /*4a060*/  IMAD R13, R8.reuse, 0x2, R26 ;  /* 0x00000002080d7824 */ /* 0x040fe400078e021a */
[----:B------:R-:W-:Y:S02]  /*4a070*/  IMAD R21, R8, 0x2, R15 ;  /* 0x0000000208157824 */ /* 0x000fe400078e020f */
[----:B------:R-:W4:Y:S01]  /*4a080*/  LDL.64 R8, [R0+0x90] ;  /* 0x0000900000087983 */ /* 0x000f220000100a00 */
[----:B------:R-:W-:Y:S02]  /*4a090*/  R2UR UR28, R2 ;  /* 0x00000000021c72ca */ /* 0x000fe400000e0000 */
[----:B------:R-:W-:-:S02]  /*4a0a0*/  R2UR UR29, R3 ;  /* 0x00000000031d72ca */ /* 0x000fc400000e0000 */
        /* <DEDUP_REMOVED lines=15> */
[----:B------:R-:W-:Y:S01]  /*4a1a0*/  F2FP.BF16.F32.PACK_AB R183, R10, R183 ;  /* 0x000000b70ab7723e */ /* 0x000fe200000010ff */
[----:B------:R-:W-:Y:S04]  /*4a1b0*/  STSM.16.M88.4 [R26], R168 ;  /* 0x000000a81a007844 */ /* 0x000fe80000000200 */
[----:B------:R0:W-:Y:S04]  /*4a1c0*/  STSM.16.M88.4 [R13], R172 ;  /* 0x000000ac0d007844 */ /* 0x0001e80000000200 */
[----:B------:R1:W-:Y:S04]  /*4a1d0*/  STSM.16.M88.4 [R15], R176 ;  /* 0x000000b00f007844 */ /* 0x0003e80000000200 */
[----:B------:R5:W-:Y:S04]  /*4a1e0*/  STSM.16.M88.4 [R21], R180 ;  /* 0x000000b415007844 */ /* 0x000be80000000200 */
[----:B---3--:R-:W3:Y:S04]  /*4a1f0*/  LD.E R19, desc[UR4][R4.64] ;  /* 0x0000000404137980 */ /* 0x008ee8000c101900 */
[----:B0-----:R-:W3:Y:S04]  /*4a200*/  LD.E R13, desc[UR4][R4.64+0x14] ;  /* 0x00001404040d7980 */ /* 0x001ee8000c101900 */
[----:B-1----:R-:W3:Y:S01]  /*4a210*/  LD.E R15, desc[UR6][R4.64+0x18] ;  /* 0x00001806040f7980 */ /* 0x002ee2000c101900 */
[----:B------:R-:W-:-:S02]  /*4a220*/  R2UR UR10, R2 ;  /* 0x00000000020a72ca */ /* 0x000fc400000e0000 */
[C---:B------:R-:W-:Y:S01]  /*4a230*/  R2UR UR11, R3.reuse ;  /* 0x00000000030b72ca */ /* 0x040fe200000e0000 */
[----:B------:R-:W3:Y:S01]  /*4a240*/  LD.E R25, desc[UR6][R4.64+0x4] ;  /* 0x0000040604197980 */ /* 0x000ee2000c101900 */
[C---:B------:R-:W-:Y:S02]  /*4a250*/  R2UR UR12, R2.reuse ;  /* 0x00000000020c72ca */ /* 0x040fe400000e0000 */
[C---:B------:R-:W-:Y:S01]  /*4a260*/  R2UR UR13, R3.reuse ;  /* 0x00000000030d72ca */ /* 0x040fe200000e0000 */
[----:B------:R-:W3:Y:S01]  /*4a270*/  LD.E R27, desc[UR8][R4.64+0x8] ;  /* 0x00000808041b7980 */ /* 0x000ee2000c101900 */
[C---:B------:R-:W-:Y:S02]  /*4a280*/  R2UR UR14, R2.reuse ;  /* 0x00000000020e72ca */ /* 0x040fe400000e0000 */
[----:B------:R-:W-:Y:S01]  /*4a290*/  R2UR UR15, R3 ;  /* 0x00000000030f72ca */ /* 0x000fe200000e0000 */
[----:B-----5:R-:W5:Y:S01]  /*4a2a0*/  LD.E R21, desc[UR8][R4.64+0x1c] ;  /* 0x00001c0804157980 */ /* 0x020f62000c101900 */
[----:B------:R-:W-:-:S02]  /*4a2b0*/  R2UR UR16, R2 ;  /* 0x00000000021072ca */ /* 0x000fc400000e0000 */
[C---:B------:R-:W-:Y:S01]  /*4a2c0*/  R2UR UR17, R3.reuse ;  /* 0x00000000031172ca */ /* 0x040fe200000e0000 */
[----:B------:R-:W5:Y:S01]  /*4a2d0*/  LD.E R29, desc[UR10][R4.64+0xc] ;  /* 0x00000c0a041d7980 */ /* 0x000f62000c101900 */
[C---:B------:R-:W-:Y:S02]  /*4a2e0*/  R2UR UR18, R2.reuse ;  /* 0x00000000021272ca */ /* 0x040fe400000e0000 */
[C---:B------:R-:W-:Y:S01]  /*4a2f0*/  R2UR UR19, R3.reuse ;  /* 0x00000000031372ca */ /* 0x040fe200000e0000 */
[----:B------:R-:W5:Y:S01]  /*4a300*/  LD.E R31, desc[UR12][R4.64+0x10] ;  /* 0x0000100c041f7980 */ /* 0x000f62000c101900 */
[C---:B------:R-:W-:Y:S02]  /*4a310*/  R2UR UR20, R2.reuse ;  /* 0x00000000021472ca */ /* 0x040fe400000e0000 */
[----:B------:R-:W-:Y:S01]  /*4a320*/  R2UR UR21, R3 ;  /* 0x00000000031572ca */ /* 0x000fe200000e0000 */
[----:B------:R-:W5:Y:S01]  /*4a330*/  LD.E R33, desc[UR10][R4.64+0x20] ;  /* 0x0000200a04217980 */ /* 0x000f62000c101900 */
[----:B------:R-:W-:-:S02]  /*4a340*/  R2UR UR22, R2 ;  /* 0x00000000021672ca */ /* 0x000fc400000e0000 */
[C---:B------:R-:W-:Y:S01]  /*4a350*/  R2UR UR23, R3.reuse ;  /* 0x00000000031772ca */ /* 0x040fe200000e0000 */
[----:B------:R-:W5:Y:S01]  /*4a360*/  LD.E R35, desc[UR12][R4.64+0x24] ;  /* 0x0000240c04237980 */ /* 0x000f62000c101900 */
[C---:B------:R-:W-:Y:S02]  /*4a370*/  R2UR UR24, R2.reuse ;  /* 0x00000000021872ca */ /* 0x040fe400000e0000 */
[C---:B------:R-:W-:Y:S01]  /*4a380*/  R2UR UR25, R3.reuse ;  /* 0x00000000031972ca */ /* 0x040fe200000e0000 */
[----:B------:R-:W5:Y:S01]  /*4a390*/  LD.E R37, desc[UR14][R4.64+0x28] ;  /* 0x0000280e04257980 */ /* 0x000f62000c101900 */
[----:B------:R-:W-:Y:S02]  /*4a3a0*/  R2UR UR26, R2 ;  /* 0x00000000021a72ca */ /* 0x000fe400000e0000 */
        /* <DEDUP_REMOVED lines=34> */
[----:B----4-:R-:W2:Y:S04]  /*4a5d0*/  LD.E.64 R6, desc[UR4][R8.64] ;  /* 0x0000000408067980 */ /* 0x010ea8000c101b00 */
[----:B------:R-:W4:Y:S04]  /*4a5e0*/  LD.E R9, desc[UR28][R4.64+0xac] ;  /* 0x0000ac1c04097980 */ /* 0x000f28000c101900 */
[----:B---3--:R0:W-:Y:S04]  /*4a5f0*/  ST.E desc[UR8][R4.64], R19 ;  /* 0x0000001304007985 */ /* 0x0081e8000c101908 */
[----:B------:R1:W-:Y:S04]  /*4a600*/  ST.E desc[UR4][R4.64+0x14], R13 ;  /* 0x0000140d04007985 */ /* 0x0003e8000c101904 */
[----:B------:R3:W-:Y:S04]  /*4a610*/  ST.E desc[UR6][R4.64+0x18], R15 ;  /* 0x0000180f04007985 */ /* 0x0007e8000c101906 */
[----:B0-----:R-:W5:Y:S04]  /*4a620*/  LD.E R19, desc[UR6][R4.64+0xb8] ;  /* 0x0000b80604137980 */ /* 0x001f68000c101900 */
[----:B-1----:R-:W2:Y:S04]  /*4a630*/  LD.E R13, desc[UR6][R4.64+0xb0] ;  /* 0x0000b006040d7980 */ /* 0x002ea8000c101900 */
[----:B---3--:R-:W3:Y:S04]  /*4a640*/  LD.E R15, desc[UR6][R4.64+0xb4] ;  /* 0x0000b406040f7980 */ /* 0x008ee8000c101900 */
[----:B----4-:R0:W-:Y:S04]  /*4a650*/  ST.E desc[UR4][R4.64+0xac], R9 ;  /* 0x0000ac0904007985 */ /* 0x0101e8000c101904 */
[----:B0-----:R-:W4:Y:S04]  /*4a660*/  LD.E R9, desc[UR6][R4.64+0xbc] ;  /* 0x0000bc0604097980 */ /* 0x001f28000c101900 */
[----:B-----5:R0:W-:Y:S04]  /*4a670*/  ST.E desc[UR4][R4.64+0xb8], R19 ;  /* 0x0000b81304007985 */ /* 0x0201e8000c101904 */
[----:B--2---:R1:W-:Y:S04]  /*4a680*/  ST.E desc[UR4][R4.64+0xb0], R13 ;  /* 0x0000b00d04007985 */ /* 0x0043e8000c101904 */
[----:B---3--:R2:W-:Y:S04]  /*4a690*/  ST.E desc[UR4][R4.64+0xb4], R15 ;  /* 0x0000b40f04007985 */ /* 0x0085e8000c101904 */
[----:B0-----:R-:W3:Y:S04]  /*4a6a0*/  LD.E R19, desc[UR6][R4.64+0xc8] ;  /* 0x0000c80604137980 */ /* 0x001ee8000c101900 */
[----:B-1----:R-:W5:Y:S04]  /*4a6b0*/  LD.E R13, desc[UR6][R4.64+0xc0] ;  /* 0x0000c006040d7980 */ /* 0x002f68000c101900 */
[----:B--2---:R-:W2:Y:S04]  /*4a6c0*/  LD.E R15, desc[UR6][R4.64+0xc4] ;  /* 0x0000c406040f7980 */ /* 0x004ea8000c101900 */
[----:B----4-:R0:W-:Y:S04]  /*4a6d0*/  ST.E desc[UR4][R4.64+0xbc], R9 ;  /* 0x0000bc0904007985 */ /* 0x0101e8000c101904 */
[----:B0-----:R-:W4:Y:S04]  /*4a6e0*/  LD.E R9, desc[UR6][R4.64+0xcc] ;  /* 0x0000cc0604097980 */ /* 0x001f28000c101900 */
[----:B---3--:R0:W-:Y:S04]  /*4a6f0*/  ST.E desc[UR4][R4.64+0xc8], R19 ;  /* 0x0000c81304007985 */ /* 0x0081e8000c101904 */
[----:B-----5:R1:W-:Y:S04]  /*4a700*/  ST.E desc[UR4][R4.64+0xc0], R13 ;  /* 0x0000c00d04007985 */ /* 0x0203e8000c101904 */
[----:B--2---:R2:W-:Y:S04]  /*4a710*/  ST.E desc[UR4][R4.64+0xc4], R15 ;  /* 0x0000c40f04007985 */ /* 0x0045e8000c101904 */
        /* <DEDUP_REMOVED lines=93> */
[----:B-----5:R0:W-:Y:S04]  /*4acf0*/  ST.E desc[UR4][R4.64+0x130], R13 ;  /* 0x0001300d04007985 */ /* 0x0201e8000c101904 */
[----:B--2---:R1:W-:Y:S04]  /*4ad00*/  ST.E desc[UR4][R4.64+0x134], R15 ;  /* 0x0001340f04007985 */ /* 0x0043e8000c101904 */
[----:B---3--:R2:W-:Y:S04]  /*4ad10*/  ST.E desc[UR4][R4.64+0x138], R19 ;  /* 0x0001381304007985 */ /* 0x0085e8000c101904 */
[----:B----4-:R3:W-:Y:S04]  /*4ad20*/  ST.E desc[UR4][R4.64+0x13c], R9 ;  /* 0x00013c0904007985 */ /* 0x0107e8000c101904 */
[----:B0-----:R-:W4:Y:S04]  /*4ad30*/  LD.E R13, desc[UR6][R4.64+0x140] ;  /* 0x00014006040d7980 */ /* 0x001f28000c101900 */
[----:B----4-:R0:W-:Y:S04]  /*4ad40*/  ST.E desc[UR4][R4.64+0x140], R13 ;  /* 0x0001400d04007985 */ /* 0x0101e8000c101904 */
[----:B-1----:R-:W4:Y:S04]  /*4ad50*/  LD.E R15, desc[UR6][R4.64+0x144] ;  /* 0x00014406040f7980 */ /* 0x002f28000c101900 */
[----:B----4-:R1:W-:Y:S04]  /*4ad60*/  ST.E desc[UR4][R4.64+0x144], R15 ;  /* 0x0001440f04007985 */ /* 0x0103e8000c101904 */
[----:B--2---:R-:W2:Y:S04]  /*4ad70*/  LD.E R19, desc[UR6][R4.64+0x148] ;  /* 0x0001480604137980 */ /* 0x004ea8000c101900 */
[----:B--2---:R2:W-:Y:S04]  /*4ad80*/  ST.E desc[UR4][R4.64+0x148], R19 ;  /* 0x0001481304007985 */ /* 0x0045e8000c101904 */
[----:B---3--:R-:W3:Y:S04]  /*4ad90*/  LD.E R9, desc[UR6][R4.64+0x14c] ;  /* 0x00014c0604097980 */ /* 0x008ee8000c101900 */
[----:B---3--:R3:W-:Y:S04]  /*4ada0*/  ST.E desc[UR4][R4.64+0x14c], R9 ;  /* 0x00014c0904007985 */ /* 0x0087e8000c101904 */
        /* <DEDUP_REMOVED lines=81> */
[----:B----4-:R-:W-:Y:S04]  /*4b2c0*/  ST.E desc[UR4][R4.64+0x1f0], R13 ;  /* 0x0001f00d04007985 */ /* 0x010fe8000c101904 */
[----:B-1----:R-:W4:Y:S04]  /*4b2d0*/  LD.E R15, desc[UR6][R4.64+0x1f4] ;  /* 0x0001f406040f7980 */ /* 0x002f28000c101900 */
[----:B----4-:R-:W-:Y:S04]  /*4b2e0*/  ST.E desc[UR4][R4.64+0x1f4], R15 ;  /* 0x0001f40f04007985 */ /* 0x010fe8000c101904 */
[----:B--2---:R-:W2:Y:S01]  /*4b2f0*/  LD.E R19, desc[UR6][R4.64+0x1f8] ;  /* 0x0001f80604137980 */ /* 0x004ea2000c101900 */
[----:B------:R-:W-:-:S03]  /*4b300*/  IMAD R6, R11, 0x1000, R6 ;  /* 0x000010000b067824 */ /* 0x000fc600078e0206 */
[----:B--2---:R-:W-:Y:S04]  /*4b310*/  ST.E desc[UR4][R4.64+0x1f8], R19 ;  /* 0x0001f81304007985 */ /* 0x004fe8000c101904 */
[----:B------:R-:W2:Y:S01]  /*4b320*/  LD.E R21, desc[UR6][R4.64+0x1fc] ;  /* 0x0001fc0604157980 */ /* 0x000ea2000c101900 */
[----:B------:R-:W-:Y:S02]  /*4b330*/  R2UR UR6, R6 ;  /* 0x00000000060672ca */ /* 0x000fe400000e0000 */
[----:B------:R-:W-:Y:S02]  /*4b340*/  R2UR UR7, R7 ;  /* 0x00000000070772ca */ /* 0x000fe400000e0000 */
        /* <DEDUP_REMOVED lines=42> */
[----:B--2---:R-:W-:Y:S01]  /*4b5f0*/  ST.E desc[UR4][R4.64+0x1fc], R21 ;  /* 0x0001fc1504007985 */ /* 0x004fe2000c101904 */
[----:B------:R-:W-:-:S06]  /*4b600*/  WARPGROUP.ARRIVE ;  /* 0x00000000000079c5 */ /* 0x000fcc0000000000 */
[----:B------:R-:W-:Y:S01]  /*4b610*/  HGMMA.64x256x16.F32.BF16 R24, R168, gdesc[UR4].tnspB, RZ, !UPT, gsb0 ;  /* 0x43e00004a8187df0 */ /* 0x000fe2000c0018ff */
[----:B------:R-:W-:Y:S02]  /*4b620*/  R2UR UR4, R2 ;  /* 0x00000000020472ca */ /* 0x000fe400000e0000 */
[----:B------:R-:W-:Y:S01]  /*4b630*/  R2UR UR5, R3 ;  /* 0x00000000030572ca */ /* 0x000fe200000e0000 */
[----:B------:R-:W-:Y:S02]  /*4b640*/  VIADD R8, R6, 0x80 ;  /* 0x0000008006087836 */ /* 0x000fe40000000000 */
[----:B---3--:R-:W-:-:S03]  /*4b650*/  IMAD.MOV.U32 R9, RZ, RZ, R7 ;  /* 0x000000ffff097224 */ /* 0x008fc600078e0007 */
[----:B------:R-:W-:Y:S02]  /*4b660*/  R2UR UR6, R8 ;  /* 0x00000000080672ca */ /* 0x000fe400000e0000 */
[----:B------:R-:W-:Y:S01]  /*4b670*/  R2UR UR7, R9 ;  /* 0x00000000090772ca */ /* 0x000fe200000e0000 */
[----:B------:R-:W-:-:S04]  /*4b680*/  WARPGROUP.DEPBAR.LE gsb0, 0x0 ;  /* 0x00008000000079c5 */ /* 0x000fc80000010000 */
        /* <DEDUP_REMOVED lines=1148> */
[C---:B------:R-:W-:Y:S01]  /*4fe50*/  R2UR UR5, R3.reuse ;  /* 0x00000000030572ca */ /* 0x040fe200000e0000 */
[----:B------:R-:W-:Y:S01]  /*4fe60*/  ST.E desc[UR6][R4.64+0x4], R25 ;  /* 0x0000041904007985 */ /* 0x000fe2000c101906 */
[C---:B------:R-:W-:Y:S02]  /*4fe70*/  R2UR UR6, R2.reuse ;  /* 0x00000000020672ca */ /* 0x040fe400000e0000 */
[C---:B------:R-:W-:Y:S01]  /*4fe80*/  R2UR UR7, R3.reuse ;  /* 0x00000000030772ca */ /* 0x040fe200000e0000 */
[----:B------:R-:W-:Y:S01]  /*4fe90*/  ST.E desc[UR8][R4.64+0x8], R26 ;  /* 0x0000081a04007985 */ /* 0x000fe2000c101908 */
[----:B------:R-:W-:Y:S02]  /*4fea0*/  R2UR UR8, R2 ;  /* 0x00000000020872ca */ /* 0x000fe400000e0000 */
[----:B------:R-:W-:-:S05]  /*4feb0*/  R2UR UR9, R3 ;  /* 0x00000000030972ca */ /* 0x000fca00000e0000 */
        /* <DEDUP_REMOVED lines=1142> */
.L_x_7166:
[----:B------:R-:W-:Y:S01]  /*54620*/  MOV R0, 0x11fc0 ;  /* 0x00011fc000007802 */ /* 0x000fe20000000f00 */
[----:B------:R-:W-:-:S04]  /*54630*/  IMAD.MOV.U32 R3, RZ, RZ, 0x0 ;  /* 0x00000000ff037424 */ /* 0x000fc800078e00ff */
[----:B-1----:R-:W-:-:S04]  /*54640*/  IMAD.MOV.U32 R2, RZ, RZ, R0 ;  /* 0x000000ffff027224 */ /* 0x002fc800078e0000 */
[----:B0-----:R-:W-:Y:S05]  /*54650*/  RET.REL.NODEC R2 `(_ZN7cutlass13device_kernelIN5flash11enable_sm90INS1_16FlashAttnFwdSm90INS1_25CollectiveMainloopFwdSm90ILi2EN4cute5tupleIJNS5_1CILi1EEES8_S8_EEENS6_IJNS7_ILi64EEESA_SA_EEELi512ENS_10bfloat16_tEfNS_4arch4Sm90ELb0ELb1ELb1ELb1ELb0ELb1ELb1ELb0ELb0ELb1ELb1ELb0EEENS1_21CollectiveEpilogueFwdINS6_IJSA_NS7_ILi512EEESA_EEES9_SC_SE_Li256ELb1ELb1ELb1ELb0EEENS1_36VarlenDynamicPersistentTileSchedulerILi64ELi64ELi256ELi128ELb1ELb1ELb1ELb1ELb0ELb1EEEEEEEEEvNT_6ParamsE) ;  /* 0xfffffab802687950 */ /* 0x001fea0003c3ffff */
.L_x_7142:
[----:B0-----:R0:W1:Y:S02]  /*54660*/  SYNCS.PHASECHK.TRANS64.TRYWAIT P0, [R12+URZ], R13 ;  /* 0x0000000d0c0075a7 */ /* 0x001064000800017f */
[----:B-1----:R-:W-:Y:S05]  /*54670*/  @!P0 NANOSLEEP.SYNCS 0x989680 ;  /* 0x009896800000895d */ /* 0x002fea0003900000 */
[----:B------:R-:W1:Y:S02]  /*54680*/  @!P0 SYNCS.PHASECHK.TRANS64 P0, [R12+URZ], R13 ;  /* 0x0000000d0c0085a7 */ /* 0x000e64000800007f */
[----:B-1----:R-:W-:Y:S05]  /*54690*/  @!P0 BRA `(.L_x_7142) ;  /* 0xfffffffc00f08947 */ /* 0x002fea000383ffff */
[----:B------:R-:W-:Y:S05]  /*546a0*/  BRA `(.L_x_7141) ;  /* 0xffffff0c00287947 */ /* 0x000fea000383ffff */
.L_x_7144:
[----:B0-----:R0:W1:Y:S02]  /*546b0*/  SYNCS.PHASECHK.TRANS64.TRYWAIT P0, [R12+URZ+0x38810], R13 ;  /* 0x0388100d0c0075a7 */ /* 0x001064000800017f */
[----:B-1----:R-:W-:Y:S05]  /*546c0*/  @!P0 NANOSLEEP.SYNCS 0x989680 ;  /* 0x009896800000895d */ /* 0x002fea0003900000 */
[----:B------:R-:W1:Y:S02]  /*546d0*/  @!P0 SYNCS.PHASECHK.TRANS64 P0, [R12+URZ+0x38810], R13 ;  /* 0x0388100d0c0085a7 */ /* 0x000e64000800007f */
[----:B-1----:R-:W-:Y:S05]  /*546e0*/  @!P0 BRA `(.L_x_7144) ;  /* 0xfffffffc00f08947 */ /* 0x002fea000383ffff */
[----:B------:R-:W-:Y:S05]  /*546f0*/  BRA `(.L_x_7167) ;  /* 0xffffff10007c7947 */ /* 0x000fea000383ffff */
.L_x_7151:
[----:B0-----:R0:W1:Y:S02]  /*54700*/  SYNCS.PHASECHK.TRANS64.TRYWAIT P0, [R12+URZ], R13 ;  /* 0x0000000d0c0075a7 */ /* 0x001064000800017f */
[----:B-1----:R-:W-:Y:S05]  /*54710*/  @!P0 NANOSLEEP.SYNCS 0x989680 ;  /* 0x009896800000895d */ /* 0x002fea0003900000 */
[----:B------:R-:W1:Y:S02]  /*54720*/  @!P0 SYNCS.PHASECHK.TRANS64 P0, [R12+URZ], R13 ;  /* 0x0000000d0c0085a7 */ /* 0x000e64000800007f */
[----:B-1----:R-:W-:Y:S05]  /*54730*/  @!P0 BRA `(.L_x_7151) ;  /* 0xfffffffc00f08947 */ /* 0x002fea000383ffff */
[----:B------:R-:W-:Y:S05]  /*54740*/  BRA `(.L_x_7150) ;  /* 0xffffff1400187947 */ /* 0x000fea000383ffff */
.L_x_7168:
        /* <DEDUP_REMOVED lines=11> */
.L_x_15180:


//--------------------- .text._ZN7cutlass13device_kernelIN5flash11enable_sm90INS1_16FlashAttnFwdSm90INS1_25CollectiveMainloopFwdSm90ILi2EN4cute5tupleIJNS5_1CILi1EEES8_S8_EEENS6_IJNS7_ILi64EEESA_SA_EEELi512ENS_10bfloat16_tEfNS_4arch4Sm90ELb1ELb0ELb1ELb0ELb0ELb0ELb0ELb0ELb0ELb1ELb1ELb0EEENS1_21CollectiveEpilogueFwdINS6_IJSA_NS7_ILi512EEESA_EEES9_SC_SE_Li256ELb0ELb1ELb1ELb0EEENS1_19SingleTileSchedulerILb0ELb1ELb1ELi64EEEEEEEEEvNT_6ParamsE --------------------------
	.section	.text._ZN7cutlass13device_kernelIN5flash11enable_sm90INS1_16FlashAttnFwdSm90INS1_25CollectiveMainloopFwdSm90ILi2EN4cute5tupleIJNS5_1CILi1EEES8_S8_EEENS6_IJNS7_ILi64EEESA_SA_EEELi512ENS_10bfloat16_tEfNS_4arch4Sm90ELb1ELb0ELb1ELb0ELb0ELb0ELb0ELb0ELb0ELb1ELb1ELb0EEENS1_21CollectiveEpilogueFwdINS6_IJSA_NS7_ILi512EEESA_EEES9_SC_SE_Li256ELb0ELb1ELb1ELb0EEENS1_19SingleTileSchedulerILb0ELb1ELb1ELi64EEEEEEEEEvNT_6ParamsE,"ax",@progbits
	.align	128
.text._ZN7cutlass13device_kernelIN5flash11enable_sm90INS1_16FlashAttnFwdSm90INS1_25CollectiveMainloopFwdSm90ILi2EN4cute5tupleIJNS5_1CILi1EEES8_S8_EEENS6_IJNS7_ILi64EEESA_SA_EEELi512ENS_10bfloat16_tEfNS_4arch4Sm90ELb1ELb0ELb1ELb0ELb0ELb0ELb0ELb0ELb0ELb1ELb1ELb0EEENS1_21CollectiveEpilogueFwdINS6_IJSA_NS7_ILi512EEESA_EEES9_SC_SE_Li256ELb0ELb1ELb1ELb0EEENS1_19SingleTileSchedulerILb0ELb1ELb1ELi64EEEEEEEEEvNT_6ParamsE:
        .type           _ZN7cutlass13device_kernelIN5flash11enable_sm90INS1_16FlashAttnFwdSm90INS1_25CollectiveMainloopFwdSm90ILi2EN4cute5tupleIJNS5_1CILi1EEES8_S8_EEENS6_IJNS7_ILi64EEESA_SA_EEELi512ENS_10bfloat16_tEfNS_4arch4Sm90ELb1ELb0ELb1ELb0ELb0ELb0ELb0ELb0ELb0ELb1ELb1ELb0EEENS1_21CollectiveEpilogueFwdINS6_IJSA_NS7_ILi512EEESA_EEES9_SC_SE_Li256ELb0ELb1ELb1ELb0EEENS1_19SingleTileSchedulerILb0ELb1ELb1ELi64EEEEEEEEEvNT_6ParamsE,@function
        .size           _ZN7cutlass13device_kernelIN5flash11enable_sm90INS1_16FlashAttnFwdSm90INS1_25CollectiveMainloopFwdSm90ILi2EN4cute5tupleIJNS5_1CILi1EEES8_S8_EEENS6_IJNS7_ILi64EEESA_SA_EEELi512ENS_10bfloat16_tEfNS_4arch4Sm90ELb1ELb0ELb1ELb0ELb0ELb0ELb0ELb0ELb0ELb1ELb1ELb0EEENS1_21CollectiveEpilogueFwdINS6_IJSA_NS7_ILi512EEESA_EEES9_SC_SE_Li256ELb0ELb1ELb1ELb0EEENS1_19SingleTileSchedulerILb0ELb1ELb1ELi64EEEEEEEEEvNT_6ParamsE,(.L_x_15182 - _ZN7cutlass13device_kernelIN5flash11enable_sm90INS1_16FlashAttnFwdSm90INS1_25CollectiveMainloopFwdSm90ILi2EN4cute5tupleIJNS5_1CILi1EEES8_S8_EEENS6_IJNS7_ILi64EEESA_SA_EEELi512ENS_10bfloat16_tEfNS_4arch4Sm90ELb1ELb0ELb1ELb0ELb0ELb0ELb0ELb0ELb0ELb1ELb1ELb0EEENS1_21CollectiveEpilogueFwdINS6_IJSA_NS7_ILi512EEESA_EEES9_SC_SE_Li256ELb0ELb1ELb1ELb0EEENS1_19SingleTileSchedulerILb0ELb1ELb1ELi64EEEEEEEEEvNT_6ParamsE)
        .other          _ZN7cutlass13device_kernelIN5flash11enable_sm90INS1_16FlashAttnFwdSm90INS1_25CollectiveMainloopFwdSm90ILi2EN4cute5tupleIJNS5_1CILi1EEES8_S8_EEENS6_IJNS7_ILi64EEESA_SA_EEELi512ENS_10bfloat16_tEfNS_4arch4Sm90ELb1ELb0ELb1ELb0ELb0ELb0ELb0ELb0ELb0ELb1ELb1ELb0EEENS1_21CollectiveEpilogueFwdINS6_IJSA_NS7_ILi512EEESA_EEES9_SC_SE_Li256ELb0ELb1ELb1ELb0EEENS1_19SingleTileSchedulerILb0ELb1ELb1ELi64EEEEEEEEEvNT_6ParamsE,@"STO_CUDA_ENTRY STV_DEFAULT"
_ZN7cutlass13device_kernelIN5flash11enable_sm90INS1_16FlashAttnFwdSm90INS1_25CollectiveMainloopFwdSm90ILi2EN4cute5tupleIJNS5_1CILi1EEES8_S8_EEENS6_IJNS7_ILi64EEESA_SA_EEELi512ENS_10bfloat16_tEfNS_4arch4Sm90ELb1ELb0ELb1ELb0ELb0ELb0ELb0ELb0ELb0ELb1ELb1ELb0EEENS1_21CollectiveEpilogueFwdINS6_IJSA_NS7_ILi512EEESA_EEES9_SC_SE_Li256ELb0ELb1ELb1ELb0EEENS1_19SingleTileSchedulerILb0ELb1ELb1ELi64EEEEEEEEEvNT_6ParamsE:
        /* <DEDUP_REMOVED lines=18> */
.L_x_7170:
[----:B------:R-:W-:Y:S05]  /*0120*/  BSYNC B0 ;  /* 0x0000000000007941 */ /* 0x000fea0003800000 */
.L_x_7169:
        /* <DEDUP_REMOVED lines=37> */
.L_x_7171:
        /* <DEDUP_REMOVED lines=22> */
.L_x_7172:
        /* <DEDUP_REMOVED lines=18> */
.L_x_7173:
        /* <DEDUP_REMOVED lines=22> */
.L_x_7174:
        /* <DEDUP_REMOVED lines=22> */
.L_x_7175:
        /* <DEDUP_REMOVED lines=8> */
.L_x_7178:
        /* <DEDUP_REMOVED lines=24> */
[----:B------:R-:W-:Y:S01]  /*0ac0*/  ULDC UR37, c[0x0][0x424] ;  /* 0x0001090000257ab9 */ /* 0x000fe20000000800 */
[----:B------:R-:W-:Y:S01]  /*0ad0*/  UISETP.NE.U32.AND UP0, UPT, UR4, URZ, UPT ;  /* 0x0000003f0400728c */ /* 0x000fe2000bf05070 */
[----:B------:R-:W0:Y:S01]  /*0ae0*/  S2UR UR7, SR_CTAID.X ;  /* 0x00000000000779c3 */ /* 0x000e220000002500 */
[----:B------:R-:W-:Y:S01]  /*0af0*/  ULDC UR10, c[0x0][0x2f0] ;  /* 0x0000bc00000a7ab9 */ /* 0x000fe20000000800 */
[----:B------:R-:W-:Y:S01]  /*0b00*/  VIADD R16, R2, 0xffffff80 ;  /* 0xffffff8002107836 */ /* 0x000fe20000000000 */
[----:B------:R-:W-:-:S04]  /*0b10*/  UISETP.NE.AND.EX UP0, UPT, UR5, URZ, UPT, UP0 ;  /* 0x0000003f0500728c */ /* 0x000fc8000bf05300 */
[----:B------:R-:W-:Y:S02]  /*0b20*/  USEL UR37, UR37, 0x1, UP0 ;  /* 0x0000000125257887 */ /* 0x000fe40008000000 */
[----:B------:R-:W-:Y:S02]  /*0b30*/  UISETP.NE.AND UP0, UPT, UR11, 0x1, UPT ;  /* 0x000000010b00788c */ /* 0x000fe4000bf05270 */
[----:B------:R-:W-:-:S04]  /*0b40*/  UIMAD UR4, UR37, UR10, 0x3f ;  /* 0x0000003f250474a4 */ /* 0x000fc8000f8e020a */
[----:B------:R-:W-:Y:S01]  /*0b50*/  PLOP3.LUT P0, PT, PT, PT, UP0, 0x80, 0x0 ;  /* 0x000000000000781c */ /* 0x000fe20003f0f008 */
[----:B------:R-:W-:-:S04]  /*0b60*/  USHF.R.S32.HI UR5, URZ, 0x1f, UR4 ;  /* 0x0000001f3f057899 */ /* 0x000fc80008011404 */
[----:B------:R-:W-:-:S04]  /*0b70*/  ULEA.HI UR5, UR5, UR4, URZ, 0x6 ;  /* 0x0000000405057291 */ /* 0x000fc8000f8f303f */
[----:B------:R-:W-:-:S04]  /*0b80*/  USHF.R.S32.HI UR6, URZ, 0x6, UR5 ;  /* 0x000000063f067899 */ /* 0x000fc80008011405 */
[----:B0-----:R-:W-:Y:S08]  /*0b90*/  @!P0 BRA `(.L_x_7180) ;  /* 0x0000002000408947 */ /* 0x001ff00003800000 */
[----:B------:R-:W-:Y:S01]  /*0ba0*/  ULDC UR4, c[0x0][0x448] ;  /* 0x0001120000047ab9 */ /* 0x000fe20000000800 */
[----:B------:R-:W-:Y:S01]  /*0bb0*/  ULEA UR7, UR7, 0x3f, 0x6 ;  /* 0x0000003f07077891 */ /* 0x000fe2000f8e303f */
[----:B------:R-:W-:Y:S01]  /*0bc0*/  PLOP3.LUT P0, PT, PT, PT, PT, 0x80, 0x0 ;  /* 0x000000000000781c */ /* 0x000fe20003f0f070 */
[----:B------:R-:W-:Y:S01]  /*0bd0*/  UISETP.NE.AND UP0, UPT, UR4, 0x1, UPT ;  /* 0x000000010400788c */ /* 0x000fe2000bf05270 */
[----:B------:R-:W-:Y:S01]  /*0be0*/  IMAD.MOV.U32 R3, RZ, RZ, RZ ;  /* 0x000000ffff037224 */ /* 0x000fe200078e00ff */
[----:B------:R-:W-:Y:S01]  /*0bf0*/  ULDC UR8, c[0x0][0x288] ;  /* 0x0000a20000087ab9 */ /* 0x000fe20000000800 */
[----:B------:R-:W-:Y:S01]  /*0c00*/  USHF.R.U32.HI UR11, URZ, 0x10, UR9 ;  /* 0x000000103f0b7899 */ /* 0x000fe20008011609 */
[----:B------:R-:W-:Y:S01]  /*0c10*/  MOV R6, RZ ;  /* 0x000000ff00067202 */ /* 0x000fe20000000f00 */
[----:B------:R-:W-:Y:S01]  /*0c20*/  UIADD3 UR8, -UR8, 0x40, URZ ;  /* 0x0000004008087890 */ /* 0x000fe2000fffe13f */
[----:B------:R-:W-:Y:S01]  /*0c30*/  IMAD.MOV.U32 R5, RZ, RZ, RZ ;  /* 0x000000ffff057224 */ /* 0x000fe200078e00ff */
[----:B------:R-:W-:Y:S01]  /*0c40*/  ULOP3.LUT UR9, UR9, 0xffff, URZ, 0xc0, !UPT ;  /* 0x0000ffff09097892 */ /* 0x000fe2000f8ec03f */
[----:B------:R-:W-:Y:S01]  /*0c50*/  CS2R R150, SRZ ;  /* 0x0000000000967805 */ /* 0x000fe2000001ff00 */
[----:B------:R-:W-:Y:S01]  /*0c60*/  UIMAD UR8, UR37, UR10, UR8 ;  /* 0x0000000a250872a4 */ /* 0x000fe2000f8e0208 */
[----:B------:R-:W-:Y:S01]  /*0c70*/  CS2R R148, SRZ ;  /* 0x0000000000947805 */ /* 0x000fe2000001ff00 */
[----:B------:R-:W-:Y:S01]  /*0c80*/  @UP0 ULDC UR4, c[0x0][0x44c] ;  /* 0x0001130000040ab9 */ /* 0x000fe20000000800 */
[----:B------:R-:W-:Y:S01]  /*0c90*/  @UP0 ULDC UR12, c[0x0][0x450] ;  /* 0x00011400000c0ab9 */ /* 0x000fe20000000800 */
[----:B------:R-:W-:Y:S01]  /*0ca0*/  UIMAD.WIDE.U32 UR4, UR7, UR4, URZ ;  /* 0x00000004070472a5 */ /* 0x000fe2000f8e003f */
[----:B------:R-:W-:-:S02]  /*0cb0*/  CS2R R146, SRZ ;  /* 0x0000000000927805 */ /* 0x000fc4000001ff00 */
[----:B------:R-:W-:Y:S02]  /*0cc0*/  CS2R R144, SRZ ;  /* 0x0000000000907805 */ /* 0x000fe4000001ff00 */
[----:B------:R-:W-:Y:S01]  /*0cd0*/  CS2R R142, SRZ ;  /* 0x00000000008e7805 */ /* 0x000fe2000001ff00 */
[----:B------:R-:W-:Y:S01]  /*0ce0*/  @UP0 USHF.R.U32.HI UR7, URZ, UR12, UR5 ;  /* 0x0000000c3f070299 */ /* 0x000fe20008011605 */
[----:B------:R-:W-:Y:S02]  /*0cf0*/  CS2R R140, SRZ ;  /* 0x00000000008c7805 */ /* 0x000fe4000001ff00 */
[----:B------:R-:W-:Y:S02]  /*0d00*/  CS2R R138, SRZ ;  /* 0x00000000008a7805 */ /* 0x000fe4000001ff00 */
[----:B------:R-:W-:Y:S01]  /*0d10*/  CS2R R136, SRZ ;  /* 0x0000000000887805 */ /* 0x000fe2000001ff00 */
[----:B------:R-:W-:Y:S01]  /*0d20*/  UIADD3 UR7, UR8, UR7, URZ ;  /* 0x0000000708077290 */ /* 0x000fe2000fffe03f */
[----:B------:R-:W-:-:S02]  /*0d30*/  CS2R R134, SRZ ;  /* 0x0000000000867805 */ /* 0x000fc4000001ff00 */
[----:B------:R-:W-:Y:S02]  /*0d40*/  CS2R R132, SRZ ;  /* 0x0000000000847805 */ /* 0x000fe4000001ff00 */
[----:B------:R-:W-:Y:S01]  /*0d50*/  CS2R R130, SRZ ;  /* 0x0000000000827805 */ /* 0x000fe2000001ff00 */
[----:B------:R-:W-:Y:S01]  /*0d60*/  USHF.R.S32.HI UR4, URZ, 0x1f, UR7 ;  /* 0x0000001f3f047899 */ /* 0x000fe20008011407 */
[----:B------:R-:W-:Y:S02]  /*0d70*/  CS2R R128, SRZ ;  /* 0x0000000000807805 */ /* 0x000fe4000001ff00 */
[----:B------:R-:W-:Y:S02]  /*0d80*/  CS2R R126, SRZ ;  /* 0x00000000007e7805 */ /* 0x000fe4000001ff00 */
[----:B------:R-:W-:Y:S01]  /*0d90*/  CS2R R124, SRZ ;  /* 0x00000000007c7805 */ /* 0x000fe2000001ff00 */
[----:B------:R-:W-:Y:S01]  /*0da0*/  ULEA.HI UR4, UR4, UR7, URZ, 0x6 ;  /* 0x0000000704047291 */ /* 0x000fe2000f8f303f */
[----:B------:R-:W-:-:S02]  /*0db0*/  CS2R R122, SRZ ;  /* 0x00000000007a7805 */ /* 0x000fc4000001ff00 */
[----:B------:R-:W-:Y:S02]  /*0dc0*/  CS2R R120, SRZ ;  /* 0x0000000000787805 */ /* 0x000fe4000001ff00 */
[----:B------:R-:W-:Y:S01]  /*0dd0*/  CS2R R118, SRZ ;  /* 0x0000000000767805 */ /* 0x000fe2000001ff00 */
[----:B------:R-:W-:Y:S01]  /*0de0*/  USHF.R.S32.HI UR4, URZ, 0x6, UR4 ;  /* 0x000000063f047899 */ /* 0x000fe20008011404 */
[----:B------:R-:W-:Y:S02]  /*0df0*/  CS2R R116, SRZ ;  /* 0x0000000000747805 */ /* 0x000fe4000001ff00 */
[----:B------:R-:W-:Y:S02]  /*0e00*/  CS2R R114, SRZ ;  /* 0x0000000000727805 */ /* 0x000fe4000001ff00 */
[----:B------:R-:W-:Y:S01]  /*0e10*/  CS2R R112, SRZ ;  /* 0x0000000000707805 */ /* 0x000fe2000001ff00 */
[----:B------:R-:W-:Y:S01]  /*0e20*/  UISETP.LT.AND UP0, UPT, UR6, UR4, UPT ;  /* 0x000000040600728c */ /* 0x000fe2000bf01270 */
[----:B------:R-:W-:-:S02]  /*0e30*/  CS2R R110, SRZ ;  /* 0x00000000006e7805 */ /* 0x000fc4000001ff00 */
[----:B------:R-:W-:Y:S02]  /*0e40*/  CS2R R108, SRZ ;  /* 0x00000000006c7805 */ /* 0x000fe4000001ff00 */
[----:B------:R-:W-:Y:S01]  /*0e50*/  CS2R R106, SRZ ;  /* 0x00000000006a7805 */ /* 0x000fe2000001ff00 */
[----:B------:R-:W-:Y:S01]  /*0e60*/  USEL UR6, UR6, UR4, UP0 ;  /* 0x0000000406067287 */ /* 0x000fe20008000000 */
[----:B------:R-:W-:Y:S01]  /*0e70*/  CS2R R104, SRZ ;  /* 0x0000000000687805 */ /* 0x000fe2000001ff00 */
[----:B------:R-:W-:Y:S01]  /*0e80*/  UISETP.NE.AND UP0, UPT, UR11, URZ, UPT ;  /* 0x0000003f0b00728c */ /* 0x000fe2000bf05270 */
[----:B------:R-:W-:Y:S01]  /*0e90*/  CS2R R102, SRZ ;  /* 0x0000000000667805 */ /* 0x000fe2000001ff00 */
[----:B------:R-:W-:Y:S01]  /*0ea0*/  UISETP.GE.AND UP1, UPT, UR6, 0x1, UPT ;  /* 0x000000010600788c */ /* 0x000fe2000bf26270 */
[----:B------:R-:W-:Y:S02]  /*0eb0*/  CS2R R100, SRZ ;  /* 0x0000000000647805 */ /* 0x000fe4000001ff00 */
[----:B------:R-:W-:-:S02]  /*0ec0*/  CS2R R98, SRZ ;  /* 0x0000000000627805 */ /* 0x000fc4000001ff00 */
[----:B------:R-:W-:Y:S02]  /*0ed0*/  CS2R R96, SRZ ;  /* 0x0000000000607805 */ /* 0x000fe4000001ff00 */
[----:B------:R-:W-:Y:S02]  /*0ee0*/  CS2R R94, SRZ ;  /* 0x00000000005e7805 */ /* 0x000fe4000001ff00 */
[----:B------:R-:W-:Y:S02]  /*0ef0*/  CS2R R92, SRZ ;  /* 0x00000000005c7805 */ /* 0x000fe4000001ff00 */
[----:B------:R-:W-:Y:S02]  /*0f00*/  PLOP3.LUT P1, PT, PT, PT, UP1, 0x80, 0x0 ;  /* 0x000000000000781c */ /* 0x000fe40003f2f018 */
[----:B------:R-:W-:Y:S02]  /*0f10*/  CS2R R90, SRZ ;  /* 0x00000000005a7805 */ /* 0x000fe4000001ff00 */
[----:B------:R-:W-:Y:S01]  /*0f20*/  CS2R R88, SRZ ;  /* 0x0000000000587805 */ /* 0x000fe2000001ff00 */
[----:B------:R-:W-:Y:S01]  /*0f30*/  @!UP0 ULDC UR11, c[0x0][0x9f0] ;  /* 0x00027c00000b8ab9 */ /* 0x000fe20000000800 */
        /* <DEDUP_REMOVED lines=30> */
[----:B------:R-:W-:Y:S01]  /*1120*/  IMAD.U32 R8, RZ, RZ, UR4 ;  /* 0x00000004ff087e24 */ /* 0x000fe2000f8e00ff */
[----:B------:R-:W-:Y:S01]  /*1130*/  IABS R4, R4 ;  /* 0x0000000400047213 */ /* 0x000fe20000000000 */
[----:B------:R-:W0:Y:S01]  /*1140*/  I2F.RP R0, R7 ;  /* 0x0000000700007306 */ /* 0x000e220000209400 */
[----:B------:R-:W-:-:S03]  /*1150*/  ULOP3.LUT UR4, UR4, UR11, URZ, 0x3c, !UPT ;  /* 0x0000000b04047292 */ /* 0x000fc6000f8e3c3f */
[----:B------:R-:W-:-:S03]  /*1160*/  IMAD.MOV R4, RZ, RZ, -R4 ;  /* 0x000000ffff047224 */ /* 0x000fc600078e0a04 */
[----:B------:R-:W-:Y:S01]  /*1170*/  ISETP.LE.AND P3, PT, RZ, UR4, PT ;  /* 0x00000004ff007c0c */ /* 0x000fe2000bf63270 */
[----:B0-----:R-:W0:Y:S02]  /*1180*/  MUFU.RCP R0, R0 ;  /* 0x0000000000007308 */ /* 0x001e240000001000 */
[----:B0-----:R-:W-:Y:S02]  /*1190*/  IADD3 R2, R0, 0xffffffe, RZ ;  /* 0x0ffffffe00027810 */ /* 0x001fe40007ffe0ff */
[----:B------:R-:W-:-:S04]  /*11a0*/  IABS R0, R8 ;  /* 0x0000000800007213 */ /* 0x000fc80000000000 */
[----:B------:R0:W1:Y:S02]  /*11b0*/  F2I.FTZ.U32.TRUNC.NTZ R3, R2 ;  /* 0x0000000200037305 */ /* 0x000064000021f000 */
[----:B0-----:R-:W-:Y:S01]  /*11c0*/  MOV R2, RZ ;  /* 0x000000ff00027202 */ /* 0x001fe20000000f00 */
        /* <DEDUP_REMOVED lines=13> */
[----:B------:R-:W-:-:S07]  /*12a0*/  @!P2 LOP3.LUT R3, RZ, UR11, RZ, 0x33, !PT ;  /* 0x0000000bff03ac12 */ /* 0x000fce000f8e33ff */
.L_x_7181:
        /* <DEDUP_REMOVED lines=32> */
[----:B------:R-:W-:Y:S02]  /*14b0*/  UIADD3 UR6, UR4, -UR6, URZ ;  /* 0x8000000604067290 */ /* 0x000fe4000fffe03f */
[----:B------:R-:W-:Y:S02]  /*14c0*/  ULOP3.LUT UR4, UR42, 0x1, URZ, 0xfc, !UPT ;  /* 0x000000012a047892 */ /* 0x000fe4000f8efc3f */
[----:B------:R-:W-:Y:S01]  /*14d0*/  ULEA UR6, UR6, UR5, 0xf ;  /* 0x0000000506067291 */ /* 0x000fe2000f8e783f */
[----:B------:R-:W-:Y:S01]  /*14e0*/  IMAD R4, R4, 0x10, R7 ;  /* 0x0000001004047824 */ /* 0x000fe200078e0207 */
[----:B------:R-:W-:-:S02]  /*14f0*/  UISETP.NE.AND UP0, UPT, UR4, 0x3, UPT ;  /* 0x000000030400788c */ /* 0x000fc4000bf05270 */
[----:B------:R-:W-:-:S04]  /*1500*/  UIADD3 UR6, UR6, 0x400, URZ ;  /* 0x0000040006067890 */ /* 0x000fc8000fffe03f */
[----:B------:R-:W-:Y:S01]  /*1510*/  PLOP3.LUT P0, PT, PT, PT, UP0, 0x80, 0x0 ;  /* 0x000000000000781c */ /* 0x000fe20003f0f008 */
[----:B------:R-:W-:-:S04]  /*1520*/  USHF.R.U32.HI UR6, URZ, 0x4, UR6 ;  /* 0x000000043f067899 */ /* 0x000fc80008011606 */
[----:B------:R-:W-:-:S04]  /*1530*/  ULOP3.LUT UR6, UR6, 0x3fff, URZ, 0xc0, !UPT ;  /* 0x00003fff06067892 */ /* 0x000fc8000f8ec03f */
[----:B------:R-:W-:-:S04]  /*1540*/  ULOP3.LUT UR6, UR6, 0x2000000, URZ, 0xfc, !UPT ;  /* 0x0200000006067892 */ /* 0x000fc8000f8efc3f */
[----:B------:R-:W-:Y:S08]  /*1550*/  @!P0 BRA `(.L_x_7183) ;  /* 0x0000000000048947 */ /* 0x000ff00003800000 */
[----:B------:R-:W-:Y:S01]  /*1560*/  BPT.TRAP 0x1 ;  /* 0x000000040000795c */ /* 0x000fe20000300000 */
.L_x_7183:
[----:B------:R-:W-:-:S04]  /*1570*/  SHF.L.U32 R2, RZ, 0x1f, RZ ;  /* 0x0000001fff027819 */ /* 0x000fc800000006ff */
[----:B------:R-:W0:Y:S02]  /*1580*/  SYNCS.PHASECHK.TRANS64.TRYWAIT P1, [UR5+0x28c50], R2 ;  /* 0x028c5002ff0075a7 */ /* 0x000e240008020145 */
[----:B0-----:R-:W-:Y:S05]  /*1590*/  @!P1 BRA `(.L_x_7184) ;  /* 0x000000f800209947 */ /* 0x001fea0003800000 */
.L_x_7326:
[----:B------:R-:W-:Y:S01]  /*15a0*/  BAR.SYNC.DEFER_BLOCKING 0xe, 0x100 ;  /* 0x0384000000007b1d */ /* 0x000fe20000010000 */
[----:B------:R-:W-:Y:S01]  /*15b0*/  UIADD3 UR4, UR5, 0x26800, URZ ;  /* 0x0002680005047890 */ /* 0x000fe2000fffe03f */
[----:B------:R-:W-:Y:S01]  /*15c0*/  IADD3 R3, R3, -0x2, RZ ;  /* 0xfffffffe03037810 */ /* 0x000fe20007ffe0ff */
[----:B------:R-:W-:Y:S01]  /*15d0*/  UIADD3 UR14, UR6, 0x80, URZ ;  /* 0x00000080060e7890 */ /* 0x000fe2000fffe03f */
[----:B0-----:R-:W-:Y:S01]  /*15e0*/  IMAD.U32 R2, RZ, RZ, UR5 ;  /* 0x00000005ff027e24 */ /* 0x001fe2000f8e00ff */
[----:B------:R-:W-:Y:S01]  /*15f0*/  USHF.R.U32.HI UR4, URZ, 0x4, UR4 ;  /* 0x000000043f047899 */ /* 0x000fe20008011604 */
[----:B------:R-:W-:Y:S01]  /*1600*/  ISETP.GE.AND P1, PT, R3, R0, PT ;  /* 0x000000000300720c */ /* 0x000fe20003f26270 */
[----:B------:R-:W-:Y:S01]  /*1610*/  UMOV UR9, 0x40000040 ;  /* 0x4000004000097882 */ /* 0x000fe20000000000 */
[----:B------:R-:W-:Y:S01]  /*1620*/  UMOV UR10, UR6 ;  /* 0x00000006000a7c82 */ /* 0x000fe20008000000 */
[----:B------:R-:W-:Y:S01]  /*1630*/  ULOP3.LUT UR4, UR4, 0x3fff, URZ, 0xc0, !UPT ;  /* 0x00003fff04047892 */ /* 0x000fe2000f8ec03f */
[----:B------:R-:W0:Y:S01]  /*1640*/  S2R R5, SR_TID.X ;  /* 0x0000000000057919 */ /* 0x000e220000002100 */
[----:B------:R-:W-:Y:S01]  /*1650*/  UMOV UR11, 0x40000040 ;  /* 0x40000040000b7882 */ /* 0x000fe20000000000 */
[----:B------:R-:W-:Y:S01]  /*1660*/  UMOV UR13, 0x40000040 ;  /* 0x40000040000d7882 */ /* 0x000fe20000000000 */
[----:B------:R-:W-:Y:S01]  /*1670*/  ULOP3.LUT UR4, UR4, 0x10000, URZ, 0xfc, !UPT ;  /* 0x0001000004047892 */ /* 0x000fe2000f8efc3f */
[----:B------:R-:W-:Y:S01]  /*1680*/  UMOV UR15, 0x40000040 ;  /* 0x40000040000f7882 */ /* 0x000fe20000000000 */
[----:B------:R-:W-:-:S02]  /*1690*/  UIADD3 UR18, UR6, 0x100, URZ ;  /* 0x0000010006127890 */ /* 0x000fc4000fffe03f */
[----:B------:R-:W-:-:S03]  /*16a0*/  UIADD3 UR12, UR4, 0x2, URZ ;  /* 0x00000002040c7890 */ /* 0x000fc6000fffe03f */
        /* <DEDUP_REMOVED lines=32> */
.L_x_7190:
[----:B------:R-:W-:Y:S01]  /*18b0*/  BAR.SYNC.DEFER_BLOCKING 0xe, 0x100 ;  /* 0x0384000000007b1d */ /* 0x000fe20000010000 */
[----:B------:R-:W-:Y:S01]  /*18c0*/  IMAD.U32 R5, RZ, RZ, UR4 ;  /* 0x00000004ff057e24 */ /* 0x000fe2000f8e00ff */
[----:B------:R-:W-:Y:S01]  /*18d0*/  UIADD3 UR4, UR4, 0x1, URZ ;  /* 0x0000000104047890 */ /* 0x000fe2000fffe03f */
[----:B------:R-:W-:Y:S02]  /*18e0*/  ISETP.GT.AND P3, PT, R3, R0, PT ;  /* 0x000000000300720c */ /* 0x000fe40003f64270 */
[----:B01----:R-:W-:Y:S01]  /*18f0*/  IMAD R2, R5, 0x40, R4 ;  /* 0x0000004005027824 */ /* 0x003fe200078e0204 */
[----:B------:R-:W-:Y:S01]  /*1900*/  UISETP.NE.AND UP0, UPT, UR4, 0x2, UPT ;  /* 0x000000020400788c */ /* 0x000fe2000bf05270 */
[----:B------:R-:W-:-:S03]  /*1910*/  IADD3 R3, R3, -0x1, RZ ;  /* 0xffffffff03037810 */ /* 0x000fc60007ffe0ff */
        /* <DEDUP_REMOVED lines=136> */
.L_x_7186:
[----:B------:R-:W-:Y:S01]  /*21a0*/  ULEA UR7, UR4, UR5, 0x3 ;  /* 0x0000000504077291 */ /* 0x000fe2000f8e183f */
[----:B------:R-:W-:-:S08]  /*21b0*/  SHF.L.U32 R2, R7, 0x1f, RZ ;  /* 0x0000001f07027819 */ /* 0x000fd000000006ff */
[----:B------:R0:W1:Y:S01]  /*21c0*/  SYNCS.PHASECHK.TRANS64.TRYWAIT P1, [UR7+0x28c50], R2 ;  /* 0x028c5002ff0075a7 */ /* 0x0000620008020147 */
[----:B------:R-:W-:Y:S05]  /*21d0*/  @!P0 BRA `(.L_x_7187) ;  /* 0x0000000000048947 */ /* 0x000fea0003800000 */
[----:B------:R-:W-:Y:S01]  /*21e0*/  BPT.TRAP 0x1 ;  /* 0x000000040000795c */ /* 0x000fe20000300000 */
.L_x_7187:
[----:B-1----:R-:W-:Y:S05]  /*21f0*/  @P1 BRA `(.L_x_7188) ;  /* 0x0000000000081947 */ /* 0x002fea0003800000 */
[----:B------:R-:W1:Y:S02]  /*2200*/  SYNCS.PHASECHK.TRANS64.TRYWAIT P1, [UR7+0x28c50], R2 ;  /* 0x028c5002ff0075a7 */ /* 0x000e640008020147 */
[----:B-1----:R-:W-:Y:S05]  /*2210*/  @!P1 BRA `(.L_x_7189) ;  /* 0x000000ec00189947 */ /* 0x002fea0003800000 */
.L_x_7188:
        /* <DEDUP_REMOVED lines=30> */
.L_x_7185:
[----:B------:R-:W-:Y:S01]  /*2400*/  BAR.SYNC.DEFER_BLOCKING 0xe, 0x100 ;  /* 0x0384000000007b1d */ /* 0x000fe20000010000 */
[----:B------:R-:W-:Y:S01]  /*2410*/  VIADD R4, R4, UR4 ;  /* 0x0000000404047c36 */ /* 0x000fe20008000000 */
[----:B------:R-:W-:Y:S01]  /*2420*/  PLOP3.LUT P0, PT, PT, PT, PT, 0x8, 0x0 ;  /* 0x000000000000781c */ /* 0x000fe20003f0e170 */
[----:B------:R-:W-:Y:S01]  /*2430*/  IMAD.MOV.U32 R5, RZ, RZ, RZ ;  /* 0x000000ffff057224 */ /* 0x000fe200078e00ff */
[----:B------:R-:W-:Y:S02]  /*2440*/  MOV R6, RZ ;  /* 0x000000ff00067202 */ /* 0x000fe40000000f00 */
[----:B------:R-:W-:-:S05]  /*2450*/  LEA R4, R4, UR5, 0x2 ;  /* 0x0000000504047c11 */ /* 0x000fca000f8e10ff */
[----:B01----:R-:W0:Y:S04]  /*2460*/  LDS R2, [R4+0x28800] ;  /* 0x0288000004027984 */ /* 0x003e280000000800 */
        /* <DEDUP_REMOVED lines=131> */
.L_x_7180:
[----:B------:R-:W-:Y:S01]  /*2ca0*/  ULDC UR4, c[0x0][0x448] ;  /* 0x0001120000047ab9 */ /* 0x000fe20000000800 */
[----:B------:R-:W-:Y:S02]  /*2cb0*/  ULEA UR7, UR7, 0x3f, 0x6 ;  /* 0x0000003f07077891 */ /* 0x000fe4000f8e303f */
[----:B------:R-:W-:Y:S01]  /*2cc0*/  UISETP.NE.AND UP0, UPT, UR4, 0x1, UPT ;  /* 0x000000010400788c */ /* 0x000fe2000bf05270 */
[----:B------:R-:W-:Y:S01]  /*2cd0*/  ULDC UR8, c[0x0][0x288] ;  /* 0x0000a20000087ab9 */ /* 0x000fe20000000800 */
[----:B------:R-:W-:Y:S02]  /*2ce0*/  ULOP3.LUT UR40, UR9, 0xffff, URZ, 0xc0, !UPT ;  /* 0x0000ffff09287892 */ /* 0x000fe4000f8ec03f */
[----:B------:R-:W-:-:S04]  /*2cf0*/  UIADD3 UR8, -UR8, 0x40, URZ ;  /* 0x0000004008087890 */ /* 0x000fc8000fffe13f */
[----:B------:R-:W-:-:S03]  /*2d00*/  UIMAD UR8, UR37, UR10, UR8 ;  /* 0x0000000a250872a4 */ /* 0x000fc6000f8e0208 */
[----:B------:R-:W-:Y:S01]  /*2d10*/  @UP0 ULDC UR4, c[0x0][0x44c] ;  /* 0x0001130000040ab9 */ /* 0x000fe20000000800 */
[----:B------:R-:W-:Y:S01]  /*2d20*/  @UP0 ULDC UR11, c[0x0][0x450] ;  /* 0x00011400000b0ab9 */ /* 0x000fe20000000800 */
[----:B------:R-:W-:-:S04]  /*2d30*/  UIMAD.WIDE.U32 UR4, UR7, UR4, URZ ;  /* 0x00000004070472a5 */ /* 0x000fc8000f8e003f */
[----:B------:R-:W-:Y:S02]  /*2d40*/  @UP0 USHF.R.U32.HI UR7, URZ, UR11, UR5 ;  /* 0x0000000b3f070299 */ /* 0x000fe40008011605 */
[----:B------:R-:W-:Y:S02]  /*2d50*/  USHF.R.U32.HI UR11, URZ, 0x10, UR9 ;  /* 0x000000103f0b7899 */ /* 0x000fe40008011609 */
[----:B------:R-:W-:Y:S02]  /*2d60*/  UIADD3 UR7, UR8, UR7, URZ ;  /* 0x0000000708077290 */ /* 0x000fe4000fffe03f */
[----:B------:R-:W-:Y:S02]  /*2d70*/  UISETP.NE.AND UP1, UPT, UR11, URZ, UPT ;  /* 0x0000003f0b00728c */ /* 0x000fe4000bf25270 */
[----:B------:R-:W-:-:S04]  /*2d80*/  USHF.R.S32.HI UR4, URZ, 0x1f, UR7 ;  /* 0x0000001f3f047899 */ /* 0x000fc80008011407 */
[----:B------:R-:W-:-:S04]  /*2d90*/  ULEA.HI UR4, UR4, UR7, URZ, 0x6 ;  /* 0x0000000704047291 */ /* 0x000fc8000f8f303f */
[----:B------:R-:W-:Y:S01]  /*2da0*/  USHF.R.S32.HI UR4, URZ, 0x6, UR4 ;  /* 0x000000063f047899 */ /* 0x000fe20008011404 */
[----:B------:R-:W-:-:S03]  /*2db0*/  @!UP1 ULDC UR11, c[0x0][0x9f0] ;  /* 0x00027c00000b9ab9 */ /* 0x000fc60000000800 */
[----:B------:R-:W-:-:S04]  /*2dc0*/  UISETP.LT.AND UP0, UPT, UR6, UR4, UPT ;  /* 0x000000040600728c */ /* 0x000fc8000bf01270 */
[----:B------:R-:W-:-:S03]  /*2dd0*/  USEL UR10, UR6, UR4, UP0 ;  /* 0x00000004060a7287 */ /* 0x000fc60008000000 */
[----:B------:R-:W-:Y:S01]  /*2de0*/  UMOV UR4, URZ ;  /* 0x0000003f00047c82 */ /* 0x000fe20008000000 */
[----:B------:R-:W-:-:S06]  /*2df0*/  UISETP.GE.AND UP0, UPT, UR10, 0x1, UPT ;  /* 0x000000010a00788c */ /* 0x000fcc000bf06270 */
[----:B------:R-:W-:-:S13]  /*2e00*/  PLOP3.LUT P0, PT, PT, PT, UP0, 0x80, 0x0 ;  /* 0x000000000000781c */ /* 0x000fda0003f0f008 */
[----:B------:R-:W-:Y:S05]  /*2e10*/  @!P0 BRA `(.L_x_7191) ;  /* 0x0000000000848947 */ /* 0x000fea0003800000 */
[----:B------:R-:W-:Y:S01]  /*2e20*/  IMAD.U32 R3, RZ, RZ, UR11 ;  /* 0x0000000bff037e24 */ /* 0x000fe2000f8e00ff */
[----:B------:R-:W-:Y:S01]  /*2e30*/  UIADD3 UR6, UR11, -0x1, UR10 ;  /* 0xffffffff0b067890 */ /* 0x000fe2000fffe00a */
[----:B------:R-:W-:-:S03]  /*2e40*/  UMOV UR4, URZ ;  /* 0x0000003f00047c82 */ /* 0x000fc60008000000 */
[-C--:B------:R-:W-:Y:S02]  /*2e50*/  IABS R0, R3.reuse ;  /* 0x0000000300007213 */ /* 0x080fe40000000000 */
[----:B------:R-:W-:Y:S01]  /*2e60*/  MOV R4, UR6 ;  /* 0x0000000600047c02 */ /* 0x000fe20008000f00 */
[----:B------:R-:W-:Y:S01]  /*2e70*/  ULOP3.LUT UR6, UR6, UR11, URZ, 0x3c, !UPT ;  /* 0x0000000b06067292 */ /* 0x000fe2000f8e3c3f */
[----:B------:R-:W-:Y:S02]  /*2e80*/  R2UR UR9, R0 ;  /* 0x00000000000972ca */ /* 0x000fe400000e0000 */
[----:B------:R-:W-:Y:S02]  /*2e90*/  IABS R4, R4 ;  /* 0x0000000400047213 */ /* 0x000fe40000000000 */
[----:B------:R-:W-:-:S03]  /*2ea0*/  IABS R5, R3 ;  /* 0x0000000300057213 */ /* 0x000fc60000000000 */
        /* <DEDUP_REMOVED lines=24> */
.L_x_7191:
[----:B------:R-:W-:Y:S01]  /*3030*/  UIMAD UR40, UR40, UR4, URZ ;  /* 0x00000004282872a4 */ /* 0x000fe2000f8e023f */
[----:B------:R-:W-:Y:S01]  /*3040*/  IMAD.U32 R0, RZ, RZ, UR10 ;  /* 0x0000000aff007e24 */ /* 0x000fe2000f8e00ff */
[----:B------:R-:W-:Y:S01]  /*3050*/  MOV R3, UR4 ;  /* 0x0000000400037c02 */ /* 0x000fe20008000f00 */
[----:B------:R-:W-:Y:S01]  /*3060*/  IMAD.MOV.U32 R6, RZ, RZ, RZ ;  /* 0x000000ffff067224 */ /* 0x000fe200078e00ff */
[----:B------:R-:W-:Y:S01]  /*3070*/  PLOP3.LUT P0, PT, PT, PT, PT, 0x80, 0x0 ;  /* 0x000000000000781c */ /* 0x000fe20003f0f070 */
[----:B------:R-:W-:Y:S01]  /*3080*/  IMAD.MOV.U32 R5, RZ, RZ, RZ ;  /* 0x000000ffff057224 */ /* 0x000fe200078e00ff */
[----:B------:R-:W-:Y:S02]  /*3090*/  VIADDMNMX R0, R3, UR40, R0, PT ;  /* 0x0000002803007c46 */ /* 0x000fe4000b800100 */
[----:B------:R-:W-:Y:S02]  /*30a0*/  CS2R R150, SRZ ;  /* 0x0000000000967805 */ /* 0x000fe4000001ff00 */
        /* <DEDUP_REMOVED lines=92> */
[----:B------:R-:W-:Y:S01]  /*3670*/  MOV R5, UR5 ;  /* 0x0000000500057c02 */ /* 0x000fe20008000f00 */
[----:B------:R-:W-:Y:S01]  /*3680*/  ULDC.64 UR4, c[0x4][0x120] ;  /* 0x0100480000047ab9 */ /* 0x000fe20000000a00 */
[----:B------:R-:W-:Y:S01]  /*3690*/  MOV R10, UR6 ;  /* 0x00000006000a7c02 */ /* 0x000fe20008000f00 */
[----:B------:R-:W-:Y:S01]  /*36a0*/  IMAD.U32 R6, RZ, RZ, UR4 ;  /* 0x00000004ff067e24 */ /* 0x000fe2000f8e00ff */
[----:B------:R-:W-:Y:S01]  /*36b0*/  MOV R12, 0x1 ;  /* 0x00000001000c7802 */ /* 0x000fe20000000f00 */
[----:B------:R-:W-:-:S02]  /*36c0*/  IMAD.U32 R7, RZ, RZ, UR5 ;  /* 0x00000005ff077e24 */ /* 0x000fc4000f8e00ff */
[----:B------:R-:W-:Y:S02]  /*36d0*/  IMAD.U32 R11, RZ, RZ, UR7 ;  /* 0x00000007ff0b7e24 */ /* 0x000fe4000f8e00ff */
[----:B------:R-:W-:Y:S02]  /*36e0*/  IMAD.MOV.U32 R8, RZ, RZ, 0x70 ;  /* 0x00000070ff087424 */ /* 0x000fe400078e00ff */
[----:B0-----:R-:W-:-:S07]  /*36f0*/  IMAD.MOV.U32 R13, RZ, RZ, RZ ;  /* 0x000000ffff0d7224 */ /* 0x001fce00078e00ff */
[----:B------:R-:W-:-:S07]  /*3700*/  LEPC R20, `(.L_x_7192) ;  /* 0x000000001014794e */ /* 0x000fce0000000000 */
[----:B-1----:R-:W-:Y:S05]  /*3710*/  CALL.ABS.NOINC R2 ;  /* 0x0000000002007343 */ /* 0x002fea0003c00000 */
.L_x_7192:
        /* <DEDUP_REMOVED lines=11> */
.L_x_7327:
[----:B------:R-:W-:Y:S01]  /*37d0*/  ULOP3.LUT UR4, UR42, 0x1, URZ, 0xfc, !UPT ;  /* 0x000000012a047892 */ /* 0x000fe2000f8efc3f */
[----:B0-----:R-:W-:Y:S02]  /*37e0*/  LOP3.LUT R0, R5, 0x7ffffffc, RZ, 0xc0, !PT ;  /* 0x7ffffffc05007812 */ /* 0x001fe400078ec0ff */
[----:B------:R-:W-:Y:S02]  /*37f0*/  LEA.HI R7, R7, R6, RZ, 0x3 ;  /* 0x0000000607077211 */ /* 0x000fe400078f18ff */
[----:B------:R-:W-:Y:S01]  /*3800*/  IADD3 R2, -R2, R19, RZ ;  /* 0x0000001302027210 */ /* 0x000fe20007ffe1ff */
[----:B------:R-:W-:Y:S01]  /*3810*/  IMAD.U32 R5, RZ, RZ, UR4 ;  /* 0x00000004ff057e24 */ /* 0x000fe2000f8e00ff */
[----:B------:R-:W-:Y:S01]  /*3820*/  LOP3.LUT R7, R7, 0xfffffff8, RZ, 0xc0, !PT ;  /* 0xfffffff807077812 */ /* 0x000fe200078ec0ff */
[----:B------:R-:W-:Y:S01]  /*3830*/  IMAD.IADD R0, R3, 0x1, -R0 ;  /* 0x0000000103007824 */ /* 0x000fe200078e0a00 */
[----:B------:R-:W-:Y:S02]  /*3840*/  LEA.HI R3, R4, R3, RZ, 0x5 ;  /* 0x0000000304037211 */ /* 0x000fe400078f28ff */
[----:B------:R-:W-:Y:S01]  /*3850*/  ISETP.NE.AND P0, PT, R5, 0x3, PT ;  /* 0x000000030500780c */ /* 0x000fe20003f05270 */
[----:B------:R-:W-:Y:S01]  /*3860*/  IMAD.SHL.U32 R11, R0, 0x2, RZ ;  /* 0x00000002000b7824 */ /* 0x000fe200078e00ff */
[----:B------:R-:W-:-:S02]  /*3870*/  IADD3 R7, R6, -R7, RZ ;  /* 0x8000000706077210 */ /* 0x000fc40007ffe0ff */
[----:B------:R-:W-:Y:S01]  /*3880*/  SHF.R.S32.HI R0, RZ, 0x5, R3 ;  /* 0x00000005ff007819 */ /* 0x000fe20000011403 */
[----:B------:R-:W-:-:S03]  /*3890*/  IMAD R2, R2, 0x100, R11 ;  /* 0x0000010002027824 */ /* 0x000fc600078e020b */
[----:B------:R-:W-:-:S05]  /*38a0*/  LEA R0, R0, R7, 0x4 ;  /* 0x0000000700007211 */ /* 0x000fca00078e20ff */
[----:B------:R-:W-:Y:S05]  /*38b0*/  @!P0 BRA `(.L_x_7194) ;  /* 0x0000000000048947 */ /* 0x000fea0003800000 */
[----:B------:R-:W-:Y:S01]  /*38c0*/  BPT.TRAP 0x1 ;  /* 0x000000040000795c */ /* 0x000fe20000300000 */
.L_x_7194:
[----:B------:R0:W1:Y:S01]  /*38d0*/  SYNCS.PHASECHK.TRANS64.TRYWAIT P2, [UR39+0x28c30], R13 ;  /* 0x028c300dff0075a7 */ /* 0x0000620008040167 */
[----:B------:R-:W-:Y:S05]  /*38e0*/  @!P0 BRA `(.L_x_7195) ;  /* 0x0000000000048947 */ /* 0x000fea0003800000 */
[----:B------:R-:W-:Y:S01]  /*38f0*/  BPT.TRAP 0x1 ;  /* 0x000000040000795c */ /* 0x000fe20000300000 */
.L_x_7195:
[----:B------:R-:W2:Y:S02]  /*3900*/  S2R R3, SR_TID.X ;  /* 0x0000000000037919 */ /* 0x000ea40000002100 */
[----:B--2---:R-:W-:-:S04]  /*3910*/  LOP3.LUT R3, R3, 0x7f, RZ, 0xc0, !PT ;  /* 0x0000007f03037812 */ /* 0x004fc800078ec0ff */
[----:B------:R-:W-:Y:S01]  /*3920*/  ISETP.NE.AND P1, PT, R3, RZ, PT ;  /* 0x000000ff0300720c */ /* 0x000fe20003f25270 */
[----:B-1----:R-:W-:-:S12]  /*3930*/  @P2 BRA `(.L_x_7196) ;  /* 0x0000000000082947 */ /* 0x002fd80003800000 */
[----:B------:R-:W1:Y:S02]  /*3940*/  SYNCS.PHASECHK.TRANS64.TRYWAIT P2, [UR39+0x28c30], R13 ;  /* 0x028c300dff0075a7 */ /* 0x000e640008040167 */
[----:B-1----:R-:W-:Y:S05]  /*3950*/  @!P2 BRA `(.L_x_7197) ;  /* 0x000000d40078a947 */ /* 0x002fea0003800000 */
.L_x_7196:
[----:B------:R-:W-:Y:S05]  /*3960*/  WARPSYNC.ALL ;  /* 0x0000000000007948 */ /* 0x000fea0003800000 */
[----:B------:R-:W-:Y:S01]  /*3970*/  UIADD3 UR4, UR39, 0x20400, URZ ;  /* 0x0002040027047890 */ /* 0x000fe2000fffe03f */
[----:B------:R-:W-:Y:S01]  /*3980*/  WARPGROUP.ARRIVE ;  /* 0x00000000000079c5 */ /* 0x000fe20000000000 */
[----:B------:R-:W-:-:S05]  /*3990*/  UIADD3 UR5, UR39, 0x22400, URZ ;  /* 0x0002240027057890 */ /* 0x000fca000fffe03f */
[----:B------:R-:W2:Y:S01]  /*39a0*/  S2R R5, SR_CTAID.X ;  /* 0x0000000000057919 */ /* 0x000ea20000002500 */
[----:B------:R-:W-:Y:S01]  /*39b0*/  USHF.R.U32.HI UR4, URZ, 0x4, UR4 ;  /* 0x000000043f047899 */ /* 0x000fe20008011604 */
[----:B------:R-:W-:Y:S01]  /*39c0*/  LEA.HI R3, R17, R16, RZ, 0x2 ;  /* 0x0000001011037211 */ /* 0x000fe200078f10ff */
[----:B------:R-:W-:Y:S02]  /*39d0*/  USHF.R.U32.HI UR5, URZ, 0x4, UR5 ;  /* 0x000000043f057899 */ /* 0x000fe40008011605 */
[----:B------:R-:W-:Y:S01]  /*39e0*/  ULOP3.LUT UR4, UR4, 0x3fff, URZ, 0xc0, !UPT ;  /* 0x00003fff04047892 */ /* 0x000fe2000f8ec03f */
[----:B------:R-:W-:Y:S01]  /*39f0*/  LOP3.LUT R3, R3, 0xfffffffc, RZ, 0xc0, !PT ;  /* 0xfffffffc03037812 */ /* 0x000fe200078ec0ff */
[----:B------:R-:W-:Y:S02]  /*3a00*/  ULOP3.LUT UR5, UR5, 0x3fff, URZ, 0xc0, !UPT ;  /* 0x00003fff05057892 */ /* 0x000fe4000f8ec03f */
[----:B------:R-:W-:Y:S02]  /*3a10*/  ULOP3.LUT UR4, UR4, 0x10000, URZ, 0xfc, !UPT ;  /* 0x0001000004047892 */ /* 0x000fe4000f8efc3f */
[----:B------:R-:W-:Y:S01]  /*3a20*/  ULOP3.LUT UR24, UR5, 0x10000, URZ, 0xfc, !UPT ;  /* 0x0001000005187892 */ /* 0x000fe2000f8efc3f */
[----:B------:R-:W-:Y:S01]  /*3a30*/  IMAD.IADD R3, R16, 0x1, -R3 ;  /* 0x0000000110037824 */ /* 0x000fe200078e0a03 */
[----:B------:R-:W-:Y:S01]  /*3a40*/  UMOV UR9, 0x40000040 ;  /* 0x4000004000097882 */ /* 0x000fe20000000000 */
[----:B------:R-:W-:Y:S01]  /*3a50*/  UMOV UR11, 0x40000040 ;  /* 0x40000040000b7882 */ /* 0x000fe20000000000 */
[----:B------:R-:W-:-:S02]  /*3a60*/  UIADD3 UR12, UR4, 0x2, URZ ;  /* 0x00000002040c7890 */ /* 0x000fc4000fffe03f */
[----:B------:R-:W-:Y:S01]  /*3a70*/  UMOV UR8, UR4 ;  /* 0x0000000400087c82 */ /* 0x000fe20008000000 */
[----:B------:R-:W-:Y:S01]  /*3a80*/  UMOV UR10, UR24 ;  /* 0x00000018000a7c82 */ /* 0x000fe20008000000 */
[----:B------:R-:W-:Y:S01]  /*3a90*/  UIADD3 UR14, UR24, 0x2, URZ ;  /* 0x00000002180e7890 */ /* 0x000fe2000fffe03f */
[----:B------:R-:W-:Y:S01]  /*3aa0*/  HGMMA.64x64x16.F32.BF16 R24, gdesc[UR8], RZ, !UPT, gsb0 ;  /* 0x00e00000081879f0 */ /* 0x000fe2000c0018ff */
[----:B------:R-:W-:Y:S01]  /*3ab0*/  UMOV UR13, 0x40000040 ;  /* 0x40000040000d7882 */ /* 0x000fe20000000000 */
[----:B------:R-:W-:Y:S01]  /*3ac0*/  UMOV UR15, 0x40000040 ;  /* 0x40000040000f7882 */ /* 0x000fe20000000000 */
[----:B------:R-:W-:Y:S01]  /*3ad0*/  UIADD3 UR16, UR4, 0x4, URZ ;  /* 0x0000000404107890 */ /* 0x000fe2000fffe03f */
[C---:B-1----:R-:W-:Y:S01]  /*3ae0*/  LEA.HI R4, R3.reuse, R3, RZ, 0x1 ;  /* 0x0000000303047211 */ /* 0x042fe200078f08ff */
[----:B------:R-:W-:Y:S01]  /*3af0*/  UIADD3 UR18, UR24, 0x4, URZ ;  /* 0x0000000418127890 */ /* 0x000fe2000fffe03f */
[----:B------:R-:W-:Y:S01]  /*3b00*/  UMOV UR17, 0x40000040 ;  /* 0x4000004000117882 */ /* 0x000fe20000000000 */
[----:B------:R-:W-:Y:S01]  /*3b10*/  UMOV UR19, 0x40000040 ;  /* 0x4000004000137882 */ /* 0x000fe20000000000 */
[----:B------:R-:W-:Y:S01]  /*3b20*/  UIADD3 UR20, UR4, 0x6, URZ ;  /* 0x0000000604147890 */ /* 0x000fe2000fffe03f */
[----:B------:R-:W-:Y:S01]  /*3b30*/  LOP3.LUT R4, R4, 0x1ffffffe, RZ, 0xc0, !PT ;  /* 0x1ffffffe04047812 */ /* 0x000fe200078ec0ff */
[----:B------:R-:W-:Y:S01]  /*3b40*/  UIADD3 UR22, UR24, 0x6, URZ ;  /* 0x0000000618167890 */ /* 0x000fe2000fffe03f */
[----:B------:R-:W-:Y:S01]  /*3b50*/  UMOV UR21, 0x40000040 ;  /* 0x4000004000157882 */ /* 0x000fe20000000000 */
[----:B------:R-:W-:Y:S01]  /*3b60*/  UMOV UR23, 0x40000040 ;  /* 0x4000004000177882 */ /* 0x000fe20000000000 */
[----:B------:R-:W-:Y:S01]  /*3b70*/  ULDC UR4, c[0x0][0x448] ;  /* 0x0001120000047ab9 */ /* 0x000fe20000000800 */
[----:B------:R-:W-:Y:S01]  /*3b80*/  IMAD.IADD R4, R3, 0x1, -R4 ;  /* 0x0000000103047824 */ /* 0x000fe200078e0a04 */
[----:B------:R-:W-:Y:S01]  /*3b90*/  UISETP.NE.AND UP0, UPT, UR4, 0x1, UPT ;  /* 0x000000010400788c */ /* 0x000fe2000bf05270 */
[----:B--2---:R-:W-:Y:S01]  /*3ba0*/  LEA R3, R5, R0, 0x6 ;  /* 0x0000000005037211 */ /* 0x004fe200078e30ff */
[----:B------:R-:W-:Y:S01]  /*3bb0*/  ULDC UR7, c[0x0][0x9d8] ;  /* 0x0002760000077ab9 */ /* 0x000fe20000000800 */
[----:B------:R-:W-:Y:S01]  /*3bc0*/  ULDC UR10, c[0x0][0x2f0] ;  /* 0x0000bc00000a7ab9 */ /* 0x000fe20000000800 */
[----:B------:R-:W-:-:S02]  /*3bd0*/  ULDC UR6, c[0x0][0x288] ;  /* 0x0000a20000067ab9 */ /* 0x000fc40000000800 */
[----:B------:R-:W-:Y:S01]  /*3be0*/  PLOP3.LUT P2, PT, PT, PT, UP0, 0x80, 0x0 ;  /* 0x000000000000781c */ /* 0x000fe20003f4f008 */
[----:B------:R-:W-:Y:S01]  /*3bf0*/  IMAD R12, R4, 0x8, R3 ;  /* 0x00000008040c7824 */ /* 0x000fe200078e0203 */
[----:B------:R-:W-:-:S03]  /*3c00*/  MOV R8, UR6 ;  /* 0x0000000600087c02 */ /* 0x000fc60008000f00 */
[----:B------:R-:W-:Y:S01]  /*3c10*/  @UP0 ULDC UR4, c[0x0][0x44c] ;  /* 0x0001130000040ab9 */ /* 0x000fe20000000800 */
[----:B------:R-:W-:-:S07]  /*3c20*/  IMAD.MOV.U32 R3, RZ, RZ, R12 ;  /* 0x000000ffff037224 */ /* 0x000fce00078e000c */
[----:B------:R-:W-:Y:S01]  /*3c30*/  @P2 IMAD.HI.U32 R4, R12, UR4, RZ ;  /* 0x000000040c042c27 */ /* 0x000fe2000f8e00ff */
[----:B------:R-:W-:-:S04]  /*3c40*/  @UP0 ULDC UR4, c[0x0][0x450] ;  /* 0x0001140000040ab9 */ /* 0x000fc80000000800 */
[----:B------:R-:W-:Y:S01]  /*3c50*/  @P2 SHF.R.U32.HI R3, RZ, UR4, R4 ;  /* 0x00000004ff032c19 */ /* 0x000fe20008011604 */
[----:B------:R-:W-:Y:S02]  /*3c60*/  UMOV UR4, 0xffffffc0 ;  /* 0xffffffc000047882 */ /* 0x000fe40000000000 */
[----:B------:R-:W-:Y:S02]  /*3c70*/  UIMAD UR4, UR41, UR4, 0x40 ;  /* 0x00000040290474a4 */ /* 0x000fe4000f8e0204 */
[----:B------:R-:W1:Y:S02]  /*3c80*/  SHFL.IDX PT, R6, R3, 0x1, 0x1c1f ;  /* 0x003c1f0003067f89 */ /* 0x000e6400000e0000 */
[----:B------:R-:W-:Y:S02]  /*3c90*/  UIADD3 UR5, UR4, 0x1, URZ ;  /* 0x0000000104057890 */ /* 0x000fe4000fffe03f */
[----:B------:R-:W-:Y:S01]  /*3ca0*/  UIMAD UR4, UR37, UR10, UR4 ;  /* 0x0000000a250472a4 */ /* 0x000fe2000f8e0204 */
[----:B------:R-:W2:Y:S01]  /*3cb0*/  SHFL.IDX PT, R3, R3, RZ, 0x1c1f ;  /* 0x001c1fff03037589 */ /* 0x000ea200000e0000 */
[----:B------:R-:W-:-:S04]  /*3cc0*/  UIMAD UR5, UR37, UR10, UR5 ;  /* 0x0000000a250572a4 */ /* 0x000fc8000f8e0205 */
[----:B------:R-:W-:Y:S02]  /*3cd0*/  IADD3 R4, -R11, UR4, RZ ;  /* 0x000000040b047c10 */ /* 0x000fe4000fffe1ff */
[----:B------:R-:W-:-:S04]  /*3ce0*/  IADD3 R5, -R8, UR5, -R11 ;  /* 0x0000000508057c10 */ /* 0x000fc8000fffe90b */
[----:B-1----:R-:W-:-:S04]  /*3cf0*/  VIADDMNMX R6, R6, R5, R4, PT ;  /* 0x0000000506067246 */ /* 0x002fc80003800104 */
[C---:B------:R-:W-:Y:S01]  /*3d00*/  ISETP.GT.AND P3, PT, R6.reuse, RZ, PT ;  /* 0x000000ff0600720c */ /* 0x040fe20003f64270 */
[----:B------:R-:W-:Y:S02]  /*3d10*/  WARPGROUP.DEPBAR.LE gsb0, 0x0 ;  /* 0x00008000000079c5 */ /* 0x000fe40000010000 */
[----:B------:R-:W-:Y:S01]  /*3d20*/  WARPGROUP.ARRIVE ;  /* 0x00000000000079c5 */ /* 0x000fe20000000000 */
[C---:B------:R-:W-:Y:S02]  /*3d30*/  ISETP.GT.AND P4, PT, R6.reuse, 0x1, PT ;  /* 0x000000010600780c */ /* 0x040fe40003f84270 */
[----:B------:R-:W-:Y:S02]  /*3d40*/  ISETP.GT.AND P5, PT, R6, 0x8, PT ;  /* 0x000000080600780c */ /* 0x000fe40003fa4270 */
[----:B--2---:R-:W-:Y:S01]  /*3d50*/  VIADDMNMX R5, R3, R5, R4, PT ;  /* 0x0000000503057246 */ /* 0x004fe20003800104 */
[----:B------:R-:W-:Y:S03]  /*3d60*/  HGMMA.64x64x16.F32.BF16 R24, gdesc[UR12], R24, gsb0 ;  /* 0x00e000000c1879f0 */ /* 0x000fe60008001818 */
[----:B------:R-:W-:Y:S01]  /*3d70*/  ISETP.GT.AND P6, PT, R5, 0x20, PT ;  /* 0x000000200500780c */ /* 0x000fe20003fc4270 */
[----:B------:R-:W-:-:S02]  /*3d80*/  WARPGROUP.DEPBAR.LE gsb0, 0x0 ;  /* 0x00008000000079c5 */ /* 0x000fc40000010000 */
        /* <DEDUP_REMOVED lines=29> */
[----:B-1----:R-:W-:Y:S01]  /*3f60*/  FSEL R26, R26, -INF , P3 ;  /* 0xff8000001a1a7808 */ /* 0x002fe20001800000 */
[----:B------:R-:W-:Y:S01]  /*3f70*/  FMUL.FTZ R32, R32, UR7 ;  /* 0x0000000720207c20 */ /* 0x000fe20008410000 */
[----:B------:R-:W-:Y:S01]  /*3f80*/  ISETP.GT.AND P3, PT, R6, 0x9, PT ;  /* 0x000000090600780c */ /* 0x000fe20003f64270 */
        /* <DEDUP_REMOVED lines=9> */
[----:B------:R-:W-:Y:S01]  /*4020*/  FMNMX.FTZ R7, R26, R27, !PT ;  /* 0x0000001b1a077209 */ /* 0x000fe20007810000 */
[----:B------:R-:W-:Y:S01]  /*4030*/  FMUL.FTZ R45, R45, UR7 ;  /* 0x000000072d2d7c20 */ /* 0x000fe20008410000 */
[----:B------:R-:W-:Y:S01]  /*4040*/  FMUL.FTZ R48, R48, UR7 ;  /* 0x0000000730307c20 */ /* 0x000fe20008410000 */
[----:B------:R-:W2:Y:S01]  /*4050*/  MUFU.TANH R34, R34 ;  /* 0x0000002200227308 */ /* 0x000ea20000002400 */
[----:B---3--:R-:W-:Y:S01]  /*4060*/  FSEL R30, R30, -INF , P5 ;  /* 0xff8000001e1e7808 */ /* 0x008fe20002800000 */
[----:B------:R-:W-:Y:S01]  /*4070*/  FMUL.FTZ R49, R49, UR7 ;  /* 0x0000000731317c20 */ /* 0x000fe20008410000 */
[----:B------:R-:W-:Y:S01]  /*4080*/  ISETP.GT.AND P5, PT, R5, 0x8, PT ;  /* 0x000000080500780c */ /* 0x000fe20003fa4270 */
[----:B------:R-:W-:Y:S01]  /*4090*/  FMUL.FTZ R52, R52, UR7 ;  /* 0x0000000734347c20 */ /* 0x000fe20008410000 */
[----:B------:R-:W-:Y:S01]  /*40a0*/  FMNMX.FTZ R8, R30, R7, !PT ;  /* 0x000000071e087209 */ /* 0x000fe20007810000 */
[----:B------:R-:W-:Y:S01]  /*40b0*/  FMUL.FTZ R53, R53, UR7 ;  /* 0x0000000735357c20 */ /* 0x000fe20008410000 */
[----:B------:R-:W-:Y:S01]  /*40c0*/  ULDC UR7, c[0x0][0x988] ;  /* 0x0002620000077ab9 */ /* 0x000fe20000000800 */
[----:B------:R-:W3:Y:S01]  /*40d0*/  MUFU.TANH R35, R35 ;  /* 0x0000002300237308 */ /* 0x000ee20000002400 */
[----:B-1----:R-:W-:-:S02]  /*40e0*/  FSEL R31, R31, -INF , P3 ;  /* 0xff8000001f1f7808 */ /* 0x002fc40001800000 */
[----:B------:R-:W-:Y:S02]  /*40f0*/  ISETP.GT.AND P3, PT, R6, 0x11, PT ;  /* 0x000000110600780c */ /* 0x000fe40003f64270 */
[----:B------:R-:W-:-:S03]  /*4100*/  FMNMX.FTZ R7, R31, R8, !PT ;  /* 0x000000081f077209 */ /* 0x000fc60007810000 */
[----:B------:R-:W1:Y:S01]  /*4110*/  MUFU.TANH R38, R38 ;  /* 0x0000002600267308 */ /* 0x000e620000002400 */
[----:B--2---:R-:W-:Y:S02]  /*4120*/  FSEL R34, R34, -INF , P4 ;  /* 0xff80000022227808 */ /* 0x004fe40002000000 */
[----:B------:R-:W-:Y:S02]  /*4130*/  ISETP.GT.AND P4, PT, R6, 0x18, PT ;  /* 0x000000180600780c */ /* 0x000fe40003f84270 */
[----:B------:R-:W-:-:S03]  /*4140*/  FMNMX.FTZ R8, R34, R7, !PT ;  /* 0x0000000722087209 */ /* 0x000fc60007810000 */
[----:B------:R-:W2:Y:S01]  /*4150*/  MUFU.TANH R39, R39 ;  /* 0x0000002700277308 */ /* 0x000ea20000002400 */
[----:B---3--:R-:W-:Y:S02]  /*4160*/  FSEL R35, R35, -INF , P3 ;  /* 0xff80000023237808 */ /* 0x008fe40001800000 */
[----:B------:R-:W-:Y:S02]  /*4170*/  ISETP.GT.AND P3, PT, R6, 0x19, PT ;  /* 0x000000190600780c */ /* 0x000fe40003f64270 */
[----:B------:R-:W-:-:S03]  /*4180*/  FMNMX.FTZ R7, R35, R8, !PT ;  /* 0x0000000823077209 */ /* 0x000fc60007810000 */
[----:B------:R-:W3:Y:S01]  /*4190*/  MUFU.TANH R42, R42 ;  /* 0x0000002a002a7308 */ /* 0x000ee20000002400 */
        /* <DEDUP_REMOVED lines=37> */
[----:B------:R-:W-:Y:S02]  /*43f0*/  ISETP.GT.AND P3, PT, R5, RZ, PT ;  /* 0x000000ff0500720c */ /* 0x000fe40003f64270 */
[----:B------:R-:W-:-:S03]  /*4400*/  FMNMX.FTZ R6, R55, R6, !PT ;  /* 0x0000000637067209 */ /* 0x000fc60007810000 */
[----:B------:R-:W-:Y:S02]  /*4410*/  MUFU.TANH R28, R28 ;  /* 0x0000001c001c7308 */ /* 0x000fe40000002400 */
[----:B------:R-:W1:Y:S06]  /*4420*/  SHFL.BFLY PT, R7, R6, 0x2, 0x1f ;  /* 0x0c401f0006077f89 */ /* 0x000e6c00000e0000 */
[----:B------:R-:W-:Y:S08]  /*4430*/  MUFU.TANH R29, R29 ;  /* 0x0000001d001d7308 */ /* 0x000ff00000002400 */
[----:B------:R-:W4:Y:S08]  /*4440*/  MUFU.TANH R10, R32 ;  /* 0x00000020000a7308 */ /* 0x000f300000002400 */
[----:B------:R-:W-:Y:S01]  /*4450*/  MUFU.TANH R33, R33 ;  /* 0x0000002100217308 */ /* 0x000fe20000002400 */
[----:B-1----:R-:W-:-:S02]  /*4460*/  FMNMX.FTZ R8, R6, R7, !PT ;  /* 0x0000000706087209 */ /* 0x002fc40007810000 */
[----:B--2---:R-:W-:Y:S02]  /*4470*/  FSEL R6, R24, -INF , P3 ;  /* 0xff80000018067808 */ /* 0x004fe40001800000 */
[----:B---3--:R-:W-:Y:S01]  /*4480*/  FSEL R7, R25, -INF , P4 ;  /* 0xff80000019077808 */ /* 0x008fe20002000000 */
[----:B------:R-:W1:Y:S02]  /*4490*/  SHFL.BFLY PT, R9, R8, 0x1, 0x1f ;  /* 0x0c201f0008097f89 */ /* 0x000e6400000e0000 */
[----:B------:R-:W2:Y:S01]  /*44a0*/  MUFU.TANH R15, R36 ;  /* 0x00000024000f7308 */ /* 0x000ea20000002400 */
[C---:B------:R-:W-:Y:S02]  /*44b0*/  ISETP.GT.AND P3, PT, R5.reuse, 0x9, PT ;  /* 0x000000090500780c */ /* 0x040fe40003f64270 */
[----:B------:R-:W-:Y:S02]  /*44c0*/  FMNMX.FTZ R3, R6, R7, !PT ;  /* 0x0000000706037209 */ /* 0x000fe40007810000 */
[----:B------:R-:W-:-:S03]  /*44d0*/  ISETP.GT.AND P4, PT, R5, 0x10, PT ;  /* 0x000000100500780c */ /* 0x000fc60003f84270 */
[----:B------:R-:W3:Y:S01]  /*44e0*/  MUFU.TANH R18, R37 ;  /* 0x0000002500127308 */ /* 0x000ee20000002400 */
[----:B----4-:R-:W-:Y:S02]  /*44f0*/  FSEL R10, R10, -INF , P4 ;  /* 0xff8000000a0a7808 */ /* 0x010fe40002000000 */
[----:B------:R-:W-:-:S05]  /*4500*/  ISETP.GT.AND P4, PT, R5, 0x18, PT ;  /* 0x000000180500780c */ /* 0x000fca0003f84270 */
[----:B------:R-:W4:Y:S01]  /*4510*/  MUFU.TANH R19, R40 ;  /* 0x0000002800137308 */ /* 0x000f220000002400 */
[----:B--2---:R-:W-:Y:S02]  /*4520*/  FSEL R15, R15, -INF , P4 ;  /* 0xff8000000f0f7808 */ /* 0x004fe40002000000 */
[----:B------:R-:W-:Y:S02]  /*4530*/  ISETP.GT.AND P4, PT, R5, 0x28, PT ;  /* 0x000000280500780c */ /* 0x000fe40003f84270 */
[----:B-1----:R-:W-:-:S03]  /*4540*/  FMNMX.FTZ R4, R8, R9, !PT ;  /* 0x0000000908047209 */ /* 0x002fc60007810000 */
[----:B------:R-:W1:Y:S01]  /*4550*/  MUFU.TANH R41, R41 ;  /* 0x0000002900297308 */ /* 0x000e620000002400 */
[----:B------:R-:W-:Y:S02]  /*4560*/  FSEL R8, R28, -INF , P5 ;  /* 0xff8000001c087808 */ /* 0x000fe40002800000 */
[----:B------:R-:W-:Y:S02]  /*4570*/  FSEL R9, R29, -INF , P3 ;  /* 0xff8000001d097808 */ /* 0x000fe40001800000 */
[----:B------:R-:W-:Y:S02]  /*4580*/  FMNMX.FTZ R14, R8, R3, !PT ;  /* 0x00000003080e7209 */ /* 0x000fe40007810000 */
[----:B------:R-:W-:Y:S01]  /*4590*/  ISETP.GT.AND P3, PT, R5, 0x11, PT ;  /* 0x000000110500780c */ /* 0x000fe20003f64270 */
[----:B------:R-:W2:Y:S01]  /*45a0*/  MUFU.TANH R21, R44 ;  /* 0x0000002c00157308 */ /* 0x000ea20000002400 */
[----:B------:R-:W-:Y:S02]  /*45b0*/  FMNMX.FTZ R3, R9, R14, !PT ;  /* 0x0000000e09037209 */ /* 0x000fe40007810000 */
[----:B------:R-:W-:-:S02]  /*45c0*/  FSEL R14, R33, -INF , P3 ;  /* 0xff800000210e7808 */ /* 0x000fc40001800000 */
[----:B------:R-:W-:Y:S02]  /*45d0*/  FMNMX.FTZ R3, R10, R3, !PT ;  /* 0x000000030a037209 */ /* 0x000fe40007810000 */
[----:B------:R-:W-:Y:S01]  /*45e0*/  ISETP.GT.AND P3, PT, R5, 0x19, PT ;  /* 0x000000190500780c */ /* 0x000fe20003f64270 */
[----:B------:R-:W5:Y:S01]  /*45f0*/  MUFU.TANH R45, R45 ;  /* 0x0000002d002d7308 */ /* 0x000f620000002400 */
[----:B------:R-:W-:Y:S02]  /*4600*/  FMNMX.FTZ R20, R14, R3, !PT ;  /* 0x000000030e147209 */ /* 0x000fe40007810000 */
[----:B---3--:R-:W-:Y:S02]  /*4610*/  FSEL R18, R18, -INF , P3 ;  /* 0xff80000012127808 */ /* 0x008fe40001800000 */
[----:B------:R-:W-:Y:S02]  /*4620*/  FMNMX.FTZ R3, R15, R20, !PT ;  /* 0x000000140f037209 */ /* 0x000fe40007810000 */
[----:B------:R-:W-:Y:S01]  /*4630*/  ISETP.GT.AND P5, PT, R5, 0x21, PT ;  /* 0x000000210500780c */ /* 0x000fe20003fa4270 */
[----:B------:R-:W3:Y:S01]  /*4640*/  MUFU.TANH R23, R48 ;  /* 0x0000003000177308 */ /* 0x000ee20000002400 */
[----:B----4-:R-:W-:-:S02]  /*4650*/  FSEL R19, R19, -INF , P6 ;  /* 0xff80000013137808 */ /* 0x010fc40003000000 */
[----:B------:R-:W-:Y:S02]  /*4660*/  FMNMX.FTZ R22, R18, R3, !PT ;  /* 0x0000000312167209 */ /* 0x000fe40007810000 */
[----:B-1----:R-:W-:Y:S02]  /*4670*/  FSEL R20, R41, -INF , P5 ;  /* 0xff80000029147808 */ /* 0x002fe40002800000 */
[----:B------:R-:W-:Y:S01]  /*4680*/  FMNMX.FTZ R3, R19, R22, !PT ;  /* 0x0000001613037209 */ /* 0x000fe20007810000 */
[----:B------:R-:W1:Y:S01]  /*4690*/  MUFU.TANH R49, R49 ;  /* 0x0000003100317308 */ /* 0x000e620000002400 */
[C---:B------:R-:W-:Y:S01]  /*46a0*/  FMUL.FTZ R22, R4.reuse, UR7 ;  /* 0x0000000704167c20 */ /* 0x040fe20008410000 */
[----:B------:R-:W-:Y:S02]  /*46b0*/  FSETP.NEU.FTZ.AND P5, PT, R4, -INF , PT ;  /* 0xff8000000400780b */ /* 0x000fe40003fbd000 */
[----:B------:R-:W-:Y:S02]  /*46c0*/  ISETP.GT.AND P3, PT, R5, 0x29, PT ;  /* 0x000000290500780c */ /* 0x000fe40003f64270 */
[----:B--2---:R-:W-:-:S02]  /*46d0*/  FSEL R21, R21, -INF , P4 ;  /* 0xff80000015157808 */ /* 0x004fc40002000000 */
[----:B------:R-:W2:Y:S01]  /*46e0*/  MUFU.TANH R25, R52 ;  /* 0x0000003400197308 */ /* 0x000ea20000002400 */
[----:B------:R-:W-:Y:S02]  /*46f0*/  FMNMX.FTZ R24, R20, R3, !PT ;  /* 0x0000000314187209 */ /* 0x000fe40007810000 */
[----:B------:R-:W-:Y:S02]  /*4700*/  FSEL R29, R22, RZ, P5 ;  /* 0x000000ff161d7208 */ /* 0x000fe40002800000 */
[----:B------:R-:W-:Y:S02]  /*4710*/  ISETP.GT.AND P6, PT, R5, 0x30, PT ;  /* 0x000000300500780c */ /* 0x000fe40003fc4270 */
[----:B-----5:R-:W-:Y:S01]  /*4720*/  FSEL R22, R45, -INF , P3 ;  /* 0xff8000002d167808 */ /* 0x020fe20001800000 */
[----:B------:R-:W4:Y:S01]  /*4730*/  MUFU.TANH R53, R53 ;  /* 0x0000003500357308 */ /* 0x000f220000002400 */
[----:B------:R-:W-:Y:S01]  /*4740*/  FMNMX.FTZ R3, R21, R24, !PT ;  /* 0x0000001815037209 */ /* 0x000fe20007810000 */
[--C-:B------:R-:W-:Y:S01]  /*4750*/  FFMA.FTZ R32, R26, UR7, -R29.reuse ;  /* 0x000000071a207c23 */ /* 0x100fe2000801081d */
[----:B------:R-:W-:Y:S01]  /*4760*/  ISETP.GT.AND P3, PT, R5, 0x31, PT ;  /* 0x000000310500780c */ /* 0x000fe20003f64270 */
[--C-:B------:R-:W-:Y:S01]  /*4770*/  FFMA.FTZ R27, R27, UR7, -R29.reuse ;  /* 0x000000071b1b7c23 */ /* 0x100fe2000801081d */
[----:B---3--:R-:W-:Y:S01]  /*4780*/  FSEL R23, R23, -INF , P6 ;  /* 0xff80000017177808 */ /* 0x008fe20003000000 */
[--C-:B------:R-:W-:Y:S01]  /*4790*/  FFMA.FTZ R30, R30, UR7, -R29.reuse ;  /* 0x000000071e1e7c23 */ /* 0x100fe2000801081d */
[----:B------:R-:W-:Y:S01]  /*47a0*/  FMNMX.FTZ R26, R22, R3, !PT ;  /* 0x00000003161a7209 */ /* 0x000fe20007810000 */
[----:B------:R-:W-:Y:S01]  /*47b0*/  MUFU.EX2 R161, R27 ;  /* 0x0000001b00a17308 */ /* 0x000fe20000000800 */
[----:B------:R-:W-:Y:S01]  /*47c0*/  ISETP.GT.AND P4, PT, R5, 0x38, PT ;  /* 0x000000380500780c */ /* 0x000fe20003f84270 */
[--C-:B------:R-:W-:Y:S01]  /*47d0*/  FFMA.FTZ R31, R31, UR7, -R29.reuse ;  /* 0x000000071f1f7c23 */ /* 0x100fe2000801081d */
[----:B-1----:R-:W-:Y:S01]  /*47e0*/  FSEL R24, R49, -INF , P3 ;  /* 0xff80000031187808 */ /* 0x002fe20001800000 */
[--C-:B------:R-:W-:Y:S01]  /*47f0*/  FFMA.FTZ R34, R34, UR7, -R29.reuse ;  /* 0x0000000722227c23 */ /* 0x100fe2000801081d */
[----:B------:R-:W-:Y:S01]  /*4800*/  FMNMX.FTZ R3, R23, R26, !PT ;  /* 0x0000001a17037209 */ /* 0x000fe20007810000 */
[--C-:B------:R-:W-:Y:S01]  /*4810*/  FFMA.FTZ R35, R35, UR7, -R29.reuse ;  /* 0x0000000723237c23 */ /* 0x100fe2000801081d */
[----:B------:R-:W-:Y:S01]  /*4820*/  ISETP.GT.AND P3, PT, R5, 0x39, PT ;  /* 0x000000390500780c */ /* 0x000fe20003f64270 */
[----:B------:R-:W-:Y:S01]  /*4830*/  MUFU.EX2 R32, R32 ;  /* 0x0000002000207308 */ /* 0x000fe20000000800 */
[----:B--2---:R-:W-:Y:S01]  /*4840*/  FSEL R25, R25, -INF , P4 ;  /* 0xff80000019197808 */ /* 0x004fe20002000000 */
[--C-:B------:R-:W-:Y:S01]  /*4850*/  FFMA.FTZ R38, R38, UR7, -R29.reuse ;  /* 0x0000000726267c23 */ /* 0x100fe2000801081d */
[----:B------:R-:W-:Y:S01]  /*4860*/  FMNMX.FTZ R28, R24, R3, !PT ;  /* 0x00000003181c7209 */ /* 0x000fe20007810000 */
[--C-:B------:R-:W-:Y:S01]  /*4870*/  FFMA.FTZ R39, R39, UR7, -R29.reuse ;  /* 0x0000000727277c23 */ /* 0x100fe2000801081d */
[----:B----4-:R-:W-:Y:S01]  /*4880*/  FSEL R26, R53, -INF , P3 ;  /* 0xff800000351a7808 */ /* 0x010fe20001800000 */
        /* <DEDUP_REMOVED lines=10> */
[----:B------:R-:W1:Y:S01]  /*4930*/  SHFL.BFLY PT, R28, R3, 0x2, 0x1f ;  /* 0x0c401f00031c7f89 */ /* 0x000e6200000e0000 */
[----:B------:R-:W-:Y:S01]  /*4940*/  MUFU.EX2 R163, R31 ;  /* 0x0000001f00a37308 */ /* 0x000fe20000000800 */
[----:B------:R-:W-:-:S07]  /*4950*/  FFMA.FTZ R55, R55, UR7, -R29 ;  /* 0x0000000737377c23 */ /* 0x000fce000801081d */
[----:B------:R-:W-:Y:S08]  /*4960*/  MUFU.EX2 R34, R34 ;  /* 0x0000002200227308 */ /* 0x000ff00000000800 */
[----:B------:R-:W2:Y:S01]  /*4970*/  MUFU.EX2 R35, R35 ;  /* 0x0000002300237308 */ /* 0x000ea20000000800 */
[----:B-1----:R-:W-:-:S07]  /*4980*/  FMNMX.FTZ R28, R3, R28, !PT ;  /* 0x0000001c031c7209 */ /* 0x002fce0007810000 */
[----:B------:R-:W-:Y:S01]  /*4990*/  MUFU.EX2 R38, R38 ;  /* 0x0000002600267308 */ /* 0x000fe20000000800 */
[----:B------:R-:W1:Y:S07]  /*49a0*/  SHFL.BFLY PT, R3, R28, 0x1, 0x1f ;  /* 0x0c201f001c037f89 */ /* 0x000e6e00000e0000 */
[----:B------:R-:W3:Y:S01]  /*49b0*/  MUFU.EX2 R39, R39 ;  /* 0x0000002700277308 */ /* 0x000ee20000000800 */
[----:B--2---:R-:W-:-:S07]  /*49c0*/  F2FP.BF16.F32.PACK_AB R157, R35, R34 ;  /* 0x00000022239d723e */ /* 0x004fce00000010ff */
[----:B------:R-:W-:Y:S08]  /*49d0*/  MUFU.EX2 R42, R42 ;  /* 0x0000002a002a7308 */ /* 0x000ff00000000800 */
[----:B------:R-:W-:Y:S01]  /*49e0*/  MUFU.EX2 R43, R43 ;  /* 0x0000002b002b7308 */ /* 0x000fe20000000800 */
[----:B---3--:R-:W-:Y:S02]  /*49f0*/  F2FP.BF16.F32.PACK_AB R159, R39, R38 ;  /* 0x00000026279f723e */ /* 0x008fe400000010ff */
[----:B-1----:R-:W-:-:S04]  /*4a00*/  FMNMX.FTZ R3, R28, R3, !PT ;  /* 0x000000031c037209 */ /* 0x002fc80007810000 */
[C---:B------:R-:W-:Y:S01]  /*4a10*/  FSETP.NEU.FTZ.AND P3, PT, R3.reuse, -INF , PT ;  /* 0xff8000000300780b */ /* 0x040fe20003f7d000 */
[----:B------:R-:W-:Y:S01]  /*4a20*/  FMUL.FTZ R5, R3, UR7 ;  /* 0x0000000703057c20 */ /* 0x000fe20008410000 */
[----:B------:R-:W-:Y:S04]  /*4a30*/  MUFU.EX2 R46, R46 ;  /* 0x0000002e002e7308 */ /* 0x000fe80000000800 */
[----:B------:R-:W-:Y:S02]  /*4a40*/  FSEL R27, R5, RZ, P3 ;  /* 0x000000ff051b7208 */ /* 0x000fe40001800000 */
[-C--:B------:R-:W-:Y:S02]  /*4a50*/  LEA.HI R5, R17, R16.reuse, RZ, 0x4 ;  /* 0x0000001011057211 */ /* 0x080fe400078f20ff */
[----:B------:R-:W1:Y:S01]  /*4a60*/  MUFU.EX2 R47, R47 ;  /* 0x0000002f002f7308 */ /* 0x000e620000000800 */
[--C-:B------:R-:W-:Y:S01]  /*4a70*/  FFMA.FTZ R28, R7, UR7, -R27.reuse ;  /* 0x00000007071c7c23 */ /* 0x100fe2000801081b */
[----:B------:R-:W-:Y:S01]  /*4a80*/  LOP3.LUT R7, R5, 0xfffffff0, RZ, 0xc0, !PT ;  /* 0xfffffff005077812 */ /* 0x000fe200078ec0ff */
[--C-:B------:R-:W-:Y:S01]  /*4a90*/  FFMA.FTZ R6, R6, UR7, -R27.reuse ;  /* 0x0000000706067c23 */ /* 0x100fe2000801081b */
[--C-:B------:R-:W-:Y:S01]  /*4aa0*/  FFMA.FTZ R8, R8, UR7, -R27.reuse ;  /* 0x0000000708087c23 */ /* 0x100fe2000801081b */
[--C-:B------:R-:W-:Y:S01]  /*4ab0*/  FFMA.FTZ R10, R10, UR7, -R27.reuse ;  /* 0x000000070a0a7c23 */ /* 0x100fe2000801081b */
[----:B------:R-:W-:Y:S01]  /*4ac0*/  FFMA.FTZ R14, R14, UR7, -R27 ;  /* 0x000000070e0e7c23 */ /* 0x000fe2000801081b */
[----:B------:R-:W-:Y:S01]  /*4ad0*/  IMAD.IADD R7, R16, 0x1, -R7 ;  /* 0x0000000110077824 */ /* 0x000fe200078e0a07 */
[----:B------:R2:W-:Y:S01]  /*4ae0*/  MUFU.EX2 R160, R6 ;  /* 0x0000000600a07308 */ /* 0x0005e20000000800 */
[--C-:B------:R-:W-:Y:S01]  /*4af0*/  FFMA.FTZ R9, R9, UR7, -R27.reuse ;  /* 0x0000000709097c23 */ /* 0x100fe2000801081b */
[--C-:B------:R-:W-:Y:S01]  /*4b00*/  FFMA.FTZ R15, R15, UR7, -R27.reuse ;  /* 0x000000070f0f7c23 */ /* 0x100fe2000801081b */
[--C-:B------:R-:W-:Y:S01]  /*4b10*/  FFMA.FTZ R18, R18, UR7, -R27.reuse ;  /* 0x0000000712127c23 */ /* 0x100fe2000801081b */
[--C-:B------:R-:W-:Y:S01]  /*4b20*/  FFMA.FTZ R19, R19, UR7, -R27.reuse ;  /* 0x0000000713137c23 */ /* 0x100fe2000801081b */
[----:B------:R-:W-:Y:S01]  /*4b30*/  LEA.HI R16, R17, R16, RZ, 0x5 ;  /* 0x0000001011107211 */ /* 0x000fe200078f28ff */
[--C-:B------:R-:W-:Y:S01]  /*4b40*/  FFMA.FTZ R20, R20, UR7, -R27.reuse ;  /* 0x0000000714147c23 */ /* 0x100fe2000801081b */
[----:B------:R-:W-:Y:S01]  /*4b50*/  FFMA.FTZ R21, R21, UR7, -R27 ;  /* 0x0000000715157c23 */ /* 0x000fe2000801081b */
[----:B------:R3:W-:Y:S01]  /*4b60*/  MUFU.EX2 R162, R8 ;  /* 0x0000000800a27308 */ /* 0x0007e20000000800 */
[----:B--2---:R-:W-:Y:S01]  /*4b70*/  SHF.R.S32.HI R6, RZ, 0x1f, R7 ;  /* 0x0000001fff067819 */ /* 0x004fe20000011407 */
[--C-:B------:R-:W-:Y:S01]  /*4b80*/  FFMA.FTZ R22, R22, UR7, -R27.reuse ;  /* 0x0000000716167c23 */ /* 0x100fe2000801081b */
[----:B------:R-:W-:Y:S01]  /*4b90*/  SHF.L.U32 R16, R16, 0x5, RZ ;  /* 0x0000000510107819 */ /* 0x000fe200000006ff */
[--C-:B------:R-:W-:Y:S01]  /*4ba0*/  FFMA.FTZ R23, R23, UR7, -R27.reuse ;  /* 0x0000000717177c23 */ /* 0x100fe2000801081b */
[----:B------:R-:W-:Y:S01]  /*4bb0*/  LEA.HI R6, R6, R7, RZ, 0x3 ;  /* 0x0000000706067211 */ /* 0x000fe200078f18ff */
[----:B------:R-:W-:Y:S01]  /*4bc0*/  FFMA.FTZ R24, R24, UR7, -R27 ;  /* 0x0000000718187c23 */ /* 0x000fe2000801081b */
[----:B------:R-:W-:Y:S01]  /*4bd0*/  LOP3.LUT R17, R16, 0x7ffffc00, RZ, 0xc0, !PT ;  /* 0x7ffffc0010117812 */ /* 0x000fe200078ec0ff */
[----:B------:R2:W-:Y:S01]  /*4be0*/  MUFU.EX2 R156, R10 ;  /* 0x0000000a009c7308 */ /* 0x0005e20000000800 */
[C---:B---3--:R-:W-:Y:S01]  /*4bf0*/  LOP3.LUT R8, R6.reuse, 0xfffffff8, RZ, 0xc0, !PT ;  /* 0xfffffff806087812 */ /* 0x048fe200078ec0ff */
[----:B------:R-:W-:-:S02]  /*4c00*/  IMAD.SHL.U32 R6, R6, 0x40, RZ ;  /* 0x0000004006067824 */ /* 0x000fc400078e00ff */
[--C-:B------:R-:W-:Y:S01]  /*4c10*/  FFMA.FTZ R25, R25, UR7, -R27.reuse ;  /* 0x0000000719197c23 */ /* 0x100fe2000801081b */
[----:B------:R-:W-:Y:S01]  /*4c20*/  FFMA.FTZ R26, R26, UR7, -R27 ;  /* 0x000000071a1a7c23 */ /* 0x000fe2000801081b */
[----:B-1----:R-:W-:Y:S01]  /*4c30*/  F2FP.BF16.F32.PACK_AB R155, R47, R46 ;  /* 0x0000002e2f9b723e */ /* 0x002fe200000010ff */
[----:B------:R-:W-:Y:S01]  /*4c40*/  IMAD.IADD R8, R7, 0x1, -R8 ;  /* 0x0000000107087824 */ /* 0x000fe200078e0a08 */
[----:B------:R-:W-:Y:S01]  /*4c50*/  SHF.R.S32.HI R7, RZ, 0x4, R5 ;  /* 0x00000004ff077819 */ /* 0x000fe20000011405 */
[----:B------:R-:W1:Y:S01]  /*4c60*/  MUFU.EX2 R29, R28 ;  /* 0x0000001c001d7308 */ /* 0x000e620000000800 */
[----:B------:R-:W-:Y:S02]  /*4c70*/  F2FP.BF16.F32.PACK_AB R153, R43, R42 ;  /* 0x0000002a2b99723e */ /* 0x000fe400000010ff */
[----:B------:R-:W-:Y:S01]  /*4c80*/  SHF.L.U32 R5, R8, 0x6, RZ ;  /* 0x0000000608057819 */ /* 0x000fe200000006ff */
[----:B--2---:R-:W-:Y:S02]  /*4c90*/  IMAD.SHL.U32 R10, R7, 0x8, RZ ;  /* 0x00000008070a7824 */ /* 0x004fe400078e00ff */
[----:B------:R-:W-:Y:S01]  /*4ca0*/  FADD.FTZ R7, R32, R161 ;  /* 0x000000a120077221 */ /* 0x000fe20000010000 */
[----:B------:R-:W-:-:S02]  /*4cb0*/  LOP3.LUT P3, RZ, R8, 0x2, RZ, 0xc0, !PT ;  /* 0x0000000208ff7812 */ /* 0x000fc4000786c0ff */
[----:B------:R-:W-:Y:S01]  /*4cc0*/  LOP3.LUT R5, R5, 0x1c0, RZ, 0xc0, !PT ;  /* 0x000001c005057812 */ /* 0x000fe200078ec0ff */
[----:B------:R2:W-:Y:S01]  /*4cd0*/  MUFU.EX2 R31, R14 ;  /* 0x0000000e001f7308 */ /* 0x0005e20000000800 */
[----:B------:R-:W-:Y:S01]  /*4ce0*/  LOP3.LUT P4, RZ, R8, 0x4, RZ, 0xc0, !PT ;  /* 0x0000000408ff7812 */ /* 0x000fe2000788c0ff */
[----:B------:R-:W-:Y:S01]  /*4cf0*/  FADD.FTZ R8, R30, R7 ;  /* 0x000000071e087221 */ /* 0x000fe20000010000 */
[----:B------:R-:W-:Y:S02]  /*4d00*/  LOP3.LUT R10, R5, 0x8, R10, 0xf8, !PT ;  /* 0x00000008050a7812 */ /* 0x000fe400078ef80a */
[----:B------:R-:W-:Y:S01]  /*4d10*/  SHF.R.U32.HI R5, RZ, 0x3, R5 ;  /* 0x00000003ff057819 */ /* 0x000fe20000011605 */
[----:B------:R-:W-:Y:S01]  /*4d20*/  FADD.FTZ R7, R163, R8 ;  /* 0x00000008a3077221 */ /* 0x000fe20000010000 */
[----:B------:R-:W-:Y:S01]  /*4d30*/  LOP3.LUT R8, R6, 0x7ffffe00, RZ, 0xc0, !PT ;  /* 0x7ffffe0006087812 */ /* 0x000fe200078ec0ff */
[----:B------:R-:W3:Y:S01]  /*4d40*/  MUFU.EX2 R9, R9 ;  /* 0x0000000900097308 */ /* 0x000ee20000000800 */
[----:B--2---:R-:W-:Y:S01]  /*4d50*/  IMAD.U32 R14, RZ, RZ, UR39 ;  /* 0x00000027ff0e7e24 */ /* 0x004fe2000f8e00ff */
[----:B------:R-:W-:Y:S01]  /*4d60*/  LOP3.LUT R10, R10, R5, RZ, 0x3c, !PT ;  /* 0x000000050a0a7212 */ /* 0x000fe200078e3cff */
[----:B------:R-:W-:Y:S01]  /*4d70*/  FADD.FTZ R6, R34, R7 ;  /* 0x0000000722067221 */ /* 0x000fe20000010000 */
[----:B------:R-:W-:Y:S01]  /*4d80*/  F2FP.BF16.F32.PACK_AB R161, R161, R32 ;  /* 0x00000020a1a1723e */ /* 0x000fe200000010ff */
[----:B------:R-:W-:Y:S01]  /*4d90*/  @!P1 VIADD R5, R14, 0x28c40 ;  /* 0x00028c400e059836 */ /* 0x000fe20000000000 */
[----:B------:R-:W-:Y:S01]  /*4da0*/  IADD3 R10, R10, R8, R17 ;  /* 0x000000080a0a7210 */ /* 0x000fe20007ffe011 */
[----:B------:R-:W-:Y:S01]  /*4db0*/  FADD.FTZ R7, R35, R6 ;  /* 0x0000000623077221 */ /* 0x000fe20000010000 */
[----:B------:R-:W2:Y:S01]  /*4dc0*/  MUFU.EX2 R15, R15 ;  /* 0x0000000f000f7308 */ /* 0x000ea20000000800 */
[----:B------:R-:W-:-:S02]  /*4dd0*/  F2FP.BF16.F32.PACK_AB R163, R163, R30 ;  /* 0x0000001ea3a3723e */ /* 0x000fc400000010ff */
[----:B------:R-:W-:Y:S01]  /*4de0*/  @!P1 PRMT R5, RZ, 0x654, R5 ;  /* 0x00000654ff059816 */ /* 0x000fe20000000005 */
[----:B------:R-:W-:Y:S01]  /*4df0*/  FADD.FTZ R8, R38, R7 ;  /* 0x0000000726087221 */ /* 0x000fe20000010000 */
[----:B------:R-:W-:Y:S02]  /*4e00*/  LEA R10, R10, UR39, 0x1 ;  /* 0x000000270a0a7c11 */ /* 0x000fe4000f8e08ff */
[----:B------:R1:W-:Y:S01]  /*4e10*/  @!P1 SYNCS.ARRIVE.TRANS64.RED.A1T0 RZ, [R5+URZ], RZ ;  /* 0x000000ff05ff99a7 */ /* 0x0003e2000810043f */
[----:B------:R-:W4:Y:S01]  /*4e20*/  MUFU.EX2 R18, R18 ;  /* 0x0000001200127308 */ /* 0x000f220000000800 */
[----:B------:R-:W-:-:S04]  /*4e30*/  FADD.FTZ R7, R39, R8 ;  /* 0x0000000827077221 */ /* 0x000fc80000010000 */
[----:B------:R-:W-:Y:S01]  /*4e40*/  FADD.FTZ R8, R42, R7 ;  /* 0x000000072a087221 */ /* 0x000fe20000010000 */
[----:B------:R-:W-:Y:S01]  /*4e50*/  MOV R7, 0x20 ;  /* 0x0000002000077802 */ /* 0x000fe20000000f00 */
[----:B-1----:R-:W-:Y:S01]  /*4e60*/  FADD.FTZ R5, R160, R29 ;  /* 0x0000001da0057221 */ /* 0x002fe20000010000 */
[----:B------:R-:W-:Y:S01]  /*4e70*/  MUFU.EX2 R19, R19 ;  /* 0x0000001300137308 */ /* 0x000fe20000000800 */
[----:B------:R-:W-:Y:S01]  /*4e80*/  FADD.FTZ R17, R43, R8 ;  /* 0x000000082b117221 */ /* 0x000fe20000010000 */
[----:B------:R-:W-:Y:S02]  /*4e90*/  VIADD R8, R10, 0x26800 ;  /* 0x000268000a087836 */ /* 0x000fe40000000000 */
[----:B------:R-:W-:Y:S01]  /*4ea0*/  FADD.FTZ R6, R162, R5 ;  /* 0x00000005a2067221 */ /* 0x000fe20000010000 */
[----:B---3--:R-:W-:Y:S01]  /*4eb0*/  F2FP.BF16.F32.PACK_AB R162, R9, R162 ;  /* 0x000000a209a2723e */ /* 0x008fe200000010ff */
[----:B------:R-:W-:Y:S01]  /*4ec0*/  FADD.FTZ R16, R46, R17 ;  /* 0x000000112e107221 */ /* 0x000fe20000010000 */
[----:B------:R-:W-:Y:S01]  /*4ed0*/  SEL R7, R7, 0xffffffe0, !P3 ;  /* 0xffffffe007077807 */ /* 0x000fe20005800000 */
[----:B------:R-:W-:Y:S01]  /*4ee0*/  FADD.FTZ R5, R9, R6 ;  /* 0x0000000609057221 */ /* 0x000fe20000010000 */
[----:B------:R-:W1:Y:S01]  /*4ef0*/  MUFU.EX2 R20, R20 ;  /* 0x0000001400147308 */ /* 0x000e620000000800 */
[----:B------:R-:W-:Y:S01]  /*4f00*/  FADD.FTZ R47, R47, R16 ;  /* 0x000000102f2f7221 */ /* 0x000fe20000010000 */
[----:B------:R-:W-:-:S02]  /*4f10*/  VIADD R9, R10, 0x26840 ;  /* 0x000268400a097836 */ /* 0x000fc40000000000 */
[----:B------:R-:W-:Y:S01]  /*4f20*/  FADD.FTZ R6, R156, R5 ;  /* 0x000000059c067221 */ /* 0x000fe20000010000 */
[C---:B------:R-:W-:Y:S01]  /*4f30*/  @P4 IADD3 R9, R8.reuse, -0x40, RZ ;  /* 0xffffffc008094810 */ /* 0x040fe20007ffe0ff */
[----:B------:R-:W-:Y:S01]  /*4f40*/  IMAD.IADD R8, R8, 0x1, R7 ;  /* 0x0000000108087824 */ /* 0x000fe200078e0207 */
[----:B------:R-:W-:Y:S01]  /*4f50*/  F2FP.BF16.F32.PACK_AB R160, R29, R160 ;  /* 0x000000a01da0723e */ /* 0x000fe200000010ff */
[C---:B------:R-:W-:Y:S01]  /*4f60*/  FADD.FTZ R6, R31.reuse, R6 ;  /* 0x000000061f067221 */ /* 0x040fe20000010000 */
[----:B------:R-:W3:Y:S01]  /*4f70*/  MUFU.EX2 R21, R21 ;  /* 0x0000001500157308 */ /* 0x000ee20000000800 */
[----:B------:R-:W-:Y:S01]  /*4f80*/  BAR.SYNC.DEFER_BLOCKING 0xf, 0x100 ;  /* 0x03c4000000007b1d */ /* 0x000fe20000010000 */
[----:B------:R-:W-:Y:S01]  /*4f90*/  F2FP.BF16.F32.PACK_AB R156, R31, R156 ;  /* 0x0000009c1f9c723e */ /* 0x000fe200000010ff */
[----:B--2---:R-:W-:Y:S01]  /*4fa0*/  FADD.FTZ R5, R15, R6 ;  /* 0x000000060f057221 */ /* 0x004fe20000010000 */
[----:B----4-:R-:W-:Y:S01]  /*4fb0*/  F2FP.BF16.F32.PACK_AB R158, R18, R15 ;  /* 0x0000000f129e723e */ /* 0x010fe200000010ff */
[----:B------:R-:W-:-:S02]  /*4fc0*/  IMAD.IADD R7, R7, 0x1, R9 ;  /* 0x0000000107077824 */ /* 0x000fc400078e0209 */
[----:B------:R-:W-:Y:S01]  /*4fd0*/  FADD.FTZ R6, R18, R5 ;  /* 0x0000000512067221 */ /* 0x000fe20000010000 */
[----:B------:R-:W2:Y:S01]  /*4fe0*/  MUFU.EX2 R22, R22 ;  /* 0x0000001600167308 */ /* 0x000ea20000000800 */
[----:B-1----:R-:W-:Y:S02]  /*4ff0*/  F2FP.BF16.F32.PACK_AB R152, R20, R19 ;  /* 0x000000131498723e */ /* 0x002fe400000010ff */
[----:B------:R-:W-:-:S04]  /*5000*/  FADD.FTZ R5, R19, R6 ;  /* 0x0000000613057221 */ /* 0x000fc80000010000 */
[----:B------:R-:W-:Y:S01]  /*5010*/  FADD.FTZ R6, R20, R5 ;  /* 0x0000000514067221 */ /* 0x000fe20000010000 */
[----:B------:R-:W-:Y:S03]  /*5020*/  MUFU.EX2 R50, R50 ;  /* 0x0000003200327308 */ /* 0x000fe60000000800 */
[----:B---3--:R-:W-:-:S05]  /*5030*/  FADD.FTZ R5, R21, R6 ;  /* 0x0000000615057221 */ /* 0x008fca0000010000 */
[----:B------:R-:W1:Y:S01]  /*5040*/  MUFU.EX2 R51, R51 ;  /* 0x0000003300337308 */ /* 0x000e620000000800 */
[C---:B--2---:R-:W-:Y:S01]  /*5050*/  F2FP.BF16.F32.PACK_AB R154, R22.reuse, R21 ;  /* 0x00000015169a723e */ /* 0x044fe200000010ff */
[----:B------:R-:W-:Y:S01]  /*5060*/  FADD.FTZ R22, R22, R5 ;  /* 0x0000000516167221 */ /* 0x000fe20000010000 */
[----:B------:R2:W-:Y:S04]  /*5070*/  STSM.16.M88.4 [R10+0x26800], R160 ;  /* 0x026800a00a007844 */ /* 0x0005e80000000200 */
[----:B------:R2:W-:Y:S01]  /*5080*/  STSM.16.M88.4 [R8], R156 ;  /* 0x0000009c08007844 */ /* 0x0005e20000000200 */
[----:B------:R-:W-:Y:S03]  /*5090*/  MUFU.EX2 R23, R23 ;  /* 0x0000001700177308 */ /* 0x000fe60000000800 */
[----:B------:R2:W-:Y:S05]  /*50a0*/  STSM.16.M88.4 [R9], R152 ;  /* 0x0000009809007844 */ /* 0x0005ea0000000200 */
        /* <DEDUP_REMOVED lines=9> */
[----:B------:R-:W3:Y:S01]  /*5140*/  MUFU.EX2 R25, R25 ;  /* 0x0000001900197308 */ /* 0x000ee20000000800 */
[----:B-1----:R-:W-:-:S07]  /*5150*/  FADD.FTZ R6, R54, R51 ;  /* 0x0000003336067221 */ /* 0x002fce0000010000 */
[----:B------:R-:W1:Y:S01]  /*5160*/  MUFU.EX2 R26, R26 ;  /* 0x0000001a001a7308 */ /* 0x000e620000000800 */
[C---:B----4-:R-:W-:Y:S01]  /*5170*/  F2FP.BF16.F32.PACK_AB R167, R55.reuse, R54 ;  /* 0x0000003637a7723e */ /* 0x050fe200000010ff */
[----:B------:R-:W-:Y:S01]  /*5180*/  FADD.FTZ R6, R55, R6 ;  /* 0x0000000637067221 */ /* 0x000fe20000010000 */
[----:B---3--:R-:W-:Y:S01]  /*5190*/  FADD.FTZ R5, R25, R24 ;  /* 0x0000001819057221 */ /* 0x008fe20000010000 */
[----:B-1----:R-:W-:-:S03]  /*51a0*/  F2FP.BF16.F32.PACK_AB R166, R26, R25 ;  /* 0x000000191aa6723e */ /* 0x002fc600000010ff */
[----:B------:R-:W-:Y:S02]  /*51b0*/  FADD.FTZ R5, R26, R5 ;  /* 0x000000051a057221 */ /* 0x000fe40000010000 */
[----:B------:R2:W-:Y:S01]  /*51c0*/  STSM.16.M88.4 [R7], R164 ;  /* 0x000000a407007844 */ /* 0x0005e20000000200 */
[----:B------:R-:W-:Y:S05]  /*51d0*/  @!P0 BRA `(.L_x_7198) ;  /* 0x0000000000048947 */ /* 0x000fea0003800000 */
[----:B------:R-:W-:Y:S01]  /*51e0*/  BPT.TRAP 0x1 ;  /* 0x000000040000795c */ /* 0x000fe20000300000 */
.L_x_7198:
[----:B------:R1:W3:Y:S01]  /*51f0*/  SYNCS.PHASECHK.TRANS64.TRYWAIT P3, [UR39+0x28c50], R13 ;  /* 0x028c500dff0075a7 */ /* 0x0002e20008060167 */
[----:B------:R-:W-:Y:S05]  /*5200*/  @!P0 BRA `(.L_x_7199) ;  /* 0x0000000000048947 */ /* 0x000fea0003800000 */
[----:B------:R-:W-:Y:S01]  /*5210*/  BPT.TRAP 0x1 ;  /* 0x000000040000795c */ /* 0x000fe20000300000 */
.L_x_7199:
[----:B---3--:R-:W-:Y:S05]  /*5220*/  @P3 BRA `(.L_x_7200) ;  /* 0x0000000000083947 */ /* 0x008fea0003800000 */
[----:B------:R-:W3:Y:S02]  /*5230*/  SYNCS.PHASECHK.TRANS64.TRYWAIT P3, [UR39+0x28c50], R13 ;  /* 0x028c500dff0075a7 */ /* 0x000ee40008060167 */
[----:B---3--:R-:W-:Y:S05]  /*5240*/  @!P3 BRA `(.L_x_7201) ;  /* 0x000000bc0054b947 */ /* 0x008fea0003800000 */
.L_x_7200:
[----:B------:R-:W-:Y:S01]  /*5250*/  WARPGROUP.ARRIVE ;  /* 0x00000000000079c5 */ /* 0x000fe20000000000 */
[----:B------:R-:W-:Y:S01]  /*5260*/  UMOV UR14, UR38 ;  /* 0x00000026000e7c82 */ /* 0x000fe20008000000 */
[----:B------:R-:W-:Y:S01]  /*5270*/  UMOV UR15, 0x40000040 ;  /* 0x40000040000f7882 */ /* 0x000fe20000000000 */
[----:B------:R-:W-:Y:S01]  /*5280*/  UIADD3 UR4, UR38, 0x80, URZ ;  /* 0x0000008026047890 */ /* 0x000fe2000fffe03f */
[----:B---3--:R-:W-:Y:S01]  /*5290*/  @!P1 IADD3 R14, R14, 0x28c60, RZ ;  /* 0x00028c600e0e9810 */ /* 0x008fe20007ffe0ff */
[----:B------:R-:W-:Y:S01]  /*52a0*/  UIMAD UR10, UR37, UR10, -UR6 ;  /* 0x0000000a250a72a4 */ /* 0x000fe2000f8e0a06 */
[----:B------:R-:W-:Y:S01]  /*52b0*/  HGMMA.64x256x16.F32.BF16 R24, R160, gdesc[UR12].tnspB, RZ, !UPT, gsb0 ;  /* 0x43e0000ca0187df0 */ /* 0x000fe2000c0018ff */
[----:B------:R-:W-:Y:S01]  /*52c0*/  UMOV UR15, 0x40000040 ;  /* 0x40000040000f7882 */ /* 0x000fe20000000000 */
[----:B------:R-:W-:Y:S01]  /*52d0*/  UIADD3 UR41, UR41, -0x2, URZ ;  /* 0xfffffffe29297890 */ /* 0x000fe2000fffe03f */
[----:B------:R-:W-:Y:S01]  /*52e0*/  @!P1 PRMT R14, RZ, 0x654, R14 ;  /* 0x00000654ff0e9816 */ /* 0x000fe2000000000e */
[----:B------:R-:W-:Y:S01]  /*52f0*/  UMOV UR14, UR4 ;  /* 0x00000004000e7c82 */ /* 0x000fe20008000000 */
[----:B------:R-:W-:Y:S01]  /*5300*/  UIADD3 UR4, UR38, 0x100, URZ ;  /* 0x0000010026047890 */ /* 0x000fe2000fffe03f */
[----:B------:R-:W-:-:S02]  /*5310*/  WARPGROUP.DEPBAR.LE gsb0, 0x0 ;  /* 0x00008000000079c5 */ /* 0x000fc40000010000 */
[----:B------:R-:W-:-:S15]  /*5320*/  WARPGROUP.ARRIVE ;  /* 0x00000000000079c5 */ /* 0x000fde0000000000 */
[----:B------:R-:W-:-:S05]  /*5330*/  NOP ;  /* 0x0000000000007918 */ /* 0x000fca0000000000 */
        /* <DEDUP_REMOVED lines=10> */
[----:B------:R-:W3:Y:S02]  /*53e0*/  S2UR UR4, SR_CTAID.X ;  /* 0x00000000000479c3 */ /* 0x000ee40000002500 */
[----:B---3--:R-:W-:-:S03]  /*53f0*/  USHF.L.U32 UR11, UR4, 0x6, URZ ;  /* 0x00000006040b7899 */ /* 0x008fc6000800063f */
[----:B------:R-:W-:Y:S02]  /*5400*/  @UP0 ULDC UR4, c[0x0][0x44c] ;  /* 0x0001130000040ab9 */ /* 0x000fe40000000800 */
[----:B------:R-:W-:Y:S02]  /*5410*/  UIMAD.WIDE.U32 UR4, UR11, UR4, URZ ;  /* 0x000000040b0472a5 */ /* 0x000fe4000f8e003f */
[----:B------:R-:W-:Y:S01]  /*5420*/  UMOV UR6, UR11 ;  /* 0x0000000b00067c82 */ /* 0x000fe20008000000 */
[----:B------:R-:W-:Y:S02]  /*5430*/  WARPGROUP.DEPBAR.LE gsb0, 0x0 ;  /* 0x00008000000079c5 */ /* 0x000fe40000010000 */
[----:B------:R-:W-:-:S13]  /*5440*/  WARPGROUP.ARRIVE ;  /* 0x00000000000079c5 */ /* 0x000fda0000000000 */
[----:B------:R-:W-:Y:S01]  /*5450*/  HGMMA.64x256x16.F32.BF16 R24, R164, gdesc[UR12].tnspB, R24, gsb0 ;  /* 0x43e0000ca4187df0 */ /* 0x000fe20008001818 */
[----:B------:R-:W-:Y:S02]  /*5460*/  @UP0 ULDC UR14, c[0x0][0x450] ;  /* 0x00011400000e0ab9 */ /* 0x000fe40000000800 */
[----:B------:R-:W-:-:S03]  /*5470*/  @UP0 USHF.R.U32.HI UR6, URZ, UR14, UR5 ;  /* 0x0000000e3f060299 */ /* 0x000fc60008011605 */
[----:B------:R-:W-:Y:S01]  /*5480*/  UMOV UR5, URZ ;  /* 0x0000003f00057c82 */ /* 0x000fe20008000000 */
[----:B------:R-:W-:-:S04]  /*5490*/  UIADD3 UR6, UR10, UR6, URZ ;  /* 0x000000060a067290 */ /* 0x000fc8000fffe03f */
[----:B------:R-:W-:-:S04]  /*54a0*/  USHF.R.S32.HI UR4, URZ, 0x1f, UR6 ;  /* 0x0000001f3f047899 */ /* 0x000fc80008011406 */
[----:B------:R-:W-:-:S04]  /*54b0*/  ULEA.HI UR4, UR4, UR6, URZ, 0x6 ;  /* 0x0000000604047291 */ /* 0x000fc8000f8f303f */
[----:B------:R-:W-:-:S04]  /*54c0*/  USHF.R.S32.HI UR4, URZ, 0x6, UR4 ;  /* 0x000000063f047899 */ /* 0x000fc80008011404 */
[----:B------:R-:W-:-:S04]  /*54d0*/  UISETP.LT.AND UP1, UPT, UR40, UR4, UPT ;  /* 0x000000042800728c */ /* 0x000fc8000bf21270 */
[----:B------:R-:W-:-:S03]  /*54e0*/  USEL UR25, UR40, UR4, !UP1 ;  /* 0x0000000428197287 */ /* 0x000fc6000c800000 */
[----:B------:R-:W-:Y:S01]  /*54f0*/  UMOV UR4, URZ ;  /* 0x0000003f00047c82 */ /* 0x000fe20008000000 */
[----:B------:R-:W-:-:S06]  /*5500*/  UISETP.GE.AND UP1, UPT, UR41, UR25, UPT ;  /* 0x000000192900728c */ /* 0x000fcc000bf26270 */
[----:B------:R-:W-:Y:S01]  /*5510*/  PLOP3.LUT P3, PT, PT, PT, UP1, 0x80, 0x0 ;  /* 0x000000000000781c */ /* 0x000fe20003f6f018 */
[----:B------:R-:W-:Y:S02]  /*5520*/  WARPGROUP.DEPBAR.LE gsb0, 0x0 ;  /* 0x00008000000079c5 */ /* 0x000fe40000010000 */
[----:B------:R-:W-:Y:S01]  /*5530*/  @!PT LDS RZ, [RZ] ;  /* 0x00000000fffff984 */ /* 0x000fe20000000800 */
[----:B------:R-:W-:Y:S01]  /*5540*/  @!PT LDS RZ, [RZ] ;  /* 0x00000000fffff984 */ /* 0x000fe20000000800 */
[----:B------:R-:W-:Y:S01]  /*5550*/  @!PT LDS RZ, [RZ] ;  /* 0x00000000fffff984 */ /* 0x000fe20000000800 */
[----:B------:R-:W-:Y:S01]  /*5560*/  @!PT LDS RZ, [RZ] ;  /* 0x00000000fffff984 */ /* 0x000fe20000000800 */
[----:B------:R3:W-:Y:S06]  /*5570*/  MEMBAR.ALL.CTA ;  /* 0x0000000000007992 */ /* 0x0007ec0000008000 */
[----:B---3--:R-:W3:Y:S02]  /*5580*/  FENCE.VIEW.ASYNC.S ;  /* 0x00000000000073c6 */ /* 0x008ee40000000000 */
[----:B---3--:R-:W-:Y:S01]  /*5590*/  NOP ;  /* 0x0000000000007918 */ /* 0x008fe20000000000 */
[----:B------:R-:W-:Y:S06]  /*55a0*/  BAR.ARV 0xe, 0x100 ;  /* 0x0384000000007b1d */ /* 0x000fec0000002000 */
[----:B------:R3:W-:Y:S01]  /*55b0*/  @!P1 SYNCS.ARRIVE.TRANS64.RED.A1T0 RZ, [R14+URZ], RZ ;  /* 0x000000ff0eff99a7 */ /* 0x0007e2000810043f */
[----:B------:R-:W-:Y:S05]  /*55c0*/  @!P3 BRA `(.L_x_7202) ;  /* 0x00000020008cb947 */ /* 0x000fea0003800000 */
[----:B---3--:R-:W-:Y:S01]  /*55d0*/  IMAD.MOV.U32 R14, RZ, RZ, R4 ;  /* 0x000000ffff0e7224 */ /* 0x008fe200078e0004 */
[----:B------:R-:W-:Y:S01]  /*55e0*/  UMOV UR5, URZ ;  /* 0x0000003f00057c82 */ /* 0x000fe20008000000 */
[----:B------:R-:W-:Y:S01]  /*55f0*/  IMAD.MOV.U32 R15, RZ, RZ, R3 ;  /* 0x000000ffff0f7224 */ /* 0x000fe200078e0003 */
[----:B------:R-:W-:Y:S01]  /*5600*/  UMOV UR6, URZ ;  /* 0x0000003f00067c82 */ /* 0x000fe20008000000 */
[----:B------:R-:W-:Y:S01]  /*5610*/  ULDC UR27, c[0x0][0x288] ;  /* 0x0000a200001b7ab9 */ /* 0x000fe20000000800 */
[----:B------:R-:W-:Y:S01]  /*5620*/  ULDC UR28, c[0x0][0x2f0] ;  /* 0x0000bc00001c7ab9 */ /* 0x000fe20000000800 */
[----:B------:R-:W-:Y:S01]  /*5630*/  ULDC UR29, c[0x0][0x9d8] ;  /* 0x00027600001d7ab9 */ /* 0x000fe20000000800 */
[----:B------:R-:W-:-:S05]  /*5640*/  ULDC UR26, c[0x0][0x988] ;  /* 0x00026200001a7ab9 */ /* 0x000fca0000000800 */
.L_x_7211:
[----:B------:R-:W-:-:S04]  /*5650*/  UIADD3 UR4, UR6, 0x1, URZ ;  /* 0x0000000106047890 */ /* 0x000fc8000fffe03f */
[----:B------:R-:W-:-:S04]  /*5660*/  UISETP.NE.AND UP1, UPT, UR4, 0x2, UPT ;  /* 0x000000020400788c */ /* 0x000fc8000bf25270 */
[----:B------:R-:W-:Y:S02]  /*5670*/  USEL UR7, URZ, 0x1, UP1 ;  /* 0x000000013f077887 */ /* 0x000fe40008800000 */
[----:B------:R-:W-:Y:S02]  /*5680*/  USEL UR4, UR4, URZ, UP1 ;  /* 0x0000003f04047287 */ /* 0x000fe40008800000 */
[----:B------:R-:W-:Y:S01]  /*5690*/  ULOP3.LUT UR5, UR5, UR7, URZ, 0x3c, !UPT ;  /* 0x0000000705057292 */ /* 0x000fe2000f8e3c3f */
[----:B------:R-:W-:Y:S11]  /*56a0*/  @!P0 BRA `(.L_x_7203) ;  /* 0x0000000000048947 */ /* 0x000ff60003800000 */
[----:B------:R-:W-:Y:S01]  /*56b0*/  BPT.TRAP 0x1 ;  /* 0x000000040000795c */ /* 0x000fe20000300000 */
.L_x_7203:
[----:B------:R-:W-:Y:S01]  /*56c0*/  ULEA UR30, UR4, UR39, 0x3 ;  /* 0x00000027041e7291 */ /* 0x000fe2000f8e183f */
[----:B01----:R-:W-:-:S04]  /*56d0*/  MOV R13, UR5 ;  /* 0x00000005000d7c02 */ /* 0x003fc80008000f00 */
[----:B------:R-:W-:-:S04]  /*56e0*/  SHF.L.U32 R13, R13, 0x1f, RZ ;  /* 0x0000001f0d0d7819 */ /* 0x000fc800000006ff */
[----:B------:R0:W1:Y:S01]  /*56f0*/  SYNCS.PHASECHK.TRANS64.TRYWAIT P3, [UR30+0x28c30], R13 ;  /* 0x028c300dff0075a7 */ /* 0x000062000806015e */
[----:B------:R-:W-:Y:S05]  /*5700*/  @!P0 BRA `(.L_x_7204) ;  /* 0x0000000000048947 */ /* 0x000fea0003800000 */
[----:B------:R-:W-:Y:S01]  /*5710*/  BPT.TRAP 0x1 ;  /* 0x000000040000795c */ /* 0x000fe20000300000 */
.L_x_7204:
[----:B-1----:R-:W-:Y:S05]  /*5720*/  @P3 BRA `(.L_x_7205) ;  /* 0x0000000000083947 */ /* 0x002fea0003800000 */
[----:B------:R-:W1:Y:S02]  /*5730*/  SYNCS.PHASECHK.TRANS64.TRYWAIT P3, [UR30+0x28c30], R13 ;  /* 0x028c300dff0075a7 */ /* 0x000e64000806015e */
[----:B-1----:R-:W-:Y:S05]  /*5740*/  @!P3 BRA `(.L_x_7206) ;  /* 0x000000b80028b947 */ /* 0x002fea0003800000 */
.L_x_7205:
[----:B------:R-:W-:Y:S01]  /*5750*/  ULEA UR10, UR4, UR24, 0x9 ;  /* 0x00000018040a7291 */ /* 0x000fe2000f8e483f */
[----:B--2---:R-:W-:Y:S01]  /*5760*/  WARPGROUP.ARRIVE ;  /* 0x00000000000079c5 */ /* 0x004fe20000000000 */
[----:B------:R-:W-:Y:S01]  /*5770*/  UMOV UR11, 0x40000040 ;  /* 0x40000040000b7882 */ /* 0x000fe20000000000 */
[----:B------:R-:W-:Y:S01]  /*5780*/  UMOV UR15, 0x40000040 ;  /* 0x40000040000f7882 */ /* 0x000fe20000000000 */
[----:B------:R-:W-:Y:S01]  /*5790*/  UIADD3 UR14, UR10, 0x2, URZ ;  /* 0x000000020a0e7890 */ /* 0x000fe2000fffe03f */
[----:B------:R-:W-:Y:S01]  /*57a0*/  IMAD.MOV.U32 R3, RZ, RZ, R12 ;  /* 0x000000ffff037224 */ /* 0x000fe200078e000c */
[----:B------:R-:W-:Y:S01]  /*57b0*/  UIADD3 UR18, UR10, 0x4, URZ ;  /* 0x000000040a127890 */ /* 0x000fe2000fffe03f */
[----:B------:R-:W-:Y:S01]  /*57c0*/  IMAD.U32 R22, RZ, RZ, UR28 ;  /* 0x0000001cff167e24 */ /* 0x000fe2000f8e00ff */
[----:B------:R-:W-:Y:S01]  /*57d0*/  UMOV UR19, 0x40000040 ;  /* 0x4000004000137882 */ /* 0x000fe20000000000 */
[----:B------:R-:W-:Y:S01]  /*57e0*/  HGMMA.64x64x16.F32.BF16 R152, gdesc[UR8], RZ, !UPT, gsb0 ;  /* 0x00e00000089879f0 */ /* 0x000fe2000c0018ff */
[----:B------:R-:W-:Y:S01]  /*57f0*/  UIADD3 UR22, UR10, 0x6, URZ ;  /* 0x000000060a167890 */ /* 0x000fe2000fffe03f */
[----:B------:R-:W-:Y:S01]  /*5800*/  UMOV UR23, 0x40000040 ;  /* 0x4000004000177882 */ /* 0x000fe20000000000 */
[----:B------:R-:W-:-:S02]  /*5810*/  @UP0 ULDC UR7, c[0x0][0x44c] ;  /* 0x0001130000070ab9 */ /* 0x000fc40000000800 */
[----:B-1----:R-:W-:Y:S01]  /*5820*/  @P2 IMAD.HI.U32 R4, R12, UR7, RZ ;  /* 0x000000070c042c27 */ /* 0x002fe2000f8e00ff */
[----:B------:R-:W-:-:S04]  /*5830*/  @UP0 ULDC UR7, c[0x0][0x450] ;  /* 0x0001140000070ab9 */ /* 0x000fc80000000800 */
[----:B------:R-:W-:Y:S01]  /*5840*/  @P2 SHF.R.U32.HI R3, RZ, UR7, R4 ;  /* 0x00000007ff032c19 */ /* 0x000fe20008011604 */
[----:B------:R-:W-:Y:S02]  /*5850*/  UMOV UR7, 0xffffffc0 ;  /* 0xffffffc000077882 */ /* 0x000fe40000000000 */
[----:B------:R-:W-:Y:S02]  /*5860*/  UIMAD UR7, UR41, UR7, 0x1 ;  /* 0x00000001290774a4 */ /* 0x000fe4000f8e0207 */
[----:B------:R-:W1:Y:S01]  /*5870*/  SHFL.IDX PT, R16, R3, RZ, 0x1c1f ;  /* 0x001c1fff03107589 */ /* 0x000e6200000e0000 */
        /* <DEDUP_REMOVED lines=13> */
[----:B------:R-:W-:Y:S01]  /*5950*/  IADD3 R161, -R11, UR7, RZ ;  /* 0x000000070ba17c10 */ /* 0x000fe2000fffe1ff */
[----:B------:R-:W2:Y:S01]  /*5960*/  MUFU.TANH R20, R152 ;  /* 0x0000009800147308 */ /* 0x000ea20000002400 */
[----:B------:R-:W-:Y:S01]  /*5970*/  FMUL.FTZ R156, R156, UR29 ;  /* 0x0000001d9c9c7c20 */ /* 0x000fe20008410000 */
[----:B------:R-:W-:Y:S01]  /*5980*/  FMUL.FTZ R160, R160, UR29 ;  /* 0x0000001da0a07c20 */ /* 0x000fe20008410000 */
[----:B------:R-:W-:Y:S01]  /*5990*/  FMUL.FTZ R157, R157, UR29 ;  /* 0x0000001d9d9d7c20 */ /* 0x000fe20008410000 */
[----:B------:R-:W-:-:S02]  /*59a0*/  IMAD R161, R22, UR37, R161 ;  /* 0x0000002516a17c24 */ /* 0x000fc4000f8e02a1 */
        /* <DEDUP_REMOVED lines=28> */
[----:B-1----:R-:W-:Y:S01]  /*5b70*/  IADD3 R160, R16, -UR27, R161 ;  /* 0x8000001b10a07c10 */ /* 0x002fe2000fffe0a1 */
[----:B------:R-:W-:-:S03]  /*5b80*/  UMOV UR7, UR26 ;  /* 0x0000001a00077c82 */ /* 0x000fc60008000000 */
[C---:B------:R-:W-:Y:S02]  /*5b90*/  ISETP.GT.AND P3, PT, R160.reuse, RZ, PT ;  /* 0x000000ffa000720c */ /* 0x040fe40003f64270 */
[----:B------:R-:W-:Y:S01]  /*5ba0*/  ISETP.GT.AND P4, PT, R160, 0x1, PT ;  /* 0x00000001a000780c */ /* 0x000fe20003f84270 */
[----:B------:R4:W1:Y:S01]  /*5bb0*/  MUFU.TANH R23, R4 ;  /* 0x0000000400177308 */ /* 0x0008620000002400 */
[----:B--2---:R-:W-:Y:S02]  /*5bc0*/  FSEL R20, R20, -INF , P3 ;  /* 0xff80000014147808 */ /* 0x004fe40001800000 */
[----:B------:R-:W-:Y:S02]  /*5bd0*/  ISETP.GT.AND P3, PT, R160, 0x8, PT ;  /* 0x00000008a000780c */ /* 0x000fe40003f64270 */
[----:B---3--:R-:W-:Y:S02]  /*5be0*/  FSEL R16, R153, -INF , P4 ;  /* 0xff80000099107808 */ /* 0x008fe40002000000 */
[----:B------:R-:W-:Y:S01]  /*5bf0*/  FMNMX.FTZ R17, R20, R15, !PT ;  /* 0x0000000f14117209 */ /* 0x000fe20007810000 */
[----:B------:R-:W2:Y:S01]  /*5c00*/  MUFU.TANH R164, R164 ;  /* 0x000000a400a47308 */ /* 0x000ea20000002400 */
[----:B------:R-:W-:-:S02]  /*5c10*/  ISETP.GT.AND P4, PT, R160, 0x9, PT ;  /* 0x00000009a000780c */ /* 0x000fc40003f84270 */
[----:B----4-:R-:W-:Y:S02]  /*5c20*/  FSEL R4, R156, -INF , P3 ;  /* 0xff8000009c047808 */ /* 0x010fe40001800000 */
[----:B------:R-:W-:Y:S02]  /*5c30*/  FMNMX.FTZ R19, R16, R17, !PT ;  /* 0x0000001110137209 */ /* 0x000fe40007810000 */
[----:B------:R-:W-:Y:S01]  /*5c40*/  ISETP.GT.AND P3, PT, R160, 0x10, PT ;  /* 0x00000010a000780c */ /* 0x000fe20003f64270 */
[----:B------:R-:W3:Y:S01]  /*5c50*/  MUFU.TANH R165, R165 ;  /* 0x000000a500a57308 */ /* 0x000ee20000002400 */
[----:B-----5:R-:W-:Y:S02]  /*5c60*/  FSEL R17, R157, -INF , P4 ;  /* 0xff8000009d117808 */ /* 0x020fe40002000000 */
[----:B------:R-:W-:Y:S02]  /*5c70*/  FMNMX.FTZ R22, R4, R19, !PT ;  /* 0x0000001304167209 */ /* 0x000fe40007810000 */
[----:B------:R-:W-:-:S02]  /*5c80*/  ISETP.GT.AND P4, PT, R160, 0x11, PT ;  /* 0x00000011a000780c */ /* 0x000fc40003f84270 */
[----:B------:R-:W-:Y:S01]  /*5c90*/  FSEL R18, R18, -INF , P3 ;  /* 0xff80000012127808 */ /* 0x000fe20001800000 */
[----:B------:R-:W4:Y:S01]  /*5ca0*/  MUFU.TANH R168, R168 ;  /* 0x000000a800a87308 */ /* 0x000f220000002400 */
[----:B------:R-:W-:Y:S02]  /*5cb0*/  FMNMX.FTZ R21, R17, R22, !PT ;  /* 0x0000001611157209 */ /* 0x000fe40007810000 */
[----:B------:R-:W-:Y:S02]  /*5cc0*/  ISETP.GT.AND P3, PT, R160, 0x18, PT ;  /* 0x00000018a000780c */ /* 0x000fe40003f64270 */
[----:B-1----:R-:W-:Y:S02]  /*5cd0*/  FSEL R19, R23, -INF , P4 ;  /* 0xff80000017137808 */ /* 0x002fe40002000000 */
[----:B------:R-:W-:Y:S01]  /*5ce0*/  FMNMX.FTZ R22, R18, R21, !PT ;  /* 0x0000001512167209 */ /* 0x000fe20007810000 */
[----:B------:R-:W1:Y:S01]  /*5cf0*/  MUFU.TANH R169, R169 ;  /* 0x000000a900a97308 */ /* 0x000e620000002400 */
[----:B------:R-:W-:-:S02]  /*5d00*/  ISETP.GT.AND P4, PT, R160, 0x19, PT ;  /* 0x00000019a000780c */ /* 0x000fc40003f84270 */
[----:B--2---:R-:W-:Y:S02]  /*5d10*/  FSEL R21, R164, -INF , P3 ;  /* 0xff800000a4157808 */ /* 0x004fe40001800000 */
[----:B------:R-:W-:Y:S02]  /*5d20*/  FMNMX.FTZ R152, R19, R22, !PT ;  /* 0x0000001613987209 */ /* 0x000fe40007810000 */
[C---:B------:R-:W-:Y:S01]  /*5d30*/  ISETP.GT.AND P3, PT, R160.reuse, 0x20, PT ;  /* 0x00000020a000780c */ /* 0x040fe20003f64270 */
[----:B------:R-:W2:Y:S01]  /*5d40*/  MUFU.TANH R172, R172 ;  /* 0x000000ac00ac7308 */ /* 0x000ea20000002400 */
[----:B---3--:R-:W-:Y:S02]  /*5d50*/  FSEL R22, R165, -INF , P4 ;  /* 0xff800000a5167808 */ /* 0x008fe40002000000 */
[----:B------:R-:W-:Y:S02]  /*5d60*/  FMNMX.FTZ R153, R21, R152, !PT ;  /* 0x0000009815997209 */ /* 0x000fe40007810000 */
[----:B------:R-:W-:-:S02]  /*5d70*/  ISETP.GT.AND P4, PT, R160, 0x21, PT ;  /* 0x00000021a000780c */ /* 0x000fc40003f84270 */
[----:B----4-:R-:W-:Y:S01]  /*5d80*/  FSEL R23, R168, -INF , P3 ;  /* 0xff800000a8177808 */ /* 0x010fe20001800000 */
[----:B------:R-:W3:Y:S01]  /*5d90*/  MUFU.TANH R173, R173 ;  /* 0x000000ad00ad7308 */ /* 0x000ee20000002400 */
[----:B------:R-:W-:Y:S02]  /*5da0*/  FMNMX.FTZ R156, R22, R153, !PT ;  /* 0x00000099169c7209 */ /* 0x000fe40007810000 */
[C---:B------:R-:W-:Y:S02]  /*5db0*/  ISETP.GT.AND P3, PT, R160.reuse, 0x28, PT ;  /* 0x00000028a000780c */ /* 0x040fe40003f64270 */
[----:B-1----:R-:W-:Y:S02]  /*5dc0*/  FSEL R152, R169, -INF , P4 ;  /* 0xff800000a9987808 */ /* 0x002fe40002000000 */
[----:B------:R-:W-:Y:S01]  /*5dd0*/  FMNMX.FTZ R157, R23, R156, !PT ;  /* 0x0000009c179d7209 */ /* 0x000fe20007810000 */
[----:B------:R-:W1:Y:S01]  /*5de0*/  MUFU.TANH R176, R176 ;  /* 0x000000b000b07308 */ /* 0x000e620000002400 */
[----:B------:R-:W-:-:S02]  /*5df0*/  ISETP.GT.AND P4, PT, R160, 0x29, PT ;  /* 0x00000029a000780c */ /* 0x000fc40003f84270 */
[----:B--2---:R-:W-:Y:S02]  /*5e00*/  FSEL R153, R172, -INF , P3 ;  /* 0xff800000ac997808 */ /* 0x004fe40001800000 */
[----:B------:R-:W-:Y:S02]  /*5e10*/  FMNMX.FTZ R164, R152, R157, !PT ;  /* 0x0000009d98a47209 */ /* 0x000fe40007810000 */
[----:B------:R-:W-:Y:S01]  /*5e20*/  ISETP.GT.AND P3, PT, R160, 0x30, PT ;  /* 0x00000030a000780c */ /* 0x000fe20003f64270 */
[----:B------:R-:W2:Y:S01]  /*5e30*/  MUFU.TANH R177, R177 ;  /* 0x000000b100b17308 */ /* 0x000ea20000002400 */
[----:B---3--:R-:W-:Y:S02]  /*5e40*/  FSEL R156, R173, -INF , P4 ;  /* 0xff800000ad9c7808 */ /* 0x008fe40002000000 */
[----:B------:R-:W-:Y:S01]  /*5e50*/  FMNMX.FTZ R157, R153, R164, !PT ;  /* 0x000000a4999d7209 */ /* 0x000fe20007810000 */
[----:B------:R-:W-:Y:S01]  /*5e60*/  FMUL.FTZ R164, R154, UR29 ;  /* 0x0000001d9aa47c20 */ /* 0x000fe20008410000 */
[----:B------:R-:W-:-:S02]  /*5e70*/  ISETP.GT.AND P4, PT, R160, 0x31, PT ;  /* 0x00000031a000780c */ /* 0x000fc40003f84270 */
[----:B------:R-:W-:Y:S01]  /*5e80*/  FMNMX.FTZ R165, R156, R157, !PT ;  /* 0x0000009d9ca57209 */ /* 0x000fe20007810000 */
[----:B------:R-:W3:Y:S01]  /*5e90*/  MUFU.TANH R180, R180 ;  /* 0x000000b400b47308 */ /* 0x000ee20000002400 */
[----:B-1----:R-:W-:Y:S02]  /*5ea0*/  FSEL R154, R176, -INF , P3 ;  /* 0xff800000b09a7808 */ /* 0x002fe40001800000 */
[----:B------:R-:W-:Y:S02]  /*5eb0*/  ISETP.GT.AND P3, PT, R160, 0x38, PT ;  /* 0x00000038a000780c */ /* 0x000fe40003f64270 */
[----:B------:R-:W-:Y:S01]  /*5ec0*/  FMNMX.FTZ R168, R154, R165, !PT ;  /* 0x000000a59aa87209 */ /* 0x000fe20007810000 */
[----:B------:R-:W-:Y:S02]  /*5ed0*/  FMUL.FTZ R165, R155, UR29 ;  /* 0x0000001d9ba57c20 */ /* 0x000fe40008410000 */
[----:B------:R-:W1:Y:S01]  /*5ee0*/  MUFU.TANH R181, R181 ;  /* 0x000000b500b57308 */ /* 0x000e620000002400 */
[----:B--2---:R-:W-:-:S02]  /*5ef0*/  FSEL R157, R177, -INF , P4 ;  /* 0xff800000b19d7808 */ /* 0x004fc40002000000 */
[----:B------:R-:W-:Y:S02]  /*5f00*/  ISETP.GT.AND P4, PT, R160, 0x39, PT ;  /* 0x00000039a000780c */ /* 0x000fe40003f84270 */
[----:B------:R-:W-:-:S03]  /*5f10*/  FMNMX.FTZ R168, R157, R168, !PT ;  /* 0x000000a89da87209 */ /* 0x000fc60007810000 */
[----:B------:R2:W4:Y:S01]  /*5f20*/  MUFU.TANH R172, R164 ;  /* 0x000000a400ac7308 */ /* 0x0005220000002400 */
[----:B---3--:R-:W-:-:S04]  /*5f30*/  FSEL R155, R180, -INF , P3 ;  /* 0xff800000b49b7808 */ /* 0x008fc80001800000 */
[----:B------:R-:W-:-:S03]  /*5f40*/  FMNMX.FTZ R169, R155, R168, !PT ;  /* 0x000000a89ba97209 */ /* 0x000fc60007810000 */
[----:B------:R-:W3:Y:S01]  /*5f50*/  MUFU.TANH R176, R165 ;  /* 0x000000a500b07308 */ /* 0x000ee20000002400 */
[----:B-1----:R-:W-:Y:S01]  /*5f60*/  FSEL R160, R181, -INF , P4 ;  /* 0xff800000b5a07808 */ /* 0x002fe20002000000 */
[----:B--2---:R-:W1:Y:S03]  /*5f70*/  SHFL.IDX PT, R164, R3, 0x1, 0x1c1f ;  /* 0x003c1f0003a47f89 */ /* 0x004e6600000e0000 */
[----:B------:R-:W-:-:S03]  /*5f80*/  FMNMX.FTZ R169, R160, R169, !PT ;  /* 0x000000a9a0a97209 */ /* 0x000fc60007810000 */
[----:B------:R-:W2:Y:S02]  /*5f90*/  MUFU.TANH R177, R158 ;  /* 0x0000009e00b17308 */ /* 0x000ea40000002400 */
[----:B------:R-:W5:Y:S06]  /*5fa0*/  SHFL.BFLY PT, R168, R169, 0x2, 0x1f ;  /* 0x0c401f00a9a87f89 */ /* 0x000f6c00000e0000 */
[----:B------:R4:W0:Y:S08]  /*5fb0*/  MUFU.TANH R180, R159 ;  /* 0x0000009f00b47308 */ /* 0x0008300000002400 */
[----:B------:R-:W0:Y:S01]  /*5fc0*/  MUFU.TANH R181, R162 ;  /* 0x000000a200b57308 */ /* 0x000e220000002400 */
[----:B-1----:R-:W-:-:S04]  /*5fd0*/  IADD3 R173, R164, -UR27, R161 ;  /* 0x8000001ba4ad7c10 */ /* 0x002fc8000fffe0a1 */
[C---:B------:R-:W-:Y:S02]  /*5fe0*/  ISETP.GT.AND P3, PT, R173.reuse, RZ, PT ;  /* 0x000000ffad00720c */ /* 0x040fe40003f64270 */
[----:B------:R-:W-:Y:S01]  /*5ff0*/  ISETP.GT.AND P4, PT, R173, 0x1, PT ;  /* 0x00000001ad00780c */ /* 0x000fe20003f84270 */
[----:B------:R2:W-:Y:S01]  /*6000*/  MUFU.TANH R184, R163 ;  /* 0x000000a300b87308 */ /* 0x0005e20000002400 */
[----:B-----5:R-:W-:Y:S02]  /*6010*/  FMNMX.FTZ R168, R169, R168, !PT ;  /* 0x000000a8a9a87209 */ /* 0x020fe40007810000 */
[----:B----4-:R-:W-:Y:S02]  /*6020*/  FSEL R159, R172, -INF , P3 ;  /* 0xff800000ac9f7808 */ /* 0x010fe40001800000 */
[----:B------:R-:W-:Y:S01]  /*6030*/  ISETP.GT.AND P3, PT, R173, 0x8, PT ;  /* 0x00000008ad00780c */ /* 0x000fe20003f64270 */
[----:B------:R-:W1:Y:S01]  /*6040*/  SHFL.BFLY PT, R165, R168, 0x1, 0x1f ;  /* 0x0c201f00a8a57f89 */ /* 0x000e6200000e0000 */
[----:B---3--:R-:W-:Y:S01]  /*6050*/  FSEL R158, R176, -INF , P4 ;  /* 0xff800000b09e7808 */ /* 0x008fe20002000000 */
[----:B------:R-:W3:Y:S01]  /*6060*/  MUFU.TANH R166, R166 ;  /* 0x000000a600a67308 */ /* 0x000ee20000002400 */
[----:B------:R-:W-:-:S02]  /*6070*/  FMNMX.FTZ R161, R159, R14, !PT ;  /* 0x0000000e9fa17209 */ /* 0x000fc40007810000 */
[----:B------:R-:W-:Y:S02]  /*6080*/  ISETP.GT.AND P4, PT, R173, 0x9, PT ;  /* 0x00000009ad00780c */ /* 0x000fe40003f84270 */
[----:B--2---:R-:W-:Y:S02]  /*6090*/  FSEL R163, R177, -INF , P3 ;  /* 0xff800000b1a37808 */ /* 0x004fe40001800000 */
[----:B------:R-:W-:Y:S01]  /*60a0*/  FMNMX.FTZ R162, R158, R161, !PT ;  /* 0x000000a19ea27209 */ /* 0x000fe20007810000 */
[----:B------:R0:W2:Y:S01]  /*60b0*/  MUFU.TANH R185, R167 ;  /* 0x000000a700b97308 */ /* 0x0000a20000002400 */
[----:B------:R-:W-:Y:S02]  /*60c0*/  ISETP.GT.AND P3, PT, R173, 0x10, PT ;  /* 0x00000010ad00780c */ /* 0x000fe40003f64270 */
[----:B------:R-:W-:Y:S02]  /*60d0*/  FMNMX.FTZ R162, R163, R162, !PT ;  /* 0x000000a2a3a27209 */ /* 0x000fe40007810000 */
[----:B------:R-:W-:-:S02]  /*60e0*/  ISETP.GT.AND P6, PT, R173, 0x20, PT ;  /* 0x00000020ad00780c */ /* 0x000fc40003fc4270 */
[C---:B------:R-:W-:Y:S01]  /*60f0*/  ISETP.GT.AND P5, PT, R173.reuse, 0x29, PT ;  /* 0x00000029ad00780c */ /* 0x040fe20003fa4270 */
[----:B------:R-:W4:Y:S01]  /*6100*/  MUFU.TANH R186, R170 ;  /* 0x000000aa00ba7308 */ /* 0x000f220000002400 */
[----:B0-----:R-:W-:Y:S02]  /*6110*/  FSEL R167, R180, -INF , P4 ;  /* 0xff800000b4a77808 */ /* 0x001fe40002000000 */
[----:B------:R-:W-:Y:S02]  /*6120*/  ISETP.GT.AND P4, PT, R173, 0x11, PT ;  /* 0x00000011ad00780c */ /* 0x000fe40003f84270 */
[----:B------:R-:W-:Y:S02]  /*6130*/  FMNMX.FTZ R161, R167, R162, !PT ;  /* 0x000000a2a7a17209 */ /* 0x000fe40007810000 */
[----:B-1----:R-:W-:Y:S01]  /*6140*/  FMNMX.FTZ R3, R168, R165, !PT ;  /* 0x000000a5a8037209 */ /* 0x002fe20007810000 */
[----:B------:R0:W1:Y:S01]  /*6150*/  MUFU.TANH R164, R171 ;  /* 0x000000ab00a47308 */ /* 0x0000620000002400 */
[----:B------:R-:W-:-:S02]  /*6160*/  FSEL R168, R181, -INF , P3 ;  /* 0xff800000b5a87808 */ /* 0x000fc40001800000 */
[----:B------:R-:W-:Y:S02]  /*6170*/  ISETP.GT.AND P3, PT, R173, 0x18, PT ;  /* 0x00000018ad00780c */ /* 0x000fe40003f64270 */
[----:B------:R-:W-:Y:S02]  /*6180*/  FMNMX.FTZ R162, R168, R161, !PT ;  /* 0x000000a1a8a27209 */ /* 0x000fe40007810000 */
[----:B---3--:R-:W-:Y:S01]  /*6190*/  FSEL R169, R166, -INF , P3 ;  /* 0xff800000a6a97808 */ /* 0x008fe20001800000 */
[----:B------:R-:W3:Y:S01]  /*61a0*/  MUFU.TANH R174, R174 ;  /* 0x000000ae00ae7308 */ /* 0x000ee20000002400 */
[----:B0-----:R-:W-:Y:S01]  /*61b0*/  FSEL R171, R184, -INF , P4 ;  /* 0xff800000b8ab7808 */ /* 0x001fe20002000000 */
[----:B------:R-:W-:Y:S01]  /*61c0*/  FMUL.FTZ R166, R3, UR7 ;  /* 0x0000000703a67c20 */ /* 0x000fe20008410000 */
[----:B------:R-:W-:Y:S02]  /*61d0*/  ISETP.GT.AND P4, PT, R173, 0x19, PT ;  /* 0x00000019ad00780c */ /* 0x000fe40003f84270 */
[----:B------:R-:W-:-:S02]  /*61e0*/  FMNMX.FTZ R162, R171, R162, !PT ;  /* 0x000000a2aba27209 */ /* 0x000fc40007810000 */
[----:B--2---:R-:W-:Y:S01]  /*61f0*/  FSEL R170, R185, -INF , P4 ;  /* 0xff800000b9aa7808 */ /* 0x004fe20002000000 */
[----:B------:R0:W2:Y:S01]  /*6200*/  MUFU.TANH R172, R175 ;  /* 0x000000af00ac7308 */ /* 0x0000a20000002400 */
[----:B------:R-:W-:Y:S02]  /*6210*/  FMNMX.FTZ R165, R169, R162, !PT ;  /* 0x000000a2a9a57209 */ /* 0x000fe40007810000 */
[C---:B------:R-:W-:Y:S02]  /*6220*/  ISETP.GT.AND P3, PT, R173.reuse, 0x21, PT ;  /* 0x00000021ad00780c */ /* 0x040fe40003f64270 */
[----:B----4-:R-:W-:Y:S02]  /*6230*/  FSEL R161, R186, -INF , P6 ;  /* 0xff800000baa17808 */ /* 0x010fe40003000000 */
[----:B------:R-:W-:Y:S01]  /*6240*/  FMNMX.FTZ R162, R170, R165, !PT ;  /* 0x000000a5aaa27209 */ /* 0x000fe20007810000 */
[----:B------:R-:W4:Y:S01]  /*6250*/  MUFU.TANH R178, R178 ;  /* 0x000000b200b27308 */ /* 0x000f220000002400 */
[----:B------:R-:W-:-:S02]  /*6260*/  ISETP.GT.AND P4, PT, R173, 0x28, PT ;  /* 0x00000028ad00780c */ /* 0x000fc40003f84270 */
[----:B-1----:R-:W-:Y:S02]  /*6270*/  FSEL R164, R164, -INF , P3 ;  /* 0xff800000a4a47808 */ /* 0x002fe40001800000 */
[----:B------:R-:W-:Y:S02]  /*6280*/  FMNMX.FTZ R165, R161, R162, !PT ;  /* 0x000000a2a1a57209 */ /* 0x000fe40007810000 */
[----:B---3--:R-:W-:Y:S01]  /*6290*/  FSEL R162, R174, -INF , P4 ;  /* 0xff800000aea27808 */ /* 0x008fe20002000000 */
[----:B------:R-:W1:Y:S01]  /*62a0*/  MUFU.TANH R179, R179 ;  /* 0x000000b300b37308 */ /* 0x000e620000002400 */
[----:B0-----:R-:W-:Y:S02]  /*62b0*/  FMNMX.FTZ R175, R164, R165, !PT ;  /* 0x000000a5a4af7209 */ /* 0x001fe40007810000 */
[----:B------:R-:W-:Y:S02]  /*62c0*/  FSETP.NEU.FTZ.AND P3, PT, R3, -INF , PT ;  /* 0xff8000000300780b */ /* 0x000fe40003f7d000 */
[----:B--2---:R-:W-:-:S02]  /*62d0*/  FSEL R165, R172, -INF , P5 ;  /* 0xff800000aca57808 */ /* 0x004fc40002800000 */
[C---:B------:R-:W-:Y:S01]  /*62e0*/  ISETP.GT.AND P6, PT, R173.reuse, 0x30, PT ;  /* 0x00000030ad00780c */ /* 0x040fe20003fc4270 */
[----:B------:R-:W0:Y:S01]  /*62f0*/  MUFU.TANH R182, R182 ;  /* 0x000000b600b67308 */ /* 0x000e220000002400 */
[----:B------:R-:W-:Y:S02]  /*6300*/  FMNMX.FTZ R172, R162, R175, !PT ;  /* 0x000000afa2ac7209 */ /* 0x000fe40007810000 */
[----:B------:R-:W-:Y:S02]  /*6310*/  FSEL R185, R166, RZ, P3 ;  /* 0x000000ffa6b97208 */ /* 0x000fe40001800000 */
[----:B------:R-:W-:Y:S02]  /*6320*/  ISETP.GT.AND P4, PT, R173, 0x31, PT ;  /* 0x00000031ad00780c */ /* 0x000fe40003f84270 */
[----:B----4-:R-:W-:Y:S01]  /*6330*/  FSEL R166, R178, -INF , P6 ;  /* 0xff800000b2a67808 */ /* 0x010fe20003000000 */
[----:B------:R-:W2:Y:S01]  /*6340*/  MUFU.TANH R183, R183 ;  /* 0x000000b700b77308 */ /* 0x000ea20000002400 */
[----:B------:R-:W-:Y:S01]  /*6350*/  FMNMX.FTZ R175, R165, R172, !PT ;  /* 0x000000aca5af7209 */ /* 0x000fe20007810000 */
[--C-:B------:R-:W-:Y:S01]  /*6360*/  FFMA.FTZ R176, R20, UR7, -R185.reuse ;  /* 0x0000000714b07c23 */ /* 0x100fe200080108b9 */
[----:B------:R-:W-:Y:S01]  /*6370*/  ISETP.GT.AND P5, PT, R173, 0x38, PT ;  /* 0x00000038ad00780c */ /* 0x000fe20003fa4270 */
[--C-:B------:R-:W-:Y:S01]  /*6380*/  FFMA.FTZ R178, R16, UR7, -R185.reuse ;  /* 0x0000000710b27c23 */ /* 0x100fe200080108b9 */
[----:B-1----:R-:W-:Y:S01]  /*6390*/  FSEL R20, R179, -INF , P4 ;  /* 0xff800000b3147808 */ /* 0x002fe20002000000 */
[--C-:B------:R-:W-:Y:S01]  /*63a0*/  FFMA.FTZ R179, R154, UR7, -R185.reuse ;  /* 0x000000079ab37c23 */ /* 0x100fe200080108b9 */
[----:B------:R-:W-:Y:S01]  /*63b0*/  FMNMX.FTZ R175, R166, R175, !PT ;  /* 0x000000afa6af7209 */ /* 0x000fe20007810000 */
[----:B------:R1:W-:Y:S01]  /*63c0*/  MUFU.EX2 R172, R176 ;  /* 0x000000b000ac7308 */ /* 0x0003e20000000800 */
[----:B------:R-:W-:Y:S01]  /*63d0*/  ISETP.GT.AND P4, PT, R173, 0x39, PT ;  /* 0x00000039ad00780c */ /* 0x000fe20003f84270 */
[--C-:B------:R-:W-:Y:S01]  /*63e0*/  FFMA.FTZ R17, R17, UR7, -R185.reuse ;  /* 0x0000000711117c23 */ /* 0x100fe200080108b9 */
[----:B0-----:R-:W-:Y:S01]  /*63f0*/  FSEL R173, R182, -INF , P5 ;  /* 0xff800000b6ad7808 */ /* 0x001fe20002800000 */
[--C-:B------:R-:W-:Y:S01]  /*6400*/  FFMA.FTZ R18, R18, UR7, -R185.reuse ;  /* 0x0000000712127c23 */ /* 0x100fe200080108b9 */
[----:B------:R-:W-:Y:S01]  /*6410*/  FMNMX.FTZ R174, R20, R175, !PT ;  /* 0x000000af14ae7209 */ /* 0x000fe20007810000 */
[--C-:B------:R-:W-:Y:S01]  /*6420*/  FFMA.FTZ R157, R157, UR7, -R185.reuse ;  /* 0x000000079d9d7c23 */ /* 0x100fe200080108b9 */
[--C-:B------:R-:W-:Y:S01]  /*6430*/  FFMA.FTZ R182, R160, UR7, -R185.reuse ;  /* 0x00000007a0b67c23 */ /* 0x100fe200080108b9 */
[----:B------:R0:W-:Y:S01]  /*6440*/  MUFU.EX2 R175, R178 ;  /* 0x000000b200af7308 */ /* 0x0001e20000000800 */
[----:B--2---:R-:W-:Y:S01]  /*6450*/  FSEL R16, R183, -INF , P4 ;  /* 0xff800000b7107808 */ /* 0x004fe20002000000 */
[--C-:B-1----:R-:W-:Y:S01]  /*6460*/  FFMA.FTZ R176, R152, UR7, -R185.reuse ;  /* 0x0000000798b07c23 */ /* 0x102fe200080108b9 */
[----:B------:R-:W-:Y:S01]  /*6470*/  FMNMX.FTZ R177, R173, R174, !PT ;  /* 0x000000aeadb17209 */ /* 0x000fe20007810000 */
[--C-:B------:R-:W-:Y:S01]  /*6480*/  FFMA.FTZ R174, R4, UR7, -R185.reuse ;  /* 0x0000000704ae7c23 */ /* 0x100fe200080108b9 */
[--C-:B------:R-:W-:Y:S01]  /*6490*/  FFMA.FTZ R19, R19, UR7, -R185.reuse ;  /* 0x0000000713137c23 */ /* 0x100fe200080108b9 */
[--C-:B------:R-:W-:Y:S01]  /*64a0*/  FFMA.FTZ R21, R21, UR7, -R185.reuse ;  /* 0x0000000715157c23 */ /* 0x100fe200080108b9 */
[----:B------:R-:W-:Y:S01]  /*64b0*/  FMNMX.FTZ R177, R16, R177, !PT ;  /* 0x000000b110b17209 */ /* 0x000fe20007810000 */
[----:B------:R-:W-:Y:S01]  /*64c0*/  MUFU.EX2 R17, R17 ;  /* 0x0000001100117308 */ /* 0x000fe20000000800 */
[--C-:B0-----:R-:W-:Y:S01]  /*64d0*/  FFMA.FTZ R178, R156, UR7, -R185.reuse ;  /* 0x000000079cb27c23 */ /* 0x101fe200080108b9 */
[--C-:B------:R-:W-:Y:S01]  /*64e0*/  FFMA.FTZ R22, R22, UR7, -R185.reuse ;  /* 0x0000000716167c23 */ /* 0x100fe200080108b9 */
[--C-:B------:R-:W-:Y:S01]  /*64f0*/  FFMA.FTZ R23, R23, UR7, -R185.reuse ;  /* 0x0000000717177c23 */ /* 0x100fe200080108b9 */
[----:B------:R-:W0:Y:S04]  /*6500*/  SHFL.BFLY PT, R4, R177, 0x2, 0x1f ;  /* 0x0c401f00b1047f89 */ /* 0x000e2800000e0000 */
[----:B------:R-:W-:Y:S08]  /*6510*/  MUFU.EX2 R174, R174 ;  /* 0x000000ae00ae7308 */ /* 0x000ff00000000800 */
[----:B------:R-:W-:Y:S08]  /*6520*/  MUFU.EX2 R18, R18 ;  /* 0x0000001200127308 */ /* 0x000ff00000000800 */
[----:B------:R-:W-:Y:S01]  /*6530*/  MUFU.EX2 R19, R19 ;  /* 0x0000001300137308 */ /* 0x000fe20000000800 */
[----:B0-----:R-:W-:Y:S01]  /*6540*/  FMNMX.FTZ R180, R177, R4, !PT ;  /* 0x00000004b1b47209 */ /* 0x001fe20007810000 */
[----:B------:R-:W-:-:S06]  /*6550*/  FFMA.FTZ R177, R153, UR7, -R185 ;  /* 0x0000000799b17c23 */ /* 0x000fcc00080108b9 */
[----:B------:R-:W-:Y:S01]  /*6560*/  MUFU.EX2 R21, R21 ;  /* 0x0000001500157308 */ /* 0x000fe20000000800 */
[----:B------:R-:W0:Y:S07]  /*6570*/  SHFL.BFLY PT, R181, R180, 0x1, 0x1f ;  /* 0x0c201f00b4b57f89 */ /* 0x000e2e00000e0000 */
[----:B------:R-:W-:Y:S08]  /*6580*/  MUFU.EX2 R22, R22 ;  /* 0x0000001600167308 */ /* 0x000ff00000000800 */
[----:B------:R-:W-:Y:S08]  /*6590*/  MUFU.EX2 R23, R23 ;  /* 0x0000001700177308 */ /* 0x000ff00000000800 */
[----:B------:R-:W-:Y:S01]  /*65a0*/  MUFU.EX2 R176, R176 ;  /* 0x000000b000b07308 */ /* 0x000fe20000000800 */
[----:B0-----:R-:W-:Y:S01]  /*65b0*/  FMNMX.FTZ R4, R180, R181, !PT ;  /* 0x000000b5b4047209 */ /* 0x001fe20007810000 */
[----:B------:R-:W-:-:S03]  /*65c0*/  FFMA.FTZ R181, R155, UR7, -R185 ;  /* 0x000000079bb57c23 */ /* 0x000fc600080108b9 */
[C---:B------:R-:W-:Y:S01]  /*65d0*/  FSETP.NEU.FTZ.AND P4, PT, R4.reuse, -INF , PT ;  /* 0xff8000000400780b */ /* 0x040fe20003f9d000 */
[C---:B------:R-:W-:Y:S02]  /*65e0*/  FMUL.FTZ R152, R4.reuse, UR7 ;  /* 0x0000000704987c20 */ /* 0x040fe40008410000 */
[----:B------:R-:W-:Y:S01]  /*65f0*/  MUFU.EX2 R180, R157 ;  /* 0x0000009d00b47308 */ /* 0x000fe20000000800 */
[----:B------:R-:W-:Y:S02]  /*6600*/  FSEL R153, R4, RZ, P4 ;  /* 0x000000ff04997208 */ /* 0x000fe40002000000 */
[----:B------:R-:W-:Y:S02]  /*6610*/  FSEL R154, R152, RZ, P4 ;  /* 0x000000ff989a7208 */ /* 0x000fe40002000000 */
[----:B------:R-:W-:Y:S01]  /*6620*/  FSEL R152, R3, RZ, P3 ;  /* 0x000000ff03987208 */ /* 0x000fe20001800000 */
[----:B------:R-:W-:Y:S01]  /*6630*/  FADD.FTZ R153, -R153, R14 ;  /* 0x0000000e99997221 */ /* 0x000fe20000010100 */
[----:B------:R-:W-:Y:S01]  /*6640*/  MOV R14, UR30 ;  /* 0x0000001e000e7c02 */ /* 0x000fe20008000f00 */
[--C-:B------:R-:W-:Y:S01]  /*6650*/  FFMA.FTZ R159, R159, UR7, -R154.reuse ;  /* 0x000000079f9f7c23 */ /* 0x100fe2000801089a */
[--C-:B------:R-:W-:Y:S01]  /*6660*/  FFMA.FTZ R158, R158, UR7, -R154.reuse ;  /* 0x000000079e9e7c23 */ /* 0x100fe2000801089a */
[----:B------:R-:W-:Y:S01]  /*6670*/  FADD.FTZ R152, -R152, R15 ;  /* 0x0000000f98987221 */ /* 0x000fe20000010100 */
[----:B------:R-:W-:Y:S01]  /*6680*/  FMUL.FTZ R153, R153, UR7 ;  /* 0x0000000799997c20 */ /* 0x000fe20008410000 */
[----:B------:R0:W-:Y:S01]  /*6690*/  MUFU.EX2 R156, R159 ;  /* 0x0000009f009c7308 */ /* 0x0001e20000000800 */
[----:B------:R-:W-:Y:S01]  /*66a0*/  FFMA.FTZ R163, R163, UR7, -R154 ;  /* 0x00000007a3a37c23 */ /* 0x000fe2000801089a */
[----:B------:R-:W-:Y:S01]  /*66b0*/  FMUL.FTZ R15, R152, UR7 ;  /* 0x00000007980f7c20 */ /* 0x000fe20008410000 */
[----:B------:R-:W-:-:S02]  /*66c0*/  @!P1 VIADD R152, R14, 0x28c40 ;  /* 0x00028c400e989836 */ /* 0x000fc40000000000 */
[--C-:B------:R-:W-:Y:S01]  /*66d0*/  FFMA.FTZ R167, R167, UR7, -R154.reuse ;  /* 0x00000007a7a77c23 */ /* 0x100fe2000801089a */
[--C-:B------:R-:W-:Y:S01]  /*66e0*/  FFMA.FTZ R168, R168, UR7, -R154.reuse ;  /* 0x00000007a8a87c23 */ /* 0x100fe2000801089a */
[--C-:B------:R-:W-:Y:S01]  /*66f0*/  FFMA.FTZ R171, R171, UR7, -R154.reuse ;  /* 0x00000007abab7c23 */ /* 0x100fe2000801089a */
[----:B------:R-:W-:Y:S01]  /*6700*/  ISETP.NE.AND P3, PT, R2, RZ, PT ;  /* 0x000000ff0200720c */ /* 0x000fe20003f65270 */
[----:B------:R-:W1:Y:S01]  /*6710*/  MUFU.EX2 R15, R15 ;  /* 0x0000000f000f7308 */ /* 0x000e620000000800 */
[----:B0-----:R-:W-:Y:S01]  /*6720*/  FFMA.FTZ R159, R169, UR7, -R154 ;  /* 0x00000007a99f7c23 */ /* 0x001fe2000801089a */
[----:B------:R-:W-:Y:S01]  /*6730*/  @!P1 PRMT R152, RZ, 0x654, R152 ;  /* 0x00000654ff989816 */ /* 0x000fe20000000098 */
[--C-:B------:R-:W-:Y:S01]  /*6740*/  FFMA.FTZ R170, R170, UR7, -R154.reuse ;  /* 0x00000007aaaa7c23 */ /* 0x100fe2000801089a */
[--C-:B------:R-:W-:Y:S01]  /*6750*/  FFMA.FTZ R161, R161, UR7, -R154.reuse ;  /* 0x00000007a1a17c23 */ /* 0x100fe2000801089a */
[--C-:B------:R-:W-:Y:S01]  /*6760*/  FFMA.FTZ R164, R164, UR7, -R154.reuse ;  /* 0x00000007a4a47c23 */ /* 0x100fe2000801089a */
[----:B------:R1:W-:Y:S01]  /*6770*/  @!P1 SYNCS.ARRIVE.TRANS64.RED.A1T0 RZ, [R152+URZ], RZ ;  /* 0x000000ff98ff99a7 */ /* 0x0003e2000810043f */
[--C-:B------:R-:W-:Y:S01]  /*6780*/  FFMA.FTZ R162, R162, UR7, -R154.reuse ;  /* 0x00000007a2a27c23 */ /* 0x100fe2000801089a */
[----:B------:R0:W2:Y:S01]  /*6790*/  MUFU.EX2 R169, R153 ;  /* 0x0000009900a97308 */ /* 0x0000a20000000800 */
[--C-:B------:R-:W-:Y:S01]  /*67a0*/  FFMA.FTZ R165, R165, UR7, -R154.reuse ;  /* 0x00000007a5a57c23 */ /* 0x100fe2000801089a */
[--C-:B------:R-:W-:Y:S01]  /*67b0*/  FFMA.FTZ R20, R20, UR7, -R154.reuse ;  /* 0x0000000714147c23 */ /* 0x100fe2000801089a */
[--C-:B------:R-:W-:Y:S01]  /*67c0*/  FFMA.FTZ R173, R173, UR7, -R154.reuse ;  /* 0x00000007adad7c23 */ /* 0x100fe2000801089a */
[----:B------:R-:W-:-:S04]  /*67d0*/  FFMA.FTZ R16, R16, UR7, -R154 ;  /* 0x0000000710107c23 */ /* 0x000fc8000801089a */
[----:B------:R3:W4:Y:S01]  /*67e0*/  MUFU.EX2 R155, R158 ;  /* 0x0000009e009b7308 */ /* 0x0007220000000800 */
[----:B-1----:R-:W-:Y:S01]  /*67f0*/  FFMA.FTZ R152, R15, R5, R172 ;  /* 0x000000050f987223 */ /* 0x002fe200000100ac */
[-C--:B------:R-:W-:Y:S01]  /*6800*/  FMUL.FTZ R24, R24, R15.reuse ;  /* 0x0000000f18187220 */ /* 0x080fe20000410000 */
[-C--:B------:R-:W-:Y:S01]  /*6810*/  FMUL.FTZ R25, R25, R15.reuse ;  /* 0x0000000f19197220 */ /* 0x080fe20000410000 */
[-C--:B------:R-:W-:Y:S01]  /*6820*/  FMUL.FTZ R28, R28, R15.reuse ;  /* 0x0000000f1c1c7220 */ /* 0x080fe20000410000 */
[----:B0-----:R-:W-:Y:S01]  /*6830*/  FADD.FTZ R153, R175, R152 ;  /* 0x00000098af997221 */ /* 0x001fe20000010000 */
[-C--:B------:R-:W-:Y:S01]  /*6840*/  FMUL.FTZ R29, R29, R15.reuse ;  /* 0x0000000f1d1d7220 */ /* 0x080fe20000410000 */
[-C--:B------:R-:W-:Y:S01]  /*6850*/  FMUL.FTZ R32, R32, R15.reuse ;  /* 0x0000000f20207220 */ /* 0x080fe20000410000 */
[----:B------:R-:W0:Y:S01]  /*6860*/  MUFU.EX2 R163, R163 ;  /* 0x000000a300a37308 */ /* 0x000e220000000800 */
[----:B--2---:R-:W-:Y:S01]  /*6870*/  FFMA.FTZ R6, R169, R6, R156 ;  /* 0x00000006a9067223 */ /* 0x004fe2000001009c */
[----:B---3--:R-:W-:Y:S01]  /*6880*/  FADD.FTZ R158, R174, R153 ;  /* 0x00000099ae9e7221 */ /* 0x008fe20000010000 */
[-C--:B------:R-:W-:Y:S01]  /*6890*/  FMUL.FTZ R33, R33, R15.reuse ;  /* 0x0000000f21217220 */ /* 0x080fe20000410000 */
[-C--:B------:R-:W-:Y:S01]  /*68a0*/  FMUL.FTZ R36, R36, R15.reuse ;  /* 0x0000000f24247220 */ /* 0x080fe20000410000 */
[-C--:B------:R-:W-:Y:S01]  /*68b0*/  FMUL.FTZ R37, R37, R15.reuse ;  /* 0x0000000f25257220 */ /* 0x080fe20000410000 */
[-C--:B------:R-:W-:Y:S01]  /*68c0*/  FMUL.FTZ R40, R40, R15.reuse ;  /* 0x0000000f28287220 */ /* 0x080fe20000410000 */
[-C--:B------:R-:W-:Y:S01]  /*68d0*/  FMUL.FTZ R41, R41, R15.reuse ;  /* 0x0000000f29297220 */ /* 0x080fe20000410000 */
[----:B------:R1:W2:Y:S01]  /*68e0*/  MUFU.EX2 R160, R167 ;  /* 0x000000a700a07308 */ /* 0x0002a20000000800 */
        /* <DEDUP_REMOVED lines=9> */
[----:B-1----:R-:W-:-:S02]  /*6980*/  IMAD.U32 R167, RZ, RZ, UR6 ;  /* 0x00000006ffa77e24 */ /* 0x002fc4000f8e00ff */
[-C--:B------:R-:W-:Y:S01]  /*6990*/  FMUL.FTZ R56, R56, R15.reuse ;  /* 0x0000000f38387220 */ /* 0x080fe20000410000 */
[-C--:B------:R-:W-:Y:S01]  /*69a0*/  FMUL.FTZ R57, R57, R15.reuse ;  /* 0x0000000f39397220 */ /* 0x080fe20000410000 */
[-C--:B------:R-:W-:Y:S01]  /*69b0*/  FMUL.FTZ R60, R60, R15.reuse ;  /* 0x0000000f3c3c7220 */ /* 0x080fe20000410000 */
[-C--:B------:R-:W-:Y:S01]  /*69c0*/  FMUL.FTZ R61, R61, R15.reuse ;  /* 0x0000000f3d3d7220 */ /* 0x080fe20000410000 */
[----:B------:R-:W-:Y:S01]  /*69d0*/  @!P3 LEA R5, R167, R0, 0x6 ;  /* 0x00000000a705b211 */ /* 0x000fe200078e30ff */
[----:B------:R0:W1:Y:S01]  /*69e0*/  MUFU.EX2 R184, R171 ;  /* 0x000000ab00b87308 */ /* 0x0000620000000800 */
[----:B--2---:R-:W-:Y:S01]  /*69f0*/  FADD.FTZ R152, R160, R153 ;  /* 0x00000099a0987221 */ /* 0x004fe20000010000 */
[-C--:B------:R-:W-:Y:S01]  /*6a00*/  FMUL.FTZ R64, R64, R15.reuse ;  /* 0x0000000f40407220 */ /* 0x080fe20000410000 */
[----:B------:R-:W-:Y:S01]  /*6a10*/  @!P3 LEA R6, R5, UR39, 0x2 ;  /* 0x000000270506bc11 */ /* 0x000fe2000f8e10ff */
[----:B------:R-:W-:Y:S01]  /*6a20*/  FFMA.FTZ R5, R166, UR7, -R154 ;  /* 0x00000007a6057c23 */ /* 0x000fe2000801089a */
[-C--:B------:R-:W-:Y:S01]  /*6a30*/  FMUL.FTZ R65, R65, R15.reuse ;  /* 0x0000000f41417220 */ /* 0x080fe20000410000 */
[-C--:B------:R-:W-:Y:S01]  /*6a40*/  FMUL.FTZ R68, R68, R15.reuse ;  /* 0x0000000f44447220 */ /* 0x080fe20000410000 */
[-C--:B------:R-:W-:Y:S01]  /*6a50*/  FMUL.FTZ R69, R69, R15.reuse ;  /* 0x0000000f45457220 */ /* 0x080fe20000410000 */
[----:B------:R-:W2:Y:S01]  /*6a60*/  MUFU.EX2 R159, R159 ;  /* 0x0000009f009f7308 */ /* 0x000ea20000000800 */
[----:B0-----:R-:W-:Y:S01]  /*6a70*/  FADD.FTZ R171, R17, R158 ;  /* 0x0000009e11ab7221 */ /* 0x001fe20000010000 */
[----:B---3--:R-:W-:Y:S01]  /*6a80*/  FADD.FTZ R153, R157, R152 ;  /* 0x000000989d997221 */ /* 0x008fe20000010000 */
[----:B------:R-:W-:Y:S01]  /*6a90*/  @!P3 STS [R6+0x28800], R15 ;  /* 0x0288000f0600b388 */ /* 0x000fe20000000800 */
[-C--:B------:R-:W-:Y:S01]  /*6aa0*/  FMUL.FTZ R72, R72, R15.reuse ;  /* 0x0000000f48487220 */ /* 0x080fe20000410000 */
[----:B------:R-:W-:Y:S01]  /*6ab0*/  FADD.FTZ R158, R18, R171 ;  /* 0x000000ab129e7221 */ /* 0x000fe20000010000 */
[----:B------:R-:W-:Y:S01]  /*6ac0*/  FMUL.FTZ R73, R73, R15 ;  /* 0x0000000f49497220 */ /* 0x000fe20000410000 */
[----:B------:R0:W-:Y:S01]  /*6ad0*/  @!P3 STS [R6+0x28820], R169 ;  /* 0x028820a90600b388 */ /* 0x0001e20000000800 */
[----:B------:R-:W3:Y:S01]  /*6ae0*/  MUFU.EX2 R170, R170 ;  /* 0x000000aa00aa7308 */ /* 0x000ee20000000800 */
[----:B------:R-:W-:Y:S01]  /*6af0*/  FADD.FTZ R158, R19, R158 ;  /* 0x0000009e139e7221 */ /* 0x000fe20000010000 */
[C---:B-1----:R-:W-:Y:S01]  /*6b00*/  FADD.FTZ R152, R184.reuse, R153 ;  /* 0x00000099b8987221 */ /* 0x042fe20000010000 */
[----:B------:R-:W-:Y:S01]  /*6b10*/  F2FP.BF16.F32.PACK_AB R157, R184, R157 ;  /* 0x0000009db89d723e */ /* 0x000fe200000010ff */
[-C--:B------:R-:W-:Y:S01]  /*6b20*/  FMUL.FTZ R76, R76, R15.reuse ;  /* 0x0000000f4c4c7220 */ /* 0x080fe20000410000 */
[----:B------:R-:W-:Y:S01]  /*6b30*/  FADD.FTZ R153, R21, R158 ;  /* 0x0000009e15997221 */ /* 0x000fe20000010000 */
[-C--:B------:R-:W-:Y:S01]  /*6b40*/  FMUL.FTZ R77, R77, R15.reuse ;  /* 0x0000000f4d4d7220 */ /* 0x080fe20000410000 */
[-C--:B------:R-:W-:Y:S01]  /*6b50*/  FMUL.FTZ R80, R80, R15.reuse ;  /* 0x0000000f50507220 */ /* 0x080fe20000410000 */
[----:B------:R-:W1:Y:S01]  /*6b60*/  MUFU.EX2 R161, R161 ;  /* 0x000000a100a17308 */ /* 0x000e620000000800 */
[----:B------:R-:W-:Y:S01]  /*6b70*/  FADD.FTZ R154, R22, R153 ;  /* 0x00000099169a7221 */ /* 0x000fe20000010000 */
[----:B------:R-:W-:Y:S01]  /*6b80*/  F2FP.BF16.F32.PACK_AB R153, R155, R156 ;  /* 0x0000009c9b99723e */ /* 0x000fe200000010ff */
[-C--:B------:R-:W-:Y:S01]  /*6b90*/  FMUL.FTZ R81, R81, R15.reuse ;  /* 0x0000000f51517220 */ /* 0x080fe20000410000 */
[----:B------:R-:W-:Y:S01]  /*6ba0*/  F2FP.BF16.F32.PACK_AB R156, R19, R18 ;  /* 0x00000012139c723e */ /* 0x000fe200000010ff */
[----:B------:R-:W-:Y:S01]  /*6bb0*/  FMUL.FTZ R84, R84, R15 ;  /* 0x0000000f54547220 */ /* 0x000fe20000410000 */
[----:B------:R-:W-:Y:S01]  /*6bc0*/  F2FP.BF16.F32.PACK_AB R155, R160, R163 ;  /* 0x000000a3a09b723e */ /* 0x000fe200000010ff */
[----:B------:R-:W-:Y:S01]  /*6bd0*/  FMUL.FTZ R85, R85, R15 ;  /* 0x0000000f55557220 */ /* 0x000fe20000410000 */
[----:B------:R-:W4:Y:S01]  /*6be0*/  MUFU.EX2 R164, R164 ;  /* 0x000000a400a47308 */ /* 0x000f220000000800 */
[----:B------:R-:W-:Y:S01]  /*6bf0*/  F2FP.BF16.F32.PACK_AB R160, R176, R23 ;  /* 0x00000017b0a0723e */ /* 0x000fe200000010ff */
[-C--:B------:R-:W-:Y:S01]  /*6c00*/  FMUL.FTZ R88, R88, R15.reuse ;  /* 0x0000000f58587220 */ /* 0x080fe20000410000 */
[-C--:B------:R-:W-:Y:S01]  /*6c10*/  FMUL.FTZ R89, R89, R15.reuse ;  /* 0x0000000f59597220 */ /* 0x080fe20000410000 */
[-C--:B------:R-:W-:Y:S01]  /*6c20*/  FMUL.FTZ R92, R92, R15.reuse ;  /* 0x0000000f5c5c7220 */ /* 0x080fe20000410000 */
[-C--:B------:R-:W-:Y:S01]  /*6c30*/  FMUL.FTZ R93, R93, R15.reuse ;  /* 0x0000000f5d5d7220 */ /* 0x080fe20000410000 */
[-C--:B------:R-:W-:Y:S01]  /*6c40*/  FMUL.FTZ R96, R96, R15.reuse ;  /* 0x0000000f60607220 */ /* 0x080fe20000410000 */
[-C--:B------:R-:W-:Y:S01]  /*6c50*/  FMUL.FTZ R97, R97, R15.reuse ;  /* 0x0000000f61617220 */ /* 0x080fe20000410000 */
[----:B------:R-:W5:Y:S01]  /*6c60*/  MUFU.EX2 R177, R177 ;  /* 0x000000b100b17308 */ /* 0x000f620000000800 */
        /* <DEDUP_REMOVED lines=15> */
[----:B------:R2:W5:Y:S01]  /*6d60*/  MUFU.EX2 R166, R165 ;  /* 0x000000a500a67308 */ /* 0x0005620000000800 */
[-C--:B------:R-:W-:Y:S01]  /*6d70*/  FMUL.FTZ R128, R128, R15.reuse ;  /* 0x0000000f80807220 */ /* 0x080fe20000410000 */
[-C--:B------:R-:W-:Y:S01]  /*6d80*/  FMUL.FTZ R129, R129, R15.reuse ;  /* 0x0000000f81817220 */ /* 0x080fe20000410000 */
[-C--:B------:R-:W-:Y:S01]  /*6d90*/  FMUL.FTZ R132, R132, R15.reuse ;  /* 0x0000000f84847220 */ /* 0x080fe20000410000 */
[-C--:B------:R-:W-:Y:S01]  /*6da0*/  FMUL.FTZ R133, R133, R15.reuse ;  /* 0x0000000f85857220 */ /* 0x080fe20000410000 */
[-C--:B------:R-:W-:Y:S01]  /*6db0*/  FMUL.FTZ R136, R136, R15.reuse ;  /* 0x0000000f88887220 */ /* 0x080fe20000410000 */
[-C--:B------:R-:W-:Y:S01]  /*6dc0*/  FMUL.FTZ R137, R137, R15.reuse ;  /* 0x0000000f89897220 */ /* 0x080fe20000410000 */
[-C--:B------:R-:W-:Y:S01]  /*6dd0*/  FMUL.FTZ R140, R140, R15.reuse ;  /* 0x0000000f8c8c7220 */ /* 0x080fe20000410000 */
[----:B------:R-:W5:Y:S01]  /*6de0*/  MUFU.EX2 R178, R178 ;  /* 0x000000b200b27308 */ /* 0x000f620000000800 */
[----:B--2---:R-:W-:Y:S01]  /*6df0*/  FADD.FTZ R165, R159, R152 ;  /* 0x000000989fa57221 */ /* 0x004fe20000010000 */
[----:B------:R-:W-:Y:S01]  /*6e00*/  F2FP.BF16.F32.PACK_AB R152, R175, R172 ;  /* 0x000000acaf98723e */ /* 0x000fe200000010ff */
[----:B------:R-:W-:Y:S01]  /*6e10*/  FMUL.FTZ R141, R141, R15 ;  /* 0x0000000f8d8d7220 */ /* 0x000fe20000410000 */
[C---:B---3--:R-:W-:Y:S01]  /*6e20*/  F2FP.BF16.F32.PACK_AB R159, R170.reuse, R159 ;  /* 0x0000009faa9f723e */ /* 0x048fe200000010ff */
[----:B------:R-:W-:Y:S01]  /*6e30*/  FADD.FTZ R158, R170, R165 ;  /* 0x000000a5aa9e7221 */ /* 0x000fe20000010000 */
[----:B------:R-:W-:Y:S01]  /*6e40*/  FADD.FTZ R165, R23, R154 ;  /* 0x0000009a17a57221 */ /* 0x000fe20000010000 */
[----:B------:R-:W-:Y:S01]  /*6e50*/  F2FP.BF16.F32.PACK_AB R154, R17, R174 ;  /* 0x000000ae119a723e */ /* 0x000fe200000010ff */
[----:B------:R-:W-:Y:S01]  /*6e60*/  BAR.SYNC.DEFER_BLOCKING 0xf, 0x100 ;  /* 0x03c4000000007b1d */ /* 0x000fe20000010000 */
[----:B-1----:R-:W-:Y:S01]  /*6e70*/  FADD.FTZ R17, R161, R158 ;  /* 0x0000009ea1117221 */ /* 0x002fe20000010000 */
[----:B0-----:R-:W-:Y:S01]  /*6e80*/  FADD.FTZ R6, R176, R165 ;  /* 0x000000a5b0067221 */ /* 0x001fe20000010000 */
[----:B----4-:R-:W-:Y:S01]  /*6e90*/  F2FP.BF16.F32.PACK_AB R161, R164, R161 ;  /* 0x000000a1a4a1723e */ /* 0x010fe200000010ff */
[----:B------:R-:W-:Y:S01]  /*6ea0*/  FMUL.FTZ R144, R144, R15 ;  /* 0x0000000f90907220 */ /* 0x000fe20000410000 */
[----:B------:R-:W-:Y:S01]  /*6eb0*/  FADD.FTZ R158, R164, R17 ;  /* 0x00000011a49e7221 */ /* 0x000fe20000010000 */
[----:B------:R-:W0:Y:S01]  /*6ec0*/  MUFU.EX2 R179, R179 ;  /* 0x000000b300b37308 */ /* 0x000e220000000800 */
[----:B-----5:R-:W-:Y:S01]  /*6ed0*/  FADD.FTZ R17, R177, R6 ;  /* 0x00000006b1117221 */ /* 0x020fe20000010000 */
[----:B------:R-:W-:Y:S01]  /*6ee0*/  F2FP.BF16.F32.PACK_AB R163, R166, R167 ;  /* 0x000000a7a6a3723e */ /* 0x000fe200000010ff */
[----:B------:R-:W-:Y:S01]  /*6ef0*/  FADD.FTZ R19, R167, R158 ;  /* 0x0000009ea7137221 */ /* 0x000fe20000010000 */
[----:B------:R-:W-:Y:S01]  /*6f00*/  F2FP.BF16.F32.PACK_AB R158, R22, R21 ;  /* 0x00000015169e723e */ /* 0x000fe200000010ff */
[C---:B------:R-:W-:Y:S01]  /*6f10*/  FADD.FTZ R6, R178.reuse, R17 ;  /* 0x00000011b2067221 */ /* 0x040fe20000010000 */
[----:B------:R-:W-:Y:S01]  /*6f20*/  F2FP.BF16.F32.PACK_AB R162, R178, R177 ;  /* 0x000000b1b2a2723e */ /* 0x000fe200000010ff */
[----:B------:R-:W-:Y:S01]  /*6f30*/  FADD.FTZ R18, R166, R19 ;  /* 0x00000013a6127221 */ /* 0x000fe20000010000 */
[----:B------:R-:W1:Y:S01]  /*6f40*/  MUFU.EX2 R5, R5 ;  /* 0x0000000500057308 */ /* 0x000e620000000800 */
[-C--:B------:R-:W-:Y:S01]  /*6f50*/  FMUL.FTZ R145, R145, R15.reuse ;  /* 0x0000000f91917220 */ /* 0x080fe20000410000 */
[-C--:B------:R-:W-:Y:S01]  /*6f60*/  FMUL.FTZ R148, R148, R15.reuse ;  /* 0x0000000f94947220 */ /* 0x080fe20000410000 */
[----:B------:R-:W-:Y:S01]  /*6f70*/  FMUL.FTZ R149, R149, R15 ;  /* 0x0000000f95957220 */ /* 0x000fe20000410000 */
[-C--:B------:R-:W-:Y:S01]  /*6f80*/  FMUL.FTZ R26, R26, R169.reuse ;  /* 0x000000a91a1a7220 */ /* 0x080fe20000410000 */
[-C--:B------:R-:W-:Y:S01]  /*6f90*/  FMUL.FTZ R27, R27, R169.reuse ;  /* 0x000000a91b1b7220 */ /* 0x080fe20000410000 */
[-C--:B------:R-:W-:Y:S01]  /*6fa0*/  FMUL.FTZ R30, R30, R169.reuse ;  /* 0x000000a91e1e7220 */ /* 0x080fe20000410000 */
[----:B------:R-:W-:Y:S01]  /*6fb0*/  FMUL.FTZ R31, R31, R169 ;  /* 0x000000a91f1f7220 */ /* 0x000fe20000410000 */
[----:B------:R-:W2:Y:S01]  /*6fc0*/  MUFU.EX2 R181, R181 ;  /* 0x000000b500b57308 */ /* 0x000ea20000000800 */
[----:B0-----:R-:W-:Y:S01]  /*6fd0*/  FADD.FTZ R17, R179, R6 ;  /* 0x00000006b3117221 */ /* 0x001fe20000010000 */
[----:B------:R-:W-:Y:S01]  /*6fe0*/  F2FP.BF16.F32.PACK_AB R164, R180, R179 ;  /* 0x000000b3b4a4723e */ /* 0x000fe200000010ff */
[----:B------:R0:W-:Y:S01]  /*6ff0*/  STSM.16.M88.4 [R10+0x26800], R152 ;  /* 0x026800980a007844 */ /* 0x0001e20000000200 */
[-C--:B------:R-:W-:Y:S01]  /*7000*/  FMUL.FTZ R34, R34, R169.reuse ;  /* 0x000000a922227220 */ /* 0x080fe20000410000 */
[----:B------:R-:W-:Y:S01]  /*7010*/  FADD.FTZ R6, R180, R17 ;  /* 0x00000011b4067221 */ /* 0x000fe20000010000 */
[-C--:B------:R-:W-:Y:S01]  /*7020*/  FMUL.FTZ R35, R35, R169.reuse ;  /* 0x000000a923237220 */ /* 0x080fe20000410000 */
[----:B------:R0:W-:Y:S01]  /*7030*/  STSM.16.M88.4 [R8], R156 ;  /* 0x0000009c08007844 */ /* 0x0001e20000000200 */
[----:B------:R-:W3:Y:S01]  /*7040*/  MUFU.EX2 R182, R182 ;  /* 0x000000b600b67308 */ /* 0x000ee20000000800 */
[----:B-1----:R-:W-:Y:S01]  /*7050*/  FADD.FTZ R19, R5, R18 ;  /* 0x0000001205137221 */ /* 0x002fe20000010000 */
[-C--:B------:R-:W-:Y:S01]  /*7060*/  FMUL.FTZ R38, R38, R169.reuse ;  /* 0x000000a926267220 */ /* 0x080fe20000410000 */
[----:B------:R0:W-:Y:S01]  /*7070*/  STSM.16.M88.4 [R9], R160 ;  /* 0x000000a009007844 */ /* 0x0001e20000000200 */
        /* <DEDUP_REMOVED lines=13> */
[----:B---3--:R-:W-:Y:S01]  /*7150*/  F2FP.BF16.F32.PACK_AB R166, R182, R181 ;  /* 0x000000b5b6a6723e */ /* 0x008fe200000010ff */
[-C--:B------:R-:W-:Y:S01]  /*7160*/  FMUL.FTZ R59, R59, R169.reuse ;  /* 0x000000a93b3b7220 */ /* 0x080fe20000410000 */
        /* <DEDUP_REMOVED lines=8> */
[----:B------:R-:W-:Y:S01]  /*71f0*/  FADD.FTZ R5, R182, R17 ;  /* 0x00000011b6057221 */ /* 0x000fe20000010000 */
        /* <DEDUP_REMOVED lines=10> */
[-C--:B------:R-:W-:Y:S01]  /*72a0*/  FMUL.FTZ R90, R90, R169.reuse ;  /* 0x000000a95a5a7220 */ /* 0x080fe20000410000 */
[-C--:B------:R-:W-:Y:S01]  /*72b0*/  FMUL.FTZ R91, R91, R169.reuse ;  /* 0x000000a95b5b7220 */ /* 0x080fe20000410000 */
[----:B------:R-:W-:Y:S01]  /*72c0*/  FMUL.FTZ R94, R94, R169 ;  /* 0x000000a95e5e7220 */ /* 0x000fe20000410000 */
[C---:B---3--:R-:W-:Y:S01]  /*72d0*/  F2FP.BF16.F32.PACK_AB R167, R16.reuse, R173 ;  /* 0x000000ad10a7723e */ /* 0x048fe200000010ff */
        /* <DEDUP_REMOVED lines=31> */
[----:B0-----:R-:W-:Y:S06]  /*74d0*/  @!P0 BRA `(.L_x_7207) ;  /* 0x0000000000048947 */ /* 0x001fec0003800000 */
[----:B------:R-:W-:Y:S01]  /*74e0*/  BPT.TRAP 0x1 ;  /* 0x000000040000795c */ /* 0x000fe20000300000 */
.L_x_7207:
[----:B------:R0:W1:Y:S01]  /*74f0*/  SYNCS.PHASECHK.TRANS64.TRYWAIT P3, [UR30+0x28c50], R13 ;  /* 0x028c500dff0075a7 */ /* 0x000062000806015e */
[----:B------:R-:W-:Y:S05]  /*7500*/  @!P0 BRA `(.L_x_7208) ;  /* 0x0000000000048947 */ /* 0x000fea0003800000 */
[----:B------:R-:W-:Y:S01]  /*7510*/  BPT.TRAP 0x1 ;  /* 0x000000040000795c */ /* 0x000fe20000300000 */
.L_x_7208:
[----:B-1----:R-:W-:Y:S05]  /*7520*/  @P3 BRA `(.L_x_7209) ;  /* 0x0000000000083947 */ /* 0x002fea0003800000 */
[----:B------:R-:W1:Y:S02]  /*7530*/  SYNCS.PHASECHK.TRANS64.TRYWAIT P3, [UR30+0x28c50], R13 ;  /* 0x028c500dff0075a7 */ /* 0x000e64000806015e */
[----:B-1----:R-:W-:Y:S05]  /*7540*/  @!P3 BRA `(.L_x_7210) ;  /* 0x0000009800c0b947 */ /* 0x002fea0003800000 */
.L_x_7209:
[----:B------:R-:W-:Y:S01]  /*7550*/  ULEA UR6, UR4, UR38, 0xc ;  /* 0x0000002604067291 */ /* 0x000fe2000f8e603f */
[----:B------:R-:W-:Y:S01]  /*7560*/  WARPGROUP.ARRIVE ;  /* 0x00000000000079c5 */ /* 0x000fe20000000000 */
[----:B------:R-:W-:Y:S01]  /*7570*/  UMOV UR11, 0x40000040 ;  /* 0x40000040000b7882 */ /* 0x000fe20000000000 */
[----:B------:R-:W-:Y:S01]  /*7580*/  UISETP.GT.AND UP1, UPT, UR41, UR25, UPT ;  /* 0x000000192900728c */ /* 0x000fe2000bf24270 */
[----:B-1----:R-:W-:Y:S01]  /*7590*/  @!P1 VIADD R14, R14, 0x28c60 ;  /* 0x00028c600e0e9836 */ /* 0x002fe20000000000 */
[----:B------:R-:W-:Y:S01]  /*75a0*/  UIADD3 UR41, UR41, -0x1, URZ ;  /* 0xffffffff29297890 */ /* 0x000fe2000fffe03f */
[----:B------:R-:W-:Y:S01]  /*75b0*/  MOV R15, R3 ;  /* 0x00000003000f7202 */ /* 0x000fe20000000f00 */
[----:B------:R-:W-:Y:S02]  /*75c0*/  UMOV UR10, UR6 ;  /* 0x00000006000a7c82 */ /* 0x000fe40008000000 */
[----:B------:R-:W-:Y:S01]  /*75d0*/  HGMMA.64x256x16.F32.BF16 R24, R152, gdesc[UR8].tnspB, R24, gsb0 ;  /* 0x43e0000898187df0 */ /* 0x000fe20008001818 */
[----:B------:R-:W-:Y:S01]  /*75e0*/  UIADD3 UR10, UR6, 0x80, URZ ;  /* 0x00000080060a7890 */ /* 0x000fe2000fffe03f */
[----:B------:R-:W-:Y:S01]  /*75f0*/  PLOP3.LUT P3, PT, PT, PT, UP1, 0x80, 0x0 ;  /* 0x000000000000781c */ /* 0x000fe20003f6f018 */
[----:B------:R-:W-:Y:S01]  /*7600*/  UMOV UR11, 0x40000040 ;  /* 0x40000040000b7882 */ /* 0x000fe20000000000 */
[----:B------:R-:W-:Y:S01]  /*7610*/  @!P1 PRMT R14, RZ, 0x654, R14 ;  /* 0x00000654ff0e9816 */ /* 0x000fe2000000000e */
[----:B------:R-:W-:-:S02]  /*7620*/  WARPGROUP.DEPBAR.LE gsb0, 0x0 ;  /* 0x00008000000079c5 */ /* 0x000fc40000010000 */
[----:B------:R-:W-:-:S15]  /*7630*/  WARPGROUP.ARRIVE ;  /* 0x00000000000079c5 */ /* 0x000fde0000000000 */
[----:B------:R-:W-:-:S06]  /*7640*/  NOP ;  /* 0x0000000000007918 */ /* 0x000fcc0000000000 */
        /* <DEDUP_REMOVED lines=25> */
[----:B-1----:R-:W-:Y:S01]  /*77e0*/  IMAD.MOV.U32 R14, RZ, RZ, R4 ;  /* 0x000000ffff0e7224 */ /* 0x002fe200078e0004 */
[----:B------:R-:W-:Y:S06]  /*77f0*/  @P3 BRA `(.L_x_7211) ;  /* 0xffffffdc00943947 */ /* 0x000fec000383ffff */
.L_x_7202:
[----:B------:R-:W-:-:S06]  /*7800*/  UISETP.GE.AND UP0, UPT, UR41, UR40, UPT ;  /* 0x000000282900728c */ /* 0x000fcc000bf06270 */
[----:B------:R-:W-:-:S13]  /*7810*/  PLOP3.LUT P2, PT, PT, PT, UP0, 0x80, 0x0 ;  /* 0x000000000000781c */ /* 0x000fda0003f4f008 */
[----:B------:R-:W-:Y:S05]  /*7820*/  @!P2 BRA `(.L_x_7212) ;  /* 0x0000001c002ca947 */ /* 0x000fea0003800000 */
[----:B01----:R-:W-:Y:S01]  /*7830*/  IMAD.MOV.U32 R13, RZ, RZ, R4 ;  /* 0x000000ffff0d7224 */ /* 0x003fe200078e0004 */
[----:B------:R-:W-:Y:S01]  /*7840*/  UMOV UR6, UR4 ;  /* 0x0000000400067c82 */ /* 0x000fe20008000000 */
[----:B------:R-:W-:Y:S01]  /*7850*/  IMAD.MOV.U32 R18, RZ, RZ, R3 ;  /* 0x000000ffff127224 */ /* 0x000fe200078e0003 */
[----:B------:R-:W-:Y:S01]  /*7860*/  ULDC UR25, c[0x0][0x9d8] ;  /* 0x0002760000197ab9 */ /* 0x000fe20000000800 */
[----:B------:R-:W-:-:S05]  /*7870*/  ULDC UR7, c[0x0][0x988] ;  /* 0x0002620000077ab9 */ /* 0x000fca0000000800 */
.L_x_7221:
[----:B------:R-:W-:-:S04]  /*7880*/  UIADD3 UR4, UR6, 0x1, URZ ;  /* 0x0000000106047890 */ /* 0x000fc8000fffe03f */
[----:B------:R-:W-:-:S04]  /*7890*/  UISETP.NE.AND UP0, UPT, UR4, 0x2, UPT ;  /* 0x000000020400788c */ /* 0x000fc8000bf05270 */
[----:B------:R-:W-:Y:S02]  /*78a0*/  USEL UR10, URZ, 0x1, UP0 ;  /* 0x000000013f0a7887 */ /* 0x000fe40008000000 */
[----:B------:R-:W-:Y:S02]  /*78b0*/  USEL UR4, UR4, URZ, UP0 ;  /* 0x0000003f04047287 */ /* 0x000fe40008000000 */
[----:B------:R-:W-:Y:S01]  /*78c0*/  ULOP3.LUT UR5, UR5, UR10, URZ, 0x3c, !UPT ;  /* 0x0000000a05057292 */ /* 0x000fe2000f8e3c3f */
[----:B-1--4-:R-:W-:Y:S11]  /*78d0*/  @!P0 BRA `(.L_x_7213) ;  /* 0x0000000000048947 */ /* 0x012ff60003800000 */
[----:B------:R-:W-:Y:S01]  /*78e0*/  BPT.TRAP 0x1 ;  /* 0x000000040000795c */ /* 0x000fe20000300000 */
.L_x_7213:
[----:B------:R-:W-:Y:S01]  /*78f0*/  ULEA UR26, UR4, UR39, 0x3 ;  /* 0x00000027041a7291 */ /* 0x000fe2000f8e183f */
[----:B------:R-:W-:-:S04]  /*7900*/  MOV R11, UR5 ;  /* 0x00000005000b7c02 */ /* 0x000fc80008000f00 */
[----:B------:R-:W-:-:S04]  /*7910*/  SHF.L.U32 R11, R11, 0x1f, RZ ;  /* 0x0000001f0b0b7819 */ /* 0x000fc800000006ff */
[----:B------:R0:W1:Y:S01]  /*7920*/  SYNCS.PHASECHK.TRANS64.TRYWAIT P2, [UR26+0x28c30], R11 ;  /* 0x028c300bff0075a7 */ /* 0x000062000804015a */
[----:B------:R-:W-:Y:S05]  /*7930*/  @!P0 BRA `(.L_x_7214) ;  /* 0x0000000000048947 */ /* 0x000fea0003800000 */
[----:B------:R-:W-:Y:S01]  /*7940*/  BPT.TRAP 0x1 ;  /* 0x000000040000795c */ /* 0x000fe20000300000 */
.L_x_7214:
[----:B-1----:R-:W-:Y:S05]  /*7950*/  @P2 BRA `(.L_x_7215) ;  /* 0x0000000000082947 */ /* 0x002fea0003800000 */
[----:B------:R-:W1:Y:S02]  /*7960*/  SYNCS.PHASECHK.TRANS64.TRYWAIT P2, [UR26+0x28c30], R11 ;  /* 0x028c300bff0075a7 */ /* 0x000e64000804015a */
[----:B-1----:R-:W-:Y:S05]  /*7970*/  @!P2 BRA `(.L_x_7216) ;  /* 0x0000009400c8a947 */ /* 0x002fea0003800000 */
.L_x_7215:
        /* <DEDUP_REMOVED lines=35> */
[----:B---3--:R-:W-:Y:S01]  /*7bb0*/  FMUL.FTZ R14, R155, UR25 ;  /* 0x000000199b0e7c20 */ /* 0x008fe20008410000 */
        /* <DEDUP_REMOVED lines=11> */
[----:B------:R-:W-:-:S05]  /*7c70*/  FMUL.FTZ R169, R179, UR25 ;  /* 0x00000019b3a97c20 */ /* 0x000fca0008410000 */
        /* <DEDUP_REMOVED lines=8> */
[----:B------:R-:W-:Y:S01]  /*7d00*/  FMUL.FTZ R158, R177, UR25 ;  /* 0x00000019b19e7c20 */ /* 0x000fe20008410000 */
[----:B------:R-:W-:-:S05]  /*7d10*/  IMAD.U32 R177, RZ, RZ, UR6 ;  /* 0x00000006ffb17e24 */ /* 0x000fca000f8e00ff */
        /* <DEDUP_REMOVED lines=16> */
[----:B-1----:R-:W-:Y:S01]  /*7e20*/  FMNMX.FTZ R3, R157, R162, !PT ;  /* 0x000000a29d037209 */ /* 0x002fe20007810000 */
[----:B------:R-:W-:Y:S01]  /*7e30*/  FMUL.FTZ R162, R163, UR25 ;  /* 0x00000019a3a27c20 */ /* 0x000fe20008410000 */
[----:B------:R-:W-:Y:S01]  /*7e40*/  FMUL.FTZ R163, R166, UR25 ;  /* 0x00000019a6a37c20 */ /* 0x000fe20008410000 */
[----:B------:R-:W-:Y:S01]  /*7e50*/  FMUL.FTZ R166, R171, UR25 ;  /* 0x00000019aba67c20 */ /* 0x000fe20008410000 */
[----:B------:R-:W-:-:S03]  /*7e60*/  FMUL.FTZ R171, R182, UR25 ;  /* 0x00000019b6ab7c20 */ /* 0x000fc60008410000 */
[----:B------:R-:W1:Y:S01]  /*7e70*/  MUFU.TANH R161, R161 ;  /* 0x000000a100a17308 */ /* 0x000e620000002400 */
[----:B--2---:R-:W-:-:S07]  /*7e80*/  FMNMX.FTZ R164, R158, R3, !PT ;  /* 0x000000039ea47209 */ /* 0x004fce0007810000 */
[----:B------:R-:W2:Y:S01]  /*7e90*/  MUFU.TANH R12, R12 ;  /* 0x0000000c000c7308 */ /* 0x000ea20000002400 */
[----:B---3--:R-:W-:-:S07]  /*7ea0*/  FMNMX.FTZ R164, R159, R164, !PT ;  /* 0x000000a49fa47209 */ /* 0x008fce0007810000 */
[----:B------:R-:W3:Y:S01]  /*7eb0*/  MUFU.TANH R14, R14 ;  /* 0x0000000e000e7308 */ /* 0x000ee20000002400 */
[----:B-1----:R-:W-:Y:S01]  /*7ec0*/  FMNMX.FTZ R3, R161, R164, !PT ;  /* 0x000000a4a1037209 */ /* 0x002fe20007810000 */
[----:B------:R-:W-:Y:S01]  /*7ed0*/  FMUL.FTZ R164, R167, UR25 ;  /* 0x00000019a7a47c20 */ /* 0x000fe20008410000 */
[----:B------:R-:W-:-:S03]  /*7ee0*/  FMUL.FTZ R167, R174, UR25 ;  /* 0x00000019aea77c20 */ /* 0x000fc60008410000 */
        /* <DEDUP_REMOVED lines=15> */
[----:B------:R-:W0:Y:S08]  /*7fe0*/  MUFU.TANH R164, R164 ;  /* 0x000000a400a47308 */ /* 0x000e300000002400 */
[----:B------:R-:W4:Y:S01]  /*7ff0*/  MUFU.TANH R165, R165 ;  /* 0x000000a500a57308 */ /* 0x000f220000002400 */
[----:B--2---:R-:W-:-:S02]  /*8000*/  FMNMX.FTZ R3, R174, R175, !PT ;  /* 0x000000afae037209 */ /* 0x004fc40007810000 */
[----:B-1----:R-:W-:-:S03]  /*8010*/  FMNMX.FTZ R174, R162, R173, !PT ;  /* 0x000000ada2ae7209 */ /* 0x002fc60007810000 */
[----:B------:R-:W-:Y:S02]  /*8020*/  FMUL.FTZ R184, R3, UR7 ;  /* 0x0000000703b87c20 */ /* 0x000fe40008410000 */
[----:B------:R-:W1:Y:S01]  /*8030*/  MUFU.TANH R166, R166 ;  /* 0x000000a600a67308 */ /* 0x000e620000002400 */
[----:B---3--:R-:W-:Y:S01]  /*8040*/  FMNMX.FTZ R173, R163, R174, !PT ;  /* 0x000000aea3ad7209 */ /* 0x008fe20007810000 */
[----:B------:R-:W-:Y:S01]  /*8050*/  FADD.FTZ R18, -R3, R18 ;  /* 0x0000001203127221 */ /* 0x000fe20000010100 */
[--C-:B------:R-:W-:Y:S01]  /*8060*/  FFMA.FTZ R176, R152, UR7, -R184.reuse ;  /* 0x0000000798b07c23 */ /* 0x100fe200080108b8 */
[--C-:B------:R-:W-:Y:S01]  /*8070*/  FFMA.FTZ R17, R17, UR7, -R184.reuse ;  /* 0x0000000711117c23 */ /* 0x100fe200080108b8 */
[----:B0-----:R-:W-:Y:S01]  /*8080*/  FMNMX.FTZ R174, R164, R173, !PT ;  /* 0x000000ada4ae7209 */ /* 0x001fe20007810000 */
[----:B------:R-:W-:Y:S01]  /*8090*/  FMUL.FTZ R18, R18, UR7 ;  /* 0x0000000712127c20 */ /* 0x000fe20008410000 */
[--C-:B------:R-:W-:Y:S01]  /*80a0*/  FFMA.FTZ R19, R19, UR7, -R184.reuse ;  /* 0x0000000713137c23 */ /* 0x100fe200080108b8 */
[----:B------:R-:W0:Y:S01]  /*80b0*/  MUFU.TANH R167, R167 ;  /* 0x000000a700a77308 */ /* 0x000e220000002400 */
[----:B----4-:R-:W-:Y:S01]  /*80c0*/  FMNMX.FTZ R173, R165, R174, !PT ;  /* 0x000000aea5ad7209 */ /* 0x010fe20007810000 */
[--C-:B------:R-:W-:Y:S01]  /*80d0*/  FFMA.FTZ R20, R20, UR7, -R184.reuse ;  /* 0x0000000714147c23 */ /* 0x100fe200080108b8 */
[--C-:B------:R-:W-:Y:S01]  /*80e0*/  FFMA.FTZ R21, R21, UR7, -R184.reuse ;  /* 0x0000000715157c23 */ /* 0x100fe200080108b8 */
[--C-:B------:R-:W-:Y:S01]  /*80f0*/  FFMA.FTZ R22, R22, UR7, -R184.reuse ;  /* 0x0000000716167c23 */ /* 0x100fe200080108b8 */
[--C-:B------:R-:W-:Y:S01]  /*8100*/  FFMA.FTZ R23, R23, UR7, -R184.reuse ;  /* 0x0000000717177c23 */ /* 0x100fe200080108b8 */
[--C-:B------:R-:W-:Y:S01]  /*8110*/  FFMA.FTZ R153, R153, UR7, -R184.reuse ;  /* 0x0000000799997c23 */ /* 0x100fe200080108b8 */
[--C-:B------:R-:W-:Y:S01]  /*8120*/  FFMA.FTZ R178, R154, UR7, -R184.reuse ;  /* 0x000000079ab27c23 */ /* 0x100fe200080108b8 */
[----:B------:R-:W2:Y:S01]  /*8130*/  MUFU.TANH R168, R168 ;  /* 0x000000a800a87308 */ /* 0x000ea20000002400 */
[----:B-1----:R-:W-:Y:S01]  /*8140*/  FMNMX.FTZ R174, R166, R173, !PT ;  /* 0x000000ada6ae7209 */ /* 0x002fe20007810000 */
[--C-:B------:R-:W-:Y:S01]  /*8150*/  FFMA.FTZ R155, R155, UR7, -R184.reuse ;  /* 0x000000079b9b7c23 */ /* 0x100fe200080108b8 */
[--C-:B------:R-:W-:Y:S01]  /*8160*/  FFMA.FTZ R180, R156, UR7, -R184.reuse ;  /* 0x000000079cb47c23 */ /* 0x100fe200080108b8 */
[--C-:B------:R-:W-:Y:S01]  /*8170*/  FFMA.FTZ R157, R157, UR7, -R184.reuse ;  /* 0x000000079d9d7c23 */ /* 0x100fe200080108b8 */
[--C-:B------:R-:W-:Y:S01]  /*8180*/  FFMA.FTZ R182, R158, UR7, -R184.reuse ;  /* 0x000000079eb67c23 */ /* 0x100fe200080108b8 */
[----:B------:R-:W-:Y:S01]  /*8190*/  FFMA.FTZ R159, R159, UR7, -R184 ;  /* 0x000000079f9f7c23 */ /* 0x000fe200080108b8 */
[----:B------:R-:W-:Y:S01]  /*81a0*/  @!P2 IMAD R154, R177, 0x40, R0 ;  /* 0x00000040b19aa824 */ /* 0x000fe200078e0200 */
[----:B------:R-:W1:Y:S01]  /*81b0*/  MUFU.TANH R170, R170 ;  /* 0x000000aa00aa7308 */ /* 0x000e620000002400 */
[----:B0-----:R-:W-:Y:S01]  /*81c0*/  FMNMX.FTZ R173, R167, R174, !PT ;  /* 0x000000aea7ad7209 */ /* 0x001fe20007810000 */
[--C-:B------:R-:W-:Y:S01]  /*81d0*/  FFMA.FTZ R174, R4, UR7, -R184.reuse ;  /* 0x0000000704ae7c23 */ /* 0x100fe200080108b8 */
[----:B------:R-:W-:Y:S01]  /*81e0*/  FFMA.FTZ R184, R161, UR7, -R184 ;  /* 0x00000007a1b87c23 */ /* 0x000fe200080108b8 */
[----:B------:R-:W-:-:S04]  /*81f0*/  @!P2 LEA R154, R154, UR39, 0x2 ;  /* 0x000000279a9aac11 */ /* 0x000fc8000f8e10ff */
[----:B------:R-:W0:Y:S01]  /*8200*/  MUFU.TANH R169, R169 ;  /* 0x000000a900a97308 */ /* 0x000e220000002400 */
[----:B--2---:R-:W-:-:S07]  /*8210*/  FMNMX.FTZ R173, R168, R173, !PT ;  /* 0x000000ada8ad7209 */ /* 0x004fce0007810000 */
[----:B------:R-:W2:Y:S01]  /*8220*/  MUFU.TANH R171, R171 ;  /* 0x000000ab00ab7308 */ /* 0x000ea20000002400 */
[----:B-1----:R-:W-:-:S07]  /*8230*/  FMNMX.FTZ R4, R170, R173, !PT ;  /* 0x000000adaa047209 */ /* 0x002fce0007810000 */
[----:B------:R-:W1:Y:S01]  /*8240*/  MUFU.TANH R172, R172 ;  /* 0x000000ac00ac7308 */ /* 0x000e620000002400 */
[----:B0-----:R-:W-:-:S07]  /*8250*/  FMNMX.FTZ R4, R169, R4, !PT ;  /* 0x00000004a9047209 */ /* 0x001fce0007810000 */
[----:B------:R-:W0:Y:S01]  /*8260*/  MUFU.EX2 R18, R18 ;  /* 0x0000001200127308 */ /* 0x000e220000000800 */
[----:B--2---:R-:W-:-:S07]  /*8270*/  FMNMX.FTZ R173, R171, R4, !PT ;  /* 0x00000004abad7209 */ /* 0x004fce0007810000 */
[----:B------:R-:W2:Y:S01]  /*8280*/  MUFU.EX2 R17, R17 ;  /* 0x0000001100117308 */ /* 0x000ea20000000800 */
[----:B-1----:R-:W-:-:S05]  /*8290*/  FMNMX.FTZ R173, R172, R173, !PT ;  /* 0x000000adacad7209 */ /* 0x002fca0007810000 */
[----:B------:R-:W1:Y:S02]  /*82a0*/  SHFL.BFLY PT, R4, R173, 0x2, 0x1f ;  /* 0x0c401f00ad047f89 */ /* 0x000e6400000e0000 */
[----:B------:R-:W3:Y:S01]  /*82b0*/  MUFU.EX2 R174, R174 ;  /* 0x000000ae00ae7308 */ /* 0x000ee20000000800 */
[-C--:B0-----:R-:W-:Y:S01]  /*82c0*/  FMUL.FTZ R24, R24, R18.reuse ;  /* 0x0000001218187220 */ /* 0x081fe20000410000 */
[-C--:B------:R-:W-:Y:S01]  /*82d0*/  FMUL.FTZ R25, R25, R18.reuse ;  /* 0x0000001219197220 */ /* 0x080fe20000410000 */
[-C--:B------:R-:W-:Y:S01]  /*82e0*/  FMUL.FTZ R28, R28, R18.reuse ;  /* 0x000000121c1c7220 */ /* 0x080fe20000410000 */
[-C--:B------:R-:W-:Y:S01]  /*82f0*/  FMUL.FTZ R29, R29, R18.reuse ;  /* 0x000000121d1d7220 */ /* 0x080fe20000410000 */
[-C--:B------:R-:W-:Y:S01]  /*8300*/  FMUL.FTZ R32, R32, R18.reuse ;  /* 0x0000001220207220 */ /* 0x080fe20000410000 */
[-C--:B------:R-:W-:Y:S01]  /*8310*/  FMUL.FTZ R33, R33, R18.reuse ;  /* 0x0000001221217220 */ /* 0x080fe20000410000 */
[-C--:B------:R-:W-:Y:S01]  /*8320*/  FMUL.FTZ R36, R36, R18.reuse ;  /* 0x0000001224247220 */ /* 0x080fe20000410000 */
[----:B------:R-:W0:Y:S01]  /*8330*/  MUFU.EX2 R19, R19 ;  /* 0x0000001300137308 */ /* 0x000e220000000800 */
        /* <DEDUP_REMOVED lines=12> */
[----:B------:R-:W-:Y:S01]  /*8400*/  FMUL.FTZ R57, R57, R18 ;  /* 0x0000001239397220 */ /* 0x000fe20000410000 */
[----:B-1----:R-:W-:Y:S01]  /*8410*/  FMNMX.FTZ R152, R173, R4, !PT ;  /* 0x00000004ad987209 */ /* 0x002fe20007810000 */
[-C--:B------:R-:W-:Y:S01]  /*8420*/  FMUL.FTZ R60, R60, R18.reuse ;  /* 0x000000123c3c7220 */ /* 0x080fe20000410000 */
[----:B------:R-:W1:Y:S01]  /*8430*/  MUFU.EX2 R21, R21 ;  /* 0x0000001500157308 */ /* 0x000e620000000800 */
[-C--:B------:R-:W-:Y:S01]  /*8440*/  FMUL.FTZ R61, R61, R18.reuse ;  /* 0x000000123d3d7220 */ /* 0x080fe20000410000 */
[-C--:B------:R-:W-:Y:S01]  /*8450*/  FMUL.FTZ R64, R64, R18.reuse ;  /* 0x0000001240407220 */ /* 0x080fe20000410000 */
[----:B------:R-:W4:Y:S01]  /*8460*/  SHFL.BFLY PT, R173, R152, 0x1, 0x1f ;  /* 0x0c201f0098ad7f89 */ /* 0x000f2200000e0000 */
        /* <DEDUP_REMOVED lines=23> */
[----:B----4-:R-:W-:Y:S01]  /*85e0*/  FMNMX.FTZ R4, R152, R173, !PT ;  /* 0x000000ad98047209 */ /* 0x010fe20007810000 */
[-C--:B------:R-:W-:Y:S01]  /*85f0*/  FMUL.FTZ R105, R105, R18.reuse ;  /* 0x0000001269697220 */ /* 0x080fe20000410000 */
[----:B------:R-:W-:Y:S01]  /*8600*/  @!P1 IADD3 R152, R190, 0x28c40, RZ ;  /* 0x00028c40be989810 */ /* 0x000fe20007ffe0ff */
[-C--:B------:R-:W-:Y:S01]  /*8610*/  FMUL.FTZ R108, R108, R18.reuse ;  /* 0x000000126c6c7220 */ /* 0x080fe20000410000 */
[-C--:B------:R-:W-:Y:S01]  /*8620*/  FMUL.FTZ R109, R109, R18.reuse ;  /* 0x000000126d6d7220 */ /* 0x080fe20000410000 */
[C---:B------:R-:W-:Y:S01]  /*8630*/  FADD.FTZ R13, -R4.reuse, R13 ;  /* 0x0000000d040d7221 */ /* 0x040fe20000010100 */
[----:B------:R-:W-:Y:S01]  /*8640*/  FMUL.FTZ R175, R4, UR7 ;  /* 0x0000000704af7c20 */ /* 0x000fe20008410000 */
[----:B------:R-:W-:Y:S01]  /*8650*/  @!P1 PRMT R152, RZ, 0x654, R152 ;  /* 0x00000654ff989816 */ /* 0x000fe20000000098 */
[----:B------:R-:W-:Y:S01]  /*8660*/  MUFU.EX2 R153, R153 ;  /* 0x0000009900997308 */ /* 0x000fe20000000800 */
[----:B------:R-:W-:Y:S01]  /*8670*/  FMUL.FTZ R13, R13, UR7 ;  /* 0x000000070d0d7c20 */ /* 0x000fe20008410000 */
[--C-:B------:R-:W-:Y:S01]  /*8680*/  FFMA.FTZ R12, R12, UR7, -R175.reuse ;  /* 0x000000070c0c7c23 */ /* 0x100fe200080108af */
[--C-:B------:R-:W-:Y:S01]  /*8690*/  FFMA.FTZ R161, R14, UR7, -R175.reuse ;  /* 0x000000070ea17c23 */ /* 0x100fe200080108af */
[--C-:B------:R-:W-:Y:S01]  /*86a0*/  FFMA.FTZ R14, R15, UR7, -R175.reuse ;  /* 0x000000070f0e7c23 */ /* 0x100fe200080108af */
[--C-:B------:R-:W-:Y:S01]  /*86b0*/  FFMA.FTZ R15, R16, UR7, -R175.reuse ;  /* 0x00000007100f7c23 */ /* 0x100fe200080108af */
[--C-:B------:R-:W-:Y:S01]  /*86c0*/  FFMA.FTZ R16, R160, UR7, -R175.reuse ;  /* 0x00000007a0107c23 */ /* 0x100fe200080108af */
[----:B------:R3:W-:Y:S01]  /*86d0*/  @!P1 SYNCS.ARRIVE.TRANS64.RED.A1T0 RZ, [R152+URZ], RZ ;  /* 0x000000ff98ff99a7 */ /* 0x0007e2000810043f */
[----:B------:R-:W4:Y:S01]  /*86e0*/  MUFU.EX2 R13, R13 ;  /* 0x0000000d000d7308 */ /* 0x000f220000000800 */
[--C-:B------:R-:W-:Y:S01]  /*86f0*/  FFMA.FTZ R173, R162, UR7, -R175.reuse ;  /* 0x00000007a2ad7c23 */ /* 0x100fe200080108af */
[--C-:B------:R-:W-:Y:S01]  /*8700*/  FFMA.FTZ R163, R163, UR7, -R175.reuse ;  /* 0x00000007a3a37c23 */ /* 0x100fe200080108af */
[--C-:B------:R-:W-:Y:S01]  /*8710*/  FFMA.FTZ R164, R164, UR7, -R175.reuse ;  /* 0x00000007a4a47c23 */ /* 0x100fe200080108af */
[--C-:B------:R-:W-:Y:S01]  /*8720*/  FFMA.FTZ R165, R165, UR7, -R175.reuse ;  /* 0x00000007a5a57c23 */ /* 0x100fe200080108af */
[--C-:B------:R-:W-:Y:S01]  /*8730*/  FFMA.FTZ R166, R166, UR7, -R175.reuse ;  /* 0x00000007a6a67c23 */ /* 0x100fe200080108af */
[----:B------:R-:W-:Y:S01]  /*8740*/  FFMA.FTZ R167, R167, UR7, -R175 ;  /* 0x00000007a7a77c23 */ /* 0x000fe200080108af */
[----:B---3--:R-:W-:Y:S01]  /*8750*/  FADD.FTZ R152, R174, R5 ;  /* 0x00000005ae987221 */ /* 0x008fe20000010000 */
[----:B------:R-:W3:Y:S01]  /*8760*/  MUFU.EX2 R12, R12 ;  /* 0x0000000c000c7308 */ /* 0x000ee20000000800 */
[--C-:B------:R-:W-:Y:S01]  /*8770*/  FFMA.FTZ R168, R168, UR7, -R175.reuse ;  /* 0x00000007a8a87c23 */ /* 0x100fe200080108af */
[--C-:B------:R-:W-:Y:S01]  /*8780*/  FFMA.FTZ R170, R170, UR7, -R175.reuse ;  /* 0x00000007aaaa7c23 */ /* 0x100fe200080108af */
[----:B0-----:R-:W-:Y:S01]  /*8790*/  FADD.FTZ R5, R19, R152 ;  /* 0x0000009813057221 */ /* 0x001fe20000010000 */
[--C-:B------:R-:W-:Y:S01]  /*87a0*/  FFMA.FTZ R169, R169, UR7, -R175.reuse ;  /* 0x00000007a9a97c23 */ /* 0x100fe200080108af */
[--C-:B------:R-:W-:Y:S01]  /*87b0*/  FFMA.FTZ R171, R171, UR7, -R175.reuse ;  /* 0x00000007abab7c23 */ /* 0x100fe200080108af */
[----:B------:R-:W-:Y:S01]  /*87c0*/  FFMA.FTZ R172, R172, UR7, -R175 ;  /* 0x00000007acac7c23 */ /* 0x000fe200080108af */
[----:B--2---:R-:W-:Y:S01]  /*87d0*/  FADD.FTZ R152, R20, R5 ;  /* 0x0000000514987221 */ /* 0x004fe20000010000 */
[----:B------:R-:W0:Y:S01]  /*87e0*/  MUFU.EX2 R161, R161 ;  /* 0x000000a100a17308 */ /* 0x000e220000000800 */
[----:B------:R-:W-:Y:S01]  /*87f0*/  @!P2 STS [R154+0x28800], R18 ;  /* 0x028800129a00a388 */ /* 0x000fe20000000800 */
[-C--:B------:R-:W-:Y:S01]  /*8800*/  FMUL.FTZ R112, R112, R18.reuse ;  /* 0x0000001270707220 */ /* 0x080fe20000410000 */
[----:B-1----:R-:W-:Y:S01]  /*8810*/  FADD.FTZ R175, R21, R152 ;  /* 0x0000009815af7221 */ /* 0x002fe20000010000 */
[-C--:B------:R-:W-:Y:S01]  /*8820*/  FMUL.FTZ R113, R113, R18.reuse ;  /* 0x0000001271717220 */ /* 0x080fe20000410000 */
[----:B----4-:R1:W-:Y:S01]  /*8830*/  @!P2 STS [R154+0x28820], R13 ;  /* 0x0288200d9a00a388 */ /* 0x0103e20000000800 */
[----:B------:R-:W-:Y:S01]  /*8840*/  FMUL.FTZ R116, R116, R18 ;  /* 0x0000001274747220 */ /* 0x000fe20000410000 */
[----:B------:R-:W-:Y:S01]  /*8850*/  FADD.FTZ R152, R22, R175 ;  /* 0x000000af16987221 */ /* 0x000fe20000010000 */
[----:B------:R-:W2:Y:S01]  /*8860*/  MUFU.EX2 R14, R14 ;  /* 0x0000000e000e7308 */ /* 0x000ea20000000800 */
[----:B---3--:R-:W-:Y:S01]  /*8870*/  FFMA.FTZ R6, R13, R6, R12 ;  /* 0x000000060d067223 */ /* 0x008fe2000001000c */
[-C--:B------:R-:W-:Y:S01]  /*8880*/  FMUL.FTZ R117, R117, R18.reuse ;  /* 0x0000001275757220 */ /* 0x080fe20000410000 */
[----:B------:R-:W-:Y:S01]  /*8890*/  FADD.FTZ R175, R23, R152 ;  /* 0x0000009817af7221 */ /* 0x000fe20000010000 */
[-C--:B------:R-:W-:Y:S01]  /*88a0*/  FMUL.FTZ R120, R120, R18.reuse ;  /* 0x0000001278787220 */ /* 0x080fe20000410000 */
[-C--:B------:R-:W-:Y:S01]  /*88b0*/  FMUL.FTZ R121, R121, R18.reuse ;  /* 0x0000001279797220 */ /* 0x080fe20000410000 */
[-C--:B------:R-:W-:Y:S01]  /*88c0*/  FMUL.FTZ R124, R124, R18.reuse ;  /* 0x000000127c7c7220 */ /* 0x080fe20000410000 */
[----:B------:R-:W-:Y:S01]  /*88d0*/  FADD.FTZ R152, R176, R175 ;  /* 0x000000afb0987221 */ /* 0x000fe20000010000 */
[----:B------:R-:W3:Y:S01]  /*88e0*/  MUFU.EX2 R15, R15 ;  /* 0x0000000f000f7308 */ /* 0x000ee20000000800 */
[----:B0-----:R-:W-:Y:S01]  /*88f0*/  FADD.FTZ R5, R161, R6 ;  /* 0x00000006a1057221 */ /* 0x001fe20000010000 */
[-C--:B------:R-:W-:Y:S01]  /*8900*/  FMUL.FTZ R125, R125, R18.reuse ;  /* 0x000000127d7d7220 */ /* 0x080fe20000410000 */
[----:B------:R-:W-:Y:S01]  /*8910*/  FADD.FTZ R175, R153, R152 ;  /* 0x0000009899af7221 */ /* 0x000fe20000010000 */
        /* <DEDUP_REMOVED lines=15> */
[----:B------:R-:W-:Y:S01]  /*8a10*/  FMUL.FTZ R149, R149, R18 ;  /* 0x0000001295957220 */ /* 0x000fe20000410000 */
[----:B-1----:R-:W-:Y:S01]  /*8a20*/  F2FP.BF16.F32.PACK_AB R154, R20, R19 ;  /* 0x00000013149a723e */ /* 0x002fe200000010ff */
[----:B------:R-:W-:Y:S01]  /*8a30*/  FMUL.FTZ R26, R26, R13 ;  /* 0x0000000d1a1a7220 */ /* 0x000fe20000410000 */
[----:B------:R-:W-:Y:S01]  /*8a40*/  F2FP.BF16.F32.PACK_AB R156, R22, R21 ;  /* 0x00000015169c723e */ /* 0x000fe200000010ff */
[----:B------:R-:W-:Y:S01]  /*8a50*/  FMUL.FTZ R27, R27, R13 ;  /* 0x0000000d1b1b7220 */ /* 0x000fe20000410000 */
[----:B------:R-:W1:Y:S01]  /*8a60*/  MUFU.EX2 R163, R163 ;  /* 0x000000a300a37308 */ /* 0x000e620000000800 */
[----:B0-----:R-:W-:Y:S01]  /*8a70*/  FADD.FTZ R6, R16, R5 ;  /* 0x0000000510067221 */ /* 0x001fe20000010000 */
        /* <DEDUP_REMOVED lines=23> */
[C---:B0-----:R-:W-:Y:S01]  /*8bf0*/  FADD.FTZ R152, R178.reuse, R175 ;  /* 0x000000afb2987221 */ /* 0x041fe20000010000 */
[----:B------:R-:W-:Y:S01]  /*8c00*/  F2FP.BF16.F32.PACK_AB R160, R178, R153 ;  /* 0x00000099b2a0723e */ /* 0x000fe200000010ff */
[-C--:B------:R-:W-:Y:S01]  /*8c10*/  FMUL.FTZ R63, R63, R13.reuse ;  /* 0x0000000d3f3f7220 */ /* 0x080fe20000410000 */
[----:B------:R-:W-:Y:S01]  /*8c20*/  F2FP.BF16.F32.PACK_AB R153, R161, R12 ;  /* 0x0000000ca199723e */ /* 0x000fe200000010ff */
        /* <DEDUP_REMOVED lines=31> */
[----:B------:R-:W-:Y:S01]  /*8e20*/  F2FP.BF16.F32.PACK_AB R155, R15, R14 ;  /* 0x0000000e0f9b723e */ /* 0x000fe200000010ff */
[----:B------:R-:W-:Y:S01]  /*8e30*/  BAR.SYNC.DEFER_BLOCKING 0xf, 0x100 ;  /* 0x03c4000000007b1d */ /* 0x000fe20000010000 */
[-C--:B------:R-:W-:Y:S01]  /*8e40*/  FMUL.FTZ R107, R107, R13.reuse ;  /* 0x0000000d6b6b7220 */ /* 0x080fe20000410000 */
[-C--:B------:R-:W-:Y:S01]  /*8e50*/  FMUL.FTZ R110, R110, R13.reuse ;  /* 0x0000000d6e6e7220 */ /* 0x080fe20000410000 */
[----:B------:R-:W-:Y:S01]  /*8e60*/  FMUL.FTZ R111, R111, R13 ;  /* 0x0000000d6f6f7220 */ /* 0x000fe20000410000 */
[C---:B-1----:R-:W-:Y:S01]  /*8e70*/  FADD.FTZ R6, R188.reuse, R5 ;  /* 0x00000005bc067221 */ /* 0x042fe20000010000 */
[----:B------:R-:W-:Y:S01]  /*8e80*/  F2FP.BF16.F32.PACK_AB R161, R188, R165 ;  /* 0x000000a5bca1723e */ /* 0x000fe200000010ff */
[----:B------:R-:W1:Y:S01]  /*8e90*/  MUFU.EX2 R167, R167 ;  /* 0x000000a700a77308 */ /* 0x000e620000000800 */
[-C--:B------:R-:W-:Y:S01]  /*8ea0*/  FMUL.FTZ R114, R114, R13.reuse ;  /* 0x0000000d72727220 */ /* 0x080fe20000410000 */
[-C--:B------:R-:W-:Y:S01]  /*8eb0*/  FMUL.FTZ R115, R115, R13.reuse ;  /* 0x0000000d73737220 */ /* 0x080fe20000410000 */
[-C--:B------:R-:W-:Y:S01]  /*8ec0*/  FMUL.FTZ R118, R118, R13.reuse ;  /* 0x0000000d76767220 */ /* 0x080fe20000410000 */
[-C--:B------:R-:W-:Y:S01]  /*8ed0*/  FMUL.FTZ R119, R119, R13.reuse ;  /* 0x0000000d77777220 */ /* 0x080fe20000410000 */
[-C--:B------:R-:W-:Y:S01]  /*8ee0*/  FMUL.FTZ R122, R122, R13.reuse ;  /* 0x0000000d7a7a7220 */ /* 0x080fe20000410000 */
[----:B0-----:R-:W-:Y:S01]  /*8ef0*/  FADD.FTZ R17, R157, R18 ;  /* 0x000000129d117221 */ /* 0x001fe20000010000 */
        /* <DEDUP_REMOVED lines=11> */
[----:B------:R1:W-:Y:S01]  /*8fb0*/  STSM.16.M88.4 [R10+0x26800], R152 ;  /* 0x026800980a007844 */ /* 0x0003e20000000200 */
        /* <DEDUP_REMOVED lines=9> */
[----:B------:R-:W-:Y:S01]  /*9050*/  F2FP.BF16.F32.PACK_AB R157, R173, R16 ;  /* 0x00000010ad9d723e */ /* 0x000fe200000010ff */
[----:B------:R-:W-:-:S03]  /*9060*/  FMUL.FTZ R151, R151, R13 ;  /* 0x0000000d97977220 */ /* 0x000fc60000410000 */
[----:B------:R-:W0:Y:S01]  /*9070*/  MUFU.EX2 R170, R170 ;  /* 0x000000aa00aa7308 */ /* 0x000e220000000800 */
[----:B--2---:R-:W-:-:S07]  /*9080*/  FADD.FTZ R5, R168, R5 ;  /* 0x00000005a8057221 */ /* 0x004fce0000010000 */
[----:B------:R-:W2:Y:S01]  /*9090*/  MUFU.EX2 R184, R184 ;  /* 0x000000b800b87308 */ /* 0x000ea20000000800 */
[----:B---3--:R-:W-:-:S07]  /*90a0*/  FADD.FTZ R17, R159, R6 ;  /* 0x000000069f117221 */ /* 0x008fce0000010000 */
[----:B------:R-:W3:Y:S01]  /*90b0*/  MUFU.EX2 R169, R169 ;  /* 0x000000a900a97308 */ /* 0x000ee20000000800 */
[----:B0-----:R-:W-:-:S07]  /*90c0*/  FADD.FTZ R6, R170, R5 ;  /* 0x00000005aa067221 */ /* 0x001fce0000010000 */
[----:B------:R-:W0:Y:S01]  /*90d0*/  MUFU.EX2 R171, R171 ;  /* 0x000000ab00ab7308 */ /* 0x000e220000000800 */
[C---:B--2---:R-:W-:Y:S01]  /*90e0*/  F2FP.BF16.F32.PACK_AB R166, R184.reuse, R159 ;  /* 0x0000009fb8a6723e */ /* 0x044fe200000010ff */
[----:B------:R-:W-:Y:S01]  /*90f0*/  FADD.FTZ R5, R184, R17 ;  /* 0x00000011b8057221 */ /* 0x000fe20000010000 */
[----:B------:R-:W-:Y:S02]  /*9100*/  F2FP.BF16.F32.PACK_AB R159, R186, R163 ;  /* 0x000000a3ba9f723e */ /* 0x000fe400000010ff */
[----:B------:R-:W-:-:S03]  /*9110*/  F2FP.BF16.F32.PACK_AB R163, R168, R167 ;  /* 0x000000a7a8a3723e */ /* 0x000fc600000010ff */
[----:B------:R-:W2:Y:S01]  /*9120*/  MUFU.EX2 R172, R172 ;  /* 0x000000ac00ac7308 */ /* 0x000ea20000000800 */
[C---:B---3--:R-:W-:Y:S01]  /*9130*/  FADD.FTZ R6, R169.reuse, R6 ;  /* 0x00000006a9067221 */ /* 0x048fe20000010000 */
[----:B------:R-:W-:Y:S01]  /*9140*/  F2FP.BF16.F32.PACK_AB R165, R169, R170 ;  /* 0x000000aaa9a5723e */ /* 0x000fe200000010ff */
[----:B------:R1:W-:Y:S04]  /*9150*/  STSM.16.M88.4 [R8], R156 ;  /* 0x0000009c08007844 */ /* 0x0003e80000000200 */
[----:B------:R1:W-:Y:S01]  /*9160*/  STSM.16.M88.4 [R9], R160 ;  /* 0x000000a009007844 */ /* 0x0003e20000000200 */
[----:B0-----:R-:W-:Y:S01]  /*9170*/  FADD.FTZ R15, R171, R6 ;  /* 0x00000006ab0f7221 */ /* 0x001fe20000010000 */
[----:B--2---:R-:W-:-:S03]  /*9180*/  F2FP.BF16.F32.PACK_AB R167, R172, R171 ;  /* 0x000000abaca7723e */ /* 0x004fc600000010ff */
[----:B------:R-:W-:Y:S02]  /*9190*/  FADD.FTZ R6, R172, R15 ;  /* 0x0000000fac067221 */ /* 0x000fe40000010000 */
[----:B------:R1:W-:Y:S01]  /*91a0*/  STSM.16.M88.4 [R7], R164 ;  /* 0x000000a407007844 */ /* 0x0003e20000000200 */
[----:B------:R-:W-:Y:S05]  /*91b0*/  @!P0 BRA `(.L_x_7217) ;  /* 0x0000000000048947 */ /* 0x000fea0003800000 */
[----:B------:R-:W-:Y:S01]  /*91c0*/  BPT.TRAP 0x1 ;  /* 0x000000040000795c */ /* 0x000fe20000300000 */
.L_x_7217:
[----:B------:R0:W2:Y:S01]  /*91d0*/  SYNCS.PHASECHK.TRANS64.TRYWAIT P2, [UR26+0x28c50], R11 ;  /* 0x028c500bff0075a7 */ /* 0x0000a2000804015a */
[----:B------:R-:W-:Y:S05]  /*91e0*/  @!P0 BRA `(.L_x_7218) ;  /* 0x0000000000048947 */ /* 0x000fea0003800000 */
[----:B------:R-:W-:Y:S01]  /*91f0*/  BPT.TRAP 0x1 ;  /* 0x000000040000795c */ /* 0x000fe20000300000 */
.L_x_7218:
[----:B--2---:R-:W-:Y:S05]  /*9200*/  @P2 BRA `(.L_x_7219) ;  /* 0x0000000000082947 */ /* 0x004fea0003800000 */
[----:B------:R-:W2:Y:S02]  /*9210*/  SYNCS.PHASECHK.TRANS64.TRYWAIT P2, [UR26+0x28c50], R11 ;  /* 0x028c500bff0075a7 */ /* 0x000ea4000804015a */
[----:B--2---:R-:W-:Y:S05]  /*9220*/  @!P2 BRA `(.L_x_7220) ;  /* 0x0000007c00b4a947 */ /* 0x004fea0003800000 */
.L_x_7219:
[----:B------:R-:W-:Y:S01]  /*9230*/  ULEA UR6, UR4, UR38, 0xc ;  /* 0x0000002604067291 */ /* 0x000fe2000f8e603f */
[----:B------:R-:W-:Y:S01]  /*9240*/  WARPGROUP.ARRIVE ;  /* 0x00000000000079c5 */ /* 0x000fe20000000000 */
[----:B------:R-:W-:Y:S01]  /*9250*/  UMOV UR11, 0x40000040 ;  /* 0x40000040000b7882 */ /* 0x000fe20000000000 */
[----:B------:R-:W-:Y:S01]  /*9260*/  UISETP.GT.AND UP0, UPT, UR41, UR40, UPT ;  /* 0x000000282900728c */ /* 0x000fe2000bf04270 */
[----:B0-2---:R-:W-:Y:S01]  /*9270*/  @!P1 VIADD R11, R190, 0x28c60 ;  /* 0x00028c60be0b9836 */ /* 0x005fe20000000000 */
[----:B------:R-:W-:Y:S01]  /*9280*/  UIADD3 UR41, UR41, -0x1, URZ ;  /* 0xffffffff29297890 */ /* 0x000fe2000fffe03f */
[----:B------:R-:W-:Y:S01]  /*9290*/  MOV R13, R4 ;  /* 0x00000004000d7202 */ /* 0x000fe20000000f00 */
[----:B------:R-:W-:Y:S01]  /*92a0*/  UMOV UR10, UR6 ;  /* 0x00000006000a7c82 */ /* 0x000fe20008000000 */
[----:B------:R-:W-:Y:S01]  /*92b0*/  IMAD.MOV.U32 R18, RZ, RZ, R3 ;  /* 0x000000ffff127224 */ /* 0x000fe200078e0003 */
        /* <DEDUP_REMOVED lines=34> */
.L_x_7212:
[----:B-12---:R-:W1:Y:S01]  /*94e0*/  SHFL.BFLY PT, R8, R5, 0x2, 0x1f ;  /* 0x0c401f0005087f89 */ /* 0x006e6200000e0000 */
[----:B------:R-:W-:Y:S08]  /*94f0*/  BAR.ARV 0x8, 0x100 ;  /* 0x0204000000007b1d */ /* 0x000ff00000002000 */
[----:B------:R-:W-:Y:S01]  /*9500*/  BAR.SYNC.DEFER_BLOCKING 0xf, 0x100 ;  /* 0x03c4000000007b1d */ /* 0x000fe20000010000 */
[----:B------:R-:W-:-:S02]  /*9510*/  ISETP.NE.AND P0, PT, R2, RZ, PT ;  /* 0x000000ff0200720c */ /* 0x000fc40003f05270 */
[----:B------:R-:W-:-:S03]  /*9520*/  MOV R2, RZ ;  /* 0x000000ff00027202 */ /* 0x000fc60000000f00 */
[----:B------:R-:W2:Y:S01]  /*9530*/  SHFL.BFLY PT, R9, R6, 0x2, 0x1f ;  /* 0x0c401f0006097f89 */ /* 0x000ea200000e0000 */
[----:B-1----:R-:W-:Y:S01]  /*9540*/  FADD.FTZ R8, R8, R5 ;  /* 0x0000000508087221 */ /* 0x002fe20000010000 */
[----:B------:R-:W-:-:S04]  /*9550*/  IMAD.U32 R5, RZ, RZ, UR4 ;  /* 0x00000004ff057e24 */ /* 0x000fc8000f8e00ff */
[----:B------:R-:W4:Y:S01]  /*9560*/  SHFL.BFLY PT, R7, R8, 0x1, 0x1f ;  /* 0x0c201f0008077f89 */ /* 0x000f2200000e0000 */
[----:B------:R-:W-:Y:S01]  /*9570*/  IMAD R0, R5, 0x40, R0 ;  /* 0x0000004005007824 */ /* 0x000fe200078e0200 */
[----:B------:R-:W-:-:S04]  /*9580*/  MOV R5, 0xff800000 ;  /* 0xff80000000057802 */ /* 0x000fc80000000f00 */
[----:B------:R-:W-:Y:S01]  /*9590*/  @!P0 LEA R0, R0, UR39, 0x2 ;  /* 0x0000002700008c11 */ /* 0x000fe2000f8e10ff */
[----:B--2---:R-:W-:Y:S01]  /*95a0*/  FADD.FTZ R9, R9, R6 ;  /* 0x0000000609097221 */ /* 0x004fe20000010000 */
[----:B------:R-:W-:-:S04]  /*95b0*/  IMAD.MOV.U32 R6, RZ, RZ, -0x800000 ;  /* 0xff800000ff067424 */ /* 0x000fc800078e00ff */
[----:B------:R-:W1:Y:S01]  /*95c0*/  SHFL.BFLY PT, R10, R9, 0x1, 0x1f ;  /* 0x0c201f00090a7f89 */ /* 0x000e6200000e0000 */
[----:B----4-:R-:W-:Y:S01]  /*95d0*/  FADD.FTZ R11, R8, R7 ;  /* 0x00000007080b7221 */ /* 0x010fe20000010000 */
[----:B------:R-:W-:-:S04]  /*95e0*/  IMAD.MOV.U32 R7, RZ, RZ, RZ ;  /* 0x000000ffff077224 */ /* 0x000fc800078e00ff */
[----:B------:R-:W-:-:S13]  /*95f0*/  FSETP.NE.FTZ.AND P1, PT, R11, RZ, PT ;  /* 0x000000ff0b00720b */ /* 0x000fda0003f35000 */
[----:B------:R-:W2:Y:S01]  /*9600*/  @P1 MUFU.RCP R7, R11 ;  /* 0x0000000b00071308 */ /* 0x000ea20000001000 */
[----:B-1----:R-:W-:-:S05]  /*9610*/  FADD.FTZ R10, R9, R10 ;  /* 0x0000000a090a7221 */ /* 0x002fca0000010000 */
[----:B------:R-:W-:Y:S02]  /*9620*/  FSETP.NE.FTZ.AND P2, PT, R10, RZ, PT ;  /* 0x000000ff0a00720b */ /* 0x000fe40003f55000 */
[----:B------:R-:W-:Y:S01]  /*9630*/  @P1 MUFU.LG2 R8, R11 ;  /* 0x0000000b00081308 */ /* 0x000fe20000000c00 */
[----:B--2---:R-:W-:Y:S01]  /*9640*/  @!P0 STS [R0+0x28800], R7 ;  /* 0x0288000700008388 */ /* 0x004fe20000000800 */
[-C--:B------:R-:W-:Y:S01]  /*9650*/  FMUL.FTZ R24, R24, R7.reuse ;  /* 0x0000000718187220 */ /* 0x080fe20000410000 */
[----:B------:R-:W-:-:S08]  /*9660*/  FMUL.FTZ R25, R25, R7 ;  /* 0x0000000719197220 */ /* 0x000fd00000410000 */
[----:B------:R-:W1:Y:S01]  /*9670*/  @P2 MUFU.RCP R2, R10 ;  /* 0x0000000a00022308 */ /* 0x000e620000001000 */
[-C--:B------:R-:W-:Y:S01]  /*9680*/  FMUL.FTZ R28, R28, R7.reuse ;  /* 0x000000071c1c7220 */ /* 0x080fe20000410000 */
[-C--:B------:R-:W-:Y:S01]  /*9690*/  FMUL.FTZ R29, R29, R7.reuse ;  /* 0x000000071d1d7220 */ /* 0x080fe20000410000 */
[-C--:B------:R-:W-:Y:S01]  /*96a0*/  FMUL.FTZ R32, R32, R7.reuse ;  /* 0x0000000720207220 */ /* 0x080fe20000410000 */
[-C--:B------:R-:W-:Y:S01]  /*96b0*/  FMUL.FTZ R33, R33, R7.reuse ;  /* 0x0000000721217220 */ /* 0x080fe20000410000 */
[-C--:B------:R-:W-:Y:S01]  /*96c0*/  FMUL.FTZ R36, R36, R7.reuse ;  /* 0x0000000724247220 */ /* 0x080fe20000410000 */
[-C--:B------:R-:W-:Y:S01]  /*96d0*/  FMUL.FTZ R37, R37, R7.reuse ;  /* 0x0000000725257220 */ /* 0x080fe20000410000 */
[-C--:B------:R-:W-:Y:S01]  /*96e0*/  FMUL.FTZ R40, R40, R7.reuse ;  /* 0x0000000728287220 */ /* 0x080fe20000410000 */
[----:B------:R2:W4:Y:S01]  /*96f0*/  @P2 MUFU.LG2 R9, R10 ;  /* 0x0000000a00092308 */ /* 0x0005220000000c00 */
        /* <DEDUP_REMOVED lines=8> */
[----:B-1----:R1:W-:Y:S01]  /*9780*/  @!P0 STS [R0+0x28820], R2 ;  /* 0x0288200200008388 */ /* 0x0023e20000000800 */
[----:B--2---:R-:W-:-:S02]  /*9790*/  IMAD.U32 R10, RZ, RZ, UR7 ;  /* 0x00000007ff0a7e24 */ /* 0x004fc4000f8e00ff */
        /* <DEDUP_REMOVED lines=8> */
[----:B-1----:R-:W-:Y:S01]  /*9820*/  MOV R0, UR7 ;  /* 0x0000000700007c02 */ /* 0x002fe20008000f00 */
        /* <DEDUP_REMOVED lines=39> */
[----:B------:R-:W-:Y:S01]  /*9aa0*/  @P1 FMUL.FTZ R0, R0, 0.69314718246459960938 ;  /* 0x3f31721800001820 */ /* 0x000fe20000410000 */
[----:B------:R-:W-:Y:S01]  /*9ab0*/  @P2 FMUL.FTZ R10, R10, 0.69314718246459960938 ;  /* 0x3f3172180a0a2820 */ /* 0x000fe20000410000 */
[----:B------:R-:W-:Y:S01]  /*9ac0*/  @P1 FMUL.FTZ R7, R8, 0.69314718246459960938 ;  /* 0x3f31721808071820 */ /* 0x000fe20000410000 */
[----:B----4-:R-:W-:Y:S01]  /*9ad0*/  @P2 FMUL.FTZ R9, R9, 0.69314718246459960938 ;  /* 0x3f31721809092820 */ /* 0x010fe20000410000 */
        /* <DEDUP_REMOVED lines=68> */
.L_x_7182:
[----:B------:R-:W-:Y:S05]  /*9f20*/  @P0 BRA `(.L_x_7222) ;  /* 0x0000002000f80947 */ /* 0x000fea0003800000 */
[----:B------:R-:W1:Y:S01]  /*9f30*/  S2R R0, SR_TID.X ;  /* 0x0000000000007919 */ /* 0x000e620000002100 */
[----:B------:R-:W2:Y:S01]  /*9f40*/  S2UR UR5, SR_CgaCtaId ;  /* 0x00000000000579c3 */ /* 0x000ea20000008800 */
[----:B------:R-:W-:Y:S01]  /*9f50*/  UMOV UR4, 0x400 ;  /* 0x0000040000047882 */ /* 0x000fe20000000000 */
[----:B------:R-:W-:-:S06]  /*9f60*/  IMAD R2, RZ, RZ, -UR36 ;  /* 0x80000024ff027e24 */ /* 0x000fcc000f8e02ff */
[----:B------:R-:W-:Y:S08]  /*9f70*/  BAR.SYNC.DEFER_BLOCKING 0x1, 0x100 ;  /* 0x0044000000007b1d */ /* 0x000ff00000010000 */
[----:B------:R-:W4:Y:S08]  /*9f80*/  S2UR UR6, SR_CTAID.Y ;  /* 0x00000000000679c3 */ /* 0x000f300000002600 */
[----:B------:R-:W4:Y:S01]  /*9f90*/  LDC R3, c[0x0][0xc50] ;  /* 0x00031400ff037b82 */ /* 0x000f220000000800 */
[----:B--2---:R-:W-:-:S07]  /*9fa0*/  ULEA UR4, UR5, UR4, 0x18 ;  /* 0x0000000405047291 */ /* 0x004fce000f8ec03f */
[----:B------:R-:W2:Y:S01]  /*9fb0*/  LDC R7, c[0x0][0xbe8] ;  /* 0x0002fa00ff077b82 */ /* 0x000ea20000000800 */
[----:B------:R-:W-:Y:S01]  /*9fc0*/  UIADD3 UR4, UR4, 0x28c20, URZ ;  /* 0x00028c2004047890 */ /* 0x000fe2000fffe03f */
[----:B-1----:R-:W-:-:S03]  /*9fd0*/  VIADD R18, R0, 0xffffff80 ;  /* 0xffffff8000127836 */ /* 0x002fc60000000000 */
[----:B------:R-:W-:Y:S02]  /*9fe0*/  UPRMT UR4, URZ, 0x654, UR4 ;  /* 0x000006543f047896 */ /* 0x000fe40008000004 */
[----:B------:R-:W-:-:S04]  /*9ff0*/  SHF.R.S32.HI R21, RZ, 0x1f, R18 ;  /* 0x0000001fff157819 */ /* 0x000fc80000011412 */
[----:B------:R-:W-:Y:S01]  /*a000*/  LEA.HI R4, R21, R18, RZ, 0x7 ;  /* 0x0000001215047211 */ /* 0x000fe200078f38ff */
[----:B----4-:R-:W-:Y:S01]  /*a010*/  IMAD R2, R3, R2, UR6 ;  /* 0x0000000603027e24 */ /* 0x010fe2000f8e0202 */
[----:B------:R-:W-:Y:S01]  /*a020*/  USHF.R.S32.HI UR6, URZ, 0x1f, UR36 ;  /* 0x0000001f3f067899 */ /* 0x000fe20008011424 */
[----:B------:R-:W-:Y:S01]  /*a030*/  SYNCS.ARRIVE.TRANS64.RED.A1T0 RZ, [UR4], RZ ;  /* 0x000000ffffff79a7 */ /* 0x000fe20008100404 */
[----:B------:R-:W-:Y:S02]  /*a040*/  SHF.R.S32.HI R0, RZ, 0x7, R4 ;  /* 0x00000007ff007819 */ /* 0x000fe40000011404 */
[----:B------:R-:W-:Y:S02]  /*a050*/  LOP3.LUT R9, R4, 0xffffff80, RZ, 0xc0, !PT ;  /* 0xffffff8004097812 */ /* 0x000fe400078ec0ff */
[----:B------:R-:W-:Y:S01]  /*a060*/  SHF.R.S32.HI R3, RZ, 0x1f, R2 ;  /* 0x0000001fff037819 */ /* 0x000fe20000011402 */
[----:B------:R-:W1:Y:S01]  /*a070*/  SHFL.IDX PT, R10, R0, RZ, 0x1f ;  /* 0x00001fff000a7589 */ /* 0x000e6200000e0000 */
[----:B------:R-:W-:-:S02]  /*a080*/  IADD3 R8, R18, -R9, RZ ;  /* 0x8000000912087210 */ /* 0x000fc40007ffe0ff */
[----:B--2---:R-:W-:Y:S02]  /*a090*/  ISETP.NE.AND P1, PT, R7, 0x1, PT ;  /* 0x000000010700780c */ /* 0x004fe40003f25270 */
[----:B------:R-:W-:-:S04]  /*a0a0*/  SHF.R.S32.HI R155, RZ, 0x1f, R8 ;  /* 0x0000001fff9b7819 */ /* 0x000fc80000011408 */
[----:B------:R-:W-:-:S04]  /*a0b0*/  LEA.HI R9, R155, R8, RZ, 0x2 ;  /* 0x000000089b097211 */ /* 0x000fc800078f10ff */
[----:B------:R-:W-:Y:S02]  /*a0c0*/  SHF.R.S32.HI R154, RZ, 0x2, R9 ;  /* 0x00000002ff9a7819 */ /* 0x000fe40000011409 */
[----:B-1----:R-:W-:-:S13]  /*a0d0*/  ISETP.NE.AND P0, PT, R10, RZ, PT ;  /* 0x000000ff0a00720c */ /* 0x002fda0003f05270 */
[----:B------:R-:W-:Y:S05]  /*a0e0*/  @P0 BRA `(.L_x_7223) ;  /* 0x0000000400440947 */ /* 0x000fea0003800000 */
[----:B------:R-:W1:Y:S01]  /*a0f0*/  LDC R19, c[0x0][0xbe8] ;  /* 0x0002fa00ff137b82 */ /* 0x000e620000000800 */
[----:B------:R-:W-:Y:S01]  /*a100*/  LOP3.LUT R11, R4, 0xffffff80, RZ, 0xc0, !PT ;  /* 0xffffff80040b7812 */ /* 0x000fe200078ec0ff */
[----:B------:R-:W2:Y:S01]  /*a110*/  S2R R23, SR_CTAID.X ;  /* 0x0000000000177919 */ /* 0x000ea20000002500 */
[----:B------:R-:W-:Y:S01]  /*a120*/  LEA.HI R10, R21, R18, RZ, 0x2 ;  /* 0x00000012150a7211 */ /* 0x000fe200078f10ff */
[----:B------:R-:W-:Y:S02]  /*a130*/  ULDC.64 UR4, c[0x0][0xbd0] ;  /* 0x0002f40000047ab9 */ /* 0x000fe40000000a00 */
[----:B------:R-:W-:Y:S01]  /*a140*/  IMAD.IADD R20, R18, 0x1, -R11 ;  /* 0x0000000112147824 */ /* 0x000fe200078e0a0b */
[----:B------:R-:W-:Y:S01]  /*a150*/  LOP3.LUT R17, R10, 0xfffffffc, RZ, 0xc0, !PT ;  /* 0xfffffffc0a117812 */ /* 0x000fe200078ec0ff */
[----:B------:R-:W4:Y:S01]  /*a160*/  S2UR UR7, SR_CTAID.Z ;  /* 0x00000000000779c3 */ /* 0x000f220000002700 */
[----:B------:R-:W-:Y:S02]  /*a170*/  UIMAD.WIDE.U32 UR8, UR36, UR4, URZ ;  /* 0x00000004240872a5 */ /* 0x000fe4000f8e003f */
[----:B------:R-:W-:Y:S01]  /*a180*/  SHF.R.S32.HI R11, RZ, 0x1f, R20 ;  /* 0x0000001fff0b7819 */ /* 0x000fe20000011414 */
[----:B------:R-:W-:Y:S01]  /*a190*/  IMAD.IADD R10, R18, 0x1, -R17 ;  /* 0x00000001120a7824 */ /* 0x000fe200078e0a11 */
[----:B------:R-:W-:-:S02]  /*a1a0*/  UIMAD UR4, UR6, UR4, URZ ;  /* 0x00000004060472a4 */ /* 0x000fc4000f8e023f */
[C---:B------:R-:W-:Y:S01]  /*a1b0*/  LEA.HI R22, R11.reuse, R20, RZ, 0x2 ;  /* 0x000000140b167211 */ /* 0x040fe200078f10ff */
[----:B---3--:R-:W3:Y:S01]  /*a1c0*/  LDC.64 R14, c[0x0][0xbd8] ;  /* 0x0002f600ff0e7b82 */ /* 0x008ee20000000a00 */
[----:B------:R-:W-:Y:S01]  /*a1d0*/  LEA.HI R12, R10, R10, RZ, 0x1 ;  /* 0x0000000a0a0c7211 */ /* 0x000fe200078f08ff */
[----:B------:R-:W-:Y:S01]  /*a1e0*/  UIMAD UR4, UR36, UR5, UR4 ;  /* 0x00000005240472a4 */ /* 0x000fe2000f8e0204 */
[--C-:B------:R-:W-:Y:S02]  /*a1f0*/  SHF.R.S32.HI R4, RZ, 0x2, R22.reuse ;  /* 0x00000002ff047819 */ /* 0x100fe40000011416 */
[----:B0-----:R-:W-:Y:S01]  /*a200*/  SHF.R.S32.HI R13, RZ, 0x1f, R22 ;  /* 0x0000001fff0d7819 */ /* 0x001fe20000011416 */
[----:B------:R-:W-:Y:S01]  /*a210*/  UIADD3 UR4, UR9, UR4, URZ ;  /* 0x0000000409047290 */ /* 0x000fe2000fffe03f */
[----:B------:R-:W-:Y:S02]  /*a220*/  LEA.HI R11, R11, R20, RZ, 0x5 ;  /* 0x000000140b0b7211 */ /* 0x000fe400078f28ff */
[----:B-1----:R-:W-:-:S02]  /*a230*/  ISETP.NE.AND P0, PT, R19, 0x1, PT ;  /* 0x000000011300780c */ /* 0x002fc40003f05270 */
[----:B------:R-:W-:Y:S02]  /*a240*/  LEA.HI R13, R13, R4, RZ, 0x3 ;  /* 0x000000040d0d7211 */ /* 0x000fe400078f18ff */
[----:B------:R-:W-:Y:S02]  /*a250*/  LOP3.LUT R153, R12, 0x1ffffffe, RZ, 0xc0, !PT ;  /* 0x1ffffffe0c997812 */ /* 0x000fe400078ec0ff */
[----:B------:R-:W-:Y:S01]  /*a260*/  LOP3.LUT R13, R13, 0xfffffff8, RZ, 0xc0, !PT ;  /* 0xfffffff80d0d7812 */ /* 0x000fe200078ec0ff */
[----:B----4-:R-:W-:Y:S01]  /*a270*/  USHF.R.S32.HI UR5, URZ, 0x1f, UR7 ;  /* 0x0000001f3f057899 */ /* 0x010fe20008011407 */
[----:B------:R-:W-:Y:S01]  /*a280*/  SHF.R.S32.HI R11, RZ, 0x5, R11 ;  /* 0x00000005ff0b7819 */ /* 0x000fe2000001140b */
[----:B------:R-:W-:Y:S01]  /*a290*/  IMAD.IADD R153, R10, 0x1, -R153 ;  /* 0x000000010a997824 */ /* 0x000fe200078e0a99 */
[----:B------:R-:W-:Y:S02]  /*a2a0*/  IADD3 R4, R4, -R13, RZ ;  /* 0x8000000d04047210 */ /* 0x000fe40007ffe0ff */
[----:B------:R-:W-:Y:S01]  /*a2b0*/  MOV R10, UR8 ;  /* 0x00000008000a7c02 */ /* 0x000fe20008000f00 */
[----:B------:R-:W0:Y:S02]  /*a2c0*/  @P0 LDC R13, c[0x0][0xbec] ;  /* 0x0002fb00ff0d0b82 */ /* 0x000e240000000800 */
[----:B------:R-:W-:-:S02]  /*a2d0*/  IMAD R152, R11, 0x10, R4 ;  /* 0x000000100b987824 */ /* 0x000fc400078e0204 */
[C---:B---3--:R-:W-:Y:S02]  /*a2e0*/  IMAD R12, R14.reuse, UR5, RZ ;  /* 0x000000050e0c7c24 */ /* 0x048fe4000f8e02ff */
[----:B------:R-:W-:Y:S02]  /*a2f0*/  IMAD R4, R153, 0x8, R152 ;  /* 0x0000000899047824 */ /* 0x000fe400078e0298 */
[----:B------:R-:W1:Y:S01]  /*a300*/  @P0 LDC R17, c[0x0][0xbf0] ;  /* 0x0002fc00ff110b82 */ /* 0x000e620000000800 */
[----:B------:R-:W-:Y:S01]  /*a310*/  IMAD.U32 R11, RZ, RZ, UR9 ;  /* 0x00000009ff0b7e24 */ /* 0x000fe2000f8e00ff */
[----:B------:R-:W-:Y:S01]  /*a320*/  MOV R11, UR4 ;  /* 0x00000004000b7c02 */ /* 0x000fe20008000f00 */
[----:B--2---:R-:W-:Y:S01]  /*a330*/  IMAD R4, R23, 0x40, R4 ;  /* 0x0000004017047824 */ /* 0x004fe200078e0204 */
[----:B------:R-:W-:Y:S01]  /*a340*/  ULDC.64 UR4, c[0x0][0xbe0] ;  /* 0x0002f80000047ab9 */ /* 0x000fe20000000a00 */
[----:B------:R-:W-:Y:S02]  /*a350*/  IMAD R15, R15, UR7, R12 ;  /* 0x000000070f0f7c24 */ /* 0x000fe4000f8e020c */
[----:B------:R-:W-:-:S04]  /*a360*/  IMAD.WIDE.U32 R10, R14, UR7, R10 ;  /* 0x000000070e0a7c25 */ /* 0x000fc8000f8e000a */
[----:B------:R-:W-:Y:S01]  /*a370*/  IMAD R23, R23, 0x40, R152 ;  /* 0x0000004017177824 */ /* 0x000fe200078e0298 */
[----:B------:R-:W-:Y:S01]  /*a380*/  IADD3 R11, R11, R15, RZ ;  /* 0x0000000f0b0b7210 */ /* 0x000fe20007ffe0ff */
[----:B0-----:R-:W-:-:S04]  /*a390*/  @P0 IMAD.HI.U32 R12, R4, R13, RZ ;  /* 0x0000000d040c0227 */ /* 0x001fc800078e00ff */
[----:B------:R-:W-:Y:S02]  /*a3a0*/  IMAD.MOV.U32 R13, RZ, RZ, R4 ;  /* 0x000000ffff0d7224 */ /* 0x000fe400078e0004 */
[----:B------:R-:W-:Y:S01]  /*a3b0*/  IMAD.WIDE.U32 R10, R2, UR4, R10 ;  /* 0x00000004020a7c25 */ /* 0x000fe2000f8e000a */
[----:B-1----:R-:W-:-:S03]  /*a3c0*/  @P0 SHF.R.U32.HI R13, RZ, R17, R12 ;  /* 0x00000011ff0d0219 */ /* 0x002fc6000001160c */
[----:B------:R-:W-:Y:S01]  /*a3d0*/  IMAD R17, R3, UR4, RZ ;  /* 0x0000000403117c24 */ /* 0x000fe2000f8e02ff */
[----:B------:R-:W-:Y:S01]  /*a3e0*/  IADD3 R10, P0, R13, R10, RZ ;  /* 0x0000000a0d0a7210 */ /* 0x000fe20007f1e0ff */
[----:B------:R-:W-:Y:S02]  /*a3f0*/  IMAD.MOV R15, RZ, RZ, -R13 ;  /* 0x000000ffff0f7224 */ /* 0x000fe400078e0a0d */
[----:B------:R-:W-:Y:S01]  /*a400*/  IMAD R12, R2, UR5, R17 ;  /* 0x00000005020c7c24 */ /* 0x000fe2000f8e0211 */
[----:B------:R-:W-:Y:S01]  /*a410*/  SHF.R.S32.HI R17, RZ, 0x1f, R13 ;  /* 0x0000001fff117819 */ /* 0x000fe2000001140d */
[----:B------:R-:W-:Y:S01]  /*a420*/  IMAD R15, R19, R15, R4 ;  /* 0x0000000f130f7224 */ /* 0x000fe200078e0204 */
[----:B------:R-:W-:Y:S01]  /*a430*/  ULDC.64 UR4, c[0x0][0xbc8] ;  /* 0x0002f20000047ab9 */ /* 0x000fe20000000a00 */
[----:B------:R-:W-:Y:S02]  /*a440*/  LOP3.LUT R13, R22, 0x7ffffffc, RZ, 0xc0, !PT ;  /* 0x7ffffffc160d7812 */ /* 0x000fe400078ec0ff */
[----:B------:R-:W-:-:S02]  /*a450*/  IADD3.X R11, R17, R11, R12, P0, !PT ;  /* 0x0000000b110b7210 */ /* 0x000fc400007fe40c */
[----:B------:R-:W-:Y:S01]  /*a460*/  SHF.R.S32.HI R4, RZ, 0x1f, R15 ;  /* 0x0000001fff047819 */ /* 0x000fe2000001140f */
[----:B------:R-:W-:Y:S02]  /*a470*/  IMAD.IADD R20, R20, 0x1, -R13 ;  /* 0x0000000114147824 */ /* 0x000fe400078e0a0d */
[----:B------:R-:W-:-:S04]  /*a480*/  IMAD.WIDE.U32 R10, R15, UR4, R10 ;  /* 0x000000040f0a7c25 */ /* 0x000fc8000f8e000a */
[----:B------:R-:W-:-:S04]  /*a490*/  IMAD R4, R4, UR4, RZ ;  /* 0x0000000404047c24 */ /* 0x000fc8000f8e02ff */
[----:B------:R-:W-:Y:S01]  /*a4a0*/  IMAD R15, R15, UR5, R4 ;  /* 0x000000050f0f7c24 */ /* 0x000fe2000f8e0204 */
[----:B------:R-:W-:Y:S01]  /*a4b0*/  ULDC.64 UR4, c[0x0][0xba8] ;  /* 0x0002ea0000047ab9 */ /* 0x000fe20000000a00 */
[-C--:B------:R-:W-:Y:S02]  /*a4c0*/  LEA.HI R4, R0, R0.reuse, RZ, 0x1 ;  /* 0x0000000000047211 */ /* 0x080fe400078f08ff */
[----:B------:R-:W-:Y:S01]  /*a4d0*/  IMAD.IADD R11, R11, 0x1, R15 ;  /* 0x000000010b0b7824 */ /* 0x000fe200078e020f */
[----:B------:R-:W-:Y:S01]  /*a4e0*/  LEA R16, P0, R10, UR4, 0x2 ;  /* 0x000000040a107c11 */ /* 0x000fe2000f8010ff */
[----:B------:R-:W-:Y:S01]  /*a4f0*/  ULDC UR4, c[0x0][0xa88] ;  /* 0x0002a20000047ab9 */ /* 0x000fe20000000800 */
[----:B------:R-:W-:Y:S01]  /*a500*/  LOP3.LUT R15, R4, 0xfffffe, RZ, 0xc0, !PT ;  /* 0x00fffffe040f7812 */ /* 0x000fe200078ec0ff */
[----:B------:R-:W-:Y:S01]  /*a510*/  IMAD R4, R19, UR4, RZ ;  /* 0x0000000413047c24 */ /* 0x000fe2000f8e02ff */
[----:B------:R-:W-:Y:S01]  /*a520*/  LEA.HI.X R17, R10, UR5, R11, 0x2, P0 ;  /* 0x000000050a117c11 */ /* 0x000fe200080f140b */
[----:B------:R-:W-:Y:S01]  /*a530*/  SHFL.IDX PT, R12, R16, 0x1, 0x1c1f ;  /* 0x003c1f00100c7f89 */ /* 0x000fe200000e0000 */
[----:B------:R-:W-:Y:S01]  /*a540*/  IADD3 R14, -R15, R0, RZ ;  /* 0x000000000f0e7210 */ /* 0x000fe20007ffe1ff */
[----:B------:R-:W-:-:S02]  /*a550*/  IMAD.SHL.U32 R15, R20, 0x2, RZ ;  /* 0x00000002140f7824 */ /* 0x000fc400078e00ff */
[----:B------:R-:W-:Y:S01]  /*a560*/  SHFL.IDX PT, R10, R16, RZ, 0x1c1f ;  /* 0x001c1fff100a7589 */ /* 0x000fe200000e0000 */
[----:B------:R-:W-:-:S03]  /*a570*/  LEA R14, -R14, RZ, 0x8 ;  /* 0x000000ff0e0e7211 */ /* 0x000fc600078e41ff */
        /* <DEDUP_REMOVED lines=8> */
.L_x_7223:
[----:B---3--:R-:W1:Y:S01]  /*a600*/  S2R R14, SR_CTAID.X ;  /* 0x00000000000e7919 */ /* 0x008e620000002500 */
[----:B------:R-:W3:Y:S01]  /*a610*/  S2UR UR7, SR_CTAID.Z ;  /* 0x00000000000779c3 */ /* 0x000ee20000002700 */
[----:B------:R-:W-:Y:S01]  /*a620*/  LEA.HI R21, R21, R18, RZ, 0x2 ;  /* 0x0000001215157211 */ /* 0x000fe200078f10ff */
[----:B------:R-:W-:Y:S01]  /*a630*/  ULDC.64 UR8, c[0x0][0xb38] ;  /* 0x0002ce0000087ab9 */ /* 0x000fe20000000a00 */
[----:B--2---:R-:W-:Y:S01]  /*a640*/  SHF.R.S32.HI R5, RZ, 0x1f, R9 ;  /* 0x0000001fff057819 */ /* 0x004fe20000011409 */
[----:B------:R-:W-:Y:S01]  /*a650*/  UIMAD UR6, UR6, UR8, URZ ;  /* 0x00000008060672a4 */ /* 0x000fe2000f8e023f */
[----:B------:R-:W-:Y:S01]  /*a660*/  LOP3.LUT R21, R21, 0xfffffffc, RZ, 0xc0, !PT ;  /* 0xfffffffc15157812 */ /* 0x000fe200078ec0ff */
[----:B------:R-:W-:Y:S01]  /*a670*/  UIMAD.WIDE.U32 UR4, UR36, UR8, URZ ;  /* 0x00000008240472a5 */ /* 0x000fe2000f8e003f */
[----:B------:R-:W-:Y:S01]  /*a680*/  LEA.HI R5, R5, R154, RZ, 0x3 ;  /* 0x0000009a05057211 */ /* 0x000fe200078f18ff */
[----:B0-----:R-:W0:Y:S01]  /*a690*/  LDC.64 R12, c[0x0][0xb40] ;  /* 0x0002d000ff0c7b82 */ /* 0x001e220000000a00 */
[----:B------:R-:W-:Y:S01]  /*a6a0*/  IADD3 R21, R18, -R21, RZ ;  /* 0x8000001512157210 */ /* 0x000fe20007ffe0ff */
[----:B------:R-:W-:Y:S01]  /*a6b0*/  UIMAD UR6, UR36, UR9, UR6 ;  /* 0x00000009240672a4 */ /* 0x000fe2000f8e0206 */
[----:B------:R-:W-:Y:S01]  /*a6c0*/  LOP3.LUT R5, R5, 0xfffffff8, RZ, 0xc0, !PT ;  /* 0xfffffff805057812 */ /* 0x000fe200078ec0ff */
[----:B------:R-:W-:Y:S01]  /*a6d0*/  BSSY B0, `(.L_x_7224) ;  /* 0x00000fc000007945 */ /* 0x000fe20003800000 */
[----:B------:R-:W-:Y:S01]  /*a6e0*/  LEA.HI R4, R21, R21, RZ, 0x1 ;  /* 0x0000001515047211 */ /* 0x000fe200078f08ff */
[----:B------:R-:W-:Y:S01]  /*a6f0*/  UIADD3 UR6, UR5, UR6, URZ ;  /* 0x0000000605067290 */ /* 0x000fe2000fffe03f */
[----:B------:R-:W-:Y:S01]  /*a700*/  LEA.HI R155, R155, R8, RZ, 0x5 ;  /* 0x000000089b9b7211 */ /* 0x000fe200078f28ff */
[----:B------:R-:W2:Y:S01]  /*a710*/  @P1 LDC R10, c[0x0][0xbec] ;  /* 0x0002fb00ff0a1b82 */ /* 0x000ea20000000800 */
[----:B------:R-:W-:Y:S01]  /*a720*/  IMAD.IADD R154, R154, 0x1, -R5 ;  /* 0x000000019a9a7824 */ /* 0x000fe200078e0a05 */
[----:B------:R-:W-:-:S02]  /*a730*/  LOP3.LUT R4, R4, 0x1ffffffe, RZ, 0xc0, !PT ;  /* 0x1ffffffe04047812 */ /* 0x000fc400078ec0ff */
[----:B------:R-:W-:Y:S02]  /*a740*/  SHF.R.S32.HI R155, RZ, 0x5, R155 ;  /* 0x00000005ff9b7819 */ /* 0x000fe4000001149b */
[----:B------:R-:W-:Y:S01]  /*a750*/  MOV R5, UR5 ;  /* 0x0000000500057c02 */ /* 0x000fe20008000f00 */
[----:B------:R-:W-:Y:S01]  /*a760*/  IMAD.IADD R4, R21, 0x1, -R4 ;  /* 0x0000000115047824 */ /* 0x000fe200078e0a04 */
[----:B------:R-:W4:Y:S01]  /*a770*/  @P1 LDC R17, c[0x0][0xbf0] ;  /* 0x0002fc00ff111b82 */ /* 0x000f220000000800 */
[----:B------:R-:W-:Y:S01]  /*a780*/  LEA R155, R155, R154, 0x4 ;  /* 0x0000009a9b9b7211 */ /* 0x000fe200078e20ff */
[----:B---3--:R-:W-:Y:S01]  /*a790*/  USHF.R.S32.HI UR8, URZ, 0x1f, UR7 ;  /* 0x0000001f3f087899 */ /* 0x008fe20008011407 */
[----:B------:R-:W-:Y:S01]  /*a7a0*/  IMAD.U32 R5, RZ, RZ, UR6 ;  /* 0x00000006ff057e24 */ /* 0x000fe2000f8e00ff */
[----:B------:R-:W-:Y:S02]  /*a7b0*/  LOP3.LUT R9, R9, 0x7ffffffc, RZ, 0xc0, !PT ;  /* 0x7ffffffc09097812 */ /* 0x000fe400078ec0ff */
[----:B------:R-:W-:-:S02]  /*a7c0*/  IMAD R11, R4, 0x8, R155 ;  /* 0x00000008040b7824 */ /* 0x000fc400078e029b */
[----:B------:R-:W-:Y:S01]  /*a7d0*/  IMAD.U32 R4, RZ, RZ, UR4 ;  /* 0x00000004ff047e24 */ /* 0x000fe2000f8e00ff */
[----:B------:R-:W-:Y:S01]  /*a7e0*/  ULDC.64 UR4, c[0x0][0xb48] ;  /* 0x0002d20000047ab9 */ /* 0x000fe20000000a00 */
[----:B0-----:R-:W-:Y:S02]  /*a7f0*/  IMAD R6, R12, UR8, RZ ;  /* 0x000000080c067c24 */ /* 0x001fe4000f8e02ff */
[----:B-1----:R-:W-:Y:S02]  /*a800*/  IMAD R15, R14, 0x40, R11 ;  /* 0x000000400e0f7824 */ /* 0x002fe400078e020b */
[----:B------:R-:W-:Y:S02]  /*a810*/  IMAD R13, R13, UR7, R6 ;  /* 0x000000070d0d7c24 */ /* 0x000fe4000f8e0206 */
[----:B--2---:R-:W-:Y:S01]  /*a820*/  @P1 IMAD.HI.U32 R10, R15, R10, RZ ;  /* 0x0000000a0f0a1227 */ /* 0x004fe200078e00ff */
[----:B------:R-:W-:-:S03]  /*a830*/  MOV R11, R15 ;  /* 0x0000000f000b7202 */ /* 0x000fc60000000f00 */
[----:B------:R-:W-:-:S04]  /*a840*/  IMAD.WIDE.U32 R4, R12, UR7, R4 ;  /* 0x000000070c047c25 */ /* 0x000fc8000f8e0004 */
[----:B------:R-:W-:Y:S01]  /*a850*/  IMAD R3, R3, UR4, RZ ;  /* 0x0000000403037c24 */ /* 0x000fe2000f8e02ff */
[----:B----4-:R-:W-:Y:S01]  /*a860*/  @P1 SHF.R.U32.HI R11, RZ, R17, R10 ;  /* 0x00000011ff0b1219 */ /* 0x010fe2000001160a */
[----:B------:R-:W-:Y:S02]  /*a870*/  IMAD.IADD R5, R5, 0x1, R13 ;  /* 0x0000000105057824 */ /* 0x000fe400078e020d */
[C---:B------:R-:W-:Y:S01]  /*a880*/  IMAD R13, R2.reuse, UR5, R3 ;  /* 0x00000005020d7c24 */ /* 0x040fe2000f8e0203 */
[----:B------:R-:W-:Y:S01]  /*a890*/  SHF.R.S32.HI R6, RZ, 0x1f, R11 ;  /* 0x0000001fff067819 */ /* 0x000fe2000001140b */
[----:B------:R-:W-:Y:S01]  /*a8a0*/  IMAD.WIDE.U32 R2, R2, UR4, R4 ;  /* 0x0000000402027c25 */ /* 0x000fe2000f8e0004 */
[----:B------:R-:W-:-:S03]  /*a8b0*/  ULDC.64 UR4, c[0x0][0xb30] ;  /* 0x0002cc0000047ab9 */ /* 0x000fc60000000a00 */
[----:B------:R-:W-:Y:S01]  /*a8c0*/  IMAD.MOV R10, RZ, RZ, -R11 ;  /* 0x000000ffff0a7224 */ /* 0x000fe200078e0a0b */
[----:B------:R-:W-:Y:S01]  /*a8d0*/  IADD3 R3, R3, R13, RZ ;  /* 0x0000000d03037210 */ /* 0x000fe20007ffe0ff */
[----:B------:R-:W-:Y:S02]  /*a8e0*/  IMAD R6, R6, UR4, RZ ;  /* 0x0000000406067c24 */ /* 0x000fe4000f8e02ff */
[----:B------:R-:W-:Y:S02]  /*a8f0*/  IMAD R5, R7, R10, R15 ;  /* 0x0000000a07057224 */ /* 0x000fe400078e020f */
[C---:B------:R-:W-:Y:S01]  /*a900*/  IMAD R13, R11.reuse, UR5, R6 ;  /* 0x000000050b0d7c24 */ /* 0x040fe2000f8e0206 */
[----:B------:R-:W-:Y:S01]  /*a910*/  LEA.HI R6, R0, R0, RZ, 0x1 ;  /* 0x0000000000067211 */ /* 0x000fe200078f08ff */
[----:B------:R-:W-:Y:S01]  /*a920*/  IMAD.WIDE.U32 R2, R11, UR4, R2 ;  /* 0x000000040b027c25 */ /* 0x000fe2000f8e0002 */
[----:B------:R-:W-:Y:S01]  /*a930*/  SHF.R.S32.HI R4, RZ, 0x1f, R5 ;  /* 0x0000001fff047819 */ /* 0x000fe20000011405 */
[----:B------:R-:W-:-:S02]  /*a940*/  ULDC.64 UR4, c[0x0][0xb28] ;  /* 0x0002ca0000047ab9 */ /* 0x000fc40000000a00 */
        /* <DEDUP_REMOVED lines=8> */
[----:B------:R-:W-:Y:S01]  /*a9d0*/  LOP3.LUT R11, R6, 0xfffffe, RZ, 0xc0, !PT ;  /* 0x00fffffe060b7812 */ /* 0x000fe200078ec0ff */
[----:B------:R-:W-:Y:S01]  /*a9e0*/  IMAD R6, R7, UR4, RZ ;  /* 0x0000000407067c24 */ /* 0x000fe2000f8e02ff */
[----:B------:R-:W-:Y:S02]  /*a9f0*/  LEA R7, R14, R155, 0x6 ;  /* 0x0000009b0e077211 */ /* 0x000fe400078e30ff */
[----:B------:R-:W-:Y:S01]  /*aa00*/  LEA.HI.X R5, R2, UR5, R5, 0x2, P0 ;  /* 0x0000000502057c11 */ /* 0x000fe200080f1405 */
[----:B------:R-:W-:Y:S01]  /*aa10*/  IMAD.IADD R11, R0, 0x1, -R11 ;  /* 0x00000001000b7824 */ /* 0x000fe200078e0a0b */
[----:B------:R-:W-:Y:S01]  /*aa20*/  ISETP.GE.AND P0, PT, R7, R6, PT ;  /* 0x000000060700720c */ /* 0x000fe20003f06270 */
[----:B------:R-:W-:Y:S01]  /*aa30*/  IMAD.IADD R0, R8, 0x1, -R9 ;  /* 0x0000000108007824 */ /* 0x000fe200078e0a09 */
[----:B------:R0:W1:Y:S04]  /*aa40*/  SHFL.IDX PT, R2, R4, RZ, 0x1c1f ;  /* 0x001c1fff04027589 */ /* 0x00006800000e0000 */
[----:B------:R-:W-:Y:S01]  /*aa50*/  LEA R0, R11, R0, 0x7 ;  /* 0x000000000b007211 */ /* 0x000fe200078e38ff */
[----:B------:R0:W2:Y:S04]  /*aa60*/  SHFL.IDX PT, R3, R5, RZ, 0x1c1f ;  /* 0x001c1fff05037589 */ /* 0x0000a800000e0000 */
[----:B------:R-:W-:-:S02]  /*aa70*/  IMAD.SHL.U32 R0, R0, 0x2, RZ ;  /* 0x0000000200007824 */ /* 0x000fc400078e00ff */
[----:B------:R-:W-:Y:S05]  /*aa80*/  @P0 BRA `(.L_x_7225) ;  /* 0x0000000c00000947 */ /* 0x000fea0003800000 */
[C---:B------:R-:W-:Y:S01]  /*aa90*/  VIADD R9, R0.reuse, 0x8 ;  /* 0x0000000800097836 */ /* 0x040fe20000000000 */
[----:B------:R-:W-:Y:S01]  /*aaa0*/  ULDC UR4, c[0x0][0xac8] ;  /* 0x0002b20000047ab9 */ /* 0x000fe20000000800 */
[C---:B------:R-:W-:Y:S01]  /*aab0*/  IADD3 R11, R0.reuse, 0x10, RZ ;  /* 0x00000010000b7810 */ /* 0x040fe20007ffe0ff */
        /* <DEDUP_REMOVED lines=11> */
[----:B------:R-:W-:-:S02]  /*ab70*/  ISETP.GE.AND P0, PT, R16, UR4, PT ;  /* 0x0000000410007c0c */ /* 0x000fc4000bf06270 */
[----:B------:R-:W-:Y:S02]  /*ab80*/  ISETP.GE.AND P1, PT, R17, UR4, PT ;  /* 0x0000000411007c0c */ /* 0x000fe4000bf26270 */
[----:B------:R-:W-:Y:S02]  /*ab90*/  @!P2 LEA.HI R8, R0, R0, RZ, 0x1 ;  /* 0x000000000008a211 */ /* 0x000fe400078f08ff */
[----:B------:R-:W-:Y:S02]  /*aba0*/  @!P3 LEA.HI R10, R9, R9, RZ, 0x1 ;  /* 0x00000009090ab211 */ /* 0x000fe400078f08ff */
[----:B------:R-:W-:Y:S02]  /*abb0*/  @!P4 LEA.HI R12, R11, R11, RZ, 0x1 ;  /* 0x0000000b0b0cc211 */ /* 0x000fe400078f08ff */
[----:B------:R-:W-:Y:S02]  /*abc0*/  @!P5 LEA.HI R14, R13, R13, RZ, 0x1 ;  /* 0x0000000d0d0ed211 */ /* 0x000fe400078f08ff */
[----:B------:R-:W-:-:S02]  /*abd0*/  @!P2 LOP3.LUT R9, R8, 0xfffffffe, RZ, 0xc0, !PT ;  /* 0xfffffffe0809a812 */ /* 0x000fc400078ec0ff */
[----:B------:R-:W-:Y:S02]  /*abe0*/  @!P3 LOP3.LUT R11, R10, 0xfffffffe, RZ, 0xc0, !PT ;  /* 0xfffffffe0a0bb812 */ /* 0x000fe400078ec0ff */
        /* <DEDUP_REMOVED lines=16> */
[----:B-1----:R-:W-:Y:S01]  /*acf0*/  VIADD R24, R0, 0x60 ;  /* 0x0000006000187836 */ /* 0x002fe20000000000 */
[----:B------:R-:W-:Y:S02]  /*ad00*/  @!P0 LEA.HI R16, R16, R16, RZ, 0x1 ;  /* 0x0000001010108211 */ /* 0x000fe400078f08ff */
[----:B------:R-:W-:-:S02]  /*ad10*/  @!P1 LEA.HI R17, R17, R17, RZ, 0x1 ;  /* 0x0000001111119211 */ /* 0x000fc400078f08ff */
[----:B------:R-:W-:Y:S02]  /*ad20*/  @!P0 LOP3.LUT R9, R16, 0xfffffffe, RZ, 0xc0, !PT ;  /* 0xfffffffe10098812 */ /* 0x000fe400078ec0ff */
[----:B--2---:R-:W-:Y:S02]  /*ad30*/  @!P1 LOP3.LUT R11, R17, 0xfffffffe, RZ, 0xc0, !PT ;  /* 0xfffffffe110b9812 */ /* 0x004fe400078ec0ff */
        /* <DEDUP_REMOVED lines=8> */
[----:B---3--:R-:W-:Y:S01]  /*adc0*/  @!P2 LOP3.LUT R13, R18, 0xfffffffe, RZ, 0xc0, !PT ;  /* 0xfffffffe120da812 */ /* 0x008fe200078ec0ff */
[----:B------:R2:W-:Y:S01]  /*add0*/  @!P1 ST.E.64 desc[UR44][R10.64], R44 ;  /* 0x0000002c0a009985 */ /* 0x0005e2000c101b2c */
[----:B------:R-:W-:Y:S01]  /*ade0*/  @!P3 LOP3.LUT R19, R19, 0xfffffffe, RZ, 0xc0, !PT ;  /* 0xfffffffe1313b812 */ /* 0x000fe200078ec0ff */
[----:B------:R-:W-:Y:S01]  /*adf0*/  VIADD R18, R0, 0x68 ;  /* 0x0000006800127836 */ /* 0x000fe20000000000 */
[----:B----4-:R-:W-:Y:S01]  /*ae00*/  @!P4 LOP3.LUT R15, R20, 0xfffffffe, RZ, 0xc0, !PT ;  /* 0xfffffffe140fc812 */ /* 0x010fe200078ec0ff */
[C---:B------:R-:W-:Y:S01]  /*ae10*/  VIADD R20, R0.reuse, 0x78 ;  /* 0x0000007800147836 */ /* 0x040fe20000000000 */
[----:B------:R-:W-:Y:S02]  /*ae20*/  @!P5 LOP3.LUT R21, R21, 0xfffffffe, RZ, 0xc0, !PT ;  /* 0xfffffffe1515d812 */ /* 0x000fe400078ec0ff */
[----:B------:R-:W-:Y:S02]  /*ae30*/  IADD3 R23, R0, 0x58, RZ ;  /* 0x0000005800177810 */ /* 0x000fe40007ffe0ff */
[----:B------:R-:W-:Y:S01]  /*ae40*/  @!P6 LOP3.LUT R17, R22, 0xfffffffe, RZ, 0xc0, !PT ;  /* 0xfffffffe1611e812 */ /* 0x000fe200078ec0ff */
[----:B-1----:R-:W-:Y:S01]  /*ae50*/  @!P2 IMAD.WIDE R8, R13, 0x4, R2 ;  /* 0x000000040d08a825 */ /* 0x002fe200078e0202 */
[----:B------:R-:W-:-:S02]  /*ae60*/  ISETP.GE.AND P1, PT, R23, UR4, PT ;  /* 0x0000000417007c0c */ /* 0x000fc4000bf26270 */
[----:B------:R-:W-:Y:S01]  /*ae70*/  ISETP.GE.AND P0, PT, R24, UR4, PT ;  /* 0x0000000418007c0c */ /* 0x000fe2000bf06270 */
[--C-:B--2---:R-:W-:Y:S01]  /*ae80*/  @!P3 IMAD.WIDE R10, R19, 0x4, R2.reuse ;  /* 0x00000004130ab825 */ /* 0x104fe200078e0202 */
[----:B------:R1:W-:Y:S01]  /*ae90*/  @!P2 ST.E.64 desc[UR44][R8.64], R48 ;  /* 0x000000300800a985 */ /* 0x0003e2000c101b2c */
[C---:B------:R-:W-:Y:S02]  /*aea0*/  IADD3 R19, R0.reuse, 0x70, RZ ;  /* 0x0000007000137810 */ /* 0x040fe40007ffe0ff */
[--C-:B------:R-:W-:Y:S01]  /*aeb0*/  @!P4 IMAD.WIDE R12, R15, 0x4, R2.reuse ;  /* 0x000000040f0cc825 */ /* 0x100fe200078e0202 */
[----:B------:R2:W-:Y:S01]  /*aec0*/  @!P3 ST.E.64 desc[UR44][R10.64], R52 ;  /* 0x000000340a00b985 */ /* 0x0005e2000c101b2c */
[----:B------:R-:W-:Y:S02]  /*aed0*/  IADD3 R22, R0, 0x88, RZ ;  /* 0x0000008800167810 */ /* 0x000fe40007ffe0ff */
        /* <DEDUP_REMOVED lines=12> */
[----:B------:R-:W-:Y:S02]  /*afa0*/  @!P0 LEA.HI R24, R24, R24, RZ, 0x1 ;  /* 0x0000001818188211 */ /* 0x000fe400078f08ff */
[----:B-1----:R-:W-:Y:S01]  /*afb0*/  @!P1 LOP3.LUT R9, R23, 0xfffffffe, RZ, 0xc0, !PT ;  /* 0xfffffffe17099812 */ /* 0x002fe200078ec0ff */
[----:B------:R-:W-:Y:S01]  /*afc0*/  VIADD R23, R0, 0x90 ;  /* 0x0000009000177836 */ /* 0x000fe20000000000 */
[----:B--2---:R-:W-:Y:S01]  /*afd0*/  @!P0 LOP3.LUT R11, R24, 0xfffffffe, RZ, 0xc0, !PT ;  /* 0xfffffffe180b8812 */ /* 0x004fe200078ec0ff */
        /* <DEDUP_REMOVED lines=9> */
[----:B---3--:R-:W-:Y:S01]  /*b070*/  @!P2 LOP3.LUT R13, R18, 0xfffffffe, RZ, 0xc0, !PT ;  /* 0xfffffffe120da812 */ /* 0x008fe200078ec0ff */
[----:B------:R2:W-:Y:S01]  /*b080*/  @!P0 ST.E.64 desc[UR44][R10.64], R72 ;  /* 0x000000480a008985 */ /* 0x0005e2000c101b2c */
[----:B------:R-:W-:Y:S02]  /*b090*/  @!P6 LOP3.LUT R19, R19, 0xfffffffe, RZ, 0xc0, !PT ;  /* 0xfffffffe1313e812 */ /* 0x000fe400078ec0ff */
[----:B----4-:R-:W-:Y:S01]  /*b0a0*/  @!P5 LOP3.LUT R15, R20, 0xfffffffe, RZ, 0xc0, !PT ;  /* 0xfffffffe140fd812 */ /* 0x010fe200078ec0ff */
[----:B------:R-:W-:Y:S01]  /*b0b0*/  VIADD R20, R0, 0xb0 ;  /* 0x000000b000147836 */ /* 0x000fe20000000000 */
[----:B------:R-:W-:-:S02]  /*b0c0*/  @!P4 LOP3.LUT R21, R21, 0xfffffffe, RZ, 0xc0, !PT ;  /* 0xfffffffe1515c812 */ /* 0x000fc400078ec0ff */
[----:B-----5:R-:W-:Y:S01]  /*b0d0*/  @!P3 LOP3.LUT R17, R22, 0xfffffffe, RZ, 0xc0, !PT ;  /* 0xfffffffe1611b812 */ /* 0x020fe200078ec0ff */
[C---:B------:R-:W-:Y:S01]  /*b0e0*/  VIADD R22, R0.reuse, 0xc0 ;  /* 0x000000c000167836 */ /* 0x040fe20000000000 */
[----:B------:R-:W-:Y:S01]  /*b0f0*/  ISETP.GE.AND P0, PT, R23, UR4, PT ;  /* 0x0000000417007c0c */ /* 0x000fe2000bf06270 */
[--C-:B-1----:R-:W-:Y:S01]  /*b100*/  @!P2 IMAD.WIDE R8, R13, 0x4, R2.reuse ;  /* 0x000000040d08a825 */ /* 0x102fe200078e0202 */
[----:B------:R-:W-:Y:S02]  /*b110*/  IADD3 R18, R0, 0xa0, RZ ;  /* 0x000000a000127810 */ /* 0x000fe40007ffe0ff */
[----:B------:R-:W-:Y:S01]  /*b120*/  ISETP.GE.AND P1, PT, R24, UR4, PT ;  /* 0x0000000418007c0c */ /* 0x000fe2000bf26270 */
[--C-:B--2---:R-:W-:Y:S01]  /*b130*/  @!P6 IMAD.WIDE R10, R19, 0x4, R2.reuse ;  /* 0x00000004130ae825 */ /* 0x104fe200078e0202 */
[----:B------:R1:W-:Y:S01]  /*b140*/  @!P2 ST.E.64 desc[UR44][R8.64], R76 ;  /* 0x0000004c0800a985 */ /* 0x0003e2000c101b2c */
[----:B------:R-:W-:Y:S02]  /*b150*/  ISETP.GE.AND P2, PT, R18, UR4, PT ;  /* 0x0000000412007c0c */ /* 0x000fe4000bf46270 */
[----:B------:R-:W-:Y:S01]  /*b160*/  @!P5 IMAD.WIDE R12, R15, 0x4, R2 ;  /* 0x000000040f0cd825 */ /* 0x000fe200078e0202 */
[----:B------:R2:W-:Y:S01]  /*b170*/  @!P6 ST.E.64 desc[UR44][R10.64], R80 ;  /* 0x000000500a00e985 */ /* 0x0005e2000c101b2c */
[----:B------:R-:W-:-:S02]  /*b180*/  ISETP.GE.AND P6, PT, R22, UR4, PT ;  /* 0x0000000416007c0c */ /* 0x000fc4000bfc6270 */
[--C-:B------:R-:W-:Y:S01]  /*b190*/  @!P4 IMAD.WIDE R14, R21, 0x4, R2.reuse ;  /* 0x00000004150ec825 */ /* 0x100fe200078e0202 */
[----:B------:R3:W-:Y:S01]  /*b1a0*/  @!P5 ST.E.64 desc[UR44][R12.64], R84 ;  /* 0x000000540c00d985 */ /* 0x0007e2000c101b2c */
[----:B------:R-:W-:Y:S02]  /*b1b0*/  IADD3 R21, R0, 0xb8, RZ ;  /* 0x000000b800157810 */ /* 0x000fe40007ffe0ff */
[----:B------:R-:W-:Y:S01]  /*b1c0*/  @!P3 IMAD.WIDE R16, R17, 0x4, R2 ;  /* 0x000000041110b825 */ /* 0x000fe200078e0202 */
[----:B------:R4:W-:Y:S01]  /*b1d0*/  @!P4 ST.E.64 desc[UR44][R14.64], R88 ;  /* 0x000000580e00c985 */ /* 0x0009e2000c101b2c */
[----:B------:R-:W-:Y:S02]  /*b1e0*/  ISETP.GE.AND P4, PT, R20, UR4, PT ;  /* 0x0000000414007c0c */ /* 0x000fe4000bf86270 */
[----:B------:R-:W-:Y:S01]  /*b1f0*/  VIADD R19, R0, 0xa8 ;  /* 0x000000a800137836 */ /* 0x000fe20000000000 */
[----:B------:R5:W-:Y:S01]  /*b200*/  @!P3 ST.E.64 desc[UR44][R16.64], R92 ;  /* 0x0000005c1000b985 */ /* 0x000be2000c101b2c */
[----:B------:R-:W-:-:S02]  /*b210*/  ISETP.GE.AND P5, PT, R21, UR4, PT ;  /* 0x0000000415007c0c */ /* 0x000fc4000bfa6270 */
[----:B------:R-:W-:Y:S02]  /*b220*/  @!P0 LEA.HI R23, R23, R23, RZ, 0x1 ;  /* 0x0000001717178211 */ /* 0x000fe400078f08ff */
[----:B------:R-:W-:Y:S02]  /*b230*/  ISETP.GE.AND P3, PT, R19, UR4, PT ;  /* 0x0000000413007c0c */ /* 0x000fe4000bf66270 */
[----:B------:R-:W-:Y:S02]  /*b240*/  @!P1 LEA.HI R24, R24, R24, RZ, 0x1 ;  /* 0x0000001818189211 */ /* 0x000fe400078f08ff */
[----:B-1----:R-:W-:Y:S02]  /*b250*/  @!P0 LOP3.LUT R9, R23, 0xfffffffe, RZ, 0xc0, !PT ;  /* 0xfffffffe17098812 */ /* 0x002fe400078ec0ff */
[----:B------:R-:W-:Y:S02]  /*b260*/  @!P2 LEA.HI R18, R18, R18, RZ, 0x1 ;  /* 0x000000121212a211 */ /* 0x000fe400078f08ff */
[----:B--2---:R-:W-:Y:S01]  /*b270*/  @!P1 LOP3.LUT R11, R24, 0xfffffffe, RZ, 0xc0, !PT ;  /* 0xfffffffe180b9812 */ /* 0x004fe200078ec0ff */
[----:B------:R-:W-:Y:S01]  /*b280*/  @!P0 IMAD.WIDE R8, R9, 0x4, R2 ;  /* 0x0000000409088825 */ /* 0x000fe200078e0202 */
[----:B------:R-:W-:-:S02]  /*b290*/  @!P4 LEA.HI R20, R20, R20, RZ, 0x1 ;  /* 0x000000141414c211 */ /* 0x000fc400078f08ff */
[----:B---3--:R-:W-:Y:S01]  /*b2a0*/  @!P2 LOP3.LUT R13, R18, 0xfffffffe, RZ, 0xc0, !PT ;  /* 0xfffffffe120da812 */ /* 0x008fe200078ec0ff */
        /* <DEDUP_REMOVED lines=9> */
[----:B----4-:R-:W-:Y:S01]  /*b340*/  @!P4 LOP3.LUT R15, R20, 0xfffffffe, RZ, 0xc0, !PT ;  /* 0xfffffffe140fc812 */ /* 0x010fe200078ec0ff */
[----:B------:R3:W-:Y:S01]  /*b350*/  @!P2 ST.E.64 desc[UR44][R12.64], R104 ;  /* 0x000000680c00a985 */ /* 0x0007e2000c101b2c */
[----:B------:R-:W-:Y:S01]  /*b360*/  @!P5 LOP3.LUT R21, R21, 0xfffffffe, RZ, 0xc0, !PT ;  /* 0xfffffffe1515d812 */ /* 0x000fe200078ec0ff */
[----:B------:R-:W-:Y:S01]  /*b370*/  VIADD R20, R0, 0xd8 ;  /* 0x000000d800147836 */ /* 0x000fe20000000000 */
[----:B-----5:R-:W-:-:S02]  /*b380*/  @!P6 LOP3.LUT R17, R22, 0xfffffffe, RZ, 0xc0, !PT ;  /* 0xfffffffe1611e812 */ /* 0x020fc400078ec0ff */
        /* <DEDUP_REMOVED lines=9> */
[----:B---3--:R-:W-:-:S02]  /*b420*/  IADD3 R12, R0, 0xe8, RZ ;  /* 0x000000e8000c7810 */ /* 0x008fc40007ffe0ff */
[----:B------:R-:W-:Y:S01]  /*b430*/  @!P6 IMAD.WIDE R16, R17, 0x4, R2 ;  /* 0x000000041110e825 */ /* 0x000fe200078e0202 */
[----:B------:R3:W-:Y:S01]  /*b440*/  @!P5 ST.E.64 desc[UR44][R14.64], R116 ;  /* 0x000000740e00d985 */ /* 0x0007e2000c101b2c */
[----:B------:R-:W-:Y:S02]  /*b450*/  ISETP.GE.AND P4, PT, R12, UR4, PT ;  /* 0x000000040c007c0c */ /* 0x000fe4000bf86270 */
[C---:B------:R-:W-:Y:S01]  /*b460*/  VIADD R21, R0.reuse, 0xe0 ;  /* 0x000000e000157836 */ /* 0x040fe20000000000 */
[----:B------:R4:W-:Y:S01]  /*b470*/  @!P6 ST.E.64 desc[UR44][R16.64], R120 ;  /* 0x000000781000e985 */ /* 0x0009e2000c101b2c */
[----:B------:R-:W-:Y:S01]  /*b480*/  VIADD R13, R0, 0xf0 ;  /* 0x000000f0000d7836 */ /* 0x000fe20000000000 */
[----:B------:R-:W-:Y:S01]  /*b490*/  @!P0 LEA.HI R18, R18, R18, RZ, 0x1 ;  /* 0x0000001212128211 */ /* 0x000fe200078f08ff */
[----:B-1----:R-:W-:Y:S01]  /*b4a0*/  VIADD R9, R0, 0xf8 ;  /* 0x000000f800097836 */ /* 0x002fe20000000000 */
[----:B------:R-:W-:Y:S02]  /*b4b0*/  ISETP.GE.AND P3, PT, R21, UR4, PT ;  /* 0x0000000415007c0c */ /* 0x000fe4000bf66270 */
[----:B------:R-:W-:-:S02]  /*b4c0*/  ISETP.GE.AND P5, PT, R13, UR4, PT ;  /* 0x000000040d007c0c */ /* 0x000fc4000bfa6270 */
[----:B------:R-:W-:Y:S02]  /*b4d0*/  ISETP.GE.AND P6, PT, R9, UR4, PT ;  /* 0x0000000409007c0c */ /* 0x000fe4000bfc6270 */
[----:B------:R-:W-:Y:S02]  /*b4e0*/  @!P1 LEA.HI R19, R19, R19, RZ, 0x1 ;  /* 0x0000001313139211 */ /* 0x000fe400078f08ff */
[----:B------:R-:W-:Y:S02]  /*b4f0*/  @!P2 LEA.HI R20, R20, R20, RZ, 0x1 ;  /* 0x000000141414a211 */ /* 0x000fe400078f08ff */
[----:B------:R-:W-:Y:S02]  /*b500*/  @!P4 LEA.HI R12, R12, R12, RZ, 0x1 ;  /* 0x0000000c0c0cc211 */ /* 0x000fe400078f08ff */
[----:B--2---:R-:W-:Y:S02]  /*b510*/  @!P1 LOP3.LUT R11, R19, 0xfffffffe, RZ, 0xc0, !PT ;  /* 0xfffffffe130b9812 */ /* 0x004fe400078ec0ff */
[----:B------:R-:W-:-:S02]  /*b520*/  @!P3 LEA.HI R21, R21, R21, RZ, 0x1 ;  /* 0x000000151515b211 */ /* 0x000fc400078f08ff */
[----:B------:R-:W-:Y:S02]  /*b530*/  @!P5 LEA.HI R8, R13, R13, RZ, 0x1 ;  /* 0x0000000d0d08d211 */ /* 0x000fe400078f08ff */
[----:B------:R-:W-:Y:S02]  /*b540*/  @!P6 LEA.HI R10, R9, R9, RZ, 0x1 ;  /* 0x00000009090ae211 */ /* 0x000fe400078f08ff */
[----:B------:R-:W-:Y:S02]  /*b550*/  @!P0 LOP3.LUT R9, R18, 0xfffffffe, RZ, 0xc0, !PT ;  /* 0xfffffffe12098812 */ /* 0x000fe400078ec0ff */
[----:B------:R-:W-:Y:S02]  /*b560*/  @!P2 LOP3.LUT R13, R20, 0xfffffffe, RZ, 0xc0, !PT ;  /* 0xfffffffe140da812 */ /* 0x000fe400078ec0ff */
[----:B---3--:R-:W-:Y:S02]  /*b570*/  @!P3 LOP3.LUT R15, R21, 0xfffffffe, RZ, 0xc0, !PT ;  /* 0xfffffffe150fb812 */ /* 0x008fe400078ec0ff */
[----:B----4-:R-:W-:Y:S01]  /*b580*/  @!P4 LOP3.LUT R17, R12, 0xfffffffe, RZ, 0xc0, !PT ;  /* 0xfffffffe0c11c812 */ /* 0x010fe200078ec0ff */
[----:B------:R-:W-:Y:S01]  /*b590*/  @!P2 IMAD.WIDE R12, R13, 0x4, R2 ;  /* 0x000000040d0ca825 */ /* 0x000fe200078e0202 */
[----:B------:R-:W-:-:S02]  /*b5a0*/  @!P5 LOP3.LUT R19, R8, 0xfffffffe, RZ, 0xc0, !PT ;  /* 0xfffffffe0813d812 */ /* 0x000fc400078ec0ff */
        /* <DEDUP_REMOVED lines=14> */
.L_x_7225:
[----:B------:R-:W-:Y:S05]  /*b690*/  BSYNC B0 ;  /* 0x0000000000007941 */ /* 0x000fea0003800000 */
.L_x_7224:
[----:B------:R-:W-:Y:S01]  /*b6a0*/  IADD3 R7, R7, 0x8, RZ ;  /* 0x0000000807077810 */ /* 0x000fe20007ffe0ff */
[----:B--23--:R2:W3:Y:S03]  /*b6b0*/  SHFL.IDX PT, R3, R5, 0x1, 0x1c1f ;  /* 0x003c1f0005037f89 */ /* 0x00c4e600000e0000 */
[----:B------:R-:W-:Y:S01]  /*b6c0*/  ISETP.GE.AND P0, PT, R7, R6, PT ;  /* 0x000000060700720c */ /* 0x000fe20003f06270 */
[----:B-1----:R2:W1:-:S12]  /*b6d0*/  SHFL.IDX PT, R2, R4, 0x1, 0x1c1f ;  /* 0x003c1f0004027f89 */ /* 0x00245800000e0000 */
[----:B--2---:R-:W-:Y:S05]  /*b6e0*/  @P0 BRA `(.L_x_7179) ;  /* 0x0000005400c40947 */ /* 0x004fea0003800000 */
[C---:B0-----:R-:W-:Y:S01]  /*b6f0*/  VIADD R5, R0.reuse, 0x8 ;  /* 0x0000000800057836 */ /* 0x041fe20000000000 */
        /* <DEDUP_REMOVED lines=22> */
[----:B-1-3--:R-:W-:Y:S01]  /*b860*/  @!P0 IMAD.WIDE R4, R5, 0x4, R2 ;  /* 0x0000000405048825 */ /* 0x00afe200078e0202 */
[----:B------:R-:W-:-:S02]  /*b870*/  IADD3 R16, R0, 0x48, RZ ;  /* 0x0000004800107810 */ /* 0x000fc40007ffe0ff */
[----:B------:R-:W-:Y:S01]  /*b880*/  ISETP.GE.AND P3, PT, R15, UR4, PT ;  /* 0x000000040f007c0c */ /* 0x000fe2000bf66270 */
[--C-:B------:R-:W-:Y:S01]  /*b890*/  @!P1 IMAD.WIDE R6, R7, 0x4, R2.reuse ;  /* 0x0000000407069825 */ /* 0x100fe200078e0202 */
[----:B------:R0:W-:Y:S01]  /*b8a0*/  @!P0 ST.E.64 desc[UR44][R4.64], R26 ;  /* 0x0000001a04008985 */ /* 0x0001e2000c101b2c */
[----:B------:R-:W-:Y:S02]  /*b8b0*/  ISETP.GE.AND P0, PT, R12, UR4, PT ;  /* 0x000000040c007c0c */ /* 0x000fe4000bf06270 */
[----:B------:R-:W-:Y:S01]  /*b8c0*/  @!P2 IMAD.WIDE R8, R9, 0x4, R2 ;  /* 0x000000040908a825 */ /* 0x000fe200078e0202 */
[----:B------:R1:W-:Y:S01]  /*b8d0*/  @!P1 ST.E.64 desc[UR44][R6.64], R30 ;  /* 0x0000001e06009985 */ /* 0x0003e2000c101b2c */
[----:B------:R-:W-:Y:S02]  /*b8e0*/  ISETP.GE.AND P1, PT, R13, UR4, PT ;  /* 0x000000040d007c0c */ /* 0x000fe4000bf26270 */
[----:B------:R-:W-:Y:S01]  /*b8f0*/  ISETP.GE.AND P4, PT, R16, UR4, PT ;  /* 0x0000000410007c0c */ /* 0x000fe2000bf86270 */
        /* <DEDUP_REMOVED lines=16> */
[----:B------:R-:W-:Y:S02]  /*ba00*/  @!P1 LOP3.LUT R13, R13, 0xfffffffe, RZ, 0xc0, !PT ;  /* 0xfffffffe0d0d9812 */ /* 0x000fe400078ec0ff */
[----:B------:R-:W-:-:S02]  /*ba10*/  @!P2 LOP3.LUT R11, R14, 0xfffffffe, RZ, 0xc0, !PT ;  /* 0xfffffffe0e0ba812 */ /* 0x000fc400078ec0ff */
[----:B------:R-:W-:Y:S02]  /*ba20*/  @!P3 LOP3.LUT R15, R15, 0xfffffffe, RZ, 0xc0, !PT ;  /* 0xfffffffe0f0fb812 */ /* 0x000fe400078ec0ff */
[----:B------:R-:W-:Y:S01]  /*ba30*/  @!P4 LOP3.LUT R17, R16, 0xfffffffe, RZ, 0xc0, !PT ;  /* 0xfffffffe1011c812 */ /* 0x000fe200078ec0ff */
        /* <DEDUP_REMOVED lines=9> */
[----:B------:R1:W-:Y:S03]  /*bad0*/  @!P1 ST.E.64 desc[UR44][R6.64], R50 ;  /* 0x0000003206009985 */ /* 0x0003e6000c101b2c */
        /* <DEDUP_REMOVED lines=8> */
[----:B------:R-:W-:Y:S02]  /*bb60*/  ISETP.GE.AND P4, PT, R14, UR4, PT ;  /* 0x000000040e007c0c */ /* 0x000fe4000bf86270 */
[----:B------:R-:W-:Y:S02]  /*bb70*/  ISETP.GE.AND P1, PT, R17, UR4, PT ;  /* 0x0000000411007c0c */ /* 0x000fe4000bf26270 */
[----:B------:R-:W-:Y:S02]  /*bb80*/  ISETP.GE.AND P3, PT, R15, UR4, PT ;  /* 0x000000040f007c0c */ /* 0x000fe4000bf66270 */
[----:B------:R-:W-:Y:S02]  /*bb90*/  @!P5 LEA.HI R18, R18, R18, RZ, 0x1 ;  /* 0x000000121212d211 */ /* 0x000fe400078f08ff */
[----:B------:R-:W-:-:S02]  /*bba0*/  @!P6 LEA.HI R19, R19, R19, RZ, 0x1 ;  /* 0x000000131313e211 */ /* 0x000fc400078f08ff */
        /* <DEDUP_REMOVED lines=58> */
[C---:B------:R-:W-:Y:S01]  /*bf50*/  VIADD R16, R0.reuse, 0xe0 ;  /* 0x000000e000107836 */ /* 0x040fe20000000000 */
[----:B------:R-:W-:Y:S02]  /*bf60*/  @!P2 LOP3.LUT R17, R17, 0xfffffffe, RZ, 0xc0, !PT ;  /* 0xfffffffe1111a812 */ /* 0x000fe400078ec0ff */
[----:B------:R-:W-:Y:S02]  /*bf70*/  IADD3 R18, R0, 0xc0, RZ ;  /* 0x000000c000127810 */ /* 0x000fe40007ffe0ff */
[----:B----4-:R-:W-:Y:S01]  /*bf80*/  @!P1 LOP3.LUT R13, R20, 0xfffffffe, RZ, 0xc0, !PT ;  /* 0xfffffffe140d9812 */ /* 0x010fe200078ec0ff */
[----:B0-----:R-:W-:Y:S01]  /*bf90*/  @!P0 IMAD.WIDE R4, R9, 0x4, R2 ;  /* 0x0000000409048825 */ /* 0x001fe200078e0202 */
[----:B------:R-:W-:-:S02]  /*bfa0*/  ISETP.GE.AND P5, PT, R18, UR4, PT ;  /* 0x0000000412007c0c */ /* 0x000fc4000bfa6270 */
[----:B------:R-:W-:Y:S01]  /*bfb0*/  ISETP.GE.AND P6, PT, R19, UR4, PT ;  /* 0x0000000413007c0c */ /* 0x000fe2000bfc6270 */
[--C-:B-1----:R-:W-:Y:S01]  /*bfc0*/  @!P4 IMAD.WIDE R6, R15, 0x4, R2.reuse ;  /* 0x000000040f06c825 */ /* 0x102fe200078e0202 */
        /* <DEDUP_REMOVED lines=13> */
[----:B------:R-:W-:Y:S01]  /*c0a0*/  ISETP.GE.AND P1, PT, R15, UR4, PT ;  /* 0x000000040f007c0c */ /* 0x000fe2000bf26270 */
[----:B------:R-:W-:Y:S01]  /*c0b0*/  VIADD R0, R0, 0xf8 ;  /* 0x000000f800007836 */ /* 0x000fe20000000000 */
[----:B------:R-:W-:Y:S02]  /*c0c0*/  ISETP.GE.AND P4, PT, R20, UR4, PT ;  /* 0x0000000414007c0c */ /* 0x000fe4000bf86270 */
[----:B------:R-:W-:-:S02]  /*c0d0*/  ISETP.GE.AND P3, PT, R17, UR4, PT ;  /* 0x0000000411007c0c */ /* 0x000fc4000bf66270 */
[----:B------:R-:W-:Y:S02]  /*c0e0*/  @!P5 LEA.HI R18, R18, R18, RZ, 0x1 ;  /* 0x000000121212d211 */ /* 0x000fe400078f08ff */
[----:B------:R-:W-:Y:S02]  /*c0f0*/  @!P6 LEA.HI R19, R19, R19, RZ, 0x1 ;  /* 0x000000131313e211 */ /* 0x000fe400078f08ff */
[----:B0-----:R-:W-:Y:S02]  /*c100*/  @!P5 LOP3.LUT R5, R18, 0xfffffffe, RZ, 0xc0, !PT ;  /* 0xfffffffe1205d812 */ /* 0x001fe400078ec0ff */
        /* <DEDUP_REMOVED lines=12> */
[----:B---3--:R-:W-:-:S02]  /*c1d0*/  @!P2 LOP3.LUT R11, R16, 0xfffffffe, RZ, 0xc0, !PT ;  /* 0xfffffffe100ba812 */ /* 0x008fc400078ec0ff */
        /* <DEDUP_REMOVED lines=19> */
.L_x_7222:
        /* <DEDUP_REMOVED lines=21> */
[----:B------:R-:W-:Y:S01]  /*c460*/  UIADD3 UR6, UR5, UR6, URZ ;  /* 0x0000000605067290 */ /* 0x000fe2000fffe03f */
[----:B------:R-:W-:Y:S01]  /*c470*/  MOV R2, UR4 ;  /* 0x0000000400027c02 */ /* 0x000fe20008000f00 */
[----:B------:R-:W-:Y:S01]  /*c480*/  IMAD.U32 R3, RZ, RZ, UR5 ;  /* 0x00000005ff037e24 */ /* 0x000fe2000f8e00ff */
[----:B------:R-:W4:Y:S01]  /*c490*/  @P0 LDC R7, c[0x0][0xbec] ;  /* 0x0002fb00ff070b82 */ /* 0x000f220000000800 */
[----:B------:R-:W-:Y:S02]  /*c4a0*/  ULDC.64 UR4, c[0x0][0xbe0] ;  /* 0x0002f80000047ab9 */ /* 0x000fe40000000a00 */
[----:B------:R-:W-:-:S05]  /*c4b0*/  IMAD.U32 R3, RZ, RZ, UR6 ;  /* 0x00000006ff037e24 */ /* 0x000fca000f8e00ff */
[----:B------:R-:W5:Y:S01]  /*c4c0*/  @P0 LDC R9, c[0x0][0xbf0] ;  /* 0x0002fc00ff090b82 */ /* 0x000f620000000800 */
[----:B-1----:R-:W-:-:S07]  /*c4d0*/  USHF.R.S32.HI UR8, URZ, 0x1f, UR7 ;  /* 0x0000001f3f087899 */ /* 0x002fce0008011407 */
[----:B------:R-:W1:Y:S01]  /*c4e0*/  S2UR UR10, SR_CTAID.Y ;  /* 0x00000000000a79c3 */ /* 0x000e620000002600 */
[C---:B--2---:R-:W-:Y:S02]  /*c4f0*/  IMAD R12, R10.reuse, UR8, RZ ;  /* 0x000000080a0c7c24 */ /* 0x044fe4000f8e02ff */
[----:B------:R-:W-:-:S04]  /*c500*/  IMAD.WIDE.U32 R2, R10, UR7, R2 ;  /* 0x000000070a027c25 */ /* 0x000fc8000f8e0002 */
[----:B------:R-:W-:Y:S01]  /*c510*/  IMAD R11, R11, UR7, R12 ;  /* 0x000000070b0b7c24 */ /* 0x000fe2000f8e020c */
[----:B------:R-:W1:Y:S01]  /*c520*/  LDC R8, c[0x0][0xc50] ;  /* 0x00031400ff087b82 */ /* 0x000e620000000800 */
[----:B----4-:R-:W-:Y:S01]  /*c530*/  @P0 IMAD.HI.U32 R4, R0, R7, RZ ;  /* 0x0000000700040227 */ /* 0x010fe200078e00ff */
[----:B------:R-:W-:-:S03]  /*c540*/  IADD3 R7, RZ, -UR36, RZ ;  /* 0x80000024ff077c10 */ /* 0x000fc6000fffe0ff */
[----:B------:R-:W-:Y:S01]  /*c550*/  IMAD.IADD R3, R11, 0x1, R3 ;  /* 0x000000010b037824 */ /* 0x000fe200078e0203 */
[----:B-----5:R-:W-:Y:S01]  /*c560*/  @P0 SHF.R.U32.HI R5, RZ, R9, R4 ;  /* 0x00000009ff050219 */ /* 0x020fe20000011604 */
[----:B-1----:R-:W-:-:S04]  /*c570*/  IMAD R9, R8, R7, UR10 ;  /* 0x0000000a08097e24 */ /* 0x002fc8000f8e0207 */
        /* <DEDUP_REMOVED lines=14> */
[----:B------:R-:W-:-:S04]  /*c660*/  ULDC.64 UR4, c[0x0][0xba8] ;  /* 0x0002ea0000047ab9 */ /* 0x000fc80000000a00 */
[----:B------:R-:W-:Y:S02]  /*c670*/  IADD3 R3, R3, R5, RZ ;  /* 0x0000000503037210 */ /* 0x000fe40007ffe0ff */
[----:B------:R-:W-:-:S04]  /*c680*/  LEA R4, P0, R2, UR4, 0x2 ;  /* 0x0000000402047c11 */ /* 0x000fc8000f8010ff */
[----:B------:R-:W-:Y:S01]  /*c690*/  LEA.HI.X R5, R2, UR5, R3, 0x2, P0 ;  /* 0x0000000502057c11 */ /* 0x000fe200080f1403 */
[----:B------:R-:W-:-:S05]  /*c6a0*/  IMAD.MOV.U32 R3, RZ, RZ, -0x800000 ;  /* 0xff800000ff037424 */ /* 0x000fca00078e00ff */
[----:B------:R4:W-:Y:S01]  /*c6b0*/  STG.E desc[UR44][R4.64], R3 ;  /* 0x0000000304007986 */ /* 0x0009e2000c10192c */
[----:B------:R-:W-:Y:S05]  /*c6c0*/  BRA `(.L_x_7179) ;  /* 0x0000004400cc7947 */ /* 0x000fea0003800000 */
.L_x_7177:
        /* <DEDUP_REMOVED lines=18> */
.L_x_7226:
[----:B------:R-:W-:Y:S01]  /*c7f0*/  ULDC UR40, c[0x0][0xc50] ;  /* 0x0003140000287ab9 */ /* 0x000fe20000000800 */
[----:B------:R-:W-:Y:S01]  /*c800*/  UMOV UR36, UR6 ;  /* 0x0000000600247c82 */ /* 0x000fe20008000000 */
[----:B------:R-:W-:-:S11]  /*c810*/  UISETP.NE.AND UP0, UPT, UR40, 0x1, UPT ;  /* 0x000000012800788c */ /* 0x000fd6000bf05270 */
[----:B------:R-:W-:Y:S01]  /*c820*/  @UP0 ULDC UR4, c[0x0][0xc54] ;  /* 0x0003150000040ab9 */ /* 0x000fe20000000800 */
[----:B------:R-:W-:Y:S01]  /*c830*/  @UP0 ULDC UR7, c[0x0][0xc58] ;  /* 0x0003160000070ab9 */ /* 0x000fe20000000800 */
[----:B------:R-:W-:-:S04]  /*c840*/  UIMAD.WIDE.U32 UR4, UR6, UR4, URZ ;  /* 0x00000004060472a5 */ /* 0x000fc8000f8e003f */
[----:B------:R-:W-:-:S12]  /*c850*/  @UP0 USHF.R.U32.HI UR36, URZ, UR7, UR5 ;  /* 0x000000073f240299 */ /* 0x000fd80008011605 */
.L_x_7227:
        /* <DEDUP_REMOVED lines=14> */
[----:B------:R-:W-:Y:S02]  /*c940*/  UISETP.NE.AND.EX UP0, UPT, UR5, URZ, UPT, UP0 ;  /* 0x0000003f0500728c */ /* 0x000fe4000bf05300 */
[----:B------:R-:W-:-:S02]  /*c950*/  UIADD3 UR9, -UR4, 0x40, URZ ;  /* 0x0000004004097890 */ /* 0x000fc4000fffe13f */
[----:B------:R-:W-:Y:S01]  /*c960*/  USEL UR7, UR7, 0x1, UP0 ;  /* 0x0000000107077887 */ /* 0x000fe20008000000 */
[----:B------:R-:W-:Y:S01]  /*c970*/  @UP1 ULDC UR4, c[0x0][0x44c] ;  /* 0x0001130000041ab9 */ /* 0x000fe20000000800 */
[----:B------:R-:W-:Y:S01]  /*c980*/  ULDC UR8, c[0x0][0x2f0] ;  /* 0x0000bc0000087ab9 */ /* 0x000fe20000000800 */
[----:B------:R-:W-:Y:S01]  /*c990*/  @UP1 ULDC UR10, c[0x0][0x450] ;  /* 0x00011400000a1ab9 */ /* 0x000fe20000000800 */
[----:B------:R-:W-:Y:S02]  /*c9a0*/  UIMAD UR9, UR7, UR8, UR9 ;  /* 0x00000008070972a4 */ /* 0x000fe4000f8e0209 */
[----:B------:R-:W-:Y:S01]  /*c9b0*/  UIMAD UR7, UR7, UR8, 0x3f ;  /* 0x0000003f070774a4 */ /* 0x000fe2000f8e0208 */
[----:B------:R-:W-:Y:S01]  /*c9c0*/  UMOV UR43, URZ ;  /* 0x0000003f002b7c82 */ /* 0x000fe20008000000 */
[----:B0-----:R-:W-:-:S04]  /*c9d0*/  ULEA UR6, UR6, 0x3f, 0x6 ;  /* 0x0000003f06067891 */ /* 0x001fc8000f8e303f */
[----:B------:R-:W-:-:S04]  /*c9e0*/  UIMAD.WIDE.U32 UR4, UR6, UR4, URZ ;  /* 0x00000004060472a5 */ /* 0x000fc8000f8e003f */
[----:B------:R-:W-:Y:S02]  /*c9f0*/  @UP1 USHF.R.U32.HI UR6, URZ, UR10, UR5 ;  /* 0x0000000a3f061299 */ /* 0x000fe40008011605 */
[----:B------:R-:W-:Y:S02]  /*ca00*/  USHF.R.S32.HI UR5, URZ, 0x1f, UR7 ;  /* 0x0000001f3f057899 */ /* 0x000fe40008011407 */
[----:B------:R-:W-:Y:S02]  /*ca10*/  UIADD3 UR6, UR9, UR6, URZ ;  /* 0x0000000609067290 */ /* 0x000fe4000fffe03f */
[----:B------:R-:W-:Y:S02]  /*ca20*/  ULEA.HI UR5, UR5, UR7, URZ, 0x6 ;  /* 0x0000000705057291 */ /* 0x000fe4000f8f303f */
[----:B------:R-:W-:Y:S02]  /*ca30*/  USHF.R.S32.HI UR4, URZ, 0x1f, UR6 ;  /* 0x0000001f3f047899 */ /* 0x000fe40008011406 */
[----:B------:R-:W-:-:S02]  /*ca40*/  USHF.R.S32.HI UR5, URZ, 0x6, UR5 ;  /* 0x000000063f057899 */ /* 0x000fc40008011405 */
[----:B------:R-:W-:Y:S02]  /*ca50*/  ULEA.HI UR4, UR4, UR6, URZ, 0x6 ;  /* 0x0000000604047291 */ /* 0x000fe4000f8f303f */
[----:B------:R-:W-:Y:S02]  /*ca60*/  USHF.R.U32.HI UR10, URZ, 0x10, UR40 ;  /* 0x000000103f0a7899 */ /* 0x000fe40008011628 */
[----:B------:R-:W-:Y:S02]  /*ca70*/  USHF.R.S32.HI UR4, URZ, 0x6, UR4 ;  /* 0x000000063f047899 */ /* 0x000fe40008011404 */
[----:B------:R-:W-:Y:S02]  /*ca80*/  ULOP3.LUT UR40, UR40, 0xffff, URZ, 0xc0, !UPT ;  /* 0x0000ffff28287892 */ /* 0x000fe4000f8ec03f */
[----:B------:R-:W-:-:S04]  /*ca90*/  UISETP.LT.AND UP0, UPT, UR5, UR4, UPT ;  /* 0x000000040500728c */ /* 0x000fc8000bf01270 */
[----:B------:R-:W-:Y:S02]  /*caa0*/  USEL UR41, UR5, UR4, UP0 ;  /* 0x0000000405297287 */ /* 0x000fe40008000000 */
[----:B------:R-:W-:Y:S02]  /*cab0*/  UISETP.NE.AND UP0, UPT, UR10, URZ, UPT ;  /* 0x0000003f0a00728c */ /* 0x000fe4000bf05270 */
[----:B------:R-:W-:-:S06]  /*cac0*/  UISETP.GE.AND UP1, UPT, UR41, 0x1, UPT ;  /* 0x000000012900788c */ /* 0x000fcc000bf26270 */
[----:B------:R-:W-:-:S03]  /*cad0*/  PLOP3.LUT P0, PT, PT, PT, UP1, 0x80, 0x0 ;  /* 0x000000000000781c */ /* 0x000fc60003f0f018 */
[----:B------:R-:W-:-:S10]  /*cae0*/  @!UP0 ULDC UR10, c[0x0][0x9f0] ;  /* 0x00027c00000a8ab9 */ /* 0x000fd40000000800 */
[----:B------:R-:W-:Y:S05]  /*caf0*/  @!P0 BRA `(.L_x_7229) ;  /* 0x0000000000848947 */ /* 0x000fea0003800000 */
[----:B------:R-:W-:Y:S01]  /*cb00*/  IMAD.U32 R4, RZ, RZ, UR10 ;  /* 0x0000000aff047e24 */ /* 0x000fe2000f8e00ff */
[----:B------:R-:W-:Y:S01]  /*cb10*/  UIADD3 UR6, UR10, -0x1, UR41 ;  /* 0xffffffff0a067890 */ /* 0x000fe2000fffe029 */
[----:B------:R-:W-:-:S03]  /*cb20*/  UMOV UR4, URZ ;  /* 0x0000003f00047c82 */ /* 0x000fc60008000000 */
        /* <DEDUP_REMOVED lines=8> */
[----:B0-----:R-:W-:-:S02]  /*cbb0*/  IADD3 R3, R2, 0xffffffe, RZ ;  /* 0x0ffffffe02037810 */ /* 0x001fc40007ffe0ff */
[----:B------:R-:W-:Y:S02]  /*cbc0*/  IABS R2, R4 ;  /* 0x0000000400027213 */ /* 0x000fe40000000000 */
[----:B------:R-:W-:Y:S02]  /*cbd0*/  MOV R4, R5 ;  /* 0x0000000500047202 */ /* 0x000fe40000000f00 */
[----:B------:R-:W0:Y:S01]  /*cbe0*/  F2I.FTZ.U32.TRUNC.NTZ R3, R3 ;  /* 0x0000000300037305 */ /* 0x000e22000021f000 */
[----:B------:R-:W-:Y:S02]  /*cbf0*/  R2UR UR8, R2 ;  /* 0x00000000020872ca */ /* 0x000fe400000e0000 */
        /* <DEDUP_REMOVED lines=17> */
.L_x_7229:
[----:B------:R-:W-:Y:S01]  /*cd10*/  UIMAD UR39, UR40, UR43, URZ ;  /* 0x0000002b282772a4 */ /* 0x000fe2000f8e023f */
[----:B------:R-:W-:Y:S01]  /*cd20*/  IMAD.U32 R2, RZ, RZ, UR41 ;  /* 0x00000029ff027e24 */ /* 0x000fe2000f8e00ff */
[----:B------:R-:W-:Y:S01]  /*cd30*/  MOV R6, RZ ;  /* 0x000000ff00067202 */ /* 0x000fe20000000f00 */
[----:B------:R-:W-:-:S03]  /*cd40*/  IMAD.MOV.U32 R9, RZ, RZ, 0x1 ;  /* 0x00000001ff097424 */ /* 0x000fc600078e00ff */
        /* <DEDUP_REMOVED lines=28> */
.L_x_7230:
        /* <DEDUP_REMOVED lines=20> */
.L_x_7232:
        /* <DEDUP_REMOVED lines=15> */
.L_x_7231:
        /* <DEDUP_REMOVED lines=17> */
.L_x_7329:
        /* <DEDUP_REMOVED lines=8> */
.L_x_7332:
[----:B------:R-:W-:Y:S05]  /*d2d0*/  @!P6 BRA `(.L_x_7234) ;  /* 0x0000000000d4e947 */ /* 0x000fea0003800000 */
[----:B------:R-:W-:Y:S01]  /*d2e0*/  MOV R16, R17 ;  /* 0x0000001100107202 */ /* 0x000fe20000000f00 */
[----:B------:R-:W-:Y:S06]  /*d2f0*/  @!P1 BRA `(.L_x_7236) ;  /* 0x0000000000509947 */ /* 0x000fec0003800000 */
[----:B------:R-:W-:Y:S01]  /*d300*/  IMAD.MOV.U32 R8, RZ, RZ, R0 ;  /* 0x000000ffff087224 */ /* 0x000fe200078e0000 */
[----:B------:R-:W-:Y:S01]  /*d310*/  ULDC.64 UR4, c[0x0][0x428] ;  /* 0x00010a0000047ab9 */ /* 0x000fe20000000a00 */
[----:B------:R-:W0:Y:S01]  /*d320*/  LDC R0, c[0x0][0x43c] ;  /* 0x00010f00ff007b82 */ /* 0x000e220000000800 */
[----:B------:R-:W-:Y:S02]  /*d330*/  IMAD R6, R18, UR4, RZ ;  /* 0x0000000412067c24 */ /* 0x000fe4000f8e02ff */
[----:B------:R-:W-:Y:S02]  /*d340*/  IMAD.MOV.U32 R7, RZ, RZ, R8 ;  /* 0x000000ffff077224 */ /* 0x000fe400078e0008 */
[----:B------:R-:W-:Y:S01]  /*d350*/  IMAD R9, R17, UR5, R6 ;  /* 0x0000000511097c24 */ /* 0x000fe2000f8e0206 */
[----:B0-----:R-:W-:-:S13]  /*d360*/  ISETP.NE.AND P0, PT, R0, 0x1, PT ;  /* 0x000000010000780c */ /* 0x001fda0003f05270 */
[----:B------:R-:W0:Y:S02]  /*d370*/  @P0 LDC.64 R4, c[0x0][0x440] ;  /* 0x00011000ff040b82 */ /* 0x000e240000000a00 */
[----:B0-----:R-:W-:-:S05]  /*d380*/  @P0 IMAD.HI.U32 R4, R8, R4, RZ ;  /* 0x0000000408040227 */ /* 0x001fca00078e00ff */
[----:B------:R-:W-:-:S04]  /*d390*/  @P0 SHF.R.U32.HI R7, RZ, R5, R4 ;  /* 0x00000005ff070219 */ /* 0x000fc80000011604 */
[----:B------:R-:W-:Y:S02]  /*d3a0*/  SHF.R.S32.HI R5, RZ, 0x1f, R7 ;  /* 0x0000001fff057819 */ /* 0x000fe40000011407 */
[----:B------:R-:W-:-:S05]  /*d3b0*/  MOV R4, R7 ;  /* 0x0000000700047202 */ /* 0x000fca0000000f00 */
        /* <DEDUP_REMOVED lines=8> */
.L_x_7236:
[----:B------:R-:W-:Y:S01]  /*d440*/  MOV R0, 0x1 ;  /* 0x0000000100007802 */ /* 0x000fe20000000f00 */
[----:B0-----:R-:W0:Y:S03]  /*d450*/  S2R R8, SR_TID.X ;  /* 0x0000000000087919 */ /* 0x001e260000002100 */
[----:B------:R-:W-:-:S04]  /*d460*/  SHF.L.U32 R0, R0, 0x1f, RZ ;  /* 0x0000001f00007819 */ /* 0x000fc800000006ff */
[----:B------:R-:W1:Y:S01]  /*d470*/  SYNCS.PHASECHK.TRANS64.TRYWAIT P0, [UR38+0x28c40], R0 ;  /* 0x028c4000ff0075a7 */ /* 0x000e620008000166 */
[----:B0-----:R-:W-:-:S04]  /*d480*/  LOP3.LUT R2, R8, 0x7f, RZ, 0xc0, !PT ;  /* 0x0000007f08027812 */ /* 0x001fc800078ec0ff */
[----:B------:R-:W-:Y:S01]  /*d490*/  ISETP.NE.AND P1, PT, R2, RZ, PT ;  /* 0x000000ff0200720c */ /* 0x000fe20003f25270 */
[----:B-1----:R-:W-:-:S12]  /*d4a0*/  @!P0 BRA `(.L_x_7237) ;  /* 0x0000003c00688947 */ /* 0x002fd80003800000 */
.L_x_7333:
[----:B------:R-:W-:Y:S05]  /*d4b0*/  @P1 BRA `(.L_x_7238) ;  /* 0x0000000000181947 */ /* 0x000fea0003800000 */
[----:B------:R-:W1:Y:S01]  /*d4c0*/  S2R R2, SR_TID.X ;  /* 0x0000000000027919 */ /* 0x000e620000002100 */
[----:B0-----:R-:W-:-:S04]  /*d4d0*/  IMAD.MOV.U32 R0, RZ, RZ, 0x2000 ;  /* 0x00002000ff007424 */ /* 0x001fc800078e00ff */
[----:B------:R2:W-:Y:S01]  /*d4e0*/  SYNCS.ARRIVE.TRANS64 RZ, [UR38+0x28c30], R0 ;  /* 0x028c3000ffff79a7 */ /* 0x0005e20008000026 */
[----:B-1----:R-:W-:-:S13]  /*d4f0*/  LOP3.LUT P0, RZ, R2, 0x1f, RZ, 0xc0, !PT ;  /* 0x0000001f02ff7812 */ /* 0x002fda000780c0ff */
[----:B--2---:R-:W-:Y:S05]  /*d500*/  @!P0 BRA `(.L_x_7238) ;  /* 0x0000000000048947 */ /* 0x004fea0003800000 */
[----:B------:R-:W-:Y:S01]  /*d510*/  BPT.TRAP 0x1 ;  /* 0x000000040000795c */ /* 0x000fe20000300000 */
.L_x_7238:
        /* <DEDUP_REMOVED lines=17> */
.L_x_7234:
        /* <DEDUP_REMOVED lines=22> */
.L_x_7239:
[----:B------:R-:W0:Y:S01]  /*d790*/  LDC R4, c[0x0][0x448] ;  /* 0x00011200ff047b82 */ /* 0x000e220000000800 */
[----:B------:R-:W1:Y:S01]  /*d7a0*/  S2R R13, SR_TID.X ;  /* 0x00000000000d7919 */ /* 0x000e620000002100 */
[----:B------:R-:W-:Y:S01]  /*d7b0*/  USHF.R.S32.HI UR6, URZ, 0x1f, UR36 ;  /* 0x0000001f3f067899 */ /* 0x000fe20008011424 */
[----:B------:R-:W-:Y:S01]  /*d7c0*/  ULDC.64 UR8, c[0x0][0x2d8] ;  /* 0x0000b60000087ab9 */ /* 0x000fe20000000a00 */
[----:B------:R-:W2:Y:S02]  /*d7d0*/  S2R R14, SR_CTAID.Z ;  /* 0x00000000000e7919 */ /* 0x000ea40000002700 */
[----:B------:R-:W-:Y:S02]  /*d7e0*/  UIMAD UR6, UR6, UR8, URZ ;  /* 0x00000008060672a4 */ /* 0x000fe4000f8e023f */
[----:B------:R-:W3:Y:S01]  /*d7f0*/  LDC.64 R2, c[0x0][0x2e0] ;  /* 0x0000b800ff027b82 */ /* 0x000ee20000000a00 */
[----:B------:R-:W4:Y:S01]  /*d800*/  S2R R10, SR_CTAID.X ;  /* 0x00000000000a7919 */ /* 0x000f220000002500 */
[----:B------:R-:W-:-:S02]  /*d810*/  UIMAD.WIDE.U32 UR4, UR36, UR8, URZ ;  /* 0x00000008240472a5 */ /* 0x000fc4000f8e003f */
[----:B------:R-:W-:-:S04]  /*d820*/  UIMAD UR6, UR36, UR9, UR6 ;  /* 0x00000009240672a4 */ /* 0x000fc8000f8e0206 */
[----:B------:R-:W-:Y:S01]  /*d830*/  UIADD3 UR5, UR5, UR6, URZ ;  /* 0x0000000605057290 */ /* 0x000fe2000fffe03f */
[----:B0-----:R-:W-:Y:S02]  /*d840*/  ISETP.NE.AND P0, PT, R4, 0x1, PT ;  /* 0x000000010400780c */ /* 0x001fe40003f05270 */
[C---:B-1----:R-:W-:Y:S01]  /*d850*/  LOP3.LUT R12, R13.reuse, 0x7f, RZ, 0xc0, !PT ;  /* 0x0000007f0d0c7812 */ /* 0x042fe200078ec0ff */
[----:B------:R-:W-:-:S10]  /*d860*/  IMAD.SHL.U32 R0, R13, 0x10, RZ ;  /* 0x000000100d007824 */ /* 0x000fd400078e00ff */
[----:B------:R-:W0:Y:S01]  /*d870*/  @P0 LDC R5, c[0x0][0x44c] ;  /* 0x00011300ff050b82 */ /* 0x000e220000000800 */
[----:B------:R-:W-:Y:S02]  /*d880*/  SHF.R.U32.HI R7, RZ, 0x3, R12 ;  /* 0x00000003ff077819 */ /* 0x000fe4000001160c */
[----:B--2---:R-:W-:Y:S02]  /*d890*/  SHF.R.S32.HI R11, RZ, 0x1f, R14 ;  /* 0x0000001fff0b7819 */ /* 0x004fe4000001140e */
[----:B------:R-:W-:-:S03]  /*d8a0*/  LOP3.LUT R9, R7, 0x70, R0, 0xf8, !PT ;  /* 0x0000007007097812 */ /* 0x000fc600078ef800 */
[----:B------:R-:W1:Y:S01]  /*d8b0*/  @P0 LDC R6, c[0x0][0x450] ;  /* 0x00011400ff060b82 */ /* 0x000e620000000800 */
[----:B---3--:R-:W-:Y:S01]  /*d8c0*/  IMAD R8, R11, R2, RZ ;  /* 0x000000020b087224 */ /* 0x008fe200078e02ff */
[----:B----4-:R-:W-:-:S03]  /*d8d0*/  LEA R0, R10, R9, 0x6 ;  /* 0x000000090a007211 */ /* 0x010fc600078e30ff */
[----:B------:R-:W-:Y:S02]  /*d8e0*/  IMAD R9, R14, R3, R8 ;  /* 0x000000030e097224 */ /* 0x000fe400078e0208 */
[----:B0-----:R-:W-:-:S04]  /*d8f0*/  @P0 IMAD.HI.U32 R3, R0, R5, RZ ;  /* 0x0000000500030227 */ /* 0x001fc800078e00ff */
[----:B------:R-:W-:Y:S01]  /*d900*/  IMAD.MOV.U32 R5, RZ, RZ, R0 ;  /* 0x000000ffff057224 */ /* 0x000fe200078e0000 */
[----:B-1----:R-:W-:Y:S01]  /*d910*/  @P0 SHF.R.U32.HI R5, RZ, R6, R3 ;  /* 0x00000006ff050219 */ /* 0x002fe20000011603 */
[----:B------:R-:W-:Y:S01]  /*d920*/  IMAD.WIDE.U32 R2, R14, R2, UR4 ;  /* 0x000000040e027e25 */ /* 0x000fe2000f8e0002 */
[----:B------:R-:W-:Y:S02]  /*d930*/  ULDC.64 UR4, c[0x0][0x2d0] ;  /* 0x0000b40000047ab9 */ /* 0x000fe40000000a00 */
[----:B------:R-:W-:Y:S01]  /*d940*/  SHF.R.S32.HI R6, RZ, 0x1f, R5 ;  /* 0x0000001fff067819 */ /* 0x000fe20000011405 */
[----:B------:R-:W-:Y:S01]  /*d950*/  IMAD.IADD R3, R3, 0x1, R9 ;  /* 0x0000000103037824 */ /* 0x000fe200078e0209 */
[----:B------:R-:W-:-:S03]  /*d960*/  IADD3 R9, -R5, RZ, RZ ;  /* 0x000000ff05097210 */ /* 0x000fc60007ffe1ff */
[----:B------:R-:W-:Y:S02]  /*d970*/  IMAD R6, R6, UR4, RZ ;  /* 0x0000000406067c24 */ /* 0x000fe4000f8e02ff */
[----:B------:R-:W-:Y:S02]  /*d980*/  IMAD R0, R4, R9, R0 ;  /* 0x0000000904007224 */ /* 0x000fe400078e0200 */
[C---:B------:R-:W-:Y:S02]  /*d990*/  IMAD R9, R5.reuse, UR5, R6 ;  /* 0x0000000505097c24 */ /* 0x040fe4000f8e0206 */
[----:B------:R-:W-:Y:S01]  /*d9a0*/  IMAD.WIDE.U32 R2, R5, UR4, R2 ;  /* 0x0000000405027c25 */ /* 0x000fe2000f8e0002 */
[----:B------:R-:W-:Y:S01]  /*d9b0*/  SHF.R.S32.HI R5, RZ, 0x1f, R0 ;  /* 0x0000001fff057819 */ /* 0x000fe20000011400 */
[----:B------:R-:W-:Y:S02]  /*d9c0*/  ULDC.64 UR4, c[0x0][0x2c8] ;  /* 0x0000b20000047ab9 */ /* 0x000fe40000000a00 */
[----:B------:R-:W-:-:S02]  /*d9d0*/  IMAD.IADD R3, R3, 0x1, R9 ;  /* 0x0000000103037824 */ /* 0x000fc400078e0209 */
[----:B------:R-:W-:Y:S02]  /*d9e0*/  IMAD R5, R5, UR4, RZ ;  /* 0x0000000405057c24 */ /* 0x000fe4000f8e02ff */
[----:B------:R-:W-:-:S04]  /*d9f0*/  IMAD.WIDE.U32 R2, R0, UR4, R2 ;  /* 0x0000000400027c25 */ /* 0x000fc8000f8e0002 */
[----:B------:R-:W-:Y:S01]  /*da00*/  IMAD R5, R0, UR5, R5 ;  /* 0x0000000500057c24 */ /* 0x000fe2000f8e0205 */
[----:B------:R-:W-:Y:S02]  /*da10*/  ULDC.64 UR4, c[0x0][0x280] ;  /* 0x0000a00000047ab9 */ /* 0x000fe40000000a00 */
[----:B------:R-:W-:Y:S01]  /*da20*/  LEA R0, P0, R2, UR4, 0x1 ;  /* 0x0000000402007c11 */ /* 0x000fe2000f8008ff */
[----:B------:R-:W-:Y:S01]  /*da30*/  IMAD.IADD R3, R3, 0x1, R5 ;  /* 0x0000000103037824 */ /* 0x000fe200078e0205 */
[----:B------:R-:W-:Y:S01]  /*da40*/  ULDC UR4, c[0x0][0x2b8] ;  /* 0x0000ae0000047ab9 */ /* 0x000fe20000000800 */
[----:B------:R-:W-:-:S03]  /*da50*/  IMAD.SHL.U32 R5, R12, 0x8, RZ ;  /* 0x000000080c057824 */ /* 0x000fc600078e00ff */
[----:B------:R-:W-:Y:S02]  /*da60*/  LEA.HI.X R6, R2, UR5, R3, 0x1, P0 ;  /* 0x0000000502067c11 */ /* 0x000fe400080f0c03 */
[----:B------:R-:W-:-:S04]  /*da70*/  SHF.L.U32 R2, R13, 0x3, RZ ;  /* 0x000000030d027819 */ /* 0x000fc800000006ff */
        /* <DEDUP_REMOVED lines=12> */
[----:B------:R-:W-:-:S03]  /*db40*/  VIADD R11, R7, 0x10 ;  /* 0x00000010070b7836 */ /* 0x000fc60000000000 */
[----:B------:R-:W-:-:S13]  /*db50*/  ISETP.GE.AND P1, PT, R7, R4, PT ;  /* 0x000000040700720c */ /* 0x000fda0003f26270 */
[----:B------:R-:W-:Y:S02]  /*db60*/  @!P1 LEA R9, R5, UR38, 0x1 ;  /* 0x0000002605099c11 */ /* 0x000fe4000f8e08ff */
[----:B0-----:R-:W-:-:S04]  /*db70*/  @!P1 LEA R14, P2, R8, R14, 0x1 ;  /* 0x0000000e080e9211 */ /* 0x001fc800078408ff */
[----:B-1----:R-:W-:Y:S01]  /*db80*/  @!P1 IADD3.X R3, RZ, R2, RZ, P2, !PT ;  /* 0x00000002ff039210 */ /* 0x002fe200017fe4ff */
        /* <DEDUP_REMOVED lines=16> */
[----:B0-----:R-:W-:-:S04]  /*dc90*/  @!P1 LEA R14, P2, R8, R14, 0x1 ;  /* 0x0000000e080e9211 */ /* 0x001fc800078408ff */
[----:B-1----:R-:W-:Y:S01]  /*dca0*/  @!P1 IADD3.X R3, RZ, R2, RZ, P2, !PT ;  /* 0x00000002ff039210 */ /* 0x002fe200017fe4ff */
[----:B------:R-:W-:Y:S02]  /*dcb0*/  @!P1 IMAD.MOV.U32 R2, RZ, RZ, R14 ;  /* 0x000000ffff029224 */ /* 0x000fe400078e000e */
[----:B------:R0:W1:Y:S04]  /*dcc0*/  SHFL.IDX PT, R14, R0, 0x3, 0x181f ;  /* 0x00781f00000e7f89 */ /* 0x00006800000e0000 */
[----:B--2---:R0:W-:Y:S02]  /*dcd0*/  @!P1 LDGSTS.E.BYPASS.LTC128B.128 [R9+0x21400], desc[UR44][R2.64], !P0 ;  /* 0x2140000002099fae */ /* 0x0041e4000c101d6c */
.L_x_7342:
[----:B------:R-:W-:-:S05]  /*dce0*/  VIADD R7, R7, 0x30 ;  /* 0x0000003007077836 */ /* 0x000fca0000000000 */
[----:B------:R-:W-:Y:S01]  /*dcf0*/  ISETP.GE.AND P1, PT, R7, R4, PT ;  /* 0x000000040700720c */ /* 0x000fe20003f26270 */
[----:B------:R-:W-:-:S05]  /*dd00*/  IMAD.MOV.U32 R4, RZ, RZ, 0x1 ;  /* 0x00000001ff047424 */ /* 0x000fca00078e00ff */
[----:B------:R-:W-:-:S07]  /*dd10*/  SHF.L.U32 R4, R4, 0x1f, RZ ;  /* 0x0000001f04047819 */ /* 0x000fce00000006ff */
[----:B01----:R-:W-:Y:S02]  /*dd20*/  @!P1 LEA R2, P2, R8, R14, 0x1 ;  /* 0x0000000e08029211 */ /* 0x003fe400078408ff */
[----:B------:R-:W-:Y:S02]  /*dd30*/  @!P1 LEA R5, R5, UR38, 0x1 ;  /* 0x0000002605059c11 */ /* 0x000fe4000f8e08ff */
[----:B------:R-:W-:-:S05]  /*dd40*/  @!P1 IADD3.X R3, RZ, R6, RZ, P2, !PT ;  /* 0x00000006ff039210 */ /* 0x000fca00017fe4ff */
        /* <DEDUP_REMOVED lines=11> */
.L_x_7343:
[----:B------:R-:W-:Y:S01]  /*de00*/  ISETP.NE.AND P0, PT, R19, RZ, PT ;  /* 0x000000ff1300720c */ /* 0x000fe20003f05270 */
[----:B------:R-:W-:Y:S01]  /*de10*/  BSSY B0, `(.L_x_7242) ;  /* 0x000007f000007945 */ /* 0x000fe20003800000 */
[----:B------:R-:W-:-:S11]  /*de20*/  IMAD.MOV.U32 R0, RZ, RZ, 0x1 ;  /* 0x00000001ff007424 */ /* 0x000fd600078e00ff */
[----:B------:R-:W-:Y:S05]  /*de30*/  @!P0 BRA `(.L_x_7243) ;  /* 0x0000000400f08947 */ /* 0x000fea0003800000 */
[----:B------:R-:W1:Y:S01]  /*de40*/  SYNCS.PHASECHK.TRANS64.TRYWAIT P0, [UR38+0x28c60], R4 ;  /* 0x028c6004ff0075a7 */ /* 0x000e620008000166 */
[----:B------:R-:W2:Y:S02]  /*de50*/  S2R R2, SR_TID.X ;  /* 0x0000000000027919 */ /* 0x000ea40000002100 */
[----:B--2---:R-:W-:-:S04]  /*de60*/  LOP3.LUT R2, R2, 0x7f, RZ, 0xc0, !PT ;  /* 0x0000007f02027812 */ /* 0x004fc800078ec0ff */
[----:B------:R-:W-:Y:S01]  /*de70*/  ISETP.NE.AND P1, PT, R2, RZ, PT ;  /* 0x000000ff0200720c */ /* 0x000fe20003f25270 */
[----:B-1----:R-:W-:-:S12]  /*de80*/  @!P0 BRA `(.L_x_7244) ;  /* 0x00000038004c8947 */ /* 0x002fd80003800000 */
.L_x_7344:
[----:B------:R-:W-:Y:S04]  /*de90*/  BSSY B1, `(.L_x_7245) ;  /* 0x0000008000017945 */ /* 0x000fe80003800000 */
[----:B------:R-:W-:Y:S05]  /*dea0*/  @P1 BRA `(.L_x_7246) ;  /* 0x0000000000181947 */ /* 0x000fea0003800000 */
[----:B0-----:R-:W0:Y:S01]  /*deb0*/  S2R R3, SR_TID.X ;  /* 0x0000000000037919 */ /* 0x001e220000002100 */
[----:B------:R-:W-:-:S04]  /*dec0*/  MOV R2, 0x10000 ;  /* 0x0001000000027802 */ /* 0x000fc80000000f00 */
[----:B------:R1:W-:Y:S01]  /*ded0*/  SYNCS.ARRIVE.TRANS64 RZ, [UR38+0x28c50], R2 ;  /* 0x028c5002ffff79a7 */ /* 0x0003e20008000026 */
[----:B0-----:R-:W-:-:S13]  /*dee0*/  LOP3.LUT P0, RZ, R3, 0x1f, RZ, 0xc0, !PT ;  /* 0x0000001f03ff7812 */ /* 0x001fda000780c0ff */
[----:B-1----:R-:W-:Y:S05]  /*def0*/  @!P0 BRA `(.L_x_7246) ;  /* 0x0000000000048947 */ /* 0x002fea0003800000 */
[----:B------:R-:W-:Y:S01]  /*df00*/  BPT.TRAP 0x1 ;  /* 0x000000040000795c */ /* 0x000fe20000300000 */
.L_x_7246:
[----:B------:R-:W-:Y:S05]  /*df10*/  BSYNC B1 ;  /* 0x0000000000017941 */ /* 0x000fea0003800000 */
.L_x_7245:
        /* <DEDUP_REMOVED lines=11> */
.L_x_7247:
        /* <DEDUP_REMOVED lines=13> */
.L_x_7248:
        /* <DEDUP_REMOVED lines=13> */
.L_x_7249:
        /* <DEDUP_REMOVED lines=13> */
.L_x_7250:
        /* <DEDUP_REMOVED lines=13> */
.L_x_7251:
        /* <DEDUP_REMOVED lines=13> */
.L_x_7252:
        /* <DEDUP_REMOVED lines=13> */
.L_x_7253:
        /* <DEDUP_REMOVED lines=13> */
.L_x_7254:
        /* <DEDUP_REMOVED lines=8> */
.L_x_7243:
[----:B------:R-:W-:Y:S05]  /*e600*/  BSYNC B0 ;  /* 0x0000000000007941 */ /* 0x000fea0003800000 */
.L_x_7242:
[----:B0-----:R-:W2:Y:S01]  /*e610*/  LDL.LU R3, [R1+0x8] ;  /* 0x0000080001037983 */ /* 0x001ea20000300800 */
[----:B------:R-:W-:Y:S01]  /*e620*/  MOV R9, RZ ;  /* 0x000000ff00097202 */ /* 0x000fe20000000f00 */
[----:B------:R-:W-:Y:S02]  /*e630*/  IMAD.MOV.U32 R6, RZ, RZ, 0x1 ;  /* 0x00000001ff067424 */ /* 0x000fe400078e00ff */
[----:B--2---:R-:W-:-:S05]  /*e640*/  VIADD R7, R3, 0xfffffffe ;  /* 0xfffffffe03077836 */ /* 0x004fca0000000000 */
        /* <DEDUP_REMOVED lines=17> */
[----:B------:R-:W-:Y:S01]  /*e760*/  IMAD.MOV.U32 R0, RZ, RZ, 0x1 ;  /* 0x00000001ff007424 */ /* 0x000fe200078e00ff */
[----:B------:R-:W-:-:S04]  /*e770*/  MOV R11, UR5 ;  /* 0x00000005000b7c02 */ /* 0x000fc80008000f00 */
[----:B------:R-:W-:-:S07]  /*e780*/  LOP3.LUT R11, R11, 0x1, RZ, 0xc0, !PT ;  /* 0x000000010b0b7812 */ /* 0x000fce00078ec0ff */
[----:B------:R-:W-:Y:S05]  /*e790*/  @!P0 BRA `(.L_x_7255) ;  /* 0x0000001400e88947 */ /* 0x000fea0003800000 */
[----:B------:R-:W-:Y:S01]  /*e7a0*/  R2UR UR4, R11 ;  /* 0x000000000b0472ca */ /* 0x000fe200000e0000 */
[----:B------:R-:W-:Y:S01]  /*e7b0*/  BSSY B0, `(.L_x_7255) ;  /* 0x0000178000007945 */ /* 0x000fe20003800000 */
[----:B------:R-:W-:-:S11]  /*e7c0*/  MOV R0, 0x1 ;  /* 0x0000000100007802 */ /* 0x000fd60000000f00 */
[----:B------:R-:W-:-:S06]  /*e7d0*/  UIADD3 UR4, UR5, -UR4, URZ ;  /* 0x8000000405047290 */ /* 0x000fcc000fffe03f */
[----:B------:R-:W-:-:S07]  /*e7e0*/  IMAD.U32 R8, RZ, RZ, UR4 ;  /* 0x00000004ff087e24 */ /* 0x000fce000f8e00ff */
.L_x_7296:
[----:B------:R-:W-:Y:S01]  /*e7f0*/  ISETP.NE.AND P0, PT, R19, RZ, PT ;  /* 0x000000ff1300720c */ /* 0x000fe20003f05270 */
[----:B------:R-:W-:Y:S01]  /*e800*/  VIADD R8, R8, 0xfffffffe ;  /* 0xfffffffe08087836 */ /* 0x000fe20000000000 */
[----:B------:R-:W-:Y:S04]  /*e810*/  BSSY B1, `(.L_x_7256) ;  /* 0x00000b6000017945 */ /* 0x000fe80003800000 */
[----:B------:R-:W-:-:S07]  /*e820*/  ISETP.NE.AND P1, PT, R8, RZ, PT ;  /* 0x000000ff0800720c */ /* 0x000fce0003f25270 */
[----:B0-----:R-:W-:Y:S06]  /*e830*/  @!P0 BRA `(.L_x_7257) ;  /* 0x0000000800cc8947 */ /* 0x001fec0003800000 */
[----:B------:R-:W2:Y:S01]  /*e840*/  LDL R2, [R1] ;  /* 0x0000000001027983 */ /* 0x000ea20000100800 */
[----:B------:R-:W-:Y:S02]  /*e850*/  MOV R13, R7 ;  /* 0x00000007000d7202 */ /* 0x000fe40000000f00 */
        /* <DEDUP_REMOVED lines=21> */
.L_x_7258:
[----:B------:R-:W1:Y:S01]  /*e9b0*/  S2R R2, SR_TID.X ;  /* 0x0000000000027919 */ /* 0x000e620000002100 */
[----:B------:R-:W-:Y:S01]  /*e9c0*/  BSSY B2, `(.L_x_7259) ;  /* 0x0000006000027945 */ /* 0x000fe20003800000 */
[----:B-1----:R-:W-:Y:S02]  /*e9d0*/  LOP3.LUT R3, R2, 0x7f, RZ, 0xc0, !PT ;  /* 0x0000007f02037812 */ /* 0x002fe400078ec0ff */
[----:B------:R-:W-:Y:S02]  /*e9e0*/  SHF.L.U32 R2, R0, 0x1f, RZ ;  /* 0x0000001f00027819 */ /* 0x000fe400000006ff */
[----:B------:R-:W-:Y:S02]  /*e9f0*/  ISETP.NE.AND P2, PT, R3, RZ, PT ;  /* 0x000000ff0300720c */ /* 0x000fe40003f45270 */
[----:B------:R-:W1:Y:S02]  /*ea00*/  SYNCS.PHASECHK.TRANS64.TRYWAIT P0, [UR38+0x28c48], R2 ;  /* 0x028c4802ff0075a7 */ /* 0x000e640008000166 */
[----:B-1----:R-:W-:Y:S09]  /*ea10*/  @!P0 BRA `(.L_x_7260) ;  /* 0x0000002c00808947 */ /* 0x002ff20003800000 */
.L_x_7345:
[----:B------:R-:W-:Y:S05]  /*ea20*/  BSYNC B2 ;  /* 0x0000000000027941 */ /* 0x000fea0003800000 */
.L_x_7259:
[----:B------:R-:W-:Y:S04]  /*ea30*/  BSSY B2, `(.L_x_7261) ;  /* 0x0000007000027945 */ /* 0x000fe80003800000 */
[----:B------:R-:W-:Y:S05]  /*ea40*/  @P2 BRA `(.L_x_7262) ;  /* 0x0000000000142947 */ /* 0x000fea0003800000 */
[----:B------:R-:W-:Y:S01]  /*ea50*/  ISETP.NE.AND P0, PT, R10, RZ, PT ;  /* 0x000000ff0a00720c */ /* 0x000fe20003f05270 */
[----:B-1----:R-:W-:-:S04]  /*ea60*/  IMAD.MOV.U32 R3, RZ, RZ, 0x2000 ;  /* 0x00002000ff037424 */ /* 0x002fc800078e00ff */
[----:B------:R2:W-:Y:S08]  /*ea70*/  SYNCS.ARRIVE.TRANS64 RZ, [UR38+0x28c38], R3 ;  /* 0x028c3803ffff79a7 */ /* 0x0005f00008000026 */
[----:B--2---:R-:W-:Y:S05]  /*ea80*/  @!P0 BRA `(.L_x_7262) ;  /* 0x0000000000048947 */ /* 0x004fea0003800000 */
[----:B------:R-:W-:Y:S01]  /*ea90*/  BPT.TRAP 0x1 ;  /* 0x000000040000795c */ /* 0x000fe20000300000 */
.L_x_7262:
[----:B------:R-:W-:Y:S05]  /*eaa0*/  BSYNC B2 ;  /* 0x0000000000027941 */ /* 0x000fea0003800000 */
.L_x_7261:
        /* <DEDUP_REMOVED lines=11> */
.L_x_7263:
        /* <DEDUP_REMOVED lines=10> */
.L_x_7346:
[----:B------:R-:W-:Y:S05]  /*ec00*/  BSYNC B2 ;  /* 0x0000000000027941 */ /* 0x000fea0003800000 */
.L_x_7264:
[----:B------:R-:W-:Y:S01]  /*ec10*/  BSSY B2, `(.L_x_7266) ;  /* 0x0000009000027945 */ /* 0x000fe20003800000 */
[----:B01----:R-:W-:Y:S01]  /*ec20*/  IMAD.MOV.U32 R2, RZ, RZ, 0x0 ;  /* 0x00000000ff027424 */ /* 0x003fe200078e00ff */
[----:B------:R-:W-:Y:S02]  /*ec30*/  MOV R3, 0x14f00000 ;  /* 0x14f0000000037802 */ /* 0x000fe40000000f00 */
[----:B------:R-:W-:Y:S05]  /*ec40*/  @P2 BRA `(.L_x_7267) ;  /* 0x0000000000142947 */ /* 0x000fea0003800000 */
[----:B------:R-:W-:Y:S01]  /*ec50*/  ISETP.NE.AND P0, PT, R10, RZ, PT ;  /* 0x000000ff0a00720c */ /* 0x000fe20003f05270 */
[----:B------:R-:W-:-:S04]  /*ec60*/  IMAD.MOV.U32 R12, RZ, RZ, 0x10000 ;  /* 0x00010000ff0c7424 */ /* 0x000fc800078e00ff */
[----:B------:R0:W-:Y:S08]  /*ec70*/  SYNCS.ARRIVE.TRANS64 RZ, [UR38+0x28c58], R12 ;  /* 0x028c580cffff79a7 */ /* 0x0001f00008000026 */
[----:B0-----:R-:W-:Y:S05]  /*ec80*/  @!P0 BRA `(.L_x_7267) ;  /* 0x0000000000048947 */ /* 0x001fea0003800000 */
[----:B------:R-:W-:Y:S01]  /*ec90*/  BPT.TRAP 0x1 ;  /* 0x000000040000795c */ /* 0x000fe20000300000 */
.L_x_7267:
[----:B------:R-:W-:Y:S05]  /*eca0*/  BSYNC B2 ;  /* 0x0000000000027941 */ /* 0x000fea0003800000 */
.L_x_7266:
        /* <DEDUP_REMOVED lines=9> */
.L_x_7268:
        /* <DEDUP_REMOVED lines=13> */
.L_x_7269:
        /* <DEDUP_REMOVED lines=13> */
.L_x_7270:
        /* <DEDUP_REMOVED lines=13> */
.L_x_7271:
        /* <DEDUP_REMOVED lines=13> */
.L_x_7272:
        /* <DEDUP_REMOVED lines=13> */
.L_x_7273:
        /* <DEDUP_REMOVED lines=13> */
.L_x_7274:
        /* <DEDUP_REMOVED lines=13> */
.L_x_7275:
        /* <DEDUP_REMOVED lines=8> */
.L_x_7257:
[----:B------:R-:W-:Y:S05]  /*f370*/  BSYNC B1 ;  /* 0x0000000000017941 */ /* 0x000fea0003800000 */
.L_x_7256:
        /* <DEDUP_REMOVED lines=27> */
.L_x_7278:
[----:B------:R-:W1:Y:S01]  /*f530*/  S2R R2, SR_TID.X ;  /* 0x0000000000027919 */ /* 0x000e620000002100 */
[----:B------:R-:W-:Y:S01]  /*f540*/  BSSY B2, `(.L_x_7279) ;  /* 0x0000006000027945 */ /* 0x000fe20003800000 */
[----:B-1----:R-:W-:Y:S02]  /*f550*/  LOP3.LUT R3, R2, 0x7f, RZ, 0xc0, !PT ;  /* 0x0000007f02037812 */ /* 0x002fe400078ec0ff */
[----:B------:R-:W-:Y:S02]  /*f560*/  SHF.L.U32 R2, R0, 0x1f, RZ ;  /* 0x0000001f00027819 */ /* 0x000fe400000006ff */
[----:B------:R-:W-:Y:S02]  /*f570*/  ISETP.NE.AND P2, PT, R3, RZ, PT ;  /* 0x000000ff0300720c */ /* 0x000fe40003f45270 */
[----:B------:R-:W1:Y:S02]  /*f580*/  SYNCS.PHASECHK.TRANS64.TRYWAIT P0, [UR38+0x28c40], R2 ;  /* 0x028c4002ff0075a7 */ /* 0x000e640008000166 */
[----:B-1----:R-:W-:Y:S09]  /*f590*/  @!P0 BRA `(.L_x_7280) ;  /* 0x0000002000d08947 */ /* 0x002ff20003800000 */
.L_x_7347:
[----:B------:R-:W-:Y:S05]  /*f5a0*/  BSYNC B2 ;  /* 0x0000000000027941 */ /* 0x000fea0003800000 */
.L_x_7279:
[----:B------:R-:W-:Y:S04]  /*f5b0*/  BSSY B2, `(.L_x_7281) ;  /* 0x0000007000027945 */ /* 0x000fe80003800000 */
[----:B------:R-:W-:Y:S05]  /*f5c0*/  @P2 BRA `(.L_x_7282) ;  /* 0x0000000000142947 */ /* 0x000fea0003800000 */
[----:B------:R-:W-:Y:S01]  /*f5d0*/  ISETP.NE.AND P0, PT, R10, RZ, PT ;  /* 0x000000ff0a00720c */ /* 0x000fe20003f05270 */
[----:B-1----:R-:W-:-:S04]  /*f5e0*/  IMAD.MOV.U32 R3, RZ, RZ, 0x2000 ;  /* 0x00002000ff037424 */ /* 0x002fc800078e00ff */
[----:B------:R2:W-:Y:S08]  /*f5f0*/  SYNCS.ARRIVE.TRANS64 RZ, [UR38+0x28c30], R3 ;  /* 0x028c3003ffff79a7 */ /* 0x0005f00008000026 */
[----:B--2---:R-:W-:Y:S05]  /*f600*/  @!P0 BRA `(.L_x_7282) ;  /* 0x0000000000048947 */ /* 0x004fea0003800000 */
[----:B------:R-:W-:Y:S01]  /*f610*/  BPT.TRAP 0x1 ;  /* 0x000000040000795c */ /* 0x000fe20000300000 */
.L_x_7282:
[----:B------:R-:W-:Y:S05]  /*f620*/  BSYNC B2 ;  /* 0x0000000000027941 */ /* 0x000fea0003800000 */
.L_x_7281:
[----:B0-----:R-:W-:Y:S01]  /*f630*/  IMAD.MOV.U32 R4, RZ, RZ, RZ ;  /* 0x000000ffff047224 */ /* 0x001fe200078e00ff */
        /* <DEDUP_REMOVED lines=10> */
.L_x_7283:
        /* <DEDUP_REMOVED lines=11> */
.L_x_7348:
[----:B------:R-:W-:Y:S05]  /*f790*/  BSYNC B2 ;  /* 0x0000000000027941 */ /* 0x000fea0003800000 */
.L_x_7284:
        /* <DEDUP_REMOVED lines=9> */
.L_x_7287:
[----:B------:R-:W-:Y:S05]  /*f830*/  BSYNC B2 ;  /* 0x0000000000027941 */ /* 0x000fea0003800000 */
.L_x_7286:
        /* <DEDUP_REMOVED lines=9> */
.L_x_7288:
        /* <DEDUP_REMOVED lines=13> */
.L_x_7289:
        /* <DEDUP_REMOVED lines=13> */
.L_x_7290:
        /* <DEDUP_REMOVED lines=13> */
.L_x_7291:
        /* <DEDUP_REMOVED lines=13> */
.L_x_7292:
        /* <DEDUP_REMOVED lines=13> */
.L_x_7293:
        /* <DEDUP_REMOVED lines=13> */
.L_x_7294:
        /* <DEDUP_REMOVED lines=13> */
.L_x_7295:
        /* <DEDUP_REMOVED lines=8> */
.L_x_7277:
[----:B------:R-:W-:Y:S05]  /*ff00*/  BSYNC B1 ;  /* 0x0000000000017941 */ /* 0x000fea0003800000 */
.L_x_7276:
[----:B------:R-:W-:Y:S01]  /*ff10*/  VIADD R7, R7, 0xfffffffe ;  /* 0xfffffffe07077836 */ /* 0x000fe20000000000 */
[----:B------:R-:W-:Y:S06]  /*ff20*/  @P1 BRA `(.L_x_7296) ;  /* 0xffffffe800301947 */ /* 0x000fec000383ffff */
[----:B------:R-:W-:Y:S05]  /*ff30*/  BSYNC B0 ;  /* 0x0000000000007941 */ /* 0x000fea0003800000 */
.L_x_7255:
        /* <DEDUP_REMOVED lines=27> */
.L_x_7299:
[----:B------:R-:W2:Y:S01]  /*100f0*/  S2R R2, SR_TID.X ;  /* 0x0000000000027919 */ /* 0x000ea20000002100 */
[----:B------:R-:W-:Y:S01]  /*10100*/  BSSY B1, `(.L_x_7300) ;  /* 0x0000006000017945 */ /* 0x000fe20003800000 */
[----:B--2---:R-:W-:Y:S02]  /*10110*/  LOP3.LUT R3, R2, 0x7f, RZ, 0xc0, !PT ;  /* 0x0000007f02037812 */ /* 0x004fe400078ec0ff */
[----:B------:R-:W-:Y:S02]  /*10120*/  SHF.L.U32 R2, R0, 0x1f, RZ ;  /* 0x0000001f00027819 */ /* 0x000fe400000006ff */
[----:B------:R-:W-:Y:S02]  /*10130*/  ISETP.NE.AND P1, PT, R3, RZ, PT ;  /* 0x000000ff0300720c */ /* 0x000fe40003f25270 */
[----:B------:R-:W2:Y:S02]  /*10140*/  SYNCS.PHASECHK.TRANS64.TRYWAIT P0, [UR38+0x28c48], R2 ;  /* 0x028c4802ff0075a7 */ /* 0x000ea40008000166 */
[----:B--2---:R-:W-:Y:S09]  /*10150*/  @!P0 BRA `(.L_x_7301) ;  /* 0x0000001800108947 */ /* 0x004ff20003800000 */
.L_x_7349:
[----:B------:R-:W-:Y:S05]  /*10160*/  BSYNC B1 ;  /* 0x0000000000017941 */ /* 0x000fea0003800000 */
.L_x_7300:
[----:B------:R-:W-:Y:S04]  /*10170*/  BSSY B1, `(.L_x_7302) ;  /* 0x0000007000017945 */ /* 0x000fe80003800000 */
[----:B------:R-:W-:Y:S05]  /*10180*/  @P1 BRA `(.L_x_7303) ;  /* 0x0000000000141947 */ /* 0x000fea0003800000 */
[----:B------:R-:W-:Y:S02]  /*10190*/  ISETP.NE.AND P0, PT, R10, RZ, PT ;  /* 0x000000ff0a00720c */ /* 0x000fe40003f05270 */
[----:B--2---:R-:W-:-:S04]  /*101a0*/  MOV R3, 0x2000 ;  /* 0x0000200000037802 */ /* 0x004fc80000000f00 */
[----:B------:R3:W-:Y:S07]  /*101b0*/  SYNCS.ARRIVE.TRANS64 RZ, [UR38+0x28c38], R3 ;  /* 0x028c3803ffff79a7 */ /* 0x0007ee0008000026 */
[----:B------:R-:W-:Y:S05]  /*101c0*/  @!P0 BRA `(.L_x_7303) ;  /* 0x0000000000048947 */ /* 0x000fea0003800000 */
[----:B------:R-:W-:Y:S01]  /*101d0*/  BPT.TRAP 0x1 ;  /* 0x000000040000795c */ /* 0x000fe20000300000 */
.L_x_7303:
[----:B------:R-:W-:Y:S05]  /*101e0*/  BSYNC B1 ;  /* 0x0000000000017941 */ /* 0x000fea0003800000 */
.L_x_7302:
        /* <DEDUP_REMOVED lines=11> */
.L_x_7304:
[----:B------:R-:W-:-:S13]  /*102a0*/  @P0 ELECT P2, URZ, PT ;  /* 0x00000000003f082f */ /* 0x000fda0003840000 */
[----:B-----5:R-:W-:Y:S01]  /*102b0*/  @P2 R2UR UR13, R16 ;  /* 0x00000000100d22ca */ /* 0x020fe200000e0000 */
[----:B------:R-:W-:Y:S01]  /*102c0*/  UMOV UR12, UR36 ;  /* 0x00000024000c7c82 */ /* 0x000fe20008000000 */
[----:B------:R-:W-:Y:S02]  /*102d0*/  @P2 R2UR UR11, R7 ;  /* 0x00000000070b22ca */ /* 0x000fe400000e0000 */
[----:B------:R-:W-:Y:S02]  /*102e0*/  @P2 PLOP3.LUT P0, PT, P2, PT, PT, 0x8, 0x0 ;  /* 0x000000000000281c */ /* 0x000fe4000170e170 */
[----:B------:R-:W-:-:S09]  /*102f0*/  PLOP3.LUT P2, PT, PT, PT, PT, 0x8, 0x0 ;  /* 0x000000000000781c */ /* 0x000fd20003f4e170 */
[----:B------:R4:W-:Y:S02]  /*10300*/  UTMALDG.4D [UR8], [UR4], desc[UR6] ;  /* 0x00000608040075b4 */ /* 0x0009e40008019000 */
[----:B----4-:R-:W-:Y:S05]  /*10310*/  @P0 BRA.U.ANY `(.L_x_7304) ;  /* 0xfffffffd00e00947 */ /* 0x010fea000393ffff */
[----:B------:R-:W4:Y:S01]  /*10320*/  SYNCS.PHASECHK.TRANS64.TRYWAIT P0, [UR38+0x28c68], R2 ;  /* 0x028c6802ff0075a7 */ /* 0x000f220008000166 */
[----:B------:R-:W-:Y:S04]  /*10330*/  BSSY B1, `(.L_x_7305) ;  /* 0x0000002000017945 */ /* 0x000fe80003800000 */
[----:B----4-:R-:W-:Y:S05]  /*10340*/  @!P0 BRA `(.L_x_7306) ;  /* 0x0000001400ac8947 */ /* 0x010fea0003800000 */
.L_x_7350:
[----:B------:R-:W-:Y:S05]  /*10350*/  BSYNC B1 ;  /* 0x0000000000017941 */ /* 0x000fea0003800000 */
.L_x_7305:
[----:B------:R-:W-:Y:S01]  /*10360*/  BSSY B1, `(.L_x_7307) ;  /* 0x0000009000017945 */ /* 0x000fe20003800000 */
[----:B--2---:R-:W-:Y:S01]  /*10370*/  MOV R2, 0x0 ;  /* 0x0000000000027802 */ /* 0x004fe20000000f00 */
[----:B---3--:R-:W-:Y:S02]  /*10380*/  IMAD.MOV.U32 R3, RZ, RZ, 0x14f00000 ;  /* 0x14f00000ff037424 */ /* 0x008fe400078e00ff */
[----:B------:R-:W-:Y:S05]  /*10390*/  @P1 BRA `(.L_x_7308) ;  /* 0x0000000000141947 */ /* 0x000fea0003800000 */
[----:B------:R-:W-:Y:S01]  /*103a0*/  ISETP.NE.AND P0, PT, R10, RZ, PT ;  /* 0x000000ff0a00720c */ /* 0x000fe20003f05270 */
[----:B0-----:R-:W-:-:S04]  /*103b0*/  IMAD.MOV.U32 R5, RZ, RZ, 0x10000 ;  /* 0x00010000ff057424 */ /* 0x001fc800078e00ff */
[----:B------:R2:W-:Y:S08]  /*103c0*/  SYNCS.ARRIVE.TRANS64 RZ, [UR38+0x28c58], R5 ;  /* 0x028c5805ffff79a7 */ /* 0x0005f00008000026 */
[----:B--2---:R-:W-:Y:S05]  /*103d0*/  @!P0 BRA `(.L_x_7308) ;  /* 0x0000000000048947 */ /* 0x004fea0003800000 */
[----:B------:R-:W-:Y:S01]  /*103e0*/  BPT.TRAP 0x1 ;  /* 0x000000040000795c */ /* 0x000fe20000300000 */
.L_x_7308:
[----:B------:R-:W-:Y:S05]  /*103f0*/  BSYNC B1 ;  /* 0x0000000000017941 */ /* 0x000fea0003800000 */
.L_x_7307:
        /* <DEDUP_REMOVED lines=9> */
.L_x_7309:
        /* <DEDUP_REMOVED lines=13> */
.L_x_7310:
        /* <DEDUP_REMOVED lines=13> */
.L_x_7311:
        /* <DEDUP_REMOVED lines=13> */
.L_x_7312:
        /* <DEDUP_REMOVED lines=13> */
.L_x_7313:
        /* <DEDUP_REMOVED lines=13> */
.L_x_7314:
        /* <DEDUP_REMOVED lines=13> */
.L_x_7315:
        /* <DEDUP_REMOVED lines=13> */
.L_x_7316:
        /* <DEDUP_REMOVED lines=8> */
.L_x_7298:
[----:B------:R-:W-:Y:S05]  /*10ac0*/  BSYNC B0 ;  /* 0x0000000000007941 */ /* 0x000fea0003800000 */
.L_x_7297:
[----:B------:R-:W-:Y:S01]  /*10ad0*/  LOP3.LUT R0, R0, 0x1, RZ, 0x3c, !PT ;  /* 0x0000000100007812 */ /* 0x000fe200078e3cff */
[----:B------:R-:W-:Y:S01]  /*10ae0*/  IMAD.MOV.U32 R9, RZ, RZ, RZ ;  /* 0x000000ffff097224 */ /* 0x000fe200078e00ff */
[----:B------:R-:W-:-:S07]  /*10af0*/  MOV R6, RZ ;  /* 0x000000ff00067202 */ /* 0x000fce0000000f00 */
.L_x_7228:
[----:B------:R-:W2:Y:S01]  /*10b00*/  S2R R3, SR_CgaCtaId ;  /* 0x0000000000037919 */ /* 0x000ea20000008800 */
[----:B------:R-:W-:Y:S02]  /*10b10*/  MOV R2, 0x400 ;  /* 0x0000040000027802 */ /* 0x000fe40000000f00 */
[----:B------:R-:W-:Y:S02]  /*10b20*/  SHF.L.U32 R9, R9, 0x1f, RZ ;  /* 0x0000001f09097819 */ /* 0x000fe400000006ff */
[----:B--2---:R-:W-:-:S04]  /*10b30*/  LEA R2, R3, R2, 0x18 ;  /* 0x0000000203027211 */ /* 0x004fc800078ec0ff */
[----:B------:R-:W2:Y:S02]  /*10b40*/  SYNCS.PHASECHK.TRANS64.TRYWAIT P0, [R2+URZ+0x28c20], R9 ;  /* 0x028c2009020075a7 */ /* 0x000ea4000800017f */
[----:B--2---:R-:W-:Y:S05]  /*10b50*/  @!P0 BRA `(.L_x_7317) ;  /* 0x0000000c00c08947 */ /* 0x004fea0003800000 */
.L_x_7351:
[----:B------:R-:W-:-:S03]  /*10b60*/  UMOV UR4, 0xffffffff ;  /* 0xffffffff00047882 */ /* 0x000fc60000000000 */
[----:B------:R-:W-:Y:S05]  /*10b70*/  BRA.DIV UR4, `(.L_x_7318) ;  /* 0x0000000e04cc7947 */ /* 0x000fea000b800000 */
[----:B------:R-:W3:Y:S02]  /*10b80*/  S2R R3, SR_TID.X ;  /* 0x0000000000037919 */ /* 0x000ee40000002100 */
[----:B---3--:R-:W-:-:S04]  /*10b90*/  SHF.R.U32.HI R3, RZ, 0x5, R3 ;  /* 0x00000005ff037819 */ /* 0x008fc80000011603 */
[----:B------:R-:W-:-:S05]  /*10ba0*/  LOP3.LUT R3, R3, 0x3, RZ, 0xc0, !PT ;  /* 0x0000000303037812 */ /* 0x000fca00078ec0ff */
[----:B------:R3:W4:Y:S02]  /*10bb0*/  SHFL.IDX PT, R14, R3, RZ, 0x1f ;  /* 0x00001fff030e7589 */ /* 0x00072400000e0000 */
.L_x_7354:
[----:B----4-:R-:W-:-:S13]  /*10bc0*/  ISETP.NE.AND P0, PT, R14, RZ, PT ;  /* 0x000000ff0e00720c */ /* 0x010fda0003f05270 */
[----:B------:R-:W-:Y:S05]  /*10bd0*/  @P0 BRA `(.L_x_7179) ;  /* 0x0000000000880947 */ /* 0x000fea0003800000 */
[----:B------:R-:W-:-:S03]  /*10be0*/  UMOV UR4, 0xffffffff ;  /* 0xffffffff00047882 */ /* 0x000fc60000000000 */
[----:B------:R-:W-:Y:S05]  /*10bf0*/  BRA.DIV UR4, `(.L_x_7319) ;  /* 0x0000000e04e07947 */ /* 0x000fea000b800000 */
[----:B------:R-:W-:-:S13]  /*10c00*/  ELECT P6, URZ, PT ;  /* 0x00000000003f782f */ /* 0x000fda00038c0000 */
.L_x_7357:
[----:B------:R-:W-:Y:S05]  /*10c10*/  @!P6 BRA `(.L_x_7179) ;  /* 0x000000000078e947 */ /* 0x000fea0003800000 */
[----:B------:R-:W-:-:S06]  /*10c20*/  ULOP3.LUT UR4, UR42, 0x2, URZ, 0xfc, !UPT ;  /* 0x000000022a047892 */ /* 0x000fcc000f8efc3f */
[----:B---3--:R-:W-:-:S05]  /*10c30*/  IMAD.U32 R3, RZ, RZ, UR4 ;  /* 0x00000004ff037e24 */ /* 0x008fca000f8e00ff */
[----:B------:R-:W-:-:S13]  /*10c40*/  ISETP.NE.AND P2, PT, R3, 0x3, PT ;  /* 0x000000030300780c */ /* 0x000fda0003f45270 */
[----:B------:R-:W-:Y:S05]  /*10c50*/  @!P2 BRA `(.L_x_7320) ;  /* 0x000000000004a947 */ /* 0x000fea0003800000 */
[----:B------:R-:W-:Y:S01]  /*10c60*/  BPT.TRAP 0x1 ;  /* 0x000000040000795c */ /* 0x000fe20000300000 */
.L_x_7320:
[----:B------:R-:W-:Y:S01]  /*10c70*/  IADD3 R8, R2, 0x28c40, RZ ;  /* 0x00028c4002087810 */ /* 0x000fe20007ffe0ff */
[----:B------:R-:W-:Y:S01]  /*10c80*/  VIADD R3, R6, 0x1 ;  /* 0x0000000106037836 */ /* 0x000fe20000000000 */
[----:B------:R-:W-:-:S03]  /*10c90*/  SHF.L.U32 R4, R0, 0x1f, RZ ;  /* 0x0000001f00047819 */ /* 0x000fc600000006ff */
[----:B------:R-:W-:Y:S01]  /*10ca0*/  IMAD R7, R6, 0x8, R8 ;  /* 0x0000000806077824 */ /* 0x000fe200078e0208 */
[----:B------:R-:W-:-:S03]  /*10cb0*/  ISETP.NE.AND P1, PT, R3, 0x2, PT ;  /* 0x000000020300780c */ /* 0x000fc60003f25270 */
[----:B------:R-:W3:Y:S01]  /*10cc0*/  SYNCS.PHASECHK.TRANS64.TRYWAIT P0, [R7+URZ], R4 ;  /* 0x00000004070075a7 */ /* 0x000ee2000800017f */
[----:B0-----:R-:W-:Y:S02]  /*10cd0*/  SEL R5, RZ, 0x1, P1 ;  /* 0x00000001ff057807 */ /* 0x001fe40000800000 */
[----:B------:R-:W-:Y:S02]  /*10ce0*/  SEL R3, R3, RZ, P1 ;  /* 0x000000ff03037207 */ /* 0x000fe40000800000 */
[----:B------:R-:W-:Y:S02]  /*10cf0*/  LOP3.LUT R0, R0, R5, RZ, 0x3c, !PT ;  /* 0x0000000500007212 */ /* 0x000fe400078e3cff */
[----:B------:R-:W-:Y:S02]  /*10d00*/  LEA R5, R3, R8, 0x3 ;  /* 0x0000000803057211 */ /* 0x000fe400078e18ff */
[----:B------:R-:W-:Y:S01]  /*10d10*/  SHF.L.U32 R0, R0, 0x1f, RZ ;  /* 0x0000001f00007819 */ /* 0x000fe200000006ff */
[----:B---3--:R-:W-:Y:S06]  /*10d20*/  @!P0 BRA `(.L_x_7321) ;  /* 0x0000000c00b48947 */ /* 0x008fec0003800000 */
.L_x_7358:
[----:B------:R-:W3:Y:S02]  /*10d30*/  SYNCS.PHASECHK.TRANS64.TRYWAIT P0, [R5+URZ], R0 ;  /* 0x00000000050075a7 */ /* 0x000ee4000800017f */
[----:B---3--:R-:W-:Y:S05]  /*10d40*/  @!P0 BRA `(.L_x_7322) ;  /* 0x0000000c00c08947 */ /* 0x008fea0003800000 */
.L_x_7359:
[----:B------:R-:W-:Y:S05]  /*10d50*/  @!P2 BRA `(.L_x_7323) ;  /* 0x000000000004a947 */ /* 0x000fea0003800000 */
[----:B------:R-:W-:Y:S01]  /*10d60*/  BPT.TRAP 0x1 ;  /* 0x000000040000795c */ /* 0x000fe20000300000 */
.L_x_7323:
[----:B--2---:R-:W-:-:S04]  /*10d70*/  VIADD R2, R2, 0x28c60 ;  /* 0x00028c6002027836 */ /* 0x004fc80000000000 */
[----:B---3--:R-:W-:-:S04]  /*10d80*/  IMAD R5, R6, 0x8, R2 ;  /* 0x0000000806057824 */ /* 0x008fc800078e0202 */
[----:B------:R-:W2:Y:S02]  /*10d90*/  SYNCS.PHASECHK.TRANS64.TRYWAIT P0, [R5+URZ], R4 ;  /* 0x00000004050075a7 */ /* 0x000ea4000800017f */
[----:B--2---:R-:W-:Y:S05]  /*10da0*/  @!P0 BRA `(.L_x_7324) ;  /* 0x0000000c00bc8947 */ /* 0x004fea0003800000 */
.L_x_7360:
[----:B------:R-:W-:-:S07]  /*10db0*/  LEA R3, R3, R2, 0x3 ;  /* 0x0000000203037211 */ /* 0x000fce00078e18ff */
.L_x_7325:
[----:B---3--:R3:W4:Y:S02]  /*10dc0*/  SYNCS.PHASECHK.TRANS64.TRYWAIT P0, [R3+URZ], R0 ;  /* 0x00000000030075a7 */ /* 0x008724000800017f */
[----:B----4-:R-:W-:Y:S05]  /*10dd0*/  @!P0 NANOSLEEP.SYNCS 0x989680 ;  /* 0x009896800000895d */ /* 0x010fea0003900000 */
[----:B------:R-:W4:Y:S02]  /*10de0*/  @!P0 SYNCS.PHASECHK.TRANS64 P0, [R3+URZ], R0 ;  /* 0x00000000030085a7 */ /* 0x000f24000800007f */
[----:B----4-:R-:W-:Y:S05]  /*10df0*/  @!P0 BRA `(.L_x_7325) ;  /* 0xfffffffc00f08947 */ /* 0x010fea000383ffff */
.L_x_7179:
[----:B------:R-:W-:Y:S05]  /*10e00*/  BSYNC B6 ;  /* 0x0000000000067941 */ /* 0x000fea0003800000 */
.L_x_7176:
[----:B------:R-:W-:Y:S05]  /*10e10*/  EXIT ;  /* 0x000000000000794d */ /* 0x000fea0003800000 */
.L_x_7184:
[----:B0-----:R-:W-:-:S04]  /*10e20*/  IMAD.U32 R5, RZ, RZ, UR5 ;  /* 0x00000005ff057e24 */ /* 0x001fc8000f8e00ff */
[----:B------:R0:W1:Y:S03]  /*10e30*/  SYNCS.PHASECHK.TRANS64.TRYWAIT P1, [R5+URZ+0x28c50], R2 ;  /* 0x028c5002050075a7 */ /* 0x000066000802017f */
[----:B-1----:R-:W-:Y:S05]  /*10e40*/  @!P1 NANOSLEEP.SYNCS 0x989680 ;  /* 0x009896800000995d */ /* 0x002fea0003900000 */
[----:B------:R-:W1:Y:S02]  /*10e50*/  @!P1 SYNCS.PHASECHK.TRANS64 P1, [R5+URZ+0x28c50], R2 ;  /* 0x028c5002050095a7 */ /* 0x000e64000802007f */
[----:B-1----:R-:W-:Y:S05]  /*10e60*/  @!P1 BRA `(.L_x_7184) ;  /* 0xfffffffc00ec9947 */ /* 0x002fea000383ffff */
[----:B------:R-:W-:Y:S05]  /*10e70*/  BRA `(.L_x_7326) ;  /* 0xffffff0400c87947 */ /* 0x000fea000383ffff */
.L_x_7189:
[----:B-1----:R-:W-:-:S04]  /*10e80*/  IMAD.U32 R5, RZ, RZ, UR7 ;  /* 0x00000007ff057e24 */ /* 0x002fc8000f8e00ff */
[----:B------:R1:W2:Y:S03]  /*10e90*/  SYNCS.PHASECHK.TRANS64.TRYWAIT P1, [R5+URZ+0x28c50], R2 ;  /* 0x028c5002050075a7 */ /* 0x0002a6000802017f */
[----:B--2---:R-:W-:Y:S05]  /*10ea0*/  @!P1 NANOSLEEP.SYNCS 0x989680 ;  /* 0x009896800000995d */ /* 0x004fea0003900000 */
[----:B------:R-:W2:Y:S02]  /*10eb0*/  @!P1 SYNCS.PHASECHK.TRANS64 P1, [R5+URZ+0x28c50], R2 ;  /* 0x028c5002050095a7 */ /* 0x000ea4000802007f */
[----:B--2---:R-:W-:Y:S05]  /*10ec0*/  @!P1 BRA `(.L_x_7189) ;  /* 0xfffffffc00ec9947 */ /* 0x004fea000383ffff */
[----:B------:R-:W-:Y:S05]  /*10ed0*/  BRA `(.L_x_7188) ;  /* 0xffffff1000d07947 */ /* 0x000fea000383ffff */
.L_x_7193:
[----:B0-----:R-:W-:-:S04]  /*10ee0*/  MOV R0, UR39 ;  /* 0x0000002700007c02 */ /* 0x001fc80008000f00 */
[----:B------:R0:W1:Y:S03]  /*10ef0*/  SYNCS.PHASECHK.TRANS64.TRYWAIT P0, [R0+URZ+0x28c00], R13 ;  /* 0x028c000d000075a7 */ /* 0x000066000800017f */
[----:B-1----:R-:W-:Y:S05]  /*10f00*/  @!P0 NANOSLEEP.SYNCS 0x989680 ;  /* 0x009896800000895d */ /* 0x002fea0003900000 */
[----:B------:R-:W1:Y:S02]  /*10f10*/  @!P0 SYNCS.PHASECHK.TRANS64 P0, [R0+URZ+0x28c00], R13 ;  /* 0x028c000d000085a7 */ /* 0x000e64000800007f */
[----:B-1----:R-:W-:Y:S05]  /*10f20*/  @!P0 BRA `(.L_x_7193) ;  /* 0xfffffffc00ec8947 */ /* 0x002fea000383ffff */
[----:B------:R-:W-:Y:S05]  /*10f30*/  BRA `(.L_x_7327) ;  /* 0xffffff2800247947 */ /* 0x000fea000383ffff */
.L_x_7197:
[----:B-1----:R-:W-:-:S04]  /*10f40*/  IMAD.U32 R4, RZ, RZ, UR39 ;  /* 0x00000027ff047e24 */ /* 0x002fc8000f8e00ff */
[----:B------:R1:W2:Y:S03]  /*10f50*/  SYNCS.PHASECHK.TRANS64.TRYWAIT P2, [R4+URZ+0x28c30], R13 ;  /* 0x028c300d040075a7 */ /* 0x0002a6000804017f */
[----:B--2---:R-:W-:Y:S05]  /*10f60*/  @!P2 NANOSLEEP.SYNCS 0x989680 ;  /* 0x009896800000a95d */ /* 0x004fea0003900000 */
[----:B------:R-:W2:Y:S02]  /*10f70*/  @!P2 SYNCS.PHASECHK.TRANS64 P2, [R4+URZ+0x28c30], R13 ;  /* 0x028c300d0400a5a7 */ /* 0x000ea4000804007f */
[----:B--2---:R-:W-:Y:S05]  /*10f80*/  @!P2 BRA `(.L_x_7197) ;  /* 0xfffffffc00eca947 */ /* 0x004fea000383ffff */
[----:B------:R-:W-:Y:S05]  /*10f90*/  BRA `(.L_x_7196) ;  /* 0xffffff2800707947 */ /* 0x000fea000383ffff */
.L_x_7201:
[----:B---3--:R3:W4:Y:S02]  /*10fa0*/  SYNCS.PHASECHK.TRANS64.TRYWAIT P3, [R14+URZ+0x28c50], R13 ;  /* 0x028c500d0e0075a7 */ /* 0x008724000806017f */
[----:B----4-:R-:W-:Y:S05]  /*10fb0*/  @!P3 NANOSLEEP.SYNCS 0x989680 ;  /* 0x009896800000b95d */ /* 0x010fea0003900000 */
[----:B------:R-:W4:Y:S02]  /*10fc0*/  @!P3 SYNCS.PHASECHK.TRANS64 P3, [R14+URZ+0x28c50], R13 ;  /* 0x028c500d0e00b5a7 */ /* 0x000f24000806007f */
[----:B----4-:R-:W-:Y:S05]  /*10fd0*/  @!P3 BRA `(.L_x_7201) ;  /* 0xfffffffc00f0b947 */ /* 0x010fea000383ffff */
[----:B------:R-:W-:Y:S05]  /*10fe0*/  BRA `(.L_x_7200) ;  /* 0xffffff4000987947 */ /* 0x000fea000383ffff */
.L_x_7206:
[----:B-1----:R-:W-:-:S04]  /*10ff0*/  IMAD.U32 R4, RZ, RZ, UR30 ;  /* 0x0000001eff047e24 */ /* 0x002fc8000f8e00ff */
[----:B------:R1:W3:Y:S03]  /*11000*/  SYNCS.PHASECHK.TRANS64.TRYWAIT P3, [R4+URZ+0x28c30], R13 ;  /* 0x028c300d040075a7 */ /* 0x0002e6000806017f */
[----:B---3--:R-:W-:Y:S05]  /*11010*/  @!P3 NANOSLEEP.SYNCS 0x989680 ;  /* 0x009896800000b95d */ /* 0x008fea0003900000 */
[----:B------:R-:W3:Y:S02]  /*11020*/  @!P3 SYNCS.PHASECHK.TRANS64 P3, [R4+URZ+0x28c30], R13 ;  /* 0x028c300d0400b5a7 */ /* 0x000ee4000806007f */
[----:B---3--:R-:W-:Y:S05]  /*11030*/  @!P3 BRA `(.L_x_7206) ;  /* 0xfffffffc00ecb947 */ /* 0x008fea000383ffff */
[----:B------:R-:W-:Y:S05]  /*11040*/  BRA `(.L_x_7205) ;  /* 0xffffff4400c07947 */ /* 0x000fea000383ffff */
.L_x_7210:
[----:B-1----:R1:W2:Y:S02]  /*11050*/  SYNCS.PHASECHK.TRANS64.TRYWAIT P3, [R14+URZ+0x28c50], R13 ;  /* 0x028c500d0e0075a7 */ /* 0x0022a4000806017f */
[----:B--2---:R-:W-:Y:S05]  /*11060*/  @!P3 NANOSLEEP.SYNCS 0x989680 ;  /* 0x009896800000b95d */ /* 0x004fea0003900000 */
[----:B------:R-:W2:Y:S02]  /*11070*/  @!P3 SYNCS.PHASECHK.TRANS64 P3, [R14+URZ+0x28c50], R13 ;  /* 0x028c500d0e00b5a7 */ /* 0x000ea4000806007f */
[----:B--2---:R-:W-:Y:S05]  /*11080*/  @!P3 BRA `(.L_x_7210) ;  /* 0xfffffffc00f0b947 */ /* 0x004fea000383ffff */
[----:B------:R-:W-:Y:S05]  /*11090*/  BRA `(.L_x_7209) ;  /* 0xffffff64002c7947 */ /* 0x000fea000383ffff */
.L_x_7216:
[----:B-1----:R-:W-:-:S04]  /*110a0*/  MOV R4, UR26 ;  /* 0x0000001a00047c02 */ /* 0x002fc80008000f00 */
[----:B------:R1:W4:Y:S03]  /*110b0*/  SYNCS.PHASECHK.TRANS64.TRYWAIT P2, [R4+URZ+0x28c30], R11 ;  /* 0x028c300b040075a7 */ /* 0x000326000804017f */
[----:B----4-:R-:W-:Y:S05]  /*110c0*/  @!P2 NANOSLEEP.SYNCS 0x989680 ;  /* 0x009896800000a95d */ /* 0x010fea0003900000 */
[----:B------:R-:W4:Y:S02]  /*110d0*/  @!P2 SYNCS.PHASECHK.TRANS64 P2, [R4+URZ+0x28c30], R11 ;  /* 0x028c300b0400a5a7 */ /* 0x000f24000804007f */
[----:B----4-:R-:W-:Y:S05]  /*110e0*/  @!P2 BRA `(.L_x_7216) ;  /* 0xfffffffc00eca947 */ /* 0x010fea000383ffff */
[----:B------:R-:W-:Y:S05]  /*110f0*/  BRA `(.L_x_7215) ;  /* 0xffffff6800207947 */ /* 0x000fea000383ffff */
.L_x_7220:
[----:B--2---:R2:W3:Y:S02]  /*11100*/  SYNCS.PHASECHK.TRANS64.TRYWAIT P2, [R190+URZ+0x28c50], R11 ;  /* 0x028c500bbe0075a7 */ /* 0x0044e4000804017f */
[----:B---3--:R-:W-:Y:S05]  /*11110*/  @!P2 NANOSLEEP.SYNCS 0x989680 ;  /* 0x009896800000a95d */ /* 0x008fea0003900000 */
[----:B------:R-:W3:Y:S02]  /*11120*/  @!P2 SYNCS.PHASECHK.TRANS64 P2, [R190+URZ+0x28c50], R11 ;  /* 0x028c500bbe00a5a7 */ /* 0x000ee4000804007f */
[----:B---3--:R-:W-:Y:S05]  /*11130*/  @!P2 BRA `(.L_x_7220) ;  /* 0xfffffffc00f0a947 */ /* 0x008fea000383ffff */
[----:B------:R-:W-:Y:S05]  /*11140*/  BRA `(.L_x_7219) ;  /* 0xffffff8000387947 */ /* 0x000fea000383ffff */
.L_x_7233:
[----:B------:R-:W-:Y:S01]  /*11150*/  IMAD.MOV.U32 R13, RZ, RZ, R19 ;  /* 0x000000ffff0d7224 */ /* 0x000fe200078e0013 */
[----:B------:R-:W-:Y:S01]  /*11160*/  MOV R11, 0x1f ;  /* 0x0000001f000b7802 */ /* 0x000fe20000000f00 */
[----:B------:R-:W-:Y:S02]  /*11170*/  IMAD.MOV.U32 R12, RZ, RZ, RZ ;  /* 0x000000ffff0c7224 */ /* 0x000fe400078e00ff */
[----:B------:R-:W-:-:S07]  /*11180*/  IMAD.MOV.U32 R15, RZ, RZ, -0x1 ;  /* 0xffffffffff0f7424 */ /* 0x000fce00078e00ff */
[----:B------:R-:W-:Y:S05]  /*11190*/  WARPSYNC.COLLECTIVE R15, `(.L_x_7328) ;  /* 0x000000000f087348 */ /* 0x000fea0003c00000 */
[----:B------:R0:W1:Y:S02]  /*111a0*/  SHFL.IDX P6, R14, R13, R12, R11 ;  /* 0x0000000c0d0e7389 */ /* 0x00006400000c000b */
[----:B01----:R-:W-:Y:S01]  /*111b0*/  ENDCOLLECTIVE ;  /* 0x000000000000791b */ /* 0x003fe20003800000 */
.L_x_7328:
[----:B------:R-:W-:Y:S05]  /*111c0*/  BRA `(.L_x_7329) ;  /* 0xffffffc000207947 */ /* 0x000fea000383ffff */
.L_x_7235:
[----:B------:R-:W-:Y:S01]  /*111d0*/  BSSY B0, `(.L_x_7330) ;  /* 0x0000006000007945 */ /* 0x000fe20003800000 */
[----:B------:R-:W-:-:S07]  /*111e0*/  IMAD.MOV.U32 R15, RZ, RZ, -0x1 ;  /* 0xffffffffff0f7424 */ /* 0x000fce00078e00ff */
[----:B------:R-:W-:Y:S05]  /*111f0*/  WARPSYNC.COLLECTIVE R15, `(.L_x_7331) ;  /* 0x000000000f0c7348 */ /* 0x000fea0003c00000 */
[----:B------:R-:W-:Y:S02]  /*11200*/  ELECT P6, UR62, PT ;  /* 0x00000000003e782f */ /* 0x000fe400038c0000 */
[----:B------:R-:W-:Y:S01]  /*11210*/  MOV R14, UR62 ;  /* 0x0000003e000e7c02 */ /* 0x000fe20008000f00 */
[----:B------:R-:W-:Y:S10]  /*11220*/  ENDCOLLECTIVE ;  /* 0x000000000000791b */ /* 0x000ff40003800000 */
.L_x_7331:
[----:B------:R-:W-:Y:S05]  /*11230*/  BSYNC B0 ;  /* 0x0000000000007941 */ /* 0x000fea0003800000 */
.L_x_7330:
[----:B------:R-:W-:Y:S05]  /*11240*/  BRA `(.L_x_7332) ;  /* 0xffffffc000207947 */ /* 0x000fea000383ffff */
.L_x_7237:
[----:B0-----:R-:W-:-:S04]  /*11250*/  MOV R3, UR38 ;  /* 0x0000002600037c02 */ /* 0x001fc80008000f00 */
[----:B------:R0:W1:Y:S03]  /*11260*/  SYNCS.PHASECHK.TRANS64.TRYWAIT P0, [R3+URZ+0x28c40], R0 ;  /* 0x028c4000030075a7 */ /* 0x000066000800017f */
[----:B-1----:R-:W-:Y:S05]  /*11270*/  @!P0 NANOSLEEP.SYNCS 0x989680 ;  /* 0x009896800000895d */ /* 0x002fea0003900000 */
[----:B------:R-:W1:Y:S02]  /*11280*/  @!P0 SYNCS.PHASECHK.TRANS64 P0, [R3+URZ+0x28c40], R0 ;  /* 0x028c4000030085a7 */ /* 0x000e64000800007f */
[----:B-1----:R-:W-:Y:S05]  /*11290*/  @!P0 BRA `(.L_x_7237) ;  /* 0xfffffffc00ec8947 */ /* 0x002fea000383ffff */
[----:B------:R-:W-:Y:S05]  /*112a0*/  BRA `(.L_x_7333) ;  /* 0xffffffc000807947 */ /* 0x000fea000383ffff */
.L_x_7240:
[----:B------:R-:W-:Y:S01]  /*112b0*/  IMAD.MOV.U32 R13, RZ, RZ, R6 ;  /* 0x000000ffff0d7224 */ /* 0x000fe200078e0006 */
[----:B------:R-:W-:Y:S01]  /*112c0*/  MOV R12, RZ ;  /* 0x000000ff000c7202 */ /* 0x000fe20000000f00 */
[----:B------:R-:W-:Y:S02]  /*112d0*/  IMAD.MOV.U32 R11, RZ, RZ, 0x181f ;  /* 0x0000181fff0b7424 */ /* 0x000fe400078e00ff */
[----:B------:R-:W-:Y:S02]  /*112e0*/  IMAD.MOV.U32 R15, RZ, RZ, -0x1 ;  /* 0xffffffffff0f7424 */ /* 0x000fe400078e00ff */
[----:B------:R-:W-:-:S07]  /*112f0*/  IMAD R7, R10, 0x40, R7 ;  /* 0x000000400a077824 */ /* 0x000fce00078e0207 */
[----:B------:R-:W-:Y:S05]  /*11300*/  WARPSYNC.COLLECTIVE R15, `(.L_x_7334) ;  /* 0x000000000f087348 */ /* 0x000fea0003c00000 */
[----:B------:R0:W1:Y:S02]  /*11310*/  SHFL.IDX P6, R14, R13, R12, R11 ;  /* 0x0000000c0d0e7389 */ /* 0x00006400000c000b */
[----:B01----:R-:W-:Y:S01]  /*11320*/  ENDCOLLECTIVE ;  /* 0x000000000000791b */ /* 0x003fe20003800000 */
.L_x_7334:
[----:B------:R-:W-:Y:S02]  /*11330*/  VIADD R21, R7, 0x10 ;  /* 0x0000001007157836 */ /* 0x000fe40000000000 */
[----:B------:R-:W-:Y:S01]  /*11340*/  IMAD.MOV.U32 R13, RZ, RZ, R0 ;  /* 0x000000ffff0d7224 */ /* 0x000fe200078e0000 */
[----:B------:R-:W-:-:S07]  /*11350*/  MOV R2, R14 ;  /* 0x0000000e00027202 */ /* 0x000fce0000000f00 */
[----:B------:R-:W-:Y:S05]  /*11360*/  WARPSYNC.COLLECTIVE R15, `(.L_x_7335) ;  /* 0x000000000f087348 */ /* 0x000fea0003c00000 */
[----:B------:R0:W1:Y:S02]  /*11370*/  SHFL.IDX P6, R14, R13, R12, R11 ;  /* 0x0000000c0d0e7389 */ /* 0x00006400000c000b */
[----:B01----:R-:W-:Y:S01]  /*11380*/  ENDCOLLECTIVE ;  /* 0x000000000000791b */ /* 0x003fe20003800000 */
.L_x_7335:
[----:B------:R-:W-:Y:S02]  /*11390*/  ULDC UR4, c[0x0][0x288] ;  /* 0x0000a20000047ab9 */ /* 0x000fe40000000800 */
[----:B------:R-:W-:-:S05]  /*113a0*/  IMAD R4, R4, UR4, RZ ;  /* 0x0000000404047c24 */ /* 0x000fca000f8e02ff */
[----:B------:R-:W-:Y:S01]  /*113b0*/  ISETP.GE.AND P1, PT, R7, R4, PT ;  /* 0x000000040700720c */ /* 0x000fe20003f26270 */
[----:B------:R-:W-:Y:S01]  /*113c0*/  IMAD.MOV.U32 R13, RZ, RZ, R6 ;  /* 0x000000ffff0d7224 */ /* 0x000fe200078e0006 */
[----:B------:R-:W-:-:S11]  /*113d0*/  MOV R12, 0x1 ;  /* 0x00000001000c7802 */ /* 0x000fd60000000f00 */
[----:B------:R-:W-:Y:S02]  /*113e0*/  @!P1 LEA R9, R5, UR38, 0x1 ;  /* 0x0000002605099c11 */ /* 0x000fe4000f8e08ff */
[----:B------:R-:W-:-:S05]  /*113f0*/  @!P1 LEA R14, P2, R8, R14, 0x1 ;  /* 0x0000000e080e9211 */ /* 0x000fca00078408ff */
[----:B------:R-:W-:Y:S01]  /*11400*/  @!P1 IMAD.X R3, RZ, RZ, R2, P2 ;  /* 0x000000ffff039224 */ /* 0x000fe200010e0602 */
[----:B------:R-:W-:-:S07]  /*11410*/  @!P1 MOV R2, R14 ;  /* 0x0000000e00029202 */ /* 0x000fce0000000f00 */
[----:B------:R-:W-:Y:S05]  /*11420*/  WARPSYNC.COLLECTIVE R15, `(.L_x_7336) ;  /* 0x000000000f087348 */ /* 0x000fea0003c00000 */
[----:B------:R0:W1:Y:S02]  /*11430*/  SHFL.IDX P6, R14, R13, R12, R11 ;  /* 0x0000000c0d0e7389 */ /* 0x00006400000c000b */
[----:B01----:R-:W-:Y:S01]  /*11440*/  ENDCOLLECTIVE ;  /* 0x000000000000791b */ /* 0x003fe20003800000 */
.L_x_7336:
[----:B------:R-:W-:Y:S01]  /*11450*/  @!PT LDS RZ, [RZ] ;  /* 0x00000000fffff984 */ /* 0x000fe20000000800 */
[----:B------:R-:W-:Y:S01]  /*11460*/  @!PT LDS RZ, [RZ] ;  /* 0x00000000fffff984 */ /* 0x000fe20000000800 */
[----:B------:R-:W-:Y:S01]  /*11470*/  @!PT LDS RZ, [RZ] ;  /* 0x00000000fffff984 */ /* 0x000fe20000000800 */
[----:B------:R0:W-:Y:S01]  /*11480*/  @!P1 LDGSTS.E.BYPASS.LTC128B.128 [R9+0x20400], desc[UR44][R2.64], !P0 ;  /* 0x2040000002099fae */ /* 0x0001e2000c101d6c */
[----:B------:R-:W-:Y:S01]  /*11490*/  ISETP.GE.AND P1, PT, R21, R4, PT ;  /* 0x000000041500720c */ /* 0x000fe20003f26270 */
[----:B------:R-:W-:Y:S02]  /*114a0*/  IMAD.MOV.U32 R13, RZ, RZ, R0 ;  /* 0x000000ffff0d7224 */ /* 0x000fe400078e0000 */
[----:B0-----:R-:W-:-:S10]  /*114b0*/  VIADD R9, R7, 0x20 ;  /* 0x0000002007097836 */ /* 0x001fd40000000000 */
[----:B------:R-:W-:Y:S01]  /*114c0*/  @!P1 LEA R21, R5, UR38, 0x1 ;  /* 0x0000002605159c11 */ /* 0x000fe2000f8e08ff */
[----:B------:R-:W-:-:S07]  /*114d0*/  IMAD.MOV.U32 R2, RZ, RZ, R14 ;  /* 0x000000ffff027224 */ /* 0x000fce00078e000e */
[----:B------:R-:W-:Y:S05]  /*114e0*/  WARPSYNC.COLLECTIVE R15, `(.L_x_7337) ;  /* 0x000000000f087348 */ /* 0x000fea0003c00000 */
[----:B------:R0:W1:Y:S02]  /*114f0*/  SHFL.IDX P6, R14, R13, R12, R11 ;  /* 0x0000000c0d0e7389 */ /* 0x00006400000c000b */
[----:B01----:R-:W-:Y:S01]  /*11500*/  ENDCOLLECTIVE ;  /* 0x000000000000791b */ /* 0x003fe20003800000 */
.L_x_7337:
        /* <DEDUP_REMOVED lines=8> */
.L_x_7338:
        /* <DEDUP_REMOVED lines=11> */
.L_x_7339:
        /* <DEDUP_REMOVED lines=8> */
.L_x_7340:
        /* <DEDUP_REMOVED lines=9> */
.L_x_7341:
[----:B------:R-:W-:Y:S05]  /*11750*/  BRA `(.L_x_7342) ;  /* 0xffffffc400607947 */ /* 0x000fea000383ffff */
.L_x_7241:
[----:B0-----:R-:W-:-:S04]  /*11760*/  IMAD.U32 R3, RZ, RZ, UR38 ;  /* 0x00000026ff037e24 */ /* 0x001fc8000f8e00ff */
[----:B------:R0:W1:Y:S03]  /*11770*/  SYNCS.PHASECHK.TRANS64.TRYWAIT P0, [R3+URZ+0x28c20], R4 ;  /* 0x028c2004030075a7 */ /* 0x000066000800017f */
[----:B-1----:R-:W-:Y:S05]  /*11780*/  @!P0 NANOSLEEP.SYNCS 0x989680 ;  /* 0x009896800000895d */ /* 0x002fea0003900000 */
[----:B------:R-:W1:Y:S02]  /*11790*/  @!P0 SYNCS.PHASECHK.TRANS64 P0, [R3+URZ+0x28c20], R4 ;  /* 0x028c2004030085a7 */ /* 0x000e64000800007f */
[----:B-1----:R-:W-:Y:S05]  /*117a0*/  @!P0 BRA `(.L_x_7241) ;  /* 0xfffffffc00ec8947 */ /* 0x002fea000383ffff */
[----:B------:R-:W-:Y:S05]  /*117b0*/  BRA `(.L_x_7343) ;  /* 0xffffffc400907947 */ /* 0x000fea000383ffff */
.L_x_7244:
[----:B0-----:R-:W-:-:S04]  /*117c0*/  IMAD.U32 R3, RZ, RZ, UR38 ;  /* 0x00000026ff037e24 */ /* 0x001fc8000f8e00ff */
[----:B------:R0:W1:Y:S03]  /*117d0*/  SYNCS.PHASECHK.TRANS64.TRYWAIT P0, [R3+URZ+0x28c60], R4 ;  /* 0x028c6004030075a7 */ /* 0x000066000800017f */
[----:B-1----:R-:W-:Y:S05]  /*117e0*/  @!P0 NANOSLEEP.SYNCS 0x989680 ;  /* 0x009896800000895d */ /* 0x002fea0003900000 */
[----:B------:R-:W1:Y:S02]  /*117f0*/  @!P0 SYNCS.PHASECHK.TRANS64 P0, [R3+URZ+0x28c60], R4 ;  /* 0x028c6004030085a7 */ /* 0x000e64000800007f */
[----:B-1----:R-:W-:Y:S05]  /*11800*/  @!P0 BRA `(.L_x_7244) ;  /* 0xfffffffc00ec8947 */ /* 0x002fea000383ffff */
[----:B------:R-:W-:Y:S05]  /*11810*/  BRA `(.L_x_7344) ;  /* 0xffffffc4009c7947 */ /* 0x000fea000383ffff */
.L_x_7260:
[----:B-1----:R-:W-:-:S04]  /*11820*/  MOV R3, UR38 ;  /* 0x0000002600037c02 */ /* 0x002fc80008000f00 */
[----:B------:R1:W2:Y:S03]  /*11830*/  SYNCS.PHASECHK.TRANS64.TRYWAIT P0, [R3+URZ+0x28c48], R2 ;  /* 0x028c4802030075a7 */ /* 0x0002a6000800017f */
[----:B--2---:R-:W-:Y:S05]  /*11840*/  @!P0 NANOSLEEP.SYNCS 0x989680 ;  /* 0x009896800000895d */ /* 0x004fea0003900000 */
[----:B------:R-:W2:Y:S02]  /*11850*/  @!P0 SYNCS.PHASECHK.TRANS64 P0, [R3+URZ+0x28c48], R2 ;  /* 0x028c4802030085a7 */ /* 0x000ea4000800007f */
[----:B--2---:R-:W-:Y:S05]  /*11860*/  @!P0 BRA `(.L_x_7260) ;  /* 0xfffffffc00ec8947 */ /* 0x004fea000383ffff */
[----:B------:R-:W-:Y:S05]  /*11870*/  BRA `(.L_x_7345) ;  /* 0xffffffd000687947 */ /* 0x000fea000383ffff */
.L_x_7265:
[----:B01----:R-:W-:-:S04]  /*11880*/  IMAD.U32 R3, RZ, RZ, UR38 ;  /* 0x00000026ff037e24 */ /* 0x003fc8000f8e00ff */
[----:B------:R0:W1:Y:S03]  /*11890*/  SYNCS.PHASECHK.TRANS64.TRYWAIT P0, [R3+URZ+0x28c68], R2 ;  /* 0x028c6802030075a7 */ /* 0x000066000800017f */
[----:B-1----:R-:W-:Y:S05]  /*118a0*/  @!P0 NANOSLEEP.SYNCS 0x989680 ;  /* 0x009896800000895d */ /* 0x002fea0003900000 */
[----:B------:R-:W1:Y:S02]  /*118b0*/  @!P0 SYNCS.PHASECHK.TRANS64 P0, [R3+URZ+0x28c68], R2 ;  /* 0x028c6802030085a7 */ /* 0x000e64000800007f */
[----:B-1----:R-:W-:Y:S05]  /*118c0*/  @!P0 BRA `(.L_x_7265) ;  /* 0xfffffffc00ec8947 */ /* 0x002fea000383ffff */
[----:B------:R-:W-:Y:S05]  /*118d0*/  BRA `(.L_x_7346) ;  /* 0xffffffd000c87947 */ /* 0x000fea000383ffff */
.L_x_7280:
[----:B-1----:R-:W-:-:S04]  /*118e0*/  IMAD.U32 R3, RZ, RZ, UR38 ;  /* 0x00000026ff037e24 */ /* 0x002fc8000f8e00ff */
[----:B------:R1:W2:Y:S03]  /*118f0*/  SYNCS.PHASECHK.TRANS64.TRYWAIT P0, [R3+URZ+0x28c40], R2 ;  /* 0x028c4002030075a7 */ /* 0x0002a6000800017f */
[----:B--2---:R-:W-:Y:S05]  /*11900*/  @!P0 NANOSLEEP.SYNCS 0x989680 ;  /* 0x009896800000895d */ /* 0x004fea0003900000 */
[----:B------:R-:W2:Y:S02]  /*11910*/  @!P0 SYNCS.PHASECHK.TRANS64 P0, [R3+URZ+0x28c40], R2 ;  /* 0x028c4002030085a7 */ /* 0x000ea4000800007f */
[----:B--2---:R-:W-:Y:S05]  /*11920*/  @!P0 BRA `(.L_x_7280) ;  /* 0xfffffffc00ec8947 */ /* 0x004fea000383ffff */
[----:B------:R-:W-:Y:S05]  /*11930*/  BRA `(.L_x_7347) ;  /* 0xffffffdc00187947 */ /* 0x000fea000383ffff */
.L_x_7285:
[----:B01----:R-:W-:-:S04]  /*11940*/  MOV R3, UR38 ;  /* 0x0000002600037c02 */ /* 0x003fc80008000f00 */
[----:B------:R0:W1:Y:S03]  /*11950*/  SYNCS.PHASECHK.TRANS64.TRYWAIT P0, [R3+URZ+0x28c60], R2 ;  /* 0x028c6002030075a7 */ /* 0x000066000800017f */
[----:B-1----:R-:W-:Y:S05]  /*11960*/  @!P0 NANOSLEEP.SYNCS 0x989680 ;  /* 0x009896800000895d */ /* 0x002fea0003900000 */
[----:B------:R-:W1:Y:S02]  /*11970*/  @!P0 SYNCS.PHASECHK.TRANS64 P0, [R3+URZ+0x28c60], R2 ;  /* 0x028c6002030085a7 */ /* 0x000e64000800007f */
[----:B-1----:R-:W-:Y:S05]  /*11980*/  @!P0 BRA `(.L_x_7285) ;  /* 0xfffffffc00ec8947 */ /* 0x002fea000383ffff */
[----:B------:R-:W-:Y:S05]  /*11990*/  BRA `(.L_x_7348) ;  /* 0xffffffdc007c7947 */ /* 0x000fea000383ffff */
.L_x_7301:
[----:B--2---:R-:W-:-:S04]  /*119a0*/  IMAD.U32 R3, RZ, RZ, UR38 ;  /* 0x00000026ff037e24 */ /* 0x004fc8000f8e00ff */
[----:B------:R2:W3:Y:S03]  /*119b0*/  SYNCS.PHASECHK.TRANS64.TRYWAIT P0, [R3+URZ+0x28c48], R2 ;  /* 0x028c4802030075a7 */ /* 0x0004e6000800017f */
[----:B---3--:R-:W-:Y:S05]  /*119c0*/  @!P0 NANOSLEEP.SYNCS 0x989680 ;  /* 0x009896800000895d */ /* 0x008fea0003900000 */
[----:B------:R-:W3:Y:S02]  /*119d0*/  @!P0 SYNCS.PHASECHK.TRANS64 P0, [R3+URZ+0x28c48], R2 ;  /* 0x028c4802030085a7 */ /* 0x000ee4000800007f */
[----:B---3--:R-:W-:Y:S05]  /*119e0*/  @!P0 BRA `(.L_x_7301) ;  /* 0xfffffffc00ec8947 */ /* 0x008fea000383ffff */
[----:B------:R-:W-:Y:S05]  /*119f0*/  BRA `(.L_x_7349) ;  /* 0xffffffe400d87947 */ /* 0x000fea000383ffff */
.L_x_7306:
[----:B--23--:R-:W-:-:S04]  /*11a00*/  IMAD.U32 R3, RZ, RZ, UR38 ;  /* 0x00000026ff037e24 */ /* 0x00cfc8000f8e00ff */
[----:B------:R2:W3:Y:S03]  /*11a10*/  SYNCS.PHASECHK.TRANS64.TRYWAIT P0, [R3+URZ+0x28c68], R2 ;  /* 0x028c6802030075a7 */ /* 0x0004e6000800017f */
[----:B---3--:R-:W-:Y:S05]  /*11a20*/  @!P0 NANOSLEEP.SYNCS 0x989680 ;  /* 0x009896800000895d */ /* 0x008fea0003900000 */
[----:B------:R-:W3:Y:S02]  /*11a30*/  @!P0 SYNCS.PHASECHK.TRANS64 P0, [R3+URZ+0x28c68], R2 ;  /* 0x028c6802030085a7 */ /* 0x000ee4000800007f */
[----:B---3--:R-:W-:Y:S05]  /*11a40*/  @!P0 BRA `(.L_x_7306) ;  /* 0xfffffffc00ec8947 */ /* 0x008fea000383ffff */
[----:B------:R-:W-:Y:S05]  /*11a50*/  BRA `(.L_x_7350) ;  /* 0xffffffe8003c7947 */ /* 0x000fea000383ffff */
.L_x_7317:
[----:B--2---:R2:W3:Y:S02]  /*11a60*/  SYNCS.PHASECHK.TRANS64.TRYWAIT P0, [R2+URZ+0x28c20], R9 ;  /* 0x028c2009020075a7 */ /* 0x0044e4000800017f */
[----:B---3--:R-:W-:Y:S05]  /*11a70*/  @!P0 NANOSLEEP.SYNCS 0x989680 ;  /* 0x009896800000895d */ /* 0x008fea0003900000 */
[----:B------:R-:W3:Y:S02]  /*11a80*/  @!P0 SYNCS.PHASECHK.TRANS64 P0, [R2+URZ+0x28c20], R9 ;  /* 0x028c2009020085a7 */ /* 0x000ee4000800007f */
[----:B---3--:R-:W-:Y:S05]  /*11a90*/  @!P0 BRA `(.L_x_7317) ;  /* 0xfffffffc00f08947 */ /* 0x008fea000383ffff */
[----:B------:R-:W-:Y:S05]  /*11aa0*/  BRA `(.L_x_7351) ;  /* 0xfffffff0002c7947 */ /* 0x000fea000383ffff */
.L_x_7318:
        /* <DEDUP_REMOVED lines=11> */
.L_x_7353:
[----:B------:R-:W-:Y:S05]  /*11b60*/  BSYNC B0 ;  /* 0x0000000000007941 */ /* 0x000fea0003800000 */
.L_x_7352:
[----:B------:R-:W-:Y:S05]  /*11b70*/  BRA `(.L_x_7354) ;  /* 0xfffffff000107947 */ /* 0x000fea000383ffff */
.L_x_7319:
[----:B------:R-:W-:Y:S01]  /*11b80*/  BSSY B0, `(.L_x_7355) ;  /* 0x0000006000007945 */ /* 0x000fe20003800000 */
[----:B------:R-:W-:-:S07]  /*11b90*/  IMAD.MOV.U32 R15, RZ, RZ, -0x1 ;  /* 0xffffffffff0f7424 */ /* 0x000fce00078e00ff */
[----:B0123--:R-:W-:Y:S05]  /*11ba0*/  WARPSYNC.COLLECTIVE R15, `(.L_x_7356) ;  /* 0x000000000f0c7348 */ /* 0x00ffea0003c00000 */
[----:B------:R-:W-:Y:S02]  /*11bb0*/  ELECT P6, UR62, PT ;  /* 0x00000000003e782f */ /* 0x000fe400038c0000 */
[----:B------:R-:W-:Y:S01]  /*11bc0*/  MOV R14, UR62 ;  /* 0x0000003e000e7c02 */ /* 0x000fe20008000f00 */
[----:B0123--:R-:W-:Y:S10]  /*11bd0*/  ENDCOLLECTIVE ;  /* 0x000000000000791b */ /* 0x00fff40003800000 */
.L_x_7356:
[----:B------:R-:W-:Y:S05]  /*11be0*/  BSYNC B0 ;  /* 0x0000000000007941 */ /* 0x000fea0003800000 */
.L_x_7355:
[----:B------:R-:W-:Y:S05]  /*11bf0*/  BRA `(.L_x_7357) ;  /* 0xfffffff000047947 */ /* 0x000fea000383ffff */
.L_x_7321:
[----:B0-----:R0:W3:Y:S02]  /*11c00*/  SYNCS.PHASECHK.TRANS64.TRYWAIT P0, [R7+URZ], R4 ;  /* 0x00000004070075a7 */ /* 0x0010e4000800017f */
[----:B---3--:R-:W-:Y:S05]  /*11c10*/  @!P0 NANOSLEEP.SYNCS 0x989680 ;  /* 0x009896800000895d */ /* 0x008fea0003900000 */
[----:B------:R-:W3:Y:S02]  /*11c20*/  @!P0 SYNCS.PHASECHK.TRANS64 P0, [R7+URZ], R4 ;  /* 0x00000004070085a7 */ /* 0x000ee4000800007f */
[----:B---3--:R-:W-:Y:S05]  /*11c30*/  @!P0 BRA `(.L_x_7321) ;  /* 0xfffffffc00f08947 */ /* 0x008fea000383ffff */
[----:B------:R-:W-:Y:S05]  /*11c40*/  BRA `(.L_x_7358) ;  /* 0xfffffff000387947 */ /* 0x000fea000383ffff */
.L_x_7322:
[----:B---3--:R3:W4:Y:S02]  /*11c50*/  SYNCS.PHASECHK.TRANS64.TRYWAIT P0, [R5+URZ], R0 ;  /* 0x00000000050075a7 */ /* 0x008724000800017f */
[----:B----4-:R-:W-:Y:S05]  /*11c60*/  @!P0 NANOSLEEP.SYNCS 0x989680 ;  /* 0x009896800000895d */ /* 0x010fea0003900000 */
[----:B------:R-:W4:Y:S02]  /*11c70*/  @!P0 SYNCS.PHASECHK.TRANS64 P0, [R5+URZ], R0 ;  /* 0x00000000050085a7 */ /* 0x000f24000800007f */
[----:B----4-:R-:W-:Y:S05]  /*11c80*/  @!P0 BRA `(.L_x_7322) ;  /* 0xfffffffc00f08947 */ /* 0x010fea000383ffff */
[----:B------:R-:W-:Y:S05]  /*11c90*/  BRA `(.L_x_7359) ;  /* 0xfffffff0002c7947 */ /* 0x000fea000383ffff */
.L_x_7324:
[----:B--2---:R2:W3:Y:S02]  /*11ca0*/  SYNCS.PHASECHK.TRANS64.TRYWAIT P0, [R5+URZ], R4 ;  /* 0x00000004050075a7 */ /* 0x0044e4000800017f */
[----:B---3--:R-:W-:Y:S05]  /*11cb0*/  @!P0 NANOSLEEP.SYNCS 0x989680 ;  /* 0x009896800000895d */ /* 0x008fea0003900000 */
[----:B------:R-:W3:Y:S02]  /*11cc0*/  @!P0 SYNCS.PHASECHK.TRANS64 P0, [R5+URZ], R4 ;  /* 0x00000004050085a7 */ /* 0x000ee4000800007f */
[----:B---3--:R-:W-:Y:S05]  /*11cd0*/  @!P0 BRA `(.L_x_7324) ;  /* 0xfffffffc00f08947 */ /* 0x008fea000383ffff */
[----:B------:R-:W-:Y:S05]  /*11ce0*/  BRA `(.L_x_7360) ;  /* 0xfffffff000307947 */ /* 0x000fea000383ffff */
.L_x_7361:
        /* <DEDUP_REMOVED lines=9> */
.L_x_15182:


//--------------------- .text._ZN7cutlass13device_kernelIN5flash11enable_sm90INS1_16FlashAttnFwdSm90INS1_25CollectiveMainloopFwdSm90ILi2EN4cute5tupleIJNS5_1CILi1EEES8_S8_EEENS6_IJNS7_ILi64EEESA_SA_EEELi512ENS_10bfloat16_tEfNS_4arch4Sm90ELb1ELb0ELb1ELb0ELb0ELb0ELb1ELb0ELb0ELb1ELb1ELb0EEENS1_21CollectiveEpilogueFwdINS6_IJSA_NS7_ILi512EEESA_EEES9_SC_SE_Li256ELb0ELb1ELb1ELb0EEENS1_19SingleTileSchedulerILb0ELb1ELb1ELi64EEEEEEEEEvNT_6ParamsE --------------------------
	.section	.text._ZN7cutlass13device_kernelIN5flash11enable_sm90INS1_16FlashAttnFwdSm90INS1_25CollectiveMainloopFwdSm90ILi2EN4cute5tupleIJNS5_1CILi1EEES8_S8_EEENS6_IJNS7_ILi64EEESA_SA_EEELi512ENS_10bfloat16_tEfNS_4arch4Sm90ELb1ELb0ELb1ELb0ELb0ELb0ELb1ELb0ELb0ELb1ELb1ELb0EEENS1_21CollectiveEpilogueFwdINS6_IJSA_NS7_ILi512EEESA_EEES9_SC_SE_Li256ELb0ELb1ELb1ELb0EEENS1_19SingleTileSchedulerILb0ELb1ELb1ELi64EEEEEEEEEvNT_6ParamsE,"ax",@progbits
	.align	128
.text._ZN7cutlass13device_kernelIN5flash11enable_sm90INS1_16FlashAttnFwdSm90INS1_25CollectiveMainloopFwdSm90ILi2EN4cute5tupleIJNS5_1CILi1EEES8_S8_EEENS6_IJNS7_ILi64EEESA_SA_EEELi512ENS_10bfloat16_tEfNS_4arch4Sm90ELb1ELb0ELb1ELb0ELb0ELb0ELb1ELb0ELb0ELb1ELb1ELb0EEENS1_21CollectiveEpilogueFwdINS6_IJSA_NS7_ILi512EEESA_EEES9_SC_SE_Li256ELb0ELb1ELb1ELb0EEENS1_19SingleTileSchedulerILb0ELb1ELb1ELi64EEEEEEEEEvNT_6ParamsE:
        .type           _ZN7cutlass13device_kernelIN5flash11enable_sm90INS1_16FlashAttnFwdSm90INS1_25CollectiveMainloopFwdSm90ILi2EN4cute5tupleIJNS5_1CILi1EEES8_S8_EEENS6_IJNS7_ILi64EEESA_SA_EEELi512ENS_10bfloat16_tEfNS_4arch4Sm90ELb1ELb0ELb1ELb0ELb0ELb0ELb1ELb0ELb0ELb1ELb1ELb0EEENS1_21CollectiveEpilogueFwdINS6_IJSA_NS7_ILi512EEESA_EEES9_SC_SE_Li256ELb0ELb1ELb1ELb0EEENS1_19SingleTileSchedulerILb0ELb1ELb1ELi64EEEEEEEEEvNT_6ParamsE,@function
        .size           _ZN7cutlass13device_kernelIN5flash11enable_sm90INS1_16FlashAttnFwdSm90INS1_25CollectiveMainloopFwdSm90ILi2EN4cute5tupleIJNS5_1CILi1EEES8_S8_EEENS6_IJNS7_ILi64EEESA_SA_EEELi512ENS_10bfloat16_tEfNS_4arch4Sm90ELb1ELb0ELb1ELb0ELb0ELb0ELb1ELb0ELb0ELb1ELb1ELb0EEENS1_21CollectiveEpilogueFwdINS6_IJSA_NS7_ILi512EEESA_EEES9_SC_SE_Li256ELb0ELb1ELb1ELb0EEENS1_19SingleTileSchedulerILb0ELb1ELb1ELi64EEEEEEEEEvNT_6ParamsE,(.L_x_15183 - _ZN7cutlass13device_kernelIN5flash11enable_sm90INS1_16FlashAttnFwdSm90INS1_25CollectiveMainloopFwdSm90ILi2EN4cute5tupleIJNS5_1CILi1EEES8_S8_EEENS6_IJNS7_ILi64EEESA_SA_EEELi512ENS_10bfloat16_tEfNS_4arch4Sm90ELb1ELb0ELb1ELb0ELb0ELb0ELb1ELb0ELb0ELb1ELb1ELb0EEENS1_21CollectiveEpilogueFwdINS6_IJSA_NS7_ILi512EEESA_EEES9_SC_SE_Li256ELb0ELb1ELb1ELb0EEENS1_19SingleTileSchedulerILb0ELb1ELb1ELi64EEEEEEEEEvNT_6ParamsE)
        .other          _ZN7cutlass13device_kernelIN5flash11enable_sm90INS1_16FlashAttnFwdSm90INS1_25CollectiveMainloopFwdSm90ILi2EN4cute5tupleIJNS5_1CILi1EEES8_S8_EEENS6_IJNS7_ILi64EEESA_SA_EEELi512ENS_10bfloat16_tEfNS_4arch4Sm90ELb1ELb0ELb1ELb0ELb0ELb0ELb1ELb0ELb0ELb1ELb1ELb0EEENS1_21CollectiveEpilogueFwdINS6_IJSA_NS7_ILi512EEESA_EEES9_SC_SE_Li256ELb0ELb1ELb1ELb0EEENS1_19SingleTileSchedulerILb0ELb1ELb1ELi64EEEEEEEEEvNT_6ParamsE,@"STO_CUDA_ENTRY STV_DEFAULT"
_ZN7cutlass13device_kernelIN5flash11enable_sm90INS1_16FlashAttnFwdSm90INS1_25CollectiveMainloopFwdSm90ILi2EN4cute5tupleIJNS5_1CILi1EEES8_S8_EEENS6_IJNS7_ILi64EEESA_SA_EEELi512ENS_10bfloat16_tEfNS_4arch4Sm90ELb1ELb0ELb1ELb0ELb0ELb0ELb1ELb0ELb0ELb1ELb1ELb0EEENS1_21CollectiveEpilogueFwdINS6_IJSA_NS7_ILi512EEESA_EEES9_SC_SE_Li256ELb0ELb1ELb1ELb0EEENS1_19SingleTileSchedulerILb0ELb1ELb1ELi64EEEEEEEEEvNT_6ParamsE:
        /* <DEDUP_REMOVED lines=18> */
.L_x_7363:
[----:B------:R-:W-:Y:S05]  /*0120*/  BSYNC B0 ;  /* 0x0000000000007941 */ /* 0x000fea0003800000 */
.L_x_7362:
        /* <DEDUP_REMOVED lines=39> */
.L_x_7364:
        /* <DEDUP_REMOVED lines=22> */
.L_x_7365:
        /* <DEDUP_REMOVED lines=18> */
.L_x_7366:
        /* <DEDUP_REMOVED lines=22> */
.L_x_7367:
        /* <DEDUP_REMOVED lines=22> */
.L_x_7368:
        /* <DEDUP_REMOVED lines=9> */
.L_x_7371:
        /* <DEDUP_REMOVED lines=25> */
[----:B0-----:R-:W0:Y:S01]  /*0b00*/  LDC.64 R2, c[0x0][0x418] ;  /* 0x00010600ff027b82 */ /* 0x001e220000000a00 */
[----:B------:R-:W-:Y:S01]  /*0b10*/  UISETP.NE.AND UP0, UPT, UR10, 0x1, UPT ;  /* 0x000000010a00788c */ /* 0x000fe2000bf05270 */
[----:B------:R-:W-:-:S06]  /*0b20*/  VIADD R23, R11, 0xffffff80 ;  /* 0xffffff800b177836 */ /* 0x000fcc0000000000 */
[----:B------:R-:W1:Y:S08]  /*0b30*/  LDC R192, c[0x0][0x424] ;  /* 0x00010900ffc07b82 */ /* 0x000e700000000800 */
[----:B------:R-:W2:Y:S08]  /*0b40*/  LDC R7, c[0x0][0x2f0] ;  /* 0x0000bc00ff077b82 */ /* 0x000eb00000000800 */
[----:B------:R-:W3:Y:S01]  /*0b50*/  S2UR UR60, SR_CTAID.X ;  /* 0x00000000003c79c3 */ /* 0x000ee20000002500 */
[----:B0-----:R-:W-:-:S04]  /*0b60*/  ISETP.NE.U32.AND P0, PT, R2, RZ, PT ;  /* 0x000000ff0200720c */ /* 0x001fc80003f05070 */
[----:B------:R-:W-:-:S04]  /*0b70*/  ISETP.NE.AND.EX P0, PT, R3, RZ, PT, P0 ;  /* 0x000000ff0300720c */ /* 0x000fc80003f05300 */
[----:B-1----:R-:W-:Y:S02]  /*0b80*/  SEL R192, R192, 0x1, P0 ;  /* 0x00000001c0c07807 */ /* 0x002fe40000000000 */
[----:B------:R-:W-:-:S03]  /*0b90*/  PLOP3.LUT P0, PT, PT, PT, UP0, 0x80, 0x0 ;  /* 0x000000000000781c */ /* 0x000fc60003f0f008 */
[----:B--2---:R-:W-:-:S05]  /*0ba0*/  IMAD R0, R192, R7, 0x3f ;  /* 0x0000003fc0007424 */ /* 0x004fca00078e0207 */
[----:B------:R-:W-:Y:S01]  /*0bb0*/  SHF.R.S32.HI R3, RZ, 0x1f, R0 ;  /* 0x0000001fff037819 */ /* 0x000fe20000011400 */
[----:B---3--:R-:W-:-:S03]  /*0bc0*/  USHF.L.U32 UR60, UR60, 0x6, URZ ;  /* 0x000000063c3c7899 */ /* 0x008fc6000800063f */
[----:B------:R-:W-:-:S04]  /*0bd0*/  LEA.HI R3, R3, R0, RZ, 0x6 ;  /* 0x0000000003037211 */ /* 0x000fc800078f30ff */
[----:B------:R-:W-:Y:S01]  /*0be0*/  SHF.R.S32.HI R3, RZ, 0x6, R3 ;  /* 0x00000006ff037819 */ /* 0x000fe20000011403 */
[----:B------:R-:W-:Y:S06]  /*0bf0*/  @!P0 BRA `(.L_x_7373) ;  /* 0x0000001c00f48947 */ /* 0x000fec0003800000 */
[----:B------:R-:W0:Y:S01]  /*0c00*/  LDC R5, c[0x0][0x288] ;  /* 0x0000a200ff057b82 */ /* 0x000e220000000800 */
[----:B------:R-:W-:Y:S01]  /*0c10*/  ULDC UR5, c[0x0][0x448] ;  /* 0x0001120000057ab9 */ /* 0x000fe20000000800 */
[----:B------:R-:W-:Y:S01]  /*0c20*/  UIADD3 UR60, UR60, 0x3f, URZ ;  /* 0x0000003f3c3c7890 */ /* 0x000fe2000fffe03f */
[----:B------:R-:W-:Y:S01]  /*0c30*/  R2UR UR8, R3 ;  /* 0x00000000030872ca */ /* 0x000fe200000e0000 */
[----:B------:R-:W-:Y:S01]  /*0c40*/  UISETP.NE.AND UP0, UPT, UR5, 0x1, UPT ;  /* 0x000000010500788c */ /* 0x000fe2000bf05270 */
[----:B------:R-:W-:Y:S01]  /*0c50*/  PLOP3.LUT P0, PT, PT, PT, PT, 0x80, 0x0 ;  /* 0x000000000000781c */ /* 0x000fe20003f0f070 */
[----:B------:R-:W-:Y:S01]  /*0c60*/  USHF.R.U32.HI UR9, URZ, 0x10, UR4 ;  /* 0x000000103f097899 */ /* 0x000fe20008011604 */
[----:B------:R-:W-:Y:S01]  /*0c70*/  CS2R R2, SRZ ;  /* 0x0000000000027805 */ /* 0x000fe2000001ff00 */
[----:B------:R-:W-:Y:S01]  /*0c80*/  ULOP3.LUT UR6, UR4, 0xffff, URZ, 0xc0, !UPT ;  /* 0x0000ffff04067892 */ /* 0x000fe2000f8ec03f */
[----:B------:R-:W-:Y:S01]  /*0c90*/  IMAD.MOV.U32 R4, RZ, RZ, RZ ;  /* 0x000000ffff047224 */ /* 0x000fe200078e00ff */
[----:B------:R-:W-:-:S02]  /*0ca0*/  CS2R R150, SRZ ;  /* 0x0000000000967805 */ /* 0x000fc4000001ff00 */
[----:B------:R-:W-:Y:S02]  /*0cb0*/  CS2R R148, SRZ ;  /* 0x0000000000947805 */ /* 0x000fe4000001ff00 */
[----:B------:R-:W-:Y:S02]  /*0cc0*/  CS2R R146, SRZ ;  /* 0x0000000000927805 */ /* 0x000fe4000001ff00 */
[----:B------:R-:W-:Y:S02]  /*0cd0*/  CS2R R144, SRZ ;  /* 0x0000000000907805 */ /* 0x000fe4000001ff00 */
        /* <DEDUP_REMOVED lines=10> */
[----:B0-----:R-:W-:Y:S02]  /*0d80*/  IADD3 R5, -R5, 0x40, RZ ;  /* 0x0000004005057810 */ /* 0x001fe40007ffe1ff */
[----:B------:R-:W-:-:S02]  /*0d90*/  CS2R R130, SRZ ;  /* 0x0000000000827805 */ /* 0x000fc4000001ff00 */
[----:B------:R-:W-:Y:S02]  /*0da0*/  CS2R R128, SRZ ;  /* 0x0000000000807805 */ /* 0x000fe4000001ff00 */
[----:B------:R-:W-:Y:S02]  /*0db0*/  CS2R R126, SRZ ;  /* 0x00000000007e7805 */ /* 0x000fe4000001ff00 */
[----:B------:R-:W-:Y:S01]  /*0dc0*/  CS2R R124, SRZ ;  /* 0x00000000007c7805 */ /* 0x000fe2000001ff00 */
[----:B------:R-:W-:Y:S01]  /*0dd0*/  IMAD R5, R192, R7, R5 ;  /* 0x00000007c0057224 */ /* 0x000fe200078e0205 */
[----:B------:R-:W-:Y:S02]  /*0de0*/  CS2R R122, SRZ ;  /* 0x00000000007a7805 */ /* 0x000fe4000001ff00 */
        /* <DEDUP_REMOVED lines=16> */
[----:B------:R-:W-:Y:S01]  /*0ef0*/  UIADD3 UR60, UR7, UR60, URZ ;  /* 0x0000003c073c7290 */ /* 0x000fe2000fffe03f */
[----:B------:R-:W-:Y:S02]  /*0f00*/  CS2R R90, SRZ ;  /* 0x00000000005a7805 */ /* 0x000fe4000001ff00 */
[----:B------:R-:W-:Y:S02]  /*0f10*/  CS2R R88, SRZ ;  /* 0x0000000000587805 */ /* 0x000fe4000001ff00 */
[----:B------:R-:W-:Y:S01]  /*0f20*/  CS2R R86, SRZ ;  /* 0x0000000000567805 */ /* 0x000fe2000001ff00 */
[----:B------:R-:W-:Y:S01]  /*0f30*/  USHF.R.S32.HI UR4, URZ, 0x1f, UR60 ;  /* 0x0000001f3f047899 */ /* 0x000fe2000801143c */
[----:B------:R-:W-:-:S02]  /*0f40*/  CS2R R84, SRZ ;  /* 0x0000000000547805 */ /* 0x000fc4000001ff00 */
[----:B------:R-:W-:Y:S02]  /*0f50*/  CS2R R82, SRZ ;  /* 0x0000000000527805 */ /* 0x000fe4000001ff00 */
[----:B------:R-:W-:Y:S01]  /*0f60*/  CS2R R80, SRZ ;  /* 0x0000000000507805 */ /* 0x000fe2000001ff00 */
[----:B------:R-:W-:Y:S01]  /*0f70*/  ULEA.HI UR4, UR4, UR60, URZ, 0x6 ;  /* 0x0000003c04047291 */ /* 0x000fe2000f8f303f */
[----:B------:R-:W-:Y:S02]  /*0f80*/  CS2R R78, SRZ ;  /* 0x00000000004e7805 */ /* 0x000fe4000001ff00 */
[----:B------:R-:W-:Y:S02]  /*0f90*/  CS2R R76, SRZ ;  /* 0x00000000004c7805 */ /* 0x000fe4000001ff00 */
[----:B------:R-:W-:Y:S01]  /*0fa0*/  CS2R R74, SRZ ;  /* 0x00000000004a7805 */ /* 0x000fe2000001ff00 */
[----:B------:R-:W-:Y:S01]  /*0fb0*/  USHF.R.S32.HI UR4, URZ, 0x6, UR4 ;  /* 0x000000063f047899 */ /* 0x000fe20008011404 */
[----:B------:R-:W-:-:S02]  /*0fc0*/  CS2R R72, SRZ ;  /* 0x0000000000487805 */ /* 0x000fc4000001ff00 */
[----:B------:R-:W-:Y:S02]  /*0fd0*/  CS2R R70, SRZ ;  /* 0x0000000000467805 */ /* 0x000fe4000001ff00 */
[----:B------:R-:W-:Y:S01]  /*0fe0*/  CS2R R68, SRZ ;  /* 0x0000000000447805 */ /* 0x000fe2000001ff00 */
[----:B------:R-:W-:Y:S01]  /*0ff0*/  UISETP.LT.AND UP0, UPT, UR8, UR4, UPT ;  /* 0x000000040800728c */ /* 0x000fe2000bf01270 */
[----:B------:R-:W-:Y:S02]  /*1000*/  CS2R R66, SRZ ;  /* 0x0000000000427805 */ /* 0x000fe4000001ff00 */
[----:B------:R-:W-:Y:S02]  /*1010*/  CS2R R64, SRZ ;  /* 0x0000000000407805 */ /* 0x000fe4000001ff00 */
[----:B------:R-:W-:Y:S01]  /*1020*/  CS2R R62, SRZ ;  /* 0x00000000003e7805 */ /* 0x000fe2000001ff00 */
[----:B------:R-:W-:Y:S01]  /*1030*/  USEL UR5, UR8, UR4, UP0 ;  /* 0x0000000408057287 */ /* 0x000fe20008000000 */
[----:B------:R-:W-:Y:S01]  /*1040*/  CS2R R60, SRZ ;  /* 0x00000000003c7805 */ /* 0x000fe2000001ff00 */
[----:B------:R-:W-:Y:S01]  /*1050*/  UISETP.NE.AND UP0, UPT, UR9, URZ, UPT ;  /* 0x0000003f0900728c */ /* 0x000fe2000bf05270 */
[----:B------:R-:W-:Y:S01]  /*1060*/  CS2R R58, SRZ ;  /* 0x00000000003a7805 */ /* 0x000fe2000001ff00 */
[----:B------:R-:W-:Y:S01]  /*1070*/  UISETP.GE.AND UP1, UPT, UR5, 0x1, UPT ;  /* 0x000000010500788c */ /* 0x000fe2000bf26270 */
[----:B------:R-:W-:-:S02]  /*1080*/  CS2R R56, SRZ ;  /* 0x0000000000387805 */ /* 0x000fc4000001ff00 */
[----:B------:R-:W-:Y:S02]  /*1090*/  CS2R R54, SRZ ;  /* 0x0000000000367805 */ /* 0x000fe4000001ff00 */
[----:B------:R-:W-:Y:S02]  /*10a0*/  CS2R R52, SRZ ;  /* 0x0000000000347805 */ /* 0x000fe4000001ff00 */
[----:B------:R-:W-:Y:S02]  /*10b0*/  CS2R R50, SRZ ;  /* 0x0000000000327805 */ /* 0x000fe4000001ff00 */
[----:B------:R-:W-:Y:S02]  /*10c0*/  CS2R R48, SRZ ;  /* 0x0000000000307805 */ /* 0x000fe4000001ff00 */
[----:B------:R-:W-:Y:S02]  /*10d0*/  PLOP3.LUT P1, PT, PT, PT, UP1, 0x80, 0x0 ;  /* 0x000000000000781c */ /* 0x000fe40003f2f018 */
[----:B------:R-:W-:-:S02]  /*10e0*/  CS2R R46, SRZ ;  /* 0x00000000002e7805 */ /* 0x000fc4000001ff00 */
[----:B------:R-:W-:Y:S01]  /*10f0*/  CS2R R44, SRZ ;  /* 0x00000000002c7805 */ /* 0x000fe2000001ff00 */
[----:B------:R-:W-:Y:S01]  /*1100*/  @!UP0 ULDC UR9, c[0x0][0xae8] ;  /* 0x0002ba0000098ab9 */ /* 0x000fe20000000800 */
[----:B------:R-:W-:Y:S02]  /*1110*/  CS2R R42, SRZ ;  /* 0x00000000002a7805 */ /* 0x000fe4000001ff00 */
[----:B------:R-:W-:Y:S02]  /*1120*/  CS2R R40, SRZ ;  /* 0x0000000000287805 */ /* 0x000fe4000001ff00 */
[----:B------:R-:W-:Y:S01]  /*1130*/  CS2R R38, SRZ ;  /* 0x0000000000267805 */ /* 0x000fe2000001ff00 */
[----:B------:R-:W-:Y:S02]  /*1140*/  IMAD.MOV.U32 R37, RZ, RZ, RZ ;  /* 0x000000ffff257224 */ /* 0x000fe400078e00ff */
[----:B------:R-:W-:Y:S05]  /*1150*/  @!P1 BRA `(.L_x_7374) ;  /* 0x0000000000749947 */ /* 0x000fea0003800000 */
[----:B------:R-:W-:Y:S01]  /*1160*/  IMAD.U32 R5, RZ, RZ, UR9 ;  /* 0x00000009ff057e24 */ /* 0x000fe2000f8e00ff */
[----:B------:R-:W-:-:S04]  /*1170*/  UIADD3 UR4, UR9, -0x1, UR5 ;  /* 0xffffffff09047890 */ /* 0x000fc8000fffe005 */
[-C--:B------:R-:W-:Y:S02]  /*1180*/  IABS R3, R5.reuse ;  /* 0x0000000500037213 */ /* 0x080fe40000000000 */
[----:B------:R-:W-:Y:S01]  /*1190*/  IABS R9, R5 ;  /* 0x0000000500097213 */ /* 0x000fe20000000000 */
[----:B------:R-:W-:Y:S01]  /*11a0*/  IMAD.U32 R8, RZ, RZ, UR4 ;  /* 0x00000004ff087e24 */ /* 0x000fe2000f8e00ff */
[----:B------:R-:W0:Y:S01]  /*11b0*/  I2F.RP R0, R3 ;  /* 0x0000000300007306 */ /* 0x000e220000209400 */
[----:B------:R-:W-:Y:S02]  /*11c0*/  ULOP3.LUT UR4, UR4, UR9, URZ, 0x3c, !UPT ;  /* 0x0000000904047292 */ /* 0x000fe4000f8e3c3f */
[----:B------:R-:W-:-:S04]  /*11d0*/  IMAD.MOV R9, RZ, RZ, -R9 ;  /* 0x000000ffff097224 */ /* 0x000fc800078e0a09 */
[----:B------:R-:W-:Y:S01]  /*11e0*/  ISETP.LE.AND P3, PT, RZ, UR4, PT ;  /* 0x00000004ff007c0c */ /* 0x000fe2000bf63270 */
[----:B0-----:R-:W0:Y:S02]  /*11f0*/  MUFU.RCP R0, R0 ;  /* 0x0000000000007308 */ /* 0x001e240000001000 */
        /* <DEDUP_REMOVED lines=16> */
[----:B------:R-:W-:-:S04]  /*1300*/  IMAD.MOV.U32 R3, RZ, RZ, R7 ;  /* 0x000000ffff037224 */ /* 0x000fc800078e0007 */
[----:B------:R-:W-:Y:S01]  /*1310*/  @!P3 IMAD.MOV R3, RZ, RZ, -R3 ;  /* 0x000000ffff03b224 */ /* 0x000fe200078e0a03 */
[----:B------:R-:W-:-:S07]  /*1320*/  @!P2 LOP3.LUT R3, RZ, UR9, RZ, 0x33, !PT ;  /* 0x00000009ff03ac12 */ /* 0x000fce000f8e33ff */
.L_x_7374:
        /* <DEDUP_REMOVED lines=12> */
[----:B------:R-:W0:Y:S08]  /*13f0*/  S2UR UR7, SR_CgaCtaId ;  /* 0x00000000000779c3 */ /* 0x000e300000008800 */
[----:B------:R-:W-:Y:S01]  /*1400*/  BAR.SYNC.DEFER_BLOCKING 0xe, 0x100 ;  /* 0x0384000000007b1d */ /* 0x000fe20000010000 */
[----:B------:R-:W-:Y:S01]  /*1410*/  LOP3.LUT R5, R11, 0x7f, RZ, 0xc0, !PT ;  /* 0x0000007f0b057812 */ /* 0x000fe200078ec0ff */
[----:B------:R-:W-:Y:S01]  /*1420*/  VIADD R3, R3, 0xfffffffe ;  /* 0xfffffffe03037836 */ /* 0x000fe20000000000 */
[----:B------:R-:W-:-:S02]  /*1430*/  LEA.HI R2, R2, R23, RZ, 0x7 ;  /* 0x0000001702027211 */ /* 0x000fc400078f38ff */
[----:B------:R-:W-:Y:S01]  /*1440*/  ISETP.NE.AND P1, PT, R5, RZ, PT ;  /* 0x000000ff0500720c */ /* 0x000fe20003f25270 */
[----:B------:R-:W-:Y:S01]  /*1450*/  UMOV UR9, 0x40000040 ;  /* 0x4000004000097882 */ /* 0x000fe20000000000 */
[----:B------:R-:W-:Y:S01]  /*1460*/  SHF.R.S32.HI R4, RZ, 0x7, R2 ;  /* 0x00000007ff047819 */ /* 0x000fe20000011402 */
[----:B------:R-:W-:Y:S01]  /*1470*/  UMOV UR11, 0x40000040 ;  /* 0x40000040000b7882 */ /* 0x000fe20000000000 */
[----:B------:R-:W-:Y:S01]  /*1480*/  UMOV UR13, 0x40000040 ;  /* 0x40000040000d7882 */ /* 0x000fe20000000000 */
[----:B------:R-:W-:Y:S01]  /*1490*/  UMOV UR15, 0x40000040 ;  /* 0x40000040000f7882 */ /* 0x000fe20000000000 */
[----:B------:R-:W-:Y:S01]  /*14a0*/  UMOV UR17, 0x40000040 ;  /* 0x4000004000117882 */ /* 0x000fe20000000000 */
[----:B------:R-:W-:Y:S01]  /*14b0*/  UMOV UR19, 0x40000040 ;  /* 0x4000004000137882 */ /* 0x000fe20000000000 */
[----:B------:R-:W1:Y:S01]  /*14c0*/  SHFL.IDX PT, R4, R4, RZ, 0x1f ;  /* 0x00001fff04047589 */ /* 0x000e6200000e0000 */
[----:B------:R-:W-:Y:S01]  /*14d0*/  UMOV UR21, 0x40000040 ;  /* 0x4000004000157882 */ /* 0x000fe20000000000 */
[----:B------:R-:W-:Y:S01]  /*14e0*/  UMOV UR23, 0x40000040 ;  /* 0x4000004000177882 */ /* 0x000fe20000000000 */
[----:B------:R-:W-:-:S02]  /*14f0*/  LOP3.LUT R2, R2, 0xffffff80, RZ, 0xc0, !PT ;  /* 0xffffff8002027812 */ /* 0x000fc400078ec0ff */
[----:B------:R-:W-:-:S03]  /*1500*/  ISETP.GE.AND P0, PT, R3, R0, PT ;  /* 0x000000000300720c */ /* 0x000fc60003f06270 */
[----:B------:R-:W-:Y:S01]  /*1510*/  IMAD.IADD R2, R23, 0x1, -R2 ;  /* 0x0000000117027824 */ /* 0x000fe200078e0a02 */
[----:B------:R-:W-:-:S04]  /*1520*/  WARPGROUP.ARRIVE ;  /* 0x00000000000079c5 */ /* 0x000fc80000000000 */
[----:B------:R-:W-:Y:S02]  /*1530*/  SHF.R.S32.HI R5, RZ, 0x1f, R2 ;  /* 0x0000001fff057819 */ /* 0x000fe40000011402 */
[----:B-1----:R-:W-:Y:S02]  /*1540*/  R2UR UR4, R4 ;  /* 0x00000000040472ca */ /* 0x002fe400000e0000 */
[CC--:B------:R-:W-:Y:S02]  /*1550*/  LEA.HI R4, R5.reuse, R2.reuse, RZ, 0x2 ;  /* 0x0000000205047211 */ /* 0x0c0fe400078f10ff */
[----:B------:R-:W-:Y:S02]  /*1560*/  LEA.HI R2, R5, R2, RZ, 0x5 ;  /* 0x0000000205027211 */ /* 0x000fe400078f28ff */
[----:B------:R-:W-:Y:S02]  /*1570*/  SHF.R.S32.HI R7, RZ, 0x1f, R4 ;  /* 0x0000001fff077819 */ /* 0x000fe40000011404 */
[----:B------:R-:W-:-:S05]  /*1580*/  SHF.R.S32.HI R2, RZ, 0x5, R2 ;  /* 0x00000005ff027819 */ /* 0x000fca0000011402 */
[----:B------:R-:W-:-:S04]  /*1590*/  ULEA.HI UR5, UR4, UR4, URZ, 0x1 ;  /* 0x0000000404057291 */ /* 0x000fc8000f8f083f */
[----:B------:R-:W-:-:S03]  /*15a0*/  ULOP3.LUT UR6, UR5, 0x1fffe, URZ, 0xc0, !UPT ;  /* 0x0001fffe05067892 */ /* 0x000fc6000f8ec03f */
[----:B------:R-:W-:Y:S01]  /*15b0*/  UMOV UR5, 0x400 ;  /* 0x0000040000057882 */ /* 0x000fe20000000000 */
[----:B------:R-:W-:Y:S02]  /*15c0*/  UIADD3 UR6, UR4, -UR6, URZ ;  /* 0x8000000604067290 */ /* 0x000fe4000fffe03f */
[----:B0-----:R-:W-:-:S04]  /*15d0*/  ULEA UR5, UR7, UR5, 0x18 ;  /* 0x0000000507057291 */ /* 0x001fc8000f8ec03f */
        /* <DEDUP_REMOVED lines=43> */
.L_x_7377:
        /* <DEDUP_REMOVED lines=170> */
.L_x_7376:
[----:B------:R-:W-:Y:S01]  /*2330*/  BAR.SYNC.DEFER_BLOCKING 0xe, 0x100 ;  /* 0x0384000000007b1d */ /* 0x000fe20000010000 */
[----:B------:R-:W-:Y:S01]  /*2340*/  VIADD R2, R2, UR4 ;  /* 0x0000000402027c36 */ /* 0x000fe20008000000 */
[----:B------:R-:W-:Y:S02]  /*2350*/  PLOP3.LUT P0, PT, PT, PT, PT, 0x8, 0x0 ;  /* 0x000000000000781c */ /* 0x000fe40003f0e170 */
[----:B-1----:R-:W-:Y:S02]  /*2360*/  MOV R4, RZ ;  /* 0x000000ff00047202 */ /* 0x002fe40000000f00 */
[----:B------:R-:W-:-:S05]  /*2370*/  LEA R2, R2, UR5, 0x2 ;  /* 0x0000000502027c11 */ /* 0x000fca000f8e10ff */
[----:B------:R-:W1:Y:S04]  /*2380*/  LDS R3, [R2+0x38400] ;  /* 0x0384000002037984 */ /* 0x000e680000000800 */
[----:B------:R2:W3:Y:S02]  /*2390*/  LDS R0, [R2+0x38420] ;  /* 0x0384200002007984 */ /* 0x0004e40000000800 */
[----:B--2---:R-:W-:Y:S02]  /*23a0*/  IMAD.MOV.U32 R2, RZ, RZ, RZ ;  /* 0x000000ffff027224 */ /* 0x004fe400078e00ff */
        /* <DEDUP_REMOVED lines=130> */
.L_x_7373:
[----:B------:R-:W0:Y:S01]  /*2bd0*/  LDC R0, c[0x0][0x448] ;  /* 0x00011200ff007b82 */ /* 0x000e220000000800 */
[----:B------:R-:W-:Y:S02]  /*2be0*/  UIADD3 UR5, UR60, 0x3f, URZ ;  /* 0x0000003f3c057890 */ /* 0x000fe4000fffe03f */
[----:B------:R-:W-:Y:S02]  /*2bf0*/  USHF.R.U32.HI UR10, URZ, 0x10, UR4 ;  /* 0x000000103f0a7899 */ /* 0x000fe40008011604 */
[----:B------:R-:W-:Y:S02]  /*2c00*/  ULOP3.LUT UR8, UR4, 0xffff, URZ, 0xc0, !UPT ;  /* 0x0000ffff04087892 */ /* 0x000fe4000f8ec03f */
[----:B------:R-:W-:Y:S01]  /*2c10*/  UISETP.NE.AND UP0, UPT, UR10, URZ, UPT ;  /* 0x0000003f0a00728c */ /* 0x000fe2000bf05270 */
[----:B------:R-:W1:Y:S01]  /*2c20*/  LDC R2, c[0x0][0x288] ;  /* 0x0000a200ff027b82 */ /* 0x000e620000000800 */
[----:B------:R-:W-:-:S09]  /*2c30*/  UMOV UR4, URZ ;  /* 0x0000003f00047c82 */ /* 0x000fd20008000000 */
[----:B------:R-:W-:Y:S01]  /*2c40*/  @!UP0 ULDC UR10, c[0x0][0xae8] ;  /* 0x0002ba00000a8ab9 */ /* 0x000fe20000000800 */
[----:B0-----:R-:W-:Y:S02]  /*2c50*/  ISETP.NE.AND P0, PT, R0, 0x1, PT ;  /* 0x000000010000780c */ /* 0x001fe40003f05270 */
[----:B-1----:R-:W-:-:S11]  /*2c60*/  IADD3 R4, -R2, 0x40, RZ ;  /* 0x0000004002047810 */ /* 0x002fd60007ffe1ff */
[----:B------:R-:W0:Y:S01]  /*2c70*/  @P0 LDC R0, c[0x0][0x44c] ;  /* 0x00011300ff000b82 */ /* 0x000e220000000800 */
[----:B------:R-:W-:-:S07]  /*2c80*/  IMAD R7, R192, R7, R4 ;  /* 0x00000007c0077224 */ /* 0x000fce00078e0204 */
[----:B------:R-:W1:Y:S01]  /*2c90*/  @P0 LDC R5, c[0x0][0x450] ;  /* 0x00011400ff050b82 */ /* 0x000e620000000800 */
[----:B0-----:R-:W-:-:S04]  /*2ca0*/  @P0 IMAD.HI.U32 R2, R0, UR5, RZ ;  /* 0x0000000500020c27 */ /* 0x001fc8000f8e00ff */
[----:B------:R-:W-:Y:S01]  /*2cb0*/  IMAD.U32 R0, RZ, RZ, UR5 ;  /* 0x00000005ff007e24 */ /* 0x000fe2000f8e00ff */
[----:B-1----:R-:W-:-:S05]  /*2cc0*/  @P0 SHF.R.U32.HI R0, RZ, R5, R2 ;  /* 0x00000005ff000219 */ /* 0x002fca0000011602 */
[----:B------:R-:W-:-:S05]  /*2cd0*/  IMAD.IADD R0, R7, 0x1, R0 ;  /* 0x0000000107007824 */ /* 0x000fca00078e0200 */
[----:B------:R-:W-:-:S04]  /*2ce0*/  SHF.R.S32.HI R5, RZ, 0x1f, R0 ;  /* 0x0000001fff057819 */ /* 0x000fc80000011400 */
[----:B------:R-:W-:-:S04]  /*2cf0*/  LEA.HI R5, R5, R0, RZ, 0x6 ;  /* 0x0000000005057211 */ /* 0x000fc800078f30ff */
[----:B------:R-:W-:-:S04]  /*2d00*/  SHF.R.S32.HI R0, RZ, 0x6, R5 ;  /* 0x00000006ff007819 */ /* 0x000fc80000011405 */
[----:B------:R-:W-:-:S04]  /*2d10*/  VIMNMX R22, R3, R0, PT ;  /* 0x0000000003167248 */ /* 0x000fc80003fe0100 */
[----:B------:R-:W-:-:S13]  /*2d20*/  ISETP.GE.AND P0, PT, R22, 0x1, PT ;  /* 0x000000011600780c */ /* 0x000fda0003f06270 */
[----:B------:R-:W-:Y:S05]  /*2d30*/  @!P0 BRA `(.L_x_7378) ;  /* 0x0000000000808947 */ /* 0x000fea0003800000 */
[----:B------:R-:W-:Y:S01]  /*2d40*/  IMAD.U32 R5, RZ, RZ, UR10 ;  /* 0x0000000aff057e24 */ /* 0x000fe2000f8e00ff */
[----:B------:R-:W-:-:S04]  /*2d50*/  UMOV UR4, URZ ;  /* 0x0000003f00047c82 */ /* 0x000fc80008000000 */
[----:B------:R-:W-:-:S04]  /*2d60*/  IABS R0, R5 ;  /* 0x0000000500007213 */ /* 0x000fc80000000000 */
[----:B------:R-:W-:Y:S02]  /*2d70*/  R2UR UR9, R0 ;  /* 0x00000000000972ca */ /* 0x000fe400000e0000 */
[----:B------:R-:W-:Y:S02]  /*2d80*/  IADD3 R0, R5, -0x1, R22 ;  /* 0xffffffff05007810 */ /* 0x000fe40007ffe016 */
[----:B------:R-:W-:Y:S02]  /*2d90*/  IABS R5, R5 ;  /* 0x0000000500057213 */ /* 0x000fe40000000000 */
[----:B------:R-:W-:-:S04]  /*2da0*/  IABS R4, R0 ;  /* 0x0000000000047213 */ /* 0x000fc80000000000 */
[----:B------:R-:W-:-:S03]  /*2db0*/  R2UR UR7, R4 ;  /* 0x00000000040772ca */ /* 0x000fc600000e0000 */
        /* <DEDUP_REMOVED lines=11> */
[----:B------:R-:W-:Y:S01]  /*2e70*/  UIMAD UR4, UR5, UR6, UR7 ;  /* 0x00000006050472a4 */ /* 0x000fe2000f8e0207 */
[----:B------:R-:W-:-:S03]  /*2e80*/  R2UR UR6, R0 ;  /* 0x00000000000672ca */ /* 0x000fc600000e0000 */
[----:B------:R-:W-:-:S11]  /*2e90*/  UISETP.GT.U32.AND UP1, UPT, UR9, UR4, UPT ;  /* 0x000000040900728c */ /* 0x000fd6000bf24070 */
[----:B------:R-:W-:Y:S02]  /*2ea0*/  @!UP1 UIADD3 UR4, UR4, -UR9, URZ ;  /* 0x8000000904049290 */ /* 0x000fe4000fffe03f */
[----:B------:R-:W-:Y:S02]  /*2eb0*/  @!UP1 UIADD3 UR5, UR5, 0x1, URZ ;  /* 0x0000000105059890 */ /* 0x000fe4000fffe03f */
[----:B------:R-:W-:Y:S02]  /*2ec0*/  UISETP.GE.U32.AND UP0, UPT, UR4, UR9, UPT ;  /* 0x000000090400728c */ /* 0x000fe4000bf06070 */
[----:B------:R-:W-:-:S04]  /*2ed0*/  ULOP3.LUT UR4, UR6, UR10, URZ, 0x3c, !UPT ;  /* 0x0000000a06047292 */ /* 0x000fc8000f8e3c3f */
[----:B------:R-:W-:-:S05]  /*2ee0*/  UISETP.GE.AND UP1, UPT, UR4, URZ, UPT ;  /* 0x0000003f0400728c */ /* 0x000fca000bf26270 */
[----:B------:R-:W-:Y:S02]  /*2ef0*/  @UP0 UIADD3 UR5, UR5, 0x1, URZ ;  /* 0x0000000105050890 */ /* 0x000fe4000fffe03f */
[----:B------:R-:W-:-:S05]  /*2f00*/  UISETP.NE.AND UP0, UPT, UR10, URZ, UPT ;  /* 0x0000003f0a00728c */ /* 0x000fca000bf05270 */
[----:B------:R-:W-:Y:S02]  /*2f10*/  UMOV UR4, UR5 ;  /* 0x0000000500047c82 */ /* 0x000fe40008000000 */
[----:B------:R-:W-:-:S04]  /*2f20*/  @!UP1 UIADD3 UR4, -UR4, URZ, URZ ;  /* 0x0000003f04049290 */ /* 0x000fc8000fffe13f */
[----:B------:R-:W-:-:S12]  /*2f30*/  @!UP0 ULOP3.LUT UR4, URZ, UR10, URZ, 0x33, !UPT ;  /* 0x0000000a3f048292 */ /* 0x000fd8000f8e333f */
.L_x_7378:
[----:B------:R-:W-:Y:S02]  /*2f40*/  UIMAD UR5, UR8, UR4, URZ ;  /* 0x00000004080572a4 */ /* 0x000fe4000f8e023f */
[----:B------:R-:W-:Y:S01]  /*2f50*/  IMAD.U32 R3, RZ, RZ, UR4 ;  /* 0x00000004ff037e24 */ /* 0x000fe2000f8e00ff */
[----:B------:R-:W-:Y:S01]  /*2f60*/  PLOP3.LUT P0, PT, PT, PT, PT, 0x80, 0x0 ;  /* 0x000000000000781c */ /* 0x000fe20003f0f070 */
[----:B------:R-:W-:Y:S01]  /*2f70*/  IMAD.MOV.U32 R4, RZ, RZ, RZ ;  /* 0x000000ffff047224 */ /* 0x000fe200078e00ff */
[----:B------:R-:W-:Y:S01]  /*2f80*/  CS2R R150, SRZ ;  /* 0x0000000000967805 */ /* 0x000fe2000001ff00 */
[----:B------:R-:W-:Y:S01]  /*2f90*/  IMAD.MOV.U32 R2, RZ, RZ, RZ ;  /* 0x000000ffff027224 */ /* 0x000fe200078e00ff */
        /* <DEDUP_REMOVED lines=75> */
[----:B------:R-:W-:Y:S01]  /*3450*/  LOP3.LUT R3, R2, 0x1fffe, RZ, 0xc0, !PT ;  /* 0x0001fffe02037812 */ /* 0x000fe200078ec0ff */
[----:B------:R-:W-:-:S04]  /*3460*/  VIADD R2, R195, 0x36400 ;  /* 0x00036400c3027836 */ /* 0x000fc80000000000 */
[----:B------:R-:W-:Y:S01]  /*3470*/  IMAD.IADD R0, R0, 0x1, -R3 ;  /* 0x0000000100007824 */ /* 0x000fe200078e0a03 */
[----:B------:R-:W-:-:S03]  /*3480*/  LOP3.LUT P0, RZ, R2, 0x3ff, RZ, 0xc0, !PT ;  /* 0x000003ff02ff7812 */ /* 0x000fc6000780c0ff */
[----:B------:R-:W-:-:S04]  /*3490*/  IMAD R0, R0, 0x8000, R195 ;  /* 0x0000800000007824 */ /* 0x000fc800078e02c3 */
        /* <DEDUP_REMOVED lines=21> */
.L_x_7379:
        /* <DEDUP_REMOVED lines=11> */
.L_x_7518:
[----:B------:R-:W2:Y:S01]  /*36a0*/  LDL R0, [R1+0x30] ;  /* 0x0000300001007983 */ /* 0x000ea20000100800 */
[----:B------:R-:W-:Y:S01]  /*36b0*/  LEA.HI R7, R7, R6, RZ, 0x3 ;  /* 0x0000000607077211 */ /* 0x000fe200078f18ff */
[----:B------:R-:W-:-:S03]  /*36c0*/  IMAD.IADD R2, R17, 0x1, -R2 ;  /* 0x0000000111027824 */ /* 0x000fc600078e0a02 */
[----:B------:R-:W-:-:S05]  /*36d0*/  LOP3.LUT R7, R7, 0xfffffff8, RZ, 0xc0, !PT ;  /* 0xfffffff807077812 */ /* 0x000fca00078ec0ff */
[----:B------:R-:W-:Y:S01]  /*36e0*/  IMAD.IADD R6, R6, 0x1, -R7 ;  /* 0x0000000106067824 */ /* 0x000fe200078e0a07 */
[----:B--2---:R-:W-:Y:S02]  /*36f0*/  R2UR UR4, R0 ;  /* 0x00000000000472ca */ /* 0x004fe400000e0000 */
[----:B------:R-:W-:-:S05]  /*3700*/  LOP3.LUT R0, R5, 0x7ffffffc, RZ, 0xc0, !PT ;  /* 0x7ffffffc05007812 */ /* 0x000fca00078ec0ff */
[----:B------:R-:W-:Y:S01]  /*3710*/  IMAD.IADD R0, R3, 0x1, -R0 ;  /* 0x0000000103007824 */ /* 0x000fe200078e0a00 */
[----:B------:R-:W-:-:S03]  /*3720*/  LEA.HI R3, R4, R3, RZ, 0x5 ;  /* 0x0000000304037211 */ /* 0x000fc600078f28ff */
[----:B------:R-:W-:Y:S01]  /*3730*/  IMAD.SHL.U32 R193, R0, 0x2, RZ ;  /* 0x0000000200c17824 */ /* 0x000fe200078e00ff */
[----:B------:R-:W-:Y:S01]  /*3740*/  SHF.R.S32.HI R3, RZ, 0x5, R3 ;  /* 0x00000005ff037819 */ /* 0x000fe20000011403 */
[----:B------:R-:W-:-:S03]  /*3750*/  ULOP3.LUT UR4, UR4, 0x1, URZ, 0xfc, !UPT ;  /* 0x0000000104047892 */ /* 0x000fc6000f8efc3f */
[----:B------:R-:W-:Y:S01]  /*3760*/  LEA R191, R2, R193, 0x8 ;  /* 0x000000c102bf7211 */ /* 0x000fe200078e40ff */
[----:B------:R-:W-:Y:S02]  /*3770*/  IMAD R189, R3, 0x10, R6 ;  /* 0x0000001003bd7824 */ /* 0x000fe400078e0206 */
[----:B------:R-:W-:-:S05]  /*3780*/  IMAD.U32 R5, RZ, RZ, UR4 ;  /* 0x00000004ff057e24 */ /* 0x000fca000f8e00ff */
[----:B------:R-:W-:-:S13]  /*3790*/  ISETP.NE.AND P0, PT, R5, 0x3, PT ;  /* 0x000000030500780c */ /* 0x000fda0003f05270 */
[----:B------:R-:W-:Y:S05]  /*37a0*/  @!P0 BRA `(.L_x_7381) ;  /* 0x0000000000048947 */ /* 0x000fea0003800000 */
[----:B------:R-:W-:Y:S01]  /*37b0*/  BPT.TRAP 0x1 ;  /* 0x000000040000795c */ /* 0x000fe20000300000 */
.L_x_7381:
[----:B------:R1:W2:Y:S01]  /*37c0*/  SYNCS.PHASECHK.TRANS64.TRYWAIT P1, [R195+URZ+0x38830], R10 ;  /* 0x0388300ac30075a7 */ /* 0x0002a2000802017f */
[----:B------:R-:W-:Y:S05]  /*37d0*/  @!P0 BRA `(.L_x_7382) ;  /* 0x0000000000048947 */ /* 0x000fea0003800000 */
[----:B------:R-:W-:Y:S01]  /*37e0*/  BPT.TRAP 0x1 ;  /* 0x000000040000795c */ /* 0x000fe20000300000 */
.L_x_7382:
[----:B--2---:R-:W-:Y:S05]  /*37f0*/  @P1 BRA `(.L_x_7383) ;  /* 0x0000000000081947 */ /* 0x004fea0003800000 */
[----:B------:R-:W2:Y:S02]  /*3800*/  SYNCS.PHASECHK.TRANS64.TRYWAIT P1, [R195+URZ+0x38830], R10 ;  /* 0x0388300ac30075a7 */ /* 0x000ea4000802017f */
[----:B--2---:R-:W-:Y:S05]  /*3810*/  @!P1 BRA `(.L_x_7384) ;  /* 0x0000012400409947 */ /* 0x004fea0003800000 */
.L_x_7383:
        /* <DEDUP_REMOVED lines=31> */
[----:B------:R-:W-:Y:S02]  /*3a10*/  VIADD R0, R0, 0x6 ;  /* 0x0000000600007836 */ /* 0x000fe40000000000 */
[----:B------:R-:W-:-:S03]  /*3a20*/  IMAD.U32 R5, RZ, RZ, UR9 ;  /* 0x00000009ff057e24 */ /* 0x000fc6000f8e00ff */
        /* <DEDUP_REMOVED lines=11> */
[----:B------:R-:W-:Y:S02]  /*3ae0*/  UMOV UR9, 0x40000040 ;  /* 0x4000004000097882 */ /* 0x000fe40000000000 */
[----:B------:R-:W-:-:S06]  /*3af0*/  IMAD.U32 R3, RZ, RZ, UR9 ;  /* 0x00000009ff037e24 */ /* 0x000fcc000f8e00ff */
        /* <DEDUP_REMOVED lines=19> */
.L_x_7519:
[----:B------:R-:W-:Y:S05]  /*3c30*/  @!P0 BRA `(.L_x_7386) ;  /* 0x0000000000048947 */ /* 0x000fea0003800000 */
[----:B------:R-:W-:Y:S01]  /*3c40*/  BPT.TRAP 0x1 ;  /* 0x000000040000795c */ /* 0x000fe20000300000 */
.L_x_7386:
[----:B------:R4:W0:Y:S01]  /*3c50*/  SYNCS.PHASECHK.TRANS64.TRYWAIT P1, [R195+URZ+0x38850], R10 ;  /* 0x0388500ac30075a7 */ /* 0x000822000802017f */
[----:B------:R-:W-:Y:S05]  /*3c60*/  @!P0 BRA `(.L_x_7387) ;  /* 0x0000000000048947 */ /* 0x000fea0003800000 */
[----:B------:R-:W-:Y:S01]  /*3c70*/  BPT.TRAP 0x1 ;  /* 0x000000040000795c */ /* 0x000fe20000300000 */
.L_x_7387:
        /* <DEDUP_REMOVED lines=11> */
.L_x_7388:
[----:B------:R-:W-:Y:S01]  /*3d30*/  R2UR UR4, R0 ;  /* 0x00000000000472ca */ /* 0x000fe200000e0000 */
[----:B------:R-:W-:Y:S01]  /*3d40*/  WARPGROUP.ARRIVE ;  /* 0x00000000000079c5 */ /* 0x000fe20000000000 */
[----:B------:R-:W-:Y:S01]  /*3d50*/  R2UR UR6, R16 ;  /* 0x00000000100672ca */ /* 0x000fe200000e0000 */
[----:B------:R-:W-:Y:S01]  /*3d60*/  UMOV UR9, 0x40000040 ;  /* 0x4000004000097882 */ /* 0x000fe20000000000 */
[----:B------:R-:W-:Y:S01]  /*3d70*/  UMOV UR7, 0x40000040 ;  /* 0x4000004000077882 */ /* 0x000fe20000000000 */
[----:B------:R-:W-:Y:S01]  /*3d80*/  UMOV UR5, UR9 ;  /* 0x0000000900057c82 */ /* 0x000fe20008000000 */
[C---:B-1234-:R-:W-:Y:S01]  /*3d90*/  VIADD R10, R0.reuse, 0x2 ;  /* 0x00000002000a7836 */ /* 0x05efe20000000000 */
[----:B------:R-:W-:Y:S01]  /*3da0*/  IADD3 R17, R0, 0x6, RZ ;  /* 0x0000000600117810 */ /* 0x000fe20007ffe0ff */
[----:B------:R-:W-:Y:S01]  /*3db0*/  VIADD R11, R16, 0x2 ;  /* 0x00000002100b7836 */ /* 0x000fe20000000000 */
[----:B------:R-:W-:Y:S01]  /*3dc0*/  UMOV UR11, 0x40000040 ;  /* 0x40000040000b7882 */ /* 0x000fe20000000000 */
[----:B------:R-:W-:Y:S01]  /*3dd0*/  IMAD.U32 R9, RZ, RZ, UR9 ;  /* 0x00000009ff097e24 */ /* 0x000fe2000f8e00ff */
[----:B------:R-:W-:Y:S01]  /*3de0*/  UMOV UR9, 0x40000040 ;  /* 0x4000004000097882 */ /* 0x000fe20000000000 */
[----:B------:R-:W-:Y:S01]  /*3df0*/  VIADD R12, R0, 0x4 ;  /* 0x00000004000c7836 */ /* 0x000fe20000000000 */
[----:B------:R-:W-:Y:S01]  /*3e00*/  UMOV UR8, UR4 ;  /* 0x0000000400087c82 */ /* 0x000fe20008000000 */
[----:B------:R-:W-:Y:S01]  /*3e10*/  VIADD R13, R16, 0x4 ;  /* 0x00000004100d7836 */ /* 0x000fe20000000000 */
[----:B------:R-:W-:Y:S01]  /*3e20*/  UMOV UR4, UR8 ;  /* 0x0000000800047c82 */ /* 0x000fe20008000000 */
[----:B------:R-:W-:Y:S01]  /*3e30*/  IMAD.U32 R8, RZ, RZ, UR8 ;  /* 0x00000008ff087e24 */ /* 0x000fe2000f8e00ff */
[----:B------:R-:W-:Y:S01]  /*3e40*/  HGMMA.64x64x16.F32.BF16 R24, gdesc[UR4], R24, gsb0 ;  /* 0x00e00000041879f0 */ /* 0x000fe20008001818 */
[----:B------:R-:W-:Y:S01]  /*3e50*/  R2UR UR4, R10 ;  /* 0x000000000a0472ca */ /* 0x000fe200000e0000 */
[----:B------:R-:W-:Y:S01]  /*3e60*/  UMOV UR5, UR9 ;  /* 0x0000000900057c82 */ /* 0x000fe20008000000 */
[----:B------:R-:W-:Y:S01]  /*3e70*/  R2UR UR6, R11 ;  /* 0x000000000b0672ca */ /* 0x000fe200000e0000 */
[----:B------:R-:W-:Y:S01]  /*3e80*/  UMOV UR7, 0x40000040 ;  /* 0x4000004000077882 */ /* 0x000fe20000000000 */
[----:B------:R-:W-:Y:S01]  /*3e90*/  IMAD.U32 R11, RZ, RZ, UR9 ;  /* 0x00000009ff0b7e24 */ /* 0x000fe2000f8e00ff */
[----:B------:R-:W-:Y:S01]  /*3ea0*/  UMOV UR9, 0x40000040 ;  /* 0x4000004000097882 */ /* 0x000fe20000000000 */
[----:B------:R-:W-:Y:S01]  /*3eb0*/  VIADD R18, R16, 0x6 ;  /* 0x0000000610127836 */ /* 0x000fe20000000000 */
[----:B------:R-:W-:Y:S01]  /*3ec0*/  UMOV UR13, 0x40000040 ;  /* 0x40000040000d7882 */ /* 0x000fe20000000000 */
[----:B------:R-:W-:Y:S01]  /*3ed0*/  UMOV UR15, 0x40000040 ;  /* 0x40000040000f7882 */ /* 0x000fe20000000000 */
        /* <DEDUP_REMOVED lines=26> */
[----:B------:R-:W-:Y:S01]  /*4080*/  MOV R60, 0x4 ;  /* 0x00000004003c7802 */ /* 0x000fe20000000f00 */
[----:B------:R-:W-:Y:S01]  /*4090*/  VIADD R196, R0, 0xe00 ;  /* 0x00000e0000c47836 */ /* 0x000fe20000000000 */
[----:B------:R-:W1:Y:S01]  /*40a0*/  S2R R69, SR_TID.X ;  /* 0x0000000000457919 */ /* 0x000e620000002100 */
[----:B------:R-:W-:Y:S01]  /*40b0*/  VIADD R186, R189, UR60 ;  /* 0x0000003cbdba7c36 */ /* 0x000fe20008000000 */
[----:B------:R-:W-:Y:S01]  /*40c0*/  R2UR UR61, R194 ;  /* 0x00000000c23d72ca */ /* 0x000fe200000e0000 */
[----:B------:R-:W-:-:S02]  /*40d0*/  IMAD.MOV.U32 R185, RZ, RZ, 0x20 ;  /* 0x00000020ffb97424 */ /* 0x000fc400078e00ff */
        /* <DEDUP_REMOVED lines=10> */
[----:B------:R-:W-:Y:S01]  /*4180*/  IMAD.U32 R13, RZ, RZ, UR9 ;  /* 0x00000009ff0d7e24 */ /* 0x000fe2000f8e00ff */
[----:B------:R-:W-:-:S08]  /*4190*/  UMOV UR9, 0x40000040 ;  /* 0x4000004000097882 */ /* 0x000fd00000000000 */
        /* <DEDUP_REMOVED lines=63> */
[----:B------:R-:W-:Y:S01]  /*4590*/  ULDC UR6, c[0x0][0xad0] ;  /* 0x0002b40000067ab9 */ /* 0x000fe20000000800 */
[----:B------:R-:W-:Y:S01]  /*45a0*/  UISETP.NE.AND UP0, UPT, UR7, 0x1, UPT ;  /* 0x000000010700788c */ /* 0x000fe2000bf05270 */
[----:B0-----:R-:W-:-:S10]  /*45b0*/  VIADD R19, R0, 0x800 ;  /* 0x0000080000137836 */ /* 0x001fd40000000000 */
[----:B------:R-:W-:Y:S01]  /*45c0*/  @UP0 ULDC UR7, c[0x0][0x44c] ;  /* 0x0001130000070ab9 */ /* 0x000fe20000000800 */
        /* <DEDUP_REMOVED lines=74> */
[----:B------:R-:W-:Y:S01]  /*4a70*/  VIADD R18, R0, 0xa00 ;  /* 0x00000a0000127836 */ /* 0x000fe20000000000 */
        /* <DEDUP_REMOVED lines=96> */
[----:B------:R-:W-:-:S03]  /*5080*/  IMAD.MOV.U32 R59, RZ, RZ, 0x40 ;  /* 0x00000040ff3b7424 */ /* 0x000fc600078e00ff */
[----:B------:R-:W-:Y:S01]  /*5090*/  IADD3 R20, R20, R21, RZ ;  /* 0x0000001514147210 */ /* 0x000fe20007ffe0ff */
        /* <DEDUP_REMOVED lines=9> */
[----:B------:R-:W-:Y:S02]  /*5130*/  IMAD.IADD R21, R60, 0x1, R21 ;  /* 0x000000013c157824 */ /* 0x000fe400078e0215 */
[----:B------:R-:W-:-:S05]  /*5140*/  IMAD.MOV.U32 R57, RZ, RZ, 0x1000 ;  /* 0x00001000ff397424 */ /* 0x000fca00078e00ff */
[----:B------:R-:W-:-:S04]  /*5150*/  SEL R57, R57, 0xf80, P1 ;  /* 0x00000f8039397807 */ /* 0x000fc80000800000 */
[----:B------:R-:W-:Y:S01]  /*5160*/  LOP3.LUT R57, R57, 0x1e00, RZ, 0xc0, !PT ;  /* 0x00001e0039397812 */ /* 0x000fe200078ec0ff */
        /* <DEDUP_REMOVED lines=15> */
[----:B------:R-:W-:Y:S02]  /*5260*/  SEL R20, R59, 0x3e, P1 ;  /* 0x0000003e3b147807 */ /* 0x000fe40000800000 */
[----:B------:R-:W-:Y:S02]  /*5270*/  PLOP3.LUT P1, PT, PT, PT, UP0, 0x80, 0x0 ;  /* 0x000000000000781c */ /* 0x000fe40003f2f008 */
        /* <DEDUP_REMOVED lines=10> */
[----:B------:R-:W-:-:S04]  /*5320*/  LEA.HI R20, R56, R23, RZ, 0x2 ;  /* 0x0000001738147211 */ /* 0x000fc800078f10ff */
[----:B------:R-:W-:-:S05]  /*5330*/  LOP3.LUT R20, R20, 0xfffffffc, RZ, 0xc0, !PT ;  /* 0xfffffffc14147812 */ /* 0x000fca00078ec0ff */
[----:B------:R-:W-:-:S05]  /*5340*/  IMAD.IADD R20, R23, 0x1, -R20 ;  /* 0x0000000117147824 */ /* 0x000fca00078e0a14 */
[----:B------:R-:W-:-:S04]  /*5350*/  LEA.HI R21, R20, R20, RZ, 0x1 ;  /* 0x0000001414157211 */ /* 0x000fc800078f08ff */
[----:B------:R-:W-:-:S05]  /*5360*/  LOP3.LUT R21, R21, 0x1ffffffe, RZ, 0xc0, !PT ;  /* 0x1ffffffe15157812 */ /* 0x000fca00078ec0ff */
[----:B------:R-:W-:-:S04]  /*5370*/  IMAD.IADD R21, R20, 0x1, -R21 ;  /* 0x0000000114157824 */ /* 0x000fc800078e0a15 */
[----:B------:R-:W-:-:S04]  /*5380*/  IMAD R186, R21, 0x8, R186 ;  /* 0x0000000815ba7824 */ /* 0x000fc800078e02ba */
[----:B------:R-:W-:Y:S01]  /*5390*/  @P1 IMAD.HI.U32 R21, R186, UR7, RZ ;  /* 0x00000007ba151c27 */ /* 0x000fe2000f8e00ff */
[----:B------:R-:W-:-:S03]  /*53a0*/  @UP0 ULDC UR7, c[0x0][0x450] ;  /* 0x0001140000070ab9 */ /* 0x000fc60000000800 */
[----:B------:R-:W-:Y:S01]  /*53b0*/  IMAD.MOV.U32 R20, RZ, RZ, R186 ;  /* 0x000000ffff147224 */ /* 0x000fe200078e00ba */
[----:B------:R-:W-:Y:S01]  /*53c0*/  @P1 SHF.R.U32.HI R20, RZ, UR7, R21 ;  /* 0x00000007ff141c19 */ /* 0x000fe20008011615 */
[----:B------:R-:W-:Y:S01]  /*53d0*/  ULDC UR7, c[0x0][0x2f0] ;  /* 0x0000bc0000077ab9 */ /* 0x000fe20000000800 */
[----:B------:R-:W0:Y:S03]  /*53e0*/  LDC R21, c[0x0][0x288] ;  /* 0x0000a200ff157b82 */ /* 0x000e260000000800 */
[----:B------:R-:W1:Y:S04]  /*53f0*/  SHFL.IDX PT, R57, R20, RZ, 0x1c1f ;  /* 0x001c1fff14397589 */ /* 0x000e6800000e0000 */
[----:B------:R-:W2:Y:S01]  /*5400*/  SHFL.IDX PT, R20, R20, 0x1, 0x1c1f ;  /* 0x003c1f0014147f89 */ /* 0x000ea200000e0000 */
[----:B------:R-:W-:-:S02]  /*5410*/  WARPGROUP.DEPBAR.LE gsb0, 0x0 ;  /* 0x00008000000079c5 */ /* 0x000fc40000010000 */
[----:B------:R-:W-:-:S06]  /*5420*/  WARPGROUP.ARRIVE ;  /* 0x00000000000079c5 */ /* 0x000fcc0000000000 */
[----:B------:R-:W-:Y:S03]  /*5430*/  HGMMA.64x64x16.F32.BF16 R24, gdesc[UR56], R24, gsb0 ;  /* 0x00e00000381879f0 */ /* 0x000fe60008001818 */
[----:B------:R-:W-:Y:S02]  /*5440*/  WARPGROUP.DEPBAR.LE gsb0, 0x0 ;  /* 0x00008000000079c5 */ /* 0x000fe40000010000 */
        /* <DEDUP_REMOVED lines=13> */
[----:B---3--:R-:W-:-:S02]  /*5520*/  IMAD R25, R22, -0x40, R59 ;  /* 0xffffffc016197824 */ /* 0x008fc400078e023b */
[----:B------:R-:W-:Y:S01]  /*5530*/  FMUL.FTZ R45, R45, UR6 ;  /* 0x000000062d2d7c20 */ /* 0x000fe20008410000 */
[----:B------:R-:W-:Y:S01]  /*5540*/  FMUL.FTZ R48, R48, UR6 ;  /* 0x0000000630307c20 */ /* 0x000fe20008410000 */
[----:B------:R-:W-:Y:S01]  /*5550*/  FMUL.FTZ R49, R49, UR6 ;  /* 0x0000000631317c20 */ /* 0x000fe20008410000 */
[----:B------:R-:W-:Y:S01]  /*5560*/  FMUL.FTZ R52, R52, UR6 ;  /* 0x0000000634347c20 */ /* 0x000fe20008410000 */
[----:B------:R-:W-:Y:S01]  /*5570*/  FMUL.FTZ R53, R53, UR6 ;  /* 0x0000000635357c20 */ /* 0x000fe20008410000 */
[----:B------:R-:W-:Y:S01]  /*5580*/  FMUL.FTZ R26, R26, UR6 ;  /* 0x000000061a1a7c20 */ /* 0x000fe20008410000 */
[----:B------:R3:W5:Y:S01]  /*5590*/  MUFU.TANH R58, R24 ;  /* 0x00000018003a7308 */ /* 0x0007620000002400 */
[----:B----4-:R-:W-:Y:S02]  /*55a0*/  VIADD R29, R25, 0x1 ;  /* 0x00000001191d7836 */ /* 0x010fe40000000000 */
[----:B------:R-:W-:Y:S01]  /*55b0*/  FMUL.FTZ R27, R27, UR6 ;  /* 0x000000061b1b7c20 */ /* 0x000fe20008410000 */
[----:B------:R-:W-:Y:S01]  /*55c0*/  FMUL.FTZ R30, R30, UR6 ;  /* 0x000000061e1e7c20 */ /* 0x000fe20008410000 */
[----:B------:R-:W-:Y:S01]  /*55d0*/  FMUL.FTZ R31, R31, UR6 ;  /* 0x000000061f1f7c20 */ /* 0x000fe20008410000 */
[----:B------:R-:W-:Y:S01]  /*55e0*/  FMUL.FTZ R34, R34, UR6 ;  /* 0x0000000622227c20 */ /* 0x000fe20008410000 */
[----:B------:R-:W-:Y:S01]  /*55f0*/  FMUL.FTZ R35, R35, UR6 ;  /* 0x0000000623237c20 */ /* 0x000fe20008410000 */
[----:B------:R-:W-:Y:S01]  /*5600*/  FMUL.FTZ R38, R38, UR6 ;  /* 0x0000000626267c20 */ /* 0x000fe20008410000 */
[----:B------:R4:W5:Y:S01]  /*5610*/  MUFU.TANH R61, R28 ;  /* 0x0000001c003d7308 */ /* 0x0009620000002400 */
[----:B---3--:R-:W-:-:S02]  /*5620*/  IMAD R24, R192, UR7, R25 ;  /* 0x00000007c0187c24 */ /* 0x008fc4000f8e0219 */
[----:B------:R-:W-:Y:S01]  /*5630*/  FMUL.FTZ R39, R39, UR6 ;  /* 0x0000000627277c20 */ /* 0x000fe20008410000 */
[----:B------:R-:W-:Y:S01]  /*5640*/  FMUL.FTZ R42, R42, UR6 ;  /* 0x000000062a2a7c20 */ /* 0x000fe20008410000 */
[----:B------:R-:W-:Y:S01]  /*5650*/  FMUL.FTZ R43, R43, UR6 ;  /* 0x000000062b2b7c20 */ /* 0x000fe20008410000 */
[----:B------:R-:W-:Y:S02]  /*5660*/  IMAD.IADD R24, R24, 0x1, -R193 ;  /* 0x0000000118187824 */ /* 0x000fe400078e0ac1 */
[----:B------:R-:W-:Y:S01]  /*5670*/  FMUL.FTZ R46, R46, UR6 ;  /* 0x000000062e2e7c20 */ /* 0x000fe20008410000 */
[----:B------:R-:W-:Y:S01]  /*5680*/  FMUL.FTZ R47, R47, UR6 ;  /* 0x000000062f2f7c20 */ /* 0x000fe20008410000 */
[----:B------:R3:W3:Y:S01]  /*5690*/  MUFU.TANH R63, R32 ;  /* 0x00000020003f7308 */ /* 0x0006e20000002400 */
[----:B----4-:R-:W-:Y:S02]  /*56a0*/  IMAD R28, R192, UR7, R29 ;  /* 0x00000007c01c7c24 */ /* 0x010fe4000f8e021d */
[----:B------:R-:W-:Y:S01]  /*56b0*/  FMUL.FTZ R50, R50, UR6 ;  /* 0x0000000632327c20 */ /* 0x000fe20008410000 */
[----:B------:R-:W-:Y:S01]  /*56c0*/  FMUL.FTZ R51, R51, UR6 ;  /* 0x0000000633337c20 */ /* 0x000fe20008410000 */
[----:B------:R-:W-:Y:S01]  /*56d0*/  FMUL.FTZ R54, R54, UR6 ;  /* 0x0000000636367c20 */ /* 0x000fe20008410000 */
[----:B------:R-:W-:Y:S01]  /*56e0*/  FMUL.FTZ R55, R55, UR6 ;  /* 0x0000000637377c20 */ /* 0x000fe20008410000 */
[----:B0-----:R-:W-:Y:S01]  /*56f0*/  IADD3 R25, R28, -R21, -R193 ;  /* 0x800000151c197210 */ /* 0x001fe20007ffe8c1 */
[----:B------:R-:W-:Y:S01]  /*5700*/  ULDC UR6, c[0x0][0xa80] ;  /* 0x0002a00000067ab9 */ /* 0x000fe20000000800 */
[----:B------:R0:W4:Y:S01]  /*5710*/  MUFU.TANH R64, R33 ;  /* 0x0000002100407308 */ /* 0x0001220000002400 */
[----:B------:R-:W-:Y:S01]  /*5720*/  IMAD R21, R192, UR7, -R21 ;  /* 0x00000007c0157c24 */ /* 0x000fe2000f8e0a15 */
[----:B-1----:R-:W-:-:S02]  /*5730*/  VIADDMNMX R57, R57, R25, R24, PT ;  /* 0x0000001939397246 */ /* 0x002fc40003800118 */
[----:B--2---:R-:W-:Y:S02]  /*5740*/  VIADDMNMX R24, R20, R25, R24, PT ;  /* 0x0000001914187246 */ /* 0x004fe40003800118 */
[C---:B------:R-:W-:Y:S02]  /*5750*/  ISETP.GT.AND P2, PT, R57.reuse, RZ, PT ;  /* 0x000000ff3900720c */ /* 0x040fe40003f44270 */
[C---:B------:R-:W-:Y:S01]  /*5760*/  ISETP.GT.AND P3, PT, R57.reuse, 0x1, PT ;  /* 0x000000013900780c */ /* 0x040fe20003f64270 */
[----:B------:R-:W1:Y:S01]  /*5770*/  MUFU.TANH R65, R36 ;  /* 0x0000002400417308 */ /* 0x000e620000002400 */
[----:B------:R-:W-:Y:S02]  /*5780*/  ISETP.GT.AND P4, PT, R57, 0x8, PT ;  /* 0x000000083900780c */ /* 0x000fe40003f84270 */
[----:B-----5:R-:W-:Y:S02]  /*5790*/  FSEL R28, R58, -INF , P2 ;  /* 0xff8000003a1c7808 */ /* 0x020fe40001000000 */
[----:B------:R-:W-:-:S02]  /*57a0*/  FSEL R29, R60, -INF , P3 ;  /* 0xff8000003c1d7808 */ /* 0x000fc40001800000 */
[----:B------:R-:W-:Y:S01]  /*57b0*/  ISETP.GT.AND P2, PT, R57, 0x9, PT ;  /* 0x000000093900780c */ /* 0x000fe20003f44270 */
[----:B------:R2:W5:Y:S01]  /*57c0*/  MUFU.TANH R59, R37 ;  /* 0x00000025003b7308 */ /* 0x0005620000002400 */
[----:B---3--:R-:W-:Y:S02]  /*57d0*/  FSEL R32, R61, -INF , P4 ;  /* 0xff8000003d207808 */ /* 0x008fe40002000000 */
[C---:B------:R-:W-:Y:S02]  /*57e0*/  ISETP.GT.AND P3, PT, R57.reuse, 0x10, PT ;  /* 0x000000103900780c */ /* 0x040fe40003f64270 */
[----:B0-----:R-:W-:Y:S02]  /*57f0*/  FSEL R33, R62, -INF , P2 ;  /* 0xff8000003e217808 */ /* 0x001fe40001000000 */
[----:B------:R-:W-:Y:S01]  /*5800*/  ISETP.GT.AND P2, PT, R57, 0x11, PT ;  /* 0x000000113900780c */ /* 0x000fe20003f44270 */
[----:B------:R0:W3:Y:S01]  /*5810*/  MUFU.TANH R66, R40 ;  /* 0x0000002800427308 */ /* 0x0000e20000002400 */
[----:B--2---:R-:W-:-:S02]  /*5820*/  FMNMX.FTZ R37, R28, R29, !PT ;  /* 0x0000001d1c257209 */ /* 0x004fc40007810000 */
[----:B------:R-:W-:Y:S02]  /*5830*/  FSEL R36, R63, -INF , P3 ;  /* 0xff8000003f247808 */ /* 0x000fe40001800000 */
[C---:B------:R-:W-:Y:S02]  /*5840*/  ISETP.GT.AND P3, PT, R57.reuse, 0x18, PT ;  /* 0x000000183900780c */ /* 0x040fe40003f64270 */
[----:B------:R-:W-:Y:S01]  /*5850*/  ISETP.GT.AND P4, PT, R24, 0x8, PT ;  /* 0x000000081800780c */ /* 0x000fe20003f84270 */
[----:B------:R2:W3:Y:S01]  /*5860*/  MUFU.TANH R67, R41 ;  /* 0x0000002900437308 */ /* 0x0004e20000002400 */
[----:B0-----:R-:W-:Y:S02]  /*5870*/  FMNMX.FTZ R40, R32, R37, !PT ;  /* 0x0000002520287209 */ /* 0x001fe40007810000 */
[----:B----4-:R-:W-:Y:S02]  /*5880*/  FSEL R37, R64, -INF , P2 ;  /* 0xff80000040257808 */ /* 0x010fe40001000000 */
[----:B------:R-:W-:-:S02]  /*5890*/  ISETP.GT.AND P2, PT, R57, 0x19, PT ;  /* 0x000000193900780c */ /* 0x000fc40003f44270 */
[----:B------:R-:W-:Y:S01]  /*58a0*/  ISETP.GT.AND P5, PT, R24, 0x28, PT ;  /* 0x000000281800780c */ /* 0x000fe20003fa4270 */
[----:B------:R0:W4:Y:S01]  /*58b0*/  MUFU.TANH R68, R44 ;  /* 0x0000002c00447308 */ /* 0x0001220000002400 */
[----:B--2---:R-:W-:Y:S02]  /*58c0*/  FMNMX.FTZ R41, R33, R40, !PT ;  /* 0x0000002821297209 */ /* 0x004fe40007810000 */
[----:B-1----:R-:W-:Y:S02]  /*58d0*/  FSEL R40, R65, -INF , P3 ;  /* 0xff80000041287808 */ /* 0x002fe40001800000 */
[----:B------:R-:W-:Y:S02]  /*58e0*/  ISETP.GT.AND P3, PT, R57, 0x20, PT ;  /* 0x000000203900780c */ /* 0x000fe40003f64270 */
[----:B------:R-:W-:Y:S01]  /*58f0*/  R2UR UR7, R21 ;  /* 0x00000000150772ca */ /* 0x000fe200000e0000 */
[----:B------:R1:W2:Y:S01]  /*5900*/  MUFU.TANH R60, R45 ;  /* 0x0000002d003c7308 */ /* 0x0002a20000002400 */
[----:B0-----:R-:W-:-:S02]  /*5910*/  FMNMX.FTZ R44, R36, R41, !PT ;  /* 0x00000029242c7209 */ /* 0x001fc40007810000 */
[----:B-----5:R-:W-:Y:S02]  /*5920*/  FSEL R41, R59, -INF , P2 ;  /* 0xff8000003b297808 */ /* 0x020fe40001000000 */
[----:B------:R-:W-:-:S03]  /*5930*/  ISETP.GT.AND P2, PT, R57, 0x21, PT ;  /* 0x000000213900780c */ /* 0x000fc60003f44270 */
[----:B------:R4:W0:Y:S01]  /*5940*/  MUFU.TANH R61, R48 ;  /* 0x00000030003d7308 */ /* 0x0008220000002400 */
[----:B-1----:R-:W-:Y:S02]  /*5950*/  FMNMX.FTZ R45, R37, R44, !PT ;  /* 0x0000002c252d7209 */ /* 0x002fe40007810000 */
[----:B---3--:R-:W-:Y:S02]  /*5960*/  FSEL R44, R66, -INF , P3 ;  /* 0xff800000422c7808 */ /* 0x008fe40001800000 */
[----:B------:R-:W-:Y:S02]  /*5970*/  FMNMX.FTZ R58, R40, R45, !PT ;  /* 0x0000002d283a7209 */ /* 0x000fe40007810000 */
[----:B------:R-:W-:Y:S01]  /*5980*/  ISETP.GT.AND P3, PT, R57, 0x28, PT ;  /* 0x000000283900780c */ /* 0x000fe20003f64270 */
[----:B------:R2:W1:Y:S01]  /*5990*/  MUFU.TANH R62, R49 ;  /* 0x00000031003e7308 */ /* 0x0004620000002400 */
[----:B------:R-:W-:Y:S02]  /*59a0*/  FMNMX.FTZ R59, R41, R58, !PT ;  /* 0x0000003a293b7209 */ /* 0x000fe40007810000 */
[----:B------:R-:W-:-:S02]  /*59b0*/  FSEL R45, R67, -INF , P2 ;  /* 0xff800000432d7808 */ /* 0x000fc40001000000 */
[----:B------:R-:W-:Y:S02]  /*59c0*/  FMNMX.FTZ R58, R44, R59, !PT ;  /* 0x0000003b2c3a7209 */ /* 0x000fe40007810000 */
[----:B------:R-:W-:Y:S01]  /*59d0*/  ISETP.GT.AND P2, PT, R57, 0x29, PT ;  /* 0x000000293900780c */ /* 0x000fe20003f44270 */
[----:B------:R0:W3:Y:S01]  /*59e0*/  MUFU.TANH R63, R52 ;  /* 0x00000034003f7308 */ /* 0x0000e20000002400 */
[----:B----4-:R-:W-:Y:S02]  /*59f0*/  FSEL R48, R68, -INF , P3 ;  /* 0xff80000044307808 */ /* 0x010fe40001800000 */
[----:B------:R-:W-:Y:S02]  /*5a00*/  FMNMX.FTZ R59, R45, R58, !PT ;  /* 0x0000003a2d3b7209 */ /* 0x000fe40007810000 */
[----:B------:R-:W-:Y:S02]  /*5a10*/  ISETP.GT.AND P3, PT, R57, 0x30, PT ;  /* 0x000000303900780c */ /* 0x000fe40003f64270 */
[----:B--2---:R-:W-:Y:S01]  /*5a20*/  FSEL R49, R60, -INF , P2 ;  /* 0xff8000003c317808 */ /* 0x004fe20001000000 */
[----:B------:R3:W2:Y:S01]  /*5a30*/  MUFU.TANH R64, R53 ;  /* 0x0000003500407308 */ /* 0x0006a20000002400 */
[----:B------:R-:W-:-:S02]  /*5a40*/  FMNMX.FTZ R58, R48, R59, !PT ;  /* 0x0000003b303a7209 */ /* 0x000fc40007810000 */
[----:B------:R-:W-:Y:S02]  /*5a50*/  ISETP.GT.AND P2, PT, R57, 0x31, PT ;  /* 0x000000313900780c */ /* 0x000fe40003f44270 */
[----:B0-----:R-:W-:Y:S02]  /*5a60*/  FSEL R52, R61, -INF , P3 ;  /* 0xff8000003d347808 */ /* 0x001fe40001800000 */
[----:B------:R-:W-:Y:S01]  /*5a70*/  FMNMX.FTZ R59, R49, R58, !PT ;  /* 0x0000003a313b7209 */ /* 0x000fe20007810000 */
[----:B------:R-:W0:Y:S01]  /*5a80*/  MUFU.TANH R26, R26 ;  /* 0x0000001a001a7308 */ /* 0x000e220000002400 */
[----:B------:R-:W-:Y:S02]  /*5a90*/  ISETP.GT.AND P3, PT, R57, 0x38, PT ;  /* 0x000000383900780c */ /* 0x000fe40003f64270 */
[----:B-1----:R-:W-:Y:S02]  /*5aa0*/  FSEL R58, R62, -INF , P2 ;  /* 0xff8000003e3a7808 */ /* 0x002fe40001000000 */
[----:B------:R-:W-:-:S02]  /*5ab0*/  FMNMX.FTZ R59, R52, R59, !PT ;  /* 0x0000003b343b7209 */ /* 0x000fc40007810000 */
[----:B------:R-:W-:Y:S01]  /*5ac0*/  ISETP.GT.AND P2, PT, R57, 0x39, PT ;  /* 0x000000393900780c */ /* 0x000fe20003f44270 */
[----:B------:R-:W1:Y:S01]  /*5ad0*/  MUFU.TANH R27, R27 ;  /* 0x0000001b001b7308 */ /* 0x000e620000002400 */
[----:B---3--:R-:W-:Y:S02]  /*5ae0*/  FSEL R53, R63, -INF , P3 ;  /* 0xff8000003f357808 */ /* 0x008fe40001800000 */
[----:B------:R-:W-:Y:S02]  /*5af0*/  FMNMX.FTZ R60, R58, R59, !PT ;  /* 0x0000003b3a3c7209 */ /* 0x000fe40007810000 */
[----:B--2---:R-:W-:Y:S02]  /*5b00*/  FSEL R57, R64, -INF , P2 ;  /* 0xff80000040397808 */ /* 0x004fe40001000000 */
[----:B------:R-:W-:Y:S01]  /*5b10*/  FMNMX.FTZ R60, R53, R60, !PT ;  /* 0x0000003c353c7209 */ /* 0x000fe20007810000 */
[----:B------:R-:W2:Y:S01]  /*5b20*/  MUFU.TANH R30, R30 ;  /* 0x0000001e001e7308 */ /* 0x000ea20000002400 */
[----:B------:R-:W-:-:S02]  /*5b30*/  ISETP.GT.AND P2, PT, R24, RZ, PT ;  /* 0x000000ff1800720c */ /* 0x000fc40003f44270 */
[----:B------:R-:W-:Y:S02]  /*5b40*/  FMNMX.FTZ R60, R57, R60, !PT ;  /* 0x0000003c393c7209 */ /* 0x000fe40007810000 */
[----:B------:R-:W-:Y:S02]  /*5b50*/  ISETP.GT.AND P3, PT, R24, 0x1, PT ;  /* 0x000000011800780c */ /* 0x000fe40003f64270 */
[----:B0-----:R-:W-:Y:S01]  /*5b60*/  FSEL R20, R26, -INF , P2 ;  /* 0xff8000001a147808 */ /* 0x001fe20001000000 */
[----:B------:R-:W0:Y:S01]  /*5b70*/  SHFL.BFLY PT, R59, R60, 0x2, 0x1f ;  /* 0x0c401f003c3b7f89 */ /* 0x000e2200000e0000 */
[----:B------:R3:W4:Y:S01]  /*5b80*/  MUFU.TANH R61, R31 ;  /* 0x0000001f003d7308 */ /* 0x0007220000002400 */
[----:B-1----:R-:W-:Y:S02]  /*5b90*/  FSEL R25, R27, -INF , P3 ;  /* 0xff8000001b197808 */ /* 0x002fe40001800000 */
[C---:B------:R-:W-:Y:S02]  /*5ba0*/  ISETP.GT.AND P2, PT, R24.reuse, 0x9, PT ;  /* 0x000000091800780c */ /* 0x040fe40003f44270 */
[----:B------:R-:W-:-:S03]  /*5bb0*/  ISETP.GT.AND P3, PT, R24, 0x10, PT ;  /* 0x000000101800780c */ /* 0x000fc60003f64270 */
[----:B------:R1:W5:Y:S01]  /*5bc0*/  MUFU.TANH R62, R34 ;  /* 0x00000022003e7308 */ /* 0x0003620000002400 */
[----:B--2---:R-:W-:Y:S02]  /*5bd0*/  FSEL R26, R30, -INF , P4 ;  /* 0xff8000001e1a7808 */ /* 0x004fe40002000000 */
[----:B---3--:R-:W-:Y:S02]  /*5be0*/  FMNMX.FTZ R31, R20, R25, !PT ;  /* 0x00000019141f7209 */ /* 0x008fe40007810000 */
[----:B------:R-:W-:-:S03]  /*5bf0*/  ISETP.GT.AND P4, PT, R24, 0x19, PT ;  /* 0x000000191800780c */ /* 0x000fc60003f84270 */
[----:B------:R2:W3:Y:S01]  /*5c00*/  MUFU.TANH R63, R35 ;  /* 0x00000023003f7308 */ /* 0x0004e20000002400 */
[----:B----4-:R-:W-:Y:S02]  /*5c10*/  FSEL R27, R61, -INF , P2 ;  /* 0xff8000003d1b7808 */ /* 0x010fe40001000000 */
[----:B-1----:R-:W-:Y:S02]  /*5c20*/  FMNMX.FTZ R34, R26, R31, !PT ;  /* 0x0000001f1a227209 */ /* 0x002fe40007810000 */
[----:B------:R-:W-:Y:S02]  /*5c30*/  ISETP.GT.AND P2, PT, R24, 0x11, PT ;  /* 0x000000111800780c */ /* 0x000fe40003f44270 */
[----:B0-----:R-:W-:Y:S01]  /*5c40*/  FMNMX.FTZ R59, R60, R59, !PT ;  /* 0x0000003b3c3b7209 */ /* 0x001fe20007810000 */
[----:B------:R0:W1:Y:S01]  /*5c50*/  MUFU.TANH R64, R38 ;  /* 0x0000002600407308 */ /* 0x0000620000002400 */
[----:B-----5:R-:W-:Y:S02]  /*5c60*/  FSEL R30, R62, -INF , P3 ;  /* 0xff8000003e1e7808 */ /* 0x020fe40001800000 */
[----:B--2---:R-:W-:Y:S01]  /*5c70*/  FMNMX.FTZ R35, R27, R34, !PT ;  /* 0x000000221b237209 */ /* 0x004fe20007810000 */
[----:B------:R-:W2:Y:S01]  /*5c80*/  SHFL.BFLY PT, R168, R59, 0x1, 0x1f ;  /* 0x0c201f003ba87f89 */ /* 0x000ea200000e0000 */
[----:B------:R-:W-:-:S03]  /*5c90*/  ISETP.GT.AND P3, PT, R24, 0x18, PT ;  /* 0x000000181800780c */ /* 0x000fc60003f64270 */
[----:B------:R4:W5:Y:S01]  /*5ca0*/  MUFU.TANH R60, R39 ;  /* 0x00000027003c7308 */ /* 0x0009620000002400 */
[----:B---3--:R-:W-:Y:S02]  /*5cb0*/  FSEL R31, R63, -INF , P2 ;  /* 0xff8000003f1f7808 */ /* 0x008fe40001000000 */
[----:B0-----:R-:W-:Y:S02]  /*5cc0*/  FMNMX.FTZ R38, R30, R35, !PT ;  /* 0x000000231e267209 */ /* 0x001fe40007810000 */
[----:B------:R-:W-:-:S03]  /*5cd0*/  ISETP.GT.AND P2, PT, R24, 0x20, PT ;  /* 0x000000201800780c */ /* 0x000fc60003f44270 */
[----:B------:R0:W3:Y:S01]  /*5ce0*/  MUFU.TANH R65, R42 ;  /* 0x0000002a00417308 */ /* 0x0000e20000002400 */
[----:B-1----:R-:W-:Y:S02]  /*5cf0*/  FSEL R34, R64, -INF , P3 ;  /* 0xff80000040227808 */ /* 0x002fe40001800000 */
[----:B----4-:R-:W-:Y:S02]  /*5d00*/  FMNMX.FTZ R39, R31, R38, !PT ;  /* 0x000000261f277209 */ /* 0x010fe40007810000 */
[----:B------:R-:W-:-:S03]  /*5d10*/  ISETP.GT.AND P3, PT, R24, 0x21, PT ;  /* 0x000000211800780c */ /* 0x000fc60003f64270 */
[----:B------:R1:W4:Y:S01]  /*5d20*/  MUFU.TANH R66, R43 ;  /* 0x0000002b00427308 */ /* 0x0003220000002400 */
[----:B-----5:R-:W-:Y:S02]  /*5d30*/  FSEL R35, R60, -INF , P4 ;  /* 0xff8000003c237808 */ /* 0x020fe40002000000 */
[----:B0-----:R-:W-:Y:S02]  /*5d40*/  FMNMX.FTZ R42, R34, R39, !PT ;  /* 0x00000027222a7209 */ /* 0x001fe40007810000 */
[----:B--2---:R-:W-:Y:S02]  /*5d50*/  FMNMX.FTZ R168, R59, R168, !PT ;  /* 0x000000a83ba87209 */ /* 0x004fe40007810000 */
[----:B------:R-:W-:Y:S01]  /*5d60*/  ISETP.GT.AND P4, PT, R24, 0x29, PT ;  /* 0x000000291800780c */ /* 0x000fe20003f84270 */
[----:B------:R0:W2:Y:S01]  /*5d70*/  MUFU.TANH R67, R46 ;  /* 0x0000002e00437308 */ /* 0x0000a20000002400 */
[----:B---3--:R-:W-:Y:S02]  /*5d80*/  FSEL R38, R65, -INF , P2 ;  /* 0xff80000041267808 */ /* 0x008fe40001000000 */
[----:B-1----:R-:W-:-:S02]  /*5d90*/  FMNMX.FTZ R43, R35, R42, !PT ;  /* 0x0000002a232b7209 */ /* 0x002fc40007810000 */
[----:B------:R-:W-:-:S03]  /*5da0*/  ISETP.GT.AND P2, PT, R24, 0x30, PT ;  /* 0x000000301800780c */ /* 0x000fc60003f44270 */
[----:B------:R1:W3:Y:S01]  /*5db0*/  MUFU.TANH R68, R47 ;  /* 0x0000002f00447308 */ /* 0x0002e20000002400 */
[----:B----4-:R-:W-:Y:S02]  /*5dc0*/  FSEL R39, R66, -INF , P3 ;  /* 0xff80000042277808 */ /* 0x010fe40001800000 */
[----:B0-----:R-:W-:Y:S01]  /*5dd0*/  FMNMX.FTZ R46, R38, R43, !PT ;  /* 0x0000002b262e7209 */ /* 0x001fe20007810000 */
[C---:B------:R-:W-:Y:S01]  /*5de0*/  FMUL.FTZ R43, R168.reuse, UR6 ;  /* 0x00000006a82b7c20 */ /* 0x040fe20008410000 */
[----:B------:R-:W-:-:S03]  /*5df0*/  FSETP.NEU.FTZ.AND P3, PT, R168, -INF , PT ;  /* 0xff800000a800780b */ /* 0x000fc60003f7d000 */
[----:B------:R0:W4:Y:S01]  /*5e00*/  MUFU.TANH R61, R50 ;  /* 0x00000032003d7308 */ /* 0x0001220000002400 */
[----:B--2---:R-:W-:Y:S02]  /*5e10*/  FSEL R42, R67, -INF , P5 ;  /* 0xff800000432a7808 */ /* 0x004fe40002800000 */
[----:B-1----:R-:W-:Y:S02]  /*5e20*/  FMNMX.FTZ R47, R39, R46, !PT ;  /* 0x0000002e272f7209 */ /* 0x002fe40007810000 */
[----:B------:R-:W-:Y:S02]  /*5e30*/  FSEL R59, R43, RZ, P3 ;  /* 0x000000ff2b3b7208 */ /* 0x000fe40001800000 */
[----:B------:R-:W-:Y:S01]  /*5e40*/  ISETP.GT.AND P3, PT, R24, 0x31, PT ;  /* 0x000000311800780c */ /* 0x000fe20003f64270 */
[----:B------:R-:W1:Y:S01]  /*5e50*/  MUFU.TANH R51, R51 ;  /* 0x0000003300337308 */ /* 0x000e620000002400 */
[----:B---3--:R-:W-:Y:S01]  /*5e60*/  FSEL R43, R68, -INF , P4 ;  /* 0xff800000442b7808 */ /* 0x008fe20002000000 */
[--C-:B------:R-:W-:Y:S01]  /*5e70*/  FFMA.FTZ R170, R28, UR6, -R59.reuse ;  /* 0x000000061caa7c23 */ /* 0x100fe2000801083b */
[----:B0-----:R-:W-:Y:S01]  /*5e80*/  FMNMX.FTZ R50, R42, R47, !PT ;  /* 0x0000002f2a327209 */ /* 0x001fe20007810000 */
[--C-:B------:R-:W-:Y:S01]  /*5e90*/  FFMA.FTZ R171, R29, UR6, -R59.reuse ;  /* 0x000000061dab7c23 */ /* 0x100fe2000801083b */
[--C-:B------:R-:W-:Y:S01]  /*5ea0*/  FFMA.FTZ R173, R33, UR6, -R59.reuse ;  /* 0x0000000621ad7c23 */ /* 0x100fe2000801083b */
[--C-:B------:R-:W-:Y:S01]  /*5eb0*/  FFMA.FTZ R172, R32, UR6, -R59.reuse ;  /* 0x0000000620ac7c23 */ /* 0x100fe2000801083b */
[----:B------:R-:W-:Y:S01]  /*5ec0*/  FMNMX.FTZ R47, R43, R50, !PT ;  /* 0x000000322b2f7209 */ /* 0x000fe20007810000 */
[----:B------:R-:W0:Y:S01]  /*5ed0*/  MUFU.TANH R54, R54 ;  /* 0x0000003600367308 */ /* 0x000e220000002400 */
[----:B----4-:R-:W-:Y:S01]  /*5ee0*/  FSEL R46, R61, -INF , P2 ;  /* 0xff8000003d2e7808 */ /* 0x010fe20001000000 */
[--C-:B------:R-:W-:Y:S01]  /*5ef0*/  FFMA.FTZ R174, R36, UR6, -R59.reuse ;  /* 0x0000000624ae7c23 */ /* 0x100fe2000801083b */
[----:B------:R-:W-:Y:S01]  /*5f00*/  ISETP.GT.AND P2, PT, R24, 0x38, PT ;  /* 0x000000381800780c */ /* 0x000fe20003f44270 */
[--C-:B------:R-:W-:Y:S01]  /*5f10*/  FFMA.FTZ R175, R37, UR6, -R59.reuse ;  /* 0x0000000625af7c23 */ /* 0x100fe2000801083b */
[--C-:B------:R-:W-:Y:S01]  /*5f20*/  FFMA.FTZ R176, R40, UR6, -R59.reuse ;  /* 0x0000000628b07c23 */ /* 0x100fe2000801083b */
[--C-:B------:R-:W-:Y:S01]  /*5f30*/  FFMA.FTZ R177, R41, UR6, -R59.reuse ;  /* 0x0000000629b17c23 */ /* 0x100fe2000801083b */
[--C-:B------:R-:W-:Y:S01]  /*5f40*/  FFMA.FTZ R178, R44, UR6, -R59.reuse ;  /* 0x000000062cb27c23 */ /* 0x100fe2000801083b */
[----:B------:R-:W2:Y:S01]  /*5f50*/  MUFU.TANH R55, R55 ;  /* 0x0000003700377308 */ /* 0x000ea20000002400 */
[----:B-1----:R-:W-:Y:S01]  /*5f60*/  FSEL R28, R51, -INF , P3 ;  /* 0xff800000331c7808 */ /* 0x002fe20001800000 */
[--C-:B------:R-:W-:Y:S01]  /*5f70*/  FFMA.FTZ R179, R45, UR6, -R59.reuse ;  /* 0x000000062db37c23 */ /* 0x100fe2000801083b */
[----:B------:R-:W-:Y:S01]  /*5f80*/  FMNMX.FTZ R51, R46, R47, !PT ;  /* 0x0000002f2e337209 */ /* 0x000fe20007810000 */
[--C-:B------:R-:W-:Y:S01]  /*5f90*/  FFMA.FTZ R180, R48, UR6, -R59.reuse ;  /* 0x0000000630b47c23 */ /* 0x100fe2000801083b */
[----:B------:R-:W-:Y:S01]  /*5fa0*/  ISETP.GT.AND P3, PT, R24, 0x39, PT ;  /* 0x000000391800780c */ /* 0x000fe20003f64270 */
[--C-:B------:R-:W-:Y:S01]  /*5fb0*/  FFMA.FTZ R181, R49, UR6, -R59.reuse ;  /* 0x0000000631b57c23 */ /* 0x100fe2000801083b */
[----:B------:R-:W-:Y:S01]  /*5fc0*/  FMNMX.FTZ R24, R28, R51, !PT ;  /* 0x000000331c187209 */ /* 0x000fe20007810000 */
[--C-:B------:R-:W-:Y:S01]  /*5fd0*/  FFMA.FTZ R182, R52, UR6, -R59.reuse ;  /* 0x0000000634b67c23 */ /* 0x100fe2000801083b */
[----:B0-----:R-:W-:Y:S01]  /*5fe0*/  FSEL R47, R54, -INF , P2 ;  /* 0xff800000362f7808 */ /* 0x001fe20001000000 */
[--C-:B------:R-:W-:Y:S01]  /*5ff0*/  FFMA.FTZ R197, R58, UR6, -R59.reuse ;  /* 0x000000063ac57c23 */ /* 0x100fe2000801083b */
[--C-:B------:R-:W-:Y:S01]  /*6000*/  FFMA.FTZ R183, R53, UR6, -R59.reuse ;  /* 0x0000000635b77c23 */ /* 0x100fe2000801083b */
[----:B------:R-:W-:Y:S01]  /*6010*/  FFMA.FTZ R200, R57, UR6, -R59 ;  /* 0x0000000639c87c23 */ /* 0x000fe2000801083b */
[----:B------:R-:W-:Y:S01]  /*6020*/  FMNMX.FTZ R24, R47, R24, !PT ;  /* 0x000000182f187209 */ /* 0x000fe20007810000 */
[----:B------:R-:W-:Y:S01]  /*6030*/  MUFU.EX2 R170, R170 ;  /* 0x000000aa00aa7308 */ /* 0x000fe20000000800 */
[----:B--2---:R-:W-:-:S04]  /*6040*/  FSEL R29, R55, -INF , P3 ;  /* 0xff800000371d7808 */ /* 0x004fc80001800000 */
[----:B------:R-:W-:-:S03]  /*6050*/  FMNMX.FTZ R24, R29, R24, !PT ;  /* 0x000000181d187209 */ /* 0x000fc60007810000 */
[----:B------:R-:W0:Y:S02]  /*6060*/  MUFU.EX2 R171, R171 ;  /* 0x000000ab00ab7308 */ /* 0x000e240000000800 */
[----:B------:R-:W1:Y:S06]  /*6070*/  SHFL.BFLY PT, R33, R24, 0x2, 0x1f ;  /* 0x0c401f0018217f89 */ /* 0x000e6c00000e0000 */
[----:B------:R-:W-:Y:S08]  /*6080*/  MUFU.EX2 R172, R172 ;  /* 0x000000ac00ac7308 */ /* 0x000ff00000000800 */
[----:B------:R-:W2:Y:S01]  /*6090*/  MUFU.EX2 R173, R173 ;  /* 0x000000ad00ad7308 */ /* 0x000ea20000000800 */
[----:B0-----:R-:W-:Y:S01]  /*60a0*/  F2FP.BF16.F32.PACK_AB R152, R171, R170 ;  /* 0x000000aaab98723e */ /* 0x001fe200000010ff */
[----:B------:R-:W-:-:S06]  /*60b0*/  FADD.FTZ R171, R170, R171 ;  /* 0x000000abaaab7221 */ /* 0x000fcc0000010000 */
[----:B------:R-:W-:Y:S01]  /*60c0*/  MUFU.EX2 R174, R174 ;  /* 0x000000ae00ae7308 */ /* 0x000fe20000000800 */
[----:B-1----:R-:W-:-:S07]  /*60d0*/  FMNMX.FTZ R33, R24, R33, !PT ;  /* 0x0000002118217209 */ /* 0x002fce0007810000 */
[----:B------:R-:W0:Y:S01]  /*60e0*/  MUFU.EX2 R175, R175 ;  /* 0x000000af00af7308 */ /* 0x000e220000000800 */
[----:B------:R-:W1:Y:S01]  /*60f0*/  SHFL.BFLY PT, R24, R33, 0x1, 0x1f ;  /* 0x0c201f0021187f89 */ /* 0x000e6200000e0000 */
[----:B--2---:R-:W-:Y:S01]  /*6100*/  F2FP.BF16.F32.PACK_AB R154, R173, R172 ;  /* 0x000000acad9a723e */ /* 0x004fe200000010ff */
[----:B------:R-:W-:-:S04]  /*6110*/  FADD.FTZ R172, R172, R171 ;  /* 0x000000abacac7221 */ /* 0x000fc80000010000 */
[----:B------:R-:W-:Y:S01]  /*6120*/  FADD.FTZ R173, R173, R172 ;  /* 0x000000acadad7221 */ /* 0x000fe20000010000 */
[----:B------:R-:W-:Y:S08]  /*6130*/  MUFU.EX2 R176, R176 ;  /* 0x000000b000b07308 */ /* 0x000ff00000000800 */
[----:B------:R-:W2:Y:S01]  /*6140*/  MUFU.EX2 R177, R177 ;  /* 0x000000b100b17308 */ /* 0x000ea20000000800 */
[----:B0-----:R-:W-:Y:S01]  /*6150*/  F2FP.BF16.F32.PACK_AB R156, R175, R174 ;  /* 0x000000aeaf9c723e */ /* 0x001fe200000010ff */
[----:B------:R-:W-:-:S04]  /*6160*/  FADD.FTZ R174, R174, R173 ;  /* 0x000000adaeae7221 */ /* 0x000fc80000010000 */
[----:B------:R-:W-:Y:S02]  /*6170*/  FADD.FTZ R175, R175, R174 ;  /* 0x000000aeafaf7221 */ /* 0x000fe40000010000 */
[----:B------:R-:W-:Y:S01]  /*6180*/  MUFU.EX2 R178, R178 ;  /* 0x000000b200b27308 */ /* 0x000fe20000000800 */
[----:B-1----:R-:W-:-:S04]  /*6190*/  FMNMX.FTZ R169, R33, R24, !PT ;  /* 0x0000001821a97209 */ /* 0x002fc80007810000 */
[C---:B------:R-:W-:Y:S01]  /*61a0*/  FSETP.NEU.FTZ.AND P2, PT, R169.reuse, -INF , PT ;  /* 0xff800000a900780b */ /* 0x040fe20003f5d000 */
[----:B------:R-:W-:Y:S02]  /*61b0*/  FMUL.FTZ R24, R169, UR6 ;  /* 0x00000006a9187c20 */ /* 0x000fe40008410000 */
[----:B------:R-:W0:Y:S01]  /*61c0*/  MUFU.EX2 R179, R179 ;  /* 0x000000b300b37308 */ /* 0x000e220000000800 */
[----:B--2---:R-:W-:Y:S01]  /*61d0*/  F2FP.BF16.F32.PACK_AB R158, R177, R176 ;  /* 0x000000b0b19e723e */ /* 0x004fe200000010ff */
[----:B------:R-:W-:Y:S01]  /*61e0*/  FADD.FTZ R176, R176, R175 ;  /* 0x000000afb0b07221 */ /* 0x000fe20000010000 */
[----:B------:R-:W-:Y:S02]  /*61f0*/  FSEL R32, R24, RZ, P2 ;  /* 0x000000ff18207208 */ /* 0x000fe40001000000 */
[----:B------:R-:W-:Y:S01]  /*6200*/  ISETP.NE.AND P2, PT, R69, RZ, PT ;  /* 0x000000ff4500720c */ /* 0x000fe20003f45270 */
[----:B------:R-:W-:Y:S02]  /*6210*/  FADD.FTZ R177, R177, R176 ;  /* 0x000000b0b1b17221 */ /* 0x000fe40000010000 */
[--C-:B------:R-:W-:Y:S01]  /*6220*/  FFMA.FTZ R198, R20, UR6, -R32.reuse ;  /* 0x0000000614c67c23 */ /* 0x100fe20008010820 */
[-C--:B------:R-:W-:Y:S01]  /*6230*/  LEA.HI R20, R56, R23.reuse, RZ, 0x4 ;  /* 0x0000001738147211 */ /* 0x080fe200078f20ff */
[--C-:B------:R-:W-:Y:S01]  /*6240*/  FFMA.FTZ R199, R25, UR6, -R32.reuse ;  /* 0x0000000619c77c23 */ /* 0x100fe20008010820 */
[--C-:B------:R-:W-:Y:S01]  /*6250*/  FFMA.FTZ R202, R27, UR6, -R32.reuse ;  /* 0x000000061bca7c23 */ /* 0x100fe20008010820 */
[--C-:B------:R-:W-:Y:S01]  /*6260*/  FFMA.FTZ R204, R31, UR6, -R32.reuse ;  /* 0x000000061fcc7c23 */ /* 0x100fe20008010820 */
[----:B------:R-:W-:Y:S01]  /*6270*/  LOP3.LUT R24, R20, 0xfffffff0, RZ, 0xc0, !PT ;  /* 0xfffffff014187812 */ /* 0x000fe200078ec0ff */
[--C-:B------:R-:W-:Y:S01]  /*6280*/  FFMA.FTZ R201, R26, UR6, -R32.reuse ;  /* 0x000000061ac97c23 */ /* 0x100fe20008010820 */
[----:B------:R-:W-:Y:S01]  /*6290*/  LEA.HI R56, R56, R23, RZ, 0x5 ;  /* 0x0000001738387211 */ /* 0x000fe200078f28ff */
[----:B------:R-:W-:Y:S01]  /*62a0*/  FFMA.FTZ R203, R30, UR6, -R32 ;  /* 0x000000061ecb7c23 */ /* 0x000fe20008010820 */
[----:B------:R-:W-:Y:S01]  /*62b0*/  SHF.R.U32.HI R31, RZ, 0x1, R20 ;  /* 0x00000001ff1f7819 */ /* 0x000fe20000011614 */
[----:B------:R-:W-:-:S02]  /*62c0*/  IMAD.IADD R24, R23, 0x1, -R24 ;  /* 0x0000000117187824 */ /* 0x000fc400078e0a18 */
[--C-:B------:R-:W-:Y:S01]  /*62d0*/  FFMA.FTZ R205, R34, UR6, -R32.reuse ;  /* 0x0000000622cd7c23 */ /* 0x100fe20008010820 */
[----:B------:R-:W-:Y:S02]  /*62e0*/  IMAD.SHL.U32 R56, R56, 0x20, RZ ;  /* 0x0000002038387824 */ /* 0x000fe400078e00ff */
[----:B------:R-:W-:Y:S01]  /*62f0*/  FFMA.FTZ R206, R35, UR6, -R32 ;  /* 0x0000000623ce7c23 */ /* 0x000fe20008010820 */
[----:B------:R-:W-:Y:S01]  /*6300*/  @!P2 VIADD R20, R195, 0x38840 ;  /* 0x00038840c314a836 */ /* 0x000fe20000000000 */
[----:B------:R-:W-:Y:S01]  /*6310*/  SHF.R.S32.HI R25, RZ, 0x1f, R24 ;  /* 0x0000001fff197819 */ /* 0x000fe20000011418 */
[--C-:B------:R-:W-:Y:S01]  /*6320*/  FFMA.FTZ R207, R38, UR6, -R32.reuse ;  /* 0x0000000626cf7c23 */ /* 0x100fe20008010820 */
[----:B------:R-:W-:Y:S01]  /*6330*/  LOP3.LUT R56, R56, 0x7ffffc00, RZ, 0xc0, !PT ;  /* 0x7ffffc0038387812 */ /* 0x000fe200078ec0ff */
        /* <DEDUP_REMOVED lines=9> */
[----:B------:R-:W-:Y:S01]  /*63d0*/  FFMA.FTZ R214, R29, UR6, -R32 ;  /* 0x000000061dd67c23 */ /* 0x000fe20008010820 */
[----:B------:R-:W-:Y:S01]  /*63e0*/  IMAD.IADD R27, R24, 0x1, -R27 ;  /* 0x00000001181b7824 */ /* 0x000fe200078e0a1b */
[----:B------:R-:W-:Y:S01]  /*63f0*/  LOP3.LUT R25, R25, 0x7ffffe00, RZ, 0xc0, !PT ;  /* 0x7ffffe0019197812 */ /* 0x000fe200078ec0ff */
[----:B------:R-:W-:Y:S01]  /*6400*/  MUFU.EX2 R198, R198 ;  /* 0x000000c600c67308 */ /* 0x000fe20000000800 */
[----:B0-----:R-:W-:Y:S01]  /*6410*/  F2FP.BF16.F32.PACK_AB R160, R179, R178 ;  /* 0x000000b2b3a0723e */ /* 0x001fe200000010ff */
[C---:B------:R-:W-:Y:S01]  /*6420*/  IMAD.SHL.U32 R24, R27.reuse, 0x40, RZ ;  /* 0x000000401b187824 */ /* 0x040fe200078e00ff */
[C---:B------:R-:W-:Y:S01]  /*6430*/  LOP3.LUT P4, RZ, R27.reuse, 0x4, RZ, 0xc0, !PT ;  /* 0x000000041bff7812 */ /* 0x040fe2000788c0ff */
[----:B------:R-:W-:Y:S01]  /*6440*/  FADD.FTZ R178, R178, R177 ;  /* 0x000000b1b2b27221 */ /* 0x000fe20000010000 */
[----:B------:R-:W-:-:S02]  /*6450*/  LOP3.LUT P3, RZ, R27, 0x2, RZ, 0xc0, !PT ;  /* 0x000000021bff7812 */ /* 0x000fc4000786c0ff */
[----:B------:R-:W-:Y:S01]  /*6460*/  LOP3.LUT R24, R24, 0x1c0, RZ, 0xc0, !PT ;  /* 0x000001c018187812 */ /* 0x000fe200078ec0ff */
[----:B------:R-:W0:Y:S01]  /*6470*/  MUFU.EX2 R199, R199 ;  /* 0x000000c700c77308 */ /* 0x000e220000000800 */
[----:B------:R-:W-:Y:S01]  /*6480*/  SEL R185, R185, 0xffffffe0, !P3 ;  /* 0xffffffe0b9b97807 */ /* 0x000fe20005800000 */
[----:B------:R-:W-:Y:S01]  /*6490*/  FADD.FTZ R179, R179, R178 ;  /* 0x000000b2b3b37221 */ /* 0x000fe20000010000 */
[----:B------:R-:W-:Y:S02]  /*64a0*/  LOP3.LUT R31, R24, 0x8, R31, 0xf8, !PT ;  /* 0x00000008181f7812 */ /* 0x000fe400078ef81f */
[----:B------:R-:W-:Y:S02]  /*64b0*/  SHF.R.U32.HI R24, RZ, 0x3, R24 ;  /* 0x00000003ff187819 */ /* 0x000fe40000011618 */
[----:B------:R-:W-:Y:S01]  /*64c0*/  @!P2 IADD3 R21, R195, 0x38860, RZ ;  /* 0x00038860c315a810 */ /* 0x000fe20007ffe0ff */
[----:B------:R-:W-:Y:S01]  /*64d0*/  MUFU.EX2 R201, R201 ;  /* 0x000000c900c97308 */ /* 0x000fe20000000800 */
[----:B------:R-:W-:-:S02]  /*64e0*/  LOP3.LUT R24, R31, R24, RZ, 0x3c, !PT ;  /* 0x000000181f187212 */ /* 0x000fc400078e3cff */
[----:B------:R-:W-:Y:S02]  /*64f0*/  @!P2 PRMT R21, RZ, 0x654, R21 ;  /* 0x00000654ff15a816 */ /* 0x000fe40000000015 */
[----:B------:R-:W-:-:S03]  /*6500*/  IADD3 R24, R24, R25, R56 ;  /* 0x0000001918187210 */ /* 0x000fc60007ffe038 */
[----:B------:R-:W1:Y:S01]  /*6510*/  MUFU.EX2 R202, R202 ;  /* 0x000000ca00ca7308 */ /* 0x000e620000000800 */
[----:B0-----:R-:W-:Y:S01]  /*6520*/  F2FP.BF16.F32.PACK_AB R153, R199, R198 ;  /* 0x000000c6c799723e */ /* 0x001fe200000010ff */
[----:B------:R-:W-:Y:S01]  /*6530*/  IMAD R184, R24, 0x2, R195 ;  /* 0x0000000218b87824 */ /* 0x000fe200078e02c3 */
[----:B------:R-:W-:Y:S01]  /*6540*/  @!P2 PRMT R24, RZ, 0x654, R20 ;  /* 0x00000654ff18a816 */ /* 0x000fe20000000014 */
[----:B------:R-:W-:Y:S02]  /*6550*/  FADD.FTZ R198, R198, R199 ;  /* 0x000000c7c6c67221 */ /* 0x000fe40000010000 */
[C---:B------:R-:W-:Y:S01]  /*6560*/  VIADD R187, R184.reuse, 0x36400 ;  /* 0x00036400b8bb7836 */ /* 0x040fe20000000000 */
[----:B------:R0:W-:Y:S01]  /*6570*/  @!P2 SYNCS.ARRIVE.TRANS64.RED.A1T0 RZ, [R24+URZ], RZ ;  /* 0x000000ff18ffa9a7 */ /* 0x0001e2000810043f */
[----:B------:R-:W-:Y:S01]  /*6580*/  MUFU.EX2 R203, R203 ;  /* 0x000000cb00cb7308 */ /* 0x000fe20000000800 */
[----:B------:R-:W-:Y:S02]  /*6590*/  VIADD R20, R184, 0x36440 ;  /* 0x00036440b8147836 */ /* 0x000fe40000000000 */
[----:B------:R-:W-:-:S02]  /*65a0*/  @P4 VIADD R20, R187, 0xffffffc0 ;  /* 0xffffffc0bb144836 */ /* 0x000fc40000000000 */
[----:B------:R-:W-:Y:S02]  /*65b0*/  IMAD.IADD R187, R187, 0x1, R185 ;  /* 0x00000001bbbb7824 */ /* 0x000fe400078e02b9 */
[----:B------:R-:W-:Y:S01]  /*65c0*/  IMAD.IADD R185, R185, 0x1, R20 ;  /* 0x00000001b9b97824 */ /* 0x000fe200078e0214 */
[----:B------:R-:W2:Y:S01]  /*65d0*/  MUFU.EX2 R204, R204 ;  /* 0x000000cc00cc7308 */ /* 0x000ea20000000800 */
[----:B-1----:R-:W-:Y:S01]  /*65e0*/  F2FP.BF16.F32.PACK_AB R155, R202, R201 ;  /* 0x000000c9ca9b723e */ /* 0x002fe200000010ff */
[----:B------:R-:W-:Y:S01]  /*65f0*/  BAR.SYNC.DEFER_BLOCKING 0xf, 0x100 ;  /* 0x03c4000000007b1d */ /* 0x000fe20000010000 */
[----:B------:R-:W-:Y:S01]  /*6600*/  FADD.FTZ R201, R201, R198 ;  /* 0x000000c6c9c97221 */ /* 0x000fe20000010000 */
[----:B------:R-:W-:-:S03]  /*6610*/  VIADD R198, R22, 0xfffffffe ;  /* 0xfffffffe16c67836 */ /* 0x000fc60000000000 */
[----:B------:R-:W-:Y:S01]  /*6620*/  FADD.FTZ R202, R202, R201 ;  /* 0x000000c9caca7221 */ /* 0x000fe20000010000 */
[----:B------:R-:W-:Y:S08]  /*6630*/  MUFU.EX2 R205, R205 ;  /* 0x000000cd00cd7308 */ /* 0x000ff00000000800 */
[----:B------:R-:W1:Y:S01]  /*6640*/  MUFU.EX2 R206, R206 ;  /* 0x000000ce00ce7308 */ /* 0x000e620000000800 */
[----:B--2---:R-:W-:Y:S01]  /*6650*/  F2FP.BF16.F32.PACK_AB R157, R204, R203 ;  /* 0x000000cbcc9d723e */ /* 0x004fe200000010ff */
[----:B------:R-:W-:-:S04]  /*6660*/  FADD.FTZ R203, R203, R202 ;  /* 0x000000cacbcb7221 */ /* 0x000fc80000010000 */
[----:B------:R-:W-:Y:S02]  /*6670*/  FADD.FTZ R204, R204, R203 ;  /* 0x000000cbcccc7221 */ /* 0x000fe40000010000 */
[----:B------:R-:W-:Y:S01]  /*6680*/  MUFU.EX2 R180, R180 ;  /* 0x000000b400b47308 */ /* 0x000fe20000000800 */
[----:B------:R2:W-:Y:S07]  /*6690*/  STSM.16.M88.4 [R184+0x36400], R152 ;  /* 0x03640098b8007844 */ /* 0x0005ee0000000200 */
[----:B------:R-:W3:Y:S01]  /*66a0*/  MUFU.EX2 R181, R181 ;  /* 0x000000b500b57308 */ /* 0x000ee20000000800 */
[----:B-1----:R-:W-:Y:S01]  /*66b0*/  F2FP.BF16.F32.PACK_AB R159, R206, R205 ;  /* 0x000000cdce9f723e */ /* 0x002fe200000010ff */
        /* <DEDUP_REMOVED lines=17> */
[----:B------:R1:W-:Y:S01]  /*67d0*/  STSM.16.M88.4 [R20], R160 ;  /* 0x000000a014007844 */ /* 0x0003e20000000200 */
[----:B------:R-:W-:Y:S01]  /*67e0*/  FADD.FTZ R210, R210, R209 ;  /* 0x000000d1d2d27221 */ /* 0x000fe20000010000 */
[----:B------:R-:W-:Y:S08]  /*67f0*/  MUFU.EX2 R183, R183 ;  /* 0x000000b700b77308 */ /* 0x000ff00000000800 */
[----:B------:R-:W3:Y:S01]  /*6800*/  MUFU.EX2 R200, R200 ;  /* 0x000000c800c87308 */ /* 0x000ee20000000800 */
[----:B----4-:R-:W-:Y:S01]  /*6810*/  F2FP.BF16.F32.PACK_AB R164, R197, R182 ;  /* 0x000000b6c5a4723e */ /* 0x010fe200000010ff */
[----:B------:R-:W-:-:S04]  /*6820*/  FADD.FTZ R182, R182, R181 ;  /* 0x000000b5b6b67221 */ /* 0x000fc80000010000 */
[----:B------:R-:W-:Y:S02]  /*6830*/  FADD.FTZ R182, R197, R182 ;  /* 0x000000b6c5b67221 */ /* 0x000fe40000010000 */
[----:B------:R-:W-:Y:S08]  /*6840*/  MUFU.EX2 R23, R23 ;  /* 0x0000001700177308 */ /* 0x000ff00000000800 */
[----:B------:R-:W4:Y:S01]  /*6850*/  MUFU.EX2 R212, R212 ;  /* 0x000000d400d47308 */ /* 0x000f220000000800 */
[----:B---3--:R-:W-:-:S07]  /*6860*/  F2FP.BF16.F32.PACK_AB R166, R200, R183 ;  /* 0x000000b7c8a6723e */ /* 0x008fce00000010ff */
[----:B------:R-:W-:Y:S08]  /*6870*/  MUFU.EX2 R211, R211 ;  /* 0x000000d300d37308 */ /* 0x000ff00000000800 */
[----:B------:R-:W3:Y:S01]  /*6880*/  MUFU.EX2 R214, R214 ;  /* 0x000000d600d67308 */ /* 0x000ee20000000800 */
[----:B----4-:R-:W-:Y:S01]  /*6890*/  F2FP.BF16.F32.PACK_AB R165, R212, R23 ;  /* 0x00000017d4a5723e */ /* 0x010fe200000010ff */
[----:B------:R-:W-:-:S04]  /*68a0*/  FADD.FTZ R23, R23, R210 ;  /* 0x000000d217177221 */ /* 0x000fc80000010000 */
[----:B------:R-:W-:Y:S01]  /*68b0*/  FADD.FTZ R212, R212, R23 ;  /* 0x00000017d4d47221 */ /* 0x000fe20000010000 */
[----:B------:R-:W-:Y:S01]  /*68c0*/  IMAD.MOV.U32 R23, RZ, RZ, RZ ;  /* 0x000000ffff177224 */ /* 0x000fe200078e00ff */
[----:B---3--:R-:W-:Y:S02]  /*68d0*/  F2FP.BF16.F32.PACK_AB R167, R214, R211 ;  /* 0x000000d3d6a7723e */ /* 0x008fe400000010ff */
[----:B------:R-:W-:-:S03]  /*68e0*/  FADD.FTZ R211, R211, R212 ;  /* 0x000000d4d3d37221 */ /* 0x000fc60000010000 */
[----:B------:R1:W-:Y:S01]  /*68f0*/  STSM.16.M88.4 [R185], R164 ;  /* 0x000000a4b9007844 */ /* 0x0003e20000000200 */
[----:B0-----:R-:W-:Y:S01]  /*6900*/  WARPGROUP.ARRIVE ;  /* 0x00000000000079c5 */ /* 0x001fe20000000000 */
        /* <DEDUP_REMOVED lines=21> */
[----:B------:R-:W-:Y:S01]  /*6a60*/  HGMMA.64x256x16.F32.BF16 R24, R164, gdesc[UR8].tnspB, R24, gsb0 ;  /* 0x43e00008a4187df0 */ /* 0x000fe20008001818 */
[----:B------:R-:W-:Y:S02]  /*6a70*/  @UP0 ULDC UR10, c[0x0][0x44c] ;  /* 0x00011300000a0ab9 */ /* 0x000fe40000000800 */
[----:B------:R-:W-:-:S04]  /*6a80*/  UIMAD.WIDE.U32 UR10, UR60, UR10, URZ ;  /* 0x0000000a3c0a72a5 */ /* 0x000fc8000f8e003f */
[----:B------:R-:W-:-:S04]  /*6a90*/  @UP0 USHF.R.U32.HI UR60, URZ, UR14, UR11 ;  /* 0x0000000e3f3c0299 */ /* 0x000fc8000801160b */
[----:B------:R-:W-:-:S04]  /*6aa0*/  UIADD3 UR60, UR7, UR60, URZ ;  /* 0x0000003c073c7290 */ /* 0x000fc8000fffe03f */
[----:B------:R-:W-:-:S04]  /*6ab0*/  USHF.R.S32.HI UR7, URZ, 0x1f, UR60 ;  /* 0x0000001f3f077899 */ /* 0x000fc8000801143c */
[----:B------:R-:W-:-:S04]  /*6ac0*/  ULEA.HI UR7, UR7, UR60, URZ, 0x6 ;  /* 0x0000003c07077291 */ /* 0x000fc8000f8f303f */
[----:B------:R-:W-:-:S04]  /*6ad0*/  USHF.R.S32.HI UR7, URZ, 0x6, UR7 ;  /* 0x000000063f077899 */ /* 0x000fc80008011407 */
[----:B------:R-:W-:-:S04]  /*6ae0*/  UISETP.LT.AND UP1, UPT, UR61, UR7, UPT ;  /* 0x000000073d00728c */ /* 0x000fc8000bf21270 */
[----:B------:R-:W-:-:S03]  /*6af0*/  USEL UR10, UR61, UR7, !UP1 ;  /* 0x000000073d0a7287 */ /* 0x000fc6000c800000 */
[----:B------:R-:W-:-:S03]  /*6b00*/  UMOV UR61, URZ ;  /* 0x0000003f003d7c82 */ /* 0x000fc60008000000 */
[----:B------:R-:W-:Y:S01]  /*6b10*/  ISETP.GE.AND P3, PT, R198, UR10, PT ;  /* 0x0000000ac6007c0c */ /* 0x000fe2000bf66270 */
[----:B------:R-:W-:Y:S01]  /*6b20*/  IMAD.U32 R201, RZ, RZ, UR10 ;  /* 0x0000000affc97e24 */ /* 0x000fe2000f8e00ff */
        /* <DEDUP_REMOVED lines=9> */
[----:B------:R0:W-:Y:S02]  /*6bc0*/  @!P2 SYNCS.ARRIVE.TRANS64.RED.A1T0 RZ, [R21+URZ], RZ ;  /* 0x000000ff15ffa9a7 */ /* 0x0001e4000810043f */
[----:B0-----:R-:W-:-:S04]  /*6bd0*/  FADD.FTZ R21, R183, R182 ;  /* 0x000000b6b7157221 */ /* 0x001fc80000010000 */
[----:B------:R-:W-:Y:S01]  /*6be0*/  FADD.FTZ R21, R200, R21 ;  /* 0x00000015c8157221 */ /* 0x000fe20000010000 */
[----:B-1----:R-:W-:Y:S06]  /*6bf0*/  @!P3 BRA `(.L_x_7390) ;  /* 0x000000340090b947 */ /* 0x002fec0003800000 */
[----:B------:R-:W-:Y:S01]  /*6c00*/  IMAD.MOV.U32 R199, RZ, RZ, R169 ;  /* 0x000000ffffc77224 */ /* 0x000fe200078e00a9 */
[----:B------:R-:W-:Y:S01]  /*6c10*/  UMOV UR61, URZ ;  /* 0x0000003f003d7c82 */ /* 0x000fe20008000000 */
[----:B------:R-:W-:Y:S01]  /*6c20*/  IMAD.MOV.U32 R200, RZ, RZ, R168 ;  /* 0x000000ffffc87224 */ /* 0x000fe200078e00a8 */
[----:B------:R-:W-:Y:S01]  /*6c30*/  ULDC UR60, c[0x0][0xad0] ;  /* 0x0002b400003c7ab9 */ /* 0x000fe20000000800 */
[----:B------:R-:W-:-:S07]  /*6c40*/  IMAD.MOV.U32 R202, RZ, RZ, RZ ;  /* 0x000000ffffca7224 */ /* 0x000fce00078e00ff */
.L_x_7399:
[----:B------:R-:W-:-:S05]  /*6c50*/  VIADD R23, R202, 0x1 ;  /* 0x00000001ca177836 */ /* 0x000fca0000000000 */
[----:B------:R-:W-:-:S04]  /*6c60*/  ISETP.NE.AND P3, PT, R23, 0x2, PT ;  /* 0x000000021700780c */ /* 0x000fc80003f65270 */
[----:B------:R-:W-:Y:S02]  /*6c70*/  SEL R152, RZ, 0x1, P3 ;  /* 0x00000001ff987807 */ /* 0x000fe40001800000 */
[----:B------:R-:W-:Y:S02]  /*6c80*/  SEL R23, R23, RZ, P3 ;  /* 0x000000ff17177207 */ /* 0x000fe40001800000 */
[----:B------:R-:W-:-:S13]  /*6c90*/  R2UR UR6, R152 ;  /* 0x00000000980672ca */ /* 0x000fda00000e0000 */
[----:B------:R-:W-:Y:S01]  /*6ca0*/  ULOP3.LUT UR61, UR61, UR6, URZ, 0x3c, !UPT ;  /* 0x000000063d3d7292 */ /* 0x000fe2000f8e3c3f */
[----:B--2---:R-:W-:Y:S11]  /*6cb0*/  @!P0 BRA `(.L_x_7391) ;  /* 0x0000000000048947 */ /* 0x004ff60003800000 */
[----:B------:R-:W-:Y:S01]  /*6cc0*/  BPT.TRAP 0x1 ;  /* 0x000000040000795c */ /* 0x000fe20000300000 */
.L_x_7391:
[----:B------:R-:W-:Y:S02]  /*6cd0*/  IMAD.U32 R204, RZ, RZ, UR61 ;  /* 0x0000003dffcc7e24 */ /* 0x000fe4000f8e00ff */
[----:B------:R-:W-:-:S03]  /*6ce0*/  IMAD R197, R23, 0x8, R195 ;  /* 0x0000000817c57824 */ /* 0x000fc600078e02c3 */
[----:B------:R-:W-:-:S04]  /*6cf0*/  SHF.L.U32 R204, R204, 0x1f, RZ ;  /* 0x0000001fcccc7819 */ /* 0x000fc800000006ff */
[----:B------:R0:W1:Y:S01]  /*6d00*/  SYNCS.PHASECHK.TRANS64.TRYWAIT P3, [R197+URZ+0x38830], R204 ;  /* 0x038830ccc50075a7 */ /* 0x000062000806017f */
[----:B------:R-:W-:Y:S05]  /*6d10*/  @!P0 BRA `(.L_x_7392) ;  /* 0x0000000000048947 */ /* 0x000fea0003800000 */
[----:B------:R-:W-:Y:S01]  /*6d20*/  BPT.TRAP 0x1 ;  /* 0x000000040000795c */ /* 0x000fe20000300000 */
.L_x_7392:
[----:B------:R-:W-:Y:S01]  /*6d30*/  IMAD R203, R23, 0x200, R188 ;  /* 0x0000020017cb7824 */ /* 0x000fe200078e02bc */
[----:B-1----:R-:W-:Y:S06]  /*6d40*/  @P3 BRA `(.L_x_7393) ;  /* 0x0000000000083947 */ /* 0x002fec0003800000 */
[----:B------:R-:W1:Y:S02]  /*6d50*/  SYNCS.PHASECHK.TRANS64.TRYWAIT P3, [R197+URZ+0x38830], R204 ;  /* 0x038830ccc50075a7 */ /* 0x000e64000806017f */
[----:B-1----:R-:W-:Y:S05]  /*6d60*/  @!P3 BRA `(.L_x_7394) ;  /* 0x000000f00028b947 */ /* 0x002fea0003800000 */
.L_x_7393:
        /* <DEDUP_REMOVED lines=49> */
.L_x_7395:
[----:B------:R2:W3:Y:S01]  /*7080*/  SYNCS.PHASECHK.TRANS64.TRYWAIT P3, [R197+URZ+0x38850], R204 ;  /* 0x038850ccc50075a7 */ /* 0x0004e2000806017f */
[----:B------:R-:W-:Y:S05]  /*7090*/  @!P0 BRA `(.L_x_7396) ;  /* 0x0000000000048947 */ /* 0x000fea0003800000 */
[----:B------:R-:W-:Y:S01]  /*70a0*/  BPT.TRAP 0x1 ;  /* 0x000000040000795c */ /* 0x000fe20000300000 */
.L_x_7396:
[----:B---3--:R-:W-:Y:S05]  /*70b0*/  @P3 BRA `(.L_x_7397) ;  /* 0x0000000000083947 */ /* 0x008fea0003800000 */
[----:B------:R-:W3:Y:S02]  /*70c0*/  SYNCS.PHASECHK.TRANS64.TRYWAIT P3, [R197+URZ+0x38850], R204 ;  /* 0x038850ccc50075a7 */ /* 0x000ee4000806017f */
[----:B---3--:R-:W-:Y:S05]  /*70d0*/  @!P3 BRA `(.L_x_7398) ;  /* 0x000000ec0060b947 */ /* 0x008fea0003800000 */
.L_x_7397:
        /* <DEDUP_REMOVED lines=36> */
[----:B------:R-:W-:-:S04]  /*7320*/  IMAD R220, R23, 0x1000, R190 ;  /* 0x0000100017dc7824 */ /* 0x000fc800078e02be */
[----:B------:R-:W-:Y:S02]  /*7330*/  VIADD R221, R220, 0x80 ;  /* 0x00000080dcdd7836 */ /* 0x000fe40000000000 */
[----:B------:R-:W-:Y:S01]  /*7340*/  UMOV UR54, UR6 ;  /* 0x0000000600367c82 */ /* 0x000fe20008000000 */
[----:B------:R-:W-:Y:S01]  /*7350*/  R2UR UR6, R204 ;  /* 0x00000000cc0672ca */ /* 0x000fe200000e0000 */
[----:B------:R-:W-:-:S12]  /*7360*/  VIADD R204, R203, 0x6 ;  /* 0x00000006cbcc7836 */ /* 0x000fd80000000000 */
        /* <DEDUP_REMOVED lines=27> */
[C---:B------:R-:W-:Y:S01]  /*7520*/  VIADD R204, R203.reuse, 0x602 ;  /* 0x00000602cbcc7836 */ /* 0x040fe20000000000 */
[----:B------:R-:W-:-:S04]  /*7530*/  IADD3 R207, R203, 0x800, RZ ;  /* 0x00000800cbcf7810 */ /* 0x000fc80007ffe0ff */
[----:B------:R-:W-:Y:S01]  /*7540*/  R2UR UR46, R204 ;  /* 0x00000000cc2e72ca */ /* 0x000fe200000e0000 */
[----:B------:R-:W-:-:S05]  /*7550*/  VIADD R204, R203, 0x604 ;  /* 0x00000604cbcc7836 */ /* 0x000fca0000000000 */
[----:B------:R-:W-:Y:S01]  /*7560*/  R2UR UR50, R204 ;  /* 0x00000000cc3272ca */ /* 0x000fe200000e0000 */
[----:B------:R-:W-:-:S05]  /*7570*/  VIADD R204, R203, 0x606 ;  /* 0x00000606cbcc7836 */ /* 0x000fca0000000000 */
[----:B------:R-:W-:Y:S02]  /*7580*/  R2UR UR54, R204 ;  /* 0x00000000cc3672ca */ /* 0x000fe400000e0000 */
[----:B------:R-:W0:Y:S02]  /*7590*/  SHFL.IDX PT, R204, R208, RZ, 0x1f ;  /* 0x00001fffd0cc7589 */ /* 0x000e2400000e0000 */
[----:B0-----:R-:W-:-:S04]  /*75a0*/  ISETP.GT.AND P3, PT, R204, 0x7f, PT ;  /* 0x0000007fcc00780c */ /* 0x001fc80003f64270 */
        /* <DEDUP_REMOVED lines=10> */
[----:B------:R-:W-:-:S05]  /*7650*/  IMAD.MOV.U32 R205, RZ, RZ, 0x4 ;  /* 0x00000004ffcd7424 */ /* 0x000fca00078e00ff */
        /* <DEDUP_REMOVED lines=8> */
[----:B------:R-:W-:Y:S01]  /*76e0*/  @UP0 ULDC UR6, c[0x0][0x44c] ;  /* 0x0001130000060ab9 */ /* 0x000fe20000000800 */
[----:B------:R-:W-:Y:S01]  /*76f0*/  ULDC UR7, c[0x0][0x288] ;  /* 0x0000a20000077ab9 */ /* 0x000fe20000000800 */
[----:B------:R-:W-:Y:S02]  /*7700*/  WARPGROUP.DEPBAR.LE gsb0, 0x0 ;  /* 0x00008000000079c5 */ /* 0x000fe40000010000 */
[----:B------:R-:W-:-:S06]  /*7710*/  WARPGROUP.ARRIVE ;  /* 0x00000000000079c5 */ /* 0x000fcc0000000000 */
[----:B------:R-:W-:Y:S01]  /*7720*/  HGMMA.64x64x16.F32.BF16 R152, gdesc[UR8], R152, gsb0 ;  /* 0x00e00000089879f0 */ /* 0x000fe20008001898 */
[----:B------:R-:W-:Y:S01]  /*7730*/  ULDC UR11, c[0x0][0x2f0] ;  /* 0x0000bc00000b7ab9 */ /* 0x000fe20000000800 */
        /* <DEDUP_REMOVED lines=151> */
[----:B------:R-:W-:-:S05]  /*80b0*/  VIADD R207, R203, 0xe00 ;  /* 0x00000e00cbcf7836 */ /* 0x000fca0000000000 */
        /* <DEDUP_REMOVED lines=41> */
[----:B------:R-:W-:Y:S01]  /*8350*/  @P1 IMAD.HI.U32 R203, R186, UR6, RZ ;  /* 0x00000006bacb1c27 */ /* 0x000fe2000f8e00ff */
[----:B------:R-:W-:-:S03]  /*8360*/  @UP0 ULDC UR6, c[0x0][0x450] ;  /* 0x0001140000060ab9 */ /* 0x000fc60000000800 */
[----:B------:R-:W-:Y:S01]  /*8370*/  IMAD.MOV.U32 R206, RZ, RZ, R186 ;  /* 0x000000ffffce7224 */ /* 0x000fe200078e00ba */
[----:B------:R-:W-:Y:S01]  /*8380*/  @P1 SHF.R.U32.HI R206, RZ, UR6, R203 ;  /* 0x00000006ffce1c19 */ /* 0x000fe200080116cb */
[----:B------:R-:W-:-:S04]  /*8390*/  ULDC UR6, c[0x0][0xa80] ;  /* 0x0002a00000067ab9 */ /* 0x000fc80000000800 */
[----:B------:R-:W0:Y:S01]  /*83a0*/  SHFL.IDX PT, R203, R206, RZ, 0x1c1f ;  /* 0x001c1fffcecb7589 */ /* 0x000e2200000e0000 */
        /* <DEDUP_REMOVED lines=16> */
[----:B------:R2:W3:Y:S01]  /*84b0*/  MUFU.TANH R205, R152 ;  /* 0x0000009800cd7308 */ /* 0x0004e20000002400 */
[----:B-1----:R-:W-:-:S02]  /*84c0*/  IMAD.MOV.U32 R153, RZ, RZ, -0x40 ;  /* 0xffffffc0ff997424 */ /* 0x002fc400078e00ff */
[----:B------:R-:W-:Y:S01]  /*84d0*/  FMUL.FTZ R181, R181, UR60 ;  /* 0x0000003cb5b57c20 */ /* 0x000fe20008410000 */
[----:B------:R-:W-:Y:S01]  /*84e0*/  FMUL.FTZ R155, R155, UR60 ;  /* 0x0000003c9b9b7c20 */ /* 0x000fe20008410000 */
[----:B------:R-:W-:Y:S01]  /*84f0*/  FMUL.FTZ R213, R167, UR60 ;  /* 0x0000003ca7d57c20 */ /* 0x000fe20008410000 */
[----:B------:R-:W-:Y:S01]  /*8500*/  FMUL.FTZ R214, R170, UR60 ;  /* 0x0000003caad67c20 */ /* 0x000fe20008410000 */
[----:B------:R-:W-:Y:S01]  /*8510*/  FMUL.FTZ R171, R171, UR60 ;  /* 0x0000003cabab7c20 */ /* 0x000fe20008410000 */
[----:B------:R-:W-:Y:S01]  /*8520*/  FMUL.FTZ R174, R174, UR60 ;  /* 0x0000003caeae7c20 */ /* 0x000fe20008410000 */
[----:B------:R1:W-:Y:S01]  /*8530*/  MUFU.TANH R208, R157 ;  /* 0x0000009d00d07308 */ /* 0x0003e20000002400 */
[----:B--2---:R-:W-:Y:S02]  /*8540*/  IMAD R152, R198, R153, 0x1 ;  /* 0x00000001c6987424 */ /* 0x004fe400078e0299 */
[----:B------:R-:W-:Y:S01]  /*8550*/  FMUL.FTZ R153, R168, UR60 ;  /* 0x0000003ca8997c20 */ /* 0x000fe20008410000 */
[----:B------:R-:W-:Y:S01]  /*8560*/  FMUL.FTZ R175, R175, UR60 ;  /* 0x0000003cafaf7c20 */ /* 0x000fe20008410000 */
[----:B------:R-:W-:Y:S01]  /*8570*/  FMUL.FTZ R178, R178, UR60 ;  /* 0x0000003cb2b27c20 */ /* 0x000fe20008410000 */
[----:B------:R-:W-:Y:S01]  /*8580*/  FMUL.FTZ R179, R179, UR60 ;  /* 0x0000003cb3b37c20 */ /* 0x000fe20008410000 */
[----:B------:R-:W-:Y:S01]  /*8590*/  FMUL.FTZ R182, R182, UR60 ;  /* 0x0000003cb6b67c20 */ /* 0x000fe20008410000 */
[----:B------:R-:W-:Y:S01]  /*85a0*/  FMUL.FTZ R183, R183, UR60 ;  /* 0x0000003cb7b77c20 */ /* 0x000fe20008410000 */
[----:B------:R2:W4:Y:S01]  /*85b0*/  MUFU.TANH R207, R156 ;  /* 0x0000009c00cf7308 */ /* 0x0005220000002400 */
[----:B-1----:R-:W-:-:S04]  /*85c0*/  IMAD.IADD R157, R152, 0x1, -R193 ;  /* 0x00000001989d7824 */ /* 0x002fc800078e0ac1 */
[----:B------:R-:W-:Y:S01]  /*85d0*/  IMAD R168, R192, UR11, R157 ;  /* 0x0000000bc0a87c24 */ /* 0x000fe2000f8e029d */
[----:B------:R-:W-:Y:S02]  /*85e0*/  UMOV UR11, 0x40000040 ;  /* 0x40000040000b7882 */ /* 0x000fe40000000000 */
[----:B------:R1:W5:Y:S01]  /*85f0*/  MUFU.TANH R209, R160 ;  /* 0x000000a000d17308 */ /* 0x0003620000002400 */
[----:B--2---:R-:W-:Y:S01]  /*8600*/  FMUL.FTZ R156, R172, UR60 ;  /* 0x0000003cac9c7c20 */ /* 0x004fe20008410000 */
[----:B0-----:R-:W-:-:S04]  /*8610*/  IADD3 R152, R203, -UR7, R168 ;  /* 0x80000007cb987c10 */ /* 0x001fc8000fffe0a8 */
[C---:B------:R-:W-:Y:S02]  /*8620*/  ISETP.GT.AND P3, PT, R152.reuse, RZ, PT ;  /* 0x000000ff9800720c */ /* 0x040fe40003f64270 */
[C---:B------:R-:W-:Y:S01]  /*8630*/  ISETP.GT.AND P4, PT, R152.reuse, 0x1, PT ;  /* 0x000000019800780c */ /* 0x040fe20003f84270 */
[----:B------:R-:W0:Y:S01]  /*8640*/  MUFU.TANH R161, R161 ;  /* 0x000000a100a17308 */ /* 0x000e220000002400 */
[----:B---3--:R-:W-:Y:S02]  /*8650*/  FSEL R205, R205, -INF , P3 ;  /* 0xff800000cdcd7808 */ /* 0x008fe40001800000 */
[----:B------:R-:W-:Y:S02]  /*8660*/  ISETP.GT.AND P3, PT, R152, 0x8, PT ;  /* 0x000000089800780c */ /* 0x000fe40003f64270 */
[----:B------:R-:W-:Y:S02]  /*8670*/  FSEL R204, R204, -INF , P4 ;  /* 0xff800000cccc7808 */ /* 0x000fe40002000000 */
[----:B------:R-:W-:Y:S01]  /*8680*/  FMNMX.FTZ R157, R205, R200, !PT ;  /* 0x000000c8cd9d7209 */ /* 0x000fe20007810000 */
[----:B------:R-:W2:Y:S01]  /*8690*/  MUFU.TANH R164, R164 ;  /* 0x000000a400a47308 */ /* 0x000ea20000002400 */
[----:B------:R-:W-:-:S02]  /*86a0*/  ISETP.GT.AND P4, PT, R152, 0x9, PT ;  /* 0x000000099800780c */ /* 0x000fc40003f84270 */
[----:B----4-:R-:W-:Y:S02]  /*86b0*/  FSEL R172, R207, -INF , P3 ;  /* 0xff800000cfac7808 */ /* 0x010fe40001800000 */
[----:B------:R-:W-:Y:S02]  /*86c0*/  FMNMX.FTZ R157, R204, R157, !PT ;  /* 0x0000009dcc9d7209 */ /* 0x000fe40007810000 */
[----:B------:R-:W-:Y:S01]  /*86d0*/  ISETP.GT.AND P3, PT, R152, 0x10, PT ;  /* 0x000000109800780c */ /* 0x000fe20003f64270 */
[----:B------:R3:W-:Y:S01]  /*86e0*/  MUFU.TANH R210, R153 ;  /* 0x0000009900d27308 */ /* 0x0007e20000002400 */
[----:B-1----:R-:W-:Y:S02]  /*86f0*/  FMNMX.FTZ R160, R172, R157, !PT ;  /* 0x0000009daca07209 */ /* 0x002fe40007810000 */
[----:B-----5:R-:W-:Y:S02]  /*8700*/  FSEL R203, R209, -INF , P3 ;  /* 0xff800000d1cb7808 */ /* 0x020fe40001800000 */
[----:B------:R-:W-:-:S03]  /*8710*/  ISETP.GT.AND P3, PT, R152, 0x18, PT ;  /* 0x000000189800780c */ /* 0x000fc60003f64270 */
[----:B------:R-:W1:Y:S01]  /*8720*/  MUFU.TANH R165, R165 ;  /* 0x000000a500a57308 */ /* 0x000e620000002400 */
[----:B---3--:R-:W-:Y:S01]  /*8730*/  FMUL.FTZ R153, R173, UR60 ;  /* 0x0000003cad997c20 */ /* 0x008fe20008410000 */
[----:B------:R-:W-:Y:S02]  /*8740*/  FSEL R173, R208, -INF , P4 ;  /* 0xff800000d0ad7808 */ /* 0x000fe40002000000 */
[----:B------:R-:W-:Y:S02]  /*8750*/  ISETP.GT.AND P4, PT, R152, 0x11, PT ;  /* 0x000000119800780c */ /* 0x000fe40003f84270 */
[----:B------:R-:W-:Y:S02]  /*8760*/  FMNMX.FTZ R160, R173, R160, !PT ;  /* 0x000000a0ada07209 */ /* 0x000fe40007810000 */
[----:B------:R0:W3:Y:S02]  /*8770*/  MUFU.TANH R211, R169 ;  /* 0x000000a900d37308 */ /* 0x0000e40000002400 */
[----:B------:R-:W-:-:S06]  /*8780*/  FMNMX.FTZ R160, R203, R160, !PT ;  /* 0x000000a0cba07209 */ /* 0x000fcc0007810000 */
[----:B------:R4:W5:Y:S01]  /*8790*/  MUFU.TANH R212, R156 ;  /* 0x0000009c00d47308 */ /* 0x0009620000002400 */
[----:B0-----:R-:W-:Y:S02]  /*87a0*/  FSEL R169, R161, -INF , P4 ;  /* 0xff800000a1a97808 */ /* 0x001fe40002000000 */
[----:B------:R-:W-:-:S05]  /*87b0*/  ISETP.GT.AND P4, PT, R152, 0x19, PT ;  /* 0x000000199800780c */ /* 0x000fca0003f84270 */
[----:B------:R0:W5:Y:S01]  /*87c0*/  MUFU.TANH R207, R153 ;  /* 0x0000009900cf7308 */ /* 0x0001620000002400 */
[----:B----4-:R-:W-:Y:S01]  /*87d0*/  FMUL.FTZ R156, R176, UR60 ;  /* 0x0000003cb09c7c20 */ /* 0x010fe20008410000 */
[----:B--2---:R-:W-:Y:S02]  /*87e0*/  FSEL R176, R164, -INF , P3 ;  /* 0xff800000a4b07808 */ /* 0x004fe40001800000 */
[C---:B------:R-:W-:Y:S02]  /*87f0*/  ISETP.GT.AND P3, PT, R152.reuse, 0x20, PT ;  /* 0x000000209800780c */ /* 0x040fe40003f64270 */
[----:B-1----:R-:W-:Y:S02]  /*8800*/  FSEL R164, R165, -INF , P4 ;  /* 0xff800000a5a47808 */ /* 0x002fe40002000000 */
[----:B------:R1:W2:Y:S01]  /*8810*/  MUFU.TANH R157, R156 ;  /* 0x0000009c009d7308 */ /* 0x0002a20000002400 */
[----:B0-----:R-:W-:Y:S02]  /*8820*/  FMNMX.FTZ R153, R169, R160, !PT ;  /* 0x000000a0a9997209 */ /* 0x001fe40007810000 */
[----:B------:R-:W-:-:S02]  /*8830*/  ISETP.GT.AND P4, PT, R152, 0x21, PT ;  /* 0x000000219800780c */ /* 0x000fc40003f84270 */
[----:B------:R-:W-:Y:S02]  /*8840*/  FMNMX.FTZ R153, R176, R153, !PT ;  /* 0x00000099b0997209 */ /* 0x000fe40007810000 */
[----:B------:R-:W-:Y:S01]  /*8850*/  FSEL R165, R210, -INF , P3 ;  /* 0xff800000d2a57808 */ /* 0x000fe20001800000 */
[----:B------:R0:W4:Y:S01]  /*8860*/  MUFU.TANH R209, R177 ;  /* 0x000000b100d17308 */ /* 0x0001220000002400 */
[----:B-1----:R-:W-:Y:S02]  /*8870*/  FMNMX.FTZ R156, R164, R153, !PT ;  /* 0x00000099a49c7209 */ /* 0x002fe40007810000 */
[----:B------:R-:W-:Y:S02]  /*8880*/  ISETP.GT.AND P3, PT, R152, 0x28, PT ;  /* 0x000000289800780c */ /* 0x000fe40003f64270 */
[----:B---3--:R-:W-:Y:S01]  /*8890*/  FSEL R160, R211, -INF , P4 ;  /* 0xff800000d3a07808 */ /* 0x008fe20002000000 */
[----:B------:R-:W-:Y:S01]  /*88a0*/  FMUL.FTZ R211, R166, UR60 ;  /* 0x0000003ca6d37c20 */ /* 0x000fe20008410000 */
[----:B------:R-:W-:Y:S01]  /*88b0*/  FMNMX.FTZ R153, R165, R156, !PT ;  /* 0x0000009ca5997209 */ /* 0x000fe20007810000 */
[----:B------:R1:W3:Y:S01]  /*88c0*/  MUFU.TANH R210, R180 ;  /* 0x000000b400d27308 */ /* 0x0002e20000002400 */
[----:B------:R-:W-:Y:S01]  /*88d0*/  ISETP.GT.AND P4, PT, R152, 0x29, PT ;  /* 0x000000299800780c */ /* 0x000fe20003f84270 */
[----:B0-----:R-:W-:Y:S01]  /*88e0*/  FMUL.FTZ R177, R154, UR60 ;  /* 0x0000003c9ab17c20 */ /* 0x001fe20008410000 */
[----:B-----5:R-:W-:-:S02]  /*88f0*/  FSEL R161, R212, -INF , P3 ;  /* 0xff800000d4a17808 */ /* 0x020fc40001800000 */
[----:B------:R-:W-:Y:S02]  /*8900*/  FMNMX.FTZ R208, R160, R153, !PT ;  /* 0x00000099a0d07209 */ /* 0x000fe40007810000 */
[C---:B------:R-:W-:Y:S01]  /*8910*/  ISETP.GT.AND P3, PT, R152.reuse, 0x30, PT ;  /* 0x000000309800780c */ /* 0x040fe20003f64270 */
[----:B------:R-:W0:Y:S01]  /*8920*/  MUFU.TANH R181, R181 ;  /* 0x000000b500b57308 */ /* 0x000e220000002400 */
[----:B------:R-:W-:Y:S02]  /*8930*/  FSEL R156, R207, -INF , P4 ;  /* 0xff800000cf9c7808 */ /* 0x000fe40002000000 */
[----:B------:R-:W-:Y:S01]  /*8940*/  FMNMX.FTZ R153, R161, R208, !PT ;  /* 0x000000d0a1997209 */ /* 0x000fe20007810000 */
[----:B------:R-:W-:Y:S01]  /*8950*/  FMUL.FTZ R208, R159, UR60 ;  /* 0x0000003c9fd07c20 */ /* 0x000fe20008410000 */
[----:B------:R-:W-:Y:S01]  /*8960*/  ISETP.GT.AND P4, PT, R152, 0x31, PT ;  /* 0x000000319800780c */ /* 0x000fe20003f84270 */
[----:B------:R-:W5:Y:S01]  /*8970*/  SHFL.IDX PT, R159, R206, 0x1, 0x1c1f ;  /* 0x003c1f00ce9f7f89 */ /* 0x000f6200000e0000 */
[----:B--2---:R-:W-:Y:S01]  /*8980*/  FSEL R157, R157, -INF , P3 ;  /* 0xff8000009d9d7808 */ /* 0x004fe20001800000 */
[----:B------:R-:W2:Y:S01]  /*8990*/  MUFU.TANH R177, R177 ;  /* 0x000000b100b17308 */ /* 0x000ea20000002400 */
[----:B-1----:R-:W-:-:S02]  /*89a0*/  FMNMX.FTZ R180, R156, R153, !PT ;  /* 0x000000999cb47209 */ /* 0x002fc40007810000 */
[----:B------:R-:W-:Y:S02]  /*89b0*/  ISETP.GT.AND P3, PT, R152, 0x38, PT ;  /* 0x000000389800780c */ /* 0x000fe40003f64270 */
[----:B----4-:R-:W-:Y:S01]  /*89c0*/  FSEL R154, R209, -INF , P4 ;  /* 0xff800000d19a7808 */ /* 0x010fe20002000000 */
[----:B------:R-:W-:Y:S01]  /*89d0*/  FMUL.FTZ R209, R162, UR60 ;  /* 0x0000003ca2d17c20 */ /* 0x000fe20008410000 */
[----:B------:R-:W-:Y:S01]  /*89e0*/  FMNMX.FTZ R207, R157, R180, !PT ;  /* 0x000000b49dcf7209 */ /* 0x000fe20007810000 */
[----:B------:R-:W1:Y:S01]  /*89f0*/  MUFU.TANH R155, R155 ;  /* 0x0000009b009b7308 */ /* 0x000e620000002400 */
[----:B------:R-:W-:Y:S02]  /*8a00*/  ISETP.GT.AND P4, PT, R152, 0x39, PT ;  /* 0x000000399800780c */ /* 0x000fe40003f84270 */
[----:B---3--:R-:W-:Y:S01]  /*8a10*/  FSEL R153, R210, -INF , P3 ;  /* 0xff800000d2997808 */ /* 0x008fe20001800000 */
[----:B------:R-:W-:Y:S01]  /*8a20*/  FMUL.FTZ R210, R163, UR60 ;  /* 0x0000003ca3d27c20 */ /* 0x000fe20008410000 */
[----:B------:R-:W-:Y:S01]  /*8a30*/  FMNMX.FTZ R180, R154, R207, !PT ;  /* 0x000000cf9ab47209 */ /* 0x000fe20007810000 */
[----:B------:R-:W-:Y:S01]  /*8a40*/  FMUL.FTZ R207, R158, UR60 ;  /* 0x0000003c9ecf7c20 */ /* 0x000fe20008410000 */
[----:B0-----:R-:W-:Y:S01]  /*8a50*/  FSEL R152, R181, -INF , P4 ;  /* 0xff800000b5987808 */ /* 0x001fe20002000000 */
[----:B------:R-:W-:Y:S01]  /*8a60*/  MUFU.TANH R208, R208 ;  /* 0x000000d000d07308 */ /* 0x000fe20000002400 */
[----:B------:R-:W-:-:S04]  /*8a70*/  FMNMX.FTZ R181, R153, R180, !PT ;  /* 0x000000b499b57209 */ /* 0x000fc80007810000 */
[----:B------:R-:W-:Y:S02]  /*8a80*/  FMNMX.FTZ R181, R152, R181, !PT ;  /* 0x000000b598b57209 */ /* 0x000fe40007810000 */
[----:B-----5:R-:W-:Y:S01]  /*8a90*/  IADD3 R162, R159, -UR7, R168 ;  /* 0x800000079fa27c10 */ /* 0x020fe2000fffe0a8 */
[----:B------:R-:W0:Y:S01]  /*8aa0*/  MUFU.TANH R207, R207 ;  /* 0x000000cf00cf7308 */ /* 0x000e220000002400 */
[----:B------:R-:W-:Y:S01]  /*8ab0*/  R2UR UR7, R201 ;  /* 0x00000000c90772ca */ /* 0x000fe200000e0000 */
[----:B------:R-:W3:Y:S01]  /*8ac0*/  SHFL.BFLY PT, R158, R181, 0x2, 0x1f ;  /* 0x0c401f00b59e7f89 */ /* 0x000ee200000e0000 */
[C---:B------:R-:W-:Y:S02]  /*8ad0*/  ISETP.GT.AND P3, PT, R162.reuse, RZ, PT ;  /* 0x000000ffa200720c */ /* 0x040fe40003f64270 */
[C---:B------:R-:W-:Y:S02]  /*8ae0*/  ISETP.GT.AND P4, PT, R162.reuse, 0x1, PT ;  /* 0x00000001a200780c */ /* 0x040fe40003f84270 */
[----:B--2---:R-:W-:Y:S01]  /*8af0*/  FSEL R166, R177, -INF , P3 ;  /* 0xff800000b1a67808 */ /* 0x004fe20001800000 */
[----:B------:R-:W2:Y:S01]  /*8b00*/  MUFU.TANH R209, R209 ;  /* 0x000000d100d17308 */ /* 0x000ea20000002400 */
[----:B------:R-:W-:-:S02]  /*8b10*/  ISETP.GT.AND P3, PT, R162, 0x8, PT ;  /* 0x00000008a200780c */ /* 0x000fc40003f64270 */
[----:B-1----:R-:W-:Y:S02]  /*8b20*/  FSEL R167, R155, -INF , P4 ;  /* 0xff8000009ba77808 */ /* 0x002fe40002000000 */
[C---:B------:R-:W-:Y:S02]  /*8b30*/  ISETP.GT.AND P4, PT, R162.reuse, 0x9, PT ;  /* 0x00000009a200780c */ /* 0x040fe40003f84270 */
[C---:B------:R-:W-:Y:S01]  /*8b40*/  ISETP.GT.AND P6, PT, R162.reuse, 0x20, PT ;  /* 0x00000020a200780c */ /* 0x040fe20003fc4270 */
[----:B------:R-:W1:Y:S01]  /*8b50*/  MUFU.TANH R210, R210 ;  /* 0x000000d200d27308 */ /* 0x000e620000002400 */
[----:B0-----:R-:W-:Y:S02]  /*8b60*/  FSEL R207, R207, -INF , P3 ;  /* 0xff800000cfcf7808 */ /* 0x001fe40001800000 */
[----:B------:R-:W-:Y:S02]  /*8b70*/  ISETP.GT.AND P3, PT, R162, 0x10, PT ;  /* 0x00000010a200780c */ /* 0x000fe40003f64270 */
[----:B------:R-:W-:-:S02]  /*8b80*/  FSEL R208, R208, -INF , P4 ;  /* 0xff800000d0d07808 */ /* 0x000fc40002000000 */
[----:B------:R-:W-:Y:S01]  /*8b90*/  ISETP.GT.AND P4, PT, R162, 0x11, PT ;  /* 0x00000011a200780c */ /* 0x000fe20003f84270 */
[----:B------:R-:W0:Y:S01]  /*8ba0*/  MUFU.TANH R211, R211 ;  /* 0x000000d300d37308 */ /* 0x000e220000002400 */
[----:B--2---:R-:W-:Y:S02]  /*8bb0*/  FSEL R209, R209, -INF , P3 ;  /* 0xff800000d1d17808 */ /* 0x004fe40001800000 */
[----:B---3--:R-:W-:Y:S02]  /*8bc0*/  FMNMX.FTZ R163, R181, R158, !PT ;  /* 0x0000009eb5a37209 */ /* 0x008fe40007810000 */
[----:B------:R-:W-:Y:S02]  /*8bd0*/  FMNMX.FTZ R158, R166, R199, !PT ;  /* 0x000000c7a69e7209 */ /* 0x000fe40007810000 */
[----:B------:R-:W-:Y:S01]  /*8be0*/  ISETP.GT.AND P3, PT, R162, 0x18, PT ;  /* 0x00000018a200780c */ /* 0x000fe20003f64270 */
[----:B------:R-:W2:Y:S01]  /*8bf0*/  MUFU.TANH R213, R213 ;  /* 0x000000d500d57308 */ /* 0x000ea20000002400 */
[----:B------:R-:W-:Y:S01]  /*8c00*/  FMNMX.FTZ R158, R167, R158, !PT ;  /* 0x0000009ea79e7209 */ /* 0x000fe20007810000 */
[----:B------:R-:W3:Y:S01]  /*8c10*/  SHFL.BFLY PT, R180, R163, 0x1, 0x1f ;  /* 0x0c201f00a3b47f89 */ /* 0x000ee200000e0000 */
[----:B-1----:R-:W-:-:S02]  /*8c20*/  FSEL R210, R210, -INF , P4 ;  /* 0xff800000d2d27808 */ /* 0x002fc40002000000 */
[----:B------:R-:W-:Y:S02]  /*8c30*/  FMNMX.FTZ R155, R207, R158, !PT ;  /* 0x0000009ecf9b7209 */ /* 0x000fe40007810000 */
[----:B------:R-:W-:Y:S01]  /*8c40*/  ISETP.GT.AND P4, PT, R162, 0x19, PT ;  /* 0x00000019a200780c */ /* 0x000fe20003f84270 */
[----:B------:R-:W1:Y:S01]  /*8c50*/  MUFU.TANH R214, R214 ;  /* 0x000000d600d67308 */ /* 0x000e620000002400 */
[----:B------:R-:W-:Y:S02]  /*8c60*/  FMNMX.FTZ R158, R208, R155, !PT ;  /* 0x0000009bd09e7209 */ /* 0x000fe40007810000 */
[----:B0-----:R-:W-:Y:S02]  /*8c70*/  FSEL R211, R211, -INF , P3 ;  /* 0xff800000d3d37808 */ /* 0x001fe40001800000 */
[----:B------:R-:W-:Y:S02]  /*8c80*/  FMNMX.FTZ R155, R209, R158, !PT ;  /* 0x0000009ed19b7209 */ /* 0x000fe40007810000 */
[----:B------:R-:W-:Y:S01]  /*8c90*/  ISETP.GT.AND P3, PT, R162, 0x21, PT ;  /* 0x00000021a200780c */ /* 0x000fe20003f64270 */
[----:B------:R-:W0:Y:S01]  /*8ca0*/  MUFU.TANH R171, R171 ;  /* 0x000000ab00ab7308 */ /* 0x000e220000002400 */
[----:B------:R-:W-:-:S02]  /*8cb0*/  FMNMX.FTZ R158, R210, R155, !PT ;  /* 0x0000009bd29e7209 */ /* 0x000fc40007810000 */
[----:B--2---:R-:W-:Y:S02]  /*8cc0*/  FSEL R213, R213, -INF , P4 ;  /* 0xff800000d5d57808 */ /* 0x004fe40002000000 */
[----:B------:R-:W-:Y:S02]  /*8cd0*/  FMNMX.FTZ R158, R211, R158, !PT ;  /* 0x0000009ed39e7209 */ /* 0x000fe40007810000 */
[----:B------:R-:W-:Y:S01]  /*8ce0*/  ISETP.GT.AND P4, PT, R162, 0x28, PT ;  /* 0x00000028a200780c */ /* 0x000fe20003f84270 */
[----:B------:R-:W2:Y:S01]  /*8cf0*/  MUFU.TANH R174, R174 ;  /* 0x000000ae00ae7308 */ /* 0x000ea20000002400 */
[----:B-1----:R-:W-:Y:S02]  /*8d00*/  FSEL R214, R214, -INF , P6 ;  /* 0xff800000d6d67808 */ /* 0x002fe40003000000 */
[----:B------:R-:W-:Y:S02]  /*8d10*/  FMNMX.FTZ R155, R213, R158, !PT ;  /* 0x0000009ed59b7209 */ /* 0x000fe40007810000 */
[----:B------:R-:W-:-:S02]  /*8d20*/  ISETP.GT.AND P5, PT, R162, 0x29, PT ;  /* 0x00000029a200780c */ /* 0x000fc40003fa4270 */
[----:B------:R-:W-:Y:S01]  /*8d30*/  FMNMX.FTZ R158, R214, R155, !PT ;  /* 0x0000009bd69e7209 */ /* 0x000fe20007810000 */
[----:B------:R-:W1:Y:S01]  /*8d40*/  MUFU.TANH R159, R175 ;  /* 0x000000af009f7308 */ /* 0x000e620000002400 */
[----:B0-----:R-:W-:Y:S02]  /*8d50*/  FSEL R215, R171, -INF , P3 ;  /* 0xff800000abd77808 */ /* 0x001fe40001800000 */
[----:B------:R-:W-:Y:S02]  /*8d60*/  ISETP.GT.AND P6, PT, R162, 0x30, PT ;  /* 0x00000030a200780c */ /* 0x000fe40003fc4270 */
[----:B------:R-:W-:Y:S02]  /*8d70*/  FMNMX.FTZ R155, R215, R158, !PT ;  /* 0x0000009ed79b7209 */ /* 0x000fe40007810000 */
[----:B---3--:R-:W-:Y:S01]  /*8d80*/  FMNMX.FTZ R168, R163, R180, !PT ;  /* 0x000000b4a3a87209 */ /* 0x008fe20007810000 */
[----:B------:R-:W0:Y:S01]  /*8d90*/  MUFU.TANH R178, R178 ;  /* 0x000000b200b27308 */ /* 0x000e220000002400 */
[----:B--2---:R-:W-:-:S02]  /*8da0*/  FSEL R212, R174, -INF , P4 ;  /* 0xff800000aed47808 */ /* 0x004fc40002000000 */
[----:B------:R-:W-:Y:S01]  /*8db0*/  ISETP.GT.AND P4, PT, R162, 0x31, PT ;  /* 0x00000031a200780c */ /* 0x000fe20003f84270 */
[----:B------:R-:W-:Y:S01]  /*8dc0*/  FMUL.FTZ R206, R168, UR6 ;  /* 0x00000006a8ce7c20 */ /* 0x000fe20008410000 */
[----:B------:R-:W-:Y:S02]  /*8dd0*/  FMNMX.FTZ R158, R212, R155, !PT ;  /* 0x0000009bd49e7209 */ /* 0x000fe40007810000 */
[----:B------:R-:W-:Y:S01]  /*8de0*/  FSETP.NEU.FTZ.AND P3, PT, R168, -INF , PT ;  /* 0xff800000a800780b */ /* 0x000fe20003f7d000 */
[----:B------:R-:W2:Y:S01]  /*8df0*/  MUFU.TANH R179, R179 ;  /* 0x000000b300b37308 */ /* 0x000ea20000002400 */
[----:B-1----:R-:W-:Y:S02]  /*8e00*/  FSEL R159, R159, -INF , P5 ;  /* 0xff8000009f9f7808 */ /* 0x002fe40002800000 */
[----:B------:R-:W-:Y:S02]  /*8e10*/  ISETP.GT.AND P5, PT, R162, 0x38, PT ;  /* 0x00000038a200780c */ /* 0x000fe40003fa4270 */
[----:B------:R-:W-:-:S02]  /*8e20*/  FMNMX.FTZ R174, R159, R158, !PT ;  /* 0x0000009e9fae7209 */ /* 0x000fc40007810000 */
[----:B------:R-:W-:Y:S01]  /*8e30*/  FSEL R206, R206, RZ, P3 ;  /* 0x000000ffcece7208 */ /* 0x000fe20001800000 */
[----:B------:R-:W1:Y:S01]  /*8e40*/  MUFU.TANH R182, R182 ;  /* 0x000000b600b67308 */ /* 0x000e620000002400 */
[----:B0-----:R-:W-:-:S03]  /*8e50*/  FSEL R155, R178, -INF , P6 ;  /* 0xff800000b29b7808 */ /* 0x001fc60003000000 */
[--C-:B------:R-:W-:Y:S01]  /*8e60*/  FFMA.FTZ R177, R164, UR6, -R206.reuse ;  /* 0x00000006a4b17c23 */ /* 0x100fe200080108ce */
[----:B------:R-:W-:Y:S01]  /*8e70*/  FMNMX.FTZ R163, R155, R174, !PT ;  /* 0x000000ae9ba37209 */ /* 0x000fe20007810000 */
[--C-:B------:R-:W-:Y:S01]  /*8e80*/  FFMA.FTZ R171, R204, UR6, -R206.reuse ;  /* 0x00000006ccab7c23 */ /* 0x100fe200080108ce */
[--C-:B------:R-:W-:Y:S01]  /*8e90*/  FFMA.FTZ R204, R152, UR6, -R206.reuse ;  /* 0x0000000698cc7c23 */ /* 0x100fe200080108ce */
[----:B------:R-:W0:Y:S01]  /*8ea0*/  MUFU.TANH R183, R183 ;  /* 0x000000b700b77308 */ /* 0x000e220000002400 */
[----:B--2---:R-:W-:Y:S01]  /*8eb0*/  FSEL R158, R179, -INF , P4 ;  /* 0xff800000b39e7808 */ /* 0x004fe20002000000 */
[--C-:B------:R-:W-:Y:S01]  /*8ec0*/  FFMA.FTZ R181, R156, UR6, -R206.reuse ;  /* 0x000000069cb57c23 */ /* 0x100fe200080108ce */
[----:B------:R-:W-:Y:S01]  /*8ed0*/  ISETP.GT.AND P4, PT, R162, 0x39, PT ;  /* 0x00000039a200780c */ /* 0x000fe20003f84270 */
[--C-:B------:R-:W-:Y:S01]  /*8ee0*/  FFMA.FTZ R170, R205, UR6, -R206.reuse ;  /* 0x00000006cdaa7c23 */ /* 0x100fe200080108ce */
[----:B------:R-:W-:Y:S01]  /*8ef0*/  FMNMX.FTZ R175, R158, R163, !PT ;  /* 0x000000a39eaf7209 */ /* 0x000fe20007810000 */
[--C-:B------:R-:W-:Y:S01]  /*8f00*/  FFMA.FTZ R172, R172, UR6, -R206.reuse ;  /* 0x00000006acac7c23 */ /* 0x100fe200080108ce */
[--C-:B------:R-:W-:Y:S01]  /*8f10*/  FFMA.FTZ R173, R173, UR6, -R206.reuse ;  /* 0x00000006adad7c23 */ /* 0x100fe200080108ce */
[--C-:B------:R-:W-:Y:S01]  /*8f20*/  FFMA.FTZ R176, R176, UR6, -R206.reuse ;  /* 0x00000006b0b07c23 */ /* 0x100fe200080108ce */
[----:B-1----:R-:W-:Y:S01]  /*8f30*/  FSEL R162, R182, -INF , P5 ;  /* 0xff800000b6a27808 */ /* 0x002fe20002800000 */
[--C-:B------:R-:W-:Y:S01]  /*8f40*/  FFMA.FTZ R180, R161, UR6, -R206.reuse ;  /* 0x00000006a1b47c23 */ /* 0x100fe200080108ce */
[--C-:B------:R-:W-:Y:S01]  /*8f50*/  FFMA.FTZ R182, R157, UR6, -R206.reuse ;  /* 0x000000069db67c23 */ /* 0x100fe200080108ce */
[----:B------:R-:W-:Y:S01]  /*8f60*/  MUFU.EX2 R170, R170 ;  /* 0x000000aa00aa7308 */ /* 0x000fe20000000800 */
[----:B------:R-:W-:Y:S01]  /*8f70*/  FMNMX.FTZ R174, R162, R175, !PT ;  /* 0x000000afa2ae7209 */ /* 0x000fe20007810000 */
[--C-:B------:R-:W-:Y:S01]  /*8f80*/  FFMA.FTZ R175, R169, UR6, -R206.reuse ;  /* 0x00000006a9af7c23 */ /* 0x100fe200080108ce */
[----:B0-----:R-:W-:Y:S01]  /*8f90*/  FSEL R163, R183, -INF , P4 ;  /* 0xff800000b7a37808 */ /* 0x001fe20002000000 */
[----:B------:R-:W-:-:S04]  /*8fa0*/  FFMA.FTZ R183, R154, UR6, -R206 ;  /* 0x000000069ab77c23 */ /* 0x000fc800080108ce */
[----:B------:R-:W-:Y:S01]  /*8fb0*/  MUFU.EX2 R171, R171 ;  /* 0x000000ab00ab7308 */ /* 0x000fe20000000800 */
[----:B------:R-:W-:Y:S01]  /*8fc0*/  FMNMX.FTZ R178, R163, R174, !PT ;  /* 0x000000aea3b27209 */ /* 0x000fe20007810000 */
[--C-:B------:R-:W-:Y:S01]  /*8fd0*/  FFMA.FTZ R174, R203, UR6, -R206.reuse ;  /* 0x00000006cbae7c23 */ /* 0x100fe200080108ce */
[----:B------:R-:W-:-:S03]  /*8fe0*/  FFMA.FTZ R203, R153, UR6, -R206 ;  /* 0x0000000699cb7c23 */ /* 0x000fc600080108ce */
[----:B------:R-:W0:Y:S02]  /*8ff0*/  SHFL.BFLY PT, R179, R178, 0x2, 0x1f ;  /* 0x0c401f00b2b37f89 */ /* 0x000e2400000e0000 */
[----:B------:R-:W-:Y:S08]  /*9000*/  MUFU.EX2 R172, R172 ;  /* 0x000000ac00ac7308 */ /* 0x000ff00000000800 */
[----:B------:R-:W-:Y:S08]  /*9010*/  MUFU.EX2 R173, R173 ;  /* 0x000000ad00ad7308 */ /* 0x000ff00000000800 */
[----:B------:R-:W-:Y:S01]  /*9020*/  MUFU.EX2 R174, R174 ;  /* 0x000000ae00ae7308 */ /* 0x000fe20000000800 */
[----:B0-----:R-:W-:Y:S01]  /*9030*/  FMNMX.FTZ R164, R178, R179, !PT ;  /* 0x000000b3b2a47209 */ /* 0x001fe20007810000 */
[--C-:B------:R-:W-:Y:S01]  /*9040*/  FFMA.FTZ R179, R160, UR6, -R206.reuse ;  /* 0x00000006a0b37c23 */ /* 0x100fe200080108ce */
[----:B------:R-:W-:-:S05]  /*9050*/  FFMA.FTZ R178, R165, UR6, -R206 ;  /* 0x00000006a5b27c23 */ /* 0x000fca00080108ce */
[----:B------:R-:W-:Y:S01]  /*9060*/  MUFU.EX2 R175, R175 ;  /* 0x000000af00af7308 */ /* 0x000fe20000000800 */
[----:B------:R-:W0:Y:S07]  /*9070*/  SHFL.BFLY PT, R169, R164, 0x1, 0x1f ;  /* 0x0c201f00a4a97f89 */ /* 0x000e2e00000e0000 */
[----:B------:R-:W-:Y:S08]  /*9080*/  MUFU.EX2 R176, R176 ;  /* 0x000000b000b07308 */ /* 0x000ff00000000800 */
[----:B------:R-:W-:Y:S08]  /*9090*/  MUFU.EX2 R177, R177 ;  /* 0x000000b100b17308 */ /* 0x000ff00000000800 */
[----:B------:R-:W-:Y:S01]  /*90a0*/  MUFU.EX2 R178, R178 ;  /* 0x000000b200b27308 */ /* 0x000fe20000000800 */
[----:B0-----:R-:W-:-:S04]  /*90b0*/  FMNMX.FTZ R169, R164, R169, !PT ;  /* 0x000000a9a4a97209 */ /* 0x001fc80007810000 */
[C---:B------:R-:W-:Y:S01]  /*90c0*/  FSETP.NEU.FTZ.AND P4, PT, R169.reuse, -INF , PT ;  /* 0xff800000a900780b */ /* 0x040fe20003f9d000 */
[C---:B------:R-:W-:Y:S02]  /*90d0*/  FMUL.FTZ R153, R169.reuse, UR6 ;  /* 0x00000006a9997c20 */ /* 0x040fe40008410000 */
[----:B------:R-:W-:Y:S01]  /*90e0*/  MUFU.EX2 R179, R179 ;  /* 0x000000b300b37308 */ /* 0x000fe20000000800 */
[----:B------:R-:W-:Y:S02]  /*90f0*/  FSEL R154, R169, RZ, P4 ;  /* 0x000000ffa99a7208 */ /* 0x000fe40002000000 */
[----:B------:R-:W-:Y:S02]  /*9100*/  FSEL R152, R153, RZ, P4 ;  /* 0x000000ff99987208 */ /* 0x000fe40002000000 */
[----:B------:R-:W-:Y:S01]  /*9110*/  FSEL R153, R168, RZ, P3 ;  /* 0x000000ffa8997208 */ /* 0x000fe20001800000 */
[----:B------:R-:W-:Y:S01]  /*9120*/  FADD.FTZ R154, -R154, R199 ;  /* 0x000000c79a9a7221 */ /* 0x000fe20000010100 */
[----:B------:R-:W-:Y:S01]  /*9130*/  ISETP.NE.AND P3, PT, R191, RZ, PT ;  /* 0x000000ffbf00720c */ /* 0x000fe20003f65270 */
[--C-:B------:R-:W-:Y:S01]  /*9140*/  FFMA.FTZ R216, R213, UR6, -R152.reuse ;  /* 0x00000006d5d87c23 */ /* 0x100fe20008010898 */
[----:B------:R-:W-:Y:S01]  /*9150*/  FFMA.FTZ R205, R166, UR6, -R152 ;  /* 0x00000006a6cd7c23 */ /* 0x000fe20008010898 */
[----:B------:R-:W-:Y:S01]  /*9160*/  FADD.FTZ R153, -R153, R200 ;  /* 0x000000c899997221 */ /* 0x000fe20000010100 */
[----:B------:R-:W-:Y:S01]  /*9170*/  FMUL.FTZ R154, R154, UR6 ;  /* 0x000000069a9a7c20 */ /* 0x000fe20008410000 */
[--C-:B------:R-:W-:Y:S01]  /*9180*/  FFMA.FTZ R206, R167, UR6, -R152.reuse ;  /* 0x00000006a7ce7c23 */ /* 0x100fe20008010898 */
[----:B------:R-:W-:Y:S01]  /*9190*/  FFMA.FTZ R207, R207, UR6, -R152 ;  /* 0x00000006cfcf7c23 */ /* 0x000fe20008010898 */
[----:B------:R-:W-:Y:S01]  /*91a0*/  FMUL.FTZ R219, R153, UR6 ;  /* 0x0000000699db7c20 */ /* 0x000fe20008410000 */
[----:B------:R-:W0:Y:S01]  /*91b0*/  MUFU.EX2 R218, R154 ;  /* 0x0000009a00da7308 */ /* 0x000e220000000800 */
[----:B------:R-:W-:-:S02]  /*91c0*/  @!P2 VIADD R153, R197, 0x38840 ;  /* 0x00038840c599a836 */ /* 0x000fc40000000000 */
[--C-:B------:R-:W-:Y:S01]  /*91d0*/  FFMA.FTZ R208, R208, UR6, -R152.reuse ;  /* 0x00000006d0d07c23 */ /* 0x100fe20008010898 */
[--C-:B------:R-:W-:Y:S01]  /*91e0*/  FFMA.FTZ R213, R214, UR6, -R152.reuse ;  /* 0x00000006d6d57c23 */ /* 0x100fe20008010898 */
[--C-:B------:R-:W-:Y:S01]  /*91f0*/  FFMA.FTZ R209, R209, UR6, -R152.reuse ;  /* 0x00000006d1d17c23 */ /* 0x100fe20008010898 */
[----:B------:R-:W-:Y:S01]  /*9200*/  @!P3 IMAD R156, R202, 0x40, R189 ;  /* 0x00000040ca9cb824 */ /* 0x000fe200078e02bd */
[----:B------:R-:W-:Y:S01]  /*9210*/  @!P2 PRMT R153, RZ, 0x654, R153 ;  /* 0x00000654ff99a816 */ /* 0x000fe20000000099 */
[--C-:B------:R-:W-:Y:S01]  /*9220*/  FFMA.FTZ R210, R210, UR6, -R152.reuse ;  /* 0x00000006d2d27c23 */ /* 0x100fe20008010898 */
[----:B------:R-:W1:Y:S01]  /*9230*/  MUFU.EX2 R219, R219 ;  /* 0x000000db00db7308 */ /* 0x000e620000000800 */
[----:B------:R-:W-:Y:S02]  /*9240*/  @!P3 IMAD R160, R156, 0x4, R195 ;  /* 0x000000049ca0b824 */ /* 0x000fe400078e02c3 */
[--C-:B------:R-:W-:Y:S01]  /*9250*/  FFMA.FTZ R211, R211, UR6, -R152.reuse ;  /* 0x00000006d3d37c23 */ /* 0x100fe20008010898 */
[--C-:B------:R-:W-:Y:S01]  /*9260*/  FFMA.FTZ R214, R215, UR6, -R152.reuse ;  /* 0x00000006d7d67c23 */ /* 0x100fe20008010898 */
[--C-:B------:R-:W-:Y:S01]  /*9270*/  FFMA.FTZ R212, R212, UR6, -R152.reuse ;  /* 0x00000006d4d47c23 */ /* 0x100fe20008010898 */
[--C-:B------:R-:W-:Y:S01]  /*9280*/  FFMA.FTZ R215, R159, UR6, -R152.reuse ;  /* 0x000000069fd77c23 */ /* 0x100fe20008010898 */
[----:B------:R2:W-:Y:S01]  /*9290*/  @!P2 SYNCS.ARRIVE.TRANS64.RED.A1T0 RZ, [R153+URZ], RZ ;  /* 0x000000ff99ffa9a7 */ /* 0x0005e2000810043f */
[--C-:B------:R-:W-:Y:S01]  /*92a0*/  FFMA.FTZ R199, R158, UR6, -R152.reuse ;  /* 0x000000069ec77c23 */ /* 0x100fe20008010898 */
[--C-:B------:R-:W-:Y:S01]  /*92b0*/  FFMA.FTZ R217, R163, UR6, -R152.reuse ;  /* 0x00000006a3d97c23 */ /* 0x100fe20008010898 */
[----:B0-----:R-:W-:Y:S01]  /*92c0*/  @!P3 STS [R160+0x38420], R218 ;  /* 0x038420daa000b388 */ /* 0x001fe20000000800 */
[--C-:B------:R-:W-:Y:S01]  /*92d0*/  FFMA.FTZ R155, R155, UR6, -R152.reuse ;  /* 0x000000069b9b7c23 */ /* 0x100fe20008010898 */
[----:B------:R-:W-:Y:S01]  /*92e0*/  FFMA.FTZ R162, R162, UR6, -R152 ;  /* 0x00000006a2a27c23 */ /* 0x000fe20008010898 */
[----:B------:R-:W-:Y:S01]  /*92f0*/  MUFU.EX2 R205, R205 ;  /* 0x000000cd00cd7308 */ /* 0x000fe20000000800 */
[----:B------:R-:W-:Y:S01]  /*9300*/  F2FP.BF16.F32.PACK_AB R152, R171, R170 ;  /* 0x000000aaab98723e */ /* 0x000fe200000010ff */
[----:B------:R-:W-:Y:S01]  /*9310*/  FMUL.FTZ R26, R26, R218 ;  /* 0x000000da1a1a7220 */ /* 0x000fe20000410000 */
[----:B------:R-:W-:Y:S01]  /*9320*/  F2FP.BF16.F32.PACK_AB R154, R173, R172 ;  /* 0x000000acad9a723e */ /* 0x000fe200000010ff */
[----:B------:R-:W-:Y:S01]  /*9330*/  FMUL.FTZ R27, R27, R218 ;  /* 0x000000da1b1b7220 */ /* 0x000fe20000410000 */
[----:B-1----:R0:W-:Y:S01]  /*9340*/  @!P3 STS [R160+0x38400], R219 ;  /* 0x038400dba000b388 */ /* 0x0021e20000000800 */
[----:B------:R-:W-:Y:S01]  /*9350*/  F2FP.BF16.F32.PACK_AB R156, R175, R174 ;  /* 0x000000aeaf9c723e */ /* 0x000fe200000010ff */
[-C--:B------:R-:W-:Y:S01]  /*9360*/  FMUL.FTZ R24, R24, R219.reuse ;  /* 0x000000db18187220 */ /* 0x080fe20000410000 */
[----:B------:R-:W2:Y:S01]  /*9370*/  MUFU.EX2 R206, R206 ;  /* 0x000000ce00ce7308 */ /* 0x000ea20000000800 */
[----:B------:R-:W-:Y:S01]  /*9380*/  F2FP.BF16.F32.PACK_AB R158, R177, R176 ;  /* 0x000000b0b19e723e */ /* 0x000fe200000010ff */
[-C--:B------:R-:W-:Y:S01]  /*9390*/  FMUL.FTZ R25, R25, R219.reuse ;  /* 0x000000db19197220 */ /* 0x080fe20000410000 */
[-C--:B------:R-:W-:Y:S01]  /*93a0*/  FMUL.FTZ R28, R28, R219.reuse ;  /* 0x000000db1c1c7220 */ /* 0x080fe20000410000 */
[-C--:B------:R-:W-:Y:S01]  /*93b0*/  FMUL.FTZ R29, R29, R219.reuse ;  /* 0x000000db1d1d7220 */ /* 0x080fe20000410000 */
[-C--:B------:R-:W-:Y:S01]  /*93c0*/  FMUL.FTZ R30, R30, R218.reuse ;  /* 0x000000da1e1e7220 */ /* 0x080fe20000410000 */
[----:B------:R-:W-:Y:S01]  /*93d0*/  FMUL.FTZ R31, R31, R218 ;  /* 0x000000da1f1f7220 */ /* 0x000fe20000410000 */
[----:B0-----:R-:W-:Y:S01]  /*93e0*/  F2FP.BF16.F32.PACK_AB R160, R179, R178 ;  /* 0x000000b2b3a0723e */ /* 0x001fe200000010ff */
        /* <DEDUP_REMOVED lines=8> */
[----:B------:R-:W-:Y:S01]  /*9470*/  MUFU.EX2 R208, R208 ;  /* 0x000000d000d07308 */ /* 0x000fe20000000800 */
[----:B--2---:R-:W-:Y:S01]  /*9480*/  F2FP.BF16.F32.PACK_AB R153, R206, R205 ;  /* 0x000000cdce99723e */ /* 0x004fe200000010ff */
        /* <DEDUP_REMOVED lines=127> */
[----:B0-----:R-:W-:Y:S01]  /*9c80*/  F2FP.BF16.F32.PACK_AB R155, R208, R207 ;  /* 0x000000cfd09b723e */ /* 0x001fe200000010ff */
[----:B------:R-:W-:Y:S01]  /*9c90*/  BAR.SYNC.DEFER_BLOCKING 0xf, 0x100 ;  /* 0x03c4000000007b1d */ /* 0x000fe20000010000 */
[----:B-1----:R-:W-:Y:S01]  /*9ca0*/  F2FP.BF16.F32.PACK_AB R166, R204, R203 ;  /* 0x000000cbcca6723e */ /* 0x002fe200000010ff */
[-C--:B------:R-:W-:Y:S01]  /*9cb0*/  FMUL.FTZ R145, R145, R219.reuse ;  /* 0x000000db91917220 */ /* 0x080fe20000410000 */
[-C--:B------:R-:W-:Y:S01]  /*9cc0*/  FMUL.FTZ R146, R146, R218.reuse ;  /* 0x000000da92927220 */ /* 0x080fe20000410000 */
[-C--:B------:R-:W-:Y:S01]  /*9cd0*/  FMUL.FTZ R147, R147, R218.reuse ;  /* 0x000000da93937220 */ /* 0x080fe20000410000 */
[-C--:B------:R-:W-:Y:S01]  /*9ce0*/  FMUL.FTZ R148, R148, R219.reuse ;  /* 0x000000db94947220 */ /* 0x080fe20000410000 */
[----:B------:R0:W-:Y:S01]  /*9cf0*/  MUFU.EX2 R202, R162 ;  /* 0x000000a200ca7308 */ /* 0x0001e20000000800 */
[----:B------:R-:W-:Y:S01]  /*9d00*/  FMUL.FTZ R149, R149, R219 ;  /* 0x000000db95957220 */ /* 0x000fe20000410000 */
[-C--:B------:R-:W-:Y:S01]  /*9d10*/  FMUL.FTZ R150, R150, R218.reuse ;  /* 0x000000da96967220 */ /* 0x080fe20000410000 */
[----:B------:R-:W-:Y:S01]  /*9d20*/  FMUL.FTZ R151, R151, R218 ;  /* 0x000000da97977220 */ /* 0x000fe20000410000 */
[----:B------:R-:W-:Y:S01]  /*9d30*/  FFMA.FTZ R170, R219, R21, R170 ;  /* 0x00000015dbaa7223 */ /* 0x000fe200000100aa */
[----:B------:R-:W-:Y:S01]  /*9d40*/  FFMA.FTZ R205, R218, R22, R205 ;  /* 0x00000016dacd7223 */ /* 0x000fe200000100cd */
[----:B------:R-:W-:Y:S01]  /*9d50*/  ISETP.GT.AND P3, PT, R198, UR7, PT ;  /* 0x00000007c6007c0c */ /* 0x000fe2000bf64270 */
[----:B------:R-:W-:Y:S01]  /*9d60*/  @!P2 VIADD R197, R197, 0x38860 ;  /* 0x00038860c5c5a836 */ /* 0x000fe20000000000 */
[----:B------:R-:W1:Y:S01]  /*9d70*/  MUFU.EX2 R217, R217 ;  /* 0x000000d900d97308 */ /* 0x000e620000000800 */
[----:B0-----:R-:W-:Y:S01]  /*9d80*/  F2FP.BF16.F32.PACK_AB R162, R181, R180 ;  /* 0x000000b4b5a2723e */ /* 0x001fe200000010ff */
[----:B------:R-:W-:Y:S01]  /*9d90*/  FADD.FTZ R171, R171, R170 ;  /* 0x000000aaabab7221 */ /* 0x000fe20000010000 */
[----:B--2---:R-:W-:Y:S01]  /*9da0*/  F2FP.BF16.F32.PACK_AB R165, R199, R200 ;  /* 0x000000c8c7a5723e */ /* 0x004fe200000010ff */
[----:B------:R-:W-:Y:S01]  /*9db0*/  FADD.FTZ R206, R206, R205 ;  /* 0x000000cdcece7221 */ /* 0x000fe20000010000 */
[----:B------:R-:W-:Y:S01]  /*9dc0*/  @!P2 PRMT R197, RZ, 0x654, R197 ;  /* 0x00000654ffc5a816 */ /* 0x000fe200000000c5 */
[----:B------:R-:W-:-:S02]  /*9dd0*/  FADD.FTZ R172, R172, R171 ;  /* 0x000000abacac7221 */ /* 0x000fc40000010000 */
[----:B------:R-:W-:Y:S01]  /*9de0*/  FADD.FTZ R207, R207, R206 ;  /* 0x000000cecfcf7221 */ /* 0x000fe20000010000 */
[----:B------:R0:W-:Y:S01]  /*9df0*/  STSM.16.M88.4 [R184+0x36400], R152 ;  /* 0x03640098b8007844 */ /* 0x0001e20000000200 */
[----:B------:R-:W-:Y:S02]  /*9e00*/  FADD.FTZ R173, R173, R172 ;  /* 0x000000acadad7221 */ /* 0x000fe40000010000 */
[----:B------:R-:W-:Y:S01]  /*9e10*/  FADD.FTZ R208, R208, R207 ;  /* 0x000000cfd0d07221 */ /* 0x000fe20000010000 */
[----:B------:R2:W-:Y:S01]  /*9e20*/  STSM.16.M88.4 [R187], R156 ;  /* 0x0000009cbb007844 */ /* 0x0005e20000000200 */
[----:B------:R-:W-:Y:S02]  /*9e30*/  FADD.FTZ R174, R174, R173 ;  /* 0x000000adaeae7221 */ /* 0x000fe40000010000 */
[----:B------:R-:W-:Y:S01]  /*9e40*/  FADD.FTZ R209, R209, R208 ;  /* 0x000000d0d1d17221 */ /* 0x000fe20000010000 */
[----:B-1----:R-:W-:Y:S01]  /*9e50*/  F2FP.BF16.F32.PACK_AB R167, R217, R202 ;  /* 0x000000cad9a7723e */ /* 0x002fe200000010ff */
[----:B------:R2:W-:Y:S01]  /*9e60*/  STSM.16.M88.4 [R20], R160 ;  /* 0x000000a014007844 */ /* 0x0005e20000000200 */
[----:B------:R-:W-:Y:S01]  /*9e70*/  FADD.FTZ R175, R175, R174 ;  /* 0x000000aeafaf7221 */ /* 0x000fe20000010000 */
[----:B------:R-:W-:-:S02]  /*9e80*/  FADD.FTZ R210, R210, R209 ;  /* 0x000000d1d2d27221 */ /* 0x000fc40000010000 */
[----:B------:R2:W-:Y:S01]  /*9e90*/  STSM.16.M88.4 [R185], R164 ;  /* 0x000000a4b9007844 */ /* 0x0005e20000000200 */
[----:B------:R-:W-:Y:S01]  /*9ea0*/  WARPGROUP.ARRIVE ;  /* 0x00000000000079c5 */ /* 0x000fe20000000000 */
[----:B------:R-:W-:Y:S01]  /*9eb0*/  FADD.FTZ R176, R176, R175 ;  /* 0x000000afb0b07221 */ /* 0x000fe20000010000 */
[----:B------:R-:W-:-:S03]  /*9ec0*/  FADD.FTZ R211, R211, R210 ;  /* 0x000000d2d3d37221 */ /* 0x000fc60000010000 */
[----:B------:R-:W-:Y:S01]  /*9ed0*/  FADD.FTZ R177, R177, R176 ;  /* 0x000000b0b1b17221 */ /* 0x000fe20000010000 */
[----:B------:R-:W-:Y:S01]  /*9ee0*/  HGMMA.64x256x16.F32.BF16 R24, R152, gdesc[UR8].tnspB, R24, gsb0 ;  /* 0x43e0000898187df0 */ /* 0x000fe20008001818 */
[----:B------:R-:W-:Y:S01]  /*9ef0*/  R2UR UR10, R221 ;  /* 0x00000000dd0a72ca */ /* 0x000fe200000e0000 */
[----:B------:R-:W-:Y:S01]  /*9f00*/  UMOV UR11, 0x40000040 ;  /* 0x40000040000b7882 */ /* 0x000fe20000000000 */
[----:B------:R-:W-:Y:S02]  /*9f10*/  VIADD R221, R220, 0x100 ;  /* 0x00000100dcdd7836 */ /* 0x000fe40000000000 */
[----:B------:R-:W-:Y:S01]  /*9f20*/  FADD.FTZ R216, R216, R211 ;  /* 0x000000d3d8d87221 */ /* 0x000fe20000010000 */
[----:B------:R-:W-:Y:S02]  /*9f30*/  VIADD R220, R220, 0x180 ;  /* 0x00000180dcdc7836 */ /* 0x000fe40000000000 */
        /* <DEDUP_REMOVED lines=14> */
[----:B------:R-:W-:Y:S01]  /*a020*/  FADD.FTZ R22, R202, R199 ;  /* 0x000000c7ca167221 */ /* 0x000fe20000010000 */
[----:B------:R-:W-:Y:S02]  /*a030*/  IMAD.MOV.U32 R202, RZ, RZ, R23 ;  /* 0x000000ffffca7224 */ /* 0x000fe400078e0017 */
[----:B------:R-:W-:Y:S01]  /*a040*/  FADD.FTZ R21, R204, R21 ;  /* 0x00000015cc157221 */ /* 0x000fe20000010000 */
[----:B------:R-:W-:Y:S02]  /*a050*/  IMAD.MOV.U32 R199, RZ, RZ, R169 ;  /* 0x000000ffffc77224 */ /* 0x000fe400078e00a9 */
[----:B------:R-:W-:Y:S01]  /*a060*/  FADD.FTZ R22, R217, R22 ;  /* 0x00000016d9167221 */ /* 0x000fe20000010000 */
[----:B------:R-:W-:-:S02]  /*a070*/  WARPGROUP.DEPBAR.LE gsb0, 0x0 ;  /* 0x00008000000079c5 */ /* 0x000fc40000010000 */
[----:B------:R-:W-:Y:S01]  /*a080*/  WARPGROUP.ARRIVE ;  /* 0x00000000000079c5 */ /* 0x000fe20000000000 */
[----:B0-----:R-:W-:-:S04]  /*a090*/  VIADD R152, R198, 0xffffffff ;  /* 0xffffffffc6987836 */ /* 0x001fc80000000000 */
[----:B------:R-:W-:Y:S01]  /*a0a0*/  IMAD.MOV.U32 R198, RZ, RZ, R152 ;  /* 0x000000ffffc67224 */ /* 0x000fe200078e0098 */
        /* <DEDUP_REMOVED lines=24> */
[----:B------:R-:W-:-:S07]  /*a230*/  IMAD.MOV.U32 R198, RZ, RZ, R152 ;  /* 0x000000ffffc67224 */ /* 0x000fce00078e0098 */
.L_x_7390:
[----:B------:R-:W-:-:S13]  /*a240*/  R2UR UR7, R194 ;  /* 0x00000000c20772ca */ /* 0x000fda00000e0000 */
[----:B------:R-:W-:-:S13]  /*a250*/  ISETP.GE.AND P1, PT, R198, UR7, PT ;  /* 0x00000007c6007c0c */ /* 0x000fda000bf26270 */
[----:B------:R-:W-:Y:S05]  /*a260*/  @!P1 BRA `(.L_x_7400) ;  /* 0x0000002c00cc9947 */ /* 0x000fea0003800000 */
[----:B------:R-:W-:Y:S01]  /*a270*/  IMAD.MOV.U32 R200, RZ, RZ, R169 ;  /* 0x000000ffffc87224 */ /* 0x000fe200078e00a9 */
[----:B------:R-:W-:Y:S01]  /*a280*/  ULDC UR60, c[0x0][0xad0] ;  /* 0x0002b400003c7ab9 */ /* 0x000fe20000000800 */
[----:B------:R-:W-:Y:S02]  /*a290*/  IMAD.MOV.U32 R193, RZ, RZ, R168 ;  /* 0x000000ffffc17224 */ /* 0x000fe400078e00a8 */
[----:B------:R-:W-:-:S07]  /*a2a0*/  IMAD.MOV.U32 R192, RZ, RZ, R23 ;  /* 0x000000ffffc07224 */ /* 0x000fce00078e0017 */
.L_x_7409:
[----:B------:R-:W-:-:S05]  /*a2b0*/  VIADD R23, R192, 0x1 ;  /* 0x00000001c0177836 */ /* 0x000fca0000000000 */
[----:B------:R-:W-:-:S04]  /*a2c0*/  ISETP.NE.AND P1, PT, R23, 0x2, PT ;  /* 0x000000021700780c */ /* 0x000fc80003f25270 */
[----:B------:R-:W-:Y:S02]  /*a2d0*/  SEL R152, RZ, 0x1, P1 ;  /* 0x00000001ff987807 */ /* 0x000fe40000800000 */
[----:B------:R-:W-:Y:S02]  /*a2e0*/  SEL R23, R23, RZ, P1 ;  /* 0x000000ff17177207 */ /* 0x000fe40000800000 */
[----:B------:R-:W-:-:S13]  /*a2f0*/  R2UR UR6, R152 ;  /* 0x00000000980672ca */ /* 0x000fda00000e0000 */
[----:B------:R-:W-:Y:S01]  /*a300*/  ULOP3.LUT UR61, UR61, UR6, URZ, 0x3c, !UPT ;  /* 0x000000063d3d7292 */ /* 0x000fe2000f8e3c3f */
[----:B---3--:R-:W-:Y:S11]  /*a310*/  @!P0 BRA `(.L_x_7401) ;  /* 0x0000000000048947 */ /* 0x008ff60003800000 */
[----:B------:R-:W-:Y:S01]  /*a320*/  BPT.TRAP 0x1 ;  /* 0x000000040000795c */ /* 0x000fe20000300000 */
.L_x_7401:
[----:B--2---:R-:W-:Y:S02]  /*a330*/  IMAD.U32 R197, RZ, RZ, UR61 ;  /* 0x0000003dffc57e24 */ /* 0x004fe4000f8e00ff */
[----:B------:R-:W-:-:S03]  /*a340*/  IMAD R186, R23, 0x8, R195 ;  /* 0x0000000817ba7824 */ /* 0x000fc600078e02c3 */
[----:B------:R-:W-:-:S04]  /*a350*/  SHF.L.U32 R197, R197, 0x1f, RZ ;  /* 0x0000001fc5c57819 */ /* 0x000fc800000006ff */
[----:B------:R0:W1:Y:S01]  /*a360*/  SYNCS.PHASECHK.TRANS64.TRYWAIT P1, [R186+URZ+0x38830], R197 ;  /* 0x038830c5ba0075a7 */ /* 0x000062000802017f */
[----:B------:R-:W-:Y:S05]  /*a370*/  @!P0 BRA `(.L_x_7402) ;  /* 0x0000000000048947 */ /* 0x000fea0003800000 */
[----:B------:R-:W-:Y:S01]  /*a380*/  BPT.TRAP 0x1 ;  /* 0x000000040000795c */ /* 0x000fe20000300000 */
.L_x_7402:
[----:B------:R-:W-:Y:S01]  /*a390*/  LEA R199, R23, R188, 0x9 ;  /* 0x000000bc17c77211 */ /* 0x000fe200078e48ff */
[----:B-1----:R-:W-:Y:S06]  /*a3a0*/  @P1 BRA `(.L_x_7403) ;  /* 0x0000000000081947 */ /* 0x002fec0003800000 */
[----:B------:R-:W1:Y:S02]  /*a3b0*/  SYNCS.PHASECHK.TRANS64.TRYWAIT P1, [R186+URZ+0x38830], R197 ;  /* 0x038830c5ba0075a7 */ /* 0x000e64000802017f */
[----:B-1----:R-:W-:Y:S05]  /*a3c0*/  @!P1 BRA `(.L_x_7404) ;  /* 0x000000b800b89947 */ /* 0x002fea0003800000 */
.L_x_7403:
[----:B------:R-:W-:Y:S01]  /*a3d0*/  R2UR UR58, R199 ;  /* 0x00000000c73a72ca */ /* 0x000fe200000e0000 */
[----:B------:R-:W-:Y:S01]  /*a3e0*/  WARPGROUP.ARRIVE ;  /* 0x00000000000079c5 */ /* 0x000fe20000000000 */
[----:B------:R-:W-:Y:S01]  /*a3f0*/  R2UR UR56, R6 ;  /* 0x00000000063872ca */ /* 0x000fe200000e0000 */
[----:B------:R-:W-:Y:S01]  /*a400*/  UMOV UR59, 0x40000040 ;  /* 0x40000040003b7882 */ /* 0x000fe20000000000 */
[----:B------:R-:W-:Y:S01]  /*a410*/  R2UR UR57, R7 ;  /* 0x00000000073972ca */ /* 0x000fe200000e0000 */
[----:B------:R-:W-:-:S12]  /*a420*/  VIADD R201, R199, 0x2 ;  /* 0x00000002c7c97836 */ /* 0x000fd80000000000 */
[----:B------:R-:W-:Y:S01]  /*a430*/  HGMMA.64x64x16.F32.BF16 R152, gdesc[UR56], RZ, !UPT, gsb0 ;  /* 0x00e00000389879f0 */ /* 0x000fe2000c0018ff */
[----:B------:R-:W-:Y:S01]  /*a440*/  R2UR UR58, R201 ;  /* 0x00000000c93a72ca */ /* 0x000fe200000e0000 */
[----:B------:R-:W-:Y:S01]  /*a450*/  UMOV UR59, 0x40000040 ;  /* 0x40000040003b7882 */ /* 0x000fe20000000000 */
[----:B------:R-:W-:Y:S01]  /*a460*/  R2UR UR56, R14 ;  /* 0x000000000e3872ca */ /* 0x000fe200000e0000 */
[----:B------:R-:W-:Y:S01]  /*a470*/  VIADD R201, R199, 0x4 ;  /* 0x00000004c7c97836 */ /* 0x000fe20000000000 */
[----:B------:R-:W-:Y:S01]  /*a480*/  R2UR UR57, R15 ;  /* 0x000000000f3972ca */ /* 0x000fe200000e0000 */
[----:B------:R-:W-:Y:S01]  /*a490*/  VIADD R199, R199, 0x6 ;  /* 0x00000006c7c77836 */ /* 0x000fe20000000000 */
[----:B------:R-:W-:Y:S02]  /*a4a0*/  WARPGROUP.DEPBAR.LE gsb0, 0x0 ;  /* 0x00008000000079c5 */ /* 0x000fe40000010000 */
[----:B------:R-:W-:-:S09]  /*a4b0*/  WARPGROUP.ARRIVE ;  /* 0x00000000000079c5 */ /* 0x000fd20000000000 */
[----:B------:R-:W-:Y:S01]  /*a4c0*/  HGMMA.64x64x16.F32.BF16 R152, gdesc[UR56], R152, gsb0 ;  /* 0x00e00000389879f0 */ /* 0x000fe20008001898 */
[----:B------:R-:W-:Y:S01]  /*a4d0*/  R2UR UR58, R201 ;  /* 0x00000000c93a72ca */ /* 0x000fe200000e0000 */
[----:B------:R-:W-:Y:S01]  /*a4e0*/  UMOV UR59, 0x40000040 ;  /* 0x40000040003b7882 */ /* 0x000fe20000000000 */
[----:B------:R-:W-:Y:S02]  /*a4f0*/  R2UR UR56, R4 ;  /* 0x00000000043872ca */ /* 0x000fe400000e0000 */
[----:B------:R-:W-:Y:S01]  /*a500*/  R2UR UR57, R5 ;  /* 0x00000000053972ca */ /* 0x000fe200000e0000 */
[----:B------:R-:W-:Y:S02]  /*a510*/  WARPGROUP.DEPBAR.LE gsb0, 0x0 ;  /* 0x00008000000079c5 */ /* 0x000fe40000010000 */
[----:B------:R-:W-:-:S10]  /*a520*/  WARPGROUP.ARRIVE ;  /* 0x00000000000079c5 */ /* 0x000fd40000000000 */
[----:B------:R-:W-:Y:S01]  /*a530*/  HGMMA.64x64x16.F32.BF16 R152, gdesc[UR56], R152, gsb0 ;  /* 0x00e00000389879f0 */ /* 0x000fe20008001898 */
[----:B------:R-:W-:Y:S01]  /*a540*/  R2UR UR58, R199 ;  /* 0x00000000c73a72ca */ /* 0x000fe200000e0000 */
[----:B------:R-:W-:Y:S01]  /*a550*/  UMOV UR59, 0x40000040 ;  /* 0x40000040003b7882 */ /* 0x000fe20000000000 */
[----:B------:R-:W-:Y:S02]  /*a560*/  R2UR UR56, R2 ;  /* 0x00000000023872ca */ /* 0x000fe400000e0000 */
[----:B------:R-:W-:Y:S01]  /*a570*/  R2UR UR57, R3 ;  /* 0x00000000033972ca */ /* 0x000fe200000e0000 */
[----:B------:R-:W-:Y:S02]  /*a580*/  WARPGROUP.DEPBAR.LE gsb0, 0x0 ;  /* 0x00008000000079c5 */ /* 0x000fe40000010000 */
[----:B------:R-:W-:-:S10]  /*a590*/  WARPGROUP.ARRIVE ;  /* 0x00000000000079c5 */ /* 0x000fd40000000000 */
[----:B------:R-:W-:Y:S03]  /*a5a0*/  HGMMA.64x64x16.F32.BF16 R152, gdesc[UR56], R152, gsb0 ;  /* 0x00e00000389879f0 */ /* 0x000fe60008001898 */
[----:B------:R-:W-:Y:S02]  /*a5b0*/  WARPGROUP.DEPBAR.LE gsb0, 0x0 ;  /* 0x00008000000079c5 */ /* 0x000fe40000010000 */
[----:B------:R-:W-:Y:S05]  /*a5c0*/  @!P0 BRA `(.L_x_7405) ;  /* 0x0000000000048947 */ /* 0x000fea0003800000 */
[----:B------:R-:W-:Y:S01]  /*a5d0*/  BPT.TRAP 0x1 ;  /* 0x000000040000795c */ /* 0x000fe20000300000 */
.L_x_7405:
[----:B------:R2:W3:Y:S01]  /*a5e0*/  SYNCS.PHASECHK.TRANS64.TRYWAIT P1, [R186+URZ+0x38850], R197 ;  /* 0x038850c5ba0075a7 */ /* 0x0004e2000802017f */
[----:B------:R-:W-:Y:S05]  /*a5f0*/  @!P0 BRA `(.L_x_7406) ;  /* 0x0000000000048947 */ /* 0x000fea0003800000 */
[----:B------:R-:W-:Y:S01]  /*a600*/  BPT.TRAP 0x1 ;  /* 0x000000040000795c */ /* 0x000fe20000300000 */
.L_x_7406:
[----:B---3--:R-:W-:Y:S05]  /*a610*/  @P1 BRA `(.L_x_7407) ;  /* 0x0000000000081947 */ /* 0x008fea0003800000 */
[----:B------:R-:W3:Y:S02]  /*a620*/  SYNCS.PHASECHK.TRANS64.TRYWAIT P1, [R186+URZ+0x38850], R197 ;  /* 0x038850c5ba0075a7 */ /* 0x000ee4000802017f */
[----:B---3--:R-:W-:Y:S05]  /*a630*/  @!P1 BRA `(.L_x_7408) ;  /* 0x000000b800309947 */ /* 0x008fea0003800000 */
.L_x_7407:
[----:B0123--:R-:W-:Y:S01]  /*a640*/  IMAD R197, R23, 0x1000, R16 ;  /* 0x0000100017c57824 */ /* 0x00ffe200078e0210 */
[----:B------:R-:W-:Y:S01]  /*a650*/  R2UR UR56, R8 ;  /* 0x00000000083872ca */ /* 0x000fe200000e0000 */
[----:B------:R-:W-:Y:S01]  /*a660*/  WARPGROUP.ARRIVE ;  /* 0x00000000000079c5 */ /* 0x000fe20000000000 */
[----:B------:R-:W-:Y:S01]  /*a670*/  R2UR UR57, R9 ;  /* 0x00000000093972ca */ /* 0x000fe200000e0000 */
[----:B------:R-:W-:Y:S01]  /*a680*/  UMOV UR59, 0x40000040 ;  /* 0x40000040003b7882 */ /* 0x000fe20000000000 */
[C---:B------:R-:W-:Y:S01]  /*a690*/  R2UR UR58, R197.reuse ;  /* 0x00000000c53a72ca */ /* 0x040fe200000e0000 */
[----:B------:R-:W-:Y:S01]  /*a6a0*/  VIADD R199, R197, 0x2 ;  /* 0x00000002c5c77836 */ /* 0x000fe20000000000 */
        /* <DEDUP_REMOVED lines=11> */
[----:B------:R-:W-:Y:S01]  /*a760*/  HGMMA.64x64x16.F32.BF16 R152, gdesc[UR56], R152, gsb0 ;  /* 0x00e00000389879f0 */ /* 0x000fe20008001898 */
[----:B------:R-:W-:Y:S01]  /*a770*/  R2UR UR58, R199 ;  /* 0x00000000c73a72ca */ /* 0x000fe200000e0000 */
[----:B------:R-:W-:Y:S01]  /*a780*/  UMOV UR59, 0x40000040 ;  /* 0x40000040003b7882 */ /* 0x000fe20000000000 */
[----:B------:R-:W-:Y:S01]  /*a790*/  R2UR UR56, R10 ;  /* 0x000000000a3872ca */ /* 0x000fe200000e0000 */
[----:B------:R-:W-:Y:S01]  /*a7a0*/  VIADD R199, R197, 0x4 ;  /* 0x00000004c5c77836 */ /* 0x000fe20000000000 */
[----:B------:R-:W-:Y:S01]  /*a7b0*/  R2UR UR57, R11 ;  /* 0x000000000b3972ca */ /* 0x000fe200000e0000 */
[----:B------:R-:W-:Y:S01]  /*a7c0*/  UMOV UR51, 0x40000040 ;  /* 0x4000004000337882 */ /* 0x000fe20000000000 */
[----:B------:R-:W0:Y:S01]  /*a7d0*/  S2R R201, SR_TID.X ;  /* 0x0000000000c97919 */ /* 0x000e220000002100 */
[----:B------:R-:W-:Y:S01]  /*a7e0*/  UMOV UR55, 0x40000040 ;  /* 0x4000004000377882 */ /* 0x000fe20000000000 */
[----:B------:R-:W-:-:S02]  /*a7f0*/  VIADD R204, R197, 0x800 ;  /* 0x00000800c5cc7836 */ /* 0x000fc40000000000 */
[----:B------:R-:W-:-:S04]  /*a800*/  IMAD R215, R23, 0x1000, R190 ;  /* 0x0000100017d77824 */ /* 0x000fc800078e02be */
[----:B------:R-:W-:Y:S01]  /*a810*/  VIADD R217, R215, 0x80 ;  /* 0x00000080d7d97836 */ /* 0x000fe20000000000 */
[----:B0-----:R-:W-:Y:S01]  /*a820*/  SHF.R.U32.HI R201, RZ, 0x7, R201 ;  /* 0x00000007ffc97819 */ /* 0x001fe200000116c9 */
[----:B------:R-:W-:Y:S02]  /*a830*/  WARPGROUP.DEPBAR.LE gsb0, 0x0 ;  /* 0x00008000000079c5 */ /* 0x000fe40000010000 */
[----:B------:R-:W-:-:S06]  /*a840*/  WARPGROUP.ARRIVE ;  /* 0x00000000000079c5 */ /* 0x000fcc0000000000 */
[----:B------:R-:W-:Y:S01]  /*a850*/  HGMMA.64x64x16.F32.BF16 R152, gdesc[UR56], R152, gsb0 ;  /* 0x00e00000389879f0 */ /* 0x000fe20008001898 */
[----:B------:R-:W-:Y:S01]  /*a860*/  R2UR UR58, R199 ;  /* 0x00000000c73a72ca */ /* 0x000fe200000e0000 */
[----:B------:R-:W-:Y:S01]  /*a870*/  UMOV UR59, 0x40000040 ;  /* 0x40000040003b7882 */ /* 0x000fe20000000000 */
[----:B------:R-:W-:Y:S01]  /*a880*/  R2UR UR56, R12 ;  /* 0x000000000c3872ca */ /* 0x000fe200000e0000 */
[----:B------:R-:W-:Y:S01]  /*a890*/  VIADD R199, R197, 0x6 ;  /* 0x00000006c5c77836 */ /* 0x000fe20000000000 */
[----:B------:R-:W-:-:S04]  /*a8a0*/  R2UR UR57, R13 ;  /* 0x000000000d3972ca */ /* 0x000fc800000e0000 */
        /* <DEDUP_REMOVED lines=23> */
[----:B------:R-:W-:Y:S02]  /*aa20*/  WARPGROUP.DEPBAR.LE gsb0, 0x0 ;  /* 0x00008000000079c5 */ /* 0x000fe40000010000 */
[----:B------:R-:W-:Y:S01]  /*aa30*/  WARPGROUP.ARRIVE ;  /* 0x00000000000079c5 */ /* 0x000fe20000000000 */
[----:B------:R-:W-:-:S05]  /*aa40*/  VIADD R199, R197, 0x606 ;  /* 0x00000606c5c77836 */ /* 0x000fca0000000000 */
[----:B------:R-:W-:Y:S01]  /*aa50*/  HGMMA.64x64x16.F32.BF16 R152, gdesc[UR56], R152, gsb0 ;  /* 0x00e00000389879f0 */ /* 0x000fe20008001898 */
[----:B------:R-:W-:Y:S01]  /*aa60*/  R2UR UR54, R199 ;  /* 0x00000000c73672ca */ /* 0x000fe200000e0000 */
[----:B------:R-:W-:Y:S01]  /*aa70*/  UMOV UR57, 0x40000040 ;  /* 0x4000004000397882 */ /* 0x000fe20000000000 */
[----:B------:R-:W0:Y:S01]  /*aa80*/  SHFL.IDX PT, R199, R201, RZ, 0x1f ;  /* 0x00001fffc9c77589 */ /* 0x000e2200000e0000 */
[----:B------:R-:W-:Y:S01]  /*aa90*/  UMOV UR59, 0x40000040 ;  /* 0x40000040003b7882 */ /* 0x000fe20000000000 */
[----:B0-----:R-:W-:-:S04]  /*aaa0*/  ISETP.GT.AND P1, PT, R199, 0x7f, PT ;  /* 0x0000007fc700780c */ /* 0x001fc80003f24270 */
[----:B------:R-:W-:-:S05]  /*aab0*/  SEL R199, RZ, 0x2, !P1 ;  /* 0x00000002ffc77807 */ /* 0x000fca0004800000 */
[----:B------:R-:W-:Y:S02]  /*aac0*/  IMAD.IADD R201, R19, 0x1, R199 ;  /* 0x0000000113c97824 */ /* 0x000fe400078e02c7 */
[----:B------:R-:W-:-:S03]  /*aad0*/  IMAD.IADD R202, R199, 0x1, R204 ;  /* 0x00000001c7ca7824 */ /* 0x000fc600078e02cc */
[----:B------:R-:W-:Y:S02]  /*aae0*/  R2UR UR56, R201 ;  /* 0x00000000c93872ca */ /* 0x000fe400000e0000 */
[----:B------:R-:W-:Y:S01]  /*aaf0*/  R2UR UR58, R202 ;  /* 0x00000000ca3a72ca */ /* 0x000fe200000e0000 */
        /* <DEDUP_REMOVED lines=11> */
[----:B------:R-:W-:Y:S01]  /*abb0*/  R2UR UR7, R194 ;  /* 0x00000000c20772ca */ /* 0x000fe200000e0000 */
        /* <DEDUP_REMOVED lines=60> */
[----:B------:R-:W-:Y:S02]  /*af80*/  IADD3 R203, R203, R204, R197 ;  /* 0x000000cccbcb7210 */ /* 0x000fe40007ffe0c5 */
[----:B------:R-:W-:Y:S01]  /*af90*/  IADD3 R204, R197, 0xa00, RZ ;  /* 0x00000a00c5cc7810 */ /* 0x000fe20007ffe0ff */
        /* <DEDUP_REMOVED lines=112> */
[----:B------:R-:W-:Y:S02]  /*b6a0*/  IMAD.IADD R202, R202, 0x1, R204 ;  /* 0x00000001caca7824 */ /* 0x000fe400078e02cc */
[----:B------:R-:W-:-:S05]  /*b6b0*/  IMAD.MOV.U32 R201, RZ, RZ, 0x1000 ;  /* 0x00001000ffc97424 */ /* 0x000fca00078e00ff */
[----:B------:R-:W-:Y:S01]  /*b6c0*/  SEL R201, R201, 0xf80, P1 ;  /* 0x00000f80c9c97807 */ /* 0x000fe20000800000 */
[----:B------:R-:W-:Y:S02]  /*b6d0*/  WARPGROUP.DEPBAR.LE gsb0, 0x0 ;  /* 0x00008000000079c5 */ /* 0x000fe40000010000 */
[----:B------:R-:W-:-:S06]  /*b6e0*/  WARPGROUP.ARRIVE ;  /* 0x00000000000079c5 */ /* 0x000fcc0000000000 */
[----:B------:R-:W-:Y:S01]  /*b6f0*/  HGMMA.64x64x16.F32.BF16 R152, gdesc[UR56], R152, gsb0 ;  /* 0x00e00000389879f0 */ /* 0x000fe20008001898 */
[----:B------:R-:W-:Y:S01]  /*b700*/  R2UR UR56, R199 ;  /* 0x00000000c73872ca */ /* 0x000fe200000e0000 */
[----:B------:R-:W-:Y:S01]  /*b710*/  UMOV UR57, 0x40000040 ;  /* 0x4000004000397882 */ /* 0x000fe20000000000 */
[----:B------:R-:W-:Y:S01]  /*b720*/  R2UR UR58, R202 ;  /* 0x00000000ca3a72ca */ /* 0x000fe200000e0000 */
[----:B------:R-:W-:Y:S01]  /*b730*/  UMOV UR59, 0x40000040 ;  /* 0x40000040003b7882 */ /* 0x000fe20000000000 */
[----:B------:R-:W-:Y:S01]  /*b740*/  IMAD.MOV.U32 R199, RZ, RZ, 0x40 ;  /* 0x00000040ffc77424 */ /* 0x000fe200078e00ff */
[----:B------:R-:W-:-:S04]  /*b750*/  LOP3.LUT R202, R201, 0x1e00, RZ, 0xc0, !PT ;  /* 0x00001e00c9ca7812 */ /* 0x000fc800078ec0ff */
[----:B------:R-:W-:Y:S02]  /*b760*/  SEL R199, R199, 0x3e, P1 ;  /* 0x0000003ec7c77807 */ /* 0x000fe40000800000 */
[----:B------:R-:W-:Y:S02]  /*b770*/  ISETP.NE.AND P1, PT, R191, RZ, PT ;  /* 0x000000ffbf00720c */ /* 0x000fe40003f25270 */
        /* <DEDUP_REMOVED lines=59> */
[----:B-1----:R-:W-:Y:S01]  /*bb30*/  FMNMX.FTZ R157, R209, R156, !PT ;  /* 0x0000009cd19d7209 */ /* 0x002fe20007810000 */
[----:B------:R-:W-:Y:S01]  /*bb40*/  FMUL.FTZ R156, R162, UR60 ;  /* 0x0000003ca29c7c20 */ /* 0x000fe20008410000 */
[----:B------:R-:W-:-:S05]  /*bb50*/  FMUL.FTZ R162, R174, UR60 ;  /* 0x0000003caea27c20 */ /* 0x000fca0008410000 */
[----:B------:R-:W1:Y:S01]  /*bb60*/  MUFU.TANH R212, R212 ;  /* 0x000000d400d47308 */ /* 0x000e620000002400 */
[----:B--2---:R-:W-:Y:S01]  /*bb70*/  FMNMX.FTZ R158, R210, R157, !PT ;  /* 0x0000009dd29e7209 */ /* 0x004fe20007810000 */
[----:B------:R-:W-:-:S06]  /*bb80*/  FMUL.FTZ R157, R163, UR60 ;  /* 0x0000003ca39d7c20 */ /* 0x000fcc0008410000 */
[----:B------:R-:W2:Y:S01]  /*bb90*/  MUFU.TANH R213, R213 ;  /* 0x000000d500d57308 */ /* 0x000ea20000002400 */
[----:B0-----:R-:W-:-:S07]  /*bba0*/  FMNMX.FTZ R159, R211, R158, !PT ;  /* 0x0000009ed39f7209 */ /* 0x001fce0007810000 */
[----:B------:R-:W0:Y:S01]  /*bbb0*/  MUFU.TANH R207, R207 ;  /* 0x000000cf00cf7308 */ /* 0x000e220000002400 */
[----:B-1----:R-:W-:Y:S01]  /*bbc0*/  FMNMX.FTZ R158, R212, R159, !PT ;  /* 0x0000009fd49e7209 */ /* 0x002fe20007810000 */
[----:B------:R-:W-:-:S06]  /*bbd0*/  FMUL.FTZ R159, R167, UR60 ;  /* 0x0000003ca79f7c20 */ /* 0x000fcc0008410000 */
[----:B------:R-:W1:Y:S01]  /*bbe0*/  MUFU.TANH R153, R153 ;  /* 0x0000009900997308 */ /* 0x000e620000002400 */
[----:B--2---:R-:W-:Y:S01]  /*bbf0*/  FMNMX.FTZ R160, R213, R158, !PT ;  /* 0x0000009ed5a07209 */ /* 0x004fe20007810000 */
[----:B------:R-:W-:Y:S01]  /*bc00*/  FMUL.FTZ R158, R166, UR60 ;  /* 0x0000003ca69e7c20 */ /* 0x000fe20008410000 */
[----:B------:R-:W-:-:S05]  /*bc10*/  FMUL.FTZ R166, R182, UR60 ;  /* 0x0000003cb6a67c20 */ /* 0x000fca0008410000 */
[----:B------:R-:W2:Y:S01]  /*bc20*/  MUFU.TANH R152, R152 ;  /* 0x0000009800987308 */ /* 0x000ea20000002400 */
[----:B0-----:R-:W-:Y:S01]  /*bc30*/  FMNMX.FTZ R164, R207, R160, !PT ;  /* 0x000000a0cfa47209 */ /* 0x001fe20007810000 */
[----:B------:R-:W-:-:S04]  /*bc40*/  FMUL.FTZ R160, R170, UR60 ;  /* 0x0000003caaa07c20 */ /* 0x000fc80008410000 */
        /* <DEDUP_REMOVED lines=16> */
[----:B------:R-:W2:Y:S08]  /*bd50*/  MUFU.TANH R159, R159 ;  /* 0x0000009f009f7308 */ /* 0x000eb00000002400 */
[----:B------:R-:W4:Y:S01]  /*bd60*/  MUFU.TANH R160, R160 ;  /* 0x000000a000a07308 */ /* 0x000f220000002400 */
[----:B-1----:R-:W-:Y:S02]  /*bd70*/  FMNMX.FTZ R168, R171, R172, !PT ;  /* 0x000000acaba87209 */ /* 0x002fe40007810000 */
[----:B0-----:R-:W-:-:S05]  /*bd80*/  FMNMX.FTZ R171, R157, R170, !PT ;  /* 0x000000aa9dab7209 */ /* 0x001fca0007810000 */
[----:B------:R-:W0:Y:S01]  /*bd90*/  MUFU.TANH R161, R161 ;  /* 0x000000a100a17308 */ /* 0x000e220000002400 */
[----:B---3--:R-:W-:Y:S01]  /*bda0*/  FMNMX.FTZ R170, R158, R171, !PT ;  /* 0x000000ab9eaa7209 */ /* 0x008fe20007810000 */
[C---:B------:R-:W-:Y:S01]  /*bdb0*/  FADD.FTZ R172, -R168.reuse, R193 ;  /* 0x000000c1a8ac7221 */ /* 0x040fe20000010100 */
[----:B------:R-:W-:Y:S02]  /*bdc0*/  FMUL.FTZ R214, R168, UR6 ;  /* 0x00000006a8d67c20 */ /* 0x000fe40008410000 */
[----:B--2---:R-:W-:Y:S01]  /*bdd0*/  FMNMX.FTZ R171, R159, R170, !PT ;  /* 0x000000aa9fab7209 */ /* 0x004fe20007810000 */
[----:B------:R-:W-:Y:S01]  /*bde0*/  FMUL.FTZ R175, R172, UR6 ;  /* 0x00000006acaf7c20 */ /* 0x000fe20008410000 */
[--C-:B------:R-:W-:Y:S01]  /*bdf0*/  FFMA.FTZ R176, R204, UR6, -R214.reuse ;  /* 0x00000006ccb07c23 */ /* 0x100fe200080108d6 */
[----:B------:R-:W1:Y:S01]  /*be00*/  MUFU.TANH R162, R162 ;  /* 0x000000a200a27308 */ /* 0x000e620000002400 */
        /* <DEDUP_REMOVED lines=9> */
[--C-:B------:R-:W-:Y:S01]  /*bea0*/  FFMA.FTZ R182, R210, UR6, -R214.reuse ;  /* 0x00000006d2b67c23 */ /* 0x100fe200080108d6 */
[--C-:B------:R-:W-:Y:S01]  /*beb0*/  FFMA.FTZ R183, R211, UR6, -R214.reuse ;  /* 0x00000006d3b77c23 */ /* 0x100fe200080108d6 */
[--C-:B------:R-:W-:Y:S01]  /*bec0*/  FFMA.FTZ R202, R212, UR6, -R214.reuse ;  /* 0x00000006d4ca7c23 */ /* 0x100fe200080108d6 */
[----:B------:R-:W-:-:S03]  /*bed0*/  FFMA.FTZ R213, R213, UR6, -R214 ;  /* 0x00000006d5d57c23 */ /* 0x000fc600080108d6 */
[----:B------:R-:W0:Y:S01]  /*bee0*/  MUFU.TANH R164, R164 ;  /* 0x000000a400a47308 */ /* 0x000e220000002400 */
[----:B-1----:R-:W-:-:S07]  /*bef0*/  FMNMX.FTZ R172, R162, R173, !PT ;  /* 0x000000ada2ac7209 */ /* 0x002fce0007810000 */
[----:B------:R-:W1:Y:S01]  /*bf00*/  MUFU.TANH R165, R165 ;  /* 0x000000a500a57308 */ /* 0x000e620000002400 */
[----:B--2---:R-:W-:-:S07]  /*bf10*/  FMNMX.FTZ R173, R163, R172, !PT ;  /* 0x000000aca3ad7209 */ /* 0x004fce0007810000 */
[----:B------:R-:W2:Y:S01]  /*bf20*/  MUFU.TANH R166, R166 ;  /* 0x000000a600a67308 */ /* 0x000ea20000002400 */
[----:B0-----:R-:W-:Y:S01]  /*bf30*/  FMNMX.FTZ R174, R164, R173, !PT ;  /* 0x000000ada4ae7209 */ /* 0x001fe20007810000 */
[----:B------:R-:W-:-:S06]  /*bf40*/  FFMA.FTZ R173, R199, UR6, -R214 ;  /* 0x00000006c7ad7c23 */ /* 0x000fcc00080108d6 */
[----:B------:R-:W0:Y:S08]  /*bf50*/  MUFU.TANH R167, R167 ;  /* 0x000000a700a77308 */ /* 0x000e300000002400 */
[----:B------:R1:W3:Y:S08]  /*bf60*/  MUFU.EX2 R170, R175 ;  /* 0x000000af00aa7308 */ /* 0x0002f00000000800 */
[----:B------:R4:W-:Y:S01]  /*bf70*/  MUFU.EX2 R172, R197 ;  /* 0x000000c500ac7308 */ /* 0x0009e20000000800 */
[----:B-1----:R-:W-:-:S04]  /*bf80*/  FMNMX.FTZ R175, R165, R174, !PT ;  /* 0x000000aea5af7209 */ /* 0x002fc80007810000 */
[----:B--2---:R-:W-:Y:S01]  /*bf90*/  FMNMX.FTZ R174, R166, R175, !PT ;  /* 0x000000afa6ae7209 */ /* 0x004fe20007810000 */
[--C-:B------:R-:W-:Y:S02]  /*bfa0*/  FFMA.FTZ R175, R203, UR6, -R214.reuse ;  /* 0x00000006cbaf7c23 */ /* 0x100fe400080108d6 */
[----:B------:R-:W-:Y:S01]  /*bfb0*/  MUFU.EX2 R171, R171 ;  /* 0x000000ab00ab7308 */ /* 0x000fe20000000800 */
[----:B0-----:R-:W-:Y:S01]  /*bfc0*/  FMNMX.FTZ R180, R167, R174, !PT ;  /* 0x000000aea7b47209 */ /* 0x001fe20007810000 */
[-C--:B---3--:R-:W-:Y:S01]  /*bfd0*/  FMUL.FTZ R24, R24, R170.reuse ;  /* 0x000000aa18187220 */ /* 0x088fe20000410000 */
[-C--:B------:R-:W-:Y:S01]  /*bfe0*/  FMUL.FTZ R25, R25, R170.reuse ;  /* 0x000000aa19197220 */ /* 0x080fe20000410000 */
[-C--:B------:R-:W-:Y:S01]  /*bff0*/  FMUL.FTZ R28, R28, R170.reuse ;  /* 0x000000aa1c1c7220 */ /* 0x080fe20000410000 */
[-C--:B------:R-:W-:Y:S01]  /*c000*/  FMUL.FTZ R29, R29, R170.reuse ;  /* 0x000000aa1d1d7220 */ /* 0x080fe20000410000 */
[----:B------:R-:W0:Y:S01]  /*c010*/  SHFL.BFLY PT, R181, R180, 0x2, 0x1f ;  /* 0x0c401f00b4b57f89 */ /* 0x000e2200000e0000 */
        /* <DEDUP_REMOVED lines=23> */
[----:B0-----:R-:W-:Y:S01]  /*c190*/  FMNMX.FTZ R193, R180, R181, !PT ;  /* 0x000000b5b4c17209 */ /* 0x001fe20007810000 */
[--C-:B------:R-:W-:Y:S01]  /*c1a0*/  FFMA.FTZ R180, R169, UR6, -R214.reuse ;  /* 0x00000006a9b47c23 */ /* 0x100fe200080108d6 */
[--C-:B------:R-:W-:Y:S01]  /*c1b0*/  FFMA.FTZ R181, R209, UR6, -R214.reuse ;  /* 0x00000006d1b57c23 */ /* 0x100fe200080108d6 */
[----:B------:R-:W-:Y:S01]  /*c1c0*/  FFMA.FTZ R214, R207, UR6, -R214 ;  /* 0x00000006cfd67c23 */ /* 0x000fe200080108d6 */
        /* <DEDUP_REMOVED lines=24> */
[----:B------:R-:W-:Y:S01]  /*c350*/  MUFU.EX2 R179, R179 ;  /* 0x000000b300b37308 */ /* 0x000fe20000000800 */
[----:B0-----:R-:W-:Y:S01]  /*c360*/  FMNMX.FTZ R169, R193, R204, !PT ;  /* 0x000000ccc1a97209 */ /* 0x001fe20007810000 */
[-C--:B------:R-:W-:Y:S01]  /*c370*/  FMUL.FTZ R112, R112, R170.reuse ;  /* 0x000000aa70707220 */ /* 0x080fe20000410000 */
[-C--:B------:R-:W-:Y:S01]  /*c380*/  FMUL.FTZ R113, R113, R170.reuse ;  /* 0x000000aa71717220 */ /* 0x080fe20000410000 */
[-C--:B------:R-:W-:Y:S01]  /*c390*/  FMUL.FTZ R116, R116, R170.reuse ;  /* 0x000000aa74747220 */ /* 0x080fe20000410000 */
[-C--:B------:R-:W-:Y:S01]  /*c3a0*/  FMUL.FTZ R117, R117, R170.reuse ;  /* 0x000000aa75757220 */ /* 0x080fe20000410000 */
[C---:B----4-:R-:W-:Y:S01]  /*c3b0*/  FADD.FTZ R197, -R169.reuse, R200 ;  /* 0x000000c8a9c57221 */ /* 0x050fe20000010100 */
[----:B------:R-:W-:Y:S01]  /*c3c0*/  FMUL.FTZ R207, R169, UR6 ;  /* 0x00000006a9cf7c20 */ /* 0x000fe20008410000 */
[----:B------:R0:W-:Y:S01]  /*c3d0*/  MUFU.EX2 R193, R213 ;  /* 0x000000d500c17308 */ /* 0x0001e20000000800 */
[----:B------:R-:W-:Y:S01]  /*c3e0*/  FMUL.FTZ R120, R120, R170 ;  /* 0x000000aa78787220 */ /* 0x000fe20000410000 */
[----:B------:R-:W-:Y:S01]  /*c3f0*/  FMUL.FTZ R197, R197, UR6 ;  /* 0x00000006c5c57c20 */ /* 0x000fe20008410000 */
[--C-:B------:R-:W-:Y:S01]  /*c400*/  FFMA.FTZ R199, R152, UR6, -R207.reuse ;  /* 0x0000000698c77c23 */ /* 0x100fe200080108cf */
[----:B-1----:R-:W-:Y:S01]  /*c410*/  FFMA.FTZ R201, R154, UR6, -R207 ;  /* 0x000000069ac97c23 */ /* 0x002fe200080108cf */
[----:B------:R-:W-:-:S02]  /*c420*/  @!P2 VIADD R152, R186, 0x38840 ;  /* 0x00038840ba98a836 */ /* 0x000fc40000000000 */
[----:B------:R-:W-:Y:S01]  /*c430*/  FFMA.FTZ R204, R153, UR6, -R207 ;  /* 0x0000000699cc7c23 */ /* 0x000fe200080108cf */
[----:B------:R-:W-:Y:S01]  /*c440*/  @!P1 IMAD R154, R192, 0x40, R189 ;  /* 0x00000040c09a9824 */ /* 0x000fe200078e02bd */
[----:B------:R-:W1:Y:S01]  /*c450*/  MUFU.EX2 R197, R197 ;  /* 0x000000c500c57308 */ /* 0x000e620000000800 */
[--C-:B------:R-:W-:Y:S01]  /*c460*/  FFMA.FTZ R206, R155, UR6, -R207.reuse ;  /* 0x000000069bce7c23 */ /* 0x100fe200080108cf */
[----:B------:R-:W-:Y:S01]  /*c470*/  @!P2 PRMT R152, RZ, 0x654, R152 ;  /* 0x00000654ff98a816 */ /* 0x000fe20000000098 */
[--C-:B------:R-:W-:Y:S01]  /*c480*/  FFMA.FTZ R203, R156, UR6, -R207.reuse ;  /* 0x000000069ccb7c23 */ /* 0x100fe200080108cf */
[----:B------:R-:W-:Y:S01]  /*c490*/  @!P1 LEA R154, R154, R195, 0x2 ;  /* 0x000000c39a9a9211 */ /* 0x000fe200078e10ff */
[--C-:B------:R-:W-:Y:S01]  /*c4a0*/  FFMA.FTZ R208, R157, UR6, -R207.reuse ;  /* 0x000000069dd07c23 */ /* 0x100fe200080108cf */
[--C-:B------:R-:W-:Y:S01]  /*c4b0*/  FFMA.FTZ R205, R158, UR6, -R207.reuse ;  /* 0x000000069ecd7c23 */ /* 0x100fe200080108cf */
[--C-:B------:R-:W-:Y:S01]  /*c4c0*/  FFMA.FTZ R210, R159, UR6, -R207.reuse ;  /* 0x000000069fd27c23 */ /* 0x100fe200080108cf */
[----:B------:R2:W-:Y:S01]  /*c4d0*/  MUFU.EX2 R200, R214 ;  /* 0x000000d600c87308 */ /* 0x0005e20000000800 */
[--C-:B------:R-:W-:Y:S01]  /*c4e0*/  FFMA.FTZ R209, R160, UR6, -R207.reuse ;  /* 0x00000006a0d17c23 */ /* 0x100fe200080108cf */
[--C-:B------:R-:W-:Y:S01]  /*c4f0*/  FFMA.FTZ R212, R161, UR6, -R207.reuse ;  /* 0x00000006a1d47c23 */ /* 0x100fe200080108cf */
[--C-:B------:R-:W-:Y:S01]  /*c500*/  FFMA.FTZ R211, R162, UR6, -R207.reuse ;  /* 0x00000006a2d37c23 */ /* 0x100fe200080108cf */
[--C-:B0-----:R-:W-:Y:S01]  /*c510*/  FFMA.FTZ R213, R164, UR6, -R207.reuse ;  /* 0x00000006a4d57c23 */ /* 0x101fe200080108cf */
[--C-:B------:R-:W-:Y:S01]  /*c520*/  FFMA.FTZ R216, R165, UR6, -R207.reuse ;  /* 0x00000006a5d87c23 */ /* 0x100fe200080108cf */
[--C-:B------:R-:W-:Y:S01]  /*c530*/  FFMA.FTZ R192, R166, UR6, -R207.reuse ;  /* 0x00000006a6c07c23 */ /* 0x100fe200080108cf */
[----:B------:R0:W-:Y:S01]  /*c540*/  @!P2 SYNCS.ARRIVE.TRANS64.RED.A1T0 RZ, [R152+URZ], RZ ;  /* 0x000000ff98ffa9a7 */ /* 0x0001e2000810043f */
[----:B------:R-:W-:Y:S01]  /*c550*/  @!P1 STS [R154+0x38400], R170 ;  /* 0x038400aa9a009388 */ /* 0x000fe20000000800 */
[--C-:B--2---:R-:W-:Y:S01]  /*c560*/  FFMA.FTZ R214, R163, UR6, -R207.reuse ;  /* 0x00000006a3d67c23 */ /* 0x104fe200080108cf */
[----:B------:R-:W-:Y:S01]  /*c570*/  FFMA.FTZ R207, R167, UR6, -R207 ;  /* 0x00000006a7cf7c23 */ /* 0x000fe200080108cf */
[----:B------:R-:W-:Y:S01]  /*c580*/  MUFU.EX2 R204, R204 ;  /* 0x000000cc00cc7308 */ /* 0x000fe20000000800 */
[----:B-1----:R1:W-:Y:S01]  /*c590*/  @!P1 STS [R154+0x38420], R197 ;  /* 0x038420c59a009388 */ /* 0x0023e20000000800 */
[----:B------:R-:W-:Y:S01]  /*c5a0*/  F2FP.BF16.F32.PACK_AB R156, R176, R175 ;  /* 0x000000afb09c723e */ /* 0x000fe200000010ff */
[----:B------:R-:W-:Y:S01]  /*c5b0*/  FMUL.FTZ R26, R26, R197 ;  /* 0x000000c51a1a7220 */ /* 0x000fe20000410000 */
[----:B0-----:R-:W-:Y:S01]  /*c5c0*/  F2FP.BF16.F32.PACK_AB R152, R172, R171 ;  /* 0x000000abac98723e */ /* 0x001fe200000010ff */
[----:B------:R-:W-:Y:S01]  /*c5d0*/  FMUL.FTZ R27, R27, R197 ;  /* 0x000000c51b1b7220 */ /* 0x000fe20000410000 */
[----:B------:R-:W-:Y:S01]  /*c5e0*/  F2FP.BF16.F32.PACK_AB R158, R178, R177 ;  /* 0x000000b1b29e723e */ /* 0x000fe200000010ff */
[-C--:B------:R-:W-:Y:S01]  /*c5f0*/  FMUL.FTZ R30, R30, R197.reuse ;  /* 0x000000c51e1e7220 */ /* 0x080fe20000410000 */
[----:B------:R-:W0:Y:S01]  /*c600*/  MUFU.EX2 R199, R199 ;  /* 0x000000c700c77308 */ /* 0x000e220000000800 */
[-C--:B------:R-:W-:Y:S01]  /*c610*/  FMUL.FTZ R31, R31, R197.reuse ;  /* 0x000000c51f1f7220 */ /* 0x080fe20000410000 */
[----:B------:R-:W-:Y:S01]  /*c620*/  FMUL.FTZ R34, R34, R197 ;  /* 0x000000c522227220 */ /* 0x000fe20000410000 */
[----:B-1----:R-:W-:Y:S01]  /*c630*/  F2FP.BF16.F32.PACK_AB R154, R174, R173 ;  /* 0x000000adae9a723e */ /* 0x002fe200000010ff */
        /* <DEDUP_REMOVED lines=61> */
[----:B-1----:R-:W-:Y:S01]  /*ca10*/  F2FP.BF16.F32.PACK_AB R159, R210, R205 ;  /* 0x000000cdd29f723e */ /* 0x002fe200000010ff */
[-C--:B------:R-:W-:Y:S01]  /*ca20*/  FMUL.FTZ R127, R127, R197.reuse ;  /* 0x000000c57f7f7220 */ /* 0x080fe20000410000 */
[-C--:B------:R-:W-:Y:S01]  /*ca30*/  FMUL.FTZ R128, R128, R170.reuse ;  /* 0x000000aa80807220 */ /* 0x080fe20000410000 */
[-C--:B------:R-:W-:Y:S01]  /*ca40*/  FMUL.FTZ R129, R129, R170.reuse ;  /* 0x000000aa81817220 */ /* 0x080fe20000410000 */
[-C--:B------:R-:W-:Y:S01]  /*ca50*/  FMUL.FTZ R130, R130, R197.reuse ;  /* 0x000000c582827220 */ /* 0x080fe20000410000 */
[----:B------:R-:W-:Y:S01]  /*ca60*/  FMUL.FTZ R131, R131, R197 ;  /* 0x000000c583837220 */ /* 0x000fe20000410000 */
        /* <DEDUP_REMOVED lines=15> */
[-C--:B------:R-:W-:Y:S01]  /*cb60*/  FMUL.FTZ R144, R144, R170.reuse ;  /* 0x000000aa90907220 */ /* 0x080fe20000410000 */
[-C--:B------:R-:W-:Y:S01]  /*cb70*/  FMUL.FTZ R145, R145, R170.reuse ;  /* 0x000000aa91917220 */ /* 0x080fe20000410000 */
[----:B------:R-:W0:Y:S01]  /*cb80*/  MUFU.EX2 R212, R212 ;  /* 0x000000d400d47308 */ /* 0x000e220000000800 */
[----:B-1----:R-:W-:Y:S01]  /*cb90*/  F2FP.BF16.F32.PACK_AB R162, R182, R181 ;  /* 0x000000b5b6a2723e */ /* 0x002fe200000010ff */
[-C--:B------:R-:W-:Y:S01]  /*cba0*/  FMUL.FTZ R146, R146, R197.reuse ;  /* 0x000000c592927220 */ /* 0x080fe20000410000 */
[-C--:B------:R-:W-:Y:S01]  /*cbb0*/  FMUL.FTZ R147, R147, R197.reuse ;  /* 0x000000c593937220 */ /* 0x080fe20000410000 */
[-C--:B------:R-:W-:Y:S01]  /*cbc0*/  FMUL.FTZ R148, R148, R170.reuse ;  /* 0x000000aa94947220 */ /* 0x080fe20000410000 */
[----:B------:R-:W-:Y:S01]  /*cbd0*/  FMUL.FTZ R149, R149, R170 ;  /* 0x000000aa95957220 */ /* 0x000fe20000410000 */
[-C--:B------:R-:W-:Y:S01]  /*cbe0*/  FMUL.FTZ R150, R150, R197.reuse ;  /* 0x000000c596967220 */ /* 0x080fe20000410000 */
[----:B------:R-:W-:Y:S01]  /*cbf0*/  FMUL.FTZ R151, R151, R197 ;  /* 0x000000c597977220 */ /* 0x000fe20000410000 */
[----:B------:R-:W-:Y:S01]  /*cc00*/  MUFU.EX2 R211, R211 ;  /* 0x000000d300d37308 */ /* 0x000fe20000000800 */
[----:B------:R-:W-:Y:S01]  /*cc10*/  F2FP.BF16.F32.PACK_AB R166, R200, R193 ;  /* 0x000000c1c8a6723e */ /* 0x000fe200000010ff */
[----:B------:R1:W-:Y:S01]  /*cc20*/  STSM.16.M88.4 [R184+0x36400], R152 ;  /* 0x03640098b8007844 */ /* 0x0003e20000000200 */
[----:B------:R-:W-:Y:S01]  /*cc30*/  FFMA.FTZ R21, R170, R21, R171 ;  /* 0x00000015aa157223 */ /* 0x000fe200000100ab */
[----:B------:R-:W-:Y:S01]  /*cc40*/  FFMA.FTZ R22, R197, R22, R204 ;  /* 0x00000016c5167223 */ /* 0x000fe200000100cc */
[----:B------:R-:W-:Y:S01]  /*cc50*/  ISETP.GT.AND P1, PT, R198, UR7, PT ;  /* 0x00000007c6007c0c */ /* 0x000fe2000bf24270 */
[----:B------:R3:W-:Y:S01]  /*cc60*/  STSM.16.M88.4 [R187], R156 ;  /* 0x0000009cbb007844 */ /* 0x0007e20000000200 */
[----:B------:R-:W-:Y:S01]  /*cc70*/  FADD.FTZ R172, R172, R21 ;  /* 0x00000015acac7221 */ /* 0x000fe20000010000 */
[----:B------:R-:W2:Y:S01]  /*cc80*/  MUFU.EX2 R214, R214 ;  /* 0x000000d600d67308 */ /* 0x000ea20000000800 */
[----:B0-----:R-:W-:Y:S01]  /*cc90*/  F2FP.BF16.F32.PACK_AB R161, R212, R209 ;  /* 0x000000d1d4a1723e */ /* 0x001fe200000010ff */
[----:B------:R-:W-:Y:S01]  /*cca0*/  FADD.FTZ R22, R199, R22 ;  /* 0x00000016c7167221 */ /* 0x000fe20000010000 */
[----:B------:R-:W-:Y:S01]  /*ccb0*/  FADD.FTZ R173, R173, R172 ;  /* 0x000000acadad7221 */ /* 0x000fe20000010000 */
[----:B------:R-:W-:-:S02]  /*ccc0*/  @!P2 VIADD R186, R186, 0x38860 ;  /* 0x00038860babaa836 */ /* 0x000fc40000000000 */
[----:B------:R-:W-:Y:S01]  /*ccd0*/  FADD.FTZ R201, R201, R22 ;  /* 0x00000016c9c97221 */ /* 0x000fe20000010000 */
[----:B------:R-:W-:Y:S01]  /*cce0*/  FADD.FTZ R174, R174, R173 ;  /* 0x000000adaeae7221 */ /* 0x000fe20000010000 */
[----:B------:R-:W-:Y:S01]  /*ccf0*/  MUFU.EX2 R183, R183 ;  /* 0x000000b700b77308 */ /* 0x000fe20000000800 */
[----:B------:R-:W-:Y:S01]  /*cd00*/  @!P2 PRMT R186, RZ, 0x654, R186 ;  /* 0x00000654ffbaa816 */ /* 0x000fe200000000ba */
        /* <DEDUP_REMOVED lines=10> */
[----:B------:R-:W-:Y:S01]  /*cdb0*/  MUFU.EX2 R213, R213 ;  /* 0x000000d500d57308 */ /* 0x000fe20000000800 */
[----:B------:R-:W-:Y:S02]  /*cdc0*/  FADD.FTZ R178, R178, R177 ;  /* 0x000000b1b2b27221 */ /* 0x000fe40000010000 */
[----:B------:R-:W-:Y:S02]  /*cdd0*/  FADD.FTZ R210, R210, R205 ;  /* 0x000000cdd2d27221 */ /* 0x000fe40000010000 */
[----:B------:R-:W-:Y:S02]  /*cde0*/  FADD.FTZ R179, R179, R178 ;  /* 0x000000b2b3b37221 */ /* 0x000fe40000010000 */
[----:B------:R-:W-:Y:S01]  /*cdf0*/  FADD.FTZ R209, R209, R210 ;  /* 0x000000d2d1d17221 */ /* 0x000fe20000010000 */
[----:B------:R-:W2:Y:S01]  /*ce00*/  MUFU.EX2 R216, R216 ;  /* 0x000000d800d87308 */ /* 0x000ea20000000800 */
[----:B0-----:R-:W-:Y:S01]  /*ce10*/  F2FP.BF16.F32.PACK_AB R164, R202, R183 ;  /* 0x000000b7caa4723e */ /* 0x001fe200000010ff */
[----:B------:R-:W-:Y:S01]  /*ce20*/  FADD.FTZ R180, R180, R179 ;  /* 0x000000b3b4b47221 */ /* 0x000fe20000010000 */
[----:B------:R-:W-:-:S03]  /*ce30*/  FADD.FTZ R212, R212, R209 ;  /* 0x000000d1d4d47221 */ /* 0x000fc60000010000 */
[----:B------:R-:W-:Y:S01]  /*ce40*/  FADD.FTZ R181, R181, R180 ;  /* 0x000000b4b5b57221 */ /* 0x000fe20000010000 */
[----:B------:R-:W-:Y:S01]  /*ce50*/  FADD.FTZ R211, R211, R212 ;  /* 0x000000d4d3d37221 */ /* 0x000fe20000010000 */
[----:B------:R-:W0:Y:S02]  /*ce60*/  MUFU.EX2 R192, R192 ;  /* 0x000000c000c07308 */ /* 0x000e240000000800 */
[----:B------:R-:W-:Y:S01]  /*ce70*/  FADD.FTZ R182, R182, R181 ;  /* 0x000000b5b6b67221 */ /* 0x000fe20000010000 */
[----:B------:R-:W-:-:S03]  /*ce80*/  FADD.FTZ R214, R214, R211 ;  /* 0x000000d3d6d67221 */ /* 0x000fc60000010000 */
[----:B------:R-:W-:Y:S02]  /*ce90*/  FADD.FTZ R183, R183, R182 ;  /* 0x000000b6b7b77221 */ /* 0x000fe40000010000 */
[----:B------:R-:W4:Y:S01]  /*cea0*/  MUFU.EX2 R207, R207 ;  /* 0x000000cf00cf7308 */ /* 0x000f220000000800 */
[----:B--2---:R-:W-:Y:S01]  /*ceb0*/  F2FP.BF16.F32.PACK_AB R165, R216, R213 ;  /* 0x000000d5d8a5723e */ /* 0x004fe200000010ff */
[----:B------:R-:W-:Y:S01]  /*cec0*/  FADD.FTZ R213, R213, R214 ;  /* 0x000000d6d5d57221 */ /* 0x000fe20000010000 */
[----:B------:R-:W-:-:S03]  /*ced0*/  FADD.FTZ R202, R202, R183 ;  /* 0x000000b7caca7221 */ /* 0x000fc60000010000 */
[----:B------:R-:W-:Y:S01]  /*cee0*/  FADD.FTZ R213, R216, R213 ;  /* 0x000000d5d8d57221 */ /* 0x000fe20000010000 */
[----:B------:R-:W-:Y:S01]  /*cef0*/  FADD.FTZ R21, R193, R202 ;  /* 0x000000cac1157221 */ /* 0x000fe20000010000 */
[----:B------:R-:W-:Y:S02]  /*cf00*/  IMAD.MOV.U32 R193, RZ, RZ, R168 ;  /* 0x000000ffffc17224 */ /* 0x000fe400078e00a8 */
[----:B0-----:R-:W-:Y:S01]  /*cf10*/  FADD.FTZ R22, R192, R213 ;  /* 0x000000d5c0167221 */ /* 0x001fe20000010000 */
[----:B------:R-:W-:Y:S01]  /*cf20*/  FADD.FTZ R21, R200, R21 ;  /* 0x00000015c8157221 */ /* 0x000fe20000010000 */
[----:B------:R-:W-:Y:S01]  /*cf30*/  IMAD.MOV.U32 R200, RZ, RZ, R169 ;  /* 0x000000ffffc87224 */ /* 0x000fe200078e00a9 */
[C---:B----4-:R-:W-:Y:S01]  /*cf40*/  F2FP.BF16.F32.PACK_AB R167, R207.reuse, R192 ;  /* 0x000000c0cfa7723e */ /* 0x050fe200000010ff */
[----:B------:R-:W-:Y:S01]  /*cf50*/  FADD.FTZ R22, R207, R22 ;  /* 0x00000016cf167221 */ /* 0x000fe20000010000 */
[----:B------:R-:W-:-:S03]  /*cf60*/  IMAD.MOV.U32 R192, RZ, RZ, R23 ;  /* 0x000000ffffc07224 */ /* 0x000fc600078e0017 */
        /* <DEDUP_REMOVED lines=8> */
[----:B------:R-:W-:Y:S01]  /*cff0*/  WARPGROUP.ARRIVE ;  /* 0x00000000000079c5 */ /* 0x000fe20000000000 */
[----:B-1----:R-:W-:-:S04]  /*d000*/  VIADD R152, R198, 0xffffffff ;  /* 0xffffffffc6987836 */ /* 0x002fc80000000000 */
[----:B------:R-:W-:-:S15]  /*d010*/  IMAD.MOV.U32 R198, RZ, RZ, R152 ;  /* 0x000000ffffc67224 */ /* 0x000fde00078e0098 */
        /* <DEDUP_REMOVED lines=24> */
.L_x_7400:
[----:B------:R-:W0:Y:S01]  /*d1a0*/  SHFL.BFLY PT, R0, R21, 0x2, 0x1f ;  /* 0x0c401f0015007f89 */ /* 0x000e2200000e0000 */
[----:B------:R-:W-:Y:S08]  /*d1b0*/  BAR.ARV 0x8, 0x100 ;  /* 0x0204000000007b1d */ /* 0x000ff00000002000 */
[----:B------:R-:W-:Y:S01]  /*d1c0*/  BAR.SYNC.DEFER_BLOCKING 0xf, 0x100 ;  /* 0x03c4000000007b1d */ /* 0x000fe20000010000 */
[----:B------:R-:W-:Y:S01]  /*d1d0*/  ISETP.NE.AND P0, PT, R191, RZ, PT ;  /* 0x000000ffbf00720c */ /* 0x000fe20003f05270 */
[----:B------:R-:W-:-:S04]  /*d1e0*/  IMAD.U32 R9, RZ, RZ, UR6 ;  /* 0x00000006ff097e24 */ /* 0x000fc8000f8e00ff */
[----:B------:R-:W1:Y:S01]  /*d1f0*/  SHFL.BFLY PT, R5, R22, 0x2, 0x1f ;  /* 0x0c401f0016057f89 */ /* 0x000e6200000e0000 */
[----:B0-----:R-:W-:-:S05]  /*d200*/  FADD.FTZ R2, R0, R21 ;  /* 0x0000001500027221 */ /* 0x001fca0000010000 */
[----:B------:R-:W0:Y:S01]  /*d210*/  SHFL.BFLY PT, R3, R2, 0x1, 0x1f ;  /* 0x0c201f0002037f89 */ /* 0x000e2200000e0000 */
[----:B-1----:R-:W-:-:S05]  /*d220*/  FADD.FTZ R5, R5, R22 ;  /* 0x0000001605057221 */ /* 0x002fca0000010000 */
[----:B------:R-:W1:Y:S01]  /*d230*/  SHFL.BFLY PT, R0, R5, 0x1, 0x1f ;  /* 0x0c201f0005007f89 */ /* 0x000e6200000e0000 */
[----:B0-----:R-:W-:Y:S01]  /*d240*/  FADD.FTZ R4, R2, R3 ;  /* 0x0000000302047221 */ /* 0x001fe20000010000 */
[----:B------:R-:W-:Y:S02]  /*d250*/  IMAD.MOV.U32 R3, RZ, RZ, RZ ;  /* 0x000000ffff037224 */ /* 0x000fe400078e00ff */
[----:B------:R-:W-:Y:S02]  /*d260*/  IMAD R2, R23, 0x40, R189 ;  /* 0x0000004017027824 */ /* 0x000fe400078e02bd */
[----:B------:R-:W-:Y:S02]  /*d270*/  FSETP.NE.FTZ.AND P1, PT, R4, RZ, PT ;  /* 0x000000ff0400720b */ /* 0x000fe40003f35000 */
[----:B------:R-:W-:Y:S02]  /*d280*/  @!P0 IMAD R195, R2, 0x4, R195 ;  /* 0x0000000402c38824 */ /* 0x000fe400078e02c3 */
[----:B------:R-:W-:-:S09]  /*d290*/  IMAD.MOV.U32 R2, RZ, RZ, -0x800000 ;  /* 0xff800000ff027424 */ /* 0x000fd200078e00ff */
[----:B------:R-:W0:Y:S01]  /*d2a0*/  @P1 MUFU.RCP R3, R4 ;  /* 0x0000000400031308 */ /* 0x000e220000001000 */
[----:B-1----:R-:W-:Y:S01]  /*d2b0*/  FADD.FTZ R6, R5, R0 ;  /* 0x0000000005067221 */ /* 0x002fe20000010000 */
[----:B------:R-:W-:-:S04]  /*d2c0*/  IMAD.MOV.U32 R0, RZ, RZ, RZ ;  /* 0x000000ffff007224 */ /* 0x000fc800078e00ff */
[----:B------:R-:W-:Y:S02]  /*d2d0*/  FSETP.NE.FTZ.AND P2, PT, R6, RZ, PT ;  /* 0x000000ff0600720b */ /* 0x000fe40003f55000 */
[----:B------:R-:W-:Y:S01]  /*d2e0*/  @P1 MUFU.LG2 R5, R4 ;  /* 0x0000000400051308 */ /* 0x000fe20000000c00 */
[----:B0-----:R0:W-:Y:S01]  /*d2f0*/  @!P0 STS [R195+0x38400], R3 ;  /* 0x03840003c3008388 */ /* 0x0011e20000000800 */
        /* <DEDUP_REMOVED lines=10> */
[----:B------:R4:W5:Y:S01]  /*d3a0*/  @P2 MUFU.LG2 R7, R6 ;  /* 0x0000000600072308 */ /* 0x0009620000000c00 */
        /* <DEDUP_REMOVED lines=56> */
[----:B0-----:R-:W-:-:S02]  /*d730*/  IMAD.U32 R3, RZ, RZ, UR6 ;  /* 0x00000006ff037e24 */ /* 0x001fc4000f8e00ff */
[----:B------:R-:W-:Y:S01]  /*d740*/  @P2 FMUL.FTZ R9, R9, 0.69314718246459960938 ;  /* 0x3f31721809092820 */ /* 0x000fe20000410000 */
[----:B----4-:R-:W-:Y:S01]  /*d750*/  @P1 FMUL.FTZ R6, R5, 0.69314718246459960938 ;  /* 0x3f31721805061820 */ /* 0x010fe20000410000 */
[----:B-----5:R-:W-:Y:S01]  /*d760*/  @P2 FMUL.FTZ R8, R7, 0.69314718246459960938 ;  /* 0x3f31721807082820 */ /* 0x020fe20000410000 */
[----:B------:R-:W-:Y:S01]  /*d770*/  @P1 FMUL.FTZ R3, R3, 0.69314718246459960938 ;  /* 0x3f31721803031820 */ /* 0x000fe20000410000 */
        /* <DEDUP_REMOVED lines=68> */
[----:B-1----:R-:W-:Y:S06]  /*dbc0*/  BAR.ARV 0xe, 0x100 ;  /* 0x0384000000007b1d */ /* 0x002fec0000002000 */
.L_x_7375:
[----:B------:R-:W-:Y:S05]  /*dbd0*/  @P0 BRA `(.L_x_7410) ;  /* 0x0000002400180947 */ /* 0x000fea0003800000 */
[----:B--23--:R-:W2:Y:S01]  /*dbe0*/  LDL R156, [R1] ;  /* 0x00000000019c7983 */ /* 0x00cea20000100800 */
        /* <DEDUP_REMOVED lines=19> */
[----:B------:R-:W-:-:S02]  /*dd20*/  SHF.R.S32.HI R155, RZ, 0x1f, R8 ;  /* 0x0000001fff9b7819 */ /* 0x000fc40000011408 */
[----:B-1----:R-:W-:Y:S02]  /*dd30*/  ISETP.NE.AND P0, PT, R7, RZ, PT ;  /* 0x000000ff0700720c */ /* 0x002fe40003f05270 */
[----:B------:R-:W-:-:S04]  /*dd40*/  LEA.HI R7, R155, R8, RZ, 0x2 ;  /* 0x000000089b077211 */ /* 0x000fc800078f10ff */
[----:B------:R-:W-:Y:S02]  /*dd50*/  SHF.R.S32.HI R154, RZ, 0x2, R7 ;  /* 0x00000002ff9a7819 */ /* 0x000fe40000011407 */
        /* <DEDUP_REMOVED lines=9> */
[----:B------:R-:W-:Y:S01]  /*ddf0*/  LEA.HI R11, R21, R20, RZ, 0x2 ;  /* 0x00000014150b7211 */ /* 0x000fe200078f10ff */
[----:B------:R-:W-:Y:S01]  /*de00*/  ULDC.64 UR4, c[0x0][0xcd0] ;  /* 0x0003340000047ab9 */ /* 0x000fe20000000a00 */
[----:B------:R-:W-:Y:S01]  /*de10*/  R2UR UR10, R156 ;  /* 0x000000009c0a72ca */ /* 0x000fe200000e0000 */
[C---:B------:R-:W-:Y:S01]  /*de20*/  IMAD.IADD R23, R20.reuse, 0x1, -R9 ;  /* 0x0000000114177824 */ /* 0x040fe200078e0a09 */
[----:B------:R-:W-:Y:S01]  /*de30*/  LOP3.LUT R11, R11, 0xfffffffc, RZ, 0xc0, !PT ;  /* 0xfffffffc0b0b7812 */ /* 0x000fe200078ec0ff */
[----:B------:R-:W2:Y:S03]  /*de40*/  S2UR UR7, SR_CTAID.Z ;  /* 0x00000000000779c3 */ /* 0x000ea60000002700 */
[----:B------:R-:W-:Y:S01]  /*de50*/  SHF.R.S32.HI R10, RZ, 0x1f, R23 ;  /* 0x0000001fff0a7819 */ /* 0x000fe20000011417 */
[----:B------:R-:W-:-:S03]  /*de60*/  IMAD.IADD R11, R20, 0x1, -R11 ;  /* 0x00000001140b7824 */ /* 0x000fc600078e0a0b */
[CC--:B------:R-:W-:Y:S01]  /*de70*/  LEA.HI R152, R10.reuse, R23.reuse, RZ, 0x2 ;  /* 0x000000170a987211 */ /* 0x0c0fe200078f10ff */
[----:B------:R-:W3:Y:S01]  /*de80*/  LDC.64 R18, c[0x0][0xcd8] ;  /* 0x00033600ff127b82 */ /* 0x000ee20000000a00 */
[----:B------:R-:W-:Y:S01]  /*de90*/  LEA.HI R10, R10, R23, RZ, 0x5 ;  /* 0x000000170a0a7211 */ /* 0x000fe200078f28ff */
[----:B------:R-:W-:Y:S01]  /*dea0*/  UIMAD.WIDE.U32 UR8, UR10, UR4, URZ ;  /* 0x000000040a0872a5 */ /* 0x000fe2000f8e003f */
[--C-:B------:R-:W-:Y:S01]  /*deb0*/  SHF.R.S32.HI R9, RZ, 0x2, R152.reuse ;  /* 0x00000002ff097819 */ /* 0x100fe20000011498 */
[----:B------:R-:W-:Y:S01]  /*dec0*/  UIMAD UR4, UR6, UR4, URZ ;  /* 0x00000004060472a4 */ /* 0x000fe2000f8e023f */
[----:B------:R-:W-:Y:S02]  /*ded0*/  SHF.R.S32.HI R12, RZ, 0x1f, R152 ;  /* 0x0000001fff0c7819 */ /* 0x000fe40000011498 */
[----:B------:R-:W-:Y:S01]  /*dee0*/  SHF.R.S32.HI R10, RZ, 0x5, R10 ;  /* 0x00000005ff0a7819 */ /* 0x000fe2000001140a */
[----:B------:R-:W-:Y:S01]  /*def0*/  UIMAD UR4, UR10, UR5, UR4 ;  /* 0x000000050a0472a4 */ /* 0x000fe2000f8e0204 */
[----:B0-----:R-:W-:-:S02]  /*df00*/  ISETP.NE.AND P0, PT, R16, 0x1, PT ;  /* 0x000000011000780c */ /* 0x001fc40003f05270 */
[----:B------:R-:W-:Y:S01]  /*df10*/  LEA.HI R12, R12, R9, RZ, 0x3 ;  /* 0x000000090c0c7211 */ /* 0x000fe200078f18ff */
[----:B------:R-:W-:Y:S01]  /*df20*/  UIADD3 UR4, UR9, UR4, URZ ;  /* 0x0000000409047290 */ /* 0x000fe2000fffe03f */
[----:B------:R-:W-:Y:S01]  /*df30*/  LOP3.LUT R152, R152, 0x7ffffffc, RZ, 0xc0, !PT ;  /* 0x7ffffffc98987812 */ /* 0x000fe200078ec0ff */
[----:B------:R-:W-:Y:S01]  /*df40*/  ULDC.64 UR10, c[0x0][0x208] ;  /* 0x00008200000a7ab9 */ /* 0x000fe20000000a00 */
[----:B------:R-:W-:Y:S01]  /*df50*/  LOP3.LUT R12, R12, 0xfffffff8, RZ, 0xc0, !PT ;  /* 0xfffffff80c0c7812 */ /* 0x000fe200078ec0ff */
[----:B--2---:R-:W-:Y:S02]  /*df60*/  USHF.R.S32.HI UR5, URZ, 0x1f, UR7 ;  /* 0x0000001f3f057899 */ /* 0x004fe40008011407 */
[----:B------:R-:W-:Y:S02]  /*df70*/  IMAD.IADD R152, R23, 0x1, -R152 ;  /* 0x0000000117987824 */ /* 0x000fe400078e0a98 */
[----:B------:R-:W-:Y:S01]  /*df80*/  IMAD.IADD R9, R9, 0x1, -R12 ;  /* 0x0000000109097824 */ /* 0x000fe200078e0a0c */
[----:B------:R-:W-:Y:S01]  /*df90*/  LEA.HI R12, R11, R11, RZ, 0x1 ;  /* 0x0000000b0b0c7211 */ /* 0x000fe200078f08ff */
[----:B------:R-:W0:Y:S01]  /*dfa0*/  @P0 LDC R14, c[0x0][0xcec] ;  /* 0x00033b00ff0e0b82 */ /* 0x000e220000000800 */
[----:B------:R-:W-:-:S02]  /*dfb0*/  IMAD.SHL.U32 R152, R152, 0x2, RZ ;  /* 0x0000000298987824 */ /* 0x000fc400078e00ff */
[----:B------:R-:W-:Y:S01]  /*dfc0*/  LOP3.LUT R12, R12, 0x1ffffffe, RZ, 0xc0, !PT ;  /* 0x1ffffffe0c0c7812 */ /* 0x000fe200078ec0ff */
[----:B------:R-:W-:Y:S02]  /*dfd0*/  IMAD R153, R10, 0x10, R9 ;  /* 0x000000100a997824 */ /* 0x000fe400078e0209 */
[----:B------:R-:W-:Y:S02]  /*dfe0*/  IMAD.U32 R10, RZ, RZ, UR8 ;  /* 0x00000008ff0a7e24 */ /* 0x000fe4000f8e00ff */
[----:B------:R-:W2:Y:S01]  /*dff0*/  @P0 LDC R17, c[0x0][0xcf0] ;  /* 0x00033c00ff110b82 */ /* 0x000ea20000000800 */
[----:B------:R-:W-:Y:S02]  /*e000*/  IMAD.IADD R12, R11, 0x1, -R12 ;  /* 0x000000010b0c7824 */ /* 0x000fe400078e0a0c */
[----:B------:R-:W-:Y:S02]  /*e010*/  IMAD.U32 R11, RZ, RZ, UR9 ;  /* 0x00000009ff0b7e24 */ /* 0x000fe4000f8e00ff */
[----:B------:R-:W-:-:S02]  /*e020*/  IMAD R9, R12, 0x8, R153 ;  /* 0x000000080c097824 */ /* 0x000fc400078e0299 */
[----:B---3--:R-:W-:Y:S02]  /*e030*/  IMAD R12, R18, UR5, RZ ;  /* 0x00000005120c7c24 */ /* 0x008fe4000f8e02ff */
[----:B------:R-:W-:Y:S01]  /*e040*/  IMAD.U32 R11, RZ, RZ, UR4 ;  /* 0x00000004ff0b7e24 */ /* 0x000fe2000f8e00ff */
[----:B-1----:R-:W-:Y:S01]  /*e050*/  LEA R9, R22, R9, 0x6 ;  /* 0x0000000916097211 */ /* 0x002fe200078e30ff */
[----:B------:R-:W-:Y:S01]  /*e060*/  IMAD R15, R19, UR7, R12 ;  /* 0x00000007130f7c24 */ /* 0x000fe2000f8e020c */
[----:B------:R-:W-:Y:S01]  /*e070*/  ULDC.64 UR4, c[0x0][0xce0] ;  /* 0x0003380000047ab9 */ /* 0x000fe20000000a00 */
[----:B------:R-:W-:-:S04]  /*e080*/  IMAD.WIDE.U32 R10, R18, UR7, R10 ;  /* 0x00000007120a7c25 */ /* 0x000fc8000f8e000a */
[----:B0-----:R-:W-:-:S04]  /*e090*/  @P0 IMAD.HI.U32 R12, R9, R14, RZ ;  /* 0x0000000e090c0227 */ /* 0x001fc800078e00ff */
[----:B------:R-:W-:Y:S02]  /*e0a0*/  IMAD.MOV.U32 R13, RZ, RZ, R9 ;  /* 0x000000ffff0d7224 */ /* 0x000fe400078e0009 */
[----:B------:R-:W-:Y:S01]  /*e0b0*/  IMAD.IADD R11, R11, 0x1, R15 ;  /* 0x000000010b0b7824 */ /* 0x000fe200078e020f */
[----:B--2---:R-:W-:Y:S01]  /*e0c0*/  @P0 SHF.R.U32.HI R13, RZ, R17, R12 ;  /* 0x00000011ff0d0219 */ /* 0x004fe2000001160c */
[----:B------:R-:W-:Y:S02]  /*e0d0*/  IMAD R12, R5, UR4, RZ ;  /* 0x00000004050c7c24 */ /* 0x000fe4000f8e02ff */
[----:B------:R-:W-:Y:S01]  /*e0e0*/  IMAD.WIDE.U32 R10, R3, UR4, R10 ;  /* 0x00000004030a7c25 */ /* 0x000fe2000f8e000a */
[----:B------:R-:W-:-:S03]  /*e0f0*/  SHF.R.S32.HI R15, RZ, 0x1f, R13 ;  /* 0x0000001fff0f7819 */ /* 0x000fc6000001140d */
[----:B------:R-:W-:Y:S01]  /*e100*/  IMAD.MOV R14, RZ, RZ, -R13 ;  /* 0x000000ffff0e7224 */ /* 0x000fe200078e0a0d */
[----:B------:R-:W-:-:S03]  /*e110*/  IADD3 R10, P0, R13, R10, RZ ;  /* 0x0000000a0d0a7210 */ /* 0x000fc60007f1e0ff */
[----:B------:R-:W-:Y:S02]  /*e120*/  IMAD R9, R16, R14, R9 ;  /* 0x0000000e10097224 */ /* 0x000fe400078e0209 */
[----:B------:R-:W-:Y:S01]  /*e130*/  IMAD R14, R3, UR5, R12 ;  /* 0x00000005030e7c24 */ /* 0x000fe2000f8e020c */
[----:B------:R-:W-:Y:S02]  /*e140*/  ULDC.64 UR4, c[0x0][0xcc8] ;  /* 0x0003320000047ab9 */ /* 0x000fe40000000a00 */
        /* <DEDUP_REMOVED lines=14> */
[----:B------:R-:W-:-:S02]  /*e230*/  IMAD R9, R22, 0x40, R153 ;  /* 0x0000004016097824 */ /* 0x000fc400078e0299 */
[----:B------:R-:W-:Y:S01]  /*e240*/  IMAD.IADD R15, R0, 0x1, -R11 ;  /* 0x00000001000f7824 */ /* 0x000fe200078e0a0b */
[----:B------:R-:W-:Y:S03]  /*e250*/  SHFL.IDX PT, R10, R17, RZ, 0x1c1f ;  /* 0x001c1fff110a7589 */ /* 0x000fe600000e0000 */
        /* <DEDUP_REMOVED lines=9> */
.L_x_7411:
[----:B------:R-:W1:Y:S01]  /*e2f0*/  S2R R14, SR_CTAID.X ;  /* 0x00000000000e7919 */ /* 0x000e620000002500 */
[----:B------:R-:W-:Y:S01]  /*e300*/  LEA.HI R21, R21, R20, RZ, 0x2 ;  /* 0x0000001415157211 */ /* 0x000fe200078f10ff */
[----:B------:R-:W2:Y:S01]  /*e310*/  S2UR UR7, SR_CTAID.Z ;  /* 0x00000000000779c3 */ /* 0x000ea20000002700 */
[----:B------:R-:W-:Y:S01]  /*e320*/  SHF.R.S32.HI R9, RZ, 0x1f, R7 ;  /* 0x0000001fff097819 */ /* 0x000fe20000011407 */
[----:B------:R-:W-:Y:S01]  /*e330*/  ULDC.64 UR8, c[0x0][0xc38] ;  /* 0x00030e0000087ab9 */ /* 0x000fe20000000a00 */
[----:B------:R-:W-:Y:S01]  /*e340*/  LOP3.LUT R21, R21, 0xfffffffc, RZ, 0xc0, !PT ;  /* 0xfffffffc15157812 */ /* 0x000fe200078ec0ff */
[----:B------:R-:W-:Y:S01]  /*e350*/  UIMAD UR6, UR6, UR8, URZ ;  /* 0x00000008060672a4 */ /* 0x000fe2000f8e023f */
[----:B------:R-:W-:Y:S01]  /*e360*/  LEA.HI R9, R9, R154, RZ, 0x3 ;  /* 0x0000009a09097211 */ /* 0x000fe200078f18ff */
[----:B------:R-:W-:Y:S01]  /*e370*/  BSSY B0, `(.L_x_7412) ;  /* 0x0000103000007945 */ /* 0x000fe20003800000 */
[----:B------:R-:W-:Y:S01]  /*e380*/  R2UR UR10, R156 ;  /* 0x000000009c0a72ca */ /* 0x000fe200000e0000 */
[----:B------:R-:W-:Y:S01]  /*e390*/  IMAD.IADD R21, R20, 0x1, -R21 ;  /* 0x0000000114157824 */ /* 0x000fe200078e0a15 */
[----:B0-----:R-:W0:Y:S01]  /*e3a0*/  LDC.64 R12, c[0x0][0xc40] ;  /* 0x00031000ff0c7b82 */ /* 0x001e220000000a00 */
        /* <DEDUP_REMOVED lines=20> */
[C---:B0-----:R-:W-:Y:S02]  /*e4f0*/  IMAD R2, R12.reuse, UR8, RZ ;  /* 0x000000080c027c24 */ /* 0x041fe4000f8e02ff */
[----:B------:R-:W-:-:S04]  /*e500*/  IMAD.WIDE.U32 R10, R12, UR7, R10 ;  /* 0x000000070c0a7c25 */ /* 0x000fc8000f8e000a */
[----:B---3--:R-:W-:-:S04]  /*e510*/  @P1 IMAD.HI.U32 R4, R15, R4, RZ ;  /* 0x000000040f041227 */ /* 0x008fc800078e00ff */
[----:B------:R-:W-:Y:S02]  /*e520*/  IMAD R13, R13, UR7, R2 ;  /* 0x000000070d0d7c24 */ /* 0x000fe4000f8e0202 */
[----:B------:R-:W-:Y:S01]  /*e530*/  IMAD.MOV.U32 R9, RZ, RZ, R15 ;  /* 0x000000ffff097224 */ /* 0x000fe200078e000f */
[----:B--2---:R-:W-:Y:S01]  /*e540*/  @P1 SHF.R.U32.HI R9, RZ, R17, R4 ;  /* 0x00000011ff091219 */ /* 0x004fe20000011604 */
[----:B------:R-:W-:Y:S02]  /*e550*/  IMAD R2, R5, UR4, RZ ;  /* 0x0000000405027c24 */ /* 0x000fe4000f8e02ff */
[----:B------:R-:W-:Y:S01]  /*e560*/  IMAD.IADD R11, R11, 0x1, R13 ;  /* 0x000000010b0b7824 */ /* 0x000fe200078e020d */
[--C-:B------:R-:W-:Y:S01]  /*e570*/  SHF.R.S32.HI R4, RZ, 0x1f, R9.reuse ;  /* 0x0000001fff047819 */ /* 0x100fe20000011409 */
[----:B------:R-:W-:Y:S02]  /*e580*/  IMAD R13, R3, UR5, R2 ;  /* 0x00000005030d7c24 */ /* 0x000fe4000f8e0202 */
[----:B------:R-:W-:-:S02]  /*e590*/  IMAD.MOV R5, RZ, RZ, -R9 ;  /* 0x000000ffff057224 */ /* 0x000fc400078e0a09 */
        /* <DEDUP_REMOVED lines=28> */
[----:B------:R-:W-:-:S05]  /*e760*/  IMAD R0, R11, 0x80, R0 ;  /* 0x000000800b007824 */ /* 0x000fca00078e0200 */
[----:B------:R-:W-:-:S05]  /*e770*/  SHF.L.U32 R0, R0, 0x1, RZ ;  /* 0x0000000100007819 */ /* 0x000fca00000006ff */
        /* <DEDUP_REMOVED lines=142> */
[----:B------:R2:W-:Y:S01]  /*f060*/  @!P2 ST.E.64 desc[UR6][R12.64], R104 ;  /* 0x000000680c00a985 */ /* 0x0005e2000c101b06 */
        /* <DEDUP_REMOVED lines=9> */
[----:B------:R1:W-:Y:S01]  /*f100*/  @!P4 ST.E.64 desc[UR6][R10.64], R112 ;  /* 0x000000700a00c985 */ /* 0x0003e2000c101b06 */
[C---:B--2---:R-:W-:Y:S02]  /*f110*/  IADD3 R13, R0.reuse, 0xf0, RZ ;  /* 0x000000f0000d7810 */ /* 0x044fe40007ffe0ff */
[----:B------:R-:W-:Y:S01]  /*f120*/  VIADD R19, R0, 0xd0 ;  /* 0x000000d000137836 */ /* 0x000fe20000000000 */
[----:B------:R2:W-:Y:S01]  /*f130*/  @!P5 ST.E.64 desc[UR6][R14.64], R116 ;  /* 0x000000740e00d985 */ /* 0x0005e2000c101b06 */
[----:B------:R-:W-:Y:S01]  /*f140*/  @!P6 IMAD.WIDE R16, R17, 0x4, R2 ;  /* 0x000000041110e825 */ /* 0x000fe200078e0202 */
[----:B------:R-:W-:-:S02]  /*f150*/  ISETP.GE.AND P5, PT, R13, UR4, PT ;  /* 0x000000040d007c0c */ /* 0x000fc4000bfa6270 */
[----:B------:R-:W-:Y:S01]  /*f160*/  ISETP.GE.AND P1, PT, R19, UR4, PT ;  /* 0x0000000413007c0c */ /* 0x000fe2000bf26270 */
[C---:B------:R-:W-:Y:S01]  /*f170*/  VIADD R21, R0.reuse, 0xe0 ;  /* 0x000000e000157836 */ /* 0x040fe20000000000 */
[----:B------:R3:W-:Y:S01]  /*f180*/  @!P6 ST.E.64 desc[UR6][R16.64], R120 ;  /* 0x000000781000e985 */ /* 0x0007e2000c101b06 */
[----:B0-----:R-:W-:Y:S01]  /*f190*/  VIADD R9, R0, 0xf8 ;  /* 0x000000f800097836 */ /* 0x001fe20000000000 */
[----:B------:R-:W-:Y:S01]  /*f1a0*/  @!P0 LEA.HI R18, R18, R18, RZ, 0x1 ;  /* 0x0000001212128211 */ /* 0x000fe200078f08ff */
[----:B------:R-:W-:Y:S01]  /*f1b0*/  VIADD R12, R0, 0xe8 ;  /* 0x000000e8000c7836 */ /* 0x000fe20000000000 */
[----:B------:R-:W-:Y:S02]  /*f1c0*/  ISETP.GE.AND P3, PT, R21, UR4, PT ;  /* 0x0000000415007c0c */ /* 0x000fe4000bf66270 */
[----:B------:R-:W-:Y:S02]  /*f1d0*/  ISETP.GE.AND P6, PT, R9, UR4, PT ;  /* 0x0000000409007c0c */ /* 0x000fe4000bfc6270 */
[----:B------:R-:W-:-:S02]  /*f1e0*/  ISETP.GE.AND P4, PT, R12, UR4, PT ;  /* 0x000000040c007c0c */ /* 0x000fc4000bf86270 */
[----:B------:R-:W-:Y:S02]  /*f1f0*/  @!P2 LEA.HI R20, R20, R20, RZ, 0x1 ;  /* 0x000000141414a211 */ /* 0x000fe400078f08ff */
[----:B------:R-:W-:Y:S02]  /*f200*/  @!P1 LEA.HI R19, R19, R19, RZ, 0x1 ;  /* 0x0000001313139211 */ /* 0x000fe400078f08ff */
[----:B------:R-:W-:Y:S02]  /*f210*/  @!P5 LEA.HI R8, R13, R13, RZ, 0x1 ;  /* 0x0000000d0d08d211 */ /* 0x000fe400078f08ff */
[----:B-1----:R-:W-:Y:S02]  /*f220*/  @!P1 LOP3.LUT R11, R19, 0xfffffffe, RZ, 0xc0, !PT ;  /* 0xfffffffe130b9812 */ /* 0x002fe400078ec0ff */
[----:B------:R-:W-:Y:S02]  /*f230*/  @!P3 LEA.HI R21, R21, R21, RZ, 0x1 ;  /* 0x000000151515b211 */ /* 0x000fe400078f08ff */
[----:B------:R-:W-:-:S02]  /*f240*/  @!P6 LEA.HI R10, R9, R9, RZ, 0x1 ;  /* 0x00000009090ae211 */ /* 0x000fc400078f08ff */
[----:B------:R-:W-:Y:S02]  /*f250*/  @!P4 LEA.HI R12, R12, R12, RZ, 0x1 ;  /* 0x0000000c0c0cc211 */ /* 0x000fe400078f08ff */
[----:B------:R-:W-:Y:S02]  /*f260*/  @!P0 LOP3.LUT R9, R18, 0xfffffffe, RZ, 0xc0, !PT ;  /* 0xfffffffe12098812 */ /* 0x000fe400078ec0ff */
[----:B------:R-:W-:Y:S02]  /*f270*/  @!P2 LOP3.LUT R13, R20, 0xfffffffe, RZ, 0xc0, !PT ;  /* 0xfffffffe140da812 */ /* 0x000fe400078ec0ff */
[----:B--2---:R-:W-:Y:S02]  /*f280*/  @!P3 LOP3.LUT R15, R21, 0xfffffffe, RZ, 0xc0, !PT ;  /* 0xfffffffe150fb812 */ /* 0x004fe400078ec0ff */
[----:B---3--:R-:W-:Y:S01]  /*f290*/  @!P4 LOP3.LUT R17, R12, 0xfffffffe, RZ, 0xc0, !PT ;  /* 0xfffffffe0c11c812 */ /* 0x008fe200078ec0ff */
        /* <DEDUP_REMOVED lines=16> */
.L_x_7413:
[----:B------:R-:W-:Y:S05]  /*f3a0*/  BSYNC B0 ;  /* 0x0000000000007941 */ /* 0x000fea0003800000 */
.L_x_7412:
        /* <DEDUP_REMOVED lines=144> */
[----:B------:R-:W-:Y:S02]  /*fcb0*/  @!P2 LOP3.LUT R17, R17, 0xfffffffe, RZ, 0xc0, !PT ;  /* 0xfffffffe1111a812 */ /* 0x000fe400078ec0ff */
[----:B------:R-:W-:Y:S01]  /*fcc0*/  ISETP.GE.AND P6, PT, R19, UR4, PT ;  /* 0x0000000413007c0c */ /* 0x000fe2000bfc6270 */
[--C-:B-1----:R-:W-:Y:S01]  /*fcd0*/  @!P4 IMAD.WIDE R6, R15, 0x4, R2.reuse ;  /* 0x000000040f06c825 */ /* 0x102fe200078e0202 */
[----:B------:R-:W-:Y:S02]  /*fce0*/  @!P1 LOP3.LUT R13, R20, 0xfffffffe, RZ, 0xc0, !PT ;  /* 0xfffffffe140d9812 */ /* 0x000fe400078ec0ff */
[----:B------:R-:W-:Y:S01]  /*fcf0*/  ISETP.GE.AND P0, PT, R14, UR4, PT ;  /* 0x000000040e007c0c */ /* 0x000fe2000bf06270 */
[----:B------:R-:W-:Y:S01]  /*fd00*/  @!P3 IMAD.WIDE R8, R11, 0x4, R2 ;  /* 0x000000040b08b825 */ /* 0x000fe200078e0202 */
[----:B------:R1:W-:Y:S01]  /*fd10*/  @!P4 ST.E.64 desc[UR6][R6.64], R106 ;  /* 0x0000006a0600c985 */ /* 0x0003e2000c101b06 */
[----:B------:R-:W-:-:S02]  /*fd20*/  IADD3 R16, R0, 0xe0, RZ ;  /* 0x000000e000107810 */ /* 0x000fc40007ffe0ff */
[--C-:B------:R-:W-:Y:S01]  /*fd30*/  @!P2 IMAD.WIDE R10, R17, 0x4, R2.reuse ;  /* 0x00000004110aa825 */ /* 0x100fe200078e0202 */
[----:B------:R2:W-:Y:S01]  /*fd40*/  @!P3 ST.E.64 desc[UR6][R8.64], R110 ;  /* 0x0000006e0800b985 */ /* 0x0005e2000c101b06 */
[----:B------:R-:W-:Y:S02]  /*fd50*/  @!P5 LEA.HI R18, R18, R18, RZ, 0x1 ;  /* 0x000000121212d211 */ /* 0x000fe400078f08ff */
[--C-:B------:R-:W-:Y:S01]  /*fd60*/  @!P1 IMAD.WIDE R12, R13, 0x4, R2.reuse ;  /* 0x000000040d0c9825 */ /* 0x100fe200078e0202 */
[----:B------:R-:W-:Y:S01]  /*fd70*/  @!P2 ST.E.64 desc[UR6][R10.64], R114 ;  /* 0x000000720a00a985 */ /* 0x000fe2000c101b06 */
[----:B------:R-:W-:Y:S02]  /*fd80*/  ISETP.GE.AND P2, PT, R16, UR4, PT ;  /* 0x0000000410007c0c */ /* 0x000fe4000bf46270 */
[C---:B------:R-:W-:Y:S01]  /*fd90*/  VIADD R15, R0.reuse, 0xd8 ;  /* 0x000000d8000f7836 */ /* 0x040fe20000000000 */
[----:B------:R-:W-:Y:S01]  /*fda0*/  @!P1 ST.E.64 desc[UR6][R12.64], R118 ;  /* 0x000000760c009985 */ /* 0x000fe2000c101b06 */
[----:B------:R-:W-:Y:S01]  /*fdb0*/  VIADD R17, R0, 0xe8 ;  /* 0x000000e800117836 */ /* 0x000fe20000000000 */
[----:B0-----:R-:W-:Y:S01]  /*fdc0*/  @!P5 LOP3.LUT R5, R18, 0xfffffffe, RZ, 0xc0, !PT ;  /* 0xfffffffe1205d812 */ /* 0x001fe200078ec0ff */
[C---:B------:R-:W-:Y:S01]  /*fdd0*/  VIADD R20, R0.reuse, 0xf0 ;  /* 0x000000f000147836 */ /* 0x040fe20000000000 */
[----:B------:R-:W-:Y:S01]  /*fde0*/  ISETP.GE.AND P1, PT, R15, UR4, PT ;  /* 0x000000040f007c0c */ /* 0x000fe2000bf26270 */
[----:B------:R-:W-:Y:S01]  /*fdf0*/  VIADD R0, R0, 0xf8 ;  /* 0x000000f800007836 */ /* 0x000fe20000000000 */
[----:B------:R-:W-:Y:S01]  /*fe00*/  @!P6 LEA.HI R19, R19, R19, RZ, 0x1 ;  /* 0x000000131313e211 */ /* 0x000fe200078f08ff */
[----:B------:R-:W-:Y:S01]  /*fe10*/  @!P5 IMAD.WIDE R4, R5, 0x4, R2 ;  /* 0x000000040504d825 */ /* 0x000fe200078e0202 */
[----:B------:R-:W-:-:S02]  /*fe20*/  ISETP.GE.AND P3, PT, R17, UR4, PT ;  /* 0x0000000411007c0c */ /* 0x000fc4000bf66270 */
[----:B------:R-:W-:Y:S02]  /*fe30*/  ISETP.GE.AND P4, PT, R20, UR4, PT ;  /* 0x0000000414007c0c */ /* 0x000fe4000bf86270 */
        /* <DEDUP_REMOVED lines=32> */
.L_x_7410:
[----:B------:R-:W1:Y:S02]  /*10040*/  S2R R0, SR_TID.X ;  /* 0x0000000000007919 */ /* 0x000e640000002100 */
[----:B-1----:R-:W-:-:S05]  /*10050*/  VIADD R2, R0, 0xffffff80 ;  /* 0xffffff8000027836 */ /* 0x002fca0000000000 */
[----:B------:R-:W-:-:S13]  /*10060*/  ISETP.GT.AND P0, PT, R2, 0x3f, PT ;  /* 0x0000003f0200780c */ /* 0x000fda0003f04270 */
[----:B------:R-:W-:Y:S05]  /*10070*/  @P0 BRA `(.L_x_7372) ;  /* 0x0000005c000c0947 */ /* 0x000fea0003800000 */
[----:B------:R-:W1:Y:S01]  /*10080*/  S2R R3, SR_CTAID.X ;  /* 0x0000000000037919 */ /* 0x000e620000002500 */
[----:B------:R-:W4:Y:S01]  /*10090*/  LDC R6, c[0x0][0xce8] ;  /* 0x00033a00ff067b82 */ /* 0x000f220000000800 */
[----:B------:R-:W-:Y:S01]  /*100a0*/  ULDC UR4, c[0x0][0xb88] ;  /* 0x0002e20000047ab9 */ /* 0x000fe20000000800 */
[----:B-1----:R-:W-:Y:S02]  /*100b0*/  IMAD R0, R3, 0x40, R0 ;  /* 0x0000004003007824 */ /* 0x002fe400078e0200 */
[----:B----4-:R-:W-:Y:S02]  /*100c0*/  IMAD R3, R6, UR4, RZ ;  /* 0x0000000406037c24 */ /* 0x010fe4000f8e02ff */
[----:B------:R-:W-:-:S05]  /*100d0*/  VIADD R0, R0, 0xffffff80 ;  /* 0xffffff8000007836 */ /* 0x000fca0000000000 */
[----:B------:R-:W-:-:S13]  /*100e0*/  ISETP.GE.AND P0, PT, R0, R3, PT ;  /* 0x000000030000720c */ /* 0x000fda0003f06270 */
[----:B------:R-:W-:Y:S05]  /*100f0*/  @P0 BRA `(.L_x_7372) ;  /* 0x0000005800ec0947 */ /* 0x000fea0003800000 */
[----:B------:R-:W4:Y:S01]  /*10100*/  LDL R4, [R1] ;  /* 0x0000000001047983 */ /* 0x000f220000100800 */
[----:B------:R-:W-:Y:S01]  /*10110*/  ISETP.NE.AND P0, PT, R6, 0x1, PT ;  /* 0x000000010600780c */ /* 0x000fe20003f05270 */
[----:B------:R-:W-:Y:S01]  /*10120*/  S2UR UR7, SR_CTAID.Z ;  /* 0x00000000000779c3 */ /* 0x000fe20000002700 */
[----:B------:R-:W-:Y:S01]  /*10130*/  ULDC.64 UR8, c[0x0][0xcd0] ;  /* 0x0003340000087ab9 */ /* 0x000fe20000000a00 */
[----:B------:R-:W-:Y:S01]  /*10140*/  IMAD.MOV.U32 R5, RZ, RZ, R0 ;  /* 0x000000ffff057224 */ /* 0x000fe200078e0000 */
[----:B------:R-:W-:-:S05]  /*10150*/  ULDC.64 UR12, c[0x0][0x208] ;  /* 0x00008200000c7ab9 */ /* 0x000fca0000000a00 */
[----:B------:R-:W1:Y:S08]  /*10160*/  LDC.64 R10, c[0x0][0xcd8] ;  /* 0x00033600ff0a7b82 */ /* 0x000e700000000a00 */
[----:B------:R-:W5:Y:S08]  /*10170*/  @P0 LDC R7, c[0x0][0xcec] ;  /* 0x00033b00ff070b82 */ /* 0x000f700000000800 */
[----:B------:R-:W2:Y:S08]  /*10180*/  @P0 LDC R9, c[0x0][0xcf0] ;  /* 0x00033c00ff090b82 */ /* 0x000eb00000000800 */
[----:B------:R-:W3:Y:S08]  /*10190*/  S2UR UR10, SR_CTAID.Y ;  /* 0x00000000000a79c3 */ /* 0x000ef00000002600 */
[----:B0-----:R-:W3:Y:S01]  /*101a0*/  LDC R8, c[0x0][0xd50] ;  /* 0x00035400ff087b82 */ /* 0x001ee20000000800 */
[----:B----4-:R-:W-:Y:S01]  /*101b0*/  R2UR UR11, R4 ;  /* 0x00000000040b72ca */ /* 0x010fe200000e0000 */
[----:B-----5:R-:W-:-:S05]  /*101c0*/  @P0 IMAD.HI.U32 R4, R0, R7, RZ ;  /* 0x0000000700040227 */ /* 0x020fca00078e00ff */
[----:B--2---:R-:W-:-:S07]  /*101d0*/  @P0 SHF.R.U32.HI R5, RZ, R9, R4 ;  /* 0x00000009ff050219 */ /* 0x004fce0000011604 */
[----:B------:R-:W-:Y:S02]  /*101e0*/  USHF.R.S32.HI UR6, URZ, 0x1f, UR11 ;  /* 0x0000001f3f067899 */ /* 0x000fe4000801140b */
[----:B------:R-:W-:Y:S01]  /*101f0*/  IMAD R7, RZ, RZ, -UR11 ;  /* 0x8000000bff077e24 */ /* 0x000fe2000f8e02ff */
[----:B------:R-:W-:Y:S02]  /*10200*/  UIMAD.WIDE.U32 UR4, UR11, UR8, URZ ;  /* 0x000000080b0472a5 */ /* 0x000fe4000f8e003f */
[----:B------:R-:W-:Y:S01]  /*10210*/  UIMAD UR6, UR6, UR8, URZ ;  /* 0x00000008060672a4 */ /* 0x000fe2000f8e023f */
[----:B---3--:R-:W-:Y:S01]  /*10220*/  IMAD R9, R8, R7, UR10 ;  /* 0x0000000a08097e24 */ /* 0x008fe2000f8e0207 */
[----:B------:R-:W-:Y:S01]  /*10230*/  USHF.R.S32.HI UR8, URZ, 0x1f, UR7 ;  /* 0x0000001f3f087899 */ /* 0x000fe20008011407 */
[----:B------:R-:W-:Y:S01]  /*10240*/  IMAD.MOV R7, RZ, RZ, -R5 ;  /* 0x000000ffff077224 */ /* 0x000fe200078e0a05 */
[----:B------:R-:W-:Y:S01]  /*10250*/  UIMAD UR6, UR11, UR9, UR6 ;  /* 0x000000090b0672a4 */ /* 0x000fe2000f8e0206 */
[----:B------:R-:W-:Y:S01]  /*10260*/  IMAD.U32 R3, RZ, RZ, UR5 ;  /* 0x00000005ff037e24 */ /* 0x000fe2000f8e00ff */
[----:B------:R-:W-:Y:S01]  /*10270*/  SHF.R.S32.HI R4, RZ, 0x1f, R9 ;  /* 0x0000001fff047819 */ /* 0x000fe20000011409 */
[----:B------:R-:W-:Y:S01]  /*10280*/  IMAD.U32 R2, RZ, RZ, UR4 ;  /* 0x00000004ff027e24 */ /* 0x000fe2000f8e00ff */
[----:B------:R-:W-:Y:S01]  /*10290*/  UIADD3 UR6, UR5, UR6, URZ ;  /* 0x0000000605067290 */ /* 0x000fe2000fffe03f */
[----:B-1----:R-:W-:-:S02]  /*102a0*/  IMAD R12, R10, UR8, RZ ;  /* 0x000000080a0c7c24 */ /* 0x002fc4000f8e02ff */
        /* <DEDUP_REMOVED lines=24> */
.L_x_7370:
        /* <DEDUP_REMOVED lines=18> */
.L_x_7414:
[----:B------:R-:W-:Y:S01]  /*10550*/  ULDC UR43, c[0x0][0xd50] ;  /* 0x00035400002b7ab9 */ /* 0x000fe20000000800 */
[----:B------:R-:W-:Y:S01]  /*10560*/  UMOV UR36, UR6 ;  /* 0x0000000600247c82 */ /* 0x000fe20008000000 */
[----:B------:R-:W-:-:S11]  /*10570*/  UISETP.NE.AND UP0, UPT, UR43, 0x1, UPT ;  /* 0x000000012b00788c */ /* 0x000fd6000bf05270 */
[----:B------:R-:W-:Y:S01]  /*10580*/  @UP0 ULDC UR4, c[0x0][0xd54] ;  /* 0x0003550000040ab9 */ /* 0x000fe20000000800 */
[----:B------:R-:W-:Y:S01]  /*10590*/  @UP0 ULDC UR7, c[0x0][0xd58] ;  /* 0x0003560000070ab9 */ /* 0x000fe20000000800 */
[----:B------:R-:W-:-:S04]  /*105a0*/  UIMAD.WIDE.U32 UR4, UR6, UR4, URZ ;  /* 0x00000004060472a5 */ /* 0x000fc8000f8e003f */
[----:B------:R-:W-:-:S12]  /*105b0*/  @UP0 USHF.R.U32.HI UR36, URZ, UR7, UR5 ;  /* 0x000000073f240299 */ /* 0x000fd80008011605 */
.L_x_7415:
[----:B------:R-:W-:Y:S01]  /*105c0*/  ISETP.LE.AND P0, PT, RZ, UR44, PT ;  /* 0x0000002cff007c0c */ /* 0x000fe2000bf03270 */
        /* <DEDUP_REMOVED lines=74> */
.L_x_7417:
        /* <DEDUP_REMOVED lines=32> */
.L_x_7418:
        /* <DEDUP_REMOVED lines=20> */
.L_x_7420:
        /* <DEDUP_REMOVED lines=15> */
.L_x_7419:
        /* <DEDUP_REMOVED lines=25> */
.L_x_7521:
        /* <DEDUP_REMOVED lines=9> */
.L_x_7524:
[----:B------:R-:W-:Y:S05]  /*110c0*/  @!P6 BRA `(.L_x_7422) ;  /* 0x0000000000dce947 */ /* 0x000fea0003800000 */
[----:B------:R-:W-:Y:S01]  /*110d0*/  IMAD.MOV.U32 R16, RZ, RZ, R18 ;  /* 0x000000ffff107224 */ /* 0x000fe200078e0012 */
[----:B------:R-:W-:Y:S06]  /*110e0*/  @!P1 BRA `(.L_x_7424) ;  /* 0x0000000000549947 */ /* 0x000fec0003800000 */
[----:B0-----:R-:W-:Y:S01]  /*110f0*/  MOV R6, R0 ;  /* 0x0000000000067202 */ /* 0x001fe20000000f00 */
[----:B------:R-:W-:Y:S01]  /*11100*/  ULDC.64 UR4, c[0x0][0x428] ;  /* 0x00010a0000047ab9 */ /* 0x000fe20000000a00 */
[----:B------:R-:W0:Y:S01]  /*11110*/  LDC R0, c[0x0][0x43c] ;  /* 0x00010f00ff007b82 */ /* 0x000e220000000800 */
[----:B------:R-:W-:Y:S01]  /*11120*/  IMAD R9, R19, UR4, RZ ;  /* 0x0000000413097c24 */ /* 0x000fe2000f8e02ff */
[----:B------:R-:W-:Y:S01]  /*11130*/  ULDC.64 UR6, c[0x0][0x208] ;  /* 0x0000820000067ab9 */ /* 0x000fe20000000a00 */
[----:B------:R-:W-:Y:S02]  /*11140*/  IMAD.MOV.U32 R7, RZ, RZ, R6 ;  /* 0x000000ffff077224 */ /* 0x000fe400078e0006 */
        /* <DEDUP_REMOVED lines=15> */
.L_x_7424:
[----:B------:R-:W-:Y:S01]  /*11240*/  IMAD.MOV.U32 R0, RZ, RZ, 0x1 ;  /* 0x00000001ff007424 */ /* 0x000fe200078e00ff */
[----:B01----:R-:W0:Y:S04]  /*11250*/  S2R R6, SR_TID.X ;  /* 0x0000000000067919 */ /* 0x003e280000002100 */
[----:B------:R-:W-:-:S04]  /*11260*/  SHF.L.U32 R0, R0, 0x1f, RZ ;  /* 0x0000001f00007819 */ /* 0x000fc800000006ff */
[----:B------:R-:W1:Y:S01]  /*11270*/  SYNCS.PHASECHK.TRANS64.TRYWAIT P0, [UR38+0x38840], R0 ;  /* 0x03884000ff0075a7 */ /* 0x000e620008000166 */
[----:B0-----:R-:W-:-:S04]  /*11280*/  LOP3.LUT R2, R6, 0x7f, RZ, 0xc0, !PT ;  /* 0x0000007f06027812 */ /* 0x001fc800078ec0ff */
[----:B------:R-:W-:Y:S01]  /*11290*/  ISETP.NE.AND P1, PT, R2, RZ, PT ;  /* 0x000000ff0200720c */ /* 0x000fe20003f25270 */
[----:B-1----:R-:W-:-:S12]  /*112a0*/  @!P0 BRA `(.L_x_7425) ;  /* 0x0000004c00688947 */ /* 0x002fd80003800000 */
.L_x_7525:
[----:B------:R-:W-:Y:S05]  /*112b0*/  @P1 BRA `(.L_x_7426) ;  /* 0x0000000000181947 */ /* 0x000fea0003800000 */
[----:B------:R-:W1:Y:S01]  /*112c0*/  S2R R2, SR_TID.X ;  /* 0x0000000000027919 */ /* 0x000e620000002100 */
[----:B0-----:R-:W-:-:S04]  /*112d0*/  IMAD.MOV.U32 R0, RZ, RZ, 0x2000 ;  /* 0x00002000ff007424 */ /* 0x001fc800078e00ff */
[----:B------:R2:W-:Y:S01]  /*112e0*/  SYNCS.ARRIVE.TRANS64 RZ, [UR38+0x38830], R0 ;  /* 0x03883000ffff79a7 */ /* 0x0005e20008000026 */
[----:B-1----:R-:W-:-:S13]  /*112f0*/  LOP3.LUT P0, RZ, R2, 0x1f, RZ, 0xc0, !PT ;  /* 0x0000001f02ff7812 */ /* 0x002fda000780c0ff */
[----:B--2---:R-:W-:Y:S05]  /*11300*/  @!P0 BRA `(.L_x_7426) ;  /* 0x0000000000048947 */ /* 0x004fea0003800000 */
[----:B------:R-:W-:Y:S01]  /*11310*/  BPT.TRAP 0x1 ;  /* 0x000000040000795c */ /* 0x000fe20000300000 */
.L_x_7426:
[----:B0-----:R-:W2:Y:S01]  /*11320*/  LDL R0, [R1+0xc] ;  /* 0x00000c0001007983 */ /* 0x001ea20000100800 */
        /* <DEDUP_REMOVED lines=17> */
.L_x_7422:
        /* <DEDUP_REMOVED lines=24> */
.L_x_7427:
        /* <DEDUP_REMOVED lines=24> */
[----:B------:R-:W-:Y:S01]  /*11740*/  IMAD.MOV.U32 R9, RZ, RZ, R11 ;  /* 0x000000ffff097224 */ /* 0x000fe200078e000b */
[----:B------:R2:W-:Y:S01]  /*11750*/  STL [R1+0x8], R11 ;  /* 0x0000080b01007387 */ /* 0x0005e20000100800 */
        /* <DEDUP_REMOVED lines=9> */
[----:B--2---:R-:W-:Y:S01]  /*117f0*/  IMAD R11, R9, UR5, R0 ;  /* 0x00000005090b7c24 */ /* 0x004fe2000f8e0200 */
[----:B------:R-:W-:Y:S02]  /*11800*/  ULDC.64 UR4, c[0x0][0x2c8] ;  /* 0x0000b20000047ab9 */ /* 0x000fe40000000a00 */
[----:B------:R-:W-:Y:S01]  /*11810*/  SHF.R.S32.HI R0, RZ, 0x1f, R5 ;  /* 0x0000001fff007819 */ /* 0x000fe20000011405 */
[----:B------:R-:W-:-:S04]  /*11820*/  IMAD.IADD R3, R3, 0x1, R11 ;  /* 0x0000000103037824 */ /* 0x000fc800078e020b */
[----:B------:R-:W-:Y:S02]  /*11830*/  IMAD R0, R0, UR4, RZ ;  /* 0x0000000400007c24 */ /* 0x000fe4000f8e02ff */
[----:B------:R-:W-:-:S04]  /*11840*/  IMAD.WIDE.U32 R2, R5, UR4, R2 ;  /* 0x0000000405027c25 */ /* 0x000fc8000f8e0002 */
[----:B------:R-:W-:Y:S01]  /*11850*/  IMAD R9, R5, UR5, R0 ;  /* 0x0000000505097c24 */ /* 0x000fe2000f8e0200 */
[----:B------:R-:W-:Y:S02]  /*11860*/  ULDC.64 UR4, c[0x0][0x280] ;  /* 0x0000a00000047ab9 */ /* 0x000fe40000000a00 */
[C---:B------:R-:W-:Y:S01]  /*11870*/  LEA R0, P0, R2.reuse, UR4, 0x1 ;  /* 0x0000000402007c11 */ /* 0x040fe2000f8008ff */
[----:B------:R-:W-:Y:S01]  /*11880*/  IMAD.IADD R3, R3, 0x1, R9 ;  /* 0x0000000103037824 */ /* 0x000fe200078e0209 */
[----:B------:R-:W-:Y:S01]  /*11890*/  ULDC UR4, c[0x0][0x2b8] ;  /* 0x0000ae0000047ab9 */ /* 0x000fe20000000800 */
[----:B------:R-:W0:Y:S03]  /*118a0*/  S2R R9, SR_TID.X ;  /* 0x0000000000097919 */ /* 0x000e260000002100 */
[----:B------:R-:W-:Y:S01]  /*118b0*/  LEA.HI.X R3, R2, UR5, R3, 0x1, P0 ;  /* 0x0000000502037c11 */ /* 0x000fe200080f0c03 */
[----:B0-----:R-:W-:-:S05]  /*118c0*/  IMAD.SHL.U32 R2, R9, 0x8, RZ ;  /* 0x0000000809027824 */ /* 0x001fca00078e00ff */
        /* <DEDUP_REMOVED lines=8> */
[----:B------:R-:W0:Y:S01]  /*11950*/  S2R R4, SR_TID.X ;  /* 0x0000000000047919 */ /* 0x000e220000002100 */
[----:B------:R-:W-:Y:S01]  /*11960*/  ULDC UR4, c[0x0][0x288] ;  /* 0x0000a20000047ab9 */ /* 0x000fe20000000800 */
[----:B------:R-:W-:Y:S01]  /*11970*/  IMAD R8, R8, 0x40, R6 ;  /* 0x0000004008087824 */ /* 0x000fe200078e0206 */
[----:B------:R-:W-:Y:S01]  /*11980*/  ULDC.64 UR6, c[0x0][0x208] ;  /* 0x0000820000067ab9 */ /* 0x000fe20000000a00 */
[----:B------:R-:W1:Y:S01]  /*11990*/  SHFL.IDX PT, R14, R0, RZ, 0x181f ;  /* 0x00181fff000e7589 */ /* 0x000e6200000e0000 */
[----:B------:R-:W-:Y:S02]  /*119a0*/  IMAD R2, R7, UR4, RZ ;  /* 0x0000000407027c24 */ /* 0x000fe4000f8e02ff */
[C---:B------:R-:W-:Y:S01]  /*119b0*/  VIADD R6, R8.reuse, 0x10 ;  /* 0x0000001008067836 */ /* 0x040fe20000000000 */
[----:B------:R2:W-:Y:S02]  /*119c0*/  STL [R1+0x4], R8 ;  /* 0x0000040801007387 */ /* 0x0005e40000100800 */
[----:B------:R-:W-:-:S02]  /*119d0*/  ISETP.GE.AND P1, PT, R8, R2, PT ;  /* 0x000000020800720c */ /* 0x000fc40003f26270 */
[----:B------:R-:W-:Y:S01]  /*119e0*/  STL [R1+0x10], R6 ;  /* 0x0000100601007387 */ /* 0x000fe20000100800 */
[----:B--2---:R-:W-:-:S10]  /*119f0*/  VIADD R8, R8, 0x20 ;  /* 0x0000002008087836 */ /* 0x004fd40000000000 */
[----:B------:R-:W-:Y:S01]  /*11a00*/  @!P1 LEA R9, R10, UR38, 0x1 ;  /* 0x000000260a099c11 */ /* 0x000fe2000f8e08ff */
[----:B------:R-:W-:Y:S01]  /*11a10*/  STL [R1+0x14], R8 ;  /* 0x0000140801007387 */ /* 0x000fe20000100800 */
[----:B0-----:R-:W-:-:S03]  /*11a20*/  IMAD.SHL.U32 R11, R4, 0x8, RZ ;  /* 0x00000008040b7824 */ /* 0x001fc600078e00ff */
[----:B------:R-:W0:Y:S02]  /*11a30*/  SHFL.IDX PT, R4, R3, RZ, 0x181f ;  /* 0x00181fff03047589 */ /* 0x000e2400000e0000 */
[----:B------:R-:W-:-:S04]  /*11a40*/  LOP3.LUT R11, R11, 0x38, RZ, 0xc0, !PT ;  /* 0x000000380b0b7812 */ /* 0x000fc800078ec0ff */
[----:B-1----:R-:W-:-:S04]  /*11a50*/  @!P1 LEA R14, P2, R11, R14, 0x1 ;  /* 0x0000000e0b0e9211 */ /* 0x002fc800078408ff */
[----:B0-----:R-:W-:Y:S01]  /*11a60*/  @!P1 IADD3.X R5, RZ, R4, RZ, P2, !PT ;  /* 0x00000004ff059210 */ /* 0x001fe200017fe4ff */
[----:B------:R-:W-:Y:S02]  /*11a70*/  @!P1 IMAD.MOV.U32 R4, RZ, RZ, R14 ;  /* 0x000000ffff049224 */ /* 0x000fe400078e000e */
[----:B------:R-:W0:Y:S04]  /*11a80*/  SHFL.IDX PT, R14, R0, 0x1, 0x181f ;  /* 0x00381f00000e7f89 */ /* 0x000e2800000e0000 */
[----:B------:R1:W-:Y:S01]  /*11a90*/  @!P1 LDGSTS.E.BYPASS.LTC128B.128 [R9+0x20400], desc[UR6][R4.64], !P0 ;  /* 0x2040000004099fae */ /* 0x0003e2000c101d46 */
[----:B------:R-:W-:-:S03]  /*11aa0*/  ISETP.GE.AND P1, PT, R6, R2, PT ;  /* 0x000000020600720c */ /* 0x000fc60003f26270 */
[----:B-1----:R-:W1:Y:S10]  /*11ab0*/  SHFL.IDX PT, R4, R3, 0x1, 0x181f ;  /* 0x00381f0003047f89 */ /* 0x002e7400000e0000 */
[----:B------:R-:W-:-:S02]  /*11ac0*/  @!P1 LEA R7, R10, UR38, 0x1 ;  /* 0x000000260a079c11 */ /* 0x000fc4000f8e08ff */
[----:B0-----:R-:W-:Y:S02]  /*11ad0*/  @!P1 LEA R6, P2, R11, R14, 0x1 ;  /* 0x0000000e0b069211 */ /* 0x001fe400078408ff */
[----:B------:R-:W0:Y:S03]  /*11ae0*/  SHFL.IDX PT, R14, R0, 0x2, 0x181f ;  /* 0x00581f00000e7f89 */ /* 0x000e2600000e0000 */
        /* <DEDUP_REMOVED lines=14> */
.L_x_7534:
[----:B--2---:R-:W2:Y:S01]  /*11bd0*/  LDL R4, [R1+0x4] ;  /* 0x0000040001047983 */ /* 0x004ea20000100800 */
[----:B------:R-:W-:Y:S01]  /*11be0*/  ULDC.64 UR4, c[0x0][0x208] ;  /* 0x0000820000047ab9 */ /* 0x000fe20000000a00 */
[----:B------:R-:W0:Y:S02]  /*11bf0*/  S2R R0, SR_TID.X ;  /* 0x0000000000007919 */ /* 0x000e240000002100 */
[----:B0-----:R-:W-:-:S05]  /*11c00*/  IMAD.SHL.U32 R0, R0, 0x8, RZ ;  /* 0x0000000800007824 */ /* 0x001fca00078e00ff */
[----:B------:R-:W-:Y:S01]  /*11c10*/  LOP3.LUT R0, R0, 0x38, RZ, 0xc0, !PT ;  /* 0x0000003800007812 */ /* 0x000fe200078ec0ff */
        /* <DEDUP_REMOVED lines=42> */
.L_x_7429:
[----:B------:R-:W2:Y:S01]  /*11ec0*/  LDL.LU.64 R6, [R1+0x20] ;  /* 0x0000200001067983 */ /* 0x000ea20000300a00 */
[----:B------:R-:W-:-:S03]  /*11ed0*/  ULDC.64 UR8, c[0x0][0x3e0] ;  /* 0x0000f80000087ab9 */ /* 0x000fc60000000a00 */
[----:B------:R-:W3:Y:S04]  /*11ee0*/  LDL.LU R2, [R1+0x2c] ;  /* 0x00002c0001027983 */ /* 0x000ee80000300800 */
[----:B0-----:R-:W4:Y:S01]  /*11ef0*/  LDL.LU R4, [R1+0x8] ;  /* 0x0000080001047983 */ /* 0x001f220000300800 */
[----:B------:R-:W-:Y:S01]  /*11f00*/  UIMAD UR6, UR45, UR8, URZ ;  /* 0x000000082d0672a4 */ /* 0x000fe2000f8e023f */
[----:B------:R-:W-:Y:S01]  /*11f10*/  LOP3.LUT R17, R17, 0xfffffff7, RZ, 0xc0, !PT ;  /* 0xfffffff711117812 */ /* 0x000fe200078ec0ff */
[----:B------:R-:W0:Y:S02]  /*11f20*/  S2R R8, SR_TID.X ;  /* 0x0000000000087919 */ /* 0x000e240000002100 */
[----:B------:R-:W-:Y:S01]  /*11f30*/  UIMAD UR6, UR44, UR9, UR6 ;  /* 0x000000092c0672a4 */ /* 0x000fe2000f8e0206 */
[----:B0-----:R-:W-:-:S05]  /*11f40*/  IMAD.SHL.U32 R10, R8, 0x8, RZ ;  /* 0x00000008080a7824 */ /* 0x001fca00078e00ff */
[----:B------:R-:W-:Y:S02]  /*11f50*/  LOP3.LUT R10, R10, 0x38, RZ, 0xc0, !PT ;  /* 0x000000380a0a7812 */ /* 0x000fe400078ec0ff */
[----:B--2---:R-:W-:Y:S02]  /*11f60*/  R2UR UR5, R7 ;  /* 0x00000000070572ca */ /* 0x004fe400000e0000 */
[----:B------:R-:W0:Y:S01]  /*11f70*/  LDC R7, c[0x0][0x448] ;  /* 0x00011200ff077b82 */ /* 0x000e220000000800 */
[----:B------:R-:W-:Y:S02]  /*11f80*/  R2UR UR4, R6 ;  /* 0x00000000060472ca */ /* 0x000fe400000e0000 */
[----:B---3--:R-:W-:-:S13]  /*11f90*/  R2UR UR5, R2 ;  /* 0x00000000020572ca */ /* 0x008fda00000e0000 */
[----:B------:R-:W-:-:S03]  /*11fa0*/  UIMAD.WIDE.U32 UR4, UR44, UR8, UR4 ;  /* 0x000000082c0472a5 */ /* 0x000fc6000f8e0004 */
[----:B------:R-:W-:Y:S01]  /*11fb0*/  ULDC.64 UR8, c[0x0][0x3d0] ;  /* 0x0000f40000087ab9 */ /* 0x000fe20000000a00 */
[----:B------:R-:W-:Y:S01]  /*11fc0*/  UIADD3 UR5, UR5, UR6, URZ ;  /* 0x0000000605057290 */ /* 0x000fe2000fffe03f */
[----:B0-----:R-:W-:-:S13]  /*11fd0*/  ISETP.NE.AND P0, PT, R7, 0x1, PT ;  /* 0x000000010700780c */ /* 0x001fda0003f05270 */
[----:B------:R-:W4:Y:S08]  /*11fe0*/  @P0 LDC R2, c[0x0][0x44c] ;  /* 0x00011300ff020b82 */ /* 0x000f300000000800 */
[----:B------:R-:W0:Y:S01]  /*11ff0*/  @P0 LDC R0, c[0x0][0x450] ;  /* 0x00011400ff000b82 */ /* 0x000e220000000800 */
[----:B----4-:R-:W-:-:S04]  /*12000*/  @P0 IMAD.HI.U32 R3, R4, R2, RZ ;  /* 0x0000000204030227 */ /* 0x010fc800078e00ff */
[----:B------:R-:W-:Y:S01]  /*12010*/  IMAD.MOV.U32 R2, RZ, RZ, R4 ;  /* 0x000000ffff027224 */ /* 0x000fe200078e0004 */
[----:B0-----:R-:W-:-:S04]  /*12020*/  @P0 SHF.R.U32.HI R2, RZ, R0, R3 ;  /* 0x00000000ff020219 */ /* 0x001fc80000011603 */
[--C-:B------:R-:W-:Y:S01]  /*12030*/  SHF.R.S32.HI R3, RZ, 0x1f, R2.reuse ;  /* 0x0000001fff037819 */ /* 0x100fe20000011402 */
[----:B------:R-:W-:-:S04]  /*12040*/  IMAD.MOV R0, RZ, RZ, -R2 ;  /* 0x000000ffff007224 */ /* 0x000fc800078e0a02 */
[----:B------:R-:W-:Y:S02]  /*12050*/  IMAD R0, R7, R0, R4 ;  /* 0x0000000007007224 */ /* 0x000fe400078e0204 */
[----:B------:R-:W-:Y:S02]  /*12060*/  IMAD R5, R3, UR8, RZ ;  /* 0x0000000803057c24 */ /* 0x000fe4000f8e02ff */
[----:B------:R-:W-:Y:S01]  /*12070*/  IMAD.U32 R3, RZ, RZ, UR8 ;  /* 0x00000008ff037e24 */ /* 0x000fe2000f8e00ff */
[----:B------:R-:W-:Y:S01]  /*12080*/  SHF.R.S32.HI R4, RZ, 0x1f, R0 ;  /* 0x0000001fff047819 */ /* 0x000fe20000011400 */
[C---:B------:R-:W-:Y:S02]  /*12090*/  IMAD R5, R2.reuse, UR9, R5 ;  /* 0x0000000902057c24 */ /* 0x040fe4000f8e0205 */
        /* <DEDUP_REMOVED lines=9> */
[----:B------:R-:W-:Y:S02]  /*12130*/  ULDC UR4, c[0x0][0x3b8] ;  /* 0x0000ee0000047ab9 */ /* 0x000fe40000000800 */
[----:B------:R-:W-:Y:S02]  /*12140*/  ISETP.GE.AND P3, PT, R10, UR4, PT ;  /* 0x000000040a007c0c */ /* 0x000fe4000bf66270 */
[----:B------:R-:W-:Y:S02]  /*12150*/  LEA.HI.X R6, R2, UR5, R3, 0x1, P0 ;  /* 0x0000000502067c11 */ /* 0x000fe400080f0c03 */
[----:B------:R-:W-:-:S04]  /*12160*/  LOP3.LUT R2, R10, 0x40, RZ, 0xfc, !PT ;  /* 0x000000400a027812 */ /* 0x000fc800078efcff */
[----:B------:R-:W-:Y:S02]  /*12170*/  ISETP.GE.AND P1, PT, R2, UR4, PT ;  /* 0x0000000402007c0c */ /* 0x000fe4000bf26270 */
[----:B------:R-:W-:Y:S02]  /*12180*/  LOP3.LUT R2, R10, 0x80, RZ, 0xfc, !PT ;  /* 0x000000800a027812 */ /* 0x000fe400078efcff */
[----:B------:R-:W-:Y:S02]  /*12190*/  SEL R4, RZ, 0x2, P1 ;  /* 0x00000002ff047807 */ /* 0x000fe40000800000 */
[----:B------:R-:W-:Y:S02]  /*121a0*/  ISETP.GE.AND P2, PT, R2, UR4, PT ;  /* 0x0000000402007c0c */ /* 0x000fe4000bf46270 */
[----:B------:R-:W-:Y:S02]  /*121b0*/  SEL R2, RZ, 0x1, P3 ;  /* 0x00000001ff027807 */ /* 0x000fe40001800000 */
[----:B------:R-:W-:-:S03]  /*121c0*/  SEL R3, RZ, 0x4, P2 ;  /* 0x00000004ff037807 */ /* 0x000fc60001000000 */
[----:B------:R-:W-:Y:S02]  /*121d0*/  @P1 LOP3.LUT R17, R17, 0x8, RZ, 0xfc, !PT ;  /* 0x0000000811111812 */ /* 0x000fe400078efcff */
[----:B------:R-:W-:Y:S02]  /*121e0*/  IADD3 R2, R3, R4, R2 ;  /* 0x0000000403027210 */ /* 0x000fe40007ffe002 */
[C---:B------:R-:W-:Y:S02]  /*121f0*/  LOP3.LUT R3, R10.reuse, 0xc0, RZ, 0xfc, !PT ;  /* 0x000000c00a037812 */ /* 0x040fe400078efcff */
[----:B------:R-:W-:Y:S02]  /*12200*/  LOP3.LUT R17, R17, 0xfffffffb, RZ, 0xc0, !PT ;  /* 0xfffffffb11117812 */ /* 0x000fe400078ec0ff */
[----:B------:R-:W-:Y:S02]  /*12210*/  ISETP.GE.AND P5, PT, R3, UR4, PT ;  /* 0x0000000403007c0c */ /* 0x000fe4000bfa6270 */
[----:B------:R-:W-:-:S02]  /*12220*/  LOP3.LUT R3, R10, 0x100, RZ, 0xfc, !PT ;  /* 0x000001000a037812 */ /* 0x000fc400078efcff */
[----:B------:R-:W-:Y:S02]  /*12230*/  SEL R4, RZ, 0x8, P5 ;  /* 0x00000008ff047807 */ /* 0x000fe40002800000 */
[----:B------:R-:W-:Y:S02]  /*12240*/  ISETP.GE.AND P0, PT, R3, UR4, PT ;  /* 0x0000000403007c0c */ /* 0x000fe4000bf06270 */
[----:B------:R-:W-:Y:S02]  /*12250*/  LOP3.LUT R17, R17, 0xffffffef, RZ, 0xc0, !PT ;  /* 0xffffffef11117812 */ /* 0x000fe400078ec0ff */
[----:B------:R-:W-:Y:S02]  /*12260*/  SEL R3, RZ, 0x10, P0 ;  /* 0x00000010ff037807 */ /* 0x000fe40000000000 */
[----:B------:R-:W-:Y:S02]  /*12270*/  @P3 LOP3.LUT R17, R17, 0x10, RZ, 0xfc, !PT ;  /* 0x0000001011113812 */ /* 0x000fe400078efcff */
[----:B------:R-:W-:-:S02]  /*12280*/  IADD3 R2, R3, R2, R4 ;  /* 0x0000000203027210 */ /* 0x000fc40007ffe004 */
[C---:B------:R-:W-:Y:S02]  /*12290*/  LOP3.LUT R3, R10.reuse, 0x180, RZ, 0xfc, !PT ;  /* 0x000001800a037812 */ /* 0x040fe400078efcff */
[----:B------:R-:W-:Y:S02]  /*122a0*/  @P2 LOP3.LUT R17, R17, 0x4, RZ, 0xfc, !PT ;  /* 0x0000000411112812 */ /* 0x000fe400078efcff */
[----:B------:R-:W-:Y:S02]  /*122b0*/  ISETP.GE.AND P1, PT, R3, UR4, PT ;  /* 0x0000000403007c0c */ /* 0x000fe4000bf26270 */
[----:B------:R-:W-:Y:S02]  /*122c0*/  LOP3.LUT R3, R10, 0x140, RZ, 0xfc, !PT ;  /* 0x000001400a037812 */ /* 0x000fe400078efcff */
[----:B------:R-:W-:Y:S02]  /*122d0*/  SEL R4, RZ, 0x40, P1 ;  /* 0x00000040ff047807 */ /* 0x000fe40000800000 */
[----:B------:R-:W-:-:S04]  /*122e0*/  ISETP.GE.AND P1, PT, R3, UR4, PT ;  /* 0x0000000403007c0c */ /* 0x000fc8000bf26270 */
[----:B------:R-:W-:-:S04]  /*122f0*/  SEL R3, RZ, 0x20, P1 ;  /* 0x00000020ff037807 */ /* 0x000fc80000800000 */
[----:B------:R-:W-:Y:S02]  /*12300*/  IADD3 R4, R4, R2, R3 ;  /* 0x0000000204047210 */ /* 0x000fe40007ffe003 */
[----:B------:R-:W-:-:S04]  /*12310*/  LOP3.LUT R2, R10, 0x1c0, RZ, 0xfc, !PT ;  /* 0x000001c00a027812 */ /* 0x000fc800078efcff */
        /* <DEDUP_REMOVED lines=22> */
[----:B------:R-:W-:Y:S02]  /*12480*/  LOP3.LUT R13, R13, 0x38, RZ, 0xc0, !PT ;  /* 0x000000380d0d7812 */ /* 0x000fe400078ec0ff */
[----:B------:R-:W-:Y:S01]  /*12490*/  SHF.L.U32 R12, R11, 0x3, RZ ;  /* 0x000000030b0c7819 */ /* 0x000fe200000006ff */
        /* <DEDUP_REMOVED lines=80> */
.L_x_7544:
        /* <DEDUP_REMOVED lines=38> */
.L_x_7432:
[----:B------:R-:W-:Y:S05]  /*12c00*/  BSYNC B0 ;  /* 0x0000000000007941 */ /* 0x000fea0003800000 */
.L_x_7431:
        /* <DEDUP_REMOVED lines=9> */
.L_x_7545:
        /* <DEDUP_REMOVED lines=9> */
.L_x_7546:
        /* <DEDUP_REMOVED lines=8> */
.L_x_7438:
[----:B------:R-:W-:Y:S05]  /*12db0*/  BSYNC B1 ;  /* 0x0000000000017941 */ /* 0x000fea0003800000 */
.L_x_7437:
        /* <DEDUP_REMOVED lines=11> */
.L_x_7439:
        /* <DEDUP_REMOVED lines=13> */
.L_x_7440:
        /* <DEDUP_REMOVED lines=13> */
.L_x_7441:
        /* <DEDUP_REMOVED lines=13> */
.L_x_7442:
        /* <DEDUP_REMOVED lines=13> */
.L_x_7443:
        /* <DEDUP_REMOVED lines=13> */
.L_x_7444:
        /* <DEDUP_REMOVED lines=13> */
.L_x_7445:
        /* <DEDUP_REMOVED lines=13> */
.L_x_7446:
        /* <DEDUP_REMOVED lines=8> */
.L_x_7435:
[----:B------:R-:W-:Y:S05]  /*134a0*/  BSYNC B0 ;  /* 0x0000000000007941 */ /* 0x000fea0003800000 */
.L_x_7434:
        /* <DEDUP_REMOVED lines=30> */
.L_x_7488:
        /* <DEDUP_REMOVED lines=28> */
.L_x_7450:
[----:B------:R-:W1:Y:S01]  /*13850*/  S2R R2, SR_TID.X ;  /* 0x0000000000027919 */ /* 0x000e620000002100 */
[----:B------:R-:W-:Y:S01]  /*13860*/  BSSY B2, `(.L_x_7451) ;  /* 0x0000006000027945 */ /* 0x000fe20003800000 */
[----:B-1----:R-:W-:Y:S02]  /*13870*/  LOP3.LUT R3, R2, 0x7f, RZ, 0xc0, !PT ;  /* 0x0000007f02037812 */ /* 0x002fe400078ec0ff */
[----:B------:R-:W-:Y:S02]  /*13880*/  SHF.L.U32 R2, R0, 0x1f, RZ ;  /* 0x0000001f00027819 */ /* 0x000fe400000006ff */
[----:B------:R-:W-:Y:S02]  /*13890*/  ISETP.NE.AND P2, PT, R3, RZ, PT ;  /* 0x000000ff0300720c */ /* 0x000fe40003f45270 */
[----:B------:R-:W1:Y:S02]  /*138a0*/  SYNCS.PHASECHK.TRANS64.TRYWAIT P0, [UR38+0x38848], R2 ;  /* 0x03884802ff0075a7 */ /* 0x000e640008000166 */
[----:B-1----:R-:W-:Y:S09]  /*138b0*/  @!P0 BRA `(.L_x_7452) ;  /* 0x0000003400f88947 */ /* 0x002ff20003800000 */
.L_x_7547:
[----:B------:R-:W-:Y:S05]  /*138c0*/  BSYNC B2 ;  /* 0x0000000000027941 */ /* 0x000fea0003800000 */
.L_x_7451:
[----:B------:R-:W-:Y:S04]  /*138d0*/  BSSY B2, `(.L_x_7453) ;  /* 0x0000007000027945 */ /* 0x000fe80003800000 */
[----:B------:R-:W-:Y:S05]  /*138e0*/  @P2 BRA `(.L_x_7454) ;  /* 0x0000000000142947 */ /* 0x000fea0003800000 */
[----:B------:R-:W-:Y:S01]  /*138f0*/  ISETP.NE.AND P0, PT, R10, RZ, PT ;  /* 0x000000ff0a00720c */ /* 0x000fe20003f05270 */
[----:B-1----:R-:W-:-:S04]  /*13900*/  IMAD.MOV.U32 R3, RZ, RZ, 0x2000 ;  /* 0x00002000ff037424 */ /* 0x002fc800078e00ff */
[----:B------:R3:W-:Y:S08]  /*13910*/  SYNCS.ARRIVE.TRANS64 RZ, [UR38+0x38838], R3 ;  /* 0x03883803ffff79a7 */ /* 0x0007f00008000026 */
[----:B---3--:R-:W-:Y:S05]  /*13920*/  @!P0 BRA `(.L_x_7454) ;  /* 0x0000000000048947 */ /* 0x008fea0003800000 */
[----:B------:R-:W-:Y:S01]  /*13930*/  BPT.TRAP 0x1 ;  /* 0x000000040000795c */ /* 0x000fe20000300000 */
.L_x_7454:
[----:B------:R-:W-:Y:S05]  /*13940*/  BSYNC B2 ;  /* 0x0000000000027941 */ /* 0x000fea0003800000 */
.L_x_7453:
        /* <DEDUP_REMOVED lines=11> */
.L_x_7455:
        /* <DEDUP_REMOVED lines=10> */
.L_x_7548:
[----:B------:R-:W-:Y:S05]  /*13aa0*/  BSYNC B2 ;  /* 0x0000000000027941 */ /* 0x000fea0003800000 */
.L_x_7456:
        /* <DEDUP_REMOVED lines=9> */
.L_x_7459:
[----:B------:R-:W-:Y:S05]  /*13b40*/  BSYNC B2 ;  /* 0x0000000000027941 */ /* 0x000fea0003800000 */
.L_x_7458:
        /* <DEDUP_REMOVED lines=9> */
.L_x_7460:
        /* <DEDUP_REMOVED lines=13> */
.L_x_7461:
        /* <DEDUP_REMOVED lines=13> */
.L_x_7462:
        /* <DEDUP_REMOVED lines=13> */
.L_x_7463:
        /* <DEDUP_REMOVED lines=13> */
.L_x_7464:
        /* <DEDUP_REMOVED lines=13> */
.L_x_7465:
        /* <DEDUP_REMOVED lines=13> */
.L_x_7466:
        /* <DEDUP_REMOVED lines=13> */
.L_x_7467:
        /* <DEDUP_REMOVED lines=8> */
.L_x_7449:
[----:B------:R-:W-:Y:S05]  /*14210*/  BSYNC B1 ;  /* 0x0000000000017941 */ /* 0x000fea0003800000 */
.L_x_7448:
        /* <DEDUP_REMOVED lines=27> */
.L_x_7470:
[----:B------:R-:W1:Y:S01]  /*143d0*/  S2R R2, SR_TID.X ;  /* 0x0000000000027919 */ /* 0x000e620000002100 */
[----:B------:R-:W-:Y:S01]  /*143e0*/  BSSY B2, `(.L_x_7471) ;  /* 0x0000006000027945 */ /* 0x000fe20003800000 */
[----:B-1----:R-:W-:Y:S02]  /*143f0*/  LOP3.LUT R3, R2, 0x7f, RZ, 0xc0, !PT ;  /* 0x0000007f02037812 */ /* 0x002fe400078ec0ff */
[----:B------:R-:W-:Y:S02]  /*14400*/  SHF.L.U32 R2, R0, 0x1f, RZ ;  /* 0x0000001f00027819 */ /* 0x000fe400000006ff */
[----:B------:R-:W-:Y:S02]  /*14410*/  ISETP.NE.AND P2, PT, R3, RZ, PT ;  /* 0x000000ff0300720c */ /* 0x000fe40003f45270 */
[----:B------:R-:W1:Y:S02]  /*14420*/  SYNCS.PHASECHK.TRANS64.TRYWAIT P0, [UR38+0x38840], R2 ;  /* 0x03884002ff0075a7 */ /* 0x000e640008000166 */
[----:B-1----:R-:W-:Y:S09]  /*14430*/  @!P0 BRA `(.L_x_7472) ;  /* 0x0000002c00488947 */ /* 0x002ff20003800000 */
.L_x_7549:
[----:B------:R-:W-:Y:S05]  /*14440*/  BSYNC B2 ;  /* 0x0000000000027941 */ /* 0x000fea0003800000 */
.L_x_7471:
[----:B------:R-:W-:Y:S04]  /*14450*/  BSSY B2, `(.L_x_7473) ;  /* 0x0000007000027945 */ /* 0x000fe80003800000 */
[----:B------:R-:W-:Y:S05]  /*14460*/  @P2 BRA `(.L_x_7474) ;  /* 0x0000000000142947 */ /* 0x000fea0003800000 */
[----:B------:R-:W-:Y:S01]  /*14470*/  ISETP.NE.AND P0, PT, R10, RZ, PT ;  /* 0x000000ff0a00720c */ /* 0x000fe20003f05270 */
[----:B-1----:R-:W-:-:S04]  /*14480*/  IMAD.MOV.U32 R3, RZ, RZ, 0x2000 ;  /* 0x00002000ff037424 */ /* 0x002fc800078e00ff */
[----:B------:R3:W-:Y:S08]  /*14490*/  SYNCS.ARRIVE.TRANS64 RZ, [UR38+0x38830], R3 ;  /* 0x03883003ffff79a7 */ /* 0x0007f00008000026 */
[----:B---3--:R-:W-:Y:S05]  /*144a0*/  @!P0 BRA `(.L_x_7474) ;  /* 0x0000000000048947 */ /* 0x008fea0003800000 */
[----:B------:R-:W-:Y:S01]  /*144b0*/  BPT.TRAP 0x1 ;  /* 0x000000040000795c */ /* 0x000fe20000300000 */
.L_x_7474:
[----:B------:R-:W-:Y:S05]  /*144c0*/  BSYNC B2 ;  /* 0x0000000000027941 */ /* 0x000fea0003800000 */
.L_x_7473:
        /* <DEDUP_REMOVED lines=11> */
.L_x_7475:
        /* <DEDUP_REMOVED lines=11> */
.L_x_7550:
[----:B------:R-:W-:Y:S05]  /*14630*/  BSYNC B2 ;  /* 0x0000000000027941 */ /* 0x000fea0003800000 */
.L_x_7476:
        /* <DEDUP_REMOVED lines=9> */
.L_x_7479:
[----:B------:R-:W-:Y:S05]  /*146d0*/  BSYNC B2 ;  /* 0x0000000000027941 */ /* 0x000fea0003800000 */
.L_x_7478:
        /* <DEDUP_REMOVED lines=9> */
.L_x_7480:
        /* <DEDUP_REMOVED lines=13> */
.L_x_7481:
        /* <DEDUP_REMOVED lines=13> */
.L_x_7482:
        /* <DEDUP_REMOVED lines=13> */
.L_x_7483:
        /* <DEDUP_REMOVED lines=13> */
.L_x_7484:
        /* <DEDUP_REMOVED lines=13> */
.L_x_7485:
        /* <DEDUP_REMOVED lines=13> */
.L_x_7486:
        /* <DEDUP_REMOVED lines=13> */
.L_x_7487:
        /* <DEDUP_REMOVED lines=8> */
.L_x_7469:
[----:B------:R-:W-:Y:S05]  /*14da0*/  BSYNC B1 ;  /* 0x0000000000017941 */ /* 0x000fea0003800000 */
.L_x_7468:
[----:B------:R-:W-:Y:S01]  /*14db0*/  VIADD R8, R8, 0xfffffffe ;  /* 0xfffffffe08087836 */ /* 0x000fe20000000000 */
[----:B------:R-:W-:Y:S06]  /*14dc0*/  @P1 BRA `(.L_x_7488) ;  /* 0xffffffe800301947 */ /* 0x000fec000383ffff */
[----:B------:R-:W-:Y:S05]  /*14dd0*/  BSYNC B0 ;  /* 0x0000000000007941 */ /* 0x000fea0003800000 */
.L_x_7447:
        /* <DEDUP_REMOVED lines=26> */
.L_x_7491:
[----:B------:R-:W1:Y:S01]  /*14f80*/  S2R R2, SR_TID.X ;  /* 0x0000000000027919 */ /* 0x000e620000002100 */
[----:B------:R-:W-:Y:S01]  /*14f90*/  BSSY B1, `(.L_x_7492) ;  /* 0x0000006000017945 */ /* 0x000fe20003800000 */
[----:B-1----:R-:W-:Y:S02]  /*14fa0*/  LOP3.LUT R3, R2, 0x7f, RZ, 0xc0, !PT ;  /* 0x0000007f02037812 */ /* 0x002fe400078ec0ff */
[----:B------:R-:W-:Y:S02]  /*14fb0*/  SHF.L.U32 R2, R0, 0x1f, RZ ;  /* 0x0000001f00027819 */ /* 0x000fe400000006ff */
[----:B------:R-:W-:Y:S02]  /*14fc0*/  ISETP.NE.AND P1, PT, R3, RZ, PT ;  /* 0x000000ff0300720c */ /* 0x000fe40003f25270 */
[----:B------:R-:W1:Y:S02]  /*14fd0*/  SYNCS.PHASECHK.TRANS64.TRYWAIT P0, [UR38+0x38848], R2 ;  /* 0x03884802ff0075a7 */ /* 0x000e640008000166 */
[----:B-1----:R-:W-:Y:S09]  /*14fe0*/  @!P0 BRA `(.L_x_7493) ;  /* 0x00000020008c8947 */ /* 0x002ff20003800000 */
.L_x_7551:
[----:B------:R-:W-:Y:S05]  /*14ff0*/  BSYNC B1 ;  /* 0x0000000000017941 */ /* 0x000fea0003800000 */
.L_x_7492:
[----:B------:R-:W-:Y:S04]  /*15000*/  BSSY B1, `(.L_x_7494) ;  /* 0x0000007000017945 */ /* 0x000fe80003800000 */
[----:B------:R-:W-:Y:S05]  /*15010*/  @P1 BRA `(.L_x_7495) ;  /* 0x0000000000141947 */ /* 0x000fea0003800000 */
[----:B------:R-:W-:Y:S01]  /*15020*/  ISETP.NE.AND P0, PT, R10, RZ, PT ;  /* 0x000000ff0a00720c */ /* 0x000fe20003f05270 */
[----:B-1----:R-:W-:-:S04]  /*15030*/  IMAD.MOV.U32 R3, RZ, RZ, 0x2000 ;  /* 0x00002000ff037424 */ /* 0x002fc800078e00ff */
[----:B------:R3:W-:Y:S08]  /*15040*/  SYNCS.ARRIVE.TRANS64 RZ, [UR38+0x38838], R3 ;  /* 0x03883803ffff79a7 */ /* 0x0007f00008000026 */
[----:B---3--:R-:W-:Y:S05]  /*15050*/  @!P0 BRA `(.L_x_7495) ;  /* 0x0000000000048947 */ /* 0x008fea0003800000 */
[----:B------:R-:W-:Y:S01]  /*15060*/  BPT.TRAP 0x1 ;  /* 0x000000040000795c */ /* 0x000fe20000300000 */
.L_x_7495:
[----:B------:R-:W-:Y:S05]  /*15070*/  BSYNC B1 ;  /* 0x0000000000017941 */ /* 0x000fea0003800000 */
.L_x_7494:
        /* <DEDUP_REMOVED lines=11> */
.L_x_7496:
        /* <DEDUP_REMOVED lines=11> */
.L_x_7552:
[----:B------:R-:W-:Y:S05]  /*151e0*/  BSYNC B1 ;  /* 0x0000000000017941 */ /* 0x000fea0003800000 */
.L_x_7497:
        /* <DEDUP_REMOVED lines=9> */
.L_x_7500:
[----:B------:R-:W-:Y:S05]  /*15280*/  BSYNC B1 ;  /* 0x0000000000017941 */ /* 0x000fea0003800000 */
.L_x_7499:
        /* <DEDUP_REMOVED lines=9> */
.L_x_7501:
        /* <DEDUP_REMOVED lines=13> */
.L_x_7502:
        /* <DEDUP_REMOVED lines=13> */
.L_x_7503:
        /* <DEDUP_REMOVED lines=13> */
.L_x_7504:
        /* <DEDUP_REMOVED lines=13> */
.L_x_7505:
        /* <DEDUP_REMOVED lines=13> */
.L_x_7506:
        /* <DEDUP_REMOVED lines=13> */
.L_x_7507:
        /* <DEDUP_REMOVED lines=13> */
.L_x_7508:
        /* <DEDUP_REMOVED lines=8> */
.L_x_7490:
[----:B------:R-:W-:Y:S05]  /*15950*/  BSYNC B0 ;  /* 0x0000000000007941 */ /* 0x000fea0003800000 */
.L_x_7489:
[----:B------:R-:W-:Y:S01]  /*15960*/  LOP3.LUT R0, R0, 0x1, RZ, 0x3c, !PT ;  /* 0x0000000100007812 */ /* 0x000fe200078e3cff */
[----:B------:R-:W-:Y:S02]  /*15970*/  IMAD.MOV.U32 R6, RZ, RZ, RZ ;  /* 0x000000ffff067224 */ /* 0x000fe400078e00ff */
[----:B------:R-:W-:-:S07]  /*15980*/  IMAD.MOV.U32 R9, RZ, RZ, RZ ;  /* 0x000000ffff097224 */ /* 0x000fce00078e00ff */
.L_x_7416:
[----:B------:R-:W1:Y:S01]  /*15990*/  S2R R3, SR_CgaCtaId ;  /* 0x0000000000037919 */ /* 0x000e620000008800 */
[----:B------:R-:W-:Y:S02]  /*159a0*/  MOV R2, 0x400 ;  /* 0x0000040000027802 */ /* 0x000fe40000000f00 */
[----:B------:R-:W-:Y:S02]  /*159b0*/  SHF.L.U32 R9, R9, 0x1f, RZ ;  /* 0x0000001f09097819 */ /* 0x000fe400000006ff */
[----:B-1----:R-:W-:-:S04]  /*159c0*/  LEA R2, R3, R2, 0x18 ;  /* 0x0000000203027211 */ /* 0x002fc800078ec0ff */
[----:B------:R-:W1:Y:S02]  /*159d0*/  SYNCS.PHASECHK.TRANS64.TRYWAIT P0, [R2+URZ+0x38820], R9 ;  /* 0x03882009020075a7 */ /* 0x000e64000800017f */
[----:B-1----:R-:W-:Y:S05]  /*159e0*/  @!P0 BRA `(.L_x_7509) ;  /* 0x00000018003c8947 */ /* 0x002fea0003800000 */
.L_x_7553:
[----:B------:R-:W-:-:S03]  /*159f0*/  UMOV UR4, 0xffffffff ;  /* 0xffffffff00047882 */ /* 0x000fc60000000000 */
[----:B------:R-:W-:Y:S05]  /*15a00*/  BRA.DIV UR4, `(.L_x_7510) ;  /* 0x0000001a04487947 */ /* 0x000fea000b800000 */
[----:B------:R-:W3:Y:S02]  /*15a10*/  S2R R3, SR_TID.X ;  /* 0x0000000000037919 */ /* 0x000ee40000002100 */
[----:B---3--:R-:W-:-:S04]  /*15a20*/  SHF.R.U32.HI R3, RZ, 0x5, R3 ;  /* 0x00000005ff037819 */ /* 0x008fc80000011603 */
[----:B------:R-:W-:-:S05]  /*15a30*/  LOP3.LUT R3, R3, 0x3, RZ, 0xc0, !PT ;  /* 0x0000000303037812 */ /* 0x000fca00078ec0ff */
[----:B--2---:R2:W3:Y:S02]  /*15a40*/  SHFL.IDX PT, R14, R3, RZ, 0x1f ;  /* 0x00001fff030e7589 */ /* 0x0044e400000e0000 */
.L_x_7556:
[----:B---3--:R-:W-:-:S13]  /*15a50*/  ISETP.NE.AND P0, PT, R14, RZ, PT ;  /* 0x000000ff0e00720c */ /* 0x008fda0003f05270 */
[----:B------:R-:W-:Y:S05]  /*15a60*/  @P0 BRA `(.L_x_7372) ;  /* 0x0000000000900947 */ /* 0x000fea0003800000 */
[----:B------:R-:W-:-:S03]  /*15a70*/  UMOV UR4, 0xffffffff ;  /* 0xffffffff00047882 */ /* 0x000fc60000000000 */
[----:B------:R-:W-:Y:S05]  /*15a80*/  BRA.DIV UR4, `(.L_x_7511) ;  /* 0x0000001a045c7947 */ /* 0x000fea000b800000 */
[----:B------:R-:W-:-:S13]  /*15a90*/  ELECT P6, URZ, PT ;  /* 0x00000000003f782f */ /* 0x000fda00038c0000 */
.L_x_7559:
        /* <DEDUP_REMOVED lines=8> */
.L_x_7512:
[----:B------:R-:W-:Y:S01]  /*15b20*/  VIADD R8, R2, 0x38840 ;  /* 0x0003884002087836 */ /* 0x000fe20000000000 */
[----:B------:R-:W-:Y:S01]  /*15b30*/  SHF.L.U32 R4, R0, 0x1f, RZ ;  /* 0x0000001f00047819 */ /* 0x000fe200000006ff */
[----:B------:R-:W-:-:S03]  /*15b40*/  VIADD R3, R6, 0x1 ;  /* 0x0000000106037836 */ /* 0x000fc60000000000 */
[----:B------:R-:W-:Y:S02]  /*15b50*/  LEA R7, R6, R8, 0x3 ;  /* 0x0000000806077211 */ /* 0x000fe400078e18ff */
[C---:B------:R-:W-:Y:S02]  /*15b60*/  ISETP.NE.AND P1, PT, R3.reuse, 0x2, PT ;  /* 0x000000020300780c */ /* 0x040fe40003f25270 */
[----:B------:R-:W2:Y:S02]  /*15b70*/  SYNCS.PHASECHK.TRANS64.TRYWAIT P0, [R7+URZ], R4 ;  /* 0x00000004070075a7 */ /* 0x000ea4000800017f */
[----:B------:R-:W-:Y:S02]  /*15b80*/  SEL R5, RZ, 0x1, P1 ;  /* 0x00000001ff057807 */ /* 0x000fe40000800000 */
[----:B------:R-:W-:Y:S02]  /*15b90*/  SEL R3, R3, RZ, P1 ;  /* 0x000000ff03037207 */ /* 0x000fe40000800000 */
[----:B------:R-:W-:-:S03]  /*15ba0*/  LOP3.LUT R0, R0, R5, RZ, 0x3c, !PT ;  /* 0x0000000500007212 */ /* 0x000fc600078e3cff */
[----:B------:R-:W-:Y:S01]  /*15bb0*/  IMAD R5, R3, 0x8, R8 ;  /* 0x0000000803057824 */ /* 0x000fe200078e0208 */
[----:B------:R-:W-:Y:S01]  /*15bc0*/  SHF.L.U32 R0, R0, 0x1f, RZ ;  /* 0x0000001f00007819 */ /* 0x000fe200000006ff */
[----:B--2---:R-:W-:Y:S06]  /*15bd0*/  @!P0 BRA `(.L_x_7513) ;  /* 0x0000001800288947 */ /* 0x004fec0003800000 */
.L_x_7560:
[----:B------:R-:W3:Y:S02]  /*15be0*/  SYNCS.PHASECHK.TRANS64.TRYWAIT P0, [R5+URZ], R0 ;  /* 0x00000000050075a7 */ /* 0x000ee4000800017f */
[----:B---3--:R-:W-:Y:S05]  /*15bf0*/  @!P0 BRA `(.L_x_7514) ;  /* 0x0000001800348947 */ /* 0x008fea0003800000 */
.L_x_7561:
[----:B------:R-:W-:Y:S05]  /*15c00*/  @!P2 BRA `(.L_x_7515) ;  /* 0x000000000004a947 */ /* 0x000fea0003800000 */
[----:B------:R-:W-:Y:S01]  /*15c10*/  BPT.TRAP 0x1 ;  /* 0x000000040000795c */ /* 0x000fe20000300000 */
.L_x_7515:
[----:B-1----:R-:W-:-:S04]  /*15c20*/  VIADD R2, R2, 0x38860 ;  /* 0x0003886002027836 */ /* 0x002fc80000000000 */
[----:B---3--:R-:W-:-:S04]  /*15c30*/  IMAD R5, R6, 0x8, R2 ;  /* 0x0000000806057824 */ /* 0x008fc800078e0202 */
[----:B------:R-:W1:Y:S02]  /*15c40*/  SYNCS.PHASECHK.TRANS64.TRYWAIT P0, [R5+URZ], R4 ;  /* 0x00000004050075a7 */ /* 0x000e64000800017f */
[----:B-1----:R-:W-:Y:S05]  /*15c50*/  @!P0 BRA `(.L_x_7516) ;  /* 0x0000001800308947 */ /* 0x002fea0003800000 */
.L_x_7562:
[----:B------:R-:W-:-:S07]  /*15c60*/  IMAD R3, R3, 0x8, R2 ;  /* 0x0000000803037824 */ /* 0x000fce00078e0202 */
.L_x_7517:
[----:B---3--:R3:W4:Y:S02]  /*15c70*/  SYNCS.PHASECHK.TRANS64.TRYWAIT P0, [R3+URZ], R0 ;  /* 0x00000000030075a7 */ /* 0x008724000800017f */
[----:B----4-:R-:W-:Y:S05]  /*15c80*/  @!P0 NANOSLEEP.SYNCS 0x989680 ;  /* 0x009896800000895d */ /* 0x010fea0003900000 */
[----:B------:R-:W4:Y:S02]  /*15c90*/  @!P0 SYNCS.PHASECHK.TRANS64 P0, [R3+URZ], R0 ;  /* 0x00000000030085a7 */ /* 0x000f24000800007f */
[----:B----4-:R-:W-:Y:S05]  /*15ca0*/  @!P0 BRA `(.L_x_7517) ;  /* 0xfffffffc00f08947 */ /* 0x010fea000383ffff */
.L_x_7372:
[----:B------:R-:W-:Y:S05]  /*15cb0*/  BSYNC B6 ;  /* 0x0000000000067941 */ /* 0x000fea0003800000 */
.L_x_7369:
[----:B------:R-:W-:Y:S05]  /*15cc0*/  EXIT ;  /* 0x000000000000794d */ /* 0x000fea0003800000 */
.L_x_7380:
[----:B0-----:R0:W1:Y:S02]  /*15cd0*/  SYNCS.PHASECHK.TRANS64.TRYWAIT P0, [R195+URZ+0x38800], R10 ;  /* 0x0388000ac30075a7 */ /* 0x001064000800017f */
[----:B-1----:R-:W-:Y:S05]  /*15ce0*/  @!P0 NANOSLEEP.SYNCS 0x989680 ;  /* 0x009896800000895d */ /* 0x002fea0003900000 */
[----:B------:R-:W1:Y:S02]  /*15cf0*/  @!P0 SYNCS.PHASECHK.TRANS64 P0, [R195+URZ+0x38800], R10 ;  /* 0x0388000ac30085a7 */ /* 0x000e64000800007f */
[----:B-1----:R-:W-:Y:S05]  /*15d00*/  @!P0 BRA `(.L_x_7380) ;  /* 0xfffffffc00f08947 */ /* 0x002fea000383ffff */
[----:B------:R-:W-:Y:S05]  /*15d10*/  BRA `(.L_x_7518) ;  /* 0xfffffed800607947 */ /* 0x000fea000383ffff */
.L_x_7384:
[----:B--2---:R2:W3:Y:S02]  /*15d20*/  SYNCS.PHASECHK.TRANS64.TRYWAIT P1, [R195+URZ+0x38830], R10 ;  /* 0x0388300ac30075a7 */ /* 0x0044e4000802017f */
[----:B---3--:R-:W-:Y:S05]  /*15d30*/  @!P1 NANOSLEEP.SYNCS 0x989680 ;  /* 0x009896800000995d */ /* 0x008fea0003900000 */
[----:B------:R-:W3:Y:S02]  /*15d40*/  @!P1 SYNCS.PHASECHK.TRANS64 P1, [R195+URZ+0x38830], R10 ;  /* 0x0388300ac30095a7 */ /* 0x000ee4000802007f */
[----:B---3--:R-:W-:Y:S05]  /*15d50*/  @!P1 BRA `(.L_x_7384) ;  /* 0xfffffffc00f09947 */ /* 0x008fea000383ffff */
[----:B------:R-:W-:Y:S05]  /*15d60*/  BRA `(.L_x_7383) ;  /* 0xfffffed800ac7947 */ /* 0x000fea000383ffff */
.L_x_7385:
[----:B---3--:R3:W4:Y:S02]  /*15d70*/  SYNCS.PHASECHK.TRANS64.TRYWAIT P1, [R195+URZ+0x38810], R10 ;  /* 0x0388100ac30075a7 */ /* 0x008724000802017f */
[----:B----4-:R-:W-:Y:S05]  /*15d80*/  @!P1 NANOSLEEP.SYNCS 0x989680 ;  /* 0x009896800000995d */ /* 0x010fea0003900000 */
[----:B------:R-:W4:Y:S02]  /*15d90*/  @!P1 SYNCS.PHASECHK.TRANS64 P1, [R195+URZ+0x38810], R10 ;  /* 0x0388100ac30095a7 */ /* 0x000f24000802007f */
[----:B----4-:R-:W-:Y:S05]  /*15da0*/  @!P1 BRA `(.L_x_7385) ;  /* 0xfffffffc00f09947 */ /* 0x010fea000383ffff */
[----:B------:R-:W-:Y:S05]  /*15db0*/  BRA `(.L_x_7519) ;  /* 0xfffffedc009c7947 */ /* 0x000fea000383ffff */
.L_x_7389:
[----:B------:R0:W0:Y:S02]  /*15dc0*/  SYNCS.PHASECHK.TRANS64.TRYWAIT P1, [R195+URZ+0x38850], R10 ;  /* 0x0388500ac30075a7 */ /* 0x000024000802017f */
[----:B0-----:R-:W-:Y:S05]  /*15dd0*/  @!P1 NANOSLEEP.SYNCS 0x989680 ;  /* 0x009896800000995d */ /* 0x001fea0003900000 */
[----:B------:R-:W0:Y:S02]  /*15de0*/  @!P1 SYNCS.PHASECHK.TRANS64 P1, [R195+URZ+0x38850], R10 ;  /* 0x0388500ac30095a7 */ /* 0x000e24000802007f */
[----:B0-----:R-:W-:Y:S05]  /*15df0*/  @!P1 BRA `(.L_x_7389) ;  /* 0xfffffffc00f09947 */ /* 0x001fea000383ffff */
[----:B------:R-:W-:Y:S05]  /*15e00*/  BRA `(.L_x_7388) ;  /* 0xfffffedc00c87947 */ /* 0x000fea000383ffff */
.L_x_7394:
[----:B-1----:R1:W2:Y:S02]  /*15e10*/  SYNCS.PHASECHK.TRANS64.TRYWAIT P3, [R197+URZ+0x38830], R204 ;  /* 0x038830ccc50075a7 */ /* 0x0022a4000806017f */
[----:B--2---:R-:W-:Y:S05]  /*15e20*/  @!P3 NANOSLEEP.SYNCS 0x989680 ;  /* 0x009896800000b95d */ /* 0x004fea0003900000 */
[----:B------:R-:W2:Y:S02]  /*15e30*/  @!P3 SYNCS.PHASECHK.TRANS64 P3, [R197+URZ+0x38830], R204 ;  /* 0x038830ccc500b5a7 */ /* 0x000ea4000806007f */
[----:B--2---:R-:W-:Y:S05]  /*15e40*/  @!P3 BRA `(.L_x_7394) ;  /* 0xfffffffc00f0b947 */ /* 0x004fea000383ffff */
[----:B------:R-:W-:Y:S05]  /*15e50*/  BRA `(.L_x_7393) ;  /* 0xffffff0c00c47947 */ /* 0x000fea000383ffff */
.L_x_7398:
[----:B---3--:R3:W4:Y:S02]  /*15e60*/  SYNCS.PHASECHK.TRANS64.TRYWAIT P3, [R197+URZ+0x38850], R204 ;  /* 0x038850ccc50075a7 */ /* 0x008724000806017f */
[----:B----4-:R-:W-:Y:S05]  /*15e70*/  @!P3 NANOSLEEP.SYNCS 0x989680 ;  /* 0x009896800000b95d */ /* 0x010fea0003900000 */
[----:B------:R-:W4:Y:S02]  /*15e80*/  @!P3 SYNCS.PHASECHK.TRANS64 P3, [R197+URZ+0x38850], R204 ;  /* 0x038850ccc500b5a7 */ /* 0x000f24000806007f */
[----:B----4-:R-:W-:Y:S05]  /*15e90*/  @!P3 BRA `(.L_x_7398) ;  /* 0xfffffffc00f0b947 */ /* 0x010fea000383ffff */
[----:B------:R-:W-:Y:S05]  /*15ea0*/  BRA `(.L_x_7397) ;  /* 0xffffff10008c7947 */ /* 0x000fea000383ffff */
.L_x_7404:
[----:B-1----:R1:W2:Y:S02]  /*15eb0*/  SYNCS.PHASECHK.TRANS64.TRYWAIT P1, [R186+URZ+0x38830], R197 ;  /* 0x038830c5ba0075a7 */ /* 0x0022a4000802017f */
[----:B--2---:R-:W-:Y:S05]  /*15ec0*/  @!P1 NANOSLEEP.SYNCS 0x989680 ;  /* 0x009896800000995d */ /* 0x004fea0003900000 */
[----:B------:R-:W2:Y:S02]  /*15ed0*/  @!P1 SYNCS.PHASECHK.TRANS64 P1, [R186+URZ+0x38830], R197 ;  /* 0x038830c5ba0095a7 */ /* 0x000ea4000802007f */
[----:B--2---:R-:W-:Y:S05]  /*15ee0*/  @!P1 BRA `(.L_x_7404) ;  /* 0xfffffffc00f09947 */ /* 0x004fea000383ffff */
[----:B------:R-:W-:Y:S05]  /*15ef0*/  BRA `(.L_x_7403) ;  /* 0xffffff4400347947 */ /* 0x000fea000383ffff */
.L_x_7408:
[----:B---3--:R3:W4:Y:S02]  /*15f00*/  SYNCS.PHASECHK.TRANS64.TRYWAIT P1, [R186+URZ+0x38850], R197 ;  /* 0x038850c5ba0075a7 */ /* 0x008724000802017f */
[----:B----4-:R-:W-:Y:S05]  /*15f10*/  @!P1 NANOSLEEP.SYNCS 0x989680 ;  /* 0x009896800000995d */ /* 0x010fea0003900000 */
[----:B------:R-:W4:Y:S02]  /*15f20*/  @!P1 SYNCS.PHASECHK.TRANS64 P1, [R186+URZ+0x38850], R197 ;  /* 0x038850c5ba0095a7 */ /* 0x000f24000802007f */
[----:B----4-:R-:W-:Y:S05]  /*15f30*/  @!P1 BRA `(.L_x_7408) ;  /* 0xfffffffc00f09947 */ /* 0x010fea000383ffff */
[----:B------:R-:W-:Y:S05]  /*15f40*/  BRA `(.L_x_7407) ;  /* 0xffffff4400bc7947 */ /* 0x000fea000383ffff */
.L_x_7421:
[----:B------:R-:W-:Y:S02]  /*15f50*/  IMAD.MOV.U32 R13, RZ, RZ, R6 ;  /* 0x000000ffff0d7224 */ /* 0x000fe400078e0006 */
[----:B------:R-:W-:Y:S02]  /*15f60*/  IMAD.MOV.U32 R12, RZ, RZ, RZ ;  /* 0x000000ffff0c7224 */ /* 0x000fe400078e00ff */
[----:B------:R-:W-:Y:S02]  /*15f70*/  IMAD.MOV.U32 R11, RZ, RZ, 0x1f ;  /* 0x0000001fff0b7424 */ /* 0x000fe400078e00ff */
[----:B------:R-:W-:-:S07]  /*15f80*/  IMAD.MOV.U32 R15, RZ, RZ, -0x1 ;  /* 0xffffffffff0f7424 */ /* 0x000fce00078e00ff */
[----:B------:R-:W-:Y:S05]  /*15f90*/  WARPSYNC.COLLECTIVE R15, `(.L_x_7520) ;  /* 0x000000000f087348 */ /* 0x000fea0003c00000 */
[----:B------:R0:W1:Y:S02]  /*15fa0*/  SHFL.IDX P6, R14, R13, R12, R11 ;  /* 0x0000000c0d0e7389 */ /* 0x00006400000c000b */
[----:B01----:R-:W-:Y:S01]  /*15fb0*/  ENDCOLLECTIVE ;  /* 0x000000000000791b */ /* 0x003fe20003800000 */
.L_x_7520:
[----:B------:R-:W-:Y:S05]  /*15fc0*/  BRA `(.L_x_7521) ;  /* 0xffffffb000187947 */ /* 0x000fea000383ffff */
.L_x_7423:
[----:B------:R-:W-:Y:S01]  /*15fd0*/  BSSY B0, `(.L_x_7522) ;  /* 0x0000006000007945 */ /* 0x000fe20003800000 */
[----:B------:R-:W-:-:S07]  /*15fe0*/  IMAD.MOV.U32 R15, RZ, RZ, -0x1 ;  /* 0xffffffffff0f7424 */ /* 0x000fce00078e00ff */
[----:B0-----:R-:W-:Y:S05]  /*15ff0*/  WARPSYNC.COLLECTIVE R15, `(.L_x_7523) ;  /* 0x000000000f0c7348 */ /* 0x001fea0003c00000 */
[----:B------:R-:W-:Y:S02]  /*16000*/  ELECT P6, UR62, PT ;  /* 0x00000000003e782f */ /* 0x000fe400038c0000 */
[----:B------:R-:W-:Y:S01]  /*16010*/  MOV R14, UR62 ;  /* 0x0000003e000e7c02 */ /* 0x000fe20008000f00 */
[----:B0-----:R-:W-:Y:S10]  /*16020*/  ENDCOLLECTIVE ;  /* 0x000000000000791b */ /* 0x001ff40003800000 */
.L_x_7523:
[----:B------:R-:W-:Y:S05]  /*16030*/  BSYNC B0 ;  /* 0x0000000000007941 */ /* 0x000fea0003800000 */
.L_x_7522:
[----:B------:R-:W-:Y:S05]  /*16040*/  BRA `(.L_x_7524) ;  /* 0xffffffb0001c7947 */ /* 0x000fea000383ffff */
.L_x_7425:
[----:B0-----:R-:W-:-:S04]  /*16050*/  IMAD.U32 R3, RZ, RZ, UR38 ;  /* 0x00000026ff037e24 */ /* 0x001fc8000f8e00ff */
[----:B------:R0:W1:Y:S03]  /*16060*/  SYNCS.PHASECHK.TRANS64.TRYWAIT P0, [R3+URZ+0x38840], R0 ;  /* 0x03884000030075a7 */ /* 0x000066000800017f */
[----:B-1----:R-:W-:Y:S05]  /*16070*/  @!P0 NANOSLEEP.SYNCS 0x989680 ;  /* 0x009896800000895d */ /* 0x002fea0003900000 */
[----:B------:R-:W1:Y:S02]  /*16080*/  @!P0 SYNCS.PHASECHK.TRANS64 P0, [R3+URZ+0x38840], R0 ;  /* 0x03884000030085a7 */ /* 0x000e64000800007f */
[----:B-1----:R-:W-:Y:S05]  /*16090*/  @!P0 BRA `(.L_x_7425) ;  /* 0xfffffffc00ec8947 */ /* 0x002fea000383ffff */
[----:B------:R-:W-:Y:S05]  /*160a0*/  BRA `(.L_x_7525) ;  /* 0xffffffb000807947 */ /* 0x000fea000383ffff */
.L_x_7428:
[----:B------:R-:W-:Y:S02]  /*160b0*/  IMAD.MOV.U32 R13, RZ, RZ, R3 ;  /* 0x000000ffff0d7224 */ /* 0x000fe400078e0003 */
[----:B------:R-:W-:Y:S02]  /*160c0*/  IMAD.MOV.U32 R12, RZ, RZ, RZ ;  /* 0x000000ffff0c7224 */ /* 0x000fe400078e00ff */
[----:B------:R-:W-:Y:S02]  /*160d0*/  IMAD.MOV.U32 R11, RZ, RZ, 0x181f ;  /* 0x0000181fff0b7424 */ /* 0x000fe400078e00ff */
[----:B------:R-:W-:Y:S02]  /*160e0*/  IMAD.MOV.U32 R15, RZ, RZ, -0x1 ;  /* 0xffffffffff0f7424 */ /* 0x000fe400078e00ff */
[----:B------:R-:W-:Y:S02]  /*160f0*/  IMAD R6, R8, 0x40, R6 ;  /* 0x0000004008067824 */ /* 0x000fe400078e0206 */
[----:B------:R-:W-:-:S07]  /*16100*/  IMAD.SHL.U32 R8, R9, 0x8, RZ ;  /* 0x0000000809087824 */ /* 0x000fce00078e00ff */
[----:B------:R-:W-:Y:S05]  /*16110*/  WARPSYNC.COLLECTIVE R15, `(.L_x_7526) ;  /* 0x000000000f087348 */ /* 0x000fea0003c00000 */
[----:B------:R0:W1:Y:S02]  /*16120*/  SHFL.IDX P6, R14, R13, R12, R11 ;  /* 0x0000000c0d0e7389 */ /* 0x00006400000c000b */
[----:B01----:R-:W-:Y:S01]  /*16130*/  ENDCOLLECTIVE ;  /* 0x000000000000791b */ /* 0x003fe20003800000 */
.L_x_7526:
[----:B------:R-:W-:Y:S01]  /*16140*/  LOP3.LUT R8, R8, 0x38, RZ, 0xc0, !PT ;  /* 0x0000003808087812 */ /* 0x000fe200078ec0ff */
[----:B------:R0:W-:Y:S01]  /*16150*/  STL [R1+0x4], R6 ;  /* 0x0000040601007387 */ /* 0x0001e20000100800 */
[----:B------:R-:W-:Y:S02]  /*16160*/  IMAD.MOV.U32 R13, RZ, RZ, R0 ;  /* 0x000000ffff0d7224 */ /* 0x000fe400078e0000 */
[----:B------:R-:W-:-:S07]  /*16170*/  IMAD.MOV.U32 R4, RZ, RZ, R14 ;  /* 0x000000ffff047224 */ /* 0x000fce00078e000e */
[----:B0-----:R-:W-:Y:S05]  /*16180*/  WARPSYNC.COLLECTIVE R15, `(.L_x_7527) ;  /* 0x000000000f087348 */ /* 0x001fea0003c00000 */
[----:B------:R1:W2:Y:S02]  /*16190*/  SHFL.IDX P6, R14, R13, R12, R11 ;  /* 0x0000000c0d0e7389 */ /* 0x0002a400000c000b */
[----:B012---:R-:W-:Y:S01]  /*161a0*/  ENDCOLLECTIVE ;  /* 0x000000000000791b */ /* 0x007fe20003800000 */
.L_x_7527:
        /* <DEDUP_REMOVED lines=17> */
.L_x_7528:
        /* <DEDUP_REMOVED lines=11> */
.L_x_7529:
[----:B------:R-:W-:Y:S01]  /*16370*/  ULDC.64 UR4, c[0x0][0x208] ;  /* 0x0000820000047ab9 */ /* 0x000fe20000000a00 */
[----:B------:R-:W-:Y:S02]  /*16380*/  @!P1 LEA R7, R10, UR38, 0x1 ;  /* 0x000000260a079c11 */ /* 0x000fe4000f8e08ff */
[----:B------:R-:W-:Y:S01]  /*16390*/  MOV R13, R3 ;  /* 0x00000003000d7202 */ /* 0x000fe20000000f00 */
        /* <DEDUP_REMOVED lines=12> */
.L_x_7530:
[----:B------:R-:W-:Y:S01]  /*16460*/  @!P1 LEA R6, R10, UR38, 0x1 ;  /* 0x000000260a069c11 */ /* 0x000fe2000f8e08ff */
[----:B------:R-:W-:Y:S02]  /*16470*/  IMAD.MOV.U32 R13, RZ, RZ, R0 ;  /* 0x000000ffff0d7224 */ /* 0x000fe400078e0000 */
[----:B------:R-:W-:-:S07]  /*16480*/  IMAD.MOV.U32 R4, RZ, RZ, R14 ;  /* 0x000000ffff047224 */ /* 0x000fce00078e000e */
[----:B------:R-:W-:Y:S05]  /*16490*/  WARPSYNC.COLLECTIVE R15, `(.L_x_7531) ;  /* 0x000000000f087348 */ /* 0x000fea0003c00000 */
[----:B------:R0:W1:Y:S02]  /*164a0*/  SHFL.IDX P6, R14, R13, R12, R11 ;  /* 0x0000000c0d0e7389 */ /* 0x00006400000c000b */
[----:B01----:R-:W-:Y:S01]  /*164b0*/  ENDCOLLECTIVE ;  /* 0x000000000000791b */ /* 0x003fe20003800000 */
.L_x_7531:
        /* <DEDUP_REMOVED lines=15> */
.L_x_7532:
[----:B------:R-:W-:Y:S02]  /*165b0*/  IMAD.MOV.U32 R13, RZ, RZ, R0 ;  /* 0x000000ffff0d7224 */ /* 0x000fe400078e0000 */
[----:B------:R-:W-:-:S07]  /*165c0*/  IMAD.MOV.U32 R3, RZ, RZ, R14 ;  /* 0x000000ffff037224 */ /* 0x000fce00078e000e */
[----:B------:R-:W-:Y:S05]  /*165d0*/  WARPSYNC.COLLECTIVE R15, `(.L_x_7533) ;  /* 0x000000000f087348 */ /* 0x000fea0003c00000 */
[----:B------:R0:W1:Y:S02]  /*165e0*/  SHFL.IDX P6, R14, R13, R12, R11 ;  /* 0x0000000c0d0e7389 */ /* 0x00006400000c000b */
[----:B01----:R-:W-:Y:S01]  /*165f0*/  ENDCOLLECTIVE ;  /* 0x000000000000791b */ /* 0x003fe20003800000 */
.L_x_7533:
[----:B------:R-:W-:Y:S05]  /*16600*/  BRA `(.L_x_7534) ;  /* 0xffffffb400707947 */ /* 0x000fea000383ffff */
.L_x_7430:
        /* <DEDUP_REMOVED lines=8> */
.L_x_7536:
[----:B------:R-:W-:Y:S05]  /*16690*/  BSYNC B0 ;  /* 0x0000000000007941 */ /* 0x000fea0003800000 */
.L_x_7535:
        /* <DEDUP_REMOVED lines=17> */
.L_x_7537:
        /* <DEDUP_REMOVED lines=49> */
.L_x_7538:
[----:B------:R-:W-:Y:S01]  /*16ac0*/  IMAD.MOV.U32 R13, RZ, RZ, R0 ;  /* 0x000000ffff0d7224 */ /* 0x000fe200078e0000 */
[----:B------:R-:W-:-:S07]  /*16ad0*/  MOV R8, R14 ;  /* 0x0000000e00087202 */ /* 0x000fce0000000f00 */
[----:B------:R-:W-:Y:S05]  /*16ae0*/  WARPSYNC.COLLECTIVE R15, `(.L_x_7539) ;  /* 0x000000000f087348 */ /* 0x000fea0003c00000 */
[----:B------:R0:W1:Y:S02]  /*16af0*/  SHFL.IDX P6, R14, R13, R12, R11 ;  /* 0x0000000c0d0e7389 */ /* 0x00006400000c000b */
[----:B01----:R-:W-:Y:S01]  /*16b00*/  ENDCOLLECTIVE ;  /* 0x000000000000791b */ /* 0x003fe20003800000 */
.L_x_7539:
        /* <DEDUP_REMOVED lines=31> */
.L_x_7540:
[----:B------:R-:W-:Y:S02]  /*16d00*/  IMAD.MOV.U32 R13, RZ, RZ, R0 ;  /* 0x000000ffff0d7224 */ /* 0x000fe400078e0000 */
[----:B------:R-:W-:-:S07]  /*16d10*/  IMAD.MOV.U32 R2, RZ, RZ, R14 ;  /* 0x000000ffff027224 */ /* 0x000fce00078e000e */
[----:B------:R-:W-:Y:S05]  /*16d20*/  WARPSYNC.COLLECTIVE R15, `(.L_x_7541) ;  /* 0x000000000f087348 */ /* 0x000fea0003c00000 */
[----:B------:R0:W1:Y:S02]  /*16d30*/  SHFL.IDX P6, R14, R13, R12, R11 ;  /* 0x0000000c0d0e7389 */ /* 0x00006400000c000b */
[----:B01----:R-:W-:Y:S01]  /*16d40*/  ENDCOLLECTIVE ;  /* 0x000000000000791b */ /* 0x003fe20003800000 */
.L_x_7541:
        /* <DEDUP_REMOVED lines=35> */
.L_x_7542:
[----:B------:R-:W-:Y:S02]  /*16f80*/  IMAD.MOV.U32 R13, RZ, RZ, R0 ;  /* 0x000000ffff0d7224 */ /* 0x000fe400078e0000 */
[----:B------:R-:W-:-:S07]  /*16f90*/  IMAD.MOV.U32 R6, RZ, RZ, R14 ;  /* 0x000000ffff067224 */ /* 0x000fce00078e000e */
[----:B------:R-:W-:Y:S05]  /*16fa0*/  WARPSYNC.COLLECTIVE R15, `(.L_x_7543) ;  /* 0x000000000f087348 */ /* 0x000fea0003c00000 */
[----:B------:R0:W1:Y:S02]  /*16fb0*/  SHFL.IDX P6, R14, R13, R12, R11 ;  /* 0x0000000c0d0e7389 */ /* 0x00006400000c000b */
[----:B01----:R-:W-:Y:S01]  /*16fc0*/  ENDCOLLECTIVE ;  /* 0x000000000000791b */ /* 0x003fe20003800000 */
.L_x_7543:
[----:B------:R-:W-:Y:S05]  /*16fd0*/  BRA `(.L_x_7544) ;  /* 0xffffffb800707947 */ /* 0x000fea000383ffff */
.L_x_7433:
[----:B0-----:R-:W-:-:S04]  /*16fe0*/  IMAD.U32 R3, RZ, RZ, UR38 ;  /* 0x00000026ff037e24 */ /* 0x001fc8000f8e00ff */
[----:B------:R0:W3:Y:S03]  /*16ff0*/  SYNCS.PHASECHK.TRANS64.TRYWAIT P0, [R3+URZ+0x38820], R2 ;  /* 0x03882002030075a7 */ /* 0x0000e6000800017f */
[----:B---3--:R-:W-:Y:S05]  /*17000*/  @!P0 NANOSLEEP.SYNCS 0x989680 ;  /* 0x009896800000895d */ /* 0x008fea0003900000 */
[----:B------:R-:W3:Y:S02]  /*17010*/  @!P0 SYNCS.PHASECHK.TRANS64 P0, [R3+URZ+0x38820], R2 ;  /* 0x03882002030085a7 */ /* 0x000ee4000800007f */
[----:B---3--:R-:W-:Y:S05]  /*17020*/  @!P0 BRA `(.L_x_7433) ;  /* 0xfffffffc00ec8947 */ /* 0x008fea000383ffff */
[----:B------:R-:W-:Y:S05]  /*17030*/  BRA `(.L_x_7545) ;  /* 0xffffffbc00187947 */ /* 0x000fea000383ffff */
.L_x_7436:
[----:B0-----:R-:W-:-:S04]  /*17040*/  IMAD.U32 R3, RZ, RZ, UR38 ;  /* 0x00000026ff037e24 */ /* 0x001fc8000f8e00ff */
[----:B------:R0:W3:Y:S03]  /*17050*/  SYNCS.PHASECHK.TRANS64.TRYWAIT P0, [R3+URZ+0x38860], R2 ;  /* 0x03886002030075a7 */ /* 0x0000e6000800017f */
[----:B---3--:R-:W-:Y:S05]  /*17060*/  @!P0 NANOSLEEP.SYNCS 0x989680 ;  /* 0x009896800000895d */ /* 0x008fea0003900000 */
[----:B------:R-:W3:Y:S02]  /*17070*/  @!P0 SYNCS.PHASECHK.TRANS64 P0, [R3+URZ+0x38860], R2 ;  /* 0x03886002030085a7 */ /* 0x000ee4000800007f */
[----:B---3--:R-:W-:Y:S05]  /*17080*/  @!P0 BRA `(.L_x_7436) ;  /* 0xfffffffc00ec8947 */ /* 0x008fea000383ffff */
[----:B------:R-:W-:Y:S05]  /*17090*/  BRA `(.L_x_7546) ;  /* 0xffffffbc00247947 */ /* 0x000fea000383ffff */
.L_x_7452:
[----:B-1----:R-:W-:-:S04]  /*170a0*/  IMAD.U32 R3, RZ, RZ, UR38 ;  /* 0x00000026ff037e24 */ /* 0x002fc8000f8e00ff */
[----:B------:R1:W3:Y:S03]  /*170b0*/  SYNCS.PHASECHK.TRANS64.TRYWAIT P0, [R3+URZ+0x38848], R2 ;  /* 0x03884802030075a7 */ /* 0x0002e6000800017f */
[----:B---3--:R-:W-:Y:S05]  /*170c0*/  @!P0 NANOSLEEP.SYNCS 0x989680 ;  /* 0x009896800000895d */ /* 0x008fea0003900000 */
[----:B------:R-:W3:Y:S02]  /*170d0*/  @!P0 SYNCS.PHASECHK.TRANS64 P0, [R3+URZ+0x38848], R2 ;  /* 0x03884802030085a7 */ /* 0x000ee4000800007f */
[----:B---3--:R-:W-:Y:S05]  /*170e0*/  @!P0 BRA `(.L_x_7452) ;  /* 0xfffffffc00ec8947 */ /* 0x008fea000383ffff */
[----:B------:R-:W-:Y:S05]  /*170f0*/  BRA `(.L_x_7547) ;  /* 0xffffffc400f07947 */ /* 0x000fea000383ffff */
.L_x_7457:
[----:B01----:R-:W-:-:S04]  /*17100*/  IMAD.U32 R3, RZ, RZ, UR38 ;  /* 0x00000026ff037e24 */ /* 0x003fc8000f8e00ff */
[----:B------:R0:W1:Y:S03]  /*17110*/  SYNCS.PHASECHK.TRANS64.TRYWAIT P0, [R3+URZ+0x38868], R2 ;  /* 0x03886802030075a7 */ /* 0x000066000800017f */
[----:B-1----:R-:W-:Y:S05]  /*17120*/  @!P0 NANOSLEEP.SYNCS 0x989680 ;  /* 0x009896800000895d */ /* 0x002fea0003900000 */
[----:B------:R-:W1:Y:S02]  /*17130*/  @!P0 SYNCS.PHASECHK.TRANS64 P0, [R3+URZ+0x38868], R2 ;  /* 0x03886802030085a7 */ /* 0x000e64000800007f */
[----:B-1----:R-:W-:Y:S05]  /*17140*/  @!P0 BRA `(.L_x_7457) ;  /* 0xfffffffc00ec8947 */ /* 0x002fea000383ffff */
[----:B------:R-:W-:Y:S05]  /*17150*/  BRA `(.L_x_7548) ;  /* 0xffffffc800507947 */ /* 0x000fea000383ffff */
.L_x_7472:
[----:B-1----:R-:W-:-:S04]  /*17160*/  IMAD.U32 R3, RZ, RZ, UR38 ;  /* 0x00000026ff037e24 */ /* 0x002fc8000f8e00ff */
[----:B------:R1:W3:Y:S03]  /*17170*/  SYNCS.PHASECHK.TRANS64.TRYWAIT P0, [R3+URZ+0x38840], R2 ;  /* 0x03884002030075a7 */ /* 0x0002e6000800017f */
[----:B---3--:R-:W-:Y:S05]  /*17180*/  @!P0 NANOSLEEP.SYNCS 0x989680 ;  /* 0x009896800000895d */ /* 0x008fea0003900000 */
[----:B------:R-:W3:Y:S02]  /*17190*/  @!P0 SYNCS.PHASECHK.TRANS64 P0, [R3+URZ+0x38840], R2 ;  /* 0x03884002030085a7 */ /* 0x000ee4000800007f */
[----:B---3--:R-:W-:Y:S05]  /*171a0*/  @!P0 BRA `(.L_x_7472) ;  /* 0xfffffffc00ec8947 */ /* 0x008fea000383ffff */
[----:B------:R-:W-:Y:S05]  /*171b0*/  BRA `(.L_x_7549) ;  /* 0xffffffd000a07947 */ /* 0x000fea000383ffff */
.L_x_7477:
[----:B01----:R-:W-:-:S04]  /*171c0*/  IMAD.U32 R3, RZ, RZ, UR38 ;  /* 0x00000026ff037e24 */ /* 0x003fc8000f8e00ff */
[----:B------:R0:W1:Y:S03]  /*171d0*/  SYNCS.PHASECHK.TRANS64.TRYWAIT P0, [R3+URZ+0x38860], R2 ;  /* 0x03886002030075a7 */ /* 0x000066000800017f */
[----:B-1----:R-:W-:Y:S05]  /*171e0*/  @!P0 NANOSLEEP.SYNCS 0x989680 ;  /* 0x009896800000895d */ /* 0x002fea0003900000 */
[----:B------:R-:W1:Y:S02]  /*171f0*/  @!P0 SYNCS.PHASECHK.TRANS64 P0, [R3+URZ+0x38860], R2 ;  /* 0x03886002030085a7 */ /* 0x000e64000800007f */
[----:B-1----:R-:W-:Y:S05]  /*17200*/  @!P0 BRA `(.L_x_7477) ;  /* 0xfffffffc00ec8947 */ /* 0x002fea000383ffff */
[----:B------:R-:W-:Y:S05]  /*17210*/  BRA `(.L_x_7550) ;  /* 0xffffffd400047947 */ /* 0x000fea000383ffff */
.L_x_7493:
[----:B-1----:R-:W-:-:S04]  /*17220*/  IMAD.U32 R3, RZ, RZ, UR38 ;  /* 0x00000026ff037e24 */ /* 0x002fc8000f8e00ff */
[----:B------:R1:W3:Y:S03]  /*17230*/  SYNCS.PHASECHK.TRANS64.TRYWAIT P0, [R3+URZ+0x38848], R2 ;  /* 0x03884802030075a7 */ /* 0x0002e6000800017f */
[----:B---3--:R-:W-:Y:S05]  /*17240*/  @!P0 NANOSLEEP.SYNCS 0x989680 ;  /* 0x009896800000895d */ /* 0x008fea0003900000 */
[----:B------:R-:W3:Y:S02]  /*17250*/  @!P0 SYNCS.PHASECHK.TRANS64 P0, [R3+URZ+0x38848], R2 ;  /* 0x03884802030085a7 */ /* 0x000ee4000800007f */
[----:B---3--:R-:W-:Y:S05]  /*17260*/  @!P0 BRA `(.L_x_7493) ;  /* 0xfffffffc00ec8947 */ /* 0x008fea000383ffff */
[----:B------:R-:W-:Y:S05]  /*17270*/  BRA `(.L_x_7551) ;  /* 0xffffffdc005c7947 */ /* 0x000fea000383ffff */
.L_x_7498:
[----:B-1----:R-:W-:-:S04]  /*17280*/  IMAD.U32 R3, RZ, RZ, UR38 ;  /* 0x00000026ff037e24 */ /* 0x002fc8000f8e00ff */
[----:B------:R1:W3:Y:S03]  /*17290*/  SYNCS.PHASECHK.TRANS64.TRYWAIT P0, [R3+URZ+0x38868], R2 ;  /* 0x03886802030075a7 */ /* 0x0002e6000800017f */
[----:B---3--:R-:W-:Y:S05]  /*172a0*/  @!P0 NANOSLEEP.SYNCS 0x989680 ;  /* 0x009896800000895d */ /* 0x008fea0003900000 */
[----:B------:R-:W3:Y:S02]  /*172b0*/  @!P0 SYNCS.PHASECHK.TRANS64 P0, [R3+URZ+0x38868], R2 ;  /* 0x03886802030085a7 */ /* 0x000ee4000800007f */
[----:B---3--:R-:W-:Y:S05]  /*172c0*/  @!P0 BRA `(.L_x_7498) ;  /* 0xfffffffc00ec8947 */ /* 0x008fea000383ffff */
[----:B------:R-:W-:Y:S05]  /*172d0*/  BRA `(.L_x_7552) ;  /* 0xffffffdc00c07947 */ /* 0x000fea000383ffff */
.L_x_7509:
[----:B-1----:R1:W3:Y:S02]  /*172e0*/  SYNCS.PHASECHK.TRANS64.TRYWAIT P0, [R2+URZ+0x38820], R9 ;  /* 0x03882009020075a7 */ /* 0x0022e4000800017f */
[----:B---3--:R-:W-:Y:S05]  /*172f0*/  @!P0 NANOSLEEP.SYNCS 0x989680 ;  /* 0x009896800000895d */ /* 0x008fea0003900000 */
[----:B------:R-:W3:Y:S02]  /*17300*/  @!P0 SYNCS.PHASECHK.TRANS64 P0, [R2+URZ+0x38820], R9 ;  /* 0x03882009020085a7 */ /* 0x000ee4000800007f */
[----:B---3--:R-:W-:Y:S05]  /*17310*/  @!P0 BRA `(.L_x_7509) ;  /* 0xfffffffc00f08947 */ /* 0x008fea000383ffff */
[----:B------:R-:W-:Y:S05]  /*17320*/  BRA `(.L_x_7553) ;  /* 0xffffffe400b07947 */ /* 0x000fea000383ffff */
.L_x_7510:
        /* <DEDUP_REMOVED lines=11> */
.L_x_7555:
[----:B------:R-:W-:Y:S05]  /*173e0*/  BSYNC B0 ;  /* 0x0000000000007941 */ /* 0x000fea0003800000 */
.L_x_7554:
[----:B------:R-:W-:Y:S05]  /*173f0*/  BRA `(.L_x_7556) ;  /* 0xffffffe400947947 */ /* 0x000fea000383ffff */
.L_x_7511:
[----:B------:R-:W-:Y:S01]  /*17400*/  BSSY B0, `(.L_x_7557) ;  /* 0x0000006000007945 */ /* 0x000fe20003800000 */
[----:B------:R-:W-:-:S07]  /*17410*/  IMAD.MOV.U32 R15, RZ, RZ, -0x1 ;  /* 0xffffffffff0f7424 */ /* 0x000fce00078e00ff */
[----:B012---:R-:W-:Y:S05]  /*17420*/  WARPSYNC.COLLECTIVE R15, `(.L_x_7558) ;  /* 0x000000000f0c7348 */ /* 0x007fea0003c00000 */
[----:B------:R-:W-:Y:S02]  /*17430*/  ELECT P6, UR62, PT ;  /* 0x00000000003e782f */ /* 0x000fe400038c0000 */
[----:B------:R-:W-:Y:S01]  /*17440*/  MOV R14, UR62 ;  /* 0x0000003e000e7c02 */ /* 0x000fe20008000f00 */
[----:B012---:R-:W-:Y:S10]  /*17450*/  ENDCOLLECTIVE ;  /* 0x000000000000791b */ /* 0x007ff40003800000 */
.L_x_7558:
[----:B------:R-:W-:Y:S05]  /*17460*/  BSYNC B0 ;  /* 0x0000000000007941 */ /* 0x000fea0003800000 */
.L_x_7557:
[----:B------:R-:W-:Y:S05]  /*17470*/  BRA `(.L_x_7559) ;  /* 0xffffffe400887947 */ /* 0x000fea000383ffff */
.L_x_7513:
[----:B--2---:R2:W3:Y:S02]  /*17480*/  SYNCS.PHASECHK.TRANS64.TRYWAIT P0, [R7+URZ], R4 ;  /* 0x00000004070075a7 */ /* 0x0044e4000800017f */
[----:B---3--:R-:W-:Y:S05]  /*17490*/  @!P0 NANOSLEEP.SYNCS 0x989680 ;  /* 0x009896800000895d */ /* 0x008fea0003900000 */
[----:B------:R-:W3:Y:S02]  /*174a0*/  @!P0 SYNCS.PHASECHK.TRANS64 P0, [R7+URZ], R4 ;  /* 0x00000004070085a7 */ /* 0x000ee4000800007f */
[----:B---3--:R-:W-:Y:S05]  /*174b0*/  @!P0 BRA `(.L_x_7513) ;  /* 0xfffffffc00f08947 */ /* 0x008fea000383ffff */
[----:B------:R-:W-:Y:S05]  /*174c0*/  BRA `(.L_x_7560) ;  /* 0xffffffe400c47947 */ /* 0x000fea000383ffff */
.L_x_7514:
[----:B---3--:R3:W4:Y:S02]  /*174d0*/  SYNCS.PHASECHK.TRANS64.TRYWAIT P0, [R5+URZ], R0 ;  /* 0x00000000050075a7 */ /* 0x008724000800017f */
[----:B----4-:R-:W-:Y:S05]  /*174e0*/  @!P0 NANOSLEEP.SYNCS 0x989680 ;  /* 0x009896800000895d */ /* 0x010fea0003900000 */
[----:B------:R-:W4:Y:S02]  /*174f0*/  @!P0 SYNCS.PHASECHK.TRANS64 P0, [R5+URZ], R0 ;  /* 0x00000000050085a7 */ /* 0x000f24000800007f */
[----:B----4-:R-:W-:Y:S05]  /*17500*/  @!P0 BRA `(.L_x_7514) ;  /* 0xfffffffc00f08947 */ /* 0x010fea000383ffff */
[----:B------:R-:W-:Y:S05]  /*17510*/  BRA `(.L_x_7561) ;  /* 0xffffffe400b87947 */ /* 0x000fea000383ffff */
.L_x_7516:
[----:B-1----:R1:W3:Y:S02]  /*17520*/  SYNCS.PHASECHK.TRANS64.TRYWAIT P0, [R5+URZ], R4 ;  /* 0x00000004050075a7 */ /* 0x0022e4000800017f */
[----:B---3--:R-:W-:Y:S05]  /*17530*/  @!P0 NANOSLEEP.SYNCS 0x989680 ;  /* 0x009896800000895d */ /* 0x008fea0003900000 */
[----:B------:R-:W3:Y:S02]  /*17540*/  @!P0 SYNCS.PHASECHK.TRANS64 P0, [R5+URZ], R4 ;  /* 0x00000004050085a7 */ /* 0x000ee4000800007f */
[----:B---3--:R-:W-:Y:S05]  /*17550*/  @!P0 BRA `(.L_x_7516) ;  /* 0xfffffffc00f08947 */ /* 0x008fea000383ffff */
[----:B------:R-:W-:Y:S05]  /*17560*/  BRA `(.L_x_7562) ;  /* 0xffffffe400bc7947 */ /* 0x000fea000383ffff */
.L_x_7563:
        /* <DEDUP_REMOVED lines=9> */
.L_x_15183:


//--------------------- .text._ZN7cutlass13device_kernelIN5flash11enable_sm90INS1_16FlashAttnFwdSm90INS1_25CollectiveMainloopFwdSm90ILi2EN4cute5tupleIJNS5_1CILi1EEES8_S8_EEENS6_IJNS7_ILi64EEESA_SA_EEELi512ENS_10bfloat16_tEfNS_4arch4Sm90ELb1ELb0ELb1ELb1ELb0ELb0ELb0ELb0ELb0ELb1ELb1ELb0EEENS1_21CollectiveEpilogueFwdINS6_IJSA_NS7_ILi512EEESA_EEES9_SC_SE_Li256ELb1ELb1ELb1ELb0EEENS1_36VarlenDynamicPersistentTileSchedulerILi64ELi64ELi256ELi128ELb1ELb1ELb1ELb1ELb1ELb1EEEEEEEEEvNT_6ParamsE --------------------------
	.section	.text._ZN7cutlass13device_kernelIN5flash11enable_sm90INS1_16FlashAttnFwdSm90INS1_25CollectiveMainloopFwdSm90ILi2EN4cute5tupleIJNS5_1CILi1EEES8_S8_EEENS6_IJNS7_ILi64EEESA_SA_EEELi512ENS_10bfloat16_tEfNS_4arch4Sm90ELb1ELb0ELb1ELb1ELb0ELb0ELb0ELb0ELb0ELb1ELb1ELb0EEENS1_21CollectiveEpilogueFwdINS6_IJSA_NS7_ILi512EEESA_EEES9_SC_SE_Li256ELb1ELb1ELb1ELb0EEENS1_36VarlenDynamicPersistentTileSchedulerILi64ELi64ELi256ELi128ELb1ELb1ELb1ELb1ELb1ELb1EEEEEEEEEvNT_6ParamsE,"ax",@progbits
	.align	128
.text._ZN7cutlass13device_kernelIN5flash11enable_sm90INS1_16FlashAttnFwdSm90INS1_25CollectiveMainloopFwdSm90ILi2EN4cute5tupleIJNS5_1CILi1EEES8_S8_EEENS6_IJNS7_ILi64EEESA_SA_EEELi512ENS_10bfloat16_tEfNS_4arch4Sm90ELb1ELb0ELb1ELb1ELb0ELb0ELb0ELb0ELb0ELb1ELb1ELb0EEENS1_21CollectiveEpilogueFwdINS6_IJSA_NS7_ILi512EEESA_EEES9_SC_SE_Li256ELb1ELb1ELb1ELb0EEENS1_36VarlenDynamicPersistentTileSchedulerILi64ELi64ELi256ELi128ELb1ELb1ELb1ELb1ELb1ELb1EEEEEEEEEvNT_6ParamsE:
        .type           _ZN7cutlass13device_kernelIN5flash11enable_sm90INS1_16FlashAttnFwdSm90INS1_25CollectiveMainloopFwdSm90ILi2EN4cute5tupleIJNS5_1CILi1EEES8_S8_EEENS6_IJNS7_ILi64EEESA_SA_EEELi512ENS_10bfloat16_tEfNS_4arch4Sm90ELb1ELb0ELb1ELb1ELb0ELb0ELb0ELb0ELb0ELb1ELb1ELb0EEENS1_21CollectiveEpilogueFwdINS6_IJSA_NS7_ILi512EEESA_EEES9_SC_SE_Li256ELb1ELb1ELb1ELb0EEENS1_36VarlenDynamicPersistentTileSchedulerILi64ELi64ELi256ELi128ELb1ELb1ELb1ELb1ELb1ELb1EEEEEEEEEvNT_6ParamsE,@function
        .size           _ZN7cutlass13device_kernelIN5flash11enable_sm90INS1_16FlashAttnFwdSm90INS1_25CollectiveMainloopFwdSm90ILi2EN4cute5tupleIJNS5_1CILi1EEES8_S8_EEENS6_IJNS7_ILi64EEESA_SA_EEELi512ENS_10bfloat16_tEfNS_4arch4Sm90ELb1ELb0ELb1ELb1ELb0ELb0ELb0ELb0ELb0ELb1ELb1ELb0EEENS1_21CollectiveEpilogueFwdINS6_IJSA_NS7_ILi512EEESA_EEES9_SC_SE_Li256ELb1ELb1ELb1ELb0EEENS1_36VarlenDynamicPersistentTileSchedulerILi64ELi64ELi256ELi128ELb1ELb1ELb1ELb1ELb1ELb1EEEEEEEEEvNT_6ParamsE,(.L_x_15184 - _ZN7cutlass13device_kernelIN5flash11enable_sm90INS1_16FlashAttnFwdSm90INS1_25CollectiveMainloopFwdSm90ILi2EN4cute5tupleIJNS5_1CILi1EEES8_S8_EEENS6_IJNS7_ILi64EEESA_SA_EEELi512ENS_10bfloat16_tEfNS_4arch4Sm90ELb1ELb0ELb1ELb1ELb0ELb0ELb0ELb0ELb0ELb1ELb1ELb0EEENS1_21CollectiveEpilogueFwdINS6_IJSA_NS7_ILi512EEESA_EEES9_SC_SE_Li256ELb1ELb1ELb1ELb0EEENS1_36VarlenDynamicPersistentTileSchedulerILi64ELi64ELi256ELi128ELb1ELb1ELb1ELb1ELb1ELb1EEEEEEEEEvNT_6ParamsE)
        .other          _ZN7cutlass13device_kernelIN5flash11enable_sm90INS1_16FlashAttnFwdSm90INS1_25CollectiveMainloopFwdSm90ILi2EN4cute5tupleIJNS5_1CILi1EEES8_S8_EEENS6_IJNS7_ILi64EEESA_SA_EEELi512ENS_10bfloat16_tEfNS_4arch4Sm90ELb1ELb0ELb1ELb1ELb0ELb0ELb0ELb0ELb0ELb1ELb1ELb0EEENS1_21CollectiveEpilogueFwdINS6_IJSA_NS7_ILi512EEESA_EEES9_SC_SE_Li256ELb1ELb1ELb1ELb0EEENS1_36VarlenDynamicPersistentTileSchedulerILi64ELi64ELi256ELi128ELb1ELb1ELb1ELb1ELb1ELb1EEEEEEEEEvNT_6ParamsE,@"STO_CUDA_ENTRY STV_DEFAULT"
_ZN7cutlass13device_kernelIN5flash11enable_sm90INS1_16FlashAttnFwdSm90INS1_25CollectiveMainloopFwdSm90ILi2EN4cute5tupleIJNS5_1CILi1EEES8_S8_EEENS6_IJNS7_ILi64EEESA_SA_EEELi512ENS_10bfloat16_tEfNS_4arch4Sm90ELb1ELb0ELb1ELb1ELb0ELb0ELb0ELb0ELb0ELb1ELb1ELb0EEENS1_21CollectiveEpilogueFwdINS6_IJSA_NS7_ILi512EEESA_EEES9_SC_SE_Li256ELb1ELb1ELb1ELb0EEENS1_36VarlenDynamicPersistentTileSchedulerILi64ELi64ELi256ELi128ELb1ELb1ELb1ELb1ELb1ELb1EEEEEEEEEvNT_6ParamsE:
        /* <DEDUP_REMOVED lines=18> */
.L_x_7565:
[----:B------:R-:W-:Y:S05]  /*0120*/  BSYNC B0 ;  /* 0x0000000000007941 */ /* 0x000fea0003800000 */
.L_x_7564:
        /* <DEDUP_REMOVED lines=37> */
.L_x_7566:
        /* <DEDUP_REMOVED lines=22> */
.L_x_7567:
        /* <DEDUP_REMOVED lines=18> */
.L_x_7568:
        /* <DEDUP_REMOVED lines=22> */
.L_x_7569:
        /* <DEDUP_REMOVED lines=22> */
.L_x_7570:
[----:B------:R-:W-:Y:S01]  /*08c0*/  PLOP3.LUT P0, PT, PT, PT, UP0, 0x80, 0x0 ;  /* 0x000000000000781c */ /* 0x000fe20003f0f008 */
[----:B------:R-:W-:Y:S01]  /*08d0*/  UMOV UR36, 0x1 ;  /* 0x0000000100247882 */ /* 0x000fe20000000000 */
[----:B------:R-:W-:Y:S01]  /*08e0*/  NOP ;  /* 0x0000000000007918 */ /* 0x000fe20000000000 */
[----:B------:R-:W-:Y:S01]  /*08f0*/  USEL UR36, UR36, 0x2, !UP0 ;  /* 0x0000000224247887 */ /* 0x000fe2000c000000 */
[----:B------:R-:W-:Y:S01]  /*0900*/  ULDC.64 UR40, c[0x0][0x208] ;  /* 0x0000820000287ab9 */ /* 0x000fe20000000a00 */
[----:B012-4-:R-:W-:Y:S08]  /*0910*/  BAR.SYNC.DEFER_BLOCKING 0x0 ;  /* 0x0000000000007b1d */ /* 0x017ff00000010000 */
[----:B------:R-:W-:Y:S05]  /*0920*/  @!P0 BRA `(.L_x_7571) ;  /* 0x000000e800908947 */ /* 0x000fea0003800000 */
.L_x_7572:
        /* <DEDUP_REMOVED lines=32> */
[----:B------:R-:W-:Y:S02]  /*0b30*/  LOP3.LUT R11, R7, 0xfffffff8, RZ, 0xc0, !PT ;  /* 0xfffffff8070b7812 */ /* 0x000fe400078ec0ff */
[----:B------:R-:W-:Y:S02]  /*0b40*/  LOP3.LUT R13, R3, 0xfffffffc, RZ, 0xc0, !PT ;  /* 0xfffffffc030d7812 */ /* 0x000fe400078ec0ff */
[----:B------:R-:W-:Y:S01]  /*0b50*/  SHF.R.S32.HI R7, RZ, 0x4, R2 ;  /* 0x00000004ff077819 */ /* 0x000fe20000011402 */
[----:B------:R-:W-:Y:S01]  /*0b60*/  IMAD.IADD R10, R6, 0x1, -R11 ;  /* 0x00000001060a7824 */ /* 0x000fe200078e0a0b */
[----:B------:R-:W-:Y:S01]  /*0b70*/  LOP3.LUT R3, R2, 0xfffffff0, RZ, 0xc0, !PT ;  /* 0xfffffff002037812 */ /* 0x000fe200078ec0ff */
[----:B------:R-:W-:Y:S01]  /*0b80*/  IMAD.IADD R13, R6, 0x1, -R13 ;  /* 0x00000001060d7824 */ /* 0x000fe200078e0a0d */
[----:B------:R-:W-:-:S02]  /*0b90*/  SHF.R.S32.HI R5, RZ, 0x5, R4 ;  /* 0x00000005ff057819 */ /* 0x000fc40000011404 */
[----:B------:R-:W-:Y:S02]  /*0ba0*/  SHF.R.S32.HI R8, RZ, 0x1f, R4 ;  /* 0x0000001fff087819 */ /* 0x000fe40000011404 */
[----:B------:R-:W-:Y:S02]  /*0bb0*/  LOP3.LUT R9, R0, 0xffffff80, RZ, 0xc0, !PT ;  /* 0xffffff8000097812 */ /* 0x000fe400078ec0ff */
[----:B------:R-:W-:Y:S01]  /*0bc0*/  LEA.HI R4, R2, R7, RZ, 0x1 ;  /* 0x0000000702047211 */ /* 0x000fe200078f08ff */
[----:B------:R-:W-:Y:S01]  /*0bd0*/  IMAD.IADD R2, R6, 0x1, -R3 ;  /* 0x0000000106027824 */ /* 0x000fe200078e0a03 */
[----:B------:R-:W-:Y:S01]  /*0be0*/  LEA.HI R8, R8, R5, RZ, 0x2 ;  /* 0x0000000508087211 */ /* 0x000fe200078f10ff */
[----:B------:R-:W-:Y:S01]  /*0bf0*/  IMAD.IADD R9, R6, 0x1, -R9 ;  /* 0x0000000106097824 */ /* 0x000fe200078e0a09 */
[----:B------:R-:W-:Y:S02]  /*0c00*/  LOP3.LUT R4, R4, 0x1ffffffe, RZ, 0xc0, !PT ;  /* 0x1ffffffe04047812 */ /* 0x000fe400078ec0ff */
[----:B------:R-:W-:-:S02]  /*0c10*/  SHF.R.S32.HI R3, RZ, 0x1f, R2 ;  /* 0x0000001fff037819 */ /* 0x000fc40000011402 */
[----:B------:R-:W-:Y:S01]  /*0c20*/  SHF.R.S32.HI R223, RZ, 0x7, R0 ;  /* 0x00000007ffdf7819 */ /* 0x000fe20000011400 */
[----:B------:R-:W-:Y:S01]  /*0c30*/  IMAD.IADD R4, R7, 0x1, -R4 ;  /* 0x0000000107047824 */ /* 0x000fe200078e0a04 */
[----:B------:R-:W-:Y:S02]  /*0c40*/  LOP3.LUT R8, R8, 0x3ffffc, RZ, 0xc0, !PT ;  /* 0x003ffffc08087812 */ /* 0x000fe400078ec0ff */
[----:B------:R-:W-:Y:S01]  /*0c50*/  SHF.R.S32.HI R6, RZ, 0x1f, R9 ;  /* 0x0000001fff067819 */ /* 0x000fe20000011409 */
[----:B------:R-:W-:Y:S01]  /*0c60*/  IMAD R15, R223, 0x100, R2 ;  /* 0x00000100df0f7824 */ /* 0x000fe200078e0202 */
[----:B------:R-:W-:Y:S01]  /*0c70*/  LEA.HI R11, R13, R13, RZ, 0x1 ;  /* 0x0000000d0d0b7211 */ /* 0x000fe200078f08ff */
[----:B------:R-:W-:Y:S01]  /*0c80*/  IMAD.IADD R8, R5, 0x1, -R8 ;  /* 0x0000000105087824 */ /* 0x000fe200078e0a08 */
[----:B------:R-:W-:Y:S01]  /*0c90*/  LEA.HI R7, R3, R2, RZ, 0x3 ;  /* 0x0000000203077211 */ /* 0x000fe200078f18ff */
[----:B------:R-:W-:Y:S01]  /*0ca0*/  IMAD.SHL.U32 R4, R4, 0x8, RZ ;  /* 0x0000000804047824 */ /* 0x000fe200078e00ff */
[----:B------:R-:W-:Y:S01]  /*0cb0*/  LEA.HI R3, R6, R9, RZ, 0x2 ;  /* 0x0000000906037211 */ /* 0x000fe200078f10ff */
[----:B------:R-:W-:Y:S01]  /*0cc0*/  IMAD R15, R8, 0x10, R15 ;  /* 0x00000010080f7824 */ /* 0x000fe200078e020f */
[----:B------:R-:W-:-:S02]  /*0cd0*/  LOP3.LUT R12, R11, 0x1ffffffe, RZ, 0xc0, !PT ;  /* 0x1ffffffe0b0c7812 */ /* 0x000fc400078ec0ff */
[----:B------:R-:W-:Y:S02]  /*0ce0*/  LOP3.LUT R11, R7, 0xfffffff8, RZ, 0xc0, !PT ;  /* 0xfffffff8070b7812 */ /* 0x000fe400078ec0ff */
[----:B------:R-:W-:Y:S01]  /*0cf0*/  LOP3.LUT R8, R3, 0x7ffffffc, RZ, 0xc0, !PT ;  /* 0x7ffffffc03087812 */ /* 0x000fe200078ec0ff */
[----:B------:R-:W-:Y:S01]  /*0d00*/  IMAD.IADD R13, R13, 0x1, -R12 ;  /* 0x000000010d0d7824 */ /* 0x000fe200078e0a0c */
[----:B------:R-:W-:Y:S01]  /*0d10*/  LEA.HI R6, R6, R9, RZ, 0x5 ;  /* 0x0000000906067211 */ /* 0x000fe200078f28ff */
[----:B------:R-:W-:Y:S01]  /*0d20*/  IMAD.IADD R11, R2, 0x1, -R11 ;  /* 0x00000001020b7824 */ /* 0x000fe200078e0a0b */
[----:B------:R-:W-:Y:S01]  /*0d30*/  LEA.HI R0, R0, R223, RZ, 0x1 ;  /* 0x000000df00007211 */ /* 0x000fe200078f08ff */
[----:B------:R-:W-:Y:S01]  /*0d40*/  IMAD.IADD R185, R9, 0x1, -R8 ;  /* 0x0000000109b97824 */ /* 0x000fe200078e0a08 */
[--C-:B------:R-:W-:Y:S01]  /*0d50*/  SHF.R.S32.HI R2, RZ, 0x2, R3.reuse ;  /* 0x00000002ff027819 */ /* 0x100fe20000011403 */
[----:B------:R-:W-:Y:S01]  /*0d60*/  IMAD.SHL.U32 R8, R11, 0x40, RZ ;  /* 0x000000400b087824 */ /* 0x000fe200078e00ff */
[----:B------:R-:W-:Y:S01]  /*0d70*/  LOP3.LUT R0, R0, 0xfffffe, RZ, 0xc0, !PT ;  /* 0x00fffffe00007812 */ /* 0x000fe200078ec0ff */
[----:B------:R-:W-:Y:S01]  /*0d80*/  IMAD.SHL.U32 R9, R7, 0x40, RZ ;  /* 0x0000004007097824 */ /* 0x000fe200078e00ff */
[----:B------:R-:W-:Y:S01]  /*0d90*/  SHF.R.S32.HI R3, RZ, 0x1f, R3 ;  /* 0x0000001fff037819 */ /* 0x000fe20000011403 */
[----:B------:R-:W-:Y:S01]  /*0da0*/  IMAD.SHL.U32 R185, R185, 0x2, RZ ;  /* 0x00000002b9b97824 */ /* 0x000fe200078e00ff */
[----:B------:R-:W-:Y:S01]  /*0db0*/  LOP3.LUT R7, R8, 0x1c0, RZ, 0xc0, !PT ;  /* 0x000001c008077812 */ /* 0x000fe200078ec0ff */
[----:B------:R-:W-:Y:S01]  /*0dc0*/  IMAD.IADD R0, R223, 0x1, -R0 ;  /* 0x00000001df007824 */ /* 0x000fe200078e0a00 */
[----:B------:R-:W-:Y:S01]  /*0dd0*/  LOP3.LUT R8, R9, 0x7ffffe00, RZ, 0xc0, !PT ;  /* 0x7ffffe0009087812 */ /* 0x000fe200078ec0ff */
[--C-:B------:R-:W-:Y:S01]  /*0de0*/  IMAD.U32 R9, R15, 0x40, R4.reuse ;  /* 0x000000400f097824 */ /* 0x100fe200078e0004 */
[----:B------:R-:W-:-:S02]  /*0df0*/  LOP3.LUT R4, R7, 0x8, R4, 0xf8, !PT ;  /* 0x0000000807047812 */ /* 0x000fc400078ef804 */
[----:B------:R-:W-:Y:S01]  /*0e00*/  SHF.R.U32.HI R7, RZ, 0x3, R7 ;  /* 0x00000003ff077819 */ /* 0x000fe20000011607 */
[----:B------:R-:W-:Y:S01]  /*0e10*/  IMAD R8, R5, 0x400, R8 ;  /* 0x0000040005087824 */ /* 0x000fe200078e0208 */
[----:B------:R0:W-:Y:S01]  /*0e20*/  STL [R1+0x54], R9 ;  /* 0x0000540901007387 */ /* 0x0001e20000100800 */
[----:B------:R-:W-:Y:S02]  /*0e30*/  LEA.HI R3, R3, R2, RZ, 0x3 ;  /* 0x0000000203037211 */ /* 0x000fe400078f18ff */
[----:B------:R-:W-:Y:S02]  /*0e40*/  LOP3.LUT R7, R4, R7, RZ, 0x3c, !PT ;  /* 0x0000000704077212 */ /* 0x000fe400078e3cff */
[----:B------:R-:W-:Y:S02]  /*0e50*/  LOP3.LUT R3, R3, 0xfffffff8, RZ, 0xc0, !PT ;  /* 0xfffffff803037812 */ /* 0x000fe400078ec0ff */
[----:B------:R-:W-:Y:S01]  /*0e60*/  R2P PR, R11, 0x6 ;  /* 0x000000060b007804 */ /* 0x000fe20000000000 */
[----:B------:R-:W-:Y:S01]  /*0e70*/  IMAD.IADD R7, R8, 0x1, R7 ;  /* 0x0000000108077824 */ /* 0x000fe200078e0207 */
[----:B------:R-:W-:Y:S01]  /*0e80*/  SHF.R.S32.HI R6, RZ, 0x5, R6 ;  /* 0x00000005ff067819 */ /* 0x000fe20000011406 */
[----:B0-----:R-:W-:-:S02]  /*0e90*/  IMAD.SHL.U32 R9, R0, 0x100, RZ ;  /* 0x0000010000097824 */ /* 0x001fc400078e00ff */
[----:B------:R-:W-:Y:S01]  /*0ea0*/  IMAD.IADD R3, R2, 0x1, -R3 ;  /* 0x0000000102037824 */ /* 0x000fe200078e0a03 */
[----:B------:R-:W-:Y:S01]  /*0eb0*/  LEA R19, R7, UR46, 0x1 ;  /* 0x0000002e07137c11 */ /* 0x000fe2000f8e08ff */
[----:B------:R-:W-:Y:S01]  /*0ec0*/  IMAD.SHL.U32 R2, R10, 0x8, RZ ;  /* 0x000000080a027824 */ /* 0x000fe200078e00ff */
[----:B------:R0:W-:Y:S01]  /*0ed0*/  STL [R1+0x50], R9 ;  /* 0x0000500901007387 */ /* 0x0001e20000100800 */
[----:B------:R-:W-:Y:S01]  /*0ee0*/  IMAD.IADD R17, R185, 0x1, R9 ;  /* 0x00000001b9117824 */ /* 0x000fe200078e0209 */
[----:B------:R-:W-:Y:S01]  /*0ef0*/  SEL R23, R23, 0xffffffe0, !P1 ;  /* 0xffffffe017177807 */ /* 0x000fe20004800000 */
[----:B------:R-:W-:Y:S02]  /*0f00*/  VIADD R191, R2, 0x40 ;  /* 0x0000004002bf7836 */ /* 0x000fe40000000000 */
[C---:B------:R-:W-:Y:S01]  /*0f10*/  VIADD R222, R17.reuse, 0x8 ;  /* 0x0000000811de7836 */ /* 0x040fe20000000000 */
[----:B------:R-:W-:Y:S01]  /*0f20*/  SHF.R.S32.HI R0, RZ, 0x1f, R17 ;  /* 0x0000001fff007819 */ /* 0x000fe20000011411 */
[----:B------:R-:W-:-:S02]  /*0f30*/  VIADD R221, R17, 0x10 ;  /* 0x0000001011dd7836 */ /* 0x000fc40000000000 */
[C---:B------:R-:W-:Y:S01]  /*0f40*/  VIADD R220, R17.reuse, 0x18 ;  /* 0x0000001811dc7836 */ /* 0x040fe20000000000 */
[----:B------:R-:W-:Y:S01]  /*0f50*/  SHF.R.S32.HI R0, RZ, 0x1f, R222 ;  /* 0x0000001fff007819 */ /* 0x000fe200000114de */
[C---:B------:R-:W-:Y:S01]  /*0f60*/  VIADD R219, R17.reuse, 0x20 ;  /* 0x0000002011db7836 */ /* 0x040fe20000000000 */
[----:B------:R-:W-:Y:S01]  /*0f70*/  SHF.R.S32.HI R4, RZ, 0x1f, R221 ;  /* 0x0000001fff047819 */ /* 0x000fe200000114dd */
[C---:B------:R-:W-:Y:S02]  /*0f80*/  VIADD R218, R17.reuse, 0x28 ;  /* 0x0000002811da7836 */ /* 0x040fe40000000000 */
[C---:B------:R-:W-:Y:S01]  /*0f90*/  VIADD R217, R17.reuse, 0x30 ;  /* 0x0000003011d97836 */ /* 0x040fe20000000000 */
[----:B------:R-:W-:Y:S01]  /*0fa0*/  SHF.R.S32.HI R0, RZ, 0x1f, R219 ;  /* 0x0000001fff007819 */ /* 0x000fe200000114db */
[C---:B------:R-:W-:Y:S01]  /*0fb0*/  VIADD R216, R17.reuse, 0x38 ;  /* 0x0000003811d87836 */ /* 0x040fe20000000000 */
[----:B------:R-:W-:Y:S01]  /*0fc0*/  SHF.R.S32.HI R4, RZ, 0x1f, R218 ;  /* 0x0000001fff047819 */ /* 0x000fe200000114da */
[----:B------:R-:W-:-:S02]  /*0fd0*/  VIADD R215, R17, 0x40 ;  /* 0x0000004011d77836 */ /* 0x000fc40000000000 */
[C---:B------:R-:W-:Y:S01]  /*0fe0*/  VIADD R214, R17.reuse, 0x48 ;  /* 0x0000004811d67836 */ /* 0x040fe20000000000 */
[----:B------:R-:W-:Y:S01]  /*0ff0*/  SHF.R.S32.HI R0, RZ, 0x1f, R216 ;  /* 0x0000001fff007819 */ /* 0x000fe200000114d8 */
[----:B------:R-:W-:Y:S01]  /*1000*/  VIADD R213, R17, 0x50 ;  /* 0x0000005011d57836 */ /* 0x000fe20000000000 */
[----:B------:R-:W-:Y:S01]  /*1010*/  SHF.R.S32.HI R4, RZ, 0x1f, R215 ;  /* 0x0000001fff047819 */ /* 0x000fe200000114d7 */
[----:B------:R-:W-:Y:S02]  /*1020*/  VIADD R184, R19, 0x26800 ;  /* 0x0002680013b87836 */ /* 0x000fe40000000000 */
        /* <DEDUP_REMOVED lines=57> */
[----:B------:R-:W-:Y:S02]  /*13c0*/  IMAD R186, R13, 0x8, R16 ;  /* 0x000000080dba7824 */ /* 0x000fe400078e0210 */
[----:B0-----:R-:W-:-:S07]  /*13d0*/  IMAD.IADD R23, R23, 0x1, R22 ;  /* 0x0000000117177824 */ /* 0x001fce00078e0216 */
.L_x_7633:
[----:B------:R-:W-:Y:S01]  /*13e0*/  ULDC.64 UR8, c[0x0][0xc88] ;  /* 0x0003220000087ab9 */ /* 0x000fe20000000a00 */
[----:B------:R-:W-:Y:S01]  /*13f0*/  ULDC.64 UR10, c[0x0][0xa18] ;  /* 0x00028600000a7ab9 */ /* 0x000fe20000000a00 */
[----:B------:R-:W-:Y:S02]  /*1400*/  UIMAD.WIDE UR8, UR7, 0x4, UR8 ;  /* 0x00000004070878a5 */ /* 0x000fe4000f8e0208 */
[----:B------:R-:W-:Y:S02]  /*1410*/  UISETP.NE.U32.AND UP1, UPT, UR10, URZ, UPT ;  /* 0x0000003f0a00728c */ /* 0x000fe4000bf25070 */
[----:B------:R-:W-:Y:S02]  /*1420*/  ULOP3.LUT UR4, UR6, 0xff000000, URZ, 0xc0, !UPT ;  /* 0xff00000006047892 */ /* 0x000fe4000f8ec03f */
[----:B0-234-:R-:W-:Y:S01]  /*1430*/  IMAD.U32 R4, RZ, RZ, UR8 ;  /* 0x00000008ff047e24 */ /* 0x01dfe2000f8e00ff */
[----:B------:R-:W-:Y:S01]  /*1440*/  ULDC UR7, c[0x0][0x424] ;  /* 0x0001090000077ab9 */ /* 0x000fe20000000800 */
[----:B------:R-:W-:Y:S01]  /*1450*/  IMAD.U32 R5, RZ, RZ, UR9 ;  /* 0x00000009ff057e24 */ /* 0x000fe2000f8e00ff */
        /* <DEDUP_REMOVED lines=16> */
[----:B-1----:R-:W-:-:S03]  /*1560*/  IMAD.U32 R6, RZ, RZ, UR10 ;  /* 0x0000000aff067e24 */ /* 0x002fc6000f8e00ff */
[----:B------:R-:W-:Y:S01]  /*1570*/  IMAD.U32 R7, RZ, RZ, UR11 ;  /* 0x0000000bff077e24 */ /* 0x000fe2000f8e00ff */
[----:B------:R-:W2:Y:S01]  /*1580*/  @P0 LDG.E R4, desc[UR40][R4.64] ;  /* 0x0000002804040981 */ /* 0x000ea2000c1e1900 */
[----:B------:R-:W-:Y:S01]  /*1590*/  UISETP.NE.U32.AND UP0, UPT, UR8, URZ, UPT ;  /* 0x0000003f0800728c */ /* 0x000fe2000bf05070 */
[----:B------:R-:W-:Y:S02]  /*15a0*/  ULDC.64 UR10, c[0x0][0xa20] ;  /* 0x00028800000a7ab9 */ /* 0x000fe40000000a00 */
[----:B------:R-:W3:Y:S01]  /*15b0*/  @P2 LDG.E R6, desc[UR40][R6.64] ;  /* 0x0000002806062981 */ /* 0x000ee2000c1e1900 */
[----:B------:R-:W-:Y:S01]  /*15c0*/  UISETP.NE.AND.EX UP0, UPT, UR9, URZ, UPT, UP0 ;  /* 0x0000003f0900728c */ /* 0x000fe2000bf05300 */
[----:B------:R-:W-:Y:S01]  /*15d0*/  ISETP.NE.U32.AND P1, PT, RZ, UR10, PT ;  /* 0x0000000aff007c0c */ /* 0x000fe2000bf25070 */
[----:B------:R-:W-:Y:S02]  /*15e0*/  ULOP3.LUT UR43, UR6, 0xff0000, URZ, 0xc0, !UPT ;  /* 0x00ff0000062b7892 */ /* 0x000fe4000f8ec03f */
[----:B------:R-:W-:Y:S01]  /*15f0*/  USHF.R.U32.HI UR4, URZ, 0x8, UR4 ;  /* 0x000000083f047899 */ /* 0x000fe20008011604 */
[----:B------:R-:W-:Y:S01]  /*1600*/  ISETP.NE.AND.EX P1, PT, RZ, UR11, PT, P1 ;  /* 0x0000000bff007c0c */ /* 0x000fe2000bf25310 */
        /* <DEDUP_REMOVED lines=23> */
.L_x_7573:
[----:B------:R-:W-:Y:S05]  /*1780*/  @!P1 BRA `(.L_x_7574) ;  /* 0x00000000001c9947 */ /* 0x000fea0003800000 */
[----:B------:R-:W-:-:S04]  /*1790*/  ULEA UR4, UP0, UR45, UR10, 0x2 ;  /* 0x0000000a2d047291 */ /* 0x000fc8000f80103f */
[----:B------:R-:W-:Y:S02]  /*17a0*/  ULEA.HI.X UR6, UR45, UR11, UR44, 0x2, UP0 ;  /* 0x0000000b2d067291 */ /* 0x000fe400080f142c */
[----:B------:R-:W-:-:S04]  /*17b0*/  IMAD.U32 R4, RZ, RZ, UR4 ;  /* 0x00000004ff047e24 */ /* 0x000fc8000f8e00ff */
[----:B------:R-:W-:-:S05]  /*17c0*/  IMAD.U32 R5, RZ, RZ, UR6 ;  /* 0x00000006ff057e24 */ /* 0x000fca000f8e00ff */
[----:B------:R-:W2:Y:S02]  /*17d0*/  LDG.E R4, desc[UR40][R4.64] ;  /* 0x0000002804047981 */ /* 0x000ea4000c1e1900 */
[----:B--2---:R-:W-:Y:S01]  /*17e0*/  R2UR UR4, R4 ;  /* 0x00000000040472ca */ /* 0x004fe200000e0000 */
[----:B------:R-:W-:-:S14]  /*17f0*/  BRA `(.L_x_7575) ;  /* 0x0000000000347947 */ /* 0x000fdc0003800000 */
.L_x_7574:
        /* <DEDUP_REMOVED lines=13> */
.L_x_7575:
[----:B------:R-:W-:Y:S02]  /*18d0*/  UISETP.NE.AND UP0, UPT, UR48, 0x1, UPT ;  /* 0x000000013000788c */ /* 0x000fe4000bf05270 */
[----:B------:R-:W-:Y:S02]  /*18e0*/  UIADD3 UR51, -UR51, UR4, URZ ;  /* 0x0000000433337290 */ /* 0x000fe4000fffe13f */
        /* <DEDUP_REMOVED lines=10> */
[----:B------:R-:W-:Y:S02]  /*1990*/  UIADD3 UR51, UR51, 0x40, -UR52 ;  /* 0x0000004033337890 */ /* 0x000fe4000fffe834 */
[----:B------:R-:W-:-:S07]  /*19a0*/  ULOP3.LUT UR20, UR43, 0xff, URZ, 0xc0, !UPT ;  /* 0x000000ff2b147892 */ /* 0x000fce000f8ec03f */
[----:B------:R-:W-:Y:S01]  /*19b0*/  @UP0 ULDC UR4, c[0x0][0x44c] ;  /* 0x0001130000040ab9 */ /* 0x000fe20000000800 */
[----:B------:R-:W-:Y:S01]  /*19c0*/  @UP0 ULDC UR8, c[0x0][0x450] ;  /* 0x0001140000080ab9 */ /* 0x000fe20000000800 */
[----:B------:R-:W-:-:S04]  /*19d0*/  UIMAD.WIDE.U32 UR4, UR6, UR4, URZ ;  /* 0x00000004060472a5 */ /* 0x000fc8000f8e003f */
[----:B------:R-:W-:-:S04]  /*19e0*/  @UP0 USHF.R.U32.HI UR6, URZ, UR8, UR5 ;  /* 0x000000083f060299 */ /* 0x000fc80008011605 */
[----:B------:R-:W-:-:S04]  /*19f0*/  UIADD3 UR6, UR51, UR6, URZ ;  /* 0x0000000633067290 */ /* 0x000fc8000fffe03f */
[----:B------:R-:W-:-:S04]  /*1a00*/  USHF.R.S32.HI UR4, URZ, 0x1f, UR6 ;  /* 0x0000001f3f047899 */ /* 0x000fc80008011406 */
[----:B------:R-:W-:-:S04]  /*1a10*/  ULEA.HI UR4, UR4, UR6, URZ, 0x6 ;  /* 0x0000000604047291 */ /* 0x000fc8000f8f303f */
[----:B------:R-:W-:-:S04]  /*1a20*/  USHF.R.S32.HI UR4, URZ, 0x6, UR4 ;  /* 0x000000063f047899 */ /* 0x000fc80008011404 */
[----:B------:R-:W-:-:S04]  /*1a30*/  UISETP.LT.AND UP0, UPT, UR7, UR4, UPT ;  /* 0x000000040700728c */ /* 0x000fc8000bf01270 */
[----:B------:R-:W-:-:S03]  /*1a40*/  USEL UR9, UR7, UR4, UP0 ;  /* 0x0000000407097287 */ /* 0x000fc60008000000 */
[----:B------:R-:W-:Y:S01]  /*1a50*/  UMOV UR4, URZ ;  /* 0x0000003f00047c82 */ /* 0x000fe20008000000 */
[----:B------:R-:W-:-:S06]  /*1a60*/  UISETP.GE.AND UP0, UPT, UR9, 0x1, UPT ;  /* 0x000000010900788c */ /* 0x000fcc000bf06270 */
[----:B------:R-:W-:-:S13]  /*1a70*/  PLOP3.LUT P0, PT, PT, PT, UP0, 0x80, 0x0 ;  /* 0x000000000000781c */ /* 0x000fda0003f0f008 */
[----:B------:R-:W-:Y:S05]  /*1a80*/  @!P0 BRA `(.L_x_7577) ;  /* 0x0000000000908947 */ /* 0x000fea0003800000 */
[----:B------:R-:W-:Y:S01]  /*1a90*/  USHF.R.U32.HI UR10, URZ, 0x10, UR43 ;  /* 0x000000103f0a7899 */ /* 0x000fe2000801162b */
[----:B------:R-:W-:-:S03]  /*1aa0*/  UMOV UR4, URZ ;  /* 0x0000003f00047c82 */ /* 0x000fc60008000000 */
[----:B------:R-:W-:-:S11]  /*1ab0*/  UISETP.NE.AND UP0, UPT, UR10, URZ, UPT ;  /* 0x0000003f0a00728c */ /* 0x000fd6000bf05270 */
[----:B------:R-:W-:Y:S02]  /*1ac0*/  @!UP0 ULDC UR10, c[0x0][0x9f0] ;  /* 0x00027c00000a8ab9 */ /* 0x000fe40000000800 */
[----:B------:R-:W-:Y:S01]  /*1ad0*/  IMAD.U32 R4, RZ, RZ, UR10 ;  /* 0x0000000aff047e24 */ /* 0x000fe2000f8e00ff */
[----:B------:R-:W-:-:S04]  /*1ae0*/  UIADD3 UR6, UR10, -0x1, UR9 ;  /* 0xffffffff0a067890 */ /* 0x000fc8000fffe009 */
        /* <DEDUP_REMOVED lines=30> */
.L_x_7577:
        /* <DEDUP_REMOVED lines=91> */
.L_x_7579:
[----:B------:R-:W-:Y:S01]  /*2280*/  ULEA UR23, UR37, UR46, 0x3 ;  /* 0x0000002e25177291 */ /* 0x000fe2000f8e183f */
[----:B------:R-:W-:-:S05]  /*2290*/  IMAD.U32 R0, RZ, RZ, UR38 ;  /* 0x00000026ff007e24 */ /* 0x000fca000f8e00ff */
[----:B------:R-:W-:-:S04]  /*22a0*/  SHF.L.U32 R0, R0, 0x1f, RZ ;  /* 0x0000001f00007819 */ /* 0x000fc800000006ff */
[----:B------:R-:W0:Y:S02]  /*22b0*/  SYNCS.PHASECHK.TRANS64.TRYWAIT P1, [UR23+0x28c50], R0 ;  /* 0x028c5000ff0075a7 */ /* 0x000e240008020157 */
[----:B0-----:R-:W-:Y:S05]  /*22c0*/  @!P1 BRA `(.L_x_7580) ;  /* 0x0000014c00149947 */ /* 0x001fea0003800000 */
.L_x_7776:
        /* <DEDUP_REMOVED lines=46> */
.L_x_7586:
        /* <DEDUP_REMOVED lines=144> */
.L_x_7582:
[----:B------:R-:W-:Y:S01]  /*2eb0*/  ULEA UR23, UR37, UR46, 0x3 ;  /* 0x0000002e25177291 */ /* 0x000fe2000f8e183f */
[----:B------:R-:W-:-:S05]  /*2ec0*/  IMAD.U32 R0, RZ, RZ, UR38 ;  /* 0x00000026ff007e24 */ /* 0x000fca000f8e00ff */
[----:B------:R-:W-:-:S04]  /*2ed0*/  SHF.L.U32 R0, R0, 0x1f, RZ ;  /* 0x0000001f00007819 */ /* 0x000fc800000006ff */
[----:B------:R0:W1:Y:S01]  /*2ee0*/  SYNCS.PHASECHK.TRANS64.TRYWAIT P1, [UR23+0x28c50], R0 ;  /* 0x028c5000ff0075a7 */ /* 0x0000620008020157 */
[----:B------:R-:W-:Y:S05]  /*2ef0*/  @!P0 BRA `(.L_x_7583) ;  /* 0x0000000000048947 */ /* 0x000fea0003800000 */
[----:B------:R-:W-:Y:S01]  /*2f00*/  BPT.TRAP 0x1 ;  /* 0x000000040000795c */ /* 0x000fe20000300000 */
.L_x_7583:
[----:B-1----:R-:W-:Y:S05]  /*2f10*/  @P1 BRA `(.L_x_7584) ;  /* 0x0000000000081947 */ /* 0x002fea0003800000 */
[----:B------:R-:W1:Y:S02]  /*2f20*/  SYNCS.PHASECHK.TRANS64.TRYWAIT P1, [UR23+0x28c50], R0 ;  /* 0x028c5000ff0075a7 */ /* 0x000e640008020157 */
[----:B-1----:R-:W-:Y:S05]  /*2f30*/  @!P1 BRA `(.L_x_7585) ;  /* 0x0000014000109947 */ /* 0x002fea0003800000 */
.L_x_7584:
        /* <DEDUP_REMOVED lines=30> */
.L_x_7581:
[----:B------:R-:W-:Y:S01]  /*3120*/  BAR.SYNC.DEFER_BLOCKING 0xe, 0x100 ;  /* 0x0384000000007b1d */ /* 0x000fe20000010000 */
[----:B------:R-:W-:Y:S01]  /*3130*/  IMAD.U32 R3, RZ, RZ, UR37 ;  /* 0x00000025ff037e24 */ /* 0x000fe2000f8e00ff */
[----:B------:R-:W-:Y:S01]  /*3140*/  UIADD3 UR37, UR37, 0x1, URZ ;  /* 0x0000000125257890 */ /* 0x000fe2000fffe03f */
[----:B------:R-:W-:Y:S02]  /*3150*/  PLOP3.LUT P0, PT, PT, PT, PT, 0x8, 0x0 ;  /* 0x000000000000781c */ /* 0x000fe40003f0e170 */
[----:B------:R-:W-:Y:S01]  /*3160*/  CS2R R12, SRZ ;  /* 0x00000000000c7805 */ /* 0x000fe2000001ff00 */
        /* <DEDUP_REMOVED lines=138> */
.L_x_7576:
        /* <DEDUP_REMOVED lines=55> */
.L_x_7587:
        /* <DEDUP_REMOVED lines=104> */
.L_x_7588:
        /* <DEDUP_REMOVED lines=12> */
.L_x_7777:
[----:B------:R-:W-:Y:S05]  /*44c0*/  @!P0 BRA `(.L_x_7590) ;  /* 0x0000000000048947 */ /* 0x000fea0003800000 */
[----:B------:R-:W-:Y:S01]  /*44d0*/  BPT.TRAP 0x1 ;  /* 0x000000040000795c */ /* 0x000fe20000300000 */
.L_x_7590:
[----:B------:R-:W-:Y:S02]  /*44e0*/  IMAD.U32 R7, RZ, RZ, UR37 ;  /* 0x00000025ff077e24 */ /* 0x000fe4000f8e00ff */
[----:B------:R-:W-:-:S03]  /*44f0*/  IMAD.U32 R8, RZ, RZ, UR38 ;  /* 0x00000026ff087e24 */ /* 0x000fc6000f8e00ff */
[----:B------:R-:W-:Y:S02]  /*4500*/  LEA R7, R7, UR46, 0x3 ;  /* 0x0000002e07077c11 */ /* 0x000fe4000f8e18ff */
[----:B------:R-:W-:-:S04]  /*4510*/  SHF.L.U32 R8, R8, 0x1f, RZ ;  /* 0x0000001f08087819 */ /* 0x000fc800000006ff */
[----:B------:R1:W2:Y:S01]  /*4520*/  SYNCS.PHASECHK.TRANS64.TRYWAIT P1, [R7+URZ+0x28c30], R8 ;  /* 0x028c3008070075a7 */ /* 0x0002a2000802017f */
[----:B------:R-:W-:Y:S05]  /*4530*/  @!P0 BRA `(.L_x_7591) ;  /* 0x0000000000048947 */ /* 0x000fea0003800000 */
[----:B------:R-:W-:Y:S01]  /*4540*/  BPT.TRAP 0x1 ;  /* 0x000000040000795c */ /* 0x000fe20000300000 */
.L_x_7591:
[----:B--2---:R-:W-:Y:S05]  /*4550*/  @P1 BRA `(.L_x_7592) ;  /* 0x0000000000081947 */ /* 0x004fea0003800000 */
[----:B------:R-:W2:Y:S02]  /*4560*/  SYNCS.PHASECHK.TRANS64.TRYWAIT P1, [R7+URZ+0x28c30], R8 ;  /* 0x028c3008070075a7 */ /* 0x000ea4000802017f */
[----:B--2---:R-:W-:Y:S05]  /*4570*/  @!P1 BRA `(.L_x_7593) ;  /* 0x0000012800b09947 */ /* 0x004fea0003800000 */
.L_x_7592:
        /* <DEDUP_REMOVED lines=19> */
[----:B------:R-:W-:Y:S01]  /*46b0*/  LOP3.LUT R18, R18, 0xfffff7ff, RZ, 0xc0, !PT ;  /* 0xfffff7ff12127812 */ /* 0x000fe200078ec0ff */
[----:B------:R-:W-:Y:S01]  /*46c0*/  UMOV UR11, 0x40000040 ;  /* 0x40000040000b7882 */ /* 0x000fe20000000000 */
[----:B------:R-:W-:Y:S01]  /*46d0*/  UMOV UR9, 0x40000040 ;  /* 0x4000004000097882 */ /* 0x000fe20000000000 */
[----:B------:R-:W-:-:S02]  /*46e0*/  ULEA UR18, UR37, UR18, 0x9 ;  /* 0x0000001225127291 */ /* 0x000fc4000f8e483f */
[----:B------:R-:W-:Y:S02]  /*46f0*/  ULOP3.LUT UR16, UR4, 0x10000, URZ, 0xfc, !UPT ;  /* 0x0001000004107892 */ /* 0x000fe4000f8efc3f */
[----:B------:R-:W-:Y:S02]  /*4700*/  UIADD3 UR6, UR18, 0x2, URZ ;  /* 0x0000000212067890 */ /* 0x000fe4000fffe03f */
[----:B------:R-:W-:Y:S02]  /*4710*/  UIADD3 UR4, UR16, 0x2, URZ ;  /* 0x0000000210047890 */ /* 0x000fe4000fffe03f */
[----:B------:R-:W-:Y:S02]  /*4720*/  UIADD3 UR10, UR18, 0x4, URZ ;  /* 0x00000004120a7890 */ /* 0x000fe4000fffe03f */
[----:B------:R-:W-:Y:S02]  /*4730*/  UIADD3 UR8, UR16, 0x4, URZ ;  /* 0x0000000410087890 */ /* 0x000fe4000fffe03f */
[----:B------:R-:W-:Y:S01]  /*4740*/  HGMMA.64x64x16.F32.BF16 R24, gdesc[UR16], RZ, !UPT, gsb0 ;  /* 0x00e00000101879f0 */ /* 0x000fe2000c0018ff */
[----:B------:R-:W-:-:S02]  /*4750*/  UIADD3 UR14, UR18, 0x6, URZ ;  /* 0x00000006120e7890 */ /* 0x000fc4000fffe03f */
[----:B------:R-:W-:Y:S01]  /*4760*/  UIADD3 UR12, UR16, 0x6, URZ ;  /* 0x00000006100c7890 */ /* 0x000fe2000fffe03f */
[----:B------:R-:W-:Y:S01]  /*4770*/  UMOV UR15, 0x40000040 ;  /* 0x40000040000f7882 */ /* 0x000fe20000000000 */
[----:B------:R-:W-:Y:S01]  /*4780*/  UMOV UR13, 0x40000040 ;  /* 0x40000040000d7882 */ /* 0x000fe20000000000 */
[----:B------:R-:W-:Y:S02]  /*4790*/  WARPGROUP.DEPBAR.LE gsb0, 0x0 ;  /* 0x00008000000079c5 */ /* 0x000fe40000010000 */
[----:B------:R-:W-:-:S06]  /*47a0*/  WARPGROUP.ARRIVE ;  /* 0x00000000000079c5 */ /* 0x000fcc0000000000 */
[----:B------:R-:W-:Y:S01]  /*47b0*/  HGMMA.64x64x16.F32.BF16 R24, gdesc[UR4], R24, gsb0 ;  /* 0x00e00000041879f0 */ /* 0x000fe20008001818 */
[----:B------:R-:W-:Y:S02]  /*47c0*/  ULDC UR6, c[0x0][0x448] ;  /* 0x0001120000067ab9 */ /* 0x000fe40000000800 */
[----:B------:R-:W-:-:S06]  /*47d0*/  UISETP.NE.AND UP0, UPT, UR6, 0x1, UPT ;  /* 0x000000010600788c */ /* 0x000fcc000bf05270 */
[----:B------:R-:W-:-:S05]  /*47e0*/  PLOP3.LUT P2, PT, PT, PT, UP0, 0x80, 0x0 ;  /* 0x000000000000781c */ /* 0x000fca0003f4f008 */
[----:B------:R-:W-:-:S08]  /*47f0*/  @UP0 ULDC UR6, c[0x0][0x44c] ;  /* 0x0001130000060ab9 */ /* 0x000fd00000000800 */
[----:B------:R-:W-:Y:S01]  /*4800*/  @P2 IMAD.HI.U32 R4, R0, UR6, RZ ;  /* 0x0000000600042c27 */ /* 0x000fe2000f8e00ff */
[----:B------:R-:W-:Y:S01]  /*4810*/  @UP0 ULDC UR6, c[0x0][0x450] ;  /* 0x0001140000060ab9 */ /* 0x000fe20000000800 */
[----:B------:R-:W-:-:S03]  /*4820*/  @P2 LOP3.LUT R18, R18, 0x800, RZ, 0xfc, !PT ;  /* 0x0000080012122812 */ /* 0x000fc600078efcff */
[----:B------:R-:W-:Y:S01]  /*4830*/  @P2 SHF.R.U32.HI R0, RZ, UR6, R4 ;  /* 0x00000006ff002c19 */ /* 0x000fe20008011604 */
[----:B------:R-:W-:Y:S02]  /*4840*/  UMOV UR6, 0xffffffc0 ;  /* 0xffffffc000067882 */ /* 0x000fe40000000000 */
[----:B------:R-:W-:Y:S02]  /*4850*/  UIMAD UR6, UR53, UR6, 0x40 ;  /* 0x00000040350674a4 */ /* 0x000fe4000f8e0206 */
[----:B------:R-:W0:Y:S02]  /*4860*/  SHFL.IDX PT, R6, R0, 0x1, 0x1c1f ;  /* 0x003c1f0000067f89 */ /* 0x000e2400000e0000 */
[----:B------:R-:W-:Y:S02]  /*4870*/  UIADD3 UR7, UR51, 0x1, UR6 ;  /* 0x0000000133077890 */ /* 0x000fe4000fffe006 */
[----:B------:R-:W-:Y:S01]  /*4880*/  IMAD.U32 R4, RZ, RZ, UR6 ;  /* 0x00000006ff047e24 */ /* 0x000fe2000f8e00ff */
[----:B------:R-:W3:Y:S04]  /*4890*/  SHFL.IDX PT, R0, R0, RZ, 0x1c1f ;  /* 0x001c1fff00007589 */ /* 0x000ee800000e0000 */
[----:B------:R-:W-:Y:S01]  /*48a0*/  IADD3 R4, -R185, UR51, R4 ;  /* 0x00000033b9047c10 */ /* 0x000fe2000fffe104 */
[----:B------:R-:W-:-:S02]  /*48b0*/  WARPGROUP.DEPBAR.LE gsb0, 0x0 ;  /* 0x00008000000079c5 */ /* 0x000fc40000010000 */
[----:B------:R-:W-:-:S06]  /*48c0*/  WARPGROUP.ARRIVE ;  /* 0x00000000000079c5 */ /* 0x000fcc0000000000 */
[----:B------:R-:W-:Y:S01]  /*48d0*/  HGMMA.64x64x16.F32.BF16 R24, gdesc[UR8], R24, gsb0 ;  /* 0x00e00000081879f0 */ /* 0x000fe20008001818 */
[----:B------:R-:W-:Y:S02]  /*48e0*/  ULDC UR10, c[0x0][0x9d8] ;  /* 0x00027600000a7ab9 */ /* 0x000fe40000000800 */
        /* <DEDUP_REMOVED lines=18> */
[----:B----4-:R-:W-:-:S02]  /*4a10*/  IMAD.U32 R30, RZ, RZ, UR7 ;  /* 0x00000007ff1e7e24 */ /* 0x010fc4000f8e00ff */
[----:B------:R-:W-:Y:S01]  /*4a20*/  FMUL.FTZ R50, R50, UR10 ;  /* 0x0000000a32327c20 */ /* 0x000fe20008410000 */
[----:B------:R-:W-:Y:S01]  /*4a30*/  FMUL.FTZ R51, R51, UR10 ;  /* 0x0000000a33337c20 */ /* 0x000fe20008410000 */
[----:B------:R-:W-:Y:S01]  /*4a40*/  FMUL.FTZ R54, R54, UR10 ;  /* 0x0000000a36367c20 */ /* 0x000fe20008410000 */
[----:B------:R-:W-:Y:S01]  /*4a50*/  FMUL.FTZ R55, R55, UR10 ;  /* 0x0000000a37377c20 */ /* 0x000fe20008410000 */
[----:B------:R-:W-:Y:S01]  /*4a60*/  IADD3 R5, R30, -UR52, -R185 ;  /* 0x800000341e057c10 */ /* 0x000fe2000fffe8b9 */
[----:B------:R-:W-:Y:S01]  /*4a70*/  FMUL.FTZ R24, R24, UR10 ;  /* 0x0000000a18187c20 */ /* 0x000fe20008410000 */
[----:B------:R5:W4:Y:S01]  /*4a80*/  MUFU.TANH R9, R27 ;  /* 0x0000001b00097308 */ /* 0x000b220000002400 */
[----:B------:R-:W-:Y:S01]  /*4a90*/  FMUL.FTZ R25, R25, UR10 ;  /* 0x0000000a19197c20 */ /* 0x000fe20008410000 */
[----:B0-----:R-:W-:Y:S01]  /*4aa0*/  VIADDMNMX R6, R6, R5, R4, PT ;  /* 0x0000000506067246 */ /* 0x001fe20003800104 */
[----:B------:R-:W-:Y:S01]  /*4ab0*/  FMUL.FTZ R28, R28, UR10 ;  /* 0x0000000a1c1c7c20 */ /* 0x000fe20008410000 */
[----:B------:R-:W-:Y:S01]  /*4ac0*/  FMUL.FTZ R29, R29, UR10 ;  /* 0x0000000a1d1d7c20 */ /* 0x000fe20008410000 */
[----:B------:R-:W-:Y:S01]  /*4ad0*/  FMUL.FTZ R32, R32, UR10 ;  /* 0x0000000a20207c20 */ /* 0x000fe20008410000 */
[C---:B------:R-:W-:Y:S01]  /*4ae0*/  ISETP.GT.AND P2, PT, R6.reuse, RZ, PT ;  /* 0x000000ff0600720c */ /* 0x040fe20003f44270 */
[----:B------:R-:W-:Y:S01]  /*4af0*/  FMUL.FTZ R33, R33, UR10 ;  /* 0x0000000a21217c20 */ /* 0x000fe20008410000 */
[----:B------:R0:W1:Y:S01]  /*4b00*/  MUFU.TANH R11, R31 ;  /* 0x0000001f000b7308 */ /* 0x0000620000002400 */
[----:B------:R-:W-:Y:S01]  /*4b10*/  ISETP.GT.AND P3, PT, R6, 0x1, PT ;  /* 0x000000010600780c */ /* 0x000fe20003f64270 */
[----:B------:R-:W-:Y:S01]  /*4b20*/  FMUL.FTZ R36, R36, UR10 ;  /* 0x0000000a24247c20 */ /* 0x000fe20008410000 */
[----:B------:R-:W-:Y:S01]  /*4b30*/  ISETP.GT.AND P4, PT, R6, 0x8, PT ;  /* 0x000000080600780c */ /* 0x000fe20003f84270 */
[----:B------:R-:W-:Y:S01]  /*4b40*/  FMUL.FTZ R37, R37, UR10 ;  /* 0x0000000a25257c20 */ /* 0x000fe20008410000 */
[----:B-----5:R-:W-:Y:S01]  /*4b50*/  FSEL R27, R26, -INF , P2 ;  /* 0xff8000001a1b7808 */ /* 0x020fe20001000000 */
[----:B------:R-:W-:Y:S01]  /*4b60*/  FMUL.FTZ R40, R40, UR10 ;  /* 0x0000000a28287c20 */ /* 0x000fe20008410000 */
[----:B------:R-:W-:Y:S01]  /*4b70*/  ISETP.GT.AND P2, PT, R6, 0x9, PT ;  /* 0x000000090600780c */ /* 0x000fe20003f44270 */
[----:B------:R1:W5:Y:S01]  /*4b80*/  MUFU.TANH R12, R34 ;  /* 0x00000022000c7308 */ /* 0x0003620000002400 */
[----:B----4-:R-:W-:Y:S01]  /*4b90*/  FSEL R30, R9, -INF , P3 ;  /* 0xff800000091e7808 */ /* 0x010fe20001800000 */
[----:B------:R-:W-:Y:S01]  /*4ba0*/  FMUL.FTZ R41, R41, UR10 ;  /* 0x0000000a29297c20 */ /* 0x000fe20008410000 */
[----:B0-----:R-:W-:Y:S01]  /*4bb0*/  FSEL R31, R10, -INF , P4 ;  /* 0xff8000000a1f7808 */ /* 0x001fe20002000000 */
[----:B------:R-:W-:Y:S01]  /*4bc0*/  FMUL.FTZ R44, R44, UR10 ;  /* 0x0000000a2c2c7c20 */ /* 0x000fe20008410000 */
[----:B------:R-:W-:Y:S01]  /*4bd0*/  FMNMX.FTZ R10, R27, R30, !PT ;  /* 0x0000001e1b0a7209 */ /* 0x000fe20007810000 */
[----:B------:R-:W-:Y:S01]  /*4be0*/  FMUL.FTZ R45, R45, UR10 ;  /* 0x0000000a2d2d7c20 */ /* 0x000fe20008410000 */
[----:B------:R-:W-:Y:S01]  /*4bf0*/  ISETP.GT.AND P3, PT, R6, 0x10, PT ;  /* 0x000000100600780c */ /* 0x000fe20003f64270 */
[----:B------:R5:W0:Y:S01]  /*4c00*/  MUFU.TANH R13, R35 ;  /* 0x00000023000d7308 */ /* 0x000a220000002400 */
[----:B-1----:R-:W-:Y:S01]  /*4c10*/  FSEL R34, R11, -INF , P2 ;  /* 0xff8000000b227808 */ /* 0x002fe20001000000 */
[----:B------:R-:W-:Y:S01]  /*4c20*/  FMUL.FTZ R48, R48, UR10 ;  /* 0x0000000a30307c20 */ /* 0x000fe20008410000 */
[----:B------:R-:W-:Y:S01]  /*4c30*/  FMNMX.FTZ R9, R31, R10, !PT ;  /* 0x0000000a1f097209 */ /* 0x000fe20007810000 */
[----:B------:R-:W-:Y:S01]  /*4c40*/  FMUL.FTZ R49, R49, UR10 ;  /* 0x0000000a31317c20 */ /* 0x000fe20008410000 */
[----:B------:R-:W-:Y:S01]  /*4c50*/  ISETP.GT.AND P2, PT, R6, 0x11, PT ;  /* 0x000000110600780c */ /* 0x000fe20003f44270 */
[----:B------:R-:W-:Y:S01]  /*4c60*/  FMUL.FTZ R52, R52, UR10 ;  /* 0x0000000a34347c20 */ /* 0x000fe20008410000 */
[----:B------:R-:W-:Y:S01]  /*4c70*/  FMNMX.FTZ R10, R34, R9, !PT ;  /* 0x00000009220a7209 */ /* 0x000fe20007810000 */
[----:B------:R0:W1:Y:S01]  /*4c80*/  MUFU.TANH R14, R38 ;  /* 0x00000026000e7308 */ /* 0x0000620000002400 */
[----:B-----5:R-:W-:Y:S01]  /*4c90*/  FSEL R35, R12, -INF , P3 ;  /* 0xff8000000c237808 */ /* 0x020fe20001800000 */
[----:B------:R-:W-:Y:S01]  /*4ca0*/  FMUL.FTZ R53, R53, UR10 ;  /* 0x0000000a35357c20 */ /* 0x000fe20008410000 */
[----:B------:R-:W-:Y:S01]  /*4cb0*/  ISETP.GT.AND P3, PT, R6, 0x18, PT ;  /* 0x000000180600780c */ /* 0x000fe20003f64270 */
[----:B------:R-:W-:Y:S01]  /*4cc0*/  ULDC UR10, c[0x0][0x988] ;  /* 0x00026200000a7ab9 */ /* 0x000fe20000000800 */
[----:B------:R-:W-:-:S02]  /*4cd0*/  FMNMX.FTZ R9, R35, R10, !PT ;  /* 0x0000000a23097209 */ /* 0x000fc40007810000 */
[----:B---3--:R-:W-:Y:S01]  /*4ce0*/  VIADDMNMX R4, R0, R5, R4, PT ;  /* 0x0000000500047246 */ /* 0x008fe20003800104 */
[----:B------:R1:W3:Y:S01]  /*4cf0*/  MUFU.TANH R15, R39 ;  /* 0x00000027000f7308 */ /* 0x0002e20000002400 */
[----:B0-----:R-:W-:Y:S02]  /*4d00*/  FSEL R38, R13, -INF , P2 ;  /* 0xff8000000d267808 */ /* 0x001fe40001000000 */
[----:B------:R-:W-:Y:S02]  /*4d10*/  ISETP.GT.AND P2, PT, R6, 0x19, PT ;  /* 0x000000190600780c */ /* 0x000fe40003f44270 */
[----:B------:R-:W-:Y:S02]  /*4d20*/  FMNMX.FTZ R10, R38, R9, !PT ;  /* 0x00000009260a7209 */ /* 0x000fe40007810000 */
[----:B------:R-:W-:Y:S01]  /*4d30*/  ISETP.GT.AND P4, PT, R4, 0x8, PT ;  /* 0x000000080400780c */ /* 0x000fe20003f84270 */
[----:B------:R3:W0:Y:S01]  /*4d40*/  MUFU.TANH R20, R42 ;  /* 0x0000002a00147308 */ /* 0x0006220000002400 */
[----:B-1----:R-:W-:-:S02]  /*4d50*/  FSEL R39, R14, -INF , P3 ;  /* 0xff8000000e277808 */ /* 0x002fc40001800000 */
[----:B------:R-:W-:Y:S02]  /*4d60*/  ISETP.GT.AND P3, PT, R6, 0x20, PT ;  /* 0x000000200600780c */ /* 0x000fe40003f64270 */
[----:B------:R-:W-:Y:S02]  /*4d70*/  FMNMX.FTZ R9, R39, R10, !PT ;  /* 0x0000000a27097209 */ /* 0x000fe40007810000 */
[----:B------:R-:W-:Y:S01]  /*4d80*/  ISETP.GT.AND P5, PT, R4, 0x20, PT ;  /* 0x000000200400780c */ /* 0x000fe20003fa4270 */
[----:B------:R0:W1:Y:S01]  /*4d90*/  MUFU.TANH R21, R43 ;  /* 0x0000002b00157308 */ /* 0x0000620000002400 */
[----:B---3--:R-:W-:Y:S02]  /*4da0*/  FSEL R42, R15, -INF , P2 ;  /* 0xff8000000f2a7808 */ /* 0x008fe40001000000 */
[----:B------:R-:W-:Y:S02]  /*4db0*/  ISETP.GT.AND P2, PT, R6, 0x21, PT ;  /* 0x000000210600780c */ /* 0x000fe40003f44270 */
[----:B------:R-:W-:-:S03]  /*4dc0*/  FMNMX.FTZ R10, R42, R9, !PT ;  /* 0x000000092a0a7209 */ /* 0x000fc60007810000 */
[----:B------:R1:W3:Y:S01]  /*4dd0*/  MUFU.TANH R56, R46 ;  /* 0x0000002e00387308 */ /* 0x0002e20000002400 */
[----:B0-----:R-:W-:Y:S02]  /*4de0*/  FSEL R43, R20, -INF , P3 ;  /* 0xff800000142b7808 */ /* 0x001fe40001800000 */
[----:B------:R-:W-:Y:S02]  /*4df0*/  ISETP.GT.AND P3, PT, R6, 0x28, PT ;  /* 0x000000280600780c */ /* 0x000fe40003f64270 */
[----:B------:R-:W-:-:S03]  /*4e00*/  FMNMX.FTZ R9, R43, R10, !PT ;  /* 0x0000000a2b097209 */ /* 0x000fc60007810000 */
[----:B------:R3:W0:Y:S01]  /*4e10*/  MUFU.TANH R26, R47 ;  /* 0x0000002f001a7308 */ /* 0x0006220000002400 */
[----:B-1----:R-:W-:Y:S02]  /*4e20*/  FSEL R46, R21, -INF , P2 ;  /* 0xff800000152e7808 */ /* 0x002fe40001000000 */
[----:B------:R-:W-:Y:S02]  /*4e30*/  ISETP.GT.AND P2, PT, R6, 0x29, PT ;  /* 0x000000290600780c */ /* 0x000fe40003f44270 */
[----:B------:R-:W-:-:S03]  /*4e40*/  FMNMX.FTZ R10, R46, R9, !PT ;  /* 0x000000092e0a7209 */ /* 0x000fc60007810000 */
        /* <DEDUP_REMOVED lines=16> */
[----:B------:R-:W3:Y:S01]  /*4f50*/  MUFU.TANH R24, R24 ;  /* 0x0000001800187308 */ /* 0x000ee20000002400 */
[----:B0-----:R-:W-:Y:S02]  /*4f60*/  FSEL R55, R13, -INF , P3 ;  /* 0xff8000000d377808 */ /* 0x001fe40001800000 */
[----:B------:R-:W-:Y:S02]  /*4f70*/  ISETP.GT.AND P3, PT, R4, 0x1, PT ;  /* 0x000000010400780c */ /* 0x000fe40003f64270 */
[----:B------:R-:W-:-:S03]  /*4f80*/  FMNMX.FTZ R9, R55, R6, !PT ;  /* 0x0000000637097209 */ /* 0x000fc60007810000 */
[----:B------:R-:W0:Y:S01]  /*4f90*/  MUFU.TANH R10, R25 ;  /* 0x00000019000a7308 */ /* 0x000e220000002400 */
[----:B-1----:R-:W-:Y:S02]  /*4fa0*/  FSEL R56, R56, -INF , P2 ;  /* 0xff80000038387808 */ /* 0x002fe40001000000 */
[----:B------:R-:W-:Y:S02]  /*4fb0*/  ISETP.GT.AND P2, PT, R4, RZ, PT ;  /* 0x000000ff0400720c */ /* 0x000fe40003f44270 */
[----:B------:R-:W-:-:S03]  /*4fc0*/  FMNMX.FTZ R9, R56, R9, !PT ;  /* 0x0000000938097209 */ /* 0x000fc60007810000 */
[----:B------:R-:W-:Y:S01]  /*4fd0*/  MUFU.TANH R28, R28 ;  /* 0x0000001c001c7308 */ /* 0x000fe20000002400 */
[----:B---3--:R-:W-:Y:S01]  /*4fe0*/  FSEL R5, R24, -INF , P2 ;  /* 0xff80000018057808 */ /* 0x008fe20001000000 */
[----:B------:R-:W1:Y:S01]  /*4ff0*/  SHFL.BFLY PT, R6, R9, 0x2, 0x1f ;  /* 0x0c401f0009067f89 */ /* 0x000e6200000e0000 */
[----:B------:R-:W-:-:S05]  /*5000*/  ISETP.GT.AND P2, PT, R4, 0x9, PT ;  /* 0x000000090400780c */ /* 0x000fca0003f44270 */
[----:B------:R-:W3:Y:S01]  /*5010*/  MUFU.TANH R11, R29 ;  /* 0x0000001d000b7308 */ /* 0x000ee20000002400 */
[----:B0-----:R-:W-:Y:S02]  /*5020*/  FSEL R10, R10, -INF , P3 ;  /* 0xff8000000a0a7808 */ /* 0x001fe40001800000 */
[----:B------:R-:W-:-:S05]  /*5030*/  ISETP.GT.AND P3, PT, R4, 0x10, PT ;  /* 0x000000100400780c */ /* 0x000fca0003f64270 */
[----:B------:R-:W0:Y:S08]  /*5040*/  MUFU.TANH R12, R32 ;  /* 0x00000020000c7308 */ /* 0x000e300000002400 */
[----:B------:R-:W4:Y:S01]  /*5050*/  MUFU.TANH R13, R33 ;  /* 0x00000021000d7308 */ /* 0x000f220000002400 */
[----:B---3--:R-:W-:Y:S02]  /*5060*/  FSEL R11, R11, -INF , P2 ;  /* 0xff8000000b0b7808 */ /* 0x008fe40001000000 */
[----:B-1----:R-:W-:-:S02]  /*5070*/  FMNMX.FTZ R6, R9, R6, !PT ;  /* 0x0000000609067209 */ /* 0x002fc40007810000 */
[----:B------:R-:W-:-:S03]  /*5080*/  ISETP.GT.AND P2, PT, R4, 0x11, PT ;  /* 0x000000110400780c */ /* 0x000fc60003f44270 */
[----:B------:R-:W1:Y:S01]  /*5090*/  SHFL.BFLY PT, R9, R6, 0x1, 0x1f ;  /* 0x0c201f0006097f89 */ /* 0x000e6200000e0000 */
[----:B------:R-:W3:Y:S01]  /*50a0*/  MUFU.TANH R14, R36 ;  /* 0x00000024000e7308 */ /* 0x000ee20000002400 */
[----:B0-----:R-:W-:Y:S02]  /*50b0*/  FSEL R12, R12, -INF , P3 ;  /* 0xff8000000c0c7808 */ /* 0x001fe40001800000 */
[----:B------:R-:W-:-:S05]  /*50c0*/  ISETP.GT.AND P3, PT, R4, 0x18, PT ;  /* 0x000000180400780c */ /* 0x000fca0003f64270 */
[----:B------:R-:W-:Y:S01]  /*50d0*/  MUFU.TANH R37, R37 ;  /* 0x0000002500257308 */ /* 0x000fe20000002400 */
[----:B----4-:R-:W-:Y:S02]  /*50e0*/  FSEL R13, R13, -INF , P2 ;  /* 0xff8000000d0d7808 */ /* 0x010fe40001000000 */
[----:B------:R-:W-:-:S05]  /*50f0*/  ISETP.GT.AND P2, PT, R4, 0x19, PT ;  /* 0x000000190400780c */ /* 0x000fca0003f44270 */
[----:B------:R-:W0:Y:S01]  /*5100*/  MUFU.TANH R20, R40 ;  /* 0x0000002800147308 */ /* 0x000e220000002400 */
[----:B---3--:R-:W-:Y:S02]  /*5110*/  FSEL R14, R14, -INF , P3 ;  /* 0xff8000000e0e7808 */ /* 0x008fe40001800000 */
[----:B------:R-:W-:Y:S02]  /*5120*/  ISETP.GT.AND P3, PT, R4, 0x28, PT ;  /* 0x000000280400780c */ /* 0x000fe40003f64270 */
[----:B-1----:R-:W-:-:S03]  /*5130*/  FMNMX.FTZ R0, R6, R9, !PT ;  /* 0x0000000906007209 */ /* 0x002fc60007810000 */
[----:B------:R-:W1:Y:S01]  /*5140*/  MUFU.TANH R41, R41 ;  /* 0x0000002900297308 */ /* 0x000e620000002400 */
[----:B------:R-:W-:Y:S02]  /*5150*/  FSEL R9, R28, -INF , P4 ;  /* 0xff8000001c097808 */ /* 0x000fe40002000000 */
[----:B------:R-:W-:Y:S02]  /*5160*/  FMNMX.FTZ R6, R5, R10, !PT ;  /* 0x0000000a05067209 */ /* 0x000fe40007810000 */
[----:B------:R-:W-:Y:S02]  /*5170*/  ISETP.GT.AND P4, PT, R4, 0x21, PT ;  /* 0x000000210400780c */ /* 0x000fe40003f84270 */
[----:B------:R-:W-:Y:S01]  /*5180*/  FMNMX.FTZ R6, R9, R6, !PT ;  /* 0x0000000609067209 */ /* 0x000fe20007810000 */
[----:B------:R-:W3:Y:S01]  /*5190*/  MUFU.TANH R44, R44 ;  /* 0x0000002c002c7308 */ /* 0x000ee20000002400 */
[----:B0-----:R-:W-:Y:S02]  /*51a0*/  FSEL R20, R20, -INF , P5 ;  /* 0xff80000014147808 */ /* 0x001fe40002800000 */
[----:B------:R-:W-:-:S02]  /*51b0*/  FMNMX.FTZ R15, R11, R6, !PT ;  /* 0x000000060b0f7209 */ /* 0x000fc40007810000 */
[----:B------:R-:W-:Y:S02]  /*51c0*/  ISETP.GT.AND P5, PT, R4, 0x30, PT ;  /* 0x000000300400780c */ /* 0x000fe40003fa4270 */
[----:B------:R-:W-:Y:S01]  /*51d0*/  FMNMX.FTZ R6, R12, R15, !PT ;  /* 0x0000000f0c067209 */ /* 0x000fe20007810000 */
[----:B------:R-:W0:Y:S01]  /*51e0*/  MUFU.TANH R45, R45 ;  /* 0x0000002d002d7308 */ /* 0x000e220000002400 */
[----:B------:R-:W-:Y:S02]  /*51f0*/  FSEL R15, R37, -INF , P2 ;  /* 0xff800000250f7808 */ /* 0x000fe40001000000 */
[----:B------:R-:W-:Y:S02]  /*5200*/  FMNMX.FTZ R21, R13, R6, !PT ;  /* 0x000000060d157209 */ /* 0x000fe40007810000 */
[----:B------:R-:W-:Y:S02]  /*5210*/  ISETP.GT.AND P2, PT, R4, 0x29, PT ;  /* 0x000000290400780c */ /* 0x000fe40003f44270 */
[----:B------:R-:W-:Y:S01]  /*5220*/  FMNMX.FTZ R6, R14, R21, !PT ;  /* 0x000000150e067209 */ /* 0x000fe20007810000 */
[----:B------:R-:W4:Y:S01]  /*5230*/  MUFU.TANH R26, R48 ;  /* 0x00000030001a7308 */ /* 0x000f220000002400 */
[----:B-1----:R-:W-:-:S02]  /*5240*/  FSEL R21, R41, -INF , P4 ;  /* 0xff80000029157808 */ /* 0x002fc40002000000 */
[----:B------:R-:W-:Y:S02]  /*5250*/  FMNMX.FTZ R25, R15, R6, !PT ;  /* 0x000000060f197209 */ /* 0x000fe40007810000 */
[----:B------:R-:W-:Y:S02]  /*5260*/  FSETP.NEU.FTZ.AND P4, PT, R0, -INF , PT ;  /* 0xff8000000000780b */ /* 0x000fe40003f9d000 */
[----:B------:R-:W-:Y:S01]  /*5270*/  FMNMX.FTZ R6, R20, R25, !PT ;  /* 0x0000001914067209 */ /* 0x000fe20007810000 */
[----:B------:R-:W1:Y:S01]  /*5280*/  MUFU.TANH R49, R49 ;  /* 0x0000003100317308 */ /* 0x000e620000002400 */
[----:B------:R-:W-:Y:S01]  /*5290*/  FMUL.FTZ R25, R0, UR10 ;  /* 0x0000000a00197c20 */ /* 0x000fe20008410000 */
[----:B---3--:R-:W-:Y:S02]  /*52a0*/  FSEL R24, R44, -INF , P3 ;  /* 0xff8000002c187808 */ /* 0x008fe40001800000 */
[----:B------:R-:W-:Y:S02]  /*52b0*/  FMNMX.FTZ R29, R21, R6, !PT ;  /* 0x00000006151d7209 */ /* 0x000fe40007810000 */
[----:B------:R-:W-:-:S02]  /*52c0*/  FSEL R32, R25, RZ, P4 ;  /* 0x000000ff19207208 */ /* 0x000fc40002000000 */
[----:B------:R-:W3:Y:S01]  /*52d0*/  MUFU.TANH R28, R52 ;  /* 0x00000034001c7308 */ /* 0x000ee20000002400 */
[----:B0-----:R-:W-:Y:S02]  /*52e0*/  FSEL R25, R45, -INF , P2 ;  /* 0xff8000002d197808 */ /* 0x001fe40001000000 */
[----:B------:R-:W-:Y:S01]  /*52f0*/  FMNMX.FTZ R6, R24, R29, !PT ;  /* 0x0000001d18067209 */ /* 0x000fe20007810000 */
[--C-:B------:R-:W-:Y:S01]  /*5300*/  FFMA.FTZ R36, R27, UR10, -R32.reuse ;  /* 0x0000000a1b247c23 */ /* 0x100fe20008010820 */
[----:B------:R-:W-:Y:S01]  /*5310*/  ISETP.GT.AND P2, PT, R4, 0x31, PT ;  /* 0x000000310400780c */ /* 0x000fe20003f44270 */
[--C-:B------:R-:W-:Y:S01]  /*5320*/  FFMA.FTZ R30, R30, UR10, -R32.reuse ;  /* 0x0000000a1e1e7c23 */ /* 0x100fe20008010820 */
[----:B----4-:R-:W-:Y:S01]  /*5330*/  FSEL R26, R26, -INF , P5 ;  /* 0xff8000001a1a7808 */ /* 0x010fe20002800000 */
[----:B------:R-:W0:Y:S01]  /*5340*/  MUFU.TANH R53, R53 ;  /* 0x0000003500357308 */ /* 0x000e220000002400 */
[----:B------:R-:W-:Y:S01]  /*5350*/  FMNMX.FTZ R29, R25, R6, !PT ;  /* 0x00000006191d7209 */ /* 0x000fe20007810000 */
[--C-:B------:R-:W-:Y:S01]  /*5360*/  FFMA.FTZ R34, R34, UR10, -R32.reuse ;  /* 0x0000000a22227c23 */ /* 0x100fe20008010820 */
[----:B------:R-:W-:Y:S01]  /*5370*/  ISETP.GT.AND P3, PT, R4, 0x38, PT ;  /* 0x000000380400780c */ /* 0x000fe20003f64270 */
[--C-:B------:R-:W-:Y:S01]  /*5380*/  FFMA.FTZ R35, R35, UR10, -R32.reuse ;  /* 0x0000000a23237c23 */ /* 0x100fe20008010820 */
[----:B-1----:R-:W-:Y:S01]  /*5390*/  FSEL R27, R49, -INF , P2 ;  /* 0xff800000311b7808 */ /* 0x002fe20001000000 */
[--C-:B------:R-:W-:Y:S01]  /*53a0*/  FFMA.FTZ R38, R38, UR10, -R32.reuse ;  /* 0x0000000a26267c23 */ /* 0x100fe20008010820 */
[----:B------:R-:W-:Y:S01]  /*53b0*/  FMNMX.FTZ R6, R26, R29, !PT ;  /* 0x0000001d1a067209 */ /* 0x000fe20007810000 */
[----:B------:R-:W-:Y:S01]  /*53c0*/  MUFU.EX2 R153, R30 ;  /* 0x0000001e00997308 */ /* 0x000fe20000000800 */
[----:B------:R-:W-:Y:S01]  /*53d0*/  ISETP.GT.AND P2, PT, R4, 0x39, PT ;  /* 0x000000390400780c */ /* 0x000fe20003f44270 */
[--C-:B------:R-:W-:Y:S01]  /*53e0*/  FFMA.FTZ R39, R39, UR10, -R32.reuse ;  /* 0x0000000a27277c23 */ /* 0x100fe20008010820 */
[----:B---3--:R-:W-:Y:S01]  /*53f0*/  FSEL R28, R28, -INF , P3 ;  /* 0xff8000001c1c7808 */ /* 0x008fe20001800000 */
[--C-:B------:R-:W-:Y:S01]  /*5400*/  FFMA.FTZ R42, R42, UR10, -R32.reuse ;  /* 0x0000000a2a2a7c23 */ /* 0x100fe20008010820 */
[----:B------:R-:W-:Y:S01]  /*5410*/  FMNMX.FTZ R33, R27, R6, !PT ;  /* 0x000000061b217209 */ /* 0x000fe20007810000 */
[--C-:B------:R-:W-:Y:S01]  /*5420*/  FFMA.FTZ R6, R31, UR10, -R32.reuse ;  /* 0x0000000a1f067c23 */ /* 0x100fe20008010820 */
[--C-:B------:R-:W-:Y:S01]  /*5430*/  FFMA.FTZ R43, R43, UR10, -R32.reuse ;  /* 0x0000000a2b2b7c23 */ /* 0x100fe20008010820 */
[----:B------:R-:W-:Y:S01]  /*5440*/  MUFU.EX2 R36, R36 ;  /* 0x0000002400247308 */ /* 0x000fe20000000800 */
[----:B0-----:R-:W-:Y:S01]  /*5450*/  FSEL R29, R53, -INF , P2 ;  /* 0xff800000351d7808 */ /* 0x001fe20001000000 */
[--C-:B------:R-:W-:Y:S01]  /*5460*/  FFMA.FTZ R46, R46, UR10, -R32.reuse ;  /* 0x0000000a2e2e7c23 */ /* 0x100fe20008010820 */
[----:B------:R-:W-:Y:S01]  /*5470*/  FMNMX.FTZ R4, R28, R33, !PT ;  /* 0x000000211c047209 */ /* 0x000fe20007810000 */
[--C-:B------:R-:W-:Y:S01]  /*5480*/  FFMA.FTZ R47, R47, UR10, -R32.reuse ;  /* 0x0000000a2f2f7c23 */ /* 0x100fe20008010820 */
[--C-:B------:R-:W-:Y:S01]  /*5490*/  FFMA.FTZ R50, R50, UR10, -R32.reuse ;  /* 0x0000000a32327c23 */ /* 0x100fe20008010820 */
[--C-:B------:R-:W-:Y:S01]  /*54a0*/  FFMA.FTZ R51, R51, UR10, -R32.reuse ;  /* 0x0000000a33337c23 */ /* 0x100fe20008010820 */
[----:B------:R-:W-:Y:S01]  /*54b0*/  FMNMX.FTZ R4, R29, R4, !PT ;  /* 0x000000041d047209 */ /* 0x000fe20007810000 */
[----:B------:R0:W-:Y:S01]  /*54c0*/  MUFU.EX2 R155, R6 ;  /* 0x00000006009b7308 */ /* 0x0001e20000000800 */
[--C-:B------:R-:W-:Y:S01]  /*54d0*/  FFMA.FTZ R54, R54, UR10, -R32.reuse ;  /* 0x0000000a36367c23 */ /* 0x100fe20008010820 */
[--C-:B------:R-:W-:Y:S01]  /*54e0*/  FFMA.FTZ R55, R55, UR10, -R32.reuse ;  /* 0x0000000a37377c23 */ /* 0x100fe20008010820 */
[----:B------:R-:W-:Y:S01]  /*54f0*/  FFMA.FTZ R32, R56, UR10, -R32 ;  /* 0x0000000a38207c23 */ /* 0x000fe20008010820 */
[----:B------:R-:W1:Y:S04]  /*5500*/  SHFL.BFLY PT, R31, R4, 0x2, 0x1f ;  /* 0x0c401f00041f7f89 */ /* 0x000e6800000e0000 */
[----:B------:R-:W-:Y:S08]  /*5510*/  MUFU.EX2 R34, R34 ;  /* 0x0000002200227308 */ /* 0x000ff00000000800 */
[----:B------:R-:W-:Y:S08]  /*5520*/  MUFU.EX2 R35, R35 ;  /* 0x0000002300237308 */ /* 0x000ff00000000800 */
[----:B------:R-:W3:Y:S01]  /*5530*/  MUFU.EX2 R38, R38 ;  /* 0x0000002600267308 */ /* 0x000ee20000000800 */
[----:B-1----:R-:W-:-:S07]  /*5540*/  FMNMX.FTZ R31, R4, R31, !PT ;  /* 0x0000001f041f7209 */ /* 0x002fce0007810000 */
[----:B------:R-:W-:Y:S01]  /*5550*/  MUFU.EX2 R39, R39 ;  /* 0x0000002700277308 */ /* 0x000fe20000000800 */
[----:B0-----:R-:W0:Y:S07]  /*5560*/  SHFL.BFLY PT, R6, R31, 0x1, 0x1f ;  /* 0x0c201f001f067f89 */ /* 0x001e2e00000e0000 */
[----:B------:R-:W1:Y:S01]  /*5570*/  MUFU.EX2 R42, R42 ;  /* 0x0000002a002a7308 */ /* 0x000e620000000800 */
[----:B---3--:R-:W-:-:S07]  /*5580*/  F2FP.BF16.F32.PACK_AB R157, R38, R35 ;  /* 0x00000023269d723e */ /* 0x008fce00000010ff */
[----:B------:R-:W-:Y:S08]  /*5590*/  MUFU.EX2 R43, R43 ;  /* 0x0000002b002b7308 */ /* 0x000ff00000000800 */
[----:B------:R-:W3:Y:S01]  /*55a0*/  MUFU.EX2 R46, R46 ;  /* 0x0000002e002e7308 */ /* 0x000ee20000000800 */
[----:B0-----:R-:W-:Y:S02]  /*55b0*/  FMNMX.FTZ R6, R31, R6, !PT ;  /* 0x000000061f067209 */ /* 0x001fe40007810000 */
[----:B-1----:R-:W-:-:S02]  /*55c0*/  F2FP.BF16.F32.PACK_AB R159, R42, R39 ;  /* 0x000000272a9f723e */ /* 0x002fc400000010ff */
[C---:B------:R-:W-:Y:S01]  /*55d0*/  FSETP.NEU.FTZ.AND P2, PT, R6.reuse, -INF , PT ;  /* 0xff8000000600780b */ /* 0x040fe20003f5d000 */
[----:B------:R-:W-:Y:S02]  /*55e0*/  FMUL.FTZ R4, R6, UR10 ;  /* 0x0000000a06047c20 */ /* 0x000fe40008410000 */
[----:B------:R-:W-:Y:S03]  /*55f0*/  MUFU.EX2 R47, R47 ;  /* 0x0000002f002f7308 */ /* 0x000fe60000000800 */
[----:B------:R-:W-:Y:S01]  /*5600*/  FSEL R30, R4, RZ, P2 ;  /* 0x000000ff041e7208 */ /* 0x000fe20001000000 */
[----:B------:R-:W-:Y:S01]  /*5610*/  FADD.FTZ R4, R36, R153 ;  /* 0x0000009924047221 */ /* 0x000fe20000010000 */
[----:B------:R-:W-:-:S03]  /*5620*/  F2FP.BF16.F32.PACK_AB R153, R153, R36 ;  /* 0x000000249999723e */ /* 0x000fc600000010ff */
        /* <DEDUP_REMOVED lines=17> */
[----:B------:R-:W-:Y:S01]  /*5740*/  FFMA.FTZ R29, R29, UR10, -R30 ;  /* 0x0000000a1d1d7c23 */ /* 0x000fe2000801081e */
[----:B---3--:R-:W-:-:S04]  /*5750*/  F2FP.BF16.F32.PACK_AB R161, R46, R43 ;  /* 0x0000002b2ea1723e */ /* 0x008fc800000010ff */
[----:B------:R-:W1:Y:S08]  /*5760*/  MUFU.EX2 R9, R9 ;  /* 0x0000000900097308 */ /* 0x000e700000000800 */
[----:B------:R3:W4:Y:S01]  /*5770*/  MUFU.EX2 R154, R11 ;  /* 0x0000000b009a7308 */ /* 0x0007220000000800 */
[----:B0-----:R-:W-:Y:S01]  /*5780*/  FADD.FTZ R40, R5, R10 ;  /* 0x0000000a05287221 */ /* 0x001fe20000010000 */
[----:B------:R-:W-:-:S06]  /*5790*/  F2FP.BF16.F32.PACK_AB R152, R10, R5 ;  /* 0x000000050a98723e */ /* 0x000fcc00000010ff */
[----:B------:R-:W0:Y:S01]  /*57a0*/  MUFU.EX2 R12, R12 ;  /* 0x0000000c000c7308 */ /* 0x000e220000000800 */
[----:B---3--:R-:W-:Y:S01]  /*57b0*/  FADD.FTZ R11, R155, R4 ;  /* 0x000000049b0b7221 */ /* 0x008fe20000010000 */
[----:B------:R-:W-:Y:S01]  /*57c0*/  @!P1 VIADD R4, R7, 0x28c40 ;  /* 0x00028c4007049836 */ /* 0x000fe20000000000 */
[C---:B------:R-:W-:Y:S02]  /*57d0*/  F2FP.BF16.F32.PACK_AB R155, R34.reuse, R155 ;  /* 0x0000009b229b723e */ /* 0x040fe400000010ff */
[----:B------:R-:W-:Y:S01]  /*57e0*/  FADD.FTZ R44, R34, R11 ;  /* 0x0000000b222c7221 */ /* 0x000fe20000010000 */
[----:B-1----:R-:W-:Y:S01]  /*57f0*/  FADD.FTZ R11, R9, R40 ;  /* 0x00000028090b7221 */ /* 0x002fe20000010000 */
[----:B------:R-:W-:Y:S01]  /*5800*/  @!P1 PRMT R4, RZ, 0x654, R4 ;  /* 0x00000654ff049816 */ /* 0x000fe20000000004 */
[----:B------:R-:W1:Y:S01]  /*5810*/  MUFU.EX2 R13, R13 ;  /* 0x0000000d000d7308 */ /* 0x000e620000000800 */
[----:B------:R-:W-:Y:S01]  /*5820*/  FADD.FTZ R31, R35, R44 ;  /* 0x0000002c231f7221 */ /* 0x000fe20000010000 */
[C---:B----4-:R-:W-:Y:S01]  /*5830*/  FADD.FTZ R11, R154.reuse, R11 ;  /* 0x0000000b9a0b7221 */ /* 0x050fe20000010000 */
[----:B------:R0:W-:Y:S01]  /*5840*/  @!P1 SYNCS.ARRIVE.TRANS64.RED.A1T0 RZ, [R4+URZ], RZ ;  /* 0x000000ff04ff99a7 */ /* 0x0001e2000810043f */
[----:B------:R-:W-:Y:S01]  /*5850*/  F2FP.BF16.F32.PACK_AB R154, R154, R9 ;  /* 0x000000099a9a723e */ /* 0x000fe200000010ff */
[----:B------:R-:W-:Y:S01]  /*5860*/  FADD.FTZ R40, R38, R31 ;  /* 0x0000001f26287221 */ /* 0x000fe20000010000 */
[----:B------:R-:W-:Y:S03]  /*5870*/  BAR.SYNC.DEFER_BLOCKING 0xf, 0x100 ;  /* 0x03c4000000007b1d */ /* 0x000fe60000010000 */
[----:B------:R-:W-:Y:S01]  /*5880*/  FADD.FTZ R31, R39, R40 ;  /* 0x00000028271f7221 */ /* 0x000fe20000010000 */
[----:B0-----:R-:W-:-:S02]  /*5890*/  FADD.FTZ R4, R12, R11 ;  /* 0x0000000b0c047221 */ /* 0x001fc40000010000 */
[----:B------:R-:W0:Y:S01]  /*58a0*/  MUFU.EX2 R14, R14 ;  /* 0x0000000e000e7308 */ /* 0x000e220000000800 */
[----:B------:R-:W-:Y:S01]  /*58b0*/  FADD.FTZ R30, R42, R31 ;  /* 0x0000001f2a1e7221 */ /* 0x000fe20000010000 */
[----:B-1----:R-:W-:-:S03]  /*58c0*/  FADD.FTZ R11, R13, R4 ;  /* 0x000000040d0b7221 */ /* 0x002fc60000010000 */
[----:B------:R-:W-:Y:S01]  /*58d0*/  FADD.FTZ R31, R43, R30 ;  /* 0x0000001e2b1f7221 */ /* 0x000fe20000010000 */
[----:B------:R-:W-:Y:S02]  /*58e0*/  F2FP.BF16.F32.PACK_AB R156, R13, R12 ;  /* 0x0000000c0d9c723e */ /* 0x000fe400000010ff */
[----:B------:R-:W1:Y:S01]  /*58f0*/  MUFU.EX2 R15, R15 ;  /* 0x0000000f000f7308 */ /* 0x000e620000000800 */
[----:B------:R-:W-:-:S04]  /*5900*/  FADD.FTZ R30, R46, R31 ;  /* 0x0000001f2e1e7221 */ /* 0x000fc80000010000 */
[----:B------:R-:W-:-:S03]  /*5910*/  FADD.FTZ R9, R47, R30 ;  /* 0x0000001e2f097221 */ /* 0x000fc60000010000 */
[----:B------:R-:W3:Y:S01]  /*5920*/  MUFU.EX2 R20, R20 ;  /* 0x0000001400147308 */ /* 0x000ee20000000800 */
[----:B0-----:R-:W-:Y:S01]  /*5930*/  FADD.FTZ R4, R14, R11 ;  /* 0x0000000b0e047221 */ /* 0x001fe20000010000 */
[----:B------:R0:W-:Y:S06]  /*5940*/  STSM.16.M88.4 [R19+0x26800], R152 ;  /* 0x0268009813007844 */ /* 0x0001ec0000000200 */
[----:B------:R-:W4:Y:S01]  /*5950*/  MUFU.EX2 R21, R21 ;  /* 0x0000001500157308 */ /* 0x000f220000000800 */
[C---:B-1----:R-:W-:Y:S01]  /*5960*/  FADD.FTZ R11, R15.reuse, R4 ;  /* 0x000000040f0b7221 */ /* 0x042fe20000010000 */
[----:B------:R-:W-:-:S05]  /*5970*/  F2FP.BF16.F32.PACK_AB R158, R15, R14 ;  /* 0x0000000e0f9e723e */ /* 0x000fca00000010ff */
[----:B------:R0:W-:Y:S01]  /*5980*/  STSM.16.M88.4 [R184], R156 ;  /* 0x0000009cb8007844 */ /* 0x0001e20000000200 */
[----:B------:R-:W1:Y:S01]  /*5990*/  MUFU.EX2 R24, R24 ;  /* 0x0000001800187308 */ /* 0x000e620000000800 */
[----:B---3--:R-:W-:-:S07]  /*59a0*/  FADD.FTZ R4, R20, R11 ;  /* 0x0000000b14047221 */ /* 0x008fce0000010000 */
[----:B------:R-:W3:Y:S01]  /*59b0*/  MUFU.EX2 R50, R50 ;  /* 0x0000003200327308 */ /* 0x000ee20000000800 */
[C---:B----4-:R-:W-:Y:S01]  /*59c0*/  FADD.FTZ R5, R21.reuse, R4 ;  /* 0x0000000415057221 */ /* 0x050fe20000010000 */
[----:B------:R-:W-:-:S06]  /*59d0*/  F2FP.BF16.F32.PACK_AB R160, R21, R20 ;  /* 0x0000001415a0723e */ /* 0x000fcc00000010ff */
[----:B------:R-:W4:Y:S01]  /*59e0*/  MUFU.EX2 R25, R25 ;  /* 0x0000001900197308 */ /* 0x000f220000000800 */
[----:B-1----:R-:W-:-:S07]  /*59f0*/  FADD.FTZ R4, R24, R5 ;  /* 0x0000000518047221 */ /* 0x002fce0000010000 */
[----:B------:R-:W-:Y:S01]  /*5a00*/  MUFU.EX2 R51, R51 ;  /* 0x0000003300337308 */ /* 0x000fe20000000800 */
[C---:B---3--:R-:W-:Y:S01]  /*5a10*/  F2FP.BF16.F32.PACK_AB R163, R50.reuse, R47 ;  /* 0x0000002f32a3723e */ /* 0x048fe200000010ff */
        /* <DEDUP_REMOVED lines=26> */
.L_x_7594:
[----:B------:R1:W3:Y:S01]  /*5bc0*/  SYNCS.PHASECHK.TRANS64.TRYWAIT P2, [R7+URZ+0x28c50], R8 ;  /* 0x028c5008070075a7 */ /* 0x0002e2000804017f */
[----:B------:R-:W-:Y:S05]  /*5bd0*/  @!P0 BRA `(.L_x_7595) ;  /* 0x0000000000048947 */ /* 0x000fea0003800000 */
[----:B------:R-:W-:Y:S01]  /*5be0*/  BPT.TRAP 0x1 ;  /* 0x000000040000795c */ /* 0x000fe20000300000 */
.L_x_7595:
[----:B---3--:R-:W-:Y:S05]  /*5bf0*/  @P2 BRA `(.L_x_7596) ;  /* 0x0000000000082947 */ /* 0x008fea0003800000 */
[----:B------:R-:W3:Y:S02]  /*5c00*/  SYNCS.PHASECHK.TRANS64.TRYWAIT P2, [R7+URZ+0x28c50], R8 ;  /* 0x028c5008070075a7 */ /* 0x000ee4000804017f */
[----:B---3--:R-:W-:Y:S05]  /*5c10*/  @!P2 BRA `(.L_x_7597) ;  /* 0x00000114001ca947 */ /* 0x008fea0003800000 */
.L_x_7596:
[----:B------:R-:W-:Y:S01]  /*5c20*/  ULEA UR11, UR37, UR50, 0xc ;  /* 0x00000032250b7291 */ /* 0x000fe2000f8e603f */
[----:B------:R-:W-:Y:S01]  /*5c30*/  WARPGROUP.ARRIVE ;  /* 0x00000000000079c5 */ /* 0x000fe20000000000 */
[----:B------:R-:W-:Y:S01]  /*5c40*/  UMOV UR7, 0x40000040 ;  /* 0x4000004000077882 */ /* 0x000fe20000000000 */
[----:B------:R-:W-:Y:S01]  /*5c50*/  @UP0 ULDC UR14, c[0x0][0x450] ;  /* 0x00011400000e0ab9 */ /* 0x000fe20000000800 */
[----:B------:R-:W-:Y:S01]  /*5c60*/  UIADD3 UR21, UR53, -0x2, URZ ;  /* 0xfffffffe35157890 */ /* 0x000fe2000fffe03f */
[----:B-123--:R-:W-:Y:S02]  /*5c70*/  @!P1 VIADD R7, R7, 0x28c60 ;  /* 0x00028c6007079836 */ /* 0x00efe40000000000 */
[----:B------:R-:W-:Y:S02]  /*5c80*/  UMOV UR6, UR11 ;  /* 0x0000000b00067c82 */ /* 0x000fe40008000000 */
[----:B------:R-:W-:Y:S01]  /*5c90*/  HGMMA.64x256x16.F32.BF16 R24, R152, gdesc[UR4].tnspB, RZ, !UPT, gsb0 ;  /* 0x43e0000498187df0 */ /* 0x000fe2000c0018ff */
        /* <DEDUP_REMOVED lines=24> */
[----:B------:R-:W-:-:S04]  /*5e20*/  USHF.R.S32.HI UR7, URZ, 0x1f, UR6 ;  /* 0x0000001f3f077899 */ /* 0x000fc80008011406 */
[----:B------:R-:W-:-:S04]  /*5e30*/  ULEA.HI UR7, UR7, UR6, URZ, 0x6 ;  /* 0x0000000607077291 */ /* 0x000fc8000f8f303f */
[----:B------:R-:W-:-:S04]  /*5e40*/  USHF.R.S32.HI UR7, URZ, 0x6, UR7 ;  /* 0x000000063f077899 */ /* 0x000fc80008011407 */
[----:B------:R-:W-:-:S04]  /*5e50*/  UISETP.LT.AND UP1, UPT, UR49, UR7, UPT ;  /* 0x000000073100728c */ /* 0x000fc8000bf21270 */
[----:B------:R-:W-:-:S04]  /*5e60*/  USEL UR20, UR49, UR7, !UP1 ;  /* 0x0000000731147287 */ /* 0x000fc8000c800000 */
        /* <DEDUP_REMOVED lines=18> */
.L_x_7607:
[----:B------:R-:W-:-:S04]  /*5f90*/  UIADD3 UR37, UR23, 0x1, URZ ;  /* 0x0000000117257890 */ /* 0x000fc8000fffe03f */
[----:B------:R-:W-:-:S04]  /*5fa0*/  UISETP.NE.AND UP1, UPT, UR37, 0x2, UPT ;  /* 0x000000022500788c */ /* 0x000fc8000bf25270 */
[----:B------:R-:W-:Y:S02]  /*5fb0*/  USEL UR6, URZ, 0x1, UP1 ;  /* 0x000000013f067887 */ /* 0x000fe40008800000 */
[----:B------:R-:W-:Y:S02]  /*5fc0*/  USEL UR37, UR37, URZ, UP1 ;  /* 0x0000003f25257287 */ /* 0x000fe40008800000 */
[----:B------:R-:W-:Y:S01]  /*5fd0*/  ULOP3.LUT UR38, UR38, UR6, URZ, 0x3c, !UPT ;  /* 0x0000000626267292 */ /* 0x000fe2000f8e3c3f */
[----:B0-23--:R-:W-:Y:S11]  /*5fe0*/  @!P0 BRA `(.L_x_7599) ;  /* 0x0000000000048947 */ /* 0x00dff60003800000 */
[----:B------:R-:W-:Y:S01]  /*5ff0*/  BPT.TRAP 0x1 ;  /* 0x000000040000795c */ /* 0x000fe20000300000 */
.L_x_7599:
[----:B------:R-:W-:Y:S01]  /*6000*/  ULEA UR25, UR37, UR46, 0x3 ;  /* 0x0000002e25197291 */ /* 0x000fe2000f8e183f */
[----:B-1----:R-:W-:-:S05]  /*6010*/  IMAD.U32 R7, RZ, RZ, UR38 ;  /* 0x00000026ff077e24 */ /* 0x002fca000f8e00ff */
[----:B------:R-:W-:-:S04]  /*6020*/  SHF.L.U32 R7, R7, 0x1f, RZ ;  /* 0x0000001f07077819 */ /* 0x000fc800000006ff */
[----:B------:R1:W2:Y:S01]  /*6030*/  SYNCS.PHASECHK.TRANS64.TRYWAIT P2, [UR25+0x28c30], R7 ;  /* 0x028c3007ff0075a7 */ /* 0x0002a20008040159 */
[----:B------:R-:W-:Y:S05]  /*6040*/  @!P0 BRA `(.L_x_7600) ;  /* 0x0000000000048947 */ /* 0x000fea0003800000 */
[----:B------:R-:W-:Y:S01]  /*6050*/  BPT.TRAP 0x1 ;  /* 0x000000040000795c */ /* 0x000fe20000300000 */
.L_x_7600:
[----:B------:R-:W-:Y:S01]  /*6060*/  VIADD R10, R186, UR39 ;  /* 0x00000027ba0a7c36 */ /* 0x000fe20008000000 */
[----:B--2---:R-:W-:Y:S06]  /*6070*/  @P2 BRA `(.L_x_7601) ;  /* 0x0000000000082947 */ /* 0x004fec0003800000 */
[----:B------:R-:W2:Y:S02]  /*6080*/  SYNCS.PHASECHK.TRANS64.TRYWAIT P2, [UR25+0x28c30], R7 ;  /* 0x028c3007ff0075a7 */ /* 0x000ea40008040159 */
[----:B--2---:R-:W-:Y:S05]  /*6090*/  @!P2 BRA `(.L_x_7602) ;  /* 0x000001100010a947 */ /* 0x004fea0003800000 */
.L_x_7601:
[----:B------:R-:W-:Y:S01]  /*60a0*/  R2UR UR18, R3 ;  /* 0x00000000031272ca */ /* 0x000fe200000e0000 */
[----:B0-----:R-:W-:Y:S01]  /*60b0*/  WARPGROUP.ARRIVE ;  /* 0x00000000000079c5 */ /* 0x001fe20000000000 */
[----:B------:R-:W-:Y:S01]  /*60c0*/  UMOV UR19, 0x40000040 ;  /* 0x4000004000137882 */ /* 0x000fe20000000000 */
[----:B------:R-:W-:Y:S01]  /*60d0*/  PLOP3.LUT P2, PT, PT, PT, UP0, 0x80, 0x0 ;  /* 0x000000000000781c */ /* 0x000fe20003f4f008 */
[----:B------:R-:W-:Y:S01]  /*60e0*/  @UP0 ULDC UR6, c[0x0][0x44c] ;  /* 0x0001130000060ab9 */ /* 0x000fe20000000800 */
[----:B------:R-:W-:Y:S01]  /*60f0*/  UMOV UR7, 0x40000040 ;  /* 0x4000004000077882 */ /* 0x000fe20000000000 */
[----:B------:R-:W-:Y:S01]  /*6100*/  UMOV UR11, 0x40000040 ;  /* 0x40000040000b7882 */ /* 0x000fe20000000000 */
[----:B------:R-:W-:Y:S01]  /*6110*/  UMOV UR15, 0x40000040 ;  /* 0x40000040000f7882 */ /* 0x000fe20000000000 */
[----:B------:R-:W-:-:S04]  /*6120*/  LOP3.LUT R18, R18, 0xffffdfff, RZ, 0xc0, !PT ;  /* 0xffffdfff12127812 */ /* 0x000fc800078ec0ff */
[----:B------:R-:W-:Y:S01]  /*6130*/  @P1 LOP3.LUT R18, R18, 0x2000, RZ, 0xfc, !PT ;  /* 0x0000200012121812 */ /* 0x000fe200078efcff */
[----:B------:R-:W-:-:S03]  /*6140*/  ULEA UR18, UR37, UR18, 0x9 ;  /* 0x0000001225127291 */ /* 0x000fc6000f8e483f */
[----:B--2---:R-:W-:Y:S01]  /*6150*/  @P2 IMAD.HI.U32 R0, R10, UR6, RZ ;  /* 0x000000060a002c27 */ /* 0x004fe2000f8e00ff */
[----:B------:R-:W-:Y:S01]  /*6160*/  @UP0 ULDC UR6, c[0x0][0x450] ;  /* 0x0001140000060ab9 */ /* 0x000fe20000000800 */
[----:B------:R-:W-:Y:S01]  /*6170*/  UIADD3 UR10, UR18, 0x4, URZ ;  /* 0x00000004120a7890 */ /* 0x000fe2000fffe03f */
[----:B------:R-:W-:Y:S01]  /*6180*/  LOP3.LUT R18, R18, 0xffffefff, RZ, 0xc0, !PT ;  /* 0xffffefff12127812 */ /* 0x000fe200078ec0ff */
[----:B------:R-:W-:Y:S01]  /*6190*/  UIADD3 UR14, UR18, 0x6, URZ ;  /* 0x00000006120e7890 */ /* 0x000fe2000fffe03f */
[----:B------:R-:W-:Y:S01]  /*61a0*/  @P2 SHF.R.U32.HI R10, RZ, UR6, R0 ;  /* 0x00000006ff0a2c19 */ /* 0x000fe20008011600 */
[----:B------:R-:W-:Y:S01]  /*61b0*/  HGMMA.64x64x16.F32.BF16 R152, gdesc[UR16], RZ, !UPT, gsb0 ;  /* 0x00e00000109879f0 */ /* 0x000fe2000c0018ff */
[----:B------:R-:W-:Y:S01]  /*61c0*/  UMOV UR6, 0xffffffc0 ;  /* 0xffffffc000067882 */ /* 0x000fe20000000000 */
[----:B------:R-:W-:Y:S01]  /*61d0*/  IMAD.U32 R0, RZ, RZ, UR51 ;  /* 0x00000033ff007e24 */ /* 0x000fe2000f8e00ff */
[----:B------:R-:W-:Y:S01]  /*61e0*/  UIMAD UR6, UR21, UR6, 0x1 ;  /* 0x00000001150674a4 */ /* 0x000fe2000f8e0206 */
[----:B------:R-:W0:Y:S01]  /*61f0*/  SHFL.IDX PT, R11, R10, RZ, 0x1c1f ;  /* 0x001c1fff0a0b7589 */ /* 0x000e2200000e0000 */
[----:B------:R-:W-:-:S03]  /*6200*/  @P0 LOP3.LUT R18, R18, 0x1000, RZ, 0xfc, !PT ;  /* 0x0000100012120812 */ /* 0x000fc600078efcff */
[----:B------:R-:W2:Y:S01]  /*6210*/  SHFL.IDX PT, R13, R10, 0x1, 0x1c1f ;  /* 0x003c1f000a0d7f89 */ /* 0x000ea200000e0000 */
[----:B------:R-:W-:Y:S01]  /*6220*/  IADD3 R0, R0, UR6, -R185 ;  /* 0x0000000600007c10 */ /* 0x000fe2000fffe8b9 */
[----:B------:R-:W-:Y:S01]  /*6230*/  UIADD3 UR6, UR18, 0x2, URZ ;  /* 0x0000000212067890 */ /* 0x000fe2000fffe03f */
[----:B------:R-:W-:-:S03]  /*6240*/  LOP3.LUT R18, R18, 0xffffbfff, RZ, 0xc0, !PT ;  /* 0xffffbfff12127812 */ /* 0x000fc600078ec0ff */
[----:B------:R-:W-:-:S04]  /*6250*/  VIADD R0, R0, -UR52 ;  /* 0x8000003400007c36 */ /* 0x000fc80008000000 */
[C---:B0-----:R-:W-:Y:S02]  /*6260*/  IMAD.IADD R6, R0.reuse, 0x1, R11 ;  /* 0x0000000100067824 */ /* 0x041fe400078e020b */
[----:B--2---:R-:W-:-:S03]  /*6270*/  IMAD.IADD R0, R0, 0x1, R13 ;  /* 0x0000000100007824 */ /* 0x004fc600078e020d */
[C---:B------:R-:W-:Y:S02]  /*6280*/  ISETP.GT.AND P1, PT, R6.reuse, 0x19, PT ;  /* 0x000000190600780c */ /* 0x040fe40003f24270 */
[C---:B------:R-:W-:Y:S02]  /*6290*/  ISETP.GT.AND P0, PT, R6.reuse, 0x20, PT ;  /* 0x000000200600780c */ /* 0x040fe40003f04270 */
[C---:B------:R-:W-:Y:S02]  /*62a0*/  ISETP.GT.AND P4, PT, R6.reuse, 0x29, PT ;  /* 0x000000290600780c */ /* 0x040fe40003f84270 */
[C---:B------:R-:W-:Y:S02]  /*62b0*/  ISETP.GT.AND P5, PT, R6.reuse, 0x30, PT ;  /* 0x000000300600780c */ /* 0x040fe40003fa4270 */
[C---:B------:R-:W-:Y:S02]  /*62c0*/  ISETP.GT.AND P2, PT, R6.reuse, 0x21, PT ;  /* 0x000000210600780c */ /* 0x040fe40003f44270 */
[----:B------:R-:W-:-:S02]  /*62d0*/  ISETP.GT.AND P3, PT, R6, 0x28, PT ;  /* 0x000000280600780c */ /* 0x000fc40003f64270 */
[----:B------:R-:W-:Y:S02]  /*62e0*/  ISETP.GT.AND P6, PT, R6, 0x31, PT ;  /* 0x000000310600780c */ /* 0x000fe40003fc4270 */
[----:B------:R-:W-:Y:S02]  /*62f0*/  @P1 LOP3.LUT R18, R18, 0x4000, RZ, 0xfc, !PT ;  /* 0x0000400012121812 */ /* 0x000fe400078efcff */
[----:B------:R-:W-:Y:S02]  /*6300*/  ISETP.GT.AND P1, PT, R6, RZ, PT ;  /* 0x000000ff0600720c */ /* 0x000fe40003f24270 */
[----:B------:R-:W-:-:S04]  /*6310*/  LOP3.LUT R18, R18, 0xffff7fff, RZ, 0xc0, !PT ;  /* 0xffff7fff12127812 */ /* 0x000fc800078ec0ff */
[----:B------:R-:W-:Y:S02]  /*6320*/  @P0 LOP3.LUT R18, R18, 0x8000, RZ, 0xfc, !PT ;  /* 0x0000800012120812 */ /* 0x000fe400078efcff */
[----:B------:R-:W-:Y:S01]  /*6330*/  ISETP.GT.AND P0, PT, R6, 0x1, PT ;  /* 0x000000010600780c */ /* 0x000fe20003f04270 */
        /* <DEDUP_REMOVED lines=32> */
[----:B--2---:R-:W-:Y:S01]  /*6540*/  FMUL.FTZ R160, R176, UR24 ;  /* 0x00000018b0a07c20 */ /* 0x004fe20008410000 */
[----:B0-----:R-:W-:Y:S01]  /*6550*/  FSEL R10, R10, -INF , P1 ;  /* 0xff8000000a0a7808 */ /* 0x001fe20000800000 */
[----:B------:R-:W-:Y:S01]  /*6560*/  FMUL.FTZ R159, R159, UR24 ;  /* 0x000000189f9f7c20 */ /* 0x000fe20008410000 */
[----:B------:R-:W-:Y:S01]  /*6570*/  ISETP.GT.AND P1, PT, R6, 0x8, PT ;  /* 0x000000080600780c */ /* 0x000fe20003f24270 */
[----:B------:R-:W-:Y:S01]  /*6580*/  FMUL.FTZ R166, R166, UR24 ;  /* 0x00000018a6a67c20 */ /* 0x000fe20008410000 */
[----:B------:R-:W-:Y:S01]  /*6590*/  FMUL.FTZ R167, R167, UR24 ;  /* 0x00000018a7a77c20 */ /* 0x000fe20008410000 */
[----:B------:R-:W-:Y:S01]  /*65a0*/  FMUL.FTZ R175, R175, UR24 ;  /* 0x00000018afaf7c20 */ /* 0x000fe20008410000 */
[----:B------:R-:W0:Y:S08]  /*65b0*/  MUFU.TANH R12, R156 ;  /* 0x0000009c000c7308 */ /* 0x000e300000002400 */
[----:B------:R-:W2:Y:S01]  /*65c0*/  MUFU.TANH R13, R157 ;  /* 0x0000009d000d7308 */ /* 0x000ea20000002400 */
[----:B---3--:R-:W-:-:S02]  /*65d0*/  FSEL R11, R11, -INF , P0 ;  /* 0xff8000000b0b7808 */ /* 0x008fc40000000000 */
[----:B------:R-:W-:-:S05]  /*65e0*/  ISETP.GT.AND P0, PT, R6, 0x9, PT ;  /* 0x000000090600780c */ /* 0x000fca0003f04270 */
[----:B------:R-:W3:Y:S01]  /*65f0*/  MUFU.TANH R157, R173 ;  /* 0x000000ad009d7308 */ /* 0x000ee20000002400 */
[----:B0-----:R-:W-:Y:S02]  /*6600*/  FSEL R12, R12, -INF , P1 ;  /* 0xff8000000c0c7808 */ /* 0x001fe40000800000 */
[----:B------:R-:W-:-:S04]  /*6610*/  ISETP.GT.AND P1, PT, R6, 0x10, PT ;  /* 0x000000100600780c */ /* 0x000fc80003f24270 */
[----:B------:R-:W-:Y:S01]  /*6620*/  FSEL R14, R14, -INF , P1 ;  /* 0xff8000000e0e7808 */ /* 0x000fe20000800000 */
[----:B------:R-:W0:Y:S01]  /*6630*/  MUFU.TANH R160, R160 ;  /* 0x000000a000a07308 */ /* 0x000e220000002400 */
[----:B--2---:R-:W-:Y:S02]  /*6640*/  FSEL R13, R13, -INF , P0 ;  /* 0xff8000000d0d7808 */ /* 0x004fe40000000000 */
[C---:B------:R-:W-:Y:S02]  /*6650*/  ISETP.GT.AND P0, PT, R6.reuse, 0x11, PT ;  /* 0x000000110600780c */ /* 0x040fe40003f04270 */
[----:B------:R-:W-:-:S03]  /*6660*/  ISETP.GT.AND P1, PT, R6, 0x18, PT ;  /* 0x000000180600780c */ /* 0x000fc60003f24270 */
[----:B------:R2:W4:Y:S01]  /*6670*/  MUFU.TANH R153, R169 ;  /* 0x000000a900997308 */ /* 0x0005220000002400 */
[----:B---3--:R-:W-:Y:S02]  /*6680*/  FSEL R157, R157, -INF , P4 ;  /* 0xff8000009d9d7808 */ /* 0x008fe40002000000 */
[----:B------:R-:W-:-:S05]  /*6690*/  ISETP.GT.AND P4, PT, R6, 0x38, PT ;  /* 0x000000380600780c */ /* 0x000fca0003f84270 */
[----:B------:R-:W3:Y:S01]  /*66a0*/  MUFU.TANH R156, R172 ;  /* 0x000000ac009c7308 */ /* 0x000ee20000002400 */
[----:B0-----:R-:W-:Y:S01]  /*66b0*/  FSEL R160, R160, -INF , P5 ;  /* 0xff800000a0a07808 */ /* 0x001fe20002800000 */
[----:B--2---:R-:W-:Y:S01]  /*66c0*/  FMUL.FTZ R169, R174, UR24 ;  /* 0x00000018aea97c20 */ /* 0x004fe20008410000 */
[----:B------:R-:W-:Y:S01]  /*66d0*/  ISETP.GT.AND P5, PT, R6, 0x39, PT ;  /* 0x000000390600780c */ /* 0x000fe20003fa4270 */
[----:B------:R-:W-:-:S04]  /*66e0*/  FMUL.FTZ R174, R182, UR24 ;  /* 0x00000018b6ae7c20 */ /* 0x000fc80008410000 */
[----:B------:R-:W0:Y:S01]  /*66f0*/  MUFU.TANH R154, R154 ;  /* 0x0000009a009a7308 */ /* 0x000e220000002400 */
[----:B----4-:R-:W-:Y:S02]  /*6700*/  FSEL R153, R153, -INF , P2 ;  /* 0xff80000099997808 */ /* 0x010fe40001000000 */
[----:B------:R-:W-:-:S05]  /*6710*/  ISETP.GT.AND P2, PT, R0, RZ, PT ;  /* 0x000000ff0000720c */ /* 0x000fca0003f44270 */
[----:B------:R-:W2:Y:S01]  /*6720*/  MUFU.TANH R155, R155 ;  /* 0x0000009b009b7308 */ /* 0x000ea20000002400 */
[----:B---3--:R-:W-:Y:S02]  /*6730*/  FSEL R156, R156, -INF , P3 ;  /* 0xff8000009c9c7808 */ /* 0x008fe40001800000 */
[----:B------:R-:W-:-:S05]  /*6740*/  ISETP.GT.AND P3, PT, R0, 0x1, PT ;  /* 0x000000010000780c */ /* 0x000fca0003f64270 */
[----:B------:R3:W-:Y:S01]  /*6750*/  MUFU.TANH R152, R168 ;  /* 0x000000a800987308 */ /* 0x0007e20000002400 */
[----:B0-----:R-:W-:Y:S02]  /*6760*/  FSEL R154, R154, -INF , P2 ;  /* 0xff8000009a9a7808 */ /* 0x001fe40001000000 */
[----:B------:R-:W-:-:S05]  /*6770*/  ISETP.GT.AND P2, PT, R0, 0x10, PT ;  /* 0x000000100000780c */ /* 0x000fca0003f44270 */
[----:B------:R-:W0:Y:S01]  /*6780*/  MUFU.TANH R162, R162 ;  /* 0x000000a200a27308 */ /* 0x000e220000002400 */
[----:B---3--:R-:W-:Y:S01]  /*6790*/  FMUL.FTZ R168, R170, UR24 ;  /* 0x00000018aaa87c20 */ /* 0x008fe20008410000 */
[----:B--2---:R-:W-:Y:S02]  /*67a0*/  FSEL R155, R155, -INF , P3 ;  /* 0xff8000009b9b7808 */ /* 0x004fe40001800000 */
[----:B------:R-:W-:-:S04]  /*67b0*/  ISETP.GT.AND P3, PT, R0, 0x11, PT ;  /* 0x000000110000780c */ /* 0x000fc80003f64270 */
[----:B------:R-:W2:Y:S08]  /*67c0*/  MUFU.TANH R163, R163 ;  /* 0x000000a300a37308 */ /* 0x000eb00000002400 */
[----:B------:R-:W3:Y:S01]  /*67d0*/  MUFU.TANH R168, R168 ;  /* 0x000000a800a87308 */ /* 0x000ee20000002400 */
[----:B0-----:R-:W-:Y:S02]  /*67e0*/  FSEL R162, R162, -INF , P2 ;  /* 0xff800000a2a27808 */ /* 0x001fe40001000000 */
[----:B------:R-:W-:-:S05]  /*67f0*/  ISETP.GT.AND P2, PT, R0, 0x20, PT ;  /* 0x000000200000780c */ /* 0x000fca0003f44270 */
[----:B------:R-:W0:Y:S01]  /*6800*/  MUFU.TANH R6, R171 ;  /* 0x000000ab00067308 */ /* 0x000e220000002400 */
[----:B--2---:R-:W-:Y:S02]  /*6810*/  FSEL R163, R163, -INF , P3 ;  /* 0xff800000a3a37808 */ /* 0x004fe40001800000 */
[----:B------:R-:W-:-:S05]  /*6820*/  ISETP.GT.AND P3, PT, R0, 0x21, PT ;  /* 0x000000210000780c */ /* 0x000fca0003f64270 */
[----:B------:R2:W4:Y:S01]  /*6830*/  MUFU.TANH R15, R161 ;  /* 0x000000a1000f7308 */ /* 0x0005220000002400 */
[----:B---3--:R-:W-:Y:S02]  /*6840*/  FSEL R170, R168, -INF , P2 ;  /* 0xff800000a8aa7808 */ /* 0x008fe40001000000 */
[----:B------:R-:W-:-:S05]  /*6850*/  ISETP.GT.AND P2, PT, R0, 0x30, PT ;  /* 0x000000300000780c */ /* 0x000fca0003f44270 */
[----:B------:R3:W5:Y:S01]  /*6860*/  MUFU.TANH R20, R164 ;  /* 0x000000a400147308 */ /* 0x0007620000002400 */
[----:B0-----:R-:W-:Y:S01]  /*6870*/  FSEL R168, R6, -INF , P3 ;  /* 0xff80000006a87808 */ /* 0x001fe20001800000 */
[----:B--2---:R-:W-:Y:S01]  /*6880*/  FMUL.FTZ R161, R177, UR24 ;  /* 0x00000018b1a17c20 */ /* 0x004fe20008410000 */
[----:B------:R-:W-:Y:S02]  /*6890*/  FMNMX.FTZ R6, R10, R9, !PT ;  /* 0x000000090a067209 */ /* 0x000fe40007810000 */
[----:B------:R-:W-:Y:S02]  /*68a0*/  ISETP.GT.AND P3, PT, R0, 0x31, PT ;  /* 0x000000310000780c */ /* 0x000fe40003f64270 */
[----:B------:R-:W-:Y:S01]  /*68b0*/  FMNMX.FTZ R6, R11, R6, !PT ;  /* 0x000000060b067209 */ /* 0x000fe20007810000 */
[----:B------:R0:W2:Y:S01]  /*68c0*/  MUFU.TANH R21, R165 ;  /* 0x000000a500157308 */ /* 0x0000a20000002400 */
[----:B----4-:R-:W-:Y:S01]  /*68d0*/  FSEL R15, R15, -INF , P0 ;  /* 0xff8000000f0f7808 */ /* 0x010fe20000000000 */
[----:B---3--:R-:W-:Y:S01]  /*68e0*/  FMUL.FTZ R164, R180, UR24 ;  /* 0x00000018b4a47c20 */ /* 0x008fe20008410000 */
[----:B------:R-:W-:-:S02]  /*68f0*/  FMNMX.FTZ R6, R12, R6, !PT ;  /* 0x000000060c067209 */ /* 0x000fc40007810000 */
[----:B------:R-:W-:Y:S02]  /*6900*/  LOP3.LUT P0, RZ, R18, 0x8000, RZ, 0xc0, !PT ;  /* 0x0000800012ff7812 */ /* 0x000fe4000780c0ff */
[----:B------:R-:W-:Y:S01]  /*6910*/  FMNMX.FTZ R6, R13, R6, !PT ;  /* 0x000000060d067209 */ /* 0x000fe20007810000 */
[----:B------:R-:W3:Y:S01]  /*6920*/  MUFU.TANH R161, R161 ;  /* 0x000000a100a17308 */ /* 0x000ee20000002400 */
[----:B-----5:R-:W-:Y:S01]  /*6930*/  FSEL R20, R20, -INF , P1 ;  /* 0xff80000014147808 */ /* 0x020fe20000800000 */
[----:B0-----:R-:W-:Y:S01]  /*6940*/  FMUL.FTZ R165, R181, UR24 ;  /* 0x00000018b5a57c20 */ /* 0x001fe20008410000 */
[----:B------:R-:W-:Y:S02]  /*6950*/  FMNMX.FTZ R6, R14, R6, !PT ;  /* 0x000000060e067209 */ /* 0x000fe40007810000 */
[----:B------:R-:W-:Y:S02]  /*6960*/  LOP3.LUT P1, RZ, R18, 0x4000, RZ, 0xc0, !PT ;  /* 0x0000400012ff7812 */ /* 0x000fe4000782c0ff */
[----:B------:R-:W-:Y:S01]  /*6970*/  FMNMX.FTZ R6, R15, R6, !PT ;  /* 0x000000060f067209 */ /* 0x000fe20007810000 */
[----:B------:R-:W0:Y:S01]  /*6980*/  MUFU.TANH R164, R164 ;  /* 0x000000a400a47308 */ /* 0x000e220000002400 */
[----:B--2---:R-:W-:-:S02]  /*6990*/  FSEL R21, R21, -INF , P1 ;  /* 0xff80000015157808 */ /* 0x004fc40000800000 */
[----:B------:R-:W-:Y:S02]  /*69a0*/  FMNMX.FTZ R6, R20, R6, !PT ;  /* 0x0000000614067209 */ /* 0x000fe40007810000 */
[----:B------:R-:W-:Y:S02]  /*69b0*/  FSEL R152, R152, -INF , P0 ;  /* 0xff80000098987808 */ /* 0x000fe40000000000 */
[----:B------:R-:W-:Y:S01]  /*69c0*/  FMNMX.FTZ R6, R21, R6, !PT ;  /* 0x0000000615067209 */ /* 0x000fe20007810000 */
[----:B------:R-:W2:Y:S01]  /*69d0*/  MUFU.TANH R165, R165 ;  /* 0x000000a500a57308 */ /* 0x000ea20000002400 */
[----:B---3--:R-:W-:Y:S02]  /*69e0*/  FSEL R161, R161, -INF , P6 ;  /* 0xff800000a1a17808 */ /* 0x008fe40003000000 */
[----:B------:R-:W-:Y:S02]  /*69f0*/  FMNMX.FTZ R6, R152, R6, !PT ;  /* 0x0000000698067209 */ /* 0x000fe40007810000 */
[----:B------:R-:W-:-:S02]  /*6a00*/  LOP3.LUT P1, RZ, R18, 0x2000, RZ, 0xc0, !PT ;  /* 0x0000200012ff7812 */ /* 0x000fc4000782c0ff */
[----:B------:R-:W-:Y:S01]  /*6a10*/  FMNMX.FTZ R6, R153, R6, !PT ;  /* 0x0000000699067209 */ /* 0x000fe20007810000 */
[----:B------:R-:W3:Y:S01]  /*6a20*/  MUFU.TANH R158, R158 ;  /* 0x0000009e009e7308 */ /* 0x000ee20000002400 */
[----:B0-----:R-:W-:Y:S02]  /*6a30*/  FSEL R164, R164, -INF , P4 ;  /* 0xff800000a4a47808 */ /* 0x001fe40002000000 */
[----:B------:R-:W-:Y:S02]  /*6a40*/  FMNMX.FTZ R6, R156, R6, !PT ;  /* 0x000000069c067209 */ /* 0x000fe40007810000 */
[----:B------:R-:W-:Y:S02]  /*6a50*/  ISETP.GT.AND P4, PT, R0, 0x8, PT ;  /* 0x000000080000780c */ /* 0x000fe40003f84270 */
[----:B------:R-:W-:Y:S01]  /*6a60*/  FMNMX.FTZ R6, R157, R6, !PT ;  /* 0x000000069d067209 */ /* 0x000fe20007810000 */
[----:B------:R-:W0:Y:S01]  /*6a70*/  MUFU.TANH R159, R159 ;  /* 0x0000009f009f7308 */ /* 0x000e220000002400 */
[----:B--2---:R-:W-:-:S02]  /*6a80*/  FSEL R165, R165, -INF , P5 ;  /* 0xff800000a5a57808 */ /* 0x004fc40002800000 */
[----:B------:R-:W-:Y:S02]  /*6a90*/  FMNMX.FTZ R6, R160, R6, !PT ;  /* 0x00000006a0067209 */ /* 0x000fe40007810000 */
[----:B------:R-:W-:Y:S02]  /*6aa0*/  ISETP.GT.AND P5, PT, R0, 0x9, PT ;  /* 0x000000090000780c */ /* 0x000fe40003fa4270 */
[----:B------:R-:W-:Y:S01]  /*6ab0*/  FMNMX.FTZ R6, R161, R6, !PT ;  /* 0x00000006a1067209 */ /* 0x000fe20007810000 */
[----:B------:R-:W2:Y:S01]  /*6ac0*/  MUFU.TANH R166, R166 ;  /* 0x000000a600a67308 */ /* 0x000ea20000002400 */
[----:B---3--:R-:W-:Y:S02]  /*6ad0*/  FSEL R158, R158, -INF , P4 ;  /* 0xff8000009e9e7808 */ /* 0x008fe40002000000 */
[----:B------:R-:W-:Y:S02]  /*6ae0*/  FMNMX.FTZ R6, R164, R6, !PT ;  /* 0x00000006a4067209 */ /* 0x000fe40007810000 */
[----:B------:R-:W-:-:S02]  /*6af0*/  ISETP.GT.AND P4, PT, R0, 0x18, PT ;  /* 0x000000180000780c */ /* 0x000fc40003f84270 */
[----:B------:R-:W-:Y:S01]  /*6b00*/  FMNMX.FTZ R6, R165, R6, !PT ;  /* 0x00000006a5067209 */ /* 0x000fe20007810000 */
[----:B------:R-:W3:Y:S01]  /*6b10*/  MUFU.TANH R167, R167 ;  /* 0x000000a700a77308 */ /* 0x000ee20000002400 */
[----:B0-----:R-:W-:Y:S02]  /*6b20*/  FSEL R159, R159, -INF , P5 ;  /* 0xff8000009f9f7808 */ /* 0x001fe40002800000 */
[----:B------:R-:W-:Y:S01]  /*6b30*/  ISETP.GT.AND P5, PT, R0, 0x19, PT ;  /* 0x000000190000780c */ /* 0x000fe20003fa4270 */
[----:B------:R-:W0:Y:S01]  /*6b40*/  SHFL.BFLY PT, R171, R6, 0x2, 0x1f ;  /* 0x0c401f0006ab7f89 */ /* 0x000e2200000e0000 */
[----:B------:R-:W-:-:S03]  /*6b50*/  LOP3.LUT P0, RZ, R18, 0x1000, RZ, 0xc0, !PT ;  /* 0x0000100012ff7812 */ /* 0x000fc6000780c0ff */
[----:B------:R-:W4:Y:S01]  /*6b60*/  MUFU.TANH R169, R169 ;  /* 0x000000a900a97308 */ /* 0x000f220000002400 */
[----:B--2---:R-:W-:Y:S02]  /*6b70*/  FSEL R166, R166, -INF , P4 ;  /* 0xff800000a6a67808 */ /* 0x004fe40002000000 */
[----:B------:R-:W-:-:S05]  /*6b80*/  ISETP.GT.AND P4, PT, R0, 0x28, PT ;  /* 0x000000280000780c */ /* 0x000fca0003f84270 */
[----:B------:R-:W2:Y:S01]  /*6b90*/  MUFU.TANH R174, R174 ;  /* 0x000000ae00ae7308 */ /* 0x000ea20000002400 */
[----:B---3--:R-:W-:Y:S02]  /*6ba0*/  FSEL R167, R167, -INF , P5 ;  /* 0xff800000a7a77808 */ /* 0x008fe40002800000 */
[C---:B------:R-:W-:Y:S02]  /*6bb0*/  ISETP.GT.AND P5, PT, R0.reuse, 0x39, PT ;  /* 0x000000390000780c */ /* 0x040fe40003fa4270 */
[----:B----4-:R-:W-:Y:S02]  /*6bc0*/  FSEL R169, R169, -INF , P4 ;  /* 0xff800000a9a97808 */ /* 0x010fe40002000000 */
[----:B------:R-:W-:Y:S02]  /*6bd0*/  ISETP.GT.AND P4, PT, R0, 0x38, PT ;  /* 0x000000380000780c */ /* 0x000fe40003f84270 */
[----:B0-----:R-:W-:Y:S02]  /*6be0*/  FMNMX.FTZ R6, R6, R171, !PT ;  /* 0x000000ab06067209 */ /* 0x001fe40007810000 */
[----:B--2---:R-:W-:-:S03]  /*6bf0*/  FSEL R174, R174, -INF , P4 ;  /* 0xff800000aeae7808 */ /* 0x004fc60002000000 */
[----:B------:R-:W0:Y:S02]  /*6c00*/  SHFL.BFLY PT, R171, R6, 0x1, 0x1f ;  /* 0x0c201f0006ab7f89 */ /* 0x000e2400000e0000 */
[----:B0-----:R-:W-:-:S04]  /*6c10*/  FMNMX.FTZ R6, R6, R171, !PT ;  /* 0x000000ab06067209 */ /* 0x001fc80007810000 */
[C---:B------:R-:W-:Y:S01]  /*6c20*/  FSETP.NEU.FTZ.AND P6, PT, R6.reuse, -INF , PT ;  /* 0xff8000000600780b */ /* 0x040fe20003fdd000 */
[----:B------:R-:W-:-:S03]  /*6c30*/  FMUL.FTZ R171, R6, UR10 ;  /* 0x0000000a06ab7c20 */ /* 0x000fc60008410000 */
[----:B------:R-:W-:Y:S02]  /*6c40*/  FSEL R172, R6, RZ, P6 ;  /* 0x000000ff06ac7208 */ /* 0x000fe40003000000 */
[----:B------:R-:W-:Y:S02]  /*6c50*/  FSEL R171, R171, RZ, P6 ;  /* 0x000000ffabab7208 */ /* 0x000fe40003000000 */
[----:B------:R-:W-:Y:S01]  /*6c60*/  ISETP.GT.AND P6, PT, R0, 0x29, PT ;  /* 0x000000290000780c */ /* 0x000fe20003fc4270 */
[----:B------:R-:W-:Y:S02]  /*6c70*/  FADD.FTZ R172, -R172, R9 ;  /* 0x00000009acac7221 */ /* 0x000fe40000010100 */
        /* <DEDUP_REMOVED lines=13> */
[----:B0-----:R-:W-:Y:S01]  /*6d50*/  FMUL.FTZ R10, R172, UR10 ;  /* 0x0000000aac0a7c20 */ /* 0x001fe20008410000 */
[--C-:B------:R-:W-:Y:S01]  /*6d60*/  FFMA.FTZ R157, R157, UR10, -R171.reuse ;  /* 0x0000000a9d9d7c23 */ /* 0x100fe200080108ab */
[--C-:B------:R-:W-:Y:S01]  /*6d70*/  FFMA.FTZ R160, R160, UR10, -R171.reuse ;  /* 0x0000000aa0a07c23 */ /* 0x100fe200080108ab */
[--C-:B------:R-:W-:Y:S01]  /*6d80*/  FFMA.FTZ R161, R161, UR10, -R171.reuse ;  /* 0x0000000aa1a17c23 */ /* 0x100fe200080108ab */
[--C-:B------:R-:W-:Y:S01]  /*6d90*/  FFMA.FTZ R164, R164, UR10, -R171.reuse ;  /* 0x0000000aa4a47c23 */ /* 0x100fe200080108ab */
[----:B------:R-:W-:Y:S01]  /*6da0*/  FFMA.FTZ R165, R165, UR10, -R171 ;  /* 0x0000000aa5a57c23 */ /* 0x000fe200080108ab */
[----:B------:R-:W-:Y:S01]  /*6db0*/  FMUL.FTZ R171, R178, UR24 ;  /* 0x00000018b2ab7c20 */ /* 0x000fe20008410000 */
[----:B------:R-:W0:Y:S01]  /*6dc0*/  MUFU.EX2 R10, R10 ;  /* 0x0000000a000a7308 */ /* 0x000e220000000800 */
[----:B------:R-:W-:-:S07]  /*6dd0*/  FMUL.FTZ R172, R179, UR24 ;  /* 0x00000018b3ac7c20 */ /* 0x000fce0008410000 */
[----:B------:R2:W3:Y:S08]  /*6de0*/  MUFU.TANH R9, R175 ;  /* 0x000000af00097308 */ /* 0x0004f00000002400 */
[----:B------:R-:W4:Y:S01]  /*6df0*/  MUFU.TANH R171, R171 ;  /* 0x000000ab00ab7308 */ /* 0x000f220000002400 */
[----:B0-----:R-:W-:Y:S01]  /*6e00*/  FFMA.FTZ R4, R10, R4, R152 ;  /* 0x000000040a047223 */ /* 0x001fe20000010098 */
[----:B------:R-:W-:Y:S01]  /*6e10*/  F2FP.BF16.F32.PACK_AB R152, R11, R152 ;  /* 0x000000980b98723e */ /* 0x000fe200000010ff */
[----:B--2---:R-:W-:Y:S01]  /*6e20*/  FMUL.FTZ R175, R183, UR24 ;  /* 0x00000018b7af7c20 */ /* 0x004fe20008410000 */
[----:B------:R-:W-:Y:S01]  /*6e30*/  FMUL.FTZ R24, R24, R10 ;  /* 0x0000000a18187220 */ /* 0x000fe20000410000 */
[----:B------:R-:W-:Y:S01]  /*6e40*/  FADD.FTZ R4, R11, R4 ;  /* 0x000000040b047221 */ /* 0x000fe20000010000 */
[----:B------:R-:W-:-:S02]  /*6e50*/  IMAD.U32 R11, RZ, RZ, UR25 ;  /* 0x00000019ff0b7e24 */ /* 0x000fc4000f8e00ff */
[-C--:B------:R-:W-:Y:S01]  /*6e60*/  FMUL.FTZ R25, R25, R10.reuse ;  /* 0x0000000a19197220 */ /* 0x080fe20000410000 */
[----:B------:R-:W0:Y:S01]  /*6e70*/  MUFU.TANH R172, R172 ;  /* 0x000000ac00ac7308 */ /* 0x000e220000002400 */
[----:B---3--:R-:W-:Y:S01]  /*6e80*/  FSEL R9, R9, -INF , P6 ;  /* 0xff80000009097808 */ /* 0x008fe20003000000 */
[----:B------:R-:W-:Y:S02]  /*6e90*/  @!P1 VIADD R0, R11, 0x28c40 ;  /* 0x00028c400b009836 */ /* 0x000fe40000000000 */
[-C--:B------:R-:W-:Y:S01]  /*6ea0*/  FMUL.FTZ R28, R28, R10.reuse ;  /* 0x0000000a1c1c7220 */ /* 0x080fe20000410000 */
[-C--:B------:R-:W-:Y:S01]  /*6eb0*/  FMUL.FTZ R29, R29, R10.reuse ;  /* 0x0000000a1d1d7220 */ /* 0x080fe20000410000 */
[-C--:B------:R-:W-:Y:S01]  /*6ec0*/  FMUL.FTZ R32, R32, R10.reuse ;  /* 0x0000000a20207220 */ /* 0x080fe20000410000 */
[-C--:B------:R-:W-:Y:S01]  /*6ed0*/  FMUL.FTZ R33, R33, R10.reuse ;  /* 0x0000000a21217220 */ /* 0x080fe20000410000 */
[----:B------:R-:W-:Y:S01]  /*6ee0*/  @!P1 PRMT R0, RZ, 0x654, R0 ;  /* 0x00000654ff009816 */ /* 0x000fe20000000000 */
[----:B------:R-:W2:Y:S01]  /*6ef0*/  MUFU.TANH R175, R175 ;  /* 0x000000af00af7308 */ /* 0x000ea20000002400 */
[----:B----4-:R-:W-:Y:S01]  /*6f00*/  FSEL R171, R171, -INF , P2 ;  /* 0xff800000abab7808 */ /* 0x010fe20001000000 */
[-C--:B------:R-:W-:Y:S01]  /*6f10*/  FMUL.FTZ R36, R36, R10.reuse ;  /* 0x0000000a24247220 */ /* 0x080fe20000410000 */
[----:B------:R3:W-:Y:S01]  /*6f20*/  @!P1 SYNCS.ARRIVE.TRANS64.RED.A1T0 RZ, [R0+URZ], RZ ;  /* 0x000000ff00ff99a7 */ /* 0x0007e2000810043f */
[----:B------:R-:W-:Y:S01]  /*6f30*/  ISETP.NE.AND P2, PT, R17, RZ, PT ;  /* 0x000000ff1100720c */ /* 0x000fe20003f45270 */
[-C--:B------:R-:W-:Y:S01]  /*6f40*/  FMUL.FTZ R37, R37, R10.reuse ;  /* 0x0000000a25257220 */ /* 0x080fe20000410000 */
[-C--:B------:R-:W-:Y:S01]  /*6f50*/  FMUL.FTZ R40, R40, R10.reuse ;  /* 0x0000000a28287220 */ /* 0x080fe20000410000 */
[-C--:B------:R-:W-:Y:S01]  /*6f60*/  FMUL.FTZ R41, R41, R10.reuse ;  /* 0x0000000a29297220 */ /* 0x080fe20000410000 */
[----:B------:R-:W4:Y:S01]  /*6f70*/  MUFU.EX2 R12, R12 ;  /* 0x0000000c000c7308 */ /* 0x000f220000000800 */
[----:B0-----:R-:W-:Y:S01]  /*6f80*/  FSEL R172, R172, -INF , P3 ;  /* 0xff800000acac7808 */ /* 0x001fe20001800000 */
[----:B------:R-:W-:Y:S01]  /*6f90*/  FMUL.FTZ R44, R44, R10 ;  /* 0x0000000a2c2c7220 */ /* 0x000fe20000410000 */
[----:B---3--:R-:W-:Y:S01]  /*6fa0*/  FMNMX.FTZ R0, R154, R8, !PT ;  /* 0x000000089a007209 */ /* 0x008fe20007810000 */
[-C--:B------:R-:W-:Y:S01]  /*6fb0*/  FMUL.FTZ R45, R45, R10.reuse ;  /* 0x0000000a2d2d7220 */ /* 0x080fe20000410000 */
[-C--:B------:R-:W-:Y:S01]  /*6fc0*/  FMUL.FTZ R48, R48, R10.reuse ;  /* 0x0000000a30307220 */ /* 0x080fe20000410000 */
[----:B------:R-:W-:Y:S01]  /*6fd0*/  FMUL.FTZ R49, R49, R10 ;  /* 0x0000000a31317220 */ /* 0x000fe20000410000 */
[----:B------:R-:W-:Y:S01]  /*6fe0*/  FMNMX.FTZ R0, R155, R0, !PT ;  /* 0x000000009b007209 */ /* 0x000fe20007810000 */
[----:B------:R-:W-:Y:S01]  /*6ff0*/  MUFU.EX2 R180, R157 ;  /* 0x0000009d00b47308 */ /* 0x000fe20000000800 */
[----:B--2---:R-:W-:Y:S01]  /*7000*/  FSEL R175, R175, -INF , P5 ;  /* 0xff800000afaf7808 */ /* 0x004fe20002800000 */
[----:B------:R-:W-:Y:S01]  /*7010*/  FMUL.FTZ R52, R52, R10 ;  /* 0x0000000a34347220 */ /* 0x000fe20000410000 */
[----:B------:R-:W-:Y:S01]  /*7020*/  FMNMX.FTZ R0, R158, R0, !PT ;  /* 0x000000009e007209 */ /* 0x000fe20007810000 */
[-C--:B------:R-:W-:Y:S01]  /*7030*/  FMUL.FTZ R53, R53, R10.reuse ;  /* 0x0000000a35357220 */ /* 0x080fe20000410000 */
[-C--:B------:R-:W-:Y:S01]  /*7040*/  FMUL.FTZ R56, R56, R10.reuse ;  /* 0x0000000a38387220 */ /* 0x080fe20000410000 */
[----:B------:R-:W-:Y:S01]  /*7050*/  FMUL.FTZ R57, R57, R10 ;  /* 0x0000000a39397220 */ /* 0x000fe20000410000 */
[----:B------:R-:W-:Y:S01]  /*7060*/  FMNMX.FTZ R0, R159, R0, !PT ;  /* 0x000000009f007209 */ /* 0x000fe20007810000 */
[----:B------:R-:W0:Y:S01]  /*7070*/  MUFU.EX2 R13, R13 ;  /* 0x0000000d000d7308 */ /* 0x000e220000000800 */
[----:B----4-:R-:W-:Y:S01]  /*7080*/  FADD.FTZ R4, R12, R4 ;  /* 0x000000040c047221 */ /* 0x010fe20000010000 */
[----:B------:R-:W-:Y:S01]  /*7090*/  FMUL.FTZ R60, R60, R10 ;  /* 0x0000000a3c3c7220 */ /* 0x000fe20000410000 */
[----:B------:R-:W-:Y:S01]  /*70a0*/  FMNMX.FTZ R0, R162, R0, !PT ;  /* 0x00000000a2007209 */ /* 0x000fe20007810000 */
[-C--:B------:R-:W-:Y:S01]  /*70b0*/  FMUL.FTZ R61, R61, R10.reuse ;  /* 0x0000000a3d3d7220 */ /* 0x080fe20000410000 */
[-C--:B------:R-:W-:Y:S01]  /*70c0*/  FMUL.FTZ R64, R64, R10.reuse ;  /* 0x0000000a40407220 */ /* 0x080fe20000410000 */
[----:B------:R-:W-:Y:S01]  /*70d0*/  FMUL.FTZ R65, R65, R10 ;  /* 0x0000000a41417220 */ /* 0x000fe20000410000 */
[----:B------:R-:W-:Y:S01]  /*70e0*/  FMNMX.FTZ R0, R163, R0, !PT ;  /* 0x00000000a3007209 */ /* 0x000fe20007810000 */
[----:B------:R-:W2:Y:S01]  /*70f0*/  MUFU.EX2 R14, R14 ;  /* 0x0000000e000e7308 */ /* 0x000ea20000000800 */
[-C--:B------:R-:W-:Y:S01]  /*7100*/  FMUL.FTZ R68, R68, R10.reuse ;  /* 0x0000000a44447220 */ /* 0x080fe20000410000 */
        /* <DEDUP_REMOVED lines=15> */
[----:B--2---:R-:W-:Y:S01]  /*7200*/  FADD.FTZ R4, R14, R4 ;  /* 0x000000040e047221 */ /* 0x004fe20000010000 */
[----:B------:R-:W-:Y:S01]  /*7210*/  FMUL.FTZ R85, R85, R10 ;  /* 0x0000000a55557220 */ /* 0x000fe20000410000 */
[----:B------:R-:W-:Y:S01]  /*7220*/  FMNMX.FTZ R0, R169, R0, !PT ;  /* 0x00000000a9007209 */ /* 0x000fe20007810000 */
[-C--:B------:R-:W-:Y:S01]  /*7230*/  FMUL.FTZ R88, R88, R10.reuse ;  /* 0x0000000a58587220 */ /* 0x080fe20000410000 */
[-C--:B------:R-:W-:Y:S01]  /*7240*/  FMUL.FTZ R89, R89, R10.reuse ;  /* 0x0000000a59597220 */ /* 0x080fe20000410000 */
[----:B------:R-:W-:Y:S01]  /*7250*/  FMUL.FTZ R92, R92, R10 ;  /* 0x0000000a5c5c7220 */ /* 0x000fe20000410000 */
[----:B------:R-:W-:Y:S01]  /*7260*/  FMNMX.FTZ R0, R9, R0, !PT ;  /* 0x0000000009007209 */ /* 0x000fe20007810000 */
[----:B------:R-:W-:Y:S01]  /*7270*/  MUFU.EX2 R181, R161 ;  /* 0x000000a100b57308 */ /* 0x000fe20000000800 */
[----:B---3--:R-:W-:Y:S01]  /*7280*/  FADD.FTZ R4, R15, R4 ;  /* 0x000000040f047221 */ /* 0x008fe20000010000 */
        /* <DEDUP_REMOVED lines=15> */
[-C--:B------:R-:W-:Y:S01]  /*7380*/  FMUL.FTZ R109, R109, R10.reuse ;  /* 0x0000000a6d6d7220 */ /* 0x080fe20000410000 */
[-C--:B------:R-:W-:Y:S01]  /*7390*/  FMUL.FTZ R112, R112, R10.reuse ;  /* 0x0000000a70707220 */ /* 0x080fe20000410000 */
[-C--:B------:R-:W-:Y:S01]  /*73a0*/  FMUL.FTZ R113, R113, R10.reuse ;  /* 0x0000000a71717220 */ /* 0x080fe20000410000 */
[----:B------:R-:W3:Y:S01]  /*73b0*/  SHFL.BFLY PT, R176, R0, 0x2, 0x1f ;  /* 0x0c401f0000b07f89 */ /* 0x000ee200000e0000 */
[-C--:B------:R-:W-:Y:S01]  /*73c0*/  FMUL.FTZ R116, R116, R10.reuse ;  /* 0x0000000a74747220 */ /* 0x080fe20000410000 */
[-C--:B------:R-:W-:Y:S01]  /*73d0*/  FMUL.FTZ R117, R117, R10.reuse ;  /* 0x0000000a75757220 */ /* 0x080fe20000410000 */
[-C--:B------:R-:W-:Y:S01]  /*73e0*/  FMUL.FTZ R120, R120, R10.reuse ;  /* 0x0000000a78787220 */ /* 0x080fe20000410000 */
[----:B------:R-:W-:Y:S01]  /*73f0*/  MUFU.EX2 R179, R165 ;  /* 0x000000a500b37308 */ /* 0x000fe20000000800 */
[----:B--2---:R-:W-:Y:S01]  /*7400*/  FADD.FTZ R4, R21, R4 ;  /* 0x0000000415047221 */ /* 0x004fe20000010000 */
[-C--:B------:R-:W-:Y:S01]  /*7410*/  FMUL.FTZ R121, R121, R10.reuse ;  /* 0x0000000a79797220 */ /* 0x080fe20000410000 */
        /* <DEDUP_REMOVED lines=15> */
[----:B---3--:R-:W-:-:S05]  /*7510*/  FMNMX.FTZ R0, R0, R176, !PT ;  /* 0x000000b000007209 */ /* 0x008fca0007810000 */
[----:B------:R-:W0:Y:S02]  /*7520*/  SHFL.BFLY PT, R176, R0, 0x1, 0x1f ;  /* 0x0c201f0000b07f89 */ /* 0x000e2400000e0000 */
[----:B0-----:R-:W-:-:S04]  /*7530*/  FMNMX.FTZ R0, R0, R176, !PT ;  /* 0x000000b000007209 */ /* 0x001fc80007810000 */
[C---:B------:R-:W-:Y:S01]  /*7540*/  FSETP.NEU.FTZ.AND P3, PT, R0.reuse, -INF , PT ;  /* 0xff8000000000780b */ /* 0x040fe20003f7d000 */
[----:B------:R-:W-:-:S03]  /*7550*/  FMUL.FTZ R177, R0, UR10 ;  /* 0x0000000a00b17c20 */ /* 0x000fc60008410000 */
[----:B------:R-:W-:Y:S02]  /*7560*/  FSEL R176, R0, RZ, P3 ;  /* 0x000000ff00b07208 */ /* 0x000fe40001800000 */
[----:B------:R-:W-:-:S03]  /*7570*/  FSEL R177, R177, RZ, P3 ;  /* 0x000000ffb1b17208 */ /* 0x000fc60001800000 */
[----:B------:R-:W-:Y:S02]  /*7580*/  FADD.FTZ R176, -R176, R8 ;  /* 0x00000008b0b07221 */ /* 0x000fe40000010100 */
[--C-:B------:R-:W-:Y:S01]  /*7590*/  FFMA.FTZ R154, R154, UR10, -R177.reuse ;  /* 0x0000000a9a9a7c23 */ /* 0x100fe200080108b1 */
[--C-:B------:R-:W-:Y:S01]  /*75a0*/  FFMA.FTZ R155, R155, UR10, -R177.reuse ;  /* 0x0000000a9b9b7c23 */ /* 0x100fe200080108b1 */
[----:B------:R-:W-:Y:S01]  /*75b0*/  FMUL.FTZ R8, R176, UR10 ;  /* 0x0000000ab0087c20 */ /* 0x000fe20008410000 */
[----:B------:R-:W-:Y:S02]  /*75c0*/  IMAD.U32 R176, RZ, RZ, UR23 ;  /* 0x00000017ffb07e24 */ /* 0x000fe4000f8e00ff */
[--C-:B------:R-:W-:Y:S01]  /*75d0*/  FFMA.FTZ R158, R158, UR10, -R177.reuse ;  /* 0x0000000a9e9e7c23 */ /* 0x100fe200080108b1 */
[--C-:B------:R-:W-:Y:S01]  /*75e0*/  FFMA.FTZ R159, R159, UR10, -R177.reuse ;  /* 0x0000000a9f9f7c23 */ /* 0x100fe200080108b1 */
[--C-:B------:R-:W-:Y:S01]  /*75f0*/  FFMA.FTZ R178, R162, UR10, -R177.reuse ;  /* 0x0000000aa2b27c23 */ /* 0x100fe200080108b1 */
[----:B------:R-:W-:Y:S01]  /*7600*/  @!P2 IMAD R176, R176, 0x40, R16 ;  /* 0x00000040b0b0a824 */ /* 0x000fe200078e0210 */
[----:B------:R-:W0:Y:S01]  /*7610*/  MUFU.EX2 R8, R8 ;  /* 0x0000000800087308 */ /* 0x000e220000000800 */
[--C-:B------:R-:W-:Y:S01]  /*7620*/  FFMA.FTZ R163, R163, UR10, -R177.reuse ;  /* 0x0000000aa3a37c23 */ /* 0x100fe200080108b1 */
[--C-:B------:R-:W-:Y:S01]  /*7630*/  FFMA.FTZ R166, R166, UR10, -R177.reuse ;  /* 0x0000000aa6a67c23 */ /* 0x100fe200080108b1 */
[--C-:B------:R-:W-:Y:S01]  /*7640*/  FFMA.FTZ R167, R167, UR10, -R177.reuse ;  /* 0x0000000aa7a77c23 */ /* 0x100fe200080108b1 */
[----:B------:R-:W-:Y:S01]  /*7650*/  @!P2 LEA R176, R176, UR46, 0x2 ;  /* 0x0000002eb0b0ac11 */ /* 0x000fe2000f8e10ff */
[--C-:B------:R-:W-:Y:S01]  /*7660*/  FFMA.FTZ R170, R170, UR10, -R177.reuse ;  /* 0x0000000aaaaa7c23 */ /* 0x100fe200080108b1 */
[--C-:B------:R-:W-:Y:S01]  /*7670*/  FFMA.FTZ R168, R168, UR10, -R177.reuse ;  /* 0x0000000aa8a87c23 */ /* 0x100fe200080108b1 */
[--C-:B------:R-:W-:Y:S01]  /*7680*/  FFMA.FTZ R9, R9, UR10, -R177.reuse ;  /* 0x0000000a09097c23 */ /* 0x100fe200080108b1 */
[----:B------:R-:W-:Y:S01]  /*7690*/  MUFU.EX2 R155, R155 ;  /* 0x0000009b009b7308 */ /* 0x000fe20000000800 */
[----:B------:R-:W-:Y:S01]  /*76a0*/  @!P2 STS [R176+0x28800], R10 ;  /* 0x0288000ab000a388 */ /* 0x000fe20000000800 */
[--C-:B------:R-:W-:Y:S01]  /*76b0*/  FFMA.FTZ R171, R171, UR10, -R177.reuse ;  /* 0x0000000aabab7c23 */ /* 0x100fe200080108b1 */
[--C-:B------:R-:W-:Y:S01]  /*76c0*/  FFMA.FTZ R172, R172, UR10, -R177.reuse ;  /* 0x0000000aacac7c23 */ /* 0x100fe200080108b1 */
[--C-:B------:R-:W-:Y:S01]  /*76d0*/  FFMA.FTZ R174, R174, UR10, -R177.reuse ;  /* 0x0000000aaeae7c23 */ /* 0x100fe200080108b1 */
[----:B------:R-:W-:-:S03]  /*76e0*/  FFMA.FTZ R175, R175, UR10, -R177 ;  /* 0x0000000aafaf7c23 */ /* 0x000fc600080108b1 */
[----:B------:R-:W-:Y:S01]  /*76f0*/  MUFU.EX2 R157, R178 ;  /* 0x000000b2009d7308 */ /* 0x000fe20000000800 */
[----:B0-----:R0:W-:Y:S01]  /*7700*/  @!P2 STS [R176+0x28820], R8 ;  /* 0x02882008b000a388 */ /* 0x0011e20000000800 */
        /* <DEDUP_REMOVED lines=14> */
[----:B0-----:R-:W0:Y:S01]  /*77f0*/  MUFU.EX2 R176, R153 ;  /* 0x0000009900b07308 */ /* 0x001e220000000800 */
[----:B--2---:R-:W-:Y:S01]  /*7800*/  FFMA.FTZ R156, R169, UR10, -R177 ;  /* 0x0000000aa99c7c23 */ /* 0x004fe200080108b1 */
[-C--:B------:R-:W-:Y:S01]  /*7810*/  FMUL.FTZ R51, R51, R8.reuse ;  /* 0x0000000833337220 */ /* 0x080fe20000410000 */
[-C--:B------:R-:W-:Y:S01]  /*7820*/  FMUL.FTZ R54, R54, R8.reuse ;  /* 0x0000000836367220 */ /* 0x080fe20000410000 */
[-C--:B------:R-:W-:Y:S01]  /*7830*/  FMUL.FTZ R55, R55, R8.reuse ;  /* 0x0000000837377220 */ /* 0x080fe20000410000 */
[-C--:B------:R-:W-:Y:S01]  /*7840*/  FMUL.FTZ R58, R58, R8.reuse ;  /* 0x000000083a3a7220 */ /* 0x080fe20000410000 */
[-C--:B------:R-:W-:Y:S01]  /*7850*/  FMUL.FTZ R59, R59, R8.reuse ;  /* 0x000000083b3b7220 */ /* 0x080fe20000410000 */
[-C--:B------:R-:W-:Y:S01]  /*7860*/  FMUL.FTZ R62, R62, R8.reuse ;  /* 0x000000083e3e7220 */ /* 0x080fe20000410000 */
[----:B------:R2:W3:Y:S01]  /*7870*/  MUFU.EX2 R153, R154 ;  /* 0x0000009a00997308 */ /* 0x0004e20000000800 */
[-C--:B------:R-:W-:Y:S01]  /*7880*/  FMUL.FTZ R63, R63, R8.reuse ;  /* 0x000000083f3f7220 */ /* 0x080fe20000410000 */
[-C--:B------:R-:W-:Y:S01]  /*7890*/  FMUL.FTZ R66, R66, R8.reuse ;  /* 0x0000000842427220 */ /* 0x080fe20000410000 */
[-C--:B------:R-:W-:Y:S01]  /*78a0*/  FMUL.FTZ R67, R67, R8.reuse ;  /* 0x0000000843437220 */ /* 0x080fe20000410000 */
[-C--:B------:R-:W-:Y:S01]  /*78b0*/  FMUL.FTZ R70, R70, R8.reuse ;  /* 0x0000000846467220 */ /* 0x080fe20000410000 */
[-C--:B------:R-:W-:Y:S01]  /*78c0*/  FMUL.FTZ R71, R71, R8.reuse ;  /* 0x0000000847477220 */ /* 0x080fe20000410000 */
[-C--:B------:R-:W-:Y:S01]  /*78d0*/  FMUL.FTZ R74, R74, R8.reuse ;  /* 0x000000084a4a7220 */ /* 0x080fe20000410000 */
[----:B------:R-:W-:Y:S01]  /*78e0*/  FMUL.FTZ R75, R75, R8 ;  /* 0x000000084b4b7220 */ /* 0x000fe20000410000 */
[----:B------:R-:W4:Y:S01]  /*78f0*/  MUFU.EX2 R177, R160 ;  /* 0x000000a000b17308 */ /* 0x000f220000000800 */
[----:B0-----:R-:W-:Y:S01]  /*7900*/  FADD.FTZ R4, R176, R4 ;  /* 0x00000004b0047221 */ /* 0x001fe20000010000 */
[----:B--2---:R-:W-:Y:S01]  /*7910*/  F2FP.BF16.F32.PACK_AB R154, R13, R12 ;  /* 0x0000000c0d9a723e */ /* 0x004fe200000010ff */
[-C--:B------:R-:W-:Y:S01]  /*7920*/  FMUL.FTZ R78, R78, R8.reuse ;  /* 0x000000084e4e7220 */ /* 0x080fe20000410000 */
[----:B------:R-:W-:Y:S01]  /*7930*/  FMUL.FTZ R79, R79, R8 ;  /* 0x000000084f4f7220 */ /* 0x000fe20000410000 */
[----:B------:R-:W-:Y:S01]  /*7940*/  FADD.FTZ R4, R162, R4 ;  /* 0x00000004a2047221 */ /* 0x000fe20000010000 */
[----:B------:R-:W-:Y:S01]  /*7950*/  F2FP.BF16.F32.PACK_AB R162, R180, R162 ;  /* 0x000000a2b4a2723e */ /* 0x000fe200000010ff */
[-C--:B------:R-:W-:Y:S01]  /*7960*/  FMUL.FTZ R82, R82, R8.reuse ;  /* 0x0000000852527220 */ /* 0x080fe20000410000 */
[----:B------:R-:W-:Y:S01]  /*7970*/  MUFU.EX2 R160, R163 ;  /* 0x000000a300a07308 */ /* 0x000fe20000000800 */
[----:B---3--:R-:W-:Y:S01]  /*7980*/  FFMA.FTZ R5, R8, R5, R153 ;  /* 0x0000000508057223 */ /* 0x008fe20000010099 */
[----:B------:R-:W-:Y:S01]  /*7990*/  F2FP.BF16.F32.PACK_AB R153, R155, R153 ;  /* 0x000000999b99723e */ /* 0x000fe200000010ff */
[----:B------:R-:W-:Y:S01]  /*79a0*/  FADD.FTZ R4, R180, R4 ;  /* 0x00000004b4047221 */ /* 0x000fe20000010000 */
[-C--:B------:R-:W-:Y:S01]  /*79b0*/  FMUL.FTZ R83, R83, R8.reuse ;  /* 0x0000000853537220 */ /* 0x080fe20000410000 */
[----:B------:R-:W-:Y:S01]  /*79c0*/  FADD.FTZ R5, R155, R5 ;  /* 0x000000059b057221 */ /* 0x000fe20000010000 */
[-C--:B------:R-:W-:Y:S01]  /*79d0*/  FMUL.FTZ R86, R86, R8.reuse ;  /* 0x0000000856567220 */ /* 0x080fe20000410000 */
[-C--:B------:R-:W-:Y:S01]  /*79e0*/  FMUL.FTZ R87, R87, R8.reuse ;  /* 0x0000000857577220 */ /* 0x080fe20000410000 */
[----:B------:R-:W0:Y:S01]  /*79f0*/  MUFU.EX2 R155, R158 ;  /* 0x0000009e009b7308 */ /* 0x000e220000000800 */
[----:B----4-:R-:W-:Y:S01]  /*7a00*/  FADD.FTZ R4, R177, R4 ;  /* 0x00000004b1047221 */ /* 0x010fe20000010000 */
[-C--:B------:R-:W-:Y:S01]  /*7a10*/  FMUL.FTZ R90, R90, R8.reuse ;  /* 0x000000085a5a7220 */ /* 0x080fe20000410000 */
[-C--:B------:R-:W-:Y:S01]  /*7a20*/  FMUL.FTZ R91, R91, R8.reuse ;  /* 0x000000085b5b7220 */ /* 0x080fe20000410000 */
[-C--:B------:R-:W-:Y:S01]  /*7a30*/  FMUL.FTZ R94, R94, R8.reuse ;  /* 0x000000085e5e7220 */ /* 0x080fe20000410000 */
[----:B------:R-:W-:Y:S01]  /*7a40*/  FADD.FTZ R4, R181, R4 ;  /* 0x00000004b5047221 */ /* 0x000fe20000010000 */
        /* <DEDUP_REMOVED lines=21> */
[----:B------:R-:W-:Y:S01]  /*7ba0*/  BAR.SYNC.DEFER_BLOCKING 0xf, 0x100 ;  /* 0x03c4000000007b1d */ /* 0x000fe20000010000 */
[----:B------:R-:W-:Y:S01]  /*7bb0*/  F2FP.BF16.F32.PACK_AB R158, R21, R20 ;  /* 0x00000014159e723e */ /* 0x000fe200000010ff */
[----:B------:R-:W-:Y:S01]  /*7bc0*/  FADD.FTZ R5, R157, R5 ;  /* 0x000000059d057221 */ /* 0x000fe20000010000 */
[----:B------:R-:W-:Y:S01]  /*7bd0*/  F2FP.BF16.F32.PACK_AB R157, R160, R157 ;  /* 0x0000009da09d723e */ /* 0x000fe200000010ff */
[-C--:B------:R-:W-:Y:S01]  /*7be0*/  FMUL.FTZ R126, R126, R8.reuse ;  /* 0x000000087e7e7220 */ /* 0x080fe20000410000 */
[-C--:B------:R-:W-:Y:S01]  /*7bf0*/  FMUL.FTZ R127, R127, R8.reuse ;  /* 0x000000087f7f7220 */ /* 0x080fe20000410000 */
[----:B------:R-:W2:Y:S01]  /*7c00*/  MUFU.EX2 R161, R170 ;  /* 0x000000aa00a17308 */ /* 0x000ea20000000800 */
[----:B------:R-:W-:Y:S01]  /*7c10*/  FADD.FTZ R5, R160, R5 ;  /* 0x00000005a0057221 */ /* 0x000fe20000010000 */
[----:B------:R-:W-:Y:S01]  /*7c20*/  F2FP.BF16.F32.PACK_AB R160, R176, R173 ;  /* 0x000000adb0a0723e */ /* 0x000fe200000010ff */
[-C--:B------:R-:W-:Y:S01]  /*7c30*/  FMUL.FTZ R130, R130, R8.reuse ;  /* 0x0000000882827220 */ /* 0x080fe20000410000 */
[-C--:B------:R-:W-:Y:S01]  /*7c40*/  FMUL.FTZ R131, R131, R8.reuse ;  /* 0x0000000883837220 */ /* 0x080fe20000410000 */
[----:B---3--:R-:W-:Y:S01]  /*7c50*/  FADD.FTZ R5, R159, R5 ;  /* 0x000000059f057221 */ /* 0x008fe20000010000 */
        /* <DEDUP_REMOVED lines=10> */
[----:B------:R0:W4:Y:S01]  /*7d00*/  MUFU.EX2 R163, R156 ;  /* 0x0000009c00a37308 */ /* 0x0001220000000800 */
[----:B--2---:R-:W-:Y:S01]  /*7d10*/  FADD.FTZ R5, R161, R5 ;  /* 0x00000005a1057221 */ /* 0x004fe20000010000 */
[----:B------:R2:W-:Y:S01]  /*7d20*/  STSM.16.M88.4 [R19+0x26800], R152 ;  /* 0x0268009813007844 */ /* 0x0005e20000000200 */
[-C--:B------:R-:W-:Y:S01]  /*7d30*/  FMUL.FTZ R147, R147, R8.reuse ;  /* 0x0000000893937220 */ /* 0x080fe20000410000 */
[-C--:B------:R-:W-:Y:S01]  /*7d40*/  FMUL.FTZ R150, R150, R8.reuse ;  /* 0x0000000896967220 */ /* 0x080fe20000410000 */
[----:B------:R-:W-:-:S03]  /*7d50*/  FMUL.FTZ R151, R151, R8 ;  /* 0x0000000897977220 */ /* 0x000fc60000410000 */
[----:B------:R-:W5:Y:S01]  /*7d60*/  MUFU.EX2 R9, R9 ;  /* 0x0000000900097308 */ /* 0x000f620000000800 */
[C---:B---3--:R-:W-:Y:S01]  /*7d70*/  FADD.FTZ R5, R168.reuse, R5 ;  /* 0x00000005a8057221 */ /* 0x048fe20000010000 */
[----:B0-----:R-:W-:Y:S02]  /*7d80*/  F2FP.BF16.F32.PACK_AB R156, R15, R14 ;  /* 0x0000000e0f9c723e */ /* 0x001fe400000010ff */
[----:B------:R-:W-:-:S03]  /*7d90*/  F2FP.BF16.F32.PACK_AB R161, R168, R161 ;  /* 0x000000a1a8a1723e */ /* 0x000fc600000010ff */
[----:B------:R2:W-:Y:S01]  /*7da0*/  STSM.16.M88.4 [R184], R156 ;  /* 0x0000009cb8007844 */ /* 0x0005e20000000200 */
[----:B------:R-:W0:Y:S01]  /*7db0*/  MUFU.EX2 R165, R171 ;  /* 0x000000ab00a57308 */ /* 0x000e220000000800 */
[----:B----4-:R-:W-:-:S07]  /*7dc0*/  FADD.FTZ R5, R163, R5 ;  /* 0x00000005a3057221 */ /* 0x010fce0000010000 */
[----:B------:R-:W3:Y:S01]  /*7dd0*/  MUFU.EX2 R172, R172 ;  /* 0x000000ac00ac7308 */ /* 0x000ee20000000800 */
[C---:B-----5:R-:W-:Y:S01]  /*7de0*/  FADD.FTZ R5, R9.reuse, R5 ;  /* 0x0000000509057221 */ /* 0x060fe20000010000 */
[----:B------:R-:W-:-:S05]  /*7df0*/  F2FP.BF16.F32.PACK_AB R163, R9, R163 ;  /* 0x000000a309a3723e */ /* 0x000fca00000010ff */
[----:B------:R2:W-:Y:S01]  /*7e00*/  STSM.16.M88.4 [R22], R160 ;  /* 0x000000a016007844 */ /* 0x0005e20000000200 */
[----:B------:R-:W4:Y:S01]  /*7e10*/  MUFU.EX2 R167, R174 ;  /* 0x000000ae00a77308 */ /* 0x000f220000000800 */
[----:B0-----:R-:W-:-:S07]  /*7e20*/  FADD.FTZ R5, R165, R5 ;  /* 0x00000005a5057221 */ /* 0x001fce0000010000 */
[----:B------:R0:W5:Y:S01]  /*7e30*/  MUFU.EX2 R169, R164 ;  /* 0x000000a400a97308 */ /* 0x0001620000000800 */
[C---:B---3--:R-:W-:Y:S01]  /*7e40*/  FADD.FTZ R5, R172.reuse, R5 ;  /* 0x00000005ac057221 */ /* 0x048fe20000010000 */
[----:B------:R-:W-:-:S06]  /*7e50*/  F2FP.BF16.F32.PACK_AB R165, R172, R165 ;  /* 0x000000a5aca5723e */ /* 0x000fcc00000010ff */
[----:B------:R-:W3:Y:S01]  /*7e60*/  MUFU.EX2 R175, R175 ;  /* 0x000000af00af7308 */ /* 0x000ee20000000800 */
[----:B----4-:R-:W-:Y:S01]  /*7e70*/  FADD.FTZ R5, R167, R5 ;  /* 0x00000005a7057221 */ /* 0x010fe20000010000 */
[----:B0-----:R-:W-:Y:S02]  /*7e80*/  F2FP.BF16.F32.PACK_AB R164, R181, R177 ;  /* 0x000000b1b5a4723e */ /* 0x001fe400000010ff */
[----:B-----5:R-:W-:Y:S01]  /*7e90*/  F2FP.BF16.F32.PACK_AB R166, R179, R169 ;  /* 0x000000a9b3a6723e */ /* 0x020fe200000010ff */
[----:B------:R-:W-:-:S04]  /*7ea0*/  FADD.FTZ R4, R169, R4 ;  /* 0x00000004a9047221 */ /* 0x000fc80000010000 */
[----:B------:R-:W-:Y:S01]  /*7eb0*/  FADD.FTZ R4, R179, R4 ;  /* 0x00000004b3047221 */ /* 0x000fe20000010000 */
[C---:B---3--:R-:W-:Y:S01]  /*7ec0*/  F2FP.BF16.F32.PACK_AB R167, R175.reuse, R167 ;  /* 0x000000a7afa7723e */ /* 0x048fe200000010ff */
[----:B------:R-:W-:-:S04]  /*7ed0*/  FADD.FTZ R5, R175, R5 ;  /* 0x00000005af057221 */ /* 0x000fc80000010000 */
[----:B------:R2:W-:Y:S01]  /*7ee0*/  STSM.16.M88.4 [R23], R164 ;  /* 0x000000a417007844 */ /* 0x0005e20000000200 */
[----:B------:R-:W-:Y:S05]  /*7ef0*/  @!P0 BRA `(.L_x_7603) ;  /* 0x0000000000048947 */ /* 0x000fea0003800000 */
[----:B------:R-:W-:Y:S01]  /*7f00*/  BPT.TRAP 0x1 ;  /* 0x000000040000795c */ /* 0x000fe20000300000 */
.L_x_7603:
[----:B------:R0:W3:Y:S01]  /*7f10*/  SYNCS.PHASECHK.TRANS64.TRYWAIT P2, [UR25+0x28c50], R7 ;  /* 0x028c5007ff0075a7 */ /* 0x0000e20008040159 */
[----:B------:R-:W-:Y:S05]  /*7f20*/  @!P0 BRA `(.L_x_7604) ;  /* 0x0000000000048947 */ /* 0x000fea0003800000 */
[----:B------:R-:W-:Y:S01]  /*7f30*/  BPT.TRAP 0x1 ;  /* 0x000000040000795c */ /* 0x000fe20000300000 */
.L_x_7604:
[----:B---3--:R-:W-:Y:S05]  /*7f40*/  @P2 BRA `(.L_x_7605) ;  /* 0x0000000000082947 */ /* 0x008fea0003800000 */
[----:B------:R-:W3:Y:S02]  /*7f50*/  SYNCS.PHASECHK.TRANS64.TRYWAIT P2, [UR25+0x28c50], R7 ;  /* 0x028c5007ff0075a7 */ /* 0x000ee40008040159 */
[----:B---3--:R-:W-:Y:S05]  /*7f60*/  @!P2 BRA `(.L_x_7606) ;  /* 0x000000f00074a947 */ /* 0x008fea0003800000 */
.L_x_7605:
[----:B------:R-:W-:Y:S01]  /*7f70*/  ULEA UR11, UR37, UR50, 0xc ;  /* 0x00000032250b7291 */ /* 0x000fe2000f8e603f */
[----:B------:R-:W-:Y:S01]  /*7f80*/  WARPGROUP.ARRIVE ;  /* 0x00000000000079c5 */ /* 0x000fe20000000000 */
[----:B------:R-:W-:Y:S01]  /*7f90*/  UMOV UR7, 0x40000040 ;  /* 0x4000004000077882 */ /* 0x000fe20000000000 */
[----:B------:R-:W-:Y:S01]  /*7fa0*/  UISETP.GT.AND UP1, UPT, UR21, UR20, UPT ;  /* 0x000000141500728c */ /* 0x000fe2000bf24270 */
[----:B---3--:R-:W-:Y:S01]  /*7fb0*/  @!P1 VIADD R11, R11, 0x28c60 ;  /* 0x00028c600b0b9836 */ /* 0x008fe20000000000 */
        /* <DEDUP_REMOVED lines=36> */
[----:B------:R-:W-:Y:S05]  /*8200*/  @P2 BRA `(.L_x_7607) ;  /* 0xffffffdc00602947 */ /* 0x000fea000383ffff */
.L_x_7598:
        /* <DEDUP_REMOVED lines=8> */
.L_x_7617:
[----:B------:R-:W-:-:S04]  /*8290*/  UIADD3 UR37, UR22, 0x1, URZ ;  /* 0x0000000116257890 */ /* 0x000fc8000fffe03f */
[----:B------:R-:W-:-:S04]  /*82a0*/  UISETP.NE.AND UP0, UPT, UR37, 0x2, UPT ;  /* 0x000000022500788c */ /* 0x000fc8000bf05270 */
[----:B------:R-:W-:Y:S02]  /*82b0*/  USEL UR6, URZ, 0x1, UP0 ;  /* 0x000000013f067887 */ /* 0x000fe40008000000 */
[----:B------:R-:W-:Y:S02]  /*82c0*/  USEL UR37, UR37, URZ, UP0 ;  /* 0x0000003f25257287 */ /* 0x000fe40008000000 */
[----:B------:R-:W-:Y:S01]  /*82d0*/  ULOP3.LUT UR38, UR38, UR6, URZ, 0x3c, !UPT ;  /* 0x0000000626267292 */ /* 0x000fe2000f8e3c3f */
[----:B------:R-:W-:Y:S11]  /*82e0*/  @!P0 BRA `(.L_x_7609) ;  /* 0x0000000000048947 */ /* 0x000ff60003800000 */
[----:B------:R-:W-:Y:S01]  /*82f0*/  BPT.TRAP 0x1 ;  /* 0x000000040000795c */ /* 0x000fe20000300000 */
.L_x_7609:
[----:B------:R-:W-:Y:S01]  /*8300*/  ULEA UR24, UR37, UR46, 0x3 ;  /* 0x0000002e25187291 */ /* 0x000fe2000f8e183f */
[----:B01----:R-:W-:-:S05]  /*8310*/  IMAD.U32 R7, RZ, RZ, UR38 ;  /* 0x00000026ff077e24 */ /* 0x003fca000f8e00ff */
[----:B------:R-:W-:-:S04]  /*8320*/  SHF.L.U32 R7, R7, 0x1f, RZ ;  /* 0x0000001f07077819 */ /* 0x000fc800000006ff */
[----:B------:R0:W1:Y:S01]  /*8330*/  SYNCS.PHASECHK.TRANS64.TRYWAIT P2, [UR24+0x28c30], R7 ;  /* 0x028c3007ff0075a7 */ /* 0x0000620008040158 */
[----:B------:R-:W-:Y:S05]  /*8340*/  @!P0 BRA `(.L_x_7610) ;  /* 0x0000000000048947 */ /* 0x000fea0003800000 */
[----:B------:R-:W-:Y:S01]  /*8350*/  BPT.TRAP 0x1 ;  /* 0x000000040000795c */ /* 0x000fe20000300000 */
.L_x_7610:
[----:B-1----:R-:W-:Y:S05]  /*8360*/  @P2 BRA `(.L_x_7611) ;  /* 0x0000000000082947 */ /* 0x002fea0003800000 */
[----:B------:R-:W1:Y:S02]  /*8370*/  SYNCS.PHASECHK.TRANS64.TRYWAIT P2, [UR24+0x28c30], R7 ;  /* 0x028c3007ff0075a7 */ /* 0x000e640008040158 */
[----:B-1----:R-:W-:Y:S05]  /*8380*/  @!P2 BRA `(.L_x_7612) ;  /* 0x000000ec0080a947 */ /* 0x002fea0003800000 */
.L_x_7611:
[----:B------:R-:W-:Y:S01]  /*8390*/  R2UR UR18, R3 ;  /* 0x00000000031272ca */ /* 0x000fe200000e0000 */
[----:B--2---:R-:W-:Y:S01]  /*83a0*/  WARPGROUP.ARRIVE ;  /* 0x00000000000079c5 */ /* 0x004fe20000000000 */
        /* <DEDUP_REMOVED lines=21> */
[----:B-1----:R-:W-:Y:S01]  /*8500*/  FMUL.FTZ R0, R152, UR23 ;  /* 0x0000001798007c20 */ /* 0x002fe20008410000 */
[----:B------:R-:W-:Y:S01]  /*8510*/  FMUL.FTZ R10, R153, UR23 ;  /* 0x00000017990a7c20 */ /* 0x000fe20008410000 */
[----:B---3--:R-:W-:Y:S01]  /*8520*/  FMUL.FTZ R11, R156, UR23 ;  /* 0x000000179c0b7c20 */ /* 0x008fe20008410000 */
        /* <DEDUP_REMOVED lines=365> */
.L_x_7613:
[----:B------:R1:W2:Y:S01]  /*9c00*/  SYNCS.PHASECHK.TRANS64.TRYWAIT P2, [UR24+0x28c50], R7 ;  /* 0x028c5007ff0075a7 */ /* 0x0002a20008040158 */
[----:B------:R-:W-:Y:S05]  /*9c10*/  @!P0 BRA `(.L_x_7614) ;  /* 0x0000000000048947 */ /* 0x000fea0003800000 */
[----:B------:R-:W-:Y:S01]  /*9c20*/  BPT.TRAP 0x1 ;  /* 0x000000040000795c */ /* 0x000fe20000300000 */
.L_x_7614:
[----:B--2---:R-:W-:Y:S05]  /*9c30*/  @P2 BRA `(.L_x_7615) ;  /* 0x0000000000082947 */ /* 0x004fea0003800000 */
[----:B------:R-:W2:Y:S02]  /*9c40*/  SYNCS.PHASECHK.TRANS64.TRYWAIT P2, [UR24+0x28c50], R7 ;  /* 0x028c5007ff0075a7 */ /* 0x000ea40008040158 */
[----:B--2---:R-:W-:Y:S05]  /*9c50*/  @!P2 BRA `(.L_x_7616) ;  /* 0x000000d40064a947 */ /* 0x004fea0003800000 */
.L_x_7615:
        /* <DEDUP_REMOVED lines=42> */
.L_x_7608:
[----:B------:R-:W4:Y:S01]  /*9f00*/  SHFL.BFLY PT, R3, R4, 0x2, 0x1f ;  /* 0x0c401f0004037f89 */ /* 0x000f2200000e0000 */
[----:B------:R-:W-:Y:S08]  /*9f10*/  BAR.ARV 0x8, 0x100 ;  /* 0x0204000000007b1d */ /* 0x000ff00000002000 */
[----:B------:R-:W-:Y:S01]  /*9f20*/  BAR.SYNC.DEFER_BLOCKING 0xf, 0x100 ;  /* 0x03c4000000007b1d */ /* 0x000fe20000010000 */
[----:B------:R-:W-:Y:S01]  /*9f30*/  ISETP.NE.AND P2, PT, R17, RZ, PT ;  /* 0x000000ff1100720c */ /* 0x000fe20003f45270 */
[----:B------:R-:W-:Y:S01]  /*9f40*/  IMAD.MOV.U32 R13, RZ, RZ, -0x800000 ;  /* 0xff800000ff0d7424 */ /* 0x000fe200078e00ff */
[----:B------:R-:W-:Y:S01]  /*9f50*/  UIADD3 UR47, UR47, 0x1, URZ ;  /* 0x000000012f2f7890 */ /* 0x000fe2000fffe03f */
[----:B------:R-:W-:-:S02]  /*9f60*/  IMAD.MOV.U32 R12, RZ, RZ, -0x800000 ;  /* 0xff800000ff0c7424 */ /* 0x000fc400078e00ff */
[----:B------:R-:W5:Y:S01]  /*9f70*/  SHFL.BFLY PT, R10, R5, 0x2, 0x1f ;  /* 0x0c401f00050a7f89 */ /* 0x000f6200000e0000 */
[----:B----4-:R-:W-:Y:S01]  /*9f80*/  FADD.FTZ R3, R3, R4 ;  /* 0x0000000403037221 */ /* 0x010fe20000010000 */
[----:B------:R-:W-:-:S04]  /*9f90*/  IMAD.MOV.U32 R4, RZ, RZ, RZ ;  /* 0x000000ffff047224 */ /* 0x000fc800078e00ff */
[----:B------:R-:W4:Y:S01]  /*9fa0*/  SHFL.BFLY PT, R8, R3, 0x1, 0x1f ;  /* 0x0c201f0003087f89 */ /* 0x000f2200000e0000 */
[----:B-----5:R-:W-:Y:S01]  /*9fb0*/  FADD.FTZ R10, R10, R5 ;  /* 0x000000050a0a7221 */ /* 0x020fe20000010000 */
[----:B------:R-:W-:-:S04]  /*9fc0*/  IMAD.U32 R5, RZ, RZ, UR10 ;  /* 0x0000000aff057e24 */ /* 0x000fc8000f8e00ff */
[----:B01----:R-:W0:Y:S01]  /*9fd0*/  SHFL.BFLY PT, R7, R10, 0x1, 0x1f ;  /* 0x0c201f000a077f89 */ /* 0x003e2200000e0000 */
[----:B----4-:R-:W-:Y:S01]  /*9fe0*/  FADD.FTZ R9, R3, R8 ;  /* 0x0000000803097221 */ /* 0x010fe20000010000 */
        /* <DEDUP_REMOVED lines=82> */
[----:B----4-:R-:W-:Y:S01]  /*a510*/  IMAD.U32 R4, RZ, RZ, UR10 ;  /* 0x0000000aff047e24 */ /* 0x010fe2000f8e00ff */
        /* <DEDUP_REMOVED lines=72> */
.L_x_7578:
        /* <DEDUP_REMOVED lines=12> */
[----:B------:R-:W4:Y:S01]  /*aa60*/  LDL R0, [R1+0x54] ;  /* 0x0000540001007983 */ /* 0x000f220000100800 */
        /* <DEDUP_REMOVED lines=8> */
[----:B---3--:R-:W-:Y:S01]  /*aaf0*/  F2FP.BF16.F32.PACK_AB R11, R39, R38 ;  /* 0x00000026270b723e */ /* 0x008fe200000010ff */
[----:B------:R-:W-:Y:S01]  /*ab00*/  UMOV UR10, UR46 ;  /* 0x0000002e000a7c82 */ /* 0x000fe20008000000 */
[----:B0-----:R-:W-:Y:S01]  /*ab10*/  UMOV UR11, UR4 ;  /* 0x00000004000b7c82 */ /* 0x001fe20008000000 */
[----:B------:R-:W-:Y:S01]  /*ab20*/  ULDC UR4, c[0x0][0xad4] ;  /* 0x0002b50000047ab9 */ /* 0x000fe20000000800 */
[----:B------:R-:W-:-:S02]  /*ab30*/  IMAD.U32 R14, RZ, RZ, UR10 ;  /* 0x0000000aff0e7e24 */ /* 0x000fc4000f8e00ff */
[----:B------:R-:W-:Y:S01]  /*ab40*/  IMAD.U32 R15, RZ, RZ, UR11 ;  /* 0x0000000bff0f7e24 */ /* 0x000fe2000f8e00ff */
[----:B------:R-:W-:Y:S02]  /*ab50*/  ULDC.64 UR10, c[0x0][0xc08] ;  /* 0x00030200000a7ab9 */ /* 0x000fe40000000a00 */
[----:B------:R-:W-:-:S04]  /*ab60*/  UISETP.NE.U32.AND UP0, UPT, UR10, URZ, UPT ;  /* 0x0000003f0a00728c */ /* 0x000fc8000bf05070 */
[----:B------:R-:W-:Y:S01]  /*ab70*/  UISETP.NE.AND.EX UP0, UPT, UR11, URZ, UPT, UP0 ;  /* 0x0000003f0b00728c */ /* 0x000fe2000bf05300 */
[----:B------:R-:W-:Y:S05]  /*ab80*/  BAR.SYNC.DEFER_BLOCKING 0x1, 0x100 ;  /* 0x0044000000007b1d */ /* 0x000fea0000010000 */
[----:B------:R-:W-:-:S05]  /*ab90*/  PLOP3.LUT P1, PT, PT, PT, UP0, 0x80, 0x0 ;  /* 0x000000000000781c */ /* 0x000fca0003f2f008 */
[----:B------:R-:W-:-:S04]  /*aba0*/  @UP0 ULEA UR10, UP1, UR45, UR10, 0x2 ;  /* 0x0000000a2d0a0291 */ /* 0x000fc8000f82103f */
[----:B------:R-:W-:Y:S01]  /*abb0*/  @UP0 ULEA.HI.X UR11, UR45, UR11, UR44, 0x2, UP1 ;  /* 0x0000000b2d0b0291 */ /* 0x000fe200088f142c */
[----:B----4-:R-:W-:-:S03]  /*abc0*/  IMAD.WIDE R20, R0, 0x2, R14 ;  /* 0x0000000200147825 */ /* 0x010fc600078e020e */
        /* <DEDUP_REMOVED lines=172> */
[----:B0-----:R-:W-:Y:S02]  /*b690*/  IMAD.U32 R4, RZ, RZ, UR10 ;  /* 0x0000000aff047e24 */ /* 0x001fe4000f8e00ff */
[----:B------:R-:W-:Y:S01]  /*b6a0*/  IMAD.U32 R5, RZ, RZ, UR11 ;  /* 0x0000000bff057e24 */ /* 0x000fe2000f8e00ff */
[----:B------:R-:W-:Y:S06]  /*b6b0*/  BAR.SYNC.DEFER_BLOCKING 0x1, 0x100 ;  /* 0x0044000000007b1d */ /* 0x000fec0000010000 */
[----:B------:R0:W3:Y:S02]  /*b6c0*/  @P1 LDG.E R3, desc[UR40][R4.64] ;  /* 0x0000002804031981 */ /* 0x0000e4000c1e1900 */
[----:B0-----:R-:W-:-:S02]  /*b6d0*/  IMAD.U32 R4, RZ, RZ, UR12 ;  /* 0x0000000cff047e24 */ /* 0x001fc4000f8e00ff */
[----:B------:R-:W-:-:S05]  /*b6e0*/  IMAD.U32 R5, RZ, RZ, UR13 ;  /* 0x0000000dff057e24 */ /* 0x000fca000f8e00ff */
[----:B------:R0:W5:Y:S01]  /*b6f0*/  @P0 LDG.E R0, desc[UR40][R4.64] ;  /* 0x0000002804000981 */ /* 0x000162000c1e1900 */
[----:B------:R-:W-:Y:S01]  /*b700*/  UISETP.NE.AND UP0, UPT, UR9, URZ, UPT ;  /* 0x0000003f0900728c */ /* 0x000fe2000bf05270 */
[----:B------:R-:W-:Y:S01]  /*b710*/  ULDC UR8, c[0x0][0xa88] ;  /* 0x0002a20000087ab9 */ /* 0x000fe20000000800 */
[----:B------:R-:W-:Y:S02]  /*b720*/  ULOP3.LUT UR43, UR43, 0xff, URZ, 0xc0, !UPT ;  /* 0x000000ff2b2b7892 */ /* 0x000fe4000f8ec03f */
[----:B------:R-:W-:Y:S01]  /*b730*/  USEL UR10, UR9, UR4, UP0 ;  /* 0x00000004090a7287 */ /* 0x000fe20008000000 */
[----:B---3--:R-:W-:Y:S01]  /*b740*/  @P1 R2UR UR8, R3 ;  /* 0x00000000030812ca */ /* 0x008fe200000e0000 */
[----:B0-----:R-:W-:-:S14]  /*b750*/  @P1 BRA `(.L_x_7620) ;  /* 0x0000000000281947 */ /* 0x001fdc0003800000 */
        /* <DEDUP_REMOVED lines=10> */
.L_x_7620:
        /* <DEDUP_REMOVED lines=16> */
[----:B------:R-:W-:Y:S02]  /*b900*/  UISETP.NE.U32.AND UP0, UPT, UR14, URZ, UPT ;  /* 0x0000003f0e00728c */ /* 0x000fe4000bf05070 */
[----:B------:R-:W-:Y:S01]  /*b910*/  USEL UR18, UR18, 0x978, UP1 ;  /* 0x0000097812127887 */ /* 0x000fe20008800000 */
[----:B------:R-:W-:Y:S01]  /*b920*/  IMAD.MOV.U32 R3, RZ, RZ, R9 ;  /* 0x000000ffff037224 */ /* 0x000fe200078e0009 */
[----:B------:R-:W-:Y:S02]  /*b930*/  UISETP.NE.AND.EX UP0, UPT, UR15, URZ, UPT, UP0 ;  /* 0x0000003f0f00728c */ /* 0x000fe4000bf05300 */
[----:B------:R-:W-:-:S02]  /*b940*/  USEL UR16, UR43, URZ, UP1 ;  /* 0x0000003f2b107287 */ /* 0x000fc40008800000 */
[----:B------:R-:W-:Y:S02]  /*b950*/  USEL UR45, UR45, URZ, !UP0 ;  /* 0x0000003f2d2d7287 */ /* 0x000fe4000c000000 */
[----:B------:R-:W-:-:S04]  /*b960*/  USEL UR44, UR44, URZ, !UP0 ;  /* 0x0000003f2c2c7287 */ /* 0x000fc8000c000000 */
[----:B------:R-:W-:Y:S01]  /*b970*/  ULDC.64 UR14, c[0x0][UR18+0x228] ;  /* 0x00008a00120e7abb */ /* 0x000fe20008000a00 */
[----:B------:R-:W-:Y:S01]  /*b980*/  ULDC.64 UR12, c[0x0][UR18+0x220] ;  /* 0x00008800120c7abb */ /* 0x000fe20008000a00 */
[----:B------:R-:W-:Y:S02]  /*b990*/  UIMAD.WIDE.U32 UR20, UR14, UR16, URZ ;  /* 0x000000100e1472a5 */ /* 0x000fe4000f8e003f */
[----:B------:R-:W-:Y:S01]  /*b9a0*/  UIMAD UR19, UR15, UR16, URZ ;  /* 0x000000100f1372a4 */ /* 0x000fe2000f8e023f */
[----:B0-----:R-:W-:Y:S01]  /*b9b0*/  ISETP.NE.AND P0, PT, R0, 0x1, PT ;  /* 0x000000010000780c */ /* 0x001fe20003f05270 */
[----:B------:R-:W-:Y:S01]  /*b9c0*/  UIMAD.WIDE.U32 UR14, UR12, UR45, URZ ;  /* 0x0000002d0c0e72a5 */ /* 0x000fe2000f8e003f */
[----:B------:R-:W-:Y:S01]  /*b9d0*/  ULDC.64 UR10, c[0x0][UR18+0x218] ;  /* 0x00008600120a7abb */ /* 0x000fe20008000a00 */
[----:B------:R-:W-:Y:S02]  /*b9e0*/  UIMAD UR45, UR13, UR45, URZ ;  /* 0x0000002d0d2d72a4 */ /* 0x000fe4000f8e023f */
[----:B------:R-:W-:-:S02]  /*b9f0*/  UIMAD.WIDE.U32 UR16, UR10, UR42, URZ ;  /* 0x0000002a0a1072a5 */ /* 0x000fc4000f8e003f */
[----:B------:R-:W-:Y:S02]  /*ba00*/  UIMAD UR10, UR11, UR42, URZ ;  /* 0x0000002a0b0a72a4 */ /* 0x000fe4000f8e023f */
[----:B------:R-:W-:Y:S02]  /*ba10*/  UIMAD UR44, UR12, UR44, UR45 ;  /* 0x0000002c0c2c72a4 */ /* 0x000fe4000f8e022d */
[----:B------:R-:W-:Y:S02]  /*ba20*/  UIADD3 UR19, UR21, UR19, URZ ;  /* 0x0000001315137290 */ /* 0x000fe4000fffe03f */
[----:B------:R-:W0:Y:S01]  /*ba30*/  @P0 LDC R4, c[0x0][0xbec] ;  /* 0x0002fb00ff040b82 */ /* 0x000e220000000800 */
[----:B------:R-:W-:Y:S02]  /*ba40*/  UIADD3 UR11, UR17, UR10, URZ ;  /* 0x0000000a110b7290 */ /* 0x000fe4000fffe03f */
[----:B------:R-:W-:Y:S02]  /*ba50*/  UIADD3 UR16, UP0, UP2, UR14, UR16, UR4 ;  /* 0x000000100e107290 */ /* 0x000fe4000fa1e004 */
[----:B------:R-:W-:Y:S01]  /*ba60*/  UIADD3 UR10, UR15, UR44, URZ ;  /* 0x0000002c0f0a7290 */ /* 0x000fe2000fffe03f */
[----:B------:R-:W-:-:S02]  /*ba70*/  IMAD.U32 R6, RZ, RZ, UR19 ;  /* 0x00000013ff067e24 */ /* 0x000fc4000f8e00ff */
[----:B------:R-:W1:Y:S01]  /*ba80*/  @P0 LDC R5, c[0x0][0xbf0] ;  /* 0x0002fc00ff050b82 */ /* 0x000e620000000800 */
[----:B------:R-:W-:Y:S01]  /*ba90*/  UIADD3.X UR10, UR10, UR11, UR22, UP0, UP2 ;  /* 0x0000000b0a0a7290 */ /* 0x000fe200087e4416 */
[----:B0-----:R-:W-:-:S05]  /*baa0*/  @P0 IMAD.HI.U32 R4, R9, R4, RZ ;  /* 0x0000000409040227 */ /* 0x001fca00078e00ff */
[----:B-1----:R-:W-:Y:S01]  /*bab0*/  @P0 SHF.R.U32.HI R3, RZ, R5, R4 ;  /* 0x00000005ff030219 */ /* 0x002fe20000011604 */
[----:B------:R-:W-:-:S04]  /*bac0*/  IMAD.U32 R4, RZ, RZ, UR20 ;  /* 0x00000014ff047e24 */ /* 0x000fc8000f8e00ff */
[--C-:B------:R-:W-:Y:S01]  /*bad0*/  IMAD.MOV R7, RZ, RZ, -R3.reuse ;  /* 0x000000ffff077224 */ /* 0x100fe200078e0a03 */
[----:B------:R-:W-:Y:S02]  /*bae0*/  IADD3 R4, P0, P2, R3, UR16, R4 ;  /* 0x0000001003047c10 */ /* 0x000fe4000fa1e004 */
[----:B------:R-:W-:Y:S01]  /*baf0*/  SHF.R.S32.HI R3, RZ, 0x1f, R3 ;  /* 0x0000001fff037819 */ /* 0x000fe20000011403 */
[C---:B------:R-:W-:Y:S02]  /*bb00*/  IMAD R7, R0.reuse, R7, R9 ;  /* 0x0000000700077224 */ /* 0x040fe400078e0209 */
[----:B------:R-:W-:Y:S01]  /*bb10*/  IMAD R9, R0, UR8, RZ ;  /* 0x0000000800097c24 */ /* 0x000fe2000f8e02ff */
[----:B------:R-:W-:Y:S01]  /*bb20*/  IADD3.X R5, R3, UR10, R6, P0, P2 ;  /* 0x0000000a03057c10 */ /* 0x000fe200087e4406 */
[----:B------:R-:W-:Y:S01]  /*bb30*/  ULDC.64 UR10, c[0x0][UR18+0x210] ;  /* 0x00008400120a7abb */ /* 0x000fe20008000a00 */
[----:B------:R-:W-:Y:S01]  /*bb40*/  SHF.R.S32.HI R3, RZ, 0x1f, R7 ;  /* 0x0000001fff037819 */ /* 0x000fe20000011407 */
[----:B------:R-:W-:-:S02]  /*bb50*/  IMAD R6, R7, UR11, RZ ;  /* 0x0000000b07067c24 */ /* 0x000fc4000f8e02ff */
[----:B------:R-:W-:-:S04]  /*bb60*/  IMAD.WIDE.U32 R4, R7, UR10, R4 ;  /* 0x0000000a07047c25 */ /* 0x000fc8000f8e0004 */
[----:B------:R-:W-:Y:S01]  /*bb70*/  IMAD R3, R3, UR10, R6 ;  /* 0x0000000a03037c24 */ /* 0x000fe2000f8e0206 */
[----:B------:R-:W-:Y:S01]  /*bb80*/  ULDC.64 UR10, c[0x0][0xba8] ;  /* 0x0002ea00000a7ab9 */ /* 0x000fe20000000a00 */
[----:B------:R-:W-:Y:S01]  /*bb90*/  @!UP1 ULDC UR10, c[0x0][0xb50] ;  /* 0x0002d400000a9ab9 */ /* 0x000fe20000000800 */
[----:B------:R-:W-:Y:S01]  /*bba0*/  @!UP1 ULDC UR11, c[0x0][0xb54] ;  /* 0x0002d500000b9ab9 */ /* 0x000fe20000000800 */
[----:B------:R-:W-:Y:S01]  /*bbb0*/  IMAD.IADD R3, R5, 0x1, R3 ;  /* 0x0000000105037824 */ /* 0x000fe200078e0203 */
[----:B------:R-:W-:Y:S01]  /*bbc0*/  LEA R8, P0, R4, UR10, 0x2 ;  /* 0x0000000a04087c11 */ /* 0x000fe2000f8010ff */
[----:B------:R-:W-:-:S03]  /*bbd0*/  VIADD R0, R16, UR39 ;  /* 0x0000002710007c36 */ /* 0x000fc60008000000 */
[----:B------:R-:W-:Y:S01]  /*bbe0*/  LEA.HI.X R3, R4, UR11, R3, 0x2, P0 ;  /* 0x0000000b04037c11 */ /* 0x000fe200080f1403 */
[----:B------:R-:W-:Y:S04]  /*bbf0*/  SHFL.IDX PT, R6, R8, 0x1, 0x1c1f ;  /* 0x003c1f0008067f89 */ /* 0x000fe800000e0000 */
[----:B------:R-:W-:Y:S04]  /*bc00*/  SHFL.IDX PT, R5, R3, RZ, 0x1c1f ;  /* 0x001c1fff03057589 */ /* 0x000fe800000e0000 */
[----:B------:R-:W-:Y:S01]  /*bc10*/  SHFL.IDX PT, R7, R3, 0x1, 0x1c1f ;  /* 0x003c1f0003077f89 */ /* 0x000fe200000e0000 */
[----:B---3--:R-:W-:-:S05]  /*bc20*/  IMAD.MOV R4, RZ, RZ, -R10 ;  /* 0x000000ffff047224 */ /* 0x008fca00078e0a0a */
[----:B------:R-:W-:Y:S02]  /*bc30*/  ISETP.NE.AND P0, PT, R185, R4, PT ;  /* 0x00000004b900720c */ /* 0x000fe40003f05270 */
[----:B------:R-:W0:Y:S02]  /*bc40*/  SHFL.IDX PT, R4, R8, RZ, 0x1c1f ;  /* 0x001c1fff08047589 */ /* 0x000e2400000e0000 */
[C---:B------:R-:W-:Y:S01]  /*bc50*/  ISETP.GE.OR P2, PT, R0.reuse, R9, P0 ;  /* 0x000000090000720c */ /* 0x040fe20000746670 */
[----:B------:R-:W-:-:S05]  /*bc60*/  VIADD R0, R0, 0x8 ;  /* 0x0000000800007836 */ /* 0x000fca0000000000 */
[----:B------:R-:W-:-:S07]  /*bc70*/  ISETP.GE.OR P0, PT, R0, R9, P0 ;  /* 0x000000090000720c */ /* 0x000fce0000706670 */
[----:B0-----:R0:W-:Y:S06]  /*bc80*/  @!P2 ST.E desc[UR40][R4.64], R13 ;  /* 0x0000000d0400a985 */ /* 0x0011ec000c101928 */
[----:B------:R0:W-:Y:S02]  /*bc90*/  @!P0 ST.E desc[UR40][R6.64], R12 ;  /* 0x0000000c06008985 */ /* 0x0001e4000c101928 */
.L_x_7621:
[----:B------:R-:W-:Y:S05]  /*bca0*/  @P1 BRA `(.L_x_7622) ;  /* 0x00000010004c1947 */ /* 0x000fea0003800000 */
[----:B------:R-:W1:Y:S01]  /*bcb0*/  S2R R0, SR_TID.X ;  /* 0x0000000000007919 */ /* 0x000e620000002100 */
[----:B------:R-:W3:Y:S01]  /*bcc0*/  LDC R82, c[0x0][0xbe8] ;  /* 0x0002fa00ff527b82 */ /* 0x000ee20000000800 */
        /* <DEDUP_REMOVED lines=11> */
[----:B------:R-:W-:Y:S02]  /*bd80*/  LOP3.LUT R32, R33, 0x380, RZ, 0xc0, !PT ;  /* 0x0000038021207812 */ /* 0x000fe400078ec0ff */
[----:B------:R-:W-:Y:S02]  /*bd90*/  IADD3 R37, P1, R14, 0x6000, RZ ;  /* 0x000060000e257810 */ /* 0x000fe40007f3e0ff */
[----:B------:R-:W-:-:S02]  /*bda0*/  SHF.R.U64 R40, R40, 0x3, RZ ;  /* 0x0000000328287819 */ /* 0x000fc400000012ff */
[----:B------:R-:W-:Y:S02]  /*bdb0*/  SHF.R.U64 R32, R32, 0x3, RZ ;  /* 0x0000000320207819 */ /* 0x000fe400000012ff */
[----:B------:R-:W-:Y:S02]  /*bdc0*/  LOP3.LUT R36, R37, 0x380, RZ, 0xc0, !PT ;  /* 0x0000038025247812 */ /* 0x000fe400078ec0ff */
[----:B------:R-:W-:Y:S01]  /*bdd0*/  LOP3.LUT R40, R40, R41, RZ, 0x3c, !PT ;  /* 0x0000002928287212 */ /* 0x000fe200078e3cff */
[--C-:B------:R-:W-:Y:S01]  /*bde0*/  IMAD.X R41, RZ, RZ, R15.reuse, P2 ;  /* 0x000000ffff297224 */ /* 0x100fe200010e060f */
[----:B------:R-:W-:Y:S01]  /*bdf0*/  LOP3.LUT R32, R32, R33, RZ, 0x3c, !PT ;  /* 0x0000002120207212 */ /* 0x000fe200078e3cff */
[--C-:B------:R-:W-:Y:S01]  /*be00*/  IMAD.X R33, RZ, RZ, R15.reuse, P0 ;  /* 0x000000ffff217224 */ /* 0x100fe200000e060f */
[----:B------:R-:W-:Y:S02]  /*be10*/  IADD3 R69, P2, R14, 0xe000, RZ ;  /* 0x0000e0000e457810 */ /* 0x000fe40007f5e0ff */
[----:B------:R-:W-:Y:S01]  /*be20*/  SHF.R.U64 R36, R36, 0x3, RZ ;  /* 0x0000000324247819 */ /* 0x000fe200000012ff */
[----:B------:R-:W-:Y:S01]  /*be30*/  UIMAD UR12, UR22, UR14, URZ ;  /* 0x0000000e160c72a4 */ /* 0x000fe2000f8e023f */
[----:B------:R-:W-:Y:S01]  /*be40*/  IADD3 R61, P0, R14, 0xc000, RZ ;  /* 0x0000c0000e3d7810 */ /* 0x000fe20007f1e0ff */
[----:B------:R-:W-:Y:S01]  /*be50*/  UIMAD.WIDE.U32 UR10, UR4, UR14, URZ ;  /* 0x0000000e040a72a5 */ /* 0x000fe2000f8e003f */
[----:B------:R-:W-:Y:S01]  /*be60*/  LOP3.LUT R68, R69, 0x380, RZ, 0xc0, !PT ;  /* 0x0000038045447812 */ /* 0x000fe200078ec0ff */
[----:B------:R-:W5:Y:S01]  /*be70*/  LD.E.128 R32, desc[UR40][R32.64] ;  /* 0x0000002820207980 */ /* 0x000f62000c101d00 */
[----:B------:R-:W-:Y:S01]  /*be80*/  LOP3.LUT R36, R36, R37, RZ, 0x3c, !PT ;  /* 0x0000002524247212 */ /* 0x000fe200078e3cff */
[----:B------:R-:W-:Y:S01]  /*be90*/  IMAD.X R37, RZ, RZ, R15, P1 ;  /* 0x000000ffff257224 */ /* 0x000fe200008e060f */
[----:B------:R-:W-:Y:S01]  /*bea0*/  LOP3.LUT R60, R61, 0x380, RZ, 0xc0, !PT ;  /* 0x000003803d3c7812 */ /* 0x000fe200078ec0ff */
[----:B------:R-:W5:Y:S01]  /*beb0*/  LD.E.128 R40, desc[UR40][R40.64] ;  /* 0x0000002828287980 */ /* 0x000f62000c101d00 */
[----:B------:R-:W-:-:S02]  /*bec0*/  IADD3 R65, P1, R14, 0xd000, RZ ;  /* 0x0000d0000e417810 */ /* 0x000fc40007f3e0ff */
[----:B------:R-:W-:Y:S02]  /*bed0*/  SHF.R.U64 R68, R68, 0x3, RZ ;  /* 0x0000000344447819 */ /* 0x000fe400000012ff */
[----:B------:R-:W-:Y:S02]  /*bee0*/  IADD3 R9, P3, R14, 0x1000, RZ ;  /* 0x000010000e097810 */ /* 0x000fe40007f7e0ff */
[----:B------:R-:W-:Y:S02]  /*bef0*/  LOP3.LUT R81, R20, 0xfffffff8, RZ, 0xc0, !PT ;  /* 0xfffffff814517812 */ /* 0x000fe400078ec0ff */
[C---:B------:R-:W-:Y:S02]  /*bf00*/  IADD3 R13, P4, R14.reuse, 0x2000, RZ ;  /* 0x000020000e0d7810 */ /* 0x040fe40007f9e0ff */
[C---:B------:R-:W-:Y:S02]  /*bf10*/  IADD3 R25, P5, R14.reuse, 0x3000, RZ ;  /* 0x000030000e197810 */ /* 0x040fe40007fbe0ff */
[----:B------:R-:W-:Y:S01]  /*bf20*/  IADD3 R29, P6, R14, 0x4000, RZ ;  /* 0x000040000e1d7810 */ /* 0x000fe20007fde0ff */
[----:B------:R-:W-:Y:S01]  /*bf30*/  UIMAD UR12, UR4, UR15, UR12 ;  /* 0x0000000f040c72a4 */ /* 0x000fe2000f8e020c */
[----:B------:R-:W-:Y:S01]  /*bf40*/  SHF.R.U64 R60, R60, 0x3, RZ ;  /* 0x000000033c3c7819 */ /* 0x000fe200000012ff */
[----:B------:R-:W5:Y:S01]  /*bf50*/  LD.E.128 R36, desc[UR40][R36.64] ;  /* 0x0000002824247980 */ /* 0x000f62000c101d00 */
[----:B------:R-:W-:-:S02]  /*bf60*/  LOP3.LUT R64, R65, 0x380, RZ, 0xc0, !PT ;  /* 0x0000038041407812 */ /* 0x000fc400078ec0ff */
[----:B------:R-:W-:Y:S01]  /*bf70*/  LOP3.LUT R68, R68, R69, RZ, 0x3c, !PT ;  /* 0x0000004544447212 */ /* 0x000fe200078e3cff */
[--C-:B------:R-:W-:Y:S01]  /*bf80*/  IMAD.X R69, RZ, RZ, R15.reuse, P2 ;  /* 0x000000ffff457224 */ /* 0x100fe200010e060f */
[----:B------:R-:W-:Y:S01]  /*bf90*/  LOP3.LUT R60, R60, R61, RZ, 0x3c, !PT ;  /* 0x0000003d3c3c7212 */ /* 0x000fe200078e3cff */
[----:B------:R-:W-:Y:S01]  /*bfa0*/  IMAD.X R61, RZ, RZ, R15, P0 ;  /* 0x000000ffff3d7224 */ /* 0x000fe200000e060f */
[----:B---3--:R-:W-:Y:S02]  /*bfb0*/  ISETP.NE.AND P2, PT, R82, 0x1, PT ;  /* 0x000000015200780c */ /* 0x008fe40003f45270 */
[----:B------:R-:W-:Y:S02]  /*bfc0*/  SHF.R.U64 R64, R64, 0x3, RZ ;  /* 0x0000000340407819 */ /* 0x000fe400000012ff */
[----:B------:R-:W-:Y:S01]  /*bfd0*/  LOP3.LUT R8, R9, 0x380, RZ, 0xc0, !PT ;  /* 0x0000038009087812 */ /* 0x000fe200078ec0ff */
[----:B------:R-:W-:Y:S01]  /*bfe0*/  IMAD.IADD R20, R0, 0x1, -R81 ;  /* 0x0000000100147824 */ /* 0x000fe200078e0a51 */
[----:B------:R-:W-:-:S02]  /*bff0*/  ISETP.GE.AND P0, PT, R191, UR16, PT ;  /* 0x00000010bf007c0c */ /* 0x000fc4000bf06270 */
[----:B------:R-:W-:Y:S02]  /*c000*/  LOP3.LUT R12, R13, 0x380, RZ, 0xc0, !PT ;  /* 0x000003800d0c7812 */ /* 0x000fe400078ec0ff */
[----:B------:R-:W-:Y:S02]  /*c010*/  LOP3.LUT R24, R25, 0x380, RZ, 0xc0, !PT ;  /* 0x0000038019187812 */ /* 0x000fe400078ec0ff */
[----:B------:R-:W-:Y:S01]  /*c020*/  LOP3.LUT R28, R29, 0x380, RZ, 0xc0, !PT ;  /* 0x000003801d1c7812 */ /* 0x000fe200078ec0ff */
[----:B------:R-:W0:Y:S01]  /*c030*/  @P2 LDC R77, c[0x0][0xbec] ;  /* 0x0002fb00ff4d2b82 */ /* 0x000e220000000800 */
[----:B------:R-:W-:Y:S01]  /*c040*/  LOP3.LUT R64, R64, R65, RZ, 0x3c, !PT ;  /* 0x0000004140407212 */ /* 0x000fe200078e3cff */
[----:B------:R-:W-:Y:S01]  /*c050*/  IMAD.X R65, RZ, RZ, R15, P1 ;  /* 0x000000ffff417224 */ /* 0x000fe200008e060f */
[----:B------:R-:W-:Y:S01]  /*c060*/  SEL R76, RZ, 0xffffffff, P0 ;  /* 0xffffffffff4c7807 */ /* 0x000fe20000000000 */
[----:B------:R-:W-:Y:S01]  /*c070*/  UIADD3 UR11, UR11, UR12, URZ ;  /* 0x0000000c0b0b7290 */ /* 0x000fe2000fffe03f */
[----:B------:R-:W-:Y:S01]  /*c080*/  ISETP.GE.AND P1, PT, R2, UR16, PT ;  /* 0x0000001002007c0c */ /* 0x000fe2000bf26270 */
[----:B------:R-:W-:Y:S01]  /*c090*/  USHF.R.S32.HI UR4, URZ, 0x1f, UR9 ;  /* 0x0000001f3f047899 */ /* 0x000fe20008011409 */
[----:B------:R-:W-:Y:S01]  /*c0a0*/  SHF.R.U64 R8, R8, 0x3, RZ ;  /* 0x0000000308087819 */ /* 0x000fe200000012ff */
[----:B------:R-:W-:Y:S01]  /*c0b0*/  IMAD.SHL.U32 R76, R76, 0x2, RZ ;  /* 0x000000024c4c7824 */ /* 0x000fe200078e00ff */
[----:B------:R-:W-:Y:S01]  /*c0c0*/  SEL R21, RZ, 0x1, P1 ;  /* 0x00000001ff157807 */ /* 0x000fe20000800000 */
[----:B------:R-:W1:Y:S01]  /*c0d0*/  @P2 LDC R79, c[0x0][0xbf0] ;  /* 0x0002fc00ff4f2b82 */ /* 0x000e620000000800 */
[----:B------:R-:W-:Y:S01]  /*c0e0*/  ISETP.GE.AND P1, PT, R190, UR16, PT ;  /* 0x00000010be007c0c */ /* 0x000fe2000bf26270 */
[----:B------:R-:W-:Y:S01]  /*c0f0*/  ULDC.64 UR12, c[0x0][0xae8] ;  /* 0x0002ba00000c7ab9 */ /* 0x000fe20000000a00 */
[----:B------:R-:W-:Y:S01]  /*c100*/  LOP3.LUT R21, R76, 0x2, R21, 0xe2, !PT ;  /* 0x000000024c157812 */ /* 0x000fe200078ee215 */
[----:B------:R-:W5:Y:S01]  /*c110*/  LD.E.128 R60, desc[UR40][R60.64] ;  /* 0x000000283c3c7980 */ /* 0x000f62000c101d00 */
[----:B------:R-:W-:-:S02]  /*c120*/  SEL R76, RZ, 0xffffffff, P1 ;  /* 0xffffffffff4c7807 */ /* 0x000fc40000800000 */
[----:B------:R-:W-:Y:S01]  /*c130*/  ISETP.GE.AND P0, PT, R189, UR16, PT ;  /* 0x00000010bd007c0c */ /* 0x000fe2000bf06270 */
[----:B------:R-:W5:Y:S01]  /*c140*/  LD.E.128 R64, desc[UR40][R64.64] ;  /* 0x0000002840407980 */ /* 0x000f62000c101d00 */
[----:B------:R-:W-:Y:S01]  /*c150*/  LOP3.LUT R8, R8, R9, RZ, 0x3c, !PT ;  /* 0x0000000908087212 */ /* 0x000fe200078e3cff */
[----:B------:R-:W-:Y:S01]  /*c160*/  IMAD.X R9, RZ, RZ, R15, P3 ;  /* 0x000000ffff097224 */ /* 0x000fe200018e060f */
[----:B------:R-:W-:Y:S01]  /*c170*/  IADD3 R45, P3, R14, 0x8000, RZ ;  /* 0x000080000e2d7810 */ /* 0x000fe20007f7e0ff */
[----:B------:R-:W-:Y:S01]  /*c180*/  IMAD.SHL.U32 R76, R76, 0x4, RZ ;  /* 0x000000044c4c7824 */ /* 0x000fe200078e00ff */
[----:B------:R-:W-:Y:S01]  /*c190*/  SEL R0, RZ, 0xffffffff, P0 ;  /* 0xffffffffff007807 */ /* 0x000fe20000000000 */
[----:B------:R-:W5:Y:S01]  /*c1a0*/  LD.E.128 R68, desc[UR40][R68.64] ;  /* 0x0000002844447980 */ /* 0x000f62000c101d00 */
[----:B------:R-:W-:Y:S02]  /*c1b0*/  LOP3.LUT R44, R45, 0x380, RZ, 0xc0, !PT ;  /* 0x000003802d2c7812 */ /* 0x000fe400078ec0ff */
[----:B------:R-:W-:Y:S01]  /*c1c0*/  LOP3.LUT R21, R76, 0x4, R21, 0xe2, !PT ;  /* 0x000000044c157812 */ /* 0x000fe200078ee215 */
[----:B------:R-:W-:Y:S01]  /*c1d0*/  IMAD.SHL.U32 R76, R0, 0x8, RZ ;  /* 0x00000008004c7824 */ /* 0x000fe200078e00ff */
[----:B------:R-:W-:Y:S01]  /*c1e0*/  SHF.R.U64 R12, R12, 0x3, RZ ;  /* 0x000000030c0c7819 */ /* 0x000fe200000012ff */
[----:B------:R-:W-:Y:S01]  /*c1f0*/  IMAD R0, R20, 0x20, R3 ;  /* 0x0000002014007824 */ /* 0x000fe200078e0203 */
[----:B------:R-:W-:-:S02]  /*c200*/  SHF.R.U64 R24, R24, 0x3, RZ ;  /* 0x0000000318187819 */ /* 0x000fc400000012ff */
[----:B------:R-:W-:Y:S01]  /*c210*/  SHF.R.U64 R28, R28, 0x3, RZ ;  /* 0x000000031c1c7819 */ /* 0x000fe200000012ff */
[----:B------:R-:W-:Y:S01]  /*c220*/  UIMAD.WIDE.U32 UR10, UR42, UR12, UR10 ;  /* 0x0000000c2a0a72a5 */ /* 0x000fe2000f8e000a */
[----:B------:R-:W-:Y:S01]  /*c230*/  SHF.R.U64 R44, R44, 0x3, RZ ;  /* 0x000000032c2c7819 */ /* 0x000fe200000012ff */
[----:B------:R-:W-:Y:S01]  /*c240*/  VIADD R80, R0, UR39 ;  /* 0x0000002700507c36 */ /* 0x000fe20008000000 */
        /* <DEDUP_REMOVED lines=9> */
[----:B------:R-:W-:Y:S01]  /*c2e0*/  UIMAD UR11, UR42, UR13, UR11 ;  /* 0x0000000d2a0b72a4 */ /* 0x000fe2000f8e020b */
[C---:B------:R-:W-:Y:S01]  /*c2f0*/  IADD3 R53, P5, R14.reuse, 0xa000, RZ ;  /* 0x0000a0000e357810 */ /* 0x040fe20007fbe0ff */
[----:B------:R-:W5:Y:S01]  /*c300*/  LD.E.128 R8, desc[UR40][R8.64] ;  /* 0x0000002808087980 */ /* 0x000f62000c101d00 */
[----:B------:R-:W-:Y:S01]  /*c310*/  IADD3 R57, P6, R14, 0xb000, RZ ;  /* 0x0000b0000e397810 */ /* 0x000fe20007fde0ff */
[----:B------:R-:W-:Y:S01]  /*c320*/  ULDC.64 UR12, c[0x0][0xaf0] ;  /* 0x0002bc00000c7ab9 */ /* 0x000fe20000000a00 */
[----:B------:R-:W-:Y:S01]  /*c330*/  ISETP.GE.AND P0, PT, R188, UR16, PT ;  /* 0x00000010bc007c0c */ /* 0x000fe2000bf06270 */
[----:B0-----:R-:W-:Y:S01]  /*c340*/  @P2 IMAD.HI.U32 R0, R80, R77, RZ ;  /* 0x0000004d50002227 */ /* 0x001fe200078e00ff */
[----:B------:R-:W-:Y:S01]  /*c350*/  IADD3 R7, P3, R14, 0xf000, RZ ;  /* 0x0000f0000e077810 */ /* 0x000fe20007f7e0ff */
[----:B------:R-:W-:Y:S01]  /*c360*/  UIMAD UR4, UR4, UR12, URZ ;  /* 0x0000000c040472a4 */ /* 0x000fe2000f8e023f */
[----:B------:R-:W-:Y:S01]  /*c370*/  LOP3.LUT R48, R49, 0x380, RZ, 0xc0, !PT ;  /* 0x0000038031307812 */ /* 0x000fe200078ec0ff */
[----:B------:R-:W5:Y:S01]  /*c380*/  LD.E.128 R24, desc[UR40][R24.64] ;  /* 0x0000002818187980 */ /* 0x000f62000c101d00 */
[----:B------:R-:W-:-:S02]  /*c390*/  LOP3.LUT R52, R53, 0x380, RZ, 0xc0, !PT ;  /* 0x0000038035347812 */ /* 0x000fc400078ec0ff */
[----:B------:R-:W-:Y:S01]  /*c3a0*/  LOP3.LUT R56, R57, 0x380, RZ, 0xc0, !PT ;  /* 0x0000038039387812 */ /* 0x000fe200078ec0ff */
[----:B------:R-:W5:Y:S01]  /*c3b0*/  LD.E.128 R28, desc[UR40][R28.64] ;  /* 0x000000281c1c7980 */ /* 0x000f62000c101d00 */
[----:B------:R-:W-:Y:S02]  /*c3c0*/  LOP3.LUT R5, R14, 0x380, RZ, 0xc0, !PT ;  /* 0x000003800e057812 */ /* 0x000fe400078ec0ff */
[----:B------:R-:W-:Y:S01]  /*c3d0*/  SEL R20, RZ, 0xffffffff, P0 ;  /* 0xffffffffff147807 */ /* 0x000fe20000000000 */
[----:B------:R-:W-:Y:S01]  /*c3e0*/  IMAD.MOV.U32 R77, RZ, RZ, R80 ;  /* 0x000000ffff4d7224 */ /* 0x000fe200078e0050 */
[----:B------:R-:W-:Y:S01]  /*c3f0*/  LOP3.LUT R6, R7, 0x380, RZ, 0xc0, !PT ;  /* 0x0000038007067812 */ /* 0x000fe200078ec0ff */
[----:B------:R-:W-:Y:S01]  /*c400*/  UIMAD UR4, UR9, UR13, UR4 ;  /* 0x0000000d090472a4 */ /* 0x000fe2000f8e0204 */
[----:B-1----:R-:W-:Y:S01]  /*c410*/  @P2 SHF.R.U32.HI R77, RZ, R79, R0 ;  /* 0x0000004fff4d2219 */ /* 0x002fe20000011600 */
[----:B------:R-:W-:Y:S01]  /*c420*/  UIMAD.WIDE.U32 UR10, UR9, UR12, UR10 ;  /* 0x0000000c090a72a5 */ /* 0x000fe2000f8e000a */
[----:B------:R-:W-:Y:S01]  /*c430*/  SHF.R.U64 R48, R48, 0x3, RZ ;  /* 0x0000000330307819 */ /* 0x000fe200000012ff */
[----:B------:R-:W-:Y:S01]  /*c440*/  IMAD.SHL.U32 R20, R20, 0x10, RZ ;  /* 0x0000001014147824 */ /* 0x000fe200078e00ff */
[----:B------:R-:W-:Y:S01]  /*c450*/  SHF.R.U64 R52, R52, 0x3, RZ ;  /* 0x0000000334347819 */ /* 0x000fe200000012ff */
[----:B------:R-:W-:Y:S01]  /*c460*/  IMAD.X R73, RZ, RZ, R15, P3 ;  /* 0x000000ffff497224 */ /* 0x000fe200018e060f */
[----:B------:R-:W-:Y:S01]  /*c470*/  SHF.R.U64 R56, R56, 0x3, RZ ;  /* 0x0000000338387819 */ /* 0x000fe200000012ff */
[----:B------:R-:W5:Y:S01]  /*c480*/  LD.E.128 R44, desc[UR40][R44.64] ;  /* 0x000000282c2c7980 */ /* 0x000f62000c101d00 */
[----:B------:R-:W-:-:S02]  /*c490*/  SHF.R.U64 R5, R5, 0x3, RZ ;  /* 0x0000000305057819 */ /* 0x000fc400000012ff */
[----:B------:R-:W-:Y:S02]  /*c4a0*/  SHF.R.U64 R6, R6, 0x3, RZ ;  /* 0x0000000306067819 */ /* 0x000fe400000012ff */
[----:B------:R-:W-:Y:S01]  /*c4b0*/  LOP3.LUT R21, R76, 0x8, R21, 0xe2, !PT ;  /* 0x000000084c157812 */ /* 0x000fe200078ee215 */
[----:B------:R-:W-:Y:S01]  /*c4c0*/  UIADD3 UR4, UR11, UR4, URZ ;  /* 0x000000040b047290 */ /* 0x000fe2000fffe03f */
[----:B------:R-:W-:Y:S01]  /*c4d0*/  ISETP.GE.AND P0, PT, R187, UR16, PT ;  /* 0x00000010bb007c0c */ /* 0x000fe2000bf06270 */
        /* <DEDUP_REMOVED lines=9> */
[----:B------:R-:W-:-:S02]  /*c570*/  LOP3.LUT R72, R6, R7, RZ, 0x3c, !PT ;  /* 0x0000000706487212 */ /* 0x000fc400078e3cff */
[----:B------:R-:W-:Y:S02]  /*c580*/  SHF.R.S32.HI R78, RZ, 0x1f, R77 ;  /* 0x0000001fff4e7819 */ /* 0x000fe4000001144d */
[----:B------:R-:W-:Y:S01]  /*c590*/  LOP3.LUT R76, R20, 0x10, R21, 0xe2, !PT ;  /* 0x00000010144c7812 */ /* 0x000fe200078ee215 */
[----:B------:R-:W-:Y:S01]  /*c5a0*/  IMAD.U32 R20, RZ, RZ, UR10 ;  /* 0x0000000aff147e24 */ /* 0x000fe2000f8e00ff */
[----:B------:R-:W-:Y:S01]  /*c5b0*/  SEL R0, RZ, 0xffffffff, P0 ;  /* 0xffffffffff007807 */ /* 0x000fe20000000000 */
[----:B------:R-:W-:Y:S01]  /*c5c0*/  IMAD.U32 R21, RZ, RZ, UR11 ;  /* 0x0000000bff157e24 */ /* 0x000fe2000f8e00ff */
[----:B------:R-:W-:Y:S01]  /*c5d0*/  ULDC.64 UR10, c[0x0][0xae0] ;  /* 0x0002b800000a7ab9 */ /* 0x000fe20000000a00 */
[----:B------:R-:W-:Y:S01]  /*c5e0*/  IMAD R79, R82, R79, R80 ;  /* 0x0000004f524f7224 */ /* 0x000fe200078e0250 */
[----:B------:R-:W5:Y:S01]  /*c5f0*/  LD.E.128 R4, desc[UR40][R4.64] ;  /* 0x0000002804047980 */ /* 0x000f62000c101d00 */
[----:B------:R-:W-:Y:S02]  /*c600*/  IMAD.U32 R21, RZ, RZ, UR4 ;  /* 0x00000004ff157e24 */ /* 0x000fe4000f8e00ff */
[----:B------:R-:W-:Y:S01]  /*c610*/  IMAD R78, R78, UR10, RZ ;  /* 0x0000000a4e4e7c24 */ /* 0x000fe2000f8e02ff */
[----:B------:R-:W5:Y:S01]  /*c620*/  LD.E.128 R12, desc[UR40][R12.64] ;  /* 0x000000280c0c7980 */ /* 0x000f62000c101d00 */
[----:B------:R-:W-:Y:S01]  /*c630*/  IMAD.SHL.U32 R83, R0, 0x20, RZ ;  /* 0x0000002000537824 */ /* 0x000fe200078e00ff */
[----:B------:R-:W-:-:S02]  /*c640*/  ISETP.GE.AND P0, PT, R225, UR16, PT ;  /* 0x00000010e1007c0c */ /* 0x000fc4000bf06270 */
[----:B------:R-:W5:Y:S01]  /*c650*/  LD.E.128 R48, desc[UR40][R48.64] ;  /* 0x0000002830307980 */ /* 0x000f62000c101d00 */
[----:B------:R-:W-:-:S03]  /*c660*/  SHF.R.S32.HI R0, RZ, 0x1f, R79 ;  /* 0x0000001fff007819 */ /* 0x000fc6000001144f */
[----:B------:R-:W5:Y:S01]  /*c670*/  LD.E.128 R52, desc[UR40][R52.64] ;  /* 0x0000002834347980 */ /* 0x000f62000c101d00 */
[----:B------:R-:W-:-:S03]  /*c680*/  IMAD.WIDE.U32 R20, R77, UR10, R20 ;  /* 0x0000000a4d147c25 */ /* 0x000fc6000f8e0014 */
[----:B------:R-:W5:Y:S01]  /*c690*/  LD.E.128 R56, desc[UR40][R56.64] ;  /* 0x0000002838387980 */ /* 0x000f62000c101d00 */
[----:B------:R-:W-:Y:S01]  /*c6a0*/  IMAD R81, R77, UR11, R78 ;  /* 0x0000000b4d517c24 */ /* 0x000fe2000f8e024e */
[----:B------:R-:W-:Y:S02]  /*c6b0*/  ULDC.64 UR10, c[0x0][0xad8] ;  /* 0x0002b600000a7ab9 */ /* 0x000fe40000000a00 */
        /* <DEDUP_REMOVED lines=8> */
[----:B------:R-:W-:Y:S01]  /*c740*/  IMAD.IADD R21, R21, 0x1, R81 ;  /* 0x0000000115157824 */ /* 0x000fe200078e0251 */
[----:B------:R-:W-:Y:S01]  /*c750*/  SEL R77, RZ, 0x40, P0 ;  /* 0x00000040ff4d7807 */ /* 0x000fe20000000000 */
[----:B------:R-:W-:Y:S01]  /*c760*/  IMAD R78, R0, UR10, RZ ;  /* 0x0000000a004e7c24 */ /* 0x000fe2000f8e02ff */
[----:B------:R-:W-:Y:S01]  /*c770*/  ISETP.GE.AND P0, PT, R224, UR16, PT ;  /* 0x00000010e0007c0c */ /* 0x000fe2000bf06270 */
[----:B------:R-:W-:-:S02]  /*c780*/  IMAD R83, R82, UR8, RZ ;  /* 0x0000000852537c24 */ /* 0x000fc4000f8e02ff */
[----:B------:R-:W-:Y:S01]  /*c790*/  VIADD R82, R3, UR39 ;  /* 0x0000002703527c36 */ /* 0x000fe20008000000 */
        /* <DEDUP_REMOVED lines=14> */
[----:B------:R0:W3:Y:S01]  /*c880*/  SHFL.IDX PT, R21, R81, RZ, 0x181f ;  /* 0x00181fff51157589 */ /* 0x0000e200000e0000 */
[----:B------:R-:W-:Y:S02]  /*c890*/  LOP3.LUT R3, R0, R3, RZ, 0xfc, !PT ;  /* 0x0000000300037212 */ /* 0x000fe400078efcff */
[----:B--2---:R-:W-:Y:S01]  /*c8a0*/  SHF.R.S32.HI R152, RZ, 0x1f, R191 ;  /* 0x0000001fff987819 */ /* 0x004fe200000114bf */
        /* <DEDUP_REMOVED lines=9> */
[----:B---3--:R-:W-:-:S03]  /*c940*/  @!P0 IMAD.WIDE R78, R2, 0x2, R20 ;  /* 0x00000002024e8825 */ /* 0x008fc600078e0214 */
[----:B------:R-:W-:Y:S02]  /*c950*/  @!P1 LEA.HI.X R77, R191, R21, R152, 0x1, P2 ;  /* 0x00000015bf4d9211 */ /* 0x000fe400010f0c98 */
[----:B------:R-:W-:Y:S01]  /*c960*/  ISETP.GE.AND P2, PT, R188, UR16, PT ;  /* 0x00000010bc007c0c */ /* 0x000fe2000bf46270 */
[----:B-----5:R1:W-:Y:S01]  /*c970*/  @!P0 ST.E.128 desc[UR40][R78.64], R4 ;  /* 0x000000044e008985 */ /* 0x0203e2000c101d28 */
[----:B------:R-:W-:-:S03]  /*c980*/  LOP3.LUT P0, RZ, R0, 0x40, RZ, 0xc0, !PT ;  /* 0x0000004000ff7812 */ /* 0x000fc6000780c0ff */
[----:B------:R2:W-:Y:S01]  /*c990*/  @!P1 ST.E.128 desc[UR40][R76.64], R12 ;  /* 0x0000000c4c009985 */ /* 0x0005e2000c101d28 */
[----:B------:R-:W-:Y:S02]  /*c9a0*/  ISETP.GE.AND P1, PT, R187, UR16, PT ;  /* 0x00000010bb007c0c */ /* 0x000fe4000bf26270 */
[----:B-1----:R-:W-:Y:S02]  /*c9b0*/  SHF.R.S32.HI R4, RZ, 0x1f, R187 ;  /* 0x0000001fff047819 */ /* 0x002fe400000114bb */
[----:B------:R-:W-:Y:S02]  /*c9c0*/  SHF.R.S32.HI R5, RZ, 0x1f, R225 ;  /* 0x0000001fff057819 */ /* 0x000fe400000114e1 */
[CC--:B--2---:R-:W-:Y:S02]  /*c9d0*/  @!P4 LEA R76, P5, R190.reuse, R20.reuse, 0x1 ;  /* 0x00000014be4cc211 */ /* 0x0c4fe400078a08ff */
[----:B------:R-:W-:Y:S02]  /*c9e0*/  @!P3 LEA R14, P6, R189, R20, 0x1 ;  /* 0x00000014bd0eb211 */ /* 0x000fe400078c08ff */
[----:B------:R-:W-:-:S02]  /*c9f0*/  @!P4 LEA.HI.X R77, R190, R21, R85, 0x1, P5 ;  /* 0x00000015be4dc211 */ /* 0x000fc400028f0c55 */
[CC--:B------:R-:W-:Y:S02]  /*ca00*/  @!P2 LEA R12, P5, R188.reuse, R20.reuse, 0x1 ;  /* 0x00000014bc0ca211 */ /* 0x0c0fe400078a08ff */
[-C--:B------:R-:W-:Y:S01]  /*ca10*/  @!P3 LEA.HI.X R15, R189, R21.reuse, R84, 0x1, P6 ;  /* 0x00000015bd0fb211 */ /* 0x080fe200030f0c54 */
[----:B------:R2:W-:Y:S01]  /*ca20*/  @!P4 ST.E.128 desc[UR40][R76.64], R28 ;  /* 0x0000001c4c00c985 */ /* 0x0005e2000c101d28 */
[----:B------:R-:W-:Y:S02]  /*ca30*/  LOP3.LUT P6, RZ, R3, 0x80, RZ, 0xc0, !PT ;  /* 0x0000008003ff7812 */ /* 0x000fe400078cc0ff */
[-C--:B------:R-:W-:Y:S01]  /*ca40*/  @!P2 LEA.HI.X R13, R188, R21.reuse, R87, 0x1, P5 ;  /* 0x00000015bc0da211 */ /* 0x080fe200028f0c57 */
[----:B------:R2:W-:Y:S01]  /*ca50*/  @!P3 ST.E.128 desc[UR40][R14.64], R36 ;  /* 0x000000240e00b985 */ /* 0x0005e2000c101d28 */
[C---:B------:R-:W-:Y:S02]  /*ca60*/  @!P1 LEA R6, P5, R187.reuse, R20, 0x1 ;  /* 0x00000014bb069211 */ /* 0x040fe400078a08ff */
[----:B------:R-:W-:Y:S01]  /*ca70*/  SHF.R.S32.HI R79, RZ, 0x1f, R224 ;  /* 0x0000001fff4f7819 */ /* 0x000fe200000114e0 */
[----:B------:R2:W-:Y:S01]  /*ca80*/  @!P2 ST.E.128 desc[UR40][R12.64], R44 ;  /* 0x0000002c0c00a985 */ /* 0x0005e2000c101d28 */
[----:B------:R-:W-:-:S02]  /*ca90*/  @!P1 LEA.HI.X R7, R187, R21, R4, 0x1, P5 ;  /* 0x00000015bb079211 */ /* 0x000fc400028f0c04 */
[----:B------:R-:W-:-:S03]  /*caa0*/  @P0 LEA R4, P5, R225, R20, 0x1 ;  /* 0x00000014e1040211 */ /* 0x000fc600078a08ff */
[----:B------:R2:W-:Y:S01]  /*cab0*/  @!P1 ST.E.128 desc[UR40][R6.64], R52 ;  /* 0x0000003406009985 */ /* 0x0005e2000c101d28 */
[----:B------:R-:W-:Y:S02]  /*cac0*/  @P0 LEA.HI.X R5, R225, R21, R5, 0x1, P5 ;  /* 0x00000015e1050211 */ /* 0x000fe400028f0c05 */
[----:B------:R-:W-:-:S03]  /*cad0*/  @P6 LEA R20, P5, R224, R20, 0x1 ;  /* 0x00000014e0146211 */ /* 0x000fc600078a08ff */
[----:B------:R2:W-:Y:S01]  /*cae0*/  @P0 ST.E.128 desc[UR40][R4.64], R60 ;  /* 0x0000003c04000985 */ /* 0x0005e2000c101d28 */
[----:B------:R-:W-:-:S05]  /*caf0*/  @P6 LEA.HI.X R21, R224, R21, R79, 0x1, P5 ;  /* 0x00000015e0156211 */ /* 0x000fca00028f0c4f */
[----:B------:R2:W-:Y:S04]  /*cb00*/  @P6 ST.E.128 desc[UR40][R20.64], R68 ;  /* 0x0000004414006985 */ /* 0x0005e8000c101d28 */
.L_x_7624:
[----:B------:R-:W-:Y:S05]  /*cb10*/  BSYNC B1 ;  /* 0x0000000000017941 */ /* 0x000fea0003800000 */
.L_x_7623:
[----:B--2--5:R-:W-:Y:S01]  /*cb20*/  VIADD R6, R82, 0x20 ;  /* 0x0000002052067836 */ /* 0x024fe20000000000 */
[----:B------:R2:W4:Y:S04]  /*cb30*/  SHFL.IDX PT, R5, R81, 0x1, 0x181f ;  /* 0x00381f0051057f89 */ /* 0x00052800000e0000 */
[----:B------:R-:W-:Y:S01]  /*cb40*/  ISETP.GE.AND P0, PT, R6, R83, PT ;  /* 0x000000530600720c */ /* 0x000fe20003f06270 */
[----:B------:R2:W0:-:S12]  /*cb50*/  SHFL.IDX PT, R4, R80, 0x1, 0x181f ;  /* 0x00381f0050047f89 */ /* 0x00041800000e0000 */
[----:B--2---:R-:W-:Y:S05]  /*cb60*/  @P0 BRA `(.L_x_7625) ;  /* 0x0000002400e80947 */ /* 0x004fea0003800000 */
[----:B------:R-:W-:Y:S02]  /*cb70*/  ISETP.GE.AND P0, PT, R191, UR16, PT ;  /* 0x00000010bf007c0c */ /* 0x000fe4000bf06270 */
[----:B------:R-:W-:Y:S02]  /*cb80*/  ISETP.GE.AND P5, PT, R2, UR16, PT ;  /* 0x0000001002007c0c */ /* 0x000fe4000bfa6270 */
[----:B------:R-:W-:Y:S02]  /*cb90*/  ISETP.GE.AND P2, PT, R190, UR16, PT ;  /* 0x00000010be007c0c */ /* 0x000fe4000bf46270 */
[----:B------:R-:W-:Y:S02]  /*cba0*/  ISETP.GE.AND P1, PT, R189, UR16, PT ;  /* 0x00000010bd007c0c */ /* 0x000fe4000bf26270 */
[----:B------:R-:W-:Y:S02]  /*cbb0*/  ISETP.GE.AND P3, PT, R188, UR16, PT ;  /* 0x00000010bc007c0c */ /* 0x000fe4000bf66270 */
[----:B------:R-:W-:-:S02]  /*cbc0*/  SHF.R.S32.HI R15, RZ, 0x1f, R190 ;  /* 0x0000001fff0f7819 */ /* 0x000fc400000114be */
[----:B---3--:R-:W-:Y:S02]  /*cbd0*/  SHF.R.S32.HI R21, RZ, 0x1f, R189 ;  /* 0x0000001fff157819 */ /* 0x008fe400000114bd */
[C---:B0-----:R-:W-:Y:S01]  /*cbe0*/  @!P0 LEA R12, P4, R191.reuse, R4, 0x1 ;  /* 0x00000004bf0c8211 */ /* 0x041fe200078808ff */
        /* <DEDUP_REMOVED lines=31> */
.L_x_7622:
        /* <DEDUP_REMOVED lines=10> */
[----:B--2---:R-:W-:Y:S01]  /*ce80*/  SHF.R.S32.HI R152, RZ, 0x1f, R205 ;  /* 0x0000001fff987819 */ /* 0x004fe200000114cd */
        /* <DEDUP_REMOVED lines=49> */
[----:B------:R-:W-:Y:S01]  /*d1a0*/  IMAD.IADD R5, R5, 0x1, R9 ;  /* 0x0000000105057824 */ /* 0x000fe200078e0209 */
[----:B------:R-:W-:Y:S01]  /*d1b0*/  SHF.R.S32.HI R13, RZ, 0x1f, R220 ;  /* 0x0000001fff0d7819 */ /* 0x000fe200000114dc */
[C---:B------:R-:W-:Y:S01]  /*d1c0*/  IMAD R3, R7.reuse, UR11, R0 ;  /* 0x0000000b07037c24 */ /* 0x040fe2000f8e0200 */
[----:B------:R-:W-:Y:S01]  /*d1d0*/  SHF.R.S32.HI R167, RZ, 0x1f, R221 ;  /* 0x0000001fffa77819 */ /* 0x000fe200000114dd */
[----:B------:R-:W-:Y:S01]  /*d1e0*/  VIADD R0, R16, UR39 ;  /* 0x0000002710007c36 */ /* 0x000fe20008000000 */
[----:B------:R-:W-:Y:S01]  /*d1f0*/  SHF.R.S32.HI R168, RZ, 0x1f, R222 ;  /* 0x0000001fffa87819 */ /* 0x000fe200000114de */
[----:B------:R-:W-:Y:S01]  /*d200*/  IMAD.WIDE.U32 R4, R7, UR10, R4 ;  /* 0x0000000a07047c25 */ /* 0x000fe2000f8e0004 */
[----:B------:R-:W-:Y:S01]  /*d210*/  ULDC.64 UR10, c[0x0][0xb00] ;  /* 0x0002c000000a7ab9 */ /* 0x000fe20000000a00 */
[----:B------:R-:W-:-:S02]  /*d220*/  SHF.R.S32.HI R169, RZ, 0x1f, R17 ;  /* 0x0000001fffa97819 */ /* 0x000fc40000011411 */
[----:B------:R-:W-:Y:S01]  /*d230*/  ISETP.GE.AND P0, PT, R0, UR8, PT ;  /* 0x0000000800007c0c */ /* 0x000fe2000bf06270 */
[----:B------:R-:W-:Y:S01]  /*d240*/  IMAD.IADD R5, R5, 0x1, R3 ;  /* 0x0000000105057824 */ /* 0x000fe200078e0203 */
[----:B------:R-:W-:-:S04]  /*d250*/  LEA R3, P1, R4, UR10, 0x2 ;  /* 0x0000000a04037c11 */ /* 0x000fc8000f8210ff */
[----:B------:R-:W-:Y:S01]  /*d260*/  LEA.HI.X R10, R4, UR11, R5, 0x2, P1 ;  /* 0x0000000b040a7c11 */ /* 0x000fe200088f1405 */
[----:B------:R0:W1:Y:S04]  /*d270*/  SHFL.IDX PT, R11, R3, RZ, 0x1c1f ;  /* 0x001c1fff030b7589 */ /* 0x00006800000e0000 */
[----:B------:R0:W2:Y:S02]  /*d280*/  SHFL.IDX PT, R12, R10, RZ, 0x1c1f ;  /* 0x001c1fff0a0c7589 */ /* 0x0000a400000e0000 */
[----:B------:R-:W-:Y:S05]  /*d290*/  @P0 BRA `(.L_x_7627) ;  /* 0x0000000800040947 */ /* 0x000fea0003800000 */
[----:B------:R-:W-:Y:S02]  /*d2a0*/  ULDC UR4, c[0x0][0xac8] ;  /* 0x0002b20000047ab9 */ /* 0x000fe40000000800 */
[----:B------:R-:W-:Y:S02]  /*d2b0*/  ISETP.GE.AND P3, PT, R17, UR4, PT ;  /* 0x0000000411007c0c */ /* 0x000fe4000bf66270 */
[----:B------:R-:W-:Y:S02]  /*d2c0*/  ISETP.GE.AND P4, PT, R222, UR4, PT ;  /* 0x00000004de007c0c */ /* 0x000fe4000bf86270 */
[----:B------:R-:W-:Y:S02]  /*d2d0*/  ISETP.GE.AND P2, PT, R221, UR4, PT ;  /* 0x00000004dd007c0c */ /* 0x000fe4000bf46270 */
[----:B------:R-:W-:-:S07]  /*d2e0*/  ISETP.GE.AND P1, PT, R220, UR4, PT ;  /* 0x00000004dc007c0c */ /* 0x000fce000bf26270 */
[CC--:B-1----:R-:W-:Y:S02]  /*d2f0*/  @!P3 LEA R4, P0, R17.reuse, R11.reuse, 0x2 ;  /* 0x0000000b1104b211 */ /* 0x0c2fe400078010ff */
[C---:B------:R-:W-:Y:S02]  /*d300*/  @!P4 LEA R6, P5, R222.reuse, R11, 0x2 ;  /* 0x0000000bde06c211 */ /* 0x040fe400078a10ff */
        /* <DEDUP_REMOVED lines=122> */
.L_x_7627:
[----:B------:R-:W-:Y:S05]  /*dab0*/  BSYNC B1 ;  /* 0x0000000000017941 */ /* 0x000fea0003800000 */
.L_x_7626:
        /* <DEDUP_REMOVED lines=10> */
[CC--:B0-----:R-:W-:Y:S02]  /*db60*/  @!P4 LEA R10, P3, R17.reuse, R3.reuse, 0x2 ;  /* 0x00000003110ac211 */ /* 0x0c1fe400078610ff */
[-C--:B---3--:R-:W-:Y:S02]  /*db70*/  @!P2 LEA R4, P6, R222, R3.reuse, 0x2 ;  /* 0x00000003de04a211 */ /* 0x088fe400078c10ff */
[----:B-1----:R-:W-:Y:S02]  /*db80*/  @!P4 LEA.HI.X R11, R17, R20, R169, 0x2, P3 ;  /* 0x00000014110bc211 */ /* 0x002fe400018f14a9 */
[----:B------:R-:W-:Y:S02]  /*db90*/  ISETP.GE.AND P3, PT, R219, UR4, PT ;  /* 0x00000004db007c0c */ /* 0x000fe4000bf66270 */
[----:B------:R-:W-:Y:S01]  /*dba0*/  @!P1 LEA R6, P5, R221, R3, 0x2 ;  /* 0x00000003dd069211 */ /* 0x000fe200078a10ff */
[----:B------:R0:W-:Y:S01]  /*dbb0*/  @!P4 ST.E.64 desc[UR40][R10.64], R26 ;  /* 0x0000001a0a00c985 */ /* 0x0001e2000c101b28 */
[----:B------:R-:W-:-:S02]  /*dbc0*/  ISETP.GE.AND P4, PT, R218, UR4, PT ;  /* 0x00000004da007c0c */ /* 0x000fc4000bf86270 */
[-C--:B------:R-:W-:Y:S02]  /*dbd0*/  @!P2 LEA.HI.X R5, R222, R20.reuse, R168, 0x2, P6 ;  /* 0x00000014de05a211 */ /* 0x080fe400030f14a8 */
[CC--:B------:R-:W-:Y:S02]  /*dbe0*/  @!P0 LEA R8, P6, R220.reuse, R3.reuse, 0x2 ;  /* 0x00000003dc088211 */ /* 0x0c0fe400078c10ff */
        /* <DEDUP_REMOVED lines=14> */
[-C--:B------:R-:W-:Y:S01]  /*dcd0*/  @!P5 LEA R14, P6, R217, R3.reuse, 0x2 ;  /* 0x00000003d90ed211 */ /* 0x080fe200078c10ff */
[----:B------:R4:W-:Y:S01]  /*dce0*/  @!P4 ST.E.64 desc[UR40][R12.64], R46 ;  /* 0x0000002e0c00c985 */ /* 0x0009e2000c101b28 */
[----:B------:R-:W-:Y:S02]  /*dcf0*/  ISETP.GE.AND P3, PT, R213, UR4, PT ;  /* 0x00000004d5007c0c */ /* 0x000fe4000bf66270 */
[----:B------:R-:W-:Y:S02]  /*dd00*/  @!P5 LEA.HI.X R15, R217, R20, R164, 0x2, P6 ;  /* 0x00000014d90fd211 */ /* 0x000fe400030f14a4 */
[-C--:B-1----:R-:W-:Y:S02]  /*dd10*/  @!P0 LEA R4, P6, R216, R3.reuse, 0x2 ;  /* 0x00000003d8048211 */ /* 0x082fe400078c10ff */
[----:B------:R-:W-:Y:S01]  /*dd20*/  ISETP.GE.AND P4, PT, R212, UR4, PT ;  /* 0x00000004d4007c0c */ /* 0x000fe2000bf86270 */
[----:B------:R1:W-:Y:S01]  /*dd30*/  @!P5 ST.E.64 desc[UR40][R14.64], R50 ;  /* 0x000000320e00d985 */ /* 0x0003e2000c101b28 */
[----:B---3--:R-:W-:-:S02]  /*dd40*/  @!P1 LEA R6, P5, R215, R3, 0x2 ;  /* 0x00000003d7069211 */ /* 0x008fc400078a10ff */
[-C--:B------:R-:W-:Y:S02]  /*dd50*/  @!P0 LEA.HI.X R5, R216, R20.reuse, R163, 0x2, P6 ;  /* 0x00000014d8058211 */ /* 0x080fe400030f14a3 */
        /* <DEDUP_REMOVED lines=9> */
[CC--:B----4-:R-:W-:Y:S02]  /*ddf0*/  @!P4 LEA R12, P2, R212.reuse, R3.reuse, 0x2 ;  /* 0x00000003d40cc211 */ /* 0x0d0fe400078410ff */
[----:B------:R-:W-:Y:S02]  /*de00*/  ISETP.GE.AND P1, PT, R209, UR4, PT ;  /* 0x00000004d1007c0c */ /* 0x000fe4000bf26270 */
[-C--:B------:R-:W-:Y:S02]  /*de10*/  @!P3 LEA.HI.X R11, R213, R20.reuse, R160, 0x2, P6 ;  /* 0x00000014d50bb211 */ /* 0x080fe400030f14a0 */
[----:B------:R-:W-:Y:S02]  /*de20*/  @!P4 LEA.HI.X R13, R212, R20, R159, 0x2, P2 ;  /* 0x00000014d40dc211 */ /* 0x000fe400010f149f */
[----:B------:R-:W-:Y:S01]  /*de30*/  ISETP.GE.AND P2, PT, R208, UR4, PT ;  /* 0x00000004d0007c0c */ /* 0x000fe2000bf46270 */
[----:B------:R-:W-:Y:S01]  /*de40*/  @!P3 ST.E.64 desc[UR40][R10.64], R66 ;  /* 0x000000420a00b985 */ /* 0x000fe2000c101b28 */
[----:B-1----:R-:W-:-:S03]  /*de50*/  @!P5 LEA R14, P6, R211, R3, 0x2 ;  /* 0x00000003d30ed211 */ /* 0x002fc600078c10ff */
[----:B------:R1:W-:Y:S01]  /*de60*/  @!P4 ST.E.64 desc[UR40][R12.64], R70 ;  /* 0x000000460c00c985 */ /* 0x0003e2000c101b28 */
[-C--:B------:R-:W-:Y:S02]  /*de70*/  @!P5 LEA.HI.X R15, R211, R20.reuse, R158, 0x2, P6 ;  /* 0x00000014d30fd211 */ /* 0x080fe400030f149e */
[CC--:B0-----:R-:W-:Y:S02]  /*de80*/  @!P0 LEA R4, P4, R210.reuse, R3.reuse, 0x2 ;  /* 0x00000003d2048211 */ /* 0x0c1fe400078810ff */
        /* <DEDUP_REMOVED lines=15> */
[CC--:B------:R-:W-:Y:S02]  /*df80*/  @!P5 LEA R10, P6, R207.reuse, R3.reuse, 0x2 ;  /* 0x00000003cf0ad211 */ /* 0x0c0fe400078c10ff */
[-C--:B------:R-:W-:Y:S02]  /*df90*/  @!P4 LEA.HI.X R13, R206, R20.reuse, R153, 0x2, P0 ;  /* 0x00000014ce0dc211 */ /* 0x080fe400000f1499 */
[----:B------:R-:W-:Y:S02]  /*dfa0*/  @!P5 LEA.HI.X R11, R207, R20, R154, 0x2, P6 ;  /* 0x00000014cf0bd211 */ /* 0x000fe400030f149a */
[----:B------:R-:W-:Y:S02]  /*dfb0*/  ISETP.GE.AND P0, PT, R202, UR4, PT ;  /* 0x00000004ca007c0c */ /* 0x000fe4000bf06270 */
[----:B0-----:R-:W-:Y:S01]  /*dfc0*/  @!P3 LEA R14, P6, R205, R3, 0x2 ;  /* 0x00000003cd0eb211 */ /* 0x001fe200078c10ff */
        /* <DEDUP_REMOVED lines=28> */
[CC--:B-1----:R-:W-:Y:S01]  /*e190*/  @!P0 LEA R4, P5, R198.reuse, R3.reuse, 0x2 ;  /* 0x00000003c6048211 */ /* 0x0c2fe200078a10ff */
[----:B------:R1:W-:Y:S01]  /*e1a0*/  @!P3 ST.E.64 desc[UR40][R14.64], R122 ;  /* 0x0000007a0e00b985 */ /* 0x0003e2000c101b28 */
[----:B------:R-:W-:Y:S02]  /*e1b0*/  ISETP.GE.AND P3, PT, R195, UR4, PT ;  /* 0x00000004c3007c0c */ /* 0x000fe4000bf66270 */
[----:B------:R-:W-:Y:S02]  /*e1c0*/  @!P0 LEA.HI.X R5, R198, R20, R232, 0x2, P5 ;  /* 0x00000014c6058211 */ /* 0x000fe400028f14e8 */
[----:B------:R-:W-:Y:S02]  /*e1d0*/  ISETP.GE.AND P5, PT, R193, UR4, PT ;  /* 0x00000004c1007c0c */ /* 0x000fe4000bfa6270 */
[-C--:B--2---:R-:W-:Y:S01]  /*e1e0*/  @!P1 LEA R6, P6, R197, R3.reuse, 0x2 ;  /* 0x00000003c5069211 */ /* 0x084fe200078c10ff */
[----:B------:R2:W-:Y:S02]  /*e1f0*/  @!P0 ST.E.64 desc[UR40][R4.64], R126 ;  /* 0x0000007e04008985 */ /* 0x0005e4000c101b28 */
[----:B0-----:R-:W-:-:S02]  /*e200*/  @!P4 LEA R8, P0, R196, R3, 0x2 ;  /* 0x00000003c408c211 */ /* 0x001fc400078010ff */
[-C--:B------:R-:W-:Y:S02]  /*e210*/  @!P1 LEA.HI.X R7, R197, R20.reuse, R231, 0x2, P6 ;  /* 0x00000014c5079211 */ /* 0x080fe400030f14e7 */
[-C--:B---3--:R-:W-:Y:S02]  /*e220*/  @!P3 LEA R10, P6, R195, R3.reuse, 0x2 ;  /* 0x00000003c30ab211 */ /* 0x088fe400078c10ff */
[-C--:B------:R-:W-:Y:S01]  /*e230*/  @!P4 LEA.HI.X R9, R196, R20.reuse, R230, 0x2, P0 ;  /* 0x00000014c409c211 */ /* 0x080fe200000f14e6 */
        /* <DEDUP_REMOVED lines=16> */
.L_x_7619:
        /* <DEDUP_REMOVED lines=10> */
[----:B------:R-:W4:Y:S01]  /*e3e0*/  @P1 LDG.E R8, desc[UR40][R4.64] ;  /* 0x0000002804081981 */ /* 0x000f22000c1e1900 */
        /* <DEDUP_REMOVED lines=13> */
[----:B----4-:R-:W-:Y:S01]  /*e4c0*/  @P1 R2UR UR4, R8 ;  /* 0x00000000080412ca */ /* 0x010fe200000e0000 */
[----:B-1----:R-:W-:-:S05]  /*e4d0*/  VIADD R8, R3, 0xffffff80 ;  /* 0xffffff8003087836 */ /* 0x002fca0000000000 */
[----:B------:R-:W-:-:S07]  /*e4e0*/  ISETP.GT.AND P0, PT, R8, 0x3f, PT ;  /* 0x0000003f0800780c */ /* 0x000fce0003f04270 */
[----:B------:R-:W-:Y:S01]  /*e4f0*/  USHF.R.S32.HI UR22, URZ, 0x1f, UR4 ;  /* 0x0000001f3f167899 */ /* 0x000fe20008011404 */
[----:B0-----:R-:W-:Y:S11]  /*e500*/  @P2 BRA `(.L_x_7628) ;  /* 0x0000000000102947 */ /* 0x001ff60003800000 */
[----:B------:R-:W-:Y:S05]  /*e510*/  @!P1 BRA `(.L_x_7628) ;  /* 0x00000000000c9947 */ /* 0x000fea0003800000 */
[----:B------:R-:W4:Y:S04]  /*e520*/  LDG.E R3, desc[UR40][R4.64] ;  /* 0x0000002804037981 */ /* 0x000f28000c1e1900 */
[----:B-----5:R-:W4:Y:S02]  /*e530*/  LDG.E R0, desc[UR40][R4.64+0x4] ;  /* 0x0000042804007981 */ /* 0x020f24000c1e1900 */
[----:B----4-:R-:W-:-:S07]  /*e540*/  IMAD.IADD R0, R0, 0x1, -R3 ;  /* 0x0000000100007824 */ /* 0x010fce00078e0a03 */
.L_x_7628:
[----:B------:R-:W-:Y:S01]  /*e550*/  USEL UR45, UR45, URZ, !UP0 ;  /* 0x0000003f2d2d7287 */ /* 0x000fe2000c000000 */
[----:B------:R-:W-:Y:S01]  /*e560*/  BSSY B1, `(.L_x_7629) ;  /* 0x0000039000017945 */ /* 0x000fe20003800000 */
[----:B------:R-:W-:-:S03]  /*e570*/  USEL UR44, UR44, URZ, !UP0 ;  /* 0x0000003f2c2c7287 */ /* 0x000fc6000c000000 */
[----:B------:R-:W-:Y:S09]  /*e580*/  @P0 BRA `(.L_x_7630) ;  /* 0x0000000000d80947 */ /* 0x000ff20003800000 */
[----:B------:R-:W0:Y:S01]  /*e590*/  S2R R6, SR_TID.X ;  /* 0x0000000000067919 */ /* 0x000e220000002100 */
[----:B------:R-:W1:Y:S01]  /*e5a0*/  LDC R9, c[0x0][0xbe8] ;  /* 0x0002fa00ff097b82 */ /* 0x000e620000000800 */
[----:B------:R-:W-:Y:S02]  /*e5b0*/  IMAD.U32 R5, RZ, RZ, UR39 ;  /* 0x00000027ff057e24 */ /* 0x000fe4000f8e00ff */
[----:B-1---5:R-:W-:-:S03]  /*e5c0*/  IMAD R3, R0, R9, RZ ;  /* 0x0000000900037224 */ /* 0x022fc600078e02ff */
[----:B0-----:R-:W-:-:S04]  /*e5d0*/  IADD3 R6, R5, -0x80, R6 ;  /* 0xffffff8005067810 */ /* 0x001fc80007ffe006 */
        /* <DEDUP_REMOVED lines=34> */
[----:B------:R-:W-:Y:S01]  /*e800*/  ULDC.64 UR10, c[0x0][UR18+0x210] ;  /* 0x00008400120a7abb */ /* 0x000fe20008000a00 */
[----:B------:R-:W-:Y:S01]  /*e810*/  ULDC.64 UR12, c[0x0][0xba8] ;  /* 0x0002ea00000c7ab9 */ /* 0x000fe20000000a00 */
[----:B------:R-:W-:Y:S01]  /*e820*/  IMAD R7, R9, R7, R6 ;  /* 0x0000000709077224 */ /* 0x000fe200078e0206 */
[----:B------:R-:W-:Y:S01]  /*e830*/  IADD3.X R5, R5, UR8, R10, P0, P1 ;  /* 0x0000000805057c10 */ /* 0x000fe200087e240a */
[----:B------:R-:W-:Y:S01]  /*e840*/  @!UP0 ULDC UR12, c[0x0][0xb50] ;  /* 0x0002d400000c8ab9 */ /* 0x000fe20000000800 */
[----:B------:R-:W-:Y:S01]  /*e850*/  @!UP0 ULDC UR13, c[0x0][0xb54] ;  /* 0x0002d500000d8ab9 */ /* 0x000fe20000000800 */
[C---:B------:R-:W-:Y:S01]  /*e860*/  IMAD R6, R7.reuse, UR11, RZ ;  /* 0x0000000b07067c24 */ /* 0x040fe2000f8e02ff */
[----:B------:R-:W-:Y:S01]  /*e870*/  SHF.R.S32.HI R3, RZ, 0x1f, R7 ;  /* 0x0000001fff037819 */ /* 0x000fe20000011407 */
[----:B------:R-:W-:-:S04]  /*e880*/  IMAD.WIDE.U32 R4, R7, UR10, R4 ;  /* 0x0000000a07047c25 */ /* 0x000fc8000f8e0004 */
[----:B------:R-:W-:Y:S01]  /*e890*/  IMAD R3, R3, UR10, R6 ;  /* 0x0000000a03037c24 */ /* 0x000fe2000f8e0206 */
[----:B------:R-:W-:-:S03]  /*e8a0*/  LEA R6, P0, R4, UR12, 0x2 ;  /* 0x0000000c04067c11 */ /* 0x000fc6000f8010ff */
[----:B------:R-:W-:-:S05]  /*e8b0*/  IMAD.IADD R3, R5, 0x1, R3 ;  /* 0x0000000105037824 */ /* 0x000fca00078e0203 */
[----:B------:R-:W-:Y:S01]  /*e8c0*/  LEA.HI.X R7, R4, UR13, R3, 0x2, P0 ;  /* 0x0000000d04077c11 */ /* 0x000fe200080f1403 */
[----:B------:R-:W-:-:S05]  /*e8d0*/  IMAD.MOV.U32 R3, RZ, RZ, -0x800000 ;  /* 0xff800000ff037424 */ /* 0x000fca00078e00ff */
[----:B------:R0:W-:Y:S02]  /*e8e0*/  STG.E desc[UR40][R6.64], R3 ;  /* 0x0000000306007986 */ /* 0x0001e4000c101928 */
.L_x_7630:
[----:B------:R-:W-:Y:S05]  /*e8f0*/  BSYNC B1 ;  /* 0x0000000000017941 */ /* 0x000fea0003800000 */
.L_x_7629:
[----:B------:R-:W-:-:S06]  /*e900*/  UISETP.GT.AND UP0, UPT, UR9, 0x1, UPT ;  /* 0x000000010900788c */ /* 0x000fcc000bf04270 */
[----:B------:R-:W-:-:S13]  /*e910*/  PLOP3.LUT P0, PT, PT, PT, UP0, 0x80, 0x0 ;  /* 0x000000000000781c */ /* 0x000fda0003f0f008 */
[----:B------:R-:W-:Y:S05]  /*e920*/  @P0 BRA `(.L_x_7625) ;  /* 0x0000000800780947 */ /* 0x000fea0003800000 */
[----:B---3--:R-:W1:Y:S01]  /*e930*/  LDC R11, c[0x0][0xbe8] ;  /* 0x0002fa00ff0b7b82 */ /* 0x008e620000000800 */
        /* <DEDUP_REMOVED lines=15> */
[----:B------:R-:W-:Y:S01]  /*ea30*/  ISETP.GE.AND P1, PT, R190, UR12, PT ;  /* 0x0000000cbe007c0c */ /* 0x000fe2000bf26270 */
[----:B------:R-:W-:Y:S01]  /*ea40*/  UIMAD.WIDE.U32 UR8, UR42, UR10, UR8 ;  /* 0x0000000a2a0872a5 */ /* 0x000fe2000f8e0008 */
[----:B------:R-:W-:Y:S01]  /*ea50*/  IMAD R3, R9, 0x20, R26 ;  /* 0x0000002009037824 */ /* 0x000fe200078e021a */
[----:B------:R-:W-:Y:S01]  /*ea60*/  SEL R4, RZ, 0xffffffff, P2 ;  /* 0xffffffffff047807 */ /* 0x000fe20001000000 */
[----:B------:R-:W-:Y:S01]  /*ea70*/  VIADD R26, R26, UR39 ;  /* 0x000000271a1a7c36 */ /* 0x000fe20008000000 */
[----:B------:R-:W-:Y:S01]  /*ea80*/  ISETP.GE.AND P3, PT, R2, UR12, PT ;  /* 0x0000000c02007c0c */ /* 0x000fe2000bf66270 */
[----:B------:R-:W-:Y:S01]  /*ea90*/  VIADD R8, R3, UR39 ;  /* 0x0000002703087c36 */ /* 0x000fe20008000000 */
[----:B------:R-:W-:Y:S01]  /*eaa0*/  UIMAD UR9, UR42, UR11, UR9 ;  /* 0x0000000b2a0972a4 */ /* 0x000fe2000f8e0209 */
[----:B-1----:R-:W-:Y:S01]  /*eab0*/  ISETP.NE.AND P0, PT, R11, 0x1, PT ;  /* 0x000000010b00780c */ /* 0x002fe20003f05270 */
[----:B------:R-:W-:Y:S01]  /*eac0*/  IMAD.SHL.U32 R13, R4, 0x2, RZ ;  /* 0x00000002040d7824 */ /* 0x000fe200078e00ff */
[----:B------:R-:W-:Y:S01]  /*ead0*/  SEL R9, RZ, 0xffffffff, P1 ;  /* 0xffffffffff097807 */ /* 0x000fe20000800000 */
[----:B------:R-:W-:Y:S01]  /*eae0*/  ULDC.64 UR10, c[0x0][0xaf0] ;  /* 0x0002bc00000a7ab9 */ /* 0x000fe20000000a00 */
[----:B------:R-:W-:Y:S01]  /*eaf0*/  SEL R6, RZ, 0x1, P3 ;  /* 0x00000001ff067807 */ /* 0x000fe20001800000 */
[----:B------:R-:W-:Y:S01]  /*eb00*/  UIMAD UR44, UR44, UR10, URZ ;  /* 0x0000000a2c2c72a4 */ /* 0x000fe2000f8e023f */
[----:B------:R-:W-:Y:S01]  /*eb10*/  IMAD.MOV.U32 R3, RZ, RZ, R8 ;  /* 0x000000ffff037224 */ /* 0x000fe200078e0008 */
[----:B------:R-:W-:Y:S01]  /*eb20*/  UIMAD.WIDE.U32 UR8, UR45, UR10, UR8 ;  /* 0x0000000a2d0872a5 */ /* 0x000fe2000f8e0008 */
[----:B------:R-:W-:Y:S01]  /*eb30*/  IMAD.SHL.U32 R9, R9, 0x4, RZ ;  /* 0x0000000409097824 */ /* 0x000fe200078e00ff */
[----:B------:R-:W-:Y:S01]  /*eb40*/  LOP3.LUT R6, R13, 0x2, R6, 0xe2, !PT ;  /* 0x000000020d067812 */ /* 0x000fe200078ee206 */
[----:B------:R-:W-:Y:S01]  /*eb50*/  UIMAD UR4, UR45, UR11, UR44 ;  /* 0x0000000b2d0472a4 */ /* 0x000fe2000f8e022c */
[----:B-----5:R-:W-:Y:S01]  /*eb60*/  IMAD R25, R0, R11, RZ ;  /* 0x0000000b00197224 */ /* 0x020fe200078e02ff */
[----:B------:R-:W-:Y:S01]  /*eb70*/  ISETP.GE.AND P1, PT, R224, UR12, PT ;  /* 0x0000000ce0007c0c */ /* 0x000fe2000bf26270 */
[----:B------:R-:W0:Y:S01]  /*eb80*/  @P0 LDC R5, c[0x0][0xbec] ;  /* 0x0002fb00ff050b82 */ /* 0x000e220000000800 */
[----:B------:R-:W-:Y:S01]  /*eb90*/  LOP3.LUT R10, R9, 0x4, R6, 0xe2, !PT ;  /* 0x00000004090a7812 */ /* 0x000fe200078ee206 */
[----:B------:R-:W-:Y:S01]  /*eba0*/  UIADD3 UR4, UR9, UR4, URZ ;  /* 0x0000000409047290 */ /* 0x000fe2000fffe03f */
[----:B------:R-:W-:-:S02]  /*ebb0*/  SEL R0, RZ, 0x80, P1 ;  /* 0x00000080ff007807 */ /* 0x000fc40000800000 */
[----:B------:R-:W-:Y:S02]  /*ebc0*/  SHF.R.S32.HI R29, RZ, 0x1f, R190 ;  /* 0x0000001fff1d7819 */ /* 0x000fe400000114be */
[----:B------:R-:W-:Y:S01]  /*ebd0*/  SHF.R.S32.HI R28, RZ, 0x1f, R225 ;  /* 0x0000001fff1c7819 */ /* 0x000fe200000114e1 */
[----:B------:R-:W1:Y:S01]  /*ebe0*/  @P0 LDC R7, c[0x0][0xbf0] ;  /* 0x0002fc00ff070b82 */ /* 0x000e620000000800 */
[----:B------:R-:W-:Y:S02]  /*ebf0*/  SHF.R.S32.HI R30, RZ, 0x1f, R189 ;  /* 0x0000001fff1e7819 */ /* 0x000fe400000114bd */
[----:B------:R-:W-:Y:S02]  /*ec00*/  SHF.R.S32.HI R31, RZ, 0x1f, R187 ;  /* 0x0000001fff1f7819 */ /* 0x000fe400000114bb */
        /* <DEDUP_REMOVED lines=27> */
[----:B------:R-:W-:Y:S02]  /*edc0*/  SEL R8, RZ, 0xffffffff, P0 ;  /* 0xffffffffff087807 */ /* 0x000fe40000000000 */
[----:B------:R-:W-:Y:S01]  /*edd0*/  ISETP.GE.AND P0, PT, R225, UR12, PT ;  /* 0x0000000ce1007c0c */ /* 0x000fe2000bf06270 */
[----:B------:R-:W-:Y:S01]  /*ede0*/  IMAD R3, R7, UR9, R6 ;  /* 0x0000000907037c24 */ /* 0x000fe2000f8e0206 */
[----:B------:R-:W-:Y:S01]  /*edf0*/  ULDC.64 UR8, c[0x0][0xa80] ;  /* 0x0002a00000087ab9 */ /* 0x000fe20000000a00 */
[----:B------:R-:W-:Y:S01]  /*ee00*/  IMAD.SHL.U32 R9, R8, 0x20, RZ ;  /* 0x0000002008097824 */ /* 0x000fe200078e00ff */
[----:B------:R-:W-:Y:S01]  /*ee10*/  SEL R7, RZ, 0x40, P0 ;  /* 0x00000040ff077807 */ /* 0x000fe20000000000 */
[----:B------:R-:W-:Y:S01]  /*ee20*/  IMAD.IADD R3, R5, 0x1, R3 ;  /* 0x0000000105037824 */ /* 0x000fe200078e0203 */
[----:B------:R-:W-:Y:S02]  /*ee30*/  LEA R20, P0, R4, UR8, 0x1 ;  /* 0x0000000804147c11 */ /* 0x000fe4000f8008ff */
[----:B------:R-:W-:-:S02]  /*ee40*/  LOP3.LUT R10, R13, 0x10, R10, 0xe2, !PT ;  /* 0x000000100d0a7812 */ /* 0x000fc400078ee20a */
[----:B------:R-:W-:Y:S01]  /*ee50*/  LEA.HI.X R3, R4, UR9, R3, 0x1, P0 ;  /* 0x0000000904037c11 */ /* 0x000fe200080f0c03 */
[----:B------:R0:W1:Y:S01]  /*ee60*/  SHFL.IDX PT, R6, R20, RZ, 0x181f ;  /* 0x00181fff14067589 */ /* 0x00006200000e0000 */
[----:B------:R-:W-:Y:S02]  /*ee70*/  ISETP.GE.AND P0, PT, R26, R25, PT ;  /* 0x000000191a00720c */ /* 0x000fe40003f06270 */
[----:B------:R-:W-:-:S04]  /*ee80*/  LOP3.LUT R10, R9, 0x20, R10, 0xe2, !PT ;  /* 0x00000020090a7812 */ /* 0x000fc800078ee20a */
[----:B------:R-:W-:Y:S02]  /*ee90*/  LOP3.LUT R21, R10, R7, RZ, 0xfc, !PT ;  /* 0x000000070a157212 */ /* 0x000fe400078efcff */
[----:B------:R0:W3:Y:S02]  /*eea0*/  SHFL.IDX PT, R7, R3, RZ, 0x181f ;  /* 0x00181fff03077589 */ /* 0x0000e400000e0000 */
[----:B------:R-:W-:-:S03]  /*eeb0*/  LOP3.LUT R24, R21, R0, RZ, 0xfc, !PT ;  /* 0x0000000015187212 */ /* 0x000fc600078efcff */
[----:B------:R-:W-:Y:S05]  /*eec0*/  @P0 BRA `(.L_x_7632) ;  /* 0x00000000007c0947 */ /* 0x000fea0003800000 */
        /* <DEDUP_REMOVED lines=18> */
[----:B-1----:R-:W-:-:S02]  /*eff0*/  @!P1 LEA R8, P6, R187, R6, 0x1 ;  /* 0x00000006bb089211 */ /* 0x002fc400078c08ff */
        /* <DEDUP_REMOVED lines=12> */
.L_x_7632:
[----:B------:R-:W-:Y:S05]  /*f0c0*/  BSYNC B1 ;  /* 0x0000000000017941 */ /* 0x000fea0003800000 */
.L_x_7631:
[----:B------:R-:W-:Y:S01]  /*f0d0*/  VIADD R0, R26, 0x20 ;  /* 0x000000201a007836 */ /* 0x000fe20000000000 */
[----:B---34-:R4:W3:Y:S04]  /*f0e0*/  SHFL.IDX PT, R7, R3, 0x1, 0x181f ;  /* 0x00381f0003077f89 */ /* 0x0188e800000e0000 */
        /* <DEDUP_REMOVED lines=8> */
[----:B-1-3--:R-:W-:Y:S02]  /*f170*/  @!P1 IMAD.WIDE R4, R2, 0x2, R6 ;  /* 0x0000000202049825 */ /* 0x00afe400078e0206 */
        /* <DEDUP_REMOVED lines=15> */
[----:B-1----:R-:W-:-:S03]  /*f270*/  @!P1 LEA R4, P6, R187, R6, 0x1 ;  /* 0x00000006bb049211 */ /* 0x002fc600078c08ff */
        /* <DEDUP_REMOVED lines=9> */
.L_x_7625:
[----:B------:R-:W-:Y:S05]  /*f310*/  BSYNC B0 ;  /* 0x0000000000007941 */ /* 0x000fea0003800000 */
.L_x_7618:
[----:B------:R-:W-:Y:S02]  /*f320*/  ULDC UR4, c[0x0][0xc3c] ;  /* 0x00030f0000047ab9 */ /* 0x000fe40000000800 */
[----:B------:R-:W-:-:S06]  /*f330*/  UISETP.GE.AND UP0, UPT, UR7, UR4, UPT ;  /* 0x000000040700728c */ /* 0x000fcc000bf06270 */
[----:B------:R-:W-:-:S13]  /*f340*/  PLOP3.LUT P0, PT, PT, PT, UP0, 0x80, 0x0 ;  /* 0x000000000000781c */ /* 0x000fda0003f0f008 */
[----:B------:R-:W-:Y:S05]  /*f350*/  @!P0 BRA `(.L_x_7633) ;  /* 0xffffff2000208947 */ /* 0x000fea000383ffff */
[----:B------:R-:W-:Y:S05]  /*f360*/  EXIT ;  /* 0x000000000000794d */ /* 0x000fea0003800000 */
.L_x_7571:
        /* <DEDUP_REMOVED lines=18> */
.L_x_7634:
        /* <DEDUP_REMOVED lines=43> */
.L_x_7638:
        /* <DEDUP_REMOVED lines=39> */
.L_x_7636:
        /* <DEDUP_REMOVED lines=12> */
.L_x_7639:
        /* <DEDUP_REMOVED lines=63> */
.L_x_7640:
        /* <DEDUP_REMOVED lines=61> */
.L_x_7641:
[----:B01----:R-:W-:-:S05]  /*10230*/  LOP3.LUT R3, RZ, R2, RZ, 0x33, !PT ;  /* 0x00000002ff037212 */ /* 0x003fca00078e33ff */
[----:B------:R-:W-:-:S05]  /*10240*/  IMAD.IADD R2, R4, 0x1, R3 ;  /* 0x0000000104027824 */ /* 0x000fca00078e0203 */
[----:B------:R1:W-:Y:S01]  /*10250*/  STL [R1+0x4], R2 ;  /* 0x0000040201007387 */ /* 0x0003e20000100800 */
[----:B------:R-:W-:Y:S05]  /*10260*/  BRA `(.L_x_7642) ;  /* 0x0000000000107947 */ /* 0x000fea0003800000 */
.L_x_7637:
[----:B------:R-:W-:Y:S01]  /*10270*/  IMAD.U32 R2, RZ, RZ, UR6 ;  /* 0x00000006ff027e24 */ /* 0x000fe2000f8e00ff */
[----:B------:R0:W-:Y:S04]  /*10280*/  STL [R1+0x4], RZ ;  /* 0x000004ff01007387 */ /* 0x0001e80000100800 */
[----:B------:R0:W-:Y:S04]  /*10290*/  STL [R1+0x8], RZ ;  /* 0x000008ff01007387 */ /* 0x0001e80000100800 */
[----:B------:R0:W-:Y:S02]  /*102a0*/  STL [R1], R2 ;  /* 0x0000000201007387 */ /* 0x0001e40000100800 */
.L_x_7642:
        /* <DEDUP_REMOVED lines=10> */
.L_x_7635:
        /* <DEDUP_REMOVED lines=30> */
.L_x_7763:
[----:B0-2---:R-:W2:Y:S01]  /*10530*/  LDL R0, [R1+0xc] ;  /* 0x00000c0001007983 */ /* 0x005ea20000100800 */
[----:B---3--:R-:W2:Y:S01]  /*10540*/  LDC.64 R2, c[0x0][0xc88] ;  /* 0x00032200ff027b82 */ /* 0x008ea20000000a00 */
        /* <DEDUP_REMOVED lines=54> */
.L_x_7644:
        /* <DEDUP_REMOVED lines=18> */
.L_x_7645:
[----:B------:R-:W-:Y:S05]  /*109d0*/  @!P0 BRA `(.L_x_7646) ;  /* 0x00000000000c8947 */ /* 0x000fea0003800000 */
[----:B------:R-:W3:Y:S04]  /*109e0*/  LDG.E R6, desc[UR40][R4.64] ;  /* 0x0000002804067981 */ /* 0x000ee8000c1e1900 */
[----:B------:R-:W3:Y:S02]  /*109f0*/  LDG.E R4, desc[UR40][R4.64+0x4] ;  /* 0x0000042804047981 */ /* 0x000ee4000c1e1900 */
[----:B---3--:R-:W-:-:S07]  /*10a00*/  IMAD.IADD R6, R4, 0x1, -R6 ;  /* 0x0000000104067824 */ /* 0x008fce00078e0a06 */
.L_x_7646:
[----:B------:R-:W3:Y:S01]  /*10a10*/  LDL R5, [R1+0x4] ;  /* 0x0000040001057983 */ /* 0x000ee20000100800 */
[----:B-----5:R-:W-:Y:S01]  /*10a20*/  IMAD.IADD R6, R6, 0x1, -R0 ;  /* 0x0000000106067824 */ /* 0x020fe200078e0a00 */
[----:B------:R-:W-:Y:S01]  /*10a30*/  BSSY B0, `(.L_x_7647) ;  /* 0x000003a000007945 */ /* 0x000fe20003800000 */
[----:B------:R-:W4:Y:S02]  /*10a40*/  LDC R0, c[0x0][0x448] ;  /* 0x00011200ff007b82 */ /* 0x000f240000000800 */
[----:B----4-:R-:W-:-:S13]  /*10a50*/  ISETP.NE.AND P0, PT, R0, 0x1, PT ;  /* 0x000000010000780c */ /* 0x010fda0003f05270 */
[----:B--2---:R-:W2:Y:S08]  /*10a60*/  @P0 LDC R3, c[0x0][0x44c] ;  /* 0x00011300ff030b82 */ /* 0x004eb00000000800 */
[----:B------:R-:W4:Y:S01]  /*10a70*/  @P0 LDC R4, c[0x0][0x450] ;  /* 0x00011400ff040b82 */ /* 0x000f220000000800 */
[----:B---3--:R-:W-:Y:S02]  /*10a80*/  IMAD.SHL.U32 R0, R5, 0x40, RZ ;  /* 0x0000004005007824 */ /* 0x008fe400078e00ff */
[----:B------:R-:W-:-:S02]  /*10a90*/  IMAD.MOV.U32 R5, RZ, RZ, RZ ;  /* 0x000000ffff057224 */ /* 0x000fc400078e00ff */
[----:B------:R-:W-:Y:S02]  /*10aa0*/  VIADD R0, R0, 0x3f ;  /* 0x0000003f00007836 */ /* 0x000fe40000000000 */
[----:B------:R-:W-:Y:S02]  /*10ab0*/  IMAD.MOV.U32 R10, RZ, RZ, R5 ;  /* 0x000000ffff0a7224 */ /* 0x000fe400078e0005 */
[----:B--2---:R-:W-:-:S05]  /*10ac0*/  @P0 IMAD.HI.U32 R3, R0, R3, RZ ;  /* 0x0000000300030227 */ /* 0x004fca00078e00ff */
[----:B----4-:R-:W-:Y:S01]  /*10ad0*/  @P0 SHF.R.U32.HI R0, RZ, R4, R3 ;  /* 0x00000004ff000219 */ /* 0x010fe20000011603 */
[C---:B------:R-:W-:Y:S01]  /*10ae0*/  VIADD R4, R6.reuse, 0x3f ;  /* 0x0000003f06047836 */ /* 0x040fe20000000000 */
[----:B------:R-:W-:Y:S02]  /*10af0*/  IADD3 R3, R6, 0x40, -R9 ;  /* 0x0000004006037810 */ /* 0x000fe40007ffe809 */
[----:B01----:R-:W-:-:S03]  /*10b00*/  LOP3.LUT R9, R2, 0xff, RZ, 0xc0, !PT ;  /* 0x000000ff02097812 */ /* 0x003fc600078ec0ff */
[----:B------:R-:W-:Y:S01]  /*10b10*/  IMAD.IADD R0, R3, 0x1, R0 ;  /* 0x0000000103007824 */ /* 0x000fe200078e0200 */
[----:B------:R-:W-:-:S04]  /*10b20*/  SHF.R.S32.HI R3, RZ, 0x1f, R4 ;  /* 0x0000001fff037819 */ /* 0x000fc80000011404 */
[----:B------:R-:W-:Y:S02]  /*10b30*/  LEA.HI R4, R3, R4, RZ, 0x6 ;  /* 0x0000000403047211 */ /* 0x000fe400078f30ff */
[----:B------:R-:W-:Y:S02]  /*10b40*/  SHF.R.S32.HI R3, RZ, 0x1f, R0 ;  /* 0x0000001fff037819 */ /* 0x000fe40000011400 */
[----:B------:R-:W-:Y:S02]  /*10b50*/  SHF.R.S32.HI R4, RZ, 0x6, R4 ;  /* 0x00000006ff047819 */ /* 0x000fe40000011404 */
[----:B------:R-:W-:Y:S02]  /*10b60*/  LEA.HI R3, R3, R0, RZ, 0x6 ;  /* 0x0000000003037211 */ /* 0x000fe400078f30ff */
[----:B------:R-:W-:Y:S02]  /*10b70*/  SHF.R.U32.HI R0, RZ, 0x10, R2 ;  /* 0x00000010ff007819 */ /* 0x000fe40000011602 */
[----:B------:R-:W-:-:S02]  /*10b80*/  SHF.R.S32.HI R3, RZ, 0x6, R3 ;  /* 0x00000006ff037819 */ /* 0x000fc40000011403 */
[----:B------:R-:W-:Y:S02]  /*10b90*/  ISETP.NE.AND P0, PT, R0, RZ, PT ;  /* 0x000000ff0000720c */ /* 0x000fe40003f05270 */
[----:B------:R-:W-:-:S04]  /*10ba0*/  VIMNMX R8, R4, R3, PT ;  /* 0x0000000304087248 */ /* 0x000fc80003fe0100 */
[----:B------:R-:W-:Y:S01]  /*10bb0*/  ISETP.GE.AND P1, PT, R8, 0x1, PT ;  /* 0x000000010800780c */ /* 0x000fe20003f26270 */
[----:B------:R0:W-:Y:S04]  /*10bc0*/  STL [R1+0x30], R8 ;  /* 0x0000300801007387 */ /* 0x0001e80000100800 */
[----:B------:R0:W-:Y:S02]  /*10bd0*/  STL [R1+0x3c], R5 ;  /* 0x00003c0501007387 */ /* 0x0001e40000100800 */
[----:B------:R-:W1:Y:S02]  /*10be0*/  @!P0 LDC R0, c[0x0][0x9f0] ;  /* 0x00027c00ff008b82 */ /* 0x000e640000000800 */
        /* <DEDUP_REMOVED lines=30> */
.L_x_7648:
[----:B------:R-:W-:Y:S05]  /*10dd0*/  BSYNC B0 ;  /* 0x0000000000007941 */ /* 0x000fea0003800000 */
.L_x_7647:
        /* <DEDUP_REMOVED lines=12> */
[----:B0-----:R-:W0:Y:S01]  /*10ea0*/  S2R R5, SR_LANEID ;  /* 0x0000000000057919 */ /* 0x001e220000000000 */
[----:B------:R-:W-:Y:S01]  /*10eb0*/  VOTEU.ANY UR4, UPT, PT ;  /* 0x0000000000047886 */ /* 0x000fe200038e0100 */
[----:B------:R-:W1:Y:S01]  /*10ec0*/  LDC.64 R2, c[0x0][0xc60] ;  /* 0x00031800ff027b82 */ /* 0x000e620000000a00 */
[----:B------:R-:W0:Y:S02]  /*10ed0*/  FLO.U32 R0, UR4 ;  /* 0x0000000400007d00 */ /* 0x000e2400080e0000 */
[----:B0-----:R-:W-:-:S06]  /*10ee0*/  ISETP.EQ.U32.AND P0, PT, R0, R5, PT ;  /* 0x000000050000720c */ /* 0x001fcc0003f02070 */
[----:B------:R-:W1:Y:S07]  /*10ef0*/  POPC R5, UR4 ;  /* 0x0000000400057d09 */ /* 0x000e6e0008000000 */
[----:B-1----:R-:W3:Y:S01]  /*10f00*/  @P0 ATOMG.E.ADD.STRONG.GPU PT, R3, desc[UR40][R2.64], R5 ;  /* 0x00000005020309a8 */ /* 0x002ee200081ee1e8 */
[----:B------:R-:W0:Y:S02]  /*10f10*/  S2R R4, SR_LTMASK ;  /* 0x0000000000047919 */ /* 0x000e240000003900 */
[----:B0-----:R-:W-:-:S04]  /*10f20*/  LOP3.LUT R4, R4, UR4, RZ, 0xc0, !PT ;  /* 0x0000000404047c12 */ /* 0x001fc8000f8ec0ff */
[----:B------:R-:W0:Y:S01]  /*10f30*/  POPC R7, R4 ;  /* 0x0000000400077309 */ /* 0x000e220000000000 */
[----:B---3--:R-:W0:Y:S02]  /*10f40*/  SHFL.IDX PT, R0, R3, R0, 0x1f ;  /* 0x00001f0003007589 */ /* 0x008e2400000e0000 */
[----:B0-----:R-:W-:-:S05]  /*10f50*/  IADD3 R0, R0, UR37, R7 ;  /* 0x0000002500007c10 */ /* 0x001fca000fffe007 */
[----:B------:R1:W-:Y:S01]  /*10f60*/  STL [R1], R0 ;  /* 0x0000000001007387 */ /* 0x0003e20000100800 */
[----:B------:R-:W-:Y:S05]  /*10f70*/  BRA `(.L_x_7651) ;  /* 0x0000004800787947 */ /* 0x000fea0003800000 */
.L_x_7650:
[----:B-1----:R-:W-:Y:S01]  /*10f80*/  VIADD R0, R19, 0x22400 ;  /* 0x0002240013007836 */ /* 0x002fe20000000000 */
        /* <DEDUP_REMOVED lines=19> */
.L_x_7653:
[----:B------:R-:W-:Y:S05]  /*110c0*/  BSYNC B6 ;  /* 0x0000000000067941 */ /* 0x000fea0003800000 */
.L_x_7652:
        /* <DEDUP_REMOVED lines=9> */
[----:B------:R-:W-:Y:S02]  /*11160*/  IMAD.U32 R4, RZ, RZ, UR6 ;  /* 0x00000006ff047e24 */ /* 0x000fe4000f8e00ff */
[----:B0-----:R-:W-:Y:S02]  /*11170*/  IMAD.U32 R5, RZ, RZ, UR7 ;  /* 0x00000007ff057e24 */ /* 0x001fe4000f8e00ff */
[----:B------:R-:W-:Y:S02]  /*11180*/  IMAD.U32 R6, RZ, RZ, UR8 ;  /* 0x00000008ff067e24 */ /* 0x000fe4000f8e00ff */
[----:B------:R-:W-:-:S02]  /*11190*/  IMAD.U32 R7, RZ, RZ, UR9 ;  /* 0x00000009ff077e24 */ /* 0x000fc4000f8e00ff */
[----:B--2---:R-:W-:Y:S02]  /*111a0*/  IMAD.U32 R10, RZ, RZ, UR4 ;  /* 0x00000004ff0a7e24 */ /* 0x004fe4000f8e00ff */
[----:B------:R-:W-:Y:S02]  /*111b0*/  IMAD.U32 R11, RZ, RZ, UR5 ;  /* 0x00000005ff0b7e24 */ /* 0x000fe4000f8e00ff */
[----:B------:R-:W-:Y:S02]  /*111c0*/  IMAD.MOV.U32 R8, RZ, RZ, 0x70 ;  /* 0x00000070ff087424 */ /* 0x000fe400078e00ff */
[----:B------:R-:W-:Y:S02]  /*111d0*/  IMAD.MOV.U32 R12, RZ, RZ, 0x1 ;  /* 0x00000001ff0c7424 */ /* 0x000fe400078e00ff */
[----:B-1----:R-:W-:-:S07]  /*111e0*/  IMAD.MOV.U32 R13, RZ, RZ, RZ ;  /* 0x000000ffff0d7224 */ /* 0x002fce00078e00ff */
[----:B------:R-:W-:-:S07]  /*111f0*/  LEPC R20, `(.L_x_7656) ;  /* 0x000000001014794e */ /* 0x000fce0000000000 */
[----:B---3--:R-:W-:Y:S05]  /*11200*/  CALL.ABS.NOINC R2 ;  /* 0x0000000002007343 */ /* 0x008fea0003c00000 */
.L_x_7656:
        /* <DEDUP_REMOVED lines=16> */
.L_x_7655:
[----:B------:R-:W-:Y:S05]  /*11310*/  BSYNC B6 ;  /* 0x0000000000067941 */ /* 0x000fea0003800000 */
.L_x_7654:
[----:B------:R-:W3:Y:S01]  /*11320*/  LDL.LU R4, [R1+0x18] ;  /* 0x0000180001047983 */ /* 0x000ee20000300800 */
[----:B------:R-:W-:-:S03]  /*11330*/  ULDC.64 UR4, c[0x0][0x9f8] ;  /* 0x00027e0000047ab9 */ /* 0x000fc60000000a00 */
[----:B------:R-:W4:Y:S01]  /*11340*/  LDL R7, [R1+0x8] ;  /* 0x0000080001077983 */ /* 0x000f220000100800 */
[----:B------:R-:W-:-:S03]  /*11350*/  ISETP.NE.U32.AND P0, PT, RZ, UR4, PT ;  /* 0x00000004ff007c0c */ /* 0x000fc6000bf05070 */
[----:B------:R-:W5:Y:S01]  /*11360*/  LDL R0, [R1+0x34] ;  /* 0x0000340001007983 */ /* 0x000f620000100800 */
[----:B------:R-:W-:-:S13]  /*11370*/  ISETP.NE.AND.EX P0, PT, RZ, UR5, PT, P0 ;  /* 0x00000005ff007c0c */ /* 0x000fda000bf05300 */
[----:B------:R-:W-:-:S04]  /*11380*/  @P0 IADD3 R2, P1, R16, UR4, RZ ;  /* 0x0000000410020c10 */ /* 0x000fc8000ff3e0ff */
[----:B---3--:R-:W-:Y:S01]  /*11390*/  @P0 IADD3.X R3, R4, UR5, RZ, P1, !PT ;  /* 0x0000000504030c10 */ /* 0x008fe20008ffe4ff */
[----:B------:R-:W-:-:S04]  /*113a0*/  ULDC.64 UR4, c[0x0][0xa08] ;  /* 0x0002820000047ab9 */ /* 0x000fc80000000a00 */
[----:B----4-:R1:W0:Y:S02]  /*113b0*/  @P0 LDG.E R7, desc[UR40][R2.64] ;  /* 0x0000002802070981 */ /* 0x010224000c1e1900 */
        /* <DEDUP_REMOVED lines=14> */
.L_x_7780:
[----:B------:R3:W-:Y:S01]  /*114a0*/  STL [R1+0x28], R0 ;  /* 0x0000280001007387 */ /* 0x0007e20000100800 */
[----:B-1----:R-:W-:Y:S02]  /*114b0*/  ISETP.NE.AND P0, PT, R14, RZ, PT ;  /* 0x000000ff0e00720c */ /* 0x002fe40003f05270 */
[----:B------:R-:W-:Y:S02]  /*114c0*/  PLOP3.LUT P1, PT, PT, PT, PT, 0x8, 0x0 ;  /* 0x000000000000781c */ /* 0x000fe40003f2e170 */
[----:B------:R-:W-:-:S11]  /*114d0*/  LOP3.LUT R18, R18, 0xfffffffe, RZ, 0xc0, !PT ;  /* 0xfffffffe12127812 */ /* 0x000fd600078ec0ff */
[----:B------:R-:W-:Y:S01]  /*114e0*/  @P1 LOP3.LUT R18, R18, 0x1, RZ, 0xfc, !PT ;  /* 0x0000000112121812 */ /* 0x000fe200078efcff */
[----:B---3--:R-:W-:Y:S06]  /*114f0*/  @P0 BRA `(.L_x_7658) ;  /* 0x00000004000c0947 */ /* 0x008fec0003800000 */
[----:B------:R-:W-:-:S03]  /*11500*/  UMOV UR4, 0xffffffff ;  /* 0xffffffff00047882 */ /* 0x000fc60000000000 */
[----:B------:R-:W-:Y:S05]  /*11510*/  BRA.DIV UR4, `(.L_x_7659) ;  /* 0x0000005e047c7947 */ /* 0x000fea000b800000 */
[----:B------:R-:W-:-:S13]  /*11520*/  ELECT P6, URZ, PT ;  /* 0x00000000003f782f */ /* 0x000fda00038c0000 */
.L_x_7783:
[----:B------:R-:W-:Y:S05]  /*11530*/  @!P6 BRA `(.L_x_7658) ;  /* 0x0000000000fce947 */ /* 0x000fea0003800000 */
[----:B------:R-:W-:-:S04]  /*11540*/  ISETP.NE.U32.AND P0, PT, R2, RZ, PT ;  /* 0x000000ff0200720c */ /* 0x000fc80003f05070 */
[----:B------:R-:W-:-:S13]  /*11550*/  ISETP.NE.AND.EX P0, PT, R3, RZ, PT, P0 ;  /* 0x000000ff0300720c */ /* 0x000fda0003f05300 */
[----:B------:R-:W-:Y:S05]  /*11560*/  @!P0 BRA `(.L_x_7660) ;  /* 0x0000000000508947 */ /* 0x000fea0003800000 */
[----:B------:R-:W1:Y:S01]  /*11570*/  LDC R6, c[0x0][0x43c] ;  /* 0x00010f00ff067b82 */ /* 0x000e620000000800 */
[----:B------:R-:W-:Y:S01]  /*11580*/  IMAD.MOV.U32 R9, RZ, RZ, R0 ;  /* 0x000000ffff097224 */ /* 0x000fe200078e0000 */
[----:B------:R-:W-:-:S03]  /*11590*/  ULDC.64 UR4, c[0x0][0x428] ;  /* 0x00010a0000047ab9 */ /* 0x000fc60000000a00 */
[----:B------:R-:W-:Y:S01]  /*115a0*/  IMAD.MOV.U32 R0, RZ, RZ, R9 ;  /* 0x000000ffff007224 */ /* 0x000fe200078e0009 */
[----:B-1----:R-:W-:-:S13]  /*115b0*/  ISETP.NE.AND P0, PT, R6, 0x1, PT ;  /* 0x000000010600780c */ /* 0x002fda0003f05270 */
[----:B0-----:R-:W0:Y:S02]  /*115c0*/  @P0 LDC.64 R4, c[0x0][0x440] ;  /* 0x00011000ff040b82 */ /* 0x001e240000000a00 */
        /* <DEDUP_REMOVED lines=14> */
.L_x_7660:
[----:B------:R-:W3:Y:S04]  /*116b0*/  LDL R0, [R1+0x10] ;  /* 0x0000100001007983 */ /* 0x000ee80000100800 */
[----:B-1----:R-:W4:Y:S01]  /*116c0*/  LDL R2, [R1+0x14] ;  /* 0x0000140001027983 */ /* 0x002f220000100800 */
[----:B---3--:R-:W-:Y:S01]  /*116d0*/  IMAD R0, R0, 0x8, R19 ;  /* 0x0000000800007824 */ /* 0x008fe200078e0213 */
[----:B----4-:R-:W-:-:S04]  /*116e0*/  SHF.L.U32 R2, R2, 0x1f, RZ ;  /* 0x0000001f02027819 */ /* 0x010fc800000006ff */
[----:B------:R-:W1:Y:S02]  /*116f0*/  SYNCS.PHASECHK.TRANS64.TRYWAIT P0, [R0+URZ+0x28c40], R2 ;  /* 0x028c4002000075a7 */ /* 0x000e64000800017f */
[----:B-1----:R-:W-:Y:S05]  /*11700*/  @!P0 BRA `(.L_x_7661) ;  /* 0x0000005c00208947 */ /* 0x002fea0003800000 */
.L_x_7784:
        /* <DEDUP_REMOVED lines=11> */
.L_x_7662:
[----:B------:R-:W3:Y:S04]  /*117c0*/  LDL R3, [R1+0x10] ;  /* 0x0000100001037983 */ /* 0x000ee80000100800 */
[----:B0-----:R-:W4:Y:S04]  /*117d0*/  LDL R4, [R1+0x28] ;  /* 0x0000280001047983 */ /* 0x001f280000100800 */
[----:B-1----:R-:W2:Y:S01]  /*117e0*/  LDL R2, [R1+0x1c] ;  /* 0x00001c0001027983 */ /* 0x002ea20000100800 */
        /* <DEDUP_REMOVED lines=11> */
[----:B---3--:R-:W-:Y:S01]  /*118a0*/  IMAD R0, R3, 0x2000, R19 ;  /* 0x0000200003007824 */ /* 0x008fe200078e0213 */
[----:B----4-:R-:W-:-:S04]  /*118b0*/  R2UR UR11, R4 ;  /* 0x00000000040b72ca */ /* 0x010fc800000e0000 */
[----:B------:R-:W-:Y:S02]  /*118c0*/  R2UR UR8, R0 ;  /* 0x00000000000872ca */ /* 0x000fe400000e0000 */
[----:B--2---:R-:W-:-:S11]  /*118d0*/  R2UR UR4, R2 ;  /* 0x00000000020472ca */ /* 0x004fd600000e0000 */
[----:B------:R-:W-:Y:S02]  /*118e0*/  UIADD3 UR8, UR8, 0x22400, URZ ;  /* 0x0002240008087890 */ /* 0x000fe4000fffe03f */
[----:B------:R-:W-:-:S03]  /*118f0*/  ULEA UR11, UR11, UR4, 0x6 ;  /* 0x000000040b0b7291 */ /* 0x000fc6000f8e303f */
[----:B------:R-:W-:-:S06]  /*11900*/  UMOV UR4, 0x0 ;  /* 0x0000000000047882 */ /* 0x000fcc0000000000 */
[----:B------:R1:W-:Y:S02]  /*11910*/  UTMALDG.4D [UR8], [UR6], desc[UR4] ;  /* 0x00000408060075b4 */ /* 0x0003e40008019000 */
[----:B-1----:R-:W-:Y:S01]  /*11920*/  NOP ;  /* 0x0000000000007918 */ /* 0x002fe20000000000 */
.L_x_7658:
[----:B------:R-:W3:Y:S04]  /*11930*/  LDL.LU R3, [R1+0x38] ;  /* 0x0000380001037983 */ /* 0x000ee80000300800 */
[----:B------:R-:W4:Y:S04]  /*11940*/  LDL.LU R5, [R1+0x24] ;  /* 0x0000240001057983 */ /* 0x000f280000300800 */
[----:B0-----:R-:W5:Y:S01]  /*11950*/  LDL.LU R4, [R1+0x44] ;  /* 0x0000440001047983 */ /* 0x001f620000300800 */
        /* <DEDUP_REMOVED lines=9> */
[----:B---3--:R-:W-:Y:S02]  /*119f0*/  SHF.R.S32.HI R0, RZ, 0x1f, R3 ;  /* 0x0000001fff007819 */ /* 0x008fe40000011403 */
[----:B----4-:R-:W-:-:S03]  /*11a00*/  SEL R5, R5, RZ, !P0 ;  /* 0x000000ff05057207 */ /* 0x010fc60004000000 */
[----:B------:R-:W-:Y:S01]  /*11a10*/  IMAD R0, R0, UR4, RZ ;  /* 0x0000000400007c24 */ /* 0x000fe2000f8e02ff */
[----:B-----5:R-:W-:-:S03]  /*11a20*/  SEL R4, R4, RZ, !P0 ;  /* 0x000000ff04047207 */ /* 0x020fc60004000000 */
        /* <DEDUP_REMOVED lines=24> */
.L_x_7664:
[----:B------:R-:W-:Y:S05]  /*11bb0*/  BSYNC B6 ;  /* 0x0000000000067941 */ /* 0x000fea0003800000 */
.L_x_7663:
[----:B0-----:R-:W3:Y:S01]  /*11bc0*/  LDL.LU R0, [R1+0x44] ;  /* 0x0000440001007983 */ /* 0x001ee20000300800 */
[----:B------:R-:W-:Y:S01]  /*11bd0*/  ULDC.64 UR4, c[0x0][0x2d8] ;  /* 0x0000b60000047ab9 */ /* 0x000fe20000000a00 */
[----:B------:R-:W0:Y:S01]  /*11be0*/  LDC R7, c[0x0][0x448] ;  /* 0x00011200ff077b82 */ /* 0x000e220000000800 */
[----:B------:R-:W-:Y:S01]  /*11bf0*/  ULDC UR6, c[0x0][0x2b8] ;  /* 0x0000ae0000067ab9 */ /* 0x000fe20000000800 */
[----:B------:R-:W4:Y:S04]  /*11c00*/  LDL.LU R4, [R1+0x38] ;  /* 0x0000380001047983 */ /* 0x000f280000300800 */
[----:B------:R-:W4:Y:S04]  /*11c10*/  LDL.LU.64 R2, [R1+0x48] ;  /* 0x0000480001027983 */ /* 0x000f280000300a00 */
[----:B------:R-:W3:Y:S04]  /*11c20*/  LDL.LU R5, [R1+0x24] ;  /* 0x0000240001057983 */ /* 0x000ee80000300800 */
[----:B--2---:R-:W2:Y:S04]  /*11c30*/  LDL R10, [R1+0x4] ;  /* 0x00000400010a7983 */ /* 0x004ea80000100800 */
[----:B------:R1:W5:Y:S01]  /*11c40*/  LDL R8, [R1+0x58] ;  /* 0x0000580001087983 */ /* 0x0003620000100800 */
[----:B0-----:R-:W-:-:S13]  /*11c50*/  ISETP.NE.AND P0, PT, R7, 0x1, PT ;  /* 0x000000010700780c */ /* 0x001fda0003f05270 */
[----:B------:R-:W0:Y:S01]  /*11c60*/  @P0 LDC R6, c[0x0][0x450] ;  /* 0x00011400ff060b82 */ /* 0x000e220000000800 */
[----:B------:R-:W1:Y:S02]  /*11c70*/  S2R R9, SR_TID.X ;  /* 0x0000000000097919 */ /* 0x000e640000002100 */
[----:B-1----:R-:W-:-:S05]  /*11c80*/  IMAD.SHL.U32 R9, R9, 0x8, RZ ;  /* 0x0000000809097824 */ /* 0x002fca00078e00ff */
        /* <DEDUP_REMOVED lines=17> */
[----:B--2---:R-:W-:-:S04]  /*11da0*/  IMAD R4, R10, 0x40, R4 ;  /* 0x000000400a047824 */ /* 0x004fc800078e0204 */
        /* <DEDUP_REMOVED lines=27> */
[C---:B------:R-:W-:Y:S02]  /*11f60*/  VIADD R5, R3.reuse, 0x10 ;  /* 0x0000001003057836 */ /* 0x040fe40000000000 */
        /* <DEDUP_REMOVED lines=26> */
[----:B------:R-:W-:Y:S01]  /*12110*/  @!P1 IMAD.MOV.U32 R6, RZ, RZ, R5 ;  /* 0x000000ffff069224 */ /* 0x000fe200078e0005 */
[----:B------:R-:W0:Y:S04]  /*12120*/  SHFL.IDX PT, R0, R0, 0x3, 0x181f ;  /* 0x00781f0000007f89 */ /* 0x000e2800000e0000 */
[----:B------:R1:W-:Y:S04]  /*12130*/  @!P1 LDGSTS.E.BYPASS.LTC128B.128 [R8+0x21400], desc[UR40][R6.64], !P0 ;  /* 0x2140000006089fae */ /* 0x0003e8000c101d68 */
[----:B------:R-:W2:Y:S02]  /*12140*/  SHFL.IDX PT, R4, R4, 0x3, 0x181f ;  /* 0x00781f0004047f89 */ /* 0x000ea400000e0000 */
.L_x_7793:
[----:B------:R-:W-:-:S05]  /*12150*/  VIADD R3, R3, 0x30 ;  /* 0x0000003003037836 */ /* 0x000fca0000000000 */
[----:B------:R-:W-:-:S13]  /*12160*/  ISETP.GE.AND P1, PT, R3, R2, PT ;  /* 0x000000020300720c */ /* 0x000fda0003f26270 */
[----:B--2---:R-:W-:-:S05]  /*12170*/  @!P1 LEA R2, P2, R9, R4, 0x1 ;  /* 0x0000000409029211 */ /* 0x004fca00078408ff */
[----:B0-----:R-:W-:-:S05]  /*12180*/  @!P1 IMAD.X R3, RZ, RZ, R0, P2 ;  /* 0x000000ffff039224 */ /* 0x001fca00010e0600 */
[----:B------:R-:W-:Y:S01]  /*12190*/  @!PT LDS RZ, [RZ] ;  /* 0x00000000fffff984 */ /* 0x000fe20000000800 */
[----:B------:R-:W-:Y:S01]  /*121a0*/  @!PT LDS RZ, [RZ] ;  /* 0x00000000fffff984 */ /* 0x000fe20000000800 */
[----:B------:R-:W-:Y:S01]  /*121b0*/  @!PT LDS RZ, [RZ] ;  /* 0x00000000fffff984 */ /* 0x000fe20000000800 */
[----:B------:R0:W-:Y:S01]  /*121c0*/  @!P1 LDGSTS.E.BYPASS.LTC128B.128 [R8+0x21c00], desc[UR40][R2.64], !P0 ;  /* 0x21c0000002089fae */ /* 0x0001e2000c101d68 */
[----:B------:R-:W-:Y:S01]  /*121d0*/  PLOP3.LUT P0, PT, PT, PT, PT, 0x80, 0x0 ;  /* 0x000000000000781c */ /* 0x000fe20003f0f070 */
[----:B------:R-:W-:-:S12]  /*121e0*/  NOP ;  /* 0x0000000000007918 */ /* 0x000fd80000000000 */
.L_x_7666:
        /* <DEDUP_REMOVED lines=18> */
.L_x_7794:
[----:B------:R-:W-:Y:S05]  /*12310*/  BSYNC B0 ;  /* 0x0000000000007941 */ /* 0x000fea0003800000 */
.L_x_7667:
[----:B------:R-:W-:Y:S01]  /*12320*/  LOP3.LUT P0, RZ, R18, 0x1, RZ, 0xc0, !PT ;  /* 0x0000000112ff7812 */ /* 0x000fe2000780c0ff */
[----:B------:R-:W-:-:S12]  /*12330*/  BSSY B0, `(.L_x_7669) ;  /* 0x0000097000007945 */ /* 0x000fd80003800000 */
[----:B------:R-:W-:Y:S05]  /*12340*/  @!P0 BRA `(.L_x_7670) ;  /* 0x0000000800548947 */ /* 0x000fea0003800000 */
[----:B------:R-:W0:Y:S04]  /*12350*/  LDL R4, [R1+0x10] ;  /* 0x0000100001047983 */ /* 0x000e280000100800 */
[----:B------:R-:W2:Y:S01]  /*12360*/  LDL R2, [R1+0x14] ;  /* 0x0000140001027983 */ /* 0x000ea20000100800 */
[----:B------:R-:W-:Y:S01]  /*12370*/  BSSY B1, `(.L_x_7671) ;  /* 0x0000008000017945 */ /* 0x000fe20003800000 */
[----:B------:R-:W3:Y:S02]  /*12380*/  S2R R3, SR_TID.X ;  /* 0x0000000000037919 */ /* 0x000ee40000002100 */
[----:B---3--:R-:W-:-:S04]  /*12390*/  LOP3.LUT R3, R3, 0x7f, RZ, 0xc0, !PT ;  /* 0x0000007f03037812 */ /* 0x008fc800078ec0ff */
[----:B------:R-:W-:Y:S01]  /*123a0*/  ISETP.NE.AND P1, PT, R3, RZ, PT ;  /* 0x000000ff0300720c */ /* 0x000fe20003f25270 */
[----:B0-----:R-:W-:Y:S01]  /*123b0*/  IMAD R0, R4, 0x8, R19 ;  /* 0x0000000804007824 */ /* 0x001fe200078e0213 */
[----:B--2---:R-:W-:-:S04]  /*123c0*/  SHF.L.U32 R2, R2, 0x1f, RZ ;  /* 0x0000001f02027819 */ /* 0x004fc800000006ff */
[----:B------:R-:W0:Y:S02]  /*123d0*/  SYNCS.PHASECHK.TRANS64.TRYWAIT P0, [R0+URZ+0x28c60], R2 ;  /* 0x028c6002000075a7 */ /* 0x000e24000800017f */
[----:B0-----:R-:W-:Y:S05]  /*123e0*/  @!P0 BRA `(.L_x_7672) ;  /* 0x00000054005c8947 */ /* 0x001fea0003800000 */
.L_x_7795:
[----:B------:R-:W-:Y:S05]  /*123f0*/  BSYNC B1 ;  /* 0x0000000000017941 */ /* 0x000fea0003800000 */
.L_x_7671:
        /* <DEDUP_REMOVED lines=9> */
.L_x_7674:
[----:B------:R-:W-:Y:S05]  /*12490*/  BSYNC B1 ;  /* 0x0000000000017941 */ /* 0x000fea0003800000 */
.L_x_7673:
        /* <DEDUP_REMOVED lines=13> */
.L_x_7675:
        /* <DEDUP_REMOVED lines=15> */
.L_x_7676:
        /* <DEDUP_REMOVED lines=15> */
.L_x_7677:
        /* <DEDUP_REMOVED lines=15> */
.L_x_7678:
        /* <DEDUP_REMOVED lines=15> */
.L_x_7679:
        /* <DEDUP_REMOVED lines=15> */
.L_x_7680:
        /* <DEDUP_REMOVED lines=15> */
.L_x_7681:
        /* <DEDUP_REMOVED lines=15> */
.L_x_7682:
        /* <DEDUP_REMOVED lines=10> */
.L_x_7670:
[----:B------:R-:W-:Y:S05]  /*12ca0*/  BSYNC B0 ;  /* 0x0000000000007941 */ /* 0x000fea0003800000 */
.L_x_7669:
[----:B------:R-:W0:Y:S04]  /*12cb0*/  LDL R4, [R1+0x34] ;  /* 0x0000340001047983 */ /* 0x000e280000100800 */
[----:B------:R-:W2:Y:S01]  /*12cc0*/  LDL R5, [R1+0x20] ;  /* 0x0000200001057983 */ /* 0x000ea20000100800 */
[----:B------:R-:W-:Y:S01]  /*12cd0*/  BSSY B0, `(.L_x_7683) ;  /* 0x00002ac000007945 */ /* 0x000fe20003800000 */
[----:B0-----:R-:W-:-:S05]  /*12ce0*/  VIADD R0, R4, 0xfffffffe ;  /* 0xfffffffe04007836 */ /* 0x001fca0000000000 */
[----:B--2---:R-:W-:-:S13]  /*12cf0*/  ISETP.GE.AND P0, PT, R0, R5, PT ;  /* 0x000000050000720c */ /* 0x004fda0003f06270 */
[----:B------:R-:W-:Y:S05]  /*12d00*/  @!P0 BRA `(.L_x_7684) ;  /* 0x0000002800a08947 */ /* 0x000fea0003800000 */
[----:B-1----:R-:W2:Y:S04]  /*12d10*/  LDL.LU R7, [R1+0x54] ;  /* 0x0000540001077983 */ /* 0x002ea80000300800 */
        /* <DEDUP_REMOVED lines=48> */
.L_x_7689:
        /* <DEDUP_REMOVED lines=8> */
.L_x_7796:
[----:B------:R-:W-:Y:S05]  /*130a0*/  BSYNC B3 ;  /* 0x0000000000037941 */ /* 0x000fea0003800000 */
.L_x_7690:
        /* <DEDUP_REMOVED lines=9> */
.L_x_7693:
[----:B------:R-:W-:Y:S05]  /*13140*/  BSYNC B3 ;  /* 0x0000000000037941 */ /* 0x000fea0003800000 */
.L_x_7692:
        /* <DEDUP_REMOVED lines=13> */
.L_x_7694:
        /* <DEDUP_REMOVED lines=13> */
.L_x_7797:
[----:B------:R-:W-:Y:S05]  /*132f0*/  BSYNC B3 ;  /* 0x0000000000037941 */ /* 0x000fea0003800000 */
.L_x_7695:
        /* <DEDUP_REMOVED lines=11> */
.L_x_7698:
[----:B------:R-:W-:Y:S05]  /*133b0*/  BSYNC B3 ;  /* 0x0000000000037941 */ /* 0x000fea0003800000 */
.L_x_7697:
        /* <DEDUP_REMOVED lines=10> */
.L_x_7699:
        /* <DEDUP_REMOVED lines=15> */
.L_x_7700:
        /* <DEDUP_REMOVED lines=15> */
.L_x_7701:
        /* <DEDUP_REMOVED lines=15> */
.L_x_7702:
        /* <DEDUP_REMOVED lines=15> */
.L_x_7703:
        /* <DEDUP_REMOVED lines=15> */
.L_x_7704:
        /* <DEDUP_REMOVED lines=15> */
.L_x_7705:
        /* <DEDUP_REMOVED lines=15> */
.L_x_7706:
        /* <DEDUP_REMOVED lines=10> */
.L_x_7688:
[----:B------:R-:W-:Y:S05]  /*13b90*/  BSYNC B1 ;  /* 0x0000000000017941 */ /* 0x000fea0003800000 */
.L_x_7687:
[----:B------:R-:W2:Y:S02]  /*13ba0*/  LDL.LU R6, [R1+0x34] ;  /* 0x0000340001067983 */ /* 0x000ea40000300800 */
[----:B--2---:R-:W-:-:S07]  /*13bb0*/  VIADD R0, R6, 0xfffffffd ;  /* 0xfffffffd06007836 */ /* 0x004fce0000000000 */
.L_x_7686:
[----:B------:R-:W-:Y:S05]  /*13bc0*/  BSYNC B2 ;  /* 0x0000000000027941 */ /* 0x000fea0003800000 */
.L_x_7685:
[----:B------:R-:W-:Y:S01]  /*13bd0*/  VIADD R5, R5, 0xfffffffe ;  /* 0xfffffffe05057836 */ /* 0x000fe20000000000 */
[----:B------:R-:W-:-:S04]  /*13be0*/  LOP3.LUT R4, RZ, R4, RZ, 0x33, !PT ;  /* 0x00000004ff047212 */ /* 0x000fc800078e33ff */
[----:B------:R-:W-:-:S13]  /*13bf0*/  ISETP.NE.AND P0, PT, R5, R4, PT ;  /* 0x000000040500720c */ /* 0x000fda0003f05270 */
[----:B------:R-:W-:Y:S05]  /*13c00*/  @!P0 BRA `(.L_x_7684) ;  /* 0x0000001800e08947 */ /* 0x000fea0003800000 */
.L_x_7747:
        /* <DEDUP_REMOVED lines=35> */
.L_x_7709:
        /* <DEDUP_REMOVED lines=8> */
.L_x_7798:
[----:B------:R-:W-:Y:S05]  /*13ec0*/  BSYNC B2 ;  /* 0x0000000000027941 */ /* 0x000fea0003800000 */
.L_x_7710:
        /* <DEDUP_REMOVED lines=9> */
.L_x_7713:
[----:B------:R-:W-:Y:S05]  /*13f60*/  BSYNC B2 ;  /* 0x0000000000027941 */ /* 0x000fea0003800000 */
.L_x_7712:
        /* <DEDUP_REMOVED lines=12> */
.L_x_7714:
        /* <DEDUP_REMOVED lines=13> */
.L_x_7799:
[----:B------:R-:W-:Y:S05]  /*14100*/  BSYNC B2 ;  /* 0x0000000000027941 */ /* 0x000fea0003800000 */
.L_x_7715:
        /* <DEDUP_REMOVED lines=11> */
.L_x_7718:
[----:B------:R-:W-:Y:S05]  /*141c0*/  BSYNC B2 ;  /* 0x0000000000027941 */ /* 0x000fea0003800000 */
.L_x_7717:
        /* <DEDUP_REMOVED lines=9> */
.L_x_7719:
        /* <DEDUP_REMOVED lines=15> */
.L_x_7720:
        /* <DEDUP_REMOVED lines=15> */
.L_x_7721:
        /* <DEDUP_REMOVED lines=15> */
.L_x_7722:
        /* <DEDUP_REMOVED lines=15> */
.L_x_7723:
        /* <DEDUP_REMOVED lines=15> */
.L_x_7724:
        /* <DEDUP_REMOVED lines=15> */
.L_x_7725:
        /* <DEDUP_REMOVED lines=15> */
.L_x_7726:
        /* <DEDUP_REMOVED lines=10> */
.L_x_7708:
[----:B------:R-:W-:Y:S05]  /*14990*/  BSYNC B1 ;  /* 0x0000000000017941 */ /* 0x000fea0003800000 */
.L_x_7707:
        /* <DEDUP_REMOVED lines=35> */
.L_x_7729:
        /* <DEDUP_REMOVED lines=8> */
.L_x_7800:
[----:B------:R-:W-:Y:S05]  /*14c50*/  BSYNC B2 ;  /* 0x0000000000027941 */ /* 0x000fea0003800000 */
.L_x_7730:
        /* <DEDUP_REMOVED lines=9> */
.L_x_7733:
[----:B------:R-:W-:Y:S05]  /*14cf0*/  BSYNC B2 ;  /* 0x0000000000027941 */ /* 0x000fea0003800000 */
.L_x_7732:
        /* <DEDUP_REMOVED lines=13> */
.L_x_7734:
        /* <DEDUP_REMOVED lines=13> */
.L_x_7801:
[----:B------:R-:W-:Y:S05]  /*14ea0*/  BSYNC B2 ;  /* 0x0000000000027941 */ /* 0x000fea0003800000 */
.L_x_7735:
        /* <DEDUP_REMOVED lines=11> */
.L_x_7738:
[----:B------:R-:W-:Y:S05]  /*14f60*/  BSYNC B2 ;  /* 0x0000000000027941 */ /* 0x000fea0003800000 */
.L_x_7737:
        /* <DEDUP_REMOVED lines=10> */
.L_x_7739:
        /* <DEDUP_REMOVED lines=15> */
.L_x_7740:
        /* <DEDUP_REMOVED lines=15> */
.L_x_7741:
        /* <DEDUP_REMOVED lines=15> */
.L_x_7742:
        /* <DEDUP_REMOVED lines=15> */
.L_x_7743:
        /* <DEDUP_REMOVED lines=15> */
.L_x_7744:
        /* <DEDUP_REMOVED lines=15> */
.L_x_7745:
        /* <DEDUP_REMOVED lines=15> */
.L_x_7746:
        /* <DEDUP_REMOVED lines=10> */
.L_x_7728:
[----:B------:R-:W-:Y:S05]  /*15740*/  BSYNC B1 ;  /* 0x0000000000017941 */ /* 0x000fea0003800000 */
.L_x_7727:
[----:B------:R-:W2:Y:S01]  /*15750*/  LDL R2, [R1+0x20] ;  /* 0x0000200001027983 */ /* 0x000ea20000100800 */
[----:B------:R-:W-:Y:S01]  /*15760*/  VIADD R0, R0, 0xfffffffe ;  /* 0xfffffffe00007836 */ /* 0x000fe20000000000 */
[----:B--2---:R-:W-:-:S13]  /*15770*/  ISETP.GT.AND P0, PT, R6, R2, PT ;  /* 0x000000020600720c */ /* 0x004fda0003f04270 */
[----:B------:R-:W-:Y:S05]  /*15780*/  @P0 BRA `(.L_x_7747) ;  /* 0xffffffe400200947 */ /* 0x000fea000383ffff */
.L_x_7684:
[----:B------:R-:W-:Y:S05]  /*15790*/  BSYNC B0 ;  /* 0x0000000000007941 */ /* 0x000fea0003800000 */
.L_x_7683:
[----:B------:R-:W2:Y:S04]  /*157a0*/  LDL.LU R4, [R1+0x10] ;  /* 0x0000100001047983 */ /* 0x000ea80000300800 */
[----:B------:R-:W3:Y:S01]  /*157b0*/  LDL.LU R3, [R1+0x14] ;  /* 0x0000140001037983 */ /* 0x000ee20000300800 */
[----:B------:R-:W4:Y:S01]  /*157c0*/  S2R R2, SR_TID.X ;  /* 0x0000000000027919 */ /* 0x000f220000002100 */
[----:B------:R-:W-:Y:S01]  /*157d0*/  BSSY B0, `(.L_x_7748) ;  /* 0x0000016000007945 */ /* 0x000fe20003800000 */
[----:B----4-:R-:W-:-:S04]  /*157e0*/  LOP3.LUT R2, R2, 0x7f, RZ, 0xc0, !PT ;  /* 0x0000007f02027812 */ /* 0x010fc800078ec0ff */
[----:B------:R-:W-:Y:S01]  /*157f0*/  ISETP.NE.AND P1, PT, R2, RZ, PT ;  /* 0x000000ff0200720c */ /* 0x000fe20003f25270 */
[----:B--2---:R-:W-:-:S05]  /*15800*/  VIADD R0, R4, 0x1 ;  /* 0x0000000104007836 */ /* 0x004fca0000000000 */
[----:B------:R-:W-:-:S04]  /*15810*/  ISETP.NE.AND P0, PT, R0, 0x2, PT ;  /* 0x000000020000780c */ /* 0x000fc80003f05270 */
[----:B------:R-:W-:-:S04]  /*15820*/  SEL R2, RZ, 0x1, P0 ;  /* 0x00000001ff027807 */ /* 0x000fc80000000000 */
[----:B---3--:R-:W-:-:S05]  /*15830*/  LOP3.LUT R3, R3, R2, RZ, 0x3c, !PT ;  /* 0x0000000203037212 */ /* 0x008fca00078e3cff */
[----:B------:R2:W-:Y:S01]  /*15840*/  STL [R1+0x14], R3 ;  /* 0x0000140301007387 */ /* 0x0005e20000100800 */
[----:B------:R-:W-:Y:S05]  /*15850*/  @P1 BRA `(.L_x_7749) ;  /* 0x0000000000341947 */ /* 0x000fea0003800000 */
[----:B------:R-:W3:Y:S01]  /*15860*/  S2R R5, SR_LANEID ;  /* 0x0000000000057919 */ /* 0x000ee20000000000 */
[----:B------:R-:W-:Y:S01]  /*15870*/  VOTEU.ANY UR4, UPT, PT ;  /* 0x0000000000047886 */ /* 0x000fe200038e0100 */
[----:B--2---:R-:W2:Y:S01]  /*15880*/  LDC.64 R2, c[0x0][0xc60] ;  /* 0x00031800ff027b82 */ /* 0x004ea20000000a00 */
[----:B------:R-:W3:Y:S02]  /*15890*/  FLO.U32 R4, UR4 ;  /* 0x0000000400047d00 */ /* 0x000ee400080e0000 */
[----:B---3--:R-:W-:-:S06]  /*158a0*/  ISETP.EQ.U32.AND P1, PT, R4, R5, PT ;  /* 0x000000050400720c */ /* 0x008fcc0003f22070 */
[----:B------:R-:W2:Y:S07]  /*158b0*/  POPC R5, UR4 ;  /* 0x0000000400057d09 */ /* 0x000eae0008000000 */
[----:B--2---:R-:W2:Y:S01]  /*158c0*/  @P1 ATOMG.E.ADD.STRONG.GPU PT, R3, desc[UR40][R2.64], R5 ;  /* 0x00000005020319a8 */ /* 0x004ea200081ee1e8 */
[----:B-1----:R-:W1:Y:S02]  /*158d0*/  S2R R6, SR_LTMASK ;  /* 0x0000000000067919 */ /* 0x002e640000003900 */
[----:B-1----:R-:W-:-:S04]  /*158e0*/  LOP3.LUT R6, R6, UR4, RZ, 0xc0, !PT ;  /* 0x0000000406067c12 */ /* 0x002fc8000f8ec0ff */
[----:B------:R-:W1:Y:S01]  /*158f0*/  POPC R7, R6 ;  /* 0x0000000600077309 */ /* 0x000e620000000000 */
[----:B--2---:R-:W1:Y:S02]  /*15900*/  SHFL.IDX PT, R4, R3, R4, 0x1f ;  /* 0x00001f0403047589 */ /* 0x004e6400000e0000 */
[----:B-1----:R-:W-:-:S05]  /*15910*/  IADD3 R2, R4, UR37, R7 ;  /* 0x0000002504027c10 */ /* 0x002fca000fffe007 */
[----:B------:R3:W-:Y:S02]  /*15920*/  STL [R1], R2 ;  /* 0x0000000201007387 */ /* 0x0007e40000100800 */
.L_x_7749:
[----:B------:R-:W-:Y:S05]  /*15930*/  BSYNC B0 ;  /* 0x0000000000007941 */ /* 0x000fea0003800000 */
.L_x_7748:
[----:B------:R-:W-:-:S05]  /*15940*/  SEL R0, R0, RZ, P0 ;  /* 0x000000ff00007207 */ /* 0x000fca0000000000 */
[----:B------:R4:W-:Y:S02]  /*15950*/  STL [R1+0x10], R0 ;  /* 0x0000100001007387 */ /* 0x0009e40000100800 */
.L_x_7651:
[----:B------:R-:W-:Y:S05]  /*15960*/  BSYNC B7 ;  /* 0x0000000000077941 */ /* 0x000fea0003800000 */
.L_x_7649:
        /* <DEDUP_REMOVED lines=13> */
.L_x_7750:
[----:B------:R-:W5:Y:S01]  /*15a40*/  S2R R16, SR_TID.X ;  /* 0x0000000000107919 */ /* 0x000f620000002100 */
[----:B------:R-:W-:Y:S01]  /*15a50*/  UMOV UR4, 0xffffffff ;  /* 0xffffffff00047882 */ /* 0x000fe20000000000 */
[----:B-----5:R-:W-:-:S04]  /*15a60*/  LOP3.LUT R16, R16, 0x1f, RZ, 0xc0, !PT ;  /* 0x0000001f10107812 */ /* 0x020fc800078ec0ff */
[----:B------:R-:W-:Y:S01]  /*15a70*/  ISETP.NE.AND P0, PT, R16, 0x1f, PT ;  /* 0x0000001f1000780c */ /* 0x000fe20003f05270 */
[----:B------:R-:W-:-:S12]  /*15a80*/  BRA.DIV UR4, `(.L_x_7752) ;  /* 0x0000002204407947 */ /* 0x000fd8000b800000 */
[----:B--2---:R-:W2:Y:S01]  /*15a90*/  LDL.LU R3, [R1] ;  /* 0x0000000001037983 */ /* 0x004ea20000300800 */
[----:B------:R-:W-:-:S03]  /*15aa0*/  ULDC UR4, c[0x0][0xc3c] ;  /* 0x00030f0000047ab9 */ /* 0x000fc60000000800 */
[----:B01----:R-:W4:Y:S01]  /*15ab0*/  LDL R8, [R1+0xc] ;  /* 0x00000c0001087983 */ /* 0x003f220000100800 */
[----:B--2---:R-:W-:Y:S02]  /*15ac0*/  IMAD.MOV.U32 R10, RZ, RZ, R3 ;  /* 0x000000ffff0a7224 */ /* 0x004fe400078e0003 */
[----:B----4-:R-:W-:-:S05]  /*15ad0*/  IMAD.IADD R0, R8, 0x1, R16 ;  /* 0x0000000108007824 */ /* 0x010fca00078e0210 */
[----:B------:R-:W-:-:S13]  /*15ae0*/  ISETP.GE.OR P1, PT, R0, UR4, !P0 ;  /* 0x0000000400007c0c */ /* 0x000fda000c726670 */
[----:B---3--:R-:W0:Y:S08]  /*15af0*/  @!P1 LDC.64 R2, c[0x0][0xc80] ;  /* 0x00032000ff029b82 */ /* 0x008e300000000a00 */
        /* <DEDUP_REMOVED lines=34> */
.L_x_7811:
[----:B------:R-:W-:Y:S02]  /*15d20*/  ULDC UR4, c[0x0][0xc38] ;  /* 0x00030e0000047ab9 */ /* 0x000fe40000000800 */
[----:B------:R-:W-:-:S04]  /*15d30*/  IMAD.U32 R8, RZ, RZ, UR4 ;  /* 0x00000004ff087e24 */ /* 0x000fc8000f8e00ff */
[----:B-1----:R-:W-:-:S04]  /*15d40*/  IMAD R9, R14, R8, RZ ;  /* 0x000000080e097224 */ /* 0x002fc800078e02ff */
[----:B------:R-:W-:-:S05]  /*15d50*/  IMAD.IADD R0, R0, 0x1, R9 ;  /* 0x0000000100007824 */ /* 0x000fca00078e0209 */
[----:B------:R-:W-:-:S13]  /*15d60*/  ISETP.GT.AND P6, PT, R0, R4, PT ;  /* 0x000000040000720c */ /* 0x000fda0003fc4270 */
[----:B------:R-:W-:Y:S05]  /*15d70*/  @P6 BRA `(.L_x_7753) ;  /* 0x0000000000ac6947 */ /* 0x000fea0003800000 */
.L_x_7756:
        /* <DEDUP_REMOVED lines=37> */
.L_x_7819:
[----:B------:R-:W-:Y:S02]  /*15fd0*/  ULDC UR4, c[0x0][0xc38] ;  /* 0x00030e0000047ab9 */ /* 0x000fe40000000800 */
[----:B------:R-:W-:-:S04]  /*15fe0*/  IMAD.U32 R8, RZ, RZ, UR4 ;  /* 0x00000004ff087e24 */ /* 0x000fc8000f8e00ff */
[----:B-1----:R-:W-:-:S04]  /*15ff0*/  IMAD R9, R14, R8, RZ ;  /* 0x000000080e097224 */ /* 0x002fc800078e02ff */
[----:B------:R-:W-:-:S05]  /*16000*/  IMAD.IADD R0, R9, 0x1, R0 ;  /* 0x0000000109007824 */ /* 0x000fca00078e0200 */
[----:B------:R-:W-:-:S13]  /*16010*/  ISETP.GT.AND P6, PT, R0, R4, PT ;  /* 0x000000040000720c */ /* 0x000fda0003fc4270 */
[----:B------:R-:W-:Y:S05]  /*16020*/  @!P6 BRA `(.L_x_7756) ;  /* 0xfffffffc0054e947 */ /* 0x000fea000383ffff */
.L_x_7753:
        /* <DEDUP_REMOVED lines=12> */
.L_x_7824:
[----:B------:R-:W-:-:S13]  /*160f0*/  ISETP.NE.AND P0, PT, R3, RZ, PT ;  /* 0x000000ff0300720c */ /* 0x000fda0003f05270 */
[----:B------:R-:W-:Y:S05]  /*16100*/  @!P0 BRA `(.L_x_7758) ;  /* 0x0000000000108947 */ /* 0x000fea0003800000 */
[----:B------:R-:W-:Y:S01]  /*16110*/  UMOV UR4, 0xffffffff ;  /* 0xffffffff00047882 */ /* 0x000fe20000000000 */
[----:B------:R-:W-:Y:S02]  /*16120*/  VIADD R12, R10, 0xffffffff ;  /* 0xffffffff0a0c7836 */ /* 0x000fe40000000000 */
[----:B------:R-:W-:Y:S05]  /*16130*/  BRA.DIV UR4, `(.L_x_7759) ;  /* 0x0000002604047947 */ /* 0x000fea000b800000 */
[----:B------:R1:W2:Y:S02]  /*16140*/  SHFL.IDX PT, R6, R2, R12, 0x1f ;  /* 0x00001f0c02067589 */ /* 0x0002a400000e0000 */
.L_x_7758:
[----:B--2---:R-:W-:Y:S01]  /*16150*/  IMAD R3, R6, R8, R9 ;  /* 0x0000000806037224 */ /* 0x004fe200078e0209 */
[----:B------:R-:W-:-:S03]  /*16160*/  ISETP.NE.AND P0, PT, R7, 0x1, PT ;  /* 0x000000010700780c */ /* 0x000fc60003f05270 */
[----:B------:R-:W-:Y:S01]  /*16170*/  IMAD.IADD R4, R4, 0x1, -R3 ;  /* 0x0000000104047824 */ /* 0x000fe200078e0a03 */
[----:B------:R2:W-:Y:S09]  /*16180*/  STL [R1], R3 ;  /* 0x0000000301007387 */ /* 0x0005f20000100800 */
[----:B------:R-:W-:Y:S05]  /*16190*/  @!P0 BRA `(.L_x_7760) ;  /* 0x0000000000e48947 */ /* 0x000fea0003800000 */
[----:B0--3--:R-:W-:-:S04]  /*161a0*/  IABS R5, R0 ;  /* 0x0000000000057213 */ /* 0x009fc80000000000 */
[----:B------:R-:W0:Y:S08]  /*161b0*/  I2F.RP R6, R5 ;  /* 0x0000000500067306 */ /* 0x000e300000209400 */
[----:B0-----:R-:W0:Y:S02]  /*161c0*/  MUFU.RCP R6, R6 ;  /* 0x0000000600067308 */ /* 0x001e240000001000 */
[----:B0-----:R-:W-:-:S06]  /*161d0*/  VIADD R9, R6, 0xffffffe ;  /* 0x0ffffffe06097836 */ /* 0x001fcc0000000000 */
[----:B--2---:R-:W1:Y:S02]  /*161e0*/  F2I.FTZ.U32.TRUNC.NTZ R3, R9 ;  /* 0x0000000900037305 */ /* 0x004e64000021f000 */
        /* <DEDUP_REMOVED lines=52> */
.L_x_7760:
[----:B0--3--:R-:W3:Y:S01]  /*16530*/  LDL R5, [R1+0xc] ;  /* 0x00000c0001057983 */ /* 0x009ee20000100800 */
[----:B-12---:R-:W3:Y:S02]  /*16540*/  LDC.64 R2, c[0x0][0xc90] ;  /* 0x00032400ff027b82 */ /* 0x006ee40000000a00 */
        /* <DEDUP_REMOVED lines=61> */
.L_x_7761:
[----:B0-----:R-:W-:-:S05]  /*16920*/  LOP3.LUT R3, RZ, R4, RZ, 0x33, !PT ;  /* 0x00000004ff037212 */ /* 0x001fca00078e33ff */
[----:B------:R-:W-:-:S05]  /*16930*/  IMAD.IADD R0, R0, 0x1, R3 ;  /* 0x0000000100007824 */ /* 0x000fca00078e0203 */
[----:B------:R2:W-:Y:S01]  /*16940*/  STL [R1+0x4], R0 ;  /* 0x0000040001007387 */ /* 0x0005e20000100800 */
[----:B------:R-:W-:Y:S05]  /*16950*/  BRA `(.L_x_7762) ;  /* 0x0000000000287947 */ /* 0x000fea0003800000 */
.L_x_7754:
        /* <DEDUP_REMOVED lines=10> */
.L_x_7762:
[----:B0-----:R-:W3:Y:S04]  /*16a00*/  LDL R3, [R1+0x8] ;  /* 0x0000080001037983 */ /* 0x001ee80000100800 */
[----:B-1----:R-:W4:Y:S04]  /*16a10*/  LDL R2, [R1+0xc] ;  /* 0x00000c0001027983 */ /* 0x002f280000100800 */
        /* <DEDUP_REMOVED lines=14> */
.L_x_7751:
[----:B----4-:R-:W4:Y:S01]  /*16b00*/  LDL R0, [R1+0xc] ;  /* 0x00000c0001007983 */ /* 0x010f220000100800 */
[----:B------:R-:W-:Y:S02]  /*16b10*/  ULDC UR4, c[0x0][0xc3c] ;  /* 0x00030f0000047ab9 */ /* 0x000fe40000000800 */
[----:B----4-:R-:W-:-:S13]  /*16b20*/  ISETP.GE.AND P0, PT, R0, UR4, PT ;  /* 0x0000000400007c0c */ /* 0x010fda000bf06270 */
[----:B------:R-:W-:Y:S05]  /*16b30*/  @!P0 BRA `(.L_x_7763) ;  /* 0xffffff98007c8947 */ /* 0x000fea000383ffff */
[----:B------:R-:W-:Y:S05]  /*16b40*/  BSYNC B8 ;  /* 0x0000000000087941 */ /* 0x000fea0003800000 */
.L_x_7643:
[----:B---3--:R-:W3:Y:S01]  /*16b50*/  LDL.LU R0, [R1+0x50] ;  /* 0x0000500001007983 */ /* 0x008ee20000300800 */
[----:B------:R-:W-:Y:S01]  /*16b60*/  BSSY B0, `(.L_x_7764) ;  /* 0x000000b000007945 */ /* 0x000fe20003800000 */
[----:B01----:R-:W0:Y:S01]  /*16b70*/  S2R R5, SR_CgaCtaId ;  /* 0x0000000000057919 */ /* 0x003e220000008800 */
[----:B---3--:R-:W-:-:S05]  /*16b80*/  VIADD R0, R0, 0x1 ;  /* 0x0000000100007836 */ /* 0x008fca0000000000 */
[----:B------:R-:W-:-:S04]  /*16b90*/  LEA.HI R2, R0, R0, RZ, 0x1 ;  /* 0x0000000000027211 */ /* 0x000fc800078f08ff */
[----:B--2---:R-:W-:-:S05]  /*16ba0*/  LOP3.LUT R3, R2, 0xfffffffe, RZ, 0xc0, !PT ;  /* 0xfffffffe02037812 */ /* 0x004fca00078ec0ff */
[----:B------:R-:W-:Y:S01]  /*16bb0*/  IMAD.IADD R3, R0, 0x1, -R3 ;  /* 0x0000000100037824 */ /* 0x000fe200078e0a03 */
[----:B------:R-:W-:-:S04]  /*16bc0*/  MOV R0, 0x400 ;  /* 0x0000040000007802 */ /* 0x000fc80000000f00 */
[----:B0-----:R-:W-:Y:S02]  /*16bd0*/  LEA R0, R5, R0, 0x18 ;  /* 0x0000000005007211 */ /* 0x001fe400078ec0ff */
[----:B------:R-:W-:-:S04]  /*16be0*/  SHF.L.U32 R3, R3, 0x1f, RZ ;  /* 0x0000001f03037819 */ /* 0x000fc800000006ff */
[----:B------:R-:W0:Y:S02]  /*16bf0*/  SYNCS.PHASECHK.TRANS64.TRYWAIT P0, [R0+URZ+0x28c20], R3 ;  /* 0x028c2003000075a7 */ /* 0x000e24000800017f */
[----:B0-----:R-:W-:Y:S05]  /*16c00*/  @!P0 BRA `(.L_x_7765) ;  /* 0x0000001800788947 */ /* 0x001fea0003800000 */
.L_x_7827:
[----:B------:R-:W-:Y:S05]  /*16c10*/  BSYNC B0 ;  /* 0x0000000000007941 */ /* 0x000fea0003800000 */
.L_x_7764:
[----:B------:R-:W-:-:S03]  /*16c20*/  UMOV UR4, 0xffffffff ;  /* 0xffffffff00047882 */ /* 0x000fc60000000000 */
[----:B------:R-:W-:Y:S05]  /*16c30*/  BRA.DIV UR4, `(.L_x_7766) ;  /* 0x0000001a04807947 */ /* 0x000fea000b800000 */
[----:B------:R-:W1:Y:S02]  /*16c40*/  S2R R2, SR_TID.X ;  /* 0x0000000000027919 */ /* 0x000e640000002100 */
[----:B-1----:R-:W-:-:S04]  /*16c50*/  SHF.R.U32.HI R2, RZ, 0x5, R2 ;  /* 0x00000005ff027819 */ /* 0x002fc80000011602 */
[----:B------:R-:W-:-:S05]  /*16c60*/  LOP3.LUT R2, R2, 0x3, RZ, 0xc0, !PT ;  /* 0x0000000302027812 */ /* 0x000fca00078ec0ff */
[----:B------:R1:W2:Y:S02]  /*16c70*/  SHFL.IDX PT, R14, R2, RZ, 0x1f ;  /* 0x00001fff020e7589 */ /* 0x0002a400000e0000 */
.L_x_7830:
[----:B--2---:R-:W-:Y:S01]  /*16c80*/  ISETP.NE.AND P0, PT, R14, RZ, PT ;  /* 0x000000ff0e00720c */ /* 0x004fe20003f05270 */
[----:B------:R-:W-:-:S12]  /*16c90*/  BSSY B0, `(.L_x_7767) ;  /* 0x0000027000007945 */ /* 0x000fd80003800000 */
[----:B------:R-:W-:Y:S05]  /*16ca0*/  @P0 BRA `(.L_x_7768) ;  /* 0x0000000000940947 */ /* 0x000fea0003800000 */
[----:B------:R-:W-:-:S03]  /*16cb0*/  UMOV UR4, 0xffffffff ;  /* 0xffffffff00047882 */ /* 0x000fc60000000000 */
[----:B------:R-:W-:Y:S05]  /*16cc0*/  BRA.DIV UR4, `(.L_x_7769) ;  /* 0x0000001a04907947 */ /* 0x000fea000b800000 */
[----:B------:R-:W-:-:S13]  /*16cd0*/  ELECT P6, URZ, PT ;  /* 0x00000000003f782f */ /* 0x000fda00038c0000 */
.L_x_7833:
[----:B------:R-:W-:Y:S05]  /*16ce0*/  @!P6 BRA `(.L_x_7768) ;  /* 0x000000000084e947 */ /* 0x000fea0003800000 */
[----:B------:R-:W-:-:S06]  /*16cf0*/  ULOP3.LUT UR4, UR36, 0x2, URZ, 0xfc, !UPT ;  /* 0x0000000224047892 */ /* 0x000fcc000f8efc3f */
[----:B-1----:R-:W-:-:S05]  /*16d00*/  IMAD.U32 R2, RZ, RZ, UR4 ;  /* 0x00000004ff027e24 */ /* 0x002fca000f8e00ff */
[----:B------:R-:W-:-:S13]  /*16d10*/  ISETP.NE.AND P2, PT, R2, 0x3, PT ;  /* 0x000000030200780c */ /* 0x000fda0003f45270 */
[----:B------:R-:W-:Y:S05]  /*16d20*/  @!P2 BRA `(.L_x_7770) ;  /* 0x000000000004a947 */ /* 0x000fea0003800000 */
[----:B------:R-:W-:Y:S01]  /*16d30*/  BPT.TRAP 0x1 ;  /* 0x000000040000795c */ /* 0x000fe20000300000 */
.L_x_7770:
        /* <DEDUP_REMOVED lines=14> */
.L_x_7834:
[----:B------:R-:W1:Y:S02]  /*16e20*/  SYNCS.PHASECHK.TRANS64.TRYWAIT P0, [R7+URZ], R2 ;  /* 0x00000002070075a7 */ /* 0x000e64000800017f */
[----:B-1----:R-:W-:Y:S05]  /*16e30*/  @!P0 BRA `(.L_x_7772) ;  /* 0x0000001800688947 */ /* 0x002fea0003800000 */
.L_x_7835:
[----:B------:R-:W-:Y:S05]  /*16e40*/  @!P2 BRA `(.L_x_7773) ;  /* 0x000000000004a947 */ /* 0x000fea0003800000 */
[----:B------:R-:W-:Y:S01]  /*16e50*/  BPT.TRAP 0x1 ;  /* 0x000000040000795c */ /* 0x000fe20000300000 */
.L_x_7773:
[----:B------:R-:W2:Y:S01]  /*16e60*/  LDL.LU R4, [R1+0x10] ;  /* 0x0000100001047983 */ /* 0x000ea20000300800 */
[----:B------:R-:W-:-:S04]  /*16e70*/  VIADD R0, R0, 0x28c60 ;  /* 0x00028c6000007836 */ /* 0x000fc80000000000 */
[----:B--2---:R-:W-:-:S04]  /*16e80*/  IMAD R4, R4, 0x8, R0 ;  /* 0x0000000804047824 */ /* 0x004fc800078e0200 */
[----:B------:R-:W2:Y:S02]  /*16e90*/  SYNCS.PHASECHK.TRANS64.TRYWAIT P0, [R4+URZ], R5 ;  /* 0x00000005040075a7 */ /* 0x000ea4000800017f */
[----:B--2---:R-:W-:Y:S05]  /*16ea0*/  @!P0 BRA `(.L_x_7774) ;  /* 0x0000001800608947 */ /* 0x004fea0003800000 */
.L_x_7836:
[----:B------:R-:W-:-:S07]  /*16eb0*/  IMAD R3, R3, 0x8, R0 ;  /* 0x0000000803037824 */ /* 0x000fce00078e0200 */
.L_x_7775:
[----:B---3--:R3:W4:Y:S02]  /*16ec0*/  SYNCS.PHASECHK.TRANS64.TRYWAIT P0, [R3+URZ], R2 ;  /* 0x00000002030075a7 */ /* 0x008724000800017f */
[----:B----4-:R-:W-:Y:S05]  /*16ed0*/  @!P0 NANOSLEEP.SYNCS 0x989680 ;  /* 0x009896800000895d */ /* 0x010fea0003900000 */
[----:B------:R-:W4:Y:S02]  /*16ee0*/  @!P0 SYNCS.PHASECHK.TRANS64 P0, [R3+URZ], R2 ;  /* 0x00000002030085a7 */ /* 0x000f24000800007f */
[----:B----4-:R-:W-:Y:S05]  /*16ef0*/  @!P0 BRA `(.L_x_7775) ;  /* 0xfffffffc00f08947 */ /* 0x010fea000383ffff */
.L_x_7768:
[----:B------:R-:W-:Y:S05]  /*16f00*/  BSYNC B0 ;  /* 0x0000000000007941 */ /* 0x000fea0003800000 */
.L_x_7767:
[----:B------:R-:W-:Y:S05]  /*16f10*/  EXIT ;  /* 0x000000000000794d */ /* 0x000fea0003800000 */
.L_x_7580:
[----:B0-----:R-:W-:-:S04]  /*16f20*/  IMAD.U32 R3, RZ, RZ, UR23 ;  /* 0x00000017ff037e24 */ /* 0x001fc8000f8e00ff */
[----:B------:R0:W1:Y:S03]  /*16f30*/  SYNCS.PHASECHK.TRANS64.TRYWAIT P1, [R3+URZ+0x28c50], R0 ;  /* 0x028c5000030075a7 */ /* 0x000066000802017f */
[----:B-1----:R-:W-:Y:S05]  /*16f40*/  @!P1 NANOSLEEP.SYNCS 0x989680 ;  /* 0x009896800000995d */ /* 0x002fea0003900000 */
[----:B------:R-:W1:Y:S02]  /*16f50*/  @!P1 SYNCS.PHASECHK.TRANS64 P1, [R3+URZ+0x28c50], R0 ;  /* 0x028c5000030095a7 */ /* 0x000e64000802007f */
[----:B-1----:R-:W-:Y:S05]  /*16f60*/  @!P1 BRA `(.L_x_7580) ;  /* 0xfffffffc00ec9947 */ /* 0x002fea000383ffff */
[----:B------:R-:W-:Y:S05]  /*16f70*/  BRA `(.L_x_7776) ;  /* 0xfffffeb000d47947 */ /* 0x000fea000383ffff */
.L_x_7585:
[----:B-1----:R-:W-:-:S04]  /*16f80*/  IMAD.U32 R3, RZ, RZ, UR23 ;  /* 0x00000017ff037e24 */ /* 0x002fc8000f8e00ff */
[----:B------:R1:W2:Y:S03]  /*16f90*/  SYNCS.PHASECHK.TRANS64.TRYWAIT P1, [R3+URZ+0x28c50], R0 ;  /* 0x028c5000030075a7 */ /* 0x0002a6000802017f */
[----:B--2---:R-:W-:Y:S05]  /*16fa0*/  @!P1 NANOSLEEP.SYNCS 0x989680 ;  /* 0x009896800000995d */ /* 0x004fea0003900000 */
[----:B------:R-:W2:Y:S02]  /*16fb0*/  @!P1 SYNCS.PHASECHK.TRANS64 P1, [R3+URZ+0x28c50], R0 ;  /* 0x028c5000030095a7 */ /* 0x000ea4000802007f */
[----:B--2---:R-:W-:Y:S05]  /*16fc0*/  @!P1 BRA `(.L_x_7585) ;  /* 0xfffffffc00ec9947 */ /* 0x004fea000383ffff */
[----:B------:R-:W-:Y:S05]  /*16fd0*/  BRA `(.L_x_7584) ;  /* 0xfffffebc00d87947 */ /* 0x000fea000383ffff */
.L_x_7589:
[----:B0-----:R-:W-:-:S04]  /*16fe0*/  IMAD.U32 R3, RZ, RZ, UR46 ;  /* 0x0000002eff037e24 */ /* 0x001fc8000f8e00ff */
[----:B------:R0:W1:Y:S03]  /*16ff0*/  SYNCS.PHASECHK.TRANS64.TRYWAIT P1, [R3+URZ+0x28c00], R0 ;  /* 0x028c0000030075a7 */ /* 0x000066000802017f */
[----:B-1----:R-:W-:Y:S05]  /*17000*/  @!P1 NANOSLEEP.SYNCS 0x989680 ;  /* 0x009896800000995d */ /* 0x002fea0003900000 */
[----:B------:R-:W1:Y:S02]  /*17010*/  @!P1 SYNCS.PHASECHK.TRANS64 P1, [R3+URZ+0x28c00], R0 ;  /* 0x028c0000030095a7 */ /* 0x000e64000802007f */
[----:B-1----:R-:W-:Y:S05]  /*17020*/  @!P1 BRA `(.L_x_7589) ;  /* 0xfffffffc00ec9947 */ /* 0x002fea000383ffff */
[----:B------:R-:W-:Y:S05]  /*17030*/  BRA `(.L_x_7777) ;  /* 0xfffffed400207947 */ /* 0x000fea000383ffff */
.L_x_7593:
[----:B--2---:R2:W3:Y:S02]  /*17040*/  SYNCS.PHASECHK.TRANS64.TRYWAIT P1, [R7+URZ+0x28c30], R8 ;  /* 0x028c3008070075a7 */ /* 0x0044e4000802017f */
[----:B---3--:R-:W-:Y:S05]  /*17050*/  @!P1 NANOSLEEP.SYNCS 0x989680 ;  /* 0x009896800000995d */ /* 0x008fea0003900000 */
[----:B------:R-:W3:Y:S02]  /*17060*/  @!P1 SYNCS.PHASECHK.TRANS64 P1, [R7+URZ+0x28c30], R8 ;  /* 0x028c3008070095a7 */ /* 0x000ee4000802007f */
[----:B---3--:R-:W-:Y:S05]  /*17070*/  @!P1 BRA `(.L_x_7593) ;  /* 0xfffffffc00f09947 */ /* 0x008fea000383ffff */
[----:B------:R-:W-:Y:S05]  /*17080*/  BRA `(.L_x_7592) ;  /* 0xfffffed4003c7947 */ /* 0x000fea000383ffff */
.L_x_7597:
[----:B---3--:R3:W4:Y:S02]  /*17090*/  SYNCS.PHASECHK.TRANS64.TRYWAIT P2, [R7+URZ+0x28c50], R8 ;  /* 0x028c5008070075a7 */ /* 0x008724000804017f */
[----:B----4-:R-:W-:Y:S05]  /*170a0*/  @!P2 NANOSLEEP.SYNCS 0x989680 ;  /* 0x009896800000a95d */ /* 0x010fea0003900000 */
[----:B------:R-:W4:Y:S02]  /*170b0*/  @!P2 SYNCS.PHASECHK.TRANS64 P2, [R7+URZ+0x28c50], R8 ;  /* 0x028c50080700a5a7 */ /* 0x000f24000804007f */
[----:B----4-:R-:W-:Y:S05]  /*170c0*/  @!P2 BRA `(.L_x_7597) ;  /* 0xfffffffc00f0a947 */ /* 0x010fea000383ffff */
[----:B------:R-:W-:Y:S05]  /*170d0*/  BRA `(.L_x_7596) ;  /* 0xfffffee800d07947 */ /* 0x000fea000383ffff */
.L_x_7602:
[----:B--2---:R-:W-:-:S04]  /*170e0*/  IMAD.U32 R0, RZ, RZ, UR25 ;  /* 0x00000019ff007e24 */ /* 0x004fc8000f8e00ff */
[----:B------:R2:W3:Y:S03]  /*170f0*/  SYNCS.PHASECHK.TRANS64.TRYWAIT P2, [R0+URZ+0x28c30], R7 ;  /* 0x028c3007000075a7 */ /* 0x0004e6000804017f */
[----:B---3--:R-:W-:Y:S05]  /*17100*/  @!P2 NANOSLEEP.SYNCS 0x989680 ;  /* 0x009896800000a95d */ /* 0x008fea0003900000 */
[----:B------:R-:W3:Y:S02]  /*17110*/  @!P2 SYNCS.PHASECHK.TRANS64 P2, [R0+URZ+0x28c30], R7 ;  /* 0x028c30070000a5a7 */ /* 0x000ee4000804007f */
[----:B---3--:R-:W-:Y:S05]  /*17120*/  @!P2 BRA `(.L_x_7602) ;  /* 0xfffffffc00eca947 */ /* 0x008fea000383ffff */
[----:B------:R-:W-:Y:S05]  /*17130*/  BRA `(.L_x_7601) ;  /* 0xfffffeec00d87947 */ /* 0x000fea000383ffff */
.L_x_7606:
[----:B---3--:R3:W4:Y:S02]  /*17140*/  SYNCS.PHASECHK.TRANS64.TRYWAIT P2, [R11+URZ+0x28c50], R7 ;  /* 0x028c50070b0075a7 */ /* 0x008724000804017f */
[----:B----4-:R-:W-:Y:S05]  /*17150*/  @!P2 NANOSLEEP.SYNCS 0x989680 ;  /* 0x009896800000a95d */ /* 0x010fea0003900000 */
[----:B------:R-:W4:Y:S02]  /*17160*/  @!P2 SYNCS.PHASECHK.TRANS64 P2, [R11+URZ+0x28c50], R7 ;  /* 0x028c50070b00a5a7 */ /* 0x000f24000804007f */
[----:B----4-:R-:W-:Y:S05]  /*17170*/  @!P2 BRA `(.L_x_7606) ;  /* 0xfffffffc00f0a947 */ /* 0x010fea000383ffff */
[----:B------:R-:W-:Y:S05]  /*17180*/  BRA `(.L_x_7605) ;  /* 0xffffff0c00787947 */ /* 0x000fea000383ffff */
.L_x_7612:
[----:B-1----:R-:W-:-:S04]  /*17190*/  IMAD.U32 R0, RZ, RZ, UR24 ;  /* 0x00000018ff007e24 */ /* 0x002fc8000f8e00ff */
[----:B------:R1:W4:Y:S03]  /*171a0*/  SYNCS.PHASECHK.TRANS64.TRYWAIT P2, [R0+URZ+0x28c30], R7 ;  /* 0x028c3007000075a7 */ /* 0x000326000804017f */
[----:B----4-:R-:W-:Y:S05]  /*171b0*/  @!P2 NANOSLEEP.SYNCS 0x989680 ;  /* 0x009896800000a95d */ /* 0x010fea0003900000 */
[----:B------:R-:W4:Y:S02]  /*171c0*/  @!P2 SYNCS.PHASECHK.TRANS64 P2, [R0+URZ+0x28c30], R7 ;  /* 0x028c30070000a5a7 */ /* 0x000f24000804007f */
[----:B----4-:R-:W-:Y:S05]  /*171d0*/  @!P2 BRA `(.L_x_7612) ;  /* 0xfffffffc00eca947 */ /* 0x010fea000383ffff */
[----:B------:R-:W-:Y:S05]  /*171e0*/  BRA `(.L_x_7611) ;  /* 0xffffff1000687947 */ /* 0x000fea000383ffff */
.L_x_7616:
[----:B--2---:R2:W3:Y:S02]  /*171f0*/  SYNCS.PHASECHK.TRANS64.TRYWAIT P2, [R9+URZ+0x28c50], R7 ;  /* 0x028c5007090075a7 */ /* 0x0044e4000804017f */
[----:B---3--:R-:W-:Y:S05]  /*17200*/  @!P2 NANOSLEEP.SYNCS 0x989680 ;  /* 0x009896800000a95d */ /* 0x008fea0003900000 */
[----:B------:R-:W3:Y:S02]  /*17210*/  @!P2 SYNCS.PHASECHK.TRANS64 P2, [R9+URZ+0x28c50], R7 ;  /* 0x028c50070900a5a7 */ /* 0x000ee4000804007f */
[----:B---3--:R-:W-:Y:S05]  /*17220*/  @!P2 BRA `(.L_x_7616) ;  /* 0xfffffffc00f0a947 */ /* 0x008fea000383ffff */
[----:B------:R-:W-:Y:S05]  /*17230*/  BRA `(.L_x_7615) ;  /* 0xffffff2800887947 */ /* 0x000fea000383ffff */
.L_x_7657:
        /* <DEDUP_REMOVED lines=11> */
.L_x_7779:
[----:B------:R-:W-:Y:S05]  /*172f0*/  BSYNC B0 ;  /* 0x0000000000007941 */ /* 0x000fea0003800000 */
.L_x_7778:
[----:B------:R-:W-:Y:S05]  /*17300*/  BRA `(.L_x_7780) ;  /* 0xffffffa000647947 */ /* 0x000fea000383ffff */
.L_x_7659:
[----:B------:R-:W-:Y:S01]  /*17310*/  BSSY B0, `(.L_x_7781) ;  /* 0x0000006000007945 */ /* 0x000fe20003800000 */
[----:B------:R-:W-:-:S07]  /*17320*/  IMAD.MOV.U32 R15, RZ, RZ, -0x1 ;  /* 0xffffffffff0f7424 */ /* 0x000fce00078e00ff */
[----:B0-2---:R-:W-:Y:S05]  /*17330*/  WARPSYNC.COLLECTIVE R15, `(.L_x_7782) ;  /* 0x000000000f0c7348 */ /* 0x005fea0003c00000 */
[----:B------:R-:W-:Y:S02]  /*17340*/  ELECT P6, UR62, PT ;  /* 0x00000000003e782f */ /* 0x000fe400038c0000 */
[----:B------:R-:W-:Y:S01]  /*17350*/  MOV R14, UR62 ;  /* 0x0000003e000e7c02 */ /* 0x000fe20008000f00 */
[----:B0-2---:R-:W-:Y:S10]  /*17360*/  ENDCOLLECTIVE ;  /* 0x000000000000791b */ /* 0x005ff40003800000 */
.L_x_7782:
[----:B------:R-:W-:Y:S05]  /*17370*/  BSYNC B0 ;  /* 0x0000000000007941 */ /* 0x000fea0003800000 */
.L_x_7781:
[----:B------:R-:W-:Y:S05]  /*17380*/  BRA `(.L_x_7783) ;  /* 0xffffffa000687947 */ /* 0x000fea000383ffff */
.L_x_7661:
[----:B-1----:R1:W3:Y:S02]  /*17390*/  SYNCS.PHASECHK.TRANS64.TRYWAIT P0, [R0+URZ+0x28c40], R2 ;  /* 0x028c4002000075a7 */ /* 0x0022e4000800017f */
[----:B---3--:R-:W-:Y:S05]  /*173a0*/  @!P0 NANOSLEEP.SYNCS 0x989680 ;  /* 0x009896800000895d */ /* 0x008fea0003900000 */
[----:B------:R-:W3:Y:S02]  /*173b0*/  @!P0 SYNCS.PHASECHK.TRANS64 P0, [R0+URZ+0x28c40], R2 ;  /* 0x028c4002000085a7 */ /* 0x000ee4000800007f */
[----:B---3--:R-:W-:Y:S05]  /*173c0*/  @!P0 BRA `(.L_x_7661) ;  /* 0xfffffffc00f08947 */ /* 0x008fea000383ffff */
[----:B------:R-:W-:Y:S05]  /*173d0*/  BRA `(.L_x_7784) ;  /* 0xffffffa000cc7947 */ /* 0x000fea000383ffff */
.L_x_7665:
        /* <DEDUP_REMOVED lines=15> */
.L_x_7785:
[----:B------:R-:W-:Y:S02]  /*174d0*/  IMAD.MOV.U32 R13, RZ, RZ, R4 ;  /* 0x000000ffff0d7224 */ /* 0x000fe400078e0004 */
[----:B------:R-:W-:-:S07]  /*174e0*/  IMAD.MOV.U32 R6, RZ, RZ, R14 ;  /* 0x000000ffff067224 */ /* 0x000fce00078e000e */
[----:B------:R-:W-:Y:S05]  /*174f0*/  WARPSYNC.COLLECTIVE R15, `(.L_x_7786) ;  /* 0x000000000f087348 */ /* 0x000fea0003c00000 */
[----:B------:R0:W1:Y:S02]  /*17500*/  SHFL.IDX P6, R14, R13, R12, R11 ;  /* 0x0000000c0d0e7389 */ /* 0x00006400000c000b */
[----:B01----:R-:W-:Y:S01]  /*17510*/  ENDCOLLECTIVE ;  /* 0x000000000000791b */ /* 0x003fe20003800000 */
.L_x_7786:
[----:B------:R-:W-:Y:S02]  /*17520*/  IMAD.MOV.U32 R13, RZ, RZ, R0 ;  /* 0x000000ffff0d7224 */ /* 0x000fe400078e0000 */
[----:B------:R-:W-:Y:S02]  /*17530*/  IMAD.MOV.U32 R12, RZ, RZ, 0x1 ;  /* 0x00000001ff0c7424 */ /* 0x000fe400078e00ff */
[----:B------:R-:W-:-:S07]  /*17540*/  IMAD.MOV.U32 R7, RZ, RZ, R14 ;  /* 0x000000ffff077224 */ /* 0x000fce00078e000e */
[----:B------:R-:W-:Y:S05]  /*17550*/  WARPSYNC.COLLECTIVE R15, `(.L_x_7787) ;  /* 0x000000000f087348 */ /* 0x000fea0003c00000 */
[----:B------:R0:W1:Y:S02]  /*17560*/  SHFL.IDX P6, R14, R13, R12, R11 ;  /* 0x0000000c0d0e7389 */ /* 0x00006400000c000b */
[----:B01----:R-:W-:Y:S01]  /*17570*/  ENDCOLLECTIVE ;  /* 0x000000000000791b */ /* 0x003fe20003800000 */
.L_x_7787:
        /* <DEDUP_REMOVED lines=15> */
.L_x_7788:
[----:B------:R-:W-:Y:S02]  /*17670*/  IMAD.MOV.U32 R13, RZ, RZ, R0 ;  /* 0x000000ffff0d7224 */ /* 0x000fe400078e0000 */
[----:B------:R-:W-:Y:S02]  /*17680*/  IMAD.MOV.U32 R12, RZ, RZ, 0x2 ;  /* 0x00000002ff0c7424 */ /* 0x000fe400078e00ff */
[----:B------:R-:W-:-:S07]  /*17690*/  IMAD.MOV.U32 R5, RZ, RZ, R14 ;  /* 0x000000ffff057224 */ /* 0x000fce00078e000e */
[----:B------:R-:W-:Y:S05]  /*176a0*/  WARPSYNC.COLLECTIVE R15, `(.L_x_7789) ;  /* 0x000000000f087348 */ /* 0x000fea0003c00000 */
[----:B------:R0:W1:Y:S02]  /*176b0*/  SHFL.IDX P6, R14, R13, R12, R11 ;  /* 0x0000000c0d0e7389 */ /* 0x00006400000c000b */
[----:B01----:R-:W-:Y:S01]  /*176c0*/  ENDCOLLECTIVE ;  /* 0x000000000000791b */ /* 0x003fe20003800000 */
.L_x_7789:
        /* <DEDUP_REMOVED lines=15> */
.L_x_7790:
[----:B------:R-:W-:Y:S02]  /*177c0*/  IMAD.MOV.U32 R13, RZ, RZ, R0 ;  /* 0x000000ffff0d7224 */ /* 0x000fe400078e0000 */
[----:B------:R-:W-:Y:S02]  /*177d0*/  IMAD.MOV.U32 R12, RZ, RZ, 0x3 ;  /* 0x00000003ff0c7424 */ /* 0x000fe400078e00ff */
[----:B------:R-:W-:-:S07]  /*177e0*/  IMAD.MOV.U32 R5, RZ, RZ, R14 ;  /* 0x000000ffff057224 */ /* 0x000fce00078e000e */
[----:B------:R-:W-:Y:S05]  /*177f0*/  WARPSYNC.COLLECTIVE R15, `(.L_x_7791) ;  /* 0x000000000f087348 */ /* 0x000fea0003c00000 */
[----:B------:R0:W1:Y:S02]  /*17800*/  SHFL.IDX P6, R14, R13, R12, R11 ;  /* 0x0000000c0d0e7389 */ /* 0x00006400000c000b */
[----:B01----:R-:W-:Y:S01]  /*17810*/  ENDCOLLECTIVE ;  /* 0x000000000000791b */ /* 0x003fe20003800000 */
.L_x_7791:
        /* <DEDUP_REMOVED lines=13> */
.L_x_7792:
[----:B------:R-:W-:Y:S01]  /*178f0*/  IMAD.MOV.U32 R4, RZ, RZ, R14 ;  /* 0x000000ffff047224 */ /* 0x000fe200078e000e */
[----:B------:R-:W-:Y:S06]  /*17900*/  BRA `(.L_x_7793) ;  /* 0xffffffa800107947 */ /* 0x000fec000383ffff */
.L_x_7668:
[----:B0-----:R0:W2:Y:S02]  /*17910*/  SYNCS.PHASECHK.TRANS64.TRYWAIT P0, [R19+URZ+0x28c20], R0 ;  /* 0x028c2000130075a7 */ /* 0x0010a4000800017f */
[----:B--2---:R-:W-:Y:S05]  /*17920*/  @!P0 NANOSLEEP.SYNCS 0x989680 ;  /* 0x009896800000895d */ /* 0x004fea0003900000 */
[----:B------:R-:W2:Y:S02]  /*17930*/  @!P0 SYNCS.PHASECHK.TRANS64 P0, [R19+URZ+0x28c20], R0 ;  /* 0x028c2000130085a7 */ /* 0x000ea4000800007f */
[----:B--2---:R-:W-:Y:S05]  /*17940*/  @!P0 BRA `(.L_x_7668) ;  /* 0xfffffffc00f08947 */ /* 0x004fea000383ffff */
[----:B------:R-:W-:Y:S05]  /*17950*/  BRA `(.L_x_7794) ;  /* 0xffffffa8006c7947 */ /* 0x000fea000383ffff */
.L_x_7672:
[----:B0-----:R0:W2:Y:S02]  /*17960*/  SYNCS.PHASECHK.TRANS64.TRYWAIT P0, [R0+URZ+0x28c60], R2 ;  /* 0x028c6002000075a7 */ /* 0x0010a4000800017f */
[----:B--2---:R-:W-:Y:S05]  /*17970*/  @!P0 NANOSLEEP.SYNCS 0x989680 ;  /* 0x009896800000895d */ /* 0x004fea0003900000 */
[----:B------:R-:W2:Y:S02]  /*17980*/  @!P0 SYNCS.PHASECHK.TRANS64 P0, [R0+URZ+0x28c60], R2 ;  /* 0x028c6002000085a7 */ /* 0x000ea4000800007f */
[----:B--2---:R-:W-:Y:S05]  /*17990*/  @!P0 BRA `(.L_x_7672) ;  /* 0xfffffffc00f08947 */ /* 0x004fea000383ffff */
[----:B------:R-:W-:Y:S05]  /*179a0*/  BRA `(.L_x_7795) ;  /* 0xffffffa800907947 */ /* 0x000fea000383ffff */
.L_x_7691:
[----:B-1----:R1:W2:Y:S02]  /*179b0*/  SYNCS.PHASECHK.TRANS64.TRYWAIT P0, [R3+URZ+0x28c40], R2 ;  /* 0x028c4002030075a7 */ /* 0x0022a4000800017f */
[----:B--2---:R-:W-:Y:S05]  /*179c0*/  @!P0 NANOSLEEP.SYNCS 0x989680 ;  /* 0x009896800000895d */ /* 0x004fea0003900000 */
[----:B------:R-:W2:Y:S02]  /*179d0*/  @!P0 SYNCS.PHASECHK.TRANS64 P0, [R3+URZ+0x28c40], R2 ;  /* 0x028c4002030085a7 */ /* 0x000ea4000800007f */
[----:B--2---:R-:W-:Y:S05]  /*179e0*/  @!P0 BRA `(.L_x_7691) ;  /* 0xfffffffc00f08947 */ /* 0x004fea000383ffff */
[----:B------:R-:W-:Y:S05]  /*179f0*/  BRA `(.L_x_7796) ;  /* 0xffffffb400a87947 */ /* 0x000fea000383ffff */
.L_x_7696:
[----:B--2---:R2:W3:Y:S02]  /*17a00*/  SYNCS.PHASECHK.TRANS64.TRYWAIT P0, [R3+URZ+0x28c60], R2 ;  /* 0x028c6002030075a7 */ /* 0x0044e4000800017f */
[----:B---3--:R-:W-:Y:S05]  /*17a10*/  @!P0 NANOSLEEP.SYNCS 0x989680 ;  /* 0x009896800000895d */ /* 0x008fea0003900000 */
[----:B------:R-:W3:Y:S02]  /*17a20*/  @!P0 SYNCS.PHASECHK.TRANS64 P0, [R3+URZ+0x28c60], R2 ;  /* 0x028c6002030085a7 */ /* 0x000ee4000800007f */
[----:B---3--:R-:W-:Y:S05]  /*17a30*/  @!P0 BRA `(.L_x_7696) ;  /* 0xfffffffc00f08947 */ /* 0x008fea000383ffff */
[----:B------:R-:W-:Y:S05]  /*17a40*/  BRA `(.L_x_7797) ;  /* 0xffffffb800287947 */ /* 0x000fea000383ffff */
.L_x_7711:
[----:B0-----:R0:W1:Y:S02]  /*17a50*/  SYNCS.PHASECHK.TRANS64.TRYWAIT P0, [R4+URZ+0x28c40], R2 ;  /* 0x028c4002040075a7 */ /* 0x001064000800017f */
[----:B-1----:R-:W-:Y:S05]  /*17a60*/  @!P0 NANOSLEEP.SYNCS 0x989680 ;  /* 0x009896800000895d */ /* 0x002fea0003900000 */
[----:B------:R-:W1:Y:S02]  /*17a70*/  @!P0 SYNCS.PHASECHK.TRANS64 P0, [R4+URZ+0x28c40], R2 ;  /* 0x028c4002040085a7 */ /* 0x000e64000800007f */
[----:B-1----:R-:W-:Y:S05]  /*17a80*/  @!P0 BRA `(.L_x_7711) ;  /* 0xfffffffc00f08947 */ /* 0x002fea000383ffff */
[----:B------:R-:W-:Y:S05]  /*17a90*/  BRA `(.L_x_7798) ;  /* 0xffffffc400087947 */ /* 0x000fea000383ffff */
.L_x_7716:
[----:B-1----:R1:W2:Y:S02]  /*17aa0*/  SYNCS.PHASECHK.TRANS64.TRYWAIT P0, [R4+URZ+0x28c60], R2 ;  /* 0x028c6002040075a7 */ /* 0x0022a4000800017f */
[----:B--2---:R-:W-:Y:S05]  /*17ab0*/  @!P0 NANOSLEEP.SYNCS 0x989680 ;  /* 0x009896800000895d */ /* 0x004fea0003900000 */
[----:B------:R-:W2:Y:S02]  /*17ac0*/  @!P0 SYNCS.PHASECHK.TRANS64 P0, [R4+URZ+0x28c60], R2 ;  /* 0x028c6002040085a7 */ /* 0x000ea4000800007f */
[----:B--2---:R-:W-:Y:S05]  /*17ad0*/  @!P0 BRA `(.L_x_7716) ;  /* 0xfffffffc00f08947 */ /* 0x004fea000383ffff */
[----:B------:R-:W-:Y:S05]  /*17ae0*/  BRA `(.L_x_7799) ;  /* 0xffffffc400847947 */ /* 0x000fea000383ffff */
.L_x_7731:
[----:B-1----:R1:W2:Y:S02]  /*17af0*/  SYNCS.PHASECHK.TRANS64.TRYWAIT P0, [R4+URZ+0x28c40], R2 ;  /* 0x028c4002040075a7 */ /* 0x0022a4000800017f */
[----:B--2---:R-:W-:Y:S05]  /*17b00*/  @!P0 NANOSLEEP.SYNCS 0x989680 ;  /* 0x009896800000895d */ /* 0x004fea0003900000 */
[----:B------:R-:W2:Y:S02]  /*17b10*/  @!P0 SYNCS.PHASECHK.TRANS64 P0, [R4+URZ+0x28c40], R2 ;  /* 0x028c4002040085a7 */ /* 0x000ea4000800007f */
[----:B--2---:R-:W-:Y:S05]  /*17b20*/  @!P0 BRA `(.L_x_7731) ;  /* 0xfffffffc00f08947 */ /* 0x004fea000383ffff */
[----:B------:R-:W-:Y:S05]  /*17b30*/  BRA `(.L_x_7800) ;  /* 0xffffffd000447947 */ /* 0x000fea000383ffff */
.L_x_7736:
[----:B0-----:R0:W2:Y:S02]  /*17b40*/  SYNCS.PHASECHK.TRANS64.TRYWAIT P0, [R4+URZ+0x28c60], R2 ;  /* 0x028c6002040075a7 */ /* 0x0010a4000800017f */
[----:B--2---:R-:W-:Y:S05]  /*17b50*/  @!P0 NANOSLEEP.SYNCS 0x989680 ;  /* 0x009896800000895d */ /* 0x004fea0003900000 */
[----:B------:R-:W2:Y:S02]  /*17b60*/  @!P0 SYNCS.PHASECHK.TRANS64 P0, [R4+URZ+0x28c60], R2 ;  /* 0x028c6002040085a7 */ /* 0x000ea4000800007f */
[----:B--2---:R-:W-:Y:S05]  /*17b70*/  @!P0 BRA `(.L_x_7736) ;  /* 0xfffffffc00f08947 */ /* 0x004fea000383ffff */
[----:B------:R-:W-:Y:S05]  /*17b80*/  BRA `(.L_x_7801) ;  /* 0xffffffd000c47947 */ /* 0x000fea000383ffff */
.L_x_7752:
[----:B-1--4-:R-:W4:Y:S01]  /*17b90*/  LDL R0, [R1] ;  /* 0x0000000001007983 */ /* 0x012f220000100800 */
[----:B------:R-:W-:Y:S01]  /*17ba0*/  BSSY B0, `(.L_x_7802) ;  /* 0x0000008000007945 */ /* 0x000fe20003800000 */
[----:B------:R-:W-:Y:S02]  /*17bb0*/  IMAD.MOV.U32 R12, RZ, RZ, RZ ;  /* 0x000000ffff0c7224 */ /* 0x000fe400078e00ff */
[----:B------:R-:W-:Y:S02]  /*17bc0*/  IMAD.MOV.U32 R11, RZ, RZ, 0x1f ;  /* 0x0000001fff0b7424 */ /* 0x000fe400078e00ff */
[----:B------:R-:W-:Y:S02]  /*17bd0*/  IMAD.MOV.U32 R15, RZ, RZ, -0x1 ;  /* 0xffffffffff0f7424 */ /* 0x000fe400078e00ff */
[----:B----4-:R-:W-:-:S07]  /*17be0*/  IMAD.MOV.U32 R13, RZ, RZ, R0 ;  /* 0x000000ffff0d7224 */ /* 0x010fce00078e0000 */
[----:B0-23--:R-:W-:Y:S05]  /*17bf0*/  WARPSYNC.COLLECTIVE R15, `(.L_x_7803) ;  /* 0x000000000f087348 */ /* 0x00dfea0003c00000 */
[----:B------:R1:W4:Y:S02]  /*17c00*/  SHFL.IDX P6, R14, R13, R12, R11 ;  /* 0x0000000c0d0e7389 */ /* 0x00032400000c000b */
[----:B01234-:R-:W-:Y:S01]  /*17c10*/  ENDCOLLECTIVE ;  /* 0x000000000000791b */ /* 0x01ffe20003800000 */
.L_x_7803:
[----:B------:R-:W-:Y:S05]  /*17c20*/  BSYNC B0 ;  /* 0x0000000000007941 */ /* 0x000fea0003800000 */
.L_x_7802:
        /* <DEDUP_REMOVED lines=9> */
.L_x_7804:
        /* <DEDUP_REMOVED lines=26> */
.L_x_7805:
[----:B------:R-:W-:Y:S01]  /*17e60*/  IMAD.MOV.U32 R12, RZ, RZ, 0x2 ;  /* 0x00000002ff0c7424 */ /* 0x000fe200078e00ff */
[----:B------:R-:W-:-:S05]  /*17e70*/  SEL R3, R14, RZ, P1 ;  /* 0x000000ff0e037207 */ /* 0x000fca0000800000 */
[----:B------:R-:W-:-:S04]  /*17e80*/  IMAD.IADD R2, R2, 0x1, R3 ;  /* 0x0000000102027824 */ /* 0x000fc800078e0203 */
[----:B------:R-:W-:-:S07]  /*17e90*/  IMAD.MOV.U32 R13, RZ, RZ, R2 ;  /* 0x000000ffff0d7224 */ /* 0x000fce00078e0002 */
[----:B------:R-:W-:Y:S05]  /*17ea0*/  WARPSYNC.COLLECTIVE R15, `(.L_x_7806) ;  /* 0x000000000f087348 */ /* 0x000fea0003c00000 */
[----:B------:R0:W1:Y:S02]  /*17eb0*/  SHFL.UP P6, R14, R13, R12, R11 ;  /* 0x0400000c0d0e7389 */ /* 0x00006400000c000b */
[----:B01----:R-:W-:Y:S01]  /*17ec0*/  ENDCOLLECTIVE ;  /* 0x000000000000791b */ /* 0x003fe20003800000 */
.L_x_7806:
[----:B------:R-:W-:Y:S01]  /*17ed0*/  IMAD.MOV.U32 R12, RZ, RZ, 0x4 ;  /* 0x00000004ff0c7424 */ /* 0x000fe200078e00ff */
[----:B------:R-:W-:-:S05]  /*17ee0*/  SEL R3, R14, RZ, P2 ;  /* 0x000000ff0e037207 */ /* 0x000fca0001000000 */
[----:B------:R-:W-:-:S04]  /*17ef0*/  IMAD.IADD R2, R2, 0x1, R3 ;  /* 0x0000000102027824 */ /* 0x000fc800078e0203 */
[----:B------:R-:W-:-:S07]  /*17f00*/  IMAD.MOV.U32 R13, RZ, RZ, R2 ;  /* 0x000000ffff0d7224 */ /* 0x000fce00078e0002 */
[----:B------:R-:W-:Y:S05]  /*17f10*/  WARPSYNC.COLLECTIVE R15, `(.L_x_7807) ;  /* 0x000000000f087348 */ /* 0x000fea0003c00000 */
[----:B------:R0:W1:Y:S02]  /*17f20*/  SHFL.UP P6, R14, R13, R12, R11 ;  /* 0x0400000c0d0e7389 */ /* 0x00006400000c000b */
[----:B01----:R-:W-:Y:S01]  /*17f30*/  ENDCOLLECTIVE ;  /* 0x000000000000791b */ /* 0x003fe20003800000 */
.L_x_7807:
[----:B------:R-:W-:Y:S01]  /*17f40*/  IMAD.MOV.U32 R12, RZ, RZ, 0x8 ;  /* 0x00000008ff0c7424 */ /* 0x000fe200078e00ff */
[----:B------:R-:W-:-:S05]  /*17f50*/  SEL R3, R14, RZ, P3 ;  /* 0x000000ff0e037207 */ /* 0x000fca0001800000 */
[----:B------:R-:W-:-:S04]  /*17f60*/  IMAD.IADD R2, R2, 0x1, R3 ;  /* 0x0000000102027824 */ /* 0x000fc800078e0203 */
[----:B------:R-:W-:-:S07]  /*17f70*/  IMAD.MOV.U32 R13, RZ, RZ, R2 ;  /* 0x000000ffff0d7224 */ /* 0x000fce00078e0002 */
[----:B------:R-:W-:Y:S05]  /*17f80*/  WARPSYNC.COLLECTIVE R15, `(.L_x_7808) ;  /* 0x000000000f087348 */ /* 0x000fea0003c00000 */
[----:B------:R0:W1:Y:S02]  /*17f90*/  SHFL.UP P6, R14, R13, R12, R11 ;  /* 0x0400000c0d0e7389 */ /* 0x00006400000c000b */
[----:B01----:R-:W-:Y:S01]  /*17fa0*/  ENDCOLLECTIVE ;  /* 0x000000000000791b */ /* 0x003fe20003800000 */
.L_x_7808:
[----:B------:R-:W-:Y:S01]  /*17fb0*/  IMAD.MOV.U32 R12, RZ, RZ, 0x10 ;  /* 0x00000010ff0c7424 */ /* 0x000fe200078e00ff */
[----:B------:R-:W-:-:S05]  /*17fc0*/  SEL R3, R14, RZ, P4 ;  /* 0x000000ff0e037207 */ /* 0x000fca0002000000 */
[----:B------:R-:W-:-:S04]  /*17fd0*/  IMAD.IADD R2, R2, 0x1, R3 ;  /* 0x0000000102027824 */ /* 0x000fc800078e0203 */
[----:B------:R-:W-:-:S07]  /*17fe0*/  IMAD.MOV.U32 R13, RZ, RZ, R2 ;  /* 0x000000ffff0d7224 */ /* 0x000fce00078e0002 */
[----:B------:R-:W-:Y:S05]  /*17ff0*/  WARPSYNC.COLLECTIVE R15, `(.L_x_7809) ;  /* 0x000000000f087348 */ /* 0x000fea0003c00000 */
[----:B------:R0:W1:Y:S02]  /*18000*/  SHFL.UP P6, R14, R13, R12, R11 ;  /* 0x0400000c0d0e7389 */ /* 0x00006400000c000b */
[----:B01----:R-:W-:Y:S01]  /*18010*/  ENDCOLLECTIVE ;  /* 0x000000000000791b */ /* 0x003fe20003800000 */
.L_x_7809:
        /* <DEDUP_REMOVED lines=8> */
.L_x_7810:
[----:B------:R-:W-:Y:S05]  /*180a0*/  BRA `(.L_x_7811) ;  /* 0xffffffdc001c7947 */ /* 0x000fea000383ffff */
.L_x_7755:
        /* <DEDUP_REMOVED lines=8> */
.L_x_7813:
[----:B------:R-:W-:Y:S05]  /*18130*/  BSYNC B0 ;  /* 0x0000000000007941 */ /* 0x000fea0003800000 */
.L_x_7812:
        /* <DEDUP_REMOVED lines=9> */
.L_x_7814:
[----:B------:R-:W-:Y:S01]  /*181d0*/  IMAD.MOV.U32 R12, RZ, RZ, 0x4 ;  /* 0x00000004ff0c7424 */ /* 0x000fe200078e00ff */
[----:B------:R-:W-:-:S05]  /*181e0*/  SEL R3, R14, RZ, P2 ;  /* 0x000000ff0e037207 */ /* 0x000fca0001000000 */
[----:B------:R-:W-:-:S04]  /*181f0*/  IMAD.IADD R2, R2, 0x1, R3 ;  /* 0x0000000102027824 */ /* 0x000fc800078e0203 */
[----:B------:R-:W-:-:S07]  /*18200*/  IMAD.MOV.U32 R13, RZ, RZ, R2 ;  /* 0x000000ffff0d7224 */ /* 0x000fce00078e0002 */
[----:B------:R-:W-:Y:S05]  /*18210*/  WARPSYNC.COLLECTIVE R15, `(.L_x_7815) ;  /* 0x000000000f087348 */ /* 0x000fea0003c00000 */
[----:B------:R0:W1:Y:S02]  /*18220*/  SHFL.UP P6, R14, R13, R12, R11 ;  /* 0x0400000c0d0e7389 */ /* 0x00006400000c000b */
[----:B01----:R-:W-:Y:S01]  /*18230*/  ENDCOLLECTIVE ;  /* 0x000000000000791b */ /* 0x003fe20003800000 */
.L_x_7815:
[----:B------:R-:W-:Y:S01]  /*18240*/  IMAD.MOV.U32 R12, RZ, RZ, 0x8 ;  /* 0x00000008ff0c7424 */ /* 0x000fe200078e00ff */
[----:B------:R-:W-:-:S05]  /*18250*/  SEL R3, R14, RZ, P3 ;  /* 0x000000ff0e037207 */ /* 0x000fca0001800000 */
[----:B------:R-:W-:-:S04]  /*18260*/  IMAD.IADD R2, R2, 0x1, R3 ;  /* 0x0000000102027824 */ /* 0x000fc800078e0203 */
[----:B------:R-:W-:-:S07]  /*18270*/  IMAD.MOV.U32 R13, RZ, RZ, R2 ;  /* 0x000000ffff0d7224 */ /* 0x000fce00078e0002 */
[----:B------:R-:W-:Y:S05]  /*18280*/  WARPSYNC.COLLECTIVE R15, `(.L_x_7816) ;  /* 0x000000000f087348 */ /* 0x000fea0003c00000 */
[----:B------:R0:W1:Y:S02]  /*18290*/  SHFL.UP P6, R14, R13, R12, R11 ;  /* 0x0400000c0d0e7389 */ /* 0x00006400000c000b */
[----:B01----:R-:W-:Y:S01]  /*182a0*/  ENDCOLLECTIVE ;  /* 0x000000000000791b */ /* 0x003fe20003800000 */
.L_x_7816:
[----:B------:R-:W-:Y:S01]  /*182b0*/  IMAD.MOV.U32 R12, RZ, RZ, 0x10 ;  /* 0x00000010ff0c7424 */ /* 0x000fe200078e00ff */
[----:B------:R-:W-:-:S05]  /*182c0*/  SEL R3, R14, RZ, P4 ;  /* 0x000000ff0e037207 */ /* 0x000fca0002000000 */
[----:B------:R-:W-:-:S04]  /*182d0*/  IMAD.IADD R2, R2, 0x1, R3 ;  /* 0x0000000102027824 */ /* 0x000fc800078e0203 */
[----:B------:R-:W-:-:S07]  /*182e0*/  IMAD.MOV.U32 R13, RZ, RZ, R2 ;  /* 0x000000ffff0d7224 */ /* 0x000fce00078e0002 */
[----:B------:R-:W-:Y:S05]  /*182f0*/  WARPSYNC.COLLECTIVE R15, `(.L_x_7817) ;  /* 0x000000000f087348 */ /* 0x000fea0003c00000 */
[----:B------:R0:W1:Y:S02]  /*18300*/  SHFL.UP P6, R14, R13, R12, R11 ;  /* 0x0400000c0d0e7389 */ /* 0x00006400000c000b */
[----:B01----:R-:W-:Y:S01]  /*18310*/  ENDCOLLECTIVE ;  /* 0x000000000000791b */ /* 0x003fe20003800000 */
.L_x_7817:
        /* <DEDUP_REMOVED lines=8> */
.L_x_7818:
[----:B------:R-:W-:Y:S05]  /*183a0*/  BRA `(.L_x_7819) ;  /* 0xffffffdc00087947 */ /* 0x000fea000383ffff */
.L_x_7757:
[----:B------:R-:W-:Y:S01]  /*183b0*/  BSSY B0, `(.L_x_7820) ;  /* 0x0000006000007945 */ /* 0x000fe20003800000 */
[----:B------:R-:W-:Y:S01]  /*183c0*/  PLOP3.LUT P6, PT, P6, PT, PT, 0x8, 0x0 ;  /* 0x000000000000781c */ /* 0x000fe200037ce170 */
[----:B------:R-:W-:-:S12]  /*183d0*/  IMAD.MOV.U32 R15, RZ, RZ, -0x1 ;  /* 0xffffffffff0f7424 */ /* 0x000fd800078e00ff */
[----:B0-----:R-:W-:Y:S05]  /*183e0*/  WARPSYNC.COLLECTIVE R15, `(.L_x_7821) ;  /* 0x000000000f087348 */ /* 0x001fea0003c00000 */
[----:B------:R-:W-:Y:S01]  /*183f0*/  VOTE.ANY R14, PT, P6 ;  /* 0x00000000000e7806 */ /* 0x000fe200030e0100 */
[----:B0-----:R-:W-:Y:S06]  /*18400*/  ENDCOLLECTIVE ;  /* 0x000000000000791b */ /* 0x001fec0003800000 */
.L_x_7821:
[----:B------:R-:W-:Y:S05]  /*18410*/  BSYNC B0 ;  /* 0x0000000000007941 */ /* 0x000fea0003800000 */
.L_x_7820:
        /* <DEDUP_REMOVED lines=10> */
.L_x_7822:
[----:B------:R-:W-:Y:S02]  /*184c0*/  IMAD.MOV.U32 R13, RZ, RZ, R7 ;  /* 0x000000ffff0d7224 */ /* 0x000fe400078e0007 */
[----:B------:R-:W-:-:S07]  /*184d0*/  IMAD.MOV.U32 R0, RZ, RZ, R14 ;  /* 0x000000ffff007224 */ /* 0x000fce00078e000e */
[----:B------:R-:W-:Y:S05]  /*184e0*/  WARPSYNC.COLLECTIVE R15, `(.L_x_7823) ;  /* 0x000000000f087348 */ /* 0x000fea0003c00000 */
[----:B------:R0:W1:Y:S02]  /*184f0*/  SHFL.IDX P6, R14, R13, R12, R11 ;  /* 0x0000000c0d0e7389 */ /* 0x00006400000c000b */
[----:B01----:R-:W-:Y:S01]  /*18500*/  ENDCOLLECTIVE ;  /* 0x000000000000791b */ /* 0x003fe20003800000 */
.L_x_7823:
[----:B------:R-:W-:Y:S02]  /*18510*/  IMAD.MOV.U32 R7, RZ, RZ, R14 ;  /* 0x000000ffff077224 */ /* 0x000fe400078e000e */
[----:B------:R-:W-:-:S05]  /*18520*/  IMAD.IADD R5, R10, 0x1, R16 ;  /* 0x000000010a057824 */ /* 0x000fca00078e0210 */
[----:B------:R0:W-:Y:S01]  /*18530*/  STL [R1+0xc], R5 ;  /* 0x00000c0501007387 */ /* 0x0001e20000100800 */
[----:B------:R-:W-:Y:S05]  /*18540*/  BRA `(.L_x_7824) ;  /* 0xffffffd800e87947 */ /* 0x000fea000383ffff */
.L_x_7759:
[----:B------:R-:W-:Y:S01]  /*18550*/  BSSY B0, `(.L_x_7825) ;  /* 0x0000007000007945 */ /* 0x000fe20003800000 */
[----:B------:R-:W-:Y:S02]  /*18560*/  IMAD.MOV.U32 R13, RZ, RZ, R2 ;  /* 0x000000ffff0d7224 */ /* 0x000fe400078e0002 */
[----:B------:R-:W-:Y:S02]  /*18570*/  IMAD.MOV.U32 R11, RZ, RZ, 0x1f ;  /* 0x0000001fff0b7424 */ /* 0x000fe400078e00ff */
[----:B------:R-:W-:-:S07]  /*18580*/  IMAD.MOV.U32 R15, RZ, RZ, -0x1 ;  /* 0xffffffffff0f7424 */ /* 0x000fce00078e00ff */
[----:B0--3--:R-:W-:Y:S05]  /*18590*/  WARPSYNC.COLLECTIVE R15, `(.L_x_7826) ;  /* 0x000000000f087348 */ /* 0x009fea0003c00000 */
[----:B------:R1:W2:Y:S02]  /*185a0*/  SHFL.IDX P6, R14, R13, R12, R11 ;  /* 0x0000000c0d0e7389 */ /* 0x0002a400000c000b */
[----:B0123--:R-:W-:Y:S01]  /*185b0*/  ENDCOLLECTIVE ;  /* 0x000000000000791b */ /* 0x00ffe20003800000 */
.L_x_7826:
[----:B------:R-:W-:Y:S05]  /*185c0*/  BSYNC B0 ;  /* 0x0000000000007941 */ /* 0x000fea0003800000 */
.L_x_7825:
[----:B------:R-:W-:Y:S01]  /*185d0*/  IMAD.MOV.U32 R6, RZ, RZ, R14 ;  /* 0x000000ffff067224 */ /* 0x000fe200078e000e */
[----:B------:R-:W-:Y:S06]  /*185e0*/  BRA `(.L_x_7758) ;  /* 0xffffffd800d87947 */ /* 0x000fec000383ffff */
.L_x_7765:
[----:B0-----:R0:W1:Y:S02]  /*185f0*/  SYNCS.PHASECHK.TRANS64.TRYWAIT P0, [R0+URZ+0x28c20], R3 ;  /* 0x028c2003000075a7 */ /* 0x001064000800017f */
[----:B-1----:R-:W-:Y:S05]  /*18600*/  @!P0 NANOSLEEP.SYNCS 0x989680 ;  /* 0x009896800000895d */ /* 0x002fea0003900000 */
[----:B------:R-:W1:Y:S02]  /*18610*/  @!P0 SYNCS.PHASECHK.TRANS64 P0, [R0+URZ+0x28c20], R3 ;  /* 0x028c2003000085a7 */ /* 0x000e64000800007f */
[----:B-1----:R-:W-:Y:S05]  /*18620*/  @!P0 BRA `(.L_x_7765) ;  /* 0xfffffffc00f08947 */ /* 0x002fea000383ffff */
[----:B------:R-:W-:Y:S05]  /*18630*/  BRA `(.L_x_7827) ;  /* 0xffffffe400747947 */ /* 0x000fea000383ffff */
.L_x_7766:
        /* <DEDUP_REMOVED lines=11> */
.L_x_7829:
[----:B------:R-:W-:Y:S05]  /*186f0*/  BSYNC B0 ;  /* 0x0000000000007941 */ /* 0x000fea0003800000 */
.L_x_7828:
[----:B------:R-:W-:Y:S05]  /*18700*/  BRA `(.L_x_7830) ;  /* 0xffffffe4005c7947 */ /* 0x000fea000383ffff */
.L_x_7769:
[----:B------:R-:W-:Y:S01]  /*18710*/  BSSY B1, `(.L_x_7831) ;  /* 0x0000006000017945 */ /* 0x000fe20003800000 */
[----:B------:R-:W-:-:S07]  /*18720*/  IMAD.MOV.U32 R15, RZ, RZ, -0x1 ;  /* 0xffffffffff0f7424 */ /* 0x000fce00078e00ff */
[----:B01----:R-:W-:Y:S05]  /*18730*/  WARPSYNC.COLLECTIVE R15, `(.L_x_7832) ;  /* 0x000000000f0c7348 */ /* 0x003fea0003c00000 */
[----:B------:R-:W-:Y:S02]  /*18740*/  ELECT P6, UR62, PT ;  /* 0x00000000003e782f */ /* 0x000fe400038c0000 */
[----:B------:R-:W-:Y:S01]  /*18750*/  MOV R14, UR62 ;  /* 0x0000003e000e7c02 */ /* 0x000fe20008000f00 */
[----:B01----:R-:W-:Y:S10]  /*18760*/  ENDCOLLECTIVE ;  /* 0x000000000000791b */ /* 0x003ff40003800000 */
.L_x_7832:
[----:B------:R-:W-:Y:S05]  /*18770*/  BSYNC B1 ;  /* 0x0000000000017941 */ /* 0x000fea0003800000 */
.L_x_7831:
[----:B------:R-:W-:Y:S05]  /*18780*/  BRA `(.L_x_7833) ;  /* 0xffffffe400547947 */ /* 0x000fea000383ffff */
.L_x_7771:
[----:B0-----:R0:W1:Y:S02]  /*18790*/  SYNCS.PHASECHK.TRANS64.TRYWAIT P0, [R6+URZ], R5 ;  /* 0x00000005060075a7 */ /* 0x001064000800017f */
[----:B-1----:R-:W-:Y:S05]  /*187a0*/  @!P0 NANOSLEEP.SYNCS 0x989680 ;  /* 0x009896800000895d */ /* 0x002fea0003900000 */
[----:B------:R-:W1:Y:S02]  /*187b0*/  @!P0 SYNCS.PHASECHK.TRANS64 P0, [R6+URZ], R5 ;  /* 0x00000005060085a7 */ /* 0x000e64000800007f */
[----:B-1----:R-:W-:Y:S05]  /*187c0*/  @!P0 BRA `(.L_x_7771) ;  /* 0xfffffffc00f08947 */ /* 0x002fea000383ffff */
[----:B------:R-:W-:Y:S05]  /*187d0*/  BRA `(.L_x_7834) ;  /* 0xffffffe400907947 */ /* 0x000fea000383ffff */
.L_x_7772:
[----:B-1----:R1:W2:Y:S02]  /*187e0*/  SYNCS.PHASECHK.TRANS64.TRYWAIT P0, [R7+URZ], R2 ;  /* 0x00000002070075a7 */ /* 0x0022a4000800017f */
[----:B--2---:R-:W-:Y:S05]  /*187f0*/  @!P0 NANOSLEEP.SYNCS 0x989680 ;  /* 0x009896800000895d */ /* 0x004fea0003900000 */
[----:B------:R-:W2:Y:S02]  /*18800*/  @!P0 SYNCS.PHASECHK.TRANS64 P0, [R7+URZ], R2 ;  /* 0x00000002070085a7 */ /* 0x000ea4000800007f */
[----:B--2---:R-:W-:Y:S05]  /*18810*/  @!P0 BRA `(.L_x_7772) ;  /* 0xfffffffc00f08947 */ /* 0x004fea000383ffff */
[----:B------:R-:W-:Y:S05]  /*18820*/  BRA `(.L_x_7835) ;  /* 0xffffffe400847947 */ /* 0x000fea000383ffff */
.L_x_7774:
[----:B--2---:R2:W3:Y:S02]  /*18830*/  SYNCS.PHASECHK.TRANS64.TRYWAIT P0, [R4+URZ], R5 ;  /* 0x00000005040075a7 */ /* 0x0044e4000800017f */
[----:B---3--:R-:W-:Y:S05]  /*18840*/  @!P0 NANOSLEEP.SYNCS 0x989680 ;  /* 0x009896800000895d */ /* 0x008fea0003900000 */
[----:B------:R-:W3:Y:S02]  /*18850*/  @!P0 SYNCS.PHASECHK.TRANS64 P0, [R4+URZ], R5 ;  /* 0x00000005040085a7 */ /* 0x000ee4000800007f */
[----:B---3--:R-:W-:Y:S05]  /*18860*/  @!P0 BRA `(.L_x_7774) ;  /* 0xfffffffc00f08947 */ /* 0x008fea000383ffff */
[----:B------:R-:W-:Y:S05]  /*18870*/  BRA `(.L_x_7836) ;  /* 0xffffffe4008c7947 */ /* 0x000fea000383ffff */
.L_x_7837:
        /* <DEDUP_REMOVED lines=16> */
.L_x_15184:


//--------------------- .text._ZN7cutlass13device_kernelIN5flash11enable_sm90INS1_16FlashAttnFwdSm90INS1_25CollectiveMainloopFwdSm90ILi2EN4cute5tupleIJNS5_1CILi1EEES8_S8_EEENS6_IJNS7_ILi64EEESA_SA_EEELi512ENS_10bfloat16_tEfNS_4arch4Sm90ELb1ELb0ELb1ELb1ELb0ELb1ELb0ELb0ELb0ELb1ELb1ELb0EEENS1_21CollectiveEpilogueFwdINS6_IJSA_NS7_ILi512EEESA_EEES9_SC_SE_Li256ELb1ELb1ELb1ELb0EEENS1_36VarlenDynamicPersistentTileSchedulerILi64ELi64ELi256ELi128ELb1ELb1ELb1ELb1ELb1ELb1EEEEEEEEEvNT_6ParamsE --------------------------
	.section	.text._ZN7cutlass13device_kernelIN5flash11enable_sm90INS1_16FlashAttnFwdSm90INS1_25CollectiveMainloopFwdSm90ILi2EN4cute5tupleIJNS5_1CILi1EEES8_S8_EEENS6_IJNS7_ILi64EEESA_SA_EEELi512ENS_10bfloat16_tEfNS_4arch4Sm90ELb1ELb0ELb1ELb1ELb0ELb1ELb0ELb0ELb0ELb1ELb1ELb0EEENS1_21CollectiveEpilogueFwdINS6_IJSA_NS7_ILi512EEESA_EEES9_SC_SE_Li256ELb1ELb1ELb1ELb0EEENS1_36VarlenDynamicPersistentTileSchedulerILi64ELi64ELi256ELi128ELb1ELb1ELb1ELb1ELb1ELb1EEEEEEEEEvNT_6ParamsE,"ax",@progbits
	.align	128
.text._ZN7cutlass13device_kernelIN5flash11enable_sm90INS1_16FlashAttnFwdSm90INS1_25CollectiveMainloopFwdSm90ILi2EN4cute5tupleIJNS5_1CILi1EEES8_S8_EEENS6_IJNS7_ILi64EEESA_SA_EEELi512ENS_10bfloat16_tEfNS_4arch4Sm90ELb1ELb0ELb1ELb1ELb0ELb1ELb0ELb0ELb0ELb1ELb1ELb0EEENS1_21CollectiveEpilogueFwdINS6_IJSA_NS7_ILi512EEESA_EEES9_SC_SE_Li256ELb1ELb1ELb1ELb0EEENS1_36VarlenDynamicPersistentTileSchedulerILi64ELi64ELi256ELi128ELb1ELb1ELb1ELb1ELb1ELb1EEEEEEEEEvNT_6ParamsE:
        .type           _ZN7cutlass13device_kernelIN5flash11enable_sm90INS1_16FlashAttnFwdSm90INS1_25CollectiveMainloopFwdSm90ILi2EN4cute5tupleIJNS5_1CILi1EEES8_S8_EEENS6_IJNS7_ILi64EEESA_SA_EEELi512ENS_10bfloat16_tEfNS_4arch4Sm90ELb1ELb0ELb1ELb1ELb0ELb1ELb0ELb0ELb0ELb1ELb1ELb0EEENS1_21CollectiveEpilogueFwdINS6_IJSA_NS7_ILi512EEESA_EEES9_SC_SE_Li256ELb1ELb1ELb1ELb0EEENS1_36VarlenDynamicPersistentTileSchedulerILi64ELi64ELi256ELi128ELb1ELb1ELb1ELb1ELb1ELb1EEEEEEEEEvNT_6ParamsE,@function
        .size           _ZN7cutlass13device_kernelIN5flash11enable_sm90INS1_16FlashAttnFwdSm90INS1_25CollectiveMainloopFwdSm90ILi2EN4cute5tupleIJNS5_1CILi1EEES8_S8_EEENS6_IJNS7_ILi64EEESA_SA_EEELi512ENS_10bfloat16_tEfNS_4arch4Sm90ELb1ELb0ELb1ELb1ELb0ELb1ELb0ELb0ELb0ELb1ELb1ELb0EEENS1_21CollectiveEpilogueFwdINS6_IJSA_NS7_ILi512EEESA_EEES9_SC_SE_Li256ELb1ELb1ELb1ELb0EEENS1_36VarlenDynamicPersistentTileSchedulerILi64ELi64ELi256ELi128ELb1ELb1ELb1ELb1ELb1ELb1EEEEEEEEEvNT_6ParamsE,(.L_x_15185 - _ZN7cutlass13device_kernelIN5flash11enable_sm90INS1_16FlashAttnFwdSm90INS1_25CollectiveMainloopFwdSm90ILi2EN4cute5tupleIJNS5_1CILi1EEES8_S8_EEENS6_IJNS7_ILi64EEESA_SA_EEELi512ENS_10bfloat16_tEfNS_4arch4Sm90ELb1ELb0ELb1ELb1ELb0ELb1ELb0ELb0ELb0ELb1ELb1ELb0EEENS1_21CollectiveEpilogueFwdINS6_IJSA_NS7_ILi512EEESA_EEES9_SC_SE_Li256ELb1ELb1ELb1ELb0EEENS1_36VarlenDynamicPersistentTileSchedulerILi64ELi64ELi256ELi128ELb1ELb1ELb1ELb1ELb1ELb1EEEEEEEEEvNT_6ParamsE)
        .other          _ZN7cutlass13device_kernelIN5flash11enable_sm90INS1_16FlashAttnFwdSm90INS1_25CollectiveMainloopFwdSm90ILi2EN4cute5tupleIJNS5_1CILi1EEES8_S8_EEENS6_IJNS7_ILi64EEESA_SA_EEELi512ENS_10bfloat16_tEfNS_4arch4Sm90ELb1ELb0ELb1ELb1ELb0ELb1ELb0ELb0ELb0ELb1ELb1ELb0EEENS1_21CollectiveEpilogueFwdINS6_IJSA_NS7_ILi512EEESA_EEES9_SC_SE_Li256ELb1ELb1ELb1ELb0EEENS1_36VarlenDynamicPersistentTileSchedulerILi64ELi64ELi256ELi128ELb1ELb1ELb1ELb1ELb1ELb1EEEEEEEEEvNT_6ParamsE,@"STO_CUDA_ENTRY STV_DEFAULT"
_ZN7cutlass13device_kernelIN5flash11enable_sm90INS1_16FlashAttnFwdSm90INS1_25CollectiveMainloopFwdSm90ILi2EN4cute5tupleIJNS5_1CILi1EEES8_S8_EEENS6_IJNS7_ILi64EEESA_SA_EEELi512ENS_10bfloat16_tEfNS_4arch4Sm90ELb1ELb0ELb1ELb1ELb0ELb1ELb0ELb0ELb0ELb1ELb1ELb0EEENS1_21CollectiveEpilogueFwdINS6_IJSA_NS7_ILi512EEESA_EEES9_SC_SE_Li256ELb1ELb1ELb1ELb0EEENS1_36VarlenDynamicPersistentTileSchedulerILi64ELi64ELi256ELi128ELb1ELb1ELb1ELb1ELb1ELb1EEEEEEEEEvNT_6ParamsE:
        /* <DEDUP_REMOVED lines=24> */
.L_x_7839:
[----:B------:R-:W-:Y:S05]  /*0180*/  BSYNC B0 ;  /* 0x0000000000007941 */ /* 0x000fea0003800000 */
.L_x_7838:
        /* <DEDUP_REMOVED lines=37> */
.L_x_7840:
        /* <DEDUP_REMOVED lines=22> */
.L_x_7841:
        /* <DEDUP_REMOVED lines=18> */
.L_x_7842:
        /* <DEDUP_REMOVED lines=22> */
.L_x_7843:
        /* <DEDUP_REMOVED lines=22> */
.L_x_7844:
        /* <DEDUP_REMOVED lines=8> */
.L_x_7847:
        /* <DEDUP_REMOVED lines=24> */
[----:B------:R-:W-:-:S03]  /*0b20*/  IMAD.MOV.U32 R185, RZ, RZ, RZ ;  /* 0x000000ffffb97224 */ /* 0x000fc600078e00ff */
[CC--:B------:R-:W-:Y:S02]  /*0b30*/  LEA.HI R4, R3.reuse, R6.reuse, RZ, 0x4 ;  /* 0x0000000603047211 */ /* 0x0c0fe400078f20ff */
[CC--:B------:R-:W-:Y:S02]  /*0b40*/  LEA.HI R5, R3.reuse, R6.reuse, RZ, 0x5 ;  /* 0x0000000603057211 */ /* 0x0c0fe400078f28ff */
[CC--:B------:R-:W-:Y:S02]  /*0b50*/  LEA.HI R0, R3.reuse, R6.reuse, RZ, 0x7 ;  /* 0x0000000603007211 */ /* 0x0c0fe400078f38ff */
[CC--:B------:R-:W-:Y:S02]  /*0b60*/  LEA.HI R13, R3.reuse, R6.reuse, RZ, 0x2 ;  /* 0x00000006030d7211 */ /* 0x0c0fe400078f10ff */
[----:B------:R-:W-:Y:S02]  /*0b70*/  LEA.HI R3, R3, R6, RZ, 0x3 ;  /* 0x0000000603037211 */ /* 0x000fe400078f18ff */
[----:B------:R-:W-:-:S02]  /*0b80*/  SHF.R.S32.HI R202, RZ, 0x5, R5 ;  /* 0x00000005ffca7819 */ /* 0x000fc40000011405 */
[----:B------:R-:W-:Y:S02]  /*0b90*/  LOP3.LUT R15, R3, 0xfffffff8, RZ, 0xc0, !PT ;  /* 0xfffffff8030f7812 */ /* 0x000fe400078ec0ff */
[----:B------:R-:W-:Y:S02]  /*0ba0*/  LOP3.LUT R3, R4, 0xfffffff0, RZ, 0xc0, !PT ;  /* 0xfffffff004037812 */ /* 0x000fe400078ec0ff */
[----:B------:R-:W-:Y:S01]  /*0bb0*/  SHF.R.S32.HI R5, RZ, 0x1f, R5 ;  /* 0x0000001fff057819 */ /* 0x000fe20000011405 */
[C---:B------:R-:W-:Y:S01]  /*0bc0*/  IMAD.IADD R15, R6.reuse, 0x1, -R15 ;  /* 0x00000001060f7824 */ /* 0x040fe200078e0a0f */
[----:B------:R-:W-:Y:S01]  /*0bd0*/  SHF.R.S32.HI R7, RZ, 0x4, R4 ;  /* 0x00000004ff077819 */ /* 0x000fe20000011404 */
[----:B------:R-:W-:Y:S01]  /*0be0*/  IMAD.IADD R3, R6, 0x1, -R3 ;  /* 0x0000000106037824 */ /* 0x000fe200078e0a03 */
[----:B------:R-:W-:Y:S01]  /*0bf0*/  LOP3.LUT R9, R0, 0xffffff80, RZ, 0xc0, !PT ;  /* 0xffffff8000097812 */ /* 0x000fe200078ec0ff */
[----:B------:R-:W-:Y:S01]  /*0c00*/  IMAD.SHL.U32 R188, R15, 0x8, RZ ;  /* 0x000000080fbc7824 */ /* 0x000fe200078e00ff */
[----:B------:R-:W-:-:S02]  /*0c10*/  LEA.HI R5, R5, R202, RZ, 0x2 ;  /* 0x000000ca05057211 */ /* 0x000fc400078f10ff */
[----:B------:R-:W-:Y:S01]  /*0c20*/  LEA.HI R4, R4, R7, RZ, 0x1 ;  /* 0x0000000704047211 */ /* 0x000fe200078f08ff */
[----:B------:R-:W-:Y:S01]  /*0c30*/  IMAD.IADD R9, R6, 0x1, -R9 ;  /* 0x0000000106097824 */ /* 0x000fe200078e0a09 */
[----:B------:R-:W-:Y:S01]  /*0c40*/  LOP3.LUT R11, R13, 0xfffffffc, RZ, 0xc0, !PT ;  /* 0xfffffffc0d0b7812 */ /* 0x000fe200078ec0ff */
[C---:B------:R-:W-:Y:S01]  /*0c50*/  VIADD R214, R188.reuse, 0x40 ;  /* 0x00000040bcd67836 */ /* 0x040fe20000000000 */
[----:B------:R-:W-:Y:S01]  /*0c60*/  SHF.R.S32.HI R24, RZ, 0x7, R0 ;  /* 0x00000007ff187819 */ /* 0x000fe20000011400 */
[----:B------:R-:W-:Y:S01]  /*0c70*/  VIADD R212, R188, 0xc0 ;  /* 0x000000c0bcd47836 */ /* 0x000fe20000000000 */
[----:B------:R-:W-:Y:S01]  /*0c80*/  SHF.R.S32.HI R8, RZ, 0x1f, R3 ;  /* 0x0000001fff087819 */ /* 0x000fe20000011403 */
[----:B------:R-:W-:Y:S01]  /*0c90*/  IMAD.IADD R186, R6, 0x1, -R11 ;  /* 0x0000000106ba7824 */ /* 0x000fe200078e0a0b */
[----:B------:R-:W-:Y:S01]  /*0ca0*/  LOP3.LUT R5, R5, 0x3ffffc, RZ, 0xc0, !PT ;  /* 0x003ffffc05057812 */ /* 0x000fe200078ec0ff */
[----:B------:R-:W-:Y:S01]  /*0cb0*/  IMAD R14, R24, 0x100, R3 ;  /* 0x00000100180e7824 */ /* 0x000fe200078e0203 */
[----:B------:R-:W-:Y:S01]  /*0cc0*/  LOP3.LUT R4, R4, 0x1ffffffe, RZ, 0xc0, !PT ;  /* 0x1ffffffe04047812 */ /* 0x000fe200078ec0ff */
[----:B------:R-:W-:Y:S01]  /*0cd0*/  STL [R1+0x44], R24 ;  /* 0x0000441801007387 */ /* 0x000fe20000100800 */
[----:B------:R-:W-:Y:S01]  /*0ce0*/  SHF.R.S32.HI R6, RZ, 0x1f, R9 ;  /* 0x0000001fff067819 */ /* 0x000fe20000011409 */
[----:B------:R-:W-:Y:S01]  /*0cf0*/  IMAD.IADD R5, R202, 0x1, -R5 ;  /* 0x00000001ca057824 */ /* 0x000fe200078e0a05 */
[----:B------:R-:W-:Y:S01]  /*0d00*/  LEA.HI R10, R8, R3, RZ, 0x3 ;  /* 0x00000003080a7211 */ /* 0x000fe200078f18ff */
[----:B------:R-:W-:Y:S01]  /*0d10*/  IMAD.IADD R4, R7, 0x1, -R4 ;  /* 0x0000000107047824 */ /* 0x000fe200078e0a04 */
[----:B------:R-:W-:Y:S01]  /*0d20*/  SHF.R.S32.HI R184, RZ, 0x2, R13 ;  /* 0x00000002ffb87819 */ /* 0x000fe2000001140d */
[----:B------:R-:W-:Y:S01]  /*0d30*/  IMAD R21, R5, 0x10, R14 ;  /* 0x0000001005157824 */ /* 0x000fe200078e020e */
[-C--:B------:R-:W-:Y:S01]  /*0d40*/  LEA.HI R7, R6, R9.reuse, RZ, 0x2 ;  /* 0x0000000906077211 */ /* 0x080fe200078f10ff */
[----:B------:R-:W-:Y:S01]  /*0d50*/  IMAD.SHL.U32 R4, R4, 0x8, RZ ;  /* 0x0000000804047824 */ /* 0x000fe200078e00ff */
[----:B------:R-:W-:Y:S01]  /*0d60*/  LOP3.LUT R12, R10, 0xfffffff8, RZ, 0xc0, !PT ;  /* 0xfffffff80a0c7812 */ /* 0x000fe200078ec0ff */
[----:B------:R-:W-:Y:S01]  /*0d70*/  VIADD R5, R184, 0x20 ;  /* 0x00000020b8057836 */ /* 0x000fe20000000000 */
[--C-:B------:R-:W-:Y:S01]  /*0d80*/  SHF.R.S32.HI R8, RZ, 0x2, R7.reuse ;  /* 0x00000002ff087819 */ /* 0x100fe20000011407 */
[----:B------:R-:W-:Y:S01]  /*0d90*/  IMAD.SHL.U32 R10, R10, 0x40, RZ ;  /* 0x000000400a0a7824 */ /* 0x000fe200078e00ff */
[----:B------:R-:W-:Y:S01]  /*0da0*/  SHF.R.S32.HI R11, RZ, 0x1f, R7 ;  /* 0x0000001fff0b7819 */ /* 0x000fe20000011407 */
[----:B------:R-:W-:Y:S01]  /*0db0*/  IMAD.IADD R12, R3, 0x1, -R12 ;  /* 0x00000001030c7824 */ /* 0x000fe200078e0a0c */
[----:B------:R-:W-:Y:S01]  /*0dc0*/  LOP3.LUT R14, R7, 0x7ffffffc, RZ, 0xc0, !PT ;  /* 0x7ffffffc070e7812 */ /* 0x000fe200078ec0ff */
[----:B------:R-:W-:Y:S01]  /*0dd0*/  VIADD R210, R188, 0x140 ;  /* 0x00000140bcd27836 */ /* 0x000fe20000000000 */
[----:B------:R-:W-:Y:S01]  /*0de0*/  LEA.HI R11, R11, R8, RZ, 0x3 ;  /* 0x000000080b0b7211 */ /* 0x000fe200078f18ff */
[----:B------:R-:W-:Y:S01]  /*0df0*/  IMAD.SHL.U32 R3, R12, 0x40, RZ ;  /* 0x000000400c037824 */ /* 0x000fe200078e00ff */
[----:B------:R-:W-:Y:S01]  /*0e00*/  SHF.R.S32.HI R16, RZ, 0x1f, R5 ;  /* 0x0000001fff107819 */ /* 0x000fe20000011405 */
[----:B------:R-:W-:Y:S01]  /*0e10*/  IMAD.IADD R14, R9, 0x1, -R14 ;  /* 0x00000001090e7824 */ /* 0x000fe200078e0a0e */
[----:B------:R-:W-:Y:S01]  /*0e20*/  LEA.HI R6, R6, R9, RZ, 0x5 ;  /* 0x0000000906067211 */ /* 0x000fe200078f28ff */
[----:B------:R-:W-:Y:S01]  /*0e30*/  VIADD R213, R188, 0x80 ;  /* 0x00000080bcd57836 */ /* 0x000fe20000000000 */
[----:B------:R-:W-:Y:S01]  /*0e40*/  LOP3.LUT R11, R11, 0xfffffff8, RZ, 0xc0, !PT ;  /* 0xfffffff80b0b7812 */ /* 0x000fe200078ec0ff */
[----:B------:R-:W-:Y:S01]  /*0e50*/  IMAD.SHL.U32 R203, R14, 0x2, RZ ;  /* 0x000000020ecb7824 */ /* 0x000fe200078e00ff */
[----:B------:R-:W-:Y:S01]  /*0e60*/  LEA.HI R9, R16, R5, RZ, 0x3 ;  /* 0x0000000510097211 */ /* 0x000fe200078f18ff */
[----:B------:R-:W-:Y:S01]  /*0e70*/  IMAD.SHL.U32 R5, R5, 0x40, RZ ;  /* 0x0000004005057824 */ /* 0x000fe200078e00ff */
[----:B------:R-:W-:Y:S01]  /*0e80*/  LOP3.LUT R3, R3, 0x1c0, RZ, 0xc0, !PT ;  /* 0x000001c003037812 */ /* 0x000fe200078ec0ff */
[----:B------:R-:W-:Y:S01]  /*0e90*/  IMAD.IADD R11, R8, 0x1, -R11 ;  /* 0x00000001080b7824 */ /* 0x000fe200078e0a0b */
[----:B------:R-:W-:Y:S01]  /*0ea0*/  LEA.HI R0, R0, R24, RZ, 0x1 ;  /* 0x0000001800007211 */ /* 0x000fe200078f08ff */
[--C-:B------:R-:W-:Y:S01]  /*0eb0*/  IMAD.U32 R8, R21, 0x40, R4.reuse ;  /* 0x0000004015087824 */ /* 0x100fe200078e0004 */
[----:B------:R-:W-:Y:S01]  /*0ec0*/  LOP3.LUT R7, R5, 0x1c0, RZ, 0xc0, !PT ;  /* 0x000001c005077812 */ /* 0x000fe200078ec0ff */
[----:B------:R-:W-:Y:S01]  /*0ed0*/  IMAD.SHL.U32 R16, R186, 0x8, RZ ;  /* 0x00000008ba107824 */ /* 0x000fe200078e00ff */
[----:B------:R-:W-:Y:S01]  /*0ee0*/  LOP3.LUT R4, R3, 0x8, R4, 0xf8, !PT ;  /* 0x0000000803047812 */ /* 0x000fe200078ef804 */
[----:B------:R-:W-:Y:S01]  /*0ef0*/  IMAD.SHL.U32 R9, R9, 0x40, RZ ;  /* 0x0000004009097824 */ /* 0x000fe200078e00ff */
[----:B------:R-:W-:Y:S01]  /*0f00*/  SHF.R.U32.HI R5, RZ, 0x3, R3 ;  /* 0x00000003ff057819 */ /* 0x000fe20000011603 */
[----:B------:R0:W-:Y:S01]  /*0f10*/  STL [R1+0x6c], R8 ;  /* 0x00006c0801007387 */ /* 0x0001e20000100800 */
[----:B------:R-:W-:Y:S01]  /*0f20*/  LOP3.LUT R3, R10, 0x7ffffe00, RZ, 0xc0, !PT ;  /* 0x7ffffe000a037812 */ /* 0x000fe200078ec0ff */
[----:B------:R-:W-:Y:S01]  /*0f30*/  VIADD R211, R188, 0x100 ;  /* 0x00000100bcd37836 */ /* 0x000fe20000000000 */
[----:B------:R-:W-:Y:S01]  /*0f40*/  LOP3.LUT R4, R4, R5, RZ, 0x3c, !PT ;  /* 0x0000000504047212 */ /* 0x000fe200078e3cff */
[----:B------:R-:W-:Y:S01]  /*0f50*/  IMAD.MOV.U32 R5, RZ, RZ, R17 ;  /* 0x000000ffff057224 */ /* 0x000fe200078e0011 */
[----:B------:R-:W-:Y:S01]  /*0f60*/  LOP3.LUT R0, R0, 0xfffffe, RZ, 0xc0, !PT ;  /* 0x00fffffe00007812 */ /* 0x000fe200078ec0ff */
[----:B------:R-:W-:Y:S01]  /*0f70*/  IMAD R3, R202, 0x400, R3 ;  /* 0x00000400ca037824 */ /* 0x000fe200078e0203 */
[----:B------:R-:W-:-:S02]  /*0f80*/  SHF.R.U32.HI R20, RZ, 0x3, R7 ;  /* 0x00000003ff147819 */ /* 0x000fc40000011607 */
[----:B------:R-:W-:Y:S01]  /*0f90*/  LOP3.LUT R7, R7, 0x38, R16, 0xf8, !PT ;  /* 0x0000003807077812 */ /* 0x000fe200078ef810 */
[----:B------:R-:W-:Y:S01]  /*0fa0*/  IMAD.IADD R3, R3, 0x1, R4 ;  /* 0x0000000103037824 */ /* 0x000fe200078e0204 */
[----:B------:R-:W-:Y:S01]  /*0fb0*/  LEA.HI R4, R186, R186, RZ, 0x1 ;  /* 0x000000baba047211 */ /* 0x000fe200078f08ff */
[----:B------:R-:W-:Y:S01]  /*0fc0*/  IMAD.IADD R0, R24, 0x1, -R0 ;  /* 0x0000000118007824 */ /* 0x000fe200078e0a00 */
[----:B0-----:R-:W-:Y:S01]  /*0fd0*/  LOP3.LUT R8, R9, 0xfffffe00, RZ, 0xc0, !PT ;  /* 0xfffffe0009087812 */ /* 0x001fe200078ec0ff */
[----:B------:R-:W-:Y:S01]  /*0fe0*/  IMAD R197, R3, 0x2, R2 ;  /* 0x0000000203c57824 */ /* 0x000fe200078e0202 */
[----:B------:R-:W-:Y:S01]  /*0ff0*/  LOP3.LUT R9, R4, 0x1ffffffe, RZ, 0xc0, !PT ;  /* 0x1ffffffe04097812 */ /* 0x000fe200078ec0ff */
[----:B------:R-:W-:Y:S01]  /*1000*/  IMAD.SHL.U32 R4, R0, 0x100, RZ ;  /* 0x0000010000047824 */ /* 0x000fe200078e00ff */
[----:B------:R-:W-:Y:S01]  /*1010*/  LOP3.LUT R21, R8, R7, R20, 0xf6, !PT ;  /* 0x0000000708157212 */ /* 0x000fe200078ef614 */
[----:B------:R-:W-:Y:S01]  /*1020*/  VIADD R200, R197, 0x26800 ;  /* 0x00026800c5c87836 */ /* 0x000fe20000000000 */
[----:B------:R-:W-:Y:S01]  /*1030*/  SHF.R.S32.HI R13, RZ, 0x1f, R13 ;  /* 0x0000001fff0d7819 */ /* 0x000fe2000001140d */
[----:B------:R-:W-:Y:S01]  /*1040*/  IMAD.IADD R193, R203, 0x1, R4 ;  /* 0x00000001cbc17824 */ /* 0x000fe200078e0204 */
[----:B------:R-:W-:Y:S01]  /*1050*/  R2P PR, R12, 0x6 ;  /* 0x000000060c007804 */ /* 0x000fe20000000000 */
[----:B------:R0:W-:Y:S01]  /*1060*/  STL [R1+0x68], R4 ;  /* 0x0000680401007387 */ /* 0x0001e20000100800 */
[----:B------:R-:W-:Y:S01]  /*1070*/  LEA.HI R13, R13, R184, RZ, 0x3 ;  /* 0x000000b80d0d7211 */ /* 0x000fe200078f18ff */
        /* <DEDUP_REMOVED lines=8> */
[----:B0-----:R-:W-:Y:S01]  /*1100*/  IMAD R4, R21, 0x2, R2 ;  /* 0x0000000215047824 */ /* 0x001fe200078e0202 */
[----:B------:R-:W-:Y:S01]  /*1110*/  LOP3.LUT R13, R13, 0xfffffff8, RZ, 0xc0, !PT ;  /* 0xfffffff80d0d7812 */ /* 0x000fe200078ec0ff */
[C---:B------:R-:W-:Y:S01]  /*1120*/  VIADD R229, R193.reuse, 0xc8 ;  /* 0x000000c8c1e57836 */ /* 0x040fe20000000000 */
[----:B------:R-:W-:Y:S01]  /*1130*/  SHF.R.S32.HI R0, RZ, 0x1f, R193 ;  /* 0x0000001fff007819 */ /* 0x000fe200000114c1 */
[C---:B------:R-:W-:Y:S01]  /*1140*/  VIADD R0, R193.reuse, 0x88 ;  /* 0x00000088c1007836 */ /* 0x040fe20000000000 */
[----:B------:R0:W-:Y:S01]  /*1150*/  STL [R1+0x64], R4 ;  /* 0x0000640401007387 */ /* 0x0001e20000100800 */
[----:B------:R-:W-:Y:S01]  /*1160*/  SHF.R.S32.HI R8, RZ, 0x1f, R213 ;  /* 0x0000001fff087819 */ /* 0x000fe200000114d5 */
[C---:B------:R-:W-:Y:S01]  /*1170*/  VIADD R225, R193.reuse, 0xd0 ;  /* 0x000000d0c1e17836 */ /* 0x040fe20000000000 */
[----:B------:R-:W-:Y:S01]  /*1180*/  SHF.R.S32.HI R8, RZ, 0x1f, R211 ;  /* 0x0000001fff087819 */ /* 0x000fe200000114d3 */
[----:B------:R-:W-:Y:S01]  /*1190*/  VIADD R8, R193, 0x78 ;  /* 0x00000078c1087836 */ /* 0x000fe20000000000 */
[----:B------:R-:W-:Y:S01]  /*11a0*/  SEL R199, R199, 0xffffffe0, !P1 ;  /* 0xffffffe0c7c77807 */ /* 0x000fe20004800000 */
[----:B------:R-:W-:Y:S01]  /*11b0*/  IMAD R189, R6, 0x10, R11 ;  /* 0x0000001006bd7824 */ /* 0x000fe200078e020b */
[----:B------:R-:W-:Y:S01]  /*11c0*/  SHF.R.S32.HI R0, RZ, 0x1f, R0 ;  /* 0x0000001fff007819 */ /* 0x000fe20000011400 */
[----:B------:R-:W-:Y:S01]  /*11d0*/  IMAD.MOV.U32 R7, RZ, RZ, R19 ;  /* 0x000000ffff077224 */ /* 0x000fe200078e0013 */
[----:B------:R-:W-:Y:S01]  /*11e0*/  SHF.R.S32.HI R0, RZ, 0x1f, R235 ;  /* 0x0000001fff007819 */ /* 0x000fe200000114eb */
[C---:B0-----:R-:W-:Y:S01]  /*11f0*/  VIADD R4, R193.reuse, 0x80 ;  /* 0x00000080c1047836 */ /* 0x041fe20000000000 */
[----:B------:R-:W-:Y:S01]  /*1200*/  SHF.R.S32.HI R0, RZ, 0x1f, R231 ;  /* 0x0000001fff007819 */ /* 0x000fe200000114e7 */
[----:B------:R-:W-:Y:S01]  /*1210*/  IMAD.IADD R204, R186, 0x1, -R9 ;  /* 0x00000001bacc7824 */ /* 0x000fe200078e0a09 */
[----:B------:R-:W-:Y:S01]  /*1220*/  SHF.R.S32.HI R8, RZ, 0x1f, R8 ;  /* 0x0000001fff087819 */ /* 0x000fe20000011408 */
[----:B------:R-:W-:Y:S01]  /*1230*/  IMAD.IADD R190, R184, 0x1, -R13 ;  /* 0x00000001b8be7824 */ /* 0x000fe200078e0a0d */
        /* <DEDUP_REMOVED lines=51> */
[----:B------:R-:W-:Y:S01]  /*1570*/  IMAD.MOV.U32 R6, RZ, RZ, R18 ;  /* 0x000000ffff067224 */ /* 0x000fe200078e0012 */
[----:B------:R-:W-:Y:S01]  /*1580*/  SHF.R.S32.HI R0, RZ, 0x1f, R220 ;  /* 0x0000001fff007819 */ /* 0x000fe200000114dc */
[----:B------:R-:W-:-:S02]  /*1590*/  IMAD.IADD R200, R200, 0x1, R199 ;  /* 0x00000001c8c87824 */ /* 0x000fc400078e02c7 */
[----:B------:R-:W-:Y:S02]  /*15a0*/  IMAD.MOV.U32 R18, RZ, RZ, RZ ;  /* 0x000000ffff127224 */ /* 0x000fe400078e00ff */
[----:B------:R-:W-:Y:S02]  /*15b0*/  VIADD R192, R186, 0x10 ;  /* 0x00000010bac07836 */ /* 0x000fe40000000000 */
[----:B------:R-:W-:Y:S02]  /*15c0*/  IMAD R204, R204, 0x8, R189 ;  /* 0x00000008cccc7824 */ /* 0x000fe400078e02bd */
[----:B------:R-:W-:-:S07]  /*15d0*/  IMAD.IADD R199, R199, 0x1, R198 ;  /* 0x00000001c7c77824 */ /* 0x000fce00078e02c6 */
.L_x_7995:
[----:B01-34-:R-:W0:Y:S01]  /*15e0*/  LDC.64 R8, c[0x0][0xc88] ;  /* 0x00032200ff087b82 */ /* 0x01be220000000a00 */
[----:B------:R-:W-:Y:S01]  /*15f0*/  ULDC.64 UR4, c[0x0][0xa28] ;  /* 0x00028a0000047ab9 */ /* 0x000fe20000000a00 */
[----:B------:R-:W-:Y:S01]  /*1600*/  ULDC.64 UR8, c[0x0][0xa18] ;  /* 0x0002860000087ab9 */ /* 0x000fe20000000a00 */
[----:B------:R-:W-:Y:S01]  /*1610*/  ULDC.64 UR6, c[0x0][0xa08] ;  /* 0x0002820000067ab9 */ /* 0x000fe20000000a00 */
[----:B0-----:R-:W-:-:S05]  /*1620*/  IMAD.WIDE R8, R7, 0x4, R8 ;  /* 0x0000000407087825 */ /* 0x001fca00078e0208 */
[----:B--2---:R-:W2:Y:S01]  /*1630*/  LDG.E R207, desc[UR42][R8.64] ;  /* 0x0000002a08cf7981 */ /* 0x004ea2000c1e1900 */
[----:B------:R-:W-:Y:S01]  /*1640*/  ISETP.NE.U32.AND P2, PT, RZ, UR4, PT ;  /* 0x00000004ff007c0c */ /* 0x000fe2000bf45070 */
[----:B-----5:R-:W-:Y:S01]  /*1650*/  IMAD.MOV.U32 R15, RZ, RZ, RZ ;  /* 0x000000ffff0f7224 */ /* 0x020fe200078e00ff */
        /* <DEDUP_REMOVED lines=35> */
[----:B------:R-:W-:Y:S02]  /*1890*/  LEA.HI R206, R0, R3, RZ, 0x10 ;  /* 0x0000000300ce7211 */ /* 0x000fe400078f80ff */
        /* <DEDUP_REMOVED lines=11> */
.L_x_7849:
[----:B------:R-:W-:Y:S02]  /*1950*/  IMAD.U32 R40, RZ, RZ, UR5 ;  /* 0x00000005ff287e24 */ /* 0x000fe4000f8e00ff */
[----:B------:R-:W-:Y:S01]  /*1960*/  IMAD.U32 R24, RZ, RZ, UR4 ;  /* 0x00000004ff187e24 */ /* 0x000fe2000f8e00ff */
[----:B------:R-:W-:Y:S06]  /*1970*/  @!P2 BRA `(.L_x_7850) ;  /* 0x000000000010a947 */ /* 0x000fec0003800000 */
[----:B------:R-:W-:-:S04]  /*1980*/  IADD3 R6, P0, R208, UR8, RZ ;  /* 0x00000008d0067c10 */ /* 0x000fc8000ff1e0ff */
[----:B------:R-:W-:-:S05]  /*1990*/  IADD3.X R7, R209, UR9, RZ, P0, !PT ;  /* 0x00000009d1077c10 */ /* 0x000fca00087fe4ff */
[----:B------:R0:W5:Y:S01]  /*19a0*/  LDG.E R24, desc[UR42][R6.64] ;  /* 0x0000002a06187981 */ /* 0x000162000c1e1900 */
[----:B------:R-:W-:Y:S05]  /*19b0*/  BRA `(.L_x_7851) ;  /* 0x0000000000107947 */ /* 0x000fea0003800000 */
.L_x_7850:
[----:B------:R-:W-:Y:S05]  /*19c0*/  @!P0 BRA `(.L_x_7851) ;  /* 0x00000000000c8947 */ /* 0x000fea0003800000 */
[----:B------:R-:W2:Y:S04]  /*19d0*/  LDG.E R3, desc[UR42][R8.64] ;  /* 0x0000002a08037981 */ /* 0x000ea8000c1e1900 */
[----:B------:R-:W2:Y:S02]  /*19e0*/  LDG.E R24, desc[UR42][R8.64+0x4] ;  /* 0x0000042a08187981 */ /* 0x000ea4000c1e1900 */
[----:B--2---:R-:W-:-:S07]  /*19f0*/  IMAD.IADD R24, R24, 0x1, -R3 ;  /* 0x0000000118187824 */ /* 0x004fce00078e0a03 */
.L_x_7851:
        /* <DEDUP_REMOVED lines=70> */
.L_x_7853:
[----:B------:R-:W-:Y:S05]  /*1e60*/  BSYNC B0 ;  /* 0x0000000000007941 */ /* 0x000fea0003800000 */
.L_x_7852:
[----:B------:R-:W-:-:S05]  /*1e70*/  IMAD R3, R219, R0, RZ ;  /* 0x00000000db037224 */ /* 0x000fca00078e02ff */
        /* <DEDUP_REMOVED lines=35> */
.L_x_7856:
[----:B------:R-:W-:Y:S05]  /*20b0*/  BSYNC B6 ;  /* 0x0000000000067941 */ /* 0x000fea0003800000 */
.L_x_7855:
        /* <DEDUP_REMOVED lines=20> */
.L_x_7858:
[----:B------:R-:W-:Y:S05]  /*2200*/  BSYNC B6 ;  /* 0x0000000000067941 */ /* 0x000fea0003800000 */
.L_x_7857:
        /* <DEDUP_REMOVED lines=14> */
[CC--:B0-----:R-:W-:Y:S01]  /*22f0*/  IMAD.WIDE.U32 R8, R25.reuse, R6.reuse, RZ ;  /* 0x0000000619087225 */ /* 0x0c1fe200078e00ff */
        /* <DEDUP_REMOVED lines=8> */
[----:B-1----:R-:W-:Y:S01]  /*2380*/  ISETP.GE.AND P2, PT, R16, R27, PT ;  /* 0x0000001b1000720c */ /* 0x002fe20003f46270 */
[----:B------:R-:W1:Y:S01]  /*2390*/  LDC.64 R4, c[0x0][0x3f8] ;  /* 0x0000fe00ff047b82 */ /* 0x000e620000000a00 */
[----:B------:R-:W-:Y:S01]  /*23a0*/  SHF.R.S32.HI R187, RZ, 0x1f, R186 ;  /* 0x0000001fffbb7819 */ /* 0x000fe200000114ba */
[----:B------:R-:W-:Y:S01]  /*23b0*/  IMAD.IADD R9, R9, 0x1, R3 ;  /* 0x0000000109097824 */ /* 0x000fe200078e0203 */
[----:B------:R-:W-:Y:S01]  /*23c0*/  LOP3.LUT R58, R58, 0x1c0, RZ, 0xc0, !PT ;  /* 0x000001c03a3a7812 */ /* 0x000fe200078ec0ff */
[----:B------:R-:W-:Y:S01]  /*23d0*/  IMAD R13, R73, R6, RZ ;  /* 0x00000006490d7224 */ /* 0x000fe200078e02ff */
[----:B------:R-:W-:Y:S01]  /*23e0*/  P2R R74, PR, RZ, 0x4 ;  /* 0x00000004ff4a7803 */ /* 0x000fe20000000000 */
[----:B------:R-:W-:Y:S01]  /*23f0*/  IMAD.WIDE.U32 R20, R205, UR4, R8 ;  /* 0x00000004cd147c25 */ /* 0x000fe2000f8e0008 */
[----:B------:R-:W-:-:S02]  /*2400*/  SHF.R.U32.HI R54, RZ, 0x3, R58 ;  /* 0x00000003ff367819 */ /* 0x000fc4000001163a */
[----:B------:R-:W-:Y:S01]  /*2410*/  SHF.L.U64.HI R62, R6, 0x6, R7 ;  /* 0x00000006063e7819 */ /* 0x000fe20000010207 */
[C---:B------:R-:W-:Y:S01]  /*2420*/  IMAD R21, R205.reuse, UR5, R21 ;  /* 0x00000005cd157c24 */ /* 0x040fe2000f8e0215 */
[----:B------:R-:W-:Y:S01]  /*2430*/  ULDC.64 UR4, c[0x0][0x330] ;  /* 0x0000cc0000047ab9 */ /* 0x000fe20000000a00 */
[----:B------:R-:W-:Y:S02]  /*2440*/  IMAD R13, R184, R7, R13 ;  /* 0x00000007b80d7224 */ /* 0x000fe400078e020d */
[----:B------:R-:W-:-:S04]  /*2450*/  IMAD.WIDE.U32 R28, R205, UR4, R16 ;  /* 0x00000004cd1c7c25 */ /* 0x000fc8000f8e0010 */
[----:B------:R-:W-:Y:S01]  /*2460*/  IMAD R29, R205, UR5, R29 ;  /* 0x00000005cd1d7c24 */ /* 0x000fe2000f8e021d */
[----:B------:R-:W-:Y:S01]  /*2470*/  ULDC.64 UR4, c[0x0][0x310] ;  /* 0x0000c40000047ab9 */ /* 0x000fe20000000a00 */
[----:B--2---:R-:W-:-:S04]  /*2480*/  IMAD.WIDE.U32 R34, R184, R56, R186 ;  /* 0x00000038b8227225 */ /* 0x004fc800078e00ba */
[----:B-1----:R-:W-:Y:S01]  /*2490*/  IMAD R8, R73, R4, RZ ;  /* 0x0000000449087224 */ /* 0x002fe200078e02ff */
[----:B------:R-:W-:Y:S01]  /*24a0*/  SHF.L.U64.HI R60, R4, 0x6, R5 ;  /* 0x00000006043c7819 */ /* 0x000fe20000010205 */
[----:B------:R-:W-:Y:S01]  /*24b0*/  IMAD.WIDE.U32 R36, R184, R56, R16 ;  /* 0x00000038b8247225 */ /* 0x000fe200078e0010 */
[----:B0-----:R-:W-:-:S03]  /*24c0*/  LEA.HI R53, R53, 0x8, RZ, 0x19 ;  /* 0x0000000835357811 */ /* 0x001fc600078fc8ff */
[C---:B---3--:R-:W-:Y:S02]  /*24d0*/  IMAD R11, R184.reuse, R5, R8 ;  /* 0x00000005b80b7224 */ /* 0x048fe400078e0208 */
[----:B------:R-:W-:-:S04]  /*24e0*/  IMAD.WIDE.U32 R8, R184, R6, R16 ;  /* 0x00000006b8087225 */ /* 0x000fc800078e0010 */
[----:B------:R-:W-:-:S04]  /*24f0*/  IMAD.WIDE.U32 R30, R184, R4, R186 ;  /* 0x00000004b81e7225 */ /* 0x000fc800078e00ba */
[----:B------:R-:W-:-:S04]  /*2500*/  IMAD.WIDE.U32 R32, R184, R4, R16 ;  /* 0x00000004b8207225 */ /* 0x000fc800078e0010 */
[----:B------:R-:W-:Y:S02]  /*2510*/  IMAD.IADD R31, R31, 0x1, R11 ;  /* 0x000000011f1f7824 */ /* 0x000fe400078e020b */
[----:B------:R-:W-:Y:S02]  /*2520*/  IMAD.IADD R33, R11, 0x1, R33 ;  /* 0x000000010b217824 */ /* 0x000fe400078e0221 */
[----:B-----5:R-:W-:-:S04]  /*2530*/  IMAD.WIDE.U32 R30, R152, R4, R30 ;  /* 0x00000004981e7225 */ /* 0x020fc800078e001e */
[----:B------:R-:W-:Y:S02]  /*2540*/  VIADD R55, R16, 0x20 ;  /* 0x0000002010377836 */ /* 0x000fe40000000000 */
[----:B------:R-:W-:-:S04]  /*2550*/  IMAD.WIDE.U32 R32, R152, R4, R32 ;  /* 0x0000000498207225 */ /* 0x000fc800078e0020 */
[----:B------:R-:W-:Y:S02]  /*2560*/  IMAD.SHL.U32 R61, R6, 0x40, RZ ;  /* 0x00000040063d7824 */ /* 0x000fe400078e00ff */
[----:B------:R-:W-:Y:S02]  /*2570*/  IMAD.SHL.U32 R59, R4, 0x40, RZ ;  /* 0x00000040043b7824 */ /* 0x000fe400078e00ff */
[----:B------:R-:W-:Y:S01]  /*2580*/  IMAD.SHL.U32 R52, R27, 0x2, RZ ;  /* 0x000000021b347824 */ /* 0x000fe200078e00ff */
[----:B----4-:R-:W-:-:S04]  /*2590*/  SHF.R.S32.HI R3, RZ, 0x1f, R0 ;  /* 0x0000001fff037819 */ /* 0x010fc80000011400 */
[----:B------:R-:W-:Y:S02]  /*25a0*/  SEL R10, R3, RZ, !P0 ;  /* 0x000000ff030a7207 */ /* 0x000fe40004000000 */
[----:B------:R-:W-:-:S03]  /*25b0*/  SEL R3, R0, RZ, !P0 ;  /* 0x000000ff00037207 */ /* 0x000fc60004000000 */
[----:B------:R-:W-:Y:S02]  /*25c0*/  IMAD R0, R10, UR4, RZ ;  /* 0x000000040a007c24 */ /* 0x000fe4000f8e02ff */
[----:B------:R-:W-:-:S04]  /*25d0*/  IMAD.WIDE.U32 R20, R3, UR4, R20 ;  /* 0x0000000403147c25 */ /* 0x000fc8000f8e0014 */
[C---:B------:R-:W-:Y:S01]  /*25e0*/  IMAD R65, R3.reuse, UR5, R0 ;  /* 0x0000000503417c24 */ /* 0x040fe2000f8e0200 */
[----:B------:R-:W-:Y:S01]  /*25f0*/  ULDC.64 UR4, c[0x0][0x338] ;  /* 0x0000ce0000047ab9 */ /* 0x000fe20000000a00 */
[----:B------:R-:W-:Y:S01]  /*2600*/  IADD3 R72, P0, R20, R8, RZ ;  /* 0x0000000814487210 */ /* 0x000fe20007f1e0ff */
[----:B------:R-:W-:Y:S02]  /*2610*/  IMAD R10, R10, UR4, RZ ;  /* 0x000000040a0a7c24 */ /* 0x000fe4000f8e02ff */
[C---:B------:R-:W-:Y:S01]  /*2620*/  IMAD.WIDE.U32 R28, R3.reuse, UR4, R28 ;  /* 0x00000004031c7c25 */ /* 0x040fe2000f8e001c */
[----:B------:R-:W-:Y:S02]  /*2630*/  ULDC UR4, c[0x0][0x2f4] ;  /* 0x0000bd0000047ab9 */ /* 0x000fe40000000800 */
[----:B------:R-:W-:Y:S01]  /*2640*/  ISETP.GE.AND P4, PT, R16, UR4, PT ;  /* 0x0000000410007c0c */ /* 0x000fe2000bf86270 */
[----:B------:R-:W-:Y:S01]  /*2650*/  IMAD R15, R3, UR5, R10 ;  /* 0x00000005030f7c24 */ /* 0x000fe2000f8e020a */
[----:B------:R-:W-:Y:S01]  /*2660*/  SEL R3, R27, RZ, P2 ;  /* 0x000000ff1b037207 */ /* 0x000fe20001000000 */
[----:B------:R-:W-:Y:S01]  /*2670*/  IMAD.IADD R65, R21, 0x1, R65 ;  /* 0x0000000115417824 */ /* 0x000fe200078e0241 */
[----:B------:R-:W-:Y:S01]  /*2680*/  ISETP.GE.AND P3, PT, R55, UR4, PT ;  /* 0x0000000437007c0c */ /* 0x000fe2000bf66270 */
[----:B------:R-:W-:-:S02]  /*2690*/  IMAD R0, R73, R56, RZ ;  /* 0x0000003849007224 */ /* 0x000fc400078e02ff */
[----:B------:R-:W-:Y:S01]  /*26a0*/  IMAD.IADD R3, R16, 0x1, R3 ;  /* 0x0000000110037824 */ /* 0x000fe200078e0203 */
[----:B------:R-:W-:Y:S01]  /*26b0*/  IADD3.X R64, R65, R9, R13, P0, !PT ;  /* 0x0000000941407210 */ /* 0x000fe200007fe40d */
[C---:B------:R-:W-:Y:S01]  /*26c0*/  IMAD R9, R184.reuse, R57, R0 ;  /* 0x00000039b8097224 */ /* 0x040fe200078e0200 */
[----:B------:R-:W-:Y:S02]  /*26d0*/  IADD3 R38, P0, R184, R25, RZ ;  /* 0x00000019b8267210 */ /* 0x000fe40007f1e0ff */
[----:B------:R-:W-:Y:S01]  /*26e0*/  SHF.R.S32.HI R0, RZ, 0x1f, R3 ;  /* 0x0000001fff007819 */ /* 0x000fe20000011403 */
[----:B------:R-:W-:Y:S02]  /*26f0*/  IMAD.IADD R35, R35, 0x1, R9 ;  /* 0x0000000123237824 */ /* 0x000fe400078e0209 */
[----:B------:R-:W-:Y:S01]  /*2700*/  IMAD.IADD R37, R9, 0x1, R37 ;  /* 0x0000000109257824 */ /* 0x000fe200078e0225 */
[----:B------:R-:W-:Y:S01]  /*2710*/  LEA.HI R63, R0, R3, RZ, 0x3 ;  /* 0x00000003003f7211 */ /* 0x000fe200078f18ff */
[----:B------:R-:W-:Y:S01]  /*2720*/  IMAD.WIDE.U32 R34, R152, R56, R34 ;  /* 0x0000003898227225 */ /* 0x000fe200078e0022 */
[----:B------:R-:W-:-:S02]  /*2730*/  LOP3.LUT R3, R58, 0x18, R16, 0xf8, !PT ;  /* 0x000000183a037812 */ /* 0x000fc400078ef810 */
[----:B------:R-:W-:Y:S01]  /*2740*/  SHF.R.S32.HI R9, RZ, 0x1f, R152 ;  /* 0x0000001fff097819 */ /* 0x000fe20000011498 */
[----:B------:R-:W-:Y:S01]  /*2750*/  IMAD.WIDE.U32 R36, R152, R56, R36 ;  /* 0x0000003898247225 */ /* 0x000fe200078e0024 */
[----:B------:R-:W-:Y:S02]  /*2760*/  LOP3.LUT R3, R3, R54, RZ, 0x3c, !PT ;  /* 0x0000003603037212 */ /* 0x000fe400078e3cff */
[----:B------:R-:W-:Y:S01]  /*2770*/  LOP3.LUT R48, R63, 0xfffffff8, RZ, 0xc0, !PT ;  /* 0xfffffff83f307812 */ /* 0x000fe200078ec0ff */
[C---:B------:R-:W-:Y:S02]  /*2780*/  IMAD R0, R9.reuse, R4, RZ ;  /* 0x0000000409007224 */ /* 0x040fe400078e02ff */
[----:B------:R-:W-:Y:S01]  /*2790*/  IMAD R51, R202, 0x200, R3 ;  /* 0x00000200ca337824 */ /* 0x000fe200078e0203 */
[----:B------:R-:W-:Y:S01]  /*27a0*/  LOP3.LUT R3, R58, 0x38, R63, 0xf8, !PT ;  /* 0x000000383a037812 */ /* 0x000fe200078ef83f */
[----:B------:R-:W-:Y:S01]  /*27b0*/  IMAD R9, R9, R56, RZ ;  /* 0x0000003809097224 */ /* 0x000fe200078e02ff */
[----:B------:R-:W-:Y:S01]  /*27c0*/  SHF.R.S32.HI R45, RZ, 0x1f, R48 ;  /* 0x0000001fff2d7819 */ /* 0x000fe20000011430 */
[C---:B------:R-:W-:Y:S01]  /*27d0*/  IMAD R49, R152.reuse, R5, R0 ;  /* 0x0000000598317224 */ /* 0x040fe200078e0200 */
[----:B------:R-:W-:Y:S01]  /*27e0*/  LOP3.LUT R3, R3, R54, RZ, 0x3c, !PT ;  /* 0x0000003603037212 */ /* 0x000fe200078e3cff */
[----:B------:R-:W-:Y:S01]  /*27f0*/  IMAD R9, R152, R57, R9 ;  /* 0x0000003998097224 */ /* 0x000fe200078e0209 */
[----:B------:R-:W-:Y:S01]  /*2800*/  SHF.L.U64.HI R57, R56, 0x6, R57 ;  /* 0x0000000638397819 */ /* 0x000fe20000010239 */
[----:B------:R-:W-:-:S02]  /*2810*/  IMAD.IADD R50, R31, 0x1, R49 ;  /* 0x000000011f327824 */ /* 0x000fc400078e0231 */
[----:B------:R-:W-:Y:S02]  /*2820*/  IMAD.SHL.U32 R56, R56, 0x40, RZ ;  /* 0x0000004038387824 */ /* 0x000fe400078e00ff */
[----:B------:R-:W-:Y:S02]  /*2830*/  IMAD.X R39, R12, 0x1, R73, P0 ;  /* 0x000000010c277824 */ /* 0x000fe400000e0649 */
[----:B------:R-:W-:Y:S02]  /*2840*/  IMAD.IADD R49, R49, 0x1, R33 ;  /* 0x0000000131317824 */ /* 0x000fe400078e0221 */
[----:B------:R-:W-:Y:S02]  /*2850*/  IMAD.IADD R47, R35, 0x1, R9 ;  /* 0x00000001232f7824 */ /* 0x000fe400078e0209 */
[----:B------:R-:W-:Y:S02]  /*2860*/  IMAD.IADD R46, R9, 0x1, R37 ;  /* 0x00000001092e7824 */ /* 0x000fe400078e0225 */
[----:B------:R-:W-:-:S02]  /*2870*/  IMAD R3, R202, 0x200, R3 ;  /* 0x00000200ca037824 */ /* 0x000fc400078e0203 */
[----:B------:R-:W-:-:S07]  /*2880*/  IMAD.IADD R0, R29, 0x1, R15 ;  /* 0x000000011d007824 */ /* 0x000fce00078e020f */
.L_x_7888:
        /* <DEDUP_REMOVED lines=36> */
[----:B------:R-:W-:Y:S01]  /*2ad0*/  IMAD.MOV.U32 R6, RZ, RZ, R34 ;  /* 0x000000ffff067224 */ /* 0x000fe200078e0022 */
[----:B------:R-:W-:Y:S01]  /*2ae0*/  ULDC.64 UR4, c[0x0][0x3e8] ;  /* 0x0000fa0000047ab9 */ /* 0x000fe20000000a00 */
[----:B------:R-:W-:Y:S01]  /*2af0*/  IMAD.MOV.U32 R7, RZ, RZ, R47 ;  /* 0x000000ffff077224 */ /* 0x000fe200078e002f */
[----:B------:R-:W-:Y:S01]  /*2b00*/  ULDC.64 UR6, c[0x0][0x400] ;  /* 0x0001000000067ab9 */ /* 0x000fe20000000a00 */
[----:B------:R-:W-:Y:S02]  /*2b10*/  IMAD R5, R57, R41, RZ ;  /* 0x0000002939057224 */ /* 0x000fe400078e02ff */
[----:B------:R-:W-:Y:S01]  /*2b20*/  IMAD.WIDE.U32 R8, R41, R56, R6 ;  /* 0x0000003829087225 */ /* 0x000fe200078e0006 */
[----:B------:R-:W-:-:S03]  /*2b30*/  IADD3 R7, P0, R30, R4, RZ ;  /* 0x000000041e077210 */ /* 0x000fc60007f1e0ff */
[----:B------:R-:W-:Y:S01]  /*2b40*/  IMAD R5, R69, R56, R5 ;  /* 0x0000003845057224 */ /* 0x000fe200078e0205 */
[----:B------:R-:W-:Y:S01]  /*2b50*/  LEA R4, P5, R8, UR6, 0x1 ;  /* 0x0000000608047c11 */ /* 0x000fe2000f8a08ff */
[----:B------:R-:W-:Y:S01]  /*2b60*/  IMAD.X R10, R70, 0x1, R50, P0 ;  /* 0x00000001460a7824 */ /* 0x000fe200000e0632 */
[----:B------:R-:W-:Y:S01]  /*2b70*/  LEA R6, P0, R7, UR4, 0x1 ;  /* 0x0000000407067c11 */ /* 0x000fe2000f8008ff */
[----:B------:R-:W-:-:S03]  /*2b80*/  IMAD.IADD R5, R9, 0x1, R5 ;  /* 0x0000000109057824 */ /* 0x000fc600078e0205 */
[----:B------:R-:W-:Y:S02]  /*2b90*/  LEA.HI.X R7, R7, UR5, R10, 0x1, P0 ;  /* 0x0000000507077c11 */ /* 0x000fe400080f0c0a */
[----:B------:R-:W-:Y:S02]  /*2ba0*/  CS2R R10, SRZ ;  /* 0x00000000000a7805 */ /* 0x000fe4000001ff00 */
[----:B------:R-:W-:Y:S02]  /*2bb0*/  LEA.HI.X R5, R8, UR7, R5, 0x1, P5 ;  /* 0x0000000708057c11 */ /* 0x000fe4000a8f0c05 */
[----:B------:R-:W-:Y:S02]  /*2bc0*/  CS2R R8, SRZ ;  /* 0x0000000000087805 */ /* 0x000fe4000001ff00 */
[-C--:B------:R-:W-:Y:S02]  /*2bd0*/  ISETP.GE.AND P5, PT, R186, R27.reuse, PT ;  /* 0x0000001bba00720c */ /* 0x080fe40003fa6270 */
[----:B------:R-:W-:-:S11]  /*2be0*/  ISETP.GE.AND P0, PT, R192, R27, PT ;  /* 0x0000001bc000720c */ /* 0x000fd60003f06270 */
[----:B------:R0:W5:Y:S04]  /*2bf0*/  @!P5 LDG.E.64 R14, desc[UR42][R6.64] ;  /* 0x0000002a060ed981 */ /* 0x000168000c1e1b00 */
[----:B------:R0:W5:Y:S04]  /*2c00*/  @!P0 LDG.E.64 R8, desc[UR42][R6.64+0x20] ;  /* 0x0000202a06088981 */ /* 0x000168000c1e1b00 */
[----:B------:R0:W5:Y:S04]  /*2c10*/  @!P5 LDG.E.64 R24, desc[UR42][R4.64] ;  /* 0x0000002a0418d981 */ /* 0x000168000c1e1b00 */
[----:B------:R0:W5:Y:S02]  /*2c20*/  @!P0 LDG.E.64 R10, desc[UR42][R4.64+0x20] ;  /* 0x0000202a040a8981 */ /* 0x000164000c1e1b00 */
.L_x_7863:
[----:B------:R-:W-:Y:S05]  /*2c30*/  BSYNC B1 ;  /* 0x0000000000017941 */ /* 0x000fea0003800000 */
.L_x_7862:
        /* <DEDUP_REMOVED lines=18> */
[----:B------:R-:W-:Y:S06]  /*2d60*/  @!P0 BRA `(.L_x_7864) ;  /* 0x0000000000048947 */ /* 0x000fec0003800000 */
[----:B------:R-:W-:Y:S01]  /*2d70*/  BPT.TRAP 0x1 ;  /* 0x000000040000795c */ /* 0x000fe20000300000 */
.L_x_7864:
[----:B------:R-:W-:Y:S01]  /*2d80*/  IMAD R75, R23, 0x8, R2 ;  /* 0x00000008174b7824 */ /* 0x000fe200078e0202 */
[----:B------:R-:W-:Y:S01]  /*2d90*/  SHF.L.U32 R76, R185, 0x1f, RZ ;  /* 0x0000001fb94c7819 */ /* 0x000fe200000006ff */
[----:B------:R-:W-:Y:S03]  /*2da0*/  BSSY B1, `(.L_x_7865) ;  /* 0x0000003000017945 */ /* 0x000fe60003800000 */
[----:B------:R-:W0:Y:S02]  /*2db0*/  SYNCS.PHASECHK.TRANS64.TRYWAIT P5, [R75+URZ+0x28c90], R76 ;  /* 0x028c904c4b0075a7 */ /* 0x000e2400080a017f */
[----:B0-----:R-:W-:Y:S05]  /*2dc0*/  @!P5 BRA `(.L_x_7866) ;  /* 0x000001c40058d947 */ /* 0x001fea0003800000 */
.L_x_8184:
[----:B------:R-:W-:Y:S05]  /*2dd0*/  BSYNC B1 ;  /* 0x0000000000017941 */ /* 0x000fea0003800000 */
.L_x_7865:
        /* <DEDUP_REMOVED lines=53> */
.L_x_7871:
[----:B------:R-:W-:Y:S05]  /*3130*/  BSYNC B2 ;  /* 0x0000000000027941 */ /* 0x000fea0003800000 */
.L_x_7870:
[----:B--2---:R1:W-:Y:S02]  /*3140*/  STG.E.128 desc[UR42][R12.64], R4 ;  /* 0x000000040c007986 */ /* 0x0043e4000c101d2a */
.L_x_7869:
[----:B------:R-:W-:Y:S05]  /*3150*/  BSYNC B1 ;  /* 0x0000000000017941 */ /* 0x000fea0003800000 */
.L_x_7868:
        /* <DEDUP_REMOVED lines=56> */
.L_x_7873:
[----:B------:R-:W-:Y:S05]  /*34e0*/  BSYNC B1 ;  /* 0x0000000000017941 */ /* 0x000fea0003800000 */
.L_x_7872:
[----:B-1----:R2:W-:Y:S01]  /*34f0*/  STG.E.128 desc[UR42][R12.64+0x40], R4 ;  /* 0x000040040c007986 */ /* 0x0025e2000c101d2a */
[----:B------:R-:W-:Y:S05]  /*3500*/  BRA `(.L_x_7867) ;  /* 0x0000000c00507947 */ /* 0x000fea0003800000 */
.L_x_7861:
        /* <DEDUP_REMOVED lines=30> */
[----:B------:R-:W-:Y:S01]  /*36f0*/  IMAD.MOV.U32 R68, RZ, RZ, R6 ;  /* 0x000000ffff447224 */ /* 0x000fe200078e0006 */
[----:B------:R-:W-:Y:S01]  /*3700*/  PRMT R87, R24, 0x7610, R87 ;  /* 0x0000761018577816 */ /* 0x000fe20000000057 */
[----:B------:R-:W-:-:S03]  /*3710*/  IMAD.MOV.U32 R69, RZ, RZ, R7 ;  /* 0x000000ffff457224 */ /* 0x000fc600078e0007 */
        /* <DEDUP_REMOVED lines=11> */
.L_x_7874:
[----:B------:R-:W-:Y:S01]  /*37d0*/  IMAD R75, R23, 0x8, R2 ;  /* 0x00000008174b7824 */ /* 0x000fe200078e0202 */
[----:B------:R-:W-:Y:S01]  /*37e0*/  SHF.L.U32 R76, R185, 0x1f, RZ ;  /* 0x0000001fb94c7819 */ /* 0x000fe200000006ff */
[----:B------:R-:W0:Y:S01]  /*37f0*/  LDC R77, c[0x0][0x2f4] ;  /* 0x0000bd00ff4d7b82 */ /* 0x000e220000000800 */
[----:B------:R-:W-:Y:S02]  /*3800*/  BSSY B1, `(.L_x_7875) ;  /* 0x0000003000017945 */ /* 0x000fe40003800000 */
[----:B------:R-:W1:Y:S02]  /*3810*/  SYNCS.PHASECHK.TRANS64.TRYWAIT P5, [R75+URZ+0x28c90], R76 ;  /* 0x028c904c4b0075a7 */ /* 0x000e6400080a017f */
[----:B-1----:R-:W-:Y:S05]  /*3820*/  @!P5 BRA `(.L_x_7876) ;  /* 0x000001b800d4d947 */ /* 0x002fea0003800000 */
.L_x_8185:
[----:B------:R-:W-:Y:S05]  /*3830*/  BSYNC B1 ;  /* 0x0000000000017941 */ /* 0x000fea0003800000 */
.L_x_7875:
        /* <DEDUP_REMOVED lines=33> */
[----:B------:R-:W-:Y:S01]  /*3a50*/  SHF.R.U32.HI R82, RZ, 0x10, R5 ;  /* 0x00000010ff527819 */ /* 0x000fe20000011605 */
[----:B--2---:R-:W-:Y:S01]  /*3a60*/  IMAD.U32 R80, R25, 0x10000, RZ ;  /* 0x0001000019507824 */ /* 0x004fe200078e00ff */
[----:B------:R-:W-:Y:S02]  /*3a70*/  SHF.R.U32.HI R86, RZ, 0x10, R9 ;  /* 0x00000010ff567819 */ /* 0x000fe40000011609 */
[----:B------:R-:W-:Y:S01]  /*3a80*/  SHF.R.U64 R81, R4, 0x10, R5 ;  /* 0x0000001004517819 */ /* 0x000fe20000001205 */
[----:B------:R-:W-:Y:S01]  /*3a90*/  IMAD.U32 R5, R26, 0x10000, RZ ;  /* 0x000100001a057824 */ /* 0x000fe200078e00ff */
[----:B------:R-:W-:Y:S01]  /*3aa0*/  SHF.R.U64 R83, R6, 0x10, R7 ;  /* 0x0000001006537819 */ /* 0x000fe20000001207 */
[----:B0-----:R-:W-:Y:S01]  /*3ab0*/  IMAD.U32 R6, R12, 0x10000, RZ ;  /* 0x000100000c067824 */ /* 0x001fe200078e00ff */
[----:B------:R-:W-:Y:S01]  /*3ac0*/  PRMT R82, R91, 0x5432, R82 ;  /* 0x000054325b527816 */ /* 0x000fe20000000052 */
[----:B------:R-:W-:Y:S01]  /*3ad0*/  IMAD.U32 R4, R14, 0x10000, RZ ;  /* 0x000100000e047824 */ /* 0x000fe200078e00ff */
[----:B------:R-:W-:-:S02]  /*3ae0*/  PRMT R86, R87, 0x5432, R86 ;  /* 0x0000543257567816 */ /* 0x000fc40000000056 */
[----:B------:R-:W-:Y:S02]  /*3af0*/  SHF.R.U32.HI R84, RZ, 0x10, R7 ;  /* 0x00000010ff547819 */ /* 0x000fe40000011607 */
[----:B------:R-:W-:Y:S02]  /*3b00*/  SHF.R.U32.HI R89, RZ, 0x10, R11 ;  /* 0x00000010ff597819 */ /* 0x000fe4000001160b */
[----:B------:R-:W-:Y:S01]  /*3b10*/  PRMT R81, R87, 0x5410, R81 ;  /* 0x0000541057517816 */ /* 0x000fe20000000051 */
[----:B------:R-:W-:Y:S01]  /*3b20*/  IMAD.U32 R87, R86, 0x10000, RZ ;  /* 0x0001000056577824 */ /* 0x000fe200078e00ff */
[----:B------:R-:W-:Y:S01]  /*3b30*/  PRMT R7, R91, 0x5410, R83 ;  /* 0x000054105b077816 */ /* 0x000fe20000000053 */
[----:B------:R-:W-:Y:S01]  /*3b40*/  IMAD.U32 R83, R82, 0x10000, RZ ;  /* 0x0001000052537824 */ /* 0x000fe200078e00ff */
[----:B------:R-:W-:Y:S01]  /*3b50*/  SHF.R.U64 R88, R10, 0x10, R11 ;  /* 0x000000100a587819 */ /* 0x000fe2000000120b */
[----:B------:R-:W-:Y:S01]  /*3b60*/  IMAD.U32 R10, R13, 0x10000, RZ ;  /* 0x000100000d0a7824 */ /* 0x000fe200078e00ff */
[----:B------:R-:W-:Y:S01]  /*3b70*/  PRMT R89, R92, 0x5410, R89 ;  /* 0x000054105c597816 */ /* 0x000fe20000000059 */
[----:B------:R-:W-:Y:S01]  /*3b80*/  FMUL.FTZ R91, R80, R87 ;  /* 0x00000057505b7220 */ /* 0x000fe20000410000 */
[----:B------:R-:W-:Y:S01]  /*3b90*/  SHF.R.U64 R85, R8, 0x10, R9 ;  /* 0x0000001008557819 */ /* 0x000fe20000001209 */
[-C--:B------:R-:W-:Y:S01]  /*3ba0*/  FMUL.FTZ R93, R80, R83.reuse ;  /* 0x00000053505d7220 */ /* 0x080fe20000410000 */
[----:B------:R-:W-:Y:S01]  /*3bb0*/  LOP3.LUT R25, R25, 0xffff0000, RZ, 0xc0, !PT ;  /* 0xffff000019197812 */ /* 0x000fe200078ec0ff */
[----:B------:R-:W-:Y:S01]  /*3bc0*/  FFMA.FTZ R91, R10, R83, -R91 ;  /* 0x000000530a5b7223 */ /* 0x000fe2000001085b */
[----:B------:R-:W-:Y:S01]  /*3bd0*/  PRMT R84, R92, 0x5432, R84 ;  /* 0x000054325c547816 */ /* 0x000fe20000000054 */
[----:B------:R-:W-:Y:S01]  /*3be0*/  IMAD.U32 R80, R89, 0x10000, RZ ;  /* 0x0001000059507824 */ /* 0x000fe200078e00ff */
[----:B------:R-:W-:Y:S01]  /*3bf0*/  LOP3.LUT R86, R86, 0xffff0000, RZ, 0xc0, !PT ;  /* 0xffff000056567812 */ /* 0x000fe200078ec0ff */
[----:B------:R-:W-:Y:S01]  /*3c00*/  FFMA.FTZ R93, R10, R87, R93 ;  /* 0x000000570a5d7223 */ /* 0x000fe2000001005d */
[----:B------:R-:W-:Y:S01]  /*3c10*/  LOP3.LUT R11, R13, 0xffff0000, RZ, 0xc0, !PT ;  /* 0xffff00000d0b7812 */ /* 0x000fe200078ec0ff */
[C---:B------:R-:W-:Y:S01]  /*3c20*/  IMAD.U32 R13, R15.reuse, 0x10000, RZ ;  /* 0x000100000f0d7824 */ /* 0x040fe200078e00ff */
[----:B------:R-:W-:Y:S01]  /*3c30*/  LOP3.LUT R9, R15, 0xffff0000, RZ, 0xc0, !PT ;  /* 0xffff00000f097812 */ /* 0x000fe200078ec0ff */
[----:B------:R-:W-:Y:S01]  /*3c40*/  IMAD.U32 R15, R27, 0x10000, RZ ;  /* 0x000100001b0f7824 */ /* 0x000fe200078e00ff */
[----:B------:R-:W-:Y:S01]  /*3c50*/  PRMT R85, R90, 0x5410, R85 ;  /* 0x000054105a557816 */ /* 0x000fe20000000055 */
[----:B------:R-:W-:Y:S01]  /*3c60*/  IMAD.U32 R10, R84, 0x10000, RZ ;  /* 0x00010000540a7824 */ /* 0x000fe200078e00ff */
[----:B------:R-:W-:Y:S01]  /*3c70*/  PRMT R88, R90, 0x5432, R88 ;  /* 0x000054325a587816 */ /* 0x000fe20000000058 */
[----:B------:R-:W-:Y:S01]  /*3c80*/  FMUL.FTZ R90, R25, R86 ;  /* 0x00000056195a7220 */ /* 0x000fe20000410000 */
[----:B------:R-:W-:Y:S01]  /*3c90*/  LOP3.LUT R82, R82, 0xffff0000, RZ, 0xc0, !PT ;  /* 0xffff000052527812 */ /* 0x000fe200078ec0ff */
[C---:B------:R-:W-:Y:S01]  /*3ca0*/  FMUL.FTZ R94, R15.reuse, R80 ;  /* 0x000000500f5e7220 */ /* 0x040fe20000410000 */
[----:B------:R-:W-:Y:S01]  /*3cb0*/  FMUL.FTZ R15, R15, R10 ;  /* 0x0000000a0f0f7220 */ /* 0x000fe20000410000 */
[----:B------:R-:W-:Y:S01]  /*3cc0*/  LOP3.LUT R27, R27, 0xffff0000, RZ, 0xc0, !PT ;  /* 0xffff00001b1b7812 */ /* 0x000fe200078ec0ff */
[----:B------:R-:W-:-:S02]  /*3cd0*/  IMAD.U32 R8, R24, 0x10000, RZ ;  /* 0x0001000018087824 */ /* 0x000fc400078e00ff */
[-C--:B------:R-:W-:Y:S01]  /*3ce0*/  FMUL.FTZ R92, R25, R82.reuse ;  /* 0x00000052195c7220 */ /* 0x080fe20000410000 */
[----:B------:R-:W-:Y:S01]  /*3cf0*/  FFMA.FTZ R90, R11, R82, -R90 ;  /* 0x000000520b5a7223 */ /* 0x000fe2000001085a */
[----:B------:R-:W-:Y:S01]  /*3d00*/  LOP3.LUT R82, R89, 0xffff0000, RZ, 0xc0, !PT ;  /* 0xffff000059527812 */ /* 0x000fe200078ec0ff */
[C---:B------:R-:W-:Y:S01]  /*3d10*/  FFMA.FTZ R94, R13.reuse, R10, -R94 ;  /* 0x0000000a0d5e7223 */ /* 0x040fe2000001085e */
[----:B------:R-:W-:Y:S01]  /*3d20*/  LOP3.LUT R84, R84, 0xffff0000, RZ, 0xc0, !PT ;  /* 0xffff000054547812 */ /* 0x000fe200078ec0ff */
[----:B------:R-:W-:Y:S01]  /*3d30*/  FFMA.FTZ R80, R13, R80, R15 ;  /* 0x000000500d507223 */ /* 0x000fe2000001000f */
[----:B------:R-:W-:Y:S01]  /*3d40*/  FFMA.FTZ R92, R11, R86, R92 ;  /* 0x000000560b5c7223 */ /* 0x000fe2000001005c */
[----:B------:R-:W-:Y:S01]  /*3d50*/  IMAD.U32 R13, R85, 0x10000, RZ ;  /* 0x00010000550d7824 */ /* 0x000fe200078e00ff */
[----:B------:R-:W-:Y:S01]  /*3d60*/  LOP3.LUT R24, R24, 0xffff0000, RZ, 0xc0, !PT ;  /* 0xffff000018187812 */ /* 0x000fe200078ec0ff */
[C---:B------:R-:W-:Y:S01]  /*3d70*/  FMUL.FTZ R10, R27.reuse, R82 ;  /* 0x000000521b0a7220 */ /* 0x040fe20000410000 */
[-C--:B------:R-:W-:Y:S01]  /*3d80*/  FMUL.FTZ R86, R27, R84.reuse ;  /* 0x000000541b567220 */ /* 0x080fe20000410000 */
[----:B------:R-:W-:Y:S01]  /*3d90*/  LOP3.LUT R85, R85, 0xffff0000, RZ, 0xc0, !PT ;  /* 0xffff000055557812 */ /* 0x000fe200078ec0ff */
[----:B------:R-:W-:Y:S01]  /*3da0*/  IMAD.U32 R11, R81, 0x10000, RZ ;  /* 0x00010000510b7824 */ /* 0x000fe200078e00ff */
[----:B------:R-:W-:Y:S01]  /*3db0*/  LOP3.LUT R12, R12, 0xffff0000, RZ, 0xc0, !PT ;  /* 0xffff00000c0c7812 */ /* 0x000fe200078ec0ff */
[----:B------:R-:W-:Y:S01]  /*3dc0*/  FFMA.FTZ R27, R9, R84, -R10 ;  /* 0x00000054091b7223 */ /* 0x000fe2000001080a */
[----:B------:R-:W-:Y:S01]  /*3dd0*/  LOP3.LUT R81, R81, 0xffff0000, RZ, 0xc0, !PT ;  /* 0xffff000051517812 */ /* 0x000fe200078ec0ff */
[C---:B------:R-:W-:Y:S01]  /*3de0*/  FMUL.FTZ R15, R8.reuse, R13 ;  /* 0x0000000d080f7220 */ /* 0x040fe20000410000 */
[----:B------:R-:W-:Y:S01]  /*3df0*/  FFMA.FTZ R83, R9, R82, R86 ;  /* 0x0000005209537223 */ /* 0x000fe20000010056 */
[----:B------:R-:W-:Y:S01]  /*3e00*/  FMUL.FTZ R8, R8, R11 ;  /* 0x0000000b08087220 */ /* 0x000fe20000410000 */
[----:B------:R-:W-:Y:S01]  /*3e10*/  FMUL.FTZ R9, R24, R85 ;  /* 0x0000005518097220 */ /* 0x000fe20000410000 */
[----:B------:R-:W-:Y:S01]  /*3e20*/  FFMA.FTZ R15, R6, R11, -R15 ;  /* 0x0000000b060f7223 */ /* 0x000fe2000001080f */
[----:B------:R-:W-:Y:S01]  /*3e30*/  FMUL.FTZ R11, R24, R81 ;  /* 0x00000051180b7220 */ /* 0x000fe20000410000 */
[----:B------:R-:W-:Y:S01]  /*3e40*/  FFMA.FTZ R13, R6, R13, R8 ;  /* 0x0000000d060d7223 */ /* 0x000fe20000010008 */
[----:B------:R-:W-:Y:S01]  /*3e50*/  FFMA.FTZ R10, R12, R81, -R9 ;  /* 0x000000510c0a7223 */ /* 0x000fe20000010809 */
[----:B------:R-:W-:Y:S01]  /*3e60*/  LOP3.LUT R26, R26, 0xffff0000, RZ, 0xc0, !PT ;  /* 0xffff00001a1a7812 */ /* 0x000fe200078ec0ff */
[C---:B------:R-:W-:Y:S01]  /*3e70*/  IMAD.U32 R8, R88.reuse, 0x10000, RZ ;  /* 0x0001000058087824 */ /* 0x040fe200078e00ff */
[----:B------:R-:W-:Y:S01]  /*3e80*/  LOP3.LUT R9, R88, 0xffff0000, RZ, 0xc0, !PT ;  /* 0xffff000058097812 */ /* 0x000fe200078ec0ff */
[C---:B------:R-:W-:Y:S01]  /*3e90*/  IMAD.U32 R6, R7.reuse, 0x10000, RZ ;  /* 0x0001000007067824 */ /* 0x040fe200078e00ff */
[----:B------:R-:W-:Y:S01]  /*3ea0*/  LOP3.LUT R7, R7, 0xffff0000, RZ, 0xc0, !PT ;  /* 0xffff000007077812 */ /* 0x000fe200078ec0ff */
[----:B------:R-:W-:Y:S01]  /*3eb0*/  FFMA.FTZ R12, R12, R85, R11 ;  /* 0x000000550c0c7223 */ /* 0x000fe2000001000b */
[C---:B------:R-:W-:Y:S01]  /*3ec0*/  FMUL.FTZ R11, R5.reuse, R8 ;  /* 0x00000008050b7220 */ /* 0x040fe20000410000 */
[----:B------:R-:W-:Y:S01]  /*3ed0*/  LOP3.LUT R14, R14, 0xffff0000, RZ, 0xc0, !PT ;  /* 0xffff00000e0e7812 */ /* 0x000fe200078ec0ff */
[-C--:B------:R-:W-:Y:S01]  /*3ee0*/  FMUL.FTZ R5, R5, R6.reuse ;  /* 0x0000000605057220 */ /* 0x080fe20000410000 */
[C---:B------:R-:W-:Y:S01]  /*3ef0*/  FMUL.FTZ R25, R26.reuse, R9 ;  /* 0x000000091a197220 */ /* 0x040fe20000410000 */
[----:B------:R-:W-:Y:S01]  /*3f00*/  FMUL.FTZ R26, R26, R7 ;  /* 0x000000071a1a7220 */ /* 0x000fe20000410000 */
[----:B------:R-:W-:Y:S01]  /*3f10*/  F2FP.BF16.F32.PACK_AB R15, R10, R15 ;  /* 0x0000000f0a0f723e */ /* 0x000fe200000010ff */
[C---:B------:R-:W-:Y:S01]  /*3f20*/  FFMA.FTZ R11, R4.reuse, R6, -R11 ;  /* 0x00000006040b7223 */ /* 0x040fe2000001080b */
[----:B------:R-:W-:Y:S01]  /*3f30*/  FFMA.FTZ R5, R4, R8, R5 ;  /* 0x0000000804057223 */ /* 0x000fe20000010005 */
[----:B------:R-:W-:Y:S01]  /*3f40*/  F2FP.BF16.F32.PACK_AB R27, R27, R94 ;  /* 0x0000005e1b1b723e */ /* 0x000fe200000010ff */
        /* <DEDUP_REMOVED lines=11> */
[----:B------:R-:W-:-:S07]  /*4000*/  IMAD.MOV.U32 R27, RZ, RZ, R80 ;  /* 0x000000ffff1b7224 */ /* 0x000fce00078e0050 */
.L_x_7878:
[----:B------:R-:W-:Y:S05]  /*4010*/  BSYNC B1 ;  /* 0x0000000000017941 */ /* 0x000fea0003800000 */
.L_x_7877:
        /* <DEDUP_REMOVED lines=10> */
.L_x_7860:
[----:B------:R-:W-:-:S06]  /*40c0*/  UISETP.NE.AND UP0, UPT, UR37, 0x3, UPT ;  /* 0x000000032500788c */ /* 0x000fcc000bf05270 */
[----:B------:R-:W-:-:S13]  /*40d0*/  PLOP3.LUT P0, PT, PT, PT, UP0, 0x80, 0x0 ;  /* 0x000000000000781c */ /* 0x000fda0003f0f008 */
[----:B------:R-:W-:Y:S05]  /*40e0*/  @!P0 BRA `(.L_x_7879) ;  /* 0x0000000000048947 */ /* 0x000fea0003800000 */
[----:B------:R-:W-:Y:S01]  /*40f0*/  BPT.TRAP 0x1 ;  /* 0x000000040000795c */ /* 0x000fe20000300000 */
.L_x_7879:
        /* <DEDUP_REMOVED lines=8> */
.L_x_8186:
[----:B------:R-:W-:Y:S05]  /*4180*/  BSYNC B1 ;  /* 0x0000000000017941 */ /* 0x000fea0003800000 */
.L_x_7880:
        /* <DEDUP_REMOVED lines=12> */
.L_x_7867:
[----:B------:R-:W-:Y:S05]  /*4250*/  BSYNC B0 ;  /* 0x0000000000007941 */ /* 0x000fea0003800000 */
.L_x_7859:
        /* <DEDUP_REMOVED lines=17> */
.L_x_7883:
[----:B------:R-:W-:Y:S05]  /*4370*/  BSYNC B0 ;  /* 0x0000000000007941 */ /* 0x000fea0003800000 */
.L_x_7882:
[----:B------:R-:W2:Y:S01]  /*4380*/  SYNCS.PHASECHK.TRANS64.TRYWAIT P0, [R75+URZ+0x28cb0], R76 ;  /* 0x028cb04c4b0075a7 */ /* 0x000ea2000800017f */
[----:B------:R-:W-:Y:S04]  /*4390*/  BSSY B0, `(.L_x_7884) ;  /* 0x0000002000007945 */ /* 0x000fe80003800000 */
[----:B--2---:R-:W-:Y:S05]  /*43a0*/  @!P0 BRA `(.L_x_7885) ;  /* 0x000001b0001c8947 */ /* 0x004fea0003800000 */
.L_x_8187:
[----:B------:R-:W-:Y:S05]  /*43b0*/  BSYNC B0 ;  /* 0x0000000000007941 */ /* 0x000fea0003800000 */
.L_x_7884:
        /* <DEDUP_REMOVED lines=20> */
[----:B----4-:R-:W-:Y:S01]  /*4500*/  IMAD R25, R9, 0x2, R2 ;  /* 0x0000000209197824 */ /* 0x010fe200078e0202 */
[----:B------:R-:W-:Y:S01]  /*4510*/  ISETP.GE.AND P0, PT, R6, UR4, PT ;  /* 0x0000000406007c0c */ /* 0x000fe2000bf06270 */
[----:B------:R-:W-:-:S02]  /*4520*/  VIADD R14, R16, 0x80 ;  /* 0x00000080100e7836 */ /* 0x000fc40000000000 */
[----:B------:R-:W-:-:S08]  /*4530*/  VIADD R24, R16, 0xc0 ;  /* 0x000000c010187836 */ /* 0x000fd00000000000 */
[----:B------:R-:W1:Y:S04]  /*4540*/  @!P1 LDS.128 R4, [R25+0x400] ;  /* 0x0004000019049984 */ /* 0x000e680000000c00 */
[----:B------:R-:W3:Y:S04]  /*4550*/  @!P0 LDS.128 R8, [R25+0x2400] ;  /* 0x0024000019088984 */ /* 0x000ee80000000c00 */
[----:B-1----:R-:W-:Y:S01]  /*4560*/  @!P1 STG.E.128 desc[UR42][R12.64], R4 ;  /* 0x000000040c009986 */ /* 0x002fe2000c101d2a */
[----:B------:R-:W-:Y:S01]  /*4570*/  ISETP.GE.AND P1, PT, R14, UR4, PT ;  /* 0x000000040e007c0c */ /* 0x000fe2000bf26270 */
[----:B------:R-:W-:-:S02]  /*4580*/  VIADD R14, R16, 0x100 ;  /* 0x00000100100e7836 */ /* 0x000fc40000000000 */
[----:B---3--:R-:W-:Y:S01]  /*4590*/  @!P0 STG.E.128 desc[UR42][R12.64+0x80], R8 ;  /* 0x000080080c008986 */ /* 0x008fe2000c101d2a */
[----:B------:R-:W-:Y:S01]  /*45a0*/  ISETP.GE.AND P0, PT, R24, UR4, PT ;  /* 0x0000000418007c0c */ /* 0x000fe2000bf06270 */
        /* <DEDUP_REMOVED lines=16> */
[----:B------:R-:W-:Y:S02]  /*46b0*/  IMAD R24, R15, 0x2, R2 ;  /* 0x000000020f187824 */ /* 0x000fe400078e0202 */
[----:B------:R-:W-:-:S06]  /*46c0*/  VIADD R15, R16, 0xe0 ;  /* 0x000000e0100f7836 */ /* 0x000fcc0000000000 */
[----:B------:R-:W1:Y:S04]  /*46d0*/  @!P1 LDS.128 R4, [R25+0xc400] ;  /* 0x00c4000019049984 */ /* 0x000e680000000c00 */
[----:B------:R-:W3:Y:S04]  /*46e0*/  @!P0 LDS.128 R8, [R25+0xe400] ;  /* 0x00e4000019088984 */ /* 0x000ee80000000c00 */
[----:B-1----:R-:W-:Y:S01]  /*46f0*/  @!P1 STG.E.128 desc[UR42][R12.64+0x300], R4 ;  /* 0x000300040c009986 */ /* 0x002fe2000c101d2a */
[----:B------:R-:W-:-:S03]  /*4700*/  ISETP.GE.AND P1, PT, R55, UR4, PT ;  /* 0x0000000437007c0c */ /* 0x000fc6000bf26270 */
        /* <DEDUP_REMOVED lines=22> */
[----:B------:R-:W-:-:S03]  /*4870*/  ISETP.GE.AND P1, PT, R14, UR4, PT ;  /* 0x000000040e007c0c */ /* 0x000fc6000bf26270 */
[----:B---3--:R-:W-:Y:S01]  /*4880*/  @!P0 STG.E.128 desc[UR42][R12.64+0x2c0], R8 ;  /* 0x0002c0080c008986 */ /* 0x008fe2000c101d2a */
[----:B------:R-:W-:-:S09]  /*4890*/  ISETP.GE.AND P0, PT, R15, UR4, PT ;  /* 0x000000040f007c0c */ /* 0x000fd2000bf06270 */
[----:B------:R-:W1:Y:S04]  /*48a0*/  @!P1 LDS.128 R4, [R24+0xc400] ;  /* 0x00c4000018049984 */ /* 0x000e680000000c00 */
[----:B------:R-:W3:Y:S04]  /*48b0*/  @!P0 LDS.128 R8, [R24+0xe400] ;  /* 0x00e4000018088984 */ /* 0x000ee80000000c00 */
[----:B-1----:R1:W-:Y:S04]  /*48c0*/  @!P1 STG.E.128 desc[UR42][R12.64+0x340], R4 ;  /* 0x000340040c009986 */ /* 0x0023e8000c101d2a */
[----:B---3--:R1:W-:Y:S02]  /*48d0*/  @!P0 STG.E.128 desc[UR42][R12.64+0x3c0], R8 ;  /* 0x0003c0080c008986 */ /* 0x0083e4000c101d2a */
.L_x_7887:
[----:B------:R-:W-:Y:S05]  /*48e0*/  BSYNC B0 ;  /* 0x0000000000007941 */ /* 0x000fea0003800000 */
.L_x_7886:
        /* <DEDUP_REMOVED lines=17> */
.L_x_7854:
[----:B------:R-:W-:Y:S04]  /*4a00*/  BSSY B0, `(.L_x_7889) ;  /* 0x0000004000007945 */ /* 0x000fe80003800000 */
[----:B------:R-:W-:Y:S05]  /*4a10*/  @P0 BRA `(.L_x_7890) ;  /* 0x0000000000080947 */ /* 0x000fea0003800000 */
[----:B------:R-:W1:Y:S02]  /*4a20*/  FENCE.VIEW.ASYNC.G ;  /* 0x00000000000073c6 */ /* 0x000e640000000100 */
[----:B-1----:R-:W-:Y:S06]  /*4a30*/  BAR.ARV 0xc, 0x180 ;  /* 0x0306000000007b1d */ /* 0x002fec0000002000 */
.L_x_7890:
[----:B------:R-:W-:Y:S05]  /*4a40*/  BSYNC B0 ;  /* 0x0000000000007941 */ /* 0x000fea0003800000 */
.L_x_7889:
[----:B------:R-:W-:Y:S01]  /*4a50*/  UISETP.NE.AND UP0, UPT, UR38, 0x1, UPT ;  /* 0x000000012600788c */ /* 0x000fe2000bf05270 */
[----:B------:R-:W-:Y:S05]  /*4a60*/  BSSY B7, `(.L_x_7891) ;  /* 0x0000c3a000077945 */ /* 0x000fea0003800000 */
[----:B------:R-:W-:-:S13]  /*4a70*/  PLOP3.LUT P0, PT, PT, PT, UP0, 0x80, 0x0 ;  /* 0x000000000000781c */ /* 0x000fda0003f0f008 */
[----:B------:R-:W-:Y:S05]  /*4a80*/  @!P0 BRA `(.L_x_7892) ;  /* 0x0000002000708947 */ /* 0x000fea0003800000 */
[----:B------:R-:W1:Y:S01]  /*4a90*/  LDC R0, c[0x0][0x448] ;  /* 0x00011200ff007b82 */ /* 0x000e620000000800 */
[----:B------:R-:W-:Y:S01]  /*4aa0*/  VIADD R3, R195, 0x3f ;  /* 0x0000003fc3037836 */ /* 0x000fe20000000000 */
[----:B------:R-:W-:Y:S01]  /*4ab0*/  BSSY B0, `(.L_x_7893) ;  /* 0x000002b000007945 */ /* 0x000fe20003800000 */
[----:B------:R-:W-:Y:S01]  /*4ac0*/  IMAD.MOV.U32 R4, RZ, RZ, RZ ;  /* 0x000000ffff047224 */ /* 0x000fe200078e00ff */
[----:B-1----:R-:W-:-:S13]  /*4ad0*/  ISETP.NE.AND P0, PT, R0, 0x1, PT ;  /* 0x000000010000780c */ /* 0x002fda0003f05270 */
[----:B------:R-:W1:Y:S08]  /*4ae0*/  @P0 LDC R0, c[0x0][0x44c] ;  /* 0x00011300ff000b82 */ /* 0x000e700000000800 */
[----:B------:R-:W2:Y:S01]  /*4af0*/  @P0 LDC R5, c[0x0][0x450] ;  /* 0x00011400ff050b82 */ /* 0x000ea20000000800 */
[----:B-1----:R-:W-:-:S05]  /*4b00*/  @P0 IMAD.HI.U32 R0, R3, R0, RZ ;  /* 0x0000000003000227 */ /* 0x002fca00078e00ff */
[----:B--2---:R-:W-:-:S05]  /*4b10*/  @P0 SHF.R.U32.HI R3, RZ, R5, R0 ;  /* 0x00000005ff030219 */ /* 0x004fca0000011600 */
[----:B------:R-:W-:-:S05]  /*4b20*/  IMAD.IADD R3, R44, 0x1, R3 ;  /* 0x000000012c037824 */ /* 0x000fca00078e0203 */
[----:B------:R-:W-:-:S04]  /*4b30*/  SHF.R.S32.HI R0, RZ, 0x1f, R3 ;  /* 0x0000001fff007819 */ /* 0x000fc80000011403 */
[----:B------:R-:W-:-:S04]  /*4b40*/  LEA.HI R0, R0, R3, RZ, 0x6 ;  /* 0x0000000300007211 */ /* 0x000fc800078f30ff */
[----:B------:R-:W-:-:S04]  /*4b50*/  SHF.R.S32.HI R0, RZ, 0x6, R0 ;  /* 0x00000006ff007819 */ /* 0x000fc80000011400 */
[----:B------:R-:W-:-:S04]  /*4b60*/  VIMNMX R43, R43, R0, PT ;  /* 0x000000002b2b7248 */ /* 0x000fc80003fe0100 */
[----:B------:R-:W-:-:S13]  /*4b70*/  ISETP.GE.AND P0, PT, R43, 0x1, PT ;  /* 0x000000012b00780c */ /* 0x000fda0003f06270 */
        /* <DEDUP_REMOVED lines=30> */
.L_x_7894:
[----:B------:R-:W-:Y:S05]  /*4d60*/  BSYNC B0 ;  /* 0x0000000000007941 */ /* 0x000fea0003800000 */
.L_x_7893:
        /* <DEDUP_REMOVED lines=44> */
[----:B0-----:R-:W-:-:S02]  /*5030*/  CS2R R74, SRZ ;  /* 0x00000000004a7805 */ /* 0x001fc4000001ff00 */
        /* <DEDUP_REMOVED lines=26> */
[----:B------:R-:W2:Y:S04]  /*51e0*/  LDL R5, [R1+0x44] ;  /* 0x0000440001057983 */ /* 0x000ea80000100800 */
[----:B--2---:R-:W0:Y:S02]  /*51f0*/  SHFL.IDX PT, R3, R5, RZ, 0x1f ;  /* 0x00001fff05037589 */ /* 0x004e2400000e0000 */
[----:B0-----:R-:W-:-:S04]  /*5200*/  LEA.HI R5, R3, R3, RZ, 0x1 ;  /* 0x0000000303057211 */ /* 0x001fc800078f08ff */
[----:B------:R-:W-:Y:S01]  /*5210*/  LOP3.LUT R6, R5, 0x1fffe, RZ, 0xc0, !PT ;  /* 0x0001fffe05067812 */ /* 0x000fe200078ec0ff */
[----:B------:R-:W-:-:S04]  /*5220*/  IMAD.U32 R5, RZ, RZ, UR37 ;  /* 0x00000025ff057e24 */ /* 0x000fc8000f8e00ff */
[----:B------:R-:W-:Y:S01]  /*5230*/  IMAD.IADD R3, R3, 0x1, -R6 ;  /* 0x0000000103037824 */ /* 0x000fe200078e0a06 */
[----:B------:R-:W-:-:S03]  /*5240*/  ISETP.NE.AND P0, PT, R5, 0x3, PT ;  /* 0x000000030500780c */ /* 0x000fc60003f05270 */
[----:B------:R-:W-:-:S04]  /*5250*/  IMAD R3, R3, 0x8000, R2 ;  /* 0x0000800003037824 */ /* 0x000fc800078e0202 */
[----:B------:R-:W-:-:S05]  /*5260*/  VIADD R3, R3, 0x400 ;  /* 0x0000040003037836 */ /* 0x000fca0000000000 */
[----:B------:R-:W-:-:S04]  /*5270*/  SHF.R.U32.HI R3, RZ, 0x4, R3 ;  /* 0x00000004ff037819 */ /* 0x000fc80000011603 */
[----:B------:R-:W-:-:S04]  /*5280*/  LOP3.LUT R3, R3, 0x3fff, RZ, 0xc0, !PT ;  /* 0x00003fff03037812 */ /* 0x000fc800078ec0ff */
[----:B------:R-:W-:Y:S01]  /*5290*/  LOP3.LUT R3, R3, 0x2000000, RZ, 0xfc, !PT ;  /* 0x0200000003037812 */ /* 0x000fe200078efcff */
[----:B------:R-:W-:Y:S06]  /*52a0*/  @!P0 BRA `(.L_x_7896) ;  /* 0x0000000000048947 */ /* 0x000fec0003800000 */
[----:B------:R-:W-:Y:S01]  /*52b0*/  BPT.TRAP 0x1 ;  /* 0x000000040000795c */ /* 0x000fe20000300000 */
.L_x_7896:
        /* <DEDUP_REMOVED lines=11> */
.L_x_8188:
[----:B------:R-:W-:Y:S05]  /*5370*/  BSYNC B0 ;  /* 0x0000000000007941 */ /* 0x000fea0003800000 */
.L_x_7897:
        /* <DEDUP_REMOVED lines=56> */
.L_x_7906:
        /* <DEDUP_REMOVED lines=143> */
.L_x_7901:
[----:B------:R-:W-:Y:S01]  /*5ff0*/  IMAD R21, R18, 0x8, R2 ;  /* 0x0000000812157824 */ /* 0x000fe200078e0202 */
[----:B------:R-:W-:-:S04]  /*6000*/  SHF.L.U32 R4, R22, 0x1f, RZ ;  /* 0x0000001f16047819 */ /* 0x000fc800000006ff */
[----:B------:R0:W1:Y:S01]  /*6010*/  SYNCS.PHASECHK.TRANS64.TRYWAIT P2, [R21+URZ+0x28c50], R4 ;  /* 0x028c5004150075a7 */ /* 0x000062000804017f */
[----:B------:R-:W-:Y:S05]  /*6020*/  @!P0 BRA `(.L_x_7902) ;  /* 0x0000000000048947 */ /* 0x000fea0003800000 */
[----:B------:R-:W-:Y:S01]  /*6030*/  BPT.TRAP 0x1 ;  /* 0x000000040000795c */ /* 0x000fe20000300000 */
.L_x_7902:
[----:B------:R-:W-:Y:S04]  /*6040*/  BSSY B1, `(.L_x_7903) ;  /* 0x0000004000017945 */ /* 0x000fe80003800000 */
[----:B-1----:R-:W-:Y:S05]  /*6050*/  @P2 BRA `(.L_x_7904) ;  /* 0x0000000000082947 */ /* 0x002fea0003800000 */
[----:B------:R-:W1:Y:S02]  /*6060*/  SYNCS.PHASECHK.TRANS64.TRYWAIT P2, [R21+URZ+0x28c50], R4 ;  /* 0x028c5004150075a7 */ /* 0x000e64000804017f */
[----:B-1----:R-:W-:Y:S05]  /*6070*/  @!P2 BRA `(.L_x_7905) ;  /* 0x000001940010a947 */ /* 0x002fea0003800000 */
.L_x_7904:
[----:B------:R-:W-:Y:S05]  /*6080*/  BSYNC B1 ;  /* 0x0000000000017941 */ /* 0x000fea0003800000 */
.L_x_7903:
        /* <DEDUP_REMOVED lines=44> */
.L_x_7900:
[----:B------:R-:W-:Y:S05]  /*6350*/  BSYNC B0 ;  /* 0x0000000000007941 */ /* 0x000fea0003800000 */
.L_x_7899:
        /* <DEDUP_REMOVED lines=143> */
.L_x_7892:
        /* <DEDUP_REMOVED lines=45> */
.L_x_7908:
[----:B------:R-:W-:Y:S05]  /*6f20*/  BSYNC B0 ;  /* 0x0000000000007941 */ /* 0x000fea0003800000 */
.L_x_7907:
        /* <DEDUP_REMOVED lines=101> */
.L_x_7910:
[----:B------:R-:W-:Y:S05]  /*7580*/  BSYNC B6 ;  /* 0x0000000000067941 */ /* 0x000fea0003800000 */
.L_x_7909:
        /* <DEDUP_REMOVED lines=12> */
.L_x_7914:
[----:B-1----:R1:W2:Y:S02]  /*7650*/  SYNCS.PHASECHK.TRANS64.TRYWAIT P0, [R2+URZ+0x28c00], R3 ;  /* 0x028c0003020075a7 */ /* 0x0022a4000800017f */
[----:B--2---:R-:W-:Y:S05]  /*7660*/  @!P0 NANOSLEEP.SYNCS 0x989680 ;  /* 0x009896800000895d */ /* 0x004fea0003900000 */
[----:B------:R-:W2:Y:S02]  /*7670*/  @!P0 SYNCS.PHASECHK.TRANS64 P0, [R2+URZ+0x28c00], R3 ;  /* 0x028c0003020085a7 */ /* 0x000ea4000800007f */
[----:B--2---:R-:W-:Y:S05]  /*7680*/  @!P0 BRA `(.L_x_7914) ;  /* 0xfffffffc00f08947 */ /* 0x004fea000383ffff */
.L_x_7913:
[----:B------:R-:W-:Y:S05]  /*7690*/  BSYNC B0 ;  /* 0x0000000000007941 */ /* 0x000fea0003800000 */
.L_x_7912:
[----:B------:R-:W-:Y:S05]  /*76a0*/  BRA `(.L_x_7915) ;  /* 0x0000002c00987947 */ /* 0x000fea0003800000 */
.L_x_7911:
        /* <DEDUP_REMOVED lines=31> */
.L_x_7917:
[----:B------:R-:W-:Y:S05]  /*78a0*/  BSYNC B6 ;  /* 0x0000000000067941 */ /* 0x000fea0003800000 */
.L_x_7916:
[----:B------:R-:W0:Y:S01]  /*78b0*/  S2R R0, SR_TID.X ;  /* 0x0000000000007919 */ /* 0x000e220000002100 */
[----:B------:R-:W-:Y:S01]  /*78c0*/  ULDC.U8 UR4, c[0x0][0x410] ;  /* 0x0001040000047ab9 */ /* 0x000fe20000000000 */
[----:B------:R-:W-:Y:S01]  /*78d0*/  BSSY B0, `(.L_x_7918) ;  /* 0x00002bb000007945 */ /* 0x000fe20003800000 */
[----:B------:R-:W-:Y:S01]  /*78e0*/  ISETP.NE.AND P0, PT, RZ, UR4, PT ;  /* 0x00000004ff007c0c */ /* 0x000fe2000bf05270 */
        /* <DEDUP_REMOVED lines=41> */
.L_x_8194:
        /* <DEDUP_REMOVED lines=9> */
[----:B-1----:R-:W-:Y:S01]  /*7c10*/  IMAD.MOV.U32 R5, RZ, RZ, R3 ;  /* 0x000000ffff057224 */ /* 0x002fe200078e0003 */
[----:B------:R-:W-:Y:S02]  /*7c20*/  ISETP.GE.AND P3, PT, R192, UR4, PT ;  /* 0x00000004c0007c0c */ /* 0x000fe4000bf66270 */
[----:B------:R-:W-:Y:S02]  /*7c30*/  CS2R R26, SRZ ;  /* 0x00000000001a7805 */ /* 0x000fe4000001ff00 */
[----:B------:R-:W-:Y:S01]  /*7c40*/  ISETP.GE.AND P2, PT, R186, UR4, PT ;  /* 0x00000004ba007c0c */ /* 0x000fe2000bf46270 */
[----:B---3--:R-:W-:Y:S01]  /*7c50*/  IMAD.MOV.U32 R9, RZ, RZ, R0 ;  /* 0x000000ffff097224 */ /* 0x008fe200078e0000 */
[----:B------:R-:W-:-:S07]  /*7c60*/  CS2R R28, SRZ ;  /* 0x00000000001c7805 */ /* 0x000fce000001ff00 */
[C---:B------:R-:W-:Y:S01]  /*7c70*/  @!P3 IMAD.SHL.U32 R7, R192.reuse, 0x2, RZ ;  /* 0x00000002c007b824 */ /* 0x040fe200078e00ff */
[----:B------:R-:W-:-:S03]  /*7c80*/  @!P3 SHF.L.U64.HI R12, R192, 0x1, R39 ;  /* 0x00000001c00cb819 */ /* 0x000fc60000010227 */
[----:B--2---:R-:W-:Y:S01]  /*7c90*/  @!P2 IMAD.WIDE R10, R186, 0x2, R4 ;  /* 0x00000002ba0aa825 */ /* 0x004fe200078e0204 */
[-C--:B------:R-:W-:Y:S02]  /*7ca0*/  @!P3 IADD3 R4, P0, R4, R7.reuse, RZ ;  /* 0x000000070404b210 */ /* 0x080fe40007f1e0ff */
[----:B----4-:R-:W-:Y:S02]  /*7cb0*/  @!P3 IADD3 R6, P1, R8, R7, RZ ;  /* 0x000000070806b210 */ /* 0x010fe40007f3e0ff */
[----:B------:R-:W-:Y:S02]  /*7cc0*/  CS2R R24, SRZ ;  /* 0x0000000000187805 */ /* 0x000fe4000001ff00 */
[----:B------:R-:W-:Y:S01]  /*7cd0*/  CS2R R20, SRZ ;  /* 0x0000000000147805 */ /* 0x000fe2000001ff00 */
[----:B------:R-:W-:Y:S01]  /*7ce0*/  @!P2 IMAD.WIDE R8, R186, 0x2, R8 ;  /* 0x00000002ba08a825 */ /* 0x000fe200078e0208 */
[----:B------:R1:W5:Y:S03]  /*7cf0*/  @!P2 LD.E.64 R26, desc[UR42][R10.64] ;  /* 0x0000002a0a1aa980 */ /* 0x000366000c101b00 */
[--C-:B------:R-:W-:Y:S01]  /*7d00*/  @!P3 IMAD.X R5, R3, 0x1, R12.reuse, P0 ;  /* 0x000000010305b824 */ /* 0x100fe200000e060c */
[----:B------:R1:W5:Y:S01]  /*7d10*/  @!P2 LD.E.64 R28, desc[UR42][R8.64] ;  /* 0x0000002a081ca980 */ /* 0x000362000c101b00 */
[----:B------:R-:W-:-:S03]  /*7d20*/  @!P3 IMAD.X R7, R0, 0x1, R12, P1 ;  /* 0x000000010007b824 */ /* 0x000fc600008e060c */
[----:B------:R1:W5:Y:S04]  /*7d30*/  @!P3 LD.E.64 R24, desc[UR42][R4.64] ;  /* 0x0000002a0418b980 */ /* 0x000368000c101b00 */
[----:B------:R1:W5:Y:S02]  /*7d40*/  @!P3 LD.E.64 R20, desc[UR42][R6.64] ;  /* 0x0000002a0614b980 */ /* 0x000364000c101b00 */
.L_x_7922:
[----:B------:R-:W-:Y:S05]  /*7d50*/  BSYNC B1 ;  /* 0x0000000000017941 */ /* 0x000fea0003800000 */
.L_x_7921:
[----:B---3-5:R-:W-:Y:S01]  /*7d60*/  IMAD.MOV.U32 R0, RZ, RZ, R24 ;  /* 0x000000ffff007224 */ /* 0x028fe200078e0018 */
[----:B------:R-:W-:Y:S01]  /*7d70*/  UMOV UR4, 0xffffffff ;  /* 0xffffffff00047882 */ /* 0x000fe20000000000 */
[----:B-1----:R-:W-:Y:S01]  /*7d80*/  IMAD.MOV.U32 R3, RZ, RZ, R25 ;  /* 0x000000ffff037224 */ /* 0x002fe200078e0019 */
[----:B----4-:R-:W-:Y:S01]  /*7d90*/  CS2R R8, SRZ ;  /* 0x0000000000087805 */ /* 0x010fe2000001ff00 */
[----:B--2---:R-:W-:Y:S02]  /*7da0*/  IMAD.MOV.U32 R4, RZ, RZ, R26 ;  /* 0x000000ffff047224 */ /* 0x004fe400078e001a */
[----:B------:R-:W-:Y:S01]  /*7db0*/  IMAD.MOV.U32 R5, RZ, RZ, R27 ;  /* 0x000000ffff057224 */ /* 0x000fe200078e001b */
[----:B------:R-:W-:Y:S01]  /*7dc0*/  PRMT R44, R3, 0x5410, R0 ;  /* 0x00005410032c7816 */ /* 0x000fe20000000000 */
[----:B------:R-:W-:Y:S02]  /*7dd0*/  IMAD.MOV.U32 R0, RZ, RZ, R20 ;  /* 0x000000ffff007224 */ /* 0x000fe400078e0014 */
[----:B------:R-:W-:Y:S01]  /*7de0*/  IMAD.MOV.U32 R3, RZ, RZ, R21 ;  /* 0x000000ffff037224 */ /* 0x000fe200078e0015 */
[----:B------:R-:W-:Y:S01]  /*7df0*/  PRMT R40, R4, 0x5410, R5 ;  /* 0x0000541004287816 */ /* 0x000fe20000000005 */
[----:B------:R-:W-:Y:S01]  /*7e00*/  IMAD.MOV.U32 R4, RZ, RZ, R28 ;  /* 0x000000ffff047224 */ /* 0x000fe200078e001c */
[----:B------:R-:W-:Y:S01]  /*7e10*/  PRMT R45, R0, 0x7610, R45 ;  /* 0x00007610002d7816 */ /* 0x000fe2000000002d */
[----:B------:R-:W-:Y:S01]  /*7e20*/  IMAD.MOV.U32 R5, RZ, RZ, R29 ;  /* 0x000000ffff057224 */ /* 0x000fe200078e001d */
[----:B------:R-:W-:-:S04]  /*7e30*/  PRMT R46, R3, 0x7610, R46 ;  /* 0x00007610032e7816 */ /* 0x000fc8000000002e */
[----:B------:R-:W-:Y:S01]  /*7e40*/  PRMT R41, R5, 0x5410, R4 ;  /* 0x0000541005297816 */ /* 0x000fe20000000004 */
[----:B------:R-:W-:Y:S06]  /*7e50*/  BRA.DIV UR4, `(.L_x_7923) ;  /* 0x0000017a04207947 */ /* 0x000fec000b800000 */
[----:B------:R1:W2:Y:S04]  /*7e60*/  SHFL.IDX PT, R0, R32, 0x1, 0x1c1f ;  /* 0x003c1f0020007f89 */ /* 0x0002a800000e0000 */
[----:B------:R1:W3:Y:S04]  /*7e70*/  SHFL.IDX PT, R3, R31, 0x1, 0x1c1f ;  /* 0x003c1f001f037f89 */ /* 0x0002e800000e0000 */
[----:B------:R1:W4:Y:S04]  /*7e80*/  SHFL.IDX PT, R7, R33, 0x1, 0x1c1f ;  /* 0x003c1f0021077f89 */ /* 0x00032800000e0000 */
[----:B0-----:R-:W0:Y:S02]  /*7e90*/  SHFL.IDX PT, R30, R30, 0x1, 0x1c1f ;  /* 0x003c1f001e1e7f89 */ /* 0x001e2400000e0000 */
.L_x_8200:
[----:B------:R-:W-:Y:S01]  /*7ea0*/  VIADD R34, R34, 0x20 ;  /* 0x0000002022227836 */ /* 0x000fe20000000000 */
[----:B------:R-:W-:Y:S01]  /*7eb0*/  LEA.HI R4, R218, R218, RZ, 0x1 ;  /* 0x000000dada047211 */ /* 0x000fe200078f08ff */
[----:B------:R-:W-:Y:S01]  /*7ec0*/  BSSY B1, `(.L_x_7924) ;  /* 0x0000021000017945 */ /* 0x000fe20003800000 */
[----:B-1----:R-:W-:Y:S01]  /*7ed0*/  IMAD.SHL.U32 R32, R190, 0x40, RZ ;  /* 0x00000040be207824 */ /* 0x002fe200078e00ff */
        /* <DEDUP_REMOVED lines=9> */
[----:B---3--:R-:W-:Y:S01]  /*7f70*/  IMAD.MOV.U32 R4, RZ, RZ, R3 ;  /* 0x000000ffff047224 */ /* 0x008fe200078e0003 */
[----:B------:R-:W-:Y:S01]  /*7f80*/  ISETP.GE.AND P2, PT, R186, UR4, PT ;  /* 0x00000004ba007c0c */ /* 0x000fe2000bf46270 */
[----:B--2---:R-:W-:Y:S01]  /*7f90*/  IMAD.MOV.U32 R5, RZ, RZ, R0 ;  /* 0x000000ffff057224 */ /* 0x004fe200078e0000 */
[----:B------:R-:W-:Y:S02]  /*7fa0*/  ISETP.GE.AND P3, PT, R192, UR4, PT ;  /* 0x00000004c0007c0c */ /* 0x000fe4000bf66270 */
[----:B------:R-:W-:Y:S01]  /*7fb0*/  CS2R R12, SRZ ;  /* 0x00000000000c7805 */ /* 0x000fe2000001ff00 */
[----:B0-----:R-:W-:-:S08]  /*7fc0*/  IMAD.MOV.U32 R8, RZ, RZ, R30 ;  /* 0x000000ffff087224 */ /* 0x001fd000078e001e */
[----:B------:R-:W-:Y:S02]  /*7fd0*/  @!P2 IMAD.WIDE R4, R186, 0x2, R4 ;  /* 0x00000002ba04a825 */ /* 0x000fe400078e0204 */
[C---:B------:R-:W-:Y:S02]  /*7fe0*/  @!P3 SHF.L.U64.HI R10, R192.reuse, 0x1, R39 ;  /* 0x00000001c00ab819 */ /* 0x040fe40000010227 */
[----:B------:R-:W-:Y:S01]  /*7ff0*/  @!P3 IMAD.SHL.U32 R6, R192, 0x2, RZ ;  /* 0x00000002c006b824 */ /* 0x000fe200078e00ff */
[----:B------:R0:W5:Y:S01]  /*8000*/  @!P2 LD.E.64 R12, desc[UR42][R4.64] ;  /* 0x0000002a040ca980 */ /* 0x000162000c101b00 */
[----:B----4-:R-:W-:Y:S01]  /*8010*/  IMAD.MOV.U32 R9, RZ, RZ, R7 ;  /* 0x000000ffff097224 */ /* 0x010fe200078e0007 */
[----:B------:R-:W-:Y:S02]  /*8020*/  CS2R R14, SRZ ;  /* 0x00000000000e7805 */ /* 0x000fe4000001ff00 */
[-C--:B0-----:R-:W-:Y:S02]  /*8030*/  @!P3 IADD3 R4, P0, R3, R6.reuse, RZ ;  /* 0x000000060304b210 */ /* 0x081fe40007f1e0ff */
[----:B------:R-:W-:Y:S01]  /*8040*/  @!P3 IADD3 R6, P1, R30, R6, RZ ;  /* 0x000000061e06b210 */ /* 0x000fe20007f3e0ff */
[----:B------:R-:W-:Y:S01]  /*8050*/  @!P2 IMAD.WIDE R30, R186, 0x2, R8 ;  /* 0x00000002ba1ea825 */ /* 0x000fe200078e0208 */
[----:B------:R-:W-:-:S03]  /*8060*/  CS2R R8, SRZ ;  /* 0x0000000000087805 */ /* 0x000fc6000001ff00 */
[--C-:B------:R-:W-:Y:S01]  /*8070*/  @!P3 IMAD.X R5, R0, 0x1, R10.reuse, P0 ;  /* 0x000000010005b824 */ /* 0x100fe200000e060a */
[----:B------:R1:W5:Y:S01]  /*8080*/  @!P2 LD.E.64 R14, desc[UR42][R30.64] ;  /* 0x0000002a1e0ea980 */ /* 0x000362000c101b00 */
[----:B------:R-:W-:Y:S01]  /*8090*/  @!P3 IMAD.X R7, R7, 0x1, R10, P1 ;  /* 0x000000010707b824 */ /* 0x000fe200008e060a */
[----:B------:R-:W-:Y:S02]  /*80a0*/  CS2R R10, SRZ ;  /* 0x00000000000a7805 */ /* 0x000fe4000001ff00 */
[----:B------:R1:W5:Y:S04]  /*80b0*/  @!P3 LD.E.64 R8, desc[UR42][R4.64] ;  /* 0x0000002a0408b980 */ /* 0x000368000c101b00 */
[----:B------:R1:W5:Y:S02]  /*80c0*/  @!P3 LD.E.64 R10, desc[UR42][R6.64] ;  /* 0x0000002a060ab980 */ /* 0x000364000c101b00 */
.L_x_7925:
[----:B------:R-:W-:Y:S05]  /*80d0*/  BSYNC B1 ;  /* 0x0000000000017941 */ /* 0x000fea0003800000 */
.L_x_7924:
[----:B------:R-:W4:Y:S01]  /*80e0*/  SYNCS.PHASECHK.TRANS64.TRYWAIT P0, [R2+URZ+0x28c00], R35 ;  /* 0x028c0023020075a7 */ /* 0x000f22000800017f */
[----:B---3--:R-:W-:Y:S01]  /*80f0*/  LOP3.LUT R3, R32, 0x1c0, RZ, 0xc0, !PT ;  /* 0x000001c020037812 */ /* 0x008fe200078ec0ff */
[----:B-1---5:R-:W-:Y:S01]  /*8100*/  IMAD.MOV.U32 R4, RZ, RZ, R8 ;  /* 0x000000ffff047224 */ /* 0x022fe200078e0008 */
[----:B------:R-:W-:Y:S01]  /*8110*/  VIADDMNMX R31, R37, -R195, 0x40, PT ;  /* 0x00000040251f7446 */ /* 0x000fe200038009c3 */
[----:B------:R-:W-:Y:S01]  /*8120*/  IMAD.MOV.U32 R6, RZ, RZ, R10 ;  /* 0x000000ffff067224 */ /* 0x000fe200078e000a */
[----:B--2---:R-:W-:Y:S01]  /*8130*/  LOP3.LUT R0, R3, 0x18, R16, 0xf8, !PT ;  /* 0x0000001803007812 */ /* 0x004fe200078ef810 */
        /* <DEDUP_REMOVED lines=9> */
[----:B0-----:R-:W-:Y:S01]  /*81d0*/  PRMT R30, R6, 0x5410, R4 ;  /* 0x00005410061e7816 */ /* 0x001fe20000000004 */
[----:B------:R-:W-:Y:S01]  /*81e0*/  IMAD R3, R202, 0x200, R3 ;  /* 0x00000200ca037824 */ /* 0x000fe200078e0203 */
[----:B------:R-:W-:Y:S01]  /*81f0*/  PRMT R32, R0, 0x7610, R32 ;  /* 0x0000761000207816 */ /* 0x000fe20000000020 */
[----:B------:R-:W-:Y:S01]  /*8200*/  IMAD.MOV.U32 R0, RZ, RZ, R11 ;  /* 0x000000ffff007224 */ /* 0x000fe200078e000b */
[----:B------:R-:W-:Y:S01]  /*8210*/  LOP3.LUT P2, RZ, R190, 0x4, RZ, 0xc0, !PT ;  /* 0x00000004beff7812 */ /* 0x000fe2000784c0ff */
[----:B------:R-:W-:Y:S01]  /*8220*/  IMAD.MOV.U32 R4, RZ, RZ, R14 ;  /* 0x000000ffff047224 */ /* 0x000fe200078e000e */
[----:B------:R-:W-:Y:S01]  /*8230*/  ISETP.GE.AND P1, PT, R184, R31, PT ;  /* 0x0000001fb800720c */ /* 0x000fe20003f26270 */
[----:B------:R-:W-:Y:S01]  /*8240*/  IMAD R3, R3, 0x2, R2 ;  /* 0x0000000203037824 */ /* 0x000fe200078e0202 */
[----:B------:R-:W-:-:S02]  /*8250*/  PRMT R34, R0, 0x7610, R34 ;  /* 0x0000761000227816 */ /* 0x000fc40000000022 */
[----:B------:R-:W-:Y:S01]  /*8260*/  PRMT R48, R4, 0x7610, R48 ;  /* 0x0000761004307816 */ /* 0x000fe20000000030 */
[C---:B------:R-:W-:Y:S02]  /*8270*/  VIADD R4, R3.reuse, 0x20400 ;  /* 0x0002040003047836 */ /* 0x040fe40000000000 */
[----:B------:R-:W-:Y:S01]  /*8280*/  VIADD R0, R3, 0x20440 ;  /* 0x0002044003007836 */ /* 0x000fe20000000000 */
[----:B----4-:R-:W-:Y:S06]  /*8290*/  @!P0 BRA `(.L_x_7927) ;  /* 0x0000017400848947 */ /* 0x010fec0003800000 */
.L_x_8201:
[----:B------:R-:W-:Y:S05]  /*82a0*/  BSYNC B1 ;  /* 0x0000000000017941 */ /* 0x000fea0003800000 */
.L_x_7926:
        /* <DEDUP_REMOVED lines=9> */
[----:B------:R-:W1:Y:S01]  /*8340*/  LDS.128 R4, [R3+0x20400] ;  /* 0x0204000003047984 */ /* 0x000e620000000c00 */
[----:B------:R-:W-:Y:S02]  /*8350*/  SHF.R.U32.HI R39, RZ, 0x10, R29 ;  /* 0x00000010ff277819 */ /* 0x000fe4000001161d */
[--C-:B------:R-:W-:Y:S02]  /*8360*/  SHF.R.U32.HI R36, RZ, 0x10, R27.reuse ;  /* 0x00000010ff247819 */ /* 0x100fe4000001161b */
[----:B0-----:R-:W-:Y:S02]  /*8370*/  SHF.R.U64 R35, R26, 0x10, R27 ;  /* 0x000000101a237819 */ /* 0x001fe4000000121b */
[----:B------:R-:W-:Y:S02]  /*8380*/  PRMT R39, R41, 0x5410, R39 ;  /* 0x0000541029277816 */ /* 0x000fe40000000027 */
[----:B------:R-:W-:Y:S02]  /*8390*/  PRMT R36, R40, 0x5432, R36 ;  /* 0x0000543228247816 */ /* 0x000fe40000000024 */
[----:B------:R-:W-:-:S02]  /*83a0*/  SHF.R.U64 R38, R28, 0x10, R29 ;  /* 0x000000101c267819 */ /* 0x000fc4000000121d */
[----:B------:R-:W-:Y:S01]  /*83b0*/  PRMT R35, R40, 0x5410, R35 ;  /* 0x0000541028237816 */ /* 0x000fe20000000023 */
[----:B------:R-:W-:Y:S01]  /*83c0*/  IMAD.U32 R40, R39, 0x10000, RZ ;  /* 0x0001000027287824 */ /* 0x000fe200078e00ff */
[----:B------:R-:W-:Y:S01]  /*83d0*/  PRMT R38, R41, 0x5432, R38 ;  /* 0x0000543229267816 */ /* 0x000fe20000000026 */
[C---:B------:R-:W-:Y:S01]  /*83e0*/  IMAD.U32 R37, R36.reuse, 0x10000, RZ ;  /* 0x0001000024257824 */ /* 0x040fe200078e00ff */
[----:B------:R-:W-:Y:S02]  /*83f0*/  LOP3.LUT R39, R39, 0xffff0000, RZ, 0xc0, !PT ;  /* 0xffff000027277812 */ /* 0x000fe400078ec0ff */
[----:B------:R-:W-:Y:S02]  /*8400*/  LOP3.LUT R36, R36, 0xffff0000, RZ, 0xc0, !PT ;  /* 0xffff000024247812 */ /* 0x000fe400078ec0ff */
[C---:B-1----:R-:W-:Y:S01]  /*8410*/  LOP3.LUT R27, R6.reuse, 0xffff0000, RZ, 0xc0, !PT ;  /* 0xffff0000061b7812 */ /* 0x042fe200078ec0ff */
[----:B------:R-:W-:Y:S01]  /*8420*/  IMAD.U32 R26, R6, 0x10000, RZ ;  /* 0x00010000061a7824 */ /* 0x000fe200078e00ff */
[C---:B------:R-:W-:Y:S01]  /*8430*/  LOP3.LUT R29, R7.reuse, 0xffff0000, RZ, 0xc0, !PT ;  /* 0xffff0000071d7812 */ /* 0x040fe200078ec0ff */
[----:B------:R-:W-:-:S02]  /*8440*/  IMAD.U32 R28, R7, 0x10000, RZ ;  /* 0x00010000071c7824 */ /* 0x000fc400078e00ff */
[C---:B------:R-:W-:Y:S01]  /*8450*/  FMUL.FTZ R41, R27.reuse, R40 ;  /* 0x000000281b297220 */ /* 0x040fe20000410000 */
[----:B------:R-:W-:Y:S01]  /*8460*/  FMUL.FTZ R27, R27, R37 ;  /* 0x000000251b1b7220 */ /* 0x000fe20000410000 */
[C---:B------:R-:W-:Y:S01]  /*8470*/  FMUL.FTZ R43, R29.reuse, R39 ;  /* 0x000000271d2b7220 */ /* 0x040fe20000410000 */
[----:B------:R-:W-:Y:S02]  /*8480*/  IMAD.U32 R6, R4, 0x10000, RZ ;  /* 0x0001000004067824 */ /* 0x000fe400078e00ff */
[C---:B------:R-:W-:Y:S01]  /*8490*/  FFMA.FTZ R41, R26.reuse, R37, -R41 ;  /* 0x000000251a297223 */ /* 0x040fe20000010829 */
[----:B------:R-:W-:Y:S01]  /*84a0*/  FMUL.FTZ R37, R29, R36 ;  /* 0x000000241d257220 */ /* 0x000fe20000410000 */
[----:B------:R-:W-:Y:S02]  /*84b0*/  IMAD.U32 R7, R5, 0x10000, RZ ;  /* 0x0001000005077824 */ /* 0x000fe400078e00ff */
[----:B------:R-:W-:Y:S01]  /*84c0*/  FFMA.FTZ R40, R26, R40, R27 ;  /* 0x000000281a287223 */ /* 0x000fe2000001001b */
[----:B------:R-:W-:Y:S01]  /*84d0*/  IMAD.U32 R29, R38, 0x10000, RZ ;  /* 0x00010000261d7824 */ /* 0x000fe200078e00ff */
[----:B------:R-:W-:Y:S01]  /*84e0*/  LOP3.LUT R4, R4, 0xffff0000, RZ, 0xc0, !PT ;  /* 0xffff000004047812 */ /* 0x000fe200078ec0ff */
[----:B------:R-:W-:Y:S01]  /*84f0*/  IMAD.U32 R27, R35, 0x10000, RZ ;  /* 0x00010000231b7824 */ /* 0x000fe200078e00ff */
[----:B------:R-:W-:Y:S01]  /*8500*/  LOP3.LUT R5, R5, 0xffff0000, RZ, 0xc0, !PT ;  /* 0xffff000005057812 */ /* 0x000fe200078ec0ff */
[----:B------:R-:W-:Y:S01]  /*8510*/  FFMA.FTZ R43, R28, R36, -R43 ;  /* 0x000000241c2b7223 */ /* 0x000fe2000001082b */
        /* <DEDUP_REMOVED lines=16> */
.L_x_7931:
[----:B------:R-:W-:Y:S05]  /*8620*/  BSYNC B2 ;  /* 0x0000000000027941 */ /* 0x000fea0003800000 */
.L_x_7930:
[----:B------:R-:W-:Y:S05]  /*8630*/  @P1 BRA `(.L_x_7929) ;  /* 0x0000000000b81947 */ /* 0x000fea0003800000 */
[----:B-1----:R-:W1:Y:S01]  /*8640*/  LDS.128 R4, [R0] ;  /* 0x0000000000047984 */ /* 0x002e620000000c00 */
        /* <DEDUP_REMOVED lines=9> */
[----:B------:R-:W-:Y:S02]  /*86e0*/  PRMT R26, R44, 0x5432, R26 ;  /* 0x000054322c1a7816 */ /* 0x000fe4000000001a */
[----:B------:R-:W-:Y:S02]  /*86f0*/  LOP3.LUT R27, R27, 0xffff0000, RZ, 0xc0, !PT ;  /* 0xffff00001b1b7812 */ /* 0x000fe400078ec0ff */
[----:B------:R-:W-:Y:S02]  /*8700*/  PRMT R29, R45, 0x5410, R29 ;  /* 0x000054102d1d7816 */ /* 0x000fe4000000001d */
[C---:B-1----:R-:W-:Y:S01]  /*8710*/  LOP3.LUT R21, R6.reuse, 0xffff0000, RZ, 0xc0, !PT ;  /* 0xffff000006157812 */ /* 0x042fe200078ec0ff */
[----:B------:R-:W-:Y:S01]  /*8720*/  IMAD.U32 R20, R6, 0x10000, RZ ;  /* 0x0001000006147824 */ /* 0x000fe200078e00ff */
[C---:B------:R-:W-:Y:S01]  /*8730*/  LOP3.LUT R25, R7.reuse, 0xffff0000, RZ, 0xc0, !PT ;  /* 0xffff000007197812 */ /* 0x040fe200078ec0ff */
[----:B------:R-:W-:Y:S02]  /*8740*/  IMAD.U32 R24, R7, 0x10000, RZ ;  /* 0x0001000007187824 */ /* 0x000fe400078e00ff */
[C---:B------:R-:W-:Y:S01]  /*8750*/  FMUL.FTZ R37, R21.reuse, R36 ;  /* 0x0000002415257220 */ /* 0x040fe20000410000 */
[----:B------:R-:W-:Y:S01]  /*8760*/  FMUL.FTZ R21, R21, R28 ;  /* 0x0000001c15157220 */ /* 0x000fe20000410000 */
[C---:B------:R-:W-:Y:S01]  /*8770*/  IMAD.U32 R6, R4.reuse, 0x10000, RZ ;  /* 0x0001000004067824 */ /* 0x040fe200078e00ff */
[----:B------:R-:W-:Y:S01]  /*8780*/  LOP3.LUT R4, R4, 0xffff0000, RZ, 0xc0, !PT ;  /* 0xffff000004047812 */ /* 0x000fe200078ec0ff */
[----:B------:R-:W-:-:S02]  /*8790*/  IMAD.U32 R7, R5, 0x10000, RZ ;  /* 0x0001000005077824 */ /* 0x000fc400078e00ff */
[C---:B------:R-:W-:Y:S01]  /*87a0*/  FFMA.FTZ R36, R20.reuse, R36, R21 ;  /* 0x0000002414247223 */ /* 0x040fe20000010015 */
[----:B------:R-:W-:Y:S01]  /*87b0*/  FFMA.FTZ R37, R20, R28, -R37 ;  /* 0x0000001c14257223 */ /* 0x000fe20000010825 */
[C---:B------:R-:W-:Y:S01]  /*87c0*/  IMAD.U32 R21, R26.reuse, 0x10000, RZ ;  /* 0x000100001a157824 */ /* 0x040fe200078e00ff */
[----:B------:R-:W-:Y:S01]  /*87d0*/  LOP3.LUT R5, R5, 0xffff0000, RZ, 0xc0, !PT ;  /* 0xffff000005057812 */ /* 0x000fe200078ec0ff */
[C---:B------:R-:W-:Y:S01]  /*87e0*/  FMUL.FTZ R39, R25.reuse, R35 ;  /* 0x0000002319277220 */ /* 0x040fe20000410000 */
[-C--:B------:R-:W-:Y:S01]  /*87f0*/  FMUL.FTZ R41, R25, R27.reuse ;  /* 0x0000001b19297220 */ /* 0x080fe20000410000 */
[C---:B------:R-:W-:Y:S01]  /*8800*/  LOP3.LUT R20, R29.reuse, 0xffff0000, RZ, 0xc0, !PT ;  /* 0xffff00001d147812 */ /* 0x040fe200078ec0ff */
[----:B------:R-:W-:Y:S01]  /*8810*/  IMAD.U32 R25, R29, 0x10000, RZ ;  /* 0x000100001d197824 */ /* 0x000fe200078e00ff */
[----:B------:R-:W-:Y:S01]  /*8820*/  LOP3.LUT R26, R26, 0xffff0000, RZ, 0xc0, !PT ;  /* 0xffff00001a1a7812 */ /* 0x000fe200078ec0ff */
        /* <DEDUP_REMOVED lines=15> */
.L_x_7929:
[----:B------:R-:W-:Y:S05]  /*8920*/  BSYNC B1 ;  /* 0x0000000000017941 */ /* 0x000fea0003800000 */
.L_x_7928:
        /* <DEDUP_REMOVED lines=54> */
.L_x_7934:
[----:B------:R-:W-:Y:S05]  /*8c90*/  BSYNC B1 ;  /* 0x0000000000017941 */ /* 0x000fea0003800000 */
.L_x_7933:
[----:B------:R-:W-:Y:S05]  /*8ca0*/  @P1 BRA `(.L_x_7932) ;  /* 0x0000001400f41947 */ /* 0x000fea0003800000 */
[----:B-1----:R-:W1:Y:S01]  /*8cb0*/  LDS.128 R4, [R0+0x1000] ;  /* 0x0010000000047984 */ /* 0x002e620000000c00 */
        /* <DEDUP_REMOVED lines=46> */
.L_x_7919:
        /* <DEDUP_REMOVED lines=34> */
.L_x_8207:
        /* <DEDUP_REMOVED lines=15> */
.L_x_7937:
[----:B------:R-:W-:Y:S05]  /*92b0*/  BSYNC B1 ;  /* 0x0000000000017941 */ /* 0x000fea0003800000 */
.L_x_7936:
[----:B-12--5:R-:W-:Y:S01]  /*92c0*/  IMAD.MOV.U32 R4, RZ, RZ, R28 ;  /* 0x000000ffff047224 */ /* 0x026fe200078e001c */
[----:B------:R-:W-:Y:S01]  /*92d0*/  UMOV UR4, 0xffffffff ;  /* 0xffffffff00047882 */ /* 0x000fe20000000000 */
[----:B------:R-:W-:Y:S02]  /*92e0*/  IMAD.MOV.U32 R5, RZ, RZ, R29 ;  /* 0x000000ffff057224 */ /* 0x000fe400078e001d */
[----:B----4-:R-:W-:Y:S02]  /*92f0*/  IMAD.MOV.U32 R6, RZ, RZ, R30 ;  /* 0x000000ffff067224 */ /* 0x010fe400078e001e */
[----:B---3--:R-:W-:Y:S01]  /*9300*/  IMAD.MOV.U32 R7, RZ, RZ, R31 ;  /* 0x000000ffff077224 */ /* 0x008fe200078e001f */
        /* <DEDUP_REMOVED lines=19> */
.L_x_8213:
        /* <DEDUP_REMOVED lines=23> */
.L_x_7940:
[----:B------:R-:W-:Y:S05]  /*95b0*/  BSYNC B1 ;  /* 0x0000000000017941 */ /* 0x000fea0003800000 */
.L_x_7939:
[----:B------:R-:W2:Y:S01]  /*95c0*/  SYNCS.PHASECHK.TRANS64.TRYWAIT P1, [R2+URZ+0x28c00], R33 ;  /* 0x028c0021020075a7 */ /* 0x000ea2000802017f */
[----:B-1----:R-:W-:Y:S01]  /*95d0*/  VIADDMNMX R13, R21, -R195, 0x40, PT ;  /* 0x00000040150d7446 */ /* 0x002fe200038009c3 */
[----:B-----5:R-:W-:Y:S01]  /*95e0*/  IMAD.MOV.U32 R12, RZ, RZ, R4 ;  /* 0x000000ffff0c7224 */ /* 0x020fe200078e0004 */
[----:B0-----:R-:W-:Y:S01]  /*95f0*/  ISETP.GE.AND P0, PT, R16, R3, PT ;  /* 0x000000031000720c */ /* 0x001fe20003f06270 */
[----:B----4-:R-:W-:Y:S01]  /*9600*/  IMAD.MOV.U32 R14, RZ, RZ, R5 ;  /* 0x000000ffff0e7224 */ /* 0x010fe200078e0005 */
[----:B------:R-:W-:Y:S01]  /*9610*/  BSSY B1, `(.L_x_7941) ;  /* 0x0000010000017945 */ /* 0x000fe20003800000 */
[C---:B------:R-:W-:Y:S01]  /*9620*/  VIADD R0, R184.reuse, 0x20 ;  /* 0x00000020b8007836 */ /* 0x040fe20000000000 */
[-C--:B------:R-:W-:Y:S01]  /*9630*/  ISETP.GE.OR P2, PT, R184, R13.reuse, P0 ;  /* 0x0000000db800720c */ /* 0x080fe20000746670 */
[----:B------:R-:W-:Y:S01]  /*9640*/  IMAD.MOV.U32 R15, RZ, RZ, R9 ;  /* 0x000000ffff0f7224 */ /* 0x000fe200078e0009 */
[----:B------:R-:W-:Y:S01]  /*9650*/  PRMT R51, R51, 0x5410, R12 ;  /* 0x0000541033337816 */ /* 0x000fe2000000000c */
[----:B------:R-:W-:Y:S01]  /*9660*/  IMAD.MOV.U32 R12, RZ, RZ, R6 ;  /* 0x000000ffff0c7224 */ /* 0x000fe200078e0006 */
        /* <DEDUP_REMOVED lines=10> */
.L_x_8214:
[----:B------:R-:W-:Y:S05]  /*9710*/  BSYNC B1 ;  /* 0x0000000000017941 */ /* 0x000fea0003800000 */
.L_x_7941:
        /* <DEDUP_REMOVED lines=8> */
[----:B0-----:R-:W-:Y:S02]  /*97a0*/  SHF.R.U32.HI R33, RZ, 0x3, R15 ;  /* 0x00000003ff217819 */ /* 0x001fe4000001160f */
[----:B------:R-:W-:-:S02]  /*97b0*/  LOP3.LUT R14, R15, 0x38, R14, 0xf8, !PT ;  /* 0x000000380f0e7812 */ /* 0x000fc400078ef80e */
[----:B------:R-:W-:Y:S02]  /*97c0*/  LOP3.LUT R12, R15, 0x38, R16, 0xf8, !PT ;  /* 0x000000380f0c7812 */ /* 0x000fe400078ef810 */
[-C--:B------:R-:W-:Y:S02]  /*97d0*/  LOP3.LUT R15, R14, R33.reuse, RZ, 0x3c, !PT ;  /* 0x000000210e0f7212 */ /* 0x080fe400078e3cff */
[----:B------:R-:W-:Y:S02]  /*97e0*/  LOP3.LUT R13, R12, R33, RZ, 0x3c, !PT ;  /* 0x000000210c0d7212 */ /* 0x000fe400078e3cff */
[----:B------:R-:W-:Y:S01]  /*97f0*/  SHF.R.U32.HI R48, RZ, 0x10, R31 ;  /* 0x00000010ff307819 */ /* 0x000fe2000001161f */
[----:B------:R-:W-:Y:S01]  /*9800*/  IMAD R37, R202, 0x200, R15 ;  /* 0x00000200ca257824 */ /* 0x000fe200078e020f */
[----:B------:R-:W-:Y:S01]  /*9810*/  PRMT R44, R38, 0x5432, R44 ;  /* 0x00005432262c7816 */ /* 0x000fe2000000002c */
[----:B------:R-:W-:Y:S01]  /*9820*/  IMAD R13, R202, 0x200, R13 ;  /* 0x00000200ca0d7824 */ /* 0x000fe200078e020d */
[----:B------:R-:W-:Y:S01]  /*9830*/  SHF.R.U32.HI R46, RZ, 0x10, R29 ;  /* 0x00000010ff2e7819 */ /* 0x000fe2000001161d */
[--C-:B------:R-:W-:Y:S01]  /*9840*/  IMAD R37, R37, 0x2, R2.reuse ;  /* 0x0000000225257824 */ /* 0x100fe200078e0202 */
[----:B------:R-:W-:Y:S01]  /*9850*/  PRMT R39, R41, 0x5410, R39 ;  /* 0x0000541029277816 */ /* 0x000fe20000000027 */
[----:B------:R-:W-:Y:S01]  /*9860*/  IMAD R36, R13, 0x2, R2 ;  /* 0x000000020d247824 */ /* 0x000fe200078e0202 */
[----:B------:R-:W-:-:S02]  /*9870*/  SHF.R.U32.HI R40, RZ, 0x10, R25 ;  /* 0x00000010ff287819 */ /* 0x000fc40000011619 */
[----:B------:R-:W0:Y:S01]  /*9880*/  LDS.128 R32, [R37+0x20400] ;  /* 0x0204000025207984 */ /* 0x000e220000000c00 */
[----:B------:R-:W-:Y:S02]  /*9890*/  SHF.R.U64 R47, R30, 0x10, R31 ;  /* 0x000000101e2f7819 */ /* 0x000fe4000000121f */
[C---:B------:R-:W-:Y:S01]  /*98a0*/  PRMT R43, R45.reuse, 0x5410, R43 ;  /* 0x000054102d2b7816 */ /* 0x040fe2000000002b */
[----:B------:R-:W1:Y:S01]  /*98b0*/  LDS.128 R12, [R36+0x20400] ;  /* 0x02040000240c7984 */ /* 0x000e620000000c00 */
[----:B------:R-:W-:Y:S01]  /*98c0*/  PRMT R48, R45, 0x5432, R48 ;  /* 0x000054322d307816 */ /* 0x000fe20000000030 */
[----:B------:R-:W-:Y:S01]  /*98d0*/  IMAD.U32 R45, R44, 0x10000, RZ ;  /* 0x000100002c2d7824 */ /* 0x000fe200078e00ff */
[----:B------:R-:W-:Y:S01]  /*98e0*/  PRMT R46, R41, 0x5432, R46 ;  /* 0x00005432292e7816 */ /* 0x000fe2000000002e */
[----:B------:R-:W-:Y:S01]  /*98f0*/  IMAD.U32 R41, R39, 0x10000, RZ ;  /* 0x0001000027297824 */ /* 0x000fe200078e00ff */
[----:B------:R-:W-:Y:S02]  /*9900*/  PRMT R40, R49, 0x5432, R40 ;  /* 0x0000543231287816 */ /* 0x000fe40000000028 */
[----:B------:R-:W-:-:S02]  /*9910*/  PRMT R47, R38, 0x5410, R47 ;  /* 0x00005410262f7816 */ /* 0x000fc4000000002f */
        /* <DEDUP_REMOVED lines=10> */
[----:B-1----:R-:W-:-:S02]  /*99c0*/  IMAD.U32 R24, R12, 0x10000, RZ ;  /* 0x000100000c187824 */ /* 0x002fc400078e00ff */
[C---:B------:R-:W-:Y:S01]  /*99d0*/  FMUL.FTZ R49, R28.reuse, R45 ;  /* 0x0000002d1c317220 */ /* 0x040fe20000410000 */
[C---:B------:R-:W-:Y:S01]  /*99e0*/  IMAD.U32 R38, R35.reuse, 0x10000, RZ ;  /* 0x0001000023267824 */ /* 0x040fe200078e00ff */
[----:B------:R-:W-:Y:S01]  /*99f0*/  LOP3.LUT R34, R35, 0xffff0000, RZ, 0xc0, !PT ;  /* 0xffff000023227812 */ /* 0x000fe200078ec0ff */
[-C--:B------:R-:W-:Y:S01]  /*9a00*/  FMUL.FTZ R35, R28, R41.reuse ;  /* 0x000000291c237220 */ /* 0x080fe20000410000 */
[----:B------:R-:W-:Y:S01]  /*9a10*/  LOP3.LUT R12, R12, 0xffff0000, RZ, 0xc0, !PT ;  /* 0xffff00000c0c7812 */ /* 0x000fe200078ec0ff */
[----:B------:R-:W-:Y:S01]  /*9a20*/  FFMA.FTZ R49, R24, R41, -R49 ;  /* 0x0000002918317223 */ /* 0x000fe20000010831 */
[----:B------:R-:W-:Y:S02]  /*9a30*/  IMAD.U32 R28, R46, 0x10000, RZ ;  /* 0x000100002e1c7824 */ /* 0x000fe400078e00ff */
[----:B------:R-:W-:Y:S01]  /*9a40*/  FMUL.FTZ R41, R29, R44 ;  /* 0x0000002c1d297220 */ /* 0x000fe20000410000 */
[----:B------:R-:W-:Y:S01]  /*9a50*/  FFMA.FTZ R35, R24, R45, R35 ;  /* 0x0000002d18237223 */ /* 0x000fe20000010023 */
[----:B------:R-:W-:-:S02]  /*9a60*/  IMAD.U32 R24, R40, 0x10000, RZ ;  /* 0x0001000028187824 */ /* 0x000fc400078e00ff */
[-C--:B------:R-:W-:Y:S01]  /*9a70*/  FMUL.FTZ R29, R29, R39.reuse ;  /* 0x000000271d1d7220 */ /* 0x080fe20000410000 */
[C---:B------:R-:W-:Y:S02]  /*9a80*/  IMAD.U32 R25, R13.reuse, 0x10000, RZ ;  /* 0x000100000d197824 */ /* 0x040fe400078e00ff */
[----:B------:R-:W-:Y:S01]  /*9a90*/  FFMA.FTZ R50, R12, R39, -R41 ;  /* 0x000000270c327223 */ /* 0x000fe20000010829 */
[----:B------:R-:W-:Y:S01]  /*9aa0*/  FMUL.FTZ R52, R30, R28 ;  /* 0x0000001c1e347220 */ /* 0x000fe20000410000 */
[----:B------:R-:W-:Y:S01]  /*9ab0*/  LOP3.LUT R46, R46, 0xffff0000, RZ, 0xc0, !PT ;  /* 0xffff00002e2e7812 */ /* 0x000fe200078ec0ff */
[-C--:B------:R-:W-:Y:S01]  /*9ac0*/  FMUL.FTZ R39, R30, R24.reuse ;  /* 0x000000181e277220 */ /* 0x080fe20000410000 */
[----:B------:R-:W-:Y:S01]  /*9ad0*/  LOP3.LUT R13, R13, 0xffff0000, RZ, 0xc0, !PT ;  /* 0xffff00000d0d7812 */ /* 0x000fe200078ec0ff */
[C---:B------:R-:W-:Y:S01]  /*9ae0*/  FFMA.FTZ R52, R25.reuse, R24, -R52 ;  /* 0x0000001819347223 */ /* 0x040fe20000010834 */
[----:B------:R-:W-:Y:S01]  /*9af0*/  LOP3.LUT R40, R40, 0xffff0000, RZ, 0xc0, !PT ;  /* 0xffff000028287812 */ /* 0x000fe200078ec0ff */
        /* <DEDUP_REMOVED lines=44> */
.L_x_7944:
[----:B------:R-:W-:Y:S05]  /*9dc0*/  BSYNC B1 ;  /* 0x0000000000017941 */ /* 0x000fea0003800000 */
.L_x_7943:
        /* <DEDUP_REMOVED lines=12> */
[----:B------:R-:W-:Y:S02]  /*9e90*/  SHF.R.U64 R21, R8, 0x10, R9 ;  /* 0x0000001008157819 */ /* 0x000fe40000001209 */
[----:B------:R-:W-:Y:S02]  /*9ea0*/  LOP3.LUT R0, R0, R3, RZ, 0x3c, !PT ;  /* 0x0000000300007212 */ /* 0x000fe400078e3cff */
[----:B------:R-:W-:Y:S02]  /*9eb0*/  LOP3.LUT R3, R13, 0xfffffe00, RZ, 0xc0, !PT ;  /* 0xfffffe000d037812 */ /* 0x000fe400078ec0ff */
[----:B------:R-:W-:Y:S02]  /*9ec0*/  PRMT R32, R51, 0x5432, R32 ;  /* 0x0000543233207816 */ /* 0x000fe40000000020 */
[----:B------:R-:W-:Y:S01]  /*9ed0*/  PRMT R21, R54, 0x5410, R21 ;  /* 0x0000541036157816 */ /* 0x000fe20000000015 */
[----:B------:R-:W-:Y:S01]  /*9ee0*/  IMAD.IADD R3, R3, 0x1, R0 ;  /* 0x0000000103037824 */ /* 0x000fe200078e0200 */
[----:B------:R-:W-:Y:S01]  /*9ef0*/  SHF.R.U32.HI R28, RZ, 0x10, R9 ;  /* 0x00000010ff1c7819 */ /* 0x000fe20000011609 */
[----:B0-----:R-:W-:Y:S01]  /*9f00*/  IMAD.U32 R33, R32, 0x10000, RZ ;  /* 0x0001000020217824 */ /* 0x001fe200078e00ff */
        /* <DEDUP_REMOVED lines=87> */
.L_x_7932:
[----:B------:R-:W-:Y:S05]  /*a480*/  BSYNC B0 ;  /* 0x0000000000007941 */ /* 0x000fea0003800000 */
.L_x_7918:
        /* <DEDUP_REMOVED lines=8> */
.L_x_7915:
[----:B--2---:R-:W-:-:S05]  /*a510*/  IMAD.U32 R0, RZ, RZ, UR37 ;  /* 0x00000025ff007e24 */ /* 0x004fca000f8e00ff */
[----:B------:R-:W-:-:S13]  /*a520*/  ISETP.NE.AND P0, PT, R0, 0x3, PT ;  /* 0x000000030000780c */ /* 0x000fda0003f05270 */
[----:B------:R-:W-:Y:S05]  /*a530*/  @!P0 BRA `(.L_x_7945) ;  /* 0x0000000000048947 */ /* 0x000fea0003800000 */
[----:B------:R-:W-:Y:S01]  /*a540*/  BPT.TRAP 0x1 ;  /* 0x000000040000795c */ /* 0x000fe20000300000 */
.L_x_7945:
[----:B------:R-:W-:Y:S01]  /*a550*/  IMAD R20, R18, 0x8, R2 ;  /* 0x0000000812147824 */ /* 0x000fe200078e0202 */
[----:B------:R-:W-:-:S04]  /*a560*/  SHF.L.U32 R21, R22, 0x1f, RZ ;  /* 0x0000001f16157819 */ /* 0x000fc800000006ff */
[----:B------:R2:W4:Y:S01]  /*a570*/  SYNCS.PHASECHK.TRANS64.TRYWAIT P2, [R20+URZ+0x28c30], R21 ;  /* 0x028c3015140075a7 */ /* 0x000522000804017f */
[----:B------:R-:W-:Y:S05]  /*a580*/  @!P0 BRA `(.L_x_7946) ;  /* 0x0000000000048947 */ /* 0x000fea0003800000 */
[----:B------:R-:W-:Y:S01]  /*a590*/  BPT.TRAP 0x1 ;  /* 0x000000040000795c */ /* 0x000fe20000300000 */
.L_x_7946:
[----:B01-3--:R-:W0:Y:S01]  /*a5a0*/  S2R R3, SR_TID.X ;  /* 0x0000000000037919 */ /* 0x00be220000002100 */
[----:B------:R-:W-:-:S05]  /*a5b0*/  VIADD R0, R2, 0x22400 ;  /* 0x0002240002007836 */ /* 0x000fca0000000000 */
[----:B------:R-:W-:-:S04]  /*a5c0*/  SHF.R.U32.HI R0, RZ, 0x4, R0 ;  /* 0x00000004ff007819 */ /* 0x000fc80000011600 */
[----:B------:R-:W-:Y:S02]  /*a5d0*/  LOP3.LUT R0, R0, 0x3fff, RZ, 0xc0, !PT ;  /* 0x00003fff00007812 */ /* 0x000fe400078ec0ff */
[----:B0-----:R-:W-:-:S04]  /*a5e0*/  LOP3.LUT R3, R3, 0x7f, RZ, 0xc0, !PT ;  /* 0x0000007f03037812 */ /* 0x001fc800078ec0ff */
[----:B------:R-:W-:Y:S01]  /*a5f0*/  ISETP.NE.AND P1, PT, R3, RZ, PT ;  /* 0x000000ff0300720c */ /* 0x000fe20003f25270 */
[----:B----4-:R-:W-:-:S12]  /*a600*/  @P2 BRA `(.L_x_7947) ;  /* 0x0000000000082947 */ /* 0x010fd80003800000 */
[----:B------:R-:W0:Y:S02]  /*a610*/  SYNCS.PHASECHK.TRANS64.TRYWAIT P2, [R20+URZ+0x28c30], R21 ;  /* 0x028c3015140075a7 */ /* 0x000e24000804017f */
[----:B0-----:R-:W-:Y:S05]  /*a620*/  @!P2 BRA `(.L_x_7948) ;  /* 0x0000015400b4a947 */ /* 0x001fea0003800000 */
.L_x_7947:
[----:B------:R-:W-:Y:S05]  /*a630*/  WARPSYNC.ALL ;  /* 0x0000000000007948 */ /* 0x000fea0003800000 */
[----:B------:R-:W-:Y:S01]  /*a640*/  LOP3.LUT R12, R0, 0x10000, RZ, 0xfc, !PT ;  /* 0x00010000000c7812 */ /* 0x000fe200078efcff */
[----:B------:R-:W-:Y:S01]  /*a650*/  VIADD R0, R2, 0x20400 ;  /* 0x0002040002007836 */ /* 0x000fe20000000000 */
[----:B------:R-:W-:-:S03]  /*a660*/  WARPGROUP.ARRIVE ;  /* 0x00000000000079c5 */ /* 0x000fc60000000000 */
[----:B------:R-:W-:Y:S01]  /*a670*/  IMAD R6, R18, 0x200, R12 ;  /* 0x0000020012067824 */ /* 0x000fe200078e020c */
[----:B------:R-:W1:Y:S01]  /*a680*/  LDC R3, c[0x0][0x448] ;  /* 0x00011200ff037b82 */ /* 0x000e620000000800 */
[----:B------:R-:W-:Y:S01]  /*a690*/  IMAD.MOV.U32 R7, RZ, RZ, 0x40000040 ;  /* 0x40000040ff077424 */ /* 0x000fe200078e00ff */
        /* <DEDUP_REMOVED lines=14> */
[----:B------:R-:W-:Y:S01]  /*a780*/  LOP3.LUT R19, R19, 0xf7ffffff, RZ, 0xc0, !PT ;  /* 0xf7ffffff13137812 */ /* 0x000fe200078ec0ff */
[----:B------:R-:W-:-:S02]  /*a790*/  IMAD.MOV.U32 R7, RZ, RZ, 0x40000040 ;  /* 0x40000040ff077424 */ /* 0x000fc400078e00ff */
[----:B------:R-:W-:-:S04]  /*a7a0*/  IMAD.IADD R0, R204, 0x1, R195 ;  /* 0x00000001cc007824 */ /* 0x000fc800078e02c3 */
[----:B------:R-:W-:Y:S01]  /*a7b0*/  IMAD.MOV.U32 R13, RZ, RZ, R0 ;  /* 0x000000ffff0d7224 */ /* 0x000fe200078e0000 */
[----:B-1----:R-:W-:-:S03]  /*a7c0*/  ISETP.NE.AND P6, PT, R3, 0x1, PT ;  /* 0x000000010300780c */ /* 0x002fc60003fc5270 */
[----:B------:R-:W-:Y:S01]  /*a7d0*/  HGMMA.64x64x16.F32.BF16 R24, gdesc[UR4], RZ, !UPT, gsb0 ;  /* 0x00e00000041879f0 */ /* 0x000fe2000c0018ff */
[----:B------:R-:W-:Y:S01]  /*a7e0*/  R2UR UR6, R8 ;  /* 0x00000000080672ca */ /* 0x000fe200000e0000 */
[----:B------:R-:W-:Y:S01]  /*a7f0*/  VIADD R8, R4, 0x4 ;  /* 0x0000000404087836 */ /* 0x000fe20000000000 */
[----:B------:R-:W-:Y:S01]  /*a800*/  R2UR UR7, R9 ;  /* 0x00000000090772ca */ /* 0x000fe200000e0000 */
[----:B------:R-:W-:Y:S01]  /*a810*/  IMAD.MOV.U32 R9, RZ, RZ, 0x40000040 ;  /* 0x40000040ff097424 */ /* 0x000fe200078e00ff */
[----:B------:R-:W-:Y:S02]  /*a820*/  R2UR UR4, R10 ;  /* 0x000000000a0472ca */ /* 0x000fe400000e0000 */
[----:B------:R-:W-:-:S03]  /*a830*/  R2UR UR5, R11 ;  /* 0x000000000b0572ca */ /* 0x000fc600000e0000 */
[----:B------:R-:W1:Y:S01]  /*a840*/  @P6 LDC R3, c[0x0][0x44c] ;  /* 0x00011300ff036b82 */ /* 0x000e620000000800 */
[----:B------:R-:W-:Y:S01]  /*a850*/  @P6 LOP3.LUT R19, R19, 0x8000000, RZ, 0xfc, !PT ;  /* 0x0800000013136812 */ /* 0x000fe200078efcff */
[----:B-1----:R-:W-:Y:S01]  /*a860*/  @P6 IMAD.HI.U32 R3, R0, R3, RZ ;  /* 0x0000000300036227 */ /* 0x002fe200078e00ff */
[----:B------:R-:W-:Y:S02]  /*a870*/  WARPGROUP.DEPBAR.LE gsb0, 0x0 ;  /* 0x00008000000079c5 */ /* 0x000fe40000010000 */
[----:B------:R-:W-:-:S06]  /*a880*/  WARPGROUP.ARRIVE ;  /* 0x00000000000079c5 */ /* 0x000fcc0000000000 */
        /* <DEDUP_REMOVED lines=12> */
[----:B------:R-:W-:Y:S01]  /*a950*/  R2UR UR7, R15 ;  /* 0x000000000f0772ca */ /* 0x000fe200000e0000 */
[----:B------:R-:W1:Y:S01]  /*a960*/  @P6 LDC R14, c[0x0][0x450] ;  /* 0x00011400ff0e6b82 */ /* 0x000e620000000800 */
[----:B------:R-:W-:Y:S02]  /*a970*/  R2UR UR4, R6 ;  /* 0x00000000060472ca */ /* 0x000fe400000e0000 */
[----:B------:R-:W-:Y:S02]  /*a980*/  R2UR UR5, R7 ;  /* 0x00000000070572ca */ /* 0x000fe400000e0000 */
[----:B-1----:R-:W-:Y:S01]  /*a990*/  @P6 SHF.R.U32.HI R13, RZ, R14, R3 ;  /* 0x0000000eff0d6219 */ /* 0x002fe20000011603 */
[----:B------:R-:W-:-:S04]  /*a9a0*/  IMAD.MOV.U32 R3, RZ, RZ, -0x40 ;  /* 0xffffffc0ff037424 */ /* 0x000fc800078e00ff */
[----:B------:R-:W1:Y:S01]  /*a9b0*/  SHFL.IDX PT, R14, R13, 0x1, 0x1c1f ;  /* 0x003c1f000d0e7f89 */ /* 0x000e6200000e0000 */
[----:B------:R-:W-:-:S03]  /*a9c0*/  IMAD R3, R168, R3, 0x40 ;  /* 0x00000040a8037424 */ /* 0x000fc600078e0203 */
[----:B------:R-:W3:Y:S02]  /*a9d0*/  SHFL.IDX PT, R13, R13, RZ, 0x1c1f ;  /* 0x001c1fff0d0d7589 */ /* 0x000ee400000e0000 */
[----:B------:R-:W-:Y:S02]  /*a9e0*/  IADD3 R0, R196, 0x1, R3 ;  /* 0x00000001c4007810 */ /* 0x000fe40007ffe003 */
[----:B------:R-:W-:Y:S02]  /*a9f0*/  IADD3 R15, -R203, R3, R196 ;  /* 0x00000003cb0f7210 */ /* 0x000fe40007ffe1c4 */
[----:B------:R-:W-:Y:S01]  /*aa00*/  IADD3 R66, -R194, R0, -R203 ;  /* 0x00000000c2427210 */ /* 0x000fe20007ffe9cb */
        /* <DEDUP_REMOVED lines=19> */
[----:B-1----:R-:W-:Y:S01]  /*ab40*/  VIADDMNMX R27, R14, R66, R15, PT ;  /* 0x000000420e1b7246 */ /* 0x002fe2000380010f */
[----:B------:R-:W-:Y:S01]  /*ab50*/  FMUL.FTZ R50, R50, UR4 ;  /* 0x0000000432327c20 */ /* 0x000fe20008410000 */
[----:B------:R-:W-:Y:S01]  /*ab60*/  FMUL.FTZ R51, R51, UR4 ;  /* 0x0000000433337c20 */ /* 0x000fe20008410000 */
[----:B------:R-:W-:Y:S01]  /*ab70*/  FMUL.FTZ R54, R54, UR4 ;  /* 0x0000000436367c20 */ /* 0x000fe20008410000 */
[----:B------:R-:W-:Y:S01]  /*ab80*/  ISETP.GT.AND P2, PT, R27, RZ, PT ;  /* 0x000000ff1b00720c */ /* 0x000fe20003f44270 */
[----:B------:R-:W-:Y:S01]  /*ab90*/  FMUL.FTZ R55, R55, UR4 ;  /* 0x0000000437377c20 */ /* 0x000fe20008410000 */
[C---:B------:R-:W-:Y:S01]  /*aba0*/  ISETP.GT.AND P3, PT, R27.reuse, 0x1, PT ;  /* 0x000000011b00780c */ /* 0x040fe20003f64270 */
[----:B------:R-:W1:Y:S01]  /*abb0*/  MUFU.TANH R30, R30 ;  /* 0x0000001e001e7308 */ /* 0x000e620000002400 */
[----:B------:R-:W-:Y:S01]  /*abc0*/  ISETP.GT.AND P4, PT, R27, 0x8, PT ;  /* 0x000000081b00780c */ /* 0x000fe20003f84270 */
[----:B------:R-:W-:Y:S01]  /*abd0*/  FMUL.FTZ R24, R24, UR4 ;  /* 0x0000000418187c20 */ /* 0x000fe20008410000 */
[----:B------:R-:W-:Y:S01]  /*abe0*/  FMUL.FTZ R25, R25, UR4 ;  /* 0x0000000419197c20 */ /* 0x000fe20008410000 */
[----:B------:R-:W-:Y:S01]  /*abf0*/  FMUL.FTZ R28, R28, UR4 ;  /* 0x000000041c1c7c20 */ /* 0x000fe20008410000 */
[----:B------:R-:W-:Y:S01]  /*ac00*/  FMUL.FTZ R29, R29, UR4 ;  /* 0x000000041d1d7c20 */ /* 0x000fe20008410000 */
[----:B------:R-:W-:Y:S01]  /*ac10*/  FMUL.FTZ R32, R32, UR4 ;  /* 0x0000000420207c20 */ /* 0x000fe20008410000 */
[----:B------:R-:W-:Y:S01]  /*ac20*/  FMUL.FTZ R33, R33, UR4 ;  /* 0x0000000421217c20 */ /* 0x000fe20008410000 */
[----:B------:R-:W0:Y:S01]  /*ac30*/  MUFU.TANH R57, R31 ;  /* 0x0000001f00397308 */ /* 0x000e220000002400 */
[----:B----4-:R-:W-:Y:S01]  /*ac40*/  FSEL R3, R26, -INF , P2 ;  /* 0xff8000001a037808 */ /* 0x010fe20001000000 */
[----:B------:R-:W-:Y:S01]  /*ac50*/  FMUL.FTZ R36, R36, UR4 ;  /* 0x0000000424247c20 */ /* 0x000fe20008410000 */
[----:B------:R-:W-:Y:S01]  /*ac60*/  ISETP.GT.AND P2, PT, R27, 0x9, PT ;  /* 0x000000091b00780c */ /* 0x000fe20003f44270 */
[----:B------:R-:W-:Y:S01]  /*ac70*/  FMUL.FTZ R37, R37, UR4 ;  /* 0x0000000425257c20 */ /* 0x000fe20008410000 */
[----:B------:R-:W-:Y:S01]  /*ac80*/  FMUL.FTZ R40, R40, UR4 ;  /* 0x0000000428287c20 */ /* 0x000fe20008410000 */
[----:B------:R-:W-:Y:S01]  /*ac90*/  FMUL.FTZ R41, R41, UR4 ;  /* 0x0000000429297c20 */ /* 0x000fe20008410000 */
[----:B------:R-:W-:Y:S01]  /*aca0*/  FMUL.FTZ R45, R45, UR4 ;  /* 0x000000042d2d7c20 */ /* 0x000fe20008410000 */
[----:B------:R-:W4:Y:S01]  /*acb0*/  MUFU.TANH R34, R34 ;  /* 0x0000002200227308 */ /* 0x000f220000002400 */
[----:B-1----:R-:W-:Y:S01]  /*acc0*/  FSEL R0, R30, -INF , P4 ;  /* 0xff8000001e007808 */ /* 0x002fe20002000000 */
[----:B------:R-:W-:Y:S01]  /*acd0*/  FMUL.FTZ R48, R48, UR4 ;  /* 0x0000000430307c20 */ /* 0x000fe20008410000 */
[----:B------:R-:W-:Y:S01]  /*ace0*/  FMUL.FTZ R49, R49, UR4 ;  /* 0x0000000431317c20 */ /* 0x000fe20008410000 */
[----:B------:R-:W-:-:S04]  /*acf0*/  FMUL.FTZ R53, R53, UR4 ;  /* 0x0000000435357c20 */ /* 0x000fc80008410000 */
[----:B------:R-:W1:Y:S01]  /*ad00*/  MUFU.TANH R35, R35 ;  /* 0x0000002300237308 */ /* 0x000e620000002400 */
[----:B0-----:R-:W-:Y:S02]  /*ad10*/  FSEL R14, R57, -INF , P2 ;  /* 0xff800000390e7808 */ /* 0x001fe40001000000 */
[----:B------:R-:W-:-:S05]  /*ad20*/  ISETP.GT.AND P2, PT, R27, 0x11, PT ;  /* 0x000000111b00780c */ /* 0x000fca0003f44270 */
[----:B------:R0:W2:Y:S08]  /*ad30*/  MUFU.TANH R58, R38 ;  /* 0x00000026003a7308 */ /* 0x0000b00000002400 */
[----:B------:R-:W3:Y:S01]  /*ad40*/  MUFU.TANH R39, R39 ;  /* 0x0000002700277308 */ /* 0x000ee20000002400 */
[----:B0-----:R-:W-:Y:S02]  /*ad50*/  FSEL R38, R56, -INF , P3 ;  /* 0xff80000038267808 */ /* 0x001fe40001800000 */
[----:B------:R-:W-:-:S02]  /*ad60*/  ISETP.GT.AND P3, PT, R27, 0x10, PT ;  /* 0x000000101b00780c */ /* 0x000fc40003f64270 */
[----:B------:R-:W-:Y:S02]  /*ad70*/  FMNMX.FTZ R31, R3, R38, !PT ;  /* 0x00000026031f7209 */ /* 0x000fe40007810000 */
[----:B----4-:R-:W-:Y:S01]  /*ad80*/  FSEL R26, R34, -INF , P3 ;  /* 0xff800000221a7808 */ /* 0x010fe20001800000 */
[----:B------:R3:W0:Y:S01]  /*ad90*/  MUFU.TANH R59, R42 ;  /* 0x0000002a003b7308 */ /* 0x0006220000002400 */
[----:B------:R-:W-:Y:S02]  /*ada0*/  FMNMX.FTZ R31, R0, R31, !PT ;  /* 0x0000001f001f7209 */ /* 0x000fe40007810000 */
[----:B------:R-:W-:Y:S02]  /*adb0*/  ISETP.GT.AND P3, PT, R27, 0x18, PT ;  /* 0x000000181b00780c */ /* 0x000fe40003f64270 */
[----:B------:R-:W-:Y:S02]  /*adc0*/  FMNMX.FTZ R31, R14, R31, !PT ;  /* 0x0000001f0e1f7209 */ /* 0x000fe40007810000 */
[----:B-1----:R-:W-:Y:S01]  /*add0*/  FSEL R30, R35, -INF , P2 ;  /* 0xff800000231e7808 */ /* 0x002fe20001000000 */
[----:B------:R-:W-:Y:S01]  /*ade0*/  MUFU.TANH R43, R43 ;  /* 0x0000002b002b7308 */ /* 0x000fe20000002400 */
[----:B------:R-:W-:-:S02]  /*adf0*/  FMNMX.FTZ R31, R26, R31, !PT ;  /* 0x0000001f1a1f7209 */ /* 0x000fc40007810000 */
[C---:B------:R-:W-:Y:S02]  /*ae00*/  ISETP.GT.AND P2, PT, R27.reuse, 0x19, PT ;  /* 0x000000191b00780c */ /* 0x040fe40003f44270 */
[----:B--2---:R-:W-:Y:S02]  /*ae10*/  FSEL R34, R58, -INF , P3 ;  /* 0xff8000003a227808 */ /* 0x004fe40001800000 */
[----:B------:R-:W-:Y:S01]  /*ae20*/  FMNMX.FTZ R31, R30, R31, !PT ;  /* 0x0000001f1e1f7209 */ /* 0x000fe20007810000 */
[----:B------:R0:W1:Y:S01]  /*ae30*/  MUFU.TANH R60, R46 ;  /* 0x0000002e003c7308 */ /* 0x0000620000002400 */
[----:B------:R-:W-:Y:S02]  /*ae40*/  ISETP.GT.AND P3, PT, R27, 0x20, PT ;  /* 0x000000201b00780c */ /* 0x000fe40003f64270 */
[----:B---3--:R-:W-:Y:S02]  /*ae50*/  FSEL R42, R39, -INF , P2 ;  /* 0xff800000272a7808 */ /* 0x008fe40001000000 */
[----:B------:R-:W-:-:S02]  /*ae60*/  FMNMX.FTZ R31, R34, R31, !PT ;  /* 0x0000001f221f7209 */ /* 0x000fc40007810000 */
[----:B------:R-:W-:Y:S01]  /*ae70*/  ISETP.GT.AND P2, PT, R27, 0x21, PT ;  /* 0x000000211b00780c */ /* 0x000fe20003f44270 */
[----:B------:R-:W2:Y:S01]  /*ae80*/  MUFU.TANH R47, R47 ;  /* 0x0000002f002f7308 */ /* 0x000ea20000002400 */
[----:B0-----:R-:W-:Y:S02]  /*ae90*/  FSEL R46, R59, -INF , P3 ;  /* 0xff8000003b2e7808 */ /* 0x001fe40001800000 */
[----:B------:R-:W-:Y:S02]  /*aea0*/  FMNMX.FTZ R31, R42, R31, !PT ;  /* 0x0000001f2a1f7209 */ /* 0x000fe40007810000 */
[----:B------:R-:W-:Y:S02]  /*aeb0*/  ISETP.GT.AND P3, PT, R27, 0x28, PT ;  /* 0x000000281b00780c */ /* 0x000fe40003f64270 */
[----:B------:R-:W-:Y:S01]  /*aec0*/  FMNMX.FTZ R31, R46, R31, !PT ;  /* 0x0000001f2e1f7209 */ /* 0x000fe20007810000 */
[----:B------:R0:W3:Y:S01]  /*aed0*/  MUFU.TANH R57, R50 ;  /* 0x0000003200397308 */ /* 0x0000e20000002400 */
[----:B-1----:R-:W-:-:S02]  /*aee0*/  FSEL R56, R60, -INF , P3 ;  /* 0xff8000003c387808 */ /* 0x002fc40001800000 */
[----:B------:R-:W-:-:S05]  /*aef0*/  ISETP.GT.AND P3, PT, R27, 0x30, PT ;  /* 0x000000301b00780c */ /* 0x000fca0003f64270 */
[----:B------:R-:W1:Y:S01]  /*af00*/  MUFU.TANH R51, R51 ;  /* 0x0000003300337308 */ /* 0x000e620000002400 */
[----:B0-----:R-:W-:Y:S02]  /*af10*/  FSEL R50, R43, -INF , P2 ;  /* 0xff8000002b327808 */ /* 0x001fe40001000000 */
[----:B------:R-:W-:Y:S02]  /*af20*/  ISETP.GT.AND P2, PT, R27, 0x29, PT ;  /* 0x000000291b00780c */ /* 0x000fe40003f44270 */
[----:B------:R-:W-:Y:S02]  /*af30*/  FMNMX.FTZ R31, R50, R31, !PT ;  /* 0x0000001f321f7209 */ /* 0x000fe40007810000 */
[----:B--2---:R-:W-:Y:S01]  /*af40*/  FSEL R62, R47, -INF , P2 ;  /* 0xff8000002f3e7808 */ /* 0x004fe20001000000 */
[----:B------:R-:W0:Y:S01]  /*af50*/  MUFU.TANH R54, R54 ;  /* 0x0000003600367308 */ /* 0x000e220000002400 */
[----:B------:R-:W-:Y:S02]  /*af60*/  FMNMX.FTZ R31, R56, R31, !PT ;  /* 0x0000001f381f7209 */ /* 0x000fe40007810000 */
[----:B------:R-:W-:-:S02]  /*af70*/  ISETP.GT.AND P2, PT, R27, 0x31, PT ;  /* 0x000000311b00780c */ /* 0x000fc40003f44270 */
[----:B---3--:R-:W-:Y:S02]  /*af80*/  FSEL R60, R57, -INF , P3 ;  /* 0xff800000393c7808 */ /* 0x008fe40001800000 */
[----:B------:R-:W-:Y:S01]  /*af90*/  FMNMX.FTZ R31, R62, R31, !PT ;  /* 0x0000001f3e1f7209 */ /* 0x000fe20007810000 */
[----:B------:R-:W2:Y:S01]  /*afa0*/  MUFU.TANH R55, R55 ;  /* 0x0000003700377308 */ /* 0x000ea20000002400 */
[----:B------:R-:W-:Y:S02]  /*afb0*/  ISETP.GT.AND P3, PT, R27, 0x38, PT ;  /* 0x000000381b00780c */ /* 0x000fe40003f64270 */
[----:B-1----:R-:W-:Y:S02]  /*afc0*/  FSEL R58, R51, -INF , P2 ;  /* 0xff800000333a7808 */ /* 0x002fe40001000000 */
[----:B------:R-:W-:Y:S02]  /*afd0*/  FMNMX.FTZ R31, R60, R31, !PT ;  /* 0x0000001f3c1f7209 */ /* 0x000fe40007810000 */
[----:B------:R-:W-:Y:S01]  /*afe0*/  ISETP.GT.AND P2, PT, R27, 0x39, PT ;  /* 0x000000391b00780c */ /* 0x000fe20003f44270 */
[----:B------:R1:W3:Y:S01]  /*aff0*/  MUFU.TANH R35, R24 ;  /* 0x0000001800237308 */ /* 0x0002e20000002400 */
[----:B0-----:R-:W-:-:S02]  /*b000*/  FSEL R64, R54, -INF , P3 ;  /* 0xff80000036407808 */ /* 0x001fc40001800000 */
[----:B------:R-:W-:-:S04]  /*b010*/  FMNMX.FTZ R31, R58, R31, !PT ;  /* 0x0000001f3a1f7209 */ /* 0x000fc80007810000 */
[----:B------:R-:W-:Y:S01]  /*b020*/  FMNMX.FTZ R31, R64, R31, !PT ;  /* 0x0000001f401f7209 */ /* 0x000fe20007810000 */
[----:B------:R0:W-:Y:S01]  /*b030*/  MUFU.TANH R39, R25 ;  /* 0x0000001900277308 */ /* 0x0001e20000002400 */
[----:B--2---:R-:W-:Y:S01]  /*b040*/  FSEL R54, R55, -INF , P2 ;  /* 0xff80000037367808 */ /* 0x004fe20001000000 */
[----:B-1----:R-:W-:-:S03]  /*b050*/  FMUL.FTZ R24, R52, UR4 ;  /* 0x0000000434187c20 */ /* 0x002fc60008410000 */
[----:B------:R-:W-:-:S03]  /*b060*/  FMNMX.FTZ R31, R54, R31, !PT ;  /* 0x0000001f361f7209 */ /* 0x000fc60007810000 */
[----:B------:R-:W-:Y:S01]  /*b070*/  MUFU.TANH R28, R28 ;  /* 0x0000001c001c7308 */ /* 0x000fe20000002400 */
[----:B0-----:R-:W-:Y:S01]  /*b080*/  VIADDMNMX R25, R13, R66, R15, PT ;  /* 0x000000420d197246 */ /* 0x001fe2000380010f */
[----:B------:R-:W0:Y:S01]  /*b090*/  SHFL.BFLY PT, R68, R31, 0x2, 0x1f ;  /* 0x0c401f001f447f89 */ /* 0x000e2200000e0000 */
[----:B------:R-:W-:Y:S01]  /*b0a0*/  FMUL.FTZ R13, R44, UR4 ;  /* 0x000000042c0d7c20 */ /* 0x000fe20008410000 */
[----:B------:R-:W-:Y:S01]  /*b0b0*/  ULDC UR4, c[0x0][0x988] ;  /* 0x0002620000047ab9 */ /* 0x000fe20000000800 */
[C---:B------:R-:W-:Y:S02]  /*b0c0*/  ISETP.GT.AND P2, PT, R25.reuse, RZ, PT ;  /* 0x000000ff1900720c */ /* 0x040fe40003f44270 */
[C---:B------:R-:W-:Y:S01]  /*b0d0*/  ISETP.GT.AND P3, PT, R25.reuse, 0x1, PT ;  /* 0x000000011900780c */ /* 0x040fe20003f64270 */
[----:B------:R3:W1:Y:S01]  /*b0e0*/  MUFU.TANH R43, R29 ;  /* 0x0000001d002b7308 */ /* 0x0006620000002400 */
[C---:B------:R-:W-:Y:S02]  /*b0f0*/  ISETP.GT.AND P4, PT, R25.reuse, 0x8, PT ;  /* 0x000000081900780c */ /* 0x040fe40003f84270 */
[----:B------:R-:W-:-:S05]  /*b100*/  ISETP.GT.AND P5, PT, R25, 0x20, PT ;  /* 0x000000201900780c */ /* 0x000fca0003fa4270 */
[----:B------:R-:W-:Y:S01]  /*b110*/  MUFU.TANH R32, R32 ;  /* 0x0000002000207308 */ /* 0x000fe20000002400 */
[----:B---3--:R-:W-:Y:S02]  /*b120*/  FSEL R29, R35, -INF , P2 ;  /* 0xff800000231d7808 */ /* 0x008fe40001000000 */
[----:B------:R-:W-:-:S05]  /*b130*/  ISETP.GT.AND P2, PT, R25, 0x9, PT ;  /* 0x000000091900780c */ /* 0x000fca0003f44270 */
[----:B------:R-:W2:Y:S01]  /*b140*/  MUFU.TANH R33, R33 ;  /* 0x0000002100217308 */ /* 0x000ea20000002400 */
[----:B-1----:R-:W-:Y:S02]  /*b150*/  FSEL R44, R43, -INF , P2 ;  /* 0xff8000002b2c7808 */ /* 0x002fe40001000000 */
[----:B0-----:R-:W-:Y:S02]  /*b160*/  FMNMX.FTZ R68, R31, R68, !PT ;  /* 0x000000441f447209 */ /* 0x001fe40007810000 */
[----:B------:R-:W-:-:S03]  /*b170*/  ISETP.GT.AND P2, PT, R25, 0x11, PT ;  /* 0x000000111900780c */ /* 0x000fc60003f44270 */
[----:B------:R-:W0:Y:S01]  /*b180*/  SHFL.BFLY PT, R27, R68, 0x1, 0x1f ;  /* 0x0c201f00441b7f89 */ /* 0x000e2200000e0000 */
[----:B------:R1:W3:Y:S08]  /*b190*/  MUFU.TANH R31, R36 ;  /* 0x00000024001f7308 */ /* 0x0002f00000002400 */
[----:B------:R-:W4:Y:S01]  /*b1a0*/  MUFU.TANH R37, R37 ;  /* 0x0000002500257308 */ /* 0x000f220000002400 */
[----:B-1----:R-:W-:-:S02]  /*b1b0*/  FSEL R36, R28, -INF , P4 ;  /* 0xff8000001c247808 */ /* 0x002fc40002000000 */
[----:B--2---:R-:W-:Y:S02]  /*b1c0*/  FSEL R66, R33, -INF , P2 ;  /* 0xff80000021427808 */ /* 0x004fe40001000000 */
[C---:B------:R-:W-:Y:S02]  /*b1d0*/  ISETP.GT.AND P2, PT, R25.reuse, 0x19, PT ;  /* 0x000000191900780c */ /* 0x040fe40003f44270 */
[----:B------:R-:W-:Y:S01]  /*b1e0*/  ISETP.GT.AND P4, PT, R25, 0x21, PT ;  /* 0x000000211900780c */ /* 0x000fe20003f84270 */
[----:B------:R1:W2:Y:S01]  /*b1f0*/  MUFU.TANH R72, R40 ;  /* 0x0000002800487308 */ /* 0x0002a20000002400 */
[----:B0-----:R-:W-:-:S07]  /*b200*/  FMNMX.FTZ R15, R68, R27, !PT ;  /* 0x0000001b440f7209 */ /* 0x001fce0007810000 */
[----:B------:R-:W0:Y:S01]  /*b210*/  MUFU.TANH R41, R41 ;  /* 0x0000002900297308 */ /* 0x000e220000002400 */
[----:B------:R-:W-:Y:S02]  /*b220*/  FSEL R68, R39, -INF , P3 ;  /* 0xff80000027447808 */ /* 0x000fe40001800000 */
[----:B------:R-:W-:Y:S02]  /*b230*/  ISETP.GT.AND P3, PT, R25, 0x10, PT ;  /* 0x000000101900780c */ /* 0x000fe40003f64270 */
[----:B------:R-:W-:Y:S02]  /*b240*/  FMNMX.FTZ R27, R29, R68, !PT ;  /* 0x000000441d1b7209 */ /* 0x000fe40007810000 */
[----:B-1----:R-:W-:Y:S01]  /*b250*/  FSEL R40, R32, -INF , P3 ;  /* 0xff80000020287808 */ /* 0x002fe20001800000 */
[----:B------:R1:W0:Y:S01]  /*b260*/  MUFU.TANH R76, R13 ;  /* 0x0000000d004c7308 */ /* 0x0002220000002400 */
[----:B------:R-:W-:Y:S02]  /*b270*/  FMNMX.FTZ R27, R36, R27, !PT ;  /* 0x0000001b241b7209 */ /* 0x000fe40007810000 */
[----:B------:R-:W-:-:S02]  /*b280*/  ISETP.GT.AND P3, PT, R25, 0x18, PT ;  /* 0x000000181900780c */ /* 0x000fc40003f64270 */
[----:B------:R-:W-:Y:S02]  /*b290*/  FMNMX.FTZ R27, R44, R27, !PT ;  /* 0x0000001b2c1b7209 */ /* 0x000fe40007810000 */
[----:B---3--:R-:W-:Y:S01]  /*b2a0*/  FSEL R52, R31, -INF , P3 ;  /* 0xff8000001f347808 */ /* 0x008fe20001800000 */
[----:B------:R-:W3:Y:S01]  /*b2b0*/  MUFU.TANH R45, R45 ;  /* 0x0000002d002d7308 */ /* 0x000ee20000002400 */
[----:B------:R-:W-:Y:S01]  /*b2c0*/  FMNMX.FTZ R27, R40, R27, !PT ;  /* 0x0000001b281b7209 */ /* 0x000fe20007810000 */
[----:B-1----:R-:W-:Y:S01]  /*b2d0*/  IMAD.U32 R13, RZ, RZ, UR4 ;  /* 0x00000004ff0d7e24 */ /* 0x002fe2000f8e00ff */
[----:B----4-:R-:W-:Y:S02]  /*b2e0*/  FSEL R70, R37, -INF , P2 ;  /* 0xff80000025467808 */ /* 0x010fe40001000000 */
[----:B------:R-:W-:Y:S01]  /*b2f0*/  FMNMX.FTZ R27, R66, R27, !PT ;  /* 0x0000001b421b7209 */ /* 0x000fe20007810000 */
[----:B------:R-:W-:Y:S01]  /*b300*/  FMUL.FTZ R28, R15, R13 ;  /* 0x0000000d0f1c7220 */ /* 0x000fe20000410000 */
[----:B--2---:R-:W-:Y:S01]  /*b310*/  FSEL R72, R72, -INF , P5 ;  /* 0xff80000048487808 */ /* 0x004fe20002800000 */
[----:B------:R-:W1:Y:S01]  /*b320*/  MUFU.TANH R48, R48 ;  /* 0x0000003000307308 */ /* 0x000e620000002400 */
[----:B------:R-:W-:-:S02]  /*b330*/  FMNMX.FTZ R27, R52, R27, !PT ;  /* 0x0000001b341b7209 */ /* 0x000fc40007810000 */
[----:B------:R-:W-:Y:S02]  /*b340*/  ISETP.GT.AND P3, PT, R25, 0x28, PT ;  /* 0x000000281900780c */ /* 0x000fe40003f64270 */
[----:B------:R-:W-:Y:S02]  /*b350*/  FMNMX.FTZ R27, R70, R27, !PT ;  /* 0x0000001b461b7209 */ /* 0x000fe40007810000 */
[----:B0-----:R-:W-:Y:S01]  /*b360*/  FSEL R74, R41, -INF , P4 ;  /* 0xff800000294a7808 */ /* 0x001fe20002000000 */
[----:B------:R-:W0:Y:S01]  /*b370*/  MUFU.TANH R49, R49 ;  /* 0x0000003100317308 */ /* 0x000e220000002400 */
[----:B------:R-:W-:Y:S02]  /*b380*/  FMNMX.FTZ R27, R72, R27, !PT ;  /* 0x0000001b481b7209 */ /* 0x000fe40007810000 */
[----:B------:R-:W-:Y:S02]  /*b390*/  ISETP.GT.AND P2, PT, R25, 0x29, PT ;  /* 0x000000291900780c */ /* 0x000fe40003f44270 */
[----:B------:R-:W-:-:S02]  /*b3a0*/  FSEL R76, R76, -INF , P3 ;  /* 0xff8000004c4c7808 */ /* 0x000fc40001800000 */
[----:B------:R-:W-:Y:S01]  /*b3b0*/  FMNMX.FTZ R27, R74, R27, !PT ;  /* 0x0000001b4a1b7209 */ /* 0x000fe20007810000 */
[----:B------:R-:W2:Y:S01]  /*b3c0*/  MUFU.TANH R24, R24 ;  /* 0x0000001800187308 */ /* 0x000ea20000002400 */
        /* <DEDUP_REMOVED lines=8> */
[----:B0-----:R-:W-:Y:S02]  /*b450*/  FSEL R48, R49, -INF , P2 ;  /* 0xff80000031307808 */ /* 0x001fe40001000000 */
[----:B------:R-:W-:Y:S02]  /*b460*/  FMNMX.FTZ R27, R80, R27, !PT ;  /* 0x0000001b501b7209 */ /* 0x000fe40007810000 */
[----:B------:R-:W-:Y:S02]  /*b470*/  ISETP.GT.AND P2, PT, R25, 0x39, PT ;  /* 0x000000391900780c */ /* 0x000fe40003f44270 */
[----:B--2---:R-:W-:-:S02]  /*b480*/  FSEL R24, R24, -INF , P3 ;  /* 0xff80000018187808 */ /* 0x004fc40001800000 */
[----:B------:R-:W-:Y:S02]  /*b490*/  FMNMX.FTZ R27, R48, R27, !PT ;  /* 0x0000001b301b7209 */ /* 0x000fe40007810000 */
[----:B------:R-:W-:Y:S02]  /*b4a0*/  FSETP.NEU.FTZ.AND P4, PT, R15, -INF , PT ;  /* 0xff8000000f00780b */ /* 0x000fe40003f9d000 */
[----:B---3--:R-:W-:Y:S02]  /*b4b0*/  FSEL R32, R32, -INF , P2 ;  /* 0xff80000020207808 */ /* 0x008fe40001000000 */
[----:B------:R-:W-:Y:S02]  /*b4c0*/  FMNMX.FTZ R27, R24, R27, !PT ;  /* 0x0000001b181b7209 */ /* 0x000fe40007810000 */
[----:B------:R-:W-:Y:S02]  /*b4d0*/  FSEL R33, R28, RZ, P4 ;  /* 0x000000ff1c217208 */ /* 0x000fe40002000000 */
[----:B------:R-:W-:-:S03]  /*b4e0*/  FMNMX.FTZ R27, R32, R27, !PT ;  /* 0x0000001b201b7209 */ /* 0x000fc60007810000 */
[-CC-:B------:R-:W-:Y:S01]  /*b4f0*/  FFMA.FTZ R155, R0, R13.reuse, -R33.reuse ;  /* 0x0000000d009b7223 */ /* 0x180fe20000010821 */
[-CC-:B------:R-:W-:Y:S01]  /*b500*/  FFMA.FTZ R0, R14, R13.reuse, -R33.reuse ;  /* 0x0000000d0e007223 */ /* 0x180fe20000010821 */
[-CC-:B------:R-:W-:Y:S01]  /*b510*/  FFMA.FTZ R153, R3, R13.reuse, -R33.reuse ;  /* 0x0000000d03997223 */ /* 0x180fe20000010821 */
[----:B------:R-:W0:Y:S01]  /*b520*/  SHFL.BFLY PT, R14, R27, 0x2, 0x1f ;  /* 0x0c401f001b0e7f89 */ /* 0x000e2200000e0000 */
        /* <DEDUP_REMOVED lines=10> */
[----:B------:R-:W-:-:S02]  /*b5d0*/  FFMA.FTZ R58, R58, R13, -R33 ;  /* 0x0000000d3a3a7223 */ /* 0x000fc40000010821 */
[----:B------:R2:W-:Y:S01]  /*b5e0*/  MUFU.EX2 R159, R34 ;  /* 0x00000022009f7308 */ /* 0x0005e20000000800 */
[----:B-1----:R-:W-:-:S07]  /*b5f0*/  FFMA.FTZ R3, R62, R13, -R33 ;  /* 0x0000000d3e037223 */ /* 0x002fce0000010821 */
[----:B------:R-:W-:Y:S01]  /*b600*/  MUFU.EX2 R153, R153 ;  /* 0x0000009900997308 */ /* 0x000fe20000000800 */
[----:B--2---:R-:W-:Y:S01]  /*b610*/  FFMA.FTZ R34, R54, R13, -R33 ;  /* 0x0000000d36227223 */ /* 0x004fe20000010821 */
[----:B0-----:R-:W-:-:S05]  /*b620*/  FMNMX.FTZ R30, R27, R14, !PT ;  /* 0x0000000e1b1e7209 */ /* 0x001fca0007810000 */
[----:B------:R-:W0:Y:S01]  /*b630*/  SHFL.BFLY PT, R27, R30, 0x1, 0x1f ;  /* 0x0c201f001e1b7f89 */ /* 0x000e2200000e0000 */
[----:B------:R-:W-:Y:S08]  /*b640*/  MUFU.EX2 R28, R28 ;  /* 0x0000001c001c7308 */ /* 0x000ff00000000800 */
[----:B------:R-:W-:Y:S08]  /*b650*/  MUFU.EX2 R155, R155 ;  /* 0x0000009b009b7308 */ /* 0x000ff00000000800 */
[----:B------:R-:W-:Y:S01]  /*b660*/  MUFU.EX2 R0, R0 ;  /* 0x0000000000007308 */ /* 0x000fe20000000800 */
[----:B0-----:R-:W-:Y:S01]  /*b670*/  FMNMX.FTZ R14, R30, R27, !PT ;  /* 0x0000001b1e0e7209 */ /* 0x001fe20007810000 */
[----:B------:R-:W-:-:S06]  /*b680*/  FFMA.FTZ R27, R64, R13, -R33 ;  /* 0x0000000d401b7223 */ /* 0x000fcc0000010821 */
        /* <DEDUP_REMOVED lines=9> */
[----:B-----5:R0:W-:Y:S01]  /*b720*/  MUFU.EX2 R152, R29 ;  /* 0x0000001d00987308 */ /* 0x0201e20000000800 */
        /* <DEDUP_REMOVED lines=12> */
[----:B------:R-:W-:Y:S01]  /*b7f0*/  FFMA.FTZ R31, R32, R13, -R31 ;  /* 0x0000000d201f7223 */ /* 0x000fe2000001081f */
[----:B0-----:R-:W-:-:S02]  /*b800*/  @!P1 VIADD R29, R20, 0x28c40 ;  /* 0x00028c40141d9836 */ /* 0x001fc40000000000 */
[----:B------:R-:W0:Y:S03]  /*b810*/  MUFU.EX2 R36, R36 ;  /* 0x0000002400247308 */ /* 0x000e260000000800 */
[----:B------:R-:W-:-:S04]  /*b820*/  @!P1 PRMT R29, RZ, 0x654, R29 ;  /* 0x00000654ff1d9816 */ /* 0x000fc8000000001d */
[----:B------:R2:W-:Y:S01]  /*b830*/  @!P1 SYNCS.ARRIVE.TRANS64.RED.A1T0 RZ, [R29+URZ], RZ ;  /* 0x000000ff1dff99a7 */ /* 0x0005e2000810043f */
[----:B------:R3:W4:Y:S01]  /*b840*/  MUFU.EX2 R35, R44 ;  /* 0x0000002c00237308 */ /* 0x0007220000000800 */
[----:B-1----:R-:W-:Y:S01]  /*b850*/  FADD.FTZ R45, R152, R33 ;  /* 0x00000021982d7221 */ /* 0x002fe20000010000 */
[----:B------:R-:W-:-:S06]  /*b860*/  F2FP.BF16.F32.PACK_AB R152, R33, R152 ;  /* 0x000000982198723e */ /* 0x000fcc00000010ff */
[----:B------:R-:W1:Y:S01]  /*b870*/  MUFU.EX2 R40, R40 ;  /* 0x0000002800287308 */ /* 0x000e620000000800 */
[----:B---3--:R-:W-:Y:S01]  /*b880*/  FADD.FTZ R44, R153, R28 ;  /* 0x0000001c992c7221 */ /* 0x008fe20000010000 */
[----:B------:R-:W-:-:S03]  /*b890*/  F2FP.BF16.F32.PACK_AB R153, R28, R153 ;  /* 0x000000991c99723e */ /* 0x000fc600000010ff */
[----:B------:R-:W-:Y:S01]  /*b8a0*/  FADD.FTZ R47, R155, R44 ;  /* 0x0000002c9b2f7221 */ /* 0x000fe20000010000 */
[----:B0-----:R-:W-:Y:S01]  /*b8b0*/  FADD.FTZ R44, R36, R45 ;  /* 0x0000002d242c7221 */ /* 0x001fe20000010000 */
[----:B------:R-:W-:Y:S01]  /*b8c0*/  F2FP.BF16.F32.PACK_AB R155, R0, R155 ;  /* 0x0000009b009b723e */ /* 0x000fe200000010ff */
[----:B------:R-:W0:Y:S01]  /*b8d0*/  MUFU.EX2 R37, R66 ;  /* 0x0000004200257308 */ /* 0x000e220000000800 */
[C---:B----4-:R-:W-:Y:S01]  /*b8e0*/  F2FP.BF16.F32.PACK_AB R154, R35.reuse, R36 ;  /* 0x00000024239a723e */ /* 0x050fe200000010ff */
[----:B------:R-:W-:Y:S01]  /*b8f0*/  FADD.FTZ R45, R35, R44 ;  /* 0x0000002c232d7221 */ /* 0x000fe20000010000 */
[----:B------:R-:W-:Y:S06]  /*b900*/  BAR.SYNC.DEFER_BLOCKING 0xf, 0x100 ;  /* 0x03c4000000007b1d */ /* 0x000fec0000010000 */
[----:B------:R-:W3:Y:S01]  /*b910*/  MUFU.EX2 R52, R52 ;  /* 0x0000003400347308 */ /* 0x000ee20000000800 */
[----:B-1----:R-:W-:-:S07]  /*b920*/  FADD.FTZ R32, R40, R45 ;  /* 0x0000002d28207221 */ /* 0x002fce0000010000 */
[----:B------:R1:W-:Y:S01]  /*b930*/  MUFU.EX2 R161, R50 ;  /* 0x0000003200a17308 */ /* 0x0003e20000000800 */
[C---:B0-----:R-:W-:Y:S01]  /*b940*/  FADD.FTZ R45, R37.reuse, R32 ;  /* 0x00000020252d7221 */ /* 0x041fe20000010000 */
[----:B------:R-:W-:-:S06]  /*b950*/  F2FP.BF16.F32.PACK_AB R156, R37, R40 ;  /* 0x00000028259c723e */ /* 0x000fcc00000010ff */
[----:B------:R-:W0:Y:S01]  /*b960*/  MUFU.EX2 R39, R70 ;  /* 0x0000004600277308 */ /* 0x000e220000000800 */
[----:B-1----:R-:W-:Y:S01]  /*b970*/  FADD.FTZ R50, R0, R47 ;  /* 0x0000002f00327221 */ /* 0x002fe20000010000 */
[----:B---3--:R-:W-:Y:S01]  /*b980*/  FADD.FTZ R0, R52, R45 ;  /* 0x0000002d34007221 */ /* 0x008fe20000010000 */
[----:B------:R1:W-:Y:S02]  /*b990*/  STSM.16.M88.4 [R197+0x26800], R152 ;  /* 0x02680098c5007844 */ /* 0x0003e40000000200 */
[----:B------:R-:W-:Y:S01]  /*b9a0*/  FADD.FTZ R47, R157, R50 ;  /* 0x000000329d2f7221 */ /* 0x000fe20000010000 */
[C---:B------:R-:W-:Y:S02]  /*b9b0*/  F2FP.BF16.F32.PACK_AB R157, R38.reuse, R157 ;  /* 0x0000009d269d723e */ /* 0x040fe400000010ff */
[----:B------:R-:W3:Y:S01]  /*b9c0*/  MUFU.EX2 R46, R46 ;  /* 0x0000002e002e7308 */ /* 0x000ee20000000800 */
[----:B------:R-:W-:-:S04]  /*b9d0*/  FADD.FTZ R44, R38, R47 ;  /* 0x0000002f262c7221 */ /* 0x000fc80000010000 */
[----:B------:R-:W-:Y:S01]  /*b9e0*/  FADD.FTZ R47, R159, R44 ;  /* 0x0000002c9f2f7221 */ /* 0x000fe20000010000 */
[C---:B------:R-:W-:Y:S02]  /*b9f0*/  F2FP.BF16.F32.PACK_AB R159, R42.reuse, R159 ;  /* 0x0000009f2a9f723e */ /* 0x040fe400000010ff */
[----:B------:R-:W4:Y:S01]  /*ba00*/  MUFU.EX2 R72, R72 ;  /* 0x0000004800487308 */ /* 0x000f220000000800 */
[----:B------:R-:W-:Y:S01]  /*ba10*/  FADD.FTZ R47, R42, R47 ;  /* 0x0000002f2a2f7221 */ /* 0x000fe20000010000 */
[C---:B0-----:R-:W-:Y:S01]  /*ba20*/  FADD.FTZ R45, R39.reuse, R0 ;  /* 0x00000000272d7221 */ /* 0x041fe20000010000 */
[----:B------:R-:W-:-:S05]  /*ba30*/  F2FP.BF16.F32.PACK_AB R158, R39, R52 ;  /* 0x00000034279e723e */ /* 0x000fca00000010ff */
[----:B------:R-:W0:Y:S01]  /*ba40*/  MUFU.EX2 R41, R74 ;  /* 0x0000004a00297308 */ /* 0x000e220000000800 */
[----:B---3--:R-:W-:Y:S01]  /*ba50*/  FADD.FTZ R28, R46, R47 ;  /* 0x0000002f2e1c7221 */ /* 0x008fe20000010000 */
[----:B------:R1:W-:Y:S03]  /*ba60*/  STSM.16.M88.4 [R200], R156 ;  /* 0x0000009cc8007844 */ /* 0x0003e60000000200 */
[C---:B------:R-:W-:Y:S01]  /*ba70*/  FADD.FTZ R47, R161.reuse, R28 ;  /* 0x0000001ca12f7221 */ /* 0x040fe20000010000 */
[----:B------:R-:W-:Y:S02]  /*ba80*/  F2FP.BF16.F32.PACK_AB R161, R161, R46 ;  /* 0x0000002ea1a1723e */ /* 0x000fe400000010ff */
[----:B------:R-:W3:Y:S01]  /*ba90*/  MUFU.EX2 R26, R26 ;  /* 0x0000001a001a7308 */ /* 0x000ee20000000800 */
[----:B----4-:R-:W-:-:S07]  /*baa0*/  FADD.FTZ R0, R72, R45 ;  /* 0x0000002d48007221 */ /* 0x010fce0000010000 */
[----:B------:R-:W4:Y:S01]  /*bab0*/  MUFU.EX2 R76, R76 ;  /* 0x0000004c004c7308 */ /* 0x000f220000000800 */
[C---:B0-----:R-:W-:Y:S01]  /*bac0*/  FADD.FTZ R33, R41.reuse, R0 ;  /* 0x0000000029217221 */ /* 0x041fe20000010000 */
[----:B------:R-:W-:-:S06]  /*bad0*/  F2FP.BF16.F32.PACK_AB R160, R41, R72 ;  /* 0x0000004829a0723e */ /* 0x000fcc00000010ff */
[----:B------:R-:W0:Y:S01]  /*bae0*/  MUFU.EX2 R43, R78 ;  /* 0x0000004e002b7308 */ /* 0x000e220000000800 */
[----:B---3--:R-:W-:-:S07]  /*baf0*/  FADD.FTZ R28, R26, R47 ;  /* 0x0000002f1a1c7221 */ /* 0x008fce0000010000 */
[----:B------:R-:W3:Y:S01]  /*bb00*/  MUFU.EX2 R3, R3 ;  /* 0x0000000300037308 */ /* 0x000ee20000000800 */
[----:B----4-:R-:W-:-:S07]  /*bb10*/  FADD.FTZ R0, R76, R33 ;  /* 0x000000214c007221 */ /* 0x010fce0000010000 */
[----:B------:R-:W-:Y:S01]  /*bb20*/  MUFU.EX2 R25, R25 ;  /* 0x0000001900197308 */ /* 0x000fe20000000800 */
[C---:B0-----:R-:W-:Y:S01]  /*bb30*/  F2FP.BF16.F32.PACK_AB R162, R43.reuse, R76 ;  /* 0x0000004c2ba2723e */ /* 0x041fe200000010ff */
[----:B------:R-:W-:-:S06]  /*bb40*/  FADD.FTZ R43, R43, R0 ;  /* 0x000000002b2b7221 */ /* 0x000fcc0000010000 */
[----:B------:R-:W0:Y:S01]  /*bb50*/  MUFU.EX2 R30, R58 ;  /* 0x0000003a001e7308 */ /* 0x000e220000000800 */
[C---:B---3--:R-:W-:Y:S01]  /*bb60*/  FADD.FTZ R28, R3.reuse, R28 ;  /* 0x0000001c031c7221 */ /* 0x048fe20000010000 */
[----:B------:R-:W-:-:S05]  /*bb70*/  F2FP.BF16.F32.PACK_AB R163, R3, R26 ;  /* 0x0000001a03a3723e */ /* 0x000fca00000010ff */
[----:B------:R1:W-:Y:S01]  /*bb80*/  STSM.16.M88.4 [R198], R160 ;  /* 0x000000a0c6007844 */ /* 0x0003e20000000200 */
[----:B------:R-:W-:Y:S08]  /*bb90*/  MUFU.EX2 R80, R80 ;  /* 0x0000005000507308 */ /* 0x000ff00000000800 */
[----:B--2---:R-:W2:Y:S01]  /*bba0*/  MUFU.EX2 R29, R48 ;  /* 0x00000030001d7308 */ /* 0x004ea20000000800 */
[----:B0-----:R-:W-:Y:S01]  /*bbb0*/  F2FP.BF16.F32.PACK_AB R165, R30, R25 ;  /* 0x000000191ea5723e */ /* 0x001fe200000010ff */
[----:B------:R-:W-:-:S04]  /*bbc0*/  FADD.FTZ R25, R25, R28 ;  /* 0x0000001c19197221 */ /* 0x000fc80000010000 */
[----:B------:R-:W-:Y:S02]  /*bbd0*/  FADD.FTZ R30, R30, R25 ;  /* 0x000000191e1e7221 */ /* 0x000fe40000010000 */
[----:B------:R-:W0:Y:S08]  /*bbe0*/  MUFU.EX2 R27, R27 ;  /* 0x0000001b001b7308 */ /* 0x000e300000000800 */
[----:B------:R-:W3:Y:S01]  /*bbf0*/  MUFU.EX2 R34, R34 ;  /* 0x0000002200227308 */ /* 0x000ee20000000800 */
[----:B--2---:R-:W-:Y:S01]  /*bc00*/  F2FP.BF16.F32.PACK_AB R164, R29, R80 ;  /* 0x000000501da4723e */ /* 0x004fe200000010ff */
[----:B------:R-:W-:-:S04]  /*bc10*/  FADD.FTZ R80, R80, R43 ;  /* 0x0000002b50507221 */ /* 0x000fc80000010000 */
[----:B------:R-:W-:Y:S02]  /*bc20*/  FADD.FTZ R29, R29, R80 ;  /* 0x000000501d1d7221 */ /* 0x000fe40000010000 */
[----:B------:R-:W2:Y:S01]  /*bc30*/  MUFU.EX2 R24, R24 ;  /* 0x0000001800187308 */ /* 0x000ea20000000800 */
[----:B0-----:R-:W-:-:S07]  /*bc40*/  FADD.FTZ R3, R27, R30 ;  /* 0x0000001e1b037221 */ /* 0x001fce0000010000 */
[----:B------:R-:W0:Y:S01]  /*bc50*/  MUFU.EX2 R31, R31 ;  /* 0x0000001f001f7308 */ /* 0x000e220000000800 */
[C---:B---3--:R-:W-:Y:S01]  /*bc60*/  F2FP.BF16.F32.PACK_AB R167, R34.reuse, R27 ;  /* 0x0000001b22a7723e */ /* 0x048fe200000010ff */
[----:B------:R-:W-:Y:S01]  /*bc70*/  FADD.FTZ R3, R34, R3 ;  /* 0x0000000322037221 */ /* 0x000fe20000010000 */
[----:B--2---:R-:W-:Y:S01]  /*bc80*/  FADD.FTZ R0, R24, R29 ;  /* 0x0000001d18007221 */ /* 0x004fe20000010000 */
[----:B0-----:R-:W-:-:S03]  /*bc90*/  F2FP.BF16.F32.PACK_AB R166, R31, R24 ;  /* 0x000000181fa6723e */ /* 0x001fc600000010ff */
[----:B------:R-:W-:Y:S02]  /*bca0*/  FADD.FTZ R0, R31, R0 ;  /* 0x000000001f007221 */ /* 0x000fe40000010000 */
[----:B------:R1:W-:Y:S01]  /*bcb0*/  STSM.16.M88.4 [R199], R164 ;  /* 0x000000a4c7007844 */ /* 0x0003e20000000200 */
[----:B------:R-:W-:Y:S05]  /*bcc0*/  @!P0 BRA `(.L_x_7949) ;  /* 0x0000000000048947 */ /* 0x000fea0003800000 */
[----:B------:R-:W-:Y:S01]  /*bcd0*/  BPT.TRAP 0x1 ;  /* 0x000000040000795c */ /* 0x000fe20000300000 */
.L_x_7949:
[----:B------:R0:W2:Y:S01]  /*bce0*/  SYNCS.PHASECHK.TRANS64.TRYWAIT P2, [R20+URZ+0x28c50], R21 ;  /* 0x028c5015140075a7 */ /* 0x0000a2000804017f */
[----:B------:R-:W-:Y:S05]  /*bcf0*/  @!P0 BRA `(.L_x_7950) ;  /* 0x0000000000048947 */ /* 0x000fea0003800000 */
[----:B------:R-:W-:Y:S01]  /*bd00*/  BPT.TRAP 0x1 ;  /* 0x000000040000795c */ /* 0x000fe20000300000 */
.L_x_7950:
        /* <DEDUP_REMOVED lines=11> */
.L_x_7952:
[----:B------:R-:W-:Y:S05]  /*bdc0*/  BSYNC B0 ;  /* 0x0000000000007941 */ /* 0x000fea0003800000 */
.L_x_7951:
[----:B------:R-:W5:Y:S01]  /*bdd0*/  LDC R24, c[0x0][0x448] ;  /* 0x00011200ff187b82 */ /* 0x000f620000000800 */
[----:B------:R-:W-:Y:S01]  /*bde0*/  IMAD.MOV.U32 R25, RZ, RZ, 0x40000040 ;  /* 0x40000040ff197424 */ /* 0x000fe200078e00ff */
[----:B------:R-:W-:Y:S01]  /*bdf0*/  BSSY B0, `(.L_x_7954) ;  /* 0x0000276000007945 */ /* 0x000fe20003800000 */
[----:B0-2---:R-:W-:Y:S02]  /*be00*/  IMAD.MOV.U32 R21, RZ, RZ, R195 ;  /* 0x000000ffff157224 */ /* 0x005fe400078e00c3 */
[----:B------:R-:W-:Y:S01]  /*be10*/  IMAD.MOV.U32 R29, RZ, RZ, 0x40000040 ;  /* 0x40000040ff1d7424 */ /* 0x000fe200078e00ff */
[C---:B------:R-:W-:Y:S01]  /*be20*/  R2UR UR7, R25.reuse ;  /* 0x00000000190772ca */ /* 0x040fe200000e0000 */
[----:B------:R-:W-:Y:S01]  /*be30*/  VIADD R216, R168, 0xfffffffe ;  /* 0xfffffffea8d87836 */ /* 0x000fe20000000000 */
[----:B------:R-:W-:Y:S01]  /*be40*/  R2UR UR11, R25 ;  /* 0x00000000190b72ca */ /* 0x000fe200000e0000 */
[----:B------:R-:W-:Y:S01]  /*be50*/  @!P1 VIADD R20, R20, 0x28c60 ;  /* 0x00028c6014149836 */ /* 0x000fe20000000000 */
[----:B------:R-:W-:-:S04]  /*be60*/  R2UR UR19, R29 ;  /* 0x000000001d1372ca */ /* 0x000fc800000e0000 */
[----:B------:R-:W-:Y:S02]  /*be70*/  @!P1 PRMT R20, RZ, 0x654, R20 ;  /* 0x00000654ff149816 */ /* 0x000fe40000000014 */
[----:B-----5:R-:W-:Y:S01]  /*be80*/  ISETP.NE.AND P2, PT, R24, 0x1, PT ;  /* 0x000000011800780c */ /* 0x020fe20003f45270 */
[----:B------:R-:W-:-:S05]  /*be90*/  IMAD.MOV.U32 R24, RZ, RZ, R28 ;  /* 0x000000ffff187224 */ /* 0x000fca00078e001c */
[----:B------:R-:W-:Y:S01]  /*bea0*/  R2UR UR6, R24 ;  /* 0x00000000180672ca */ /* 0x000fe200000e0000 */
[----:B------:R-:W-:-:S05]  /*beb0*/  VIADD R24, R28, 0x80 ;  /* 0x000000801c187836 */ /* 0x000fca0000000000 */
[----:B------:R-:W-:Y:S01]  /*bec0*/  R2UR UR10, R24 ;  /* 0x00000000180a72ca */ /* 0x000fe200000e0000 */
[----:B---3--:R-:W-:-:S04]  /*bed0*/  @P2 IMAD.HI.U32 R27, R195, R26, RZ ;  /* 0x0000001ac31b2227 */ /* 0x008fc800078e00ff */
[C---:B------:R-:W-:Y:S01]  /*bee0*/  VIADD R26, R28.reuse, 0x100 ;  /* 0x000001001c1a7836 */ /* 0x040fe20000000000 */
[----:B----4-:R-:W-:Y:S01]  /*bef0*/  @P2 SHF.R.U32.HI R21, RZ, R30, R27 ;  /* 0x0000001eff152219 */ /* 0x010fe2000001161b */
[----:B------:R-:W-:Y:S02]  /*bf00*/  VIADD R28, R28, 0x180 ;  /* 0x000001801c1c7836 */ /* 0x000fe40000000000 */
[----:B------:R-:W-:Y:S01]  /*bf10*/  IMAD.MOV.U32 R27, RZ, RZ, 0x40000040 ;  /* 0x40000040ff1b7424 */ /* 0x000fe200078e00ff */
[----:B------:R-:W-:Y:S02]  /*bf20*/  R2UR UR14, R26 ;  /* 0x000000001a0e72ca */ /* 0x000fe400000e0000 */
[----:B------:R-:W-:Y:S02]  /*bf30*/  R2UR UR18, R28 ;  /* 0x000000001c1272ca */ /* 0x000fe400000e0000 */
[----:B------:R-:W-:Y:S02]  /*bf40*/  R2UR UR15, R27 ;  /* 0x000000001b0f72ca */ /* 0x000fe400000e0000 */
[----:B------:R-:W-:Y:S01]  /*bf50*/  WARPGROUP.ARRIVE ;  /* 0x00000000000079c5 */ /* 0x000fe20000000000 */
[----:B------:R-:W-:-:S05]  /*bf60*/  IADD3 R21, R21, R196, -R194 ;  /* 0x000000c415157210 */ /* 0x000fca0007ffe8c2 */
[----:B------:R-:W-:Y:S03]  /*bf70*/  HGMMA.64x256x16.F32.BF16 R24, R152, gdesc[UR4].tnspB, RZ, !UPT, gsb0 ;  /* 0x43e0000498187df0 */ /* 0x000fe6000c0018ff */
[----:B------:R-:W-:Y:S02]  /*bf80*/  WARPGROUP.DEPBAR.LE gsb0, 0x0 ;  /* 0x00008000000079c5 */ /* 0x000fe40000010000 */
[----:B------:R-:W-:Y:S01]  /*bf90*/  WARPGROUP.ARRIVE ;  /* 0x00000000000079c5 */ /* 0x000fe20000000000 */
[----:B-1----:R-:W-:-:S04]  /*bfa0*/  SHF.R.S32.HI R152, RZ, 0x1f, R21 ;  /* 0x0000001fff987819 */ /* 0x002fc80000011415 */
[----:B------:R-:W-:-:S15]  /*bfb0*/  LEA.HI R152, R152, R21, RZ, 0x6 ;  /* 0x0000001598987211 */ /* 0x000fde00078f30ff */
[----:B------:R-:W-:-:S03]  /*bfc0*/  NOP ;  /* 0x0000000000007918 */ /* 0x000fc60000000000 */
[----:B------:R-:W-:Y:S01]  /*bfd0*/  HGMMA.64x256x16.F32.BF16 R24, R156, gdesc[UR8].tnspB, R24, gsb0 ;  /* 0x43e000089c187df0 */ /* 0x000fe20008001818 */
[----:B------:R-:W-:-:S04]  /*bfe0*/  SHF.R.S32.HI R152, RZ, 0x6, R152 ;  /* 0x00000006ff987819 */ /* 0x000fc80000011498 */
[----:B------:R-:W-:-:S04]  /*bff0*/  VIMNMX R215, R201, R152, !PT ;  /* 0x00000098c9d77248 */ /* 0x000fc80007fe0100 */
[----:B------:R-:W-:Y:S01]  /*c000*/  ISETP.GE.AND P2, PT, R216, R215, PT ;  /* 0x000000d7d800720c */ /* 0x000fe20003f46270 */
[----:B------:R-:W-:Y:S02]  /*c010*/  WARPGROUP.DEPBAR.LE gsb0, 0x0 ;  /* 0x00008000000079c5 */ /* 0x000fe40000010000 */
[----:B------:R-:W-:-:S15]  /*c020*/  WARPGROUP.ARRIVE ;  /* 0x00000000000079c5 */ /* 0x000fde0000000000 */
[----:B------:R-:W-:-:S01]  /*c030*/  NOP ;  /* 0x0000000000007918 */ /* 0x000fc20000000000 */
        /* <DEDUP_REMOVED lines=16> */
[----:B------:R-:W-:Y:S01]  /*c140*/  BSSY B1, `(.L_x_7955) ;  /* 0x0000240000017945 */ /* 0x000fe20003800000 */
[----:B------:R-:W-:Y:S02]  /*c150*/  IMAD.MOV.U32 R227, RZ, RZ, R15 ;  /* 0x000000ffffe37224 */ /* 0x000fe400078e000f */
[----:B------:R-:W-:Y:S02]  /*c160*/  IMAD.MOV.U32 R21, RZ, RZ, R14 ;  /* 0x000000ffff157224 */ /* 0x000fe400078e000e */
[----:B------:R-:W-:-:S07]  /*c170*/  IMAD.MOV.U32 R226, RZ, RZ, R18 ;  /* 0x000000ffffe27224 */ /* 0x000fce00078e0012 */
.L_x_7966:
[----:B------:R-:W-:-:S05]  /*c180*/  VIADD R18, R226, 0x1 ;  /* 0x00000001e2127836 */ /* 0x000fca0000000000 */
[----:B------:R-:W-:-:S04]  /*c190*/  ISETP.NE.AND P2, PT, R18, 0x2, PT ;  /* 0x000000021200780c */ /* 0x000fc80003f45270 */
[----:B------:R-:W-:Y:S02]  /*c1a0*/  SEL R13, RZ, 0x1, P2 ;  /* 0x00000001ff0d7807 */ /* 0x000fe40001000000 */
[----:B------:R-:W-:Y:S02]  /*c1b0*/  SEL R18, R18, RZ, P2 ;  /* 0x000000ff12127207 */ /* 0x000fe40001000000 */
[----:B------:R-:W-:Y:S01]  /*c1c0*/  LOP3.LUT R22, R22, R13, RZ, 0x3c, !PT ;  /* 0x0000000d16167212 */ /* 0x000fe200078e3cff */
[----:B-1----:R-:W-:Y:S06]  /*c1d0*/  @!P0 BRA `(.L_x_7956) ;  /* 0x0000000000048947 */ /* 0x002fec0003800000 */
[----:B------:R-:W-:Y:S01]  /*c1e0*/  BPT.TRAP 0x1 ;  /* 0x000000040000795c */ /* 0x000fe20000300000 */
.L_x_7956:
[----:B------:R-:W-:Y:S01]  /*c1f0*/  IMAD R217, R18, 0x8, R2 ;  /* 0x0000000812d97824 */ /* 0x000fe200078e0202 */
[----:B0-----:R-:W-:-:S04]  /*c200*/  SHF.L.U32 R20, R22, 0x1f, RZ ;  /* 0x0000001f16147819 */ /* 0x001fc800000006ff */
[----:B------:R0:W1:Y:S01]  /*c210*/  SYNCS.PHASECHK.TRANS64.TRYWAIT P2, [R217+URZ+0x28c30], R20 ;  /* 0x028c3014d90075a7 */ /* 0x000062000804017f */
[----:B------:R-:W-:Y:S05]  /*c220*/  @!P0 BRA `(.L_x_7957) ;  /* 0x0000000000048947 */ /* 0x000fea0003800000 */
[----:B------:R-:W-:Y:S01]  /*c230*/  BPT.TRAP 0x1 ;  /* 0x000000040000795c */ /* 0x000fe20000300000 */
.L_x_7957:
[----:B------:R-:W2:Y:S01]  /*c240*/  LDC R13, c[0x0][0x448] ;  /* 0x00011200ff0d7b82 */ /* 0x000ea20000000800 */
[----:B------:R-:W-:Y:S01]  /*c250*/  BSSY B2, `(.L_x_7958) ;  /* 0x000000a000027945 */ /* 0x000fe20003800000 */
[----:B--2---:R-:W-:Y:S01]  /*c260*/  ISETP.NE.AND P3, PT, R13, 0x1, PT ;  /* 0x000000010d00780c */ /* 0x004fe20003f65270 */
[----:B------:R-:W-:-:S12]  /*c270*/  IMAD.IADD R13, R204, 0x1, R195 ;  /* 0x00000001cc0d7824 */ /* 0x000fd800078e02c3 */
[----:B------:R-:W2:Y:S08]  /*c280*/  @P3 LDC R15, c[0x0][0x44c] ;  /* 0x00011300ff0f3b82 */ /* 0x000eb00000000800 */
[----:B------:R-:W3:Y:S01]  /*c290*/  @P3 LDC R14, c[0x0][0x450] ;  /* 0x00011400ff0e3b82 */ /* 0x000ee20000000800 */
[----:B--2---:R-:W-:-:S05]  /*c2a0*/  @P3 IMAD.HI.U32 R15, R13, R15, RZ ;  /* 0x0000000f0d0f3227 */ /* 0x004fca00078e00ff */
[----:B---3--:R-:W-:Y:S01]  /*c2b0*/  @P3 SHF.R.U32.HI R13, RZ, R14, R15 ;  /* 0x0000000eff0d3219 */ /* 0x008fe2000001160f */
[----:B-1----:R-:W-:Y:S06]  /*c2c0*/  @P2 BRA `(.L_x_7959) ;  /* 0x0000000000082947 */ /* 0x002fec0003800000 */
[----:B------:R-:W1:Y:S02]  /*c2d0*/  SYNCS.PHASECHK.TRANS64.TRYWAIT P2, [R217+URZ+0x28c30], R20 ;  /* 0x028c3014d90075a7 */ /* 0x000e64000804017f */
[----:B-1----:R-:W-:Y:S05]  /*c2e0*/  @!P2 BRA `(.L_x_7960) ;  /* 0x0000013800aca947 */ /* 0x002fea0003800000 */
.L_x_7959:
[----:B------:R-:W-:Y:S05]  /*c2f0*/  BSYNC B2 ;  /* 0x0000000000027941 */ /* 0x000fea0003800000 */
.L_x_7958:
[----:B------:R-:W-:Y:S01]  /*c300*/  IMAD.MOV.U32 R14, RZ, RZ, -0x40 ;  /* 0xffffffc0ff0e7424 */ /* 0x000fe200078e00ff */
[----:B------:R-:W-:Y:S01]  /*c310*/  R2UR UR4, R4 ;  /* 0x00000000040472ca */ /* 0x000fe200000e0000 */
[----:B------:R-:W-:Y:S01]  /*c320*/  IMAD R154, R18, 0x200, R12 ;  /* 0x00000200129a7824 */ /* 0x000fe200078e020c */
[----:B------:R-:W-:Y:S01]  /*c330*/  R2UR UR5, R5 ;  /* 0x00000000050572ca */ /* 0x000fe200000e0000 */
[----:B------:R-:W-:Y:S01]  /*c340*/  IMAD R14, R216, R14, 0x1 ;  /* 0x00000001d80e7424 */ /* 0x000fe200078e020e */
[----:B------:R-:W-:Y:S01]  /*c350*/  R2UR UR8, R10 ;  /* 0x000000000a0872ca */ /* 0x000fe200000e0000 */
[----:B------:R-:W-:Y:S01]  /*c360*/  IMAD.MOV.U32 R155, RZ, RZ, 0x40000040 ;  /* 0x40000040ff9b7424 */ /* 0x000fe200078e00ff */
[C---:B------:R-:W-:Y:S01]  /*c370*/  R2UR UR6, R154.reuse ;  /* 0x000000009a0672ca */ /* 0x040fe200000e0000 */
[----:B------:R-:W-:Y:S01]  /*c380*/  VIADD R152, R154, 0x2 ;  /* 0x000000029a987836 */ /* 0x000fe20000000000 */
[----:B------:R-:W-:Y:S01]  /*c390*/  IADD3 R14, R196, R14, -R203 ;  /* 0x0000000ec40e7210 */ /* 0x000fe20007ffe8cb */
[----:B------:R-:W-:Y:S01]  /*c3a0*/  IMAD.MOV.U32 R153, RZ, RZ, 0x40000040 ;  /* 0x40000040ff997424 */ /* 0x000fe200078e00ff */
[----:B------:R-:W-:Y:S01]  /*c3b0*/  R2UR UR7, R155 ;  /* 0x000000009b0772ca */ /* 0x000fe200000e0000 */
[----:B------:R-:W2:Y:S01]  /*c3c0*/  SHFL.IDX PT, R228, R13, RZ, 0x1c1f ;  /* 0x001c1fff0de47589 */ /* 0x000ea200000e0000 */
[----:B------:R-:W-:Y:S01]  /*c3d0*/  R2UR UR10, R152 ;  /* 0x00000000980a72ca */ /* 0x000fe200000e0000 */
[----:B------:R-:W-:Y:S01]  /*c3e0*/  IMAD.IADD R15, R14, 0x1, -R194 ;  /* 0x000000010e0f7824 */ /* 0x000fe200078e0ac2 */
[----:B------:R-:W-:Y:S01]  /*c3f0*/  R2UR UR11, R153 ;  /* 0x00000000990b72ca */ /* 0x000fe200000e0000 */
[C---:B------:R-:W-:Y:S01]  /*c400*/  VIADD R14, R154.reuse, 0x4 ;  /* 0x000000049a0e7836 */ /* 0x040fe20000000000 */
[----:B------:R-:W-:Y:S01]  /*c410*/  R2UR UR19, R155 ;  /* 0x000000009b1372ca */ /* 0x000fe200000e0000 */
[----:B------:R-:W-:Y:S01]  /*c420*/  VIADD R154, R154, 0x6 ;  /* 0x000000069a9a7836 */ /* 0x000fe20000000000 */
[----:B------:R-:W-:Y:S01]  /*c430*/  R2UR UR9, R11 ;  /* 0x000000000b0972ca */ /* 0x000fe200000e0000 */
[----:B------:R-:W3:Y:S01]  /*c440*/  SHFL.IDX PT, R13, R13, 0x1, 0x1c1f ;  /* 0x003c1f000d0d7f89 */ /* 0x000ee200000e0000 */
        /* <DEDUP_REMOVED lines=8> */
[----:B------:R-:W-:Y:S01]  /*c4d0*/  LOP3.LUT R19, R19, 0xdfffffff, RZ, 0xc0, !PT ;  /* 0xdfffffff13137812 */ /* 0x000fe200078ec0ff */
[----:B--2---:R-:W-:-:S03]  /*c4e0*/  IMAD.IADD R228, R15, 0x1, R228 ;  /* 0x000000010fe47824 */ /* 0x004fc600078e02e4 */
[----:B------:R-:W-:-:S04]  /*c4f0*/  @P1 LOP3.LUT R19, R19, 0x20000000, RZ, 0xfc, !PT ;  /* 0x2000000013131812 */ /* 0x000fc800078efcff */
[----:B------:R-:W-:Y:S01]  /*c500*/  LOP3.LUT R19, R19, 0xefffffff, RZ, 0xc0, !PT ;  /* 0xefffffff13137812 */ /* 0x000fe200078ec0ff */
[----:B---3--:R-:W-:Y:S02]  /*c510*/  IMAD.IADD R13, R15, 0x1, R13 ;  /* 0x000000010f0d7824 */ /* 0x008fe400078e020d */
[----:B------:R-:W-:Y:S01]  /*c520*/  IMAD.MOV.U32 R15, RZ, RZ, 0x40000040 ;  /* 0x40000040ff0f7424 */ /* 0x000fe200078e00ff */
[----:B------:R-:W-:Y:S02]  /*c530*/  @P0 LOP3.LUT R19, R19, 0x10000000, RZ, 0xfc, !PT ;  /* 0x1000000013130812 */ /* 0x000fe400078efcff */
[----:B------:R-:W-:Y:S02]  /*c540*/  ISETP.GT.AND P1, PT, R13, 0x21, PT ;  /* 0x000000210d00780c */ /* 0x000fe40003f24270 */
[----:B------:R-:W-:Y:S02]  /*c550*/  R2UR UR15, R15 ;  /* 0x000000000f0f72ca */ /* 0x000fe400000e0000 */
[----:B------:R-:W-:-:S02]  /*c560*/  ISETP.GT.AND P0, PT, R13, 0x28, PT ;  /* 0x000000280d00780c */ /* 0x000fc40003f04270 */
[----:B------:R-:W-:Y:S02]  /*c570*/  LOP3.LUT R19, R19, 0xbfffffff, RZ, 0xc0, !PT ;  /* 0xbfffffff13137812 */ /* 0x000fe400078ec0ff */
[C---:B------:R-:W-:Y:S02]  /*c580*/  ISETP.GT.AND P2, PT, R13.reuse, 0x29, PT ;  /* 0x000000290d00780c */ /* 0x040fe40003f44270 */
[C---:B------:R-:W-:Y:S02]  /*c590*/  ISETP.GT.AND P3, PT, R13.reuse, 0x30, PT ;  /* 0x000000300d00780c */ /* 0x040fe40003f64270 */
[----:B------:R-:W-:Y:S02]  /*c5a0*/  ISETP.GT.AND P4, PT, R13, 0x31, PT ;  /* 0x000000310d00780c */ /* 0x000fe40003f84270 */
[----:B------:R-:W-:Y:S02]  /*c5b0*/  @P1 LOP3.LUT R19, R19, 0x40000000, RZ, 0xfc, !PT ;  /* 0x4000000013131812 */ /* 0x000fe400078efcff */
[----:B------:R-:W-:-:S02]  /*c5c0*/  ISETP.GT.AND P1, PT, R228, 0x1, PT ;  /* 0x00000001e400780c */ /* 0x000fc40003f24270 */
[----:B------:R-:W-:Y:S02]  /*c5d0*/  LOP3.LUT R19, R19, 0x7fffffff, RZ, 0xc0, !PT ;  /* 0x7fffffff13137812 */ /* 0x000fe400078ec0ff */
[----:B------:R-:W-:Y:S02]  /*c5e0*/  ISETP.GT.AND P5, PT, R13, 0x38, PT ;  /* 0x000000380d00780c */ /* 0x000fe40003fa4270 */
[----:B------:R-:W-:Y:S02]  /*c5f0*/  @P0 LOP3.LUT R19, R19, 0x80000000, RZ, 0xfc, !PT ;  /* 0x8000000013130812 */ /* 0x000fe400078efcff */
[----:B------:R-:W-:Y:S02]  /*c600*/  ISETP.GT.AND P0, PT, R228, RZ, PT ;  /* 0x000000ffe400720c */ /* 0x000fe40003f04270 */
[----:B------:R-:W-:Y:S01]  /*c610*/  ISETP.GT.AND P6, PT, R13, 0x39, PT ;  /* 0x000000390d00780c */ /* 0x000fe20003fc4270 */
        /* <DEDUP_REMOVED lines=41> */
[----:B---3--:R-:W-:Y:S01]  /*c8b0*/  FSEL R233, R153, -INF , P1 ;  /* 0xff80000099e97808 */ /* 0x008fe20000800000 */
[----:B------:R-:W-:Y:S01]  /*c8c0*/  FMUL.FTZ R182, R182, UR44 ;  /* 0x0000002cb6b67c20 */ /* 0x000fe20008410000 */
[----:B------:R-:W-:Y:S01]  /*c8d0*/  ISETP.GT.AND P1, PT, R228, 0x9, PT ;  /* 0x00000009e400780c */ /* 0x000fe20003f24270 */
[----:B------:R-:W-:Y:S01]  /*c8e0*/  FMUL.FTZ R183, R183, UR44 ;  /* 0x0000002cb7b77c20 */ /* 0x000fe20008410000 */
[----:B------:R-:W-:-:S03]  /*c8f0*/  FMUL.FTZ R173, R173, UR44 ;  /* 0x0000002cadad7c20 */ /* 0x000fc60008410000 */
[----:B------:R-:W3:Y:S01]  /*c900*/  MUFU.TANH R160, R160 ;  /* 0x000000a000a07308 */ /* 0x000ee20000002400 */
[----:B----4-:R-:W-:Y:S02]  /*c910*/  FSEL R156, R156, -INF , P0 ;  /* 0xff8000009c9c7808 */ /* 0x010fe40000000000 */
[----:B------:R-:W-:-:S05]  /*c920*/  ISETP.GT.AND P0, PT, R228, 0x10, PT ;  /* 0x00000010e400780c */ /* 0x000fca0003f04270 */
[----:B------:R-:W4:Y:S01]  /*c930*/  MUFU.TANH R161, R161 ;  /* 0x000000a100a17308 */ /* 0x000f220000002400 */
[----:B--2---:R-:W-:Y:S02]  /*c940*/  FSEL R157, R157, -INF , P1 ;  /* 0xff8000009d9d7808 */ /* 0x004fe40000800000 */
[----:B------:R-:W-:-:S05]  /*c950*/  ISETP.GT.AND P1, PT, R228, 0x11, PT ;  /* 0x00000011e400780c */ /* 0x000fca0003f24270 */
[----:B------:R-:W2:Y:S01]  /*c960*/  MUFU.TANH R164, R164 ;  /* 0x000000a400a47308 */ /* 0x000ea20000002400 */
[----:B---3--:R-:W-:Y:S02]  /*c970*/  FSEL R160, R160, -INF , P0 ;  /* 0xff800000a0a07808 */ /* 0x008fe40000000000 */
[----:B------:R-:W-:-:S05]  /*c980*/  ISETP.GT.AND P0, PT, R228, 0x18, PT ;  /* 0x00000018e400780c */ /* 0x000fca0003f04270 */
        /* <DEDUP_REMOVED lines=14> */
[----:B------:R-:W-:-:S05]  /*ca70*/  ISETP.GT.AND P1, PT, R13, RZ, PT ;  /* 0x000000ff0d00720c */ /* 0x000fca0003f24270 */
        /* <DEDUP_REMOVED lines=23> */
[----:B------:R-:W-:Y:S02]  /*cbf0*/  ISETP.GT.AND P1, PT, R13, 0x20, PT ;  /* 0x000000200d00780c */ /* 0x000fe40003f24270 */
[----:B------:R-:W-:-:S03]  /*cc00*/  FMNMX.FTZ R13, R14, R227, !PT ;  /* 0x000000e30e0d7209 */ /* 0x000fc60007810000 */
[----:B------:R-:W4:Y:S01]  /*cc10*/  MUFU.TANH R167, R171 ;  /* 0x000000ab00a77308 */ /* 0x000f220000002400 */
[----:B------:R-:W-:Y:S02]  /*cc20*/  FMNMX.FTZ R13, R153, R13, !PT ;  /* 0x0000000d990d7209 */ /* 0x000fe40007810000 */
[----:B--2---:R-:W-:Y:S02]  /*cc30*/  FSEL R163, R163, -INF , P0 ;  /* 0xff800000a3a37808 */ /* 0x004fe40000000000 */
[----:B------:R-:W-:Y:S02]  /*cc40*/  FMNMX.FTZ R13, R154, R13, !PT ;  /* 0x0000000d9a0d7209 */ /* 0x000fe40007810000 */
[----:B------:R-:W-:Y:S01]  /*cc50*/  LOP3.LUT P0, RZ, R19, 0x80000000, RZ, 0xc0, !PT ;  /* 0x8000000013ff7812 */ /* 0x000fe2000780c0ff */
[----:B------:R-:W2:Y:S01]  /*cc60*/  MUFU.TANH R170, R174 ;  /* 0x000000ae00aa7308 */ /* 0x000ea20000002400 */
[----:B------:R-:W-:Y:S02]  /*cc70*/  FMNMX.FTZ R13, R155, R13, !PT ;  /* 0x0000000d9b0d7209 */ /* 0x000fe40007810000 */
[----:B---3--:R-:W-:-:S02]  /*cc80*/  FSEL R166, R166, -INF , P1 ;  /* 0xff800000a6a67808 */ /* 0x008fc40000800000 */
[----:B------:R-:W-:Y:S02]  /*cc90*/  FMNMX.FTZ R13, R158, R13, !PT ;  /* 0x0000000d9e0d7209 */ /* 0x000fe40007810000 */
[----:B------:R-:W-:Y:S01]  /*cca0*/  LOP3.LUT P1, RZ, R19, 0x40000000, RZ, 0xc0, !PT ;  /* 0x4000000013ff7812 */ /* 0x000fe2000782c0ff */
[----:B------:R-:W3:Y:S01]  /*ccb0*/  MUFU.TANH R171, R175 ;  /* 0x000000af00ab7308 */ /* 0x000ee20000002400 */
[----:B------:R-:W-:Y:S02]  /*ccc0*/  FMNMX.FTZ R13, R159, R13, !PT ;  /* 0x0000000d9f0d7209 */ /* 0x000fe40007810000 */
[----:B----4-:R-:W-:Y:S02]  /*ccd0*/  FSEL R167, R167, -INF , P1 ;  /* 0xff800000a7a77808 */ /* 0x010fe40000800000 */
[----:B------:R-:W-:Y:S02]  /*cce0*/  FMNMX.FTZ R13, R162, R13, !PT ;  /* 0x0000000da20d7209 */ /* 0x000fe40007810000 */
[----:B------:R-:W-:Y:S01]  /*ccf0*/  LOP3.LUT P1, RZ, R19, 0x20000000, RZ, 0xc0, !PT ;  /* 0x2000000013ff7812 */ /* 0x000fe2000782c0ff */
[----:B------:R-:W4:Y:S01]  /*cd00*/  MUFU.TANH R174, R178 ;  /* 0x000000b200ae7308 */ /* 0x000f220000002400 */
[----:B------:R-:W-:-:S02]  /*cd10*/  FMNMX.FTZ R13, R163, R13, !PT ;  /* 0x0000000da30d7209 */ /* 0x000fc40007810000 */
[----:B--2---:R-:W-:Y:S02]  /*cd20*/  FSEL R170, R170, -INF , P0 ;  /* 0xff800000aaaa7808 */ /* 0x004fe40000000000 */
[----:B------:R-:W-:Y:S02]  /*cd30*/  FMNMX.FTZ R13, R166, R13, !PT ;  /* 0x0000000da60d7209 */ /* 0x000fe40007810000 */
[----:B------:R-:W-:Y:S01]  /*cd40*/  LOP3.LUT P0, RZ, R19, 0x10000000, RZ, 0xc0, !PT ;  /* 0x1000000013ff7812 */ /* 0x000fe2000780c0ff */
[----:B------:R-:W2:Y:S01]  /*cd50*/  MUFU.TANH R175, R179 ;  /* 0x000000b300af7308 */ /* 0x000ea20000002400 */
[----:B------:R-:W-:Y:S02]  /*cd60*/  FMNMX.FTZ R13, R167, R13, !PT ;  /* 0x0000000da70d7209 */ /* 0x000fe40007810000 */
[----:B---3--:R-:W-:Y:S02]  /*cd70*/  FSEL R171, R171, -INF , P2 ;  /* 0xff800000abab7808 */ /* 0x008fe40001000000 */
[----:B------:R-:W-:-:S03]  /*cd80*/  FMNMX.FTZ R13, R170, R13, !PT ;  /* 0x0000000daa0d7209 */ /* 0x000fc60007810000 */
[----:B------:R-:W3:Y:S01]  /*cd90*/  MUFU.TANH R178, R182 ;  /* 0x000000b600b27308 */ /* 0x000ee20000002400 */
[----:B----4-:R-:W-:Y:S02]  /*cda0*/  FSEL R174, R174, -INF , P3 ;  /* 0xff800000aeae7808 */ /* 0x010fe40001800000 */
[----:B------:R-:W-:Y:S02]  /*cdb0*/  FMNMX.FTZ R13, R171, R13, !PT ;  /* 0x0000000dab0d7209 */ /* 0x000fe40007810000 */
[----:B------:R-:W-:Y:S02]  /*cdc0*/  ISETP.GT.AND P3, PT, R228, 0x29, PT ;  /* 0x00000029e400780c */ /* 0x000fe40003f64270 */
[----:B------:R-:W-:Y:S01]  /*cdd0*/  FMNMX.FTZ R13, R174, R13, !PT ;  /* 0x0000000dae0d7209 */ /* 0x000fe20007810000 */
[----:B------:R-:W4:Y:S01]  /*cde0*/  MUFU.TANH R179, R183 ;  /* 0x000000b700b37308 */ /* 0x000f220000002400 */
[----:B--2---:R-:W-:Y:S02]  /*cdf0*/  FSEL R175, R175, -INF , P4 ;  /* 0xff800000afaf7808 */ /* 0x004fe40002000000 */
[----:B------:R-:W-:-:S02]  /*ce00*/  ISETP.GT.AND P4, PT, R228, 0x30, PT ;  /* 0x00000030e400780c */ /* 0x000fc40003f84270 */
[----:B------:R-:W-:-:S03]  /*ce10*/  FMNMX.FTZ R13, R175, R13, !PT ;  /* 0x0000000daf0d7209 */ /* 0x000fc60007810000 */
[----:B------:R-:W2:Y:S01]  /*ce20*/  MUFU.TANH R173, R173 ;  /* 0x000000ad00ad7308 */ /* 0x000ea20000002400 */
[----:B---3--:R-:W-:-:S04]  /*ce30*/  FSEL R178, R178, -INF , P5 ;  /* 0xff800000b2b27808 */ /* 0x008fc80002800000 */
[----:B------:R-:W-:Y:S02]  /*ce40*/  FMNMX.FTZ R13, R178, R13, !PT ;  /* 0x0000000db20d7209 */ /* 0x000fe40007810000 */
[----:B----4-:R-:W-:-:S04]  /*ce50*/  FSEL R179, R179, -INF , P6 ;  /* 0xff800000b3b37808 */ /* 0x010fc80003000000 */
[----:B------:R-:W-:Y:S02]  /*ce60*/  FMNMX.FTZ R13, R179, R13, !PT ;  /* 0x0000000db30d7209 */ /* 0x000fe40007810000 */
[----:B--2---:R-:W-:-:S03]  /*ce70*/  FSEL R173, R173, -INF , P3 ;  /* 0xff800000adad7808 */ /* 0x004fc60001800000 */
[----:B------:R-:W2:Y:S01]  /*ce80*/  SHFL.BFLY PT, R15, R13, 0x2, 0x1f ;  /* 0x0c401f000d0f7f89 */ /* 0x000ea200000e0000 */
[----:B------:R-:W-:Y:S02]  /*ce90*/  ISETP.GT.AND P3, PT, R228, 0x31, PT ;  /* 0x00000031e400780c */ /* 0x000fe40003f64270 */
[----:B--2---:R-:W-:-:S05]  /*cea0*/  FMNMX.FTZ R15, R13, R15, !PT ;  /* 0x0000000f0d0f7209 */ /* 0x004fca0007810000 */
[----:B------:R-:W2:Y:S02]  /*ceb0*/  SHFL.BFLY PT, R13, R15, 0x1, 0x1f ;  /* 0x0c201f000f0d7f89 */ /* 0x000ea400000e0000 */
[----:B--2---:R-:W-:Y:S01]  /*cec0*/  FMNMX.FTZ R15, R15, R13, !PT ;  /* 0x0000000d0f0f7209 */ /* 0x004fe20007810000 */
[----:B------:R-:W-:-:S03]  /*ced0*/  IMAD.U32 R13, RZ, RZ, UR40 ;  /* 0x00000028ff0d7e24 */ /* 0x000fc6000f8e00ff */
[C---:B------:R-:W-:Y:S01]  /*cee0*/  FSETP.NEU.FTZ.AND P2, PT, R15.reuse, -INF , PT ;  /* 0xff8000000f00780b */ /* 0x040fe20003f5d000 */
[----:B------:R-:W-:-:S03]  /*cef0*/  FMUL.FTZ R182, R15, R13 ;  /* 0x0000000d0fb67220 */ /* 0x000fc60000410000 */
[----:B------:R-:W-:Y:S02]  /*cf00*/  FSEL R183, R15, RZ, P2 ;  /* 0x000000ff0fb77208 */ /* 0x000fe40001000000 */
[----:B------:R-:W-:Y:S02]  /*cf10*/  FSEL R182, R182, RZ, P2 ;  /* 0x000000ffb6b67208 */ /* 0x000fe40001000000 */
[----:B------:R-:W-:Y:S01]  /*cf20*/  ISETP.NE.AND P2, PT, R193, RZ, PT ;  /* 0x000000ffc100720c */ /* 0x000fe20003f45270 */
[----:B------:R-:W-:Y:S02]  /*cf30*/  FADD.FTZ R183, -R183, R227 ;  /* 0x000000e3b7b77221 */ /* 0x000fe40000010100 */
[-CC-:B------:R-:W-:Y:S01]  /*cf40*/  FFMA.FTZ R227, R170, R13.reuse, -R182.reuse ;  /* 0x0000000daae37223 */ /* 0x180fe200000108b6 */
[-CC-:B------:R-:W-:Y:S01]  /*cf50*/  FFMA.FTZ R14, R14, R13.reuse, -R182.reuse ;  /* 0x0000000d0e0e7223 */ /* 0x180fe200000108b6 */
        /* <DEDUP_REMOVED lines=16> */
[----:B------:R-:W-:Y:S01]  /*d060*/  FFMA.FTZ R179, R179, R13, -R182 ;  /* 0x0000000db3b37223 */ /* 0x000fe200000108b6 */
[----:B------:R-:W-:-:S04]  /*d070*/  @!P2 IMAD R182, R226, 0x40, R189 ;  /* 0x00000040e2b6a824 */ /* 0x000fc800078e02bd */
[----:B------:R-:W3:Y:S01]  /*d080*/  MUFU.EX2 R153, R153 ;  /* 0x0000009900997308 */ /* 0x000ee20000000800 */
[----:B------:R-:W-:-:S07]  /*d090*/  @!P2 IMAD R182, R182, 0x4, R2 ;  /* 0x00000004b6b6a824 */ /* 0x000fce00078e0202 */
[----:B------:R-:W4:Y:S01]  /*d0a0*/  MUFU.EX2 R154, R154 ;  /* 0x0000009a009a7308 */ /* 0x000f220000000800 */
[----:B--2---:R-:W-:Y:S01]  /*d0b0*/  FFMA.FTZ R3, R170, R3, R14 ;  /* 0x00000003aa037223 */ /* 0x004fe2000001000e */
        /* <DEDUP_REMOVED lines=9> */
[----:B------:R-:W-:-:S02]  /*d150*/  @!P1 VIADD R14, R217, 0x28c40 ;  /* 0x00028c40d90e9836 */ /* 0x000fc40000000000 */
[-C--:B------:R-:W-:Y:S01]  /*d160*/  FMUL.FTZ R38, R38, R170.reuse ;  /* 0x000000aa26267220 */ /* 0x080fe20000410000 */
[-C--:B------:R-:W-:Y:S01]  /*d170*/  FMUL.FTZ R39, R39, R170.reuse ;  /* 0x000000aa27277220 */ /* 0x080fe20000410000 */
[-C--:B------:R-:W-:Y:S01]  /*d180*/  FMUL.FTZ R42, R42, R170.reuse ;  /* 0x000000aa2a2a7220 */ /* 0x080fe20000410000 */
[-C--:B------:R-:W-:Y:S01]  /*d190*/  FMUL.FTZ R43, R43, R170.reuse ;  /* 0x000000aa2b2b7220 */ /* 0x080fe20000410000 */
[----:B------:R-:W-:Y:S01]  /*d1a0*/  @!P1 PRMT R14, RZ, 0x654, R14 ;  /* 0x00000654ff0e9816 */ /* 0x000fe2000000000e */
[----:B----4-:R-:W-:Y:S01]  /*d1b0*/  FADD.FTZ R3, R154, R3 ;  /* 0x000000039a037221 */ /* 0x010fe20000010000 */
[----:B------:R-:W3:Y:S01]  /*d1c0*/  MUFU.EX2 R158, R158 ;  /* 0x0000009e009e7308 */ /* 0x000ee20000000800 */
[-C--:B------:R-:W-:Y:S01]  /*d1d0*/  FMUL.FTZ R46, R46, R170.reuse ;  /* 0x000000aa2e2e7220 */ /* 0x080fe20000410000 */
[----:B------:R4:W-:Y:S01]  /*d1e0*/  @!P1 SYNCS.ARRIVE.TRANS64.RED.A1T0 RZ, [R14+URZ], RZ ;  /* 0x000000ff0eff99a7 */ /* 0x0009e2000810043f */
[----:B------:R-:W-:Y:S01]  /*d1f0*/  @!P2 STS [R182+0x28820], R170 ;  /* 0x028820aab600a388 */ /* 0x000fe20000000800 */
[-C--:B------:R-:W-:Y:S01]  /*d200*/  FMUL.FTZ R47, R47, R170.reuse ;  /* 0x000000aa2f2f7220 */ /* 0x080fe20000410000 */
[-C--:B------:R-:W-:Y:S01]  /*d210*/  FMUL.FTZ R50, R50, R170.reuse ;  /* 0x000000aa32327220 */ /* 0x080fe20000410000 */
[----:B------:R-:W-:Y:S01]  /*d220*/  FMUL.FTZ R51, R51, R170 ;  /* 0x000000aa33337220 */ /* 0x000fe20000410000 */
[C---:B--2---:R-:W-:Y:S01]  /*d230*/  FADD.FTZ R3, R155.reuse, R3 ;  /* 0x000000039b037221 */ /* 0x044fe20000010000 */
[----:B------:R-:W-:Y:S01]  /*d240*/  F2FP.BF16.F32.PACK_AB R155, R155, R154 ;  /* 0x0000009a9b9b723e */ /* 0x000fe200000010ff */
[----:B------:R-:W-:Y:S01]  /*d250*/  FMUL.FTZ R154, R176, UR44 ;  /* 0x0000002cb09a7c20 */ /* 0x000fe20008410000 */
[----:B----4-:R-:W-:Y:S01]  /*d260*/  FMNMX.FTZ R14, R152, R21, !PT ;  /* 0x00000015980e7209 */ /* 0x010fe20007810000 */
[----:B------:R-:W-:Y:S01]  /*d270*/  FMUL.FTZ R176, R177, UR44 ;  /* 0x0000002cb1b07c20 */ /* 0x000fe20008410000 */
[----:B------:R-:W-:Y:S01]  /*d280*/  FMUL.FTZ R177, R180, UR44 ;  /* 0x0000002cb4b17c20 */ /* 0x000fe20008410000 */
[----:B------:R-:W-:Y:S01]  /*d290*/  FMUL.FTZ R180, R181, UR44 ;  /* 0x0000002cb5b47c20 */ /* 0x000fe20008410000 */
[----:B------:R-:W-:Y:S01]  /*d2a0*/  FMNMX.FTZ R14, R233, R14, !PT ;  /* 0x0000000ee90e7209 */ /* 0x000fe20007810000 */
[----:B------:R-:W2:Y:S01]  /*d2b0*/  MUFU.TANH R154, R154 ;  /* 0x0000009a009a7308 */ /* 0x000ea20000002400 */
[----:B------:R-:W-:Y:S01]  /*d2c0*/  FMUL.FTZ R54, R54, R170 ;  /* 0x000000aa36367220 */ /* 0x000fe20000410000 */
[----:B---3--:R-:W-:Y:S01]  /*d2d0*/  FADD.FTZ R3, R158, R3 ;  /* 0x000000039e037221 */ /* 0x008fe20000010000 */
[----:B------:R-:W-:Y:S01]  /*d2e0*/  FMNMX.FTZ R14, R156, R14, !PT ;  /* 0x0000000e9c0e7209 */ /* 0x000fe20007810000 */
[-C--:B------:R-:W-:Y:S01]  /*d2f0*/  FMUL.FTZ R55, R55, R170.reuse ;  /* 0x000000aa37377220 */ /* 0x080fe20000410000 */
[-C--:B------:R-:W-:Y:S01]  /*d300*/  FMUL.FTZ R58, R58, R170.reuse ;  /* 0x000000aa3a3a7220 */ /* 0x080fe20000410000 */
[----:B------:R-:W-:Y:S01]  /*d310*/  FMUL.FTZ R59, R59, R170 ;  /* 0x000000aa3b3b7220 */ /* 0x000fe20000410000 */
[----:B------:R-:W-:Y:S01]  /*d320*/  FMNMX.FTZ R14, R157, R14, !PT ;  /* 0x0000000e9d0e7209 */ /* 0x000fe20007810000 */
[----:B------:R-:W3:Y:S01]  /*d330*/  MUFU.TANH R176, R176 ;  /* 0x000000b000b07308 */ /* 0x000ee20000002400 */
        /* <DEDUP_REMOVED lines=8> */
[----:B--2---:R-:W-:Y:S01]  /*d3c0*/  FSEL R154, R154, -INF , P4 ;  /* 0xff8000009a9a7808 */ /* 0x004fe20002000000 */
[----:B------:R-:W-:Y:S01]  /*d3d0*/  FMUL.FTZ R71, R71, R170 ;  /* 0x000000aa47477220 */ /* 0x000fe20000410000 */
[----:B------:R-:W-:Y:S01]  /*d3e0*/  FMNMX.FTZ R14, R164, R14, !PT ;  /* 0x0000000ea40e7209 */ /* 0x000fe20007810000 */
[-C--:B------:R-:W-:Y:S01]  /*d3f0*/  FMUL.FTZ R74, R74, R170.reuse ;  /* 0x000000aa4a4a7220 */ /* 0x080fe20000410000 */
[----:B------:R-:W-:Y:S01]  /*d400*/  ISETP.GT.AND P4, PT, R228, 0x38, PT ;  /* 0x00000038e400780c */ /* 0x000fe20003f84270 */
[----:B------:R-:W-:Y:S01]  /*d410*/  FMUL.FTZ R75, R75, R170 ;  /* 0x000000aa4b4b7220 */ /* 0x000fe20000410000 */
[----:B------:R-:W-:Y:S01]  /*d420*/  FMNMX.FTZ R14, R165, R14, !PT ;  /* 0x0000000ea50e7209 */ /* 0x000fe20007810000 */
[----:B------:R-:W2:Y:S01]  /*d430*/  MUFU.TANH R180, R180 ;  /* 0x000000b400b47308 */ /* 0x000ea20000002400 */
[----:B---3--:R-:W-:Y:S01]  /*d440*/  FSEL R176, R176, -INF , P3 ;  /* 0xff800000b0b07808 */ /* 0x008fe20001800000 */
[----:B------:R-:W-:Y:S01]  /*d450*/  FMUL.FTZ R78, R78, R170 ;  /* 0x000000aa4e4e7220 */ /* 0x000fe20000410000 */
[----:B------:R-:W-:Y:S01]  /*d460*/  FMNMX.FTZ R14, R168, R14, !PT ;  /* 0x0000000ea80e7209 */ /* 0x000fe20007810000 */
[-C--:B------:R-:W-:Y:S01]  /*d470*/  FMUL.FTZ R79, R79, R170.reuse ;  /* 0x000000aa4f4f7220 */ /* 0x080fe20000410000 */
[----:B------:R-:W-:Y:S01]  /*d480*/  ISETP.GT.AND P3, PT, R228, 0x39, PT ;  /* 0x00000039e400780c */ /* 0x000fe20003f64270 */
[----:B------:R-:W-:Y:S01]  /*d490*/  FMUL.FTZ R82, R82, R170 ;  /* 0x000000aa52527220 */ /* 0x000fe20000410000 */
[----:B------:R-:W-:Y:S01]  /*d4a0*/  FMNMX.FTZ R14, R169, R14, !PT ;  /* 0x0000000ea90e7209 */ /* 0x000fe20007810000 */
[----:B------:R-:W3:Y:S01]  /*d4b0*/  MUFU.EX2 R159, R159 ;  /* 0x0000009f009f7308 */ /* 0x000ee20000000800 */
[----:B----4-:R-:W-:Y:S01]  /*d4c0*/  FSEL R177, R177, -INF , P4 ;  /* 0xff800000b1b17808 */ /* 0x010fe20002000000 */
[----:B------:R-:W-:Y:S01]  /*d4d0*/  FMUL.FTZ R83, R83, R170 ;  /* 0x000000aa53537220 */ /* 0x000fe20000410000 */
[----:B------:R-:W-:Y:S01]  /*d4e0*/  FMNMX.FTZ R14, R172, R14, !PT ;  /* 0x0000000eac0e7209 */ /* 0x000fe20007810000 */
[-C--:B------:R-:W-:Y:S01]  /*d4f0*/  FMUL.FTZ R86, R86, R170.reuse ;  /* 0x000000aa56567220 */ /* 0x080fe20000410000 */
[-C--:B------:R-:W-:Y:S01]  /*d500*/  FMUL.FTZ R87, R87, R170.reuse ;  /* 0x000000aa57577220 */ /* 0x080fe20000410000 */
[----:B------:R-:W-:Y:S01]  /*d510*/  FMUL.FTZ R90, R90, R170 ;  /* 0x000000aa5a5a7220 */ /* 0x000fe20000410000 */
[----:B------:R-:W-:Y:S01]  /*d520*/  FMNMX.FTZ R14, R173, R14, !PT ;  /* 0x0000000ead0e7209 */ /* 0x000fe20007810000 */
[----:B------:R-:W4:Y:S01]  /*d530*/  MUFU.EX2 R162, R162 ;  /* 0x000000a200a27308 */ /* 0x000f220000000800 */
[----:B--2---:R-:W-:Y:S01]  /*d540*/  FSEL R180, R180, -INF , P3 ;  /* 0xff800000b4b47808 */ /* 0x004fe20001800000 */
        /* <DEDUP_REMOVED lines=14> */
[----:B------:R-:W-:Y:S01]  /*d630*/  MUFU.EX2 R167, R167 ;  /* 0x000000a700a77308 */ /* 0x000fe20000000800 */
[----:B----4-:R-:W-:Y:S01]  /*d640*/  FADD.FTZ R3, R162, R3 ;  /* 0x00000003a2037221 */ /* 0x010fe20000010000 */
[-C--:B------:R-:W-:Y:S01]  /*d650*/  FMUL.FTZ R107, R107, R170.reuse ;  /* 0x000000aa6b6b7220 */ /* 0x080fe20000410000 */
[-C--:B------:R-:W-:Y:S01]  /*d660*/  FMUL.FTZ R110, R110, R170.reuse ;  /* 0x000000aa6e6e7220 */ /* 0x080fe20000410000 */
[----:B------:R-:W2:Y:S01]  /*d670*/  SHFL.BFLY PT, R181, R14, 0x2, 0x1f ;  /* 0x0c401f000eb57f89 */ /* 0x000ea200000e0000 */
        /* <DEDUP_REMOVED lines=23> */
[----:B--2---:R-:W-:Y:S01]  /*d7f0*/  FMNMX.FTZ R14, R14, R181, !PT ;  /* 0x000000b50e0e7209 */ /* 0x004fe20007810000 */
[----:B------:R-:W-:-:S03]  /*d800*/  FMUL.FTZ R151, R151, R170 ;  /* 0x000000aa97977220 */ /* 0x000fc60000410000 */
[----:B------:R-:W-:Y:S01]  /*d810*/  MUFU.EX2 R178, R178 ;  /* 0x000000b200b27308 */ /* 0x000fe20000000800 */
[----:B------:R-:W2:Y:S02]  /*d820*/  SHFL.BFLY PT, R181, R14, 0x1, 0x1f ;  /* 0x0c201f000eb57f89 */ /* 0x000ea400000e0000 */
[----:B--2---:R-:W-:-:S05]  /*d830*/  FMNMX.FTZ R14, R14, R181, !PT ;  /* 0x000000b50e0e7209 */ /* 0x004fca0007810000 */
[----:B------:R2:W-:Y:S01]  /*d840*/  MUFU.EX2 R181, R163 ;  /* 0x000000a300b57308 */ /* 0x0005e20000000800 */
[----:B------:R-:W-:-:S04]  /*d850*/  FSETP.NEU.FTZ.AND P3, PT, R14, -INF , PT ;  /* 0xff8000000e00780b */ /* 0x000fc80003f7d000 */
[----:B--2---:R-:W-:-:S05]  /*d860*/  FSEL R163, R14, RZ, P3 ;  /* 0x000000ff0ea37208 */ /* 0x004fca0001800000 */
[----:B------:R-:W-:-:S04]  /*d870*/  FADD.FTZ R163, -R163, R21 ;  /* 0x00000015a3a37221 */ /* 0x000fc80000010100 */
[----:B------:R-:W-:Y:S02]  /*d880*/  FMUL.FTZ R21, R163, R13 ;  /* 0x0000000da3157220 */ /* 0x000fe40000410000 */
[----:B------:R-:W-:Y:S08]  /*d890*/  MUFU.EX2 R163, R227 ;  /* 0x000000e300a37308 */ /* 0x000ff00000000800 */
[----:B------:R-:W2:Y:S02]  /*d8a0*/  MUFU.EX2 R21, R21 ;  /* 0x0000001500157308 */ /* 0x000ea40000000800 */
        /* <DEDUP_REMOVED lines=10> */
[----:B--2---:R-:W-:Y:S01]  /*d950*/  FMUL.FTZ R182, R14, R13 ;  /* 0x0000000d0eb67220 */ /* 0x004fe20000410000 */
[-C--:B------:R-:W-:Y:S01]  /*d960*/  FMUL.FTZ R41, R41, R21.reuse ;  /* 0x0000001529297220 */ /* 0x080fe20000410000 */
[-C--:B------:R-:W-:Y:S01]  /*d970*/  FMUL.FTZ R44, R44, R21.reuse ;  /* 0x000000152c2c7220 */ /* 0x080fe20000410000 */
[-C--:B------:R-:W-:Y:S01]  /*d980*/  FMUL.FTZ R45, R45, R21.reuse ;  /* 0x000000152d2d7220 */ /* 0x080fe20000410000 */
[-C--:B------:R-:W-:Y:S01]  /*d990*/  FMUL.FTZ R48, R48, R21.reuse ;  /* 0x0000001530307220 */ /* 0x080fe20000410000 */
[----:B------:R-:W-:Y:S01]  /*d9a0*/  FSEL R182, R182, RZ, P3 ;  /* 0x000000ffb6b67208 */ /* 0x000fe20001800000 */
[-C--:B------:R-:W-:Y:S01]  /*d9b0*/  FMUL.FTZ R49, R49, R21.reuse ;  /* 0x0000001531317220 */ /* 0x080fe20000410000 */
[-C--:B------:R-:W-:Y:S01]  /*d9c0*/  FMUL.FTZ R52, R52, R21.reuse ;  /* 0x0000001534347220 */ /* 0x080fe20000410000 */
[-C--:B------:R-:W-:Y:S01]  /*d9d0*/  FMUL.FTZ R53, R53, R21.reuse ;  /* 0x0000001535357220 */ /* 0x080fe20000410000 */
[----:B------:R-:W-:Y:S01]  /*d9e0*/  FMUL.FTZ R56, R56, R21 ;  /* 0x0000001538387220 */ /* 0x000fe20000410000 */
        /* <DEDUP_REMOVED lines=17> */
[----:B------:R-:W-:Y:S01]  /*db00*/  FFMA.FTZ R180, R180, R13, -R182 ;  /* 0x0000000db4b47223 */ /* 0x000fe200000108b6 */
        /* <DEDUP_REMOVED lines=21> */
[----:B-----5:R-:W-:Y:S01]  /*dc60*/  F2FP.BF16.F32.PACK_AB R157, R159, R158 ;  /* 0x0000009e9f9d723e */ /* 0x020fe200000010ff */
[----:B--2---:R-:W-:Y:S01]  /*dc70*/  FFMA.FTZ R158, R21, R0, R152 ;  /* 0x00000000159e7223 */ /* 0x004fe20000010098 */
[C---:B------:R-:W-:Y:S01]  /*dc80*/  FADD.FTZ R0, R181.reuse, R3 ;  /* 0x00000003b5007221 */ /* 0x040fe20000010000 */
[----:B------:R-:W-:Y:S01]  /*dc90*/  F2FP.BF16.F32.PACK_AB R159, R181, R162 ;  /* 0x000000a2b59f723e */ /* 0x000fe200000010ff */
[-C--:B------:R-:W-:Y:S01]  /*dca0*/  FMUL.FTZ R93, R93, R21.reuse ;  /* 0x000000155d5d7220 */ /* 0x080fe20000410000 */
[C---:B---3--:R-:W-:Y:S01]  /*dcb0*/  FADD.FTZ R158, R233.reuse, R158 ;  /* 0x0000009ee99e7221 */ /* 0x048fe20000010000 */
[----:B------:R-:W-:Y:S01]  /*dcc0*/  F2FP.BF16.F32.PACK_AB R152, R233, R152 ;  /* 0x00000098e998723e */ /* 0x000fe200000010ff */
[----:B------:R-:W2:Y:S01]  /*dcd0*/  MUFU.EX2 R161, R161 ;  /* 0x000000a100a17308 */ /* 0x000ea20000000800 */
[-C--:B------:R-:W-:Y:S01]  /*dce0*/  FMUL.FTZ R96, R96, R21.reuse ;  /* 0x0000001560607220 */ /* 0x080fe20000410000 */
[----:B----4-:R-:W-:Y:S01]  /*dcf0*/  FADD.FTZ R158, R156, R158 ;  /* 0x0000009e9c9e7221 */ /* 0x010fe20000010000 */
[-C--:B------:R-:W-:Y:S01]  /*dd00*/  FMUL.FTZ R97, R97, R21.reuse ;  /* 0x0000001561617220 */ /* 0x080fe20000410000 */
[-C--:B------:R-:W-:Y:S01]  /*dd10*/  FMUL.FTZ R100, R100, R21.reuse ;  /* 0x0000001564647220 */ /* 0x080fe20000410000 */
[-C--:B------:R-:W-:Y:S01]  /*dd20*/  FMUL.FTZ R101, R101, R21.reuse ;  /* 0x0000001565657220 */ /* 0x080fe20000410000 */
[----:B0-----:R-:W-:Y:S01]  /*dd30*/  FADD.FTZ R158, R182, R158 ;  /* 0x0000009eb69e7221 */ /* 0x001fe20000010000 */
[-C--:B------:R-:W-:Y:S01]  /*dd40*/  FMUL.FTZ R104, R104, R21.reuse ;  /* 0x0000001568687220 */ /* 0x080fe20000410000 */
[----:B------:R-:W0:Y:S01]  /*dd50*/  MUFU.EX2 R164, R164 ;  /* 0x000000a400a47308 */ /* 0x000e220000000800 */
[-C--:B------:R-:W-:Y:S01]  /*dd60*/  FMUL.FTZ R105, R105, R21.reuse ;  /* 0x0000001569697220 */ /* 0x080fe20000410000 */
[----:B-1----:R-:W-:Y:S01]  /*dd70*/  FADD.FTZ R158, R160, R158 ;  /* 0x0000009ea09e7221 */ /* 0x002fe20000010000 */
        /* <DEDUP_REMOVED lines=26> */
[----:B------:R-:W-:-:S03]  /*df20*/  FMUL.FTZ R149, R149, R21 ;  /* 0x0000001595957220 */ /* 0x000fc60000410000 */
[----:B------:R-:W3:Y:S08]  /*df30*/  MUFU.EX2 R172, R172 ;  /* 0x000000ac00ac7308 */ /* 0x000ef00000000800 */
[----:B------:R4:W-:Y:S08]  /*df40*/  MUFU.EX2 R3, R154 ;  /* 0x0000009a00037308 */ /* 0x0009f00000000800 */
[----:B------:R-:W5:Y:S01]  /*df50*/  MUFU.EX2 R162, R173 ;  /* 0x000000ad00a27308 */ /* 0x000f620000000800 */
[----:B----4-:R-:W-:Y:S01]  /*df60*/  F2FP.BF16.F32.PACK_AB R154, R182, R156 ;  /* 0x0000009cb69a723e */ /* 0x010fe200000010ff */
[----:B------:R-:W-:Y:S01]  /*df70*/  BAR.SYNC.DEFER_BLOCKING 0xf, 0x100 ;  /* 0x03c4000000007b1d */ /* 0x000fe20000010000 */
[----:B------:R-:W-:Y:S01]  /*df80*/  F2FP.BF16.F32.PACK_AB R156, R161, R160 ;  /* 0x000000a0a19c723e */ /* 0x000fe200000010ff */
[C---:B-1----:R-:W-:Y:S01]  /*df90*/  FADD.FTZ R160, R165.reuse, R158 ;  /* 0x0000009ea5a07221 */ /* 0x042fe20000010000 */
[----:B------:R-:W-:Y:S01]  /*dfa0*/  FADD.FTZ R161, R166, R0 ;  /* 0x00000000a6a17221 */ /* 0x000fe20000010000 */
[----:B------:R-:W-:-:S02]  /*dfb0*/  F2FP.BF16.F32.PACK_AB R158, R165, R164 ;  /* 0x000000a4a59e723e */ /* 0x000fc400000010ff */
[----:B--2---:R-:W-:Y:S01]  /*dfc0*/  FADD.FTZ R160, R168, R160 ;  /* 0x000000a0a8a07221 */ /* 0x004fe20000010000 */
[----:B------:R-:W1:Y:S01]  /*dfd0*/  MUFU.EX2 R176, R176 ;  /* 0x000000b000b07308 */ /* 0x000e620000000800 */
[C---:B------:R-:W-:Y:S01]  /*dfe0*/  FADD.FTZ R164, R167.reuse, R161 ;  /* 0x000000a1a7a47221 */ /* 0x040fe20000010000 */
[----:B------:R-:W-:Y:S01]  /*dff0*/  F2FP.BF16.F32.PACK_AB R161, R167, R166 ;  /* 0x000000a6a7a1723e */ /* 0x000fe200000010ff */
[C---:B0-----:R-:W-:Y:S01]  /*e000*/  FADD.FTZ R0, R169.reuse, R160 ;  /* 0x000000a0a9007221 */ /* 0x041fe20000010000 */
[----:B------:R-:W-:Y:S01]  /*e010*/  F2FP.BF16.F32.PACK_AB R160, R169, R168 ;  /* 0x000000a8a9a0723e */ /* 0x000fe200000010ff */
[----:B------:R-:W-:Y:S01]  /*e020*/  FADD.FTZ R164, R163, R164 ;  /* 0x000000a4a3a47221 */ /* 0x000fe20000010000 */
[C---:B------:R-:W-:Y:S01]  /*e030*/  F2FP.BF16.F32.PACK_AB R163, R171.reuse, R163 ;  /* 0x000000a3aba3723e */ /* 0x040fe200000010ff */
[----:B---3--:R-:W-:Y:S01]  /*e040*/  FADD.FTZ R0, R172, R0 ;  /* 0x00000000ac007221 */ /* 0x008fe20000010000 */
[----:B------:R-:W0:Y:S01]  /*e050*/  MUFU.EX2 R177, R177 ;  /* 0x000000b100b17308 */ /* 0x000e220000000800 */
[----:B------:R-:W-:-:S02]  /*e060*/  FADD.FTZ R164, R171, R164 ;  /* 0x000000a4aba47221 */ /* 0x000fc40000010000 */
[C---:B-----5:R-:W-:Y:S01]  /*e070*/  FADD.FTZ R0, R162.reuse, R0 ;  /* 0x00000000a2007221 */ /* 0x060fe20000010000 */
[----:B------:R-:W-:Y:S01]  /*e080*/  F2FP.BF16.F32.PACK_AB R162, R162, R172 ;  /* 0x000000aca2a2723e */ /* 0x000fe200000010ff */
[----:B------:R-:W-:Y:S02]  /*e090*/  FADD.FTZ R165, R174, R164 ;  /* 0x000000a4aea57221 */ /* 0x000fe40000010000 */
[----:B------:R-:W-:Y:S01]  /*e0a0*/  FADD.FTZ R0, R3, R0 ;  /* 0x0000000003007221 */ /* 0x000fe20000010000 */
[----:B------:R-:W2:Y:S01]  /*e0b0*/  MUFU.EX2 R166, R180 ;  /* 0x000000b400a67308 */ /* 0x000ea20000000800 */
[C---:B-1----:R-:W-:Y:S01]  /*e0c0*/  F2FP.BF16.F32.PACK_AB R164, R176.reuse, R3 ;  /* 0x00000003b0a4723e */ /* 0x042fe200000010ff */
[C---:B------:R-:W-:Y:S01]  /*e0d0*/  FADD.FTZ R3, R175.reuse, R165 ;  /* 0x000000a5af037221 */ /* 0x040fe20000010000 */
[----:B------:R-:W-:Y:S01]  /*e0e0*/  FADD.FTZ R0, R176, R0 ;  /* 0x00000000b0007221 */ /* 0x000fe20000010000 */
[----:B------:R-:W-:Y:S01]  /*e0f0*/  F2FP.BF16.F32.PACK_AB R165, R175, R174 ;  /* 0x000000aeafa5723e */ /* 0x000fe200000010ff */
[----:B------:R1:W-:Y:S01]  /*e100*/  STSM.16.M88.4 [R197+0x26800], R152 ;  /* 0x02680098c5007844 */ /* 0x0003e20000000200 */
[----:B------:R-:W-:-:S02]  /*e110*/  FADD.FTZ R3, R178, R3 ;  /* 0x00000003b2037221 */ /* 0x000fc40000010000 */
[----:B------:R-:W3:Y:S01]  /*e120*/  MUFU.EX2 R167, R179 ;  /* 0x000000b300a77308 */ /* 0x000ee20000000800 */
[----:B0-----:R-:W-:Y:S01]  /*e130*/  FADD.FTZ R0, R177, R0 ;  /* 0x00000000b1007221 */ /* 0x001fe20000010000 */
[----:B------:R1:W-:Y:S04]  /*e140*/  STSM.16.M88.4 [R200], R156 ;  /* 0x0000009cc8007844 */ /* 0x0003e80000000200 */
[----:B------:R1:W-:Y:S01]  /*e150*/  STSM.16.M88.4 [R198], R160 ;  /* 0x000000a0c6007844 */ /* 0x0003e20000000200 */
[C---:B--2---:R-:W-:Y:S01]  /*e160*/  FADD.FTZ R0, R166.reuse, R0 ;  /* 0x00000000a6007221 */ /* 0x044fe20000010000 */
[----:B------:R-:W-:Y:S01]  /*e170*/  F2FP.BF16.F32.PACK_AB R166, R166, R177 ;  /* 0x000000b1a6a6723e */ /* 0x000fe200000010ff */
[C---:B---3--:R-:W-:Y:S01]  /*e180*/  FADD.FTZ R3, R167.reuse, R3 ;  /* 0x00000003a7037221 */ /* 0x048fe20000010000 */
[----:B------:R-:W-:-:S05]  /*e190*/  F2FP.BF16.F32.PACK_AB R167, R167, R178 ;  /* 0x000000b2a7a7723e */ /* 0x000fca00000010ff */
[----:B------:R1:W-:Y:S01]  /*e1a0*/  STSM.16.M88.4 [R199], R164 ;  /* 0x000000a4c7007844 */ /* 0x0003e20000000200 */
[----:B------:R-:W-:Y:S05]  /*e1b0*/  @!P0 BRA `(.L_x_7961) ;  /* 0x0000000000048947 */ /* 0x000fea0003800000 */
[----:B------:R-:W-:Y:S01]  /*e1c0*/  BPT.TRAP 0x1 ;  /* 0x000000040000795c */ /* 0x000fe20000300000 */
.L_x_7961:
[----:B------:R0:W2:Y:S01]  /*e1d0*/  SYNCS.PHASECHK.TRANS64.TRYWAIT P2, [R217+URZ+0x28c50], R20 ;  /* 0x028c5014d90075a7 */ /* 0x0000a2000804017f */
[----:B------:R-:W-:Y:S05]  /*e1e0*/  @!P0 BRA `(.L_x_7962) ;  /* 0x0000000000048947 */ /* 0x000fea0003800000 */
[----:B------:R-:W-:Y:S01]  /*e1f0*/  BPT.TRAP 0x1 ;  /* 0x000000040000795c */ /* 0x000fe20000300000 */
.L_x_7962:
[----:B------:R-:W-:Y:S04]  /*e200*/  BSSY B2, `(.L_x_7963) ;  /* 0x0000004000027945 */ /* 0x000fe80003800000 */
[----:B--2---:R-:W-:Y:S05]  /*e210*/  @P2 BRA `(.L_x_7964) ;  /* 0x0000000000082947 */ /* 0x004fea0003800000 */
[----:B------:R-:W2:Y:S02]  /*e220*/  SYNCS.PHASECHK.TRANS64.TRYWAIT P2, [R217+URZ+0x28c50], R20 ;  /* 0x028c5014d90075a7 */ /* 0x000ea4000804017f */
[----:B--2---:R-:W-:Y:S05]  /*e230*/  @!P2 BRA `(.L_x_7965) ;  /* 0x0000011800eca947 */ /* 0x004fea0003800000 */
.L_x_7964:
[----:B------:R-:W-:Y:S05]  /*e240*/  BSYNC B2 ;  /* 0x0000000000027941 */ /* 0x000fea0003800000 */
.L_x_7963:
[----:B0-2---:R-:W-:Y:S01]  /*e250*/  IMAD R20, R18, 0x1000, R191 ;  /* 0x0000100012147824 */ /* 0x005fe200078e02bf */
[----:B------:R-:W-:Y:S01]  /*e260*/  WARPGROUP.ARRIVE ;  /* 0x00000000000079c5 */ /* 0x000fe20000000000 */
[----:B------:R-:W-:Y:S01]  /*e270*/  IMAD.MOV.U32 R21, RZ, RZ, 0x40000040 ;  /* 0x40000040ff157424 */ /* 0x000fe200078e00ff */
[----:B------:R-:W-:Y:S01]  /*e280*/  ISETP.GT.AND P2, PT, R216, R215, PT ;  /* 0x000000d7d800720c */ /* 0x000fe20003f44270 */
[----:B------:R-:W-:Y:S01]  /*e290*/  @!P1 VIADD R217, R217, 0x28c60 ;  /* 0x00028c60d9d99836 */ /* 0x000fe20000000000 */
[----:B------:R-:W-:Y:S01]  /*e2a0*/  R2UR UR6, R20 ;  /* 0x00000000140672ca */ /* 0x000fe200000e0000 */
[----:B------:R-:W-:Y:S01]  /*e2b0*/  VIADD R216, R216, 0xffffffff ;  /* 0xffffffffd8d87836 */ /* 0x000fe20000000000 */
[----:B------:R-:W-:Y:S01]  /*e2c0*/  R2UR UR7, R21 ;  /* 0x00000000150772ca */ /* 0x000fe200000e0000 */
[----:B------:R-:W-:Y:S01]  /*e2d0*/  IMAD.MOV.U32 R21, RZ, RZ, 0x40000040 ;  /* 0x40000040ff157424 */ /* 0x000fe200078e00ff */
[----:B------:R-:W-:Y:S01]  /*e2e0*/  @!P1 PRMT R217, RZ, 0x654, R217 ;  /* 0x00000654ffd99816 */ /* 0x000fe200000000d9 */
[----:B------:R-:W-:-:S02]  /*e2f0*/  IMAD.MOV.U32 R227, RZ, RZ, R15 ;  /* 0x000000ffffe37224 */ /* 0x000fc400078e000f */
[----:B------:R-:W-:-:S08]  /*e300*/  IMAD.MOV.U32 R226, RZ, RZ, R18 ;  /* 0x000000ffffe27224 */ /* 0x000fd000078e0012 */
[----:B------:R-:W-:Y:S03]  /*e310*/  HGMMA.64x256x16.F32.BF16 R24, R152, gdesc[UR4].tnspB, R24, gsb0 ;  /* 0x43e0000498187df0 */ /* 0x000fe60008001818 */
[----:B------:R-:W-:Y:S02]  /*e320*/  WARPGROUP.DEPBAR.LE gsb0, 0x0 ;  /* 0x00008000000079c5 */ /* 0x000fe40000010000 */
[----:B-1----:R-:W-:Y:S01]  /*e330*/  VIADD R152, R20, 0x80 ;  /* 0x0000008014987836 */ /* 0x002fe20000000000 */
        /* <DEDUP_REMOVED lines=33> */
.L_x_7955:
[----:B------:R-:W-:Y:S05]  /*e550*/  BSYNC B0 ;  /* 0x0000000000007941 */ /* 0x000fea0003800000 */
.L_x_7954:
[----:B------:R-:W-:Y:S01]  /*e560*/  ISETP.GE.AND P2, PT, R216, R201, PT ;  /* 0x000000c9d800720c */ /* 0x000fe20003f46270 */
[----:B------:R-:W-:-:S12]  /*e570*/  BSSY B0, `(.L_x_7967) ;  /* 0x00001e1000007945 */ /* 0x000fd80003800000 */
[----:B------:R-:W-:Y:S05]  /*e580*/  @!P2 BRA `(.L_x_7968) ;  /* 0x0000001c007ca947 */ /* 0x000fea0003800000 */
[----:B------:R-:W-:Y:S02]  /*e590*/  IMAD.MOV.U32 R21, RZ, RZ, R15 ;  /* 0x000000ffff157224 */ /* 0x000fe400078e000f */
[----:B------:R-:W-:Y:S02]  /*e5a0*/  IMAD.MOV.U32 R215, RZ, RZ, R14 ;  /* 0x000000ffffd77224 */ /* 0x000fe400078e000e */
[----:B------:R-:W-:-:S07]  /*e5b0*/  IMAD.MOV.U32 R196, RZ, RZ, R18 ;  /* 0x000000ffffc47224 */ /* 0x000fce00078e0012 */
.L_x_7979:
[----:B------:R-:W-:-:S05]  /*e5c0*/  VIADD R18, R196, 0x1 ;  /* 0x00000001c4127836 */ /* 0x000fca0000000000 */
[----:B------:R-:W-:-:S04]  /*e5d0*/  ISETP.NE.AND P2, PT, R18, 0x2, PT ;  /* 0x000000021200780c */ /* 0x000fc80003f45270 */
[----:B------:R-:W-:Y:S02]  /*e5e0*/  SEL R13, RZ, 0x1, P2 ;  /* 0x00000001ff0d7807 */ /* 0x000fe40001000000 */
[----:B------:R-:W-:Y:S02]  /*e5f0*/  SEL R18, R18, RZ, P2 ;  /* 0x000000ff12127207 */ /* 0x000fe40001000000 */
[----:B------:R-:W-:Y:S01]  /*e600*/  LOP3.LUT R22, R22, R13, RZ, 0x3c, !PT ;  /* 0x0000000d16167212 */ /* 0x000fe200078e3cff */
[----:B--2---:R-:W-:Y:S06]  /*e610*/  @!P0 BRA `(.L_x_7969) ;  /* 0x0000000000048947 */ /* 0x004fec0003800000 */
[----:B------:R-:W-:Y:S01]  /*e620*/  BPT.TRAP 0x1 ;  /* 0x000000040000795c */ /* 0x000fe20000300000 */
.L_x_7969:
[----:B------:R-:W-:Y:S01]  /*e630*/  IMAD R194, R18, 0x8, R2 ;  /* 0x0000000812c27824 */ /* 0x000fe200078e0202 */
[----:B0-----:R-:W-:-:S04]  /*e640*/  SHF.L.U32 R20, R22, 0x1f, RZ ;  /* 0x0000001f16147819 */ /* 0x001fc800000006ff */
[----:B------:R0:W2:Y:S01]  /*e650*/  SYNCS.PHASECHK.TRANS64.TRYWAIT P2, [R194+URZ+0x28c30], R20 ;  /* 0x028c3014c20075a7 */ /* 0x0000a2000804017f */
[----:B------:R-:W-:Y:S05]  /*e660*/  @!P0 BRA `(.L_x_7970) ;  /* 0x0000000000048947 */ /* 0x000fea0003800000 */
[----:B------:R-:W-:Y:S01]  /*e670*/  BPT.TRAP 0x1 ;  /* 0x000000040000795c */ /* 0x000fe20000300000 */
.L_x_7970:
[----:B------:R-:W-:Y:S01]  /*e680*/  BSSY B1, `(.L_x_7971) ;  /* 0x0000006000017945 */ /* 0x000fe20003800000 */
[----:B------:R-:W-:Y:S02]  /*e690*/  IMAD R154, R18, 0x200, R12 ;  /* 0x00000200129a7824 */ /* 0x000fe400078e020c */
[----:B------:R-:W-:Y:S01]  /*e6a0*/  IMAD.MOV.U32 R155, RZ, RZ, 0x40000040 ;  /* 0x40000040ff9b7424 */ /* 0x000fe200078e00ff */
[----:B--2---:R-:W-:Y:S06]  /*e6b0*/  @P2 BRA `(.L_x_7972) ;  /* 0x0000000000082947 */ /* 0x004fec0003800000 */
[----:B------:R-:W2:Y:S02]  /*e6c0*/  SYNCS.PHASECHK.TRANS64.TRYWAIT P2, [R194+URZ+0x28c30], R20 ;  /* 0x028c3014c20075a7 */ /* 0x000ea4000804017f */
[----:B--2---:R-:W-:Y:S05]  /*e6d0*/  @!P2 BRA `(.L_x_7973) ;  /* 0x0000011400d8a947 */ /* 0x004fea0003800000 */
.L_x_7972:
[----:B------:R-:W-:Y:S05]  /*e6e0*/  BSYNC B1 ;  /* 0x0000000000017941 */ /* 0x000fea0003800000 */
.L_x_7971:
        /* <DEDUP_REMOVED lines=58> */
[----:B---3--:R-:W-:Y:S01]  /*ea90*/  FMNMX.FTZ R13, R15, R215, !PT ;  /* 0x000000d70f0d7209 */ /* 0x008fe20007810000 */
[----:B------:R-:W-:Y:S01]  /*eaa0*/  FMUL.FTZ R159, R159, UR41 ;  /* 0x000000299f9f7c20 */ /* 0x000fe20008410000 */
[----:B------:R-:W-:Y:S01]  /*eab0*/  FMUL.FTZ R162, R162, UR41 ;  /* 0x00000029a2a27c20 */ /* 0x000fe20008410000 */
[----:B------:R-:W-:Y:S01]  /*eac0*/  FMUL.FTZ R163, R163, UR41 ;  /* 0x00000029a3a37c20 */ /* 0x000fe20008410000 */
[----:B------:R-:W-:Y:S01]  /*ead0*/  FMUL.FTZ R167, R167, UR41 ;  /* 0x00000029a7a77c20 */ /* 0x000fe20008410000 */
[----:B------:R-:W-:Y:S01]  /*eae0*/  FMUL.FTZ R170, R170, UR41 ;  /* 0x00000029aaaa7c20 */ /* 0x000fe20008410000 */
[----:B------:R-:W-:Y:S01]  /*eaf0*/  FMUL.FTZ R171, R171, UR41 ;  /* 0x00000029abab7c20 */ /* 0x000fe20008410000 */
[----:B------:R-:W3:Y:S01]  /*eb00*/  MUFU.TANH R156, R156 ;  /* 0x0000009c009c7308 */ /* 0x000ee20000002400 */
[----:B----4-:R-:W-:Y:S01]  /*eb10*/  FMNMX.FTZ R13, R152, R13, !PT ;  /* 0x0000000d980d7209 */ /* 0x010fe20007810000 */
[----:B------:R-:W-:Y:S01]  /*eb20*/  FMUL.FTZ R174, R174, UR41 ;  /* 0x00000029aeae7c20 */ /* 0x000fe20008410000 */
[----:B------:R-:W-:Y:S01]  /*eb30*/  FMUL.FTZ R175, R175, UR41 ;  /* 0x00000029afaf7c20 */ /* 0x000fe20008410000 */
[----:B------:R-:W-:Y:S01]  /*eb40*/  FMUL.FTZ R178, R178, UR41 ;  /* 0x00000029b2b27c20 */ /* 0x000fe20008410000 */
[----:B------:R-:W-:Y:S01]  /*eb50*/  FMUL.FTZ R179, R179, UR41 ;  /* 0x00000029b3b37c20 */ /* 0x000fe20008410000 */
[----:B------:R-:W-:Y:S01]  /*eb60*/  FMUL.FTZ R182, R182, UR41 ;  /* 0x00000029b6b67c20 */ /* 0x000fe20008410000 */
[----:B------:R-:W-:Y:S01]  /*eb70*/  FMUL.FTZ R183, R183, UR41 ;  /* 0x00000029b7b77c20 */ /* 0x000fe20008410000 */
[----:B------:R-:W4:Y:S01]  /*eb80*/  MUFU.TANH R157, R157 ;  /* 0x0000009d009d7308 */ /* 0x000f220000002400 */
[----:B-----5:R-:W-:-:S07]  /*eb90*/  FMNMX.FTZ R13, R153, R13, !PT ;  /* 0x0000000d990d7209 */ /* 0x020fce0007810000 */
[----:B------:R-:W5:Y:S01]  /*eba0*/  MUFU.TANH R160, R160 ;  /* 0x000000a000a07308 */ /* 0x000f620000002400 */
[----:B---3--:R-:W-:-:S07]  /*ebb0*/  FMNMX.FTZ R13, R156, R13, !PT ;  /* 0x0000000d9c0d7209 */ /* 0x008fce0007810000 */
[----:B------:R-:W3:Y:S01]  /*ebc0*/  MUFU.TANH R161, R161 ;  /* 0x000000a100a17308 */ /* 0x000ee20000002400 */
[----:B----4-:R-:W-:-:S07]  /*ebd0*/  FMNMX.FTZ R13, R157, R13, !PT ;  /* 0x0000000d9d0d7209 */ /* 0x010fce0007810000 */
        /* <DEDUP_REMOVED lines=18> */
[----:B------:R-:W-:Y:S01]  /*ed00*/  MUFU.TANH R154, R154 ;  /* 0x0000009a009a7308 */ /* 0x000fe20000002400 */
[----:B-----5:R-:W-:-:S07]  /*ed10*/  FMNMX.FTZ R13, R177, R13, !PT ;  /* 0x0000000db10d7209 */ /* 0x020fce0007810000 */
[----:B------:R-:W-:Y:S01]  /*ed20*/  MUFU.TANH R155, R155 ;  /* 0x0000009b009b7308 */ /* 0x000fe20000002400 */
[----:B---3--:R-:W-:-:S05]  /*ed30*/  FMNMX.FTZ R14, R180, R13, !PT ;  /* 0x0000000db40e7209 */ /* 0x008fca0007810000 */
[----:B------:R-:W3:Y:S02]  /*ed40*/  SHFL.BFLY PT, R13, R14, 0x2, 0x1f ;  /* 0x0c401f000e0d7f89 */ /* 0x000ee400000e0000 */
[----:B------:R-:W-:Y:S08]  /*ed50*/  MUFU.TANH R158, R158 ;  /* 0x0000009e009e7308 */ /* 0x000ff00000002400 */
[----:B------:R-:W-:Y:S08]  /*ed60*/  MUFU.TANH R159, R159 ;  /* 0x0000009f009f7308 */ /* 0x000ff00000002400 */
[----:B------:R-:W-:Y:S01]  /*ed70*/  MUFU.TANH R162, R162 ;  /* 0x000000a200a27308 */ /* 0x000fe20000002400 */
[----:B---3--:R-:W-:-:S07]  /*ed80*/  FMNMX.FTZ R14, R14, R13, !PT ;  /* 0x0000000d0e0e7209 */ /* 0x008fce0007810000 */
[----:B------:R-:W-:Y:S01]  /*ed90*/  MUFU.TANH R163, R163 ;  /* 0x000000a300a37308 */ /* 0x000fe20000002400 */
[----:B------:R-:W3:Y:S07]  /*eda0*/  SHFL.BFLY PT, R13, R14, 0x1, 0x1f ;  /* 0x0c201f000e0d7f89 */ /* 0x000eee00000e0000 */
[----:B------:R-:W-:Y:S08]  /*edb0*/  MUFU.TANH R167, R167 ;  /* 0x000000a700a77308 */ /* 0x000ff00000002400 */
[----:B------:R-:W-:Y:S08]  /*edc0*/  MUFU.TANH R170, R170 ;  /* 0x000000aa00aa7308 */ /* 0x000ff00000002400 */
[----:B------:R-:W-:Y:S01]  /*edd0*/  MUFU.TANH R171, R171 ;  /* 0x000000ab00ab7308 */ /* 0x000fe20000002400 */
[----:B---3--:R-:W-:Y:S01]  /*ede0*/  FMNMX.FTZ R14, R14, R13, !PT ;  /* 0x0000000d0e0e7209 */ /* 0x008fe20007810000 */
        /* <DEDUP_REMOVED lines=18> */
[----:B------:R-:W4:Y:S01]  /*ef10*/  MUFU.EX2 R15, R15 ;  /* 0x0000000f000f7308 */ /* 0x000f220000000800 */
[-CC-:B------:R-:W-:Y:S01]  /*ef20*/  FFMA.FTZ R173, R173, R13.reuse, -R181.reuse ;  /* 0x0000000dadad7223 */ /* 0x180fe200000108b5 */
[-CC-:B------:R-:W-:Y:S01]  /*ef30*/  FFMA.FTZ R176, R176, R13.reuse, -R181.reuse ;  /* 0x0000000db0b07223 */ /* 0x180fe200000108b5 */
[-CC-:B------:R-:W-:Y:S01]  /*ef40*/  FFMA.FTZ R177, R177, R13.reuse, -R181.reuse ;  /* 0x0000000db1b17223 */ /* 0x180fe200000108b5 */
[----:B------:R-:W-:-:S04]  /*ef50*/  FFMA.FTZ R180, R180, R13, -R181 ;  /* 0x0000000db4b47223 */ /* 0x000fc800000108b5 */
[----:B------:R-:W5:Y:S01]  /*ef60*/  MUFU.EX2 R152, R152 ;  /* 0x0000009800987308 */ /* 0x000f620000000800 */
[-C--:B---3--:R-:W-:Y:S01]  /*ef70*/  FMUL.FTZ R24, R24, R215.reuse ;  /* 0x000000d718187220 */ /* 0x088fe20000410000 */
[-C--:B------:R-:W-:Y:S01]  /*ef80*/  FMUL.FTZ R25, R25, R215.reuse ;  /* 0x000000d719197220 */ /* 0x080fe20000410000 */
[-C--:B------:R-:W-:Y:S01]  /*ef90*/  FMUL.FTZ R28, R28, R215.reuse ;  /* 0x000000d71c1c7220 */ /* 0x080fe20000410000 */
[-C--:B------:R-:W-:Y:S01]  /*efa0*/  FMUL.FTZ R29, R29, R215.reuse ;  /* 0x000000d71d1d7220 */ /* 0x080fe20000410000 */
[-C--:B------:R-:W-:Y:S01]  /*efb0*/  FMUL.FTZ R32, R32, R215.reuse ;  /* 0x000000d720207220 */ /* 0x080fe20000410000 */
[-C--:B------:R-:W-:Y:S01]  /*efc0*/  FMUL.FTZ R33, R33, R215.reuse ;  /* 0x000000d721217220 */ /* 0x080fe20000410000 */
[-C--:B------:R-:W-:Y:S01]  /*efd0*/  FMUL.FTZ R36, R36, R215.reuse ;  /* 0x000000d724247220 */ /* 0x080fe20000410000 */
[----:B------:R-:W-:Y:S01]  /*efe0*/  MUFU.TANH R175, R175 ;  /* 0x000000af00af7308 */ /* 0x000fe20000002400 */
[----:B----4-:R-:W-:Y:S01]  /*eff0*/  FFMA.FTZ R181, R215, R0, R15 ;  /* 0x00000000d7b57223 */ /* 0x010fe2000001000f */
[-C--:B------:R-:W-:Y:S01]  /*f000*/  FMUL.FTZ R37, R37, R215.reuse ;  /* 0x000000d725257220 */ /* 0x080fe20000410000 */
[-C--:B------:R-:W-:Y:S01]  /*f010*/  FMUL.FTZ R40, R40, R215.reuse ;  /* 0x000000d728287220 */ /* 0x080fe20000410000 */
[-C--:B------:R-:W-:Y:S01]  /*f020*/  FMUL.FTZ R41, R41, R215.reuse ;  /* 0x000000d729297220 */ /* 0x080fe20000410000 */
[-C--:B------:R-:W-:Y:S01]  /*f030*/  FMUL.FTZ R44, R44, R215.reuse ;  /* 0x000000d72c2c7220 */ /* 0x080fe20000410000 */
[-C--:B------:R-:W-:Y:S01]  /*f040*/  FMUL.FTZ R45, R45, R215.reuse ;  /* 0x000000d72d2d7220 */ /* 0x080fe20000410000 */
[-C--:B------:R-:W-:Y:S01]  /*f050*/  FMUL.FTZ R48, R48, R215.reuse ;  /* 0x000000d730307220 */ /* 0x080fe20000410000 */
[----:B------:R5:W3:Y:S01]  /*f060*/  MUFU.TANH R0, R166 ;  /* 0x000000a600007308 */ /* 0x000ae20000002400 */
[-C--:B------:R-:W-:Y:S01]  /*f070*/  FMUL.FTZ R49, R49, R215.reuse ;  /* 0x000000d731317220 */ /* 0x080fe20000410000 */
[-C--:B------:R-:W-:Y:S01]  /*f080*/  FMUL.FTZ R52, R52, R215.reuse ;  /* 0x000000d734347220 */ /* 0x080fe20000410000 */
[-C--:B------:R-:W-:Y:S01]  /*f090*/  FMUL.FTZ R53, R53, R215.reuse ;  /* 0x000000d735357220 */ /* 0x080fe20000410000 */
[-C--:B------:R-:W-:Y:S01]  /*f0a0*/  FMUL.FTZ R56, R56, R215.reuse ;  /* 0x000000d738387220 */ /* 0x080fe20000410000 */
[-C--:B------:R-:W-:Y:S01]  /*f0b0*/  FMUL.FTZ R57, R57, R215.reuse ;  /* 0x000000d739397220 */ /* 0x080fe20000410000 */
[-C--:B------:R-:W-:Y:S01]  /*f0c0*/  FMUL.FTZ R60, R60, R215.reuse ;  /* 0x000000d73c3c7220 */ /* 0x080fe20000410000 */
[----:B------:R-:W-:Y:S01]  /*f0d0*/  FMUL.FTZ R61, R61, R215 ;  /* 0x000000d73d3d7220 */ /* 0x000fe20000410000 */
[----:B------:R-:W4:Y:S01]  /*f0e0*/  MUFU.TANH R178, R178 ;  /* 0x000000b200b27308 */ /* 0x000f220000002400 */
[C---:B-----5:R-:W-:Y:S01]  /*f0f0*/  FADD.FTZ R166, R152.reuse, R181 ;  /* 0x000000b598a67221 */ /* 0x060fe20000010000 */
[----:B------:R-:W-:Y:S01]  /*f100*/  F2FP.BF16.F32.PACK_AB R152, R152, R15 ;  /* 0x0000000f9898723e */ /* 0x000fe200000010ff */
[----:B------:R-:W-:-:S02]  /*f110*/  @!P1 VIADD R15, R194, 0x28c40 ;  /* 0x00028c40c20f9836 */ /* 0x000fc40000000000 */
[-C--:B------:R-:W-:Y:S01]  /*f120*/  FMUL.FTZ R64, R64, R215.reuse ;  /* 0x000000d740407220 */ /* 0x080fe20000410000 */
[----:B------:R-:W-:Y:S02]  /*f130*/  @!P2 IMAD R181, R196, 0x40, R189 ;  /* 0x00000040c4b5a824 */ /* 0x000fe400078e02bd */
[-C--:B------:R-:W-:Y:S01]  /*f140*/  FMUL.FTZ R65, R65, R215.reuse ;  /* 0x000000d741417220 */ /* 0x080fe20000410000 */
[-C--:B------:R-:W-:Y:S01]  /*f150*/  FMUL.FTZ R68, R68, R215.reuse ;  /* 0x000000d744447220 */ /* 0x080fe20000410000 */
[----:B------:R-:W-:Y:S01]  /*f160*/  @!P1 PRMT R15, RZ, 0x654, R15 ;  /* 0x00000654ff0f9816 */ /* 0x000fe2000000000f */
[----:B------:R-:W5:Y:S01]  /*f170*/  MUFU.TANH R179, R179 ;  /* 0x000000b300b37308 */ /* 0x000f620000002400 */
[----:B------:R-:W-:Y:S02]  /*f180*/  @!P2 IMAD R181, R181, 0x4, R2 ;  /* 0x00000004b5b5a824 */ /* 0x000fe400078e0202 */
[-C--:B------:R-:W-:Y:S01]  /*f190*/  FMUL.FTZ R69, R69, R215.reuse ;  /* 0x000000d745457220 */ /* 0x080fe20000410000 */
[----:B------:R0:W-:Y:S01]  /*f1a0*/  @!P1 SYNCS.ARRIVE.TRANS64.RED.A1T0 RZ, [R15+URZ], RZ ;  /* 0x000000ff0fff99a7 */ /* 0x0001e2000810043f */
[-C--:B------:R-:W-:Y:S01]  /*f1b0*/  FMUL.FTZ R72, R72, R215.reuse ;  /* 0x000000d748487220 */ /* 0x080fe20000410000 */
[-C--:B------:R-:W-:Y:S01]  /*f1c0*/  FMUL.FTZ R73, R73, R215.reuse ;  /* 0x000000d749497220 */ /* 0x080fe20000410000 */
[----:B------:R-:W-:Y:S01]  /*f1d0*/  @!P2 STS [R181+0x28800], R215 ;  /* 0x028800d7b500a388 */ /* 0x000fe20000000800 */
[-C--:B------:R-:W-:Y:S01]  /*f1e0*/  FMUL.FTZ R76, R76, R215.reuse ;  /* 0x000000d74c4c7220 */ /* 0x080fe20000410000 */
[----:B------:R-:W1:Y:S01]  /*f1f0*/  MUFU.TANH R182, R182 ;  /* 0x000000b600b67308 */ /* 0x000e620000002400 */
[-C--:B------:R-:W-:Y:S01]  /*f200*/  FMUL.FTZ R77, R77, R215.reuse ;  /* 0x000000d74d4d7220 */ /* 0x080fe20000410000 */
[----:B------:R-:W-:Y:S01]  /*f210*/  FMUL.FTZ R80, R80, R215 ;  /* 0x000000d750507220 */ /* 0x000fe20000410000 */
[----:B0-----:R-:W-:Y:S01]  /*f220*/  FMNMX.FTZ R15, R154, R21, !PT ;  /* 0x000000159a0f7209 */ /* 0x001fe20007810000 */
        /* <DEDUP_REMOVED lines=23> */
[----:B---3--:R-:W-:Y:S01]  /*f3a0*/  FMNMX.FTZ R15, R0, R15, !PT ;  /* 0x0000000f000f7209 */ /* 0x008fe20007810000 */
[-C--:B------:R-:W-:Y:S01]  /*f3b0*/  FMUL.FTZ R112, R112, R215.reuse ;  /* 0x000000d770707220 */ /* 0x080fe20000410000 */
[-C--:B------:R-:W-:Y:S01]  /*f3c0*/  FMUL.FTZ R113, R113, R215.reuse ;  /* 0x000000d771717220 */ /* 0x080fe20000410000 */
[----:B------:R-:W-:Y:S01]  /*f3d0*/  FMUL.FTZ R116, R116, R215 ;  /* 0x000000d774747220 */ /* 0x000fe20000410000 */
[----:B------:R-:W-:Y:S01]  /*f3e0*/  FMNMX.FTZ R15, R167, R15, !PT ;  /* 0x0000000fa70f7209 */ /* 0x000fe20007810000 */
[----:B------:R-:W3:Y:S01]  /*f3f0*/  MUFU.EX2 R157, R157 ;  /* 0x0000009d009d7308 */ /* 0x000ee20000000800 */
        /* <DEDUP_REMOVED lines=18> */
[----:B----4-:R-:W-:Y:S01]  /*f520*/  FMNMX.FTZ R15, R178, R15, !PT ;  /* 0x0000000fb20f7209 */ /* 0x010fe20007810000 */
[-C--:B------:R-:W-:Y:S01]  /*f530*/  FMUL.FTZ R141, R141, R215.reuse ;  /* 0x000000d78d8d7220 */ /* 0x080fe20000410000 */
[-C--:B------:R-:W-:Y:S01]  /*f540*/  FMUL.FTZ R144, R144, R215.reuse ;  /* 0x000000d790907220 */ /* 0x080fe20000410000 */
[----:B------:R-:W-:Y:S01]  /*f550*/  FMUL.FTZ R145, R145, R215 ;  /* 0x000000d791917220 */ /* 0x000fe20000410000 */
[----:B-----5:R-:W-:Y:S01]  /*f560*/  FMNMX.FTZ R15, R179, R15, !PT ;  /* 0x0000000fb30f7209 */ /* 0x020fe20007810000 */
[----:B------:R-:W4:Y:S01]  /*f570*/  MUFU.EX2 R164, R164 ;  /* 0x000000a400a47308 */ /* 0x000f220000000800 */
[-C--:B------:R-:W-:Y:S01]  /*f580*/  FMUL.FTZ R148, R148, R215.reuse ;  /* 0x000000d794947220 */ /* 0x080fe20000410000 */
[----:B------:R-:W-:Y:S01]  /*f590*/  FMUL.FTZ R149, R149, R215 ;  /* 0x000000d795957220 */ /* 0x000fe20000410000 */
[----:B-1----:R-:W-:Y:S01]  /*f5a0*/  FMNMX.FTZ R15, R182, R15, !PT ;  /* 0x0000000fb60f7209 */ /* 0x002fe20007810000 */
[----:B0-----:R-:W-:-:S03]  /*f5b0*/  FADD.FTZ R166, R153, R166 ;  /* 0x000000a699a67221 */ /* 0x001fc60000010000 */
[----:B------:R-:W-:Y:S01]  /*f5c0*/  FMNMX.FTZ R15, R183, R15, !PT ;  /* 0x0000000fb70f7209 */ /* 0x000fe20007810000 */
[----:B--2---:R-:W-:Y:S01]  /*f5d0*/  FADD.FTZ R166, R156, R166 ;  /* 0x000000a69ca67221 */ /* 0x004fe20000010000 */
[----:B------:R-:W0:Y:S03]  /*f5e0*/  MUFU.EX2 R165, R165 ;  /* 0x000000a500a57308 */ /* 0x000e260000000800 */
[----:B------:R-:W1:Y:S01]  /*f5f0*/  SHFL.BFLY PT, R196, R15, 0x2, 0x1f ;  /* 0x0c401f000fc47f89 */ /* 0x000e6200000e0000 */
[----:B---3--:R-:W-:-:S04]  /*f600*/  FADD.FTZ R166, R157, R166 ;  /* 0x000000a69da67221 */ /* 0x008fc80000010000 */
[----:B------:R-:W2:Y:S01]  /*f610*/  MUFU.EX2 R168, R168 ;  /* 0x000000a800a87308 */ /* 0x000ea20000000800 */
[----:B------:R-:W-:-:S04]  /*f620*/  FADD.FTZ R166, R160, R166 ;  /* 0x000000a6a0a67221 */ /* 0x000fc80000010000 */
[----:B------:R-:W-:-:S03]  /*f630*/  FADD.FTZ R166, R161, R166 ;  /* 0x000000a6a1a67221 */ /* 0x000fc60000010000 */
[----:B------:R-:W3:Y:S01]  /*f640*/  MUFU.EX2 R169, R169 ;  /* 0x000000a900a97308 */ /* 0x000ee20000000800 */
[----:B----4-:R-:W-:-:S04]  /*f650*/  FADD.FTZ R166, R164, R166 ;  /* 0x000000a6a4a67221 */ /* 0x010fc80000010000 */
[----:B0-----:R-:W-:-:S03]  /*f660*/  FADD.FTZ R166, R165, R166 ;  /* 0x000000a6a5a67221 */ /* 0x001fc60000010000 */
[----:B------:R-:W0:Y:S01]  /*f670*/  MUFU.EX2 R172, R172 ;  /* 0x000000ac00ac7308 */ /* 0x000e220000000800 */
[----:B--2---:R-:W-:Y:S01]  /*f680*/  FADD.FTZ R166, R168, R166 ;  /* 0x000000a6a8a67221 */ /* 0x004fe20000010000 */
[----:B-1----:R-:W-:-:S05]  /*f690*/  FMNMX.FTZ R15, R15, R196, !PT ;  /* 0x000000c40f0f7209 */ /* 0x002fca0007810000 */
[----:B------:R-:W1:Y:S01]  /*f6a0*/  SHFL.BFLY PT, R196, R15, 0x1, 0x1f ;  /* 0x0c201f000fc47f89 */ /* 0x000e6200000e0000 */
[----:B------:R-:W2:Y:S01]  /*f6b0*/  MUFU.EX2 R173, R173 ;  /* 0x000000ad00ad7308 */ /* 0x000ea20000000800 */
[----:B---3--:R-:W-:-:S07]  /*f6c0*/  FADD.FTZ R166, R169, R166 ;  /* 0x000000a6a9a67221 */ /* 0x008fce0000010000 */
[----:B------:R-:W3:Y:S01]  /*f6d0*/  MUFU.EX2 R176, R176 ;  /* 0x000000b000b07308 */ /* 0x000ee20000000800 */
[----:B0-----:R-:W-:-:S07]  /*f6e0*/  FADD.FTZ R166, R172, R166 ;  /* 0x000000a6aca67221 */ /* 0x001fce0000010000 */
[----:B------:R-:W0:Y:S01]  /*f6f0*/  MUFU.EX2 R177, R177 ;  /* 0x000000b100b17308 */ /* 0x000e220000000800 */
[----:B--2---:R-:W-:Y:S01]  /*f700*/  FADD.FTZ R166, R173, R166 ;  /* 0x000000a6ada67221 */ /* 0x004fe20000010000 */
[----:B-1----:R-:W-:-:S06]  /*f710*/  FMNMX.FTZ R15, R15, R196, !PT ;  /* 0x000000c40f0f7209 */ /* 0x002fcc0007810000 */
[----:B------:R-:W-:Y:S01]  /*f720*/  MUFU.EX2 R180, R180 ;  /* 0x000000b400b47308 */ /* 0x000fe20000000800 */
[----:B---3--:R-:W-:Y:S01]  /*f730*/  FADD.FTZ R166, R176, R166 ;  /* 0x000000a6b0a67221 */ /* 0x008fe20000010000 */
[----:B------:R-:W-:-:S04]  /*f740*/  FADD.FTZ R21, -R15, R21 ;  /* 0x000000150f157221 */ /* 0x000fc80000010100 */
[----:B------:R-:W-:Y:S01]  /*f750*/  FMUL.FTZ R21, R21, R13 ;  /* 0x0000000d15157220 */ /* 0x000fe20000410000 */
[----:B0-----:R-:W-:-:S05]  /*f760*/  FADD.FTZ R166, R177, R166 ;  /* 0x000000a6b1a67221 */ /* 0x001fca0000010000 */
        /* <DEDUP_REMOVED lines=11> */
[----:B0-----:R-:W-:Y:S01]  /*f820*/  FMUL.FTZ R181, R15, R13 ;  /* 0x0000000d0fb57220 */ /* 0x001fe20000410000 */
        /* <DEDUP_REMOVED lines=27> */
[----:B------:R0:W1:Y:S01]  /*f9e0*/  MUFU.EX2 R183, R154 ;  /* 0x0000009a00b77308 */ /* 0x0000620000000800 */
[-C--:B------:R-:W-:Y:S01]  /*f9f0*/  FMUL.FTZ R63, R63, R21.reuse ;  /* 0x000000153f3f7220 */ /* 0x080fe20000410000 */
[-C--:B------:R-:W-:Y:S01]  /*fa00*/  FMUL.FTZ R66, R66, R21.reuse ;  /* 0x0000001542427220 */ /* 0x080fe20000410000 */
[-C--:B------:R-:W-:Y:S01]  /*fa10*/  FMUL.FTZ R67, R67, R21.reuse ;  /* 0x0000001543437220 */ /* 0x080fe20000410000 */
[-C--:B------:R-:W-:Y:S01]  /*fa20*/  FMUL.FTZ R70, R70, R21.reuse ;  /* 0x0000001546467220 */ /* 0x080fe20000410000 */
[-C--:B------:R-:W-:Y:S01]  /*fa30*/  FMUL.FTZ R71, R71, R21.reuse ;  /* 0x0000001547477220 */ /* 0x080fe20000410000 */
[-C--:B------:R-:W-:Y:S01]  /*fa40*/  FMUL.FTZ R74, R74, R21.reuse ;  /* 0x000000154a4a7220 */ /* 0x080fe20000410000 */
[----:B------:R-:W-:Y:S01]  /*fa50*/  FMUL.FTZ R75, R75, R21 ;  /* 0x000000154b4b7220 */ /* 0x000fe20000410000 */
[----:B------:R2:W3:Y:S01]  /*fa60*/  MUFU.EX2 R196, R158 ;  /* 0x0000009e00c47308 */ /* 0x0004e20000000800 */
[----:B0-----:R-:W-:Y:S01]  /*fa70*/  F2FP.BF16.F32.PACK_AB R154, R156, R153 ;  /* 0x000000999c9a723e */ /* 0x001fe200000010ff */
[----:B------:R-:W-:Y:S01]  /*fa80*/  FMUL.FTZ R78, R78, R21 ;  /* 0x000000154e4e7220 */ /* 0x000fe20000410000 */
[----:B------:R-:W-:Y:S01]  /*fa90*/  F2FP.BF16.F32.PACK_AB R156, R160, R157 ;  /* 0x0000009da09c723e */ /* 0x000fe200000010ff */
[----:B------:R-:W-:Y:S01]  /*faa0*/  FMUL.FTZ R79, R79, R21 ;  /* 0x000000154f4f7220 */ /* 0x000fe20000410000 */
[----:B------:R-:W-:Y:S01]  /*fab0*/  F2FP.BF16.F32.PACK_AB R160, R168, R165 ;  /* 0x000000a5a8a0723e */ /* 0x000fe200000010ff */
[-C--:B------:R-:W-:Y:S01]  /*fac0*/  FMUL.FTZ R82, R82, R21.reuse ;  /* 0x0000001552527220 */ /* 0x080fe20000410000 */
[----:B------:R-:W-:Y:S01]  /*fad0*/  FMUL.FTZ R83, R83, R21 ;  /* 0x0000001553537220 */ /* 0x000fe20000410000 */
[----:B------:R-:W0:Y:S01]  /*fae0*/  MUFU.EX2 R159, R159 ;  /* 0x0000009f009f7308 */ /* 0x000e220000000800 */
[----:B-1----:R-:W-:Y:S01]  /*faf0*/  FFMA.FTZ R3, R21, R3, R183 ;  /* 0x0000000315037223 */ /* 0x002fe200000100b7 */
[----:B--2---:R-:W-:Y:S01]  /*fb00*/  F2FP.BF16.F32.PACK_AB R158, R164, R161 ;  /* 0x000000a1a49e723e */ /* 0x004fe200000010ff */
[----:B------:R-:W-:Y:S01]  /*fb10*/  FMUL.FTZ R86, R86, R21 ;  /* 0x0000001556567220 */ /* 0x000fe20000410000 */
[C---:B------:R-:W-:Y:S01]  /*fb20*/  F2FP.BF16.F32.PACK_AB R153, R155.reuse, R183 ;  /* 0x000000b79b99723e */ /* 0x040fe200000010ff */
[----:B------:R-:W-:Y:S01]  /*fb30*/  FADD.FTZ R3, R155, R3 ;  /* 0x000000039b037221 */ /* 0x000fe20000010000 */
[----:B------:R-:W-:Y:S01]  /*fb40*/  F2FP.BF16.F32.PACK_AB R164, R176, R173 ;  /* 0x000000adb0a4723e */ /* 0x000fe200000010ff */
        /* <DEDUP_REMOVED lines=13> */
[----:B-1----:R-:W-:Y:S01]  /*fc20*/  F2FP.BF16.F32.PACK_AB R162, R172, R169 ;  /* 0x000000a9aca2723e */ /* 0x002fe200000010ff */
[-C--:B------:R-:W-:Y:S01]  /*fc30*/  FMUL.FTZ R102, R102, R21.reuse ;  /* 0x0000001566667220 */ /* 0x080fe20000410000 */
[-C--:B------:R-:W-:Y:S01]  /*fc40*/  FMUL.FTZ R103, R103, R21.reuse ;  /* 0x0000001567677220 */ /* 0x080fe20000410000 */
        /* <DEDUP_REMOVED lines=13> */
[C---:B0-----:R-:W-:Y:S01]  /*fd20*/  FADD.FTZ R0, R180.reuse, R166 ;  /* 0x000000a6b4007221 */ /* 0x041fe20000010000 */
        /* <DEDUP_REMOVED lines=21> */
[----:B0-----:R-:W-:Y:S01]  /*fe80*/  FADD.FTZ R3, R161, R3 ;  /* 0x00000003a1037221 */ /* 0x001fe20000010000 */
[-C--:B------:R-:W-:Y:S01]  /*fe90*/  FMUL.FTZ R146, R146, R21.reuse ;  /* 0x0000001592927220 */ /* 0x080fe20000410000 */
[-C--:B------:R-:W-:Y:S01]  /*fea0*/  FMUL.FTZ R147, R147, R21.reuse ;  /* 0x0000001593937220 */ /* 0x080fe20000410000 */
[-C--:B------:R-:W-:Y:S01]  /*feb0*/  FMUL.FTZ R150, R150, R21.reuse ;  /* 0x0000001596967220 */ /* 0x080fe20000410000 */
[----:B------:R-:W-:-:S03]  /*fec0*/  FMUL.FTZ R151, R151, R21 ;  /* 0x0000001597977220 */ /* 0x000fc60000410000 */
[----:B------:R-:W0:Y:S01]  /*fed0*/  MUFU.EX2 R175, R175 ;  /* 0x000000af00af7308 */ /* 0x000e220000000800 */
[C---:B---3--:R-:W-:Y:S01]  /*fee0*/  FADD.FTZ R3, R171.reuse, R3 ;  /* 0x00000003ab037221 */ /* 0x048fe20000010000 */
[----:B------:R-:W-:-:S06]  /*fef0*/  F2FP.BF16.F32.PACK_AB R161, R171, R161 ;  /* 0x000000a1aba1723e */ /* 0x000fcc00000010ff */
[----:B------:R-:W3:Y:S01]  /*ff00*/  MUFU.EX2 R165, R178 ;  /* 0x000000b200a57308 */ /* 0x000ee20000000800 */
[----:B--2---:R-:W-:-:S07]  /*ff10*/  FADD.FTZ R3, R174, R3 ;  /* 0x00000003ae037221 */ /* 0x004fce0000010000 */
[----:B------:R-:W2:Y:S01]  /*ff20*/  MUFU.EX2 R179, R179 ;  /* 0x000000b300b37308 */ /* 0x000ea20000000800 */
[C---:B0-----:R-:W-:Y:S01]  /*ff30*/  FADD.FTZ R3, R175.reuse, R3 ;  /* 0x00000003af037221 */ /* 0x041fe20000010000 */
[----:B------:R-:W-:-:S05]  /*ff40*/  F2FP.BF16.F32.PACK_AB R163, R175, R174 ;  /* 0x000000aeafa3723e */ /* 0x000fca00000010ff */
[----:B------:R1:W-:Y:S01]  /*ff50*/  STSM.16.M88.4 [R198], R160 ;  /* 0x000000a0c6007844 */ /* 0x0003e20000000200 */
[----:B------:R-:W0:Y:S01]  /*ff60*/  MUFU.EX2 R182, R182 ;  /* 0x000000b600b67308 */ /* 0x000e220000000800 */
[----:B---3--:R-:W-:-:S07]  /*ff70*/  FADD.FTZ R3, R165, R3 ;  /* 0x00000003a5037221 */ /* 0x008fce0000010000 */
[----:B------:R-:W3:Y:S01]  /*ff80*/  MUFU.EX2 R181, R181 ;  /* 0x000000b500b57308 */ /* 0x000ee20000000800 */
[C---:B--2---:R-:W-:Y:S01]  /*ff90*/  FADD.FTZ R3, R179.reuse, R3 ;  /* 0x00000003b3037221 */ /* 0x044fe20000010000 */
[----:B------:R-:W-:-:S03]  /*ffa0*/  F2FP.BF16.F32.PACK_AB R165, R179, R165 ;  /* 0x000000a5b3a5723e */ /* 0x000fc600000010ff */
[----:B0-----:R-:W-:Y:S01]  /*ffb0*/  FADD.FTZ R3, R182, R3 ;  /* 0x00000003b6037221 */ /* 0x001fe20000010000 */
[----:B---3--:R-:W-:-:S03]  /*ffc0*/  F2FP.BF16.F32.PACK_AB R167, R181, R182 ;  /* 0x000000b6b5a7723e */ /* 0x008fc600000010ff */
[----:B------:R-:W-:Y:S02]  /*ffd0*/  FADD.FTZ R3, R181, R3 ;  /* 0x00000003b5037221 */ /* 0x000fe40000010000 */
[----:B------:R1:W-:Y:S01]  /*ffe0*/  STSM.16.M88.4 [R199], R164 ;  /* 0x000000a4c7007844 */ /* 0x0003e20000000200 */
[----:B------:R-:W-:Y:S05]  /*fff0*/  @!P0 BRA `(.L_x_7974) ;  /* 0x0000000000048947 */ /* 0x000fea0003800000 */
[----:B------:R-:W-:Y:S01]  /*10000*/  BPT.TRAP 0x1 ;  /* 0x000000040000795c */ /* 0x000fe20000300000 */
.L_x_7974:
[----:B------:R0:W2:Y:S01]  /*10010*/  SYNCS.PHASECHK.TRANS64.TRYWAIT P2, [R194+URZ+0x28c50], R20 ;  /* 0x028c5014c20075a7 */ /* 0x0000a2000804017f */
[----:B------:R-:W-:Y:S05]  /*10020*/  @!P0 BRA `(.L_x_7975) ;  /* 0x0000000000048947 */ /* 0x000fea0003800000 */
[----:B------:R-:W-:Y:S01]  /*10030*/  BPT.TRAP 0x1 ;  /* 0x000000040000795c */ /* 0x000fe20000300000 */
.L_x_7975:
[----:B------:R-:W-:Y:S04]  /*10040*/  BSSY B1, `(.L_x_7976) ;  /* 0x0000004000017945 */ /* 0x000fe80003800000 */
[----:B--2---:R-:W-:Y:S05]  /*10050*/  @P2 BRA `(.L_x_7977) ;  /* 0x0000000000082947 */ /* 0x004fea0003800000 */
[----:B------:R-:W2:Y:S02]  /*10060*/  SYNCS.PHASECHK.TRANS64.TRYWAIT P2, [R194+URZ+0x28c50], R20 ;  /* 0x028c5014c20075a7 */ /* 0x000ea4000804017f */
[----:B--2---:R-:W-:Y:S05]  /*10070*/  @!P2 BRA `(.L_x_7978) ;  /* 0x000000fc0084a947 */ /* 0x004fea0003800000 */
.L_x_7977:
[----:B------:R-:W-:Y:S05]  /*10080*/  BSYNC B1 ;  /* 0x0000000000017941 */ /* 0x000fea0003800000 */
.L_x_7976:
        /* <DEDUP_REMOVED lines=47> */
.L_x_7968:
[----:B------:R-:W-:Y:S05]  /*10380*/  BSYNC B0 ;  /* 0x0000000000007941 */ /* 0x000fea0003800000 */
.L_x_7967:
[----:B------:R-:W3:Y:S01]  /*10390*/  SHFL.BFLY PT, R4, R0, 0x2, 0x1f ;  /* 0x0c401f0000047f89 */ /* 0x000ee200000e0000 */
[----:B------:R-:W-:Y:S02]  /*103a0*/  IMAD.MOV.U32 R154, RZ, RZ, -0x800000 ;  /* 0xff800000ff9a7424 */ /* 0x000fe400078e00ff */
[----:B------:R-:W-:Y:S01]  /*103b0*/  VIADD R218, R218, 0x1 ;  /* 0x00000001dada7836 */ /* 0x000fe20000000000 */
[----:B------:R-:W-:Y:S08]  /*103c0*/  BAR.ARV 0x8, 0x100 ;  /* 0x0204000000007b1d */ /* 0x000ff00000002000 */
[----:B------:R-:W-:Y:S01]  /*103d0*/  BAR.SYNC.DEFER_BLOCKING 0xf, 0x100 ;  /* 0x03c4000000007b1d */ /* 0x000fe20000010000 */
[----:B---3--:R-:W-:-:S05]  /*103e0*/  FADD.FTZ R4, R4, R0 ;  /* 0x0000000004047221 */ /* 0x008fca0000010000 */
[----:B------:R-:W3:Y:S02]  /*103f0*/  SHFL.BFLY PT, R0, R4, 0x1, 0x1f ;  /* 0x0c201f0004007f89 */ /* 0x000ee400000e0000 */
[----:B---3--:R-:W-:Y:S01]  /*10400*/  FADD.FTZ R0, R4, R0 ;  /* 0x0000000004007221 */ /* 0x008fe20000010000 */
[----:B------:R-:W-:-:S04]  /*10410*/  IMAD.MOV.U32 R4, RZ, RZ, RZ ;  /* 0x000000ffff047224 */ /* 0x000fc800078e00ff */
[----:B------:R-:W-:-:S13]  /*10420*/  FSETP.NE.FTZ.AND P0, PT, R0, RZ, PT ;  /* 0x000000ff0000720b */ /* 0x000fda0003f15000 */
[----:B------:R-:W3:Y:S01]  /*10430*/  @P0 MUFU.RCP R4, R0 ;  /* 0x0000000000040308 */ /* 0x000ee20000001000 */
[----:B------:R-:W-:-:S07]  /*10440*/  @P0 FMUL.FTZ R5, R13, 0.69314718246459960938 ;  /* 0x3f3172180d050820 */ /* 0x000fce0000410000 */
[----:B------:R-:W4:Y:S01]  /*10450*/  @P0 MUFU.LG2 R0, R0 ;  /* 0x0000000000000308 */ /* 0x000f220000000c00 */
        /* <DEDUP_REMOVED lines=8> */
[----:B----4-:R-:W-:Y:S01]  /*104e0*/  @P0 FMUL.FTZ R0, R0, 0.69314718246459960938 ;  /* 0x3f31721800000820 */ /* 0x010fe20000410000 */
[-C--:B------:R-:W-:Y:S01]  /*104f0*/  FMUL.FTZ R40, R40, R4.reuse ;  /* 0x0000000428287220 */ /* 0x080fe20000410000 */
[-C--:B------:R-:W-:Y:S01]  /*10500*/  FMUL.FTZ R41, R41, R4.reuse ;  /* 0x0000000429297220 */ /* 0x080fe20000410000 */
[----:B------:R-:W-:Y:S01]  /*10510*/  FMUL.FTZ R44, R44, R4 ;  /* 0x000000042c2c7220 */ /* 0x000fe20000410000 */
[----:B------:R-:W-:Y:S01]  /*10520*/  @P0 FFMA.FTZ R154, R5, R14, R0 ;  /* 0x0000000e059a0223 */ /* 0x000fe20000010000 */
        /* <DEDUP_REMOVED lines=57> */
[----:B------:R-:W-:Y:S01]  /*108c0*/  FMUL.FTZ R149, R149, R4 ;  /* 0x0000000495957220 */ /* 0x000fe20000410000 */
        /* <DEDUP_REMOVED lines=11> */
[----:B------:R-:W-:Y:S01]  /*10980*/  FMUL.FTZ R39, R39, R0 ;  /* 0x0000000027277220 */ /* 0x000fe20000410000 */
[----:B----4-:R-:W-:Y:S01]  /*10990*/  @P0 FMUL.FTZ R5, R3, 0.69314718246459960938 ;  /* 0x3f31721803050820 */ /* 0x010fe20000410000 */
        /* <DEDUP_REMOVED lines=70> */
.L_x_7895:
[----:B------:R-:W-:Y:S05]  /*10e00*/  BSYNC B7 ;  /* 0x0000000000077941 */ /* 0x000fea0003800000 */
.L_x_7891:
[----:B------:R-:W3:Y:S08]  /*10e10*/  S2UR UR5, SR_CgaCtaId ;  /* 0x00000000000579c3 */ /* 0x000ef00000008800 */
[----:B------:R-:W-:Y:S06]  /*10e20*/  BAR.SYNC.DEFER_BLOCKING 0x5, 0x180 ;  /* 0x0146000000007b1d */ /* 0x000fec0000010000 */
[----:B------:R-:W-:Y:S01]  /*10e30*/  UMOV UR4, 0x400 ;  /* 0x0000040000047882 */ /* 0x000fe20000000000 */
[----:B------:R-:W-:Y:S01]  /*10e40*/  BSSY B0, `(.L_x_7980) ;  /* 0x0000499000007945 */ /* 0x000fe20003800000 */
[----:B---3--:R-:W-:-:S06]  /*10e50*/  ULEA UR4, UR5, UR4, 0x18 ;  /* 0x0000000405047291 */ /* 0x008fcc000f8ec03f */
[----:B------:R-:W-:-:S05]  /*10e60*/  IMAD.U32 R2, RZ, RZ, UR4 ;  /* 0x00000004ff027e24 */ /* 0x000fca000f8e00ff */
[----:B0-----:R0:W3:Y:S01]  /*10e70*/  LDS.128 R4, [R2+0x28cd0] ;  /* 0x028cd00002047984 */ /* 0x0010e20000000c00 */
        /* <DEDUP_REMOVED lines=15> */
[----:B----45:R-:W-:-:S04]  /*10f70*/  IMAD.WIDE R152, R8, 0x2, R20 ;  /* 0x0000000208987825 */ /* 0x030fc800078e0214 */
        /* <DEDUP_REMOVED lines=158> */
[----:B---3--:R-:W-:Y:S02]  /*11960*/  MOV R4, R8 ;  /* 0x0000000800047202 */ /* 0x008fe40000000f00 */
[----:B------:R-:W-:Y:S01]  /*11970*/  F2FP.BF16.F32.PACK_AB R8, R137, R136 ;  /* 0x000000888908723e */ /* 0x000fe200000010ff */
[----:B------:R-:W-:Y:S01]  /*11980*/  IMAD.X R153, RZ, RZ, R153, P0 ;  /* 0x000000ffff997224 */ /* 0x000fe200000e0699 */
[----:B------:R-:W-:-:S02]  /*11990*/  F2FP.BF16.F32.PACK_AB R9, R139, R138 ;  /* 0x0000008a8b09723e */ /* 0x000fc400000010ff */
[----:B------:R-:W-:Y:S02]  /*119a0*/  F2FP.BF16.F32.PACK_AB R15, R151, R150 ;  /* 0x00000096970f723e */ /* 0x000fe400000010ff */
[----:B------:R-:W-:Y:S01]  /*119b0*/  ISETP.NE.U32.AND P1, PT, RZ, UR6, PT ;  /* 0x00000006ff007c0c */ /* 0x000fe2000bf25070 */
[----:B------:R1:W-:Y:S03]  /*119c0*/  STSM.16.M88.4 [R4], R8 ;  /* 0x0000000804007844 */ /* 0x0003e60000000200 */
[----:B------:R-:W-:Y:S02]  /*119d0*/  ISETP.NE.AND.EX P1, PT, RZ, UR7, PT, P1 ;  /* 0x00000007ff007c0c */ /* 0x000fe4000bf25310 */
[----:B-1----:R-:W-:Y:S02]  /*119e0*/  LOP3.LUT R4, R0, 0x380, RZ, 0xc0, !PT ;  /* 0x0000038000047812 */ /* 0x002fe400078ec0ff */
[----:B------:R-:W-:-:S02]  /*119f0*/  IADD3 R8, P0, R208, UR6, RZ ;  /* 0x00000006d0087c10 */ /* 0x000fc4000ff1e0ff */
[----:B------:R-:W-:Y:S02]  /*11a00*/  SHF.R.U64 R4, R4, 0x3, RZ ;  /* 0x0000000304047819 */ /* 0x000fe400000012ff */
[----:B------:R-:W-:Y:S02]  /*11a10*/  IADD3.X R9, R209, UR7, RZ, P0, !PT ;  /* 0x00000007d1097c10 */ /* 0x000fe400087fe4ff */
[----:B------:R-:W-:Y:S01]  /*11a20*/  LOP3.LUT R152, R4, R0, RZ, 0x3c, !PT ;  /* 0x0000000004987212 */ /* 0x000fe200078e3cff */
[----:B------:R-:W-:-:S03]  /*11a30*/  IMAD.MOV.U32 R0, RZ, RZ, RZ ;  /* 0x000000ffff007224 */ /* 0x000fc600078e00ff */
[----:B------:R-:W-:Y:S02]  /*11a40*/  MOV R152, R152 ;  /* 0x0000009800987202 */ /* 0x000fe40000000f00 */
[----:B------:R-:W-:-:S03]  /*11a50*/  ISETP.NE.U32.AND P0, PT, RZ, UR4, PT ;  /* 0x00000004ff007c0c */ /* 0x000fc6000bf05070 */
[----:B------:R1:W-:Y:S01]  /*11a60*/  STSM.16.M88.4 [R152], R12 ;  /* 0x0000000c98007844 */ /* 0x0003e20000000200 */
[----:B------:R-:W-:Y:S01]  /*11a70*/  BAR.SYNC.DEFER_BLOCKING 0x1, 0x100 ;  /* 0x0044000000007b1d */ /* 0x000fe20000010000 */
[----:B------:R-:W-:-:S13]  /*11a80*/  ISETP.NE.AND.EX P0, PT, RZ, UR5, PT, P0 ;  /* 0x00000005ff007c0c */ /* 0x000fda000bf05300 */
[----:B------:R-:W-:Y:S01]  /*11a90*/  @P0 IADD3 R208, P2, R208, UR4, RZ ;  /* 0x00000004d0d00c10 */ /* 0x000fe2000ff5e0ff */
        /* <DEDUP_REMOVED lines=10> */
.L_x_7982:
[----:B-1----:R-:W3:Y:S01]  /*11b40*/  LDL R8, [R1+0x44] ;  /* 0x0000440001087983 */ /* 0x002ee20000100800 */
[----:B------:R-:W-:Y:S01]  /*11b50*/  ISETP.NE.AND P1, PT, R206, RZ, PT ;  /* 0x000000ffce00720c */ /* 0x000fe20003f25270 */
[----:B------:R-:W-:-:S03]  /*11b60*/  ULDC UR4, c[0x0][0xad4] ;  /* 0x0002b50000047ab9 */ /* 0x000fc60000000800 */
[----:B------:R-:W-:Y:S01]  /*11b70*/  SEL R206, R206, UR4, P1 ;  /* 0x00000004cece7c07 */ /* 0x000fe20008800000 */
[----:B---3--:R-:W1:Y:S02]  /*11b80*/  SHFL.IDX PT, R8, R8, RZ, 0x1f ;  /* 0x00001fff08087589 */ /* 0x008e6400000e0000 */
[----:B-1----:R-:W-:Y:S02]  /*11b90*/  ISETP.NE.AND P0, PT, R8, RZ, PT ;  /* 0x000000ff0800720c */ /* 0x002fe40003f05270 */
[----:B-----5:R-:W-:-:S11]  /*11ba0*/  SHF.R.S32.HI R8, RZ, 0x1f, R0 ;  /* 0x0000001fff087819 */ /* 0x020fd60000011400 */
[----:B------:R-:W-:Y:S05]  /*11bb0*/  @P0 BRA `(.L_x_7983) ;  /* 0x0000000000f80947 */ /* 0x000fea0003800000 */
[----:B------:R-:W3:Y:S01]  /*11bc0*/  LDL.LU R14, [R1+0x40] ;  /* 0x00004000010e7983 */ /* 0x000ee20000300800 */
[----:B------:R-:W-:Y:S01]  /*11bd0*/  IMAD.MOV.U32 R9, RZ, RZ, 0x9b8 ;  /* 0x000009b8ff097424 */ /* 0x000fe200078e00ff */
[----:B------:R-:W-:Y:S01]  /*11be0*/  ISETP.GT.AND P1, PT, R206, 0x1, PT ;  /* 0x00000001ce00780c */ /* 0x000fe20003f24270 */
[----:B------:R-:W1:Y:S01]  /*11bf0*/  LDC R156, c[0x0][0xbe8] ;  /* 0x0002fa00ff9c7b82 */ /* 0x000e620000000800 */
[----:B------:R-:W4:Y:S01]  /*11c00*/  LDL R157, [R1+0x68] ;  /* 0x00006800019d7983 */ /* 0x000f220000100800 */
[----:B------:R-:W-:Y:S02]  /*11c10*/  ISETP.NE.U32.AND P0, PT, RZ, UR6, PT ;  /* 0x00000006ff007c0c */ /* 0x000fe4000bf05070 */
[----:B------:R-:W-:Y:S02]  /*11c20*/  SEL R9, R9, 0x978, P1 ;  /* 0x0000097809097807 */ /* 0x000fe40000800000 */
[----:B------:R-:W-:Y:S02]  /*11c30*/  ISETP.NE.AND.EX P0, PT, RZ, UR7, PT, P0 ;  /* 0x00000007ff007c0c */ /* 0x000fe4000bf05300 */
[----:B------:R-:W5:Y:S02]  /*11c40*/  LDC.64 R12, c[0x0][R9+0x220] ;  /* 0x00008800090c7b82 */ /* 0x000f640000000a00 */
[----:B------:R-:W-:-:S06]  /*11c50*/  SEL R15, R207, RZ, !P0 ;  /* 0x000000ffcf0f7207 */ /* 0x000fcc0004000000 */
[----:B------:R-:W0:Y:S01]  /*11c60*/  LDC.64 R10, c[0x0][R9+0x218] ;  /* 0x00008600090a7b82 */ /* 0x000e220000000a00 */
[----:B------:R-:W-:Y:S02]  /*11c70*/  IMAD.IADD R153, R204, 0x1, R195 ;  /* 0x00000001cc997824 */ /* 0x000fe400078e02c3 */
[----:B-----5:R-:W-:Y:S01]  /*11c80*/  IMAD R13, R13, R15, RZ ;  /* 0x0000000f0d0d7224 */ /* 0x020fe200078e02ff */
[----:B------:R-:W-:Y:S02]  /*11c90*/  SEL R155, R219, RZ, P1 ;  /* 0x000000ffdb9b7207 */ /* 0x000fe40000800000 */
[----:B---3--:R-:W-:Y:S02]  /*11ca0*/  SEL R14, R14, RZ, !P0 ;  /* 0x000000ff0e0e7207 */ /* 0x008fe40004000000 */
[----:B-1----:R-:W-:-:S03]  /*11cb0*/  ISETP.NE.AND P0, PT, R156, 0x1, PT ;  /* 0x000000019c00780c */ /* 0x002fc60003f05270 */
        /* <DEDUP_REMOVED lines=31> */
[----:B------:R-:W-:Y:S01]  /*11eb0*/  IMAD.IADD R14, R189, 0x1, R195 ;  /* 0x00000001bd0e7824 */ /* 0x000fe200078e02c3 */
[----:B0-----:R-:W-:Y:S01]  /*11ec0*/  LEA R13, P0, R12, R10, 0x2 ;  /* 0x0000000a0c0d7211 */ /* 0x001fe200078010ff */
[----:B----4-:R-:W-:-:S03]  /*11ed0*/  IMAD.MOV R10, RZ, RZ, -R157 ;  /* 0x000000ffff0a7224 */ /* 0x010fc600078e0a9d */
[----:B-1----:R-:W-:Y:S02]  /*11ee0*/  LEA.HI.X R9, R12, R11, R9, 0x2, P0 ;  /* 0x0000000b0c097211 */ /* 0x002fe400000f1409 */
[----:B------:R-:W-:Y:S01]  /*11ef0*/  ISETP.NE.AND P0, PT, R203, R10, PT ;  /* 0x0000000acb00720c */ /* 0x000fe20003f05270 */
[----:B------:R-:W-:Y:S04]  /*11f00*/  SHFL.IDX PT, R12, R13, 0x1, 0x1c1f ;  /* 0x003c1f000d0c7f89 */ /* 0x000fe800000e0000 */
[----:B------:R-:W-:Y:S04]  /*11f10*/  SHFL.IDX PT, R10, R13, RZ, 0x1c1f ;  /* 0x001c1fff0d0a7589 */ /* 0x000fe800000e0000 */
        /* <DEDUP_REMOVED lines=8> */
.L_x_7983:
[----:B------:R-:W-:Y:S02]  /*11fa0*/  ISETP.GT.AND P1, PT, R206, 0x1, PT ;  /* 0x00000001ce00780c */ /* 0x000fe40003f24270 */
[----:B------:R-:W-:-:S04]  /*11fb0*/  ISETP.NE.U32.AND P0, PT, RZ, UR6, PT ;  /* 0x00000006ff007c0c */ /* 0x000fc8000bf05070 */
[----:B------:R-:W-:-:S04]  /*11fc0*/  ISETP.NE.AND.EX P0, PT, RZ, UR7, PT, P0 ;  /* 0x00000007ff007c0c */ /* 0x000fc8000bf05300 */
[----:B------:R-:W-:-:S03]  /*11fd0*/  SEL R207, R207, RZ, !P0 ;  /* 0x000000ffcfcf7207 */ /* 0x000fc60004000000 */
[----:B------:R-:W-:Y:S06]  /*11fe0*/  @P1 BRA `(.L_x_7984) ;  /* 0x0000001000381947 */ /* 0x000fec0003800000 */
[----:B-1----:R-:W1:Y:S01]  /*11ff0*/  S2R R11, SR_TID.X ;  /* 0x00000000000b7919 */ /* 0x002e620000002100 */
[----:B------:R-:W3:Y:S01]  /*12000*/  LDC R87, c[0x0][0xbe8] ;  /* 0x0002fa00ff577b82 */ /* 0x000ee20000000800 */
[----:B------:R-:W-:Y:S01]  /*12010*/  ULDC.64 UR4, c[0x0][0xaa0] ;  /* 0x0002a80000047ab9 */ /* 0x000fe20000000a00 */
[----:B-1----:R-:W-:-:S05]  /*12020*/  VIADD R11, R11, 0xffffff80 ;  /* 0xffffff800b0b7836 */ /* 0x002fca0000000000 */
[----:B------:R-:W-:-:S04]  /*12030*/  SHF.R.S32.HI R84, RZ, 0x1f, R11 ;  /* 0x0000001fff547819 */ /* 0x000fc8000001140b */
[----:B------:R-:W-:-:S04]  /*12040*/  LEA.HI R84, R84, R11, RZ, 0x3 ;  /* 0x0000000b54547211 */ /* 0x000fc800078f18ff */
[----:B------:R-:W-:-:S05]  /*12050*/  SHF.R.S32.HI R10, RZ, 0x3, R84 ;  /* 0x00000003ff0a7819 */ /* 0x000fca0000011454 */
[----:B------:R-:W-:-:S04]  /*12060*/  IMAD R3, R10, 0x40, R188 ;  /* 0x000000400a037824 */ /* 0x000fc800078e02bc */
        /* <DEDUP_REMOVED lines=11> */
[C---:B------:R-:W-:Y:S01]  /*12120*/  IADD3 R45, P1, R20.reuse, 0x6000, RZ ;  /* 0x00006000142d7810 */ /* 0x040fe20007f3e0ff */
[----:B------:R-:W5:Y:S01]  /*12130*/  LD.E.128 R24, desc[UR42][R24.64] ;  /* 0x0000002a18187980 */ /* 0x000f62000c101d00 */
        /* <DEDUP_REMOVED lines=17> */
[----:B------:R-:W-:Y:S02]  /*12250*/  IADD3 R14, P3, R20, 0xf000, RZ ;  /* 0x0000f000140e7810 */ /* 0x000fe40007f7e0ff */
        /* <DEDUP_REMOVED lines=12> */
[C---:B------:R-:W-:Y:S01]  /*12320*/  IADD3 R57, P4, R20.reuse, 0x9000, RZ ;  /* 0x0000900014397810 */ /* 0x040fe20007f9e0ff */
[----:B------:R-:W-:Y:S01]  /*12330*/  IMAD.X R81, RZ, RZ, R21, P3 ;  /* 0x000000ffff517224 */ /* 0x000fe200018e0615 */
        /* <DEDUP_REMOVED lines=10> */
[----:B------:R-:W5:Y:S01]  /*123e0*/  LD.E.128 R40, desc[UR42][R40.64] ;  /* 0x0000002a28287980 */ /* 0x000f62000c101d00 */
[----:B------:R-:W-:-:S02]  /*123f0*/  LOP3.LUT R60, R61, 0x380, RZ, 0xc0, !PT ;  /* 0x000003803d3c7812 */ /* 0x000fc400078ec0ff */
[----:B------:R-:W-:Y:S01]  /*12400*/  LOP3.LUT R64, R65, 0x380, RZ, 0xc0, !PT ;  /* 0x0000038041407812 */ /* 0x000fe200078ec0ff */
[----:B------:R-:W5:Y:S01]  /*12410*/  LD.E.128 R44, desc[UR42][R44.64] ;  /* 0x0000002a2c2c7980 */ /* 0x000f62000c101d00 */
[----:B------:R-:W-:Y:S02]  /*12420*/  LOP3.LUT R68, R69, 0x380, RZ, 0xc0, !PT ;  /* 0x0000038045447812 */ /* 0x000fe400078ec0ff */
[----:B------:R-:W-:Y:S01]  /*12430*/  LOP3.LUT R72, R73, 0x380, RZ, 0xc0, !PT ;  /* 0x0000038049487812 */ /* 0x000fe200078ec0ff */
[----:B------:R-:W5:Y:S01]  /*12440*/  LD.E.128 R48, desc[UR42][R48.64] ;  /* 0x0000002a30307980 */ /* 0x000f62000c101d00 */
[----:B------:R-:W-:Y:S02]  /*12450*/  LOP3.LUT R76, R77, 0x380, RZ, 0xc0, !PT ;  /* 0x000003804d4c7812 */ /* 0x000fe400078ec0ff */
[----:B------:R-:W-:Y:S01]  /*12460*/  LOP3.LUT R13, R20, 0x380, RZ, 0xc0, !PT ;  /* 0x00000380140d7812 */ /* 0x000fe200078ec0ff */
[----:B------:R-:W5:Y:S01]  /*12470*/  LD.E.128 R52, desc[UR42][R52.64] ;  /* 0x0000002a34347980 */ /* 0x000f62000c101d00 */
[----:B------:R-:W-:-:S02]  /*12480*/  SHF.R.U64 R3, R3, 0x3, RZ ;  /* 0x0000000303037819 */ /* 0x000fc400000012ff */
        /* <DEDUP_REMOVED lines=23> */
[----:B---3--:R-:W-:Y:S01]  /*12600*/  ISETP.NE.AND P3, PT, R87, 0x1, PT ;  /* 0x000000015700780c */ /* 0x008fe20003f65270 */
[----:B------:R-:W-:Y:S01]  /*12610*/  IMAD R21, R0, UR5, R3 ;  /* 0x0000000500157c24 */ /* 0x000fe2000f8e0203 */
[----:B------:R-:W-:Y:S01]  /*12620*/  LOP3.LUT R84, R84, 0xfffffff8, RZ, 0xc0, !PT ;  /* 0xfffffff854547812 */ /* 0x000fe200078ec0ff */
[----:B------:R-:W1:Y:S01]  /*12630*/  LDC R3, c[0x0][0xac8] ;  /* 0x0002b200ff037b82 */ /* 0x000e620000000800 */
[----:B------:R-:W-:Y:S01]  /*12640*/  IMAD.WIDE.U32 R8, R0, UR4, RZ ;  /* 0x0000000400087c25 */ /* 0x000fe2000f8e00ff */
[----:B------:R-:W-:Y:S01]  /*12650*/  ULDC.64 UR4, c[0x0][0xae8] ;  /* 0x0002ba0000047ab9 */ /* 0x000fe20000000a00 */
[----:B------:R-:W5:Y:S02]  /*12660*/  LD.E.128 R12, desc[UR42][R12.64] ;  /* 0x0000002a0c0c7980 */ /* 0x000f64000c101d00 */
[----:B------:R-:W-:-:S02]  /*12670*/  IMAD.IADD R9, R9, 0x1, R21 ;  /* 0x0000000109097824 */ /* 0x000fc400078e0215 */
[----:B------:R-:W5:Y:S03]  /*12680*/  LD.E.128 R56, desc[UR42][R56.64] ;  /* 0x0000002a38387980 */ /* 0x000f66000c101d00 */
[----:B------:R-:W3:Y:S01]  /*12690*/  @P3 LDC R89, c[0x0][0xbec] ;  /* 0x0002fb00ff593b82 */ /* 0x000ee20000000800 */
[----:B------:R-:W-:Y:S01]  /*126a0*/  IMAD.WIDE.U32 R8, R205, UR4, R8 ;  /* 0x00000004cd087c25 */ /* 0x000fe2000f8e0008 */
[----:B------:R-:W5:Y:S03]  /*126b0*/  LD.E.128 R60, desc[UR42][R60.64] ;  /* 0x0000002a3c3c7980 */ /* 0x000f66000c101d00 */
[----:B------:R-:W-:Y:S01]  /*126c0*/  IMAD.IADD R21, R11, 0x1, -R84 ;  /* 0x000000010b157824 */ /* 0x000fe200078e0a54 */
[----:B------:R-:W5:Y:S02]  /*126d0*/  LD.E.128 R64, desc[UR42][R64.64] ;  /* 0x0000002a40407980 */ /* 0x000f64000c101d00 */
[----:B------:R-:W4:Y:S01]  /*126e0*/  @P3 LDC R91, c[0x0][0xbf0] ;  /* 0x0002fc00ff5b3b82 */ /* 0x000f220000000800 */
[----:B------:R-:W-:Y:S01]  /*126f0*/  SHF.R.S32.HI R11, RZ, 0x1f, R207 ;  /* 0x0000001fff0b7819 */ /* 0x000fe200000114cf */
[----:B------:R-:W-:Y:S01]  /*12700*/  IMAD R9, R205, UR5, R9 ;  /* 0x00000005cd097c24 */ /* 0x000fe2000f8e0209 */
[----:B------:R-:W-:Y:S01]  /*12710*/  ULDC.64 UR4, c[0x0][0xaf0] ;  /* 0x0002bc0000047ab9 */ /* 0x000fe20000000a00 */
[----:B------:R-:W-:Y:S01]  /*12720*/  IMAD R20, R21, 0x20, R10 ;  /* 0x0000002015147824 */ /* 0x000fe200078e020a */
[----:B------:R-:W5:Y:S01]  /*12730*/  LD.E.128 R68, desc[UR42][R68.64] ;  /* 0x0000002a44447980 */ /* 0x000f62000c101d00 */
[----:B------:R-:W-:Y:S01]  /*12740*/  IMAD.IADD R0, R10, 0x1, R195 ;  /* 0x000000010a007824 */ /* 0x000fe200078e02c3 */
[-C--:B-1----:R-:W-:Y:S01]  /*12750*/  ISETP.GE.AND P1, PT, R214, R3.reuse, PT ;  /* 0x00000003d600720c */ /* 0x082fe20003f26270 */
[----:B------:R-:W-:Y:S01]  /*12760*/  IMAD R10, R11, UR4, RZ ;  /* 0x000000040b0a7c24 */ /* 0x000fe2000f8e02ff */
[----:B------:R-:W5:Y:S03]  /*12770*/  LD.E.128 R72, desc[UR42][R72.64] ;  /* 0x0000002a48487980 */ /* 0x000f66000c101d00 */
[----:B------:R-:W-:Y:S01]  /*12780*/  IMAD R85, R207, UR5, R10 ;  /* 0x00000005cf557c24 */ /* 0x000fe2000f8e020a */
[----:B------:R-:W-:Y:S01]  /*12790*/  SEL R10, RZ, 0xffffffff, P1 ;  /* 0xffffffffff0a7807 */ /* 0x000fe20000800000 */
[----:B------:R-:W-:Y:S01]  /*127a0*/  IMAD.IADD R84, R195, 0x1, R20 ;  /* 0x00000001c3547824 */ /* 0x000fe200078e0214 */
[----:B------:R-:W-:Y:S01]  /*127b0*/  ISETP.GE.AND P0, PT, R213, R3, PT ;  /* 0x00000003d500720c */ /* 0x000fe20003f06270 */
[----:B------:R-:W5:Y:S02]  /*127c0*/  LD.E.128 R76, desc[UR42][R76.64] ;  /* 0x0000002a4c4c7980 */ /* 0x000f64000c101d00 */
[----:B------:R-:W-:Y:S01]  /*127d0*/  IMAD.SHL.U32 R93, R10, 0x2, RZ ;  /* 0x000000020a5d7824 */ /* 0x000fe200078e00ff */
[----:B------:R-:W-:Y:S01]  /*127e0*/  SEL R21, RZ, 0xffffffff, P0 ;  /* 0xffffffffff157807 */ /* 0x000fe20000000000 */
[----:B---3--:R-:W-:Y:S01]  /*127f0*/  @P3 IMAD.HI.U32 R10, R84, R89, RZ ;  /* 0x00000059540a3227 */ /* 0x008fe200078e00ff */
[-C--:B------:R-:W-:Y:S01]  /*12800*/  ISETP.GE.AND P2, PT, R188, R3.reuse, PT ;  /* 0x00000003bc00720c */ /* 0x080fe20003f46270 */
[----:B------:R-:W5:Y:S01]  /*12810*/  LD.E.128 R80, desc[UR42][R80.64] ;  /* 0x0000002a50507980 */ /* 0x000f62000c101d00 */
[----:B------:R-:W-:Y:S01]  /*12820*/  ISETP.GE.AND P0, PT, R212, R3, PT ;  /* 0x00000003d400720c */ /* 0x000fe20003f06270 */
[----:B------:R-:W-:Y:S01]  /*12830*/  IMAD.MOV.U32 R11, RZ, RZ, R84 ;  /* 0x000000ffff0b7224 */ /* 0x000fe200078e0054 */
[----:B----4-:R-:W-:Y:S01]  /*12840*/  @P3 SHF.R.U32.HI R11, RZ, R91, R10 ;  /* 0x0000005bff0b3219 */ /* 0x010fe2000001160a */
[----:B------:R-:W-:Y:S01]  /*12850*/  IMAD.WIDE.U32 R8, R207, UR4, R8 ;  /* 0x00000004cf087c25 */ /* 0x000fe2000f8e0008 */
[----:B------:R-:W-:Y:S01]  /*12860*/  SEL R20, RZ, 0x1, P2 ;  /* 0x00000001ff147807 */ /* 0x000fe20001000000 */
[----:B------:R-:W-:Y:S01]  /*12870*/  ULDC.64 UR4, c[0x0][0xae0] ;  /* 0x0002b80000047ab9 */ /* 0x000fe20000000a00 */
[----:B------:R-:W-:Y:S01]  /*12880*/  SEL R10, RZ, 0xffffffff, P0 ;  /* 0xffffffffff0a7807 */ /* 0x000fe20000000000 */
[----:B------:R-:W-:Y:S01]  /*12890*/  IMAD.SHL.U32 R21, R21, 0x4, RZ ;  /* 0x0000000415157824 */ /* 0x000fe200078e00ff */
[----:B------:R-:W-:Y:S01]  /*128a0*/  LOP3.LUT R20, R93, 0x2, R20, 0xe2, !PT ;  /* 0x000000025d147812 */ /* 0x000fe200078ee214 */
[----:B------:R-:W-:Y:S01]  /*128b0*/  IMAD.IADD R9, R9, 0x1, R85 ;  /* 0x0000000109097824 */ /* 0x000fe200078e0255 */
[----:B------:R-:W-:Y:S01]  /*128c0*/  ISETP.GE.AND P0, PT, R211, R3, PT ;  /* 0x00000003d300720c */ /* 0x000fe20003f06270 */
[----:B------:R-:W-:Y:S01]  /*128d0*/  IMAD.SHL.U32 R85, R10, 0x8, RZ ;  /* 0x000000080a557824 */ /* 0x000fe200078e00ff */
[--C-:B------:R-:W-:Y:S01]  /*128e0*/  SHF.R.S32.HI R10, RZ, 0x1f, R11.reuse ;  /* 0x0000001fff0a7819 */ /* 0x100fe2000001140b */
[----:B------:R-:W-:Y:S01]  /*128f0*/  IMAD R89, R4, R87, RZ ;  /* 0x0000005704597224 */ /* 0x000fe200078e02ff */
[----:B------:R-:W-:Y:S01]  /*12900*/  LOP3.LUT R20, R21, 0x4, R20, 0xe2, !PT ;  /* 0x0000000415147812 */ /* 0x000fe200078ee214 */
[----:B------:R-:W-:Y:S01]  /*12910*/  IMAD.MOV R21, RZ, RZ, -R11 ;  /* 0x000000ffff157224 */ /* 0x000fe200078e0a0b */
[----:B------:R-:W-:Y:S01]  /*12920*/  SEL R4, RZ, 0xffffffff, P0 ;  /* 0xffffffffff047807 */ /* 0x000fe20000000000 */
[----:B------:R-:W-:Y:S01]  /*12930*/  IMAD R10, R10, UR4, RZ ;  /* 0x000000040a0a7c24 */ /* 0x000fe2000f8e02ff */
[----:B------:R-:W-:Y:S01]  /*12940*/  ISETP.GE.AND P0, PT, R210, R3, PT ;  /* 0x00000003d200720c */ /* 0x000fe20003f06270 */
[----:B------:R-:W-:Y:S01]  /*12950*/  IMAD R21, R87, R21, R84 ;  /* 0x0000001557157224 */ /* 0x000fe200078e0254 */
[----:B------:R-:W-:Y:S01]  /*12960*/  LOP3.LUT R20, R85, 0x8, R20, 0xe2, !PT ;  /* 0x0000000855147812 */ /* 0x000fe200078ee214 */
[----:B------:R-:W-:Y:S01]  /*12970*/  IMAD.SHL.U32 R85, R4, 0x10, RZ ;  /* 0x0000001004557824 */ /* 0x000fe200078e00ff */
[----:B------:R-:W-:Y:S01]  /*12980*/  SEL R4, RZ, 0xffffffff, P0 ;  /* 0xffffffffff047807 */ /* 0x000fe20000000000 */
[C---:B------:R-:W-:Y:S01]  /*12990*/  IMAD.WIDE.U32 R8, R11.reuse, UR4, R8 ;  /* 0x000000040b087c25 */ /* 0x040fe2000f8e0008 */
[----:B------:R-:W-:Y:S01]  /*129a0*/  @!PT LDS RZ, [RZ] ;  /* 0x00000000fffff984 */ /* 0x000fe20000000800 */
[----:B------:R-:W-:Y:S01]  /*129b0*/  @!PT LDS RZ, [RZ] ;  /* 0x00000000fffff984 */ /* 0x000fe20000000800 */
[----:B------:R-:W-:Y:S01]  /*129c0*/  @!PT LDS RZ, [RZ] ;  /* 0x00000000fffff984 */ /* 0x000fe20000000800 */
[----:B------:R-:W-:Y:S01]  /*129d0*/  @!PT LDS RZ, [RZ] ;  /* 0x00000000fffff984 */ /* 0x000fe20000000800 */
[----:B------:R1:W-:Y:S06]  /*129e0*/  MEMBAR.ALL.CTA ;  /* 0x0000000000007992 */ /* 0x0003ec0000008000 */
[----:B-1----:R-:W1:Y:S01]  /*129f0*/  FENCE.VIEW.ASYNC.S ;  /* 0x00000000000073c6 */ /* 0x002e620000000000 */
[----:B------:R-:W-:Y:S01]  /*12a00*/  IMAD R11, R11, UR5, R10 ;  /* 0x000000050b0b7c24 */ /* 0x000fe2000f8e020a */
[----:B------:R-:W-:Y:S01]  /*12a10*/  SHF.R.S32.HI R10, RZ, 0x1f, R21 ;  /* 0x0000001fff0a7819 */ /* 0x000fe20000011415 */
[----:B------:R-:W-:Y:S01]  /*12a20*/  VIADD R93, R188, 0x180 ;  /* 0x00000180bc5d7836 */ /* 0x000fe20000000000 */
[----:B------:R-:W-:Y:S01]  /*12a30*/  LOP3.LUT R20, R85, 0x10, R20, 0xe2, !PT ;  /* 0x0000001055147812 */ /* 0x000fe200078ee214 */
[----:B------:R-:W-:Y:S01]  /*12a40*/  IMAD.IADD R9, R9, 0x1, R11 ;  /* 0x0000000109097824 */ /* 0x000fe200078e020b */
[----:B------:R-:W-:Y:S01]  /*12a50*/  ULDC.64 UR4, c[0x0][0xad8] ;  /* 0x0002b60000047ab9 */ /* 0x000fe20000000a00 */
[----:B------:R-:W-:Y:S01]  /*12a60*/  IMAD.SHL.U32 R11, R4, 0x20, RZ ;  /* 0x00000020040b7824 */ /* 0x000fe200078e00ff */
[----:B------:R-:W-:Y:S01]  /*12a70*/  ISETP.GE.AND P0, PT, R93, R3, PT ;  /* 0x000000035d00720c */ /* 0x000fe20003f06270 */
[----:B------:R-:W-:-:S02]  /*12a80*/  IMAD R10, R10, UR4, RZ ;  /* 0x000000040a0a7c24 */ /* 0x000fc4000f8e02ff */
[----:B------:R-:W-:Y:S01]  /*12a90*/  VIADD R91, R188, 0x1c0 ;  /* 0x000001c0bc5b7836 */ /* 0x000fe20000000000 */
        /* <DEDUP_REMOVED lines=14> */
[----:B-1----:R1:W-:Y:S01]  /*12b80*/  SYNCS.ARRIVE.TRANS64.RED.A1T0 RZ, [R4+URZ], RZ ;  /* 0x000000ff04ff79a7 */ /* 0x0023e2000810043f */
[----:B------:R3:W4:Y:S01]  /*12b90*/  SHFL.IDX PT, R8, R87, RZ, 0x181f ;  /* 0x00181fff57087589 */ /* 0x00072200000e0000 */
[----:B------:R-:W-:Y:S01]  /*12ba0*/  BSSY B1, `(.L_x_7985) ;  /* 0x000002a000017945 */ /* 0x000fe20003800000 */
[----:B------:R-:W-:Y:S02]  /*12bb0*/  SHF.R.S32.HI R152, RZ, 0x1f, R210 ;  /* 0x0000001fff987819 */ /* 0x000fe400000114d2 */
[----:B-1----:R-:W-:-:S02]  /*12bc0*/  LOP3.LUT R4, R86, R9, RZ, 0xfc, !PT ;  /* 0x0000000956047212 */ /* 0x002fc400078efcff */
[----:B------:R3:W1:Y:S01]  /*12bd0*/  SHFL.IDX PT, R9, R88, RZ, 0x181f ;  /* 0x00181fff58097589 */ /* 0x00066200000e0000 */
        /* <DEDUP_REMOVED lines=25> */
[CC--:B---3--:R-:W-:Y:S02]  /*12d70*/  @!P0 LEA R10, P5, R212.reuse, R8.reuse, 0x1 ;  /* 0x00000008d40a8211 */ /* 0x0c8fe400078a08ff */
        /* <DEDUP_REMOVED lines=12> */
.L_x_7986:
[----:B------:R-:W-:Y:S05]  /*12e40*/  BSYNC B1 ;  /* 0x0000000000017941 */ /* 0x000fea0003800000 */
.L_x_7985:
[----:B------:R-:W-:Y:S01]  /*12e50*/  VIADD R0, R0, 0x20 ;  /* 0x0000002000007836 */ /* 0x000fe20000000000 */
[----:B-1--4-:R1:W3:Y:S04]  /*12e60*/  SHFL.IDX PT, R9, R88, 0x1, 0x181f ;  /* 0x00381f0058097f89 */ /* 0x0122e800000e0000 */
[----:B------:R-:W-:Y:S01]  /*12e70*/  ISETP.GE.AND P0, PT, R0, R89, PT ;  /* 0x000000590000720c */ /* 0x000fe20003f06270 */
[----:B------:R1:W4:-:S12]  /*12e80*/  SHFL.IDX PT, R8, R87, 0x1, 0x181f ;  /* 0x00381f0057087f89 */ /* 0x00031800000e0000 */
[----:B-1----:R-:W-:Y:S05]  /*12e90*/  @P0 BRA `(.L_x_7987) ;  /* 0x00000028004c0947 */ /* 0x002fea0003800000 */
[-C--:B------:R-:W-:Y:S02]  /*12ea0*/  ISETP.GE.AND P5, PT, R214, R3.reuse, PT ;  /* 0x00000003d600720c */ /* 0x080fe40003fa6270 */
[-C--:B------:R-:W-:Y:S02]  /*12eb0*/  ISETP.GE.AND P6, PT, R188, R3.reuse, PT ;  /* 0x00000003bc00720c */ /* 0x080fe40003fc6270 */
[-C--:B------:R-:W-:Y:S02]  /*12ec0*/  ISETP.GE.AND P4, PT, R213, R3.reuse, PT ;  /* 0x00000003d500720c */ /* 0x080fe40003f86270 */
[-C--:B------:R-:W-:Y:S02]  /*12ed0*/  ISETP.GE.AND P2, PT, R211, R3.reuse, PT ;  /* 0x00000003d300720c */ /* 0x080fe40003f46270 */
[----:B------:R-:W-:Y:S02]  /*12ee0*/  ISETP.GE.AND P3, PT, R212, R3, PT ;  /* 0x00000003d400720c */ /* 0x000fe40003f66270 */
[----:B------:R-:W-:-:S02]  /*12ef0*/  LOP3.LUT P0, RZ, R86, 0x40, RZ, 0xc0, !PT ;  /* 0x0000004056ff7812 */ /* 0x000fc4000780c0ff */
[----:B------:R-:W-:Y:S02]  /*12f00*/  SHF.R.S32.HI R0, RZ, 0x1f, R93 ;  /* 0x0000001fff007819 */ /* 0x000fe4000001145d */
[----:B----45:R-:W-:Y:S01]  /*12f10*/  @!P5 LEA R12, P1, R214, R8, 0x1 ;  /* 0x00000008d60cd211 */ /* 0x030fe200078208ff */
[----:B---3--:R-:W-:-:S03]  /*12f20*/  @!P6 IMAD.WIDE R10, R188, 0x2, R8 ;  /* 0x00000002bc0ae825 */ /* 0x008fc600078e0208 */
[----:B------:R-:W-:Y:S02]  /*12f30*/  @!P5 LEA.HI.X R13, R214, R9, R156, 0x1, P1 ;  /* 0x00000009d60dd211 */ /* 0x000fe400008f0c9c */
[----:B------:R-:W-:Y:S01]  /*12f40*/  ISETP.GE.AND P1, PT, R210, R3, PT ;  /* 0x00000003d200720c */ /* 0x000fe20003f26270 */
[----:B------:R1:W-:Y:S04]  /*12f50*/  @!P6 ST.E.128 desc[UR42][R10.64], R24 ;  /* 0x000000180a00e985 */ /* 0x0003e8000c101d2a */
[----:B------:R3:W-:Y:S01]  /*12f60*/  @!P5 ST.E.128 desc[UR42][R12.64], R32 ;  /* 0x000000200c00d985 */ /* 0x0007e2000c101d2a */
[----:B-1----:R-:W-:-:S04]  /*12f70*/  @!P4 LEA R10, P6, R213, R8, 0x1 ;  /* 0x00000008d50ac211 */ /* 0x002fc800078c08ff */
[-C--:B------:R-:W-:Y:S02]  /*12f80*/  @!P4 LEA.HI.X R11, R213, R9.reuse, R155, 0x1, P6 ;  /* 0x00000009d50bc211 */ /* 0x080fe400030f0c9b */
[CC--:B------:R-:W-:Y:S02]  /*12f90*/  @!P2 LEA R14, P6, R211.reuse, R8.reuse, 0x1 ;  /* 0x00000008d30ea211 */ /* 0x0c0fe400078c08ff */
[CC--:B---3--:R-:W-:Y:S01]  /*12fa0*/  @!P3 LEA R12, P5, R212.reuse, R8.reuse, 0x1 ;  /* 0x00000008d40cb211 */ /* 0x0c8fe200078a08ff */
[----:B------:R1:W-:Y:S01]  /*12fb0*/  @!P4 ST.E.128 desc[UR42][R10.64], R40 ;  /* 0x000000280a00c985 */ /* 0x0003e2000c101d2a */
[-C--:B------:R-:W-:Y:S02]  /*12fc0*/  @!P2 LEA.HI.X R15, R211, R9.reuse, R153, 0x1, P6 ;  /* 0x00000009d30fa211 */ /* 0x080fe400030f0c99 */
[----:B------:R-:W-:Y:S02]  /*12fd0*/  @!P3 LEA.HI.X R13, R212, R9, R154, 0x1, P5 ;  /* 0x00000009d40db211 */ /* 0x000fe400028f0c9a */
[----:B------:R-:W-:-:S02]  /*12fe0*/  @!P1 LEA R24, P6, R210, R8, 0x1 ;  /* 0x00000008d2189211 */ /* 0x000fc400078c08ff */
[C---:B------:R-:W-:Y:S01]  /*12ff0*/  @P0 LEA R20, P5, R93.reuse, R8, 0x1 ;  /* 0x000000085d140211 */ /* 0x040fe200078a08ff */
        /* <DEDUP_REMOVED lines=13> */
.L_x_7984:
[----:B-1----:R-:W1:Y:S01]  /*130d0*/  LDC R10, c[0x0][0xbe8] ;  /* 0x0002fa00ff0a7b82 */ /* 0x002e620000000800 */
[----:B------:R-:W-:Y:S01]  /*130e0*/  ULDC.64 UR4, c[0x0][0xb08] ;  /* 0x0002c20000047ab9 */ /* 0x000fe20000000a00 */
[----:B------:R-:W-:Y:S01]  /*130f0*/  IMAD.IADD R11, R204, 0x1, R195 ;  /* 0x00000001cc0b7824 */ /* 0x000fe200078e02c3 */
[----:B------:R-:W-:Y:S01]  /*13100*/  BSSY B1, `(.L_x_7988) ;  /* 0x00000f4000017945 */ /* 0x000fe20003800000 */
[----:B------:R-:W-:Y:S01]  /*13110*/  IMAD R3, R8, UR4, RZ ;  /* 0x0000000408037c24 */ /* 0x000fe2000f8e02ff */
[----:B------:R-:W-:Y:S01]  /*13120*/  SHF.R.S32.HI R152, RZ, 0x1f, R220 ;  /* 0x0000001fff987819 */ /* 0x000fe200000114dc */
[C---:B------:R-:W-:Y:S01]  /*13130*/  IMAD.WIDE.U32 R8, R0.reuse, UR4, RZ ;  /* 0x0000000400087c25 */ /* 0x040fe2000f8e00ff */
[----:B------:R-:W-:Y:S02]  /*13140*/  SHF.R.S32.HI R153, RZ, 0x1f, R221 ;  /* 0x0000001fff997819 */ /* 0x000fe400000114dd */
        /* <DEDUP_REMOVED lines=14> */
[----:B-1----:R-:W-:Y:S01]  /*13230*/  ISETP.NE.AND P0, PT, R10, 0x1, PT ;  /* 0x000000010a00780c */ /* 0x002fe20003f05270 */
[----:B------:R-:W-:Y:S01]  /*13240*/  ULDC.64 UR4, c[0x0][0xb40] ;  /* 0x0002d00000047ab9 */ /* 0x000fe20000000a00 */
[----:B------:R-:W-:Y:S01]  /*13250*/  IMAD R4, R4, R10, RZ ;  /* 0x0000000a04047224 */ /* 0x000fe200078e02ff */
        /* <DEDUP_REMOVED lines=33> */
[----:B-1----:R-:W-:Y:S01]  /*13470*/  @P0 IMAD.HI.U32 R12, R11, R12, RZ ;  /* 0x0000000c0b0c0227 */ /* 0x002fe200078e00ff */
[----:B------:R-:W-:-:S02]  /*13480*/  SHF.R.S32.HI R181, RZ, 0x1f, R181 ;  /* 0x0000001fffb57819 */ /* 0x000fc400000114b5 */
[----:B------:R-:W-:Y:S01]  /*13490*/  SHF.R.S32.HI R183, RZ, 0x1f, R183 ;  /* 0x0000001fffb77819 */ /* 0x000fe200000114b7 */
[C---:B--2---:R-:W-:Y:S02]  /*134a0*/  VIADD R194, R193.reuse, 0x40 ;  /* 0x00000040c1c27836 */ /* 0x044fe40000000000 */
[C---:B------:R-:W-:Y:S01]  /*134b0*/  VIADD R201, R193.reuse, 0x38 ;  /* 0x00000038c1c97836 */ /* 0x040fe20000000000 */
[----:B---3--:R-:W-:Y:S01]  /*134c0*/  @P0 SHF.R.U32.HI R3, RZ, R0, R12 ;  /* 0x00000000ff030219 */ /* 0x008fe2000001160c */
[C---:B------:R-:W-:Y:S01]  /*134d0*/  VIADD R208, R193.reuse, 0x30 ;  /* 0x00000030c1d07836 */ /* 0x040fe20000000000 */
[----:B------:R-:W-:Y:S01]  /*134e0*/  SHF.R.S32.HI R194, RZ, 0x1f, R194 ;  /* 0x0000001fffc27819 */ /* 0x000fe200000114c2 */
[----:B------:R-:W-:Y:S01]  /*134f0*/  VIADD R215, R193, 0x28 ;  /* 0x00000028c1d77836 */ /* 0x000fe20000000000 */
[----:B------:R-:W-:Y:S01]  /*13500*/  SHF.R.S32.HI R201, RZ, 0x1f, R201 ;  /* 0x0000001fffc97819 */ /* 0x000fe200000114c9 */
[----:B------:R-:W-:Y:S01]  /*13510*/  IMAD.MOV R0, RZ, RZ, -R3 ;  /* 0x000000ffff007224 */ /* 0x000fe200078e0a03 */
[----:B------:R-:W-:Y:S01]  /*13520*/  SHF.R.S32.HI R208, RZ, 0x1f, R208 ;  /* 0x0000001fffd07819 */ /* 0x000fe200000114d0 */
[----:B------:R-:W-:Y:S01]  /*13530*/  IMAD.WIDE.U32 R8, R3, UR4, R8 ;  /* 0x0000000403087c25 */ /* 0x000fe2000f8e0008 */
[----:B------:R-:W-:-:S03]  /*13540*/  SHF.R.S32.HI R215, RZ, 0x1f, R215 ;  /* 0x0000001fffd77819 */ /* 0x000fc600000114d7 */
[----:B------:R-:W-:Y:S01]  /*13550*/  IMAD R0, R10, R0, R11 ;  /* 0x000000000a007224 */ /* 0x000fe200078e020b */
[----:B------:R-:W-:Y:S01]  /*13560*/  SHF.R.S32.HI R10, RZ, 0x1f, R3 ;  /* 0x0000001fff0a7819 */ /* 0x000fe20000011403 */
[C---:B------:R-:W-:Y:S02]  /*13570*/  VIADD R217, R193.reuse, 0x20 ;  /* 0x00000020c1d97836 */ /* 0x040fe40000000000 */
[C---:B------:R-:W-:Y:S02]  /*13580*/  VIADD R227, R193.reuse, 0x18 ;  /* 0x00000018c1e37836 */ /* 0x040fe40000000000 */
[----:B------:R-:W-:Y:S01]  /*13590*/  IMAD R10, R10, UR4, RZ ;  /* 0x000000040a0a7c24 */ /* 0x000fe2000f8e02ff */
[----:B------:R-:W-:Y:S01]  /*135a0*/  SHF.R.S32.HI R217, RZ, 0x1f, R217 ;  /* 0x0000001fffd97819 */ /* 0x000fe200000114d9 */
[----:B------:R-:W-:Y:S01]  /*135b0*/  VIADD R233, R193, 0x10 ;  /* 0x00000010c1e97836 */ /* 0x000fe20000000000 */
[----:B------:R-:W-:Y:S01]  /*135c0*/  SHF.R.S32.HI R227, RZ, 0x1f, R227 ;  /* 0x0000001fffe37819 */ /* 0x000fe200000114e3 */
[----:B------:R-:W-:Y:S01]  /*135d0*/  IMAD R10, R3, UR5, R10 ;  /* 0x00000005030a7c24 */ /* 0x000fe2000f8e020a */
[----:B------:R-:W-:Y:S01]  /*135e0*/  SHF.R.S32.HI R3, RZ, 0x1f, R0 ;  /* 0x0000001fff037819 */ /* 0x000fe20000011400 */
[----:B------:R-:W-:Y:S01]  /*135f0*/  ULDC.64 UR4, c[0x0][0xb28] ;  /* 0x0002ca0000047ab9 */ /* 0x000fe20000000a00 */
[----:B------:R-:W-:Y:S01]  /*13600*/  VIADD R207, R193, 0x8 ;  /* 0x00000008c1cf7836 */ /* 0x000fe20000000000 */
[----:B------:R-:W-:Y:S01]  /*13610*/  SHF.R.S32.HI R233, RZ, 0x1f, R233 ;  /* 0x0000001fffe97819 */ /* 0x000fe200000114e9 */
[----:B------:R-:W-:-:S02]  /*13620*/  IMAD.IADD R9, R9, 0x1, R10 ;  /* 0x0000000109097824 */ /* 0x000fc400078e020a */
[----:B------:R-:W-:Y:S01]  /*13630*/  IMAD R3, R3, UR4, RZ ;  /* 0x0000000403037c24 */ /* 0x000fe2000f8e02ff */
[----:B------:R-:W-:Y:S01]  /*13640*/  SHF.R.S32.HI R207, RZ, 0x1f, R207 ;  /* 0x0000001fffcf7819 */ /* 0x000fe200000114cf */
[----:B------:R-:W-:-:S04]  /*13650*/  IMAD.WIDE.U32 R8, R0, UR4, R8 ;  /* 0x0000000400087c25 */ /* 0x000fc8000f8e0008 */
[----:B------:R-:W-:Y:S01]  /*13660*/  IMAD R3, R0, UR5, R3 ;  /* 0x0000000500037c24 */ /* 0x000fe2000f8e0203 */
[----:B------:R-:W-:Y:S01]  /*13670*/  ULDC.64 UR4, c[0x0][0xb00] ;  /* 0x0002c00000047ab9 */ /* 0x000fe20000000a00 */
[----:B------:R-:W-:Y:S01]  /*13680*/  VIADD R166, R193, 0x88 ;  /* 0x00000088c1a67836 */ /* 0x000fe20000000000 */
[C---:B------:R-:W-:Y:S01]  /*13690*/  LEA R0, P0, R8.reuse, UR4, 0x2 ;  /* 0x0000000408007c11 */ /* 0x040fe2000f8010ff */
[----:B------:R-:W-:Y:S02]  /*136a0*/  IMAD.IADD R3, R9, 0x1, R3 ;  /* 0x0000000109037824 */ /* 0x000fe400078e0203 */
[----:B------:R-:W-:Y:S02]  /*136b0*/  VIADD R168, R193, 0x80 ;  /* 0x00000080c1a87836 */ /* 0x000fe40000000000 */
[----:B------:R1:W2:Y:S01]  /*136c0*/  SHFL.IDX PT, R15, R0, RZ, 0x1c1f ;  /* 0x001c1fff000f7589 */ /* 0x0002a200000e0000 */
[----:B------:R-:W-:Y:S01]  /*136d0*/  LEA.HI.X R3, R8, UR5, R3, 0x2, P0 ;  /* 0x0000000508037c11 */ /* 0x000fe200080f1403 */
[----:B------:R-:W-:Y:S01]  /*136e0*/  VIADD R8, R2, 0x28c20 ;  /* 0x00028c2002087836 */ /* 0x000fe20000000000 */
[----:B------:R-:W-:Y:S01]  /*136f0*/  ISETP.GE.AND P0, PT, R195, R4, PT ;  /* 0x00000004c300720c */ /* 0x000fe20003f06270 */
[----:B------:R-:W-:-:S02]  /*13700*/  VIADD R170, R193, 0x78 ;  /* 0x00000078c1aa7836 */ /* 0x000fc40000000000 */
[----:B------:R1:W3:Y:S01]  /*13710*/  SHFL.IDX PT, R14, R3, RZ, 0x1c1f ;  /* 0x001c1fff030e7589 */ /* 0x0002e200000e0000 */
[----:B------:R-:W-:Y:S01]  /*13720*/  PRMT R8, RZ, 0x654, R8 ;  /* 0x00000654ff087816 */ /* 0x000fe20000000008 */
[C---:B------:R-:W-:Y:S02]  /*13730*/  VIADD R172, R193.reuse, 0x70 ;  /* 0x00000070c1ac7836 */ /* 0x040fe40000000000 */
[C---:B------:R-:W-:Y:S01]  /*13740*/  VIADD R174, R193.reuse, 0x68 ;  /* 0x00000068c1ae7836 */ /* 0x040fe20000000000 */
[----:B------:R1:W-:Y:S01]  /*13750*/  SYNCS.ARRIVE.TRANS64.RED.A1T0 RZ, [R8+URZ], RZ ;  /* 0x000000ff08ff79a7 */ /* 0x0003e2000810043f */
        /* <DEDUP_REMOVED lines=11> */
[----:B------:R-:W-:Y:S01]  /*13810*/  VIADD R205, R193, 0x8 ;  /* 0x00000008c1cd7836 */ /* 0x000fe20000000000 */
[----:B-123--:R-:W-:Y:S06]  /*13820*/  @P0 BRA `(.L_x_7989) ;  /* 0x0000000800040947 */ /* 0x00efec0003800000 */
[----:B------:R-:W-:Y:S02]  /*13830*/  ULDC UR4, c[0x0][0xac8] ;  /* 0x0002b20000047ab9 */ /* 0x000fe40000000800 */
[----:B------:R-:W-:Y:S02]  /*13840*/  ISETP.GE.AND P0, PT, R193, UR4, PT ;  /* 0x00000004c1007c0c */ /* 0x000fe4000bf06270 */
[----:B------:R-:W-:Y:S02]  /*13850*/  ISETP.GE.AND P4, PT, R176, UR4, PT ;  /* 0x00000004b0007c0c */ /* 0x000fe4000bf86270 */
[----:B------:R-:W-:-:S09]  /*13860*/  ISETP.GE.AND P5, PT, R174, UR4, PT ;  /* 0x00000004ae007c0c */ /* 0x000fd2000bfa6270 */
[----:B------:R-:W-:-:S04]  /*13870*/  @!P0 LEA R8, P1, R193, R15, 0x2 ;  /* 0x0000000fc1088211 */ /* 0x000fc800078210ff */
[----:B------:R-:W-:-:S05]  /*13880*/  @!P0 LEA.HI.X R9, R193, R14, R219, 0x2, P1 ;  /* 0x0000000ec1098211 */ /* 0x000fca00008f14db */
        /* <DEDUP_REMOVED lines=25> */
[----:B------:R-:W-:-:S03]  /*13a20*/  ISETP.GE.AND P2, PT, R191, UR4, PT ;  /* 0x00000004bf007c0c */ /* 0x000fc6000bf46270 */
[----:B------:R1:W-:Y:S02]  /*13a30*/  @!P0 ST.E.64 desc[UR42][R8.64], R48 ;  /* 0x0000003008008985 */ /* 0x0003e4000c101b2a */
[----:B-1----:R-:W-:-:S04]  /*13a40*/  @!P1 LEA R8, P0, R196, R15, 0x2 ;  /* 0x0000000fc4089211 */ /* 0x002fc800078010ff */
[----:B------:R-:W-:Y:S02]  /*13a50*/  @!P1 LEA.HI.X R9, R196, R14, R201, 0x2, P0 ;  /* 0x0000000ec4099211 */ /* 0x000fe400000f14c9 */
[----:B------:R-:W-:-:S03]  /*13a60*/  ISETP.GE.AND P0, PT, R182, UR4, PT ;  /* 0x00000004b6007c0c */ /* 0x000fc6000bf06270 */
[----:B------:R1:W-:Y:S01]  /*13a70*/  @!P1 ST.E.64 desc[UR42][R8.64], R52 ;  /* 0x0000003408009985 */ /* 0x0003e2000c101b2a */
[----:B------:R-:W-:Y:S02]  /*13a80*/  ISETP.GE.AND P1, PT, R180, UR4, PT ;  /* 0x00000004b4007c0c */ /* 0x000fe4000bf26270 */
[----:B-1----:R-:W-:-:S11]  /*13a90*/  @!P2 LEA R8, P3, R191, R15, 0x2 ;  /* 0x0000000fbf08a211 */ /* 0x002fd600078610ff */
[-C--:B------:R-:W-:Y:S02]  /*13aa0*/  @!P1 LEA R10, P6, R180, R15.reuse, 0x2 ;  /* 0x0000000fb40a9211 */ /* 0x080fe400078c10ff */
[-C--:B------:R-:W-:Y:S02]  /*13ab0*/  @!P2 LEA.HI.X R9, R191, R14.reuse, R194, 0x2, P3 ;  /* 0x0000000ebf09a211 */ /* 0x080fe400018f14c2 */
[----:B------:R-:W-:Y:S02]  /*13ac0*/  ISETP.GE.AND P3, PT, R178, UR4, PT ;  /* 0x00000004b2007c0c */ /* 0x000fe4000bf66270 */
[----:B------:R-:W-:Y:S01]  /*13ad0*/  @!P1 LEA.HI.X R11, R180, R14, R181, 0x2, P6 ;  /* 0x0000000eb40b9211 */ /* 0x000fe200030f14b5 */
[----:B------:R1:W-:Y:S02]  /*13ae0*/  @!P2 ST.E.64 desc[UR42][R8.64], R56 ;  /* 0x000000380800a985 */ /* 0x0003e4000c101b2a */
[----:B-1----:R-:W-:-:S04]  /*13af0*/  @!P0 LEA R8, P2, R182, R15, 0x2 ;  /* 0x0000000fb6088211 */ /* 0x002fc800078410ff */
[----:B------:R-:W-:-:S05]  /*13b00*/  @!P0 LEA.HI.X R9, R182, R14, R183, 0x2, P2 ;  /* 0x0000000eb6098211 */ /* 0x000fca00010f14b7 */
[----:B------:R1:W-:Y:S01]  /*13b10*/  @!P0 ST.E.64 desc[UR42][R8.64], R60 ;  /* 0x0000003c08008985 */ /* 0x0003e2000c101b2a */
[----:B------:R-:W-:-:S03]  /*13b20*/  ISETP.GE.AND P0, PT, R172, UR4, PT ;  /* 0x00000004ac007c0c */ /* 0x000fc6000bf06270 */
[----:B------:R2:W-:Y:S01]  /*13b30*/  @!P1 ST.E.64 desc[UR42][R10.64], R64 ;  /* 0x000000400a009985 */ /* 0x0005e2000c101b2a */
[----:B------:R-:W-:Y:S02]  /*13b40*/  ISETP.GE.AND P1, PT, R170, UR4, PT ;  /* 0x00000004aa007c0c */ /* 0x000fe4000bf26270 */
[-C--:B-1----:R-:W-:Y:S02]  /*13b50*/  @!P3 LEA R8, P6, R178, R15.reuse, 0x2 ;  /* 0x0000000fb208b211 */ /* 0x082fe400078c10ff */
[-C--:B--2---:R-:W-:Y:S02]  /*13b60*/  @!P4 LEA R10, P2, R176, R15.reuse, 0x2 ;  /* 0x0000000fb00ac211 */ /* 0x084fe400078410ff */
[-C--:B------:R-:W-:Y:S02]  /*13b70*/  @!P3 LEA.HI.X R9, R178, R14.reuse, R179, 0x2, P6 ;  /* 0x0000000eb209b211 */ /* 0x080fe400030f14b3 */
[----:B------:R-:W-:Y:S02]  /*13b80*/  @!P4 LEA.HI.X R11, R176, R14, R177, 0x2, P2 ;  /* 0x0000000eb00bc211 */ /* 0x000fe400010f14b1 */
[----:B------:R-:W-:Y:S01]  /*13b90*/  ISETP.GE.AND P2, PT, R168, UR4, PT ;  /* 0x00000004a8007c0c */ /* 0x000fe2000bf46270 */
[----:B------:R1:W-:Y:S01]  /*13ba0*/  @!P3 ST.E.64 desc[UR42][R8.64], R68 ;  /* 0x000000440800b985 */ /* 0x0003e2000c101b2a */
[----:B------:R-:W-:-:S02]  /*13bb0*/  @!P5 LEA R12, P6, R174, R15, 0x2 ;  /* 0x0000000fae0cd211 */ /* 0x000fc400078c10ff */
[----:B------:R-:W-:Y:S01]  /*13bc0*/  ISETP.GE.AND P3, PT, R166, UR4, PT ;  /* 0x00000004a6007c0c */ /* 0x000fe2000bf66270 */
[----:B------:R2:W-:Y:S01]  /*13bd0*/  @!P4 ST.E.64 desc[UR42][R10.64], R72 ;  /* 0x000000480a00c985 */ /* 0x0005e2000c101b2a */
[----:B------:R-:W-:-:S05]  /*13be0*/  @!P5 LEA.HI.X R13, R174, R14, R175, 0x2, P6 ;  /* 0x0000000eae0dd211 */ /* 0x000fca00030f14af */
[----:B------:R3:W-:Y:S01]  /*13bf0*/  @!P5 ST.E.64 desc[UR42][R12.64], R76 ;  /* 0x0000004c0c00d985 */ /* 0x0007e2000c101b2a */
[----:B-1----:R-:W-:-:S04]  /*13c00*/  @!P0 LEA R8, P4, R172, R15, 0x2 ;  /* 0x0000000fac088211 */ /* 0x002fc800078810ff */
[-C--:B------:R-:W-:Y:S02]  /*13c10*/  @!P0 LEA.HI.X R9, R172, R14.reuse, R173, 0x2, P4 ;  /* 0x0000000eac098211 */ /* 0x080fe400020f14ad */
[----:B------:R-:W-:Y:S02]  /*13c20*/  ISETP.GE.AND P4, PT, R237, UR4, PT ;  /* 0x00000004ed007c0c */ /* 0x000fe4000bf86270 */
[-C--:B--2---:R-:W-:Y:S01]  /*13c30*/  @!P1 LEA R10, P5, R170, R15.reuse, 0x2 ;  /* 0x0000000faa0a9211 */ /* 0x084fe200078a10ff */
        /* <DEDUP_REMOVED lines=15> */
[-C--:B---3--:R-:W-:Y:S01]  /*13d30*/  @!P5 LEA R12, P6, R236, R15.reuse, 0x2 ;  /* 0x0000000fec0cd211 */ /* 0x088fe200078c10ff */
        /* <DEDUP_REMOVED lines=23> */
[-C--:B--2---:R-:W-:Y:S01]  /*13eb0*/  @!P3 LEA R12, P6, R229, R15.reuse, 0x2 ;  /* 0x0000000fe50cb211 */ /* 0x084fe200078c10ff */
        /* <DEDUP_REMOVED lines=24> */
.L_x_7989:
[----:B------:R-:W-:Y:S05]  /*14040*/  BSYNC B1 ;  /* 0x0000000000017941 */ /* 0x000fea0003800000 */
.L_x_7988:
[----:B------:R-:W-:Y:S01]  /*14050*/  VIADD R195, R195, 0x8 ;  /* 0x00000008c3c37836 */ /* 0x000fe20000000000 */
[----:B------:R2:W3:Y:S04]  /*14060*/  SHFL.IDX PT, R28, R3, 0x1, 0x1c1f ;  /* 0x003c1f00031c7f89 */ /* 0x0004e800000e0000 */
[----:B------:R-:W-:Y:S01]  /*14070*/  ISETP.GE.AND P0, PT, R195, R4, PT ;  /* 0x00000004c300720c */ /* 0x000fe20003f06270 */
[----:B------:R-:W4:-:S12]  /*14080*/  SHFL.IDX PT, R0, R0, 0x1, 0x1c1f ;  /* 0x003c1f0000007f89 */ /* 0x000f1800000e0000 */
[----:B--2---:R-:W-:Y:S05]  /*14090*/  @P0 BRA `(.L_x_7987) ;  /* 0x0000001400cc0947 */ /* 0x004fea0003800000 */
[----:B------:R-:W-:Y:S02]  /*140a0*/  ULDC UR4, c[0x0][0xac8] ;  /* 0x0002b20000047ab9 */ /* 0x000fe40000000800 */
[----:B------:R-:W-:Y:S02]  /*140b0*/  ISETP.GE.AND P4, PT, R193, UR4, PT ;  /* 0x00000004c1007c0c */ /* 0x000fe4000bf86270 */
[----:B------:R-:W-:Y:S02]  /*140c0*/  ISETP.GE.AND P2, PT, R205, UR4, PT ;  /* 0x00000004cd007c0c */ /* 0x000fe4000bf46270 */
[----:B------:R-:W-:Y:S02]  /*140d0*/  ISETP.GE.AND P1, PT, R228, UR4, PT ;  /* 0x00000004e4007c0c */ /* 0x000fe4000bf26270 */
[----:B------:R-:W-:-:S07]  /*140e0*/  ISETP.GE.AND P0, PT, R226, UR4, PT ;  /* 0x00000004e2007c0c */ /* 0x000fce000bf06270 */
[----:B-1--4-:R-:W-:-:S04]  /*140f0*/  @!P4 LEA R8, P3, R193, R0, 0x2 ;  /* 0x00000000c108c211 */ /* 0x012fc800078610ff */
[----:B---3--:R-:W-:Y:S02]  /*14100*/  @!P4 LEA.HI.X R9, R193, R28, R219, 0x2, P3 ;  /* 0x0000001cc109c211 */ /* 0x008fe400018f14db */
[----:B------:R-:W-:Y:S02]  /*14110*/  ISETP.GE.AND P3, PT, R216, UR4, PT ;  /* 0x00000004d8007c0c */ /* 0x000fe4000bf66270 */
[C---:B------:R-:W-:Y:S01]  /*14120*/  @!P1 LEA R10, P5, R228.reuse, R0, 0x2 ;  /* 0x00000000e40a9211 */ /* 0x040fe200078a10ff */
[----:B------:R1:W-:Y:S01]  /*14130*/  @!P4 ST.E.64 desc[UR42][R8.64], R26 ;  /* 0x0000001a0800c985 */ /* 0x0003e2000c101b2a */
[----:B------:R-:W-:Y:S02]  /*14140*/  ISETP.GE.AND P4, PT, R209, UR4, PT ;  /* 0x00000004d1007c0c */ /* 0x000fe4000bf86270 */
[----:B------:R-:W-:Y:S02]  /*14150*/  @!P1 LEA.HI.X R11, R228, R28, R233, 0x2, P5 ;  /* 0x0000001ce40b9211 */ /* 0x000fe400028f14e9 */
[----:B------:R-:W-:-:S02]  /*14160*/  ISETP.GE.AND P5, PT, R206, UR4, PT ;  /* 0x00000004ce007c0c */ /* 0x000fc4000bfa6270 */
        /* <DEDUP_REMOVED lines=8> */
[CC--:B-1----:R-:W-:Y:S02]  /*141f0*/  @!P3 LEA R8, P1, R216.reuse, R0.reuse, 0x2 ;  /* 0x00000000d808b211 */ /* 0x0c2fe400078210ff */
[----:B--2---:R-:W-:Y:S02]  /*14200*/  @!P4 LEA R10, P2, R209, R0, 0x2 ;  /* 0x00000000d10ac211 */ /* 0x004fe400078410ff */
[----:B------:R-:W-:-:S02]  /*14210*/  @!P3 LEA.HI.X R9, R216, R28, R217, 0x2, P1 ;  /* 0x0000001cd809b211 */ /* 0x000fc400008f14d9 */
[----:B------:R-:W-:Y:S02]  /*14220*/  ISETP.GE.AND P1, PT, R191, UR4, PT ;  /* 0x00000004bf007c0c */ /* 0x000fe4000bf26270 */
[----:B------:R-:W-:Y:S01]  /*14230*/  @!P4 LEA.HI.X R11, R209, R28, R215, 0x2, P2 ;  /* 0x0000001cd10bc211 */ /* 0x000fe200010f14d7 */
[----:B------:R1:W-:Y:S01]  /*14240*/  @!P3 ST.E.64 desc[UR42][R8.64], R42 ;  /* 0x0000002a0800b985 */ /* 0x0003e2000c101b2a */
[----:B------:R-:W-:Y:S02]  /*14250*/  ISETP.GE.AND P2, PT, R182, UR4, PT ;  /* 0x00000004b6007c0c */ /* 0x000fe4000bf46270 */
[----:B---3--:R-:W-:Y:S01]  /*14260*/  @!P5 LEA R12, P6, R206, R0, 0x2 ;  /* 0x00000000ce0cd211 */ /* 0x008fe200078c10ff */
[----:B------:R2:W-:Y:S01]  /*14270*/  @!P4 ST.E.64 desc[UR42][R10.64], R46 ;  /* 0x0000002e0a00c985 */ /* 0x0005e2000c101b2a */
[----:B------:R-:W-:Y:S02]  /*14280*/  ISETP.GE.AND P3, PT, R180, UR4, PT ;  /* 0x00000004b4007c0c */ /* 0x000fe4000bf66270 */
[----:B------:R-:W-:-:S02]  /*14290*/  @!P5 LEA.HI.X R13, R206, R28, R208, 0x2, P6 ;  /* 0x0000001cce0dd211 */ /* 0x000fc400030f14d0 */
[----:B------:R-:W-:-:S03]  /*142a0*/  ISETP.GE.AND P4, PT, R178, UR4, PT ;  /* 0x00000004b2007c0c */ /* 0x000fc6000bf86270 */
[----:B------:R3:W-:Y:S01]  /*142b0*/  @!P5 ST.E.64 desc[UR42][R12.64], R50 ;  /* 0x000000320c00d985 */ /* 0x0007e2000c101b2a */
[CC--:B-1----:R-:W-:Y:S02]  /*142c0*/  @!P0 LEA R8, P6, R196.reuse, R0.reuse, 0x2 ;  /* 0x00000000c4088211 */ /* 0x0c2fe400078c10ff */
[C---:B--2---:R-:W-:Y:S02]  /*142d0*/  @!P1 LEA R10, P5, R191.reuse, R0, 0x2 ;  /* 0x00000000bf0a9211 */ /* 0x044fe400078a10ff */
        /* <DEDUP_REMOVED lines=10> */
[-C--:B-1----:R-:W-:Y:S02]  /*14380*/  @!P3 LEA R8, P6, R180, R0.reuse, 0x2 ;  /* 0x00000000b408b211 */ /* 0x082fe400078c10ff */
[----:B--2---:R-:W-:Y:S02]  /*14390*/  @!P4 LEA R10, P2, R178, R0, 0x2 ;  /* 0x00000000b20ac211 */ /* 0x004fe400078410ff */
        /* <DEDUP_REMOVED lines=10> */
[----:B------:R-:W-:Y:S02]  /*14440*/  @!P0 LEA.HI.X R9, R174, R28, R175, 0x2, P4 ;  /* 0x0000001cae098211 */ /* 0x000fe400020f14af */
        /* <DEDUP_REMOVED lines=16> */
[----:B------:R-:W-:Y:S02]  /*14550*/  @!P4 LEA.HI.X R11, R166, R28, R167, 0x2, P0 ;  /* 0x0000001ca60bc211 */ /* 0x000fe400000f14a7 */
[----:B------:R-:W-:Y:S02]  /*14560*/  ISETP.GE.AND P0, PT, R234, UR4, PT ;  /* 0x00000004ea007c0c */ /* 0x000fe4000bf06270 */
[----:B---3--:R-:W-:Y:S01]  /*14570*/  @!P3 LEA R12, P6, R237, R0, 0x2 ;  /* 0x00000000ed0cb211 */ /* 0x008fe200078c10ff */
[----:B------:R2:W-:Y:S01]  /*14580*/  @!P4 ST.E.64 desc[UR42][R10.64], R94 ;  /* 0x0000005e0a00c985 */ /* 0x0005e2000c101b2a */
[----:B------:R-:W-:Y:S02]  /*14590*/  ISETP.GE.AND P4, PT, R231, UR4, PT ;  /* 0x00000004e7007c0c */ /* 0x000fe4000bf86270 */
[----:B------:R-:W-:-:S02]  /*145a0*/  @!P3 LEA.HI.X R13, R237, R28, R165, 0x2, P6 ;  /* 0x0000001ced0db211 */ /* 0x000fc400030f14a5 */
[----:B------:R-:W-:-:S03]  /*145b0*/  @!P2 LEA R14, P6, R236, R0, 0x2 ;  /* 0x00000000ec0ea211 */ /* 0x000fc600078c10ff */
[----:B------:R3:W-:Y:S01]  /*145c0*/  @!P3 ST.E.64 desc[UR42][R12.64], R98 ;  /* 0x000000620c00b985 */ /* 0x0007e2000c101b2a */
[C---:B------:R-:W-:Y:S02]  /*145d0*/  @!P1 LEA R20, P3, R235.reuse, R0, 0x2 ;  /* 0x00000000eb149211 */ /* 0x040fe400078610ff */
[----:B------:R-:W-:Y:S02]  /*145e0*/  @!P2 LEA.HI.X R15, R236, R28, R164, 0x2, P6 ;  /* 0x0000001cec0fa211 */ /* 0x000fe400030f14a4 */
[----:B------:R-:W-:Y:S02]  /*145f0*/  @!P0 LEA R24, P6, R234, R0, 0x2 ;  /* 0x00000000ea188211 */ /* 0x000fe400078c10ff */
[-C--:B------:R-:W-:Y:S01]  /*14600*/  @!P1 LEA.HI.X R21, R235, R28.reuse, R163, 0x2, P3 ;  /* 0x0000001ceb159211 */ /* 0x080fe200018f14a3 */
[----:B------:R4:W-:Y:S01]  /*14610*/  @!P2 ST.E.64 desc[UR42][R14.64], R102 ;  /* 0x000000660e00a985 */ /* 0x0009e2000c101b2a */
[----:B------:R-:W-:Y:S02]  /*14620*/  ISETP.GE.AND P3, PT, R230, UR4, PT ;  /* 0x00000004e6007c0c */ /* 0x000fe4000bf66270 */
[----:B------:R-:W-:Y:S01]  /*14630*/  @!P0 LEA.HI.X R25, R234, R28, R162, 0x2, P6 ;  /* 0x0000001cea198211 */ /* 0x000fe200030f14a2 */
[----:B------:R5:W-:Y:S01]  /*14640*/  @!P1 ST.E.64 desc[UR42][R20.64], R106 ;  /* 0x0000006a14009985 */ /* 0x000be2000c101b2a */
[----:B-1----:R-:W-:-:S02]  /*14650*/  @!P5 LEA R8, P1, R232, R0, 0x2 ;  /* 0x00000000e808d211 */ /* 0x002fc400078210ff */
[----:B--2---:R-:W-:Y:S01]  /*14660*/  @!P4 LEA R10, P2, R231, R0, 0x2 ;  /* 0x00000000e70ac211 */ /* 0x004fe200078410ff */
[----:B------:R-:W-:Y:S01]  /*14670*/  @!P0 ST.E.64 desc[UR42][R24.64], R110 ;  /* 0x0000006e18008985 */ /* 0x000fe2000c101b2a */
[----:B------:R-:W-:Y:S02]  /*14680*/  ISETP.GE.AND P0, PT, R229, UR4, PT ;  /* 0x00000004e5007c0c */ /* 0x000fe4000bf06270 */
[----:B------:R-:W-:Y:S02]  /*14690*/  @!P5 LEA.HI.X R9, R232, R28, R161, 0x2, P1 ;  /* 0x0000001ce809d211 */ /* 0x000fe400008f14a1 */
[----:B------:R-:W-:Y:S02]  /*146a0*/  ISETP.GE.AND P1, PT, R225, UR4, PT ;  /* 0x00000004e1007c0c */ /* 0x000fe4000bf26270 */
[----:B---3--:R-:W-:Y:S01]  /*146b0*/  @!P3 LEA R12, P6, R230, R0, 0x2 ;  /* 0x00000000e60cb211 */ /* 0x008fe200078c10ff */
[----:B------:R1:W-:Y:S01]  /*146c0*/  @!P5 ST.E.64 desc[UR42][R8.64], R114 ;  /* 0x000000720800d985 */ /* 0x0003e2000c101b2a */
[----:B------:R-:W-:-:S02]  /*146d0*/  @!P4 LEA.HI.X R11, R231, R28, R160, 0x2, P2 ;  /* 0x0000001ce70bc211 */ /* 0x000fc400010f14a0 */
[----:B------:R-:W-:Y:S02]  /*146e0*/  @!P3 LEA.HI.X R13, R230, R28, R159, 0x2, P6 ;  /* 0x0000001ce60db211 */ /* 0x000fe400030f149f */
[----:B------:R-:W-:Y:S01]  /*146f0*/  ISETP.GE.AND P2, PT, R222, UR4, PT ;  /* 0x00000004de007c0c */ /* 0x000fe2000bf46270 */
[----:B------:R2:W-:Y:S01]  /*14700*/  @!P4 ST.E.64 desc[UR42][R10.64], R118 ;  /* 0x000000760a00c985 */ /* 0x0005e2000c101b2a */
[----:B------:R-:W-:Y:S02]  /*14710*/  ISETP.GE.AND P4, PT, R224, UR4, PT ;  /* 0x00000004e0007c0c */ /* 0x000fe4000bf86270 */
[----:B----4-:R-:W-:Y:S01]  /*14720*/  @!P0 LEA R14, P5, R229, R0, 0x2 ;  /* 0x00000000e50e8211 */ /* 0x010fe200078a10ff */
[----:B------:R3:W-:Y:S01]  /*14730*/  @!P3 ST.E.64 desc[UR42][R12.64], R122 ;  /* 0x0000007a0c00b985 */ /* 0x0007e2000c101b2a */
[----:B------:R-:W-:Y:S02]  /*14740*/  ISETP.GE.AND P3, PT, R223, UR4, PT ;  /* 0x00000004df007c0c */ /* 0x000fe4000bf66270 */
[----:B------:R-:W-:-:S02]  /*14750*/  @!P0 LEA.HI.X R15, R229, R28, R158, 0x2, P5 ;  /* 0x0000001ce50f8211 */ /* 0x000fc400028f149e */
[----:B------:R-:W-:Y:S02]  /*14760*/  ISETP.GE.AND P5, PT, R221, UR4, PT ;  /* 0x00000004dd007c0c */ /* 0x000fe4000bfa6270 */
[CC--:B-----5:R-:W-:Y:S01]  /*14770*/  @!P1 LEA R20, P6, R225.reuse, R0.reuse, 0x2 ;  /* 0x00000000e1149211 */ /* 0x0e0fe200078c10ff */
[----:B------:R4:W-:Y:S02]  /*14780*/  @!P0 ST.E.64 desc[UR42][R14.64], R126 ;  /* 0x0000007e0e008985 */ /* 0x0009e4000c101b2a */
[C---:B-1----:R-:W-:Y:S02]  /*14790*/  @!P4 LEA R8, P0, R224.reuse, R0, 0x2 ;  /* 0x00000000e008c211 */ /* 0x042fe400078010ff */
[----:B------:R-:W-:Y:S02]  /*147a0*/  @!P1 LEA.HI.X R21, R225, R28, R157, 0x2, P6 ;  /* 0x0000001ce1159211 */ /* 0x000fe400030f149d */
[----:B--2---:R-:W-:Y:S02]  /*147b0*/  @!P3 LEA R10, P6, R223, R0, 0x2 ;  /* 0x00000000df0ab211 */ /* 0x004fe400078c10ff */
        /* <DEDUP_REMOVED lines=17> */
.L_x_7981:
        /* <DEDUP_REMOVED lines=16> */
[----:B---3--:R-:W3:-:S12]  /*149d0*/  S2R R4, SR_TID.X ;  /* 0x0000000000047919 */ /* 0x008ed80000002100 */
[----:B------:R-:W1:Y:S01]  /*149e0*/  @!P2 LDC R206, c[0x0][0xad4] ;  /* 0x0002b500ffceab82 */ /* 0x000e620000000800 */
[----:B---3--:R-:W-:Y:S01]  /*149f0*/  VIADD R32, R4, 0xffffff80 ;  /* 0xffffff8004207836 */ /* 0x008fe20000000000 */
[----:B-1----:R-:W-:-:S04]  /*14a00*/  ISETP.GT.AND P2, PT, R206, 0x1, PT ;  /* 0x00000001ce00780c */ /* 0x002fc80003f44270 */
[----:B------:R-:W-:Y:S01]  /*14a10*/  ISETP.GT.AND P3, PT, R32, 0x3f, PT ;  /* 0x0000003f2000780c */ /* 0x000fe20003f64270 */
[----:B----4-:R-:W-:-:S12]  /*14a20*/  @P1 BRA `(.L_x_7990) ;  /* 0x0000000000101947 */ /* 0x010fd80003800000 */
[----:B------:R-:W-:Y:S05]  /*14a30*/  @!P0 BRA `(.L_x_7990) ;  /* 0x00000000000c8947 */ /* 0x000fea0003800000 */
[----:B------:R-:W3:Y:S04]  /*14a40*/  LDG.E R11, desc[UR42][R8.64] ;  /* 0x0000002a080b7981 */ /* 0x000ee8000c1e1900 */
[----:B-----5:R-:W3:Y:S02]  /*14a50*/  LDG.E R0, desc[UR42][R8.64+0x4] ;  /* 0x0000042a08007981 */ /* 0x020ee4000c1e1900 */
[----:B---3--:R-:W-:-:S07]  /*14a60*/  IMAD.IADD R0, R0, 0x1, -R11 ;  /* 0x0000000100007824 */ /* 0x008fce00078e0a0b */
.L_x_7990:
[----:B------:R-:W3:Y:S01]  /*14a70*/  LDL.LU R4, [R1+0x40] ;  /* 0x0000400001047983 */ /* 0x000ee20000300800 */
[----:B------:R-:W-:Y:S01]  /*14a80*/  BSSY B1, `(.L_x_7991) ;  /* 0x0000036000017945 */ /* 0x000fe20003800000 */
[----:B------:R-:W-:Y:S02]  /*14a90*/  SEL R207, R207, RZ, !P0 ;  /* 0x000000ffcfcf7207 */ /* 0x000fe40004000000 */
[----:B-----5:R-:W-:Y:S02]  /*14aa0*/  SHF.R.S32.HI R28, RZ, 0x1f, R3 ;  /* 0x0000001fff1c7819 */ /* 0x020fe40000011403 */
[----:B---3--:R-:W-:Y:S01]  /*14ab0*/  SEL R30, R4, RZ, !P0 ;  /* 0x000000ff041e7207 */ /* 0x008fe20004000000 */
[----:B------:R-:W-:Y:S06]  /*14ac0*/  @P3 BRA `(.L_x_7992) ;  /* 0x0000000000c43947 */ /* 0x000fec0003800000 */
[----:B------:R-:W1:Y:S01]  /*14ad0*/  S2R R8, SR_TID.X ;  /* 0x0000000000087919 */ /* 0x000e620000002100 */
[----:B------:R-:W3:Y:S02]  /*14ae0*/  LDC R33, c[0x0][0xbe8] ;  /* 0x0002fa00ff217b82 */ /* 0x000ee40000000800 */
[----:B---3--:R-:W-:Y:S01]  /*14af0*/  IMAD R4, R0, R33, RZ ;  /* 0x0000002100047224 */ /* 0x008fe200078e02ff */
        /* <DEDUP_REMOVED lines=37> */
[-C--:B0-----:R-:W-:Y:S01]  /*14d50*/  IMAD R4, R11, R15.reuse, RZ ;  /* 0x0000000f0b047224 */ /* 0x081fe200078e02ff */
[----:B------:R-:W-:Y:S01]  /*14d60*/  SHF.R.S32.HI R21, RZ, 0x1f, R15 ;  /* 0x0000001fff157819 */ /* 0x000fe2000001140f */
[----:B------:R-:W-:Y:S02]  /*14d70*/  IMAD.MOV.U32 R11, RZ, RZ, -0x800000 ;  /* 0xff800000ff0b7424 */ /* 0x000fe400078e00ff */
[----:B------:R-:W-:-:S04]  /*14d80*/  IMAD.WIDE.U32 R12, R10, R15, R12 ;  /* 0x0000000f0a0c7225 */ /* 0x000fc800078e000c */
[----:B------:R-:W-:Y:S01]  /*14d90*/  IMAD R21, R10, R21, R4 ;  /* 0x000000150a157224 */ /* 0x000fe200078e0204 */
[----:B-1----:R-:W-:-:S03]  /*14da0*/  LEA R8, P0, R12, R8, 0x2 ;  /* 0x000000080c087211 */ /* 0x002fc600078010ff */
[----:B------:R-:W-:-:S05]  /*14db0*/  IMAD.IADD R4, R13, 0x1, R21 ;  /* 0x000000010d047824 */ /* 0x000fca00078e0215 */
[----:B--2---:R-:W-:-:S05]  /*14dc0*/  LEA.HI.X R9, R12, R9, R4, 0x2, P0 ;  /* 0x000000090c097211 */ /* 0x004fca00000f1404 */
[----:B------:R1:W-:Y:S02]  /*14dd0*/  STG.E desc[UR42][R8.64], R11 ;  /* 0x0000000b08007986 */ /* 0x0003e4000c10192a */
.L_x_7992:
[----:B------:R-:W-:Y:S05]  /*14de0*/  BSYNC B1 ;  /* 0x0000000000017941 */ /* 0x000fea0003800000 */
.L_x_7991:
        /* <DEDUP_REMOVED lines=12> */
[C---:B------:R-:W-:Y:S01]  /*14eb0*/  VIADD R31, R188.reuse, 0x180 ;  /* 0x00000180bc1f7836 */ /* 0x040fe20000000000 */
[----:B------:R-:W-:Y:S01]  /*14ec0*/  SHF.R.S32.HI R35, RZ, 0x1f, R210 ;  /* 0x0000001fff237819 */ /* 0x000fe200000114d2 */
[----:B------:R-:W-:Y:S01]  /*14ed0*/  IMAD.IADD R9, R9, 0x1, R3 ;  /* 0x0000000109097824 */ /* 0x000fe200078e0203 */
[----:B------:R-:W-:Y:S01]  /*14ee0*/  LOP3.LUT R3, R11, 0xfffffff8, RZ, 0xc0, !PT ;  /* 0xfffffff80b037812 */ /* 0x000fe200078ec0ff */
[----:B------:R-:W-:Y:S01]  /*14ef0*/  VIADD R33, R188, 0x1c0 ;  /* 0x000001c0bc217836 */ /* 0x000fe20000000000 */
        /* <DEDUP_REMOVED lines=10> */
[----:B------:R-:W-:Y:S01]  /*14fa0*/  IMAD R29, R0, R13, RZ ;  /* 0x0000000d001d7224 */ /* 0x000fe200078e02ff */
[----:B------:R-:W-:Y:S01]  /*14fb0*/  SHF.R.S32.HI R38, RZ, 0x1f, R213 ;  /* 0x0000001fff267819 */ /* 0x000fe200000114d5 */
[----:B------:R-:W-:Y:S01]  /*14fc0*/  IMAD.IADD R10, R195, 0x1, R4 ;  /* 0x00000001c30a7824 */ /* 0x000fe200078e0204 */
[----:B------:R-:W-:Y:S01]  /*14fd0*/  SHF.R.S32.HI R39, RZ, 0x1f, R214 ;  /* 0x0000001fff277819 */ /* 0x000fe200000114d6 */
[----:B------:R-:W-:Y:S01]  /*14fe0*/  IMAD R3, R30, UR4, RZ ;  /* 0x000000041e037c24 */ /* 0x000fe2000f8e02ff */
[-C--:B-1----:R-:W-:Y:S01]  /*14ff0*/  ISETP.GE.AND P1, PT, R214, R27.reuse, PT ;  /* 0x0000001bd600720c */ /* 0x082fe20003f26270 */
[----:B------:R-:W-:Y:S01]  /*15000*/  IMAD.WIDE.U32 R8, R207, UR4, R8 ;  /* 0x00000004cf087c25 */ /* 0x000fe2000f8e0008 */
[----:B------:R-:W-:-:S03]  /*15010*/  ISETP.GE.AND P2, PT, R188, R27, PT ;  /* 0x0000001bbc00720c */ /* 0x000fc60003f46270 */
[----:B------:R-:W1:Y:S01]  /*15020*/  @P0 LDC R15, c[0x0][0xbec] ;  /* 0x0002fb00ff0f0b82 */ /* 0x000e620000000800 */
[----:B------:R-:W-:Y:S01]  /*15030*/  IMAD R11, R207, UR5, R3 ;  /* 0x00000005cf0b7c24 */ /* 0x000fe2000f8e0203 */
[----:B------:R-:W-:Y:S01]  /*15040*/  ULDC.64 UR4, c[0x0][0xae0] ;  /* 0x0002b80000047ab9 */ /* 0x000fe20000000a00 */
[----:B------:R-:W-:Y:S01]  /*15050*/  IMAD.MOV.U32 R3, RZ, RZ, R10 ;  /* 0x000000ffff037224 */ /* 0x000fe200078e000a */
[----:B------:R-:W-:Y:S01]  /*15060*/  SEL R0, RZ, 0x1, P2 ;  /* 0x00000001ff007807 */ /* 0x000fe20001000000 */
[----:B------:R-:W-:Y:S01]  /*15070*/  IMAD.IADD R9, R9, 0x1, R11 ;  /* 0x0000000109097824 */ /* 0x000fe200078e020b */
[----:B------:R-:W-:Y:S01]  /*15080*/  ISETP.GE.AND P2, PT, R33, R27, PT ;  /* 0x0000001b2100720c */ /* 0x000fe20003f46270 */
[----:B------:R-:W-:Y:S01]  /*15090*/  IMAD.IADD R30, R12, 0x1, R195 ;  /* 0x000000010c1e7824 */ /* 0x000fe200078e02c3 */
[----:B------:R-:W3:Y:S01]  /*150a0*/  @P0 LDC R21, c[0x0][0xbf0] ;  /* 0x0002fc00ff150b82 */ /* 0x000ee20000000800 */
        /* <DEDUP_REMOVED lines=12> */
[----:B------:R-:W-:Y:S01]  /*15170*/  ISETP.GE.AND P0, PT, R212, R27, PT ;  /* 0x0000001bd400720c */ /* 0x000fe20003f06270 */
[----:B------:R-:W-:Y:S02]  /*15180*/  IMAD.SHL.U32 R15, R10, 0x2, RZ ;  /* 0x000000020a0f7824 */ /* 0x000fe400078e00ff */
[----:B------:R-:W-:Y:S01]  /*15190*/  IMAD.SHL.U32 R3, R3, 0x4, RZ ;  /* 0x0000000403037824 */ /* 0x000fe200078e00ff */
[----:B------:R-:W-:Y:S01]  /*151a0*/  SEL R4, RZ, 0xffffffff, P0 ;  /* 0xffffffffff047807 */ /* 0x000fe20000000000 */
[----:B------:R-:W-:Y:S01]  /*151b0*/  IMAD.IADD R9, R9, 0x1, R13 ;  /* 0x0000000109097824 */ /* 0x000fe200078e020d */
[----:B------:R-:W-:-:S02]  /*151c0*/  LOP3.LUT R0, R15, 0x2, R0, 0xe2, !PT ;  /* 0x000000020f007812 */ /* 0x000fc400078ee200 */
[-C--:B------:R-:W-:Y:S01]  /*151d0*/  ISETP.GE.AND P0, PT, R211, R27.reuse, PT ;  /* 0x0000001bd300720c */ /* 0x080fe20003f06270 */
[----:B------:R-:W-:Y:S01]  /*151e0*/  IMAD.SHL.U32 R10, R4, 0x8, RZ ;  /* 0x00000008040a7824 */ /* 0x000fe200078e00ff */
[----:B------:R-:W-:Y:S01]  /*151f0*/  LOP3.LUT R3, R3, 0x4, R0, 0xe2, !PT ;  /* 0x0000000403037812 */ /* 0x000fe200078ee200 */
[----:B------:R-:W-:Y:S01]  /*15200*/  IMAD.WIDE.U32 R8, R11, UR4, R8 ;  /* 0x000000040b087c25 */ /* 0x000fe2000f8e0008 */
[----:B------:R-:W-:Y:S02]  /*15210*/  SEL R4, RZ, 0xffffffff, P0 ;  /* 0xffffffffff047807 */ /* 0x000fe40000000000 */
[----:B------:R-:W-:Y:S02]  /*15220*/  ISETP.GE.AND P0, PT, R210, R27, PT ;  /* 0x0000001bd200720c */ /* 0x000fe40003f06270 */
[----:B------:R-:W-:Y:S01]  /*15230*/  SHF.R.S32.HI R0, RZ, 0x1f, R11 ;  /* 0x0000001fff007819 */ /* 0x000fe2000001140b */
[----:B------:R-:W-:Y:S01]  /*15240*/  IMAD.SHL.U32 R4, R4, 0x10, RZ ;  /* 0x0000001004047824 */ /* 0x000fe200078e00ff */
        /* <DEDUP_REMOVED lines=24> */
[-C--:B---3--:R-:W-:Y:S02]  /*153d0*/  @!P2 LEA R12, P0, R214, R8.reuse, 0x1 ;  /* 0x00000008d60ca211 */ /* 0x088fe400078008ff */
        /* <DEDUP_REMOVED lines=26> */
.L_x_7994:
[----:B------:R-:W-:Y:S05]  /*15580*/  BSYNC B1 ;  /* 0x0000000000017941 */ /* 0x000fea0003800000 */
.L_x_7993:
        /* <DEDUP_REMOVED lines=10> */
[-C--:B---3--:R-:W-:Y:S02]  /*15630*/  @!P5 LEA R12, P3, R214, R8.reuse, 0x1 ;  /* 0x00000008d60cd211 */ /* 0x088fe400078608ff */
        /* <DEDUP_REMOVED lines=12> */
[-C--:B0-----:R-:W-:Y:S02]  /*15700*/  @!P3 LEA R10, P6, R211, R8.reuse, 0x1 ;  /* 0x00000008d30ab211 */ /* 0x081fe400078c08ff */
[-C--:B------:R-:W-:Y:S01]  /*15710*/  @P2 LEA R24, P0, R31, R8.reuse, 0x1 ;  /* 0x000000081f182211 */ /* 0x080fe200078008ff */
[----:B------:R4:W-:Y:S01]  /*15720*/  @!P1 ST.E.128 desc[UR42][R20.64], RZ ;  /* 0x000000ff14009985 */ /* 0x0009e2000c101d2a */
[-C--:B------:R-:W-:Y:S02]  /*15730*/  @!P3 LEA.HI.X R11, R211, R9.reuse, R36, 0x1, P6 ;  /* 0x00000009d30bb211 */ /* 0x080fe400030f0c24 */
[----:B------:R-:W-:Y:S02]  /*15740*/  @P2 LEA.HI.X R25, R31, R9, R32, 0x1, P0 ;  /* 0x000000091f192211 */ /* 0x000fe400000f0c20 */
[-C--:B------:R-:W-:Y:S01]  /*15750*/  @P4 LEA R26, P6, R33, R8.reuse, 0x1 ;  /* 0x00000008211a4211 */ /* 0x080fe200078c08ff */
[----:B------:R4:W-:Y:S01]  /*15760*/  @!P3 ST.E.128 desc[UR42][R10.64], RZ ;  /* 0x000000ff0a00b985 */ /* 0x0009e2000c101d2a */
[----:B------:R-:W-:-:S02]  /*15770*/  @!P5 LEA R8, P0, R210, R8, 0x1 ;  /* 0x00000008d208d211 */ /* 0x000fc400078008ff */
[-C--:B------:R-:W-:Y:S02]  /*15780*/  @P4 LEA.HI.X R27, R33, R9.reuse, R34, 0x1, P6 ;  /* 0x00000009211b4211 */ /* 0x080fe400030f0c22 */
[----:B------:R-:W-:-:S05]  /*15790*/  @!P5 LEA.HI.X R9, R210, R9, R35, 0x1, P0 ;  /* 0x00000009d209d211 */ /* 0x000fca00000f0c23 */
[----:B------:R4:W-:Y:S04]  /*157a0*/  @!P5 ST.E.128 desc[UR42][R8.64], RZ ;  /* 0x000000ff0800d985 */ /* 0x0009e8000c101d2a */
[----:B------:R4:W-:Y:S04]  /*157b0*/  @P2 ST.E.128 desc[UR42][R24.64], RZ ;  /* 0x000000ff18002985 */ /* 0x0009e8000c101d2a */
[----:B------:R4:W-:Y:S02]  /*157c0*/  @P4 ST.E.128 desc[UR42][R26.64], RZ ;  /* 0x000000ff1a004985 */ /* 0x0009e4000c101d2a */
.L_x_7987:
[----:B------:R-:W-:Y:S05]  /*157d0*/  BSYNC B0 ;  /* 0x0000000000007941 */ /* 0x000fea0003800000 */
.L_x_7980:
[----:B------:R-:W-:Y:S02]  /*157e0*/  ULDC UR4, c[0x0][0xc3c] ;  /* 0x00030f0000047ab9 */ /* 0x000fe40000000800 */
[----:B------:R-:W-:-:S13]  /*157f0*/  ISETP.GE.AND P0, PT, R7, UR4, PT ;  /* 0x0000000407007c0c */ /* 0x000fda000bf06270 */
[----:B------:R-:W-:Y:S05]  /*15800*/  @!P0 BRA `(.L_x_7995) ;  /* 0xfffffebc00748947 */ /* 0x000fea000383ffff */
[----:B------:R-:W-:Y:S05]  /*15810*/  BRA `(.L_x_7848) ;  /* 0x0000009800bc7947 */ /* 0x000fea0003800000 */
.L_x_7846:
        /* <DEDUP_REMOVED lines=18> */
.L_x_7996:
        /* <DEDUP_REMOVED lines=43> */
.L_x_8000:
        /* <DEDUP_REMOVED lines=39> */
.L_x_7998:
        /* <DEDUP_REMOVED lines=12> */
.L_x_8001:
        /* <DEDUP_REMOVED lines=63> */
.L_x_8002:
        /* <DEDUP_REMOVED lines=61> */
.L_x_8003:
[----:B01----:R-:W-:-:S05]  /*166e0*/  LOP3.LUT R3, RZ, R2, RZ, 0x33, !PT ;  /* 0x00000002ff037212 */ /* 0x003fca00078e33ff */
[----:B------:R-:W-:-:S05]  /*166f0*/  IMAD.IADD R2, R4, 0x1, R3 ;  /* 0x0000000104027824 */ /* 0x000fca00078e0203 */
[----:B------:R1:W-:Y:S01]  /*16700*/  STL [R1+0x4], R2 ;  /* 0x0000040201007387 */ /* 0x0003e20000100800 */
[----:B------:R-:W-:Y:S05]  /*16710*/  BRA `(.L_x_8004) ;  /* 0x0000000000107947 */ /* 0x000fea0003800000 */
.L_x_7999:
[----:B------:R-:W-:Y:S01]  /*16720*/  IMAD.U32 R2, RZ, RZ, UR6 ;  /* 0x00000006ff027e24 */ /* 0x000fe2000f8e00ff */
[----:B------:R0:W-:Y:S04]  /*16730*/  STL [R1+0x4], RZ ;  /* 0x000004ff01007387 */ /* 0x0001e80000100800 */
[----:B------:R0:W-:Y:S04]  /*16740*/  STL [R1+0x8], RZ ;  /* 0x000008ff01007387 */ /* 0x0001e80000100800 */
[----:B------:R0:W-:Y:S02]  /*16750*/  STL [R1], R2 ;  /* 0x0000000201007387 */ /* 0x0001e40000100800 */
.L_x_8004:
        /* <DEDUP_REMOVED lines=10> */
.L_x_7997:
        /* <DEDUP_REMOVED lines=13> */
[----:B------:R-:W-:Y:S01]  /*168d0*/  ULDC.64 UR40, c[0x0][0x198] ;  /* 0x0000660000287ab9 */ /* 0x000fe20000000a00 */
[----:B------:R-:W-:Y:S01]  /*168e0*/  LOP3.LUT R3, R0, 0x1f8, RZ, 0xc0, !PT ;  /* 0x000001f800037812 */ /* 0x000fe200078ec0ff */
[----:B01----:R-:W-:Y:S01]  /*168f0*/  IMAD.SHL.U32 R2, R4, 0x8, RZ ;  /* 0x0000000804027824 */ /* 0x003fe200078e00ff */
[----:B------:R-:W-:Y:S01]  /*16900*/  ULDC UR37, c[0x0][0xc] ;  /* 0x0000030000257ab9 */ /* 0x000fe20000000800 */
        /* <DEDUP_REMOVED lines=12> */
[----:B------:R0:W-:Y:S04]  /*169d0*/  STL [R1+0x14], RZ ;  /* 0x000014ff01007387 */ /* 0x0001e80000100800 */
[----:B------:R0:W-:Y:S04]  /*169e0*/  STL [R1+0x10], RZ ;  /* 0x000010ff01007387 */ /* 0x0001e80000100800 */
[----:B------:R0:W-:Y:S02]  /*169f0*/  STL [R1+0x18], R0 ;  /* 0x0000180001007387 */ /* 0x0001e40000100800 */
.L_x_8173:
[----:B0-2---:R-:W2:Y:S01]  /*16a00*/  LDL R0, [R1+0xc] ;  /* 0x00000c0001007983 */ /* 0x005ea20000100800 */
[----:B-1----:R-:W2:Y:S01]  /*16a10*/  LDC.64 R2, c[0x0][0xc88] ;  /* 0x00032200ff027b82 */ /* 0x002ea20000000a00 */
        /* <DEDUP_REMOVED lines=30> */
[----:B------:R-:W-:Y:S02]  /*16c00*/  IADD3.X R3, R15, UR5, RZ, P4, !PT ;  /* 0x000000050f037c10 */ /* 0x000fe4000a7fe4ff */
        /* <DEDUP_REMOVED lines=9> */
[----:B------:R0:W5:Y:S04]  /*16ca0*/  @P0 LDG.E R12, desc[UR42][R6.64] ;  /* 0x0000002a060c0981 */ /* 0x000168000c1e1900 */
        /* <DEDUP_REMOVED lines=22> */
.L_x_8006:
[----:B------:R-:W2:Y:S01]  /*16e10*/  LDL.LU R3, [R1+0x8] ;  /* 0x0000080001037983 */ /* 0x000ea20000300800 */
[----:B------:R-:W-:Y:S02]  /*16e20*/  ULDC.64 UR4, c[0x0][0xa20] ;  /* 0x0002880000047ab9 */ /* 0x000fe40000000a00 */
[----:B------:R-:W-:Y:S01]  /*16e30*/  ISETP.NE.U32.AND P2, PT, RZ, UR4, PT ;  /* 0x00000004ff007c0c */ /* 0x000fe2000bf45070 */
[----:B------:R1:W-:Y:S03]  /*16e40*/  STL [R1+0x8], R13 ;  /* 0x0000080d01007387 */ /* 0x0003e60000100800 */
[----:B------:R-:W-:Y:S02]  /*16e50*/  ISETP.NE.AND.EX P2, PT, RZ, UR5, PT, P2 ;  /* 0x00000005ff007c0c */ /* 0x000fe4000bf45320 */
[C---:B--2---:R-:W-:Y:S02]  /*16e60*/  LOP3.LUT R10, R3.reuse, 0xff000000, RZ, 0xc0, !PT ;  /* 0xff000000030a7812 */ /* 0x044fe400078ec0ff */
[----:B------:R-:W-:-:S02]  /*16e70*/  LOP3.LUT R2, R3, 0xff0000, RZ, 0xc0, !PT ;  /* 0x00ff000003027812 */ /* 0x000fc400078ec0ff */
        /* <DEDUP_REMOVED lines=10> */
.L_x_8007:
[----:B------:R-:W-:Y:S05]  /*16f20*/  @!P0 BRA `(.L_x_8008) ;  /* 0x00000000000c8947 */ /* 0x000fea0003800000 */
[----:B------:R-:W2:Y:S04]  /*16f30*/  LDG.E R9, desc[UR42][R6.64] ;  /* 0x0000002a06097981 */ /* 0x000ea8000c1e1900 */
[----:B------:R-:W2:Y:S02]  /*16f40*/  LDG.E R6, desc[UR42][R6.64+0x4] ;  /* 0x0000042a06067981 */ /* 0x000ea4000c1e1900 */
[----:B--2---:R-:W-:-:S07]  /*16f50*/  IMAD.IADD R9, R6, 0x1, -R9 ;  /* 0x0000000106097824 */ /* 0x004fce00078e0a09 */
.L_x_8008:
[----:B------:R-:W3:Y:S01]  /*16f60*/  LDL R7, [R1+0x4] ;  /* 0x0000040001077983 */ /* 0x000ee20000100800 */
[----:B--2---:R-:W2:Y:S03]  /*16f70*/  LDC R3, c[0x0][0x448] ;  /* 0x00011200ff037b82 */ /* 0x004ea60000000800 */
[----:B-1----:R-:W4:Y:S04]  /*16f80*/  @P1 LDG.E R2, desc[UR42][R4.64] ;  /* 0x0000002a04021981 */ /* 0x002f28000c1e1900 */
[----:B------:R1:W4:Y:S01]  /*16f90*/  @P1 LDG.E R4, desc[UR42][R4.64+0x4] ;  /* 0x0000042a04041981 */ /* 0x000322000c1e1900 */
[----:B------:R-:W-:Y:S01]  /*16fa0*/  LOP3.LUT R12, R10, 0xff, RZ, 0xc0, !PT ;  /* 0x000000ff0a0c7812 */ /* 0x000fe200078ec0ff */
[----:B------:R-:W-:Y:S01]  /*16fb0*/  BSSY B0, `(.L_x_8009) ;  /* 0x0000037000007945 */ /* 0x000fe20003800000 */
[----:B------:R-:W-:-:S03]  /*16fc0*/  SHF.R.U32.HI R10, RZ, 0x10, R10 ;  /* 0x00000010ff0a7819 */ /* 0x000fc6000001160a */
[----:B------:R0:W-:Y:S01]  /*16fd0*/  STL [R1+0x58], R12 ;  /* 0x0000580c01007387 */ /* 0x0001e20000100800 */
[----:B--2---:R-:W-:-:S13]  /*16fe0*/  ISETP.NE.AND P0, PT, R3, 0x1, PT ;  /* 0x000000010300780c */ /* 0x004fda0003f05270 */
[----:B-1----:R-:W1:Y:S08]  /*16ff0*/  @P0 LDC R5, c[0x0][0x44c] ;  /* 0x00011300ff050b82 */ /* 0x002e700000000800 */
[----:B------:R-:W2:Y:S01]  /*17000*/  @P0 LDC R6, c[0x0][0x450] ;  /* 0x00011400ff060b82 */ /* 0x000ea20000000800 */
[----:B---3--:R-:W-:Y:S02]  /*17010*/  IMAD.SHL.U32 R3, R7, 0x40, RZ ;  /* 0x0000004007037824 */ /* 0x008fe400078e00ff */
[----:B-----5:R-:W-:-:S02]  /*17020*/  IMAD.IADD R7, R9, 0x1, -R8 ;  /* 0x0000000109077824 */ /* 0x020fc400078e0a08 */
[----:B------:R-:W-:Y:S02]  /*17030*/  VIADD R3, R3, 0x3f ;  /* 0x0000003f03037836 */ /* 0x000fe40000000000 */
[----:B----4-:R-:W-:Y:S02]  /*17040*/  @P1 IMAD.IADD R11, R4, 0x1, -R2 ;  /* 0x00000001040b1824 */ /* 0x010fe400078e0a02 */
[----:B-1----:R-:W-:-:S05]  /*17050*/  @P0 IMAD.HI.U32 R2, R3, R5, RZ ;  /* 0x0000000503020227 */ /* 0x002fca00078e00ff */
[----:B--2---:R-:W-:Y:S01]  /*17060*/  @P0 SHF.R.U32.HI R3, RZ, R6, R2 ;  /* 0x00000006ff030219 */ /* 0x004fe20000011602 */
[----:B------:R-:W-:-:S04]  /*17070*/  IMAD.IADD R2, R7, 0x1, R11 ;  /* 0x0000000107027824 */ /* 0x000fc800078e020b */
[C---:B------:R-:W-:Y:S01]  /*17080*/  VIADD R4, R2.reuse, 0x3f ;  /* 0x0000003f02047836 */ /* 0x040fe20000000000 */
[----:B------:R-:W-:-:S05]  /*17090*/  IADD3 R21, R2, 0x40, -R14 ;  /* 0x0000004002157810 */ /* 0x000fca0007ffe80e */
[----:B------:R-:W-:Y:S01]  /*170a0*/  IMAD.IADD R2, R21, 0x1, R3 ;  /* 0x0000000115027824 */ /* 0x000fe200078e0203 */
[----:B------:R-:W-:-:S04]  /*170b0*/  SHF.R.S32.HI R3, RZ, 0x1f, R4 ;  /* 0x0000001fff037819 */ /* 0x000fc80000011404 */
[----:B------:R-:W-:Y:S02]  /*170c0*/  SHF.R.S32.HI R6, RZ, 0x1f, R2 ;  /* 0x0000001fff067819 */ /* 0x000fe40000011402 */
[----:B------:R-:W-:Y:S01]  /*170d0*/  LEA.HI R3, R3, R4, RZ, 0x6 ;  /* 0x0000000403037211 */ /* 0x000fe200078f30ff */
[----:B------:R-:W-:Y:S01]  /*170e0*/  IMAD.MOV.U32 R4, RZ, RZ, RZ ;  /* 0x000000ffff047224 */ /* 0x000fe200078e00ff */
[----:B------:R-:W-:Y:S02]  /*170f0*/  LEA.HI R6, R6, R2, RZ, 0x6 ;  /* 0x0000000206067211 */ /* 0x000fe400078f30ff */
[----:B------:R-:W-:Y:S02]  /*17100*/  SHF.R.S32.HI R20, RZ, 0x6, R3 ;  /* 0x00000006ff147819 */ /* 0x000fe40000011403 */
[----:B------:R-:W-:-:S04]  /*17110*/  SHF.R.S32.HI R6, RZ, 0x6, R6 ;  /* 0x00000006ff067819 */ /* 0x000fc80000011406 */
[----:B------:R-:W-:-:S04]  /*17120*/  VIMNMX R6, R20, R6, PT ;  /* 0x0000000614067248 */ /* 0x000fc80003fe0100 */
[----:B------:R-:W-:-:S13]  /*17130*/  ISETP.GE.AND P0, PT, R6, 0x1, PT ;  /* 0x000000010600780c */ /* 0x000fda0003f06270 */
        /* <DEDUP_REMOVED lines=30> */
.L_x_8010:
[----:B------:R-:W-:Y:S05]  /*17320*/  BSYNC B0 ;  /* 0x0000000000007941 */ /* 0x000fea0003800000 */
.L_x_8009:
        /* <DEDUP_REMOVED lines=24> */
.L_x_8217:
[----:B-1----:R-:W-:Y:S02]  /*174b0*/  ISETP.NE.AND P0, PT, R14, RZ, PT ;  /* 0x000000ff0e00720c */ /* 0x002fe40003f05270 */
[----:B------:R-:W-:-:S11]  /*174c0*/  PLOP3.LUT P6, PT, PT, PT, PT, 0x8, 0x0 ;  /* 0x000000000000781c */ /* 0x000fd60003fce170 */
[----:B------:R-:W-:Y:S05]  /*174d0*/  @P0 BRA `(.L_x_8014) ;  /* 0x00000000000c0947 */ /* 0x000fea0003800000 */
[----:B------:R-:W-:-:S03]  /*174e0*/  UMOV UR4, 0xffffffff ;  /* 0xffffffff00047882 */ /* 0x000fc60000000000 */
[----:B------:R-:W-:Y:S05]  /*174f0*/  BRA.DIV UR4, `(.L_x_8015) ;  /* 0x0000008a04ac7947 */ /* 0x000fea000b800000 */
[----:B------:R-:W-:-:S13]  /*17500*/  ELECT P6, URZ, PT ;  /* 0x00000000003f782f */ /* 0x000fda00038c0000 */
.L_x_8014:
        /* <DEDUP_REMOVED lines=9> */
.L_x_8220:
[----:B------:R-:W-:Y:S05]  /*175a0*/  BSYNC B1 ;  /* 0x0000000000017941 */ /* 0x000fea0003800000 */
.L_x_8016:
        /* <DEDUP_REMOVED lines=12> */
.L_x_8221:
[----:B------:R-:W-:Y:S05]  /*17670*/  BSYNC B2 ;  /* 0x0000000000027941 */ /* 0x000fea0003800000 */
.L_x_8020:
        /* <DEDUP_REMOVED lines=9> */
.L_x_8023:
[----:B------:R-:W-:Y:S05]  /*17710*/  BSYNC B2 ;  /* 0x0000000000027941 */ /* 0x000fea0003800000 */
.L_x_8022:
        /* <DEDUP_REMOVED lines=13> */
.L_x_8024:
        /* <DEDUP_REMOVED lines=13> */
.L_x_8222:
[----:B------:R-:W-:Y:S05]  /*178c0*/  BSYNC B2 ;  /* 0x0000000000027941 */ /* 0x000fea0003800000 */
.L_x_8025:
        /* <DEDUP_REMOVED lines=11> */
.L_x_8028:
[----:B------:R-:W-:Y:S05]  /*17980*/  BSYNC B2 ;  /* 0x0000000000027941 */ /* 0x000fea0003800000 */
.L_x_8027:
        /* <DEDUP_REMOVED lines=10> */
.L_x_8029:
        /* <DEDUP_REMOVED lines=15> */
.L_x_8030:
        /* <DEDUP_REMOVED lines=15> */
.L_x_8031:
        /* <DEDUP_REMOVED lines=15> */
.L_x_8032:
        /* <DEDUP_REMOVED lines=15> */
.L_x_8033:
        /* <DEDUP_REMOVED lines=15> */
.L_x_8034:
        /* <DEDUP_REMOVED lines=15> */
.L_x_8035:
        /* <DEDUP_REMOVED lines=15> */
.L_x_8036:
        /* <DEDUP_REMOVED lines=10> */
.L_x_8019:
[----:B------:R-:W-:Y:S05]  /*18160*/  BSYNC B1 ;  /* 0x0000000000017941 */ /* 0x000fea0003800000 */
.L_x_8018:
        /* <DEDUP_REMOVED lines=13> */
.L_x_8056:
        /* <DEDUP_REMOVED lines=13> */
.L_x_8223:
[----:B------:R-:W-:Y:S05]  /*18310*/  BSYNC B2 ;  /* 0x0000000000027941 */ /* 0x000fea0003800000 */
.L_x_8039:
        /* <DEDUP_REMOVED lines=9> */
.L_x_8042:
[----:B------:R-:W-:Y:S05]  /*183b0*/  BSYNC B2 ;  /* 0x0000000000027941 */ /* 0x000fea0003800000 */
.L_x_8041:
        /* <DEDUP_REMOVED lines=12> */
.L_x_8043:
        /* <DEDUP_REMOVED lines=13> */
.L_x_8224:
[----:B------:R-:W-:Y:S05]  /*18550*/  BSYNC B2 ;  /* 0x0000000000027941 */ /* 0x000fea0003800000 */
.L_x_8044:
        /* <DEDUP_REMOVED lines=11> */
.L_x_8047:
[----:B------:R-:W-:Y:S05]  /*18610*/  BSYNC B2 ;  /* 0x0000000000027941 */ /* 0x000fea0003800000 */
.L_x_8046:
        /* <DEDUP_REMOVED lines=10> */
.L_x_8048:
        /* <DEDUP_REMOVED lines=15> */
.L_x_8049:
        /* <DEDUP_REMOVED lines=15> */
.L_x_8050:
        /* <DEDUP_REMOVED lines=15> */
.L_x_8051:
        /* <DEDUP_REMOVED lines=15> */
.L_x_8052:
        /* <DEDUP_REMOVED lines=15> */
.L_x_8053:
        /* <DEDUP_REMOVED lines=15> */
.L_x_8054:
        /* <DEDUP_REMOVED lines=15> */
.L_x_8055:
        /* <DEDUP_REMOVED lines=10> */
.L_x_8038:
[----:B------:R-:W-:Y:S05]  /*18df0*/  BSYNC B1 ;  /* 0x0000000000017941 */ /* 0x000fea0003800000 */
.L_x_8037:
        /* <DEDUP_REMOVED lines=12> */
.L_x_8012:
[----:B------:R-:W-:Y:S05]  /*18ec0*/  BSYNC B0 ;  /* 0x0000000000007941 */ /* 0x000fea0003800000 */
.L_x_8011:
        /* <DEDUP_REMOVED lines=49> */
.L_x_8058:
[----:B------:R-:W-:Y:S05]  /*191e0*/  BSYNC B0 ;  /* 0x0000000000007941 */ /* 0x000fea0003800000 */
.L_x_8057:
        /* <DEDUP_REMOVED lines=14> */
[----:B------:R-:W-:Y:S01]  /*192d0*/  VOTEU.ANY UR4, UPT, PT ;  /* 0x0000000000047886 */ /* 0x000fe200038e0100 */
[----:B------:R-:W1:Y:S01]  /*192e0*/  LDC.64 R2, c[0x0][0xc60] ;  /* 0x00031800ff027b82 */ /* 0x000e620000000a00 */
[----:B------:R-:W0:Y:S02]  /*192f0*/  FLO.U32 R0, UR4 ;  /* 0x0000000400007d00 */ /* 0x000e2400080e0000 */
[----:B0-----:R-:W-:-:S06]  /*19300*/  ISETP.EQ.U32.AND P0, PT, R0, R5, PT ;  /* 0x000000050000720c */ /* 0x001fcc0003f02070 */
[----:B------:R-:W1:Y:S07]  /*19310*/  POPC R5, UR4 ;  /* 0x0000000400057d09 */ /* 0x000e6e0008000000 */
[----:B-1----:R-:W2:Y:S01]  /*19320*/  @P0 ATOMG.E.ADD.STRONG.GPU PT, R3, desc[UR42][R2.64], R5 ;  /* 0x00000005020309a8 */ /* 0x002ea200081ee1ea */
[----:B------:R-:W0:Y:S02]  /*19330*/  S2R R4, SR_LTMASK ;  /* 0x0000000000047919 */ /* 0x000e240000003900 */
[----:B0-----:R-:W-:-:S04]  /*19340*/  LOP3.LUT R4, R4, UR4, RZ, 0xc0, !PT ;  /* 0x0000000404047c12 */ /* 0x001fc8000f8ec0ff */
[----:B------:R-:W0:Y:S01]  /*19350*/  POPC R7, R4 ;  /* 0x0000000400077309 */ /* 0x000e220000000000 */
[----:B--2---:R-:W0:Y:S02]  /*19360*/  SHFL.IDX PT, R0, R3, R0, 0x1f ;  /* 0x00001f0003007589 */ /* 0x004e2400000e0000 */
[----:B0-----:R-:W-:-:S05]  /*19370*/  IADD3 R0, R0, UR37, R7 ;  /* 0x0000002500007c10 */ /* 0x001fca000fffe007 */
[----:B------:R4:W-:Y:S01]  /*19380*/  STL [R1], R0 ;  /* 0x0000000001007387 */ /* 0x0009e20000100800 */
[----:B------:R-:W-:Y:S05]  /*19390*/  BRA `(.L_x_8061) ;  /* 0x0000004800787947 */ /* 0x000fea0003800000 */
.L_x_8060:
        /* <DEDUP_REMOVED lines=20> */
.L_x_8063:
[----:B------:R-:W-:Y:S05]  /*194e0*/  BSYNC B6 ;  /* 0x0000000000067941 */ /* 0x000fea0003800000 */
.L_x_8062:
        /* <DEDUP_REMOVED lines=20> */
.L_x_8066:
        /* <DEDUP_REMOVED lines=16> */
.L_x_8065:
[----:B------:R-:W-:Y:S05]  /*19730*/  BSYNC B6 ;  /* 0x0000000000067941 */ /* 0x000fea0003800000 */
.L_x_8064:
        /* <DEDUP_REMOVED lines=24> */
.L_x_8227:
        /* <DEDUP_REMOVED lines=9> */
.L_x_8230:
        /* <DEDUP_REMOVED lines=24> */
.L_x_8070:
[----:B------:R-:W2:Y:S04]  /*19ad0*/  LDL R0, [R1+0x10] ;  /* 0x0000100001007983 */ /* 0x000ea80000100800 */
[----:B-1----:R-:W3:Y:S01]  /*19ae0*/  LDL R2, [R1+0x18] ;  /* 0x0000180001027983 */ /* 0x002ee20000100800 */
[----:B--2---:R-:W-:Y:S01]  /*19af0*/  IMAD R0, R0, 0x8, R18 ;  /* 0x0000000800007824 */ /* 0x004fe200078e0212 */
[----:B---3--:R-:W-:-:S04]  /*19b00*/  SHF.L.U32 R2, R2, 0x1f, RZ ;  /* 0x0000001f02027819 */ /* 0x008fc800000006ff */
[----:B------:R-:W1:Y:S02]  /*19b10*/  SYNCS.PHASECHK.TRANS64.TRYWAIT P0, [R0+URZ+0x28c40], R2 ;  /* 0x028c4002000075a7 */ /* 0x000e64000800017f */
[----:B-1----:R-:W-:Y:S05]  /*19b20*/  @!P0 BRA `(.L_x_8071) ;  /* 0x0000006400f88947 */ /* 0x002fea0003800000 */
.L_x_8231:
        /* <DEDUP_REMOVED lines=11> */
.L_x_8072:
[----:B------:R-:W2:Y:S04]  /*19be0*/  LDL R3, [R1+0x10] ;  /* 0x0000100001037983 */ /* 0x000ea80000100800 */
[----:B0-----:R-:W3:Y:S04]  /*19bf0*/  LDL R4, [R1+0x30] ;  /* 0x0000300001047983 */ /* 0x001ee80000100800 */
[----:B-1----:R-:W4:Y:S01]  /*19c00*/  LDL R2, [R1+0x24] ;  /* 0x0000240001027983 */ /* 0x002f220000100800 */
        /* <DEDUP_REMOVED lines=11> */
[----:B--2---:R-:W-:Y:S01]  /*19cc0*/  IMAD R0, R3, 0x2000, R18 ;  /* 0x0000200003007824 */ /* 0x004fe200078e0212 */
[----:B---3--:R-:W-:-:S04]  /*19cd0*/  R2UR UR11, R4 ;  /* 0x00000000040b72ca */ /* 0x008fc800000e0000 */
[----:B------:R-:W-:Y:S02]  /*19ce0*/  R2UR UR8, R0 ;  /* 0x00000000000872ca */ /* 0x000fe400000e0000 */
[----:B----4-:R-:W-:-:S11]  /*19cf0*/  R2UR UR4, R2 ;  /* 0x00000000020472ca */ /* 0x010fd600000e0000 */
[----:B------:R-:W-:Y:S02]  /*19d00*/  UIADD3 UR8, UR8, 0x22400, URZ ;  /* 0x0002240008087890 */ /* 0x000fe4000fffe03f */
[----:B------:R-:W-:-:S03]  /*19d10*/  ULEA UR11, UR11, UR4, 0x6 ;  /* 0x000000040b0b7291 */ /* 0x000fc6000f8e303f */
[----:B------:R-:W-:-:S06]  /*19d20*/  UMOV UR4, 0x0 ;  /* 0x0000000000047882 */ /* 0x000fcc0000000000 */
[----:B------:R1:W-:Y:S02]  /*19d30*/  UTMALDG.4D [UR8], [UR6], desc[UR4] ;  /* 0x00000408060075b4 */ /* 0x0003e40008019000 */
[----:B-1----:R-:W-:Y:S01]  /*19d40*/  NOP ;  /* 0x0000000000007918 */ /* 0x002fe20000000000 */
.L_x_8068:
        /* <DEDUP_REMOVED lines=40> */
.L_x_8074:
[----:B------:R-:W-:Y:S05]  /*19fd0*/  BSYNC B6 ;  /* 0x0000000000067941 */ /* 0x000fea0003800000 */
.L_x_8073:
        /* <DEDUP_REMOVED lines=89> */
.L_x_8240:
        /* <DEDUP_REMOVED lines=10> */
.L_x_8076:
        /* <DEDUP_REMOVED lines=18> */
.L_x_8241:
[----:B------:R-:W-:Y:S05]  /*1a730*/  BSYNC B0 ;  /* 0x0000000000007941 */ /* 0x000fea0003800000 */
.L_x_8077:
[----:B------:R-:W-:Y:S01]  /*1a740*/  LOP3.LUT P0, RZ, R19, 0x1, RZ, 0xc0, !PT ;  /* 0x0000000113ff7812 */ /* 0x000fe2000780c0ff */
[----:B------:R-:W-:-:S12]  /*1a750*/  BSSY B0, `(.L_x_8079) ;  /* 0x0000097000007945 */ /* 0x000fd80003800000 */
[----:B------:R-:W-:Y:S05]  /*1a760*/  @!P0 BRA `(.L_x_8080) ;  /* 0x0000000800548947 */ /* 0x000fea0003800000 */
[----:B------:R-:W0:Y:S04]  /*1a770*/  LDL R4, [R1+0x10] ;  /* 0x0000100001047983 */ /* 0x000e280000100800 */
        /* <DEDUP_REMOVED lines=9> */
.L_x_8242:
[----:B------:R-:W-:Y:S05]  /*1a810*/  BSYNC B1 ;  /* 0x0000000000017941 */ /* 0x000fea0003800000 */
.L_x_8081:
        /* <DEDUP_REMOVED lines=9> */
.L_x_8084:
[----:B------:R-:W-:Y:S05]  /*1a8b0*/  BSYNC B1 ;  /* 0x0000000000017941 */ /* 0x000fea0003800000 */
.L_x_8083:
        /* <DEDUP_REMOVED lines=13> */
.L_x_8085:
        /* <DEDUP_REMOVED lines=15> */
.L_x_8086:
        /* <DEDUP_REMOVED lines=15> */
.L_x_8087:
        /* <DEDUP_REMOVED lines=15> */
.L_x_8088:
        /* <DEDUP_REMOVED lines=15> */
.L_x_8089:
        /* <DEDUP_REMOVED lines=15> */
.L_x_8090:
        /* <DEDUP_REMOVED lines=15> */
.L_x_8091:
        /* <DEDUP_REMOVED lines=15> */
.L_x_8092:
        /* <DEDUP_REMOVED lines=10> */
.L_x_8080:
[----:B------:R-:W-:Y:S05]  /*1b0c0*/  BSYNC B0 ;  /* 0x0000000000007941 */ /* 0x000fea0003800000 */
.L_x_8079:
        /* <DEDUP_REMOVED lines=55> */
.L_x_8099:
        /* <DEDUP_REMOVED lines=8> */
.L_x_8243:
[----:B------:R-:W-:Y:S05]  /*1b4c0*/  BSYNC B3 ;  /* 0x0000000000037941 */ /* 0x000fea0003800000 */
.L_x_8100:
        /* <DEDUP_REMOVED lines=9> */
.L_x_8103:
[----:B------:R-:W-:Y:S05]  /*1b560*/  BSYNC B3 ;  /* 0x0000000000037941 */ /* 0x000fea0003800000 */
.L_x_8102:
        /* <DEDUP_REMOVED lines=13> */
.L_x_8104:
        /* <DEDUP_REMOVED lines=13> */
.L_x_8244:
[----:B------:R-:W-:Y:S05]  /*1b710*/  BSYNC B3 ;  /* 0x0000000000037941 */ /* 0x000fea0003800000 */
.L_x_8105:
        /* <DEDUP_REMOVED lines=11> */
.L_x_8108:
[----:B------:R-:W-:Y:S05]  /*1b7d0*/  BSYNC B3 ;  /* 0x0000000000037941 */ /* 0x000fea0003800000 */
.L_x_8107:
        /* <DEDUP_REMOVED lines=10> */
.L_x_8109:
        /* <DEDUP_REMOVED lines=15> */
.L_x_8110:
        /* <DEDUP_REMOVED lines=15> */
.L_x_8111:
        /* <DEDUP_REMOVED lines=15> */
.L_x_8112:
        /* <DEDUP_REMOVED lines=15> */
.L_x_8113:
        /* <DEDUP_REMOVED lines=15> */
.L_x_8114:
        /* <DEDUP_REMOVED lines=15> */
.L_x_8115:
        /* <DEDUP_REMOVED lines=15> */
.L_x_8116:
        /* <DEDUP_REMOVED lines=10> */
.L_x_8098:
[----:B------:R-:W-:Y:S05]  /*1bfb0*/  BSYNC B1 ;  /* 0x0000000000017941 */ /* 0x000fea0003800000 */
.L_x_8097:
[----:B------:R-:W2:Y:S02]  /*1bfc0*/  LDL.LU R5, [R1+0x34] ;  /* 0x0000340001057983 */ /* 0x000ea40000300800 */
[----:B--2---:R-:W-:-:S07]  /*1bfd0*/  VIADD R0, R5, 0xfffffffd ;  /* 0xfffffffd05007836 */ /* 0x004fce0000000000 */
.L_x_8096:
[----:B------:R-:W-:Y:S05]  /*1bfe0*/  BSYNC B2 ;  /* 0x0000000000027941 */ /* 0x000fea0003800000 */
.L_x_8095:
[----:B------:R-:W-:Y:S01]  /*1bff0*/  VIADD R8, R8, 0xfffffffe ;  /* 0xfffffffe08087836 */ /* 0x000fe20000000000 */
[----:B------:R-:W-:-:S04]  /*1c000*/  LOP3.LUT R4, RZ, R4, RZ, 0x33, !PT ;  /* 0x00000004ff047212 */ /* 0x000fc800078e33ff */
[----:B------:R-:W-:-:S13]  /*1c010*/  ISETP.NE.AND P0, PT, R8, R4, PT ;  /* 0x000000040800720c */ /* 0x000fda0003f05270 */
[----:B------:R-:W-:Y:S05]  /*1c020*/  @!P0 BRA `(.L_x_8094) ;  /* 0x0000001800e08947 */ /* 0x000fea0003800000 */
.L_x_8157:
        /* <DEDUP_REMOVED lines=35> */
.L_x_8119:
        /* <DEDUP_REMOVED lines=8> */
.L_x_8245:
[----:B------:R-:W-:Y:S05]  /*1c2e0*/  BSYNC B2 ;  /* 0x0000000000027941 */ /* 0x000fea0003800000 */
.L_x_8120:
        /* <DEDUP_REMOVED lines=9> */
.L_x_8123:
[----:B------:R-:W-:Y:S05]  /*1c380*/  BSYNC B2 ;  /* 0x0000000000027941 */ /* 0x000fea0003800000 */
.L_x_8122:
        /* <DEDUP_REMOVED lines=12> */
.L_x_8124:
        /* <DEDUP_REMOVED lines=13> */
.L_x_8246:
[----:B------:R-:W-:Y:S05]  /*1c520*/  BSYNC B2 ;  /* 0x0000000000027941 */ /* 0x000fea0003800000 */
.L_x_8125:
        /* <DEDUP_REMOVED lines=11> */
.L_x_8128:
[----:B------:R-:W-:Y:S05]  /*1c5e0*/  BSYNC B2 ;  /* 0x0000000000027941 */ /* 0x000fea0003800000 */
.L_x_8127:
        /* <DEDUP_REMOVED lines=9> */
.L_x_8129:
        /* <DEDUP_REMOVED lines=15> */
.L_x_8130:
        /* <DEDUP_REMOVED lines=15> */
.L_x_8131:
        /* <DEDUP_REMOVED lines=15> */
.L_x_8132:
        /* <DEDUP_REMOVED lines=15> */
.L_x_8133:
        /* <DEDUP_REMOVED lines=15> */
.L_x_8134:
        /* <DEDUP_REMOVED lines=15> */
.L_x_8135:
        /* <DEDUP_REMOVED lines=15> */
.L_x_8136:
        /* <DEDUP_REMOVED lines=10> */
.L_x_8118:
[----:B------:R-:W-:Y:S05]  /*1cdb0*/  BSYNC B1 ;  /* 0x0000000000017941 */ /* 0x000fea0003800000 */
.L_x_8117:
        /* <DEDUP_REMOVED lines=35> */
.L_x_8139:
        /* <DEDUP_REMOVED lines=8> */
.L_x_8247:
[----:B------:R-:W-:Y:S05]  /*1d070*/  BSYNC B2 ;  /* 0x0000000000027941 */ /* 0x000fea0003800000 */
.L_x_8140:
        /* <DEDUP_REMOVED lines=9> */
.L_x_8143:
[----:B------:R-:W-:Y:S05]  /*1d110*/  BSYNC B2 ;  /* 0x0000000000027941 */ /* 0x000fea0003800000 */
.L_x_8142:
        /* <DEDUP_REMOVED lines=13> */
.L_x_8144:
        /* <DEDUP_REMOVED lines=13> */
.L_x_8248:
[----:B------:R-:W-:Y:S05]  /*1d2c0*/  BSYNC B2 ;  /* 0x0000000000027941 */ /* 0x000fea0003800000 */
.L_x_8145:
        /* <DEDUP_REMOVED lines=11> */
.L_x_8148:
[----:B------:R-:W-:Y:S05]  /*1d380*/  BSYNC B2 ;  /* 0x0000000000027941 */ /* 0x000fea0003800000 */
.L_x_8147:
        /* <DEDUP_REMOVED lines=10> */
.L_x_8149:
        /* <DEDUP_REMOVED lines=15> */
.L_x_8150:
        /* <DEDUP_REMOVED lines=15> */
.L_x_8151:
        /* <DEDUP_REMOVED lines=15> */
.L_x_8152:
        /* <DEDUP_REMOVED lines=15> */
.L_x_8153:
        /* <DEDUP_REMOVED lines=15> */
.L_x_8154:
        /* <DEDUP_REMOVED lines=15> */
.L_x_8155:
        /* <DEDUP_REMOVED lines=15> */
.L_x_8156:
        /* <DEDUP_REMOVED lines=10> */
.L_x_8138:
[----:B------:R-:W-:Y:S05]  /*1db60*/  BSYNC B1 ;  /* 0x0000000000017941 */ /* 0x000fea0003800000 */
.L_x_8137:
[----:B------:R-:W2:Y:S01]  /*1db70*/  LDL R5, [R1+0x28] ;  /* 0x0000280001057983 */ /* 0x000ea20000100800 */
[----:B------:R-:W-:Y:S01]  /*1db80*/  VIADD R0, R0, 0xfffffffe ;  /* 0xfffffffe00007836 */ /* 0x000fe20000000000 */
[----:B--2---:R-:W-:-:S13]  /*1db90*/  ISETP.GT.AND P0, PT, R6, R5, PT ;  /* 0x000000050600720c */ /* 0x004fda0003f04270 */
[----:B------:R-:W-:Y:S05]  /*1dba0*/  @P0 BRA `(.L_x_8157) ;  /* 0xffffffe400200947 */ /* 0x000fea000383ffff */
.L_x_8094:
[----:B------:R-:W-:Y:S05]  /*1dbb0*/  BSYNC B0 ;  /* 0x0000000000007941 */ /* 0x000fea0003800000 */
.L_x_8093:
        /* <DEDUP_REMOVED lines=25> */
.L_x_8159:
[----:B------:R-:W-:Y:S05]  /*1dd50*/  BSYNC B0 ;  /* 0x0000000000007941 */ /* 0x000fea0003800000 */
.L_x_8158:
[----:B------:R-:W-:-:S05]  /*1dd60*/  SEL R0, R0, RZ, P0 ;  /* 0x000000ff00007207 */ /* 0x000fca0000000000 */
[----:B------:R3:W-:Y:S02]  /*1dd70*/  STL [R1+0x10], R0 ;  /* 0x0000100001007387 */ /* 0x0007e40000100800 */
.L_x_8061:
[----:B------:R-:W-:Y:S05]  /*1dd80*/  BSYNC B7 ;  /* 0x0000000000077941 */ /* 0x000fea0003800000 */
.L_x_8059:
        /* <DEDUP_REMOVED lines=8> */
[----:B------:R-:W5:Y:S04]  /*1de10*/  LDS.128 R4, [R18+0x28cd0] ;  /* 0x028cd00012047984 */ /* 0x000f680000000c00 */
[----:B-----5:R0:W-:Y:S04]  /*1de20*/  STL.64 [R1], R4 ;  /* 0x0000000401007387 */ /* 0x0201e80000100a00 */
[----:B------:R0:W-:Y:S01]  /*1de30*/  STL.64 [R1+0x8], R6 ;  /* 0x0000080601007387 */ /* 0x0001e20000100a00 */
[----:B------:R-:W-:Y:S06]  /*1de40*/  BAR.ARV 0x4, 0x180 ;  /* 0x0106000000007b1d */ /* 0x000fec0000002000 */
[----:B------:R-:W-:Y:S05]  /*1de50*/  BRA `(.L_x_8161) ;  /* 0x0000001000307947 */ /* 0x000fea0003800000 */
.L_x_8160:
[----:B------:R-:W5:Y:S01]  /*1de60*/  S2R R16, SR_TID.X ;  /* 0x0000000000107919 */ /* 0x000f620000002100 */
[----:B------:R-:W-:Y:S01]  /*1de70*/  UMOV UR4, 0xffffffff ;  /* 0xffffffff00047882 */ /* 0x000fe20000000000 */
[----:B-----5:R-:W-:-:S04]  /*1de80*/  LOP3.LUT R16, R16, 0x1f, RZ, 0xc0, !PT ;  /* 0x0000001f10107812 */ /* 0x020fc800078ec0ff */
[----:B------:R-:W-:Y:S01]  /*1de90*/  ISETP.NE.AND P0, PT, R16, 0x1f, PT ;  /* 0x0000001f1000780c */ /* 0x000fe20003f05270 */
[----:B------:R-:W-:-:S12]  /*1dea0*/  BRA.DIV UR4, `(.L_x_8162) ;  /* 0x0000002e04187947 */ /* 0x000fd8000b800000 */
[----:B--2---:R-:W0:Y:S01]  /*1deb0*/  LDL.LU R2, [R1] ;  /* 0x0000000001027983 */ /* 0x004e220000300800 */
[----:B------:R-:W-:-:S03]  /*1dec0*/  ULDC UR4, c[0x0][0xc3c] ;  /* 0x00030f0000047ab9 */ /* 0x000fc60000000800 */
[----:B------:R-:W3:Y:S01]  /*1ded0*/  LDL R7, [R1+0xc] ;  /* 0x00000c0001077983 */ /* 0x000ee20000100800 */
[----:B0-----:R-:W-:Y:S02]  /*1dee0*/  IMAD.MOV.U32 R10, RZ, RZ, R2 ;  /* 0x000000ffff0a7224 */ /* 0x001fe400078e0002 */
[----:B---34-:R-:W-:-:S05]  /*1def0*/  IMAD.IADD R0, R7, 0x1, R16 ;  /* 0x0000000107007824 */ /* 0x018fca00078e0210 */
[----:B------:R-:W-:-:S13]  /*1df00*/  ISETP.GE.OR P1, PT, R0, UR4, !P0 ;  /* 0x0000000400007c0c */ /* 0x000fda000c726670 */
[----:B-1----:R-:W0:Y:S08]  /*1df10*/  @!P1 LDC.64 R2, c[0x0][0xc80] ;  /* 0x00032000ff029b82 */ /* 0x002e300000000a00 */
        /* <DEDUP_REMOVED lines=9> */
[----:B------:R-:W-:Y:S01]  /*1dfb0*/  SHFL.IDX PT, R0, R10, 0x1, 0x1f ;  /* 0x00201f000a007f89 */ /* 0x000fe200000e0000 */
[C---:B------:R-:W-:Y:S02]  /*1dfc0*/  ISETP.GE.U32.AND P4, PT, R16.reuse, 0x8, PT ;  /* 0x000000081000780c */ /* 0x040fe40003f86070 */
[----:B------:R-:W-:Y:S01]  /*1dfd0*/  ISETP.GE.U32.AND P5, PT, R16, 0x10, PT ;  /* 0x000000101000780c */ /* 0x000fe20003fa6070 */
[----:B--2---:R-:W-:Y:S02]  /*1dfe0*/  @!P1 IMAD.MOV.U32 R4, RZ, RZ, R8 ;  /* 0x000000ffff049224 */ /* 0x004fe400078e0008 */
[----:B------:R-:W-:-:S02]  /*1dff0*/  IMAD.MOV.U32 R8, RZ, RZ, RZ ;  /* 0x000000ffff087224 */ /* 0x000fc400078e00ff */
[----:B---3--:R-:W-:Y:S01]  /*1e000*/  @!P1 IMAD.MOV.U32 R6, RZ, RZ, R2 ;  /* 0x000000ffff069224 */ /* 0x008fe200078e0002 */
[----:B------:R-:W-:-:S03]  /*1e010*/  ISETP.NE.AND P1, PT, R16, RZ, PT ;  /* 0x000000ff1000720c */ /* 0x000fc60003f25270 */
[----:B------:R-:W-:-:S05]  /*1e020*/  IMAD R2, R6, R4, RZ ;  /* 0x0000000406027224 */ /* 0x000fca00078e02ff */
[----:B------:R-:W0:Y:S02]  /*1e030*/  SHFL.UP PT, R3, R2, 0x1, RZ ;  /* 0x0420000002037989 */ /* 0x000e2400000e00ff */
[----:B0-----:R-:W-:-:S05]  /*1e040*/  SEL R5, R3, RZ, P1 ;  /* 0x000000ff03057207 */ /* 0x001fca0000800000 */
[----:B------:R-:W-:Y:S02]  /*1e050*/  IMAD.IADD R2, R2, 0x1, R5 ;  /* 0x0000000102027824 */ /* 0x000fe400078e0205 */
[----:B------:R-:W-:Y:S04]  /*1e060*/  SHFL.IDX PT, R5, R10, RZ, 0x1f ;  /* 0x00001fff0a057589 */ /* 0x000fe800000e0000 */
        /* <DEDUP_REMOVED lines=13> */
.L_x_8258:
[----:B------:R-:W-:Y:S02]  /*1e140*/  ULDC UR4, c[0x0][0xc38] ;  /* 0x00030e0000047ab9 */ /* 0x000fe40000000800 */
[----:B------:R-:W-:-:S04]  /*1e150*/  IMAD.U32 R2, RZ, RZ, UR4 ;  /* 0x00000004ff027e24 */ /* 0x000fc8000f8e00ff */
[----:B-1----:R-:W-:-:S04]  /*1e160*/  IMAD R9, R9, R2, RZ ;  /* 0x0000000209097224 */ /* 0x002fc800078e02ff */
[----:B------:R-:W-:-:S05]  /*1e170*/  IMAD.IADD R0, R0, 0x1, R9 ;  /* 0x0000000100007824 */ /* 0x000fca00078e0209 */
[----:B------:R-:W-:-:S13]  /*1e180*/  ISETP.GT.AND P6, PT, R0, R5, PT ;  /* 0x000000050000720c */ /* 0x000fda0003fc4270 */
[----:B------:R-:W-:Y:S05]  /*1e190*/  @P6 BRA `(.L_x_8163) ;  /* 0x0000000000ac6947 */ /* 0x000fea0003800000 */
.L_x_8166:
        /* <DEDUP_REMOVED lines=37> */
.L_x_8266:
[----:B------:R-:W-:Y:S02]  /*1e3f0*/  ULDC UR4, c[0x0][0xc38] ;  /* 0x00030e0000047ab9 */ /* 0x000fe40000000800 */
[----:B------:R-:W-:-:S04]  /*1e400*/  IMAD.U32 R2, RZ, RZ, UR4 ;  /* 0x00000004ff027e24 */ /* 0x000fc8000f8e00ff */
[----:B-1----:R-:W-:-:S04]  /*1e410*/  IMAD R9, R9, R2, RZ ;  /* 0x0000000209097224 */ /* 0x002fc800078e02ff */
[----:B------:R-:W-:-:S05]  /*1e420*/  IMAD.IADD R0, R9, 0x1, R0 ;  /* 0x0000000109007824 */ /* 0x000fca00078e0200 */
[----:B------:R-:W-:-:S13]  /*1e430*/  ISETP.GT.AND P6, PT, R0, R5, PT ;  /* 0x000000050000720c */ /* 0x000fda0003fc4270 */
[----:B------:R-:W-:Y:S05]  /*1e440*/  @!P6 BRA `(.L_x_8166) ;  /* 0xfffffffc0054e947 */ /* 0x000fea000383ffff */
.L_x_8163:
        /* <DEDUP_REMOVED lines=12> */
.L_x_8271:
[----:B------:R-:W-:-:S13]  /*1e510*/  ISETP.NE.AND P0, PT, R0, RZ, PT ;  /* 0x000000ff0000720c */ /* 0x000fda0003f05270 */
[----:B------:R-:W-:Y:S05]  /*1e520*/  @!P0 BRA `(.L_x_8168) ;  /* 0x0000000000108947 */ /* 0x000fea0003800000 */
[----:B------:R-:W-:Y:S01]  /*1e530*/  UMOV UR4, 0xffffffff ;  /* 0xffffffff00047882 */ /* 0x000fe20000000000 */
[----:B-1----:R-:W-:Y:S02]  /*1e540*/  VIADD R7, R7, 0xffffffff ;  /* 0xffffffff07077836 */ /* 0x002fe40000000000 */
[----:B------:R-:W-:Y:S05]  /*1e550*/  BRA.DIV UR4, `(.L_x_8169) ;  /* 0x00000032040c7947 */ /* 0x000fea000b800000 */
[----:B------:R2:W3:Y:S02]  /*1e560*/  SHFL.IDX PT, R8, R3, R7, 0x1f ;  /* 0x00001f0703087589 */ /* 0x0004e400000e0000 */
.L_x_8168:
[----:B------:R-:W-:Y:S01]  /*1e570*/  ISETP.NE.AND P0, PT, R6, 0x1, PT ;  /* 0x000000010600780c */ /* 0x000fe20003f05270 */
[----:B---3--:R-:W-:-:S05]  /*1e580*/  IMAD R0, R8, R2, R9 ;  /* 0x0000000208007224 */ /* 0x008fca00078e0209 */
[----:B------:R3:W-:Y:S02]  /*1e590*/  STL [R1], R0 ;  /* 0x0000000001007387 */ /* 0x0007e40000100800 */
[----:B---3--:R-:W-:-:S05]  /*1e5a0*/  IMAD.IADD R0, R5, 0x1, -R0 ;  /* 0x0000000105007824 */ /* 0x008fca00078e0a00 */
[----:B------:R-:W-:Y:S05]  /*1e5b0*/  @!P0 BRA `(.L_x_8170) ;  /* 0x0000000000e48947 */ /* 0x000fea0003800000 */
[----:B------:R-:W-:-:S04]  /*1e5c0*/  IABS R5, R4 ;  /* 0x0000000400057213 */ /* 0x000fc80000000000 */
[----:B-12---:R-:W1:Y:S08]  /*1e5d0*/  I2F.RP R7, R5 ;  /* 0x0000000500077306 */ /* 0x006e700000209400 */
        /* <DEDUP_REMOVED lines=55> */
.L_x_8170:
[----:B0-2---:R-:W2:Y:S01]  /*1e950*/  LDL R3, [R1+0xc] ;  /* 0x00000c0001037983 */ /* 0x005ea20000100800 */
[----:B-1----:R-:W2:Y:S02]  /*1e960*/  LDC.64 R6, c[0x0][0xc90] ;  /* 0x00032400ff067b82 */ /* 0x002ea40000000a00 */
        /* <DEDUP_REMOVED lines=61> */
.L_x_8171:
[----:B------:R-:W-:-:S05]  /*1ed40*/  LOP3.LUT R3, RZ, R0, RZ, 0x33, !PT ;  /* 0x00000000ff037212 */ /* 0x000fca00078e33ff */
[----:B------:R-:W-:-:S05]  /*1ed50*/  IMAD.IADD R0, R4, 0x1, R3 ;  /* 0x0000000104007824 */ /* 0x000fca00078e0203 */
[----:B------:R2:W-:Y:S01]  /*1ed60*/  STL [R1+0x4], R0 ;  /* 0x0000040001007387 */ /* 0x0005e20000100800 */
[----:B------:R-:W-:Y:S05]  /*1ed70*/  BRA `(.L_x_8172) ;  /* 0x0000000000287947 */ /* 0x000fea0003800000 */
.L_x_8164:
        /* <DEDUP_REMOVED lines=10> */
.L_x_8172:
[----:B---3--:R-:W3:Y:S04]  /*1ee20*/  LDL R3, [R1+0x8] ;  /* 0x0000080001037983 */ /* 0x008ee80000100800 */
[----:B01----:R-:W4:Y:S04]  /*1ee30*/  LDL R2, [R1+0xc] ;  /* 0x00000c0001027983 */ /* 0x003f280000100800 */
        /* <DEDUP_REMOVED lines=14> */
.L_x_8161:
[----:B---34-:R-:W3:Y:S01]  /*1ef20*/  LDL R0, [R1+0xc] ;  /* 0x00000c0001007983 */ /* 0x018ee20000100800 */
[----:B------:R-:W-:Y:S02]  /*1ef30*/  ULDC UR4, c[0x0][0xc3c] ;  /* 0x00030f0000047ab9 */ /* 0x000fe40000000800 */
[----:B---3--:R-:W-:-:S13]  /*1ef40*/  ISETP.GE.AND P0, PT, R0, UR4, PT ;  /* 0x0000000400007c0c */ /* 0x008fda000bf06270 */
[----:B------:R-:W-:Y:S05]  /*1ef50*/  @!P0 BRA `(.L_x_8173) ;  /* 0xffffff7800a88947 */ /* 0x000fea000383ffff */
[----:B------:R-:W-:Y:S05]  /*1ef60*/  BSYNC B8 ;  /* 0x0000000000087941 */ /* 0x000fea0003800000 */
.L_x_8005:
[----:B---3--:R-:W3:Y:S01]  /*1ef70*/  LDL.LU R0, [R1+0x5c] ;  /* 0x00005c0001007983 */ /* 0x008ee20000300800 */
[----:B------:R-:W-:Y:S01]  /*1ef80*/  BSSY B0, `(.L_x_8174) ;  /* 0x000000b000007945 */ /* 0x000fe20003800000 */
[----:B0-----:R-:W0:Y:S01]  /*1ef90*/  S2R R5, SR_CgaCtaId ;  /* 0x0000000000057919 */ /* 0x001e220000008800 */
[----:B---3--:R-:W-:-:S05]  /*1efa0*/  VIADD R0, R0, 0x1 ;  /* 0x0000000100007836 */ /* 0x008fca0000000000 */
[----:B-12---:R-:W-:-:S04]  /*1efb0*/  LEA.HI R2, R0, R0, RZ, 0x1 ;  /* 0x0000000000027211 */ /* 0x006fc800078f08ff */
[----:B------:R-:W-:-:S05]  /*1efc0*/  LOP3.LUT R3, R2, 0xfffffffe, RZ, 0xc0, !PT ;  /* 0xfffffffe02037812 */ /* 0x000fca00078ec0ff */
[----:B------:R-:W-:Y:S01]  /*1efd0*/  IMAD.IADD R3, R0, 0x1, -R3 ;  /* 0x0000000100037824 */ /* 0x000fe200078e0a03 */
[----:B------:R-:W-:-:S04]  /*1efe0*/  MOV R0, 0x400 ;  /* 0x0000040000007802 */ /* 0x000fc80000000f00 */
[----:B0-----:R-:W-:Y:S02]  /*1eff0*/  LEA R0, R5, R0, 0x18 ;  /* 0x0000000005007211 */ /* 0x001fe400078ec0ff */
[----:B------:R-:W-:-:S04]  /*1f000*/  SHF.L.U32 R3, R3, 0x1f, RZ ;  /* 0x0000001f03037819 */ /* 0x000fc800000006ff */
[----:B------:R-:W0:Y:S02]  /*1f010*/  SYNCS.PHASECHK.TRANS64.TRYWAIT P0, [R0+URZ+0x28c20], R3 ;  /* 0x028c2003000075a7 */ /* 0x000e24000800017f */
[----:B0-----:R-:W-:Y:S05]  /*1f020*/  @!P0 BRA `(.L_x_8175) ;  /* 0x0000002400848947 */ /* 0x001fea0003800000 */
.L_x_8274:
[----:B------:R-:W-:Y:S05]  /*1f030*/  BSYNC B0 ;  /* 0x0000000000007941 */ /* 0x000fea0003800000 */
.L_x_8174:
[----:B------:R-:W-:-:S03]  /*1f040*/  UMOV UR4, 0xffffffff ;  /* 0xffffffff00047882 */ /* 0x000fc60000000000 */
[----:B------:R-:W-:Y:S05]  /*1f050*/  BRA.DIV UR4, `(.L_x_8176) ;  /* 0x00000026048c7947 */ /* 0x000fea000b800000 */
[----:B------:R-:W1:Y:S02]  /*1f060*/  S2R R2, SR_TID.X ;  /* 0x0000000000027919 */ /* 0x000e640000002100 */
[----:B-1----:R-:W-:-:S04]  /*1f070*/  SHF.R.U32.HI R2, RZ, 0x5, R2 ;  /* 0x00000005ff027819 */ /* 0x002fc80000011602 */
[----:B------:R-:W-:-:S05]  /*1f080*/  LOP3.LUT R2, R2, 0x3, RZ, 0xc0, !PT ;  /* 0x0000000302027812 */ /* 0x000fca00078ec0ff */
[----:B------:R1:W2:Y:S02]  /*1f090*/  SHFL.IDX PT, R14, R2, RZ, 0x1f ;  /* 0x00001fff020e7589 */ /* 0x0002a400000e0000 */
.L_x_8277:
[----:B--2---:R-:W-:-:S13]  /*1f0a0*/  ISETP.NE.AND P0, PT, R14, RZ, PT ;  /* 0x000000ff0e00720c */ /* 0x004fda0003f05270 */
[----:B------:R-:W-:Y:S05]  /*1f0b0*/  @P0 BRA `(.L_x_7848) ;  /* 0x0000000000940947 */ /* 0x000fea0003800000 */
[----:B------:R-:W-:-:S03]  /*1f0c0*/  UMOV UR4, 0xffffffff ;  /* 0xffffffff00047882 */ /* 0x000fc60000000000 */
[----:B------:R-:W-:Y:S05]  /*1f0d0*/  BRA.DIV UR4, `(.L_x_8177) ;  /* 0x0000002604a07947 */ /* 0x000fea000b800000 */
[----:B------:R-:W-:-:S13]  /*1f0e0*/  ELECT P6, URZ, PT ;  /* 0x00000000003f782f */ /* 0x000fda00038c0000 */
.L_x_8280:
[----:B------:R-:W-:Y:S05]  /*1f0f0*/  @!P6 BRA `(.L_x_7848) ;  /* 0x000000000084e947 */ /* 0x000fea0003800000 */
[----:B------:R-:W-:-:S06]  /*1f100*/  ULOP3.LUT UR4, UR36, 0x2, URZ, 0xfc, !UPT ;  /* 0x0000000224047892 */ /* 0x000fcc000f8efc3f */
[----:B-1----:R-:W-:-:S05]  /*1f110*/  IMAD.U32 R2, RZ, RZ, UR4 ;  /* 0x00000004ff027e24 */ /* 0x002fca000f8e00ff */
[----:B------:R-:W-:-:S13]  /*1f120*/  ISETP.NE.AND P2, PT, R2, 0x3, PT ;  /* 0x000000030200780c */ /* 0x000fda0003f45270 */
[----:B------:R-:W-:Y:S05]  /*1f130*/  @!P2 BRA `(.L_x_8178) ;  /* 0x000000000004a947 */ /* 0x000fea0003800000 */
[----:B------:R-:W-:Y:S01]  /*1f140*/  BPT.TRAP 0x1 ;  /* 0x000000040000795c */ /* 0x000fe20000300000 */
.L_x_8178:
        /* <DEDUP_REMOVED lines=14> */
.L_x_8281:
[----:B------:R-:W1:Y:S02]  /*1f230*/  SYNCS.PHASECHK.TRANS64.TRYWAIT P0, [R7+URZ], R2 ;  /* 0x00000002070075a7 */ /* 0x000e64000800017f */
[----:B-1----:R-:W-:Y:S05]  /*1f240*/  @!P0 BRA `(.L_x_8180) ;  /* 0x0000002400788947 */ /* 0x002fea0003800000 */
.L_x_8282:
[----:B------:R-:W-:Y:S05]  /*1f250*/  @!P2 BRA `(.L_x_8181) ;  /* 0x000000000004a947 */ /* 0x000fea0003800000 */
[----:B------:R-:W-:Y:S01]  /*1f260*/  BPT.TRAP 0x1 ;  /* 0x000000040000795c */ /* 0x000fe20000300000 */
.L_x_8181:
[----:B------:R-:W2:Y:S01]  /*1f270*/  LDL.LU R4, [R1+0x10] ;  /* 0x0000100001047983 */ /* 0x000ea20000300800 */
[----:B------:R-:W-:-:S04]  /*1f280*/  VIADD R0, R0, 0x28c60 ;  /* 0x00028c6000007836 */ /* 0x000fc80000000000 */
[----:B--2---:R-:W-:-:S04]  /*1f290*/  IMAD R4, R4, 0x8, R0 ;  /* 0x0000000804047824 */ /* 0x004fc800078e0200 */
[----:B------:R-:W2:Y:S02]  /*1f2a0*/  SYNCS.PHASECHK.TRANS64.TRYWAIT P0, [R4+URZ], R5 ;  /* 0x00000005040075a7 */ /* 0x000ea4000800017f */
[----:B--2---:R-:W-:Y:S05]  /*1f2b0*/  @!P0 BRA `(.L_x_8182) ;  /* 0x0000002400708947 */ /* 0x004fea0003800000 */
.L_x_8283:
[----:B------:R-:W-:-:S07]  /*1f2c0*/  IMAD R3, R3, 0x8, R0 ;  /* 0x0000000803037824 */ /* 0x000fce00078e0200 */
.L_x_8183:
[----:B---3--:R3:W4:Y:S02]  /*1f2d0*/  SYNCS.PHASECHK.TRANS64.TRYWAIT P0, [R3+URZ], R2 ;  /* 0x00000002030075a7 */ /* 0x008724000800017f */
[----:B----4-:R-:W-:Y:S05]  /*1f2e0*/  @!P0 NANOSLEEP.SYNCS 0x989680 ;  /* 0x009896800000895d */ /* 0x010fea0003900000 */
[----:B------:R-:W4:Y:S02]  /*1f2f0*/  @!P0 SYNCS.PHASECHK.TRANS64 P0, [R3+URZ], R2 ;  /* 0x00000002030085a7 */ /* 0x000f24000800007f */
[----:B----4-:R-:W-:Y:S05]  /*1f300*/  @!P0 BRA `(.L_x_8183) ;  /* 0xfffffffc00f08947 */ /* 0x010fea000383ffff */
.L_x_7848:
[----:B------:R-:W-:Y:S05]  /*1f310*/  BSYNC B9 ;  /* 0x0000000000097941 */ /* 0x000fea0003800000 */
.L_x_7845:
[----:B------:R-:W-:Y:S05]  /*1f320*/  EXIT ;  /* 0x000000000000794d */ /* 0x000fea0003800000 */
.L_x_7866:
[----:B0-----:R0:W1:Y:S02]  /*1f330*/  SYNCS.PHASECHK.TRANS64.TRYWAIT P5, [R75+URZ+0x28c90], R76 ;  /* 0x028c904c4b0075a7 */ /* 0x00106400080a017f */
[----:B-1----:R-:W-:Y:S05]  /*1f340*/  @!P5 NANOSLEEP.SYNCS 0x989680 ;  /* 0x009896800000d95d */ /* 0x002fea0003900000 */
[----:B------:R-:W1:Y:S02]  /*1f350*/  @!P5 SYNCS.PHASECHK.TRANS64 P5, [R75+URZ+0x28c90], R76 ;  /* 0x028c904c4b00d5a7 */ /* 0x000e6400080a007f */
[----:B-1----:R-:W-:Y:S05]  /*1f360*/  @!P5 BRA `(.L_x_7866) ;  /* 0xfffffffc00f0d947 */ /* 0x002fea000383ffff */
[----:B------:R-:W-:Y:S05]  /*1f370*/  BRA `(.L_x_8184) ;  /* 0xfffffe3800947947 */ /* 0x000fea000383ffff */
.L_x_7876:
[----:B-1----:R1:W2:Y:S02]  /*1f380*/  SYNCS.PHASECHK.TRANS64.TRYWAIT P5, [R75+URZ+0x28c90], R76 ;  /* 0x028c904c4b0075a7 */ /* 0x0022a400080a017f */
[----:B--2---:R-:W-:Y:S05]  /*1f390*/  @!P5 NANOSLEEP.SYNCS 0x989680 ;  /* 0x009896800000d95d */ /* 0x004fea0003900000 */
[----:B------:R-:W2:Y:S02]  /*1f3a0*/  @!P5 SYNCS.PHASECHK.TRANS64 P5, [R75+URZ+0x28c90], R76 ;  /* 0x028c904c4b00d5a7 */ /* 0x000ea400080a007f */
[----:B--2---:R-:W-:Y:S05]  /*1f3b0*/  @!P5 BRA `(.L_x_7876) ;  /* 0xfffffffc00f0d947 */ /* 0x004fea000383ffff */
[----:B------:R-:W-:Y:S05]  /*1f3c0*/  BRA `(.L_x_8185) ;  /* 0xfffffe4400187947 */ /* 0x000fea000383ffff */
.L_x_7881:
[----:B0-----:R0:W1:Y:S02]  /*1f3d0*/  SYNCS.PHASECHK.TRANS64.TRYWAIT P5, [R75+URZ+0x28c90], R76 ;  /* 0x028c904c4b0075a7 */ /* 0x00106400080a017f */
[----:B-1----:R-:W-:Y:S05]  /*1f3e0*/  @!P5 NANOSLEEP.SYNCS 0x989680 ;  /* 0x009896800000d95d */ /* 0x002fea0003900000 */
[----:B------:R-:W1:Y:S02]  /*1f3f0*/  @!P5 SYNCS.PHASECHK.TRANS64 P5, [R75+URZ+0x28c90], R76 ;  /* 0x028c904c4b00d5a7 */ /* 0x000e6400080a007f */
[----:B-1----:R-:W-:Y:S05]  /*1f400*/  @!P5 BRA `(.L_x_7881) ;  /* 0xfffffffc00f0d947 */ /* 0x002fea000383ffff */
[----:B------:R-:W-:Y:S05]  /*1f410*/  BRA `(.L_x_8186) ;  /* 0xfffffe4c00587947 */ /* 0x000fea000383ffff */
.L_x_7885:
[----:B--2---:R2:W0:Y:S02]  /*1f420*/  SYNCS.PHASECHK.TRANS64.TRYWAIT P0, [R75+URZ+0x28cb0], R76 ;  /* 0x028cb04c4b0075a7 */ /* 0x004424000800017f */
[----:B0-----:R-:W-:Y:S05]  /*1f430*/  @!P0 NANOSLEEP.SYNCS 0x989680 ;  /* 0x009896800000895d */ /* 0x001fea0003900000 */
[----:B------:R-:W0:Y:S02]  /*1f440*/  @!P0 SYNCS.PHASECHK.TRANS64 P0, [R75+URZ+0x28cb0], R76 ;  /* 0x028cb04c4b0085a7 */ /* 0x000e24000800007f */
[----:B0-----:R-:W-:Y:S05]  /*1f450*/  @!P0 BRA `(.L_x_7885) ;  /* 0xfffffffc00f08947 */ /* 0x001fea000383ffff */
[----:B------:R-:W-:Y:S05]  /*1f460*/  BRA `(.L_x_8187) ;  /* 0xfffffe4c00d07947 */ /* 0x000fea000383ffff */
.L_x_7898:
[----:B0-----:R0:W1:Y:S02]  /*1f470*/  SYNCS.PHASECHK.TRANS64.TRYWAIT P1, [R5+URZ+0x28c50], R10 ;  /* 0x028c500a050075a7 */ /* 0x001064000802017f */
[----:B-1----:R-:W-:Y:S05]  /*1f480*/  @!P1 NANOSLEEP.SYNCS 0x989680 ;  /* 0x009896800000995d */ /* 0x002fea0003900000 */
[----:B------:R-:W1:Y:S02]  /*1f490*/  @!P1 SYNCS.PHASECHK.TRANS64 P1, [R5+URZ+0x28c50], R10 ;  /* 0x028c500a050095a7 */ /* 0x000e64000802007f */
[----:B-1----:R-:W-:Y:S05]  /*1f4a0*/  @!P1 BRA `(.L_x_7898) ;  /* 0xfffffffc00f09947 */ /* 0x002fea000383ffff */
[----:B------:R-:W-:Y:S05]  /*1f4b0*/  BRA `(.L_x_8188) ;  /* 0xfffffe5c00ac7947 */ /* 0x000fea000383ffff */
.L_x_7905:
[----:B-1----:R1:W2:Y:S02]  /*1f4c0*/  SYNCS.PHASECHK.TRANS64.TRYWAIT P2, [R21+URZ+0x28c50], R4 ;  /* 0x028c5004150075a7 */ /* 0x0022a4000804017f */
[----:B--2---:R-:W-:Y:S05]  /*1f4d0*/  @!P2 NANOSLEEP.SYNCS 0x989680 ;  /* 0x009896800000a95d */ /* 0x004fea0003900000 */
[----:B------:R-:W2:Y:S02]  /*1f4e0*/  @!P2 SYNCS.PHASECHK.TRANS64 P2, [R21+URZ+0x28c50], R4 ;  /* 0x028c50041500a5a7 */ /* 0x000ea4000804007f */
[----:B--2---:R-:W-:Y:S05]  /*1f4f0*/  @!P2 BRA `(.L_x_7905) ;  /* 0xfffffffc00f0a947 */ /* 0x004fea000383ffff */
[----:B------:R-:W-:Y:S05]  /*1f500*/  BRA `(.L_x_7904) ;  /* 0xfffffe6800dc7947 */ /* 0x000fea000383ffff */
.L_x_7920:
        /* <DEDUP_REMOVED lines=8> */
.L_x_8190:
[----:B------:R-:W-:Y:S05]  /*1f590*/  BSYNC B1 ;  /* 0x0000000000017941 */ /* 0x000fea0003800000 */
.L_x_8189:
        /* <DEDUP_REMOVED lines=8> */
.L_x_8191:
[----:B------:R-:W-:Y:S02]  /*1f620*/  IMAD.MOV.U32 R13, RZ, RZ, R33 ;  /* 0x000000ffff0d7224 */ /* 0x000fe400078e0021 */
[----:B------:R-:W-:-:S07]  /*1f630*/  IMAD.MOV.U32 R4, RZ, RZ, R14 ;  /* 0x000000ffff047224 */ /* 0x000fce00078e000e */
[----:B------:R-:W-:Y:S05]  /*1f640*/  WARPSYNC.COLLECTIVE R15, `(.L_x_8192) ;  /* 0x000000000f087348 */ /* 0x000fea0003c00000 */
[----:B------:R0:W1:Y:S02]  /*1f650*/  SHFL.IDX P6, R14, R13, R12, R11 ;  /* 0x0000000c0d0e7389 */ /* 0x00006400000c000b */
[----:B01----:R-:W-:Y:S01]  /*1f660*/  ENDCOLLECTIVE ;  /* 0x000000000000791b */ /* 0x003fe20003800000 */
.L_x_8192:
[----:B------:R-:W-:Y:S02]  /*1f670*/  IMAD.MOV.U32 R13, RZ, RZ, R30 ;  /* 0x000000ffff0d7224 */ /* 0x000fe400078e001e */
[----:B------:R-:W-:-:S07]  /*1f680*/  IMAD.MOV.U32 R0, RZ, RZ, R14 ;  /* 0x000000ffff007224 */ /* 0x000fce00078e000e */
[----:B------:R-:W-:Y:S05]  /*1f690*/  WARPSYNC.COLLECTIVE R15, `(.L_x_8193) ;  /* 0x000000000f087348 */ /* 0x000fea0003c00000 */
[----:B------:R0:W1:Y:S02]  /*1f6a0*/  SHFL.IDX P6, R14, R13, R12, R11 ;  /* 0x0000000c0d0e7389 */ /* 0x00006400000c000b */
[----:B01----:R-:W-:Y:S01]  /*1f6b0*/  ENDCOLLECTIVE ;  /* 0x000000000000791b */ /* 0x003fe20003800000 */
.L_x_8193:
[----:B------:R-:W-:Y:S01]  /*1f6c0*/  IMAD.MOV.U32 R8, RZ, RZ, R14 ;  /* 0x000000ffff087224 */ /* 0x000fe200078e000e */
[----:B------:R-:W-:Y:S06]  /*1f6d0*/  BRA `(.L_x_8194) ;  /* 0xfffffe8400287947 */ /* 0x000fec000383ffff */
.L_x_7923:
        /* <DEDUP_REMOVED lines=8> */
.L_x_8196:
[----:B------:R-:W-:Y:S05]  /*1f760*/  BSYNC B1 ;  /* 0x0000000000017941 */ /* 0x000fea0003800000 */
.L_x_8195:
        /* <DEDUP_REMOVED lines=8> */
.L_x_8197:
[----:B------:R-:W-:Y:S02]  /*1f7f0*/  IMAD.MOV.U32 R13, RZ, RZ, R33 ;  /* 0x000000ffff0d7224 */ /* 0x000fe400078e0021 */
[----:B------:R-:W-:-:S07]  /*1f800*/  IMAD.MOV.U32 R3, RZ, RZ, R14 ;  /* 0x000000ffff037224 */ /* 0x000fce00078e000e */
[----:B------:R-:W-:Y:S05]  /*1f810*/  WARPSYNC.COLLECTIVE R15, `(.L_x_8198) ;  /* 0x000000000f087348 */ /* 0x000fea0003c00000 */
[----:B------:R0:W1:Y:S02]  /*1f820*/  SHFL.IDX P6, R14, R13, R12, R11 ;  /* 0x0000000c0d0e7389 */ /* 0x00006400000c000b */
[----:B01----:R-:W-:Y:S01]  /*1f830*/  ENDCOLLECTIVE ;  /* 0x000000000000791b */ /* 0x003fe20003800000 */
.L_x_8198:
[----:B------:R-:W-:Y:S02]  /*1f840*/  IMAD.MOV.U32 R13, RZ, RZ, R30 ;  /* 0x000000ffff0d7224 */ /* 0x000fe400078e001e */
[----:B------:R-:W-:-:S07]  /*1f850*/  IMAD.MOV.U32 R7, RZ, RZ, R14 ;  /* 0x000000ffff077224 */ /* 0x000fce00078e000e */
[----:B------:R-:W-:Y:S05]  /*1f860*/  WARPSYNC.COLLECTIVE R15, `(.L_x_8199) ;  /* 0x000000000f087348 */ /* 0x000fea0003c00000 */
[----:B------:R0:W1:Y:S02]  /*1f870*/  SHFL.IDX P6, R14, R13, R12, R11 ;  /* 0x0000000c0d0e7389 */ /* 0x00006400000c000b */
[----:B01----:R-:W-:Y:S01]  /*1f880*/  ENDCOLLECTIVE ;  /* 0x000000000000791b */ /* 0x003fe20003800000 */
.L_x_8199:
[----:B------:R-:W-:Y:S01]  /*1f890*/  IMAD.MOV.U32 R30, RZ, RZ, R14 ;  /* 0x000000ffff1e7224 */ /* 0x000fe200078e000e */
[----:B------:R-:W-:Y:S06]  /*1f8a0*/  BRA `(.L_x_8200) ;  /* 0xfffffe84007c7947 */ /* 0x000fec000383ffff */
.L_x_7927:
[----:B0-----:R0:W1:Y:S02]  /*1f8b0*/  SYNCS.PHASECHK.TRANS64.TRYWAIT P0, [R2+URZ+0x28c00], R35 ;  /* 0x028c0023020075a7 */ /* 0x001064000800017f */
[----:B-1----:R-:W-:Y:S05]  /*1f8c0*/  @!P0 NANOSLEEP.SYNCS 0x989680 ;  /* 0x009896800000895d */ /* 0x002fea0003900000 */
[----:B------:R-:W1:Y:S02]  /*1f8d0*/  @!P0 SYNCS.PHASECHK.TRANS64 P0, [R2+URZ+0x28c00], R35 ;  /* 0x028c0023020085a7 */ /* 0x000e64000800007f */
[----:B-1----:R-:W-:Y:S05]  /*1f8e0*/  @!P0 BRA `(.L_x_7927) ;  /* 0xfffffffc00f08947 */ /* 0x002fea000383ffff */
[----:B------:R-:W-:Y:S05]  /*1f8f0*/  BRA `(.L_x_8201) ;  /* 0xfffffe8800687947 */ /* 0x000fea000383ffff */
.L_x_7935:
        /* <DEDUP_REMOVED lines=8> */
.L_x_8203:
[----:B------:R-:W-:Y:S05]  /*1f980*/  BSYNC B1 ;  /* 0x0000000000017941 */ /* 0x000fea0003800000 */
.L_x_8202:
        /* <DEDUP_REMOVED lines=8> */
.L_x_8204:
[----:B------:R-:W-:Y:S02]  /*1fa10*/  IMAD.MOV.U32 R13, RZ, RZ, R9 ;  /* 0x000000ffff0d7224 */ /* 0x000fe400078e0009 */
[----:B------:R-:W-:-:S07]  /*1fa20*/  IMAD.MOV.U32 R4, RZ, RZ, R14 ;  /* 0x000000ffff047224 */ /* 0x000fce00078e000e */
[----:B------:R-:W-:Y:S05]  /*1fa30*/  WARPSYNC.COLLECTIVE R15, `(.L_x_8205) ;  /* 0x000000000f087348 */ /* 0x000fea0003c00000 */
[----:B------:R0:W1:Y:S02]  /*1fa40*/  SHFL.IDX P6, R14, R13, R12, R11 ;  /* 0x0000000c0d0e7389 */ /* 0x00006400000c000b */
[----:B01----:R-:W-:Y:S01]  /*1fa50*/  ENDCOLLECTIVE ;  /* 0x000000000000791b */ /* 0x003fe20003800000 */
.L_x_8205:
[----:B------:R-:W-:Y:S02]  /*1fa60*/  IMAD.MOV.U32 R13, RZ, RZ, R8 ;  /* 0x000000ffff0d7224 */ /* 0x000fe400078e0008 */
[----:B------:R-:W-:-:S07]  /*1fa70*/  IMAD.MOV.U32 R7, RZ, RZ, R14 ;  /* 0x000000ffff077224 */ /* 0x000fce00078e000e */
[----:B------:R-:W-:Y:S05]  /*1fa80*/  WARPSYNC.COLLECTIVE R15, `(.L_x_8206) ;  /* 0x000000000f087348 */ /* 0x000fea0003c00000 */
[----:B------:R0:W1:Y:S02]  /*1fa90*/  SHFL.IDX P6, R14, R13, R12, R11 ;  /* 0x0000000c0d0e7389 */ /* 0x00006400000c000b */
[----:B01----:R-:W-:Y:S01]  /*1faa0*/  ENDCOLLECTIVE ;  /* 0x000000000000791b */ /* 0x003fe20003800000 */
.L_x_8206:
[----:B------:R-:W-:Y:S01]  /*1fab0*/  IMAD.MOV.U32 R6, RZ, RZ, R14 ;  /* 0x000000ffff067224 */ /* 0x000fe200078e000e */
[----:B------:R-:W-:Y:S06]  /*1fac0*/  BRA `(.L_x_8207) ;  /* 0xfffffe9400bc7947 */ /* 0x000fec000383ffff */
.L_x_7938:
        /* <DEDUP_REMOVED lines=8> */
.L_x_8209:
[----:B------:R-:W-:Y:S05]  /*1fb50*/  BSYNC B1 ;  /* 0x0000000000017941 */ /* 0x000fea0003800000 */
.L_x_8208:
        /* <DEDUP_REMOVED lines=8> */
.L_x_8210:
[----:B------:R-:W-:Y:S02]  /*1fbe0*/  IMAD.MOV.U32 R13, RZ, RZ, R9 ;  /* 0x000000ffff0d7224 */ /* 0x000fe400078e0009 */
[----:B------:R-:W-:-:S07]  /*1fbf0*/  IMAD.MOV.U32 R3, RZ, RZ, R14 ;  /* 0x000000ffff037224 */ /* 0x000fce00078e000e */
[----:B------:R-:W-:Y:S05]  /*1fc00*/  WARPSYNC.COLLECTIVE R15, `(.L_x_8211) ;  /* 0x000000000f087348 */ /* 0x000fea0003c00000 */
[----:B------:R0:W1:Y:S02]  /*1fc10*/  SHFL.IDX P6, R14, R13, R12, R11 ;  /* 0x0000000c0d0e7389 */ /* 0x00006400000c000b */
[----:B01----:R-:W-:Y:S01]  /*1fc20*/  ENDCOLLECTIVE ;  /* 0x000000000000791b */ /* 0x003fe20003800000 */
.L_x_8211:
[----:B------:R-:W-:Y:S02]  /*1fc30*/  IMAD.MOV.U32 R13, RZ, RZ, R8 ;  /* 0x000000ffff0d7224 */ /* 0x000fe400078e0008 */
[----:B------:R-:W-:-:S07]  /*1fc40*/  IMAD.MOV.U32 R6, RZ, RZ, R14 ;  /* 0x000000ffff067224 */ /* 0x000fce00078e000e */
[----:B------:R-:W-:Y:S05]  /*1fc50*/  WARPSYNC.COLLECTIVE R15, `(.L_x_8212) ;  /* 0x000000000f087348 */ /* 0x000fea0003c00000 */
[----:B------:R0:W1:Y:S02]  /*1fc60*/  SHFL.IDX P6, R14, R13, R12, R11 ;  /* 0x0000000c0d0e7389 */ /* 0x00006400000c000b */
[----:B01----:R-:W-:Y:S01]  /*1fc70*/  ENDCOLLECTIVE ;  /* 0x000000000000791b */ /* 0x003fe20003800000 */
.L_x_8212:
[----:B------:R-:W-:Y:S02]  /*1fc80*/  IMAD.MOV.U32 R12, RZ, RZ, R3 ;  /* 0x000000ffff0c7224 */ /* 0x000fe400078e0003 */
[----:B------:R-:W-:Y:S01]  /*1fc90*/  IMAD.MOV.U32 R13, RZ, RZ, R0 ;  /* 0x000000ffff0d7224 */ /* 0x000fe200078e0000 */
[----:B------:R-:W-:Y:S06]  /*1fca0*/  BRA `(.L_x_8213) ;  /* 0xfffffe9400e47947 */ /* 0x000fec000383ffff */
.L_x_7942:
[----:B0-----:R0:W1:Y:S02]  /*1fcb0*/  SYNCS.PHASECHK.TRANS64.TRYWAIT P1, [R2+URZ+0x28c00], R33 ;  /* 0x028c0021020075a7 */ /* 0x001064000802017f */
[----:B-1----:R-:W-:Y:S05]  /*1fcc0*/  @!P1 NANOSLEEP.SYNCS 0x989680 ;  /* 0x009896800000995d */ /* 0x002fea0003900000 */
[----:B------:R-:W1:Y:S02]  /*1fcd0*/  @!P1 SYNCS.PHASECHK.TRANS64 P1, [R2+URZ+0x28c00], R33 ;  /* 0x028c0021020095a7 */ /* 0x000e64000802007f */
[----:B-1----:R-:W-:Y:S05]  /*1fce0*/  @!P1 BRA `(.L_x_7942) ;  /* 0xfffffffc00f09947 */ /* 0x002fea000383ffff */
[----:B------:R-:W-:Y:S05]  /*1fcf0*/  BRA `(.L_x_8214) ;  /* 0xfffffe9800847947 */ /* 0x000fea000383ffff */
.L_x_7948:
[----:B0-----:R0:W1:Y:S02]  /*1fd00*/  SYNCS.PHASECHK.TRANS64.TRYWAIT P2, [R20+URZ+0x28c30], R21 ;  /* 0x028c3015140075a7 */ /* 0x001064000804017f */
[----:B-1----:R-:W-:Y:S05]  /*1fd10*/  @!P2 NANOSLEEP.SYNCS 0x989680 ;  /* 0x009896800000a95d */ /* 0x002fea0003900000 */
[----:B------:R-:W1:Y:S02]  /*1fd20*/  @!P2 SYNCS.PHASECHK.TRANS64 P2, [R20+URZ+0x28c30], R21 ;  /* 0x028c30151400a5a7 */ /* 0x000e64000804007f */
[----:B-1----:R-:W-:Y:S05]  /*1fd30*/  @!P2 BRA `(.L_x_7948) ;  /* 0xfffffffc00f0a947 */ /* 0x002fea000383ffff */
[----:B------:R-:W-:Y:S05]  /*1fd40*/  BRA `(.L_x_7947) ;  /* 0xfffffea800387947 */ /* 0x000fea000383ffff */
.L_x_7953:
[----:B--2---:R2:W0:Y:S02]  /*1fd50*/  SYNCS.PHASECHK.TRANS64.TRYWAIT P2, [R20+URZ+0x28c50], R21 ;  /* 0x028c5015140075a7 */ /* 0x004424000804017f */
[----:B0-----:R-:W-:Y:S05]  /*1fd60*/  @!P2 NANOSLEEP.SYNCS 0x989680 ;  /* 0x009896800000a95d */ /* 0x001fea0003900000 */
[----:B------:R-:W0:Y:S02]  /*1fd70*/  @!P2 SYNCS.PHASECHK.TRANS64 P2, [R20+URZ+0x28c50], R21 ;  /* 0x028c50151400a5a7 */ /* 0x000e24000804007f */
[----:B0-----:R-:W-:Y:S05]  /*1fd80*/  @!P2 BRA `(.L_x_7953) ;  /* 0xfffffffc00f0a947 */ /* 0x001fea000383ffff */
[----:B------:R-:W-:Y:S05]  /*1fd90*/  BRA `(.L_x_7952) ;  /* 0xfffffec000087947 */ /* 0x000fea000383ffff */
.L_x_7960:
[----:B-1----:R1:W2:Y:S02]  /*1fda0*/  SYNCS.PHASECHK.TRANS64.TRYWAIT P2, [R217+URZ+0x28c30], R20 ;  /* 0x028c3014d90075a7 */ /* 0x0022a4000804017f */
[----:B--2---:R-:W-:Y:S05]  /*1fdb0*/  @!P2 NANOSLEEP.SYNCS 0x989680 ;  /* 0x009896800000a95d */ /* 0x004fea0003900000 */
[----:B------:R-:W2:Y:S02]  /*1fdc0*/  @!P2 SYNCS.PHASECHK.TRANS64 P2, [R217+URZ+0x28c30], R20 ;  /* 0x028c3014d900a5a7 */ /* 0x000ea4000804007f */
[----:B--2---:R-:W-:Y:S05]  /*1fdd0*/  @!P2 BRA `(.L_x_7960) ;  /* 0xfffffffc00f0a947 */ /* 0x004fea000383ffff */
[----:B------:R-:W-:Y:S05]  /*1fde0*/  BRA `(.L_x_7959) ;  /* 0xfffffec400407947 */ /* 0x000fea000383ffff */
.L_x_7965:
[----:B--2---:R2:W3:Y:S02]  /*1fdf0*/  SYNCS.PHASECHK.TRANS64.TRYWAIT P2, [R217+URZ+0x28c50], R20 ;  /* 0x028c5014d90075a7 */ /* 0x0044e4000804017f */
[----:B---3--:R-:W-:Y:S05]  /*1fe00*/  @!P2 NANOSLEEP.SYNCS 0x989680 ;  /* 0x009896800000a95d */ /* 0x008fea0003900000 */
[----:B------:R-:W3:Y:S02]  /*1fe10*/  @!P2 SYNCS.PHASECHK.TRANS64 P2, [R217+URZ+0x28c50], R20 ;  /* 0x028c5014d900a5a7 */ /* 0x000ee4000804007f */
[----:B---3--:R-:W-:Y:S05]  /*1fe20*/  @!P2 BRA `(.L_x_7965) ;  /* 0xfffffffc00f0a947 */ /* 0x008fea000383ffff */
[----:B------:R-:W-:Y:S05]  /*1fe30*/  BRA `(.L_x_7964) ;  /* 0xfffffee400007947 */ /* 0x000fea000383ffff */
.L_x_7973:
[----:B--2---:R2:W3:Y:S02]  /*1fe40*/  SYNCS.PHASECHK.TRANS64.TRYWAIT P2, [R194+URZ+0x28c30], R20 ;  /* 0x028c3014c20075a7 */ /* 0x0044e4000804017f */
[----:B---3--:R-:W-:Y:S05]  /*1fe50*/  @!P2 NANOSLEEP.SYNCS 0x989680 ;  /* 0x009896800000a95d */ /* 0x008fea0003900000 */
[----:B------:R-:W3:Y:S02]  /*1fe60*/  @!P2 SYNCS.PHASECHK.TRANS64 P2, [R194+URZ+0x28c30], R20 ;  /* 0x028c3014c200a5a7 */ /* 0x000ee4000804007f */
[----:B---3--:R-:W-:Y:S05]  /*1fe70*/  @!P2 BRA `(.L_x_7973) ;  /* 0xfffffffc00f0a947 */ /* 0x008fea000383ffff */
[----:B------:R-:W-:Y:S05]  /*1fe80*/  BRA `(.L_x_7972) ;  /* 0xfffffee800147947 */ /* 0x000fea000383ffff */
.L_x_7978:
[----:B--2---:R2:W3:Y:S02]  /*1fe90*/  SYNCS.PHASECHK.TRANS64.TRYWAIT P2, [R194+URZ+0x28c50], R20 ;  /* 0x028c5014c20075a7 */ /* 0x0044e4000804017f */
[----:B---3--:R-:W-:Y:S05]  /*1fea0*/  @!P2 NANOSLEEP.SYNCS 0x989680 ;  /* 0x009896800000a95d */ /* 0x008fea0003900000 */
[----:B------:R-:W3:Y:S02]  /*1feb0*/  @!P2 SYNCS.PHASECHK.TRANS64 P2, [R194+URZ+0x28c50], R20 ;  /* 0x028c5014c200a5a7 */ /* 0x000ee4000804007f */
[----:B---3--:R-:W-:Y:S05]  /*1fec0*/  @!P2 BRA `(.L_x_7978) ;  /* 0xfffffffc00f0a947 */ /* 0x008fea000383ffff */
[----:B------:R-:W-:Y:S05]  /*1fed0*/  BRA `(.L_x_7977) ;  /* 0xffffff0000687947 */ /* 0x000fea000383ffff */
.L_x_8013:
        /* <DEDUP_REMOVED lines=11> */
.L_x_8216:
[----:B------:R-:W-:Y:S05]  /*1ff90*/  BSYNC B1 ;  /* 0x0000000000017941 */ /* 0x000fea0003800000 */
.L_x_8215:
[----:B------:R-:W-:Y:S05]  /*1ffa0*/  BRA `(.L_x_8217) ;  /* 0xffffff7400407947 */ /* 0x000fea000383ffff */
.L_x_8015:
[----:B------:R-:W-:Y:S01]  /*1ffb0*/  BSSY B1, `(.L_x_8218) ;  /* 0x0000006000017945 */ /* 0x000fe20003800000 */
[----:B------:R-:W-:-:S07]  /*1ffc0*/  IMAD.MOV.U32 R15, RZ, RZ, -0x1 ;  /* 0xffffffffff0f7424 */ /* 0x000fce00078e00ff */
[----:B0-----:R-:W-:Y:S05]  /*1ffd0*/  WARPSYNC.COLLECTIVE R15, `(.L_x_8219) ;  /* 0x000000000f0c7348 */ /* 0x001fea0003c00000 */
[----:B------:R-:W-:Y:S02]  /*1ffe0*/  ELECT P6, UR62, PT ;  /* 0x00000000003e782f */ /* 0x000fe400038c0000 */
[----:B------:R-:W-:Y:S01]  /*1fff0*/  MOV R14, UR62 ;  /* 0x0000003e000e7c02 */ /* 0x000fe20008000f00 */
[----:B0-----:R-:W-:Y:S10]  /*20000*/  ENDCOLLECTIVE ;  /* 0x000000000000791b */ /* 0x001ff40003800000 */
.L_x_8219:
[----:B------:R-:W-:Y:S05]  /*20010*/  BSYNC B1 ;  /* 0x0000000000017941 */ /* 0x000fea0003800000 */
.L_x_8218:
[----:B------:R-:W-:Y:S05]  /*20020*/  BRA `(.L_x_8014) ;  /* 0xffffff7400387947 */ /* 0x000fea000383ffff */
.L_x_8017:
[----:B0-----:R0:W1:Y:S02]  /*20030*/  SYNCS.PHASECHK.TRANS64.TRYWAIT P0, [R18+URZ+0x28c20], R4 ;  /* 0x028c2004120075a7 */ /* 0x001064000800017f */
[----:B-1----:R-:W-:Y:S05]  /*20040*/  @!P0 NANOSLEEP.SYNCS 0x989680 ;  /* 0x009896800000895d */ /* 0x002fea0003900000 */
[----:B------:R-:W1:Y:S02]  /*20050*/  @!P0 SYNCS.PHASECHK.TRANS64 P0, [R18+URZ+0x28c20], R4 ;  /* 0x028c2004120085a7 */ /* 0x000e64000800007f */
[----:B-1----:R-:W-:Y:S05]  /*20060*/  @!P0 BRA `(.L_x_8017) ;  /* 0xfffffffc00f08947 */ /* 0x002fea000383ffff */
[----:B------:R-:W-:Y:S05]  /*20070*/  BRA `(.L_x_8220) ;  /* 0xffffff7400487947 */ /* 0x000fea000383ffff */
.L_x_8021:
[----:B-1----:R1:W2:Y:S02]  /*20080*/  SYNCS.PHASECHK.TRANS64.TRYWAIT P0, [R5+URZ+0x28ca0], R9 ;  /* 0x028ca009050075a7 */ /* 0x0022a4000800017f */
[----:B--2---:R-:W-:Y:S05]  /*20090*/  @!P0 NANOSLEEP.SYNCS 0x989680 ;  /* 0x009896800000895d */ /* 0x004fea0003900000 */
[----:B------:R-:W2:Y:S02]  /*200a0*/  @!P0 SYNCS.PHASECHK.TRANS64 P0, [R5+URZ+0x28ca0], R9 ;  /* 0x028ca009050085a7 */ /* 0x000ea4000800007f */
[----:B--2---:R-:W-:Y:S05]  /*200b0*/  @!P0 BRA `(.L_x_8021) ;  /* 0xfffffffc00f08947 */ /* 0x004fea000383ffff */
[----:B------:R-:W-:Y:S05]  /*200c0*/  BRA `(.L_x_8221) ;  /* 0xffffff7400687947 */ /* 0x000fea000383ffff */
.L_x_8026:
[----:B0-----:R0:W2:Y:S02]  /*200d0*/  SYNCS.PHASECHK.TRANS64.TRYWAIT P0, [R5+URZ+0x28cc0], R9 ;  /* 0x028cc009050075a7 */ /* 0x0010a4000800017f */
[----:B--2---:R-:W-:Y:S05]  /*200e0*/  @!P0 NANOSLEEP.SYNCS 0x989680 ;  /* 0x009896800000895d */ /* 0x004fea0003900000 */
[----:B------:R-:W2:Y:S02]  /*200f0*/  @!P0 SYNCS.PHASECHK.TRANS64 P0, [R5+URZ+0x28cc0], R9 ;  /* 0x028cc009050085a7 */ /* 0x000ea4000800007f */
[----:B--2---:R-:W-:Y:S05]  /*20100*/  @!P0 BRA `(.L_x_8026) ;  /* 0xfffffffc00f08947 */ /* 0x004fea000383ffff */
[----:B------:R-:W-:Y:S05]  /*20110*/  BRA `(.L_x_8222) ;  /* 0xffffff7400e87947 */ /* 0x000fea000383ffff */
.L_x_8040:
[----:B0-----:R0:W1:Y:S02]  /*20120*/  SYNCS.PHASECHK.TRANS64.TRYWAIT P1, [R5+URZ+0x28ca0], R6 ;  /* 0x028ca006050075a7 */ /* 0x001064000802017f */
[----:B-1----:R-:W-:Y:S05]  /*20130*/  @!P1 NANOSLEEP.SYNCS 0x989680 ;  /* 0x009896800000995d */ /* 0x002fea0003900000 */
[----:B------:R-:W1:Y:S02]  /*20140*/  @!P1 SYNCS.PHASECHK.TRANS64 P1, [R5+URZ+0x28ca0], R6 ;  /* 0x028ca006050095a7 */ /* 0x000e64000802007f */
[----:B-1----:R-:W-:Y:S05]  /*20150*/  @!P1 BRA `(.L_x_8040) ;  /* 0xfffffffc00f09947 */ /* 0x002fea000383ffff */
[----:B------:R-:W-:Y:S05]  /*20160*/  BRA `(.L_x_8223) ;  /* 0xffffff8000687947 */ /* 0x000fea000383ffff */
.L_x_8045:
[----:B-1----:R1:W2:Y:S02]  /*20170*/  SYNCS.PHASECHK.TRANS64.TRYWAIT P1, [R5+URZ+0x28cc0], R6 ;  /* 0x028cc006050075a7 */ /* 0x0022a4000802017f */
[----:B--2---:R-:W-:Y:S05]  /*20180*/  @!P1 NANOSLEEP.SYNCS 0x989680 ;  /* 0x009896800000995d */ /* 0x004fea0003900000 */
[----:B------:R-:W2:Y:S02]  /*20190*/  @!P1 SYNCS.PHASECHK.TRANS64 P1, [R5+URZ+0x28cc0], R6 ;  /* 0x028cc006050095a7 */ /* 0x000ea4000802007f */
[----:B--2---:R-:W-:Y:S05]  /*201a0*/  @!P1 BRA `(.L_x_8045) ;  /* 0xfffffffc00f09947 */ /* 0x004fea000383ffff */
[----:B------:R-:W-:Y:S05]  /*201b0*/  BRA `(.L_x_8224) ;  /* 0xffffff8000e47947 */ /* 0x000fea000383ffff */
.L_x_8067:
        /* <DEDUP_REMOVED lines=11> */
.L_x_8226:
[----:B------:R-:W-:Y:S05]  /*20270*/  BSYNC B0 ;  /* 0x0000000000007941 */ /* 0x000fea0003800000 */
.L_x_8225:
[----:B------:R-:W-:Y:S05]  /*20280*/  BRA `(.L_x_8227) ;  /* 0xffffff94008c7947 */ /* 0x000fea000383ffff */
.L_x_8069:
[----:B------:R-:W-:Y:S01]  /*20290*/  BSSY B0, `(.L_x_8228) ;  /* 0x0000006000007945 */ /* 0x000fe20003800000 */
[----:B------:R-:W-:-:S07]  /*202a0*/  IMAD.MOV.U32 R15, RZ, RZ, -0x1 ;  /* 0xffffffffff0f7424 */ /* 0x000fce00078e00ff */
[----:B0-----:R-:W-:Y:S05]  /*202b0*/  WARPSYNC.COLLECTIVE R15, `(.L_x_8229) ;  /* 0x000000000f0c7348 */ /* 0x001fea0003c00000 */
[----:B------:R-:W-:Y:S02]  /*202c0*/  ELECT P6, UR62, PT ;  /* 0x00000000003e782f */ /* 0x000fe400038c0000 */
[----:B------:R-:W-:Y:S01]  /*202d0*/  MOV R14, UR62 ;  /* 0x0000003e000e7c02 */ /* 0x000fe20008000f00 */
[----:B0-----:R-:W-:Y:S10]  /*202e0*/  ENDCOLLECTIVE ;  /* 0x000000000000791b */ /* 0x001ff40003800000 */
.L_x_8229:
[----:B------:R-:W-:Y:S05]  /*202f0*/  BSYNC B0 ;  /* 0x0000000000007941 */ /* 0x000fea0003800000 */
.L_x_8228:
[----:B------:R-:W-:Y:S05]  /*20300*/  BRA `(.L_x_8230) ;  /* 0xffffff9400907947 */ /* 0x000fea000383ffff */
.L_x_8071:
[----:B-1----:R1:W2:Y:S02]  /*20310*/  SYNCS.PHASECHK.TRANS64.TRYWAIT P0, [R0+URZ+0x28c40], R2 ;  /* 0x028c4002000075a7 */ /* 0x0022a4000800017f */
[----:B--2---:R-:W-:Y:S05]  /*20320*/  @!P0 NANOSLEEP.SYNCS 0x989680 ;  /* 0x009896800000895d */ /* 0x004fea0003900000 */
[----:B------:R-:W2:Y:S02]  /*20330*/  @!P0 SYNCS.PHASECHK.TRANS64 P0, [R0+URZ+0x28c40], R2 ;  /* 0x028c4002000085a7 */ /* 0x000ea4000800007f */
[----:B--2---:R-:W-:Y:S05]  /*20340*/  @!P0 BRA `(.L_x_8071) ;  /* 0xfffffffc00f08947 */ /* 0x004fea000383ffff */
[----:B------:R-:W-:Y:S05]  /*20350*/  BRA `(.L_x_8231) ;  /* 0xffffff9400f47947 */ /* 0x000fea000383ffff */
.L_x_8075:
        /* <DEDUP_REMOVED lines=15> */
.L_x_8232:
[----:B------:R-:W-:Y:S02]  /*20450*/  IMAD.MOV.U32 R13, RZ, RZ, R4 ;  /* 0x000000ffff0d7224 */ /* 0x000fe400078e0004 */
[----:B------:R-:W-:-:S07]  /*20460*/  IMAD.MOV.U32 R6, RZ, RZ, R14 ;  /* 0x000000ffff067224 */ /* 0x000fce00078e000e */
[----:B------:R-:W-:Y:S05]  /*20470*/  WARPSYNC.COLLECTIVE R15, `(.L_x_8233) ;  /* 0x000000000f087348 */ /* 0x000fea0003c00000 */
[----:B------:R0:W1:Y:S02]  /*20480*/  SHFL.IDX P6, R14, R13, R12, R11 ;  /* 0x0000000c0d0e7389 */ /* 0x00006400000c000b */
[----:B01----:R-:W-:Y:S01]  /*20490*/  ENDCOLLECTIVE ;  /* 0x000000000000791b */ /* 0x003fe20003800000 */
.L_x_8233:
[----:B------:R-:W-:Y:S02]  /*204a0*/  IMAD.MOV.U32 R13, RZ, RZ, R3 ;  /* 0x000000ffff0d7224 */ /* 0x000fe400078e0003 */
[----:B------:R-:W-:Y:S02]  /*204b0*/  IMAD.MOV.U32 R12, RZ, RZ, 0x1 ;  /* 0x00000001ff0c7424 */ /* 0x000fe400078e00ff */
[----:B------:R-:W-:-:S07]  /*204c0*/  IMAD.MOV.U32 R7, RZ, RZ, R14 ;  /* 0x000000ffff077224 */ /* 0x000fce00078e000e */
[----:B------:R-:W-:Y:S05]  /*204d0*/  WARPSYNC.COLLECTIVE R15, `(.L_x_8234) ;  /* 0x000000000f087348 */ /* 0x000fea0003c00000 */
[----:B------:R0:W1:Y:S02]  /*204e0*/  SHFL.IDX P6, R14, R13, R12, R11 ;  /* 0x0000000c0d0e7389 */ /* 0x00006400000c000b */
[----:B01----:R-:W-:Y:S01]  /*204f0*/  ENDCOLLECTIVE ;  /* 0x000000000000791b */ /* 0x003fe20003800000 */
.L_x_8234:
        /* <DEDUP_REMOVED lines=15> */
.L_x_8235:
[----:B------:R-:W-:Y:S02]  /*205f0*/  IMAD.MOV.U32 R13, RZ, RZ, R3 ;  /* 0x000000ffff0d7224 */ /* 0x000fe400078e0003 */
[----:B------:R-:W-:Y:S02]  /*20600*/  IMAD.MOV.U32 R12, RZ, RZ, 0x2 ;  /* 0x00000002ff0c7424 */ /* 0x000fe400078e00ff */
[----:B------:R-:W-:-:S07]  /*20610*/  IMAD.MOV.U32 R5, RZ, RZ, R14 ;  /* 0x000000ffff057224 */ /* 0x000fce00078e000e */
[----:B------:R-:W-:Y:S05]  /*20620*/  WARPSYNC.COLLECTIVE R15, `(.L_x_8236) ;  /* 0x000000000f087348 */ /* 0x000fea0003c00000 */
[----:B------:R0:W1:Y:S02]  /*20630*/  SHFL.IDX P6, R14, R13, R12, R11 ;  /* 0x0000000c0d0e7389 */ /* 0x00006400000c000b */
[----:B01----:R-:W-:Y:S01]  /*20640*/  ENDCOLLECTIVE ;  /* 0x000000000000791b */ /* 0x003fe20003800000 */
.L_x_8236:
        /* <DEDUP_REMOVED lines=15> */
.L_x_8237:
[----:B------:R-:W-:Y:S02]  /*20740*/  IMAD.MOV.U32 R13, RZ, RZ, R3 ;  /* 0x000000ffff0d7224 */ /* 0x000fe400078e0003 */
[----:B------:R-:W-:Y:S02]  /*20750*/  IMAD.MOV.U32 R12, RZ, RZ, 0x3 ;  /* 0x00000003ff0c7424 */ /* 0x000fe400078e00ff */
[----:B------:R-:W-:-:S07]  /*20760*/  IMAD.MOV.U32 R5, RZ, RZ, R14 ;  /* 0x000000ffff057224 */ /* 0x000fce00078e000e */
[----:B------:R-:W-:Y:S05]  /*20770*/  WARPSYNC.COLLECTIVE R15, `(.L_x_8238) ;  /* 0x000000000f087348 */ /* 0x000fea0003c00000 */
[----:B------:R0:W1:Y:S02]  /*20780*/  SHFL.IDX P6, R14, R13, R12, R11 ;  /* 0x0000000c0d0e7389 */ /* 0x00006400000c000b */
[----:B01----:R-:W-:Y:S01]  /*20790*/  ENDCOLLECTIVE ;  /* 0x000000000000791b */ /* 0x003fe20003800000 */
.L_x_8238:
        /* <DEDUP_REMOVED lines=13> */
.L_x_8239:
[----:B------:R-:W-:Y:S01]  /*20870*/  IMAD.MOV.U32 R3, RZ, RZ, R14 ;  /* 0x000000ffff037224 */ /* 0x000fe200078e000e */
[----:B------:R-:W-:Y:S06]  /*20880*/  BRA `(.L_x_8240) ;  /* 0xffffff9c00387947 */ /* 0x000fec000383ffff */
.L_x_8078:
[----:B0-----:R0:W1:Y:S02]  /*20890*/  SYNCS.PHASECHK.TRANS64.TRYWAIT P0, [R18+URZ+0x28c20], R0 ;  /* 0x028c2000120075a7 */ /* 0x001064000800017f */
[----:B-1----:R-:W-:Y:S05]  /*208a0*/  @!P0 NANOSLEEP.SYNCS 0x989680 ;  /* 0x009896800000895d */ /* 0x002fea0003900000 */
[----:B------:R-:W1:Y:S02]  /*208b0*/  @!P0 SYNCS.PHASECHK.TRANS64 P0, [R18+URZ+0x28c20], R0 ;  /* 0x028c2000120085a7 */ /* 0x000e64000800007f */
[----:B-1----:R-:W-:Y:S05]  /*208c0*/  @!P0 BRA `(.L_x_8078) ;  /* 0xfffffffc00f08947 */ /* 0x002fea000383ffff */
[----:B------:R-:W-:Y:S05]  /*208d0*/  BRA `(.L_x_8241) ;  /* 0xffffff9c00947947 */ /* 0x000fea000383ffff */
.L_x_8082:
[----:B0-----:R0:W1:Y:S02]  /*208e0*/  SYNCS.PHASECHK.TRANS64.TRYWAIT P0, [R0+URZ+0x28c60], R2 ;  /* 0x028c6002000075a7 */ /* 0x001064000800017f */
[----:B-1----:R-:W-:Y:S05]  /*208f0*/  @!P0 NANOSLEEP.SYNCS 0x989680 ;  /* 0x009896800000895d */ /* 0x002fea0003900000 */
[----:B------:R-:W1:Y:S02]  /*20900*/  @!P0 SYNCS.PHASECHK.TRANS64 P0, [R0+URZ+0x28c60], R2 ;  /* 0x028c6002000085a7 */ /* 0x000e64000800007f */
[----:B-1----:R-:W-:Y:S05]  /*20910*/  @!P0 BRA `(.L_x_8082) ;  /* 0xfffffffc00f08947 */ /* 0x002fea000383ffff */
[----:B------:R-:W-:Y:S05]  /*20920*/  BRA `(.L_x_8242) ;  /* 0xffffff9c00b87947 */ /* 0x000fea000383ffff */
.L_x_8101:
[----:B-1----:R1:W2:Y:S02]  /*20930*/  SYNCS.PHASECHK.TRANS64.TRYWAIT P0, [R2+URZ+0x28c40], R6 ;  /* 0x028c4006020075a7 */ /* 0x0022a4000800017f */
[----:B--2---:R-:W-:Y:S05]  /*20940*/  @!P0 NANOSLEEP.SYNCS 0x989680 ;  /* 0x009896800000895d */ /* 0x004fea0003900000 */
[----:B------:R-:W2:Y:S02]  /*20950*/  @!P0 SYNCS.PHASECHK.TRANS64 P0, [R2+URZ+0x28c40], R6 ;  /* 0x028c4006020085a7 */ /* 0x000ea4000800007f */
[----:B--2---:R-:W-:Y:S05]  /*20960*/  @!P0 BRA `(.L_x_8101) ;  /* 0xfffffffc00f08947 */ /* 0x004fea000383ffff */
[----:B------:R-:W-:Y:S05]  /*20970*/  BRA `(.L_x_8243) ;  /* 0xffffffa800d07947 */ /* 0x000fea000383ffff */
.L_x_8106:
[----:B0-----:R0:W2:Y:S02]  /*20980*/  SYNCS.PHASECHK.TRANS64.TRYWAIT P0, [R2+URZ+0x28c60], R6 ;  /* 0x028c6006020075a7 */ /* 0x0010a4000800017f */
[----:B--2---:R-:W-:Y:S05]  /*20990*/  @!P0 NANOSLEEP.SYNCS 0x989680 ;  /* 0x009896800000895d */ /* 0x004fea0003900000 */
[----:B------:R-:W2:Y:S02]  /*209a0*/  @!P0 SYNCS.PHASECHK.TRANS64 P0, [R2+URZ+0x28c60], R6 ;  /* 0x028c6006020085a7 */ /* 0x000ea4000800007f */
[----:B--2---:R-:W-:Y:S05]  /*209b0*/  @!P0 BRA `(.L_x_8106) ;  /* 0xfffffffc00f08947 */ /* 0x004fea000383ffff */
[----:B------:R-:W-:Y:S05]  /*209c0*/  BRA `(.L_x_8244) ;  /* 0xffffffac00507947 */ /* 0x000fea000383ffff */
.L_x_8121:
[----:B-1----:R1:W2:Y:S02]  /*209d0*/  SYNCS.PHASECHK.TRANS64.TRYWAIT P0, [R2+URZ+0x28c40], R3 ;  /* 0x028c4003020075a7 */ /* 0x0022a4000800017f */
[----:B--2---:R-:W-:Y:S05]  /*209e0*/  @!P0 NANOSLEEP.SYNCS 0x989680 ;  /* 0x009896800000895d */ /* 0x004fea0003900000 */
[----:B------:R-:W2:Y:S02]  /*209f0*/  @!P0 SYNCS.PHASECHK.TRANS64 P0, [R2+URZ+0x28c40], R3 ;  /* 0x028c4003020085a7 */ /* 0x000ea4000800007f */
[----:B--2---:R-:W-:Y:S05]  /*20a00*/  @!P0 BRA `(.L_x_8121) ;  /* 0xfffffffc00f08947 */ /* 0x004fea000383ffff */
[----:B------:R-:W-:Y:S05]  /*20a10*/  BRA `(.L_x_8245) ;  /* 0xffffffb800307947 */ /* 0x000fea000383ffff */
.L_x_8126:
[----:B0-----:R0:W2:Y:S02]  /*20a20*/  SYNCS.PHASECHK.TRANS64.TRYWAIT P0, [R2+URZ+0x28c60], R3 ;  /* 0x028c6003020075a7 */ /* 0x0010a4000800017f */
[----:B--2---:R-:W-:Y:S05]  /*20a30*/  @!P0 NANOSLEEP.SYNCS 0x989680 ;  /* 0x009896800000895d */ /* 0x004fea0003900000 */
[----:B------:R-:W2:Y:S02]  /*20a40*/  @!P0 SYNCS.PHASECHK.TRANS64 P0, [R2+URZ+0x28c60], R3 ;  /* 0x028c6003020085a7 */ /* 0x000ea4000800007f */
[----:B--2---:R-:W-:Y:S05]  /*20a50*/  @!P0 BRA `(.L_x_8126) ;  /* 0xfffffffc00f08947 */ /* 0x004fea000383ffff */
[----:B------:R-:W-:Y:S05]  /*20a60*/  BRA `(.L_x_8246) ;  /* 0xffffffb800ac7947 */ /* 0x000fea000383ffff */
.L_x_8141:
[----:B-1----:R1:W2:Y:S02]  /*20a70*/  SYNCS.PHASECHK.TRANS64.TRYWAIT P0, [R3+URZ+0x28c40], R2 ;  /* 0x028c4002030075a7 */ /* 0x0022a4000800017f */
[----:B--2---:R-:W-:Y:S05]  /*20a80*/  @!P0 NANOSLEEP.SYNCS 0x989680 ;  /* 0x009896800000895d */ /* 0x004fea0003900000 */
[----:B------:R-:W2:Y:S02]  /*20a90*/  @!P0 SYNCS.PHASECHK.TRANS64 P0, [R3+URZ+0x28c40], R2 ;  /* 0x028c4002030085a7 */ /* 0x000ea4000800007f */
[----:B--2---:R-:W-:Y:S05]  /*20aa0*/  @!P0 BRA `(.L_x_8141) ;  /* 0xfffffffc00f08947 */ /* 0x004fea000383ffff */
[----:B------:R-:W-:Y:S05]  /*20ab0*/  BRA `(.L_x_8247) ;  /* 0xffffffc4006c7947 */ /* 0x000fea000383ffff */
.L_x_8146:
[----:B--2---:R2:W3:Y:S02]  /*20ac0*/  SYNCS.PHASECHK.TRANS64.TRYWAIT P0, [R3+URZ+0x28c60], R2 ;  /* 0x028c6002030075a7 */ /* 0x0044e4000800017f */
[----:B---3--:R-:W-:Y:S05]  /*20ad0*/  @!P0 NANOSLEEP.SYNCS 0x989680 ;  /* 0x009896800000895d */ /* 0x008fea0003900000 */
[----:B------:R-:W3:Y:S02]  /*20ae0*/  @!P0 SYNCS.PHASECHK.TRANS64 P0, [R3+URZ+0x28c60], R2 ;  /* 0x028c6002030085a7 */ /* 0x000ee4000800007f */
[----:B---3--:R-:W-:Y:S05]  /*20af0*/  @!P0 BRA `(.L_x_8146) ;  /* 0xfffffffc00f08947 */ /* 0x008fea000383ffff */
[----:B------:R-:W-:Y:S05]  /*20b00*/  BRA `(.L_x_8248) ;  /* 0xffffffc400ec7947 */ /* 0x000fea000383ffff */
.L_x_8162:
        /* <DEDUP_REMOVED lines=9> */
.L_x_8250:
[----:B------:R-:W-:Y:S05]  /*20ba0*/  BSYNC B0 ;  /* 0x0000000000007941 */ /* 0x000fea0003800000 */
.L_x_8249:
        /* <DEDUP_REMOVED lines=9> */
.L_x_8251:
        /* <DEDUP_REMOVED lines=26> */
.L_x_8252:
        /* <DEDUP_REMOVED lines=8> */
.L_x_8253:
        /* <DEDUP_REMOVED lines=8> */
.L_x_8254:
        /* <DEDUP_REMOVED lines=8> */
.L_x_8255:
        /* <DEDUP_REMOVED lines=8> */
.L_x_8256:
        /* <DEDUP_REMOVED lines=9> */
.L_x_8257:
[----:B------:R-:W-:Y:S01]  /*21070*/  IMAD.MOV.U32 R9, RZ, RZ, R14 ;  /* 0x000000ffff097224 */ /* 0x000fe200078e000e */
[----:B------:R-:W-:Y:S06]  /*21080*/  BRA `(.L_x_8258) ;  /* 0xffffffd0002c7947 */ /* 0x000fec000383ffff */
.L_x_8165:
        /* <DEDUP_REMOVED lines=8> */
.L_x_8260:
[----:B------:R-:W-:Y:S05]  /*21110*/  BSYNC B0 ;  /* 0x0000000000007941 */ /* 0x000fea0003800000 */
.L_x_8259:
        /* <DEDUP_REMOVED lines=10> */
.L_x_8261:
        /* <DEDUP_REMOVED lines=8> */
.L_x_8262:
        /* <DEDUP_REMOVED lines=8> */
.L_x_8263:
        /* <DEDUP_REMOVED lines=8> */
.L_x_8264:
        /* <DEDUP_REMOVED lines=9> */
.L_x_8265:
[----:B------:R-:W-:Y:S01]  /*213d0*/  IMAD.MOV.U32 R9, RZ, RZ, R14 ;  /* 0x000000ffff097224 */ /* 0x000fe200078e000e */
[----:B------:R-:W-:Y:S06]  /*213e0*/  BRA `(.L_x_8266) ;  /* 0xffffffd000007947 */ /* 0x000fec000383ffff */
.L_x_8167:
[----:B------:R-:W-:Y:S01]  /*213f0*/  BSSY B0, `(.L_x_8267) ;  /* 0x0000006000007945 */ /* 0x000fe20003800000 */
[----:B------:R-:W-:Y:S01]  /*21400*/  PLOP3.LUT P6, PT, P6, PT, PT, 0x8, 0x0 ;  /* 0x000000000000781c */ /* 0x000fe200037ce170 */
[----:B------:R-:W-:-:S12]  /*21410*/  IMAD.MOV.U32 R15, RZ, RZ, -0x1 ;  /* 0xffffffffff0f7424 */ /* 0x000fd800078e00ff */
[----:B0-----:R-:W-:Y:S05]  /*21420*/  WARPSYNC.COLLECTIVE R15, `(.L_x_8268) ;  /* 0x000000000f087348 */ /* 0x001fea0003c00000 */
[----:B------:R-:W-:Y:S01]  /*21430*/  VOTE.ANY R14, PT, P6 ;  /* 0x00000000000e7806 */ /* 0x000fe200030e0100 */
[----:B0-----:R-:W-:Y:S06]  /*21440*/  ENDCOLLECTIVE ;  /* 0x000000000000791b */ /* 0x001fec0003800000 */
.L_x_8268:
[----:B------:R-:W-:Y:S05]  /*21450*/  BSYNC B0 ;  /* 0x0000000000007941 */ /* 0x000fea0003800000 */
.L_x_8267:
        /* <DEDUP_REMOVED lines=10> */
.L_x_8269:
[----:B------:R-:W-:Y:S02]  /*21500*/  IMAD.MOV.U32 R13, RZ, RZ, R6 ;  /* 0x000000ffff0d7224 */ /* 0x000fe400078e0006 */
[----:B------:R-:W-:-:S07]  /*21510*/  IMAD.MOV.U32 R4, RZ, RZ, R14 ;  /* 0x000000ffff047224 */ /* 0x000fce00078e000e */
[----:B------:R-:W-:Y:S05]  /*21520*/  WARPSYNC.COLLECTIVE R15, `(.L_x_8270) ;  /* 0x000000000f087348 */ /* 0x000fea0003c00000 */
[----:B------:R0:W1:Y:S02]  /*21530*/  SHFL.IDX P6, R14, R13, R12, R11 ;  /* 0x0000000c0d0e7389 */ /* 0x00006400000c000b */
[----:B01----:R-:W-:Y:S01]  /*21540*/  ENDCOLLECTIVE ;  /* 0x000000000000791b */ /* 0x003fe20003800000 */
.L_x_8270:
[----:B------:R-:W-:Y:S02]  /*21550*/  IMAD.MOV.U32 R6, RZ, RZ, R14 ;  /* 0x000000ffff067224 */ /* 0x000fe400078e000e */
[----:B------:R-:W-:-:S05]  /*21560*/  IMAD.IADD R10, R7, 0x1, R10 ;  /* 0x00000001070a7824 */ /* 0x000fca00078e020a */
[----:B------:R0:W-:Y:S01]  /*21570*/  STL [R1+0xc], R10 ;  /* 0x00000c0a01007387 */ /* 0x0001e20000100800 */
[----:B------:R-:W-:Y:S05]  /*21580*/  BRA `(.L_x_8271) ;  /* 0xffffffcc00e07947 */ /* 0x000fea000383ffff */
.L_x_8169:
        /* <DEDUP_REMOVED lines=8> */
.L_x_8273:
[----:B------:R-:W-:Y:S05]  /*21610*/  BSYNC B0 ;  /* 0x0000000000007941 */ /* 0x000fea0003800000 */
.L_x_8272:
[----:B------:R-:W-:Y:S01]  /*21620*/  IMAD.MOV.U32 R8, RZ, RZ, R14 ;  /* 0x000000ffff087224 */ /* 0x000fe200078e000e */
[----:B------:R-:W-:Y:S06]  /*21630*/  BRA `(.L_x_8168) ;  /* 0xffffffcc00cc7947 */ /* 0x000fec000383ffff */
.L_x_8175:
[----:B0-----:R0:W1:Y:S02]  /*21640*/  SYNCS.PHASECHK.TRANS64.TRYWAIT P0, [R0+URZ+0x28c20], R3 ;  /* 0x028c2003000075a7 */ /* 0x001064000800017f */
[----:B-1----:R-:W-:Y:S05]  /*21650*/  @!P0 NANOSLEEP.SYNCS 0x989680 ;  /* 0x009896800000895d */ /* 0x002fea0003900000 */
[----:B------:R-:W1:Y:S02]  /*21660*/  @!P0 SYNCS.PHASECHK.TRANS64 P0, [R0+URZ+0x28c20], R3 ;  /* 0x028c2003000085a7 */ /* 0x000e64000800007f */
[----:B-1----:R-:W-:Y:S05]  /*21670*/  @!P0 BRA `(.L_x_8175) ;  /* 0xfffffffc00f08947 */ /* 0x002fea000383ffff */
[----:B------:R-:W-:Y:S05]  /*21680*/  BRA `(.L_x_8274) ;  /* 0xffffffd800687947 */ /* 0x000fea000383ffff */
.L_x_8176:
        /* <DEDUP_REMOVED lines=11> */
.L_x_8276:
[----:B------:R-:W-:Y:S05]  /*21740*/  BSYNC B0 ;  /* 0x0000000000007941 */ /* 0x000fea0003800000 */
.L_x_8275:
[----:B------:R-:W-:Y:S05]  /*21750*/  BRA `(.L_x_8277) ;  /* 0xffffffd800507947 */ /* 0x000fea000383ffff */
.L_x_8177:
[----:B------:R-:W-:Y:S01]  /*21760*/  BSSY B0, `(.L_x_8278) ;  /* 0x0000006000007945 */ /* 0x000fe20003800000 */
[----:B------:R-:W-:-:S07]  /*21770*/  IMAD.MOV.U32 R15, RZ, RZ, -0x1 ;  /* 0xffffffffff0f7424 */ /* 0x000fce00078e00ff */
[----:B01----:R-:W-:Y:S05]  /*21780*/  WARPSYNC.COLLECTIVE R15, `(.L_x_8279) ;  /* 0x000000000f0c7348 */ /* 0x003fea0003c00000 */
[----:B------:R-:W-:Y:S02]  /*21790*/  ELECT P6, UR62, PT ;  /* 0x00000000003e782f */ /* 0x000fe400038c0000 */
[----:B------:R-:W-:Y:S01]  /*217a0*/  MOV R14, UR62 ;  /* 0x0000003e000e7c02 */ /* 0x000fe20008000f00 */
[----:B01----:R-:W-:Y:S10]  /*217b0*/  ENDCOLLECTIVE ;  /* 0x000000000000791b */ /* 0x003ff40003800000 */
.L_x_8279:
[----:B------:R-:W-:Y:S05]  /*217c0*/  BSYNC B0 ;  /* 0x0000000000007941 */ /* 0x000fea0003800000 */
.L_x_8278:
[----:B------:R-:W-:Y:S05]  /*217d0*/  BRA `(.L_x_8280) ;  /* 0xffffffd800447947 */ /* 0x000fea000383ffff */
.L_x_8179:
[----:B0-----:R0:W1:Y:S02]  /*217e0*/  SYNCS.PHASECHK.TRANS64.TRYWAIT P0, [R6+URZ], R5 ;  /* 0x00000005060075a7 */ /* 0x001064000800017f */
[----:B-1----:R-:W-:Y:S05]  /*217f0*/  @!P0 NANOSLEEP.SYNCS 0x989680 ;  /* 0x009896800000895d */ /* 0x002fea0003900000 */
[----:B------:R-:W1:Y:S02]  /*21800*/  @!P0 SYNCS.PHASECHK.TRANS64 P0, [R6+URZ], R5 ;  /* 0x00000005060085a7 */ /* 0x000e64000800007f */
[----:B-1----:R-:W-:Y:S05]  /*21810*/  @!P0 BRA `(.L_x_8179) ;  /* 0xfffffffc00f08947 */ /* 0x002fea000383ffff */
[----:B------:R-:W-:Y:S05]  /*21820*/  BRA `(.L_x_8281) ;  /* 0xffffffd800807947 */ /* 0x000fea000383ffff */
.L_x_8180:
[----:B-1----:R1:W2:Y:S02]  /*21830*/  SYNCS.PHASECHK.TRANS64.TRYWAIT P0, [R7+URZ], R2 ;  /* 0x00000002070075a7 */ /* 0x0022a4000800017f */
[----:B--2---:R-:W-:Y:S05]  /*21840*/  @!P0 NANOSLEEP.SYNCS 0x989680 ;  /* 0x009896800000895d */ /* 0x004fea0003900000 */
[----:B------:R-:W2:Y:S02]  /*21850*/  @!P0 SYNCS.PHASECHK.TRANS64 P0, [R7+URZ], R2 ;  /* 0x00000002070085a7 */ /* 0x000ea4000800007f */
[----:B--2---:R-:W-:Y:S05]  /*21860*/  @!P0 BRA `(.L_x_8180) ;  /* 0xfffffffc00f08947 */ /* 0x004fea000383ffff */
[----:B------:R-:W-:Y:S05]  /*21870*/  BRA `(.L_x_8282) ;  /* 0xffffffd800747947 */ /* 0x000fea000383ffff */
.L_x_8182:
[----:B--2---:R2:W3:Y:S02]  /*21880*/  SYNCS.PHASECHK.TRANS64.TRYWAIT P0, [R4+URZ], R5 ;  /* 0x00000005040075a7 */ /* 0x0044e4000800017f */
[----:B---3--:R-:W-:Y:S05]  /*21890*/  @!P0 NANOSLEEP.SYNCS 0x989680 ;  /* 0x009896800000895d */ /* 0x008fea0003900000 */
[----:B------:R-:W3:Y:S02]  /*218a0*/  @!P0 SYNCS.PHASECHK.TRANS64 P0, [R4+URZ], R5 ;  /* 0x00000005040085a7 */ /* 0x000ee4000800007f */
[----:B---3--:R-:W-:Y:S05]  /*218b0*/  @!P0 BRA `(.L_x_8182) ;  /* 0xfffffffc00f08947 */ /* 0x008fea000383ffff */
[----:B------:R-:W-:Y:S05]  /*218c0*/  BRA `(.L_x_8283) ;  /* 0xffffffd8007c7947 */ /* 0x000fea000383ffff */
.L_x_8284:
        /* <DEDUP_REMOVED lines=11> */
.L_x_15185:


//--------------------- .text._ZN7cutlass13device_kernelIN5flash11enable_sm90INS1_16FlashAttnFwdSm90INS1_25CollectiveMainloopFwdSm90ILi2EN4cute5tupleIJNS5_1CILi1EEES8_S8_EEENS6_IJNS7_ILi64EEESA_SA_EEELi512ENS_10bfloat16_tEfNS_4arch4Sm90ELb1ELb0ELb1ELb1ELb0ELb0ELb1ELb0ELb0ELb1ELb1ELb0EEENS1_21CollectiveEpilogueFwdINS6_IJSA_NS7_ILi512EEESA_EEES9_SC_SE_Li256ELb1ELb1ELb1ELb0EEENS1_36VarlenDynamicPersistentTileSchedulerILi64ELi64ELi256ELi128ELb1ELb1ELb1ELb1ELb1ELb1EEEEEEEEEvNT_6ParamsE --------------------------
	.section	.text._ZN7cutlass13device_kernelIN5flash11enable_sm90INS1_16FlashAttnFwdSm90INS1_25CollectiveMainloopFwdSm90ILi2EN4cute5tupleIJNS5_1CILi1EEES8_S8_EEENS6_IJNS7_ILi64EEESA_SA_EEELi512ENS_10bfloat16_tEfNS_4arch4Sm90ELb1ELb0ELb1ELb1ELb0ELb0ELb1ELb0ELb0ELb1ELb1ELb0EEENS1_21CollectiveEpilogueFwdINS6_IJSA_NS7_ILi512EEESA_EEES9_SC_SE_Li256ELb1ELb1ELb1ELb0EEENS1_36VarlenDynamicPersistentTileSchedulerILi64ELi64ELi256ELi128ELb1ELb1ELb1ELb1ELb1ELb1EEEEEEEEEvNT_6ParamsE,"ax",@progbits
	.align	128
.text._ZN7cutlass13device_kernelIN5flash11enable_sm90INS1_16FlashAttnFwdSm90INS1_25CollectiveMainloopFwdSm90ILi2EN4cute5tupleIJNS5_1CILi1EEES8_S8_EEENS6_IJNS7_ILi64EEESA_SA_EEELi512ENS_10bfloat16_tEfNS_4arch4Sm90ELb1ELb0ELb1ELb1ELb0ELb0ELb1ELb0ELb0ELb1ELb1ELb0EEENS1_21CollectiveEpilogueFwdINS6_IJSA_NS7_ILi512EEESA_EEES9_SC_SE_Li256ELb1ELb1ELb1ELb0EEENS1_36VarlenDynamicPersistentTileSchedulerILi64ELi64ELi256ELi128ELb1ELb1ELb1ELb1ELb1ELb1EEEEEEEEEvNT_6ParamsE:
        .type           _ZN7cutlass13device_kernelIN5flash11enable_sm90INS1_16FlashAttnFwdSm90INS1_25CollectiveMainloopFwdSm90ILi2EN4cute5tupleIJNS5_1CILi1EEES8_S8_EEENS6_IJNS7_ILi64EEESA_SA_EEELi512ENS_10bfloat16_tEfNS_4arch4Sm90ELb1ELb0ELb1ELb1ELb0ELb0ELb1ELb0ELb0ELb1ELb1ELb0EEENS1_21CollectiveEpilogueFwdINS6_IJSA_NS7_ILi512EEESA_EEES9_SC_SE_Li256ELb1ELb1ELb1ELb0EEENS1_36VarlenDynamicPersistentTileSchedulerILi64ELi64ELi256ELi128ELb1ELb1ELb1ELb1ELb1ELb1EEEEEEEEEvNT_6ParamsE,@function
        .size           _ZN7cutlass13device_kernelIN5flash11enable_sm90INS1_16FlashAttnFwdSm90INS1_25CollectiveMainloopFwdSm90ILi2EN4cute5tupleIJNS5_1CILi1EEES8_S8_EEENS6_IJNS7_ILi64EEESA_SA_EEELi512ENS_10bfloat16_tEfNS_4arch4Sm90ELb1ELb0ELb1ELb1ELb0ELb0ELb1ELb0ELb0ELb1ELb1ELb0EEENS1_21CollectiveEpilogueFwdINS6_IJSA_NS7_ILi512EEESA_EEES9_SC_SE_Li256ELb1ELb1ELb1ELb0EEENS1_36VarlenDynamicPersistentTileSchedulerILi64ELi64ELi256ELi128ELb1ELb1ELb1ELb1ELb1ELb1EEEEEEEEEvNT_6ParamsE,(.L_x_15186 - _ZN7cutlass13device_kernelIN5flash11enable_sm90INS1_16FlashAttnFwdSm90INS1_25CollectiveMainloopFwdSm90ILi2EN4cute5tupleIJNS5_1CILi1EEES8_S8_EEENS6_IJNS7_ILi64EEESA_SA_EEELi512ENS_10bfloat16_tEfNS_4arch4Sm90ELb1ELb0ELb1ELb1ELb0ELb0ELb1ELb0ELb0ELb1ELb1ELb0EEENS1_21CollectiveEpilogueFwdINS6_IJSA_NS7_ILi512EEESA_EEES9_SC_SE_Li256ELb1ELb1ELb1ELb0EEENS1_36VarlenDynamicPersistentTileSchedulerILi64ELi64ELi256ELi128ELb1ELb1ELb1ELb1ELb1ELb1EEEEEEEEEvNT_6ParamsE)
        .other          _ZN7cutlass13device_kernelIN5flash11enable_sm90INS1_16FlashAttnFwdSm90INS1_25CollectiveMainloopFwdSm90ILi2EN4cute5tupleIJNS5_1CILi1EEES8_S8_EEENS6_IJNS7_ILi64EEESA_SA_EEELi512ENS_10bfloat16_tEfNS_4arch4Sm90ELb1ELb0ELb1ELb1ELb0ELb0ELb1ELb0ELb0ELb1ELb1ELb0EEENS1_21CollectiveEpilogueFwdINS6_IJSA_NS7_ILi512EEESA_EEES9_SC_SE_Li256ELb1ELb1ELb1ELb0EEENS1_36VarlenDynamicPersistentTileSchedulerILi64ELi64ELi256ELi128ELb1ELb1ELb1ELb1ELb1ELb1EEEEEEEEEvNT_6ParamsE,@"STO_CUDA_ENTRY STV_DEFAULT"
_ZN7cutlass13device_kernelIN5flash11enable_sm90INS1_16FlashAttnFwdSm90INS1_25CollectiveMainloopFwdSm90ILi2EN4cute5tupleIJNS5_1CILi1EEES8_S8_EEENS6_IJNS7_ILi64EEESA_SA_EEELi512ENS_10bfloat16_tEfNS_4arch4Sm90ELb1ELb0ELb1ELb1ELb0ELb0ELb1ELb0ELb0ELb1ELb1ELb0EEENS1_21CollectiveEpilogueFwdINS6_IJSA_NS7_ILi512EEESA_EEES9_SC_SE_Li256ELb1ELb1ELb1ELb0EEENS1_36VarlenDynamicPersistentTileSchedulerILi64ELi64ELi256ELi128ELb1ELb1ELb1ELb1ELb1ELb1EEEEEEEEEvNT_6ParamsE:
        /* <DEDUP_REMOVED lines=18> */
.L_x_8286:
[----:B------:R-:W-:Y:S05]  /*0120*/  BSYNC B0 ;  /* 0x0000000000007941 */ /* 0x000fea0003800000 */
.L_x_8285:
        /* <DEDUP_REMOVED lines=39> */
.L_x_8287:
        /* <DEDUP_REMOVED lines=22> */
.L_x_8288:
        /* <DEDUP_REMOVED lines=18> */
.L_x_8289:
        /* <DEDUP_REMOVED lines=22> */
.L_x_8290:
        /* <DEDUP_REMOVED lines=22> */
.L_x_8291:
[----:B------:R-:W-:Y:S01]  /*08e0*/  PLOP3.LUT P0, PT, PT, PT, UP0, 0x80, 0x0 ;  /* 0x000000000000781c */ /* 0x000fe20003f0f008 */
[----:B------:R-:W-:Y:S01]  /*08f0*/  UMOV UR36, 0x1 ;  /* 0x0000000100247882 */ /* 0x000fe20000000000 */
[----:B------:R-:W-:Y:S01]  /*0900*/  NOP ;  /* 0x0000000000007918 */ /* 0x000fe20000000000 */
[----:B------:R-:W-:Y:S01]  /*0910*/  USEL UR36, UR36, 0x2, !UP0 ;  /* 0x0000000224247887 */ /* 0x000fe2000c000000 */
[----:B------:R-:W-:Y:S01]  /*0920*/  ULDC.64 UR38, c[0x0][0x208] ;  /* 0x0000820000267ab9 */ /* 0x000fe20000000a00 */
[----:B0123--:R-:W-:Y:S08]  /*0930*/  BAR.SYNC.DEFER_BLOCKING 0x0 ;  /* 0x0000000000007b1d */ /* 0x00fff00000010000 */
[----:B------:R-:W-:Y:S05]  /*0940*/  @!P0 BRA `(.L_x_8292) ;  /* 0x0000012000d48947 */ /* 0x000fea0003800000 */
.L_x_8293:
        /* <DEDUP_REMOVED lines=25> */
[----:B------:R-:W-:-:S03]  /*0ae0*/  UMOV UR40, URZ ;  /* 0x0000003f00287c82 */ /* 0x000fc60008000000 */
[CC--:B------:R-:W-:Y:S02]  /*0af0*/  LEA.HI R2, R3.reuse, R6.reuse, RZ, 0x4 ;  /* 0x0000000603027211 */ /* 0x0c0fe400078f20ff */
[CC--:B------:R-:W-:Y:S02]  /*0b00*/  LEA.HI R4, R3.reuse, R6.reuse, RZ, 0x5 ;  /* 0x0000000603047211 */ /* 0x0c0fe400078f28ff */
[CC--:B------:R-:W-:Y:S02]  /*0b10*/  LEA.HI R0, R3.reuse, R6.reuse, RZ, 0x7 ;  /* 0x0000000603007211 */ /* 0x0c0fe400078f38ff */
[CC--:B------:R-:W-:Y:S02]  /*0b20*/  LEA.HI R9, R3.reuse, R6.reuse, RZ, 0x3 ;  /* 0x0000000603097211 */ /* 0x0c0fe400078f18ff */
[----:B------:R-:W-:Y:S02]  /*0b30*/  LEA.HI R10, R3, R6, RZ, 0x2 ;  /* 0x00000006030a7211 */ /* 0x000fe400078f10ff */
[----:B------:R-:W-:-:S02]  /*0b40*/  SHF.R.S32.HI R7, RZ, 0x4, R2 ;  /* 0x00000004ff077819 */ /* 0x000fc40000011402 */
[C---:B------:R-:W-:Y:S02]  /*0b50*/  LOP3.LUT R3, R2.reuse, 0xfffffff0, RZ, 0xc0, !PT ;  /* 0xfffffff002037812 */ /* 0x040fe400078ec0ff */
[--C-:B------:R-:W-:Y:S02]  /*0b60*/  SHF.R.S32.HI R5, RZ, 0x5, R4.reuse ;  /* 0x00000005ff057819 */ /* 0x100fe40000011404 */
[----:B------:R-:W-:Y:S02]  /*0b70*/  SHF.R.S32.HI R8, RZ, 0x1f, R4 ;  /* 0x0000001fff087819 */ /* 0x000fe40000011404 */
[----:B------:R-:W-:Y:S01]  /*0b80*/  LEA.HI R4, R2, R7, RZ, 0x1 ;  /* 0x0000000702047211 */ /* 0x000fe200078f08ff */
[----:B------:R-:W-:Y:S01]  /*0b90*/  IMAD.IADD R2, R6, 0x1, -R3 ;  /* 0x0000000106027824 */ /* 0x000fe200078e0a03 */
[----:B------:R-:W-:Y:S02]  /*0ba0*/  LOP3.LUT R13, R10, 0xfffffffc, RZ, 0xc0, !PT ;  /* 0xfffffffc0a0d7812 */ /* 0x000fe400078ec0ff */
[----:B------:R-:W-:-:S02]  /*0bb0*/  LOP3.LUT R4, R4, 0x1ffffffe, RZ, 0xc0, !PT ;  /* 0x1ffffffe04047812 */ /* 0x000fc400078ec0ff */
[----:B------:R-:W-:Y:S01]  /*0bc0*/  SHF.R.S32.HI R3, RZ, 0x1f, R2 ;  /* 0x0000001fff037819 */ /* 0x000fe20000011402 */
[----:B------:R-:W-:Y:S01]  /*0bd0*/  IMAD.IADD R13, R6, 0x1, -R13 ;  /* 0x00000001060d7824 */ /* 0x000fe200078e0a0d */
[----:B------:R-:W-:Y:S01]  /*0be0*/  LOP3.LUT R11, R9, 0xfffffff8, RZ, 0xc0, !PT ;  /* 0xfffffff8090b7812 */ /* 0x000fe200078ec0ff */
[----:B------:R-:W-:Y:S01]  /*0bf0*/  IMAD.IADD R4, R7, 0x1, -R4 ;  /* 0x0000000107047824 */ /* 0x000fe200078e0a04 */
[----:B------:R-:W-:Y:S02]  /*0c00*/  LEA.HI R8, R8, R5, RZ, 0x2 ;  /* 0x0000000508087211 */ /* 0x000fe400078f10ff */
[----:B------:R-:W-:Y:S01]  /*0c10*/  LOP3.LUT R9, R0, 0xffffff80, RZ, 0xc0, !PT ;  /* 0xffffff8000097812 */ /* 0x000fe200078ec0ff */
[----:B------:R-:W-:Y:S01]  /*0c20*/  IMAD.IADD R17, R6, 0x1, -R11 ;  /* 0x0000000106117824 */ /* 0x000fe200078e0a0b */
[----:B------:R-:W-:Y:S01]  /*0c30*/  LEA.HI R7, R3, R2, RZ, 0x3 ;  /* 0x0000000203077211 */ /* 0x000fe200078f18ff */
[----:B------:R-:W-:Y:S01]  /*0c40*/  IMAD.SHL.U32 R4, R4, 0x8, RZ ;  /* 0x0000000804047824 */ /* 0x000fe200078e00ff */
[----:B------:R-:W-:Y:S01]  /*0c50*/  SHF.R.S32.HI R233, RZ, 0x7, R0 ;  /* 0x00000007ffe97819 */ /* 0x000fe20000011400 */
[----:B------:R-:W-:Y:S01]  /*0c60*/  IMAD.IADD R9, R6, 0x1, -R9 ;  /* 0x0000000106097824 */ /* 0x000fe200078e0a09 */
[----:B------:R-:W-:Y:S01]  /*0c70*/  LOP3.LUT R8, R8, 0x3ffffc, RZ, 0xc0, !PT ;  /* 0x003ffffc08087812 */ /* 0x000fe200078ec0ff */
[----:B------:R-:W-:Y:S01]  /*0c80*/  IMAD.SHL.U32 R17, R17, 0x8, RZ ;  /* 0x0000000811117824 */ /* 0x000fe200078e00ff */
[----:B------:R-:W-:Y:S01]  /*0c90*/  LEA.HI R6, R13, R13, RZ, 0x1 ;  /* 0x0000000d0d067211 */ /* 0x000fe200078f08ff */
[----:B------:R-:W-:Y:S01]  /*0ca0*/  IMAD R15, R233, 0x100, R2 ;  /* 0x00000100e90f7824 */ /* 0x000fe200078e0202 */
[----:B------:R-:W-:Y:S01]  /*0cb0*/  LOP3.LUT R11, R7, 0xfffffff8, RZ, 0xc0, !PT ;  /* 0xfffffff8070b7812 */ /* 0x000fe200078ec0ff */
[----:B------:R-:W-:Y:S01]  /*0cc0*/  IMAD.IADD R8, R5, 0x1, -R8 ;  /* 0x0000000105087824 */ /* 0x000fe200078e0a08 */
[----:B------:R-:W-:Y:S01]  /*0cd0*/  LOP3.LUT R10, R6, 0x1ffffffe, RZ, 0xc0, !PT ;  /* 0x1ffffffe060a7812 */ /* 0x000fe200078ec0ff */
[----:B------:R-:W-:Y:S01]  /*0ce0*/  IMAD.SHL.U32 R7, R7, 0x40, RZ ;  /* 0x0000004007077824 */ /* 0x000fe200078e00ff */
[----:B------:R-:W-:Y:S01]  /*0cf0*/  SHF.R.S32.HI R6, RZ, 0x1f, R9 ;  /* 0x0000001fff067819 */ /* 0x000fe20000011409 */
[----:B------:R-:W-:Y:S01]  /*0d00*/  IMAD.IADD R11, R2, 0x1, -R11 ;  /* 0x00000001020b7824 */ /* 0x000fe200078e0a0b */
[----:B------:R-:W-:Y:S01]  /*0d10*/  LEA.HI R0, R0, R233, RZ, 0x1 ;  /* 0x000000e900007211 */ /* 0x000fe200078f08ff */
[----:B------:R-:W-:Y:S01]  /*0d20*/  IMAD R15, R8, 0x10, R15 ;  /* 0x00000010080f7824 */ /* 0x000fe200078e020f */
[----:B------:R-:W-:Y:S01]  /*0d30*/  LOP3.LUT R8, R7, 0x7ffffe00, RZ, 0xc0, !PT ;  /* 0x7ffffe0007087812 */ /* 0x000fe200078ec0ff */
[----:B------:R-:W-:Y:S01]  /*0d40*/  IMAD.SHL.U32 R7, R11, 0x40, RZ ;  /* 0x000000400b077824 */ /* 0x000fe200078e00ff */
[----:B------:R-:W-:Y:S01]  /*0d50*/  LEA.HI R3, R6, R9, RZ, 0x2 ;  /* 0x0000000906037211 */ /* 0x000fe200078f10ff */
[----:B------:R-:W-:Y:S01]  /*0d60*/  IMAD.IADD R13, R13, 0x1, -R10 ;  /* 0x000000010d0d7824 */ /* 0x000fe200078e0a0a */
[----:B------:R-:W-:Y:S01]  /*0d70*/  LOP3.LUT R0, R0, 0xfffffe, RZ, 0xc0, !PT ;  /* 0x00fffffe00007812 */ /* 0x000fe200078ec0ff */
[----:B------:R-:W-:Y:S01]  /*0d80*/  IMAD R8, R5, 0x400, R8 ;  /* 0x0000040005087824 */ /* 0x000fe200078e0208 */
[----:B------:R-:W-:Y:S01]  /*0d90*/  LOP3.LUT R10, R3, 0x7ffffffc, RZ, 0xc0, !PT ;  /* 0x7ffffffc030a7812 */ /* 0x000fe200078ec0ff */
[----:B------:R-:W-:Y:S01]  /*0da0*/  IMAD.U32 R5, R15, 0x40, R4 ;  /* 0x000000400f057824 */ /* 0x000fe200078e0004 */
[----:B------:R-:W-:Y:S01]  /*0db0*/  LOP3.LUT R7, R7, 0x1c0, RZ, 0xc0, !PT ;  /* 0x000001c007077812 */ /* 0x000fe200078ec0ff */
[----:B------:R-:W-:Y:S01]  /*0dc0*/  IMAD.IADD R0, R233, 0x1, -R0 ;  /* 0x00000001e9007824 */ /* 0x000fe200078e0a00 */
[--C-:B------:R-:W-:Y:S01]  /*0dd0*/  SHF.R.S32.HI R2, RZ, 0x2, R3.reuse ;  /* 0x00000002ff027819 */ /* 0x100fe20000011403 */
[----:B------:R-:W-:Y:S01]  /*0de0*/  IMAD.IADD R10, R9, 0x1, -R10 ;  /* 0x00000001090a7824 */ /* 0x000fe200078e0a0a */
[----:B------:R-:W-:Y:S01]  /*0df0*/  SHF.R.S32.HI R3, RZ, 0x1f, R3 ;  /* 0x0000001fff037819 */ /* 0x000fe20000011403 */
[----:B------:R0:W-:Y:S01]  /*0e00*/  STL [R1+0x70], R5 ;  /* 0x0000700501007387 */ /* 0x0001e20000100800 */
[----:B------:R-:W-:Y:S01]  /*0e10*/  LOP3.LUT R4, R7, 0x8, R4, 0xf8, !PT ;  /* 0x0000000807047812 */ /* 0x000fe200078ef804 */
[----:B------:R-:W-:Y:S01]  /*0e20*/  IMAD.SHL.U32 R189, R10, 0x2, RZ ;  /* 0x000000020abd7824 */ /* 0x000fe200078e00ff */
[----:B------:R-:W-:Y:S01]  /*0e30*/  SHF.R.U32.HI R7, RZ, 0x3, R7 ;  /* 0x00000003ff077819 */ /* 0x000fe20000011607 */
[----:B------:R-:W-:Y:S01]  /*0e40*/  VIADD R194, R17, 0x40 ;  /* 0x0000004011c27836 */ /* 0x000fe20000000000 */
[----:B------:R-:W-:Y:S01]  /*0e50*/  LEA.HI R3, R3, R2, RZ, 0x3 ;  /* 0x0000000203037211 */ /* 0x000fe200078f18ff */
[----:B------:R-:W-:Y:S01]  /*0e60*/  VIADD R193, R17, 0x80 ;  /* 0x0000008011c17836 */ /* 0x000fe20000000000 */
[----:B------:R-:W-:-:S02]  /*0e70*/  LOP3.LUT R7, R4, R7, RZ, 0x3c, !PT ;  /* 0x0000000704077212 */ /* 0x000fc400078e3cff */
[----:B------:R-:W-:Y:S01]  /*0e80*/  LEA.HI R6, R6, R9, RZ, 0x5 ;  /* 0x0000000906067211 */ /* 0x000fe200078f28ff */
[----:B0-----:R-:W-:Y:S01]  /*0e90*/  IMAD.SHL.U32 R5, R0, 0x100, RZ ;  /* 0x0000010000057824 */ /* 0x001fe200078e00ff */
[----:B------:R-:W-:Y:S01]  /*0ea0*/  LOP3.LUT R3, R3, 0xfffffff8, RZ, 0xc0, !PT ;  /* 0xfffffff803037812 */ /* 0x000fe200078ec0ff */
[----:B------:R-:W-:Y:S01]  /*0eb0*/  IMAD.IADD R7, R8, 0x1, R7 ;  /* 0x0000000108077824 */ /* 0x000fe200078e0207 */
[----:B------:R-:W-:Y:S01]  /*0ec0*/  R2P PR, R11, 0x6 ;  /* 0x000000060b007804 */ /* 0x000fe20000000000 */
[----:B------:R-:W-:Y:S01]  /*0ed0*/  IMAD.IADD R22, R189, 0x1, R5 ;  /* 0x00000001bd167824 */ /* 0x000fe200078e0205 */
[----:B------:R0:W-:Y:S01]  /*0ee0*/  STL [R1+0x6c], R5 ;  /* 0x00006c0501007387 */ /* 0x0001e20000100800 */
[----:B------:R-:W-:Y:S01]  /*0ef0*/  SHF.R.S32.HI R6, RZ, 0x5, R6 ;  /* 0x00000005ff067819 */ /* 0x000fe20000011406 */
[----:B------:R-:W-:Y:S01]  /*0f00*/  IMAD.IADD R3, R2, 0x1, -R3 ;  /* 0x0000000102037824 */ /* 0x000fe200078e0a03 */
[----:B------:R-:W-:Y:S01]  /*0f10*/  SEL R185, R185, 0xffffffe0, !P1 ;  /* 0xffffffe0b9b97807 */ /* 0x000fe20004800000 */
[C---:B------:R-:W-:Y:S01]  /*0f20*/  VIADD R226, R22.reuse, 0x10 ;  /* 0x0000001016e27836 */ /* 0x040fe20000000000 */
[----:B------:R-:W-:Y:S01]  /*0f30*/  SHF.R.S32.HI R0, RZ, 0x1f, R22 ;  /* 0x0000001fff007819 */ /* 0x000fe20000011416 */
[----:B------:R-:W-:-:S02]  /*0f40*/  VIADD R227, R22, 0x8 ;  /* 0x0000000816e37836 */ /* 0x000fc40000000000 */
[C---:B------:R-:W-:Y:S01]  /*0f50*/  VIADD R223, R22.reuse, 0x28 ;  /* 0x0000002816df7836 */ /* 0x040fe20000000000 */
[----:B------:R-:W-:Y:S01]  /*0f60*/  SHF.R.S32.HI R0, RZ, 0x1f, R226 ;  /* 0x0000001fff007819 */ /* 0x000fe200000114e2 */
[C---:B------:R-:W-:Y:S02]  /*0f70*/  VIADD R225, R22.reuse, 0x18 ;  /* 0x0000001816e17836 */ /* 0x040fe40000000000 */
[C---:B------:R-:W-:Y:S01]  /*0f80*/  VIADD R224, R22.reuse, 0x20 ;  /* 0x0000002016e07836 */ /* 0x040fe20000000000 */
[----:B------:R-:W-:Y:S01]  /*0f90*/  SHF.R.S32.HI R0, RZ, 0x1f, R223 ;  /* 0x0000001fff007819 */ /* 0x000fe200000114df */
[C---:B------:R-:W-:Y:S01]  /*0fa0*/  VIADD R220, R22.reuse, 0x40 ;  /* 0x0000004016dc7836 */ /* 0x040fe20000000000 */
[----:B------:R-:W-:Y:S01]  /*0fb0*/  SHF.R.S32.HI R4, RZ, 0x1f, R225 ;  /* 0x0000001fff047819 */ /* 0x000fe200000114e1 */
[----:B------:R-:W-:Y:S02]  /*0fc0*/  IMAD R23, R7, 0x2, R16 ;  /* 0x0000000207177824 */ /* 0x000fe400078e0210 */
[C---:B------:R-:W-:Y:S01]  /*0fd0*/  VIADD R222, R22.reuse, 0x30 ;  /* 0x0000003016de7836 */ /* 0x040fe20000000000 */
[----:B------:R-:W-:Y:S01]  /*0fe0*/  SHF.R.S32.HI R0, RZ, 0x1f, R220 ;  /* 0x0000001fff007819 */ /* 0x000fe200000114dc */
[----:B------:R-:W-:-:S02]  /*0ff0*/  VIADD R221, R22, 0x38 ;  /* 0x0000003816dd7836 */ /* 0x000fc40000000000 */
        /* <DEDUP_REMOVED lines=57> */
[----:B------:R-:W-:Y:S02]  /*1390*/  IMAD.MOV.U32 R2, RZ, RZ, RZ ;  /* 0x000000ffff027224 */ /* 0x000fe400078e00ff */
[----:B------:R-:W-:Y:S02]  /*13a0*/  IMAD R190, R13, 0x8, R18 ;  /* 0x000000080dbe7824 */ /* 0x000fe400078e0212 */
[----:B0-----:R-:W-:-:S07]  /*13b0*/  IMAD.IADD R185, R185, 0x1, R184 ;  /* 0x00000001b9b97824 */ /* 0x001fce00078e02b8 */
.L_x_8349:
[----:B------:R-:W-:Y:S01]  /*13c0*/  ULDC.64 UR6, c[0x0][0xd88] ;  /* 0x0003620000067ab9 */ /* 0x000fe20000000a00 */
[----:B------:R-:W-:Y:S01]  /*13d0*/  ULDC.64 UR8, c[0x0][0xb10] ;  /* 0x0002c40000087ab9 */ /* 0x000fe20000000a00 */
[----:B------:R-:W-:Y:S01]  /*13e0*/  UIMAD.WIDE UR6, UR5, 0x4, UR6 ;  /* 0x00000004050678a5 */ /* 0x000fe2000f8e0206 */
[----:B0-----:R-:W0:Y:S05]  /*13f0*/  LDC R188, c[0x0][0x288] ;  /* 0x0000a200ffbc7b82 */ /* 0x001e2a0000000800 */
[----:B-1234-:R-:W-:Y:S02]  /*1400*/  IMAD.U32 R8, RZ, RZ, UR6 ;  /* 0x00000006ff087e24 */ /* 0x01efe4000f8e00ff */
[----:B------:R-:W-:Y:S01]  /*1410*/  IMAD.U32 R9, RZ, RZ, UR7 ;  /* 0x00000007ff097e24 */ /* 0x000fe2000f8e00ff */
[----:B------:R-:W-:Y:S01]  /*1420*/  ULDC.64 UR6, c[0x0][0xb20] ;  /* 0x0002c80000067ab9 */ /* 0x000fe20000000a00 */
[----:B-----5:R-:W1:Y:S03]  /*1430*/  LDC.64 R12, c[0x0][0x418] ;  /* 0x00010600ff0c7b82 */ /* 0x020e660000000a00 */
[----:B------:R-:W2:Y:S01]  /*1440*/  LDG.E R191, desc[UR38][R8.64] ;  /* 0x0000002608bf7981 */ /* 0x000ea2000c1e1900 */
[----:B------:R-:W-:Y:S01]  /*1450*/  ISETP.NE.U32.AND P1, PT, RZ, UR6, PT ;  /* 0x00000006ff007c0c */ /* 0x000fe2000bf25070 */
[----:B------:R-:W-:Y:S01]  /*1460*/  IMAD.MOV.U32 R10, RZ, RZ, RZ ;  /* 0x000000ffff0a7224 */ /* 0x000fe200078e00ff */
[----:B------:R-:W-:-:S02]  /*1470*/  ISETP.NE.U32.AND P0, PT, RZ, UR8, PT ;  /* 0x00000008ff007c0c */ /* 0x000fc4000bf05070 */
[----:B------:R-:W-:Y:S01]  /*1480*/  ISETP.NE.AND.EX P1, PT, RZ, UR7, PT, P1 ;  /* 0x00000007ff007c0c */ /* 0x000fe2000bf25310 */
[----:B------:R-:W3:Y:S01]  /*1490*/  LDC R3, c[0x0][0x424] ;  /* 0x00010900ff037b82 */ /* 0x000ee20000000800 */
[----:B------:R-:W-:-:S07]  /*14a0*/  ISETP.NE.AND.EX P0, PT, RZ, UR9, PT, P0 ;  /* 0x00000009ff007c0c */ /* 0x000fce000bf05300 */
[----:B------:R-:W4:Y:S01]  /*14b0*/  LDC R14, c[0x0][0x2f0] ;  /* 0x0000bc00ff0e7b82 */ /* 0x000f220000000800 */
[----:B--2---:R-:W-:-:S03]  /*14c0*/  SHF.R.S32.HI R196, RZ, 0x1f, R191 ;  /* 0x0000001fffc47819 */ /* 0x004fc600000114bf */
[----:B------:R-:W-:-:S04]  /*14d0*/  @P1 LEA R4, P2, R191, UR6, 0x2 ;  /* 0x00000006bf041c11 */ /* 0x000fc8000f8410ff */
[C---:B------:R-:W-:Y:S02]  /*14e0*/  @P1 LEA.HI.X R5, R191.reuse, UR7, R196, 0x2, P2 ;  /* 0x00000007bf051c11 */ /* 0x040fe400090f14c4 */
[----:B------:R-:W-:-:S03]  /*14f0*/  @P0 LEA R8, P2, R191, UR8, 0x2 ;  /* 0x00000008bf080c11 */ /* 0x000fc6000f8410ff */
[----:B------:R2:W5:Y:S01]  /*1500*/  @P1 LDG.E R10, desc[UR38][R4.64] ;  /* 0x00000026040a1981 */ /* 0x000562000c1e1900 */
[----:B------:R-:W-:Y:S01]  /*1510*/  @P0 LEA.HI.X R9, R191, UR9, R196, 0x2, P2 ;  /* 0x00000009bf090c11 */ /* 0x000fe200090f14c4 */
[----:B------:R-:W-:-:S04]  /*1520*/  ULDC.64 UR8, c[0x0][0xb18] ;  /* 0x0002c60000087ab9 */ /* 0x000fc80000000a00 */
[----:B0-----:R2:W5:Y:S01]  /*1530*/  @P0 LDG.E R188, desc[UR38][R8.64] ;  /* 0x0000002608bc0981 */ /* 0x001562000c1e1900 */
[----:B-1----:R-:W-:Y:S02]  /*1540*/  ISETP.NE.U32.AND P1, PT, R12, RZ, PT ;  /* 0x000000ff0c00720c */ /* 0x002fe40003f25070 */
[----:B------:R-:W-:Y:S02]  /*1550*/  ISETP.NE.U32.AND P2, PT, RZ, UR8, PT ;  /* 0x00000008ff007c0c */ /* 0x000fe4000bf45070 */
[C---:B------:R-:W-:Y:S02]  /*1560*/  LOP3.LUT R0, R6.reuse, 0xff000000, RZ, 0xc0, !PT ;  /* 0xff00000006007812 */ /* 0x040fe400078ec0ff */
[----:B------:R-:W-:Y:S02]  /*1570*/  ISETP.NE.AND.EX P1, PT, R13, RZ, PT, P1 ;  /* 0x000000ff0d00720c */ /* 0x000fe40003f25310 */
[----:B------:R-:W-:Y:S02]  /*1580*/  ISETP.NE.AND.EX P2, PT, RZ, UR9, PT, P2 ;  /* 0x00000009ff007c0c */ /* 0x000fe4000bf45320 */
[----:B------:R-:W-:-:S02]  /*1590*/  LOP3.LUT R192, R6, 0xffff, RZ, 0xc0, !PT ;  /* 0x0000ffff06c07812 */ /* 0x000fc400078ec0ff */
[----:B------:R-:W-:Y:S02]  /*15a0*/  LOP3.LUT R195, R6, 0xff0000, RZ, 0xc0, !PT ;  /* 0x00ff000006c37812 */ /* 0x000fe400078ec0ff */
[----:B------:R-:W-:Y:S02]  /*15b0*/  SHF.R.U32.HI R0, RZ, 0x8, R0 ;  /* 0x00000008ff007819 */ /* 0x000fe40000011600 */
[----:B---3--:R-:W-:Y:S01]  /*15c0*/  SEL R3, R3, 0x1, P1 ;  /* 0x0000000103037807 */ /* 0x008fe20000800000 */
[----:B--2-4-:R-:W-:Y:S06]  /*15d0*/  @P0 BRA `(.L_x_8294) ;  /* 0x0000000000240947 */ /* 0x014fec0003800000 */
        /* <DEDUP_REMOVED lines=9> */
.L_x_8294:
[----:B------:R-:W-:Y:S01]  /*1670*/  LEA.HI R195, R195, R0, RZ, 0x10 ;  /* 0x00000000c3c37211 */ /* 0x000fe200078f80ff */
[----:B------:R-:W-:Y:S01]  /*1680*/  IMAD R187, R3, R14, RZ ;  /* 0x0000000e03bb7224 */ /* 0x000fe200078e02ff */
[----:B------:R-:W-:Y:S06]  /*1690*/  @!P2 BRA `(.L_x_8295) ;  /* 0x000000000010a947 */ /* 0x000fec0003800000 */
[----:B------:R-:W-:-:S04]  /*16a0*/  LEA R4, P0, R191, UR8, 0x2 ;  /* 0x00000008bf047c11 */ /* 0x000fc8000f8010ff */
[----:B------:R-:W-:-:S05]  /*16b0*/  LEA.HI.X R5, R191, UR9, R196, 0x2, P0 ;  /* 0x00000009bf057c11 */ /* 0x000fca00080f14c4 */
[----:B------:R0:W5:Y:S01]  /*16c0*/  LDG.E R187, desc[UR38][R4.64] ;  /* 0x0000002604bb7981 */ /* 0x000162000c1e1900 */
[----:B------:R-:W-:Y:S05]  /*16d0*/  BRA `(.L_x_8296) ;  /* 0x0000000000247947 */ /* 0x000fea0003800000 */
.L_x_8295:
        /* <DEDUP_REMOVED lines=9> */
.L_x_8296:
[----:B------:R-:W-:Y:S01]  /*1770*/  UISETP.NE.AND UP0, UPT, UR41, 0x1, UPT ;  /* 0x000000012900788c */ /* 0x000fe2000bf05270 */
[----:B-----5:R-:W-:Y:S01]  /*1780*/  IMAD.IADD R187, R187, 0x1, -R10 ;  /* 0x00000001bbbb7824 */ /* 0x020fe200078e0a0a */
[----:B------:R-:W-:-:S03]  /*1790*/  USHF.L.U32 UR42, UR4, 0x6, URZ ;  /* 0x00000006042a7899 */ /* 0x000fc6000800063f */
[----:B------:R-:W-:Y:S01]  /*17a0*/  VIADD R0, R187, 0x3f ;  /* 0x0000003fbb007836 */ /* 0x000fe20000000000 */
[----:B------:R-:W-:-:S04]  /*17b0*/  PLOP3.LUT P0, PT, PT, PT, UP0, 0x80, 0x0 ;  /* 0x000000000000781c */ /* 0x000fc80003f0f008 */
[----:B------:R-:W-:-:S04]  /*17c0*/  SHF.R.S32.HI R3, RZ, 0x1f, R0 ;  /* 0x0000001fff037819 */ /* 0x000fc80000011400 */
[----:B------:R-:W-:-:S04]  /*17d0*/  LEA.HI R3, R3, R0, RZ, 0x6 ;  /* 0x0000000003037211 */ /* 0x000fc800078f30ff */
[----:B------:R-:W-:Y:S01]  /*17e0*/  SHF.R.S32.HI R6, RZ, 0x6, R3 ;  /* 0x00000006ff067819 */ /* 0x000fe20000011403 */
[----:B------:R-:W-:Y:S06]  /*17f0*/  @!P0 BRA `(.L_x_8297) ;  /* 0x0000001c00d88947 */ /* 0x000fec0003800000 */
[----:B------:R-:W1:Y:S01]  /*1800*/  LDC R0, c[0x0][0x448] ;  /* 0x00011200ff007b82 */ /* 0x000e620000000800 */
[----:B------:R-:W-:Y:S01]  /*1810*/  UIADD3 UR4, UR42, 0x3f, URZ ;  /* 0x0000003f2a047890 */ /* 0x000fe2000fffe03f */
[----:B------:R-:W-:Y:S02]  /*1820*/  IADD3 R187, R187, 0x40, -R188 ;  /* 0x00000040bbbb7810 */ /* 0x000fe40007ffe8bc */
[----:B------:R-:W-:Y:S02]  /*1830*/  LOP3.LUT R8, R195, 0xff, RZ, 0xc0, !PT ;  /* 0x000000ffc3087812 */ /* 0x000fe400078ec0ff */
[----:B-1----:R-:W-:Y:S01]  /*1840*/  ISETP.NE.AND P0, PT, R0, 0x1, PT ;  /* 0x000000010000780c */ /* 0x002fe20003f05270 */
[----:B------:R-:W-:-:S12]  /*1850*/  IMAD.U32 R0, RZ, RZ, UR4 ;  /* 0x00000004ff007e24 */ /* 0x000fd8000f8e00ff */
[----:B------:R-:W1:Y:S08]  /*1860*/  @P0 LDC R3, c[0x0][0x44c] ;  /* 0x00011300ff030b82 */ /* 0x000e700000000800 */
[----:B0-----:R-:W0:Y:S01]  /*1870*/  @P0 LDC R4, c[0x0][0x450] ;  /* 0x00011400ff040b82 */ /* 0x001e220000000800 */
[----:B-1----:R-:W-:-:S05]  /*1880*/  @P0 IMAD.HI.U32 R3, R3, UR4, RZ ;  /* 0x0000000403030c27 */ /* 0x002fca000f8e00ff */
[----:B0-----:R-:W-:-:S05]  /*1890*/  @P0 SHF.R.U32.HI R0, RZ, R4, R3 ;  /* 0x00000004ff000219 */ /* 0x001fca0000011603 */
[----:B------:R-:W-:-:S05]  /*18a0*/  IMAD.IADD R0, R187, 0x1, R0 ;  /* 0x00000001bb007824 */ /* 0x000fca00078e0200 */
[----:B------:R-:W-:-:S04]  /*18b0*/  SHF.R.S32.HI R3, RZ, 0x1f, R0 ;  /* 0x0000001fff037819 */ /* 0x000fc80000011400 */
[----:B------:R-:W-:-:S04]  /*18c0*/  LEA.HI R3, R3, R0, RZ, 0x6 ;  /* 0x0000000003037211 */ /* 0x000fc800078f30ff */
[----:B------:R-:W-:-:S04]  /*18d0*/  SHF.R.S32.HI R3, RZ, 0x6, R3 ;  /* 0x00000006ff037819 */ /* 0x000fc80000011403 */
[----:B------:R-:W-:Y:S01]  /*18e0*/  VIMNMX R11, R6, R3, PT ;  /* 0x00000003060b7248 */ /* 0x000fe20003fe0100 */
[----:B------:R-:W-:-:S03]  /*18f0*/  IMAD.MOV.U32 R3, RZ, RZ, RZ ;  /* 0x000000ffff037224 */ /* 0x000fc600078e00ff */
[----:B------:R-:W-:-:S13]  /*1900*/  ISETP.GE.AND P0, PT, R11, 0x1, PT ;  /* 0x000000010b00780c */ /* 0x000fda0003f06270 */
[----:B------:R-:W-:Y:S05]  /*1910*/  @!P0 BRA `(.L_x_8298) ;  /* 0x0000000000788947 */ /* 0x000fea0003800000 */
        /* <DEDUP_REMOVED lines=30> */
.L_x_8298:
        /* <DEDUP_REMOVED lines=9> */
[----:B------:R-:W-:Y:S02]  /*1b90*/  R2UR UR4, R11 ;  /* 0x000000000b0472ca */ /* 0x000fe400000e0000 */
        /* <DEDUP_REMOVED lines=72> */
[----:B0-----:R-:W-:-:S04]  /*2020*/  LEA.HI R4, R3, R3, RZ, 0x1 ;  /* 0x0000000303047211 */ /* 0x001fc800078f08ff */
[----:B------:R-:W-:Y:S01]  /*2030*/  LOP3.LUT R4, R4, 0x1fffe, RZ, 0xc0, !PT ;  /* 0x0001fffe04047812 */ /* 0x000fe200078ec0ff */
[----:B------:R-:W-:-:S04]  /*2040*/  WARPGROUP.ARRIVE ;  /* 0x00000000000079c5 */ /* 0x000fc80000000000 */
[----:B------:R-:W-:Y:S02]  /*2050*/  IMAD.IADD R3, R3, 0x1, -R4 ;  /* 0x0000000103037824 */ /* 0x000fe400078e0a04 */
[----:B------:R-:W-:Y:S02]  /*2060*/  VIADD R4, R16, 0x36400 ;  /* 0x0003640010047836 */ /* 0x000fe40000000000 */
[----:B------:R-:W-:-:S03]  /*2070*/  IMAD R3, R3, 0x8000, R16 ;  /* 0x0000800003037824 */ /* 0x000fc600078e0210 */
[----:B------:R-:W-:Y:S01]  /*2080*/  SHF.R.U32.HI R4, RZ, 0x4, R4 ;  /* 0x00000004ff047819 */ /* 0x000fe20000011604 */
[----:B------:R-:W-:-:S03]  /*2090*/  VIADD R3, R3, 0x400 ;  /* 0x0000040003037836 */ /* 0x000fc60000000000 */
[----:B------:R-:W-:Y:S02]  /*20a0*/  LOP3.LUT R4, R4, 0x3fff, RZ, 0xc0, !PT ;  /* 0x00003fff04047812 */ /* 0x000fe400078ec0ff */
[----:B------:R-:W-:Y:S02]  /*20b0*/  SHF.R.U32.HI R3, RZ, 0x4, R3 ;  /* 0x00000004ff037819 */ /* 0x000fe40000011603 */
[----:B------:R-:W-:Y:S02]  /*20c0*/  LOP3.LUT R5, R4, 0x10000, RZ, 0xfc, !PT ;  /* 0x0001000004057812 */ /* 0x000fe400078efcff */
[----:B------:R-:W-:Y:S02]  /*20d0*/  LOP3.LUT R3, R3, 0x3fff, RZ, 0xc0, !PT ;  /* 0x00003fff03037812 */ /* 0x000fe400078ec0ff */
[C---:B------:R-:W-:Y:S01]  /*20e0*/  R2UR UR16, R5.reuse ;  /* 0x00000000051072ca */ /* 0x040fe200000e0000 */
[----:B------:R-:W-:Y:S01]  /*20f0*/  VIADD R7, R5, 0x2 ;  /* 0x0000000205077836 */ /* 0x000fe20000000000 */
[----:B------:R-:W-:-:S02]  /*2100*/  LOP3.LUT R3, R3, 0x2000000, RZ, 0xfc, !PT ;  /* 0x0200000003037812 */ /* 0x000fc400078efcff */
[----:B-1----:R-:W-:Y:S02]  /*2110*/  LOP3.LUT R9, R9, 0x7f, RZ, 0xc0, !PT ;  /* 0x0000007f09097812 */ /* 0x002fe400078ec0ff */
[----:B------:R-:W-:Y:S01]  /*2120*/  R2UR UR12, R7 ;  /* 0x00000000070c72ca */ /* 0x000fe200000e0000 */
[----:B------:R-:W-:Y:S01]  /*2130*/  IMAD R4, R2, 0x1000, R3 ;  /* 0x0000100002047824 */ /* 0x000fe200078e0203 */
[----:B------:R-:W-:Y:S01]  /*2140*/  ISETP.NE.AND P1, PT, R9, RZ, PT ;  /* 0x000000ff0900720c */ /* 0x000fe20003f25270 */
[C---:B------:R-:W-:Y:S02]  /*2150*/  VIADD R7, R5.reuse, 0x4 ;  /* 0x0000000405077836 */ /* 0x040fe40000000000 */
[C---:B------:R-:W-:Y:S01]  /*2160*/  VIADD R6, R4.reuse, 0x80 ;  /* 0x0000008004067836 */ /* 0x040fe20000000000 */
[----:B------:R-:W-:Y:S01]  /*2170*/  R2UR UR18, R4 ;  /* 0x00000000041272ca */ /* 0x000fe200000e0000 */
[----:B------:R-:W-:Y:S01]  /*2180*/  VIADD R5, R5, 0x6 ;  /* 0x0000000605057836 */ /* 0x000fe20000000000 */
[----:B------:R-:W-:-:S02]  /*2190*/  R2UR UR8, R7 ;  /* 0x00000000070872ca */ /* 0x000fc400000e0000 */
[----:B------:R-:W-:Y:S01]  /*21a0*/  R2UR UR14, R6 ;  /* 0x00000000060e72ca */ /* 0x000fe200000e0000 */
[C---:B------:R-:W-:Y:S01]  /*21b0*/  VIADD R6, R4.reuse, 0x100 ;  /* 0x0000010004067836 */ /* 0x040fe20000000000 */
[----:B------:R-:W-:Y:S01]  /*21c0*/  R2UR UR7, R5 ;  /* 0x00000000050772ca */ /* 0x000fe200000e0000 */
[----:B------:R-:W-:-:S03]  /*21d0*/  VIADD R4, R4, 0x180 ;  /* 0x0000018004047836 */ /* 0x000fc60000000000 */
[----:B------:R-:W-:Y:S02]  /*21e0*/  R2UR UR10, R6 ;  /* 0x00000000060a72ca */ /* 0x000fe400000e0000 */
[----:B------:R-:W-:Y:S01]  /*21f0*/  R2UR UR6, R4 ;  /* 0x00000000040672ca */ /* 0x000fe200000e0000 */
[----:B------:R-:W-:Y:S01]  /*2200*/  HGMMA.64x256x16.F32.BF16 R24, gdesc[UR16].tnspB, RZ, !UPT, gsb0 ;  /* 0x43e00000101879f0 */ /* 0x000fe2000c0018ff */
[----:B------:R-:W-:-:S04]  /*2210*/  @!P1 IMAD R4, R2, 0x8, R16 ;  /* 0x0000000802049824 */ /* 0x000fc800078e0210 */
[----:B------:R-:W-:-:S05]  /*2220*/  @!P1 VIADD R4, R4, 0x38860 ;  /* 0x0003886004049836 */ /* 0x000fca0000000000 */
[----:B------:R-:W-:Y:S01]  /*2230*/  @!P1 PRMT R4, RZ, 0x654, R4 ;  /* 0x00000654ff049816 */ /* 0x000fe20000000004 */
[----:B------:R-:W-:Y:S02]  /*2240*/  WARPGROUP.DEPBAR.LE gsb0, 0x0 ;  /* 0x00008000000079c5 */ /* 0x000fe40000010000 */
[----:B------:R-:W-:-:S15]  /*2250*/  WARPGROUP.ARRIVE ;  /* 0x00000000000079c5 */ /* 0x000fde0000000000 */
[----:B------:R-:W-:Y:S03]  /*2260*/  HGMMA.64x256x16.F32.BF16 R24, gdesc[UR12].tnspB, R24, gsb0 ;  /* 0x43e000000c1879f0 */ /* 0x000fe60008001818 */
[----:B------:R-:W-:Y:S02]  /*2270*/  WARPGROUP.DEPBAR.LE gsb0, 0x0 ;  /* 0x00008000000079c5 */ /* 0x000fe40000010000 */
[----:B------:R-:W-:-:S15]  /*2280*/  WARPGROUP.ARRIVE ;  /* 0x00000000000079c5 */ /* 0x000fde0000000000 */
[----:B------:R-:W-:-:S08]  /*2290*/  NOP ;  /* 0x0000000000007918 */ /* 0x000fd00000000000 */
[----:B------:R-:W-:Y:S01]  /*22a0*/  HGMMA.64x256x16.F32.BF16 R24, gdesc[UR8].tnspB, R24, gsb0 ;  /* 0x43e00000081879f0 */ /* 0x000fe20008001818 */
[----:B------:R-:W-:-:S03]  /*22b0*/  UIADD3 UR10, UR4, -0x2, URZ ;  /* 0xfffffffe040a7890 */ /* 0x000fc6000fffe03f */
[----:B------:R-:W-:Y:S01]  /*22c0*/  UMOV UR4, UR7 ;  /* 0x0000000700047c82 */ /* 0x000fe20008000000 */
[----:B------:R-:W-:Y:S02]  /*22d0*/  UMOV UR7, 0x40000040 ;  /* 0x4000004000077882 */ /* 0x000fe40000000000 */
[----:B------:R-:W-:Y:S01]  /*22e0*/  ISETP.LE.AND P0, PT, R0, UR10, PT ;  /* 0x0000000a00007c0c */ /* 0x000fe2000bf03270 */
[----:B------:R-:W-:Y:S02]  /*22f0*/  WARPGROUP.DEPBAR.LE gsb0, 0x0 ;  /* 0x00008000000079c5 */ /* 0x000fe40000010000 */
[----:B------:R-:W-:-:S15]  /*2300*/  WARPGROUP.ARRIVE ;  /* 0x00000000000079c5 */ /* 0x000fde0000000000 */
[----:B------:R-:W-:-:S03]  /*2310*/  NOP ;  /* 0x0000000000007918 */ /* 0x000fc60000000000 */
[----:B------:R-:W-:Y:S03]  /*2320*/  HGMMA.64x256x16.F32.BF16 R24, gdesc[UR4].tnspB, R24, gsb0 ;  /* 0x43e00000041879f0 */ /* 0x000fe60008001818 */
[----:B------:R-:W-:Y:S02]  /*2330*/  WARPGROUP.DEPBAR.LE gsb0, 0x0 ;  /* 0x00008000000079c5 */ /* 0x000fe40000010000 */
[----:B------:R-:W-:Y:S06]  /*2340*/  BAR.ARV 0xf, 0x100 ;  /* 0x03c4000000007b1d */ /* 0x000fec0000002000 */
[----:B------:R0:W-:Y:S01]  /*2350*/  @!P1 SYNCS.ARRIVE.TRANS64.RED.A1T0 RZ, [R4+URZ], RZ ;  /* 0x000000ff04ff99a7 */ /* 0x0001e2000810043f */
[----:B------:R-:W-:Y:S05]  /*2360*/  @!P0 BRA `(.L_x_8300) ;  /* 0x0000000800bc8947 */ /* 0x000fea0003800000 */
[----:B------:R-:W-:-:S05]  /*2370*/  UMOV UR20, UR10 ;  /* 0x0000000a00147c82 */ /* 0x000fca0008000000 */
.L_x_8301:
[----:B------:R-:W-:Y:S01]  /*2380*/  BAR.SYNC.DEFER_BLOCKING 0xe, 0x100 ;  /* 0x0384000000007b1d */ /* 0x000fe20000010000 */
[C---:B------:R-:W-:Y:S02]  /*2390*/  IMAD R5, R2.reuse, 0x40, R18 ;  /* 0x0000004002057824 */ /* 0x040fe400078e0212 */
[----:B------:R-:W-:Y:S02]  /*23a0*/  VIADD R2, R2, 0x1 ;  /* 0x0000000102027836 */ /* 0x000fe40000000000 */
[----:B------:R-:W-:Y:S01]  /*23b0*/  IMAD R5, R5, 0x4, R16 ;  /* 0x0000000405057824 */ /* 0x000fe200078e0210 */
[----:B------:R-:W-:Y:S01]  /*23c0*/  UMOV UR19, 0x40000040 ;  /* 0x4000004000137882 */ /* 0x000fe20000000000 */
[----:B------:R-:W-:Y:S01]  /*23d0*/  UMOV UR15, 0x40000040 ;  /* 0x40000040000f7882 */ /* 0x000fe20000000000 */
[----:B------:R-:W-:Y:S01]  /*23e0*/  ISETP.NE.AND P0, PT, R2, 0x2, PT ;  /* 0x000000020200780c */ /* 0x000fe20003f05270 */
[----:B------:R-:W-:Y:S01]  /*23f0*/  UMOV UR11, 0x40000040 ;  /* 0x40000040000b7882 */ /* 0x000fe20000000000 */
[----:B------:R-:W-:-:S02]  /*2400*/  UMOV UR7, 0x40000040 ;  /* 0x4000004000077882 */ /* 0x000fc40000000000 */
[----:B------:R-:W-:Y:S01]  /*2410*/  SEL R2, R2, RZ, P0 ;  /* 0x000000ff02027207 */ /* 0x000fe20000000000 */
        /* <DEDUP_REMOVED lines=67> */
[-C--:B-1----:R-:W-:Y:S01]  /*2850*/  FMUL.FTZ R26, R26, R6.reuse ;  /* 0x000000061a1a7220 */ /* 0x082fe20000410000 */
        /* <DEDUP_REMOVED lines=64> */
[----:B------:R-:W-:-:S05]  /*2c60*/  VIADD R5, R4, 0x80 ;  /* 0x0000008004057836 */ /* 0x000fca0000000000 */
[----:B------:R-:W-:Y:S01]  /*2c70*/  WARPGROUP.ARRIVE ;  /* 0x00000000000079c5 */ /* 0x000fe20000000000 */
[----:B------:R-:W-:Y:S01]  /*2c80*/  R2UR UR14, R5 ;  /* 0x00000000050e72ca */ /* 0x000fe200000e0000 */
[C---:B------:R-:W-:Y:S02]  /*2c90*/  VIADD R5, R4.reuse, 0x100 ;  /* 0x0000010004057836 */ /* 0x040fe40000000000 */
[----:B------:R-:W-:Y:S02]  /*2ca0*/  VIADD R4, R4, 0x180 ;  /* 0x0000018004047836 */ /* 0x000fe40000000000 */
[----:B------:R-:W-:Y:S01]  /*2cb0*/  HGMMA.64x256x16.F32.BF16 R24, gdesc[UR16].tnspB, R24, gsb0 ;  /* 0x43e00000101879f0 */ /* 0x000fe20008001818 */
[----:B------:R-:W-:Y:S02]  /*2cc0*/  R2UR UR10, R5 ;  /* 0x00000000050a72ca */ /* 0x000fe400000e0000 */
[----:B------:R-:W-:Y:S01]  /*2cd0*/  R2UR UR6, R4 ;  /* 0x00000000040672ca */ /* 0x000fe200000e0000 */
[----:B------:R-:W-:Y:S01]  /*2ce0*/  @!P1 IMAD R4, R2, 0x8, R16 ;  /* 0x0000000802049824 */ /* 0x000fe200078e0210 */
[----:B------:R-:W-:-:S03]  /*2cf0*/  SEL R5, RZ, 0x1, P0 ;  /* 0x00000001ff057807 */ /* 0x000fc60000000000 */
[----:B------:R-:W-:-:S05]  /*2d00*/  @!P1 VIADD R4, R4, 0x38860 ;  /* 0x0003886004049836 */ /* 0x000fca0000000000 */
[----:B------:R-:W-:Y:S01]  /*2d10*/  @!P1 PRMT R4, RZ, 0x654, R4 ;  /* 0x00000654ff049816 */ /* 0x000fe20000000004 */
[----:B------:R-:W-:Y:S02]  /*2d20*/  WARPGROUP.DEPBAR.LE gsb0, 0x0 ;  /* 0x00008000000079c5 */ /* 0x000fe40000010000 */
[----:B------:R-:W-:-:S12]  /*2d30*/  WARPGROUP.ARRIVE ;  /* 0x00000000000079c5 */ /* 0x000fd80000000000 */
        /* <DEDUP_REMOVED lines=8> */
[----:B------:R-:W-:Y:S01]  /*2dc0*/  HGMMA.64x256x16.F32.BF16 R24, gdesc[UR4].tnspB, R24, gsb0 ;  /* 0x43e00000041879f0 */ /* 0x000fe20008001818 */
[----:B------:R-:W-:Y:S01]  /*2dd0*/  UMOV UR6, UR20 ;  /* 0x0000001400067c82 */ /* 0x000fe20008000000 */
[----:B------:R-:W-:Y:S01]  /*2de0*/  R2UR UR7, R5 ;  /* 0x00000000050772ca */ /* 0x000fe200000e0000 */
[----:B------:R-:W-:Y:S01]  /*2df0*/  UIADD3 UR20, UR20, -0x1, URZ ;  /* 0xffffffff14147890 */ /* 0x000fe2000fffe03f */
[----:B------:R-:W-:-:S11]  /*2e00*/  ISETP.LT.AND P0, PT, R0, UR6, PT ;  /* 0x0000000600007c0c */ /* 0x000fd6000bf01270 */
[----:B------:R-:W-:Y:S01]  /*2e10*/  ULOP3.LUT UR37, UR37, UR7, URZ, 0x3c, !UPT ;  /* 0x0000000725257292 */ /* 0x000fe2000f8e3c3f */
[----:B------:R-:W-:Y:S02]  /*2e20*/  WARPGROUP.DEPBAR.LE gsb0, 0x0 ;  /* 0x00008000000079c5 */ /* 0x000fe40000010000 */
[----:B------:R-:W-:Y:S06]  /*2e30*/  BAR.ARV 0xf, 0x100 ;  /* 0x03c4000000007b1d */ /* 0x000fec0000002000 */
[----:B------:R1:W-:Y:S01]  /*2e40*/  @!P1 SYNCS.ARRIVE.TRANS64.RED.A1T0 RZ, [R4+URZ], RZ ;  /* 0x000000ff04ff99a7 */ /* 0x0003e2000810043f */
[----:B------:R-:W-:Y:S05]  /*2e50*/  @P0 BRA `(.L_x_8301) ;  /* 0xfffffff400480947 */ /* 0x000fea000383ffff */
.L_x_8300:
[----:B------:R-:W-:Y:S01]  /*2e60*/  BAR.SYNC.DEFER_BLOCKING 0xe, 0x100 ;  /* 0x0384000000007b1d */ /* 0x000fe20000010000 */
[C---:B------:R-:W-:Y:S01]  /*2e70*/  IMAD R3, R2.reuse, 0x40, R18 ;  /* 0x0000004002037824 */ /* 0x040fe200078e0212 */
[----:B------:R-:W-:Y:S01]  /*2e80*/  PLOP3.LUT P0, PT, PT, PT, PT, 0x8, 0x0 ;  /* 0x000000000000781c */ /* 0x000fe20003f0e170 */
[----:B------:R-:W-:Y:S02]  /*2e90*/  VIADD R2, R2, 0x1 ;  /* 0x0000000102027836 */ /* 0x000fe40000000000 */
[----:B------:R-:W-:Y:S02]  /*2ea0*/  IMAD R16, R3, 0x4, R16 ;  /* 0x0000000403107824 */ /* 0x000fe400078e0210 */
[----:B------:R-:W-:Y:S01]  /*2eb0*/  IMAD.MOV.U32 R19, RZ, RZ, RZ ;  /* 0x000000ffff137224 */ /* 0x000fe200078e00ff */
[----:B------:R-:W-:-:S04]  /*2ec0*/  ISETP.NE.AND P1, PT, R2, 0x2, PT ;  /* 0x000000020200780c */ /* 0x000fc80003f25270 */
[----:B01----:R-:W-:Y:S02]  /*2ed0*/  SEL R4, RZ, 0x1, P1 ;  /* 0x00000001ff047807 */ /* 0x003fe40000800000 */
[----:B------:R-:W-:Y:S02]  /*2ee0*/  SEL R2, R2, RZ, P1 ;  /* 0x000000ff02027207 */ /* 0x000fe40000800000 */
[----:B------:R-:W-:Y:S01]  /*2ef0*/  R2UR UR4, R4 ;  /* 0x00000000040472ca */ /* 0x000fe200000e0000 */
[----:B------:R-:W0:Y:S04]  /*2f00*/  LDS R3, [R16+0x38400] ;  /* 0x0384000010037984 */ /* 0x000e280000000800 */
[----:B------:R-:W1:Y:S08]  /*2f10*/  LDS R0, [R16+0x38420] ;  /* 0x0384200010007984 */ /* 0x000e700000000800 */
[----:B------:R-:W-:Y:S01]  /*2f20*/  ULOP3.LUT UR37, UR37, UR4, URZ, 0x3c, !UPT ;  /* 0x0000000425257292 */ /* 0x000fe2000f8e3c3f */
        /* <DEDUP_REMOVED lines=131> */
.L_x_8297:
[----:B------:R-:W1:Y:S01]  /*3760*/  LDC R0, c[0x0][0x448] ;  /* 0x00011200ff007b82 */ /* 0x000e620000000800 */
[----:B------:R-:W-:Y:S01]  /*3770*/  UIADD3 UR4, UR42, 0x3f, URZ ;  /* 0x0000003f2a047890 */ /* 0x000fe2000fffe03f */
[----:B0-----:R-:W-:Y:S02]  /*3780*/  IADD3 R5, R187, 0x40, -R188 ;  /* 0x00000040bb057810 */ /* 0x001fe40007ffe8bc */
[----:B-1----:R-:W-:-:S13]  /*3790*/  ISETP.NE.AND P0, PT, R0, 0x1, PT ;  /* 0x000000010000780c */ /* 0x002fda0003f05270 */
[----:B------:R-:W0:Y:S08]  /*37a0*/  @P0 LDC R0, c[0x0][0x44c] ;  /* 0x00011300ff000b82 */ /* 0x000e300000000800 */
[----:B------:R-:W1:Y:S01]  /*37b0*/  @P0 LDC R4, c[0x0][0x450] ;  /* 0x00011400ff040b82 */ /* 0x000e620000000800 */
[----:B0-----:R-:W-:-:S04]  /*37c0*/  @P0 IMAD.HI.U32 R3, R0, UR4, RZ ;  /* 0x0000000400030c27 */ /* 0x001fc8000f8e00ff */
[----:B------:R-:W-:Y:S01]  /*37d0*/  IMAD.U32 R0, RZ, RZ, UR4 ;  /* 0x00000004ff007e24 */ /* 0x000fe2000f8e00ff */
[----:B------:R-:W-:Y:S01]  /*37e0*/  UMOV UR4, URZ ;  /* 0x0000003f00047c82 */ /* 0x000fe20008000000 */
[----:B-1----:R-:W-:-:S05]  /*37f0*/  @P0 SHF.R.U32.HI R0, RZ, R4, R3 ;  /* 0x00000004ff000219 */ /* 0x002fca0000011603 */
[----:B------:R-:W-:-:S05]  /*3800*/  IMAD.IADD R0, R5, 0x1, R0 ;  /* 0x0000000105007824 */ /* 0x000fca00078e0200 */
[----:B------:R-:W-:-:S04]  /*3810*/  SHF.R.S32.HI R3, RZ, 0x1f, R0 ;  /* 0x0000001fff037819 */ /* 0x000fc80000011400 */
[----:B------:R-:W-:Y:S02]  /*3820*/  LEA.HI R3, R3, R0, RZ, 0x6 ;  /* 0x0000000003037211 */ /* 0x000fe400078f30ff */
[----:B------:R-:W-:Y:S02]  /*3830*/  LOP3.LUT R0, R195, 0xff, RZ, 0xc0, !PT ;  /* 0x000000ffc3007812 */ /* 0x000fe400078ec0ff */
[----:B------:R-:W-:Y:S02]  /*3840*/  SHF.R.S32.HI R3, RZ, 0x6, R3 ;  /* 0x00000006ff037819 */ /* 0x000fe40000011403 */
[----:B------:R-:W-:Y:S02]  /*3850*/  R2UR UR43, R0 ;  /* 0x00000000002b72ca */ /* 0x000fe400000e0000 */
[----:B------:R-:W-:-:S04]  /*3860*/  VIMNMX R6, R6, R3, PT ;  /* 0x0000000306067248 */ /* 0x000fc80003fe0100 */
[----:B------:R-:W-:-:S13]  /*3870*/  ISETP.GE.AND P0, PT, R6, 0x1, PT ;  /* 0x000000010600780c */ /* 0x000fda0003f06270 */
[----:B------:R-:W-:Y:S05]  /*3880*/  @!P0 BRA `(.L_x_8302) ;  /* 0x0000000000948947 */ /* 0x000fea0003800000 */
[----:B------:R-:W-:Y:S01]  /*3890*/  SHF.R.U32.HI R5, RZ, 0x10, R195 ;  /* 0x00000010ff057819 */ /* 0x000fe200000116c3 */
[----:B------:R-:W-:-:S03]  /*38a0*/  UMOV UR4, URZ ;  /* 0x0000003f00047c82 */ /* 0x000fc60008000000 */
[----:B------:R-:W-:-:S13]  /*38b0*/  ISETP.NE.AND P0, PT, R5, RZ, PT ;  /* 0x000000ff0500720c */ /* 0x000fda0003f05270 */
[----:B------:R-:W0:Y:S02]  /*38c0*/  @!P0 LDC R5, c[0x0][0xae8] ;  /* 0x0002ba00ff058b82 */ /* 0x000e240000000800 */
[-C--:B0-----:R-:W-:Y:S02]  /*38d0*/  IABS R0, R5.reuse ;  /* 0x0000000500007213 */ /* 0x081fe40000000000 */
[----:B------:R-:W-:Y:S02]  /*38e0*/  IABS R8, R5 ;  /* 0x0000000500087213 */ /* 0x000fe40000000000 */
[----:B------:R-:W-:Y:S02]  /*38f0*/  R2UR UR8, R0 ;  /* 0x00000000000872ca */ /* 0x000fe400000e0000 */
[C---:B------:R-:W-:Y:S02]  /*3900*/  IADD3 R0, R5.reuse, -0x1, R6 ;  /* 0xffffffff05007810 */ /* 0x040fe40007ffe006 */
[----:B------:R-:W-:-:S02]  /*3910*/  R2UR UR9, R5 ;  /* 0x00000000050972ca */ /* 0x000fc400000e0000 */
[----:B------:R-:W-:Y:S02]  /*3920*/  IABS R7, R0 ;  /* 0x0000000000077213 */ /* 0x000fe40000000000 */
[----:B------:R-:W-:Y:S02]  /*3930*/  LOP3.LUT R0, R0, R5, RZ, 0x3c, !PT ;  /* 0x0000000500007212 */ /* 0x000fe400078e3cff */
[----:B------:R-:W-:-:S03]  /*3940*/  R2UR UR7, R7 ;  /* 0x00000000070772ca */ /* 0x000fc600000e0000 */
[----:B------:R-:W0:Y:S04]  /*3950*/  I2F.RP R3, UR8 ;  /* 0x0000000800037d06 */ /* 0x000e280008209400 */
[----:B------:R-:W-:-:S06]  /*3960*/  UISETP.NE.AND UP1, UPT, UR9, URZ, UPT ;  /* 0x0000003f0900728c */ /* 0x000fcc000bf25270 */
[----:B------:R-:W-:Y:S01]  /*3970*/  PLOP3.LUT P0, PT, PT, PT, UP1, 0x80, 0x0 ;  /* 0x000000000000781c */ /* 0x000fe20003f0f018 */
        /* <DEDUP_REMOVED lines=16> */
[----:B------:R-:W-:Y:S01]  /*3a80*/  UISETP.GE.AND UP2, UPT, UR6, URZ, UPT ;  /* 0x0000003f0600728c */ /* 0x000fe2000bf46270 */
[----:B------:R-:W-:-:S08]  /*3a90*/  @!P0 R2UR UR6, R5 ;  /* 0x00000000050682ca */ /* 0x000fd000000e0000 */
[----:B------:R-:W-:-:S07]  /*3aa0*/  @UP0 UIADD3 UR5, UR5, 0x1, URZ ;  /* 0x0000000105050890 */ /* 0x000fce000fffe03f */
[----:B------:R-:W-:Y:S02]  /*3ab0*/  UMOV UR4, UR5 ;  /* 0x0000000500047c82 */ /* 0x000fe40008000000 */
[----:B------:R-:W-:Y:S02]  /*3ac0*/  @!UP2 UIADD3 UR4, -UR4, URZ, URZ ;  /* 0x0000003f0404a290 */ /* 0x000fe4000fffe13f */
[----:B------:R-:W-:-:S12]  /*3ad0*/  @!UP1 ULOP3.LUT UR4, URZ, UR6, URZ, 0x33, !UPT ;  /* 0x000000063f049292 */ /* 0x000fd8000f8e333f */
.L_x_8302:
[----:B------:R-:W-:Y:S02]  /*3ae0*/  UIMAD UR43, UR43, UR4, URZ ;  /* 0x000000042b2b72a4 */ /* 0x000fe4000f8e023f */
[----:B------:R-:W-:Y:S01]  /*3af0*/  IMAD.U32 R5, RZ, RZ, UR4 ;  /* 0x00000004ff057e24 */ /* 0x000fe2000f8e00ff */
[----:B------:R-:W-:Y:S01]  /*3b00*/  PLOP3.LUT P0, PT, PT, PT, PT, 0x80, 0x0 ;  /* 0x000000000000781c */ /* 0x000fe20003f0f070 */
[----:B------:R-:W-:Y:S01]  /*3b10*/  IMAD.MOV.U32 R3, RZ, RZ, RZ ;  /* 0x000000ffff037224 */ /* 0x000fe200078e00ff */
[----:B------:R-:W-:Y:S01]  /*3b20*/  CS2R R150, SRZ ;  /* 0x0000000000967805 */ /* 0x000fe2000001ff00 */
[----:B------:R-:W-:Y:S01]  /*3b30*/  IMAD.MOV.U32 R19, RZ, RZ, RZ ;  /* 0x000000ffff137224 */ /* 0x000fe200078e00ff */
[----:B------:R-:W-:Y:S02]  /*3b40*/  VIADDMNMX R152, R5, UR43, R6, PT ;  /* 0x0000002b05987c46 */ /* 0x000fe4000b800106 */
[----:B------:R-:W-:Y:S02]  /*3b50*/  CS2R R148, SRZ ;  /* 0x0000000000947805 */ /* 0x000fe4000001ff00 */
        /* <DEDUP_REMOVED lines=64> */
[----:B------:R-:W0:Y:S02]  /*3f60*/  SHFL.IDX PT, R0, R233, RZ, 0x1f ;  /* 0x00001fffe9007589 */ /* 0x000e2400000e0000 */
        /* <DEDUP_REMOVED lines=27> */
.L_x_8303:
        /* <DEDUP_REMOVED lines=10> */
[----:B------:R-:W0:Y:S02]  /*41c0*/  SYNCS.PHASECHK.TRANS64.TRYWAIT P1, [R16+URZ+0x38800], R5 ;  /* 0x03880005100075a7 */ /* 0x000e24000802017f */
[----:B0-----:R-:W-:Y:S05]  /*41d0*/  @!P1 BRA `(.L_x_8304) ;  /* 0x0000017400c89947 */ /* 0x001fea0003800000 */
.L_x_8498:
[----:B------:R-:W-:Y:S05]  /*41e0*/  @!P0 BRA `(.L_x_8305) ;  /* 0x0000000000048947 */ /* 0x000fea0003800000 */
[----:B------:R-:W-:Y:S01]  /*41f0*/  BPT.TRAP 0x1 ;  /* 0x000000040000795c */ /* 0x000fe20000300000 */
.L_x_8305:
[----:B------:R-:W-:Y:S02]  /*4200*/  IMAD.U32 R6, RZ, RZ, UR37 ;  /* 0x00000025ff067e24 */ /* 0x000fe4000f8e00ff */
[----:B------:R-:W-:-:S03]  /*4210*/  IMAD R9, R2, 0x8, R16 ;  /* 0x0000000802097824 */ /* 0x000fc600078e0210 */
[----:B------:R-:W-:-:S04]  /*4220*/  SHF.L.U32 R6, R6, 0x1f, RZ ;  /* 0x0000001f06067819 */ /* 0x000fc800000006ff */
[----:B------:R1:W2:Y:S01]  /*4230*/  SYNCS.PHASECHK.TRANS64.TRYWAIT P1, [R9+URZ+0x38830], R6 ;  /* 0x03883006090075a7 */ /* 0x0002a2000802017f */
[----:B------:R-:W-:Y:S05]  /*4240*/  @!P0 BRA `(.L_x_8306) ;  /* 0x0000000000048947 */ /* 0x000fea0003800000 */
[----:B------:R-:W-:Y:S01]  /*4250*/  BPT.TRAP 0x1 ;  /* 0x000000040000795c */ /* 0x000fe20000300000 */
.L_x_8306:
[----:B------:R-:W-:-:S05]  /*4260*/  VIADD R0, R16, 0x22400 ;  /* 0x0002240010007836 */ /* 0x000fca0000000000 */
[----:B------:R-:W-:-:S04]  /*4270*/  SHF.R.U32.HI R0, RZ, 0x4, R0 ;  /* 0x00000004ff007819 */ /* 0x000fc80000011600 */
[----:B------:R-:W-:Y:S01]  /*4280*/  LOP3.LUT R0, R0, 0x3fff, RZ, 0xc0, !PT ;  /* 0x00003fff00007812 */ /* 0x000fe200078ec0ff */
[----:B--2---:R-:W-:Y:S06]  /*4290*/  @P1 BRA `(.L_x_8307) ;  /* 0x0000000000081947 */ /* 0x004fec0003800000 */
[----:B------:R-:W2:Y:S02]  /*42a0*/  SYNCS.PHASECHK.TRANS64.TRYWAIT P1, [R9+URZ+0x38830], R6 ;  /* 0x03883006090075a7 */ /* 0x000ea4000802017f */
[----:B--2---:R-:W-:Y:S05]  /*42b0*/  @!P1 BRA `(.L_x_8308) ;  /* 0x0000017400a49947 */ /* 0x004fea0003800000 */
.L_x_8307:
[----:B------:R-:W-:Y:S05]  /*42c0*/  WARPSYNC.ALL ;  /* 0x0000000000007948 */ /* 0x000fea0003800000 */
[----:B------:R-:W-:Y:S01]  /*42d0*/  LOP3.LUT R0, R0, 0x10000, RZ, 0xfc, !PT ;  /* 0x0001000000007812 */ /* 0x000fe200078efcff */
[----:B------:R-:W-:Y:S01]  /*42e0*/  VIADD R3, R16, 0x20400 ;  /* 0x0002040010037836 */ /* 0x000fe20000000000 */
[----:B------:R-:W-:-:S03]  /*42f0*/  WARPGROUP.ARRIVE ;  /* 0x00000000000079c5 */ /* 0x000fc60000000000 */
[----:B------:R-:W-:Y:S01]  /*4300*/  IMAD R4, R2, 0x200, R0 ;  /* 0x0000020002047824 */ /* 0x000fe200078e0200 */
[----:B------:R-:W-:Y:S01]  /*4310*/  UMOV UR11, 0x40000040 ;  /* 0x40000040000b7882 */ /* 0x000fe20000000000 */
[----:B------:R-:W-:Y:S01]  /*4320*/  UMOV UR9, 0x40000040 ;  /* 0x4000004000097882 */ /* 0x000fe20000000000 */
[----:B------:R-:W-:Y:S01]  /*4330*/  SHF.R.U32.HI R3, RZ, 0x4, R3 ;  /* 0x00000004ff037819 */ /* 0x000fe20000011603 */
[----:B------:R-:W-:Y:S01]  /*4340*/  UMOV UR15, 0x40000040 ;  /* 0x40000040000f7882 */ /* 0x000fe20000000000 */
[----:B------:R-:W-:Y:S01]  /*4350*/  R2UR UR10, R4 ;  /* 0x00000000040a72ca */ /* 0x000fe200000e0000 */
[----:B------:R-:W-:Y:S01]  /*4360*/  UMOV UR13, 0x40000040 ;  /* 0x40000040000d7882 */ /* 0x000fe20000000000 */
[----:B------:R-:W-:Y:S01]  /*4370*/  LOP3.LUT R3, R3, 0x3fff, RZ, 0xc0, !PT ;  /* 0x00003fff03037812 */ /* 0x000fe200078ec0ff */
[----:B------:R-:W-:Y:S01]  /*4380*/  UMOV UR19, 0x40000040 ;  /* 0x4000004000137882 */ /* 0x000fe20000000000 */
[----:B------:R-:W-:Y:S01]  /*4390*/  UMOV UR17, 0x40000040 ;  /* 0x4000004000117882 */ /* 0x000fe20000000000 */
[----:B------:R-:W-:Y:S01]  /*43a0*/  UMOV UR23, 0x40000040 ;  /* 0x4000004000177882 */ /* 0x000fe20000000000 */
[----:B------:R-:W-:Y:S01]  /*43b0*/  LOP3.LUT R3, R3, 0x10000, RZ, 0xfc, !PT ;  /* 0x0001000003037812 */ /* 0x000fe200078efcff */
[----:B------:R-:W-:-:S03]  /*43c0*/  UMOV UR21, 0x40000040 ;  /* 0x4000004000157882 */ /* 0x000fc60000000000 */
[C---:B------:R-:W-:Y:S01]  /*43d0*/  R2UR UR8, R3.reuse ;  /* 0x00000000030872ca */ /* 0x040fe200000e0000 */
[C---:B------:R-:W-:Y:S02]  /*43e0*/  VIADD R4, R3.reuse, 0x2 ;  /* 0x0000000203047836 */ /* 0x040fe40000000000 */
[----:B------:R-:W-:Y:S02]  /*43f0*/  UIADD3 UR14, UR10, 0x2, URZ ;  /* 0x000000020a0e7890 */ /* 0x000fe4000fffe03f */
[----:B------:R-:W-:Y:S01]  /*4400*/  UIADD3 UR18, UR10, 0x4, URZ ;  /* 0x000000040a127890 */ /* 0x000fe2000fffe03f */
[----:B------:R-:W-:Y:S01]  /*4410*/  R2UR UR12, R4 ;  /* 0x00000000040c72ca */ /* 0x000fe200000e0000 */
[C---:B------:R-:W-:Y:S01]  /*4420*/  VIADD R4, R3.reuse, 0x4 ;  /* 0x0000000403047836 */ /* 0x040fe20000000000 */
[----:B------:R-:W-:Y:S01]  /*4430*/  UIADD3 UR22, UR10, 0x6, URZ ;  /* 0x000000060a167890 */ /* 0x000fe2000fffe03f */
[----:B------:R-:W-:-:S03]  /*4440*/  VIADD R3, R3, 0x6 ;  /* 0x0000000603037836 */ /* 0x000fc60000000000 */
[----:B------:R-:W-:Y:S01]  /*4450*/  R2UR UR16, R4 ;  /* 0x00000000041072ca */ /* 0x000fe200000e0000 */
[----:B------:R-:W-:Y:S01]  /*4460*/  HGMMA.64x64x16.F32.BF16 R24, gdesc[UR8], RZ, !UPT, gsb0 ;  /* 0x00e00000081879f0 */ /* 0x000fe2000c0018ff */
[----:B------:R-:W-:Y:S02]  /*4470*/  R2UR UR20, R3 ;  /* 0x00000000031472ca */ /* 0x000fe400000e0000 */
        /* <DEDUP_REMOVED lines=10> */
[----:B------:R-:W3:Y:S02]  /*4520*/  SYNCS.PHASECHK.TRANS64.TRYWAIT P1, [R16+URZ+0x38810], R5 ;  /* 0x03881005100075a7 */ /* 0x000ee4000802017f */
[----:B---3--:R-:W-:Y:S05]  /*4530*/  @!P1 BRA `(.L_x_8309) ;  /* 0x0000017400189947 */ /* 0x008fea0003800000 */
.L_x_8499:
[----:B------:R-:W-:Y:S05]  /*4540*/  @!P0 BRA `(.L_x_8310) ;  /* 0x0000000000048947 */ /* 0x000fea0003800000 */
[----:B------:R-:W-:Y:S01]  /*4550*/  BPT.TRAP 0x1 ;  /* 0x000000040000795c */ /* 0x000fe20000300000 */
.L_x_8310:
[----:B------:R4:W0:Y:S01]  /*4560*/  SYNCS.PHASECHK.TRANS64.TRYWAIT P1, [R9+URZ+0x38850], R6 ;  /* 0x03885006090075a7 */ /* 0x000822000802017f */
[----:B------:R-:W-:Y:S05]  /*4570*/  @!P0 BRA `(.L_x_8311) ;  /* 0x0000000000048947 */ /* 0x000fea0003800000 */
[----:B------:R-:W-:Y:S01]  /*4580*/  BPT.TRAP 0x1 ;  /* 0x000000040000795c */ /* 0x000fe20000300000 */
.L_x_8311:
[C---:B------:R-:W-:Y:S02]  /*4590*/  VIADD R3, R16.reuse, 0x400 ;  /* 0x0000040010037836 */ /* 0x040fe40000000000 */
[----:B------:R-:W-:-:S03]  /*45a0*/  VIADD R4, R16, 0x26400 ;  /* 0x0002640010047836 */ /* 0x000fc60000000000 */
[----:B------:R-:W-:Y:S02]  /*45b0*/  SHF.R.U32.HI R3, RZ, 0x4, R3 ;  /* 0x00000004ff037819 */ /* 0x000fe40000011603 */
[----:B------:R-:W-:Y:S02]  /*45c0*/  SHF.R.U32.HI R4, RZ, 0x4, R4 ;  /* 0x00000004ff047819 */ /* 0x000fe40000011604 */
[----:B------:R-:W-:Y:S02]  /*45d0*/  LOP3.LUT R3, R3, 0x3fff, RZ, 0xc0, !PT ;  /* 0x00003fff03037812 */ /* 0x000fe400078ec0ff */
[----:B------:R-:W-:Y:S02]  /*45e0*/  LOP3.LUT R4, R4, 0x3fff, RZ, 0xc0, !PT ;  /* 0x00003fff04047812 */ /* 0x000fe400078ec0ff */
[----:B------:R-:W-:Y:S02]  /*45f0*/  LOP3.LUT R3, R3, 0x10000, RZ, 0xfc, !PT ;  /* 0x0001000003037812 */ /* 0x000fe400078efcff */
[----:B------:R-:W-:-:S03]  /*4600*/  LOP3.LUT R4, R4, 0x10000, RZ, 0xfc, !PT ;  /* 0x0001000004047812 */ /* 0x000fc600078efcff */
[----:B0--3--:R-:W-:Y:S01]  /*4610*/  IMAD R5, R2, 0x1000, R3 ;  /* 0x0000100002057824 */ /* 0x009fe200078e0203 */
[----:B------:R-:W-:Y:S06]  /*4620*/  @P1 BRA `(.L_x_8312) ;  /* 0x0000000000081947 */ /* 0x000fec0003800000 */
[----:B------:R-:W0:Y:S02]  /*4630*/  SYNCS.PHASECHK.TRANS64.TRYWAIT P1, [R9+URZ+0x38850], R6 ;  /* 0x03885006090075a7 */ /* 0x000e24000802017f */
[----:B0-----:R-:W-:Y:S05]  /*4640*/  @!P1 BRA `(.L_x_8313) ;  /* 0x0000017000e89947 */ /* 0x001fea0003800000 */
.L_x_8312:
[C---:B------:R-:W-:Y:S01]  /*4650*/  R2UR UR24, R4.reuse ;  /* 0x00000000041872ca */ /* 0x040fe200000e0000 */
[----:B------:R-:W-:Y:S01]  /*4660*/  WARPGROUP.ARRIVE ;  /* 0x00000000000079c5 */ /* 0x000fe20000000000 */
[C---:B------:R-:W-:Y:S01]  /*4670*/  R2UR UR26, R5.reuse ;  /* 0x00000000051a72ca */ /* 0x040fe200000e0000 */
[----:B------:R-:W-:Y:S01]  /*4680*/  UMOV UR25, 0x40000040 ;  /* 0x4000004000197882 */ /* 0x000fe20000000000 */
[----:B------:R-:W-:Y:S01]  /*4690*/  UMOV UR27, 0x40000040 ;  /* 0x40000040001b7882 */ /* 0x000fe20000000000 */
[C---:B------:R-:W-:Y:S01]  /*46a0*/  VIADD R7, R4.reuse, 0x2 ;  /* 0x0000000204077836 */ /* 0x040fe20000000000 */
[----:B------:R-:W-:Y:S01]  /*46b0*/  UMOV UR5, 0x40000040 ;  /* 0x4000004000057882 */ /* 0x000fe20000000000 */
[----:B012-4-:R-:W-:Y:S01]  /*46c0*/  VIADD R6, R5, 0x2 ;  /* 0x0000000205067836 */ /* 0x017fe20000000000 */
[----:B------:R-:W-:Y:S01]  /*46d0*/  UMOV UR7, 0x40000040 ;  /* 0x4000004000077882 */ /* 0x000fe20000000000 */
[----:B------:R-:W0:Y:S01]  /*46e0*/  S2R R8, SR_TID.X ;  /* 0x0000000000087919 */ /* 0x000e220000002100 */
[----:B------:R-:W-:Y:S01]  /*46f0*/  R2UR UR4, R7 ;  /* 0x00000000070472ca */ /* 0x000fe200000e0000 */
[----:B------:R-:W-:Y:S01]  /*4700*/  VIADD R7, R4, 0x4 ;  /* 0x0000000404077836 */ /* 0x000fe20000000000 */
[----:B------:R-:W-:Y:S01]  /*4710*/  R2UR UR6, R6 ;  /* 0x00000000060672ca */ /* 0x000fe200000e0000 */
[C---:B------:R-:W-:Y:S01]  /*4720*/  VIADD R6, R5.reuse, 0x4 ;  /* 0x0000000405067836 */ /* 0x040fe20000000000 */
[----:B------:R-:W1:Y:S01]  /*4730*/  S2R R56, SR_TID.X ;  /* 0x0000000000387919 */ /* 0x000e620000002100 */
[----:B------:R-:W-:Y:S01]  /*4740*/  HGMMA.64x64x16.F32.BF16 R24, gdesc[UR24], R24, gsb0 ;  /* 0x00e00000181879f0 */ /* 0x000fe20008001818 */
[----:B------:R-:W-:Y:S01]  /*4750*/  VIADD R11, R5, 0x800 ;  /* 0x00000800050b7836 */ /* 0x000fe20000000000 */
[----:B------:R-:W-:Y:S01]  /*4760*/  UMOV UR15, 0x40000040 ;  /* 0x40000040000f7882 */ /* 0x000fe20000000000 */
[----:B------:R-:W-:Y:S01]  /*4770*/  UMOV UR11, 0x40000040 ;  /* 0x40000040000b7882 */ /* 0x000fe20000000000 */
[----:B0-----:R-:W-:-:S02]  /*4780*/  SHF.R.U32.HI R8, RZ, 0x7, R8 ;  /* 0x00000007ff087819 */ /* 0x001fc40000011608 */
[----:B-1----:R-:W-:Y:S01]  /*4790*/  LOP3.LUT R56, R56, 0x7f, RZ, 0xc0, !PT ;  /* 0x0000007f38387812 */ /* 0x002fe200078ec0ff */
        /* <DEDUP_REMOVED lines=124> */
[----:B------:R-:W0:Y:S01]  /*4f60*/  SHFL.IDX PT, R6, R8, RZ, 0x1f ;  /* 0x00001fff08067589 */ /* 0x000e2200000e0000 */
[----:B------:R-:W-:Y:S01]  /*4f70*/  VIADD R7, R4, 0x800 ;  /* 0x0000080004077836 */ /* 0x000fe20000000000 */
[----:B0-----:R-:W-:-:S04]  /*4f80*/  ISETP.GT.AND P1, PT, R6, 0x7f, PT ;  /* 0x0000007f0600780c */ /* 0x001fc80003f24270 */
[----:B------:R-:W-:-:S05]  /*4f90*/  SEL R6, RZ, 0x2, !P1 ;  /* 0x00000002ff067807 */ /* 0x000fca0004800000 */
[C---:B------:R-:W-:Y:S02]  /*4fa0*/  IMAD.IADD R8, R6.reuse, 0x1, R7 ;  /* 0x0000000106087824 */ /* 0x040fe400078e0207 */
        /* <DEDUP_REMOVED lines=12> */
[----:B------:R-:W-:Y:S02]  /*5070*/  IMAD.IADD R13, R11, 0x1, R8 ;  /* 0x000000010b0d7824 */ /* 0x000fe400078e0208 */
[--C-:B------:R-:W-:Y:S02]  /*5080*/  IMAD.IADD R7, R7, 0x1, R10.reuse ;  /* 0x0000000107077824 */ /* 0x100fe400078e020a */
        /* <DEDUP_REMOVED lines=42> */
[----:B------:R-:W-:Y:S02]  /*5330*/  IMAD.IADD R13, R8, 0x1, R11 ;  /* 0x00000001080d7824 */ /* 0x000fe400078e020b */
        /* <DEDUP_REMOVED lines=89> */
[----:B------:R-:W-:-:S02]  /*58d0*/  IMAD.IADD R10, R10, 0x1, R11 ;  /* 0x000000010a0a7824 */ /* 0x000fc400078e020b */
[----:B------:R-:W-:Y:S01]  /*58e0*/  IMAD.MOV.U32 R11, RZ, RZ, 0x40 ;  /* 0x00000040ff0b7424 */ /* 0x000fe200078e00ff */
[----:B------:R-:W-:Y:S02]  /*58f0*/  WARPGROUP.DEPBAR.LE gsb0, 0x0 ;  /* 0x00008000000079c5 */ /* 0x000fe40000010000 */
[----:B------:R-:W-:-:S06]  /*5900*/  WARPGROUP.ARRIVE ;  /* 0x00000000000079c5 */ /* 0x000fcc0000000000 */
[----:B------:R-:W-:Y:S01]  /*5910*/  HGMMA.64x64x16.F32.BF16 R24, gdesc[UR4], R24, gsb0 ;  /* 0x00e00000041879f0 */ /* 0x000fe20008001818 */
[----:B------:R-:W-:Y:S01]  /*5920*/  R2UR UR4, R6 ;  /* 0x00000000060472ca */ /* 0x000fe200000e0000 */
[----:B------:R-:W-:Y:S01]  /*5930*/  UMOV UR5, 0x40000040 ;  /* 0x4000004000057882 */ /* 0x000fe20000000000 */
[----:B------:R-:W-:Y:S01]  /*5940*/  R2UR UR6, R8 ;  /* 0x00000000080672ca */ /* 0x000fe200000e0000 */
[----:B------:R-:W-:Y:S01]  /*5950*/  UMOV UR7, 0x40000040 ;  /* 0x4000004000077882 */ /* 0x000fe20000000000 */
        /* <DEDUP_REMOVED lines=10> */
[----:B------:R-:W-:-:S04]  /*5a00*/  SEL R7, R7, 0xf80, P1 ;  /* 0x00000f8007077807 */ /* 0x000fc80000800000 */
        /* <DEDUP_REMOVED lines=10> */
[----:B------:R-:W0:Y:S02]  /*5ab0*/  LDC R5, c[0x0][0x448] ;  /* 0x00011200ff057b82 */ /* 0x000e240000000800 */
[----:B0-----:R-:W-:Y:S01]  /*5ac0*/  ISETP.NE.AND P1, PT, R5, 0x1, PT ;  /* 0x000000010500780c */ /* 0x001fe20003f25270 */
[----:B------:R-:W-:-:S04]  /*5ad0*/  VIADD R5, R190, UR42 ;  /* 0x0000002abe057c36 */ /* 0x000fc80008000000 */
[----:B------:R-:W-:-:S08]  /*5ae0*/  IMAD.MOV.U32 R8, RZ, RZ, R5 ;  /* 0x000000ffff087224 */ /* 0x000fd000078e0005 */
[----:B------:R-:W0:Y:S08]  /*5af0*/  @P1 LDC R6, c[0x0][0x44c] ;  /* 0x00011300ff061b82 */ /* 0x000e300000000800 */
[----:B------:R-:W1:Y:S01]  /*5b00*/  @P1 LDC R7, c[0x0][0x450] ;  /* 0x00011400ff071b82 */ /* 0x000e620000000800 */
[----:B0-----:R-:W-:-:S05]  /*5b10*/  @P1 IMAD.HI.U32 R6, R5, R6, RZ ;  /* 0x0000000605061227 */ /* 0x001fca00078e00ff */
[----:B-1----:R-:W-:Y:S01]  /*5b20*/  @P1 SHF.R.U32.HI R8, RZ, R7, R6 ;  /* 0x00000007ff081219 */ /* 0x002fe20000011606 */
[C---:B------:R-:W-:Y:S01]  /*5b30*/  IMAD R6, R152.reuse, -0x40, R11 ;  /* 0xffffffc098067824 */ /* 0x040fe200078e020b */
[----:B------:R-:W-:Y:S02]  /*5b40*/  WARPGROUP.DEPBAR.LE gsb0, 0x0 ;  /* 0x00008000000079c5 */ /* 0x000fe40000010000 */
[----:B------:R-:W-:Y:S01]  /*5b50*/  WARPGROUP.ARRIVE ;  /* 0x00000000000079c5 */ /* 0x000fe20000000000 */
[----:B------:R-:W0:Y:S01]  /*5b60*/  SHFL.IDX PT, R7, R8, RZ, 0x1c1f ;  /* 0x001c1fff08077589 */ /* 0x000e2200000e0000 */
[----:B------:R-:W-:Y:S01]  /*5b70*/  IADD3 R5, R187, 0x1, R6 ;  /* 0x00000001bb057810 */ /* 0x000fe20007ffe006 */
[----:B------:R-:W-:Y:S01]  /*5b80*/  VIADD R152, R152, 0xfffffffe ;  /* 0xfffffffe98987836 */ /* 0x000fe20000000000 */
[----:B------:R-:W-:Y:S01]  /*5b90*/  IADD3 R21, -R189, R6, R187 ;  /* 0x00000006bd157210 */ /* 0x000fe20007ffe1bb */
[----:B------:R-:W1:Y:S01]  /*5ba0*/  SHFL.IDX PT, R8, R8, 0x1, 0x1c1f ;  /* 0x003c1f0008087f89 */ /* 0x000e6200000e0000 */
[----:B------:R-:W-:Y:S01]  /*5bb0*/  HGMMA.64x64x16.F32.BF16 R24, gdesc[UR4], R24, gsb0 ;  /* 0x00e00000041879f0 */ /* 0x000fe20008001818 */
[----:B------:R-:W-:Y:S01]  /*5bc0*/  ULDC UR4, c[0x0][0xad0] ;  /* 0x0002b40000047ab9 */ /* 0x000fe20000000800 */
[----:B------:R-:W-:Y:S01]  /*5bd0*/  R2UR UR7, R152 ;  /* 0x00000000980772ca */ /* 0x000fe200000e0000 */
[----:B------:R-:W-:-:S02]  /*5be0*/  WARPGROUP.DEPBAR.LE gsb0, 0x0 ;  /* 0x00008000000079c5 */ /* 0x000fc40000010000 */
        /* <DEDUP_REMOVED lines=12> */
[----:B------:R0:W4:Y:S01]  /*5cb0*/  MUFU.TANH R15, R25 ;  /* 0x00000019000f7308 */ /* 0x0001220000002400 */
[----:B--2---:R-:W-:Y:S01]  /*5cc0*/  IADD3 R24, -R188, R5, -R189 ;  /* 0x00000005bc187210 */ /* 0x004fe20007ffe9bd */
[----:B------:R-:W-:Y:S01]  /*5cd0*/  FMUL.FTZ R45, R45, UR4 ;  /* 0x000000042d2d7c20 */ /* 0x000fe20008410000 */
[----:B------:R-:W-:Y:S01]  /*5ce0*/  FMUL.FTZ R48, R48, UR4 ;  /* 0x0000000430307c20 */ /* 0x000fe20008410000 */
[----:B------:R-:W-:Y:S01]  /*5cf0*/  FMUL.FTZ R49, R49, UR4 ;  /* 0x0000000431317c20 */ /* 0x000fe20008410000 */
[----:B------:R-:W-:Y:S01]  /*5d00*/  FMUL.FTZ R52, R52, UR4 ;  /* 0x0000000434347c20 */ /* 0x000fe20008410000 */
[----:B------:R-:W-:Y:S01]  /*5d10*/  FMUL.FTZ R53, R53, UR4 ;  /* 0x0000000435357c20 */ /* 0x000fe20008410000 */
[----:B------:R-:W-:Y:S01]  /*5d20*/  FMUL.FTZ R26, R26, UR4 ;  /* 0x000000041a1a7c20 */ /* 0x000fe20008410000 */
[----:B------:R3:W2:Y:S01]  /*5d30*/  MUFU.TANH R12, R28 ;  /* 0x0000001c000c7308 */ /* 0x0006a20000002400 */
[--C-:B0-----:R-:W-:Y:S01]  /*5d40*/  VIADDMNMX R25, R7, R24, R21.reuse, PT ;  /* 0x0000001807197246 */ /* 0x101fe20003800115 */
[----:B------:R-:W-:Y:S01]  /*5d50*/  FMUL.FTZ R31, R31, UR4 ;  /* 0x000000041f1f7c20 */ /* 0x000fe20008410000 */
[----:B------:R-:W-:Y:S01]  /*5d60*/  FMUL.FTZ R27, R27, UR4 ;  /* 0x000000041b1b7c20 */ /* 0x000fe20008410000 */
[----:B------:R-:W-:Y:S01]  /*5d70*/  FMUL.FTZ R30, R30, UR4 ;  /* 0x000000041e1e7c20 */ /* 0x000fe20008410000 */
[C---:B------:R-:W-:Y:S01]  /*5d80*/  ISETP.GT.AND P2, PT, R25.reuse, RZ, PT ;  /* 0x000000ff1900720c */ /* 0x040fe20003f44270 */
[----:B------:R-:W-:Y:S01]  /*5d90*/  FMUL.FTZ R34, R34, UR4 ;  /* 0x0000000422227c20 */ /* 0x000fe20008410000 */
[C---:B------:R-:W-:Y:S01]  /*5da0*/  ISETP.GT.AND P3, PT, R25.reuse, 0x1, PT ;  /* 0x000000011900780c */ /* 0x040fe20003f64270 */
[----:B------:R-:W0:Y:S01]  /*5db0*/  MUFU.TANH R29, R29 ;  /* 0x0000001d001d7308 */ /* 0x000e220000002400 */
[----:B------:R-:W-:Y:S01]  /*5dc0*/  ISETP.GT.AND P4, PT, R25, 0x8, PT ;  /* 0x000000081900780c */ /* 0x000fe20003f84270 */
[----:B------:R-:W-:Y:S01]  /*5dd0*/  FMUL.FTZ R35, R35, UR4 ;  /* 0x0000000423237c20 */ /* 0x000fe20008410000 */
[----:B---3--:R-:W-:Y:S01]  /*5de0*/  FSEL R28, R10, -INF , P2 ;  /* 0xff8000000a1c7808 */ /* 0x008fe20001000000 */
[----:B------:R-:W-:Y:S01]  /*5df0*/  FMUL.FTZ R38, R38, UR4 ;  /* 0x0000000426267c20 */ /* 0x000fe20008410000 */
[----:B----4-:R-:W-:Y:S01]  /*5e00*/  FSEL R15, R15, -INF , P3 ;  /* 0xff8000000f0f7808 */ /* 0x010fe20001800000 */
[----:B------:R-:W-:Y:S01]  /*5e10*/  FMUL.FTZ R39, R39, UR4 ;  /* 0x0000000427277c20 */ /* 0x000fe20008410000 */
[----:B------:R-:W-:Y:S01]  /*5e20*/  ISETP.GT.AND P2, PT, R25, 0x9, PT ;  /* 0x000000091900780c */ /* 0x000fe20003f44270 */
[----:B------:R-:W3:Y:S01]  /*5e30*/  MUFU.TANH R32, R32 ;  /* 0x0000002000207308 */ /* 0x000ee20000002400 */
[----:B--2---:R-:W-:Y:S01]  /*5e40*/  FSEL R7, R12, -INF , P4 ;  /* 0xff8000000c077808 */ /* 0x004fe20002000000 */
[----:B------:R-:W-:Y:S01]  /*5e50*/  FMUL.FTZ R42, R42, UR4 ;  /* 0x000000042a2a7c20 */ /* 0x000fe20008410000 */
[----:B------:R-:W-:Y:S01]  /*5e60*/  FMNMX.FTZ R10, R28, R15, !PT ;  /* 0x0000000f1c0a7209 */ /* 0x000fe20007810000 */
[----:B------:R-:W-:Y:S01]  /*5e70*/  FMUL.FTZ R43, R43, UR4 ;  /* 0x000000042b2b7c20 */ /* 0x000fe20008410000 */
[----:B------:R-:W-:Y:S01]  /*5e80*/  ISETP.GT.AND P3, PT, R25, 0x10, PT ;  /* 0x000000101900780c */ /* 0x000fe20003f64270 */
[----:B------:R-:W-:Y:S01]  /*5e90*/  FMUL.FTZ R46, R46, UR4 ;  /* 0x000000042e2e7c20 */ /* 0x000fe20008410000 */
[----:B------:R-:W-:Y:S01]  /*5ea0*/  FMNMX.FTZ R11, R7, R10, !PT ;  /* 0x0000000a070b7209 */ /* 0x000fe20007810000 */
[----:B------:R-:W2:Y:S01]  /*5eb0*/  MUFU.TANH R33, R33 ;  /* 0x0000002100217308 */ /* 0x000ea20000002400 */
[----:B0-----:R-:W-:Y:S01]  /*5ec0*/  FSEL R6, R29, -INF , P2 ;  /* 0xff8000001d067808 */ /* 0x001fe20001000000 */
[----:B------:R-:W-:Y:S01]  /*5ed0*/  FMUL.FTZ R47, R47, UR4 ;  /* 0x000000042f2f7c20 */ /* 0x000fe20008410000 */
[----:B------:R-:W-:Y:S01]  /*5ee0*/  ISETP.GT.AND P2, PT, R25, 0x11, PT ;  /* 0x000000111900780c */ /* 0x000fe20003f44270 */
[----:B------:R-:W-:Y:S01]  /*5ef0*/  FMUL.FTZ R50, R50, UR4 ;  /* 0x0000000432327c20 */ /* 0x000fe20008410000 */
[----:B------:R-:W-:Y:S01]  /*5f00*/  FMNMX.FTZ R12, R6, R11, !PT ;  /* 0x0000000b060c7209 */ /* 0x000fe20007810000 */
[----:B------:R-:W-:Y:S01]  /*5f10*/  FMUL.FTZ R51, R51, UR4 ;  /* 0x0000000433337c20 */ /* 0x000fe20008410000 */
[----:B-1----:R-:W-:Y:S01]  /*5f20*/  VIADDMNMX R21, R8, R24, R21, PT ;  /* 0x0000001808157246 */ /* 0x002fe20003800115 */
[----:B------:R-:W0:Y:S01]  /*5f30*/  MUFU.TANH R36, R36 ;  /* 0x0000002400247308 */ /* 0x000e220000002400 */
[----:B---3--:R-:W-:Y:S01]  /*5f40*/  FSEL R5, R32, -INF , P3 ;  /* 0xff80000020057808 */ /* 0x008fe20001800000 */
[----:B------:R-:W-:Y:S01]  /*5f50*/  FMUL.FTZ R54, R54, UR4 ;  /* 0x0000000436367c20 */ /* 0x000fe20008410000 */
[----:B------:R-:W-:Y:S01]  /*5f60*/  ISETP.GT.AND P3, PT, R25, 0x18, PT ;  /* 0x000000181900780c */ /* 0x000fe20003f64270 */
[----:B------:R-:W-:Y:S01]  /*5f70*/  FMUL.FTZ R55, R55, UR4 ;  /* 0x0000000437377c20 */ /* 0x000fe20008410000 */
[----:B------:R-:W-:Y:S01]  /*5f80*/  FMNMX.FTZ R13, R5, R12, !PT ;  /* 0x0000000c050d7209 */ /* 0x000fe20007810000 */
[----:B------:R-:W-:Y:S01]  /*5f90*/  ULDC UR4, c[0x0][0xa80] ;  /* 0x0002a00000047ab9 */ /* 0x000fe20000000800 */
[----:B------:R-:W-:Y:S01]  /*5fa0*/  ISETP.GT.AND P4, PT, R21, 0x8, PT ;  /* 0x000000081500780c */ /* 0x000fe20003f84270 */
[----:B------:R-:W1:Y:S01]  /*5fb0*/  MUFU.TANH R14, R37 ;  /* 0x00000025000e7308 */ /* 0x000e620000002400 */
[----:B--2---:R-:W-:-:S02]  /*5fc0*/  FSEL R10, R33, -INF , P2 ;  /* 0xff800000210a7808 */ /* 0x004fc40001000000 */
[----:B------:R-:W-:Y:S02]  /*5fd0*/  ISETP.GT.AND P2, PT, R25, 0x19, PT ;  /* 0x000000191900780c */ /* 0x000fe40003f44270 */
[----:B------:R-:W-:Y:S02]  /*5fe0*/  FMNMX.FTZ R12, R10, R13, !PT ;  /* 0x0000000d0a0c7209 */ /* 0x000fe40007810000 */
[----:B------:R-:W-:Y:S01]  /*5ff0*/  ISETP.GT.AND P5, PT, R21, 0x28, PT ;  /* 0x000000281500780c */ /* 0x000fe20003fa4270 */
        /* <DEDUP_REMOVED lines=16> */
[----:B------:R0:W3:Y:S01]  /*6100*/  MUFU.TANH R32, R48 ;  /* 0x0000003000207308 */ /* 0x0000e20000002400 */
[----:B-1----:R-:W-:Y:S02]  /*6110*/  FSEL R20, R44, -INF , P3 ;  /* 0xff8000002c147808 */ /* 0x002fe40001800000 */
[----:B------:R-:W-:Y:S02]  /*6120*/  ISETP.GT.AND P3, PT, R25, 0x30, PT ;  /* 0x000000301900780c */ /* 0x000fe40003f64270 */
[----:B------:R-:W-:-:S03]  /*6130*/  FMNMX.FTZ R36, R20, R33, !PT ;  /* 0x0000002114247209 */ /* 0x000fc60007810000 */
[----:B------:R-:W1:Y:S01]  /*6140*/  MUFU.TANH R49, R49 ;  /* 0x0000003100317308 */ /* 0x000e620000002400 */
[----:B--2---:R-:W-:Y:S01]  /*6150*/  FSEL R29, R45, -INF , P2 ;  /* 0xff8000002d1d7808 */ /* 0x004fe20001000000 */
[----:B0-----:R-:W-:Y:S01]  /*6160*/  IMAD.U32 R48, RZ, RZ, UR42 ;  /* 0x0000002aff307e24 */ /* 0x001fe2000f8e00ff */
[----:B------:R-:W-:Y:S02]  /*6170*/  ISETP.GT.AND P2, PT, R25, 0x31, PT ;  /* 0x000000311900780c */ /* 0x000fe40003f44270 */
[----:B------:R-:W-:-:S03]  /*6180*/  FMNMX.FTZ R37, R29, R36, !PT ;  /* 0x000000241d257209 */ /* 0x000fc60007810000 */
[----:B------:R-:W0:Y:S01]  /*6190*/  MUFU.TANH R52, R52 ;  /* 0x0000003400347308 */ /* 0x000e220000002400 */
[----:B---3--:R-:W-:Y:S02]  /*61a0*/  FSEL R32, R32, -INF , P3 ;  /* 0xff80000020207808 */ /* 0x008fe40001800000 */
[----:B------:R-:W-:Y:S02]  /*61b0*/  ISETP.GT.AND P3, PT, R25, 0x38, PT ;  /* 0x000000381900780c */ /* 0x000fe40003f64270 */
[----:B------:R-:W-:-:S03]  /*61c0*/  FMNMX.FTZ R36, R32, R37, !PT ;  /* 0x0000002520247209 */ /* 0x000fc60007810000 */
[----:B------:R-:W2:Y:S01]  /*61d0*/  MUFU.TANH R53, R53 ;  /* 0x0000003500357308 */ /* 0x000ea20000002400 */
[----:B-1----:R-:W-:Y:S02]  /*61e0*/  FSEL R33, R49, -INF , P2 ;  /* 0xff80000031217808 */ /* 0x002fe40001000000 */
[----:B------:R-:W-:Y:S02]  /*61f0*/  ISETP.GT.AND P2, PT, R25, 0x39, PT ;  /* 0x000000391900780c */ /* 0x000fe40003f44270 */
[----:B------:R-:W-:-:S03]  /*6200*/  FMNMX.FTZ R40, R33, R36, !PT ;  /* 0x0000002421287209 */ /* 0x000fc60007810000 */
[----:B------:R-:W1:Y:S01]  /*6210*/  MUFU.TANH R41, R26 ;  /* 0x0000001a00297308 */ /* 0x000e620000002400 */
[----:B0-----:R-:W-:Y:S02]  /*6220*/  FSEL R25, R52, -INF , P3 ;  /* 0xff80000034197808 */ /* 0x001fe40001800000 */
[----:B------:R-:W-:Y:S02]  /*6230*/  ISETP.GT.AND P3, PT, R21, 0x1, PT ;  /* 0x000000011500780c */ /* 0x000fe40003f64270 */
[----:B------:R-:W-:-:S03]  /*6240*/  FMNMX.FTZ R37, R25, R40, !PT ;  /* 0x0000002819257209 */ /* 0x000fc60007810000 */
[----:B------:R-:W-:Y:S01]  /*6250*/  MUFU.TANH R40, R31 ;  /* 0x0000001f00287308 */ /* 0x000fe20000002400 */
[----:B--2---:R-:W-:Y:S02]  /*6260*/  FSEL R36, R53, -INF , P2 ;  /* 0xff80000035247808 */ /* 0x004fe40001000000 */
[----:B------:R-:W-:Y:S02]  /*6270*/  ISETP.GT.AND P2, PT, R21, RZ, PT ;  /* 0x000000ff1500720c */ /* 0x000fe40003f44270 */
[----:B------:R-:W-:-:S03]  /*6280*/  FMNMX.FTZ R37, R36, R37, !PT ;  /* 0x0000002524257209 */ /* 0x000fc60007810000 */
[----:B------:R-:W0:Y:S01]  /*6290*/  MUFU.TANH R27, R27 ;  /* 0x0000001b001b7308 */ /* 0x000e220000002400 */
[----:B-1----:R-:W-:Y:S01]  /*62a0*/  FSEL R24, R41, -INF , P2 ;  /* 0xff80000029187808 */ /* 0x002fe20001000000 */
[----:B------:R-:W1:Y:S01]  /*62b0*/  SHFL.BFLY PT, R26, R37, 0x2, 0x1f ;  /* 0x0c401f00251a7f89 */ /* 0x000e6200000e0000 */
[----:B------:R-:W-:-:S05]  /*62c0*/  ISETP.GT.AND P2, PT, R21, 0x9, PT ;  /* 0x000000091500780c */ /* 0x000fca0003f44270 */
[----:B------:R-:W2:Y:S08]  /*62d0*/  MUFU.TANH R30, R30 ;  /* 0x0000001e001e7308 */ /* 0x000eb00000002400 */
[----:B------:R-:W3:Y:S01]  /*62e0*/  MUFU.TANH R34, R34 ;  /* 0x0000002200227308 */ /* 0x000ee20000002400 */
[----:B0-----:R-:W-:Y:S02]  /*62f0*/  FSEL R27, R27, -INF , P3 ;  /* 0xff8000001b1b7808 */ /* 0x001fe40001800000 */
[----:B------:R-:W-:-:S05]  /*6300*/  ISETP.GT.AND P3, PT, R21, 0x10, PT ;  /* 0x000000101500780c */ /* 0x000fca0003f64270 */
[----:B------:R0:W4:Y:S01]  /*6310*/  MUFU.TANH R44, R35 ;  /* 0x00000023002c7308 */ /* 0x0001220000002400 */
[----:B-1----:R-:W-:-:S05]  /*6320*/  FMNMX.FTZ R26, R37, R26, !PT ;  /* 0x0000001a251a7209 */ /* 0x002fca0007810000 */
[----:B------:R-:W1:Y:S02]  /*6330*/  SHFL.BFLY PT, R31, R26, 0x1, 0x1f ;  /* 0x0c201f001a1f7f89 */ /* 0x000e6400000e0000 */
[----:B------:R5:W4:Y:S08]  /*6340*/  MUFU.TANH R45, R38 ;  /* 0x00000026002d7308 */ /* 0x000b300000002400 */
[----:B------:R-:W4:Y:S08]  /*6350*/  MUFU.TANH R39, R39 ;  /* 0x0000002700277308 */ /* 0x000f300000002400 */
[----:B------:R-:W4:Y:S01]  /*6360*/  MUFU.TANH R42, R42 ;  /* 0x0000002a002a7308 */ /* 0x000f220000002400 */
[----:B-1----:R-:W-:-:S07]  /*6370*/  FMNMX.FTZ R8, R26, R31, !PT ;  /* 0x0000001f1a087209 */ /* 0x002fce0007810000 */
[----:B------:R-:W1:Y:S01]  /*6380*/  MUFU.TANH R43, R43 ;  /* 0x0000002b002b7308 */ /* 0x000e620000002400 */
[----:B--2---:R-:W-:Y:S02]  /*6390*/  FSEL R26, R30, -INF , P4 ;  /* 0xff8000001e1a7808 */ /* 0x004fe40002000000 */
[----:B------:R-:W-:Y:S02]  /*63a0*/  FMNMX.FTZ R31, R24, R27, !PT ;  /* 0x0000001b181f7209 */ /* 0x000fe40007810000 */
[----:B------:R-:W-:Y:S02]  /*63b0*/  FSEL R30, R40, -INF , P2 ;  /* 0xff800000281e7808 */ /* 0x000fe40001000000 */
[----:B0-----:R-:W-:Y:S01]  /*63c0*/  FMNMX.FTZ R35, R26, R31, !PT ;  /* 0x0000001f1a237209 */ /* 0x001fe20007810000 */
[----:B------:R-:W0:Y:S01]  /*63d0*/  MUFU.TANH R46, R46 ;  /* 0x0000002e002e7308 */ /* 0x000e220000002400 */
[----:B------:R-:W-:Y:S02]  /*63e0*/  ISETP.GT.AND P2, PT, R21, 0x11, PT ;  /* 0x000000111500780c */ /* 0x000fe40003f44270 */
[----:B---3--:R-:W-:-:S02]  /*63f0*/  FSEL R31, R34, -INF , P3 ;  /* 0xff800000221f7808 */ /* 0x008fc40001800000 */
[----:B-----5:R-:W-:Y:S02]  /*6400*/  FMNMX.FTZ R38, R30, R35, !PT ;  /* 0x000000231e267209 */ /* 0x020fe40007810000 */
[----:B------:R-:W-:Y:S01]  /*6410*/  ISETP.GT.AND P3, PT, R21, 0x18, PT ;  /* 0x000000181500780c */ /* 0x000fe20003f64270 */
[----:B------:R-:W2:Y:S01]  /*6420*/  MUFU.TANH R47, R47 ;  /* 0x0000002f002f7308 */ /* 0x000ea20000002400 */
[----:B----4-:R-:W-:Y:S02]  /*6430*/  FSEL R34, R44, -INF , P2 ;  /* 0xff8000002c227808 */ /* 0x010fe40001000000 */
[----:B------:R-:W-:Y:S02]  /*6440*/  FMNMX.FTZ R37, R31, R38, !PT ;  /* 0x000000261f257209 */ /* 0x000fe40007810000 */
[----:B------:R-:W-:Y:S02]  /*6450*/  ISETP.GT.AND P4, PT, R21, 0x19, PT ;  /* 0x000000191500780c */ /* 0x000fe40003f84270 */
[----:B------:R-:W-:Y:S01]  /*6460*/  FSEL R35, R45, -INF , P3 ;  /* 0xff8000002d237808 */ /* 0x000fe20001800000 */
[----:B------:R-:W3:Y:S01]  /*6470*/  MUFU.TANH R50, R50 ;  /* 0x0000003200327308 */ /* 0x000ee20000002400 */
[----:B------:R-:W-:-:S02]  /*6480*/  FMNMX.FTZ R38, R34, R37, !PT ;  /* 0x0000002522267209 */ /* 0x000fc40007810000 */
[----:B------:R-:W-:Y:S02]  /*6490*/  ISETP.GT.AND P2, PT, R21, 0x20, PT ;  /* 0x000000201500780c */ /* 0x000fe40003f44270 */
[----:B------:R-:W-:Y:S02]  /*64a0*/  FSEL R37, R39, -INF , P4 ;  /* 0xff80000027257808 */ /* 0x000fe40002000000 */
[----:B------:R-:W-:Y:S01]  /*64b0*/  FMNMX.FTZ R40, R35, R38, !PT ;  /* 0x0000002623287209 */ /* 0x000fe20007810000 */
[----:B------:R-:W4:Y:S01]  /*64c0*/  MUFU.TANH R51, R51 ;  /* 0x0000003300337308 */ /* 0x000f220000002400 */
[----:B------:R-:W-:Y:S02]  /*64d0*/  ISETP.GT.AND P3, PT, R21, 0x21, PT ;  /* 0x000000211500780c */ /* 0x000fe40003f64270 */
[----:B------:R-:W-:Y:S02]  /*64e0*/  FSEL R38, R42, -INF , P2 ;  /* 0xff8000002a267808 */ /* 0x000fe40001000000 */
[----:B------:R-:W-:-:S02]  /*64f0*/  FMNMX.FTZ R41, R37, R40, !PT ;  /* 0x0000002825297209 */ /* 0x000fc40007810000 */
[----:B-1----:R-:W-:Y:S01]  /*6500*/  FSEL R39, R43, -INF , P3 ;  /* 0xff8000002b277808 */ /* 0x002fe20001800000 */
[----:B------:R-:W1:Y:S01]  /*6510*/  MUFU.TANH R54, R54 ;  /* 0x0000003600367308 */ /* 0x000e620000002400 */
[----:B------:R-:W-:Y:S01]  /*6520*/  FMNMX.FTZ R42, R38, R41, !PT ;  /* 0x00000029262a7209 */ /* 0x000fe20007810000 */
[C---:B------:R-:W-:Y:S01]  /*6530*/  FMUL.FTZ R41, R8.reuse, UR4 ;  /* 0x0000000408297c20 */ /* 0x040fe20008410000 */
[----:B------:R-:W-:Y:S02]  /*6540*/  FSETP.NEU.FTZ.AND P3, PT, R8, -INF , PT ;  /* 0xff8000000800780b */ /* 0x000fe40003f7d000 */
[----:B------:R-:W-:Y:S02]  /*6550*/  ISETP.GT.AND P4, PT, R21, 0x29, PT ;  /* 0x000000291500780c */ /* 0x000fe40003f84270 */
[----:B0-----:R-:W-:Y:S01]  /*6560*/  FSEL R40, R46, -INF , P5 ;  /* 0xff8000002e287808 */ /* 0x001fe20002800000 */
[----:B------:R-:W0:Y:S01]  /*6570*/  MUFU.TANH R55, R55 ;  /* 0x0000003700377308 */ /* 0x000e220000002400 */
[----:B------:R-:W-:-:S02]  /*6580*/  FMNMX.FTZ R43, R39, R42, !PT ;  /* 0x0000002a272b7209 */ /* 0x000fc40007810000 */
[----:B------:R-:W-:Y:S02]  /*6590*/  FSEL R45, R41, RZ, P3 ;  /* 0x000000ff292d7208 */ /* 0x000fe40001800000 */
[----:B------:R-:W-:Y:S02]  /*65a0*/  ISETP.GT.AND P2, PT, R21, 0x30, PT ;  /* 0x000000301500780c */ /* 0x000fe40003f44270 */
[----:B--2---:R-:W-:Y:S01]  /*65b0*/  FSEL R41, R47, -INF , P4 ;  /* 0xff8000002f297808 */ /* 0x004fe20002000000 */
[--C-:B------:R-:W-:Y:S01]  /*65c0*/  FFMA.FTZ R46, R28, UR4, -R45.reuse ;  /* 0x000000041c2e7c23 */ /* 0x100fe2000801082d */
        /* <DEDUP_REMOVED lines=10> */
[----:B----4-:R-:W-:Y:S01]  /*6670*/  FSEL R28, R51, -INF , P3 ;  /* 0xff800000331c7808 */ /* 0x010fe20001800000 */
[--C-:B------:R-:W-:Y:S01]  /*6680*/  FFMA.FTZ R11, R11, UR4, -R45.reuse ;  /* 0x000000040b0b7c23 */ /* 0x100fe2000801082d */
[----:B------:R-:W-:Y:S01]  /*6690*/  FMNMX.FTZ R43, R42, R43, !PT ;  /* 0x0000002b2a2b7209 */ /* 0x000fe20007810000 */
[--C-:B------:R-:W-:Y:S01]  /*66a0*/  FFMA.FTZ R14, R14, UR4, -R45.reuse ;  /* 0x000000040e0e7c23 */ /* 0x100fe2000801082d */
[----:B------:R-:W-:Y:S01]  /*66b0*/  ISETP.GT.AND P3, PT, R21, 0x39, PT ;  /* 0x000000391500780c */ /* 0x000fe20003f64270 */
[----:B------:R-:W-:Y:S01]  /*66c0*/  MUFU.EX2 R156, R5 ;  /* 0x00000005009c7308 */ /* 0x000fe20000000800 */
[----:B-1----:R-:W-:Y:S01]  /*66d0*/  FSEL R21, R54, -INF , P2 ;  /* 0xff80000036157808 */ /* 0x002fe20001000000 */
[--C-:B------:R-:W-:Y:S01]  /*66e0*/  FFMA.FTZ R13, R13, UR4, -R45.reuse ;  /* 0x000000040d0d7c23 */ /* 0x100fe2000801082d */
[----:B------:R-:W-:Y:S01]  /*66f0*/  FMNMX.FTZ R44, R28, R43, !PT ;  /* 0x0000002b1c2c7209 */ /* 0x000fe20007810000 */
[--C-:B------:R-:W-:Y:S01]  /*6700*/  FFMA.FTZ R43, R7, UR4, -R45.reuse ;  /* 0x00000004072b7c23 */ /* 0x100fe2000801082d */
[----:B0-----:R-:W-:Y:S01]  /*6710*/  FSEL R15, R55, -INF , P3 ;  /* 0xff800000370f7808 */ /* 0x001fe20001800000 */
        /* <DEDUP_REMOVED lines=8> */
[----:B------:R-:W-:Y:S01]  /*67a0*/  FFMA.FTZ R36, R36, UR4, -R45 ;  /* 0x0000000424247c23 */ /* 0x000fe2000801082d */
[----:B------:R-:W0:Y:S01]  /*67b0*/  @P1 LDC R50, c[0x0][0x450] ;  /* 0x00011400ff321b82 */ /* 0x000e220000000800 */
[----:B------:R-:W1:Y:S01]  /*67c0*/  SHFL.BFLY PT, R7, R44, 0x2, 0x1f ;  /* 0x0c401f002c077f89 */ /* 0x000e6200000e0000 */
[----:B------:R-:W-:Y:S06]  /*67d0*/  MUFU.EX2 R46, R46 ;  /* 0x0000002e002e7308 */ /* 0x000fec0000000800 */
[----:B------:R-:W2:Y:S02]  /*67e0*/  @P1 LDC R45, c[0x0][0x44c] ;  /* 0x00011300ff2d1b82 */ /* 0x000ea40000000800 */
[----:B------:R-:W3:Y:S08]  /*67f0*/  MUFU.EX2 R47, R47 ;  /* 0x0000002f002f7308 */ /* 0x000ef00000000800 */
[----:B------:R-:W-:Y:S01]  /*6800*/  MUFU.EX2 R43, R43 ;  /* 0x0000002b002b7308 */ /* 0x000fe20000000800 */
[----:B-1----:R-:W-:-:S07]  /*6810*/  FMNMX.FTZ R7, R44, R7, !PT ;  /* 0x000000072c077209 */ /* 0x002fce0007810000 */
[----:B------:R1:W-:Y:S01]  /*6820*/  MUFU.EX2 R49, R10 ;  /* 0x0000000a00317308 */ /* 0x0003e20000000800 */
[----:B---3--:R-:W-:Y:S01]  /*6830*/  F2FP.BF16.F32.PACK_AB R152, R47, R46 ;  /* 0x0000002e2f98723e */ /* 0x008fe200000010ff */
[----:B------:R-:W3:Y:S06]  /*6840*/  SHFL.BFLY PT, R6, R7, 0x1, 0x1f ;  /* 0x0c201f0007067f89 */ /* 0x000eec00000e0000 */
[----:B------:R-:W-:Y:S01]  /*6850*/  MUFU.EX2 R11, R11 ;  /* 0x0000000b000b7308 */ /* 0x000fe20000000800 */
[----:B-1----:R-:W-:-:S04]  /*6860*/  IMAD R10, R2, 0x1000, R19 ;  /* 0x00001000020a7824 */ /* 0x002fc800078e0213 */
[C---:B------:R-:W-:Y:S01]  /*6870*/  VIADD R44, R10.reuse, 0x80 ;  /* 0x000000800a2c7836 */ /* 0x040fe20000000000 */
[----:B------:R-:W-:Y:S02]  /*6880*/  R2UR UR6, R10 ;  /* 0x000000000a0672ca */ /* 0x000fe400000e0000 */
[----:B------:R-:W1:Y:S02]  /*6890*/  MUFU.EX2 R14, R14 ;  /* 0x0000000e000e7308 */ /* 0x000e640000000800 */
[----:B------:R-:W-:-:S06]  /*68a0*/  R2UR UR10, R44 ;  /* 0x000000002c0a72ca */ /* 0x000fcc00000e0000 */
[----:B------:R-:W-:Y:S03]  /*68b0*/  MUFU.EX2 R13, R13 ;  /* 0x0000000d000d7308 */ /* 0x000fe60000000800 */
[----:B------:R-:W-:Y:S01]  /*68c0*/  UMOV UR14, UR6 ;  /* 0x00000006000e7c82 */ /* 0x000fe20008000000 */
[----:B---3--:R-:W-:-:S04]  /*68d0*/  FMNMX.FTZ R5, R7, R6, !PT ;  /* 0x0000000607057209 */ /* 0x008fc80007810000 */
[C---:B------:R-:W-:Y:S01]  /*68e0*/  FSETP.NEU.FTZ.AND P2, PT, R5.reuse, -INF , PT ;  /* 0xff8000000500780b */ /* 0x040fe20003f5d000 */
[----:B------:R-:W-:Y:S01]  /*68f0*/  FMUL.FTZ R6, R5, UR4 ;  /* 0x0000000405067c20 */ /* 0x000fe20008410000 */
[----:B------:R-:W3:Y:S01]  /*6900*/  MUFU.EX2 R12, R12 ;  /* 0x0000000c000c7308 */ /* 0x000ee20000000800 */
[----:B-1----:R-:W-:-:S03]  /*6910*/  F2FP.BF16.F32.PACK_AB R158, R14, R11 ;  /* 0x0000000b0e9e723e */ /* 0x002fc600000010ff */
[----:B------:R-:W-:Y:S02]  /*6920*/  FSEL R7, R6, RZ, P2 ;  /* 0x000000ff06077208 */ /* 0x000fe40001000000 */
[----:B------:R-:W-:Y:S02]  /*6930*/  ISETP.NE.AND P2, PT, R56, RZ, PT ;  /* 0x000000ff3800720c */ /* 0x000fe40003f45270 */
        /* <DEDUP_REMOVED lines=10> */
[----:B------:R-:W-:Y:S01]  /*69e0*/  FFMA.FTZ R38, R38, UR4, -R7 ;  /* 0x0000000426267c23 */ /* 0x000fe20008010807 */
[----:B------:R-:W-:-:S02]  /*69f0*/  @!P2 VIADD R6, R9, 0x38840 ;  /* 0x000388400906a836 */ /* 0x000fc40000000000 */
[--C-:B------:R-:W-:Y:S01]  /*6a00*/  FFMA.FTZ R39, R39, UR4, -R7.reuse ;  /* 0x0000000427277c23 */ /* 0x100fe20008010807 */
[--C-:B------:R-:W-:Y:S01]  /*6a10*/  FFMA.FTZ R40, R40, UR4, -R7.reuse ;  /* 0x0000000428287c23 */ /* 0x100fe20008010807 */
[--C-:B------:R-:W-:Y:S01]  /*6a20*/  FFMA.FTZ R41, R41, UR4, -R7.reuse ;  /* 0x0000000429297c23 */ /* 0x100fe20008010807 */
[--C-:B------:R-:W-:Y:S01]  /*6a30*/  FFMA.FTZ R42, R42, UR4, -R7.reuse ;  /* 0x000000042a2a7c23 */ /* 0x100fe20008010807 */
[----:B------:R-:W1:Y:S01]  /*6a40*/  MUFU.EX2 R27, R27 ;  /* 0x0000001b001b7308 */ /* 0x000e620000000800 */
[----:B------:R-:W-:Y:S01]  /*6a50*/  @!P2 PRMT R6, RZ, 0x654, R6 ;  /* 0x00000654ff06a816 */ /* 0x000fe20000000006 */
[--C-:B------:R-:W-:Y:S01]  /*6a60*/  FFMA.FTZ R28, R28, UR4, -R7.reuse ;  /* 0x000000041c1c7c23 */ /* 0x100fe20008010807 */
[--C-:B------:R-:W-:Y:S01]  /*6a70*/  FFMA.FTZ R21, R21, UR4, -R7.reuse ;  /* 0x0000000415157c23 */ /* 0x100fe20008010807 */
[----:B------:R-:W-:Y:S01]  /*6a80*/  FFMA.FTZ R7, R15, UR4, -R7 ;  /* 0x000000040f077c23 */ /* 0x000fe20008010807 */
[----:B------:R4:W-:Y:S01]  /*6a90*/  @!P2 SYNCS.ARRIVE.TRANS64.RED.A1T0 RZ, [R6+URZ], RZ ;  /* 0x000000ff06ffa9a7 */ /* 0x0009e2000810043f */
[----:B---3--:R-:W-:Y:S01]  /*6aa0*/  F2FP.BF16.F32.PACK_AB R160, R12, R13 ;  /* 0x0000000d0ca0723e */ /* 0x008fe200000010ff */
[----:B------:R-:W-:Y:S01]  /*6ab0*/  @!P2 VIADD R9, R9, 0x38860 ;  /* 0x000388600909a836 */ /* 0x000fe20000000000 */
[----:B------:R-:W3:Y:S04]  /*6ac0*/  MUFU.EX2 R26, R26 ;  /* 0x0000001a001a7308 */ /* 0x000ee80000000800 */
[----:B------:R-:W-:Y:S01]  /*6ad0*/  @!P2 PRMT R9, RZ, 0x654, R9 ;  /* 0x00000654ff09a816 */ /* 0x000fe20000000009 */
[----:B----4-:R-:W-:-:S03]  /*6ae0*/  FADD.FTZ R6, R46, R47 ;  /* 0x0000002f2e067221 */ /* 0x010fc60000010000 */
[----:B------:R-:W4:Y:S01]  /*6af0*/  MUFU.EX2 R155, R30 ;  /* 0x0000001e009b7308 */ /* 0x000f220000000800 */
[----:B-1----:R-:W-:-:S07]  /*6b00*/  F2FP.BF16.F32.PACK_AB R153, R27, R24 ;  /* 0x000000181b99723e */ /* 0x002fce00000010ff */
[----:B------:R2:W-:Y:S08]  /*6b10*/  MUFU.EX2 R30, R37 ;  /* 0x00000025001e7308 */ /* 0x0005f00000000800 */
[----:B------:R-:W1:Y:S01]  /*6b20*/  MUFU.EX2 R31, R31 ;  /* 0x0000001f001f7308 */ /* 0x000e620000000800 */
[----:B--2---:R-:W-:-:S04]  /*6b30*/  @P1 IMAD.HI.U32 R37, R45, UR42, RZ ;  /* 0x0000002a2d251c27 */ /* 0x004fc8000f8e00ff */
[----:B------:R-:W-:Y:S01]  /*6b40*/  FADD.FTZ R45, R43, R6 ;  /* 0x000000062b2d7221 */ /* 0x000fe20000010000 */
[----:B0-----:R-:W-:Y:S01]  /*6b50*/  @P1 SHF.R.U32.HI R48, RZ, R50, R37 ;  /* 0x00000032ff301219 */ /* 0x001fe20000011625 */
[----:B------:R-:W-:Y:S01]  /*6b60*/  FADD.FTZ R37, R24, R27 ;  /* 0x0000001b18257221 */ /* 0x000fe20000010000 */
[----:B------:R-:W0:Y:S01]  /*6b70*/  MUFU.EX2 R34, R34 ;  /* 0x0000002200227308 */ /* 0x000e220000000800 */
[C---:B------:R-:W-:Y:S01]  /*6b80*/  FADD.FTZ R45, R154.reuse, R45 ;  /* 0x0000002d9a2d7221 */ /* 0x040fe20000010000 */
[----:B------:R-:W-:Y:S01]  /*6b90*/  F2FP.BF16.F32.PACK_AB R154, R154, R43 ;  /* 0x0000002b9a9a723e */ /* 0x000fe200000010ff */
[----:B---3--:R-:W-:Y:S01]  /*6ba0*/  FADD.FTZ R6, R26, R37 ;  /* 0x000000251a067221 */ /* 0x008fe20000010000 */
[----:B------:R-:W-:Y:S01]  /*6bb0*/  IADD3 R48, R48, R187, -R188 ;  /* 0x000000bb30307210 */ /* 0x000fe20007ffe8bc */
[----:B------:R-:W-:Y:S01]  /*6bc0*/  FADD.FTZ R44, R156, R45 ;  /* 0x0000002d9c2c7221 */ /* 0x000fe20000010000 */
[----:B------:R-:W-:Y:S01]  /*6bd0*/  F2FP.BF16.F32.PACK_AB R156, R49, R156 ;  /* 0x0000009c319c723e */ /* 0x000fe200000010ff */
[----:B----4-:R-:W-:Y:S01]  /*6be0*/  FADD.FTZ R6, R155, R6 ;  /* 0x000000069b067221 */ /* 0x010fe20000010000 */
[----:B------:R-:W2:Y:S01]  /*6bf0*/  MUFU.EX2 R35, R35 ;  /* 0x0000002300237308 */ /* 0x000ea20000000800 */
[----:B------:R-:W-:Y:S01]  /*6c00*/  FADD.FTZ R44, R49, R44 ;  /* 0x0000002c312c7221 */ /* 0x000fe20000010000 */
[----:B------:R-:W-:Y:S01]  /*6c10*/  F2FP.BF16.F32.PACK_AB R155, R155, R26 ;  /* 0x0000001a9b9b723e */ /* 0x000fe200000010ff */
[----:B-1----:R-:W-:Y:S01]  /*6c20*/  FADD.FTZ R15, R31, R6 ;  /* 0x000000061f0f7221 */ /* 0x002fe20000010000 */
[----:B------:R-:W-:Y:S01]  /*6c30*/  BAR.SYNC.DEFER_BLOCKING 0xf, 0x100 ;  /* 0x03c4000000007b1d */ /* 0x000fe20000010000 */
[----:B------:R-:W-:-:S02]  /*6c40*/  R2UR UR5, R48 ;  /* 0x00000000300572ca */ /* 0x000fc400000e0000 */
[----:B0-----:R-:W-:-:S03]  /*6c50*/  FADD.FTZ R6, R34, R15 ;  /* 0x0000000f22067221 */ /* 0x001fc60000010000 */
[----:B------:R-:W0:Y:S01]  /*6c60*/  MUFU.EX2 R38, R38 ;  /* 0x0000002600267308 */ /* 0x000e220000000800 */
[----:B------:R-:W-:Y:S01]  /*6c70*/  FADD.FTZ R15, R11, R44 ;  /* 0x0000002c0b0f7221 */ /* 0x000fe20000010000 */
[----:B------:R-:W-:Y:S01]  /*6c80*/  F2FP.BF16.F32.PACK_AB R157, R34, R31 ;  /* 0x0000001f229d723e */ /* 0x000fe200000010ff */
[----:B--2---:R-:W-:-:S05]  /*6c90*/  FADD.FTZ R37, R35, R6 ;  /* 0x0000000623257221 */ /* 0x004fca0000010000 */
[----:B------:R-:W1:Y:S01]  /*6ca0*/  MUFU.EX2 R39, R39 ;  /* 0x0000002700277308 */ /* 0x000e620000000800 */
[----:B------:R-:W-:Y:S01]  /*6cb0*/  FADD.FTZ R6, R14, R15 ;  /* 0x0000000f0e067221 */ /* 0x000fe20000010000 */
[C---:B------:R-:W-:Y:S01]  /*6cc0*/  F2FP.BF16.F32.PACK_AB R159, R30.reuse, R35 ;  /* 0x000000231e9f723e */ /* 0x040fe200000010ff */
[----:B------:R-:W-:Y:S02]  /*6cd0*/  FADD.FTZ R37, R30, R37 ;  /* 0x000000251e257221 */ /* 0x000fe40000010000 */
[----:B------:R-:W-:-:S03]  /*6ce0*/  FADD.FTZ R15, R13, R6 ;  /* 0x000000060d0f7221 */ /* 0x000fc60000010000 */
[----:B------:R-:W2:Y:S01]  /*6cf0*/  MUFU.EX2 R40, R40 ;  /* 0x0000002800287308 */ /* 0x000ea20000000800 */
[----:B0-----:R-:W-:Y:S01]  /*6d00*/  FADD.FTZ R6, R38, R37 ;  /* 0x0000002526067221 */ /* 0x001fe20000010000 */
[----:B------:R-:W-:Y:S01]  /*6d10*/  FADD.FTZ R15, R12, R15 ;  /* 0x0000000f0c0f7221 */ /* 0x000fe20000010000 */
[----:B------:R0:W-:Y:S04]  /*6d20*/  STSM.16.M88.4 [R23+0x36400], R152 ;  /* 0x0364009817007844 */ /* 0x0001e80000000200 */
[----:B------:R0:W-:Y:S01]  /*6d30*/  STSM.16.M88.4 [R186], R156 ;  /* 0x0000009cba007844 */ /* 0x0001e20000000200 */
[----:B------:R-:W3:Y:S01]  /*6d40*/  MUFU.EX2 R29, R29 ;  /* 0x0000001d001d7308 */ /* 0x000ee20000000800 */
[C---:B-1----:R-:W-:Y:S01]  /*6d50*/  FADD.FTZ R27, R39.reuse, R6 ;  /* 0x00000006271b7221 */ /* 0x042fe20000010000 */
[----:B------:R-:W-:Y:S01]  /*6d60*/  FADD.FTZ R6, R20, R15 ;  /* 0x0000000f14067221 */ /* 0x000fe20000010000 */
[----:B------:R-:W-:-:S05]  /*6d70*/  F2FP.BF16.F32.PACK_AB R161, R39, R38 ;  /* 0x0000002627a1723e */ /* 0x000fca00000010ff */
[----:B------:R-:W1:Y:S01]  /*6d80*/  MUFU.EX2 R41, R41 ;  /* 0x0000002900297308 */ /* 0x000e620000000800 */
[----:B--2---:R-:W-:-:S07]  /*6d90*/  FADD.FTZ R24, R40, R27 ;  /* 0x0000001b28187221 */ /* 0x004fce0000010000 */
[----:B------:R-:W2:Y:S01]  /*6da0*/  MUFU.EX2 R32, R32 ;  /* 0x0000002000207308 */ /* 0x000ea20000000800 */
[C---:B---3--:R-:W-:Y:S01]  /*6db0*/  FADD.FTZ R11, R29.reuse, R6 ;  /* 0x000000061d0b7221 */ /* 0x048fe20000010000 */
[----:B------:R-:W-:-:S06]  /*6dc0*/  F2FP.BF16.F32.PACK_AB R162, R29, R20 ;  /* 0x000000141da2723e */ /* 0x000fcc00000010ff */
[----:B------:R-:W3:Y:S01]  /*6dd0*/  MUFU.EX2 R42, R42 ;  /* 0x0000002a002a7308 */ /* 0x000ee20000000800 */
[C---:B-1----:R-:W-:Y:S01]  /*6de0*/  FADD.FTZ R15, R41.reuse, R24 ;  /* 0x00000018290f7221 */ /* 0x042fe20000010000 */
[----:B------:R-:W-:-:S05]  /*6df0*/  F2FP.BF16.F32.PACK_AB R163, R41, R40 ;  /* 0x0000002829a3723e */ /* 0x000fca00000010ff */
[----:B------:R0:W-:Y:S01]  /*6e00*/  STSM.16.M88.4 [R184], R160 ;  /* 0x000000a0b8007844 */ /* 0x0001e20000000200 */
[----:B------:R-:W1:Y:S01]  /*6e10*/  MUFU.EX2 R33, R33 ;  /* 0x0000002100217308 */ /* 0x000e620000000800 */
[----:B--2---:R-:W-:-:S07]  /*6e20*/  FADD.FTZ R6, R32, R11 ;  /* 0x0000000b20067221 */ /* 0x004fce0000010000 */
[----:B------:R-:W2:Y:S01]  /*6e30*/  MUFU.EX2 R165, R28 ;  /* 0x0000001c00a57308 */ /* 0x000ea20000000800 */
[----:B---3--:R-:W-:-:S07]  /*6e40*/  FADD.FTZ R12, R42, R15 ;  /* 0x0000000f2a0c7221 */ /* 0x008fce0000010000 */
[----:B------:R-:W-:Y:S01]  /*6e50*/  MUFU.EX2 R25, R25 ;  /* 0x0000001900197308 */ /* 0x000fe20000000800 */
[C---:B-1----:R-:W-:Y:S01]  /*6e60*/  FADD.FTZ R6, R33.reuse, R6 ;  /* 0x0000000621067221 */ /* 0x042fe20000010000 */
[----:B------:R-:W-:-:S06]  /*6e70*/  F2FP.BF16.F32.PACK_AB R164, R33, R32 ;  /* 0x0000002021a4723e */ /* 0x000fcc00000010ff */
[----:B------:R-:W1:Y:S01]  /*6e80*/  MUFU.EX2 R36, R36 ;  /* 0x0000002400247308 */ /* 0x000e620000000800 */
[C---:B--2---:R-:W-:Y:S01]  /*6e90*/  FADD.FTZ R12, R165.reuse, R12 ;  /* 0x0000000ca50c7221 */ /* 0x044fe20000010000 */
[----:B------:R-:W-:-:S06]  /*6ea0*/  F2FP.BF16.F32.PACK_AB R165, R165, R42 ;  /* 0x0000002aa5a5723e */ /* 0x000fcc00000010ff */
[----:B------:R-:W2:Y:S08]  /*6eb0*/  MUFU.EX2 R21, R21 ;  /* 0x0000001500157308 */ /* 0x000eb00000000800 */
[----:B------:R3:W4:Y:S01]  /*6ec0*/  MUFU.EX2 R14, R7 ;  /* 0x00000007000e7308 */ /* 0x0007220000000800 */
[----:B-1----:R-:W-:Y:S01]  /*6ed0*/  F2FP.BF16.F32.PACK_AB R166, R36, R25 ;  /* 0x0000001924a6723e */ /* 0x002fe200000010ff */
[----:B---3--:R-:W-:Y:S01]  /*6ee0*/  FADD.FTZ R7, R25, R6 ;  /* 0x0000000619077221 */ /* 0x008fe20000010000 */
[----:B--2---:R-:W-:-:S03]  /*6ef0*/  FADD.FTZ R11, R21, R12 ;  /* 0x0000000c150b7221 */ /* 0x004fc60000010000 */
[----:B------:R-:W-:Y:S01]  /*6f00*/  FADD.FTZ R6, R36, R7 ;  /* 0x0000000724067221 */ /* 0x000fe20000010000 */
[C---:B----4-:R-:W-:Y:S01]  /*6f10*/  F2FP.BF16.F32.PACK_AB R167, R14.reuse, R21 ;  /* 0x000000150ea7723e */ /* 0x050fe200000010ff */
[----:B------:R-:W-:Y:S01]  /*6f20*/  FADD.FTZ R7, R14, R11 ;  /* 0x0000000b0e077221 */ /* 0x000fe20000010000 */
[C---:B------:R-:W-:Y:S02]  /*6f30*/  VIADD R11, R10.reuse, 0x100 ;  /* 0x000001000a0b7836 */ /* 0x040fe40000000000 */
[----:B------:R-:W-:Y:S01]  /*6f40*/  VIADD R10, R10, 0x180 ;  /* 0x000001800a0a7836 */ /* 0x000fe20000000000 */
[----:B------:R0:W-:Y:S01]  /*6f50*/  STSM.16.M88.4 [R185], R164 ;  /* 0x000000a4b9007844 */ /* 0x0001e20000000200 */
[----:B------:R-:W-:Y:S01]  /*6f60*/  WARPGROUP.ARRIVE ;  /* 0x00000000000079c5 */ /* 0x000fe20000000000 */
[----:B------:R-:W-:-:S05]  /*6f70*/  R2UR UR6, R11 ;  /* 0x000000000b0672ca */ /* 0x000fca00000e0000 */
[----:B------:R-:W-:Y:S03]  /*6f80*/  HGMMA.64x256x16.F32.BF16 R24, R152, gdesc[UR12].tnspB, RZ, !UPT, gsb0 ;  /* 0x43e0000c98187df0 */ /* 0x000fe6000c0018ff */
[----:B------:R-:W-:Y:S02]  /*6f90*/  WARPGROUP.DEPBAR.LE gsb0, 0x0 ;  /* 0x00008000000079c5 */ /* 0x000fe40000010000 */
[----:B------:R-:W-:-:S15]  /*6fa0*/  WARPGROUP.ARRIVE ;  /* 0x00000000000079c5 */ /* 0x000fde0000000000 */
[----:B------:R-:W-:-:S08]  /*6fb0*/  NOP ;  /* 0x0000000000007918 */ /* 0x000fd00000000000 */
[----:B------:R-:W-:Y:S01]  /*6fc0*/  HGMMA.64x256x16.F32.BF16 R24, R156, gdesc[UR8].tnspB, R24, gsb0 ;  /* 0x43e000089c187df0 */ /* 0x000fe20008001818 */
[----:B------:R-:W-:Y:S01]  /*6fd0*/  UMOV UR10, UR6 ;  /* 0x00000006000a7c82 */ /* 0x000fe20008000000 */
[----:B------:R-:W-:Y:S01]  /*6fe0*/  UMOV UR11, 0x40000040 ;  /* 0x40000040000b7882 */ /* 0x000fe20000000000 */
[----:B------:R-:W-:Y:S01]  /*6ff0*/  R2UR UR6, R10 ;  /* 0x000000000a0672ca */ /* 0x000fe200000e0000 */
[----:B------:R-:W-:Y:S02]  /*7000*/  WARPGROUP.DEPBAR.LE gsb0, 0x0 ;  /* 0x00008000000079c5 */ /* 0x000fe40000010000 */
[----:B------:R-:W-:-:S15]  /*7010*/  WARPGROUP.ARRIVE ;  /* 0x00000000000079c5 */ /* 0x000fde0000000000 */
[----:B------:R-:W-:-:S07]  /*7020*/  NOP ;  /* 0x0000000000007918 */ /* 0x000fce0000000000 */
[----:B------:R-:W-:Y:S01]  /*7030*/  HGMMA.64x256x16.F32.BF16 R24, R160, gdesc[UR8].tnspB, R24, gsb0 ;  /* 0x43e00008a0187df0 */ /* 0x000fe20008001818 */
[----:B------:R-:W-:Y:S01]  /*7040*/  UMOV UR10, UR6 ;  /* 0x00000006000a7c82 */ /* 0x000fe20008000000 */
[----:B------:R-:W-:Y:S01]  /*7050*/  UMOV UR11, 0x40000040 ;  /* 0x40000040000b7882 */ /* 0x000fe20000000000 */
        /* <DEDUP_REMOVED lines=8> */
[----:B------:R-:W-:-:S06]  /*70e0*/  WARPGROUP.ARRIVE ;  /* 0x00000000000079c5 */ /* 0x000fcc0000000000 */
        /* <DEDUP_REMOVED lines=13> */
[----:B------:R-:W-:Y:S01]  /*71c0*/  ULDC UR5, c[0x0][0xad0] ;  /* 0x0002b40000057ab9 */ /* 0x000fe20000000800 */
[----:B------:R-:W-:Y:S01]  /*71d0*/  IMAD.MOV.U32 R10, RZ, RZ, R8 ;  /* 0x000000ffff0a7224 */ /* 0x000fe200078e0008 */
[----:B------:R-:W-:Y:S01]  /*71e0*/  ULDC UR4, c[0x0][0xa80] ;  /* 0x0002a00000047ab9 */ /* 0x000fe20000000800 */
[----:B------:R-:W-:-:S07]  /*71f0*/  IMAD.MOV.U32 R12, RZ, RZ, R2 ;  /* 0x000000ffff0c7224 */ /* 0x000fce00078e0002 */
.L_x_8323:
        /* <DEDUP_REMOVED lines=8> */
.L_x_8315:
[----:B------:R-:W-:Y:S02]  /*7280*/  IMAD.U32 R5, RZ, RZ, UR37 ;  /* 0x00000025ff057e24 */ /* 0x000fe4000f8e00ff */
[----:B0-----:R-:W-:-:S03]  /*7290*/  IMAD R9, R2, 0x8, R16 ;  /* 0x0000000802097824 */ /* 0x001fc600078e0210 */
[----:B------:R-:W-:-:S04]  /*72a0*/  SHF.L.U32 R5, R5, 0x1f, RZ ;  /* 0x0000001f05057819 */ /* 0x000fc800000006ff */
[----:B------:R0:W1:Y:S01]  /*72b0*/  SYNCS.PHASECHK.TRANS64.TRYWAIT P3, [R9+URZ+0x38830], R5 ;  /* 0x03883005090075a7 */ /* 0x000062000806017f */
[----:B------:R-:W-:Y:S05]  /*72c0*/  @!P0 BRA `(.L_x_8316) ;  /* 0x0000000000048947 */ /* 0x000fea0003800000 */
[----:B------:R-:W-:Y:S01]  /*72d0*/  BPT.TRAP 0x1 ;  /* 0x000000040000795c */ /* 0x000fe20000300000 */
.L_x_8316:
[----:B------:R-:W-:Y:S01]  /*72e0*/  IMAD R8, R2, 0x200, R0 ;  /* 0x0000020002087824 */ /* 0x000fe200078e0200 */
[----:B-1----:R-:W-:Y:S06]  /*72f0*/  @P3 BRA `(.L_x_8317) ;  /* 0x0000000000083947 */ /* 0x002fec0003800000 */
[----:B------:R-:W1:Y:S02]  /*7300*/  SYNCS.PHASECHK.TRANS64.TRYWAIT P3, [R9+URZ+0x38830], R5 ;  /* 0x03883005090075a7 */ /* 0x000e64000806017f */
[----:B-1----:R-:W-:Y:S05]  /*7310*/  @!P3 BRA `(.L_x_8318) ;  /* 0x0000014400c8b947 */ /* 0x002fea0003800000 */
.L_x_8317:
[----:B------:R-:W-:Y:S01]  /*7320*/  R2UR UR10, R8 ;  /* 0x00000000080a72ca */ /* 0x000fe200000e0000 */
[----:B------:R-:W-:Y:S01]  /*7330*/  WARPGROUP.ARRIVE ;  /* 0x00000000000079c5 */ /* 0x000fe20000000000 */
[----:B------:R-:W-:Y:S01]  /*7340*/  UMOV UR11, 0x40000040 ;  /* 0x40000040000b7882 */ /* 0x000fe20000000000 */
[----:B------:R-:W-:Y:S01]  /*7350*/  UMOV UR15, 0x40000040 ;  /* 0x40000040000f7882 */ /* 0x000fe20000000000 */
[----:B------:R-:W-:Y:S01]  /*7360*/  UMOV UR19, 0x40000040 ;  /* 0x4000004000137882 */ /* 0x000fe20000000000 */
[----:B------:R-:W-:-:S08]  /*7370*/  UMOV UR23, 0x40000040 ;  /* 0x4000004000177882 */ /* 0x000fd00000000000 */
[----:B------:R-:W-:Y:S01]  /*7380*/  HGMMA.64x64x16.F32.BF16 R152, gdesc[UR8], RZ, !UPT, gsb0 ;  /* 0x00e00000089879f0 */ /* 0x000fe2000c0018ff */
[----:B------:R-:W-:Y:S02]  /*7390*/  UIADD3 UR14, UR10, 0x2, URZ ;  /* 0x000000020a0e7890 */ /* 0x000fe4000fffe03f */
[----:B------:R-:W-:Y:S02]  /*73a0*/  UIADD3 UR18, UR10, 0x4, URZ ;  /* 0x000000040a127890 */ /* 0x000fe4000fffe03f */
        /* <DEDUP_REMOVED lines=13> */
.L_x_8319:
[----:B------:R2:W3:Y:S01]  /*7480*/  SYNCS.PHASECHK.TRANS64.TRYWAIT P3, [R9+URZ+0x38850], R5 ;  /* 0x03885005090075a7 */ /* 0x0004e2000806017f */
[----:B------:R-:W-:Y:S05]  /*7490*/  @!P0 BRA `(.L_x_8320) ;  /* 0x0000000000048947 */ /* 0x000fea0003800000 */
[----:B------:R-:W-:Y:S01]  /*74a0*/  BPT.TRAP 0x1 ;  /* 0x000000040000795c */ /* 0x000fe20000300000 */
.L_x_8320:
[----:B---3--:R-:W-:Y:S05]  /*74b0*/  @P3 BRA `(.L_x_8321) ;  /* 0x0000000000083947 */ /* 0x008fea0003800000 */
[----:B------:R-:W3:Y:S02]  /*74c0*/  SYNCS.PHASECHK.TRANS64.TRYWAIT P3, [R9+URZ+0x38850], R5 ;  /* 0x03885005090075a7 */ /* 0x000ee4000806017f */
[----:B---3--:R-:W-:Y:S05]  /*74d0*/  @!P3 BRA `(.L_x_8322) ;  /* 0x00000144006cb947 */ /* 0x008fea0003800000 */
.L_x_8321:
[----:B0123--:R-:W-:Y:S01]  /*74e0*/  IMAD R5, R2, 0x1000, R3 ;  /* 0x0000100002057824 */ /* 0x00ffe200078e0203 */
[----:B------:R-:W-:Y:S01]  /*74f0*/  WARPGROUP.ARRIVE ;  /* 0x00000000000079c5 */ /* 0x000fe20000000000 */
[----:B------:R-:W-:Y:S01]  /*7500*/  UMOV UR27, 0x40000040 ;  /* 0x40000040001b7882 */ /* 0x000fe20000000000 */
[----:B------:R-:W-:Y:S01]  /*7510*/  VIADD R8, R4, 0x2 ;  /* 0x0000000204087836 */ /* 0x000fe20000000000 */
[----:B------:R-:W-:Y:S01]  /*7520*/  UMOV UR29, 0x40000040 ;  /* 0x40000040001d7882 */ /* 0x000fe20000000000 */
[C---:B------:R-:W-:Y:S01]  /*7530*/  R2UR UR26, R5.reuse ;  /* 0x00000000051a72ca */ /* 0x040fe200000e0000 */
[----:B------:R-:W-:Y:S01]  /*7540*/  UMOV UR31, 0x40000040 ;  /* 0x40000040001f7882 */ /* 0x000fe20000000000 */
[----:B------:R-:W0:Y:S01]  /*7550*/  S2R R13, SR_TID.X ;  /* 0x00000000000d7919 */ /* 0x000e220000002100 */
[----:B------:R-:W-:Y:S01]  /*7560*/  R2UR UR28, R8 ;  /* 0x00000000081c72ca */ /* 0x000fe200000e0000 */
[C---:B------:R-:W-:Y:S01]  /*7570*/  VIADD R8, R5.reuse, 0x2 ;  /* 0x0000000205087836 */ /* 0x040fe20000000000 */
[----:B------:R-:W-:Y:S01]  /*7580*/  UMOV UR10, 0xffffffc0 ;  /* 0xffffffc0000a7882 */ /* 0x000fe20000000000 */
[----:B------:R-:W-:Y:S01]  /*7590*/  VIADD R20, R5, 0x800 ;  /* 0x0000080005147836 */ /* 0x000fe20000000000 */
[----:B------:R-:W-:Y:S01]  /*75a0*/  UIMAD UR10, UR7, UR10, 0x1 ;  /* 0x00000001070a74a4 */ /* 0x000fe2000f8e020a */
[----:B------:R-:W-:Y:S01]  /*75b0*/  IMAD.MOV.U32 R15, RZ, RZ, 0x4 ;  /* 0x00000004ff0f7424 */ /* 0x000fe200078e00ff */
[----:B------:R-:W-:Y:S01]  /*75c0*/  R2UR UR30, R8 ;  /* 0x00000000081e72ca */ /* 0x000fe200000e0000 */
[----:B------:R-:W-:Y:S01]  /*75d0*/  VIADD R8, R4, 0x4 ;  /* 0x0000000404087836 */ /* 0x000fe20000000000 */
[----:B------:R-:W-:Y:S01]  /*75e0*/  UMOV UR11, 0x40000040 ;  /* 0x40000040000b7882 */ /* 0x000fe20000000000 */
[----:B------:R-:W-:Y:S01]  /*75f0*/  UISETP.GT.AND UP0, UPT, UR7, UR6, UPT ;  /* 0x000000060700728c */ /* 0x000fe2000bf04270 */
[----:B------:R-:W-:Y:S01]  /*7600*/  HGMMA.64x64x16.F32.BF16 R152, gdesc[UR24], R152, gsb0 ;  /* 0x00e00000189879f0 */ /* 0x000fe20008001898 */
[----:B------:R-:W-:Y:S01]  /*7610*/  UIADD3 UR7, UR7, -0x1, URZ ;  /* 0xffffffff07077890 */ /* 0x000fe2000fffe03f */
[----:B0-----:R-:W-:Y:S01]  /*7620*/  SHF.R.U32.HI R13, RZ, 0x7, R13 ;  /* 0x00000007ff0d7819 */ /* 0x001fe2000001160d */
[----:B------:R-:W-:-:S02]  /*7630*/  WARPGROUP.DEPBAR.LE gsb0, 0x0 ;  /* 0x00008000000079c5 */ /* 0x000fc40000010000 */
[----:B------:R-:W-:-:S06]  /*7640*/  WARPGROUP.ARRIVE ;  /* 0x00000000000079c5 */ /* 0x000fcc0000000000 */
[----:B------:R-:W-:Y:S01]  /*7650*/  HGMMA.64x64x16.F32.BF16 R152, gdesc[UR28], R152, gsb0 ;  /* 0x00e000001c9879f0 */ /* 0x000fe20008001898 */
[----:B------:R-:W-:Y:S01]  /*7660*/  R2UR UR28, R8 ;  /* 0x00000000081c72ca */ /* 0x000fe200000e0000 */
[----:B------:R-:W-:Y:S01]  /*7670*/  VIADD R8, R5, 0x4 ;  /* 0x0000000405087836 */ /* 0x000fe20000000000 */
[----:B------:R-:W-:Y:S01]  /*7680*/  UMOV UR29, 0x40000040 ;  /* 0x40000040001d7882 */ /* 0x000fe20000000000 */
[----:B------:R-:W-:-:S03]  /*7690*/  UMOV UR31, 0x40000040 ;  /* 0x40000040001f7882 */ /* 0x000fc60000000000 */
[----:B------:R-:W-:Y:S01]  /*76a0*/  R2UR UR30, R8 ;  /* 0x00000000081e72ca */ /* 0x000fe200000e0000 */
[----:B------:R-:W-:Y:S01]  /*76b0*/  VIADD R8, R4, 0x6 ;  /* 0x0000000604087836 */ /* 0x000fe20000000000 */
[----:B------:R-:W-:Y:S02]  /*76c0*/  WARPGROUP.DEPBAR.LE gsb0, 0x0 ;  /* 0x00008000000079c5 */ /* 0x000fe40000010000 */
[----:B------:R-:W-:-:S09]  /*76d0*/  WARPGROUP.ARRIVE ;  /* 0x00000000000079c5 */ /* 0x000fd20000000000 */
        /* <DEDUP_REMOVED lines=113> */
[----:B------:R-:W-:Y:S02]  /*7df0*/  R2UR UR30, R8 ;  /* 0x00000000081e72ca */ /* 0x000fe400000e0000 */
[----:B------:R0:W1:Y:S02]  /*7e00*/  SHFL.IDX PT, R8, R13, RZ, 0x1f ;  /* 0x00001fff0d087589 */ /* 0x00006400000e0000 */
[----:B0-----:R-:W-:Y:S01]  /*7e10*/  VIADD R13, R4, 0x800 ;  /* 0x00000800040d7836 */ /* 0x001fe20000000000 */
[----:B-1----:R-:W-:-:S04]  /*7e20*/  ISETP.GT.AND P3, PT, R8, 0x7f, PT ;  /* 0x0000007f0800780c */ /* 0x002fc80003f64270 */
[----:B------:R-:W-:-:S05]  /*7e30*/  SEL R14, RZ, 0x2, !P3 ;  /* 0x00000002ff0e7807 */ /* 0x000fca0005800000 */
[----:B------:R-:W-:Y:S01]  /*7e40*/  IMAD.IADD R8, R13, 0x1, R14 ;  /* 0x000000010d087824 */ /* 0x000fe200078e020e */
[----:B------:R-:W-:Y:S02]  /*7e50*/  WARPGROUP.DEPBAR.LE gsb0, 0x0 ;  /* 0x00008000000079c5 */ /* 0x000fe40000010000 */
[----:B------:R-:W-:-:S06]  /*7e60*/  WARPGROUP.ARRIVE ;  /* 0x00000000000079c5 */ /* 0x000fcc0000000000 */
[----:B------:R-:W-:Y:S01]  /*7e70*/  HGMMA.64x64x16.F32.BF16 R152, gdesc[UR28], R152, gsb0 ;  /* 0x00e000001c9879f0 */ /* 0x000fe20008001898 */
[----:B------:R-:W-:Y:S01]  /*7e80*/  R2UR UR28, R8 ;  /* 0x00000000081c72ca */ /* 0x000fe200000e0000 */
[----:B------:R-:W-:Y:S01]  /*7e90*/  IMAD.IADD R8, R14, 0x1, R20 ;  /* 0x000000010e087824 */ /* 0x000fe200078e0214 */
[----:B------:R-:W-:Y:S01]  /*7ea0*/  UMOV UR29, 0x40000040 ;  /* 0x40000040001d7882 */ /* 0x000fe20000000000 */
[----:B------:R-:W-:-:S03]  /*7eb0*/  UMOV UR31, 0x40000040 ;  /* 0x40000040001f7882 */ /* 0x000fc60000000000 */
[----:B------:R-:W-:Y:S02]  /*7ec0*/  R2UR UR30, R8 ;  /* 0x00000000081e72ca */ /* 0x000fe400000e0000 */
[C---:B------:R-:W-:Y:S02]  /*7ed0*/  SEL R8, R15.reuse, 0x2, P3 ;  /* 0x000000020f087807 */ /* 0x040fe40001800000 */
[----:B------:R-:W-:-:S03]  /*7ee0*/  SEL R15, R15, 0x6, !P3 ;  /* 0x000000060f0f7807 */ /* 0x000fc60005800000 */
[C---:B------:R-:W-:Y:S02]  /*7ef0*/  IMAD.IADD R21, R13.reuse, 0x1, R8 ;  /* 0x000000010d157824 */ /* 0x040fe400078e0208 */
[----:B------:R-:W-:Y:S01]  /*7f00*/  IMAD.IADD R13, R13, 0x1, R15 ;  /* 0x000000010d0d7824 */ /* 0x000fe200078e020f */
[----:B------:R-:W-:Y:S02]  /*7f10*/  WARPGROUP.DEPBAR.LE gsb0, 0x0 ;  /* 0x00008000000079c5 */ /* 0x000fe40000010000 */
[----:B------:R-:W-:-:S06]  /*7f20*/  WARPGROUP.ARRIVE ;  /* 0x00000000000079c5 */ /* 0x000fcc0000000000 */
[----:B------:R-:W-:Y:S01]  /*7f30*/  HGMMA.64x64x16.F32.BF16 R152, gdesc[UR28], R152, gsb0 ;  /* 0x00e000001c9879f0 */ /* 0x000fe20008001898 */
[----:B------:R-:W-:Y:S01]  /*7f40*/  R2UR UR28, R21 ;  /* 0x00000000151c72ca */ /* 0x000fe200000e0000 */
[C---:B------:R-:W-:Y:S01]  /*7f50*/  IMAD.IADD R21, R20.reuse, 0x1, R8 ;  /* 0x0000000114157824 */ /* 0x040fe200078e0208 */
[----:B------:R-:W-:Y:S01]  /*7f60*/  UMOV UR29, 0x40000040 ;  /* 0x40000040001d7882 */ /* 0x000fe20000000000 */
[----:B------:R-:W-:Y:S01]  /*7f70*/  UMOV UR31, 0x40000040 ;  /* 0x40000040001f7882 */ /* 0x000fe20000000000 */
[----:B------:R-:W-:Y:S02]  /*7f80*/  IMAD.IADD R20, R20, 0x1, R15 ;  /* 0x0000000114147824 */ /* 0x000fe400078e020f */
[----:B------:R-:W-:Y:S01]  /*7f90*/  R2UR UR30, R21 ;  /* 0x00000000151e72ca */ /* 0x000fe200000e0000 */
[----:B------:R-:W-:Y:S02]  /*7fa0*/  WARPGROUP.DEPBAR.LE gsb0, 0x0 ;  /* 0x00008000000079c5 */ /* 0x000fe40000010000 */
[----:B------:R-:W-:-:S10]  /*7fb0*/  WARPGROUP.ARRIVE ;  /* 0x00000000000079c5 */ /* 0x000fd40000000000 */
        /* <DEDUP_REMOVED lines=26> */
[----:B------:R-:W-:Y:S01]  /*8160*/  VIADD R20, R5, 0xa00 ;  /* 0x00000a0005147836 */ /* 0x000fe20000000000 */
[----:B------:R-:W-:Y:S01]  /*8170*/  UMOV UR29, 0x40000040 ;  /* 0x40000040001d7882 */ /* 0x000fe20000000000 */
[----:B------:R-:W-:Y:S02]  /*8180*/  UMOV UR31, 0x40000040 ;  /* 0x40000040001f7882 */ /* 0x000fe40000000000 */
[----:B------:R-:W-:-:S05]  /*8190*/  IMAD.IADD R21, R14, 0x1, R20 ;  /* 0x000000010e157824 */ /* 0x000fca00078e0214 */
[----:B------:R-:W-:Y:S01]  /*81a0*/  R2UR UR30, R21 ;  /* 0x00000000151e72ca */ /* 0x000fe200000e0000 */
[C---:B------:R-:W-:Y:S02]  /*81b0*/  IMAD.IADD R21, R13.reuse, 0x1, R8 ;  /* 0x000000010d157824 */ /* 0x040fe400078e0208 */
[----:B------:R-:W-:Y:S01]  /*81c0*/  IMAD.IADD R13, R13, 0x1, R15 ;  /* 0x000000010d0d7824 */ /* 0x000fe200078e020f */
[----:B------:R-:W-:Y:S02]  /*81d0*/  WARPGROUP.DEPBAR.LE gsb0, 0x0 ;  /* 0x00008000000079c5 */ /* 0x000fe40000010000 */
[----:B------:R-:W-:-:S07]  /*81e0*/  WARPGROUP.ARRIVE ;  /* 0x00000000000079c5 */ /* 0x000fce0000000000 */
[----:B------:R-:W-:Y:S01]  /*81f0*/  HGMMA.64x64x16.F32.BF16 R152, gdesc[UR28], R152, gsb0 ;  /* 0x00e000001c9879f0 */ /* 0x000fe20008001898 */
[----:B------:R-:W-:Y:S01]  /*8200*/  R2UR UR28, R21 ;  /* 0x00000000151c72ca */ /* 0x000fe200000e0000 */
[--C-:B------:R-:W-:Y:S01]  /*8210*/  IMAD.IADD R21, R8, 0x1, R20.reuse ;  /* 0x0000000108157824 */ /* 0x100fe200078e0214 */
        /* <DEDUP_REMOVED lines=82> */
[--C-:B------:R-:W-:Y:S02]  /*8740*/  IMAD.IADD R8, R8, 0x1, R20.reuse ;  /* 0x0000000108087824 */ /* 0x100fe400078e0214 */
        /* <DEDUP_REMOVED lines=23> */
[----:B------:R-:W-:Y:S02]  /*88c0*/  IADD3 R8, R13, R8, R4 ;  /* 0x000000080d087210 */ /* 0x000fe40007ffe004 */
[----:B------:R-:W0:Y:S01]  /*88d0*/  @P1 LDC R13, c[0x0][0x44c] ;  /* 0x00011300ff0d1b82 */ /* 0x000e220000000800 */
[----:B------:R-:W-:Y:S02]  /*88e0*/  WARPGROUP.DEPBAR.LE gsb0, 0x0 ;  /* 0x00008000000079c5 */ /* 0x000fe40000010000 */
[----:B------:R-:W-:-:S06]  /*88f0*/  WARPGROUP.ARRIVE ;  /* 0x00000000000079c5 */ /* 0x000fcc0000000000 */
[----:B------:R-:W-:Y:S01]  /*8900*/  HGMMA.64x64x16.F32.BF16 R152, gdesc[UR28], R152, gsb0 ;  /* 0x00e000001c9879f0 */ /* 0x000fe20008001898 */
[----:B------:R-:W-:Y:S01]  /*8910*/  R2UR UR28, R8 ;  /* 0x00000000081c72ca */ /* 0x000fe200000e0000 */
[----:B------:R-:W-:Y:S01]  /*8920*/  UMOV UR29, 0x40000040 ;  /* 0x40000040001d7882 */ /* 0x000fe20000000000 */
[----:B------:R-:W-:Y:S01]  /*8930*/  R2UR UR30, R5 ;  /* 0x00000000051e72ca */ /* 0x000fe200000e0000 */
[----:B------:R-:W-:Y:S01]  /*8940*/  UMOV UR31, 0x40000040 ;  /* 0x40000040001f7882 */ /* 0x000fe20000000000 */
[----:B------:R-:W1:Y:S01]  /*8950*/  @P1 LDC R8, c[0x0][0x450] ;  /* 0x00011400ff081b82 */ /* 0x000e620000000800 */
[----:B------:R-:W-:-:S04]  /*8960*/  VIADD R5, R190, UR42 ;  /* 0x0000002abe057c36 */ /* 0x000fc80008000000 */
[----:B0-----:R-:W-:-:S05]  /*8970*/  @P1 IMAD.HI.U32 R13, R5, R13, RZ ;  /* 0x0000000d050d1227 */ /* 0x001fca00078e00ff */
[----:B-1----:R-:W-:Y:S02]  /*8980*/  @P1 SHF.R.U32.HI R5, RZ, R8, R13 ;  /* 0x00000008ff051219 */ /* 0x002fe4000001160d */
[----:B------:R-:W-:-:S05]  /*8990*/  IADD3 R8, R187, UR10, -R189 ;  /* 0x0000000abb087c10 */ /* 0x000fca000fffe8bd */
[----:B------:R-:W-:Y:S01]  /*89a0*/  IMAD.IADD R8, R8, 0x1, -R188 ;  /* 0x0000000108087824 */ /* 0x000fe200078e0abc */
[----:B------:R-:W-:Y:S02]  /*89b0*/  WARPGROUP.DEPBAR.LE gsb0, 0x0 ;  /* 0x00008000000079c5 */ /* 0x000fe40000010000 */
[----:B------:R-:W-:-:S06]  /*89c0*/  WARPGROUP.ARRIVE ;  /* 0x00000000000079c5 */ /* 0x000fcc0000000000 */
[----:B------:R-:W-:Y:S03]  /*89d0*/  HGMMA.64x64x16.F32.BF16 R152, gdesc[UR28], R152, gsb0 ;  /* 0x00e000001c9879f0 */ /* 0x000fe60008001898 */
[----:B------:R-:W-:Y:S02]  /*89e0*/  WARPGROUP.DEPBAR.LE gsb0, 0x0 ;  /* 0x00008000000079c5 */ /* 0x000fe40000010000 */
[----:B------:R-:W-:Y:S01]  /*89f0*/  FMUL.FTZ R15, R161, UR5 ;  /* 0x00000005a10f7c20 */ /* 0x000fe20008410000 */
[----:B------:R-:W-:Y:S01]  /*8a00*/  FMUL.FTZ R14, R152, UR5 ;  /* 0x00000005980e7c20 */ /* 0x000fe20008410000 */
[----:B------:R-:W0:Y:S01]  /*8a10*/  SHFL.IDX PT, R161, R5, RZ, 0x1c1f ;  /* 0x001c1fff05a17589 */ /* 0x000e2200000e0000 */
        /* <DEDUP_REMOVED lines=23> */
[----:B0-----:R-:W-:-:S02]  /*8b90*/  IMAD.IADD R161, R8, 0x1, R161 ;  /* 0x0000000108a17824 */ /* 0x001fc400078e02a1 */
[----:B------:R-:W-:-:S03]  /*8ba0*/  FMUL.FTZ R232, R183, UR5 ;  /* 0x00000005b7e87c20 */ /* 0x000fc60008410000 */
[C---:B------:R-:W-:Y:S02]  /*8bb0*/  ISETP.GT.AND P6, PT, R161.reuse, 0x1, PT ;  /* 0x00000001a100780c */ /* 0x040fe40003fc4270 */
[----:B------:R-:W0:Y:S01]  /*8bc0*/  MUFU.TANH R20, R20 ;  /* 0x0000001400147308 */ /* 0x000e220000002400 */
[C---:B------:R-:W-:Y:S02]  /*8bd0*/  ISETP.GT.AND P5, PT, R161.reuse, RZ, PT ;  /* 0x000000ffa100720c */ /* 0x040fe40003fa4270 */
[C---:B------:R-:W-:Y:S02]  /*8be0*/  ISETP.GT.AND P3, PT, R161.reuse, 0x8, PT ;  /* 0x00000008a100780c */ /* 0x040fe40003f64270 */
[----:B------:R-:W-:Y:S02]  /*8bf0*/  ISETP.GT.AND P4, PT, R161, 0x9, PT ;  /* 0x00000009a100780c */ /* 0x000fe40003f84270 */
[----:B-1----:R-:W-:Y:S01]  /*8c00*/  FSEL R13, R13, -INF , P6 ;  /* 0xff8000000d0d7808 */ /* 0x002fe20003000000 */
[----:B------:R-:W1:Y:S01]  /*8c10*/  MUFU.TANH R15, R15 ;  /* 0x0000000f000f7308 */ /* 0x000e620000002400 */
[----:B--2---:R-:W-:-:S02]  /*8c20*/  FSEL R14, R14, -INF , P5 ;  /* 0xff8000000e0e7808 */ /* 0x004fc40002800000 */
[C---:B------:R-:W-:Y:S02]  /*8c30*/  ISETP.GT.AND P6, PT, R161.reuse, 0x11, PT ;  /* 0x00000011a100780c */ /* 0x040fe40003fc4270 */
[----:B---3--:R-:W-:Y:S02]  /*8c40*/  FSEL R152, R152, -INF , P3 ;  /* 0xff80000098987808 */ /* 0x008fe40001800000 */
[C---:B------:R-:W-:Y:S01]  /*8c50*/  ISETP.GT.AND P5, PT, R161.reuse, 0x10, PT ;  /* 0x00000010a100780c */ /* 0x040fe20003fa4270 */
[----:B------:R-:W2:Y:S01]  /*8c60*/  MUFU.TANH R153, R153 ;  /* 0x0000009900997308 */ /* 0x000ea20000002400 */
[----:B0-----:R-:W-:Y:S02]  /*8c70*/  FSEL R20, R20, -INF , P4 ;  /* 0xff80000014147808 */ /* 0x001fe40002000000 */
[C---:B------:R-:W-:Y:S02]  /*8c80*/  ISETP.GT.AND P3, PT, R161.reuse, 0x18, PT ;  /* 0x00000018a100780c */ /* 0x040fe40003f64270 */
[----:B------:R-:W-:-:S03]  /*8c90*/  ISETP.GT.AND P4, PT, R161, 0x19, PT ;  /* 0x00000019a100780c */ /* 0x000fc60003f84270 */
[----:B------:R-:W0:Y:S01]  /*8ca0*/  MUFU.TANH R21, R21 ;  /* 0x0000001500157308 */ /* 0x000e220000002400 */
[----:B-1----:R-:W-:Y:S02]  /*8cb0*/  FSEL R15, R15, -INF , P6 ;  /* 0xff8000000f0f7808 */ /* 0x002fe40003000000 */
[----:B------:R-:W-:-:S05]  /*8cc0*/  ISETP.GT.AND P6, PT, R161, 0x21, PT ;  /* 0x00000021a100780c */ /* 0x000fca0003fc4270 */
[----:B------:R-:W1:Y:S01]  /*8cd0*/  MUFU.TANH R157, R157 ;  /* 0x0000009d009d7308 */ /* 0x000e620000002400 */
[----:B--2---:R-:W-:Y:S02]  /*8ce0*/  FSEL R153, R153, -INF , P5 ;  /* 0xff80000099997808 */ /* 0x004fe40002800000 */
[----:B------:R-:W-:-:S05]  /*8cf0*/  ISETP.GT.AND P5, PT, R161, 0x20, PT ;  /* 0x00000020a100780c */ /* 0x000fca0003fa4270 */
[----:B------:R-:W2:Y:S01]  /*8d00*/  MUFU.TANH R160, R160 ;  /* 0x000000a000a07308 */ /* 0x000ea20000002400 */
[----:B0-----:R-:W-:Y:S02]  /*8d10*/  FSEL R21, R21, -INF , P3 ;  /* 0xff80000015157808 */ /* 0x001fe40001800000 */
[----:B------:R-:W-:-:S05]  /*8d20*/  ISETP.GT.AND P3, PT, R161, 0x28, PT ;  /* 0x00000028a100780c */ /* 0x000fca0003f64270 */
        /* <DEDUP_REMOVED lines=9> */
[----:B------:R-:W-:Y:S01]  /*8dc0*/  MUFU.TANH R165, R165 ;  /* 0x000000a500a57308 */ /* 0x000fe20000002400 */
[----:B-1----:R-:W-:Y:S01]  /*8dd0*/  FSEL R160, R164, -INF , P3 ;  /* 0xff800000a4a07808 */ /* 0x002fe20001800000 */
[----:B------:R-:W-:Y:S01]  /*8de0*/  FMUL.FTZ R164, R176, UR5 ;  /* 0x00000005b0a47c20 */ /* 0x000fe20008410000 */
[----:B------:R-:W-:Y:S01]  /*8df0*/  ISETP.GT.AND P3, PT, R161, 0x38, PT ;  /* 0x00000038a100780c */ /* 0x000fe20003f64270 */
[----:B------:R-:W-:-:S04]  /*8e00*/  FMUL.FTZ R176, R181, UR5 ;  /* 0x00000005b5b07c20 */ /* 0x000fc80008410000 */
[----:B------:R-:W0:Y:S01]  /*8e10*/  MUFU.TANH R164, R164 ;  /* 0x000000a400a47308 */ /* 0x000e220000002400 */
[----:B--2---:R-:W-:Y:S02]  /*8e20*/  FSEL R155, R168, -INF , P4 ;  /* 0xff800000a89b7808 */ /* 0x004fe40002000000 */
[----:B------:R-:W-:Y:S02]  /*8e30*/  ISETP.GT.AND P4, PT, R161, 0x39, PT ;  /* 0x00000039a100780c */ /* 0x000fe40003f84270 */
[----:B------:R-:W-:-:S03]  /*8e40*/  FMNMX.FTZ R161, R14, R10, !PT ;  /* 0x0000000a0ea17209 */ /* 0x000fc60007810000 */
[----:B------:R1:W-:Y:S01]  /*8e50*/  MUFU.TANH R168, R169 ;  /* 0x000000a900a87308 */ /* 0x0003e20000002400 */
[----:B------:R-:W-:-:S04]  /*8e60*/  FMNMX.FTZ R161, R13, R161, !PT ;  /* 0x000000a10da17209 */ /* 0x000fc80007810000 */
[----:B------:R-:W-:-:S03]  /*8e70*/  FMNMX.FTZ R161, R152, R161, !PT ;  /* 0x000000a198a17209 */ /* 0x000fc60007810000 */
[----:B------:R-:W-:Y:S01]  /*8e80*/  MUFU.TANH R176, R176 ;  /* 0x000000b000b07308 */ /* 0x000fe20000002400 */
[----:B------:R-:W-:Y:S01]  /*8e90*/  FMNMX.FTZ R161, R20, R161, !PT ;  /* 0x000000a114a17209 */ /* 0x000fe20007810000 */
[----:B-1----:R-:W-:Y:S01]  /*8ea0*/  FMUL.FTZ R169, R158, UR5 ;  /* 0x000000059ea97c20 */ /* 0x002fe20008410000 */
[----:B0-----:R-:W-:Y:S02]  /*8eb0*/  FSEL R164, R164, -INF , P5 ;  /* 0xff800000a4a47808 */ /* 0x001fe40002800000 */
[----:B------:R-:W-:-:S03]  /*8ec0*/  FMNMX.FTZ R161, R153, R161, !PT ;  /* 0x000000a199a17209 */ /* 0x000fc60007810000 */
[----:B------:R-:W-:Y:S01]  /*8ed0*/  MUFU.TANH R169, R169 ;  /* 0x000000a900a97308 */ /* 0x000fe20000002400 */
[----:B------:R-:W-:-:S04]  /*8ee0*/  FMNMX.FTZ R158, R15, R161, !PT ;  /* 0x000000a10f9e7209 */ /* 0x000fc80007810000 */
[----:B------:R-:W-:-:S03]  /*8ef0*/  FMNMX.FTZ R158, R21, R158, !PT ;  /* 0x0000009e159e7209 */ /* 0x000fc60007810000 */
[----:B------:R-:W0:Y:S01]  /*8f00*/  MUFU.TANH R161, R177 ;  /* 0x000000b100a17308 */ /* 0x000e220000002400 */
[----:B------:R-:W-:-:S04]  /*8f10*/  FMNMX.FTZ R172, R157, R158, !PT ;  /* 0x0000009e9dac7209 */ /* 0x000fc80007810000 */
[----:B------:R-:W-:-:S03]  /*8f20*/  FMNMX.FTZ R172, R156, R172, !PT ;  /* 0x000000ac9cac7209 */ /* 0x000fc60007810000 */
[----:B------:R1:W2:Y:S01]  /*8f30*/  MUFU.TANH R158, R180 ;  /* 0x000000b4009e7308 */ /* 0x0002a20000002400 */
[----:B------:R-:W-:-:S04]  /*8f40*/  FMNMX.FTZ R172, R154, R172, !PT ;  /* 0x000000ac9aac7209 */ /* 0x000fc80007810000 */
[----:B------:R-:W-:-:S03]  /*8f50*/  FMNMX.FTZ R172, R160, R172, !PT ;  /* 0x000000aca0ac7209 */ /* 0x000fc60007810000 */
[----:B------:R-:W-:Y:S01]  /*8f60*/  MUFU.TANH R170, R170 ;  /* 0x000000aa00aa7308 */ /* 0x000fe20000002400 */
[----:B------:R-:W-:Y:S01]  /*8f70*/  FMNMX.FTZ R173, R155, R172, !PT ;  /* 0x000000ac9bad7209 */ /* 0x000fe20007810000 */
[----:B-1----:R-:W-:Y:S01]  /*8f80*/  FMUL.FTZ R180, R174, UR5 ;  /* 0x00000005aeb47c20 */ /* 0x002fe20008410000 */
[----:B0-----:R-:W-:Y:S02]  /*8f90*/  FSEL R161, R161, -INF , P6 ;  /* 0xff800000a1a17808 */ /* 0x001fe40003000000 */
[----:B------:R-:W-:-:S03]  /*8fa0*/  FMNMX.FTZ R173, R164, R173, !PT ;  /* 0x000000ada4ad7209 */ /* 0x000fc60007810000 */
[----:B------:R0:W1:Y:S01]  /*8fb0*/  MUFU.TANH R172, R159 ;  /* 0x0000009f00ac7308 */ /* 0x0000620000002400 */
[----:B--2---:R-:W-:Y:S02]  /*8fc0*/  FSEL R158, R158, -INF , P3 ;  /* 0xff8000009e9e7808 */ /* 0x004fe40001800000 */
[----:B------:R-:W-:-:S05]  /*8fd0*/  FMNMX.FTZ R177, R161, R173, !PT ;  /* 0x000000ada1b17209 */ /* 0x000fca0007810000 */
[----:B------:R2:W3:Y:S01]  /*8fe0*/  MUFU.TANH R173, R162 ;  /* 0x000000a200ad7308 */ /* 0x0004e20000002400 */
[----:B0-----:R-:W-:Y:S01]  /*8ff0*/  FSEL R159, R176, -INF , P4 ;  /* 0xff800000b09f7808 */ /* 0x001fe20002000000 */
[----:B------:R-:W-:Y:S02]  /*9000*/  FMUL.FTZ R176, R163, UR5 ;  /* 0x00000005a3b07c20 */ /* 0x000fe40008410000 */
[----:B------:R-:W0:Y:S04]  /*9010*/  SHFL.IDX PT, R163, R5, 0x1, 0x1c1f ;  /* 0x003c1f0005a37f89 */ /* 0x000e2800000e0000 */
[----:B------:R-:W-:Y:S01]  /*9020*/  MUFU.TANH R176, R176 ;  /* 0x000000b000b07308 */ /* 0x000fe20000002400 */
[----:B--2---:R-:W-:Y:S01]  /*9030*/  FMNMX.FTZ R162, R158, R177, !PT ;  /* 0x000000b19ea27209 */ /* 0x004fe20007810000 */
[----:B------:R-:W-:Y:S01]  /*9040*/  FMUL.FTZ R177, R166, UR5 ;  /* 0x00000005a6b17c20 */ /* 0x000fe20008410000 */
[----:B------:R-:W-:-:S02]  /*9050*/  FMUL.FTZ R166, R167, UR5 ;  /* 0x00000005a7a67c20 */ /* 0x000fc40008410000 */
[----:B------:R-:W-:-:S03]  /*9060*/  FMNMX.FTZ R162, R159, R162, !PT ;  /* 0x000000a29fa27209 */ /* 0x000fc60007810000 */
[----:B------:R-:W-:Y:S02]  /*9070*/  MUFU.TANH R175, R175 ;  /* 0x000000af00af7308 */ /* 0x000fe40000002400 */
[----:B------:R-:W2:Y:S06]  /*9080*/  SHFL.BFLY PT, R5, R162, 0x2, 0x1f ;  /* 0x0c401f00a2057f89 */ /* 0x000eac00000e0000 */
[----:B------:R-:W4:Y:S01]  /*9090*/  MUFU.TANH R166, R166 ;  /* 0x000000a600a67308 */ /* 0x000f220000002400 */
[----:B0-----:R-:W-:-:S07]  /*90a0*/  IMAD.IADD R8, R8, 0x1, R163 ;  /* 0x0000000108087824 */ /* 0x001fce00078e02a3 */
[----:B------:R-:W0:Y:S01]  /*90b0*/  MUFU.TANH R177, R177 ;  /* 0x000000b100b17308 */ /* 0x000e220000002400 */
[C---:B------:R-:W-:Y:S02]  /*90c0*/  ISETP.GT.AND P4, PT, R8.reuse, RZ, PT ;  /* 0x000000ff0800720c */ /* 0x040fe40003f84270 */
[C---:B------:R-:W-:Y:S02]  /*90d0*/  ISETP.GT.AND P3, PT, R8.reuse, 0x9, PT ;  /* 0x000000090800780c */ /* 0x040fe40003f64270 */
[----:B------:R-:W-:Y:S02]  /*90e0*/  ISETP.GT.AND P5, PT, R8, 0x1, PT ;  /* 0x000000010800780c */ /* 0x000fe40003fa4270 */
[----:B-1----:R-:W-:Y:S01]  /*90f0*/  FSEL R174, R172, -INF , P3 ;  /* 0xff800000acae7808 */ /* 0x002fe20001800000 */
[----:B------:R-:W1:Y:S01]  /*9100*/  MUFU.TANH R171, R171 ;  /* 0x000000ab00ab7308 */ /* 0x000e620000002400 */
[----:B------:R-:W-:Y:S02]  /*9110*/  ISETP.GT.AND P3, PT, R8, 0x19, PT ;  /* 0x000000190800780c */ /* 0x000fe40003f64270 */
[----:B--2---:R-:W-:-:S02]  /*9120*/  FMNMX.FTZ R5, R162, R5, !PT ;  /* 0x00000005a2057209 */ /* 0x004fc40007810000 */
[----:B------:R-:W-:Y:S02]  /*9130*/  FSEL R162, R165, -INF , P4 ;  /* 0xff800000a5a27808 */ /* 0x000fe40002000000 */
[----:B------:R-:W-:Y:S01]  /*9140*/  ISETP.GT.AND P4, PT, R8, 0x10, PT ;  /* 0x000000100800780c */ /* 0x000fe20003f84270 */
[----:B------:R-:W2:Y:S01]  /*9150*/  MUFU.TANH R180, R180 ;  /* 0x000000b400b47308 */ /* 0x000ea20000002400 */
[----:B------:R-:W-:Y:S02]  /*9160*/  FSEL R163, R168, -INF , P5 ;  /* 0xff800000a8a37808 */ /* 0x000fe40002800000 */
[C---:B------:R-:W-:Y:S02]  /*9170*/  ISETP.GT.AND P6, PT, R8.reuse, 0x8, PT ;  /* 0x000000080800780c */ /* 0x040fe40003fc4270 */
[----:B---3--:R-:W-:Y:S02]  /*9180*/  FSEL R168, R173, -INF , P4 ;  /* 0xff800000ada87808 */ /* 0x008fe40002000000 */
[----:B------:R-:W-:Y:S01]  /*9190*/  ISETP.GT.AND P4, PT, R8, 0x20, PT ;  /* 0x000000200800780c */ /* 0x000fe20003f84270 */
[----:B------:R-:W-:Y:S01]  /*91a0*/  MUFU.TANH R229, R229 ;  /* 0x000000e500e57308 */ /* 0x000fe20000002400 */
[----:B----4-:R-:W-:-:S02]  /*91b0*/  FSEL R166, R166, -INF , P3 ;  /* 0xff800000a6a67808 */ /* 0x010fc40001800000 */
[C---:B------:R-:W-:Y:S02]  /*91c0*/  ISETP.GT.AND P5, PT, R8.reuse, 0x11, PT ;  /* 0x000000110800780c */ /* 0x040fe40003fa4270 */
[----:B------:R-:W-:Y:S02]  /*91d0*/  ISETP.GT.AND P3, PT, R8, 0x29, PT ;  /* 0x000000290800780c */ /* 0x000fe40003f64270 */
[----:B------:R-:W-:Y:S01]  /*91e0*/  FSEL R167, R169, -INF , P6 ;  /* 0xff800000a9a77808 */ /* 0x000fe20003000000 */
[----:B------:R-:W-:Y:S01]  /*91f0*/  MUFU.TANH R232, R232 ;  /* 0x000000e800e87308 */ /* 0x000fe20000002400 */
[----:B------:R-:W-:Y:S02]  /*9200*/  FSEL R169, R170, -INF , P4 ;  /* 0xff800000aaa97808 */ /* 0x000fe40002000000 */
[----:B------:R-:W-:Y:S02]  /*9210*/  FSEL R173, R176, -INF , P5 ;  /* 0xff800000b0ad7808 */ /* 0x000fe40002800000 */
[----:B------:R-:W-:Y:S01]  /*9220*/  FSEL R170, R175, -INF , P3 ;  /* 0xff800000afaa7808 */ /* 0x000fe20001800000 */
[----:B------:R-:W3:Y:S01]  /*9230*/  SHFL.BFLY PT, R176, R5, 0x1, 0x1f ;  /* 0x0c201f0005b07f89 */ /* 0x000ee200000e0000 */
[----:B------:R-:W-:-:S02]  /*9240*/  FMNMX.FTZ R175, R162, R11, !PT ;  /* 0x0000000ba2af7209 */ /* 0x000fc40007810000 */
[----:B------:R-:W-:Y:S02]  /*9250*/  ISETP.GT.AND P6, PT, R8, 0x18, PT ;  /* 0x000000180800780c */ /* 0x000fe40003fc4270 */
[----:B------:R-:W-:Y:S02]  /*9260*/  FMNMX.FTZ R175, R163, R175, !PT ;  /* 0x000000afa3af7209 */ /* 0x000fe40007810000 */
[----:B0-----:R-:W-:Y:S01]  /*9270*/  FSEL R165, R177, -INF , P6 ;  /* 0xff800000b1a57808 */ /* 0x001fe20003000000 */
[----:B------:R-:W-:Y:S01]  /*9280*/  FMUL.FTZ R177, R178, UR5 ;  /* 0x00000005b2b17c20 */ /* 0x000fe20008410000 */
[----:B------:R-:W-:Y:S02]  /*9290*/  FMNMX.FTZ R175, R167, R175, !PT ;  /* 0x000000afa7af7209 */ /* 0x000fe40007810000 */
[----:B------:R-:W-:Y:S02]  /*92a0*/  ISETP.GT.AND P5, PT, R8, 0x21, PT ;  /* 0x000000210800780c */ /* 0x000fe40003fa4270 */
[----:B------:R-:W-:Y:S01]  /*92b0*/  FMNMX.FTZ R175, R174, R175, !PT ;  /* 0x000000afaeaf7209 */ /* 0x000fe20007810000 */
[----:B------:R-:W0:Y:S01]  /*92c0*/  MUFU.TANH R177, R177 ;  /* 0x000000b100b17308 */ /* 0x000e220000002400 */
[----:B------:R-:W-:-:S02]  /*92d0*/  ISETP.GT.AND P6, PT, R8, 0x28, PT ;  /* 0x000000280800780c */ /* 0x000fc40003fc4270 */
[----:B------:R-:W-:Y:S02]  /*92e0*/  FMNMX.FTZ R175, R168, R175, !PT ;  /* 0x000000afa8af7209 */ /* 0x000fe40007810000 */
[----:B-1----:R-:W-:Y:S02]  /*92f0*/  FSEL R171, R171, -INF , P5 ;  /* 0xff800000abab7808 */ /* 0x002fe40002800000 */
[----:B------:R-:W-:Y:S02]  /*9300*/  FMNMX.FTZ R175, R173, R175, !PT ;  /* 0x000000afadaf7209 */ /* 0x000fe40007810000 */
[----:B--2---:R-:W-:Y:S02]  /*9310*/  FSEL R172, R180, -INF , P6 ;  /* 0xff800000b4ac7808 */ /* 0x004fe40003000000 */
[C---:B------:R-:W-:Y:S02]  /*9320*/  ISETP.GT.AND P4, PT, R8.reuse, 0x30, PT ;  /* 0x000000300800780c */ /* 0x040fe40003f84270 */
[----:B------:R-:W-:-:S02]  /*9330*/  ISETP.GT.AND P5, PT, R8, 0x31, PT ;  /* 0x000000310800780c */ /* 0x000fc40003fa4270 */
[C---:B------:R-:W-:Y:S02]  /*9340*/  ISETP.GT.AND P6, PT, R8.reuse, 0x38, PT ;  /* 0x000000380800780c */ /* 0x040fe40003fc4270 */
[----:B------:R-:W-:Y:S02]  /*9350*/  ISETP.GT.AND P3, PT, R8, 0x39, PT ;  /* 0x000000390800780c */ /* 0x000fe40003f64270 */
[----:B---3--:R-:W-:Y:S01]  /*9360*/  FMNMX.FTZ R8, R5, R176, !PT ;  /* 0x000000b005087209 */ /* 0x008fe20007810000 */
[----:B------:R-:W-:Y:S01]  /*9370*/  FMUL.FTZ R5, R182, UR5 ;  /* 0x00000005b6057c20 */ /* 0x000fe20008410000 */
[----:B------:R-:W-:Y:S02]  /*9380*/  FMNMX.FTZ R175, R165, R175, !PT ;  /* 0x000000afa5af7209 */ /* 0x000fe40007810000 */
[----:B0-----:R-:W-:Y:S01]  /*9390*/  FSEL R177, R177, -INF , P4 ;  /* 0xff800000b1b17808 */ /* 0x001fe20002000000 */
[----:B------:R-:W-:Y:S01]  /*93a0*/  FMUL.FTZ R178, R8, UR4 ;  /* 0x0000000408b27c20 */ /* 0x000fe20008410000 */
[----:B------:R-:W-:Y:S01]  /*93b0*/  FMNMX.FTZ R175, R166, R175, !PT ;  /* 0x000000afa6af7209 */ /* 0x000fe20007810000 */
[----:B------:R-:W0:Y:S01]  /*93c0*/  MUFU.TANH R5, R5 ;  /* 0x0000000500057308 */ /* 0x000e220000002400 */
[----:B------:R-:W-:-:S02]  /*93d0*/  FSETP.NEU.FTZ.AND P4, PT, R8, -INF , PT ;  /* 0xff8000000800780b */ /* 0x000fc40003f9d000 */
[----:B------:R-:W-:Y:S02]  /*93e0*/  FMNMX.FTZ R175, R169, R175, !PT ;  /* 0x000000afa9af7209 */ /* 0x000fe40007810000 */
[----:B------:R-:W-:Y:S02]  /*93f0*/  FSEL R178, R178, RZ, P4 ;  /* 0x000000ffb2b27208 */ /* 0x000fe40002000000 */
[----:B------:R-:W-:Y:S02]  /*9400*/  FMNMX.FTZ R175, R171, R175, !PT ;  /* 0x000000afabaf7209 */ /* 0x000fe40007810000 */
[----:B------:R-:W-:Y:S01]  /*9410*/  FSEL R229, R229, -INF , P5 ;  /* 0xff800000e5e57808 */ /* 0x000fe20002800000 */
[--C-:B------:R-:W-:Y:S01]  /*9420*/  FFMA.FTZ R228, R13, UR4, -R178.reuse ;  /* 0x000000040de47c23 */ /* 0x100fe200080108b2 */
[----:B------:R-:W-:Y:S01]  /*9430*/  FMNMX.FTZ R13, R172, R175, !PT ;  /* 0x000000afac0d7209 */ /* 0x000fe20007810000 */
[--C-:B------:R-:W-:Y:S01]  /*9440*/  FFMA.FTZ R181, R152, UR4, -R178.reuse ;  /* 0x0000000498b57c23 */ /* 0x100fe200080108b2 */
[----:B------:R-:W-:Y:S01]  /*9450*/  FSEL R232, R232, -INF , P3 ;  /* 0xff800000e8e87808 */ /* 0x000fe20001800000 */
        /* <DEDUP_REMOVED lines=19> */
[----:B------:R-:W-:-:S03]  /*9590*/  FFMA.FTZ R179, R159, UR4, -R178 ;  /* 0x000000049fb37c23 */ /* 0x000fc600080108b2 */
[----:B------:R-:W0:Y:S01]  /*95a0*/  SHFL.BFLY PT, R20, R5, 0x2, 0x1f ;  /* 0x0c401f0005147f89 */ /* 0x000e2200000e0000 */
[----:B------:R-:W-:Y:S08]  /*95b0*/  MUFU.EX2 R228, R228 ;  /* 0x000000e400e47308 */ /* 0x000ff00000000800 */
[----:B------:R-:W-:Y:S08]  /*95c0*/  MUFU.EX2 R181, R181 ;  /* 0x000000b500b57308 */ /* 0x000ff00000000800 */
[----:B------:R-:W-:Y:S01]  /*95d0*/  MUFU.EX2 R230, R230 ;  /* 0x000000e600e67308 */ /* 0x000fe20000000800 */
[----:B0-----:R-:W-:Y:S01]  /*95e0*/  FMNMX.FTZ R5, R5, R20, !PT ;  /* 0x0000001405057209 */ /* 0x001fe20007810000 */
[----:B------:R-:W-:Y:S01]  /*95f0*/  FFMA.FTZ R20, R160, UR4, -R178 ;  /* 0x00000004a0147c23 */ /* 0x000fe200080108b2 */
[----:B------:R-:W-:-:S05]  /*9600*/  FSEL R160, R8, RZ, P4 ;  /* 0x000000ff08a07208 */ /* 0x000fca0002000000 */
[----:B------:R-:W-:Y:S01]  /*9610*/  MUFU.EX2 R178, R158 ;  /* 0x0000009e00b27308 */ /* 0x000fe20000000800 */
[----:B------:R-:W0:Y:S01]  /*9620*/  SHFL.BFLY PT, R153, R5, 0x1, 0x1f ;  /* 0x0c201f0005997f89 */ /* 0x000e2200000e0000 */
[----:B------:R-:W-:-:S04]  /*9630*/  FADD.FTZ R160, -R160, R10 ;  /* 0x0000000aa0a07221 */ /* 0x000fc80000010100 */
[----:B------:R-:W-:Y:S02]  /*9640*/  FMUL.FTZ R160, R160, UR4 ;  /* 0x00000004a0a07c20 */ /* 0x000fe40008410000 */
[----:B------:R-:W-:Y:S08]  /*9650*/  MUFU.EX2 R182, R182 ;  /* 0x000000b600b67308 */ /* 0x000ff00000000800 */
[----:B------:R-:W1:Y:S08]  /*9660*/  MUFU.EX2 R160, R160 ;  /* 0x000000a000a07308 */ /* 0x000e700000000800 */
[----:B------:R-:W-:Y:S01]  /*9670*/  MUFU.EX2 R231, R231 ;  /* 0x000000e700e77308 */ /* 0x000fe20000000800 */
[----:B0-----:R-:W-:-:S04]  /*9680*/  FMNMX.FTZ R5, R5, R153, !PT ;  /* 0x0000009905057209 */ /* 0x001fc80007810000 */
[C---:B------:R-:W-:Y:S01]  /*9690*/  FSETP.NEU.FTZ.AND P3, PT, R5.reuse, -INF , PT ;  /* 0xff8000000500780b */ /* 0x040fe20003f7d000 */
[C---:B------:R-:W-:Y:S02]  /*96a0*/  FMUL.FTZ R153, R5.reuse, UR4 ;  /* 0x0000000405997c20 */ /* 0x040fe40008410000 */
[----:B------:R-:W-:Y:S01]  /*96b0*/  MUFU.EX2 R183, R183 ;  /* 0x000000b700b77308 */ /* 0x000fe20000000800 */
[----:B------:R-:W-:Y:S01]  /*96c0*/  FSEL R161, R5, RZ, P3 ;  /* 0x000000ff05a17208 */ /* 0x000fe20001800000 */
[-C--:B-1----:R-:W-:Y:S01]  /*96d0*/  FMUL.FTZ R24, R24, R160.reuse ;  /* 0x000000a018187220 */ /* 0x082fe20000410000 */
[----:B------:R-:W-:Y:S01]  /*96e0*/  FSEL R153, R153, RZ, P3 ;  /* 0x000000ff99997208 */ /* 0x000fe20001800000 */
[----:B------:R-:W-:Y:S01]  /*96f0*/  FMUL.FTZ R25, R25, R160 ;  /* 0x000000a019197220 */ /* 0x000fe20000410000 */
[----:B------:R-:W-:Y:S01]  /*9700*/  ISETP.NE.AND P3, PT, R22, RZ, PT ;  /* 0x000000ff1600720c */ /* 0x000fe20003f65270 */
[----:B------:R-:W-:Y:S01]  /*9710*/  FADD.FTZ R161, -R161, R11 ;  /* 0x0000000ba1a17221 */ /* 0x000fe20000010100 */
[----:B------:R-:W-:-:S02]  /*9720*/  @!P2 VIADD R11, R9, 0x38840 ;  /* 0x00038840090ba836 */ /* 0x000fc40000000000 */
[--C-:B------:R-:W-:Y:S01]  /*9730*/  FFMA.FTZ R154, R162, UR4, -R153.reuse ;  /* 0x00000004a29a7c23 */ /* 0x100fe20008010899 */
[--C-:B------:R-:W-:Y:S01]  /*9740*/  FFMA.FTZ R156, R163, UR4, -R153.reuse ;  /* 0x00000004a39c7c23 */ /* 0x100fe20008010899 */
[----:B------:R-:W-:Y:S01]  /*9750*/  FMUL.FTZ R161, R161, UR4 ;  /* 0x00000004a1a17c20 */ /* 0x000fe20008410000 */
[--C-:B------:R-:W-:Y:S01]  /*9760*/  FFMA.FTZ R155, R167, UR4, -R153.reuse ;  /* 0x00000004a79b7c23 */ /* 0x100fe20008010899 */
[--C-:B------:R-:W-:Y:S01]  /*9770*/  FFMA.FTZ R158, R174, UR4, -R153.reuse ;  /* 0x00000004ae9e7c23 */ /* 0x100fe20008010899 */
[----:B------:R-:W-:Y:S01]  /*9780*/  FFMA.FTZ R157, R168, UR4, -R153 ;  /* 0x00000004a89d7c23 */ /* 0x000fe20008010899 */
[----:B------:R-:W-:Y:S01]  /*9790*/  MUFU.EX2 R154, R154 ;  /* 0x0000009a009a7308 */ /* 0x000fe20000000800 */
[----:B------:R-:W-:Y:S01]  /*97a0*/  @!P2 PRMT R11, RZ, 0x654, R11 ;  /* 0x00000654ff0ba816 */ /* 0x000fe2000000000b */
[--C-:B------:R-:W-:Y:S01]  /*97b0*/  FFMA.FTZ R159, R173, UR4, -R153.reuse ;  /* 0x00000004ad9f7c23 */ /* 0x100fe20008010899 */
[----:B------:R-:W-:Y:S01]  /*97c0*/  FFMA.FTZ R168, R165, UR4, -R153 ;  /* 0x00000004a5a87c23 */ /* 0x000fe20008010899 */
[----:B------:R-:W-:-:S02]  /*97d0*/  @!P3 IMAD R163, R12, 0x40, R18 ;  /* 0x000000400ca3b824 */ /* 0x000fc400078e0212 */
[--C-:B------:R-:W-:Y:S01]  /*97e0*/  FFMA.FTZ R173, R166, UR4, -R153.reuse ;  /* 0x00000004a6ad7c23 */ /* 0x100fe20008010899 */
[--C-:B------:R-:W-:Y:S01]  /*97f0*/  FFMA.FTZ R10, R169, UR4, -R153.reuse ;  /* 0x00000004a90a7c23 */ /* 0x100fe20008010899 */
[----:B------:R0:W-:Y:S01]  /*9800*/  @!P2 SYNCS.ARRIVE.TRANS64.RED.A1T0 RZ, [R11+URZ], RZ ;  /* 0x000000ff0bffa9a7 */ /* 0x0001e2000810043f */
[----:B------:R-:W1:Y:S01]  /*9810*/  MUFU.EX2 R161, R161 ;  /* 0x000000a100a17308 */ /* 0x000e620000000800 */
[----:B------:R-:W-:Y:S02]  /*9820*/  @!P3 IMAD R163, R163, 0x4, R16 ;  /* 0x00000004a3a3b824 */ /* 0x000fe400078e0210 */
[--C-:B------:R-:W-:Y:S01]  /*9830*/  FFMA.FTZ R12, R172, UR4, -R153.reuse ;  /* 0x00000004ac0c7c23 */ /* 0x100fe20008010899 */
[--C-:B------:R-:W-:Y:S01]  /*9840*/  FFMA.FTZ R171, R171, UR4, -R153.reuse ;  /* 0x00000004abab7c23 */ /* 0x100fe20008010899 */
[--C-:B------:R-:W-:Y:S01]  /*9850*/  FFMA.FTZ R229, R229, UR4, -R153.reuse ;  /* 0x00000004e5e57c23 */ /* 0x100fe20008010899 */
[--C-:B------:R-:W-:Y:S01]  /*9860*/  FFMA.FTZ R162, R152, UR4, -R153.reuse ;  /* 0x0000000498a27c23 */ /* 0x100fe20008010899 */
[--C-:B------:R-:W-:Y:S01]  /*9870*/  FFMA.FTZ R232, R232, UR4, -R153.reuse ;  /* 0x00000004e8e87c23 */ /* 0x100fe20008010899 */
[----:B------:R-:W-:Y:S01]  /*9880*/  @!P3 STS [R163+0x38400], R160 ;  /* 0x038400a0a300b388 */ /* 0x000fe20000000800 */
[----:B------:R-:W2:Y:S01]  /*9890*/  MUFU.EX2 R156, R156 ;  /* 0x0000009c009c7308 */ /* 0x000ea20000000800 */
[--C-:B------:R-:W-:Y:S01]  /*98a0*/  FFMA.FTZ R170, R170, UR4, -R153.reuse ;  /* 0x00000004aaaa7c23 */ /* 0x100fe20008010899 */
[----:B------:R-:W-:Y:S01]  /*98b0*/  FFMA.FTZ R152, R160, R6, R180 ;  /* 0x00000006a0987223 */ /* 0x000fe200000100b4 */
[----:B------:R-:W-:Y:S01]  /*98c0*/  FFMA.FTZ R177, R177, UR4, -R153 ;  /* 0x00000004b1b17c23 */ /* 0x000fe20008010899 */
[-C--:B------:R-:W-:Y:S01]  /*98d0*/  FMUL.FTZ R28, R28, R160.reuse ;  /* 0x000000a01c1c7220 */ /* 0x080fe20000410000 */
[-C--:B------:R-:W-:Y:S01]  /*98e0*/  FMUL.FTZ R29, R29, R160.reuse ;  /* 0x000000a01d1d7220 */ /* 0x080fe20000410000 */
[-C--:B------:R-:W-:Y:S01]  /*98f0*/  FMUL.FTZ R32, R32, R160.reuse ;  /* 0x000000a020207220 */ /* 0x080fe20000410000 */
[-C--:B------:R-:W-:Y:S01]  /*9900*/  FMUL.FTZ R33, R33, R160.reuse ;  /* 0x000000a021217220 */ /* 0x080fe20000410000 */
[----:B------:R-:W3:Y:S01]  /*9910*/  MUFU.EX2 R155, R155 ;  /* 0x0000009b009b7308 */ /* 0x000ee20000000800 */
[----:B-1----:R1:W-:Y:S01]  /*9920*/  @!P3 STS [R163+0x38420], R161 ;  /* 0x038420a1a300b388 */ /* 0x0023e20000000800 */
[----:B------:R-:W-:Y:S01]  /*9930*/  FFMA.FTZ R7, R161, R7, R154 ;  /* 0x00000007a1077223 */ /* 0x000fe2000001009a */
        /* <DEDUP_REMOVED lines=8> */
[C---:B-1----:R-:W-:Y:S01]  /*99c0*/  FADD.FTZ R163, R228.reuse, R152 ;  /* 0x00000098e4a37221 */ /* 0x042fe20000010000 */
[----:B------:R-:W-:Y:S01]  /*99d0*/  F2FP.BF16.F32.PACK_AB R152, R228, R180 ;  /* 0x000000b4e498723e */ /* 0x000fe200000010ff */
[----:B------:R-:W-:Y:S01]  /*99e0*/  FMUL.FTZ R45, R45, R160 ;  /* 0x000000a02d2d7220 */ /* 0x000fe20000410000 */
[C---:B------:R-:W-:Y:S01]  /*99f0*/  F2FP.BF16.F32.PACK_AB R154, R230.reuse, R181 ;  /* 0x000000b5e69a723e */ /* 0x040fe200000010ff */
[----:B------:R-:W-:Y:S01]  /*9a00*/  FADD.FTZ R163, R181, R163 ;  /* 0x000000a3b5a37221 */ /* 0x000fe20000010000 */
[----:B------:R-:W1:Y:S01]  /*9a10*/  MUFU.EX2 R157, R157 ;  /* 0x0000009d009d7308 */ /* 0x000e620000000800 */
[----:B---3--:R-:W-:Y:S01]  /*9a20*/  FADD.FTZ R164, R155, R164 ;  /* 0x000000a49ba47221 */ /* 0x008fe20000010000 */
[----:B------:R-:W-:Y:S01]  /*9a30*/  F2FP.BF16.F32.PACK_AB R156, R231, R182 ;  /* 0x000000b6e79c723e */ /* 0x000fe200000010ff */
[----:B------:R-:W-:Y:S01]  /*9a40*/  FADD.FTZ R163, R230, R163 ;  /* 0x000000a3e6a37221 */ /* 0x000fe20000010000 */
[-C--:B------:R-:W-:Y:S01]  /*9a50*/  FMUL.FTZ R48, R48, R160.reuse ;  /* 0x000000a030307220 */ /* 0x080fe20000410000 */
[-C--:B------:R-:W-:Y:S01]  /*9a60*/  FMUL.FTZ R49, R49, R160.reuse ;  /* 0x000000a031317220 */ /* 0x080fe20000410000 */
[-C--:B------:R-:W-:Y:S01]  /*9a70*/  FMUL.FTZ R52, R52, R160.reuse ;  /* 0x000000a034347220 */ /* 0x080fe20000410000 */
[----:B------:R-:W-:Y:S01]  /*9a80*/  FADD.FTZ R163, R182, R163 ;  /* 0x000000a3b6a37221 */ /* 0x000fe20000010000 */
[----:B------:R-:W2:Y:S01]  /*9a90*/  MUFU.EX2 R159, R159 ;  /* 0x0000009f009f7308 */ /* 0x000ea20000000800 */
[C---:B----4-:R-:W-:Y:S01]  /*9aa0*/  FADD.FTZ R164, R158.reuse, R164 ;  /* 0x000000a49ea47221 */ /* 0x050fe20000010000 */
[----:B------:R-:W-:Y:S01]  /*9ab0*/  F2FP.BF16.F32.PACK_AB R155, R158, R155 ;  /* 0x0000009b9e9b723e */ /* 0x000fe200000010ff */
[----:B------:R-:W-:Y:S01]  /*9ac0*/  BAR.SYNC.DEFER_BLOCKING 0xf, 0x100 ;  /* 0x03c4000000007b1d */ /* 0x000fe20000010000 */
[----:B------:R-:W-:Y:S01]  /*9ad0*/  FADD.FTZ R172, R231, R163 ;  /* 0x000000a3e7ac7221 */ /* 0x000fe20000010000 */
        /* <DEDUP_REMOVED lines=13> */
[C---:B--2---:R-:W-:Y:S01]  /*9bb0*/  FADD.FTZ R169, R159.reuse, R164 ;  /* 0x000000a49fa97221 */ /* 0x044fe20000010000 */
[----:B------:R-:W-:Y:S01]  /*9bc0*/  F2FP.BF16.F32.PACK_AB R157, R159, R157 ;  /* 0x0000009d9f9d723e */ /* 0x000fe200000010ff */
        /* <DEDUP_REMOVED lines=78> */
[----:B----4-:R-:W-:-:S02]  /*a0b0*/  IMAD R170, R2, 0x1000, R19 ;  /* 0x0000100002aa7824 */ /* 0x010fc400078e0213 */
        /* <DEDUP_REMOVED lines=39> */
[----:B------:R-:W-:Y:S01]  /*a330*/  FMUL.FTZ R151, R151, R161 ;  /* 0x000000a197977220 */ /* 0x000fe20000410000 */
[----:B---3--:R-:W-:Y:S01]  /*a340*/  F2FP.BF16.F32.PACK_AB R158, R13, R183 ;  /* 0x000000b70d9e723e */ /* 0x008fe200000010ff */
[----:B------:R3:W-:Y:S01]  /*a350*/  STSM.16.M88.4 [R23+0x36400], R152 ;  /* 0x0364009817007844 */ /* 0x0007e20000000200 */
[----:B-1----:R-:W-:Y:S01]  /*a360*/  F2FP.BF16.F32.PACK_AB R159, R173, R168 ;  /* 0x000000a8ad9f723e */ /* 0x002fe200000010ff */
[----:B------:R-:W-:Y:S01]  /*a370*/  FADD.FTZ R172, R183, R172 ;  /* 0x000000acb7ac7221 */ /* 0x000fe20000010000 */
[----:B------:R-:W-:Y:S01]  /*a380*/  R2UR UR10, R170 ;  /* 0x00000000aa0a72ca */ /* 0x000fe200000e0000 */
[----:B------:R-:W-:Y:S01]  /*a390*/  FADD.FTZ R169, R168, R169 ;  /* 0x000000a9a8a97221 */ /* 0x000fe20000010000 */
[----:B------:R-:W1:Y:S01]  /*a3a0*/  MUFU.EX2 R232, R232 ;  /* 0x000000e800e87308 */ /* 0x000e620000000800 */
[----:B--2---:R-:W-:Y:S01]  /*a3b0*/  F2FP.BF16.F32.PACK_AB R160, R15, R14 ;  /* 0x0000000e0fa0723e */ /* 0x004fe200000010ff */
[----:B------:R2:W-:Y:S01]  /*a3c0*/  STSM.16.M88.4 [R186], R156 ;  /* 0x0000009cba007844 */ /* 0x0005e20000000200 */
[----:B0-----:R-:W-:Y:S01]  /*a3d0*/  F2FP.BF16.F32.PACK_AB R161, R11, R10 ;  /* 0x0000000a0ba1723e */ /* 0x001fe200000010ff */
[----:B------:R-:W-:Y:S01]  /*a3e0*/  FADD.FTZ R172, R13, R172 ;  /* 0x000000ac0dac7221 */ /* 0x000fe20000010000 */
[----:B-----5:R-:W-:Y:S01]  /*a3f0*/  F2FP.BF16.F32.PACK_AB R162, R21, R20 ;  /* 0x0000001415a2723e */ /* 0x020fe200000010ff */
[----:B------:R-:W-:Y:S01]  /*a400*/  FADD.FTZ R169, R173, R169 ;  /* 0x000000a9ada97221 */ /* 0x000fe20000010000 */
[----:B------:R-:W-:Y:S01]  /*a410*/  F2FP.BF16.F32.PACK_AB R163, R6, R12 ;  /* 0x0000000c06a3723e */ /* 0x000fe200000010ff */
[----:B------:R-:W-:Y:S01]  /*a420*/  FADD.FTZ R172, R14, R172 ;  /* 0x000000ac0eac7221 */ /* 0x000fe20000010000 */
[----:B----4-:R-:W-:Y:S01]  /*a430*/  F2FP.BF16.F32.PACK_AB R164, R176, R175 ;  /* 0x000000afb0a4723e */ /* 0x010fe200000010ff */
[----:B------:R-:W-:Y:S01]  /*a440*/  FADD.FTZ R169, R10, R169 ;  /* 0x000000a90aa97221 */ /* 0x000fe20000010000 */
[----:B------:R-:W-:Y:S01]  /*a450*/  F2FP.BF16.F32.PACK_AB R165, R229, R7 ;  /* 0x00000007e5a5723e */ /* 0x000fe200000010ff */
[----:B------:R2:W-:Y:S01]  /*a460*/  STSM.16.M88.4 [R184], R160 ;  /* 0x000000a0b8007844 */ /* 0x0005e20000000200 */
[----:B------:R-:W-:Y:S01]  /*a470*/  F2FP.BF16.F32.PACK_AB R166, R179, R178 ;  /* 0x000000b2b3a6723e */ /* 0x000fe200000010ff */
[----:B------:R-:W-:Y:S01]  /*a480*/  FADD.FTZ R172, R15, R172 ;  /* 0x000000ac0fac7221 */ /* 0x000fe20000010000 */
[----:B------:R-:W-:Y:S01]  /*a490*/  FADD.FTZ R169, R11, R169 ;  /* 0x000000a90ba97221 */ /* 0x000fe20000010000 */
[----:B------:R-:W-:Y:S01]  /*a4a0*/  PLOP3.LUT P3, PT, PT, PT, UP0, 0x80, 0x0 ;  /* 0x000000000000781c */ /* 0x000fe20003f6f008 */
[----:B------:R-:W-:Y:S01]  /*a4b0*/  @!P2 VIADD R9, R9, 0x38860 ;  /* 0x000388600909a836 */ /* 0x000fe20000000000 */
[----:B-1----:R-:W-:Y:S01]  /*a4c0*/  F2FP.BF16.F32.PACK_AB R167, R232, R171 ;  /* 0x000000abe8a7723e */ /* 0x002fe200000010ff */
[----:B------:R-:W-:Y:S01]  /*a4d0*/  FADD.FTZ R172, R20, R172 ;  /* 0x000000ac14ac7221 */ /* 0x000fe20000010000 */
[----:B------:R-:W-:Y:S01]  /*a4e0*/  FADD.FTZ R169, R12, R169 ;  /* 0x000000a90ca97221 */ /* 0x000fe20000010000 */
[----:B------:R-:W-:Y:S01]  /*a4f0*/  IMAD.MOV.U32 R12, RZ, RZ, R2 ;  /* 0x000000ffff0c7224 */ /* 0x000fe200078e0002 */
[----:B------:R-:W-:Y:S01]  /*a500*/  @!P2 PRMT R9, RZ, 0x654, R9 ;  /* 0x00000654ff09a816 */ /* 0x000fe20000000009 */
[----:B------:R2:W-:Y:S01]  /*a510*/  STSM.16.M88.4 [R185], R164 ;  /* 0x000000a4b9007844 */ /* 0x0005e20000000200 */
[----:B------:R-:W-:Y:S01]  /*a520*/  WARPGROUP.ARRIVE ;  /* 0x00000000000079c5 */ /* 0x000fe20000000000 */
[----:B------:R-:W-:Y:S01]  /*a530*/  FADD.FTZ R172, R21, R172 ;  /* 0x000000ac15ac7221 */ /* 0x000fe20000010000 */
[----:B------:R-:W-:Y:S01]  /*a540*/  FADD.FTZ R6, R6, R169 ;  /* 0x000000a906067221 */ /* 0x000fe20000010000 */
[----:B------:R-:W-:-:S02]  /*a550*/  IMAD.MOV.U32 R11, RZ, RZ, R5 ;  /* 0x000000ffff0b7224 */ /* 0x000fc400078e0005 */
[----:B------:R-:W-:Y:S01]  /*a560*/  FADD.FTZ R175, R175, R172 ;  /* 0x000000acafaf7221 */ /* 0x000fe20000010000 */
[----:B------:R-:W-:Y:S01]  /*a570*/  HGMMA.64x256x16.F32.BF16 R24, R152, gdesc[UR8].tnspB, R24, gsb0 ;  /* 0x43e0000898187df0 */ /* 0x000fe20008001818 */
[----:B------:R-:W-:Y:S01]  /*a580*/  UMOV UR11, 0x40000040 ;  /* 0x40000040000b7882 */ /* 0x000fe20000000000 */
        /* <DEDUP_REMOVED lines=8> */
[----:B------:R-:W-:Y:S02]  /*a610*/  WARPGROUP.DEPBAR.LE gsb0, 0x0 ;  /* 0x00008000000079c5 */ /* 0x000fe40000010000 */
[----:B---3--:R-:W-:Y:S01]  /*a620*/  VIADD R152, R170, 0x80 ;  /* 0x00000080aa987836 */ /* 0x008fe20000000000 */
[----:B------:R-:W-:-:S04]  /*a630*/  WARPGROUP.ARRIVE ;  /* 0x00000000000079c5 */ /* 0x000fc80000000000 */
[----:B------:R-:W-:Y:S01]  /*a640*/  R2UR UR10, R152 ;  /* 0x00000000980a72ca */ /* 0x000fe200000e0000 */
[C---:B------:R-:W-:Y:S02]  /*a650*/  VIADD R152, R170.reuse, 0x100 ;  /* 0x00000100aa987836 */ /* 0x040fe40000000000 */
[----:B------:R-:W-:-:S10]  /*a660*/  VIADD R170, R170, 0x180 ;  /* 0x00000180aaaa7836 */ /* 0x000fd40000000000 */
        /* <DEDUP_REMOVED lines=24> */
.L_x_8314:
[----:B------:R-:W-:-:S06]  /*a7f0*/  UISETP.GE.AND UP0, UPT, UR7, UR43, UPT ;  /* 0x0000002b0700728c */ /* 0x000fcc000bf06270 */
[----:B------:R-:W-:-:S13]  /*a800*/  PLOP3.LUT P1, PT, PT, PT, UP0, 0x80, 0x0 ;  /* 0x000000000000781c */ /* 0x000fda0003f2f008 */
[----:B------:R-:W-:Y:S05]  /*a810*/  @!P1 BRA `(.L_x_8324) ;  /* 0x0000003000509947 */ /* 0x000fea0003800000 */
[----:B------:R-:W-:Y:S01]  /*a820*/  IMAD.MOV.U32 R11, RZ, RZ, R5 ;  /* 0x000000ffff0b7224 */ /* 0x000fe200078e0005 */
[----:B------:R-:W-:Y:S01]  /*a830*/  ULDC UR5, c[0x0][0xad0] ;  /* 0x0002b40000057ab9 */ /* 0x000fe20000000800 */
[----:B------:R-:W-:Y:S01]  /*a840*/  IMAD.MOV.U32 R12, RZ, RZ, R8 ;  /* 0x000000ffff0c7224 */ /* 0x000fe200078e0008 */
[----:B------:R-:W-:Y:S01]  /*a850*/  ULDC UR4, c[0x0][0xa80] ;  /* 0x0002a00000047ab9 */ /* 0x000fe20000000800 */
[----:B------:R-:W-:-:S07]  /*a860*/  IMAD.MOV.U32 R10, RZ, RZ, R2 ;  /* 0x000000ffff0a7224 */ /* 0x000fce00078e0002 */
.L_x_8333:
        /* <DEDUP_REMOVED lines=8> */
.L_x_8325:
[----:B------:R-:W-:Y:S02]  /*a8f0*/  IMAD.U32 R5, RZ, RZ, UR37 ;  /* 0x00000025ff057e24 */ /* 0x000fe4000f8e00ff */
[----:B0-2---:R-:W-:-:S03]  /*a900*/  IMAD R9, R2, 0x8, R16 ;  /* 0x0000000802097824 */ /* 0x005fc600078e0210 */
[----:B------:R-:W-:-:S04]  /*a910*/  SHF.L.U32 R5, R5, 0x1f, RZ ;  /* 0x0000001f05057819 */ /* 0x000fc800000006ff */
[----:B------:R0:W1:Y:S01]  /*a920*/  SYNCS.PHASECHK.TRANS64.TRYWAIT P1, [R9+URZ+0x38830], R5 ;  /* 0x03883005090075a7 */ /* 0x000062000802017f */
[----:B------:R-:W-:Y:S05]  /*a930*/  @!P0 BRA `(.L_x_8326) ;  /* 0x0000000000048947 */ /* 0x000fea0003800000 */
[----:B------:R-:W-:Y:S01]  /*a940*/  BPT.TRAP 0x1 ;  /* 0x000000040000795c */ /* 0x000fe20000300000 */
.L_x_8326:
[----:B------:R-:W-:Y:S01]  /*a950*/  IMAD R8, R2, 0x200, R0 ;  /* 0x0000020002087824 */ /* 0x000fe200078e0200 */
[----:B-1----:R-:W-:Y:S06]  /*a960*/  @P1 BRA `(.L_x_8327) ;  /* 0x0000000000081947 */ /* 0x002fec0003800000 */
[----:B------:R-:W1:Y:S02]  /*a970*/  SYNCS.PHASECHK.TRANS64.TRYWAIT P1, [R9+URZ+0x38830], R5 ;  /* 0x03883005090075a7 */ /* 0x000e64000802017f */
[----:B-1----:R-:W-:Y:S05]  /*a980*/  @!P1 BRA `(.L_x_8328) ;  /* 0x0000011000549947 */ /* 0x002fea0003800000 */
.L_x_8327:
        /* <DEDUP_REMOVED lines=22> */
.L_x_8329:
[----:B------:R2:W3:Y:S01]  /*aaf0*/  SYNCS.PHASECHK.TRANS64.TRYWAIT P1, [R9+URZ+0x38850], R5 ;  /* 0x03885005090075a7 */ /* 0x0004e2000802017f */
[----:B------:R-:W-:Y:S05]  /*ab00*/  @!P0 BRA `(.L_x_8330) ;  /* 0x0000000000048947 */ /* 0x000fea0003800000 */
[----:B------:R-:W-:Y:S01]  /*ab10*/  BPT.TRAP 0x1 ;  /* 0x000000040000795c */ /* 0x000fe20000300000 */
.L_x_8330:
[----:B---3--:R-:W-:Y:S05]  /*ab20*/  @P1 BRA `(.L_x_8331) ;  /* 0x0000000000081947 */ /* 0x008fea0003800000 */
[----:B------:R-:W3:Y:S02]  /*ab30*/  SYNCS.PHASECHK.TRANS64.TRYWAIT P1, [R9+URZ+0x38850], R5 ;  /* 0x03885005090075a7 */ /* 0x000ee4000802017f */
[----:B---3--:R-:W-:Y:S05]  /*ab40*/  @!P1 BRA `(.L_x_8332) ;  /* 0x0000010c00f89947 */ /* 0x008fea0003800000 */
.L_x_8331:
        /* <DEDUP_REMOVED lines=12> */
[----:B------:R-:W-:Y:S01]  /*ac10*/  UISETP.GT.AND UP0, UPT, UR7, UR43, UPT ;  /* 0x0000002b0700728c */ /* 0x000fe2000bf04270 */
[----:B------:R-:W-:Y:S01]  /*ac20*/  IMAD.MOV.U32 R15, RZ, RZ, 0x4 ;  /* 0x00000004ff0f7424 */ /* 0x000fe200078e00ff */
[----:B------:R-:W-:Y:S01]  /*ac30*/  R2UR UR30, R8 ;  /* 0x00000000081e72ca */ /* 0x000fe200000e0000 */
[----:B------:R-:W-:Y:S01]  /*ac40*/  VIADD R8, R4, 0x4 ;  /* 0x0000000404087836 */ /* 0x000fe20000000000 */
[----:B------:R-:W-:-:S02]  /*ac50*/  UIADD3 UR7, UR7, -0x1, URZ ;  /* 0xffffffff07077890 */ /* 0x000fc4000fffe03f */
[----:B------:R-:W-:Y:S01]  /*ac60*/  HGMMA.64x64x16.F32.BF16 R152, gdesc[UR24], R152, gsb0 ;  /* 0x00e00000189879f0 */ /* 0x000fe20008001898 */
[----:B0-----:R-:W-:Y:S02]  /*ac70*/  SHF.R.U32.HI R13, RZ, 0x7, R13 ;  /* 0x00000007ff0d7819 */ /* 0x001fe4000001160d */
[----:B------:R-:W-:Y:S02]  /*ac80*/  WARPGROUP.DEPBAR.LE gsb0, 0x0 ;  /* 0x00008000000079c5 */ /* 0x000fe40000010000 */
        /* <DEDUP_REMOVED lines=382> */
[----:B0-----:R-:W-:-:S05]  /*c470*/  FMNMX.FTZ R8, R8, R172, !PT ;  /* 0x000000ac08087209 */ /* 0x001fca0007810000 */
[----:B------:R-:W0:Y:S01]  /*c480*/  MUFU.TANH R163, R163 ;  /* 0x000000a300a37308 */ /* 0x000e220000002400 */
[----:B-1----:R-:W-:Y:S01]  /*c490*/  FMNMX.FTZ R175, R153, R175, !PT ;  /* 0x000000af99af7209 */ /* 0x002fe20007810000 */
[----:B------:R-:W1:Y:S06]  /*c4a0*/  SHFL.BFLY PT, R172, R8, 0x1, 0x1f ;  /* 0x0c201f0008ac7f89 */ /* 0x000e6c00000e0000 */
[----:B------:R-:W3:Y:S01]  /*c4b0*/  MUFU.TANH R166, R166 ;  /* 0x000000a600a67308 */ /* 0x000ee20000002400 */
[----:B--2---:R-:W-:-:S07]  /*c4c0*/  FMNMX.FTZ R175, R162, R175, !PT ;  /* 0x000000afa2af7209 */ /* 0x004fce0007810000 */
[----:B------:R-:W2:Y:S01]  /*c4d0*/  MUFU.TANH R167, R167 ;  /* 0x000000a700a77308 */ /* 0x000ea20000002400 */
[----:B0-----:R-:W-:-:S07]  /*c4e0*/  FMNMX.FTZ R175, R163, R175, !PT ;  /* 0x000000afa3af7209 */ /* 0x001fce0007810000 */
[----:B------:R-:W0:Y:S01]  /*c4f0*/  MUFU.TANH R170, R170 ;  /* 0x000000aa00aa7308 */ /* 0x000e220000002400 */
[----:B---3--:R-:W-:Y:S02]  /*c500*/  FMNMX.FTZ R175, R166, R175, !PT ;  /* 0x000000afa6af7209 */ /* 0x008fe40007810000 */
[----:B-1----:R-:W-:-:S05]  /*c510*/  FMNMX.FTZ R8, R8, R172, !PT ;  /* 0x000000ac08087209 */ /* 0x002fca0007810000 */
[----:B------:R-:W1:Y:S01]  /*c520*/  MUFU.TANH R171, R171 ;  /* 0x000000ab00ab7308 */ /* 0x000e620000002400 */
[C---:B------:R-:W-:Y:S01]  /*c530*/  FADD.FTZ R12, -R8.reuse, R12 ;  /* 0x0000000c080c7221 */ /* 0x040fe20000010100 */
[----:B------:R-:W-:-:S03]  /*c540*/  FMUL.FTZ R183, R8, UR4 ;  /* 0x0000000408b77c20 */ /* 0x000fc60008410000 */
[----:B------:R-:W-:Y:S01]  /*c550*/  FMUL.FTZ R172, R12, UR4 ;  /* 0x000000040cac7c20 */ /* 0x000fe20008410000 */
[----:B--2---:R-:W-:Y:S01]  /*c560*/  FMNMX.FTZ R12, R167, R175, !PT ;  /* 0x000000afa70c7209 */ /* 0x004fe20007810000 */
[--C-:B------:R-:W-:Y:S01]  /*c570*/  FFMA.FTZ R229, R5, UR4, -R183.reuse ;  /* 0x0000000405e57c23 */ /* 0x100fe200080108b7 */
[----:B------:R-:W2:Y:S01]  /*c580*/  MUFU.TANH R173, R173 ;  /* 0x000000ad00ad7308 */ /* 0x000ea20000002400 */
[--C-:B------:R-:W-:Y:S01]  /*c590*/  FFMA.FTZ R228, R20, UR4, -R183.reuse ;  /* 0x0000000414e47c23 */ /* 0x100fe200080108b7 */
[----:B0-----:R-:W-:Y:S01]  /*c5a0*/  FMNMX.FTZ R12, R170, R12, !PT ;  /* 0x0000000caa0c7209 */ /* 0x001fe20007810000 */
        /* <DEDUP_REMOVED lines=10> */
[--C-:B------:R-:W-:Y:S01]  /*c650*/  FFMA.FTZ R177, R161, UR4, -R183.reuse ;  /* 0x00000004a1b17c23 */ /* 0x100fe200080108b7 */
[--C-:B------:R-:W-:Y:S01]  /*c660*/  FFMA.FTZ R179, R164, UR4, -R183.reuse ;  /* 0x00000004a4b37c23 */ /* 0x100fe200080108b7 */
[--C-:B------:R-:W-:Y:S01]  /*c670*/  FFMA.FTZ R168, R168, UR4, -R183.reuse ;  /* 0x00000004a8a87c23 */ /* 0x100fe200080108b7 */
[----:B------:R-:W1:Y:S01]  /*c680*/  MUFU.TANH R176, R176 ;  /* 0x000000b000b07308 */ /* 0x000e620000002400 */
[----:B--2---:R-:W-:Y:S01]  /*c690*/  FMNMX.FTZ R12, R173, R12, !PT ;  /* 0x0000000cad0c7209 */ /* 0x004fe20007810000 */
[----:B------:R-:W-:-:S06]  /*c6a0*/  FFMA.FTZ R182, R165, UR4, -R183 ;  /* 0x00000004a5b67c23 */ /* 0x000fcc00080108b7 */
[----:B------:R-:W2:Y:S01]  /*c6b0*/  MUFU.TANH R178, R178 ;  /* 0x000000b200b27308 */ /* 0x000ea20000002400 */
[----:B0-----:R-:W-:-:S07]  /*c6c0*/  FMNMX.FTZ R12, R174, R12, !PT ;  /* 0x0000000cae0c7209 */ /* 0x001fce0007810000 */
[----:B------:R-:W0:Y:S01]  /*c6d0*/  MUFU.TANH R180, R180 ;  /* 0x000000b400b47308 */ /* 0x000e220000002400 */
[----:B-1----:R-:W-:-:S07]  /*c6e0*/  FMNMX.FTZ R12, R176, R12, !PT ;  /* 0x0000000cb00c7209 */ /* 0x002fce0007810000 */
[----:B------:R-:W1:Y:S01]  /*c6f0*/  MUFU.TANH R181, R181 ;  /* 0x000000b500b57308 */ /* 0x000e620000002400 */
[----:B--2---:R-:W-:-:S07]  /*c700*/  FMNMX.FTZ R12, R178, R12, !PT ;  /* 0x0000000cb20c7209 */ /* 0x004fce0007810000 */
[----:B------:R-:W2:Y:S01]  /*c710*/  MUFU.EX2 R172, R172 ;  /* 0x000000ac00ac7308 */ /* 0x000ea20000000800 */
[----:B0-----:R-:W-:Y:S01]  /*c720*/  FMNMX.FTZ R5, R180, R12, !PT ;  /* 0x0000000cb4057209 */ /* 0x001fe20007810000 */
[----:B------:R-:W-:-:S06]  /*c730*/  FFMA.FTZ R12, R157, UR4, -R183 ;  /* 0x000000049d0c7c23 */ /* 0x000fcc00080108b7 */
[----:B------:R-:W0:Y:S01]  /*c740*/  MUFU.EX2 R229, R229 ;  /* 0x000000e500e57308 */ /* 0x000e220000000800 */
[----:B-1----:R-:W-:-:S05]  /*c750*/  FMNMX.FTZ R5, R181, R5, !PT ;  /* 0x00000005b5057209 */ /* 0x002fca0007810000 */
[----:B------:R-:W1:Y:S02]  /*c760*/  SHFL.BFLY PT, R20, R5, 0x2, 0x1f ;  /* 0x0c401f0005147f89 */ /* 0x000e6400000e0000 */
[----:B------:R-:W-:Y:S01]  /*c770*/  MUFU.EX2 R230, R230 ;  /* 0x000000e600e67308 */ /* 0x000fe20000000800 */
[-C--:B--2---:R-:W-:Y:S01]  /*c780*/  FMUL.FTZ R24, R24, R172.reuse ;  /* 0x000000ac18187220 */ /* 0x084fe20000410000 */
        /* <DEDUP_REMOVED lines=20> */
[----:B-1----:R-:W-:Y:S01]  /*c8d0*/  FMNMX.FTZ R5, R5, R20, !PT ;  /* 0x0000001405057209 */ /* 0x002fe20007810000 */
[----:B------:R-:W-:Y:S01]  /*c8e0*/  FFMA.FTZ R20, R159, UR4, -R183 ;  /* 0x000000049f147c23 */ /* 0x000fe200080108b7 */
[----:B------:R-:W-:Y:S01]  /*c8f0*/  MUFU.EX2 R188, R188 ;  /* 0x000000bc00bc7308 */ /* 0x000fe20000000800 */
[-C--:B------:R-:W-:Y:S01]  /*c900*/  FMUL.FTZ R61, R61, R172.reuse ;  /* 0x000000ac3d3d7220 */ /* 0x080fe20000410000 */
[-C--:B------:R-:W-:Y:S01]  /*c910*/  FMUL.FTZ R64, R64, R172.reuse ;  /* 0x000000ac40407220 */ /* 0x080fe20000410000 */
[----:B------:R-:W1:Y:S01]  /*c920*/  SHFL.BFLY PT, R152, R5, 0x1, 0x1f ;  /* 0x0c201f0005987f89 */ /* 0x000e6200000e0000 */
        /* <DEDUP_REMOVED lines=23> */
[----:B-1----:R-:W-:Y:S01]  /*caa0*/  FMNMX.FTZ R5, R5, R152, !PT ;  /* 0x0000009805057209 */ /* 0x002fe20007810000 */
[-C--:B------:R-:W-:Y:S01]  /*cab0*/  FMUL.FTZ R105, R105, R172.reuse ;  /* 0x000000ac69697220 */ /* 0x080fe20000410000 */
[-C--:B------:R-:W-:Y:S01]  /*cac0*/  FMUL.FTZ R108, R108, R172.reuse ;  /* 0x000000ac6c6c7220 */ /* 0x080fe20000410000 */
[-C--:B------:R-:W-:Y:S01]  /*cad0*/  FMUL.FTZ R109, R109, R172.reuse ;  /* 0x000000ac6d6d7220 */ /* 0x080fe20000410000 */
[-C--:B------:R-:W-:Y:S01]  /*cae0*/  FMUL.FTZ R112, R112, R172.reuse ;  /* 0x000000ac70707220 */ /* 0x080fe20000410000 */
[----:B------:R-:W-:Y:S01]  /*caf0*/  FADD.FTZ R152, -R5, R11 ;  /* 0x0000000b05987221 */ /* 0x000fe20000010100 */
[----:B------:R-:W-:Y:S01]  /*cb00*/  MUFU.EX2 R14, R14 ;  /* 0x0000000e000e7308 */ /* 0x000fe20000000800 */
[-C--:B------:R-:W-:Y:S01]  /*cb10*/  FMUL.FTZ R113, R113, R172.reuse ;  /* 0x000000ac71717220 */ /* 0x080fe20000410000 */
[-C--:B------:R-:W-:Y:S01]  /*cb20*/  FMUL.FTZ R116, R116, R172.reuse ;  /* 0x000000ac74747220 */ /* 0x080fe20000410000 */
[----:B------:R-:W-:Y:S01]  /*cb30*/  FMUL.FTZ R152, R152, UR4 ;  /* 0x0000000498987c20 */ /* 0x000fe20008410000 */
        /* <DEDUP_REMOVED lines=13> */
[----:B-1----:R-:W-:Y:S01]  /*cc10*/  FMUL.FTZ R152, R5, UR4 ;  /* 0x0000000405987c20 */ /* 0x002fe20008410000 */
[-C--:B------:R-:W-:Y:S01]  /*cc20*/  FMUL.FTZ R140, R140, R172.reuse ;  /* 0x000000ac8c8c7220 */ /* 0x080fe20000410000 */
[-C--:B------:R-:W-:Y:S01]  /*cc30*/  FMUL.FTZ R141, R141, R172.reuse ;  /* 0x000000ac8d8d7220 */ /* 0x080fe20000410000 */
[----:B------:R-:W-:Y:S01]  /*cc40*/  FMUL.FTZ R144, R144, R172 ;  /* 0x000000ac90907220 */ /* 0x000fe20000410000 */
[--C-:B------:R-:W-:Y:S01]  /*cc50*/  FFMA.FTZ R154, R13, UR4, -R152.reuse ;  /* 0x000000040d9a7c23 */ /* 0x100fe20008010898 */
[--C-:B------:R-:W-:Y:S01]  /*cc60*/  FFMA.FTZ R156, R15, UR4, -R152.reuse ;  /* 0x000000040f9c7c23 */ /* 0x100fe20008010898 */
[----:B------:R-:W-:Y:S01]  /*cc70*/  FFMA.FTZ R159, R153, UR4, -R152 ;  /* 0x00000004999f7c23 */ /* 0x000fe20008010898 */
[----:B------:R-:W-:-:S02]  /*cc80*/  @!P2 VIADD R153, R9, 0x38840 ;  /* 0x000388400999a836 */ /* 0x000fc40000000000 */
[--C-:B------:R-:W-:Y:S01]  /*cc90*/  FFMA.FTZ R155, R21, UR4, -R152.reuse ;  /* 0x00000004159b7c23 */ /* 0x100fe20008010898 */
[--C-:B------:R-:W-:Y:S01]  /*cca0*/  FFMA.FTZ R157, R162, UR4, -R152.reuse ;  /* 0x00000004a29d7c23 */ /* 0x100fe20008010898 */
[----:B------:R-:W1:Y:S01]  /*ccb0*/  MUFU.EX2 R154, R154 ;  /* 0x0000009a009a7308 */ /* 0x000e620000000800 */
[--C-:B------:R-:W-:Y:S01]  /*ccc0*/  FFMA.FTZ R160, R163, UR4, -R152.reuse ;  /* 0x00000004a3a07c23 */ /* 0x100fe20008010898 */
[----:B------:R-:W-:Y:S01]  /*ccd0*/  @!P2 PRMT R153, RZ, 0x654, R153 ;  /* 0x00000654ff99a816 */ /* 0x000fe20000000099 */
[--C-:B------:R-:W-:Y:S01]  /*cce0*/  FFMA.FTZ R13, R166, UR4, -R152.reuse ;  /* 0x00000004a60d7c23 */ /* 0x100fe20008010898 */
[--C-:B------:R-:W-:Y:S01]  /*ccf0*/  FFMA.FTZ R15, R167, UR4, -R152.reuse ;  /* 0x00000004a70f7c23 */ /* 0x100fe20008010898 */
[--C-:B------:R-:W-:Y:S01]  /*cd00*/  FFMA.FTZ R21, R170, UR4, -R152.reuse ;  /* 0x00000004aa157c23 */ /* 0x100fe20008010898 */
[----:B------:R3:W-:Y:S01]  /*cd10*/  @!P2 SYNCS.ARRIVE.TRANS64.RED.A1T0 RZ, [R153+URZ], RZ ;  /* 0x000000ff99ffa9a7 */ /* 0x0007e2000810043f */
[--C-:B--2---:R-:W-:Y:S01]  /*cd20*/  FFMA.FTZ R169, R171, UR4, -R152.reuse ;  /* 0x00000004aba97c23 */ /* 0x104fe20008010898 */
[----:B------:R-:W2:Y:S01]  /*cd30*/  MUFU.EX2 R156, R156 ;  /* 0x0000009c009c7308 */ /* 0x000ea20000000800 */
[--C-:B------:R-:W-:Y:S01]  /*cd40*/  FFMA.FTZ R174, R174, UR4, -R152.reuse ;  /* 0x00000004aeae7c23 */ /* 0x100fe20008010898 */
[--C-:B------:R-:W-:Y:S01]  /*cd50*/  FFMA.FTZ R176, R176, UR4, -R152.reuse ;  /* 0x00000004b0b07c23 */ /* 0x100fe20008010898 */
[--C-:B------:R-:W-:Y:S01]  /*cd60*/  FFMA.FTZ R178, R178, UR4, -R152.reuse ;  /* 0x00000004b2b27c23 */ /* 0x100fe20008010898 */
[--C-:B------:R-:W-:Y:S01]  /*cd70*/  FFMA.FTZ R180, R180, UR4, -R152.reuse ;  /* 0x00000004b4b47c23 */ /* 0x100fe20008010898 */
[----:B------:R-:W-:Y:S01]  /*cd80*/  FFMA.FTZ R181, R181, UR4, -R152 ;  /* 0x00000004b5b57c23 */ /* 0x000fe20008010898 */
[----:B---3--:R-:W-:-:S02]  /*cd90*/  @!P1 IMAD R153, R10, 0x40, R18 ;  /* 0x000000400a999824 */ /* 0x008fc400078e0212 */
[----:B------:R-:W-:Y:S01]  /*cda0*/  FFMA.FTZ R10, R173, UR4, -R152 ;  /* 0x00000004ad0a7c23 */ /* 0x000fe20008010898 */
[----:B------:R-:W3:Y:S01]  /*cdb0*/  MUFU.EX2 R155, R155 ;  /* 0x0000009b009b7308 */ /* 0x000ee20000000800 */
[----:B0-----:R-:W-:Y:S01]  /*cdc0*/  FFMA.FTZ R152, R172, R6, R229 ;  /* 0x00000006ac987223 */ /* 0x001fe200000100e5 */
[----:B------:R-:W-:Y:S02]  /*cdd0*/  @!P1 IMAD R153, R153, 0x4, R16 ;  /* 0x0000000499999824 */ /* 0x000fe400078e0210 */
[----:B-1----:R-:W-:Y:S01]  /*cde0*/  FFMA.FTZ R7, R158, R7, R154 ;  /* 0x000000079e077223 */ /* 0x002fe2000001009a */
[----:B------:R-:W-:Y:S02]  /*cdf0*/  IMAD R171, R2, 0x1000, R19 ;  /* 0x0000100002ab7824 */ /* 0x000fe400078e0213 */
[----:B------:R-:W-:Y:S01]  /*ce00*/  FADD.FTZ R161, R230, R152 ;  /* 0x00000098e6a17221 */ /* 0x000fe20000010000 */
[-C--:B------:R-:W-:Y:S01]  /*ce10*/  FMUL.FTZ R145, R145, R172.reuse ;  /* 0x000000ac91917220 */ /* 0x080fe20000410000 */
[----:B------:R-:W-:Y:S01]  /*ce20*/  @!P1 STS [R153+0x38400], R172 ;  /* 0x038400ac99009388 */ /* 0x000fe20000000800 */
[----:B------:R-:W0:Y:S01]  /*ce30*/  MUFU.EX2 R159, R159 ;  /* 0x0000009f009f7308 */ /* 0x000e220000000800 */
[----:B--2---:R-:W-:Y:S01]  /*ce40*/  FADD.FTZ R162, R156, R7 ;  /* 0x000000079ca27221 */ /* 0x004fe20000010000 */
[----:B------:R-:W-:Y:S01]  /*ce50*/  FADD.FTZ R161, R228, R161 ;  /* 0x000000a1e4a17221 */ /* 0x000fe20000010000 */
[----:B------:R1:W-:Y:S01]  /*ce60*/  @!P1 STS [R153+0x38420], R158 ;  /* 0x0384209e99009388 */ /* 0x0003e20000000800 */
[-C--:B------:R-:W-:Y:S01]  /*ce70*/  FMUL.FTZ R148, R148, R172.reuse ;  /* 0x000000ac94947220 */ /* 0x080fe20000410000 */
[----:B------:R-:W-:Y:S01]  /*ce80*/  FMUL.FTZ R149, R149, R172 ;  /* 0x000000ac95957220 */ /* 0x000fe20000410000 */
[----:B------:R-:W-:Y:S01]  /*ce90*/  FADD.FTZ R161, R231, R161 ;  /* 0x000000a1e7a17221 */ /* 0x000fe20000010000 */
[----:B------:R-:W-:Y:S01]  /*cea0*/  F2FP.BF16.F32.PACK_AB R152, R230, R229 ;  /* 0x000000e5e698723e */ /* 0x000fe200000010ff */
[----:B------:R-:W2:Y:S01]  /*ceb0*/  MUFU.EX2 R157, R157 ;  /* 0x0000009d009d7308 */ /* 0x000ea20000000800 */
[----:B---3--:R-:W-:Y:S01]  /*cec0*/  FADD.FTZ R162, R155, R162 ;  /* 0x000000a29ba27221 */ /* 0x008fe20000010000 */
[----:B------:R-:W-:Y:S01]  /*ced0*/  R2UR UR6, R171 ;  /* 0x00000000ab0672ca */ /* 0x000fe200000e0000 */
[-C--:B------:R-:W-:Y:S01]  /*cee0*/  FMUL.FTZ R26, R26, R158.reuse ;  /* 0x0000009e1a1a7220 */ /* 0x080fe20000410000 */
[----:B------:R-:W-:Y:S01]  /*cef0*/  FMUL.FTZ R27, R27, R158 ;  /* 0x0000009e1b1b7220 */ /* 0x000fe20000410000 */
[----:B-1----:R-:W-:Y:S01]  /*cf00*/  F2FP.BF16.F32.PACK_AB R153, R156, R154 ;  /* 0x0000009a9c99723e */ /* 0x002fe200000010ff */
[----:B------:R-:W-:Y:S01]  /*cf10*/  FMUL.FTZ R30, R30, R158 ;  /* 0x0000009e1e1e7220 */ /* 0x000fe20000410000 */
[----:B------:R-:W-:Y:S01]  /*cf20*/  F2FP.BF16.F32.PACK_AB R154, R231, R228 ;  /* 0x000000e4e79a723e */ /* 0x000fe200000010ff */
[----:B------:R-:W1:Y:S01]  /*cf30*/  MUFU.EX2 R160, R160 ;  /* 0x000000a000a07308 */ /* 0x000e620000000800 */
[C---:B0-----:R-:W-:Y:S01]  /*cf40*/  FADD.FTZ R162, R159.reuse, R162 ;  /* 0x000000a29fa27221 */ /* 0x041fe20000010000 */
[----:B------:R-:W-:Y:S01]  /*cf50*/  F2FP.BF16.F32.PACK_AB R155, R159, R155 ;  /* 0x0000009b9f9b723e */ /* 0x000fe200000010ff */
[----:B------:R-:W-:Y:S01]  /*cf60*/  BAR.SYNC.DEFER_BLOCKING 0xf, 0x100 ;  /* 0x03c4000000007b1d */ /* 0x000fe20000010000 */
[----:B------:R-:W-:Y:S01]  /*cf70*/  FADD.FTZ R159, R188, R161 ;  /* 0x000000a1bc9f7221 */ /* 0x000fe20000010000 */
[-C--:B------:R-:W-:Y:S01]  /*cf80*/  FMUL.FTZ R31, R31, R158.reuse ;  /* 0x0000009e1f1f7220 */ /* 0x080fe20000410000 */
[-C--:B------:R-:W-:Y:S01]  /*cf90*/  FMUL.FTZ R34, R34, R158.reuse ;  /* 0x0000009e22227220 */ /* 0x080fe20000410000 */
[-C--:B------:R-:W-:Y:S01]  /*cfa0*/  FMUL.FTZ R35, R35, R158.reuse ;  /* 0x0000009e23237220 */ /* 0x080fe20000410000 */
[----:B------:R-:W-:Y:S01]  /*cfb0*/  FADD.FTZ R159, R232, R159 ;  /* 0x0000009fe89f7221 */ /* 0x000fe20000010000 */
        /* <DEDUP_REMOVED lines=67> */
[----:B------:R-:W-:Y:S01]  /*d3f0*/  FMUL.FTZ R151, R151, R158 ;  /* 0x0000009e97977220 */ /* 0x000fe20000410000 */
[----:B------:R-:W-:Y:S01]  /*d400*/  FADD.FTZ R172, R187, R159 ;  /* 0x0000009fbbac7221 */ /* 0x000fe20000010000 */
[----:B------:R-:W-:Y:S01]  /*d410*/  F2FP.BF16.F32.PACK_AB R156, R232, R188 ;  /* 0x000000bce89c723e */ /* 0x000fe200000010ff */
[C---:B-1----:R-:W-:Y:S01]  /*d420*/  FADD.FTZ R170, R160.reuse, R162 ;  /* 0x000000a2a0aa7221 */ /* 0x042fe20000010000 */
[----:B------:R-:W-:Y:S01]  /*d430*/  F2FP.BF16.F32.PACK_AB R157, R160, R157 ;  /* 0x0000009da09d723e */ /* 0x000fe200000010ff */
[----:B------:R-:W-:Y:S01]  /*d440*/  MUFU.EX2 R179, R179 ;  /* 0x000000b300b37308 */ /* 0x000fe20000000800 */
[----:B------:R-:W-:Y:S01]  /*d450*/  F2FP.BF16.F32.PACK_AB R158, R12, R187 ;  /* 0x000000bb0c9e723e */ /* 0x000fe200000010ff */
[----:B------:R1:W-:Y:S01]  /*d460*/  STSM.16.M88.4 [R23+0x36400], R152 ;  /* 0x0364009817007844 */ /* 0x0003e20000000200 */
[----:B0-----:R-:W-:Y:S01]  /*d470*/  F2FP.BF16.F32.PACK_AB R159, R15, R13 ;  /* 0x0000000d0f9f723e */ /* 0x001fe200000010ff */
[----:B------:R-:W-:Y:S01]  /*d480*/  UMOV UR10, UR6 ;  /* 0x00000006000a7c82 */ /* 0x000fe20008000000 */
[----:B--2---:R-:W-:Y:S01]  /*d490*/  F2FP.BF16.F32.PACK_AB R160, R20, R14 ;  /* 0x0000000e14a0723e */ /* 0x004fe200000010ff */
[----:B------:R-:W-:Y:S01]  /*d4a0*/  FADD.FTZ R170, R13, R170 ;  /* 0x000000aa0daa7221 */ /* 0x000fe20000010000 */
[----:B---3--:R-:W-:Y:S01]  /*d4b0*/  F2FP.BF16.F32.PACK_AB R161, R169, R21 ;  /* 0x00000015a9a1723e */ /* 0x008fe200000010ff */
[----:B------:R-:W0:Y:S01]  /*d4c0*/  MUFU.EX2 R168, R168 ;  /* 0x000000a800a87308 */ /* 0x000e220000000800 */
[----:B------:R-:W-:Y:S01]  /*d4d0*/  F2FP.BF16.F32.PACK_AB R162, R177, R175 ;  /* 0x000000afb1a2723e */ /* 0x000fe200000010ff */
[----:B------:R3:W-:Y:S01]  /*d4e0*/  STSM.16.M88.4 [R186], R156 ;  /* 0x0000009cba007844 */ /* 0x0007e20000000200 */
[----:B----4-:R-:W-:Y:S01]  /*d4f0*/  F2FP.BF16.F32.PACK_AB R163, R6, R10 ;  /* 0x0000000a06a3723e */ /* 0x010fe200000010ff */
[----:B------:R-:W-:Y:S01]  /*d500*/  FADD.FTZ R172, R12, R172 ;  /* 0x000000ac0cac7221 */ /* 0x000fe20000010000 */
[----:B------:R-:W-:Y:S01]  /*d510*/  FADD.FTZ R170, R15, R170 ;  /* 0x000000aa0faa7221 */ /* 0x000fe20000010000 */
[----:B------:R-:W-:Y:S01]  /*d520*/  PLOP3.LUT P1, PT, PT, PT, UP0, 0x80, 0x0 ;  /* 0x000000000000781c */ /* 0x000fe20003f2f008 */
[----:B------:R-:W-:Y:S01]  /*d530*/  @!P2 VIADD R9, R9, 0x38860 ;  /* 0x000388600909a836 */ /* 0x000fe20000000000 */
[----:B------:R-:W2:Y:S01]  /*d540*/  MUFU.EX2 R182, R182 ;  /* 0x000000b600b67308 */ /* 0x000ea20000000800 */
[----:B------:R3:W-:Y:S01]  /*d550*/  STSM.16.M88.4 [R184], R160 ;  /* 0x000000a0b8007844 */ /* 0x0007e20000000200 */
[----:B------:R-:W-:Y:S01]  /*d560*/  FADD.FTZ R172, R14, R172 ;  /* 0x000000ac0eac7221 */ /* 0x000fe20000010000 */
[----:B------:R-:W-:Y:S01]  /*d570*/  FADD.FTZ R170, R21, R170 ;  /* 0x000000aa15aa7221 */ /* 0x000fe20000010000 */
[----:B------:R-:W-:Y:S01]  /*d580*/  @!P2 PRMT R9, RZ, 0x654, R9 ;  /* 0x00000654ff09a816 */ /* 0x000fe20000000009 */
[----:B------:R-:W-:-:S02]  /*d590*/  IMAD.MOV.U32 R12, RZ, RZ, R8 ;  /* 0x000000ffff0c7224 */ /* 0x000fc400078e0008 */
[----:B------:R-:W-:Y:S01]  /*d5a0*/  FADD.FTZ R172, R20, R172 ;  /* 0x000000ac14ac7221 */ /* 0x000fe20000010000 */
[----:B------:R-:W-:Y:S01]  /*d5b0*/  FADD.FTZ R169, R169, R170 ;  /* 0x000000aaa9a97221 */ /* 0x000fe20000010000 */
[----:B------:R-:W-:Y:S01]  /*d5c0*/  MUFU.EX2 R7, R176 ;  /* 0x000000b000077308 */ /* 0x000fe20000000800 */
[----:B0-----:R-:W-:Y:S01]  /*d5d0*/  F2FP.BF16.F32.PACK_AB R164, R168, R179 ;  /* 0x000000b3a8a4723e */ /* 0x001fe200000010ff */
[----:B------:R-:W-:Y:S01]  /*d5e0*/  FADD.FTZ R172, R175, R172 ;  /* 0x000000acafac7221 */ /* 0x000fe20000010000 */
[----:B------:R-:W-:Y:S01]  /*d5f0*/  FADD.FTZ R169, R10, R169 ;  /* 0x000000a90aa97221 */ /* 0x000fe20000010000 */
[----:B------:R-:W-:Y:S02]  /*d600*/  IMAD.MOV.U32 R10, RZ, RZ, R2 ;  /* 0x000000ffff0a7224 */ /* 0x000fe400078e0002 */
[----:B------:R-:W-:Y:S01]  /*d610*/  FADD.FTZ R172, R177, R172 ;  /* 0x000000acb1ac7221 */ /* 0x000fe20000010000 */
[----:B------:R-:W-:Y:S01]  /*d620*/  FADD.FTZ R6, R6, R169 ;  /* 0x000000a906067221 */ /* 0x000fe20000010000 */
[----:B------:R-:W0:Y:S01]  /*d630*/  MUFU.EX2 R178, R178 ;  /* 0x000000b200b27308 */ /* 0x000e220000000800 */
[----:B--2---:R-:W-:Y:S01]  /*d640*/  F2FP.BF16.F32.PACK_AB R166, R11, R182 ;  /* 0x000000b60ba6723e */ /* 0x004fe200000010ff */
[----:B------:R-:W-:-:S04]  /*d650*/  FADD.FTZ R179, R179, R172 ;  /* 0x000000acb3b37221 */ /* 0x000fc80000010000 */
[----:B------:R-:W-:Y:S02]  /*d660*/  FADD.FTZ R179, R168, R179 ;  /* 0x000000b3a8b37221 */ /* 0x000fe40000010000 */
[----:B------:R-:W-:Y:S08]  /*d670*/  MUFU.EX2 R180, R180 ;  /* 0x000000b400b47308 */ /* 0x000ff00000000800 */
[----:B------:R-:W2:Y:S01]  /*d680*/  MUFU.EX2 R181, R181 ;  /* 0x000000b500b57308 */ /* 0x000ea20000000800 */
[----:B0-----:R-:W-:Y:S01]  /*d690*/  F2FP.BF16.F32.PACK_AB R165, R178, R7 ;  /* 0x00000007b2a5723e */ /* 0x001fe200000010ff */
[----:B------:R-:W-:Y:S01]  /*d6a0*/  FADD.FTZ R7, R7, R6 ;  /* 0x0000000607077221 */ /* 0x000fe20000010000 */
[----:B------:R-:W-:-:S03]  /*d6b0*/  FADD.FTZ R6, R182, R179 ;  /* 0x000000b3b6067221 */ /* 0x000fc60000010000 */
[----:B------:R-:W-:Y:S01]  /*d6c0*/  FADD.FTZ R7, R178, R7 ;  /* 0x00000007b2077221 */ /* 0x000fe20000010000 */
[----:B------:R-:W-:Y:S01]  /*d6d0*/  FADD.FTZ R6, R11, R6 ;  /* 0x000000060b067221 */ /* 0x000fe20000010000 */
[----:B------:R-:W-:Y:S01]  /*d6e0*/  IMAD.MOV.U32 R11, RZ, RZ, R5 ;  /* 0x000000ffff0b7224 */ /* 0x000fe200078e0005 */
[----:B--2---:R-:W-:Y:S01]  /*d6f0*/  F2FP.BF16.F32.PACK_AB R167, R181, R180 ;  /* 0x000000b4b5a7723e */ /* 0x004fe200000010ff */
[----:B------:R-:W-:-:S04]  /*d700*/  FADD.FTZ R180, R180, R7 ;  /* 0x00000007b4b47221 */ /* 0x000fc80000010000 */
[----:B------:R3:W-:Y:S01]  /*d710*/  STSM.16.M88.4 [R185], R164 ;  /* 0x000000a4b9007844 */ /* 0x0007e20000000200 */
[----:B------:R-:W-:Y:S01]  /*d720*/  WARPGROUP.ARRIVE ;  /* 0x00000000000079c5 */ /* 0x000fe20000000000 */
[----:B------:R-:W-:-:S05]  /*d730*/  FADD.FTZ R7, R181, R180 ;  /* 0x000000b4b5077221 */ /* 0x000fca0000010000 */
[----:B------:R-:W-:Y:S01]  /*d740*/  HGMMA.64x256x16.F32.BF16 R24, R152, gdesc[UR8].tnspB, R24, gsb0 ;  /* 0x43e0000898187df0 */ /* 0x000fe20008001818 */
[----:B------:R-:W-:Y:S02]  /*d750*/  UMOV UR11, 0x40000040 ;  /* 0x40000040000b7882 */ /* 0x000fe40000000000 */
[----:B------:R-:W-:Y:S02]  /*d760*/  WARPGROUP.DEPBAR.LE gsb0, 0x0 ;  /* 0x00008000000079c5 */ /* 0x000fe40000010000 */
[----:B-1----:R-:W-:Y:S01]  /*d770*/  VIADD R152, R171, 0x80 ;  /* 0x00000080ab987836 */ /* 0x002fe20000000000 */
[----:B------:R-:W-:-:S04]  /*d780*/  WARPGROUP.ARRIVE ;  /* 0x00000000000079c5 */ /* 0x000fc80000000000 */
[----:B------:R-:W-:Y:S01]  /*d790*/  R2UR UR6, R152 ;  /* 0x00000000980672ca */ /* 0x000fe200000e0000 */
[C---:B------:R-:W-:Y:S02]  /*d7a0*/  VIADD R152, R171.reuse, 0x100 ;  /* 0x00000100ab987836 */ /* 0x040fe40000000000 */
[----:B------:R-:W-:-:S10]  /*d7b0*/  VIADD R171, R171, 0x180 ;  /* 0x00000180abab7836 */ /* 0x000fd40000000000 */
[----:B------:R-:W-:Y:S01]  /*d7c0*/  UMOV UR10, UR6 ;  /* 0x00000006000a7c82 */ /* 0x000fe20008000000 */
[----:B------:R-:W-:-:S04]  /*d7d0*/  R2UR UR6, R152 ;  /* 0x00000000980672ca */ /* 0x000fc800000e0000 */
[----:B------:R-:W-:Y:S01]  /*d7e0*/  HGMMA.64x256x16.F32.BF16 R24, R156, gdesc[UR8].tnspB, R24, gsb0 ;  /* 0x43e000089c187df0 */ /* 0x000fe20008001818 */
[----:B------:R-:W-:-:S08]  /*d7f0*/  UMOV UR11, 0x40000040 ;  /* 0x40000040000b7882 */ /* 0x000fd00000000000 */
[----:B------:R-:W-:Y:S01]  /*d800*/  UMOV UR10, UR6 ;  /* 0x00000006000a7c82 */ /* 0x000fe20008000000 */
[----:B------:R-:W-:Y:S01]  /*d810*/  R2UR UR6, R171 ;  /* 0x00000000ab0672ca */ /* 0x000fe200000e0000 */
[----:B------:R-:W-:Y:S02]  /*d820*/  WARPGROUP.DEPBAR.LE gsb0, 0x0 ;  /* 0x00008000000079c5 */ /* 0x000fe40000010000 */
[----:B------:R-:W-:-:S15]  /*d830*/  WARPGROUP.ARRIVE ;  /* 0x00000000000079c5 */ /* 0x000fde0000000000 */
        /* <DEDUP_REMOVED lines=18> */
.L_x_8324:
[----:B------:R-:W1:Y:S01]  /*d960*/  SHFL.BFLY PT, R3, R6, 0x2, 0x1f ;  /* 0x0c401f0006037f89 */ /* 0x000e6200000e0000 */
[----:B------:R-:W-:Y:S01]  /*d970*/  IMAD.U32 R11, RZ, RZ, UR4 ;  /* 0x00000004ff0b7e24 */ /* 0x000fe2000f8e00ff */
[----:B------:R-:W-:Y:S06]  /*d980*/  BAR.ARV 0x8, 0x100 ;  /* 0x0204000000007b1d */ /* 0x000fec0000002000 */
[----:B------:R-:W-:Y:S02]  /*d990*/  IMAD.MOV.U32 R19, RZ, RZ, -0x800000 ;  /* 0xff800000ff137424 */ /* 0x000fe400078e00ff */
[----:B------:R-:W-:Y:S01]  /*d9a0*/  BAR.SYNC.DEFER_BLOCKING 0xf, 0x100 ;  /* 0x03c4000000007b1d */ /* 0x000fe20000010000 */
[----:B------:R-:W-:Y:S01]  /*d9b0*/  ISETP.NE.AND P3, PT, R22, RZ, PT ;  /* 0x000000ff1600720c */ /* 0x000fe20003f65270 */
[----:B------:R-:W-:-:S04]  /*d9c0*/  UIADD3 UR40, UR40, 0x1, URZ ;  /* 0x0000000128287890 */ /* 0x000fc8000fffe03f */
[----:B------:R-:W4:Y:S01]  /*d9d0*/  SHFL.BFLY PT, R4, R7, 0x2, 0x1f ;  /* 0x0c401f0007047f89 */ /* 0x000f2200000e0000 */
[----:B-1----:R-:W-:-:S05]  /*d9e0*/  FADD.FTZ R3, R3, R6 ;  /* 0x0000000603037221 */ /* 0x002fca0000010000 */
[----:B------:R-:W1:Y:S01]  /*d9f0*/  SHFL.BFLY PT, R0, R3, 0x1, 0x1f ;  /* 0x0c201f0003007f89 */ /* 0x000e6200000e0000 */
[----:B----4-:R-:W-:Y:S01]  /*da00*/  FADD.FTZ R4, R4, R7 ;  /* 0x0000000704047221 */ /* 0x010fe20000010000 */
[----:B------:R-:W-:-:S04]  /*da10*/  @!P3 IMAD R7, R2, 0x40, R18 ;  /* 0x000000400207b824 */ /* 0x000fc800078e0212 */
[----:B0-23--:R-:W0:Y:S01]  /*da20*/  SHFL.BFLY PT, R9, R4, 0x1, 0x1f ;  /* 0x0c201f0004097f89 */ /* 0x00de2200000e0000 */
[----:B------:R-:W-:Y:S02]  /*da30*/  @!P3 IMAD R7, R7, 0x4, R16 ;  /* 0x000000040707b824 */ /* 0x000fe400078e0210 */
[----:B-1----:R-:W-:Y:S01]  /*da40*/  FADD.FTZ R10, R3, R0 ;  /* 0x00000000030a7221 */ /* 0x002fe20000010000 */
[----:B------:R-:W-:-:S04]  /*da50*/  IMAD.MOV.U32 R3, RZ, RZ, RZ ;  /* 0x000000ffff037224 */ /* 0x000fc800078e00ff */
[----:B------:R-:W-:-:S13]  /*da60*/  FSETP.NE.FTZ.AND P0, PT, R10, RZ, PT ;  /* 0x000000ff0a00720b */ /* 0x000fda0003f15000 */
[----:B------:R-:W1:Y:S01]  /*da70*/  @P0 MUFU.LG2 R0, R10 ;  /* 0x0000000a00000308 */ /* 0x000e620000000c00 */
[----:B------:R-:W-:Y:S01]  /*da80*/  @P0 FMUL.FTZ R11, R11, 0.69314718246459960938 ;  /* 0x3f3172180b0b0820 */ /* 0x000fe20000410000 */
[----:B0-----:R-:W-:Y:S01]  /*da90*/  FADD.FTZ R9, R4, R9 ;  /* 0x0000000904097221 */ /* 0x001fe20000010000 */
[----:B------:R-:W-:-:S04]  /*daa0*/  VIADD R4, R2, 0x1 ;  /* 0x0000000102047836 */ /* 0x000fc80000000000 */
[----:B------:R-:W-:Y:S01]  /*dab0*/  FSETP.NE.FTZ.AND P2, PT, R9, RZ, PT ;  /* 0x000000ff0900720b */ /* 0x000fe20003f55000 */
[----:B------:R-:W0:Y:S01]  /*dac0*/  @P0 MUFU.RCP R3, R10 ;  /* 0x0000000a00030308 */ /* 0x000e220000001000 */
[----:B------:R-:W-:-:S04]  /*dad0*/  ISETP.NE.AND P1, PT, R4, 0x2, PT ;  /* 0x000000020400780c */ /* 0x000fc80003f25270 */
[----:B------:R-:W-:Y:S01]  /*dae0*/  SEL R2, RZ, 0x1, P1 ;  /* 0x00000001ff027807 */ /* 0x000fe20000800000 */
[----:B-1----:R-:W-:-:S03]  /*daf0*/  @P0 FMUL.FTZ R0, R0, 0.69314718246459960938 ;  /* 0x3f31721800000820 */ /* 0x002fc60000410000 */
[----:B------:R-:W-:Y:S01]  /*db00*/  R2UR UR5, R2 ;  /* 0x00000000020572ca */ /* 0x000fe200000e0000 */
[----:B------:R-:W-:Y:S02]  /*db10*/  IMAD.U32 R2, RZ, RZ, UR4 ;  /* 0x00000004ff027e24 */ /* 0x000fe4000f8e00ff */
[----:B------:R-:W1:Y:S01]  /*db20*/  @P2 MUFU.LG2 R6, R9 ;  /* 0x0000000900062308 */ /* 0x000e620000000c00 */
[----:B------:R-:W-:Y:S01]  /*db30*/  @P0 FFMA.FTZ R19, R11, R8, R0 ;  /* 0x000000080b130223 */ /* 0x000fe20000010000 */
[----:B------:R-:W-:Y:S02]  /*db40*/  IMAD.MOV.U32 R0, RZ, RZ, RZ ;  /* 0x000000ffff007224 */ /* 0x000fe400078e00ff */
[----:B------:R-:W-:Y:S01]  /*db50*/  @P2 FMUL.FTZ R2, R2, 0.69314718246459960938 ;  /* 0x3f31721802022820 */ /* 0x000fe20000410000 */
[----:B------:R-:W-:Y:S01]  /*db60*/  PLOP3.LUT P0, PT, PT, PT, PT, 0x8, 0x0 ;  /* 0x000000000000781c */ /* 0x000fe20003f0e170 */
[----:B0-----:R0:W-:Y:S01]  /*db70*/  @!P3 STS [R7+0x38400], R3 ;  /* 0x038400030700b388 */ /* 0x0011e20000000800 */
[-C--:B------:R-:W-:Y:S01]  /*db80*/  FMUL.FTZ R24, R24, R3.reuse ;  /* 0x0000000318187220 */ /* 0x080fe20000410000 */
[-C--:B------:R-:W-:Y:S01]  /*db90*/  FMUL.FTZ R25, R25, R3.reuse ;  /* 0x0000000319197220 */ /* 0x080fe20000410000 */
        /* <DEDUP_REMOVED lines=65> */
[----:B0-----:R-:W-:-:S02]  /*dfb0*/  IMAD.MOV.U32 R3, RZ, RZ, -0x800000 ;  /* 0xff800000ff037424 */ /* 0x001fc400078e00ff */
[----:B------:R-:W-:Y:S01]  /*dfc0*/  @P2 FFMA.FTZ R3, R2, R5, R6 ;  /* 0x0000000502032223 */ /* 0x000fe20000010006 */
        /* <DEDUP_REMOVED lines=64> */
[----:B------:R-:W-:Y:S01]  /*e3d0*/  SEL R2, R4, RZ, P1 ;  /* 0x000000ff04027207 */ /* 0x000fe20000800000 */
[----:B------:R-:W-:Y:S01]  /*e3e0*/  ULOP3.LUT UR37, UR37, UR5, URZ, 0x3c, !UPT ;  /* 0x0000000525257292 */ /* 0x000fe2000f8e3c3f */
[----:B-1----:R-:W-:Y:S11]  /*e3f0*/  BAR.ARV 0xe, 0x100 ;  /* 0x0384000000007b1d */ /* 0x002ff60000002000 */
.L_x_8299:
[----:B------:R-:W0:Y:S01]  /*e400*/  S2R R5, SR_CgaCtaId ;  /* 0x0000000000057919 */ /* 0x000e220000008800 */
[----:B------:R-:W-:Y:S01]  /*e410*/  MOV R16, 0x400 ;  /* 0x0000040000107802 */ /* 0x000fe20000000f00 */
[----:B------:R-:W-:Y:S01]  /*e420*/  BSSY B0, `(.L_x_8334) ;  /* 0x0000482000007945 */ /* 0x000fe20003800000 */
[----:B------:R-:W-:Y:S01]  /*e430*/  SHF.R.U32.HI R0, RZ, 0x10, R195 ;  /* 0x00000010ff007819 */ /* 0x000fe200000116c3 */
[----:B------:R-:W-:Y:S01]  /*e440*/  BAR.SYNC.DEFER_BLOCKING 0x5, 0x180 ;  /* 0x0146000000007b1d */ /* 0x000fe20000010000 */
[----:B0-----:R-:W-:-:S05]  /*e450*/  LEA R16, R5, R16, 0x18 ;  /* 0x0000001005107211 */ /* 0x001fca00078ec0ff */
[----:B------:R-:W0:Y:S02]  /*e460*/  LDS.128 R4, [R16+0x388d0] ;  /* 0x0388d00010047984 */ /* 0x000e240000000c00 */
[----:B0-----:R-:W-:Y:S02]  /*e470*/  R2UR UR4, R5 ;  /* 0x00000000050472ca */ /* 0x001fe400000e0000 */
[----:B------:R-:W-:Y:S01]  /*e480*/  R2UR UR5, R7 ;  /* 0x00000000070572ca */ /* 0x000fe200000e0000 */
[----:B------:R-:W-:Y:S06]  /*e490*/  BAR.ARV 0x4, 0x180 ;  /* 0x0106000000007b1d */ /* 0x000fec0000002000 */
[----:B------:R-:W-:Y:S08]  /*e4a0*/  @P0 BRA `(.L_x_8335) ;  /* 0x0000003800140947 */ /* 0x000ff00003800000 */
[----:B------:R-:W2:Y:S01]  /*e4b0*/  LDL R8, [R1+0x70] ;  /* 0x0000700001087983 */ /* 0x000ea20000100800 */
[----:B------:R-:W-:Y:S01]  /*e4c0*/  ULDC.64 UR6, c[0x0][0xd08] ;  /* 0x0003420000067ab9 */ /* 0x000fe20000000a00 */
[----:B------:R-:W0:Y:S01]  /*e4d0*/  S2R R7, SR_SWINHI ;  /* 0x0000000000077919 */ /* 0x000e220000002f00 */
[----:B------:R-:W-:Y:S02]  /*e4e0*/  MOV R4, R16 ;  /* 0x0000001000047202 */ /* 0x000fe40000000f00 */
[----:B0-----:R-:W-:Y:S01]  /*e4f0*/  MOV R5, R7 ;  /* 0x0000000700057202 */ /* 0x001fe20000000f00 */
[----:B------:R-:W-:Y:S02]  /*e500*/  BAR.SYNC.DEFER_BLOCKING 0x1, 0x100 ;  /* 0x0044000000007b1d */ /* 0x000fe40000010000 */
        /* <DEDUP_REMOVED lines=12> */
[----:B------:R-:W-:Y:S02]  /*e5d0*/  MOV R166, R8 ;  /* 0x0000000800a67202 */ /* 0x000fe40000000f00 */
[----:B------:R-:W-:Y:S02]  /*e5e0*/  LOP3.LUT R9, R20, 0x380, RZ, 0xc0, !PT ;  /* 0x0000038014097812 */ /* 0x000fe400078ec0ff */
[----:B------:R-:W-:-:S02]  /*e5f0*/  LOP3.LUT R10, R11, 0x380, RZ, 0xc0, !PT ;  /* 0x000003800b0a7812 */ /* 0x000fc400078ec0ff */
[----:B------:R-:W-:Y:S02]  /*e600*/  SHF.R.U64 R9, R9, 0x3, RZ ;  /* 0x0000000309097819 */ /* 0x000fe400000012ff */
[----:B------:R-:W-:Y:S02]  /*e610*/  MOV R164, R12 ;  /* 0x0000000c00a47202 */ /* 0x000fe40000000f00 */
[----:B------:R-:W-:Y:S01]  /*e620*/  LOP3.LUT R8, R9, R20, RZ, 0x3c, !PT ;  /* 0x0000001409087212 */ /* 0x000fe200078e3cff */
[----:B------:R-:W-:Y:S01]  /*e630*/  IMAD.MOV.U32 R9, RZ, RZ, R21 ;  /* 0x000000ffff097224 */ /* 0x000fe200078e0015 */
[----:B------:R-:W-:Y:S02]  /*e640*/  SHF.R.U64 R10, R10, 0x3, RZ ;  /* 0x000000030a0a7819 */ /* 0x000fe400000012ff */
[----:B------:R-:W-:Y:S02]  /*e650*/  IADD3 R156, P5, R20, 0x4020, RZ ;  /* 0x00004020149c7810 */ /* 0x000fe40007fbe0ff */
[----:B------:R-:W-:-:S02]  /*e660*/  MOV R12, R8 ;  /* 0x00000008000c7202 */ /* 0x000fc40000000f00 */
[----:B------:R-:W0:Y:S01]  /*e670*/  LDC R9, c[0x0][0xbd4] ;  /* 0x0002f500ff097b82 */ /* 0x000e220000000800 */
[----:B------:R-:W-:Y:S01]  /*e680*/  LOP3.LUT R10, R10, R11, RZ, 0x3c, !PT ;  /* 0x0000000b0a0a7212 */ /* 0x000fe200078e3cff */
[----:B------:R-:W-:Y:S01]  /*e690*/  IMAD.X R11, RZ, RZ, R21, P0 ;  /* 0x000000ffff0b7224 */ /* 0x000fe200000e0615 */
[----:B------:R-:W-:Y:S02]  /*e6a0*/  IADD3 R160, P0, R20, 0x2060, RZ ;  /* 0x0000206014a07810 */ /* 0x000fe40007f1e0ff */
[----:B------:R-:W-:Y:S02]  /*e6b0*/  LOP3.LUT R157, R156, 0x380, RZ, 0xc0, !PT ;  /* 0x000003809c9d7812 */ /* 0x000fe400078ec0ff */
[----:B------:R-:W-:Y:S02]  /*e6c0*/  LOP3.LUT R161, R160, 0x380, RZ, 0xc0, !PT ;  /* 0x00000380a0a17812 */ /* 0x000fe400078ec0ff */
[----:B------:R-:W-:Y:S02]  /*e6d0*/  MOV R165, R10 ;  /* 0x0000000a00a57202 */ /* 0x000fe40000000f00 */
[----:B------:R-:W-:-:S02]  /*e6e0*/  SHF.R.U64 R161, R161, 0x3, RZ ;  /* 0x00000003a1a17819 */ /* 0x000fc400000012ff */
[----:B------:R-:W-:Y:S02]  /*e6f0*/  IADD3 R11, P1, R20, 0x2040, RZ ;  /* 0x00002040140b7810 */ /* 0x000fe40007f3e0ff */
[----:B------:R-:W-:Y:S01]  /*e700*/  LOP3.LUT R160, R161, R160, RZ, 0x3c, !PT ;  /* 0x000000a0a1a07212 */ /* 0x000fe200078e3cff */
[----:B------:R-:W-:Y:S01]  /*e710*/  IMAD.X R161, RZ, RZ, R21, P0 ;  /* 0x000000ffffa17224 */ /* 0x000fe200000e0615 */
[----:B------:R-:W-:Y:S02]  /*e720*/  LOP3.LUT R8, R11, 0x380, RZ, 0xc0, !PT ;  /* 0x000003800b087812 */ /* 0x000fe400078ec0ff */
[----:B------:R-:W-:Y:S02]  /*e730*/  SHF.R.U64 R157, R157, 0x3, RZ ;  /* 0x000000039d9d7819 */ /* 0x000fe400000012ff */
[----:B------:R-:W-:Y:S02]  /*e740*/  ISETP.NE.AND P0, PT, R0, RZ, PT ;  /* 0x000000ff0000720c */ /* 0x000fe40003f05270 */
[----:B------:R-:W-:-:S02]  /*e750*/  SHF.R.U64 R8, R8, 0x3, RZ ;  /* 0x0000000308087819 */ /* 0x000fc400000012ff */
[----:B------:R-:W-:Y:S01]  /*e760*/  LOP3.LUT R156, R157, R156, RZ, 0x3c, !PT ;  /* 0x0000009c9d9c7212 */ /* 0x000fe200078e3cff */
[--C-:B------:R-:W-:Y:S01]  /*e770*/  IMAD.X R157, RZ, RZ, R21.reuse, P5 ;  /* 0x000000ffff9d7224 */ /* 0x100fe200028e0615 */
[----:B0-----:R-:W-:Y:S01]  /*e780*/  SEL R0, R0, R9, P0 ;  /* 0x0000000900007207 */ /* 0x001fe20000000000 */
[----:B------:R-:W-:Y:S01]  /*e790*/  IMAD.X R9, RZ, RZ, R21, P1 ;  /* 0x000000ffff097224 */ /* 0x000fe200008e0615 */
[----:B------:R-:W-:Y:S02]  /*e7a0*/  IADD3 R15, P2, R20, 0x6000, RZ ;  /* 0x00006000140f7810 */ /* 0x000fe40007f5e0ff */
[----:B------:R-:W-:Y:S02]  /*e7b0*/  LOP3.LUT R8, R8, R11, RZ, 0x3c, !PT ;  /* 0x0000000b08087212 */ /* 0x000fe400078e3cff */
[----:B------:R-:W-:Y:S02]  /*e7c0*/  MOV R156, R156 ;  /* 0x0000009c009c7202 */ /* 0x000fe40000000f00 */
[----:B------:R-:W-:-:S02]  /*e7d0*/  LOP3.LUT R14, R15, 0x380, RZ, 0xc0, !PT ;  /* 0x000003800f0e7812 */ /* 0x000fc400078ec0ff */
[C---:B------:R-:W-:Y:S02]  /*e7e0*/  IADD3 R158, P6, R20.reuse, 0x4000, RZ ;  /* 0x00004000149e7810 */ /* 0x040fe40007fde0ff */
[----:B------:R-:W-:Y:S02]  /*e7f0*/  MOV R157, R8 ;  /* 0x00000008009d7202 */ /* 0x000fe40000000f00 */
[----:B------:R-:W-:Y:S02]  /*e800*/  IADD3 R9, P0, R20, 0x2020, RZ ;  /* 0x0000202014097810 */ /* 0x000fe40007f1e0ff */
[----:B------:R-:W-:Y:S02]  /*e810*/  SHF.R.U64 R14, R14, 0x3, RZ ;  /* 0x000000030e0e7819 */ /* 0x000fe400000012ff */
[----:B------:R-:W-:Y:S02]  /*e820*/  LOP3.LUT R159, R158, 0x380, RZ, 0xc0, !PT ;  /* 0x000003809e9f7812 */ /* 0x000fe400078ec0ff */
[----:B------:R-:W-:-:S02]  /*e830*/  LOP3.LUT R8, R9, 0x380, RZ, 0xc0, !PT ;  /* 0x0000038009087812 */ /* 0x000fc400078ec0ff */
[----:B------:R-:W-:Y:S01]  /*e840*/  LOP3.LUT R14, R14, R15, RZ, 0x3c, !PT ;  /* 0x0000000f0e0e7212 */ /* 0x000fe200078e3cff */
[--C-:B------:R-:W-:Y:S01]  /*e850*/  IMAD.X R15, RZ, RZ, R21.reuse, P2 ;  /* 0x000000ffff0f7224 */ /* 0x100fe200010e0615 */
[----:B------:R-:W-:Y:S02]  /*e860*/  SHF.R.U64 R159, R159, 0x3, RZ ;  /* 0x000000039f9f7819 */ /* 0x000fe400000012ff */
[----:B------:R-:W-:Y:S02]  /*e870*/  SHF.R.U64 R8, R8, 0x3, RZ ;  /* 0x0000000308087819 */ /* 0x000fe400000012ff */
[----:B------:R-:W-:Y:S01]  /*e880*/  LOP3.LUT R158, R159, R158, RZ, 0x3c, !PT ;  /* 0x0000009e9f9e7212 */ /* 0x000fe200078e3cff */
[--C-:B------:R-:W-:Y:S01]  /*e890*/  IMAD.X R159, RZ, RZ, R21.reuse, P6 ;  /* 0x000000ffff9f7224 */ /* 0x100fe200030e0615 */
[----:B------:R-:W-:Y:S01]  /*e8a0*/  LOP3.LUT R8, R8, R9, RZ, 0x3c, !PT ;  /* 0x0000000908087212 */ /* 0x000fe200078e3cff */
[----:B------:R-:W-:Y:S01]  /*e8b0*/  IMAD.X R9, RZ, RZ, R21, P0 ;  /* 0x000000ffff097224 */ /* 0x000fe200000e0615 */
[----:B------:R-:W-:-:S02]  /*e8c0*/  MOV R163, R14 ;  /* 0x0000000e00a37202 */ /* 0x000fc40000000f00 */
[----:B------:R-:W-:Y:S02]  /*e8d0*/  IADD3 R14, P0, R20, 0x20, RZ ;  /* 0x00000020140e7810 */ /* 0x000fe40007f1e0ff */
[----:B------:R-:W-:Y:S02]  /*e8e0*/  MOV R158, R158 ;  /* 0x0000009e009e7202 */ /* 0x000fe40000000f00 */
[----:B------:R-:W-:Y:S02]  /*e8f0*/  MOV R159, R8 ;  /* 0x00000008009f7202 */ /* 0x000fe40000000f00 */
[----:B------:R-:W-:Y:S02]  /*e900*/  LOP3.LUT R13, R14, 0x380, RZ, 0xc0, !PT ;  /* 0x000003800e0d7812 */ /* 0x000fe400078ec0ff */
[----:B------:R-:W-:Y:S02]  /*e910*/  F2FP.BF16.F32.PACK_AB R8, R25, R24 ;  /* 0x000000181908723e */ /* 0x000fe400000010ff */
[----:B------:R-:W-:-:S02]  /*e920*/  F2FP.BF16.F32.PACK_AB R9, R27, R26 ;  /* 0x0000001a1b09723e */ /* 0x000fc400000010ff */
[----:B------:R-:W-:Y:S02]  /*e930*/  F2FP.BF16.F32.PACK_AB R10, R29, R28 ;  /* 0x0000001c1d0a723e */ /* 0x000fe400000010ff */
[----:B------:R-:W-:Y:S02]  /*e940*/  F2FP.BF16.F32.PACK_AB R11, R31, R30 ;  /* 0x0000001e1f0b723e */ /* 0x000fe400000010ff */
[----:B------:R-:W-:Y:S02]  /*e950*/  SHF.R.U64 R13, R13, 0x3, RZ ;  /* 0x000000030d0d7819 */ /* 0x000fe400000012ff */
[----:B------:R-:W-:Y:S01]  /*e960*/  F2FP.BF16.F32.PACK_AB R15, R39, R38 ;  /* 0x00000026270f723e */ /* 0x000fe200000010ff */
[----:B------:R0:W-:Y:S01]  /*e970*/  STSM.16.M88.4 [R12], R8 ;  /* 0x000000080c007844 */ /* 0x0001e20000000200 */
[C---:B------:R-:W-:Y:S02]  /*e980*/  IADD3 R153, P3, R20.reuse, 0x4060, RZ ;  /* 0x0000406014997810 */ /* 0x040fe40007f7e0ff */
[----:B------:R-:W-:-:S02]  /*e990*/  IADD3 R154, P4, R20, 0x4040, RZ ;  /* 0x00004040149a7810 */ /* 0x000fc40007f9e0ff */
[----:B------:R-:W-:Y:S02]  /*e9a0*/  LOP3.LUT R152, R153, 0x380, RZ, 0xc0, !PT ;  /* 0x0000038099987812 */ /* 0x000fe400078ec0ff */
[----:B------:R-:W-:Y:S02]  /*e9b0*/  LOP3.LUT R155, R154, 0x380, RZ, 0xc0, !PT ;  /* 0x000003809a9b7812 */ /* 0x000fe400078ec0ff */
[----:B------:R-:W-:Y:S02]  /*e9c0*/  SHF.R.U64 R152, R152, 0x3, RZ ;  /* 0x0000000398987819 */ /* 0x000fe400000012ff */
[----:B------:R-:W-:Y:S02]  /*e9d0*/  SHF.R.U64 R155, R155, 0x3, RZ ;  /* 0x000000039b9b7819 */ /* 0x000fe400000012ff */
[----:B------:R-:W-:Y:S01]  /*e9e0*/  LOP3.LUT R152, R152, R153, RZ, 0x3c, !PT ;  /* 0x0000009998987212 */ /* 0x000fe200078e3cff */
[--C-:B------:R-:W-:Y:S01]  /*e9f0*/  IMAD.X R153, RZ, RZ, R21.reuse, P3 ;  /* 0x000000ffff997224 */ /* 0x100fe200018e0615 */
[----:B------:R-:W-:Y:S01]  /*ea00*/  LOP3.LUT R154, R155, R154, RZ, 0x3c, !PT ;  /* 0x0000009a9b9a7212 */ /* 0x000fe200078e3cff */
[--C-:B0-----:R-:W-:Y:S01]  /*ea10*/  IMAD.X R9, RZ, RZ, R21.reuse, P0 ;  /* 0x000000ffff097224 */ /* 0x101fe200000e0615 */
[----:B------:R-:W-:Y:S01]  /*ea20*/  LOP3.LUT R8, R13, R14, RZ, 0x3c, !PT ;  /* 0x0000000e0d087212 */ /* 0x000fe200078e3cff */
[----:B------:R-:W-:Y:S01]  /*ea30*/  IMAD.X R155, RZ, RZ, R21, P4 ;  /* 0x000000ffff9b7224 */ /* 0x000fe200020e0615 */
[----:B------:R-:W-:-:S02]  /*ea40*/  IADD3 R10, P0, R20, 0x40, RZ ;  /* 0x00000040140a7810 */ /* 0x000fc40007f1e0ff */
[----:B------:R-:W-:Y:S02]  /*ea50*/  MOV R8, R8 ;  /* 0x0000000800087202 */ /* 0x000fe40000000f00 */
[----:B------:R-:W-:Y:S02]  /*ea60*/  LOP3.LUT R9, R10, 0x380, RZ, 0xc0, !PT ;  /* 0x000003800a097812 */ /* 0x000fe400078ec0ff */
[----:B------:R-:W-:Y:S02]  /*ea70*/  F2FP.BF16.F32.PACK_AB R12, R33, R32 ;  /* 0x00000020210c723e */ /* 0x000fe400000010ff */
[----:B------:R-:W-:Y:S02]  /*ea80*/  F2FP.BF16.F32.PACK_AB R13, R35, R34 ;  /* 0x00000022230d723e */ /* 0x000fe400000010ff */
[----:B------:R-:W-:Y:S02]  /*ea90*/  F2FP.BF16.F32.PACK_AB R14, R37, R36 ;  /* 0x00000024250e723e */ /* 0x000fe400000010ff */
[----:B------:R-:W-:-:S02]  /*eaa0*/  SHF.R.U64 R9, R9, 0x3, RZ ;  /* 0x0000000309097819 */ /* 0x000fc400000012ff */
[----:B------:R-:W-:Y:S01]  /*eab0*/  F2FP.BF16.F32.PACK_AB R11, R47, R46 ;  /* 0x0000002e2f0b723e */ /* 0x000fe200000010ff */
[----:B------:R0:W-:Y:S01]  /*eac0*/  STSM.16.M88.4 [R8], R12 ;  /* 0x0000000c08007844 */ /* 0x0001e20000000200 */
[----:B------:R-:W-:Y:S02]  /*ead0*/  MOV R7, R152 ;  /* 0x0000009800077202 */ /* 0x000fe40000000f00 */
[----:B------:R-:W-:Y:S02]  /*eae0*/  MOV R162, R154 ;  /* 0x0000009a00a27202 */ /* 0x000fe40000000f00 */
[----:B------:R-:W-:Y:S02]  /*eaf0*/  F2FP.BF16.F32.PACK_AB R153, R67, R66 ;  /* 0x000000424399723e */ /* 0x000fe400000010ff */
[----:B------:R-:W-:Y:S02]  /*eb00*/  F2FP.BF16.F32.PACK_AB R154, R69, R68 ;  /* 0x00000044459a723e */ /* 0x000fe400000010ff */
[----:B------:R-:W-:-:S02]  /*eb10*/  F2FP.BF16.F32.PACK_AB R155, R71, R70 ;  /* 0x00000046479b723e */ /* 0x000fc400000010ff */
[----:B------:R-:W-:Y:S02]  /*eb20*/  MOV R160, R160 ;  /* 0x000000a000a07202 */ /* 0x000fe40000000f00 */
[----:B0-----:R-:W-:Y:S01]  /*eb30*/  LOP3.LUT R8, R9, R10, RZ, 0x3c, !PT ;  /* 0x0000000a09087212 */ /* 0x001fe200078e3cff */
[----:B------:R-:W-:Y:S01]  /*eb40*/  IMAD.X R9, RZ, RZ, R21, P0 ;  /* 0x000000ffff097224 */ /* 0x000fe200000e0615 */
[----:B------:R-:W-:Y:S02]  /*eb50*/  IADD3 R14, P0, R20, 0x2000, RZ ;  /* 0x00002000140e7810 */ /* 0x000fe40007f1e0ff */
[----:B------:R-:W-:Y:S02]  /*eb60*/  F2FP.BF16.F32.PACK_AB R10, R45, R44 ;  /* 0x0000002c2d0a723e */ /* 0x000fe400000010ff */
[----:B------:R-:W-:Y:S02]  /*eb70*/  MOV R12, R8 ;  /* 0x00000008000c7202 */ /* 0x000fe40000000f00 */
[----:B------:R-:W-:-:S02]  /*eb80*/  F2FP.BF16.F32.PACK_AB R8, R41, R40 ;  /* 0x000000282908723e */ /* 0x000fc400000010ff */
[----:B------:R-:W-:Y:S02]  /*eb90*/  F2FP.BF16.F32.PACK_AB R9, R43, R42 ;  /* 0x0000002a2b09723e */ /* 0x000fe400000010ff */
[----:B------:R-:W-:Y:S02]  /*eba0*/  LOP3.LUT R13, R14, 0x380, RZ, 0xc0, !PT ;  /* 0x000003800e0d7812 */ /* 0x000fe400078ec0ff */
[----:B------:R-:W-:Y:S01]  /*ebb0*/  F2FP.BF16.F32.PACK_AB R15, R63, R62 ;  /* 0x0000003e3f0f723e */ /* 0x000fe200000010ff */
[----:B------:R0:W-:Y:S01]  /*ebc0*/  STSM.16.M88.4 [R12], R8 ;  /* 0x000000080c007844 */ /* 0x0001e20000000200 */
[----:B------:R-:W-:Y:S02]  /*ebd0*/  SHF.R.U64 R13, R13, 0x3, RZ ;  /* 0x000000030d0d7819 */ /* 0x000fe400000012ff */
[----:B0-----:R-:W-:Y:S01]  /*ebe0*/  IADD3 R10, P1, R20, 0x60, RZ ;  /* 0x00000060140a7810 */ /* 0x001fe20007f3e0ff */
[----:B------:R-:W-:Y:S01]  /*ebf0*/  IMAD.X R9, RZ, RZ, R21, P0 ;  /* 0x000000ffff097224 */ /* 0x000fe200000e0615 */
[----:B------:R-:W-:-:S02]  /*ec00*/  LOP3.LUT R8, R13, R14, RZ, 0x3c, !PT ;  /* 0x0000000e0d087212 */ /* 0x000fc400078e3cff */
[----:B------:R-:W-:Y:S01]  /*ec10*/  LOP3.LUT R13, R10, 0x380, RZ, 0xc0, !PT ;  /* 0x000003800a0d7812 */ /* 0x000fe200078ec0ff */
[----:B------:R-:W-:Y:S01]  /*ec20*/  IMAD.X R21, RZ, RZ, R21, P1 ;  /* 0x000000ffff157224 */ /* 0x000fe200008e0615 */
[----:B------:R-:W-:Y:S02]  /*ec30*/  MOV R152, R8 ;  /* 0x0000000800987202 */ /* 0x000fe40000000f00 */
[----:B------:R-:W-:Y:S02]  /*ec40*/  SHF.R.U64 R13, R13, 0x3, RZ ;  /* 0x000000030d0d7819 */ /* 0x000fe400000012ff */
[----:B------:R-:W-:Y:S02]  /*ec50*/  F2FP.BF16.F32.PACK_AB R8, R49, R48 ;  /* 0x000000303108723e */ /* 0x000fe400000010ff */
[----:B------:R-:W-:Y:S02]  /*ec60*/  LOP3.LUT R20, R13, R10, RZ, 0x3c, !PT ;  /* 0x0000000a0d147212 */ /* 0x000fe400078e3cff */
[----:B------:R-:W-:-:S02]  /*ec70*/  F2FP.BF16.F32.PACK_AB R9, R51, R50 ;  /* 0x000000323309723e */ /* 0x000fc400000010ff */
[----:B------:R-:W-:Y:S02]  /*ec80*/  MOV R20, R20 ;  /* 0x0000001400147202 */ /* 0x000fe40000000f00 */
[----:B------:R-:W-:Y:S02]  /*ec90*/  F2FP.BF16.F32.PACK_AB R10, R53, R52 ;  /* 0x00000034350a723e */ /* 0x000fe400000010ff */
[----:B------:R-:W-:Y:S02]  /*eca0*/  F2FP.BF16.F32.PACK_AB R11, R55, R54 ;  /* 0x00000036370b723e */ /* 0x000fe400000010ff */
[----:B------:R-:W-:Y:S02]  /*ecb0*/  F2FP.BF16.F32.PACK_AB R12, R57, R56 ;  /* 0x00000038390c723e */ /* 0x000fe400000010ff */
[----:B------:R-:W-:Y:S01]  /*ecc0*/  F2FP.BF16.F32.PACK_AB R13, R59, R58 ;  /* 0x0000003a3b0d723e */ /* 0x000fe200000010ff */
[----:B------:R0:W-:Y:S01]  /*ecd0*/  STSM.16.M88.4 [R20], R8 ;  /* 0x0000000814007844 */ /* 0x0001e20000000200 */
[----:B------:R-:W-:-:S02]  /*ece0*/  F2FP.BF16.F32.PACK_AB R14, R61, R60 ;  /* 0x0000003c3d0e723e */ /* 0x000fc400000010ff */
[----:B------:R-:W-:-:S03]  /*ecf0*/  ISETP.NE.U32.AND P0, PT, RZ, UR6, PT ;  /* 0x00000006ff007c0c */ /* 0x000fc6000bf05070 */
[----:B------:R1:W-:Y:S01]  /*ed00*/  STSM.16.M88.4 [R152], R12 ;  /* 0x0000000c98007844 */ /* 0x0003e20000000200 */
[----:B------:R-:W-:Y:S02]  /*ed10*/  ISETP.NE.AND.EX P0, PT, RZ, UR7, PT, P0 ;  /* 0x00000007ff007c0c */ /* 0x000fe4000bf05300 */
[----:B0-----:R-:W-:Y:S02]  /*ed20*/  F2FP.BF16.F32.PACK_AB R8, R73, R72 ;  /* 0x000000484908723e */ /* 0x001fe400000010ff */
[----:B------:R-:W-:Y:S02]  /*ed30*/  F2FP.BF16.F32.PACK_AB R9, R75, R74 ;  /* 0x0000004a4b09723e */ /* 0x000fe400000010ff */
[----:B------:R-:W-:Y:S02]  /*ed40*/  F2FP.BF16.F32.PACK_AB R10, R77, R76 ;  /* 0x0000004c4d0a723e */ /* 0x000fe400000010ff */
[----:B-1----:R-:W-:Y:S02]  /*ed50*/  F2FP.BF16.F32.PACK_AB R152, R65, R64 ;  /* 0x000000404198723e */ /* 0x002fe400000010ff */
[----:B------:R-:W-:-:S02]  /*ed60*/  F2FP.BF16.F32.PACK_AB R11, R79, R78 ;  /* 0x0000004e4f0b723e */ /* 0x000fc400000010ff */
[----:B------:R-:W-:Y:S01]  /*ed70*/  F2FP.BF16.F32.PACK_AB R12, R81, R80 ;  /* 0x00000050510c723e */ /* 0x000fe200000010ff */
[----:B------:R0:W-:Y:S01]  /*ed80*/  STSM.16.M88.4 [R159], R152 ;  /* 0x000000989f007844 */ /* 0x0001e20000000200 */
[----:B------:R-:W-:Y:S02]  /*ed90*/  F2FP.BF16.F32.PACK_AB R13, R83, R82 ;  /* 0x00000052530d723e */ /* 0x000fe400000010ff */
[----:B------:R-:W-:Y:S01]  /*eda0*/  F2FP.BF16.F32.PACK_AB R14, R85, R84 ;  /* 0x00000054550e723e */ /* 0x000fe200000010ff */
[----:B------:R1:W-:Y:S01]  /*edb0*/  STSM.16.M88.4 [R157], R8 ;  /* 0x000000089d007844 */ /* 0x0003e20000000200 */
        /* <DEDUP_REMOVED lines=41> */
[----:B-1----:R-:W0:Y:S04]  /*f050*/  LDC.64 R12, c[0x0][0xd00] ;  /* 0x00034000ff0c7b82 */ /* 0x002e280000000a00 */
[----:B------:R1:W-:Y:S04]  /*f060*/  STSM.16.M88.4 [R166], R8 ;  /* 0x00000008a6007844 */ /* 0x0003e80000000200 */
[----:B-1----:R-:W1:Y:S08]  /*f070*/  LDC.64 R10, c[0x0][0xd00] ;  /* 0x00034000ff0a7b82 */ /* 0x002e700000000a00 */
[----:B------:R-:W-:Y:S01]  /*f080*/  BAR.SYNC.DEFER_BLOCKING 0x1, 0x100 ;  /* 0x0044000000007b1d */ /* 0x000fe20000010000 */
[----:B------:R-:W-:-:S04]  /*f090*/  @P0 LEA R8, P2, R191, UR6, 0x2 ;  /* 0x00000006bf080c11 */ /* 0x000fc8000f8410ff */
[----:B------:R-:W-:Y:S01]  /*f0a0*/  @P0 LEA.HI.X R9, R191, UR7, R196, 0x2, P2 ;  /* 0x00000007bf090c11 */ /* 0x000fe200090f14c4 */
[----:B------:R-:W-:Y:S01]  /*f0b0*/  IMAD.MOV.U32 R7, RZ, RZ, RZ ;  /* 0x000000ffff077224 */ /* 0x000fe200078e00ff */
[----:B-1----:R-:W-:-:S03]  /*f0c0*/  ISETP.NE.U32.AND P1, PT, R10, RZ, PT ;  /* 0x000000ff0a00720c */ /* 0x002fc60003f25070 */
[----:B------:R0:W2:Y:S01]  /*f0d0*/  @P0 LDG.E R14, desc[UR38][R8.64] ;  /* 0x00000026080e0981 */ /* 0x0000a2000c1e1900 */
[----:B------:R-:W-:Y:S01]  /*f0e0*/  ISETP.NE.AND.EX P1, PT, R11, RZ, PT, P1 ;  /* 0x000000ff0b00720c */ /* 0x000fe20003f25310 */
[----:B0-----:R-:W-:-:S12]  /*f0f0*/  IMAD.WIDE R8, R191, 0x4, R12 ;  /* 0x00000004bf087825 */ /* 0x001fd800078e020c */
        /* <DEDUP_REMOVED lines=10> */
.L_x_8336:
[----:B------:R-:W0:Y:S01]  /*f1a0*/  SHFL.IDX PT, R8, R233, RZ, 0x1f ;  /* 0x00001fffe9087589 */ /* 0x000e2200000e0000 */
[----:B------:R-:W-:Y:S02]  /*f1b0*/  LOP3.LUT R195, R195, 0xff, RZ, 0xc0, !PT ;  /* 0x000000ffc3c37812 */ /* 0x000fe400078ec0ff */
[----:B0-----:R-:W-:Y:S02]  /*f1c0*/  ISETP.NE.AND P0, PT, R8, RZ, PT ;  /* 0x000000ff0800720c */ /* 0x001fe40003f05270 */
[----:B-----5:R-:W-:-:S11]  /*f1d0*/  SHF.R.S32.HI R8, RZ, 0x1f, R7 ;  /* 0x0000001fff087819 */ /* 0x020fd60000011407 */
[----:B------:R-:W-:Y:S05]  /*f1e0*/  @P0 BRA `(.L_x_8337) ;  /* 0x0000000000f40947 */ /* 0x000fea0003800000 */
[----:B------:R-:W2:Y:S01]  /*f1f0*/  LDL R156, [R1+0x6c] ;  /* 0x00006c00019c7983 */ /* 0x000ea20000100800 */
[----:B------:R-:W-:Y:S01]  /*f200*/  IMAD.MOV.U32 R20, RZ, RZ, 0xab8 ;  /* 0x00000ab8ff147424 */ /* 0x000fe200078e00ff */
[----:B------:R-:W-:Y:S01]  /*f210*/  ISETP.GT.AND P1, PT, R0, 0x1, PT ;  /* 0x000000010000780c */ /* 0x000fe20003f24270 */
[----:B------:R-:W0:Y:S01]  /*f220*/  LDC R9, c[0x0][0xce8] ;  /* 0x00033a00ff097b82 */ /* 0x000e220000000800 */
[----:B------:R-:W-:Y:S01]  /*f230*/  ISETP.NE.U32.AND P0, PT, R10, RZ, PT ;  /* 0x000000ff0a00720c */ /* 0x000fe20003f05070 */
[----:B------:R-:W-:Y:S01]  /*f240*/  VIADD R152, R190, UR42 ;  /* 0x0000002abe987c36 */ /* 0x000fe20008000000 */
[----:B------:R-:W-:Y:S02]  /*f250*/  SEL R20, R20, 0xa78, P1 ;  /* 0x00000a7814147807 */ /* 0x000fe40000800000 */
[----:B------:R-:W-:-:S03]  /*f260*/  ISETP.NE.AND.EX P0, PT, R11, RZ, PT, P0 ;  /* 0x000000ff0b00720c */ /* 0x000fc60003f05300 */
[----:B------:R-:W1:Y:S01]  /*f270*/  LDC.64 R12, c[0x0][R20+0x220] ;  /* 0x00008800140c7b82 */ /* 0x000e620000000a00 */
[----:B------:R-:W-:Y:S02]  /*f280*/  SEL R21, R191, RZ, !P0 ;  /* 0x000000ffbf157207 */ /* 0x000fe40004000000 */
[----:B------:R-:W-:-:S05]  /*f290*/  SEL R153, R196, RZ, !P0 ;  /* 0x000000ffc4997207 */ /* 0x000fca0004000000 */
[----:B------:R-:W3:Y:S01]  /*f2a0*/  LDC.64 R14, c[0x0][R20+0x218] ;  /* 0x00008600140e7b82 */ /* 0x000ee20000000a00 */
[----:B0-----:R-:W-:Y:S01]  /*f2b0*/  ISETP.NE.AND P2, PT, R9, 0x1, PT ;  /* 0x000000010900780c */ /* 0x001fe20003f45270 */
[----:B-1----:R-:W-:-:S04]  /*f2c0*/  IMAD R13, R13, R21, RZ ;  /* 0x000000150d0d7224 */ /* 0x002fc800078e02ff */
[C---:B------:R-:W-:Y:S02]  /*f2d0*/  IMAD R153, R12.reuse, R153, R13 ;  /* 0x000000990c997224 */ /* 0x040fe400078e020d */
[----:B------:R-:W-:-:S04]  /*f2e0*/  IMAD.WIDE.U32 R12, R12, R21, RZ ;  /* 0x000000150c0c7225 */ /* 0x000fc800078e00ff */
[-C--:B---3--:R-:W-:Y:S02]  /*f2f0*/  IMAD R155, R15, R192.reuse, RZ ;  /* 0x000000c00f9b7224 */ /* 0x088fe400078e02ff */
[----:B------:R-:W-:Y:S02]  /*f300*/  IMAD.IADD R13, R13, 0x1, R153 ;  /* 0x000000010d0d7824 */ /* 0x000fe400078e0299 */
[----:B------:R-:W-:Y:S01]  /*f310*/  IMAD.WIDE.U32 R14, R14, R192, RZ ;  /* 0x000000c00e0e7225 */ /* 0x000fe200078e00ff */
[----:B------:R-:W0:Y:S03]  /*f320*/  @P2 LDC R153, c[0x0][0xcec] ;  /* 0x00033b00ff992b82 */ /* 0x000e260000000800 */
[----:B------:R-:W-:Y:S01]  /*f330*/  IMAD.IADD R154, R15, 0x1, R155 ;  /* 0x000000010f9a7824 */ /* 0x000fe200078e029b */
[----:B------:R-:W-:-:S04]  /*f340*/  IADD3 R21, P0, P3, R12, R14, R7 ;  /* 0x0000000e0c157210 */ /* 0x000fc80007b1e007 */
[----:B------:R-:W1:Y:S01]  /*f350*/  @P2 LDC R155, c[0x0][0xcf0] ;  /* 0x00033c00ff9b2b82 */ /* 0x000e620000000800 */
[----:B------:R-:W-:Y:S02]  /*f360*/  IADD3.X R154, R13, R154, R8, P0, P3 ;  /* 0x0000009a0d9a7210 */ /* 0x000fe400007e6408 */
[----:B------:R-:W-:-:S05]  /*f370*/  SEL R13, R195, RZ, P1 ;  /* 0x000000ffc30d7207 */ /* 0x000fca0000800000 */
[----:B------:R-:W3:Y:S01]  /*f380*/  LDC.64 R14, c[0x0][R20+0x228] ;  /* 0x00008a00140e7b82 */ /* 0x000ee20000000a00 */
[----:B0-----:R-:W-:-:S04]  /*f390*/  @P2 IMAD.HI.U32 R12, R152, R153, RZ ;  /* 0x00000099980c2227 */ /* 0x001fc800078e00ff */
[----:B------:R-:W-:Y:S01]  /*f3a0*/  IMAD.MOV.U32 R153, RZ, RZ, R152 ;  /* 0x000000ffff997224 */ /* 0x000fe200078e0098 */
[----:B-1----:R-:W-:Y:S01]  /*f3b0*/  @P2 SHF.R.U32.HI R153, RZ, R155, R12 ;  /* 0x0000009bff992219 */ /* 0x002fe2000001160c */
[-C--:B---3--:R-:W-:Y:S02]  /*f3c0*/  IMAD R155, R15, R13.reuse, RZ ;  /* 0x0000000d0f9b7224 */ /* 0x088fe400078e02ff */
[----:B------:R-:W-:Y:S02]  /*f3d0*/  IMAD.WIDE.U32 R14, R14, R13, RZ ;  /* 0x0000000d0e0e7225 */ /* 0x000fe400078e00ff */
[----:B------:R-:W0:Y:S02]  /*f3e0*/  LDC.64 R12, c[0x0][0xca8] ;  /* 0x00032a00ff0c7b82 */ /* 0x000e240000000a00 */
[----:B------:R-:W-:Y:S01]  /*f3f0*/  IMAD.IADD R15, R15, 0x1, R155 ;  /* 0x000000010f0f7824 */ /* 0x000fe200078e029b */
[----:B------:R-:W-:Y:S01]  /*f400*/  IADD3 R14, P0, P2, R153, R21, R14 ;  /* 0x00000015990e7210 */ /* 0x000fe20007a1e00e */
[--C-:B------:R-:W-:Y:S01]  /*f410*/  IMAD.MOV R155, RZ, RZ, -R153.reuse ;  /* 0x000000ffff9b7224 */ /* 0x100fe200078e0a99 */
[----:B------:R-:W-:-:S03]  /*f420*/  SHF.R.S32.HI R153, RZ, 0x1f, R153 ;  /* 0x0000001fff997819 */ /* 0x000fc60000011499 */
[----:B------:R-:W1:Y:S01]  /*f430*/  LDC.64 R20, c[0x0][R20+0x210] ;  /* 0x0000840014147b82 */ /* 0x000e620000000a00 */
[----:B------:R-:W-:Y:S01]  /*f440*/  IMAD R155, R9, R155, R152 ;  /* 0x0000009b099b7224 */ /* 0x000fe200078e0298 */
[----:B------:R-:W-:Y:S01]  /*f450*/  IADD3.X R15, R153, R154, R15, P0, P2 ;  /* 0x0000009a990f7210 */ /* 0x000fe200007e440f */
[----:B------:R-:W-:Y:S02]  /*f460*/  IMAD R152, R9, UR6, RZ ;  /* 0x0000000609987c24 */ /* 0x000fe4000f8e02ff */
[----:B------:R-:W-:Y:S01]  /*f470*/  VIADD R9, R18, UR42 ;  /* 0x0000002a12097c36 */ /* 0x000fe20008000000 */
[----:B------:R-:W-:Y:S02]  /*f480*/  SHF.R.S32.HI R153, RZ, 0x1f, R155 ;  /* 0x0000001fff997819 */ /* 0x000fe4000001149b */
[----:B0-----:R-:W0:Y:S08]  /*f490*/  @!P1 LDC R12, c[0x0][0xc50] ;  /* 0x00031400ff0c9b82 */ /* 0x001e300000000800 */
[----:B------:R-:W3:Y:S01]  /*f4a0*/  @!P1 LDC R13, c[0x0][0xc54] ;  /* 0x00031500ff0d9b82 */ /* 0x000ee20000000800 */
[----:B-1----:R-:W-:-:S02]  /*f4b0*/  IMAD R21, R21, R155, RZ ;  /* 0x0000009b15157224 */ /* 0x002fc400078e02ff */
[----:B------:R-:W-:-:S04]  /*f4c0*/  IMAD.WIDE.U32 R14, R20, R155, R14 ;  /* 0x0000009b140e7225 */ /* 0x000fc800078e000e */
[----:B------:R-:W-:-:S04]  /*f4d0*/  IMAD R21, R20, R153, R21 ;  /* 0x0000009914157224 */ /* 0x000fc800078e0215 */
[----:B------:R-:W-:Y:S01]  /*f4e0*/  IMAD.IADD R15, R15, 0x1, R21 ;  /* 0x000000010f0f7824 */ /* 0x000fe200078e0215 */
[----:B0-----:R-:W-:-:S04]  /*f4f0*/  LEA R20, P0, R14, R12, 0x2 ;  /* 0x0000000c0e147211 */ /* 0x001fc800078010ff */
[----:B---3--:R-:W-:Y:S02]  /*f500*/  LEA.HI.X R21, R14, R13, R15, 0x2, P0 ;  /* 0x0000000d0e157211 */ /* 0x008fe400000f140f */
[----:B------:R-:W-:Y:S04]  /*f510*/  SHFL.IDX PT, R14, R20, 0x1, 0x1c1f ;  /* 0x003c1f00140e7f89 */ /* 0x000fe800000e0000 */
[----:B------:R-:W-:Y:S04]  /*f520*/  SHFL.IDX PT, R13, R21, RZ, 0x1c1f ;  /* 0x001c1fff150d7589 */ /* 0x000fe800000e0000 */
[----:B------:R-:W-:Y:S01]  /*f530*/  SHFL.IDX PT, R15, R21, 0x1, 0x1c1f ;  /* 0x003c1f00150f7f89 */ /* 0x000fe200000e0000 */
[----:B--2---:R-:W-:-:S05]  /*f540*/  IMAD.MOV R12, RZ, RZ, -R156 ;  /* 0x000000ffff0c7224 */ /* 0x004fca00078e0a9c */
[----:B------:R-:W-:Y:S02]  /*f550*/  ISETP.NE.AND P0, PT, R189, R12, PT ;  /* 0x0000000cbd00720c */ /* 0x000fe40003f05270 */
[----:B------:R-:W0:Y:S02]  /*f560*/  SHFL.IDX PT, R12, R20, RZ, 0x1c1f ;  /* 0x001c1fff140c7589 */ /* 0x000e2400000e0000 */
[C---:B------:R-:W-:Y:S01]  /*f570*/  ISETP.GE.OR P1, PT, R9.reuse, R152, P0 ;  /* 0x000000980900720c */ /* 0x040fe20000726670 */
[----:B------:R-:W-:-:S05]  /*f580*/  VIADD R9, R9, 0x8 ;  /* 0x0000000809097836 */ /* 0x000fca0000000000 */
[----:B------:R-:W-:-:S07]  /*f590*/  ISETP.GE.OR P0, PT, R9, R152, P0 ;  /* 0x000000980900720c */ /* 0x000fce0000706670 */
[----:B0-----:R0:W-:Y:S06]  /*f5a0*/  @!P1 ST.E desc[UR38][R12.64], R19 ;  /* 0x000000130c009985 */ /* 0x0011ec000c101926 */
[----:B------:R0:W-:Y:S02]  /*f5b0*/  @!P0 ST.E desc[UR38][R14.64], R3 ;  /* 0x000000030e008985 */ /* 0x0001e4000c101926 */
.L_x_8337:
[----:B------:R-:W-:Y:S02]  /*f5c0*/  ISETP.GT.AND P1, PT, R0, 0x1, PT ;  /* 0x000000010000780c */ /* 0x000fe40003f24270 */
[----:B------:R-:W-:-:S04]  /*f5d0*/  ISETP.NE.U32.AND P0, PT, R10, RZ, PT ;  /* 0x000000ff0a00720c */ /* 0x000fc80003f05070 */
[----:B------:R-:W-:-:S04]  /*f5e0*/  ISETP.NE.AND.EX P0, PT, R11, RZ, PT, P0 ;  /* 0x000000ff0b00720c */ /* 0x000fc80003f05300 */
[----:B------:R-:W-:-:S03]  /*f5f0*/  SEL R191, R191, RZ, !P0 ;  /* 0x000000ffbfbf7207 */ /* 0x000fc60004000000 */
[----:B------:R-:W-:Y:S06]  /*f600*/  @P1 BRA `(.L_x_8338) ;  /* 0x0000001000501947 */ /* 0x000fec0003800000 */
[----:B0-----:R-:W0:Y:S01]  /*f610*/  S2R R3, SR_TID.X ;  /* 0x0000000000037919 */ /* 0x001e220000002100 */
[----:B------:R-:W1:Y:S01]  /*f620*/  LDC R21, c[0x0][0xce8] ;  /* 0x00033a00ff157b82 */ /* 0x000e620000000800 */
[----:B------:R-:W-:Y:S01]  /*f630*/  ULDC.64 UR8, c[0x0][0xba0] ;  /* 0x0002e80000087ab9 */ /* 0x000fe20000000a00 */
[----:B------:R-:W-:Y:S01]  /*f640*/  ULDC UR7, c[0x0][0xbc8] ;  /* 0x0002f20000077ab9 */ /* 0x000fe20000000800 */
[----:B0-----:R-:W-:-:S05]  /*f650*/  VIADD R3, R3, 0xffffff80 ;  /* 0xffffff8003037836 */ /* 0x001fca0000000000 */
        /* <DEDUP_REMOVED lines=14> */
[C---:B------:R-:W-:Y:S02]  /*f740*/  IADD3 R53, P3, R4.reuse, 0x8000, RZ ;  /* 0x0000800004357810 */ /* 0x040fe40007f7e0ff */
[----:B------:R-:W-:Y:S01]  /*f750*/  IADD3 R45, P1, R4, 0x6000, RZ ;  /* 0x00006000042d7810 */ /* 0x000fe20007f3e0ff */
[----:B------:R-:W-:Y:S01]  /*f760*/  IMAD R8, R8, UR8, RZ ;  /* 0x0000000808087c24 */ /* 0x000fe2000f8e02ff */
[----:B------:R-:W-:Y:S01]  /*f770*/  SHF.R.U64 R48, R48, 0x3, RZ ;  /* 0x0000000330307819 */ /* 0x000fe200000012ff */
[C---:B------:R-:W-:Y:S01]  /*f780*/  VIADD R97, R17.reuse, 0x140 ;  /* 0x0000014011617836 */ /* 0x040fe20000000000 */
[----:B------:R-:W-:Y:S01]  /*f790*/  SHF.R.U64 R40, R40, 0x3, RZ ;  /* 0x0000000328287819 */ /* 0x000fe200000012ff */
[----:B------:R-:W-:Y:S01]  /*f7a0*/  VIADD R93, R17, 0x180 ;  /* 0x00000180115d7836 */ /* 0x000fe20000000000 */
[----:B------:R-:W-:Y:S01]  /*f7b0*/  LOP3.LUT R52, R53, 0x380, RZ, 0xc0, !PT ;  /* 0x0000038035347812 */ /* 0x000fe200078ec0ff */
[----:B------:R-:W5:Y:S01]  /*f7c0*/  LD.E.128 R24, desc[UR38][R24.64] ;  /* 0x0000002618187980 */ /* 0x000f62000c101d00 */
[----:B------:R-:W-:-:S02]  /*f7d0*/  IADD3 R29, P4, R4, 0x2000, RZ ;  /* 0x00002000041d7810 */ /* 0x000fc40007f9e0ff */
[C---:B------:R-:W-:Y:S02]  /*f7e0*/  IADD3 R33, P5, R4.reuse, 0x3000, RZ ;  /* 0x0000300004217810 */ /* 0x040fe40007fbe0ff */
[----:B------:R-:W-:Y:S02]  /*f7f0*/  IADD3 R37, P6, R4, 0x4000, RZ ;  /* 0x0000400004257810 */ /* 0x000fe40007fde0ff */
[----:B------:R-:W-:Y:S02]  /*f800*/  LOP3.LUT R44, R45, 0x380, RZ, 0xc0, !PT ;  /* 0x000003802d2c7812 */ /* 0x000fe400078ec0ff */
[----:B------:R-:W-:Y:S01]  /*f810*/  LOP3.LUT R48, R48, R49, RZ, 0x3c, !PT ;  /* 0x0000003130307212 */ /* 0x000fe200078e3cff */
[--C-:B------:R-:W-:Y:S01]  /*f820*/  IMAD.X R49, RZ, RZ, R5.reuse, P2 ;  /* 0x000000ffff317224 */ /* 0x100fe200010e0605 */
[----:B------:R-:W-:Y:S01]  /*f830*/  LOP3.LUT R40, R40, R41, RZ, 0x3c, !PT ;  /* 0x0000002928287212 */ /* 0x000fe200078e3cff */
[----:B------:R-:W-:Y:S01]  /*f840*/  IMAD.X R41, RZ, RZ, R5, P0 ;  /* 0x000000ffff297224 */ /* 0x000fe200000e0605 */
[----:B------:R-:W-:-:S02]  /*f850*/  SHF.R.U64 R52, R52, 0x3, RZ ;  /* 0x0000000334347819 */ /* 0x000fc400000012ff */
[----:B------:R-:W-:Y:S01]  /*f860*/  LOP3.LUT R28, R29, 0x380, RZ, 0xc0, !PT ;  /* 0x000003801d1c7812 */ /* 0x000fe200078ec0ff */
[----:B------:R-:W5:Y:S01]  /*f870*/  LD.E.128 R48, desc[UR38][R48.64] ;  /* 0x0000002630307980 */ /* 0x000f62000c101d00 */
[----:B------:R-:W-:Y:S02]  /*f880*/  LOP3.LUT R32, R33, 0x380, RZ, 0xc0, !PT ;  /* 0x0000038021207812 */ /* 0x000fe400078ec0ff */
[----:B------:R-:W-:Y:S01]  /*f890*/  LOP3.LUT R36, R37, 0x380, RZ, 0xc0, !PT ;  /* 0x0000038025247812 */ /* 0x000fe200078ec0ff */
[----:B------:R-:W5:Y:S01]  /*f8a0*/  LD.E.128 R40, desc[UR38][R40.64] ;  /* 0x0000002628287980 */ /* 0x000f62000c101d00 */
[----:B------:R-:W-:Y:S02]  /*f8b0*/  IADD3 R77, P2, R4, 0xe000, RZ ;  /* 0x0000e000044d7810 */ /* 0x000fe40007f5e0ff */
[----:B------:R-:W-:Y:S02]  /*f8c0*/  SHF.R.U64 R44, R44, 0x3, RZ ;  /* 0x000000032c2c7819 */ /* 0x000fe400000012ff */
[----:B------:R-:W-:-:S02]  /*f8d0*/  IADD3 R69, P0, R4, 0xc000, RZ ;  /* 0x0000c00004457810 */ /* 0x000fc40007f1e0ff */
[----:B------:R-:W-:Y:S01]  /*f8e0*/  LOP3.LUT R52, R52, R53, RZ, 0x3c, !PT ;  /* 0x0000003534347212 */ /* 0x000fe200078e3cff */
[--C-:B------:R-:W-:Y:S01]  /*f8f0*/  IMAD.X R53, RZ, RZ, R5.reuse, P3 ;  /* 0x000000ffff357224 */ /* 0x100fe200018e0605 */
[----:B------:R-:W-:Y:S02]  /*f900*/  SHF.R.U64 R28, R28, 0x3, RZ ;  /* 0x000000031c1c7819 */ /* 0x000fe400000012ff */
[----:B------:R-:W-:Y:S02]  /*f910*/  SHF.R.U64 R32, R32, 0x3, RZ ;  /* 0x0000000320207819 */ /* 0x000fe400000012ff */
[----:B------:R-:W-:Y:S01]  /*f920*/  SHF.R.U64 R36, R36, 0x3, RZ ;  /* 0x0000000324247819 */ /* 0x000fe200000012ff */
[----:B------:R-:W5:Y:S01]  /*f930*/  LD.E.128 R52, desc[UR38][R52.64] ;  /* 0x0000002634347980 */ /* 0x000f62000c101d00 */
[----:B------:R-:W-:Y:S02]  /*f940*/  LOP3.LUT R76, R77, 0x380, RZ, 0xc0, !PT ;  /* 0x000003804d4c7812 */ /* 0x000fe400078ec0ff */
[----:B------:R-:W-:Y:S01]  /*f950*/  LOP3.LUT R44, R44, R45, RZ, 0x3c, !PT ;  /* 0x0000002d2c2c7212 */ /* 0x000fe200078e3cff */
[----:B------:R-:W-:Y:S01]  /*f960*/  IMAD.X R45, RZ, RZ, R5, P1 ;  /* 0x000000ffff2d7224 */ /* 0x000fe200008e0605 */
[----:B------:R-:W-:-:S02]  /*f970*/  LOP3.LUT R68, R69, 0x380, RZ, 0xc0, !PT ;  /* 0x0000038045447812 */ /* 0x000fc400078ec0ff */
[C---:B------:R-:W-:Y:S02]  /*f980*/  IADD3 R11, P3, R4.reuse, 0xf000, RZ ;  /* 0x0000f000040b7810 */ /* 0x040fe40007f7e0ff */
        /* <DEDUP_REMOVED lines=8> */
[----:B------:R-:W-:Y:S01]  /*fa10*/  SHF.R.U64 R76, R76, 0x3, RZ ;  /* 0x000000034c4c7819 */ /* 0x000fe200000012ff */
[----:B------:R-:W-:Y:S01]  /*fa20*/  IMAD.X R81, RZ, RZ, R5, P3 ;  /* 0x000000ffff517224 */ /* 0x000fe200018e0605 */
[----:B------:R-:W-:Y:S01]  /*fa30*/  SHF.R.U64 R68, R68, 0x3, RZ ;  /* 0x0000000344447819 */ /* 0x000fe200000012ff */
[----:B------:R-:W5:Y:S01]  /*fa40*/  LD.E.128 R28, desc[UR38][R28.64] ;  /* 0x000000261c1c7980 */ /* 0x000f62000c101d00 */
[----:B------:R-:W-:-:S02]  /*fa50*/  LOP3.LUT R10, R11, 0x380, RZ, 0xc0, !PT ;  /* 0x000003800b0a7812 */ /* 0x000fc400078ec0ff */
[C---:B------:R-:W-:Y:S01]  /*fa60*/  IADD3 R57, P4, R4.reuse, 0x9000, RZ ;  /* 0x0000900004397810 */ /* 0x040fe20007f9e0ff */
[----:B------:R-:W5:Y:S01]  /*fa70*/  LD.E.128 R32, desc[UR38][R32.64] ;  /* 0x0000002620207980 */ /* 0x000f62000c101d00 */
[C---:B------:R-:W-:Y:S02]  /*fa80*/  IADD3 R61, P5, R4.reuse, 0xa000, RZ ;  /* 0x0000a000043d7810 */ /* 0x040fe40007fbe0ff */
[C---:B------:R-:W-:Y:S01]  /*fa90*/  IADD3 R65, P6, R4.reuse, 0xb000, RZ ;  /* 0x0000b00004417810 */ /* 0x040fe20007fde0ff */
[----:B------:R-:W5:Y:S01]  /*faa0*/  LD.E.128 R36, desc[UR38][R36.64] ;  /* 0x0000002624247980 */ /* 0x000f62000c101d00 */
[----:B------:R-:W-:Y:S02]  /*fab0*/  LOP3.LUT R13, R4, 0x380, RZ, 0xc0, !PT ;  /* 0x00000380040d7812 */ /* 0x000fe400078ec0ff */
        /* <DEDUP_REMOVED lines=11> */
[----:B------:R-:W-:Y:S02]  /*fb70*/  SHF.R.U64 R13, R13, 0x3, RZ ;  /* 0x000000030d0d7819 */ /* 0x000fe400000012ff */
[----:B-1----:R-:W-:Y:S02]  /*fb80*/  ISETP.NE.AND P2, PT, R21, 0x1, PT ;  /* 0x000000011500780c */ /* 0x002fe40003f45270 */
[----:B------:R-:W-:-:S02]  /*fb90*/  SHF.R.U64 R72, R72, 0x3, RZ ;  /* 0x0000000348487819 */ /* 0x000fc400000012ff */
[----:B------:R-:W-:Y:S02]  /*fba0*/  ISETP.GE.AND P0, PT, R194, UR7, PT ;  /* 0x00000007c2007c0c */ /* 0x000fe4000bf06270 */
[----:B------:R-:W-:Y:S01]  /*fbb0*/  LOP3.LUT R80, R10, R11, RZ, 0x3c, !PT ;  /* 0x0000000b0a507212 */ /* 0x000fe200078e3cff */
[----:B------:R-:W-:Y:S01]  /*fbc0*/  IMAD R11, R7, UR9, R8 ;  /* 0x00000009070b7c24 */ /* 0x000fe2000f8e0208 */
[----:B------:R-:W-:Y:S02]  /*fbd0*/  SHF.R.U64 R56, R56, 0x3, RZ ;  /* 0x0000000338387819 */ /* 0x000fe400000012ff */
[----:B------:R-:W-:Y:S02]  /*fbe0*/  SHF.R.U64 R60, R60, 0x3, RZ ;  /* 0x000000033c3c7819 */ /* 0x000fe400000012ff */
[----:B------:R-:W-:Y:S01]  /*fbf0*/  SHF.R.U64 R64, R64, 0x3, RZ ;  /* 0x0000000340407819 */ /* 0x000fe200000012ff */
[----:B------:R-:W0:Y:S01]  /*fc00*/  @P2 LDC R85, c[0x0][0xcec] ;  /* 0x00033b00ff552b82 */ /* 0x000e220000000800 */
[----:B------:R-:W-:Y:S01]  /*fc10*/  LOP3.LUT R4, R13, R4, RZ, 0x3c, !PT ;  /* 0x000000040d047212 */ /* 0x000fe200078e3cff */
[----:B------:R-:W5:Y:S01]  /*fc20*/  LD.E.128 R80, desc[UR38][R80.64] ;  /* 0x0000002650507980 */ /* 0x000f62000c101d00 */
[----:B------:R-:W-:Y:S01]  /*fc30*/  LOP3.LUT R72, R72, R73, RZ, 0x3c, !PT ;  /* 0x0000004948487212 */ /* 0x000fe200078e3cff */
[--C-:B------:R-:W-:Y:S01]  /*fc40*/  IMAD.X R73, RZ, RZ, R5.reuse, P1 ;  /* 0x000000ffff497224 */ /* 0x100fe200008e0605 */
[----:B------:R-:W-:Y:S01]  /*fc50*/  SEL R8, RZ, 0xffffffff, P0 ;  /* 0xffffffffff087807 */ /* 0x000fe20000000000 */
[----:B------:R1:W5:Y:S01]  /*fc60*/  LD.E.128 R12, desc[UR38][R4.64] ;  /* 0x00000026040c7980 */ /* 0x000362000c101d00 */
[----:B------:R-:W-:Y:S01]  /*fc70*/  ISETP.GE.AND P1, PT, R17, UR7, PT ;  /* 0x0000000711007c0c */ /* 0x000fe2000bf26270 */
[----:B------:R-:W2:Y:S01]  /*fc80*/  @P2 LDC R87, c[0x0][0xcf0] ;  /* 0x00033c00ff572b82 */ /* 0x000ea20000000800 */
[----:B------:R-:W-:Y:S01]  /*fc90*/  LOP3.LUT R56, R56, R57, RZ, 0x3c, !PT ;  /* 0x0000003938387212 */ /* 0x000fe200078e3cff */
[--C-:B------:R-:W-:Y:S01]  /*fca0*/  IMAD.X R57, RZ, RZ, R5.reuse, P4 ;  /* 0x000000ffff397224 */ /* 0x100fe200020e0605 */
[----:B------:R-:W-:Y:S01]  /*fcb0*/  LOP3.LUT R60, R60, R61, RZ, 0x3c, !PT ;  /* 0x0000003d3c3c7212 */ /* 0x000fe200078e3cff */
[--C-:B------:R-:W-:Y:S01]  /*fcc0*/  IMAD.X R61, RZ, RZ, R5.reuse, P5 ;  /* 0x000000ffff3d7224 */ /* 0x100fe200028e0605 */
[----:B------:R-:W-:Y:S01]  /*fcd0*/  LOP3.LUT R64, R64, R65, RZ, 0x3c, !PT ;  /* 0x0000004140407212 */ /* 0x000fe200078e3cff */
[----:B------:R-:W-:Y:S01]  /*fce0*/  IMAD.X R65, RZ, RZ, R5, P6 ;  /* 0x000000ffff417224 */ /* 0x000fe200030e0605 */
[----:B------:R-:W-:Y:S01]  /*fcf0*/  ISETP.GE.AND P0, PT, R193, UR7, PT ;  /* 0x00000007c1007c0c */ /* 0x000fe2000bf06270 */
[----:B-1----:R-:W-:Y:S01]  /*fd00*/  IMAD.WIDE.U32 R4, R7, UR8, RZ ;  /* 0x0000000807047c25 */ /* 0x002fe2000f8e00ff */
[----:B------:R-:W-:Y:S01]  /*fd10*/  SEL R7, RZ, 0x1, P1 ;  /* 0x00000001ff077807 */ /* 0x000fe20000800000 */
[----:B------:R-:W-:Y:S01]  /*fd20*/  ULDC.64 UR8, c[0x0][0xbe8] ;  /* 0x0002fa0000087ab9 */ /* 0x000fe20000000a00 */
[----:B------:R-:W5:Y:S01]  /*fd30*/  LD.E.128 R56, desc[UR38][R56.64] ;  /* 0x0000002638387980 */ /* 0x000f62000c101d00 */
[----:B------:R-:W-:Y:S01]  /*fd40*/  IMAD.SHL.U32 R10, R8, 0x2, RZ ;  /* 0x00000002080a7824 */ /* 0x000fe200078e00ff */
[----:B------:R-:W-:-:S02]  /*fd50*/  SEL R8, RZ, 0xffffffff, P0 ;  /* 0xffffffffff087807 */ /* 0x000fc40000000000 */
[----:B------:R-:W5:Y:S02]  /*fd60*/  LD.E.128 R60, desc[UR38][R60.64] ;  /* 0x000000263c3c7980 */ /* 0x000f64000c101d00 */
[----:B------:R-:W-:Y:S01]  /*fd70*/  LOP3.LUT R7, R10, 0x2, R7, 0xe2, !PT ;  /* 0x000000020a077812 */ /* 0x000fe200078ee207 */
[----:B------:R-:W-:Y:S01]  /*fd80*/  IMAD.SHL.U32 R8, R8, 0x4, RZ ;  /* 0x0000000408087824 */ /* 0x000fe200078e00ff */
[----:B------:R-:W-:Y:S01]  /*fd90*/  LOP3.LUT R10, R9, 0xfffffff8, RZ, 0xc0, !PT ;  /* 0xfffffff8090a7812 */ /* 0x000fe200078ec0ff */
[----:B------:R-:W-:Y:S01]  /*fda0*/  IMAD.IADD R5, R5, 0x1, R11 ;  /* 0x0000000105057824 */ /* 0x000fe200078e020b */
[----:B------:R-:W5:Y:S03]  /*fdb0*/  LD.E.128 R64, desc[UR38][R64.64] ;  /* 0x0000002640407980 */ /* 0x000f66000c101d00 */
[----:B------:R-:W-:Y:S01]  /*fdc0*/  IMAD.IADD R11, R3, 0x1, -R10 ;  /* 0x00000001030b7824 */ /* 0x000fe200078e0a0a */
[----:B------:R-:W-:Y:S01]  /*fdd0*/  LOP3.LUT R10, R8, 0x4, R7, 0xe2, !PT ;  /* 0x00000004080a7812 */ /* 0x000fe200078ee207 */
[----:B------:R-:W-:Y:S01]  /*fde0*/  VIADD R7, R17, 0xc0 ;  /* 0x000000c011077836 */ /* 0x000fe20000000000 */
[----:B------:R-:W5:Y:S01]  /*fdf0*/  LD.E.128 R72, desc[UR38][R72.64] ;  /* 0x0000002648487980 */ /* 0x000f62000c101d00 */
[----:B------:R-:W-:Y:S01]  /*fe00*/  IMAD.WIDE.U32 R4, R192, UR8, R4 ;  /* 0x00000008c0047c25 */ /* 0x000fe2000f8e0004 */
[----:B------:R-:W-:-:S02]  /*fe10*/  SHF.R.S32.HI R9, RZ, 0x1f, R191 ;  /* 0x0000001fff097819 */ /* 0x000fc400000114bf */
[----:B------:R-:W-:Y:S01]  /*fe20*/  ISETP.GE.AND P1, PT, R7, UR7, PT ;  /* 0x0000000707007c0c */ /* 0x000fe2000bf26270 */
[----:B------:R-:W-:Y:S01]  /*fe30*/  VIADD R3, R17, 0x100 ;  /* 0x0000010011037836 */ /* 0x000fe20000000000 */
[----:B------:R-:W-:Y:S01]  /*fe40*/  @!PT LDS RZ, [RZ] ;  /* 0x00000000fffff984 */ /* 0x000fe20000000800 */
[----:B------:R-:W-:Y:S01]  /*fe50*/  @!PT LDS RZ, [RZ] ;  /* 0x00000000fffff984 */ /* 0x000fe20000000800 */
[----:B------:R-:W-:Y:S01]  /*fe60*/  @!PT LDS RZ, [RZ] ;  /* 0x00000000fffff984 */ /* 0x000fe20000000800 */
[----:B------:R-:W-:Y:S01]  /*fe70*/  @!PT LDS RZ, [RZ] ;  /* 0x00000000fffff984 */ /* 0x000fe20000000800 */
[----:B------:R1:W-:Y:S06]  /*fe80*/  MEMBAR.ALL.CTA ;  /* 0x0000000000007992 */ /* 0x0003ec0000008000 */
[----:B-1----:R-:W1:Y:S01]  /*fe90*/  FENCE.VIEW.ASYNC.S ;  /* 0x00000000000073c6 */ /* 0x002e620000000000 */
[----:B------:R-:W-:Y:S01]  /*fea0*/  IMAD R5, R192, UR9, R5 ;  /* 0x00000009c0057c24 */ /* 0x000fe2000f8e0205 */
[----:B------:R-:W-:Y:S01]  /*feb0*/  ULDC.64 UR8, c[0x0][0xbf0] ;  /* 0x0002fc0000087ab9 */ /* 0x000fe20000000a00 */
[----:B------:R-:W-:Y:S01]  /*fec0*/  IMAD R8, R11, 0x20, R0 ;  /* 0x000000200b087824 */ /* 0x000fe200078e0200 */
[----:B------:R-:W-:Y:S01]  /*fed0*/  ISETP.GE.AND P0, PT, R3, UR7, PT ;  /* 0x0000000703007c0c */ /* 0x000fe2000bf06270 */
[----:B------:R-:W-:Y:S01]  /*fee0*/  IMAD R20, R9, UR8, RZ ;  /* 0x0000000809147c24 */ /* 0x000fe2000f8e02ff */
[----:B------:R-:W-:Y:S01]  /*fef0*/  SEL R9, RZ, 0xffffffff, P1 ;  /* 0xffffffffff097807 */ /* 0x000fe20000800000 */
[----:B------:R-:W-:Y:S01]  /*ff00*/  VIADD R84, R8, UR42 ;  /* 0x0000002a08547c36 */ /* 0x000fe20008000000 */
[----:B------:R-:W-:-:S03]  /*ff10*/  SEL R11, RZ, 0xffffffff, P0 ;  /* 0xffffffffff0b7807 */ /* 0x000fc60000000000 */
[----:B------:R-:W-:Y:S02]  /*ff20*/  IMAD.SHL.U32 R89, R9, 0x8, RZ ;  /* 0x0000000809597824 */ /* 0x000fe400078e00ff */
[----:B0-----:R-:W-:-:S03]  /*ff30*/  @P2 IMAD.HI.U32 R8, R84, R85, RZ ;  /* 0x0000005554082227 */ /* 0x001fc600078e00ff */
[----:B------:R-:W-:Y:S01]  /*ff40*/  LOP3.LUT R10, R89, 0x8, R10, 0xe2, !PT ;  /* 0x00000008590a7812 */ /* 0x000fe200078ee20a */
[----:B------:R-:W-:Y:S01]  /*ff50*/  IMAD.MOV.U32 R9, RZ, RZ, R84 ;  /* 0x000000ffff097224 */ /* 0x000fe200078e0054 */
[----:B--2---:R-:W-:Y:S01]  /*ff60*/  @P2 SHF.R.U32.HI R9, RZ, R87, R8 ;  /* 0x00000057ff092219 */ /* 0x004fe20000011608 */
[----:B------:R-:W-:Y:S02]  /*ff70*/  IMAD.SHL.U32 R11, R11, 0x10, RZ ;  /* 0x000000100b0b7824 */ /* 0x000fe400078e00ff */
[C---:B------:R-:W-:Y:S02]  /*ff80*/  IMAD R19, R191.reuse, UR9, R20 ;  /* 0x00000009bf137c24 */ /* 0x040fe4000f8e0214 */
[----:B------:R-:W-:Y:S01]  /*ff90*/  IMAD.WIDE.U32 R4, R191, UR8, R4 ;  /* 0x00000008bf047c25 */ /* 0x000fe2000f8e0004 */
[----:B------:R-:W-:Y:S01]  /*ffa0*/  LOP3.LUT R10, R11, 0x10, R10, 0xe2, !PT ;  /* 0x000000100b0a7812 */ /* 0x000fe200078ee20a */
[----:B------:R-:W-:Y:S01]  /*ffb0*/  ULDC.64 UR8, c[0x0][0xbe0] ;  /* 0x0002f80000087ab9 */ /* 0x000fe20000000a00 */
[----:B------:R-:W-:Y:S01]  /*ffc0*/  ISETP.GE.AND P0, PT, R97, UR7, PT ;  /* 0x0000000761007c0c */ /* 0x000fe2000bf06270 */
[----:B------:R-:W-:Y:S01]  /*ffd0*/  IMAD.IADD R5, R5, 0x1, R19 ;  /* 0x0000000105057824 */ /* 0x000fe200078e0213 */
[--C-:B------:R-:W-:Y:S01]  /*ffe0*/  SHF.R.S32.HI R19, RZ, 0x1f, R9.reuse ;  /* 0x0000001fff137819 */ /* 0x100fe20000011409 */
[----:B------:R-:W-:Y:S01]  /*fff0*/  IMAD.MOV R11, RZ, RZ, -R9 ;  /* 0x000000ffff0b7224 */ /* 0x000fe200078e0a09 */
[----:B------:R-:W-:-:S03]  /*10000*/  SEL R8, RZ, 0xffffffff, P0 ;  /* 0xffffffffff087807 */ /* 0x000fc60000000000 */
[----:B------:R-:W-:Y:S02]  /*10010*/  IMAD R11, R21, R11, R84 ;  /* 0x0000000b150b7224 */ /* 0x000fe400078e0254 */
[----:B------:R-:W-:Y:S01]  /*10020*/  IMAD R20, R19, UR8, RZ ;  /* 0x0000000813147c24 */ /* 0x000fe2000f8e02ff */
[----:B------:R-:W-:Y:S01]  /*10030*/  ISETP.GE.AND P0, PT, R93, UR7, PT ;  /* 0x000000075d007c0c */ /* 0x000fe2000bf06270 */
[----:B------:R-:W-:Y:S01]  /*10040*/  IMAD.SHL.U32 R85, R8, 0x20, RZ ;  /* 0x0000002008557824 */ /* 0x000fe200078e00ff */
[----:B------:R-:W-:Y:S01]  /*10050*/  SHF.R.S32.HI R8, RZ, 0x1f, R11 ;  /* 0x0000001fff087819 */ /* 0x000fe2000001140b */
[----:B------:R-:W-:-:S04]  /*10060*/  IMAD.WIDE.U32 R4, R9, UR8, R4 ;  /* 0x0000000809047c25 */ /* 0x000fc8000f8e0004 */
[----:B------:R-:W-:Y:S01]  /*10070*/  IMAD R19, R9, UR9, R20 ;  /* 0x0000000909137c24 */ /* 0x000fe2000f8e0214 */
[----:B------:R-:W-:Y:S01]  /*10080*/  ULDC.64 UR8, c[0x0][0xbd8] ;  /* 0x0002f60000087ab9 */ /* 0x000fe20000000a00 */
[----:B------:R-:W-:Y:S01]  /*10090*/  LOP3.LUT R10, R85, 0x20, R10, 0xe2, !PT ;  /* 0x00000020550a7812 */ /* 0x000fe200078ee20a */
[----:B------:R-:W-:Y:S01]  /*100a0*/  IMAD R8, R8, UR8, RZ ;  /* 0x0000000808087c24 */ /* 0x000fe2000f8e02ff */
[----:B------:R-:W-:Y:S01]  /*100b0*/  SEL R9, RZ, 0x40, P0 ;  /* 0x00000040ff097807 */ /* 0x000fe20000000000 */
[----:B------:R-:W-:Y:S02]  /*100c0*/  IMAD.IADD R5, R5, 0x1, R19 ;  /* 0x0000000105057824 */ /* 0x000fe400078e0213 */
[----:B------:R-:W-:Y:S02]  /*100d0*/  IMAD R91, R21, UR6, RZ ;  /* 0x00000006155b7c24 */ /* 0x000fe4000f8e02ff */
[----:B------:R-:W-:Y:S01]  /*100e0*/  VIADD R90, R0, UR42 ;  /* 0x0000002a005a7c36 */ /* 0x000fe20008000000 */
[----:B------:R-:W-:Y:S01]  /*100f0*/  LOP3.LUT R19, R10, R9, RZ, 0xfc, !PT ;  /* 0x000000090a137212 */ /* 0x000fe200078efcff */
[----:B------:R-:W-:-:S02]  /*10100*/  IMAD R9, R11, UR9, R8 ;  /* 0x000000090b097c24 */ /* 0x000fc4000f8e0208 */
[----:B------:R-:W-:Y:S01]  /*10110*/  IMAD.WIDE.U32 R4, R11, UR8, R4 ;  /* 0x000000080b047c25 */ /* 0x000fe2000f8e0004 */
[----:B------:R-:W-:Y:S01]  /*10120*/  ISETP.GE.AND P1, PT, R90, R91, PT ;  /* 0x0000005b5a00720c */ /* 0x000fe20003f26270 */
[----:B------:R-:W-:Y:S02]  /*10130*/  ULDC.64 UR8, c[0x0][0xb80] ;  /* 0x0002e00000087ab9 */ /* 0x000fe40000000a00 */
[----:B------:R-:W-:Y:S01]  /*10140*/  VIADD R95, R17, 0x1c0 ;  /* 0x000001c0115f7836 */ /* 0x000fe20000000000 */
[----:B------:R-:W-:Y:S01]  /*10150*/  LEA R88, P2, R4, UR8, 0x1 ;  /* 0x0000000804587c11 */ /* 0x000fe2000f8408ff */
[----:B------:R-:W-:Y:S02]  /*10160*/  IMAD.IADD R5, R5, 0x1, R9 ;  /* 0x0000000105057824 */ /* 0x000fe400078e0209 */
[----:B------:R-:W-:Y:S01]  /*10170*/  VIADD R8, R16, 0x38820 ;  /* 0x0003882010087836 */ /* 0x000fe20000000000 */
[----:B------:R-:W-:Y:S02]  /*10180*/  ISETP.GE.AND P0, PT, R95, UR7, PT ;  /* 0x000000075f007c0c */ /* 0x000fe4000bf06270 */
[----:B------:R-:W-:-:S02]  /*10190*/  LEA.HI.X R89, R4, UR9, R5, 0x1, P2 ;  /* 0x0000000904597c11 */ /* 0x000fc400090f0c05 */
[----:B------:R-:W-:Y:S01]  /*101a0*/  PRMT R8, RZ, 0x654, R8 ;  /* 0x00000654ff087816 */ /* 0x000fe20000000008 */
[----:B-1----:R0:W1:Y:S01]  /*101b0*/  SHFL.IDX PT, R4, R88, RZ, 0x181f ;  /* 0x00181fff58047589 */ /* 0x00206200000e0000 */
[----:B------:R-:W-:Y:S01]  /*101c0*/  SEL R0, RZ, 0x80, P0 ;  /* 0x00000080ff007807 */ /* 0x000fe20000000000 */
[----:B------:R-:W-:Y:S01]  /*101d0*/  BSSY B1, `(.L_x_8339) ;  /* 0x000002b000017945 */ /* 0x000fe20003800000 */
[----:B------:R0:W-:Y:S01]  /*101e0*/  SYNCS.ARRIVE.TRANS64.RED.A1T0 RZ, [R8+URZ], RZ ;  /* 0x000000ff08ff79a7 */ /* 0x0001e2000810043f */
        /* <DEDUP_REMOVED lines=11> */
[CC--:B01----:R-:W-:Y:S01]  /*102a0*/  @!P1 LEA R8, P2, R194.reuse, R4.reuse, 0x1 ;  /* 0x00000004c2089211 */ /* 0x0c3fe200078408ff */
        /* <DEDUP_REMOVED lines=14> */
[----:B0-----:R-:W-:Y:S01]  /*10390*/  SHF.R.S32.HI R11, RZ, 0x1f, R93 ;  /* 0x0000001fff0b7819 */ /* 0x001fe2000001145d */
[----:B------:R3:W-:Y:S01]  /*103a0*/  @!P3 ST.E.128 desc[UR38][R84.64], R44 ;  /* 0x0000002c5400b985 */ /* 0x0007e2000c101d26 */
[----:B------:R-:W-:-:S02]  /*103b0*/  @!P2 LEA.HI.X R87, R3, R5, R87, 0x1, P5 ;  /* 0x000000050357a211 */ /* 0x000fc400028f0c57 */
[----:B-1----:R-:W-:Y:S02]  /*103c0*/  SHF.R.S32.HI R9, RZ, 0x1f, R97 ;  /* 0x0000001fff097819 */ /* 0x002fe40000011461 */
[CC--:B------:R-:W-:Y:S01]  /*103d0*/  @!P1 LEA R8, P5, R97.reuse, R4.reuse, 0x1 ;  /* 0x0000000461089211 */ /* 0x0c0fe200078a08ff */
[----:B------:R3:W-:Y:S01]  /*103e0*/  @!P2 ST.E.128 desc[UR38][R86.64], R52 ;  /* 0x000000345600a985 */ /* 0x0007e2000c101d26 */
[----:B------:R-:W-:Y:S02]  /*103f0*/  SHF.R.S32.HI R12, RZ, 0x1f, R95 ;  /* 0x0000001fff0c7819 */ /* 0x000fe4000001145f */
        /* <DEDUP_REMOVED lines=8> */
.L_x_8340:
[----:B------:R-:W-:Y:S05]  /*10480*/  BSYNC B1 ;  /* 0x0000000000017941 */ /* 0x000fea0003800000 */
.L_x_8339:
[----:B0--3--:R-:W-:Y:S01]  /*10490*/  VIADD R8, R90, 0x20 ;  /* 0x000000205a087836 */ /* 0x009fe20000000000 */
[----:B--2---:R4:W0:Y:S04]  /*104a0*/  SHFL.IDX PT, R5, R89, 0x1, 0x181f ;  /* 0x00381f0059057f89 */ /* 0x00482800000e0000 */
[----:B------:R-:W-:Y:S01]  /*104b0*/  ISETP.GE.AND P0, PT, R8, R91, PT ;  /* 0x0000005b0800720c */ /* 0x000fe20003f06270 */
[----:B-1----:R4:W1:-:S12]  /*104c0*/  SHFL.IDX PT, R4, R88, 0x1, 0x181f ;  /* 0x00381f0058047f89 */ /* 0x00285800000e0000 */
[----:B----4-:R-:W-:Y:S05]  /*104d0*/  @P0 BRA `(.L_x_8341) ;  /* 0x0000002400d80947 */ /* 0x010fea0003800000 */
[----:B------:R-:W-:Y:S02]  /*104e0*/  ISETP.GE.AND P0, PT, R17, UR7, PT ;  /* 0x0000000711007c0c */ /* 0x000fe4000bf06270 */
[----:B------:R-:W-:Y:S02]  /*104f0*/  ISETP.GE.AND P4, PT, R194, UR7, PT ;  /* 0x00000007c2007c0c */ /* 0x000fe4000bf86270 */
[----:B------:R-:W-:Y:S02]  /*10500*/  ISETP.GE.AND P3, PT, R193, UR7, PT ;  /* 0x00000007c1007c0c */ /* 0x000fe4000bf66270 */
[----:B------:R-:W-:Y:S02]  /*10510*/  ISETP.GE.AND P2, PT, R7, UR7, PT ;  /* 0x0000000707007c0c */ /* 0x000fe4000bf46270 */
[----:B------:R-:W-:Y:S02]  /*10520*/  ISETP.GE.AND P1, PT, R3, UR7, PT ;  /* 0x0000000703007c0c */ /* 0x000fe4000bf26270 */
[----:B-----5:R-:W-:-:S02]  /*10530*/  SHF.R.S32.HI R13, RZ, 0x1f, R193 ;  /* 0x0000001fff0d7819 */ /* 0x020fc400000114c1 */
[----:B------:R-:W-:Y:S01]  /*10540*/  SHF.R.S32.HI R15, RZ, 0x1f, R7 ;  /* 0x0000001fff0f7819 */ /* 0x000fe20000011407 */
[----:B01----:R-:W-:Y:S02]  /*10550*/  @!P0 IMAD.WIDE R8, R17, 0x2, R4 ;  /* 0x0000000211088825 */ /* 0x003fe400078e0204 */
[CC--:B------:R-:W-:Y:S02]  /*10560*/  @!P4 LEA R10, P5, R194.reuse, R4.reuse, 0x1 ;  /* 0x00000004c20ac211 */ /* 0x0c0fe400078a08ff */
[-C--:B------:R-:W-:Y:S01]  /*10570*/  @!P3 LEA R12, P6, R193, R4.reuse, 0x1 ;  /* 0x00000004c10cb211 */ /* 0x080fe200078c08ff */
[----:B------:R0:W-:Y:S01]  /*10580*/  @!P0 ST.E.128 desc[UR38][R8.64], R24 ;  /* 0x0000001808008985 */ /* 0x0001e2000c101d26 */
[----:B------:R-:W-:Y:S02]  /*10590*/  ISETP.GE.AND P0, PT, R97, UR7, PT ;  /* 0x0000000761007c0c */ /* 0x000fe4000bf06270 */
[----:B------:R-:W-:Y:S02]  /*105a0*/  @!P4 LEA.HI.X R11, R194, R5, R152, 0x1, P5 ;  /* 0x00000005c20bc211 */ /* 0x000fe400028f0c98 */
[----:B------:R-:W-:-:S02]  /*105b0*/  @!P2 LEA R14, P5, R7, R4, 0x1 ;  /* 0x00000004070ea211 */ /* 0x000fc400078a08ff */
        /* <DEDUP_REMOVED lines=25> */
.L_x_8338:
[----:B------:R-:W-:Y:S01]  /*10750*/  ULDC UR7, c[0x0][0xce8] ;  /* 0x00033a0000077ab9 */ /* 0x000fe20000000800 */
[----:B------:R-:W-:Y:S01]  /*10760*/  ULDC.64 UR8, c[0x0][0xc08] ;  /* 0x0003020000087ab9 */ /* 0x000fe20000000a00 */
[----:B------:R-:W-:Y:S01]  /*10770*/  UISETP.NE.AND UP0, UPT, UR7, 0x1, UPT ;  /* 0x000000010700788c */ /* 0x000fe2000bf05270 */
[----:B------:R-:W-:Y:S01]  /*10780*/  IMAD R8, R8, UR8, RZ ;  /* 0x0000000808087c24 */ /* 0x000fe2000f8e02ff */
[----:B------:R-:W-:Y:S01]  /*10790*/  SHF.R.S32.HI R0, RZ, 0x1f, R191 ;  /* 0x0000001fff007819 */ /* 0x000fe200000114bf */
[C---:B------:R-:W-:Y:S01]  /*107a0*/  IMAD.WIDE.U32 R4, R7.reuse, UR8, RZ ;  /* 0x0000000807047c25 */ /* 0x040fe2000f8e00ff */
[----:B------:R-:W-:Y:S01]  /*107b0*/  ULDC.64 UR10, c[0x0][0xc40] ;  /* 0x00031000000a7ab9 */ /* 0x000fe20000000a00 */
[----:B------:R-:W-:Y:S01]  /*107c0*/  UIMAD UR6, UR6, UR7, URZ ;  /* 0x00000007060672a4 */ /* 0x000fe2000f8e023f */
[----:B------:R-:W-:Y:S01]  /*107d0*/  PLOP3.LUT P0, PT, PT, PT, UP0, 0x80, 0x0 ;  /* 0x000000000000781c */ /* 0x000fe20003f0f008 */
[----:B------:R-:W-:Y:S01]  /*107e0*/  IMAD R7, R7, UR9, R8 ;  /* 0x0000000907077c24 */ /* 0x000fe2000f8e0208 */
[----:B------:R-:W-:Y:S01]  /*107f0*/  ULDC.64 UR8, c[0x0][0xc38] ;  /* 0x00030e0000087ab9 */ /* 0x000fe20000000a00 */
[----:B------:R-:W-:Y:S01]  /*10800*/  IMAD R0, R0, UR10, RZ ;  /* 0x0000000a00007c24 */ /* 0x000fe2000f8e02ff */
[----:B------:R-:W-:Y:S01]  /*10810*/  BSSY B1, `(.L_x_8342) ;  /* 0x00000c6000017945 */ /* 0x000fe20003800000 */
[----:B------:R-:W-:Y:S01]  /*10820*/  IMAD.IADD R5, R5, 0x1, R7 ;  /* 0x0000000105057824 */ /* 0x000fe200078e0207 */
[----:B0-----:R-:W-:Y:S01]  /*10830*/  SHF.R.S32.HI R19, RZ, 0x1f, R201 ;  /* 0x0000001fff137819 */ /* 0x001fe200000114c9 */
[----:B------:R-:W-:Y:S01]  /*10840*/  VIADD R8, R190, UR42 ;  /* 0x0000002abe087c36 */ /* 0x000fe20008000000 */
[----:B------:R-:W-:Y:S01]  /*10850*/  SHF.R.S32.HI R152, RZ, 0x1f, R202 ;  /* 0x0000001fff987819 */ /* 0x000fe200000114ca */
[----:B------:R-:W-:Y:S01]  /*10860*/  IMAD.WIDE.U32 R4, R192, UR8, R4 ;  /* 0x00000008c0047c25 */ /* 0x000fe2000f8e0004 */
[----:B------:R-:W-:Y:S01]  /*10870*/  @UP0 ULDC UR8, c[0x0][0xcec] ;  /* 0x00033b0000080ab9 */ /* 0x000fe20000000800 */
[----:B------:R-:W-:-:S02]  /*10880*/  SHF.R.S32.HI R153, RZ, 0x1f, R203 ;  /* 0x0000001fff997819 */ /* 0x000fc400000114cb */
[C---:B------:R-:W-:Y:S01]  /*10890*/  IMAD R7, R191.reuse, UR11, R0 ;  /* 0x0000000bbf077c24 */ /* 0x040fe2000f8e0200 */
[----:B------:R-:W-:Y:S01]  /*108a0*/  SHF.R.S32.HI R154, RZ, 0x1f, R204 ;  /* 0x0000001fff9a7819 */ /* 0x000fe200000114cc */
[----:B------:R-:W-:Y:S01]  /*108b0*/  @P0 IMAD.HI.U32 R0, R8, UR8, RZ ;  /* 0x0000000808000c27 */ /* 0x000fe2000f8e00ff */
[----:B------:R-:W-:Y:S01]  /*108c0*/  @UP0 ULDC UR8, c[0x0][0xcf0] ;  /* 0x00033c0000080ab9 */ /* 0x000fe20000000800 */
[----:B------:R-:W-:Y:S02]  /*108d0*/  SHF.R.S32.HI R155, RZ, 0x1f, R205 ;  /* 0x0000001fff9b7819 */ /* 0x000fe400000114cd */
[----:B------:R-:W-:Y:S01]  /*108e0*/  IMAD R5, R192, UR9, R5 ;  /* 0x00000009c0057c24 */ /* 0x000fe2000f8e0205 */
[----:B------:R-:W-:Y:S01]  /*108f0*/  SHF.R.S32.HI R156, RZ, 0x1f, R206 ;  /* 0x0000001fff9c7819 */ /* 0x000fe200000114ce */
[----:B------:R-:W-:Y:S01]  /*10900*/  IMAD.MOV.U32 R3, RZ, RZ, R8 ;  /* 0x000000ffff037224 */ /* 0x000fe200078e0008 */
[----:B------:R-:W-:Y:S01]  /*10910*/  @P0 SHF.R.U32.HI R3, RZ, UR8, R0 ;  /* 0x00000008ff030c19 */ /* 0x000fe20008011600 */
[----:B------:R-:W-:Y:S01]  /*10920*/  IMAD.WIDE.U32 R4, R191, UR10, R4 ;  /* 0x0000000abf047c25 */ /* 0x000fe2000f8e0004 */
[----:B------:R-:W-:Y:S01]  /*10930*/  ULDC.64 UR10, c[0x0][0xc30] ;  /* 0x00030c00000a7ab9 */ /* 0x000fe20000000a00 */
[----:B------:R-:W-:Y:S01]  /*10940*/  ULDC.64 UR8, c[0x0][0xc48] ;  /* 0x0003120000087ab9 */ /* 0x000fe20000000a00 */
[----:B------:R-:W-:Y:S01]  /*10950*/  SHF.R.S32.HI R0, RZ, 0x1f, R3 ;  /* 0x0000001fff007819 */ /* 0x000fe20000011403 */
[----:B------:R-:W-:Y:S01]  /*10960*/  IMAD.IADD R5, R5, 0x1, R7 ;  /* 0x0000000105057824 */ /* 0x000fe200078e0207 */
[----:B------:R-:W-:Y:S01]  /*10970*/  SHF.R.S32.HI R157, RZ, 0x1f, R207 ;  /* 0x0000001fff9d7819 */ /* 0x000fe200000114cf */
[----:B------:R-:W-:Y:S01]  /*10980*/  IMAD.MOV R7, RZ, RZ, -R3 ;  /* 0x000000ffff077224 */ /* 0x000fe200078e0a03 */
[----:B------:R-:W-:Y:S01]  /*10990*/  SHF.R.S32.HI R158, RZ, 0x1f, R208 ;  /* 0x0000001fff9e7819 */ /* 0x000fe200000114d0 */
[----:B------:R-:W-:Y:S01]  /*109a0*/  IMAD R0, R0, UR10, RZ ;  /* 0x0000000a00007c24 */ /* 0x000fe2000f8e02ff */
[----:B------:R-:W-:Y:S01]  /*109b0*/  SHF.R.S32.HI R159, RZ, 0x1f, R209 ;  /* 0x0000001fff9f7819 */ /* 0x000fe200000114d1 */
[----:B------:R-:W-:Y:S01]  /*109c0*/  IMAD R7, R7, UR7, R8 ;  /* 0x0000000707077c24 */ /* 0x000fe2000f8e0208 */
[----:B------:R-:W-:Y:S01]  /*109d0*/  SHF.R.S32.HI R160, RZ, 0x1f, R210 ;  /* 0x0000001fffa07819 */ /* 0x000fe200000114d2 */
[----:B------:R-:W-:Y:S01]  /*109e0*/  IMAD.WIDE.U32 R4, R195, UR8, R4 ;  /* 0x00000008c3047c25 */ /* 0x000fe2000f8e0004 */
[----:B------:R-:W-:-:S02]  /*109f0*/  SHF.R.S32.HI R161, RZ, 0x1f, R211 ;  /* 0x0000001fffa17819 */ /* 0x000fc400000114d3 */
[----:B------:R-:W-:Y:S01]  /*10a00*/  SHF.R.S32.HI R162, RZ, 0x1f, R212 ;  /* 0x0000001fffa27819 */ /* 0x000fe200000114d4 */
[----:B------:R-:W-:Y:S01]  /*10a10*/  IMAD R9, R3, UR11, R0 ;  /* 0x0000000b03097c24 */ /* 0x000fe2000f8e0200 */
[----:B------:R-:W-:Y:S01]  /*10a20*/  SHF.R.S32.HI R0, RZ, 0x1f, R7 ;  /* 0x0000001fff007819 */ /* 0x000fe20000011407 */
[----:B------:R-:W-:Y:S01]  /*10a30*/  IMAD R5, R195, UR9, R5 ;  /* 0x00000009c3057c24 */ /* 0x000fe2000f8e0205 */
[----:B------:R-:W-:Y:S01]  /*10a40*/  ULDC.64 UR8, c[0x0][0xc28] ;  /* 0x00030a0000087ab9 */ /* 0x000fe20000000a00 */
[----:B------:R-:W-:Y:S01]  /*10a50*/  VIADD R8, R16, 0x38820 ;  /* 0x0003882010087836 */ /* 0x000fe20000000000 */
[----:B------:R-:W-:Y:S01]  /*10a60*/  SHF.R.S32.HI R163, RZ, 0x1f, R213 ;  /* 0x0000001fffa37819 */ /* 0x000fe200000114d5 */
[----:B------:R-:W-:Y:S01]  /*10a70*/  IMAD.WIDE.U32 R4, R3, UR10, R4 ;  /* 0x0000000a03047c25 */ /* 0x000fe2000f8e0004 */
[----:B------:R-:W-:Y:S02]  /*10a80*/  SHF.R.S32.HI R164, RZ, 0x1f, R214 ;  /* 0x0000001fffa47819 */ /* 0x000fe400000114d6 */
[----:B------:R-:W-:Y:S01]  /*10a90*/  PRMT R8, RZ, 0x654, R8 ;  /* 0x00000654ff087816 */ /* 0x000fe20000000008 */
[----:B------:R-:W-:Y:S01]  /*10aa0*/  IMAD R0, R0, UR8, RZ ;  /* 0x0000000800007c24 */ /* 0x000fe2000f8e02ff */
[----:B------:R-:W-:Y:S01]  /*10ab0*/  SHF.R.S32.HI R165, RZ, 0x1f, R215 ;  /* 0x0000001fffa57819 */ /* 0x000fe200000114d7 */
[----:B------:R-:W-:Y:S01]  /*10ac0*/  IMAD.IADD R5, R5, 0x1, R9 ;  /* 0x0000000105057824 */ /* 0x000fe200078e0209 */
[----:B------:R0:W-:Y:S01]  /*10ad0*/  SYNCS.ARRIVE.TRANS64.RED.A1T0 RZ, [R8+URZ], RZ ;  /* 0x000000ff08ff79a7 */ /* 0x0001e2000810043f */
        /* <DEDUP_REMOVED lines=9> */
[C---:B------:R-:W-:Y:S02]  /*10b70*/  LEA R3, P1, R4.reuse, UR8, 0x2 ;  /* 0x0000000804037c11 */ /* 0x040fe4000f8210ff */
[----:B------:R-:W-:Y:S02]  /*10b80*/  SHF.R.S32.HI R169, RZ, 0x1f, R219 ;  /* 0x0000001fffa97819 */ /* 0x000fe400000114db */
[----:B------:R-:W-:Y:S01]  /*10b90*/  LEA.HI.X R7, R4, UR9, R7, 0x2, P1 ;  /* 0x0000000904077c11 */ /* 0x000fe200088f1407 */
[----:B------:R0:W1:Y:S01]  /*10ba0*/  SHFL.IDX PT, R12, R3, RZ, 0x1c1f ;  /* 0x001c1fff030c7589 */ /* 0x00006200000e0000 */
[----:B------:R-:W-:Y:S02]  /*10bb0*/  SHF.R.S32.HI R170, RZ, 0x1f, R220 ;  /* 0x0000001fffaa7819 */ /* 0x000fe400000114dc */
[----:B------:R-:W-:Y:S01]  /*10bc0*/  SHF.R.S32.HI R171, RZ, 0x1f, R221 ;  /* 0x0000001fffab7819 */ /* 0x000fe200000114dd */
[----:B------:R0:W2:Y:S01]  /*10bd0*/  SHFL.IDX PT, R13, R7, RZ, 0x1c1f ;  /* 0x001c1fff070d7589 */ /* 0x0000a200000e0000 */
[----:B------:R-:W-:-:S02]  /*10be0*/  SHF.R.S32.HI R172, RZ, 0x1f, R222 ;  /* 0x0000001fffac7819 */ /* 0x000fc400000114de */
[----:B------:R-:W-:Y:S02]  /*10bf0*/  SHF.R.S32.HI R173, RZ, 0x1f, R223 ;  /* 0x0000001fffad7819 */ /* 0x000fe400000114df */
[----:B------:R-:W-:Y:S02]  /*10c00*/  SHF.R.S32.HI R174, RZ, 0x1f, R224 ;  /* 0x0000001fffae7819 */ /* 0x000fe400000114e0 */
[----:B------:R-:W-:Y:S02]  /*10c10*/  SHF.R.S32.HI R14, RZ, 0x1f, R225 ;  /* 0x0000001fff0e7819 */ /* 0x000fe400000114e1 */
[----:B------:R-:W-:Y:S02]  /*10c20*/  SHF.R.S32.HI R15, RZ, 0x1f, R226 ;  /* 0x0000001fff0f7819 */ /* 0x000fe400000114e2 */
[----:B------:R-:W-:Y:S02]  /*10c30*/  SHF.R.S32.HI R20, RZ, 0x1f, R227 ;  /* 0x0000001fff147819 */ /* 0x000fe400000114e3 */
[----:B------:R-:W-:Y:S01]  /*10c40*/  SHF.R.S32.HI R21, RZ, 0x1f, R22 ;  /* 0x0000001fff157819 */ /* 0x000fe20000011416 */
[----:B0-----:R-:W-:Y:S06]  /*10c50*/  @P0 BRA `(.L_x_8343) ;  /* 0x0000000800040947 */ /* 0x001fec0003800000 */
        /* <DEDUP_REMOVED lines=14> */
[CC--:B0-----:R-:W-:Y:S02]  /*10d40*/  @!P2 LEA R4, P6, R226.reuse, R12.reuse, 0x2 ;  /* 0x0000000ce204a211 */ /* 0x0c1fe400078c10ff */
[CC--:B-1----:R-:W-:Y:S02]  /*10d50*/  @!P1 LEA R8, P5, R225.reuse, R12.reuse, 0x2 ;  /* 0x0000000ce1089211 */ /* 0x0c2fe400078a10ff */
        /* <DEDUP_REMOVED lines=12> */
[----:B------:R-:W-:Y:S02]  /*10e20*/  ISETP.GE.AND P1, PT, R219, UR7, PT ;  /* 0x00000007db007c0c */ /* 0x000fe4000bf26270 */
[----:B------:R-:W-:Y:S01]  /*10e30*/  @!P4 LEA.HI.X R9, R222, R13, R172, 0x2, P2 ;  /* 0x0000000dde09c211 */ /* 0x000fe200010f14ac */
[----:B------:R0:W-:Y:S01]  /*10e40*/  @!P3 ST.E.64 desc[UR38][R4.64], R44 ;  /* 0x0000002c0400b985 */ /* 0x0001e2000c101b26 */
[----:B------:R-:W-:Y:S02]  /*10e50*/  ISETP.GE.AND P2, PT, R218, UR7, PT ;  /* 0x00000007da007c0c */ /* 0x000fe4000bf46270 */
[----:B--2---:R-:W-:Y:S01]  /*10e60*/  @!P5 LEA R10, P6, R221, R12, 0x2 ;  /* 0x0000000cdd0ad211 */ /* 0x004fe200078c10ff */
[----:B------:R1:W-:Y:S01]  /*10e70*/  @!P4 ST.E.64 desc[UR38][R8.64], R48 ;  /* 0x000000300800c985 */ /* 0x0003e2000c101b26 */
[----:B------:R-:W-:-:S02]  /*10e80*/  ISETP.GE.AND P3, PT, R217, UR7, PT ;  /* 0x00000007d9007c0c */ /* 0x000fc4000bf66270 */
[----:B------:R-:W-:Y:S02]  /*10e90*/  @!P5 LEA.HI.X R11, R221, R13, R171, 0x2, P6 ;  /* 0x0000000ddd0bd211 */ /* 0x000fe400030f14ab */
        /* <DEDUP_REMOVED lines=20> */
[----:B--2---:R-:W-:-:S03]  /*10fe0*/  @!P5 LEA R10, P6, R215, R12, 0x2 ;  /* 0x0000000cd70ad211 */ /* 0x004fc600078c10ff */
[----:B------:R1:W-:Y:S01]  /*10ff0*/  @!P4 ST.E.64 desc[UR38][R8.64], R72 ;  /* 0x000000480800c985 */ /* 0x0003e2000c101b26 */
[----:B------:R-:W-:-:S05]  /*11000*/  @!P5 LEA.HI.X R11, R215, R13, R165, 0x2, P6 ;  /* 0x0000000dd70bd211 */ /* 0x000fca00030f14a5 */
[----:B------:R2:W-:Y:S01]  /*11010*/  @!P5 ST.E.64 desc[UR38][R10.64], R76 ;  /* 0x0000004c0a00d985 */ /* 0x0005e2000c101b26 */
[----:B------:R-:W-:Y:S02]  /*11020*/  ISETP.GE.AND P5, PT, R211, UR7, PT ;  /* 0x00000007d3007c0c */ /* 0x000fe4000bfa6270 */
[----:B0-----:R-:W-:-:S04]  /*11030*/  @!P0 LEA R4, P4, R214, R12, 0x2 ;  /* 0x0000000cd6048211 */ /* 0x001fc800078810ff */
[-C--:B------:R-:W-:Y:S02]  /*11040*/  @!P0 LEA.HI.X R5, R214, R13.reuse, R164, 0x2, P4 ;  /* 0x0000000dd6058211 */ /* 0x080fe400020f14a4 */
[----:B------:R-:W-:Y:S02]  /*11050*/  ISETP.GE.AND P4, PT, R210, UR7, PT ;  /* 0x00000007d2007c0c */ /* 0x000fe4000bf86270 */
[CC--:B-1----:R-:W-:Y:S01]  /*11060*/  @!P1 LEA R8, P3, R213.reuse, R12.reuse, 0x2 ;  /* 0x0000000cd5089211 */ /* 0x0c2fe200078610ff */
[----:B------:R0:W-:Y:S01]  /*11070*/  @!P0 ST.E.64 desc[UR38][R4.64], R80 ;  /* 0x0000005004008985 */ /* 0x0001e2000c101b26 */
[----:B--2---:R-:W-:Y:S02]  /*11080*/  @!P2 LEA R10, P6, R212, R12, 0x2 ;  /* 0x0000000cd40aa211 */ /* 0x004fe400078c10ff */
        /* <DEDUP_REMOVED lines=12> */
[-C--:B------:R-:W-:Y:S02]  /*11150*/  @!P4 LEA.HI.X R9, R210, R13.reuse, R160, 0x2, P0 ;  /* 0x0000000dd209c211 */ /* 0x080fe400000f14a0 */
[----:B------:R-:W-:Y:S02]  /*11160*/  ISETP.GE.AND P0, PT, R206, UR7, PT ;  /* 0x00000007ce007c0c */ /* 0x000fe4000bf06270 */
[C---:B--2---:R-:W-:Y:S01]  /*11170*/  @!P3 LEA R10, P6, R209.reuse, R12, 0x2 ;  /* 0x0000000cd10ab211 */ /* 0x044fe200078c10ff */
[----:B------:R1:W-:Y:S01]  /*11180*/  @!P4 ST.E.64 desc[UR38][R8.64], R96 ;  /* 0x000000600800c985 */ /* 0x0003e2000c101b26 */
[----:B------:R-:W-:Y:S02]  /*11190*/  ISETP.GE.AND P4, PT, R204, UR7, PT ;  /* 0x00000007cc007c0c */ /* 0x000fe4000bf86270 */
[----:B------:R-:W-:-:S02]  /*111a0*/  @!P3 LEA.HI.X R11, R209, R13, R159, 0x2, P6 ;  /* 0x0000000dd10bb211 */ /* 0x000fc400030f149f */
[----:B0-----:R-:W-:-:S03]  /*111b0*/  @!P2 LEA R4, P6, R208, R12, 0x2 ;  /* 0x0000000cd004a211 */ /* 0x001fc600078c10ff */
[----:B------:R0:W-:Y:S01]  /*111c0*/  @!P3 ST.E.64 desc[UR38][R10.64], R100 ;  /* 0x000000640a00b985 */ /* 0x0001e2000c101b26 */
[----:B------:R-:W-:Y:S02]  /*111d0*/  @!P2 LEA.HI.X R5, R208, R13, R158, 0x2, P6 ;  /* 0x0000000dd005a211 */ /* 0x000fe400030f149e */
[----:B-1----:R-:W-:-:S03]  /*111e0*/  @!P1 LEA R8, P3, R207, R12, 0x2 ;  /* 0x0000000ccf089211 */ /* 0x002fc600078610ff */
[----:B------:R1:W-:Y:S01]  /*111f0*/  @!P2 ST.E.64 desc[UR38][R4.64], R104 ;  /* 0x000000680400a985 */ /* 0x0003e2000c101b26 */
[-C--:B------:R-:W-:Y:S02]  /*11200*/  @!P1 LEA.HI.X R9, R207, R13.reuse, R157, 0x2, P3 ;  /* 0x0000000dcf099211 */ /* 0x080fe400018f149d */
[----:B------:R-:W-:Y:S02]  /*11210*/  ISETP.GE.AND P3, PT, R203, UR7, PT ;  /* 0x00000007cb007c0c */ /* 0x000fe4000bf66270 */
[CC--:B0-----:R-:W-:Y:S01]  /*11220*/  @!P0 LEA R10, P6, R206.reuse, R12.reuse, 0x2 ;  /* 0x0000000cce0a8211 */ /* 0x0c1fe200078c10ff */
[----:B------:R0:W-:Y:S03]  /*11230*/  @!P1 ST.E.64 desc[UR38][R8.64], R108 ;  /* 0x0000006c08009985 */ /* 0x0001e6000c101b26 */
[----:B------:R-:W-:Y:S02]  /*11240*/  @!P0 LEA.HI.X R11, R206, R13, R156, 0x2, P6 ;  /* 0x0000000dce0b8211 */ /* 0x000fe400030f149c */
[----:B-1----:R-:W-:-:S03]  /*11250*/  @!P5 LEA R4, P1, R205, R12, 0x2 ;  /* 0x0000000ccd04d211 */ /* 0x002fc600078210ff */
[----:B------:R1:W-:Y:S01]  /*11260*/  @!P0 ST.E.64 desc[UR38][R10.64], R112 ;  /* 0x000000700a008985 */ /* 0x0003e2000c101b26 */
[----:B------:R-:W-:Y:S02]  /*11270*/  ISETP.GE.AND P0, PT, R202, UR7, PT ;  /* 0x00000007ca007c0c */ /* 0x000fe4000bf06270 */
[-C--:B------:R-:W-:Y:S02]  /*11280*/  @!P5 LEA.HI.X R5, R205, R13.reuse, R155, 0x2, P1 ;  /* 0x0000000dcd05d211 */ /* 0x080fe400008f149b */
[----:B------:R-:W-:Y:S02]  /*11290*/  ISETP.GE.AND P1, PT, R201, UR7, PT ;  /* 0x00000007c9007c0c */ /* 0x000fe4000bf26270 */
[C---:B0-----:R-:W-:Y:S01]  /*112a0*/  @!P4 LEA R8, P2, R204.reuse, R12, 0x2 ;  /* 0x0000000ccc08c211 */ /* 0x041fe200078410ff */
[----:B------:R0:W-:Y:S03]  /*112b0*/  @!P5 ST.E.64 desc[UR38][R4.64], R116 ;  /* 0x000000740400d985 */ /* 0x0001e6000c101b26 */
[----:B------:R-:W-:-:S02]  /*112c0*/  @!P4 LEA.HI.X R9, R204, R13, R154, 0x2, P2 ;  /* 0x0000000dcc09c211 */ /* 0x000fc400010f149a */
[----:B------:R-:W-:Y:S02]  /*112d0*/  ISETP.GE.AND P2, PT, R198, UR7, PT ;  /* 0x00000007c6007c0c */ /* 0x000fe4000bf46270 */
[CC--:B-1----:R-:W-:Y:S01]  /*112e0*/  @!P3 LEA R10, P6, R203.reuse, R12.reuse, 0x2 ;  /* 0x0000000ccb0ab211 */ /* 0x0c2fe200078c10ff */
[----:B------:R1:W-:Y:S01]  /*112f0*/  @!P4 ST.E.64 desc[UR38][R8.64], R120 ;  /* 0x000000780800c985 */ /* 0x0003e2000c101b26 */
[----:B------:R-:W-:Y:S02]  /*11300*/  ISETP.GE.AND P4, PT, R200, UR7, PT ;  /* 0x00000007c8007c0c */ /* 0x000fe4000bf86270 */
[----:B------:R-:W-:Y:S02]  /*11310*/  @!P3 LEA.HI.X R11, R203, R13, R153, 0x2, P6 ;  /* 0x0000000dcb0bb211 */ /* 0x000fe400030f1499 */
[----:B0-----:R-:W-:-:S03]  /*11320*/  @!P0 LEA R4, P5, R202, R12, 0x2 ;  /* 0x0000000cca048211 */ /* 0x001fc600078a10ff */
[----:B------:R0:W-:Y:S01]  /*11330*/  @!P3 ST.E.64 desc[UR38][R10.64], R124 ;  /* 0x0000007c0a00b985 */ /* 0x0001e2000c101b26 */
[----:B------:R-:W-:Y:S02]  /*11340*/  ISETP.GE.AND P3, PT, R199, UR7, PT ;  /* 0x00000007c7007c0c */ /* 0x000fe4000bf66270 */
[-C--:B------:R-:W-:Y:S02]  /*11350*/  @!P0 LEA.HI.X R5, R202, R13.reuse, R152, 0x2, P5 ;  /* 0x0000000dca058211 */ /* 0x080fe400028f1498 */
[----:B------:R-:W-:Y:S02]  /*11360*/  ISETP.GE.AND P5, PT, R197, UR7, PT ;  /* 0x00000007c5007c0c */ /* 0x000fe4000bfa6270 */
[C---:B-1----:R-:W-:Y:S01]  /*11370*/  @!P1 LEA R8, P6, R201.reuse, R12, 0x2 ;  /* 0x0000000cc9089211 */ /* 0x042fe200078c10ff */
[----:B------:R1:W-:Y:S03]  /*11380*/  @!P0 ST.E.64 desc[UR38][R4.64], R128 ;  /* 0x0000008004008985 */ /* 0x0003e6000c101b26 */
[----:B------:R-:W-:-:S03]  /*11390*/  @!P1 LEA.HI.X R9, R201, R13, R19, 0x2, P6 ;  /* 0x0000000dc9099211 */ /* 0x000fc600030f1413 */
[CC--:B0-----:R-:W-:Y:S02]  /*113a0*/  @!P3 LEA R10, P6, R199.reuse, R12.reuse, 0x2 ;  /* 0x0000000cc70ab211 */ /* 0x0c1fe400078c10ff */
[----:B------:R0:W-:Y:S02]  /*113b0*/  @!P1 ST.E.64 desc[UR38][R8.64], R132 ;  /* 0x0000008408009985 */ /* 0x0001e4000c101b26 */
[----:B------:R-:W-:Y:S02]  /*113c0*/  @!P3 LEA.HI.X R11, R199, R13, R236, 0x2, P6 ;  /* 0x0000000dc70bb211 */ /* 0x000fe400030f14ec */
[----:B-1----:R-:W-:-:S04]  /*113d0*/  @!P4 LEA R4, P0, R200, R12, 0x2 ;  /* 0x0000000cc804c211 */ /* 0x002fc800078010ff */
[----:B------:R-:W-:Y:S02]  /*113e0*/  @!P4 LEA.HI.X R5, R200, R13, R237, 0x2, P0 ;  /* 0x0000000dc805c211 */ /* 0x000fe400000f14ed */
[----:B0-----:R-:W-:-:S03]  /*113f0*/  @!P2 LEA R8, P1, R198, R12, 0x2 ;  /* 0x0000000cc608a211 */ /* 0x001fc600078210ff */
[----:B------:R0:W-:Y:S01]  /*11400*/  @!P4 ST.E.64 desc[UR38][R4.64], R136 ;  /* 0x000000880400c985 */ /* 0x0001e2000c101b26 */
[C---:B------:R-:W-:Y:S02]  /*11410*/  @!P5 LEA R12, P0, R197.reuse, R12, 0x2 ;  /* 0x0000000cc50cd211 */ /* 0x040fe400078010ff */
[-C--:B------:R-:W-:Y:S01]  /*11420*/  @!P2 LEA.HI.X R9, R198, R13.reuse, R235, 0x2, P1 ;  /* 0x0000000dc609a211 */ /* 0x080fe200008f14eb */
[----:B------:R0:W-:Y:S01]  /*11430*/  @!P3 ST.E.64 desc[UR38][R10.64], R140 ;  /* 0x0000008c0a00b985 */ /* 0x0001e2000c101b26 */
[----:B------:R-:W-:-:S03]  /*11440*/  @!P5 LEA.HI.X R13, R197, R13, R234, 0x2, P0 ;  /* 0x0000000dc50dd211 */ /* 0x000fc600000f14ea */
[----:B------:R0:W-:Y:S04]  /*11450*/  @!P2 ST.E.64 desc[UR38][R8.64], R144 ;  /* 0x000000900800a985 */ /* 0x0001e8000c101b26 */
[----:B------:R0:W-:Y:S02]  /*11460*/  @!P5 ST.E.64 desc[UR38][R12.64], R148 ;  /* 0x000000940c00d985 */ /* 0x0001e4000c101b26 */
.L_x_8343:
[----:B------:R-:W-:Y:S05]  /*11470*/  BSYNC B1 ;  /* 0x0000000000017941 */ /* 0x000fea0003800000 */
.L_x_8342:
[----:B------:R-:W-:Y:S01]  /*11480*/  VIADD R0, R0, 0x8 ;  /* 0x0000000800007836 */ /* 0x000fe20000000000 */
[----:B------:R-:W3:Y:S04]  /*11490*/  SHFL.IDX PT, R7, R7, 0x1, 0x1c1f ;  /* 0x003c1f0007077f89 */ /* 0x000ee800000e0000 */
[----:B------:R-:W-:Y:S01]  /*114a0*/  ISETP.GE.AND P0, PT, R0, UR6, PT ;  /* 0x0000000600007c0c */ /* 0x000fe2000bf06270 */
[----:B------:R-:W4:-:S12]  /*114b0*/  SHFL.IDX PT, R3, R3, 0x1, 0x1c1f ;  /* 0x003c1f0003037f89 */ /* 0x000f1800000e0000 */
[----:B------:R-:W-:Y:S05]  /*114c0*/  @P0 BRA `(.L_x_8341) ;  /* 0x0000001400dc0947 */ /* 0x000fea0003800000 */
[----:B------:R-:W-:Y:S02]  /*114d0*/  ULDC UR6, c[0x0][0xbc8] ;  /* 0x0002f20000067ab9 */ /* 0x000fe40000000800 */
[----:B------:R-:W-:Y:S02]  /*114e0*/  ISETP.GE.AND P4, PT, R22, UR6, PT ;  /* 0x0000000616007c0c */ /* 0x000fe4000bf86270 */
[----:B------:R-:W-:Y:S02]  /*114f0*/  ISETP.GE.AND P2, PT, R227, UR6, PT ;  /* 0x00000006e3007c0c */ /* 0x000fe4000bf46270 */
[----:B------:R-:W-:Y:S02]  /*11500*/  ISETP.GE.AND P1, PT, R226, UR6, PT ;  /* 0x00000006e2007c0c */ /* 0x000fe4000bf26270 */
[----:B------:R-:W-:-:S07]  /*11510*/  ISETP.GE.AND P0, PT, R225, UR6, PT ;  /* 0x00000006e1007c0c */ /* 0x000fce000bf06270 */
[CC--:B01--4-:R-:W-:Y:S02]  /*11520*/  @!P4 LEA R12, P3, R22.reuse, R3.reuse, 0x2 ;  /* 0x00000003160cc211 */ /* 0x0d3fe400078610ff */
[----:B------:R-:W-:Y:S02]  /*11530*/  @!P2 LEA R4, P6, R227, R3, 0x2 ;  /* 0x00000003e304a211 */ /* 0x000fe400078c10ff */
[----:B--23--:R-:W-:Y:S02]  /*11540*/  @!P4 LEA.HI.X R13, R22, R7, R21, 0x2, P3 ;  /* 0x00000007160dc211 */ /* 0x00cfe400018f1415 */
        /* <DEDUP_REMOVED lines=14> */
[C---:B------:R-:W-:Y:S02]  /*11630*/  @!P4 LEA R14, P2, R223.reuse, R3, 0x2 ;  /* 0x00000003df0ec211 */ /* 0x040fe400078410ff */
        /* <DEDUP_REMOVED lines=12> */
[----:B--2---:R-:W-:-:S02]  /*11700*/  @!P1 LEA R8, P5, R220, R3, 0x2 ;  /* 0x00000003dc089211 */ /* 0x004fc400078a10ff */
        /* <DEDUP_REMOVED lines=20> */
[----:B--2---:R-:W-:Y:S01]  /*11850*/  @!P1 LEA R8, P3, R214, R3, 0x2 ;  /* 0x00000003d6089211 */ /* 0x004fe200078610ff */
        /* <DEDUP_REMOVED lines=23> */
[-C--:B--2---:R-:W-:Y:S02]  /*119d0*/  @!P2 LEA R4, P6, R209, R3.reuse, 0x2 ;  /* 0x00000003d104a211 */ /* 0x084fe400078c10ff */
[----:B------:R-:W-:Y:S01]  /*119e0*/  ISETP.GE.AND P4, PT, R205, UR6, PT ;  /* 0x00000006cd007c0c */ /* 0x000fe2000bf86270 */
[----:B------:R2:W-:Y:S01]  /*119f0*/  @!P3 ST.E.64 desc[UR38][R20.64], R98 ;  /* 0x000000621400b985 */ /* 0x0005e2000c101b26 */
[----:B---3--:R-:W-:Y:S02]  /*11a00*/  @!P1 LEA R8, P3, R208, R3, 0x2 ;  /* 0x00000003d0089211 */ /* 0x008fe400078610ff */
        /* <DEDUP_REMOVED lines=13> */
[C---:B--2---:R-:W-:Y:S01]  /*11ae0*/  @!P3 LEA R20, P6, R204.reuse, R3, 0x2 ;  /* 0x00000003cc14b211 */ /* 0x044fe200078c10ff */
        /* <DEDUP_REMOVED lines=11> */
[-C--:B---3--:R-:W-:Y:S01]  /*11ba0*/  @!P1 LEA R8, P6, R202, R3.reuse, 0x2 ;  /* 0x00000003ca089211 */ /* 0x088fe200078c10ff */
[----:B------:R3:W-:Y:S02]  /*11bb0*/  @!P0 ST.E.64 desc[UR38][R4.64], R126 ;  /* 0x0000007e04008985 */ /* 0x0007e4000c101b26 */
[----:B0-----:R-:W-:-:S02]  /*11bc0*/  @!P4 LEA R10, P0, R201, R3, 0x2 ;  /* 0x00000003c90ac211 */ /* 0x001fc400078010ff */
[----:B------:R-:W-:Y:S02]  /*11bd0*/  @!P1 LEA.HI.X R9, R202, R7, R152, 0x2, P6 ;  /* 0x00000007ca099211 */ /* 0x000fe400030f1498 */
[----:B--2---:R-:W-:Y:S02]  /*11be0*/  @!P3 LEA R12, P6, R200, R3, 0x2 ;  /* 0x00000003c80cb211 */ /* 0x004fe400078c10ff */
        /* <DEDUP_REMOVED lines=13> */
[----:B---3--:R-:W-:-:S04]  /*11cc0*/  LEA R4, P0, R197, R3, 0x2 ;  /* 0x00000003c5047211 */ /* 0x008fc800078010ff */
[----:B------:R-:W-:-:S05]  /*11cd0*/  LEA.HI.X R5, R197, R7, R234, 0x2, P0 ;  /* 0x00000007c5057211 */ /* 0x000fca00000f14ea */
[----:B------:R0:W-:Y:S01]  /*11ce0*/  ST.E.64 desc[UR38][R4.64], R150 ;  /* 0x0000009604007985 */ /* 0x0001e2000c101b26 */
[----:B------:R-:W-:Y:S05]  /*11cf0*/  BRA `(.L_x_8341) ;  /* 0x0000000c00d07947 */ /* 0x000fea0003800000 */
.L_x_8335:
[----:B------:R-:W0:Y:S01]  /*11d00*/  LDC.64 R8, c[0x0][0xd00] ;  /* 0x00034000ff087b82 */ /* 0x000e220000000a00 */
[----:B------:R-:W-:Y:S01]  /*11d10*/  ULDC.64 UR6, c[0x0][0xd08] ;  /* 0x0003420000067ab9 */ /* 0x000fe20000000a00 */
[----:B------:R-:W-:Y:S01]  /*11d20*/  IMAD.MOV.U32 R3, RZ, RZ, RZ ;  /* 0x000000ffff037224 */ /* 0x000fe200078e00ff */
[----:B------:R-:W-:-:S04]  /*11d30*/  ISETP.NE.U32.AND P1, PT, RZ, UR6, PT ;  /* 0x00000006ff007c0c */ /* 0x000fc8000bf25070 */
[----:B------:R-:W-:Y:S01]  /*11d40*/  ISETP.NE.AND.EX P1, PT, RZ, UR7, PT, P1 ;  /* 0x00000007ff007c0c */ /* 0x000fe2000bf25310 */
[----:B------:R-:W1:Y:S01]  /*11d50*/  LDC.64 R4, c[0x0][0xd00] ;  /* 0x00034000ff047b82 */ /* 0x000e620000000a00 */
[----:B0-----:R-:W-:-:S04]  /*11d60*/  ISETP.NE.U32.AND P0, PT, R8, RZ, PT ;  /* 0x000000ff0800720c */ /* 0x001fc80003f05070 */
[----:B------:R-:W-:-:S07]  /*11d70*/  ISETP.NE.AND.EX P0, PT, R9, RZ, PT, P0 ;  /* 0x000000ff0900720c */ /* 0x000fce0003f05300 */
[C---:B------:R-:W-:Y:S01]  /*11d80*/  @P1 LEA R8, P2, R191.reuse, UR6, 0x2 ;  /* 0x00000006bf081c11 */ /* 0x040fe2000f8410ff */
[----:B------:R-:W-:Y:S01]  /*11d90*/  ULDC UR6, c[0x0][0xb88] ;  /* 0x0002e20000067ab9 */ /* 0x000fe20000000800 */
[C---:B-1----:R-:W-:Y:S02]  /*11da0*/  IMAD.WIDE R4, R191.reuse, 0x4, R4 ;  /* 0x00000004bf047825 */ /* 0x042fe400078e0204 */
[----:B------:R-:W-:Y:S02]  /*11db0*/  @P1 LEA.HI.X R9, R191, UR7, R196, 0x2, P2 ;  /* 0x00000007bf091c11 */ /* 0x000fe400090f14c4 */
[----:B------:R-:W-:Y:S01]  /*11dc0*/  IMAD.U32 R7, RZ, RZ, UR6 ;  /* 0x00000006ff077e24 */ /* 0x000fe2000f8e00ff */
[----:B------:R0:W5:Y:S05]  /*11dd0*/  @P0 LDG.E R3, desc[UR38][R4.64] ;  /* 0x0000002604030981 */ /* 0x00016a000c1e1900 */
        /* <DEDUP_REMOVED lines=12> */
.L_x_8344:
[----:B------:R-:W-:Y:S01]  /*11ea0*/  BSSY B1, `(.L_x_8345) ;  /* 0x0000038000017945 */ /* 0x000fe20003800000 */
[----:B------:R-:W-:Y:S02]  /*11eb0*/  SEL R191, R191, RZ, !P0 ;  /* 0x000000ffbfbf7207 */ /* 0x000fe40004000000 */
[----:B------:R-:W-:Y:S02]  /*11ec0*/  SEL R196, R196, RZ, !P0 ;  /* 0x000000ffc4c47207 */ /* 0x000fe40004000000 */
[----:B-----5:R-:W-:Y:S01]  /*11ed0*/  SHF.R.S32.HI R26, RZ, 0x1f, R3 ;  /* 0x0000001fff1a7819 */ /* 0x020fe20000011403 */
[----:B------:R-:W-:Y:S06]  /*11ee0*/  @P3 BRA `(.L_x_8346) ;  /* 0x0000000000cc3947 */ /* 0x000fec0003800000 */
[----:B------:R-:W0:Y:S01]  /*11ef0*/  S2R R29, SR_TID.X ;  /* 0x00000000001d7919 */ /* 0x000e220000002100 */
[----:B------:R-:W1:Y:S01]  /*11f00*/  LDC R28, c[0x0][0xce8] ;  /* 0x00033a00ff1c7b82 */ /* 0x000e620000000800 */
[----:B------:R-:W-:Y:S02]  /*11f10*/  IMAD.U32 R8, RZ, RZ, UR42 ;  /* 0x0000002aff087e24 */ /* 0x000fe4000f8e00ff */
[----:B-1----:R-:W-:-:S03]  /*11f20*/  IMAD R4, R7, R28, RZ ;  /* 0x0000001c07047224 */ /* 0x002fc600078e02ff */
[----:B0-----:R-:W-:-:S04]  /*11f30*/  IADD3 R29, R8, -0x80, R29 ;  /* 0xffffff80081d7810 */ /* 0x001fc80007ffe01d */
[----:B------:R-:W-:-:S13]  /*11f40*/  ISETP.GE.AND P0, PT, R29, R4, PT ;  /* 0x000000041d00720c */ /* 0x000fda0003f06270 */
[----:B------:R-:W-:Y:S05]  /*11f50*/  @P0 BRA `(.L_x_8346) ;  /* 0x0000000000b00947 */ /* 0x000fea0003800000 */
[----:B------:R-:W-:Y:S01]  /*11f60*/  ISETP.NE.AND P1, PT, R28, 0x1, PT ;  /* 0x000000011c00780c */ /* 0x000fe20003f25270 */
[----:B------:R-:W-:Y:S01]  /*11f70*/  IMAD.MOV.U32 R24, RZ, RZ, 0xab8 ;  /* 0x00000ab8ff187424 */ /* 0x000fe200078e00ff */
[----:B------:R-:W-:Y:S01]  /*11f80*/  ISETP.GT.AND P0, PT, R0, 0x1, PT ;  /* 0x000000010000780c */ /* 0x000fe20003f04270 */
[----:B------:R-:W0:Y:S01]  /*11f90*/  LDC.64 R4, c[0x0][0xca8] ;  /* 0x00032a00ff047b82 */ /* 0x000e220000000a00 */
[----:B------:R-:W-:Y:S01]  /*11fa0*/  LOP3.LUT R195, R195, 0xff, RZ, 0xc0, !PT ;  /* 0x000000ffc3c37812 */ /* 0x000fe200078ec0ff */
[----:B------:R-:W-:Y:S01]  /*11fb0*/  IMAD.MOV.U32 R19, RZ, RZ, R29 ;  /* 0x000000ffff137224 */ /* 0x000fe200078e001d */
[----:B------:R-:W-:-:S05]  /*11fc0*/  SEL R24, R24, 0xa78, P0 ;  /* 0x00000a7818187807 */ /* 0x000fca0000000000 */
[----:B------:R-:W1:Y:S08]  /*11fd0*/  LDC.64 R12, c[0x0][R24+0x220] ;  /* 0x00008800180c7b82 */ /* 0x000e700000000a00 */
[----:B------:R-:W2:Y:S08]  /*11fe0*/  @P1 LDC R0, c[0x0][0xcec] ;  /* 0x00033b00ff001b82 */ /* 0x000eb00000000800 */
[----:B------:R-:W3:Y:S08]  /*11ff0*/  LDC.64 R10, c[0x0][R24+0x218] ;  /* 0x00008600180a7b82 */ /* 0x000ef00000000a00 */
[----:B------:R-:W4:Y:S01]  /*12000*/  @P1 LDC R27, c[0x0][0xcf0] ;  /* 0x00033c00ff1b1b82 */ /* 0x000f220000000800 */
[----:B-1----:R-:W-:-:S02]  /*12010*/  IMAD R13, R13, R191, RZ ;  /* 0x000000bf0d0d7224 */ /* 0x002fc400078e02ff */
[----:B------:R-:W-:-:S05]  /*12020*/  IMAD.WIDE.U32 R20, R12, R191, RZ ;  /* 0x000000bf0c147225 */ /* 0x000fca00078e00ff */
[----:B------:R-:W1:Y:S01]  /*12030*/  LDC.64 R14, c[0x0][R24+0x228] ;  /* 0x00008a00180e7b82 */ /* 0x000e620000000a00 */
        /* <DEDUP_REMOVED lines=8> */
[----:B0-----:R-:W0:Y:S01]  /*120c0*/  @!P0 LDC R4, c[0x0][0xc50] ;  /* 0x00031400ff048b82 */ /* 0x001e220000000800 */
[----:B------:R-:W-:Y:S01]  /*120d0*/  IADD3 R0, P1, P3, R20, R10, R3 ;  /* 0x0000000a14007210 */ /* 0x000fe20007b3e003 */
[----:B------:R-:W-:Y:S02]  /*120e0*/  IMAD.MOV R12, RZ, RZ, -R19 ;  /* 0x000000ffff0c7224 */ /* 0x000fe400078e0a13 */
[----:B------:R-:W-:Y:S02]  /*120f0*/  IMAD.IADD R27, R21, 0x1, R27 ;  /* 0x00000001151b7824 */ /* 0x000fe400078e021b */
[----:B-1----:R-:W-:-:S02]  /*12100*/  IMAD.WIDE.U32 R10, R14, R13, RZ ;  /* 0x0000000d0e0a7225 */ /* 0x002fc400078e00ff */
[----:B------:R-:W1:Y:S02]  /*12110*/  @!P0 LDC R5, c[0x0][0xc54] ;  /* 0x00031500ff058b82 */ /* 0x000e640000000800 */
        /* <DEDUP_REMOVED lines=8> */
[----:B------:R-:W-:-:S05]  /*121a0*/  SHF.R.S32.HI R15, RZ, 0x1f, R13 ;  /* 0x0000001fff0f7819 */ /* 0x000fca000001140d */
[C---:B------:R-:W-:Y:S02]  /*121b0*/  IMAD R15, R8.reuse, R15, R0 ;  /* 0x0000000f080f7224 */ /* 0x040fe400078e0200 */
[----:B------:R-:W-:-:S04]  /*121c0*/  IMAD.WIDE.U32 R8, R8, R13, R10 ;  /* 0x0000000d08087225 */ /* 0x000fc800078e000a */
[----:B------:R-:W-:Y:S01]  /*121d0*/  IMAD.IADD R0, R9, 0x1, R15 ;  /* 0x0000000109007824 */ /* 0x000fe200078e020f */
[----:B0-----:R-:W-:Y:S01]  /*121e0*/  LEA R4, P0, R8, R4, 0x2 ;  /* 0x0000000408047211 */ /* 0x001fe200078010ff */
[----:B------:R-:W-:-:S03]  /*121f0*/  IMAD.MOV.U32 R9, RZ, RZ, -0x800000 ;  /* 0xff800000ff097424 */ /* 0x000fc600078e00ff */
[----:B-1----:R-:W-:-:S05]  /*12200*/  LEA.HI.X R5, R8, R5, R0, 0x2, P0 ;  /* 0x0000000508057211 */ /* 0x002fca00000f1400 */
[----:B------:R0:W-:Y:S04]  /*12210*/  STG.E desc[UR38][R4.64], R9 ;  /* 0x0000000904007986 */ /* 0x0001e8000c101926 */
.L_x_8346:
[----:B------:R-:W-:Y:S05]  /*12220*/  BSYNC B1 ;  /* 0x0000000000017941 */ /* 0x000fea0003800000 */
.L_x_8345:
[----:B------:R-:W-:Y:S05]  /*12230*/  @P2 BRA `(.L_x_8341) ;  /* 0x0000000800802947 */ /* 0x000fea0003800000 */
[----:B------:R-:W1:Y:S01]  /*12240*/  LDC R10, c[0x0][0xce8] ;  /* 0x00033a00ff0a7b82 */ /* 0x000e620000000800 */
[----:B------:R-:W-:Y:S01]  /*12250*/  ULDC.64 UR6, c[0x0][0xba0] ;  /* 0x0002e80000067ab9 */ /* 0x000fe20000000a00 */
[----:B------:R-:W-:Y:S01]  /*12260*/  ULDC UR8, c[0x0][0xbc8] ;  /* 0x0002f20000087ab9 */ /* 0x000fe20000000800 */
[----:B------:R-:W-:Y:S01]  /*12270*/  IMAD R0, R26, UR6, RZ ;  /* 0x000000061a007c24 */ /* 0x000fe2000f8e02ff */
[----:B------:R-:W-:Y:S01]  /*12280*/  ISETP.GE.AND P1, PT, R194, UR8, PT ;  /* 0x00000008c2007c0c */ /* 0x000fe2000bf26270 */
[----:B0-----:R-:W-:Y:S01]  /*12290*/  IMAD.WIDE.U32 R4, R3, UR6, RZ ;  /* 0x0000000603047c25 */ /* 0x001fe2000f8e00ff */
[----:B------:R-:W-:Y:S01]  /*122a0*/  ISETP.GE.AND P2, PT, R17, UR8, PT ;  /* 0x0000000811007c0c */ /* 0x000fe2000bf46270 */
[----:B------:R-:W-:Y:S01]  /*122b0*/  BSSY B1, `(.L_x_8347) ;  /* 0x0000074000017945 */ /* 0x000fe20003800000 */
[----:B------:R-:W-:Y:S01]  /*122c0*/  SHF.R.S32.HI R37, RZ, 0x1f, R194 ;  /* 0x0000001fff257819 */ /* 0x000fe200000114c2 */
[----:B------:R-:W-:Y:S01]  /*122d0*/  IMAD R3, R3, UR7, R0 ;  /* 0x0000000703037c24 */ /* 0x000fe2000f8e0200 */
[----:B------:R-:W-:Y:S01]  /*122e0*/  ULDC.64 UR6, c[0x0][0xbe8] ;  /* 0x0002fa0000067ab9 */ /* 0x000fe20000000a00 */
[----:B------:R-:W-:Y:S01]  /*122f0*/  SEL R0, RZ, 0x1, P2 ;  /* 0x00000001ff007807 */ /* 0x000fe20001000000 */
[----:B------:R-:W-:Y:S01]  /*12300*/  VIADD R29, R17, 0xc0 ;  /* 0x000000c0111d7836 */ /* 0x000fe20000000000 */
[----:B------:R-:W-:Y:S01]  /*12310*/  ISETP.GE.AND P2, PT, R193, UR8, PT ;  /* 0x00000008c1007c0c */ /* 0x000fe2000bf46270 */
[----:B------:R-:W-:Y:S01]  /*12320*/  IMAD.IADD R5, R5, 0x1, R3 ;  /* 0x0000000105057824 */ /* 0x000fe200078e0203 */
[----:B------:R-:W-:Y:S01]  /*12330*/  SHF.R.S32.HI R3, RZ, 0x1f, R30 ;  /* 0x0000001fff037819 */ /* 0x000fe2000001141e */
[----:B------:R-:W-:Y:S01]  /*12340*/  VIADD R35, R17, 0x100 ;  /* 0x0000010011237836 */ /* 0x000fe20000000000 */
[----:B------:R-:W-:Y:S01]  /*12350*/  SEL R14, RZ, 0xffffffff, P2 ;  /* 0xffffffffff0e7807 */ /* 0x000fe20001000000 */
[----:B------:R-:W-:Y:S01]  /*12360*/  IMAD.WIDE.U32 R4, R192, UR6, R4 ;  /* 0x00000006c0047c25 */ /* 0x000fe2000f8e0004 */
[----:B------:R-:W-:-:S02]  /*12370*/  LEA.HI R8, R3, R30, RZ, 0x3 ;  /* 0x0000001e03087211 */ /* 0x000fc400078f18ff */
[----:B------:R-:W-:Y:S01]  /*12380*/  SEL R3, RZ, 0xffffffff, P1 ;  /* 0xffffffffff037807 */ /* 0x000fe20000800000 */
[----:B------:R-:W-:Y:S01]  /*12390*/  IMAD R5, R192, UR7, R5 ;  /* 0x00000007c0057c24 */ /* 0x000fe2000f8e0205 */
[----:B------:R-:W-:Y:S01]  /*123a0*/  LOP3.LUT R9, R8, 0xfffffff8, RZ, 0xc0, !PT ;  /* 0xfffffff808097812 */ /* 0x000fe200078ec0ff */
[----:B------:R-:W-:Y:S01]  /*123b0*/  ULDC.64 UR6, c[0x0][0xbf0] ;  /* 0x0002fc0000067ab9 */ /* 0x000fe20000000a00 */
[----:B-1----:R-:W-:Y:S01]  /*123c0*/  ISETP.NE.AND P0, PT, R10, 0x1, PT ;  /* 0x000000010a00780c */ /* 0x002fe20003f05270 */
[----:B------:R-:W-:Y:S01]  /*123d0*/  IMAD.SHL.U32 R15, R3, 0x2, RZ ;  /* 0x00000002030f7824 */ /* 0x000fe200078e00ff */
[----:B------:R-:W-:Y:S01]  /*123e0*/  SHF.R.S32.HI R20, RZ, 0x3, R8 ;  /* 0x00000003ff147819 */ /* 0x000fe20000011408 */
[----:B------:R-:W-:Y:S01]  /*123f0*/  IMAD.IADD R3, R30, 0x1, -R9 ;  /* 0x000000011e037824 */ /* 0x000fe200078e0a09 */
[----:B------:R-:W-:Y:S01]  /*12400*/  ISETP.GE.AND P1, PT, R29, UR8, PT ;  /* 0x000000081d007c0c */ /* 0x000fe2000bf26270 */
[----:B------:R-:W-:Y:S01]  /*12410*/  IMAD.WIDE.U32 R4, R191, UR6, R4 ;  /* 0x00000006bf047c25 */ /* 0x000fe2000f8e0004 */
[----:B------:R-:W-:-:S02]  /*12420*/  LOP3.LUT R12, R15, 0x2, R0, 0xe2, !PT ;  /* 0x000000020f0c7812 */ /* 0x000fc400078ee200 */
[----:B------:R-:W-:Y:S01]  /*12430*/  SHF.R.S32.HI R30, RZ, 0x1f, R193 ;  /* 0x0000001fff1e7819 */ /* 0x000fe200000114c1 */
[----:B------:R-:W-:Y:S01]  /*12440*/  IMAD R3, R3, 0x20, R20 ;  /* 0x0000002003037824 */ /* 0x000fe200078e0214 */
[----:B------:R-:W-:Y:S01]  /*12450*/  SHF.R.S32.HI R26, RZ, 0x1f, R29 ;  /* 0x0000001fff1a7819 */ /* 0x000fe2000001141d */
[----:B------:R-:W-:Y:S01]  /*12460*/  IMAD R0, R196, UR6, RZ ;  /* 0x00000006c4007c24 */ /* 0x000fe2000f8e02ff */
[----:B------:R-:W-:Y:S01]  /*12470*/  SHF.R.S32.HI R32, RZ, 0x1f, R35 ;  /* 0x0000001fff207819 */ /* 0x000fe20000011423 */
[----:B------:R-:W0:Y:S01]  /*12480*/  @P0 LDC R11, c[0x0][0xcec] ;  /* 0x00033b00ff0b0b82 */ /* 0x000e220000000800 */
[----:B------:R-:W-:Y:S02]  /*12490*/  VIADD R8, R3, UR42 ;  /* 0x0000002a03087c36 */ /* 0x000fe40008000000 */
[----:B------:R-:W-:Y:S01]  /*124a0*/  IMAD R9, R191, UR7, R0 ;  /* 0x00000007bf097c24 */ /* 0x000fe2000f8e0200 */
[----:B------:R-:W-:Y:S01]  /*124b0*/  ULDC.64 UR6, c[0x0][0xbe0] ;  /* 0x0002f80000067ab9 */ /* 0x000fe20000000a00 */
[----:B------:R-:W-:Y:S01]  /*124c0*/  IMAD.SHL.U32 R15, R14, 0x4, RZ ;  /* 0x000000040e0f7824 */ /* 0x000fe200078e00ff */
[----:B------:R-:W-:Y:S01]  /*124d0*/  SEL R14, RZ, 0xffffffff, P1 ;  /* 0xffffffffff0e7807 */ /* 0x000fe20000800000 */
[----:B------:R-:W-:Y:S01]  /*124e0*/  IMAD.MOV.U32 R3, RZ, RZ, R8 ;  /* 0x000000ffff037224 */ /* 0x000fe200078e0008 */
[----:B------:R-:W1:Y:S01]  /*124f0*/  @P0 LDC R13, c[0x0][0xcf0] ;  /* 0x00033c00ff0d0b82 */ /* 0x000e620000000800 */
[----:B------:R-:W-:Y:S01]  /*12500*/  IMAD.IADD R5, R5, 0x1, R9 ;  /* 0x0000000105057824 */ /* 0x000fe200078e0209 */
[----:B------:R-:W-:Y:S01]  /*12510*/  LOP3.LUT R12, R15, 0x4, R12, 0xe2, !PT ;  /* 0x000000040f0c7812 */ /* 0x000fe200078ee20c */
[----:B------:R-:W-:-:S02]  /*12520*/  VIADD R33, R17, 0x140 ;  /* 0x0000014011217836 */ /* 0x000fc40000000000 */
[----:B------:R-:W-:Y:S02]  /*12530*/  VIADD R31, R17, 0x180 ;  /* 0x00000180111f7836 */ /* 0x000fe40000000000 */
[----:B------:R-:W-:Y:S01]  /*12540*/  IMAD R25, R7, R10, RZ ;  /* 0x0000000a07197224 */ /* 0x000fe200078e02ff */
[----:B------:R-:W-:Y:S01]  /*12550*/  SHF.R.S32.HI R36, RZ, 0x1f, R33 ;  /* 0x0000001fff247819 */ /* 0x000fe20000011421 */
[----:B------:R-:W-:Y:S01]  /*12560*/  VIADD R27, R17, 0x1c0 ;  /* 0x000001c0111b7836 */ /* 0x000fe20000000000 */
[----:B------:R-:W-:-:S04]  /*12570*/  SHF.R.S32.HI R28, RZ, 0x1f, R31 ;  /* 0x0000001fff1c7819 */ /* 0x000fc8000001141f */
[----:B------:R-:W-:Y:S01]  /*12580*/  ISETP.GE.AND P1, PT, R27, UR8, PT ;  /* 0x000000081b007c0c */ /* 0x000fe2000bf26270 */
[----:B0-----:R-:W-:Y:S01]  /*12590*/  @P0 IMAD.HI.U32 R0, R8, R11, RZ ;  /* 0x0000000b08000227 */ /* 0x001fe200078e00ff */
[----:B------:R-:W-:-:S03]  /*125a0*/  SHF.R.S32.HI R34, RZ, 0x1f, R27 ;  /* 0x0000001fff227819 */ /* 0x000fc6000001141b */
[----:B------:R-:W-:Y:S01]  /*125b0*/  IMAD.SHL.U32 R11, R14, 0x8, RZ ;  /* 0x000000080e0b7824 */ /* 0x000fe200078e00ff */
[----:B-1----:R-:W-:Y:S02]  /*125c0*/  @P0 SHF.R.U32.HI R3, RZ, R13, R0 ;  /* 0x0000000dff030219 */ /* 0x002fe40000011600 */
[----:B------:R-:W-:Y:S02]  /*125d0*/  ISETP.GE.AND P0, PT, R35, UR8, PT ;  /* 0x0000000823007c0c */ /* 0x000fe4000bf06270 */
[--C-:B------:R-:W-:Y:S01]  /*125e0*/  SHF.R.S32.HI R0, RZ, 0x1f, R3.reuse ;  /* 0x0000001fff007819 */ /* 0x100fe20000011403 */
[----:B------:R-:W-:Y:S01]  /*125f0*/  IMAD.MOV R9, RZ, RZ, -R3 ;  /* 0x000000ffff097224 */ /* 0x000fe200078e0a03 */
[----:B------:R-:W-:Y:S01]  /*12600*/  LOP3.LUT R12, R11, 0x8, R12, 0xe2, !PT ;  /* 0x000000080b0c7812 */ /* 0x000fe200078ee20c */
[----:B------:R-:W-:Y:S01]  /*12610*/  IMAD.WIDE.U32 R4, R3, UR6, R4 ;  /* 0x0000000603047c25 */ /* 0x000fe2000f8e0004 */
[----:B------:R-:W-:Y:S02]  /*12620*/  SEL R11, RZ, 0xffffffff, P0 ;  /* 0xffffffffff0b7807 */ /* 0x000fe40000000000 */
[----:B------:R-:W-:Y:S01]  /*12630*/  ISETP.GE.AND P0, PT, R33, UR8, PT ;  /* 0x0000000821007c0c */ /* 0x000fe2000bf06270 */
[----:B------:R-:W-:-:S02]  /*12640*/  IMAD R0, R0, UR6, RZ ;  /* 0x0000000600007c24 */ /* 0x000fc4000f8e02ff */
[----:B------:R-:W-:Y:S02]  /*12650*/  IMAD R9, R10, R9, R8 ;  /* 0x000000090a097224 */ /* 0x000fe400078e0208 */
[----:B------:R-:W-:Y:S02]  /*12660*/  IMAD.SHL.U32 R13, R11, 0x10, RZ ;  /* 0x000000100b0d7824 */ /* 0x000fe400078e00ff */
[----:B------:R-:W-:Y:S01]  /*12670*/  IMAD R11, R3, UR7, R0 ;  /* 0x00000007030b7c24 */ /* 0x000fe2000f8e0200 */
[----:B------:R-:W-:Y:S01]  /*12680*/  SHF.R.S32.HI R0, RZ, 0x1f, R9 ;  /* 0x0000001fff007819 */ /* 0x000fe20000011409 */
[----:B------:R-:W-:Y:S01]  /*12690*/  ULDC.64 UR6, c[0x0][0xbd8] ;  /* 0x0002f60000067ab9 */ /* 0x000fe20000000a00 */
[----:B------:R-:W-:Y:S01]  /*126a0*/  SEL R3, RZ, 0xffffffff, P0 ;  /* 0xffffffffff037807 */ /* 0x000fe20000000000 */
[----:B------:R-:W-:Y:S01]  /*126b0*/  IMAD.IADD R5, R5, 0x1, R11 ;  /* 0x0000000105057824 */ /* 0x000fe200078e020b */
[----:B------:R-:W-:Y:S01]  /*126c0*/  ISETP.GE.AND P0, PT, R31, UR8, PT ;  /* 0x000000081f007c0c */ /* 0x000fe2000bf06270 */
[----:B------:R-:W-:Y:S01]  /*126d0*/  IMAD R0, R0, UR6, RZ ;  /* 0x0000000600007c24 */ /* 0x000fe2000f8e02ff */
[----:B------:R-:W-:Y:S01]  /*126e0*/  LOP3.LUT R12, R13, 0x10, R12, 0xe2, !PT ;  /* 0x000000100d0c7812 */ /* 0x000fe200078ee20c */
[----:B------:R-:W-:-:S02]  /*126f0*/  IMAD.SHL.U32 R11, R3, 0x20, RZ ;  /* 0x00000020030b7824 */ /* 0x000fc400078e00ff */
[C---:B------:R-:W-:Y:S02]  /*12700*/  IMAD R3, R9.reuse, UR7, R0 ;  /* 0x0000000709037c24 */ /* 0x040fe4000f8e0200 */
[----:B------:R-:W-:Y:S01]  /*12710*/  IMAD.WIDE.U32 R4, R9, UR6, R4 ;  /* 0x0000000609047c25 */ /* 0x000fe2000f8e0004 */
[----:B------:R-:W-:Y:S01]  /*12720*/  ULDC.64 UR6, c[0x0][0xb80] ;  /* 0x0002e00000067ab9 */ /* 0x000fe20000000a00 */
[----:B------:R-:W-:Y:S02]  /*12730*/  SEL R9, RZ, 0x40, P0 ;  /* 0x00000040ff097807 */ /* 0x000fe40000000000 */
[----:B------:R-:W-:Y:S01]  /*12740*/  IMAD.IADD R3, R5, 0x1, R3 ;  /* 0x0000000105037824 */ /* 0x000fe200078e0203 */
[----:B------:R-:W-:Y:S01]  /*12750*/  LEA R19, P0, R4, UR6, 0x1 ;  /* 0x0000000604137c11 */ /* 0x000fe2000f8008ff */
[----:B------:R-:W-:Y:S01]  /*12760*/  VIADD R0, R20, UR42 ;  /* 0x0000002a14007c36 */ /* 0x000fe20008000000 */
[----:B------:R-:W-:Y:S02]  /*12770*/  LOP3.LUT R12, R11, 0x20, R12, 0xe2, !PT ;  /* 0x000000200b0c7812 */ /* 0x000fe400078ee20c */
[----:B------:R-:W-:Y:S01]  /*12780*/  LEA.HI.X R3, R4, UR7, R3, 0x1, P0 ;  /* 0x0000000704037c11 */ /* 0x000fe200080f0c03 */
[----:B------:R0:W1:Y:S01]  /*12790*/  SHFL.IDX PT, R8, R19, RZ, 0x181f ;  /* 0x00181fff13087589 */ /* 0x00006200000e0000 */
[----:B------:R-:W-:-:S02]  /*127a0*/  ISETP.GE.AND P0, PT, R0, R25, PT ;  /* 0x000000190000720c */ /* 0x000fc40003f06270 */
[----:B------:R-:W-:Y:S02]  /*127b0*/  LOP3.LUT R24, R12, R9, RZ, 0xfc, !PT ;  /* 0x000000090c187212 */ /* 0x000fe400078efcff */
[----:B------:R-:W-:Y:S01]  /*127c0*/  SEL R5, RZ, 0x80, P1 ;  /* 0x00000080ff057807 */ /* 0x000fe20000800000 */
[----:B------:R0:W2:Y:S03]  /*127d0*/  SHFL.IDX PT, R9, R3, RZ, 0x181f ;  /* 0x00181fff03097589 */ /* 0x0000a600000e0000 */
[----:B------:R-:W-:-:S05]  /*127e0*/  LOP3.LUT R7, R24, R5, RZ, 0xfc, !PT ;  /* 0x0000000518077212 */ /* 0x000fca00078efcff */
        /* <DEDUP_REMOVED lines=32> */
.L_x_8348:
[----:B------:R-:W-:Y:S05]  /*129f0*/  BSYNC B1 ;  /* 0x0000000000017941 */ /* 0x000fea0003800000 */
.L_x_8347:
        /* <DEDUP_REMOVED lines=36> */
.L_x_8341:
[----:B------:R-:W-:Y:S05]  /*12c40*/  BSYNC B0 ;  /* 0x0000000000007941 */ /* 0x000fea0003800000 */
.L_x_8334:
[----:B------:R-:W-:Y:S02]  /*12c50*/  ULDC UR6, c[0x0][0xd3c] ;  /* 0x00034f0000067ab9 */ /* 0x000fe40000000800 */
[----:B------:R-:W-:-:S06]  /*12c60*/  UISETP.GE.AND UP0, UPT, UR5, UR6, UPT ;  /* 0x000000060500728c */ /* 0x000fcc000bf06270 */
[----:B------:R-:W-:-:S13]  /*12c70*/  PLOP3.LUT P0, PT, PT, PT, UP0, 0x80, 0x0 ;  /* 0x000000000000781c */ /* 0x000fda0003f0f008 */
[----:B------:R-:W-:Y:S05]  /*12c80*/  @!P0 BRA `(.L_x_8349) ;  /* 0xfffffee400cc8947 */ /* 0x000fea000383ffff */
[----:B------:R-:W-:Y:S05]  /*12c90*/  EXIT ;  /* 0x000000000000794d */ /* 0x000fea0003800000 */
.L_x_8292:
        /* <DEDUP_REMOVED lines=18> */
.L_x_8350:
        /* <DEDUP_REMOVED lines=43> */
.L_x_8354:
        /* <DEDUP_REMOVED lines=39> */
.L_x_8352:
        /* <DEDUP_REMOVED lines=12> */
.L_x_8355:
        /* <DEDUP_REMOVED lines=63> */
.L_x_8356:
        /* <DEDUP_REMOVED lines=61> */
.L_x_8357:
[----:B01----:R-:W-:-:S05]  /*13b60*/  LOP3.LUT R3, RZ, R2, RZ, 0x33, !PT ;  /* 0x00000002ff037212 */ /* 0x003fca00078e33ff */
[----:B------:R-:W-:-:S05]  /*13b70*/  IMAD.IADD R2, R4, 0x1, R3 ;  /* 0x0000000104027824 */ /* 0x000fca00078e0203 */
[----:B------:R1:W-:Y:S01]  /*13b80*/  STL [R1+0x4], R2 ;  /* 0x0000040201007387 */ /* 0x0003e20000100800 */
[----:B------:R-:W-:Y:S05]  /*13b90*/  BRA `(.L_x_8358) ;  /* 0x0000000000107947 */ /* 0x000fea0003800000 */
.L_x_8353:
[----:B------:R-:W-:Y:S01]  /*13ba0*/  IMAD.U32 R2, RZ, RZ, UR6 ;  /* 0x00000006ff027e24 */ /* 0x000fe2000f8e00ff */
[----:B------:R0:W-:Y:S04]  /*13bb0*/  STL [R1+0x4], RZ ;  /* 0x000004ff01007387 */ /* 0x0001e80000100800 */
[----:B------:R0:W-:Y:S04]  /*13bc0*/  STL [R1+0x8], RZ ;  /* 0x000008ff01007387 */ /* 0x0001e80000100800 */
[----:B------:R0:W-:Y:S02]  /*13bd0*/  STL [R1], R2 ;  /* 0x0000000201007387 */ /* 0x0001e40000100800 */
.L_x_8358:
        /* <DEDUP_REMOVED lines=10> */
.L_x_8351:
        /* <DEDUP_REMOVED lines=25> */
[----:B--2---:R-:W-:Y:S01]  /*13e10*/  ULEA UR4, UR5, UR4, 0x18 ;  /* 0x0000000405047291 */ /* 0x004fe2000f8ec03f */
        /* <DEDUP_REMOVED lines=12> */
.L_x_8485:
[----:B--2---:R-:W2:Y:S01]  /*13ee0*/  LDL R0, [R1+0xc] ;  /* 0x00000c0001007983 */ /* 0x004ea20000100800 */
[----:B------:R-:W2:Y:S01]  /*13ef0*/  LDC.64 R2, c[0x0][0xd88] ;  /* 0x00036200ff027b82 */ /* 0x000ea20000000a00 */
[----:B------:R-:W-:Y:S05]  /*13f00*/  YIELD ;  /* 0x0000000000007946 */ /* 0x000fea0003800000 */
[----:B------:R-:W-:Y:S01]  /*13f10*/  ULDC.64 UR4, c[0x0][0xb20] ;  /* 0x0002c80000047ab9 */ /* 0x000fe20000000a00 */
[----:B0---4-:R-:W-:Y:S01]  /*13f20*/  IMAD.MOV.U32 R6, RZ, RZ, RZ ;  /* 0x000000ffff067224 */ /* 0x011fe200078e00ff */
        /* <DEDUP_REMOVED lines=51> */
.L_x_8360:
        /* <DEDUP_REMOVED lines=18> */
.L_x_8361:
[----:B------:R-:W-:Y:S05]  /*14380*/  @!P0 BRA `(.L_x_8362) ;  /* 0x00000000000c8947 */ /* 0x000fea0003800000 */
[----:B------:R-:W3:Y:S04]  /*14390*/  LDG.E R6, desc[UR38][R4.64] ;  /* 0x0000002604067981 */ /* 0x000ee8000c1e1900 */
[----:B------:R-:W3:Y:S02]  /*143a0*/  LDG.E R4, desc[UR38][R4.64+0x4] ;  /* 0x0000042604047981 */ /* 0x000ee4000c1e1900 */
[----:B---3--:R-:W-:-:S07]  /*143b0*/  IMAD.IADD R6, R4, 0x1, -R6 ;  /* 0x0000000104067824 */ /* 0x008fce00078e0a06 */
.L_x_8362:
        /* <DEDUP_REMOVED lines=60> */
.L_x_8364:
[----:B------:R-:W-:Y:S05]  /*14780*/  BSYNC B0 ;  /* 0x0000000000007941 */ /* 0x000fea0003800000 */
.L_x_8363:
        /* <DEDUP_REMOVED lines=15> */
[----:B------:R-:W3:Y:S01]  /*14880*/  POPC R4, UR4 ;  /* 0x0000000400047d09 */ /* 0x000ee20008000000 */
[----:B-1----:R-:W-:-:S02]  /*14890*/  ISETP.EQ.U32.AND P0, PT, R0, R2, PT ;  /* 0x000000020000720c */ /* 0x002fc40003f02070 */
[----:B------:R-:W3:Y:S11]  /*148a0*/  LDC.64 R2, c[0x0][0xd60] ;  /* 0x00035800ff027b82 */ /* 0x000ef60000000a00 */
[----:B---3--:R-:W3:Y:S04]  /*148b0*/  @P0 ATOMG.E.ADD.STRONG.GPU PT, R2, desc[UR38][R2.64], R4 ;  /* 0x00000004020209a8 */ /* 0x008ee800081ee1e6 */
[----:B---3--:R1:W3:Y:S02]  /*148c0*/  SHFL.IDX PT, R2, R2, R0, 0x1f ;  /* 0x00001f0002027589 */ /* 0x0082e400000e0000 */
[----:B-1----:R-:W1:Y:S02]  /*148d0*/  S2R R0, SR_LTMASK ;  /* 0x0000000000007919 */ /* 0x002e640000003900 */
[----:B-1----:R-:W-:-:S06]  /*148e0*/  LOP3.LUT R0, R0, UR4, RZ, 0xc0, !PT ;  /* 0x0000000400007c12 */ /* 0x002fcc000f8ec0ff */
[----:B------:R-:W3:Y:S02]  /*148f0*/  POPC R0, R0 ;  /* 0x0000000000007309 */ /* 0x000ee40000000000 */
[----:B---3--:R-:W-:-:S05]  /*14900*/  IADD3 R0, R2, UR37, R0 ;  /* 0x0000002502007c10 */ /* 0x008fca000fffe000 */
[----:B------:R1:W-:Y:S01]  /*14910*/  STL [R1], R0 ;  /* 0x0000000001007387 */ /* 0x0003e20000100800 */
[----:B------:R-:W-:Y:S05]  /*14920*/  BRA `(.L_x_8367) ;  /* 0x0000005800847947 */ /* 0x000fea0003800000 */
.L_x_8366:
        /* <DEDUP_REMOVED lines=20> */
.L_x_8369:
[----:B------:R-:W-:Y:S05]  /*14a70*/  BSYNC B6 ;  /* 0x0000000000067941 */ /* 0x000fea0003800000 */
.L_x_8368:
        /* <DEDUP_REMOVED lines=20> */
.L_x_8372:
        /* <DEDUP_REMOVED lines=16> */
.L_x_8371:
[----:B------:R-:W-:Y:S05]  /*14cc0*/  BSYNC B6 ;  /* 0x0000000000067941 */ /* 0x000fea0003800000 */
.L_x_8370:
        /* <DEDUP_REMOVED lines=24> */
.L_x_8502:
        /* <DEDUP_REMOVED lines=9> */
.L_x_8505:
        /* <DEDUP_REMOVED lines=24> */
.L_x_8376:
[----:B------:R-:W3:Y:S04]  /*15060*/  LDL R0, [R1+0x10] ;  /* 0x0000100001007983 */ /* 0x000ee80000100800 */
[----:B-1----:R-:W4:Y:S01]  /*15070*/  LDL R2, [R1+0x18] ;  /* 0x0000180001027983 */ /* 0x002f220000100800 */
[----:B---3--:R-:W-:Y:S01]  /*15080*/  IMAD R0, R0, 0x8, R18 ;  /* 0x0000000800007824 */ /* 0x008fe200078e0212 */
[----:B----4-:R-:W-:-:S04]  /*15090*/  SHF.L.U32 R2, R2, 0x1f, RZ ;  /* 0x0000001f02027819 */ /* 0x010fc800000006ff */
[----:B------:R-:W1:Y:S02]  /*150a0*/  SYNCS.PHASECHK.TRANS64.TRYWAIT P0, [R0+URZ+0x38840], R2 ;  /* 0x03884002000075a7 */ /* 0x000e64000800017f */
[----:B-1----:R-:W-:Y:S05]  /*150b0*/  @!P0 BRA `(.L_x_8377) ;  /* 0x0000006c00048947 */ /* 0x002fea0003800000 */
.L_x_8506:
        /* <DEDUP_REMOVED lines=11> */
.L_x_8378:
        /* <DEDUP_REMOVED lines=23> */
.L_x_8374:
[----:B0-----:R-:W3:Y:S04]  /*152e0*/  LDL.LU R4, [R1+0x28] ;  /* 0x0000280001047983 */ /* 0x001ee80000300800 */
[----:B------:R-:W4:Y:S04]  /*152f0*/  LDL.LU R3, [R1+0x48] ;  /* 0x0000480001037983 */ /* 0x000f280000300800 */
[----:B------:R-:W5:Y:S01]  /*15300*/  LDL R2, [R1+0x2c] ;  /* 0x00002c0001027983 */ /* 0x000f620000100800 */
        /* <DEDUP_REMOVED lines=8> */
[----:B---3--:R-:W-:Y:S02]  /*15390*/  SEL R4, R4, RZ, !P0 ;  /* 0x000000ff04047207 */ /* 0x008fe40004000000 */
[----:B----4-:R-:W-:-:S03]  /*153a0*/  SEL R3, R3, RZ, !P0 ;  /* 0x000000ff03037207 */ /* 0x010fc60004000000 */
[----:B------:R0:W-:Y:S01]  /*153b0*/  STL [R1+0x38], R4 ;  /* 0x0000380401007387 */ /* 0x0001e20000100800 */
[----:B-----5:R-:W-:-:S05]  /*153c0*/  SHF.R.S32.HI R0, RZ, 0x1f, R2 ;  /* 0x0000001fff007819 */ /* 0x020fca0000011402 */
[----:B------:R0:W-:Y:S04]  /*153d0*/  STL [R1+0x50], R0 ;  /* 0x0000500001007387 */ /* 0x0001e80000100800 */
[----:B------:R0:W-:Y:S01]  /*153e0*/  STL [R1+0x58], R3 ;  /* 0x0000580301007387 */ /* 0x0001e20000100800 */
        /* <DEDUP_REMOVED lines=17> */
.L_x_8380:
[----:B------:R-:W-:Y:S05]  /*15500*/  BSYNC B6 ;  /* 0x0000000000067941 */ /* 0x000fea0003800000 */
.L_x_8379:
[----:B--2---:R-:W2:Y:S01]  /*15510*/  LDL R10, [R1+0x4] ;  /* 0x00000400010a7983 */ /* 0x004ea20000100800 */
[----:B------:R-:W1:Y:S01]  /*15520*/  LDC R7, c[0x0][0x448] ;  /* 0x00011200ff077b82 */ /* 0x000e620000000800 */
[----:B------:R-:W-:Y:S01]  /*15530*/  ULDC.64 UR4, c[0x0][0x298] ;  /* 0x0000a60000047ab9 */ /* 0x000fe20000000a00 */
[----:B------:R-:W-:Y:S01]  /*15540*/  ULDC.64 UR6, c[0x0][0x280] ;  /* 0x0000a00000067ab9 */ /* 0x000fe20000000a00 */
[----:B0-----:R-:W3:Y:S04]  /*15550*/  LDL R4, [R1+0x50] ;  /* 0x0000500001047983 */ /* 0x001ee80000100800 */
        /* <DEDUP_REMOVED lines=93> */
.L_x_8515:
        /* <DEDUP_REMOVED lines=12> */
.L_x_8382:
        /* <DEDUP_REMOVED lines=37> */
.L_x_8384:
[----:B------:R-:W-:Y:S05]  /*15e40*/  BSYNC B6 ;  /* 0x0000000000067941 */ /* 0x000fea0003800000 */
.L_x_8383:
        /* <DEDUP_REMOVED lines=183> */
.L_x_8525:
        /* <DEDUP_REMOVED lines=30> */
.L_x_8387:
[----:B------:R-:W-:Y:S05]  /*16ba0*/  BSYNC B0 ;  /* 0x0000000000007941 */ /* 0x000fea0003800000 */
.L_x_8386:
[----:B------:R-:W-:Y:S01]  /*16bb0*/  NOP ;  /* 0x0000000000007918 */ /* 0x000fe20000000000 */
[----:B------:R-:W-:-:S13]  /*16bc0*/  PLOP3.LUT P0, PT, PT, PT, PT, 0x80, 0x0 ;  /* 0x000000000000781c */ /* 0x000fda0003f0f070 */
.L_x_8388:
        /* <DEDUP_REMOVED lines=18> */
.L_x_8526:
[----:B------:R-:W-:Y:S05]  /*16cf0*/  BSYNC B0 ;  /* 0x0000000000007941 */ /* 0x000fea0003800000 */
.L_x_8389:
        /* <DEDUP_REMOVED lines=13> */
.L_x_8527:
[----:B------:R-:W-:Y:S05]  /*16dd0*/  BSYNC B1 ;  /* 0x0000000000017941 */ /* 0x000fea0003800000 */
.L_x_8393:
        /* <DEDUP_REMOVED lines=9> */
.L_x_8396:
[----:B------:R-:W-:Y:S05]  /*16e70*/  BSYNC B1 ;  /* 0x0000000000017941 */ /* 0x000fea0003800000 */
.L_x_8395:
        /* <DEDUP_REMOVED lines=13> */
.L_x_8397:
        /* <DEDUP_REMOVED lines=15> */
.L_x_8398:
        /* <DEDUP_REMOVED lines=15> */
.L_x_8399:
        /* <DEDUP_REMOVED lines=15> */
.L_x_8400:
        /* <DEDUP_REMOVED lines=15> */
.L_x_8401:
        /* <DEDUP_REMOVED lines=15> */
.L_x_8402:
        /* <DEDUP_REMOVED lines=15> */
.L_x_8403:
        /* <DEDUP_REMOVED lines=15> */
.L_x_8404:
        /* <DEDUP_REMOVED lines=10> */
.L_x_8392:
[----:B------:R-:W-:Y:S05]  /*17680*/  BSYNC B0 ;  /* 0x0000000000007941 */ /* 0x000fea0003800000 */
.L_x_8391:
        /* <DEDUP_REMOVED lines=55> */
.L_x_8411:
        /* <DEDUP_REMOVED lines=8> */
.L_x_8528:
[----:B------:R-:W-:Y:S05]  /*17a80*/  BSYNC B3 ;  /* 0x0000000000037941 */ /* 0x000fea0003800000 */
.L_x_8412:
        /* <DEDUP_REMOVED lines=9> */
.L_x_8415:
[----:B------:R-:W-:Y:S05]  /*17b20*/  BSYNC B3 ;  /* 0x0000000000037941 */ /* 0x000fea0003800000 */
.L_x_8414:
        /* <DEDUP_REMOVED lines=13> */
.L_x_8416:
        /* <DEDUP_REMOVED lines=13> */
.L_x_8529:
[----:B------:R-:W-:Y:S05]  /*17cd0*/  BSYNC B3 ;  /* 0x0000000000037941 */ /* 0x000fea0003800000 */
.L_x_8417:
        /* <DEDUP_REMOVED lines=11> */
.L_x_8420:
[----:B------:R-:W-:Y:S05]  /*17d90*/  BSYNC B3 ;  /* 0x0000000000037941 */ /* 0x000fea0003800000 */
.L_x_8419:
        /* <DEDUP_REMOVED lines=10> */
.L_x_8421:
        /* <DEDUP_REMOVED lines=15> */
.L_x_8422:
        /* <DEDUP_REMOVED lines=15> */
.L_x_8423:
        /* <DEDUP_REMOVED lines=15> */
.L_x_8424:
        /* <DEDUP_REMOVED lines=15> */
.L_x_8425:
        /* <DEDUP_REMOVED lines=15> */
.L_x_8426:
        /* <DEDUP_REMOVED lines=15> */
.L_x_8427:
        /* <DEDUP_REMOVED lines=15> */
.L_x_8428:
        /* <DEDUP_REMOVED lines=10> */
.L_x_8410:
[----:B------:R-:W-:Y:S05]  /*18570*/  BSYNC B1 ;  /* 0x0000000000017941 */ /* 0x000fea0003800000 */
.L_x_8409:
[----:B------:R-:W2:Y:S02]  /*18580*/  LDL.LU R5, [R1+0x40] ;  /* 0x0000400001057983 */ /* 0x000ea40000300800 */
[----:B--2---:R-:W-:-:S07]  /*18590*/  VIADD R0, R5, 0xfffffffd ;  /* 0xfffffffd05007836 */ /* 0x004fce0000000000 */
.L_x_8408:
[----:B------:R-:W-:Y:S05]  /*185a0*/  BSYNC B2 ;  /* 0x0000000000027941 */ /* 0x000fea0003800000 */
.L_x_8407:
[----:B------:R-:W-:Y:S01]  /*185b0*/  VIADD R8, R8, 0xfffffffe ;  /* 0xfffffffe08087836 */ /* 0x000fe20000000000 */
[----:B------:R-:W-:-:S04]  /*185c0*/  LOP3.LUT R4, RZ, R4, RZ, 0x33, !PT ;  /* 0x00000004ff047212 */ /* 0x000fc800078e33ff */
[----:B------:R-:W-:-:S13]  /*185d0*/  ISETP.NE.AND P0, PT, R8, R4, PT ;  /* 0x000000040800720c */ /* 0x000fda0003f05270 */
[----:B------:R-:W-:Y:S05]  /*185e0*/  @!P0 BRA `(.L_x_8406) ;  /* 0x0000001800e08947 */ /* 0x000fea0003800000 */
.L_x_8469:
        /* <DEDUP_REMOVED lines=35> */
.L_x_8431:
        /* <DEDUP_REMOVED lines=8> */
.L_x_8530:
[----:B------:R-:W-:Y:S05]  /*188a0*/  BSYNC B2 ;  /* 0x0000000000027941 */ /* 0x000fea0003800000 */
.L_x_8432:
        /* <DEDUP_REMOVED lines=9> */
.L_x_8435:
[----:B------:R-:W-:Y:S05]  /*18940*/  BSYNC B2 ;  /* 0x0000000000027941 */ /* 0x000fea0003800000 */
.L_x_8434:
        /* <DEDUP_REMOVED lines=12> */
.L_x_8436:
        /* <DEDUP_REMOVED lines=13> */
.L_x_8531:
[----:B------:R-:W-:Y:S05]  /*18ae0*/  BSYNC B2 ;  /* 0x0000000000027941 */ /* 0x000fea0003800000 */
.L_x_8437:
        /* <DEDUP_REMOVED lines=11> */
.L_x_8440:
[----:B------:R-:W-:Y:S05]  /*18ba0*/  BSYNC B2 ;  /* 0x0000000000027941 */ /* 0x000fea0003800000 */
.L_x_8439:
        /* <DEDUP_REMOVED lines=9> */
.L_x_8441:
        /* <DEDUP_REMOVED lines=15> */
.L_x_8442:
        /* <DEDUP_REMOVED lines=15> */
.L_x_8443:
        /* <DEDUP_REMOVED lines=15> */
.L_x_8444:
        /* <DEDUP_REMOVED lines=15> */
.L_x_8445:
        /* <DEDUP_REMOVED lines=15> */
.L_x_8446:
        /* <DEDUP_REMOVED lines=15> */
.L_x_8447:
        /* <DEDUP_REMOVED lines=15> */
.L_x_8448:
        /* <DEDUP_REMOVED lines=10> */
.L_x_8430:
[----:B------:R-:W-:Y:S05]  /*19370*/  BSYNC B1 ;  /* 0x0000000000017941 */ /* 0x000fea0003800000 */
.L_x_8429:
        /* <DEDUP_REMOVED lines=35> */
.L_x_8451:
        /* <DEDUP_REMOVED lines=8> */
.L_x_8532:
[----:B------:R-:W-:Y:S05]  /*19630*/  BSYNC B2 ;  /* 0x0000000000027941 */ /* 0x000fea0003800000 */
.L_x_8452:
        /* <DEDUP_REMOVED lines=9> */
.L_x_8455:
[----:B------:R-:W-:Y:S05]  /*196d0*/  BSYNC B2 ;  /* 0x0000000000027941 */ /* 0x000fea0003800000 */
.L_x_8454:
        /* <DEDUP_REMOVED lines=13> */
.L_x_8456:
        /* <DEDUP_REMOVED lines=13> */
.L_x_8533:
[----:B------:R-:W-:Y:S05]  /*19880*/  BSYNC B2 ;  /* 0x0000000000027941 */ /* 0x000fea0003800000 */
.L_x_8457:
        /* <DEDUP_REMOVED lines=11> */
.L_x_8460:
[----:B------:R-:W-:Y:S05]  /*19940*/  BSYNC B2 ;  /* 0x0000000000027941 */ /* 0x000fea0003800000 */
.L_x_8459:
        /* <DEDUP_REMOVED lines=10> */
.L_x_8461:
        /* <DEDUP_REMOVED lines=15> */
.L_x_8462:
        /* <DEDUP_REMOVED lines=15> */
.L_x_8463:
        /* <DEDUP_REMOVED lines=15> */
.L_x_8464:
        /* <DEDUP_REMOVED lines=15> */
.L_x_8465:
        /* <DEDUP_REMOVED lines=15> */
.L_x_8466:
        /* <DEDUP_REMOVED lines=15> */
.L_x_8467:
        /* <DEDUP_REMOVED lines=15> */
.L_x_8468:
        /* <DEDUP_REMOVED lines=10> */
.L_x_8450:
[----:B------:R-:W-:Y:S05]  /*1a120*/  BSYNC B1 ;  /* 0x0000000000017941 */ /* 0x000fea0003800000 */
.L_x_8449:
[----:B------:R-:W2:Y:S01]  /*1a130*/  LDL R2, [R1+0x24] ;  /* 0x0000240001027983 */ /* 0x000ea20000100800 */
[----:B------:R-:W-:Y:S01]  /*1a140*/  VIADD R0, R0, 0xfffffffe ;  /* 0xfffffffe00007836 */ /* 0x000fe20000000000 */
[----:B--2---:R-:W-:-:S13]  /*1a150*/  ISETP.GT.AND P0, PT, R6, R2, PT ;  /* 0x000000020600720c */ /* 0x004fda0003f04270 */
[----:B------:R-:W-:Y:S05]  /*1a160*/  @P0 BRA `(.L_x_8469) ;  /* 0xffffffe400200947 */ /* 0x000fea000383ffff */
.L_x_8406:
[----:B------:R-:W-:Y:S05]  /*1a170*/  BSYNC B0 ;  /* 0x0000000000007941 */ /* 0x000fea0003800000 */
.L_x_8405:
        /* <DEDUP_REMOVED lines=25> */
.L_x_8471:
[----:B------:R-:W-:Y:S05]  /*1a310*/  BSYNC B0 ;  /* 0x0000000000007941 */ /* 0x000fea0003800000 */
.L_x_8470:
[----:B------:R-:W-:-:S05]  /*1a320*/  SEL R0, R0, RZ, P0 ;  /* 0x000000ff00007207 */ /* 0x000fca0000000000 */
[----:B------:R3:W-:Y:S02]  /*1a330*/  STL [R1+0x10], R0 ;  /* 0x0000100001007387 */ /* 0x0007e40000100800 */
.L_x_8367:
[----:B------:R-:W-:Y:S05]  /*1a340*/  BSYNC B7 ;  /* 0x0000000000077941 */ /* 0x000fea0003800000 */
.L_x_8365:
        /* <DEDUP_REMOVED lines=8> */
[----:B0-----:R-:W0:Y:S04]  /*1a3d0*/  LDS.128 R4, [R18+0x388d0] ;  /* 0x0388d00012047984 */ /* 0x001e280000000c00 */
[----:B0-----:R0:W-:Y:S04]  /*1a3e0*/  STL.64 [R1], R4 ;  /* 0x0000000401007387 */ /* 0x0011e80000100a00 */
[----:B------:R0:W-:Y:S01]  /*1a3f0*/  STL.64 [R1+0x8], R6 ;  /* 0x0000080601007387 */ /* 0x0001e20000100a00 */
[----:B------:R-:W-:Y:S06]  /*1a400*/  BAR.ARV 0x4, 0x180 ;  /* 0x0106000000007b1d */ /* 0x000fec0000002000 */
[----:B------:R-:W-:Y:S05]  /*1a410*/  BRA `(.L_x_8473) ;  /* 0x0000001000307947 */ /* 0x000fea0003800000 */
.L_x_8472:
[----:B------:R-:W4:Y:S01]  /*1a420*/  S2R R16, SR_TID.X ;  /* 0x0000000000107919 */ /* 0x000f220000002100 */
[----:B------:R-:W-:Y:S01]  /*1a430*/  UMOV UR4, 0xffffffff ;  /* 0xffffffff00047882 */ /* 0x000fe20000000000 */
[----:B----4-:R-:W-:-:S04]  /*1a440*/  LOP3.LUT R16, R16, 0x1f, RZ, 0xc0, !PT ;  /* 0x0000001f10107812 */ /* 0x010fc800078ec0ff */
[----:B------:R-:W-:Y:S01]  /*1a450*/  ISETP.NE.AND P0, PT, R16, 0x1f, PT ;  /* 0x0000001f1000780c */ /* 0x000fe20003f05270 */
[----:B------:R-:W-:-:S12]  /*1a460*/  BRA.DIV UR4, `(.L_x_8474) ;  /* 0x0000002a04f87947 */ /* 0x000fd8000b800000 */
[----:B-1----:R-:W0:Y:S01]  /*1a470*/  LDL.LU R3, [R1] ;  /* 0x0000000001037983 */ /* 0x002e220000300800 */
[----:B------:R-:W-:-:S03]  /*1a480*/  ULDC UR4, c[0x0][0xd3c] ;  /* 0x00034f0000047ab9 */ /* 0x000fc60000000800 */
[----:B------:R-:W3:Y:S01]  /*1a490*/  LDL R4, [R1+0xc] ;  /* 0x00000c0001047983 */ /* 0x000ee20000100800 */
[----:B0-----:R-:W-:Y:S02]  /*1a4a0*/  IMAD.MOV.U32 R8, RZ, RZ, R3 ;  /* 0x000000ffff087224 */ /* 0x001fe400078e0003 */
[----:B---3--:R-:W-:-:S05]  /*1a4b0*/  IMAD.IADD R0, R4, 0x1, R16 ;  /* 0x0000000104007824 */ /* 0x008fca00078e0210 */
        /* <DEDUP_REMOVED lines=35> */
.L_x_8543:
[----:B------:R-:W-:Y:S02]  /*1a6f0*/  ULDC UR4, c[0x0][0xd38] ;  /* 0x00034e0000047ab9 */ /* 0x000fe40000000800 */
[----:B------:R-:W-:-:S04]  /*1a700*/  IMAD.U32 R8, RZ, RZ, UR4 ;  /* 0x00000004ff087e24 */ /* 0x000fc8000f8e00ff */
[----:B-1----:R-:W-:-:S04]  /*1a710*/  IMAD R10, R10, R8, RZ ;  /* 0x000000080a0a7224 */ /* 0x002fc800078e02ff */
[----:B------:R-:W-:-:S05]  /*1a720*/  IMAD.IADD R4, R9, 0x1, R10 ;  /* 0x0000000109047824 */ /* 0x000fca00078e020a */
[----:B------:R-:W-:-:S13]  /*1a730*/  ISETP.GT.AND P6, PT, R4, R0, PT ;  /* 0x000000000400720c */ /* 0x000fda0003fc4270 */
[----:B------:R-:W-:Y:S05]  /*1a740*/  @P6 BRA `(.L_x_8475) ;  /* 0x0000000000ac6947 */ /* 0x000fea0003800000 */
.L_x_8478:
        /* <DEDUP_REMOVED lines=37> */
.L_x_8551:
[----:B------:R-:W-:Y:S02]  /*1a9a0*/  ULDC UR4, c[0x0][0xd38] ;  /* 0x00034e0000047ab9 */ /* 0x000fe40000000800 */
[----:B------:R-:W-:-:S04]  /*1a9b0*/  IMAD.U32 R8, RZ, RZ, UR4 ;  /* 0x00000004ff087e24 */ /* 0x000fc8000f8e00ff */
[----:B-1----:R-:W-:-:S04]  /*1a9c0*/  IMAD R10, R10, R8, RZ ;  /* 0x000000080a0a7224 */ /* 0x002fc800078e02ff */
[----:B------:R-:W-:-:S05]  /*1a9d0*/  IMAD.IADD R4, R10, 0x1, R4 ;  /* 0x000000010a047824 */ /* 0x000fca00078e0204 */
[----:B------:R-:W-:-:S13]  /*1a9e0*/  ISETP.GT.AND P6, PT, R4, R0, PT ;  /* 0x000000000400720c */ /* 0x000fda0003fc4270 */
[----:B------:R-:W-:Y:S05]  /*1a9f0*/  @!P6 BRA `(.L_x_8478) ;  /* 0xfffffffc0054e947 */ /* 0x000fea000383ffff */
.L_x_8475:
        /* <DEDUP_REMOVED lines=12> */
.L_x_8556:
[----:B------:R-:W-:-:S13]  /*1aac0*/  ISETP.NE.AND P0, PT, R3, RZ, PT ;  /* 0x000000ff0300720c */ /* 0x000fda0003f05270 */
[----:B------:R-:W-:Y:S05]  /*1aad0*/  @!P0 BRA `(.L_x_8480) ;  /* 0x0000000000148947 */ /* 0x000fea0003800000 */
[----:B------:R-:W-:Y:S01]  /*1aae0*/  UMOV UR4, 0xffffffff ;  /* 0xffffffff00047882 */ /* 0x000fe20000000000 */
[----:B---3--:R-:W-:Y:S02]  /*1aaf0*/  VIADD R9, R9, 0xffffffff ;  /* 0xffffffff09097836 */ /* 0x008fe40000000000 */
[----:B------:R-:W-:Y:S05]  /*1ab00*/  BRA.DIV UR4, `(.L_x_8481) ;  /* 0x0000002e04ec7947 */ /* 0x000fea000b800000 */
[----:B0-----:R0:W1:Y:S02]  /*1ab10*/  SHFL.IDX PT, R2, R2, R9, 0x1f ;  /* 0x00001f0902027589 */ /* 0x00106400000e0000 */
.L_x_8559:
[----:B-1----:R-:W-:-:S07]  /*1ab20*/  IMAD.MOV.U32 R6, RZ, RZ, R2 ;  /* 0x000000ffff067224 */ /* 0x002fce00078e0002 */
.L_x_8480:
        /* <DEDUP_REMOVED lines=62> */
.L_x_8482:
[----:B---3--:R-:W2:Y:S01]  /*1af10*/  LDL R5, [R1+0xc] ;  /* 0x00000c0001057983 */ /* 0x008ea20000100800 */
        /* <DEDUP_REMOVED lines=62> */
.L_x_8483:
[----:B------:R-:W-:-:S05]  /*1b300*/  LOP3.LUT R0, RZ, R0, RZ, 0x33, !PT ;  /* 0x00000000ff007212 */ /* 0x000fca00078e33ff */
[----:B------:R-:W-:-:S05]  /*1b310*/  IMAD.IADD R0, R4, 0x1, R0 ;  /* 0x0000000104007824 */ /* 0x000fca00078e0200 */
[----:B------:R2:W-:Y:S01]  /*1b320*/  STL [R1+0x4], R0 ;  /* 0x0000040001007387 */ /* 0x0005e20000100800 */
[----:B------:R-:W-:Y:S05]  /*1b330*/  BRA `(.L_x_8484) ;  /* 0x0000000000287947 */ /* 0x000fea0003800000 */
.L_x_8476:
        /* <DEDUP_REMOVED lines=10> */
.L_x_8484:
        /* <DEDUP_REMOVED lines=16> */
.L_x_8473:
[----:B-1-3--:R-:W3:Y:S01]  /*1b4e0*/  LDL R0, [R1+0xc] ;  /* 0x00000c0001007983 */ /* 0x00aee20000100800 */
[----:B------:R-:W-:Y:S02]  /*1b4f0*/  ULDC UR4, c[0x0][0xd3c] ;  /* 0x00034f0000047ab9 */ /* 0x000fe40000000800 */
[----:B---3--:R-:W-:-:S13]  /*1b500*/  ISETP.GE.AND P0, PT, R0, UR4, PT ;  /* 0x0000000400007c0c */ /* 0x008fda000bf06270 */
[----:B------:R-:W-:Y:S05]  /*1b510*/  @!P0 BRA `(.L_x_8485) ;  /* 0xffffff8800708947 */ /* 0x000fea000383ffff */
[----:B------:R-:W-:Y:S05]  /*1b520*/  BSYNC B8 ;  /* 0x0000000000087941 */ /* 0x000fea0003800000 */
.L_x_8359:
[----:B---3--:R-:W3:Y:S01]  /*1b530*/  LDL.LU R0, [R1+0x64] ;  /* 0x0000640001007983 */ /* 0x008ee20000300800 */
[----:B------:R-:W-:Y:S01]  /*1b540*/  BSSY B0, `(.L_x_8486) ;  /* 0x000000b000007945 */ /* 0x000fe20003800000 */
[----:B0---4-:R-:W0:Y:S01]  /*1b550*/  S2R R5, SR_CgaCtaId ;  /* 0x0000000000057919 */ /* 0x011e220000008800 */
        /* <DEDUP_REMOVED lines=9> */
.L_x_8560:
[----:B------:R-:W-:Y:S05]  /*1b5f0*/  BSYNC B0 ;  /* 0x0000000000007941 */ /* 0x000fea0003800000 */
.L_x_8486:
[----:B------:R-:W-:-:S03]  /*1b600*/  UMOV UR4, 0xffffffff ;  /* 0xffffffff00047882 */ /* 0x000fc60000000000 */
[----:B------:R-:W-:Y:S05]  /*1b610*/  BRA.DIV UR4, `(.L_x_8488) ;  /* 0x0000002604687947 */ /* 0x000fea000b800000 */
[----:B------:R-:W1:Y:S02]  /*1b620*/  S2R R2, SR_TID.X ;  /* 0x0000000000027919 */ /* 0x000e640000002100 */
[----:B-1----:R-:W-:-:S04]  /*1b630*/  SHF.R.U32.HI R2, RZ, 0x5, R2 ;  /* 0x00000005ff027819 */ /* 0x002fc80000011602 */
[----:B------:R-:W-:-:S05]  /*1b640*/  LOP3.LUT R2, R2, 0x3, RZ, 0xc0, !PT ;  /* 0x0000000302027812 */ /* 0x000fca00078ec0ff */
[----:B------:R1:W2:Y:S02]  /*1b650*/  SHFL.IDX PT, R14, R2, RZ, 0x1f ;  /* 0x00001fff020e7589 */ /* 0x0002a400000e0000 */
.L_x_8563:
[----:B--2---:R-:W-:Y:S01]  /*1b660*/  ISETP.NE.AND P0, PT, R14, RZ, PT ;  /* 0x000000ff0e00720c */ /* 0x004fe20003f05270 */
[----:B------:R-:W-:-:S12]  /*1b670*/  BSSY B0, `(.L_x_8489) ;  /* 0x0000027000007945 */ /* 0x000fd80003800000 */
[----:B------:R-:W-:Y:S05]  /*1b680*/  @P0 BRA `(.L_x_8490) ;  /* 0x0000000000940947 */ /* 0x000fea0003800000 */
[----:B------:R-:W-:-:S03]  /*1b690*/  UMOV UR4, 0xffffffff ;  /* 0xffffffff00047882 */ /* 0x000fc60000000000 */
[----:B------:R-:W-:Y:S05]  /*1b6a0*/  BRA.DIV UR4, `(.L_x_8491) ;  /* 0x0000002604787947 */ /* 0x000fea000b800000 */
[----:B------:R-:W-:-:S13]  /*1b6b0*/  ELECT P6, URZ, PT ;  /* 0x00000000003f782f */ /* 0x000fda00038c0000 */
.L_x_8566:
[----:B------:R-:W-:Y:S05]  /*1b6c0*/  @!P6 BRA `(.L_x_8490) ;  /* 0x000000000084e947 */ /* 0x000fea0003800000 */
[----:B------:R-:W-:-:S06]  /*1b6d0*/  ULOP3.LUT UR4, UR36, 0x2, URZ, 0xfc, !UPT ;  /* 0x0000000224047892 */ /* 0x000fcc000f8efc3f */
[----:B-1----:R-:W-:-:S05]  /*1b6e0*/  IMAD.U32 R2, RZ, RZ, UR4 ;  /* 0x00000004ff027e24 */ /* 0x002fca000f8e00ff */
[----:B------:R-:W-:-:S13]  /*1b6f0*/  ISETP.NE.AND P2, PT, R2, 0x3, PT ;  /* 0x000000030200780c */ /* 0x000fda0003f45270 */
[----:B------:R-:W-:Y:S05]  /*1b700*/  @!P2 BRA `(.L_x_8492) ;  /* 0x000000000004a947 */ /* 0x000fea0003800000 */
[----:B------:R-:W-:Y:S01]  /*1b710*/  BPT.TRAP 0x1 ;  /* 0x000000040000795c */ /* 0x000fe20000300000 */
.L_x_8492:
        /* <DEDUP_REMOVED lines=14> */
.L_x_8567:
[----:B------:R-:W1:Y:S02]  /*1b800*/  SYNCS.PHASECHK.TRANS64.TRYWAIT P0, [R7+URZ], R2 ;  /* 0x00000002070075a7 */ /* 0x000e64000800017f */
[----:B-1----:R-:W-:Y:S05]  /*1b810*/  @!P0 BRA `(.L_x_8494) ;  /* 0x0000002400508947 */ /* 0x002fea0003800000 */
.L_x_8568:
[----:B------:R-:W-:Y:S05]  /*1b820*/  @!P2 BRA `(.L_x_8495) ;  /* 0x000000000004a947 */ /* 0x000fea0003800000 */
[----:B------:R-:W-:Y:S01]  /*1b830*/  BPT.TRAP 0x1 ;  /* 0x000000040000795c */ /* 0x000fe20000300000 */
.L_x_8495:
[----:B------:R-:W2:Y:S01]  /*1b840*/  LDL.LU R4, [R1+0x10] ;  /* 0x0000100001047983 */ /* 0x000ea20000300800 */
[----:B------:R-:W-:-:S04]  /*1b850*/  VIADD R0, R0, 0x38860 ;  /* 0x0003886000007836 */ /* 0x000fc80000000000 */
[----:B--2---:R-:W-:-:S04]  /*1b860*/  IMAD R4, R4, 0x8, R0 ;  /* 0x0000000804047824 */ /* 0x004fc800078e0200 */
[----:B------:R-:W2:Y:S02]  /*1b870*/  SYNCS.PHASECHK.TRANS64.TRYWAIT P0, [R4+URZ], R5 ;  /* 0x00000005040075a7 */ /* 0x000ea4000800017f */
[----:B--2---:R-:W-:Y:S05]  /*1b880*/  @!P0 BRA `(.L_x_8496) ;  /* 0x0000002400488947 */ /* 0x004fea0003800000 */
.L_x_8569:
[----:B------:R-:W-:-:S07]  /*1b890*/  IMAD R3, R3, 0x8, R0 ;  /* 0x0000000803037824 */ /* 0x000fce00078e0200 */
.L_x_8497:
[----:B---3--:R3:W4:Y:S02]  /*1b8a0*/  SYNCS.PHASECHK.TRANS64.TRYWAIT P0, [R3+URZ], R2 ;  /* 0x00000002030075a7 */ /* 0x008724000800017f */
[----:B----4-:R-:W-:Y:S05]  /*1b8b0*/  @!P0 NANOSLEEP.SYNCS 0x989680 ;  /* 0x009896800000895d */ /* 0x010fea0003900000 */
[----:B------:R-:W4:Y:S02]  /*1b8c0*/  @!P0 SYNCS.PHASECHK.TRANS64 P0, [R3+URZ], R2 ;  /* 0x00000002030085a7 */ /* 0x000f24000800007f */
[----:B----4-:R-:W-:Y:S05]  /*1b8d0*/  @!P0 BRA `(.L_x_8497) ;  /* 0xfffffffc00f08947 */ /* 0x010fea000383ffff */
.L_x_8490:
[----:B------:R-:W-:Y:S05]  /*1b8e0*/  BSYNC B0 ;  /* 0x0000000000007941 */ /* 0x000fea0003800000 */
.L_x_8489:
[----:B------:R-:W-:Y:S05]  /*1b8f0*/  EXIT ;  /* 0x000000000000794d */ /* 0x000fea0003800000 */
.L_x_8304:
[----:B0-----:R0:W1:Y:S02]  /*1b900*/  SYNCS.PHASECHK.TRANS64.TRYWAIT P1, [R16+URZ+0x38800], R5 ;  /* 0x03880005100075a7 */ /* 0x001064000802017f */
[----:B-1----:R-:W-:Y:S05]  /*1b910*/  @!P1 NANOSLEEP.SYNCS 0x989680 ;  /* 0x009896800000995d */ /* 0x002fea0003900000 */
[----:B------:R-:W1:Y:S02]  /*1b920*/  @!P1 SYNCS.PHASECHK.TRANS64 P1, [R16+URZ+0x38800], R5 ;  /* 0x03880005100095a7 */ /* 0x000e64000802007f */
[----:B-1----:R-:W-:Y:S05]  /*1b930*/  @!P1 BRA `(.L_x_8304) ;  /* 0xfffffffc00f09947 */ /* 0x002fea000383ffff */
[----:B------:R-:W-:Y:S05]  /*1b940*/  BRA `(.L_x_8498) ;  /* 0xfffffe8800247947 */ /* 0x000fea000383ffff */
.L_x_8308:
[----:B--2---:R2:W3:Y:S02]  /*1b950*/  SYNCS.PHASECHK.TRANS64.TRYWAIT P1, [R9+URZ+0x38830], R6 ;  /* 0x03883006090075a7 */ /* 0x0044e4000802017f */
[----:B---3--:R-:W-:Y:S05]  /*1b960*/  @!P1 NANOSLEEP.SYNCS 0x989680 ;  /* 0x009896800000995d */ /* 0x008fea0003900000 */
[----:B------:R-:W3:Y:S02]  /*1b970*/  @!P1 SYNCS.PHASECHK.TRANS64 P1, [R9+URZ+0x38830], R6 ;  /* 0x03883006090095a7 */ /* 0x000ee4000802007f */
[----:B---3--:R-:W-:Y:S05]  /*1b980*/  @!P1 BRA `(.L_x_8308) ;  /* 0xfffffffc00f09947 */ /* 0x008fea000383ffff */
[----:B------:R-:W-:Y:S05]  /*1b990*/  BRA `(.L_x_8307) ;  /* 0xfffffe8800487947 */ /* 0x000fea000383ffff */
.L_x_8309:
[----:B---3--:R3:W4:Y:S02]  /*1b9a0*/  SYNCS.PHASECHK.TRANS64.TRYWAIT P1, [R16+URZ+0x38810], R5 ;  /* 0x03881005100075a7 */ /* 0x008724000802017f */
[----:B----4-:R-:W-:Y:S05]  /*1b9b0*/  @!P1 NANOSLEEP.SYNCS 0x989680 ;  /* 0x009896800000995d */ /* 0x010fea0003900000 */
[----:B------:R-:W4:Y:S02]  /*1b9c0*/  @!P1 SYNCS.PHASECHK.TRANS64 P1, [R16+URZ+0x38810], R5 ;  /* 0x03881005100095a7 */ /* 0x000f24000802007f */
[----:B----4-:R-:W-:Y:S05]  /*1b9d0*/  @!P1 BRA `(.L_x_8309) ;  /* 0xfffffffc00f09947 */ /* 0x010fea000383ffff */
[----:B------:R-:W-:Y:S05]  /*1b9e0*/  BRA `(.L_x_8499) ;  /* 0xfffffe8800d47947 */ /* 0x000fea000383ffff */
.L_x_8313:
[----:B0-----:R0:W3:Y:S02]  /*1b9f0*/  SYNCS.PHASECHK.TRANS64.TRYWAIT P1, [R9+URZ+0x38850], R6 ;  /* 0x03885006090075a7 */ /* 0x0010e4000802017f */
[----:B---3--:R-:W-:Y:S05]  /*1ba00*/  @!P1 NANOSLEEP.SYNCS 0x989680 ;  /* 0x009896800000995d */ /* 0x008fea0003900000 */
[----:B------:R-:W3:Y:S02]  /*1ba10*/  @!P1 SYNCS.PHASECHK.TRANS64 P1, [R9+URZ+0x38850], R6 ;  /* 0x03885006090095a7 */ /* 0x000ee4000802007f */
[----:B---3--:R-:W-:Y:S05]  /*1ba20*/  @!P1 BRA `(.L_x_8313) ;  /* 0xfffffffc00f09947 */ /* 0x008fea000383ffff */
[----:B------:R-:W-:Y:S05]  /*1ba30*/  BRA `(.L_x_8312) ;  /* 0xfffffe8c00047947 */ /* 0x000fea000383ffff */
.L_x_8318:
[----:B-1----:R1:W2:Y:S02]  /*1ba40*/  SYNCS.PHASECHK.TRANS64.TRYWAIT P3, [R9+URZ+0x38830], R5 ;  /* 0x03883005090075a7 */ /* 0x0022a4000806017f */
[----:B--2---:R-:W-:Y:S05]  /*1ba50*/  @!P3 NANOSLEEP.SYNCS 0x989680 ;  /* 0x009896800000b95d */ /* 0x004fea0003900000 */
[----:B------:R-:W2:Y:S02]  /*1ba60*/  @!P3 SYNCS.PHASECHK.TRANS64 P3, [R9+URZ+0x38830], R5 ;  /* 0x038830050900b5a7 */ /* 0x000ea4000806007f */
[----:B--2---:R-:W-:Y:S05]  /*1ba70*/  @!P3 BRA `(.L_x_8318) ;  /* 0xfffffffc00f0b947 */ /* 0x004fea000383ffff */
[----:B------:R-:W-:Y:S05]  /*1ba80*/  BRA `(.L_x_8317) ;  /* 0xfffffeb800247947 */ /* 0x000fea000383ffff */
.L_x_8322:
[----:B---3--:R3:W4:Y:S02]  /*1ba90*/  SYNCS.PHASECHK.TRANS64.TRYWAIT P3, [R9+URZ+0x38850], R5 ;  /* 0x03885005090075a7 */ /* 0x008724000806017f */
[----:B----4-:R-:W-:Y:S05]  /*1baa0*/  @!P3 NANOSLEEP.SYNCS 0x989680 ;  /* 0x009896800000b95d */ /* 0x010fea0003900000 */
[----:B------:R-:W4:Y:S02]  /*1bab0*/  @!P3 SYNCS.PHASECHK.TRANS64 P3, [R9+URZ+0x38850], R5 ;  /* 0x038850050900b5a7 */ /* 0x000f24000806007f */
[----:B----4-:R-:W-:Y:S05]  /*1bac0*/  @!P3 BRA `(.L_x_8322) ;  /* 0xfffffffc00f0b947 */ /* 0x010fea000383ffff */
[----:B------:R-:W-:Y:S05]  /*1bad0*/  BRA `(.L_x_8321) ;  /* 0xfffffeb800807947 */ /* 0x000fea000383ffff */
.L_x_8328:
[----:B-1----:R1:W2:Y:S02]  /*1bae0*/  SYNCS.PHASECHK.TRANS64.TRYWAIT P1, [R9+URZ+0x38830], R5 ;  /* 0x03883005090075a7 */ /* 0x0022a4000802017f */
[----:B--2---:R-:W-:Y:S05]  /*1baf0*/  @!P1 NANOSLEEP.SYNCS 0x989680 ;  /* 0x009896800000995d */ /* 0x004fea0003900000 */
[----:B------:R-:W2:Y:S02]  /*1bb00*/  @!P1 SYNCS.PHASECHK.TRANS64 P1, [R9+URZ+0x38830], R5 ;  /* 0x03883005090095a7 */ /* 0x000ea4000802007f */
[----:B--2---:R-:W-:Y:S05]  /*1bb10*/  @!P1 BRA `(.L_x_8328) ;  /* 0xfffffffc00f09947 */ /* 0x004fea000383ffff */
[----:B------:R-:W-:Y:S05]  /*1bb20*/  BRA `(.L_x_8327) ;  /* 0xfffffeec00987947 */ /* 0x000fea000383ffff */
.L_x_8332:
[----:B---3--:R3:W4:Y:S02]  /*1bb30*/  SYNCS.PHASECHK.TRANS64.TRYWAIT P1, [R9+URZ+0x38850], R5 ;  /* 0x03885005090075a7 */ /* 0x008724000802017f */
[----:B----4-:R-:W-:Y:S05]  /*1bb40*/  @!P1 NANOSLEEP.SYNCS 0x989680 ;  /* 0x009896800000995d */ /* 0x010fea0003900000 */
[----:B------:R-:W4:Y:S02]  /*1bb50*/  @!P1 SYNCS.PHASECHK.TRANS64 P1, [R9+URZ+0x38850], R5 ;  /* 0x03885005090095a7 */ /* 0x000f24000802007f */
[----:B----4-:R-:W-:Y:S05]  /*1bb60*/  @!P1 BRA `(.L_x_8332) ;  /* 0xfffffffc00f09947 */ /* 0x010fea000383ffff */
[----:B------:R-:W-:Y:S05]  /*1bb70*/  BRA `(.L_x_8331) ;  /* 0xfffffeec00f47947 */ /* 0x000fea000383ffff */
.L_x_8373:
        /* <DEDUP_REMOVED lines=11> */
.L_x_8501:
[----:B------:R-:W-:Y:S05]  /*1bc30*/  BSYNC B0 ;  /* 0x0000000000007941 */ /* 0x000fea0003800000 */
.L_x_8500:
[----:B------:R-:W-:Y:S05]  /*1bc40*/  BRA `(.L_x_8502) ;  /* 0xffffff9000807947 */ /* 0x000fea000383ffff */
.L_x_8375:
[----:B------:R-:W-:Y:S01]  /*1bc50*/  BSSY B0, `(.L_x_8503) ;  /* 0x0000006000007945 */ /* 0x000fe20003800000 */
[----:B------:R-:W-:-:S07]  /*1bc60*/  IMAD.MOV.U32 R15, RZ, RZ, -0x1 ;  /* 0xffffffffff0f7424 */ /* 0x000fce00078e00ff */
[----:B0-2---:R-:W-:Y:S05]  /*1bc70*/  WARPSYNC.COLLECTIVE R15, `(.L_x_8504) ;  /* 0x000000000f0c7348 */ /* 0x005fea0003c00000 */
[----:B------:R-:W-:Y:S02]  /*1bc80*/  ELECT P6, UR62, PT ;  /* 0x00000000003e782f */ /* 0x000fe400038c0000 */
[----:B------:R-:W-:Y:S01]  /*1bc90*/  MOV R14, UR62 ;  /* 0x0000003e000e7c02 */ /* 0x000fe20008000f00 */
[----:B0-2---:R-:W-:Y:S10]  /*1bca0*/  ENDCOLLECTIVE ;  /* 0x000000000000791b */ /* 0x005ff40003800000 */
.L_x_8504:
[----:B------:R-:W-:Y:S05]  /*1bcb0*/  BSYNC B0 ;  /* 0x0000000000007941 */ /* 0x000fea0003800000 */
.L_x_8503:
[----:B------:R-:W-:Y:S05]  /*1bcc0*/  BRA `(.L_x_8505) ;  /* 0xffffff9000847947 */ /* 0x000fea000383ffff */
.L_x_8377:
[----:B-1----:R1:W3:Y:S02]  /*1bcd0*/  SYNCS.PHASECHK.TRANS64.TRYWAIT P0, [R0+URZ+0x38840], R2 ;  /* 0x03884002000075a7 */ /* 0x0022e4000800017f */
[----:B---3--:R-:W-:Y:S05]  /*1bce0*/  @!P0 NANOSLEEP.SYNCS 0x989680 ;  /* 0x009896800000895d */ /* 0x008fea0003900000 */
[----:B------:R-:W3:Y:S02]  /*1bcf0*/  @!P0 SYNCS.PHASECHK.TRANS64 P0, [R0+URZ+0x38840], R2 ;  /* 0x03884002000085a7 */ /* 0x000ee4000800007f */
[----:B---3--:R-:W-:Y:S05]  /*1bd00*/  @!P0 BRA `(.L_x_8377) ;  /* 0xfffffffc00f08947 */ /* 0x008fea000383ffff */
[----:B------:R-:W-:Y:S05]  /*1bd10*/  BRA `(.L_x_8506) ;  /* 0xffffff9000e87947 */ /* 0x000fea000383ffff */
.L_x_8381:
        /* <DEDUP_REMOVED lines=9> */
.L_x_8507:
[----:B------:R-:W-:Y:S02]  /*1bdb0*/  IMAD.MOV.U32 R13, RZ, RZ, R3 ;  /* 0x000000ffff0d7224 */ /* 0x000fe400078e0003 */
[----:B------:R-:W-:Y:S01]  /*1bdc0*/  IMAD.MOV.U32 R4, RZ, RZ, R14 ;  /* 0x000000ffff047224 */ /* 0x000fe200078e000e */
[----:B------:R-:W-:-:S07]  /*1bdd0*/  LOP3.LUT R6, R6, 0x7f, RZ, 0xc0, !PT ;  /* 0x0000007f06067812 */ /* 0x000fce00078ec0ff */
[----:B------:R-:W-:Y:S05]  /*1bde0*/  WARPSYNC.COLLECTIVE R15, `(.L_x_8508) ;  /* 0x000000000f087348 */ /* 0x000fea0003c00000 */
[----:B------:R0:W1:Y:S02]  /*1bdf0*/  SHFL.IDX P6, R14, R13, R12, R11 ;  /* 0x0000000c0d0e7389 */ /* 0x00006400000c000b */
[----:B01----:R-:W-:Y:S01]  /*1be00*/  ENDCOLLECTIVE ;  /* 0x000000000000791b */ /* 0x003fe20003800000 */
.L_x_8508:
        /* <DEDUP_REMOVED lines=9> */
.L_x_8509:
[----:B------:R-:W-:Y:S02]  /*1bea0*/  IMAD.MOV.U32 R13, RZ, RZ, R3 ;  /* 0x000000ffff0d7224 */ /* 0x000fe400078e0003 */
[----:B------:R-:W-:-:S07]  /*1beb0*/  IMAD.MOV.U32 R6, RZ, RZ, R14 ;  /* 0x000000ffff067224 */ /* 0x000fce00078e000e */
[----:B------:R-:W-:Y:S05]  /*1bec0*/  WARPSYNC.COLLECTIVE R15, `(.L_x_8510) ;  /* 0x000000000f087348 */ /* 0x000fea0003c00000 */
[----:B------:R0:W1:Y:S02]  /*1bed0*/  SHFL.IDX P6, R14, R13, R12, R11 ;  /* 0x0000000c0d0e7389 */ /* 0x00006400000c000b */
[----:B01----:R-:W-:Y:S01]  /*1bee0*/  ENDCOLLECTIVE ;  /* 0x000000000000791b */ /* 0x003fe20003800000 */
.L_x_8510:
        /* <DEDUP_REMOVED lines=22> */
.L_x_8511:
        /* <DEDUP_REMOVED lines=10> */
.L_x_8512:
        /* <DEDUP_REMOVED lines=11> */
.L_x_8513:
        /* <DEDUP_REMOVED lines=14> */
.L_x_8514:
[----:B------:R-:W-:Y:S01]  /*1c280*/  IMAD.MOV.U32 R3, RZ, RZ, R14 ;  /* 0x000000ffff037224 */ /* 0x000fe200078e000e */
[----:B------:R-:W-:Y:S06]  /*1c290*/  BRA `(.L_x_8515) ;  /* 0xffffff9800247947 */ /* 0x000fec000383ffff */
.L_x_8385:
        /* <DEDUP_REMOVED lines=26> */
.L_x_8517:
[----:B------:R-:W-:Y:S05]  /*1c440*/  BSYNC B0 ;  /* 0x0000000000007941 */ /* 0x000fea0003800000 */
.L_x_8516:
        /* <DEDUP_REMOVED lines=13> */
.L_x_8518:
        /* <DEDUP_REMOVED lines=41> */
.L_x_8519:
        /* <DEDUP_REMOVED lines=16> */
.L_x_8520:
        /* <DEDUP_REMOVED lines=29> */
.L_x_8521:
        /* <DEDUP_REMOVED lines=12> */
.L_x_8522:
        /* <DEDUP_REMOVED lines=34> */
.L_x_8523:
[----:B------:R-:W-:Y:S02]  /*1cd60*/  IMAD.MOV.U32 R13, RZ, RZ, R0 ;  /* 0x000000ffff0d7224 */ /* 0x000fe400078e0000 */
[----:B------:R-:W-:-:S07]  /*1cd70*/  IMAD.MOV.U32 R4, RZ, RZ, R14 ;  /* 0x000000ffff047224 */ /* 0x000fce00078e000e */
[----:B------:R-:W-:Y:S05]  /*1cd80*/  WARPSYNC.COLLECTIVE R15, `(.L_x_8524) ;  /* 0x000000000f087348 */ /* 0x000fea0003c00000 */
[----:B------:R0:W1:Y:S02]  /*1cd90*/  SHFL.IDX P6, R14, R13, R12, R11 ;  /* 0x0000000c0d0e7389 */ /* 0x00006400000c000b */
[----:B01----:R-:W-:Y:S01]  /*1cda0*/  ENDCOLLECTIVE ;  /* 0x000000000000791b */ /* 0x003fe20003800000 */
.L_x_8524:
[----:B------:R-:W-:Y:S01]  /*1cdb0*/  IMAD.MOV.U32 R0, RZ, RZ, R14 ;  /* 0x000000ffff007224 */ /* 0x000fe200078e000e */
[----:B------:R-:W-:Y:S06]  /*1cdc0*/  BRA `(.L_x_8525) ;  /* 0xffffff9800fc7947 */ /* 0x000fec000383ffff */
.L_x_8390:
[----:B0-----:R0:W2:Y:S02]  /*1cdd0*/  SYNCS.PHASECHK.TRANS64.TRYWAIT P0, [R18+URZ+0x38820], R0 ;  /* 0x03882000120075a7 */ /* 0x0010a4000800017f */
[----:B--2---:R-:W-:Y:S05]  /*1cde0*/  @!P0 NANOSLEEP.SYNCS 0x989680 ;  /* 0x009896800000895d */ /* 0x004fea0003900000 */
[----:B------:R-:W2:Y:S02]  /*1cdf0*/  @!P0 SYNCS.PHASECHK.TRANS64 P0, [R18+URZ+0x38820], R0 ;  /* 0x03882000120085a7 */ /* 0x000ea4000800007f */
[----:B--2---:R-:W-:Y:S05]  /*1ce00*/  @!P0 BRA `(.L_x_8390) ;  /* 0xfffffffc00f08947 */ /* 0x004fea000383ffff */
[----:B------:R-:W-:Y:S05]  /*1ce10*/  BRA `(.L_x_8526) ;  /* 0xffffff9c00b47947 */ /* 0x000fea000383ffff */
.L_x_8394:
[----:B0-----:R0:W1:Y:S02]  /*1ce20*/  SYNCS.PHASECHK.TRANS64.TRYWAIT P0, [R0+URZ+0x38860], R2 ;  /* 0x03886002000075a7 */ /* 0x001064000800017f */
[----:B-1----:R-:W-:Y:S05]  /*1ce30*/  @!P0 NANOSLEEP.SYNCS 0x989680 ;  /* 0x009896800000895d */ /* 0x002fea0003900000 */
[----:B------:R-:W1:Y:S02]  /*1ce40*/  @!P0 SYNCS.PHASECHK.TRANS64 P0, [R0+URZ+0x38860], R2 ;  /* 0x03886002000085a7 */ /* 0x000e64000800007f */
[----:B-1----:R-:W-:Y:S05]  /*1ce50*/  @!P0 BRA `(.L_x_8394) ;  /* 0xfffffffc00f08947 */ /* 0x002fea000383ffff */
[----:B------:R-:W-:Y:S05]  /*1ce60*/  BRA `(.L_x_8527) ;  /* 0xffffff9c00d87947 */ /* 0x000fea000383ffff */
.L_x_8413:
[----:B--2---:R2:W3:Y:S02]  /*1ce70*/  SYNCS.PHASECHK.TRANS64.TRYWAIT P0, [R3+URZ+0x38840], R2 ;  /* 0x03884002030075a7 */ /* 0x0044e4000800017f */
[----:B---3--:R-:W-:Y:S05]  /*1ce80*/  @!P0 NANOSLEEP.SYNCS 0x989680 ;  /* 0x009896800000895d */ /* 0x008fea0003900000 */
[----:B------:R-:W3:Y:S02]  /*1ce90*/  @!P0 SYNCS.PHASECHK.TRANS64 P0, [R3+URZ+0x38840], R2 ;  /* 0x03884002030085a7 */ /* 0x000ee4000800007f */
[----:B---3--:R-:W-:Y:S05]  /*1cea0*/  @!P0 BRA `(.L_x_8413) ;  /* 0xfffffffc00f08947 */ /* 0x008fea000383ffff */
[----:B------:R-:W-:Y:S05]  /*1ceb0*/  BRA `(.L_x_8528) ;  /* 0xffffffa800f07947 */ /* 0x000fea000383ffff */
.L_x_8418:
[----:B0-----:R0:W1:Y:S02]  /*1cec0*/  SYNCS.PHASECHK.TRANS64.TRYWAIT P0, [R3+URZ+0x38860], R2 ;  /* 0x03886002030075a7 */ /* 0x001064000800017f */
[----:B-1----:R-:W-:Y:S05]  /*1ced0*/  @!P0 NANOSLEEP.SYNCS 0x989680 ;  /* 0x009896800000895d */ /* 0x002fea0003900000 */
[----:B------:R-:W1:Y:S02]  /*1cee0*/  @!P0 SYNCS.PHASECHK.TRANS64 P0, [R3+URZ+0x38860], R2 ;  /* 0x03886002030085a7 */ /* 0x000e64000800007f */
[----:B-1----:R-:W-:Y:S05]  /*1cef0*/  @!P0 BRA `(.L_x_8418) ;  /* 0xfffffffc00f08947 */ /* 0x002fea000383ffff */
[----:B------:R-:W-:Y:S05]  /*1cf00*/  BRA `(.L_x_8529) ;  /* 0xffffffac00707947 */ /* 0x000fea000383ffff */
.L_x_8433:
[----:B-1----:R1:W2:Y:S02]  /*1cf10*/  SYNCS.PHASECHK.TRANS64.TRYWAIT P0, [R4+URZ+0x38840], R2 ;  /* 0x03884002040075a7 */ /* 0x0022a4000800017f */
[----:B--2---:R-:W-:Y:S05]  /*1cf20*/  @!P0 NANOSLEEP.SYNCS 0x989680 ;  /* 0x009896800000895d */ /* 0x004fea0003900000 */
[----:B------:R-:W2:Y:S02]  /*1cf30*/  @!P0 SYNCS.PHASECHK.TRANS64 P0, [R4+URZ+0x38840], R2 ;  /* 0x03884002040085a7 */ /* 0x000ea4000800007f */
[----:B--2---:R-:W-:Y:S05]  /*1cf40*/  @!P0 BRA `(.L_x_8433) ;  /* 0xfffffffc00f08947 */ /* 0x004fea000383ffff */
[----:B------:R-:W-:Y:S05]  /*1cf50*/  BRA `(.L_x_8530) ;  /* 0xffffffb800507947 */ /* 0x000fea000383ffff */
.L_x_8438:
[----:B0-----:R0:W2:Y:S02]  /*1cf60*/  SYNCS.PHASECHK.TRANS64.TRYWAIT P0, [R4+URZ+0x38860], R2 ;  /* 0x03886002040075a7 */ /* 0x0010a4000800017f */
[----:B--2---:R-:W-:Y:S05]  /*1cf70*/  @!P0 NANOSLEEP.SYNCS 0x989680 ;  /* 0x009896800000895d */ /* 0x004fea0003900000 */
[----:B------:R-:W2:Y:S02]  /*1cf80*/  @!P0 SYNCS.PHASECHK.TRANS64 P0, [R4+URZ+0x38860], R2 ;  /* 0x03886002040085a7 */ /* 0x000ea4000800007f */
[----:B--2---:R-:W-:Y:S05]  /*1cf90*/  @!P0 BRA `(.L_x_8438) ;  /* 0xfffffffc00f08947 */ /* 0x004fea000383ffff */
[----:B------:R-:W-:Y:S05]  /*1cfa0*/  BRA `(.L_x_8531) ;  /* 0xffffffb800cc7947 */ /* 0x000fea000383ffff */
.L_x_8453:
[----:B-1----:R1:W2:Y:S02]  /*1cfb0*/  SYNCS.PHASECHK.TRANS64.TRYWAIT P0, [R4+URZ+0x38840], R2 ;  /* 0x03884002040075a7 */ /* 0x0022a4000800017f */
[----:B--2---:R-:W-:Y:S05]  /*1cfc0*/  @!P0 NANOSLEEP.SYNCS 0x989680 ;  /* 0x009896800000895d */ /* 0x004fea0003900000 */
[----:B------:R-:W2:Y:S02]  /*1cfd0*/  @!P0 SYNCS.PHASECHK.TRANS64 P0, [R4+URZ+0x38840], R2 ;  /* 0x03884002040085a7 */ /* 0x000ea4000800007f */
[----:B--2---:R-:W-:Y:S05]  /*1cfe0*/  @!P0 BRA `(.L_x_8453) ;  /* 0xfffffffc00f08947 */ /* 0x004fea000383ffff */
[----:B------:R-:W-:Y:S05]  /*1cff0*/  BRA `(.L_x_8532) ;  /* 0xffffffc4008c7947 */ /* 0x000fea000383ffff */
.L_x_8458:
[----:B0-----:R0:W2:Y:S02]  /*1d000*/  SYNCS.PHASECHK.TRANS64.TRYWAIT P0, [R4+URZ+0x38860], R2 ;  /* 0x03886002040075a7 */ /* 0x0010a4000800017f */
[----:B--2---:R-:W-:Y:S05]  /*1d010*/  @!P0 NANOSLEEP.SYNCS 0x989680 ;  /* 0x009896800000895d */ /* 0x004fea0003900000 */
[----:B------:R-:W2:Y:S02]  /*1d020*/  @!P0 SYNCS.PHASECHK.TRANS64 P0, [R4+URZ+0x38860], R2 ;  /* 0x03886002040085a7 */ /* 0x000ea4000800007f */
[----:B--2---:R-:W-:Y:S05]  /*1d030*/  @!P0 BRA `(.L_x_8458) ;  /* 0xfffffffc00f08947 */ /* 0x004fea000383ffff */
[----:B------:R-:W-:Y:S05]  /*1d040*/  BRA `(.L_x_8533) ;  /* 0xffffffc8000c7947 */ /* 0x000fea000383ffff */
.L_x_8474:
[----:B-1----:R-:W4:Y:S01]  /*1d050*/  LDL R3, [R1] ;  /* 0x0000000001037983 */ /* 0x002f220000100800 */
        /* <DEDUP_REMOVED lines=8> */
.L_x_8535:
[----:B------:R-:W-:Y:S05]  /*1d0e0*/  BSYNC B0 ;  /* 0x0000000000007941 */ /* 0x000fea0003800000 */
.L_x_8534:
        /* <DEDUP_REMOVED lines=9> */
.L_x_8536:
        /* <DEDUP_REMOVED lines=25> */
.L_x_8537:
        /* <DEDUP_REMOVED lines=8> */
.L_x_8538:
        /* <DEDUP_REMOVED lines=8> */
.L_x_8539:
        /* <DEDUP_REMOVED lines=8> */
.L_x_8540:
        /* <DEDUP_REMOVED lines=8> */
.L_x_8541:
        /* <DEDUP_REMOVED lines=9> */
.L_x_8542:
[----:B------:R-:W-:Y:S01]  /*1d5a0*/  IMAD.MOV.U32 R10, RZ, RZ, R14 ;  /* 0x000000ffff0a7224 */ /* 0x000fe200078e000e */
[----:B------:R-:W-:Y:S06]  /*1d5b0*/  BRA `(.L_x_8543) ;  /* 0xffffffd0004c7947 */ /* 0x000fec000383ffff */
.L_x_8477:
        /* <DEDUP_REMOVED lines=8> */
.L_x_8545:
[----:B------:R-:W-:Y:S05]  /*1d640*/  BSYNC B0 ;  /* 0x0000000000007941 */ /* 0x000fea0003800000 */
.L_x_8544:
        /* <DEDUP_REMOVED lines=10> */
.L_x_8546:
        /* <DEDUP_REMOVED lines=8> */
.L_x_8547:
        /* <DEDUP_REMOVED lines=8> */
.L_x_8548:
        /* <DEDUP_REMOVED lines=8> */
.L_x_8549:
        /* <DEDUP_REMOVED lines=9> */
.L_x_8550:
[----:B------:R-:W-:Y:S01]  /*1d900*/  IMAD.MOV.U32 R10, RZ, RZ, R14 ;  /* 0x000000ffff0a7224 */ /* 0x000fe200078e000e */
[----:B------:R-:W-:Y:S06]  /*1d910*/  BRA `(.L_x_8551) ;  /* 0xffffffd000207947 */ /* 0x000fec000383ffff */
.L_x_8479:
[----:B------:R-:W-:Y:S01]  /*1d920*/  BSSY B0, `(.L_x_8552) ;  /* 0x0000006000007945 */ /* 0x000fe20003800000 */
[----:B------:R-:W-:Y:S01]  /*1d930*/  PLOP3.LUT P6, PT, P6, PT, PT, 0x8, 0x0 ;  /* 0x000000000000781c */ /* 0x000fe200037ce170 */
[----:B------:R-:W-:-:S12]  /*1d940*/  IMAD.MOV.U32 R15, RZ, RZ, -0x1 ;  /* 0xffffffffff0f7424 */ /* 0x000fd800078e00ff */
[----:B0-----:R-:W-:Y:S05]  /*1d950*/  WARPSYNC.COLLECTIVE R15, `(.L_x_8553) ;  /* 0x000000000f087348 */ /* 0x001fea0003c00000 */
[----:B------:R-:W-:Y:S01]  /*1d960*/  VOTE.ANY R14, PT, P6 ;  /* 0x00000000000e7806 */ /* 0x000fe200030e0100 */
[----:B0-----:R-:W-:Y:S06]  /*1d970*/  ENDCOLLECTIVE ;  /* 0x000000000000791b */ /* 0x001fec0003800000 */
.L_x_8553:
[----:B------:R-:W-:Y:S05]  /*1d980*/  BSYNC B0 ;  /* 0x0000000000007941 */ /* 0x000fea0003800000 */
.L_x_8552:
        /* <DEDUP_REMOVED lines=10> */
.L_x_8554:
[----:B------:R-:W-:Y:S02]  /*1da30*/  IMAD.MOV.U32 R13, RZ, RZ, R7 ;  /* 0x000000ffff0d7224 */ /* 0x000fe400078e0007 */
[----:B------:R-:W-:-:S07]  /*1da40*/  IMAD.MOV.U32 R4, RZ, RZ, R14 ;  /* 0x000000ffff047224 */ /* 0x000fce00078e000e */
[----:B------:R-:W-:Y:S05]  /*1da50*/  WARPSYNC.COLLECTIVE R15, `(.L_x_8555) ;  /* 0x000000000f087348 */ /* 0x000fea0003c00000 */
[----:B------:R0:W1:Y:S02]  /*1da60*/  SHFL.IDX P6, R14, R13, R12, R11 ;  /* 0x0000000c0d0e7389 */ /* 0x00006400000c000b */
[----:B01----:R-:W-:Y:S01]  /*1da70*/  ENDCOLLECTIVE ;  /* 0x000000000000791b */ /* 0x003fe20003800000 */
.L_x_8555:
[----:B------:R-:W-:Y:S02]  /*1da80*/  IMAD.MOV.U32 R7, RZ, RZ, R14 ;  /* 0x000000ffff077224 */ /* 0x000fe400078e000e */
[----:B------:R-:W-:-:S05]  /*1da90*/  IMAD.IADD R5, R9, 0x1, R16 ;  /* 0x0000000109057824 */ /* 0x000fca00078e0210 */
[----:B------:R0:W-:Y:S01]  /*1daa0*/  STL [R1+0xc], R5 ;  /* 0x00000c0501007387 */ /* 0x0001e20000100800 */
[----:B------:R-:W-:Y:S05]  /*1dab0*/  BRA `(.L_x_8556) ;  /* 0xffffffd000007947 */ /* 0x000fea000383ffff */
.L_x_8481:
        /* <DEDUP_REMOVED lines=8> */
.L_x_8558:
[----:B------:R-:W-:Y:S05]  /*1db40*/  BSYNC B0 ;  /* 0x0000000000007941 */ /* 0x000fea0003800000 */
.L_x_8557:
[----:B------:R-:W-:Y:S01]  /*1db50*/  IMAD.MOV.U32 R2, RZ, RZ, R14 ;  /* 0x000000ffff027224 */ /* 0x000fe200078e000e */
[----:B------:R-:W-:Y:S06]  /*1db60*/  BRA `(.L_x_8559) ;  /* 0xffffffcc00ec7947 */ /* 0x000fec000383ffff */
.L_x_8487:
[----:B0-----:R0:W1:Y:S02]  /*1db70*/  SYNCS.PHASECHK.TRANS64.TRYWAIT P0, [R0+URZ+0x38820], R3 ;  /* 0x03882003000075a7 */ /* 0x001064000800017f */
[----:B-1----:R-:W-:Y:S05]  /*1db80*/  @!P0 NANOSLEEP.SYNCS 0x989680 ;  /* 0x009896800000895d */ /* 0x002fea0003900000 */
[----:B------:R-:W1:Y:S02]  /*1db90*/  @!P0 SYNCS.PHASECHK.TRANS64 P0, [R0+URZ+0x38820], R3 ;  /* 0x03882003000085a7 */ /* 0x000e64000800007f */
[----:B-1----:R-:W-:Y:S05]  /*1dba0*/  @!P0 BRA `(.L_x_8487) ;  /* 0xfffffffc00f08947 */ /* 0x002fea000383ffff */
[----:B------:R-:W-:Y:S05]  /*1dbb0*/  BRA `(.L_x_8560) ;  /* 0xffffffd8008c7947 */ /* 0x000fea000383ffff */
.L_x_8488:
        /* <DEDUP_REMOVED lines=11> */
.L_x_8562:
[----:B------:R-:W-:Y:S05]  /*1dc70*/  BSYNC B0 ;  /* 0x0000000000007941 */ /* 0x000fea0003800000 */
.L_x_8561:
[----:B------:R-:W-:Y:S05]  /*1dc80*/  BRA `(.L_x_8563) ;  /* 0xffffffd800747947 */ /* 0x000fea000383ffff */
.L_x_8491:
[----:B------:R-:W-:Y:S01]  /*1dc90*/  BSSY B1, `(.L_x_8564) ;  /* 0x0000006000017945 */ /* 0x000fe20003800000 */
[----:B------:R-:W-:-:S07]  /*1dca0*/  IMAD.MOV.U32 R15, RZ, RZ, -0x1 ;  /* 0xffffffffff0f7424 */ /* 0x000fce00078e00ff */
[----:B01----:R-:W-:Y:S05]  /*1dcb0*/  WARPSYNC.COLLECTIVE R15, `(.L_x_8565) ;  /* 0x000000000f0c7348 */ /* 0x003fea0003c00000 */
[----:B------:R-:W-:Y:S02]  /*1dcc0*/  ELECT P6, UR62, PT ;  /* 0x00000000003e782f */ /* 0x000fe400038c0000 */
[----:B------:R-:W-:Y:S01]  /*1dcd0*/  MOV R14, UR62 ;  /* 0x0000003e000e7c02 */ /* 0x000fe20008000f00 */
[----:B01----:R-:W-:Y:S10]  /*1dce0*/  ENDCOLLECTIVE ;  /* 0x000000000000791b */ /* 0x003ff40003800000 */
.L_x_8565:
[----:B------:R-:W-:Y:S05]  /*1dcf0*/  BSYNC B1 ;  /* 0x0000000000017941 */ /* 0x000fea0003800000 */
.L_x_8564:
[----:B------:R-:W-:Y:S05]  /*1dd00*/  BRA `(.L_x_8566) ;  /* 0xffffffd8006c7947 */ /* 0x000fea000383ffff */
.L_x_8493:
[----:B0-----:R0:W1:Y:S02]  /*1dd10*/  SYNCS.PHASECHK.TRANS64.TRYWAIT P0, [R6+URZ], R5 ;  /* 0x00000005060075a7 */ /* 0x001064000800017f */
[----:B-1----:R-:W-:Y:S05]  /*1dd20*/  @!P0 NANOSLEEP.SYNCS 0x989680 ;  /* 0x009896800000895d */ /* 0x002fea0003900000 */
[----:B------:R-:W1:Y:S02]  /*1dd30*/  @!P0 SYNCS.PHASECHK.TRANS64 P0, [R6+URZ], R5 ;  /* 0x00000005060085a7 */ /* 0x000e64000800007f */
[----:B-1----:R-:W-:Y:S05]  /*1dd40*/  @!P0 BRA `(.L_x_8493) ;  /* 0xfffffffc00f08947 */ /* 0x002fea000383ffff */
[----:B------:R-:W-:Y:S05]  /*1dd50*/  BRA `(.L_x_8567) ;  /* 0xffffffd800a87947 */ /* 0x000fea000383ffff */
.L_x_8494:
[----:B-1----:R1:W2:Y:S02]  /*1dd60*/  SYNCS.PHASECHK.TRANS64.TRYWAIT P0, [R7+URZ], R2 ;  /* 0x00000002070075a7 */ /* 0x0022a4000800017f */
[----:B--2---:R-:W-:Y:S05]  /*1dd70*/  @!P0 NANOSLEEP.SYNCS 0x989680 ;  /* 0x009896800000895d */ /* 0x004fea0003900000 */
[----:B------:R-:W2:Y:S02]  /*1dd80*/  @!P0 SYNCS.PHASECHK.TRANS64 P0, [R7+URZ], R2 ;  /* 0x00000002070085a7 */ /* 0x000ea4000800007f */
[----:B--2---:R-:W-:Y:S05]  /*1dd90*/  @!P0 BRA `(.L_x_8494) ;  /* 0xfffffffc00f08947 */ /* 0x004fea000383ffff */
[----:B------:R-:W-:Y:S05]  /*1dda0*/  BRA `(.L_x_8568) ;  /* 0xffffffd8009c7947 */ /* 0x000fea000383ffff */
.L_x_8496:
[----:B--2---:R2:W3:Y:S02]  /*1ddb0*/  SYNCS.PHASECHK.TRANS64.TRYWAIT P0, [R4+URZ], R5 ;  /* 0x00000005040075a7 */ /* 0x0044e4000800017f */
[----:B---3--:R-:W-:Y:S05]  /*1ddc0*/  @!P0 NANOSLEEP.SYNCS 0x989680 ;  /* 0x009896800000895d */ /* 0x008fea0003900000 */
[----:B------:R-:W3:Y:S02]  /*1ddd0*/  @!P0 SYNCS.PHASECHK.TRANS64 P0, [R4+URZ], R5 ;  /* 0x00000005040085a7 */ /* 0x000ee4000800007f */
[----:B---3--:R-:W-:Y:S05]  /*1dde0*/  @!P0 BRA `(.L_x_8496) ;  /* 0xfffffffc00f08947 */ /* 0x008fea000383ffff */
[----:B------:R-:W-:Y:S05]  /*1ddf0*/  BRA `(.L_x_8569) ;  /* 0xffffffd800a47947 */ /* 0x000fea000383ffff */
.L_x_8570:
        /* <DEDUP_REMOVED lines=16> */
.L_x_15186:


//--------------------- .text._ZN7cutlass13device_kernelIN5flash11enable_sm90INS1_16FlashAttnFwdSm90INS1_25CollectiveMainloopFwdSm90ILi2EN4cute5tupleIJNS5_1CILi1EEES8_S8_EEENS6_IJNS7_ILi64EEESA_SA_EEELi512ENS_10bfloat16_tEfNS_4arch4Sm90ELb1ELb0ELb1ELb1ELb0ELb1ELb1ELb0ELb0ELb1ELb1ELb0EEENS1_21CollectiveEpilogueFwdINS6_IJSA_NS7_ILi512EEESA_EEES9_SC_SE_Li256ELb1ELb1ELb1ELb0EEENS1_36VarlenDynamicPersistentTileSchedulerILi64ELi64ELi256ELi128ELb1ELb1ELb1ELb1ELb1ELb1EEEEEEEEEvNT_6ParamsE --------------------------
	.section	.text._ZN7cutlass13device_kernelIN5flash11enable_sm90INS1_16FlashAttnFwdSm90INS1_25CollectiveMainloopFwdSm90ILi2EN4cute5tupleIJNS5_1CILi1EEES8_S8_EEENS6_IJNS7_ILi64EEESA_SA_EEELi512ENS_10bfloat16_tEfNS_4arch4Sm90ELb1ELb0ELb1ELb1ELb0ELb1ELb1ELb0ELb0ELb1ELb1ELb0EEENS1_21CollectiveEpilogueFwdINS6_IJSA_NS7_ILi512EEESA_EEES9_SC_SE_Li256ELb1ELb1ELb1ELb0EEENS1_36VarlenDynamicPersistentTileSchedulerILi64ELi64ELi256ELi128ELb1ELb1ELb1ELb1ELb1ELb1EEEEEEEEEvNT_6ParamsE,"ax",@progbits
	.align	128
.text._ZN7cutlass13device_kernelIN5flash11enable_sm90INS1_16FlashAttnFwdSm90INS1_25CollectiveMainloopFwdSm90ILi2EN4cute5tupleIJNS5_1CILi1EEES8_S8_EEENS6_IJNS7_ILi64EEESA_SA_EEELi512ENS_10bfloat16_tEfNS_4arch4Sm90ELb1ELb0ELb1ELb1ELb0ELb1ELb1ELb0ELb0ELb1ELb1ELb0EEENS1_21CollectiveEpilogueFwdINS6_IJSA_NS7_ILi512EEESA_EEES9_SC_SE_Li256ELb1ELb1ELb1ELb0EEENS1_36VarlenDynamicPersistentTileSchedulerILi64ELi64ELi256ELi128ELb1ELb1ELb1ELb1ELb1ELb1EEEEEEEEEvNT_6ParamsE:
        .type           _ZN7cutlass13device_kernelIN5flash11enable_sm90INS1_16FlashAttnFwdSm90INS1_25CollectiveMainloopFwdSm90ILi2EN4cute5tupleIJNS5_1CILi1EEES8_S8_EEENS6_IJNS7_ILi64EEESA_SA_EEELi512ENS_10bfloat16_tEfNS_4arch4Sm90ELb1ELb0ELb1ELb1ELb0ELb1ELb1ELb0ELb0ELb1ELb1ELb0EEENS1_21CollectiveEpilogueFwdINS6_IJSA_NS7_ILi512EEESA_EEES9_SC_SE_Li256ELb1ELb1ELb1ELb0EEENS1_36VarlenDynamicPersistentTileSchedulerILi64ELi64ELi256ELi128ELb1ELb1ELb1ELb1ELb1ELb1EEEEEEEEEvNT_6ParamsE,@function
        .size           _ZN7cutlass13device_kernelIN5flash11enable_sm90INS1_16FlashAttnFwdSm90INS1_25CollectiveMainloopFwdSm90ILi2EN4cute5tupleIJNS5_1CILi1EEES8_S8_EEENS6_IJNS7_ILi64EEESA_SA_EEELi512ENS_10bfloat16_tEfNS_4arch4Sm90ELb1ELb0ELb1ELb1ELb0ELb1ELb1ELb0ELb0ELb1ELb1ELb0EEENS1_21CollectiveEpilogueFwdINS6_IJSA_NS7_ILi512EEESA_EEES9_SC_SE_Li256ELb1ELb1ELb1ELb0EEENS1_36VarlenDynamicPersistentTileSchedulerILi64ELi64ELi256ELi128ELb1ELb1ELb1ELb1ELb1ELb1EEEEEEEEEvNT_6ParamsE,(.L_x_15187 - _ZN7cutlass13device_kernelIN5flash11enable_sm90INS1_16FlashAttnFwdSm90INS1_25CollectiveMainloopFwdSm90ILi2EN4cute5tupleIJNS5_1CILi1EEES8_S8_EEENS6_IJNS7_ILi64EEESA_SA_EEELi512ENS_10bfloat16_tEfNS_4arch4Sm90ELb1ELb0ELb1ELb1ELb0ELb1ELb1ELb0ELb0ELb1ELb1ELb0EEENS1_21CollectiveEpilogueFwdINS6_IJSA_NS7_ILi512EEESA_EEES9_SC_SE_Li256ELb1ELb1ELb1ELb0EEENS1_36VarlenDynamicPersistentTileSchedulerILi64ELi64ELi256ELi128ELb1ELb1ELb1ELb1ELb1ELb1EEEEEEEEEvNT_6ParamsE)
        .other          _ZN7cutlass13device_kernelIN5flash11enable_sm90INS1_16FlashAttnFwdSm90INS1_25CollectiveMainloopFwdSm90ILi2EN4cute5tupleIJNS5_1CILi1EEES8_S8_EEENS6_IJNS7_ILi64EEESA_SA_EEELi512ENS_10bfloat16_tEfNS_4arch4Sm90ELb1ELb0ELb1ELb1ELb0ELb1ELb1ELb0ELb0ELb1ELb1ELb0EEENS1_21CollectiveEpilogueFwdINS6_IJSA_NS7_ILi512EEESA_EEES9_SC_SE_Li256ELb1ELb1ELb1ELb0EEENS1_36VarlenDynamicPersistentTileSchedulerILi64ELi64ELi256ELi128ELb1ELb1ELb1ELb1ELb1ELb1EEEEEEEEEvNT_6ParamsE,@"STO_CUDA_ENTRY STV_DEFAULT"
_ZN7cutlass13device_kernelIN5flash11enable_sm90INS1_16FlashAttnFwdSm90INS1_25CollectiveMainloopFwdSm90ILi2EN4cute5tupleIJNS5_1CILi1EEES8_S8_EEENS6_IJNS7_ILi64EEESA_SA_EEELi512ENS_10bfloat16_tEfNS_4arch4Sm90ELb1ELb0ELb1ELb1ELb0ELb1ELb1ELb0ELb0ELb1ELb1ELb0EEENS1_21CollectiveEpilogueFwdINS6_IJSA_NS7_ILi512EEESA_EEES9_SC_SE_Li256ELb1ELb1ELb1ELb0EEENS1_36VarlenDynamicPersistentTileSchedulerILi64ELi64ELi256ELi128ELb1ELb1ELb1ELb1ELb1ELb1EEEEEEEEEvNT_6ParamsE:
        /* <DEDUP_REMOVED lines=24> */
.L_x_8572:
[----:B------:R-:W-:Y:S05]  /*0180*/  BSYNC B0 ;  /* 0x0000000000007941 */ /* 0x000fea0003800000 */
.L_x_8571:
        /* <DEDUP_REMOVED lines=39> */
.L_x_8573:
        /* <DEDUP_REMOVED lines=22> */
.L_x_8574:
        /* <DEDUP_REMOVED lines=18> */
.L_x_8575:
        /* <DEDUP_REMOVED lines=22> */
.L_x_8576:
        /* <DEDUP_REMOVED lines=22> */
.L_x_8577:
[----:B------:R-:W-:Y:S01]  /*0940*/  PLOP3.LUT P0, PT, PT, PT, UP0, 0x80, 0x0 ;  /* 0x000000000000781c */ /* 0x000fe20003f0f008 */
[----:B------:R-:W-:Y:S01]  /*0950*/  UMOV UR36, 0x1 ;  /* 0x0000000100247882 */ /* 0x000fe20000000000 */
[----:B------:R-:W-:Y:S01]  /*0960*/  NOP ;  /* 0x0000000000007918 */ /* 0x000fe20000000000 */
[----:B------:R-:W-:Y:S01]  /*0970*/  USEL UR36, UR36, 0x2, !UP0 ;  /* 0x0000000224247887 */ /* 0x000fe2000c000000 */
[----:B------:R-:W-:Y:S01]  /*0980*/  BSSY B9, `(.L_x_8578) ;  /* 0x0002434000097945 */ /* 0x000fe20003800000 */
[----:B------:R-:W-:Y:S01]  /*0990*/  ULDC.64 UR42, c[0x0][0x208] ;  /* 0x00008200002a7ab9 */ /* 0x000fe20000000a00 */
[----:B0123--:R-:W-:Y:S07]  /*09a0*/  BAR.SYNC.DEFER_BLOCKING 0x0 ;  /* 0x0000000000007b1d */ /* 0x00ffee0000010000 */
[----:B------:R-:W-:Y:S05]  /*09b0*/  @!P0 BRA `(.L_x_8579) ;  /* 0x0000019400d48947 */ /* 0x000fea0003800000 */
.L_x_8580:
        /* <DEDUP_REMOVED lines=19> */
[----:B------:R-:W-:Y:S01]  /*0af0*/  VIADD R6, R6, 0xffffff80 ;  /* 0xffffff8006067836 */ /* 0x000fe20000000000 */
[----:B------:R-:W-:Y:S01]  /*0b00*/  ULOP3.LUT UR37, UR36, 0x1, URZ, 0xfc, !UPT ;  /* 0x0000000124257892 */ /* 0x000fe2000f8efc3f */
[----:B------:R-:W-:Y:S02]  /*0b10*/  IMAD.MOV.U32 R210, RZ, RZ, 0x20 ;  /* 0x00000020ffd27424 */ /* 0x000fe400078e00ff */
        /* <DEDUP_REMOVED lines=12> */
[----:B------:R-:W-:Y:S01]  /*0be0*/  SHF.R.S32.HI R5, RZ, 0x1f, R5 ;  /* 0x0000001fff057819 */ /* 0x000fe20000011405 */
[C---:B------:R-:W-:Y:S01]  /*0bf0*/  IMAD.IADD R15, R6.reuse, 0x1, -R15 ;  /* 0x00000001060f7824 */ /* 0x040fe200078e0a0f */
[----:B------:R-:W-:Y:S01]  /*0c00*/  SHF.R.S32.HI R7, RZ, 0x4, R4 ;  /* 0x00000004ff077819 */ /* 0x000fe20000011404 */
[----:B------:R-:W-:Y:S01]  /*0c10*/  IMAD.IADD R3, R6, 0x1, -R3 ;  /* 0x0000000106037824 */ /* 0x000fe200078e0a03 */
[----:B------:R-:W-:Y:S01]  /*0c20*/  LOP3.LUT R9, R0, 0xffffff80, RZ, 0xc0, !PT ;  /* 0xffffff8000097812 */ /* 0x000fe200078ec0ff */
[----:B------:R-:W-:Y:S01]  /*0c30*/  IMAD.SHL.U32 R187, R15, 0x8, RZ ;  /* 0x000000080fbb7824 */ /* 0x000fe200078e00ff */
[----:B------:R-:W-:Y:S02]  /*0c40*/  LEA.HI R5, R5, R214, RZ, 0x2 ;  /* 0x000000d605057211 */ /* 0x000fe400078f10ff */
[----:B------:R-:W-:Y:S01]  /*0c50*/  LEA.HI R4, R4, R7, RZ, 0x1 ;  /* 0x0000000704047211 */ /* 0x000fe200078f08ff */
[C---:B------:R-:W-:Y:S01]  /*0c60*/  IMAD.IADD R9, R6.reuse, 0x1, -R9 ;  /* 0x0000000106097824 */ /* 0x040fe200078e0a09 */
        /* <DEDUP_REMOVED lines=18> */
[C---:B------:R-:W-:Y:S01]  /*0d90*/  LOP3.LUT R12, R10.reuse, 0xfffffff8, RZ, 0xc0, !PT ;  /* 0xfffffff80a0c7812 */ /* 0x040fe200078ec0ff */
        /* <DEDUP_REMOVED lines=31> */
[----:B------:R-:W-:Y:S01]  /*0f90*/  SHF.R.U32.HI R20, RZ, 0x3, R7 ;  /* 0x00000003ff147819 */ /* 0x000fe20000011607 */
[----:B------:R-:W-:Y:S01]  /*0fa0*/  IMAD R3, R214, 0x400, R3 ;  /* 0x00000400d6037824 */ /* 0x000fe200078e0203 */
[----:B------:R-:W-:-:S02]  /*0fb0*/  LOP3.LUT R7, R7, 0x38, R16, 0xf8, !PT ;  /* 0x0000003807077812 */ /* 0x000fc400078ef810 */
[----:B------:R-:W-:Y:S01]  /*0fc0*/  LOP3.LUT R0, R0, 0xfffffe, RZ, 0xc0, !PT ;  /* 0x00fffffe00007812 */ /* 0x000fe200078ec0ff */
[----:B------:R-:W-:Y:S01]  /*0fd0*/  IMAD.IADD R3, R3, 0x1, R4 ;  /* 0x0000000103037824 */ /* 0x000fe200078e0204 */
[----:B0-----:R-:W-:Y:S02]  /*0fe0*/  LOP3.LUT R8, R9, 0xfffffe00, RZ, 0xc0, !PT ;  /* 0xfffffe0009087812 */ /* 0x001fe400078ec0ff */
[----:B------:R-:W-:Y:S01]  /*0ff0*/  SHF.R.S32.HI R4, RZ, 0x1f, R13 ;  /* 0x0000001fff047819 */ /* 0x000fe2000001140d */
[----:B------:R-:W-:Y:S01]  /*1000*/  IMAD.IADD R0, R24, 0x1, -R0 ;  /* 0x0000000118007824 */ /* 0x000fe200078e0a00 */
[----:B------:R-:W-:Y:S01]  /*1010*/  LOP3.LUT R21, R8, R7, R20, 0xf6, !PT ;  /* 0x0000000708157212 */ /* 0x000fe200078ef614 */
[----:B------:R-:W-:Y:S01]  /*1020*/  IMAD R195, R3, 0x2, R2 ;  /* 0x0000000203c37824 */ /* 0x000fe200078e0202 */
[----:B------:R-:W-:Y:S01]  /*1030*/  LEA.HI R8, R184, R184, RZ, 0x1 ;  /* 0x000000b8b8087211 */ /* 0x000fe200078f08ff */
[----:B------:R-:W-:Y:S01]  /*1040*/  IMAD.MOV.U32 R7, RZ, RZ, R19 ;  /* 0x000000ffff077224 */ /* 0x000fe200078e0013 */
[----:B------:R-:W-:Y:S01]  /*1050*/  LEA.HI R4, R4, R23, RZ, 0x3 ;  /* 0x0000001704047211 */ /* 0x000fe200078f18ff */
[C---:B------:R-:W-:Y:S01]  /*1060*/  VIADD R212, R195.reuse, 0x36400 ;  /* 0x00036400c3d47836 */ /* 0x040fe20000000000 */
[----:B------:R-:W-:Y:S01]  /*1070*/  LOP3.LUT R9, R8, 0x1ffffffe, RZ, 0xc0, !PT ;  /* 0x1ffffffe08097812 */ /* 0x000fe200078ec0ff */
[----:B------:R-:W-:Y:S01]  /*1080*/  IMAD.SHL.U32 R8, R0, 0x100, RZ ;  /* 0x0000010000087824 */ /* 0x000fe200078e00ff */
[----:B------:R-:W-:Y:S01]  /*1090*/  LOP3.LUT R4, R4, 0xfffffff8, RZ, 0xc0, !PT ;  /* 0xfffffff804047812 */ /* 0x000fe200078ec0ff */
[----:B------:R-:W-:Y:S01]  /*10a0*/  VIADD R203, R195, 0x36440 ;  /* 0x00036440c3cb7836 */ /* 0x000fe20000000000 */
[----:B------:R-:W-:Y:S01]  /*10b0*/  SHF.R.S32.HI R6, RZ, 0x5, R6 ;  /* 0x00000005ff067819 */ /* 0x000fe20000011406 */
[----:B------:R-:W-:Y:S01]  /*10c0*/  IMAD.IADD R192, R215, 0x1, R8 ;  /* 0x00000001d7c07824 */ /* 0x000fe200078e0208 */
[----:B------:R-:W-:Y:S01]  /*10d0*/  R2P PR, R12, 0x6 ;  /* 0x000000060c007804 */ /* 0x000fe20000000000 */
[----:B------:R-:W-:Y:S01]  /*10e0*/  IMAD.IADD R189, R23, 0x1, -R4 ;  /* 0x0000000117bd7824 */ /* 0x000fe200078e0a04 */
[----:B------:R-:W-:Y:S01]  /*10f0*/  SHF.R.S32.HI R4, RZ, 0x1f, R225 ;  /* 0x0000001fff047819 */ /* 0x000fe200000114e1 */
[----:B------:R-:W-:Y:S01]  /*1100*/  IMAD R188, R6, 0x10, R11 ;  /* 0x0000001006bc7824 */ /* 0x000fe200078e020b */
[----:B------:R-:W-:Y:S01]  /*1110*/  SHF.R.S32.HI R4, RZ, 0x1f, R223 ;  /* 0x0000001fff047819 */ /* 0x000fe200000114df */
[----:B------:R-:W-:Y:S01]  /*1120*/  IMAD.IADD R9, R184, 0x1, -R9 ;  /* 0x00000001b8097824 */ /* 0x000fe200078e0a09 */
        /* <DEDUP_REMOVED lines=8> */
[----:B------:R-:W-:Y:S01]  /*11b0*/  STL [R1+0x78], R8 ;  /* 0x0000780801007387 */ /* 0x000fe20000100800 */
[----:B------:R-:W-:Y:S01]  /*11c0*/  VIADD R28, R192, 0x50 ;  /* 0x00000050c01c7836 */ /* 0x000fe20000000000 */
[----:B------:R-:W-:Y:S01]  /*11d0*/  SEL R210, R210, 0xffffffe0, !P1 ;  /* 0xffffffe0d2d27807 */ /* 0x000fe20004800000 */
[C---:B------:R-:W-:Y:S01]  /*11e0*/  VIADD R25, R192.reuse, 0x68 ;  /* 0x00000068c0197836 */ /* 0x040fe20000000000 */
[----:B------:R0:W-:Y:S01]  /*11f0*/  STL [R1+0x74], R4 ;  /* 0x0000740401007387 */ /* 0x0001e20000100800 */
[----:B------:R-:W-:-:S02]  /*1200*/  VIADD R0, R192, 0xc8 ;  /* 0x000000c8c0007836 */ /* 0x000fc40000000000 */
        /* <DEDUP_REMOVED lines=57> */
[----:B------:R-:W-:Y:S01]  /*15a0*/  CS2R R18, SRZ ;  /* 0x0000000000127805 */ /* 0x000fe2000001ff00 */
[----:B------:R-:W-:Y:S01]  /*15b0*/  IMAD.IADD R212, R212, 0x1, R210 ;  /* 0x00000001d4d47824 */ /* 0x000fe200078e02d2 */
[----:B------:R-:W-:Y:S01]  /*15c0*/  SHF.R.S32.HI R4, RZ, 0x1f, R236 ;  /* 0x0000001fff047819 */ /* 0x000fe200000114ec */
[----:B------:R-:W-:Y:S01]  /*15d0*/  VIADD R191, R184, 0x10 ;  /* 0x00000010b8bf7836 */ /* 0x000fe20000000000 */
[----:B------:R-:W-:Y:S01]  /*15e0*/  SHF.R.S32.HI R3, RZ, 0x1f, R233 ;  /* 0x0000001fff037819 */ /* 0x000fe200000114e9 */
[----:B------:R-:W-:Y:S01]  /*15f0*/  IMAD.IADD R210, R210, 0x1, R203 ;  /* 0x00000001d2d27824 */ /* 0x000fe200078e02cb */
[----:B------:R-:W-:-:S07]  /*1600*/  SHF.R.S32.HI R0, RZ, 0x1f, R232 ;  /* 0x0000001fff007819 */ /* 0x000fce00000114e8 */
.L_x_8723:
[----:B01234-:R-:W0:Y:S01]  /*1610*/  LDC.64 R8, c[0x0][0xd88] ;  /* 0x00036200ff087b82 */ /* 0x01fe220000000a00 */
[----:B------:R-:W-:Y:S01]  /*1620*/  ULDC.64 UR4, c[0x0][0xb20] ;  /* 0x0002c80000047ab9 */ /* 0x000fe20000000a00 */
[----:B------:R-:W-:Y:S01]  /*1630*/  ULDC.64 UR8, c[0x0][0xb10] ;  /* 0x0002c40000087ab9 */ /* 0x000fe20000000a00 */
[----:B------:R-:W-:Y:S01]  /*1640*/  ULDC.64 UR6, c[0x0][0xb00] ;  /* 0x0002c00000067ab9 */ /* 0x000fe20000000a00 */
[----:B0-----:R-:W-:-:S05]  /*1650*/  IMAD.WIDE R8, R7, 0x4, R8 ;  /* 0x0000000407087825 */ /* 0x001fca00078e0208 */
[----:B------:R-:W2:Y:S01]  /*1660*/  LDG.E R219, desc[UR42][R8.64] ;  /* 0x0000002a08db7981 */ /* 0x000ea2000c1e1900 */
        /* <DEDUP_REMOVED lines=49> */
.L_x_8582:
[----:B------:R-:W-:Y:S02]  /*1980*/  IMAD.U32 R40, RZ, RZ, UR5 ;  /* 0x00000005ff287e24 */ /* 0x000fe4000f8e00ff */
[----:B------:R-:W-:Y:S01]  /*1990*/  IMAD.U32 R24, RZ, RZ, UR4 ;  /* 0x00000004ff187e24 */ /* 0x000fe2000f8e00ff */
[----:B------:R-:W-:Y:S06]  /*19a0*/  @!P2 BRA `(.L_x_8583) ;  /* 0x000000000010a947 */ /* 0x000fec0003800000 */
[----:B------:R-:W-:-:S04]  /*19b0*/  IADD3 R6, P0, R220, UR8, RZ ;  /* 0x00000008dc067c10 */ /* 0x000fc8000ff1e0ff */
[----:B------:R-:W-:-:S05]  /*19c0*/  IADD3.X R7, R221, UR9, RZ, P0, !PT ;  /* 0x00000009dd077c10 */ /* 0x000fca00087fe4ff */
[----:B------:R0:W5:Y:S01]  /*19d0*/  LDG.E R24, desc[UR42][R6.64] ;  /* 0x0000002a06187981 */ /* 0x000162000c1e1900 */
[----:B------:R-:W-:Y:S05]  /*19e0*/  BRA `(.L_x_8584) ;  /* 0x0000000000107947 */ /* 0x000fea0003800000 */
.L_x_8583:
[----:B------:R-:W-:Y:S05]  /*19f0*/  @!P0 BRA `(.L_x_8584) ;  /* 0x00000000000c8947 */ /* 0x000fea0003800000 */
[----:B------:R-:W2:Y:S04]  /*1a00*/  LDG.E R3, desc[UR42][R8.64] ;  /* 0x0000002a08037981 */ /* 0x000ea8000c1e1900 */
[----:B------:R-:W2:Y:S02]  /*1a10*/  LDG.E R24, desc[UR42][R8.64+0x4] ;  /* 0x0000042a08187981 */ /* 0x000ea4000c1e1900 */
[----:B--2---:R-:W-:-:S07]  /*1a20*/  IMAD.IADD R24, R24, 0x1, -R3 ;  /* 0x0000000118187824 */ /* 0x004fce00078e0a03 */
.L_x_8584:
        /* <DEDUP_REMOVED lines=70> */
.L_x_8586:
[----:B------:R-:W-:Y:S05]  /*1e90*/  BSYNC B0 ;  /* 0x0000000000007941 */ /* 0x000fea0003800000 */
.L_x_8585:
        /* <DEDUP_REMOVED lines=36> */
.L_x_8589:
[----:B------:R-:W-:Y:S05]  /*20e0*/  BSYNC B6 ;  /* 0x0000000000067941 */ /* 0x000fea0003800000 */
.L_x_8588:
        /* <DEDUP_REMOVED lines=20> */
.L_x_8591:
[----:B------:R-:W-:Y:S05]  /*2230*/  BSYNC B6 ;  /* 0x0000000000067941 */ /* 0x000fea0003800000 */
.L_x_8590:
        /* <DEDUP_REMOVED lines=21> */
[C---:B------:R-:W-:Y:S01]  /*2390*/  IMAD.WIDE.U32 R28, R217.reuse, UR4, R16 ;  /* 0x00000004d91c7c25 */ /* 0x040fe2000f8e0010 */
[----:B------:R-:W-:Y:S01]  /*23a0*/  ULDC.64 UR6, c[0x0][0x338] ;  /* 0x0000ce0000067ab9 */ /* 0x000fe20000000a00 */
[----:B---3--:R-:W3:Y:S01]  /*23b0*/  LDC.64 R4, c[0x0][0x3f8] ;  /* 0x0000fe00ff047b82 */ /* 0x008ee20000000a00 */
[----:B-1----:R-:W-:Y:S01]  /*23c0*/  ISETP.GE.AND P2, PT, R16, R15, PT ;  /* 0x0000000f1000720c */ /* 0x002fe20003f46270 */
[----:B------:R-:W-:Y:S01]  /*23d0*/  IMAD R3, R38, R7, R3 ;  /* 0x0000000726037224 */ /* 0x000fe200078e0203 */
[----:B------:R-:W-:Y:S01]  /*23e0*/  SHF.R.S32.HI R185, RZ, 0x1f, R184 ;  /* 0x0000001fffb97819 */ /* 0x000fe200000114b8 */
[----:B------:R-:W-:Y:S01]  /*23f0*/  IMAD R29, R217, UR5, R29 ;  /* 0x00000005d91d7c24 */ /* 0x000fe2000f8e021d */
[----:B------:R-:W-:Y:S01]  /*2400*/  ULDC.64 UR4, c[0x0][0x308] ;  /* 0x0000c20000047ab9 */ /* 0x000fe20000000a00 */
[----:B------:R-:W-:Y:S01]  /*2410*/  IMAD.IADD R21, R21, 0x1, R3 ;  /* 0x0000000115157824 */ /* 0x000fe200078e0203 */
[----:B------:R-:W-:Y:S01]  /*2420*/  P2R R74, PR, RZ, 0x4 ;  /* 0x00000004ff4a7803 */ /* 0x000fe20000000000 */
[----:B------:R-:W-:Y:S01]  /*2430*/  IMAD R12, R73, R6, RZ ;  /* 0x00000006490c7224 */ /* 0x000fe200078e02ff */
[----:B------:R-:W-:Y:S01]  /*2440*/  SHF.L.U64.HI R62, R6, 0x6, R7 ;  /* 0x00000006063e7819 */ /* 0x000fe20000010207 */
[----:B------:R-:W-:-:S04]  /*2450*/  IMAD.WIDE.U32 R20, R217, UR4, R20 ;  /* 0x00000004d9147c25 */ /* 0x000fc8000f8e0014 */
[----:B------:R-:W-:Y:S01]  /*2460*/  IMAD R21, R217, UR5, R21 ;  /* 0x00000005d9157c24 */ /* 0x000fe2000f8e0215 */
[----:B------:R-:W-:Y:S01]  /*2470*/  ULDC.64 UR4, c[0x0][0x310] ;  /* 0x0000c40000047ab9 */ /* 0x000fe20000000a00 */
[----:B------:R-:W-:Y:S02]  /*2480*/  IMAD R12, R23, R7, R12 ;  /* 0x00000007170c7224 */ /* 0x000fe400078e020c */
[----:B------:R-:W-:Y:S02]  /*2490*/  IMAD.SHL.U32 R58, R189, 0x40, RZ ;  /* 0x00000040bd3a7824 */ /* 0x000fe400078e00ff */
[----:B--2---:R-:W-:-:S03]  /*24a0*/  IMAD.WIDE.U32 R34, R23, R56, R184 ;  /* 0x0000003817227225 */ /* 0x004fc600078e00b8 */
[----:B------:R-:W-:Y:S01]  /*24b0*/  LOP3.LUT R58, R58, 0x1c0, RZ, 0xc0, !PT ;  /* 0x000001c03a3a7812 */ /* 0x000fe200078ec0ff */
[C---:B------:R-:W-:Y:S01]  /*24c0*/  IMAD.WIDE.U32 R36, R23.reuse, R56, R16 ;  /* 0x0000003817247225 */ /* 0x040fe200078e0010 */
[----:B---3--:R-:W-:Y:S02]  /*24d0*/  SHF.L.U64.HI R60, R4, 0x6, R5 ;  /* 0x00000006043c7819 */ /* 0x008fe40000010205 */
[----:B------:R-:W-:Y:S01]  /*24e0*/  SHF.R.U32.HI R54, RZ, 0x3, R58 ;  /* 0x00000003ff367819 */ /* 0x000fe2000001163a */
[----:B------:R-:W-:Y:S01]  /*24f0*/  IMAD.WIDE.U32 R30, R23, R4, R184 ;  /* 0x00000004171e7225 */ /* 0x000fe200078e00b8 */
[----:B0-----:R-:W-:-:S03]  /*2500*/  SHF.R.U32.HI R26, RZ, 0x7, R26 ;  /* 0x00000007ff1a7819 */ /* 0x001fc6000001161a */
[----:B------:R-:W-:-:S04]  /*2510*/  IMAD.WIDE.U32 R32, R23, R4, R16 ;  /* 0x0000000417207225 */ /* 0x000fc800078e0010 */
[----:B------:R-:W-:Y:S02]  /*2520*/  VIADD R55, R16, 0x20 ;  /* 0x0000002010377836 */ /* 0x000fe40000000000 */
[----:B------:R-:W-:Y:S02]  /*2530*/  IMAD.SHL.U32 R61, R6, 0x40, RZ ;  /* 0x00000040063d7824 */ /* 0x000fe400078e00ff */
[----:B------:R-:W-:Y:S02]  /*2540*/  IMAD.SHL.U32 R59, R4, 0x40, RZ ;  /* 0x00000040043b7824 */ /* 0x000fe400078e00ff */
[----:B------:R-:W-:Y:S02]  /*2550*/  VIADD R53, R26, 0x8 ;  /* 0x000000081a357836 */ /* 0x000fe40000000000 */
[----:B------:R-:W-:Y:S01]  /*2560*/  IMAD.SHL.U32 R52, R15, 0x2, RZ ;  /* 0x000000020f347824 */ /* 0x000fe200078e00ff */
[----:B----4-:R-:W-:-:S04]  /*2570*/  SHF.R.S32.HI R3, RZ, 0x1f, R0 ;  /* 0x0000001fff037819 */ /* 0x010fc80000011400 */
[----:B------:R-:W-:Y:S02]  /*2580*/  SEL R8, R3, RZ, !P0 ;  /* 0x000000ff03087207 */ /* 0x000fe40004000000 */
[----:B------:R-:W-:-:S03]  /*2590*/  SEL R3, R0, RZ, !P0 ;  /* 0x000000ff00037207 */ /* 0x000fc60004000000 */
[----:B------:R-:W-:Y:S02]  /*25a0*/  IMAD R0, R8, UR4, RZ ;  /* 0x0000000408007c24 */ /* 0x000fe4000f8e02ff */
[C---:B------:R-:W-:Y:S01]  /*25b0*/  IMAD.WIDE.U32 R20, R3.reuse, UR4, R20 ;  /* 0x0000000403147c25 */ /* 0x040fe2000f8e0014 */
[----:B------:R-:W-:Y:S02]  /*25c0*/  ULDC UR4, c[0x0][0x2f4] ;  /* 0x0000bd0000047ab9 */ /* 0x000fe40000000800 */
[----:B------:R-:W-:Y:S01]  /*25d0*/  ISETP.GE.AND P4, PT, R16, UR4, PT ;  /* 0x0000000410007c0c */ /* 0x000fe2000bf86270 */
[----:B------:R-:W-:Y:S01]  /*25e0*/  IMAD R65, R3, UR5, R0 ;  /* 0x0000000503417c24 */ /* 0x000fe2000f8e0200 */
[----:B------:R-:W-:Y:S01]  /*25f0*/  ISETP.GE.AND P3, PT, R55, UR4, PT ;  /* 0x0000000437007c0c */ /* 0x000fe2000bf66270 */
[----:B------:R-:W-:Y:S02]  /*2600*/  IMAD R0, R8, UR6, RZ ;  /* 0x0000000608007c24 */ /* 0x000fe4000f8e02ff */
[----:B------:R-:W-:-:S04]  /*2610*/  IMAD.WIDE.U32 R8, R23, R6, R16 ;  /* 0x0000000617087225 */ /* 0x000fc800078e0010 */
[----:B------:R-:W-:Y:S01]  /*2620*/  IMAD.WIDE.U32 R28, R3, UR6, R28 ;  /* 0x00000006031c7c25 */ /* 0x000fe2000f8e001c */
[----:B------:R-:W-:-:S03]  /*2630*/  IADD3 R72, P0, R20, R8, RZ ;  /* 0x0000000814487210 */ /* 0x000fc60007f1e0ff */
[----:B------:R-:W-:Y:S01]  /*2640*/  IMAD R13, R3, UR7, R0 ;  /* 0x00000007030d7c24 */ /* 0x000fe2000f8e0200 */
[----:B------:R-:W-:Y:S01]  /*2650*/  SEL R3, R15, RZ, P2 ;  /* 0x000000ff0f037207 */ /* 0x000fe20001000000 */
[----:B------:R-:W-:Y:S02]  /*2660*/  IMAD R0, R73, R4, RZ ;  /* 0x0000000449007224 */ /* 0x000fe400078e02ff */
[----:B------:R-:W-:Y:S02]  /*2670*/  IMAD.IADD R65, R21, 0x1, R65 ;  /* 0x0000000115417824 */ /* 0x000fe400078e0241 */
[----:B------:R-:W-:Y:S02]  /*2680*/  IMAD R11, R23, R5, R0 ;  /* 0x00000005170b7224 */ /* 0x000fe400078e0200 */
[----:B------:R-:W-:Y:S01]  /*2690*/  IMAD R0, R73, R56, RZ ;  /* 0x0000003849007224 */ /* 0x000fe200078e02ff */
[----:B------:R-:W-:Y:S01]  /*26a0*/  IADD3.X R64, R65, R9, R12, P0, !PT ;  /* 0x0000000941407210 */ /* 0x000fe200007fe40c */
[----:B------:R-:W-:Y:S01]  /*26b0*/  IMAD.IADD R3, R16, 0x1, R3 ;  /* 0x0000000110037824 */ /* 0x000fe200078e0203 */
[C---:B------:R-:W-:Y:S01]  /*26c0*/  IADD3 R38, P0, R23.reuse, R38, RZ ;  /* 0x0000002617267210 */ /* 0x040fe20007f1e0ff */
[----:B------:R-:W-:-:S02]  /*26d0*/  IMAD R9, R23, R57, R0 ;  /* 0x0000003917097224 */ /* 0x000fc400078e0200 */
[----:B------:R-:W-:Y:S01]  /*26e0*/  IMAD.IADD R31, R31, 0x1, R11 ;  /* 0x000000011f1f7824 */ /* 0x000fe200078e020b */
[----:B------:R-:W-:Y:S01]  /*26f0*/  SHF.R.S32.HI R0, RZ, 0x1f, R3 ;  /* 0x0000001fff007819 */ /* 0x000fe20000011403 */
[----:B------:R-:W-:Y:S02]  /*2700*/  IMAD.IADD R35, R35, 0x1, R9 ;  /* 0x0000000123237824 */ /* 0x000fe400078e0209 */
[----:B------:R-:W-:Y:S01]  /*2710*/  IMAD.IADD R37, R9, 0x1, R37 ;  /* 0x0000000109257824 */ /* 0x000fe200078e0225 */
[----:B------:R-:W-:Y:S01]  /*2720*/  LEA.HI R63, R0, R3, RZ, 0x3 ;  /* 0x00000003003f7211 */ /* 0x000fe200078f18ff */
[----:B------:R-:W-:Y:S01]  /*2730*/  IMAD.IADD R33, R11, 0x1, R33 ;  /* 0x000000010b217824 */ /* 0x000fe200078e0221 */
[----:B------:R-:W-:Y:S01]  /*2740*/  LOP3.LUT R3, R58, 0x18, R16, 0xf8, !PT ;  /* 0x000000183a037812 */ /* 0x000fe200078ef810 */
[C---:B-----5:R-:W-:Y:S01]  /*2750*/  IMAD.WIDE.U32 R30, R152.reuse, R4, R30 ;  /* 0x00000004981e7225 */ /* 0x060fe200078e001e */
[----:B------:R-:W-:Y:S02]  /*2760*/  SHF.R.S32.HI R9, RZ, 0x1f, R152 ;  /* 0x0000001fff097819 */ /* 0x000fe40000011498 */
[----:B------:R-:W-:Y:S01]  /*2770*/  LOP3.LUT R3, R3, R54, RZ, 0x3c, !PT ;  /* 0x0000003603037212 */ /* 0x000fe200078e3cff */
[----:B------:R-:W-:Y:S01]  /*2780*/  IMAD.WIDE.U32 R32, R152, R4, R32 ;  /* 0x0000000498207225 */ /* 0x000fe200078e0020 */
[----:B------:R-:W-:-:S03]  /*2790*/  LOP3.LUT R48, R63, 0xfffffff8, RZ, 0xc0, !PT ;  /* 0xfffffff83f307812 */ /* 0x000fc600078ec0ff */
[----:B------:R-:W-:Y:S01]  /*27a0*/  IMAD R51, R214, 0x200, R3 ;  /* 0x00000200d6337824 */ /* 0x000fe200078e0203 */
[----:B------:R-:W-:Y:S01]  /*27b0*/  LOP3.LUT R3, R58, 0x38, R63, 0xf8, !PT ;  /* 0x000000383a037812 */ /* 0x000fe200078ef83f */
[C---:B------:R-:W-:Y:S01]  /*27c0*/  IMAD R0, R9.reuse, R4, RZ ;  /* 0x0000000409007224 */ /* 0x040fe200078e02ff */
[----:B------:R-:W-:Y:S01]  /*27d0*/  SHF.R.S32.HI R45, RZ, 0x1f, R48 ;  /* 0x0000001fff2d7819 */ /* 0x000fe20000011430 */
[----:B------:R-:W-:Y:S01]  /*27e0*/  IMAD R9, R9, R56, RZ ;  /* 0x0000003809097224 */ /* 0x000fe200078e02ff */
[----:B------:R-:W-:Y:S01]  /*27f0*/  LOP3.LUT R3, R3, R54, RZ, 0x3c, !PT ;  /* 0x0000003603037212 */ /* 0x000fe200078e3cff */
[C---:B------:R-:W-:Y:S02]  /*2800*/  IMAD R49, R152.reuse, R5, R0 ;  /* 0x0000000598317224 */ /* 0x040fe400078e0200 */
[----:B------:R-:W-:Y:S01]  /*2810*/  IMAD R9, R152, R57, R9 ;  /* 0x0000003998097224 */ /* 0x000fe200078e0209 */
[----:B------:R-:W-:Y:S01]  /*2820*/  SHF.L.U64.HI R57, R56, 0x6, R57 ;  /* 0x0000000638397819 */ /* 0x000fe20000010239 */
[----:B------:R-:W-:-:S04]  /*2830*/  IMAD.WIDE.U32 R34, R152, R56, R34 ;  /* 0x0000003898227225 */ /* 0x000fc800078e0022 */
[----:B------:R-:W-:-:S04]  /*2840*/  IMAD.WIDE.U32 R36, R152, R56, R36 ;  /* 0x0000003898247225 */ /* 0x000fc800078e0024 */
[----:B------:R-:W-:Y:S02]  /*2850*/  IMAD.IADD R50, R31, 0x1, R49 ;  /* 0x000000011f327824 */ /* 0x000fe400078e0231 */
[----:B------:R-:W-:Y:S02]  /*2860*/  IMAD.SHL.U32 R56, R56, 0x40, RZ ;  /* 0x0000004038387824 */ /* 0x000fe400078e00ff */
[----:B------:R-:W-:Y:S02]  /*2870*/  IMAD.X R39, R10, 0x1, R73, P0 ;  /* 0x000000010a277824 */ /* 0x000fe400000e0649 */
[----:B------:R-:W-:Y:S02]  /*2880*/  IMAD.IADD R49, R49, 0x1, R33 ;  /* 0x0000000131317824 */ /* 0x000fe400078e0221 */
[----:B------:R-:W-:Y:S02]  /*2890*/  IMAD.IADD R47, R35, 0x1, R9 ;  /* 0x00000001232f7824 */ /* 0x000fe400078e0209 */
[----:B------:R-:W-:-:S02]  /*28a0*/  IMAD.IADD R46, R9, 0x1, R37 ;  /* 0x00000001092e7824 */ /* 0x000fc400078e0225 */
[----:B------:R-:W-:Y:S02]  /*28b0*/  IMAD R3, R214, 0x200, R3 ;  /* 0x00000200d6037824 */ /* 0x000fe400078e0203 */
[----:B------:R-:W-:-:S07]  /*28c0*/  IMAD.IADD R0, R29, 0x1, R13 ;  /* 0x000000011d007824 */ /* 0x000fce00078e020d */
.L_x_8621:
        /* <DEDUP_REMOVED lines=58> */
.L_x_8596:
[----:B------:R-:W-:Y:S05]  /*2c70*/  BSYNC B1 ;  /* 0x0000000000017941 */ /* 0x000fea0003800000 */
.L_x_8595:
        /* <DEDUP_REMOVED lines=20> */
.L_x_8597:
[----:B------:R-:W-:Y:S01]  /*2dc0*/  IMAD R75, R22, 0x8, R2 ;  /* 0x00000008164b7824 */ /* 0x000fe200078e0202 */
[----:B------:R-:W-:Y:S01]  /*2dd0*/  SHF.L.U32 R76, R186, 0x1f, RZ ;  /* 0x0000001fba4c7819 */ /* 0x000fe200000006ff */
[----:B------:R-:W-:Y:S03]  /*2de0*/  BSSY B1, `(.L_x_8598) ;  /* 0x0000003000017945 */ /* 0x000fe60003800000 */
[----:B------:R-:W0:Y:S02]  /*2df0*/  SYNCS.PHASECHK.TRANS64.TRYWAIT P5, [R75+URZ+0x38890], R76 ;  /* 0x0388904c4b0075a7 */ /* 0x000e2400080a017f */
[----:B0-----:R-:W-:Y:S05]  /*2e00*/  @!P5 BRA `(.L_x_8599) ;  /* 0x0000021c00b4d947 */ /* 0x001fea0003800000 */
.L_x_8918:
[----:B------:R-:W-:Y:S05]  /*2e10*/  BSYNC B1 ;  /* 0x0000000000017941 */ /* 0x000fea0003800000 */
.L_x_8598:
        /* <DEDUP_REMOVED lines=53> */
.L_x_8604:
[----:B------:R-:W-:Y:S05]  /*3170*/  BSYNC B2 ;  /* 0x0000000000027941 */ /* 0x000fea0003800000 */
.L_x_8603:
[----:B--2---:R1:W-:Y:S02]  /*3180*/  STG.E.128 desc[UR42][R12.64], R4 ;  /* 0x000000040c007986 */ /* 0x0043e4000c101d2a */
.L_x_8602:
[----:B------:R-:W-:Y:S05]  /*3190*/  BSYNC B1 ;  /* 0x0000000000017941 */ /* 0x000fea0003800000 */
.L_x_8601:
        /* <DEDUP_REMOVED lines=56> */
.L_x_8606:
[----:B------:R-:W-:Y:S05]  /*3520*/  BSYNC B1 ;  /* 0x0000000000017941 */ /* 0x000fea0003800000 */
.L_x_8605:
[----:B-1----:R2:W-:Y:S01]  /*3530*/  STG.E.128 desc[UR42][R12.64+0x40], R4 ;  /* 0x000040040c007986 */ /* 0x0025e2000c101d2a */
[----:B------:R-:W-:Y:S05]  /*3540*/  BRA `(.L_x_8600) ;  /* 0x0000000c00507947 */ /* 0x000fea0003800000 */
.L_x_8594:
        /* <DEDUP_REMOVED lines=44> */
.L_x_8607:
[----:B------:R-:W-:Y:S01]  /*3810*/  IMAD R75, R22, 0x8, R2 ;  /* 0x00000008164b7824 */ /* 0x000fe200078e0202 */
[----:B------:R-:W-:Y:S01]  /*3820*/  SHF.L.U32 R76, R186, 0x1f, RZ ;  /* 0x0000001fba4c7819 */ /* 0x000fe200000006ff */
[----:B------:R-:W0:Y:S01]  /*3830*/  LDC R77, c[0x0][0x2f4] ;  /* 0x0000bd00ff4d7b82 */ /* 0x000e220000000800 */
[----:B------:R-:W-:Y:S02]  /*3840*/  BSSY B1, `(.L_x_8608) ;  /* 0x0000003000017945 */ /* 0x000fe40003800000 */
[----:B------:R-:W1:Y:S02]  /*3850*/  SYNCS.PHASECHK.TRANS64.TRYWAIT P5, [R75+URZ+0x38890], R76 ;  /* 0x0388904c4b0075a7 */ /* 0x000e6400080a017f */
[----:B-1----:R-:W-:Y:S05]  /*3860*/  @!P5 BRA `(.L_x_8609) ;  /* 0x000002140030d947 */ /* 0x002fea0003800000 */
.L_x_8919:
[----:B------:R-:W-:Y:S05]  /*3870*/  BSYNC B1 ;  /* 0x0000000000017941 */ /* 0x000fea0003800000 */
.L_x_8608:
        /* <DEDUP_REMOVED lines=125> */
.L_x_8611:
[----:B------:R-:W-:Y:S05]  /*4050*/  BSYNC B1 ;  /* 0x0000000000017941 */ /* 0x000fea0003800000 */
.L_x_8610:
        /* <DEDUP_REMOVED lines=10> */
.L_x_8593:
[----:B------:R-:W-:-:S06]  /*4100*/  UISETP.NE.AND UP0, UPT, UR37, 0x3, UPT ;  /* 0x000000032500788c */ /* 0x000fcc000bf05270 */
[----:B------:R-:W-:-:S13]  /*4110*/  PLOP3.LUT P0, PT, PT, PT, UP0, 0x80, 0x0 ;  /* 0x000000000000781c */ /* 0x000fda0003f0f008 */
[----:B------:R-:W-:Y:S05]  /*4120*/  @!P0 BRA `(.L_x_8612) ;  /* 0x0000000000048947 */ /* 0x000fea0003800000 */
[----:B------:R-:W-:Y:S01]  /*4130*/  BPT.TRAP 0x1 ;  /* 0x000000040000795c */ /* 0x000fe20000300000 */
.L_x_8612:
        /* <DEDUP_REMOVED lines=8> */
.L_x_8920:
[----:B------:R-:W-:Y:S05]  /*41c0*/  BSYNC B1 ;  /* 0x0000000000017941 */ /* 0x000fea0003800000 */
.L_x_8613:
        /* <DEDUP_REMOVED lines=12> */
.L_x_8600:
[----:B------:R-:W-:Y:S05]  /*4290*/  BSYNC B0 ;  /* 0x0000000000007941 */ /* 0x000fea0003800000 */
.L_x_8592:
        /* <DEDUP_REMOVED lines=17> */
.L_x_8616:
[----:B------:R-:W-:Y:S05]  /*43b0*/  BSYNC B0 ;  /* 0x0000000000007941 */ /* 0x000fea0003800000 */
.L_x_8615:
[----:B------:R-:W2:Y:S01]  /*43c0*/  SYNCS.PHASECHK.TRANS64.TRYWAIT P0, [R75+URZ+0x388b0], R76 ;  /* 0x0388b04c4b0075a7 */ /* 0x000ea2000800017f */
[----:B------:R-:W-:Y:S04]  /*43d0*/  BSSY B0, `(.L_x_8617) ;  /* 0x0000002000007945 */ /* 0x000fe80003800000 */
[----:B--2---:R-:W-:Y:S05]  /*43e0*/  @!P0 BRA `(.L_x_8618) ;  /* 0x0000020800788947 */ /* 0x004fea0003800000 */
.L_x_8921:
[----:B------:R-:W-:Y:S05]  /*43f0*/  BSYNC B0 ;  /* 0x0000000000007941 */ /* 0x000fea0003800000 */
.L_x_8617:
        /* <DEDUP_REMOVED lines=82> */
.L_x_8620:
[----:B------:R-:W-:Y:S05]  /*4920*/  BSYNC B0 ;  /* 0x0000000000007941 */ /* 0x000fea0003800000 */
.L_x_8619:
        /* <DEDUP_REMOVED lines=17> */
.L_x_8587:
[----:B------:R-:W-:Y:S04]  /*4a40*/  BSSY B0, `(.L_x_8622) ;  /* 0x0000004000007945 */ /* 0x000fe80003800000 */
[----:B------:R-:W-:Y:S05]  /*4a50*/  @P0 BRA `(.L_x_8623) ;  /* 0x0000000000080947 */ /* 0x000fea0003800000 */
[----:B------:R-:W1:Y:S02]  /*4a60*/  FENCE.VIEW.ASYNC.G ;  /* 0x00000000000073c6 */ /* 0x000e640000000100 */
[----:B-1----:R-:W-:Y:S06]  /*4a70*/  BAR.ARV 0xc, 0x180 ;  /* 0x0306000000007b1d */ /* 0x002fec0000002000 */
.L_x_8623:
[----:B------:R-:W-:Y:S05]  /*4a80*/  BSYNC B0 ;  /* 0x0000000000007941 */ /* 0x000fea0003800000 */
.L_x_8622:
        /* <DEDUP_REMOVED lines=49> */
.L_x_8627:
[----:B------:R-:W-:Y:S05]  /*4da0*/  BSYNC B0 ;  /* 0x0000000000007941 */ /* 0x000fea0003800000 */
.L_x_8626:
        /* <DEDUP_REMOVED lines=144> */
.L_x_8631:
        /* <DEDUP_REMOVED lines=185> */
.L_x_8630:
[----:B------:R-:W-:Y:S05]  /*6240*/  BSYNC B0 ;  /* 0x0000000000007941 */ /* 0x000fea0003800000 */
.L_x_8629:
        /* <DEDUP_REMOVED lines=143> */
.L_x_8625:
[----:B------:R-:W1:Y:S01]  /*6b40*/  LDC R0, c[0x0][0x448] ;  /* 0x00011200ff007b82 */ /* 0x000e620000000800 */
[----:B------:R-:W-:Y:S01]  /*6b50*/  VIADD R3, R194, 0x3f ;  /* 0x0000003fc2037836 */ /* 0x000fe20000000000 */
[----:B------:R-:W-:Y:S01]  /*6b60*/  BSSY B0, `(.L_x_8632) ;  /* 0x000002b000007945 */ /* 0x000fe20003800000 */
        /* <DEDUP_REMOVED lines=42> */
.L_x_8633:
[----:B------:R-:W-:Y:S05]  /*6e10*/  BSYNC B0 ;  /* 0x0000000000007941 */ /* 0x000fea0003800000 */
.L_x_8632:
        /* <DEDUP_REMOVED lines=101> */
.L_x_8635:
[----:B------:R-:W-:Y:S05]  /*7470*/  BSYNC B6 ;  /* 0x0000000000067941 */ /* 0x000fea0003800000 */
.L_x_8634:
        /* <DEDUP_REMOVED lines=12> */
.L_x_8639:
[----:B-1----:R1:W2:Y:S02]  /*7540*/  SYNCS.PHASECHK.TRANS64.TRYWAIT P0, [R2+URZ+0x38800], R5 ;  /* 0x03880005020075a7 */ /* 0x0022a4000800017f */
[----:B--2---:R-:W-:Y:S05]  /*7550*/  @!P0 NANOSLEEP.SYNCS 0x989680 ;  /* 0x009896800000895d */ /* 0x004fea0003900000 */
[----:B------:R-:W2:Y:S02]  /*7560*/  @!P0 SYNCS.PHASECHK.TRANS64 P0, [R2+URZ+0x38800], R5 ;  /* 0x03880005020085a7 */ /* 0x000ea4000800007f */
[----:B--2---:R-:W-:Y:S05]  /*7570*/  @!P0 BRA `(.L_x_8639) ;  /* 0xfffffffc00f08947 */ /* 0x004fea000383ffff */
.L_x_8638:
[----:B------:R-:W-:Y:S05]  /*7580*/  BSYNC B0 ;  /* 0x0000000000007941 */ /* 0x000fea0003800000 */
.L_x_8637:
[----:B------:R-:W-:Y:S05]  /*7590*/  BRA `(.L_x_8640) ;  /* 0x0000002c00907947 */ /* 0x000fea0003800000 */
.L_x_8636:
        /* <DEDUP_REMOVED lines=31> */
.L_x_8642:
[----:B------:R-:W-:Y:S05]  /*7790*/  BSYNC B6 ;  /* 0x0000000000067941 */ /* 0x000fea0003800000 */
.L_x_8641:
        /* <DEDUP_REMOVED lines=45> */
.L_x_8927:
        /* <DEDUP_REMOVED lines=29> */
.L_x_8647:
[----:B------:R-:W-:Y:S05]  /*7c40*/  BSYNC B1 ;  /* 0x0000000000017941 */ /* 0x000fea0003800000 */
.L_x_8646:
        /* <DEDUP_REMOVED lines=10> */
[----:B------:R-:W-:-:S02]  /*7cf0*/  IMAD.MOV.U32 R4, RZ, RZ, R28 ;  /* 0x000000ffff047224 */ /* 0x000fc400078e001c */
[----:B------:R-:W-:Y:S01]  /*7d00*/  IMAD.MOV.U32 R5, RZ, RZ, R29 ;  /* 0x000000ffff057224 */ /* 0x000fe200078e001d */
[----:B------:R-:W-:-:S04]  /*7d10*/  PRMT R46, R0, 0x5410, R3 ;  /* 0x00005410002e7816 */ /* 0x000fc80000000003 */
[----:B------:R-:W-:Y:S01]  /*7d20*/  PRMT R41, R4, 0x5410, R5 ;  /* 0x0000541004297816 */ /* 0x000fe20000000005 */
[----:B------:R-:W-:Y:S06]  /*7d30*/  BRA.DIV UR4, `(.L_x_8648) ;  /* 0x000001d204ac7947 */ /* 0x000fec000b800000 */
[----:B------:R1:W2:Y:S04]  /*7d40*/  SHFL.IDX PT, R0, R33, 0x1, 0x1c1f ;  /* 0x003c1f0021007f89 */ /* 0x0002a800000e0000 */
[----:B------:R1:W3:Y:S04]  /*7d50*/  SHFL.IDX PT, R7, R30, 0x1, 0x1c1f ;  /* 0x003c1f001e077f89 */ /* 0x0002e800000e0000 */
[----:B0-----:R-:W0:Y:S04]  /*7d60*/  SHFL.IDX PT, R32, R32, 0x1, 0x1c1f ;  /* 0x003c1f0020207f89 */ /* 0x001e2800000e0000 */
[----:B-1----:R-:W4:Y:S02]  /*7d70*/  SHFL.IDX PT, R31, R31, 0x1, 0x1c1f ;  /* 0x003c1f001f1f7f89 */ /* 0x002f2400000e0000 */
.L_x_8933:
[----:B------:R-:W-:Y:S01]  /*7d80*/  VIADD R34, R34, 0x20 ;  /* 0x0000002022227836 */ /* 0x000fe20000000000 */
[----:B------:R-:W-:Y:S01]  /*7d90*/  LEA.HI R3, R230, R230, RZ, 0x1 ;  /* 0x000000e6e6037211 */ /* 0x000fe200078f08ff */
[----:B------:R-:W-:Y:S01]  /*7da0*/  BSSY B1, `(.L_x_8649) ;  /* 0x0000021000017945 */ /* 0x000fe20003800000 */
[----:B------:R-:W-:Y:S01]  /*7db0*/  IMAD.SHL.U32 R33, R189, 0x40, RZ ;  /* 0x00000040bd217824 */ /* 0x000fe200078e00ff */
        /* <DEDUP_REMOVED lines=14> */
[----:B----4-:R-:W-:-:S08]  /*7ea0*/  IMAD.MOV.U32 R8, RZ, RZ, R31 ;  /* 0x000000ffff087224 */ /* 0x010fd000078e001f */
[C---:B------:R-:W-:Y:S02]  /*7eb0*/  @!P2 IMAD.WIDE R4, R184.reuse, 0x2, R4 ;  /* 0x00000002b804a825 */ /* 0x040fe400078e0204 */
[C---:B------:R-:W-:Y:S02]  /*7ec0*/  @!P3 SHF.L.U64.HI R11, R191.reuse, 0x1, R36 ;  /* 0x00000001bf0bb819 */ /* 0x040fe40000010224 */
[----:B------:R-:W-:Y:S01]  /*7ed0*/  @!P3 IMAD.SHL.U32 R6, R191, 0x2, RZ ;  /* 0x00000002bf06b824 */ /* 0x000fe200078e00ff */
[----:B------:R1:W5:Y:S01]  /*7ee0*/  @!P2 LD.E.64 R12, desc[UR42][R4.64] ;  /* 0x0000002a040ca980 */ /* 0x000362000c101b00 */
[----:B0-----:R-:W-:Y:S01]  /*7ef0*/  IMAD.MOV.U32 R9, RZ, RZ, R32 ;  /* 0x000000ffff097224 */ /* 0x001fe200078e0020 */
[----:B------:R-:W-:Y:S02]  /*7f00*/  CS2R R14, SRZ ;  /* 0x00000000000e7805 */ /* 0x000fe4000001ff00 */
[-C--:B-1----:R-:W-:Y:S02]  /*7f10*/  @!P3 IADD3 R4, P0, R7, R6.reuse, RZ ;  /* 0x000000060704b210 */ /* 0x082fe40007f1e0ff */
        /* <DEDUP_REMOVED lines=9> */
.L_x_8650:
[----:B------:R-:W-:Y:S05]  /*7fb0*/  BSYNC B1 ;  /* 0x0000000000017941 */ /* 0x000fea0003800000 */
.L_x_8649:
[----:B------:R-:W4:Y:S01]  /*7fc0*/  SYNCS.PHASECHK.TRANS64.TRYWAIT P0, [R2+URZ+0x38800], R37 ;  /* 0x03880025020075a7 */ /* 0x000f22000800017f */
[----:B------:R-:W-:Y:S01]  /*7fd0*/  LOP3.LUT R33, R33, 0x1c0, RZ, 0xc0, !PT ;  /* 0x000001c021217812 */ /* 0x000fe200078ec0ff */
[----:B-1---5:R-:W-:Y:S01]  /*7fe0*/  IMAD.MOV.U32 R4, RZ, RZ, R8 ;  /* 0x000000ffff047224 */ /* 0x022fe200078e0008 */
[----:B0-----:R-:W-:Y:S01]  /*7ff0*/  VIADDMNMX R32, R35, -R194, 0x40, PT ;  /* 0x0000004023207446 */ /* 0x001fe200038009c2 */
[----:B---3--:R-:W-:Y:S01]  /*8000*/  IMAD.MOV.U32 R7, RZ, RZ, R10 ;  /* 0x000000ffff077224 */ /* 0x008fe200078e000a */
        /* <DEDUP_REMOVED lines=8> */
[----:B------:R-:W-:-:S02]  /*8090*/  PRMT R47, R6, 0x7610, R47 ;  /* 0x00007610062f7816 */ /* 0x000fc4000000002f */
[----:B----4-:R-:W-:Y:S01]  /*80a0*/  PRMT R31, R7, 0x5410, R4 ;  /* 0x00005410071f7816 */ /* 0x010fe20000000004 */
[----:B------:R-:W-:Y:S01]  /*80b0*/  IMAD R5, R214, 0x200, R5 ;  /* 0x00000200d6057824 */ /* 0x000fe200078e0205 */
[----:B------:R-:W-:Y:S01]  /*80c0*/  PRMT R33, R0, 0x7610, R33 ;  /* 0x0000761000217816 */ /* 0x000fe20000000021 */
[----:B------:R-:W-:Y:S01]  /*80d0*/  IMAD.MOV.U32 R0, RZ, RZ, R11 ;  /* 0x000000ffff007224 */ /* 0x000fe200078e000b */
[----:B------:R-:W-:Y:S01]  /*80e0*/  LOP3.LUT P2, RZ, R189, 0x4, RZ, 0xc0, !PT ;  /* 0x00000004bdff7812 */ /* 0x000fe2000784c0ff */
[----:B------:R-:W-:Y:S01]  /*80f0*/  IMAD.MOV.U32 R4, RZ, RZ, R14 ;  /* 0x000000ffff047224 */ /* 0x000fe200078e000e */
[----:B------:R-:W-:Y:S01]  /*8100*/  ISETP.GE.AND P1, PT, R23, R32, PT ;  /* 0x000000201700720c */ /* 0x000fe20003f26270 */
[----:B------:R-:W-:Y:S01]  /*8110*/  IMAD R30, R5, 0x2, R2 ;  /* 0x00000002051e7824 */ /* 0x000fe200078e0202 */
[----:B------:R-:W-:Y:S01]  /*8120*/  PRMT R35, R0, 0x7610, R35 ;  /* 0x0000761000237816 */ /* 0x000fe20000000023 */
[----:B------:R-:W-:Y:S01]  /*8130*/  IMAD.MOV.U32 R5, RZ, RZ, R15 ;  /* 0x000000ffff057224 */ /* 0x000fe200078e000f */
[----:B------:R-:W-:Y:S01]  /*8140*/  PRMT R48, R4, 0x7610, R48 ;  /* 0x0000761004307816 */ /* 0x000fe20000000030 */
[----:B------:R-:W-:-:S02]  /*8150*/  VIADD R4, R30, 0x20400 ;  /* 0x000204001e047836 */ /* 0x000fc40000000000 */
[----:B------:R-:W-:Y:S01]  /*8160*/  VIADD R0, R30, 0x20440 ;  /* 0x000204401e007836 */ /* 0x000fe20000000000 */
[----:B------:R-:W-:Y:S06]  /*8170*/  @!P0 BRA `(.L_x_8652) ;  /* 0x000001d000108947 */ /* 0x000fec0003800000 */
.L_x_8934:
[----:B------:R-:W-:Y:S05]  /*8180*/  BSYNC B1 ;  /* 0x0000000000017941 */ /* 0x000fea0003800000 */
.L_x_8651:
        /* <DEDUP_REMOVED lines=11> */
[----:B0-----:R-:W-:Y:S02]  /*8240*/  SHF.R.U32.HI R37, RZ, 0x10, R27 ;  /* 0x00000010ff257819 */ /* 0x001fe4000001161b */
[----:B------:R-:W-:Y:S02]  /*8250*/  SHF.R.U64 R39, R28, 0x10, R29 ;  /* 0x000000101c277819 */ /* 0x000fe4000000121d */
        /* <DEDUP_REMOVED lines=42> */
.L_x_8656:
[----:B------:R-:W-:Y:S05]  /*8500*/  BSYNC B2 ;  /* 0x0000000000027941 */ /* 0x000fea0003800000 */
.L_x_8655:
[----:B------:R-:W-:Y:S05]  /*8510*/  @P1 BRA `(.L_x_8654) ;  /* 0x0000000000b81947 */ /* 0x000fea0003800000 */
[----:B-1----:R-:W1:Y:S01]  /*8520*/  LDS.128 R4, [R0] ;  /* 0x0000000000047984 */ /* 0x002e620000000c00 */
[----:B------:R-:W-:Y:S02]  /*8530*/  SHF.R.U32.HI R36, RZ, 0x10, R21 ;  /* 0x00000010ff247819 */ /* 0x000fe40000011615 */
[----:B------:R-:W-:Y:S02]  /*8540*/  SHF.R.U32.HI R27, RZ, 0x10, R25 ;  /* 0x00000010ff1b7819 */ /* 0x000fe40000011619 */
[----:B------:R-:W-:Y:S02]  /*8550*/  PRMT R36, R46, 0x5432, R36 ;  /* 0x000054322e247816 */ /* 0x000fe40000000024 */
[----:B------:R-:W-:Y:S02]  /*8560*/  PRMT R27, R44, 0x5410, R27 ;  /* 0x000054102c1b7816 */ /* 0x000fe4000000001b */
[----:B------:R-:W-:Y:S01]  /*8570*/  SHF.R.U64 R29, R20, 0x10, R21 ;  /* 0x00000010141d7819 */ /* 0x000fe20000001215 */
[----:B0-----:R-:W-:Y:S01]  /*8580*/  IMAD.U32 R37, R36, 0x10000, RZ ;  /* 0x0001000024257824 */ /* 0x001fe200078e00ff */
        /* <DEDUP_REMOVED lines=39> */
.L_x_8654:
[----:B------:R-:W-:Y:S05]  /*8800*/  BSYNC B1 ;  /* 0x0000000000017941 */ /* 0x000fea0003800000 */
.L_x_8653:
        /* <DEDUP_REMOVED lines=36> */
[----:B0-----:R-:W-:Y:S01]  /*8a50*/  FMUL.FTZ R37, R15, R21 ;  /* 0x000000150f257220 */ /* 0x001fe20000410000 */
        /* <DEDUP_REMOVED lines=17> */
.L_x_8659:
[----:B------:R-:W-:Y:S05]  /*8b70*/  BSYNC B1 ;  /* 0x0000000000017941 */ /* 0x000fea0003800000 */
.L_x_8658:
        /* <DEDUP_REMOVED lines=46> */
[----:B------:R3:W-:Y:S01]  /*8e60*/  STS.128 [R0+0x1000], R4 ;  /* 0x0010000400007388 */ /* 0x0007e20000000c00 */
[----:B------:R-:W-:Y:S05]  /*8e70*/  BRA `(.L_x_8657) ;  /* 0x0000001400347947 */ /* 0x000fea0003800000 */
.L_x_8644:
        /* <DEDUP_REMOVED lines=34> */
.L_x_8940:
        /* <DEDUP_REMOVED lines=15> */
.L_x_8662:
[----:B------:R-:W-:Y:S05]  /*9190*/  BSYNC B1 ;  /* 0x0000000000017941 */ /* 0x000fea0003800000 */
.L_x_8661:
[----:B-12--5:R-:W-:Y:S01]  /*91a0*/  IMAD.MOV.U32 R4, RZ, RZ, R28 ;  /* 0x000000ffff047224 */ /* 0x026fe200078e001c */
[----:B------:R-:W-:Y:S01]  /*91b0*/  UMOV UR4, 0xffffffff ;  /* 0xffffffff00047882 */ /* 0x000fe20000000000 */
[----:B------:R-:W-:Y:S02]  /*91c0*/  IMAD.MOV.U32 R5, RZ, RZ, R29 ;  /* 0x000000ffff057224 */ /* 0x000fe400078e001d */
[----:B----4-:R-:W-:Y:S02]  /*91d0*/  IMAD.MOV.U32 R6, RZ, RZ, R30 ;  /* 0x000000ffff067224 */ /* 0x010fe400078e001e */
[----:B---3--:R-:W-:Y:S01]  /*91e0*/  IMAD.MOV.U32 R7, RZ, RZ, R31 ;  /* 0x000000ffff077224 */ /* 0x008fe200078e001f */
[----:B------:R-:W-:Y:S01]  /*91f0*/  PRMT R39, R4, 0x5410, R5 ;  /* 0x0000541004277816 */ /* 0x000fe20000000005 */
[----:B------:R-:W-:Y:S02]  /*9200*/  IMAD.MOV.U32 R4, RZ, RZ, R24 ;  /* 0x000000ffff047224 */ /* 0x000fe400078e0018 */
[----:B------:R-:W-:Y:S01]  /*9210*/  IMAD.MOV.U32 R5, RZ, RZ, R25 ;  /* 0x000000ffff057224 */ /* 0x000fe200078e0019 */
[----:B------:R-:W-:Y:S01]  /*9220*/  PRMT R41, R7, 0x5410, R6 ;  /* 0x0000541007297816 */ /* 0x000fe20000000006 */
[----:B------:R-:W-:-:S02]  /*9230*/  IMAD.MOV.U32 R6, RZ, RZ, R26 ;  /* 0x000000ffff067224 */ /* 0x000fc400078e001a */
[----:B------:R-:W-:Y:S01]  /*9240*/  IMAD.MOV.U32 R7, RZ, RZ, R27 ;  /* 0x000000ffff077224 */ /* 0x000fe200078e001b */
[----:B------:R-:W-:Y:S02]  /*9250*/  PRMT R50, R50, 0x5410, R5 ;  /* 0x0000541032327816 */ /* 0x000fe40000000005 */
[----:B------:R-:W-:Y:S02]  /*9260*/  PRMT R47, R6, 0x5410, R4 ;  /* 0x00005410062f7816 */ /* 0x000fe40000000004 */
[----:B------:R-:W-:Y:S02]  /*9270*/  CS2R R4, SRZ ;  /* 0x0000000000047805 */ /* 0x000fe4000001ff00 */
        /* <DEDUP_REMOVED lines=8> */
.L_x_8946:
        /* <DEDUP_REMOVED lines=23> */
.L_x_8665:
[----:B------:R-:W-:Y:S05]  /*9470*/  BSYNC B1 ;  /* 0x0000000000017941 */ /* 0x000fea0003800000 */
.L_x_8664:
        /* <DEDUP_REMOVED lines=19> */
[----:B------:R-:W-:-:S02]  /*95b0*/  PRMT R54, R12, 0x7610, R54 ;  /* 0x000076100c367816 */ /* 0x000fc40000000036 */
[----:B------:R-:W-:Y:S01]  /*95c0*/  PRMT R55, R15, 0x7610, R55 ;  /* 0x000076100f377816 */ /* 0x000fe20000000037 */
[----:B--2---:R-:W-:Y:S06]  /*95d0*/  @!P1 BRA `(.L_x_8667) ;  /* 0x000001bc00f89947 */ /* 0x004fec0003800000 */
.L_x_8947:
[----:B------:R-:W-:Y:S05]  /*95e0*/  BSYNC B1 ;  /* 0x0000000000017941 */ /* 0x000fea0003800000 */
.L_x_8666:
[----:B------:R-:W-:Y:S04]  /*95f0*/  BSSY B1, `(.L_x_8668) ;  /* 0x000006a000017945 */ /* 0x000fe80003800000 */
[----:B------:R-:W-:Y:S05]  /*9600*/  @P2 BRA `(.L_x_8669) ;  /* 0x0000000400a02947 */ /* 0x000fea0003800000 */
[----:B------:R-:W-:Y:S01]  /*9610*/  IMAD.SHL.U32 R12, R189, 0x40, RZ ;  /* 0x00000040bd0c7824 */ /* 0x000fe200078e00ff */
[----:B------:R-:W-:Y:S01]  /*9620*/  SHF.R.U64 R45, R28, 0x10, R29 ;  /* 0x000000101c2d7819 */ /* 0x000fe2000000121d */
[----:B------:R-:W-:Y:S01]  /*9630*/  IMAD.IADD R14, R16, 0x1, R21 ;  /* 0x00000001100e7824 */ /* 0x000fe200078e0215 */
[----:B------:R-:W-:Y:S02]  /*9640*/  SHF.R.U64 R40, R24, 0x10, R25 ;  /* 0x0000001018287819 */ /* 0x000fe40000001219 */
[----:B------:R-:W-:Y:S02]  /*9650*/  LOP3.LUT R15, R12, 0x1c0, RZ, 0xc0, !PT ;  /* 0x000001c00c0f7812 */ /* 0x000fe400078ec0ff */
[----:B------:R-:W-:Y:S02]  /*9660*/  SHF.R.U64 R43, R26, 0x10, R27 ;  /* 0x000000101a2b7819 */ /* 0x000fe4000000121b */
[----:B0-----:R-:W-:Y:S02]  /*9670*/  SHF.R.U32.HI R33, RZ, 0x3, R15 ;  /* 0x00000003ff217819 */ /* 0x001fe4000001160f */
[----:B------:R-:W-:-:S02]  /*9680*/  LOP3.LUT R14, R15, 0x38, R14, 0xf8, !PT ;  /* 0x000000380f0e7812 */ /* 0x000fc400078ef80e */
[----:B------:R-:W-:Y:S02]  /*9690*/  LOP3.LUT R12, R15, 0x38, R16, 0xf8, !PT ;  /* 0x000000380f0c7812 */ /* 0x000fe400078ef810 */
[-C--:B------:R-:W-:Y:S02]  /*96a0*/  LOP3.LUT R15, R14, R33.reuse, RZ, 0x3c, !PT ;  /* 0x000000210e0f7212 */ /* 0x080fe400078e3cff */
[----:B------:R-:W-:Y:S02]  /*96b0*/  LOP3.LUT R13, R12, R33, RZ, 0x3c, !PT ;  /* 0x000000210c0d7212 */ /* 0x000fe400078e3cff */
[----:B------:R-:W-:Y:S01]  /*96c0*/  PRMT R45, R39, 0x5410, R45 ;  /* 0x00005410272d7816 */ /* 0x000fe2000000002d */
[----:B------:R-:W-:Y:S01]  /*96d0*/  IMAD R33, R214, 0x200, R15 ;  /* 0x00000200d6217824 */ /* 0x000fe200078e020f */
[----:B------:R-:W-:Y:S01]  /*96e0*/  SHF.R.U64 R48, R30, 0x10, R31 ;  /* 0x000000101e307819 */ /* 0x000fe2000000121f */
[----:B------:R-:W-:Y:S01]  /*96f0*/  IMAD R13, R214, 0x200, R13 ;  /* 0x00000200d60d7824 */ /* 0x000fe200078e020d */
[----:B------:R-:W-:Y:S01]  /*9700*/  SHF.R.U32.HI R49, RZ, 0x10, R31 ;  /* 0x00000010ff317819 */ /* 0x000fe2000001161f */
[----:B------:R-:W-:Y:S01]  /*9710*/  IMAD R38, R33, 0x2, R2 ;  /* 0x0000000221267824 */ /* 0x000fe200078e0202 */
[----:B------:R-:W-:Y:S01]  /*9720*/  PRMT R40, R47, 0x5432, R40 ;  /* 0x000054322f287816 */ /* 0x000fe20000000028 */
[----:B------:R-:W-:Y:S01]  /*9730*/  IMAD R37, R13, 0x2, R2 ;  /* 0x000000020d257824 */ /* 0x000fe200078e0202 */
[----:B------:R-:W-:-:S02]  /*9740*/  SHF.R.U32.HI R44, RZ, 0x10, R27 ;  /* 0x00000010ff2c7819 */ /* 0x000fc4000001161b */
[----:B------:R-:W0:Y:S01]  /*9750*/  LDS.128 R32, [R38+0x20400] ;  /* 0x0204000026207984 */ /* 0x000e220000000c00 */
[----:B------:R-:W-:Y:S02]  /*9760*/  SHF.R.U32.HI R46, RZ, 0x10, R29 ;  /* 0x00000010ff2e7819 */ /* 0x000fe4000001161d */
[----:B------:R-:W-:Y:S01]  /*9770*/  PRMT R43, R47, 0x5410, R43 ;  /* 0x000054102f2b7816 */ /* 0x000fe2000000002b */
[----:B------:R-:W1:Y:S01]  /*9780*/  LDS.128 R12, [R37+0x20400] ;  /* 0x02040000250c7984 */ /* 0x000e620000000c00 */
[----:B------:R-:W-:Y:S01]  /*9790*/  PRMT R48, R41, 0x5432, R48 ;  /* 0x0000543229307816 */ /* 0x000fe20000000030 */
[----:B------:R-:W-:Y:S01]  /*97a0*/  IMAD.U32 R47, R45, 0x10000, RZ ;  /* 0x000100002d2f7824 */ /* 0x000fe200078e00ff */
[----:B------:R-:W-:Y:S01]  /*97b0*/  PRMT R49, R41, 0x5410, R49 ;  /* 0x0000541029317816 */ /* 0x000fe20000000031 */
[----:B------:R-:W-:Y:S01]  /*97c0*/  IMAD.U32 R41, R40, 0x10000, RZ ;  /* 0x0001000028297824 */ /* 0x000fe200078e00ff */
[----:B------:R-:W-:Y:S02]  /*97d0*/  SHF.R.U32.HI R42, RZ, 0x10, R25 ;  /* 0x00000010ff2a7819 */ /* 0x000fe40000011619 */
[----:B------:R-:W-:-:S02]  /*97e0*/  PRMT R44, R51, 0x5432, R44 ;  /* 0x00005432332c7816 */ /* 0x000fc4000000002c */
[----:B------:R-:W-:Y:S02]  /*97f0*/  PRMT R46, R39, 0x5432, R46 ;  /* 0x00005432272e7816 */ /* 0x000fe4000000002e */
[----:B------:R-:W-:Y:S02]  /*9800*/  LOP3.LUT R45, R45, 0xffff0000, RZ, 0xc0, !PT ;  /* 0xffff00002d2d7812 */ /* 0x000fe400078ec0ff */
[----:B------:R-:W-:Y:S02]  /*9810*/  PRMT R42, R50, 0x5432, R42 ;  /* 0x00005432322a7816 */ /* 0x000fe4000000002a */
[----:B------:R-:W-:Y:S01]  /*9820*/  LOP3.LUT R40, R40, 0xffff0000, RZ, 0xc0, !PT ;  /* 0xffff000028287812 */ /* 0x000fe200078ec0ff */
        /* <DEDUP_REMOVED lines=12> */
[C---:B------:R-:W-:Y:S01]  /*98f0*/  FFMA.FTZ R51, R24.reuse, R41, -R51 ;  /* 0x0000002918337223 */ /* 0x040fe20000010833 */
[C---:B------:R-:W-:Y:S01]  /*9900*/  FMUL.FTZ R41, R29.reuse, R45 ;  /* 0x0000002d1d297220 */ /* 0x040fe20000410000 */
[----:B------:R-:W-:Y:S01]  /*9910*/  FFMA.FTZ R35, R24, R47, R35 ;  /* 0x0000002f18237223 */ /* 0x000fe20000010023 */
[----:B------:R-:W-:Y:S02]  /*9920*/  IMAD.U32 R28, R46, 0x10000, RZ ;  /* 0x000100002e1c7824 */ /* 0x000fe400078e00ff */
[----:B------:R-:W-:Y:S01]  /*9930*/  FMUL.FTZ R29, R29, R40 ;  /* 0x000000281d1d7220 */ /* 0x000fe20000410000 */
[----:B------:R-:W-:-:S02]  /*9940*/  IMAD.U32 R24, R42, 0x10000, RZ ;  /* 0x000100002a187824 */ /* 0x000fc400078e00ff */
[----:B------:R-:W-:Y:S01]  /*9950*/  FFMA.FTZ R40, R12, R40, -R41 ;  /* 0x000000280c287223 */ /* 0x000fe20000010829 */
[----:B------:R-:W-:Y:S02]  /*9960*/  IMAD.U32 R25, R13, 0x10000, RZ ;  /* 0x000100000d197824 */ /* 0x000fe400078e00ff */
[----:B------:R-:W-:Y:S01]  /*9970*/  FMUL.FTZ R50, R30, R28 ;  /* 0x0000001c1e327220 */ /* 0x000fe20000410000 */
[----:B------:R-:W-:Y:S01]  /*9980*/  LOP3.LUT R46, R46, 0xffff0000, RZ, 0xc0, !PT ;  /* 0xffff00002e2e7812 */ /* 0x000fe200078ec0ff */
[-C--:B------:R-:W-:Y:S01]  /*9990*/  FMUL.FTZ R41, R30, R24.reuse ;  /* 0x000000181e297220 */ /* 0x080fe20000410000 */
[----:B------:R-:W-:Y:S01]  /*99a0*/  LOP3.LUT R42, R42, 0xffff0000, RZ, 0xc0, !PT ;  /* 0xffff00002a2a7812 */ /* 0x000fe200078ec0ff */
[----:B------:R-:W-:Y:S01]  /*99b0*/  FFMA.FTZ R50, R25, R24, -R50 ;  /* 0x0000001819327223 */ /* 0x000fe20000010832 */
[----:B------:R-:W-:Y:S01]  /*99c0*/  LOP3.LUT R13, R13, 0xffff0000, RZ, 0xc0, !PT ;  /* 0xffff00000d0d7812 */ /* 0x000fe200078ec0ff */
[----:B------:R-:W-:Y:S01]  /*99d0*/  FFMA.FTZ R41, R25, R28, R41 ;  /* 0x0000001c19297223 */ /* 0x000fe20000010029 */
[----:B------:R-:W-:Y:S01]  /*99e0*/  FMUL.FTZ R24, R32, R46 ;  /* 0x0000002e20187220 */ /* 0x000fe20000410000 */
[----:B------:R-:W-:-:S02]  /*99f0*/  IMAD.U32 R25, R48, 0x10000, RZ ;  /* 0x0001000030197824 */ /* 0x000fc400078e00ff */
[----:B------:R-:W-:Y:S01]  /*9a00*/  FFMA.FTZ R30, R12, R45, R29 ;  /* 0x0000002d0c1e7223 */ /* 0x000fe2000001001d */
[-C--:B------:R-:W-:Y:S01]  /*9a10*/  FMUL.FTZ R32, R32, R42.reuse ;  /* 0x0000002a20207220 */ /* 0x080fe20000410000 */
[----:B------:R-:W-:Y:S02]  /*9a20*/  IMAD.U32 R26, R14, 0x10000, RZ ;  /* 0x000100000e1a7824 */ /* 0x000fe400078e00ff */
[----:B------:R-:W-:Y:S01]  /*9a30*/  FFMA.FTZ R29, R13, R42, -R24 ;  /* 0x0000002a0d1d7223 */ /* 0x000fe20000010818 */
[----:B------:R-:W-:Y:S02]  /*9a40*/  IMAD.U32 R12, R43, 0x10000, RZ ;  /* 0x000100002b0c7824 */ /* 0x000fe400078e00ff */
[----:B------:R-:W-:Y:S01]  /*9a50*/  FMUL.FTZ R45, R31, R25 ;  /* 0x000000191f2d7220 */ /* 0x000fe20000410000 */
[----:B------:R-:W-:Y:S02]  /*9a60*/  IMAD.U32 R28, R49, 0x10000, RZ ;  /* 0x00010000311c7824 */ /* 0x000fe400078e00ff */
[----:B------:R-:W-:Y:S01]  /*9a70*/  FFMA.FTZ R32, R13, R46, R32 ;  /* 0x0000002e0d207223 */ /* 0x000fe20000010020 */
[----:B------:R-:W-:-:S02]  /*9a80*/  IMAD.U32 R24, R44, 0x10000, RZ ;  /* 0x000100002c187824 */ /* 0x000fc400078e00ff */
[----:B------:R-:W-:Y:S01]  /*9a90*/  FMUL.FTZ R42, R31, R12 ;  /* 0x0000000c1f2a7220 */ /* 0x000fe20000410000 */
[----:B------:R-:W-:Y:S02]  /*9aa0*/  IMAD.U32 R27, R15, 0x10000, RZ ;  /* 0x000100000f1b7824 */ /* 0x000fe400078e00ff */
[C---:B------:R-:W-:Y:S01]  /*9ab0*/  FMUL.FTZ R46, R39.reuse, R28 ;  /* 0x0000001c272e7220 */ /* 0x040fe20000410000 */
[----:B------:R-:W-:Y:S01]  /*9ac0*/  FFMA.FTZ R45, R26, R12, -R45 ;  /* 0x0000000c1a2d7223 */ /* 0x000fe2000001082d */
[-C--:B------:R-:W-:Y:S01]  /*9ad0*/  FMUL.FTZ R12, R39, R24.reuse ;  /* 0x00000018270c7220 */ /* 0x080fe20000410000 */
[----:B------:R-:W-:Y:S01]  /*9ae0*/  LOP3.LUT R48, R48, 0xffff0000, RZ, 0xc0, !PT ;  /* 0xffff000030307812 */ /* 0x000fe200078ec0ff */
[----:B------:R-:W-:Y:S01]  /*9af0*/  FFMA.FTZ R46, R27, R24, -R46 ;  /* 0x000000181b2e7223 */ /* 0x000fe2000001082e */
[----:B------:R-:W-:Y:S01]  /*9b00*/  LOP3.LUT R49, R49, 0xffff0000, RZ, 0xc0, !PT ;  /* 0xffff000031317812 */ /* 0x000fe200078ec0ff */
[----:B------:R-:W-:Y:S01]  /*9b10*/  FFMA.FTZ R27, R27, R28, R12 ;  /* 0x0000001c1b1b7223 */ /* 0x000fe2000001000c */
        /* <DEDUP_REMOVED lines=8> */
[----:B------:R-:W-:Y:S01]  /*9ba0*/  FFMA.FTZ R26, R26, R25, R42 ;  /* 0x000000191a1a7223 */ /* 0x000fe2000001002a */
        /* <DEDUP_REMOVED lines=14> */
.L_x_8669:
[----:B------:R-:W-:Y:S05]  /*9c90*/  BSYNC B1 ;  /* 0x0000000000017941 */ /* 0x000fea0003800000 */
.L_x_8668:
[----:B------:R-:W-:Y:S01]  /*9ca0*/  PRMT R20, R20, 0x5410, R36 ;  /* 0x0000541014147816 */ /* 0x000fe20000000024 */
[----:B------:R-:W-:Y:S06]  /*9cb0*/  @P0 BRA `(.L_x_8657) ;  /* 0x0000000400a40947 */ /* 0x000fec0003800000 */
[----:B------:R-:W2:Y:S01]  /*9cc0*/  LDL R41, [R1+0x74] ;  /* 0x0000740001297983 */ /* 0x000ea20000100800 */
[----:B-1----:R-:W-:Y:S01]  /*9cd0*/  SHF.R.S32.HI R13, RZ, 0x1f, R0 ;  /* 0x0000001fff0d7819 */ /* 0x002fe20000011400 */
[----:B------:R-:W-:Y:S01]  /*9ce0*/  IMAD.SHL.U32 R12, R0, 0x40, RZ ;  /* 0x00000040000c7824 */ /* 0x000fe200078e00ff */
[----:B0-----:R-:W-:Y:S01]  /*9cf0*/  SHF.R.U64 R33, R4, 0x10, R5 ;  /* 0x0000001004217819 */ /* 0x001fe20000001205 */
[----:B------:R-:W-:Y:S01]  /*9d00*/  IMAD.IADD R21, R16, 0x1, R21 ;  /* 0x0000000110157824 */ /* 0x000fe200078e0215 */
[----:B------:R-:W-:Y:S02]  /*9d10*/  LEA.HI R13, R13, R0, RZ, 0x3 ;  /* 0x000000000d0d7211 */ /* 0x000fe400078f18ff */
[----:B------:R-:W-:Y:S02]  /*9d20*/  LOP3.LUT R12, R12, 0x1c0, RZ, 0xc0, !PT ;  /* 0x000001c00c0c7812 */ /* 0x000fe400078ec0ff */
[----:B------:R-:W-:Y:S01]  /*9d30*/  SHF.R.U64 R28, R8, 0x10, R9 ;  /* 0x00000010081c7819 */ /* 0x000fe20000001209 */
[----:B------:R-:W-:Y:S01]  /*9d40*/  IMAD.SHL.U32 R13, R13, 0x40, RZ ;  /* 0x000000400d0d7824 */ /* 0x000fe200078e00ff */
[----:B------:R-:W-:-:S02]  /*9d50*/  LOP3.LUT R0, R12, 0x38, R21, 0xf8, !PT ;  /* 0x000000380c007812 */ /* 0x000fc400078ef815 */
[----:B------:R-:W-:Y:S02]  /*9d60*/  SHF.R.U32.HI R15, RZ, 0x3, R12 ;  /* 0x00000003ff0f7819 */ /* 0x000fe4000001160c */
[----:B------:R-:W-:Y:S02]  /*9d70*/  LOP3.LUT R13, R13, 0xfffffe00, RZ, 0xc0, !PT ;  /* 0xfffffe000d0d7812 */ /* 0x000fe400078ec0ff */
[----:B------:R-:W-:Y:S02]  /*9d80*/  LOP3.LUT R0, R0, R15, RZ, 0x3c, !PT ;  /* 0x0000000f00007212 */ /* 0x000fe400078e3cff */
[----:B------:R-:W-:Y:S02]  /*9d90*/  PRMT R33, R52, 0x5410, R33 ;  /* 0x0000541034217816 */ /* 0x000fe40000000021 */
[----:B------:R-:W-:Y:S01]  /*9da0*/  PRMT R28, R53, 0x5432, R28 ;  /* 0x00005432351c7816 */ /* 0x000fe2000000001c */
[----:B------:R-:W-:Y:S01]  /*9db0*/  IMAD.IADD R21, R13, 0x1, R0 ;  /* 0x000000010d157824 */ /* 0x000fe200078e0200 */
[----:B------:R-:W-:Y:S01]  /*9dc0*/  SHF.R.U32.HI R29, RZ, 0x10, R9 ;  /* 0x00000010ff1d7819 */ /* 0x000fe20000011609 */
[----:B------:R-:W-:Y:S01]  /*9dd0*/  IMAD.U32 R34, R33, 0x10000, RZ ;  /* 0x0001000021227824 */ /* 0x000fe200078e00ff */
[----:B------:R-:W-:Y:S01]  /*9de0*/  SHF.R.U32.HI R35, RZ, 0x10, R5 ;  /* 0x00000010ff237819 */ /* 0x000fe20000011605 */
[----:B------:R-:W-:Y:S01]  /*9df0*/  IMAD R21, R21, 0x2, R2 ;  /* 0x0000000215157824 */ /* 0x000fe200078e0202 */
[----:B------:R-:W-:-:S02]  /*9e00*/  SHF.R.U64 R31, R10, 0x10, R11 ;  /* 0x000000100a1f7819 */ /* 0x000fc4000000120b */
[----:B------:R-:W-:Y:S02]  /*9e10*/  SHF.R.U32.HI R32, RZ, 0x10, R11 ;  /* 0x00000010ff207819 */ /* 0x000fe4000001160b */
[----:B------:R-:W0:Y:S01]  /*9e20*/  LDS.128 R24, [R21+0x20400] ;  /* 0x0204000015187984 */ /* 0x000e220000000c00 */
[----:B------:R-:W-:Y:S02]  /*9e30*/  SHF.R.U32.HI R38, RZ, 0x10, R7 ;  /* 0x00000010ff267819 */ /* 0x000fe40000011607 */
[----:B------:R-:W-:Y:S02]  /*9e40*/  PRMT R29, R55, 0x5410, R29 ;  /* 0x00005410371d7816 */ /* 0x000fe4000000001d */
[----:B------:R-:W-:Y:S02]  /*9e50*/  PRMT R35, R53, 0x5410, R35 ;  /* 0x0000541035237816 */ /* 0x000fe40000000023 */
[----:B------:R-:W-:Y:S01]  /*9e60*/  PRMT R38, R52, 0x5432, R38 ;  /* 0x0000543234267816 */ /* 0x000fe20000000026 */
[----:B------:R-:W-:Y:S01]  /*9e70*/  IMAD.U32 R30, R29, 0x10000, RZ ;  /* 0x000100001d1e7824 */ /* 0x000fe200078e00ff */
[C---:B------:R-:W-:Y:S01]  /*9e80*/  PRMT R32, R20.reuse, 0x5432, R32 ;  /* 0x0000543214207816 */ /* 0x040fe20000000020 */
[----:B------:R-:W-:Y:S01]  /*9e90*/  IMAD.U32 R36, R35, 0x10000, RZ ;  /* 0x0001000023247824 */ /* 0x000fe200078e00ff */
[----:B------:R-:W-:-:S02]  /*9ea0*/  PRMT R31, R20, 0x5410, R31 ;  /* 0x00005410141f7816 */ /* 0x000fc4000000001f */
[----:B------:R-:W-:Y:S02]  /*9eb0*/  SHF.R.U64 R37, R6, 0x10, R7 ;  /* 0x0000001006257819 */ /* 0x000fe40000001207 */
[----:B------:R-:W-:Y:S02]  /*9ec0*/  LOP3.LUT R33, R33, 0xffff0000, RZ, 0xc0, !PT ;  /* 0xffff000021217812 */ /* 0x000fe400078ec0ff */
[----:B------:R-:W-:Y:S02]  /*9ed0*/  PRMT R37, R54, 0x5410, R37 ;  /* 0x0000541036257816 */ /* 0x000fe40000000025 */
[----:B------:R-:W-:Y:S02]  /*9ee0*/  LOP3.LUT R35, R35, 0xffff0000, RZ, 0xc0, !PT ;  /* 0xffff000023237812 */ /* 0x000fe400078ec0ff */
[----:B------:R-:W-:Y:S01]  /*9ef0*/  LOP3.LUT R29, R29, 0xffff0000, RZ, 0xc0, !PT ;  /* 0xffff00001d1d7812 */ /* 0x000fe200078ec0ff */
[C---:B0-----:R-:W-:Y:S01]  /*9f00*/  IMAD.U32 R9, R24.reuse, 0x10000, RZ ;  /* 0x0001000018097824 */ /* 0x041fe200078e00ff */
[----:B------:R-:W-:Y:S01]  /*9f10*/  LOP3.LUT R10, R24, 0xffff0000, RZ, 0xc0, !PT ;  /* 0xffff0000180a7812 */ /* 0x000fe200078ec0ff */
[C---:B------:R-:W-:Y:S01]  /*9f20*/  IMAD.U32 R11, R25.reuse, 0x10000, RZ ;  /* 0x00010000190b7824 */ /* 0x040fe200078e00ff */
[----:B------:R-:W-:Y:S01]  /*9f30*/  LOP3.LUT R24, R25, 0xffff0000, RZ, 0xc0, !PT ;  /* 0xffff000019187812 */ /* 0x000fe200078ec0ff */
[----:B------:R-:W-:-:S02]  /*9f40*/  IMAD.U32 R25, R28, 0x10000, RZ ;  /* 0x000100001c197824 */ /* 0x000fc400078e00ff */
[----:B------:R-:W-:Y:S01]  /*9f50*/  FMUL.FTZ R39, R9, R34 ;  /* 0x0000002209277220 */ /* 0x000fe20000410000 */
[----:B------:R-:W-:Y:S02]  /*9f60*/  IMAD.U32 R20, R27, 0x10000, RZ ;  /* 0x000100001b147824 */ /* 0x000fe400078e00ff */
[----:B------:R-:W-:Y:S01]  /*9f70*/  FMUL.FTZ R40, R11, R36 ;  /* 0x000000240b287220 */ /* 0x000fe20000410000 */
[-C--:B------:R-:W-:Y:S01]  /*9f80*/  FMUL.FTZ R9, R9, R25.reuse ;  /* 0x0000001909097220 */ /* 0x080fe20000410000 */
        /* <DEDUP_REMOVED lines=8> */
[-C--:B------:R-:W-:Y:S01]  /*a010*/  FMUL.FTZ R0, R11, R30.reuse ;  /* 0x0000001e0b007220 */ /* 0x080fe20000410000 */
[----:B------:R-:W-:Y:S02]  /*a020*/  IMAD.U32 R9, R32, 0x10000, RZ ;  /* 0x0001000020097824 */ /* 0x000fe400078e00ff */
[C---:B------:R-:W-:Y:S01]  /*a030*/  FMUL.FTZ R11, R20.reuse, R25 ;  /* 0x00000019140b7220 */ /* 0x040fe20000410000 */
[----:B------:R-:W-:Y:S02]  /*a040*/  IMAD.U32 R8, R15, 0x10000, RZ ;  /* 0x000100000f087824 */ /* 0x000fe400078e00ff */
[C---:B------:R-:W-:Y:S01]  /*a050*/  FFMA.FTZ R40, R5.reuse, R30, -R40 ;  /* 0x0000001e05287223 */ /* 0x040fe20000010828 */
[----:B------:R-:W-:Y:S01]  /*a060*/  FFMA.FTZ R36, R5, R36, R0 ;  /* 0x0000002405247223 */ /* 0x000fe20000010000 */
[-C--:B------:R-:W-:Y:S01]  /*a070*/  FMUL.FTZ R30, R20, R9.reuse ;  /* 0x00000009141e7220 */ /* 0x080fe20000410000 */
[----:B------:R-:W-:Y:S01]  /*a080*/  LOP3.LUT R5, R28, 0xffff0000, RZ, 0xc0, !PT ;  /* 0xffff00001c057812 */ /* 0x000fe200078ec0ff */
[----:B------:R-:W-:Y:S01]  /*a090*/  FFMA.FTZ R20, R8, R9, -R11 ;  /* 0x0000000908147223 */ /* 0x000fe2000001080b */
[----:B------:R-:W-:Y:S01]  /*a0a0*/  FMUL.FTZ R9, R10, R33 ;  /* 0x000000210a097220 */ /* 0x000fe20000410000 */
[----:B------:R-:W-:Y:S01]  /*a0b0*/  FFMA.FTZ R30, R8, R25, R30 ;  /* 0x00000019081e7223 */ /* 0x000fe2000001001e */
[----:B------:R-:W-:-:S02]  /*a0c0*/  IMAD.U32 R13, R26, 0x10000, RZ ;  /* 0x000100001a0d7824 */ /* 0x000fc400078e00ff */
[-C--:B------:R-:W-:Y:S01]  /*a0d0*/  FMUL.FTZ R11, R10, R5.reuse ;  /* 0x000000050a0b7220 */ /* 0x080fe20000410000 */
[----:B------:R-:W-:Y:S02]  /*a0e0*/  IMAD.U32 R8, R37, 0x10000, RZ ;  /* 0x0001000025087824 */ /* 0x000fe400078e00ff */
[----:B------:R-:W-:Y:S01]  /*a0f0*/  FFMA.FTZ R10, R4, R5, -R9 ;  /* 0x00000005040a7223 */ /* 0x000fe20000010809 */
[C---:B------:R-:W-:Y:S01]  /*a100*/  FMUL.FTZ R5, R24.reuse, R35 ;  /* 0x0000002318057220 */ /* 0x040fe20000410000 */
[----:B------:R-:W-:Y:S01]  /*a110*/  FMUL.FTZ R24, R24, R29 ;  /* 0x0000001d18187220 */ /* 0x000fe20000410000 */
[C---:B------:R-:W-:Y:S02]  /*a120*/  IMAD.U32 R6, R14.reuse, 0x10000, RZ ;  /* 0x000100000e067824 */ /* 0x040fe400078e00ff */
[----:B------:R-:W-:Y:S01]  /*a130*/  FMUL.FTZ R9, R13, R8 ;  /* 0x000000080d097220 */ /* 0x000fe20000410000 */
[----:B------:R-:W-:Y:S01]  /*a140*/  IMAD.U32 R0, R31, 0x10000, RZ ;  /* 0x000100001f007824 */ /* 0x000fe200078e00ff */
[----:B------:R-:W-:Y:S01]  /*a150*/  LOP3.LUT R7, R14, 0xffff0000, RZ, 0xc0, !PT ;  /* 0xffff00000e077812 */ /* 0x000fe200078ec0ff */
[----:B------:R-:W-:Y:S01]  /*a160*/  FFMA.FTZ R11, R4, R33, R11 ;  /* 0x00000021040b7223 */ /* 0x000fe2000001000b */
[----:B------:R-:W-:Y:S01]  /*a170*/  LOP3.LUT R14, R15, 0xffff0000, RZ, 0xc0, !PT ;  /* 0xffff00000f0e7812 */ /* 0x000fe200078ec0ff */
[C---:B------:R-:W-:Y:S01]  /*a180*/  FFMA.FTZ R29, R12.reuse, R29, -R5 ;  /* 0x0000001d0c1d7223 */ /* 0x040fe20000010805 */
[----:B------:R-:W-:Y:S01]  /*a190*/  FFMA.FTZ R35, R12, R35, R24 ;  /* 0x000000230c237223 */ /* 0x000fe20000010018 */
[----:B------:R-:W-:Y:S01]  /*a1a0*/  LOP3.LUT R15, R26, 0xffff0000, RZ, 0xc0, !PT ;  /* 0xffff00001a0f7812 */ /* 0x000fe200078ec0ff */
[-C--:B------:R-:W-:Y:S01]  /*a1b0*/  FMUL.FTZ R13, R13, R0.reuse ;  /* 0x000000000d0d7220 */ /* 0x080fe20000410000 */
[----:B------:R-:W-:Y:S01]  /*a1c0*/  FFMA.FTZ R12, R6, R0, -R9 ;  /* 0x00000000060c7223 */ /* 0x000fe20000010809 */
[----:B------:R-:W-:-:S02]  /*a1d0*/  LOP3.LUT R4, R37, 0xffff0000, RZ, 0xc0, !PT ;  /* 0xffff000025047812 */ /* 0x000fc400078ec0ff */
        /* <DEDUP_REMOVED lines=8> */
[----:B------:R-:W-:Y:S01]  /*a260*/  F2FP.BF16.F32.PACK_AB R8, R11, R34 ;  /* 0x000000220b08723e */ /* 0x000fe200000010ff */
[C---:B------:R-:W-:Y:S01]  /*a270*/  FMUL.FTZ R27, R26.reuse, R9 ;  /* 0x000000091a1b7220 */ /* 0x040fe20000410000 */
[----:B------:R-:W-:Y:S01]  /*a280*/  FFMA.FTZ R0, R7, R4, R25 ;  /* 0x0000000407007223 */ /* 0x000fe20000010019 */
[----:B------:R-:W-:Y:S01]  /*a290*/  FMUL.FTZ R26, R26, R5 ;  /* 0x000000051a1a7220 */ /* 0x000fe20000410000 */
[----:B------:R-:W-:Y:S01]  /*a2a0*/  F2FP.BF16.F32.PACK_AB R4, R10, R39 ;  /* 0x000000270a04723e */ /* 0x000fe200000010ff */
[C---:B------:R-:W-:Y:S01]  /*a2b0*/  FFMA.FTZ R7, R14.reuse, R5, -R27 ;  /* 0x000000050e077223 */ /* 0x040fe2000001081b */
[----:B------:R-:W-:Y:S01]  /*a2c0*/  F2FP.BF16.F32.PACK_AB R5, R29, R40 ;  /* 0x000000281d05723e */ /* 0x000fe200000010ff */
[----:B------:R-:W-:Y:S01]  /*a2d0*/  FFMA.FTZ R25, R14, R9, R26 ;  /* 0x000000090e197223 */ /* 0x000fe2000001001a */
[----:B------:R-:W-:-:S02]  /*a2e0*/  F2FP.BF16.F32.PACK_AB R6, R15, R12 ;  /* 0x0000000c0f06723e */ /* 0x000fc400000010ff */
[----:B------:R-:W-:Y:S02]  /*a2f0*/  F2FP.BF16.F32.PACK_AB R7, R7, R20 ;  /* 0x000000140707723e */ /* 0x000fe400000010ff */
[----:B------:R-:W-:Y:S02]  /*a300*/  F2FP.BF16.F32.PACK_AB R9, R35, R36 ;  /* 0x000000242309723e */ /* 0x000fe400000010ff */
[----:B------:R-:W-:Y:S01]  /*a310*/  F2FP.BF16.F32.PACK_AB R10, R0, R13 ;  /* 0x0000000d000a723e */ /* 0x000fe200000010ff */
[----:B------:R2:W-:Y:S01]  /*a320*/  STS.128 [R41+0x20400], R4 ;  /* 0x0204000429007388 */ /* 0x0005e20000000c00 */
[----:B------:R-:W-:-:S05]  /*a330*/  F2FP.BF16.F32.PACK_AB R11, R25, R30 ;  /* 0x0000001e190b723e */ /* 0x000fca00000010ff */
[----:B------:R2:W-:Y:S02]  /*a340*/  STS.128 [R21+0x20400], R8 ;  /* 0x0204000815007388 */ /* 0x0005e40000000c00 */
.L_x_8657:
[----:B------:R-:W-:Y:S05]  /*a350*/  BSYNC B0 ;  /* 0x0000000000007941 */ /* 0x000fea0003800000 */
.L_x_8643:
        /* <DEDUP_REMOVED lines=8> */
.L_x_8640:
[----:B---3--:R-:W-:-:S05]  /*a3e0*/  IMAD.U32 R0, RZ, RZ, UR37 ;  /* 0x00000025ff007e24 */ /* 0x008fca000f8e00ff */
[----:B------:R-:W-:-:S13]  /*a3f0*/  ISETP.NE.AND P0, PT, R0, 0x3, PT ;  /* 0x000000030000780c */ /* 0x000fda0003f05270 */
[----:B------:R-:W-:Y:S05]  /*a400*/  @!P0 BRA `(.L_x_8670) ;  /* 0x0000000000048947 */ /* 0x000fea0003800000 */
[----:B------:R-:W-:Y:S01]  /*a410*/  BPT.TRAP 0x1 ;  /* 0x000000040000795c */ /* 0x000fe20000300000 */
.L_x_8670:
[----:B------:R-:W-:Y:S01]  /*a420*/  IMAD R172, R18, 0x8, R2 ;  /* 0x0000000812ac7824 */ /* 0x000fe200078e0202 */
[----:B-1----:R-:W-:-:S04]  /*a430*/  SHF.L.U32 R15, R19, 0x1f, RZ ;  /* 0x0000001f130f7819 */ /* 0x002fc800000006ff */
[----:B------:R1:W3:Y:S01]  /*a440*/  SYNCS.PHASECHK.TRANS64.TRYWAIT P1, [R172+URZ+0x38830], R15 ;  /* 0x0388300fac0075a7 */ /* 0x0002e2000802017f */
[----:B------:R-:W-:Y:S05]  /*a450*/  @!P0 BRA `(.L_x_8671) ;  /* 0x0000000000048947 */ /* 0x000fea0003800000 */
[----:B------:R-:W-:Y:S01]  /*a460*/  BPT.TRAP 0x1 ;  /* 0x000000040000795c */ /* 0x000fe20000300000 */
.L_x_8671:
[C---:B------:R-:W-:Y:S02]  /*a470*/  VIADD R0, R2.reuse, 0x22400 ;  /* 0x0002240002007836 */ /* 0x040fe40000000000 */
[----:B--2---:R-:W-:-:S03]  /*a480*/  VIADD R4, R2, 0x20400 ;  /* 0x0002040002047836 */ /* 0x004fc60000000000 */
[----:B------:R-:W-:Y:S02]  /*a490*/  SHF.R.U32.HI R0, RZ, 0x4, R0 ;  /* 0x00000004ff007819 */ /* 0x000fe40000011600 */
[----:B------:R-:W-:Y:S02]  /*a4a0*/  SHF.R.U32.HI R4, RZ, 0x4, R4 ;  /* 0x00000004ff047819 */ /* 0x000fe40000011604 */
[----:B------:R-:W-:Y:S02]  /*a4b0*/  LOP3.LUT R0, R0, 0x3fff, RZ, 0xc0, !PT ;  /* 0x00003fff00007812 */ /* 0x000fe400078ec0ff */
[----:B------:R-:W-:Y:S02]  /*a4c0*/  LOP3.LUT R4, R4, 0x3fff, RZ, 0xc0, !PT ;  /* 0x00003fff04047812 */ /* 0x000fe400078ec0ff */
[----:B------:R-:W-:Y:S01]  /*a4d0*/  LOP3.LUT R0, R0, 0x10000, RZ, 0xfc, !PT ;  /* 0x0001000000007812 */ /* 0x000fe200078efcff */
[----:B---3--:R-:W-:Y:S06]  /*a4e0*/  @P1 BRA `(.L_x_8672) ;  /* 0x0000000000081947 */ /* 0x008fec0003800000 */
[----:B------:R-:W2:Y:S02]  /*a4f0*/  SYNCS.PHASECHK.TRANS64.TRYWAIT P1, [R172+URZ+0x38830], R15 ;  /* 0x0388300fac0075a7 */ /* 0x000ea4000802017f */
[----:B--2---:R-:W-:Y:S05]  /*a500*/  @!P1 BRA `(.L_x_8673) ;  /* 0x000001b000409947 */ /* 0x004fea0003800000 */
.L_x_8672:
[----:B------:R-:W-:Y:S01]  /*a510*/  IMAD R6, R18, 0x200, R0 ;  /* 0x0000020012067824 */ /* 0x000fe200078e0200 */
[----:B------:R-:W-:Y:S01]  /*a520*/  LOP3.LUT R4, R4, 0x10000, RZ, 0xfc, !PT ;  /* 0x0001000004047812 */ /* 0x000fe200078efcff */
[----:B0-----:R-:W-:Y:S01]  /*a530*/  IMAD.MOV.U32 R5, RZ, RZ, 0x40000040 ;  /* 0x40000040ff057424 */ /* 0x001fe200078e00ff */
        /* <DEDUP_REMOVED lines=10> */
[----:B------:R-:W-:Y:S01]  /*a5e0*/  SHF.L.U32 R3, R3, 0x1f, RZ ;  /* 0x0000001f03037819 */ /* 0x000fe200000006ff */
[----:B------:R-:W-:Y:S01]  /*a5f0*/  IMAD.MOV.U32 R9, RZ, RZ, 0x40000040 ;  /* 0x40000040ff097424 */ /* 0x000fe200078e00ff */
[----:B------:R-:W-:Y:S01]  /*a600*/  BSSY B0, `(.L_x_8674) ;  /* 0x0000022000007945 */ /* 0x000fe20003800000 */
[----:B------:R-:W-:-:S02]  /*a610*/  VIADD R10, R4, 0x4 ;  /* 0x00000004040a7836 */ /* 0x000fc40000000000 */
[----:B------:R-:W-:Y:S02]  /*a620*/  IMAD.MOV.U32 R11, RZ, RZ, 0x40000040 ;  /* 0x40000040ff0b7424 */ /* 0x000fe400078e00ff */
[----:B------:R-:W-:-:S04]  /*a630*/  IMAD.MOV.U32 R7, RZ, RZ, 0x40000040 ;  /* 0x40000040ff077424 */ /* 0x000fc800078e00ff */
[----:B------:R-:W-:Y:S01]  /*a640*/  HGMMA.64x64x16.F32.BF16 R24, gdesc[UR4], RZ, !UPT, gsb0 ;  /* 0x00e00000041879f0 */ /* 0x000fe2000c0018ff */
[----:B------:R-:W-:Y:S02]  /*a650*/  R2UR UR4, R12 ;  /* 0x000000000c0472ca */ /* 0x000fe400000e0000 */
[----:B------:R-:W-:Y:S02]  /*a660*/  R2UR UR5, R13 ;  /* 0x000000000d0572ca */ /* 0x000fe400000e0000 */
[----:B------:R-:W-:Y:S01]  /*a670*/  R2UR UR6, R8 ;  /* 0x00000000080672ca */ /* 0x000fe200000e0000 */
[C---:B------:R-:W-:Y:S01]  /*a680*/  VIADD R8, R6.reuse, 0x4 ;  /* 0x0000000406087836 */ /* 0x040fe20000000000 */
[----:B------:R-:W-:Y:S01]  /*a690*/  R2UR UR7, R9 ;  /* 0x00000000090772ca */ /* 0x000fe200000e0000 */
[----:B------:R-:W-:Y:S02]  /*a6a0*/  IMAD.MOV.U32 R9, RZ, RZ, 0x40000040 ;  /* 0x40000040ff097424 */ /* 0x000fe400078e00ff */
[----:B------:R-:W-:Y:S01]  /*a6b0*/  VIADD R6, R6, 0x6 ;  /* 0x0000000606067836 */ /* 0x000fe20000000000 */
[----:B------:R-:W-:-:S02]  /*a6c0*/  WARPGROUP.DEPBAR.LE gsb0, 0x0 ;  /* 0x00008000000079c5 */ /* 0x000fc40000010000 */
[----:B------:R-:W-:-:S07]  /*a6d0*/  WARPGROUP.ARRIVE ;  /* 0x00000000000079c5 */ /* 0x000fce0000000000 */
[----:B------:R-:W-:Y:S01]  /*a6e0*/  HGMMA.64x64x16.F32.BF16 R24, gdesc[UR4], R24, gsb0 ;  /* 0x00e00000041879f0 */ /* 0x000fe20008001818 */
[----:B------:R-:W-:Y:S02]  /*a6f0*/  R2UR UR4, R10 ;  /* 0x000000000a0472ca */ /* 0x000fe400000e0000 */
[----:B------:R-:W-:Y:S02]  /*a700*/  R2UR UR5, R11 ;  /* 0x000000000b0572ca */ /* 0x000fe400000e0000 */
        /* <DEDUP_REMOVED lines=10> */
[----:B------:R-:W-:Y:S01]  /*a7b0*/  R2UR UR7, R7 ;  /* 0x00000000070772ca */ /* 0x000fe200000e0000 */
[----:B------:R-:W-:Y:S02]  /*a7c0*/  WARPGROUP.DEPBAR.LE gsb0, 0x0 ;  /* 0x00008000000079c5 */ /* 0x000fe40000010000 */
[----:B------:R-:W-:-:S10]  /*a7d0*/  WARPGROUP.ARRIVE ;  /* 0x00000000000079c5 */ /* 0x000fd40000000000 */
[----:B------:R-:W-:Y:S03]  /*a7e0*/  HGMMA.64x64x16.F32.BF16 R24, gdesc[UR4], R24, gsb0 ;  /* 0x00e00000041879f0 */ /* 0x000fe60008001818 */
[----:B------:R-:W-:Y:S02]  /*a7f0*/  WARPGROUP.DEPBAR.LE gsb0, 0x0 ;  /* 0x00008000000079c5 */ /* 0x000fe40000010000 */
[----:B------:R-:W0:Y:S02]  /*a800*/  SYNCS.PHASECHK.TRANS64.TRYWAIT P1, [R2+URZ+0x38810], R3 ;  /* 0x03881003020075a7 */ /* 0x000e24000802017f */
[----:B0-----:R-:W-:Y:S05]  /*a810*/  @!P1 BRA `(.L_x_8675) ;  /* 0x000001ac00909947 */ /* 0x001fea0003800000 */
.L_x_8948:
[----:B------:R-:W-:Y:S05]  /*a820*/  BSYNC B0 ;  /* 0x0000000000007941 */ /* 0x000fea0003800000 */
.L_x_8674:
[----:B------:R-:W-:Y:S05]  /*a830*/  @!P0 BRA `(.L_x_8676) ;  /* 0x0000000000048947 */ /* 0x000fea0003800000 */
[----:B------:R-:W-:Y:S01]  /*a840*/  BPT.TRAP 0x1 ;  /* 0x000000040000795c */ /* 0x000fe20000300000 */
.L_x_8676:
[----:B------:R3:W4:Y:S01]  /*a850*/  SYNCS.PHASECHK.TRANS64.TRYWAIT P2, [R172+URZ+0x38850], R15 ;  /* 0x0388500fac0075a7 */ /* 0x000722000804017f */
[----:B------:R-:W-:Y:S05]  /*a860*/  @!P0 BRA `(.L_x_8677) ;  /* 0x0000000000048947 */ /* 0x000fea0003800000 */
[----:B------:R-:W-:Y:S01]  /*a870*/  BPT.TRAP 0x1 ;  /* 0x000000040000795c */ /* 0x000fe20000300000 */
.L_x_8677:
[----:B------:R-:W1:Y:S01]  /*a880*/  S2R R6, SR_TID.X ;  /* 0x0000000000067919 */ /* 0x000e620000002100 */
[----:B0-----:R-:W-:Y:S01]  /*a890*/  VIADD R3, R2, 0x400 ;  /* 0x0000040002037836 */ /* 0x001fe20000000000 */
[----:B------:R-:W-:Y:S04]  /*a8a0*/  BSSY B0, `(.L_x_8678) ;  /* 0x0000008000007945 */ /* 0x000fe80003800000 */
[----:B------:R-:W-:-:S04]  /*a8b0*/  SHF.R.U32.HI R3, RZ, 0x4, R3 ;  /* 0x00000004ff037819 */ /* 0x000fc80000011603 */
[----:B------:R-:W-:Y:S02]  /*a8c0*/  LOP3.LUT R3, R3, 0x3fff, RZ, 0xc0, !PT ;  /* 0x00003fff03037812 */ /* 0x000fe400078ec0ff */
[----:B-1----:R-:W-:-:S04]  /*a8d0*/  LOP3.LUT R6, R6, 0x7f, RZ, 0xc0, !PT ;  /* 0x0000007f06067812 */ /* 0x002fc800078ec0ff */
[----:B------:R-:W-:Y:S01]  /*a8e0*/  ISETP.NE.AND P1, PT, R6, RZ, PT ;  /* 0x000000ff0600720c */ /* 0x000fe20003f25270 */
[----:B----4-:R-:W-:-:S12]  /*a8f0*/  @P2 BRA `(.L_x_8679) ;  /* 0x0000000000082947 */ /* 0x010fd80003800000 */
[----:B------:R-:W0:Y:S02]  /*a900*/  SYNCS.PHASECHK.TRANS64.TRYWAIT P2, [R172+URZ+0x38850], R15 ;  /* 0x0388500fac0075a7 */ /* 0x000e24000804017f */
[----:B0-----:R-:W-:Y:S05]  /*a910*/  @!P2 BRA `(.L_x_8680) ;  /* 0x000001ac0064a947 */ /* 0x001fea0003800000 */
.L_x_8679:
[----:B------:R-:W-:Y:S05]  /*a920*/  BSYNC B0 ;  /* 0x0000000000007941 */ /* 0x000fea0003800000 */
.L_x_8678:
[----:B------:R-:W-:Y:S05]  /*a930*/  WARPSYNC.ALL ;  /* 0x0000000000007948 */ /* 0x000fea0003800000 */
[----:B------:R-:W-:Y:S01]  /*a940*/  LOP3.LUT R3, R3, 0x10000, RZ, 0xfc, !PT ;  /* 0x0001000003037812 */ /* 0x000fe200078efcff */
[----:B------:R-:W-:Y:S01]  /*a950*/  VIADD R6, R2, 0x26400 ;  /* 0x0002640002067836 */ /* 0x000fe20000000000 */
[----:B------:R-:W-:-:S03]  /*a960*/  WARPGROUP.ARRIVE ;  /* 0x00000000000079c5 */ /* 0x000fc60000000000 */
[----:B------:R-:W-:-:S03]  /*a970*/  IMAD R14, R18, 0x1000, R3 ;  /* 0x00001000120e7824 */ /* 0x000fc600078e0203 */
[----:B------:R-:W1:Y:S01]  /*a980*/  S2R R58, SR_TID.X ;  /* 0x00000000003a7919 */ /* 0x000e620000002100 */
[----:B0-23--:R-:W-:Y:S01]  /*a990*/  IMAD.MOV.U32 R15, RZ, RZ, 0x40000040 ;  /* 0x40000040ff0f7424 */ /* 0x00dfe200078e00ff */
        /* <DEDUP_REMOVED lines=13> */
[C---:B------:R-:W-:Y:S01]  /*aa70*/  VIADD R56, R6.reuse, 0x2 ;  /* 0x0000000206387836 */ /* 0x040fe20000000000 */
[----:B------:R-:W-:Y:S01]  /*aa80*/  ULDC UR41, c[0x0][0xad0] ;  /* 0x0002b40000297ab9 */ /* 0x000fe20000000800 */
[----:B------:R-:W-:Y:S01]  /*aa90*/  VIADD R60, R6, 0x800 ;  /* 0x00000800063c7836 */ /* 0x000fe20000000000 */
[----:B------:R-:W-:Y:S01]  /*aaa0*/  ULDC UR44, c[0x0][0xad0] ;  /* 0x0002b400002c7ab9 */ /* 0x000fe20000000800 */
[----:B------:R-:W-:Y:S01]  /*aab0*/  IMAD.MOV.U32 R173, RZ, RZ, R194 ;  /* 0x000000ffffad7224 */ /* 0x000fe200078e00c2 */
[----:B------:R-:W-:Y:S01]  /*aac0*/  ULDC UR39, c[0x0][0xa80] ;  /* 0x0002a00000277ab9 */ /* 0x000fe20000000800 */
[----:B------:R-:W-:Y:S01]  /*aad0*/  ULDC UR40, c[0x0][0xa80] ;  /* 0x0002a00000287ab9 */ /* 0x000fe20000000800 */
[----:B------:R-:W-:Y:S05]  /*aae0*/  BSSY B0, `(.L_x_8681) ;  /* 0x000069e000007945 */ /* 0x000fea0003800000 */
        /* <DEDUP_REMOVED lines=9> */
[----:B-1----:R-:W-:-:S05]  /*ab80*/  SHF.R.U32.HI R58, RZ, 0x7, R58 ;  /* 0x00000007ff3a7819 */ /* 0x002fca000001163a */
[----:B------:R-:W0:Y:S02]  /*ab90*/  SHFL.IDX PT, R15, R58, RZ, 0x1f ;  /* 0x00001fff3a0f7589 */ /* 0x000e2400000e0000 */
[----:B0-----:R-:W-:-:S04]  /*aba0*/  ISETP.GT.AND P2, PT, R15, 0x7f, PT ;  /* 0x0000007f0f00780c */ /* 0x001fc80003f44270 */
[----:B------:R-:W-:Y:S02]  /*abb0*/  SEL R58, RZ, 0x2, !P2 ;  /* 0x00000002ff3a7807 */ /* 0x000fe40005000000 */
[C---:B------:R-:W-:Y:S02]  /*abc0*/  SEL R15, R59.reuse, 0x2, P2 ;  /* 0x000000023b0f7807 */ /* 0x040fe40001000000 */
[----:B------:R-:W-:Y:S01]  /*abd0*/  SEL R59, R59, 0x6, !P2 ;  /* 0x000000063b3b7807 */ /* 0x000fe20005000000 */
        /* <DEDUP_REMOVED lines=158> */
[--C-:B------:R-:W-:Y:S01]  /*b5c0*/  IMAD.IADD R20, R62, 0x1, R15.reuse ;  /* 0x000000013e147824 */ /* 0x100fe200078e020f */
        /* <DEDUP_REMOVED lines=16> */
[----:B------:R-:W-:Y:S02]  /*b6d0*/  IMAD.MOV.U32 R57, RZ, RZ, 0x40000040 ;  /* 0x40000040ff397424 */ /* 0x000fe400078e00ff */
[----:B------:R-:W-:-:S02]  /*b6e0*/  VIADD R62, R14, 0xa00 ;  /* 0x00000a000e3e7836 */ /* 0x000fc40000000000 */
[----:B------:R-:W-:Y:S01]  /*b6f0*/  VIADD R60, R6, 0xa00 ;  /* 0x00000a00063c7836 */ /* 0x000fe20000000000 */
[----:B------:R-:W-:Y:S02]  /*b700*/  WARPGROUP.DEPBAR.LE gsb0, 0x0 ;  /* 0x00008000000079c5 */ /* 0x000fe40000010000 */
[----:B------:R-:W-:-:S06]  /*b710*/  WARPGROUP.ARRIVE ;  /* 0x00000000000079c5 */ /* 0x000fcc0000000000 */
[----:B------:R-:W-:Y:S01]  /*b720*/  HGMMA.64x64x16.F32.BF16 R24, gdesc[UR4], R24, gsb0 ;  /* 0x00e00000041879f0 */ /* 0x000fe20008001818 */
[----:B------:R-:W-:Y:S01]  /*b730*/  R2UR UR6, R20 ;  /* 0x00000000140672ca */ /* 0x000fe200000e0000 */
[----:B------:R-:W-:Y:S01]  /*b740*/  IMAD.MOV.U32 R20, RZ, RZ, 0x28 ;  /* 0x00000028ff147424 */ /* 0x000fe200078e00ff */
[----:B------:R-:W-:Y:S01]  /*b750*/  R2UR UR7, R21 ;  /* 0x00000000150772ca */ /* 0x000fe200000e0000 */
[----:B------:R-:W-:Y:S01]  /*b760*/  IMAD.MOV.U32 R21, RZ, RZ, 0xa00 ;  /* 0x00000a00ff157424 */ /* 0x000fe200078e00ff */
[----:B------:R-:W-:Y:S02]  /*b770*/  R2UR UR4, R56 ;  /* 0x00000000380472ca */ /* 0x000fe400000e0000 */
[----:B------:R-:W-:Y:S02]  /*b780*/  R2UR UR5, R57 ;  /* 0x00000000390572ca */ /* 0x000fe400000e0000 */
[----:B------:R-:W-:Y:S02]  /*b790*/  SEL R20, R20, 0x26, P2 ;  /* 0x0000002614147807 */ /* 0x000fe40001000000 */
[----:B------:R-:W-:-:S02]  /*b7a0*/  SEL R21, R21, 0x980, P2 ;  /* 0x0000098015157807 */ /* 0x000fc40001000000 */
[----:B------:R-:W-:Y:S02]  /*b7b0*/  LOP3.LUT R57, R20, 0x6, RZ, 0xc0, !PT ;  /* 0x0000000614397812 */ /* 0x000fe400078ec0ff */
        /* <DEDUP_REMOVED lines=146> */
[----:B------:R-:W-:Y:S01]  /*c0e0*/  IMAD.MOV.U32 R20, RZ, RZ, 0x1000 ;  /* 0x00001000ff147424 */ /* 0x000fe200078e00ff */
[----:B------:R-:W-:Y:S02]  /*c0f0*/  R2UR UR7, R21 ;  /* 0x00000000150772ca */ /* 0x000fe400000e0000 */
[----:B------:R-:W-:Y:S01]  /*c100*/  R2UR UR4, R56 ;  /* 0x00000000380472ca */ /* 0x000fe200000e0000 */
[----:B------:R-:W-:Y:S01]  /*c110*/  IMAD.MOV.U32 R56, RZ, RZ, 0x40 ;  /* 0x00000040ff387424 */ /* 0x000fe200078e00ff */
        /* <DEDUP_REMOVED lines=12> */
[----:B------:R-:W-:Y:S02]  /*c1e0*/  R2UR UR4, R20 ;  /* 0x00000000140472ca */ /* 0x000fe400000e0000 */
[----:B------:R-:W-:Y:S02]  /*c1f0*/  R2UR UR5, R21 ;  /* 0x00000000150572ca */ /* 0x000fe400000e0000 */
[----:B------:R-:W-:Y:S02]  /*c200*/  R2UR UR6, R14 ;  /* 0x000000000e0672ca */ /* 0x000fe400000e0000 */
[----:B------:R-:W-:Y:S01]  /*c210*/  R2UR UR7, R15 ;  /* 0x000000000f0772ca */ /* 0x000fe200000e0000 */
[----:B------:R-:W0:Y:S02]  /*c220*/  LDC R14, c[0x0][0x448] ;  /* 0x00011200ff0e7b82 */ /* 0x000e240000000800 */
[----:B0-----:R-:W-:Y:S01]  /*c230*/  ISETP.NE.AND P2, PT, R14, 0x1, PT ;  /* 0x000000010e00780c */ /* 0x001fe20003f45270 */
[----:B------:R-:W-:-:S04]  /*c240*/  IMAD.IADD R14, R216, 0x1, R194 ;  /* 0x00000001d80e7824 */ /* 0x000fc800078e02c2 */
[----:B------:R-:W-:-:S08]  /*c250*/  IMAD.MOV.U32 R57, RZ, RZ, R14 ;  /* 0x000000ffff397224 */ /* 0x000fd000078e000e */
[----:B------:R-:W0:Y:S08]  /*c260*/  @P2 LDC R15, c[0x0][0x44c] ;  /* 0x00011300ff0f2b82 */ /* 0x000e300000000800 */
[----:B------:R-:W1:Y:S01]  /*c270*/  @P2 LDC R20, c[0x0][0x450] ;  /* 0x00011400ff142b82 */ /* 0x000e620000000800 */
[----:B0-----:R-:W-:-:S04]  /*c280*/  @P2 IMAD.HI.U32 R15, R14, R15, RZ ;  /* 0x0000000f0e0f2227 */ /* 0x001fc800078e00ff */
[----:B------:R-:W-:Y:S01]  /*c290*/  IMAD R14, R171, -0x40, R56 ;  /* 0xffffffc0ab0e7824 */ /* 0x000fe200078e0238 */
[----:B------:R-:W-:Y:S02]  /*c2a0*/  WARPGROUP.DEPBAR.LE gsb0, 0x0 ;  /* 0x00008000000079c5 */ /* 0x000fe40000010000 */
[----:B------:R-:W-:Y:S01]  /*c2b0*/  WARPGROUP.ARRIVE ;  /* 0x00000000000079c5 */ /* 0x000fe20000000000 */
[----:B-1----:R-:W-:Y:S02]  /*c2c0*/  @P2 SHF.R.U32.HI R57, RZ, R20, R15 ;  /* 0x00000014ff392219 */ /* 0x002fe4000001160f */
[----:B------:R-:W-:-:S03]  /*c2d0*/  IADD3 R20, R211, 0x1, R14 ;  /* 0x00000001d3147810 */ /* 0x000fc60007ffe00e */
[----:B------:R-:W-:Y:S01]  /*c2e0*/  HGMMA.64x64x16.F32.BF16 R24, gdesc[UR4], R24, gsb0 ;  /* 0x00e00000041879f0 */ /* 0x000fe20008001818 */
[----:B------:R-:W-:Y:S01]  /*c2f0*/  SHFL.IDX PT, R15, R57, RZ, 0x1c1f ;  /* 0x001c1fff390f7589 */ /* 0x000fe200000e0000 */
[----:B------:R-:W-:Y:S01]  /*c300*/  ULDC UR4, c[0x0][0xad0] ;  /* 0x0002b40000047ab9 */ /* 0x000fe20000000800 */
[----:B------:R-:W-:Y:S02]  /*c310*/  IADD3 R66, -R193, R20, -R215 ;  /* 0x00000014c1427210 */ /* 0x000fe40007ffe9d7 */
[----:B------:R-:W0:Y:S01]  /*c320*/  SHFL.IDX PT, R57, R57, 0x1, 0x1c1f ;  /* 0x003c1f0039397f89 */ /* 0x000e2200000e0000 */
        /* <DEDUP_REMOVED lines=25> */
[----:B0-----:R-:W-:Y:S01]  /*c4c0*/  VIADDMNMX R57, R57, R66, R25, PT ;  /* 0x0000004239397246 */ /* 0x001fe20003800119 */
        /* <DEDUP_REMOVED lines=8> */
[----:B------:R-:W-:Y:S01]  /*c550*/  ISETP.GT.AND P6, PT, R57, 0x20, PT ;  /* 0x000000203900780c */ /* 0x000fe20003fc4270 */
[----:B------:R-:W-:Y:S01]  /*c560*/  FMUL.FTZ R51, R51, UR4 ;  /* 0x0000000433337c20 */ /* 0x000fe20008410000 */
[----:B------:R-:W-:-:S02]  /*c570*/  FMUL.FTZ R55, R55, UR4 ;  /* 0x0000000437377c20 */ /* 0x000fc40008410000 */
[----:B------:R-:W4:Y:S01]  /*c580*/  MUFU.TANH R32, R32 ;  /* 0x0000002000207308 */ /* 0x000f220000002400 */
[----:B0-----:R-:W-:Y:S01]  /*c590*/  VIADDMNMX R29, R15, R66, R25, PT ;  /* 0x000000420f1d7246 */ /* 0x001fe20003800119 */
[----:B------:R-:W-:-:S03]  /*c5a0*/  FMUL.FTZ R25, R50, UR4 ;  /* 0x0000000432197c20 */ /* 0x000fc60008410000 */
[C---:B------:R-:W-:Y:S02]  /*c5b0*/  ISETP.GT.AND P3, PT, R29.reuse, RZ, PT ;  /* 0x000000ff1d00720c */ /* 0x040fe40003f64270 */
[C---:B------:R-:W-:Y:S01]  /*c5c0*/  ISETP.GT.AND P4, PT, R29.reuse, 0x1, PT ;  /* 0x000000011d00780c */ /* 0x040fe20003f84270 */
[----:B------:R-:W0:Y:S01]  /*c5d0*/  MUFU.TANH R33, R33 ;  /* 0x0000002100217308 */ /* 0x000e220000002400 */
[C---:B------:R-:W-:Y:S02]  /*c5e0*/  ISETP.GT.AND P5, PT, R29.reuse, 0x8, PT ;  /* 0x000000081d00780c */ /* 0x040fe40003fa4270 */
[----:B--2---:R-:W-:Y:S02]  /*c5f0*/  FSEL R15, R24, -INF , P3 ;  /* 0xff800000180f7808 */ /* 0x004fe40001800000 */
[----:B------:R-:W-:Y:S02]  /*c600*/  ISETP.GT.AND P3, PT, R29, 0x9, PT ;  /* 0x000000091d00780c */ /* 0x000fe40003f64270 */
[----:B-1----:R-:W-:Y:S01]  /*c610*/  FSEL R14, R28, -INF , P5 ;  /* 0xff8000001c0e7808 */ /* 0x002fe20002800000 */
[----:B------:R1:W2:Y:S01]  /*c620*/  MUFU.TANH R59, R36 ;  /* 0x00000024003b7308 */ /* 0x0002a20000002400 */
[----:B---3--:R-:W-:-:S02]  /*c630*/  FSEL R20, R58, -INF , P3 ;  /* 0xff8000003a147808 */ /* 0x008fc40001800000 */
[----:B------:R-:W-:Y:S02]  /*c640*/  ISETP.GT.AND P3, PT, R29, 0x11, PT ;  /* 0x000000111d00780c */ /* 0x000fe40003f64270 */
[----:B------:R-:W-:-:S03]  /*c650*/  ISETP.GT.AND P5, PT, R57, 0x8, PT ;  /* 0x000000083900780c */ /* 0x000fc60003fa4270 */
[----:B------:R-:W3:Y:S01]  /*c660*/  MUFU.TANH R37, R37 ;  /* 0x0000002500257308 */ /* 0x000ee20000002400 */
[----:B-1----:R-:W-:Y:S02]  /*c670*/  FSEL R36, R21, -INF , P4 ;  /* 0xff80000015247808 */ /* 0x002fe40002000000 */
[----:B------:R-:W-:Y:S02]  /*c680*/  ISETP.GT.AND P4, PT, R29, 0x10, PT ;  /* 0x000000101d00780c */ /* 0x000fe40003f84270 */
[----:B------:R-:W-:Y:S02]  /*c690*/  FMNMX.FTZ R21, R15, R36, !PT ;  /* 0x000000240f157209 */ /* 0x000fe40007810000 */
[----:B----4-:R-:W-:Y:S01]  /*c6a0*/  FSEL R24, R32, -INF , P4 ;  /* 0xff80000020187808 */ /* 0x010fe20002000000 */
[----:B------:R3:W1:Y:S01]  /*c6b0*/  MUFU.TANH R56, R40 ;  /* 0x0000002800387308 */ /* 0x0006620000002400 */
[----:B------:R-:W-:Y:S02]  /*c6c0*/  FMNMX.FTZ R21, R14, R21, !PT ;  /* 0x000000150e157209 */ /* 0x000fe40007810000 */
[----:B------:R-:W-:-:S02]  /*c6d0*/  ISETP.GT.AND P4, PT, R29, 0x18, PT ;  /* 0x000000181d00780c */ /* 0x000fc40003f84270 */
[----:B------:R-:W-:Y:S02]  /*c6e0*/  FMNMX.FTZ R21, R20, R21, !PT ;  /* 0x0000001514157209 */ /* 0x000fe40007810000 */
[----:B0-----:R-:W-:Y:S01]  /*c6f0*/  FSEL R28, R33, -INF , P3 ;  /* 0xff800000211c7808 */ /* 0x001fe20001800000 */
[----:B------:R-:W-:Y:S01]  /*c700*/  MUFU.TANH R41, R41 ;  /* 0x0000002900297308 */ /* 0x000fe20000002400 */
[----:B------:R-:W-:Y:S02]  /*c710*/  FMNMX.FTZ R21, R24, R21, !PT ;  /* 0x0000001518157209 */ /* 0x000fe40007810000 */
[----:B------:R-:W-:Y:S02]  /*c720*/  ISETP.GT.AND P3, PT, R29, 0x19, PT ;  /* 0x000000191d00780c */ /* 0x000fe40003f64270 */
[----:B--2---:R-:W-:Y:S02]  /*c730*/  FSEL R32, R59, -INF , P4 ;  /* 0xff8000003b207808 */ /* 0x004fe40002000000 */
[----:B------:R-:W-:Y:S01]  /*c740*/  FMNMX.FTZ R21, R28, R21, !PT ;  /* 0x000000151c157209 */ /* 0x000fe20007810000 */
[----:B------:R1:W0:Y:S01]  /*c750*/  MUFU.TANH R60, R44 ;  /* 0x0000002c003c7308 */ /* 0x0002220000002400 */
[----:B------:R-:W-:-:S02]  /*c760*/  ISETP.GT.AND P4, PT, R29, 0x20, PT ;  /* 0x000000201d00780c */ /* 0x000fc40003f84270 */
[----:B---3--:R-:W-:Y:S02]  /*c770*/  FSEL R40, R37, -INF , P3 ;  /* 0xff80000025287808 */ /* 0x008fe40001800000 */
[----:B------:R-:W-:Y:S01]  /*c780*/  FMNMX.FTZ R33, R32, R21, !PT ;  /* 0x0000001520217209 */ /* 0x000fe20007810000 */
[----:B------:R-:W-:Y:S01]  /*c790*/  FMUL.FTZ R21, R52, UR4 ;  /* 0x0000000434157c20 */ /* 0x000fe20008410000 */
[C---:B------:R-:W-:Y:S01]  /*c7a0*/  ISETP.GT.AND P3, PT, R29.reuse, 0x21, PT ;  /* 0x000000211d00780c */ /* 0x040fe20003f64270 */
[----:B------:R-:W2:Y:S01]  /*c7b0*/  MUFU.TANH R45, R45 ;  /* 0x0000002d002d7308 */ /* 0x000ea20000002400 */
[----:B-1----:R-:W-:Y:S02]  /*c7c0*/  FSEL R44, R56, -INF , P4 ;  /* 0xff800000382c7808 */ /* 0x002fe40002000000 */
[----:B------:R-:W-:Y:S02]  /*c7d0*/  FMNMX.FTZ R33, R40, R33, !PT ;  /* 0x0000002128217209 */ /* 0x000fe40007810000 */
[----:B------:R-:W-:-:S02]  /*c7e0*/  ISETP.GT.AND P4, PT, R29, 0x28, PT ;  /* 0x000000281d00780c */ /* 0x000fc40003f84270 */
[----:B------:R-:W-:Y:S01]  /*c7f0*/  FMNMX.FTZ R33, R44, R33, !PT ;  /* 0x000000212c217209 */ /* 0x000fe20007810000 */
[----:B------:R1:W3:Y:S01]  /*c800*/  MUFU.TANH R58, R48 ;  /* 0x00000030003a7308 */ /* 0x0002e20000002400 */
[----:B0-----:R-:W-:Y:S02]  /*c810*/  FSEL R52, R60, -INF , P4 ;  /* 0xff8000003c347808 */ /* 0x001fe40002000000 */
[----:B------:R-:W-:-:S05]  /*c820*/  ISETP.GT.AND P4, PT, R29, 0x30, PT ;  /* 0x000000301d00780c */ /* 0x000fca0003f84270 */
[----:B------:R-:W0:Y:S01]  /*c830*/  MUFU.TANH R49, R49 ;  /* 0x0000003100317308 */ /* 0x000e220000002400 */
[----:B-1----:R-:W-:Y:S02]  /*c840*/  FSEL R48, R41, -INF , P3 ;  /* 0xff80000029307808 */ /* 0x002fe40001800000 */
[----:B------:R-:W-:Y:S02]  /*c850*/  ISETP.GT.AND P3, PT, R29, 0x29, PT ;  /* 0x000000291d00780c */ /* 0x000fe40003f64270 */
[----:B------:R-:W-:Y:S02]  /*c860*/  FMNMX.FTZ R33, R48, R33, !PT ;  /* 0x0000002130217209 */ /* 0x000fe40007810000 */
[----:B--2---:R-:W-:Y:S01]  /*c870*/  FSEL R62, R45, -INF , P3 ;  /* 0xff8000002d3e7808 */ /* 0x004fe20001800000 */
[----:B------:R-:W1:Y:S01]  /*c880*/  MUFU.TANH R21, R21 ;  /* 0x0000001500157308 */ /* 0x000e620000002400 */
[----:B------:R-:W-:Y:S02]  /*c890*/  FMNMX.FTZ R33, R52, R33, !PT ;  /* 0x0000002134217209 */ /* 0x000fe40007810000 */
[----:B------:R-:W-:-:S02]  /*c8a0*/  ISETP.GT.AND P3, PT, R29, 0x31, PT ;  /* 0x000000311d00780c */ /* 0x000fc40003f64270 */
[----:B---3--:R-:W-:Y:S02]  /*c8b0*/  FSEL R58, R58, -INF , P4 ;  /* 0xff8000003a3a7808 */ /* 0x008fe40002000000 */
[----:B------:R-:W-:Y:S01]  /*c8c0*/  FMNMX.FTZ R33, R62, R33, !PT ;  /* 0x000000213e217209 */ /* 0x000fe20007810000 */
[----:B------:R-:W2:Y:S01]  /*c8d0*/  MUFU.TANH R53, R53 ;  /* 0x0000003500357308 */ /* 0x000ea20000002400 */
[----:B------:R-:W-:Y:S02]  /*c8e0*/  ISETP.GT.AND P4, PT, R29, 0x38, PT ;  /* 0x000000381d00780c */ /* 0x000fe40003f84270 */
[----:B0-----:R-:W-:Y:S02]  /*c8f0*/  FSEL R60, R49, -INF , P3 ;  /* 0xff800000313c7808 */ /* 0x001fe40001800000 */
[----:B------:R-:W-:Y:S02]  /*c900*/  FMNMX.FTZ R33, R58, R33, !PT ;  /* 0x000000213a217209 */ /* 0x000fe40007810000 */
[----:B------:R-:W-:Y:S01]  /*c910*/  ISETP.GT.AND P3, PT, R29, 0x39, PT ;  /* 0x000000391d00780c */ /* 0x000fe20003f64270 */
[----:B------:R-:W-:Y:S01]  /*c920*/  MUFU.TANH R26, R26 ;  /* 0x0000001a001a7308 */ /* 0x000fe20000002400 */
[----:B-1----:R-:W-:-:S02]  /*c930*/  FSEL R56, R21, -INF , P4 ;  /* 0xff80000015387808 */ /* 0x002fc40002000000 */
[----:B------:R-:W-:Y:S02]  /*c940*/  FMNMX.FTZ R33, R60, R33, !PT ;  /* 0x000000213c217209 */ /* 0x000fe40007810000 */
[----:B------:R-:W-:Y:S02]  /*c950*/  ISETP.GT.AND P4, PT, R57, 0x1, PT ;  /* 0x000000013900780c */ /* 0x000fe40003f84270 */
[----:B------:R-:W-:Y:S01]  /*c960*/  FMNMX.FTZ R33, R56, R33, !PT ;  /* 0x0000002138217209 */ /* 0x000fe20007810000 */
[----:B------:R0:W1:Y:S01]  /*c970*/  MUFU.TANH R29, R27 ;  /* 0x0000001b001d7308 */ /* 0x0000620000002400 */
[----:B--2---:R-:W-:Y:S02]  /*c980*/  FSEL R64, R53, -INF , P3 ;  /* 0xff80000035407808 */ /* 0x004fe40001800000 */
[----:B------:R-:W-:Y:S02]  /*c990*/  ISETP.GT.AND P3, PT, R57, RZ, PT ;  /* 0x000000ff3900720c */ /* 0x000fe40003f64270 */
[----:B------:R-:W-:-:S03]  /*c9a0*/  FMNMX.FTZ R33, R64, R33, !PT ;  /* 0x0000002140217209 */ /* 0x000fc60007810000 */
[----:B------:R-:W2:Y:S01]  /*c9b0*/  MUFU.TANH R30, R30 ;  /* 0x0000001e001e7308 */ /* 0x000ea20000002400 */
[----:B0-----:R-:W-:Y:S01]  /*c9c0*/  FMUL.FTZ R27, R54, UR4 ;  /* 0x00000004361b7c20 */ /* 0x001fe20008410000 */
[----:B------:R-:W0:Y:S01]  /*c9d0*/  SHFL.BFLY PT, R68, R33, 0x2, 0x1f ;  /* 0x0c401f0021447f89 */ /* 0x000e2200000e0000 */
[----:B------:R-:W-:Y:S02]  /*c9e0*/  ULDC UR4, c[0x0][0xa80] ;  /* 0x0002a00000047ab9 */ /* 0x000fe40000000800 */
[----:B------:R-:W-:-:S03]  /*c9f0*/  IMAD.U32 R169, RZ, RZ, UR4 ;  /* 0x00000004ffa97e24 */ /* 0x000fc6000f8e00ff */
[----:B------:R-:W-:Y:S01]  /*ca00*/  MUFU.TANH R31, R31 ;  /* 0x0000001f001f7308 */ /* 0x000fe20000002400 */
[----:B-1----:R-:W-:Y:S02]  /*ca10*/  FSEL R50, R29, -INF , P4 ;  /* 0xff8000001d327808 */ /* 0x002fe40002000000 */
[----:B------:R-:W-:-:S05]  /*ca20*/  ISETP.GT.AND P4, PT, R57, 0x10, PT ;  /* 0x000000103900780c */ /* 0x000fca0003f84270 */
[----:B------:R2:W1:Y:S08]  /*ca30*/  MUFU.TANH R37, R34 ;  /* 0x0000002200257308 */ /* 0x0004700000002400 */
[----:B------:R-:W-:Y:S01]  /*ca40*/  MUFU.TANH R35, R35 ;  /* 0x0000002300237308 */ /* 0x000fe20000002400 */
[----:B--2---:R-:W-:Y:S02]  /*ca50*/  FSEL R34, R30, -INF , P5 ;  /* 0xff8000001e227808 */ /* 0x004fe40002800000 */
[----:B0-----:R-:W-:-:S02]  /*ca60*/  FMNMX.FTZ R68, R33, R68, !PT ;  /* 0x0000004421447209 */ /* 0x001fc40007810000 */
[----:B------:R-:W-:-:S03]  /*ca70*/  ISETP.GT.AND P5, PT, R57, 0x21, PT ;  /* 0x000000213900780c */ /* 0x000fc60003fa4270 */
[----:B------:R-:W0:Y:S01]  /*ca80*/  SHFL.BFLY PT, R21, R68, 0x1, 0x1f ;  /* 0x0c201f0044157f89 */ /* 0x000e2200000e0000 */
[----:B------:R2:W3:Y:S01]  /*ca90*/  MUFU.TANH R33, R38 ;  /* 0x0000002600217308 */ /* 0x0004e20000002400 */
[----:B-1----:R-:W-:Y:S02]  /*caa0*/  FSEL R30, R37, -INF , P4 ;  /* 0xff800000251e7808 */ /* 0x002fe40002000000 */
[----:B------:R-:W-:-:S05]  /*cab0*/  ISETP.GT.AND P4, PT, R57, 0x18, PT ;  /* 0x000000183900780c */ /* 0x000fca0003f84270 */
[----:B------:R-:W1:Y:S08]  /*cac0*/  MUFU.TANH R39, R39 ;  /* 0x0000002700277308 */ /* 0x000e700000002400 */
[----:B------:R3:W4:Y:S01]  /*cad0*/  MUFU.TANH R41, R42 ;  /* 0x0000002a00297308 */ /* 0x0007220000002400 */
[----:B0-----:R-:W-:-:S07]  /*cae0*/  FMNMX.FTZ R168, R68, R21, !PT ;  /* 0x0000001544a87209 */ /* 0x001fce0007810000 */
[----:B------:R-:W0:Y:S01]  /*caf0*/  MUFU.TANH R43, R43 ;  /* 0x0000002b002b7308 */ /* 0x000e220000002400 */
[----:B------:R-:W-:Y:S02]  /*cb00*/  FSEL R21, R26, -INF , P3 ;  /* 0xff8000001a157808 */ /* 0x000fe40001800000 */
[----:B------:R-:W-:Y:S02]  /*cb10*/  ISETP.GT.AND P3, PT, R57, 0x9, PT ;  /* 0x000000093900780c */ /* 0x000fe40003f64270 */
[----:B------:R-:W-:Y:S02]  /*cb20*/  FMNMX.FTZ R29, R21, R50, !PT ;  /* 0x00000032151d7209 */ /* 0x000fe40007810000 */
[----:B--2---:R-:W-:Y:S01]  /*cb30*/  FSEL R38, R31, -INF , P3 ;  /* 0xff8000001f267808 */ /* 0x004fe20001800000 */
[----:B------:R2:W0:Y:S01]  /*cb40*/  MUFU.TANH R45, R46 ;  /* 0x0000002e002d7308 */ /* 0x0004220000002400 */
[----:B------:R-:W-:Y:S02]  /*cb50*/  FMNMX.FTZ R29, R34, R29, !PT ;  /* 0x0000001d221d7209 */ /* 0x000fe40007810000 */
[----:B------:R-:W-:-:S02]  /*cb60*/  ISETP.GT.AND P3, PT, R57, 0x11, PT ;  /* 0x000000113900780c */ /* 0x000fc40003f64270 */
[----:B------:R-:W-:Y:S02]  /*cb70*/  FMNMX.FTZ R29, R38, R29, !PT ;  /* 0x0000001d261d7209 */ /* 0x000fe40007810000 */
[----:B---3--:R-:W-:Y:S01]  /*cb80*/  FSEL R42, R33, -INF , P4 ;  /* 0xff800000212a7808 */ /* 0x008fe20002000000 */
[----:B------:R-:W3:Y:S01]  /*cb90*/  MUFU.TANH R47, R47 ;  /* 0x0000002f002f7308 */ /* 0x000ee20000002400 */
[----:B--2---:R-:W-:Y:S02]  /*cba0*/  FSEL R46, R35, -INF , P3 ;  /* 0xff800000232e7808 */ /* 0x004fe40001800000 */
[----:B------:R-:W-:Y:S02]  /*cbb0*/  FMNMX.FTZ R29, R30, R29, !PT ;  /* 0x0000001d1e1d7209 */ /* 0x000fe40007810000 */
[----:B------:R-:W-:Y:S02]  /*cbc0*/  ISETP.GT.AND P3, PT, R57, 0x19, PT ;  /* 0x000000193900780c */ /* 0x000fe40003f64270 */
[----:B------:R-:W-:Y:S01]  /*cbd0*/  FMNMX.FTZ R29, R46, R29, !PT ;  /* 0x0000001d2e1d7209 */ /* 0x000fe20007810000 */
[----:B------:R2:W3:Y:S01]  /*cbe0*/  MUFU.TANH R72, R25 ;  /* 0x0000001900487308 */ /* 0x0004e20000002400 */
[----:B-1----:R-:W-:-:S02]  /*cbf0*/  FSEL R68, R39, -INF , P3 ;  /* 0xff80000027447808 */ /* 0x002fc40001800000 */
[----:B------:R-:W-:Y:S02]  /*cc00*/  FMNMX.FTZ R29, R42, R29, !PT ;  /* 0x0000001d2a1d7209 */ /* 0x000fe40007810000 */
[----:B----4-:R-:W-:Y:S02]  /*cc10*/  FSEL R66, R41, -INF , P6 ;  /* 0xff80000029427808 */ /* 0x010fe40003000000 */
[----:B------:R-:W-:Y:S01]  /*cc20*/  FMNMX.FTZ R29, R68, R29, !PT ;  /* 0x0000001d441d7209 */ /* 0x000fe20007810000 */
[----:B------:R-:W1:Y:S01]  /*cc30*/  MUFU.TANH R51, R51 ;  /* 0x0000003300337308 */ /* 0x000e620000002400 */
[----:B------:R-:W-:Y:S01]  /*cc40*/  ISETP.GT.AND P4, PT, R57, 0x28, PT ;  /* 0x000000283900780c */ /* 0x000fe20003f84270 */
[----:B--2---:R-:W-:Y:S01]  /*cc50*/  FMUL.FTZ R25, R168, R169 ;  /* 0x000000a9a8197220 */ /* 0x004fe20000410000 */
[----:B0-----:R-:W-:Y:S02]  /*cc60*/  FSEL R54, R43, -INF , P5 ;  /* 0xff8000002b367808 */ /* 0x001fe40002800000 */
[----:B------:R-:W-:Y:S01]  /*cc70*/  FMNMX.FTZ R29, R66, R29, !PT ;  /* 0x0000001d421d7209 */ /* 0x000fe20007810000 */
[----:B------:R-:W0:Y:S01]  /*cc80*/  @P2 LDC R43, c[0x0][0x450] ;  /* 0x00011400ff2b2b82 */ /* 0x000e220000000800 */
[----:B------:R-:W-:Y:S01]  /*cc90*/  ISETP.GT.AND P3, PT, R57, 0x29, PT ;  /* 0x000000293900780c */ /* 0x000fe20003f64270 */
[----:B------:R-:W2:Y:S01]  /*cca0*/  MUFU.TANH R27, R27 ;  /* 0x0000001b001b7308 */ /* 0x000ea20000002400 */
[----:B------:R-:W-:-:S02]  /*ccb0*/  FSEL R26, R45, -INF , P4 ;  /* 0xff8000002d1a7808 */ /* 0x000fc40002000000 */
[----:B------:R-:W-:Y:S02]  /*ccc0*/  FMNMX.FTZ R29, R54, R29, !PT ;  /* 0x0000001d361d7209 */ /* 0x000fe40007810000 */
[----:B------:R-:W-:Y:S02]  /*ccd0*/  ISETP.GT.AND P6, PT, R57, 0x30, PT ;  /* 0x000000303900780c */ /* 0x000fe40003fc4270 */
[----:B---3--:R-:W-:Y:S01]  /*cce0*/  FSEL R70, R47, -INF , P3 ;  /* 0xff8000002f467808 */ /* 0x008fe20001800000 */
[----:B------:R-:W3:Y:S01]  /*ccf0*/  MUFU.TANH R55, R55 ;  /* 0x0000003700377308 */ /* 0x000ee20000002400 */
[----:B------:R-:W-:Y:S02]  /*cd00*/  FMNMX.FTZ R29, R26, R29, !PT ;  /* 0x0000001d1a1d7209 */ /* 0x000fe40007810000 */
[----:B------:R-:W-:Y:S02]  /*cd10*/  ISETP.GT.AND P3, PT, R57, 0x31, PT ;  /* 0x000000313900780c */ /* 0x000fe40003f64270 */
[----:B------:R-:W-:-:S02]  /*cd20*/  FSEL R72, R72, -INF , P6 ;  /* 0xff80000048487808 */ /* 0x000fc40003000000 */
[----:B------:R-:W-:Y:S02]  /*cd30*/  FMNMX.FTZ R29, R70, R29, !PT ;  /* 0x0000001d461d7209 */ /* 0x000fe40007810000 */
[----:B------:R-:W-:Y:S02]  /*cd40*/  FSETP.NEU.FTZ.AND P5, PT, R168, -INF , PT ;  /* 0xff800000a800780b */ /* 0x000fe40003fbd000 */
[----:B------:R-:W-:Y:S02]  /*cd50*/  ISETP.GT.AND P4, PT, R57, 0x38, PT ;  /* 0x000000383900780c */ /* 0x000fe40003f84270 */
[----:B-1----:R-:W-:Y:S02]  /*cd60*/  FSEL R74, R51, -INF , P3 ;  /* 0xff800000334a7808 */ /* 0x002fe40001800000 */
[----:B------:R-:W-:Y:S02]  /*cd70*/  FMNMX.FTZ R29, R72, R29, !PT ;  /* 0x0000001d481d7209 */ /* 0x000fe40007810000 */
[----:B------:R-:W-:-:S02]  /*cd80*/  FSEL R39, R25, RZ, P5 ;  /* 0x000000ff19277208 */ /* 0x000fc40002800000 */
[----:B------:R-:W-:Y:S02]  /*cd90*/  ISETP.GT.AND P3, PT, R57, 0x39, PT ;  /* 0x000000393900780c */ /* 0x000fe40003f64270 */
[----:B--2---:R-:W-:Y:S01]  /*cda0*/  FSEL R76, R27, -INF , P4 ;  /* 0xff8000001b4c7808 */ /* 0x004fe20002000000 */
[--C-:B------:R-:W-:Y:S01]  /*cdb0*/  FFMA.FTZ R25, R36, R169, -R39.reuse ;  /* 0x000000a924197223 */ /* 0x100fe20000010827 */
[----:B------:R-:W-:Y:S01]  /*cdc0*/  FMNMX.FTZ R29, R74, R29, !PT ;  /* 0x0000001d4a1d7209 */ /* 0x000fe20007810000 */
[-CC-:B------:R-:W-:Y:S01]  /*cdd0*/  FFMA.FTZ R154, R14, R169.reuse, -R39.reuse ;  /* 0x000000a90e9a7223 */ /* 0x180fe20000010827 */
[----:B---3--:R-:W-:Y:S01]  /*cde0*/  FSEL R36, R55, -INF , P3 ;  /* 0xff80000037247808 */ /* 0x008fe20001800000 */
[--C-:B-----5:R-:W-:Y:S01]  /*cdf0*/  FFMA.FTZ R152, R15, R169, -R39.reuse ;  /* 0x000000a90f987223 */ /* 0x120fe20000010827 */
[----:B------:R-:W-:Y:S01]  /*ce00*/  FMNMX.FTZ R29, R76, R29, !PT ;  /* 0x0000001d4c1d7209 */ /* 0x000fe20007810000 */
[----:B------:R-:W-:Y:S01]  /*ce10*/  MUFU.EX2 R25, R25 ;  /* 0x0000001900197308 */ /* 0x000fe20000000800 */
[-CC-:B------:R-:W-:Y:S01]  /*ce20*/  FFMA.FTZ R27, R20, R169.reuse, -R39.reuse ;  /* 0x000000a9141b7223 */ /* 0x180fe20000010827 */
[--C-:B------:R-:W-:Y:S01]  /*ce30*/  FFMA.FTZ R156, R24, R169, -R39.reuse ;  /* 0x000000a9189c7223 */ /* 0x100fe20000010827 */
[----:B------:R-:W-:Y:S01]  /*ce40*/  FMNMX.FTZ R14, R36, R29, !PT ;  /* 0x0000001d240e7209 */ /* 0x000fe20007810000 */
[-CC-:B------:R-:W-:Y:S01]  /*ce50*/  FFMA.FTZ R31, R28, R169.reuse, -R39.reuse ;  /* 0x000000a91c1f7223 */ /* 0x180fe20000010827 */
[-CC-:B------:R-:W-:Y:S01]  /*ce60*/  FFMA.FTZ R158, R32, R169.reuse, -R39.reuse ;  /* 0x000000a9209e7223 */ /* 0x180fe20000010827 */
[-CC-:B------:R-:W-:Y:S01]  /*ce70*/  FFMA.FTZ R29, R40, R169.reuse, -R39.reuse ;  /* 0x000000a9281d7223 */ /* 0x180fe20000010827 */
[-CC-:B------:R-:W-:Y:S01]  /*ce80*/  FFMA.FTZ R160, R44, R169.reuse, -R39.reuse ;  /* 0x000000a92ca07223 */ /* 0x180fe20000010827 */
[----:B------:R-:W1:Y:S01]  /*ce90*/  SHFL.BFLY PT, R15, R14, 0x2, 0x1f ;  /* 0x0c401f000e0f7f89 */ /* 0x000e6200000e0000 */
        /* <DEDUP_REMOVED lines=9> */
[----:B------:R-:W-:Y:S01]  /*cf30*/  MUFU.EX2 R27, R27 ;  /* 0x0000001b001b7308 */ /* 0x000fe20000000800 */
[----:B-1----:R-:W-:-:S07]  /*cf40*/  FMNMX.FTZ R15, R14, R15, !PT ;  /* 0x0000000f0e0f7209 */ /* 0x002fce0007810000 */
[----:B------:R-:W-:Y:S01]  /*cf50*/  MUFU.EX2 R156, R156 ;  /* 0x0000009c009c7308 */ /* 0x000fe20000000800 */
[----:B------:R-:W1:Y:S07]  /*cf60*/  SHFL.BFLY PT, R170, R15, 0x1, 0x1f ;  /* 0x0c201f000faa7f89 */ /* 0x000e6e00000e0000 */
[----:B------:R-:W-:Y:S08]  /*cf70*/  MUFU.EX2 R31, R31 ;  /* 0x0000001f001f7308 */ /* 0x000ff00000000800 */
[----:B------:R-:W-:Y:S08]  /*cf80*/  MUFU.EX2 R158, R158 ;  /* 0x0000009e009e7308 */ /* 0x000ff00000000800 */
[----:B------:R-:W-:Y:S01]  /*cf90*/  MUFU.EX2 R29, R29 ;  /* 0x0000001d001d7308 */ /* 0x000fe20000000800 */
[----:B-1----:R-:W-:-:S04]  /*cfa0*/  FMNMX.FTZ R170, R15, R170, !PT ;  /* 0x000000aa0faa7209 */ /* 0x002fc80007810000 */
[C---:B------:R-:W-:Y:S01]  /*cfb0*/  FSETP.NEU.FTZ.AND P3, PT, R170.reuse, -INF , PT ;  /* 0xff800000aa00780b */ /* 0x040fe20003f7d000 */
[-C--:B------:R-:W-:Y:S02]  /*cfc0*/  FMUL.FTZ R14, R170, R169.reuse ;  /* 0x000000a9aa0e7220 */ /* 0x080fe40000410000 */
[----:B------:R-:W-:Y:S03]  /*cfd0*/  MUFU.EX2 R160, R160 ;  /* 0x000000a000a07308 */ /* 0x000fe60000000800 */
[----:B------:R-:W-:Y:S01]  /*cfe0*/  FSEL R15, R14, RZ, P3 ;  /* 0x000000ff0e0f7208 */ /* 0x000fe20001800000 */
[C---:B------:R-:W-:Y:S02]  /*cff0*/  @!P1 VIADD R14, R172.reuse, 0x38840 ;  /* 0x00038840ac0e9836 */ /* 0x040fe40000000000 */
[----:B------:R-:W-:Y:S02]  /*d000*/  @!P1 VIADD R172, R172, 0x38860 ;  /* 0x00038860acac9836 */ /* 0x000fe40000000000 */
        /* <DEDUP_REMOVED lines=9> */
[----:B------:R-:W-:Y:S01]  /*d0a0*/  @!P1 PRMT R14, RZ, 0x654, R14 ;  /* 0x00000654ff0e9816 */ /* 0x000fe2000000000e */
[-CC-:B------:R-:W-:Y:S01]  /*d0b0*/  FFMA.FTZ R68, R68, R169.reuse, -R15.reuse ;  /* 0x000000a944447223 */ /* 0x180fe2000001080f */
[-CC-:B------:R-:W-:Y:S01]  /*d0c0*/  FFMA.FTZ R66, R66, R169.reuse, -R15.reuse ;  /* 0x000000a942427223 */ /* 0x180fe2000001080f */
[-CC-:B------:R-:W-:Y:S01]  /*d0d0*/  FFMA.FTZ R54, R54, R169.reuse, -R15.reuse ;  /* 0x000000a936367223 */ /* 0x180fe2000001080f */
[----:B------:R2:W-:Y:S01]  /*d0e0*/  @!P1 SYNCS.ARRIVE.TRANS64.RED.A1T0 RZ, [R14+URZ], RZ ;  /* 0x000000ff0eff99a7 */ /* 0x0005e2000810043f */
[-CC-:B------:R-:W-:Y:S01]  /*d0f0*/  FFMA.FTZ R26, R26, R169.reuse, -R15.reuse ;  /* 0x000000a91a1a7223 */ /* 0x180fe2000001080f */
[-CC-:B------:R-:W-:Y:S01]  /*d100*/  FFMA.FTZ R70, R70, R169.reuse, -R15.reuse ;  /* 0x000000a946467223 */ /* 0x180fe2000001080f */
[----:B------:R-:W3:Y:S01]  /*d110*/  MUFU.EX2 R50, R50 ;  /* 0x0000003200327308 */ /* 0x000ee20000000800 */
[-CC-:B------:R-:W-:Y:S01]  /*d120*/  FFMA.FTZ R72, R72, R169.reuse, -R15.reuse ;  /* 0x000000a948487223 */ /* 0x180fe2000001080f */
[-CC-:B------:R-:W-:Y:S01]  /*d130*/  FFMA.FTZ R74, R74, R169.reuse, -R15.reuse ;  /* 0x000000a94a4a7223 */ /* 0x180fe2000001080f */
[-CC-:B------:R-:W-:Y:S01]  /*d140*/  FFMA.FTZ R76, R76, R169.reuse, -R15.reuse ;  /* 0x000000a94c4c7223 */ /* 0x180fe2000001080f */
[----:B------:R-:W-:Y:S01]  /*d150*/  FFMA.FTZ R36, R36, R169, -R15 ;  /* 0x000000a924247223 */ /* 0x000fe2000001080f */
[----:B-1----:R-:W1:Y:S01]  /*d160*/  @P2 LDC R21, c[0x0][0x44c] ;  /* 0x00011300ff152b82 */ /* 0x002e620000000800 */
[----:B------:R-:W-:-:S02]  /*d170*/  @!P1 PRMT R172, RZ, 0x654, R172 ;  /* 0x00000654ffac9816 */ /* 0x000fc400000000ac */
[----:B------:R-:W4:Y:S08]  /*d180*/  MUFU.EX2 R34, R34 ;  /* 0x0000002200227308 */ /* 0x000f300000000800 */
[----:B------:R-:W0:Y:S01]  /*d190*/  MUFU.EX2 R155, R38 ;  /* 0x00000026009b7308 */ /* 0x000e220000000800 */
[----:B---3--:R-:W-:Y:S01]  /*d1a0*/  FADD.FTZ R41, R153, R50 ;  /* 0x0000003299297221 */ /* 0x008fe20000010000 */
[----:B------:R-:W-:-:S06]  /*d1b0*/  F2FP.BF16.F32.PACK_AB R153, R50, R153 ;  /* 0x000000993299723e */ /* 0x000fcc00000010ff */
[----:B------:R-:W3:Y:S01]  /*d1c0*/  MUFU.EX2 R30, R30 ;  /* 0x0000001e001e7308 */ /* 0x000ee20000000800 */
[----:B----4-:R-:W-:Y:S01]  /*d1d0*/  FADD.FTZ R24, R34, R41 ;  /* 0x0000002922187221 */ /* 0x010fe20000010000 */
[----:B-1----:R-:W-:-:S04]  /*d1e0*/  @P2 IMAD.HI.U32 R20, R194, R21, RZ ;  /* 0x00000015c2142227 */ /* 0x002fc800078e00ff */
[----:B------:R-:W-:Y:S01]  /*d1f0*/  FADD.FTZ R21, R152, R25 ;  /* 0x0000001998157221 */ /* 0x000fe20000010000 */
[----:B------:R-:W-:Y:S01]  /*d200*/  F2FP.BF16.F32.PACK_AB R152, R25, R152 ;  /* 0x000000981998723e */ /* 0x000fe200000010ff */
[----:B------:R-:W1:Y:S01]  /*d210*/  MUFU.EX2 R157, R46 ;  /* 0x0000002e009d7308 */ /* 0x000e620000000800 */
[----:B0-----:R-:W-:Y:S01]  /*d220*/  FADD.FTZ R41, R155, R24 ;  /* 0x000000189b297221 */ /* 0x001fe20000010000 */
[----:B--2---:R-:W-:Y:S01]  /*d230*/  FADD.FTZ R14, R154, R21 ;  /* 0x000000159a0e7221 */ /* 0x004fe20000010000 */
[----:B------:R-:W-:Y:S01]  /*d240*/  @P2 SHF.R.U32.HI R173, RZ, R43, R20 ;  /* 0x0000002bffad2219 */ /* 0x000fe20000011614 */
[----:B------:R-:W-:Y:S01]  /*d250*/  IMAD R20, R18, 0x1000, R190 ;  /* 0x0000100012147824 */ /* 0x000fe200078e02be */
[C---:B------:R-:W-:Y:S01]  /*d260*/  F2FP.BF16.F32.PACK_AB R154, R27.reuse, R154 ;  /* 0x0000009a1b9a723e */ /* 0x040fe200000010ff */
[----:B------:R-:W-:Y:S01]  /*d270*/  FADD.FTZ R15, R27, R14 ;  /* 0x0000000e1b0f7221 */ /* 0x000fe20000010000 */
[----:B------:R-:W-:Y:S01]  /*d280*/  IMAD.MOV.U32 R21, RZ, RZ, 0x40000040 ;  /* 0x40000040ff157424 */ /* 0x000fe200078e00ff */
[----:B------:R-:W0:Y:S01]  /*d290*/  MUFU.EX2 R42, R42 ;  /* 0x0000002a002a7308 */ /* 0x000e220000000800 */
[----:B---3--:R-:W-:Y:S01]  /*d2a0*/  FADD.FTZ R28, R30, R41 ;  /* 0x000000291e1c7221 */ /* 0x008fe20000010000 */
[----:B------:R-:W-:-:S02]  /*d2b0*/  VIADD R14, R20, 0x80 ;  /* 0x00000080140e7836 */ /* 0x000fc40000000000 */
[----:B------:R-:W-:Y:S01]  /*d2c0*/  FADD.FTZ R24, R156, R15 ;  /* 0x0000000f9c187221 */ /* 0x000fe20000010000 */
[----:B------:R-:W-:Y:S01]  /*d2d0*/  R2UR UR7, R21 ;  /* 0x00000000150772ca */ /* 0x000fe200000e0000 */
[----:B------:R-:W-:Y:S01]  /*d2e0*/  IMAD.MOV.U32 R15, RZ, RZ, 0x40000040 ;  /* 0x40000040ff0f7424 */ /* 0x000fe200078e00ff */
[----:B------:R-:W-:Y:S01]  /*d2f0*/  F2FP.BF16.F32.PACK_AB R155, R155, R34 ;  /* 0x000000229b9b723e */ /* 0x000fe200000010ff */
[----:B------:R-:W-:Y:S01]  /*d300*/  FADD.FTZ R21, R31, R24 ;  /* 0x000000181f157221 */ /* 0x000fe20000010000 */
[----:B------:R-:W2:Y:S01]  /*d310*/  MUFU.EX2 R159, R68 ;  /* 0x00000044009f7308 */ /* 0x000ea20000000800 */
[----:B-1----:R-:W-:Y:S01]  /*d320*/  FADD.FTZ R41, R157, R28 ;  /* 0x0000001c9d297221 */ /* 0x002fe20000010000 */
[----:B------:R-:W-:Y:S01]  /*d330*/  R2UR UR10, R14 ;  /* 0x000000000e0a72ca */ /* 0x000fe200000e0000 */
[----:B------:R-:W-:Y:S01]  /*d340*/  FADD.FTZ R24, R158, R21 ;  /* 0x000000159e187221 */ /* 0x000fe20000010000 */
[----:B------:R-:W-:Y:S01]  /*d350*/  R2UR UR11, R15 ;  /* 0x000000000f0b72ca */ /* 0x000fe200000e0000 */
[----:B------:R-:W-:Y:S01]  /*d360*/  BAR.SYNC.DEFER_BLOCKING 0xf, 0x100 ;  /* 0x03c4000000007b1d */ /* 0x000fe20000010000 */
[----:B------:R-:W-:Y:S01]  /*d370*/  F2FP.BF16.F32.PACK_AB R156, R31, R156 ;  /* 0x0000009c1f9c723e */ /* 0x000fe200000010ff */
[----:B------:R-:W-:Y:S01]  /*d380*/  FADD.FTZ R15, R29, R24 ;  /* 0x000000181d0f7221 */ /* 0x000fe20000010000 */
[----:B------:R-:W-:Y:S01]  /*d390*/  F2FP.BF16.F32.PACK_AB R157, R157, R30 ;  /* 0x0000001e9d9d723e */ /* 0x000fe200000010ff */
[----:B0-----:R-:W-:Y:S01]  /*d3a0*/  FADD.FTZ R14, R42, R41 ;  /* 0x000000292a0e7221 */ /* 0x001fe20000010000 */
[----:B------:R-:W-:Y:S01]  /*d3b0*/  F2FP.BF16.F32.PACK_AB R158, R29, R158 ;  /* 0x0000009e1d9e723e */ /* 0x000fe200000010ff */
[----:B------:R-:W0:Y:S01]  /*d3c0*/  MUFU.EX2 R66, R66 ;  /* 0x0000004200427308 */ /* 0x000e220000000800 */
[----:B------:R-:W-:Y:S01]  /*d3d0*/  R2UR UR6, R20 ;  /* 0x00000000140672ca */ /* 0x000fe200000e0000 */
[----:B--2---:R-:W-:Y:S01]  /*d3e0*/  FADD.FTZ R21, R159, R14 ;  /* 0x0000000e9f157221 */ /* 0x004fe20000010000 */
[----:B------:R-:W-:-:S05]  /*d3f0*/  FADD.FTZ R14, R160, R15 ;  /* 0x0000000fa00e7221 */ /* 0x000fca0000010000 */
[----:B------:R-:W1:Y:S01]  /*d400*/  MUFU.EX2 R161, R54 ;  /* 0x0000003600a17308 */ /* 0x000e620000000800 */
[----:B------:R-:W-:Y:S01]  /*d410*/  F2FP.BF16.F32.PACK_AB R159, R159, R42 ;  /* 0x0000002a9f9f723e */ /* 0x000fe200000010ff */
[C---:B------:R-:W-:Y:S01]  /*d420*/  FADD.FTZ R15, R33.reuse, R14 ;  /* 0x0000000e210f7221 */ /* 0x040fe20000010000 */
[----:B------:R-:W-:-:S05]  /*d430*/  F2FP.BF16.F32.PACK_AB R160, R33, R160 ;  /* 0x000000a021a0723e */ /* 0x000fca00000010ff */
[----:B------:R-:W2:Y:S01]  /*d440*/  MUFU.EX2 R26, R26 ;  /* 0x0000001a001a7308 */ /* 0x000ea20000000800 */
[----:B0-----:R-:W-:Y:S01]  /*d450*/  FADD.FTZ R24, R66, R21 ;  /* 0x0000001542187221 */ /* 0x001fe20000010000 */
[----:B------:R0:W-:Y:S04]  /*d460*/  STSM.16.M88.4 [R195+0x36400], R152 ;  /* 0x03640098c3007844 */ /* 0x0001e80000000200 */
[----:B------:R3:W-:Y:S02]  /*d470*/  STSM.16.M88.4 [R212], R156 ;  /* 0x0000009cd4007844 */ /* 0x0007e40000000200 */
[----:B------:R-:W4:Y:S01]  /*d480*/  MUFU.EX2 R162, R162 ;  /* 0x000000a200a27308 */ /* 0x000f220000000800 */
[C---:B-1----:R-:W-:Y:S01]  /*d490*/  FADD.FTZ R21, R161.reuse, R24 ;  /* 0x00000018a1157221 */ /* 0x042fe20000010000 */
[----:B------:R-:W-:-:S06]  /*d4a0*/  F2FP.BF16.F32.PACK_AB R161, R161, R66 ;  /* 0x00000042a1a1723e */ /* 0x000fcc00000010ff */
[----:B------:R-:W1:Y:S01]  /*d4b0*/  MUFU.EX2 R163, R70 ;  /* 0x0000004600a37308 */ /* 0x000e620000000800 */
[----:B--2---:R-:W-:-:S07]  /*d4c0*/  FADD.FTZ R24, R26, R21 ;  /* 0x000000151a187221 */ /* 0x004fce0000010000 */
[----:B------:R-:W2:Y:S01]  /*d4d0*/  MUFU.EX2 R35, R35 ;  /* 0x0000002300237308 */ /* 0x000ea20000000800 */
[----:B----4-:R-:W-:-:S07]  /*d4e0*/  FADD.FTZ R14, R162, R15 ;  /* 0x0000000fa20e7221 */ /* 0x010fce0000010000 */
[----:B------:R-:W4:Y:S01]  /*d4f0*/  MUFU.EX2 R72, R72 ;  /* 0x0000004800487308 */ /* 0x000f220000000800 */
[C---:B-1----:R-:W-:Y:S01]  /*d500*/  FADD.FTZ R21, R163.reuse, R24 ;  /* 0x00000018a3157221 */ /* 0x042fe20000010000 */
[----:B------:R-:W-:-:S06]  /*d510*/  F2FP.BF16.F32.PACK_AB R163, R163, R26 ;  /* 0x0000001aa3a3723e */ /* 0x000fcc00000010ff */
[----:B------:R-:W1:Y:S01]  /*d520*/  MUFU.EX2 R164, R164 ;  /* 0x000000a400a47308 */ /* 0x000e620000000800 */
[C---:B--2---:R-:W-:Y:S01]  /*d530*/  FADD.FTZ R15, R35.reuse, R14 ;  /* 0x0000000e230f7221 */ /* 0x044fe20000010000 */
[----:B------:R-:W-:-:S05]  /*d540*/  F2FP.BF16.F32.PACK_AB R162, R35, R162 ;  /* 0x000000a223a2723e */ /* 0x000fca00000010ff */
[----:B------:R3:W-:Y:S01]  /*d550*/  STSM.16.M88.4 [R203], R160 ;  /* 0x000000a0cb007844 */ /* 0x0007e20000000200 */
[----:B------:R-:W2:Y:S01]  /*d560*/  MUFU.EX2 R165, R74 ;  /* 0x0000004a00a57308 */ /* 0x000ea20000000800 */
[----:B----4-:R-:W-:-:S07]  /*d570*/  FADD.FTZ R24, R72, R21 ;  /* 0x0000001548187221 */ /* 0x010fce0000010000 */
[----:B------:R-:W4:Y:S01]  /*d580*/  MUFU.EX2 R37, R37 ;  /* 0x0000002500257308 */ /* 0x000f220000000800 */
[----:B-1----:R-:W-:-:S07]  /*d590*/  FADD.FTZ R14, R164, R15 ;  /* 0x0000000fa40e7221 */ /* 0x002fce0000010000 */
[----:B------:R-:W1:Y:S01]  /*d5a0*/  MUFU.EX2 R76, R76 ;  /* 0x0000004c004c7308 */ /* 0x000e620000000800 */
[C---:B--2---:R-:W-:Y:S01]  /*d5b0*/  FADD.FTZ R21, R165.reuse, R24 ;  /* 0x00000018a5157221 */ /* 0x044fe20000010000 */
[----:B------:R-:W-:-:S06]  /*d5c0*/  F2FP.BF16.F32.PACK_AB R165, R165, R72 ;  /* 0x00000048a5a5723e */ /* 0x000fcc00000010ff */
[----:B------:R-:W2:Y:S01]  /*d5d0*/  MUFU.EX2 R166, R166 ;  /* 0x000000a600a67308 */ /* 0x000ea20000000800 */
[C---:B----4-:R-:W-:Y:S01]  /*d5e0*/  FADD.FTZ R15, R37.reuse, R14 ;  /* 0x0000000e250f7221 */ /* 0x050fe20000010000 */
[----:B------:R-:W-:-:S06]  /*d5f0*/  F2FP.BF16.F32.PACK_AB R164, R37, R164 ;  /* 0x000000a425a4723e */ /* 0x000fcc00000010ff */
[----:B------:R-:W4:Y:S01]  /*d600*/  MUFU.EX2 R167, R36 ;  /* 0x0000002400a77308 */ /* 0x000f220000000800 */
[----:B-1----:R-:W-:Y:S01]  /*d610*/  FADD.FTZ R24, R76, R21 ;  /* 0x000000154c187221 */ /* 0x002fe20000010000 */
[----:B------:R-:W-:-:S06]  /*d620*/  IMAD.MOV.U32 R21, RZ, RZ, 0x40000040 ;  /* 0x40000040ff157424 */ /* 0x000fcc00078e00ff */
[----:B------:R-:W1:Y:S01]  /*d630*/  MUFU.EX2 R39, R39 ;  /* 0x0000002700277308 */ /* 0x000e620000000800 */
[----:B--2---:R-:W-:Y:S01]  /*d640*/  FADD.FTZ R14, R166, R15 ;  /* 0x0000000fa60e7221 */ /* 0x004fe20000010000 */
[C---:B----4-:R-:W-:Y:S01]  /*d650*/  FADD.FTZ R15, R167.reuse, R24 ;  /* 0x00000018a70f7221 */ /* 0x050fe20000010000 */
[----:B------:R-:W-:Y:S02]  /*d660*/  F2FP.BF16.F32.PACK_AB R167, R167, R76 ;  /* 0x0000004ca7a7723e */ /* 0x000fe400000010ff */
[C---:B-1----:R-:W-:Y:S01]  /*d670*/  F2FP.BF16.F32.PACK_AB R166, R39.reuse, R166 ;  /* 0x000000a627a6723e */ /* 0x042fe200000010ff */
[----:B------:R-:W-:-:S04]  /*d680*/  FADD.FTZ R14, R39, R14 ;  /* 0x0000000e270e7221 */ /* 0x000fc80000010000 */
[----:B------:R3:W-:Y:S01]  /*d690*/  STSM.16.M88.4 [R210], R164 ;  /* 0x000000a4d2007844 */ /* 0x0007e20000000200 */
[----:B------:R-:W-:-:S06]  /*d6a0*/  WARPGROUP.ARRIVE ;  /* 0x00000000000079c5 */ /* 0x000fcc0000000000 */
[----:B------:R-:W-:Y:S03]  /*d6b0*/  HGMMA.64x256x16.F32.BF16 R24, R152, gdesc[UR4].tnspB, RZ, !UPT, gsb0 ;  /* 0x43e0000498187df0 */ /* 0x000fe6000c0018ff */
[----:B------:R-:W-:Y:S02]  /*d6c0*/  WARPGROUP.DEPBAR.LE gsb0, 0x0 ;  /* 0x00008000000079c5 */ /* 0x000fe40000010000 */
[----:B------:R-:W-:Y:S01]  /*d6d0*/  WARPGROUP.ARRIVE ;  /* 0x00000000000079c5 */ /* 0x000fe20000000000 */
[C---:B0-----:R-:W-:Y:S02]  /*d6e0*/  VIADD R152, R20.reuse, 0x100 ;  /* 0x0000010014987836 */ /* 0x041fe40000000000 */
[----:B------:R-:W-:Y:S02]  /*d6f0*/  IMAD.MOV.U32 R153, RZ, RZ, 0x40000040 ;  /* 0x40000040ff997424 */ /* 0x000fe400078e00ff */
[----:B------:R-:W-:-:S15]  /*d700*/  VIADD R20, R20, 0x180 ;  /* 0x0000018014147836 */ /* 0x000fde0000000000 */
[----:B------:R-:W-:-:S03]  /*d710*/  NOP ;  /* 0x0000000000007918 */ /* 0x000fc60000000000 */
        /* <DEDUP_REMOVED lines=8> */
[----:B------:R-:W-:Y:S02]  /*d7a0*/  R2UR UR7, R21 ;  /* 0x00000000150772ca */ /* 0x000fe400000e0000 */
[----:B------:R-:W-:-:S04]  /*d7b0*/  IADD3 R20, R173, R211, -R193 ;  /* 0x000000d3ad147210 */ /* 0x000fc80007ffe8c1 */
[----:B------:R-:W-:-:S04]  /*d7c0*/  SHF.R.S32.HI R21, RZ, 0x1f, R20 ;  /* 0x0000001fff157819 */ /* 0x000fc80000011414 */
[----:B------:R-:W-:Y:S01]  /*d7d0*/  LEA.HI R21, R21, R20, RZ, 0x6 ;  /* 0x0000001415157211 */ /* 0x000fe200078f30ff */
[----:B------:R-:W-:-:S03]  /*d7e0*/  VIADD R20, R171, 0xfffffffe ;  /* 0xfffffffeab147836 */ /* 0x000fc60000000000 */
[----:B------:R-:W-:-:S04]  /*d7f0*/  SHF.R.S32.HI R21, RZ, 0x6, R21 ;  /* 0x00000006ff157819 */ /* 0x000fc80000011415 */
[----:B------:R-:W-:-:S04]  /*d800*/  VIMNMX R196, R213, R21, !PT ;  /* 0x00000015d5c47248 */ /* 0x000fc80007fe0100 */
[----:B------:R-:W-:Y:S01]  /*d810*/  ISETP.GE.AND P3, PT, R20, R196, PT ;  /* 0x000000c41400720c */ /* 0x000fe20003f66270 */
        /* <DEDUP_REMOVED lines=18> */
.L_x_8694:
[----:B------:R-:W-:-:S05]  /*d940*/  VIADD R18, R201, 0x1 ;  /* 0x00000001c9127836 */ /* 0x000fca0000000000 */
[----:B------:R-:W-:-:S04]  /*d950*/  ISETP.NE.AND P3, PT, R18, 0x2, PT ;  /* 0x000000021200780c */ /* 0x000fc80003f65270 */
[----:B------:R-:W-:Y:S02]  /*d960*/  SEL R21, RZ, 0x1, P3 ;  /* 0x00000001ff157807 */ /* 0x000fe40001800000 */
[----:B------:R-:W-:Y:S02]  /*d970*/  SEL R18, R18, RZ, P3 ;  /* 0x000000ff12127207 */ /* 0x000fe40001800000 */
[----:B------:R-:W-:Y:S01]  /*d980*/  LOP3.LUT R19, R19, R21, RZ, 0x3c, !PT ;  /* 0x0000001513137212 */ /* 0x000fe200078e3cff */
[----:B------:R-:W-:Y:S06]  /*d990*/  @!P0 BRA `(.L_x_8684) ;  /* 0x0000000000048947 */ /* 0x000fec0003800000 */
[----:B------:R-:W-:Y:S01]  /*d9a0*/  BPT.TRAP 0x1 ;  /* 0x000000040000795c */ /* 0x000fe20000300000 */
.L_x_8684:
[----:B------:R-:W-:Y:S01]  /*d9b0*/  IMAD R21, R18, 0x8, R2 ;  /* 0x0000000812157824 */ /* 0x000fe200078e0202 */
[----:B------:R-:W-:-:S04]  /*d9c0*/  SHF.L.U32 R198, R19, 0x1f, RZ ;  /* 0x0000001f13c67819 */ /* 0x000fc800000006ff */
[----:B------:R0:W1:Y:S01]  /*d9d0*/  SYNCS.PHASECHK.TRANS64.TRYWAIT P3, [R21+URZ+0x38830], R198 ;  /* 0x038830c6150075a7 */ /* 0x000062000806017f */
[----:B------:R-:W-:Y:S05]  /*d9e0*/  @!P0 BRA `(.L_x_8685) ;  /* 0x0000000000048947 */ /* 0x000fea0003800000 */
[----:B------:R-:W-:Y:S01]  /*d9f0*/  BPT.TRAP 0x1 ;  /* 0x000000040000795c */ /* 0x000fe20000300000 */
.L_x_8685:
[----:B------:R-:W-:Y:S01]  /*da00*/  BSSY B2, `(.L_x_8686) ;  /* 0x0000006000027945 */ /* 0x000fe20003800000 */
[----:B---3--:R-:W-:Y:S02]  /*da10*/  IMAD R156, R18, 0x200, R0 ;  /* 0x00000200129c7824 */ /* 0x008fe400078e0200 */
[----:B------:R-:W-:Y:S01]  /*da20*/  IMAD.MOV.U32 R157, RZ, RZ, 0x40000040 ;  /* 0x40000040ff9d7424 */ /* 0x000fe200078e00ff */
[----:B-1----:R-:W-:Y:S06]  /*da30*/  @P3 BRA `(.L_x_8687) ;  /* 0x0000000000083947 */ /* 0x002fec0003800000 */
[----:B------:R-:W1:Y:S02]  /*da40*/  SYNCS.PHASECHK.TRANS64.TRYWAIT P3, [R21+URZ+0x38830], R198 ;  /* 0x038830c6150075a7 */ /* 0x000e64000806017f */
[----:B-1----:R-:W-:Y:S05]  /*da50*/  @!P3 BRA `(.L_x_8688) ;  /* 0x0000017c0028b947 */ /* 0x002fea0003800000 */
.L_x_8687:
[----:B------:R-:W-:Y:S05]  /*da60*/  BSYNC B2 ;  /* 0x0000000000027941 */ /* 0x000fea0003800000 */
.L_x_8686:
        /* <DEDUP_REMOVED lines=36> */
.L_x_8689:
[----:B------:R2:W3:Y:S01]  /*dcb0*/  SYNCS.PHASECHK.TRANS64.TRYWAIT P3, [R21+URZ+0x38850], R198 ;  /* 0x038850c6150075a7 */ /* 0x0004e2000806017f */
[----:B------:R-:W-:Y:S05]  /*dcc0*/  @!P0 BRA `(.L_x_8690) ;  /* 0x0000000000048947 */ /* 0x000fea0003800000 */
[----:B------:R-:W-:Y:S01]  /*dcd0*/  BPT.TRAP 0x1 ;  /* 0x000000040000795c */ /* 0x000fe20000300000 */
.L_x_8690:
[----:B------:R-:W-:Y:S04]  /*dce0*/  BSSY B2, `(.L_x_8691) ;  /* 0x0000004000027945 */ /* 0x000fe80003800000 */
[----:B---3--:R-:W-:Y:S05]  /*dcf0*/  @P3 BRA `(.L_x_8692) ;  /* 0x0000000000083947 */ /* 0x008fea0003800000 */
[----:B------:R-:W3:Y:S02]  /*dd00*/  SYNCS.PHASECHK.TRANS64.TRYWAIT P3, [R21+URZ+0x38850], R198 ;  /* 0x038850c6150075a7 */ /* 0x000ee4000806017f */
[----:B---3--:R-:W-:Y:S05]  /*dd10*/  @!P3 BRA `(.L_x_8693) ;  /* 0x00000178008cb947 */ /* 0x008fea0003800000 */
.L_x_8692:
[----:B------:R-:W-:Y:S05]  /*dd20*/  BSYNC B2 ;  /* 0x0000000000027941 */ /* 0x000fea0003800000 */
.L_x_8691:
[----:B------:R-:W-:Y:S01]  /*dd30*/  IMAD R204, R18, 0x1000, R3 ;  /* 0x0000100012cc7824 */ /* 0x000fe200078e0203 */
[----:B------:R-:W-:Y:S01]  /*dd40*/  R2UR UR4, R6 ;  /* 0x00000000060472ca */ /* 0x000fe200000e0000 */
[----:B------:R-:W-:Y:S01]  /*dd50*/  IMAD.MOV.U32 R205, RZ, RZ, 0x40000040 ;  /* 0x40000040ffcd7424 */ /* 0x000fe200078e00ff */
[----:B------:R-:W-:Y:S01]  /*dd60*/  R2UR UR5, R7 ;  /* 0x00000000070572ca */ /* 0x000fe200000e0000 */
[----:B------:R-:W-:Y:S01]  /*dd70*/  WARPGROUP.ARRIVE ;  /* 0x00000000000079c5 */ /* 0x000fe20000000000 */
[----:B------:R-:W-:Y:S01]  /*dd80*/  R2UR UR6, R204 ;  /* 0x00000000cc0672ca */ /* 0x000fe200000e0000 */
[----:B0123--:R-:W-:Y:S01]  /*dd90*/  VIADD R198, R6, 0x2 ;  /* 0x0000000206c67836 */ /* 0x00ffe20000000000 */
[----:B------:R-:W-:Y:S01]  /*dda0*/  R2UR UR7, R205 ;  /* 0x00000000cd0772ca */ /* 0x000fe200000e0000 */
[----:B------:R-:W-:Y:S02]  /*ddb0*/  IMAD.MOV.U32 R199, RZ, RZ, 0x40000040 ;  /* 0x40000040ffc77424 */ /* 0x000fe400078e00ff */
[----:B------:R-:W0:Y:S01]  /*ddc0*/  S2R R202, SR_TID.X ;  /* 0x0000000000ca7919 */ /* 0x000e220000002100 */
[----:B------:R-:W-:-:S02]  /*ddd0*/  VIADD R205, R204, 0x800 ;  /* 0x00000800cccd7836 */ /* 0x000fc40000000000 */
[----:B------:R-:W-:Y:S02]  /*dde0*/  IMAD.MOV.U32 R207, RZ, RZ, 0x40000040 ;  /* 0x40000040ffcf7424 */ /* 0x000fe400078e00ff */
[----:B------:R-:W-:Y:S02]  /*ddf0*/  VIADD R208, R6, 0x800 ;  /* 0x0000080006d07836 */ /* 0x000fe40000000000 */
[----:B------:R-:W-:-:S03]  /*de00*/  IMAD.MOV.U32 R209, RZ, RZ, 0xa00 ;  /* 0x00000a00ffd17424 */ /* 0x000fc600078e00ff */
        /* <DEDUP_REMOVED lines=9> */
[----:B0-----:R-:W-:Y:S01]  /*dea0*/  SHF.R.U32.HI R202, RZ, 0x7, R202 ;  /* 0x00000007ffca7819 */ /* 0x001fe200000116ca */
[----:B------:R-:W-:Y:S02]  /*deb0*/  WARPGROUP.DEPBAR.LE gsb0, 0x0 ;  /* 0x00008000000079c5 */ /* 0x000fe40000010000 */
[----:B------:R-:W-:-:S08]  /*dec0*/  WARPGROUP.ARRIVE ;  /* 0x00000000000079c5 */ /* 0x000fd00000000000 */
        /* <DEDUP_REMOVED lines=150> */
[----:B------:R-:W0:Y:S01]  /*e830*/  SHFL.IDX PT, R198, R202, RZ, 0x1f ;  /* 0x00001fffcac67589 */ /* 0x000e2200000e0000 */
[----:B------:R-:W-:Y:S01]  /*e840*/  IMAD.MOV.U32 R199, RZ, RZ, 0x4 ;  /* 0x00000004ffc77424 */ /* 0x000fe200078e00ff */
[----:B0-----:R-:W-:-:S04]  /*e850*/  ISETP.GT.AND P3, PT, R198, 0x7f, PT ;  /* 0x0000007fc600780c */ /* 0x001fc80003f64270 */
        /* <DEDUP_REMOVED lines=163> */
[C---:B------:R-:W-:Y:S01]  /*f290*/  IMAD.IADD R206, R208.reuse, 0x1, R198 ;  /* 0x00000001d0ce7824 */ /* 0x040fe200078e02c6 */
[----:B------:R-:W-:Y:S01]  /*f2a0*/  R2UR UR7, R207 ;  /* 0x00000000cf0772ca */ /* 0x000fe200000e0000 */
[----:B------:R-:W-:Y:S02]  /*f2b0*/  IMAD.MOV.U32 R207, RZ, RZ, 0x40000040 ;  /* 0x40000040ffcf7424 */ /* 0x000fe400078e00ff */
[----:B------:R-:W-:Y:S01]  /*f2c0*/  IMAD.IADD R198, R208, 0x1, R199 ;  /* 0x00000001d0c67824 */ /* 0x000fe200078e02c7 */
[----:B------:R-:W-:Y:S01]  /*f2d0*/  R2UR UR4, R206 ;  /* 0x00000000ce0472ca */ /* 0x000fe200000e0000 */
[----:B------:R-:W-:Y:S01]  /*f2e0*/  IMAD.IADD R206, R208, 0x1, R202 ;  /* 0x00000001d0ce7824 */ /* 0x000fe200078e02ca */
[----:B------:R-:W-:Y:S01]  /*f2f0*/  R2UR UR5, R207 ;  /* 0x00000000cf0572ca */ /* 0x000fe200000e0000 */
[----:B------:R-:W-:Y:S01]  /*f300*/  IMAD.MOV.U32 R207, RZ, RZ, 0x40000040 ;  /* 0x40000040ffcf7424 */ /* 0x000fe200078e00ff */
[----:B------:R-:W-:-:S02]  /*f310*/  WARPGROUP.DEPBAR.LE gsb0, 0x0 ;  /* 0x00008000000079c5 */ /* 0x000fc40000010000 */
[----:B------:R-:W-:-:S09]  /*f320*/  WARPGROUP.ARRIVE ;  /* 0x00000000000079c5 */ /* 0x000fd20000000000 */
[----:B------:R-:W-:Y:S01]  /*f330*/  HGMMA.64x64x16.F32.BF16 R152, gdesc[UR4], R152, gsb0 ;  /* 0x00e00000049879f0 */ /* 0x000fe20008001898 */
[----:B------:R-:W-:Y:S01]  /*f340*/  R2UR UR4, R206 ;  /* 0x00000000ce0472ca */ /* 0x000fe200000e0000 */
[--C-:B------:R-:W-:Y:S01]  /*f350*/  IMAD.IADD R206, R202, 0x1, R205.reuse ;  /* 0x00000001cace7824 */ /* 0x100fe200078e02cd */
[----:B------:R-:W-:Y:S01]  /*f360*/  R2UR UR5, R207 ;  /* 0x00000000cf0572ca */ /* 0x000fe200000e0000 */
[----:B------:R-:W-:Y:S02]  /*f370*/  IMAD.MOV.U32 R207, RZ, RZ, 0x40000040 ;  /* 0x40000040ffcf7424 */ /* 0x000fe400078e00ff */
[----:B------:R-:W-:Y:S01]  /*f380*/  IMAD.IADD R202, R216, 0x1, R194 ;  /* 0x00000001d8ca7824 */ /* 0x000fe200078e02c2 */
[----:B------:R-:W-:Y:S01]  /*f390*/  R2UR UR6, R206 ;  /* 0x00000000ce0672ca */ /* 0x000fe200000e0000 */
[----:B------:R-:W-:Y:S01]  /*f3a0*/  IMAD.IADD R206, R199, 0x1, R205 ;  /* 0x00000001c7ce7824 */ /* 0x000fe200078e02cd */
[----:B------:R-:W-:Y:S01]  /*f3b0*/  R2UR UR7, R207 ;  /* 0x00000000cf0772ca */ /* 0x000fe200000e0000 */
[----:B------:R-:W-:-:S02]  /*f3c0*/  IMAD.MOV.U32 R199, RZ, RZ, 0x40000040 ;  /* 0x40000040ffc77424 */ /* 0x000fc400078e00ff */
        /* <DEDUP_REMOVED lines=12> */
[----:B------:R-:W-:-:S04]  /*f490*/  SEL R199, R199, 0xf80, P3 ;  /* 0x00000f80c7c77807 */ /* 0x000fc80001800000 */
        /* <DEDUP_REMOVED lines=9> */
[----:B------:R-:W-:Y:S01]  /*f530*/  R2UR UR5, R199 ;  /* 0x00000000c70572ca */ /* 0x000fe200000e0000 */
[----:B------:R-:W0:Y:S01]  /*f540*/  @P2 LDC R198, c[0x0][0x450] ;  /* 0x00011400ffc62b82 */ /* 0x000e220000000800 */
[----:B------:R-:W-:Y:S02]  /*f550*/  R2UR UR6, R204 ;  /* 0x00000000cc0672ca */ /* 0x000fe400000e0000 */
[----:B------:R-:W-:-:S05]  /*f560*/  R2UR UR7, R205 ;  /* 0x00000000cd0772ca */ /* 0x000fca00000e0000 */
[----:B------:R-:W1:Y:S02]  /*f570*/  @P2 LDC R199, c[0x0][0x44c] ;  /* 0x00011300ffc72b82 */ /* 0x000e640000000800 */
[----:B-1----:R-:W-:-:S05]  /*f580*/  @P2 IMAD.HI.U32 R199, R202, R199, RZ ;  /* 0x000000c7cac72227 */ /* 0x002fca00078e00ff */
[----:B0-----:R-:W-:Y:S01]  /*f590*/  @P2 SHF.R.U32.HI R202, RZ, R198, R199 ;  /* 0x000000c6ffca2219 */ /* 0x001fe200000116c7 */
[----:B------:R-:W-:Y:S02]  /*f5a0*/  IMAD.MOV.U32 R199, RZ, RZ, 0x40000040 ;  /* 0x40000040ffc77424 */ /* 0x000fe400078e00ff */
[----:B------:R-:W-:Y:S01]  /*f5b0*/  IMAD R198, R18, 0x1000, R190 ;  /* 0x0000100012c67824 */ /* 0x000fe200078e02be */
[----:B------:R-:W-:Y:S02]  /*f5c0*/  WARPGROUP.DEPBAR.LE gsb0, 0x0 ;  /* 0x00008000000079c5 */ /* 0x000fe40000010000 */
[----:B------:R-:W-:-:S06]  /*f5d0*/  WARPGROUP.ARRIVE ;  /* 0x00000000000079c5 */ /* 0x000fcc0000000000 */
[----:B------:R-:W-:Y:S01]  /*f5e0*/  HGMMA.64x64x16.F32.BF16 R152, gdesc[UR4], R152, gsb0 ;  /* 0x00e00000049879f0 */ /* 0x000fe20008001898 */
[----:B------:R-:W-:Y:S02]  /*f5f0*/  R2UR UR7, R199 ;  /* 0x00000000c70772ca */ /* 0x000fe400000e0000 */
[----:B------:R-:W-:Y:S01]  /*f600*/  R2UR UR6, R198 ;  /* 0x00000000c60672ca */ /* 0x000fe200000e0000 */
[----:B------:R-:W-:Y:S02]  /*f610*/  WARPGROUP.DEPBAR.LE gsb0, 0x0 ;  /* 0x00008000000079c5 */ /* 0x000fe40000010000 */
[----:B------:R-:W-:Y:S01]  /*f620*/  FMUL.FTZ R208, R152, UR44 ;  /* 0x0000002c98d07c20 */ /* 0x000fe20008410000 */
[----:B------:R-:W-:Y:S01]  /*f630*/  FMUL.FTZ R152, R153, UR44 ;  /* 0x0000002c99987c20 */ /* 0x000fe20008410000 */
[----:B------:R-:W-:Y:S01]  /*f640*/  FMUL.FTZ R206, R157, UR44 ;  /* 0x0000002c9dce7c20 */ /* 0x000fe20008410000 */
[----:B------:R-:W0:Y:S01]  /*f650*/  SHFL.IDX PT, R153, R202, RZ, 0x1c1f ;  /* 0x001c1fffca997589 */ /* 0x000e2200000e0000 */
[----:B------:R-:W-:Y:S01]  /*f660*/  FMUL.FTZ R157, R160, UR44 ;  /* 0x0000002ca09d7c20 */ /* 0x000fe20008410000 */
[----:B------:R-:W-:-:S02]  /*f670*/  IMAD.MOV.U32 R160, RZ, RZ, -0x40 ;  /* 0xffffffc0ffa07424 */ /* 0x000fc400078e00ff */
[----:B------:R-:W-:Y:S01]  /*f680*/  FMUL.FTZ R204, R156, UR44 ;  /* 0x0000002c9ccc7c20 */ /* 0x000fe20008410000 */
[----:B------:R-:W-:Y:S01]  /*f690*/  MUFU.TANH R208, R208 ;  /* 0x000000d000d07308 */ /* 0x000fe20000002400 */
[----:B------:R-:W-:Y:S01]  /*f6a0*/  FMUL.FTZ R199, R165, UR44 ;  /* 0x0000002ca5c77c20 */ /* 0x000fe20008410000 */
[----:B------:R-:W-:Y:S02]  /*f6b0*/  IMAD R160, R20, R160, 0x1 ;  /* 0x0000000114a07424 */ /* 0x000fe400078e02a0 */
[----:B------:R-:W-:Y:S01]  /*f6c0*/  FMUL.FTZ R165, R168, UR44 ;  /* 0x0000002ca8a57c20 */ /* 0x000fe20008410000 */
[----:B------:R-:W-:Y:S01]  /*f6d0*/  FMUL.FTZ R207, R161, UR44 ;  /* 0x0000002ca1cf7c20 */ /* 0x000fe20008410000 */
[----:B------:R-:W-:Y:S01]  /*f6e0*/  FMUL.FTZ R205, R169, UR44 ;  /* 0x0000002ca9cd7c20 */ /* 0x000fe20008410000 */
[----:B------:R-:W-:Y:S01]  /*f6f0*/  FMUL.FTZ R156, R164, UR44 ;  /* 0x0000002ca49c7c20 */ /* 0x000fe20008410000 */
[----:B------:R-:W-:Y:S01]  /*f700*/  IADD3 R160, R211, R160, -R215 ;  /* 0x000000a0d3a07210 */ /* 0x000fe20007ffe8d7 */
[----:B------:R-:W1:Y:S01]  /*f710*/  MUFU.TANH R204, R204 ;  /* 0x000000cc00cc7308 */ /* 0x000e620000002400 */
[----:B------:R-:W-:Y:S01]  /*f720*/  FMUL.FTZ R173, R173, UR44 ;  /* 0x0000002cadad7c20 */ /* 0x000fe20008410000 */
[----:B------:R-:W-:Y:S01]  /*f730*/  FMUL.FTZ R172, R172, UR44 ;  /* 0x0000002cacac7c20 */ /* 0x000fe20008410000 */
[----:B------:R-:W-:Y:S01]  /*f740*/  FMUL.FTZ R154, R154, UR44 ;  /* 0x0000002c9a9a7c20 */ /* 0x000fe20008410000 */
[----:B------:R-:W-:-:S02]  /*f750*/  IMAD.IADD R168, R160, 0x1, -R193 ;  /* 0x00000001a0a87824 */ /* 0x000fc400078e0ac1 */
[----:B------:R-:W-:Y:S01]  /*f760*/  FMUL.FTZ R158, R158, UR44 ;  /* 0x0000002c9e9e7c20 */ /* 0x000fe20008410000 */
[----:B------:R-:W-:Y:S01]  /*f770*/  FMUL.FTZ R176, R176, UR44 ;  /* 0x0000002cb0b07c20 */ /* 0x000fe20008410000 */
[----:B------:R-:W-:Y:S01]  /*f780*/  FMUL.FTZ R180, R180, UR44 ;  /* 0x0000002cb4b47c20 */ /* 0x000fe20008410000 */
[----:B------:R-:W2:Y:S01]  /*f790*/  MUFU.TANH R152, R152 ;  /* 0x0000009800987308 */ /* 0x000ea20000002400 */
[----:B------:R-:W-:Y:S01]  /*f7a0*/  FMUL.FTZ R181, R181, UR44 ;  /* 0x0000002cb5b57c20 */ /* 0x000fe20008410000 */
[----:B------:R-:W-:Y:S01]  /*f7b0*/  FMUL.FTZ R162, R162, UR44 ;  /* 0x0000002ca2a27c20 */ /* 0x000fe20008410000 */
[----:B------:R-:W3:Y:S01]  /*f7c0*/  SHFL.IDX PT, R202, R202, 0x1, 0x1c1f ;  /* 0x003c1f00caca7f89 */ /* 0x000ee200000e0000 */
[----:B0-----:R-:W-:Y:S02]  /*f7d0*/  IMAD.IADD R169, R168, 0x1, R153 ;  /* 0x00000001a8a97824 */ /* 0x001fe400078e0299 */
[----:B------:R-:W-:Y:S01]  /*f7e0*/  FMUL.FTZ R171, R171, UR44 ;  /* 0x0000002cabab7c20 */ /* 0x000fe20008410000 */
[----:B------:R-:W-:Y:S01]  /*f7f0*/  FMUL.FTZ R209, R179, UR44 ;  /* 0x0000002cb3d17c20 */ /* 0x000fe20008410000 */
[----:B------:R-:W-:Y:S01]  /*f800*/  FMUL.FTZ R228, R182, UR44 ;  /* 0x0000002cb6e47c20 */ /* 0x000fe20008410000 */
[----:B------:R-:W0:Y:S01]  /*f810*/  MUFU.TANH R206, R206 ;  /* 0x000000ce00ce7308 */ /* 0x000e220000002400 */
[----:B------:R-:W-:Y:S01]  /*f820*/  ISETP.GT.AND P3, PT, R169, 0x8, PT ;  /* 0x00000008a900780c */ /* 0x000fe20003f64270 */
[----:B------:R-:W-:Y:S01]  /*f830*/  FMUL.FTZ R229, R183, UR44 ;  /* 0x0000002cb7e57c20 */ /* 0x000fe20008410000 */
[----:B------:R-:W-:-:S02]  /*f840*/  ISETP.GT.AND P5, PT, R169, RZ, PT ;  /* 0x000000ffa900720c */ /* 0x000fc40003fa4270 */
[----:B-1----:R-:W-:Y:S02]  /*f850*/  FSEL R161, R204, -INF , P3 ;  /* 0xff800000cca17808 */ /* 0x002fe40001800000 */
[C---:B------:R-:W-:Y:S01]  /*f860*/  ISETP.GT.AND P6, PT, R169.reuse, 0x1, PT ;  /* 0x00000001a900780c */ /* 0x040fe20003fc4270 */
[----:B------:R-:W1:Y:S01]  /*f870*/  MUFU.TANH R157, R157 ;  /* 0x0000009d009d7308 */ /* 0x000e620000002400 */
[----:B------:R-:W-:Y:S02]  /*f880*/  FSEL R153, R208, -INF , P5 ;  /* 0xff800000d0997808 */ /* 0x000fe40002800000 */
[C---:B------:R-:W-:Y:S02]  /*f890*/  ISETP.GT.AND P4, PT, R169.reuse, 0x9, PT ;  /* 0x00000009a900780c */ /* 0x040fe40003f84270 */
[C---:B------:R-:W-:Y:S02]  /*f8a0*/  ISETP.GT.AND P5, PT, R169.reuse, 0x10, PT ;  /* 0x00000010a900780c */ /* 0x040fe40003fa4270 */
[----:B--2---:R-:W-:Y:S01]  /*f8b0*/  FSEL R152, R152, -INF , P6 ;  /* 0xff80000098987808 */ /* 0x004fe20003000000 */
[----:B------:R-:W2:Y:S01]  /*f8c0*/  MUFU.TANH R207, R207 ;  /* 0x000000cf00cf7308 */ /* 0x000ea20000002400 */
[----:B------:R-:W-:-:S02]  /*f8d0*/  ISETP.GT.AND P6, PT, R169, 0x11, PT ;  /* 0x00000011a900780c */ /* 0x000fc40003fc4270 */
[----:B0-----:R-:W-:Y:S01]  /*f8e0*/  FSEL R160, R206, -INF , P4 ;  /* 0xff800000cea07808 */ /* 0x001fe20002000000 */
[----:B------:R-:W-:Y:S01]  /*f8f0*/  FMUL.FTZ R206, R159, UR44 ;  /* 0x0000002c9fce7c20 */ /* 0x000fe20008410000 */
[C---:B------:R-:W-:Y:S01]  /*f900*/  ISETP.GT.AND P4, PT, R169.reuse, 0x19, PT ;  /* 0x00000019a900780c */ /* 0x040fe20003f84270 */
[----:B---3--:R-:W-:Y:S01]  /*f910*/  IMAD.IADD R168, R168, 0x1, R202 ;  /* 0x00000001a8a87824 */ /* 0x008fe200078e02ca */
[----:B------:R-:W-:Y:S01]  /*f920*/  ISETP.GT.AND P3, PT, R169, 0x18, PT ;  /* 0x00000018a900780c */ /* 0x000fe20003f64270 */
[----:B------:R-:W-:Y:S01]  /*f930*/  MUFU.TANH R199, R199 ;  /* 0x000000c700c77308 */ /* 0x000fe20000002400 */
[----:B-1----:R-:W-:Y:S02]  /*f940*/  FSEL R164, R157, -INF , P5 ;  /* 0xff8000009da47808 */ /* 0x002fe40002800000 */
[----:B------:R-:W-:-:S05]  /*f950*/  ISETP.GT.AND P5, PT, R169, 0x20, PT ;  /* 0x00000020a900780c */ /* 0x000fca0003fa4270 */
[----:B------:R-:W0:Y:S01]  /*f960*/  MUFU.TANH R156, R156 ;  /* 0x0000009c009c7308 */ /* 0x000e220000002400 */
[----:B--2---:R-:W-:Y:S01]  /*f970*/  FSEL R157, R207, -INF , P6 ;  /* 0xff800000cf9d7808 */ /* 0x004fe20003000000 */
[----:B------:R-:W-:Y:S01]  /*f980*/  FMUL.FTZ R207, R175, UR44 ;  /* 0x0000002cafcf7c20 */ /* 0x000fe20008410000 */
[----:B------:R-:W-:-:S05]  /*f990*/  ISETP.GT.AND P6, PT, R169, 0x21, PT ;  /* 0x00000021a900780c */ /* 0x000fca0003fc4270 */
[----:B------:R-:W-:Y:S08]  /*f9a0*/  MUFU.TANH R205, R205 ;  /* 0x000000cd00cd7308 */ /* 0x000ff00000002400 */
[----:B------:R-:W-:Y:S01]  /*f9b0*/  MUFU.TANH R204, R173 ;  /* 0x000000ad00cc7308 */ /* 0x000fe20000002400 */
[----:B0-----:R-:W-:Y:S02]  /*f9c0*/  FSEL R156, R156, -INF , P3 ;  /* 0xff8000009c9c7808 */ /* 0x001fe40001800000 */
[----:B------:R-:W-:-:S05]  /*f9d0*/  ISETP.GT.AND P3, PT, R169, 0x28, PT ;  /* 0x00000028a900780c */ /* 0x000fca0003f64270 */
[----:B------:R-:W0:Y:S08]  /*f9e0*/  MUFU.TANH R165, R165 ;  /* 0x000000a500a57308 */ /* 0x000e300000002400 */
[----:B------:R1:W2:Y:S08]  /*f9f0*/  MUFU.TANH R208, R172 ;  /* 0x000000ac00d07308 */ /* 0x0002b00000002400 */
[----:B------:R-:W3:Y:S01]  /*fa00*/  MUFU.TANH R181, R181 ;  /* 0x000000b500b57308 */ /* 0x000ee20000002400 */
[----:B-1----:R-:W-:-:S02]  /*fa10*/  FSEL R172, R199, -INF , P4 ;  /* 0xff800000c7ac7808 */ /* 0x002fc40002000000 */
[----:B------:R-:W-:Y:S02]  /*fa20*/  ISETP.GT.AND P4, PT, R169, 0x29, PT ;  /* 0x00000029a900780c */ /* 0x000fe40003f84270 */
[----:B0-----:R-:W-:Y:S02]  /*fa30*/  FSEL R165, R165, -INF , P5 ;  /* 0xff800000a5a57808 */ /* 0x001fe40002800000 */
[C---:B------:R-:W-:Y:S01]  /*fa40*/  ISETP.GT.AND P5, PT, R169.reuse, 0x30, PT ;  /* 0x00000030a900780c */ /* 0x040fe20003fa4270 */
[----:B------:R0:W-:Y:S01]  /*fa50*/  MUFU.TANH R199, R154 ;  /* 0x0000009a00c77308 */ /* 0x0001e20000002400 */
[----:B--2---:R-:W-:Y:S01]  /*fa60*/  FSEL R173, R208, -INF , P3 ;  /* 0xff800000d0ad7808 */ /* 0x004fe20001800000 */
[----:B------:R-:W-:Y:S01]  /*fa70*/  FMUL.FTZ R208, R174, UR44 ;  /* 0x0000002caed07c20 */ /* 0x000fe20008410000 */
[----:B------:R-:W-:-:S05]  /*fa80*/  ISETP.GT.AND P3, PT, R169, 0x38, PT ;  /* 0x00000038a900780c */ /* 0x000fca0003f64270 */
[----:B------:R-:W-:Y:S01]  /*fa90*/  MUFU.TANH R206, R206 ;  /* 0x000000ce00ce7308 */ /* 0x000fe20000002400 */
[----:B0-----:R-:W-:Y:S01]  /*faa0*/  FSEL R154, R205, -INF , P6 ;  /* 0xff800000cd9a7808 */ /* 0x001fe20003000000 */
[----:B------:R-:W-:Y:S01]  /*fab0*/  FMUL.FTZ R205, R155, UR44 ;  /* 0x0000002c9bcd7c20 */ /* 0x000fe20008410000 */
[----:B------:R-:W-:Y:S02]  /*fac0*/  FSEL R155, R204, -INF , P4 ;  /* 0xff800000cc9b7808 */ /* 0x000fe40002000000 */
[----:B------:R-:W-:Y:S02]  /*fad0*/  FMNMX.FTZ R204, R153, R197, !PT ;  /* 0x000000c599cc7209 */ /* 0x000fe40007810000 */
[C---:B------:R-:W-:Y:S01]  /*fae0*/  ISETP.GT.AND P6, PT, R169.reuse, 0x31, PT ;  /* 0x00000031a900780c */ /* 0x040fe20003fc4270 */
[----:B------:R-:W-:Y:S01]  /*faf0*/  MUFU.TANH R171, R171 ;  /* 0x000000ab00ab7308 */ /* 0x000fe20000002400 */
[----:B------:R-:W-:-:S04]  /*fb00*/  ISETP.GT.AND P4, PT, R169, 0x39, PT ;  /* 0x00000039a900780c */ /* 0x000fc80003f84270 */
[----:B---3--:R-:W-:Y:S01]  /*fb10*/  FSEL R159, R181, -INF , P4 ;  /* 0xff800000b59f7808 */ /* 0x008fe20002000000 */
[----:B------:R-:W-:Y:S01]  /*fb20*/  FMUL.FTZ R181, R166, UR44 ;  /* 0x0000002ca6b57c20 */ /* 0x000fe20008410000 */
[----:B------:R-:W-:Y:S01]  /*fb30*/  FMUL.FTZ R166, R167, UR44 ;  /* 0x0000002ca7a67c20 */ /* 0x000fe20008410000 */
[----:B------:R0:W-:Y:S01]  /*fb40*/  MUFU.TANH R169, R205 ;  /* 0x000000cd00a97308 */ /* 0x0001e20000002400 */
[----:B------:R-:W-:Y:S01]  /*fb50*/  FMUL.FTZ R167, R170, UR44 ;  /* 0x0000002caaa77c20 */ /* 0x000fe20008410000 */
[----:B------:R-:W-:-:S06]  /*fb60*/  ISETP.GT.AND P4, PT, R168, RZ, PT ;  /* 0x000000ffa800720c */ /* 0x000fcc0003f84270 */
[----:B------:R-:W-:Y:S01]  /*fb70*/  MUFU.TANH R181, R181 ;  /* 0x000000b500b57308 */ /* 0x000fe20000002400 */
[----:B0-----:R-:W-:-:S04]  /*fb80*/  FMNMX.FTZ R205, R152, R204, !PT ;  /* 0x000000cc98cd7209 */ /* 0x001fc80007810000 */
[----:B------:R-:W-:-:S03]  /*fb90*/  FMNMX.FTZ R205, R161, R205, !PT ;  /* 0x000000cda1cd7209 */ /* 0x000fc60007810000 */
[----:B------:R0:W-:Y:S08]  /*fba0*/  MUFU.TANH R204, R158 ;  /* 0x0000009e00cc7308 */ /* 0x0001f00000002400 */
[----:B------:R-:W-:Y:S01]  /*fbb0*/  MUFU.TANH R166, R166 ;  /* 0x000000a600a67308 */ /* 0x000fe20000002400 */
[----:B0-----:R-:W-:-:S04]  /*fbc0*/  FMNMX.FTZ R158, R160, R205, !PT ;  /* 0x000000cda09e7209 */ /* 0x001fc80007810000 */
[----:B------:R-:W-:-:S03]  /*fbd0*/  FMNMX.FTZ R158, R164, R158, !PT ;  /* 0x0000009ea49e7209 */ /* 0x000fc60007810000 */
[----:B------:R0:W1:Y:S01]  /*fbe0*/  MUFU.TANH R205, R176 ;  /* 0x000000b000cd7308 */ /* 0x0000620000002400 */
[----:B------:R-:W-:-:S04]  /*fbf0*/  FMNMX.FTZ R158, R157, R158, !PT ;  /* 0x0000009e9d9e7209 */ /* 0x000fc80007810000 */
[----:B------:R-:W-:-:S03]  /*fc00*/  FMNMX.FTZ R158, R156, R158, !PT ;  /* 0x0000009e9c9e7209 */ /* 0x000fc60007810000 */
[----:B------:R-:W-:Y:S01]  /*fc10*/  MUFU.TANH R167, R167 ;  /* 0x000000a700a77308 */ /* 0x000fe20000002400 */
[----:B0-----:R-:W-:Y:S01]  /*fc20*/  FMUL.FTZ R176, R177, UR44 ;  /* 0x0000002cb1b07c20 */ /* 0x001fe20008410000 */
[----:B------:R-:W-:-:S04]  /*fc30*/  FMNMX.FTZ R177, R172, R158, !PT ;  /* 0x0000009eacb17209 */ /* 0x000fc80007810000 */
[----:B------:R-:W-:Y:S02]  /*fc40*/  FMNMX.FTZ R177, R165, R177, !PT ;  /* 0x000000b1a5b17209 */ /* 0x000fe40007810000 */
[----:B------:R-:W0:Y:S02]  /*fc50*/  MUFU.TANH R176, R176 ;  /* 0x000000b000b07308 */ /* 0x000e240000002400 */
[----:B------:R-:W-:-:S06]  /*fc60*/  FMNMX.FTZ R177, R154, R177, !PT ;  /* 0x000000b19ab17209 */ /* 0x000fcc0007810000 */
[----:B------:R2:W3:Y:S08]  /*fc70*/  MUFU.TANH R158, R180 ;  /* 0x000000b4009e7308 */ /* 0x0004f00000002400 */
[----:B------:R-:W-:Y:S01]  /*fc80*/  MUFU.TANH R208, R208 ;  /* 0x000000d000d07308 */ /* 0x000fe20000002400 */
[----:B--2---:R-:W-:Y:S02]  /*fc90*/  FMNMX.FTZ R180, R173, R177, !PT ;  /* 0x000000b1adb47209 */ /* 0x004fe40007810000 */
[----:B-1----:R-:W-:-:S02]  /*fca0*/  FSEL R177, R205, -INF , P5 ;  /* 0xff800000cdb17808 */ /* 0x002fc40002800000 */
[----:B------:R-:W-:Y:S02]  /*fcb0*/  FMNMX.FTZ R180, R155, R180, !PT ;  /* 0x000000b49bb47209 */ /* 0x000fe40007810000 */
[----:B0-----:R-:W-:Y:S01]  /*fcc0*/  FSEL R176, R176, -INF , P6 ;  /* 0xff800000b0b07808 */ /* 0x001fe20003000000 */
[----:B------:R-:W0:Y:S01]  /*fcd0*/  MUFU.TANH R207, R207 ;  /* 0x000000cf00cf7308 */ /* 0x000e220000002400 */
[----:B------:R-:W-:Y:S02]  /*fce0*/  FMNMX.FTZ R180, R177, R180, !PT ;  /* 0x000000b4b1b47209 */ /* 0x000fe40007810000 */
[----:B---3--:R-:W-:Y:S02]  /*fcf0*/  FSEL R158, R158, -INF , P3 ;  /* 0xff8000009e9e7808 */ /* 0x008fe40001800000 */
[----:B------:R-:W-:Y:S02]  /*fd00*/  FMNMX.FTZ R205, R176, R180, !PT ;  /* 0x000000b4b0cd7209 */ /* 0x000fe40007810000 */
[C---:B------:R-:W-:Y:S01]  /*fd10*/  ISETP.GT.AND P5, PT, R168.reuse, 0x1, PT ;  /* 0x00000001a800780c */ /* 0x040fe20003fa4270 */
[----:B------:R1:W2:Y:S01]  /*fd20*/  MUFU.TANH R180, R162 ;  /* 0x000000a200b47308 */ /* 0x0002a20000002400 */
[----:B------:R-:W-:-:S02]  /*fd30*/  ISETP.GT.AND P6, PT, R168, 0x8, PT ;  /* 0x00000008a800780c */ /* 0x000fc40003fc4270 */
[----:B------:R-:W-:Y:S02]  /*fd40*/  ISETP.GT.AND P3, PT, R168, 0x9, PT ;  /* 0x00000009a800780c */ /* 0x000fe40003f64270 */
[----:B------:R-:W-:Y:S02]  /*fd50*/  FSEL R204, R204, -INF , P6 ;  /* 0xff800000cccc7808 */ /* 0x000fe40003000000 */
[----:B------:R-:W-:Y:S01]  /*fd60*/  FSEL R206, R206, -INF , P3 ;  /* 0xff800000cece7808 */ /* 0x000fe20001800000 */
[----:B------:R-:W-:Y:S01]  /*fd70*/  MUFU.TANH R209, R209 ;  /* 0x000000d100d17308 */ /* 0x000fe20000002400 */
[----:B-1----:R-:W-:Y:S01]  /*fd80*/  FMNMX.FTZ R162, R158, R205, !PT ;  /* 0x000000cd9ea27209 */ /* 0x002fe20007810000 */
[----:B------:R-:W-:Y:S01]  /*fd90*/  FMUL.FTZ R205, R163, UR44 ;  /* 0x0000002ca3cd7c20 */ /* 0x000fe20008410000 */
[----:B------:R-:W-:Y:S02]  /*fda0*/  ISETP.GT.AND P6, PT, R168, 0x18, PT ;  /* 0x00000018a800780c */ /* 0x000fe40003fc4270 */
[----:B------:R-:W-:-:S02]  /*fdb0*/  FMNMX.FTZ R162, R159, R162, !PT ;  /* 0x000000a29fa27209 */ /* 0x000fc40007810000 */
[----:B------:R-:W-:Y:S01]  /*fdc0*/  ISETP.GT.AND P3, PT, R168, 0x19, PT ;  /* 0x00000019a800780c */ /* 0x000fe20003f64270 */
[----:B------:R-:W1:Y:S02]  /*fdd0*/  MUFU.TANH R205, R205 ;  /* 0x000000cd00cd7308 */ /* 0x000e640000002400 */
[----:B------:R-:W3:Y:S01]  /*fde0*/  SHFL.BFLY PT, R163, R162, 0x2, 0x1f ;  /* 0x0c401f00a2a37f89 */ /* 0x000ee200000e0000 */
[----:B------:R-:W-:Y:S02]  /*fdf0*/  FSEL R166, R166, -INF , P3 ;  /* 0xff800000a6a67808 */ /* 0x000fe40001800000 */
[----:B------:R-:W-:-:S03]  /*fe00*/  ISETP.GT.AND P3, PT, R168, 0x29, PT ;  /* 0x00000029a800780c */ /* 0x000fc60003f64270 */
[----:B------:R-:W4:Y:S01]  /*fe10*/  MUFU.TANH R228, R228 ;  /* 0x000000e400e47308 */ /* 0x000f220000002400 */
[----:B0-----:R-:W-:Y:S02]  /*fe20*/  FSEL R207, R207, -INF , P3 ;  /* 0xff800000cfcf7808 */ /* 0x001fe40001800000 */
[----:B------:R-:W-:-:S05]  /*fe30*/  ISETP.GT.AND P3, PT, R168, 0x39, PT ;  /* 0x00000039a800780c */ /* 0x000fca0003f64270 */
[----:B------:R-:W0:Y:S01]  /*fe40*/  MUFU.TANH R229, R229 ;  /* 0x000000e500e57308 */ /* 0x000e220000002400 */
[----:B---3--:R-:W-:Y:S02]  /*fe50*/  FMNMX.FTZ R170, R162, R163, !PT ;  /* 0x000000a3a2aa7209 */ /* 0x008fe40007810000 */
[----:B------:R-:W-:Y:S02]  /*fe60*/  FSEL R162, R199, -INF , P4 ;  /* 0xff800000c7a27808 */ /* 0x000fe40002000000 */
[----:B------:R-:W-:Y:S02]  /*fe70*/  FSEL R163, R169, -INF , P5 ;  /* 0xff800000a9a37808 */ /* 0x000fe40002800000 */
[C---:B------:R-:W-:Y:S01]  /*fe80*/  ISETP.GT.AND P4, PT, R168.reuse, 0x10, PT ;  /* 0x00000010a800780c */ /* 0x040fe20003f84270 */
[----:B------:R-:W3:Y:S01]  /*fe90*/  SHFL.BFLY PT, R169, R170, 0x1, 0x1f ;  /* 0x0c201f00aaa97f89 */ /* 0x000ee200000e0000 */
[----:B------:R-:W-:Y:S02]  /*fea0*/  ISETP.GT.AND P5, PT, R168, 0x11, PT ;  /* 0x00000011a800780c */ /* 0x000fe40003fa4270 */
[----:B--2---:R-:W-:-:S02]  /*feb0*/  FSEL R202, R180, -INF , P4 ;  /* 0xff800000b4ca7808 */ /* 0x004fc40002000000 */
[----:B-1----:R-:W-:Y:S02]  /*fec0*/  FSEL R205, R205, -INF , P5 ;  /* 0xff800000cdcd7808 */ /* 0x002fe40002800000 */
[----:B------:R-:W-:Y:S02]  /*fed0*/  FSEL R199, R181, -INF , P6 ;  /* 0xff800000b5c77808 */ /* 0x000fe40003000000 */
[C---:B------:R-:W-:Y:S02]  /*fee0*/  ISETP.GT.AND P4, PT, R168.reuse, 0x20, PT ;  /* 0x00000020a800780c */ /* 0x040fe40003f84270 */
[C---:B------:R-:W-:Y:S02]  /*fef0*/  ISETP.GT.AND P5, PT, R168.reuse, 0x21, PT ;  /* 0x00000021a800780c */ /* 0x040fe40003fa4270 */
[----:B------:R-:W-:Y:S02]  /*ff00*/  ISETP.GT.AND P6, PT, R168, 0x28, PT ;  /* 0x00000028a800780c */ /* 0x000fe40003fc4270 */
[----:B------:R-:W-:-:S02]  /*ff10*/  FSEL R167, R167, -INF , P4 ;  /* 0xff800000a7a77808 */ /* 0x000fc40002000000 */
[----:B------:R-:W-:Y:S01]  /*ff20*/  FSEL R181, R171, -INF , P5 ;  /* 0xff800000abb57808 */ /* 0x000fe20002800000 */
[----:B------:R-:W-:Y:S01]  /*ff30*/  FMUL.FTZ R171, R178, UR44 ;  /* 0x0000002cb2ab7c20 */ /* 0x000fe20008410000 */
[----:B------:R-:W-:Y:S02]  /*ff40*/  FSEL R208, R208, -INF , P6 ;  /* 0xff800000d0d07808 */ /* 0x000fe40003000000 */
[C---:B------:R-:W-:Y:S02]  /*ff50*/  ISETP.GT.AND P4, PT, R168.reuse, 0x30, PT ;  /* 0x00000030a800780c */ /* 0x040fe40003f84270 */
[C---:B------:R-:W-:Y:S01]  /*ff60*/  ISETP.GT.AND P5, PT, R168.reuse, 0x31, PT ;  /* 0x00000031a800780c */ /* 0x040fe20003fa4270 */
[----:B------:R-:W1:Y:S01]  /*ff70*/  MUFU.TANH R171, R171 ;  /* 0x000000ab00ab7308 */ /* 0x000e620000002400 */
[----:B------:R-:W-:Y:S02]  /*ff80*/  ISETP.GT.AND P6, PT, R168, 0x38, PT ;  /* 0x00000038a800780c */ /* 0x000fe40003fc4270 */
[----:B------:R-:W-:-:S02]  /*ff90*/  FMNMX.FTZ R168, R162, R200, !PT ;  /* 0x000000c8a2a87209 */ /* 0x000fc40007810000 */
[----:B------:R-:W-:Y:S02]  /*ffa0*/  FSEL R209, R209, -INF , P5 ;  /* 0xff800000d1d17808 */ /* 0x000fe40002800000 */
[----:B------:R-:W-:Y:S02]  /*ffb0*/  FMNMX.FTZ R168, R163, R168, !PT ;  /* 0x000000a8a3a87209 */ /* 0x000fe40007810000 */
[----:B----4-:R-:W-:Y:S02]  /*ffc0*/  FSEL R228, R228, -INF , P6 ;  /* 0xff800000e4e47808 */ /* 0x010fe40003000000 */
[----:B------:R-:W-:Y:S02]  /*ffd0*/  FMNMX.FTZ R168, R204, R168, !PT ;  /* 0x000000a8cca87209 */ /* 0x000fe40007810000 */
[----:B0-----:R-:W-:Y:S02]  /*ffe0*/  FSEL R229, R229, -INF , P3 ;  /* 0xff800000e5e57808 */ /* 0x001fe40001800000 */
[----:B------:R-:W-:-:S02]  /*fff0*/  FMNMX.FTZ R174, R206, R168, !PT ;  /* 0x000000a8ceae7209 */ /* 0x000fc40007810000 */
[----:B---3--:R-:W-:Y:S01]  /*10000*/  FMNMX.FTZ R168, R170, R169, !PT ;  /* 0x000000a9aaa87209 */ /* 0x008fe20007810000 */
[----:B------:R-:W-:Y:S01]  /*10010*/  IMAD.U32 R169, RZ, RZ, UR40 ;  /* 0x00000028ffa97e24 */ /* 0x000fe2000f8e00ff */
[----:B------:R-:W-:Y:S02]  /*10020*/  FMNMX.FTZ R170, R202, R174, !PT ;  /* 0x000000aecaaa7209 */ /* 0x000fe40007810000 */
[----:B-1----:R-:W-:Y:S01]  /*10030*/  FSEL R182, R171, -INF , P4 ;  /* 0xff800000abb67808 */ /* 0x002fe20002000000 */
[C---:B------:R-:W-:Y:S01]  /*10040*/  FMUL.FTZ R179, R168.reuse, R169 ;  /* 0x000000a9a8b37220 */ /* 0x040fe20000410000 */
[----:B------:R-:W-:Y:S02]  /*10050*/  FMNMX.FTZ R170, R205, R170, !PT ;  /* 0x000000aacdaa7209 */ /* 0x000fe40007810000 */
[----:B------:R-:W-:Y:S02]  /*10060*/  FSETP.NEU.FTZ.AND P4, PT, R168, -INF , PT ;  /* 0xff800000a800780b */ /* 0x000fe40003f9d000 */
[----:B------:R-:W-:-:S02]  /*10070*/  FMNMX.FTZ R170, R199, R170, !PT ;  /* 0x000000aac7aa7209 */ /* 0x000fc40007810000 */
[----:B------:R-:W-:Y:S02]  /*10080*/  FSEL R179, R179, RZ, P4 ;  /* 0x000000ffb3b37208 */ /* 0x000fe40002000000 */
[----:B------:R-:W-:-:S03]  /*10090*/  FMNMX.FTZ R170, R166, R170, !PT ;  /* 0x000000aaa6aa7209 */ /* 0x000fc60007810000 */
        /* <DEDUP_REMOVED lines=30> */
[----:B0-----:R-:W-:-:S02]  /*10280*/  FMNMX.FTZ R170, R170, R164, !PT ;  /* 0x000000a4aaaa7209 */ /* 0x001fc40007810000 */
[----:B------:R-:W-:-:S05]  /*10290*/  FSEL R164, R168, RZ, P4 ;  /* 0x000000ffa8a47208 */ /* 0x000fca0002000000 */
[----:B------:R-:W-:Y:S01]  /*102a0*/  MUFU.EX2 R160, R160 ;  /* 0x000000a000a07308 */ /* 0x000fe20000000800 */
[----:B------:R-:W0:Y:S01]  /*102b0*/  SHFL.BFLY PT, R154, R170, 0x1, 0x1f ;  /* 0x0c201f00aa9a7f89 */ /* 0x000e2200000e0000 */
[----:B------:R-:W-:-:S04]  /*102c0*/  FADD.FTZ R164, -R164, R197 ;  /* 0x000000c5a4a47221 */ /* 0x000fc80000010100 */
[----:B------:R-:W-:Y:S02]  /*102d0*/  FMUL.FTZ R164, R164, R169 ;  /* 0x000000a9a4a47220 */ /* 0x000fe40000410000 */
[----:B------:R-:W-:Y:S08]  /*102e0*/  MUFU.EX2 R157, R157 ;  /* 0x0000009d009d7308 */ /* 0x000ff00000000800 */
[----:B------:R-:W1:Y:S08]  /*102f0*/  MUFU.EX2 R164, R164 ;  /* 0x000000a400a47308 */ /* 0x000e700000000800 */
[----:B------:R-:W-:Y:S01]  /*10300*/  MUFU.EX2 R171, R171 ;  /* 0x000000ab00ab7308 */ /* 0x000fe20000000800 */
[----:B0-----:R-:W-:-:S04]  /*10310*/  FMNMX.FTZ R170, R170, R154, !PT ;  /* 0x0000009aaaaa7209 */ /* 0x001fc80007810000 */
[C---:B------:R-:W-:Y:S01]  /*10320*/  FSETP.NEU.FTZ.AND P3, PT, R170.reuse, -INF , PT ;  /* 0xff800000aa00780b */ /* 0x040fe20003f7d000 */
[CC--:B------:R-:W-:Y:S02]  /*10330*/  FMUL.FTZ R156, R170.reuse, R169.reuse ;  /* 0x000000a9aa9c7220 */ /* 0x0c0fe40000410000 */
[----:B------:R-:W-:Y:S01]  /*10340*/  MUFU.EX2 R172, R172 ;  /* 0x000000ac00ac7308 */ /* 0x000fe20000000800 */
[----:B------:R-:W-:Y:S01]  /*10350*/  FSEL R165, R170, RZ, P3 ;  /* 0x000000ffaaa57208 */ /* 0x000fe20001800000 */
[----:B-1----:R-:W-:Y:S01]  /*10360*/  FFMA.FTZ R14, R164, R14, R153 ;  /* 0x0000000ea40e7223 */ /* 0x002fe20000010099 */
[----:B------:R-:W-:Y:S01]  /*10370*/  FSEL R156, R156, RZ, P3 ;  /* 0x000000ff9c9c7208 */ /* 0x000fe20001800000 */
[----:B------:R-:W-:Y:S01]  /*10380*/  FMUL.FTZ R24, R24, R164 ;  /* 0x000000a418187220 */ /* 0x000fe20000410000 */
[----:B------:R-:W-:Y:S01]  /*10390*/  ISETP.NE.AND P3, PT, R192, RZ, PT ;  /* 0x000000ffc000720c */ /* 0x000fe20003f65270 */
[----:B------:R-:W-:Y:S01]  /*103a0*/  FADD.FTZ R165, -R165, R200 ;  /* 0x000000c8a5a57221 */ /* 0x000fe20000010100 */
[----:B------:R-:W-:Y:S01]  /*103b0*/  FADD.FTZ R14, R152, R14 ;  /* 0x0000000e980e7221 */ /* 0x000fe20000010000 */
[-CC-:B------:R-:W-:Y:S01]  /*103c0*/  FFMA.FTZ R154, R162, R169.reuse, -R156.reuse ;  /* 0x000000a9a29a7223 */ /* 0x180fe2000001089c */
[-CC-:B------:R-:W-:Y:S01]  /*103d0*/  FFMA.FTZ R158, R202, R169.reuse, -R156.reuse ;  /* 0x000000a9ca9e7223 */ /* 0x180fe2000001089c */
[-C--:B------:R-:W-:Y:S01]  /*103e0*/  FMUL.FTZ R165, R165, R169.reuse ;  /* 0x000000a9a5a57220 */ /* 0x080fe20000410000 */
[----:B------:R-:W-:Y:S01]  /*103f0*/  FFMA.FTZ R202, R166, R169, -R156 ;  /* 0x000000a9a6ca7223 */ /* 0x000fe2000001089c */
[----:B------:R-:W-:-:S02]  /*10400*/  @!P1 VIADD R166, R21, 0x38840 ;  /* 0x0003884015a69836 */ /* 0x000fc40000000000 */
[-CC-:B------:R-:W-:Y:S01]  /*10410*/  FFMA.FTZ R159, R163, R169.reuse, -R156.reuse ;  /* 0x000000a9a39f7223 */ /* 0x180fe2000001089c */
[----:B------:R-:W-:Y:S01]  /*10420*/  MUFU.EX2 R154, R154 ;  /* 0x0000009a009a7308 */ /* 0x000fe20000000800 */
[-CC-:B------:R-:W-:Y:S01]  /*10430*/  FFMA.FTZ R155, R204, R169.reuse, -R156.reuse ;  /* 0x000000a9cc9b7223 */ /* 0x180fe2000001089c */
[-C--:B------:R-:W-:Y:S01]  /*10440*/  FFMA.FTZ R162, R206, R169.reuse, -R156 ;  /* 0x000000a9cea27223 */ /* 0x080fe2000001089c */
[----:B------:R-:W-:Y:S01]  /*10450*/  @!P1 PRMT R166, RZ, 0x654, R166 ;  /* 0x00000654ffa69816 */ /* 0x000fe200000000a6 */
[-CC-:B------:R-:W-:Y:S01]  /*10460*/  FFMA.FTZ R163, R205, R169.reuse, -R156.reuse ;  /* 0x000000a9cda37223 */ /* 0x180fe2000001089c */
[-CC-:B------:R-:W-:Y:S01]  /*10470*/  FFMA.FTZ R183, R199, R169.reuse, -R156.reuse ;  /* 0x000000a9c7b77223 */ /* 0x180fe2000001089c */
[-CC-:B------:R-:W-:Y:S01]  /*10480*/  FFMA.FTZ R197, R167, R169.reuse, -R156.reuse ;  /* 0x000000a9a7c57223 */ /* 0x180fe2000001089c */
[----:B------:R0:W-:Y:S01]  /*10490*/  @!P1 SYNCS.ARRIVE.TRANS64.RED.A1T0 RZ, [R166+URZ], RZ ;  /* 0x000000ffa6ff99a7 */ /* 0x0001e2000810043f */
[----:B------:R-:W1:Y:S01]  /*104a0*/  MUFU.EX2 R165, R165 ;  /* 0x000000a500a57308 */ /* 0x000e620000000800 */
[-CC-:B------:R-:W-:Y:S01]  /*104b0*/  FFMA.FTZ R181, R181, R169.reuse, -R156.reuse ;  /* 0x000000a9b5b57223 */ /* 0x180fe2000001089c */
[-CC-:B------:R-:W-:Y:S01]  /*104c0*/  FFMA.FTZ R200, R208, R169.reuse, -R156.reuse ;  /* 0x000000a9d0c87223 */ /* 0x180fe2000001089c */
[-CC-:B------:R-:W-:Y:S01]  /*104d0*/  FFMA.FTZ R167, R207, R169.reuse, -R156.reuse ;  /* 0x000000a9cfa77223 */ /* 0x180fe2000001089c */
[-CC-:B------:R-:W-:Y:S01]  /*104e0*/  FFMA.FTZ R204, R209, R169.reuse, -R156.reuse ;  /* 0x000000a9d1cc7223 */ /* 0x180fe2000001089c */
[-CC-:B------:R-:W-:Y:S01]  /*104f0*/  FFMA.FTZ R207, R228, R169.reuse, -R156.reuse ;  /* 0x000000a9e4cf7223 */ /* 0x180fe2000001089c */
[-C--:B------:R-:W-:Y:S01]  /*10500*/  FFMA.FTZ R208, R229, R169.reuse, -R156 ;  /* 0x000000a9e5d07223 */ /* 0x080fe2000001089c */
[----:B0-----:R-:W-:Y:S01]  /*10510*/  @!P3 IMAD R166, R201, 0x40, R188 ;  /* 0x00000040c9a6b824 */ /* 0x001fe200078e02bc */
[----:B------:R-:W0:Y:S01]  /*10520*/  MUFU.EX2 R159, R159 ;  /* 0x0000009f009f7308 */ /* 0x000e220000000800 */
[----:B------:R-:W-:Y:S01]  /*10530*/  FFMA.FTZ R201, R182, R169, -R156 ;  /* 0x000000a9b6c97223 */ /* 0x000fe2000001089c */
[----:B------:R-:W-:Y:S01]  /*10540*/  FADD.FTZ R14, R161, R14 ;  /* 0x0000000ea10e7221 */ /* 0x000fe20000010000 */
[----:B------:R-:W-:Y:S01]  /*10550*/  @!P3 IMAD R166, R166, 0x4, R2 ;  /* 0x00000004a6a6b824 */ /* 0x000fe200078e0202 */
[----:B------:R-:W-:Y:S01]  /*10560*/  F2FP.BF16.F32.PACK_AB R152, R152, R153 ;  /* 0x000000999898723e */ /* 0x000fe200000010ff */
[----:B------:R-:W-:Y:S01]  /*10570*/  FMUL.FTZ R25, R25, R164 ;  /* 0x000000a419197220 */ /* 0x000fe20000410000 */
[----:B------:R-:W-:Y:S01]  /*10580*/  FADD.FTZ R14, R227, R14 ;  /* 0x0000000ee30e7221 */ /* 0x000fe20000010000 */
[----:B------:R-:W-:Y:S01]  /*10590*/  F2FP.BF16.F32.PACK_AB R156, R157, R160 ;  /* 0x000000a09d9c723e */ /* 0x000fe200000010ff */
[----:B------:R-:W2:Y:S01]  /*105a0*/  MUFU.EX2 R155, R155 ;  /* 0x0000009b009b7308 */ /* 0x000ea20000000800 */
[----:B------:R3:W-:Y:S01]  /*105b0*/  @!P3 STS [R166+0x38400], R164 ;  /* 0x038400a4a600b388 */ /* 0x0007e20000000800 */
[----:B-1----:R-:W-:Y:S01]  /*105c0*/  FFMA.FTZ R15, R165, R15, R154 ;  /* 0x0000000fa50f7223 */ /* 0x002fe2000001009a */
[----:B------:R-:W-:Y:S01]  /*105d0*/  FADD.FTZ R14, R160, R14 ;  /* 0x0000000ea00e7221 */ /* 0x000fe20000010000 */
[-C--:B------:R-:W-:Y:S01]  /*105e0*/  FMUL.FTZ R28, R28, R164.reuse ;  /* 0x000000a41c1c7220 */ /* 0x080fe20000410000 */
[----:B------:R1:W-:Y:S01]  /*105f0*/  @!P3 STS [R166+0x38420], R165 ;  /* 0x038420a5a600b388 */ /* 0x0003e20000000800 */
[----:B------:R-:W-:Y:S01]  /*10600*/  FMUL.FTZ R29, R29, R164 ;  /* 0x000000a41d1d7220 */ /* 0x000fe20000410000 */
[----:B------:R-:W-:Y:S01]  /*10610*/  FADD.FTZ R205, R157, R14 ;  /* 0x0000000e9dcd7221 */ /* 0x000fe20000010000 */
[----:B------:R-:W4:Y:S01]  /*10620*/  MUFU.EX2 R162, R162 ;  /* 0x000000a200a27308 */ /* 0x000f220000000800 */
        /* <DEDUP_REMOVED lines=17> */
[----:B------:R-:W-:Y:S01]  /*10740*/  F2FP.BF16.F32.PACK_AB R155, R162, R155 ;  /* 0x0000009ba29b723e */ /* 0x000fe200000010ff */
[----:B------:R-:W-:Y:S01]  /*10750*/  BAR.SYNC.DEFER_BLOCKING 0xf, 0x100 ;  /* 0x03c4000000007b1d */ /* 0x000fe20000010000 */
[-C--:B------:R-:W-:Y:S01]  /*10760*/  FMUL.FTZ R52, R52, R164.reuse ;  /* 0x000000a434347220 */ /* 0x080fe20000410000 */
[-C--:B------:R-:W-:Y:S01]  /*10770*/  FMUL.FTZ R53, R53, R164.reuse ;  /* 0x000000a435357220 */ /* 0x080fe20000410000 */
[-C--:B------:R-:W-:Y:S01]  /*10780*/  FMUL.FTZ R56, R56, R164.reuse ;  /* 0x000000a438387220 */ /* 0x080fe20000410000 */
[-C--:B------:R-:W-:Y:S01]  /*10790*/  FMUL.FTZ R57, R57, R164.reuse ;  /* 0x000000a439397220 */ /* 0x080fe20000410000 */
[-C--:B------:R-:W-:Y:S01]  /*107a0*/  FMUL.FTZ R60, R60, R164.reuse ;  /* 0x000000a43c3c7220 */ /* 0x080fe20000410000 */
[----:B------:R-:W-:Y:S01]  /*107b0*/  MUFU.EX2 R183, R183 ;  /* 0x000000b700b77308 */ /* 0x000fe20000000800 */
        /* <DEDUP_REMOVED lines=8> */
[C---:B--2---:R-:W-:Y:S01]  /*10840*/  F2FP.BF16.F32.PACK_AB R157, R163.reuse, R158 ;  /* 0x0000009ea39d723e */ /* 0x044fe200000010ff */
[----:B------:R-:W-:Y:S01]  /*10850*/  FADD.FTZ R206, R163, R15 ;  /* 0x0000000fa3ce7221 */ /* 0x000fe20000010000 */
[----:B------:R-:W-:Y:S01]  /*10860*/  F2FP.BF16.F32.PACK_AB R158, R172, R171 ;  /* 0x000000abac9e723e */ /* 0x000fe200000010ff */
        /* <DEDUP_REMOVED lines=45> */
[----:B------:R-:W-:Y:S01]  /*10b40*/  FMUL.FTZ R149, R149, R164 ;  /* 0x000000a495957220 */ /* 0x000fe20000410000 */
        /* <DEDUP_REMOVED lines=72> */
[----:B------:R-:W-:Y:S01]  /*10fd0*/  FMUL.FTZ R151, R151, R165 ;  /* 0x000000a597977220 */ /* 0x000fe20000410000 */
[----:B--2---:R-:W-:Y:S01]  /*10fe0*/  F2FP.BF16.F32.PACK_AB R160, R175, R174 ;  /* 0x000000aeafa0723e */ /* 0x004fe200000010ff */
[----:B------:R2:W-:Y:S01]  /*10ff0*/  STSM.16.M88.4 [R195+0x36400], R152 ;  /* 0x03640098c3007844 */ /* 0x0005e20000000200 */
[----:B0-----:R-:W-:Y:S01]  /*11000*/  F2FP.BF16.F32.PACK_AB R161, R181, R197 ;  /* 0x000000c5b5a1723e */ /* 0x001fe200000010ff */
[----:B------:R-:W-:Y:S01]  /*11010*/  VIADD R14, R198, 0x80 ;  /* 0x00000080c60e7836 */ /* 0x000fe20000000000 */
[----:B------:R-:W-:Y:S01]  /*11020*/  F2FP.BF16.F32.PACK_AB R162, R178, R173 ;  /* 0x000000adb2a2723e */ /* 0x000fe200000010ff */
[----:B------:R2:W-:Y:S01]  /*11030*/  STSM.16.M88.4 [R212], R156 ;  /* 0x0000009cd4007844 */ /* 0x0005e20000000200 */
[----:B----4-:R-:W-:Y:S01]  /*11040*/  F2FP.BF16.F32.PACK_AB R163, R182, R200 ;  /* 0x000000c8b6a3723e */ /* 0x010fe200000010ff */
[----:B------:R-:W-:Y:S01]  /*11050*/  IMAD.MOV.U32 R15, RZ, RZ, 0x40000040 ;  /* 0x40000040ff0f7424 */ /* 0x000fe200078e00ff */
[----:B---3--:R-:W-:Y:S01]  /*11060*/  F2FP.BF16.F32.PACK_AB R164, R176, R177 ;  /* 0x000000b1b0a4723e */ /* 0x008fe200000010ff */
[----:B------:R-:W-:Y:S01]  /*11070*/  IMAD.MOV.U32 R199, RZ, RZ, 0x40000040 ;  /* 0x40000040ffc77424 */ /* 0x000fe200078e00ff */
[----:B-1----:R-:W-:Y:S01]  /*11080*/  F2FP.BF16.F32.PACK_AB R165, R204, R201 ;  /* 0x000000c9cca5723e */ /* 0x002fe200000010ff */
[----:B------:R2:W-:Y:S01]  /*11090*/  STSM.16.M88.4 [R203], R160 ;  /* 0x000000a0cb007844 */ /* 0x0005e20000000200 */
[----:B------:R-:W-:Y:S01]  /*110a0*/  F2FP.BF16.F32.PACK_AB R166, R180, R179 ;  /* 0x000000b3b4a6723e */ /* 0x000fe200000010ff */
[----:B------:R-:W-:Y:S01]  /*110b0*/  FADD.FTZ R205, R171, R205 ;  /* 0x000000cdabcd7221 */ /* 0x000fe20000010000 */
[----:B-----5:R-:W-:Y:S01]  /*110c0*/  F2FP.BF16.F32.PACK_AB R167, R208, R207 ;  /* 0x000000cfd0a7723e */ /* 0x020fe200000010ff */
[----:B------:R-:W-:Y:S01]  /*110d0*/  FADD.FTZ R206, R183, R206 ;  /* 0x000000ceb7ce7221 */ /* 0x000fe20000010000 */
[----:B------:R-:W-:Y:S01]  /*110e0*/  ISETP.GT.AND P3, PT, R20, R196, PT ;  /* 0x000000c41400720c */ /* 0x000fe20003f64270 */
[----:B------:R-:W-:Y:S01]  /*110f0*/  FADD.FTZ R205, R172, R205 ;  /* 0x000000cdaccd7221 */ /* 0x000fe20000010000 */
[----:B------:R-:W-:Y:S01]  /*11100*/  @!P1 VIADD R21, R21, 0x38860 ;  /* 0x0003886015159836 */ /* 0x000fe20000000000 */
[----:B------:R2:W-:Y:S01]  /*11110*/  STSM.16.M88.4 [R210], R164 ;  /* 0x000000a4d2007844 */ /* 0x0005e20000000200 */
[----:B------:R-:W-:Y:S01]  /*11120*/  WARPGROUP.ARRIVE ;  /* 0x00000000000079c5 */ /* 0x000fe20000000000 */
[----:B------:R-:W-:Y:S01]  /*11130*/  FADD.FTZ R206, R202, R206 ;  /* 0x000000cecace7221 */ /* 0x000fe20000010000 */
[----:B------:R-:W-:Y:S01]  /*11140*/  FADD.FTZ R205, R174, R205 ;  /* 0x000000cdaecd7221 */ /* 0x000fe20000010000 */
[----:B------:R-:W-:-:S02]  /*11150*/  @!P1 PRMT R21, RZ, 0x654, R21 ;  /* 0x00000654ff159816 */ /* 0x000fc40000000015 */
[----:B------:R-:W-:Y:S01]  /*11160*/  FADD.FTZ R206, R197, R206 ;  /* 0x000000cec5ce7221 */ /* 0x000fe20000010000 */
[----:B------:R-:W-:Y:S01]  /*11170*/  HGMMA.64x256x16.F32.BF16 R24, R152, gdesc[UR4].tnspB, R24, gsb0 ;  /* 0x43e0000498187df0 */ /* 0x000fe20008001818 */
[----:B------:R-:W-:Y:S01]  /*11180*/  R2UR UR6, R14 ;  /* 0x000000000e0672ca */ /* 0x000fe200000e0000 */
[C---:B------:R-:W-:Y:S01]  /*11190*/  VIADD R14, R198.reuse, 0x100 ;  /* 0x00000100c60e7836 */ /* 0x040fe20000000000 */
[----:B------:R-:W-:Y:S01]  /*111a0*/  R2UR UR7, R15 ;  /* 0x000000000f0772ca */ /* 0x000fe200000e0000 */
[----:B------:R-:W-:Y:S02]  /*111b0*/  IMAD.MOV.U32 R15, RZ, RZ, 0x40000040 ;  /* 0x40000040ff0f7424 */ /* 0x000fe400078e00ff */
[----:B------:R-:W-:Y:S01]  /*111c0*/  FADD.FTZ R205, R175, R205 ;  /* 0x000000cdafcd7221 */ /* 0x000fe20000010000 */
[----:B------:R-:W-:Y:S02]  /*111d0*/  VIADD R198, R198, 0x180 ;  /* 0x00000180c6c67836 */ /* 0x000fe40000000000 */
[----:B------:R-:W-:Y:S01]  /*111e0*/  FADD.FTZ R206, R181, R206 ;  /* 0x000000ceb5ce7221 */ /* 0x000fe20000010000 */
[----:B------:R-:W-:-:S02]  /*111f0*/  IMAD.MOV.U32 R197, RZ, RZ, R168 ;  /* 0x000000ffffc57224 */ /* 0x000fc400078e00a8 */
[----:B------:R-:W-:Y:S01]  /*11200*/  FADD.FTZ R205, R173, R205 ;  /* 0x000000cdadcd7221 */ /* 0x000fe20000010000 */
[----:B------:R-:W-:Y:S01]  /*11210*/  FADD.FTZ R206, R200, R206 ;  /* 0x000000cec8ce7221 */ /* 0x000fe20000010000 */
[----:B------:R-:W-:Y:S02]  /*11220*/  IMAD.MOV.U32 R200, RZ, RZ, R170 ;  /* 0x000000ffffc87224 */ /* 0x000fe400078e00aa */
[----:B------:R-:W-:Y:S01]  /*11230*/  FADD.FTZ R205, R178, R205 ;  /* 0x000000cdb2cd7221 */ /* 0x000fe20000010000 */
[----:B------:R-:W-:-:S03]  /*11240*/  FADD.FTZ R206, R182, R206 ;  /* 0x000000ceb6ce7221 */ /* 0x000fc60000010000 */
[----:B------:R-:W-:Y:S01]  /*11250*/  FADD.FTZ R205, R177, R205 ;  /* 0x000000cdb1cd7221 */ /* 0x000fe20000010000 */
[----:B------:R-:W-:Y:S01]  /*11260*/  FADD.FTZ R206, R201, R206 ;  /* 0x000000cec9ce7221 */ /* 0x000fe20000010000 */
[----:B------:R-:W-:Y:S02]  /*11270*/  IMAD.MOV.U32 R201, RZ, RZ, R18 ;  /* 0x000000ffffc97224 */ /* 0x000fe400078e0012 */
[----:B------:R-:W-:Y:S01]  /*11280*/  FADD.FTZ R205, R176, R205 ;  /* 0x000000cdb0cd7221 */ /* 0x000fe20000010000 */
[----:B------:R-:W-:-:S03]  /*11290*/  FADD.FTZ R206, R204, R206 ;  /* 0x000000ceccce7221 */ /* 0x000fc60000010000 */
[----:B------:R-:W-:Y:S01]  /*112a0*/  FADD.FTZ R205, R179, R205 ;  /* 0x000000cdb3cd7221 */ /* 0x000fe20000010000 */
[----:B------:R-:W-:Y:S01]  /*112b0*/  FADD.FTZ R206, R207, R206 ;  /* 0x000000cecfce7221 */ /* 0x000fe20000010000 */
[----:B------:R-:W-:Y:S02]  /*112c0*/  WARPGROUP.DEPBAR.LE gsb0, 0x0 ;  /* 0x00008000000079c5 */ /* 0x000fe40000010000 */
[----:B------:R-:W-:-:S06]  /*112d0*/  WARPGROUP.ARRIVE ;  /* 0x00000000000079c5 */ /* 0x000fcc0000000000 */
[----:B------:R-:W-:Y:S01]  /*112e0*/  HGMMA.64x256x16.F32.BF16 R24, R156, gdesc[UR4].tnspB, R24, gsb0 ;  /* 0x43e000049c187df0 */ /* 0x000fe20008001818 */
[----:B------:R-:W-:Y:S01]  /*112f0*/  R2UR UR6, R14 ;  /* 0x000000000e0672ca */ /* 0x000fe200000e0000 */
[----:B------:R-:W-:Y:S01]  /*11300*/  FADD.FTZ R14, R180, R205 ;  /* 0x000000cdb40e7221 */ /* 0x000fe20000010000 */
[----:B------:R-:W-:Y:S01]  /*11310*/  R2UR UR7, R15 ;  /* 0x000000000f0772ca */ /* 0x000fe200000e0000 */
[----:B------:R-:W-:Y:S01]  /*11320*/  FADD.FTZ R15, R208, R206 ;  /* 0x000000ced00f7221 */ /* 0x000fe20000010000 */
        /* <DEDUP_REMOVED lines=20> */
[----:B0-----:R-:W-:-:S04]  /*11470*/  VIADD R21, R20, 0xffffffff ;  /* 0xffffffff14157836 */ /* 0x001fc80000000000 */
[----:B------:R-:W-:Y:S01]  /*11480*/  IMAD.MOV.U32 R20, RZ, RZ, R21 ;  /* 0x000000ffff147224 */ /* 0x000fe200078e0015 */
[----:B--2---:R-:W-:Y:S06]  /*11490*/  @P3 BRA `(.L_x_8694) ;  /* 0xffffffc400283947 */ /* 0x004fec000383ffff */
[----:B------:R-:W-:Y:S05]  /*114a0*/  BSYNC B1 ;  /* 0x0000000000017941 */ /* 0x000fea0003800000 */
.L_x_8683:
[----:B------:R-:W-:-:S07]  /*114b0*/  IMAD.MOV.U32 R20, RZ, RZ, R21 ;  /* 0x000000ffff147224 */ /* 0x000fce00078e0015 */
.L_x_8682:
[----:B------:R-:W-:Y:S05]  /*114c0*/  BSYNC B0 ;  /* 0x0000000000007941 */ /* 0x000fea0003800000 */
.L_x_8681:
[----:B------:R-:W-:Y:S01]  /*114d0*/  ISETP.GE.AND P2, PT, R20, R213, PT ;  /* 0x000000d51400720c */ /* 0x000fe20003f46270 */
[----:B------:R-:W-:-:S12]  /*114e0*/  BSSY B0, `(.L_x_8695) ;  /* 0x0000369000007945 */ /* 0x000fd80003800000 */
[----:B------:R-:W-:Y:S05]  /*114f0*/  @!P2 BRA `(.L_x_8696) ;  /* 0x00000034009ca947 */ /* 0x000fea0003800000 */
[----:B------:R-:W-:Y:S02]  /*11500*/  IMAD.MOV.U32 R199, RZ, RZ, R170 ;  /* 0x000000ffffc77224 */ /* 0x000fe400078e00aa */
[----:B------:R-:W-:Y:S02]  /*11510*/  IMAD.MOV.U32 R193, RZ, RZ, R168 ;  /* 0x000000ffffc17224 */ /* 0x000fe400078e00a8 */
[----:B------:R-:W-:-:S07]  /*11520*/  IMAD.MOV.U32 R198, RZ, RZ, R18 ;  /* 0x000000ffffc67224 */ /* 0x000fce00078e0012 */
.L_x_8707:
[----:B------:R-:W-:-:S05]  /*11530*/  VIADD R18, R198, 0x1 ;  /* 0x00000001c6127836 */ /* 0x000fca0000000000 */
[----:B------:R-:W-:-:S04]  /*11540*/  ISETP.NE.AND P2, PT, R18, 0x2, PT ;  /* 0x000000021200780c */ /* 0x000fc80003f45270 */
[----:B------:R-:W-:Y:S02]  /*11550*/  SEL R21, RZ, 0x1, P2 ;  /* 0x00000001ff157807 */ /* 0x000fe40001000000 */
[----:B------:R-:W-:Y:S02]  /*11560*/  SEL R18, R18, RZ, P2 ;  /* 0x000000ff12127207 */ /* 0x000fe40001000000 */
[----:B------:R-:W-:Y:S01]  /*11570*/  LOP3.LUT R19, R19, R21, RZ, 0x3c, !PT ;  /* 0x0000001513137212 */ /* 0x000fe200078e3cff */
[----:B------:R-:W-:Y:S06]  /*11580*/  @!P0 BRA `(.L_x_8697) ;  /* 0x0000000000048947 */ /* 0x000fec0003800000 */
[----:B------:R-:W-:Y:S01]  /*11590*/  BPT.TRAP 0x1 ;  /* 0x000000040000795c */ /* 0x000fe20000300000 */
.L_x_8697:
[----:B------:R-:W-:Y:S01]  /*115a0*/  IMAD R21, R18, 0x8, R2 ;  /* 0x0000000812157824 */ /* 0x000fe200078e0202 */
[----:B------:R-:W-:-:S04]  /*115b0*/  SHF.L.U32 R196, R19, 0x1f, RZ ;  /* 0x0000001f13c47819 */ /* 0x000fc800000006ff */
[----:B------:R0:W1:Y:S01]  /*115c0*/  SYNCS.PHASECHK.TRANS64.TRYWAIT P2, [R21+URZ+0x38830], R196 ;  /* 0x038830c4150075a7 */ /* 0x000062000804017f */
[----:B------:R-:W-:Y:S05]  /*115d0*/  @!P0 BRA `(.L_x_8698) ;  /* 0x0000000000048947 */ /* 0x000fea0003800000 */
[----:B------:R-:W-:Y:S01]  /*115e0*/  BPT.TRAP 0x1 ;  /* 0x000000040000795c */ /* 0x000fe20000300000 */
.L_x_8698:
[----:B------:R-:W-:Y:S01]  /*115f0*/  BSSY B1, `(.L_x_8699) ;  /* 0x0000006000017945 */ /* 0x000fe20003800000 */
[----:B---3--:R-:W-:Y:S02]  /*11600*/  IMAD R156, R18, 0x200, R0 ;  /* 0x00000200129c7824 */ /* 0x008fe400078e0200 */
[----:B------:R-:W-:Y:S01]  /*11610*/  IMAD.MOV.U32 R157, RZ, RZ, 0x40000040 ;  /* 0x40000040ff9d7424 */ /* 0x000fe200078e00ff */
[----:B-1----:R-:W-:Y:S06]  /*11620*/  @P2 BRA `(.L_x_8700) ;  /* 0x0000000000082947 */ /* 0x002fec0003800000 */
[----:B------:R-:W1:Y:S02]  /*11630*/  SYNCS.PHASECHK.TRANS64.TRYWAIT P2, [R21+URZ+0x38830], R196 ;  /* 0x038830c4150075a7 */ /* 0x000e64000804017f */
[----:B-1----:R-:W-:Y:S05]  /*11640*/  @!P2 BRA `(.L_x_8701) ;  /* 0x000001400054a947 */ /* 0x002fea0003800000 */
.L_x_8700:
[----:B------:R-:W-:Y:S05]  /*11650*/  BSYNC B1 ;  /* 0x0000000000017941 */ /* 0x000fea0003800000 */
.L_x_8699:
        /* <DEDUP_REMOVED lines=36> */
.L_x_8702:
[----:B------:R2:W3:Y:S01]  /*118a0*/  SYNCS.PHASECHK.TRANS64.TRYWAIT P2, [R21+URZ+0x38850], R196 ;  /* 0x038850c4150075a7 */ /* 0x0004e2000804017f */
[----:B------:R-:W-:Y:S05]  /*118b0*/  @!P0 BRA `(.L_x_8703) ;  /* 0x0000000000048947 */ /* 0x000fea0003800000 */
[----:B------:R-:W-:Y:S01]  /*118c0*/  BPT.TRAP 0x1 ;  /* 0x000000040000795c */ /* 0x000fe20000300000 */
.L_x_8703:
[----:B------:R-:W-:Y:S04]  /*118d0*/  BSSY B1, `(.L_x_8704) ;  /* 0x0000004000017945 */ /* 0x000fe80003800000 */
[----:B---3--:R-:W-:Y:S05]  /*118e0*/  @P2 BRA `(.L_x_8705) ;  /* 0x0000000000082947 */ /* 0x008fea0003800000 */
[----:B------:R-:W3:Y:S02]  /*118f0*/  SYNCS.PHASECHK.TRANS64.TRYWAIT P2, [R21+URZ+0x38850], R196 ;  /* 0x038850c4150075a7 */ /* 0x000ee4000804017f */
[----:B---3--:R-:W-:Y:S05]  /*11900*/  @!P2 BRA `(.L_x_8706) ;  /* 0x0000013c00b8a947 */ /* 0x008fea0003800000 */
.L_x_8705:
[----:B------:R-:W-:Y:S05]  /*11910*/  BSYNC B1 ;  /* 0x0000000000017941 */ /* 0x000fea0003800000 */
.L_x_8704:
        /* <DEDUP_REMOVED lines=13> */
[----:B------:R-:W-:Y:S02]  /*119f0*/  IMAD.MOV.U32 R207, RZ, RZ, 0x40000040 ;  /* 0x40000040ffcf7424 */ /* 0x000fe400078e00ff */
[----:B------:R-:W-:Y:S01]  /*11a00*/  IMAD.MOV.U32 R208, RZ, RZ, 0x28 ;  /* 0x00000028ffd07424 */ /* 0x000fe200078e00ff */
[----:B------:R-:W-:Y:S01]  /*11a10*/  HGMMA.64x64x16.F32.BF16 R152, gdesc[UR4], R152, gsb0 ;  /* 0x00e00000049879f0 */ /* 0x000fe20008001898 */
[----:B------:R-:W-:Y:S01]  /*11a20*/  R2UR UR4, R196 ;  /* 0x00000000c40472ca */ /* 0x000fe200000e0000 */
[----:B------:R-:W-:Y:S01]  /*11a30*/  VIADD R196, R204, 0x2 ;  /* 0x00000002ccc47836 */ /* 0x000fe20000000000 */
[----:B------:R-:W-:Y:S01]  /*11a40*/  R2UR UR5, R197 ;  /* 0x00000000c50572ca */ /* 0x000fe200000e0000 */
[----:B------:R-:W-:-:S02]  /*11a50*/  IMAD.MOV.U32 R197, RZ, RZ, 0x40000040 ;  /* 0x40000040ffc57424 */ /* 0x000fc400078e00ff */
[----:B------:R-:W-:Y:S01]  /*11a60*/  IMAD.MOV.U32 R209, RZ, RZ, 0xa00 ;  /* 0x00000a00ffd17424 */ /* 0x000fe200078e00ff */
        /* <DEDUP_REMOVED lines=161> */
[----:B------:R-:W-:Y:S02]  /*12480*/  SEL R208, R208, 0x26, P2 ;  /* 0x00000026d0d07807 */ /* 0x000fe40001000000 */
[----:B------:R-:W-:Y:S01]  /*12490*/  SEL R209, R209, 0x980, P2 ;  /* 0x00000980d1d17807 */ /* 0x000fe20001000000 */
[----:B------:R-:W-:Y:S01]  /*124a0*/  IMAD.IADD R200, R196, 0x1, R202 ;  /* 0x00000001c4c87824 */ /* 0x000fe200078e02ca */
[----:B------:R-:W-:Y:S02]  /*124b0*/  LOP3.LUT R208, R208, 0x6, RZ, 0xc0, !PT ;  /* 0x00000006d0d07812 */ /* 0x000fe400078ec0ff */
        /* <DEDUP_REMOVED lines=8> */
[----:B------:R-:W-:Y:S02]  /*12540*/  R2UR UR4, R200 ;  /* 0x00000000c80472ca */ /* 0x000fe400000e0000 */
[----:B------:R-:W-:Y:S01]  /*12550*/  R2UR UR5, R201 ;  /* 0x00000000c90572ca */ /* 0x000fe200000e0000 */
[----:B------:R-:W-:Y:S01]  /*12560*/  VIADD R201, R6, 0xa00 ;  /* 0x00000a0006c97836 */ /* 0x000fe20000000000 */
[C---:B------:R-:W-:Y:S02]  /*12570*/  SEL R200, R197.reuse, 0x2, P2 ;  /* 0x00000002c5c87807 */ /* 0x040fe40001000000 */
[----:B------:R-:W-:-:S03]  /*12580*/  SEL R197, R197, 0x6, !P2 ;  /* 0x00000006c5c57807 */ /* 0x000fc60005000000 */
[----:B------:R-:W-:Y:S01]  /*12590*/  IMAD.IADD R206, R202, 0x1, R200 ;  /* 0x00000001cace7824 */ /* 0x000fe200078e02c8 */
        /* <DEDUP_REMOVED lines=34> */
[----:B------:R-:W-:Y:S01]  /*127c0*/  IMAD.MOV.U32 R208, RZ, RZ, 0x30 ;  /* 0x00000030ffd07424 */ /* 0x000fe200078e00ff */
[----:B------:R-:W-:Y:S01]  /*127d0*/  R2UR UR7, R209 ;  /* 0x00000000d10772ca */ /* 0x000fe200000e0000 */
[----:B------:R-:W-:-:S03]  /*127e0*/  IMAD.MOV.U32 R209, RZ, RZ, 0xc00 ;  /* 0x00000c00ffd17424 */ /* 0x000fc600078e00ff */
[----:B------:R-:W-:Y:S02]  /*127f0*/  SEL R208, R208, 0x2e, P2 ;  /* 0x0000002ed0d07807 */ /* 0x000fe40001000000 */
[----:B------:R-:W-:Y:S02]  /*12800*/  SEL R209, R209, 0xb80, P2 ;  /* 0x00000b80d1d17807 */ /* 0x000fe40001000000 */
        /* <DEDUP_REMOVED lines=76> */
[----:B------:R-:W-:Y:S01]  /*12cd0*/  IMAD.MOV.U32 R201, RZ, RZ, 0x40000040 ;  /* 0x40000040ffc97424 */ /* 0x000fe200078e00ff */
        /* <DEDUP_REMOVED lines=30> */
[C---:B------:R-:W-:Y:S01]  /*12ec0*/  IMAD.IADD R196, R205.reuse, 0x1, R197 ;  /* 0x00000001cdc47824 */ /* 0x040fe200078e02c5 */
[----:B------:R-:W-:Y:S01]  /*12ed0*/  R2UR UR4, R206 ;  /* 0x00000000ce0472ca */ /* 0x000fe200000e0000 */
[----:B------:R-:W-:Y:S01]  /*12ee0*/  IMAD.IADD R206, R205, 0x1, R200 ;  /* 0x00000001cdce7824 */ /* 0x000fe200078e02c8 */
[----:B------:R-:W-:Y:S01]  /*12ef0*/  R2UR UR5, R207 ;  /* 0x00000000cf0572ca */ /* 0x000fe200000e0000 */
[----:B------:R-:W-:-:S02]  /*12f00*/  IMAD.MOV.U32 R207, RZ, RZ, 0x40000040 ;  /* 0x40000040ffcf7424 */ /* 0x000fc400078e00ff */
[----:B------:R-:W-:Y:S02]  /*12f10*/  IMAD.IADD R200, R200, 0x1, R202 ;  /* 0x00000001c8c87824 */ /* 0x000fe400078e02ca */
[----:B------:R-:W-:-:S05]  /*12f20*/  IMAD.MOV.U32 R205, RZ, RZ, 0x40 ;  /* 0x00000040ffcd7424 */ /* 0x000fca00078e00ff */
[----:B------:R-:W-:-:S04]  /*12f30*/  SEL R205, R205, 0x3e, P2 ;  /* 0x0000003ecdcd7807 */ /* 0x000fc80001000000 */
[----:B------:R-:W-:Y:S01]  /*12f40*/  LOP3.LUT R205, R205, 0x6, RZ, 0xc0, !PT ;  /* 0x00000006cdcd7812 */ /* 0x000fe200078ec0ff */
[----:B------:R-:W-:Y:S02]  /*12f50*/  WARPGROUP.DEPBAR.LE gsb0, 0x0 ;  /* 0x00008000000079c5 */ /* 0x000fe40000010000 */
[----:B------:R-:W-:-:S06]  /*12f60*/  WARPGROUP.ARRIVE ;  /* 0x00000000000079c5 */ /* 0x000fcc0000000000 */
[----:B------:R-:W-:Y:S01]  /*12f70*/  HGMMA.64x64x16.F32.BF16 R152, gdesc[UR4], R152, gsb0 ;  /* 0x00e00000049879f0 */ /* 0x000fe20008001898 */
[----:B------:R-:W-:Y:S02]  /*12f80*/  R2UR UR4, R206 ;  /* 0x00000000ce0472ca */ /* 0x000fe400000e0000 */
[----:B------:R-:W-:Y:S02]  /*12f90*/  R2UR UR5, R207 ;  /* 0x00000000cf0572ca */ /* 0x000fe400000e0000 */
[----:B------:R-:W-:Y:S01]  /*12fa0*/  R2UR UR6, R200 ;  /* 0x00000000c80672ca */ /* 0x000fe200000e0000 */
[----:B------:R-:W-:Y:S01]  /*12fb0*/  IMAD.IADD R200, R197, 0x1, R202 ;  /* 0x00000001c5c87824 */ /* 0x000fe200078e02ca */
[----:B------:R-:W-:Y:S01]  /*12fc0*/  R2UR UR7, R201 ;  /* 0x00000000c90772ca */ /* 0x000fe200000e0000 */
[----:B------:R-:W-:Y:S02]  /*12fd0*/  IMAD.MOV.U32 R197, RZ, RZ, 0x40000040 ;  /* 0x40000040ffc57424 */ /* 0x000fe400078e00ff */
[----:B------:R-:W-:Y:S01]  /*12fe0*/  IMAD.MOV.U32 R201, RZ, RZ, 0x40000040 ;  /* 0x40000040ffc97424 */ /* 0x000fe200078e00ff */
[----:B------:R-:W-:-:S02]  /*12ff0*/  WARPGROUP.DEPBAR.LE gsb0, 0x0 ;  /* 0x00008000000079c5 */ /* 0x000fc40000010000 */
[----:B------:R-:W-:-:S07]  /*13000*/  WARPGROUP.ARRIVE ;  /* 0x00000000000079c5 */ /* 0x000fce0000000000 */
        /* <DEDUP_REMOVED lines=127> */
[C---:B------:R-:W-:Y:S01]  /*13800*/  FADD.FTZ R171, -R168.reuse, R193 ;  /* 0x000000c1a8ab7221 */ /* 0x040fe20000010100 */
[----:B------:R-:W-:-:S03]  /*13810*/  FMUL.FTZ R193, R168, R169 ;  /* 0x000000a9a8c17220 */ /* 0x000fc60000410000 */
[-C--:B------:R-:W-:Y:S01]  /*13820*/  FMUL.FTZ R171, R171, R169.reuse ;  /* 0x000000a9abab7220 */ /* 0x080fe20000410000 */
[-CC-:B------:R-:W-:Y:S01]  /*13830*/  FFMA.FTZ R208, R156, R169.reuse, -R193.reuse ;  /* 0x000000a99cd07223 */ /* 0x180fe200000108c1 */
[-CC-:B------:R-:W-:Y:S01]  /*13840*/  FFMA.FTZ R156, R159, R169.reuse, -R193.reuse ;  /* 0x000000a99f9c7223 */ /* 0x180fe200000108c1 */
[----:B0-----:R-:W-:Y:S01]  /*13850*/  FMNMX.FTZ R170, R182, R170, !PT ;  /* 0x000000aab6aa7209 */ /* 0x001fe20007810000 */
[-CC-:B------:R-:W-:Y:S01]  /*13860*/  FFMA.FTZ R159, R161, R169.reuse, -R193.reuse ;  /* 0x000000a9a19f7223 */ /* 0x180fe200000108c1 */
[-CC-:B------:R-:W-:Y:S01]  /*13870*/  FFMA.FTZ R174, R165, R169.reuse, -R193.reuse ;  /* 0x000000a9a5ae7223 */ /* 0x180fe200000108c1 */
[-CC-:B------:R-:W-:Y:S01]  /*13880*/  FFMA.FTZ R152, R152, R169.reuse, -R193.reuse ;  /* 0x000000a998987223 */ /* 0x180fe200000108c1 */
[-CC-:B------:R-:W-:Y:S01]  /*13890*/  FFMA.FTZ R153, R153, R169.reuse, -R193.reuse ;  /* 0x000000a999997223 */ /* 0x180fe200000108c1 */
[-CC-:B------:R-:W-:Y:S01]  /*138a0*/  FFMA.FTZ R178, R201, R169.reuse, -R193.reuse ;  /* 0x000000a9c9b27223 */ /* 0x180fe200000108c1 */
[----:B------:R0:W2:Y:S01]  /*138b0*/  MUFU.EX2 R179, R171 ;  /* 0x000000ab00b37308 */ /* 0x0000a20000000800 */
[-CC-:B------:R-:W-:Y:S01]  /*138c0*/  FFMA.FTZ R197, R197, R169.reuse, -R193.reuse ;  /* 0x000000a9c5c57223 */ /* 0x180fe200000108c1 */
[----:B-1----:R-:W-:Y:S01]  /*138d0*/  FMNMX.FTZ R170, R183, R170, !PT ;  /* 0x000000aab7aa7209 */ /* 0x002fe20007810000 */
[-CC-:B------:R-:W-:Y:S01]  /*138e0*/  FFMA.FTZ R160, R160, R169.reuse, -R193.reuse ;  /* 0x000000a9a0a07223 */ /* 0x180fe200000108c1 */
[-CC-:B------:R-:W-:Y:S01]  /*138f0*/  FFMA.FTZ R172, R172, R169.reuse, -R193.reuse ;  /* 0x000000a9acac7223 */ /* 0x180fe200000108c1 */
[-CC-:B------:R-:W-:Y:S01]  /*13900*/  FFMA.FTZ R173, R173, R169.reuse, -R193.reuse ;  /* 0x000000a9adad7223 */ /* 0x180fe200000108c1 */
[-CC-:B------:R-:W-:Y:S01]  /*13910*/  FFMA.FTZ R176, R176, R169.reuse, -R193.reuse ;  /* 0x000000a9b0b07223 */ /* 0x180fe200000108c1 */
[----:B------:R-:W1:Y:S01]  /*13920*/  SHFL.BFLY PT, R175, R170, 0x2, 0x1f ;  /* 0x0c401f00aaaf7f89 */ /* 0x000e6200000e0000 */
[----:B------:R-:W3:Y:S01]  /*13930*/  MUFU.EX2 R152, R152 ;  /* 0x0000009800987308 */ /* 0x000ee20000000800 */
[-CC-:B0-----:R-:W-:Y:S01]  /*13940*/  FFMA.FTZ R171, R164, R169.reuse, -R193.reuse ;  /* 0x000000a9a4ab7223 */ /* 0x181fe200000108c1 */
[-CC-:B------:R-:W-:Y:S01]  /*13950*/  FFMA.FTZ R177, R177, R169.reuse, -R193.reuse ;  /* 0x000000a9b1b17223 */ /* 0x180fe200000108c1 */
[----:B------:R-:W-:-:S05]  /*13960*/  FFMA.FTZ R180, R180, R169, -R193 ;  /* 0x000000a9b4b47223 */ /* 0x000fca00000108c1 */
[----:B------:R-:W0:Y:S01]  /*13970*/  MUFU.EX2 R153, R153 ;  /* 0x0000009900997308 */ /* 0x000e220000000800 */
[-C--:B--2---:R-:W-:Y:S01]  /*13980*/  FMUL.FTZ R24, R24, R179.reuse ;  /* 0x000000b318187220 */ /* 0x084fe20000410000 */
[-C--:B------:R-:W-:Y:S01]  /*13990*/  FMUL.FTZ R25, R25, R179.reuse ;  /* 0x000000b319197220 */ /* 0x080fe20000410000 */
[-C--:B------:R-:W-:Y:S01]  /*139a0*/  FMUL.FTZ R28, R28, R179.reuse ;  /* 0x000000b31c1c7220 */ /* 0x080fe20000410000 */
[-C--:B------:R-:W-:Y:S01]  /*139b0*/  FMUL.FTZ R29, R29, R179.reuse ;  /* 0x000000b31d1d7220 */ /* 0x080fe20000410000 */
[-C--:B------:R-:W-:Y:S01]  /*139c0*/  FMUL.FTZ R32, R32, R179.reuse ;  /* 0x000000b320207220 */ /* 0x080fe20000410000 */
[-C--:B------:R-:W-:Y:S01]  /*139d0*/  FMUL.FTZ R33, R33, R179.reuse ;  /* 0x000000b321217220 */ /* 0x080fe20000410000 */
[-C--:B------:R-:W-:Y:S01]  /*139e0*/  FMUL.FTZ R36, R36, R179.reuse ;  /* 0x000000b324247220 */ /* 0x080fe20000410000 */
[----:B------:R-:W2:Y:S01]  /*139f0*/  MUFU.EX2 R208, R208 ;  /* 0x000000d000d07308 */ /* 0x000ea20000000800 */
[----:B---3--:R-:W-:Y:S01]  /*13a00*/  FFMA.FTZ R14, R179, R14, R152 ;  /* 0x0000000eb30e7223 */ /* 0x008fe20000010098 */
[-C--:B------:R-:W-:Y:S01]  /*13a10*/  FMUL.FTZ R37, R37, R179.reuse ;  /* 0x000000b325257220 */ /* 0x080fe20000410000 */
[-C--:B------:R-:W-:Y:S01]  /*13a20*/  FMUL.FTZ R40, R40, R179.reuse ;  /* 0x000000b328287220 */ /* 0x080fe20000410000 */
[-C--:B------:R-:W-:Y:S01]  /*13a30*/  FMUL.FTZ R41, R41, R179.reuse ;  /* 0x000000b329297220 */ /* 0x080fe20000410000 */
[-C--:B------:R-:W-:Y:S01]  /*13a40*/  FMUL.FTZ R44, R44, R179.reuse ;  /* 0x000000b32c2c7220 */ /* 0x080fe20000410000 */
[----:B------:R-:W-:Y:S01]  /*13a50*/  FMUL.FTZ R45, R45, R179 ;  /* 0x000000b32d2d7220 */ /* 0x000fe20000410000 */
[----:B-1----:R-:W-:Y:S01]  /*13a60*/  FMNMX.FTZ R170, R170, R175, !PT ;  /* 0x000000afaaaa7209 */ /* 0x002fe20007810000 */
[----:B------:R-:W-:Y:S01]  /*13a70*/  MUFU.EX2 R197, R197 ;  /* 0x000000c500c57308 */ /* 0x000fe20000000800 */
[----:B------:R-:W-:Y:S01]  /*13a80*/  FFMA.FTZ R175, R200, R169, -R193 ;  /* 0x000000a9c8af7223 */ /* 0x000fe200000108c1 */
[C---:B0-----:R-:W-:Y:S01]  /*13a90*/  FADD.FTZ R14, R153.reuse, R14 ;  /* 0x0000000e990e7221 */ /* 0x041fe20000010000 */
[----:B------:R-:W-:Y:S01]  /*13aa0*/  F2FP.BF16.F32.PACK_AB R152, R153, R152 ;  /* 0x000000989998723e */ /* 0x000fe200000010ff */
[----:B------:R-:W0:Y:S01]  /*13ab0*/  SHFL.BFLY PT, R161, R170, 0x1, 0x1f ;  /* 0x0c201f00aaa17f89 */ /* 0x000e2200000e0000 */
        /* <DEDUP_REMOVED lines=22> */
[----:B------:R-:W-:Y:S01]  /*13c20*/  FMUL.FTZ R84, R84, R179 ;  /* 0x000000b354547220 */ /* 0x000fe20000410000 */
[----:B0-----:R-:W-:Y:S01]  /*13c30*/  FMNMX.FTZ R170, R170, R161, !PT ;  /* 0x000000a1aaaa7209 */ /* 0x001fe20007810000 */
[-C--:B------:R-:W-:Y:S01]  /*13c40*/  FMUL.FTZ R85, R85, R179.reuse ;  /* 0x000000b355557220 */ /* 0x080fe20000410000 */
[-C--:B------:R-:W-:Y:S01]  /*13c50*/  FMUL.FTZ R88, R88, R179.reuse ;  /* 0x000000b358587220 */ /* 0x080fe20000410000 */
[----:B------:R-:W-:Y:S01]  /*13c60*/  FMUL.FTZ R89, R89, R179 ;  /* 0x000000b359597220 */ /* 0x000fe20000410000 */
[----:B------:R-:W-:Y:S01]  /*13c70*/  MUFU.EX2 R171, R171 ;  /* 0x000000ab00ab7308 */ /* 0x000fe20000000800 */
[C---:B------:R-:W-:Y:S01]  /*13c80*/  FADD.FTZ R161, -R170.reuse, R199 ;  /* 0x000000c7aaa17221 */ /* 0x040fe20000010100 */
[----:B------:R-:W-:Y:S01]  /*13c90*/  FMUL.FTZ R165, R170, R169 ;  /* 0x000000a9aaa57220 */ /* 0x000fe20000410000 */
[-C--:B------:R-:W-:Y:S01]  /*13ca0*/  FMUL.FTZ R92, R92, R179.reuse ;  /* 0x000000b35c5c7220 */ /* 0x080fe20000410000 */
[----:B------:R-:W-:Y:S01]  /*13cb0*/  FMUL.FTZ R93, R93, R179 ;  /* 0x000000b35d5d7220 */ /* 0x000fe20000410000 */
[-C--:B------:R-:W-:Y:S01]  /*13cc0*/  FMUL.FTZ R161, R161, R169.reuse ;  /* 0x000000a9a1a17220 */ /* 0x080fe20000410000 */
[-CC-:B------:R-:W-:Y:S01]  /*13cd0*/  FFMA.FTZ R154, R154, R169.reuse, -R165.reuse ;  /* 0x000000a99a9a7223 */ /* 0x180fe200000108a5 */
[-CC-:B------:R-:W-:Y:S01]  /*13ce0*/  FFMA.FTZ R201, R155, R169.reuse, -R165.reuse ;  /* 0x000000a99bc97223 */ /* 0x180fe200000108a5 */
[-CC-:B------:R-:W-:Y:S01]  /*13cf0*/  FFMA.FTZ R155, R157, R169.reuse, -R165.reuse ;  /* 0x000000a99d9b7223 */ /* 0x180fe200000108a5 */
[-CC-:B------:R-:W-:Y:S01]  /*13d00*/  FFMA.FTZ R157, R162, R169.reuse, -R165.reuse ;  /* 0x000000a9a29d7223 */ /* 0x180fe200000108a5 */
[----:B------:R-:W-:Y:S01]  /*13d10*/  @!P1 VIADD R162, R21, 0x38840 ;  /* 0x0003884015a29836 */ /* 0x000fe20000000000 */
[----:B------:R-:W-:Y:S01]  /*13d20*/  MUFU.EX2 R161, R161 ;  /* 0x000000a100a17308 */ /* 0x000fe20000000800 */
[-CC-:B------:R-:W-:Y:S01]  /*13d30*/  FFMA.FTZ R164, R158, R169.reuse, -R165.reuse ;  /* 0x000000a99ea47223 */ /* 0x180fe200000108a5 */
[-CC-:B------:R-:W-:Y:S01]  /*13d40*/  FFMA.FTZ R158, R163, R169.reuse, -R165.reuse ;  /* 0x000000a9a39e7223 */ /* 0x180fe200000108a5 */
[-CC-:B------:R-:W-:Y:S01]  /*13d50*/  FFMA.FTZ R193, R166, R169.reuse, -R165.reuse ;  /* 0x000000a9a6c17223 */ /* 0x180fe200000108a5 */
[----:B------:R-:W-:Y:S01]  /*13d60*/  @!P1 PRMT R162, RZ, 0x654, R162 ;  /* 0x00000654ffa29816 */ /* 0x000fe200000000a2 */
[-CC-:B------:R-:W-:Y:S01]  /*13d70*/  FFMA.FTZ R199, R167, R169.reuse, -R165.reuse ;  /* 0x000000a9a7c77223 */ /* 0x180fe200000108a5 */
[-CC-:B------:R-:W-:Y:S01]  /*13d80*/  FFMA.FTZ R181, R181, R169.reuse, -R165.reuse ;  /* 0x000000a9b5b57223 */ /* 0x180fe200000108a5 */
[-CC-:B------:R-:W-:Y:S01]  /*13d90*/  FFMA.FTZ R200, R202, R169.reuse, -R165.reuse ;  /* 0x000000a9cac87223 */ /* 0x180fe200000108a5 */
[----:B------:R-:W0:Y:S01]  /*13da0*/  MUFU.EX2 R154, R154 ;  /* 0x0000009a009a7308 */ /* 0x000e220000000800 */
[----:B------:R1:W-:Y:S01]  /*13db0*/  @!P1 SYNCS.ARRIVE.TRANS64.RED.A1T0 RZ, [R162+URZ], RZ ;  /* 0x000000ffa2ff99a7 */ /* 0x0003e2000810043f */
[-CC-:B------:R-:W-:Y:S01]  /*13dc0*/  FFMA.FTZ R205, R205, R169.reuse, -R165.reuse ;  /* 0x000000a9cdcd7223 */ /* 0x180fe200000108a5 */
[-CC-:B------:R-:W-:Y:S01]  /*13dd0*/  FFMA.FTZ R206, R206, R169.reuse, -R165.reuse ;  /* 0x000000a9cece7223 */ /* 0x180fe200000108a5 */
[----:B------:R-:W-:Y:S01]  /*13de0*/  FFMA.FTZ R207, R207, R169, -R165 ;  /* 0x000000a9cfcf7223 */ /* 0x000fe200000108a5 */
[-C--:B------:R-:W-:Y:S01]  /*13df0*/  FMUL.FTZ R96, R96, R179.reuse ;  /* 0x000000b360607220 */ /* 0x080fe20000410000 */
[-C--:B------:R-:W-:Y:S01]  /*13e00*/  FMUL.FTZ R97, R97, R179.reuse ;  /* 0x000000b361617220 */ /* 0x080fe20000410000 */
[----:B------:R-:W-:Y:S01]  /*13e10*/  FMUL.FTZ R100, R100, R179 ;  /* 0x000000b364647220 */ /* 0x000fe20000410000 */
[----:B------:R-:W2:Y:S01]  /*13e20*/  MUFU.EX2 R201, R201 ;  /* 0x000000c900c97308 */ /* 0x000ea20000000800 */
[----:B-1----:R-:W-:-:S02]  /*13e30*/  @!P2 IMAD R162, R198, 0x40, R188 ;  /* 0x00000040c6a2a824 */ /* 0x002fc400078e02bc */
[-CC-:B------:R-:W-:Y:S01]  /*13e40*/  FFMA.FTZ R198, R204, R169.reuse, -R165.reuse ;  /* 0x000000a9ccc67223 */ /* 0x180fe200000108a5 */
[-CC-:B------:R-:W-:Y:S01]  /*13e50*/  FFMA.FTZ R204, R182, R169.reuse, -R165.reuse ;  /* 0x000000a9b6cc7223 */ /* 0x180fe200000108a5 */
[----:B------:R-:W-:Y:S01]  /*13e60*/  FFMA.FTZ R165, R183, R169, -R165 ;  /* 0x000000a9b7a57223 */ /* 0x000fe200000108a5 */
[----:B------:R-:W-:Y:S02]  /*13e70*/  @!P2 IMAD R162, R162, 0x4, R2 ;  /* 0x00000004a2a2a824 */ /* 0x000fe400078e0202 */
[-C--:B------:R-:W-:Y:S01]  /*13e80*/  FMUL.FTZ R101, R101, R179.reuse ;  /* 0x000000b365657220 */ /* 0x080fe20000410000 */
[----:B------:R-:W-:Y:S01]  /*13e90*/  FMUL.FTZ R104, R104, R179 ;  /* 0x000000b368687220 */ /* 0x000fe20000410000 */
[----:B------:R-:W1:Y:S01]  /*13ea0*/  MUFU.EX2 R155, R155 ;  /* 0x0000009b009b7308 */ /* 0x000e620000000800 */
[----:B0-----:R-:W-:Y:S01]  /*13eb0*/  FFMA.FTZ R15, R161, R15, R154 ;  /* 0x0000000fa10f7223 */ /* 0x001fe2000001009a */
[----:B------:R-:W-:Y:S01]  /*13ec0*/  @!P2 STS [R162+0x38400], R179 ;  /* 0x038400b3a200a388 */ /* 0x000fe20000000800 */
[-C--:B------:R-:W-:Y:S01]  /*13ed0*/  FMUL.FTZ R105, R105, R179.reuse ;  /* 0x000000b369697220 */ /* 0x080fe20000410000 */
[-C--:B------:R-:W-:Y:S01]  /*13ee0*/  FMUL.FTZ R108, R108, R179.reuse ;  /* 0x000000b36c6c7220 */ /* 0x080fe20000410000 */
[-C--:B------:R-:W-:Y:S01]  /*13ef0*/  FMUL.FTZ R109, R109, R179.reuse ;  /* 0x000000b36d6d7220 */ /* 0x080fe20000410000 */
[----:B------:R0:W-:Y:S01]  /*13f00*/  @!P2 STS [R162+0x38420], R161 ;  /* 0x038420a1a200a388 */ /* 0x0001e20000000800 */
[-C--:B------:R-:W-:Y:S01]  /*13f10*/  FMUL.FTZ R112, R112, R179.reuse ;  /* 0x000000b370707220 */ /* 0x080fe20000410000 */
        /* <DEDUP_REMOVED lines=25> */
[----:B-1----:R-:W-:Y:S01]  /*140b0*/  FADD.FTZ R15, R155, R15 ;  /* 0x0000000f9b0f7221 */ /* 0x002fe20000010000 */
[C---:B------:R-:W-:Y:S01]  /*140c0*/  FADD.FTZ R14, R197.reuse, R14 ;  /* 0x0000000ec50e7221 */ /* 0x040fe20000010000 */
[----:B------:R-:W-:Y:S01]  /*140d0*/  F2FP.BF16.F32.PACK_AB R154, R197, R208 ;  /* 0x000000d0c59a723e */ /* 0x000fe200000010ff */
[----:B------:R-:W-:Y:S01]  /*140e0*/  FMUL.FTZ R26, R26, R161 ;  /* 0x000000a11a1a7220 */ /* 0x000fe20000410000 */
[----:B---3--:R-:W-:Y:S01]  /*140f0*/  FADD.FTZ R15, R164, R15 ;  /* 0x0000000fa40f7221 */ /* 0x008fe20000010000 */
[----:B------:R-:W-:Y:S01]  /*14100*/  FADD.FTZ R14, R156, R14 ;  /* 0x0000000e9c0e7221 */ /* 0x000fe20000010000 */
[----:B------:R-:W-:Y:S01]  /*14110*/  F2FP.BF16.F32.PACK_AB R155, R164, R155 ;  /* 0x0000009ba49b723e */ /* 0x000fe200000010ff */
[----:B------:R-:W-:Y:S01]  /*14120*/  BAR.SYNC.DEFER_BLOCKING 0xf, 0x100 ;  /* 0x03c4000000007b1d */ /* 0x000fe20000010000 */
[----:B--2---:R-:W-:Y:S01]  /*14130*/  FADD.FTZ R15, R157, R15 ;  /* 0x0000000f9d0f7221 */ /* 0x004fe20000010000 */
[----:B----4-:R-:W-:Y:S01]  /*14140*/  F2FP.BF16.F32.PACK_AB R157, R158, R157 ;  /* 0x0000009d9e9d723e */ /* 0x010fe200000010ff */
[----:B------:R-:W-:Y:S01]  /*14150*/  FMUL.FTZ R27, R27, R161 ;  /* 0x000000a11b1b7220 */ /* 0x000fe20000410000 */
[----:B------:R-:W-:Y:S01]  /*14160*/  F2FP.BF16.F32.PACK_AB R156, R160, R156 ;  /* 0x0000009ca09c723e */ /* 0x000fe200000010ff */
[----:B------:R-:W-:Y:S01]  /*14170*/  FADD.FTZ R202, R158, R15 ;  /* 0x0000000f9eca7221 */ /* 0x000fe20000010000 */
[----:B------:R-:W-:Y:S01]  /*14180*/  MUFU.EX2 R199, R199 ;  /* 0x000000c700c77308 */ /* 0x000fe20000000800 */
        /* <DEDUP_REMOVED lines=72> */
[----:B--2---:R-:W-:Y:S01]  /*14610*/  FADD.FTZ R205, R160, R14 ;  /* 0x0000000ea0cd7221 */ /* 0x004fe20000010000 */
[----:B-1----:R-:W-:Y:S01]  /*14620*/  F2FP.BF16.F32.PACK_AB R160, R175, R174 ;  /* 0x000000aeafa0723e */ /* 0x002fe200000010ff */
[----:B------:R1:W-:Y:S01]  /*14630*/  STSM.16.M88.4 [R195+0x36400], R152 ;  /* 0x03640098c3007844 */ /* 0x0003e20000000200 */
[----:B0-----:R-:W-:Y:S01]  /*14640*/  F2FP.BF16.F32.PACK_AB R161, R200, R181 ;  /* 0x000000b5c8a1723e */ /* 0x001fe200000010ff */
[----:B------:R-:W-:Y:S01]  /*14650*/  FADD.FTZ R205, R159, R205 ;  /* 0x000000cd9fcd7221 */ /* 0x000fe20000010000 */
[----:B------:R-:W-:Y:S01]  /*14660*/  F2FP.BF16.F32.PACK_AB R159, R199, R193 ;  /* 0x000000c1c79f723e */ /* 0x000fe200000010ff */
[----:B------:R-:W-:Y:S01]  /*14670*/  VIADD R14, R196, 0x80 ;  /* 0x00000080c40e7836 */ /* 0x000fe20000000000 */
[----:B------:R-:W0:Y:S01]  /*14680*/  MUFU.EX2 R178, R178 ;  /* 0x000000b200b27308 */ /* 0x000e220000000800 */
[----:B------:R-:W-:Y:S01]  /*14690*/  F2FP.BF16.F32.PACK_AB R162, R173, R172 ;  /* 0x000000acada2723e */ /* 0x000fe200000010ff */
[----:B------:R-:W-:Y:S01]  /*146a0*/  IMAD.MOV.U32 R15, RZ, RZ, 0x40000040 ;  /* 0x40000040ff0f7424 */ /* 0x000fe200078e00ff */
[----:B---3--:R-:W-:Y:S01]  /*146b0*/  F2FP.BF16.F32.PACK_AB R163, R182, R198 ;  /* 0x000000c6b6a3723e */ /* 0x008fe200000010ff */
[----:B------:R1:W-:Y:S01]  /*146c0*/  STSM.16.M88.4 [R212], R156 ;  /* 0x0000009cd4007844 */ /* 0x0003e20000000200 */
[----:B------:R-:W-:-:S02]  /*146d0*/  IMAD.MOV.U32 R197, RZ, RZ, 0x40000040 ;  /* 0x40000040ffc57424 */ /* 0x000fc400078e00ff */
[----:B------:R-:W-:Y:S01]  /*146e0*/  FADD.FTZ R202, R193, R202 ;  /* 0x000000cac1ca7221 */ /* 0x000fe20000010000 */
[----:B------:R-:W-:Y:S01]  /*146f0*/  FADD.FTZ R205, R171, R205 ;  /* 0x000000cdabcd7221 */ /* 0x000fe20000010000 */
[----:B------:R-:W-:Y:S01]  /*14700*/  MUFU.EX2 R177, R177 ;  /* 0x000000b100b17308 */ /* 0x000fe20000000800 */
[----:B------:R1:W-:Y:S01]  /*14710*/  STSM.16.M88.4 [R203], R160 ;  /* 0x000000a0cb007844 */ /* 0x0003e20000000200 */
[----:B------:R-:W-:Y:S01]  /*14720*/  FADD.FTZ R202, R199, R202 ;  /* 0x000000cac7ca7221 */ /* 0x000fe20000010000 */
[----:B------:R-:W-:Y:S01]  /*14730*/  FADD.FTZ R205, R174, R205 ;  /* 0x000000cdaecd7221 */ /* 0x000fe20000010000 */
[----:B------:R-:W-:Y:S01]  /*14740*/  ISETP.GT.AND P2, PT, R20, R213, PT ;  /* 0x000000d51400720c */ /* 0x000fe20003f44270 */
[----:B------:R-:W-:Y:S02]  /*14750*/  @!P1 VIADD R21, R21, 0x38860 ;  /* 0x0003886015159836 */ /* 0x000fe40000000000 */
[----:B------:R-:W-:Y:S01]  /*14760*/  FADD.FTZ R202, R181, R202 ;  /* 0x000000cab5ca7221 */ /* 0x000fe20000010000 */
[----:B------:R-:W-:Y:S01]  /*14770*/  FADD.FTZ R205, R175, R205 ;  /* 0x000000cdafcd7221 */ /* 0x000fe20000010000 */
[----:B------:R-:W2:Y:S01]  /*14780*/  MUFU.EX2 R180, R180 ;  /* 0x000000b400b47308 */ /* 0x000ea20000000800 */
[----:B0-----:R-:W-:Y:S01]  /*14790*/  F2FP.BF16.F32.PACK_AB R164, R178, R176 ;  /* 0x000000b0b2a4723e */ /* 0x001fe200000010ff */
[----:B------:R-:W-:Y:S01]  /*147a0*/  FADD.FTZ R202, R200, R202 ;  /* 0x000000cac8ca7221 */ /* 0x000fe20000010000 */
[----:B------:R-:W-:Y:S01]  /*147b0*/  FADD.FTZ R205, R172, R205 ;  /* 0x000000cdaccd7221 */ /* 0x000fe20000010000 */
[----:B------:R-:W-:Y:S01]  /*147c0*/  @!P1 PRMT R21, RZ, 0x654, R21 ;  /* 0x00000654ff159816 */ /* 0x000fe20000000015 */
[----:B------:R-:W-:-:S02]  /*147d0*/  IMAD.MOV.U32 R199, RZ, RZ, R170 ;  /* 0x000000ffffc77224 */ /* 0x000fc400078e00aa */
[----:B------:R-:W-:Y:S01]  /*147e0*/  FADD.FTZ R202, R198, R202 ;  /* 0x000000cac6ca7221 */ /* 0x000fe20000010000 */
[----:B------:R-:W-:Y:S01]  /*147f0*/  FADD.FTZ R205, R173, R205 ;  /* 0x000000cdadcd7221 */ /* 0x000fe20000010000 */
[----:B------:R-:W0:Y:S01]  /*14800*/  MUFU.EX2 R183, R206 ;  /* 0x000000ce00b77308 */ /* 0x000e220000000800 */
[----:B------:R-:W-:Y:S02]  /*14810*/  IMAD.MOV.U32 R198, RZ, RZ, R18 ;  /* 0x000000ffffc67224 */ /* 0x000fe400078e0012 */
[----:B------:R-:W-:Y:S01]  /*14820*/  FADD.FTZ R202, R182, R202 ;  /* 0x000000cab6ca7221 */ /* 0x000fe20000010000 */
[----:B------:R-:W-:Y:S01]  /*14830*/  FADD.FTZ R205, R176, R205 ;  /* 0x000000cdb0cd7221 */ /* 0x000fe20000010000 */
[----:B------:R-:W-:-:S03]  /*14840*/  IMAD.MOV.U32 R193, RZ, RZ, R168 ;  /* 0x000000ffffc17224 */ /* 0x000fc600078e00a8 */
[----:B------:R-:W-:Y:S01]  /*14850*/  FADD.FTZ R205, R178, R205 ;  /* 0x000000cdb2cd7221 */ /* 0x000fe20000010000 */
[----:B------:R-:W3:Y:S01]  /*14860*/  MUFU.EX2 R201, R207 ;  /* 0x000000cf00c97308 */ /* 0x000ee20000000800 */
[----:B--2---:R-:W-:Y:S02]  /*14870*/  F2FP.BF16.F32.PACK_AB R166, R180, R177 ;  /* 0x000000b1b4a6723e */ /* 0x004fe400000010ff */
[----:B------:R-:W-:-:S05]  /*14880*/  FADD.FTZ R205, R177, R205 ;  /* 0x000000cdb1cd7221 */ /* 0x000fca0000010000 */
[----:B------:R-:W2:Y:S01]  /*14890*/  MUFU.EX2 R204, R204 ;  /* 0x000000cc00cc7308 */ /* 0x000ea20000000800 */
[----:B0-----:R-:W-:-:S07]  /*148a0*/  FADD.FTZ R202, R183, R202 ;  /* 0x000000cab7ca7221 */ /* 0x001fce0000010000 */
[----:B------:R0:W4:Y:S01]  /*148b0*/  MUFU.EX2 R179, R165 ;  /* 0x000000a500b37308 */ /* 0x0001220000000800 */
[C---:B---3--:R-:W-:Y:S01]  /*148c0*/  FADD.FTZ R202, R201.reuse, R202 ;  /* 0x000000cac9ca7221 */ /* 0x048fe20000010000 */
[----:B0-----:R-:W-:-:S03]  /*148d0*/  F2FP.BF16.F32.PACK_AB R165, R201, R183 ;  /* 0x000000b7c9a5723e */ /* 0x001fc600000010ff */
[----:B--2---:R-:W-:Y:S01]  /*148e0*/  FADD.FTZ R202, R204, R202 ;  /* 0x000000caccca7221 */ /* 0x004fe20000010000 */
[----:B----4-:R-:W-:-:S05]  /*148f0*/  F2FP.BF16.F32.PACK_AB R167, R179, R204 ;  /* 0x000000ccb3a7723e */ /* 0x010fca00000010ff */
[----:B------:R1:W-:Y:S01]  /*14900*/  STSM.16.M88.4 [R210], R164 ;  /* 0x000000a4d2007844 */ /* 0x0003e20000000200 */
[----:B------:R-:W-:-:S06]  /*14910*/  WARPGROUP.ARRIVE ;  /* 0x00000000000079c5 */ /* 0x000fcc0000000000 */
        /* <DEDUP_REMOVED lines=36> */
[----:B-1----:R-:W-:Y:S06]  /*14b60*/  @P2 BRA `(.L_x_8707) ;  /* 0xffffffc800702947 */ /* 0x002fec000383ffff */
.L_x_8696:
[----:B------:R-:W-:Y:S05]  /*14b70*/  BSYNC B0 ;  /* 0x0000000000007941 */ /* 0x000fea0003800000 */
.L_x_8695:
[----:B------:R-:W0:Y:S01]  /*14b80*/  SHFL.BFLY PT, R0, R14, 0x2, 0x1f ;  /* 0x0c401f000e007f89 */ /* 0x000e2200000e0000 */
[----:B------:R-:W-:Y:S02]  /*14b90*/  IMAD.MOV.U32 R4, RZ, RZ, RZ ;  /* 0x000000ffff047224 */ /* 0x000fe400078e00ff */
[----:B------:R-:W-:Y:S01]  /*14ba0*/  IMAD.MOV.U32 R154, RZ, RZ, -0x800000 ;  /* 0xff800000ff9a7424 */ /* 0x000fe200078e00ff */
[----:B------:R-:W-:Y:S06]  /*14bb0*/  BAR.ARV 0x8, 0x100 ;  /* 0x0204000000007b1d */ /* 0x000fec0000002000 */
[----:B------:R-:W-:-:S02]  /*14bc0*/  VIADD R230, R230, 0x1 ;  /* 0x00000001e6e67836 */ /* 0x000fc40000000000 */
[----:B------:R-:W-:Y:S01]  /*14bd0*/  BAR.SYNC.DEFER_BLOCKING 0xf, 0x100 ;  /* 0x03c4000000007b1d */ /* 0x000fe20000010000 */
[----:B0-----:R-:W-:-:S05]  /*14be0*/  FADD.FTZ R0, R0, R14 ;  /* 0x0000000e00007221 */ /* 0x001fca0000010000 */
[----:B------:R-:W0:Y:S02]  /*14bf0*/  SHFL.BFLY PT, R3, R0, 0x1, 0x1f ;  /* 0x0c201f0000037f89 */ /* 0x000e2400000e0000 */
[----:B0-----:R-:W-:-:S05]  /*14c00*/  FADD.FTZ R3, R0, R3 ;  /* 0x0000000300037221 */ /* 0x001fca0000010000 */
[----:B------:R-:W-:-:S13]  /*14c10*/  FSETP.NE.FTZ.AND P0, PT, R3, RZ, PT ;  /* 0x000000ff0300720b */ /* 0x000fda0003f15000 */
[----:B------:R-:W0:Y:S08]  /*14c20*/  @P0 MUFU.LG2 R0, R3 ;  /* 0x0000000300000308 */ /* 0x000e300000000c00 */
[----:B------:R1:W2:Y:S01]  /*14c30*/  @P0 MUFU.RCP R4, R3 ;  /* 0x0000000300040308 */ /* 0x0002a20000001000 */
[----:B0-----:R-:W-:Y:S01]  /*14c40*/  @P0 FMUL.FTZ R0, R0, 0.69314718246459960938 ;  /* 0x3f31721800000820 */ /* 0x001fe20000410000 */
[----:B-1----:R-:W-:-:S04]  /*14c50*/  @P0 FMUL.FTZ R3, R169, 0.69314718246459960938 ;  /* 0x3f317218a9030820 */ /* 0x002fc80000410000 */
[----:B------:R-:W-:Y:S02]  /*14c60*/  @P0 FFMA.FTZ R154, R3, R168, R0 ;  /* 0x000000a8039a0223 */ /* 0x000fe40000010000 */
[----:B------:R-:W0:Y:S01]  /*14c70*/  SHFL.BFLY PT, R0, R15, 0x2, 0x1f ;  /* 0x0c401f000f007f89 */ /* 0x000e2200000e0000 */
        /* <DEDUP_REMOVED lines=52> */
[----:B0-----:R-:W-:Y:S01]  /*14fc0*/  FADD.FTZ R3, R0, R3 ;  /* 0x0000000300037221 */ /* 0x001fe20000010000 */
        /* <DEDUP_REMOVED lines=16> */
[----:B------:R-:W0:Y:S01]  /*150d0*/  @P0 MUFU.RCP R0, R3 ;  /* 0x0000000300000308 */ /* 0x000e220000001000 */
[----:B------:R-:W-:-:S07]  /*150e0*/  @P0 FMUL.FTZ R169, R169, 0.69314718246459960938 ;  /* 0x3f317218a9a90820 */ /* 0x000fce0000410000 */
[----:B------:R-:W1:Y:S01]  /*150f0*/  @P0 MUFU.LG2 R3, R3 ;  /* 0x0000000300030308 */ /* 0x000e620000000c00 */
[-C--:B0-----:R-:W-:Y:S01]  /*15100*/  FMUL.FTZ R26, R26, R0.reuse ;  /* 0x000000001a1a7220 */ /* 0x081fe20000410000 */
[-C--:B------:R-:W-:Y:S01]  /*15110*/  FMUL.FTZ R27, R27, R0.reuse ;  /* 0x000000001b1b7220 */ /* 0x080fe20000410000 */
[-C--:B------:R-:W-:Y:S01]  /*15120*/  FMUL.FTZ R30, R30, R0.reuse ;  /* 0x000000001e1e7220 */ /* 0x080fe20000410000 */
[-C--:B------:R-:W-:Y:S01]  /*15130*/  FMUL.FTZ R31, R31, R0.reuse ;  /* 0x000000001f1f7220 */ /* 0x080fe20000410000 */
[-C--:B------:R-:W-:Y:S01]  /*15140*/  FMUL.FTZ R34, R34, R0.reuse ;  /* 0x0000000022227220 */ /* 0x080fe20000410000 */
[-C--:B------:R-:W-:Y:S01]  /*15150*/  FMUL.FTZ R35, R35, R0.reuse ;  /* 0x0000000023237220 */ /* 0x080fe20000410000 */
[-C--:B------:R-:W-:Y:S01]  /*15160*/  FMUL.FTZ R38, R38, R0.reuse ;  /* 0x0000000026267220 */ /* 0x080fe20000410000 */
[----:B------:R-:W-:Y:S01]  /*15170*/  FMUL.FTZ R39, R39, R0 ;  /* 0x0000000027277220 */ /* 0x000fe20000410000 */
[----:B-1----:R-:W-:Y:S01]  /*15180*/  @P0 FMUL.FTZ R5, R3, 0.69314718246459960938 ;  /* 0x3f31721803050820 */ /* 0x002fe20000410000 */
[----:B------:R-:W-:-:S02]  /*15190*/  IMAD.MOV.U32 R3, RZ, RZ, -0x800000 ;  /* 0xff800000ff037424 */ /* 0x000fc400078e00ff */
[-C--:B------:R-:W-:Y:S01]  /*151a0*/  FMUL.FTZ R42, R42, R0.reuse ;  /* 0x000000002a2a7220 */ /* 0x080fe20000410000 */
[----:B------:R-:W-:Y:S01]  /*151b0*/  FMUL.FTZ R43, R43, R0 ;  /* 0x000000002b2b7220 */ /* 0x000fe20000410000 */
        /* <DEDUP_REMOVED lines=62> */
[----:B0-----:R-:W-:Y:S01]  /*155a0*/  SEL R0, RZ, 0x1, P1 ;  /* 0x00000001ff007807 */ /* 0x001fe20000800000 */
[----:B------:R-:W-:Y:S06]  /*155b0*/  BAR.ARV 0xe, 0x100 ;  /* 0x0384000000007b1d */ /* 0x000fec0000002000 */
[----:B------:R-:W-:-:S02]  /*155c0*/  PLOP3.LUT P0, PT, PT, PT, PT, 0x8, 0x0 ;  /* 0x000000000000781c */ /* 0x000fc40003f0e170 */
[----:B------:R-:W-:Y:S02]  /*155d0*/  LOP3.LUT R19, R19, R0, RZ, 0x3c, !PT ;  /* 0x0000000013137212 */ /* 0x000fe400078e3cff */
[----:B------:R-:W-:-:S09]  /*155e0*/  SEL R18, R18, RZ, P1 ;  /* 0x000000ff12127207 */ /* 0x000fd20000800000 */
.L_x_8628:
[----:B------:R-:W-:Y:S05]  /*155f0*/  BSYNC B7 ;  /* 0x0000000000077941 */ /* 0x000fea0003800000 */
.L_x_8624:
[----:B------:R-:W2:Y:S08]  /*15600*/  S2UR UR5, SR_CgaCtaId ;  /* 0x00000000000579c3 */ /* 0x000eb00000008800 */
[----:B------:R-:W-:Y:S06]  /*15610*/  BAR.SYNC.DEFER_BLOCKING 0x5, 0x180 ;  /* 0x0146000000007b1d */ /* 0x000fec0000010000 */
[----:B------:R-:W-:Y:S01]  /*15620*/  UMOV UR4, 0x400 ;  /* 0x0000040000047882 */ /* 0x000fe20000000000 */
[----:B------:R-:W-:Y:S01]  /*15630*/  BSSY B0, `(.L_x_8708) ;  /* 0x00004a9000007945 */ /* 0x000fe20003800000 */
[----:B--2---:R-:W-:-:S06]  /*15640*/  ULEA UR4, UR5, UR4, 0x18 ;  /* 0x0000000405047291 */ /* 0x004fcc000f8ec03f */
[----:B------:R-:W-:-:S05]  /*15650*/  IMAD.U32 R2, RZ, RZ, UR4 ;  /* 0x00000004ff027e24 */ /* 0x000fca000f8e00ff */
[----:B01----:R0:W1:Y:S01]  /*15660*/  LDS.128 R4, [R2+0x388d0] ;  /* 0x0388d00002047984 */ /* 0x0030620000000c00 */
[----:B------:R-:W-:Y:S06]  /*15670*/  BAR.ARV 0x4, 0x180 ;  /* 0x0106000000007b1d */ /* 0x000fec0000002000 */
[----:B------:R-:W-:Y:S05]  /*15680*/  @P0 BRA `(.L_x_8709) ;  /* 0x0000003800cc0947 */ /* 0x000fea0003800000 */
[----:B------:R-:W2:Y:S01]  /*15690*/  LDL R8, [R1+0x7c] ;  /* 0x00007c0001087983 */ /* 0x000ea20000100800 */
        /* <DEDUP_REMOVED lines=12> */
[----:B--2--5:R-:W-:-:S04]  /*15760*/  IMAD.WIDE R152, R8, 0x2, R20 ;  /* 0x0000000208987825 */ /* 0x024fc800078e0214 */
        /* <DEDUP_REMOVED lines=8> */
[----:B--2---:R-:W-:Y:S02]  /*157f0*/  IADD3 R8, P0, R152, 0x20, RZ ;  /* 0x0000002098087810 */ /* 0x004fe40007f1e0ff */
        /* <DEDUP_REMOVED lines=8> */
[----:B--2---:R-:W-:Y:S02]  /*15880*/  IADD3 R8, P0, R152, 0x40, RZ ;  /* 0x0000004098087810 */ /* 0x004fe40007f1e0ff */
        /* <DEDUP_REMOVED lines=140> */
[----:B-1----:R-:W-:Y:S02]  /*16150*/  MOV R4, R8 ;  /* 0x0000000800047202 */ /* 0x002fe40000000f00 */
        /* <DEDUP_REMOVED lines=26> */
[----:B-----5:R-:W2:Y:S04]  /*16300*/  LDG.E R4, desc[UR42][R8.64] ;  /* 0x0000002a08047981 */ /* 0x020ea8000c1e1900 */
[----:B-1----:R-:W2:Y:S02]  /*16310*/  LDG.E R8, desc[UR42][R8.64+0x4] ;  /* 0x0000042a08087981 */ /* 0x002ea4000c1e1900 */
[----:B--2---:R-:W-:-:S07]  /*16320*/  IMAD.IADD R4, R8, 0x1, -R4 ;  /* 0x0000000108047824 */ /* 0x004fce00078e0a04 */
.L_x_8710:
[----:B-1----:R-:W2:Y:S01]  /*16330*/  LDL R8, [R1+0x68] ;  /* 0x0000680001087983 */ /* 0x002ea20000100800 */
[----:B------:R-:W-:Y:S01]  /*16340*/  ISETP.NE.AND P1, PT, R218, RZ, PT ;  /* 0x000000ffda00720c */ /* 0x000fe20003f25270 */
[----:B------:R-:W-:-:S03]  /*16350*/  ULDC UR4, c[0x0][0xbd4] ;  /* 0x0002f50000047ab9 */ /* 0x000fc60000000800 */
[----:B------:R-:W-:Y:S01]  /*16360*/  SEL R218, R218, UR4, P1 ;  /* 0x00000004dada7c07 */ /* 0x000fe20008800000 */
[----:B--2---:R-:W1:Y:S02]  /*16370*/  SHFL.IDX PT, R8, R8, RZ, 0x1f ;  /* 0x00001fff08087589 */ /* 0x004e6400000e0000 */
[----:B-1----:R-:W-:Y:S02]  /*16380*/  ISETP.NE.AND P0, PT, R8, RZ, PT ;  /* 0x000000ff0800720c */ /* 0x002fe40003f05270 */
[----:B-----5:R-:W-:-:S11]  /*16390*/  SHF.R.S32.HI R8, RZ, 0x1f, R0 ;  /* 0x0000001fff087819 */ /* 0x020fd60000011400 */
[----:B------:R-:W-:Y:S05]  /*163a0*/  @P0 BRA `(.L_x_8711) ;  /* 0x0000000000f80947 */ /* 0x000fea0003800000 */
[----:B------:R-:W2:Y:S01]  /*163b0*/  LDL.LU R14, [R1+0x64] ;  /* 0x00006400010e7983 */ /* 0x000ea20000300800 */
[----:B------:R-:W-:Y:S01]  /*163c0*/  IMAD.MOV.U32 R9, RZ, RZ, 0xab8 ;  /* 0x00000ab8ff097424 */ /* 0x000fe200078e00ff */
[----:B------:R-:W-:Y:S01]  /*163d0*/  ISETP.GT.AND P1, PT, R218, 0x1, PT ;  /* 0x00000001da00780c */ /* 0x000fe20003f24270 */
[----:B---3--:R-:W1:Y:S01]  /*163e0*/  LDC R156, c[0x0][0xce8] ;  /* 0x00033a00ff9c7b82 */ /* 0x008e620000000800 */
[----:B------:R-:W3:Y:S01]  /*163f0*/  LDL R157, [R1+0x78] ;  /* 0x00007800019d7983 */ /* 0x000ee20000100800 */
[----:B------:R-:W-:Y:S02]  /*16400*/  ISETP.NE.U32.AND P0, PT, RZ, UR6, PT ;  /* 0x00000006ff007c0c */ /* 0x000fe4000bf05070 */
[----:B------:R-:W-:Y:S02]  /*16410*/  SEL R9, R9, 0xa78, P1 ;  /* 0x00000a7809097807 */ /* 0x000fe40000800000 */
[----:B------:R-:W-:Y:S02]  /*16420*/  ISETP.NE.AND.EX P0, PT, RZ, UR7, PT, P0 ;  /* 0x00000007ff007c0c */ /* 0x000fe4000bf05300 */
[----:B------:R-:W4:Y:S02]  /*16430*/  LDC.64 R12, c[0x0][R9+0x220] ;  /* 0x00008800090c7b82 */ /* 0x000f240000000a00 */
[----:B------:R-:W-:-:S06]  /*16440*/  SEL R15, R219, RZ, !P0 ;  /* 0x000000ffdb0f7207 */ /* 0x000fcc0004000000 */
[----:B------:R-:W5:Y:S01]  /*16450*/  LDC.64 R10, c[0x0][R9+0x218] ;  /* 0x00008600090a7b82 */ /* 0x000f620000000a00 */
[----:B------:R-:W-:Y:S02]  /*16460*/  IMAD.IADD R153, R216, 0x1, R194 ;  /* 0x00000001d8997824 */ /* 0x000fe400078e02c2 */
[----:B----4-:R-:W-:Y:S01]  /*16470*/  IMAD R13, R13, R15, RZ ;  /* 0x0000000f0d0d7224 */ /* 0x010fe200078e02ff */
[----:B------:R-:W-:Y:S02]  /*16480*/  SEL R155, R231, RZ, P1 ;  /* 0x000000ffe79b7207 */ /* 0x000fe40000800000 */
[----:B--2---:R-:W-:Y:S02]  /*16490*/  SEL R14, R14, RZ, !P0 ;  /* 0x000000ff0e0e7207 */ /* 0x004fe40004000000 */
[----:B-1----:R-:W-:-:S03]  /*164a0*/  ISETP.NE.AND P0, PT, R156, 0x1, PT ;  /* 0x000000019c00780c */ /* 0x002fc60003f05270 */
[C---:B------:R-:W-:Y:S02]  /*164b0*/  IMAD R14, R12.reuse, R14, R13 ;  /* 0x0000000e0c0e7224 */ /* 0x040fe400078e020d */
[----:B------:R-:W-:-:S04]  /*164c0*/  IMAD.WIDE.U32 R12, R12, R15, RZ ;  /* 0x0000000f0c0c7225 */ /* 0x000fc800078e00ff */
[-C--:B-----5:R-:W-:Y:S02]  /*164d0*/  IMAD R15, R11, R217.reuse, RZ ;  /* 0x000000d90b0f7224 */ /* 0x0a0fe400078e02ff */
[----:B------:R-:W-:-:S04]  /*164e0*/  IMAD.WIDE.U32 R10, R10, R217, RZ ;  /* 0x000000d90a0a7225 */ /* 0x000fc800078e00ff */
[----:B------:R-:W-:Y:S02]  /*164f0*/  IMAD.IADD R15, R11, 0x1, R15 ;  /* 0x000000010b0f7824 */ /* 0x000fe400078e020f */
[----:B------:R-:W1:Y:S01]  /*16500*/  @P0 LDC R11, c[0x0][0xcec] ;  /* 0x00033b00ff0b0b82 */ /* 0x000e620000000800 */
[----:B------:R-:W-:-:S07]  /*16510*/  IADD3 R152, P2, P3, R12, R10, R0 ;  /* 0x0000000a0c987210 */ /* 0x000fce0007b5e000 */
[----:B------:R-:W2:Y:S01]  /*16520*/  @P0 LDC R10, c[0x0][0xcf0] ;  /* 0x00033c00ff0a0b82 */ /* 0x000ea20000000800 */
[----:B------:R-:W-:-:S05]  /*16530*/  IMAD.IADD R14, R13, 0x1, R14 ;  /* 0x000000010d0e7824 */ /* 0x000fca00078e020e */
[----:B------:R-:W-:Y:S01]  /*16540*/  IADD3.X R14, R14, R15, R8, P2, P3 ;  /* 0x0000000f0e0e7210 */ /* 0x000fe200017e6408 */
[----:B------:R-:W-:Y:S02]  /*16550*/  IMAD.MOV.U32 R15, RZ, RZ, R153 ;  /* 0x000000ffff0f7224 */ /* 0x000fe400078e0099 */
[----:B-1----:R-:W-:-:S05]  /*16560*/  @P0 IMAD.HI.U32 R11, R153, R11, RZ ;  /* 0x0000000b990b0227 */ /* 0x002fca00078e00ff */
[----:B--2---:R-:W-:Y:S02]  /*16570*/  @P0 SHF.R.U32.HI R15, RZ, R10, R11 ;  /* 0x0000000aff0f0219 */ /* 0x004fe4000001160b */
[----:B------:R-:W1:Y:S02]  /*16580*/  LDC.64 R10, c[0x0][R9+0x228] ;  /* 0x00008a00090a7b82 */ /* 0x000e640000000a00 */
[----:B-1----:R-:W-:-:S04]  /*16590*/  IMAD.WIDE.U32 R12, R10, R155, RZ ;  /* 0x0000009b0a0c7225 */ /* 0x002fc800078e00ff */
[----:B------:R-:W-:-:S04]  /*165a0*/  IMAD R10, R11, R155, RZ ;  /* 0x0000009b0b0a7224 */ /* 0x000fc800078e02ff */
[----:B------:R-:W-:Y:S02]  /*165b0*/  IMAD.IADD R13, R13, 0x1, R10 ;  /* 0x000000010d0d7824 */ /* 0x000fe400078e020a */
[----:B------:R1:W2:Y:S01]  /*165c0*/  LDC.64 R10, c[0x0][R9+0x210] ;  /* 0x00008400090a7b82 */ /* 0x0002a20000000a00 */
[----:B------:R-:W-:Y:S01]  /*165d0*/  IADD3 R12, P0, P2, R15, R152, R12 ;  /* 0x000000980f0c7210 */ /* 0x000fe20007a1e00c */
[--C-:B------:R-:W-:Y:S01]  /*165e0*/  IMAD.MOV R152, RZ, RZ, -R15.reuse ;  /* 0x000000ffff987224 */ /* 0x100fe200078e0a0f */
[----:B------:R-:W-:-:S03]  /*165f0*/  SHF.R.S32.HI R15, RZ, 0x1f, R15 ;  /* 0x0000001fff0f7819 */ /* 0x000fc6000001140f */
[----:B------:R-:W-:Y:S01]  /*16600*/  IMAD R152, R156, R152, R153 ;  /* 0x000000989c987224 */ /* 0x000fe200078e0299 */
[----:B------:R-:W-:-:S04]  /*16610*/  IADD3.X R13, R15, R14, R13, P0, P2 ;  /* 0x0000000e0f0d7210 */ /* 0x000fc800007e440d */
[----:B-1----:R-:W-:Y:S01]  /*16620*/  SHF.R.S32.HI R9, RZ, 0x1f, R152 ;  /* 0x0000001fff097819 */ /* 0x002fe20000011498 */
[-C--:B--2---:R-:W-:Y:S02]  /*16630*/  IMAD R11, R11, R152.reuse, RZ ;  /* 0x000000980b0b7224 */ /* 0x084fe400078e02ff */
[----:B------:R-:W-:-:S04]  /*16640*/  IMAD.WIDE.U32 R12, R10, R152, R12 ;  /* 0x000000980a0c7225 */ /* 0x000fc800078e000c */
[----:B------:R-:W-:Y:S02]  /*16650*/  IMAD R9, R10, R9, R11 ;  /* 0x000000090a097224 */ /* 0x000fe400078e020b */
[----:B------:R-:W1:Y:S08]  /*16660*/  LDC.64 R10, c[0x0][0xca8] ;  /* 0x00032a00ff0a7b82 */ /* 0x000e700000000a00 */
[----:B-1----:R-:W1:Y:S08]  /*16670*/  @!P1 LDC R10, c[0x0][0xc50] ;  /* 0x00031400ff0a9b82 */ /* 0x002e700000000800 */
[----:B------:R-:W2:Y:S01]  /*16680*/  @!P1 LDC R11, c[0x0][0xc54] ;  /* 0x00031500ff0b9b82 */ /* 0x000ea20000000800 */
[----:B------:R-:W-:-:S02]  /*16690*/  IMAD.IADD R9, R13, 0x1, R9 ;  /* 0x000000010d097824 */ /* 0x000fc400078e0209 */
[----:B------:R-:W-:Y:S01]  /*166a0*/  IMAD.IADD R14, R188, 0x1, R194 ;  /* 0x00000001bc0e7824 */ /* 0x000fe200078e02c2 */
[----:B-1----:R-:W-:Y:S01]  /*166b0*/  LEA R13, P0, R12, R10, 0x2 ;  /* 0x0000000a0c0d7211 */ /* 0x002fe200078010ff */
[----:B---3--:R-:W-:-:S03]  /*166c0*/  IMAD.MOV R10, RZ, RZ, -R157 ;  /* 0x000000ffff0a7224 */ /* 0x008fc600078e0a9d */
[----:B--2---:R-:W-:Y:S02]  /*166d0*/  LEA.HI.X R9, R12, R11, R9, 0x2, P0 ;  /* 0x0000000b0c097211 */ /* 0x004fe400000f1409 */
[----:B------:R-:W-:Y:S01]  /*166e0*/  ISETP.NE.AND P0, PT, R215, R10, PT ;  /* 0x0000000ad700720c */ /* 0x000fe20003f05270 */
[----:B------:R-:W-:Y:S04]  /*166f0*/  SHFL.IDX PT, R12, R13, 0x1, 0x1c1f ;  /* 0x003c1f000d0c7f89 */ /* 0x000fe800000e0000 */
[----:B------:R-:W-:Y:S04]  /*16700*/  SHFL.IDX PT, R10, R13, RZ, 0x1c1f ;  /* 0x001c1fff0d0a7589 */ /* 0x000fe800000e0000 */
[----:B------:R-:W1:Y:S04]  /*16710*/  SHFL.IDX PT, R11, R9, RZ, 0x1c1f ;  /* 0x001c1fff090b7589 */ /* 0x000e6800000e0000 */
[----:B------:R2:W3:Y:S02]  /*16720*/  SHFL.IDX PT, R13, R9, 0x1, 0x1c1f ;  /* 0x003c1f00090d7f89 */ /* 0x0004e400000e0000 */
[----:B--2---:R-:W-:-:S05]  /*16730*/  IMAD R9, R4, R156, RZ ;  /* 0x0000009c04097224 */ /* 0x004fca00078e02ff */
[C---:B------:R-:W-:Y:S01]  /*16740*/  ISETP.GE.OR P1, PT, R14.reuse, R9, P0 ;  /* 0x000000090e00720c */ /* 0x040fe20000726670 */
[----:B------:R-:W-:-:S05]  /*16750*/  VIADD R14, R14, 0x8 ;  /* 0x000000080e0e7836 */ /* 0x000fca0000000000 */
[----:B------:R-:W-:-:S07]  /*16760*/  ISETP.GE.OR P0, PT, R14, R9, P0 ;  /* 0x000000090e00720c */ /* 0x000fce0000706670 */
[----:B-1----:R1:W-:Y:S06]  /*16770*/  @!P1 ST.E desc[UR42][R10.64], R154 ;  /* 0x0000009a0a009985 */ /* 0x0023ec000c10192a */
[----:B---3--:R1:W-:Y:S02]  /*16780*/  @!P0 ST.E desc[UR42][R12.64], R3 ;  /* 0x000000030c008985 */ /* 0x0083e4000c10192a */
.L_x_8711:
[----:B------:R-:W-:Y:S02]  /*16790*/  ISETP.GT.AND P1, PT, R218, 0x1, PT ;  /* 0x00000001da00780c */ /* 0x000fe40003f24270 */
[----:B------:R-:W-:-:S04]  /*167a0*/  ISETP.NE.U32.AND P0, PT, RZ, UR6, PT ;  /* 0x00000006ff007c0c */ /* 0x000fc8000bf05070 */
[----:B------:R-:W-:-:S04]  /*167b0*/  ISETP.NE.AND.EX P0, PT, RZ, UR7, PT, P0 ;  /* 0x00000007ff007c0c */ /* 0x000fc8000bf05300 */
[----:B------:R-:W-:-:S03]  /*167c0*/  SEL R219, R219, RZ, !P0 ;  /* 0x000000ffdbdb7207 */ /* 0x000fc60004000000 */
[----:B------:R-:W-:Y:S06]  /*167d0*/  @P1 BRA `(.L_x_8712) ;  /* 0x0000001000381947 */ /* 0x000fec0003800000 */
[----:B-1----:R-:W1:Y:S01]  /*167e0*/  S2R R10, SR_TID.X ;  /* 0x00000000000a7919 */ /* 0x002e620000002100 */
[----:B------:R-:W2:Y:S01]  /*167f0*/  LDC R87, c[0x0][0xce8] ;  /* 0x00033a00ff577b82 */ /* 0x000ea20000000800 */
        /* <DEDUP_REMOVED lines=17> */
[----:B------:R-:W-:Y:S01]  /*16910*/  IADD3 R45, P1, R20, 0x6000, RZ ;  /* 0x00006000142d7810 */ /* 0x000fe20007f3e0ff */
[----:B--2---:R-:W-:Y:S01]  /*16920*/  IMAD R90, R4, R87, RZ ;  /* 0x00000057045a7224 */ /* 0x004fe200078e02ff */
[----:B------:R-:W-:Y:S01]  /*16930*/  IADD3 R49, P2, R20, 0x7000, RZ ;  /* 0x0000700014317810 */ /* 0x000fe20007f5e0ff */
[----:B------:R-:W5:Y:S01]  /*16940*/  LD.E.128 R24, desc[UR42][R24.64] ;  /* 0x0000002a18187980 */ /* 0x000f62000c101d00 */
        /* <DEDUP_REMOVED lines=75> */
[----:B------:R-:W-:Y:S01]  /*16e00*/  ISETP.NE.AND P3, PT, R87, 0x1, PT ;  /* 0x000000015700780c */ /* 0x000fe20003f65270 */
[C---:B------:R-:W-:Y:S01]  /*16e10*/  IMAD R21, R0.reuse, UR5, R9 ;  /* 0x0000000500157c24 */ /* 0x040fe2000f8e0209 */
[----:B------:R-:W-:Y:S01]  /*16e20*/  LOP3.LUT R11, R11, 0xfffffff8, RZ, 0xc0, !PT ;  /* 0xfffffff80b0b7812 */ /* 0x000fe200078ec0ff */
[----:B------:R-:W-:Y:S01]  /*16e30*/  IMAD.WIDE.U32 R8, R0, UR4, RZ ;  /* 0x0000000400087c25 */ /* 0x000fe2000f8e00ff */
[----:B------:R-:W-:Y:S01]  /*16e40*/  ULDC.64 UR4, c[0x0][0xbe8] ;  /* 0x0002fa0000047ab9 */ /* 0x000fe20000000a00 */
[----:B------:R-:W1:Y:S01]  /*16e50*/  LDC R0, c[0x0][0xbc8] ;  /* 0x0002f200ff007b82 */ /* 0x000e620000000800 */
[----:B------:R-:W5:Y:S01]  /*16e60*/  LD.E.128 R12, desc[UR42][R12.64] ;  /* 0x0000002a0c0c7980 */ /* 0x000f62000c101d00 */
[----:B------:R-:W-:-:S03]  /*16e70*/  IMAD.IADD R9, R9, 0x1, R21 ;  /* 0x0000000109097824 */ /* 0x000fc600078e0215 */
[----:B------:R-:W5:Y:S03]  /*16e80*/  LD.E.128 R56, desc[UR42][R56.64] ;  /* 0x0000002a38387980 */ /* 0x000f66000c101d00 */
[----:B------:R-:W2:Y:S01]  /*16e90*/  @P3 LDC R89, c[0x0][0xcec] ;  /* 0x00033b00ff593b82 */ /* 0x000ea20000000800 */
[C---:B------:R-:W-:Y:S01]  /*16ea0*/  IMAD.WIDE.U32 R8, R217.reuse, UR4, R8 ;  /* 0x00000004d9087c25 */ /* 0x040fe2000f8e0008 */
[----:B------:R-:W5:Y:S03]  /*16eb0*/  LD.E.128 R60, desc[UR42][R60.64] ;  /* 0x0000002a3c3c7980 */ /* 0x000f66000c101d00 */
[----:B------:R-:W-:Y:S01]  /*16ec0*/  IMAD.IADD R20, R10, 0x1, -R11 ;  /* 0x000000010a147824 */ /* 0x000fe200078e0a0b */
[----:B------:R-:W5:Y:S02]  /*16ed0*/  LD.E.128 R64, desc[UR42][R64.64] ;  /* 0x0000002a40407980 */ /* 0x000f64000c101d00 */
[----:B------:R-:W4:Y:S01]  /*16ee0*/  @P3 LDC R91, c[0x0][0xcf0] ;  /* 0x00033c00ff5b3b82 */ /* 0x000f220000000800 */
[----:B------:R-:W-:Y:S01]  /*16ef0*/  SHF.R.S32.HI R10, RZ, 0x1f, R219 ;  /* 0x0000001fff0a7819 */ /* 0x000fe200000114db */
[----:B------:R-:W-:Y:S01]  /*16f00*/  IMAD R9, R217, UR5, R9 ;  /* 0x00000005d9097c24 */ /* 0x000fe2000f8e0209 */
[----:B------:R-:W-:Y:S01]  /*16f10*/  ULDC.64 UR4, c[0x0][0xbf0] ;  /* 0x0002fc0000047ab9 */ /* 0x000fe20000000a00 */
[----:B------:R-:W5:Y:S02]  /*16f20*/  LD.E.128 R68, desc[UR42][R68.64] ;  /* 0x0000002a44447980 */ /* 0x000f64000c101d00 */
[----:B------:R-:W-:Y:S01]  /*16f30*/  IMAD R10, R10, UR4, RZ ;  /* 0x000000040a0a7c24 */ /* 0x000fe2000f8e02ff */
[-C--:B-1----:R-:W-:Y:S01]  /*16f40*/  ISETP.GE.AND P1, PT, R226, R0.reuse, PT ;  /* 0x00000000e200720c */ /* 0x082fe20003f26270 */
[----:B------:R-:W-:Y:S01]  /*16f50*/  IMAD R11, R20, 0x20, R3 ;  /* 0x00000020140b7824 */ /* 0x000fe200078e0203 */
[----:B------:R-:W5:Y:S01]  /*16f60*/  LD.E.128 R72, desc[UR42][R72.64] ;  /* 0x0000002a48487980 */ /* 0x000f62000c101d00 */
[----:B------:R-:W-:Y:S01]  /*16f70*/  IMAD R85, R219, UR5, R10 ;  /* 0x00000005db557c24 */ /* 0x000fe2000f8e020a */
[----:B------:R-:W-:Y:S01]  /*16f80*/  SEL R10, RZ, 0xffffffff, P1 ;  /* 0xffffffffff0a7807 */ /* 0x000fe20000800000 */
[----:B------:R-:W-:Y:S01]  /*16f90*/  IMAD.IADD R3, R3, 0x1, R194 ;  /* 0x0000000103037824 */ /* 0x000fe200078e02c2 */
[-C--:B------:R-:W-:Y:S01]  /*16fa0*/  ISETP.GE.AND P0, PT, R225, R0.reuse, PT ;  /* 0x00000000e100720c */ /* 0x080fe20003f06270 */
[----:B------:R-:W-:Y:S01]  /*16fb0*/  IMAD.IADD R194, R194, 0x1, R11 ;  /* 0x00000001c2c27824 */ /* 0x000fe200078e020b */
[----:B------:R-:W5:Y:S01]  /*16fc0*/  LD.E.128 R76, desc[UR42][R76.64] ;  /* 0x0000002a4c4c7980 */ /* 0x000f62000c101d00 */
[----:B------:R-:W-:Y:S01]  /*16fd0*/  IMAD.SHL.U32 R93, R10, 0x2, RZ ;  /* 0x000000020a5d7824 */ /* 0x000fe200078e00ff */
[----:B------:R-:W-:Y:S01]  /*16fe0*/  SEL R21, RZ, 0xffffffff, P0 ;  /* 0xffffffffff157807 */ /* 0x000fe20000000000 */
[----:B--2---:R-:W-:Y:S01]  /*16ff0*/  @P3 IMAD.HI.U32 R10, R194, R89, RZ ;  /* 0x00000059c20a3227 */ /* 0x004fe200078e00ff */
[-C--:B------:R-:W-:Y:S01]  /*17000*/  ISETP.GE.AND P2, PT, R187, R0.reuse, PT ;  /* 0x00000000bb00720c */ /* 0x080fe20003f46270 */
[----:B------:R-:W5:Y:S01]  /*17010*/  LD.E.128 R80, desc[UR42][R80.64] ;  /* 0x0000002a50507980 */ /* 0x000f62000c101d00 */
[-C--:B------:R-:W-:Y:S01]  /*17020*/  ISETP.GE.AND P0, PT, R224, R0.reuse, PT ;  /* 0x00000000e000720c */ /* 0x080fe20003f06270 */
        /* <DEDUP_REMOVED lines=9> */
[-C--:B------:R-:W-:Y:S01]  /*170c0*/  ISETP.GE.AND P0, PT, R223, R0.reuse, PT ;  /* 0x00000000df00720c */ /* 0x080fe20003f06270 */
[----:B------:R-:W-:Y:S01]  /*170d0*/  IMAD.SHL.U32 R85, R10, 0x8, RZ ;  /* 0x000000080a557824 */ /* 0x000fe200078e00ff */
[--C-:B------:R-:W-:Y:S01]  /*170e0*/  SHF.R.S32.HI R10, RZ, 0x1f, R11.reuse ;  /* 0x0000001fff0a7819 */ /* 0x100fe2000001140b */
[----:B------:R-:W-:Y:S01]  /*170f0*/  @!PT LDS RZ, [RZ] ;  /* 0x00000000fffff984 */ /* 0x000fe20000000800 */
[----:B------:R-:W-:Y:S01]  /*17100*/  @!PT LDS RZ, [RZ] ;  /* 0x00000000fffff984 */ /* 0x000fe20000000800 */
[----:B------:R-:W-:Y:S01]  /*17110*/  @!PT LDS RZ, [RZ] ;  /* 0x00000000fffff984 */ /* 0x000fe20000000800 */
[----:B------:R-:W-:Y:S01]  /*17120*/  @!PT LDS RZ, [RZ] ;  /* 0x00000000fffff984 */ /* 0x000fe20000000800 */
[----:B------:R1:W-:Y:S06]  /*17130*/  MEMBAR.ALL.CTA ;  /* 0x0000000000007992 */ /* 0x0003ec0000008000 */
[----:B-1----:R-:W1:Y:S01]  /*17140*/  FENCE.VIEW.ASYNC.S ;  /* 0x00000000000073c6 */ /* 0x002e620000000000 */
        /* <DEDUP_REMOVED lines=9> */
[----:B------:R-:W-:-:S04]  /*171e0*/  IMAD.WIDE.U32 R8, R11, UR4, R8 ;  /* 0x000000040b087c25 */ /* 0x000fc8000f8e0008 */
        /* <DEDUP_REMOVED lines=8> */
[----:B------:R-:W-:Y:S02]  /*17270*/  IMAD R10, R10, UR4, RZ ;  /* 0x000000040a0a7c24 */ /* 0x000fe4000f8e02ff */
        /* <DEDUP_REMOVED lines=24> */
[----:B---3--:R-:W-:Y:S01]  /*17400*/  SHF.R.S32.HI R156, RZ, 0x1f, R226 ;  /* 0x0000001fff9c7819 */ /* 0x008fe200000114e2 */
[----:B--2---:R-:W-:Y:S06]  /*17410*/  @P1 BRA `(.L_x_8714) ;  /* 0x0000000000841947 */ /* 0x004fec0003800000 */
        /* <DEDUP_REMOVED lines=20> */
[CC--:B--2---:R-:W-:Y:S02]  /*17560*/  @!P0 LEA R10, P5, R224.reuse, R8.reuse, 0x1 ;  /* 0x00000008e00a8211 */ /* 0x0c4fe400078a08ff */
        /* <DEDUP_REMOVED lines=12> */
.L_x_8714:
[----:B------:R-:W-:Y:S05]  /*17630*/  BSYNC B1 ;  /* 0x0000000000017941 */ /* 0x000fea0003800000 */
.L_x_8713:
[----:B------:R-:W-:Y:S01]  /*17640*/  VIADD R3, R3, 0x20 ;  /* 0x0000002003037836 */ /* 0x000fe20000000000 */
[----:B-1-3--:R1:W2:Y:S04]  /*17650*/  SHFL.IDX PT, R9, R88, 0x1, 0x181f ;  /* 0x00381f0058097f89 */ /* 0x00a2a800000e0000 */
[----:B------:R-:W-:Y:S01]  /*17660*/  ISETP.GE.AND P0, PT, R3, R90, PT ;  /* 0x0000005a0300720c */ /* 0x000fe20003f06270 */
[----:B----4-:R1:W3:-:S12]  /*17670*/  SHFL.IDX PT, R8, R87, 0x1, 0x181f ;  /* 0x00381f0057087f89 */ /* 0x0102d800000e0000 */
[----:B-1----:R-:W-:Y:S05]  /*17680*/  @P0 BRA `(.L_x_8715) ;  /* 0x00000028008c0947 */ /* 0x002fea0003800000 */
[-C--:B------:R-:W-:Y:S02]  /*17690*/  ISETP.GE.AND P5, PT, R226, R0.reuse, PT ;  /* 0x00000000e200720c */ /* 0x080fe40003fa6270 */
[-C--:B------:R-:W-:Y:S02]  /*176a0*/  ISETP.GE.AND P6, PT, R187, R0.reuse, PT ;  /* 0x00000000bb00720c */ /* 0x080fe40003fc6270 */
[-C--:B------:R-:W-:Y:S02]  /*176b0*/  ISETP.GE.AND P4, PT, R225, R0.reuse, PT ;  /* 0x00000000e100720c */ /* 0x080fe40003f86270 */
[-C--:B------:R-:W-:Y:S02]  /*176c0*/  ISETP.GE.AND P2, PT, R223, R0.reuse, PT ;  /* 0x00000000df00720c */ /* 0x080fe40003f46270 */
[----:B------:R-:W-:Y:S02]  /*176d0*/  ISETP.GE.AND P3, PT, R224, R0, PT ;  /* 0x00000000e000720c */ /* 0x000fe40003f66270 */
[----:B------:R-:W-:-:S03]  /*176e0*/  LOP3.LUT P0, RZ, R86, 0x40, RZ, 0xc0, !PT ;  /* 0x0000004056ff7812 */ /* 0x000fc6000780c0ff */
[C---:B---3-5:R-:W-:Y:S02]  /*176f0*/  @!P5 LEA R12, P1, R226.reuse, R8, 0x1 ;  /* 0x00000008e20cd211 */ /* 0x068fe400078208ff */
[----:B--2---:R-:W-:Y:S02]  /*17700*/  @!P6 IMAD.WIDE R10, R187, 0x2, R8 ;  /* 0x00000002bb0ae825 */ /* 0x004fe400078e0208 */
        /* <DEDUP_REMOVED lines=27> */
.L_x_8712:
[----:B------:R-:W-:Y:S01]  /*178c0*/  ULDC.64 UR4, c[0x0][0xc08] ;  /* 0x0003020000047ab9 */ /* 0x000fe20000000a00 */
[----:B-1----:R-:W-:Y:S01]  /*178d0*/  IMAD.IADD R11, R216, 0x1, R194 ;  /* 0x00000001d80b7824 */ /* 0x002fe200078e02c2 */
        /* <DEDUP_REMOVED lines=9> */
[----:B------:R-:W-:Y:S01]  /*17970*/  IMAD.MOV.U32 R10, RZ, RZ, R11 ;  /* 0x000000ffff0a7224 */ /* 0x000fe200078e000b */
[----:B------:R-:W-:Y:S01]  /*17980*/  SHF.R.S32.HI R155, RZ, 0x1f, R235 ;  /* 0x0000001fff9b7819 */ /* 0x000fe200000114eb */
[----:B------:R-:W-:Y:S01]  /*17990*/  IMAD.IADD R9, R9, 0x1, R3 ;  /* 0x0000000109097824 */ /* 0x000fe200078e0203 */
[----:B---3--:R-:W-:Y:S01]  /*179a0*/  SHF.R.S32.HI R156, RZ, 0x1f, R236 ;  /* 0x0000001fff9c7819 */ /* 0x008fe200000114ec */
[----:B------:R-:W1:Y:S01]  /*179b0*/  LDC R3, c[0x0][0xce8] ;  /* 0x00033a00ff037b82 */ /* 0x000e620000000800 */
[----:B------:R-:W-:Y:S01]  /*179c0*/  IMAD.IADD R194, R188, 0x1, R194 ;  /* 0x00000001bcc27824 */ /* 0x000fe200078e02c2 */
[----:B------:R-:W-:Y:S01]  /*179d0*/  SHF.R.S32.HI R157, RZ, 0x1f, R237 ;  /* 0x0000001fff9d7819 */ /* 0x000fe200000114ed */
[----:B------:R-:W-:-:S04]  /*179e0*/  IMAD.WIDE.U32 R8, R217, UR4, R8 ;  /* 0x00000004d9087c25 */ /* 0x000fc8000f8e0008 */
[----:B------:R-:W-:Y:S01]  /*179f0*/  IMAD R9, R217, UR5, R9 ;  /* 0x00000005d9097c24 */ /* 0x000fe2000f8e0209 */
[----:B------:R-:W-:Y:S01]  /*17a00*/  ULDC.64 UR4, c[0x0][0xc40] ;  /* 0x0003100000047ab9 */ /* 0x000fe20000000a00 */
[----:B------:R-:W-:Y:S02]  /*17a10*/  VIADD R159, R192, 0xc8 ;  /* 0x000000c8c09f7836 */ /* 0x000fe40000000000 */
[----:B------:R-:W-:Y:S02]  /*17a20*/  IMAD R0, R0, UR4, RZ ;  /* 0x0000000400007c24 */ /* 0x000fe4000f8e02ff */
[----:B------:R-:W-:Y:S01]  /*17a30*/  IMAD.WIDE.U32 R8, R219, UR4, R8 ;  /* 0x00000004db087c25 */ /* 0x000fe2000f8e0008 */
[----:B------:R-:W-:-:S03]  /*17a40*/  SHF.R.S32.HI R159, RZ, 0x1f, R159 ;  /* 0x0000001fff9f7819 */ /* 0x000fc6000001149f */
[----:B------:R-:W-:Y:S01]  /*17a50*/  IMAD R0, R219, UR5, R0 ;  /* 0x00000005db007c24 */ /* 0x000fe2000f8e0200 */
[----:B------:R-:W-:Y:S01]  /*17a60*/  ULDC.64 UR4, c[0x0][0xc48] ;  /* 0x0003120000047ab9 */ /* 0x000fe20000000a00 */
[C---:B------:R-:W-:Y:S01]  /*17a70*/  VIADD R161, R192.reuse, 0xc0 ;  /* 0x000000c0c0a17836 */ /* 0x040fe20000000000 */
[----:B------:R-:W-:Y:S01]  /*17a80*/  SHF.R.S32.HI R219, RZ, 0x1f, R192 ;  /* 0x0000001fffdb7819 */ /* 0x000fe200000114c0 */
[----:B------:R-:W-:Y:S02]  /*17a90*/  IMAD.IADD R9, R9, 0x1, R0 ;  /* 0x0000000109097824 */ /* 0x000fe400078e0200 */
[----:B------:R-:W-:Y:S01]  /*17aa0*/  VIADD R163, R192, 0xb8 ;  /* 0x000000b8c0a37836 */ /* 0x000fe20000000000 */
[----:B-1----:R-:W-:Y:S01]  /*17ab0*/  ISETP.NE.AND P0, PT, R3, 0x1, PT ;  /* 0x000000010300780c */ /* 0x002fe20003f05270 */
[----:B------:R-:W-:Y:S01]  /*17ac0*/  IMAD.WIDE.U32 R8, R231, UR4, R8 ;  /* 0x00000004e7087c25 */ /* 0x000fe2000f8e0008 */
[----:B------:R-:W-:Y:S02]  /*17ad0*/  SHF.R.S32.HI R161, RZ, 0x1f, R161 ;  /* 0x0000001fffa17819 */ /* 0x000fe400000114a1 */
[----:B------:R-:W-:Y:S01]  /*17ae0*/  SHF.R.S32.HI R163, RZ, 0x1f, R163 ;  /* 0x0000001fffa37819 */ /* 0x000fe200000114a3 */
[----:B------:R-:W-:-:S02]  /*17af0*/  IMAD R4, R4, R3, RZ ;  /* 0x0000000304047224 */ /* 0x000fc400078e02ff */
[----:B------:R-:W-:Y:S01]  /*17b00*/  IMAD R9, R231, UR5, R9 ;  /* 0x00000005e7097c24 */ /* 0x000fe2000f8e0209 */
[----:B------:R-:W-:Y:S01]  /*17b10*/  ULDC.64 UR4, c[0x0][0xc30] ;  /* 0x00030c0000047ab9 */ /* 0x000fe20000000a00 */
[C---:B------:R-:W-:Y:S02]  /*17b20*/  VIADD R165, R192.reuse, 0xb0 ;  /* 0x000000b0c0a57836 */ /* 0x040fe40000000000 */
[C---:B------:R-:W-:Y:S02]  /*17b30*/  VIADD R167, R192.reuse, 0xa8 ;  /* 0x000000a8c0a77836 */ /* 0x040fe40000000000 */
[----:B------:R-:W1:Y:S01]  /*17b40*/  @P0 LDC R12, c[0x0][0xcec] ;  /* 0x00033b00ff0c0b82 */ /* 0x000e620000000800 */
[C---:B------:R-:W-:Y:S01]  /*17b50*/  VIADD R169, R192.reuse, 0xa0 ;  /* 0x000000a0c0a97836 */ /* 0x040fe20000000000 */
[----:B------:R-:W-:Y:S01]  /*17b60*/  SHF.R.S32.HI R165, RZ, 0x1f, R165 ;  /* 0x0000001fffa57819 */ /* 0x000fe200000114a5 */
[C---:B------:R-:W-:Y:S01]  /*17b70*/  VIADD R171, R192.reuse, 0x98 ;  /* 0x00000098c0ab7836 */ /* 0x040fe20000000000 */
[----:B------:R-:W-:Y:S01]  /*17b80*/  SHF.R.S32.HI R167, RZ, 0x1f, R167 ;  /* 0x0000001fffa77819 */ /* 0x000fe200000114a7 */
[C---:B------:R-:W-:Y:S01]  /*17b90*/  VIADD R173, R192.reuse, 0x90 ;  /* 0x00000090c0ad7836 */ /* 0x040fe20000000000 */
[----:B------:R-:W-:Y:S01]  /*17ba0*/  SHF.R.S32.HI R169, RZ, 0x1f, R169 ;  /* 0x0000001fffa97819 */ /* 0x000fe200000114a9 */
[C---:B------:R-:W-:Y:S01]  /*17bb0*/  VIADD R175, R192.reuse, 0x88 ;  /* 0x00000088c0af7836 */ /* 0x040fe20000000000 */
[----:B------:R-:W2:Y:S01]  /*17bc0*/  @P0 LDC R0, c[0x0][0xcf0] ;  /* 0x00033c00ff000b82 */ /* 0x000ea20000000800 */
        /* <DEDUP_REMOVED lines=19> */
[C---:B------:R-:W-:Y:S01]  /*17d00*/  VIADD R204, R192.reuse, 0x40 ;  /* 0x00000040c0cc7836 */ /* 0x040fe20000000000 */
[----:B------:R-:W-:Y:S01]  /*17d10*/  SHF.R.S32.HI R201, RZ, 0x1f, R201 ;  /* 0x0000001fffc97819 */ /* 0x000fe200000114c9 */
[C---:B------:R-:W-:Y:S01]  /*17d20*/  VIADD R206, R192.reuse, 0x38 ;  /* 0x00000038c0ce7836 */ /* 0x040fe20000000000 */
[----:B--2---:R-:W-:Y:S01]  /*17d30*/  @P0 SHF.R.U32.HI R10, RZ, R0, R12 ;  /* 0x00000000ff0a0219 */ /* 0x004fe2000001160c */
        /* <DEDUP_REMOVED lines=17> */
[----:B------:R-:W-:Y:S01]  /*17e50*/  ULDC.64 UR4, c[0x0][0xc28] ;  /* 0x00030a0000047ab9 */ /* 0x000fe20000000a00 */
[C---:B------:R-:W-:Y:S01]  /*17e60*/  VIADD R217, R192.reuse, 0x8 ;  /* 0x00000008c0d97836 */ /* 0x040fe20000000000 */
[----:B------:R-:W-:Y:S01]  /*17e70*/  SHF.R.S32.HI R228, RZ, 0x1f, R228 ;  /* 0x0000001fffe47819 */ /* 0x000fe200000114e4 */
[----:B------:R-:W-:Y:S01]  /*17e80*/  IMAD.IADD R9, R9, 0x1, R3 ;  /* 0x0000000109097824 */ /* 0x000fe200078e0203 */
[----:B------:R-:W-:Y:S01]  /*17e90*/  SHF.R.S32.HI R3, RZ, 0x1f, R0 ;  /* 0x0000001fff037819 */ /* 0x000fe20000011400 */
[----:B------:R-:W-:Y:S01]  /*17ea0*/  VIADD R158, R192, 0xc8 ;  /* 0x000000c8c09e7836 */ /* 0x000fe20000000000 */
[----:B------:R-:W-:Y:S01]  /*17eb0*/  SHF.R.S32.HI R217, RZ, 0x1f, R217 ;  /* 0x0000001fffd97819 */ /* 0x000fe200000114d9 */
[----:B------:R-:W-:-:S04]  /*17ec0*/  IMAD.WIDE.U32 R8, R0, UR4, R8 ;  /* 0x0000000400087c25 */ /* 0x000fc8000f8e0008 */
[----:B------:R-:W-:Y:S02]  /*17ed0*/  IMAD R3, R3, UR4, RZ ;  /* 0x0000000403037c24 */ /* 0x000fe4000f8e02ff */
[----:B------:R-:W-:Y:S02]  /*17ee0*/  VIADD R160, R192, 0xc0 ;  /* 0x000000c0c0a07836 */ /* 0x000fe40000000000 */
[----:B------:R-:W-:Y:S01]  /*17ef0*/  IMAD R3, R0, UR5, R3 ;  /* 0x0000000500037c24 */ /* 0x000fe2000f8e0203 */
[----:B------:R-:W-:Y:S01]  /*17f00*/  ULDC.64 UR4, c[0x0][0xc00] ;  /* 0x0003000000047ab9 */ /* 0x000fe20000000a00 */
[----:B------:R-:W-:Y:S01]  /*17f10*/  VIADD R162, R192, 0xb8 ;  /* 0x000000b8c0a27836 */ /* 0x000fe20000000000 */
[----:B------:R-:W-:Y:S01]  /*17f20*/  LEA R0, P0, R8, UR4, 0x2 ;  /* 0x0000000408007c11 */ /* 0x000fe2000f8010ff */
[----:B------:R-:W-:Y:S02]  /*17f30*/  IMAD.IADD R3, R9, 0x1, R3 ;  /* 0x0000000109037824 */ /* 0x000fe400078e0203 */
[----:B------:R-:W-:-:S02]  /*17f40*/  VIADD R164, R192, 0xb0 ;  /* 0x000000b0c0a47836 */ /* 0x000fc40000000000 */
[----:B------:R1:W2:Y:S01]  /*17f50*/  SHFL.IDX PT, R15, R0, RZ, 0x1c1f ;  /* 0x001c1fff000f7589 */ /* 0x0002a200000e0000 */
[----:B------:R-:W-:Y:S01]  /*17f60*/  LEA.HI.X R3, R8, UR5, R3, 0x2, P0 ;  /* 0x0000000508037c11 */ /* 0x000fe200080f1403 */
[----:B------:R-:W-:Y:S01]  /*17f70*/  VIADD R8, R2, 0x38820 ;  /* 0x0003882002087836 */ /* 0x000fe20000000000 */
[----:B------:R-:W-:Y:S01]  /*17f80*/  ISETP.GE.AND P0, PT, R194, R4, PT ;  /* 0x00000004c200720c */ /* 0x000fe20003f06270 */
[C---:B------:R-:W-:Y:S02]  /*17f90*/  VIADD R166, R192.reuse, 0xa8 ;  /* 0x000000a8c0a67836 */ /* 0x040fe40000000000 */
[----:B------:R1:W3:Y:S01]  /*17fa0*/  SHFL.IDX PT, R14, R3, RZ, 0x1c1f ;  /* 0x001c1fff030e7589 */ /* 0x0002e200000e0000 */
[----:B------:R-:W-:Y:S01]  /*17fb0*/  PRMT R8, RZ, 0x654, R8 ;  /* 0x00000654ff087816 */ /* 0x000fe20000000008 */
[C---:B------:R-:W-:Y:S02]  /*17fc0*/  VIADD R168, R192.reuse, 0xa0 ;  /* 0x000000a0c0a87836 */ /* 0x040fe40000000000 */
[C---:B------:R-:W-:Y:S01]  /*17fd0*/  VIADD R170, R192.reuse, 0x98 ;  /* 0x00000098c0aa7836 */ /* 0x040fe20000000000 */
[----:B------:R1:W-:Y:S01]  /*17fe0*/  SYNCS.ARRIVE.TRANS64.RED.A1T0 RZ, [R8+URZ], RZ ;  /* 0x000000ff08ff79a7 */ /* 0x0003e2000810043f */
        /* <DEDUP_REMOVED lines=148> */
.L_x_8717:
[----:B------:R-:W-:Y:S05]  /*18930*/  BSYNC B1 ;  /* 0x0000000000017941 */ /* 0x000fea0003800000 */
.L_x_8716:
[----:B-1----:R-:W-:Y:S01]  /*18940*/  VIADD R9, R194, 0x8 ;  /* 0x00000008c2097836 */ /* 0x002fe20000000000 */
[----:B------:R-:W1:Y:S04]  /*18950*/  SHFL.IDX PT, R3, R3, 0x1, 0x1c1f ;  /* 0x003c1f0003037f89 */ /* 0x000e6800000e0000 */
[----:B------:R-:W-:Y:S01]  /*18960*/  ISETP.GE.AND P0, PT, R9, R4, PT ;  /* 0x000000040900720c */ /* 0x000fe20003f06270 */
[----:B------:R2:W3:-:S12]  /*18970*/  SHFL.IDX PT, R29, R0, 0x1, 0x1c1f ;  /* 0x003c1f00001d7f89 */ /* 0x0004d800000e0000 */
[----:B--2---:R-:W-:Y:S05]  /*18980*/  @P0 BRA `(.L_x_8715) ;  /* 0x0000001400cc0947 */ /* 0x004fea0003800000 */
[----:B------:R-:W-:Y:S02]  /*18990*/  ULDC UR4, c[0x0][0xbc8] ;  /* 0x0002f20000047ab9 */ /* 0x000fe40000000800 */
[----:B------:R-:W-:Y:S02]  /*189a0*/  ISETP.GE.AND P4, PT, R192, UR4, PT ;  /* 0x00000004c0007c0c */ /* 0x000fe4000bf86270 */
[----:B------:R-:W-:Y:S02]  /*189b0*/  ISETP.GE.AND P2, PT, R229, UR4, PT ;  /* 0x00000004e5007c0c */ /* 0x000fe4000bf46270 */
[----:B------:R-:W-:Y:S02]  /*189c0*/  ISETP.GE.AND P1, PT, R227, UR4, PT ;  /* 0x00000004e3007c0c */ /* 0x000fe4000bf26270 */
[----:B------:R-:W-:-:S07]  /*189d0*/  ISETP.GE.AND P0, PT, R220, UR4, PT ;  /* 0x00000004dc007c0c */ /* 0x000fce000bf06270 */
[----:B---3--:R-:W-:-:S04]  /*189e0*/  @!P4 LEA R8, P3, R192, R29, 0x2 ;  /* 0x0000001dc008c211 */ /* 0x008fc800078610ff */
[----:B-1----:R-:W-:Y:S02]  /*189f0*/  @!P4 LEA.HI.X R9, R192, R3, R219, 0x2, P3 ;  /* 0x00000003c009c211 */ /* 0x002fe400018f14db */
[----:B------:R-:W-:Y:S02]  /*18a00*/  ISETP.GE.AND P3, PT, R213, UR4, PT ;  /* 0x00000004d5007c0c */ /* 0x000fe4000bf66270 */
[----:B------:R-:W-:Y:S01]  /*18a10*/  @!P1 LEA R10, P5, R227, R29, 0x2 ;  /* 0x0000001de30a9211 */ /* 0x000fe200078a10ff */
        /* <DEDUP_REMOVED lines=12> */
[-C--:B-1----:R-:W-:Y:S02]  /*18ae0*/  @!P3 LEA R8, P1, R213, R29.reuse, 0x2 ;  /* 0x0000001dd508b211 */ /* 0x082fe400078210ff */
[----:B--2---:R-:W-:Y:S02]  /*18af0*/  @!P4 LEA R10, P2, R209, R29, 0x2 ;  /* 0x0000001dd10ac211 */ /* 0x004fe400078410ff */
[----:B------:R-:W-:-:S02]  /*18b00*/  @!P3 LEA.HI.X R9, R213, R3, R218, 0x2, P1 ;  /* 0x00000003d509b211 */ /* 0x000fc400008f14da */
[----:B------:R-:W-:Y:S02]  /*18b10*/  ISETP.GE.AND P1, PT, R202, UR4, PT ;  /* 0x00000004ca007c0c */ /* 0x000fe4000bf26270 */
[----:B------:R-:W-:Y:S01]  /*18b20*/  @!P4 LEA.HI.X R11, R209, R3, R211, 0x2, P2 ;  /* 0x00000003d10bc211 */ /* 0x000fe200010f14d3 */
[----:B------:R1:W-:Y:S01]  /*18b30*/  @!P3 ST.E.64 desc[UR42][R8.64], R42 ;  /* 0x0000002a0800b985 */ /* 0x0003e2000c101b2a */
[----:B------:R-:W-:Y:S02]  /*18b40*/  ISETP.GE.AND P2, PT, R200, UR4, PT ;  /* 0x00000004c8007c0c */ /* 0x000fe4000bf46270 */
[C---:B---3--:R-:W-:Y:S01]  /*18b50*/  @!P5 LEA R12, P6, R207.reuse, R29, 0x2 ;  /* 0x0000001dcf0cd211 */ /* 0x048fe200078c10ff */
        /* <DEDUP_REMOVED lines=54> */
[----:B------:R-:W-:Y:S02]  /*18ec0*/  @!P1 LEA R20, P3, R168, R29, 0x2 ;  /* 0x0000001da8149211 */ /* 0x000fe400078610ff */
        /* <DEDUP_REMOVED lines=20> */
[C---:B----4-:R-:W-:Y:S01]  /*19010*/  @!P0 LEA R14, P5, R158.reuse, R29, 0x2 ;  /* 0x0000001d9e0e8211 */ /* 0x050fe200078a10ff */
        /* <DEDUP_REMOVED lines=26> */
.L_x_8709:
        /* <DEDUP_REMOVED lines=17> */
[----:B------:R-:W4:Y:S01]  /*192d0*/  @!P2 LDC R218, c[0x0][0xbd4] ;  /* 0x0002f500ffdaab82 */ /* 0x000f220000000800 */
[----:B-1----:R-:W-:Y:S01]  /*192e0*/  VIADD R32, R4, 0xffffff80 ;  /* 0xffffff8004207836 */ /* 0x002fe20000000000 */
[----:B----4-:R-:W-:-:S04]  /*192f0*/  ISETP.GT.AND P2, PT, R218, 0x1, PT ;  /* 0x00000001da00780c */ /* 0x010fc80003f44270 */
[----:B------:R-:W-:Y:S01]  /*19300*/  ISETP.GT.AND P3, PT, R32, 0x3f, PT ;  /* 0x0000003f2000780c */ /* 0x000fe20003f64270 */
[----:B--2---:R-:W-:-:S12]  /*19310*/  @P1 BRA `(.L_x_8718) ;  /* 0x0000000000101947 */ /* 0x004fd80003800000 */
[----:B------:R-:W-:Y:S05]  /*19320*/  @!P0 BRA `(.L_x_8718) ;  /* 0x00000000000c8947 */ /* 0x000fea0003800000 */
[----:B------:R-:W2:Y:S04]  /*19330*/  LDG.E R11, desc[UR42][R8.64] ;  /* 0x0000002a080b7981 */ /* 0x000ea8000c1e1900 */
[----:B-----5:R-:W2:Y:S02]  /*19340*/  LDG.E R0, desc[UR42][R8.64+0x4] ;  /* 0x0000042a08007981 */ /* 0x020ea4000c1e1900 */
[----:B--2---:R-:W-:-:S07]  /*19350*/  IMAD.IADD R0, R0, 0x1, -R11 ;  /* 0x0000000100007824 */ /* 0x004fce00078e0a0b */
.L_x_8718:
[----:B------:R-:W2:Y:S01]  /*19360*/  LDL.LU R4, [R1+0x64] ;  /* 0x0000640001047983 */ /* 0x000ea20000300800 */
[----:B------:R-:W-:Y:S01]  /*19370*/  BSSY B1, `(.L_x_8719) ;  /* 0x0000036000017945 */ /* 0x000fe20003800000 */
[----:B------:R-:W-:Y:S02]  /*19380*/  SEL R219, R219, RZ, !P0 ;  /* 0x000000ffdbdb7207 */ /* 0x000fe40004000000 */
[----:B-----5:R-:W-:Y:S02]  /*19390*/  SHF.R.S32.HI R28, RZ, 0x1f, R3 ;  /* 0x0000001fff1c7819 */ /* 0x020fe40000011403 */
[----:B--2---:R-:W-:Y:S01]  /*193a0*/  SEL R30, R4, RZ, !P0 ;  /* 0x000000ff041e7207 */ /* 0x004fe20004000000 */
        /* <DEDUP_REMOVED lines=15> */
[----:B------:R-:W4:Y:S08]  /*194a0*/  LDC.64 R24, c[0x0][R26+0x218] ;  /* 0x000086001a187b82 */ /* 0x000f300000000a00 */
[----:B------:R-:W5:Y:S08]  /*194b0*/  LDC.64 R12, c[0x0][R26+0x228] ;  /* 0x00008a001a0c7b82 */ /* 0x000f700000000a00 */
[----:B------:R-:W0:Y:S08]  /*194c0*/  LDC.64 R10, c[0x0][R26+0x210] ;  /* 0x000084001a0a7b82 */ /* 0x000e300000000a00 */
[----:B------:R-:W3:Y:S08]  /*194d0*/  @P1 LDC R4, c[0x0][0xcec] ;  /* 0x00033b00ff041b82 */ /* 0x000ef00000000800 */
[----:B------:R-:W5:Y:S01]  /*194e0*/  @P1 LDC R35, c[0x0][0xcf0] ;  /* 0x00033c00ff231b82 */ /* 0x000f620000000800 */
[----:B--2---:R-:W-:-:S07]  /*194f0*/  IMAD R15, R15, R219, RZ ;  /* 0x000000db0f0f7224 */ /* 0x004fce00078e02ff */
[----:B-1----:R-:W1:Y:S01]  /*19500*/  @!P0 LDC R8, c[0x0][0xc50] ;  /* 0x00031400ff088b82 */ /* 0x002e620000000800 */
[----:B------:R-:W-:-:S04]  /*19510*/  IMAD.WIDE.U32 R20, R14, R219, RZ ;  /* 0x000000db0e147225 */ /* 0x000fc800078e00ff */
[----:B------:R-:W-:Y:S02]  /*19520*/  IMAD R15, R14, R30, R15 ;  /* 0x0000001e0e0f7224 */ /* 0x000fe400078e020f */
[----:B---3--:R-:W-:Y:S01]  /*19530*/  @P1 IMAD.HI.U32 R4, R31, R4, RZ ;  /* 0x000000041f041227 */ /* 0x008fe200078e00ff */
        /* <DEDUP_REMOVED lines=25> */
.L_x_8720:
[----:B------:R-:W-:Y:S05]  /*196d0*/  BSYNC B1 ;  /* 0x0000000000017941 */ /* 0x000fea0003800000 */
.L_x_8719:
[----:B------:R-:W-:Y:S05]  /*196e0*/  @P2 BRA `(.L_x_8715) ;  /* 0x0000000800742947 */ /* 0x000fea0003800000 */
[----:B------:R-:W2:Y:S01]  /*196f0*/  LDC R13, c[0x0][0xce8] ;  /* 0x00033a00ff0d7b82 */ /* 0x000ea20000000800 */
        /* <DEDUP_REMOVED lines=22> */
[----:B--2---:R-:W-:Y:S01]  /*19860*/  ISETP.NE.AND P0, PT, R13, 0x1, PT ;  /* 0x000000010d00780c */ /* 0x004fe20003f05270 */
[----:B------:R-:W-:Y:S01]  /*19870*/  IMAD R11, R32, 0x20, R25 ;  /* 0x00000020200b7824 */ /* 0x000fe200078e0219 */
[----:B------:R-:W-:Y:S01]  /*19880*/  ULDC.64 UR4, c[0x0][0xbf0] ;  /* 0x0002fc0000047ab9 */ /* 0x000fe20000000a00 */
[----:B------:R-:W-:Y:S01]  /*19890*/  IMAD R29, R0, R13, RZ ;  /* 0x0000000d001d7224 */ /* 0x000fe200078e02ff */
[----:B------:R-:W-:Y:S01]  /*198a0*/  SHF.R.S32.HI R32, RZ, 0x1f, R33 ;  /* 0x0000001fff207819 */ /* 0x000fe20000011421 */
[----:B------:R-:W-:Y:S02]  /*198b0*/  IMAD.IADD R10, R194, 0x1, R11 ;  /* 0x00000001c20a7824 */ /* 0x000fe400078e020b */
        /* <DEDUP_REMOVED lines=13> */
[----:B------:R-:W2:Y:S01]  /*19990*/  @P0 LDC R21, c[0x0][0xcf0] ;  /* 0x00033c00ff150b82 */ /* 0x000ea20000000800 */
[----:B-1----:R-:W-:-:S05]  /*199a0*/  @P0 IMAD.HI.U32 R4, R10, R15, RZ ;  /* 0x0000000f0a040227 */ /* 0x002fca00078e00ff */
[----:B--2---:R-:W-:Y:S02]  /*199b0*/  @P0 SHF.R.U32.HI R3, RZ, R21, R4 ;  /* 0x00000015ff030219 */ /* 0x004fe40000011604 */
        /* <DEDUP_REMOVED lines=37> */
[----:B------:R-:W-:Y:S02]  /*19c10*/  LOP3.LUT R27, R0, R11, RZ, 0xfc, !PT ;  /* 0x0000000b001b7212 */ /* 0x000fe400078efcff */
[----:B------:R-:W-:Y:S02]  /*19c20*/  LEA.HI.X R3, R8, UR5, R3, 0x1, P1 ;  /* 0x0000000508037c11 */ /* 0x000fe400088f0c03 */
[----:B------:R-:W-:Y:S01]  /*19c30*/  SEL R0, RZ, 0x80, P2 ;  /* 0x00000080ff007807 */ /* 0x000fe20001000000 */
[----:B------:R1:W2:Y:S03]  /*19c40*/  SHFL.IDX PT, R8, R4, RZ, 0x181f ;  /* 0x00181fff04087589 */ /* 0x0002a600000e0000 */
[----:B------:R-:W-:Y:S01]  /*19c50*/  LOP3.LUT R28, R27, R0, RZ, 0xfc, !PT ;  /* 0x000000001b1c7212 */ /* 0x000fe200078efcff */
[----:B------:R1:W4:Y:S01]  /*19c60*/  SHFL.IDX PT, R9, R3, RZ, 0x181f ;  /* 0x00181fff03097589 */ /* 0x00032200000e0000 */
[----:B------:R-:W-:Y:S05]  /*19c70*/  @P0 BRA `(.L_x_8722) ;  /* 0x00000000007c0947 */ /* 0x000fea0003800000 */
[-C--:B------:R-:W-:Y:S02]  /*19c80*/  ISETP.GE.AND P2, PT, R226, R26.reuse, PT ;  /* 0x0000001ae200720c */ /* 0x080fe40003f46270 */
[-C--:B------:R-:W-:Y:S02]  /*19c90*/  ISETP.GE.AND P1, PT, R187, R26.reuse, PT ;  /* 0x0000001abb00720c */ /* 0x080fe40003f26270 */
[-C--:B------:R-:W-:Y:S02]  /*19ca0*/  ISETP.GE.AND P5, PT, R225, R26.reuse, PT ;  /* 0x0000001ae100720c */ /* 0x080fe40003fa6270 */
[----:B------:R-:W-:-:S07]  /*19cb0*/  ISETP.GE.AND P3, PT, R224, R26, PT ;  /* 0x0000001ae000720c */ /* 0x000fce0003f66270 */
[CC--:B--2---:R-:W-:Y:S02]  /*19cc0*/  @!P2 LEA R12, P0, R226.reuse, R8.reuse, 0x1 ;  /* 0x00000008e20ca211 */ /* 0x0c4fe400078008ff */
        /* <DEDUP_REMOVED lines=13> */
[----:B--2---:R-:W-:-:S02]  /*19da0*/  @!P1 LEA R12, P6, R222, R8, 0x1 ;  /* 0x00000008de0c9211 */ /* 0x004fc400078c08ff */
        /* <DEDUP_REMOVED lines=12> */
.L_x_8722:
[----:B------:R-:W-:Y:S05]  /*19e70*/  BSYNC B1 ;  /* 0x0000000000017941 */ /* 0x000fea0003800000 */
.L_x_8721:
[----:B------:R-:W-:Y:S01]  /*19e80*/  VIADD R0, R194, 0x20 ;  /* 0x00000020c2007836 */ /* 0x000fe20000000000 */
[----:B----4-:R4:W0:Y:S04]  /*19e90*/  SHFL.IDX PT, R9, R3, 0x1, 0x181f ;  /* 0x00381f0003097f89 */ /* 0x01082800000e0000 */
[----:B------:R-:W-:Y:S01]  /*19ea0*/  ISETP.GE.AND P0, PT, R0, R29, PT ;  /* 0x0000001d0000720c */ /* 0x000fe20003f06270 */
[----:B--2---:R4:W2:-:S12]  /*19eb0*/  SHFL.IDX PT, R8, R4, 0x1, 0x181f ;  /* 0x00381f0004087f89 */ /* 0x00489800000e0000 */
[----:B----4-:R-:W-:Y:S05]  /*19ec0*/  @P0 BRA `(.L_x_8715) ;  /* 0x00000000007c0947 */ /* 0x010fea0003800000 */
[-C--:B------:R-:W-:Y:S02]  /*19ed0*/  ISETP.GE.AND P5, PT, R226, R26.reuse, PT ;  /* 0x0000001ae200720c */ /* 0x080fe40003fa6270 */
[-C--:B------:R-:W-:Y:S02]  /*19ee0*/  ISETP.GE.AND P4, PT, R187, R26.reuse, PT ;  /* 0x0000001abb00720c */ /* 0x080fe40003f86270 */
[-C--:B------:R-:W-:Y:S02]  /*19ef0*/  ISETP.GE.AND P0, PT, R225, R26.reuse, PT ;  /* 0x0000001ae100720c */ /* 0x080fe40003f06270 */
[----:B------:R-:W-:Y:S02]  /*19f00*/  ISETP.GE.AND P1, PT, R224, R26, PT ;  /* 0x0000001ae000720c */ /* 0x000fe40003f26270 */
[----:B------:R-:W-:-:S05]  /*19f10*/  LOP3.LUT P2, RZ, R27, 0x40, RZ, 0xc0, !PT ;  /* 0x000000401bff7812 */ /* 0x000fca000784c0ff */
[C---:B--2---:R-:W-:Y:S02]  /*19f20*/  @!P5 LEA R12, P3, R226.reuse, R8, 0x1 ;  /* 0x00000008e20cd211 */ /* 0x044fe400078608ff */
[----:B0-----:R-:W-:Y:S02]  /*19f30*/  @!P4 IMAD.WIDE R10, R187, 0x2, R8 ;  /* 0x00000002bb0ac825 */ /* 0x001fe400078e0208 */
[----:B------:R-:W-:Y:S02]  /*19f40*/  @!P5 LEA.HI.X R13, R226, R9, R38, 0x1, P3 ;  /* 0x00000009e20dd211 */ /* 0x000fe400018f0c26 */
[----:B------:R-:W-:Y:S01]  /*19f50*/  ISETP.GE.AND P3, PT, R223, R26, PT ;  /* 0x0000001adf00720c */ /* 0x000fe20003f66270 */
        /* <DEDUP_REMOVED lines=22> */
.L_x_8715:
[----:B------:R-:W-:Y:S05]  /*1a0c0*/  BSYNC B0 ;  /* 0x0000000000007941 */ /* 0x000fea0003800000 */
.L_x_8708:
[----:B------:R-:W-:Y:S02]  /*1a0d0*/  ULDC UR4, c[0x0][0xd3c] ;  /* 0x00034f0000047ab9 */ /* 0x000fe40000000800 */
[----:B------:R-:W-:-:S13]  /*1a0e0*/  ISETP.GE.AND P0, PT, R7, UR4, PT ;  /* 0x0000000407007c0c */ /* 0x000fda000bf06270 */
[----:B------:R-:W-:Y:S05]  /*1a0f0*/  @!P0 BRA `(.L_x_8723) ;  /* 0xfffffe7400448947 */ /* 0x000fea000383ffff */
[----:B------:R-:W-:Y:S05]  /*1a100*/  BRA `(.L_x_8581) ;  /* 0x000000a800ec7947 */ /* 0x000fea0003800000 */
.L_x_8579:
        /* <DEDUP_REMOVED lines=18> */
.L_x_8724:
        /* <DEDUP_REMOVED lines=43> */
.L_x_8728:
        /* <DEDUP_REMOVED lines=39> */
.L_x_8726:
        /* <DEDUP_REMOVED lines=12> */
.L_x_8729:
        /* <DEDUP_REMOVED lines=63> */
.L_x_8730:
        /* <DEDUP_REMOVED lines=61> */
.L_x_8731:
[----:B01----:R-:W-:-:S05]  /*1afd0*/  LOP3.LUT R3, RZ, R2, RZ, 0x33, !PT ;  /* 0x00000002ff037212 */ /* 0x003fca00078e33ff */
[----:B------:R-:W-:-:S05]  /*1afe0*/  IMAD.IADD R2, R4, 0x1, R3 ;  /* 0x0000000104027824 */ /* 0x000fca00078e0203 */
[----:B------:R1:W-:Y:S01]  /*1aff0*/  STL [R1+0x4], R2 ;  /* 0x0000040201007387 */ /* 0x0003e20000100800 */
[----:B------:R-:W-:Y:S05]  /*1b000*/  BRA `(.L_x_8732) ;  /* 0x0000000000107947 */ /* 0x000fea0003800000 */
.L_x_8727:
[----:B------:R-:W-:Y:S01]  /*1b010*/  IMAD.U32 R2, RZ, RZ, UR6 ;  /* 0x00000006ff027e24 */ /* 0x000fe2000f8e00ff */
[----:B------:R0:W-:Y:S04]  /*1b020*/  STL [R1+0x4], RZ ;  /* 0x000004ff01007387 */ /* 0x0001e80000100800 */
[----:B------:R0:W-:Y:S04]  /*1b030*/  STL [R1+0x8], RZ ;  /* 0x000008ff01007387 */ /* 0x0001e80000100800 */
[----:B------:R0:W-:Y:S02]  /*1b040*/  STL [R1], R2 ;  /* 0x0000000201007387 */ /* 0x0001e40000100800 */
.L_x_8732:
        /* <DEDUP_REMOVED lines=10> */
.L_x_8725:
        /* <DEDUP_REMOVED lines=16> */
[----:B------:R-:W-:Y:S01]  /*1b1f0*/  LOP3.LUT R0, R0, 0x38, RZ, 0xc0, !PT ;  /* 0x0000003800007812 */ /* 0x000fe200078ec0ff */
[----:B------:R-:W-:Y:S01]  /*1b200*/  ULDC UR37, c[0x0][0xc] ;  /* 0x0000030000257ab9 */ /* 0x000fe20000000800 */
        /* <DEDUP_REMOVED lines=17> */
[----:B------:R-:W-:Y:S04]  /*1b320*/  STL [R1+0x10], RZ ;  /* 0x000010ff01007387 */ /* 0x000fe80000100800 */
[----:B------:R0:W-:Y:S02]  /*1b330*/  STL [R1+0x1c], R2 ;  /* 0x00001c0201007387 */ /* 0x0001e40000100800 */
[C---:B0-----:R-:W-:Y:S02]  /*1b340*/  LOP3.LUT R2, R0.reuse, 0xc0, RZ, 0xfc, !PT ;  /* 0x000000c000027812 */ /* 0x041fe400078efcff */
[C---:B------:R-:W-:Y:S02]  /*1b350*/  LOP3.LUT R2, R0.reuse, 0x180, RZ, 0xfc, !PT ;  /* 0x0000018000027812 */ /* 0x040fe400078efcff */
[----:B------:R-:W-:-:S07]  /*1b360*/  LOP3.LUT R0, R0, 0x1c0, RZ, 0xfc, !PT ;  /* 0x000001c000007812 */ /* 0x000fce00078efcff */
.L_x_8907:
[----:B--2---:R-:W2:Y:S01]  /*1b370*/  LDL R0, [R1+0xc] ;  /* 0x00000c0001007983 */ /* 0x004ea20000100800 */
[----:B-1----:R-:W2:Y:S01]  /*1b380*/  LDC.64 R2, c[0x0][0xd88] ;  /* 0x00036200ff027b82 */ /* 0x002ea20000000a00 */
[----:B------:R-:W-:Y:S05]  /*1b390*/  YIELD ;  /* 0x0000000000007946 */ /* 0x000fea0003800000 */
[----:B------:R-:W-:Y:S01]  /*1b3a0*/  ULDC.64 UR4, c[0x0][0xb20] ;  /* 0x0002c80000047ab9 */ /* 0x000fe20000000a00 */
[----:B0-----:R-:W-:Y:S02]  /*1b3b0*/  CS2R R8, SRZ ;  /* 0x0000000000087805 */ /* 0x001fe4000001ff00 */
        /* <DEDUP_REMOVED lines=27> */
[----:B------:R-:W-:Y:S02]  /*1b570*/  IADD3.X R3, R15, UR5, RZ, P4, !PT ;  /* 0x000000050f037c10 */ /* 0x000fe4000a7fe4ff */
        /* <DEDUP_REMOVED lines=32> */
.L_x_8734:
        /* <DEDUP_REMOVED lines=17> */
.L_x_8735:
[----:B------:R-:W-:Y:S05]  /*1b890*/  @!P0 BRA `(.L_x_8736) ;  /* 0x00000000000c8947 */ /* 0x000fea0003800000 */
[----:B------:R-:W2:Y:S04]  /*1b8a0*/  LDG.E R8, desc[UR42][R6.64] ;  /* 0x0000002a06087981 */ /* 0x000ea8000c1e1900 */
[----:B------:R-:W2:Y:S02]  /*1b8b0*/  LDG.E R6, desc[UR42][R6.64+0x4] ;  /* 0x0000042a06067981 */ /* 0x000ea4000c1e1900 */
[----:B--2---:R-:W-:-:S07]  /*1b8c0*/  IMAD.IADD R8, R6, 0x1, -R8 ;  /* 0x0000000106087824 */ /* 0x004fce00078e0a08 */
.L_x_8736:
        /* <DEDUP_REMOVED lines=60> */
.L_x_8738:
[----:B------:R-:W-:Y:S05]  /*1bc90*/  BSYNC B0 ;  /* 0x0000000000007941 */ /* 0x000fea0003800000 */
.L_x_8737:
        /* <DEDUP_REMOVED lines=24> */
.L_x_8951:
[----:B-1----:R-:W-:Y:S02]  /*1be20*/  ISETP.NE.AND P0, PT, R14, RZ, PT ;  /* 0x000000ff0e00720c */ /* 0x002fe40003f05270 */
[----:B------:R-:W-:-:S11]  /*1be30*/  PLOP3.LUT P6, PT, PT, PT, PT, 0x8, 0x0 ;  /* 0x000000000000781c */ /* 0x000fd60003fce170 */
[----:B------:R-:W-:Y:S05]  /*1be40*/  @P0 BRA `(.L_x_8742) ;  /* 0x00000000000c0947 */ /* 0x000fea0003800000 */
[----:B------:R-:W-:-:S03]  /*1be50*/  UMOV UR4, 0xffffffff ;  /* 0xffffffff00047882 */ /* 0x000fc60000000000 */
[----:B------:R-:W-:Y:S05]  /*1be60*/  BRA.DIV UR4, `(.L_x_8743) ;  /* 0x0000009a04a87947 */ /* 0x000fea000b800000 */
[----:B------:R-:W-:-:S13]  /*1be70*/  ELECT P6, URZ, PT ;  /* 0x00000000003f782f */ /* 0x000fda00038c0000 */
.L_x_8742:
        /* <DEDUP_REMOVED lines=9> */
.L_x_8954:
[----:B------:R-:W-:Y:S05]  /*1bf10*/  BSYNC B1 ;  /* 0x0000000000017941 */ /* 0x000fea0003800000 */
.L_x_8744:
        /* <DEDUP_REMOVED lines=12> */
.L_x_8955:
[----:B------:R-:W-:Y:S05]  /*1bfe0*/  BSYNC B2 ;  /* 0x0000000000027941 */ /* 0x000fea0003800000 */
.L_x_8748:
        /* <DEDUP_REMOVED lines=9> */
.L_x_8751:
[----:B------:R-:W-:Y:S05]  /*1c080*/  BSYNC B2 ;  /* 0x0000000000027941 */ /* 0x000fea0003800000 */
.L_x_8750:
        /* <DEDUP_REMOVED lines=13> */
.L_x_8752:
        /* <DEDUP_REMOVED lines=13> */
.L_x_8956:
[----:B------:R-:W-:Y:S05]  /*1c230*/  BSYNC B2 ;  /* 0x0000000000027941 */ /* 0x000fea0003800000 */
.L_x_8753:
        /* <DEDUP_REMOVED lines=11> */
.L_x_8756:
[----:B------:R-:W-:Y:S05]  /*1c2f0*/  BSYNC B2 ;  /* 0x0000000000027941 */ /* 0x000fea0003800000 */
.L_x_8755:
        /* <DEDUP_REMOVED lines=10> */
.L_x_8757:
        /* <DEDUP_REMOVED lines=15> */
.L_x_8758:
        /* <DEDUP_REMOVED lines=15> */
.L_x_8759:
        /* <DEDUP_REMOVED lines=15> */
.L_x_8760:
        /* <DEDUP_REMOVED lines=15> */
.L_x_8761:
        /* <DEDUP_REMOVED lines=15> */
.L_x_8762:
        /* <DEDUP_REMOVED lines=15> */
.L_x_8763:
        /* <DEDUP_REMOVED lines=15> */
.L_x_8764:
        /* <DEDUP_REMOVED lines=10> */
.L_x_8747:
[----:B------:R-:W-:Y:S05]  /*1cad0*/  BSYNC B1 ;  /* 0x0000000000017941 */ /* 0x000fea0003800000 */
.L_x_8746:
        /* <DEDUP_REMOVED lines=13> */
.L_x_8784:
        /* <DEDUP_REMOVED lines=13> */
.L_x_8957:
[----:B------:R-:W-:Y:S05]  /*1cc80*/  BSYNC B2 ;  /* 0x0000000000027941 */ /* 0x000fea0003800000 */
.L_x_8767:
        /* <DEDUP_REMOVED lines=9> */
.L_x_8770:
[----:B------:R-:W-:Y:S05]  /*1cd20*/  BSYNC B2 ;  /* 0x0000000000027941 */ /* 0x000fea0003800000 */
.L_x_8769:
        /* <DEDUP_REMOVED lines=12> */
.L_x_8771:
        /* <DEDUP_REMOVED lines=13> */
.L_x_8958:
[----:B------:R-:W-:Y:S05]  /*1cec0*/  BSYNC B2 ;  /* 0x0000000000027941 */ /* 0x000fea0003800000 */
.L_x_8772:
        /* <DEDUP_REMOVED lines=11> */
.L_x_8775:
[----:B------:R-:W-:Y:S05]  /*1cf80*/  BSYNC B2 ;  /* 0x0000000000027941 */ /* 0x000fea0003800000 */
.L_x_8774:
        /* <DEDUP_REMOVED lines=10> */
.L_x_8776:
        /* <DEDUP_REMOVED lines=15> */
.L_x_8777:
        /* <DEDUP_REMOVED lines=15> */
.L_x_8778:
        /* <DEDUP_REMOVED lines=15> */
.L_x_8779:
        /* <DEDUP_REMOVED lines=15> */
.L_x_8780:
        /* <DEDUP_REMOVED lines=15> */
.L_x_8781:
        /* <DEDUP_REMOVED lines=15> */
.L_x_8782:
        /* <DEDUP_REMOVED lines=15> */
.L_x_8783:
        /* <DEDUP_REMOVED lines=10> */
.L_x_8766:
[----:B------:R-:W-:Y:S05]  /*1d760*/  BSYNC B1 ;  /* 0x0000000000017941 */ /* 0x000fea0003800000 */
.L_x_8765:
        /* <DEDUP_REMOVED lines=12> */
.L_x_8740:
[----:B------:R-:W-:Y:S05]  /*1d830*/  BSYNC B0 ;  /* 0x0000000000007941 */ /* 0x000fea0003800000 */
.L_x_8739:
        /* <DEDUP_REMOVED lines=49> */
.L_x_8786:
[----:B------:R-:W-:Y:S05]  /*1db50*/  BSYNC B0 ;  /* 0x0000000000007941 */ /* 0x000fea0003800000 */
.L_x_8785:
        /* <DEDUP_REMOVED lines=19> */
[----:B-1----:R-:W2:Y:S04]  /*1dc90*/  @P0 ATOMG.E.ADD.STRONG.GPU PT, R2, desc[UR42][R4.64], R2 ;  /* 0x00000002040209a8 */ /* 0x002ea800081ee1ea */
[----:B--2---:R0:W1:Y:S02]  /*1dca0*/  SHFL.IDX PT, R2, R2, R0, 0x1f ;  /* 0x00001f0002027589 */ /* 0x00406400000e0000 */
[----:B0-----:R-:W0:Y:S02]  /*1dcb0*/  S2R R0, SR_LTMASK ;  /* 0x0000000000007919 */ /* 0x001e240000003900 */
[----:B0-----:R-:W-:-:S06]  /*1dcc0*/  LOP3.LUT R0, R0, UR4, RZ, 0xc0, !PT ;  /* 0x0000000400007c12 */ /* 0x001fcc000f8ec0ff */
[----:B------:R-:W1:Y:S02]  /*1dcd0*/  POPC R0, R0 ;  /* 0x0000000000007309 */ /* 0x000e640000000000 */
[----:B-1----:R-:W-:-:S05]  /*1dce0*/  IADD3 R0, R2, UR37, R0 ;  /* 0x0000002502007c10 */ /* 0x002fca000fffe000 */
[----:B------:R4:W-:Y:S01]  /*1dcf0*/  STL [R1], R0 ;  /* 0x0000000001007387 */ /* 0x0009e20000100800 */
[----:B------:R-:W-:Y:S05]  /*1dd00*/  BRA `(.L_x_8789) ;  /* 0x0000005800847947 */ /* 0x000fea0003800000 */
.L_x_8788:
        /* <DEDUP_REMOVED lines=20> */
.L_x_8791:
[----:B------:R-:W-:Y:S05]  /*1de50*/  BSYNC B6 ;  /* 0x0000000000067941 */ /* 0x000fea0003800000 */
.L_x_8790:
        /* <DEDUP_REMOVED lines=20> */
.L_x_8794:
        /* <DEDUP_REMOVED lines=16> */
.L_x_8793:
[----:B------:R-:W-:Y:S05]  /*1e0a0*/  BSYNC B6 ;  /* 0x0000000000067941 */ /* 0x000fea0003800000 */
.L_x_8792:
        /* <DEDUP_REMOVED lines=24> */
.L_x_8961:
        /* <DEDUP_REMOVED lines=9> */
.L_x_8964:
        /* <DEDUP_REMOVED lines=24> */
.L_x_8798:
[----:B------:R-:W2:Y:S04]  /*1e440*/  LDL R0, [R1+0x10] ;  /* 0x0000100001007983 */ /* 0x000ea80000100800 */
[----:B-1----:R-:W3:Y:S01]  /*1e450*/  LDL R2, [R1+0x1c] ;  /* 0x00001c0001027983 */ /* 0x002ee20000100800 */
[----:B--2---:R-:W-:Y:S01]  /*1e460*/  IMAD R0, R0, 0x8, R18 ;  /* 0x0000000800007824 */ /* 0x004fe200078e0212 */
[----:B---3--:R-:W-:-:S04]  /*1e470*/  SHF.L.U32 R2, R2, 0x1f, RZ ;  /* 0x0000001f02027819 */ /* 0x008fc800000006ff */
[----:B------:R-:W1:Y:S02]  /*1e480*/  SYNCS.PHASECHK.TRANS64.TRYWAIT P0, [R0+URZ+0x38840], R2 ;  /* 0x03884002000075a7 */ /* 0x000e64000800017f */
[----:B-1----:R-:W-:Y:S05]  /*1e490*/  @!P0 BRA `(.L_x_8799) ;  /* 0x0000007400f48947 */ /* 0x002fea0003800000 */
.L_x_8965:
        /* <DEDUP_REMOVED lines=11> */
.L_x_8800:
        /* <DEDUP_REMOVED lines=23> */
.L_x_8796:
[----:B0-----:R-:W2:Y:S04]  /*1e6c0*/  LDL.LU R4, [R1+0x30] ;  /* 0x0000300001047983 */ /* 0x001ea80000300800 */
        /* <DEDUP_REMOVED lines=33> */
.L_x_8802:
[----:B------:R-:W-:Y:S05]  /*1e8e0*/  BSYNC B6 ;  /* 0x0000000000067941 */ /* 0x000fea0003800000 */
.L_x_8801:
        /* <DEDUP_REMOVED lines=98> */
.L_x_8974:
        /* <DEDUP_REMOVED lines=12> */
.L_x_8804:
        /* <DEDUP_REMOVED lines=37> */
.L_x_8806:
[----:B------:R-:W-:Y:S05]  /*1f220*/  BSYNC B6 ;  /* 0x0000000000067941 */ /* 0x000fea0003800000 */
.L_x_8805:
        /* <DEDUP_REMOVED lines=43> */
[----:B------:R-:W-:-:S04]  /*1f4e0*/  ISETP.GE.AND P3, PT, R10, UR4, PT ;  /* 0x000000040a007c0c */ /* 0x000fc8000bf66270 */
[----:B------:R-:W-:Y:S01]  /*1f4f0*/  LEA.HI.X R4, R2, UR5, R4, 0x1, P0 ;  /* 0x0000000502047c11 */ /* 0x000fe200080f0c04 */
[----:B0-----:R-:W-:Y:S01]  /*1f500*/  IMAD.SHL.U32 R6, R6, 0x8, RZ ;  /* 0x0000000806067824 */ /* 0x001fe200078e00ff */
[----:B------:R-:W-:-:S04]  /*1f510*/  SEL R5, RZ, 0x1, P3 ;  /* 0x00000001ff057807 */ /* 0x000fc80001800000 */
[----:B------:R-:W-:-:S03]  /*1f520*/  LOP3.LUT R6, R6, 0x38, RZ, 0xc0, !PT ;  /* 0x0000003806067812 */ /* 0x000fc600078ec0ff */
[----:B------:R-:W-:Y:S02]  /*1f530*/  @P3 LOP3.LUT R19, R19, 0x8, RZ, 0xfc, !PT ;  /* 0x0000000813133812 */ /* 0x000fe400078efcff */
[C---:B------:R-:W-:Y:S02]  /*1f540*/  LOP3.LUT R8, R6.reuse, 0x80, RZ, 0xfc, !PT ;  /* 0x0000008006087812 */ /* 0x040fe400078efcff */
[----:B------:R-:W-:Y:S02]  /*1f550*/  LOP3.LUT R6, R6, 0x40, RZ, 0xfc, !PT ;  /* 0x0000004006067812 */ /* 0x000fe400078efcff */
[----:B------:R-:W-:Y:S02]  /*1f560*/  ISETP.GE.AND P2, PT, R8, UR4, PT ;  /* 0x0000000408007c0c */ /* 0x000fe4000bf46270 */
[----:B------:R-:W-:Y:S02]  /*1f570*/  ISETP.GE.AND P1, PT, R6, UR4, PT ;  /* 0x0000000406007c0c */ /* 0x000fe4000bf26270 */
[----:B------:R-:W0:Y:S01]  /*1f580*/  S2R R6, SR_TID.X ;  /* 0x0000000000067919 */ /* 0x000e220000002100 */
[----:B------:R-:W-:-:S02]  /*1f590*/  LOP3.LUT R19, R19, 0xfffffffd, RZ, 0xc0, !PT ;  /* 0xfffffffd13137812 */ /* 0x000fc400078ec0ff */
[----:B------:R-:W-:Y:S02]  /*1f5a0*/  SEL R3, RZ, 0x4, P2 ;  /* 0x00000004ff037807 */ /* 0x000fe40001000000 */
[----:B------:R-:W-:-:S04]  /*1f5b0*/  SEL R2, RZ, 0x2, P1 ;  /* 0x00000002ff027807 */ /* 0x000fc80000800000 */
        /* <DEDUP_REMOVED lines=42> */
[----:B------:R-:W0:Y:S02]  /*1f860*/  S2R R12, SR_TID.X ;  /* 0x00000000000c7919 */ /* 0x000e240000002100 */
[----:B0-----:R-:W-:-:S05]  /*1f870*/  IMAD.SHL.U32 R12, R12, 0x8, RZ ;  /* 0x000000080c0c7824 */ /* 0x001fca00078e00ff */
[----:B------:R-:W-:Y:S01]  /*1f880*/  LOP3.LUT R12, R12, 0x38, RZ, 0xc0, !PT ;  /* 0x000000380c0c7812 */ /* 0x000fe200078ec0ff */
[----:B------:R-:W-:Y:S04]  /*1f890*/  SHFL.IDX PT, R14, R0, 0x1, 0x181f ;  /* 0x00381f00000e7f89 */ /* 0x000fe800000e0000 */
        /* <DEDUP_REMOVED lines=80> */
.L_x_8984:
        /* <DEDUP_REMOVED lines=30> */
.L_x_8809:
[----:B------:R-:W-:Y:S05]  /*1ff80*/  BSYNC B0 ;  /* 0x0000000000007941 */ /* 0x000fea0003800000 */
.L_x_8808:
[----:B------:R-:W-:Y:S01]  /*1ff90*/  NOP ;  /* 0x0000000000007918 */ /* 0x000fe20000000000 */
[----:B------:R-:W-:-:S13]  /*1ffa0*/  PLOP3.LUT P0, PT, PT, PT, PT, 0x80, 0x0 ;  /* 0x000000000000781c */ /* 0x000fda0003f0f070 */
.L_x_8810:
        /* <DEDUP_REMOVED lines=18> */
.L_x_8985:
[----:B------:R-:W-:Y:S05]  /*200d0*/  BSYNC B0 ;  /* 0x0000000000007941 */ /* 0x000fea0003800000 */
.L_x_8811:
        /* <DEDUP_REMOVED lines=13> */
.L_x_8986:
[----:B------:R-:W-:Y:S05]  /*201b0*/  BSYNC B1 ;  /* 0x0000000000017941 */ /* 0x000fea0003800000 */
.L_x_8815:
        /* <DEDUP_REMOVED lines=9> */
.L_x_8818:
[----:B------:R-:W-:Y:S05]  /*20250*/  BSYNC B1 ;  /* 0x0000000000017941 */ /* 0x000fea0003800000 */
.L_x_8817:
        /* <DEDUP_REMOVED lines=13> */
.L_x_8819:
        /* <DEDUP_REMOVED lines=15> */
.L_x_8820:
        /* <DEDUP_REMOVED lines=15> */
.L_x_8821:
        /* <DEDUP_REMOVED lines=15> */
.L_x_8822:
        /* <DEDUP_REMOVED lines=15> */
.L_x_8823:
        /* <DEDUP_REMOVED lines=15> */
.L_x_8824:
        /* <DEDUP_REMOVED lines=15> */
.L_x_8825:
        /* <DEDUP_REMOVED lines=15> */
.L_x_8826:
        /* <DEDUP_REMOVED lines=10> */
.L_x_8814:
[----:B------:R-:W-:Y:S05]  /*20a60*/  BSYNC B0 ;  /* 0x0000000000007941 */ /* 0x000fea0003800000 */
.L_x_8813:
        /* <DEDUP_REMOVED lines=55> */
.L_x_8833:
        /* <DEDUP_REMOVED lines=8> */
.L_x_8987:
[----:B------:R-:W-:Y:S05]  /*20e60*/  BSYNC B3 ;  /* 0x0000000000037941 */ /* 0x000fea0003800000 */
.L_x_8834:
        /* <DEDUP_REMOVED lines=9> */
.L_x_8837:
[----:B------:R-:W-:Y:S05]  /*20f00*/  BSYNC B3 ;  /* 0x0000000000037941 */ /* 0x000fea0003800000 */
.L_x_8836:
        /* <DEDUP_REMOVED lines=13> */
.L_x_8838:
        /* <DEDUP_REMOVED lines=13> */
.L_x_8988:
[----:B------:R-:W-:Y:S05]  /*210b0*/  BSYNC B3 ;  /* 0x0000000000037941 */ /* 0x000fea0003800000 */
.L_x_8839:
        /* <DEDUP_REMOVED lines=11> */
.L_x_8842:
[----:B------:R-:W-:Y:S05]  /*21170*/  BSYNC B3 ;  /* 0x0000000000037941 */ /* 0x000fea0003800000 */
.L_x_8841:
        /* <DEDUP_REMOVED lines=10> */
.L_x_8843:
        /* <DEDUP_REMOVED lines=15> */
.L_x_8844:
        /* <DEDUP_REMOVED lines=15> */
.L_x_8845:
        /* <DEDUP_REMOVED lines=15> */
.L_x_8846:
        /* <DEDUP_REMOVED lines=15> */
.L_x_8847:
        /* <DEDUP_REMOVED lines=15> */
.L_x_8848:
        /* <DEDUP_REMOVED lines=15> */
.L_x_8849:
        /* <DEDUP_REMOVED lines=15> */
.L_x_8850:
        /* <DEDUP_REMOVED lines=10> */
.L_x_8832:
[----:B------:R-:W-:Y:S05]  /*21950*/  BSYNC B1 ;  /* 0x0000000000017941 */ /* 0x000fea0003800000 */
.L_x_8831:
[----:B------:R-:W2:Y:S02]  /*21960*/  LDL.LU R5, [R1+0x4c] ;  /* 0x00004c0001057983 */ /* 0x000ea40000300800 */
[----:B--2---:R-:W-:-:S07]  /*21970*/  VIADD R0, R5, 0xfffffffd ;  /* 0xfffffffd05007836 */ /* 0x004fce0000000000 */
.L_x_8830:
[----:B------:R-:W-:Y:S05]  /*21980*/  BSYNC B2 ;  /* 0x0000000000027941 */ /* 0x000fea0003800000 */
.L_x_8829:
[----:B------:R-:W-:Y:S01]  /*21990*/  VIADD R8, R8, 0xfffffffe ;  /* 0xfffffffe08087836 */ /* 0x000fe20000000000 */
[----:B------:R-:W-:-:S04]  /*219a0*/  LOP3.LUT R4, RZ, R4, RZ, 0x33, !PT ;  /* 0x00000004ff047212 */ /* 0x000fc800078e33ff */
[----:B------:R-:W-:-:S13]  /*219b0*/  ISETP.NE.AND P0, PT, R8, R4, PT ;  /* 0x000000040800720c */ /* 0x000fda0003f05270 */
[----:B------:R-:W-:Y:S05]  /*219c0*/  @!P0 BRA `(.L_x_8828) ;  /* 0x0000001800e08947 */ /* 0x000fea0003800000 */
.L_x_8891:
        /* <DEDUP_REMOVED lines=35> */
.L_x_8853:
        /* <DEDUP_REMOVED lines=8> */
.L_x_8989:
[----:B------:R-:W-:Y:S05]  /*21c80*/  BSYNC B2 ;  /* 0x0000000000027941 */ /* 0x000fea0003800000 */
.L_x_8854:
        /* <DEDUP_REMOVED lines=9> */
.L_x_8857:
[----:B------:R-:W-:Y:S05]  /*21d20*/  BSYNC B2 ;  /* 0x0000000000027941 */ /* 0x000fea0003800000 */
.L_x_8856:
        /* <DEDUP_REMOVED lines=12> */
.L_x_8858:
        /* <DEDUP_REMOVED lines=13> */
.L_x_8990:
[----:B------:R-:W-:Y:S05]  /*21ec0*/  BSYNC B2 ;  /* 0x0000000000027941 */ /* 0x000fea0003800000 */
.L_x_8859:
        /* <DEDUP_REMOVED lines=11> */
.L_x_8862:
[----:B------:R-:W-:Y:S05]  /*21f80*/  BSYNC B2 ;  /* 0x0000000000027941 */ /* 0x000fea0003800000 */
.L_x_8861:
        /* <DEDUP_REMOVED lines=9> */
.L_x_8863:
        /* <DEDUP_REMOVED lines=15> */
.L_x_8864:
        /* <DEDUP_REMOVED lines=15> */
.L_x_8865:
        /* <DEDUP_REMOVED lines=15> */
.L_x_8866:
        /* <DEDUP_REMOVED lines=15> */
.L_x_8867:
        /* <DEDUP_REMOVED lines=15> */
.L_x_8868:
        /* <DEDUP_REMOVED lines=15> */
.L_x_8869:
        /* <DEDUP_REMOVED lines=15> */
.L_x_8870:
        /* <DEDUP_REMOVED lines=10> */
.L_x_8852:
[----:B------:R-:W-:Y:S05]  /*22750*/  BSYNC B1 ;  /* 0x0000000000017941 */ /* 0x000fea0003800000 */
.L_x_8851:
        /* <DEDUP_REMOVED lines=35> */
.L_x_8873:
        /* <DEDUP_REMOVED lines=8> */
.L_x_8991:
[----:B------:R-:W-:Y:S05]  /*22a10*/  BSYNC B2 ;  /* 0x0000000000027941 */ /* 0x000fea0003800000 */
.L_x_8874:
        /* <DEDUP_REMOVED lines=9> */
.L_x_8877:
[----:B------:R-:W-:Y:S05]  /*22ab0*/  BSYNC B2 ;  /* 0x0000000000027941 */ /* 0x000fea0003800000 */
.L_x_8876:
        /* <DEDUP_REMOVED lines=13> */
.L_x_8878:
        /* <DEDUP_REMOVED lines=13> */
.L_x_8992:
[----:B------:R-:W-:Y:S05]  /*22c60*/  BSYNC B2 ;  /* 0x0000000000027941 */ /* 0x000fea0003800000 */
.L_x_8879:
        /* <DEDUP_REMOVED lines=11> */
.L_x_8882:
[----:B------:R-:W-:Y:S05]  /*22d20*/  BSYNC B2 ;  /* 0x0000000000027941 */ /* 0x000fea0003800000 */
.L_x_8881:
        /* <DEDUP_REMOVED lines=10> */
.L_x_8883:
        /* <DEDUP_REMOVED lines=15> */
.L_x_8884:
        /* <DEDUP_REMOVED lines=15> */
.L_x_8885:
        /* <DEDUP_REMOVED lines=15> */
.L_x_8886:
        /* <DEDUP_REMOVED lines=15> */
.L_x_8887:
        /* <DEDUP_REMOVED lines=15> */
.L_x_8888:
        /* <DEDUP_REMOVED lines=15> */
.L_x_8889:
        /* <DEDUP_REMOVED lines=15> */
.L_x_8890:
        /* <DEDUP_REMOVED lines=10> */
.L_x_8872:
[----:B------:R-:W-:Y:S05]  /*23500*/  BSYNC B1 ;  /* 0x0000000000017941 */ /* 0x000fea0003800000 */
.L_x_8871:
[----:B------:R-:W2:Y:S01]  /*23510*/  LDL R5, [R1+0x2c] ;  /* 0x00002c0001057983 */ /* 0x000ea20000100800 */
[----:B------:R-:W-:Y:S01]  /*23520*/  VIADD R0, R0, 0xfffffffe ;  /* 0xfffffffe00007836 */ /* 0x000fe20000000000 */
[----:B--2---:R-:W-:-:S13]  /*23530*/  ISETP.GT.AND P0, PT, R6, R5, PT ;  /* 0x000000050600720c */ /* 0x004fda0003f04270 */
[----:B------:R-:W-:Y:S05]  /*23540*/  @P0 BRA `(.L_x_8891) ;  /* 0xffffffe400200947 */ /* 0x000fea000383ffff */
.L_x_8828:
[----:B------:R-:W-:Y:S05]  /*23550*/  BSYNC B0 ;  /* 0x0000000000007941 */ /* 0x000fea0003800000 */
.L_x_8827:
        /* <DEDUP_REMOVED lines=25> */
.L_x_8893:
[----:B------:R-:W-:Y:S05]  /*236f0*/  BSYNC B0 ;  /* 0x0000000000007941 */ /* 0x000fea0003800000 */
.L_x_8892:
[----:B------:R-:W-:-:S05]  /*23700*/  SEL R0, R0, RZ, P0 ;  /* 0x000000ff00007207 */ /* 0x000fca0000000000 */
[----:B------:R3:W-:Y:S02]  /*23710*/  STL [R1+0x10], R0 ;  /* 0x0000100001007387 */ /* 0x0007e40000100800 */
.L_x_8789:
[----:B------:R-:W-:Y:S05]  /*23720*/  BSYNC B7 ;  /* 0x0000000000077941 */ /* 0x000fea0003800000 */
.L_x_8787:
        /* <DEDUP_REMOVED lines=13> */
.L_x_8894:
[----:B------:R-:W5:Y:S01]  /*23800*/  S2R R16, SR_TID.X ;  /* 0x0000000000107919 */ /* 0x000f620000002100 */
[----:B------:R-:W-:Y:S01]  /*23810*/  UMOV UR4, 0xffffffff ;  /* 0xffffffff00047882 */ /* 0x000fe20000000000 */
[----:B-----5:R-:W-:-:S04]  /*23820*/  LOP3.LUT R16, R16, 0x1f, RZ, 0xc0, !PT ;  /* 0x0000001f10107812 */ /* 0x020fc800078ec0ff */
[----:B------:R-:W-:Y:S01]  /*23830*/  ISETP.NE.AND P0, PT, R16, 0x1f, PT ;  /* 0x0000001f1000780c */ /* 0x000fe20003f05270 */
[----:B------:R-:W-:-:S12]  /*23840*/  BRA.DIV UR4, `(.L_x_8896) ;  /* 0x0000003604e87947 */ /* 0x000fd8000b800000 */
[----:B--2---:R-:W0:Y:S01]  /*23850*/  LDL.LU R2, [R1] ;  /* 0x0000000001027983 */ /* 0x004e220000300800 */
[----:B------:R-:W-:-:S03]  /*23860*/  ULDC UR4, c[0x0][0xd3c] ;  /* 0x00034f0000047ab9 */ /* 0x000fc60000000800 */
[----:B-1----:R-:W3:Y:S01]  /*23870*/  LDL R3, [R1+0xc] ;  /* 0x00000c0001037983 */ /* 0x002ee20000100800 */
[----:B0-----:R-:W-:Y:S02]  /*23880*/  IMAD.MOV.U32 R10, RZ, RZ, R2 ;  /* 0x000000ffff0a7224 */ /* 0x001fe400078e0002 */
[----:B---34-:R-:W-:-:S05]  /*23890*/  IMAD.IADD R0, R3, 0x1, R16 ;  /* 0x0000000103007824 */ /* 0x018fca00078e0210 */
        /* <DEDUP_REMOVED lines=36> */
.L_x_9002:
[----:B------:R-:W-:Y:S02]  /*23ae0*/  ULDC UR4, c[0x0][0xd38] ;  /* 0x00034e0000047ab9 */ /* 0x000fe40000000800 */
[----:B------:R-:W-:-:S04]  /*23af0*/  IMAD.U32 R2, RZ, RZ, UR4 ;  /* 0x00000004ff027e24 */ /* 0x000fc8000f8e00ff */
[----:B-1----:R-:W-:-:S04]  /*23b00*/  IMAD R9, R9, R2, RZ ;  /* 0x0000000209097224 */ /* 0x002fc800078e02ff */
[----:B------:R-:W-:-:S05]  /*23b10*/  IMAD.IADD R4, R4, 0x1, R9 ;  /* 0x0000000104047824 */ /* 0x000fca00078e0209 */
[----:B------:R-:W-:-:S13]  /*23b20*/  ISETP.GT.AND P6, PT, R4, R5, PT ;  /* 0x000000050400720c */ /* 0x000fda0003fc4270 */
[----:B------:R-:W-:Y:S05]  /*23b30*/  @P6 BRA `(.L_x_8897) ;  /* 0x0000000000ac6947 */ /* 0x000fea0003800000 */
.L_x_8900:
        /* <DEDUP_REMOVED lines=37> */
.L_x_9010:
[----:B------:R-:W-:Y:S02]  /*23d90*/  ULDC UR4, c[0x0][0xd38] ;  /* 0x00034e0000047ab9 */ /* 0x000fe40000000800 */
[----:B------:R-:W-:-:S04]  /*23da0*/  IMAD.U32 R2, RZ, RZ, UR4 ;  /* 0x00000004ff027e24 */ /* 0x000fc8000f8e00ff */
[----:B-1----:R-:W-:-:S04]  /*23db0*/  IMAD R9, R9, R2, RZ ;  /* 0x0000000209097224 */ /* 0x002fc800078e02ff */
[----:B------:R-:W-:-:S05]  /*23dc0*/  IMAD.IADD R4, R9, 0x1, R4 ;  /* 0x0000000109047824 */ /* 0x000fca00078e0204 */
[----:B------:R-:W-:-:S13]  /*23dd0*/  ISETP.GT.AND P6, PT, R4, R5, PT ;  /* 0x000000050400720c */ /* 0x000fda0003fc4270 */
[----:B------:R-:W-:Y:S05]  /*23de0*/  @!P6 BRA `(.L_x_8900) ;  /* 0xfffffffc0054e947 */ /* 0x000fea000383ffff */
.L_x_8897:
        /* <DEDUP_REMOVED lines=12> */
.L_x_9015:
[----:B------:R-:W-:-:S13]  /*23eb0*/  ISETP.NE.AND P0, PT, R3, RZ, PT ;  /* 0x000000ff0300720c */ /* 0x000fda0003f05270 */
[----:B------:R-:W-:Y:S05]  /*23ec0*/  @!P0 BRA `(.L_x_8902) ;  /* 0x0000000000148947 */ /* 0x000fea0003800000 */
[----:B------:R-:W-:Y:S01]  /*23ed0*/  UMOV UR4, 0xffffffff ;  /* 0xffffffff00047882 */ /* 0x000fe20000000000 */
[----:B-1----:R-:W-:Y:S02]  /*23ee0*/  VIADD R4, R4, 0xffffffff ;  /* 0xffffffff04047836 */ /* 0x002fe40000000000 */
[----:B------:R-:W-:Y:S05]  /*23ef0*/  BRA.DIV UR4, `(.L_x_8903) ;  /* 0x0000003a04dc7947 */ /* 0x000fea000b800000 */
[----:B------:R1:W2:Y:S02]  /*23f00*/  SHFL.IDX PT, R4, R7, R4, 0x1f ;  /* 0x00001f0407047589 */ /* 0x0002a400000e0000 */
.L_x_9018:
[----:B--2---:R-:W-:-:S07]  /*23f10*/  IMAD.MOV.U32 R8, RZ, RZ, R4 ;  /* 0x000000ffff087224 */ /* 0x004fce00078e0004 */
.L_x_8902:
[----:B------:R-:W-:Y:S01]  /*23f20*/  IMAD R3, R8, R2, R9 ;  /* 0x0000000208037224 */ /* 0x000fe200078e0209 */
[----:B------:R-:W-:-:S03]  /*23f30*/  ISETP.NE.AND P0, PT, R6, 0x1, PT ;  /* 0x000000010600780c */ /* 0x000fc60003f05270 */
[----:B01----:R-:W-:Y:S01]  /*23f40*/  IMAD.IADD R7, R5, 0x1, -R3 ;  /* 0x0000000105077824 */ /* 0x003fe200078e0a03 */
[----:B------:R0:W-:Y:S09]  /*23f50*/  STL [R1], R3 ;  /* 0x0000000301007387 */ /* 0x0001f20000100800 */
        /* <DEDUP_REMOVED lines=58> */
.L_x_8904:
[----:B0-----:R-:W2:Y:S01]  /*24300*/  LDL R3, [R1+0xc] ;  /* 0x00000c0001037983 */ /* 0x001ea20000100800 */
[----:B------:R-:W2:Y:S02]  /*24310*/  LDC.64 R4, c[0x0][0xd90] ;  /* 0x00036400ff047b82 */ /* 0x000ea40000000a00 */
        /* <DEDUP_REMOVED lines=61> */
.L_x_8905:
[----:B------:R-:W-:-:S05]  /*246f0*/  LOP3.LUT R7, RZ, R7, RZ, 0x33, !PT ;  /* 0x00000007ff077212 */ /* 0x000fca00078e33ff */
[----:B------:R-:W-:-:S05]  /*24700*/  IMAD.IADD R0, R0, 0x1, R7 ;  /* 0x0000000100007824 */ /* 0x000fca00078e0207 */
[----:B------:R2:W-:Y:S01]  /*24710*/  STL [R1+0x4], R0 ;  /* 0x0000040001007387 */ /* 0x0005e20000100800 */
[----:B------:R-:W-:Y:S05]  /*24720*/  BRA `(.L_x_8906) ;  /* 0x0000000000287947 */ /* 0x000fea0003800000 */
.L_x_8898:
        /* <DEDUP_REMOVED lines=10> */
.L_x_8906:
[----:B01----:R-:W3:Y:S04]  /*247d0*/  LDL R2, [R1+0xc] ;  /* 0x00000c0001027983 */ /* 0x003ee80000100800 */
[----:B------:R-:W4:Y:S04]  /*247e0*/  LDL R3, [R1+0x8] ;  /* 0x0000080001037983 */ /* 0x000f280000100800 */
        /* <DEDUP_REMOVED lines=14> */
.L_x_8895:
[----:B---34-:R-:W3:Y:S01]  /*248d0*/  LDL R0, [R1+0xc] ;  /* 0x00000c0001007983 */ /* 0x018ee20000100800 */
[----:B------:R-:W-:Y:S02]  /*248e0*/  ULDC UR4, c[0x0][0xd3c] ;  /* 0x00034f0000047ab9 */ /* 0x000fe40000000800 */
[----:B---3--:R-:W-:-:S13]  /*248f0*/  ISETP.GE.AND P0, PT, R0, UR4, PT ;  /* 0x0000000400007c0c */ /* 0x008fda000bf06270 */
[----:B------:R-:W-:Y:S05]  /*24900*/  @!P0 BRA `(.L_x_8907) ;  /* 0xffffff6800988947 */ /* 0x000fea000383ffff */
[----:B------:R-:W-:Y:S05]  /*24910*/  BSYNC B8 ;  /* 0x0000000000087941 */ /* 0x000fea0003800000 */
.L_x_8733:
        /* <DEDUP_REMOVED lines=12> */
.L_x_9019:
[----:B------:R-:W-:Y:S05]  /*249e0*/  BSYNC B0 ;  /* 0x0000000000007941 */ /* 0x000fea0003800000 */
.L_x_8908:
[----:B------:R-:W-:-:S03]  /*249f0*/  UMOV UR4, 0xffffffff ;  /* 0xffffffff00047882 */ /* 0x000fc60000000000 */
[----:B------:R-:W-:Y:S05]  /*24a00*/  BRA.DIV UR4, `(.L_x_8910) ;  /* 0x0000003204587947 */ /* 0x000fea000b800000 */
[----:B------:R-:W1:Y:S02]  /*24a10*/  S2R R2, SR_TID.X ;  /* 0x0000000000027919 */ /* 0x000e640000002100 */
[----:B-1----:R-:W-:-:S04]  /*24a20*/  SHF.R.U32.HI R2, RZ, 0x5, R2 ;  /* 0x00000005ff027819 */ /* 0x002fc80000011602 */
[----:B------:R-:W-:-:S05]  /*24a30*/  LOP3.LUT R2, R2, 0x3, RZ, 0xc0, !PT ;  /* 0x0000000302027812 */ /* 0x000fca00078ec0ff */
[----:B------:R1:W2:Y:S02]  /*24a40*/  SHFL.IDX PT, R14, R2, RZ, 0x1f ;  /* 0x00001fff020e7589 */ /* 0x0002a400000e0000 */
.L_x_9022:
[----:B--2---:R-:W-:-:S13]  /*24a50*/  ISETP.NE.AND P0, PT, R14, RZ, PT ;  /* 0x000000ff0e00720c */ /* 0x004fda0003f05270 */
[----:B------:R-:W-:Y:S05]  /*24a60*/  @P0 BRA `(.L_x_8581) ;  /* 0x0000000000940947 */ /* 0x000fea0003800000 */
[----:B------:R-:W-:-:S03]  /*24a70*/  UMOV UR4, 0xffffffff ;  /* 0xffffffff00047882 */ /* 0x000fc60000000000 */
[----:B------:R-:W-:Y:S05]  /*24a80*/  BRA.DIV UR4, `(.L_x_8911) ;  /* 0x00000032046c7947 */ /* 0x000fea000b800000 */
[----:B------:R-:W-:-:S13]  /*24a90*/  ELECT P6, URZ, PT ;  /* 0x00000000003f782f */ /* 0x000fda00038c0000 */
.L_x_9025:
[----:B------:R-:W-:Y:S05]  /*24aa0*/  @!P6 BRA `(.L_x_8581) ;  /* 0x000000000084e947 */ /* 0x000fea0003800000 */
[----:B------:R-:W-:-:S06]  /*24ab0*/  ULOP3.LUT UR4, UR36, 0x2, URZ, 0xfc, !UPT ;  /* 0x0000000224047892 */ /* 0x000fcc000f8efc3f */
[----:B-1----:R-:W-:-:S05]  /*24ac0*/  IMAD.U32 R2, RZ, RZ, UR4 ;  /* 0x00000004ff027e24 */ /* 0x002fca000f8e00ff */
[----:B------:R-:W-:-:S13]  /*24ad0*/  ISETP.NE.AND P2, PT, R2, 0x3, PT ;  /* 0x000000030200780c */ /* 0x000fda0003f45270 */
[----:B------:R-:W-:Y:S05]  /*24ae0*/  @!P2 BRA `(.L_x_8912) ;  /* 0x000000000004a947 */ /* 0x000fea0003800000 */
[----:B------:R-:W-:Y:S01]  /*24af0*/  BPT.TRAP 0x1 ;  /* 0x000000040000795c */ /* 0x000fe20000300000 */
.L_x_8912:
        /* <DEDUP_REMOVED lines=14> */
.L_x_9026:
[----:B------:R-:W1:Y:S02]  /*24be0*/  SYNCS.PHASECHK.TRANS64.TRYWAIT P0, [R7+URZ], R2 ;  /* 0x00000002070075a7 */ /* 0x000e64000800017f */
[----:B-1----:R-:W-:Y:S05]  /*24bf0*/  @!P0 BRA `(.L_x_8914) ;  /* 0x0000003000448947 */ /* 0x002fea0003800000 */
.L_x_9027:
[----:B------:R-:W-:Y:S05]  /*24c00*/  @!P2 BRA `(.L_x_8915) ;  /* 0x000000000004a947 */ /* 0x000fea0003800000 */
[----:B------:R-:W-:Y:S01]  /*24c10*/  BPT.TRAP 0x1 ;  /* 0x000000040000795c */ /* 0x000fe20000300000 */
.L_x_8915:
[----:B------:R-:W2:Y:S01]  /*24c20*/  LDL.LU R4, [R1+0x10] ;  /* 0x0000100001047983 */ /* 0x000ea20000300800 */
[----:B------:R-:W-:-:S04]  /*24c30*/  VIADD R0, R0, 0x38860 ;  /* 0x0003886000007836 */ /* 0x000fc80000000000 */
[----:B--2---:R-:W-:-:S04]  /*24c40*/  IMAD R4, R4, 0x8, R0 ;  /* 0x0000000804047824 */ /* 0x004fc800078e0200 */
[----:B------:R-:W2:Y:S02]  /*24c50*/  SYNCS.PHASECHK.TRANS64.TRYWAIT P0, [R4+URZ], R5 ;  /* 0x00000005040075a7 */ /* 0x000ea4000800017f */
[----:B--2---:R-:W-:Y:S05]  /*24c60*/  @!P0 BRA `(.L_x_8916) ;  /* 0x00000030003c8947 */ /* 0x004fea0003800000 */
.L_x_9028:
[----:B------:R-:W-:-:S07]  /*24c70*/  IMAD R3, R3, 0x8, R0 ;  /* 0x0000000803037824 */ /* 0x000fce00078e0200 */
.L_x_8917:
[----:B---3--:R3:W4:Y:S02]  /*24c80*/  SYNCS.PHASECHK.TRANS64.TRYWAIT P0, [R3+URZ], R2 ;  /* 0x00000002030075a7 */ /* 0x008724000800017f */
[----:B----4-:R-:W-:Y:S05]  /*24c90*/  @!P0 NANOSLEEP.SYNCS 0x989680 ;  /* 0x009896800000895d */ /* 0x010fea0003900000 */
[----:B------:R-:W4:Y:S02]  /*24ca0*/  @!P0 SYNCS.PHASECHK.TRANS64 P0, [R3+URZ], R2 ;  /* 0x00000002030085a7 */ /* 0x000f24000800007f */
[----:B----4-:R-:W-:Y:S05]  /*24cb0*/  @!P0 BRA `(.L_x_8917) ;  /* 0xfffffffc00f08947 */ /* 0x010fea000383ffff */
.L_x_8581:
[----:B------:R-:W-:Y:S05]  /*24cc0*/  BSYNC B9 ;  /* 0x0000000000097941 */ /* 0x000fea0003800000 */
.L_x_8578:
[----:B------:R-:W-:Y:S05]  /*24cd0*/  EXIT ;  /* 0x000000000000794d */ /* 0x000fea0003800000 */
.L_x_8599:
[----:B0-----:R0:W1:Y:S02]  /*24ce0*/  SYNCS.PHASECHK.TRANS64.TRYWAIT P5, [R75+URZ+0x38890], R76 ;  /* 0x0388904c4b0075a7 */ /* 0x00106400080a017f */
[----:B-1----:R-:W-:Y:S05]  /*24cf0*/  @!P5 NANOSLEEP.SYNCS 0x989680 ;  /* 0x009896800000d95d */ /* 0x002fea0003900000 */
[----:B------:R-:W1:Y:S02]  /*24d00*/  @!P5 SYNCS.PHASECHK.TRANS64 P5, [R75+URZ+0x38890], R76 ;  /* 0x0388904c4b00d5a7 */ /* 0x000e6400080a007f */
[----:B-1----:R-:W-:Y:S05]  /*24d10*/  @!P5 BRA `(.L_x_8599) ;  /* 0xfffffffc00f0d947 */ /* 0x002fea000383ffff */
[----:B------:R-:W-:Y:S05]  /*24d20*/  BRA `(.L_x_8918) ;  /* 0xfffffde000387947 */ /* 0x000fea000383ffff */
.L_x_8609:
[----:B-1----:R1:W2:Y:S02]  /*24d30*/  SYNCS.PHASECHK.TRANS64.TRYWAIT P5, [R75+URZ+0x38890], R76 ;  /* 0x0388904c4b0075a7 */ /* 0x0022a400080a017f */
[----:B--2---:R-:W-:Y:S05]  /*24d40*/  @!P5 NANOSLEEP.SYNCS 0x989680 ;  /* 0x009896800000d95d */ /* 0x004fea0003900000 */
[----:B------:R-:W2:Y:S02]  /*24d50*/  @!P5 SYNCS.PHASECHK.TRANS64 P5, [R75+URZ+0x38890], R76 ;  /* 0x0388904c4b00d5a7 */ /* 0x000ea400080a007f */
[----:B--2---:R-:W-:Y:S05]  /*24d60*/  @!P5 BRA `(.L_x_8609) ;  /* 0xfffffffc00f0d947 */ /* 0x004fea000383ffff */
[----:B------:R-:W-:Y:S05]  /*24d70*/  BRA `(.L_x_8919) ;  /* 0xfffffde800bc7947 */ /* 0x000fea000383ffff */
.L_x_8614:
[----:B0-----:R0:W1:Y:S02]  /*24d80*/  SYNCS.PHASECHK.TRANS64.TRYWAIT P5, [R75+URZ+0x38890], R76 ;  /* 0x0388904c4b0075a7 */ /* 0x00106400080a017f */
[----:B-1----:R-:W-:Y:S05]  /*24d90*/  @!P5 NANOSLEEP.SYNCS 0x989680 ;  /* 0x009896800000d95d */ /* 0x002fea0003900000 */
[----:B------:R-:W1:Y:S02]  /*24da0*/  @!P5 SYNCS.PHASECHK.TRANS64 P5, [R75+URZ+0x38890], R76 ;  /* 0x0388904c4b00d5a7 */ /* 0x000e6400080a007f */
[----:B-1----:R-:W-:Y:S05]  /*24db0*/  @!P5 BRA `(.L_x_8614) ;  /* 0xfffffffc00f0d947 */ /* 0x002fea000383ffff */
[----:B------:R-:W-:Y:S05]  /*24dc0*/  BRA `(.L_x_8920) ;  /* 0xfffffdf000fc7947 */ /* 0x000fea000383ffff */
.L_x_8618:
[----:B--2---:R2:W0:Y:S02]  /*24dd0*/  SYNCS.PHASECHK.TRANS64.TRYWAIT P0, [R75+URZ+0x388b0], R76 ;  /* 0x0388b04c4b0075a7 */ /* 0x004424000800017f */
[----:B0-----:R-:W-:Y:S05]  /*24de0*/  @!P0 NANOSLEEP.SYNCS 0x989680 ;  /* 0x009896800000895d */ /* 0x001fea0003900000 */
[----:B------:R-:W0:Y:S02]  /*24df0*/  @!P0 SYNCS.PHASECHK.TRANS64 P0, [R75+URZ+0x388b0], R76 ;  /* 0x0388b04c4b0085a7 */ /* 0x000e24000800007f */
[----:B0-----:R-:W-:Y:S05]  /*24e00*/  @!P0 BRA `(.L_x_8618) ;  /* 0xfffffffc00f08947 */ /* 0x001fea000383ffff */
[----:B------:R-:W-:Y:S05]  /*24e10*/  BRA `(.L_x_8921) ;  /* 0xfffffdf400747947 */ /* 0x000fea000383ffff */
.L_x_8645:
        /* <DEDUP_REMOVED lines=8> */
.L_x_8923:
[----:B------:R-:W-:Y:S05]  /*24ea0*/  BSYNC B1 ;  /* 0x0000000000017941 */ /* 0x000fea0003800000 */
.L_x_8922:
        /* <DEDUP_REMOVED lines=8> */
.L_x_8924:
[----:B------:R-:W-:Y:S02]  /*24f30*/  IMAD.MOV.U32 R13, RZ, RZ, R32 ;  /* 0x000000ffff0d7224 */ /* 0x000fe400078e0020 */
[----:B------:R-:W-:-:S07]  /*24f40*/  IMAD.MOV.U32 R4, RZ, RZ, R14 ;  /* 0x000000ffff047224 */ /* 0x000fce00078e000e */
[----:B------:R-:W-:Y:S05]  /*24f50*/  WARPSYNC.COLLECTIVE R15, `(.L_x_8925) ;  /* 0x000000000f087348 */ /* 0x000fea0003c00000 */
[----:B------:R0:W1:Y:S02]  /*24f60*/  SHFL.IDX P6, R14, R13, R12, R11 ;  /* 0x0000000c0d0e7389 */ /* 0x00006400000c000b */
[----:B01----:R-:W-:Y:S01]  /*24f70*/  ENDCOLLECTIVE ;  /* 0x000000000000791b */ /* 0x003fe20003800000 */
.L_x_8925:
[----:B------:R-:W-:Y:S02]  /*24f80*/  IMAD.MOV.U32 R13, RZ, RZ, R31 ;  /* 0x000000ffff0d7224 */ /* 0x000fe400078e001f */
[----:B------:R-:W-:-:S07]  /*24f90*/  IMAD.MOV.U32 R0, RZ, RZ, R14 ;  /* 0x000000ffff007224 */ /* 0x000fce00078e000e */
[----:B------:R-:W-:Y:S05]  /*24fa0*/  WARPSYNC.COLLECTIVE R15, `(.L_x_8926) ;  /* 0x000000000f087348 */ /* 0x000fea0003c00000 */
[----:B------:R0:W1:Y:S02]  /*24fb0*/  SHFL.IDX P6, R14, R13, R12, R11 ;  /* 0x0000000c0d0e7389 */ /* 0x00006400000c000b */
[----:B01----:R-:W-:Y:S01]  /*24fc0*/  ENDCOLLECTIVE ;  /* 0x000000000000791b */ /* 0x003fe20003800000 */
.L_x_8926:
[----:B------:R-:W-:Y:S01]  /*24fd0*/  IMAD.MOV.U32 R8, RZ, RZ, R14 ;  /* 0x000000ffff087224 */ /* 0x000fe200078e000e */
[----:B------:R-:W-:Y:S06]  /*24fe0*/  BRA `(.L_x_8927) ;  /* 0xfffffe2800a07947 */ /* 0x000fec000383ffff */
.L_x_8648:
        /* <DEDUP_REMOVED lines=8> */
.L_x_8929:
[----:B------:R-:W-:Y:S05]  /*25070*/  BSYNC B1 ;  /* 0x0000000000017941 */ /* 0x000fea0003800000 */
.L_x_8928:
        /* <DEDUP_REMOVED lines=8> */
.L_x_8930:
[----:B------:R-:W-:Y:S02]  /*25100*/  IMAD.MOV.U32 R13, RZ, RZ, R32 ;  /* 0x000000ffff0d7224 */ /* 0x000fe400078e0020 */
[----:B------:R-:W-:-:S07]  /*25110*/  IMAD.MOV.U32 R7, RZ, RZ, R14 ;  /* 0x000000ffff077224 */ /* 0x000fce00078e000e */
[----:B------:R-:W-:Y:S05]  /*25120*/  WARPSYNC.COLLECTIVE R15, `(.L_x_8931) ;  /* 0x000000000f087348 */ /* 0x000fea0003c00000 */
[----:B------:R0:W1:Y:S02]  /*25130*/  SHFL.IDX P6, R14, R13, R12, R11 ;  /* 0x0000000c0d0e7389 */ /* 0x00006400000c000b */
[----:B01----:R-:W-:Y:S01]  /*25140*/  ENDCOLLECTIVE ;  /* 0x000000000000791b */ /* 0x003fe20003800000 */
.L_x_8931:
[----:B------:R-:W-:Y:S02]  /*25150*/  IMAD.MOV.U32 R13, RZ, RZ, R31 ;  /* 0x000000ffff0d7224 */ /* 0x000fe400078e001f */
[----:B------:R-:W-:-:S07]  /*25160*/  IMAD.MOV.U32 R32, RZ, RZ, R14 ;  /* 0x000000ffff207224 */ /* 0x000fce00078e000e */
[----:B------:R-:W-:Y:S05]  /*25170*/  WARPSYNC.COLLECTIVE R15, `(.L_x_8932) ;  /* 0x000000000f087348 */ /* 0x000fea0003c00000 */
[----:B------:R0:W1:Y:S02]  /*25180*/  SHFL.IDX P6, R14, R13, R12, R11 ;  /* 0x0000000c0d0e7389 */ /* 0x00006400000c000b */
[----:B01----:R-:W-:Y:S01]  /*25190*/  ENDCOLLECTIVE ;  /* 0x000000000000791b */ /* 0x003fe20003800000 */
.L_x_8932:
[----:B------:R-:W-:Y:S01]  /*251a0*/  IMAD.MOV.U32 R31, RZ, RZ, R14 ;  /* 0x000000ffff1f7224 */ /* 0x000fe200078e000e */
[----:B------:R-:W-:Y:S06]  /*251b0*/  BRA `(.L_x_8933) ;  /* 0xfffffe2800f07947 */ /* 0x000fec000383ffff */
.L_x_8652:
[----:B0-----:R0:W1:Y:S02]  /*251c0*/  SYNCS.PHASECHK.TRANS64.TRYWAIT P0, [R2+URZ+0x38800], R37 ;  /* 0x03880025020075a7 */ /* 0x001064000800017f */
[----:B-1----:R-:W-:Y:S05]  /*251d0*/  @!P0 NANOSLEEP.SYNCS 0x989680 ;  /* 0x009896800000895d */ /* 0x002fea0003900000 */
[----:B------:R-:W1:Y:S02]  /*251e0*/  @!P0 SYNCS.PHASECHK.TRANS64 P0, [R2+URZ+0x38800], R37 ;  /* 0x03880025020085a7 */ /* 0x000e64000800007f */
[----:B-1----:R-:W-:Y:S05]  /*251f0*/  @!P0 BRA `(.L_x_8652) ;  /* 0xfffffffc00f08947 */ /* 0x002fea000383ffff */
[----:B------:R-:W-:Y:S05]  /*25200*/  BRA `(.L_x_8934) ;  /* 0xfffffe2c00dc7947 */ /* 0x000fea000383ffff */
.L_x_8660:
        /* <DEDUP_REMOVED lines=8> */
.L_x_8936:
[----:B------:R-:W-:Y:S05]  /*25290*/  BSYNC B1 ;  /* 0x0000000000017941 */ /* 0x000fea0003800000 */
.L_x_8935:
        /* <DEDUP_REMOVED lines=8> */
.L_x_8937:
[----:B------:R-:W-:Y:S02]  /*25320*/  IMAD.MOV.U32 R13, RZ, RZ, R9 ;  /* 0x000000ffff0d7224 */ /* 0x000fe400078e0009 */
[----:B------:R-:W-:-:S07]  /*25330*/  IMAD.MOV.U32 R4, RZ, RZ, R14 ;  /* 0x000000ffff047224 */ /* 0x000fce00078e000e */
[----:B------:R-:W-:Y:S05]  /*25340*/  WARPSYNC.COLLECTIVE R15, `(.L_x_8938) ;  /* 0x000000000f087348 */ /* 0x000fea0003c00000 */
[----:B------:R0:W1:Y:S02]  /*25350*/  SHFL.IDX P6, R14, R13, R12, R11 ;  /* 0x0000000c0d0e7389 */ /* 0x00006400000c000b */
[----:B01----:R-:W-:Y:S01]  /*25360*/  ENDCOLLECTIVE ;  /* 0x000000000000791b */ /* 0x003fe20003800000 */
.L_x_8938:
[----:B------:R-:W-:Y:S02]  /*25370*/  IMAD.MOV.U32 R13, RZ, RZ, R8 ;  /* 0x000000ffff0d7224 */ /* 0x000fe400078e0008 */
[----:B------:R-:W-:-:S07]  /*25380*/  IMAD.MOV.U32 R7, RZ, RZ, R14 ;  /* 0x000000ffff077224 */ /* 0x000fce00078e000e */
[----:B------:R-:W-:Y:S05]  /*25390*/  WARPSYNC.COLLECTIVE R15, `(.L_x_8939) ;  /* 0x000000000f087348 */ /* 0x000fea0003c00000 */
[----:B------:R0:W1:Y:S02]  /*253a0*/  SHFL.IDX P6, R14, R13, R12, R11 ;  /* 0x0000000c0d0e7389 */ /* 0x00006400000c000b */
[----:B01----:R-:W-:Y:S01]  /*253b0*/  ENDCOLLECTIVE ;  /* 0x000000000000791b */ /* 0x003fe20003800000 */
.L_x_8939:
[----:B------:R-:W-:Y:S01]  /*253c0*/  IMAD.MOV.U32 R6, RZ, RZ, R14 ;  /* 0x000000ffff067224 */ /* 0x000fe200078e000e */
[----:B------:R-:W-:Y:S06]  /*253d0*/  BRA `(.L_x_8940) ;  /* 0xfffffe3c00307947 */ /* 0x000fec000383ffff */
.L_x_8663:
        /* <DEDUP_REMOVED lines=8> */
.L_x_8942:
[----:B------:R-:W-:Y:S05]  /*25460*/  BSYNC B1 ;  /* 0x0000000000017941 */ /* 0x000fea0003800000 */
.L_x_8941:
        /* <DEDUP_REMOVED lines=8> */
.L_x_8943:
[----:B------:R-:W-:Y:S02]  /*254f0*/  IMAD.MOV.U32 R13, RZ, RZ, R9 ;  /* 0x000000ffff0d7224 */ /* 0x000fe400078e0009 */
[----:B------:R-:W-:-:S07]  /*25500*/  IMAD.MOV.U32 R3, RZ, RZ, R14 ;  /* 0x000000ffff037224 */ /* 0x000fce00078e000e */
[----:B------:R-:W-:Y:S05]  /*25510*/  WARPSYNC.COLLECTIVE R15, `(.L_x_8944) ;  /* 0x000000000f087348 */ /* 0x000fea0003c00000 */
[----:B------:R0:W1:Y:S02]  /*25520*/  SHFL.IDX P6, R14, R13, R12, R11 ;  /* 0x0000000c0d0e7389 */ /* 0x00006400000c000b */
[----:B01----:R-:W-:Y:S01]  /*25530*/  ENDCOLLECTIVE ;  /* 0x000000000000791b */ /* 0x003fe20003800000 */
.L_x_8944:
[----:B------:R-:W-:Y:S02]  /*25540*/  IMAD.MOV.U32 R13, RZ, RZ, R8 ;  /* 0x000000ffff0d7224 */ /* 0x000fe400078e0008 */
[----:B------:R-:W-:-:S07]  /*25550*/  IMAD.MOV.U32 R6, RZ, RZ, R14 ;  /* 0x000000ffff067224 */ /* 0x000fce00078e000e */
[----:B------:R-:W-:Y:S05]  /*25560*/  WARPSYNC.COLLECTIVE R15, `(.L_x_8945) ;  /* 0x000000000f087348 */ /* 0x000fea0003c00000 */
[----:B------:R0:W1:Y:S02]  /*25570*/  SHFL.IDX P6, R14, R13, R12, R11 ;  /* 0x0000000c0d0e7389 */ /* 0x00006400000c000b */
[----:B01----:R-:W-:Y:S01]  /*25580*/  ENDCOLLECTIVE ;  /* 0x000000000000791b */ /* 0x003fe20003800000 */
.L_x_8945:
[----:B------:R-:W-:Y:S02]  /*25590*/  IMAD.MOV.U32 R12, RZ, RZ, R3 ;  /* 0x000000ffff0c7224 */ /* 0x000fe400078e0003 */
[----:B------:R-:W-:Y:S01]  /*255a0*/  IMAD.MOV.U32 R13, RZ, RZ, R0 ;  /* 0x000000ffff0d7224 */ /* 0x000fe200078e0000 */
[----:B------:R-:W-:Y:S06]  /*255b0*/  BRA `(.L_x_8946) ;  /* 0xfffffe3c00507947 */ /* 0x000fec000383ffff */
.L_x_8667:
[----:B0-----:R0:W1:Y:S02]  /*255c0*/  SYNCS.PHASECHK.TRANS64.TRYWAIT P1, [R2+URZ+0x38800], R33 ;  /* 0x03880021020075a7 */ /* 0x001064000802017f */
[----:B-1----:R-:W-:Y:S05]  /*255d0*/  @!P1 NANOSLEEP.SYNCS 0x989680 ;  /* 0x009896800000995d */ /* 0x002fea0003900000 */
[----:B------:R-:W1:Y:S02]  /*255e0*/  @!P1 SYNCS.PHASECHK.TRANS64 P1, [R2+URZ+0x38800], R33 ;  /* 0x03880021020095a7 */ /* 0x000e64000802007f */
[----:B-1----:R-:W-:Y:S05]  /*255f0*/  @!P1 BRA `(.L_x_8667) ;  /* 0xfffffffc00f09947 */ /* 0x002fea000383ffff */
[----:B------:R-:W-:Y:S05]  /*25600*/  BRA `(.L_x_8947) ;  /* 0xfffffe3c00f47947 */ /* 0x000fea000383ffff */
.L_x_8673:
[----:B--2---:R2:W3:Y:S02]  /*25610*/  SYNCS.PHASECHK.TRANS64.TRYWAIT P1, [R172+URZ+0x38830], R15 ;  /* 0x0388300fac0075a7 */ /* 0x0044e4000802017f */
[----:B---3--:R-:W-:Y:S05]  /*25620*/  @!P1 NANOSLEEP.SYNCS 0x989680 ;  /* 0x009896800000995d */ /* 0x008fea0003900000 */
[----:B------:R-:W3:Y:S02]  /*25630*/  @!P1 SYNCS.PHASECHK.TRANS64 P1, [R172+URZ+0x38830], R15 ;  /* 0x0388300fac0095a7 */ /* 0x000ee4000802007f */
[----:B---3--:R-:W-:Y:S05]  /*25640*/  @!P1 BRA `(.L_x_8673) ;  /* 0xfffffffc00f09947 */ /* 0x008fea000383ffff */
[----:B------:R-:W-:Y:S05]  /*25650*/  BRA `(.L_x_8672) ;  /* 0xfffffe4c00ac7947 */ /* 0x000fea000383ffff */
.L_x_8675:
[----:B0-----:R0:W3:Y:S02]  /*25660*/  SYNCS.PHASECHK.TRANS64.TRYWAIT P1, [R2+URZ+0x38810], R3 ;  /* 0x03881003020075a7 */ /* 0x0010e4000802017f */
[----:B---3--:R-:W-:Y:S05]  /*25670*/  @!P1 NANOSLEEP.SYNCS 0x989680 ;  /* 0x009896800000995d */ /* 0x008fea0003900000 */
[----:B------:R-:W3:Y:S02]  /*25680*/  @!P1 SYNCS.PHASECHK.TRANS64 P1, [R2+URZ+0x38810], R3 ;  /* 0x03881003020095a7 */ /* 0x000ee4000802007f */
[----:B---3--:R-:W-:Y:S05]  /*25690*/  @!P1 BRA `(.L_x_8675) ;  /* 0xfffffffc00f09947 */ /* 0x008fea000383ffff */
[----:B------:R-:W-:Y:S05]  /*256a0*/  BRA `(.L_x_8948) ;  /* 0xfffffe50005c7947 */ /* 0x000fea000383ffff */
.L_x_8680:
[----:B0-----:R0:W1:Y:S02]  /*256b0*/  SYNCS.PHASECHK.TRANS64.TRYWAIT P2, [R172+URZ+0x38850], R15 ;  /* 0x0388500fac0075a7 */ /* 0x001064000804017f */
[----:B-1----:R-:W-:Y:S05]  /*256c0*/  @!P2 NANOSLEEP.SYNCS 0x989680 ;  /* 0x009896800000a95d */ /* 0x002fea0003900000 */
[----:B------:R-:W1:Y:S02]  /*256d0*/  @!P2 SYNCS.PHASECHK.TRANS64 P2, [R172+URZ+0x38850], R15 ;  /* 0x0388500fac00a5a7 */ /* 0x000e64000804007f */
[----:B-1----:R-:W-:Y:S05]  /*256e0*/  @!P2 BRA `(.L_x_8680) ;  /* 0xfffffffc00f0a947 */ /* 0x002fea000383ffff */
[----:B------:R-:W-:Y:S05]  /*256f0*/  BRA `(.L_x_8679) ;  /* 0xfffffe5000887947 */ /* 0x000fea000383ffff */
.L_x_8688:
[----:B-1----:R1:W2:Y:S02]  /*25700*/  SYNCS.PHASECHK.TRANS64.TRYWAIT P3, [R21+URZ+0x38830], R198 ;  /* 0x038830c6150075a7 */ /* 0x0022a4000806017f */
[----:B--2---:R-:W-:Y:S05]  /*25710*/  @!P3 NANOSLEEP.SYNCS 0x989680 ;  /* 0x009896800000b95d */ /* 0x004fea0003900000 */
[----:B------:R-:W2:Y:S02]  /*25720*/  @!P3 SYNCS.PHASECHK.TRANS64 P3, [R21+URZ+0x38830], R198 ;  /* 0x038830c61500b5a7 */ /* 0x000ea4000806007f */
[----:B--2---:R-:W-:Y:S05]  /*25730*/  @!P3 BRA `(.L_x_8688) ;  /* 0xfffffffc00f0b947 */ /* 0x004fea000383ffff */
[----:B------:R-:W-:Y:S05]  /*25740*/  BRA `(.L_x_8687) ;  /* 0xfffffe8000c47947 */ /* 0x000fea000383ffff */
.L_x_8693:
[----:B---3--:R3:W4:Y:S02]  /*25750*/  SYNCS.PHASECHK.TRANS64.TRYWAIT P3, [R21+URZ+0x38850], R198 ;  /* 0x038850c6150075a7 */ /* 0x008724000806017f */
[----:B----4-:R-:W-:Y:S05]  /*25760*/  @!P3 NANOSLEEP.SYNCS 0x989680 ;  /* 0x009896800000b95d */ /* 0x010fea0003900000 */
[----:B------:R-:W4:Y:S02]  /*25770*/  @!P3 SYNCS.PHASECHK.TRANS64 P3, [R21+URZ+0x38850], R198 ;  /* 0x038850c61500b5a7 */ /* 0x000f24000806007f */
[----:B----4-:R-:W-:Y:S05]  /*25780*/  @!P3 BRA `(.L_x_8693) ;  /* 0xfffffffc00f0b947 */ /* 0x010fea000383ffff */
[----:B------:R-:W-:Y:S05]  /*25790*/  BRA `(.L_x_8692) ;  /* 0xfffffe8400607947 */ /* 0x000fea000383ffff */
.L_x_8701:
[----:B-1----:R1:W2:Y:S02]  /*257a0*/  SYNCS.PHASECHK.TRANS64.TRYWAIT P2, [R21+URZ+0x38830], R196 ;  /* 0x038830c4150075a7 */ /* 0x0022a4000804017f */
[----:B--2---:R-:W-:Y:S05]  /*257b0*/  @!P2 NANOSLEEP.SYNCS 0x989680 ;  /* 0x009896800000a95d */ /* 0x004fea0003900000 */
[----:B------:R-:W2:Y:S02]  /*257c0*/  @!P2 SYNCS.PHASECHK.TRANS64 P2, [R21+URZ+0x38830], R196 ;  /* 0x038830c41500a5a7 */ /* 0x000ea4000804007f */
[----:B--2---:R-:W-:Y:S05]  /*257d0*/  @!P2 BRA `(.L_x_8701) ;  /* 0xfffffffc00f0a947 */ /* 0x004fea000383ffff */
[----:B------:R-:W-:Y:S05]  /*257e0*/  BRA `(.L_x_8700) ;  /* 0xfffffebc00987947 */ /* 0x000fea000383ffff */
.L_x_8706:
[----:B---3--:R3:W4:Y:S02]  /*257f0*/  SYNCS.PHASECHK.TRANS64.TRYWAIT P2, [R21+URZ+0x38850], R196 ;  /* 0x038850c4150075a7 */ /* 0x008724000804017f */
[----:B----4-:R-:W-:Y:S05]  /*25800*/  @!P2 NANOSLEEP.SYNCS 0x989680 ;  /* 0x009896800000a95d */ /* 0x010fea0003900000 */
[----:B------:R-:W4:Y:S02]  /*25810*/  @!P2 SYNCS.PHASECHK.TRANS64 P2, [R21+URZ+0x38850], R196 ;  /* 0x038850c41500a5a7 */ /* 0x000f24000804007f */
[----:B----4-:R-:W-:Y:S05]  /*25820*/  @!P2 BRA `(.L_x_8706) ;  /* 0xfffffffc00f0a947 */ /* 0x010fea000383ffff */
[----:B------:R-:W-:Y:S05]  /*25830*/  BRA `(.L_x_8705) ;  /* 0xfffffec000347947 */ /* 0x000fea000383ffff */
.L_x_8741:
        /* <DEDUP_REMOVED lines=11> */
.L_x_8950:
[----:B------:R-:W-:Y:S05]  /*258f0*/  BSYNC B1 ;  /* 0x0000000000017941 */ /* 0x000fea0003800000 */
.L_x_8949:
[----:B------:R-:W-:Y:S05]  /*25900*/  BRA `(.L_x_8951) ;  /* 0xffffff6400447947 */ /* 0x000fea000383ffff */
.L_x_8743:
[----:B------:R-:W-:Y:S01]  /*25910*/  BSSY B1, `(.L_x_8952) ;  /* 0x0000006000017945 */ /* 0x000fe20003800000 */
[----:B------:R-:W-:-:S07]  /*25920*/  IMAD.MOV.U32 R15, RZ, RZ, -0x1 ;  /* 0xffffffffff0f7424 */ /* 0x000fce00078e00ff */
[----:B0-----:R-:W-:Y:S05]  /*25930*/  WARPSYNC.COLLECTIVE R15, `(.L_x_8953) ;  /* 0x000000000f0c7348 */ /* 0x001fea0003c00000 */
[----:B------:R-:W-:Y:S02]  /*25940*/  ELECT P6, UR62, PT ;  /* 0x00000000003e782f */ /* 0x000fe400038c0000 */
[----:B------:R-:W-:Y:S01]  /*25950*/  MOV R14, UR62 ;  /* 0x0000003e000e7c02 */ /* 0x000fe20008000f00 */
[----:B0-----:R-:W-:Y:S10]  /*25960*/  ENDCOLLECTIVE ;  /* 0x000000000000791b */ /* 0x001ff40003800000 */
.L_x_8953:
[----:B------:R-:W-:Y:S05]  /*25970*/  BSYNC B1 ;  /* 0x0000000000017941 */ /* 0x000fea0003800000 */
.L_x_8952:
[----:B------:R-:W-:Y:S05]  /*25980*/  BRA `(.L_x_8742) ;  /* 0xffffff64003c7947 */ /* 0x000fea000383ffff */
.L_x_8745:
[----:B0-----:R0:W1:Y:S02]  /*25990*/  SYNCS.PHASECHK.TRANS64.TRYWAIT P0, [R18+URZ+0x38820], R3 ;  /* 0x03882003120075a7 */ /* 0x001064000800017f */
[----:B-1----:R-:W-:Y:S05]  /*259a0*/  @!P0 NANOSLEEP.SYNCS 0x989680 ;  /* 0x009896800000895d */ /* 0x002fea0003900000 */
[----:B------:R-:W1:Y:S02]  /*259b0*/  @!P0 SYNCS.PHASECHK.TRANS64 P0, [R18+URZ+0x38820], R3 ;  /* 0x03882003120085a7 */ /* 0x000e64000800007f */
[----:B-1----:R-:W-:Y:S05]  /*259c0*/  @!P0 BRA `(.L_x_8745) ;  /* 0xfffffffc00f08947 */ /* 0x002fea000383ffff */
[----:B------:R-:W-:Y:S05]  /*259d0*/  BRA `(.L_x_8954) ;  /* 0xffffff64004c7947 */ /* 0x000fea000383ffff */
.L_x_8749:
[----:B-1----:R1:W2:Y:S02]  /*259e0*/  SYNCS.PHASECHK.TRANS64.TRYWAIT P0, [R4+URZ+0x388a0], R8 ;  /* 0x0388a008040075a7 */ /* 0x0022a4000800017f */
[----:B--2---:R-:W-:Y:S05]  /*259f0*/  @!P0 NANOSLEEP.SYNCS 0x989680 ;  /* 0x009896800000895d */ /* 0x004fea0003900000 */
[----:B------:R-:W2:Y:S02]  /*25a00*/  @!P0 SYNCS.PHASECHK.TRANS64 P0, [R4+URZ+0x388a0], R8 ;  /* 0x0388a008040085a7 */ /* 0x000ea4000800007f */
[----:B--2---:R-:W-:Y:S05]  /*25a10*/  @!P0 BRA `(.L_x_8749) ;  /* 0xfffffffc00f08947 */ /* 0x004fea000383ffff */
[----:B------:R-:W-:Y:S05]  /*25a20*/  BRA `(.L_x_8955) ;  /* 0xffffff64006c7947 */ /* 0x000fea000383ffff */
.L_x_8754:
[----:B0-----:R0:W2:Y:S02]  /*25a30*/  SYNCS.PHASECHK.TRANS64.TRYWAIT P0, [R4+URZ+0x388c0], R8 ;  /* 0x0388c008040075a7 */ /* 0x0010a4000800017f */
[----:B--2---:R-:W-:Y:S05]  /*25a40*/  @!P0 NANOSLEEP.SYNCS 0x989680 ;  /* 0x009896800000895d */ /* 0x004fea0003900000 */
[----:B------:R-:W2:Y:S02]  /*25a50*/  @!P0 SYNCS.PHASECHK.TRANS64 P0, [R4+URZ+0x388c0], R8 ;  /* 0x0388c008040085a7 */ /* 0x000ea4000800007f */
[----:B--2---:R-:W-:Y:S05]  /*25a60*/  @!P0 BRA `(.L_x_8754) ;  /* 0xfffffffc00f08947 */ /* 0x004fea000383ffff */
[----:B------:R-:W-:Y:S05]  /*25a70*/  BRA `(.L_x_8956) ;  /* 0xffffff6400ec7947 */ /* 0x000fea000383ffff */
.L_x_8768:
[----:B0-----:R0:W1:Y:S02]  /*25a80*/  SYNCS.PHASECHK.TRANS64.TRYWAIT P1, [R4+URZ+0x388a0], R5 ;  /* 0x0388a005040075a7 */ /* 0x001064000802017f */
[----:B-1----:R-:W-:Y:S05]  /*25a90*/  @!P1 NANOSLEEP.SYNCS 0x989680 ;  /* 0x009896800000995d */ /* 0x002fea0003900000 */
[----:B------:R-:W1:Y:S02]  /*25aa0*/  @!P1 SYNCS.PHASECHK.TRANS64 P1, [R4+URZ+0x388a0], R5 ;  /* 0x0388a005040095a7 */ /* 0x000e64000802007f */
[----:B-1----:R-:W-:Y:S05]  /*25ab0*/  @!P1 BRA `(.L_x_8768) ;  /* 0xfffffffc00f09947 */ /* 0x002fea000383ffff */
[----:B------:R-:W-:Y:S05]  /*25ac0*/  BRA `(.L_x_8957) ;  /* 0xffffff70006c7947 */ /* 0x000fea000383ffff */
.L_x_8773:
[----:B-1----:R1:W2:Y:S02]  /*25ad0*/  SYNCS.PHASECHK.TRANS64.TRYWAIT P1, [R4+URZ+0x388c0], R5 ;  /* 0x0388c005040075a7 */ /* 0x0022a4000802017f */
[----:B--2---:R-:W-:Y:S05]  /*25ae0*/  @!P1 NANOSLEEP.SYNCS 0x989680 ;  /* 0x009896800000995d */ /* 0x004fea0003900000 */
[----:B------:R-:W2:Y:S02]  /*25af0*/  @!P1 SYNCS.PHASECHK.TRANS64 P1, [R4+URZ+0x388c0], R5 ;  /* 0x0388c005040095a7 */ /* 0x000ea4000802007f */
[----:B--2---:R-:W-:Y:S05]  /*25b00*/  @!P1 BRA `(.L_x_8773) ;  /* 0xfffffffc00f09947 */ /* 0x004fea000383ffff */
[----:B------:R-:W-:Y:S05]  /*25b10*/  BRA `(.L_x_8958) ;  /* 0xffffff7000e87947 */ /* 0x000fea000383ffff */
.L_x_8795:
        /* <DEDUP_REMOVED lines=11> */
.L_x_8960:
[----:B------:R-:W-:Y:S05]  /*25bd0*/  BSYNC B0 ;  /* 0x0000000000007941 */ /* 0x000fea0003800000 */
.L_x_8959:
[----:B------:R-:W-:Y:S05]  /*25be0*/  BRA `(.L_x_8961) ;  /* 0xffffff8400907947 */ /* 0x000fea000383ffff */
.L_x_8797:
[----:B------:R-:W-:Y:S01]  /*25bf0*/  BSSY B0, `(.L_x_8962) ;  /* 0x0000006000007945 */ /* 0x000fe20003800000 */
[----:B------:R-:W-:-:S07]  /*25c00*/  IMAD.MOV.U32 R15, RZ, RZ, -0x1 ;  /* 0xffffffffff0f7424 */ /* 0x000fce00078e00ff */
[----:B0-----:R-:W-:Y:S05]  /*25c10*/  WARPSYNC.COLLECTIVE R15, `(.L_x_8963) ;  /* 0x000000000f0c7348 */ /* 0x001fea0003c00000 */
[----:B------:R-:W-:Y:S02]  /*25c20*/  ELECT P6, UR62, PT ;  /* 0x00000000003e782f */ /* 0x000fe400038c0000 */
[----:B------:R-:W-:Y:S01]  /*25c30*/  MOV R14, UR62 ;  /* 0x0000003e000e7c02 */ /* 0x000fe20008000f00 */
[----:B0-----:R-:W-:Y:S10]  /*25c40*/  ENDCOLLECTIVE ;  /* 0x000000000000791b */ /* 0x001ff40003800000 */
.L_x_8963:
[----:B------:R-:W-:Y:S05]  /*25c50*/  BSYNC B0 ;  /* 0x0000000000007941 */ /* 0x000fea0003800000 */
.L_x_8962:
[----:B------:R-:W-:Y:S05]  /*25c60*/  BRA `(.L_x_8964) ;  /* 0xffffff8400947947 */ /* 0x000fea000383ffff */
.L_x_8799:
[----:B-1----:R1:W2:Y:S02]  /*25c70*/  SYNCS.PHASECHK.TRANS64.TRYWAIT P0, [R0+URZ+0x38840], R2 ;  /* 0x03884002000075a7 */ /* 0x0022a4000800017f */
[----:B--2---:R-:W-:Y:S05]  /*25c80*/  @!P0 NANOSLEEP.SYNCS 0x989680 ;  /* 0x009896800000895d */ /* 0x004fea0003900000 */
[----:B------:R-:W2:Y:S02]  /*25c90*/  @!P0 SYNCS.PHASECHK.TRANS64 P0, [R0+URZ+0x38840], R2 ;  /* 0x03884002000085a7 */ /* 0x000ea4000800007f */
[----:B--2---:R-:W-:Y:S05]  /*25ca0*/  @!P0 BRA `(.L_x_8799) ;  /* 0xfffffffc00f08947 */ /* 0x004fea000383ffff */
[----:B------:R-:W-:Y:S05]  /*25cb0*/  BRA `(.L_x_8965) ;  /* 0xffffff8400f87947 */ /* 0x000fea000383ffff */
.L_x_8803:
        /* <DEDUP_REMOVED lines=9> */
.L_x_8966:
[----:B------:R-:W-:Y:S02]  /*25d50*/  IMAD.MOV.U32 R13, RZ, RZ, R3 ;  /* 0x000000ffff0d7224 */ /* 0x000fe400078e0003 */
[----:B------:R-:W-:Y:S01]  /*25d60*/  IMAD.MOV.U32 R4, RZ, RZ, R14 ;  /* 0x000000ffff047224 */ /* 0x000fe200078e000e */
[----:B------:R-:W-:-:S07]  /*25d70*/  LOP3.LUT R6, R6, 0x7f, RZ, 0xc0, !PT ;  /* 0x0000007f06067812 */ /* 0x000fce00078ec0ff */
[----:B------:R-:W-:Y:S05]  /*25d80*/  WARPSYNC.COLLECTIVE R15, `(.L_x_8967) ;  /* 0x000000000f087348 */ /* 0x000fea0003c00000 */
[----:B------:R0:W1:Y:S02]  /*25d90*/  SHFL.IDX P6, R14, R13, R12, R11 ;  /* 0x0000000c0d0e7389 */ /* 0x00006400000c000b */
[----:B01----:R-:W-:Y:S01]  /*25da0*/  ENDCOLLECTIVE ;  /* 0x000000000000791b */ /* 0x003fe20003800000 */
.L_x_8967:
        /* <DEDUP_REMOVED lines=9> */
.L_x_8968:
[----:B------:R-:W-:Y:S02]  /*25e40*/  IMAD.MOV.U32 R13, RZ, RZ, R3 ;  /* 0x000000ffff0d7224 */ /* 0x000fe400078e0003 */
[----:B------:R-:W-:-:S07]  /*25e50*/  IMAD.MOV.U32 R6, RZ, RZ, R14 ;  /* 0x000000ffff067224 */ /* 0x000fce00078e000e */
[----:B------:R-:W-:Y:S05]  /*25e60*/  WARPSYNC.COLLECTIVE R15, `(.L_x_8969) ;  /* 0x000000000f087348 */ /* 0x000fea0003c00000 */
[----:B------:R0:W1:Y:S02]  /*25e70*/  SHFL.IDX P6, R14, R13, R12, R11 ;  /* 0x0000000c0d0e7389 */ /* 0x00006400000c000b */
[----:B01----:R-:W-:Y:S01]  /*25e80*/  ENDCOLLECTIVE ;  /* 0x000000000000791b */ /* 0x003fe20003800000 */
.L_x_8969:
        /* <DEDUP_REMOVED lines=22> */
.L_x_8970:
        /* <DEDUP_REMOVED lines=10> */
.L_x_8971:
        /* <DEDUP_REMOVED lines=11> */
.L_x_8972:
        /* <DEDUP_REMOVED lines=14> */
.L_x_8973:
[----:B------:R-:W-:Y:S01]  /*26220*/  IMAD.MOV.U32 R3, RZ, RZ, R14 ;  /* 0x000000ffff037224 */ /* 0x000fe200078e000e */
[----:B------:R-:W-:Y:S06]  /*26230*/  BRA `(.L_x_8974) ;  /* 0xffffff8c00347947 */ /* 0x000fec000383ffff */
.L_x_8807:
        /* <DEDUP_REMOVED lines=26> */
.L_x_8976:
[----:B------:R-:W-:Y:S05]  /*263e0*/  BSYNC B0 ;  /* 0x0000000000007941 */ /* 0x000fea0003800000 */
.L_x_8975:
        /* <DEDUP_REMOVED lines=13> */
.L_x_8977:
        /* <DEDUP_REMOVED lines=40> */
.L_x_8978:
        /* <DEDUP_REMOVED lines=17> */
.L_x_8979:
        /* <DEDUP_REMOVED lines=29> */
.L_x_8980:
        /* <DEDUP_REMOVED lines=12> */
.L_x_8981:
        /* <DEDUP_REMOVED lines=34> */
.L_x_8982:
[----:B------:R-:W-:Y:S02]  /*26d00*/  IMAD.MOV.U32 R13, RZ, RZ, R0 ;  /* 0x000000ffff0d7224 */ /* 0x000fe400078e0000 */
[----:B------:R-:W-:-:S07]  /*26d10*/  IMAD.MOV.U32 R4, RZ, RZ, R14 ;  /* 0x000000ffff047224 */ /* 0x000fce00078e000e */
[----:B------:R-:W-:Y:S05]  /*26d20*/  WARPSYNC.COLLECTIVE R15, `(.L_x_8983) ;  /* 0x000000000f087348 */ /* 0x000fea0003c00000 */
[----:B------:R0:W1:Y:S02]  /*26d30*/  SHFL.IDX P6, R14, R13, R12, R11 ;  /* 0x0000000c0d0e7389 */ /* 0x00006400000c000b */
[----:B01----:R-:W-:Y:S01]  /*26d40*/  ENDCOLLECTIVE ;  /* 0x000000000000791b */ /* 0x003fe20003800000 */
.L_x_8983:
[----:B------:R-:W-:Y:S01]  /*26d50*/  IMAD.MOV.U32 R0, RZ, RZ, R14 ;  /* 0x000000ffff007224 */ /* 0x000fe200078e000e */
[----:B------:R-:W-:Y:S06]  /*26d60*/  BRA `(.L_x_8984) ;  /* 0xffffff90000c7947 */ /* 0x000fec000383ffff */
.L_x_8812:
[----:B0-----:R0:W2:Y:S02]  /*26d70*/  SYNCS.PHASECHK.TRANS64.TRYWAIT P0, [R18+URZ+0x38820], R0 ;  /* 0x03882000120075a7 */ /* 0x0010a4000800017f */
[----:B--2---:R-:W-:Y:S05]  /*26d80*/  @!P0 NANOSLEEP.SYNCS 0x989680 ;  /* 0x009896800000895d */ /* 0x004fea0003900000 */
[----:B------:R-:W2:Y:S02]  /*26d90*/  @!P0 SYNCS.PHASECHK.TRANS64 P0, [R18+URZ+0x38820], R0 ;  /* 0x03882000120085a7 */ /* 0x000ea4000800007f */
[----:B--2---:R-:W-:Y:S05]  /*26da0*/  @!P0 BRA `(.L_x_8812) ;  /* 0xfffffffc00f08947 */ /* 0x004fea000383ffff */
[----:B------:R-:W-:Y:S05]  /*26db0*/  BRA `(.L_x_8985) ;  /* 0xffffff9000c47947 */ /* 0x000fea000383ffff */
.L_x_8816:
[----:B0-----:R0:W1:Y:S02]  /*26dc0*/  SYNCS.PHASECHK.TRANS64.TRYWAIT P0, [R0+URZ+0x38860], R2 ;  /* 0x03886002000075a7 */ /* 0x001064000800017f */
[----:B-1----:R-:W-:Y:S05]  /*26dd0*/  @!P0 NANOSLEEP.SYNCS 0x989680 ;  /* 0x009896800000895d */ /* 0x002fea0003900000 */
[----:B------:R-:W1:Y:S02]  /*26de0*/  @!P0 SYNCS.PHASECHK.TRANS64 P0, [R0+URZ+0x38860], R2 ;  /* 0x03886002000085a7 */ /* 0x000e64000800007f */
[----:B-1----:R-:W-:Y:S05]  /*26df0*/  @!P0 BRA `(.L_x_8816) ;  /* 0xfffffffc00f08947 */ /* 0x002fea000383ffff */
[----:B------:R-:W-:Y:S05]  /*26e00*/  BRA `(.L_x_8986) ;  /* 0xffffff9000e87947 */ /* 0x000fea000383ffff */
.L_x_8835:
[----:B-1----:R1:W2:Y:S02]  /*26e10*/  SYNCS.PHASECHK.TRANS64.TRYWAIT P0, [R2+URZ+0x38840], R6 ;  /* 0x03884006020075a7 */ /* 0x0022a4000800017f */
[----:B--2---:R-:W-:Y:S05]  /*26e20*/  @!P0 NANOSLEEP.SYNCS 0x989680 ;  /* 0x009896800000895d */ /* 0x004fea0003900000 */
[----:B------:R-:W2:Y:S02]  /*26e30*/  @!P0 SYNCS.PHASECHK.TRANS64 P0, [R2+URZ+0x38840], R6 ;  /* 0x03884006020085a7 */ /* 0x000ea4000800007f */
[----:B--2---:R-:W-:Y:S05]  /*26e40*/  @!P0 BRA `(.L_x_8835) ;  /* 0xfffffffc00f08947 */ /* 0x004fea000383ffff */
[----:B------:R-:W-:Y:S05]  /*26e50*/  BRA `(.L_x_8987) ;  /* 0xffffffa000007947 */ /* 0x000fea000383ffff */
.L_x_8840:
[----:B0-----:R0:W2:Y:S02]  /*26e60*/  SYNCS.PHASECHK.TRANS64.TRYWAIT P0, [R2+URZ+0x38860], R6 ;  /* 0x03886006020075a7 */ /* 0x0010a4000800017f */
[----:B--2---:R-:W-:Y:S05]  /*26e70*/  @!P0 NANOSLEEP.SYNCS 0x989680 ;  /* 0x009896800000895d */ /* 0x004fea0003900000 */
[----:B------:R-:W2:Y:S02]  /*26e80*/  @!P0 SYNCS.PHASECHK.TRANS64 P0, [R2+URZ+0x38860], R6 ;  /* 0x03886006020085a7 */ /* 0x000ea4000800007f */
[----:B--2---:R-:W-:Y:S05]  /*26e90*/  @!P0 BRA `(.L_x_8840) ;  /* 0xfffffffc00f08947 */ /* 0x004fea000383ffff */
[----:B------:R-:W-:Y:S05]  /*26ea0*/  BRA `(.L_x_8988) ;  /* 0xffffffa000807947 */ /* 0x000fea000383ffff */
.L_x_8855:
[----:B-1----:R1:W2:Y:S02]  /*26eb0*/  SYNCS.PHASECHK.TRANS64.TRYWAIT P0, [R3+URZ+0x38840], R2 ;  /* 0x03884002030075a7 */ /* 0x0022a4000800017f */
[----:B--2---:R-:W-:Y:S05]  /*26ec0*/  @!P0 NANOSLEEP.SYNCS 0x989680 ;  /* 0x009896800000895d */ /* 0x004fea0003900000 */
[----:B------:R-:W2:Y:S02]  /*26ed0*/  @!P0 SYNCS.PHASECHK.TRANS64 P0, [R3+URZ+0x38840], R2 ;  /* 0x03884002030085a7 */ /* 0x000ea4000800007f */
[----:B--2---:R-:W-:Y:S05]  /*26ee0*/  @!P0 BRA `(.L_x_8855) ;  /* 0xfffffffc00f08947 */ /* 0x004fea000383ffff */
[----:B------:R-:W-:Y:S05]  /*26ef0*/  BRA `(.L_x_8989) ;  /* 0xffffffac00607947 */ /* 0x000fea000383ffff */
.L_x_8860:
[----:B0-----:R0:W2:Y:S02]  /*26f00*/  SYNCS.PHASECHK.TRANS64.TRYWAIT P0, [R3+URZ+0x38860], R2 ;  /* 0x03886002030075a7 */ /* 0x0010a4000800017f */
[----:B--2---:R-:W-:Y:S05]  /*26f10*/  @!P0 NANOSLEEP.SYNCS 0x989680 ;  /* 0x009896800000895d */ /* 0x004fea0003900000 */
[----:B------:R-:W2:Y:S02]  /*26f20*/  @!P0 SYNCS.PHASECHK.TRANS64 P0, [R3+URZ+0x38860], R2 ;  /* 0x03886002030085a7 */ /* 0x000ea4000800007f */
[----:B--2---:R-:W-:Y:S05]  /*26f30*/  @!P0 BRA `(.L_x_8860) ;  /* 0xfffffffc00f08947 */ /* 0x004fea000383ffff */
[----:B------:R-:W-:Y:S05]  /*26f40*/  BRA `(.L_x_8990) ;  /* 0xffffffac00dc7947 */ /* 0x000fea000383ffff */
.L_x_8875:
[----:B-1----:R1:W2:Y:S02]  /*26f50*/  SYNCS.PHASECHK.TRANS64.TRYWAIT P0, [R3+URZ+0x38840], R2 ;  /* 0x03884002030075a7 */ /* 0x0022a4000800017f */
[----:B--2---:R-:W-:Y:S05]  /*26f60*/  @!P0 NANOSLEEP.SYNCS 0x989680 ;  /* 0x009896800000895d */ /* 0x004fea0003900000 */
[----:B------:R-:W2:Y:S02]  /*26f70*/  @!P0 SYNCS.PHASECHK.TRANS64 P0, [R3+URZ+0x38840], R2 ;  /* 0x03884002030085a7 */ /* 0x000ea4000800007f */
[----:B--2---:R-:W-:Y:S05]  /*26f80*/  @!P0 BRA `(.L_x_8875) ;  /* 0xfffffffc00f08947 */ /* 0x004fea000383ffff */
[----:B------:R-:W-:Y:S05]  /*26f90*/  BRA `(.L_x_8991) ;  /* 0xffffffb8009c7947 */ /* 0x000fea000383ffff */
.L_x_8880:
[----:B--2---:R2:W3:Y:S02]  /*26fa0*/  SYNCS.PHASECHK.TRANS64.TRYWAIT P0, [R3+URZ+0x38860], R2 ;  /* 0x03886002030075a7 */ /* 0x0044e4000800017f */
[----:B---3--:R-:W-:Y:S05]  /*26fb0*/  @!P0 NANOSLEEP.SYNCS 0x989680 ;  /* 0x009896800000895d */ /* 0x008fea0003900000 */
[----:B------:R-:W3:Y:S02]  /*26fc0*/  @!P0 SYNCS.PHASECHK.TRANS64 P0, [R3+URZ+0x38860], R2 ;  /* 0x03886002030085a7 */ /* 0x000ee4000800007f */
[----:B---3--:R-:W-:Y:S05]  /*26fd0*/  @!P0 BRA `(.L_x_8880) ;  /* 0xfffffffc00f08947 */ /* 0x008fea000383ffff */
[----:B------:R-:W-:Y:S05]  /*26fe0*/  BRA `(.L_x_8992) ;  /* 0xffffffbc001c7947 */ /* 0x000fea000383ffff */
.L_x_8896:
[----:B--2---:R-:W2:Y:S01]  /*26ff0*/  LDL R2, [R1] ;  /* 0x0000000001027983 */ /* 0x004ea20000100800 */
[----:B------:R-:W-:Y:S01]  /*27000*/  BSSY B0, `(.L_x_8993) ;  /* 0x0000008000007945 */ /* 0x000fe20003800000 */
[----:B------:R-:W-:Y:S02]  /*27010*/  IMAD.MOV.U32 R12, RZ, RZ, RZ ;  /* 0x000000ffff0c7224 */ /* 0x000fe400078e00ff */
[----:B------:R-:W-:Y:S02]  /*27020*/  IMAD.MOV.U32 R11, RZ, RZ, 0x1f ;  /* 0x0000001fff0b7424 */ /* 0x000fe400078e00ff */
[----:B------:R-:W-:Y:S02]  /*27030*/  IMAD.MOV.U32 R15, RZ, RZ, -0x1 ;  /* 0xffffffffff0f7424 */ /* 0x000fe400078e00ff */
[----:B--2---:R-:W-:-:S07]  /*27040*/  IMAD.MOV.U32 R13, RZ, RZ, R2 ;  /* 0x000000ffff0d7224 */ /* 0x004fce00078e0002 */
[----:B01-34-:R-:W-:Y:S05]  /*27050*/  WARPSYNC.COLLECTIVE R15, `(.L_x_8994) ;  /* 0x000000000f087348 */ /* 0x01bfea0003c00000 */
[----:B------:R2:W0:Y:S02]  /*27060*/  SHFL.IDX P6, R14, R13, R12, R11 ;  /* 0x0000000c0d0e7389 */ /* 0x00042400000c000b */
[----:B01234-:R-:W-:Y:S01]  /*27070*/  ENDCOLLECTIVE ;  /* 0x000000000000791b */ /* 0x01ffe20003800000 */
.L_x_8994:
[----:B------:R-:W-:Y:S05]  /*27080*/  BSYNC B0 ;  /* 0x0000000000007941 */ /* 0x000fea0003800000 */
.L_x_8993:
        /* <DEDUP_REMOVED lines=9> */
.L_x_8995:
        /* <DEDUP_REMOVED lines=26> */
.L_x_8996:
        /* <DEDUP_REMOVED lines=8> */
.L_x_8997:
        /* <DEDUP_REMOVED lines=8> */
.L_x_8998:
        /* <DEDUP_REMOVED lines=8> */
.L_x_8999:
        /* <DEDUP_REMOVED lines=8> */
.L_x_9000:
        /* <DEDUP_REMOVED lines=9> */
.L_x_9001:
[----:B------:R-:W-:Y:S01]  /*27550*/  IMAD.MOV.U32 R9, RZ, RZ, R14 ;  /* 0x000000ffff097224 */ /* 0x000fe200078e000e */
[----:B------:R-:W-:Y:S06]  /*27560*/  BRA `(.L_x_9002) ;  /* 0xffffffc4005c7947 */ /* 0x000fec000383ffff */
.L_x_8899:
        /* <DEDUP_REMOVED lines=8> */
.L_x_9004:
[----:B------:R-:W-:Y:S05]  /*275f0*/  BSYNC B0 ;  /* 0x0000000000007941 */ /* 0x000fea0003800000 */
.L_x_9003:
        /* <DEDUP_REMOVED lines=10> */
.L_x_9005:
        /* <DEDUP_REMOVED lines=8> */
.L_x_9006:
        /* <DEDUP_REMOVED lines=8> */
.L_x_9007:
        /* <DEDUP_REMOVED lines=8> */
.L_x_9008:
        /* <DEDUP_REMOVED lines=9> */
.L_x_9009:
[----:B------:R-:W-:Y:S01]  /*278b0*/  IMAD.MOV.U32 R9, RZ, RZ, R14 ;  /* 0x000000ffff097224 */ /* 0x000fe200078e000e */
[----:B------:R-:W-:Y:S06]  /*278c0*/  BRA `(.L_x_9010) ;  /* 0xffffffc400307947 */ /* 0x000fec000383ffff */
.L_x_8901:
[----:B------:R-:W-:Y:S01]  /*278d0*/  BSSY B0, `(.L_x_9011) ;  /* 0x0000006000007945 */ /* 0x000fe20003800000 */
[----:B------:R-:W-:Y:S01]  /*278e0*/  PLOP3.LUT P6, PT, P6, PT, PT, 0x8, 0x0 ;  /* 0x000000000000781c */ /* 0x000fe200037ce170 */
[----:B------:R-:W-:-:S12]  /*278f0*/  IMAD.MOV.U32 R15, RZ, RZ, -0x1 ;  /* 0xffffffffff0f7424 */ /* 0x000fd800078e00ff */
[----:B0-----:R-:W-:Y:S05]  /*27900*/  WARPSYNC.COLLECTIVE R15, `(.L_x_9012) ;  /* 0x000000000f087348 */ /* 0x001fea0003c00000 */
[----:B------:R-:W-:Y:S01]  /*27910*/  VOTE.ANY R14, PT, P6 ;  /* 0x00000000000e7806 */ /* 0x000fe200030e0100 */
[----:B0-----:R-:W-:Y:S06]  /*27920*/  ENDCOLLECTIVE ;  /* 0x000000000000791b */ /* 0x001fec0003800000 */
.L_x_9012:
[----:B------:R-:W-:Y:S05]  /*27930*/  BSYNC B0 ;  /* 0x0000000000007941 */ /* 0x000fea0003800000 */
.L_x_9011:
        /* <DEDUP_REMOVED lines=10> */
.L_x_9013:
[----:B------:R-:W-:Y:S02]  /*279e0*/  IMAD.MOV.U32 R13, RZ, RZ, R6 ;  /* 0x000000ffff0d7224 */ /* 0x000fe400078e0006 */
[----:B------:R-:W-:-:S07]  /*279f0*/  IMAD.MOV.U32 R0, RZ, RZ, R14 ;  /* 0x000000ffff007224 */ /* 0x000fce00078e000e */
[----:B------:R-:W-:Y:S05]  /*27a00*/  WARPSYNC.COLLECTIVE R15, `(.L_x_9014) ;  /* 0x000000000f087348 */ /* 0x000fea0003c00000 */
[----:B------:R0:W1:Y:S02]  /*27a10*/  SHFL.IDX P6, R14, R13, R12, R11 ;  /* 0x0000000c0d0e7389 */ /* 0x00006400000c000b */
[----:B01----:R-:W-:Y:S01]  /*27a20*/  ENDCOLLECTIVE ;  /* 0x000000000000791b */ /* 0x003fe20003800000 */
.L_x_9014:
[----:B------:R-:W-:Y:S02]  /*27a30*/  IMAD.MOV.U32 R6, RZ, RZ, R14 ;  /* 0x000000ffff067224 */ /* 0x000fe400078e000e */
[----:B------:R-:W-:-:S05]  /*27a40*/  IMAD.IADD R10, R4, 0x1, R10 ;  /* 0x00000001040a7824 */ /* 0x000fca00078e020a */
[----:B------:R0:W-:Y:S01]  /*27a50*/  STL [R1+0xc], R10 ;  /* 0x00000c0a01007387 */ /* 0x0001e20000100800 */
[----:B------:R-:W-:Y:S05]  /*27a60*/  BRA `(.L_x_9015) ;  /* 0xffffffc400107947 */ /* 0x000fea000383ffff */
.L_x_8903:
        /* <DEDUP_REMOVED lines=8> */
.L_x_9017:
[----:B------:R-:W-:Y:S05]  /*27af0*/  BSYNC B0 ;  /* 0x0000000000007941 */ /* 0x000fea0003800000 */
.L_x_9016:
[----:B------:R-:W-:Y:S01]  /*27b00*/  IMAD.MOV.U32 R4, RZ, RZ, R14 ;  /* 0x000000ffff047224 */ /* 0x000fe200078e000e */
[----:B------:R-:W-:Y:S06]  /*27b10*/  BRA `(.L_x_9018) ;  /* 0xffffffc000fc7947 */ /* 0x000fec000383ffff */
.L_x_8909:
[----:B0-----:R0:W1:Y:S02]  /*27b20*/  SYNCS.PHASECHK.TRANS64.TRYWAIT P0, [R0+URZ+0x38820], R3 ;  /* 0x03882003000075a7 */ /* 0x001064000800017f */
[----:B-1----:R-:W-:Y:S05]  /*27b30*/  @!P0 NANOSLEEP.SYNCS 0x989680 ;  /* 0x009896800000895d */ /* 0x002fea0003900000 */
[----:B------:R-:W1:Y:S02]  /*27b40*/  @!P0 SYNCS.PHASECHK.TRANS64 P0, [R0+URZ+0x38820], R3 ;  /* 0x03882003000085a7 */ /* 0x000e64000800007f */
[----:B-1----:R-:W-:Y:S05]  /*27b50*/  @!P0 BRA `(.L_x_8909) ;  /* 0xfffffffc00f08947 */ /* 0x002fea000383ffff */
[----:B------:R-:W-:Y:S05]  /*27b60*/  BRA `(.L_x_9019) ;  /* 0xffffffcc009c7947 */ /* 0x000fea000383ffff */
.L_x_8910:
        /* <DEDUP_REMOVED lines=11> */
.L_x_9021:
[----:B------:R-:W-:Y:S05]  /*27c20*/  BSYNC B0 ;  /* 0x0000000000007941 */ /* 0x000fea0003800000 */
.L_x_9020:
[----:B------:R-:W-:Y:S05]  /*27c30*/  BRA `(.L_x_9022) ;  /* 0xffffffcc00847947 */ /* 0x000fea000383ffff */
.L_x_8911:
[----:B------:R-:W-:Y:S01]  /*27c40*/  BSSY B0, `(.L_x_9023) ;  /* 0x0000006000007945 */ /* 0x000fe20003800000 */
[----:B------:R-:W-:-:S07]  /*27c50*/  IMAD.MOV.U32 R15, RZ, RZ, -0x1 ;  /* 0xffffffffff0f7424 */ /* 0x000fce00078e00ff */
[----:B01----:R-:W-:Y:S05]  /*27c60*/  WARPSYNC.COLLECTIVE R15, `(.L_x_9024) ;  /* 0x000000000f0c7348 */ /* 0x003fea0003c00000 */
[----:B------:R-:W-:Y:S02]  /*27c70*/  ELECT P6, UR62, PT ;  /* 0x00000000003e782f */ /* 0x000fe400038c0000 */
[----:B------:R-:W-:Y:S01]  /*27c80*/  MOV R14, UR62 ;  /* 0x0000003e000e7c02 */ /* 0x000fe20008000f00 */
[----:B01----:R-:W-:Y:S10]  /*27c90*/  ENDCOLLECTIVE ;  /* 0x000000000000791b */ /* 0x003ff40003800000 */
.L_x_9024:
[----:B------:R-:W-:Y:S05]  /*27ca0*/  BSYNC B0 ;  /* 0x0000000000007941 */ /* 0x000fea0003800000 */
.L_x_9023:
[----:B------:R-:W-:Y:S05]  /*27cb0*/  BRA `(.L_x_9025) ;  /* 0xffffffcc00787947 */ /* 0x000fea000383ffff */
.L_x_8913:
[----:B0-----:R0:W1:Y:S02]  /*27cc0*/  SYNCS.PHASECHK.TRANS64.TRYWAIT P0, [R6+URZ], R5 ;  /* 0x00000005060075a7 */ /* 0x001064000800017f */
[----:B-1----:R-:W-:Y:S05]  /*27cd0*/  @!P0 NANOSLEEP.SYNCS 0x989680 ;  /* 0x009896800000895d */ /* 0x002fea0003900000 */
[----:B------:R-:W1:Y:S02]  /*27ce0*/  @!P0 SYNCS.PHASECHK.TRANS64 P0, [R6+URZ], R5 ;  /* 0x00000005060085a7 */ /* 0x000e64000800007f */
[----:B-1----:R-:W-:Y:S05]  /*27cf0*/  @!P0 BRA `(.L_x_8913) ;  /* 0xfffffffc00f08947 */ /* 0x002fea000383ffff */
[----:B------:R-:W-:Y:S05]  /*27d00*/  BRA `(.L_x_9026) ;  /* 0xffffffcc00b47947 */ /* 0x000fea000383ffff */
.L_x_8914:
[----:B-1----:R1:W2:Y:S02]  /*27d10*/  SYNCS.PHASECHK.TRANS64.TRYWAIT P0, [R7+URZ], R2 ;  /* 0x00000002070075a7 */ /* 0x0022a4000800017f */
[----:B--2---:R-:W-:Y:S05]  /*27d20*/  @!P0 NANOSLEEP.SYNCS 0x989680 ;  /* 0x009896800000895d */ /* 0x004fea0003900000 */
[----:B------:R-:W2:Y:S02]  /*27d30*/  @!P0 SYNCS.PHASECHK.TRANS64 P0, [R7+URZ], R2 ;  /* 0x00000002070085a7 */ /* 0x000ea4000800007f */
[----:B--2---:R-:W-:Y:S05]  /*27d40*/  @!P0 BRA `(.L_x_8914) ;  /* 0xfffffffc00f08947 */ /* 0x004fea000383ffff */
[----:B------:R-:W-:Y:S05]  /*27d50*/  BRA `(.L_x_9027) ;  /* 0xffffffcc00a87947 */ /* 0x000fea000383ffff */
.L_x_8916:
[----:B--2---:R2:W3:Y:S02]  /*27d60*/  SYNCS.PHASECHK.TRANS64.TRYWAIT P0, [R4+URZ], R5 ;  /* 0x00000005040075a7 */ /* 0x0044e4000800017f */
[----:B---3--:R-:W-:Y:S05]  /*27d70*/  @!P0 NANOSLEEP.SYNCS 0x989680 ;  /* 0x009896800000895d */ /* 0x008fea0003900000 */
[----:B------:R-:W3:Y:S02]  /*27d80*/  @!P0 SYNCS.PHASECHK.TRANS64 P0, [R4+URZ], R5 ;  /* 0x00000005040085a7 */ /* 0x000ee4000800007f */
[----:B---3--:R-:W-:Y:S05]  /*27d90*/  @!P0 BRA `(.L_x_8916) ;  /* 0xfffffffc00f08947 */ /* 0x008fea000383ffff */
[----:B------:R-:W-:Y:S05]  /*27da0*/  BRA `(.L_x_9028) ;  /* 0xffffffcc00b07947 */ /* 0x000fea000383ffff */
.L_x_9029:
        /* <DEDUP_REMOVED lines=13> */
.L_x_15187:


//--------------------- .text._ZN7cutlass13device_kernelIN5flash11enable_sm90INS1_16FlashAttnFwdSm90INS1_25CollectiveMainloopFwdSm90ILi2EN4cute5tupleIJNS5_1CILi1EEES8_S8_EEENS6_IJNS7_ILi128EEENS7_ILi96EEENS7_ILi64EEEEEELi256ENS_10bfloat16_tEfNS_4arch4Sm90ELb0ELb0ELb1ELb0ELb0ELb0ELb0ELb1ELb0ELb1ELb1ELb0EEENS1_21CollectiveEpilogueFwdINS6_IJSA_NS7_ILi256EEESB_EEES9_SE_SG_Li256ELb0ELb1ELb1ELb0EEENS1_19SingleTileSchedulerILb0ELb1ELb1ELi128EEEEEEEEEvNT_6ParamsE --------------------------
	.section	.text._ZN7cutlass13device_kernelIN5flash11enable_sm90INS1_16FlashAttnFwdSm90INS1_25CollectiveMainloopFwdSm90ILi2EN4cute5tupleIJNS5_1CILi1EEES8_S8_EEENS6_IJNS7_ILi128EEENS7_ILi96EEENS7_ILi64EEEEEELi256ENS_10bfloat16_tEfNS_4arch4Sm90ELb0ELb0ELb1ELb0ELb0ELb0ELb0ELb1ELb0ELb1ELb1ELb0EEENS1_21CollectiveEpilogueFwdINS6_IJSA_NS7_ILi256EEESB_EEES9_SE_SG_Li256ELb0ELb1ELb1ELb0EEENS1_19SingleTileSchedulerILb0ELb1ELb1ELi128EEEEEEEEEvNT_6ParamsE,"ax",@progbits
	.align	128
.text._ZN7cutlass13device_kernelIN5flash11enable_sm90INS1_16FlashAttnFwdSm90INS1_25CollectiveMainloopFwdSm90ILi2EN4cute5tupleIJNS5_1CILi1EEES8_S8_EEENS6_IJNS7_ILi128EEENS7_ILi96EEENS7_ILi64EEEEEELi256ENS_10bfloat16_tEfNS_4arch4Sm90ELb0ELb0ELb1ELb0ELb0ELb0ELb0ELb1ELb0ELb1ELb1ELb0EEENS1_21CollectiveEpilogueFwdINS6_IJSA_NS7_ILi256EEESB_EEES9_SE_SG_Li256ELb0ELb1ELb1ELb0EEENS1_19SingleTileSchedulerILb0ELb1ELb1ELi128EEEEEEEEEvNT_6ParamsE:
        .type           _ZN7cutlass13device_kernelIN5flash11enable_sm90INS1_16FlashAttnFwdSm90INS1_25CollectiveMainloopFwdSm90ILi2EN4cute5tupleIJNS5_1CILi1EEES8_S8_EEENS6_IJNS7_ILi128EEENS7_ILi96EEENS7_ILi64EEEEEELi256ENS_10bfloat16_tEfNS_4arch4Sm90ELb0ELb0ELb1ELb0ELb0ELb0ELb0ELb1ELb0ELb1ELb1ELb0EEENS1_21CollectiveEpilogueFwdINS6_IJSA_NS7_ILi256EEESB_EEES9_SE_SG_Li256ELb0ELb1ELb1ELb0EEENS1_19SingleTileSchedulerILb0ELb1ELb1ELi128EEEEEEEEEvNT_6ParamsE,@function
        .size           _ZN7cutlass13device_kernelIN5flash11enable_sm90INS1_16FlashAttnFwdSm90INS1_25CollectiveMainloopFwdSm90ILi2EN4cute5tupleIJNS5_1CILi1EEES8_S8_EEENS6_IJNS7_ILi128EEENS7_ILi96EEENS7_ILi64EEEEEELi256ENS_10bfloat16_tEfNS_4arch4Sm90ELb0ELb0ELb1ELb0ELb0ELb0ELb0ELb1ELb0ELb1ELb1ELb0EEENS1_21CollectiveEpilogueFwdINS6_IJSA_NS7_ILi256EEESB_EEES9_SE_SG_Li256ELb0ELb1ELb1ELb0EEENS1_19SingleTileSchedulerILb0ELb1ELb1ELi128EEEEEEEEEvNT_6ParamsE,(.L_x_15188 - _ZN7cutlass13device_kernelIN5flash11enable_sm90INS1_16FlashAttnFwdSm90INS1_25CollectiveMainloopFwdSm90ILi2EN4cute5tupleIJNS5_1CILi1EEES8_S8_EEENS6_IJNS7_ILi128EEENS7_ILi96EEENS7_ILi64EEEEEELi256ENS_10bfloat16_tEfNS_4arch4Sm90ELb0ELb0ELb1ELb0ELb0ELb0ELb0ELb1ELb0ELb1ELb1ELb0EEENS1_21CollectiveEpilogueFwdINS6_IJSA_NS7_ILi256EEESB_EEES9_SE_SG_Li256ELb0ELb1ELb1ELb0EEENS1_19SingleTileSchedulerILb0ELb1ELb1ELi128EEEEEEEEEvNT_6ParamsE)
        .other          _ZN7cutlass13device_kernelIN5flash11enable_sm90INS1_16FlashAttnFwdSm90INS1_25CollectiveMainloopFwdSm90ILi2EN4cute5tupleIJNS5_1CILi1EEES8_S8_EEENS6_IJNS7_ILi128EEENS7_ILi96EEENS7_ILi64EEEEEELi256ENS_10bfloat16_tEfNS_4arch4Sm90ELb0ELb0ELb1ELb0ELb0ELb0ELb0ELb1ELb0ELb1ELb1ELb0EEENS1_21CollectiveEpilogueFwdINS6_IJSA_NS7_ILi256EEESB_EEES9_SE_SG_Li256ELb0ELb1ELb1ELb0EEENS1_19SingleTileSchedulerILb0ELb1ELb1ELi128EEEEEEEEEvNT_6ParamsE,@"STO_CUDA_ENTRY STV_DEFAULT"
_ZN7cutlass13device_kernelIN5flash11enable_sm90INS1_16FlashAttnFwdSm90INS1_25CollectiveMainloopFwdSm90ILi2EN4cute5tupleIJNS5_1CILi1EEES8_S8_EEENS6_IJNS7_ILi128EEENS7_ILi96EEENS7_ILi64EEEEEELi256ENS_10bfloat16_tEfNS_4arch4Sm90ELb0ELb0ELb1ELb0ELb0ELb0ELb0ELb1ELb0ELb1ELb1ELb0EEENS1_21CollectiveEpilogueFwdINS6_IJSA_NS7_ILi256EEESB_EEES9_SE_SG_Li256ELb0ELb1ELb1ELb0EEENS1_19SingleTileSchedulerILb0ELb1ELb1ELi128EEEEEEEEEvNT_6ParamsE:
        /* <DEDUP_REMOVED lines=18> */
.L_x_9031:
[----:B------:R-:W-:Y:S05]  /*0120*/  BSYNC B0 ;  /* 0x0000000000007941 */ /* 0x000fea0003800000 */
.L_x_9030:
        /* <DEDUP_REMOVED lines=41> */
.L_x_9032:
        /* <DEDUP_REMOVED lines=22> */
.L_x_9033:
        /* <DEDUP_REMOVED lines=18> */
.L_x_9034:
        /* <DEDUP_REMOVED lines=22> */
.L_x_9035:
        /* <DEDUP_REMOVED lines=22> */
.L_x_9036:
        /* <DEDUP_REMOVED lines=8> */
.L_x_9039:
[----:B------:R-:W-:-:S08]  /*0980*/  NOP ;  /* 0x0000000000007918 */ /* 0x000fd00000000000 */
[----:B------:R-:W0:Y:S02]  /*0990*/  USETMAXREG.TRY_ALLOC.CTAPOOL UP0, 0xf0 ;  /* 0x000000f0000079c8 */ /* 0x000e240008000600 */
[----:B0-----:R-:W-:-:S13]  /*09a0*/  PLOP3.LUT P0, PT, PT, PT, UP0, 0x80, 0x0 ;  /* 0x000000000000781c */ /* 0x001fda0003f0f008 */
[----:B------:R-:W-:Y:S05]  /*09b0*/  @!P0 BRA `(.L_x_9039) ;  /* 0xfffffffc00f08947 */ /* 0x000fea000383ffff */
[----:B------:R-:W0:Y:S01]  /*09c0*/  S2UR UR6, SR_CTAID.Y ;  /* 0x00000000000679c3 */ /* 0x000e220000002600 */
[----:B------:R-:W-:-:S07]  /*09d0*/  ULDC UR7, c[0x0][0xc50] ;  /* 0x0003140000077ab9 */ /* 0x000fce0000000800 */
[----:B------:R-:W-:Y:S08]  /*09e0*/  BAR.ARV 0x8, 0x180 ;  /* 0x0206000000007b1d */ /* 0x000ff00000002000 */
[----:B------:R-:W1:Y:S01]  /*09f0*/  S2UR UR8, SR_CTAID.Z ;  /* 0x00000000000879c3 */ /* 0x000e620000002700 */
[----:B------:R-:W-:Y:S01]  /*0a00*/  ISETP.NE.AND P0, PT, R2, 0x1, PT ;  /* 0x000000010200780c */ /* 0x000fe20003f05270 */
[----:B------:R-:W-:-:S11]  /*0a10*/  UISETP.NE.AND UP0, UPT, UR7, 0x1, UPT ;  /* 0x000000010700788c */ /* 0x000fd6000bf05270 */
[----:B------:R-:W-:Y:S01]  /*0a20*/  @UP0 ULDC UR4, c[0x0][0xc54] ;  /* 0x0003150000040ab9 */ /* 0x000fe20000000800 */
[----:B------:R-:W-:Y:S06]  /*0a30*/  @!P0 BAR.ARV 0x9, 0x100 ;  /* 0x0244000000008b1d */ /* 0x000fec0000002000 */
[----:B0-----:R-:W-:Y:S01]  /*0a40*/  UIMAD.WIDE.U32 UR4, UR6, UR4, URZ ;  /* 0x00000004060472a5 */ /* 0x001fe2000f8e003f */
[----:B------:R-:W-:Y:S01]  /*0a50*/  @UP0 ULDC UR9, c[0x0][0xc58] ;  /* 0x0003160000090ab9 */ /* 0x000fe20000000800 */
[----:B------:R-:W-:Y:S01]  /*0a60*/  UMOV UR36, UR6 ;  /* 0x0000000600247c82 */ /* 0x000fe20008000000 */
[----:B-1----:R-:W-:Y:S01]  /*0a70*/  ISETP.LE.AND P0, PT, RZ, UR8, PT ;  /* 0x00000008ff007c0c */ /* 0x002fe2000bf03270 */
[----:B------:R-:W-:-:S04]  /*0a80*/  @UP0 USHF.R.U32.HI UR36, URZ, UR9, UR5 ;  /* 0x000000093f240299 */ /* 0x000fc80008011605 */
[----:B------:R-:W-:-:S04]  /*0a90*/  UIADD3 UR4, -UR36, URZ, URZ ;  /* 0x0000003f24047290 */ /* 0x000fc8000fffe13f */
[----:B------:R-:W-:-:S04]  /*0aa0*/  UIMAD UR7, UR7, UR4, UR6 ;  /* 0x00000004070772a4 */ /* 0x000fc8000f8e0206 */
[----:B------:R-:W-:Y:S08]  /*0ab0*/  @!P0 BRA `(.L_x_9040) ;  /* 0x000000b800208947 */ /* 0x000ff00003800000 */
[----:B------:R-:W-:Y:S01]  /*0ac0*/  ULDC.64 UR4, c[0x0][0x418] ;  /* 0x0001060000047ab9 */ /* 0x000fe20000000a00 */
[----:B------:R-:W-:Y:S01]  /*0ad0*/  ULDC UR39, c[0x0][0x424] ;  /* 0x0001090000277ab9 */ /* 0x000fe20000000800 */
[----:B------:R-:W-:Y:S02]  /*0ae0*/  UISETP.NE.U32.AND UP0, UPT, UR4, URZ, UPT ;  /* 0x0000003f0400728c */ /* 0x000fe4000bf05070 */
        /* <DEDUP_REMOVED lines=8> */
[----:B------:R-:W-:-:S04]  /*0b70*/  UIMAD.WIDE UR4, UR4, 0x2aaaaaab, URZ ;  /* 0x2aaaaaab040478a5 */ /* 0x000fc8000f8e023f */
[----:B------:R-:W-:-:S03]  /*0b80*/  USHF.R.U32.HI UR6, URZ, 0x1f, UR5 ;  /* 0x0000001f3f067899 */ /* 0x000fc60008011605 */
[----:B------:R-:W-:Y:S01]  /*0b90*/  UMOV UR4, URZ ;  /* 0x0000003f00047c82 */ /* 0x000fe20008000000 */
[----:B------:R-:W-:-:S04]  /*0ba0*/  ULEA.HI.SX32 UR6, UR5, UR6, 0x1c ;  /* 0x0000000605067291 */ /* 0x000fc8000f8fe23f */
[----:B------:R-:W-:Y:S08]  /*0bb0*/  @!P0 BRA `(.L_x_9041) ;  /* 0x0000000000908947 */ /* 0x000ff00003800000 */
        /* <DEDUP_REMOVED lines=11> */
[----:B------:R-:W-:-:S04]  /*0c70*/  IABS R5, R5 ;  /* 0x0000000500057213 */ /* 0x000fc80000000000 */
[----:B------:R-:W-:-:S04]  /*0c80*/  MOV R4, R5 ;  /* 0x0000000500047202 */ /* 0x000fc80000000f00 */
        /* <DEDUP_REMOVED lines=23> */
.L_x_9041:
[----:B------:R-:W-:Y:S01]  /*0e00*/  UIMAD UR37, UR37, UR4, URZ ;  /* 0x00000004252572a4 */ /* 0x000fe2000f8e023f */
[----:B------:R-:W-:Y:S01]  /*0e10*/  IMAD.U32 R0, RZ, RZ, UR6 ;  /* 0x00000006ff007e24 */ /* 0x000fe2000f8e00ff */
[----:B------:R-:W0:Y:S01]  /*0e20*/  S2R R4, SR_TID.X ;  /* 0x0000000000047919 */ /* 0x000e220000002100 */
[----:B------:R-:W-:Y:S01]  /*0e30*/  IMAD.U32 R3, RZ, RZ, UR4 ;  /* 0x00000004ff037e24 */ /* 0x000fe2000f8e00ff */
[----:B------:R-:W-:Y:S01]  /*0e40*/  PLOP3.LUT P0, PT, PT, PT, PT, 0x80, 0x0 ;  /* 0x000000000000781c */ /* 0x000fe20003f0f070 */
[----:B------:R-:W-:Y:S01]  /*0e50*/  IMAD.MOV.U32 R5, RZ, RZ, RZ ;  /* 0x000000ffff057224 */ /* 0x000fe200078e00ff */
[----:B------:R-:W-:Y:S02]  /*0e60*/  MOV R6, RZ ;  /* 0x000000ff00067202 */ /* 0x000fe40000000f00 */
        /* <DEDUP_REMOVED lines=27> */
[----:B0-----:R-:W-:Y:S01]  /*1020*/  VIADD R16, R4, 0xffffff80 ;  /* 0xffffff8004107836 */ /* 0x001fe20000000000 */
        /* <DEDUP_REMOVED lines=76> */
.L_x_9043:
[----:B------:R-:W-:Y:S01]  /*14f0*/  SHF.L.U32 R7, RZ, 0x1f, RZ ;  /* 0x0000001fff077819 */ /* 0x000fe200000006ff */
[----:B------:R-:W-:-:S03]  /*1500*/  VIADD R0, R2, 0x8 ;  /* 0x0000000802007836 */ /* 0x000fc60000000000 */
[----:B------:R-:W0:Y:S02]  /*1510*/  SYNCS.PHASECHK.TRANS64.TRYWAIT P0, [UR38+0x22800], R7 ;  /* 0x02280007ff0075a7 */ /* 0x000e240008000166 */
[----:B0-----:R-:W-:Y:S05]  /*1520*/  @!P0 BRA `(.L_x_9044) ;  /* 0x000000ac008c8947 */ /* 0x001fea0003800000 */
.L_x_9150:
[----:B------:R-:W-:Y:S05]  /*1530*/  WARPSYNC.ALL ;  /* 0x0000000000007948 */ /* 0x000fea0003800000 */
[----:B------:R-:W-:Y:S01]  /*1540*/  ULOP3.LUT UR4, UR42, 0x1, URZ, 0xfc, !UPT ;  /* 0x000000012a047892 */ /* 0x000fe2000f8efc3f */
[----:B------:R1:W-:Y:S03]  /*1550*/  BAR.SYNC.DEFER_BLOCKING R0, 0x100 ;  /* 0x000400000000751d */ /* 0x0003e60000010000 */
[----:B------:R-:W-:-:S06]  /*1560*/  UISETP.NE.AND UP0, UPT, UR4, 0x3, UPT ;  /* 0x000000030400788c */ /* 0x000fcc000bf05270 */
[----:B------:R-:W-:-:S13]  /*1570*/  PLOP3.LUT P0, PT, PT, PT, UP0, 0x80, 0x0 ;  /* 0x000000000000781c */ /* 0x000fda0003f0f008 */
[----:B-1----:R-:W-:Y:S05]  /*1580*/  @!P0 BRA `(.L_x_9045) ;  /* 0x0000000000048947 */ /* 0x002fea0003800000 */
[----:B------:R-:W-:Y:S01]  /*1590*/  BPT.TRAP 0x1 ;  /* 0x000000040000795c */ /* 0x000fe20000300000 */
.L_x_9045:
[----:B------:R1:W2:Y:S01]  /*15a0*/  SYNCS.PHASECHK.TRANS64.TRYWAIT P1, [UR38+0x22830], R7 ;  /* 0x02283007ff0075a7 */ /* 0x0002a20008020166 */
[----:B------:R-:W-:Y:S05]  /*15b0*/  @!P0 BRA `(.L_x_9046) ;  /* 0x0000000000048947 */ /* 0x000fea0003800000 */
[----:B------:R-:W-:Y:S01]  /*15c0*/  BPT.TRAP 0x1 ;  /* 0x000000040000795c */ /* 0x000fe20000300000 */
.L_x_9046:
[----:B--2---:R-:W-:Y:S05]  /*15d0*/  @P1 BRA `(.L_x_9047) ;  /* 0x0000000000081947 */ /* 0x004fea0003800000 */
[----:B------:R-:W2:Y:S02]  /*15e0*/  SYNCS.PHASECHK.TRANS64.TRYWAIT P1, [UR38+0x22830], R7 ;  /* 0x02283007ff0075a7 */ /* 0x000ea40008020166 */
[----:B--2---:R-:W-:Y:S05]  /*15f0*/  @!P1 BRA `(.L_x_9048) ;  /* 0x000000ac00709947 */ /* 0x004fea0003800000 */
.L_x_9047:
[----:B------:R-:W-:Y:S01]  /*1600*/  UIADD3 UR4, UR38, 0x1c400, URZ ;  /* 0x0001c40026047890 */ /* 0x000fe2000fffe03f */
[----:B------:R-:W-:Y:S01]  /*1610*/  WARPGROUP.ARRIVE ;  /* 0x00000000000079c5 */ /* 0x000fe20000000000 */
[----:B------:R-:W-:Y:S01]  /*1620*/  ULOP3.LUT UR8, UR41, 0x10000, URZ, 0xfc, !UPT ;  /* 0x0001000029087892 */ /* 0x000fe2000f8efc3f */
[----:B------:R-:W-:Y:S01]  /*1630*/  LOP3.LUT R17, R17, 0xffffff80, RZ, 0xc0, !PT ;  /* 0xffffff8011117812 */ /* 0x000fe200078ec0ff */
[----:B------:R-:W-:Y:S01]  /*1640*/  USHF.R.U32.HI UR4, URZ, 0x4, UR4 ;  /* 0x000000043f047899 */ /* 0x000fe20008011604 */
[----:B------:R-:W-:Y:S01]  /*1650*/  P2R R11, PR, RZ, 0x1 ;  /* 0x00000001ff0b7803 */ /* 0x000fe20000000000 */
[----:B------:R-:W-:Y:S01]  /*1660*/  UMOV UR9, 0x40000040 ;  /* 0x4000004000097882 */ /* 0x000fe20000000000 */
[----:B------:R-:W-:Y:S01]  /*1670*/  UMOV UR7, 0x40000040 ;  /* 0x4000004000077882 */ /* 0x000fe20000000000 */
[----:B------:R-:W-:Y:S01]  /*1680*/  ULOP3.LUT UR4, UR4, 0x3fff, URZ, 0xc0, !UPT ;  /* 0x00003fff04047892 */ /* 0x000fe2000f8ec03f */
[----:B------:R-:W-:Y:S01]  /*1690*/  IMAD.IADD R17, R16, 0x1, -R17 ;  /* 0x0000000110117824 */ /* 0x000fe200078e0a11 */
[----:B------:R-:W-:Y:S01]  /*16a0*/  UMOV UR5, UR9 ;  /* 0x0000000900057c82 */ /* 0x000fe20008000000 */
[----:B------:R-:W-:Y:S01]  /*16b0*/  UIADD3 UR12, UR8, 0x2, URZ ;  /* 0x00000002080c7890 */ /* 0x000fe2000fffe03f */
[----:B------:R-:W2:Y:S01]  /*16c0*/  S2R R13, SR_TID.X ;  /* 0x00000000000d7919 */ /* 0x000ea20000002100 */
[----:B------:R-:W-:Y:S01]  /*16d0*/  ULOP3.LUT UR6, UR4, 0x10000, URZ, 0xfc, !UPT ;  /* 0x0001000004067892 */ /* 0x000fe2000f8efc3f */
[----:B0-----:R-:W-:Y:S01]  /*16e0*/  SHF.R.S32.HI R4, RZ, 0x1f, R17 ;  /* 0x0000001fff047819 */ /* 0x001fe20000011411 */
[----:B------:R-:W-:Y:S01]  /*16f0*/  UMOV UR13, 0x40000040 ;  /* 0x40000040000d7882 */ /* 0x000fe20000000000 */
[----:B------:R-:W-:Y:S01]  /*1700*/  UMOV UR4, UR8 ;  /* 0x0000000800047c82 */ /* 0x000fe20008000000 */
[----:B------:R-:W-:Y:S01]  /*1710*/  UIADD3 UR14, UR6, 0x2, URZ ;  /* 0x00000002060e7890 */ /* 0x000fe2000fffe03f */
[----:B------:R-:W-:Y:S01]  /*1720*/  LEA.HI R4, R4, R17, RZ, 0x2 ;  /* 0x0000001104047211 */ /* 0x000fe200078f10ff */
[----:B------:R-:W-:Y:S01]  /*1730*/  UMOV UR15, 0x40000040 ;  /* 0x40000040000f7882 */ /* 0x000fe20000000000 */
[----:B------:R-:W-:-:S02]  /*1740*/  UIADD3 UR16, UR8, 0x4, URZ ;  /* 0x0000000408107890 */ /* 0x000fc4000fffe03f */
[----:B------:R-:W-:Y:S01]  /*1750*/  HGMMA.64x96x16.F32.BF16 R24, gdesc[UR4], RZ, !UPT, gsb0 ;  /* 0x01600000041879f0 */ /* 0x000fe2000c0018ff */
[----:B------:R-:W-:Y:S01]  /*1760*/  UIADD3 UR18, UR6, 0x4, URZ ;  /* 0x0000000406127890 */ /* 0x000fe2000fffe03f */
[----:B------:R-:W-:Y:S01]  /*1770*/  LOP3.LUT R4, R4, 0x7ffffffc, RZ, 0xc0, !PT ;  /* 0x7ffffffc04047812 */ /* 0x000fe200078ec0ff */
[----:B------:R-:W-:Y:S01]  /*1780*/  UMOV UR17, 0x40000040 ;  /* 0x4000004000117882 */ /* 0x000fe20000000000 */
[----:B------:R-:W-:Y:S01]  /*1790*/  UMOV UR19, 0x40000040 ;  /* 0x4000004000137882 */ /* 0x000fe20000000000 */
[----:B------:R-:W-:Y:S02]  /*17a0*/  UIADD3 UR20, UR8, 0x6, URZ ;  /* 0x0000000608147890 */ /* 0x000fe4000fffe03f */
[----:B------:R-:W-:Y:S01]  /*17b0*/  UIADD3 UR22, UR6, 0x6, URZ ;  /* 0x0000000606167890 */ /* 0x000fe2000fffe03f */
[----:B------:R-:W-:Y:S01]  /*17c0*/  IMAD.IADD R4, R17, 0x1, -R4 ;  /* 0x0000000111047824 */ /* 0x000fe200078e0a04 */
[----:B------:R-:W-:Y:S01]  /*17d0*/  UMOV UR21, 0x40000040 ;  /* 0x4000004000157882 */ /* 0x000fe20000000000 */
[----:B------:R-:W-:Y:S01]  /*17e0*/  UMOV UR23, 0x40000040 ;  /* 0x4000004000177882 */ /* 0x000fe20000000000 */
[----:B------:R-:W-:Y:S01]  /*17f0*/  ULDC UR4, c[0x0][0x9d8] ;  /* 0x0002760000047ab9 */ /* 0x000fe20000000800 */
[----:B------:R-:W-:Y:S01]  /*1800*/  UIMAD UR39, UR40, -0x60, UR39 ;  /* 0xffffffa0282778a4 */ /* 0x000fe2000f8e0227 */
[----:B------:R-:W-:-:S03]  /*1810*/  ULDC UR7, c[0x0][0x988] ;  /* 0x0002620000077ab9 */ /* 0x000fc60000000800 */
[----:B------:R-:W-:-:S06]  /*1820*/  UIADD3 UR39, UR39, 0x60, URZ ;  /* 0x0000006027277890 */ /* 0x000fcc000fffe03f */
[----:B------:R-:W-:Y:S01]  /*1830*/  IMAD.U32 R3, RZ, RZ, UR39 ;  /* 0x00000027ff037e24 */ /* 0x000fe2000f8e00ff */
[----:B--2---:R-:W-:-:S03]  /*1840*/  LOP3.LUT R13, R13, 0x7f, RZ, 0xc0, !PT ;  /* 0x0000007f0d0d7812 */ /* 0x004fc600078ec0ff */
[----:B------:R-:W-:-:S05]  /*1850*/  IMAD R4, R4, -0x2, R3 ;  /* 0xfffffffe04047824 */ /* 0x000fca00078e0203 */
        /* <DEDUP_REMOVED lines=82> */
[----:B------:R-:W-:-:S04]  /*1d80*/  FMUL.FTZ R71, R71, UR4 ;  /* 0x0000000447477c20 */ /* 0x000fc80008410000 */
[----:B------:R-:W3:Y:S01]  /*1d90*/  MUFU.TANH R36, R36 ;  /* 0x0000002400247308 */ /* 0x000ee20000002400 */
[----:B0-----:R-:W-:-:S04]  /*1da0*/  FSEL R33, R33, -INF , P2 ;  /* 0xff80000021217808 */ /* 0x001fc80001000000 */
[----:B------:R-:W-:-:S03]  /*1db0*/  FMNMX.FTZ R3, R33, R8, !PT ;  /* 0x0000000821037209 */ /* 0x000fc60007810000 */
[----:B------:R-:W0:Y:S01]  /*1dc0*/  MUFU.TANH R30, R30 ;  /* 0x0000001e001e7308 */ /* 0x000e220000002400 */
[----:B--2---:R-:W-:Y:S02]  /*1dd0*/  FSEL R6, R27, -INF , P5 ;  /* 0xff8000001b067808 */ /* 0x004fe40002800000 */
[----:B------:R-:W-:-:S05]  /*1de0*/  ISETP.GT.AND P5, PT, R4, 0x19, PT ;  /* 0x000000190400780c */ /* 0x000fca0003fa4270 */
[----:B------:R-:W2:Y:S01]  /*1df0*/  MUFU.TANH R37, R37 ;  /* 0x0000002500257308 */ /* 0x000ea20000002400 */
[----:B---3--:R-:W-:-:S04]  /*1e00*/  FSEL R36, R36, -INF , P6 ;  /* 0xff80000024247808 */ /* 0x008fc80003000000 */
[----:B------:R-:W-:-:S03]  /*1e10*/  FMNMX.FTZ R8, R36, R3, !PT ;  /* 0x0000000324087209 */ /* 0x000fc60007810000 */
[----:B------:R-:W3:Y:S01]  /*1e20*/  MUFU.TANH R31, R31 ;  /* 0x0000001f001f7308 */ /* 0x000ee20000002400 */
[----:B0-----:R-:W-:Y:S02]  /*1e30*/  FSEL R30, R30, -INF , P4 ;  /* 0xff8000001e1e7808 */ /* 0x001fe40002000000 */
[----:B------:R-:W-:-:S05]  /*1e40*/  ISETP.GT.AND P4, PT, R4, 0x20, PT ;  /* 0x000000200400780c */ /* 0x000fca0003f84270 */
[----:B------:R-:W0:Y:S01]  /*1e50*/  MUFU.TANH R40, R40 ;  /* 0x0000002800287308 */ /* 0x000e220000002400 */
[----:B--2---:R-:W-:-:S04]  /*1e60*/  FSEL R37, R37, -INF , P5 ;  /* 0xff80000025257808 */ /* 0x004fc80002800000 */
[----:B------:R-:W-:-:S03]  /*1e70*/  FMNMX.FTZ R3, R37, R8, !PT ;  /* 0x0000000825037209 */ /* 0x000fc60007810000 */
[----:B------:R-:W2:Y:S01]  /*1e80*/  MUFU.TANH R34, R34 ;  /* 0x0000002200227308 */ /* 0x000ea20000002400 */
[----:B---3--:R-:W-:Y:S02]  /*1e90*/  FSEL R31, R31, -INF , P3 ;  /* 0xff8000001f1f7808 */ /* 0x008fe40001800000 */
[----:B------:R-:W-:-:S05]  /*1ea0*/  ISETP.GT.AND P3, PT, R4, 0x21, PT ;  /* 0x000000210400780c */ /* 0x000fca0003f64270 */
        /* <DEDUP_REMOVED lines=88> */
[----:B---3--:R-:W-:-:S04]  /*2430*/  FSEL R69, R69, -INF , P1 ;  /* 0xff80000045457808 */ /* 0x008fc80000800000 */
[----:B------:R-:W-:-:S03]  /*2440*/  FMNMX.FTZ R4, R69, R4, !PT ;  /* 0x0000000445047209 */ /* 0x000fc60007810000 */
[----:B------:R-:W3:Y:S01]  /*2450*/  MUFU.TANH R66, R66 ;  /* 0x0000004200427308 */ /* 0x000ee20000002400 */
[----:B0-----:R-:W-:Y:S01]  /*2460*/  FSEL R62, R62, -INF , P6 ;  /* 0xff8000003e3e7808 */ /* 0x001fe20003000000 */
[----:B------:R-:W0:Y:S06]  /*2470*/  SHFL.BFLY PT, R3, R4, 0x2, 0x1f ;  /* 0x0c401f0004037f89 */ /* 0x000e2c00000e0000 */
[----:B------:R-:W4:Y:S01]  /*2480*/  MUFU.TANH R67, R67 ;  /* 0x0000004300437308 */ /* 0x000f220000002400 */
[----:B--2---:R-:W-:-:S07]  /*2490*/  FSEL R63, R63, -INF , P5 ;  /* 0xff8000003f3f7808 */ /* 0x004fce0002800000 */
[----:B------:R-:W2:Y:S01]  /*24a0*/  MUFU.TANH R70, R70 ;  /* 0x0000004600467308 */ /* 0x000ea20000002400 */
[----:B---3--:R-:W-:-:S07]  /*24b0*/  FSEL R66, R66, -INF , P4 ;  /* 0xff80000042427808 */ /* 0x008fce0002000000 */
[----:B------:R-:W3:Y:S01]  /*24c0*/  MUFU.TANH R71, R71 ;  /* 0x0000004700477308 */ /* 0x000ee20000002400 */
[----:B----4-:R-:W-:Y:S02]  /*24d0*/  FSEL R67, R67, -INF , P3 ;  /* 0xff80000043437808 */ /* 0x010fe40001800000 */
[----:B0-----:R-:W-:-:S05]  /*24e0*/  FMNMX.FTZ R8, R4, R3, !PT ;  /* 0x0000000304087209 */ /* 0x001fca0007810000 */
[----:B------:R-:W0:Y:S01]  /*24f0*/  SHFL.BFLY PT, R3, R8, 0x1, 0x1f ;  /* 0x0c201f0008037f89 */ /* 0x000e2200000e0000 */
[----:B--2---:R-:W-:Y:S02]  /*2500*/  FSEL R70, R70, -INF , P2 ;  /* 0xff80000046467808 */ /* 0x004fe40001000000 */
[----:B---3--:R-:W-:Y:S02]  /*2510*/  FSEL R71, R71, -INF , P1 ;  /* 0xff80000047477808 */ /* 0x008fe40000800000 */
[----:B0-----:R-:W-:-:S04]  /*2520*/  FMNMX.FTZ R3, R8, R3, !PT ;  /* 0x0000000308037209 */ /* 0x001fc80007810000 */
[C---:B------:R-:W-:Y:S01]  /*2530*/  FSETP.NEU.FTZ.AND P0, PT, R3.reuse, -INF , PT ;  /* 0xff8000000300780b */ /* 0x040fe20003f1d000 */
[----:B------:R-:W-:-:S05]  /*2540*/  FMUL.FTZ R9, R3, UR7 ;  /* 0x0000000703097c20 */ /* 0x000fca0008410000 */
[----:B------:R-:W-:Y:S02]  /*2550*/  FSEL R10, R9, RZ, P0 ;  /* 0x000000ff090a7208 */ /* 0x000fe40000000000 */
[----:B------:R-:W-:Y:S02]  /*2560*/  FMNMX.FTZ R9, R5, R6, !PT ;  /* 0x0000000605097209 */ /* 0x000fe40007810000 */
[----:B------:R-:W-:Y:S01]  /*2570*/  ISETP.NE.AND P0, PT, R11, RZ, PT ;  /* 0x000000ff0b00720c */ /* 0x000fe20003f05270 */
        /* <DEDUP_REMOVED lines=13> */
[----:B------:R-:W-:Y:S01]  /*2650*/  FMNMX.FTZ R9, R35, R4, !PT ;  /* 0x0000000423097209 */ /* 0x000fe20007810000 */
[----:B------:R-:W0:Y:S01]  /*2660*/  MUFU.EX2 R25, R25 ;  /* 0x0000001900197308 */ /* 0x000e220000000800 */
        /* <DEDUP_REMOVED lines=15> */
[----:B------:R-:W2:Y:S01]  /*2760*/  MUFU.EX2 R29, R29 ;  /* 0x0000001d001d7308 */ /* 0x000ea20000000800 */
[--C-:B------:R-:W-:Y:S01]  /*2770*/  FFMA.FTZ R61, R61, UR7, -R10.reuse ;  /* 0x000000073d3d7c23 */ /* 0x100fe2000801080a */
[--C-:B------:R-:W-:Y:S01]  /*2780*/  FFMA.FTZ R64, R64, UR7, -R10.reuse ;  /* 0x0000000740407c23 */ /* 0x100fe2000801080a */
[----:B------:R-:W-:Y:S01]  /*2790*/  FMNMX.FTZ R4, R46, R9, !PT ;  /* 0x000000092e047209 */ /* 0x000fe20007810000 */
[--C-:B------:R-:W-:Y:S01]  /*27a0*/  FFMA.FTZ R65, R65, UR7, -R10.reuse ;  /* 0x0000000741417c23 */ /* 0x100fe2000801080a */
[--C-:B------:R-:W-:Y:S01]  /*27b0*/  FFMA.FTZ R68, R68, UR7, -R10.reuse ;  /* 0x0000000744447c23 */ /* 0x100fe2000801080a */
[----:B------:R-:W-:Y:S01]  /*27c0*/  FFMA.FTZ R10, R69, UR7, -R10 ;  /* 0x00000007450a7c23 */ /* 0x000fe2000801080a */
[----:B------:R-:W-:Y:S01]  /*27d0*/  FMNMX.FTZ R9, R47, R4, !PT ;  /* 0x000000042f097209 */ /* 0x000fe20007810000 */
[----:B------:R-:W-:Y:S01]  /*27e0*/  MUFU.EX2 R32, R32 ;  /* 0x0000002000207308 */ /* 0x000fe20000000800 */
[----:B0-----:R-:W-:-:S02]  /*27f0*/  F2FP.BF16.F32.PACK_AB R152, R25, R24 ;  /* 0x000000181998723e */ /* 0x001fc400000010ff */
[----:B------:R-:W-:-:S04]  /*2800*/  FMNMX.FTZ R4, R50, R9, !PT ;  /* 0x0000000932047209 */ /* 0x000fc80007810000 */
[----:B------:R-:W-:Y:S01]  /*2810*/  FMNMX.FTZ R9, R51, R4, !PT ;  /* 0x0000000433097209 */ /* 0x000fe20007810000 */
[----:B------:R-:W0:Y:S01]  /*2820*/  MUFU.EX2 R33, R33 ;  /* 0x0000002100217308 */ /* 0x000e220000000800 */
[----:B--2---:R-:W-:Y:S02]  /*2830*/  F2FP.BF16.F32.PACK_AB R154, R29, R28 ;  /* 0x0000001c1d9a723e */ /* 0x004fe400000010ff */
[----:B------:R-:W-:-:S04]  /*2840*/  FMNMX.FTZ R4, R54, R9, !PT ;  /* 0x0000000936047209 */ /* 0x000fc80007810000 */
[----:B------:R-:W-:Y:S01]  /*2850*/  FMNMX.FTZ R9, R55, R4, !PT ;  /* 0x0000000437097209 */ /* 0x000fe20007810000 */
[----:B------:R-:W-:Y:S03]  /*2860*/  MUFU.EX2 R36, R36 ;  /* 0x0000002400247308 */ /* 0x000fe60000000800 */
[----:B------:R-:W-:-:S04]  /*2870*/  FMNMX.FTZ R4, R58, R9, !PT ;  /* 0x000000093a047209 */ /* 0x000fc80007810000 */
[----:B------:R-:W-:Y:S01]  /*2880*/  FMNMX.FTZ R9, R59, R4, !PT ;  /* 0x000000043b097209 */ /* 0x000fe20007810000 */
[----:B------:R-:W2:Y:S01]  /*2890*/  MUFU.EX2 R37, R37 ;  /* 0x0000002500257308 */ /* 0x000ea20000000800 */
[----:B0-----:R-:W-:Y:S02]  /*28a0*/  F2FP.BF16.F32.PACK_AB R156, R33, R32 ;  /* 0x00000020219c723e */ /* 0x001fe400000010ff */
[----:B------:R-:W-:-:S04]  /*28b0*/  FMNMX.FTZ R4, R62, R9, !PT ;  /* 0x000000093e047209 */ /* 0x000fc80007810000 */
[----:B------:R-:W-:Y:S01]  /*28c0*/  FMNMX.FTZ R9, R63, R4, !PT ;  /* 0x000000043f097209 */ /* 0x000fe20007810000 */
[----:B------:R-:W-:Y:S03]  /*28d0*/  MUFU.EX2 R40, R40 ;  /* 0x0000002800287308 */ /* 0x000fe60000000800 */
[----:B------:R-:W-:-:S04]  /*28e0*/  FMNMX.FTZ R4, R66, R9, !PT ;  /* 0x0000000942047209 */ /* 0x000fc80007810000 */
[----:B------:R-:W-:Y:S01]  /*28f0*/  FMNMX.FTZ R9, R67, R4, !PT ;  /* 0x0000000443097209 */ /* 0x000fe20007810000 */
[----:B------:R-:W0:Y:S01]  /*2900*/  MUFU.EX2 R41, R41 ;  /* 0x0000002900297308 */ /* 0x000e220000000800 */
[----:B--2---:R-:W-:Y:S02]  /*2910*/  F2FP.BF16.F32.PACK_AB R158, R37, R36 ;  /* 0x00000024259e723e */ /* 0x004fe400000010ff */
[----:B------:R-:W-:-:S04]  /*2920*/  FMNMX.FTZ R4, R70, R9, !PT ;  /* 0x0000000946047209 */ /* 0x000fc80007810000 */
[----:B------:R-:W-:Y:S01]  /*2930*/  FMNMX.FTZ R4, R71, R4, !PT ;  /* 0x0000000447047209 */ /* 0x000fe20007810000 */
[----:B------:R-:W-:Y:S04]  /*2940*/  MUFU.EX2 R44, R44 ;  /* 0x0000002c002c7308 */ /* 0x000fe80000000800 */
[----:B------:R-:W2:Y:S04]  /*2950*/  SHFL.BFLY PT, R9, R4, 0x2, 0x1f ;  /* 0x0c401f0004097f89 */ /* 0x000ea800000e0000 */
[----:B------:R-:W3:Y:S01]  /*2960*/  MUFU.EX2 R45, R45 ;  /* 0x0000002d002d7308 */ /* 0x000ee20000000800 */
[----:B0-----:R-:W-:-:S07]  /*2970*/  F2FP.BF16.F32.PACK_AB R160, R41, R40 ;  /* 0x0000002829a0723e */ /* 0x001fce00000010ff */
[----:B------:R-:W-:Y:S08]  /*2980*/  MUFU.EX2 R48, R48 ;  /* 0x0000003000307308 */ /* 0x000ff00000000800 */
[----:B------:R-:W0:Y:S01]  /*2990*/  MUFU.EX2 R49, R49 ;  /* 0x0000003100317308 */ /* 0x000e220000000800 */
[----:B---3--:R-:W-:Y:S02]  /*29a0*/  F2FP.BF16.F32.PACK_AB R162, R45, R44 ;  /* 0x0000002c2da2723e */ /* 0x008fe400000010ff */
[----:B--2---:R-:W-:-:S05]  /*29b0*/  FMNMX.FTZ R9, R4, R9, !PT ;  /* 0x0000000904097209 */ /* 0x004fca0007810000 */
[----:B------:R-:W-:Y:S01]  /*29c0*/  MUFU.EX2 R52, R52 ;  /* 0x0000003400347308 */ /* 0x000fe20000000800 */
[----:B------:R-:W2:Y:S07]  /*29d0*/  SHFL.BFLY PT, R4, R9, 0x1, 0x1f ;  /* 0x0c201f0009047f89 */ /* 0x000eae00000e0000 */
[----:B------:R-:W3:Y:S01]  /*29e0*/  MUFU.EX2 R53, R53 ;  /* 0x0000003500357308 */ /* 0x000ee20000000800 */
[----:B0-----:R-:W-:-:S07]  /*29f0*/  F2FP.BF16.F32.PACK_AB R164, R49, R48 ;  /* 0x0000003031a4723e */ /* 0x001fce00000010ff */
[----:B------:R-:W-:Y:S08]  /*2a00*/  MUFU.EX2 R56, R56 ;  /* 0x0000003800387308 */ /* 0x000ff00000000800 */
[----:B------:R-:W-:Y:S01]  /*2a10*/  MUFU.EX2 R57, R57 ;  /* 0x0000003900397308 */ /* 0x000fe20000000800 */
[----:B--2---:R-:W-:Y:S02]  /*2a20*/  FMNMX.FTZ R4, R9, R4, !PT ;  /* 0x0000000409047209 */ /* 0x004fe40007810000 */
[----:B---3--:R-:W-:-:S02]  /*2a30*/  F2FP.BF16.F32.PACK_AB R166, R53, R52 ;  /* 0x0000003435a6723e */ /* 0x008fc400000010ff */
[C---:B------:R-:W-:Y:S01]  /*2a40*/  FSETP.NEU.FTZ.AND P1, PT, R4.reuse, -INF , PT ;  /* 0xff8000000400780b */ /* 0x040fe20003f3d000 */
[----:B------:R-:W-:Y:S02]  /*2a50*/  FMUL.FTZ R8, R4, UR7 ;  /* 0x0000000704087c20 */ /* 0x000fe40008410000 */
[----:B------:R-:W-:Y:S03]  /*2a60*/  MUFU.EX2 R9, R10 ;  /* 0x0000000a00097308 */ /* 0x000fe60000000800 */
[----:B------:R-:W-:Y:S02]  /*2a70*/  FSEL R11, R8, RZ, P1 ;  /* 0x000000ff080b7208 */ /* 0x000fe40000800000 */
[----:B------:R-:W-:Y:S02]  /*2a80*/  ISETP.NE.AND P1, PT, R13, RZ, PT ;  /* 0x000000ff0d00720c */ /* 0x000fe40003f25270 */
[----:B------:R-:W-:Y:S01]  /*2a90*/  IADD3 R8, -R2, 0xb, RZ ;  /* 0x0000000b02087810 */ /* 0x000fe20007ffe1ff */
        /* <DEDUP_REMOVED lines=12> */
[----:B------:R2:W3:Y:S01]  /*2b60*/  MUFU.EX2 R12, R6 ;  /* 0x00000006000c7308 */ /* 0x0004e20000000800 */
[----:B0-----:R-:W-:Y:S01]  /*2b70*/  FADD.FTZ R5, R24, R25 ;  /* 0x0000001918057221 */ /* 0x001fe20000010000 */
[--C-:B------:R-:W-:Y:S01]  /*2b80*/  FFMA.FTZ R47, R47, UR7, -R11.reuse ;  /* 0x000000072f2f7c23 */ /* 0x100fe2000801080b */
[----:B------:R-:W-:Y:S01]  /*2b90*/  MOV R10, UR38 ;  /* 0x00000026000a7c02 */ /* 0x000fe20008000f00 */
[--C-:B------:R-:W-:Y:S01]  /*2ba0*/  FFMA.FTZ R50, R50, UR7, -R11.reuse ;  /* 0x0000000732327c23 */ /* 0x100fe2000801080b */
[--C-:B------:R-:W-:Y:S01]  /*2bb0*/  FFMA.FTZ R51, R51, UR7, -R11.reuse ;  /* 0x0000000733337c23 */ /* 0x100fe2000801080b */
[--C-:B------:R-:W-:Y:S01]  /*2bc0*/  FFMA.FTZ R54, R54, UR7, -R11.reuse ;  /* 0x0000000736367c23 */ /* 0x100fe2000801080b */
[----:B------:R-:W-:Y:S01]  /*2bd0*/  FFMA.FTZ R55, R55, UR7, -R11 ;  /* 0x0000000737377c23 */ /* 0x000fe2000801080b */
[----:B------:R-:W0:Y:S01]  /*2be0*/  MUFU.EX2 R30, R30 ;  /* 0x0000001e001e7308 */ /* 0x000e220000000800 */
[----:B--2---:R-:W-:Y:S01]  /*2bf0*/  FADD.FTZ R6, R28, R5 ;  /* 0x000000051c067221 */ /* 0x004fe20000010000 */
[--C-:B------:R-:W-:Y:S01]  /*2c00*/  FFMA.FTZ R58, R58, UR7, -R11.reuse ;  /* 0x000000073a3a7c23 */ /* 0x100fe2000801080b */
[--C-:B------:R-:W-:Y:S01]  /*2c10*/  FFMA.FTZ R59, R59, UR7, -R11.reuse ;  /* 0x000000073b3b7c23 */ /* 0x100fe2000801080b */
[--C-:B------:R-:W-:Y:S01]  /*2c20*/  FFMA.FTZ R62, R62, UR7, -R11.reuse ;  /* 0x000000073e3e7c23 */ /* 0x100fe2000801080b */
[----:B------:R-:W-:Y:S01]  /*2c30*/  FADD.FTZ R5, R29, R6 ;  /* 0x000000061d057221 */ /* 0x000fe20000010000 */
[--C-:B------:R-:W-:Y:S01]  /*2c40*/  FFMA.FTZ R63, R63, UR7, -R11.reuse ;  /* 0x000000073f3f7c23 */ /* 0x100fe2000801080b */
[----:B------:R-:W-:Y:S01]  /*2c50*/  FFMA.FTZ R66, R66, UR7, -R11 ;  /* 0x0000000742427c23 */ /* 0x000fe2000801080b */
[----:B------:R-:W2:Y:S01]  /*2c60*/  MUFU.EX2 R31, R31 ;  /* 0x0000001f001f7308 */ /* 0x000ea20000000800 */
[----:B------:R-:W-:Y:S01]  /*2c70*/  FADD.FTZ R6, R32, R5 ;  /* 0x0000000520067221 */ /* 0x000fe20000010000 */
[----:B---3--:R-:W-:Y:S01]  /*2c80*/  FADD.FTZ R5, R153, R12 ;  /* 0x0000000c99057221 */ /* 0x008fe20000010000 */
[--C-:B------:R-:W-:Y:S01]  /*2c90*/  FFMA.FTZ R67, R67, UR7, -R11.reuse ;  /* 0x0000000743437c23 */ /* 0x100fe2000801080b */
[--C-:B------:R-:W-:Y:S01]  /*2ca0*/  FFMA.FTZ R70, R70, UR7, -R11.reuse ;  /* 0x0000000746467c23 */ /* 0x100fe2000801080b */
[----:B------:R-:W-:Y:S01]  /*2cb0*/  FADD.FTZ R13, R33, R6 ;  /* 0x00000006210d7221 */ /* 0x000fe20000010000 */
[----:B------:R-:W-:Y:S01]  /*2cc0*/  FFMA.FTZ R11, R71, UR7, -R11 ;  /* 0x00000007470b7c23 */ /* 0x000fe2000801080b */
[----:B------:R-:W-:Y:S01]  /*2cd0*/  F2FP.BF16.F32.PACK_AB R153, R12, R153 ;  /* 0x000000990c99723e */ /* 0x000fe200000010ff */
[----:B------:R-:W3:Y:S01]  /*2ce0*/  MUFU.EX2 R34, R34 ;  /* 0x0000002200227308 */ /* 0x000ee20000000800 */
[----:B0-----:R-:W-:Y:S01]  /*2cf0*/  FADD.FTZ R6, R30, R5 ;  /* 0x000000051e067221 */ /* 0x001fe20000010000 */
[----:B------:R-:W-:Y:S01]  /*2d00*/  FADD.FTZ R14, R36, R13 ;  /* 0x0000000d240e7221 */ /* 0x000fe20000010000 */
[----:B------:R-:W-:Y:S01]  /*2d10*/  @!P1 VIADD R5, R10, 0x22840 ;  /* 0x000228400a059836 */ /* 0x000fe20000000000 */
[----:B------:R-:W-:-:S02]  /*2d20*/  F2FP.BF16.F32.PACK_AB R168, R57, R56 ;  /* 0x0000003839a8723e */ /* 0x000fc400000010ff */
[----:B------:R-:W-:Y:S02]  /*2d30*/  FADD.FTZ R15, R37, R14 ;  /* 0x0000000e250f7221 */ /* 0x000fe40000010000 */
[----:B------:R-:W0:Y:S01]  /*2d40*/  MUFU.EX2 R35, R35 ;  /* 0x0000002300237308 */ /* 0x000e220000000800 */
[----:B--2---:R-:W-:Y:S01]  /*2d50*/  FADD.FTZ R13, R31, R6 ;  /* 0x000000061f0d7221 */ /* 0x004fe20000010000 */
[----:B------:R-:W-:Y:S01]  /*2d60*/  @!P1 PRMT R5, RZ, 0x654, R5 ;  /* 0x00000654ff059816 */ /* 0x000fe20000000005 */
[----:B------:R-:W-:Y:S01]  /*2d70*/  FADD.FTZ R14, R40, R15 ;  /* 0x0000000f280e7221 */ /* 0x000fe20000010000 */
[----:B------:R2:W-:Y:S06]  /*2d80*/  BAR.ARV R8, 0x100 ;  /* 0x000400080000751d */ /* 0x0005ec0000002000 */
[----:B------:R-:W4:Y:S01]  /*2d90*/  MUFU.EX2 R38, R38 ;  /* 0x0000002600267308 */ /* 0x000f220000000800 */
[----:B---3--:R-:W-:Y:S01]  /*2da0*/  FADD.FTZ R6, R34, R13 ;  /* 0x0000000d22067221 */ /* 0x008fe20000010000 */
[----:B------:R3:W-:Y:S01]  /*2db0*/  @!P1 SYNCS.ARRIVE.TRANS64.RED.A1T0 RZ, [R5+URZ], RZ ;  /* 0x000000ff05ff99a7 */ /* 0x0007e2000810043f */
[----:B------:R-:W-:Y:S01]  /*2dc0*/  FADD.FTZ R15, R41, R14 ;  /* 0x0000000e290f7221 */ /* 0x000fe20000010000 */
[----:B------:R-:W-:Y:S01]  /*2dd0*/  F2FP.BF16.F32.PACK_AB R155, R31, R30 ;  /* 0x0000001e1f9b723e */ /* 0x000fe200000010ff */
[----:B0-----:R-:W-:-:S03]  /*2de0*/  FADD.FTZ R13, R35, R6 ;  /* 0x00000006230d7221 */ /* 0x001fc60000010000 */
[----:B------:R-:W0:Y:S01]  /*2df0*/  MUFU.EX2 R39, R39 ;  /* 0x0000002700277308 */ /* 0x000e220000000800 */
[----:B------:R-:W-:Y:S01]  /*2e00*/  FADD.FTZ R14, R44, R15 ;  /* 0x0000000f2c0e7221 */ /* 0x000fe20000010000 */
[----:B------:R-:W-:-:S03]  /*2e10*/  F2FP.BF16.F32.PACK_AB R157, R35, R34 ;  /* 0x00000022239d723e */ /* 0x000fc600000010ff */
[----:B------:R-:W-:-:S03]  /*2e20*/  FADD.FTZ R15, R45, R14 ;  /* 0x0000000e2d0f7221 */ /* 0x000fc60000010000 */
[----:B------:R-:W5:Y:S01]  /*2e30*/  MUFU.EX2 R42, R42 ;  /* 0x0000002a002a7308 */ /* 0x000f620000000800 */
[----:B----4-:R-:W-:Y:S01]  /*2e40*/  FADD.FTZ R6, R38, R13 ;  /* 0x0000000d26067221 */ /* 0x010fe20000010000 */
[----:B------:R-:W-:-:S06]  /*2e50*/  FADD.FTZ R14, R48, R15 ;  /* 0x0000000f300e7221 */ /* 0x000fcc0000010000 */
[----:B------:R-:W3:Y:S01]  /*2e60*/  MUFU.EX2 R43, R43 ;  /* 0x0000002b002b7308 */ /* 0x000ee20000000800 */
[C---:B0-----:R-:W-:Y:S01]  /*2e70*/  FADD.FTZ R13, R39.reuse, R6 ;  /* 0x00000006270d7221 */ /* 0x041fe20000010000 */
[----:B------:R-:W-:-:S06]  /*2e80*/  F2FP.BF16.F32.PACK_AB R159, R39, R38 ;  /* 0x00000026279f723e */ /* 0x000fcc00000010ff */
[----:B------:R-:W0:Y:S01]  /*2e90*/  MUFU.EX2 R46, R46 ;  /* 0x0000002e002e7308 */ /* 0x000e220000000800 */
[----:B-----5:R-:W-:Y:S01]  /*2ea0*/  FADD.FTZ R6, R42, R13 ;  /* 0x0000000d2a067221 */ /* 0x020fe20000010000 */
[----:B------:R-:W-:-:S04]  /*2eb0*/  FADD.FTZ R13, R49, R14 ;  /* 0x0000000e310d7221 */ /* 0x000fc80000010000 */
[----:B------:R-:W-:Y:S02]  /*2ec0*/  FADD.FTZ R14, R52, R13 ;  /* 0x0000000d340e7221 */ /* 0x000fe40000010000 */
[----:B------:R-:W4:Y:S01]  /*2ed0*/  MUFU.EX2 R47, R47 ;  /* 0x0000002f002f7308 */ /* 0x000f220000000800 */
[----:B---3--:R-:W-:Y:S01]  /*2ee0*/  FADD.FTZ R5, R43, R6 ;  /* 0x000000062b057221 */ /* 0x008fe20000010000 */
[----:B------:R-:W-:Y:S01]  /*2ef0*/  FADD.FTZ R13, R53, R14 ;  /* 0x0000000e350d7221 */ /* 0x000fe20000010000 */
[----:B------:R-:W-:-:S03]  /*2f00*/  F2FP.BF16.F32.PACK_AB R161, R43, R42 ;  /* 0x0000002a2ba1723e */ /* 0x000fc600000010ff */
[----:B------:R-:W-:Y:S02]  /*2f10*/  FADD.FTZ R14, R56, R13 ;  /* 0x0000000d380e7221 */ /* 0x000fe40000010000 */
[----:B------:R-:W3:Y:S01]  /*2f20*/  MUFU.EX2 R50, R50 ;  /* 0x0000003200327308 */ /* 0x000ee20000000800 */
[----:B0-----:R-:W-:Y:S01]  /*2f30*/  FADD.FTZ R6, R46, R5 ;  /* 0x000000052e067221 */ /* 0x001fe20000010000 */
[----:B------:R-:W-:-:S06]  /*2f40*/  FADD.FTZ R13, R57, R14 ;  /* 0x0000000e390d7221 */ /* 0x000fcc0000010000 */
[----:B------:R-:W0:Y:S01]  /*2f50*/  MUFU.EX2 R51, R51 ;  /* 0x0000003300337308 */ /* 0x000e220000000800 */
[C---:B----4-:R-:W-:Y:S01]  /*2f60*/  FADD.FTZ R5, R47.reuse, R6 ;  /* 0x000000062f057221 */ /* 0x050fe20000010000 */
[----:B------:R-:W-:-:S06]  /*2f70*/  F2FP.BF16.F32.PACK_AB R163, R47, R46 ;  /* 0x0000002e2fa3723e */ /* 0x000fcc00000010ff */
[----:B------:R-:W4:Y:S01]  /*2f80*/  MUFU.EX2 R54, R54 ;  /* 0x0000003600367308 */ /* 0x000f220000000800 */
[----:B---3--:R-:W-:-:S07]  /*2f90*/  FADD.FTZ R6, R50, R5 ;  /* 0x0000000532067221 */ /* 0x008fce0000010000 */
[----:B------:R-:W3:Y:S01]  /*2fa0*/  MUFU.EX2 R55, R55 ;  /* 0x0000003700377308 */ /* 0x000ee20000000800 */
[C---:B0-----:R-:W-:Y:S01]  /*2fb0*/  FADD.FTZ R5, R51.reuse, R6 ;  /* 0x0000000633057221 */ /* 0x041fe20000010000 */
[----:B------:R-:W-:-:S06]  /*2fc0*/  F2FP.BF16.F32.PACK_AB R165, R51, R50 ;  /* 0x0000003233a5723e */ /* 0x000fcc00000010ff */
[----:B------:R-:W0:Y:S01]  /*2fd0*/  MUFU.EX2 R58, R58 ;  /* 0x0000003a003a7308 */ /* 0x000e220000000800 */
[----:B----4-:R-:W-:-:S07]  /*2fe0*/  FADD.FTZ R6, R54, R5 ;  /* 0x0000000536067221 */ /* 0x010fce0000010000 */
[----:B------:R-:W4:Y:S01]  /*2ff0*/  MUFU.EX2 R59, R59 ;  /* 0x0000003b003b7308 */ /* 0x000f220000000800 */
[C---:B---3--:R-:W-:Y:S01]  /*3000*/  FADD.FTZ R5, R55.reuse, R6 ;  /* 0x0000000637057221 */ /* 0x048fe20000010000 */
[----:B------:R-:W-:-:S06]  /*3010*/  F2FP.BF16.F32.PACK_AB R167, R55, R54 ;  /* 0x0000003637a7723e */ /* 0x000fcc00000010ff */
[----:B------:R-:W3:Y:S01]  /*3020*/  MUFU.EX2 R60, R60 ;  /* 0x0000003c003c7308 */ /* 0x000ee20000000800 */
[----:B0-----:R-:W-:-:S07]  /*3030*/  FADD.FTZ R6, R58, R5 ;  /* 0x000000053a067221 */ /* 0x001fce0000010000 */
[----:B------:R-:W0:Y:S01]  /*3040*/  MUFU.EX2 R62, R62 ;  /* 0x0000003e003e7308 */ /* 0x000e220000000800 */
[C---:B----4-:R-:W-:Y:S01]  /*3050*/  FADD.FTZ R5, R59.reuse, R6 ;  /* 0x000000063b057221 */ /* 0x050fe20000010000 */
[----:B------:R-:W-:-:S06]  /*3060*/  F2FP.BF16.F32.PACK_AB R169, R59, R58 ;  /* 0x0000003a3ba9723e */ /* 0x000fcc00000010ff */
[----:B------:R-:W4:Y:S01]  /*3070*/  MUFU.EX2 R61, R61 ;  /* 0x0000003d003d7308 */ /* 0x000f220000000800 */
[----:B---3--:R-:W-:-:S07]  /*3080*/  FADD.FTZ R14, R60, R13 ;  /* 0x0000000d3c0e7221 */ /* 0x008fce0000010000 */
[----:B------:R-:W3:Y:S01]  /*3090*/  MUFU.EX2 R63, R63 ;  /* 0x0000003f003f7308 */ /* 0x000ee20000000800 */
[----:B0-----:R-:W-:-:S07]  /*30a0*/  FADD.FTZ R6, R62, R5 ;  /* 0x000000053e067221 */ /* 0x001fce0000010000 */
[----:B------:R-:W0:Y:S01]  /*30b0*/  MUFU.EX2 R64, R64 ;  /* 0x0000004000407308 */ /* 0x000e220000000800 */
[C---:B----4-:R-:W-:Y:S01]  /*30c0*/  FADD.FTZ R13, R61.reuse, R14 ;  /* 0x0000000e3d0d7221 */ /* 0x050fe20000010000 */
[----:B------:R-:W-:-:S06]  /*30d0*/  F2FP.BF16.F32.PACK_AB R170, R61, R60 ;  /* 0x0000003c3daa723e */ /* 0x000fcc00000010ff */
[----:B------:R-:W4:Y:S01]  /*30e0*/  MUFU.EX2 R66, R66 ;  /* 0x0000004200427308 */ /* 0x000f220000000800 */
[C---:B---3--:R-:W-:Y:S01]  /*30f0*/  FADD.FTZ R5, R63.reuse, R6 ;  /* 0x000000063f057221 */ /* 0x048fe20000010000 */
[----:B------:R-:W-:-:S06]  /*3100*/  F2FP.BF16.F32.PACK_AB R171, R63, R62 ;  /* 0x0000003e3fab723e */ /* 0x000fcc00000010ff */
[----:B------:R-:W3:Y:S01]  /*3110*/  MUFU.EX2 R65, R65 ;  /* 0x0000004100417308 */ /* 0x000ee20000000800 */
[----:B0-----:R-:W-:-:S07]  /*3120*/  FADD.FTZ R14, R64, R13 ;  /* 0x0000000d400e7221 */ /* 0x001fce0000010000 */
[----:B------:R-:W0:Y:S01]  /*3130*/  MUFU.EX2 R67, R67 ;  /* 0x0000004300437308 */ /* 0x000e220000000800 */
[----:B----4-:R-:W-:-:S07]  /*3140*/  FADD.FTZ R12, R66, R5 ;  /* 0x00000005420c7221 */ /* 0x010fce0000010000 */
[----:B------:R-:W4:Y:S01]  /*3150*/  MUFU.EX2 R68, R68 ;  /* 0x0000004400447308 */ /* 0x000f220000000800 */
[C---:B---3--:R-:W-:Y:S01]  /*3160*/  FADD.FTZ R13, R65.reuse, R14 ;  /* 0x0000000e410d7221 */ /* 0x048fe20000010000 */
[----:B------:R-:W-:-:S06]  /*3170*/  F2FP.BF16.F32.PACK_AB R172, R65, R64 ;  /* 0x0000004041ac723e */ /* 0x000fcc00000010ff */
[----:B------:R-:W3:Y:S01]  /*3180*/  MUFU.EX2 R70, R70 ;  /* 0x0000004600467308 */ /* 0x000ee20000000800 */
[C---:B0-----:R-:W-:Y:S01]  /*3190*/  FADD.FTZ R5, R67.reuse, R12 ;  /* 0x0000000c43057221 */ /* 0x041fe20000010000 */
[----:B------:R-:W-:-:S06]  /*31a0*/  F2FP.BF16.F32.PACK_AB R173, R67, R66 ;  /* 0x0000004243ad723e */ /* 0x000fcc00000010ff */
[----:B------:R-:W0:Y:S01]  /*31b0*/  MUFU.EX2 R11, R11 ;  /* 0x0000000b000b7308 */ /* 0x000e220000000800 */
[----:B----4-:R-:W-:Y:S01]  /*31c0*/  FADD.FTZ R14, R68, R13 ;  /* 0x0000000d440e7221 */ /* 0x010fe20000010000 */
[----:B------:R-:W-:-:S03]  /*31d0*/  F2FP.BF16.F32.PACK_AB R174, R9, R68 ;  /* 0x0000004409ae723e */ /* 0x000fc600000010ff */
[----:B------:R-:W-:Y:S01]  /*31e0*/  FADD.FTZ R6, R9, R14 ;  /* 0x0000000e09067221 */ /* 0x000fe20000010000 */
[----:B---3--:R-:W-:-:S04]  /*31f0*/  FADD.FTZ R12, R70, R5 ;  /* 0x00000005460c7221 */ /* 0x008fc80000010000 */
[C---:B0-----:R-:W-:Y:S01]  /*3200*/  FADD.FTZ R5, R11.reuse, R12 ;  /* 0x0000000c0b057221 */ /* 0x041fe20000010000 */
[----:B------:R-:W-:Y:S01]  /*3210*/  F2FP.BF16.F32.PACK_AB R175, R11, R70 ;  /* 0x000000460baf723e */ /* 0x000fe200000010ff */
[----:B--2---:R-:W-:Y:S06]  /*3220*/  @!P0 BRA `(.L_x_9049) ;  /* 0x0000000000048947 */ /* 0x004fec0003800000 */
[----:B------:R-:W-:Y:S01]  /*3230*/  BPT.TRAP 0x1 ;  /* 0x000000040000795c */ /* 0x000fe20000300000 */
.L_x_9049:
[----:B------:R0:W2:Y:S01]  /*3240*/  SYNCS.PHASECHK.TRANS64.TRYWAIT P2, [UR38+0x22850], R7 ;  /* 0x02285007ff0075a7 */ /* 0x0000a20008040166 */
[----:B------:R-:W-:Y:S05]  /*3250*/  @!P0 BRA `(.L_x_9050) ;  /* 0x0000000000048947 */ /* 0x000fea0003800000 */
[----:B------:R-:W-:Y:S01]  /*3260*/  BPT.TRAP 0x1 ;  /* 0x000000040000795c */ /* 0x000fe20000300000 */
.L_x_9050:
[----:B--2---:R-:W-:Y:S05]  /*3270*/  @P2 BRA `(.L_x_9051) ;  /* 0x0000000000082947 */ /* 0x004fea0003800000 */
[----:B------:R-:W2:Y:S02]  /*3280*/  SYNCS.PHASECHK.TRANS64.TRYWAIT P2, [UR38+0x22850], R7 ;  /* 0x02285007ff0075a7 */ /* 0x000ea40008040166 */
[----:B--2---:R-:W-:Y:S05]  /*3290*/  @!P2 BRA `(.L_x_9052) ;  /* 0x000000900060a947 */ /* 0x004fea0003800000 */
.L_x_9051:
[----:B------:R3:W-:Y:S01]  /*32a0*/  BAR.SYNC.DEFER_BLOCKING R0, 0x100 ;  /* 0x000400000000751d */ /* 0x0007e20000010000 */
[----:B------:R-:W-:Y:S01]  /*32b0*/  UIADD3 UR4, UR38, 0x400, URZ ;  /* 0x0000040026047890 */ /* 0x000fe2000fffe03f */
[----:B--2---:R-:W-:Y:S01]  /*32c0*/  @!P1 VIADD R10, R10, 0x22860 ;  /* 0x000228600a0a9836 */ /* 0x004fe20000000000 */
[----:B------:R-:W-:Y:S02]  /*32d0*/  UIADD3 UR40, UR40, -0x2, URZ ;  /* 0xfffffffe28287890 */ /* 0x000fe4000fffe03f */
[----:B------:R-:W-:Y:S01]  /*32e0*/  USHF.R.U32.HI UR4, URZ, 0x4, UR4 ;  /* 0x000000043f047899 */ /* 0x000fe20008011604 */
[----:B------:R-:W-:Y:S01]  /*32f0*/  UMOV UR11, 0x40000040 ;  /* 0x40000040000b7882 */ /* 0x000fe20000000000 */
[----:B------:R-:W-:Y:S01]  /*3300*/  UISETP.GE.AND UP0, UPT, UR40, UR37, UPT ;  /* 0x000000252800728c */ /* 0x000fe2000bf06270 */
[----:B------:R-:W-:Y:S01]  /*3310*/  @!P1 PRMT R10, RZ, 0x654, R10 ;  /* 0x00000654ff0a9816 */ /* 0x000fe2000000000a */
[----:B------:R-:W-:-:S04]  /*3320*/  ULOP3.LUT UR4, UR4, 0x3fff, URZ, 0xc0, !UPT ;  /* 0x00003fff04047892 */ /* 0x000fc8000f8ec03f */
[----:B------:R-:W-:Y:S01]  /*3330*/  ULOP3.LUT UR24, UR4, 0x3000000, URZ, 0xfc, !UPT ;  /* 0x0300000004187892 */ /* 0x000fe2000f8efc3f */
[----:B------:R-:W-:-:S03]  /*3340*/  PLOP3.LUT P2, PT, PT, PT, UP0, 0x80, 0x0 ;  /* 0x000000000000781c */ /* 0x000fc60003f4f008 */
[----:B------:R-:W-:-:S03]  /*3350*/  UIADD3 UR4, UR24, 0x80, URZ ;  /* 0x0000008018047890 */ /* 0x000fc6000fffe03f */
[----:B------:R-:W-:Y:S01]  /*3360*/  UMOV UR10, UR24 ;  /* 0x00000018000a7c82 */ /* 0x000fe20008000000 */
[----:B------:R-:W-:-:S06]  /*3370*/  WARPGROUP.ARRIVE ;  /* 0x00000000000079c5 */ /* 0x000fcc0000000000 */
[----:B------:R-:W-:Y:S01]  /*3380*/  HGMMA.64x256x16.F32.BF16 R24, R152, gdesc[UR8].tnspB, RZ, !UPT, gsb0 ;  /* 0x43e0000898187df0 */ /* 0x000fe2000c0018ff */
        /* <DEDUP_REMOVED lines=35> */
[----:B------:R3:W-:Y:S01]  /*35c0*/  @!P1 SYNCS.ARRIVE.TRANS64.RED.A1T0 RZ, [R10+URZ], RZ ;  /* 0x000000ff0aff99a7 */ /* 0x0007e2000810043f */
[----:B------:R-:W-:Y:S05]  /*35d0*/  @!P2 BRA `(.L_x_9053) ;  /* 0x0000002000c8a947 */ /* 0x000fea0003800000 */
[----:B01----:R-:W-:Y:S01]  /*35e0*/  IMAD.MOV.U32 R7, RZ, RZ, R4 ;  /* 0x000000ffff077224 */ /* 0x003fe200078e0004 */
[----:B------:R-:W-:Y:S01]  /*35f0*/  UMOV UR4, URZ ;  /* 0x0000003f00047c82 */ /* 0x000fe20008000000 */
[----:B------:R-:W-:Y:S01]  /*3600*/  IMAD.MOV.U32 R20, RZ, RZ, R3 ;  /* 0x000000ffff147224 */ /* 0x000fe200078e0003 */
[----:B------:R-:W-:Y:S01]  /*3610*/  UMOV UR5, URZ ;  /* 0x0000003f00057c82 */ /* 0x000fe20008000000 */
[----:B------:R-:W-:Y:S01]  /*3620*/  ULDC UR27, c[0x0][0x9d8] ;  /* 0x00027600001b7ab9 */ /* 0x000fe20000000800 */
[----:B------:R-:W-:-:S05]  /*3630*/  ULDC UR7, c[0x0][0x988] ;  /* 0x0002620000077ab9 */ /* 0x000fca0000000800 */
.L_x_9062:
        /* <DEDUP_REMOVED lines=8> */
[----:B--2---:R-:W-:Y:S11]  /*36c0*/  @!P0 BRA `(.L_x_9054) ;  /* 0x0000000000048947 */ /* 0x004ff60003800000 */
[----:B------:R-:W-:Y:S01]  /*36d0*/  BPT.TRAP 0x1 ;  /* 0x000000040000795c */ /* 0x000fe20000300000 */
.L_x_9054:
[----:B------:R-:W-:Y:S01]  /*36e0*/  IMAD.U32 R3, RZ, RZ, UR4 ;  /* 0x00000004ff037e24 */ /* 0x000fe2000f8e00ff */
[----:B------:R-:W-:-:S04]  /*36f0*/  ULEA UR26, UR5, UR38, 0x3 ;  /* 0x00000026051a7291 */ /* 0x000fc8000f8e183f */
[----:B------:R-:W-:-:S04]  /*3700*/  SHF.L.U32 R3, R3, 0x1f, RZ ;  /* 0x0000001f03037819 */ /* 0x000fc800000006ff */
[----:B------:R-:W-:-:S13]  /*3710*/  R2UR UR25, R3 ;  /* 0x00000000031972ca */ /* 0x000fda00000e0000 */
[----:B------:R-:W-:-:S04]  /*3720*/  IMAD.U32 R3, RZ, RZ, UR25 ;  /* 0x00000019ff037e24 */ /* 0x000fc8000f8e00ff */
[----:B------:R0:W1:Y:S01]  /*3730*/  SYNCS.PHASECHK.TRANS64.TRYWAIT P3, [UR26+0x22830], R3 ;  /* 0x02283003ff0075a7 */ /* 0x000062000806015a */
[----:B------:R-:W-:Y:S05]  /*3740*/  @!P0 BRA `(.L_x_9055) ;  /* 0x0000000000048947 */ /* 0x000fea0003800000 */
[----:B------:R-:W-:Y:S01]  /*3750*/  BPT.TRAP 0x1 ;  /* 0x000000040000795c */ /* 0x000fe20000300000 */
.L_x_9055:
[----:B-1----:R-:W-:Y:S05]  /*3760*/  @P3 BRA `(.L_x_9056) ;  /* 0x00000000000c3947 */ /* 0x002fea0003800000 */
[----:B0-----:R-:W-:-:S04]  /*3770*/  IMAD.U32 R3, RZ, RZ, UR25 ;  /* 0x00000019ff037e24 */ /* 0x001fc8000f8e00ff */
[----:B------:R-:W0:Y:S02]  /*3780*/  SYNCS.PHASECHK.TRANS64.TRYWAIT P3, [UR26+0x22830], R3 ;  /* 0x02283003ff0075a7 */ /* 0x000e24000806015a */
[----:B0-----:R-:W-:Y:S05]  /*3790*/  @!P3 BRA `(.L_x_9057) ;  /* 0x0000008c0034b947 */ /* 0x001fea0003800000 */
.L_x_9056:
[----:B------:R-:W-:Y:S01]  /*37a0*/  UIMAD UR10, UR5, 0x300, UR6 ;  /* 0x00000300050a78a4 */ /* 0x000fe2000f8e0206 */
[----:B------:R-:W-:Y:S01]  /*37b0*/  WARPGROUP.ARRIVE ;  /* 0x00000000000079c5 */ /* 0x000fe20000000000 */
[----:B------:R-:W-:Y:S01]  /*37c0*/  UMOV UR11, 0x40000040 ;  /* 0x40000040000b7882 */ /* 0x000fe20000000000 */
[----:B------:R-:W-:Y:S01]  /*37d0*/  UMOV UR15, 0x40000040 ;  /* 0x40000040000f7882 */ /* 0x000fe20000000000 */
[----:B------:R-:W-:Y:S02]  /*37e0*/  UIADD3 UR14, UR10, 0x2, URZ ;  /* 0x000000020a0e7890 */ /* 0x000fe4000fffe03f */
[----:B------:R-:W-:Y:S01]  /*37f0*/  UIADD3 UR18, UR10, 0x4, URZ ;  /* 0x000000040a127890 */ /* 0x000fe2000fffe03f */
[----:B------:R-:W-:Y:S02]  /*3800*/  UMOV UR19, 0x40000040 ;  /* 0x4000004000137882 */ /* 0x000fe40000000000 */
[----:B------:R-:W-:Y:S01]  /*3810*/  HGMMA.64x96x16.F32.BF16 R152, gdesc[UR8], RZ, !UPT, gsb0 ;  /* 0x01600000089879f0 */ /* 0x000fe2000c0018ff */
[----:B------:R-:W-:Y:S01]  /*3820*/  UIADD3 UR22, UR10, 0x6, URZ ;  /* 0x000000060a167890 */ /* 0x000fe2000fffe03f */
[----:B------:R-:W-:Y:S01]  /*3830*/  UMOV UR23, 0x40000040 ;  /* 0x4000004000177882 */ /* 0x000fe20000000000 */
        /* <DEDUP_REMOVED lines=21> */
[----:B---3--:R-:W-:Y:S01]  /*3990*/  FMUL.FTZ R10, R158, UR27 ;  /* 0x0000001b9e0a7c20 */ /* 0x008fe20008410000 */
        /* <DEDUP_REMOVED lines=40> */
[----:B------:R-:W-:-:S02]  /*3c20*/  FMUL.FTZ R182, R199, UR27 ;  /* 0x0000001bc7b67c20 */ /* 0x000fc40008410000 */
        /* <DEDUP_REMOVED lines=27> */
[----:B--2---:R-:W-:Y:S01]  /*3de0*/  FMNMX.FTZ R3, R173, R158, !PT ;  /* 0x0000009ead037209 */ /* 0x004fe20007810000 */
[----:B------:R-:W-:Y:S01]  /*3df0*/  FMUL.FTZ R158, R175, UR27 ;  /* 0x0000001baf9e7c20 */ /* 0x000fe20008410000 */
[----:B------:R-:W-:-:S05]  /*3e00*/  FMUL.FTZ R175, R195, UR27 ;  /* 0x0000001bc3af7c20 */ /* 0x000fca0008410000 */
        /* <DEDUP_REMOVED lines=10> */
[----:B-1----:R-:W-:-:S07]  /*3eb0*/  FMNMX.FTZ R164, R184, R3, !PT ;  /* 0x00000003b8a47209 */ /* 0x002fce0007810000 */
[----:B------:R-:W1:Y:S01]  /*3ec0*/  MUFU.TANH R9, R9 ;  /* 0x0000000900097308 */ /* 0x000e620000002400 */
[----:B--2---:R-:W-:Y:S01]  /*3ed0*/  FMNMX.FTZ R3, R185, R164, !PT ;  /* 0x000000a4b9037209 */ /* 0x004fe20007810000 */
[----:B------:R-:W-:-:S04]  /*3ee0*/  FMUL.FTZ R164, R183, UR27 ;  /* 0x0000001bb7a47c20 */ /* 0x000fc80008410000 */
[----:B------:R-:W2:Y:S02]  /*3ef0*/  SHFL.BFLY PT, R176, R3, 0x2, 0x1f ;  /* 0x0c401f0003b07f89 */ /* 0x000ea400000e0000 */
[----:B------:R-:W3:Y:S08]  /*3f00*/  MUFU.TANH R10, R10 ;  /* 0x0000000a000a7308 */ /* 0x000ef00000002400 */
[----:B------:R-:W4:Y:S08]  /*3f10*/  MUFU.TANH R11, R11 ;  /* 0x0000000b000b7308 */ /* 0x000f300000002400 */
[----:B------:R-:W5:Y:S01]  /*3f20*/  MUFU.TANH R12, R12 ;  /* 0x0000000c000c7308 */ /* 0x000f620000002400 */
[----:B--2---:R-:W-:Y:S01]  /*3f30*/  FMNMX.FTZ R179, R3, R176, !PT ;  /* 0x000000b003b37209 */ /* 0x004fe20007810000 */
[----:B------:R-:W-:-:S06]  /*3f40*/  FMUL.FTZ R176, R190, UR27 ;  /* 0x0000001bbeb07c20 */ /* 0x000fcc0008410000 */
[----:B------:R-:W2:Y:S01]  /*3f50*/  MUFU.TANH R13, R13 ;  /* 0x0000000d000d7308 */ /* 0x000ea20000002400 */
[----:B------:R-:W0:Y:S07]  /*3f60*/  SHFL.BFLY PT, R186, R179, 0x1, 0x1f ;  /* 0x0c201f00b3ba7f89 */ /* 0x000e2e00000e0000 */
[----:B------:R-:W2:Y:S08]  /*3f70*/  MUFU.TANH R14, R14 ;  /* 0x0000000e000e7308 */ /* 0x000eb00000002400 */
[----:B------:R-:W2:Y:S08]  /*3f80*/  MUFU.TANH R15, R15 ;  /* 0x0000000f000f7308 */ /* 0x000eb00000002400 */
[----:B------:R-:W2:Y:S01]  /*3f90*/  MUFU.TANH R16, R16 ;  /* 0x0000001000107308 */ /* 0x000ea20000002400 */
[----:B0-----:R-:W-:-:S05]  /*3fa0*/  FMNMX.FTZ R3, R179, R186, !PT ;  /* 0x000000bab3037209 */ /* 0x001fca0007810000 */
[C---:B------:R-:W-:Y:S01]  /*3fb0*/  FADD.FTZ R20, -R3.reuse, R20 ;  /* 0x0000001403147221 */ /* 0x040fe20000010100 */
[----:B------:R-:W-:Y:S01]  /*3fc0*/  FMUL.FTZ R192, R3, UR7 ;  /* 0x0000000703c07c20 */ /* 0x000fe20008410000 */
[----:B------:R-:W0:Y:S02]  /*3fd0*/  MUFU.TANH R17, R17 ;  /* 0x0000001100117308 */ /* 0x000e240000002400 */
[----:B------:R-:W-:Y:S01]  /*3fe0*/  FMUL.FTZ R179, R20, UR7 ;  /* 0x0000000714b37c20 */ /* 0x000fe20008410000 */
[----:B------:R-:W-:Y:S01]  /*3ff0*/  FMNMX.FTZ R20, R8, R7, !PT ;  /* 0x0000000708147209 */ /* 0x000fe20007810000 */
[--C-:B------:R-:W-:Y:S01]  /*4000*/  FFMA.FTZ R187, R21, UR7, -R192.reuse ;  /* 0x0000000715bb7c23 */ /* 0x100fe200080108c0 */
[--C-:B------:R-:W-:Y:S01]  /*4010*/  FFMA.FTZ R190, R157, UR7, -R192.reuse ;  /* 0x000000079dbe7c23 */ /* 0x100fe200080108c0 */
[--C-:B------:R-:W-:Y:S01]  /*4020*/  FFMA.FTZ R157, R161, UR7, -R192.reuse ;  /* 0x00000007a19d7c23 */ /* 0x100fe200080108c0 */
[----:B-1----:R-:W-:Y:S01]  /*4030*/  FMNMX.FTZ R21, R9, R20, !PT ;  /* 0x0000001409157209 */ /* 0x002fe20007810000 */
[----:B------:R-:W1:Y:S01]  /*4040*/  MUFU.TANH R18, R18 ;  /* 0x0000001200127308 */ /* 0x000e620000002400 */
[--C-:B------:R-:W-:Y:S01]  /*4050*/  FFMA.FTZ R194, R171, UR7, -R192.reuse ;  /* 0x00000007abc27c23 */ /* 0x100fe200080108c0 */
[--C-:B------:R-:W-:Y:S01]  /*4060*/  FFMA.FTZ R171, R174, UR7, -R192.reuse ;  /* 0x00000007aeab7c23 */ /* 0x100fe200080108c0 */
[----:B---3--:R-:W-:Y:S01]  /*4070*/  FMNMX.FTZ R186, R10, R21, !PT ;  /* 0x000000150aba7209 */ /* 0x008fe20007810000 */
[--C-:B------:R-:W-:Y:S01]  /*4080*/  FFMA.FTZ R21, R4, UR7, -R192.reuse ;  /* 0x0000000704157c23 */ /* 0x100fe200080108c0 */
[--C-:B------:R-:W-:Y:S01]  /*4090*/  FFMA.FTZ R174, R177, UR7, -R192.reuse ;  /* 0x00000007b1ae7c23 */ /* 0x100fe200080108c0 */
[--C-:B------:R-:W-:Y:S01]  /*40a0*/  FFMA.FTZ R188, R155, UR7, -R192.reuse ;  /* 0x000000079bbc7c23 */ /* 0x100fe200080108c0 */
[----:B----4-:R-:W-:Y:S01]  /*40b0*/  FMNMX.FTZ R183, R11, R186, !PT ;  /* 0x000000ba0bb77209 */ /* 0x010fe20007810000 */
[----:B------:R-:W3:Y:S01]  /*40c0*/  MUFU.TANH R158, R158 ;  /* 0x0000009e009e7308 */ /* 0x000ee20000002400 */
[--C-:B------:R-:W-:Y:S01]  /*40d0*/  FFMA.FTZ R186, R153, UR7, -R192.reuse ;  /* 0x0000000799ba7c23 */ /* 0x100fe200080108c0 */
[--C-:B------:R-:W-:Y:S01]  /*40e0*/  FFMA.FTZ R177, R184, UR7, -R192.reuse ;  /* 0x00000007b8b17c23 */ /* 0x100fe200080108c0 */
[----:B-----5:R-:W-:Y:S01]  /*40f0*/  FMNMX.FTZ R4, R12, R183, !PT ;  /* 0x000000b70c047209 */ /* 0x020fe20007810000 */
[--C-:B------:R-:W-:Y:S01]  /*4100*/  FFMA.FTZ R22, R22, UR7, -R192.reuse ;  /* 0x0000000716167c23 */ /* 0x100fe200080108c0 */
[--C-:B------:R-:W-:Y:S01]  /*4110*/  FFMA.FTZ R23, R23, UR7, -R192.reuse ;  /* 0x0000000717177c23 */ /* 0x100fe200080108c0 */
[--C-:B------:R-:W-:Y:S01]  /*4120*/  FFMA.FTZ R154, R154, UR7, -R192.reuse ;  /* 0x000000079a9a7c23 */ /* 0x100fe200080108c0 */
[----:B--2---:R-:W-:Y:S01]  /*4130*/  FMNMX.FTZ R183, R13, R4, !PT ;  /* 0x000000040db77209 */ /* 0x004fe20007810000 */
[----:B------:R-:W2:Y:S01]  /*4140*/  MUFU.TANH R159, R159 ;  /* 0x0000009f009f7308 */ /* 0x000ea20000002400 */
[--C-:B------:R-:W-:Y:S01]  /*4150*/  FFMA.FTZ R155, R156, UR7, -R192.reuse ;  /* 0x000000079c9b7c23 */ /* 0x100fe200080108c0 */
[--C-:B------:R-:W-:Y:S01]  /*4160*/  FFMA.FTZ R162, R162, UR7, -R192.reuse ;  /* 0x00000007a2a27c23 */ /* 0x100fe200080108c0 */
[----:B------:R-:W-:Y:S01]  /*4170*/  FMNMX.FTZ R4, R14, R183, !PT ;  /* 0x000000b70e047209 */ /* 0x000fe20007810000 */
[--C-:B------:R-:W-:Y:S01]  /*4180*/  FFMA.FTZ R166, R166, UR7, -R192.reuse ;  /* 0x00000007a6a67c23 */ /* 0x100fe200080108c0 */
[----:B------:R-:W-:-:S02]  /*4190*/  FFMA.FTZ R184, R185, UR7, -R192 ;  /* 0x00000007b9b87c23 */ /* 0x000fc400080108c0 */
[----:B------:R-:W-:Y:S01]  /*41a0*/  FMNMX.FTZ R183, R15, R4, !PT ;  /* 0x000000040fb77209 */ /* 0x000fe20007810000 */
[----:B------:R-:W4:Y:S03]  /*41b0*/  MUFU.TANH R160, R160 ;  /* 0x000000a000a07308 */ /* 0x000f260000002400 */
[----:B------:R-:W-:Y:S01]  /*41c0*/  FMNMX.FTZ R4, R16, R183, !PT ;  /* 0x000000b710047209 */ /* 0x000fe20007810000 */
[----:B------:R-:W-:-:S04]  /*41d0*/  FFMA.FTZ R183, R152, UR7, -R192 ;  /* 0x0000000798b77c23 */ /* 0x000fc800080108c0 */
[----:B------:R0:W-:Y:S08]  /*41e0*/  MUFU.EX2 R20, R187 ;  /* 0x000000bb00147308 */ /* 0x0001f00000000800 */
[----:B------:R-:W5:Y:S01]  /*41f0*/  MUFU.TANH R163, R163 ;  /* 0x000000a300a37308 */ /* 0x000f620000002400 */
[----:B0-----:R-:W-:-:S04]  /*4200*/  FMNMX.FTZ R187, R17, R4, !PT ;  /* 0x0000000411bb7209 */ /* 0x001fc80007810000 */
[----:B-1----:R-:W-:-:S03]  /*4210*/  FMNMX.FTZ R187, R18, R187, !PT ;  /* 0x000000bb12bb7209 */ /* 0x002fc60007810000 */
[----:B------:R-:W0:Y:S01]  /*4220*/  MUFU.TANH R164, R164 ;  /* 0x000000a400a47308 */ /* 0x000e220000002400 */
[----:B---3--:R-:W-:-:S04]  /*4230*/  FMNMX.FTZ R4, R158, R187, !PT ;  /* 0x000000bb9e047209 */ /* 0x008fc80007810000 */
[----:B--2---:R-:W-:-:S03]  /*4240*/  FMNMX.FTZ R153, R159, R4, !PT ;  /* 0x000000049f997209 */ /* 0x004fc60007810000 */
[----:B------:R-:W1:Y:S01]  /*4250*/  MUFU.TANH R168, R168 ;  /* 0x000000a800a87308 */ /* 0x000e620000002400 */
[----:B----4-:R-:W-:-:S04]  /*4260*/  FMNMX.FTZ R4, R160, R153, !PT ;  /* 0x00000099a0047209 */ /* 0x010fc80007810000 */
[----:B-----5:R-:W-:-:S03]  /*4270*/  FMNMX.FTZ R187, R163, R4, !PT ;  /* 0x00000004a3bb7209 */ /* 0x020fc60007810000 */
        /* <DEDUP_REMOVED lines=14> */
[----:B------:R-:W0:Y:S01]  /*4360*/  MUFU.EX2 R179, R179 ;  /* 0x000000b300b37308 */ /* 0x000e220000000800 */
[----:B-1----:R-:W-:-:S07]  /*4370*/  FMNMX.FTZ R161, R178, R161, !PT ;  /* 0x000000a1b2a17209 */ /* 0x002fce0007810000 */
[----:B------:R-:W-:Y:S01]  /*4380*/  MUFU.EX2 R21, R21 ;  /* 0x0000001500157308 */ /* 0x000fe20000000800 */
[----:B--2---:R-:W-:Y:S01]  /*4390*/  FMNMX.FTZ R4, R182, R161, !PT ;  /* 0x000000a1b6047209 */ /* 0x004fe20007810000 */
[--C-:B------:R-:W-:Y:S01]  /*43a0*/  FFMA.FTZ R161, R165, UR7, -R192.reuse ;  /* 0x00000007a5a17c23 */ /* 0x100fe200080108c0 */
[--C-:B------:R-:W-:Y:S01]  /*43b0*/  FFMA.FTZ R165, R167, UR7, -R192.reuse ;  /* 0x00000007a7a57c23 */ /* 0x100fe200080108c0 */
[--C-:B------:R-:W-:Y:S01]  /*43c0*/  FFMA.FTZ R167, R172, UR7, -R192.reuse ;  /* 0x00000007aca77c23 */ /* 0x100fe200080108c0 */
[--C-:B------:R-:W-:Y:S01]  /*43d0*/  FFMA.FTZ R172, R173, UR7, -R192.reuse ;  /* 0x00000007adac7c23 */ /* 0x100fe200080108c0 */
[----:B------:R-:W1:Y:S01]  /*43e0*/  SHFL.BFLY PT, R187, R4, 0x2, 0x1f ;  /* 0x0c401f0004bb7f89 */ /* 0x000e6200000e0000 */
[--C-:B------:R-:W-:Y:S01]  /*43f0*/  FFMA.FTZ R173, R180, UR7, -R192.reuse ;  /* 0x00000007b4ad7c23 */ /* 0x100fe200080108c0 */
[----:B------:R-:W-:Y:S01]  /*4400*/  FFMA.FTZ R180, R181, UR7, -R192 ;  /* 0x00000007b5b47c23 */ /* 0x000fe200080108c0 */
[----:B------:R-:W-:Y:S01]  /*4410*/  MUFU.EX2 R22, R22 ;  /* 0x0000001600167308 */ /* 0x000fe20000000800 */
[----:B0-----:R-:W-:Y:S01]  /*4420*/  FFMA.FTZ R6, R179, R6, R20 ;  /* 0x00000006b3067223 */ /* 0x001fe20000010014 */
        /* <DEDUP_REMOVED lines=18> */
[----:B------:R-:W-:Y:S01]  /*4550*/  FMUL.FTZ R56, R56, R179 ;  /* 0x000000b338387220 */ /* 0x000fe20000410000 */
[----:B-1----:R-:W-:Y:S01]  /*4560*/  FMNMX.FTZ R187, R4, R187, !PT ;  /* 0x000000bb04bb7209 */ /* 0x002fe20007810000 */
[-C--:B------:R-:W-:Y:S01]  /*4570*/  FMUL.FTZ R57, R57, R179.reuse ;  /* 0x000000b339397220 */ /* 0x080fe20000410000 */
[-C--:B------:R-:W-:Y:S01]  /*4580*/  FMUL.FTZ R60, R60, R179.reuse ;  /* 0x000000b33c3c7220 */ /* 0x080fe20000410000 */
[----:B------:R0:W-:Y:S01]  /*4590*/  MUFU.EX2 R153, R154 ;  /* 0x0000009a00997308 */ /* 0x0001e20000000800 */
[-C--:B------:R-:W-:Y:S01]  /*45a0*/  FMUL.FTZ R61, R61, R179.reuse ;  /* 0x000000b33d3d7220 */ /* 0x080fe20000410000 */
[----:B------:R-:W1:Y:S01]  /*45b0*/  SHFL.BFLY PT, R4, R187, 0x1, 0x1f ;  /* 0x0c201f00bb047f89 */ /* 0x000e6200000e0000 */
[-C--:B------:R-:W-:Y:S01]  /*45c0*/  FMUL.FTZ R64, R64, R179.reuse ;  /* 0x000000b340407220 */ /* 0x080fe20000410000 */
[-C--:B------:R-:W-:Y:S01]  /*45d0*/  FMUL.FTZ R65, R65, R179.reuse ;  /* 0x000000b341417220 */ /* 0x080fe20000410000 */
[-C--:B------:R-:W-:Y:S01]  /*45e0*/  FMUL.FTZ R68, R68, R179.reuse ;  /* 0x000000b344447220 */ /* 0x080fe20000410000 */
[-C--:B------:R-:W-:Y:S01]  /*45f0*/  FMUL.FTZ R69, R69, R179.reuse ;  /* 0x000000b345457220 */ /* 0x080fe20000410000 */
[-C--:B------:R-:W-:Y:S01]  /*4600*/  FMUL.FTZ R72, R72, R179.reuse ;  /* 0x000000b348487220 */ /* 0x080fe20000410000 */
[----:B------:R-:W3:Y:S01]  /*4610*/  MUFU.EX2 R186, R186 ;  /* 0x000000ba00ba7308 */ /* 0x000ee20000000800 */
        /* <DEDUP_REMOVED lines=17> */
[----:B-1----:R-:W-:Y:S01]  /*4730*/  FMNMX.FTZ R4, R187, R4, !PT ;  /* 0x00000004bb047209 */ /* 0x002fe20007810000 */
[-C--:B------:R-:W-:Y:S01]  /*4740*/  FMUL.FTZ R101, R101, R179.reuse ;  /* 0x000000b365657220 */ /* 0x080fe20000410000 */
[-C--:B------:R-:W-:Y:S01]  /*4750*/  FMUL.FTZ R104, R104, R179.reuse ;  /* 0x000000b368687220 */ /* 0x080fe20000410000 */
[-C--:B------:R-:W-:Y:S01]  /*4760*/  FMUL.FTZ R105, R105, R179.reuse ;  /* 0x000000b369697220 */ /* 0x080fe20000410000 */
[-C--:B------:R-:W-:Y:S01]  /*4770*/  FMUL.FTZ R108, R108, R179.reuse ;  /* 0x000000b36c6c7220 */ /* 0x080fe20000410000 */
[C---:B------:R-:W-:Y:S01]  /*4780*/  FADD.FTZ R7, -R4.reuse, R7 ;  /* 0x0000000704077221 */ /* 0x040fe20000010100 */
[----:B------:R-:W-:Y:S01]  /*4790*/  FMUL.FTZ R191, R4, UR7 ;  /* 0x0000000704bf7c20 */ /* 0x000fe20008410000 */
[----:B------:R-:W-:Y:S01]  /*47a0*/  MUFU.EX2 R190, R190 ;  /* 0x000000be00be7308 */ /* 0x000fe20000000800 */
[----:B------:R-:W-:Y:S01]  /*47b0*/  FMUL.FTZ R109, R109, R179 ;  /* 0x000000b36d6d7220 */ /* 0x000fe20000410000 */
[----:B------:R-:W-:Y:S01]  /*47c0*/  FMUL.FTZ R192, R7, UR7 ;  /* 0x0000000707c07c20 */ /* 0x000fe20008410000 */
        /* <DEDUP_REMOVED lines=8> */
[----:B------:R-:W-:Y:S01]  /*4850*/  FADD.FTZ R159, R21, R6 ;  /* 0x00000006159f7221 */ /* 0x000fe20000010000 */
[--C-:B------:R-:W-:Y:S01]  /*4860*/  FFMA.FTZ R13, R14, UR7, -R191.reuse ;  /* 0x000000070e0d7c23 */ /* 0x100fe200080108bf */
[--C-:B------:R-:W-:Y:S01]  /*4870*/  FFMA.FTZ R14, R15, UR7, -R191.reuse ;  /* 0x000000070f0e7c23 */ /* 0x100fe200080108bf */
[----:B------:R-:W-:Y:S01]  /*4880*/  FFMA.FTZ R15, R16, UR7, -R191 ;  /* 0x00000007100f7c23 */ /* 0x000fe200080108bf */
[----:B------:R-:W-:Y:S01]  /*4890*/  FADD.FTZ R6, R22, R159 ;  /* 0x0000009f16067221 */ /* 0x000fe20000010000 */
[----:B------:R-:W0:Y:S01]  /*48a0*/  MUFU.EX2 R7, R7 ;  /* 0x0000000700077308 */ /* 0x000e220000000800 */
[--C-:B------:R-:W-:Y:S01]  /*48b0*/  FFMA.FTZ R16, R17, UR7, -R191.reuse ;  /* 0x0000000711107c23 */ /* 0x100fe200080108bf */
[--C-:B------:R-:W-:Y:S01]  /*48c0*/  FFMA.FTZ R17, R18, UR7, -R191.reuse ;  /* 0x0000000712117c23 */ /* 0x100fe200080108bf */
[----:B------:R-:W-:Y:S01]  /*48d0*/  FADD.FTZ R6, R23, R6 ;  /* 0x0000000617067221 */ /* 0x000fe20000010000 */
[--C-:B------:R-:W-:Y:S01]  /*48e0*/  FFMA.FTZ R18, R158, UR7, -R191.reuse ;  /* 0x000000079e127c23 */ /* 0x100fe200080108bf */
[--C-:B------:R-:W-:Y:S01]  /*48f0*/  FFMA.FTZ R198, R160, UR7, -R191.reuse ;  /* 0x00000007a0c67c23 */ /* 0x100fe200080108bf */
[--C-:B------:R-:W-:Y:S01]  /*4900*/  FFMA.FTZ R185, R163, UR7, -R191.reuse ;  /* 0x00000007a3b97c23 */ /* 0x100fe200080108bf */
[----:B--2---:R-:W-:Y:S01]  /*4910*/  FADD.FTZ R159, R183, R6 ;  /* 0x00000006b79f7221 */ /* 0x004fe20000010000 */
[----:B------:R-:W1:Y:S01]  /*4920*/  MUFU.EX2 R196, R196 ;  /* 0x000000c400c47308 */ /* 0x000e620000000800 */
[--C-:B------:R-:W-:Y:S01]  /*4930*/  FFMA.FTZ R200, R164, UR7, -R191.reuse ;  /* 0x00000007a4c87c23 */ /* 0x100fe200080108bf */
[----:B------:R-:W-:Y:S01]  /*4940*/  FFMA.FTZ R187, R168, UR7, -R191 ;  /* 0x00000007a8bb7c23 */ /* 0x000fe200080108bf */
[----:B---3--:R-:W-:Y:S01]  /*4950*/  FADD.FTZ R6, R186, R159 ;  /* 0x0000009fba067221 */ /* 0x008fe20000010000 */
[--C-:B------:R-:W-:Y:S01]  /*4960*/  FFMA.FTZ R202, R170, UR7, -R191.reuse ;  /* 0x00000007aaca7c23 */ /* 0x100fe200080108bf */
[----:B------:R-:W-:Y:S01]  /*4970*/  FFMA.FTZ R189, R176, UR7, -R191 ;  /* 0x00000007b0bd7c23 */ /* 0x000fe200080108bf */
[----:B------:R-:W-:-:S02]  /*4980*/  IMAD.U32 R176, RZ, RZ, UR26 ;  /* 0x0000001affb07e24 */ /* 0x000fc4000f8e00ff */
[----:B------:R-:W-:Y:S01]  /*4990*/  FADD.FTZ R159, R153, R6 ;  /* 0x00000006999f7221 */ /* 0x000fe20000010000 */
[----:B------:R-:W2:Y:S01]  /*49a0*/  MUFU.EX2 R9, R9 ;  /* 0x0000000900097308 */ /* 0x000ea20000000800 */
[----:B0-----:R-:W-:Y:S01]  /*49b0*/  FFMA.FTZ R5, R192, R5, R7 ;  /* 0x00000005c0057223 */ /* 0x001fe20000010007 */
[----:B------:R-:W-:Y:S01]  /*49c0*/  FFMA.FTZ R204, R169, UR7, -R191 ;  /* 0x00000007a9cc7c23 */ /* 0x000fe200080108bf */
[----:B------:R-:W-:Y:S01]  /*49d0*/  FADD.FTZ R6, R188, R159 ;  /* 0x0000009fbc067221 */ /* 0x000fe20000010000 */
[----:B------:R-:W-:Y:S01]  /*49e0*/  @!P1 IADD3 R152, R176, 0x22840, RZ ;  /* 0x00022840b0989810 */ /* 0x000fe20007ffe0ff */
[----:B------:R-:W-:Y:S01]  /*49f0*/  FFMA.FTZ R19, R19, UR7, -R191 ;  /* 0x0000000713137c23 */ /* 0x000fe200080108bf */
[----:B------:R-:W-:Y:S01]  /*4a00*/  IADD3 R8, -R2, 0xb, RZ ;  /* 0x0000000b02087810 */ /* 0x000fe20007ffe1ff */
[----:B------:R-:W-:Y:S01]  /*4a10*/  FADD.FTZ R159, R155, R6 ;  /* 0x000000069b9f7221 */ /* 0x000fe20000010000 */
[----:B------:R-:W0:Y:S01]  /*4a20*/  MUFU.EX2 R10, R10 ;  /* 0x0000000a000a7308 */ /* 0x000e220000000800 */
[----:B-1----:R-:W-:Y:S01]  /*4a30*/  FADD.FTZ R22, R196, R5 ;  /* 0x00000005c4167221 */ /* 0x002fe20000010000 */
[----:B------:R-:W-:Y:S01]  /*4a40*/  @!P1 PRMT R152, RZ, 0x654, R152 ;  /* 0x00000654ff989816 */ /* 0x000fe20000000098 */
[----:B------:R-:W-:Y:S01]  /*4a50*/  FADD.FTZ R6, R190, R159 ;  /* 0x0000009fbe067221 */ /* 0x000fe20000010000 */
[--C-:B------:R-:W-:Y:S01]  /*4a60*/  FFMA.FTZ R175, R175, UR7, -R191.reuse ;  /* 0x00000007afaf7c23 */ /* 0x100fe200080108bf */
[----:B------:R1:W-:Y:S06]  /*4a70*/  BAR.ARV R8, 0x100 ;  /* 0x000400080000751d */ /* 0x0003ec0000002000 */
[----:B------:R-:W3:Y:S01]  /*4a80*/  MUFU.EX2 R11, R11 ;  /* 0x0000000b000b7308 */ /* 0x000ee20000000800 */
[----:B--2---:R-:W-:Y:S01]  /*4a90*/  FADD.FTZ R5, R9, R22 ;  /* 0x0000001609057221 */ /* 0x004fe20000010000 */
[----:B------:R2:W-:Y:S01]  /*4aa0*/  @!P1 SYNCS.ARRIVE.TRANS64.RED.A1T0 RZ, [R152+URZ], RZ ;  /* 0x000000ff98ff99a7 */ /* 0x0005e2000810043f */
[--C-:B------:R-:W-:Y:S01]  /*4ab0*/  FFMA.FTZ R178, R178, UR7, -R191.reuse ;  /* 0x00000007b2b27c23 */ /* 0x100fe200080108bf */
[----:B------:R-:W-:Y:S01]  /*4ac0*/  FFMA.FTZ R182, R182, UR7, -R191 ;  /* 0x00000007b6b67c23 */ /* 0x000fe200080108bf */
[----:B------:R-:W-:Y:S01]  /*4ad0*/  F2FP.BF16.F32.PACK_AB R160, R190, R155 ;  /* 0x0000009bbea0723e */ /* 0x000fe200000010ff */
[C---:B0-----:R-:W-:Y:S01]  /*4ae0*/  FADD.FTZ R22, R10.reuse, R5 ;  /* 0x000000050a167221 */ /* 0x041fe20000010000 */
[----:B------:R-:W-:Y:S01]  /*4af0*/  F2FP.BF16.F32.PACK_AB R155, R10, R9 ;  /* 0x000000090a9b723e */ /* 0x000fe200000010ff */
[----:B------:R-:W0:Y:S01]  /*4b00*/  MUFU.EX2 R12, R12 ;  /* 0x0000000c000c7308 */ /* 0x000e220000000800 */
[----:B------:R-:W-:Y:S01]  /*4b10*/  F2FP.BF16.F32.PACK_AB R158, R188, R153 ;  /* 0x00000099bc9e723e */ /* 0x000fe200000010ff */
[-C--:B------:R-:W-:Y:S01]  /*4b20*/  FMUL.FTZ R112, R112, R179.reuse ;  /* 0x000000b370707220 */ /* 0x080fe20000410000 */
[----:B--2---:R-:W-:Y:S01]  /*4b30*/  F2FP.BF16.F32.PACK_AB R152, R21, R20 ;  /* 0x000000141598723e */ /* 0x004fe200000010ff */
        /* <DEDUP_REMOVED lines=24> */
[----:B------:R-:W-:Y:S01]  /*4cc0*/  FMUL.FTZ R149, R149, R179 ;  /* 0x000000b395957220 */ /* 0x000fe20000410000 */
[----:B------:R-:W-:Y:S01]  /*4cd0*/  F2FP.BF16.F32.PACK_AB R156, R186, R183 ;  /* 0x000000b7ba9c723e */ /* 0x000fe200000010ff */
        /* <DEDUP_REMOVED lines=87> */
[----:B------:R-:W-:Y:S01]  /*5250*/  FMUL.FTZ R151, R151, R192 ;  /* 0x000000c097977220 */ /* 0x000fe20000410000 */
[----:B------:R-:W-:-:S02]  /*5260*/  F2FP.BF16.F32.PACK_AB R153, R196, R7 ;  /* 0x00000007c499723e */ /* 0x000fc400000010ff */
[----:B------:R-:W0:Y:S01]  /*5270*/  MUFU.EX2 R200, R200 ;  /* 0x000000c800c87308 */ /* 0x000e220000000800 */
[----:B--2---:R-:W-:Y:S01]  /*5280*/  FADD.FTZ R5, R185, R22 ;  /* 0x00000016b9057221 */ /* 0x004fe20000010000 */
[----:B------:R-:W-:Y:S02]  /*5290*/  F2FP.BF16.F32.PACK_AB R157, R12, R11 ;  /* 0x0000000b0c9d723e */ /* 0x000fe400000010ff */
[----:B------:R-:W-:Y:S02]  /*52a0*/  F2FP.BF16.F32.PACK_AB R161, R16, R15 ;  /* 0x0000000f10a1723e */ /* 0x000fe400000010ff */
[----:B------:R-:W-:Y:S02]  /*52b0*/  F2FP.BF16.F32.PACK_AB R163, R18, R17 ;  /* 0x0000001112a3723e */ /* 0x000fe400000010ff */
[----:B------:R-:W2:Y:S01]  /*52c0*/  MUFU.EX2 R194, R194 ;  /* 0x000000c200c27308 */ /* 0x000ea20000000800 */
[----:B---3--:R-:W-:-:S07]  /*52d0*/  FADD.FTZ R159, R165, R6 ;  /* 0x00000006a59f7221 */ /* 0x008fce0000010000 */
[----:B------:R-:W3:Y:S01]  /*52e0*/  MUFU.EX2 R187, R187 ;  /* 0x000000bb00bb7308 */ /* 0x000ee20000000800 */
[----:B0-----:R-:W-:-:S07]  /*52f0*/  FADD.FTZ R22, R200, R5 ;  /* 0x00000005c8167221 */ /* 0x001fce0000010000 */
[----:B------:R-:W0:Y:S01]  /*5300*/  MUFU.EX2 R167, R167 ;  /* 0x000000a700a77308 */ /* 0x000e220000000800 */
[C---:B--2---:R-:W-:Y:S01]  /*5310*/  FADD.FTZ R6, R194.reuse, R159 ;  /* 0x0000009fc2067221 */ /* 0x044fe20000010000 */
[----:B------:R-:W-:Y:S02]  /*5320*/  F2FP.BF16.F32.PACK_AB R166, R194, R165 ;  /* 0x000000a5c2a6723e */ /* 0x000fe400000010ff */
[----:B------:R-:W-:-:S04]  /*5330*/  F2FP.BF16.F32.PACK_AB R165, R198, R181 ;  /* 0x000000b5c6a5723e */ /* 0x000fc800000010ff */
[----:B------:R-:W2:Y:S01]  /*5340*/  MUFU.EX2 R202, R202 ;  /* 0x000000ca00ca7308 */ /* 0x000ea20000000800 */
[----:B---3--:R-:W-:-:S07]  /*5350*/  FADD.FTZ R5, R187, R22 ;  /* 0x00000016bb057221 */ /* 0x008fce0000010000 */
[----:B------:R-:W3:Y:S01]  /*5360*/  MUFU.EX2 R172, R172 ;  /* 0x000000ac00ac7308 */ /* 0x000ee20000000800 */
[----:B0-----:R-:W-:-:S07]  /*5370*/  FADD.FTZ R159, R167, R6 ;  /* 0x00000006a79f7221 */ /* 0x001fce0000010000 */
[----:B------:R-:W0:Y:S01]  /*5380*/  MUFU.EX2 R189, R189 ;  /* 0x000000bd00bd7308 */ /* 0x000e220000000800 */
[C---:B--2---:R-:W-:Y:S01]  /*5390*/  FADD.FTZ R22, R202.reuse, R5 ;  /* 0x00000005ca167221 */ /* 0x044fe20000010000 */
[----:B------:R-:W-:-:S06]  /*53a0*/  F2FP.BF16.F32.PACK_AB R169, R202, R187 ;  /* 0x000000bbcaa9723e */ /* 0x000fcc00000010ff */
[----:B------:R-:W2:Y:S01]  /*53b0*/  MUFU.EX2 R171, R171 ;  /* 0x000000ab00ab7308 */ /* 0x000ea20000000800 */
[C---:B---3--:R-:W-:Y:S01]  /*53c0*/  FADD.FTZ R6, R172.reuse, R159 ;  /* 0x0000009fac067221 */ /* 0x048fe20000010000 */
[----:B------:R-:W-:Y:S02]  /*53d0*/  F2FP.BF16.F32.PACK_AB R168, R172, R167 ;  /* 0x000000a7aca8723e */ /* 0x000fe400000010ff */
[----:B------:R-:W-:-:S04]  /*53e0*/  F2FP.BF16.F32.PACK_AB R167, R200, R185 ;  /* 0x000000b9c8a7723e */ /* 0x000fc800000010ff */
[----:B------:R-:W3:Y:S01]  /*53f0*/  MUFU.EX2 R204, R204 ;  /* 0x000000cc00cc7308 */ /* 0x000ee20000000800 */
[----:B0-----:R-:W-:-:S07]  /*5400*/  FADD.FTZ R5, R189, R22 ;  /* 0x00000016bd057221 */ /* 0x001fce0000010000 */
[----:B------:R-:W0:Y:S01]  /*5410*/  MUFU.EX2 R174, R174 ;  /* 0x000000ae00ae7308 */ /* 0x000e220000000800 */
[----:B--2---:R-:W-:-:S07]  /*5420*/  FADD.FTZ R159, R171, R6 ;  /* 0x00000006ab9f7221 */ /* 0x004fce0000010000 */
[----:B------:R-:W2:Y:S01]  /*5430*/  MUFU.EX2 R19, R19 ;  /* 0x0000001300137308 */ /* 0x000ea20000000800 */
[----:B---3--:R-:W-:-:S07]  /*5440*/  FADD.FTZ R22, R204, R5 ;  /* 0x00000005cc167221 */ /* 0x008fce0000010000 */
[----:B------:R-:W3:Y:S01]  /*5450*/  MUFU.EX2 R173, R173 ;  /* 0x000000ad00ad7308 */ /* 0x000ee20000000800 */
[C---:B0-----:R-:W-:Y:S01]  /*5460*/  FADD.FTZ R6, R174.reuse, R159 ;  /* 0x0000009fae067221 */ /* 0x041fe20000010000 */
[----:B------:R-:W-:Y:S02]  /*5470*/  F2FP.BF16.F32.PACK_AB R170, R174, R171 ;  /* 0x000000abaeaa723e */ /* 0x000fe400000010ff */
[----:B------:R-:W-:Y:S02]  /*5480*/  F2FP.BF16.F32.PACK_AB R159, R14, R13 ;  /* 0x0000000d0e9f723e */ /* 0x000fe400000010ff */
[----:B------:R-:W-:Y:S02]  /*5490*/  F2FP.BF16.F32.PACK_AB R171, R204, R189 ;  /* 0x000000bdccab723e */ /* 0x000fe400000010ff */
[----:B------:R-:W0:Y:S01]  /*54a0*/  MUFU.EX2 R20, R175 ;  /* 0x000000af00147308 */ /* 0x000e220000000800 */
[----:B--2---:R-:W-:-:S07]  /*54b0*/  FADD.FTZ R5, R19, R22 ;  /* 0x0000001613057221 */ /* 0x004fce0000010000 */
        /* <DEDUP_REMOVED lines=11> */
[----:B0-----:R-:W-:Y:S01]  /*5570*/  FADD.FTZ R21, R177, R6 ;  /* 0x00000006b1157221 */ /* 0x001fe20000010000 */
[C---:B--2---:R-:W-:Y:S01]  /*5580*/  FADD.FTZ R5, R175.reuse, R10 ;  /* 0x0000000aaf057221 */ /* 0x044fe20000010000 */
[----:B------:R-:W-:Y:S02]  /*5590*/  F2FP.BF16.F32.PACK_AB R175, R175, R178 ;  /* 0x000000b2afaf723e */ /* 0x000fe400000010ff */
[C---:B---3--:R-:W-:Y:S01]  /*55a0*/  FADD.FTZ R6, R184.reuse, R21 ;  /* 0x00000015b8067221 */ /* 0x048fe20000010000 */
[----:B------:R-:W-:Y:S01]  /*55b0*/  F2FP.BF16.F32.PACK_AB R174, R184, R177 ;  /* 0x000000b1b8ae723e */ /* 0x000fe200000010ff */
[----:B-1----:R-:W-:Y:S06]  /*55c0*/  @!P0 BRA `(.L_x_9058) ;  /* 0x0000000000048947 */ /* 0x002fec0003800000 */
[----:B------:R-:W-:Y:S01]  /*55d0*/  BPT.TRAP 0x1 ;  /* 0x000000040000795c */ /* 0x000fe20000300000 */
.L_x_9058:
[----:B------:R-:W-:-:S04]  /*55e0*/  IMAD.U32 R7, RZ, RZ, UR25 ;  /* 0x00000019ff077e24 */ /* 0x000fc8000f8e00ff */
[----:B------:R0:W1:Y:S01]  /*55f0*/  SYNCS.PHASECHK.TRANS64.TRYWAIT P3, [UR26+0x22850], R7 ;  /* 0x02285007ff0075a7 */ /* 0x000062000806015a */
[----:B------:R-:W-:Y:S05]  /*5600*/  @!P0 BRA `(.L_x_9059) ;  /* 0x0000000000048947 */ /* 0x000fea0003800000 */
[----:B------:R-:W-:Y:S01]  /*5610*/  BPT.TRAP 0x1 ;  /* 0x000000040000795c */ /* 0x000fe20000300000 */
.L_x_9059:
[----:B-1----:R-:W-:Y:S05]  /*5620*/  @P3 BRA `(.L_x_9060) ;  /* 0x00000000000c3947 */ /* 0x002fea0003800000 */
[----:B0-----:R-:W-:-:S04]  /*5630*/  IMAD.U32 R7, RZ, RZ, UR25 ;  /* 0x00000019ff077e24 */ /* 0x001fc8000f8e00ff */
[----:B------:R-:W0:Y:S02]  /*5640*/  SYNCS.PHASECHK.TRANS64.TRYWAIT P3, [UR26+0x22850], R7 ;  /* 0x02285007ff0075a7 */ /* 0x000e24000806015a */
[----:B0-----:R-:W-:Y:S05]  /*5650*/  @!P3 BRA `(.L_x_9061) ;  /* 0x0000006c00a0b947 */ /* 0x001fea0003800000 */
.L_x_9060:
[----:B------:R2:W-:Y:S01]  /*5660*/  BAR.SYNC.DEFER_BLOCKING R0, 0x100 ;  /* 0x000400000000751d */ /* 0x0005e20000010000 */
[----:B------:R-:W-:Y:S01]  /*5670*/  UIMAD UR10, UR5, 0xc00, UR24 ;  /* 0x00000c00050a78a4 */ /* 0x000fe2000f8e0218 */
[----:B0-----:R-:W-:Y:S01]  /*5680*/  @!P1 VIADD R176, R176, 0x22860 ;  /* 0x00022860b0b09836 */ /* 0x001fe20000000000 */
[----:B------:R-:W-:Y:S01]  /*5690*/  MOV R20, R3 ;  /* 0x0000000300147202 */ /* 0x000fe20000000f00 */
[----:B------:R-:W-:Y:S01]  /*56a0*/  IMAD.MOV.U32 R7, RZ, RZ, R4 ;  /* 0x000000ffff077224 */ /* 0x000fe200078e0004 */
[----:B------:R-:W-:Y:S01]  /*56b0*/  UIADD3 UR14, UR10, 0x80, URZ ;  /* 0x000000800a0e7890 */ /* 0x000fe2000fffe03f */
[----:B------:R-:W-:Y:S01]  /*56c0*/  UMOV UR11, 0x40000040 ;  /* 0x40000040000b7882 */ /* 0x000fe20000000000 */
[----:B------:R-:W-:Y:S01]  /*56d0*/  UMOV UR15, 0x40000040 ;  /* 0x40000040000f7882 */ /* 0x000fe20000000000 */
[----:B------:R-:W-:Y:S01]  /*56e0*/  @!P1 PRMT R176, RZ, 0x654, R176 ;  /* 0x00000654ffb09816 */ /* 0x000fe200000000b0 */
[----:B------:R-:W-:-:S06]  /*56f0*/  WARPGROUP.ARRIVE ;  /* 0x00000000000079c5 */ /* 0x000fcc0000000000 */
[----:B------:R-:W-:Y:S01]  /*5700*/  HGMMA.64x256x16.F32.BF16 R24, R152, gdesc[UR8].tnspB, R24, gsb0 ;  /* 0x43e0000898187df0 */ /* 0x000fe20008001818 */
[----:B------:R-:W-:Y:S02]  /*5710*/  UMOV UR11, 0x40000040 ;  /* 0x40000040000b7882 */ /* 0x000fe40000000000 */
        /* <DEDUP_REMOVED lines=18> */
[----:B------:R-:W-:Y:S01]  /*5840*/  UIADD3 UR10, UR10, 0x280, URZ ;  /* 0x000002800a0a7890 */ /* 0x000fe2000fffe03f */
[----:B------:R-:W-:Y:S02]  /*5850*/  WARPGROUP.DEPBAR.LE gsb0, 0x0 ;  /* 0x00008000000079c5 */ /* 0x000fe40000010000 */
[----:B------:R-:W-:-:S15]  /*5860*/  WARPGROUP.ARRIVE ;  /* 0x00000000000079c5 */ /* 0x000fde0000000000 */
[----:B------:R-:W-:-:S07]  /*5870*/  NOP ;  /* 0x0000000000007918 */ /* 0x000fce0000000000 */
[----:B------:R-:W-:Y:S03]  /*5880*/  HGMMA.64x256x16.F32.BF16 R24, R168, gdesc[UR12].tnspB, R24, gsb0 ;  /* 0x43e0000ca8187df0 */ /* 0x000fe60008001818 */
[----:B------:R-:W-:Y:S02]  /*5890*/  WARPGROUP.DEPBAR.LE gsb0, 0x0 ;  /* 0x00008000000079c5 */ /* 0x000fe40000010000 */
[----:B------:R-:W-:-:S15]  /*58a0*/  WARPGROUP.ARRIVE ;  /* 0x00000000000079c5 */ /* 0x000fde0000000000 */
[----:B------:R-:W-:-:S08]  /*58b0*/  NOP ;  /* 0x0000000000007918 */ /* 0x000fd00000000000 */
[----:B------:R-:W-:Y:S03]  /*58c0*/  HGMMA.64x256x16.F32.BF16 R24, R172, gdesc[UR8].tnspB, R24, gsb0 ;  /* 0x43e00008ac187df0 */ /* 0x000fe60008001818 */
[----:B------:R-:W-:Y:S02]  /*58d0*/  WARPGROUP.DEPBAR.LE gsb0, 0x0 ;  /* 0x00008000000079c5 */ /* 0x000fe40000010000 */
[----:B------:R2:W-:Y:S01]  /*58e0*/  @!P1 SYNCS.ARRIVE.TRANS64.RED.A1T0 RZ, [R176+URZ], RZ ;  /* 0x000000ffb0ff99a7 */ /* 0x0005e2000810043f */
[----:B------:R-:W-:Y:S05]  /*58f0*/  @P2 BRA `(.L_x_9062) ;  /* 0xffffffdc00502947 */ /* 0x000fea000383ffff */
.L_x_9053:
[----:B01----:R-:W0:Y:S01]  /*5900*/  SHFL.BFLY PT, R7, R6, 0x2, 0x1f ;  /* 0x0c401f0006077f89 */ /* 0x003e2200000e0000 */
[----:B------:R1:W-:Y:S08]  /*5910*/  BAR.ARV R8, 0x100 ;  /* 0x000400080000751d */ /* 0x0003f00000002000 */
[----:B------:R-:W-:Y:S06]  /*5920*/  BAR.ARV 0x8, 0x180 ;  /* 0x0206000000007b1d */ /* 0x000fec0000002000 */
[----:B-1----:R-:W-:Y:S01]  /*5930*/  MOV R8, UR7 ;  /* 0x0000000700087c02 */ /* 0x002fe20008000f00 */
[----:B------:R-:W1:Y:S01]  /*5940*/  SHFL.BFLY PT, R2, R5, 0x2, 0x1f ;  /* 0x0c401f0005027f89 */ /* 0x000e6200000e0000 */
[----:B------:R-:W-:Y:S01]  /*5950*/  PLOP3.LUT P0, PT, PT, PT, PT, 0x8, 0x0 ;  /* 0x000000000000781c */ /* 0x000fe20003f0e170 */
[----:B0-----:R-:W-:Y:S01]  /*5960*/  FADD.FTZ R7, R7, R6 ;  /* 0x0000000607077221 */ /* 0x001fe20000010000 */
[----:B------:R-:W-:-:S04]  /*5970*/  IMAD.MOV.U32 R6, RZ, RZ, -0x800000 ;  /* 0xff800000ff067424 */ /* 0x000fc800078e00ff */
[----:B--23--:R-:W0:Y:S01]  /*5980*/  SHFL.BFLY PT, R0, R7, 0x1, 0x1f ;  /* 0x0c201f0007007f89 */ /* 0x00ce2200000e0000 */
[----:B-1----:R-:W-:Y:S01]  /*5990*/  FADD.FTZ R2, R2, R5 ;  /* 0x0000000502027221 */ /* 0x002fe20000010000 */
[----:B------:R-:W-:-:S04]  /*59a0*/  IMAD.MOV.U32 R5, RZ, RZ, -0x800000 ;  /* 0xff800000ff057424 */ /* 0x000fc800078e00ff */
[----:B------:R-:W1:Y:S01]  /*59b0*/  SHFL.BFLY PT, R9, R2, 0x1, 0x1f ;  /* 0x0c201f0002097f89 */ /* 0x000e6200000e0000 */
[----:B0-----:R-:W-:Y:S01]  /*59c0*/  FADD.FTZ R12, R7, R0 ;  /* 0x00000000070c7221 */ /* 0x001fe20000010000 */
[----:B------:R-:W-:-:S04]  /*59d0*/  IMAD.MOV.U32 R0, RZ, RZ, RZ ;  /* 0x000000ffff007224 */ /* 0x000fc800078e00ff */
[----:B------:R-:W-:-:S13]  /*59e0*/  FSETP.NE.FTZ.AND P1, PT, R12, RZ, PT ;  /* 0x000000ff0c00720b */ /* 0x000fda0003f35000 */
[----:B------:R-:W0:Y:S01]  /*59f0*/  @P1 MUFU.LG2 R10, R12 ;  /* 0x0000000c000a1308 */ /* 0x000e220000000c00 */
[----:B-1----:R-:W-:Y:S01]  /*5a00*/  FADD.FTZ R13, R2, R9 ;  /* 0x00000009020d7221 */ /* 0x002fe20000010000 */
[----:B------:R-:W-:Y:S02]  /*5a10*/  IMAD.MOV.U32 R9, RZ, RZ, RZ ;  /* 0x000000ffff097224 */ /* 0x000fe400078e00ff */
[----:B------:R-:W-:Y:S02]  /*5a20*/  IMAD.U32 R2, RZ, RZ, UR7 ;  /* 0x00000007ff027e24 */ /* 0x000fe4000f8e00ff */
[----:B------:R-:W-:Y:S02]  /*5a30*/  FSETP.NE.FTZ.AND P2, PT, R13, RZ, PT ;  /* 0x000000ff0d00720b */ /* 0x000fe40003f55000 */
[----:B------:R-:W1:Y:S01]  /*5a40*/  @P1 MUFU.RCP R9, R12 ;  /* 0x0000000c00091308 */ /* 0x000e620000001000 */
[----:B------:R-:W-:Y:S01]  /*5a50*/  @P1 FMUL.FTZ R2, R2, 0.69314718246459960938 ;  /* 0x3f31721802021820 */ /* 0x000fe20000410000 */
[----:B0-----:R-:W-:-:S09]  /*5a60*/  @P1 FMUL.FTZ R7, R10, 0.69314718246459960938 ;  /* 0x3f3172180a071820 */ /* 0x001fd20000410000 */
[----:B------:R-:W0:Y:S01]  /*5a70*/  @P2 MUFU.LG2 R11, R13 ;  /* 0x0000000d000b2308 */ /* 0x000e220000000c00 */
[----:B------:R-:W-:Y:S01]  /*5a80*/  @P2 FMUL.FTZ R8, R8, 0.69314718246459960938 ;  /* 0x3f31721808082820 */ /* 0x000fe20000410000 */
[----:B------:R-:W-:Y:S01]  /*5a90*/  @P1 FFMA.FTZ R6, R2, R3, R7 ;  /* 0x0000000302061223 */ /* 0x000fe20000010007 */
[-C--:B-1----:R-:W-:Y:S01]  /*5aa0*/  FMUL.FTZ R24, R24, R9.reuse ;  /* 0x0000000918187220 */ /* 0x082fe20000410000 */
[----:B------:R-:W-:-:S04]  /*5ab0*/  FMUL.FTZ R25, R25, R9 ;  /* 0x0000000919197220 */ /* 0x000fc80000410000 */
        /* <DEDUP_REMOVED lines=9> */
[----:B0-----:R-:W-:Y:S01]  /*5b50*/  @P2 FMUL.FTZ R11, R11, 0.69314718246459960938 ;  /* 0x3f3172180b0b2820 */ /* 0x001fe20000410000 */
        /* <DEDUP_REMOVED lines=118> */
[----:B------:R-:W-:-:S07]  /*62c0*/  @P2 FFMA.FTZ R5, R8, R4, R11 ;  /* 0x0000000408052223 */ /* 0x000fce000001000b */
.L_x_9042:
[----:B------:R-:W-:Y:S05]  /*62d0*/  @P0 BRA `(.L_x_9063) ;  /* 0x00000020004c0947 */ /* 0x000fea0003800000 */
[----:B------:R-:W0:Y:S01]  /*62e0*/  S2R R0, SR_TID.X ;  /* 0x0000000000007919 */ /* 0x000e220000002100 */
[----:B------:R-:W1:Y:S01]  /*62f0*/  LDC R8, c[0x0][0xbe8] ;  /* 0x0002fa00ff087b82 */ /* 0x000e620000000800 */
[----:B------:R-:W-:Y:S01]  /*6300*/  USHF.R.S32.HI UR7, URZ, 0x1f, UR36 ;  /* 0x0000001f3f077899 */ /* 0x000fe20008011424 */
[----:B------:R-:W-:Y:S01]  /*6310*/  BSSY B0, `(.L_x_9064) ;  /* 0x000014b000007945 */ /* 0x000fe20003800000 */
[----:B------:R-:W2:Y:S01]  /*6320*/  S2R R16, SR_CTAID.X ;  /* 0x0000000000107919 */ /* 0x000ea20000002500 */
[----:B------:R-:W-:Y:S02]  /*6330*/  ULDC.64 UR8, c[0x0][0xbd0] ;  /* 0x0002f40000087ab9 */ /* 0x000fe40000000a00 */
[----:B------:R-:W-:Y:S02]  /*6340*/  UIMAD UR6, UR7, UR8, URZ ;  /* 0x00000008070672a4 */ /* 0x000fe4000f8e023f */
[----:B------:R-:W3:Y:S01]  /*6350*/  S2UR UR12, SR_CTAID.Z ;  /* 0x00000000000c79c3 */ /* 0x000ee20000002700 */
[----:B------:R-:W-:-:S02]  /*6360*/  UIMAD.WIDE.U32 UR4, UR36, UR8, URZ ;  /* 0x00000008240472a5 */ /* 0x000fc4000f8e003f */
[----:B------:R-:W-:-:S03]  /*6370*/  UIMAD UR6, UR36, UR9, UR6 ;  /* 0x00000009240672a4 */ /* 0x000fc6000f8e0206 */
[----:B------:R-:W-:Y:S01]  /*6380*/  ULDC.64 UR8, c[0x0][0xb38] ;  /* 0x0002ce0000087ab9 */ /* 0x000fe20000000a00 */
[----:B------:R-:W-:Y:S01]  /*6390*/  UIADD3 UR6, UR5, UR6, URZ ;  /* 0x0000000605067290 */ /* 0x000fe2000fffe03f */
[----:B------:R-:W4:Y:S01]  /*63a0*/  LDC.64 R18, c[0x0][0xbd8] ;  /* 0x0002f600ff127b82 */ /* 0x000f220000000a00 */
[----:B------:R-:W-:-:S07]  /*63b0*/  UIMAD UR7, UR7, UR8, URZ ;  /* 0x00000008070772a4 */ /* 0x000fce000f8e023f */
[----:B------:R-:W-:Y:S01]  /*63c0*/  BAR.SYNC.DEFER_BLOCKING 0x1, 0x100 ;  /* 0x0044000000007b1d */ /* 0x000fe20000010000 */
[----:B-1----:R-:W-:-:S07]  /*63d0*/  ISETP.NE.AND P0, PT, R8, 0x1, PT ;  /* 0x000000010800780c */ /* 0x002fce0003f05270 */
[----:B------:R-:W1:Y:S01]  /*63e0*/  S2UR UR11, SR_CTAID.Y ;  /* 0x00000000000b79c3 */ /* 0x000e620000002600 */
[----:B0-----:R-:W-:Y:S01]  /*63f0*/  VIADD R14, R0, 0xffffff80 ;  /* 0xffffff80000e7836 */ /* 0x001fe20000000000 */
[----:B---3--:R-:W-:-:S06]  /*6400*/  USHF.R.S32.HI UR10, URZ, 0x1f, UR12 ;  /* 0x0000001f3f0a7899 */ /* 0x008fcc000801140c */
[----:B------:R-:W1:Y:S01]  /*6410*/  LDC R23, c[0x0][0xc50] ;  /* 0x00031400ff177b82 */ /* 0x000e620000000800 */
[----:B------:R-:W-:-:S04]  /*6420*/  SHF.R.S32.HI R7, RZ, 0x1f, R14 ;  /* 0x0000001fff077819 */ /* 0x000fc8000001140e */
[----:B------:R-:W-:-:S03]  /*6430*/  LEA.HI R2, R7, R14, RZ, 0x7 ;  /* 0x0000000e07027211 */ /* 0x000fc600078f38ff */
[----:B------:R-:W0:Y:S01]  /*6440*/  LDC.64 R20, c[0x0][0xb40] ;  /* 0x0002d000ff147b82 */ /* 0x000e220000000a00 */
[----:B------:R-:W-:Y:S02]  /*6450*/  LEA.HI R7, R7, R14, RZ, 0x2 ;  /* 0x0000000e07077211 */ /* 0x000fe400078f10ff */
[----:B------:R-:W-:Y:S02]  /*6460*/  LOP3.LUT R3, R2, 0xffffff80, RZ, 0xc0, !PT ;  /* 0xffffff8002037812 */ /* 0x000fe400078ec0ff */
[----:B------:R-:W-:Y:S02]  /*6470*/  SHF.R.S32.HI R9, RZ, 0x7, R2 ;  /* 0x00000007ff097819 */ /* 0x000fe40000011402 */
[----:B------:R-:W-:Y:S01]  /*6480*/  LOP3.LUT R7, R7, 0xfffffffc, RZ, 0xc0, !PT ;  /* 0xfffffffc07077812 */ /* 0x000fe200078ec0ff */
[----:B------:R-:W-:Y:S01]  /*6490*/  IMAD.IADD R0, R14, 0x1, -R3 ;  /* 0x000000010e007824 */ /* 0x000fe200078e0a03 */
[----:B------:R-:W-:Y:S01]  /*64a0*/  LEA.HI R2, R2, R9, RZ, 0x1 ;  /* 0x0000000902027211 */ /* 0x000fe200078f08ff */
[----:B------:R-:W3:Y:S02]  /*64b0*/  @P0 LDC R17, c[0x0][0xbf0] ;  /* 0x0002fc00ff110b82 */ /* 0x000ee40000000800 */
[----:B------:R-:W-:Y:S01]  /*64c0*/  IMAD.IADD R7, R14, 0x1, -R7 ;  /* 0x000000010e077824 */ /* 0x000fe200078e0a07 */
[----:B------:R-:W-:-:S02]  /*64d0*/  SHF.R.S32.HI R11, RZ, 0x1f, R0 ;  /* 0x0000001fff0b7819 */ /* 0x000fc40000011400 */
[----:B------:R-:W-:Y:S02]  /*64e0*/  LOP3.LUT R2, R2, 0x3fffffe, RZ, 0xc0, !PT ;  /* 0x03fffffe02027812 */ /* 0x000fe400078ec0ff */
[----:B------:R-:W-:Y:S01]  /*64f0*/  LEA.HI R10, R11, R0, RZ, 0x2 ;  /* 0x000000000b0a7211 */ /* 0x000fe200078f10ff */
[----:B------:R-:W5:Y:S03]  /*6500*/  @P0 LDC R14, c[0x0][0xbec] ;  /* 0x0002fb00ff0e0b82 */ /* 0x000f660000000800 */
[--C-:B------:R-:W-:Y:S02]  /*6510*/  SHF.R.S32.HI R3, RZ, 0x2, R10.reuse ;  /* 0x00000002ff037819 */ /* 0x100fe4000001140a */
[----:B------:R-:W-:-:S03]  /*6520*/  SHF.R.S32.HI R4, RZ, 0x1f, R10 ;  /* 0x0000001fff047819 */ /* 0x000fc6000001140a */
[----:B------:R-:W3:Y:S01]  /*6530*/  @P0 LDC R22, c[0x0][0xbec] ;  /* 0x0002fb00ff160b82 */ /* 0x000ee20000000800 */
[----:B------:R-:W-:-:S04]  /*6540*/  LEA.HI R4, R4, R3, RZ, 0x3 ;  /* 0x0000000304047211 */ /* 0x000fc800078f18ff */
[----:B------:R-:W-:Y:S02]  /*6550*/  LOP3.LUT R12, R4, 0xfffffff8, RZ, 0xc0, !PT ;  /* 0xfffffff8040c7812 */ /* 0x000fe400078ec0ff */
[----:B------:R-:W-:Y:S01]  /*6560*/  IADD3 R4, R9, -R2, RZ ;  /* 0x8000000209047210 */ /* 0x000fe20007ffe0ff */
[----:B------:R-:W3:Y:S01]  /*6570*/  @P0 LDC R153, c[0x0][0xbf0] ;  /* 0x0002fc00ff990b82 */ /* 0x000ee20000000800 */
[----:B------:R-:W-:Y:S01]  /*6580*/  LEA.HI R9, R7, R7, RZ, 0x1 ;  /* 0x0000000707097211 */ /* 0x000fe200078f08ff */
[----:B------:R-:W-:Y:S01]  /*6590*/  IMAD.IADD R3, R3, 0x1, -R12 ;  /* 0x0000000103037824 */ /* 0x000fe200078e0a0c */
[----:B------:R-:W-:Y:S02]  /*65a0*/  LEA.HI R2, R11, R0, RZ, 0x5 ;  /* 0x000000000b027211 */ /* 0x000fe400078f28ff */
[----:B------:R-:W-:Y:S02]  /*65b0*/  LOP3.LUT R12, R9, 0x1ffffffe, RZ, 0xc0, !PT ;  /* 0x1ffffffe090c7812 */ /* 0x000fe400078ec0ff */
[----:B------:R-:W-:-:S03]  /*65c0*/  SHF.R.S32.HI R2, RZ, 0x5, R2 ;  /* 0x00000005ff027819 */ /* 0x000fc60000011402 */
[----:B------:R-:W-:Y:S02]  /*65d0*/  IMAD.IADD R12, R7, 0x1, -R12 ;  /* 0x00000001070c7824 */ /* 0x000fe400078e0a0c */
[----:B------:R-:W-:Y:S01]  /*65e0*/  IMAD R7, R2, 0x10, R3 ;  /* 0x0000001002077824 */ /* 0x000fe200078e0203 */
[----:B------:R-:W-:Y:S01]  /*65f0*/  MOV R3, UR5 ;  /* 0x0000000500037c02 */ /* 0x000fe20008000f00 */
[----:B------:R-:W-:Y:S01]  /*6600*/  IMAD.U32 R2, RZ, RZ, UR4 ;  /* 0x00000004ff027e24 */ /* 0x000fe2000f8e00ff */
[----:B------:R-:W-:Y:S01]  /*6610*/  UIMAD.WIDE.U32 UR4, UR36, UR8, URZ ;  /* 0x00000008240472a5 */ /* 0x000fe2000f8e003f */
[----:B------:R-:W-:Y:S02]  /*6620*/  IMAD R9, R4, 0x40, R7 ;  /* 0x0000004004097824 */ /* 0x000fe400078e0207 */
[----:B------:R-:W-:Y:S01]  /*6630*/  IMAD.U32 R3, RZ, RZ, UR6 ;  /* 0x00000006ff037e24 */ /* 0x000fe2000f8e00ff */
[----:B------:R-:W-:Y:S01]  /*6640*/  UIMAD UR6, UR36, UR9, UR7 ;  /* 0x00000009240672a4 */ /* 0x000fe2000f8e0207 */
[----:B------:R-:W-:-:S02]  /*6650*/  IMAD R12, R12, 0x8, R9 ;  /* 0x000000080c0c7824 */ /* 0x000fc400078e0209 */
[----:B----4-:R-:W-:Y:S01]  /*6660*/  IMAD R4, R18, UR10, RZ ;  /* 0x0000000a12047c24 */ /* 0x010fe2000f8e02ff */
[----:B------:R-:W-:Y:S01]  /*6670*/  UIADD3 UR6, UR5, UR6, URZ ;  /* 0x0000000605067290 */ /* 0x000fe2000fffe03f */
[----:B--2---:R-:W-:Y:S01]  /*6680*/  IMAD R7, R16, 0x80, R12 ;  /* 0x0000008010077824 */ /* 0x004fe200078e020c */
[----:B------:R-:W-:Y:S01]  /*6690*/  MOV R12, UR4 ;  /* 0x00000004000c7c02 */ /* 0x000fe20008000f00 */
[----:B------:R-:W-:Y:S01]  /*66a0*/  IMAD.WIDE.U32 R2, R18, UR12, R2 ;  /* 0x0000000c12027c25 */ /* 0x000fe2000f8e0002 */
[----:B------:R-:W-:-:S03]  /*66b0*/  ULDC.64 UR8, c[0x0][0xb28] ;  /* 0x0002ca0000087ab9 */ /* 0x000fc60000000a00 */
[----:B------:R-:W-:Y:S02]  /*66c0*/  IMAD R18, RZ, RZ, -UR36 ;  /* 0x80000024ff127e24 */ /* 0x000fe4000f8e02ff */
[----:B------:R-:W-:Y:S02]  /*66d0*/  IMAD R15, R19, UR12, R4 ;  /* 0x0000000c130f7c24 */ /* 0x000fe4000f8e0204 */
[----:B-----5:R-:W-:-:S03]  /*66e0*/  @P0 IMAD.HI.U32 R4, R7, R14, RZ ;  /* 0x0000000e07040227 */ /* 0x020fc600078e00ff */
[----:B------:R-:W-:Y:S01]  /*66f0*/  IADD3 R3, R3, R15, RZ ;  /* 0x0000000f03037210 */ /* 0x000fe20007ffe0ff */
[----:B------:R-:W-:Y:S01]  /*6700*/  IMAD.U32 R13, RZ, RZ, UR5 ;  /* 0x00000005ff0d7e24 */ /* 0x000fe2000f8e00ff */
[----:B------:R-:W-:Y:S01]  /*6710*/  ULDC.64 UR4, c[0x0][0xbe0] ;  /* 0x0002f80000047ab9 */ /* 0x000fe20000000a00 */
[C---:B0-----:R-:W-:Y:S02]  /*6720*/  IMAD R14, R20.reuse, UR10, RZ ;  /* 0x0000000a140e7c24 */ /* 0x041fe4000f8e02ff */
[----:B-1----:R-:W-:Y:S02]  /*6730*/  IMAD R23, R23, R18, UR11 ;  /* 0x0000000b17177e24 */ /* 0x002fe4000f8e0212 */
[----:B------:R-:W-:Y:S01]  /*6740*/  IMAD.U32 R13, RZ, RZ, UR6 ;  /* 0x00000006ff0d7e24 */ /* 0x000fe2000f8e00ff */
[----:B------:R-:W-:Y:S01]  /*6750*/  ULDC.64 UR6, c[0x0][0xb48] ;  /* 0x0002d20000067ab9 */ /* 0x000fe20000000a00 */
[----:B------:R-:W-:Y:S01]  /*6760*/  IMAD.MOV.U32 R11, RZ, RZ, R7 ;  /* 0x000000ffff0b7224 */ /* 0x000fe200078e0007 */
[----:B---3--:R-:W-:Y:S01]  /*6770*/  @P0 SHF.R.U32.HI R11, RZ, R17, R4 ;  /* 0x00000011ff0b0219 */ /* 0x008fe20000011604 */
[----:B------:R-:W-:Y:S01]  /*6780*/  IMAD R17, R21, UR12, R14 ;  /* 0x0000000c15117c24 */ /* 0x000fe2000f8e020e */
[----:B------:R-:W-:Y:S01]  /*6790*/  SHF.R.S32.HI R14, RZ, 0x1f, R23 ;  /* 0x0000001fff0e7819 */ /* 0x000fe20000011417 */
[----:B------:R-:W-:-:S04]  /*67a0*/  IMAD.WIDE.U32 R12, R20, UR12, R12 ;  /* 0x0000000c140c7c25 */ /* 0x000fc8000f8e000c */
[----:B------:R-:W-:-:S04]  /*67b0*/  @P0 IMAD.HI.U32 R22, R7, R22, RZ ;  /* 0x0000001607160227 */ /* 0x000fc800078e00ff */
[----:B------:R-:W-:Y:S02]  /*67c0*/  IMAD.IADD R13, R13, 0x1, R17 ;  /* 0x000000010d0d7824 */ /* 0x000fe400078e0211 */
[----:B------:R-:W-:Y:S01]  /*67d0*/  IMAD.MOV.U32 R15, RZ, RZ, R7 ;  /* 0x000000ffff0f7224 */ /* 0x000fe200078e0007 */
[----:B------:R-:W-:Y:S01]  /*67e0*/  @P0 SHF.R.U32.HI R15, RZ, R153, R22 ;  /* 0x00000099ff0f0219 */ /* 0x000fe20000011616 */
[C---:B------:R-:W-:Y:S02]  /*67f0*/  IMAD R4, R14.reuse, UR4, RZ ;  /* 0x000000040e047c24 */ /* 0x040fe4000f8e02ff */
[----:B------:R-:W-:Y:S02]  /*6800*/  IMAD R17, R14, UR6, RZ ;  /* 0x000000060e117c24 */ /* 0x000fe4000f8e02ff */
[----:B------:R-:W-:-:S04]  /*6810*/  IMAD.WIDE.U32 R2, R23, UR4, R2 ;  /* 0x0000000417027c25 */ /* 0x000fc8000f8e0002 */
[----:B------:R-:W-:Y:S01]  /*6820*/  IMAD R14, R23, UR5, R4 ;  /* 0x00000005170e7c24 */ /* 0x000fe2000f8e0204 */
[----:B------:R-:W-:Y:S01]  /*6830*/  IADD3 R2, P0, R11, R2, RZ ;  /* 0x000000020b027210 */ /* 0x000fe20007f1e0ff */
[C---:B------:R-:W-:Y:S01]  /*6840*/  IMAD R19, R23.reuse, UR7, R17 ;  /* 0x0000000717137c24 */ /* 0x040fe2000f8e0211 */
[--C-:B------:R-:W-:Y:S01]  /*6850*/  SHF.R.S32.HI R17, RZ, 0x1f, R11.reuse ;  /* 0x0000001fff117819 */ /* 0x100fe2000001140b */
[----:B------:R-:W-:Y:S01]  /*6860*/  IMAD.MOV R11, RZ, RZ, -R11 ;  /* 0x000000ffff0b7224 */ /* 0x000fe200078e0a0b */
[----:B------:R-:W-:Y:S01]  /*6870*/  SHF.R.S32.HI R4, RZ, 0x1f, R15 ;  /* 0x0000001fff047819 */ /* 0x000fe2000001140f */
[----:B------:R-:W-:Y:S01]  /*6880*/  ULDC.64 UR4, c[0x0][0xb30] ;  /* 0x0002cc0000047ab9 */ /* 0x000fe20000000a00 */
[----:B------:R-:W-:Y:S01]  /*6890*/  IMAD.WIDE.U32 R12, R23, UR6, R12 ;  /* 0x00000006170c7c25 */ /* 0x000fe2000f8e000c */
[----:B------:R-:W-:Y:S01]  /*68a0*/  IADD3.X R3, R17, R3, R14, P0, !PT ;  /* 0x0000000311037210 */ /* 0x000fe200007fe40e */
[----:B------:R-:W-:Y:S02]  /*68b0*/  ULDC.64 UR6, c[0x0][0xbc8] ;  /* 0x0002f20000067ab9 */ /* 0x000fe40000000a00 */
[----:B------:R-:W-:Y:S01]  /*68c0*/  IMAD.MOV R18, RZ, RZ, -R15 ;  /* 0x000000ffff127224 */ /* 0x000fe200078e0a0f */
[----:B------:R-:W-:Y:S01]  /*68d0*/  IADD3 R13, R13, R19, RZ ;  /* 0x000000130d0d7210 */ /* 0x000fe20007ffe0ff */
[----:B------:R-:W-:-:S02]  /*68e0*/  IMAD R4, R4, UR4, RZ ;  /* 0x0000000404047c24 */ /* 0x000fc4000f8e02ff */
[C-C-:B------:R-:W-:Y:S02]  /*68f0*/  IMAD R11, R8.reuse, R11, R7.reuse ;  /* 0x0000000b080b7224 */ /* 0x140fe400078e0207 */
[----:B------:R-:W-:Y:S02]  /*6900*/  IMAD R7, R8, R18, R7 ;  /* 0x0000001208077224 */ /* 0x000fe400078e0207 */
[C---:B------:R-:W-:Y:S01]  /*6910*/  IMAD R17, R15.reuse, UR5, R4 ;  /* 0x000000050f117c24 */ /* 0x040fe2000f8e0204 */
[----:B------:R-:W-:Y:S01]  /*6920*/  SHF.R.S32.HI R4, RZ, 0x1f, R11 ;  /* 0x0000001fff047819 */ /* 0x000fe2000001140b */
[----:B------:R-:W-:Y:S01]  /*6930*/  IMAD.WIDE.U32 R12, R15, UR4, R12 ;  /* 0x000000040f0c7c25 */ /* 0x000fe2000f8e000c */
[----:B------:R-:W-:Y:S01]  /*6940*/  SHF.R.S32.HI R14, RZ, 0x1f, R7 ;  /* 0x0000001fff0e7819 */ /* 0x000fe20000011407 */
[----:B------:R-:W0:Y:S01]  /*6950*/  S2UR UR5, SR_CgaCtaId ;  /* 0x00000000000579c3 */ /* 0x000e220000008800 */
[----:B------:R-:W-:Y:S01]  /*6960*/  UMOV UR4, 0x400 ;  /* 0x0000040000047882 */ /* 0x000fe20000000000 */
[----:B------:R-:W-:-:S02]  /*6970*/  IMAD R4, R4, UR6, RZ ;  /* 0x0000000604047c24 */ /* 0x000fc4000f8e02ff */
        /* <DEDUP_REMOVED lines=13> */
[----:B------:R-:W-:Y:S01]  /*6a50*/  SHFL.IDX PT, R14, R17, 0x1, 0x1c1f ;  /* 0x003c1f00110e7f89 */ /* 0x000fe200000e0000 */
[----:B------:R-:W-:Y:S01]  /*6a60*/  IMAD R11, R16, 0x80, R9 ;  /* 0x00000080100b7824 */ /* 0x000fe200078e0209 */
[----:B------:R-:W-:Y:S01]  /*6a70*/  LEA.HI.X R18, R2, UR7, R3, 0x2, P0 ;  /* 0x0000000702127c11 */ /* 0x000fe200080f1403 */
[----:B0-----:R-:W-:Y:S01]  /*6a80*/  ULEA UR4, UR5, UR4, 0x18 ;  /* 0x0000000405047291 */ /* 0x001fe2000f8ec03f */
[----:B------:R-:W-:Y:S01]  /*6a90*/  LEA.HI.X R7, R12, UR9, R7, 0x2, P1 ;  /* 0x000000090c077c11 */ /* 0x000fe200088f1407 */
[----:B------:R-:W-:Y:S01]  /*6aa0*/  IMAD R8, R8, UR6, RZ ;  /* 0x0000000608087c24 */ /* 0x000fe2000f8e02ff */
[----:B------:R0:W-:Y:S01]  /*6ab0*/  SHFL.IDX PT, R12, R17, RZ, 0x1c1f ;  /* 0x001c1fff110c7589 */ /* 0x0001e200000e0000 */
[----:B------:R-:W-:Y:S01]  /*6ac0*/  LOP3.LUT P0, RZ, R0, 0x3, RZ, 0xc0, !PT ;  /* 0x0000000300ff7812 */ /* 0x000fe2000780c0ff */
[----:B------:R-:W-:Y:S01]  /*6ad0*/  UIADD3 UR4, UR4, 0x22820, URZ ;  /* 0x0002282004047890 */ /* 0x000fe2000fffe03f */
[C---:B------:R-:W-:Y:S01]  /*6ae0*/  IADD3 R9, R11.reuse, 0x8, RZ ;  /* 0x000000080b097810 */ /* 0x040fe20007ffe0ff */
[----:B------:R-:W1:Y:S01]  /*6af0*/  SHFL.IDX PT, R13, R18, RZ, 0x1c1f ;  /* 0x001c1fff120d7589 */ /* 0x000e6200000e0000 */
[-C--:B------:R-:W-:Y:S01]  /*6b00*/  ISETP.GE.OR P1, PT, R11, R8.reuse, P0 ;  /* 0x000000080b00720c */ /* 0x080fe20000726670 */
[----:B------:R-:W-:Y:S01]  /*6b10*/  UPRMT UR4, URZ, 0x654, UR4 ;  /* 0x000006543f047896 */ /* 0x000fe20008000004 */
[-C--:B------:R-:W-:Y:S01]  /*6b20*/  ISETP.GE.OR P0, PT, R9, R8.reuse, P0 ;  /* 0x000000080900720c */ /* 0x080fe20000706670 */
[----:B------:R-:W2:Y:S01]  /*6b30*/  SHFL.IDX PT, R15, R18, 0x1, 0x1c1f ;  /* 0x003c1f00120f7f89 */ /* 0x000ea200000e0000 */
[----:B------:R-:W-:-:S02]  /*6b40*/  ISETP.GE.AND P2, PT, R11, R8, PT ;  /* 0x000000080b00720c */ /* 0x000fc40003f46270 */
[----:B0-----:R-:W-:Y:S01]  /*6b50*/  LOP3.LUT R17, R10, 0x7ffffffc, RZ, 0xc0, !PT ;  /* 0x7ffffffc0a117812 */ /* 0x001fe200078ec0ff */
[----:B------:R0:W3:Y:S03]  /*6b60*/  SHFL.IDX PT, R2, R4, RZ, 0x1c1f ;  /* 0x001c1fff04027589 */ /* 0x0000e600000e0000 */
[----:B------:R-:W-:Y:S01]  /*6b70*/  SYNCS.ARRIVE.TRANS64.RED.A1T0 RZ, [UR4], RZ ;  /* 0x000000ffffff79a7 */ /* 0x000fe20008100404 */
[----:B------:R-:W-:Y:S01]  /*6b80*/  IMAD.IADD R0, R0, 0x1, -R17 ;  /* 0x0000000100007824 */ /* 0x000fe200078e0a11 */
[----:B------:R0:W4:Y:S03]  /*6b90*/  SHFL.IDX PT, R3, R7, RZ, 0x1c1f ;  /* 0x001c1fff07037589 */ /* 0x00012600000e0000 */
[----:B------:R-:W-:Y:S01]  /*6ba0*/  IMAD.SHL.U32 R0, R0, 0x2, RZ ;  /* 0x0000000200007824 */ /* 0x000fe200078e00ff */
[----:B-1----:R0:W-:Y:S04]  /*6bb0*/  @!P1 ST.E desc[UR44][R12.64], R6 ;  /* 0x000000060c009985 */ /* 0x0021e8000c10192c */
[----:B--2---:R0:W-:Y:S01]  /*6bc0*/  @!P0 ST.E desc[UR44][R14.64], R5 ;  /* 0x000000050e008985 */ /* 0x0041e2000c10192c */
[----:B------:R-:W-:Y:S05]  /*6bd0*/  @P2 BRA `(.L_x_9065) ;  /* 0x0000000800f82947 */ /* 0x000fea0003800000 */
[C---:B0-----:R-:W-:Y:S01]  /*6be0*/  VIADD R5, R0.reuse, 0x8 ;  /* 0x0000000800057836 */ /* 0x041fe20000000000 */
[----:B------:R-:W-:Y:S01]  /*6bf0*/  ULDC UR4, c[0x0][0xac8] ;  /* 0x0002b20000047ab9 */ /* 0x000fe20000000800 */
[C---:B------:R-:W-:Y:S01]  /*6c00*/  VIADD R6, R0.reuse, 0x10 ;  /* 0x0000001000067836 */ /* 0x040fe20000000000 */
[C---:B------:R-:W-:Y:S01]  /*6c10*/  IADD3 R10, R0.reuse, 0x18, RZ ;  /* 0x00000018000a7810 */ /* 0x040fe20007ffe0ff */
[C---:B------:R-:W-:Y:S01]  /*6c20*/  VIADD R18, R0.reuse, 0x20 ;  /* 0x0000002000127836 */ /* 0x040fe20000000000 */
[----:B------:R-:W-:Y:S01]  /*6c30*/  ISETP.GE.AND P3, PT, R5, UR4, PT ;  /* 0x0000000405007c0c */ /* 0x000fe2000bf66270 */
[----:B------:R-:W-:Y:S01]  /*6c40*/  VIADD R19, R0, 0x28 ;  /* 0x0000002800137836 */ /* 0x000fe20000000000 */
[----:B------:R-:W-:Y:S01]  /*6c50*/  ISETP.GE.AND P4, PT, R6, UR4, PT ;  /* 0x0000000406007c0c */ /* 0x000fe2000bf86270 */
[----:B------:R-:W-:Y:S01]  /*6c60*/  VIADD R21, R0, 0x48 ;  /* 0x0000004800157836 */ /* 0x000fe20000000000 */
[----:B------:R-:W-:Y:S01]  /*6c70*/  ISETP.GE.AND P5, PT, R10, UR4, PT ;  /* 0x000000040a007c0c */ /* 0x000fe2000bfa6270 */
[C---:B------:R-:W-:Y:S01]  /*6c80*/  VIADD R22, R0.reuse, 0x50 ;  /* 0x0000005000167836 */ /* 0x040fe20000000000 */
[C---:B------:R-:W-:Y:S01]  /*6c90*/  ISETP.GE.AND P2, PT, R0.reuse, UR4, PT ;  /* 0x0000000400007c0c */ /* 0x040fe2000bf46270 */
[----:B------:R-:W-:Y:S01]  /*6ca0*/  VIADD R23, R0, 0x58 ;  /* 0x0000005800177836 */ /* 0x000fe20000000000 */
[----:B------:R-:W-:-:S02]  /*6cb0*/  ISETP.GE.AND P0, PT, R18, UR4, PT ;  /* 0x0000000412007c0c */ /* 0x000fc4000bf06270 */
[----:B------:R-:W-:Y:S02]  /*6cc0*/  ISETP.GE.AND P1, PT, R19, UR4, PT ;  /* 0x0000000413007c0c */ /* 0x000fe4000bf26270 */
[----:B------:R-:W-:Y:S02]  /*6cd0*/  IADD3 R20, R0, 0x40, RZ ;  /* 0x0000004000147810 */ /* 0x000fe40007ffe0ff */
[----:B------:R-:W-:Y:S02]  /*6ce0*/  @!P3 LEA.HI R5, R5, R5, RZ, 0x1 ;  /* 0x000000050505b211 */ /* 0x000fe400078f08ff */
[----:B------:R-:W-:Y:S02]  /*6cf0*/  @!P4 LEA.HI R6, R6, R6, RZ, 0x1 ;  /* 0x000000060606c211 */ /* 0x000fe400078f08ff */
[----:B------:R-:W-:Y:S02]  /*6d00*/  @!P5 LEA.HI R10, R10, R10, RZ, 0x1 ;  /* 0x0000000a0a0ad211 */ /* 0x000fe400078f08ff */
[----:B------:R-:W-:-:S02]  /*6d10*/  @!P3 LOP3.LUT R5, R5, 0xfffffffe, RZ, 0xc0, !PT ;  /* 0xfffffffe0505b812 */ /* 0x000fc400078ec0ff */
[----:B------:R-:W-:Y:S01]  /*6d20*/  @!P4 LOP3.LUT R15, R6, 0xfffffffe, RZ, 0xc0, !PT ;  /* 0xfffffffe060fc812 */ /* 0x000fe200078ec0ff */
[----:B------:R-:W-:Y:S01]  /*6d30*/  VIADD R6, R0, 0x38 ;  /* 0x0000003800067836 */ /* 0x000fe20000000000 */
[----:B------:R-:W-:Y:S01]  /*6d40*/  @!P5 LOP3.LUT R17, R10, 0xfffffffe, RZ, 0xc0, !PT ;  /* 0xfffffffe0a11d812 */ /* 0x000fe200078ec0ff */
[--C-:B---34-:R-:W-:Y:S01]  /*6d50*/  @!P2 IMAD.WIDE R10, R0, 0x4, R2.reuse ;  /* 0x00000004000aa825 */ /* 0x118fe200078e0202 */
[----:B------:R-:W-:Y:S02]  /*6d60*/  ISETP.GE.AND P6, PT, R22, UR4, PT ;  /* 0x0000000416007c0c */ /* 0x000fe4000bfc6270 */
[----:B------:R-:W-:Y:S01]  /*6d70*/  @!P0 LEA.HI R18, R18, R18, RZ, 0x1 ;  /* 0x0000001212128211 */ /* 0x000fe200078f08ff */
[--C-:B------:R-:W-:Y:S01]  /*6d80*/  @!P3 IMAD.WIDE R12, R5, 0x4, R2.reuse ;  /* 0x00000004050cb825 */ /* 0x100fe200078e0202 */
[----:B------:R0:W-:Y:S01]  /*6d90*/  @!P2 ST.E.64 desc[UR44][R10.64], R24 ;  /* 0x000000180a00a985 */ /* 0x0001e2000c101b2c */
[----:B------:R-:W-:Y:S02]  /*6da0*/  @!P1 LEA.HI R19, R19, R19, RZ, 0x1 ;  /* 0x0000001313139211 */ /* 0x000fe400078f08ff */
[----:B------:R-:W-:Y:S01]  /*6db0*/  VIADD R5, R0, 0x30 ;  /* 0x0000003000057836 */ /* 0x000fe20000000000 */
[----:B------:R1:W-:Y:S01]  /*6dc0*/  @!P3 ST.E.64 desc[UR44][R12.64], R28 ;  /* 0x0000001c0c00b985 */ /* 0x0003e2000c101b2c */
[----:B------:R-:W-:Y:S01]  /*6dd0*/  @!P4 IMAD.WIDE R14, R15, 0x4, R2 ;  /* 0x000000040f0ec825 */ /* 0x000fe200078e0202 */
[----:B------:R-:W-:-:S02]  /*6de0*/  ISETP.GE.AND P3, PT, R6, UR4, PT ;  /* 0x0000000406007c0c */ /* 0x000fc4000bf66270 */
[----:B------:R-:W-:Y:S01]  /*6df0*/  ISETP.GE.AND P2, PT, R5, UR4, PT ;  /* 0x0000000405007c0c */ /* 0x000fe2000bf46270 */
[----:B------:R-:W-:Y:S01]  /*6e00*/  @!P5 IMAD.WIDE R16, R17, 0x4, R2 ;  /* 0x000000041110d825 */ /* 0x000fe200078e0202 */
[----:B------:R2:W-:Y:S01]  /*6e10*/  @!P4 ST.E.64 desc[UR44][R14.64], R32 ;  /* 0x000000200e00c985 */ /* 0x0005e2000c101b2c */
[----:B------:R-:W-:Y:S02]  /*6e20*/  ISETP.GE.AND P4, PT, R20, UR4, PT ;  /* 0x0000000414007c0c */ /* 0x000fe4000bf86270 */
[----:B------:R-:W-:Y:S01]  /*6e30*/  @!P6 LEA.HI R22, R22, R22, RZ, 0x1 ;  /* 0x000000161616e211 */ /* 0x000fe200078f08ff */
[----:B------:R3:W-:Y:S01]  /*6e40*/  @!P5 ST.E.64 desc[UR44][R16.64], R36 ;  /* 0x000000241000d985 */ /* 0x0007e2000c101b2c */
[----:B------:R-:W-:Y:S01]  /*6e50*/  ISETP.GE.AND P5, PT, R21, UR4, PT ;  /* 0x0000000415007c0c */ /* 0x000fe2000bfa6270 */
[----:B0-----:R-:W-:Y:S01]  /*6e60*/  VIADD R24, R0, 0x60 ;  /* 0x0000006000187836 */ /* 0x001fe20000000000 */
[----:B------:R-:W-:Y:S02]  /*6e70*/  @!P0 LOP3.LUT R11, R18, 0xfffffffe, RZ, 0xc0, !PT ;  /* 0xfffffffe120b8812 */ /* 0x000fe400078ec0ff */
[----:B-1----:R-:W-:-:S02]  /*6e80*/  @!P1 LOP3.LUT R13, R19, 0xfffffffe, RZ, 0xc0, !PT ;  /* 0xfffffffe130d9812 */ /* 0x002fc400078ec0ff */
[----:B------:R-:W-:Y:S01]  /*6e90*/  @!P2 LEA.HI R5, R5, R5, RZ, 0x1 ;  /* 0x000000050505a211 */ /* 0x000fe200078f08ff */
[--C-:B------:R-:W-:Y:S01]  /*6ea0*/  @!P0 IMAD.WIDE R10, R11, 0x4, R2.reuse ;  /* 0x000000040b0a8825 */ /* 0x100fe200078e0202 */
[----:B------:R-:W-:Y:S02]  /*6eb0*/  @!P3 LEA.HI R6, R6, R6, RZ, 0x1 ;  /* 0x000000060606b211 */ /* 0x000fe400078f08ff */
[----:B------:R-:W-:Y:S01]  /*6ec0*/  @!P4 LEA.HI R20, R20, R20, RZ, 0x1 ;  /* 0x000000141414c211 */ /* 0x000fe200078f08ff */
[----:B------:R-:W-:Y:S01]  /*6ed0*/  @!P1 IMAD.WIDE R12, R13, 0x4, R2 ;  /* 0x000000040d0c9825 */ /* 0x000fe200078e0202 */
[----:B------:R-:W-:Y:S01]  /*6ee0*/  @!P2 LOP3.LUT R5, R5, 0xfffffffe, RZ, 0xc0, !PT ;  /* 0xfffffffe0505a812 */ /* 0x000fe200078ec0ff */
[----:B------:R0:W-:Y:S01]  /*6ef0*/  @!P0 ST.E.64 desc[UR44][R10.64], R40 ;  /* 0x000000280a008985 */ /* 0x0001e2000c101b2c */
[----:B------:R-:W-:Y:S02]  /*6f00*/  @!P5 LEA.HI R21, R21, R21, RZ, 0x1 ;  /* 0x000000151515d211 */ /* 0x000fe400078f08ff */
[----:B--2---:R-:W-:Y:S01]  /*6f10*/  @!P3 LOP3.LUT R15, R6, 0xfffffffe, RZ, 0xc0, !PT ;  /* 0xfffffffe060fb812 */ /* 0x004fe200078ec0ff */
[----:B------:R1:W-:Y:S01]  /*6f20*/  @!P1 ST.E.64 desc[UR44][R12.64], R44 ;  /* 0x0000002c0c009985 */ /* 0x0003e2000c101b2c */
[----:B---3--:R-:W-:Y:S01]  /*6f30*/  @!P4 LOP3.LUT R17, R20, 0xfffffffe, RZ, 0xc0, !PT ;  /* 0xfffffffe1411c812 */ /* 0x008fe200078ec0ff */
[C---:B------:R-:W-:Y:S01]  /*6f40*/  VIADD R6, R0.reuse, 0x70 ;  /* 0x0000007000067836 */ /* 0x040fe20000000000 */
[----:B------:R-:W-:Y:S01]  /*6f50*/  @!P5 LOP3.LUT R21, R21, 0xfffffffe, RZ, 0xc0, !PT ;  /* 0xfffffffe1515d812 */ /* 0x000fe200078ec0ff */
[----:B------:R-:W-:Y:S01]  /*6f60*/  VIADD R20, R0, 0x78 ;  /* 0x0000007800147836 */ /* 0x000fe20000000000 */
[----:B------:R-:W-:Y:S01]  /*6f70*/  @!P6 LOP3.LUT R19, R22, 0xfffffffe, RZ, 0xc0, !PT ;  /* 0xfffffffe1613e812 */ /* 0x000fe200078ec0ff */
[----:B------:R-:W-:Y:S01]  /*6f80*/  VIADD R22, R0, 0x88 ;  /* 0x0000008800167836 */ /* 0x000fe20000000000 */
[----:B------:R-:W-:-:S02]  /*6f90*/  ISETP.GE.AND P1, PT, R23, UR4, PT ;  /* 0x0000000417007c0c */ /* 0x000fc4000bf26270 */
[----:B------:R-:W-:Y:S01]  /*6fa0*/  ISETP.GE.AND P0, PT, R24, UR4, PT ;  /* 0x0000000418007c0c */ /* 0x000fe2000bf06270 */
[----:B0-----:R-:W-:Y:S01]  /*6fb0*/  @!P2 IMAD.WIDE R10, R5, 0x4, R2 ;  /* 0x00000004050aa825 */ /* 0x001fe200078e0202 */
[----:B------:R-:W-:-:S03]  /*6fc0*/  IADD3 R5, R0, 0x68, RZ ;  /* 0x0000006800057810 */ /* 0x000fc60007ffe0ff */
        /* <DEDUP_REMOVED lines=25> */
[----:B------:R-:W-:Y:S01]  /*7160*/  @!P2 LOP3.LUT R5, R5, 0xfffffffe, RZ, 0xc0, !PT ;  /* 0xfffffffe0505a812 */ /* 0x000fe200078ec0ff */
[----:B------:R0:W-:Y:S01]  /*7170*/  @!P1 ST.E.64 desc[UR44][R10.64], R68 ;  /* 0x000000440a009985 */ /* 0x0001e2000c101b2c */
[----:B------:R-:W-:-:S02]  /*7180*/  @!P4 LEA.HI R21, R21, R21, RZ, 0x1 ;  /* 0x000000151515c211 */ /* 0x000fc400078f08ff */
[----:B------:R-:W-:Y:S01]  /*7190*/  @!P3 LEA.HI R22, R22, R22, RZ, 0x1 ;  /* 0x000000161616b211 */ /* 0x000fe200078f08ff */
[----:B------:R1:W-:Y:S01]  /*71a0*/  @!P0 ST.E.64 desc[UR44][R12.64], R72 ;  /* 0x000000480c008985 */ /* 0x0003e2000c101b2c */
[----:B--2---:R-:W-:Y:S01]  /*71b0*/  @!P6 LOP3.LUT R15, R6, 0xfffffffe, RZ, 0xc0, !PT ;  /* 0xfffffffe060fe812 */ /* 0x004fe200078ec0ff */
        /* <DEDUP_REMOVED lines=14> */
[----:B------:R1:W-:Y:S03]  /*72a0*/  @!P6 ST.E.64 desc[UR44][R12.64], R80 ;  /* 0x000000500c00e985 */ /* 0x0003e6000c101b2c */
[--C-:B------:R-:W-:Y:S01]  /*72b0*/  @!P4 IMAD.WIDE R16, R21, 0x4, R2.reuse ;  /* 0x000000041510c825 */ /* 0x100fe200078e0202 */
[----:B------:R2:W-:Y:S01]  /*72c0*/  @!P5 ST.E.64 desc[UR44][R14.64], R84 ;  /* 0x000000540e00d985 */ /* 0x0005e2000c101b2c */
[----:B------:R-:W-:Y:S02]  /*72d0*/  IADD3 R21, R0, 0xb8, RZ ;  /* 0x000000b800157810 */ /* 0x000fe40007ffe0ff */
[----:B------:R-:W-:Y:S01]  /*72e0*/  @!P3 IMAD.WIDE R18, R19, 0x4, R2 ;  /* 0x000000041312b825 */ /* 0x000fe200078e0202 */
[----:B------:R3:W-:Y:S01]  /*72f0*/  @!P4 ST.E.64 desc[UR44][R16.64], R88 ;  /* 0x000000581000c985 */ /* 0x0007e2000c101b2c */
[----:B------:R-:W-:-:S02]  /*7300*/  ISETP.GE.AND P4, PT, R20, UR4, PT ;  /* 0x0000000414007c0c */ /* 0x000fc4000bf86270 */
[----:B------:R-:W-:Y:S01]  /*7310*/  VIADD R22, R0, 0xc0 ;  /* 0x000000c000167836 */ /* 0x000fe20000000000 */
[----:B------:R4:W-:Y:S01]  /*7320*/  @!P3 ST.E.64 desc[UR44][R18.64], R92 ;  /* 0x0000005c1200b985 */ /* 0x0009e2000c101b2c */
[----:B------:R-:W-:Y:S02]  /*7330*/  ISETP.GE.AND P3, PT, R6, UR4, PT ;  /* 0x0000000406007c0c */ /* 0x000fe4000bf66270 */
[----:B------:R-:W-:Y:S02]  /*7340*/  ISETP.GE.AND P5, PT, R21, UR4, PT ;  /* 0x0000000415007c0c */ /* 0x000fe4000bfa6270 */
[----:B------:R-:W-:Y:S02]  /*7350*/  ISETP.GE.AND P6, PT, R22, UR4, PT ;  /* 0x0000000416007c0c */ /* 0x000fe4000bfc6270 */
[----:B------:R-:W-:Y:S02]  /*7360*/  @!P0 LEA.HI R23, R23, R23, RZ, 0x1 ;  /* 0x0000001717178211 */ /* 0x000fe400078f08ff */
[----:B------:R-:W-:-:S02]  /*7370*/  @!P1 LEA.HI R24, R24, R24, RZ, 0x1 ;  /* 0x0000001818189211 */ /* 0x000fc400078f08ff */
[----:B------:R-:W-:Y:S02]  /*7380*/  @!P2 LEA.HI R5, R5, R5, RZ, 0x1 ;  /* 0x000000050505a211 */ /* 0x000fe400078f08ff */
[----:B0-----:R-:W-:Y:S02]  /*7390*/  @!P0 LOP3.LUT R11, R23, 0xfffffffe, RZ, 0xc0, !PT ;  /* 0xfffffffe170b8812 */ /* 0x001fe400078ec0ff */
[----:B-1----:R-:W-:Y:S02]  /*73a0*/  @!P1 LOP3.LUT R13, R24, 0xfffffffe, RZ, 0xc0, !PT ;  /* 0xfffffffe180d9812 */ /* 0x002fe400078ec0ff */
[----:B------:R-:W-:Y:S01]  /*73b0*/  @!P2 LOP3.LUT R5, R5, 0xfffffffe, RZ, 0xc0, !PT ;  /* 0xfffffffe0505a812 */ /* 0x000fe200078ec0ff */
[--C-:B------:R-:W-:Y:S01]  /*73c0*/  @!P0 IMAD.WIDE R10, R11, 0x4, R2.reuse ;  /* 0x000000040b0a8825 */ /* 0x100fe200078e0202 */
[----:B------:R-:W-:Y:S02]  /*73d0*/  @!P3 LEA.HI R6, R6, R6, RZ, 0x1 ;  /* 0x000000060606b211 */ /* 0x000fe400078f08ff */
[----:B------:R-:W-:Y:S01]  /*73e0*/  @!P4 LEA.HI R20, R20, R20, RZ, 0x1 ;  /* 0x000000141414c211 */ /* 0x000fe200078f08ff */
[--C-:B------:R-:W-:Y:S01]  /*73f0*/  @!P1 IMAD.WIDE R12, R13, 0x4, R2.reuse ;  /* 0x000000040d0c9825 */ /* 0x100fe200078e0202 */
[----:B------:R-:W-:Y:S01]  /*7400*/  @!P6 LEA.HI R22, R22, R22, RZ, 0x1 ;  /* 0x000000161616e211 */ /* 0x000fe200078f08ff */
[----:B------:R0:W-:Y:S01]  /*7410*/  @!P0 ST.E.64 desc[UR44][R10.64], R96 ;  /* 0x000000600a008985 */ /* 0x0001e2000c101b2c */
[----:B------:R-:W-:Y:S01]  /*7420*/  @!P5 LEA.HI R21, R21, R21, RZ, 0x1 ;  /* 0x000000151515d211 */ /* 0x000fe200078f08ff */
[--C-:B--2---:R-:W-:Y:S01]  /*7430*/  @!P2 IMAD.WIDE R14, R5, 0x4, R2.reuse ;  /* 0x00000004050ea825 */ /* 0x104fe200078e0202 */
[----:B---3--:R-:W-:Y:S01]  /*7440*/  @!P3 LOP3.LUT R17, R6, 0xfffffffe, RZ, 0xc0, !PT ;  /* 0xfffffffe0611b812 */ /* 0x008fe200078ec0ff */
[----:B------:R1:W-:Y:S01]  /*7450*/  @!P1 ST.E.64 desc[UR44][R12.64], R100 ;  /* 0x000000640c009985 */ /* 0x0003e2000c101b2c */
[----:B----4-:R-:W-:Y:S01]  /*7460*/  @!P4 LOP3.LUT R19, R20, 0xfffffffe, RZ, 0xc0, !PT ;  /* 0xfffffffe1413c812 */ /* 0x010fe200078ec0ff */
[----:B------:R-:W-:Y:S01]  /*7470*/  VIADD R6, R0, 0xd0 ;  /* 0x000000d000067836 */ /* 0x000fe20000000000 */
[----:B------:R-:W-:Y:S01]  /*7480*/  @!P6 LOP3.LUT R5, R22, 0xfffffffe, RZ, 0xc0, !PT ;  /* 0xfffffffe1605e812 */ /* 0x000fe200078ec0ff */
[----:B------:R2:W-:Y:S01]  /*7490*/  @!P2 ST.E.64 desc[UR44][R14.64], R104 ;  /* 0x000000680e00a985 */ /* 0x0005e2000c101b2c */
[----:B------:R-:W-:Y:S01]  /*74a0*/  @!P5 LOP3.LUT R21, R21, 0xfffffffe, RZ, 0xc0, !PT ;  /* 0xfffffffe1515d812 */ /* 0x000fe200078ec0ff */
[----:B------:R-:W-:Y:S01]  /*74b0*/  VIADD R20, R0, 0xd8 ;  /* 0x000000d800147836 */ /* 0x000fe20000000000 */
[----:B------:R-:W-:Y:S01]  /*74c0*/  ISETP.GE.AND P1, PT, R6, UR4, PT ;  /* 0x0000000406007c0c */ /* 0x000fe2000bf26270 */
[----:B0-----:R-:W-:-:S03]  /*74d0*/  @!P3 IMAD.WIDE R10, R17, 0x4, R2 ;  /* 0x00000004110ab825 */ /* 0x001fc600078e0202 */
[----:B------:R-:W-:Y:S01]  /*74e0*/  ISETP.GE.AND P2, PT, R20, UR4, PT ;  /* 0x0000000414007c0c */ /* 0x000fe2000bf46270 */
[--C-:B-1----:R-:W-:Y:S01]  /*74f0*/  @!P4 IMAD.WIDE R12, R19, 0x4, R2.reuse ;  /* 0x00000004130cc825 */ /* 0x102fe200078e0202 */
[----:B------:R0:W-:Y:S03]  /*7500*/  @!P3 ST.E.64 desc[UR44][R10.64], R108 ;  /* 0x0000006c0a00b985 */ /* 0x0001e6000c101b2c */
[----:B------:R-:W-:Y:S01]  /*7510*/  @!P6 IMAD.WIDE R18, R5, 0x4, R2 ;  /* 0x000000040512e825 */ /* 0x000fe200078e0202 */
[----:B------:R1:W-:Y:S03]  /*7520*/  @!P4 ST.E.64 desc[UR44][R12.64], R112 ;  /* 0x000000700c00c985 */ /* 0x0003e6000c101b2c */
[----:B------:R-:W-:Y:S01]  /*7530*/  @!P1 LEA.HI R6, R6, R6, RZ, 0x1 ;  /* 0x0000000606069211 */ /* 0x000fe200078f08ff */
[----:B------:R-:W-:-:S02]  /*7540*/  VIADD R5, R0, 0xc8 ;  /* 0x000000c800057836 */ /* 0x000fc40000000000 */
[----:B------:R-:W-:Y:S01]  /*7550*/  @!P5 IMAD.WIDE R16, R21, 0x4, R2 ;  /* 0x000000041510d825 */ /* 0x000fe200078e0202 */
[C---:B------:R-:W-:Y:S02]  /*7560*/  IADD3 R21, R0.reuse, 0xe0, RZ ;  /* 0x000000e000157810 */ /* 0x040fe40007ffe0ff */
[----:B------:R-:W-:Y:S01]  /*7570*/  ISETP.GE.AND P0, PT, R5, UR4, PT ;  /* 0x0000000405007c0c */ /* 0x000fe2000bf06270 */
[C---:B--2---:R-:W-:Y:S01]  /*7580*/  VIADD R14, R0.reuse, 0xe8 ;  /* 0x000000e8000e7836 */ /* 0x044fe20000000000 */
[----:B------:R2:W-:Y:S01]  /*7590*/  @!P5 ST.E.64 desc[UR44][R16.64], R116 ;  /* 0x000000741000d985 */ /* 0x0005e2000c101b2c */
[C---:B------:R-:W-:Y:S01]  /*75a0*/  VIADD R15, R0.reuse, 0xf0 ;  /* 0x000000f0000f7836 */ /* 0x040fe20000000000 */
[----:B------:R-:W-:Y:S01]  /*75b0*/  ISETP.GE.AND P3, PT, R21, UR4, PT ;  /* 0x0000000415007c0c */ /* 0x000fe2000bf66270 */
[----:B0-----:R-:W-:Y:S01]  /*75c0*/  VIADD R11, R0, 0xf8 ;  /* 0x000000f8000b7836 */ /* 0x001fe20000000000 */
[----:B------:R0:W-:Y:S01]  /*75d0*/  @!P6 ST.E.64 desc[UR44][R18.64], R120 ;  /* 0x000000781200e985 */ /* 0x0001e2000c101b2c */
[----:B------:R-:W-:-:S02]  /*75e0*/  ISETP.GE.AND P4, PT, R14, UR4, PT ;  /* 0x000000040e007c0c */ /* 0x000fc4000bf86270 */
[----:B------:R-:W-:Y:S02]  /*75f0*/  ISETP.GE.AND P5, PT, R15, UR4, PT ;  /* 0x000000040f007c0c */ /* 0x000fe4000bfa6270 */
[----:B------:R-:W-:Y:S02]  /*7600*/  ISETP.GE.AND P6, PT, R11, UR4, PT ;  /* 0x000000040b007c0c */ /* 0x000fe4000bfc6270 */
[----:B------:R-:W-:Y:S02]  /*7610*/  @!P0 LEA.HI R5, R5, R5, RZ, 0x1 ;  /* 0x0000000505058211 */ /* 0x000fe400078f08ff */
[----:B------:R-:W-:Y:S02]  /*7620*/  @!P2 LEA.HI R20, R20, R20, RZ, 0x1 ;  /* 0x000000141414a211 */ /* 0x000fe400078f08ff */
[----:B------:R-:W-:Y:S02]  /*7630*/  @!P3 LEA.HI R21, R21, R21, RZ, 0x1 ;  /* 0x000000151515b211 */ /* 0x000fe400078f08ff */
[----:B------:R-:W-:-:S02]  /*7640*/  @!P0 LOP3.LUT R5, R5, 0xfffffffe, RZ, 0xc0, !PT ;  /* 0xfffffffe05058812 */ /* 0x000fc400078ec0ff */
[----:B------:R-:W-:Y:S02]  /*7650*/  @!P4 LEA.HI R14, R14, R14, RZ, 0x1 ;  /* 0x0000000e0e0ec211 */ /* 0x000fe400078f08ff */
[----:B------:R-:W-:Y:S02]  /*7660*/  @!P5 LEA.HI R10, R15, R15, RZ, 0x1 ;  /* 0x0000000f0f0ad211 */ /* 0x000fe400078f08ff */
[----:B------:R-:W-:Y:S02]  /*7670*/  @!P6 LEA.HI R11, R11, R11, RZ, 0x1 ;  /* 0x0000000b0b0be211 */ /* 0x000fe400078f08ff */
[----:B-1----:R-:W-:Y:S02]  /*7680*/  @!P1 LOP3.LUT R13, R6, 0xfffffffe, RZ, 0xc0, !PT ;  /* 0xfffffffe060d9812 */ /* 0x002fe400078ec0ff */
[----:B------:R-:W-:Y:S02]  /*7690*/  @!P2 LOP3.LUT R15, R20, 0xfffffffe, RZ, 0xc0, !PT ;  /* 0xfffffffe140fa812 */ /* 0x000fe400078ec0ff */
[----:B--2---:R-:W-:Y:S01]  /*76a0*/  @!P3 LOP3.LUT R17, R21, 0xfffffffe, RZ, 0xc0, !PT ;  /* 0xfffffffe1511b812 */ /* 0x004fe200078ec0ff */
[----:B------:R-:W-:Y:S01]  /*76b0*/  @!P1 IMAD.WIDE R12, R13, 0x4, R2 ;  /* 0x000000040d0c9825 */ /* 0x000fe200078e0202 */
[----:B0-----:R-:W-:-:S02]  /*76c0*/  @!P4 LOP3.LUT R19, R14, 0xfffffffe, RZ, 0xc0, !PT ;  /* 0xfffffffe0e13c812 */ /* 0x001fc400078ec0ff */
[----:B------:R-:W-:Y:S01]  /*76d0*/  @!P5 LOP3.LUT R21, R10, 0xfffffffe, RZ, 0xc0, !PT ;  /* 0xfffffffe0a15d812 */ /* 0x000fe200078ec0ff */
[----:B------:R-:W-:Y:S01]  /*76e0*/  @!P2 IMAD.WIDE R14, R15, 0x4, R2 ;  /* 0x000000040f0ea825 */ /* 0x000fe200078e0202 */
[----:B------:R-:W-:-:S03]  /*76f0*/  @!P6 LOP3.LUT R23, R11, 0xfffffffe, RZ, 0xc0, !PT ;  /* 0xfffffffe0b17e812 */ /* 0x000fc600078ec0ff */
[----:B------:R-:W-:-:S04]  /*7700*/  @!P0 IMAD.WIDE R10, R5, 0x4, R2 ;  /* 0x00000004050a8825 */ /* 0x000fc800078e0202 */
        /* <DEDUP_REMOVED lines=9> */
[----:B------:R1:W-:Y:S04]  /*77a0*/  @!P5 ST.E.64 desc[UR44][R20.64], R144 ;  /* 0x000000901400d985 */ /* 0x0003e8000c101b2c */
[----:B------:R1:W-:Y:S02]  /*77b0*/  @!P6 ST.E.64 desc[UR44][R2.64], R148 ;  /* 0x000000940200e985 */ /* 0x0003e4000c101b2c */
.L_x_9065:
[----:B------:R-:W-:Y:S05]  /*77c0*/  BSYNC B0 ;  /* 0x0000000000007941 */ /* 0x000fea0003800000 */
.L_x_9064:
[----:B------:R-:W-:Y:S01]  /*77d0*/  ISETP.GE.AND P0, PT, R9, R8, PT ;  /* 0x000000080900720c */ /* 0x000fe20003f06270 */
[----:B-1--4-:R1:W2:Y:S04]  /*77e0*/  SHFL.IDX PT, R3, R7, 0x1, 0x1c1f ;  /* 0x003c1f0007037f89 */ /* 0x0122a800000e0000 */
[----:B---3--:R1:W3:Y:S08]  /*77f0*/  SHFL.IDX PT, R2, R4, 0x1, 0x1c1f ;  /* 0x003c1f0004027f89 */ /* 0x0082f000000e0000 */
[----:B-1----:R-:W-:Y:S05]  /*7800*/  @P0 BRA `(.L_x_9040) ;  /* 0x0000004800cc0947 */ /* 0x002fea0003800000 */
[C---:B0-----:R-:W-:Y:S01]  /*7810*/  VIADD R4, R0.reuse, 0x8 ;  /* 0x0000000800047836 */ /* 0x041fe20000000000 */
[C---:B------:R-:W-:Y:S01]  /*7820*/  IADD3 R5, R0.reuse, 0x10, RZ ;  /* 0x0000001000057810 */ /* 0x040fe20007ffe0ff */
[----:B------:R-:W-:Y:S01]  /*7830*/  ULDC UR4, c[0x0][0xac8] ;  /* 0x0002b20000047ab9 */ /* 0x000fe20000000800 */
[C---:B------:R-:W-:Y:S01]  /*7840*/  VIADD R10, R0.reuse, 0x18 ;  /* 0x00000018000a7836 */ /* 0x040fe20000000000 */
[C---:B------:R-:W-:Y:S01]  /*7850*/  ISETP.GE.AND P0, PT, R0.reuse, UR4, PT ;  /* 0x0000000400007c0c */ /* 0x040fe2000bf06270 */
[----:B------:R-:W-:Y:S01]  /*7860*/  VIADD R11, R0, 0x20 ;  /* 0x00000020000b7836 */ /* 0x000fe20000000000 */
        /* <DEDUP_REMOVED lines=13> */
[----:B------:R-:W-:Y:S01]  /*7940*/  VIADD R20, R0, 0x80 ;  /* 0x0000008000147836 */ /* 0x000fe20000000000 */
[----:B------:R-:W-:-:S02]  /*7950*/  @!P1 LEA.HI R4, R4, R4, RZ, 0x1 ;  /* 0x0000000404049211 */ /* 0x000fc400078f08ff */
[----:B------:R-:W-:Y:S02]  /*7960*/  @!P2 LEA.HI R5, R5, R5, RZ, 0x1 ;  /* 0x000000050505a211 */ /* 0x000fe400078f08ff */
[----:B------:R-:W-:Y:S02]  /*7970*/  @!P1 LOP3.LUT R7, R4, 0xfffffffe, RZ, 0xc0, !PT ;  /* 0xfffffffe04079812 */ /* 0x000fe400078ec0ff */
[----:B------:R-:W-:Y:S01]  /*7980*/  @!P2 LOP3.LUT R9, R5, 0xfffffffe, RZ, 0xc0, !PT ;  /* 0xfffffffe0509a812 */ /* 0x000fe200078ec0ff */
[--C-:B--23--:R-:W-:Y:S01]  /*7990*/  @!P0 IMAD.WIDE R4, R0, 0x4, R2.reuse ;  /* 0x0000000400048825 */ /* 0x10cfe200078e0202 */
[----:B------:R-:W-:Y:S02]  /*79a0*/  @!P5 LEA.HI R10, R10, R10, RZ, 0x1 ;  /* 0x0000000a0a0ad211 */ /* 0x000fe400078f08ff */
[----:B------:R-:W-:Y:S01]  /*79b0*/  @!P6 LEA.HI R11, R11, R11, RZ, 0x1 ;  /* 0x0000000b0b0be211 */ /* 0x000fe200078f08ff */
        /* <DEDUP_REMOVED lines=10> */
[----:B------:R-:W-:-:S02]  /*7a60*/  @!P3 LOP3.LUT R15, R15, 0xfffffffe, RZ, 0xc0, !PT ;  /* 0xfffffffe0f0fb812 */ /* 0x000fc400078ec0ff */
        /* <DEDUP_REMOVED lines=9> */
[----:B------:R-:W-:-:S02]  /*7b00*/  @!P1 LOP3.LUT R13, R13, 0xfffffffe, RZ, 0xc0, !PT ;  /* 0xfffffffe0d0d9812 */ /* 0x000fc400078ec0ff */
[----:B------:R-:W-:Y:S01]  /*7b10*/  @!P2 LOP3.LUT R11, R14, 0xfffffffe, RZ, 0xc0, !PT ;  /* 0xfffffffe0e0ba812 */ /* 0x000fe200078ec0ff */
[----:B------:R1:W-:Y:S01]  /*7b20*/  @!P6 ST.E.64 desc[UR44][R6.64], R42 ;  /* 0x0000002a0600e985 */ /* 0x0003e2000c101b2c */
[----:B------:R-:W-:Y:S01]  /*7b30*/  @!P4 LOP3.LUT R17, R16, 0xfffffffe, RZ, 0xc0, !PT ;  /* 0xfffffffe1011c812 */ /* 0x000fe200078ec0ff */
[----:B------:R-:W-:Y:S01]  /*7b40*/  VIADD R16, R0, 0x70 ;  /* 0x0000007000107836 */ /* 0x000fe20000000000 */
[----:B------:R-:W-:Y:S02]  /*7b50*/  ISETP.GE.AND P5, PT, R18, UR4, PT ;  /* 0x0000000412007c0c */ /* 0x000fe4000bfa6270 */
[----:B------:R-:W-:Y:S02]  /*7b60*/  ISETP.GE.AND P6, PT, R19, UR4, PT ;  /* 0x0000000413007c0c */ /* 0x000fe4000bfc6270 */
[----:B------:R-:W-:Y:S01]  /*7b70*/  IADD3 R14, R0, 0x60, RZ ;  /* 0x00000060000e7810 */ /* 0x000fe20007ffe0ff */
        /* <DEDUP_REMOVED lines=44> */
[----:B------:R0:W-:Y:S03]  /*7e40*/  @!P4 ST.E.64 desc[UR44][R4.64], R74 ;  /* 0x0000004a0400c985 */ /* 0x0001e6000c101b2c */
        /* <DEDUP_REMOVED lines=16> */
[----:B0-----:R-:W-:Y:S01]  /*7f50*/  @!P6 LOP3.LUT R5, R18, 0xfffffffe, RZ, 0xc0, !PT ;  /* 0xfffffffe1205e812 */ /* 0x001fe200078ec0ff */
[C---:B------:R-:W-:Y:S01]  /*7f60*/  VIADD R18, R0.reuse, 0xc0 ;  /* 0x000000c000127836 */ /* 0x040fe20000000000 */
        /* <DEDUP_REMOVED lines=74> */
.L_x_9063:
[----:B------:R-:W0:Y:S02]  /*8410*/  S2R R0, SR_TID.X ;  /* 0x0000000000007919 */ /* 0x000e240000002100 */
[----:B0-----:R-:W-:-:S04]  /*8420*/  IADD3 R2, R0, -0x80, RZ ;  /* 0xffffff8000027810 */ /* 0x001fc80007ffe0ff */
        /* <DEDUP_REMOVED lines=12> */
[----:B------:R-:W-:Y:S01]  /*84f0*/  USHF.R.S32.HI UR6, URZ, 0x1f, UR36 ;  /* 0x0000001f3f067899 */ /* 0x000fe20008011424 */
[----:B------:R-:W-:Y:S01]  /*8500*/  IMAD.MOV.U32 R5, RZ, RZ, R0 ;  /* 0x000000ffff057224 */ /* 0x000fe200078e0000 */
[----:B------:R-:W-:Y:S02]  /*8510*/  ULDC.64 UR8, c[0x0][0xbd0] ;  /* 0x0002f40000087ab9 */ /* 0x000fe40000000a00 */
[----:B------:R-:W-:Y:S02]  /*8520*/  UIMAD UR6, UR6, UR8, URZ ;  /* 0x00000008060672a4 */ /* 0x000fe4000f8e023f */
[----:B------:R-:W-:Y:S01]  /*8530*/  UIMAD.WIDE.U32 UR4, UR36, UR8, URZ ;  /* 0x00000008240472a5 */ /* 0x000fe2000f8e003f */
[----:B------:R-:W1:Y:S01]  /*8540*/  LDC.64 R10, c[0x0][0xbd8] ;  /* 0x0002f600ff0a7b82 */ /* 0x000e620000000a00 */
[----:B------:R-:W-:-:S04]  /*8550*/  UIMAD UR6, UR36, UR9, UR6 ;  /* 0x00000009240672a4 */ /* 0x000fc8000f8e0206 */
[----:B------:R-:W-:Y:S02]  /*8560*/  UIADD3 UR6, UR5, UR6, URZ ;  /* 0x0000000605067290 */ /* 0x000fe4000fffe03f */
[----:B------:R-:W-:Y:S01]  /*8570*/  MOV R3, UR5 ;  /* 0x0000000500037c02 */ /* 0x000fe20008000f00 */
[----:B------:R-:W-:Y:S01]  /*8580*/  IMAD.U32 R2, RZ, RZ, UR4 ;  /* 0x00000004ff027e24 */ /* 0x000fe2000f8e00ff */
[----:B------:R-:W2:Y:S01]  /*8590*/  @P0 LDC R7, c[0x0][0xbec] ;  /* 0x0002fb00ff070b82 */ /* 0x000ea20000000800 */
[----:B------:R-:W-:Y:S01]  /*85a0*/  ULDC.64 UR4, c[0x0][0xbe0] ;  /* 0x0002f80000047ab9 */ /* 0x000fe20000000a00 */
[----:B------:R-:W-:-:S06]  /*85b0*/  IMAD.U32 R3, RZ, RZ, UR6 ;  /* 0x00000006ff037e24 */ /* 0x000fcc000f8e00ff */
[----:B------:R-:W3:Y:S01]  /*85c0*/  @P0 LDC R9, c[0x0][0xbf0] ;  /* 0x0002fc00ff090b82 */ /* 0x000ee20000000800 */
[----:B0-----:R-:W-:-:S07]  /*85d0*/  USHF.R.S32.HI UR8, URZ, 0x1f, UR7 ;  /* 0x0000001f3f087899 */ /* 0x001fce0008011407 */
[----:B------:R-:W0:Y:S01]  /*85e0*/  S2UR UR10, SR_CTAID.Y ;  /* 0x00000000000a79c3 */ /* 0x000e220000002600 */
[C---:B-1----:R-:W-:Y:S02]  /*85f0*/  IMAD R12, R10.reuse, UR8, RZ ;  /* 0x000000080a0c7c24 */ /* 0x042fe4000f8e02ff */
[----:B------:R-:W-:-:S04]  /*8600*/  IMAD.WIDE.U32 R2, R10, UR7, R2 ;  /* 0x000000070a027c25 */ /* 0x000fc8000f8e0002 */
[----:B------:R-:W-:Y:S01]  /*8610*/  IMAD R11, R11, UR7, R12 ;  /* 0x000000070b0b7c24 */ /* 0x000fe2000f8e020c */
[----:B------:R-:W0:Y:S01]  /*8620*/  LDC R8, c[0x0][0xc50] ;  /* 0x00031400ff087b82 */ /* 0x000e220000000800 */
[----:B--2---:R-:W-:-:S04]  /*8630*/  @P0 IMAD.HI.U32 R4, R0, R7, RZ ;  /* 0x0000000700040227 */ /* 0x004fc800078e00ff */
[----:B------:R-:W-:Y:S02]  /*8640*/  IMAD R7, RZ, RZ, -UR36 ;  /* 0x80000024ff077e24 */ /* 0x000fe4000f8e02ff */
[----:B------:R-:W-:Y:S01]  /*8650*/  IMAD.IADD R3, R11, 0x1, R3 ;  /* 0x000000010b037824 */ /* 0x000fe200078e0203 */
[----:B---3--:R-:W-:Y:S01]  /*8660*/  @P0 SHF.R.U32.HI R5, RZ, R9, R4 ;  /* 0x00000009ff050219 */ /* 0x008fe20000011604 */
[----:B0-----:R-:W-:-:S04]  /*8670*/  IMAD R9, R8, R7, UR10 ;  /* 0x0000000a08097e24 */ /* 0x001fc8000f8e0207 */
        /* <DEDUP_REMOVED lines=21> */
.L_x_9038:
        /* <DEDUP_REMOVED lines=18> */
.L_x_9066:
[----:B------:R-:W-:Y:S01]  /*88f0*/  ULDC UR7, c[0x0][0xc50] ;  /* 0x0003140000077ab9 */ /* 0x000fe20000000800 */
[----:B------:R-:W-:Y:S01]  /*8900*/  UMOV UR36, UR6 ;  /* 0x0000000600247c82 */ /* 0x000fe20008000000 */
[----:B------:R-:W-:-:S11]  /*8910*/  UISETP.NE.AND UP0, UPT, UR7, 0x1, UPT ;  /* 0x000000010700788c */ /* 0x000fd6000bf05270 */
[----:B------:R-:W-:Y:S01]  /*8920*/  @UP0 ULDC UR4, c[0x0][0xc54] ;  /* 0x0003150000040ab9 */ /* 0x000fe20000000800 */
[----:B------:R-:W-:Y:S01]  /*8930*/  @UP0 ULDC UR8, c[0x0][0xc58] ;  /* 0x0003160000080ab9 */ /* 0x000fe20000000800 */
[----:B------:R-:W-:-:S04]  /*8940*/  UIMAD.WIDE.U32 UR4, UR6, UR4, URZ ;  /* 0x00000004060472a5 */ /* 0x000fc8000f8e003f */
[----:B------:R-:W-:-:S12]  /*8950*/  @UP0 USHF.R.U32.HI UR36, URZ, UR8, UR5 ;  /* 0x000000083f240299 */ /* 0x000fd80008011605 */
.L_x_9067:
[----:B------:R-:W-:Y:S01]  /*8960*/  ISETP.GE.AND P0, PT, R17, RZ, PT ;  /* 0x000000ff1100720c */ /* 0x000fe20003f06270 */
[----:B------:R-:W-:Y:S01]  /*8970*/  UIADD3 UR4, -UR36, URZ, URZ ;  /* 0x0000003f24047290 */ /* 0x000fe2000fffe13f */
[----:B------:R-:W-:Y:S02]  /*8980*/  IMAD.MOV.U32 R0, RZ, RZ, 0x1 ;  /* 0x00000001ff007424 */ /* 0x000fe400078e00ff */
[----:B------:R-:W-:Y:S01]  /*8990*/  IMAD.MOV.U32 R6, RZ, RZ, RZ ;  /* 0x000000ffff067224 */ /* 0x000fe200078e00ff */
[----:B------:R-:W-:Y:S01]  /*89a0*/  UIMAD UR6, UR7, UR4, UR6 ;  /* 0x00000004070672a4 */ /* 0x000fe2000f8e0206 */
[----:B------:R-:W-:-:S07]  /*89b0*/  IMAD.MOV.U32 R9, RZ, RZ, 0x1 ;  /* 0x00000001ff097424 */ /* 0x000fce00078e00ff */
[----:B------:R-:W-:Y:S05]  /*89c0*/  @!P0 BRA `(.L_x_9068) ;  /* 0x00000034009c8947 */ /* 0x000fea0003800000 */
[----:B------:R-:W-:Y:S01]  /*89d0*/  ULDC.64 UR4, c[0x0][0x418] ;  /* 0x0001060000047ab9 */ /* 0x000fe20000000a00 */
[----:B------:R-:W-:Y:S02]  /*89e0*/  ULOP3.LUT UR41, UR6, 0xffff, URZ, 0xc0, !UPT ;  /* 0x0000ffff06297892 */ /* 0x000fe4000f8ec03f */
[----:B------:R-:W-:Y:S01]  /*89f0*/  UISETP.NE.U32.AND UP0, UPT, UR4, URZ, UPT ;  /* 0x0000003f0400728c */ /* 0x000fe2000bf05070 */
[----:B------:R-:W-:Y:S02]  /*8a00*/  UMOV UR43, URZ ;  /* 0x0000003f002b7c82 */ /* 0x000fe40008000000 */
[----:B------:R-:W-:Y:S01]  /*8a10*/  ULDC UR4, c[0x0][0x424] ;  /* 0x0001090000047ab9 */ /* 0x000fe20000000800 */
[----:B------:R-:W-:-:S03]  /*8a20*/  UISETP.NE.AND.EX UP0, UPT, UR5, URZ, UPT, UP0 ;  /* 0x0000003f0500728c */ /* 0x000fc6000bf05300 */
[----:B------:R-:W-:Y:S01]  /*8a30*/  ULDC UR5, c[0x0][0x2f0] ;  /* 0x0000bc0000057ab9 */ /* 0x000fe20000000800 */
[----:B------:R-:W-:-:S04]  /*8a40*/  USEL UR4, UR4, 0x1, UP0 ;  /* 0x0000000104047887 */ /* 0x000fc80008000000 */
[----:B------:R-:W-:-:S04]  /*8a50*/  UIMAD UR4, UR4, UR5, URZ ;  /* 0x00000005040472a4 */ /* 0x000fc8000f8e023f */
[----:B------:R-:W-:Y:S02]  /*8a60*/  UISETP.GE.AND UP0, UPT, UR4, 0x1, UPT ;  /* 0x000000010400788c */ /* 0x000fe4000bf06270 */
[----:B------:R-:W-:-:S04]  /*8a70*/  UIADD3 UR5, UR4, 0x5f, URZ ;  /* 0x0000005f04057890 */ /* 0x000fc8000fffe03f */
[----:B------:R-:W-:Y:S01]  /*8a80*/  PLOP3.LUT P0, PT, PT, PT, UP0, 0x80, 0x0 ;  /* 0x000000000000781c */ /* 0x000fe20003f0f008 */
[----:B------:R-:W-:-:S04]  /*8a90*/  UIMAD.WIDE UR4, UR5, 0x2aaaaaab, URZ ;  /* 0x2aaaaaab050478a5 */ /* 0x000fc8000f8e023f */
[----:B------:R-:W-:-:S04]  /*8aa0*/  USHF.R.U32.HI UR39, URZ, 0x1f, UR5 ;  /* 0x0000001f3f277899 */ /* 0x000fc80008011605 */
[----:B------:R-:W-:-:S04]  /*8ab0*/  ULEA.HI.SX32 UR39, UR5, UR39, 0x1c ;  /* 0x0000002705277291 */ /* 0x000fc8000f8fe23f */
[----:B------:R-:W-:Y:S08]  /*8ac0*/  @!P0 BRA `(.L_x_9069) ;  /* 0x0000000000908947 */ /* 0x000ff00003800000 */
[----:B------:R-:W-:Y:S01]  /*8ad0*/  USHF.R.U32.HI UR6, URZ, 0x10, UR6 ;  /* 0x000000103f067899 */ /* 0x000fe20008011606 */
[----:B------:R-:W-:-:S03]  /*8ae0*/  UMOV UR4, URZ ;  /* 0x0000003f00047c82 */ /* 0x000fc60008000000 */
[----:B------:R-:W-:-:S11]  /*8af0*/  UISETP.NE.AND UP0, UPT, UR6, URZ, UPT ;  /* 0x0000003f0600728c */ /* 0x000fd6000bf05270 */
[----:B------:R-:W-:Y:S02]  /*8b00*/  @!UP0 ULDC UR6, c[0x0][0x9f0] ;  /* 0x00027c0000068ab9 */ /* 0x000fe40000000800 */
[----:B------:R-:W-:Y:S01]  /*8b10*/  MOV R4, UR6 ;  /* 0x0000000600047c02 */ /* 0x000fe20008000f00 */
[----:B------:R-:W-:-:S03]  /*8b20*/  UIADD3 UR7, UR39, -0x1, UR6 ;  /* 0xffffffff27077890 */ /* 0x000fc6000fffe006 */
        /* <DEDUP_REMOVED lines=30> */
.L_x_9069:
[----:B------:R-:W-:Y:S01]  /*8d10*/  UIMAD UR40, UR41, UR43, URZ ;  /* 0x0000002b292872a4 */ /* 0x000fe2000f8e023f */
[----:B------:R-:W-:Y:S01]  /*8d20*/  MOV R2, UR39 ;  /* 0x0000002700027c02 */ /* 0x000fe20008000f00 */
        /* <DEDUP_REMOVED lines=30> */
.L_x_9070:
        /* <DEDUP_REMOVED lines=20> */
.L_x_9072:
[----:B------:R0:W1:Y:S01]  /*9050*/  LDC.64 R2, c[0x4][R16] ;  /* 0x0100000010027b82 */ /* 0x0000620000000a00 */
[----:B------:R-:W-:Y:S01]  /*9060*/  ULDC.64 UR6, c[0x4][0x118] ;  /* 0x0100460000067ab9 */ /* 0x000fe20000000a00 */
[----:B------:R-:W-:Y:S01]  /*9070*/  ULDC.64 UR8, c[0x4][0x120] ;  /* 0x0100480000087ab9 */ /* 0x000fe20000000a00 */
[----:B------:R-:W-:Y:S01]  /*9080*/  ULDC.64 UR4, c[0x4][0x18] ;  /* 0x0100060000047ab9 */ /* 0x000fe20000000a00 */
        /* <DEDUP_REMOVED lines=11> */
.L_x_9071:
        /* <DEDUP_REMOVED lines=17> */
.L_x_9152:
        /* <DEDUP_REMOVED lines=8> */
.L_x_9155:
        /* <DEDUP_REMOVED lines=23> */
.L_x_9076:
[----:B------:R-:W-:Y:S01]  /*9440*/  MOV R0, 0x1 ;  /* 0x0000000100007802 */ /* 0x000fe20000000f00 */
[----:B0-----:R-:W0:Y:S03]  /*9450*/  S2R R9, SR_TID.X ;  /* 0x0000000000097919 */ /* 0x001e260000002100 */
[----:B------:R-:W-:-:S04]  /*9460*/  SHF.L.U32 R0, R0, 0x1f, RZ ;  /* 0x0000001f00007819 */ /* 0x000fc800000006ff */
[----:B------:R-:W1:Y:S01]  /*9470*/  SYNCS.PHASECHK.TRANS64.TRYWAIT P0, [UR38+0x22840], R0 ;  /* 0x02284000ff0075a7 */ /* 0x000e620008000166 */
[----:B0-----:R-:W-:-:S04]  /*9480*/  LOP3.LUT R2, R9, 0x7f, RZ, 0xc0, !PT ;  /* 0x0000007f09027812 */ /* 0x001fc800078ec0ff */
[----:B------:R-:W-:Y:S01]  /*9490*/  ISETP.NE.AND P1, PT, R2, RZ, PT ;  /* 0x000000ff0200720c */ /* 0x000fe20003f25270 */
[----:B-1----:R-:W-:-:S12]  /*94a0*/  @!P0 BRA `(.L_x_9077) ;  /* 0x0000003000648947 */ /* 0x002fd80003800000 */
.L_x_9156:
[----:B------:R-:W-:Y:S05]  /*94b0*/  @P1 BRA `(.L_x_9078) ;  /* 0x0000000000181947 */ /* 0x000fea0003800000 */
[----:B------:R-:W1:Y:S01]  /*94c0*/  S2R R2, SR_TID.X ;  /* 0x0000000000027919 */ /* 0x000e620000002100 */
[----:B0-----:R-:W-:-:S04]  /*94d0*/  IMAD.MOV.U32 R0, RZ, RZ, 0x3000 ;  /* 0x00003000ff007424 */ /* 0x001fc800078e00ff */
[----:B------:R2:W-:Y:S01]  /*94e0*/  SYNCS.ARRIVE.TRANS64 RZ, [UR38+0x22830], R0 ;  /* 0x02283000ffff79a7 */ /* 0x0005e20008000026 */
[----:B-1----:R-:W-:-:S13]  /*94f0*/  LOP3.LUT P0, RZ, R2, 0x1f, RZ, 0xc0, !PT ;  /* 0x0000001f02ff7812 */ /* 0x002fda000780c0ff */
[----:B--2---:R-:W-:Y:S05]  /*9500*/  @!P0 BRA `(.L_x_9078) ;  /* 0x0000000000048947 */ /* 0x004fea0003800000 */
[----:B------:R-:W-:Y:S01]  /*9510*/  BPT.TRAP 0x1 ;  /* 0x000000040000795c */ /* 0x000fe20000300000 */
.L_x_9078:
        /* <DEDUP_REMOVED lines=14> */
[----:B------:R-:W-:-:S09]  /*9600*/  UIMAD UR11, UR11, 0x60, URZ ;  /* 0x000000600b0b78a4 */ /* 0x000fd2000f8e023f */
[----:B------:R0:W-:Y:S02]  /*9610*/  UTMALDG.4D [UR8], [UR4], desc[UR6] ;  /* 0x00000608040075b4 */ /* 0x0001e40008019000 */
[----:B0-----:R-:W-:Y:S01]  /*9620*/  NOP ;  /* 0x0000000000007918 */ /* 0x001fe20000000000 */
.L_x_9074:
        /* <DEDUP_REMOVED lines=22> */
.L_x_9079:
        /* <DEDUP_REMOVED lines=28> */
[----:B------:R-:W-:Y:S02]  /*9950*/  IMAD.IADD R3, R3, 0x1, R9 ;  /* 0x0000000103037824 */ /* 0x000fe400078e0209 */
[----:B------:R-:W-:Y:S02]  /*9960*/  IMAD.MOV R9, RZ, RZ, -R5 ;  /* 0x000000ffff097224 */ /* 0x000fe400078e0a05 */
[----:B------:R-:W-:-:S02]  /*9970*/  IMAD R6, R6, UR4, RZ ;  /* 0x0000000406067c24 */ /* 0x000fc4000f8e02ff */
[----:B------:R-:W-:Y:S02]  /*9980*/  IMAD R0, R4, R9, R0 ;  /* 0x0000000904007224 */ /* 0x000fe400078e0200 */
[C---:B------:R-:W-:Y:S02]  /*9990*/  IMAD R9, R5.reuse, UR5, R6 ;  /* 0x0000000505097c24 */ /* 0x040fe4000f8e0206 */
[----:B------:R-:W-:Y:S01]  /*99a0*/  IMAD.WIDE.U32 R2, R5, UR4, R2 ;  /* 0x0000000405027c25 */ /* 0x000fe2000f8e0002 */
[----:B------:R-:W-:Y:S01]  /*99b0*/  SHF.R.S32.HI R5, RZ, 0x1f, R0 ;  /* 0x0000001fff057819 */ /* 0x000fe20000011400 */
[----:B------:R-:W-:Y:S02]  /*99c0*/  ULDC.64 UR4, c[0x0][0x2c8] ;  /* 0x0000b20000047ab9 */ /* 0x000fe40000000a00 */
[----:B------:R-:W-:Y:S01]  /*99d0*/  IMAD.SHL.U32 R6, R11, 0x8, RZ ;  /* 0x000000080b067824 */ /* 0x000fe200078e00ff */
[----:B------:R-:W-:Y:S01]  /*99e0*/  IADD3 R3, R3, R9, RZ ;  /* 0x0000000903037210 */ /* 0x000fe20007ffe0ff */
[----:B------:R-:W-:-:S04]  /*99f0*/  IMAD R5, R5, UR4, RZ ;  /* 0x0000000405057c24 */ /* 0x000fc8000f8e02ff */
[C---:B------:R-:W-:Y:S02]  /*9a00*/  IMAD R5, R0.reuse, UR5, R5 ;  /* 0x0000000500057c24 */ /* 0x040fe4000f8e0205 */
[----:B------:R-:W-:Y:S01]  /*9a10*/  IMAD.WIDE.U32 R2, R0, UR4, R2 ;  /* 0x0000000400027c25 */ /* 0x000fe2000f8e0002 */
[----:B------:R-:W-:-:S03]  /*9a20*/  ULDC.64 UR4, c[0x0][0x280] ;  /* 0x0000a00000047ab9 */ /* 0x000fc60000000a00 */
[----:B------:R-:W-:Y:S01]  /*9a30*/  IMAD.IADD R5, R3, 0x1, R5 ;  /* 0x0000000103057824 */ /* 0x000fe200078e0205 */
[----:B------:R-:W-:Y:S01]  /*9a40*/  LEA R0, P0, R2, UR4, 0x1 ;  /* 0x0000000402007c11 */ /* 0x000fe2000f8008ff */
[----:B------:R-:W-:-:S03]  /*9a50*/  ULDC UR4, c[0x0][0x2b8] ;  /* 0x0000ae0000047ab9 */ /* 0x000fc60000000800 */
        /* <DEDUP_REMOVED lines=11> */
[----:B------:R-:W-:Y:S01]  /*9b10*/  LEA R7, R10, R7, 0x7 ;  /* 0x000000070a077211 */ /* 0x000fe200078e38ff */
        /* <DEDUP_REMOVED lines=10> */
[----:B------:R-:W-:Y:S01]  /*9bc0*/  ISETP.GE.AND P1, PT, R11, R4, PT ;  /* 0x000000040b00720c */ /* 0x000fe20003f26270 */
[----:B------:R-:W-:-:S02]  /*9bd0*/  VIADD R11, R7, 0x30 ;  /* 0x00000030070b7836 */ /* 0x000fc40000000000 */
        /* <DEDUP_REMOVED lines=10> */
[----:B------:R-:W-:-:S02]  /*9c80*/  @!P1 LEA R9, R6, UR38, 0x1 ;  /* 0x0000002606099c11 */ /* 0x000fc4000f8e08ff */
[----:B0-----:R-:W-:-:S05]  /*9c90*/  @!P1 LEA R14, P2, R8, R14, 0x1 ;  /* 0x0000000e080e9211 */ /* 0x001fca00078408ff */
[----:B-1----:R-:W-:Y:S01]  /*9ca0*/  @!P1 IMAD.X R3, RZ, RZ, R2, P2 ;  /* 0x000000ffff039224 */ /* 0x002fe200010e0602 */
[----:B------:R-:W-:Y:S02]  /*9cb0*/  @!P1 MOV R2, R14 ;  /* 0x0000000e00029202 */ /* 0x000fe40000000f00 */
[----:B------:R-:W0:Y:S04]  /*9cc0*/  SHFL.IDX PT, R14, R0, 0x3, 0x181f ;  /* 0x00781f00000e7f89 */ /* 0x000e2800000e0000 */
[----:B------:R1:W-:Y:S01]  /*9cd0*/  @!P1 LDGSTS.E.BYPASS.LTC128B.128 [R9+0x19400], desc[UR44][R2.64], !P0 ;  /* 0x1940000002099fae */ /* 0x0003e2000c101d6c */
[----:B------:R-:W-:Y:S01]  /*9ce0*/  ISETP.GE.AND P1, PT, R11, R4, PT ;  /* 0x000000040b00720c */ /* 0x000fe20003f26270 */
[C---:B------:R-:W-:Y:S02]  /*9cf0*/  VIADD R11, R7.reuse, 0x50 ;  /* 0x00000050070b7836 */ /* 0x040fe40000000000 */
[----:B-1----:R-:W1:Y:S01]  /*9d00*/  SHFL.IDX PT, R2, R5, 0x3, 0x181f ;  /* 0x00781f0005027f89 */ /* 0x002e6200000e0000 */
[----:B------:R-:W-:-:S09]  /*9d10*/  IADD3 R9, R7, 0x40, RZ ;  /* 0x0000004007097810 */ /* 0x000fd20007ffe0ff */
[----:B------:R-:W-:Y:S02]  /*9d20*/  @!P1 LEA R21, R6, UR38, 0x1 ;  /* 0x0000002606159c11 */ /* 0x000fe4000f8e08ff */
[----:B0-----:R-:W-:-:S05]  /*9d30*/  @!P1 LEA R14, P2, R8, R14, 0x1 ;  /* 0x0000000e080e9211 */ /* 0x001fca00078408ff */
[----:B-1----:R-:W-:Y:S02]  /*9d40*/  @!P1 IMAD.X R3, RZ, RZ, R2, P2 ;  /* 0x000000ffff039224 */ /* 0x002fe400010e0602 */
[----:B------:R-:W-:Y:S02]  /*9d50*/  @!P1 IMAD.MOV.U32 R2, RZ, RZ, R14 ;  /* 0x000000ffff029224 */ /* 0x000fe400078e000e */
[----:B------:R-:W0:Y:S04]  /*9d60*/  SHFL.IDX PT, R14, R0, 0x4, 0x181f ;  /* 0x00981f00000e7f89 */ /* 0x000e2800000e0000 */
[----:B------:R1:W-:Y:S01]  /*9d70*/  @!P1 LDGSTS.E.BYPASS.LTC128B.128 [R21+0x19c00], desc[UR44][R2.64], !P0 ;  /* 0x19c0000002159fae */ /* 0x0003e2000c101d6c */
[----:B------:R-:W-:-:S03]  /*9d80*/  ISETP.GE.AND P1, PT, R9, R4, PT ;  /* 0x000000040900720c */ /* 0x000fc60003f26270 */
[----:B-1----:R-:W1:Y:S10]  /*9d90*/  SHFL.IDX PT, R2, R5, 0x4, 0x181f ;  /* 0x00981f0005027f89 */ /* 0x002e7400000e0000 */
[----:B------:R-:W-:-:S02]  /*9da0*/  @!P1 LEA R9, R6, UR38, 0x1 ;  /* 0x0000002606099c11 */ /* 0x000fc4000f8e08ff */
        /* <DEDUP_REMOVED lines=23> */
.L_x_9173:
[----:B------:R-:W-:-:S05]  /*9f20*/  VIADD R7, R7, 0x70 ;  /* 0x0000007007077836 */ /* 0x000fca0000000000 */
[----:B------:R-:W-:Y:S01]  /*9f30*/  ISETP.GE.AND P1, PT, R7, R4, PT ;  /* 0x000000040700720c */ /* 0x000fe20003f26270 */
[----:B------:R-:W-:-:S05]  /*9f40*/  IMAD.MOV.U32 R4, RZ, RZ, 0x1 ;  /* 0x00000001ff047424 */ /* 0x000fca00078e00ff */
[----:B------:R-:W-:-:S07]  /*9f50*/  SHF.L.U32 R4, R4, 0x1f, RZ ;  /* 0x0000001f04047819 */ /* 0x000fce00000006ff */
[----:B01----:R-:W-:-:S05]  /*9f60*/  @!P1 LEA R2, P2, R8, R14, 0x1 ;  /* 0x0000000e08029211 */ /* 0x003fca00078408ff */
[----:B------:R-:W-:Y:S01]  /*9f70*/  @!P1 IMAD.X R3, RZ, RZ, R5, P2 ;  /* 0x000000ffff039224 */ /* 0x000fe200010e0605 */
[----:B------:R-:W-:-:S05]  /*9f80*/  @!P1 LEA R5, R6, UR38, 0x1 ;  /* 0x0000002606059c11 */ /* 0x000fca000f8e08ff */
        /* <DEDUP_REMOVED lines=11> */
.L_x_9174:
        /* <DEDUP_REMOVED lines=9> */
.L_x_9175:
        /* <DEDUP_REMOVED lines=8> */
.L_x_9086:
[----:B------:R-:W-:Y:S05]  /*a150*/  BSYNC B1 ;  /* 0x0000000000017941 */ /* 0x000fea0003800000 */
.L_x_9085:
        /* <DEDUP_REMOVED lines=10> */
[----:B--2---:R-:W-:-:S08]  /*a200*/  IMAD R2, R2, 0x60, RZ ;  /* 0x0000006002027824 */ /* 0x004fd000078e02ff */
.L_x_9087:
        /* <DEDUP_REMOVED lines=13> */
.L_x_9088:
        /* <DEDUP_REMOVED lines=13> */
.L_x_9089:
        /* <DEDUP_REMOVED lines=13> */
.L_x_9090:
        /* <DEDUP_REMOVED lines=8> */
.L_x_9083:
[----:B------:R-:W-:Y:S05]  /*a500*/  BSYNC B0 ;  /* 0x0000000000007941 */ /* 0x000fea0003800000 */
.L_x_9082:
[----:B0-----:R-:W2:Y:S01]  /*a510*/  LDL.LU R3, [R1+0x8] ;  /* 0x0000080001037983 */ /* 0x001ea20000300800 */
[----:B------:R-:W-:Y:S01]  /*a520*/  IMAD.MOV.U32 R9, RZ, RZ, RZ ;  /* 0x000000ffff097224 */ /* 0x000fe200078e00ff */
[----:B------:R-:W-:Y:S01]  /*a530*/  MOV R6, 0x1 ;  /* 0x0000000100067802 */ /* 0x000fe20000000f00 */
        /* <DEDUP_REMOVED lines=17> */
[----:B------:R-:W-:Y:S02]  /*a650*/  ISETP.NE.AND P0, PT, R0, UR6, PT ;  /* 0x0000000600007c0c */ /* 0x000fe4000bf05270 */
[----:B------:R-:W-:Y:S01]  /*a660*/  IMAD.U32 R11, RZ, RZ, UR5 ;  /* 0x00000005ff0b7e24 */ /* 0x000fe2000f8e00ff */
[----:B------:R-:W-:-:S04]  /*a670*/  MOV R0, 0x1 ;  /* 0x0000000100007802 */ /* 0x000fc80000000f00 */
[----:B------:R-:W-:-:S06]  /*a680*/  LOP3.LUT R11, R11, 0x1, RZ, 0xc0, !PT ;  /* 0x000000010b0b7812 */ /* 0x000fcc00078ec0ff */
[----:B------:R-:W-:Y:S05]  /*a690*/  @!P0 BRA `(.L_x_9091) ;  /* 0x0000001000488947 */ /* 0x000fea0003800000 */
[----:B------:R-:W-:Y:S01]  /*a6a0*/  R2UR UR4, R11 ;  /* 0x000000000b0472ca */ /* 0x000fe200000e0000 */
[----:B------:R-:W-:Y:S01]  /*a6b0*/  BSSY B0, `(.L_x_9091) ;  /* 0x0000110000007945 */ /* 0x000fe20003800000 */
[----:B------:R-:W-:-:S11]  /*a6c0*/  IMAD.MOV.U32 R0, RZ, RZ, 0x1 ;  /* 0x00000001ff007424 */ /* 0x000fd600078e00ff */
[----:B------:R-:W-:-:S06]  /*a6d0*/  UIADD3 UR4, UR5, -UR4, URZ ;  /* 0x8000000405047290 */ /* 0x000fcc000fffe03f */
[----:B------:R-:W-:-:S07]  /*a6e0*/  IMAD.U32 R8, RZ, RZ, UR4 ;  /* 0x00000004ff087e24 */ /* 0x000fce000f8e00ff */
.L_x_9124:
[----:B------:R-:W-:Y:S01]  /*a6f0*/  ISETP.NE.AND P0, PT, R19, RZ, PT ;  /* 0x000000ff1300720c */ /* 0x000fe20003f05270 */
[----:B------:R-:W-:Y:S01]  /*a700*/  VIADD R8, R8, 0xfffffffe ;  /* 0xfffffffe08087836 */ /* 0x000fe20000000000 */
[----:B------:R-:W-:Y:S04]  /*a710*/  BSSY B1, `(.L_x_9092) ;  /* 0x0000082000017945 */ /* 0x000fe80003800000 */
[----:B------:R-:W-:-:S07]  /*a720*/  ISETP.NE.AND P1, PT, R8, RZ, PT ;  /* 0x000000ff0800720c */ /* 0x000fce0003f25270 */
[----:B------:R-:W-:Y:S06]  /*a730*/  @!P0 BRA `(.L_x_9093) ;  /* 0x0000000400fc8947 */ /* 0x000fec0003800000 */
        /* <DEDUP_REMOVED lines=23> */
.L_x_9094:
[----:B------:R-:W1:Y:S01]  /*a8b0*/  S2R R2, SR_TID.X ;  /* 0x0000000000027919 */ /* 0x000e620000002100 */
[----:B------:R-:W-:Y:S01]  /*a8c0*/  BSSY B2, `(.L_x_9095) ;  /* 0x0000006000027945 */ /* 0x000fe20003800000 */
[----:B-1----:R-:W-:Y:S02]  /*a8d0*/  LOP3.LUT R3, R2, 0x7f, RZ, 0xc0, !PT ;  /* 0x0000007f02037812 */ /* 0x002fe400078ec0ff */
[----:B------:R-:W-:Y:S02]  /*a8e0*/  SHF.L.U32 R2, R0, 0x1f, RZ ;  /* 0x0000001f00027819 */ /* 0x000fe400000006ff */
[----:B------:R-:W-:Y:S02]  /*a8f0*/  ISETP.NE.AND P2, PT, R3, RZ, PT ;  /* 0x000000ff0300720c */ /* 0x000fe40003f45270 */
[----:B------:R-:W1:Y:S02]  /*a900*/  SYNCS.PHASECHK.TRANS64.TRYWAIT P0, [UR38+0x22848], R2 ;  /* 0x02284802ff0075a7 */ /* 0x000e640008000166 */
[----:B-1----:R-:W-:Y:S09]  /*a910*/  @!P0 BRA `(.L_x_9096) ;  /* 0x0000002400fc8947 */ /* 0x002ff20003800000 */
.L_x_9176:
[----:B------:R-:W-:Y:S05]  /*a920*/  BSYNC B2 ;  /* 0x0000000000027941 */ /* 0x000fea0003800000 */
.L_x_9095:
[----:B------:R-:W-:Y:S04]  /*a930*/  BSSY B2, `(.L_x_9097) ;  /* 0x0000007000027945 */ /* 0x000fe80003800000 */
[----:B------:R-:W-:Y:S05]  /*a940*/  @P2 BRA `(.L_x_9098) ;  /* 0x0000000000142947 */ /* 0x000fea0003800000 */
[----:B------:R-:W-:Y:S01]  /*a950*/  ISETP.NE.AND P0, PT, R10, RZ, PT ;  /* 0x000000ff0a00720c */ /* 0x000fe20003f05270 */
[----:B-1----:R-:W-:-:S04]  /*a960*/  IMAD.MOV.U32 R3, RZ, RZ, 0x3000 ;  /* 0x00003000ff037424 */ /* 0x002fc800078e00ff */
[----:B------:R2:W-:Y:S08]  /*a970*/  SYNCS.ARRIVE.TRANS64 RZ, [UR38+0x22838], R3 ;  /* 0x02283803ffff79a7 */ /* 0x0005f00008000026 */
[----:B--2---:R-:W-:Y:S05]  /*a980*/  @!P0 BRA `(.L_x_9098) ;  /* 0x0000000000048947 */ /* 0x004fea0003800000 */
[----:B------:R-:W-:Y:S01]  /*a990*/  BPT.TRAP 0x1 ;  /* 0x000000040000795c */ /* 0x000fe20000300000 */
.L_x_9098:
[----:B------:R-:W-:Y:S05]  /*a9a0*/  BSYNC B2 ;  /* 0x0000000000027941 */ /* 0x000fea0003800000 */
.L_x_9097:
[----:B0-----:R-:W-:Y:S01]  /*a9b0*/  IMAD.MOV.U32 R4, RZ, RZ, RZ ;  /* 0x000000ffff047224 */ /* 0x001fe200078e00ff */
[----:B------:R-:W-:Y:S01]  /*a9c0*/  ULDC.64 UR4, c[0x0][0x198] ;  /* 0x0000660000047ab9 */ /* 0x000fe20000000a00 */
[----:B------:R-:W-:Y:S01]  /*a9d0*/  PLOP3.LUT P0, PT, PT, PT, PT, 0x80, 0x0 ;  /* 0x000000000000781c */ /* 0x000fe20003f0f070 */
[----:B------:R-:W-:Y:S01]  /*a9e0*/  UIADD3 UR4, UP0, UR4, 0x370, URZ ;  /* 0x0000037004047890 */ /* 0x000fe2000ff1e03f */
[----:B------:R-:W-:Y:S01]  /*a9f0*/  IMAD R5, R13, 0x60, RZ ;  /* 0x000000600d057824 */ /* 0x000fe200078e02ff */
[----:B------:R-:W-:Y:S01]  /*aa00*/  R2UR UR34, R4 ;  /* 0x00000000042272ca */ /* 0x000fe200000e0000 */
[----:B------:R-:W-:Y:S02]  /*aa10*/  UIADD3 UR32, UR38, 0x1f400, URZ ;  /* 0x0001f40026207890 */ /* 0x000fe4000fffe03f */
[----:B------:R-:W-:Y:S02]  /*aa20*/  UIADD3 UR33, UR38, 0x22838, URZ ;  /* 0x0002283826217890 */ /* 0x000fe4000fffe03f */
[----:B------:R-:W-:Y:S01]  /*aa30*/  UIADD3.X UR5, URZ, UR5, URZ, UP0, !UPT ;  /* 0x000000053f057290 */ /* 0x000fe200087fe43f */
[----:B------:R-:W-:Y:S01]  /*aa40*/  UMOV UR6, 0x0 ;  /* 0x0000000000067882 */ /* 0x000fe20000000000 */
[----:B------:R-:W-:-:S10]  /*aa50*/  UMOV UR7, 0x14f00000 ;  /* 0x14f0000000077882 */ /* 0x000fd40000000000 */
.L_x_9099:
        /* <DEDUP_REMOVED lines=10> */
.L_x_9177:
[----:B------:R-:W-:Y:S05]  /*ab00*/  BSYNC B2 ;  /* 0x0000000000027941 */ /* 0x000fea0003800000 */
.L_x_9100:
        /* <DEDUP_REMOVED lines=9> */
.L_x_9103:
[----:B------:R-:W-:Y:S05]  /*aba0*/  BSYNC B2 ;  /* 0x0000000000027941 */ /* 0x000fea0003800000 */
.L_x_9102:
        /* <DEDUP_REMOVED lines=9> */
.L_x_9104:
        /* <DEDUP_REMOVED lines=13> */
.L_x_9105:
        /* <DEDUP_REMOVED lines=13> */
.L_x_9106:
        /* <DEDUP_REMOVED lines=13> */
.L_x_9107:
        /* <DEDUP_REMOVED lines=8> */
.L_x_9093:
[----:B------:R-:W-:Y:S05]  /*af30*/  BSYNC B1 ;  /* 0x0000000000017941 */ /* 0x000fea0003800000 */
.L_x_9092:
        /* <DEDUP_REMOVED lines=27> */
.L_x_9110:
[----:B------:R-:W1:Y:S01]  /*b0f0*/  S2R R2, SR_TID.X ;  /* 0x0000000000027919 */ /* 0x000e620000002100 */
[----:B------:R-:W-:Y:S01]  /*b100*/  BSSY B2, `(.L_x_9111) ;  /* 0x0000006000027945 */ /* 0x000fe20003800000 */
[----:B-1----:R-:W-:Y:S02]  /*b110*/  LOP3.LUT R3, R2, 0x7f, RZ, 0xc0, !PT ;  /* 0x0000007f02037812 */ /* 0x002fe400078ec0ff */
[----:B------:R-:W-:Y:S02]  /*b120*/  SHF.L.U32 R2, R0, 0x1f, RZ ;  /* 0x0000001f00027819 */ /* 0x000fe400000006ff */
[----:B------:R-:W-:Y:S02]  /*b130*/  ISETP.NE.AND P2, PT, R3, RZ, PT ;  /* 0x000000ff0300720c */ /* 0x000fe40003f45270 */
[----:B------:R-:W1:Y:S02]  /*b140*/  SYNCS.PHASECHK.TRANS64.TRYWAIT P0, [UR38+0x22840], R2 ;  /* 0x02284002ff0075a7 */ /* 0x000e640008000166 */
[----:B-1----:R-:W-:Y:S09]  /*b150*/  @!P0 BRA `(.L_x_9112) ;  /* 0x00000020001c8947 */ /* 0x002ff20003800000 */
.L_x_9178:
[----:B------:R-:W-:Y:S05]  /*b160*/  BSYNC B2 ;  /* 0x0000000000027941 */ /* 0x000fea0003800000 */
.L_x_9111:
[----:B------:R-:W-:Y:S04]  /*b170*/  BSSY B2, `(.L_x_9113) ;  /* 0x0000007000027945 */ /* 0x000fe80003800000 */
[----:B------:R-:W-:Y:S05]  /*b180*/  @P2 BRA `(.L_x_9114) ;  /* 0x0000000000142947 */ /* 0x000fea0003800000 */
[----:B------:R-:W-:Y:S01]  /*b190*/  ISETP.NE.AND P0, PT, R10, RZ, PT ;  /* 0x000000ff0a00720c */ /* 0x000fe20003f05270 */
[----:B-1----:R-:W-:-:S04]  /*b1a0*/  IMAD.MOV.U32 R3, RZ, RZ, 0x3000 ;  /* 0x00003000ff037424 */ /* 0x002fc800078e00ff */
[----:B------:R2:W-:Y:S08]  /*b1b0*/  SYNCS.ARRIVE.TRANS64 RZ, [UR38+0x22830], R3 ;  /* 0x02283003ffff79a7 */ /* 0x0005f00008000026 */
[----:B--2---:R-:W-:Y:S05]  /*b1c0*/  @!P0 BRA `(.L_x_9114) ;  /* 0x0000000000048947 */ /* 0x004fea0003800000 */
[----:B------:R-:W-:Y:S01]  /*b1d0*/  BPT.TRAP 0x1 ;  /* 0x000000040000795c */ /* 0x000fe20000300000 */
.L_x_9114:
[----:B------:R-:W-:Y:S05]  /*b1e0*/  BSYNC B2 ;  /* 0x0000000000027941 */ /* 0x000fea0003800000 */
.L_x_9113:
[----:B0-----:R-:W-:Y:S01]  /*b1f0*/  MOV R4, RZ ;  /* 0x000000ff00047202 */ /* 0x001fe20000000f00 */
[----:B------:R-:W-:Y:S01]  /*b200*/  ULDC.64 UR4, c[0x0][0x198] ;  /* 0x0000660000047ab9 */ /* 0x000fe20000000a00 */
[----:B------:R-:W-:Y:S01]  /*b210*/  PLOP3.LUT P0, PT, PT, PT, PT, 0x80, 0x0 ;  /* 0x000000000000781c */ /* 0x000fe20003f0f070 */
[----:B------:R-:W-:Y:S01]  /*b220*/  UIADD3 UR4, UP0, UR4, 0x370, URZ ;  /* 0x0000037004047890 */ /* 0x000fe2000ff1e03f */
[----:B------:R-:W-:Y:S01]  /*b230*/  R2UR UR10, R4 ;  /* 0x00000000040a72ca */ /* 0x000fe200000e0000 */
[----:B------:R-:W-:Y:S01]  /*b240*/  IMAD R12, R12, 0x60, RZ ;  /* 0x000000600c0c7824 */ /* 0x000fe200078e02ff */
[----:B------:R-:W-:Y:S02]  /*b250*/  UIADD3 UR8, UR38, 0x1c400, URZ ;  /* 0x0001c40026087890 */ /* 0x000fe4000fffe03f */
[----:B------:R-:W-:Y:S02]  /*b260*/  UIADD3 UR9, UR38, 0x22830, URZ ;  /* 0x0002283026097890 */ /* 0x000fe4000fffe03f */
[----:B------:R-:W-:Y:S01]  /*b270*/  UIADD3.X UR5, URZ, UR5, URZ, UP0, !UPT ;  /* 0x000000053f057290 */ /* 0x000fe200087fe43f */
[----:B------:R-:W-:Y:S01]  /*b280*/  UMOV UR6, 0x0 ;  /* 0x0000000000067882 */ /* 0x000fe20000000000 */
[----:B------:R-:W-:-:S10]  /*b290*/  UMOV UR7, 0x14f00000 ;  /* 0x14f0000000077882 */ /* 0x000fd40000000000 */
.L_x_9115:
        /* <DEDUP_REMOVED lines=11> */
.L_x_9179:
[----:B------:R-:W-:Y:S05]  /*b350*/  BSYNC B2 ;  /* 0x0000000000027941 */ /* 0x000fea0003800000 */
.L_x_9116:
        /* <DEDUP_REMOVED lines=9> */
.L_x_9119:
[----:B------:R-:W-:Y:S05]  /*b3f0*/  BSYNC B2 ;  /* 0x0000000000027941 */ /* 0x000fea0003800000 */
.L_x_9118:
        /* <DEDUP_REMOVED lines=9> */
.L_x_9120:
        /* <DEDUP_REMOVED lines=13> */
.L_x_9121:
        /* <DEDUP_REMOVED lines=13> */
.L_x_9122:
        /* <DEDUP_REMOVED lines=13> */
.L_x_9123:
        /* <DEDUP_REMOVED lines=8> */
.L_x_9109:
[----:B------:R-:W-:Y:S05]  /*b780*/  BSYNC B1 ;  /* 0x0000000000017941 */ /* 0x000fea0003800000 */
.L_x_9108:
[----:B------:R-:W-:Y:S01]  /*b790*/  IADD3 R7, R7, -0x2, RZ ;  /* 0xfffffffe07077810 */ /* 0x000fe20007ffe0ff */
[----:B------:R-:W-:Y:S06]  /*b7a0*/  @P1 BRA `(.L_x_9124) ;  /* 0xffffffec00d01947 */ /* 0x000fec000383ffff */
[----:B------:R-:W-:Y:S05]  /*b7b0*/  BSYNC B0 ;  /* 0x0000000000007941 */ /* 0x000fea0003800000 */
.L_x_9091:
        /* <DEDUP_REMOVED lines=27> */
.L_x_9127:
[----:B------:R-:W1:Y:S01]  /*b970*/  S2R R2, SR_TID.X ;  /* 0x0000000000027919 */ /* 0x000e620000002100 */
[----:B------:R-:W-:Y:S01]  /*b980*/  BSSY B1, `(.L_x_9128) ;  /* 0x0000006000017945 */ /* 0x000fe20003800000 */
[----:B-1----:R-:W-:Y:S02]  /*b990*/  LOP3.LUT R3, R2, 0x7f, RZ, 0xc0, !PT ;  /* 0x0000007f02037812 */ /* 0x002fe400078ec0ff */
[----:B------:R-:W-:Y:S02]  /*b9a0*/  SHF.L.U32 R2, R0, 0x1f, RZ ;  /* 0x0000001f00027819 */ /* 0x000fe400000006ff */
[----:B------:R-:W-:Y:S02]  /*b9b0*/  ISETP.NE.AND P1, PT, R3, RZ, PT ;  /* 0x000000ff0300720c */ /* 0x000fe40003f25270 */
[----:B------:R-:W1:Y:S02]  /*b9c0*/  SYNCS.PHASECHK.TRANS64.TRYWAIT P0, [UR38+0x22848], R2 ;  /* 0x02284802ff0075a7 */ /* 0x000e640008000166 */
[----:B-1----:R-:W-:Y:S09]  /*b9d0*/  @!P0 BRA `(.L_x_9129) ;  /* 0x00000018002c8947 */ /* 0x002ff20003800000 */
.L_x_9180:
[----:B------:R-:W-:Y:S05]  /*b9e0*/  BSYNC B1 ;  /* 0x0000000000017941 */ /* 0x000fea0003800000 */
.L_x_9128:
[----:B------:R-:W-:Y:S04]  /*b9f0*/  BSSY B1, `(.L_x_9130) ;  /* 0x0000007000017945 */ /* 0x000fe80003800000 */
[----:B------:R-:W-:Y:S05]  /*ba00*/  @P1 BRA `(.L_x_9131) ;  /* 0x0000000000141947 */ /* 0x000fea0003800000 */
[----:B------:R-:W-:Y:S01]  /*ba10*/  ISETP.NE.AND P0, PT, R10, RZ, PT ;  /* 0x000000ff0a00720c */ /* 0x000fe20003f05270 */
[----:B-1----:R-:W-:-:S04]  /*ba20*/  IMAD.MOV.U32 R3, RZ, RZ, 0x3000 ;  /* 0x00003000ff037424 */ /* 0x002fc800078e00ff */
[----:B------:R2:W-:Y:S08]  /*ba30*/  SYNCS.ARRIVE.TRANS64 RZ, [UR38+0x22838], R3 ;  /* 0x02283803ffff79a7 */ /* 0x0005f00008000026 */
[----:B--2---:R-:W-:Y:S05]  /*ba40*/  @!P0 BRA `(.L_x_9131) ;  /* 0x0000000000048947 */ /* 0x004fea0003800000 */
[----:B------:R-:W-:Y:S01]  /*ba50*/  BPT.TRAP 0x1 ;  /* 0x000000040000795c */ /* 0x000fe20000300000 */
.L_x_9131:
[----:B------:R-:W-:Y:S05]  /*ba60*/  BSYNC B1 ;  /* 0x0000000000017941 */ /* 0x000fea0003800000 */
.L_x_9130:
[----:B------:R-:W-:Y:S01]  /*ba70*/  IMAD.MOV.U32 R4, RZ, RZ, RZ ;  /* 0x000000ffff047224 */ /* 0x000fe200078e00ff */
        /* <DEDUP_REMOVED lines=10> */
.L_x_9132:
[----:B------:R-:W-:-:S13]  /*bb20*/  @P0 ELECT P2, URZ, PT ;  /* 0x00000000003f082f */ /* 0x000fda0003840000 */
[----:B-----5:R-:W-:Y:S01]  /*bb30*/  @P2 R2UR UR13, R16 ;  /* 0x00000000100d22ca */ /* 0x020fe200000e0000 */
[----:B------:R-:W-:Y:S01]  /*bb40*/  UMOV UR12, UR36 ;  /* 0x00000024000c7c82 */ /* 0x000fe20008000000 */
[----:B------:R-:W-:Y:S02]  /*bb50*/  @P2 R2UR UR11, R7 ;  /* 0x00000000070b22ca */ /* 0x000fe400000e0000 */
[----:B------:R-:W-:Y:S02]  /*bb60*/  @P2 PLOP3.LUT P0, PT, P2, PT, PT, 0x8, 0x0 ;  /* 0x000000000000281c */ /* 0x000fe4000170e170 */
[----:B------:R-:W-:-:S09]  /*bb70*/  PLOP3.LUT P2, PT, PT, PT, PT, 0x8, 0x0 ;  /* 0x000000000000781c */ /* 0x000fd20003f4e170 */
[----:B------:R2:W-:Y:S02]  /*bb80*/  UTMALDG.4D [UR8], [UR4], desc[UR6] ;  /* 0x00000608040075b4 */ /* 0x0005e40008019000 */
[----:B--2---:R-:W-:Y:S05]  /*bb90*/  @P0 BRA.U.ANY `(.L_x_9132) ;  /* 0xfffffffd00e00947 */ /* 0x004fea000393ffff */
[----:B------:R-:W2:Y:S01]  /*bba0*/  SYNCS.PHASECHK.TRANS64.TRYWAIT P0, [UR38+0x22868], R2 ;  /* 0x02286802ff0075a7 */ /* 0x000ea20008000166 */
[----:B------:R-:W-:Y:S04]  /*bbb0*/  BSSY B1, `(.L_x_9133) ;  /* 0x0000002000017945 */ /* 0x000fe80003800000 */
[----:B--2---:R-:W-:Y:S05]  /*bbc0*/  @!P0 BRA `(.L_x_9134) ;  /* 0x0000001400c88947 */ /* 0x004fea0003800000 */
.L_x_9181:
[----:B------:R-:W-:Y:S05]  /*bbd0*/  BSYNC B1 ;  /* 0x0000000000017941 */ /* 0x000fea0003800000 */
.L_x_9133:
        /* <DEDUP_REMOVED lines=9> */
.L_x_9136:
[----:B------:R-:W-:Y:S05]  /*bc70*/  BSYNC B1 ;  /* 0x0000000000017941 */ /* 0x000fea0003800000 */
.L_x_9135:
        /* <DEDUP_REMOVED lines=9> */
.L_x_9137:
        /* <DEDUP_REMOVED lines=13> */
.L_x_9138:
        /* <DEDUP_REMOVED lines=13> */
.L_x_9139:
        /* <DEDUP_REMOVED lines=13> */
.L_x_9140:
        /* <DEDUP_REMOVED lines=8> */
.L_x_9126:
[----:B------:R-:W-:Y:S05]  /*c000*/  BSYNC B0 ;  /* 0x0000000000007941 */ /* 0x000fea0003800000 */
.L_x_9125:
[----:B------:R-:W-:Y:S01]  /*c010*/  LOP3.LUT R0, R0, 0x1, RZ, 0x3c, !PT ;  /* 0x0000000100007812 */ /* 0x000fe200078e3cff */
[----:B------:R-:W-:Y:S02]  /*c020*/  IMAD.MOV.U32 R6, RZ, RZ, RZ ;  /* 0x000000ffff067224 */ /* 0x000fe400078e00ff */
[----:B------:R-:W-:-:S07]  /*c030*/  IMAD.MOV.U32 R9, RZ, RZ, RZ ;  /* 0x000000ffff097224 */ /* 0x000fce00078e00ff */
.L_x_9068:
[----:B------:R-:W1:Y:S01]  /*c040*/  S2R R3, SR_CgaCtaId ;  /* 0x0000000000037919 */ /* 0x000e620000008800 */
[----:B------:R-:W-:Y:S02]  /*c050*/  MOV R2, 0x400 ;  /* 0x0000040000027802 */ /* 0x000fe40000000f00 */
[----:B------:R-:W-:Y:S02]  /*c060*/  SHF.L.U32 R9, R9, 0x1f, RZ ;  /* 0x0000001f09097819 */ /* 0x000fe400000006ff */
[----:B-1----:R-:W-:-:S04]  /*c070*/  LEA R2, R3, R2, 0x18 ;  /* 0x0000000203027211 */ /* 0x002fc800078ec0ff */
[----:B------:R-:W1:Y:S02]  /*c080*/  SYNCS.PHASECHK.TRANS64.TRYWAIT P0, [R2+URZ+0x22820], R9 ;  /* 0x02282009020075a7 */ /* 0x000e64000800017f */
[----:B-1----:R-:W-:Y:S05]  /*c090*/  @!P0 BRA `(.L_x_9141) ;  /* 0x0000001000ac8947 */ /* 0x002fea0003800000 */
.L_x_9182:
[----:B------:R-:W-:-:S03]  /*c0a0*/  UMOV UR4, 0xffffffff ;  /* 0xffffffff00047882 */ /* 0x000fc60000000000 */
[----:B------:R-:W-:Y:S05]  /*c0b0*/  BRA.DIV UR4, `(.L_x_9142) ;  /* 0x0000001204b87947 */ /* 0x000fea000b800000 */
[----:B------:R-:W2:Y:S02]  /*c0c0*/  S2R R3, SR_TID.X ;  /* 0x0000000000037919 */ /* 0x000ea40000002100 */
[----:B--2---:R-:W-:-:S04]  /*c0d0*/  SHF.R.U32.HI R3, RZ, 0x5, R3 ;  /* 0x00000005ff037819 */ /* 0x004fc80000011603 */
[----:B------:R-:W-:-:S05]  /*c0e0*/  LOP3.LUT R3, R3, 0x3, RZ, 0xc0, !PT ;  /* 0x0000000303037812 */ /* 0x000fca00078ec0ff */
[----:B------:R2:W3:Y:S02]  /*c0f0*/  SHFL.IDX PT, R14, R3, RZ, 0x1f ;  /* 0x00001fff030e7589 */ /* 0x0004e400000e0000 */
.L_x_9185:
[----:B---3--:R-:W-:-:S13]  /*c100*/  ISETP.NE.AND P0, PT, R14, RZ, PT ;  /* 0x000000ff0e00720c */ /* 0x008fda0003f05270 */
[----:B------:R-:W-:Y:S05]  /*c110*/  @P0 BRA `(.L_x_9040) ;  /* 0x0000000000880947 */ /* 0x000fea0003800000 */
[----:B------:R-:W-:-:S03]  /*c120*/  UMOV UR4, 0xffffffff ;  /* 0xffffffff00047882 */ /* 0x000fc60000000000 */
[----:B------:R-:W-:Y:S05]  /*c130*/  BRA.DIV UR4, `(.L_x_9143) ;  /* 0x0000001204cc7947 */ /* 0x000fea000b800000 */
[----:B------:R-:W-:-:S13]  /*c140*/  ELECT P6, URZ, PT ;  /* 0x00000000003f782f */ /* 0x000fda00038c0000 */
.L_x_9188:
[----:B------:R-:W-:Y:S05]  /*c150*/  @!P6 BRA `(.L_x_9040) ;  /* 0x000000000078e947 */ /* 0x000fea0003800000 */
[----:B------:R-:W-:-:S06]  /*c160*/  ULOP3.LUT UR4, UR42, 0x2, URZ, 0xfc, !UPT ;  /* 0x000000022a047892 */ /* 0x000fcc000f8efc3f */
[----:B--2---:R-:W-:-:S04]  /*c170*/  MOV R3, UR4 ;  /* 0x0000000400037c02 */ /* 0x004fc80008000f00 */
[----:B------:R-:W-:-:S13]  /*c180*/  ISETP.NE.AND P2, PT, R3, 0x3, PT ;  /* 0x000000030300780c */ /* 0x000fda0003f45270 */
[----:B------:R-:W-:Y:S05]  /*c190*/  @!P2 BRA `(.L_x_9144) ;  /* 0x000000000004a947 */ /* 0x000fea0003800000 */
[----:B------:R-:W-:Y:S01]  /*c1a0*/  BPT.TRAP 0x1 ;  /* 0x000000040000795c */ /* 0x000fe20000300000 */
.L_x_9144:
        /* <DEDUP_REMOVED lines=8> */
[----:B------:R-:W-:Y:S02]  /*c230*/  LOP3.LUT R0, R0, R5, RZ, 0x3c, !PT ;  /* 0x0000000500007212 */ /* 0x000fe400078e3cff */
[----:B------:R-:W-:-:S02]  /*c240*/  LEA R5, R3, R8, 0x3 ;  /* 0x0000000803057211 */ /* 0x000fc400078e18ff */
[----:B------:R-:W-:Y:S01]  /*c250*/  SHF.L.U32 R0, R0, 0x1f, RZ ;  /* 0x0000001f00007819 */ /* 0x000fe200000006ff */
[----:B--2---:R-:W-:Y:S06]  /*c260*/  @!P0 BRA `(.L_x_9145) ;  /* 0x0000001000a08947 */ /* 0x004fec0003800000 */
.L_x_9189:
[----:B------:R-:W3:Y:S02]  /*c270*/  SYNCS.PHASECHK.TRANS64.TRYWAIT P0, [R5+URZ], R0 ;  /* 0x00000000050075a7 */ /* 0x000ee4000800017f */
[----:B---3--:R-:W-:Y:S05]  /*c280*/  @!P0 BRA `(.L_x_9146) ;  /* 0x0000001000ac8947 */ /* 0x008fea0003800000 */
.L_x_9190:
[----:B------:R-:W-:Y:S05]  /*c290*/  @!P2 BRA `(.L_x_9147) ;  /* 0x000000000004a947 */ /* 0x000fea0003800000 */
[----:B------:R-:W-:Y:S01]  /*c2a0*/  BPT.TRAP 0x1 ;  /* 0x000000040000795c */ /* 0x000fe20000300000 */
.L_x_9147:
[----:B-1----:R-:W-:-:S04]  /*c2b0*/  VIADD R2, R2, 0x22860 ;  /* 0x0002286002027836 */ /* 0x002fc80000000000 */
[----:B---3--:R-:W-:-:S04]  /*c2c0*/  IMAD R5, R6, 0x8, R2 ;  /* 0x0000000806057824 */ /* 0x008fc800078e0202 */
[----:B------:R-:W1:Y:S02]  /*c2d0*/  SYNCS.PHASECHK.TRANS64.TRYWAIT P0, [R5+URZ], R4 ;  /* 0x00000004050075a7 */ /* 0x000e64000800017f */
[----:B-1----:R-:W-:Y:S05]  /*c2e0*/  @!P0 BRA `(.L_x_9148) ;  /* 0x0000001000a88947 */ /* 0x002fea0003800000 */
.L_x_9191:
[----:B------:R-:W-:-:S07]  /*c2f0*/  IMAD R3, R3, 0x8, R2 ;  /* 0x0000000803037824 */ /* 0x000fce00078e0202 */
.L_x_9149:
[----:B---3--:R3:W4:Y:S02]  /*c300*/  SYNCS.PHASECHK.TRANS64.TRYWAIT P0, [R3+URZ], R0 ;  /* 0x00000000030075a7 */ /* 0x008724000800017f */
[----:B----4-:R-:W-:Y:S05]  /*c310*/  @!P0 NANOSLEEP.SYNCS 0x989680 ;  /* 0x009896800000895d */ /* 0x010fea0003900000 */
[----:B------:R-:W4:Y:S02]  /*c320*/  @!P0 SYNCS.PHASECHK.TRANS64 P0, [R3+URZ], R0 ;  /* 0x00000000030085a7 */ /* 0x000f24000800007f */
[----:B----4-:R-:W-:Y:S05]  /*c330*/  @!P0 BRA `(.L_x_9149) ;  /* 0xfffffffc00f08947 */ /* 0x010fea000383ffff */
.L_x_9040:
[----:B------:R-:W-:Y:S05]  /*c340*/  BSYNC B6 ;  /* 0x0000000000067941 */ /* 0x000fea0003800000 */
.L_x_9037:
[----:B------:R-:W-:Y:S05]  /*c350*/  EXIT ;  /* 0x000000000000794d */ /* 0x000fea0003800000 */
.L_x_9044:
[----:B0-----:R-:W-:-:S04]  /*c360*/  MOV R4, UR38 ;  /* 0x0000002600047c02 */ /* 0x001fc80008000f00 */
[----:B------:R0:W1:Y:S03]  /*c370*/  SYNCS.PHASECHK.TRANS64.TRYWAIT P0, [R4+URZ+0x22800], R7 ;  /* 0x02280007040075a7 */ /* 0x000066000800017f */
[----:B-1----:R-:W-:Y:S05]  /*c380*/  @!P0 NANOSLEEP.SYNCS 0x989680 ;  /* 0x009896800000895d */ /* 0x002fea0003900000 */
[----:B------:R-:W1:Y:S02]  /*c390*/  @!P0 SYNCS.PHASECHK.TRANS64 P0, [R4+URZ+0x22800], R7 ;  /* 0x02280007040085a7 */ /* 0x000e64000800007f */
[----:B-1----:R-:W-:Y:S05]  /*c3a0*/  @!P0 BRA `(.L_x_9044) ;  /* 0xfffffffc00ec8947 */ /* 0x002fea000383ffff */
[----:B------:R-:W-:Y:S05]  /*c3b0*/  BRA `(.L_x_9150) ;  /* 0xffffff50005c7947 */ /* 0x000fea000383ffff */
.L_x_9048:
[----:B0-----:R-:W-:-:S04]  /*c3c0*/  IMAD.U32 R4, RZ, RZ, UR38 ;  /* 0x00000026ff047e24 */ /* 0x001fc8000f8e00ff */
[----:B------:R0:W2:Y:S03]  /*c3d0*/  SYNCS.PHASECHK.TRANS64.TRYWAIT P1, [R4+URZ+0x22830], R7 ;  /* 0x02283007040075a7 */ /* 0x0000a6000802017f */
[----:B--2---:R-:W-:Y:S05]  /*c3e0*/  @!P1 NANOSLEEP.SYNCS 0x989680 ;  /* 0x009896800000995d */ /* 0x004fea0003900000 */
[----:B------:R-:W2:Y:S02]  /*c3f0*/  @!P1 SYNCS.PHASECHK.TRANS64 P1, [R4+URZ+0x22830], R7 ;  /* 0x02283007040095a7 */ /* 0x000ea4000802007f */
[----:B--2---:R-:W-:Y:S05]  /*c400*/  @!P1 BRA `(.L_x_9048) ;  /* 0xfffffffc00ec9947 */ /* 0x004fea000383ffff */
[----:B------:R-:W-:Y:S05]  /*c410*/  BRA `(.L_x_9047) ;  /* 0xffffff5000787947 */ /* 0x000fea000383ffff */
.L_x_9052:
[----:B--2---:R2:W3:Y:S02]  /*c420*/  SYNCS.PHASECHK.TRANS64.TRYWAIT P2, [R10+URZ+0x22850], R7 ;  /* 0x022850070a0075a7 */ /* 0x0044e4000804017f */
[----:B---3--:R-:W-:Y:S05]  /*c430*/  @!P2 NANOSLEEP.SYNCS 0x989680 ;  /* 0x009896800000a95d */ /* 0x008fea0003900000 */
[----:B------:R-:W3:Y:S02]  /*c440*/  @!P2 SYNCS.PHASECHK.TRANS64 P2, [R10+URZ+0x22850], R7 ;  /* 0x022850070a00a5a7 */ /* 0x000ee4000804007f */
[----:B---3--:R-:W-:Y:S05]  /*c450*/  @!P2 BRA `(.L_x_9052) ;  /* 0xfffffffc00f0a947 */ /* 0x008fea000383ffff */
[----:B------:R-:W-:Y:S05]  /*c460*/  BRA `(.L_x_9051) ;  /* 0xffffff6c008c7947 */ /* 0x000fea000383ffff */
.L_x_9057:
[----:B0-----:R-:W-:Y:S02]  /*c470*/  IMAD.U32 R3, RZ, RZ, UR26 ;  /* 0x0000001aff037e24 */ /* 0x001fe4000f8e00ff */
[----:B------:R-:W-:-:S04]  /*c480*/  IMAD.U32 R4, RZ, RZ, UR25 ;  /* 0x00000019ff047e24 */ /* 0x000fc8000f8e00ff */
[----:B------:R0:W1:Y:S03]  /*c490*/  SYNCS.PHASECHK.TRANS64.TRYWAIT P3, [R3+URZ+0x22830], R4 ;  /* 0x02283004030075a7 */ /* 0x000066000806017f */
[----:B-1----:R-:W-:Y:S05]  /*c4a0*/  @!P3 NANOSLEEP.SYNCS 0x989680 ;  /* 0x009896800000b95d */ /* 0x002fea0003900000 */
[----:B------:R-:W1:Y:S02]  /*c4b0*/  @!P3 SYNCS.PHASECHK.TRANS64 P3, [R3+URZ+0x22830], R4 ;  /* 0x022830040300b5a7 */ /* 0x000e64000806007f */
[----:B-1----:R-:W-:Y:S05]  /*c4c0*/  @!P3 BRA `(.L_x_9057) ;  /* 0xfffffffc00e8b947 */ /* 0x002fea000383ffff */
[----:B------:R-:W-:Y:S05]  /*c4d0*/  BRA `(.L_x_9056) ;  /* 0xffffff7000b07947 */ /* 0x000fea000383ffff */
.L_x_9061:
[----:B0-----:R-:W-:-:S04]  /*c4e0*/  MOV R7, UR25 ;  /* 0x0000001900077c02 */ /* 0x001fc80008000f00 */
[----:B------:R0:W1:Y:S03]  /*c4f0*/  SYNCS.PHASECHK.TRANS64.TRYWAIT P3, [R176+URZ+0x22850], R7 ;  /* 0x02285007b00075a7 */ /* 0x000066000806017f */
[----:B-1----:R-:W-:Y:S05]  /*c500*/  @!P3 NANOSLEEP.SYNCS 0x989680 ;  /* 0x009896800000b95d */ /* 0x002fea0003900000 */
[----:B------:R-:W1:Y:S02]  /*c510*/  @!P3 SYNCS.PHASECHK.TRANS64 P3, [R176+URZ+0x22850], R7 ;  /* 0x02285007b000b5a7 */ /* 0x000e64000806007f */
[----:B-1----:R-:W-:Y:S05]  /*c520*/  @!P3 BRA `(.L_x_9061) ;  /* 0xfffffffc00ecb947 */ /* 0x002fea000383ffff */
[----:B------:R-:W-:Y:S05]  /*c530*/  BRA `(.L_x_9060) ;  /* 0xffffff9000487947 */ /* 0x000fea000383ffff */
.L_x_9073:
[----:B------:R-:W-:Y:S01]  /*c540*/  IMAD.MOV.U32 R13, RZ, RZ, R19 ;  /* 0x000000ffff0d7224 */ /* 0x000fe200078e0013 */
[----:B------:R-:W-:Y:S01]  /*c550*/  MOV R15, 0xffffffff ;  /* 0xffffffff000f7802 */ /* 0x000fe20000000f00 */
[----:B------:R-:W-:Y:S02]  /*c560*/  IMAD.MOV.U32 R12, RZ, RZ, RZ ;  /* 0x000000ffff0c7224 */ /* 0x000fe400078e00ff */
[----:B------:R-:W-:-:S07]  /*c570*/  IMAD.MOV.U32 R11, RZ, RZ, 0x1f ;  /* 0x0000001fff0b7424 */ /* 0x000fce00078e00ff */
[----:B------:R-:W-:Y:S05]  /*c580*/  WARPSYNC.COLLECTIVE R15, `(.L_x_9151) ;  /* 0x000000000f087348 */ /* 0x000fea0003c00000 */
[----:B------:R0:W1:Y:S02]  /*c590*/  SHFL.IDX P6, R14, R13, R12, R11 ;  /* 0x0000000c0d0e7389 */ /* 0x00006400000c000b */
[----:B01----:R-:W-:Y:S01]  /*c5a0*/  ENDCOLLECTIVE ;  /* 0x000000000000791b */ /* 0x003fe20003800000 */
.L_x_9151:
[----:B------:R-:W-:Y:S05]  /*c5b0*/  BRA `(.L_x_9152) ;  /* 0xffffffcc00247947 */ /* 0x000fea000383ffff */
.L_x_9075:
[----:B------:R-:W-:Y:S01]  /*c5c0*/  BSSY B0, `(.L_x_9153) ;  /* 0x0000006000007945 */ /* 0x000fe20003800000 */
[----:B------:R-:W-:-:S07]  /*c5d0*/  IMAD.MOV.U32 R15, RZ, RZ, -0x1 ;  /* 0xffffffffff0f7424 */ /* 0x000fce00078e00ff */
[----:B------:R-:W-:Y:S05]  /*c5e0*/  WARPSYNC.COLLECTIVE R15, `(.L_x_9154) ;  /* 0x000000000f0c7348 */ /* 0x000fea0003c00000 */
[----:B------:R-:W-:Y:S02]  /*c5f0*/  ELECT P6, UR62, PT ;  /* 0x00000000003e782f */ /* 0x000fe400038c0000 */
[----:B------:R-:W-:Y:S01]  /*c600*/  MOV R14, UR62 ;  /* 0x0000003e000e7c02 */ /* 0x000fe20008000f00 */
[----:B------:R-:W-:Y:S10]  /*c610*/  ENDCOLLECTIVE ;  /* 0x000000000000791b */ /* 0x000ff40003800000 */
.L_x_9154:
[----:B------:R-:W-:Y:S05]  /*c620*/  BSYNC B0 ;  /* 0x0000000000007941 */ /* 0x000fea0003800000 */
.L_x_9153:
[----:B------:R-:W-:Y:S05]  /*c630*/  BRA `(.L_x_9155) ;  /* 0xffffffcc00247947 */ /* 0x000fea000383ffff */
.L_x_9077:
[----:B0-----:R-:W-:-:S04]  /*c640*/  IMAD.U32 R3, RZ, RZ, UR38 ;  /* 0x00000026ff037e24 */ /* 0x001fc8000f8e00ff */
[----:B------:R0:W1:Y:S03]  /*c650*/  SYNCS.PHASECHK.TRANS64.TRYWAIT P0, [R3+URZ+0x22840], R0 ;  /* 0x02284000030075a7 */ /* 0x000066000800017f */
[----:B-1----:R-:W-:Y:S05]  /*c660*/  @!P0 NANOSLEEP.SYNCS 0x989680 ;  /* 0x009896800000895d */ /* 0x002fea0003900000 */
[----:B------:R-:W1:Y:S02]  /*c670*/  @!P0 SYNCS.PHASECHK.TRANS64 P0, [R3+URZ+0x22840], R0 ;  /* 0x02284000030085a7 */ /* 0x000e64000800007f */
[----:B-1----:R-:W-:Y:S05]  /*c680*/  @!P0 BRA `(.L_x_9077) ;  /* 0xfffffffc00ec8947 */ /* 0x002fea000383ffff */
[----:B------:R-:W-:Y:S05]  /*c690*/  BRA `(.L_x_9156) ;  /* 0xffffffcc00847947 */ /* 0x000fea000383ffff */
.L_x_9080:
[----:B------:R-:W-:Y:S01]  /*c6a0*/  MOV R13, R5 ;  /* 0x00000005000d7202 */ /* 0x000fe20000000f00 */
[----:B------:R-:W-:Y:S02]  /*c6b0*/  IMAD.MOV.U32 R12, RZ, RZ, RZ ;  /* 0x000000ffff0c7224 */ /* 0x000fe400078e00ff */
[----:B------:R-:W-:Y:S02]  /*c6c0*/  IMAD.MOV.U32 R11, RZ, RZ, 0x181f ;  /* 0x0000181fff0b7424 */ /* 0x000fe400078e00ff */
[----:B------:R-:W-:Y:S02]  /*c6d0*/  IMAD.MOV.U32 R15, RZ, RZ, -0x1 ;  /* 0xffffffffff0f7424 */ /* 0x000fe400078e00ff */
[----:B------:R-:W-:-:S07]  /*c6e0*/  IMAD R7, R10, 0x80, R7 ;  /* 0x000000800a077824 */ /* 0x000fce00078e0207 */
[----:B------:R-:W-:Y:S05]  /*c6f0*/  WARPSYNC.COLLECTIVE R15, `(.L_x_9157) ;  /* 0x000000000f087348 */ /* 0x000fea0003c00000 */
[----:B------:R0:W1:Y:S02]  /*c700*/  SHFL.IDX P6, R14, R13, R12, R11 ;  /* 0x0000000c0d0e7389 */ /* 0x00006400000c000b */
[----:B01----:R-:W-:Y:S01]  /*c710*/  ENDCOLLECTIVE ;  /* 0x000000000000791b */ /* 0x003fe20003800000 */
.L_x_9157:
[----:B------:R-:W-:Y:S01]  /*c720*/  IADD3 R21, R7, 0x10, RZ ;  /* 0x0000001007157810 */ /* 0x000fe20007ffe0ff */
[----:B------:R-:W-:Y:S01]  /*c730*/  IMAD.MOV.U32 R13, RZ, RZ, R0 ;  /* 0x000000ffff0d7224 */ /* 0x000fe200078e0000 */
[----:B------:R-:W-:-:S07]  /*c740*/  MOV R2, R14 ;  /* 0x0000000e00027202 */ /* 0x000fce0000000f00 */
[----:B------:R-:W-:Y:S05]  /*c750*/  WARPSYNC.COLLECTIVE R15, `(.L_x_9158) ;  /* 0x000000000f087348 */ /* 0x000fea0003c00000 */
[----:B------:R0:W1:Y:S02]  /*c760*/  SHFL.IDX P6, R14, R13, R12, R11 ;  /* 0x0000000c0d0e7389 */ /* 0x00006400000c000b */
[----:B01----:R-:W-:Y:S01]  /*c770*/  ENDCOLLECTIVE ;  /* 0x000000000000791b */ /* 0x003fe20003800000 */
.L_x_9158:
[----:B------:R-:W-:Y:S02]  /*c780*/  ULDC UR4, c[0x0][0x288] ;  /* 0x0000a20000047ab9 */ /* 0x000fe40000000800 */
[----:B------:R-:W-:-:S05]  /*c790*/  IMAD R4, R4, UR4, RZ ;  /* 0x0000000404047c24 */ /* 0x000fca000f8e02ff */
[----:B------:R-:W-:Y:S01]  /*c7a0*/  ISETP.GE.AND P1, PT, R7, R4, PT ;  /* 0x000000040700720c */ /* 0x000fe20003f26270 */
[----:B------:R-:W-:Y:S02]  /*c7b0*/  IMAD.MOV.U32 R13, RZ, RZ, R5 ;  /* 0x000000ffff0d7224 */ /* 0x000fe400078e0005 */
[----:B------:R-:W-:-:S10]  /*c7c0*/  IMAD.MOV.U32 R12, RZ, RZ, 0x1 ;  /* 0x00000001ff0c7424 */ /* 0x000fd400078e00ff */
[----:B------:R-:W-:Y:S02]  /*c7d0*/  @!P1 LEA R9, R6, UR38, 0x1 ;  /* 0x0000002606099c11 */ /* 0x000fe4000f8e08ff */
[----:B------:R-:W-:-:S05]  /*c7e0*/  @!P1 LEA R14, P2, R8, R14, 0x1 ;  /* 0x0000000e080e9211 */ /* 0x000fca00078408ff */
[----:B------:R-:W-:Y:S02]  /*c7f0*/  @!P1 IMAD.X R3, RZ, RZ, R2, P2 ;  /* 0x000000ffff039224 */ /* 0x000fe400010e0602 */
[----:B------:R-:W-:-:S07]  /*c800*/  @!P1 IMAD.MOV.U32 R2, RZ, RZ, R14 ;  /* 0x000000ffff029224 */ /* 0x000fce00078e000e */
[----:B------:R-:W-:Y:S05]  /*c810*/  WARPSYNC.COLLECTIVE R15, `(.L_x_9159) ;  /* 0x000000000f087348 */ /* 0x000fea0003c00000 */
[----:B------:R0:W1:Y:S02]  /*c820*/  SHFL.IDX P6, R14, R13, R12, R11 ;  /* 0x0000000c0d0e7389 */ /* 0x00006400000c000b */
[----:B01----:R-:W-:Y:S01]  /*c830*/  ENDCOLLECTIVE ;  /* 0x000000000000791b */ /* 0x003fe20003800000 */
.L_x_9159:
[----:B------:R-:W-:Y:S01]  /*c840*/  @!PT LDS RZ, [RZ] ;  /* 0x00000000fffff984 */ /* 0x000fe20000000800 */
[----:B------:R-:W-:Y:S01]  /*c850*/  @!PT LDS RZ, [RZ] ;  /* 0x00000000fffff984 */ /* 0x000fe20000000800 */
[----:B------:R-:W-:Y:S01]  /*c860*/  @!PT LDS RZ, [RZ] ;  /* 0x00000000fffff984 */ /* 0x000fe20000000800 */
[----:B------:R0:W-:Y:S01]  /*c870*/  @!P1 LDGSTS.E.BYPASS.LTC128B.128 [R9+0x18400], desc[UR44][R2.64], !P0 ;  /* 0x1840000002099fae */ /* 0x0001e2000c101d6c */
[----:B------:R-:W-:Y:S02]  /*c880*/  ISETP.GE.AND P1, PT, R21, R4, PT ;  /* 0x000000041500720c */ /* 0x000fe40003f26270 */
[----:B------:R-:W-:Y:S01]  /*c890*/  MOV R13, R0 ;  /* 0x00000000000d7202 */ /* 0x000fe20000000f00 */
[----:B0-----:R-:W-:-:S10]  /*c8a0*/  VIADD R9, R7, 0x20 ;  /* 0x0000002007097836 */ /* 0x001fd40000000000 */
[----:B------:R-:W-:Y:S01]  /*c8b0*/  @!P1 LEA R21, R6, UR38, 0x1 ;  /* 0x0000002606159c11 */ /* 0x000fe2000f8e08ff */
[----:B------:R-:W-:-:S07]  /*c8c0*/  IMAD.MOV.U32 R2, RZ, RZ, R14 ;  /* 0x000000ffff027224 */ /* 0x000fce00078e000e */
[----:B------:R-:W-:Y:S05]  /*c8d0*/  WARPSYNC.COLLECTIVE R15, `(.L_x_9160) ;  /* 0x000000000f087348 */ /* 0x000fea0003c00000 */
[----:B------:R0:W1:Y:S02]  /*c8e0*/  SHFL.IDX P6, R14, R13, R12, R11 ;  /* 0x0000000c0d0e7389 */ /* 0x00006400000c000b */
[----:B01----:R-:W-:Y:S01]  /*c8f0*/  ENDCOLLECTIVE ;  /* 0x000000000000791b */ /* 0x003fe20003800000 */
.L_x_9160:
        /* <DEDUP_REMOVED lines=8> */
.L_x_9161:
        /* <DEDUP_REMOVED lines=12> */
.L_x_9162:
[----:B------:R-:W-:Y:S01]  /*ca40*/  IMAD.MOV.U32 R13, RZ, RZ, R5 ;  /* 0x000000ffff0d7224 */ /* 0x000fe200078e0005 */
[----:B------:R-:W-:Y:S02]  /*ca50*/  MOV R12, 0x3 ;  /* 0x00000003000c7802 */ /* 0x000fe40000000f00 */
[----:B------:R-:W-:-:S04]  /*ca60*/  @!P1 LEA R14, P2, R8, R14, 0x1 ;  /* 0x0000000e080e9211 */ /* 0x000fc800078408ff */
[----:B------:R-:W-:Y:S01]  /*ca70*/  @!P1 IADD3.X R3, RZ, R2, RZ, P2, !PT ;  /* 0x00000002ff039210 */ /* 0x000fe200017fe4ff */
[----:B------:R-:W-:-:S08]  /*ca80*/  @!P1 IMAD.MOV.U32 R2, RZ, RZ, R14 ;  /* 0x000000ffff029224 */ /* 0x000fd000078e000e */
[----:B------:R-:W-:Y:S05]  /*ca90*/  WARPSYNC.COLLECTIVE R15, `(.L_x_9163) ;  /* 0x000000000f087348 */ /* 0x000fea0003c00000 */
[----:B------:R0:W1:Y:S02]  /*caa0*/  SHFL.IDX P6, R14, R13, R12, R11 ;  /* 0x0000000c0d0e7389 */ /* 0x00006400000c000b */
[----:B01----:R-:W-:Y:S01]  /*cab0*/  ENDCOLLECTIVE ;  /* 0x000000000000791b */ /* 0x003fe20003800000 */
.L_x_9163:
        /* <DEDUP_REMOVED lines=12> */
.L_x_9164:
[----:B------:R-:W-:Y:S02]  /*cb80*/  IMAD.MOV.U32 R13, RZ, RZ, R5 ;  /* 0x000000ffff0d7224 */ /* 0x000fe400078e0005 */
[----:B------:R-:W-:Y:S01]  /*cb90*/  IMAD.MOV.U32 R12, RZ, RZ, 0x4 ;  /* 0x00000004ff0c7424 */ /* 0x000fe200078e00ff */
[----:B------:R-:W-:-:S05]  /*cba0*/  @!P1 LEA R14, P2, R8, R14, 0x1 ;  /* 0x0000000e080e9211 */ /* 0x000fca00078408ff */
[----:B------:R-:W-:Y:S01]  /*cbb0*/  @!P1 IMAD.X R3, RZ, RZ, R2, P2 ;  /* 0x000000ffff039224 */ /* 0x000fe200010e0602 */
[----:B------:R-:W-:-:S07]  /*cbc0*/  @!P1 MOV R2, R14 ;  /* 0x0000000e00029202 */ /* 0x000fce0000000f00 */
[----:B------:R-:W-:Y:S05]  /*cbd0*/  WARPSYNC.COLLECTIVE R15, `(.L_x_9165) ;  /* 0x000000000f087348 */ /* 0x000fea0003c00000 */
[----:B------:R0:W1:Y:S02]  /*cbe0*/  SHFL.IDX P6, R14, R13, R12, R11 ;  /* 0x0000000c0d0e7389 */ /* 0x00006400000c000b */
[----:B01----:R-:W-:Y:S01]  /*cbf0*/  ENDCOLLECTIVE ;  /* 0x000000000000791b */ /* 0x003fe20003800000 */
.L_x_9165:
[----:B------:R-:W-:Y:S01]  /*cc00*/  @!PT LDS RZ, [RZ] ;  /* 0x00000000fffff984 */ /* 0x000fe20000000800 */
[----:B------:R-:W-:Y:S01]  /*cc10*/  @!PT LDS RZ, [RZ] ;  /* 0x00000000fffff984 */ /* 0x000fe20000000800 */
[----:B------:R-:W-:Y:S01]  /*cc20*/  @!PT LDS RZ, [RZ] ;  /* 0x00000000fffff984 */ /* 0x000fe20000000800 */
[----:B------:R0:W-:Y:S01]  /*cc30*/  @!P1 LDGSTS.E.BYPASS.LTC128B.128 [R21+0x19c00], desc[UR44][R2.64], !P0 ;  /* 0x19c0000002159fae */ /* 0x0001e2000c101d6c */
[----:B------:R-:W-:Y:S01]  /*cc40*/  ISETP.GE.AND P1, PT, R9, R4, PT ;  /* 0x000000040900720c */ /* 0x000fe20003f26270 */
[----:B------:R-:W-:Y:S01]  /*cc50*/  IMAD.MOV.U32 R13, RZ, RZ, R0 ;  /* 0x000000ffff0d7224 */ /* 0x000fe200078e0000 */
[----:B0-----:R-:W-:-:S11]  /*cc60*/  IADD3 R21, R7, 0x50, RZ ;  /* 0x0000005007157810 */ /* 0x001fd60007ffe0ff */
[----:B------:R-:W-:Y:S02]  /*cc70*/  @!P1 LEA R9, R6, UR38, 0x1 ;  /* 0x0000002606099c11 */ /* 0x000fe4000f8e08ff */
[----:B------:R-:W-:-:S07]  /*cc80*/  MOV R2, R14 ;  /* 0x0000000e00027202 */ /* 0x000fce0000000f00 */
[----:B------:R-:W-:Y:S05]  /*cc90*/  WARPSYNC.COLLECTIVE R15, `(.L_x_9166) ;  /* 0x000000000f087348 */ /* 0x000fea0003c00000 */
[----:B------:R0:W1:Y:S02]  /*cca0*/  SHFL.IDX P6, R14, R13, R12, R11 ;  /* 0x0000000c0d0e7389 */ /* 0x00006400000c000b */
[----:B01----:R-:W-:Y:S01]  /*ccb0*/  ENDCOLLECTIVE ;  /* 0x000000000000791b */ /* 0x003fe20003800000 */
.L_x_9166:
[----:B------:R-:W-:Y:S02]  /*ccc0*/  IMAD.MOV.U32 R13, RZ, RZ, R5 ;  /* 0x000000ffff0d7224 */ /* 0x000fe400078e0005 */
[----:B------:R-:W-:Y:S01]  /*ccd0*/  IMAD.MOV.U32 R12, RZ, RZ, 0x5 ;  /* 0x00000005ff0c7424 */ /* 0x000fe200078e00ff */
[----:B------:R-:W-:-:S05]  /*cce0*/  @!P1 LEA R14, P2, R8, R14, 0x1 ;  /* 0x0000000e080e9211 */ /* 0x000fca00078408ff */
[----:B------:R-:W-:Y:S02]  /*ccf0*/  @!P1 IMAD.X R3, RZ, RZ, R2, P2 ;  /* 0x000000ffff039224 */ /* 0x000fe400010e0602 */
[----:B------:R-:W-:-:S07]  /*cd00*/  @!P1 IMAD.MOV.U32 R2, RZ, RZ, R14 ;  /* 0x000000ffff029224 */ /* 0x000fce00078e000e */
[----:B------:R-:W-:Y:S05]  /*cd10*/  WARPSYNC.COLLECTIVE R15, `(.L_x_9167) ;  /* 0x000000000f087348 */ /* 0x000fea0003c00000 */
[----:B------:R0:W1:Y:S02]  /*cd20*/  SHFL.IDX P6, R14, R13, R12, R11 ;  /* 0x0000000c0d0e7389 */ /* 0x00006400000c000b */
[----:B01----:R-:W-:Y:S01]  /*cd30*/  ENDCOLLECTIVE ;  /* 0x000000000000791b */ /* 0x003fe20003800000 */
.L_x_9167:
        /* <DEDUP_REMOVED lines=11> */
.L_x_9168:
[----:B------:R-:W-:Y:S01]  /*cdf0*/  IMAD.MOV.U32 R13, RZ, RZ, R5 ;  /* 0x000000ffff0d7224 */ /* 0x000fe200078e0005 */
[----:B------:R-:W-:Y:S02]  /*ce00*/  MOV R12, 0x6 ;  /* 0x00000006000c7802 */ /* 0x000fe40000000f00 */
[----:B------:R-:W-:-:S05]  /*ce10*/  @!P1 LEA R14, P2, R8, R14, 0x1 ;  /* 0x0000000e080e9211 */ /* 0x000fca00078408ff */
[----:B------:R-:W-:Y:S02]  /*ce20*/  @!P1 IMAD.X R3, RZ, RZ, R2, P2 ;  /* 0x000000ffff039224 */ /* 0x000fe400010e0602 */
[----:B------:R-:W-:-:S07]  /*ce30*/  @!P1 IMAD.MOV.U32 R2, RZ, RZ, R14 ;  /* 0x000000ffff029224 */ /* 0x000fce00078e000e */
[----:B------:R-:W-:Y:S05]  /*ce40*/  WARPSYNC.COLLECTIVE R15, `(.L_x_9169) ;  /* 0x000000000f087348 */ /* 0x000fea0003c00000 */
[----:B------:R0:W1:Y:S02]  /*ce50*/  SHFL.IDX P6, R14, R13, R12, R11 ;  /* 0x0000000c0d0e7389 */ /* 0x00006400000c000b */
[----:B01----:R-:W-:Y:S01]  /*ce60*/  ENDCOLLECTIVE ;  /* 0x000000000000791b */ /* 0x003fe20003800000 */
.L_x_9169:
[----:B------:R-:W-:Y:S01]  /*ce70*/  @!PT LDS RZ, [RZ] ;  /* 0x00000000fffff984 */ /* 0x000fe20000000800 */
[----:B------:R-:W-:Y:S01]  /*ce80*/  @!PT LDS RZ, [RZ] ;  /* 0x00000000fffff984 */ /* 0x000fe20000000800 */
[----:B------:R-:W-:Y:S01]  /*ce90*/  @!PT LDS RZ, [RZ] ;  /* 0x00000000fffff984 */ /* 0x000fe20000000800 */
[----:B------:R0:W-:Y:S01]  /*cea0*/  @!P1 LDGSTS.E.BYPASS.LTC128B.128 [R21+0x1ac00], desc[UR44][R2.64], !P0 ;  /* 0x1ac0000002159fae */ /* 0x0001e2000c101d6c */
[----:B------:R-:W-:Y:S02]  /*ceb0*/  IMAD.MOV.U32 R13, RZ, RZ, R0 ;  /* 0x000000ffff0d7224 */ /* 0x000fe400078e0000 */
[----:B0-----:R-:W-:-:S05]  /*cec0*/  VIADD R3, R7, 0x60 ;  /* 0x0000006007037836 */ /* 0x001fca0000000000 */
[----:B------:R-:W-:Y:S01]  /*ced0*/  ISETP.GE.AND P1, PT, R3, R4, PT ;  /* 0x000000040300720c */ /* 0x000fe20003f26270 */
[----:B------:R-:W-:-:S12]  /*cee0*/  IMAD.MOV.U32 R2, RZ, RZ, R14 ;  /* 0x000000ffff027224 */ /* 0x000fd800078e000e */
[----:B------:R-:W-:Y:S05]  /*cef0*/  WARPSYNC.COLLECTIVE R15, `(.L_x_9170) ;  /* 0x000000000f087348 */ /* 0x000fea0003c00000 */
[----:B------:R0:W1:Y:S02]  /*cf00*/  SHFL.IDX P6, R14, R13, R12, R11 ;  /* 0x0000000c0d0e7389 */ /* 0x00006400000c000b */
[----:B01----:R-:W-:Y:S01]  /*cf10*/  ENDCOLLECTIVE ;  /* 0x000000000000791b */ /* 0x003fe20003800000 */
.L_x_9170:
[----:B------:R-:W-:Y:S01]  /*cf20*/  @!P1 LEA R9, R6, UR38, 0x1 ;  /* 0x0000002606099c11 */ /* 0x000fe2000f8e08ff */
[----:B------:R-:W-:Y:S02]  /*cf30*/  IMAD.MOV.U32 R13, RZ, RZ, R5 ;  /* 0x000000ffff0d7224 */ /* 0x000fe400078e0005 */
[----:B------:R-:W-:Y:S01]  /*cf40*/  IMAD.MOV.U32 R12, RZ, RZ, 0x7 ;  /* 0x00000007ff0c7424 */ /* 0x000fe200078e00ff */
[----:B------:R-:W-:-:S04]  /*cf50*/  @!P1 LEA R14, P2, R8, R14, 0x1 ;  /* 0x0000000e080e9211 */ /* 0x000fc800078408ff */
[----:B------:R-:W-:Y:S01]  /*cf60*/  @!P1 IADD3.X R3, RZ, R2, RZ, P2, !PT ;  /* 0x00000002ff039210 */ /* 0x000fe200017fe4ff */
[----:B------:R-:W-:-:S08]  /*cf70*/  @!P1 IMAD.MOV.U32 R2, RZ, RZ, R14 ;  /* 0x000000ffff029224 */ /* 0x000fd000078e000e */
[----:B------:R-:W-:Y:S05]  /*cf80*/  WARPSYNC.COLLECTIVE R15, `(.L_x_9171) ;  /* 0x000000000f087348 */ /* 0x000fea0003c00000 */
[----:B------:R0:W1:Y:S02]  /*cf90*/  SHFL.IDX P6, R14, R13, R12, R11 ;  /* 0x0000000c0d0e7389 */ /* 0x00006400000c000b */
[----:B01----:R-:W-:Y:S01]  /*cfa0*/  ENDCOLLECTIVE ;  /* 0x000000000000791b */ /* 0x003fe20003800000 */
.L_x_9171:
[----:B------:R-:W-:Y:S01]  /*cfb0*/  @!PT LDS RZ, [RZ] ;  /* 0x00000000fffff984 */ /* 0x000fe20000000800 */
[----:B------:R-:W-:Y:S01]  /*cfc0*/  @!PT LDS RZ, [RZ] ;  /* 0x00000000fffff984 */ /* 0x000fe20000000800 */
[----:B------:R-:W-:Y:S01]  /*cfd0*/  @!PT LDS RZ, [RZ] ;  /* 0x00000000fffff984 */ /* 0x000fe20000000800 */
[----:B------:R0:W-:Y:S01]  /*cfe0*/  @!P1 LDGSTS.E.BYPASS.LTC128B.128 [R9+0x1b400], desc[UR44][R2.64], !P0 ;  /* 0x1b40000002099fae */ /* 0x0001e2000c101d6c */
[----:B------:R-:W-:Y:S01]  /*cff0*/  IMAD.MOV.U32 R13, RZ, RZ, R0 ;  /* 0x000000ffff0d7224 */ /* 0x000fe200078e0000 */
[----:B------:R-:W-:-:S07]  /*d000*/  MOV R5, R14 ;  /* 0x0000000e00057202 */ /* 0x000fce0000000f00 */
[----:B0-----:R-:W-:Y:S05]  /*d010*/  WARPSYNC.COLLECTIVE R15, `(.L_x_9172) ;  /* 0x000000000f087348 */ /* 0x001fea0003c00000 */
[----:B------:R1:W2:Y:S02]  /*d020*/  SHFL.IDX P6, R14, R13, R12, R11 ;  /* 0x0000000c0d0e7389 */ /* 0x0002a400000c000b */
[----:B012---:R-:W-:Y:S01]  /*d030*/  ENDCOLLECTIVE ;  /* 0x000000000000791b */ /* 0x007fe20003800000 */
.L_x_9172:
[----:B------:R-:W-:Y:S05]  /*d040*/  BRA `(.L_x_9173) ;  /* 0xffffffcc00b47947 */ /* 0x000fea000383ffff */
.L_x_9081:
[----:B0-----:R-:W-:-:S04]  /*d050*/  IMAD.U32 R3, RZ, RZ, UR38 ;  /* 0x00000026ff037e24 */ /* 0x001fc8000f8e00ff */
[----:B------:R0:W1:Y:S03]  /*d060*/  SYNCS.PHASECHK.TRANS64.TRYWAIT P0, [R3+URZ+0x22820], R4 ;  /* 0x02282004030075a7 */ /* 0x000066000800017f */
[----:B-1----:R-:W-:Y:S05]  /*d070*/  @!P0 NANOSLEEP.SYNCS 0x989680 ;  /* 0x009896800000895d */ /* 0x002fea0003900000 */
[----:B------:R-:W1:Y:S02]  /*d080*/  @!P0 SYNCS.PHASECHK.TRANS64 P0, [R3+URZ+0x22820], R4 ;  /* 0x02282004030085a7 */ /* 0x000e64000800007f */
[----:B-1----:R-:W-:Y:S05]  /*d090*/  @!P0 BRA `(.L_x_9081) ;  /* 0xfffffffc00ec8947 */ /* 0x002fea000383ffff */
[----:B------:R-:W-:Y:S05]  /*d0a0*/  BRA `(.L_x_9174) ;  /* 0xffffffcc00e47947 */ /* 0x000fea000383ffff */
.L_x_9084:
[----:B0-----:R-:W-:-:S04]  /*d0b0*/  IMAD.U32 R3, RZ, RZ, UR38 ;  /* 0x00000026ff037e24 */ /* 0x001fc8000f8e00ff */
[----:B------:R0:W1:Y:S03]  /*d0c0*/  SYNCS.PHASECHK.TRANS64.TRYWAIT P0, [R3+URZ+0x22860], R4 ;  /* 0x02286004030075a7 */ /* 0x000066000800017f */
[----:B-1----:R-:W-:Y:S05]  /*d0d0*/  @!P0 NANOSLEEP.SYNCS 0x989680 ;  /* 0x009896800000895d */ /* 0x002fea0003900000 */
[----:B------:R-:W1:Y:S02]  /*d0e0*/  @!P0 SYNCS.PHASECHK.TRANS64 P0, [R3+URZ+0x22860], R4 ;  /* 0x02286004030085a7 */ /* 0x000e64000800007f */
[----:B-1----:R-:W-:Y:S05]  /*d0f0*/  @!P0 BRA `(.L_x_9084) ;  /* 0xfffffffc00ec8947 */ /* 0x002fea000383ffff */
[----:B------:R-:W-:Y:S05]  /*d100*/  BRA `(.L_x_9175) ;  /* 0xffffffcc00f07947 */ /* 0x000fea000383ffff */
.L_x_9096:
[----:B-1----:R-:W-:-:S04]  /*d110*/  MOV R3, UR38 ;  /* 0x0000002600037c02 */ /* 0x002fc80008000f00 */
[----:B------:R1:W2:Y:S03]  /*d120*/  SYNCS.PHASECHK.TRANS64.TRYWAIT P0, [R3+URZ+0x22848], R2 ;  /* 0x02284802030075a7 */ /* 0x0002a6000800017f */
[----:B--2---:R-:W-:Y:S05]  /*d130*/  @!P0 NANOSLEEP.SYNCS 0x989680 ;  /* 0x009896800000895d */ /* 0x004fea0003900000 */
[----:B------:R-:W2:Y:S02]  /*d140*/  @!P0 SYNCS.PHASECHK.TRANS64 P0, [R3+URZ+0x22848], R2 ;  /* 0x02284802030085a7 */ /* 0x000ea4000800007f */
[----:B--2---:R-:W-:Y:S05]  /*d150*/  @!P0 BRA `(.L_x_9096) ;  /* 0xfffffffc00ec8947 */ /* 0x004fea000383ffff */
[----:B------:R-:W-:Y:S05]  /*d160*/  BRA `(.L_x_9176) ;  /* 0xffffffd400ec7947 */ /* 0x000fea000383ffff */
.L_x_9101:
[----:B01----:R-:W-:-:S04]  /*d170*/  IMAD.U32 R3, RZ, RZ, UR38 ;  /* 0x00000026ff037e24 */ /* 0x003fc8000f8e00ff */
[----:B------:R0:W1:Y:S03]  /*d180*/  SYNCS.PHASECHK.TRANS64.TRYWAIT P0, [R3+URZ+0x22868], R2 ;  /* 0x02286802030075a7 */ /* 0x000066000800017f */
[----:B-1----:R-:W-:Y:S05]  /*d190*/  @!P0 NANOSLEEP.SYNCS 0x989680 ;  /* 0x009896800000895d */ /* 0x002fea0003900000 */
[----:B------:R-:W1:Y:S02]  /*d1a0*/  @!P0 SYNCS.PHASECHK.TRANS64 P0, [R3+URZ+0x22868], R2 ;  /* 0x02286802030085a7 */ /* 0x000e64000800007f */
[----:B-1----:R-:W-:Y:S05]  /*d1b0*/  @!P0 BRA `(.L_x_9101) ;  /* 0xfffffffc00ec8947 */ /* 0x002fea000383ffff */
[----:B------:R-:W-:Y:S05]  /*d1c0*/  BRA `(.L_x_9177) ;  /* 0xffffffd8004c7947 */ /* 0x000fea000383ffff */
.L_x_9112:
[----:B-1----:R-:W-:-:S04]  /*d1d0*/  IMAD.U32 R3, RZ, RZ, UR38 ;  /* 0x00000026ff037e24 */ /* 0x002fc8000f8e00ff */
[----:B------:R1:W2:Y:S03]  /*d1e0*/  SYNCS.PHASECHK.TRANS64.TRYWAIT P0, [R3+URZ+0x22840], R2 ;  /* 0x02284002030075a7 */ /* 0x0002a6000800017f */
[----:B--2---:R-:W-:Y:S05]  /*d1f0*/  @!P0 NANOSLEEP.SYNCS 0x989680 ;  /* 0x009896800000895d */ /* 0x004fea0003900000 */
[----:B------:R-:W2:Y:S02]  /*d200*/  @!P0 SYNCS.PHASECHK.TRANS64 P0, [R3+URZ+0x22840], R2 ;  /* 0x02284002030085a7 */ /* 0x000ea4000800007f */
[----:B--2---:R-:W-:Y:S05]  /*d210*/  @!P0 BRA `(.L_x_9112) ;  /* 0xfffffffc00ec8947 */ /* 0x004fea000383ffff */
[----:B------:R-:W-:Y:S05]  /*d220*/  BRA `(.L_x_9178) ;  /* 0xffffffdc00cc7947 */ /* 0x000fea000383ffff */
.L_x_9117:
[----:B01----:R-:W-:-:S04]  /*d230*/  IMAD.U32 R3, RZ, RZ, UR38 ;  /* 0x00000026ff037e24 */ /* 0x003fc8000f8e00ff */
[----:B------:R0:W1:Y:S03]  /*d240*/  SYNCS.PHASECHK.TRANS64.TRYWAIT P0, [R3+URZ+0x22860], R2 ;  /* 0x02286002030075a7 */ /* 0x000066000800017f */
[----:B-1----:R-:W-:Y:S05]  /*d250*/  @!P0 NANOSLEEP.SYNCS 0x989680 ;  /* 0x009896800000895d */ /* 0x002fea0003900000 */
[----:B------:R-:W1:Y:S02]  /*d260*/  @!P0 SYNCS.PHASECHK.TRANS64 P0, [R3+URZ+0x22860], R2 ;  /* 0x02286002030085a7 */ /* 0x000e64000800007f */
[----:B-1----:R-:W-:Y:S05]  /*d270*/  @!P0 BRA `(.L_x_9117) ;  /* 0xfffffffc00ec8947 */ /* 0x002fea000383ffff */
[----:B------:R-:W-:Y:S05]  /*d280*/  BRA `(.L_x_9179) ;  /* 0xffffffe000307947 */ /* 0x000fea000383ffff */
.L_x_9129:
[----:B-1----:R-:W-:-:S04]  /*d290*/  MOV R3, UR38 ;  /* 0x0000002600037c02 */ /* 0x002fc80008000f00 */
[----:B------:R1:W2:Y:S03]  /*d2a0*/  SYNCS.PHASECHK.TRANS64.TRYWAIT P0, [R3+URZ+0x22848], R2 ;  /* 0x02284802030075a7 */ /* 0x0002a6000800017f */
[----:B--2---:R-:W-:Y:S05]  /*d2b0*/  @!P0 NANOSLEEP.SYNCS 0x989680 ;  /* 0x009896800000895d */ /* 0x004fea0003900000 */
[----:B------:R-:W2:Y:S02]  /*d2c0*/  @!P0 SYNCS.PHASECHK.TRANS64 P0, [R3+URZ+0x22848], R2 ;  /* 0x02284802030085a7 */ /* 0x000ea4000800007f */
[----:B--2---:R-:W-:Y:S05]  /*d2d0*/  @!P0 BRA `(.L_x_9129) ;  /* 0xfffffffc00ec8947 */ /* 0x004fea000383ffff */
[----:B------:R-:W-:Y:S05]  /*d2e0*/  BRA `(.L_x_9180) ;  /* 0xffffffe400bc7947 */ /* 0x000fea000383ffff */
.L_x_9134:
[----:B-1----:R-:W-:-:S04]  /*d2f0*/  IMAD.U32 R3, RZ, RZ, UR38 ;  /* 0x00000026ff037e24 */ /* 0x002fc8000f8e00ff */
[----:B------:R1:W2:Y:S03]  /*d300*/  SYNCS.PHASECHK.TRANS64.TRYWAIT P0, [R3+URZ+0x22868], R2 ;  /* 0x02286802030075a7 */ /* 0x0002a6000800017f */
[----:B--2---:R-:W-:Y:S05]  /*d310*/  @!P0 NANOSLEEP.SYNCS 0x989680 ;  /* 0x009896800000895d */ /* 0x004fea0003900000 */
[----:B------:R-:W2:Y:S02]  /*d320*/  @!P0 SYNCS.PHASECHK.TRANS64 P0, [R3+URZ+0x22868], R2 ;  /* 0x02286802030085a7 */ /* 0x000ea4000800007f */
[----:B--2---:R-:W-:Y:S05]  /*d330*/  @!P0 BRA `(.L_x_9134) ;  /* 0xfffffffc00ec8947 */ /* 0x004fea000383ffff */
[----:B------:R-:W-:Y:S05]  /*d340*/  BRA `(.L_x_9181) ;  /* 0xffffffe800207947 */ /* 0x000fea000383ffff */
.L_x_9141:
[----:B-1----:R1:W2:Y:S02]  /*d350*/  SYNCS.PHASECHK.TRANS64.TRYWAIT P0, [R2+URZ+0x22820], R9 ;  /* 0x02282009020075a7 */ /* 0x0022a4000800017f */
[----:B--2---:R-:W-:Y:S05]  /*d360*/  @!P0 NANOSLEEP.SYNCS 0x989680 ;  /* 0x009896800000895d */ /* 0x004fea0003900000 */
[----:B------:R-:W2:Y:S02]  /*d370*/  @!P0 SYNCS.PHASECHK.TRANS64 P0, [R2+URZ+0x22820], R9 ;  /* 0x02282009020085a7 */ /* 0x000ea4000800007f */
[----:B--2---:R-:W-:Y:S05]  /*d380*/  @!P0 BRA `(.L_x_9141) ;  /* 0xfffffffc00f08947 */ /* 0x004fea000383ffff */
[----:B------:R-:W-:Y:S05]  /*d390*/  BRA `(.L_x_9182) ;  /* 0xffffffec00407947 */ /* 0x000fea000383ffff */
.L_x_9142:
[----:B------:R-:W2:Y:S01]  /*d3a0*/  S2R R3, SR_TID.X ;  /* 0x0000000000037919 */ /* 0x000ea20000002100 */
[----:B------:R-:W-:Y:S01]  /*d3b0*/  BSSY B0, `(.L_x_9183) ;  /* 0x000000a000007945 */ /* 0x000fe20003800000 */
[----:B------:R-:W-:Y:S01]  /*d3c0*/  IMAD.MOV.U32 R12, RZ, RZ, RZ ;  /* 0x000000ffff0c7224 */ /* 0x000fe200078e00ff */
[----:B------:R-:W-:Y:S01]  /*d3d0*/  MOV R11, 0x1f ;  /* 0x0000001f000b7802 */ /* 0x000fe20000000f00 */
[----:B------:R-:W-:Y:S01]  /*d3e0*/  IMAD.MOV.U32 R15, RZ, RZ, -0x1 ;  /* 0xffffffffff0f7424 */ /* 0x000fe200078e00ff */
[----:B--2---:R-:W-:-:S04]  /*d3f0*/  SHF.R.U32.HI R3, RZ, 0x5, R3 ;  /* 0x00000005ff037819 */ /* 0x004fc80000011603 */
[----:B------:R-:W-:-:S05]  /*d400*/  LOP3.LUT R3, R3, 0x3, RZ, 0xc0, !PT ;  /* 0x0000000303037812 */ /* 0x000fca00078ec0ff */
[----:B------:R-:W-:-:S07]  /*d410*/  IMAD.MOV.U32 R13, RZ, RZ, R3 ;  /* 0x000000ffff0d7224 */ /* 0x000fce00078e0003 */
[----:B01----:R-:W-:Y:S05]  /*d420*/  WARPSYNC.COLLECTIVE R15, `(.L_x_9184) ;  /* 0x000000000f087348 */ /* 0x003fea0003c00000 */
[----:B------:R2:W3:Y:S02]  /*d430*/  SHFL.IDX P6, R14, R13, R12, R11 ;  /* 0x0000000c0d0e7389 */ /* 0x0004e400000c000b */
[----:B0123--:R-:W-:Y:S01]  /*d440*/  ENDCOLLECTIVE ;  /* 0x000000000000791b */ /* 0x00ffe20003800000 */
.L_x_9184:
[----:B------:R-:W-:Y:S05]  /*d450*/  BSYNC B0 ;  /* 0x0000000000007941 */ /* 0x000fea0003800000 */
.L_x_9183:
[----:B------:R-:W-:Y:S05]  /*d460*/  BRA `(.L_x_9185) ;  /* 0xffffffec00247947 */ /* 0x000fea000383ffff */
.L_x_9143:
[----:B------:R-:W-:Y:S01]  /*d470*/  BSSY B0, `(.L_x_9186) ;  /* 0x0000006000007945 */ /* 0x000fe20003800000 */
[----:B------:R-:W-:-:S07]  /*d480*/  IMAD.MOV.U32 R15, RZ, RZ, -0x1 ;  /* 0xffffffffff0f7424 */ /* 0x000fce00078e00ff */
[----:B012---:R-:W-:Y:S05]  /*d490*/  WARPSYNC.COLLECTIVE R15, `(.L_x_9187) ;  /* 0x000000000f0c7348 */ /* 0x007fea0003c00000 */
[----:B------:R-:W-:Y:S02]  /*d4a0*/  ELECT P6, UR62, PT ;  /* 0x00000000003e782f */ /* 0x000fe400038c0000 */
[----:B------:R-:W-:Y:S01]  /*d4b0*/  MOV R14, UR62 ;  /* 0x0000003e000e7c02 */ /* 0x000fe20008000f00 */
[----:B012---:R-:W-:Y:S10]  /*d4c0*/  ENDCOLLECTIVE ;  /* 0x000000000000791b */ /* 0x007ff40003800000 */
.L_x_9187:
[----:B------:R-:W-:Y:S05]  /*d4d0*/  BSYNC B0 ;  /* 0x0000000000007941 */ /* 0x000fea0003800000 */
.L_x_9186:
[----:B------:R-:W-:Y:S05]  /*d4e0*/  BRA `(.L_x_9188) ;  /* 0xffffffec00187947 */ /* 0x000fea000383ffff */
.L_x_9145:
[----:B--2---:R2:W3:Y:S02]  /*d4f0*/  SYNCS.PHASECHK.TRANS64.TRYWAIT P0, [R7+URZ], R4 ;  /* 0x00000004070075a7 */ /* 0x0044e4000800017f */
[----:B---3--:R-:W-:Y:S05]  /*d500*/  @!P0 NANOSLEEP.SYNCS 0x989680 ;  /* 0x009896800000895d */ /* 0x008fea0003900000 */
[----:B------:R-:W3:Y:S02]  /*d510*/  @!P0 SYNCS.PHASECHK.TRANS64 P0, [R7+URZ], R4 ;  /* 0x00000004070085a7 */ /* 0x000ee4000800007f */
[----:B---3--:R-:W-:Y:S05]  /*d520*/  @!P0 BRA `(.L_x_9145) ;  /* 0xfffffffc00f08947 */ /* 0x008fea000383ffff */
[----:B------:R-:W-:Y:S05]  /*d530*/  BRA `(.L_x_9189) ;  /* 0xffffffec004c7947 */ /* 0x000fea000383ffff */
.L_x_9146:
[----:B---3--:R3:W4:Y:S02]  /*d540*/  SYNCS.PHASECHK.TRANS64.TRYWAIT P0, [R5+URZ], R0 ;  /* 0x00000000050075a7 */ /* 0x008724000800017f */
[----:B----4-:R-:W-:Y:S05]  /*d550*/  @!P0 NANOSLEEP.SYNCS 0x989680 ;  /* 0x009896800000895d */ /* 0x010fea0003900000 */
[----:B------:R-:W4:Y:S02]  /*d560*/  @!P0 SYNCS.PHASECHK.TRANS64 P0, [R5+URZ], R0 ;  /* 0x00000000050085a7 */ /* 0x000f24000800007f */
[----:B----4-:R-:W-:Y:S05]  /*d570*/  @!P0 BRA `(.L_x_9146) ;  /* 0xfffffffc00f08947 */ /* 0x010fea000383ffff */
[----:B------:R-:W-:Y:S05]  /*d580*/  BRA `(.L_x_9190) ;  /* 0xffffffec00407947 */ /* 0x000fea000383ffff */
.L_x_9148:
[----:B-1----:R1:W3:Y:S02]  /*d590*/  SYNCS.PHASECHK.TRANS64.TRYWAIT P0, [R5+URZ], R4 ;  /* 0x00000004050075a7 */ /* 0x0022e4000800017f */
[----:B---3--:R-:W-:Y:S05]  /*d5a0*/  @!P0 NANOSLEEP.SYNCS 0x989680 ;  /* 0x009896800000895d */ /* 0x008fea0003900000 */
[----:B------:R-:W3:Y:S02]  /*d5b0*/  @!P0 SYNCS.PHASECHK.TRANS64 P0, [R5+URZ], R4 ;  /* 0x00000004050085a7 */ /* 0x000ee4000800007f */
[----:B---3--:R-:W-:Y:S05]  /*d5c0*/  @!P0 BRA `(.L_x_9148) ;  /* 0xfffffffc00f08947 */ /* 0x008fea000383ffff */
[----:B------:R-:W-:Y:S05]  /*d5d0*/  BRA `(.L_x_9191) ;  /* 0xffffffec00447947 */ /* 0x000fea000383ffff */
.L_x_9192:
        /* <DEDUP_REMOVED lines=10> */
.L_x_15188:


//--------------------- .text._ZN7cutlass13device_kernelIN5flash11enable_sm90INS1_16FlashAttnFwdSm90INS1_25CollectiveMainloopFwdSm90ILi2EN4cute5tupleIJNS5_1CILi1EEES8_S8_EEENS6_IJNS7_ILi128EEENS7_ILi96EEENS7_ILi64EEEEEELi256ENS_10bfloat16_tEfNS_4arch4Sm90ELb0ELb0ELb1ELb0ELb0ELb0ELb1ELb1ELb0ELb1ELb1ELb0EEENS1_21CollectiveEpilogueFwdINS6_IJSA_NS7_ILi256EEESB_EEES9_SE_SG_Li256ELb0ELb1ELb1ELb0EEENS1_19SingleTileSchedulerILb0ELb1ELb1ELi128EEEEEEEEEvNT_6ParamsE --------------------------
	.section	.text._ZN7cutlass13device_kernelIN5flash11enable_sm90INS1_16FlashAttnFwdSm90INS1_25CollectiveMainloopFwdSm90ILi2EN4cute5tupleIJNS5_1CILi1EEES8_S8_EEENS6_IJNS7_ILi128EEENS7_ILi96EEENS7_ILi64EEEEEELi256ENS_10bfloat16_tEfNS_4arch4Sm90ELb0ELb0ELb1ELb0ELb0ELb0ELb1ELb1ELb0ELb1ELb1ELb0EEENS1_21CollectiveEpilogueFwdINS6_IJSA_NS7_ILi256EEESB_EEES9_SE_SG_Li256ELb0ELb1ELb1ELb0EEENS1_19SingleTileSchedulerILb0ELb1ELb1ELi128EEEEEEEEEvNT_6ParamsE,"ax",@progbits
	.align	128
.text._ZN7cutlass13device_kernelIN5flash11enable_sm90INS1_16FlashAttnFwdSm90INS1_25CollectiveMainloopFwdSm90ILi2EN4cute5tupleIJNS5_1CILi1EEES8_S8_EEENS6_IJNS7_ILi128EEENS7_ILi96EEENS7_ILi64EEEEEELi256ENS_10bfloat16_tEfNS_4arch4Sm90ELb0ELb0ELb1ELb0ELb0ELb0ELb1ELb1ELb0ELb1ELb1ELb0EEENS1_21CollectiveEpilogueFwdINS6_IJSA_NS7_ILi256EEESB_EEES9_SE_SG_Li256ELb0ELb1ELb1ELb0EEENS1_19SingleTileSchedulerILb0ELb1ELb1ELi128EEEEEEEEEvNT_6ParamsE:
        .type           _ZN7cutlass13device_kernelIN5flash11enable_sm90INS1_16FlashAttnFwdSm90INS1_25CollectiveMainloopFwdSm90ILi2EN4cute5tupleIJNS5_1CILi1EEES8_S8_EEENS6_IJNS7_ILi128EEENS7_ILi96EEENS7_ILi64EEEEEELi256ENS_10bfloat16_tEfNS_4arch4Sm90ELb0ELb0ELb1ELb0ELb0ELb0ELb1ELb1ELb0ELb1ELb1ELb0EEENS1_21CollectiveEpilogueFwdINS6_IJSA_NS7_ILi256EEESB_EEES9_SE_SG_Li256ELb0ELb1ELb1ELb0EEENS1_19SingleTileSchedulerILb0ELb1ELb1ELi128EEEEEEEEEvNT_6ParamsE,@function
        .size           _ZN7cutlass13device_kernelIN5flash11enable_sm90INS1_16FlashAttnFwdSm90INS1_25CollectiveMainloopFwdSm90ILi2EN4cute5tupleIJNS5_1CILi1EEES8_S8_EEENS6_IJNS7_ILi128EEENS7_ILi96EEENS7_ILi64EEEEEELi256ENS_10bfloat16_tEfNS_4arch4Sm90ELb0ELb0ELb1ELb0ELb0ELb0ELb1ELb1ELb0ELb1ELb1ELb0EEENS1_21CollectiveEpilogueFwdINS6_IJSA_NS7_ILi256EEESB_EEES9_SE_SG_Li256ELb0ELb1ELb1ELb0EEENS1_19SingleTileSchedulerILb0ELb1ELb1ELi128EEEEEEEEEvNT_6ParamsE,(.L_x_15189 - _ZN7cutlass13device_kernelIN5flash11enable_sm90INS1_16FlashAttnFwdSm90INS1_25CollectiveMainloopFwdSm90ILi2EN4cute5tupleIJNS5_1CILi1EEES8_S8_EEENS6_IJNS7_ILi128EEENS7_ILi96EEENS7_ILi64EEEEEELi256ENS_10bfloat16_tEfNS_4arch4Sm90ELb0ELb0ELb1ELb0ELb0ELb0ELb1ELb1ELb0ELb1ELb1ELb0EEENS1_21CollectiveEpilogueFwdINS6_IJSA_NS7_ILi256EEESB_EEES9_SE_SG_Li256ELb0ELb1ELb1ELb0EEENS1_19SingleTileSchedulerILb0ELb1ELb1ELi128EEEEEEEEEvNT_6ParamsE)
        .other          _ZN7cutlass13device_kernelIN5flash11enable_sm90INS1_16FlashAttnFwdSm90INS1_25CollectiveMainloopFwdSm90ILi2EN4cute5tupleIJNS5_1CILi1EEES8_S8_EEENS6_IJNS7_ILi128EEENS7_ILi96EEENS7_ILi64EEEEEELi256ENS_10bfloat16_tEfNS_4arch4Sm90ELb0ELb0ELb1ELb0ELb0ELb0ELb1ELb1ELb0ELb1ELb1ELb0EEENS1_21CollectiveEpilogueFwdINS6_IJSA_NS7_ILi256EEESB_EEES9_SE_SG_Li256ELb0ELb1ELb1ELb0EEENS1_19SingleTileSchedulerILb0ELb1ELb1ELi128EEEEEEEEEvNT_6ParamsE,@"STO_CUDA_ENTRY STV_DEFAULT"
_ZN7cutlass13device_kernelIN5flash11enable_sm90INS1_16FlashAttnFwdSm90INS1_25CollectiveMainloopFwdSm90ILi2EN4cute5tupleIJNS5_1CILi1EEES8_S8_EEENS6_IJNS7_ILi128EEENS7_ILi96EEENS7_ILi64EEEEEELi256ENS_10bfloat16_tEfNS_4arch4Sm90ELb0ELb0ELb1ELb0ELb0ELb0ELb1ELb1ELb0ELb1ELb1ELb0EEENS1_21CollectiveEpilogueFwdINS6_IJSA_NS7_ILi256EEESB_EEES9_SE_SG_Li256ELb0ELb1ELb1ELb0EEENS1_19SingleTileSchedulerILb0ELb1ELb1ELi128EEEEEEEEEvNT_6ParamsE:
        /* <DEDUP_REMOVED lines=18> */
.L_x_9194:
[----:B------:R-:W-:Y:S05]  /*0120*/  BSYNC B0 ;  /* 0x0000000000007941 */ /* 0x000fea0003800000 */
.L_x_9193:
        /* <DEDUP_REMOVED lines=43> */
.L_x_9195:
        /* <DEDUP_REMOVED lines=22> */
.L_x_9196:
        /* <DEDUP_REMOVED lines=18> */
.L_x_9197:
        /* <DEDUP_REMOVED lines=22> */
.L_x_9198:
        /* <DEDUP_REMOVED lines=22> */
.L_x_9199:
        /* <DEDUP_REMOVED lines=9> */
.L_x_9202:
[----:B------:R-:W-:-:S08]  /*09b0*/  NOP ;  /* 0x0000000000007918 */ /* 0x000fd00000000000 */
[----:B------:R-:W1:Y:S02]  /*09c0*/  USETMAXREG.TRY_ALLOC.CTAPOOL UP0, 0xf0 ;  /* 0x000000f0000079c8 */ /* 0x000e640008000600 */
[----:B-1----:R-:W-:-:S13]  /*09d0*/  PLOP3.LUT P0, PT, PT, PT, UP0, 0x80, 0x0 ;  /* 0x000000000000781c */ /* 0x002fda0003f0f008 */
[----:B------:R-:W-:Y:S05]  /*09e0*/  @!P0 BRA `(.L_x_9202) ;  /* 0xfffffffc00f08947 */ /* 0x000fea000383ffff */
[----:B------:R-:W1:Y:S01]  /*09f0*/  S2UR UR6, SR_CTAID.Y ;  /* 0x00000000000679c3 */ /* 0x000e620000002600 */
[----:B------:R-:W-:-:S07]  /*0a00*/  ULDC UR7, c[0x0][0xd50] ;  /* 0x0003540000077ab9 */ /* 0x000fce0000000800 */
[----:B------:R-:W-:Y:S08]  /*0a10*/  BAR.ARV 0x8, 0x180 ;  /* 0x0206000000007b1d */ /* 0x000ff00000002000 */
[----:B------:R-:W2:Y:S01]  /*0a20*/  S2UR UR8, SR_CTAID.Z ;  /* 0x00000000000879c3 */ /* 0x000ea20000002700 */
[----:B------:R-:W-:Y:S01]  /*0a30*/  ISETP.NE.AND P0, PT, R19, 0x1, PT ;  /* 0x000000011300780c */ /* 0x000fe20003f05270 */
[----:B------:R-:W-:-:S11]  /*0a40*/  UISETP.NE.AND UP0, UPT, UR7, 0x1, UPT ;  /* 0x000000010700788c */ /* 0x000fd6000bf05270 */
[----:B------:R-:W-:Y:S01]  /*0a50*/  @UP0 ULDC UR4, c[0x0][0xd54] ;  /* 0x0003550000040ab9 */ /* 0x000fe20000000800 */
[----:B------:R-:W-:Y:S06]  /*0a60*/  @!P0 BAR.ARV 0x9, 0x100 ;  /* 0x0244000000008b1d */ /* 0x000fec0000002000 */
[----:B-1----:R-:W-:Y:S01]  /*0a70*/  UIMAD.WIDE.U32 UR4, UR6, UR4, URZ ;  /* 0x00000004060472a5 */ /* 0x002fe2000f8e003f */
[----:B------:R-:W-:Y:S01]  /*0a80*/  @UP0 ULDC UR9, c[0x0][0xd58] ;  /* 0x0003560000090ab9 */ /* 0x000fe20000000800 */
[----:B------:R-:W-:Y:S01]  /*0a90*/  UMOV UR10, UR6 ;  /* 0x00000006000a7c82 */ /* 0x000fe20008000000 */
[----:B--2---:R-:W-:Y:S01]  /*0aa0*/  ISETP.LE.AND P0, PT, RZ, UR8, PT ;  /* 0x00000008ff007c0c */ /* 0x004fe2000bf03270 */
[----:B------:R-:W-:-:S04]  /*0ab0*/  @UP0 USHF.R.U32.HI UR10, URZ, UR9, UR5 ;  /* 0x000000093f0a0299 */ /* 0x000fc80008011605 */
[----:B------:R-:W-:Y:S02]  /*0ac0*/  UIADD3 UR4, -UR10, URZ, URZ ;  /* 0x0000003f0a047290 */ /* 0x000fe4000fffe13f */
[----:B------:R-:W-:Y:S02]  /*0ad0*/  IMAD.U32 R18, RZ, RZ, UR10 ;  /* 0x0000000aff127e24 */ /* 0x000fe4000f8e00ff */
        /* <DEDUP_REMOVED lines=54> */
.L_x_9204:
[----:B------:R-:W-:Y:S01]  /*0e40*/  UIMAD UR5, UR9, UR4, URZ ;  /* 0x00000004090572a4 */ /* 0x000fe2000f8e023f */
[----:B------:R-:W-:Y:S01]  /*0e50*/  IMAD.U32 R0, RZ, RZ, UR6 ;  /* 0x00000006ff007e24 */ /* 0x000fe2000f8e00ff */
[----:B0-----:R-:W0:Y:S01]  /*0e60*/  S2R R2, SR_TID.X ;  /* 0x0000000000027919 */ /* 0x001e220000002100 */
[----:B------:R-:W-:Y:S01]  /*0e70*/  IMAD.U32 R3, RZ, RZ, UR4 ;  /* 0x00000004ff037e24 */ /* 0x000fe2000f8e00ff */
[----:B------:R-:W-:Y:S02]  /*0e80*/  PLOP3.LUT P0, PT, PT, PT, PT, 0x80, 0x0 ;  /* 0x000000000000781c */ /* 0x000fe40003f0f070 */
[----:B------:R-:W-:Y:S01]  /*0e90*/  CS2R R150, SRZ ;  /* 0x0000000000967805 */ /* 0x000fe2000001ff00 */
[----:B------:R-:W-:Y:S01]  /*0ea0*/  IMAD.U32 R17, RZ, RZ, UR5 ;  /* 0x00000005ff117e24 */ /* 0x000fe2000f8e00ff */
        /* <DEDUP_REMOVED lines=27> */
[----:B0-----:R-:W-:Y:S02]  /*1060*/  IADD3 R22, R2, -0x80, RZ ;  /* 0xffffff8002167810 */ /* 0x001fe40007ffe0ff */
        /* <DEDUP_REMOVED lines=49> */
[----:B------:R-:W-:Y:S02]  /*1380*/  UIADD3 UR6, UR7, 0x18400, URZ ;  /* 0x0001840007067890 */ /* 0x000fe4000fffe03f */
[----:B------:R-:W-:Y:S02]  /*1390*/  IMAD.U32 R16, RZ, RZ, UR7 ;  /* 0x00000007ff107e24 */ /* 0x000fe4000f8e00ff */
[----:B------:R-:W-:Y:S01]  /*13a0*/  ULOP3.LUT UP0, URZ, UR6, 0x1bf, URZ, 0xc0, !UPT ;  /* 0x000001bf063f7892 */ /* 0x000fe2000f80c03f */
[----:B-1----:R-:W-:-:S05]  /*13b0*/  R2UR UR4, R0 ;  /* 0x00000000000472ca */ /* 0x002fca00000e0000 */
[----:B------:R-:W-:-:S08]  /*13c0*/  PLOP3.LUT P0, PT, PT, PT, UP0, 0x80, 0x0 ;  /* 0x000000000000781c */ /* 0x000fd00003f0f008 */
[----:B------:R-:W-:-:S04]  /*13d0*/  ULEA.HI UR5, UR4, UR4, URZ, 0x1 ;  /* 0x0000000404057291 */ /* 0x000fc8000f8f083f */
[----:B------:R-:W-:-:S04]  /*13e0*/  ULOP3.LUT UR5, UR5, 0xffffe, URZ, 0xc0, !UPT ;  /* 0x000ffffe05057892 */ /* 0x000fc8000f8ec03f */
[----:B------:R-:W-:Y:S01]  /*13f0*/  UIADD3 UR36, UR4, -UR5, URZ ;  /* 0x8000000504247290 */ /* 0x000fe2000fffe03f */
        /* <DEDUP_REMOVED lines=17> */
.L_x_9206:
[----:B------:R-:W-:Y:S02]  /*1510*/  R2UR UR4, R16 ;  /* 0x00000000100472ca */ /* 0x000fe400000e0000 */
[----:B------:R-:W-:Y:S02]  /*1520*/  SHF.L.U32 R10, RZ, 0x1f, RZ ;  /* 0x0000001fff0a7819 */ /* 0x000fe400000006ff */
[----:B------:R-:W-:-:S09]  /*1530*/  IADD3 R15, R19, 0x8, RZ ;  /* 0x00000008130f7810 */ /* 0x000fd20007ffe0ff */
[----:B------:R-:W0:Y:S02]  /*1540*/  SYNCS.PHASECHK.TRANS64.TRYWAIT P0, [UR4+0x32400], R10 ;  /* 0x0324000aff0075a7 */ /* 0x000e240008000144 */
[----:B0-----:R-:W-:Y:S05]  /*1550*/  @!P0 BRA `(.L_x_9207) ;  /* 0x000000d000108947 */ /* 0x001fea0003800000 */
.L_x_9318:
[----:B------:R-:W-:Y:S05]  /*1560*/  WARPSYNC.ALL ;  /* 0x0000000000007948 */ /* 0x000fea0003800000 */
[----:B------:R-:W2:Y:S01]  /*1570*/  LDL R0, [R1+0x30] ;  /* 0x0000300001007983 */ /* 0x000ea20000100800 */
[----:B------:R1:W-:Y:S01]  /*1580*/  BAR.SYNC.DEFER_BLOCKING R15, 0x100 ;  /* 0x0004000f0000751d */ /* 0x0003e20000010000 */
[----:B--2---:R-:W-:-:S13]  /*1590*/  R2UR UR4, R0 ;  /* 0x00000000000472ca */ /* 0x004fda00000e0000 */
[----:B------:R-:W-:-:S04]  /*15a0*/  ULOP3.LUT UR4, UR4, 0x1, URZ, 0xfc, !UPT ;  /* 0x0000000104047892 */ /* 0x000fc8000f8efc3f */
[----:B------:R-:W-:-:S06]  /*15b0*/  UISETP.NE.AND UP0, UPT, UR4, 0x3, UPT ;  /* 0x000000030400788c */ /* 0x000fcc000bf05270 */
[----:B------:R-:W-:-:S13]  /*15c0*/  PLOP3.LUT P0, PT, PT, PT, UP0, 0x80, 0x0 ;  /* 0x000000000000781c */ /* 0x000fda0003f0f008 */
[----:B-1----:R-:W-:Y:S05]  /*15d0*/  @!P0 BRA `(.L_x_9208) ;  /* 0x0000000000048947 */ /* 0x002fea0003800000 */
[----:B------:R-:W-:Y:S01]  /*15e0*/  BPT.TRAP 0x1 ;  /* 0x000000040000795c */ /* 0x000fe20000300000 */
.L_x_9208:
[----:B------:R-:W-:-:S13]  /*15f0*/  R2UR UR4, R16 ;  /* 0x00000000100472ca */ /* 0x000fda00000e0000 */
[----:B------:R1:W2:Y:S01]  /*1600*/  SYNCS.PHASECHK.TRANS64.TRYWAIT P1, [UR4+0x32430], R10 ;  /* 0x0324300aff0075a7 */ /* 0x0002a20008020144 */
[----:B------:R-:W-:Y:S05]  /*1610*/  @!P0 BRA `(.L_x_9209) ;  /* 0x0000000000048947 */ /* 0x000fea0003800000 */
[----:B------:R-:W-:Y:S01]  /*1620*/  BPT.TRAP 0x1 ;  /* 0x000000040000795c */ /* 0x000fe20000300000 */
.L_x_9209:
[----:B--2---:R-:W-:Y:S05]  /*1630*/  @P1 BRA `(.L_x_9210) ;  /* 0x00000000000c1947 */ /* 0x004fea0003800000 */
[----:B------:R-:W-:-:S13]  /*1640*/  R2UR UR4, R16 ;  /* 0x00000000100472ca */ /* 0x000fda00000e0000 */
[----:B------:R-:W2:Y:S02]  /*1650*/  SYNCS.PHASECHK.TRANS64.TRYWAIT P1, [UR4+0x32430], R10 ;  /* 0x0324300aff0075a7 */ /* 0x000ea40008020144 */
[----:B--2---:R-:W-:Y:S05]  /*1660*/  @!P1 BRA `(.L_x_9211) ;  /* 0x000000cc00e89947 */ /* 0x004fea0003800000 */
.L_x_9210:
[----:B------:R-:W-:Y:S01]  /*1670*/  R2UR UR9, R16 ;  /* 0x00000000100972ca */ /* 0x000fe200000e0000 */
[----:B------:R-:W-:Y:S01]  /*1680*/  WARPGROUP.ARRIVE ;  /* 0x00000000000079c5 */ /* 0x000fe20000000000 */
[----:B------:R-:W-:Y:S01]  /*1690*/  UMOV UR7, 0x40000040 ;  /* 0x4000004000077882 */ /* 0x000fe20000000000 */
[----:B------:R-:W-:Y:S01]  /*16a0*/  UMOV UR13, 0x40000040 ;  /* 0x40000040000d7882 */ /* 0x000fe20000000000 */
[----:B0-----:R-:W-:Y:S02]  /*16b0*/  IMAD.U32 R3, RZ, RZ, UR7 ;  /* 0x00000007ff037e24 */ /* 0x001fe4000f8e00ff */
[----:B------:R-:W-:-:S07]  /*16c0*/  IMAD.U32 R5, RZ, RZ, UR13 ;  /* 0x0000000dff057e24 */ /* 0x000fce000f8e00ff */
[----:B------:R-:W-:Y:S02]  /*16d0*/  ULEA UR36, UR36, UR9, 0xd ;  /* 0x0000000924247291 */ /* 0x000fe4000f8e683f */
[----:B------:R-:W-:Y:S02]  /*16e0*/  UIADD3 UR5, UR9, 0x1c400, URZ ;  /* 0x0001c40009057890 */ /* 0x000fe4000fffe03f */
[----:B------:R-:W-:Y:S02]  /*16f0*/  UIADD3 UR4, UR36, 0x18400, URZ ;  /* 0x0001840024047890 */ /* 0x000fe4000fffe03f */
[----:B------:R-:W-:Y:S02]  /*1700*/  USHF.R.U32.HI UR5, URZ, 0x4, UR5 ;  /* 0x000000043f057899 */ /* 0x000fe40008011605 */
[----:B------:R-:W-:Y:S02]  /*1710*/  USHF.R.U32.HI UR4, URZ, 0x4, UR4 ;  /* 0x000000043f047899 */ /* 0x000fe40008011604 */
[----:B------:R-:W-:-:S02]  /*1720*/  ULOP3.LUT UR5, UR5, 0x3fff, URZ, 0xc0, !UPT ;  /* 0x00003fff05057892 */ /* 0x000fc4000f8ec03f */
[----:B------:R-:W-:Y:S02]  /*1730*/  ULOP3.LUT UR4, UR4, 0x3fff, URZ, 0xc0, !UPT ;  /* 0x00003fff04047892 */ /* 0x000fe4000f8ec03f */
[----:B------:R-:W-:Y:S02]  /*1740*/  ULOP3.LUT UR10, UR5, 0x10000, URZ, 0xfc, !UPT ;  /* 0x00010000050a7892 */ /* 0x000fe4000f8efc3f */
[----:B------:R-:W-:Y:S01]  /*1750*/  ULOP3.LUT UR8, UR4, 0x10000, URZ, 0xfc, !UPT ;  /* 0x0001000004087892 */ /* 0x000fe2000f8efc3f */
[----:B------:R-:W-:-:S03]  /*1760*/  UMOV UR5, UR7 ;  /* 0x0000000700057c82 */ /* 0x000fc60008000000 */
[----:B------:R-:W-:-:S03]  /*1770*/  IMAD.U32 R0, RZ, RZ, UR10 ;  /* 0x0000000aff007e24 */ /* 0x000fc6000f8e00ff */
[----:B------:R-:W-:Y:S02]  /*1780*/  UMOV UR6, UR8 ;  /* 0x0000000800067c82 */ /* 0x000fe40008000000 */
[----:B------:R-:W-:Y:S01]  /*1790*/  IMAD.U32 R2, RZ, RZ, UR6 ;  /* 0x00000006ff027e24 */ /* 0x000fe2000f8e00ff */
[----:B------:R-:W-:Y:S01]  /*17a0*/  UMOV UR4, UR6 ;  /* 0x0000000600047c82 */ /* 0x000fe20008000000 */
[----:B------:R-:W-:Y:S02]  /*17b0*/  UMOV UR6, UR10 ;  /* 0x0000000a00067c82 */ /* 0x000fe40008000000 */
[----:B------:R-:W-:Y:S01]  /*17c0*/  HGMMA.64x96x16.F32.BF16 R24, gdesc[UR4], RZ, !UPT, gsb0 ;  /* 0x01600000041879f0 */ /* 0x000fe2000c0018ff */
[----:B------:R-:W-:Y:S02]  /*17d0*/  UIADD3 UR4, UR8, 0x2, URZ ;  /* 0x0000000208047890 */ /* 0x000fe4000fffe03f */
[----:B------:R-:W-:Y:S01]  /*17e0*/  UIADD3 UR6, UR10, 0x2, URZ ;  /* 0x000000020a067890 */ /* 0x000fe2000fffe03f */
[----:B------:R-:W-:Y:S01]  /*17f0*/  UMOV UR5, UR13 ;  /* 0x0000000d00057c82 */ /* 0x000fe20008000000 */
[----:B------:R-:W-:Y:S01]  /*1800*/  UMOV UR7, 0x40000040 ;  /* 0x4000004000077882 */ /* 0x000fe20000000000 */
[----:B------:R-:W-:-:S02]  /*1810*/  UMOV UR13, 0x40000040 ;  /* 0x40000040000d7882 */ /* 0x000fc40000000000 */
[----:B------:R-:W-:Y:S01]  /*1820*/  UMOV UR12, UR4 ;  /* 0x00000004000c7c82 */ /* 0x000fe20008000000 */
[----:B------:R-:W-:Y:S01]  /*1830*/  IMAD.U32 R7, RZ, RZ, UR13 ;  /* 0x0000000dff077e24 */ /* 0x000fe2000f8e00ff */
[----:B------:R-:W-:Y:S01]  /*1840*/  UMOV UR4, UR12 ;  /* 0x0000000c00047c82 */ /* 0x000fe20008000000 */
[----:B------:R-:W-:Y:S01]  /*1850*/  IMAD.U32 R4, RZ, RZ, UR12 ;  /* 0x0000000cff047e24 */ /* 0x000fe2000f8e00ff */
[----:B------:R-:W-:Y:S02]  /*1860*/  WARPGROUP.DEPBAR.LE gsb0, 0x0 ;  /* 0x00008000000079c5 */ /* 0x000fe40000010000 */
[----:B------:R-:W-:-:S06]  /*1870*/  WARPGROUP.ARRIVE ;  /* 0x00000000000079c5 */ /* 0x000fcc0000000000 */
[----:B------:R-:W-:Y:S01]  /*1880*/  HGMMA.64x96x16.F32.BF16 R24, gdesc[UR4], R24, gsb0 ;  /* 0x01600000041879f0 */ /* 0x000fe20008001818 */
[----:B------:R-:W-:Y:S02]  /*1890*/  UIADD3 UR4, UR8, 0x4, URZ ;  /* 0x0000000408047890 */ /* 0x000fe4000fffe03f */
[----:B------:R-:W-:Y:S01]  /*18a0*/  UIADD3 UR6, UR10, 0x4, URZ ;  /* 0x000000040a067890 */ /* 0x000fe2000fffe03f */
[----:B------:R-:W-:Y:S01]  /*18b0*/  UMOV UR5, UR13 ;  /* 0x0000000d00057c82 */ /* 0x000fe20008000000 */
[----:B------:R-:W-:-:S03]  /*18c0*/  UMOV UR7, 0x40000040 ;  /* 0x4000004000077882 */ /* 0x000fc60000000000 */
[----:B------:R-:W-:Y:S02]  /*18d0*/  UMOV UR12, UR4 ;  /* 0x00000004000c7c82 */ /* 0x000fe40008000000 */
[----:B------:R-:W-:Y:S01]  /*18e0*/  UMOV UR4, UR12 ;  /* 0x0000000c00047c82 */ /* 0x000fe20008000000 */
[----:B------:R-:W-:Y:S01]  /*18f0*/  IMAD.U32 R6, RZ, RZ, UR12 ;  /* 0x0000000cff067e24 */ /* 0x000fe2000f8e00ff */
[----:B------:R-:W-:Y:S02]  /*1900*/  WARPGROUP.DEPBAR.LE gsb0, 0x0 ;  /* 0x00008000000079c5 */ /* 0x000fe40000010000 */
[----:B------:R-:W-:-:S06]  /*1910*/  WARPGROUP.ARRIVE ;  /* 0x00000000000079c5 */ /* 0x000fcc0000000000 */
[----:B------:R-:W-:Y:S01]  /*1920*/  HGMMA.64x96x16.F32.BF16 R24, gdesc[UR4], R24, gsb0 ;  /* 0x01600000041879f0 */ /* 0x000fe20008001818 */
[----:B------:R-:W-:Y:S02]  /*1930*/  UIADD3 UR4, UR8, 0x6, URZ ;  /* 0x0000000608047890 */ /* 0x000fe4000fffe03f */
[----:B------:R-:W-:Y:S01]  /*1940*/  UIADD3 UR6, UR10, 0x6, URZ ;  /* 0x000000060a067890 */ /* 0x000fe2000fffe03f */
[----:B------:R-:W-:Y:S01]  /*1950*/  UMOV UR5, 0x40000040 ;  /* 0x4000004000057882 */ /* 0x000fe20000000000 */
[----:B------:R-:W-:Y:S02]  /*1960*/  UMOV UR7, 0x40000040 ;  /* 0x4000004000077882 */ /* 0x000fe40000000000 */
[----:B------:R-:W-:Y:S02]  /*1970*/  IMAD.U32 R8, RZ, RZ, UR4 ;  /* 0x00000004ff087e24 */ /* 0x000fe4000f8e00ff */
[----:B------:R-:W-:Y:S01]  /*1980*/  IMAD.U32 R9, RZ, RZ, UR5 ;  /* 0x00000005ff097e24 */ /* 0x000fe2000f8e00ff */
[----:B------:R-:W-:-:S02]  /*1990*/  WARPGROUP.DEPBAR.LE gsb0, 0x0 ;  /* 0x00008000000079c5 */ /* 0x000fc40000010000 */
[----:B------:R-:W-:-:S06]  /*19a0*/  WARPGROUP.ARRIVE ;  /* 0x00000000000079c5 */ /* 0x000fcc0000000000 */
[----:B------:R-:W-:Y:S03]  /*19b0*/  HGMMA.64x96x16.F32.BF16 R24, gdesc[UR4], R24, gsb0 ;  /* 0x01600000041879f0 */ /* 0x000fe60008001818 */
[----:B------:R-:W-:Y:S02]  /*19c0*/  WARPGROUP.DEPBAR.LE gsb0, 0x0 ;  /* 0x00008000000079c5 */ /* 0x000fe40000010000 */
[----:B------:R-:W0:Y:S02]  /*19d0*/  SYNCS.PHASECHK.TRANS64.TRYWAIT P1, [UR9+0x32410], R10 ;  /* 0x0324100aff0075a7 */ /* 0x000e240008020149 */
[----:B0-----:R-:W-:Y:S05]  /*19e0*/  @!P1 BRA `(.L_x_9212) ;  /* 0x000000cc00249947 */ /* 0x001fea0003800000 */
.L_x_9319:
[----:B------:R-:W-:Y:S05]  /*19f0*/  @!P0 BRA `(.L_x_9213) ;  /* 0x0000000000048947 */ /* 0x000fea0003800000 */
[----:B------:R-:W-:Y:S01]  /*1a00*/  BPT.TRAP 0x1 ;  /* 0x000000040000795c */ /* 0x000fe20000300000 */
.L_x_9213:
[----:B------:R-:W-:-:S13]  /*1a10*/  R2UR UR4, R16 ;  /* 0x00000000100472ca */ /* 0x000fda00000e0000 */
[----:B------:R2:W3:Y:S01]  /*1a20*/  SYNCS.PHASECHK.TRANS64.TRYWAIT P1, [UR4+0x32450], R10 ;  /* 0x0324500aff0075a7 */ /* 0x0004e20008020144 */
[----:B------:R-:W-:Y:S05]  /*1a30*/  @!P0 BRA `(.L_x_9214) ;  /* 0x0000000000048947 */ /* 0x000fea0003800000 */
[----:B------:R-:W-:Y:S01]  /*1a40*/  BPT.TRAP 0x1 ;  /* 0x000000040000795c */ /* 0x000fe20000300000 */
.L_x_9214:
[----:B---3--:R-:W-:Y:S05]  /*1a50*/  @P1 BRA `(.L_x_9215) ;  /* 0x00000000000c1947 */ /* 0x008fea0003800000 */
[----:B------:R-:W-:-:S13]  /*1a60*/  R2UR UR4, R16 ;  /* 0x00000000100472ca */ /* 0x000fda00000e0000 */
[----:B------:R-:W3:Y:S02]  /*1a70*/  SYNCS.PHASECHK.TRANS64.TRYWAIT P1, [UR4+0x32450], R10 ;  /* 0x0324500aff0075a7 */ /* 0x000ee40008020144 */
[----:B---3--:R-:W-:Y:S05]  /*1a80*/  @!P1 BRA `(.L_x_9216) ;  /* 0x000000cc00189947 */ /* 0x008fea0003800000 */
.L_x_9215:
[----:B------:R-:W-:Y:S01]  /*1a90*/  R2UR UR57, R16 ;  /* 0x00000000103972ca */ /* 0x000fe200000e0000 */
[----:B------:R-:W-:Y:S01]  /*1aa0*/  UIADD3 UR36, UR36, 0x22400, URZ ;  /* 0x0002240024247890 */ /* 0x000fe2000fffe03f */
[----:B------:R-:W-:Y:S01]  /*1ab0*/  WARPGROUP.ARRIVE ;  /* 0x00000000000079c5 */ /* 0x000fe20000000000 */
[----:B------:R-:W-:Y:S01]  /*1ac0*/  UMOV UR9, 0x40000040 ;  /* 0x4000004000097882 */ /* 0x000fe20000000000 */
[----:B------:R-:W-:Y:S01]  /*1ad0*/  UMOV UR11, 0x40000040 ;  /* 0x40000040000b7882 */ /* 0x000fe20000000000 */
[----:B------:R-:W-:Y:S01]  /*1ae0*/  USHF.R.U32.HI UR36, URZ, 0x4, UR36 ;  /* 0x000000043f247899 */ /* 0x000fe20008011624 */
[----:B0-----:R-:W-:Y:S01]  /*1af0*/  MOV R11, UR9 ;  /* 0x00000009000b7c02 */ /* 0x001fe20008000f00 */
[----:B------:R-:W-:Y:S01]  /*1b00*/  UMOV UR13, 0x40000040 ;  /* 0x40000040000d7882 */ /* 0x000fe20000000000 */
[----:B------:R-:W-:Y:S01]  /*1b10*/  UMOV UR5, 0x40000040 ;  /* 0x4000004000057882 */ /* 0x000fe20000000000 */
[----:B------:R-:W-:Y:S01]  /*1b20*/  ULOP3.LUT UR6, UR36, 0x3fff, URZ, 0xc0, !UPT ;  /* 0x00003fff24067892 */ /* 0x000fe2000f8ec03f */
[----:B------:R-:W-:Y:S01]  /*1b30*/  IMAD.U32 R13, RZ, RZ, UR13 ;  /* 0x0000000dff0d7e24 */ /* 0x000fe2000f8e00ff */
[----:B------:R-:W-:Y:S01]  /*1b40*/  UMOV UR15, 0x40000040 ;  /* 0x40000040000f7882 */ /* 0x000fe20000000000 */
[----:B------:R-:W-:Y:S01]  /*1b50*/  UMOV UR17, 0x40000040 ;  /* 0x4000004000117882 */ /* 0x000fe20000000000 */
[----:B------:R-:W-:Y:S01]  /*1b60*/  UIADD3 UR4, UR57, 0x400, URZ ;  /* 0x0000040039047890 */ /* 0x000fe2000fffe03f */
[----:B------:R-:W-:Y:S01]  /*1b70*/  LOP3.LUT R23, R23, 0xffffff80, RZ, 0xc0, !PT ;  /* 0xffffff8017177812 */ /* 0x000fe200078ec0ff */
[----:B------:R-:W-:Y:S01]  /*1b80*/  ULOP3.LUT UR6, UR6, 0x10000, URZ, 0xfc, !UPT ;  /* 0x0001000006067892 */ /* 0x000fe2000f8efc3f */
[----:B------:R-:W0:Y:S01]  /*1b90*/  S2R R72, SR_TID.X ;  /* 0x0000000000487919 */ /* 0x000e220000002100 */
[----:B------:R-:W-:Y:S01]  /*1ba0*/  USHF.R.U32.HI UR4, URZ, 0x4, UR4 ;  /* 0x000000043f047899 */ /* 0x000fe20008011604 */
[----:B------:R-:W-:Y:S01]  /*1bb0*/  IADD3 R157, -R19, 0xb, RZ ;  /* 0x0000000b139d7810 */ /* 0x000fe20007ffe1ff */
[----:B------:R-:W-:Y:S01]  /*1bc0*/  UIADD3 UR16, UR6, 0x402, URZ ;  /* 0x0000040206107890 */ /* 0x000fe2000fffe03f */
[----:B------:R-:W-:Y:S01]  /*1bd0*/  IMAD.IADD R23, R22, 0x1, -R23 ;  /* 0x0000000116177824 */ /* 0x000fe200078e0a17 */
[----:B------:R-:W-:Y:S01]  /*1be0*/  ULOP3.LUT UR7, UR4, 0x3fff, URZ, 0xc0, !UPT ;  /* 0x00003fff04077892 */ /* 0x000fe2000f8ec03f */
[----:B------:R-:W-:Y:S01]  /*1bf0*/  UMOV UR8, UR6 ;  /* 0x0000000600087c82 */ /* 0x000fe20008000000 */
[----:B------:R-:W-:Y:S01]  /*1c00*/  UIADD3 UR4, UR6, 0x2, URZ ;  /* 0x0000000206047890 */ /* 0x000fe2000fffe03f */
[----:B-12---:R-:W-:Y:S01]  /*1c10*/  IMAD.U32 R10, RZ, RZ, UR8 ;  /* 0x00000008ff0a7e24 */ /* 0x006fe2000f8e00ff */
[----:B------:R-:W-:Y:S01]  /*1c20*/  ULOP3.LUT UR58, UR7, 0x10000, URZ, 0xfc, !UPT ;  /* 0x00010000073a7892 */ /* 0x000fe2000f8efc3f */
[----:B------:R-:W-:Y:S01]  /*1c30*/  SHF.R.S32.HI R20, RZ, 0x1f, R23 ;  /* 0x0000001fff147819 */ /* 0x000fe20000011417 */
[----:B------:R-:W-:Y:S01]  /*1c40*/  UMOV UR19, 0x40000040 ;  /* 0x4000004000137882 */ /* 0x000fe20000000000 */
[----:B------:R-:W-:-:S02]  /*1c50*/  UIADD3 UR20, UR6, 0x404, URZ ;  /* 0x0000040406147890 */ /* 0x000fc4000fffe03f */
[----:B------:R-:W-:Y:S01]  /*1c60*/  UMOV UR12, UR4 ;  /* 0x00000004000c7c82 */ /* 0x000fe20008000000 */
[----:B------:R-:W-:Y:S01]  /*1c70*/  UIADD3 UR4, UR6, 0x4, URZ ;  /* 0x0000000406047890 */ /* 0x000fe2000fffe03f */
[----:B------:R-:W-:Y:S01]  /*1c80*/  IMAD.U32 R12, RZ, RZ, UR12 ;  /* 0x0000000cff0c7e24 */ /* 0x000fe2000f8e00ff */
[----:B------:R-:W-:Y:S01]  /*1c90*/  UMOV UR10, UR58 ;  /* 0x0000003a000a7c82 */ /* 0x000fe20008000000 */
[----:B------:R-:W-:Y:S01]  /*1ca0*/  UIADD3 UR14, UR58, 0x300, URZ ;  /* 0x000003003a0e7890 */ /* 0x000fe2000fffe03f */
[----:B------:R-:W-:Y:S01]  /*1cb0*/  HGMMA.64x96x16.F32.BF16 R24, gdesc[UR8], R24, gsb0 ;  /* 0x01600000081879f0 */ /* 0x000fe20008001818 */
[----:B------:R-:W-:Y:S02]  /*1cc0*/  UIADD3 UR10, UR58, 0x2, URZ ;  /* 0x000000023a0a7890 */ /* 0x000fe4000fffe03f */
[----:B------:R-:W-:Y:S01]  /*1cd0*/  IMAD.U32 R14, RZ, RZ, UR58 ;  /* 0x0000003aff0e7e24 */ /* 0x000fe2000f8e00ff */
[----:B------:R-:W-:Y:S01]  /*1ce0*/  UMOV UR8, UR12 ;  /* 0x0000000c00087c82 */ /* 0x000fe20008000000 */
[----:B------:R-:W-:Y:S01]  /*1cf0*/  UMOV UR9, UR13 ;  /* 0x0000000d00097c82 */ /* 0x000fe20008000000 */
[----:B------:R-:W-:Y:S01]  /*1d00*/  UMOV UR11, 0x40000040 ;  /* 0x40000040000b7882 */ /* 0x000fe20000000000 */
[----:B------:R-:W-:Y:S01]  /*1d10*/  UIADD3 UR12, UR6, 0x400, URZ ;  /* 0x00000400060c7890 */ /* 0x000fe2000fffe03f */
[----:B------:R-:W-:Y:S01]  /*1d20*/  LEA.HI R20, R20, R23, RZ, 0x2 ;  /* 0x0000001714147211 */ /* 0x000fe200078f10ff */
[----:B------:R-:W-:Y:S01]  /*1d30*/  UMOV UR13, 0x40000040 ;  /* 0x40000040000d7882 */ /* 0x000fe20000000000 */
[----:B------:R-:W-:-:S02]  /*1d40*/  UIADD3 UR18, UR58, 0x302, URZ ;  /* 0x000003023a127890 */ /* 0x000fc4000fffe03f */
[----:B------:R-:W-:Y:S01]  /*1d50*/  UIADD3 UR22, UR58, 0x304, URZ ;  /* 0x000003043a167890 */ /* 0x000fe2000fffe03f */
[----:B------:R-:W-:Y:S01]  /*1d60*/  LOP3.LUT R20, R20, 0x7ffffffc, RZ, 0xc0, !PT ;  /* 0x7ffffffc14147812 */ /* 0x000fe200078ec0ff */
[----:B------:R-:W-:Y:S01]  /*1d70*/  UMOV UR21, 0x40000040 ;  /* 0x4000004000157882 */ /* 0x000fe20000000000 */
[----:B------:R-:W-:Y:S01]  /*1d80*/  UMOV UR23, 0x40000040 ;  /* 0x4000004000177882 */ /* 0x000fe20000000000 */
[----:B------:R-:W-:Y:S01]  /*1d90*/  UIADD3 UR24, UR6, 0x406, URZ ;  /* 0x0000040606187890 */ /* 0x000fe2000fffe03f */
[----:B0-----:R-:W-:Y:S01]  /*1da0*/  LOP3.LUT R72, R72, 0x7f, RZ, 0xc0, !PT ;  /* 0x0000007f48487812 */ /* 0x001fe200078ec0ff */
[----:B------:R-:W-:Y:S01]  /*1db0*/  UIADD3 UR26, UR58, 0x306, URZ ;  /* 0x000003063a1a7890 */ /* 0x000fe2000fffe03f */
[----:B------:R-:W-:Y:S01]  /*1dc0*/  IMAD.IADD R20, R23, 0x1, -R20 ;  /* 0x0000000117147824 */ /* 0x000fe200078e0a14 */
        /* <DEDUP_REMOVED lines=30> */
[----:B------:R-:W-:Y:S01]  /*1fb0*/  UIADD3 UR56, UR6, 0xc06, URZ ;  /* 0x00000c0606387890 */ /* 0x000fe2000fffe03f */
[----:B------:R-:W-:Y:S01]  /*1fc0*/  UMOV UR59, 0x40000040 ;  /* 0x40000040003b7882 */ /* 0x000fe20000000000 */
[----:B------:R-:W-:Y:S02]  /*1fd0*/  UIMAD UR61, UR60, -0x60, UR61 ;  /* 0xffffffa03c3d78a4 */ /* 0x000fe4000f8e023d */
[----:B------:R-:W-:Y:S02]  /*1fe0*/  ULOP3.LUT UR7, UR7, 0x3000000, URZ, 0xfc, !UPT ;  /* 0x0300000007077892 */ /* 0x000fe4000f8efc3f */
[----:B------:R-:W-:Y:S02]  /*1ff0*/  UIADD3 UR61, UR61, 0x60, URZ ;  /* 0x000000603d3d7890 */ /* 0x000fe4000fffe03f */
[----:B------:R-:W-:-:S02]  /*2000*/  UIADD3 UR60, UR60, -0x2, URZ ;  /* 0xfffffffe3c3c7890 */ /* 0x000fc4000fffe03f */
[----:B------:R-:W-:Y:S02]  /*2010*/  IMAD.U32 R202, RZ, RZ, UR7 ;  /* 0x00000007ffca7e24 */ /* 0x000fe4000f8e00ff */
[----:B------:R-:W-:-:S04]  /*2020*/  IMAD.U32 R21, RZ, RZ, UR61 ;  /* 0x0000003dff157e24 */ /* 0x000fc8000f8e00ff */
        /* <DEDUP_REMOVED lines=17> */
[----:B------:R-:W-:Y:S02]  /*2140*/  UIADD3 UR8, UR6, 0x6, URZ ;  /* 0x0000000606087890 */ /* 0x000fe4000fffe03f */
[----:B------:R-:W-:Y:S01]  /*2150*/  UIADD3 UR10, UR58, 0x6, URZ ;  /* 0x000000063a0a7890 */ /* 0x000fe2000fffe03f */
[----:B------:R-:W-:Y:S01]  /*2160*/  UMOV UR9, 0x40000040 ;  /* 0x4000004000097882 */ /* 0x000fe20000000000 */
[----:B------:R-:W-:Y:S01]  /*2170*/  UMOV UR11, 0x40000040 ;  /* 0x40000040000b7882 */ /* 0x000fe20000000000 */
[----:B------:R-:W-:Y:S01]  /*2180*/  UIADD3 UR58, UR58, 0x906, URZ ;  /* 0x000009063a3a7890 */ /* 0x000fe2000fffe03f */
[----:B------:R-:W-:Y:S01]  /*2190*/  ULDC UR6, c[0x0][0xad0] ;  /* 0x0002b40000067ab9 */ /* 0x000fe20000000800 */
[----:B------:R-:W-:Y:S02]  /*21a0*/  WARPGROUP.DEPBAR.LE gsb0, 0x0 ;  /* 0x00008000000079c5 */ /* 0x000fe40000010000 */
[----:B------:R-:W-:-:S06]  /*21b0*/  WARPGROUP.ARRIVE ;  /* 0x00000000000079c5 */ /* 0x000fcc0000000000 */
[----:B------:R-:W-:Y:S01]  /*21c0*/  HGMMA.64x96x16.F32.BF16 R24, gdesc[UR8], R24, gsb0 ;  /* 0x01600000081879f0 */ /* 0x000fe20008001818 */
[----:B------:R-:W-:Y:S01]  /*21d0*/  UMOV UR11, UR57 ;  /* 0x00000039000b7c82 */ /* 0x000fe20008000000 */
[----:B------:R-:W-:Y:S01]  /*21e0*/  UMOV UR57, 0x40000040 ;  /* 0x4000004000397882 */ /* 0x000fe20000000000 */
[----:B------:R-:W-:Y:S01]  /*21f0*/  IMAD.U32 R160, RZ, RZ, UR11 ;  /* 0x0000000bffa07e24 */ /* 0x000fe2000f8e00ff */
        /* <DEDUP_REMOVED lines=106> */
[----:B------:R-:W-:-:S03]  /*28a0*/  ULDC UR6, c[0x0][0xa80] ;  /* 0x0002a00000067ab9 */ /* 0x000fc60000000800 */
[----:B------:R-:W2:Y:S01]  /*28b0*/  MUFU.TANH R30, R30 ;  /* 0x0000001e001e7308 */ /* 0x000ea20000002400 */
[----:B0-----:R-:W-:Y:S02]  /*28c0*/  FSEL R24, R27, -INF , P5 ;  /* 0xff8000001b187808 */ /* 0x001fe40002800000 */
[----:B------:R-:W-:Y:S02]  /*28d0*/  ISETP.GT.AND P5, PT, R20, 0x19, PT ;  /* 0x000000191400780c */ /* 0x000fe40003fa4270 */
[----:B------:R-:W-:-:S03]  /*28e0*/  FMNMX.FTZ R27, R26, R24, !PT ;  /* 0x000000181a1b7209 */ /* 0x000fc60007810000 */
[----:B------:R-:W0:Y:S01]  /*28f0*/  MUFU.TANH R36, R36 ;  /* 0x0000002400247308 */ /* 0x000e220000002400 */
[----:B-1----:R-:W-:-:S04]  /*2900*/  FSEL R193, R33, -INF , P3 ;  /* 0xff80000021c17808 */ /* 0x002fc80001800000 */
        /* <DEDUP_REMOVED lines=10> */
[----:B------:R-:W-:Y:S02]  /*29b0*/  ISETP.GT.AND P1, PT, R20, 0x21, PT ;  /* 0x000000211400780c */ /* 0x000fe40003f24270 */
[----:B------:R-:W-:-:S03]  /*29c0*/  FMNMX.FTZ R27, R28, R27, !PT ;  /* 0x0000001b1c1b7209 */ /* 0x000fc60007810000 */
[----:B------:R-:W1:Y:S01]  /*29d0*/  MUFU.TANH R40, R40 ;  /* 0x0000002800287308 */ /* 0x000e620000002400 */
[----:B--2---:R-:W-:-:S04]  /*29e0*/  FSEL R197, R37, -INF , P5 ;  /* 0xff80000025c57808 */ /* 0x004fc80002800000 */
[----:B------:R-:W-:-:S03]  /*29f0*/  FMNMX.FTZ R22, R197, R22, !PT ;  /* 0x00000016c5167209 */ /* 0x000fc60007810000 */
        /* <DEDUP_REMOVED lines=77> */
[----:B--2---:R-:W-:Y:S02]  /*2ed0*/  FSEL R168, R59, -INF , P3 ;  /* 0xff8000003ba87808 */ /* 0x004fe40001800000 */
[----:B------:R-:W-:Y:S02]  /*2ee0*/  ISETP.GT.AND P3, PT, R20, 0x59, PT ;  /* 0x000000591400780c */ /* 0x000fe40003f64270 */
[----:B------:R-:W-:-:S03]  /*2ef0*/  FMNMX.FTZ R20, R206, R27, !PT ;  /* 0x0000001bce147209 */ /* 0x000fc60007810000 */
[----:B------:R-:W2:Y:S01]  /*2f00*/  MUFU.TANH R64, R64 ;  /* 0x0000004000407308 */ /* 0x000ea20000002400 */
[----:B------:R-:W-:Y:S02]  /*2f10*/  FMNMX.FTZ R27, R163, R20, !PT ;  /* 0x00000014a31b7209 */ /* 0x000fe40007810000 */
[----:B0-----:R-:W-:Y:S02]  /*2f20*/  FSEL R185, R60, -INF , P4 ;  /* 0xff8000003cb97808 */ /* 0x001fe40002000000 */
[----:B------:R-:W-:Y:S02]  /*2f30*/  FMNMX.FTZ R27, R164, R27, !PT ;  /* 0x0000001ba41b7209 */ /* 0x000fe40007810000 */
[----:B------:R-:W-:Y:S01]  /*2f40*/  FMNMX.FTZ R22, R185, R22, !PT ;  /* 0x00000016b9167209 */ /* 0x000fe20007810000 */
[----:B------:R-:W0:Y:S01]  /*2f50*/  MUFU.TANH R65, R65 ;  /* 0x0000004100417308 */ /* 0x000e220000002400 */
[----:B------:R-:W-:Y:S02]  /*2f60*/  FMNMX.FTZ R27, R180, R27, !PT ;  /* 0x0000001bb41b7209 */ /* 0x000fe40007810000 */
[----:B-1----:R-:W-:-:S02]  /*2f70*/  FSEL R187, R61, -INF , P5 ;  /* 0xff8000003dbb7808 */ /* 0x002fc40002800000 */
[----:B------:R-:W-:Y:S02]  /*2f80*/  FMNMX.FTZ R27, R182, R27, !PT ;  /* 0x0000001bb61b7209 */ /* 0x000fe40007810000 */
[----:B------:R-:W-:Y:S01]  /*2f90*/  FMNMX.FTZ R31, R187, R22, !PT ;  /* 0x00000016bb1f7209 */ /* 0x000fe20007810000 */
[----:B------:R-:W1:Y:S01]  /*2fa0*/  MUFU.TANH R62, R62 ;  /* 0x0000003e003e7308 */ /* 0x000e620000002400 */
[----:B--2---:R-:W-:Y:S02]  /*2fb0*/  FSEL R162, R64, -INF , P6 ;  /* 0xff80000040a27808 */ /* 0x004fe40003000000 */
[----:B------:R-:W-:Y:S02]  /*2fc0*/  FMNMX.FTZ R27, R166, R27, !PT ;  /* 0x0000001ba61b7209 */ /* 0x000fe40007810000 */
[----:B------:R-:W-:Y:S02]  /*2fd0*/  FMNMX.FTZ R31, R162, R31, !PT ;  /* 0x0000001fa21f7209 */ /* 0x000fe40007810000 */
[----:B------:R-:W-:Y:S01]  /*2fe0*/  FMNMX.FTZ R27, R168, R27, !PT ;  /* 0x0000001ba81b7209 */ /* 0x000fe20007810000 */
[----:B------:R-:W2:Y:S01]  /*2ff0*/  MUFU.TANH R68, R68 ;  /* 0x0000004400447308 */ /* 0x000ea20000002400 */
[----:B0-----:R-:W-:-:S04]  /*3000*/  FSEL R170, R65, -INF , P1 ;  /* 0xff80000041aa7808 */ /* 0x001fc80000800000 */
[----:B------:R-:W-:-:S03]  /*3010*/  FMNMX.FTZ R20, R170, R31, !PT ;  /* 0x0000001faa147209 */ /* 0x000fc60007810000 */
[----:B------:R-:W0:Y:S01]  /*3020*/  MUFU.TANH R63, R63 ;  /* 0x0000003f003f7308 */ /* 0x000e220000002400 */
[----:B-1----:R-:W-:-:S04]  /*3030*/  FSEL R188, R62, -INF , P4 ;  /* 0xff8000003ebc7808 */ /* 0x002fc80002000000 */
[----:B------:R-:W-:-:S03]  /*3040*/  FMNMX.FTZ R27, R188, R27, !PT ;  /* 0x0000001bbc1b7209 */ /* 0x000fc60007810000 */
[----:B------:R-:W1:Y:S01]  /*3050*/  MUFU.TANH R66, R66 ;  /* 0x0000004200427308 */ /* 0x000e620000002400 */
[----:B--2---:R-:W-:-:S04]  /*3060*/  FSEL R171, R68, -INF , P2 ;  /* 0xff80000044ab7808 */ /* 0x004fc80001000000 */
        /* <DEDUP_REMOVED lines=12> */
[----:B------:R-:W-:Y:S02]  /*3130*/  FMNMX.FTZ R31, R172, R31, !PT ;  /* 0x0000001fac1f7209 */ /* 0x000fe40007810000 */
[----:B-1----:R-:W-:-:S03]  /*3140*/  FSEL R175, R70, -INF , P2 ;  /* 0xff80000046af7808 */ /* 0x002fc60001000000 */
[----:B------:R-:W0:Y:S01]  /*3150*/  SHFL.BFLY PT, R22, R31, 0x2, 0x1f ;  /* 0x0c401f001f167f89 */ /* 0x000e2200000e0000 */
[----:B------:R-:W-:Y:S02]  /*3160*/  FMNMX.FTZ R27, R175, R20, !PT ;  /* 0x00000014af1b7209 */ /* 0x000fe40007810000 */
[----:B--2---:R-:W-:-:S04]  /*3170*/  FSEL R176, R71, -INF , P3 ;  /* 0xff80000047b07808 */ /* 0x004fc80001800000 */
[----:B------:R-:W-:-:S05]  /*3180*/  FMNMX.FTZ R27, R176, R27, !PT ;  /* 0x0000001bb01b7209 */ /* 0x000fca0007810000 */
[----:B------:R-:W1:Y:S01]  /*3190*/  SHFL.BFLY PT, R20, R27, 0x2, 0x1f ;  /* 0x0c401f001b147f89 */ /* 0x000e6200000e0000 */
[----:B0-----:R-:W-:-:S05]  /*31a0*/  FMNMX.FTZ R22, R31, R22, !PT ;  /* 0x000000161f167209 */ /* 0x001fca0007810000 */
[----:B------:R-:W0:Y:S01]  /*31b0*/  SHFL.BFLY PT, R189, R22, 0x1, 0x1f ;  /* 0x0c201f0016bd7f89 */ /* 0x000e2200000e0000 */
[----:B-1----:R-:W-:-:S05]  /*31c0*/  FMNMX.FTZ R31, R27, R20, !PT ;  /* 0x000000141b1f7209 */ /* 0x002fca0007810000 */
[----:B------:R-:W1:Y:S01]  /*31d0*/  SHFL.BFLY PT, R196, R31, 0x1, 0x1f ;  /* 0x0c201f001fc47f89 */ /* 0x000e6200000e0000 */
[----:B0-----:R-:W-:Y:S01]  /*31e0*/  FMNMX.FTZ R189, R22, R189, !PT ;  /* 0x000000bd16bd7209 */ /* 0x001fe20007810000 */
[----:B------:R0:W-:Y:S06]  /*31f0*/  BAR.ARV R157, 0x100 ;  /* 0x0004009d0000751d */ /* 0x0001ec0000002000 */
[C---:B------:R-:W-:Y:S01]  /*3200*/  FMUL.FTZ R178, R189.reuse, UR6 ;  /* 0x00000006bdb27c20 */ /* 0x040fe20008410000 */
[----:B------:R-:W-:-:S04]  /*3210*/  FSETP.NEU.FTZ.AND P1, PT, R189, -INF , PT ;  /* 0xff800000bd00780b */ /* 0x000fc80003f3d000 */
[----:B------:R-:W-:Y:S02]  /*3220*/  FSEL R178, R178, RZ, P1 ;  /* 0x000000ffb2b27208 */ /* 0x000fe40000800000 */
[----:B-1----:R-:W-:-:S03]  /*3230*/  FMNMX.FTZ R196, R31, R196, !PT ;  /* 0x000000c41fc47209 */ /* 0x002fc60007810000 */
[--C-:B------:R-:W-:Y:S01]  /*3240*/  FFMA.FTZ R20, R21, UR6, -R178.reuse ;  /* 0x0000000615147c23 */ /* 0x100fe200080108b2 */
[--C-:B------:R-:W-:Y:S01]  /*3250*/  FFMA.FTZ R22, R23, UR6, -R178.reuse ;  /* 0x0000000617167c23 */ /* 0x100fe200080108b2 */
[--C-:B------:R-:W-:Y:S01]  /*3260*/  FFMA.FTZ R21, R25, UR6, -R178.reuse ;  /* 0x0000000619157c23 */ /* 0x100fe200080108b2 */
[C---:B------:R-:W-:Y:S01]  /*3270*/  FSETP.NEU.FTZ.AND P1, PT, R196.reuse, -INF , PT ;  /* 0xff800000c400780b */ /* 0x040fe20003f3d000 */
[----:B------:R-:W-:Y:S01]  /*3280*/  FMUL.FTZ R177, R196, UR6 ;  /* 0x00000006c4b17c20 */ /* 0x000fe20008410000 */
[--C-:B------:R-:W-:Y:S01]  /*3290*/  FFMA.FTZ R23, R29, UR6, -R178.reuse ;  /* 0x000000061d177c23 */ /* 0x100fe200080108b2 */
[----:B------:R-:W-:Y:S01]  /*32a0*/  MUFU.EX2 R20, R20 ;  /* 0x0000001400147308 */ /* 0x000fe20000000800 */
[--C-:B------:R-:W-:Y:S01]  /*32b0*/  FFMA.FTZ R184, R191, UR6, -R178.reuse ;  /* 0x00000006bfb87c23 */ /* 0x100fe200080108b2 */
[--C-:B------:R-:W-:Y:S01]  /*32c0*/  FFMA.FTZ R191, R193, UR6, -R178.reuse ;  /* 0x00000006c1bf7c23 */ /* 0x100fe200080108b2 */
[----:B------:R-:W-:Y:S01]  /*32d0*/  FSEL R177, R177, RZ, P1 ;  /* 0x000000ffb1b17208 */ /* 0x000fe20000800000 */
[--C-:B------:R-:W-:Y:S01]  /*32e0*/  FFMA.FTZ R186, R195, UR6, -R178.reuse ;  /* 0x00000006c3ba7c23 */ /* 0x100fe200080108b2 */
[----:B------:R-:W-:Y:S01]  /*32f0*/  ISETP.NE.AND P1, PT, R72, RZ, PT ;  /* 0x000000ff4800720c */ /* 0x000fe20003f25270 */
        /* <DEDUP_REMOVED lines=11> */
[----:B------:R-:W-:Y:S01]  /*33b0*/  FFMA.FTZ R198, R199, UR6, -R178 ;  /* 0x00000006c7c67c23 */ /* 0x000fe200080108b2 */
[----:B------:R-:W-:-:S02]  /*33c0*/  @!P1 VIADD R24, R160, 0x32440 ;  /* 0x00032440a0189836 */ /* 0x000fc40000000000 */
[--C-:B------:R-:W-:Y:S01]  /*33d0*/  FFMA.FTZ R199, R201, UR6, -R178.reuse ;  /* 0x00000006c9c77c23 */ /* 0x100fe200080108b2 */
[----:B------:R-:W-:Y:S01]  /*33e0*/  MUFU.EX2 R22, R22 ;  /* 0x0000001600167308 */ /* 0x000fe20000000800 */
[--C-:B------:R-:W-:Y:S01]  /*33f0*/  FFMA.FTZ R200, R203, UR6, -R178.reuse ;  /* 0x00000006cbc87c23 */ /* 0x100fe200080108b2 */
[----:B------:R-:W-:Y:S01]  /*3400*/  FFMA.FTZ R201, R205, UR6, -R178 ;  /* 0x00000006cdc97c23 */ /* 0x000fe200080108b2 */
[----:B------:R-:W-:Y:S01]  /*3410*/  @!P1 PRMT R24, RZ, 0x654, R24 ;  /* 0x00000654ff189816 */ /* 0x000fe20000000018 */
[--C-:B------:R-:W-:Y:S01]  /*3420*/  FFMA.FTZ R203, R204, UR6, -R177.reuse ;  /* 0x00000006cccb7c23 */ /* 0x100fe200080108b1 */
[--C-:B------:R-:W-:Y:S01]  /*3430*/  FFMA.FTZ R204, R208, UR6, -R177.reuse ;  /* 0x00000006d0cc7c23 */ /* 0x100fe200080108b1 */
[--C-:B------:R-:W-:Y:S01]  /*3440*/  FFMA.FTZ R205, R210, UR6, -R177.reuse ;  /* 0x00000006d2cd7c23 */ /* 0x100fe200080108b1 */
[----:B------:R2:W-:Y:S01]  /*3450*/  @!P1 SYNCS.ARRIVE.TRANS64.RED.A1T0 RZ, [R24+URZ], RZ ;  /* 0x000000ff18ff99a7 */ /* 0x0005e2000810043f */
[----:B------:R-:W3:Y:S01]  /*3460*/  MUFU.EX2 R23, R23 ;  /* 0x0000001700177308 */ /* 0x000ee20000000800 */
[----:B-1----:R-:W-:Y:S01]  /*3470*/  F2FP.BF16.F32.PACK_AB R152, R21, R20 ;  /* 0x000000141598723e */ /* 0x002fe200000010ff */
        /* <DEDUP_REMOVED lines=15> */
[----:B---3--:R-:W-:Y:S01]  /*3570*/  F2FP.BF16.F32.PACK_AB R154, R23, R22 ;  /* 0x00000016179a723e */ /* 0x008fe200000010ff */
        /* <DEDUP_REMOVED lines=10> */
[----:B------:R-:W-:Y:S01]  /*3620*/  FFMA.FTZ R162, R162, UR6, -R178 ;  /* 0x00000006a2a27c23 */ /* 0x000fe200080108b2 */
[----:B------:R-:W-:Y:S01]  /*3630*/  FFMA.FTZ R175, R176, UR6, -R177 ;  /* 0x00000006b0af7c23 */ /* 0x000fe200080108b1 */
[----:B------:R-:W-:Y:S01]  /*3640*/  FADD.FTZ R21, R20, R21 ;  /* 0x0000001514157221 */ /* 0x000fe20000010000 */
[----:B------:R-:W-:Y:S01]  /*3650*/  @!P1 VIADD R160, R160, 0x32460 ;  /* 0x00032460a0a09836 */ /* 0x000fe20000000000 */
[----:B------:R-:W3:Y:S01]  /*3660*/  MUFU.EX2 R161, R161 ;  /* 0x000000a100a17308 */ /* 0x000ee20000000800 */
[----:B-1----:R-:W-:Y:S01]  /*3670*/  F2FP.BF16.F32.PACK_AB R153, R159, R156 ;  /* 0x0000009c9f99723e */ /* 0x002fe200000010ff */
[----:B------:R-:W-:Y:S01]  /*3680*/  FADD.FTZ R159, R156, R159 ;  /* 0x0000009f9c9f7221 */ /* 0x000fe20000010000 */
[----:B------:R-:W-:Y:S01]  /*3690*/  FADD.FTZ R22, R22, R21 ;  /* 0x0000001516167221 */ /* 0x000fe20000010000 */
[----:B------:R-:W-:-:S03]  /*36a0*/  @!P1 PRMT R160, RZ, 0x654, R160 ;  /* 0x00000654ffa09816 */ /* 0x000fc600000000a0 */
[----:B------:R-:W-:Y:S01]  /*36b0*/  FADD.FTZ R23, R23, R22 ;  /* 0x0000001617177221 */ /* 0x000fe20000010000 */
[----:B------:R-:W-:Y:S08]  /*36c0*/  MUFU.EX2 R184, R184 ;  /* 0x000000b800b87308 */ /* 0x000ff00000000800 */
[----:B------:R-:W1:Y:S01]  /*36d0*/  MUFU.EX2 R191, R191 ;  /* 0x000000bf00bf7308 */ /* 0x000e620000000800 */
[----:B---3--:R-:W-:Y:S01]  /*36e0*/  F2FP.BF16.F32.PACK_AB R155, R161, R158 ;  /* 0x0000009ea19b723e */ /* 0x008fe200000010ff */
[----:B------:R0:W-:Y:S01]  /*36f0*/  BAR.SYNC.DEFER_BLOCKING R15, 0x100 ;  /* 0x0004000f0000751d */ /* 0x0001e20000010000 */
[----:B------:R-:W-:-:S04]  /*3700*/  FADD.FTZ R158, R158, R159 ;  /* 0x0000009f9e9e7221 */ /* 0x000fc80000010000 */
[----:B------:R-:W-:Y:S01]  /*3710*/  FADD.FTZ R161, R161, R158 ;  /* 0x0000009ea1a17221 */ /* 0x000fe20000010000 */
[----:B------:R-:W-:Y:S08]  /*3720*/  MUFU.EX2 R186, R186 ;  /* 0x000000ba00ba7308 */ /* 0x000ff00000000800 */
[----:B------:R-:W-:Y:S08]  /*3730*/  MUFU.EX2 R193, R193 ;  /* 0x000000c100c17308 */ /* 0x000ff00000000800 */
[----:B------:R-:W-:Y:S01]  /*3740*/  MUFU.EX2 R192, R192 ;  /* 0x000000c000c07308 */ /* 0x000fe20000000800 */
[----:B--2---:R-:W-:-:S06]  /*3750*/  WARPGROUP.ARRIVE ;  /* 0x00000000000079c5 */ /* 0x004fcc0000000000 */
[----:B------:R-:W-:Y:S01]  /*3760*/  HGMMA.64x256x16.F32.BF16 R24, R152, gdesc[UR8].tnspB, RZ, !UPT, gsb0 ;  /* 0x43e0000898187df0 */ /* 0x000fe2000c0018ff */
[----:B------:R-:W2:Y:S01]  /*3770*/  MUFU.EX2 R195, R195 ;  /* 0x000000c300c37308 */ /* 0x000ea20000000800 */
[----:B------:R-:W-:Y:S01]  /*3780*/  UIADD3 UR10, UR7, 0x80, URZ ;  /* 0x00000080070a7890 */ /* 0x000fe2000fffe03f */
[----:B------:R-:W-:-:S06]  /*3790*/  UMOV UR11, 0x40000040 ;  /* 0x40000040000b7882 */ /* 0x000fcc0000000000 */
[----:B------:R-:W-:Y:S08]  /*37a0*/  MUFU.EX2 R194, R194 ;  /* 0x000000c200c27308 */ /* 0x000ff00000000800 */
[----:B------:R-:W3:Y:S08]  /*37b0*/  MUFU.EX2 R197, R197 ;  /* 0x000000c500c57308 */ /* 0x000ef00000000800 */
[----:B------:R-:W-:Y:S08]  /*37c0*/  MUFU.EX2 R198, R198 ;  /* 0x000000c600c67308 */ /* 0x000ff00000000800 */
[----:B------:R-:W4:Y:S08]  /*37d0*/  MUFU.EX2 R199, R199 ;  /* 0x000000c700c77308 */ /* 0x000f300000000800 */
[----:B------:R-:W-:Y:S08]  /*37e0*/  MUFU.EX2 R200, R200 ;  /* 0x000000c800c87308 */ /* 0x000ff00000000800 */
[----:B------:R-:W-:Y:S08]  /*37f0*/  MUFU.EX2 R201, R201 ;  /* 0x000000c900c97308 */ /* 0x000ff00000000800 */
[----:B------:R-:W-:Y:S08]  /*3800*/  MUFU.EX2 R203, R203 ;  /* 0x000000cb00cb7308 */ /* 0x000ff00000000800 */
[----:B------:R-:W5:Y:S08]  /*3810*/  MUFU.EX2 R204, R204 ;  /* 0x000000cc00cc7308 */ /* 0x000f700000000800 */
[----:B------:R-:W-:Y:S08]  /*3820*/  MUFU.EX2 R205, R205 ;  /* 0x000000cd00cd7308 */ /* 0x000ff00000000800 */
[----:B------:R-:W0:Y:S08]  /*3830*/  MUFU.EX2 R206, R206 ;  /* 0x000000ce00ce7308 */ /* 0x000e300000000800 */
[----:B------:R-:W-:Y:S08]  /*3840*/  MUFU.EX2 R179, R179 ;  /* 0x000000b300b37308 */ /* 0x000ff00000000800 */
[----:B------:R-:W0:Y:S08]  /*3850*/  MUFU.EX2 R208, R208 ;  /* 0x000000d000d07308 */ /* 0x000e300000000800 */
[----:B------:R-:W-:Y:S08]  /*3860*/  MUFU.EX2 R165, R165 ;  /* 0x000000a500a57308 */ /* 0x000ff00000000800 */
[----:B------:R-:W-:Y:S08]  /*3870*/  MUFU.EX2 R210, R210 ;  /* 0x000000d200d27308 */ /* 0x000ff00000000800 */
[----:B------:R-:W-:Y:S08]  /*3880*/  MUFU.EX2 R163, R163 ;  /* 0x000000a300a37308 */ /* 0x000ff00000000800 */
[----:B------:R-:W0:Y:S08]  /*3890*/  MUFU.EX2 R164, R164 ;  /* 0x000000a400a47308 */ /* 0x000e300000000800 */
        /* <DEDUP_REMOVED lines=16> */
[----:B------:R-:W-:Y:S01]  /*39a0*/  MUFU.EX2 R174, R174 ;  /* 0x000000ae00ae7308 */ /* 0x000fe20000000800 */
[----:B------:R-:W-:-:S02]  /*39b0*/  WARPGROUP.DEPBAR.LE gsb0, 0x0 ;  /* 0x00008000000079c5 */ /* 0x000fc40000010000 */
[----:B-1----:R-:W-:-:S05]  /*39c0*/  F2FP.BF16.F32.PACK_AB R152, R191, R184 ;  /* 0x000000b8bf98723e */ /* 0x002fca00000010ff */
[----:B------:R-:W1:Y:S01]  /*39d0*/  MUFU.EX2 R175, R175 ;  /* 0x000000af00af7308 */ /* 0x000e620000000800 */
[----:B--2---:R-:W-:Y:S01]  /*39e0*/  F2FP.BF16.F32.PACK_AB R153, R195, R192 ;  /* 0x000000c0c399723e */ /* 0x004fe200000010ff */
[----:B------:R-:W-:Y:S01]  /*39f0*/  FADD.FTZ R184, R184, R23 ;  /* 0x00000017b8b87221 */ /* 0x000fe20000010000 */
[----:B------:R-:W-:Y:S01]  /*3a00*/  F2FP.BF16.F32.PACK_AB R154, R193, R186 ;  /* 0x000000bac19a723e */ /* 0x000fe200000010ff */
[----:B------:R-:W-:Y:S01]  /*3a10*/  FADD.FTZ R192, R192, R161 ;  /* 0x000000a1c0c07221 */ /* 0x000fe20000010000 */
[----:B---3--:R-:W-:Y:S01]  /*3a20*/  F2FP.BF16.F32.PACK_AB R155, R197, R194 ;  /* 0x000000c2c59b723e */ /* 0x008fe200000010ff */
[----:B------:R-:W-:Y:S02]  /*3a30*/  FADD.FTZ R191, R191, R184 ;  /* 0x000000b8bfbf7221 */ /* 0x000fe40000010000 */
[----:B------:R-:W-:Y:S01]  /*3a40*/  FADD.FTZ R195, R195, R192 ;  /* 0x000000c0c3c37221 */ /* 0x000fe20000010000 */
[----:B------:R-:W-:Y:S01]  /*3a50*/  WARPGROUP.ARRIVE ;  /* 0x00000000000079c5 */ /* 0x000fe20000000000 */
[----:B------:R-:W-:-:S02]  /*3a60*/  FADD.FTZ R186, R186, R191 ;  /* 0x000000bfbaba7221 */ /* 0x000fc40000010000 */
[----:B------:R-:W-:Y:S02]  /*3a70*/  FADD.FTZ R194, R194, R195 ;  /* 0x000000c3c2c27221 */ /* 0x000fe40000010000 */
[----:B------:R-:W-:Y:S01]  /*3a80*/  FADD.FTZ R193, R193, R186 ;  /* 0x000000bac1c17221 */ /* 0x000fe20000010000 */
[----:B------:R-:W-:Y:S01]  /*3a90*/  HGMMA.64x256x16.F32.BF16 R24, R152, gdesc[UR8].tnspB, R24, gsb0 ;  /* 0x43e0000898187df0 */ /* 0x000fe20008001818 */
[----:B------:R-:W-:Y:S01]  /*3aa0*/  UIADD3 UR10, UR7, 0x100, URZ ;  /* 0x00000100070a7890 */ /* 0x000fe2000fffe03f */
[----:B------:R-:W-:Y:S01]  /*3ab0*/  FADD.FTZ R194, R197, R194 ;  /* 0x000000c2c5c27221 */ /* 0x000fe20000010000 */
[----:B------:R-:W-:Y:S01]  /*3ac0*/  UMOV UR11, 0x40000040 ;  /* 0x40000040000b7882 */ /* 0x000fe20000000000 */
[----:B------:R-:W-:Y:S02]  /*3ad0*/  WARPGROUP.DEPBAR.LE gsb0, 0x0 ;  /* 0x00008000000079c5 */ /* 0x000fe40000010000 */
[----:B----4-:R-:W-:Y:S01]  /*3ae0*/  F2FP.BF16.F32.PACK_AB R152, R199, R198 ;  /* 0x000000c6c798723e */ /* 0x010fe200000010ff */
[----:B------:R-:W-:Y:S01]  /*3af0*/  FADD.FTZ R198, R198, R193 ;  /* 0x000000c1c6c67221 */ /* 0x000fe20000010000 */
[----:B-----5:R-:W-:Y:S01]  /*3b00*/  F2FP.BF16.F32.PACK_AB R153, R204, R203 ;  /* 0x000000cbcc99723e */ /* 0x020fe200000010ff */
[----:B------:R-:W-:Y:S01]  /*3b10*/  FADD.FTZ R203, R203, R194 ;  /* 0x000000c2cbcb7221 */ /* 0x000fe20000010000 */
[----:B------:R-:W-:Y:S01]  /*3b20*/  F2FP.BF16.F32.PACK_AB R154, R201, R200 ;  /* 0x000000c8c99a723e */ /* 0x000fe200000010ff */
[----:B------:R-:W-:Y:S01]  /*3b30*/  FADD.FTZ R199, R199, R198 ;  /* 0x000000c6c7c77221 */ /* 0x000fe20000010000 */
[----:B0-----:R-:W-:Y:S01]  /*3b40*/  F2FP.BF16.F32.PACK_AB R155, R206, R205 ;  /* 0x000000cdce9b723e */ /* 0x001fe200000010ff */
[----:B------:R-:W-:-:S02]  /*3b50*/  FADD.FTZ R204, R204, R203 ;  /* 0x000000cbcccc7221 */ /* 0x000fc40000010000 */
[----:B------:R-:W-:Y:S01]  /*3b60*/  FADD.FTZ R200, R200, R199 ;  /* 0x000000c7c8c87221 */ /* 0x000fe20000010000 */
[----:B------:R-:W-:Y:S01]  /*3b70*/  WARPGROUP.ARRIVE ;  /* 0x00000000000079c5 */ /* 0x000fe20000000000 */
[----:B------:R-:W-:Y:S02]  /*3b80*/  FADD.FTZ R205, R205, R204 ;  /* 0x000000cccdcd7221 */ /* 0x000fe40000010000 */
[----:B------:R-:W-:Y:S02]  /*3b90*/  FADD.FTZ R200, R201, R200 ;  /* 0x000000c8c9c87221 */ /* 0x000fe40000010000 */
[----:B------:R-:W-:-:S07]  /*3ba0*/  FADD.FTZ R206, R206, R205 ;  /* 0x000000cdcece7221 */ /* 0x000fce0000010000 */
[----:B------:R-:W-:Y:S01]  /*3bb0*/  HGMMA.64x256x16.F32.BF16 R24, R152, gdesc[UR8].tnspB, R24, gsb0 ;  /* 0x43e0000898187df0 */ /* 0x000fe20008001818 */
[----:B------:R-:W-:Y:S01]  /*3bc0*/  UIADD3 UR10, UR7, 0x180, URZ ;  /* 0x00000180070a7890 */ /* 0x000fe2000fffe03f */
[----:B------:R-:W-:Y:S01]  /*3bd0*/  UMOV UR11, 0x40000040 ;  /* 0x40000040000b7882 */ /* 0x000fe20000000000 */
[----:B------:R-:W-:Y:S02]  /*3be0*/  WARPGROUP.DEPBAR.LE gsb0, 0x0 ;  /* 0x00008000000079c5 */ /* 0x000fe40000010000 */
[----:B------:R-:W-:Y:S01]  /*3bf0*/  F2FP.BF16.F32.PACK_AB R152, R208, R179 ;  /* 0x000000b3d098723e */ /* 0x000fe200000010ff */
[----:B------:R-:W-:Y:S01]  /*3c00*/  FADD.FTZ R179, R179, R200 ;  /* 0x000000c8b3b37221 */ /* 0x000fe20000010000 */
[----:B------:R-:W-:Y:S01]  /*3c10*/  F2FP.BF16.F32.PACK_AB R153, R164, R163 ;  /* 0x000000a3a499723e */ /* 0x000fe200000010ff */
[----:B------:R-:W-:Y:S01]  /*3c20*/  FADD.FTZ R163, R163, R206 ;  /* 0x000000cea3a37221 */ /* 0x000fe20000010000 */
[----:B------:R-:W-:Y:S01]  /*3c30*/  F2FP.BF16.F32.PACK_AB R154, R210, R165 ;  /* 0x000000a5d29a723e */ /* 0x000fe200000010ff */
[----:B------:R-:W-:Y:S01]  /*3c40*/  FADD.FTZ R208, R208, R179 ;  /* 0x000000b3d0d07221 */ /* 0x000fe20000010000 */
[----:B------:R-:W-:Y:S01]  /*3c50*/  F2FP.BF16.F32.PACK_AB R155, R181, R180 ;  /* 0x000000b4b59b723e */ /* 0x000fe200000010ff */
[----:B------:R-:W-:-:S02]  /*3c60*/  FADD.FTZ R163, R164, R163 ;  /* 0x000000a3a4a37221 */ /* 0x000fc40000010000 */
[----:B------:R-:W-:Y:S01]  /*3c70*/  FADD.FTZ R165, R165, R208 ;  /* 0x000000d0a5a57221 */ /* 0x000fe20000010000 */
[----:B------:R-:W-:Y:S01]  /*3c80*/  WARPGROUP.ARRIVE ;  /* 0x00000000000079c5 */ /* 0x000fe20000000000 */
[----:B------:R-:W-:Y:S02]  /*3c90*/  FADD.FTZ R180, R180, R163 ;  /* 0x000000a3b4b47221 */ /* 0x000fe40000010000 */
[----:B------:R-:W-:Y:S02]  /*3ca0*/  FADD.FTZ R210, R210, R165 ;  /* 0x000000a5d2d27221 */ /* 0x000fe40000010000 */
[----:B------:R-:W-:-:S08]  /*3cb0*/  FADD.FTZ R181, R181, R180 ;  /* 0x000000b4b5b57221 */ /* 0x000fd00000010000 */
        /* <DEDUP_REMOVED lines=19> */
[----:B------:R-:W-:Y:S01]  /*3df0*/  R2UR UR7, R17 ;  /* 0x00000000110772ca */ /* 0x000fe200000e0000 */
[----:B------:R-:W-:-:S12]  /*3e00*/  UMOV UR11, 0x40000040 ;  /* 0x40000040000b7882 */ /* 0x000fd80000000000 */
[----:B------:R-:W-:-:S06]  /*3e10*/  UISETP.GE.AND UP0, UPT, UR60, UR7, UPT ;  /* 0x000000073c00728c */ /* 0x000fcc000bf06270 */
[----:B------:R-:W-:Y:S01]  /*3e20*/  PLOP3.LUT P2, PT, PT, PT, UP0, 0x80, 0x0 ;  /* 0x000000000000781c */ /* 0x000fe20003f4f008 */
[----:B------:R-:W-:Y:S02]  /*3e30*/  WARPGROUP.DEPBAR.LE gsb0, 0x0 ;  /* 0x00008000000079c5 */ /* 0x000fe40000010000 */
[----:B------:R-:W-:Y:S01]  /*3e40*/  F2FP.BF16.F32.PACK_AB R152, R187, R162 ;  /* 0x000000a2bb98723e */ /* 0x000fe200000010ff */
[----:B------:R-:W-:Y:S01]  /*3e50*/  FADD.FTZ R162, R162, R169 ;  /* 0x000000a9a2a27221 */ /* 0x000fe20000010000 */
[----:B------:R-:W-:Y:S01]  /*3e60*/  F2FP.BF16.F32.PACK_AB R153, R173, R172 ;  /* 0x000000acad99723e */ /* 0x000fe200000010ff */
[----:B------:R-:W-:Y:S01]  /*3e70*/  FADD.FTZ R172, R172, R185 ;  /* 0x000000b9acac7221 */ /* 0x000fe20000010000 */
[----:B------:R-:W-:Y:S01]  /*3e80*/  F2FP.BF16.F32.PACK_AB R154, R171, R170 ;  /* 0x000000aaab9a723e */ /* 0x000fe200000010ff */
[----:B------:R-:W-:Y:S01]  /*3e90*/  FADD.FTZ R187, R187, R162 ;  /* 0x000000a2bbbb7221 */ /* 0x000fe20000010000 */
[----:B-1----:R-:W-:Y:S01]  /*3ea0*/  F2FP.BF16.F32.PACK_AB R155, R175, R174 ;  /* 0x000000aeaf9b723e */ /* 0x002fe200000010ff */
[----:B------:R-:W-:-:S02]  /*3eb0*/  FADD.FTZ R173, R173, R172 ;  /* 0x000000acadad7221 */ /* 0x000fc40000010000 */
[----:B------:R-:W-:Y:S01]  /*3ec0*/  FADD.FTZ R20, R170, R187 ;  /* 0x000000bbaa147221 */ /* 0x000fe20000010000 */
[----:B------:R-:W-:Y:S01]  /*3ed0*/  WARPGROUP.ARRIVE ;  /* 0x00000000000079c5 */ /* 0x000fe20000000000 */
[----:B------:R-:W-:Y:S02]  /*3ee0*/  FADD.FTZ R174, R174, R173 ;  /* 0x000000adaeae7221 */ /* 0x000fe40000010000 */
[----:B------:R-:W-:Y:S02]  /*3ef0*/  FADD.FTZ R20, R171, R20 ;  /* 0x00000014ab147221 */ /* 0x000fe40000010000 */
[----:B------:R-:W-:Y:S01]  /*3f00*/  FADD.FTZ R21, R175, R174 ;  /* 0x000000aeaf157221 */ /* 0x000fe20000010000 */
[----:B------:R-:W-:Y:S03]  /*3f10*/  HGMMA.64x256x16.F32.BF16 R24, R152, gdesc[UR8].tnspB, R24, gsb0 ;  /* 0x43e0000898187df0 */ /* 0x000fe60008001818 */
[----:B------:R-:W-:-:S02]  /*3f20*/  WARPGROUP.DEPBAR.LE gsb0, 0x0 ;  /* 0x00008000000079c5 */ /* 0x000fc40000010000 */
[----:B------:R0:W-:Y:S01]  /*3f30*/  @!P1 SYNCS.ARRIVE.TRANS64.RED.A1T0 RZ, [R160+URZ], RZ ;  /* 0x000000ffa0ff99a7 */ /* 0x0001e2000810043f */
[----:B------:R-:W-:Y:S05]  /*3f40*/  @!P2 BRA `(.L_x_9217) ;  /* 0x0000002800d0a947 */ /* 0x000fea0003800000 */
[----:B------:R-:W-:Y:S01]  /*3f50*/  UMOV UR6, URZ ;  /* 0x0000003f00067c82 */ /* 0x000fe20008000000 */
[----:B------:R-:W-:Y:S01]  /*3f60*/  IMAD.MOV.U32 R23, RZ, RZ, R196 ;  /* 0x000000ffff177224 */ /* 0x000fe200078e00c4 */
[----:B------:R-:W-:Y:S01]  /*3f70*/  MOV R203, UR60 ;  /* 0x0000003c00cb7c02 */ /* 0x000fe20008000f00 */
[----:B------:R-:W-:Y:S01]  /*3f80*/  IMAD.MOV.U32 R22, RZ, RZ, R189 ;  /* 0x000000ffff167224 */ /* 0x000fe200078e00bd */
[----:B------:R-:W-:Y:S01]  /*3f90*/  UMOV UR60, URZ ;  /* 0x0000003f003c7c82 */ /* 0x000fe20008000000 */
[----:B------:R-:W-:Y:S01]  /*3fa0*/  IMAD.U32 R204, RZ, RZ, UR6 ;  /* 0x00000006ffcc7e24 */ /* 0x000fe2000f8e00ff */
[----:B------:R-:W-:-:S06]  /*3fb0*/  ULDC UR61, c[0x0][0xad0] ;  /* 0x0002b400003d7ab9 */ /* 0x000fcc0000000800 */
.L_x_9226:
[----:B------:R-:W-:Y:S01]  /*3fc0*/  R2UR UR6, R203 ;  /* 0x00000000cb0672ca */ /* 0x000fe200000e0000 */
[----:B------:R-:W-:Y:S01]  /*3fd0*/  UIADD3 UR60, UR60, 0x1, URZ ;  /* 0x000000013c3c7890 */ /* 0x000fe2000fffe03f */
[----:B------:R-:W-:Y:S02]  /*3fe0*/  R2UR UR7, R204 ;  /* 0x00000000cc0772ca */ /* 0x000fe400000e0000 */
[----:B------:R-:W-:Y:S01]  /*3ff0*/  R2UR UR10, R17 ;  /* 0x00000000110a72ca */ /* 0x000fe200000e0000 */
[----:B------:R-:W-:-:S04]  /*4000*/  UISETP.NE.AND UP0, UPT, UR60, 0x2, UPT ;  /* 0x000000023c00788c */ /* 0x000fc8000bf05270 */
[----:B------:R-:W-:-:S04]  /*4010*/  USEL UR60, UR60, URZ, UP0 ;  /* 0x0000003f3c3c7287 */ /* 0x000fc80008000000 */
[----:B------:R-:W-:Y:S01]  /*4020*/  IMAD.U32 R152, RZ, RZ, UR6 ;  /* 0x00000006ff987e24 */ /* 0x000fe2000f8e00ff */
[----:B------:R-:W-:-:S04]  /*4030*/  UIADD3 UR6, UR6, -0x1, URZ ;  /* 0xffffffff06067890 */ /* 0x000fc8000fffe03f */
[----:B------:R-:W-:Y:S02]  /*4040*/  ISETP.GT.AND P2, PT, R152, UR10, PT ;  /* 0x0000000a98007c0c */ /* 0x000fe4000bf44270 */
[----:B------:R-:W-:Y:S01]  /*4050*/  IMAD.U32 R203, RZ, RZ, UR6 ;  /* 0x00000006ffcb7e24 */ /* 0x000fe2000f8e00ff */
[----:B------:R-:W-:-:S04]  /*4060*/  USEL UR6, URZ, 0x1, UP0 ;  /* 0x000000013f067887 */ /* 0x000fc80008000000 */
[----:B------:R-:W-:-:S06]  /*4070*/  ULOP3.LUT UR7, UR7, UR6, URZ, 0x3c, !UPT ;  /* 0x0000000607077292 */ /* 0x000fcc000f8e3c3f */
[----:B------:R-:W-:Y:S01]  /*4080*/  IMAD.U32 R204, RZ, RZ, UR7 ;  /* 0x00000007ffcc7e24 */ /* 0x000fe2000f8e00ff */
[----:B-1----:R-:W-:Y:S06]  /*4090*/  @!P0 BRA `(.L_x_9218) ;  /* 0x0000000000048947 */ /* 0x002fec0003800000 */
[----:B------:R-:W-:Y:S01]  /*40a0*/  BPT.TRAP 0x1 ;  /* 0x000000040000795c */ /* 0x000fe20000300000 */
.L_x_9218:
[----:B------:R-:W-:Y:S02]  /*40b0*/  R2UR UR6, R16 ;  /* 0x00000000100672ca */ /* 0x000fe400000e0000 */
[----:B------:R-:W-:-:S11]  /*40c0*/  R2UR UR7, R204 ;  /* 0x00000000cc0772ca */ /* 0x000fd600000e0000 */
[----:B------:R-:W-:Y:S02]  /*40d0*/  ULEA UR6, UR60, UR6, 0x3 ;  /* 0x000000063c067291 */ /* 0x000fe4000f8e183f */
[----:B------:R-:W-:-:S04]  /*40e0*/  IMAD.U32 R200, RZ, RZ, UR7 ;  /* 0x00000007ffc87e24 */ /* 0x000fc8000f8e00ff */
[----:B------:R-:W-:Y:S01]  /*40f0*/  IMAD.U32 R212, RZ, RZ, UR6 ;  /* 0x00000006ffd47e24 */ /* 0x000fe2000f8e00ff */
[----:B------:R-:W-:-:S04]  /*4100*/  SHF.L.U32 R200, R200, 0x1f, RZ ;  /* 0x0000001fc8c87819 */ /* 0x000fc800000006ff */
[----:B------:R1:W2:Y:S01]  /*4110*/  SYNCS.PHASECHK.TRANS64.TRYWAIT P3, [UR6+0x32430], R200 ;  /* 0x032430c8ff0075a7 */ /* 0x0002a20008060146 */
[----:B------:R-:W-:Y:S05]  /*4120*/  @!P0 BRA `(.L_x_9219) ;  /* 0x0000000000048947 */ /* 0x000fea0003800000 */
[----:B------:R-:W-:Y:S01]  /*4130*/  BPT.TRAP 0x1 ;  /* 0x000000040000795c */ /* 0x000fe20000300000 */
.L_x_9219:
[----:B--2---:R-:W-:Y:S05]  /*4140*/  @P3 BRA `(.L_x_9220) ;  /* 0x00000000000c3947 */ /* 0x004fea0003800000 */
[----:B------:R-:W-:-:S13]  /*4150*/  R2UR UR6, R212 ;  /* 0x00000000d40672ca */ /* 0x000fda00000e0000 */
[----:B------:R-:W2:Y:S02]  /*4160*/  SYNCS.PHASECHK.TRANS64.TRYWAIT P3, [UR6+0x32430], R200 ;  /* 0x032430c8ff0075a7 */ /* 0x000ea40008060146 */
[----:B--2---:R-:W-:Y:S05]  /*4170*/  @!P3 BRA `(.L_x_9221) ;  /* 0x000000a40078b947 */ /* 0x004fea0003800000 */
.L_x_9220:
[----:B------:R-:W-:Y:S01]  /*4180*/  R2UR UR6, R0 ;  /* 0x00000000000672ca */ /* 0x000fe200000e0000 */
[----:B0-2---:R-:W-:Y:S01]  /*4190*/  WARPGROUP.ARRIVE ;  /* 0x00000000000079c5 */ /* 0x005fe20000000000 */
        /* <DEDUP_REMOVED lines=10> */
[----:B------:R-:W-:Y:S01]  /*4240*/  UIMAD UR6, UR60, 0x300, UR6 ;  /* 0x000003003c0678a4 */ /* 0x000fe2000f8e0206 */
[----:B------:R-:W-:Y:S02]  /*4250*/  R2UR UR16, R4 ;  /* 0x00000000041072ca */ /* 0x000fe400000e0000 */
[----:B------:R-:W-:Y:S01]  /*4260*/  R2UR UR17, R5 ;  /* 0x00000000051172ca */ /* 0x000fe200000e0000 */
[----:B------:R-:W-:Y:S01]  /*4270*/  UIADD3 UR7, UR6, 0x2, URZ ;  /* 0x0000000206077890 */ /* 0x000fe2000fffe03f */
[----:B------:R-:W-:Y:S02]  /*4280*/  MOV R208, UR13 ;  /* 0x0000000d00d07c02 */ /* 0x000fe40008000f00 */
[----:B------:R-:W-:Y:S01]  /*4290*/  UMOV UR22, UR6 ;  /* 0x0000000600167c82 */ /* 0x000fe20008000000 */
[----:B------:R-:W-:Y:S01]  /*42a0*/  MOV R209, UR12 ;  /* 0x0000000c00d17c02 */ /* 0x000fe20008000f00 */
[----:B------:R-:W-:Y:S01]  /*42b0*/  HGMMA.64x96x16.F32.BF16 R152, gdesc[UR20], RZ, !UPT, gsb0 ;  /* 0x01600000149879f0 */ /* 0x000fe2000c0018ff */
[----:B------:R-:W-:Y:S01]  /*42c0*/  R2UR UR12, R6 ;  /* 0x00000000060c72ca */ /* 0x000fe200000e0000 */
[----:B------:R-:W-:Y:S01]  /*42d0*/  UMOV UR18, UR7 ;  /* 0x0000000700127c82 */ /* 0x000fe20008000000 */
[----:B------:R-:W-:Y:S01]  /*42e0*/  R2UR UR13, R7 ;  /* 0x00000000070d72ca */ /* 0x000fe200000e0000 */
[----:B------:R-:W-:Y:S01]  /*42f0*/  UIADD3 UR7, UR6, 0x4, URZ ;  /* 0x0000000406077890 */ /* 0x000fe2000fffe03f */
[----:B------:R-:W-:Y:S01]  /*4300*/  MOV R210, UR9 ;  /* 0x0000000900d27c02 */ /* 0x000fe20008000f00 */
[----:B------:R-:W-:Y:S01]  /*4310*/  UIADD3 UR6, UR6, 0x6, URZ ;  /* 0x0000000606067890 */ /* 0x000fe2000fffe03f */
[----:B------:R-:W-:-:S02]  /*4320*/  MOV R211, UR8 ;  /* 0x0000000800d37c02 */ /* 0x000fc40008000f00 */
[----:B------:R-:W-:Y:S02]  /*4330*/  R2UR UR8, R8 ;  /* 0x00000000080872ca */ /* 0x000fe400000e0000 */
[----:B------:R-:W-:Y:S01]  /*4340*/  UMOV UR14, UR7 ;  /* 0x00000007000e7c82 */ /* 0x000fe20008000000 */
[----:B------:R-:W-:Y:S01]  /*4350*/  R2UR UR9, R9 ;  /* 0x00000000090972ca */ /* 0x000fe200000e0000 */
[----:B------:R-:W-:Y:S01]  /*4360*/  UMOV UR10, UR6 ;  /* 0x00000006000a7c82 */ /* 0x000fe20008000000 */
        /* <DEDUP_REMOVED lines=18> */
[----:B------:R-:W-:-:S12]  /*4490*/  @!P0 BRA `(.L_x_9222) ;  /* 0x0000000000048947 */ /* 0x000fd80003800000 */
[----:B------:R-:W-:Y:S01]  /*44a0*/  BPT.TRAP 0x1 ;  /* 0x000000040000795c */ /* 0x000fe20000300000 */
.L_x_9222:
[----:B------:R-:W-:-:S13]  /*44b0*/  R2UR UR6, R212 ;  /* 0x00000000d40672ca */ /* 0x000fda00000e0000 */
[----:B------:R0:W2:Y:S01]  /*44c0*/  SYNCS.PHASECHK.TRANS64.TRYWAIT P3, [UR6+0x32450], R200 ;  /* 0x032450c8ff0075a7 */ /* 0x0000a20008060146 */
[----:B------:R-:W-:Y:S05]  /*44d0*/  @!P0 BRA `(.L_x_9223) ;  /* 0x0000000000048947 */ /* 0x000fea0003800000 */
[----:B------:R-:W-:Y:S01]  /*44e0*/  BPT.TRAP 0x1 ;  /* 0x000000040000795c */ /* 0x000fe20000300000 */
.L_x_9223:
[----:B--2---:R-:W-:Y:S05]  /*44f0*/  @P3 BRA `(.L_x_9224) ;  /* 0x00000000000c3947 */ /* 0x004fea0003800000 */
[----:B------:R-:W-:-:S13]  /*4500*/  R2UR UR6, R212 ;  /* 0x00000000d40672ca */ /* 0x000fda00000e0000 */
[----:B------:R-:W2:Y:S02]  /*4510*/  SYNCS.PHASECHK.TRANS64.TRYWAIT P3, [UR6+0x32450], R200 ;  /* 0x032450c8ff0075a7 */ /* 0x000ea40008060146 */
[----:B--2---:R-:W-:Y:S05]  /*4520*/  @!P3 BRA `(.L_x_9225) ;  /* 0x000000a000a8b947 */ /* 0x004fea0003800000 */
.L_x_9224:
[----:B------:R-:W-:Y:S01]  /*4530*/  R2UR UR6, R14 ;  /* 0x000000000e0672ca */ /* 0x000fe200000e0000 */
[----:B------:R-:W-:Y:S01]  /*4540*/  WARPGROUP.ARRIVE ;  /* 0x00000000000079c5 */ /* 0x000fe20000000000 */
[----:B012---:R-:W-:Y:S01]  /*4550*/  MOV R200, UR49 ;  /* 0x0000003100c87c02 */ /* 0x007fe20008000f00 */
[----:B------:R-:W-:Y:S01]  /*4560*/  UMOV UR51, 0x40000040 ;  /* 0x4000004000337882 */ /* 0x000fe20000000000 */
[----:B------:R-:W-:Y:S01]  /*4570*/  MOV R201, UR48 ;  /* 0x0000003000c97c02 */ /* 0x000fe20008000f00 */
        /* <DEDUP_REMOVED lines=8> */
[----:B------:R-:W-:Y:S01]  /*4600*/  UIMAD UR58, UR60, 0xc00, UR6 ;  /* 0x00000c003c3a78a4 */ /* 0x000fe2000f8e0206 */
[----:B------:R-:W-:Y:S01]  /*4610*/  R2UR UR52, R12 ;  /* 0x000000000c3472ca */ /* 0x000fe200000e0000 */
[----:B------:R-:W-:Y:S01]  /*4620*/  UMOV UR19, 0x40000040 ;  /* 0x4000004000137882 */ /* 0x000fe20000000000 */
[----:B------:R-:W-:Y:S01]  /*4630*/  R2UR UR53, R13 ;  /* 0x000000000d3572ca */ /* 0x000fe200000e0000 */
[----:B------:R-:W-:-:S02]  /*4640*/  UIADD3 UR6, UR58, 0x2, URZ ;  /* 0x000000023a067890 */ /* 0x000fc4000fffe03f */
[----:B------:R-:W-:Y:S02]  /*4650*/  UIADD3 UR10, UR58, 0x6, URZ ;  /* 0x000000063a0a7890 */ /* 0x000fe4000fffe03f */
[----:B------:R-:W-:Y:S01]  /*4660*/  UMOV UR50, UR58 ;  /* 0x0000003a00327c82 */ /* 0x000fe20008000000 */
[----:B------:R-:W-:Y:S01]  /*4670*/  UIADD3 UR14, UR58, 0x300, URZ ;  /* 0x000003003a0e7890 */ /* 0x000fe2000fffe03f */
[----:B------:R-:W-:Y:S01]  /*4680*/  HGMMA.64x96x16.F32.BF16 R152, gdesc[UR48], R152, gsb0 ;  /* 0x01600000309879f0 */ /* 0x000fe20008001898 */
[----:B------:R-:W-:Y:S01]  /*4690*/  UMOV UR54, UR6 ;  /* 0x0000000600367c82 */ /* 0x000fe20008000000 */
[----:B------:R-:W-:Y:S01]  /*46a0*/  UIADD3 UR6, UR58, 0x4, URZ ;  /* 0x000000043a067890 */ /* 0x000fe2000fffe03f */
[----:B------:R-:W-:Y:S01]  /*46b0*/  R2UR UR49, R200 ;  /* 0x00000000c83172ca */ /* 0x000fe200000e0000 */
[----:B------:R-:W-:Y:S01]  /*46c0*/  UIADD3 UR18, UR58, 0x302, URZ ;  /* 0x000003023a127890 */ /* 0x000fe2000fffe03f */
[----:B------:R-:W-:Y:S01]  /*46d0*/  R2UR UR48, R201 ;  /* 0x00000000c93072ca */ /* 0x000fe200000e0000 */
[----:B------:R-:W-:Y:S01]  /*46e0*/  UIADD3 UR22, UR58, 0x304, URZ ;  /* 0x000003043a167890 */ /* 0x000fe2000fffe03f */
[----:B------:R-:W-:Y:S01]  /*46f0*/  UMOV UR23, 0x40000040 ;  /* 0x4000004000177882 */ /* 0x000fe20000000000 */
        /* <DEDUP_REMOVED lines=14> */
[----:B------:R-:W-:Y:S01]  /*47e0*/  UMOV UR59, 0x40000040 ;  /* 0x40000040003b7882 */ /* 0x000fe20000000000 */
[----:B------:R-:W-:-:S02]  /*47f0*/  WARPGROUP.DEPBAR.LE gsb0, 0x0 ;  /* 0x00008000000079c5 */ /* 0x000fc40000010000 */
[----:B------:R-:W-:-:S06]  /*4800*/  WARPGROUP.ARRIVE ;  /* 0x00000000000079c5 */ /* 0x000fcc0000000000 */
[----:B------:R-:W-:Y:S01]  /*4810*/  HGMMA.64x96x16.F32.BF16 R152, gdesc[UR52], R152, gsb0 ;  /* 0x01600000349879f0 */ /* 0x000fe20008001898 */
[----:B------:R-:W-:Y:S01]  /*4820*/  R2UR UR53, R205 ;  /* 0x00000000cd3572ca */ /* 0x000fe200000e0000 */
[----:B------:R-:W-:Y:S01]  /*4830*/  UIADD3 UR54, UR58, 0x904, URZ ;  /* 0x000009043a367890 */ /* 0x000fe2000fffe03f */
[----:B------:R-:W-:Y:S01]  /*4840*/  R2UR UR52, R206 ;  /* 0x00000000ce3472ca */ /* 0x000fe200000e0000 */
[----:B------:R-:W-:Y:S01]  /*4850*/  UMOV UR55, 0x40000040 ;  /* 0x4000004000377882 */ /* 0x000fe20000000000 */
[----:B------:R-:W-:Y:S01]  /*4860*/  UIADD3 UR58, UR58, 0x906, URZ ;  /* 0x000009063a3a7890 */ /* 0x000fe2000fffe03f */
[----:B------:R-:W-:Y:S02]  /*4870*/  WARPGROUP.DEPBAR.LE gsb0, 0x0 ;  /* 0x00008000000079c5 */ /* 0x000fe40000010000 */
[----:B------:R-:W-:-:S06]  /*4880*/  WARPGROUP.ARRIVE ;  /* 0x00000000000079c5 */ /* 0x000fcc0000000000 */
[----:B------:R-:W-:Y:S01]  /*4890*/  HGMMA.64x96x16.F32.BF16 R152, gdesc[UR4], R152, gsb0 ;  /* 0x01600000049879f0 */ /* 0x000fe20008001898 */
[----:B------:R-:W-:Y:S01]  /*48a0*/  ULDC UR6, c[0x0][0xa80] ;  /* 0x0002a00000067ab9 */ /* 0x000fe20000000800 */
[----:B------:R-:W-:-:S13]  /*48b0*/  R2UR UR7, R202 ;  /* 0x00000000ca0772ca */ /* 0x000fda00000e0000 */
[----:B------:R-:W-:Y:S01]  /*48c0*/  UIMAD UR7, UR60, 0xc00, UR7 ;  /* 0x00000c003c0778a4 */ /* 0x000fe2000f8e0207 */
[----:B------:R-:W-:Y:S02]  /*48d0*/  WARPGROUP.DEPBAR.LE gsb0, 0x0 ;  /* 0x00008000000079c5 */ /* 0x000fe40000010000 */
[----:B------:R-:W-:-:S06]  /*48e0*/  WARPGROUP.ARRIVE ;  /* 0x00000000000079c5 */ /* 0x000fcc0000000000 */
[----:B------:R-:W-:Y:S01]  /*48f0*/  HGMMA.64x96x16.F32.BF16 R152, gdesc[UR8], R152, gsb0 ;  /* 0x01600000089879f0 */ /* 0x000fe20008001898 */
[----:B------:R-:W-:Y:S01]  /*4900*/  R2UR UR11, R212 ;  /* 0x00000000d40b72ca */ /* 0x000fe200000e0000 */
        /* <DEDUP_REMOVED lines=62> */
[----:B0-----:R-:W-:Y:S01]  /*4cf0*/  FMNMX.FTZ R185, R201, R22, !PT ;  /* 0x00000016c9b97209 */ /* 0x001fe20007810000 */
        /* <DEDUP_REMOVED lines=26> */
[----:B------:R-:W-:-:S03]  /*4ea0*/  FMUL.FTZ R198, R198, UR61 ;  /* 0x0000003dc6c67c20 */ /* 0x000fc60008410000 */
        /* <DEDUP_REMOVED lines=48> */
[----:B------:R-:W-:-:S06]  /*51b0*/  FMUL.FTZ R192, R196, UR61 ;  /* 0x0000003dc4c07c20 */ /* 0x000fcc0008410000 */
        /* <DEDUP_REMOVED lines=38> */
[----:B--2---:R-:W-:-:S05]  /*5420*/  FMNMX.FTZ R193, R194, R193, !PT ;  /* 0x000000c1c2c17209 */ /* 0x004fca0007810000 */
[----:B------:R-:W2:Y:S02]  /*5430*/  SHFL.BFLY PT, R208, R193, 0x2, 0x1f ;  /* 0x0c401f00c1d07f89 */ /* 0x000ea400000e0000 */
[----:B------:R-:W3:Y:S01]  /*5440*/  MUFU.TANH R207, R207 ;  /* 0x000000cf00cf7308 */ /* 0x000ee20000002400 */
[----:B0-----:R-:W-:-:S04]  /*5450*/  FMNMX.FTZ R189, R195, R196, !PT ;  /* 0x000000c4c3bd7209 */ /* 0x001fc80007810000 */
[----:B-1----:R-:W-:-:S04]  /*5460*/  FMNMX.FTZ R196, R198, R189, !PT ;  /* 0x000000bdc6c47209 */ /* 0x002fc80007810000 */
[----:B---3--:R-:W-:-:S05]  /*5470*/  FMNMX.FTZ R196, R207, R196, !PT ;  /* 0x000000c4cfc47209 */ /* 0x008fca0007810000 */
[----:B------:R-:W0:Y:S01]  /*5480*/  SHFL.BFLY PT, R197, R196, 0x2, 0x1f ;  /* 0x0c401f00c4c57f89 */ /* 0x000e2200000e0000 */
[----:B--2---:R-:W-:-:S05]  /*5490*/  FMNMX.FTZ R208, R193, R208, !PT ;  /* 0x000000d0c1d07209 */ /* 0x004fca0007810000 */
[----:B------:R-:W1:Y:S01]  /*54a0*/  SHFL.BFLY PT, R189, R208, 0x1, 0x1f ;  /* 0x0c201f00d0bd7f89 */ /* 0x000e6200000e0000 */
[----:B0-----:R-:W-:-:S05]  /*54b0*/  FMNMX.FTZ R199, R196, R197, !PT ;  /* 0x000000c5c4c77209 */ /* 0x001fca0007810000 */
[----:B------:R-:W0:Y:S01]  /*54c0*/  SHFL.BFLY PT, R210, R199, 0x1, 0x1f ;  /* 0x0c201f00c7d27f89 */ /* 0x000e2200000e0000 */
[----:B-1----:R-:W-:-:S05]  /*54d0*/  FMNMX.FTZ R189, R208, R189, !PT ;  /* 0x000000bdd0bd7209 */ /* 0x002fca0007810000 */
[C---:B------:R-:W-:Y:S01]  /*54e0*/  FADD.FTZ R22, -R189.reuse, R22 ;  /* 0x00000016bd167221 */ /* 0x040fe20000010100 */
[----:B------:R-:W-:-:S03]  /*54f0*/  FMUL.FTZ R209, R189, UR6 ;  /* 0x00000006bdd17c20 */ /* 0x000fc60008410000 */
[----:B------:R-:W-:Y:S01]  /*5500*/  FMUL.FTZ R193, R22, UR6 ;  /* 0x0000000616c17c20 */ /* 0x000fe20008410000 */
[--C-:B------:R-:W-:Y:S01]  /*5510*/  FFMA.FTZ R22, R201, UR6, -R209.reuse ;  /* 0x00000006c9167c23 */ /* 0x100fe200080108d1 */
[----:B------:R-:W-:Y:S02]  /*5520*/  IMAD.U32 R201, RZ, RZ, UR11 ;  /* 0x0000000bffc97e24 */ /* 0x000fe4000f8e00ff */
[--C-:B------:R-:W-:Y:S01]  /*5530*/  FFMA.FTZ R197, R152, UR6, -R209.reuse ;  /* 0x0000000698c57c23 */ /* 0x100fe200080108d1 */
[--C-:B------:R-:W-:Y:S01]  /*5540*/  FFMA.FTZ R155, R155, UR6, -R209.reuse ;  /* 0x000000069b9b7c23 */ /* 0x100fe200080108d1 */
[----:B------:R-:W-:Y:S01]  /*5550*/  UMOV UR11, 0x40000040 ;  /* 0x40000040000b7882 */ /* 0x000fe20000000000 */
[----:B------:R-:W-:Y:S01]  /*5560*/  @!P1 VIADD R152, R201, 0x32440 ;  /* 0x00032440c9989836 */ /* 0x000fe20000000000 */
[----:B------:R-:W1:Y:S01]  /*5570*/  MUFU.EX2 R193, R193 ;  /* 0x000000c100c17308 */ /* 0x000e620000000800 */
[--C-:B------:R-:W-:Y:S01]  /*5580*/  FFMA.FTZ R213, R158, UR6, -R209.reuse ;  /* 0x000000069ed57c23 */ /* 0x100fe200080108d1 */
[--C-:B------:R-:W-:Y:S01]  /*5590*/  FFMA.FTZ R158, R161, UR6, -R209.reuse ;  /* 0x00000006a19e7c23 */ /* 0x100fe200080108d1 */
[--C-:B------:R-:W-:Y:S01]  /*55a0*/  FFMA.FTZ R161, R163, UR6, -R209.reuse ;  /* 0x00000006a3a17c23 */ /* 0x100fe200080108d1 */
[----:B------:R-:W-:Y:S01]  /*55b0*/  @!P1 PRMT R152, RZ, 0x654, R152 ;  /* 0x00000654ff989816 */ /* 0x000fe20000000098 */
[--C-:B------:R-:W-:Y:S01]  /*55c0*/  FFMA.FTZ R156, R156, UR6, -R209.reuse ;  /* 0x000000069c9c7c23 */ /* 0x100fe200080108d1 */
[--C-:B------:R-:W-:Y:S01]  /*55d0*/  FFMA.FTZ R162, R162, UR6, -R209.reuse ;  /* 0x00000006a2a27c23 */ /* 0x100fe200080108d1 */
[----:B0-----:R-:W-:Y:S01]  /*55e0*/  FMNMX.FTZ R196, R199, R210, !PT ;  /* 0x000000d2c7c47209 */ /* 0x001fe20007810000 */
[--C-:B------:R-:W-:Y:S01]  /*55f0*/  FFMA.FTZ R210, R157, UR6, -R209.reuse ;  /* 0x000000069dd27c23 */ /* 0x100fe200080108d1 */
[----:B------:R-:W-:Y:S01]  /*5600*/  IADD3 R157, -R19, 0xb, RZ ;  /* 0x0000000b139d7810 */ /* 0x000fe20007ffe1ff */
[----:B------:R-:W-:Y:S01]  /*5610*/  MUFU.EX2 R22, R22 ;  /* 0x0000001600167308 */ /* 0x000fe20000000800 */
[----:B------:R-:W-:Y:S01]  /*5620*/  FFMA.FTZ R170, R170, UR6, -R209 ;  /* 0x00000006aaaa7c23 */ /* 0x000fe200080108d1 */
[C---:B------:R-:W-:Y:S01]  /*5630*/  FADD.FTZ R23, -R196.reuse, R23 ;  /* 0x00000017c4177221 */ /* 0x040fe20000010100 */
[----:B------:R-:W-:Y:S01]  /*5640*/  FMUL.FTZ R211, R196, UR6 ;  /* 0x00000006c4d37c20 */ /* 0x000fe20008410000 */
[----:B------:R2:W-:Y:S06]  /*5650*/  BAR.ARV R157, 0x100 ;  /* 0x0004009d0000751d */ /* 0x0005ec0000002000 */
[----:B------:R-:W-:Y:S01]  /*5660*/  FMUL.FTZ R208, R23, UR6 ;  /* 0x0000000617d07c20 */ /* 0x000fe20008410000 */
[--C-:B------:R-:W-:Y:S01]  /*5670*/  FFMA.FTZ R23, R154, UR6, -R211.reuse ;  /* 0x000000069a177c23 */ /* 0x100fe200080108d3 */
[--C-:B------:R-:W-:Y:S01]  /*5680*/  FFMA.FTZ R212, R153, UR6, -R211.reuse ;  /* 0x0000000699d47c23 */ /* 0x100fe200080108d3 */
[--C-:B------:R-:W-:Y:S01]  /*5690*/  FFMA.FTZ R200, R200, UR6, -R211.reuse ;  /* 0x00000006c8c87c23 */ /* 0x100fe200080108d3 */
[--C-:B------:R-:W-:Y:S01]  /*56a0*/  FFMA.FTZ R205, R205, UR6, -R211.reuse ;  /* 0x00000006cdcd7c23 */ /* 0x100fe200080108d3 */
[----:B------:R0:W-:Y:S01]  /*56b0*/  @!P1 SYNCS.ARRIVE.TRANS64.RED.A1T0 RZ, [R152+URZ], RZ ;  /* 0x000000ff98ff99a7 */ /* 0x0001e2000810043f */
        /* <DEDUP_REMOVED lines=136> */
[----:B0-----:R-:W-:Y:S01]  /*5f40*/  F2FP.BF16.F32.PACK_AB R152, R197, R22 ;  /* 0x00000016c598723e */ /* 0x001fe200000010ff */
[--C-:B------:R-:W-:Y:S01]  /*5f50*/  FFMA.FTZ R159, R159, UR6, -R211.reuse ;  /* 0x000000069f9f7c23 */ /* 0x100fe200080108d3 */
[----:B-1----:R-:W-:Y:S01]  /*5f60*/  F2FP.BF16.F32.PACK_AB R154, R210, R199 ;  /* 0x000000c7d29a723e */ /* 0x002fe200000010ff */
[--C-:B------:R-:W-:Y:S01]  /*5f70*/  FFMA.FTZ R160, R160, UR6, -R211.reuse ;  /* 0x00000006a0a07c23 */ /* 0x100fe200080108d3 */
[----:B----4-:R-:W-:Y:S01]  /*5f80*/  F2FP.BF16.F32.PACK_AB R153, R212, R23 ;  /* 0x00000017d499723e */ /* 0x010fe200000010ff */
[--C-:B------:R-:W-:Y:S01]  /*5f90*/  FFMA.FTZ R163, R165, UR6, -R211.reuse ;  /* 0x00000006a5a37c23 */ /* 0x100fe200080108d3 */
[----:B-----5:R-:W-:Y:S01]  /*5fa0*/  F2FP.BF16.F32.PACK_AB R155, R205, R200 ;  /* 0x000000c8cd9b723e */ /* 0x020fe200000010ff */
[----:B------:R2:W-:Y:S01]  /*5fb0*/  BAR.SYNC.DEFER_BLOCKING R15, 0x100 ;  /* 0x0004000f0000751d */ /* 0x0005e20000010000 */
[----:B------:R-:W-:Y:S01]  /*5fc0*/  FFMA.FTZ R214, R167, UR6, -R211 ;  /* 0x00000006a7d67c23 */ /* 0x000fe200080108d3 */
[--C-:B------:R-:W-:Y:S01]  /*5fd0*/  FFMA.FTZ R165, R164, UR6, -R209.reuse ;  /* 0x00000006a4a57c23 */ /* 0x100fe200080108d1 */
[--C-:B------:R-:W-:Y:S01]  /*5fe0*/  FFMA.FTZ R164, R169, UR6, -R209.reuse ;  /* 0x00000006a9a47c23 */ /* 0x100fe200080108d1 */
[----:B------:R-:W-:Y:S01]  /*5ff0*/  FFMA.FTZ R167, R171, UR6, -R209 ;  /* 0x00000006aba77c23 */ /* 0x000fe200080108d1 */
[--C-:B------:R-:W-:Y:S01]  /*6000*/  FFMA.FTZ R169, R168, UR6, -R211.reuse ;  /* 0x00000006a8a97c23 */ /* 0x100fe200080108d3 */
[----:B------:R-:W-:Y:S01]  /*6010*/  MUFU.EX2 R156, R156 ;  /* 0x0000009c009c7308 */ /* 0x000fe20000000800 */
[--C-:B------:R-:W-:Y:S01]  /*6020*/  FFMA.FTZ R166, R166, UR6, -R211.reuse ;  /* 0x00000006a6a67c23 */ /* 0x100fe200080108d3 */
[--C-:B------:R-:W-:Y:S01]  /*6030*/  FFMA.FTZ R168, R173, UR6, -R211.reuse ;  /* 0x00000006ada87c23 */ /* 0x100fe200080108d3 */
[----:B------:R-:W-:Y:S01]  /*6040*/  FFMA.FTZ R171, R175, UR6, -R211 ;  /* 0x00000006afab7c23 */ /* 0x000fe200080108d3 */
[--C-:B------:R-:W-:Y:S01]  /*6050*/  FFMA.FTZ R173, R172, UR6, -R209.reuse ;  /* 0x00000006acad7c23 */ /* 0x100fe200080108d1 */
[--C-:B------:R-:W-:Y:S01]  /*6060*/  FFMA.FTZ R172, R177, UR6, -R209.reuse ;  /* 0x00000006b1ac7c23 */ /* 0x100fe200080108d1 */
[----:B------:R-:W-:Y:S01]  /*6070*/  FFMA.FTZ R175, R179, UR6, -R209 ;  /* 0x00000006b3af7c23 */ /* 0x000fe200080108d1 */
[--C-:B------:R-:W-:Y:S01]  /*6080*/  FFMA.FTZ R177, R176, UR6, -R211.reuse ;  /* 0x00000006b0b17c23 */ /* 0x100fe200080108d3 */
[----:B------:R-:W0:Y:S01]  /*6090*/  MUFU.EX2 R213, R213 ;  /* 0x000000d500d57308 */ /* 0x000e220000000800 */
[--C-:B------:R-:W-:Y:S01]  /*60a0*/  FFMA.FTZ R174, R174, UR6, -R211.reuse ;  /* 0x00000006aeae7c23 */ /* 0x100fe200080108d3 */
[--C-:B------:R-:W-:Y:S01]  /*60b0*/  FFMA.FTZ R176, R181, UR6, -R211.reuse ;  /* 0x00000006b5b07c23 */ /* 0x100fe200080108d3 */
[----:B------:R-:W-:Y:S01]  /*60c0*/  FFMA.FTZ R179, R183, UR6, -R211 ;  /* 0x00000006b7b37c23 */ /* 0x000fe200080108d3 */
[--C-:B------:R-:W-:Y:S01]  /*60d0*/  FFMA.FTZ R181, R180, UR6, -R209.reuse ;  /* 0x00000006b4b57c23 */ /* 0x100fe200080108d1 */
[--C-:B------:R-:W-:Y:S01]  /*60e0*/  FFMA.FTZ R180, R185, UR6, -R209.reuse ;  /* 0x00000006b9b47c23 */ /* 0x100fe200080108d1 */
[----:B------:R-:W-:Y:S01]  /*60f0*/  FFMA.FTZ R183, R187, UR6, -R209 ;  /* 0x00000006bbb77c23 */ /* 0x000fe200080108d1 */
[----:B------:R-:W-:Y:S01]  /*6100*/  FFMA.FTZ R185, R184, UR6, -R211 ;  /* 0x00000006b8b97c23 */ /* 0x000fe200080108d3 */
[----:B------:R-:W-:Y:S01]  /*6110*/  MUFU.EX2 R158, R158 ;  /* 0x0000009e009e7308 */ /* 0x000fe20000000800 */
[----:B------:R-:W-:Y:S01]  /*6120*/  FFMA.FTZ R178, R178, UR6, -R209 ;  /* 0x00000006b2b27c23 */ /* 0x000fe200080108d1 */
[----:B------:R-:W-:Y:S01]  /*6130*/  WARPGROUP.ARRIVE ;  /* 0x00000000000079c5 */ /* 0x000fe20000000000 */
[--C-:B------:R-:W-:Y:S01]  /*6140*/  FFMA.FTZ R182, R182, UR6, -R211.reuse ;  /* 0x00000006b6b67c23 */ /* 0x100fe200080108d3 */
[--C-:B------:R-:W-:Y:S01]  /*6150*/  FFMA.FTZ R184, R190, UR6, -R211.reuse ;  /* 0x00000006beb87c23 */ /* 0x100fe200080108d3 */
[----:B------:R-:W-:Y:S01]  /*6160*/  FFMA.FTZ R187, R206, UR6, -R211 ;  /* 0x00000006cebb7c23 */ /* 0x000fe200080108d3 */
[----:B------:R-:W-:Y:S01]  /*6170*/  FFMA.FTZ R215, R188, UR6, -R209 ;  /* 0x00000006bcd77c23 */ /* 0x000fe200080108d1 */
[----:B------:R-:W-:Y:S01]  /*6180*/  FFMA.FTZ R190, R191, UR6, -R211 ;  /* 0x00000006bfbe7c23 */ /* 0x000fe200080108d3 */
[----:B------:R-:W-:Y:S01]  /*6190*/  HGMMA.64x256x16.F32.BF16 R24, R152, gdesc[UR8].tnspB, R24, gsb0 ;  /* 0x43e0000898187df0 */ /* 0x000fe20008001818 */
[----:B------:R-:W-:Y:S01]  /*61a0*/  MUFU.EX2 R161, R161 ;  /* 0x000000a100a17308 */ /* 0x000fe20000000800 */
[----:B------:R-:W-:Y:S01]  /*61b0*/  UIADD3 UR10, UR7, 0x80, URZ ;  /* 0x00000080070a7890 */ /* 0x000fe2000fffe03f */
[--C-:B------:R-:W-:Y:S01]  /*61c0*/  FFMA.FTZ R186, R186, UR6, -R209.reuse ;  /* 0x00000006baba7c23 */ /* 0x100fe200080108d1 */
[----:B------:R-:W-:Y:S01]  /*61d0*/  UMOV UR11, 0x40000040 ;  /* 0x40000040000b7882 */ /* 0x000fe20000000000 */
[----:B------:R-:W-:Y:S01]  /*61e0*/  FFMA.FTZ R188, R192, UR6, -R209 ;  /* 0x00000006c0bc7c23 */ /* 0x000fe200080108d1 */
[----:B------:R-:W-:Y:S01]  /*61f0*/  FFMA.FTZ R191, R195, UR6, -R211 ;  /* 0x00000006c3bf7c23 */ /* 0x000fe200080108d3 */
[----:B------:R-:W-:Y:S01]  /*6200*/  FFMA.FTZ R209, R194, UR6, -R209 ;  /* 0x00000006c2d17c23 */ /* 0x000fe200080108d1 */
[--C-:B------:R-:W-:Y:S01]  /*6210*/  FFMA.FTZ R192, R198, UR6, -R211.reuse ;  /* 0x00000006c6c07c23 */ /* 0x100fe200080108d3 */
[----:B------:R-:W-:Y:S01]  /*6220*/  MUFU.EX2 R159, R159 ;  /* 0x0000009f009f7308 */ /* 0x000fe20000000800 */
[----:B------:R-:W-:Y:S01]  /*6230*/  FFMA.FTZ R195, R207, UR6, -R211 ;  /* 0x00000006cfc37c23 */ /* 0x000fe200080108d3 */
[----:B------:R-:W-:Y:S01]  /*6240*/  FFMA.FTZ R20, R193, R20, R22 ;  /* 0x00000014c1147223 */ /* 0x000fe20000010016 */
[----:B------:R-:W-:Y:S01]  /*6250*/  FFMA.FTZ R21, R208, R21, R23 ;  /* 0x00000015d0157223 */ /* 0x000fe20000010017 */
[----:B------:R-:W-:Y:S01]  /*6260*/  @!P1 IADD3 R201, R201, 0x32460, RZ ;  /* 0x00032460c9c99810 */ /* 0x000fe20007ffe0ff */
[----:B------:R-:W-:-:S02]  /*6270*/  IMAD.MOV.U32 R23, RZ, RZ, R196 ;  /* 0x000000ffff177224 */ /* 0x000fc400078e00c4 */
[----:B------:R-:W-:Y:S01]  /*6280*/  FADD.FTZ R20, R197, R20 ;  /* 0x00000014c5147221 */ /* 0x000fe20000010000 */
[----:B------:R-:W-:Y:S01]  /*6290*/  FADD.FTZ R21, R212, R21 ;  /* 0x00000015d4157221 */ /* 0x000fe20000010000 */
[----:B------:R-:W1:Y:S01]  /*62a0*/  MUFU.EX2 R160, R160 ;  /* 0x000000a000a07308 */ /* 0x000e620000000800 */
[----:B------:R-:W-:Y:S01]  /*62b0*/  @!P1 PRMT R201, RZ, 0x654, R201 ;  /* 0x00000654ffc99816 */ /* 0x000fe200000000c9 */
[----:B------:R-:W-:Y:S01]  /*62c0*/  FADD.FTZ R199, R199, R20 ;  /* 0x00000014c7c77221 */ /* 0x000fe20000010000 */
[----:B------:R-:W-:Y:S01]  /*62d0*/  FADD.FTZ R200, R200, R21 ;  /* 0x00000015c8c87221 */ /* 0x000fe20000010000 */
[----:B------:R-:W-:Y:S02]  /*62e0*/  IMAD.MOV.U32 R22, RZ, RZ, R189 ;  /* 0x000000ffff167224 */ /* 0x000fe400078e00bd */
[----:B------:R-:W-:Y:S01]  /*62f0*/  FADD.FTZ R199, R210, R199 ;  /* 0x000000c7d2c77221 */ /* 0x000fe20000010000 */
[----:B------:R-:W-:Y:S01]  /*6300*/  FADD.FTZ R200, R205, R200 ;  /* 0x000000c8cdc87221 */ /* 0x000fe20000010000 */
        /* <DEDUP_REMOVED lines=9> */
[----:B------:R-:W2:Y:S08]  /*63a0*/  MUFU.EX2 R171, R171 ;  /* 0x000000ab00ab7308 */ /* 0x000eb00000000800 */
[----:B------:R-:W-:Y:S08]  /*63b0*/  MUFU.EX2 R170, R170 ;  /* 0x000000aa00aa7308 */ /* 0x000ff00000000800 */
[----:B------:R-:W2:Y:S08]  /*63c0*/  MUFU.EX2 R173, R173 ;  /* 0x000000ad00ad7308 */ /* 0x000eb00000000800 */
[----:B------:R-:W-:Y:S08]  /*63d0*/  MUFU.EX2 R172, R172 ;  /* 0x000000ac00ac7308 */ /* 0x000ff00000000800 */
[----:B------:R-:W-:Y:S08]  /*63e0*/  MUFU.EX2 R175, R175 ;  /* 0x000000af00af7308 */ /* 0x000ff00000000800 */
[----:B------:R-:W-:Y:S08]  /*63f0*/  MUFU.EX2 R174, R174 ;  /* 0x000000ae00ae7308 */ /* 0x000ff00000000800 */
[----:B------:R-:W2:Y:S08]  /*6400*/  MUFU.EX2 R177, R177 ;  /* 0x000000b100b17308 */ /* 0x000eb00000000800 */
        /* <DEDUP_REMOVED lines=14> */
[----:B------:R-:W-:Y:S01]  /*64f0*/  MUFU.EX2 R190, R190 ;  /* 0x000000be00be7308 */ /* 0x000fe20000000800 */
[----:B------:R-:W-:-:S02]  /*6500*/  WARPGROUP.DEPBAR.LE gsb0, 0x0 ;  /* 0x00008000000079c5 */ /* 0x000fc40000010000 */
[----:B0-----:R-:W-:-:S05]  /*6510*/  F2FP.BF16.F32.PACK_AB R152, R213, R156 ;  /* 0x0000009cd598723e */ /* 0x001fca00000010ff */
[----:B------:R-:W0:Y:S01]  /*6520*/  MUFU.EX2 R191, R191 ;  /* 0x000000bf00bf7308 */ /* 0x000e220000000800 */
[----:B-1----:R-:W-:Y:S01]  /*6530*/  F2FP.BF16.F32.PACK_AB R153, R160, R159 ;  /* 0x0000009fa099723e */ /* 0x002fe200000010ff */
[----:B------:R-:W-:Y:S01]  /*6540*/  FADD.FTZ R156, R156, R199 ;  /* 0x000000c79c9c7221 */ /* 0x000fe20000010000 */
[----:B------:R-:W-:Y:S01]  /*6550*/  F2FP.BF16.F32.PACK_AB R154, R161, R158 ;  /* 0x0000009ea19a723e */ /* 0x000fe200000010ff */
[----:B------:R-:W-:Y:S01]  /*6560*/  FADD.FTZ R159, R159, R200 ;  /* 0x000000c89f9f7221 */ /* 0x000fe20000010000 */
[----:B---3--:R-:W-:Y:S01]  /*6570*/  F2FP.BF16.F32.PACK_AB R155, R214, R163 ;  /* 0x000000a3d69b723e */ /* 0x008fe200000010ff */
[----:B------:R-:W-:Y:S02]  /*6580*/  FADD.FTZ R213, R213, R156 ;  /* 0x0000009cd5d57221 */ /* 0x000fe40000010000 */
[----:B------:R-:W-:Y:S01]  /*6590*/  MUFU.EX2 R192, R192 ;  /* 0x000000c000c07308 */ /* 0x000fe20000000800 */
[----:B------:R-:W-:Y:S01]  /*65a0*/  WARPGROUP.ARRIVE ;  /* 0x00000000000079c5 */ /* 0x000fe20000000000 */
[----:B------:R-:W-:Y:S01]  /*65b0*/  FADD.FTZ R160, R160, R159 ;  /* 0x0000009fa0a07221 */ /* 0x000fe20000010000 */
[----:B------:R-:W-:-:S03]  /*65c0*/  FADD.FTZ R158, R158, R213 ;  /* 0x000000d59e9e7221 */ /* 0x000fc60000010000 */
[----:B------:R-:W-:Y:S01]  /*65d0*/  FADD.FTZ R163, R163, R160 ;  /* 0x000000a0a3a37221 */ /* 0x000fe20000010000 */
[----:B------:R-:W-:Y:S01]  /*65e0*/  HGMMA.64x256x16.F32.BF16 R24, R152, gdesc[UR8].tnspB, R24, gsb0 ;  /* 0x43e0000898187df0 */ /* 0x000fe20008001818 */
[----:B------:R-:W-:Y:S01]  /*65f0*/  UIADD3 UR10, UR7, 0x100, URZ ;  /* 0x00000100070a7890 */ /* 0x000fe2000fffe03f */
[----:B------:R-:W1:Y:S01]  /*6600*/  MUFU.EX2 R195, R195 ;  /* 0x000000c300c37308 */ /* 0x000e620000000800 */
[----:B------:R-:W-:Y:S01]  /*6610*/  UMOV UR11, 0x40000040 ;  /* 0x40000040000b7882 */ /* 0x000fe20000000000 */
[----:B------:R-:W-:Y:S01]  /*6620*/  FADD.FTZ R161, R161, R158 ;  /* 0x0000009ea1a17221 */ /* 0x000fe20000010000 */
[----:B------:R-:W-:Y:S01]  /*6630*/  FADD.FTZ R163, R214, R163 ;  /* 0x000000a3d6a37221 */ /* 0x000fe20000010000 */
[----:B------:R-:W-:Y:S02]  /*6640*/  WARPGROUP.DEPBAR.LE gsb0, 0x0 ;  /* 0x00008000000079c5 */ /* 0x000fe40000010000 */
[----:B----4-:R-:W-:Y:S01]  /*6650*/  F2FP.BF16.F32.PACK_AB R152, R165, R162 ;  /* 0x000000a2a598723e */ /* 0x010fe200000010ff */
[----:B------:R-:W-:Y:S01]  /*6660*/  FADD.FTZ R162, R162, R161 ;  /* 0x000000a1a2a27221 */ /* 0x000fe20000010000 */
[----:B-----5:R-:W-:Y:S01]  /*6670*/  F2FP.BF16.F32.PACK_AB R153, R169, R166 ;  /* 0x000000a6a999723e */ /* 0x020fe200000010ff */
[----:B------:R-:W-:Y:S01]  /*6680*/  FADD.FTZ R166, R166, R163 ;  /* 0x000000a3a6a67221 */ /* 0x000fe20000010000 */
[----:B------:R-:W-:Y:S01]  /*6690*/  F2FP.BF16.F32.PACK_AB R154, R167, R164 ;  /* 0x000000a4a79a723e */ /* 0x000fe200000010ff */
[----:B------:R-:W-:Y:S01]  /*66a0*/  FADD.FTZ R165, R165, R162 ;  /* 0x000000a2a5a57221 */ /* 0x000fe20000010000 */
[----:B--2---:R-:W-:Y:S01]  /*66b0*/  F2FP.BF16.F32.PACK_AB R155, R171, R168 ;  /* 0x000000a8ab9b723e */ /* 0x004fe200000010ff */
[----:B------:R-:W-:-:S02]  /*66c0*/  FADD.FTZ R169, R169, R166 ;  /* 0x000000a6a9a97221 */ /* 0x000fc40000010000 */
[----:B------:R-:W-:Y:S01]  /*66d0*/  FADD.FTZ R164, R164, R165 ;  /* 0x000000a5a4a47221 */ /* 0x000fe20000010000 */
[----:B------:R-:W-:Y:S01]  /*66e0*/  WARPGROUP.ARRIVE ;  /* 0x00000000000079c5 */ /* 0x000fe20000000000 */
[----:B------:R-:W-:Y:S02]  /*66f0*/  FADD.FTZ R168, R168, R169 ;  /* 0x000000a9a8a87221 */ /* 0x000fe40000010000 */
[----:B------:R-:W-:Y:S02]  /*6700*/  FADD.FTZ R167, R167, R164 ;  /* 0x000000a4a7a77221 */ /* 0x000fe40000010000 */
[----:B------:R-:W-:-:S05]  /*6710*/  FADD.FTZ R171, R171, R168 ;  /* 0x000000a8abab7221 */ /* 0x000fca0000010000 */
        /* <DEDUP_REMOVED lines=40> */
[----:B0-----:R-:W-:Y:S01]  /*69a0*/  F2FP.BF16.F32.PACK_AB R153, R191, R190 ;  /* 0x000000bebf99723e */ /* 0x001fe200000010ff */
        /* <DEDUP_REMOVED lines=9> */
[----:B------:R-:W-:-:S08]  /*6a40*/  FADD.FTZ R21, R195, R192 ;  /* 0x000000c0c3157221 */ /* 0x000fd00000010000 */
[----:B------:R-:W-:Y:S03]  /*6a50*/  HGMMA.64x256x16.F32.BF16 R24, R152, gdesc[UR8].tnspB, R24, gsb0 ;  /* 0x43e0000898187df0 */ /* 0x000fe60008001818 */
[----:B------:R-:W-:Y:S02]  /*6a60*/  WARPGROUP.DEPBAR.LE gsb0, 0x0 ;  /* 0x00008000000079c5 */ /* 0x000fe40000010000 */
[----:B------:R1:W-:Y:S01]  /*6a70*/  @!P1 SYNCS.ARRIVE.TRANS64.RED.A1T0 RZ, [R201+URZ], RZ ;  /* 0x000000ffc9ff99a7 */ /* 0x0003e2000810043f */
[----:B------:R-:W-:Y:S05]  /*6a80*/  @P2 BRA `(.L_x_9226) ;  /* 0xffffffd4004c2947 */ /* 0x000fea000383ffff */
.L_x_9217:
[----:B------:R-:W2:Y:S01]  /*6a90*/  SHFL.BFLY PT, R3, R20, 0x2, 0x1f ;  /* 0x0c401f0014037f89 */ /* 0x000ea200000e0000 */
[----:B------:R-:W-:Y:S01]  /*6aa0*/  IMAD.MOV.U32 R4, RZ, RZ, RZ ;  /* 0x000000ffff047224 */ /* 0x000fe200078e00ff */
[----:B------:R3:W-:Y:S08]  /*6ab0*/  BAR.ARV R157, 0x100 ;  /* 0x0004009d0000751d */ /* 0x0007f00000002000 */
[----:B------:R-:W-:Y:S06]  /*6ac0*/  BAR.ARV 0x8, 0x180 ;  /* 0x0206000000007b1d */ /* 0x000fec0000002000 */
[----:B------:R-:W-:Y:S01]  /*6ad0*/  PLOP3.LUT P0, PT, PT, PT, PT, 0x8, 0x0 ;  /* 0x000000000000781c */ /* 0x000fe20003f0e170 */
[----:B------:R-:W4:Y:S01]  /*6ae0*/  SHFL.BFLY PT, R2, R21, 0x2, 0x1f ;  /* 0x0c401f0015027f89 */ /* 0x000f2200000e0000 */
[----:B--2---:R-:W-:-:S05]  /*6af0*/  FADD.FTZ R3, R3, R20 ;  /* 0x0000001403037221 */ /* 0x004fca0000010000 */
[----:B------:R-:W2:Y:S01]  /*6b00*/  SHFL.BFLY PT, R0, R3, 0x1, 0x1f ;  /* 0x0c201f0003007f89 */ /* 0x000ea200000e0000 */
[----:B----4-:R-:W-:-:S05]  /*6b10*/  FADD.FTZ R2, R2, R21 ;  /* 0x0000001502027221 */ /* 0x010fca0000010000 */
[----:B------:R-:W4:Y:S01]  /*6b20*/  SHFL.BFLY PT, R5, R2, 0x1, 0x1f ;  /* 0x0c201f0002057f89 */ /* 0x000f2200000e0000 */
[----:B--2---:R-:W-:Y:S01]  /*6b30*/  FADD.FTZ R7, R3, R0 ;  /* 0x0000000003077221 */ /* 0x004fe20000010000 */
[----:B------:R-:W-:Y:S02]  /*6b40*/  IMAD.MOV.U32 R0, RZ, RZ, RZ ;  /* 0x000000ffff007224 */ /* 0x000fe400078e00ff */
[----:B------:R-:W-:Y:S02]  /*6b50*/  IMAD.MOV.U32 R3, RZ, RZ, -0x800000 ;  /* 0xff800000ff037424 */ /* 0x000fe400078e00ff */
[----:B------:R-:W-:-:S13]  /*6b60*/  FSETP.NE.FTZ.AND P1, PT, R7, RZ, PT ;  /* 0x000000ff0700720b */ /* 0x000fda0003f35000 */
[----:B------:R-:W2:Y:S01]  /*6b70*/  @P1 MUFU.RCP R4, R7 ;  /* 0x0000000700041308 */ /* 0x000ea20000001000 */
[----:B----4-:R-:W-:Y:S01]  /*6b80*/  FADD.FTZ R8, R2, R5 ;  /* 0x0000000502087221 */ /* 0x010fe20000010000 */
[----:B------:R-:W-:-:S04]  /*6b90*/  IMAD.MOV.U32 R2, RZ, RZ, -0x800000 ;  /* 0xff800000ff027424 */ /* 0x000fc800078e00ff */
[----:B------:R-:W-:Y:S02]  /*6ba0*/  FSETP.NE.FTZ.AND P2, PT, R8, RZ, PT ;  /* 0x000000ff0800720b */ /* 0x000fe40003f55000 */
[----:B------:R-:W4:Y:S01]  /*6bb0*/  @P1 MUFU.LG2 R5, R7 ;  /* 0x0000000700051308 */ /* 0x000f220000000c00 */
[-C--:B--2---:R-:W-:Y:S01]  /*6bc0*/  FMUL.FTZ R24, R24, R4.reuse ;  /* 0x0000000418187220 */ /* 0x084fe20000410000 */
[-C--:B------:R-:W-:Y:S01]  /*6bd0*/  FMUL.FTZ R25, R25, R4.reuse ;  /* 0x0000000419197220 */ /* 0x080fe20000410000 */
[----:B------:R-:W-:-:S08]  /*6be0*/  FMUL.FTZ R28, R28, R4 ;  /* 0x000000041c1c7220 */ /* 0x000fd00000410000 */
[----:B------:R-:W2:Y:S01]  /*6bf0*/  @P2 MUFU.LG2 R6, R8 ;  /* 0x0000000800062308 */ /* 0x000ea20000000c00 */
[-C--:B------:R-:W-:Y:S01]  /*6c00*/  FMUL.FTZ R29, R29, R4.reuse ;  /* 0x000000041d1d7220 */ /* 0x080fe20000410000 */
[-C--:B------:R-:W-:Y:S01]  /*6c10*/  FMUL.FTZ R32, R32, R4.reuse ;  /* 0x0000000420207220 */ /* 0x080fe20000410000 */
[-C--:B------:R-:W-:Y:S01]  /*6c20*/  FMUL.FTZ R33, R33, R4.reuse ;  /* 0x0000000421217220 */ /* 0x080fe20000410000 */
[-C--:B------:R-:W-:Y:S01]  /*6c30*/  FMUL.FTZ R36, R36, R4.reuse ;  /* 0x0000000424247220 */ /* 0x080fe20000410000 */
[-C--:B------:R-:W-:Y:S01]  /*6c40*/  FMUL.FTZ R37, R37, R4.reuse ;  /* 0x0000000425257220 */ /* 0x080fe20000410000 */
[-C--:B------:R-:W-:Y:S01]  /*6c50*/  FMUL.FTZ R40, R40, R4.reuse ;  /* 0x0000000428287220 */ /* 0x080fe20000410000 */
[-C--:B------:R-:W-:Y:S01]  /*6c60*/  FMUL.FTZ R41, R41, R4.reuse ;  /* 0x0000000429297220 */ /* 0x080fe20000410000 */
[----:B------:R5:W0:Y:S01]  /*6c70*/  @P2 MUFU.RCP R0, R8 ;  /* 0x0000000800002308 */ /* 0x000a220000001000 */
        /* <DEDUP_REMOVED lines=54> */
[----:B------:R-:W-:-:S02]  /*6fe0*/  IMAD.U32 R4, RZ, RZ, UR6 ;  /* 0x00000006ff047e24 */ /* 0x000fc4000f8e00ff */
[----:B----4-:R-:W-:Y:S01]  /*6ff0*/  @P1 FMUL.FTZ R5, R5, 0.69314718246459960938 ;  /* 0x3f31721805051820 */ /* 0x010fe20000410000 */
[----:B-----5:R-:W-:Y:S02]  /*7000*/  IMAD.U32 R8, RZ, RZ, UR6 ;  /* 0x00000006ff087e24 */ /* 0x020fe4000f8e00ff */
[----:B--2---:R-:W-:Y:S01]  /*7010*/  @P2 FMUL.FTZ R7, R6, 0.69314718246459960938 ;  /* 0x3f31721806072820 */ /* 0x004fe20000410000 */
[----:B------:R-:W-:Y:S01]  /*7020*/  @P1 FMUL.FTZ R4, R4, 0.69314718246459960938 ;  /* 0x3f31721804041820 */ /* 0x000fe20000410000 */
[-C--:B0-----:R-:W-:Y:S01]  /*7030*/  FMUL.FTZ R26, R26, R0.reuse ;  /* 0x000000001a1a7220 */ /* 0x081fe20000410000 */
        /* <DEDUP_REMOVED lines=65> */
[----:B---3--:R-:W-:-:S07]  /*7450*/  @P2 FFMA.FTZ R2, R8, R196, R7 ;  /* 0x000000c408022223 */ /* 0x008fce0000010007 */
.L_x_9205:
[----:B------:R-:W-:Y:S05]  /*7460*/  @P0 BRA `(.L_x_9227) ;  /* 0x0000002000600947 */ /* 0x000fea0003800000 */
[----:B------:R-:W0:Y:S01]  /*7470*/  S2R R0, SR_TID.X ;  /* 0x0000000000007919 */ /* 0x000e220000002100 */
[----:B------:R-:W2:Y:S01]  /*7480*/  LDC R8, c[0x0][0xce8] ;  /* 0x00033a00ff087b82 */ /* 0x000ea20000000800 */
[----:B------:R-:W-:Y:S01]  /*7490*/  R2UR UR13, R18 ;  /* 0x00000000120d72ca */ /* 0x000fe200000e0000 */
[----:B------:R-:W-:Y:S01]  /*74a0*/  ULDC.64 UR8, c[0x0][0xcd0] ;  /* 0x0003340000087ab9 */ /* 0x000fe20000000a00 */
[----:B------:R-:W3:Y:S01]  /*74b0*/  S2R R16, SR_CTAID.X ;  /* 0x0000000000107919 */ /* 0x000ee20000002500 */
[----:B------:R-:W-:Y:S01]  /*74c0*/  ULDC.64 UR14, c[0x0][0x208] ;  /* 0x00008200000e7ab9 */ /* 0x000fe20000000a00 */
[----:B------:R-:W-:Y:S03]  /*74d0*/  BSSY B0, `(.L_x_9228) ;  /* 0x000014b000007945 */ /* 0x000fe60003800000 */
[----:B------:R-:W4:Y:S06]  /*74e0*/  S2UR UR12, SR_CTAID.Z ;  /* 0x00000000000c79c3 */ /* 0x000f2c0000002700 */
[----:B------:R-:W-:-:S02]  /*74f0*/  USHF.R.S32.HI UR7, URZ, 0x1f, UR13 ;  /* 0x0000001f3f077899 */ /* 0x000fc4000801140d */
[----:B------:R-:W-:Y:S01]  /*7500*/  IMAD R19, RZ, RZ, -UR13 ;  /* 0x8000000dff137e24 */ /* 0x000fe2000f8e02ff */
[----:B------:R-:W5:Y:S01]  /*7510*/  LDC.64 R20, c[0x0][0xcd8] ;  /* 0x00033600ff147b82 */ /* 0x000f620000000a00 */
[----:B------:R-:W-:Y:S02]  /*7520*/  UIMAD.WIDE.U32 UR4, UR13, UR8, URZ ;  /* 0x000000080d0472a5 */ /* 0x000fe4000f8e003f */
[----:B------:R-:W-:-:S04]  /*7530*/  UIMAD UR6, UR7, UR8, URZ ;  /* 0x00000008070672a4 */ /* 0x000fc8000f8e023f */
[----:B------:R-:W-:Y:S01]  /*7540*/  UIMAD UR6, UR13, UR9, UR6 ;  /* 0x000000090d0672a4 */ /* 0x000fe2000f8e0206 */
[----:B--2---:R-:W-:Y:S01]  /*7550*/  ISETP.NE.AND P0, PT, R8, 0x1, PT ;  /* 0x000000010800780c */ /* 0x004fe20003f05270 */
[----:B------:R-:W2:Y:S01]  /*7560*/  S2UR UR11, SR_CTAID.Y ;  /* 0x00000000000b79c3 */ /* 0x000ea20000002600 */
[----:B------:R-:W-:Y:S01]  /*7570*/  ULDC.64 UR8, c[0x0][0xc38] ;  /* 0x00030e0000087ab9 */ /* 0x000fe20000000a00 */
[----:B------:R-:W-:Y:S02]  /*7580*/  UIADD3 UR6, UR5, UR6, URZ ;  /* 0x0000000605067290 */ /* 0x000fe4000fffe03f */
[----:B------:R-:W-:Y:S01]  /*7590*/  UIMAD UR7, UR7, UR8, URZ ;  /* 0x00000008070772a4 */ /* 0x000fe2000f8e023f */
[----:B0-----:R-:W-:Y:S01]  /*75a0*/  VIADD R14, R0, 0xffffff80 ;  /* 0xffffff80000e7836 */ /* 0x001fe20000000000 */
[----:B----4-:R-:W-:Y:S02]  /*75b0*/  USHF.R.S32.HI UR10, URZ, 0x1f, UR12 ;  /* 0x0000001f3f0a7899 */ /* 0x010fe4000801140c */
[----:B------:R-:W2:Y:S02]  /*75c0*/  LDC R152, c[0x0][0xd50] ;  /* 0x00035400ff987b82 */ /* 0x000ea40000000800 */
[----:B------:R-:W-:-:S04]  /*75d0*/  SHF.R.S32.HI R7, RZ, 0x1f, R14 ;  /* 0x0000001fff077819 */ /* 0x000fc8000001140e */
[CC--:B------:R-:W-:Y:S02]  /*75e0*/  LEA.HI R4, R7.reuse, R14.reuse, RZ, 0x7 ;  /* 0x0000000e07047211 */ /* 0x0c0fe400078f38ff */
[----:B------:R-:W0:Y:S01]  /*75f0*/  LDC.64 R22, c[0x0][0xc40] ;  /* 0x00031000ff167b82 */ /* 0x000e220000000a00 */
[----:B------:R-:W-:Y:S02]  /*7600*/  LEA.HI R7, R7, R14, RZ, 0x2 ;  /* 0x0000000e07077211 */ /* 0x000fe400078f10ff */
[----:B------:R-:W-:Y:S02]  /*7610*/  LOP3.LUT R5, R4, 0xffffff80, RZ, 0xc0, !PT ;  /* 0xffffff8004057812 */ /* 0x000fe400078ec0ff */
[----:B------:R-:W-:Y:S02]  /*7620*/  SHF.R.S32.HI R9, RZ, 0x7, R4 ;  /* 0x00000007ff097819 */ /* 0x000fe40000011404 */
[----:B------:R-:W-:Y:S01]  /*7630*/  LOP3.LUT R7, R7, 0xfffffffc, RZ, 0xc0, !PT ;  /* 0xfffffffc07077812 */ /* 0x000fe200078ec0ff */
[----:B------:R-:W-:Y:S01]  /*7640*/  IMAD.IADD R0, R14, 0x1, -R5 ;  /* 0x000000010e007824 */ /* 0x000fe200078e0a05 */
[----:B------:R-:W-:Y:S01]  /*7650*/  LEA.HI R4, R4, R9, RZ, 0x1 ;  /* 0x0000000904047211 */ /* 0x000fe200078f08ff */
[----:B------:R-:W4:Y:S01]  /*7660*/  @P0 LDC R17, c[0x0][0xcf0] ;  /* 0x00033c00ff110b82 */ /* 0x000f220000000800 */
[----:B------:R-:W-:-:S02]  /*7670*/  IADD3 R7, R14, -R7, RZ ;  /* 0x800000070e077210 */ /* 0x000fc40007ffe0ff */
[----:B------:R-:W-:Y:S02]  /*7680*/  SHF.R.S32.HI R11, RZ, 0x1f, R0 ;  /* 0x0000001fff0b7819 */ /* 0x000fe40000011400 */
[----:B------:R-:W-:Y:S02]  /*7690*/  LOP3.LUT R4, R4, 0x3fffffe, RZ, 0xc0, !PT ;  /* 0x03fffffe04047812 */ /* 0x000fe400078ec0ff */
[----:B------:R-:W-:Y:S01]  /*76a0*/  LEA.HI R10, R11, R0, RZ, 0x2 ;  /* 0x000000000b0a7211 */ /* 0x000fe200078f10ff */
[----:B------:R-:W1:Y:S03]  /*76b0*/  @P0 LDC R14, c[0x0][0xcec] ;  /* 0x00033b00ff0e0b82 */ /* 0x000e660000000800 */
[--C-:B------:R-:W-:Y:S02]  /*76c0*/  SHF.R.S32.HI R5, RZ, 0x2, R10.reuse ;  /* 0x00000002ff057819 */ /* 0x100fe4000001140a */
[----:B------:R-:W-:-:S03]  /*76d0*/  SHF.R.S32.HI R6, RZ, 0x1f, R10 ;  /* 0x0000001fff067819 */ /* 0x000fc6000001140a */
[----:B------:R-:W4:Y:S01]  /*76e0*/  @P0 LDC R154, c[0x0][0xcec] ;  /* 0x00033b00ff9a0b82 */ /* 0x000f220000000800 */
[----:B------:R-:W-:-:S04]  /*76f0*/  LEA.HI R6, R6, R5, RZ, 0x3 ;  /* 0x0000000506067211 */ /* 0x000fc800078f18ff */
[----:B------:R-:W-:Y:S01]  /*7700*/  LOP3.LUT R12, R6, 0xfffffff8, RZ, 0xc0, !PT ;  /* 0xfffffff8060c7812 */ /* 0x000fe200078ec0ff */
[----:B------:R-:W-:Y:S01]  /*7710*/  IMAD.IADD R6, R9, 0x1, -R4 ;  /* 0x0000000109067824 */ /* 0x000fe200078e0a04 */
[----:B------:R-:W-:Y:S01]  /*7720*/  LEA.HI R9, R7, R7, RZ, 0x1 ;  /* 0x0000000707097211 */ /* 0x000fe200078f08ff */
[----:B------:R-:W4:Y:S01]  /*7730*/  @P0 LDC R153, c[0x0][0xcf0] ;  /* 0x00033c00ff990b82 */ /* 0x000f220000000800 */
[----:B------:R-:W-:Y:S01]  /*7740*/  LEA.HI R4, R11, R0, RZ, 0x5 ;  /* 0x000000000b047211 */ /* 0x000fe200078f28ff */
[----:B------:R-:W-:Y:S01]  /*7750*/  IMAD.IADD R5, R5, 0x1, -R12 ;  /* 0x0000000105057824 */ /* 0x000fe200078e0a0c */
[----:B------:R-:W-:Y:S02]  /*7760*/  LOP3.LUT R12, R9, 0x1ffffffe, RZ, 0xc0, !PT ;  /* 0x1ffffffe090c7812 */ /* 0x000fe400078ec0ff */
[----:B------:R-:W-:-:S03]  /*7770*/  SHF.R.S32.HI R4, RZ, 0x5, R4 ;  /* 0x00000005ff047819 */ /* 0x000fc60000011404 */
[----:B------:R-:W-:Y:S02]  /*7780*/  IMAD.IADD R12, R7, 0x1, -R12 ;  /* 0x00000001070c7824 */ /* 0x000fe400078e0a0c */
[----:B------:R-:W-:Y:S02]  /*7790*/  IMAD R7, R4, 0x10, R5 ;  /* 0x0000001004077824 */ /* 0x000fe400078e0205 */
[----:B------:R-:W-:Y:S02]  /*77a0*/  IMAD.U32 R5, RZ, RZ, UR5 ;  /* 0x00000005ff057e24 */ /* 0x000fe4000f8e00ff */
[----:B------:R-:W-:Y:S02]  /*77b0*/  IMAD R9, R6, 0x40, R7 ;  /* 0x0000004006097824 */ /* 0x000fe400078e0207 */
[----:B------:R-:W-:Y:S01]  /*77c0*/  IMAD.U32 R4, RZ, RZ, UR4 ;  /* 0x00000004ff047e24 */ /* 0x000fe2000f8e00ff */
[----:B------:R-:W-:Y:S01]  /*77d0*/  UIMAD.WIDE.U32 UR4, UR13, UR8, URZ ;  /* 0x000000080d0472a5 */ /* 0x000fe2000f8e003f */
[----:B------:R-:W-:Y:S01]  /*77e0*/  IMAD.U32 R5, RZ, RZ, UR6 ;  /* 0x00000006ff057e24 */ /* 0x000fe2000f8e00ff */
[----:B------:R-:W-:Y:S01]  /*77f0*/  UIMAD UR6, UR13, UR9, UR7 ;  /* 0x000000090d0672a4 */ /* 0x000fe2000f8e0207 */
[----:B------:R-:W-:-:S02]  /*7800*/  IMAD R12, R12, 0x8, R9 ;  /* 0x000000080c0c7824 */ /* 0x000fc400078e0209 */
[----:B-----5:R-:W-:Y:S01]  /*7810*/  IMAD R6, R20, UR10, RZ ;  /* 0x0000000a14067c24 */ /* 0x020fe2000f8e02ff */
[----:B------:R-:W-:Y:S01]  /*7820*/  UIADD3 UR6, UR5, UR6, URZ ;  /* 0x0000000605067290 */ /* 0x000fe2000fffe03f */
[----:B---3--:R-:W-:Y:S01]  /*7830*/  IMAD R11, R16, 0x80, R12 ;  /* 0x00000080100b7824 */ /* 0x008fe200078e020c */
[----:B------:R-:W-:Y:S01]  /*7840*/  ULDC.64 UR8, c[0x0][0xc28] ;  /* 0x00030a0000087ab9 */ /* 0x000fe20000000a00 */
[----:B------:R-:W-:Y:S01]  /*7850*/  IMAD R15, R21, UR12, R6 ;  /* 0x0000000c150f7c24 */ /* 0x000fe2000f8e0206 */
[----:B------:R-:W-:Y:S01]  /*7860*/  MOV R6, UR4 ;  /* 0x0000000400067c02 */ /* 0x000fe20008000f00 */
[----:B-1----:R-:W-:-:S04]  /*7870*/  @P0 IMAD.HI.U32 R12, R11, R14, RZ ;  /* 0x0000000e0b0c0227 */ /* 0x002fc800078e00ff */
[----:B------:R-:W-:Y:S01]  /*7880*/  IMAD.U32 R7, RZ, RZ, UR5 ;  /* 0x00000005ff077e24 */ /* 0x000fe2000f8e00ff */
[----:B------:R-:W-:Y:S01]  /*7890*/  ULDC.64 UR4, c[0x0][0xce0] ;  /* 0x0003380000047ab9 */ /* 0x000fe20000000a00 */
[----:B0-----:R-:W-:Y:S02]  /*78a0*/  IMAD R14, R22, UR10, RZ ;  /* 0x0000000a160e7c24 */ /* 0x001fe4000f8e02ff */
[----:B--2---:R-:W-:Y:S02]  /*78b0*/  IMAD R21, R152, R19, UR11 ;  /* 0x0000000b98157e24 */ /* 0x004fe4000f8e0213 */
[----:B------:R-:W-:Y:S01]  /*78c0*/  IMAD.U32 R7, RZ, RZ, UR6 ;  /* 0x00000006ff077e24 */ /* 0x000fe2000f8e00ff */
[----:B------:R-:W-:Y:S01]  /*78d0*/  ULDC.64 UR6, c[0x0][0xc48] ;  /* 0x0003120000067ab9 */ /* 0x000fe20000000a00 */
[----:B------:R-:W-:-:S04]  /*78e0*/  IMAD.WIDE.U32 R4, R20, UR12, R4 ;  /* 0x0000000c14047c25 */ /* 0x000fc8000f8e0004 */
[----:B------:R-:W-:Y:S01]  /*78f0*/  IMAD.MOV.U32 R13, RZ, RZ, R11 ;  /* 0x000000ffff0d7224 */ /* 0x000fe200078e000b */
[----:B----4-:R-:W-:Y:S01]  /*7900*/  @P0 SHF.R.U32.HI R13, RZ, R17, R12 ;  /* 0x00000011ff0d0219 */ /* 0x010fe2000001160c */
[----:B------:R-:W-:Y:S01]  /*7910*/  IMAD R17, R23, UR12, R14 ;  /* 0x0000000c17117c24 */ /* 0x000fe2000f8e020e */
[----:B------:R-:W-:Y:S01]  /*7920*/  SHF.R.S32.HI R14, RZ, 0x1f, R21 ;  /* 0x0000001fff0e7819 */ /* 0x000fe20000011415 */
[----:B------:R-:W-:-:S04]  /*7930*/  IMAD.WIDE.U32 R6, R22, UR12, R6 ;  /* 0x0000000c16067c25 */ /* 0x000fc8000f8e0006 */
[----:B------:R-:W-:Y:S02]  /*7940*/  IMAD.IADD R5, R5, 0x1, R15 ;  /* 0x0000000105057824 */ /* 0x000fe400078e020f */
[----:B------:R-:W-:-:S04]  /*7950*/  @P0 IMAD.HI.U32 R154, R11, R154, RZ ;  /* 0x0000009a0b9a0227 */ /* 0x000fc800078e00ff */
[----:B------:R-:W-:Y:S02]  /*7960*/  IMAD.IADD R7, R7, 0x1, R17 ;  /* 0x0000000107077824 */ /* 0x000fe400078e0211 */
[----:B------:R-:W-:Y:S01]  /*7970*/  IMAD.MOV.U32 R15, RZ, RZ, R11 ;  /* 0x000000ffff0f7224 */ /* 0x000fe200078e000b */
[----:B------:R-:W-:Y:S01]  /*7980*/  @P0 SHF.R.U32.HI R15, RZ, R153, R154 ;  /* 0x00000099ff0f0219 */ /* 0x000fe2000001169a */
[C---:B------:R-:W-:Y:S02]  /*7990*/  IMAD R12, R14.reuse, UR4, RZ ;  /* 0x000000040e0c7c24 */ /* 0x040fe4000f8e02ff */
[----:B------:R-:W-:Y:S02]  /*79a0*/  IMAD R17, R14, UR6, RZ ;  /* 0x000000060e117c24 */ /* 0x000fe4000f8e02ff */
[----:B------:R-:W-:-:S04]  /*79b0*/  IMAD.WIDE.U32 R4, R21, UR4, R4 ;  /* 0x0000000415047c25 */ /* 0x000fc8000f8e0004 */
[C---:B------:R-:W-:Y:S01]  /*79c0*/  IMAD R14, R21.reuse, UR5, R12 ;  /* 0x00000005150e7c24 */ /* 0x040fe2000f8e020c */
[----:B------:R-:W-:Y:S01]  /*79d0*/  BAR.SYNC.DEFER_BLOCKING 0x1, 0x100 ;  /* 0x0044000000007b1d */ /* 0x000fe20000010000 */
[C---:B------:R-:W-:Y:S01]  /*79e0*/  IMAD R19, R21.reuse, UR7, R17 ;  /* 0x0000000715137c24 */ /* 0x040fe2000f8e0211 */
[----:B------:R-:W-:Y:S01]  /*79f0*/  SHF.R.S32.HI R17, RZ, 0x1f, R13 ;  /* 0x0000001fff117819 */ /* 0x000fe2000001140d */
[----:B------:R-:W-:Y:S01]  /*7a00*/  IMAD.WIDE.U32 R6, R21, UR6, R6 ;  /* 0x0000000615067c25 */ /* 0x000fe2000f8e0006 */
[----:B------:R-:W-:Y:S02]  /*7a10*/  IADD3 R4, P0, R13, R4, RZ ;  /* 0x000000040d047210 */ /* 0x000fe40007f1e0ff */
[----:B------:R-:W-:Y:S01]  /*7a20*/  SHF.R.S32.HI R12, RZ, 0x1f, R15 ;  /* 0x0000001fff0c7819 */ /* 0x000fe2000001140f */
[----:B------:R-:W-:Y:S01]  /*7a30*/  IMAD.MOV R13, RZ, RZ, -R13 ;  /* 0x000000ffff0d7224 */ /* 0x000fe200078e0a0d */
[----:B------:R-:W-:Y:S01]  /*7a40*/  ULDC.64 UR4, c[0x0][0xc30] ;  /* 0x00030c0000047ab9 */ /* 0x000fe20000000a00 */
[----:B------:R-:W-:Y:S01]  /*7a50*/  IMAD.MOV R20, RZ, RZ, -R15 ;  /* 0x000000ffff147224 */ /* 0x000fe200078e0a0f */
[----:B------:R-:W-:Y:S01]  /*7a60*/  IADD3.X R5, R17, R5, R14, P0, !PT ;  /* 0x0000000511057210 */ /* 0x000fe200007fe40e */
[----:B------:R-:W-:Y:S01]  /*7a70*/  IMAD R12, R12, UR4, RZ ;  /* 0x000000040c0c7c24 */ /* 0x000fe2000f8e02ff */
[----:B------:R-:W-:Y:S01]  /*7a80*/  ULDC.64 UR6, c[0x0][0xcc8] ;  /* 0x0003320000067ab9 */ /* 0x000fe20000000a00 */
[----:B------:R-:W-:-:S02]  /*7a90*/  IMAD R13, R8, R13, R11 ;  /* 0x0000000d080d7224 */ /* 0x000fc400078e020b */
        /* <DEDUP_REMOVED lines=28> */
[----:B------:R-:W-:Y:S01]  /*7c60*/  SHFL.IDX PT, R12, R19, RZ, 0x1c1f ;  /* 0x001c1fff130c7589 */ /* 0x000fe200000e0000 */
[----:B------:R-:W-:Y:S01]  /*7c70*/  LOP3.LUT P0, RZ, R0, 0x3, RZ, 0xc0, !PT ;  /* 0x0000000300ff7812 */ /* 0x000fe2000780c0ff */
[C---:B------:R-:W-:Y:S01]  /*7c80*/  VIADD R9, R11.reuse, 0x8 ;  /* 0x000000080b097836 */ /* 0x040fe20000000000 */
[----:B------:R-:W-:Y:S01]  /*7c90*/  UIADD3 UR4, UR4, 0x32420, URZ ;  /* 0x0003242004047890 */ /* 0x000fe2000fffe03f */
[----:B------:R-:W0:Y:S01]  /*7ca0*/  SHFL.IDX PT, R13, R17, RZ, 0x1c1f ;  /* 0x001c1fff110d7589 */ /* 0x000e2200000e0000 */
[----:B------:R-:W-:-:S02]  /*7cb0*/  ISETP.GE.OR P1, PT, R11, R8, P0 ;  /* 0x000000080b00720c */ /* 0x000fc40000726670 */
[-C--:B------:R-:W-:Y:S01]  /*7cc0*/  ISETP.GE.OR P0, PT, R9, R8.reuse, P0 ;  /* 0x000000080900720c */ /* 0x080fe20000706670 */
[----:B------:R1:W2:Y:S01]  /*7cd0*/  SHFL.IDX PT, R15, R17, 0x1, 0x1c1f ;  /* 0x003c1f00110f7f89 */ /* 0x0002a200000e0000 */
[----:B------:R-:W-:Y:S01]  /*7ce0*/  ISETP.GE.AND P2, PT, R11, R8, PT ;  /* 0x000000080b00720c */ /* 0x000fe20003f46270 */
[----:B------:R-:W-:Y:S02]  /*7cf0*/  UPRMT UR4, URZ, 0x654, UR4 ;  /* 0x000006543f047896 */ /* 0x000fe40008000004 */
[----:B------:R3:W4:Y:S01]  /*7d00*/  SHFL.IDX PT, R4, R6, RZ, 0x1c1f ;  /* 0x001c1fff06047589 */ /* 0x00072200000e0000 */
[----:B-1----:R-:W-:-:S03]  /*7d10*/  LOP3.LUT R17, R10, 0x7ffffffc, RZ, 0xc0, !PT ;  /* 0x7ffffffc0a117812 */ /* 0x002fc600078ec0ff */
[----:B------:R3:W1:Y:S03]  /*7d20*/  SHFL.IDX PT, R5, R7, RZ, 0x1c1f ;  /* 0x001c1fff07057589 */ /* 0x00066600000e0000 */
[----:B------:R-:W-:Y:S01]  /*7d30*/  SYNCS.ARRIVE.TRANS64.RED.A1T0 RZ, [UR4], RZ ;  /* 0x000000ffffff79a7 */ /* 0x000fe20008100404 */
[----:B------:R-:W-:-:S04]  /*7d40*/  IMAD.IADD R0, R0, 0x1, -R17 ;  /* 0x0000000100007824 */ /* 0x000fc800078e0a11 */
[----:B------:R-:W-:Y:S01]  /*7d50*/  IMAD.SHL.U32 R0, R0, 0x2, RZ ;  /* 0x0000000200007824 */ /* 0x000fe200078e00ff */
[----:B0-----:R3:W-:Y:S04]  /*7d60*/  @!P1 ST.E desc[UR14][R12.64], R3 ;  /* 0x000000030c009985 */ /* 0x0017e8000c10190e */
[----:B--2---:R3:W-:Y:S01]  /*7d70*/  @!P0 ST.E desc[UR14][R14.64], R2 ;  /* 0x000000020e008985 */ /* 0x0047e2000c10190e */
[----:B------:R-:W-:Y:S05]  /*7d80*/  @P2 BRA `(.L_x_9229) ;  /* 0x0000000800fc2947 */ /* 0x000fea0003800000 */
[C---:B---3--:R-:W-:Y:S01]  /*7d90*/  VIADD R2, R0.reuse, 0x8 ;  /* 0x0000000800027836 */ /* 0x048fe20000000000 */
        /* <DEDUP_REMOVED lines=10> */
[----:B------:R-:W-:Y:S01]  /*7e40*/  IADD3 R17, R0, 0x28, RZ ;  /* 0x0000002800117810 */ /* 0x000fe20007ffe0ff */
[----:B------:R-:W-:Y:S01]  /*7e50*/  ULDC.64 UR6, c[0x0][0x208] ;  /* 0x0000820000067ab9 */ /* 0x000fe20000000a00 */
[----:B------:R-:W-:Y:S01]  /*7e60*/  ISETP.GE.AND P0, PT, R16, UR4, PT ;  /* 0x0000000410007c0c */ /* 0x000fe2000bf06270 */
[C---:B------:R-:W-:Y:S01]  /*7e70*/  VIADD R21, R0.reuse, 0x40 ;  /* 0x0000004000157836 */ /* 0x040fe20000000000 */
[----:B------:R-:W-:Y:S01]  /*7e80*/  ISETP.GE.AND P1, PT, R17, UR4, PT ;  /* 0x0000000411007c0c */ /* 0x000fe2000bf26270 */
[----:B------:R-:W-:-:S02]  /*7e90*/  VIADD R22, R0, 0x48 ;  /* 0x0000004800167836 */ /* 0x000fc40000000000 */
[----:B------:R-:W-:Y:S01]  /*7ea0*/  @!P3 LEA.HI R2, R2, R2, RZ, 0x1 ;  /* 0x000000020202b211 */ /* 0x000fe200078f08ff */
[----:B------:R-:W-:Y:S01]  /*7eb0*/  VIADD R23, R0, 0x50 ;  /* 0x0000005000177836 */ /* 0x000fe20000000000 */
[----:B------:R-:W-:Y:S02]  /*7ec0*/  @!P4 LEA.HI R3, R3, R3, RZ, 0x1 ;  /* 0x000000030303c211 */ /* 0x000fe400078f08ff */
[----:B------:R-:W-:Y:S02]  /*7ed0*/  @!P5 LEA.HI R10, R10, R10, RZ, 0x1 ;  /* 0x0000000a0a0ad211 */ /* 0x000fe400078f08ff */
[----:B------:R-:W-:Y:S02]  /*7ee0*/  @!P3 LOP3.LUT R11, R2, 0xfffffffe, RZ, 0xc0, !PT ;  /* 0xfffffffe020bb812 */ /* 0x000fe400078ec0ff */
[----:B------:R-:W-:Y:S01]  /*7ef0*/  @!P4 LOP3.LUT R13, R3, 0xfffffffe, RZ, 0xc0, !PT ;  /* 0xfffffffe030dc812 */ /* 0x000fe200078ec0ff */
[----:B-1--4-:R-:W-:Y:S01]  /*7f00*/  @!P2 IMAD.WIDE R2, R0, 0x4, R4 ;  /* 0x000000040002a825 */ /* 0x012fe200078e0204 */
        /* <DEDUP_REMOVED lines=14> */
[C---:B0-----:R-:W-:Y:S01]  /*7ff0*/  VIADD R24, R0.reuse, 0x58 ;  /* 0x0000005800187836 */ /* 0x041fe20000000000 */
[----:B------:R-:W-:Y:S01]  /*8000*/  @!P1 LEA.HI R17, R17, R17, RZ, 0x1 ;  /* 0x0000001111119211 */ /* 0x000fe200078f08ff */
[----:B------:R-:W-:Y:S01]  /*8010*/  VIADD R25, R0, 0x60 ;  /* 0x0000006000197836 */ /* 0x000fe20000000000 */
        /* <DEDUP_REMOVED lines=10> */
[----:B------:R-:W-:Y:S01]  /*80c0*/  @!P2 LOP3.LUT R19, R19, 0xfffffffe, RZ, 0xc0, !PT ;  /* 0xfffffffe1313a812 */ /* 0x000fe200078ec0ff */
[----:B------:R1:W-:Y:S01]  /*80d0*/  @!P1 ST.E.64 desc[UR6][R10.64], R44 ;  /* 0x0000002c0a009985 */ /* 0x0003e2000c101b06 */
[----:B--2---:R-:W-:Y:S01]  /*80e0*/  @!P3 LOP3.LUT R13, R20, 0xfffffffe, RZ, 0xc0, !PT ;  /* 0xfffffffe140db812 */ /* 0x004fe200078ec0ff */
[----:B------:R-:W-:Y:S01]  /*80f0*/  VIADD R20, R0, 0x70 ;  /* 0x0000007000147836 */ /* 0x000fe20000000000 */
[----:B------:R-:W-:-:S02]  /*8100*/  @!P4 LOP3.LUT R21, R21, 0xfffffffe, RZ, 0xc0, !PT ;  /* 0xfffffffe1515c812 */ /* 0x000fc400078ec0ff */
[----:B---3--:R-:W-:Y:S02]  /*8110*/  @!P5 LOP3.LUT R15, R22, 0xfffffffe, RZ, 0xc0, !PT ;  /* 0xfffffffe160fd812 */ /* 0x008fe400078ec0ff */
[----:B------:R-:W-:Y:S01]  /*8120*/  @!P6 LOP3.LUT R17, R23, 0xfffffffe, RZ, 0xc0, !PT ;  /* 0xfffffffe1711e812 */ /* 0x000fe200078ec0ff */
[----:B------:R-:W-:Y:S01]  /*8130*/  VIADD R23, R0, 0x88 ;  /* 0x0000008800177836 */ /* 0x000fe20000000000 */
[----:B------:R-:W-:Y:S01]  /*8140*/  ISETP.GE.AND P1, PT, R24, UR4, PT ;  /* 0x0000000418007c0c */ /* 0x000fe2000bf26270 */
[--C-:B0-----:R-:W-:Y:S01]  /*8150*/  @!P2 IMAD.WIDE R2, R19, 0x4, R4.reuse ;  /* 0x000000041302a825 */ /* 0x101fe200078e0204 */
[----:B------:R-:W-:Y:S02]  /*8160*/  ISETP.GE.AND P0, PT, R25, UR4, PT ;  /* 0x0000000419007c0c */ /* 0x000fe4000bf06270 */
[----:B------:R-:W-:Y:S01]  /*8170*/  IADD3 R22, R0, 0x80, RZ ;  /* 0x0000008000167810 */ /* 0x000fe20007ffe0ff */
[--C-:B-1----:R-:W-:Y:S01]  /*8180*/  @!P3 IMAD.WIDE R10, R13, 0x4, R4.reuse ;  /* 0x000000040d0ab825 */ /* 0x102fe200078e0204 */
[----:B------:R0:W-:Y:S03]  /*8190*/  @!P2 ST.E.64 desc[UR6][R2.64], R48 ;  /* 0x000000300200a985 */ /* 0x0001e6000c101b06 */
        /* <DEDUP_REMOVED lines=8> */
[----:B------:R-:W-:Y:S02]  /*8220*/  @!P1 LEA.HI R24, R24, R24, RZ, 0x1 ;  /* 0x0000001818189211 */ /* 0x000fe400078f08ff */
[C---:B------:R-:W-:Y:S01]  /*8230*/  VIADD R19, R0.reuse, 0x68 ;  /* 0x0000006800137836 */ /* 0x040fe20000000000 */
[----:B------:R4:W-:Y:S01]  /*8240*/  @!P6 ST.E.64 desc[UR6][R16.64], R64 ;  /* 0x000000401000e985 */ /* 0x0009e2000c101b06 */
[----:B------:R-:W-:Y:S01]  /*8250*/  VIADD R21, R0, 0x78 ;  /* 0x0000007800157836 */ /* 0x000fe20000000000 */
[----:B------:R-:W-:-:S02]  /*8260*/  ISETP.GE.AND P6, PT, R20, UR4, PT ;  /* 0x0000000414007c0c */ /* 0x000fc4000bfc6270 */
[----:B------:R-:W-:Y:S02]  /*8270*/  ISETP.GE.AND P2, PT, R19, UR4, PT ;  /* 0x0000000413007c0c */ /* 0x000fe4000bf46270 */
[----:B------:R-:W-:Y:S02]  /*8280*/  ISETP.GE.AND P5, PT, R21, UR4, PT ;  /* 0x0000000415007c0c */ /* 0x000fe4000bfa6270 */
        /* <DEDUP_REMOVED lines=18> */
[----:B---3--:R-:W-:Y:S01]  /*83b0*/  @!P4 LOP3.LUT R15, R22, 0xfffffffe, RZ, 0xc0, !PT ;  /* 0xfffffffe160fc812 */ /* 0x008fe200078ec0ff */
[C---:B------:R-:W-:Y:S01]  /*83c0*/  VIADD R22, R0.reuse, 0xb8 ;  /* 0x000000b800167836 */ /* 0x040fe20000000000 */
        /* <DEDUP_REMOVED lines=29> */
[--C-:B------:R-:W-:Y:S01]  /*85a0*/  @!P1 IMAD.WIDE R10, R11, 0x4, R4.reuse ;  /* 0x000000040b0a9825 */ /* 0x100fe200078e0204 */
[----:B------:R-:W-:Y:S01]  /*85b0*/  @!P4 LEA.HI R21, R21, R21, RZ, 0x1 ;  /* 0x000000151515c211 */ /* 0x000fe200078f08ff */
[----:B------:R0:W-:Y:S01]  /*85c0*/  @!P0 ST.E.64 desc[UR6][R2.64], R96 ;  /* 0x0000006002008985 */ /* 0x0001e2000c101b06 */
[----:B--2---:R-:W-:Y:S01]  /*85d0*/  @!P2 LOP3.LUT R13, R19, 0xfffffffe, RZ, 0xc0, !PT ;  /* 0xfffffffe130da812 */ /* 0x004fe200078ec0ff */
[----:B------:R-:W-:Y:S01]  /*85e0*/  VIADD R19, R0, 0xc8 ;  /* 0x000000c800137836 */ /* 0x000fe20000000000 */
[----:B---3--:R-:W-:Y:S01]  /*85f0*/  @!P3 LOP3.LUT R15, R20, 0xfffffffe, RZ, 0xc0, !PT ;  /* 0xfffffffe140fb812 */ /* 0x008fe200078ec0ff */
[----:B------:R1:W-:Y:S01]  /*8600*/  @!P1 ST.E.64 desc[UR6][R10.64], R100 ;  /* 0x000000640a009985 */ /* 0x0003e2000c101b06 */
[----:B------:R-:W-:Y:S01]  /*8610*/  @!P6 LEA.HI R23, R23, R23, RZ, 0x1 ;  /* 0x000000171717e211 */ /* 0x000fe200078f08ff */
[----:B------:R-:W-:Y:S01]  /*8620*/  @!P2 IMAD.WIDE R12, R13, 0x4, R4 ;  /* 0x000000040d0ca825 */ /* 0x000fe200078e0204 */
[----:B------:R-:W-:-:S02]  /*8630*/  @!P4 LOP3.LUT R21, R21, 0xfffffffe, RZ, 0xc0, !PT ;  /* 0xfffffffe1515c812 */ /* 0x000fc400078ec0ff */
[----:B----4-:R-:W-:Y:S01]  /*8640*/  @!P5 LOP3.LUT R17, R22, 0xfffffffe, RZ, 0xc0, !PT ;  /* 0xfffffffe1611d812 */ /* 0x010fe200078ec0ff */
[C---:B------:R-:W-:Y:S01]  /*8650*/  VIADD R20, R0.reuse, 0xd0 ;  /* 0x000000d000147836 */ /* 0x040fe20000000000 */
[----:B------:R-:W-:Y:S01]  /*8660*/  @!P6 LOP3.LUT R23, R23, 0xfffffffe, RZ, 0xc0, !PT ;  /* 0xfffffffe1717e812 */ /* 0x000fe200078ec0ff */
[----:B------:R2:W-:Y:S01]  /*8670*/  @!P2 ST.E.64 desc[UR6][R12.64], R104 ;  /* 0x000000680c00a985 */ /* 0x0005e2000c101b06 */
        /* <DEDUP_REMOVED lines=13> */
[C---:B--2---:R-:W-:Y:S01]  /*8750*/  VIADD R12, R0.reuse, 0xe8 ;  /* 0x000000e8000c7836 */ /* 0x044fe20000000000 */
[----:B------:R2:W-:Y:S01]  /*8760*/  @!P6 ST.E.64 desc[UR6][R16.64], R120 ;  /* 0x000000781000e985 */ /* 0x0005e2000c101b06 */
[C---:B------:R-:W-:Y:S01]  /*8770*/  VIADD R13, R0.reuse, 0xf0 ;  /* 0x000000f0000d7836 */ /* 0x040fe20000000000 */
[----:B------:R-:W-:Y:S01]  /*8780*/  @!P0 LEA.HI R19, R19, R19, RZ, 0x1 ;  /* 0x0000001313138211 */ /* 0x000fe200078f08ff */
[----:B0-----:R-:W-:Y:S01]  /*8790*/  VIADD R3, R0, 0xf8 ;  /* 0x000000f800037836 */ /* 0x001fe20000000000 */
[----:B------:R-:W-:Y:S02]  /*87a0*/  ISETP.GE.AND P4, PT, R12, UR4, PT ;  /* 0x000000040c007c0c */ /* 0x000fe4000bf86270 */
[----:B------:R-:W-:Y:S02]  /*87b0*/  ISETP.GE.AND P5, PT, R13, UR4, PT ;  /* 0x000000040d007c0c */ /* 0x000fe4000bfa6270 */
[----:B------:R-:W-:Y:S02]  /*87c0*/  ISETP.GE.AND P6, PT, R3, UR4, PT ;  /* 0x0000000403007c0c */ /* 0x000fe4000bfc6270 */
[----:B------:R-:W-:-:S02]  /*87d0*/  @!P1 LEA.HI R20, R20, R20, RZ, 0x1 ;  /* 0x0000001414149211 */ /* 0x000fc400078f08ff */
[----:B------:R-:W-:Y:S02]  /*87e0*/  @!P2 LEA.HI R21, R21, R21, RZ, 0x1 ;  /* 0x000000151515a211 */ /* 0x000fe400078f08ff */
[----:B------:R-:W-:Y:S02]  /*87f0*/  @!P3 LEA.HI R22, R22, R22, RZ, 0x1 ;  /* 0x000000161616b211 */ /* 0x000fe400078f08ff */
[----:B-1----:R-:W-:Y:S02]  /*8800*/  @!P1 LOP3.LUT R11, R20, 0xfffffffe, RZ, 0xc0, !PT ;  /* 0xfffffffe140b9812 */ /* 0x002fe400078ec0ff */
[----:B------:R-:W-:Y:S02]  /*8810*/  @!P4 LEA.HI R12, R12, R12, RZ, 0x1 ;  /* 0x0000000c0c0cc211 */ /* 0x000fe400078f08ff */
[----:B------:R-:W-:Y:S02]  /*8820*/  @!P5 LEA.HI R2, R13, R13, RZ, 0x1 ;  /* 0x0000000d0d02d211 */ /* 0x000fe400078f08ff */
[----:B------:R-:W-:-:S02]  /*8830*/  @!P6 LEA.HI R10, R3, R3, RZ, 0x1 ;  /* 0x00000003030ae211 */ /* 0x000fc400078f08ff */
[----:B------:R-:W-:Y:S02]  /*8840*/  @!P0 LOP3.LUT R3, R19, 0xfffffffe, RZ, 0xc0, !PT ;  /* 0xfffffffe13038812 */ /* 0x000fe400078ec0ff */
[----:B------:R-:W-:Y:S02]  /*8850*/  @!P2 LOP3.LUT R13, R21, 0xfffffffe, RZ, 0xc0, !PT ;  /* 0xfffffffe150da812 */ /* 0x000fe400078ec0ff */
[----:B---3--:R-:W-:Y:S02]  /*8860*/  @!P3 LOP3.LUT R15, R22, 0xfffffffe, RZ, 0xc0, !PT ;  /* 0xfffffffe160fb812 */ /* 0x008fe400078ec0ff */
[----:B--2---:R-:W-:Y:S01]  /*8870*/  @!P4 LOP3.LUT R17, R12, 0xfffffffe, RZ, 0xc0, !PT ;  /* 0xfffffffe0c11c812 */ /* 0x004fe200078ec0ff */
        /* <DEDUP_REMOVED lines=16> */
.L_x_9229:
[----:B------:R-:W-:Y:S05]  /*8980*/  BSYNC B0 ;  /* 0x0000000000007941 */ /* 0x000fea0003800000 */
.L_x_9228:
[----:B------:R-:W-:Y:S01]  /*8990*/  ISETP.GE.AND P0, PT, R9, R8, PT ;  /* 0x000000080900720c */ /* 0x000fe20003f06270 */
[----:B0--3--:R2:W3:Y:S04]  /*89a0*/  SHFL.IDX PT, R3, R7, 0x1, 0x1c1f ;  /* 0x003c1f0007037f89 */ /* 0x0094e800000e0000 */
[----:B------:R2:W0:Y:S08]  /*89b0*/  SHFL.IDX PT, R2, R6, 0x1, 0x1c1f ;  /* 0x003c1f0006027f89 */ /* 0x00043000000e0000 */
[----:B--2---:R-:W-:Y:S05]  /*89c0*/  @P0 BRA `(.L_x_9203) ;  /* 0x0000005800ec0947 */ /* 0x004fea0003800000 */
[C---:B----4-:R-:W-:Y:S01]  /*89d0*/  VIADD R4, R0.reuse, 0x8 ;  /* 0x0000000800047836 */ /* 0x050fe20000000000 */
[----:B------:R-:W-:Y:S01]  /*89e0*/  ULDC UR4, c[0x0][0xbc8] ;  /* 0x0002f20000047ab9 */ /* 0x000fe20000000800 */
[C---:B-1----:R-:W-:Y:S01]  /*89f0*/  VIADD R5, R0.reuse, 0x10 ;  /* 0x0000001000057836 */ /* 0x042fe20000000000 */
        /* <DEDUP_REMOVED lines=10> */
[C---:B------:R-:W-:Y:S01]  /*8aa0*/  IADD3 R14, R0.reuse, 0x38, RZ ;  /* 0x00000038000e7810 */ /* 0x040fe20007ffe0ff */
[----:B------:R-:W-:-:S02]  /*8ab0*/  VIADD R15, R0, 0x40 ;  /* 0x00000040000f7836 */ /* 0x000fc40000000000 */
[----:B------:R-:W-:Y:S02]  /*8ac0*/  VIADD R16, R0, 0x48 ;  /* 0x0000004800107836 */ /* 0x000fe40000000000 */
[----:B------:R-:W-:Y:S01]  /*8ad0*/  @!P1 LEA.HI R4, R4, R4, RZ, 0x1 ;  /* 0x0000000404049211 */ /* 0x000fe200078f08ff */
[C---:B------:R-:W-:Y:S01]  /*8ae0*/  VIADD R19, R0.reuse, 0x50 ;  /* 0x0000005000137836 */ /* 0x040fe20000000000 */
[----:B------:R-:W-:Y:S01]  /*8af0*/  @!P2 LEA.HI R5, R5, R5, RZ, 0x1 ;  /* 0x000000050505a211 */ /* 0x000fe200078f08ff */
[----:B------:R-:W-:Y:S01]  /*8b00*/  VIADD R20, R0, 0x58 ;  /* 0x0000005800147836 */ /* 0x000fe20000000000 */
[----:B------:R-:W-:Y:S01]  /*8b10*/  @!P1 LOP3.LUT R7, R4, 0xfffffffe, RZ, 0xc0, !PT ;  /* 0xfffffffe04079812 */ /* 0x000fe200078ec0ff */
[C---:B------:R-:W-:Y:S01]  /*8b20*/  VIADD R21, R0.reuse, 0x80 ;  /* 0x0000008000157836 */ /* 0x040fe20000000000 */
[----:B------:R-:W-:Y:S01]  /*8b30*/  @!P2 LOP3.LUT R9, R5, 0xfffffffe, RZ, 0xc0, !PT ;  /* 0xfffffffe0509a812 */ /* 0x000fe200078ec0ff */
[----:B0--3--:R-:W-:Y:S01]  /*8b40*/  @!P0 IMAD.WIDE R4, R0, 0x4, R2 ;  /* 0x0000000400048825 */ /* 0x009fe200078e0202 */
        /* <DEDUP_REMOVED lines=89> */
[C---:B------:R-:W-:Y:S01]  /*90e0*/  VIADD R17, R0.reuse, 0xb0 ;  /* 0x000000b000117836 */ /* 0x040fe20000000000 */
        /* <DEDUP_REMOVED lines=34> */
[----:B------:R-:W-:Y:S02]  /*9310*/  IADD3 R17, R0, 0xe8, RZ ;  /* 0x000000e800117810 */ /* 0x000fe40007ffe0ff */
[----:B------:R-:W-:Y:S01]  /*9320*/  @!P1 IMAD.WIDE R12, R13, 0x4, R2 ;  /* 0x000000040d0c9825 */ /* 0x000fe200078e0202 */
[----:B------:R-:W-:Y:S01]  /*9330*/  @!P2 ST.E.64 desc[UR6][R10.64], R114 ;  /* 0x000000720a00a985 */ /* 0x000fe2000c101b06 */
[----:B------:R-:W-:Y:S02]  /*9340*/  ISETP.GE.AND P2, PT, R16, UR4, PT ;  /* 0x0000000410007c0c */ /* 0x000fe4000bf46270 */
[C---:B------:R-:W-:Y:S01]  /*9350*/  VIADD R15, R0.reuse, 0xd8 ;  /* 0x000000d8000f7836 */ /* 0x040fe20000000000 */
[----:B------:R-:W-:Y:S01]  /*9360*/  @!P1 ST.E.64 desc[UR6][R12.64], R118 ;  /* 0x000000760c009985 */ /* 0x000fe2000c101b06 */
[C---:B------:R-:W-:Y:S01]  /*9370*/  VIADD R21, R0.reuse, 0xf0 ;  /* 0x000000f000157836 */ /* 0x040fe20000000000 */
[----:B0-----:R-:W-:Y:S01]  /*9380*/  @!P5 LOP3.LUT R5, R19, 0xfffffffe, RZ, 0xc0, !PT ;  /* 0xfffffffe1305d812 */ /* 0x001fe200078ec0ff */
[----:B------:R-:W-:Y:S01]  /*9390*/  VIADD R0, R0, 0xf8 ;  /* 0x000000f800007836 */ /* 0x000fe20000000000 */
[----:B------:R-:W-:-:S02]  /*93a0*/  ISETP.GE.AND P1, PT, R15, UR4, PT ;  /* 0x000000040f007c0c */ /* 0x000fc4000bf26270 */
[----:B------:R-:W-:Y:S01]  /*93b0*/  @!P6 LEA.HI R20, R20, R20, RZ, 0x1 ;  /* 0x000000141414e211 */ /* 0x000fe200078f08ff */
[----:B------:R-:W-:Y:S01]  /*93c0*/  @!P5 IMAD.WIDE R4, R5, 0x4, R2 ;  /* 0x000000040504d825 */ /* 0x000fe200078e0202 */
[----:B------:R-:W-:Y:S02]  /*93d0*/  ISETP.GE.AND P3, PT, R17, UR4, PT ;  /* 0x0000000411007c0c */ /* 0x000fe4000bf66270 */
[----:B------:R-:W-:Y:S02]  /*93e0*/  ISETP.GE.AND P4, PT, R21, UR4, PT ;  /* 0x0000000415007c0c */ /* 0x000fe4000bf86270 */
[----:B------:R-:W-:Y:S01]  /*93f0*/  @!P0 LEA.HI R14, R14, R14, RZ, 0x1 ;  /* 0x0000000e0e0e8211 */ /* 0x000fe200078f08ff */
[----:B------:R0:W-:Y:S01]  /*9400*/  @!P5 ST.E.64 desc[UR6][R4.64], R122 ;  /* 0x0000007a0400d985 */ /* 0x0001e2000c101b06 */
[----:B-1----:R-:W-:Y:S02]  /*9410*/  @!P6 LOP3.LUT R7, R20, 0xfffffffe, RZ, 0xc0, !PT ;  /* 0xfffffffe1407e812 */ /* 0x002fe400078ec0ff */
[----:B--2---:R-:W-:-:S02]  /*9420*/  @!P0 LOP3.LUT R9, R14, 0xfffffffe, RZ, 0xc0, !PT ;  /* 0xfffffffe0e098812 */ /* 0x004fc400078ec0ff */
[----:B------:R-:W-:Y:S01]  /*9430*/  @!P1 LEA.HI R15, R15, R15, RZ, 0x1 ;  /* 0x0000000f0f0f9211 */ /* 0x000fe200078f08ff */
[--C-:B------:R-:W-:Y:S01]  /*9440*/  @!P6 IMAD.WIDE R6, R7, 0x4, R2.reuse ;  /* 0x000000040706e825 */ /* 0x100fe200078e0202 */
[----:B------:R-:W-:Y:S02]  /*9450*/  @!P2 LEA.HI R16, R16, R16, RZ, 0x1 ;  /* 0x000000101010a211 */ /* 0x000fe400078f08ff */
[----:B------:R-:W-:Y:S02]  /*9460*/  @!P3 LEA.HI R17, R17, R17, RZ, 0x1 ;  /* 0x000000111111b211 */ /* 0x000fe400078f08ff */
[----:B------:R1:W-:Y:S01]  /*9470*/  @!P6 ST.E.64 desc[UR6][R6.64], R126 ;  /* 0x0000007e0600e985 */ /* 0x0003e2000c101b06 */
[----:B------:R-:W-:Y:S01]  /*9480*/  @!P4 LEA.HI R21, R21, R21, RZ, 0x1 ;  /* 0x000000151515c211 */ /* 0x000fe200078f08ff */
[----:B0-----:R-:W-:Y:S01]  /*9490*/  @!P0 IMAD.WIDE R4, R9, 0x4, R2 ;  /* 0x0000000409048825 */ /* 0x001fe200078e0202 */
[----:B------:R-:W-:Y:S02]  /*94a0*/  @!P1 LOP3.LUT R15, R15, 0xfffffffe, RZ, 0xc0, !PT ;  /* 0xfffffffe0f0f9812 */ /* 0x000fe400078ec0ff */
[----:B------:R-:W-:-:S02]  /*94b0*/  @!P2 LOP3.LUT R11, R16, 0xfffffffe, RZ, 0xc0, !PT ;  /* 0xfffffffe100ba812 */ /* 0x000fc400078ec0ff */
[----:B------:R2:W-:Y:S01]  /*94c0*/  @!P0 ST.E.64 desc[UR6][R4.64], R130 ;  /* 0x0000008204008985 */ /* 0x0005e2000c101b06 */
[----:B------:R-:W-:Y:S02]  /*94d0*/  ISETP.GE.AND P0, PT, R0, UR4, PT ;  /* 0x0000000400007c0c */ /* 0x000fe4000bf06270 */
        /* <DEDUP_REMOVED lines=17> */
.L_x_9227:
[----:B------:R-:W0:Y:S02]  /*95f0*/  S2R R0, SR_TID.X ;  /* 0x0000000000007919 */ /* 0x000e240000002100 */
[----:B0-----:R-:W-:-:S05]  /*9600*/  VIADD R2, R0, 0xffffff80 ;  /* 0xffffff8000027836 */ /* 0x001fca0000000000 */
[----:B------:R-:W-:-:S13]  /*9610*/  ISETP.GT.AND P0, PT, R2, 0x7f, PT ;  /* 0x0000007f0200780c */ /* 0x000fda0003f04270 */
[----:B------:R-:W-:Y:S05]  /*9620*/  @P0 BRA `(.L_x_9203) ;  /* 0x0000004c00d40947 */ /* 0x000fea0003800000 */
[----:B------:R-:W0:Y:S01]  /*9630*/  S2R R3, SR_CTAID.X ;  /* 0x0000000000037919 */ /* 0x000e220000002500 */
[----:B------:R-:W2:Y:S01]  /*9640*/  LDC R6, c[0x0][0xce8] ;  /* 0x00033a00ff067b82 */ /* 0x000ea20000000800 */
[----:B------:R-:W-:Y:S01]  /*9650*/  ULDC UR4, c[0x0][0xb88] ;  /* 0x0002e20000047ab9 */ /* 0x000fe20000000800 */
[----:B0-----:R-:W-:Y:S02]  /*9660*/  IMAD R0, R3, 0x80, R0 ;  /* 0x0000008003007824 */ /* 0x001fe400078e0200 */
[----:B--2---:R-:W-:Y:S02]  /*9670*/  IMAD R3, R6, UR4, RZ ;  /* 0x0000000406037c24 */ /* 0x004fe4000f8e02ff */
[----:B------:R-:W-:-:S05]  /*9680*/  VIADD R0, R0, 0xffffff80 ;  /* 0xffffff8000007836 */ /* 0x000fca0000000000 */
[----:B------:R-:W-:-:S13]  /*9690*/  ISETP.GE.AND P0, PT, R0, R3, PT ;  /* 0x000000030000720c */ /* 0x000fda0003f06270 */
[----:B------:R-:W-:Y:S05]  /*96a0*/  @P0 BRA `(.L_x_9203) ;  /* 0x0000004c00b40947 */ /* 0x000fea0003800000 */
[----:B------:R-:W-:Y:S01]  /*96b0*/  ISETP.NE.AND P0, PT, R6, 0x1, PT ;  /* 0x000000010600780c */ /* 0x000fe20003f05270 */
[----:B------:R-:W0:Y:S01]  /*96c0*/  S2UR UR7, SR_CTAID.Z ;  /* 0x00000000000779c3 */ /* 0x000e220000002700 */
[----:B------:R-:W-:Y:S01]  /*96d0*/  R2UR UR11, R18 ;  /* 0x00000000120b72ca */ /* 0x000fe200000e0000 */
[----:B------:R-:W-:Y:S01]  /*96e0*/  ULDC.64 UR8, c[0x0][0xcd0] ;  /* 0x0003340000087ab9 */ /* 0x000fe20000000a00 */
[----:B------:R-:W-:Y:S01]  /*96f0*/  IMAD.MOV.U32 R5, RZ, RZ, R0 ;  /* 0x000000ffff057224 */ /* 0x000fe200078e0000 */
[----:B------:R-:W-:-:S04]  /*9700*/  ULDC.64 UR12, c[0x0][0x208] ;  /* 0x00008200000c7ab9 */ /* 0x000fc80000000a00 */
[----:B------:R-:W2:Y:S06]  /*9710*/  LDC.64 R10, c[0x0][0xcd8] ;  /* 0x00033600ff0a7b82 */ /* 0x000eac0000000a00 */
[----:B------:R-:W-:Y:S02]  /*9720*/  USHF.R.S32.HI UR6, URZ, 0x1f, UR11 ;  /* 0x0000001f3f067899 */ /* 0x000fe4000801140b */
[----:B------:R-:W3:Y:S01]  /*9730*/  @P0 LDC R7, c[0x0][0xcec] ;  /* 0x00033b00ff070b82 */ /* 0x000ee20000000800 */
[----:B------:R-:W-:Y:S02]  /*9740*/  UIMAD.WIDE.U32 UR4, UR11, UR8, URZ ;  /* 0x000000080b0472a5 */ /* 0x000fe4000f8e003f */
[----:B------:R-:W-:-:S04]  /*9750*/  UIMAD UR6, UR6, UR8, URZ ;  /* 0x00000008060672a4 */ /* 0x000fc8000f8e023f */
[----:B------:R-:W-:Y:S01]  /*9760*/  UIMAD UR6, UR11, UR9, UR6 ;  /* 0x000000090b0672a4 */ /* 0x000fe2000f8e0206 */
[----:B------:R-:W4:Y:S01]  /*9770*/  @P0 LDC R9, c[0x0][0xcf0] ;  /* 0x00033c00ff090b82 */ /* 0x000f220000000800 */
[----:B0-----:R-:W-:Y:S01]  /*9780*/  USHF.R.S32.HI UR8, URZ, 0x1f, UR7 ;  /* 0x0000001f3f087899 */ /* 0x001fe20008011407 */
[----:B------:R-:W-:Y:S01]  /*9790*/  IMAD.U32 R3, RZ, RZ, UR5 ;  /* 0x00000005ff037e24 */ /* 0x000fe2000f8e00ff */
[----:B------:R-:W-:Y:S01]  /*97a0*/  UIADD3 UR6, UR5, UR6, URZ ;  /* 0x0000000605067290 */ /* 0x000fe2000fffe03f */
[----:B------:R-:W-:Y:S02]  /*97b0*/  IMAD.U32 R2, RZ, RZ, UR4 ;  /* 0x00000004ff027e24 */ /* 0x000fe4000f8e00ff */
[----:B------:R-:W-:Y:S02]  /*97c0*/  ULDC.64 UR4, c[0x0][0xce0] ;  /* 0x0003380000047ab9 */ /* 0x000fe40000000a00 */
[----:B------:R-:W0:Y:S01]  /*97d0*/  S2UR UR10, SR_CTAID.Y ;  /* 0x00000000000a79c3 */ /* 0x000e220000002600 */
[----:B------:R-:W-:-:S02]  /*97e0*/  IMAD.U32 R3, RZ, RZ, UR6 ;  /* 0x00000006ff037e24 */ /* 0x000fc4000f8e00ff */
[C---:B--2---:R-:W-:Y:S02]  /*97f0*/  IMAD R12, R10.reuse, UR8, RZ ;  /* 0x000000080a0c7c24 */ /* 0x044fe4000f8e02ff */
[----:B------:R-:W-:-:S03]  /*9800*/  IMAD.WIDE.U32 R2, R10, UR7, R2 ;  /* 0x000000070a027c25 */ /* 0x000fc6000f8e0002 */
[----:B------:R-:W0:Y:S01]  /*9810*/  LDC R8, c[0x0][0xd50] ;  /* 0x00035400ff087b82 */ /* 0x000e220000000800 */
[----:B---3--:R-:W-:-:S04]  /*9820*/  @P0 IMAD.HI.U32 R4, R0, R7, RZ ;  /* 0x0000000700040227 */ /* 0x008fc800078e00ff */
[----:B------:R-:W-:Y:S02]  /*9830*/  IMAD R7, RZ, RZ, -UR11 ;  /* 0x8000000bff077e24 */ /* 0x000fe4000f8e02ff */
[----:B------:R-:W-:Y:S01]  /*9840*/  IMAD R11, R11, UR7, R12 ;  /* 0x000000070b0b7c24 */ /* 0x000fe2000f8e020c */
[----:B----4-:R-:W-:-:S03]  /*9850*/  @P0 SHF.R.U32.HI R5, RZ, R9, R4 ;  /* 0x00000009ff050219 */ /* 0x010fc60000011604 */
[----:B------:R-:W-:Y:S02]  /*9860*/  IMAD.IADD R3, R11, 0x1, R3 ;  /* 0x000000010b037824 */ /* 0x000fe400078e0203 */
[----:B0-----:R-:W-:Y:S01]  /*9870*/  IMAD R9, R8, R7, UR10 ;  /* 0x0000000a08097e24 */ /* 0x001fe2000f8e0207 */
[----:B------:R-:W-:-:S03]  /*9880*/  IADD3 R7, -R5, RZ, RZ ;  /* 0x000000ff05077210 */ /* 0x000fc60007ffe1ff */
        /* <DEDUP_REMOVED lines=20> */
.L_x_9201:
        /* <DEDUP_REMOVED lines=18> */
.L_x_9230:
[----:B------:R-:W-:Y:S01]  /*9af0*/  ULDC UR7, c[0x0][0xd50] ;  /* 0x0003540000077ab9 */ /* 0x000fe20000000800 */
[----:B------:R-:W-:Y:S01]  /*9b00*/  UMOV UR36, UR6 ;  /* 0x0000000600247c82 */ /* 0x000fe20008000000 */
[----:B------:R-:W-:-:S11]  /*9b10*/  UISETP.NE.AND UP0, UPT, UR7, 0x1, UPT ;  /* 0x000000010700788c */ /* 0x000fd6000bf05270 */
[----:B------:R-:W-:Y:S01]  /*9b20*/  @UP0 ULDC UR4, c[0x0][0xd54] ;  /* 0x0003550000040ab9 */ /* 0x000fe20000000800 */
[----:B------:R-:W-:Y:S01]  /*9b30*/  @UP0 ULDC UR8, c[0x0][0xd58] ;  /* 0x0003560000080ab9 */ /* 0x000fe20000000800 */
[----:B------:R-:W-:-:S04]  /*9b40*/  UIMAD.WIDE.U32 UR4, UR6, UR4, URZ ;  /* 0x00000004060472a5 */ /* 0x000fc8000f8e003f */
[----:B------:R-:W-:-:S12]  /*9b50*/  @UP0 USHF.R.U32.HI UR36, URZ, UR8, UR5 ;  /* 0x000000083f240299 */ /* 0x000fd80008011605 */
.L_x_9231:
        /* <DEDUP_REMOVED lines=38> */
[----:B------:R-:W-:-:S02]  /*9dc0*/  IABS R2, R4 ;  /* 0x0000000400027213 */ /* 0x000fc40000000000 */
[----:B------:R-:W-:Y:S02]  /*9dd0*/  MOV R4, R5 ;  /* 0x0000000500047202 */ /* 0x000fe40000000f00 */
        /* <DEDUP_REMOVED lines=19> */
.L_x_9233:
[----:B------:R-:W-:Y:S01]  /*9f10*/  UIMAD UR39, UR44, UR42, URZ ;  /* 0x0000002a2c2772a4 */ /* 0x000fe2000f8e023f */
[----:B------:R-:W-:Y:S02]  /*9f20*/  IMAD.U32 R2, RZ, RZ, UR41 ;  /* 0x00000029ff027e24 */ /* 0x000fe4000f8e00ff */
[----:B------:R-:W-:Y:S02]  /*9f30*/  IMAD.MOV.U32 R6, RZ, RZ, RZ ;  /* 0x000000ffff067224 */ /* 0x000fe400078e00ff */
[----:B------:R-:W-:Y:S02]  /*9f40*/  IMAD.MOV.U32 R7, RZ, RZ, 0x1 ;  /* 0x00000001ff077424 */ /* 0x000fe400078e00ff */
[----:B------:R-:W-:-:S05]  /*9f50*/  IMAD.U32 R3, RZ, RZ, UR39 ;  /* 0x00000027ff037e24 */ /* 0x000fca000f8e00ff */
[----:B------:R-:W-:-:S04]  /*9f60*/  VIADDMNMX R2, R3, UR42, R2, PT ;  /* 0x0000002a03027c46 */ /* 0x000fc8000b800102 */
[----:B------:R-:W-:-:S13]  /*9f70*/  R2UR UR40, R2 ;  /* 0x00000000022872ca */ /* 0x000fda00000e0000 */
[----:B------:R-:W-:-:S06]  /*9f80*/  UISETP.GT.AND UP0, UPT, UR40, UR39, UPT ;  /* 0x000000272800728c */ /* 0x000fcc000bf04270 */
[----:B------:R-:W-:-:S13]  /*9f90*/  PLOP3.LUT P0, PT, PT, PT, UP0, 0x80, 0x0 ;  /* 0x000000000000781c */ /* 0x000fda0003f0f008 */
[----:B------:R-:W-:Y:S05]  /*9fa0*/  @!P0 BRA `(.L_x_9232) ;  /* 0x0000004000ac8947 */ /* 0x000fea0003800000 */
        /* <DEDUP_REMOVED lines=12> */
[----:B------:R-:W-:Y:S01]  /*a070*/  MOV R8, 0x70 ;  /* 0x0000007000087802 */ /* 0x000fe20000000f00 */
[----:B------:R-:W0:Y:S01]  /*a080*/  LDC.64 R2, c[0x4][R2] ;  /* 0x0100000002027b82 */ /* 0x000e220000000a00 */
[----:B------:R-:W-:Y:S02]  /*a090*/  IMAD.U32 R5, RZ, RZ, UR7 ;  /* 0x00000007ff057e24 */ /* 0x000fe4000f8e00ff */
[----:B------:R-:W-:Y:S02]  /*a0a0*/  IMAD.U32 R6, RZ, RZ, UR8 ;  /* 0x00000008ff067e24 */ /* 0x000fe4000f8e00ff */
[----:B------:R-:W-:-:S02]  /*a0b0*/  IMAD.U32 R7, RZ, RZ, UR9 ;  /* 0x00000009ff077e24 */ /* 0x000fc4000f8e00ff */
[----:B------:R-:W-:Y:S02]  /*a0c0*/  IMAD.U32 R10, RZ, RZ, UR4 ;  /* 0x00000004ff0a7e24 */ /* 0x000fe4000f8e00ff */
[----:B------:R-:W-:Y:S02]  /*a0d0*/  IMAD.U32 R11, RZ, RZ, UR5 ;  /* 0x00000005ff0b7e24 */ /* 0x000fe4000f8e00ff */
[----:B------:R-:W-:Y:S02]  /*a0e0*/  IMAD.MOV.U32 R12, RZ, RZ, 0x1 ;  /* 0x00000001ff0c7424 */ /* 0x000fe400078e00ff */
[----:B------:R-:W-:-:S07]  /*a0f0*/  IMAD.MOV.U32 R13, RZ, RZ, RZ ;  /* 0x000000ffff0d7224 */ /* 0x000fce00078e00ff */
[----:B------:R-:W-:-:S07]  /*a100*/  LEPC R20, `(.L_x_9234) ;  /* 0x000000001014794e */ /* 0x000fce0000000000 */
[----:B0-----:R-:W-:Y:S05]  /*a110*/  CALL.ABS.NOINC R2 ;  /* 0x0000000002007343 */ /* 0x001fea0003c00000 */
.L_x_9234:
        /* <DEDUP_REMOVED lines=10> */
[----:B------:R-:W-:Y:S01]  /*a1c0*/  MOV R13, RZ ;  /* 0x000000ff000d7202 */ /* 0x000fe20000000f00 */
[----:B------:R-:W-:Y:S02]  /*a1d0*/  IMAD.U32 R5, RZ, RZ, UR7 ;  /* 0x00000007ff057e24 */ /* 0x000fe4000f8e00ff */
[----:B------:R-:W-:Y:S02]  /*a1e0*/  IMAD.U32 R6, RZ, RZ, UR8 ;  /* 0x00000008ff067e24 */ /* 0x000fe4000f8e00ff */
[----:B------:R-:W-:-:S02]  /*a1f0*/  IMAD.U32 R7, RZ, RZ, UR9 ;  /* 0x00000009ff077e24 */ /* 0x000fc4000f8e00ff */
[----:B------:R-:W-:Y:S02]  /*a200*/  IMAD.U32 R10, RZ, RZ, UR4 ;  /* 0x00000004ff0a7e24 */ /* 0x000fe4000f8e00ff */
[----:B------:R-:W-:Y:S02]  /*a210*/  IMAD.U32 R11, RZ, RZ, UR5 ;  /* 0x00000005ff0b7e24 */ /* 0x000fe4000f8e00ff */
[----:B------:R-:W-:Y:S02]  /*a220*/  IMAD.MOV.U32 R8, RZ, RZ, 0x70 ;  /* 0x00000070ff087424 */ /* 0x000fe400078e00ff */
[----:B0-----:R-:W-:-:S07]  /*a230*/  IMAD.MOV.U32 R12, RZ, RZ, 0x1 ;  /* 0x00000001ff0c7424 */ /* 0x001fce00078e00ff */
[----:B------:R-:W-:-:S07]  /*a240*/  LEPC R20, `(.L_x_9236) ;  /* 0x000000001014794e */ /* 0x000fce0000000000 */
[----:B-1----:R-:W-:Y:S05]  /*a250*/  CALL.ABS.NOINC R2 ;  /* 0x0000000002007343 */ /* 0x002fea0003c00000 */
.L_x_9236:
        /* <DEDUP_REMOVED lines=15> */
.L_x_9235:
        /* <DEDUP_REMOVED lines=9> */
[----:B------:R-:W-:Y:S01]  /*a3e0*/  MOV R2, UR4 ;  /* 0x0000000400027c02 */ /* 0x000fe20008000f00 */
[----:B------:R-:W-:-:S05]  /*a3f0*/  IMAD.U32 R3, RZ, RZ, UR5 ;  /* 0x00000005ff037e24 */ /* 0x000fca000f8e00ff */
[----:B------:R-:W2:Y:S01]  /*a400*/  @P0 LDG.E R18, desc[UR6][R2.64] ;  /* 0x0000000602120981 */ /* 0x000ea2000c1e1900 */
[----:B0-----:R-:W-:Y:S01]  /*a410*/  ISETP.NE.U32.AND P0, PT, R4, RZ, PT ;  /* 0x000000ff0400720c */ /* 0x001fe20003f05070 */
[----:B------:R-:W-:Y:S01]  /*a420*/  UMOV UR4, 0xffffffff ;  /* 0xffffffff00047882 */ /* 0x000fe20000000000 */
[----:B------:R-:W-:Y:S01]  /*a430*/  IMAD.U32 R0, RZ, RZ, UR40 ;  /* 0x00000028ff007e24 */ /* 0x000fe2000f8e00ff */
[----:B------:R-:W0:Y:S01]  /*a440*/  S2R R16, SR_TID.X ;  /* 0x0000000000107919 */ /* 0x000e220000002100 */
[----:B------:R-:W-:Y:S02]  /*a450*/  ISETP.NE.AND.EX P1, PT, R5, RZ, PT, P0 ;  /* 0x000000ff0500720c */ /* 0x000fe40003f25300 */
[----:B------:R-:W-:Y:S01]  /*a460*/  LOP3.LUT R17, R17, 0xfffffffe, RZ, 0xc0, !PT ;  /* 0xfffffffe11117812 */ /* 0x000fe200078ec0ff */
[----:B------:R-:W-:-:S10]  /*a470*/  VIADD R0, R0, 0xffffffff ;  /* 0xffffffff00007836 */ /* 0x000fd40000000000 */
[----:B------:R-:W-:Y:S02]  /*a480*/  @P1 LOP3.LUT R17, R17, 0x1, RZ, 0xfc, !PT ;  /* 0x0000000111111812 */ /* 0x000fe400078efcff */
[----:B0-----:R-:W-:-:S04]  /*a490*/  SHF.R.U32.HI R6, RZ, 0x5, R16 ;  /* 0x00000005ff067819 */ /* 0x001fc80000011610 */
[----:B------:R-:W-:Y:S02]  /*a4a0*/  LOP3.LUT R6, R6, 0x3, RZ, 0xc0, !PT ;  /* 0x0000000306067812 */ /* 0x000fe400078ec0ff */
[----:B--2---:R-:W-:Y:S02]  /*a4b0*/  SHF.R.S32.HI R19, RZ, 0x1f, R18 ;  /* 0x0000001fff137819 */ /* 0x004fe40000011412 */
[----:B------:R-:W-:Y:S01]  /*a4c0*/  SEL R16, R18, RZ, !P1 ;  /* 0x000000ff12107207 */ /* 0x000fe20004800000 */
[----:B------:R-:W-:Y:S06]  /*a4d0*/  BRA.DIV UR4, `(.L_x_9237) ;  /* 0x0000004204d87947 */ /* 0x000fec000b800000 */
[----:B------:R0:W1:Y:S02]  /*a4e0*/  SHFL.IDX PT, R14, R6, RZ, 0x1f ;  /* 0x00001fff060e7589 */ /* 0x00006400000e0000 */
.L_x_9321:
        /* <DEDUP_REMOVED lines=9> */
.L_x_9324:
[----:B------:R-:W-:Y:S05]  /*a580*/  @!P6 BRA `(.L_x_9238) ;  /* 0x0000000000dce947 */ /* 0x000fea0003800000 */
[----:B------:R-:W-:Y:S01]  /*a590*/  IMAD.MOV.U32 R16, RZ, RZ, R18 ;  /* 0x000000ffff107224 */ /* 0x000fe200078e0012 */
[----:B------:R-:W-:Y:S06]  /*a5a0*/  @!P1 BRA `(.L_x_9240) ;  /* 0x0000000000549947 */ /* 0x000fec0003800000 */
[----:B0-----:R-:W-:Y:S01]  /*a5b0*/  IMAD.MOV.U32 R6, RZ, RZ, R0 ;  /* 0x000000ffff067224 */ /* 0x001fe200078e0000 */
        /* <DEDUP_REMOVED lines=20> */
.L_x_9240:
[----:B------:R-:W-:Y:S01]  /*a700*/  IMAD.MOV.U32 R0, RZ, RZ, 0x1 ;  /* 0x00000001ff007424 */ /* 0x000fe200078e00ff */
[----:B01----:R-:W0:Y:S04]  /*a710*/  S2R R6, SR_TID.X ;  /* 0x0000000000067919 */ /* 0x003e280000002100 */
[----:B------:R-:W-:-:S04]  /*a720*/  SHF.L.U32 R0, R0, 0x1f, RZ ;  /* 0x0000001f00007819 */ /* 0x000fc800000006ff */
[----:B------:R-:W1:Y:S01]  /*a730*/  SYNCS.PHASECHK.TRANS64.TRYWAIT P0, [UR38+0x32440], R0 ;  /* 0x03244000ff0075a7 */ /* 0x000e620008000166 */
[----:B0-----:R-:W-:-:S04]  /*a740*/  LOP3.LUT R2, R6, 0x7f, RZ, 0xc0, !PT ;  /* 0x0000007f06027812 */ /* 0x001fc800078ec0ff */
[----:B------:R-:W-:Y:S01]  /*a750*/  ISETP.NE.AND P1, PT, R2, RZ, PT ;  /* 0x000000ff0200720c */ /* 0x000fe20003f25270 */
[----:B-1----:R-:W-:-:S12]  /*a760*/  @!P0 BRA `(.L_x_9241) ;  /* 0x0000004000748947 */ /* 0x002fd80003800000 */
.L_x_9325:
[----:B------:R-:W-:Y:S05]  /*a770*/  @P1 BRA `(.L_x_9242) ;  /* 0x0000000000181947 */ /* 0x000fea0003800000 */
[----:B------:R-:W1:Y:S01]  /*a780*/  S2R R2, SR_TID.X ;  /* 0x0000000000027919 */ /* 0x000e620000002100 */
[----:B0-----:R-:W-:-:S04]  /*a790*/  MOV R0, 0x3000 ;  /* 0x0000300000007802 */ /* 0x001fc80000000f00 */
[----:B------:R2:W-:Y:S01]  /*a7a0*/  SYNCS.ARRIVE.TRANS64 RZ, [UR38+0x32430], R0 ;  /* 0x03243000ffff79a7 */ /* 0x0005e20008000026 */
[----:B-1----:R-:W-:-:S13]  /*a7b0*/  LOP3.LUT P0, RZ, R2, 0x1f, RZ, 0xc0, !PT ;  /* 0x0000001f02ff7812 */ /* 0x002fda000780c0ff */
[----:B--2---:R-:W-:Y:S05]  /*a7c0*/  @!P0 BRA `(.L_x_9242) ;  /* 0x0000000000048947 */ /* 0x004fea0003800000 */
[----:B------:R-:W-:Y:S01]  /*a7d0*/  BPT.TRAP 0x1 ;  /* 0x000000040000795c */ /* 0x000fe20000300000 */
.L_x_9242:
        /* <DEDUP_REMOVED lines=15> */
[----:B------:R-:W-:-:S09]  /*a8d0*/  UIMAD UR11, UR11, 0x60, URZ ;  /* 0x000000600b0b78a4 */ /* 0x000fd2000f8e023f */
[----:B------:R1:W-:Y:S02]  /*a8e0*/  UTMALDG.4D [UR8], [UR4], desc[UR6] ;  /* 0x00000608040075b4 */ /* 0x0003e40008019000 */
[----:B-1----:R-:W-:Y:S01]  /*a8f0*/  NOP ;  /* 0x0000000000007918 */ /* 0x002fe20000000000 */
.L_x_9238:
        /* <DEDUP_REMOVED lines=24> */
.L_x_9243:
        /* <DEDUP_REMOVED lines=21> */
[----:B------:R-:W0:Y:S01]  /*abd0*/  @P0 LDC R5, c[0x0][0x450] ;  /* 0x00011400ff050b82 */ /* 0x000e220000000800 */
[----:B---3--:R-:W-:Y:S01]  /*abe0*/  LEA R8, R12, R3, 0x7 ;  /* 0x000000030c087211 */ /* 0x008fe200078e38ff */
[----:B------:R-:W-:-:S04]  /*abf0*/  IMAD.U32 R3, RZ, RZ, UR6 ;  /* 0x00000006ff037e24 */ /* 0x000fc8000f8e00ff */
        /* <DEDUP_REMOVED lines=30> */
[----:B------:R-:W-:-:S05]  /*ade0*/  LOP3.LUT R10, R5, 0x200, R2, 0xf8, !PT ;  /* 0x00000200050a7812 */ /* 0x000fca00078ef802 */
[----:B------:R0:W-:Y:S01]  /*adf0*/  STL [R1], R10 ;  /* 0x0000000a01007387 */ /* 0x0001e20000100800 */
[----:B------:R-:W-:Y:S05]  /*ae00*/  BRA.DIV UR4, `(.L_x_9244) ;  /* 0x0000003a04e47947 */ /* 0x000fea000b800000 */
[----:B------:R-:W1:Y:S01]  /*ae10*/  S2R R4, SR_CTAID.X ;  /* 0x0000000000047919 */ /* 0x000e620000002500 */
[----:B------:R-:W-:Y:S01]  /*ae20*/  ULDC UR4, c[0x0][0x288] ;  /* 0x0000a20000047ab9 */ /* 0x000fe20000000800 */
[----:B------:R-:W-:Y:S01]  /*ae30*/  ULDC.64 UR6, c[0x0][0x208] ;  /* 0x0000820000067ab9 */ /* 0x000fe20000000a00 */
[----:B------:R-:W-:Y:S01]  /*ae40*/  IMAD R2, R7, UR4, RZ ;  /* 0x0000000407027c24 */ /* 0x000fe2000f8e02ff */
[----:B------:R-:W2:Y:S01]  /*ae50*/  S2R R8, SR_TID.X ;  /* 0x0000000000087919 */ /* 0x000ea20000002100 */
[----:B------:R-:W3:Y:S04]  /*ae60*/  SHFL.IDX PT, R5, R0, RZ, 0x181f ;  /* 0x00181fff00057589 */ /* 0x000ee800000e0000 */
[----:B------:R-:W-:Y:S04]  /*ae70*/  SHFL.IDX PT, R7, R0, 0x1, 0x181f ;  /* 0x00381f0000077f89 */ /* 0x000fe800000e0000 */
[----:B------:R-:W-:Y:S01]  /*ae80*/  SHFL.IDX PT, R14, R0, 0x2, 0x181f ;  /* 0x00581f00000e7f89 */ /* 0x000fe200000e0000 */
[----:B-1----:R-:W-:-:S03]  /*ae90*/  LEA R12, R4, R6, 0x7 ;  /* 0x00000006040c7211 */ /* 0x002fc600078e38ff */
[----:B------:R-:W1:Y:S01]  /*aea0*/  SHFL.IDX PT, R4, R3, RZ, 0x181f ;  /* 0x00181fff03047589 */ /* 0x000e6200000e0000 */
[-C--:B------:R-:W-:Y:S01]  /*aeb0*/  ISETP.GE.AND P1, PT, R12, R2.reuse, PT ;  /* 0x000000020c00720c */ /* 0x080fe20003f26270 */
[----:B--2---:R-:W-:Y:S02]  /*aec0*/  IMAD.SHL.U32 R11, R8, 0x8, RZ ;  /* 0x00000008080b7824 */ /* 0x004fe400078e00ff */
[----:B------:R-:W2:Y:S01]  /*aed0*/  SHFL.IDX PT, R6, R3, 0x1, 0x181f ;  /* 0x00381f0003067f89 */ /* 0x000ea200000e0000 */
[C---:B------:R-:W-:Y:S02]  /*aee0*/  VIADD R8, R12.reuse, 0x10 ;  /* 0x000000100c087836 */ /* 0x040fe40000000000 */
[----:B------:R-:W-:Y:S01]  /*aef0*/  VIADD R13, R12, 0x20 ;  /* 0x000000200c0d7836 */ /* 0x000fe20000000000 */
[----:B------:R-:W-:Y:S01]  /*af00*/  LOP3.LUT R11, R11, 0x38, RZ, 0xc0, !PT ;  /* 0x000000380b0b7812 */ /* 0x000fe200078ec0ff */
[----:B------:R-:W-:Y:S01]  /*af10*/  STL [R1+0x4], R12 ;  /* 0x0000040c01007387 */ /* 0x000fe20000100800 */
[----:B------:R-:W-:-:S03]  /*af20*/  ISETP.GE.AND P2, PT, R8, R2, PT ;  /* 0x000000020800720c */ /* 0x000fc60003f46270 */
[----:B------:R4:W-:Y:S01]  /*af30*/  STL [R1+0xc], R8 ;  /* 0x00000c0801007387 */ /* 0x0009e20000100800 */
[----:B---3--:R-:W-:-:S03]  /*af40*/  @!P1 LEA R5, P3, R11, R5, 0x1 ;  /* 0x000000050b059211 */ /* 0x008fc600078608ff */
[----:B------:R-:W-:Y:S01]  /*af50*/  STL [R1+0x10], R13 ;  /* 0x0000100d01007387 */ /* 0x000fe20000100800 */
[----:B----4-:R-:W-:Y:S01]  /*af60*/  @!P1 LEA R8, R10, UR38, 0x1 ;  /* 0x000000260a089c11 */ /* 0x010fe2000f8e08ff */
[----:B-1----:R-:W-:-:S04]  /*af70*/  @!P1 IMAD.X R4, RZ, RZ, R4, P3 ;  /* 0x000000ffff049224 */ /* 0x002fc800018e0604 */
[----:B------:R-:W-:Y:S02]  /*af80*/  @!P2 LEA R9, R10, UR38, 0x1 ;  /* 0x000000260a09ac11 */ /* 0x000fe4000f8e08ff */
[----:B------:R-:W-:-:S04]  /*af90*/  @!P1 LOP3.LUT R5, R5, R4, RZ, 0x3c, !PT ;  /* 0x0000000405059212 */ /* 0x000fc800078e3cff */
[----:B------:R-:W-:-:S04]  /*afa0*/  @!P1 LOP3.LUT R4, R5, R4, RZ, 0x3c, !PT ;  /* 0x0000000405049212 */ /* 0x000fc800078e3cff */
[----:B------:R-:W-:-:S05]  /*afb0*/  @!P1 LOP3.LUT R5, R5, R4, RZ, 0x3c, !PT ;  /* 0x0000000405059212 */ /* 0x000fca00078e3cff */
[----:B------:R1:W-:Y:S02]  /*afc0*/  @!P1 LDGSTS.E.BYPASS.LTC128B.128 [R8+0x18400], desc[UR6][R4.64], !P0 ;  /* 0x1840000004089fae */ /* 0x0003e4000c101d46 */
[----:B-1----:R-:W-:Y:S01]  /*afd0*/  @!P2 LEA R4, P1, R11, R7, 0x1 ;  /* 0x000000070b04a211 */ /* 0x002fe200078208ff */
[----:B------:R-:W-:-:S04]  /*afe0*/  VIADD R8, R12, 0x30 ;  /* 0x000000300c087836 */ /* 0x000fc80000000000 */
[----:B--2---:R-:W-:Y:S01]  /*aff0*/  @!P2 IMAD.X R5, RZ, RZ, R6, P1 ;  /* 0x000000ffff05a224 */ /* 0x004fe200008e0606 */
[----:B------:R-:W-:Y:S01]  /*b000*/  ISETP.GE.AND P1, PT, R13, R2, PT ;  /* 0x000000020d00720c */ /* 0x000fe20003f26270 */
[----:B------:R-:W-:Y:S04]  /*b010*/  STL [R1+0x14], R8 ;  /* 0x0000140801007387 */ /* 0x000fe80000100800 */
[----:B------:R1:W-:Y:S08]  /*b020*/  @!P2 LDGSTS.E.BYPASS.LTC128B.128 [R9+0x18c00], desc[UR6][R4.64], !P0 ;  /* 0x18c000000409afae */ /* 0x0003f0000c101d46 */
[----:B------:R-:W-:-:S02]  /*b030*/  @!P1 LEA R6, P2, R11, R14, 0x1 ;  /* 0x0000000e0b069211 */ /* 0x000fc400078408ff */
[----:B------:R-:W-:Y:S01]  /*b040*/  @!P1 LEA R7, R10, UR38, 0x1 ;  /* 0x000000260a079c11 */ /* 0x000fe2000f8e08ff */
[----:B------:R-:W-:Y:S04]  /*b050*/  SHFL.IDX PT, R14, R0, 0x3, 0x181f ;  /* 0x00781f00000e7f89 */ /* 0x000fe800000e0000 */
[----:B-1----:R-:W1:Y:S02]  /*b060*/  SHFL.IDX PT, R4, R3, 0x2, 0x181f ;  /* 0x00581f0003047f89 */ /* 0x002e6400000e0000 */
[----:B-1----:R-:W-:Y:S02]  /*b070*/  @!P1 IMAD.X R5, RZ, RZ, R4, P2 ;  /* 0x000000ffff059224 */ /* 0x002fe400010e0604 */
[----:B------:R-:W-:-:S05]  /*b080*/  @!P1 IMAD.MOV.U32 R4, RZ, RZ, R6 ;  /* 0x000000ffff049224 */ /* 0x000fca00078e0006 */
[----:B------:R1:W-:Y:S01]  /*b090*/  @!P1 LDGSTS.E.BYPASS.LTC128B.128 [R7+0x19400], desc[UR6][R4.64], !P0 ;  /* 0x1940000004079fae */ /* 0x0003e2000c101d46 */
[----:B------:R-:W-:-:S03]  /*b0a0*/  ISETP.GE.AND P1, PT, R8, R2, PT ;  /* 0x000000020800720c */ /* 0x000fc60003f26270 */
[----:B-1----:R-:W1:Y:S01]  /*b0b0*/  SHFL.IDX PT, R4, R3, 0x3, 0x181f ;  /* 0x00781f0003047f89 */ /* 0x002e6200000e0000 */
[----:B------:R-:W-:-:S09]  /*b0c0*/  VIADD R7, R12, 0x40 ;  /* 0x000000400c077836 */ /* 0x000fd20000000000 */
[----:B------:R-:W-:Y:S02]  /*b0d0*/  @!P1 LEA R5, P2, R11, R14, 0x1 ;  /* 0x0000000e0b059211 */ /* 0x000fe400078408ff */
[----:B------:R-:W-:Y:S01]  /*b0e0*/  @!P1 LEA R6, R10, UR38, 0x1 ;  /* 0x000000260a069c11 */ /* 0x000fe2000f8e08ff */
[----:B------:R2:W-:Y:S02]  /*b0f0*/  STL [R1+0x18], R7 ;  /* 0x0000180701007387 */ /* 0x0005e40000100800 */
[----:B-1----:R-:W-:-:S05]  /*b100*/  @!P1 IMAD.X R4, RZ, RZ, R4, P2 ;  /* 0x000000ffff049224 */ /* 0x002fca00010e0604 */
[----:B------:R-:W-:-:S04]  /*b110*/  @!P1 LOP3.LUT R5, R5, R4, RZ, 0x3c, !PT ;  /* 0x0000000405059212 */ /* 0x000fc800078e3cff */
[----:B------:R-:W-:-:S04]  /*b120*/  @!P1 LOP3.LUT R4, R5, R4, RZ, 0x3c, !PT ;  /* 0x0000000405049212 */ /* 0x000fc800078e3cff */
[----:B------:R-:W-:-:S05]  /*b130*/  @!P1 LOP3.LUT R5, R5, R4, RZ, 0x3c, !PT ;  /* 0x0000000405059212 */ /* 0x000fca00078e3cff */
[----:B------:R1:W-:Y:S01]  /*b140*/  @!P1 LDGSTS.E.BYPASS.LTC128B.128 [R6+0x19c00], desc[UR6][R4.64], !P0 ;  /* 0x19c0000004069fae */ /* 0x0003e2000c101d46 */
[----:B------:R-:W-:Y:S01]  /*b150*/  ISETP.GE.AND P1, PT, R7, R2, PT ;  /* 0x000000020700720c */ /* 0x000fe20003f26270 */
[----:B--2---:R-:W-:-:S05]  /*b160*/  VIADD R7, R12, 0x50 ;  /* 0x000000500c077836 */ /* 0x004fca0000000000 */
[----:B------:R-:W-:Y:S04]  /*b170*/  STL [R1+0x1c], R7 ;  /* 0x00001c0701007387 */ /* 0x000fe80000100800 */
[----:B-1----:R-:W1:Y:S03]  /*b180*/  SHFL.IDX PT, R5, R0, 0x4, 0x181f ;  /* 0x00981f0000057f89 */ /* 0x002e6600000e0000 */
[----:B------:R-:W-:Y:S01]  /*b190*/  @!P1 LEA R6, R10, UR38, 0x1 ;  /* 0x000000260a069c11 */ /* 0x000fe2000f8e08ff */
[----:B------:R-:W2:Y:S01]  /*b1a0*/  SHFL.IDX PT, R4, R3, 0x4, 0x181f ;  /* 0x00981f0003047f89 */ /* 0x000ea200000e0000 */
[----:B-1----:R-:W-:-:S04]  /*b1b0*/  @!P1 LEA R5, P2, R11, R5, 0x1 ;  /* 0x000000050b059211 */ /* 0x002fc800078408ff */
[----:B--2---:R-:W-:-:S04]  /*b1c0*/  @!P1 IADD3.X R4, RZ, R4, RZ, P2, !PT ;  /* 0x00000004ff049210 */ /* 0x004fc800017fe4ff */
[----:B------:R-:W-:-:S04]  /*b1d0*/  @!P1 LOP3.LUT R5, R5, R4, RZ, 0x3c, !PT ;  /* 0x0000000405059212 */ /* 0x000fc800078e3cff */
[----:B------:R-:W-:-:S04]  /*b1e0*/  @!P1 LOP3.LUT R4, R5, R4, RZ, 0x3c, !PT ;  /* 0x0000000405049212 */ /* 0x000fc800078e3cff */
[----:B------:R-:W-:-:S05]  /*b1f0*/  @!P1 LOP3.LUT R5, R5, R4, RZ, 0x3c, !PT ;  /* 0x0000000405059212 */ /* 0x000fca00078e3cff */
[----:B------:R1:W-:Y:S01]  /*b200*/  @!P1 LDGSTS.E.BYPASS.LTC128B.128 [R6+0x1a400], desc[UR6][R4.64], !P0 ;  /* 0x1a40000004069fae */ /* 0x0003e2000c101d46 */
[----:B------:R-:W-:Y:S01]  /*b210*/  ISETP.GE.AND P1, PT, R7, R2, PT ;  /* 0x000000020700720c */ /* 0x000fe20003f26270 */
[----:B------:R-:W-:-:S05]  /*b220*/  VIADD R7, R12, 0x60 ;  /* 0x000000600c077836 */ /* 0x000fca0000000000 */
[----:B------:R-:W-:Y:S04]  /*b230*/  STL [R1+0x20], R7 ;  /* 0x0000200701007387 */ /* 0x000fe80000100800 */
[----:B-1----:R-:W1:Y:S03]  /*b240*/  SHFL.IDX PT, R5, R0, 0x5, 0x181f ;  /* 0x00b81f0000057f89 */ /* 0x002e6600000e0000 */
[----:B------:R-:W-:Y:S01]  /*b250*/  @!P1 LEA R6, R10, UR38, 0x1 ;  /* 0x000000260a069c11 */ /* 0x000fe2000f8e08ff */
[----:B------:R-:W2:Y:S01]  /*b260*/  SHFL.IDX PT, R4, R3, 0x5, 0x181f ;  /* 0x00b81f0003047f89 */ /* 0x000ea200000e0000 */
[----:B-1----:R-:W-:-:S05]  /*b270*/  @!P1 LEA R5, P2, R11, R5, 0x1 ;  /* 0x000000050b059211 */ /* 0x002fca00078408ff */
[----:B--2---:R-:W-:-:S05]  /*b280*/  @!P1 IMAD.X R4, RZ, RZ, R4, P2 ;  /* 0x000000ffff049224 */ /* 0x004fca00010e0604 */
[----:B------:R-:W-:-:S04]  /*b290*/  @!P1 LOP3.LUT R5, R5, R4, RZ, 0x3c, !PT ;  /* 0x0000000405059212 */ /* 0x000fc800078e3cff */
[----:B------:R-:W-:-:S04]  /*b2a0*/  @!P1 LOP3.LUT R4, R5, R4, RZ, 0x3c, !PT ;  /* 0x0000000405049212 */ /* 0x000fc800078e3cff */
[----:B------:R-:W-:-:S05]  /*b2b0*/  @!P1 LOP3.LUT R5, R5, R4, RZ, 0x3c, !PT ;  /* 0x0000000405059212 */ /* 0x000fca00078e3cff */
[----:B------:R1:W-:Y:S01]  /*b2c0*/  @!P1 LDGSTS.E.BYPASS.LTC128B.128 [R6+0x1ac00], desc[UR6][R4.64], !P0 ;  /* 0x1ac0000004069fae */ /* 0x0003e2000c101d46 */
[----:B------:R-:W-:-:S03]  /*b2d0*/  ISETP.GE.AND P1, PT, R7, R2, PT ;  /* 0x000000020700720c */ /* 0x000fc60003f26270 */
[----:B-1----:R-:W1:Y:S10]  /*b2e0*/  SHFL.IDX PT, R5, R0, 0x6, 0x181f ;  /* 0x00d81f0000057f89 */ /* 0x002e7400000e0000 */
[----:B------:R-:W-:Y:S01]  /*b2f0*/  @!P1 LEA R6, R10, UR38, 0x1 ;  /* 0x000000260a069c11 */ /* 0x000fe2000f8e08ff */
[----:B------:R-:W2:Y:S04]  /*b300*/  SHFL.IDX PT, R4, R3, 0x6, 0x181f ;  /* 0x00d81f0003047f89 */ /* 0x000ea800000e0000 */
[----:B------:R-:W3:Y:S04]  /*b310*/  SHFL.IDX PT, R3, R3, 0x7, 0x181f ;  /* 0x00f81f0003037f89 */ /* 0x000ee800000e0000 */
[----:B------:R-:W4:Y:S01]  /*b320*/  SHFL.IDX PT, R0, R0, 0x7, 0x181f ;  /* 0x00f81f0000007f89 */ /* 0x000f2200000e0000 */
[----:B-1----:R-:W-:-:S05]  /*b330*/  @!P1 LEA R5, P2, R11, R5, 0x1 ;  /* 0x000000050b059211 */ /* 0x002fca00078408ff */
[----:B--2---:R-:W-:-:S05]  /*b340*/  @!P1 IMAD.X R4, RZ, RZ, R4, P2 ;  /* 0x000000ffff049224 */ /* 0x004fca00010e0604 */
[----:B------:R-:W-:-:S04]  /*b350*/  @!P1 LOP3.LUT R5, R5, R4, RZ, 0x3c, !PT ;  /* 0x0000000405059212 */ /* 0x000fc800078e3cff */
[----:B------:R-:W-:-:S04]  /*b360*/  @!P1 LOP3.LUT R4, R5, R4, RZ, 0x3c, !PT ;  /* 0x0000000405049212 */ /* 0x000fc800078e3cff */
[----:B------:R-:W-:-:S05]  /*b370*/  @!P1 LOP3.LUT R5, R5, R4, RZ, 0x3c, !PT ;  /* 0x0000000405059212 */ /* 0x000fca00078e3cff */
[----:B---34-:R1:W-:Y:S02]  /*b380*/  @!P1 LDGSTS.E.BYPASS.LTC128B.128 [R6+0x1b400], desc[UR6][R4.64], !P0 ;  /* 0x1b40000004069fae */ /* 0x0183e4000c101d46 */
.L_x_9342:
[----:B-1----:R-:W2:Y:S01]  /*b390*/  LDL R5, [R1+0x4] ;  /* 0x0000040001057983 */ /* 0x002ea20000100800 */
[----:B------:R-:W-:Y:S01]  /*b3a0*/  ULDC.64 UR4, c[0x0][0x208] ;  /* 0x0000820000047ab9 */ /* 0x000fe20000000a00 */
[----:B------:R-:W1:Y:S02]  /*b3b0*/  S2R R4, SR_TID.X ;  /* 0x0000000000047919 */ /* 0x000e640000002100 */
[----:B-1----:R-:W-:-:S05]  /*b3c0*/  IMAD.SHL.U32 R4, R4, 0x8, RZ ;  /* 0x0000000804047824 */ /* 0x002fca00078e00ff */
        /* <DEDUP_REMOVED lines=14> */
[----:B--2---:R-:W2:Y:S01]  /*b4b0*/  LDC.64 R2, c[0x0][0x3d8] ;  /* 0x0000f600ff027b82 */ /* 0x004ea20000000a00 */
[----:B------:R-:W-:Y:S01]  /*b4c0*/  NOP ;  /* 0x0000000000007918 */ /* 0x000fe20000000000 */
[C---:B--2---:R-:W-:Y:S01]  /*b4d0*/  IMAD R0, R2.reuse, UR43, RZ ;  /* 0x0000002b02007c24 */ /* 0x044fe2000f8e02ff */
[----:B------:R-:W-:Y:S01]  /*b4e0*/  UIADD3 UR4, UR38, 0x22400, URZ ;  /* 0x0002240026047890 */ /* 0x000fe2000fffe03f */
[----:B-1----:R-:W-:Y:S01]  /*b4f0*/  IMAD.WIDE.U32 R4, R2, UR36, RZ ;  /* 0x0000002402047c25 */ /* 0x002fe2000f8e00ff */
        /* <DEDUP_REMOVED lines=12> */
[----:B-1----:R-:W-:Y:S01]  /*b5c0*/  IMAD.U32 R4, RZ, RZ, UR6 ;  /* 0x00000006ff047e24 */ /* 0x002fe2000f8e00ff */
[----:B------:R-:W-:Y:S01]  /*b5d0*/  MOV R6, UR8 ;  /* 0x0000000800067c02 */ /* 0x000fe20008000f00 */
[----:B------:R-:W1:Y:S01]  /*b5e0*/  LDC.64 R2, c[0x4][R2] ;  /* 0x0100000002027b82 */ /* 0x000e620000000a00 */
[----:B------:R-:W-:Y:S02]  /*b5f0*/  IMAD.U32 R5, RZ, RZ, UR7 ;  /* 0x00000007ff057e24 */ /* 0x000fe4000f8e00ff */
[----:B------:R-:W-:Y:S02]  /*b600*/  IMAD.U32 R7, RZ, RZ, UR9 ;  /* 0x00000009ff077e24 */ /* 0x000fe4000f8e00ff */
[----:B0-----:R-:W-:-:S02]  /*b610*/  IMAD.U32 R10, RZ, RZ, UR4 ;  /* 0x00000004ff0a7e24 */ /* 0x001fc4000f8e00ff */
[----:B------:R-:W-:Y:S02]  /*b620*/  IMAD.U32 R11, RZ, RZ, UR5 ;  /* 0x00000005ff0b7e24 */ /* 0x000fe4000f8e00ff */
[----:B------:R-:W-:Y:S02]  /*b630*/  IMAD.MOV.U32 R8, RZ, RZ, 0x70 ;  /* 0x00000070ff087424 */ /* 0x000fe400078e00ff */
[----:B------:R-:W-:Y:S02]  /*b640*/  IMAD.MOV.U32 R12, RZ, RZ, 0x1 ;  /* 0x00000001ff0c7424 */ /* 0x000fe400078e00ff */
[----:B------:R-:W-:-:S07]  /*b650*/  IMAD.MOV.U32 R13, RZ, RZ, RZ ;  /* 0x000000ffff0d7224 */ /* 0x000fce00078e00ff */
[----:B------:R-:W-:-:S07]  /*b660*/  LEPC R20, `(.L_x_9245) ;  /* 0x000000001014794e */ /* 0x000fce0000000000 */
[----:B-1----:R-:W-:Y:S05]  /*b670*/  CALL.ABS.NOINC R2 ;  /* 0x0000000002007343 */ /* 0x002fea0003c00000 */
.L_x_9245:
[----:B-1----:R-:W2:Y:S01]  /*b680*/  LDL.LU.64 R4, [R1+0x28] ;  /* 0x0000280001047983 */ /* 0x002ea20000300a00 */
[----:B------:R-:W1:Y:S01]  /*b690*/  LDC R6, c[0x0][0x448] ;  /* 0x00011200ff067b82 */ /* 0x000e620000000800 */
[----:B------:R-:W-:Y:S02]  /*b6a0*/  ULDC.64 UR8, c[0x0][0x3e0] ;  /* 0x0000f80000087ab9 */ /* 0x000fe40000000a00 */
[----:B------:R-:W3:Y:S01]  /*b6b0*/  LDL.LU R2, [R1+0x34] ;  /* 0x0000340001027983 */ /* 0x000ee20000300800 */
[----:B------:R-:W-:Y:S01]  /*b6c0*/  UIMAD UR6, UR46, UR8, URZ ;  /* 0x000000082e0672a4 */ /* 0x000fe2000f8e023f */
[----:B------:R-:W4:Y:S03]  /*b6d0*/  S2R R3, SR_TID.X ;  /* 0x0000000000037919 */ /* 0x000f260000002100 */
[----:B------:R-:W-:Y:S01]  /*b6e0*/  UIMAD UR6, UR45, UR9, UR6 ;  /* 0x000000092d0672a4 */ /* 0x000fe2000f8e0206 */
[----:B-1----:R-:W-:-:S02]  /*b6f0*/  ISETP.NE.AND P0, PT, R6, 0x1, PT ;  /* 0x000000010600780c */ /* 0x002fc40003f05270 */
[C---:B----4-:R-:W-:Y:S01]  /*b700*/  LOP3.LUT R0, R3.reuse, 0x7f, RZ, 0xc0, !PT ;  /* 0x0000007f03007812 */ /* 0x050fe200078ec0ff */
[----:B------:R-:W-:-:S10]  /*b710*/  IMAD.SHL.U32 R15, R3, 0x10, RZ ;  /* 0x00000010030f7824 */ /* 0x000fd400078e00ff */
[----:B------:R-:W1:Y:S01]  /*b720*/  @P0 LDC R3, c[0x0][0x44c] ;  /* 0x00011300ff030b82 */ /* 0x000e620000000800 */
[----:B--2---:R-:W-:Y:S02]  /*b730*/  R2UR UR5, R5 ;  /* 0x00000000050572ca */ /* 0x004fe400000e0000 */
[----:B------:R-:W-:Y:S01]  /*b740*/  R2UR UR4, R4 ;  /* 0x00000000040472ca */ /* 0x000fe200000e0000 */
[----:B------:R-:W2:Y:S01]  /*b750*/  S2R R5, SR_TID.X ;  /* 0x0000000000057919 */ /* 0x000ea20000002100 */
[----:B---3--:R-:W-:Y:S02]  /*b760*/  R2UR UR5, R2 ;  /* 0x00000000020572ca */ /* 0x008fe400000e0000 */
[----:B------:R-:W-:Y:S01]  /*b770*/  SHF.R.U32.HI R4, RZ, 0x3, R0 ;  /* 0x00000003ff047819 */ /* 0x000fe20000011600 */
[----:B------:R-:W3:Y:S01]  /*b780*/  S2R R2, SR_CTAID.X ;  /* 0x0000000000027919 */ /* 0x000ee20000002500 */
[----:B------:R-:W4:Y:S02]  /*b790*/  @P0 LDC R0, c[0x0][0x450] ;  /* 0x00011400ff000b82 */ /* 0x000f240000000800 */
[----:B------:R-:W-:-:S07]  /*b7a0*/  LOP3.LUT R4, R4, 0x70, R15, 0xf8, !PT ;  /* 0x0000007004047812 */ /* 0x000fce00078ef80f */
[----:B------:R-:W-:-:S03]  /*b7b0*/  UIMAD.WIDE.U32 UR4, UR45, UR8, UR4 ;  /* 0x000000082d0472a5 */ /* 0x000fc6000f8e0004 */
[----:B------:R-:W-:Y:S01]  /*b7c0*/  ULDC.64 UR8, c[0x0][0x3d0] ;  /* 0x0000f40000087ab9 */ /* 0x000fe20000000a00 */
[----:B------:R-:W-:Y:S01]  /*b7d0*/  UIADD3 UR5, UR5, UR6, URZ ;  /* 0x0000000605057290 */ /* 0x000fe2000fffe03f */
[----:B--2---:R-:W-:Y:S02]  /*b7e0*/  IMAD.SHL.U32 R8, R5, 0x8, RZ ;  /* 0x0000000805087824 */ /* 0x004fe400078e00ff */
[----:B---3--:R-:W-:-:S03]  /*b7f0*/  IMAD R4, R2, 0x80, R4 ;  /* 0x0000008002047824 */ /* 0x008fc600078e0204 */
[----:B------:R-:W-:Y:S01]  /*b800*/  LOP3.LUT R8, R8, 0x38, RZ, 0xc0, !PT ;  /* 0x0000003808087812 */ /* 0x000fe200078ec0ff */
[----:B-1----:R-:W-:-:S04]  /*b810*/  @P0 IMAD.HI.U32 R3, R4, R3, RZ ;  /* 0x0000000304030227 */ /* 0x002fc800078e00ff */
[----:B------:R-:W-:Y:S01]  /*b820*/  IMAD.MOV.U32 R2, RZ, RZ, R4 ;  /* 0x000000ffff027224 */ /* 0x000fe200078e0004 */
[----:B----4-:R-:W-:Y:S02]  /*b830*/  @P0 SHF.R.U32.HI R2, RZ, R0, R3 ;  /* 0x00000000ff020219 */ /* 0x010fe40000011603 */
[----:B------:R-:W-:-:S03]  /*b840*/  MOV R3, UR8 ;  /* 0x0000000800037c02 */ /* 0x000fc60008000f00 */
[----:B------:R-:W-:-:S04]  /*b850*/  IMAD.MOV R0, RZ, RZ, -R2 ;  /* 0x000000ffff007224 */ /* 0x000fc800078e0a02 */
[----:B------:R-:W-:Y:S01]  /*b860*/  IMAD R0, R6, R0, R4 ;  /* 0x0000000006007224 */ /* 0x000fe200078e0204 */
[----:B------:R-:W-:-:S05]  /*b870*/  SHF.R.S32.HI R4, RZ, 0x1f, R2 ;  /* 0x0000001fff047819 */ /* 0x000fca0000011402 */
[----:B------:R-:W-:-:S04]  /*b880*/  IMAD R4, R4, UR8, RZ ;  /* 0x0000000804047c24 */ /* 0x000fc8000f8e02ff */
[C---:B------:R-:W-:Y:S02]  /*b890*/  IMAD R4, R2.reuse, UR9, R4 ;  /* 0x0000000902047c24 */ /* 0x040fe4000f8e0204 */
        /* <DEDUP_REMOVED lines=8> */
[----:B------:R-:W-:Y:S02]  /*b920*/  LOP3.LUT R0, R8, 0x40, RZ, 0xfc, !PT ;  /* 0x0000004008007812 */ /* 0x000fe400078efcff */
[----:B------:R-:W-:Y:S01]  /*b930*/  IMAD.IADD R4, R3, 0x1, R4 ;  /* 0x0000000103047824 */ /* 0x000fe200078e0204 */
[----:B------:R-:W-:Y:S01]  /*b940*/  LEA R5, P0, R2, UR4, 0x1 ;  /* 0x0000000402057c11 */ /* 0x000fe2000f8008ff */
[----:B------:R-:W-:Y:S02]  /*b950*/  ULDC UR4, c[0x0][0x3b8] ;  /* 0x0000ee0000047ab9 */ /* 0x000fe40000000800 */
[----:B------:R-:W-:Y:S02]  /*b960*/  ISETP.GE.AND P3, PT, R8, UR4, PT ;  /* 0x0000000408007c0c */ /* 0x000fe4000bf66270 */
[----:B------:R-:W-:-:S02]  /*b970*/  LEA.HI.X R4, R2, UR5, R4, 0x1, P0 ;  /* 0x0000000502047c11 */ /* 0x000fc400080f0c04 */
[----:B------:R-:W-:Y:S02]  /*b980*/  ISETP.GE.AND P0, PT, R0, UR4, PT ;  /* 0x0000000400007c0c */ /* 0x000fe4000bf06270 */
[----:B------:R-:W-:-:S04]  /*b990*/  LOP3.LUT R0, R8, 0x80, RZ, 0xfc, !PT ;  /* 0x0000008008007812 */ /* 0x000fc800078efcff */
[----:B------:R-:W-:Y:S02]  /*b9a0*/  ISETP.GE.AND P1, PT, R0, UR4, PT ;  /* 0x0000000400007c0c */ /* 0x000fe4000bf26270 */
[----:B------:R-:W-:-:S04]  /*b9b0*/  LOP3.LUT R0, R8, 0xc0, RZ, 0xfc, !PT ;  /* 0x000000c008007812 */ /* 0x000fc800078efcff */
[----:B------:R-:W-:Y:S01]  /*b9c0*/  ISETP.GE.AND P2, PT, R0, UR4, PT ;  /* 0x0000000400007c0c */ /* 0x000fe2000bf46270 */
[----:B------:R-:W-:-:S03]  /*b9d0*/  UMOV UR4, 0xffffffff ;  /* 0xffffffff00047882 */ /* 0x000fc60000000000 */
[----:B------:R-:W-:Y:S09]  /*b9e0*/  BRA.DIV UR4, `(.L_x_9246) ;  /* 0x0000003a04e47947 */ /* 0x000ff2000b800000 */
[----:B------:R-:W2:Y:S01]  /*b9f0*/  LDL.LU R3, [R1+0x4] ;  /* 0x0000040001037983 */ /* 0x000ea20000300800 */
[----:B------:R-:W-:-:S03]  /*ba00*/  ULDC UR4, c[0x0][0x288] ;  /* 0x0000a20000047ab9 */ /* 0x000fc60000000800 */
[----:B------:R-:W3:Y:S01]  /*ba10*/  LDL.LU R2, [R1+0xc] ;  /* 0x00000c0001027983 */ /* 0x000ee20000300800 */
[----:B------:R-:W-:-:S03]  /*ba20*/  IMAD R0, R6, UR4, RZ ;  /* 0x0000000406007c24 */ /* 0x000fc6000f8e02ff */
[----:B------:R-:W4:Y:S01]  /*ba30*/  LDL.LU R13, [R1+0x10] ;  /* 0x00001000010d7983 */ /* 0x000f220000300800 */
[----:B0-----:R-:W0:Y:S01]  /*ba40*/  S2R R10, SR_TID.X ;  /* 0x00000000000a7919 */ /* 0x001e220000002100 */
[----:B------:R-:W1:Y:S02]  /*ba50*/  S2R R7, SR_TID.X ;  /* 0x0000000000077919 */ /* 0x000e640000002100 */
[----:B------:R-:W5:Y:S01]  /*ba60*/  LDL.LU R8, [R1+0x14] ;  /* 0x0000140001087983 */ /* 0x000f620000300800 */
[----:B0-----:R-:W-:Y:S01]  /*ba70*/  LOP3.LUT R10, R10, 0x7f, RZ, 0xc0, !PT ;  /* 0x0000007f0a0a7812 */ /* 0x001fe200078ec0ff */
[----:B-1----:R-:W-:-:S04]  /*ba80*/  IMAD.SHL.U32 R12, R7, 0x8, RZ ;  /* 0x00000008070c7824 */ /* 0x002fc800078e00ff */
[----:B------:R-:W-:Y:S02]  /*ba90*/  IMAD.SHL.U32 R11, R10, 0x8, RZ ;  /* 0x000000080a0b7824 */ /* 0x000fe400078e00ff */
[----:B------:R-:W-:Y:S01]  /*baa0*/  IMAD.SHL.U32 R10, R7, 0x8, RZ ;  /* 0x00000008070a7824 */ /* 0x000fe200078e00ff */
[----:B------:R-:W-:-:S04]  /*bab0*/  LOP3.LUT R12, R12, 0x38, RZ, 0xc0, !PT ;  /* 0x000000380c0c7812 */ /* 0x000fc800078ec0ff */
[----:B------:R-:W-:-:S04]  /*bac0*/  LOP3.LUT R10, R10, 0x1f8, RZ, 0xc0, !PT ;  /* 0x000001f80a0a7812 */ /* 0x000fc800078ec0ff */
[----:B------:R-:W-:Y:S02]  /*bad0*/  LOP3.LUT R10, R10, 0x38, R7, 0x78, !PT ;  /* 0x000000380a0a7812 */ /* 0x000fe400078e7807 */
[----:B------:R-:W5:Y:S02]  /*bae0*/  LDL.LU R7, [R1+0x18] ;  /* 0x0000180001077983 */ /* 0x000f640000300800 */
[----:B------:R-:W-:Y:S01]  /*baf0*/  LOP3.LUT R10, R10, 0x200, R11, 0xf8, !PT ;  /* 0x000002000a0a7812 */ /* 0x000fe200078ef80b */
[----:B------:R-:W-:Y:S01]  /*bb00*/  ULDC.64 UR6, c[0x0][0x208] ;  /* 0x0000820000067ab9 */ /* 0x000fe20000000a00 */
[----:B------:R-:W-:Y:S04]  /*bb10*/  SHFL.IDX PT, R6, R4, 0x1, 0x181f ;  /* 0x00381f0004067f89 */ /* 0x000fe800000e0000 */
[----:B------:R-:W5:Y:S01]  /*bb20*/  LDL.LU R15, [R1+0x1c] ;  /* 0x00001c00010f7983 */ /* 0x000f620000300800 */
[----:B--2---:R-:W-:-:S03]  /*bb30*/  ISETP.GE.AND P5, PT, R3, R0, PT ;  /* 0x000000000300720c */ /* 0x004fc60003fa6270 */
[----:B------:R-:W0:Y:S01]  /*bb40*/  SHFL.IDX PT, R3, R5, RZ, 0x181f ;  /* 0x00181fff05037589 */ /* 0x000e2200000e0000 */
[----:B---3--:R-:W-:-:S03]  /*bb50*/  ISETP.GE.AND P4, PT, R2, R0, PT ;  /* 0x000000000200720c */ /* 0x008fc60003f86270 */
[----:B------:R-:W1:Y:S06]  /*bb60*/  SHFL.IDX PT, R2, R4, RZ, 0x181f ;  /* 0x00181fff04027589 */ /* 0x000e6c00000e0000 */
[----:B0-----:R-:W-:-:S05]  /*bb70*/  @!P5 LEA R3, P6, R12, R3, 0x1 ;  /* 0x000000030c03d211 */ /* 0x001fca00078c08ff */
[----:B-1----:R-:W-:-:S05]  /*bb80*/  @!P5 IMAD.X R2, RZ, RZ, R2, P6 ;  /* 0x000000ffff02d224 */ /* 0x002fca00030e0602 */
[----:B------:R-:W-:-:S04]  /*bb90*/  @!P5 LOP3.LUT R3, R3, R2, RZ, 0x3c, !PT ;  /* 0x000000020303d212 */ /* 0x000fc800078e3cff */
[C---:B------:R-:W-:Y:S02]  /*bba0*/  @!P5 LOP3.LUT R2, R3.reuse, R2, RZ, 0x3c, !PT ;  /* 0x000000020302d212 */ /* 0x040fe400078e3cff */
[----:B------:R-:W-:Y:S02]  /*bbb0*/  @!P5 LEA R21, R10, UR38, 0x1 ;  /* 0x000000260a15dc11 */ /* 0x000fe4000f8e08ff */
[----:B------:R-:W-:-:S05]  /*bbc0*/  @!P5 LOP3.LUT R3, R3, R2, RZ, 0x3c, !PT ;  /* 0x000000020303d212 */ /* 0x000fca00078e3cff */
[----:B------:R-:W-:Y:S04]  /*bbd0*/  @!P5 LDGSTS.E.BYPASS.LTC128B.128 [R21+0x22400], desc[UR6][R2.64], !P3 ;  /* 0x224000000215dfae */ /* 0x000fe8000d901d46 */
[----:B------:R-:W-:Y:S04]  /*bbe0*/  @!P5 LDGSTS.E.BYPASS.LTC128B.128 [R21+0x26400], desc[UR6][R2.64+0x80], !P0 ;  /* 0x264000800215dfae */ /* 0x000fe8000c101d46 */
[----:B------:R-:W-:Y:S04]  /*bbf0*/  @!P5 LDGSTS.E.BYPASS.LTC128B.128 [R21+0x2a400], desc[UR6][R2.64+0x100], !P1 ;  /* 0x2a4001000215dfae */ /* 0x000fe8000c901d46 */
[----:B------:R0:W-:Y:S04]  /*bc00*/  @!P5 LDGSTS.E.BYPASS.LTC128B.128 [R21+0x2e400], desc[UR6][R2.64+0x180], !P2 ;  /* 0x2e4001800215dfae */ /* 0x0001e8000d101d46 */
[----:B0-----:R-:W0:Y:S01]  /*bc10*/  SHFL.IDX PT, R2, R5, 0x1, 0x181f ;  /* 0x00381f0005027f89 */ /* 0x001e2200000e0000 */
[----:B------:R-:W-:-:S02]  /*bc20*/  @!P4 LEA R9, R10, UR38, 0x1 ;  /* 0x000000260a09cc11 */ /* 0x000fc4000f8e08ff */
[----:B0-----:R-:W-:-:S05]  /*bc30*/  @!P4 LEA R2, P6, R12, R2, 0x1 ;  /* 0x000000020c02c211 */ /* 0x001fca00078c08ff */
[----:B------:R-:W-:-:S05]  /*bc40*/  @!P4 IMAD.X R3, RZ, RZ, R6, P6 ;  /* 0x000000ffff03c224 */ /* 0x000fca00030e0606 */
[----:B------:R-:W-:Y:S04]  /*bc50*/  @!P4 LDGSTS.E.BYPASS.LTC128B.128 [R9+0x22c00], desc[UR6][R2.64], !P3 ;  /* 0x22c000000209cfae */ /* 0x000fe8000d901d46 */
[----:B------:R-:W-:Y:S04]  /*bc60*/  @!P4 LDGSTS.E.BYPASS.LTC128B.128 [R9+0x26c00], desc[UR6][R2.64+0x80], !P0 ;  /* 0x26c000800209cfae */ /* 0x000fe8000c101d46 */
[----:B------:R-:W-:Y:S04]  /*bc70*/  @!P4 LDGSTS.E.BYPASS.LTC128B.128 [R9+0x2ac00], desc[UR6][R2.64+0x100], !P1 ;  /* 0x2ac001000209cfae */ /* 0x000fe8000c901d46 */
[----:B------:R0:W-:Y:S01]  /*bc80*/  @!P4 LDGSTS.E.BYPASS.LTC128B.128 [R9+0x2ec00], desc[UR6][R2.64+0x180], !P2 ;  /* 0x2ec001800209cfae */ /* 0x0001e2000d101d46 */
[----:B----4-:R-:W-:-:S03]  /*bc90*/  ISETP.GE.AND P4, PT, R13, R0, PT ;  /* 0x000000000d00720c */ /* 0x010fc60003f86270 */
[----:B------:R-:W2:Y:S04]  /*bca0*/  LDL.LU R13, [R1+0x20] ;  /* 0x00002000010d7983 */ /* 0x000ea80000300800 */
[----:B0-----:R-:W0:Y:S04]  /*bcb0*/  SHFL.IDX PT, R2, R5, 0x2, 0x181f ;  /* 0x00581f0005027f89 */ /* 0x001e2800000e0000 */
[----:B------:R-:W1:Y:S02]  /*bcc0*/  SHFL.IDX PT, R6, R4, 0x2, 0x181f ;  /* 0x00581f0004067f89 */ /* 0x000e6400000e0000 */
[----:B------:R-:W-:-:S02]  /*bcd0*/  @!P4 LEA R21, R10, UR38, 0x1 ;  /* 0x000000260a15cc11 */ /* 0x000fc4000f8e08ff */
[----:B------:R-:W3:Y:S01]  /*bce0*/  SHFL.IDX PT, R14, R5, 0x3, 0x181f ;  /* 0x00781f00050e7f89 */ /* 0x000ee200000e0000 */
[----:B0-----:R-:W-:-:S05]  /*bcf0*/  @!P4 LEA R2, P6, R12, R2, 0x1 ;  /* 0x000000020c02c211 */ /* 0x001fca00078c08ff */
[----:B-1----:R-:W-:Y:S02]  /*bd00*/  @!P4 IMAD.X R3, RZ, RZ, R6, P6 ;  /* 0x000000ffff03c224 */ /* 0x002fe400030e0606 */
[----:B------:R-:W0:Y:S04]  /*bd10*/  SHFL.IDX PT, R6, R4, 0x3, 0x181f ;  /* 0x00781f0004067f89 */ /* 0x000e2800000e0000 */
[----:B------:R-:W-:Y:S04]  /*bd20*/  @!P4 LDGSTS.E.BYPASS.LTC128B.128 [R21+0x23400], desc[UR6][R2.64], !P3 ;  /* 0x234000000215cfae */ /* 0x000fe8000d901d46 */
[----:B------:R-:W-:Y:S04]  /*bd30*/  @!P4 LDGSTS.E.BYPASS.LTC128B.128 [R21+0x27400], desc[UR6][R2.64+0x80], !P0 ;  /* 0x274000800215cfae */ /* 0x000fe8000c101d46 */
[----:B------:R-:W-:Y:S04]  /*bd40*/  @!P4 LDGSTS.E.BYPASS.LTC128B.128 [R21+0x2b400], desc[UR6][R2.64+0x100], !P1 ;  /* 0x2b4001000215cfae */ /* 0x000fe8000c901d46 */
[----:B------:R3:W-:Y:S01]  /*bd50*/  @!P4 LDGSTS.E.BYPASS.LTC128B.128 [R21+0x2f400], desc[UR6][R2.64+0x180], !P2 ;  /* 0x2f4001800215cfae */ /* 0x0007e2000d101d46 */
[----:B-----5:R-:W-:-:S13]  /*bd60*/  ISETP.GE.AND P4, PT, R8, R0, PT ;  /* 0x000000000800720c */ /* 0x020fda0003f86270 */
[----:B---3--:R-:W-:Y:S02]  /*bd70*/  @!P4 LEA R2, P6, R12, R14, 0x1 ;  /* 0x0000000e0c02c211 */ /* 0x008fe400078c08ff */
[----:B------:R-:W1:Y:S01]  /*bd80*/  SHFL.IDX PT, R14, R5, 0x4, 0x181f ;  /* 0x00981f00050e7f89 */ /* 0x000e6200000e0000 */
[----:B------:R-:W-:Y:S02]  /*bd90*/  @!P4 LEA R9, R10, UR38, 0x1 ;  /* 0x000000260a09cc11 */ /* 0x000fe4000f8e08ff */
[----:B0-----:R-:W-:Y:S02]  /*bda0*/  @!P4 IMAD.X R3, RZ, RZ, R6, P6 ;  /* 0x000000ffff03c224 */ /* 0x001fe400030e0606 */
[----:B------:R-:W0:Y:S04]  /*bdb0*/  SHFL.IDX PT, R6, R4, 0x4, 0x181f ;  /* 0x00981f0004067f89 */ /* 0x000e2800000e0000 */
[----:B------:R-:W-:Y:S04]  /*bdc0*/  @!P4 LDGSTS.E.BYPASS.LTC128B.128 [R9+0x23c00], desc[UR6][R2.64], !P3 ;  /* 0x23c000000209cfae */ /* 0x000fe8000d901d46 */
[----:B------:R-:W-:Y:S04]  /*bdd0*/  @!P4 LDGSTS.E.BYPASS.LTC128B.128 [R9+0x27c00], desc[UR6][R2.64+0x80], !P0 ;  /* 0x27c000800209cfae */ /* 0x000fe8000c101d46 */
[----:B------:R-:W-:Y:S04]  /*bde0*/  @!P4 LDGSTS.E.BYPASS.LTC128B.128 [R9+0x2bc00], desc[UR6][R2.64+0x100], !P1 ;  /* 0x2bc001000209cfae */ /* 0x000fe8000c901d46 */
[----:B------:R3:W-:Y:S01]  /*bdf0*/  @!P4 LDGSTS.E.BYPASS.LTC128B.128 [R9+0x2fc00], desc[UR6][R2.64+0x180], !P2 ;  /* 0x2fc001800209cfae */ /* 0x0007e2000d101d46 */
[----:B------:R-:W-:-:S13]  /*be00*/  ISETP.GE.AND P4, PT, R7, R0, PT ;  /* 0x000000000700720c */ /* 0x000fda0003f86270 */
[----:B-1----:R-:W-:-:S04]  /*be10*/  @!P4 LEA R8, P6, R12, R14, 0x1 ;  /* 0x0000000e0c08c211 */ /* 0x002fc800078c08ff */
[----:B0-----:R-:W-:Y:S01]  /*be20*/  @!P4 IADD3.X R21, RZ, R6, RZ, P6, !PT ;  /* 0x00000006ff15c210 */ /* 0x001fe200037fe4ff */
[----:B------:R-:W0:Y:S01]  /*be30*/  SHFL.IDX PT, R14, R5, 0x5, 0x181f ;  /* 0x00b81f00050e7f89 */ /* 0x000e2200000e0000 */
[----:B------:R-:W-:Y:S01]  /*be40*/  @!P4 LEA R7, R10, UR38, 0x1 ;  /* 0x000000260a07cc11 */ /* 0x000fe2000f8e08ff */
[----:B---3--:R-:W-:Y:S02]  /*be50*/  @!P4 IMAD.MOV.U32 R2, RZ, RZ, R8 ;  /* 0x000000ffff02c224 */ /* 0x008fe400078e0008 */
[----:B------:R-:W-:Y:S01]  /*be60*/  @!P4 IMAD.MOV.U32 R3, RZ, RZ, R21 ;  /* 0x000000ffff03c224 */ /* 0x000fe200078e0015 */
[----:B------:R-:W1:Y:S04]  /*be70*/  SHFL.IDX PT, R6, R4, 0x5, 0x181f ;  /* 0x00b81f0004067f89 */ /* 0x000e6800000e0000 */
[----:B------:R-:W-:Y:S04]  /*be80*/  @!P4 LDGSTS.E.BYPASS.LTC128B.128 [R7+0x24400], desc[UR6][R2.64], !P3 ;  /* 0x244000000207cfae */ /* 0x000fe8000d901d46 */
[----:B------:R-:W-:Y:S04]  /*be90*/  @!P4 LDGSTS.E.BYPASS.LTC128B.128 [R7+0x28400], desc[UR6][R2.64+0x80], !P0 ;  /* 0x284000800207cfae */ /* 0x000fe8000c101d46 */
[----:B------:R-:W-:Y:S04]  /*bea0*/  @!P4 LDGSTS.E.BYPASS.LTC128B.128 [R7+0x2c400], desc[UR6][R2.64+0x100], !P1 ;  /* 0x2c4001000207cfae */ /* 0x000fe8000c901d46 */
[----:B------:R3:W-:Y:S01]  /*beb0*/  @!P4 LDGSTS.E.BYPASS.LTC128B.128 [R7+0x30400], desc[UR6][R2.64+0x180], !P2 ;  /* 0x304001800207cfae */ /* 0x0007e2000d101d46 */
[----:B------:R-:W-:-:S13]  /*bec0*/  ISETP.GE.AND P4, PT, R15, R0, PT ;  /* 0x000000000f00720c */ /* 0x000fda0003f86270 */
[----:B0-----:R-:W-:-:S05]  /*bed0*/  @!P4 LEA R14, P6, R12, R14, 0x1 ;  /* 0x0000000e0c0ec211 */ /* 0x001fca00078c08ff */
[----:B-1----:R-:W-:Y:S02]  /*bee0*/  @!P4 IMAD.X R9, RZ, RZ, R6, P6 ;  /* 0x000000ffff09c224 */ /* 0x002fe400030e0606 */
[----:B---3--:R-:W-:Y:S02]  /*bef0*/  @!P4 IMAD.MOV.U32 R2, RZ, RZ, R14 ;  /* 0x000000ffff02c224 */ /* 0x008fe400078e000e */
[----:B------:R-:W0:Y:S01]  /*bf00*/  SHFL.IDX PT, R14, R5, 0x6, 0x181f ;  /* 0x00d81f00050e7f89 */ /* 0x000e2200000e0000 */
[----:B------:R-:W-:Y:S01]  /*bf10*/  @!P4 LEA R21, R10, UR38, 0x1 ;  /* 0x000000260a15cc11 */ /* 0x000fe2000f8e08ff */
[----:B------:R-:W-:Y:S02]  /*bf20*/  @!P4 IMAD.MOV.U32 R3, RZ, RZ, R9 ;  /* 0x000000ffff03c224 */ /* 0x000fe400078e0009 */
[----:B------:R-:W1:Y:S04]  /*bf30*/  SHFL.IDX PT, R6, R4, 0x6, 0x181f ;  /* 0x00d81f0004067f89 */ /* 0x000e6800000e0000 */
[----:B------:R-:W-:Y:S04]  /*bf40*/  @!P4 LDGSTS.E.BYPASS.LTC128B.128 [R21+0x24c00], desc[UR6][R2.64], !P3 ;  /* 0x24c000000215cfae */ /* 0x000fe8000d901d46 */
[----:B------:R-:W-:Y:S04]  /*bf50*/  @!P4 LDGSTS.E.BYPASS.LTC128B.128 [R21+0x28c00], desc[UR6][R2.64+0x80], !P0 ;  /* 0x28c000800215cfae */ /* 0x000fe8000c101d46 */
[----:B------:R-:W-:Y:S04]  /*bf60*/  @!P4 LDGSTS.E.BYPASS.LTC128B.128 [R21+0x2cc00], desc[UR6][R2.64+0x100], !P1 ;  /* 0x2cc001000215cfae */ /* 0x000fe8000c901d46 */
[----:B------:R3:W-:Y:S01]  /*bf70*/  @!P4 LDGSTS.E.BYPASS.LTC128B.128 [R21+0x30c00], desc[UR6][R2.64+0x180], !P2 ;  /* 0x30c001800215cfae */ /* 0x0007e2000d101d46 */
[----:B--2---:R-:W-:-:S13]  /*bf80*/  ISETP.GE.AND P4, PT, R13, R0, PT ;  /* 0x000000000d00720c */ /* 0x004fda0003f86270 */
[----:B0-----:R-:W-:-:S05]  /*bf90*/  @!P4 LEA R14, P6, R12, R14, 0x1 ;  /* 0x0000000e0c0ec211 */ /* 0x001fca00078c08ff */
[----:B-1----:R-:W-:Y:S01]  /*bfa0*/  @!P4 IMAD.X R7, RZ, RZ, R6, P6 ;  /* 0x000000ffff07c224 */ /* 0x002fe200030e0606 */
[----:B------:R-:W-:Y:S01]  /*bfb0*/  @!P4 LEA R9, R10, UR38, 0x1 ;  /* 0x000000260a09cc11 */ /* 0x000fe2000f8e08ff */
[----:B---3--:R-:W-:Y:S02]  /*bfc0*/  @!P4 IMAD.MOV.U32 R2, RZ, RZ, R14 ;  /* 0x000000ffff02c224 */ /* 0x008fe400078e000e */
[----:B------:R-:W-:Y:S01]  /*bfd0*/  @!P4 IMAD.MOV.U32 R3, RZ, RZ, R7 ;  /* 0x000000ffff03c224 */ /* 0x000fe200078e0007 */
[----:B------:R0:W1:Y:S04]  /*bfe0*/  SHFL.IDX PT, R6, R4, 0x7, 0x181f ;  /* 0x00f81f0004067f89 */ /* 0x00006800000e0000 */
[----:B------:R0:W-:Y:S04]  /*bff0*/  @!P4 LDGSTS.E.BYPASS.LTC128B.128 [R9+0x25400], desc[UR6][R2.64], !P3 ;  /* 0x254000000209cfae */ /* 0x0001e8000d901d46 */
[----:B------:R0:W-:Y:S04]  /*c000*/  @!P4 LDGSTS.E.BYPASS.LTC128B.128 [R9+0x29400], desc[UR6][R2.64+0x80], !P0 ;  /* 0x294000800209cfae */ /* 0x0001e8000c101d46 */
[----:B------:R0:W-:Y:S04]  /*c010*/  @!P4 LDGSTS.E.BYPASS.LTC128B.128 [R9+0x2d400], desc[UR6][R2.64+0x100], !P1 ;  /* 0x2d4001000209cfae */ /* 0x0001e8000c901d46 */
[----:B------:R0:W-:Y:S04]  /*c020*/  @!P4 LDGSTS.E.BYPASS.LTC128B.128 [R9+0x31400], desc[UR6][R2.64+0x180], !P2 ;  /* 0x314001800209cfae */ /* 0x0001e8000d101d46 */
[----:B------:R0:W2:Y:S02]  /*c030*/  SHFL.IDX PT, R14, R5, 0x7, 0x181f ;  /* 0x00f81f00050e7f89 */ /* 0x0000a400000e0000 */
.L_x_9360:
[----:B------:R-:W3:Y:S01]  /*c040*/  LDL.LU R10, [R1+0x24] ;  /* 0x00002400010a7983 */ /* 0x000ee20000300800 */
[----:B------:R-:W-:Y:S01]  /*c050*/  BSSY B0, `(.L_x_9247) ;  /* 0x0000018000007945 */ /* 0x000fe20003800000 */
[----:B---3--:R-:W-:-:S13]  /*c060*/  ISETP.GE.AND P4, PT, R10, R0, PT ;  /* 0x000000000a00720c */ /* 0x008fda0003f86270 */
[----:B------:R-:W-:Y:S05]  /*c070*/  @P4 BRA `(.L_x_9248) ;  /* 0x0000000000544947 */ /* 0x000fea0003800000 */
[----:B------:R-:W3:Y:S01]  /*c080*/  S2R R10, SR_TID.X ;  /* 0x00000000000a7919 */ /* 0x000ee20000002100 */
[----:B------:R-:W-:Y:S01]  /*c090*/  ULDC.64 UR4, c[0x0][0x208] ;  /* 0x0000820000047ab9 */ /* 0x000fe20000000a00 */
[----:B0-----:R-:W0:Y:S01]  /*c0a0*/  S2R R3, SR_TID.X ;  /* 0x0000000000037919 */ /* 0x001e220000002100 */
[----:B---3--:R-:W-:Y:S02]  /*c0b0*/  LOP3.LUT R10, R10, 0x7f, RZ, 0xc0, !PT ;  /* 0x0000007f0a0a7812 */ /* 0x008fe400078ec0ff */
[----:B0-----:R-:W-:-:S03]  /*c0c0*/  SHF.L.U32 R2, R3, 0x3, RZ ;  /* 0x0000000303027819 */ /* 0x001fc600000006ff */
[----:B------:R-:W-:Y:S02]  /*c0d0*/  IMAD.SHL.U32 R4, R10, 0x8, RZ ;  /* 0x000000080a047824 */ /* 0x000fe400078e00ff */
[----:B------:R-:W-:Y:S01]  /*c0e0*/  IMAD.SHL.U32 R10, R3, 0x8, RZ ;  /* 0x00000008030a7824 */ /* 0x000fe200078e00ff */
[----:B------:R-:W-:-:S04]  /*c0f0*/  LOP3.LUT R2, R2, 0x38, RZ, 0xc0, !PT ;  /* 0x0000003802027812 */ /* 0x000fc800078ec0ff */
[----:B------:R-:W-:Y:S02]  /*c100*/  LOP3.LUT R10, R10, 0x1f8, RZ, 0xc0, !PT ;  /* 0x000001f80a0a7812 */ /* 0x000fe400078ec0ff */
[----:B--2---:R-:W-:Y:S02]  /*c110*/  LEA R2, P4, R2, R14, 0x1 ;  /* 0x0000000e02027211 */ /* 0x004fe400078808ff */
[----:B------:R-:W-:-:S03]  /*c120*/  LOP3.LUT R10, R10, 0x38, R3, 0x78, !PT ;  /* 0x000000380a0a7812 */ /* 0x000fc600078e7803 */
[----:B-1----:R-:W-:Y:S01]  /*c130*/  IMAD.X R3, RZ, RZ, R6, P4 ;  /* 0x000000ffff037224 */ /* 0x002fe200020e0606 */
[----:B------:R-:W-:-:S04]  /*c140*/  LOP3.LUT R10, R10, 0x200, R4, 0xf8, !PT ;  /* 0x000002000a0a7812 */ /* 0x000fc800078ef804 */
[----:B------:R-:W-:-:S05]  /*c150*/  LEA R5, R10, UR38, 0x1 ;  /* 0x000000260a057c11 */ /* 0x000fca000f8e08ff */
[----:B------:R-:W-:Y:S01]  /*c160*/  @!PT LDS RZ, [RZ] ;  /* 0x00000000fffff984 */ /* 0x000fe20000000800 */
[----:B------:R-:W-:Y:S01]  /*c170*/  @!PT LDS RZ, [RZ] ;  /* 0x00000000fffff984 */ /* 0x000fe20000000800 */
[----:B------:R-:W-:Y:S01]  /*c180*/  @!PT LDS RZ, [RZ] ;  /* 0x00000000fffff984 */ /* 0x000fe20000000800 */
[----:B------:R3:W-:Y:S04]  /*c190*/  LDGSTS.E.BYPASS.LTC128B.128 [R5+0x25c00], desc[UR4][R2.64], !P3 ;  /* 0x25c0000002057fae */ /* 0x0007e8000d901d44 */
[----:B------:R3:W-:Y:S04]  /*c1a0*/  LDGSTS.E.BYPASS.LTC128B.128 [R5+0x29c00], desc[UR4][R2.64+0x80], !P0 ;  /* 0x29c0008002057fae */ /* 0x0007e8000c101d44 */
[----:B------:R3:W-:Y:S04]  /*c1b0*/  LDGSTS.E.BYPASS.LTC128B.128 [R5+0x2dc00], desc[UR4][R2.64+0x100], !P1 ;  /* 0x2dc0010002057fae */ /* 0x0007e8000c901d44 */
[----:B------:R3:W-:Y:S02]  /*c1c0*/  LDGSTS.E.BYPASS.LTC128B.128 [R5+0x31c00], desc[UR4][R2.64+0x180], !P2 ;  /* 0x31c0018002057fae */ /* 0x0007e4000d101d44 */
.L_x_9248:
[----:B------:R-:W-:Y:S05]  /*c1d0*/  BSYNC B0 ;  /* 0x0000000000007941 */ /* 0x000fea0003800000 */
.L_x_9247:
        /* <DEDUP_REMOVED lines=9> */
.L_x_9361:
        /* <DEDUP_REMOVED lines=9> */
.L_x_9362:
        /* <DEDUP_REMOVED lines=8> */
.L_x_9254:
[----:B------:R-:W-:Y:S05]  /*c380*/  BSYNC B1 ;  /* 0x0000000000017941 */ /* 0x000fea0003800000 */
.L_x_9253:
        /* <DEDUP_REMOVED lines=10> */
[----:B---3--:R-:W-:-:S08]  /*c430*/  IMAD R2, R2, 0x60, RZ ;  /* 0x0000006002027824 */ /* 0x008fd000078e02ff */
.L_x_9255:
        /* <DEDUP_REMOVED lines=13> */
.L_x_9256:
        /* <DEDUP_REMOVED lines=13> */
.L_x_9257:
        /* <DEDUP_REMOVED lines=13> */
.L_x_9258:
        /* <DEDUP_REMOVED lines=8> */
.L_x_9251:
[----:B------:R-:W-:Y:S05]  /*c730*/  BSYNC B0 ;  /* 0x0000000000007941 */ /* 0x000fea0003800000 */
.L_x_9250:
[----:B------:R-:W-:Y:S01]  /*c740*/  UIADD3 UR6, UR40, -0x2, URZ ;  /* 0xfffffffe28067890 */ /* 0x000fe2000fffe03f */
[----:B------:R-:W-:Y:S02]  /*c750*/  IMAD.MOV.U32 R7, RZ, RZ, RZ ;  /* 0x000000ffff077224 */ /* 0x000fe400078e00ff */
[----:B-1----:R-:W-:Y:S01]  /*c760*/  IMAD.MOV.U32 R6, RZ, RZ, 0x1 ;  /* 0x00000001ff067424 */ /* 0x002fe200078e00ff */
[----:B------:R-:W-:-:S06]  /*c770*/  UISETP.GE.AND UP0, UPT, UR6, UR39, UPT ;  /* 0x000000270600728c */ /* 0x000fcc000bf06270 */
[----:B------:R-:W-:-:S13]  /*c780*/  PLOP3.LUT P0, PT, PT, PT, UP0, 0x80, 0x0 ;  /* 0x000000000000781c */ /* 0x000fda0003f0f008 */
[----:B------:R-:W-:Y:S05]  /*c790*/  @!P0 BRA `(.L_x_9232) ;  /* 0x0000001800b08947 */ /* 0x000fea0003800000 */
[----:B------:R-:W-:Y:S01]  /*c7a0*/  UIADD3 UR4, UR44, 0x1, URZ ;  /* 0x000000012c047890 */ /* 0x000fe2000fffe03f */
[----:B------:R-:W-:Y:S01]  /*c7b0*/  LOP3.LUT R0, RZ, UR39, RZ, 0x33, !PT ;  /* 0x00000027ff007c12 */ /* 0x000fe2000f8e33ff */
[----:B------:R-:W1:Y:S01]  /*c7c0*/  S2R R4, SR_TID.X ;  /* 0x0000000000047919 */ /* 0x000e620000002100 */
[----:B------:R-:W-:Y:S01]  /*c7d0*/  IMAD.U32 R8, RZ, RZ, UR6 ;  /* 0x00000006ff087e24 */ /* 0x000fe2000f8e00ff */
[----:B------:R-:W-:Y:S01]  /*c7e0*/  UIMAD UR4, UR4, UR42, URZ ;  /* 0x0000002a040472a4 */ /* 0x000fe2000f8e023f */
[----:B------:R-:W-:-:S03]  /*c7f0*/  IMAD.MOV.U32 R6, RZ, RZ, 0x1 ;  /* 0x00000001ff067424 */ /* 0x000fc600078e00ff */
[----:B------:R-:W-:-:S04]  /*c800*/  UISETP.LT.AND UP0, UPT, UR41, UR4, UPT ;  /* 0x000000042900728c */ /* 0x000fc8000bf01270 */
[----:B------:R-:W-:-:S06]  /*c810*/  USEL UR4, UR41, UR4, UP0 ;  /* 0x0000000429047287 */ /* 0x000fcc0008000000 */
[----:B0-----:R-:W-:-:S05]  /*c820*/  IMAD R3, RZ, RZ, -UR4 ;  /* 0x80000004ff037e24 */ /* 0x001fca000f8e02ff */
[----:B------:R-:W-:-:S04]  /*c830*/  VIADDMNMX R0, R3, 0x1, R0, !PT ;  /* 0x0000000103007846 */ /* 0x000fc80007800100 */
[----:B------:R-:W-:Y:S02]  /*c840*/  R2UR UR5, R0 ;  /* 0x00000000000572ca */ /* 0x000fe400000e0000 */
[----:B------:R-:W-:Y:S02]  /*c850*/  LOP3.LUT R0, RZ, UR4, RZ, 0x33, !PT ;  /* 0x00000004ff007c12 */ /* 0x000fe4000f8e33ff */
[----:B-1----:R-:W-:-:S09]  /*c860*/  LOP3.LUT R10, R4, 0x1f, RZ, 0xc0, !PT ;  /* 0x0000001f040a7812 */ /* 0x002fd200078ec0ff */
        /* <DEDUP_REMOVED lines=12> */
.L_x_9292:
        /* <DEDUP_REMOVED lines=28> */
.L_x_9262:
[----:B------:R-:W1:Y:S01]  /*caf0*/  S2R R2, SR_TID.X ;  /* 0x0000000000027919 */ /* 0x000e620000002100 */
[----:B------:R-:W-:Y:S01]  /*cb00*/  BSSY B2, `(.L_x_9263) ;  /* 0x0000006000027945 */ /* 0x000fe20003800000 */
[----:B-1----:R-:W-:Y:S02]  /*cb10*/  LOP3.LUT R3, R2, 0x7f, RZ, 0xc0, !PT ;  /* 0x0000007f02037812 */ /* 0x002fe400078ec0ff */
[----:B------:R-:W-:Y:S02]  /*cb20*/  SHF.L.U32 R2, R0, 0x1f, RZ ;  /* 0x0000001f00027819 */ /* 0x000fe400000006ff */
[----:B------:R-:W-:Y:S02]  /*cb30*/  ISETP.NE.AND P2, PT, R3, RZ, PT ;  /* 0x000000ff0300720c */ /* 0x000fe40003f45270 */
[----:B------:R-:W1:Y:S02]  /*cb40*/  SYNCS.PHASECHK.TRANS64.TRYWAIT P0, [UR38+0x32448], R2 ;  /* 0x03244802ff0075a7 */ /* 0x000e640008000166 */
[----:B-1----:R-:W-:Y:S09]  /*cb50*/  @!P0 BRA `(.L_x_9264) ;  /* 0x00000038001c8947 */ /* 0x002ff20003800000 */
.L_x_9363:
[----:B------:R-:W-:Y:S05]  /*cb60*/  BSYNC B2 ;  /* 0x0000000000027941 */ /* 0x000fea0003800000 */
.L_x_9263:
[----:B------:R-:W-:Y:S04]  /*cb70*/  BSSY B2, `(.L_x_9265) ;  /* 0x0000007000027945 */ /* 0x000fe80003800000 */
[----:B------:R-:W-:Y:S05]  /*cb80*/  @P2 BRA `(.L_x_9266) ;  /* 0x0000000000142947 */ /* 0x000fea0003800000 */
[----:B------:R-:W-:Y:S01]  /*cb90*/  ISETP.NE.AND P0, PT, R10, RZ, PT ;  /* 0x000000ff0a00720c */ /* 0x000fe20003f05270 */
[----:B-1----:R-:W-:-:S04]  /*cba0*/  IMAD.MOV.U32 R3, RZ, RZ, 0x3000 ;  /* 0x00003000ff037424 */ /* 0x002fc800078e00ff */
[----:B------:R3:W-:Y:S08]  /*cbb0*/  SYNCS.ARRIVE.TRANS64 RZ, [UR38+0x32438], R3 ;  /* 0x03243803ffff79a7 */ /* 0x0007f00008000026 */
[----:B---3--:R-:W-:Y:S05]  /*cbc0*/  @!P0 BRA `(.L_x_9266) ;  /* 0x0000000000048947 */ /* 0x008fea0003800000 */
[----:B------:R-:W-:Y:S01]  /*cbd0*/  BPT.TRAP 0x1 ;  /* 0x000000040000795c */ /* 0x000fe20000300000 */
.L_x_9266:
[----:B------:R-:W-:Y:S05]  /*cbe0*/  BSYNC B2 ;  /* 0x0000000000027941 */ /* 0x000fea0003800000 */
.L_x_9265:
        /* <DEDUP_REMOVED lines=11> */
.L_x_9267:
        /* <DEDUP_REMOVED lines=10> */
.L_x_9364:
[----:B------:R-:W-:Y:S05]  /*cd40*/  BSYNC B2 ;  /* 0x0000000000027941 */ /* 0x000fea0003800000 */
.L_x_9268:
[----:B------:R-:W-:Y:S01]  /*cd50*/  BSSY B2, `(.L_x_9270) ;  /* 0x0000009000027945 */ /* 0x000fe20003800000 */
[----:B01----:R-:W-:Y:S01]  /*cd60*/  MOV R2, 0x0 ;  /* 0x0000000000027802 */ /* 0x003fe20000000f00 */
[----:B------:R-:W-:Y:S02]  /*cd70*/  IMAD.MOV.U32 R3, RZ, RZ, 0x14f00000 ;  /* 0x14f00000ff037424 */ /* 0x000fe400078e00ff */
[----:B------:R-:W-:Y:S05]  /*cd80*/  @P2 BRA `(.L_x_9271) ;  /* 0x0000000000142947 */ /* 0x000fea0003800000 */
[----:B------:R-:W-:Y:S01]  /*cd90*/  ISETP.NE.AND P0, PT, R10, RZ, PT ;  /* 0x000000ff0a00720c */ /* 0x000fe20003f05270 */
[----:B------:R-:W-:-:S04]  /*cda0*/  IMAD.MOV.U32 R12, RZ, RZ, 0xc000 ;  /* 0x0000c000ff0c7424 */ /* 0x000fc800078e00ff */
[----:B------:R0:W-:Y:S08]  /*cdb0*/  SYNCS.ARRIVE.TRANS64 RZ, [UR38+0x32458], R12 ;  /* 0x0324580cffff79a7 */ /* 0x0001f00008000026 */
[----:B0-----:R-:W-:Y:S05]  /*cdc0*/  @!P0 BRA `(.L_x_9271) ;  /* 0x0000000000048947 */ /* 0x001fea0003800000 */
[----:B------:R-:W-:Y:S01]  /*cdd0*/  BPT.TRAP 0x1 ;  /* 0x000000040000795c */ /* 0x000fe20000300000 */
.L_x_9271:
[----:B------:R-:W-:Y:S05]  /*cde0*/  BSYNC B2 ;  /* 0x0000000000027941 */ /* 0x000fea0003800000 */
.L_x_9270:
        /* <DEDUP_REMOVED lines=9> */
.L_x_9272:
        /* <DEDUP_REMOVED lines=13> */
.L_x_9273:
        /* <DEDUP_REMOVED lines=13> */
.L_x_9274:
        /* <DEDUP_REMOVED lines=13> */
.L_x_9275:
        /* <DEDUP_REMOVED lines=8> */
.L_x_9261:
[----:B------:R-:W-:Y:S05]  /*d170*/  BSYNC B1 ;  /* 0x0000000000017941 */ /* 0x000fea0003800000 */
.L_x_9260:
        /* <DEDUP_REMOVED lines=27> */
.L_x_9278:
[----:B------:R-:W1:Y:S01]  /*d330*/  S2R R2, SR_TID.X ;  /* 0x0000000000027919 */ /* 0x000e620000002100 */
[----:B------:R-:W-:Y:S01]  /*d340*/  BSSY B2, `(.L_x_9279) ;  /* 0x0000006000027945 */ /* 0x000fe20003800000 */
[----:B-1----:R-:W-:Y:S02]  /*d350*/  LOP3.LUT R3, R2, 0x7f, RZ, 0xc0, !PT ;  /* 0x0000007f02037812 */ /* 0x002fe400078ec0ff */
[----:B------:R-:W-:Y:S02]  /*d360*/  SHF.L.U32 R2, R0, 0x1f, RZ ;  /* 0x0000001f00027819 */ /* 0x000fe400000006ff */
[----:B------:R-:W-:Y:S02]  /*d370*/  ISETP.NE.AND P2, PT, R3, RZ, PT ;  /* 0x000000ff0300720c */ /* 0x000fe40003f45270 */
[----:B------:R-:W1:Y:S02]  /*d380*/  SYNCS.PHASECHK.TRANS64.TRYWAIT P0, [UR38+0x32440], R2 ;  /* 0x03244002ff0075a7 */ /* 0x000e640008000166 */
[----:B-1----:R-:W-:Y:S09]  /*d390*/  @!P0 BRA `(.L_x_9280) ;  /* 0x00000030003c8947 */ /* 0x002ff20003800000 */
.L_x_9365:
[----:B------:R-:W-:Y:S05]  /*d3a0*/  BSYNC B2 ;  /* 0x0000000000027941 */ /* 0x000fea0003800000 */
.L_x_9279:
[----:B------:R-:W-:Y:S04]  /*d3b0*/  BSSY B2, `(.L_x_9281) ;  /* 0x0000007000027945 */ /* 0x000fe80003800000 */
[----:B------:R-:W-:Y:S05]  /*d3c0*/  @P2 BRA `(.L_x_9282) ;  /* 0x0000000000142947 */ /* 0x000fea0003800000 */
[----:B------:R-:W-:Y:S01]  /*d3d0*/  ISETP.NE.AND P0, PT, R10, RZ, PT ;  /* 0x000000ff0a00720c */ /* 0x000fe20003f05270 */
[----:B-1----:R-:W-:-:S04]  /*d3e0*/  IMAD.MOV.U32 R3, RZ, RZ, 0x3000 ;  /* 0x00003000ff037424 */ /* 0x002fc800078e00ff */
[----:B------:R3:W-:Y:S08]  /*d3f0*/  SYNCS.ARRIVE.TRANS64 RZ, [UR38+0x32430], R3 ;  /* 0x03243003ffff79a7 */ /* 0x0007f00008000026 */
[----:B---3--:R-:W-:Y:S05]  /*d400*/  @!P0 BRA `(.L_x_9282) ;  /* 0x0000000000048947 */ /* 0x008fea0003800000 */
[----:B------:R-:W-:Y:S01]  /*d410*/  BPT.TRAP 0x1 ;  /* 0x000000040000795c */ /* 0x000fe20000300000 */
.L_x_9282:
[----:B------:R-:W-:Y:S05]  /*d420*/  BSYNC B2 ;  /* 0x0000000000027941 */ /* 0x000fea0003800000 */
.L_x_9281:
        /* <DEDUP_REMOVED lines=11> */
.L_x_9283:
        /* <DEDUP_REMOVED lines=11> */
.L_x_9366:
[----:B------:R-:W-:Y:S05]  /*d590*/  BSYNC B2 ;  /* 0x0000000000027941 */ /* 0x000fea0003800000 */
.L_x_9284:
        /* <DEDUP_REMOVED lines=9> */
.L_x_9287:
[----:B------:R-:W-:Y:S05]  /*d630*/  BSYNC B2 ;  /* 0x0000000000027941 */ /* 0x000fea0003800000 */
.L_x_9286:
        /* <DEDUP_REMOVED lines=9> */
.L_x_9288:
        /* <DEDUP_REMOVED lines=13> */
.L_x_9289:
        /* <DEDUP_REMOVED lines=13> */
.L_x_9290:
        /* <DEDUP_REMOVED lines=13> */
.L_x_9291:
        /* <DEDUP_REMOVED lines=8> */
.L_x_9277:
[----:B------:R-:W-:Y:S05]  /*d9c0*/  BSYNC B1 ;  /* 0x0000000000017941 */ /* 0x000fea0003800000 */
.L_x_9276:
[----:B------:R-:W-:Y:S01]  /*d9d0*/  VIADD R8, R8, 0xfffffffe ;  /* 0xfffffffe08087836 */ /* 0x000fe20000000000 */
[----:B------:R-:W-:Y:S06]  /*d9e0*/  @P1 BRA `(.L_x_9292) ;  /* 0xffffffec00d01947 */ /* 0x000fec000383ffff */
[----:B------:R-:W-:Y:S05]  /*d9f0*/  BSYNC B0 ;  /* 0x0000000000007941 */ /* 0x000fea0003800000 */
.L_x_9259:
        /* <DEDUP_REMOVED lines=26> */
.L_x_9295:
[----:B------:R-:W1:Y:S01]  /*dba0*/  S2R R2, SR_TID.X ;  /* 0x0000000000027919 */ /* 0x000e620000002100 */
[----:B------:R-:W-:Y:S01]  /*dbb0*/  BSSY B1, `(.L_x_9296) ;  /* 0x0000006000017945 */ /* 0x000fe20003800000 */
[----:B-1----:R-:W-:Y:S02]  /*dbc0*/  LOP3.LUT R3, R2, 0x7f, RZ, 0xc0, !PT ;  /* 0x0000007f02037812 */ /* 0x002fe400078ec0ff */
[----:B------:R-:W-:Y:S02]  /*dbd0*/  SHF.L.U32 R2, R0, 0x1f, RZ ;  /* 0x0000001f00027819 */ /* 0x000fe400000006ff */
[----:B------:R-:W-:Y:S02]  /*dbe0*/  ISETP.NE.AND P1, PT, R3, RZ, PT ;  /* 0x000000ff0300720c */ /* 0x000fe40003f25270 */
[----:B------:R-:W1:Y:S02]  /*dbf0*/  SYNCS.PHASECHK.TRANS64.TRYWAIT P0, [UR38+0x32448], R2 ;  /* 0x03244802ff0075a7 */ /* 0x000e640008000166 */
[----:B-1----:R-:W-:Y:S09]  /*dc00*/  @!P0 BRA `(.L_x_9297) ;  /* 0x0000002800508947 */ /* 0x002ff20003800000 */
.L_x_9367:
[----:B------:R-:W-:Y:S05]  /*dc10*/  BSYNC B1 ;  /* 0x0000000000017941 */ /* 0x000fea0003800000 */
.L_x_9296:
[----:B------:R-:W-:Y:S04]  /*dc20*/  BSSY B1, `(.L_x_9298) ;  /* 0x0000007000017945 */ /* 0x000fe80003800000 */
[----:B------:R-:W-:Y:S05]  /*dc30*/  @P1 BRA `(.L_x_9299) ;  /* 0x0000000000141947 */ /* 0x000fea0003800000 */
[----:B------:R-:W-:Y:S01]  /*dc40*/  ISETP.NE.AND P0, PT, R10, RZ, PT ;  /* 0x000000ff0a00720c */ /* 0x000fe20003f05270 */
[----:B-1----:R-:W-:-:S04]  /*dc50*/  IMAD.MOV.U32 R3, RZ, RZ, 0x3000 ;  /* 0x00003000ff037424 */ /* 0x002fc800078e00ff */
[----:B------:R3:W-:Y:S08]  /*dc60*/  SYNCS.ARRIVE.TRANS64 RZ, [UR38+0x32438], R3 ;  /* 0x03243803ffff79a7 */ /* 0x0007f00008000026 */
[----:B---3--:R-:W-:Y:S05]  /*dc70*/  @!P0 BRA `(.L_x_9299) ;  /* 0x0000000000048947 */ /* 0x008fea0003800000 */
[----:B------:R-:W-:Y:S01]  /*dc80*/  BPT.TRAP 0x1 ;  /* 0x000000040000795c */ /* 0x000fe20000300000 */
.L_x_9299:
[----:B------:R-:W-:Y:S05]  /*dc90*/  BSYNC B1 ;  /* 0x0000000000017941 */ /* 0x000fea0003800000 */
.L_x_9298:
        /* <DEDUP_REMOVED lines=11> */
.L_x_9300:
        /* <DEDUP_REMOVED lines=11> */
.L_x_9368:
[----:B------:R-:W-:Y:S05]  /*de00*/  BSYNC B1 ;  /* 0x0000000000017941 */ /* 0x000fea0003800000 */
.L_x_9301:
        /* <DEDUP_REMOVED lines=9> */
.L_x_9304:
[----:B------:R-:W-:Y:S05]  /*dea0*/  BSYNC B1 ;  /* 0x0000000000017941 */ /* 0x000fea0003800000 */
.L_x_9303:
        /* <DEDUP_REMOVED lines=9> */
.L_x_9305:
        /* <DEDUP_REMOVED lines=13> */
.L_x_9306:
        /* <DEDUP_REMOVED lines=13> */
.L_x_9307:
        /* <DEDUP_REMOVED lines=13> */
.L_x_9308:
        /* <DEDUP_REMOVED lines=8> */
.L_x_9294:
[----:B------:R-:W-:Y:S05]  /*e230*/  BSYNC B0 ;  /* 0x0000000000007941 */ /* 0x000fea0003800000 */
.L_x_9293:
[----:B------:R-:W-:Y:S02]  /*e240*/  LOP3.LUT R0, R0, 0x1, RZ, 0x3c, !PT ;  /* 0x0000000100007812 */ /* 0x000fe400078e3cff */
[----:B------:R-:W-:-:S07]  /*e250*/  CS2R R6, SRZ ;  /* 0x0000000000067805 */ /* 0x000fce000001ff00 */
.L_x_9232:
[----:B0-----:R-:W0:Y:S01]  /*e260*/  S2R R3, SR_CgaCtaId ;  /* 0x0000000000037919 */ /* 0x001e220000008800 */
[----:B------:R-:W-:Y:S02]  /*e270*/  MOV R2, 0x400 ;  /* 0x0000040000027802 */ /* 0x000fe40000000f00 */
[----:B------:R-:W-:Y:S02]  /*e280*/  SHF.L.U32 R7, R7, 0x1f, RZ ;  /* 0x0000001f07077819 */ /* 0x000fe400000006ff */
[----:B0-----:R-:W-:-:S04]  /*e290*/  LEA R2, R3, R2, 0x18 ;  /* 0x0000000203027211 */ /* 0x001fc800078ec0ff */
[----:B------:R-:W0:Y:S02]  /*e2a0*/  SYNCS.PHASECHK.TRANS64.TRYWAIT P0, [R2+URZ+0x32420], R7 ;  /* 0x03242007020075a7 */ /* 0x000e24000800017f */
[----:B0-----:R-:W-:Y:S05]  /*e2b0*/  @!P0 BRA `(.L_x_9309) ;  /* 0x0000002000d48947 */ /* 0x001fea0003800000 */
.L_x_9369:
[----:B------:R-:W-:-:S03]  /*e2c0*/  UMOV UR4, 0xffffffff ;  /* 0xffffffff00047882 */ /* 0x000fc60000000000 */
[----:B------:R-:W-:Y:S05]  /*e2d0*/  BRA.DIV UR4, `(.L_x_9310) ;  /* 0x0000002204e07947 */ /* 0x000fea000b800000 */
[----:B------:R-:W1:Y:S02]  /*e2e0*/  S2R R3, SR_TID.X ;  /* 0x0000000000037919 */ /* 0x000e640000002100 */
[----:B-1----:R-:W-:-:S04]  /*e2f0*/  SHF.R.U32.HI R3, RZ, 0x5, R3 ;  /* 0x00000005ff037819 */ /* 0x002fc80000011603 */
[----:B------:R-:W-:-:S05]  /*e300*/  LOP3.LUT R3, R3, 0x3, RZ, 0xc0, !PT ;  /* 0x0000000303037812 */ /* 0x000fca00078ec0ff */
[----:B--2---:R1:W2:Y:S02]  /*e310*/  SHFL.IDX PT, R14, R3, RZ, 0x1f ;  /* 0x00001fff030e7589 */ /* 0x0042a400000e0000 */
.L_x_9372:
[----:B--2---:R-:W-:-:S13]  /*e320*/  ISETP.NE.AND P0, PT, R14, RZ, PT ;  /* 0x000000ff0e00720c */ /* 0x004fda0003f05270 */
[----:B------:R-:W-:Y:S05]  /*e330*/  @P0 BRA `(.L_x_9203) ;  /* 0x0000000000900947 */ /* 0x000fea0003800000 */
[----:B------:R-:W-:-:S03]  /*e340*/  UMOV UR4, 0xffffffff ;  /* 0xffffffff00047882 */ /* 0x000fc60000000000 */
[----:B------:R-:W-:Y:S05]  /*e350*/  BRA.DIV UR4, `(.L_x_9311) ;  /* 0x0000002204f47947 */ /* 0x000fea000b800000 */
[----:B------:R-:W-:-:S13]  /*e360*/  ELECT P6, URZ, PT ;  /* 0x00000000003f782f */ /* 0x000fda00038c0000 */
.L_x_9375:
[----:B------:R-:W-:Y:S05]  /*e370*/  @!P6 BRA `(.L_x_9203) ;  /* 0x000000000080e947 */ /* 0x000fea0003800000 */
[----:B-1----:R-:W2:Y:S02]  /*e380*/  LDL R3, [R1+0x30] ;  /* 0x0000300001037983 */ /* 0x002ea40000100800 */
[----:B--2---:R-:W-:-:S13]  /*e390*/  R2UR UR4, R3 ;  /* 0x00000000030472ca */ /* 0x004fda00000e0000 */
[----:B------:R-:W-:-:S06]  /*e3a0*/  ULOP3.LUT UR4, UR4, 0x2, URZ, 0xfc, !UPT ;  /* 0x0000000204047892 */ /* 0x000fcc000f8efc3f */
[----:B------:R-:W-:-:S04]  /*e3b0*/  MOV R3, UR4 ;  /* 0x0000000400037c02 */ /* 0x000fc80008000f00 */
[----:B------:R-:W-:-:S13]  /*e3c0*/  ISETP.NE.AND P2, PT, R3, 0x3, PT ;  /* 0x000000030300780c */ /* 0x000fda0003f45270 */
[----:B------:R-:W-:Y:S05]  /*e3d0*/  @!P2 BRA `(.L_x_9312) ;  /* 0x000000000004a947 */ /* 0x000fea0003800000 */
[----:B------:R-:W-:Y:S01]  /*e3e0*/  BPT.TRAP 0x1 ;  /* 0x000000040000795c */ /* 0x000fe20000300000 */
.L_x_9312:
[----:B------:R-:W-:Y:S01]  /*e3f0*/  VIADD R8, R2, 0x32440 ;  /* 0x0003244002087836 */ /* 0x000fe20000000000 */
[----:B------:R-:W-:Y:S01]  /*e400*/  SHF.L.U32 R4, R0, 0x1f, RZ ;  /* 0x0000001f00047819 */ /* 0x000fe200000006ff */
[C---:B------:R-:W-:Y:S02]  /*e410*/  VIADD R3, R6.reuse, 0x1 ;  /* 0x0000000106037836 */ /* 0x040fe40000000000 */
[----:B0-----:R-:W-:-:S03]  /*e420*/  IMAD R7, R6, 0x8, R8 ;  /* 0x0000000806077824 */ /* 0x001fc600078e0208 */
        /* <DEDUP_REMOVED lines=8> */
.L_x_9376:
[----:B------:R-:W1:Y:S02]  /*e4b0*/  SYNCS.PHASECHK.TRANS64.TRYWAIT P0, [R5+URZ], R0 ;  /* 0x00000000050075a7 */ /* 0x000e64000800017f */
[----:B-1----:R-:W-:Y:S05]  /*e4c0*/  @!P0 BRA `(.L_x_9314) ;  /* 0x0000002000cc8947 */ /* 0x002fea0003800000 */
.L_x_9377:
[----:B------:R-:W-:Y:S05]  /*e4d0*/  @!P2 BRA `(.L_x_9315) ;  /* 0x000000000004a947 */ /* 0x000fea0003800000 */
[----:B------:R-:W-:Y:S01]  /*e4e0*/  BPT.TRAP 0x1 ;  /* 0x000000040000795c */ /* 0x000fe20000300000 */
.L_x_9315:
[----:B------:R-:W-:-:S04]  /*e4f0*/  VIADD R2, R2, 0x32460 ;  /* 0x0003246002027836 */ /* 0x000fc80000000000 */
[----:B-1----:R-:W-:-:S04]  /*e500*/  IMAD R5, R6, 0x8, R2 ;  /* 0x0000000806057824 */ /* 0x002fc800078e0202 */
[----:B------:R-:W1:Y:S02]  /*e510*/  SYNCS.PHASECHK.TRANS64.TRYWAIT P0, [R5+URZ], R4 ;  /* 0x00000004050075a7 */ /* 0x000e64000800017f */
[----:B-1----:R-:W-:Y:S05]  /*e520*/  @!P0 BRA `(.L_x_9316) ;  /* 0x0000002000c88947 */ /* 0x002fea0003800000 */
.L_x_9378:
[----:B------:R-:W-:-:S07]  /*e530*/  IMAD R3, R3, 0x8, R2 ;  /* 0x0000000803037824 */ /* 0x000fce00078e0202 */
.L_x_9317:
[----:B--2---:R2:W3:Y:S02]  /*e540*/  SYNCS.PHASECHK.TRANS64.TRYWAIT P0, [R3+URZ], R0 ;  /* 0x00000000030075a7 */ /* 0x0044e4000800017f */
[----:B---3--:R-:W-:Y:S05]  /*e550*/  @!P0 NANOSLEEP.SYNCS 0x989680 ;  /* 0x009896800000895d */ /* 0x008fea0003900000 */
[----:B------:R-:W3:Y:S02]  /*e560*/  @!P0 SYNCS.PHASECHK.TRANS64 P0, [R3+URZ], R0 ;  /* 0x00000000030085a7 */ /* 0x000ee4000800007f */
[----:B---3--:R-:W-:Y:S05]  /*e570*/  @!P0 BRA `(.L_x_9317) ;  /* 0xfffffffc00f08947 */ /* 0x008fea000383ffff */
.L_x_9203:
[----:B------:R-:W-:Y:S05]  /*e580*/  BSYNC B6 ;  /* 0x0000000000067941 */ /* 0x000fea0003800000 */
.L_x_9200:
[----:B------:R-:W-:Y:S05]  /*e590*/  EXIT ;  /* 0x000000000000794d */ /* 0x000fea0003800000 */
.L_x_9207:
[----:B------:R-:W-:-:S13]  /*e5a0*/  R2UR UR4, R16 ;  /* 0x00000000100472ca */ /* 0x000fda00000e0000 */
[----:B0-----:R-:W-:-:S04]  /*e5b0*/  IMAD.U32 R3, RZ, RZ, UR4 ;  /* 0x00000004ff037e24 */ /* 0x001fc8000f8e00ff */
[----:B------:R0:W1:Y:S03]  /*e5c0*/  SYNCS.PHASECHK.TRANS64.TRYWAIT P0, [R3+URZ+0x32400], R10 ;  /* 0x0324000a030075a7 */ /* 0x000066000800017f */
[----:B-1----:R-:W-:Y:S05]  /*e5d0*/  @!P0 NANOSLEEP.SYNCS 0x989680 ;  /* 0x009896800000895d */ /* 0x002fea0003900000 */
[----:B------:R-:W1:Y:S02]  /*e5e0*/  @!P0 SYNCS.PHASECHK.TRANS64 P0, [R3+URZ+0x32400], R10 ;  /* 0x0324000a030085a7 */ /* 0x000e64000800007f */
[----:B-1----:R-:W-:Y:S05]  /*e5f0*/  @!P0 BRA `(.L_x_9207) ;  /* 0xfffffffc00e88947 */ /* 0x002fea000383ffff */
[----:B------:R-:W-:Y:S05]  /*e600*/  BRA `(.L_x_9318) ;  /* 0xffffff2c00d47947 */ /* 0x000fea000383ffff */
.L_x_9211:
[----:B------:R-:W-:-:S13]  /*e610*/  R2UR UR4, R16 ;  /* 0x00000000100472ca */ /* 0x000fda00000e0000 */
[----:B0-----:R-:W-:-:S04]  /*e620*/  IMAD.U32 R3, RZ, RZ, UR4 ;  /* 0x00000004ff037e24 */ /* 0x001fc8000f8e00ff */
[----:B------:R0:W2:Y:S03]  /*e630*/  SYNCS.PHASECHK.TRANS64.TRYWAIT P1, [R3+URZ+0x32430], R10 ;  /* 0x0324300a030075a7 */ /* 0x0000a6000802017f */
[----:B--2---:R-:W-:Y:S05]  /*e640*/  @!P1 NANOSLEEP.SYNCS 0x989680 ;  /* 0x009896800000995d */ /* 0x004fea0003900000 */
[----:B------:R-:W2:Y:S02]  /*e650*/  @!P1 SYNCS.PHASECHK.TRANS64 P1, [R3+URZ+0x32430], R10 ;  /* 0x0324300a030095a7 */ /* 0x000ea4000802007f */
[----:B--2---:R-:W-:Y:S05]  /*e660*/  @!P1 BRA `(.L_x_9211) ;  /* 0xfffffffc00e89947 */ /* 0x004fea000383ffff */
[----:B------:R-:W-:Y:S05]  /*e670*/  BRA `(.L_x_9210) ;  /* 0xffffff2c00fc7947 */ /* 0x000fea000383ffff */
.L_x_9212:
[----:B------:R-:W-:-:S13]  /*e680*/  R2UR UR4, R16 ;  /* 0x00000000100472ca */ /* 0x000fda00000e0000 */
[----:B0-----:R-:W-:-:S04]  /*e690*/  IMAD.U32 R11, RZ, RZ, UR4 ;  /* 0x00000004ff0b7e24 */ /* 0x001fc8000f8e00ff */
[----:B------:R0:W2:Y:S03]  /*e6a0*/  SYNCS.PHASECHK.TRANS64.TRYWAIT P1, [R11+URZ+0x32410], R10 ;  /* 0x0324100a0b0075a7 */ /* 0x0000a6000802017f */
[----:B--2---:R-:W-:Y:S05]  /*e6b0*/  @!P1 NANOSLEEP.SYNCS 0x989680 ;  /* 0x009896800000995d */ /* 0x004fea0003900000 */
[----:B------:R-:W2:Y:S02]  /*e6c0*/  @!P1 SYNCS.PHASECHK.TRANS64 P1, [R11+URZ+0x32410], R10 ;  /* 0x0324100a0b0095a7 */ /* 0x000ea4000802007f */
[----:B--2---:R-:W-:Y:S05]  /*e6d0*/  @!P1 BRA `(.L_x_9212) ;  /* 0xfffffffc00e89947 */ /* 0x004fea000383ffff */
[----:B------:R-:W-:Y:S05]  /*e6e0*/  BRA `(.L_x_9319) ;  /* 0xffffff3000c07947 */ /* 0x000fea000383ffff */
.L_x_9216:
[----:B------:R-:W-:-:S13]  /*e6f0*/  R2UR UR4, R16 ;  /* 0x00000000100472ca */ /* 0x000fda00000e0000 */
[----:B0-----:R-:W-:-:S04]  /*e700*/  MOV R11, UR4 ;  /* 0x00000004000b7c02 */ /* 0x001fc80008000f00 */
[----:B------:R0:W3:Y:S03]  /*e710*/  SYNCS.PHASECHK.TRANS64.TRYWAIT P1, [R11+URZ+0x32450], R10 ;  /* 0x0324500a0b0075a7 */ /* 0x0000e6000802017f */
[----:B---3--:R-:W-:Y:S05]  /*e720*/  @!P1 NANOSLEEP.SYNCS 0x989680 ;  /* 0x009896800000995d */ /* 0x008fea0003900000 */
[----:B------:R-:W3:Y:S02]  /*e730*/  @!P1 SYNCS.PHASECHK.TRANS64 P1, [R11+URZ+0x32450], R10 ;  /* 0x0324500a0b0095a7 */ /* 0x000ee4000802007f */
[----:B---3--:R-:W-:Y:S05]  /*e740*/  @!P1 BRA `(.L_x_9216) ;  /* 0xfffffffc00e89947 */ /* 0x008fea000383ffff */
[----:B------:R-:W-:Y:S05]  /*e750*/  BRA `(.L_x_9215) ;  /* 0xffffff3000cc7947 */ /* 0x000fea000383ffff */
.L_x_9221:
[----:B------:R-:W-:-:S13]  /*e760*/  R2UR UR6, R212 ;  /* 0x00000000d40672ca */ /* 0x000fda00000e0000 */
[----:B--2---:R-:W-:-:S04]  /*e770*/  IMAD.U32 R153, RZ, RZ, UR6 ;  /* 0x00000006ff997e24 */ /* 0x004fc8000f8e00ff */
[----:B------:R2:W3:Y:S03]  /*e780*/  SYNCS.PHASECHK.TRANS64.TRYWAIT P3, [R153+URZ+0x32430], R200 ;  /* 0x032430c8990075a7 */ /* 0x0004e6000806017f */
[----:B---3--:R-:W-:Y:S05]  /*e790*/  @!P3 NANOSLEEP.SYNCS 0x989680 ;  /* 0x009896800000b95d */ /* 0x008fea0003900000 */
[----:B------:R-:W3:Y:S02]  /*e7a0*/  @!P3 SYNCS.PHASECHK.TRANS64 P3, [R153+URZ+0x32430], R200 ;  /* 0x032430c89900b5a7 */ /* 0x000ee4000806007f */
[----:B---3--:R-:W-:Y:S05]  /*e7b0*/  @!P3 BRA `(.L_x_9221) ;  /* 0xfffffffc00e8b947 */ /* 0x008fea000383ffff */
[----:B------:R-:W-:Y:S05]  /*e7c0*/  BRA `(.L_x_9220) ;  /* 0xffffff58006c7947 */ /* 0x000fea000383ffff */
.L_x_9225:
[----:B------:R-:W-:-:S13]  /*e7d0*/  R2UR UR6, R212 ;  /* 0x00000000d40672ca */ /* 0x000fda00000e0000 */
[----:B--2---:R-:W-:-:S04]  /*e7e0*/  IMAD.U32 R201, RZ, RZ, UR6 ;  /* 0x00000006ffc97e24 */ /* 0x004fc8000f8e00ff */
[----:B------:R2:W3:Y:S03]  /*e7f0*/  SYNCS.PHASECHK.TRANS64.TRYWAIT P3, [R201+URZ+0x32450], R200 ;  /* 0x032450c8c90075a7 */ /* 0x0004e6000806017f */
[----:B---3--:R-:W-:Y:S05]  /*e800*/  @!P3 NANOSLEEP.SYNCS 0x989680 ;  /* 0x009896800000b95d */ /* 0x008fea0003900000 */
[----:B------:R-:W3:Y:S02]  /*e810*/  @!P3 SYNCS.PHASECHK.TRANS64 P3, [R201+URZ+0x32450], R200 ;  /* 0x032450c8c900b5a7 */ /* 0x000ee4000806007f */
[----:B---3--:R-:W-:Y:S05]  /*e820*/  @!P3 BRA `(.L_x_9225) ;  /* 0xfffffffc00e8b947 */ /* 0x008fea000383ffff */
[----:B------:R-:W-:Y:S05]  /*e830*/  BRA `(.L_x_9224) ;  /* 0xffffff5c003c7947 */ /* 0x000fea000383ffff */
.L_x_9237:
[----:B------:R-:W-:Y:S02]  /*e840*/  IMAD.MOV.U32 R13, RZ, RZ, R6 ;  /* 0x000000ffff0d7224 */ /* 0x000fe400078e0006 */
[----:B------:R-:W-:Y:S02]  /*e850*/  IMAD.MOV.U32 R12, RZ, RZ, RZ ;  /* 0x000000ffff0c7224 */ /* 0x000fe400078e00ff */
[----:B------:R-:W-:Y:S02]  /*e860*/  IMAD.MOV.U32 R11, RZ, RZ, 0x1f ;  /* 0x0000001fff0b7424 */ /* 0x000fe400078e00ff */
[----:B------:R-:W-:-:S07]  /*e870*/  IMAD.MOV.U32 R15, RZ, RZ, -0x1 ;  /* 0xffffffffff0f7424 */ /* 0x000fce00078e00ff */
[----:B------:R-:W-:Y:S05]  /*e880*/  WARPSYNC.COLLECTIVE R15, `(.L_x_9320) ;  /* 0x000000000f087348 */ /* 0x000fea0003c00000 */
[----:B------:R0:W1:Y:S02]  /*e890*/  SHFL.IDX P6, R14, R13, R12, R11 ;  /* 0x0000000c0d0e7389 */ /* 0x00006400000c000b */
[----:B01----:R-:W-:Y:S01]  /*e8a0*/  ENDCOLLECTIVE ;  /* 0x000000000000791b */ /* 0x003fe20003800000 */
.L_x_9320:
[----:B------:R-:W-:Y:S05]  /*e8b0*/  BRA `(.L_x_9321) ;  /* 0xffffffbc000c7947 */ /* 0x000fea000383ffff */
.L_x_9239:
[----:B------:R-:W-:Y:S01]  /*e8c0*/  BSSY B0, `(.L_x_9322) ;  /* 0x0000006000007945 */ /* 0x000fe20003800000 */
[----:B------:R-:W-:-:S07]  /*e8d0*/  IMAD.MOV.U32 R15, RZ, RZ, -0x1 ;  /* 0xffffffffff0f7424 */ /* 0x000fce00078e00ff */
[----:B0-----:R-:W-:Y:S05]  /*e8e0*/  WARPSYNC.COLLECTIVE R15, `(.L_x_9323) ;  /* 0x000000000f0c7348 */ /* 0x001fea0003c00000 */
[----:B------:R-:W-:Y:S02]  /*e8f0*/  ELECT P6, UR62, PT ;  /* 0x00000000003e782f */ /* 0x000fe400038c0000 */
[----:B------:R-:W-:Y:S01]  /*e900*/  MOV R14, UR62 ;  /* 0x0000003e000e7c02 */ /* 0x000fe20008000f00 */
[----:B0-----:R-:W-:Y:S10]  /*e910*/  ENDCOLLECTIVE ;  /* 0x000000000000791b */ /* 0x001ff40003800000 */
.L_x_9323:
[----:B------:R-:W-:Y:S05]  /*e920*/  BSYNC B0 ;  /* 0x0000000000007941 */ /* 0x000fea0003800000 */
.L_x_9322:
[----:B------:R-:W-:Y:S05]  /*e930*/  BRA `(.L_x_9324) ;  /* 0xffffffbc00107947 */ /* 0x000fea000383ffff */
.L_x_9241:
[----:B0-----:R-:W-:-:S04]  /*e940*/  IMAD.U32 R3, RZ, RZ, UR38 ;  /* 0x00000026ff037e24 */ /* 0x001fc8000f8e00ff */
[----:B------:R0:W1:Y:S03]  /*e950*/  SYNCS.PHASECHK.TRANS64.TRYWAIT P0, [R3+URZ+0x32440], R0 ;  /* 0x03244000030075a7 */ /* 0x000066000800017f */
[----:B-1----:R-:W-:Y:S05]  /*e960*/  @!P0 NANOSLEEP.SYNCS 0x989680 ;  /* 0x009896800000895d */ /* 0x002fea0003900000 */
[----:B------:R-:W1:Y:S02]  /*e970*/  @!P0 SYNCS.PHASECHK.TRANS64 P0, [R3+URZ+0x32440], R0 ;  /* 0x03244000030085a7 */ /* 0x000e64000800007f */
[----:B-1----:R-:W-:Y:S05]  /*e980*/  @!P0 BRA `(.L_x_9241) ;  /* 0xfffffffc00ec8947 */ /* 0x002fea000383ffff */
[----:B------:R-:W-:Y:S05]  /*e990*/  BRA `(.L_x_9325) ;  /* 0xffffffbc00747947 */ /* 0x000fea000383ffff */
.L_x_9244:
[----:B------:R-:W-:Y:S01]  /*e9a0*/  IMAD R6, R12, 0x80, R6 ;  /* 0x000000800c067824 */ /* 0x000fe200078e0206 */
[----:B------:R-:W-:Y:S01]  /*e9b0*/  MOV R12, RZ ;  /* 0x000000ff000c7202 */ /* 0x000fe20000000f00 */
[----:B------:R-:W-:Y:S02]  /*e9c0*/  IMAD.MOV.U32 R13, RZ, RZ, R3 ;  /* 0x000000ffff0d7224 */ /* 0x000fe400078e0003 */
[----:B------:R-:W-:Y:S01]  /*e9d0*/  IMAD.MOV.U32 R11, RZ, RZ, 0x181f ;  /* 0x0000181fff0b7424 */ /* 0x000fe200078e00ff */
[----:B------:R1:W-:Y:S01]  /*e9e0*/  STL [R1+0x4], R6 ;  /* 0x0000040601007387 */ /* 0x0003e20000100800 */
[----:B------:R-:W-:-:S07]  /*e9f0*/  IMAD.MOV.U32 R15, RZ, RZ, -0x1 ;  /* 0xffffffffff0f7424 */ /* 0x000fce00078e00ff */
[----:B01----:R-:W-:Y:S05]  /*ea00*/  WARPSYNC.COLLECTIVE R15, `(.L_x_9326) ;  /* 0x000000000f087348 */ /* 0x003fea0003c00000 */
[----:B------:R2:W3:Y:S02]  /*ea10*/  SHFL.IDX P6, R14, R13, R12, R11 ;  /* 0x0000000c0d0e7389 */ /* 0x0004e400000c000b */
[----:B0123--:R-:W-:Y:S01]  /*ea20*/  ENDCOLLECTIVE ;  /* 0x000000000000791b */ /* 0x00ffe20003800000 */
.L_x_9326:
[----:B------:R-:W-:Y:S02]  /*ea30*/  IMAD.MOV.U32 R13, RZ, RZ, R0 ;  /* 0x000000ffff0d7224 */ /* 0x000fe400078e0000 */
[----:B------:R-:W-:-:S07]  /*ea40*/  IMAD.MOV.U32 R4, RZ, RZ, R14 ;  /* 0x000000ffff047224 */ /* 0x000fce00078e000e */
[----:B------:R-:W-:Y:S05]  /*ea50*/  WARPSYNC.COLLECTIVE R15, `(.L_x_9327) ;  /* 0x000000000f087348 */ /* 0x000fea0003c00000 */
[----:B------:R0:W1:Y:S02]  /*ea60*/  SHFL.IDX P6, R14, R13, R12, R11 ;  /* 0x0000000c0d0e7389 */ /* 0x00006400000c000b */
[----:B01----:R-:W-:Y:S01]  /*ea70*/  ENDCOLLECTIVE ;  /* 0x000000000000791b */ /* 0x003fe20003800000 */
.L_x_9327:
[----:B------:R-:W-:Y:S01]  /*ea80*/  ULDC UR4, c[0x0][0x288] ;  /* 0x0000a20000047ab9 */ /* 0x000fe20000000800 */
[----:B------:R-:W-:Y:S01]  /*ea90*/  ULDC.64 UR6, c[0x0][0x208] ;  /* 0x0000820000067ab9 */ /* 0x000fe20000000a00 */
[----:B------:R-:W-:Y:S02]  /*eaa0*/  IMAD R2, R7, UR4, RZ ;  /* 0x0000000407027c24 */ /* 0x000fe4000f8e02ff */
[----:B------:R-:W-:-:S05]  /*eab0*/  IMAD.MOV.U32 R7, RZ, RZ, R6 ;  /* 0x000000ffff077224 */ /* 0x000fca00078e0006 */
[----:B------:R-:W-:Y:S01]  /*eac0*/  ISETP.GE.AND P1, PT, R7, R2, PT ;  /* 0x000000020700720c */ /* 0x000fe20003f26270 */
[----:B------:R-:W-:Y:S02]  /*ead0*/  IMAD.MOV.U32 R13, RZ, RZ, R3 ;  /* 0x000000ffff0d7224 */ /* 0x000fe400078e0003 */
[----:B------:R-:W-:Y:S02]  /*eae0*/  IMAD.MOV.U32 R12, RZ, RZ, 0x1 ;  /* 0x00000001ff0c7424 */ /* 0x000fe400078e00ff */
[----:B------:R-:W-:-:S08]  /*eaf0*/  IMAD.MOV.U32 R5, RZ, RZ, R14 ;  /* 0x000000ffff057224 */ /* 0x000fd000078e000e */
[----:B------:R-:W-:Y:S02]  /*eb00*/  @!P1 LEA R5, P3, R8, R5, 0x1 ;  /* 0x0000000508059211 */ /* 0x000fe400078608ff */
[----:B------:R-:W-:-:S03]  /*eb10*/  @!P1 LEA R8, R10, UR38, 0x1 ;  /* 0x000000260a089c11 */ /* 0x000fc6000f8e08ff */
        /* <DEDUP_REMOVED lines=11> */
.L_x_9328:
[----:B------:R-:W-:-:S05]  /*ebd0*/  IMAD.SHL.U32 R8, R9, 0x8, RZ ;  /* 0x0000000809087824 */ /* 0x000fca00078e00ff */
[----:B------:R-:W-:Y:S02]  /*ebe0*/  LOP3.LUT R8, R8, 0x38, RZ, 0xc0, !PT ;  /* 0x0000003808087812 */ /* 0x000fe400078ec0ff */
[----:B------:R-:W-:Y:S01]  /*ebf0*/  MOV R13, R0 ;  /* 0x00000000000d7202 */ /* 0x000fe20000000f00 */
[----:B------:R-:W-:-:S07]  /*ec00*/  IMAD.MOV.U32 R6, RZ, RZ, R14 ;  /* 0x000000ffff067224 */ /* 0x000fce00078e000e */
[----:B------:R-:W-:Y:S05]  /*ec10*/  WARPSYNC.COLLECTIVE R15, `(.L_x_9329) ;  /* 0x000000000f087348 */ /* 0x000fea0003c00000 */
[----:B------:R0:W1:Y:S02]  /*ec20*/  SHFL.IDX P6, R14, R13, R12, R11 ;  /* 0x0000000c0d0e7389 */ /* 0x00006400000c000b */
[----:B01----:R-:W-:Y:S01]  /*ec30*/  ENDCOLLECTIVE ;  /* 0x000000000000791b */ /* 0x003fe20003800000 */
.L_x_9329:
[----:B------:R-:W-:Y:S01]  /*ec40*/  ULDC.64 UR4, c[0x0][0x208] ;  /* 0x0000820000047ab9 */ /* 0x000fe20000000a00 */
[----:B------:R-:W-:Y:S02]  /*ec50*/  IMAD.MOV.U32 R15, RZ, RZ, R7 ;  /* 0x000000ffff0f7224 */ /* 0x000fe400078e0007 */
[----:B------:R-:W-:Y:S02]  /*ec60*/  IMAD.MOV.U32 R13, RZ, RZ, R3 ;  /* 0x000000ffff0d7224 */ /* 0x000fe400078e0003 */
[----:B------:R-:W-:Y:S02]  /*ec70*/  VIADD R4, R15, 0x10 ;  /* 0x000000100f047836 */ /* 0x000fe40000000000 */
[----:B------:R-:W-:-:S03]  /*ec80*/  IMAD.MOV.U32 R12, RZ, RZ, 0x2 ;  /* 0x00000002ff0c7424 */ /* 0x000fc600078e00ff */
[----:B------:R-:W-:Y:S01]  /*ec90*/  ISETP.GE.AND P2, PT, R4, R2, PT ;  /* 0x000000020400720c */ /* 0x000fe20003f46270 */
[----:B------:R-:W-:Y:S01]  /*eca0*/  IMAD.MOV.U32 R7, RZ, RZ, R14 ;  /* 0x000000ffff077224 */ /* 0x000fe200078e000e */
[----:B------:R0:W-:Y:S11]  /*ecb0*/  STL [R1+0xc], R4 ;  /* 0x00000c0401007387 */ /* 0x0001f60000100800 */
[----:B0-----:R-:W-:-:S02]  /*ecc0*/  @!P2 LEA R4, P1, R8, R7, 0x1 ;  /* 0x000000070804a211 */ /* 0x001fc400078208ff */
[----:B------:R-:W-:-:S03]  /*ecd0*/  @!P2 LEA R9, R10, UR38, 0x1 ;  /* 0x000000260a09ac11 */ /* 0x000fc6000f8e08ff */
[----:B------:R-:W-:-:S05]  /*ece0*/  @!P2 IMAD.X R5, RZ, RZ, R6, P1 ;  /* 0x000000ffff05a224 */ /* 0x000fca00008e0606 */
[----:B------:R-:W-:Y:S01]  /*ecf0*/  @!PT LDS RZ, [RZ] ;  /* 0x00000000fffff984 */ /* 0x000fe20000000800 */
[----:B------:R-:W-:Y:S01]  /*ed00*/  @!PT LDS RZ, [RZ] ;  /* 0x00000000fffff984 */ /* 0x000fe20000000800 */
[----:B------:R-:W-:Y:S01]  /*ed10*/  @!PT LDS RZ, [RZ] ;  /* 0x00000000fffff984 */ /* 0x000fe20000000800 */
[----:B------:R0:W-:Y:S02]  /*ed20*/  @!P2 LDGSTS.E.BYPASS.LTC128B.128 [R9+0x18c00], desc[UR4][R4.64], !P0 ;  /* 0x18c000000409afae */ /* 0x0001e4000c101d44 */
[----:B0-----:R-:W-:Y:S02]  /*ed30*/  IMAD.MOV.U32 R9, RZ, RZ, R15 ;  /* 0x000000ffff097224 */ /* 0x001fe400078e000f */
[----:B------:R-:W-:Y:S02]  /*ed40*/  IMAD.MOV.U32 R15, RZ, RZ, -0x1 ;  /* 0xffffffffff0f7424 */ /* 0x000fe400078e00ff */
[----:B------:R-:W-:-:S07]  /*ed50*/  VIADD R5, R9, 0x20 ;  /* 0x0000002009057836 */ /* 0x000fce0000000000 */
[----:B------:R-:W-:Y:S05]  /*ed60*/  WARPSYNC.COLLECTIVE R15, `(.L_x_9330) ;  /* 0x000000000f087348 */ /* 0x000fea0003c00000 */
[----:B------:R0:W1:Y:S02]  /*ed70*/  SHFL.IDX P6, R14, R13, R12, R11 ;  /* 0x0000000c0d0e7389 */ /* 0x00006400000c000b */
[----:B01----:R-:W-:Y:S01]  /*ed80*/  ENDCOLLECTIVE ;  /* 0x000000000000791b */ /* 0x003fe20003800000 */
.L_x_9330:
[----:B------:R-:W-:Y:S01]  /*ed90*/  ISETP.GE.AND P1, PT, R5, R2, PT ;  /* 0x000000020500720c */ /* 0x000fe20003f26270 */
[----:B------:R0:W-:Y:S01]  /*eda0*/  STL [R1+0x10], R5 ;  /* 0x0000100501007387 */ /* 0x0001e20000100800 */
[----:B------:R-:W-:-:S11]  /*edb0*/  MOV R13, R0 ;  /* 0x00000000000d7202 */ /* 0x000fd60000000f00 */
[----:B------:R-:W-:Y:S01]  /*edc0*/  @!P1 LEA R7, R10, UR38, 0x1 ;  /* 0x000000260a079c11 */ /* 0x000fe2000f8e08ff */
[----:B0-----:R-:W-:-:S07]  /*edd0*/  IMAD.MOV.U32 R4, RZ, RZ, R14 ;  /* 0x000000ffff047224 */ /* 0x001fce00078e000e */
[----:B------:R-:W-:Y:S05]  /*ede0*/  WARPSYNC.COLLECTIVE R15, `(.L_x_9331) ;  /* 0x000000000f087348 */ /* 0x000fea0003c00000 */
[----:B------:R0:W1:Y:S02]  /*edf0*/  SHFL.IDX P6, R14, R13, R12, R11 ;  /* 0x0000000c0d0e7389 */ /* 0x00006400000c000b */
[----:B01----:R-:W-:Y:S01]  /*ee00*/  ENDCOLLECTIVE ;  /* 0x000000000000791b */ /* 0x003fe20003800000 */
.L_x_9331:
[----:B------:R-:W-:Y:S01]  /*ee10*/  ULDC.64 UR4, c[0x0][0x208] ;  /* 0x0000820000047ab9 */ /* 0x000fe20000000a00 */
[----:B------:R-:W-:Y:S02]  /*ee20*/  IMAD.MOV.U32 R13, RZ, RZ, R3 ;  /* 0x000000ffff0d7224 */ /* 0x000fe400078e0003 */
[----:B------:R-:W-:Y:S01]  /*ee30*/  IMAD.MOV.U32 R12, RZ, RZ, 0x3 ;  /* 0x00000003ff0c7424 */ /* 0x000fe200078e00ff */
[----:B------:R-:W-:-:S05]  /*ee40*/  @!P1 LEA R6, P2, R8, R14, 0x1 ;  /* 0x0000000e08069211 */ /* 0x000fca00078408ff */
[----:B------:R-:W-:Y:S02]  /*ee50*/  @!P1 IMAD.X R5, RZ, RZ, R4, P2 ;  /* 0x000000ffff059224 */ /* 0x000fe400010e0604 */
[----:B------:R-:W-:Y:S02]  /*ee60*/  @!P1 IMAD.MOV.U32 R4, RZ, RZ, R6 ;  /* 0x000000ffff049224 */ /* 0x000fe400078e0006 */
[----:B------:R-:W-:-:S03]  /*ee70*/  VIADD R6, R9, 0x30 ;  /* 0x0000003009067836 */ /* 0x000fc60000000000 */
[----:B------:R-:W-:Y:S01]  /*ee80*/  @!PT LDS RZ, [RZ] ;  /* 0x00000000fffff984 */ /* 0x000fe20000000800 */
[----:B------:R-:W-:Y:S01]  /*ee90*/  @!PT LDS RZ, [RZ] ;  /* 0x00000000fffff984 */ /* 0x000fe20000000800 */
[----:B------:R-:W-:Y:S01]  /*eea0*/  @!PT LDS RZ, [RZ] ;  /* 0x00000000fffff984 */ /* 0x000fe20000000800 */
[----:B------:R0:W-:Y:S02]  /*eeb0*/  @!P1 LDGSTS.E.BYPASS.LTC128B.128 [R7+0x19400], desc[UR4][R4.64], !P0 ;  /* 0x1940000004079fae */ /* 0x0001e4000c101d44 */
[----:B------:R-:W-:-:S13]  /*eec0*/  ISETP.GE.AND P1, PT, R6, R2, PT ;  /* 0x000000020600720c */ /* 0x000fda0003f26270 */
[----:B0-----:R-:W-:Y:S05]  /*eed0*/  WARPSYNC.COLLECTIVE R15, `(.L_x_9332) ;  /* 0x000000000f087348 */ /* 0x001fea0003c00000 */
[----:B------:R1:W2:Y:S02]  /*eee0*/  SHFL.IDX P6, R14, R13, R12, R11 ;  /* 0x0000000c0d0e7389 */ /* 0x0002a400000c000b */
[----:B012---:R-:W-:Y:S01]  /*eef0*/  ENDCOLLECTIVE ;  /* 0x000000000000791b */ /* 0x007fe20003800000 */
.L_x_9332:
[----:B------:R0:W-:Y:S01]  /*ef00*/  STL [R1+0x14], R6 ;  /* 0x0000140601007387 */ /* 0x0001e20000100800 */
[----:B------:R-:W-:-:S05]  /*ef10*/  VIADD R7, R9, 0x40 ;  /* 0x0000004009077836 */ /* 0x000fca0000000000 */
[----:B------:R1:W-:Y:S01]  /*ef20*/  STL [R1+0x18], R7 ;  /* 0x0000180701007387 */ /* 0x0003e20000100800 */
[----:B------:R-:W-:Y:S01]  /*ef30*/  IMAD.MOV.U32 R13, RZ, RZ, R0 ;  /* 0x000000ffff0d7224 */ /* 0x000fe200078e0000 */
[----:B0-----:R-:W-:Y:S01]  /*ef40*/  @!P1 LEA R6, R10, UR38, 0x1 ;  /* 0x000000260a069c11 */ /* 0x001fe2000f8e08ff */
[----:B------:R-:W-:-:S07]  /*ef50*/  IMAD.MOV.U32 R4, RZ, RZ, R14 ;  /* 0x000000ffff047224 */ /* 0x000fce00078e000e */
[----:B-1----:R-:W-:Y:S05]  /*ef60*/  WARPSYNC.COLLECTIVE R15, `(.L_x_9333) ;  /* 0x000000000f087348 */ /* 0x002fea0003c00000 */
[----:B------:R0:W2:Y:S02]  /*ef70*/  SHFL.IDX P6, R14, R13, R12, R11 ;  /* 0x0000000c0d0e7389 */ /* 0x0000a400000c000b */
[----:B012---:R-:W-:Y:S01]  /*ef80*/  ENDCOLLECTIVE ;  /* 0x000000000000791b */ /* 0x007fe20003800000 */
.L_x_9333:
[----:B------:R-:W-:Y:S01]  /*ef90*/  ULDC.64 UR4, c[0x0][0x208] ;  /* 0x0000820000047ab9 */ /* 0x000fe20000000a00 */
[----:B------:R-:W-:Y:S01]  /*efa0*/  IMAD.MOV.U32 R13, RZ, RZ, R3 ;  /* 0x000000ffff0d7224 */ /* 0x000fe200078e0003 */
[----:B------:R-:W-:Y:S02]  /*efb0*/  MOV R12, 0x4 ;  /* 0x00000004000c7802 */ /* 0x000fe40000000f00 */
        /* <DEDUP_REMOVED lines=9> */
[----:B------:R-:W-:Y:S02]  /*f050*/  ISETP.GE.AND P1, PT, R7, R2, PT ;  /* 0x000000020700720c */ /* 0x000fe40003f26270 */
[----:B------:R-:W-:-:S11]  /*f060*/  IADD3 R7, R9, 0x50, RZ ;  /* 0x0000005009077810 */ /* 0x000fd60007ffe0ff */
[----:B0-----:R-:W-:Y:S05]  /*f070*/  WARPSYNC.COLLECTIVE R15, `(.L_x_9334) ;  /* 0x000000000f087348 */ /* 0x001fea0003c00000 */
[----:B------:R1:W2:Y:S02]  /*f080*/  SHFL.IDX P6, R14, R13, R12, R11 ;  /* 0x0000000c0d0e7389 */ /* 0x0002a400000c000b */
[----:B012---:R-:W-:Y:S01]  /*f090*/  ENDCOLLECTIVE ;  /* 0x000000000000791b */ /* 0x007fe20003800000 */
.L_x_9334:
[----:B------:R0:W-:Y:S01]  /*f0a0*/  STL [R1+0x1c], R7 ;  /* 0x00001c0701007387 */ /* 0x0001e20000100800 */
[----:B------:R-:W-:Y:S01]  /*f0b0*/  @!P1 LEA R6, R10, UR38, 0x1 ;  /* 0x000000260a069c11 */ /* 0x000fe2000f8e08ff */
[----:B------:R-:W-:Y:S02]  /*f0c0*/  IMAD.MOV.U32 R13, RZ, RZ, R0 ;  /* 0x000000ffff0d7224 */ /* 0x000fe400078e0000 */
[----:B------:R-:W-:-:S07]  /*f0d0*/  IMAD.MOV.U32 R4, RZ, RZ, R14 ;  /* 0x000000ffff047224 */ /* 0x000fce00078e000e */
[----:B0-----:R-:W-:Y:S05]  /*f0e0*/  WARPSYNC.COLLECTIVE R15, `(.L_x_9335) ;  /* 0x000000000f087348 */ /* 0x001fea0003c00000 */
[----:B------:R1:W2:Y:S02]  /*f0f0*/  SHFL.IDX P6, R14, R13, R12, R11 ;  /* 0x0000000c0d0e7389 */ /* 0x0002a400000c000b */
[----:B012---:R-:W-:Y:S01]  /*f100*/  ENDCOLLECTIVE ;  /* 0x000000000000791b */ /* 0x007fe20003800000 */
.L_x_9335:
        /* <DEDUP_REMOVED lines=14> */
[----:B------:R-:W-:-:S12]  /*f1f0*/  VIADD R7, R9, 0x60 ;  /* 0x0000006009077836 */ /* 0x000fd80000000000 */
[----:B0-----:R-:W-:Y:S05]  /*f200*/  WARPSYNC.COLLECTIVE R15, `(.L_x_9336) ;  /* 0x000000000f087348 */ /* 0x001fea0003c00000 */
[----:B------:R1:W2:Y:S02]  /*f210*/  SHFL.IDX P6, R14, R13, R12, R11 ;  /* 0x0000000c0d0e7389 */ /* 0x0002a400000c000b */
[----:B012---:R-:W-:Y:S01]  /*f220*/  ENDCOLLECTIVE ;  /* 0x000000000000791b */ /* 0x007fe20003800000 */
.L_x_9336:
[----:B------:R0:W-:Y:S01]  /*f230*/  STL [R1+0x20], R7 ;  /* 0x0000200701007387 */ /* 0x0001e20000100800 */
[----:B------:R-:W-:Y:S01]  /*f240*/  @!P1 LEA R6, R10, UR38, 0x1 ;  /* 0x000000260a069c11 */ /* 0x000fe2000f8e08ff */
[----:B------:R-:W-:Y:S02]  /*f250*/  IMAD.MOV.U32 R13, RZ, RZ, R0 ;  /* 0x000000ffff0d7224 */ /* 0x000fe400078e0000 */
[----:B------:R-:W-:-:S07]  /*f260*/  IMAD.MOV.U32 R4, RZ, RZ, R14 ;  /* 0x000000ffff047224 */ /* 0x000fce00078e000e */
[----:B0-----:R-:W-:Y:S05]  /*f270*/  WARPSYNC.COLLECTIVE R15, `(.L_x_9337) ;  /* 0x000000000f087348 */ /* 0x001fea0003c00000 */
[----:B------:R1:W2:Y:S02]  /*f280*/  SHFL.IDX P6, R14, R13, R12, R11 ;  /* 0x0000000c0d0e7389 */ /* 0x0002a400000c000b */
[----:B012---:R-:W-:Y:S01]  /*f290*/  ENDCOLLECTIVE ;  /* 0x000000000000791b */ /* 0x007fe20003800000 */
.L_x_9337:
        /* <DEDUP_REMOVED lines=17> */
.L_x_9338:
[----:B------:R-:W-:Y:S01]  /*f3b0*/  @!P1 LEA R6, R10, UR38, 0x1 ;  /* 0x000000260a069c11 */ /* 0x000fe2000f8e08ff */
[----:B------:R-:W-:Y:S02]  /*f3c0*/  IMAD.MOV.U32 R13, RZ, RZ, R0 ;  /* 0x000000ffff0d7224 */ /* 0x000fe400078e0000 */
[----:B------:R-:W-:-:S07]  /*f3d0*/  IMAD.MOV.U32 R4, RZ, RZ, R14 ;  /* 0x000000ffff047224 */ /* 0x000fce00078e000e */
[----:B------:R-:W-:Y:S05]  /*f3e0*/  WARPSYNC.COLLECTIVE R15, `(.L_x_9339) ;  /* 0x000000000f087348 */ /* 0x000fea0003c00000 */
[----:B------:R0:W1:Y:S02]  /*f3f0*/  SHFL.IDX P6, R14, R13, R12, R11 ;  /* 0x0000000c0d0e7389 */ /* 0x00006400000c000b */
[----:B01----:R-:W-:Y:S01]  /*f400*/  ENDCOLLECTIVE ;  /* 0x000000000000791b */ /* 0x003fe20003800000 */
.L_x_9339:
        /* <DEDUP_REMOVED lines=16> */
.L_x_9340:
[----:B------:R-:W-:Y:S01]  /*f510*/  IMAD.MOV.U32 R13, RZ, RZ, R0 ;  /* 0x000000ffff0d7224 */ /* 0x000fe200078e0000 */
[----:B------:R-:W-:-:S07]  /*f520*/  MOV R3, R14 ;  /* 0x0000000e00037202 */ /* 0x000fce0000000f00 */
[----:B------:R-:W-:Y:S05]  /*f530*/  WARPSYNC.COLLECTIVE R15, `(.L_x_9341) ;  /* 0x000000000f087348 */ /* 0x000fea0003c00000 */
[----:B------:R0:W1:Y:S02]  /*f540*/  SHFL.IDX P6, R14, R13, R12, R11 ;  /* 0x0000000c0d0e7389 */ /* 0x00006400000c000b */
[----:B01----:R-:W-:Y:S01]  /*f550*/  ENDCOLLECTIVE ;  /* 0x000000000000791b */ /* 0x003fe20003800000 */
.L_x_9341:
[----:B------:R-:W-:Y:S01]  /*f560*/  IMAD.MOV.U32 R0, RZ, RZ, R14 ;  /* 0x000000ffff007224 */ /* 0x000fe200078e000e */
[----:B------:R-:W-:Y:S06]  /*f570*/  BRA `(.L_x_9342) ;  /* 0xffffffbc00847947 */ /* 0x000fec000383ffff */
.L_x_9246:
[----:B------:R-:W-:Y:S01]  /*f580*/  BSSY B0, `(.L_x_9343) ;  /* 0x0000008000007945 */ /* 0x000fe20003800000 */
[----:B------:R-:W-:Y:S02]  /*f590*/  IMAD.MOV.U32 R13, RZ, RZ, R4 ;  /* 0x000000ffff0d7224 */ /* 0x000fe400078e0004 */
[----:B------:R-:W-:Y:S02]  /*f5a0*/  IMAD.MOV.U32 R12, RZ, RZ, RZ ;  /* 0x000000ffff0c7224 */ /* 0x000fe400078e00ff */
[----:B------:R-:W-:Y:S02]  /*f5b0*/  IMAD.MOV.U32 R11, RZ, RZ, 0x181f ;  /* 0x0000181fff0b7424 */ /* 0x000fe400078e00ff */
[----:B------:R-:W-:-:S07]  /*f5c0*/  IMAD.MOV.U32 R15, RZ, RZ, -0x1 ;  /* 0xffffffffff0f7424 */ /* 0x000fce00078e00ff */
[----:B0-----:R-:W-:Y:S05]  /*f5d0*/  WARPSYNC.COLLECTIVE R15, `(.L_x_9344) ;  /* 0x000000000f087348 */ /* 0x001fea0003c00000 */
[----:B------:R1:W2:Y:S02]  /*f5e0*/  SHFL.IDX P6, R14, R13, R12, R11 ;  /* 0x0000000c0d0e7389 */ /* 0x0002a400000c000b */
[----:B012---:R-:W-:Y:S01]  /*f5f0*/  ENDCOLLECTIVE ;  /* 0x000000000000791b */ /* 0x007fe20003800000 */
.L_x_9344:
[----:B------:R-:W-:Y:S05]  /*f600*/  BSYNC B0 ;  /* 0x0000000000007941 */ /* 0x000fea0003800000 */
.L_x_9343:
[----:B------:R-:W-:Y:S01]  /*f610*/  IMAD.MOV.U32 R13, RZ, RZ, R5 ;  /* 0x000000ffff0d7224 */ /* 0x000fe200078e0005 */
[----:B------:R-:W-:Y:S01]  /*f620*/  MOV R15, 0xffffffff ;  /* 0xffffffff000f7802 */ /* 0x000fe20000000f00 */
[----:B------:R-:W-:Y:S01]  /*f630*/  IMAD.MOV.U32 R12, RZ, RZ, RZ ;  /* 0x000000ffff0c7224 */ /* 0x000fe200078e00ff */
[----:B------:R0:W5:Y:S01]  /*f640*/  LDL.LU R9, [R1+0x1c] ;  /* 0x00001c0001097983 */ /* 0x0001620000300800 */
[----:B------:R-:W-:Y:S02]  /*f650*/  IMAD.MOV.U32 R11, RZ, RZ, 0x181f ;  /* 0x0000181fff0b7424 */ /* 0x000fe400078e00ff */
[----:B------:R-:W-:Y:S01]  /*f660*/  IMAD.MOV.U32 R2, RZ, RZ, R14 ;  /* 0x000000ffff027224 */ /* 0x000fe200078e000e */
[----:B------:R0:W5:Y:S04]  /*f670*/  LDL.LU R7, [R1+0x20] ;  /* 0x0000200001077983 */ /* 0x0001680000300800 */
[----:B------:R0:W5:Y:S02]  /*f680*/  LDL R10, [R1] ;  /* 0x00000000010a7983 */ /* 0x0001640000100800 */
[----:B0----5:R-:W-:Y:S05]  /*f690*/  WARPSYNC.COLLECTIVE R15, `(.L_x_9345) ;  /* 0x000000000f087348 */ /* 0x021fea0003c00000 */
[----:B------:R1:W2:Y:S02]  /*f6a0*/  SHFL.IDX P6, R14, R13, R12, R11 ;  /* 0x0000000c0d0e7389 */ /* 0x0002a400000c000b */
[----:B012--5:R-:W-:Y:S01]  /*f6b0*/  ENDCOLLECTIVE ;  /* 0x000000000000791b */ /* 0x027fe20003800000 */
.L_x_9345:
[----:B------:R-:W-:Y:S01]  /*f6c0*/  ULDC UR4, c[0x0][0x288] ;  /* 0x0000a20000047ab9 */ /* 0x000fe20000000800 */
[----:B------:R-:W2:Y:S04]  /*f6d0*/  LDL.LU R13, [R1+0xc] ;  /* 0x00000c00010d7983 */ /* 0x000ea80000300800 */
[----:B------:R-:W3:Y:S04]  /*f6e0*/  LDL.LU R12, [R1+0x10] ;  /* 0x00001000010c7983 */ /* 0x000ee80000300800 */
[----:B------:R-:W4:Y:S04]  /*f6f0*/  LDL.LU R11, [R1+0x14] ;  /* 0x00001400010b7983 */ /* 0x000f280000300800 */
[----:B------:R-:W5:Y:S01]  /*f700*/  LDL.LU R15, [R1+0x18] ;  /* 0x00001800010f7983 */ /* 0x000f620000300800 */
[----:B------:R-:W-:-:S03]  /*f710*/  IMAD.MOV.U32 R3, RZ, RZ, R14 ;  /* 0x000000ffff037224 */ /* 0x000fc600078e000e */
[----:B------:R-:W5:Y:S01]  /*f720*/  LDL.LU R14, [R1+0x4] ;  /* 0x00000400010e7983 */ /* 0x000f620000300800 */
[----:B------:R-:W-:Y:S01]  /*f730*/  IMAD R0, R6, UR4, RZ ;  /* 0x0000000406007c24 */ /* 0x000fe2000f8e02ff */
[----:B------:R-:W-:Y:S01]  /*f740*/  LOP3.LUT R17, R17, 0xffffffbf, RZ, 0xc0, !PT ;  /* 0xffffffbf11117812 */ /* 0x000fe200078ec0ff */
[----:B------:R-:W-:-:S03]  /*f750*/  ULDC.64 UR6, c[0x0][0x208] ;  /* 0x0000820000067ab9 */ /* 0x000fc60000000a00 */
[-C--:B--2---:R-:W-:Y:S01]  /*f760*/  ISETP.GE.AND P6, PT, R13, R0.reuse, PT ;  /* 0x000000000d00720c */ /* 0x084fe20003fc6270 */
[----:B------:R-:W-:Y:S01]  /*f770*/  IMAD.MOV.U32 R13, RZ, RZ, R4 ;  /* 0x000000ffff0d7224 */ /* 0x000fe200078e0004 */
[----:B---3--:R-:W-:Y:S01]  /*f780*/  ISETP.GE.AND P5, PT, R12, R0, PT ;  /* 0x000000000c00720c */ /* 0x008fe20003fa6270 */
[----:B------:R-:W-:-:S10]  /*f790*/  IMAD.MOV.U32 R12, RZ, RZ, 0x1 ;  /* 0x00000001ff0c7424 */ /* 0x000fd400078e00ff */
[----:B------:R-:W-:Y:S02]  /*f7a0*/  @P6 LOP3.LUT R17, R17, 0x40, RZ, 0xfc, !PT ;  /* 0x0000004011116812 */ /* 0x000fe400078efcff */
[-C--:B----4-:R-:W-:Y:S01]  /*f7b0*/  ISETP.GE.AND P6, PT, R11, R0.reuse, PT ;  /* 0x000000000b00720c */ /* 0x090fe20003fc6270 */
[----:B------:R-:W-:Y:S01]  /*f7c0*/  IMAD.MOV.U32 R11, RZ, RZ, 0x181f ;  /* 0x0000181fff0b7424 */ /* 0x000fe200078e00ff */
[----:B------:R-:W-:Y:S02]  /*f7d0*/  LOP3.LUT R17, R17, 0xffffffdf, RZ, 0xc0, !PT ;  /* 0xffffffdf11117812 */ /* 0x000fe400078ec0ff */
[-C--:B-----5:R-:W-:Y:S02]  /*f7e0*/  ISETP.GE.AND P4, PT, R14, R0.reuse, PT ;  /* 0x000000000e00720c */ /* 0x0a0fe40003f86270 */
[----:B------:R-:W-:Y:S02]  /*f7f0*/  @P5 LOP3.LUT R17, R17, 0x20, RZ, 0xfc, !PT ;  /* 0x0000002011115812 */ /* 0x000fe400078efcff */
[----:B------:R-:W-:Y:S01]  /*f800*/  ISETP.GE.AND P5, PT, R15, R0, PT ;  /* 0x000000000f00720c */ /* 0x000fe20003fa6270 */
[----:B------:R-:W-:Y:S01]  /*f810*/  IMAD.MOV.U32 R15, RZ, RZ, -0x1 ;  /* 0xffffffffff0f7424 */ /* 0x000fe200078e00ff */
[----:B------:R-:W-:-:S04]  /*f820*/  LOP3.LUT R17, R17, 0xffffffef, RZ, 0xc0, !PT ;  /* 0xffffffef11117812 */ /* 0x000fc800078ec0ff */
[----:B------:R-:W-:Y:S02]  /*f830*/  @P6 LOP3.LUT R17, R17, 0x10, RZ, 0xfc, !PT ;  /* 0x0000001011116812 */ /* 0x000fe400078efcff */
[-C--:B------:R-:W-:Y:S02]  /*f840*/  ISETP.GE.AND P6, PT, R9, R0.reuse, PT ;  /* 0x000000000900720c */ /* 0x080fe40003fc6270 */
[----:B------:R-:W-:Y:S02]  /*f850*/  LOP3.LUT R17, R17, 0xfffffff7, RZ, 0xc0, !PT ;  /* 0xfffffff711117812 */ /* 0x000fe400078ec0ff */
[----:B------:R-:W-:Y:S02]  /*f860*/  @!P4 LEA R21, R10, UR38, 0x1 ;  /* 0x000000260a15cc11 */ /* 0x000fe4000f8e08ff */
[----:B------:R-:W-:Y:S02]  /*f870*/  @P5 LOP3.LUT R17, R17, 0x8, RZ, 0xfc, !PT ;  /* 0x0000000811115812 */ /* 0x000fe400078efcff */
[----:B------:R-:W-:-:S02]  /*f880*/  ISETP.GE.AND P5, PT, R7, R0, PT ;  /* 0x000000000700720c */ /* 0x000fc40003fa6270 */
[----:B------:R-:W-:Y:S02]  /*f890*/  LOP3.LUT R17, R17, 0xfffffffb, RZ, 0xc0, !PT ;  /* 0xfffffffb11117812 */ /* 0x000fe400078ec0ff */
[----:B------:R-:W-:Y:S02]  /*f8a0*/  P2R R7, PR, RZ, 0x20 ;  /* 0x00000020ff077803 */ /* 0x000fe40000000000 */
[----:B------:R-:W-:Y:S02]  /*f8b0*/  @P6 LOP3.LUT R17, R17, 0x4, RZ, 0xfc, !PT ;  /* 0x0000000411116812 */ /* 0x000fe400078efcff */
[----:B------:R-:W-:Y:S02]  /*f8c0*/  @!P4 LEA R3, P6, R8, R3, 0x1 ;  /* 0x000000030803c211 */ /* 0x000fe400078c08ff */
[----:B------:R-:W-:-:S03]  /*f8d0*/  LOP3.LUT P5, RZ, R17, 0x20, RZ, 0xc0, !PT ;  /* 0x0000002011ff7812 */ /* 0x000fc600078ac0ff */
        /* <DEDUP_REMOVED lines=9> */
[----:B------:R0:W-:Y:S04]  /*f970*/  @!P4 LDGSTS.E.BYPASS.LTC128B.128 [R21+0x2a400], desc[UR6][R2.64+0x100], !P1 ;  /* 0x2a4001000215cfae */ /* 0x0001e8000c901d46 */
[----:B------:R0:W-:Y:S01]  /*f980*/  @!P4 LDGSTS.E.BYPASS.LTC128B.128 [R21+0x2e400], desc[UR6][R2.64+0x180], !P2 ;  /* 0x2e4001800215cfae */ /* 0x0001e2000d101d46 */
[----:B------:R-:W-:-:S13]  /*f990*/  LOP3.LUT P4, RZ, R17, 0x40, RZ, 0xc0, !PT ;  /* 0x0000004011ff7812 */ /* 0x000fda000788c0ff */
[----:B0-----:R-:W-:Y:S05]  /*f9a0*/  WARPSYNC.COLLECTIVE R15, `(.L_x_9346) ;  /* 0x000000000f087348 */ /* 0x001fea0003c00000 */
[----:B------:R1:W2:Y:S02]  /*f9b0*/  SHFL.IDX P6, R14, R13, R12, R11 ;  /* 0x0000000c0d0e7389 */ /* 0x0002a400000c000b */
[----:B012---:R-:W-:Y:S01]  /*f9c0*/  ENDCOLLECTIVE ;  /* 0x000000000000791b */ /* 0x007fe20003800000 */
.L_x_9346:
[C---:B------:R-:W-:Y:S02]  /*f9d0*/  @!P5 LEA R21, R10.reuse, UR38, 0x1 ;  /* 0x000000260a15dc11 */ /* 0x040fe4000f8e08ff */
[----:B------:R-:W-:Y:S01]  /*f9e0*/  @!P4 LEA R9, R10, UR38, 0x1 ;  /* 0x000000260a09cc11 */ /* 0x000fe2000f8e08ff */
[----:B------:R-:W-:Y:S02]  /*f9f0*/  IMAD.MOV.U32 R13, RZ, RZ, R5 ;  /* 0x000000ffff0d7224 */ /* 0x000fe400078e0005 */
[----:B------:R-:W-:-:S07]  /*fa00*/  IMAD.MOV.U32 R6, RZ, RZ, R14 ;  /* 0x000000ffff067224 */ /* 0x000fce00078e000e */
[----:B------:R-:W-:Y:S05]  /*fa10*/  WARPSYNC.COLLECTIVE R15, `(.L_x_9347) ;  /* 0x000000000f087348 */ /* 0x000fea0003c00000 */
[----:B------:R0:W1:Y:S02]  /*fa20*/  SHFL.IDX P6, R14, R13, R12, R11 ;  /* 0x0000000c0d0e7389 */ /* 0x00006400000c000b */
[----:B01----:R-:W-:Y:S01]  /*fa30*/  ENDCOLLECTIVE ;  /* 0x000000000000791b */ /* 0x003fe20003800000 */
.L_x_9347:
[----:B------:R-:W-:Y:S01]  /*fa40*/  ULDC.64 UR4, c[0x0][0x208] ;  /* 0x0000820000047ab9 */ /* 0x000fe20000000a00 */
[----:B------:R-:W-:Y:S01]  /*fa50*/  MOV R13, R4 ;  /* 0x00000004000d7202 */ /* 0x000fe20000000f00 */
[----:B------:R-:W-:Y:S02]  /*fa60*/  IMAD.MOV.U32 R12, RZ, RZ, 0x2 ;  /* 0x00000002ff0c7424 */ /* 0x000fe400078e00ff */
[----:B------:R-:W-:-:S05]  /*fa70*/  IMAD.MOV.U32 R2, RZ, RZ, R14 ;  /* 0x000000ffff027224 */ /* 0x000fca00078e000e */
[----:B------:R-:W-:-:S05]  /*fa80*/  @!P4 LEA R2, P6, R8, R2, 0x1 ;  /* 0x000000020802c211 */ /* 0x000fca00078c08ff */
[----:B------:R-:W-:-:S05]  /*fa90*/  @!P4 IMAD.X R3, RZ, RZ, R6, P6 ;  /* 0x000000ffff03c224 */ /* 0x000fca00030e0606 */
        /* <DEDUP_REMOVED lines=11> */
.L_x_9348:
[----:B------:R-:W-:Y:S01]  /*fb50*/  @!P4 LEA R9, R10, UR38, 0x1 ;  /* 0x000000260a09cc11 */ /* 0x000fe2000f8e08ff */
[----:B------:R-:W-:Y:S02]  /*fb60*/  IMAD.MOV.U32 R13, RZ, RZ, R5 ;  /* 0x000000ffff0d7224 */ /* 0x000fe400078e0005 */
[----:B------:R-:W-:-:S07]  /*fb70*/  IMAD.MOV.U32 R6, RZ, RZ, R14 ;  /* 0x000000ffff067224 */ /* 0x000fce00078e000e */
[----:B------:R-:W-:Y:S05]  /*fb80*/  WARPSYNC.COLLECTIVE R15, `(.L_x_9349) ;  /* 0x000000000f087348 */ /* 0x000fea0003c00000 */
[----:B------:R0:W1:Y:S02]  /*fb90*/  SHFL.IDX P6, R14, R13, R12, R11 ;  /* 0x0000000c0d0e7389 */ /* 0x00006400000c000b */
[----:B01----:R-:W-:Y:S01]  /*fba0*/  ENDCOLLECTIVE ;  /* 0x000000000000791b */ /* 0x003fe20003800000 */
.L_x_9349:
[----:B------:R-:W-:Y:S01]  /*fbb0*/  ULDC.64 UR4, c[0x0][0x208] ;  /* 0x0000820000047ab9 */ /* 0x000fe20000000a00 */
[----:B------:R-:W-:Y:S02]  /*fbc0*/  IMAD.MOV.U32 R13, RZ, RZ, R4 ;  /* 0x000000ffff0d7224 */ /* 0x000fe400078e0004 */
        /* <DEDUP_REMOVED lines=15> */
.L_x_9350:
[----:B------:R-:W-:Y:S02]  /*fcc0*/  IMAD.MOV.U32 R13, RZ, RZ, R5 ;  /* 0x000000ffff0d7224 */ /* 0x000fe400078e0005 */
[----:B------:R-:W-:-:S07]  /*fcd0*/  IMAD.MOV.U32 R6, RZ, RZ, R14 ;  /* 0x000000ffff067224 */ /* 0x000fce00078e000e */
[----:B------:R-:W-:Y:S05]  /*fce0*/  WARPSYNC.COLLECTIVE R15, `(.L_x_9351) ;  /* 0x000000000f087348 */ /* 0x000fea0003c00000 */
[----:B------:R0:W1:Y:S02]  /*fcf0*/  SHFL.IDX P6, R14, R13, R12, R11 ;  /* 0x0000000c0d0e7389 */ /* 0x00006400000c000b */
[----:B01----:R-:W-:Y:S01]  /*fd00*/  ENDCOLLECTIVE ;  /* 0x000000000000791b */ /* 0x003fe20003800000 */
.L_x_9351:
[----:B------:R-:W-:Y:S01]  /*fd10*/  ULDC.64 UR4, c[0x0][0x208] ;  /* 0x0000820000047ab9 */ /* 0x000fe20000000a00 */
[----:B------:R-:W-:Y:S01]  /*fd20*/  MOV R13, R4 ;  /* 0x00000004000d7202 */ /* 0x000fe20000000f00 */
[----:B------:R-:W-:Y:S01]  /*fd30*/  IMAD.MOV.U32 R12, RZ, RZ, 0x4 ;  /* 0x00000004ff0c7424 */ /* 0x000fe200078e00ff */
        /* <DEDUP_REMOVED lines=13> */
.L_x_9352:
[----:B------:R-:W0:Y:S01]  /*fe10*/  S2R R9, SR_TID.X ;  /* 0x0000000000097919 */ /* 0x000e220000002100 */
[----:B------:R-:W-:Y:S02]  /*fe20*/  IMAD.MOV.U32 R13, RZ, RZ, R5 ;  /* 0x000000ffff0d7224 */ /* 0x000fe400078e0005 */
[----:B------:R-:W-:-:S07]  /*fe30*/  IMAD.MOV.U32 R6, RZ, RZ, R14 ;  /* 0x000000ffff067224 */ /* 0x000fce00078e000e */
[----:B0-----:R-:W-:Y:S05]  /*fe40*/  WARPSYNC.COLLECTIVE R15, `(.L_x_9353) ;  /* 0x000000000f087348 */ /* 0x001fea0003c00000 */
[----:B------:R1:W2:Y:S02]  /*fe50*/  SHFL.IDX P6, R14, R13, R12, R11 ;  /* 0x0000000c0d0e7389 */ /* 0x0002a400000c000b */
[----:B012---:R-:W-:Y:S01]  /*fe60*/  ENDCOLLECTIVE ;  /* 0x000000000000791b */ /* 0x007fe20003800000 */
.L_x_9353:
[----:B------:R-:W-:Y:S01]  /*fe70*/  ULDC.64 UR4, c[0x0][0x208] ;  /* 0x0000820000047ab9 */ /* 0x000fe20000000a00 */
[----:B------:R-:W-:Y:S02]  /*fe80*/  IMAD.MOV.U32 R13, RZ, RZ, R4 ;  /* 0x000000ffff0d7224 */ /* 0x000fe400078e0004 */
[----:B------:R-:W-:Y:S01]  /*fe90*/  IMAD.MOV.U32 R12, RZ, RZ, 0x5 ;  /* 0x00000005ff0c7424 */ /* 0x000fe200078e00ff */
[----:B------:R-:W-:-:S05]  /*fea0*/  @!P5 LEA R8, P6, R8, R14, 0x1 ;  /* 0x0000000e0808d211 */ /* 0x000fca00078c08ff */
[----:B------:R-:W-:Y:S01]  /*feb0*/  @!P5 IMAD.X R21, RZ, RZ, R6, P6 ;  /* 0x000000ffff15d224 */ /* 0x000fe200030e0606 */
[----:B------:R-:W-:Y:S02]  /*fec0*/  LOP3.LUT P6, RZ, R17, 0x8, RZ, 0xc0, !PT ;  /* 0x0000000811ff7812 */ /* 0x000fe400078cc0ff */
[----:B------:R-:W-:-:S11]  /*fed0*/  ISETP.NE.AND P5, PT, R7, RZ, PT ;  /* 0x000000ff0700720c */ /* 0x000fd60003fa5270 */
[C---:B------:R-:W-:Y:S01]  /*fee0*/  @!P6 LEA R7, R10.reuse, UR38, 0x1 ;  /* 0x000000260a07ec11 */ /* 0x040fe2000f8e08ff */
[----:B------:R-:W-:Y:S02]  /*fef0*/  @!P6 IMAD.MOV.U32 R2, RZ, RZ, R8 ;  /* 0x000000ffff02e224 */ /* 0x000fe400078e0008 */
[----:B------:R-:W-:Y:S01]  /*ff00*/  @!P6 IMAD.MOV.U32 R3, RZ, RZ, R21 ;  /* 0x000000ffff03e224 */ /* 0x000fe200078e0015 */
[----:B------:R-:W-:Y:S01]  /*ff10*/  @!P4 LEA R21, R10, UR38, 0x1 ;  /* 0x000000260a15cc11 */ /* 0x000fe2000f8e08ff */
[----:B------:R-:W-:-:S03]  /*ff20*/  IMAD.SHL.U32 R8, R9, 0x8, RZ ;  /* 0x0000000809087824 */ /* 0x000fc600078e00ff */
[----:B------:R-:W-:Y:S01]  /*ff30*/  @!PT LDS RZ, [RZ] ;  /* 0x00000000fffff984 */ /* 0x000fe20000000800 */
[----:B------:R-:W-:Y:S01]  /*ff40*/  @!PT LDS RZ, [RZ] ;  /* 0x00000000fffff984 */ /* 0x000fe20000000800 */
[----:B------:R-:W-:Y:S01]  /*ff50*/  @!PT LDS RZ, [RZ] ;  /* 0x00000000fffff984 */ /* 0x000fe20000000800 */
[----:B------:R0:W-:Y:S02]  /*ff60*/  @!P6 LDGSTS.E.BYPASS.LTC128B.128 [R7+0x24400], desc[UR4][R2.64], !P3 ;  /* 0x244000000207efae */ /* 0x0001e4000d901d44 */
[----:B------:R-:W-:Y:S02]  /*ff70*/  LOP3.LUT R8, R8, 0x38, RZ, 0xc0, !PT ;  /* 0x0000003808087812 */ /* 0x000fe400078ec0ff */
[----:B------:R0:W-:Y:S04]  /*ff80*/  @!P6 LDGSTS.E.BYPASS.LTC128B.128 [R7+0x28400], desc[UR4][R2.64+0x80], !P0 ;  /* 0x284000800207efae */ /* 0x0001e8000c101d44 */
[----:B------:R0:W-:Y:S04]  /*ff90*/  @!P6 LDGSTS.E.BYPASS.LTC128B.128 [R7+0x2c400], desc[UR4][R2.64+0x100], !P1 ;  /* 0x2c4001000207efae */ /* 0x0001e8000c901d44 */
[----:B------:R0:W-:Y:S02]  /*ffa0*/  @!P6 LDGSTS.E.BYPASS.LTC128B.128 [R7+0x30400], desc[UR4][R2.64+0x180], !P2 ;  /* 0x304001800207efae */ /* 0x0001e4000d101d44 */
[----:B0-----:R-:W-:Y:S05]  /*ffb0*/  WARPSYNC.COLLECTIVE R15, `(.L_x_9354) ;  /* 0x000000000f087348 */ /* 0x001fea0003c00000 */
[----:B------:R1:W2:Y:S02]  /*ffc0*/  SHFL.IDX P6, R14, R13, R12, R11 ;  /* 0x0000000c0d0e7389 */ /* 0x0002a400000c000b */
[----:B012---:R-:W-:Y:S01]  /*ffd0*/  ENDCOLLECTIVE ;  /* 0x000000000000791b */ /* 0x007fe20003800000 */
.L_x_9354:
[----:B------:R-:W-:Y:S01]  /*ffe0*/  MOV R13, R5 ;  /* 0x00000005000d7202 */ /* 0x000fe20000000f00 */
[----:B------:R-:W-:-:S07]  /*fff0*/  IMAD.MOV.U32 R6, RZ, RZ, R14 ;  /* 0x000000ffff067224 */ /* 0x000fce00078e000e */
[----:B------:R-:W-:Y:S05]  /*10000*/  WARPSYNC.COLLECTIVE R15, `(.L_x_9355) ;  /* 0x000000000f087348 */ /* 0x000fea0003c00000 */
[----:B------:R0:W1:Y:S02]  /*10010*/  SHFL.IDX P6, R14, R13, R12, R11 ;  /* 0x0000000c0d0e7389 */ /* 0x00006400000c000b */
[----:B01----:R-:W-:Y:S01]  /*10020*/  ENDCOLLECTIVE ;  /* 0x000000000000791b */ /* 0x003fe20003800000 */
.L_x_9355:
[----:B------:R-:W-:Y:S01]  /*10030*/  ULDC.64 UR4, c[0x0][0x208] ;  /* 0x0000820000047ab9 */ /* 0x000fe20000000a00 */
[----:B------:R-:W-:Y:S02]  /*10040*/  IMAD.MOV.U32 R13, RZ, RZ, R4 ;  /* 0x000000ffff0d7224 */ /* 0x000fe400078e0004 */
[----:B------:R-:W-:Y:S01]  /*10050*/  IMAD.MOV.U32 R12, RZ, RZ, 0x6 ;  /* 0x00000006ff0c7424 */ /* 0x000fe200078e00ff */
[----:B------:R-:W-:-:S05]  /*10060*/  @!P4 LEA R14, P6, R8, R14, 0x1 ;  /* 0x0000000e080ec211 */ /* 0x000fca00078c08ff */
[----:B------:R-:W-:Y:S02]  /*10070*/  @!P4 IMAD.X R9, RZ, RZ, R6, P6 ;  /* 0x000000ffff09c224 */ /* 0x000fe400030e0606 */
[----:B------:R-:W-:Y:S02]  /*10080*/  @!P4 IMAD.MOV.U32 R2, RZ, RZ, R14 ;  /* 0x000000ffff02c224 */ /* 0x000fe400078e000e */
[----:B------:R-:W-:Y:S01]  /*10090*/  @!P4 IMAD.MOV.U32 R3, RZ, RZ, R9 ;  /* 0x000000ffff03c224 */ /* 0x000fe200078e0009 */
[----:B------:R-:W-:-:S04]  /*100a0*/  @!P5 LEA R9, R10, UR38, 0x1 ;  /* 0x000000260a09dc11 */ /* 0x000fc8000f8e08ff */
[----:B------:R-:W-:Y:S01]  /*100b0*/  @!PT LDS RZ, [RZ] ;  /* 0x00000000fffff984 */ /* 0x000fe20000000800 */
[----:B------:R-:W-:Y:S01]  /*100c0*/  @!PT LDS RZ, [RZ] ;  /* 0x00000000fffff984 */ /* 0x000fe20000000800 */
[----:B------:R-:W-:Y:S01]  /*100d0*/  @!PT LDS RZ, [RZ] ;  /* 0x00000000fffff984 */ /* 0x000fe20000000800 */
[----:B------:R0:W-:Y:S04]  /*100e0*/  @!P4 LDGSTS.E.BYPASS.LTC128B.128 [R21+0x24c00], desc[UR4][R2.64], !P3 ;  /* 0x24c000000215cfae */ /* 0x0001e8000d901d44 */
[----:B------:R0:W-:Y:S04]  /*100f0*/  @!P4 LDGSTS.E.BYPASS.LTC128B.128 [R21+0x28c00], desc[UR4][R2.64+0x80], !P0 ;  /* 0x28c000800215cfae */ /* 0x0001e8000c101d44 */
[----:B------:R0:W-:Y:S04]  /*10100*/  @!P4 LDGSTS.E.BYPASS.LTC128B.128 [R21+0x2cc00], desc[UR4][R2.64+0x100], !P1 ;  /* 0x2cc001000215cfae */ /* 0x0001e8000c901d44 */
[----:B------:R0:W-:Y:S02]  /*10110*/  @!P4 LDGSTS.E.BYPASS.LTC128B.128 [R21+0x30c00], desc[UR4][R2.64+0x180], !P2 ;  /* 0x30c001800215cfae */ /* 0x0001e4000d101d44 */
[----:B0-----:R-:W-:Y:S05]  /*10120*/  WARPSYNC.COLLECTIVE R15, `(.L_x_9356) ;  /* 0x000000000f087348 */ /* 0x001fea0003c00000 */
[----:B------:R1:W2:Y:S02]  /*10130*/  SHFL.IDX P6, R14, R13, R12, R11 ;  /* 0x0000000c0d0e7389 */ /* 0x0002a400000c000b */
[----:B012---:R-:W-:Y:S01]  /*10140*/  ENDCOLLECTIVE ;  /* 0x000000000000791b */ /* 0x007fe20003800000 */
.L_x_9356:
[----:B------:R-:W-:Y:S02]  /*10150*/  IMAD.MOV.U32 R13, RZ, RZ, R5 ;  /* 0x000000ffff0d7224 */ /* 0x000fe400078e0005 */
[----:B------:R-:W-:-:S07]  /*10160*/  IMAD.MOV.U32 R6, RZ, RZ, R14 ;  /* 0x000000ffff067224 */ /* 0x000fce00078e000e */
[----:B------:R-:W-:Y:S05]  /*10170*/  WARPSYNC.COLLECTIVE R15, `(.L_x_9357) ;  /* 0x000000000f087348 */ /* 0x000fea0003c00000 */
[----:B------:R0:W1:Y:S02]  /*10180*/  SHFL.IDX P6, R14, R13, R12, R11 ;  /* 0x0000000c0d0e7389 */ /* 0x00006400000c000b */
[----:B01----:R-:W-:Y:S01]  /*10190*/  ENDCOLLECTIVE ;  /* 0x000000000000791b */ /* 0x003fe20003800000 */
.L_x_9357:
[----:B------:R-:W-:Y:S01]  /*101a0*/  ULDC.64 UR4, c[0x0][0x208] ;  /* 0x0000820000047ab9 */ /* 0x000fe20000000a00 */
[----:B------:R-:W-:Y:S02]  /*101b0*/  IMAD.MOV.U32 R13, RZ, RZ, R4 ;  /* 0x000000ffff0d7224 */ /* 0x000fe400078e0004 */
[----:B------:R-:W-:Y:S01]  /*101c0*/  IMAD.MOV.U32 R12, RZ, RZ, 0x7 ;  /* 0x00000007ff0c7424 */ /* 0x000fe200078e00ff */
[----:B------:R-:W-:-:S04]  /*101d0*/  @!P5 LEA R14, P6, R8, R14, 0x1 ;  /* 0x0000000e080ed211 */ /* 0x000fc800078c08ff */
[----:B------:R-:W-:Y:S01]  /*101e0*/  @!P5 MOV R2, R14 ;  /* 0x0000000e0002d202 */ /* 0x000fe20000000f00 */
[----:B------:R-:W-:-:S04]  /*101f0*/  @!P5 IMAD.X R7, RZ, RZ, R6, P6 ;  /* 0x000000ffff07d224 */ /* 0x000fc800030e0606 */
[----:B------:R-:W-:-:S05]  /*10200*/  @!P5 IMAD.MOV.U32 R3, RZ, RZ, R7 ;  /* 0x000000ffff03d224 */ /* 0x000fca00078e0007 */
        /* <DEDUP_REMOVED lines=10> */
.L_x_9358:
[----:B------:R-:W-:Y:S02]  /*102b0*/  IMAD.MOV.U32 R13, RZ, RZ, R5 ;  /* 0x000000ffff0d7224 */ /* 0x000fe400078e0005 */
[----:B------:R-:W-:-:S07]  /*102c0*/  IMAD.MOV.U32 R6, RZ, RZ, R14 ;  /* 0x000000ffff067224 */ /* 0x000fce00078e000e */
[----:B------:R-:W-:Y:S05]  /*102d0*/  WARPSYNC.COLLECTIVE R15, `(.L_x_9359) ;  /* 0x000000000f087348 */ /* 0x000fea0003c00000 */
[----:B------:R0:W1:Y:S02]  /*102e0*/  SHFL.IDX P6, R14, R13, R12, R11 ;  /* 0x0000000c0d0e7389 */ /* 0x00006400000c000b */
[----:B01----:R-:W-:Y:S01]  /*102f0*/  ENDCOLLECTIVE ;  /* 0x000000000000791b */ /* 0x003fe20003800000 */
.L_x_9359:
[----:B------:R-:W-:Y:S05]  /*10300*/  BRA `(.L_x_9360) ;  /* 0xffffffbc004c7947 */ /* 0x000fea000383ffff */
.L_x_9249:
[----:B0-----:R-:W-:-:S04]  /*10310*/  IMAD.U32 R3, RZ, RZ, UR38 ;  /* 0x00000026ff037e24 */ /* 0x001fc8000f8e00ff */
[----:B------:R0:W3:Y:S03]  /*10320*/  SYNCS.PHASECHK.TRANS64.TRYWAIT P0, [R3+URZ+0x32420], R2 ;  /* 0x03242002030075a7 */ /* 0x0000e6000800017f */
[----:B---3--:R-:W-:Y:S05]  /*10330*/  @!P0 NANOSLEEP.SYNCS 0x989680 ;  /* 0x009896800000895d */ /* 0x008fea0003900000 */
[----:B------:R-:W3:Y:S02]  /*10340*/  @!P0 SYNCS.PHASECHK.TRANS64 P0, [R3+URZ+0x32420], R2 ;  /* 0x03242002030085a7 */ /* 0x000ee4000800007f */
[----:B---3--:R-:W-:Y:S05]  /*10350*/  @!P0 BRA `(.L_x_9249) ;  /* 0xfffffffc00ec8947 */ /* 0x008fea000383ffff */
[----:B------:R-:W-:Y:S05]  /*10360*/  BRA `(.L_x_9361) ;  /* 0xffffffbc00c07947 */ /* 0x000fea000383ffff */
.L_x_9252:
[----:B0-----:R-:W-:-:S04]  /*10370*/  IMAD.U32 R3, RZ, RZ, UR38 ;  /* 0x00000026ff037e24 */ /* 0x001fc8000f8e00ff */
[----:B------:R0:W3:Y:S03]  /*10380*/  SYNCS.PHASECHK.TRANS64.TRYWAIT P0, [R3+URZ+0x32460], R2 ;  /* 0x03246002030075a7 */ /* 0x0000e6000800017f */
[----:B---3--:R-:W-:Y:S05]  /*10390*/  @!P0 NANOSLEEP.SYNCS 0x989680 ;  /* 0x009896800000895d */ /* 0x008fea0003900000 */
[----:B------:R-:W3:Y:S02]  /*103a0*/  @!P0 SYNCS.PHASECHK.TRANS64 P0, [R3+URZ+0x32460], R2 ;  /* 0x03246002030085a7 */ /* 0x000ee4000800007f */
[----:B---3--:R-:W-:Y:S05]  /*103b0*/  @!P0 BRA `(.L_x_9252) ;  /* 0xfffffffc00ec8947 */ /* 0x008fea000383ffff */
[----:B------:R-:W-:Y:S05]  /*103c0*/  BRA `(.L_x_9362) ;  /* 0xffffffbc00cc7947 */ /* 0x000fea000383ffff */
.L_x_9264:
[----:B-1----:R-:W-:-:S04]  /*103d0*/  IMAD.U32 R3, RZ, RZ, UR38 ;  /* 0x00000026ff037e24 */ /* 0x002fc8000f8e00ff */
[----:B------:R1:W3:Y:S03]  /*103e0*/  SYNCS.PHASECHK.TRANS64.TRYWAIT P0, [R3+URZ+0x32448], R2 ;  /* 0x03244802030075a7 */ /* 0x0002e6000800017f */
[----:B---3--:R-:W-:Y:S05]  /*103f0*/  @!P0 NANOSLEEP.SYNCS 0x989680 ;  /* 0x009896800000895d */ /* 0x008fea0003900000 */
[----:B------:R-:W3:Y:S02]  /*10400*/  @!P0 SYNCS.PHASECHK.TRANS64 P0, [R3+URZ+0x32448], R2 ;  /* 0x03244802030085a7 */ /* 0x000ee4000800007f */
[----:B---3--:R-:W-:Y:S05]  /*10410*/  @!P0 BRA `(.L_x_9264) ;  /* 0xfffffffc00ec8947 */ /* 0x008fea000383ffff */
[----:B------:R-:W-:Y:S05]  /*10420*/  BRA `(.L_x_9363) ;  /* 0xffffffc400cc7947 */ /* 0x000fea000383ffff */
.L_x_9269:
[----:B01----:R-:W-:-:S04]  /*10430*/  IMAD.U32 R3, RZ, RZ, UR38 ;  /* 0x00000026ff037e24 */ /* 0x003fc8000f8e00ff */
[----:B------:R0:W1:Y:S03]  /*10440*/  SYNCS.PHASECHK.TRANS64.TRYWAIT P0, [R3+URZ+0x32468], R2 ;  /* 0x03246802030075a7 */ /* 0x000066000800017f */
[----:B-1----:R-:W-:Y:S05]  /*10450*/  @!P0 NANOSLEEP.SYNCS 0x989680 ;  /* 0x009896800000895d */ /* 0x002fea0003900000 */
[----:B------:R-:W1:Y:S02]  /*10460*/  @!P0 SYNCS.PHASECHK.TRANS64 P0, [R3+URZ+0x32468], R2 ;  /* 0x03246802030085a7 */ /* 0x000e64000800007f */
[----:B-1----:R-:W-:Y:S05]  /*10470*/  @!P0 BRA `(.L_x_9269) ;  /* 0xfffffffc00ec8947 */ /* 0x002fea000383ffff */
[----:B------:R-:W-:Y:S05]  /*10480*/  BRA `(.L_x_9364) ;  /* 0xffffffc8002c7947 */ /* 0x000fea000383ffff */
.L_x_9280:
[----:B-1----:R-:W-:-:S04]  /*10490*/  MOV R3, UR38 ;  /* 0x0000002600037c02 */ /* 0x002fc80008000f00 */
[----:B------:R1:W3:Y:S03]  /*104a0*/  SYNCS.PHASECHK.TRANS64.TRYWAIT P0, [R3+URZ+0x32440], R2 ;  /* 0x03244002030075a7 */ /* 0x0002e6000800017f */
[----:B---3--:R-:W-:Y:S05]  /*104b0*/  @!P0 NANOSLEEP.SYNCS 0x989680 ;  /* 0x009896800000895d */ /* 0x008fea0003900000 */
[----:B------:R-:W3:Y:S02]  /*104c0*/  @!P0 SYNCS.PHASECHK.TRANS64 P0, [R3+URZ+0x32440], R2 ;  /* 0x03244002030085a7 */ /* 0x000ee4000800007f */
[----:B---3--:R-:W-:Y:S05]  /*104d0*/  @!P0 BRA `(.L_x_9280) ;  /* 0xfffffffc00ec8947 */ /* 0x008fea000383ffff */
[----:B------:R-:W-:Y:S05]  /*104e0*/  BRA `(.L_x_9365) ;  /* 0xffffffcc00ac7947 */ /* 0x000fea000383ffff */
.L_x_9285:
[----:B01----:R-:W-:-:S04]  /*104f0*/  IMAD.U32 R3, RZ, RZ, UR38 ;  /* 0x00000026ff037e24 */ /* 0x003fc8000f8e00ff */
[----:B------:R0:W1:Y:S03]  /*10500*/  SYNCS.PHASECHK.TRANS64.TRYWAIT P0, [R3+URZ+0x32460], R2 ;  /* 0x03246002030075a7 */ /* 0x000066000800017f */
[----:B-1----:R-:W-:Y:S05]  /*10510*/  @!P0 NANOSLEEP.SYNCS 0x989680 ;  /* 0x009896800000895d */ /* 0x002fea0003900000 */
[----:B------:R-:W1:Y:S02]  /*10520*/  @!P0 SYNCS.PHASECHK.TRANS64 P0, [R3+URZ+0x32460], R2 ;  /* 0x03246002030085a7 */ /* 0x000e64000800007f */
[----:B-1----:R-:W-:Y:S05]  /*10530*/  @!P0 BRA `(.L_x_9285) ;  /* 0xfffffffc00ec8947 */ /* 0x002fea000383ffff */
[----:B------:R-:W-:Y:S05]  /*10540*/  BRA `(.L_x_9366) ;  /* 0xffffffd000107947 */ /* 0x000fea000383ffff */
.L_x_9297:
[----:B-1----:R-:W-:-:S04]  /*10550*/  IMAD.U32 R3, RZ, RZ, UR38 ;  /* 0x00000026ff037e24 */ /* 0x002fc8000f8e00ff */
[----:B------:R1:W3:Y:S03]  /*10560*/  SYNCS.PHASECHK.TRANS64.TRYWAIT P0, [R3+URZ+0x32448], R2 ;  /* 0x03244802030075a7 */ /* 0x0002e6000800017f */
[----:B---3--:R-:W-:Y:S05]  /*10570*/  @!P0 NANOSLEEP.SYNCS 0x989680 ;  /* 0x009896800000895d */ /* 0x008fea0003900000 */
[----:B------:R-:W3:Y:S02]  /*10580*/  @!P0 SYNCS.PHASECHK.TRANS64 P0, [R3+URZ+0x32448], R2 ;  /* 0x03244802030085a7 */ /* 0x000ee4000800007f */
[----:B---3--:R-:W-:Y:S05]  /*10590*/  @!P0 BRA `(.L_x_9297) ;  /* 0xfffffffc00ec8947 */ /* 0x008fea000383ffff */
[----:B------:R-:W-:Y:S05]  /*105a0*/  BRA `(.L_x_9367) ;  /* 0xffffffd400987947 */ /* 0x000fea000383ffff */
.L_x_9302:
[----:B-1----:R-:W-:-:S04]  /*105b0*/  IMAD.U32 R3, RZ, RZ, UR38 ;  /* 0x00000026ff037e24 */ /* 0x002fc8000f8e00ff */
[----:B------:R1:W3:Y:S03]  /*105c0*/  SYNCS.PHASECHK.TRANS64.TRYWAIT P0, [R3+URZ+0x32468], R2 ;  /* 0x03246802030075a7 */ /* 0x0002e6000800017f */
[----:B---3--:R-:W-:Y:S05]  /*105d0*/  @!P0 NANOSLEEP.SYNCS 0x989680 ;  /* 0x009896800000895d */ /* 0x008fea0003900000 */
[----:B------:R-:W3:Y:S02]  /*105e0*/  @!P0 SYNCS.PHASECHK.TRANS64 P0, [R3+URZ+0x32468], R2 ;  /* 0x03246802030085a7 */ /* 0x000ee4000800007f */
[----:B---3--:R-:W-:Y:S05]  /*105f0*/  @!P0 BRA `(.L_x_9302) ;  /* 0xfffffffc00ec8947 */ /* 0x008fea000383ffff */
[----:B------:R-:W-:Y:S05]  /*10600*/  BRA `(.L_x_9368) ;  /* 0xffffffd400fc7947 */ /* 0x000fea000383ffff */
.L_x_9309:
[----:B0-----:R0:W1:Y:S02]  /*10610*/  SYNCS.PHASECHK.TRANS64.TRYWAIT P0, [R2+URZ+0x32420], R7 ;  /* 0x03242007020075a7 */ /* 0x001064000800017f */
[----:B-1----:R-:W-:Y:S05]  /*10620*/  @!P0 NANOSLEEP.SYNCS 0x989680 ;  /* 0x009896800000895d */ /* 0x002fea0003900000 */
[----:B------:R-:W1:Y:S02]  /*10630*/  @!P0 SYNCS.PHASECHK.TRANS64 P0, [R2+URZ+0x32420], R7 ;  /* 0x03242007020085a7 */ /* 0x000e64000800007f */
[----:B-1----:R-:W-:Y:S05]  /*10640*/  @!P0 BRA `(.L_x_9309) ;  /* 0xfffffffc00f08947 */ /* 0x002fea000383ffff */
[----:B------:R-:W-:Y:S05]  /*10650*/  BRA `(.L_x_9369) ;  /* 0xffffffdc00187947 */ /* 0x000fea000383ffff */
.L_x_9310:
        /* <DEDUP_REMOVED lines=9> */
[----:B--2---:R1:W2:Y:S02]  /*106f0*/  SHFL.IDX P6, R14, R13, R12, R11 ;  /* 0x0000000c0d0e7389 */ /* 0x0042a400000c000b */
[----:B012---:R-:W-:Y:S01]  /*10700*/  ENDCOLLECTIVE ;  /* 0x000000000000791b */ /* 0x007fe20003800000 */
.L_x_9371:
[----:B------:R-:W-:Y:S05]  /*10710*/  BSYNC B0 ;  /* 0x0000000000007941 */ /* 0x000fea0003800000 */
.L_x_9370:
[----:B------:R-:W-:Y:S05]  /*10720*/  BRA `(.L_x_9372) ;  /* 0xffffffd800fc7947 */ /* 0x000fea000383ffff */
.L_x_9311:
[----:B------:R-:W-:Y:S01]  /*10730*/  BSSY B0, `(.L_x_9373) ;  /* 0x0000006000007945 */ /* 0x000fe20003800000 */
[----:B------:R-:W-:-:S07]  /*10740*/  IMAD.MOV.U32 R15, RZ, RZ, -0x1 ;  /* 0xffffffffff0f7424 */ /* 0x000fce00078e00ff */
[----:B01----:R-:W-:Y:S05]  /*10750*/  WARPSYNC.COLLECTIVE R15, `(.L_x_9374) ;  /* 0x000000000f0c7348 */ /* 0x003fea0003c00000 */
[----:B------:R-:W-:Y:S02]  /*10760*/  ELECT P6, UR62, PT ;  /* 0x00000000003e782f */ /* 0x000fe400038c0000 */
[----:B------:R-:W-:Y:S01]  /*10770*/  MOV R14, UR62 ;  /* 0x0000003e000e7c02 */ /* 0x000fe20008000f00 */
[----:B01----:R-:W-:Y:S10]  /*10780*/  ENDCOLLECTIVE ;  /* 0x000000000000791b */ /* 0x003ff40003800000 */
.L_x_9374:
[----:B------:R-:W-:Y:S05]  /*10790*/  BSYNC B0 ;  /* 0x0000000000007941 */ /* 0x000fea0003800000 */
.L_x_9373:
[----:B------:R-:W-:Y:S05]  /*107a0*/  BRA `(.L_x_9375) ;  /* 0xffffffd800f07947 */ /* 0x000fea000383ffff */
.L_x_9313:
[----:B0-----:R0:W1:Y:S02]  /*107b0*/  SYNCS.PHASECHK.TRANS64.TRYWAIT P0, [R7+URZ], R4 ;  /* 0x00000004070075a7 */ /* 0x001064000800017f */
[----:B-1----:R-:W-:Y:S05]  /*107c0*/  @!P0 NANOSLEEP.SYNCS 0x989680 ;  /* 0x009896800000895d */ /* 0x002fea0003900000 */
[----:B------:R-:W1:Y:S02]  /*107d0*/  @!P0 SYNCS.PHASECHK.TRANS64 P0, [R7+URZ], R4 ;  /* 0x00000004070085a7 */ /* 0x000e64000800007f */
[----:B-1----:R-:W-:Y:S05]  /*107e0*/  @!P0 BRA `(.L_x_9313) ;  /* 0xfffffffc00f08947 */ /* 0x002fea000383ffff */
[----:B------:R-:W-:Y:S05]  /*107f0*/  BRA `(.L_x_9376) ;  /* 0xffffffdc002c7947 */ /* 0x000fea000383ffff */
.L_x_9314:
[----:B-1----:R1:W2:Y:S02]  /*10800*/  SYNCS.PHASECHK.TRANS64.TRYWAIT P0, [R5+URZ], R0 ;  /* 0x00000000050075a7 */ /* 0x0022a4000800017f */
[----:B--2---:R-:W-:Y:S05]  /*10810*/  @!P0 NANOSLEEP.SYNCS 0x989680 ;  /* 0x009896800000895d */ /* 0x004fea0003900000 */
[----:B------:R-:W2:Y:S02]  /*10820*/  @!P0 SYNCS.PHASECHK.TRANS64 P0, [R5+URZ], R0 ;  /* 0x00000000050085a7 */ /* 0x000ea4000800007f */
[----:B--2---:R-:W-:Y:S05]  /*10830*/  @!P0 BRA `(.L_x_9314) ;  /* 0xfffffffc00f08947 */ /* 0x004fea000383ffff */
[----:B------:R-:W-:Y:S05]  /*10840*/  BRA `(.L_x_9377) ;  /* 0xffffffdc00207947 */ /* 0x000fea000383ffff */
.L_x_9316:
[----:B-1----:R1:W2:Y:S02]  /*10850*/  SYNCS.PHASECHK.TRANS64.TRYWAIT P0, [R5+URZ], R4 ;  /* 0x00000004050075a7 */ /* 0x0022a4000800017f */
[----:B--2---:R-:W-:Y:S05]  /*10860*/  @!P0 NANOSLEEP.SYNCS 0x989680 ;  /* 0x009896800000895d */ /* 0x004fea0003900000 */
[----:B------:R-:W2:Y:S02]  /*10870*/  @!P0 SYNCS.PHASECHK.TRANS64 P0, [R5+URZ], R4 ;  /* 0x00000004050085a7 */ /* 0x000ea4000800007f */
[----:B--2---:R-:W-:Y:S05]  /*10880*/  @!P0 BRA `(.L_x_9316) ;  /* 0xfffffffc00f08947 */ /* 0x004fea000383ffff */
[----:B------:R-:W-:Y:S05]  /*10890*/  BRA `(.L_x_9378) ;  /* 0xffffffdc00247947 */ /* 0x000fea000383ffff */
.L_x_9379:
        /* <DEDUP_REMOVED lines=14> */
.L_x_15189:


//--------------------- .text._ZN7cutlass13device_kernelIN5flash11enable_sm90INS1_16FlashAttnFwdSm90INS1_25CollectiveMainloopFwdSm90ILi2EN4cute5tupleIJNS5_1CILi1EEES8_S8_EEENS6_IJNS7_ILi128EEENS7_ILi96EEENS7_ILi64EEEEEELi256ENS_10bfloat16_tEfNS_4arch4Sm90ELb0ELb0ELb1ELb1ELb0ELb0ELb0ELb1ELb0ELb1ELb1ELb0EEENS1_21CollectiveEpilogueFwdINS6_IJSA_NS7_ILi256EEESB_EEES9_SE_SG_Li256ELb1ELb1ELb1ELb0EEENS1_36VarlenDynamicPersistentTileSchedulerILi128ELi96ELi256ELi128ELb1ELb1ELb1ELb0ELb1ELb1EEEEEEEEEvNT_6ParamsE --------------------------
	.section	.text._ZN7cutlass13device_kernelIN5flash11enable_sm90INS1_16FlashAttnFwdSm90INS1_25CollectiveMainloopFwdSm90ILi2EN4cute5tupleIJNS5_1CILi1EEES8_S8_EEENS6_IJNS7_ILi128EEENS7_ILi96EEENS7_ILi64EEEEEELi256ENS_10bfloat16_tEfNS_4arch4Sm90ELb0ELb0ELb1ELb1ELb0ELb0ELb0ELb1ELb0ELb1ELb1ELb0EEENS1_21CollectiveEpilogueFwdINS6_IJSA_NS7_ILi256EEESB_EEES9_SE_SG_Li256ELb1ELb1ELb1ELb0EEENS1_36VarlenDynamicPersistentTileSchedulerILi128ELi96ELi256ELi128ELb1ELb1ELb1ELb0ELb1ELb1EEEEEEEEEvNT_6ParamsE,"ax",@progbits
	.align	128
.text._ZN7cutlass13device_kernelIN5flash11enable_sm90INS1_16FlashAttnFwdSm90INS1_25CollectiveMainloopFwdSm90ILi2EN4cute5tupleIJNS5_1CILi1EEES8_S8_EEENS6_IJNS7_ILi128EEENS7_ILi96EEENS7_ILi64EEEEEELi256ENS_10bfloat16_tEfNS_4arch4Sm90ELb0ELb0ELb1ELb1ELb0ELb0ELb0ELb1ELb0ELb1ELb1ELb0EEENS1_21CollectiveEpilogueFwdINS6_IJSA_NS7_ILi256EEESB_EEES9_SE_SG_Li256ELb1ELb1ELb1ELb0EEENS1_36VarlenDynamicPersistentTileSchedulerILi128ELi96ELi256ELi128ELb1ELb1ELb1ELb0ELb1ELb1EEEEEEEEEvNT_6ParamsE:
        .type           _ZN7cutlass13device_kernelIN5flash11enable_sm90INS1_16FlashAttnFwdSm90INS1_25CollectiveMainloopFwdSm90ILi2EN4cute5tupleIJNS5_1CILi1EEES8_S8_EEENS6_IJNS7_ILi128EEENS7_ILi96EEENS7_ILi64EEEEEELi256ENS_10bfloat16_tEfNS_4arch4Sm90ELb0ELb0ELb1ELb1ELb0ELb0ELb0ELb1ELb0ELb1ELb1ELb0EEENS1_21CollectiveEpilogueFwdINS6_IJSA_NS7_ILi256EEESB_EEES9_SE_SG_Li256ELb1ELb1ELb1ELb0EEENS1_36VarlenDynamicPersistentTileSchedulerILi128ELi96ELi256ELi128ELb1ELb1ELb1ELb0ELb1ELb1EEEEEEEEEvNT_6ParamsE,@function
        .size           _ZN7cutlass13device_kernelIN5flash11enable_sm90INS1_16FlashAttnFwdSm90INS1_25CollectiveMainloopFwdSm90ILi2EN4cute5tupleIJNS5_1CILi1EEES8_S8_EEENS6_IJNS7_ILi128EEENS7_ILi96EEENS7_ILi64EEEEEELi256ENS_10bfloat16_tEfNS_4arch4Sm90ELb0ELb0ELb1ELb1ELb0ELb0ELb0ELb1ELb0ELb1ELb1ELb0EEENS1_21CollectiveEpilogueFwdINS6_IJSA_NS7_ILi256EEESB_EEES9_SE_SG_Li256ELb1ELb1ELb1ELb0EEENS1_36VarlenDynamicPersistentTileSchedulerILi128ELi96ELi256ELi128ELb1ELb1ELb1ELb0ELb1ELb1EEEEEEEEEvNT_6ParamsE,(.L_x_15190 - _ZN7cutlass13device_kernelIN5flash11enable_sm90INS1_16FlashAttnFwdSm90INS1_25CollectiveMainloopFwdSm90ILi2EN4cute5tupleIJNS5_1CILi1EEES8_S8_EEENS6_IJNS7_ILi128EEENS7_ILi96EEENS7_ILi64EEEEEELi256ENS_10bfloat16_tEfNS_4arch4Sm90ELb0ELb0ELb1ELb1ELb0ELb0ELb0ELb1ELb0ELb1ELb1ELb0EEENS1_21CollectiveEpilogueFwdINS6_IJSA_NS7_ILi256EEESB_EEES9_SE_SG_Li256ELb1ELb1ELb1ELb0EEENS1_36VarlenDynamicPersistentTileSchedulerILi128ELi96ELi256ELi128ELb1ELb1ELb1ELb0ELb1ELb1EEEEEEEEEvNT_6ParamsE)
        .other          _ZN7cutlass13device_kernelIN5flash11enable_sm90INS1_16FlashAttnFwdSm90INS1_25CollectiveMainloopFwdSm90ILi2EN4cute5tupleIJNS5_1CILi1EEES8_S8_EEENS6_IJNS7_ILi128EEENS7_ILi96EEENS7_ILi64EEEEEELi256ENS_10bfloat16_tEfNS_4arch4Sm90ELb0ELb0ELb1ELb1ELb0ELb0ELb0ELb1ELb0ELb1ELb1ELb0EEENS1_21CollectiveEpilogueFwdINS6_IJSA_NS7_ILi256EEESB_EEES9_SE_SG_Li256ELb1ELb1ELb1ELb0EEENS1_36VarlenDynamicPersistentTileSchedulerILi128ELi96ELi256ELi128ELb1ELb1ELb1ELb0ELb1ELb1EEEEEEEEEvNT_6ParamsE,@"STO_CUDA_ENTRY STV_DEFAULT"
_ZN7cutlass13device_kernelIN5flash11enable_sm90INS1_16FlashAttnFwdSm90INS1_25CollectiveMainloopFwdSm90ILi2EN4cute5tupleIJNS5_1CILi1EEES8_S8_EEENS6_IJNS7_ILi128EEENS7_ILi96EEENS7_ILi64EEEEEELi256ENS_10bfloat16_tEfNS_4arch4Sm90ELb0ELb0ELb1ELb1ELb0ELb0ELb0ELb1ELb0ELb1ELb1ELb0EEENS1_21CollectiveEpilogueFwdINS6_IJSA_NS7_ILi256EEESB_EEES9_SE_SG_Li256ELb1ELb1ELb1ELb0EEENS1_36VarlenDynamicPersistentTileSchedulerILi128ELi96ELi256ELi128ELb1ELb1ELb1ELb0ELb1ELb1EEEEEEEEEvNT_6ParamsE:
        /* <DEDUP_REMOVED lines=18> */
.L_x_9381:
[----:B------:R-:W-:Y:S05]  /*0120*/  BSYNC B0 ;  /* 0x0000000000007941 */ /* 0x000fea0003800000 */
.L_x_9380:
        /* <DEDUP_REMOVED lines=41> */
.L_x_9382:
        /* <DEDUP_REMOVED lines=22> */
.L_x_9383:
        /* <DEDUP_REMOVED lines=18> */
.L_x_9384:
        /* <DEDUP_REMOVED lines=22> */
.L_x_9385:
        /* <DEDUP_REMOVED lines=22> */
.L_x_9386:
[----:B------:R-:W-:Y:S01]  /*0900*/  PLOP3.LUT P0, PT, PT, PT, UP0, 0x80, 0x0 ;  /* 0x000000000000781c */ /* 0x000fe20003f0f008 */
[----:B------:R-:W-:Y:S01]  /*0910*/  UMOV UR36, 0x1 ;  /* 0x0000000100247882 */ /* 0x000fe20000000000 */
[----:B------:R-:W-:Y:S01]  /*0920*/  NOP ;  /* 0x0000000000007918 */ /* 0x000fe20000000000 */
[----:B------:R-:W-:Y:S01]  /*0930*/  USEL UR36, UR36, 0x2, !UP0 ;  /* 0x0000000224247887 */ /* 0x000fe2000c000000 */
[----:B------:R-:W-:Y:S01]  /*0940*/  ULDC.64 UR40, c[0x0][0x208] ;  /* 0x0000820000287ab9 */ /* 0x000fe20000000a00 */
[----:B012-4-:R-:W-:Y:S08]  /*0950*/  BAR.SYNC.DEFER_BLOCKING 0x0 ;  /* 0x0000000000007b1d */ /* 0x017ff00000010000 */
[----:B------:R-:W-:Y:S05]  /*0960*/  @!P0 BRA `(.L_x_9387) ;  /* 0x000000a800e88947 */ /* 0x000fea0003800000 */
.L_x_9388:
[----:B------:R-:W-:-:S08]  /*0970*/  NOP ;  /* 0x0000000000007918 */ /* 0x000fd00000000000 */
[----:B------:R-:W0:Y:S02]  /*0980*/  USETMAXREG.TRY_ALLOC.CTAPOOL UP0, 0xf0 ;  /* 0x000000f0000079c8 */ /* 0x000e240008000600 */
[----:B0-----:R-:W-:-:S13]  /*0990*/  PLOP3.LUT P0, PT, PT, PT, UP0, 0x80, 0x0 ;  /* 0x000000000000781c */ /* 0x001fda0003f0f008 */
[----:B------:R-:W-:Y:S05]  /*09a0*/  @!P0 BRA `(.L_x_9388) ;  /* 0xfffffffc00f08947 */ /* 0x000fea000383ffff */
[----:B------:R-:W-:Y:S01]  /*09b0*/  SHF.R.U32.HI R0, RZ, 0x7, R6 ;  /* 0x00000007ff007819 */ /* 0x000fe20000011606 */
[----:B------:R-:W0:Y:S08]  /*09c0*/  S2UR UR5, SR_CgaCtaId ;  /* 0x00000000000579c3 */ /* 0x000e300000008800 */
[----:B------:R-:W-:Y:S06]  /*09d0*/  BAR.ARV 0x8, 0x180 ;  /* 0x0206000000007b1d */ /* 0x000fec0000002000 */
[----:B------:R-:W-:Y:S01]  /*09e0*/  ISETP.NE.AND P0, PT, R0, 0x1, PT ;  /* 0x000000010000780c */ /* 0x000fe20003f05270 */
[----:B------:R-:W-:-:S12]  /*09f0*/  UMOV UR4, 0x400 ;  /* 0x0000040000047882 */ /* 0x000fd80000000000 */
[----:B------:R-:W-:Y:S06]  /*0a00*/  @!P0 BAR.ARV 0x9, 0x100 ;  /* 0x0244000000008b1d */ /* 0x000fec0000002000 */
[----:B0-----:R-:W-:Y:S02]  /*0a10*/  ULEA UR4, UR5, UR4, 0x18 ;  /* 0x0000000405047291 */ /* 0x001fe4000f8ec03f */
[----:B------:R-:W-:Y:S07]  /*0a20*/  BAR.SYNC.DEFER_BLOCKING 0x5, 0x180 ;  /* 0x0146000000007b1d */ /* 0x000fee0000010000 */
[----:B------:R-:W0:Y:S01]  /*0a30*/  LDS.128 R8, [UR4+0x228d0] ;  /* 0x0228d004ff087984 */ /* 0x000e220008000c00 */
[----:B------:R-:W-:Y:S01]  /*0a40*/  ULDC UR4, c[0x0][0xc3c] ;  /* 0x00030f0000047ab9 */ /* 0x000fe20000000800 */
[----:B------:R-:W-:Y:S06]  /*0a50*/  BAR.ARV 0x4, 0x180 ;  /* 0x0106000000007b1d */ /* 0x000fec0000002000 */
[----:B0-----:R-:W-:-:S13]  /*0a60*/  ISETP.GE.AND P0, PT, R11, UR4, PT ;  /* 0x000000040b007c0c */ /* 0x001fda000bf06270 */
[----:B------:R-:W-:Y:S05]  /*0a70*/  @P0 EXIT ;  /* 0x000000000000094d */ /* 0x000fea0003800000 */
[----:B------:R-:W-:Y:S01]  /*0a80*/  VIADD R6, R6, 0xffffff80 ;  /* 0xffffff8006067836 */ /* 0x000fe20000000000 */
[----:B------:R-:W-:Y:S01]  /*0a90*/  R2UR UR5, R9 ;  /* 0x00000000090572ca */ /* 0x000fe200000e0000 */
[----:B------:R-:W-:Y:S01]  /*0aa0*/  ULOP3.LUT UR49, UR36, 0x1, URZ, 0xfc, !UPT ;  /* 0x0000000124317892 */ /* 0x000fe2000f8efc3f */
        /* <DEDUP_REMOVED lines=8> */
[----:B------:R-:W-:Y:S02]  /*0b30*/  LOP3.LUT R5, R0, 0xffffff80, RZ, 0xc0, !PT ;  /* 0xffffff8000057812 */ /* 0x000fe400078ec0ff */
[CC--:B------:R-:W-:Y:S01]  /*0b40*/  LEA.HI R4, R3.reuse, R6.reuse, RZ, 0x2 ;  /* 0x0000000603047211 */ /* 0x0c0fe200078f10ff */
[----:B------:R-:W-:Y:S01]  /*0b50*/  IMAD.SHL.U32 R7, R2, 0x20, RZ ;  /* 0x0000002002077824 */ /* 0x000fe200078e00ff */
[----:B------:R-:W-:Y:S01]  /*0b60*/  LEA.HI R3, R3, R6, RZ, 0x4 ;  /* 0x0000000603037211 */ /* 0x000fe200078f20ff */
[----:B------:R-:W-:Y:S01]  /*0b70*/  IMAD.IADD R222, R6, 0x1, -R5 ;  /* 0x0000000106de7824 */ /* 0x000fe200078e0a05 */
[----:B------:R-:W-:Y:S02]  /*0b80*/  LOP3.LUT R13, R4, 0xfffffffc, RZ, 0xc0, !PT ;  /* 0xfffffffc040d7812 */ /* 0x000fe400078ec0ff */
[----:B------:R-:W-:Y:S02]  /*0b90*/  SHF.R.S32.HI R2, RZ, 0x4, R3 ;  /* 0x00000004ff027819 */ /* 0x000fe40000011403 */
[----:B------:R-:W-:Y:S01]  /*0ba0*/  SHF.R.S32.HI R9, RZ, 0x1f, R222 ;  /* 0x0000001fff097819 */ /* 0x000fe200000114de */
[----:B------:R-:W-:Y:S01]  /*0bb0*/  IMAD.IADD R13, R6, 0x1, -R13 ;  /* 0x00000001060d7824 */ /* 0x000fe200078e0a0d */
[----:B------:R-:W-:-:S02]  /*0bc0*/  LOP3.LUT R5, R3, 0x3fffff0, RZ, 0xc0, !PT ;  /* 0x03fffff003057812 */ /* 0x000fc400078ec0ff */
[----:B------:R-:W-:Y:S02]  /*0bd0*/  LEA.HI R8, R9, R222, RZ, 0x2 ;  /* 0x000000de09087211 */ /* 0x000fe400078f10ff */
[----:B------:R-:W-:Y:S01]  /*0be0*/  LEA.HI R4, R3, R2, RZ, 0x1 ;  /* 0x0000000203047211 */ /* 0x000fe200078f08ff */
[----:B------:R-:W-:Y:S01]  /*0bf0*/  IMAD.IADD R5, R6, 0x1, -R5 ;  /* 0x0000000106057824 */ /* 0x000fe200078e0a05 */
[--C-:B------:R-:W-:Y:S02]  /*0c00*/  SHF.R.S32.HI R10, RZ, 0x2, R8.reuse ;  /* 0x00000002ff0a7819 */ /* 0x100fe40000011408 */
[----:B------:R-:W-:Y:S02]  /*0c10*/  SHF.R.S32.HI R11, RZ, 0x1f, R8 ;  /* 0x0000001fff0b7819 */ /* 0x000fe40000011408 */
[----:B------:R-:W-:Y:S02]  /*0c20*/  SHF.R.S32.HI R3, RZ, 0x7, R0 ;  /* 0x00000007ff037819 */ /* 0x000fe40000011400 */
[----:B------:R-:W-:-:S02]  /*0c30*/  LEA.HI R11, R11, R10, RZ, 0x3 ;  /* 0x0000000a0b0b7211 */ /* 0x000fc400078f18ff */
[----:B------:R-:W-:Y:S02]  /*0c40*/  LOP3.LUT R6, R7, 0xfffffc00, RZ, 0xc0, !PT ;  /* 0xfffffc0007067812 */ /* 0x000fe400078ec0ff */
[----:B------:R-:W-:Y:S02]  /*0c50*/  LOP3.LUT R7, R4, 0x1ffffffe, RZ, 0xc0, !PT ;  /* 0x1ffffffe04077812 */ /* 0x000fe400078ec0ff */
[----:B------:R-:W-:Y:S01]  /*0c60*/  LOP3.LUT R11, R11, 0xfffffff8, RZ, 0xc0, !PT ;  /* 0xfffffff80b0b7812 */ /* 0x000fe200078ec0ff */
[----:B------:R-:W-:Y:S01]  /*0c70*/  IMAD R6, R5, 0x40, R6 ;  /* 0x0000004005067824 */ /* 0x000fe200078e0206 */
[----:B------:R-:W-:Y:S01]  /*0c80*/  LEA.HI R0, R0, R3, RZ, 0x1 ;  /* 0x0000000300007211 */ /* 0x000fe200078f08ff */
[----:B------:R-:W-:Y:S01]  /*0c90*/  IMAD.IADD R7, R2, 0x1, -R7 ;  /* 0x0000000102077824 */ /* 0x000fe200078e0a07 */
[----:B------:R-:W-:Y:S01]  /*0ca0*/  LEA.HI R9, R9, R222, RZ, 0x5 ;  /* 0x000000de09097211 */ /* 0x000fe200078f28ff */
[----:B------:R-:W-:Y:S01]  /*0cb0*/  IMAD.IADD R10, R10, 0x1, -R11 ;  /* 0x000000010a0a7824 */ /* 0x000fe200078e0a0b */
[----:B------:R-:W-:-:S02]  /*0cc0*/  LOP3.LUT R0, R0, 0x3fffffe, RZ, 0xc0, !PT ;  /* 0x03fffffe00007812 */ /* 0x000fc400078ec0ff */
[----:B------:R-:W-:Y:S02]  /*0cd0*/  SHF.R.S32.HI R9, RZ, 0x5, R9 ;  /* 0x00000005ff097819 */ /* 0x000fe40000011409 */
[----:B------:R-:W-:Y:S01]  /*0ce0*/  LEA.HI R2, R13, R13, RZ, 0x1 ;  /* 0x0000000d0d027211 */ /* 0x000fe200078f08ff */
[----:B------:R-:W-:Y:S01]  /*0cf0*/  IMAD.IADD R0, R3, 0x1, -R0 ;  /* 0x0000000103007824 */ /* 0x000fe200078e0a00 */
[----:B------:R-:W-:Y:S01]  /*0d00*/  LOP3.LUT R5, R8, 0x7ffffffc, RZ, 0xc0, !PT ;  /* 0x7ffffffc08057812 */ /* 0x000fe200078ec0ff */
[----:B------:R-:W-:Y:S01]  /*0d10*/  IMAD R9, R9, 0x10, R10 ;  /* 0x0000001009097824 */ /* 0x000fe200078e020a */
[----:B------:R-:W-:Y:S01]  /*0d20*/  LOP3.LUT R2, R2, 0x1ffffffe, RZ, 0xc0, !PT ;  /* 0x1ffffffe02027812 */ /* 0x000fe200078ec0ff */
[----:B------:R-:W-:Y:S02]  /*0d30*/  IMAD R3, R7, 0x8, R6 ;  /* 0x0000000807037824 */ /* 0x000fe400078e0206 */
[----:B------:R-:W-:Y:S02]  /*0d40*/  IMAD R0, R0, 0x40, R9 ;  /* 0x0000004000007824 */ /* 0x000fe400078e0209 */
[----:B------:R-:W-:Y:S01]  /*0d50*/  IMAD.IADD R13, R13, 0x1, -R2 ;  /* 0x000000010d0d7824 */ /* 0x000fe200078e0a02 */
[----:B------:R-:W-:Y:S01]  /*0d60*/  STL [R1+0x38], R3 ;  /* 0x0000380301007387 */ /* 0x000fe20000100800 */
[----:B------:R-:W-:-:S03]  /*0d70*/  IMAD.IADD R5, R222, 0x1, -R5 ;  /* 0x00000001de057824 */ /* 0x000fc600078e0a05 */
[----:B------:R0:W-:Y:S01]  /*0d80*/  STL [R1+0x30], R0 ;  /* 0x0000300001007387 */ /* 0x0001e20000100800 */
[----:B------:R-:W-:-:S04]  /*0d90*/  IMAD.SHL.U32 R2, R5, 0x2, RZ ;  /* 0x0000000205027824 */ /* 0x000fc800078e00ff */
[C---:B------:R-:W-:Y:S02]  /*0da0*/  VIADD R221, R2.reuse, 0x8 ;  /* 0x0000000802dd7836 */ /* 0x040fe40000000000 */
[C---:B------:R-:W-:Y:S02]  /*0db0*/  VIADD R220, R2.reuse, 0x10 ;  /* 0x0000001002dc7836 */ /* 0x040fe40000000000 */
[C---:B------:R-:W-:Y:S01]  /*0dc0*/  VIADD R219, R2.reuse, 0x18 ;  /* 0x0000001802db7836 */ /* 0x040fe20000000000 */
[----:B------:R-:W-:Y:S01]  /*0dd0*/  SHF.R.S32.HI R5, RZ, 0x1f, R221 ;  /* 0x0000001fff057819 */ /* 0x000fe200000114dd */
[----:B0-----:R-:W-:Y:S01]  /*0de0*/  IMAD R0, R13, 0x8, R0 ;  /* 0x000000080d007824 */ /* 0x001fe200078e0200 */
[----:B------:R-:W-:Y:S01]  /*0df0*/  SHF.R.S32.HI R4, RZ, 0x1f, R220 ;  /* 0x0000001fff047819 */ /* 0x000fe200000114dc */
        /* <DEDUP_REMOVED lines=50> */
[----:B0-----:R-:W-:-:S07]  /*1120*/  SHF.R.S32.HI R223, RZ, 0x1f, R17 ;  /* 0x0000001fffdf7819 */ /* 0x001fce0000011411 */
.L_x_9434:
[----:B------:R-:W-:Y:S01]  /*1130*/  ULDC.64 UR8, c[0x0][0xc88] ;  /* 0x0003220000087ab9 */ /* 0x000fe20000000a00 */
[----:B------:R-:W-:Y:S01]  /*1140*/  ULDC.64 UR10, c[0x0][0xa20] ;  /* 0x00028800000a7ab9 */ /* 0x000fe20000000a00 */
[----:B------:R-:W-:Y:S01]  /*1150*/  UIMAD.WIDE UR8, UR7, 0x4, UR8 ;  /* 0x00000004070878a5 */ /* 0x000fe2000f8e0208 */
[----:B------:R-:W-:-:S05]  /*1160*/  ULDC UR4, c[0x0][0x424] ;  /* 0x0001090000047ab9 */ /* 0x000fca0000000800 */
[----:B012---:R-:W-:Y:S02]  /*1170*/  IMAD.U32 R4, RZ, RZ, UR8 ;  /* 0x00000008ff047e24 */ /* 0x007fe4000f8e00ff */
[----:B---3--:R-:W-:Y:S01]  /*1180*/  IMAD.U32 R5, RZ, RZ, UR9 ;  /* 0x00000009ff057e24 */ /* 0x008fe2000f8e00ff */
[----:B------:R-:W-:-:S04]  /*1190*/  ULDC.64 UR8, c[0x0][0xa28] ;  /* 0x00028a0000087ab9 */ /* 0x000fc80000000a00 */
[----:B------:R-:W2:Y:S01]  /*11a0*/  LDG.E R4, desc[UR40][R4.64] ;  /* 0x0000002804047981 */ /* 0x000ea2000c1e1900 */
[----:B------:R-:W-:Y:S02]  /*11b0*/  UISETP.NE.U32.AND UP0, UPT, UR8, URZ, UPT ;  /* 0x0000003f0800728c */ /* 0x000fe4000bf05070 */
        /* <DEDUP_REMOVED lines=14> */
[----:B----4-:R-:W-:-:S03]  /*12a0*/  IMAD.U32 R6, RZ, RZ, UR10 ;  /* 0x0000000aff067e24 */ /* 0x010fc6000f8e00ff */
[----:B------:R-:W-:Y:S01]  /*12b0*/  IMAD.U32 R7, RZ, RZ, UR11 ;  /* 0x0000000bff077e24 */ /* 0x000fe2000f8e00ff */
[----:B------:R-:W2:Y:S04]  /*12c0*/  @P0 LDG.E R4, desc[UR40][R4.64] ;  /* 0x0000002804040981 */ /* 0x000ea8000c1e1900 */
[----:B------:R-:W3:Y:S01]  /*12d0*/  @P1 LDG.E R6, desc[UR40][R6.64] ;  /* 0x0000002806061981 */ /* 0x000ee2000c1e1900 */
[----:B------:R-:W-:Y:S01]  /*12e0*/  UISETP.NE.U32.AND UP0, UPT, UR8, URZ, UPT ;  /* 0x0000003f0800728c */ /* 0x000fe2000bf05070 */
[----:B------:R-:W-:Y:S01]  /*12f0*/  UMOV UR44, UR5 ;  /* 0x00000005002c7c82 */ /* 0x000fe20008000000 */
[----:B------:R-:W-:Y:S02]  /*1300*/  ULDC UR5, c[0x0][0x2f0] ;  /* 0x0000bc0000057ab9 */ /* 0x000fe40000000800 */
[----:B------:R-:W-:Y:S01]  /*1310*/  UISETP.NE.AND.EX UP0, UPT, UR9, URZ, UPT, UP0 ;  /* 0x0000003f0900728c */ /* 0x000fe2000bf05300 */
[----:B------:R-:W-:Y:S01]  /*1320*/  UMOV UR51, URZ ;  /* 0x0000003f00337c82 */ /* 0x000fe20008000000 */
[----:B------:R-:W-:-:S02]  /*1330*/  ULOP3.LUT UR43, UR6, 0xffff, URZ, 0xc0, !UPT ;  /* 0x0000ffff062b7892 */ /* 0x000fc4000f8ec03f */
[----:B------:R-:W-:Y:S02]  /*1340*/  USEL UR4, UR4, 0x1, UP0 ;  /* 0x0000000104047887 */ /* 0x000fe40008000000 */
[----:B------:R-:W-:Y:S02]  /*1350*/  ULOP3.LUT UR7, UR6, 0xff0000, URZ, 0xc0, !UPT ;  /* 0x00ff000006077892 */ /* 0x000fe4000f8ec03f */
[----:B------:R-:W-:Y:S02]  /*1360*/  UIMAD UR4, UR4, UR5, URZ ;  /* 0x00000005040472a4 */ /* 0x000fe4000f8e023f */
[----:B------:R-:W-:Y:S01]  /*1370*/  ULOP3.LUT UR6, UR6, 0xff000000, URZ, 0xc0, !UPT ;  /* 0xff00000006067892 */ /* 0x000fe2000f8ec03f */
[----:B--2---:R-:W-:-:S04]  /*1380*/  @P0 R2UR UR51, R4 ;  /* 0x00000000043302ca */ /* 0x004fc800000e0000 */
        /* <DEDUP_REMOVED lines=15> */
.L_x_9389:
[----:B------:R-:W-:Y:S02]  /*1480*/  UIADD3 UR51, -UR51, UR4, URZ ;  /* 0x0000000433337290 */ /* 0x000fe4000fffe13f */
[----:B------:R-:W-:Y:S02]  /*1490*/  USHF.R.U32.HI UR6, URZ, 0x8, UR6 ;  /* 0x000000083f067899 */ /* 0x000fe40008011606 */
[----:B------:R-:W-:Y:S02]  /*14a0*/  UISETP.GE.AND UP0, UPT, UR51, 0x1, UPT ;  /* 0x000000013300788c */ /* 0x000fe4000bf06270 */
[----:B------:R-:W-:Y:S02]  /*14b0*/  UIADD3 UR4, UR51, 0x5f, URZ ;  /* 0x0000005f33047890 */ /* 0x000fe4000fffe03f */
[----:B------:R-:W-:Y:S02]  /*14c0*/  ULEA.HI UR7, UR7, UR6, URZ, 0x10 ;  /* 0x0000000607077291 */ /* 0x000fe4000f8f803f */
[----:B------:R-:W-:Y:S01]  /*14d0*/  PLOP3.LUT P0, PT, PT, PT, UP0, 0x80, 0x0 ;  /* 0x000000000000781c */ /* 0x000fe20003f0f008 */
[----:B------:R-:W-:-:S02]  /*14e0*/  UIMAD.WIDE UR4, UR4, 0x2aaaaaab, URZ ;  /* 0x2aaaaaab040478a5 */ /* 0x000fc4000f8e023f */
[----:B------:R-:W-:Y:S02]  /*14f0*/  ULOP3.LUT UR42, UR7, 0xff, URZ, 0xc0, !UPT ;  /* 0x000000ff072a7892 */ /* 0x000fe4000f8ec03f */
[----:B------:R-:W-:Y:S02]  /*1500*/  USHF.R.U32.HI UR6, URZ, 0x1f, UR5 ;  /* 0x0000001f3f067899 */ /* 0x000fe40008011605 */
[----:B------:R-:W-:Y:S01]  /*1510*/  USHF.R.U32.HI UR39, URZ, 0x10, UR7 ;  /* 0x000000103f277899 */ /* 0x000fe20008011607 */
[----:B------:R-:W-:Y:S01]  /*1520*/  UMOV UR4, URZ ;  /* 0x0000003f00047c82 */ /* 0x000fe20008000000 */
[----:B------:R-:W-:-:S04]  /*1530*/  ULEA.HI.SX32 UR9, UR5, UR6, 0x1c ;  /* 0x0000000605097291 */ /* 0x000fc8000f8fe23f */
[----:B------:R-:W-:Y:S08]  /*1540*/  @!P0 BRA `(.L_x_9390) ;  /* 0x0000000000908947 */ /* 0x000ff00003800000 */
[----:B------:R-:W-:Y:S01]  /*1550*/  UISETP.NE.AND UP0, UPT, UR39, URZ, UPT ;  /* 0x0000003f2700728c */ /* 0x000fe2000bf05270 */
[----:B------:R-:W-:-:S03]  /*1560*/  ULDC UR4, c[0x0][0x9f0] ;  /* 0x00027c0000047ab9 */ /* 0x000fc60000000800 */
[----:B------:R-:W-:-:S03]  /*1570*/  USEL UR10, UR39, UR4, UP0 ;  /* 0x00000004270a7287 */ /* 0x000fc60008000000 */
[----:B------:R-:W-:Y:S01]  /*1580*/  UMOV UR4, URZ ;  /* 0x0000003f00047c82 */ /* 0x000fe20008000000 */
[----:B------:R-:W-:Y:S02]  /*1590*/  UIADD3 UR6, UR9, -0x1, UR10 ;  /* 0xffffffff09067890 */ /* 0x000fe4000fffe00a */
[----:B------:R-:W-:-:S04]  /*15a0*/  IMAD.U32 R4, RZ, RZ, UR10 ;  /* 0x0000000aff047e24 */ /* 0x000fc8000f8e00ff */
[----:B------:R-:W-:Y:S01]  /*15b0*/  IMAD.U32 R5, RZ, RZ, UR6 ;  /* 0x00000006ff057e24 */ /* 0x000fe2000f8e00ff */
[-C--:B------:R-:W-:Y:S01]  /*15c0*/  IABS R0, R4.reuse ;  /* 0x0000000400007213 */ /* 0x080fe20000000000 */
[----:B------:R-:W-:Y:S01]  /*15d0*/  ULOP3.LUT UR6, UR6, UR10, URZ, 0x3c, !UPT ;  /* 0x0000000a06067292 */ /* 0x000fe2000f8e3c3f */
[----:B------:R-:W-:Y:S02]  /*15e0*/  IABS R6, R4 ;  /* 0x0000000400067213 */ /* 0x000fe40000000000 */
        /* <DEDUP_REMOVED lines=26> */
.L_x_9390:
[----:B------:R-:W-:Y:S01]  /*1790*/  UIMAD UR38, UR42, UR4, URZ ;  /* 0x000000042a2672a4 */ /* 0x000fe2000f8e023f */
[----:B------:R-:W-:Y:S01]  /*17a0*/  IMAD.U32 R0, RZ, RZ, UR9 ;  /* 0x00000009ff007e24 */ /* 0x000fe2000f8e00ff */
[----:B------:R-:W-:Y:S01]  /*17b0*/  PLOP3.LUT P0, PT, PT, PT, PT, 0x80, 0x0 ;  /* 0x000000000000781c */ /* 0x000fe20003f0f070 */
[----:B------:R-:W-:Y:S01]  /*17c0*/  IMAD.U32 R3, RZ, RZ, UR4 ;  /* 0x00000004ff037e24 */ /* 0x000fe2000f8e00ff */
[----:B------:R-:W-:Y:S01]  /*17d0*/  CS2R R150, SRZ ;  /* 0x0000000000967805 */ /* 0x000fe2000001ff00 */
[----:B------:R-:W-:Y:S01]  /*17e0*/  IMAD.MOV.U32 R6, RZ, RZ, RZ ;  /* 0x000000ffff067224 */ /* 0x000fe200078e00ff */
[----:B------:R-:W-:Y:S01]  /*17f0*/  CS2R R148, SRZ ;  /* 0x0000000000947805 */ /* 0x000fe2000001ff00 */
[----:B------:R-:W-:Y:S01]  /*1800*/  IMAD.MOV.U32 R5, RZ, RZ, RZ ;  /* 0x000000ffff057224 */ /* 0x000fe200078e00ff */
[----:B------:R-:W-:Y:S02]  /*1810*/  VIADDMNMX R0, R3, UR38, R0, PT ;  /* 0x0000002603007c46 */ /* 0x000fe4000b800100 */
[----:B------:R-:W-:-:S02]  /*1820*/  CS2R R146, SRZ ;  /* 0x0000000000927805 */ /* 0x000fc4000001ff00 */
[----:B------:R-:W-:Y:S02]  /*1830*/  CS2R R144, SRZ ;  /* 0x0000000000907805 */ /* 0x000fe4000001ff00 */
[----:B------:R-:W-:Y:S02]  /*1840*/  CS2R R142, SRZ ;  /* 0x00000000008e7805 */ /* 0x000fe4000001ff00 */
[----:B------:R-:W-:Y:S02]  /*1850*/  R2UR UR50, R0 ;  /* 0x00000000003272ca */ /* 0x000fe400000e0000 */
        /* <DEDUP_REMOVED lines=12> */
[----:B------:R-:W-:Y:S01]  /*1920*/  UISETP.GT.AND UP0, UPT, UR50, UR38, UPT ;  /* 0x000000263200728c */ /* 0x000fe2000bf04270 */
[----:B------:R-:W-:Y:S02]  /*1930*/  CS2R R116, SRZ ;  /* 0x0000000000747805 */ /* 0x000fe4000001ff00 */
[----:B------:R-:W-:Y:S02]  /*1940*/  CS2R R114, SRZ ;  /* 0x0000000000727805 */ /* 0x000fe4000001ff00 */
[----:B------:R-:W-:-:S02]  /*1950*/  CS2R R112, SRZ ;  /* 0x0000000000707805 */ /* 0x000fc4000001ff00 */
[----:B------:R-:W-:Y:S02]  /*1960*/  CS2R R110, SRZ ;  /* 0x00000000006e7805 */ /* 0x000fe4000001ff00 */
[----:B------:R-:W-:Y:S02]  /*1970*/  CS2R R108, SRZ ;  /* 0x00000000006c7805 */ /* 0x000fe4000001ff00 */
[----:B------:R-:W-:Y:S02]  /*1980*/  PLOP3.LUT P1, PT, PT, PT, UP0, 0x80, 0x0 ;  /* 0x000000000000781c */ /* 0x000fe40003f2f008 */
        /* <DEDUP_REMOVED lines=42> */
[----:B------:R-:W-:Y:S06]  /*1c30*/  @!P1 BRA `(.L_x_9391) ;  /* 0x0000005000449947 */ /* 0x000fec0003800000 */
[----:B------:R-:W0:Y:S01]  /*1c40*/  S2R R0, SR_TID.X ;  /* 0x0000000000007919 */ /* 0x000e220000002100 */
[----:B------:R-:W1:Y:S01]  /*1c50*/  S2UR UR7, SR_CgaCtaId ;  /* 0x00000000000779c3 */ /* 0x000e620000008800 */
[----:B------:R-:W-:Y:S02]  /*1c60*/  UMOV UR6, 0x400 ;  /* 0x0000040000067882 */ /* 0x000fe40000000000 */
[----:B-1----:R-:W-:-:S04]  /*1c70*/  ULEA UR6, UR7, UR6, 0x18 ;  /* 0x0000000607067291 */ /* 0x002fc8000f8ec03f */
[----:B------:R-:W-:Y:S01]  /*1c80*/  UIADD3 UR6, UR6, 0x18400, URZ ;  /* 0x0001840006067890 */ /* 0x000fe2000fffe03f */
[----:B0-----:R-:W-:-:S03]  /*1c90*/  VIADD R0, R0, 0xffffff80 ;  /* 0xffffff8000007836 */ /* 0x001fc60000000000 */
[----:B------:R-:W-:Y:S02]  /*1ca0*/  ULOP3.LUT UP0, URZ, UR6, 0x1bf, URZ, 0xc0, !UPT ;  /* 0x000001bf063f7892 */ /* 0x000fe4000f80c03f */
[----:B------:R-:W-:-:S04]  /*1cb0*/  SHF.R.S32.HI R3, RZ, 0x1f, R0 ;  /* 0x0000001fff037819 */ /* 0x000fc80000011400 */
[----:B------:R-:W-:Y:S02]  /*1cc0*/  PLOP3.LUT P0, PT, PT, PT, UP0, 0x80, 0x0 ;  /* 0x000000000000781c */ /* 0x000fe40003f0f008 */
[----:B------:R-:W-:-:S04]  /*1cd0*/  LEA.HI R3, R3, R0, RZ, 0x7 ;  /* 0x0000000003037211 */ /* 0x000fc800078f38ff */
[----:B------:R-:W-:-:S06]  /*1ce0*/  SHF.R.S32.HI R3, RZ, 0x7, R3 ;  /* 0x00000007ff037819 */ /* 0x000fcc0000011403 */
[----:B------:R-:W0:Y:S02]  /*1cf0*/  SHFL.IDX PT, R3, R3, RZ, 0x1f ;  /* 0x00001fff03037589 */ /* 0x000e2400000e0000 */
[----:B0-----:R-:W-:-:S13]  /*1d00*/  R2UR UR4, R3 ;  /* 0x00000000030472ca */ /* 0x001fda00000e0000 */
        /* <DEDUP_REMOVED lines=23> */
.L_x_9392:
[----:B------:R-:W0:Y:S01]  /*1e80*/  S2R R3, SR_CgaCtaId ;  /* 0x0000000000037919 */ /* 0x000e220000008800 */
[----:B------:R-:W-:Y:S01]  /*1e90*/  ULEA.HI UR4, UR48, UR48, URZ, 0x1 ;  /* 0x0000003030047291 */ /* 0x000fe2000f8f083f */
[----:B------:R-:W-:Y:S01]  /*1ea0*/  MOV R6, 0x400 ;  /* 0x0000040000067802 */ /* 0x000fe20000000f00 */
[----:B------:R-:W1:Y:S02]  /*1eb0*/  S2R R20, SR_TID.X ;  /* 0x0000000000147919 */ /* 0x000e640000002100 */
[----:B------:R-:W-:-:S04]  /*1ec0*/  ULOP3.LUT UR4, UR4, 0xfffffffe, URZ, 0xc0, !UPT ;  /* 0xfffffffe04047892 */ /* 0x000fc8000f8ec03f */
[----:B------:R-:W-:-:S06]  /*1ed0*/  UIADD3 UR4, UR48, -UR4, URZ ;  /* 0x8000000430047290 */ /* 0x000fcc000fffe03f */
[----:B------:R-:W-:Y:S01]  /*1ee0*/  IMAD.U32 R0, RZ, RZ, UR4 ;  /* 0x00000004ff007e24 */ /* 0x000fe2000f8e00ff */
[----:B0-----:R-:W-:-:S04]  /*1ef0*/  LEA R6, R3, R6, 0x18 ;  /* 0x0000000603067211 */ /* 0x001fc800078ec0ff */
[----:B------:R-:W-:Y:S02]  /*1f00*/  SHF.L.U32 R3, R0, 0x1f, RZ ;  /* 0x0000001f00037819 */ /* 0x000fe400000006ff */
[----:B-1----:R-:W-:Y:S02]  /*1f10*/  SHF.R.U32.HI R20, RZ, 0x7, R20 ;  /* 0x00000007ff147819 */ /* 0x002fe40000011614 */
[----:B------:R-:W0:Y:S03]  /*1f20*/  SYNCS.PHASECHK.TRANS64.TRYWAIT P0, [R6+URZ+0x22800], R3 ;  /* 0x02280003060075a7 */ /* 0x000e26000800017f */
[----:B------:R-:W-:Y:S01]  /*1f30*/  VIADD R7, R20, 0x8 ;  /* 0x0000000814077836 */ /* 0x000fe20000000000 */
[----:B0-----:R-:W-:Y:S06]  /*1f40*/  @!P0 BRA `(.L_x_9393) ;  /* 0x000000f800a48947 */ /* 0x001fec0003800000 */
.L_x_9557:
[----:B------:R-:W-:Y:S01]  /*1f50*/  IMAD.U32 R0, RZ, RZ, UR49 ;  /* 0x00000031ff007e24 */ /* 0x000fe2000f8e00ff */
[----:B------:R-:W-:Y:S05]  /*1f60*/  WARPSYNC.ALL ;  /* 0x0000000000007948 */ /* 0x000fea0003800000 */
[----:B------:R1:W-:Y:S01]  /*1f70*/  BAR.SYNC.DEFER_BLOCKING R7, 0x100 ;  /* 0x000400070000751d */ /* 0x0003e20000010000 */
[----:B------:R-:W-:-:S13]  /*1f80*/  ISETP.NE.AND P0, PT, R0, 0x3, PT ;  /* 0x000000030000780c */ /* 0x000fda0003f05270 */
[----:B-1----:R-:W-:Y:S05]  /*1f90*/  @!P0 BRA `(.L_x_9394) ;  /* 0x0000000000048947 */ /* 0x002fea0003800000 */
[----:B------:R-:W-:Y:S01]  /*1fa0*/  BPT.TRAP 0x1 ;  /* 0x000000040000795c */ /* 0x000fe20000300000 */
.L_x_9394:
[----:B------:R-:W-:Y:S01]  /*1fb0*/  R2UR UR22, R6 ;  /* 0x00000000061672ca */ /* 0x000fe200000e0000 */
[----:B------:R-:W-:-:S05]  /*1fc0*/  IMAD.U32 R8, RZ, RZ, UR47 ;  /* 0x0000002fff087e24 */ /* 0x000fca000f8e00ff */
[----:B------:R-:W-:-:S07]  /*1fd0*/  SHF.L.U32 R8, R8, 0x1f, RZ ;  /* 0x0000001f08087819 */ /* 0x000fce00000006ff */
[----:B------:R-:W-:-:S09]  /*1fe0*/  ULEA UR22, UR37, UR22, 0x3 ;  /* 0x0000001625167291 */ /* 0x000fd2000f8e183f */
[----:B------:R1:W2:Y:S01]  /*1ff0*/  SYNCS.PHASECHK.TRANS64.TRYWAIT P1, [UR22+0x22830], R8 ;  /* 0x02283008ff0075a7 */ /* 0x0002a20008020156 */
[----:B------:R-:W-:Y:S05]  /*2000*/  @!P0 BRA `(.L_x_9395) ;  /* 0x0000000000048947 */ /* 0x000fea0003800000 */
[----:B------:R-:W-:Y:S01]  /*2010*/  BPT.TRAP 0x1 ;  /* 0x000000040000795c */ /* 0x000fe20000300000 */
.L_x_9395:
[----:B--2---:R-:W-:Y:S05]  /*2020*/  @P1 BRA `(.L_x_9396) ;  /* 0x0000000000081947 */ /* 0x004fea0003800000 */
[----:B------:R-:W2:Y:S02]  /*2030*/  SYNCS.PHASECHK.TRANS64.TRYWAIT P1, [UR22+0x22830], R8 ;  /* 0x02283008ff0075a7 */ /* 0x000ea40008020156 */
[----:B--2---:R-:W-:Y:S05]  /*2040*/  @!P1 BRA `(.L_x_9397) ;  /* 0x000000f800789947 */ /* 0x004fea0003800000 */
.L_x_9396:
[----:B------:R-:W-:Y:S01]  /*2050*/  R2UR UR4, R6 ;  /* 0x00000000060472ca */ /* 0x000fe200000e0000 */
[----:B------:R-:W-:Y:S01]  /*2060*/  ULOP3.LUT UR16, UR52, 0x10000, URZ, 0xfc, !UPT ;  /* 0x0001000034107892 */ /* 0x000fe2000f8efc3f */
[----:B------:R-:W-:Y:S01]  /*2070*/  WARPGROUP.ARRIVE ;  /* 0x00000000000079c5 */ /* 0x000fe20000000000 */
[----:B------:R-:W-:Y:S01]  /*2080*/  UMOV UR17, 0x40000040 ;  /* 0x4000004000117882 */ /* 0x000fe20000000000 */
[----:B------:R-:W-:Y:S01]  /*2090*/  UMOV UR19, 0x40000040 ;  /* 0x4000004000137882 */ /* 0x000fe20000000000 */
[----:B------:R-:W-:Y:S01]  /*20a0*/  UMOV UR5, 0x40000040 ;  /* 0x4000004000057882 */ /* 0x000fe20000000000 */
[----:B------:R-:W-:Y:S01]  /*20b0*/  UMOV UR7, 0x40000040 ;  /* 0x4000004000077882 */ /* 0x000fe20000000000 */
[----:B------:R-:W-:Y:S01]  /*20c0*/  UIADD3 UR8, UR16, 0x4, URZ ;  /* 0x0000000410087890 */ /* 0x000fe2000fffe03f */
[----:B------:R-:W-:Y:S01]  /*20d0*/  P2R R72, PR, RZ, 0x1 ;  /* 0x00000001ff487803 */ /* 0x000fe20000000000 */
[----:B------:R-:W-:Y:S01]  /*20e0*/  UMOV UR9, 0x40000040 ;  /* 0x4000004000097882 */ /* 0x000fe20000000000 */
[----:B------:R-:W-:Y:S01]  /*20f0*/  UMOV UR11, 0x40000040 ;  /* 0x40000040000b7882 */ /* 0x000fe20000000000 */
[----:B------:R-:W-:Y:S01]  /*2100*/  UIADD3 UR12, UR16, 0x6, URZ ;  /* 0x00000006100c7890 */ /* 0x000fe2000fffe03f */
[----:B------:R-:W2:Y:S01]  /*2110*/  S2R R73, SR_TID.X ;  /* 0x0000000000497919 */ /* 0x000ea20000002100 */
[----:B------:R-:W-:Y:S01]  /*2120*/  UIADD3 UR4, UR4, 0x1c400, URZ ;  /* 0x0001c40004047890 */ /* 0x000fe2000fffe03f */
[----:B------:R-:W-:Y:S01]  /*2130*/  UMOV UR13, 0x40000040 ;  /* 0x40000040000d7882 */ /* 0x000fe20000000000 */
[----:B------:R-:W-:-:S02]  /*2140*/  UMOV UR15, 0x40000040 ;  /* 0x40000040000f7882 */ /* 0x000fc40000000000 */
[----:B------:R-:W-:Y:S02]  /*2150*/  USHF.R.U32.HI UR4, URZ, 0x4, UR4 ;  /* 0x000000043f047899 */ /* 0x000fe40008011604 */
[----:B------:R-:W-:Y:S02]  /*2160*/  UIMAD UR51, UR50, -0x60, UR51 ;  /* 0xffffffa0323378a4 */ /* 0x000fe4000f8e0233 */
[----:B------:R-:W-:-:S04]  /*2170*/  ULOP3.LUT UR4, UR4, 0x3fff, URZ, 0xc0, !UPT ;  /* 0x00003fff04047892 */ /* 0x000fc8000f8ec03f */
[----:B------:R-:W-:Y:S01]  /*2180*/  ULOP3.LUT UR20, UR4, 0x10000, URZ, 0xfc, !UPT ;  /* 0x0001000004147892 */ /* 0x000fe2000f8efc3f */
[----:B0-----:R-:W-:Y:S01]  /*2190*/  IMAD.U32 R3, RZ, RZ, UR51 ;  /* 0x00000033ff037e24 */ /* 0x001fe2000f8e00ff */
[----:B------:R-:W-:Y:S02]  /*21a0*/  UIADD3 UR4, UR16, 0x2, URZ ;  /* 0x0000000210047890 */ /* 0x000fe4000fffe03f */
[----:B------:R-:W-:Y:S02]  /*21b0*/  UIMAD UR18, UR37, 0x300, UR20 ;  /* 0x00000300251278a4 */ /* 0x000fe4000f8e0214 */
[----:B------:R-:W-:Y:S02]  /*21c0*/  IADD3 R0, -R2, 0x60, R3 ;  /* 0x0000006002007810 */ /* 0x000fe40007ffe103 */
[----:B------:R-:W-:Y:S02]  /*21d0*/  UIADD3 UR6, UR18, 0x2, URZ ;  /* 0x0000000212067890 */ /* 0x000fe4000fffe03f */
[----:B------:R-:W-:Y:S01]  /*21e0*/  UIADD3 UR10, UR18, 0x4, URZ ;  /* 0x00000004120a7890 */ /* 0x000fe2000fffe03f */
[----:B------:R-:W-:Y:S01]  /*21f0*/  ISETP.GT.AND P6, PT, R0, RZ, PT ;  /* 0x000000ff0000720c */ /* 0x000fe20003fc4270 */
[----:B------:R-:W-:-:S02]  /*2200*/  UIADD3 UR14, UR18, 0x6, URZ ;  /* 0x00000006120e7890 */ /* 0x000fc4000fffe03f */
[----:B------:R-:W-:Y:S01]  /*2210*/  HGMMA.64x96x16.F32.BF16 R24, gdesc[UR16], RZ, !UPT, gsb0 ;  /* 0x01600000101879f0 */ /* 0x000fe2000c0018ff */
[C---:B------:R-:W-:Y:S02]  /*2220*/  ISETP.GT.AND P5, PT, R0.reuse, 0x1, PT ;  /* 0x000000010000780c */ /* 0x040fe40003fa4270 */
[C---:B------:R-:W-:Y:S02]  /*2230*/  ISETP.GT.AND P4, PT, R0.reuse, 0x8, PT ;  /* 0x000000080000780c */ /* 0x040fe40003f84270 */
[C---:B------:R-:W-:Y:S02]  /*2240*/  ISETP.GT.AND P3, PT, R0.reuse, 0x9, PT ;  /* 0x000000090000780c */ /* 0x040fe40003f64270 */
[C---:B------:R-:W-:Y:S02]  /*2250*/  ISETP.GT.AND P1, PT, R0.reuse, 0x10, PT ;  /* 0x000000100000780c */ /* 0x040fe40003f24270 */
[----:B------:R-:W-:Y:S02]  /*2260*/  ISETP.GT.AND P2, PT, R0, 0x11, PT ;  /* 0x000000110000780c */ /* 0x000fe40003f44270 */
[----:B--2---:R-:W-:Y:S01]  /*2270*/  LOP3.LUT R73, R73, 0x7f, RZ, 0xc0, !PT ;  /* 0x0000007f49497812 */ /* 0x004fe200078ec0ff */
[----:B------:R-:W-:-:S02]  /*2280*/  WARPGROUP.DEPBAR.LE gsb0, 0x0 ;  /* 0x00008000000079c5 */ /* 0x000fc40000010000 */
[----:B------:R-:W-:-:S06]  /*2290*/  WARPGROUP.ARRIVE ;  /* 0x00000000000079c5 */ /* 0x000fcc0000000000 */
[----:B------:R-:W-:Y:S01]  /*22a0*/  HGMMA.64x96x16.F32.BF16 R24, gdesc[UR4], R24, gsb0 ;  /* 0x01600000041879f0 */ /* 0x000fe20008001818 */
[----:B------:R-:W-:Y:S02]  /*22b0*/  ULDC UR6, c[0x0][0x9d8] ;  /* 0x0002760000067ab9 */ /* 0x000fe40000000800 */
[----:B------:R-:W-:Y:S02]  /*22c0*/  WARPGROUP.DEPBAR.LE gsb0, 0x0 ;  /* 0x00008000000079c5 */ /* 0x000fe40000010000 */
[----:B------:R-:W-:-:S06]  /*22d0*/  WARPGROUP.ARRIVE ;  /* 0x00000000000079c5 */ /* 0x000fcc0000000000 */
[----:B------:R-:W-:Y:S01]  /*22e0*/  HGMMA.64x96x16.F32.BF16 R24, gdesc[UR8], R24, gsb0 ;  /* 0x01600000081879f0 */ /* 0x000fe20008001818 */
[----:B------:R-:W-:Y:S02]  /*22f0*/  ULDC UR10, c[0x0][0x988] ;  /* 0x00026200000a7ab9 */ /* 0x000fe40000000800 */
        /* <DEDUP_REMOVED lines=60> */
[----:B------:R-:W-:-:S06]  /*26c0*/  FMUL.FTZ R71, R71, UR6 ;  /* 0x0000000647477c20 */ /* 0x000fcc0008410000 */
[----:B------:R0:W3:Y:S01]  /*26d0*/  MUFU.TANH R11, R34 ;  /* 0x00000022000b7308 */ /* 0x0000e20000002400 */
[----:B--2---:R-:W-:Y:S02]  /*26e0*/  FSEL R4, R4, -INF , P6 ;  /* 0xff80000004047808 */ /* 0x004fe40003000000 */
[----:B------:R-:W-:-:S05]  /*26f0*/  ISETP.GT.AND P6, PT, R0, 0x18, PT ;  /* 0x000000180000780c */ /* 0x000fca0003fc4270 */
[----:B------:R-:W2:Y:S01]  /*2700*/  MUFU.TANH R5, R27 ;  /* 0x0000001b00057308 */ /* 0x000ea20000002400 */
[----:B0-----:R-:W-:-:S04]  /*2710*/  FSEL R34, R25, -INF , P5 ;  /* 0xff80000019227808 */ /* 0x001fc80002800000 */
[----:B------:R-:W-:-:S03]  /*2720*/  FMNMX.FTZ R24, R3, R34, !PT ;  /* 0x0000002203187209 */ /* 0x000fc60007810000 */
[----:B------:R0:W4:Y:S01]  /*2730*/  MUFU.TANH R12, R35 ;  /* 0x00000023000c7308 */ /* 0x0001220000002400 */
[----:B---3--:R-:W-:Y:S02]  /*2740*/  FSEL R11, R11, -INF , P1 ;  /* 0xff8000000b0b7808 */ /* 0x008fe40000800000 */
[----:B------:R-:W-:-:S05]  /*2750*/  ISETP.GT.AND P1, PT, R0, 0x28, PT ;  /* 0x000000280000780c */ /* 0x000fca0003f24270 */
[----:B------:R-:W3:Y:S01]  /*2760*/  MUFU.TANH R36, R36 ;  /* 0x0000002400247308 */ /* 0x000ee20000002400 */
[----:B0-----:R-:W-:Y:S02]  /*2770*/  FSEL R35, R28, -INF , P4 ;  /* 0xff8000001c237808 */ /* 0x001fe40002000000 */
[----:B--2---:R-:W-:Y:S02]  /*2780*/  FSEL R5, R5, -INF , P5 ;  /* 0xff80000005057808 */ /* 0x004fe40002800000 */
[----:B------:R-:W-:Y:S02]  /*2790*/  FMNMX.FTZ R25, R35, R24, !PT ;  /* 0x0000001823197209 */ /* 0x000fe40007810000 */
[----:B------:R-:W-:Y:S01]  /*27a0*/  ISETP.GT.AND P5, PT, R0, 0x19, PT ;  /* 0x000000190000780c */ /* 0x000fe20003fa4270 */
[----:B------:R-:W0:Y:S01]  /*27b0*/  MUFU.TANH R9, R30 ;  /* 0x0000001e00097308 */ /* 0x000e220000002400 */
[----:B----4-:R-:W-:-:S07]  /*27c0*/  FSEL R12, R12, -INF , P2 ;  /* 0xff8000000c0c7808 */ /* 0x010fce0001000000 */
[----:B------:R-:W2:Y:S01]  /*27d0*/  MUFU.TANH R37, R37 ;  /* 0x0000002500257308 */ /* 0x000ea20000002400 */
[----:B---3--:R-:W-:-:S07]  /*27e0*/  FSEL R36, R36, -INF , P6 ;  /* 0xff80000024247808 */ /* 0x008fce0003000000 */
[----:B------:R3:W4:Y:S01]  /*27f0*/  MUFU.TANH R13, R38 ;  /* 0x00000026000d7308 */ /* 0x0007220000002400 */
[----:B0-----:R-:W-:Y:S02]  /*2800*/  FSEL R9, R9, -INF , P4 ;  /* 0xff80000009097808 */ /* 0x001fe40002000000 */
[----:B------:R-:W-:-:S05]  /*2810*/  ISETP.GT.AND P4, PT, R0, 0x20, PT ;  /* 0x000000200000780c */ /* 0x000fca0003f84270 */
[----:B------:R-:W0:Y:S01]  /*2820*/  MUFU.TANH R10, R31 ;  /* 0x0000001f000a7308 */ /* 0x000e220000002400 */
[----:B---3--:R-:W-:Y:S02]  /*2830*/  FSEL R38, R29, -INF , P3 ;  /* 0xff8000001d267808 */ /* 0x008fe40001800000 */
[----:B--2---:R-:W-:Y:S02]  /*2840*/  FSEL R37, R37, -INF , P5 ;  /* 0xff80000025257808 */ /* 0x004fe40002800000 */
[----:B------:R-:W-:-:S03]  /*2850*/  FMNMX.FTZ R25, R38, R25, !PT ;  /* 0x0000001926197209 */ /* 0x000fc60007810000 */
[----:B------:R-:W2:Y:S01]  /*2860*/  MUFU.TANH R40, R40 ;  /* 0x0000002800287308 */ /* 0x000ea20000002400 */
[----:B------:R-:W-:Y:S02]  /*2870*/  FMNMX.FTZ R24, R32, R25, !PT ;  /* 0x0000001920187209 */ /* 0x000fe40007810000 */
[----:B----4-:R-:W-:Y:S02]  /*2880*/  FSEL R13, R13, -INF , P6 ;  /* 0xff8000000d0d7808 */ /* 0x010fe40003000000 */
[----:B------:R-:W-:-:S03]  /*2890*/  ISETP.GT.AND P6, PT, R0, 0x30, PT ;  /* 0x000000300000780c */ /* 0x000fc60003fc4270 */
[----:B------:R3:W4:Y:S01]  /*28a0*/  MUFU.TANH R14, R39 ;  /* 0x00000027000e7308 */ /* 0x0007220000002400 */
[----:B0-----:R-:W-:Y:S02]  /*28b0*/  FSEL R10, R10, -INF , P3 ;  /* 0xff8000000a0a7808 */ /* 0x001fe40001800000 */
[----:B------:R-:W-:-:S05]  /*28c0*/  ISETP.GT.AND P3, PT, R0, 0x21, PT ;  /* 0x000000210000780c */ /* 0x000fca0003f64270 */
[----:B------:R-:W0:Y:S01]  /*28d0*/  MUFU.TANH R41, R41 ;  /* 0x0000002900297308 */ /* 0x000e220000002400 */
[----:B---3--:R-:W-:Y:S02]  /*28e0*/  FSEL R39, R33, -INF , P2 ;  /* 0xff80000021277808 */ /* 0x008fe40001000000 */
[----:B--2---:R-:W-:Y:S02]  /*28f0*/  FSEL R40, R40, -INF , P4 ;  /* 0xff80000028287808 */ /* 0x004fe40002000000 */
[----:B------:R-:W-:Y:S02]  /*2900*/  FMNMX.FTZ R25, R39, R24, !PT ;  /* 0x0000001827197209 */ /* 0x000fe40007810000 */
[----:B------:R-:W-:Y:S01]  /*2910*/  ISETP.GT.AND P2, PT, R0, 0x29, PT ;  /* 0x000000290000780c */ /* 0x000fe20003f44270 */
[----:B------:R-:W2:Y:S01]  /*2920*/  MUFU.TANH R44, R44 ;  /* 0x0000002c002c7308 */ /* 0x000ea20000002400 */
[----:B------:R-:W-:Y:S02]  /*2930*/  FMNMX.FTZ R24, R36, R25, !PT ;  /* 0x0000001924187209 */ /* 0x000fe40007810000 */
[----:B----4-:R-:W-:-:S02]  /*2940*/  FSEL R14, R14, -INF , P5 ;  /* 0xff8000000e0e7808 */ /* 0x010fc40002800000 */
[----:B------:R-:W-:Y:S02]  /*2950*/  FMNMX.FTZ R25, R37, R24, !PT ;  /* 0x0000001825197209 */ /* 0x000fe40007810000 */
[----:B------:R-:W-:Y:S01]  /*2960*/  ISETP.GT.AND P5, PT, R0, 0x31, PT ;  /* 0x000000310000780c */ /* 0x000fe20003fa4270 */
[----:B------:R-:W3:Y:S01]  /*2970*/  MUFU.TANH R45, R45 ;  /* 0x0000002d002d7308 */ /* 0x000ee20000002400 */
[----:B0-----:R-:W-:Y:S02]  /*2980*/  FSEL R41, R41, -INF , P3 ;  /* 0xff80000029297808 */ /* 0x001fe40001800000 */
[----:B------:R-:W-:-:S04]  /*2990*/  FMNMX.FTZ R24, R40, R25, !PT ;  /* 0x0000001928187209 */ /* 0x000fc80007810000 */
[----:B------:R-:W-:Y:S01]  /*29a0*/  FMNMX.FTZ R25, R41, R24, !PT ;  /* 0x0000001829197209 */ /* 0x000fe20007810000 */
[----:B------:R-:W0:Y:S01]  /*29b0*/  MUFU.TANH R48, R48 ;  /* 0x0000003000307308 */ /* 0x000e220000002400 */
[----:B--2---:R-:W-:-:S04]  /*29c0*/  FSEL R44, R44, -INF , P1 ;  /* 0xff8000002c2c7808 */ /* 0x004fc80000800000 */
[----:B------:R-:W-:-:S03]  /*29d0*/  FMNMX.FTZ R28, R44, R25, !PT ;  /* 0x000000192c1c7209 */ /* 0x000fc60007810000 */
[----:B------:R-:W2:Y:S01]  /*29e0*/  MUFU.TANH R15, R42 ;  /* 0x0000002a000f7308 */ /* 0x000ea20000002400 */
[----:B---3--:R-:W-:-:S04]  /*29f0*/  FSEL R45, R45, -INF , P2 ;  /* 0xff8000002d2d7808 */ /* 0x008fc80001000000 */
[----:B------:R-:W-:-:S03]  /*2a00*/  FMNMX.FTZ R25, R45, R28, !PT ;  /* 0x0000001c2d197209 */ /* 0x000fc60007810000 */
        /* <DEDUP_REMOVED lines=64> */
[----:B0-----:R-:W-:-:S04]  /*2e10*/  FSEL R69, R69, -INF , P1 ;  /* 0xff80000045457808 */ /* 0x001fc80000800000 */
[----:B------:R-:W-:-:S03]  /*2e20*/  FMNMX.FTZ R31, R69, R0, !PT ;  /* 0x00000000451f7209 */ /* 0x000fc60007810000 */
[----:B------:R-:W0:Y:S01]  /*2e30*/  MUFU.TANH R66, R66 ;  /* 0x0000004200427308 */ /* 0x000e220000002400 */
[----:B--2---:R-:W-:Y:S01]  /*2e40*/  FSEL R62, R62, -INF , P6 ;  /* 0xff8000003e3e7808 */ /* 0x004fe20003000000 */
[----:B------:R-:W2:Y:S06]  /*2e50*/  SHFL.BFLY PT, R0, R31, 0x2, 0x1f ;  /* 0x0c401f001f007f89 */ /* 0x000eac00000e0000 */
[----:B------:R-:W4:Y:S01]  /*2e60*/  MUFU.TANH R67, R67 ;  /* 0x0000004300437308 */ /* 0x000f220000002400 */
[----:B---3--:R-:W-:-:S07]  /*2e70*/  FSEL R63, R63, -INF , P5 ;  /* 0xff8000003f3f7808 */ /* 0x008fce0002800000 */
[----:B------:R-:W3:Y:S01]  /*2e80*/  MUFU.TANH R70, R70 ;  /* 0x0000004600467308 */ /* 0x000ee20000002400 */
[----:B0-----:R-:W-:-:S07]  /*2e90*/  FSEL R66, R66, -INF , P4 ;  /* 0xff80000042427808 */ /* 0x001fce0002000000 */
[----:B------:R-:W0:Y:S01]  /*2ea0*/  MUFU.TANH R71, R71 ;  /* 0x0000004700477308 */ /* 0x000e220000002400 */
[----:B----4-:R-:W-:Y:S02]  /*2eb0*/  FSEL R67, R67, -INF , P3 ;  /* 0xff80000043437808 */ /* 0x010fe40001800000 */
[----:B--2---:R-:W-:-:S05]  /*2ec0*/  FMNMX.FTZ R33, R31, R0, !PT ;  /* 0x000000001f217209 */ /* 0x004fca0007810000 */
[----:B------:R-:W2:Y:S01]  /*2ed0*/  SHFL.BFLY PT, R0, R33, 0x1, 0x1f ;  /* 0x0c201f0021007f89 */ /* 0x000ea200000e0000 */
[----:B---3--:R-:W-:Y:S02]  /*2ee0*/  FSEL R70, R70, -INF , P2 ;  /* 0xff80000046467808 */ /* 0x008fe40001000000 */
[----:B0-----:R-:W-:Y:S02]  /*2ef0*/  FSEL R71, R71, -INF , P1 ;  /* 0xff80000047477808 */ /* 0x001fe40000800000 */
[----:B--2---:R-:W-:-:S04]  /*2f00*/  FMNMX.FTZ R0, R33, R0, !PT ;  /* 0x0000000021007209 */ /* 0x004fc80007810000 */
        /* <DEDUP_REMOVED lines=11> */
[--C-:B------:R-:W-:Y:S01]  /*2fc0*/  FFMA.FTZ R31, R34, UR10, -R43.reuse ;  /* 0x0000000a221f7c23 */ /* 0x100fe2000801082b */
[----:B------:R-:W-:Y:S01]  /*2fd0*/  MUFU.EX2 R152, R152 ;  /* 0x0000009800987308 */ /* 0x000fe20000000800 */
        /* <DEDUP_REMOVED lines=12> */
[----:B------:R-:W-:Y:S01]  /*30a0*/  IMAD.U32 R40, RZ, RZ, UR22 ;  /* 0x00000016ff287e24 */ /* 0x000fe2000f8e00ff */
        /* <DEDUP_REMOVED lines=17> */
[----:B------:R-:W-:Y:S01]  /*31c0*/  FFMA.FTZ R43, R69, UR10, -R43 ;  /* 0x0000000a452b7c23 */ /* 0x000fe2000801082b */
        /* <DEDUP_REMOVED lines=18> */
[----:B------:R-:W-:Y:S03]  /*32f0*/  MUFU.EX2 R44, R44 ;  /* 0x0000002c002c7308 */ /* 0x000fe60000000800 */
[----:B------:R-:W0:Y:S05]  /*3300*/  SHFL.BFLY PT, R3, R32, 0x2, 0x1f ;  /* 0x0c401f0020037f89 */ /* 0x000e2a00000e0000 */
[----:B------:R-:W2:Y:S08]  /*3310*/  MUFU.EX2 R45, R45 ;  /* 0x0000002d002d7308 */ /* 0x000eb00000000800 */
[----:B------:R-:W-:Y:S08]  /*3320*/  MUFU.EX2 R48, R48 ;  /* 0x0000003000307308 */ /* 0x000ff00000000800 */
[----:B------:R-:W3:Y:S01]  /*3330*/  MUFU.EX2 R49, R49 ;  /* 0x0000003100317308 */ /* 0x000ee20000000800 */
[----:B--2---:R-:W-:-:S02]  /*3340*/  F2FP.BF16.F32.PACK_AB R162, R45, R44 ;  /* 0x0000002c2da2723e */ /* 0x004fc400000010ff */
[----:B0-----:R-:W-:-:S05]  /*3350*/  FMNMX.FTZ R34, R32, R3, !PT ;  /* 0x0000000320227209 */ /* 0x001fca0007810000 */
[----:B------:R-:W0:Y:S01]  /*3360*/  SHFL.BFLY PT, R3, R34, 0x1, 0x1f ;  /* 0x0c201f0022037f89 */ /* 0x000e2200000e0000 */
[----:B------:R-:W-:Y:S08]  /*3370*/  MUFU.EX2 R52, R52 ;  /* 0x0000003400347308 */ /* 0x000ff00000000800 */
[----:B------:R-:W2:Y:S01]  /*3380*/  MUFU.EX2 R53, R53 ;  /* 0x0000003500357308 */ /* 0x000ea20000000800 */
[----:B---3--:R-:W-:-:S07]  /*3390*/  F2FP.BF16.F32.PACK_AB R164, R49, R48 ;  /* 0x0000003031a4723e */ /* 0x008fce00000010ff */
[----:B------:R-:W-:Y:S01]  /*33a0*/  MUFU.EX2 R56, R56 ;  /* 0x0000003800387308 */ /* 0x000fe20000000800 */
[----:B0-----:R-:W-:-:S07]  /*33b0*/  FMNMX.FTZ R3, R34, R3, !PT ;  /* 0x0000000322037209 */ /* 0x001fce0007810000 */
[----:B------:R-:W-:Y:S01]  /*33c0*/  MUFU.EX2 R57, R57 ;  /* 0x0000003900397308 */ /* 0x000fe20000000800 */
[----:B--2---:R-:W-:Y:S02]  /*33d0*/  F2FP.BF16.F32.PACK_AB R166, R53, R52 ;  /* 0x0000003435a6723e */ /* 0x004fe400000010ff */
[C---:B------:R-:W-:Y:S01]  /*33e0*/  FSETP.NEU.FTZ.AND P1, PT, R3.reuse, -INF , PT ;  /* 0xff8000000300780b */ /* 0x040fe20003f3d000 */
[----:B------:R-:W-:-:S04]  /*33f0*/  FMUL.FTZ R32, R3, UR10 ;  /* 0x0000000a03207c20 */ /* 0x000fc80008410000 */
[----:B------:R-:W-:Y:S01]  /*3400*/  MUFU.EX2 R60, R60 ;  /* 0x0000003c003c7308 */ /* 0x000fe20000000800 */
[----:B------:R-:W-:Y:S02]  /*3410*/  FSEL R32, R32, RZ, P1 ;  /* 0x000000ff20207208 */ /* 0x000fe40000800000 */
[----:B------:R-:W-:Y:S02]  /*3420*/  ISETP.NE.AND P1, PT, R73, RZ, PT ;  /* 0x000000ff4900720c */ /* 0x000fe40003f25270 */
[----:B------:R-:W0:Y:S01]  /*3430*/  S2R R73, SR_TID.X ;  /* 0x0000000000497919 */ /* 0x000e220000002100 */
        /* <DEDUP_REMOVED lines=12> */
[----:B------:R2:W3:Y:S01]  /*3500*/  MUFU.EX2 R34, R5 ;  /* 0x0000000500227308 */ /* 0x0004e20000000800 */
        /* <DEDUP_REMOVED lines=8> */
[----:B--2---:R-:W-:Y:S01]  /*3590*/  FADD.FTZ R5, R152, R31 ;  /* 0x0000001f98057221 */ /* 0x004fe20000010000 */
[--C-:B------:R-:W-:Y:S01]  /*35a0*/  FFMA.FTZ R62, R62, UR10, -R32.reuse ;  /* 0x0000000a3e3e7c23 */ /* 0x100fe20008010820 */
[--C-:B------:R-:W-:Y:S01]  /*35b0*/  FFMA.FTZ R63, R63, UR10, -R32.reuse ;  /* 0x0000000a3f3f7c23 */ /* 0x100fe20008010820 */
[----:B------:R-:W-:Y:S01]  /*35c0*/  F2FP.BF16.F32.PACK_AB R152, R31, R152 ;  /* 0x000000981f98723e */ /* 0x000fe200000010ff */
[----:B------:R-:W-:Y:S01]  /*35d0*/  FADD.FTZ R4, R154, R5 ;  /* 0x000000059a047221 */ /* 0x000fe20000010000 */
[--C-:B------:R-:W-:Y:S01]  /*35e0*/  FFMA.FTZ R66, R66, UR10, -R32.reuse ;  /* 0x0000000a42427c23 */ /* 0x100fe20008010820 */
[----:B------:R-:W-:Y:S01]  /*35f0*/  FFMA.FTZ R67, R67, UR10, -R32 ;  /* 0x0000000a43437c23 */ /* 0x000fe20008010820 */
[----:B------:R-:W2:Y:S01]  /*3600*/  MUFU.EX2 R10, R10 ;  /* 0x0000000a000a7308 */ /* 0x000ea20000000800 */
[----:B------:R-:W-:Y:S01]  /*3610*/  FADD.FTZ R5, R33, R4 ;  /* 0x0000000421057221 */ /* 0x000fe20000010000 */
[----:B---3--:R-:W-:Y:S01]  /*3620*/  FADD.FTZ R4, R153, R34 ;  /* 0x0000002299047221 */ /* 0x008fe20000010000 */
[----:B0-----:R-:W-:Y:S01]  /*3630*/  SHF.R.U32.HI R73, RZ, 0x7, R73 ;  /* 0x00000007ff497819 */ /* 0x001fe20000011649 */
[--C-:B------:R-:W-:Y:S01]  /*3640*/  FFMA.FTZ R70, R70, UR10, -R32.reuse ;  /* 0x0000000a46467c23 */ /* 0x100fe20008010820 */
[----:B------:R-:W-:Y:S01]  /*3650*/  FFMA.FTZ R32, R71, UR10, -R32 ;  /* 0x0000000a47207c23 */ /* 0x000fe20008010820 */
[----:B------:R-:W-:-:S02]  /*3660*/  F2FP.BF16.F32.PACK_AB R154, R33, R154 ;  /* 0x0000009a219a723e */ /* 0x000fc400000010ff */
[----:B------:R-:W0:Y:S01]  /*3670*/  MUFU.EX2 R11, R11 ;  /* 0x0000000b000b7308 */ /* 0x000e220000000800 */
[----:B------:R-:W-:Y:S02]  /*3680*/  F2FP.BF16.F32.PACK_AB R168, R57, R56 ;  /* 0x0000003839a8723e */ /* 0x000fe400000010ff */
[----:B------:R-:W-:-:S05]  /*3690*/  F2FP.BF16.F32.PACK_AB R153, R34, R153 ;  /* 0x000000992299723e */ /* 0x000fca00000010ff */
[----:B------:R3:W4:Y:S01]  /*36a0*/  MUFU.EX2 R36, R12 ;  /* 0x0000000c00247308 */ /* 0x0007220000000800 */
[----:B--2---:R-:W-:-:S07]  /*36b0*/  F2FP.BF16.F32.PACK_AB R155, R10, R9 ;  /* 0x000000090a9b723e */ /* 0x004fce00000010ff */
[----:B------:R-:W2:Y:S01]  /*36c0*/  MUFU.EX2 R13, R13 ;  /* 0x0000000d000d7308 */ /* 0x000ea20000000800 */
[----:B---3--:R-:W-:Y:S01]  /*36d0*/  FADD.FTZ R12, R156, R5 ;  /* 0x000000059c0c7221 */ /* 0x008fe20000010000 */
[----:B------:R-:W-:Y:S01]  /*36e0*/  FADD.FTZ R5, R9, R4 ;  /* 0x0000000409057221 */ /* 0x000fe20000010000 */
[C---:B------:R-:W-:Y:S02]  /*36f0*/  F2FP.BF16.F32.PACK_AB R156, R35.reuse, R156 ;  /* 0x0000009c239c723e */ /* 0x040fe400000010ff */
[----:B------:R-:W-:Y:S01]  /*3700*/  FADD.FTZ R39, R35, R12 ;  /* 0x0000000c23277221 */ /* 0x000fe20000010000 */
[----:B------:R-:W-:Y:S01]  /*3710*/  FADD.FTZ R38, R10, R5 ;  /* 0x000000050a267221 */ /* 0x000fe20000010000 */
[----:B------:R-:W-:Y:S01]  /*3720*/  IADD3 R12, -R73, 0xb, RZ ;  /* 0x0000000b490c7810 */ /* 0x000fe20007ffe1ff */
[----:B------:R-:W3:Y:S01]  /*3730*/  MUFU.EX2 R14, R14 ;  /* 0x0000000e000e7308 */ /* 0x000ee20000000800 */
[----:B------:R-:W-:Y:S01]  /*3740*/  FADD.FTZ R4, R158, R39 ;  /* 0x000000279e047221 */ /* 0x000fe20000010000 */
[----:B0-----:R-:W-:Y:S01]  /*3750*/  FADD.FTZ R5, R11, R38 ;  /* 0x000000260b057221 */ /* 0x001fe20000010000 */
[----:B------:R-:W-:-:S02]  /*3760*/  F2FP.BF16.F32.PACK_AB R158, R37, R158 ;  /* 0x0000009e259e723e */ /* 0x000fc400000010ff */
[----:B------:R-:W-:Y:S01]  /*3770*/  FADD.FTZ R39, R37, R4 ;  /* 0x0000000425277221 */ /* 0x000fe20000010000 */
[----:B------:R-:W-:Y:S02]  /*3780*/  @!P1 VIADD R4, R40, 0x22840 ;  /* 0x0002284028049836 */ /* 0x000fe40000000000 */
[----:B----4-:R-:W-:Y:S01]  /*3790*/  FADD.FTZ R38, R36, R5 ;  /* 0x0000000524267221 */ /* 0x010fe20000010000 */
[----:B------:R-:W0:Y:S01]  /*37a0*/  MUFU.EX2 R15, R15 ;  /* 0x0000000f000f7308 */ /* 0x000e220000000800 */
[----:B------:R-:W-:Y:S01]  /*37b0*/  FADD.FTZ R40, R160, R39 ;  /* 0x00000027a0287221 */ /* 0x000fe20000010000 */
[----:B------:R-:W-:Y:S01]  /*37c0*/  F2FP.BF16.F32.PACK_AB R160, R41, R160 ;  /* 0x000000a029a0723e */ /* 0x000fe200000010ff */
[----:B--2---:R-:W-:Y:S01]  /*37d0*/  FADD.FTZ R5, R13, R38 ;  /* 0x000000260d057221 */ /* 0x004fe20000010000 */
[----:B------:R-:W-:Y:S01]  /*37e0*/  @!P1 PRMT R4, RZ, 0x654, R4 ;  /* 0x00000654ff049816 */ /* 0x000fe20000000004 */
[----:B------:R-:W-:Y:S01]  /*37f0*/  FADD.FTZ R39, R41, R40 ;  /* 0x0000002829277221 */ /* 0x000fe20000010000 */
[----:B------:R2:W-:Y:S06]  /*3800*/  BAR.ARV R12, 0x100 ;  /* 0x0004000c0000751d */ /* 0x0005ec0000002000 */
[----:B------:R-:W4:Y:S01]  /*3810*/  MUFU.EX2 R20, R20 ;  /* 0x0000001400147308 */ /* 0x000f220000000800 */
[----:B------:R-:W-:Y:S01]  /*3820*/  FADD.FTZ R40, R44, R39 ;  /* 0x000000272c287221 */ /* 0x000fe20000010000 */
[----:B---3--:R-:W-:Y:S01]  /*3830*/  FADD.FTZ R38, R14, R5 ;  /* 0x000000050e267221 */ /* 0x008fe20000010000 */
[----:B------:R4:W-:Y:S01]  /*3840*/  @!P1 SYNCS.ARRIVE.TRANS64.RED.A1T0 RZ, [R4+URZ], RZ ;  /* 0x000000ff04ff99a7 */ /* 0x0009e2000810043f */
[----:B------:R-:W-:Y:S01]  /*3850*/  F2FP.BF16.F32.PACK_AB R157, R36, R11 ;  /* 0x0000000b249d723e */ /* 0x000fe200000010ff */
[----:B------:R-:W-:Y:S01]  /*3860*/  FADD.FTZ R39, R45, R40 ;  /* 0x000000282d277221 */ /* 0x000fe20000010000 */
[----:B0-----:R-:W-:Y:S01]  /*3870*/  FADD.FTZ R5, R15, R38 ;  /* 0x000000260f057221 */ /* 0x001fe20000010000 */
[----:B------:R-:W-:Y:S01]  /*3880*/  F2FP.BF16.F32.PACK_AB R159, R14, R13 ;  /* 0x0000000d0e9f723e */ /* 0x000fe200000010ff */
[----:B------:R-:W0:Y:S01]  /*3890*/  MUFU.EX2 R21, R21 ;  /* 0x0000001500157308 */ /* 0x000e220000000800 */
[----:B------:R-:W-:-:S04]  /*38a0*/  FADD.FTZ R38, R48, R39 ;  /* 0x0000002730267221 */ /* 0x000fc80000010000 */
[----:B------:R-:W-:-:S03]  /*38b0*/  FADD.FTZ R39, R49, R38 ;  /* 0x0000002631277221 */ /* 0x000fc60000010000 */
[----:B------:R-:W3:Y:S01]  /*38c0*/  MUFU.EX2 R24, R24 ;  /* 0x0000001800187308 */ /* 0x000ee20000000800 */
[----:B----4-:R-:W-:Y:S01]  /*38d0*/  FADD.FTZ R4, R20, R5 ;  /* 0x0000000514047221 */ /* 0x010fe20000010000 */
[----:B------:R-:W-:Y:S01]  /*38e0*/  FADD.FTZ R38, R52, R39 ;  /* 0x0000002734267221 */ /* 0x000fe20000010000 */
[----:B------:R-:W-:-:S03]  /*38f0*/  F2FP.BF16.F32.PACK_AB R161, R20, R15 ;  /* 0x0000000f14a1723e */ /* 0x000fc600000010ff */
[----:B------:R-:W-:Y:S02]  /*3900*/  FADD.FTZ R39, R53, R38 ;  /* 0x0000002635277221 */ /* 0x000fe40000010000 */
[----:B------:R-:W4:Y:S01]  /*3910*/  MUFU.EX2 R25, R25 ;  /* 0x0000001900197308 */ /* 0x000f220000000800 */
[----:B0-----:R-:W-:Y:S01]  /*3920*/  FADD.FTZ R5, R21, R4 ;  /* 0x0000000415057221 */ /* 0x001fe20000010000 */
[----:B------:R-:W-:-:S04]  /*3930*/  FADD.FTZ R38, R56, R39 ;  /* 0x0000002738267221 */ /* 0x000fc80000010000 */
[----:B------:R-:W-:Y:S02]  /*3940*/  FADD.FTZ R31, R57, R38 ;  /* 0x00000026391f7221 */ /* 0x000fe40000010000 */
[----:B------:R-:W0:Y:S01]  /*3950*/  MUFU.EX2 R26, R26 ;  /* 0x0000001a001a7308 */ /* 0x000e220000000800 */
[----:B---3--:R-:W-:Y:S01]  /*3960*/  FADD.FTZ R4, R24, R5 ;  /* 0x0000000518047221 */ /* 0x008fe20000010000 */
[----:B------:R-:W-:Y:S01]  /*3970*/  FADD.FTZ R38, R60, R31 ;  /* 0x0000001f3c267221 */ /* 0x000fe20000010000 */
[----:B------:R-:W-:-:S05]  /*3980*/  F2FP.BF16.F32.PACK_AB R163, R24, R21 ;  /* 0x0000001518a3723e */ /* 0x000fca00000010ff */
        /* <DEDUP_REMOVED lines=8> */
[C---:B----4-:R-:W-:Y:S01]  /*3a10*/  FADD.FTZ R4, R28.reuse, R5 ;  /* 0x000000051c047221 */ /* 0x050fe20000010000 */
[----:B------:R-:W-:-:S06]  /*3a20*/  F2FP.BF16.F32.PACK_AB R167, R28, R27 ;  /* 0x0000001b1ca7723e */ /* 0x000fcc00000010ff */
[----:B------:R-:W4:Y:S01]  /*3a30*/  MUFU.EX2 R64, R64 ;  /* 0x0000004000407308 */ /* 0x000f220000000800 */
[C---:B0-----:R-:W-:Y:S01]  /*3a40*/  FADD.FTZ R31, R61.reuse, R38 ;  /* 0x000000263d1f7221 */ /* 0x041fe20000010000 */
[----:B------:R-:W-:-:S06]  /*3a50*/  F2FP.BF16.F32.PACK_AB R170, R61, R60 ;  /* 0x0000003c3daa723e */ /* 0x000fcc00000010ff */
[----:B------:R-:W0:Y:S01]  /*3a60*/  MUFU.EX2 R30, R30 ;  /* 0x0000001e001e7308 */ /* 0x000e220000000800 */
[----:B---3--:R-:W-:-:S07]  /*3a70*/  FADD.FTZ R5, R29, R4 ;  /* 0x000000041d057221 */ /* 0x008fce0000010000 */
[----:B------:R-:W3:Y:S01]  /*3a80*/  MUFU.EX2 R65, R65 ;  /* 0x0000004100417308 */ /* 0x000ee20000000800 */
[----:B----4-:R-:W-:-:S07]  /*3a90*/  FADD.FTZ R4, R64, R31 ;  /* 0x0000001f40047221 */ /* 0x010fce0000010000 */
[----:B------:R-:W4:Y:S01]  /*3aa0*/  MUFU.EX2 R62, R62 ;  /* 0x0000003e003e7308 */ /* 0x000f220000000800 */
[C---:B0-----:R-:W-:Y:S01]  /*3ab0*/  FADD.FTZ R5, R30.reuse, R5 ;  /* 0x000000051e057221 */ /* 0x041fe20000010000 */
[----:B------:R-:W-:-:S06]  /*3ac0*/  F2FP.BF16.F32.PACK_AB R169, R30, R29 ;  /* 0x0000001d1ea9723e */ /* 0x000fcc00000010ff */
[----:B------:R-:W0:Y:S01]  /*3ad0*/  MUFU.EX2 R63, R63 ;  /* 0x0000003f003f7308 */ /* 0x000e220000000800 */
[C---:B---3--:R-:W-:Y:S01]  /*3ae0*/  FADD.FTZ R31, R65.reuse, R4 ;  /* 0x00000004411f7221 */ /* 0x048fe20000010000 */
[----:B------:R-:W-:-:S06]  /*3af0*/  F2FP.BF16.F32.PACK_AB R172, R65, R64 ;  /* 0x0000004041ac723e */ /* 0x000fcc00000010ff */
        /* <DEDUP_REMOVED lines=11> */
[----:B0-----:R-:W-:-:S07]  /*3bb0*/  FADD.FTZ R10, R70, R5 ;  /* 0x00000005460a7221 */ /* 0x001fce0000010000 */
[----:B------:R-:W0:Y:S01]  /*3bc0*/  MUFU.EX2 R43, R43 ;  /* 0x0000002b002b7308 */ /* 0x000e220000000800 */
[----:B---3--:R-:W-:Y:S01]  /*3bd0*/  FADD.FTZ R38, R68, R31 ;  /* 0x0000001f44267221 */ /* 0x008fe20000010000 */
[C---:B----4-:R-:W-:Y:S01]  /*3be0*/  FADD.FTZ R5, R175.reuse, R10 ;  /* 0x0000000aaf057221 */ /* 0x050fe20000010000 */
[----:B------:R-:W-:Y:S02]  /*3bf0*/  F2FP.BF16.F32.PACK_AB R175, R175, R70 ;  /* 0x00000046afaf723e */ /* 0x000fe400000010ff */
[C---:B0-----:R-:W-:Y:S01]  /*3c00*/  FADD.FTZ R4, R43.reuse, R38 ;  /* 0x000000262b047221 */ /* 0x041fe20000010000 */
[----:B------:R-:W-:Y:S01]  /*3c10*/  F2FP.BF16.F32.PACK_AB R174, R43, R68 ;  /* 0x000000442bae723e */ /* 0x000fe200000010ff */
[----:B--2---:R-:W-:Y:S06]  /*3c20*/  @!P0 BRA `(.L_x_9398) ;  /* 0x0000000000048947 */ /* 0x004fec0003800000 */
[----:B------:R-:W-:Y:S01]  /*3c30*/  BPT.TRAP 0x1 ;  /* 0x000000040000795c */ /* 0x000fe20000300000 */
.L_x_9398:
[----:B------:R0:W2:Y:S01]  /*3c40*/  SYNCS.PHASECHK.TRANS64.TRYWAIT P2, [UR22+0x22850], R8 ;  /* 0x02285008ff0075a7 */ /* 0x0000a20008040156 */
[----:B------:R-:W-:Y:S05]  /*3c50*/  @!P0 BRA `(.L_x_9399) ;  /* 0x0000000000048947 */ /* 0x000fea0003800000 */
[----:B------:R-:W-:Y:S01]  /*3c60*/  BPT.TRAP 0x1 ;  /* 0x000000040000795c */ /* 0x000fe20000300000 */
.L_x_9399:
[----:B--2---:R-:W-:Y:S05]  /*3c70*/  @P2 BRA `(.L_x_9400) ;  /* 0x0000000000082947 */ /* 0x004fea0003800000 */
[----:B------:R-:W2:Y:S02]  /*3c80*/  SYNCS.PHASECHK.TRANS64.TRYWAIT P2, [UR22+0x22850], R8 ;  /* 0x02285008ff0075a7 */ /* 0x000ea40008040156 */
[----:B--2---:R-:W-:Y:S05]  /*3c90*/  @!P2 BRA `(.L_x_9401) ;  /* 0x000000dc007ca947 */ /* 0x004fea0003800000 */
.L_x_9400:
[----:B------:R-:W-:Y:S01]  /*3ca0*/  R2UR UR6, R6 ;  /* 0x00000000060672ca */ /* 0x000fe200000e0000 */
[----:B------:R3:W-:Y:S06]  /*3cb0*/  BAR.SYNC.DEFER_BLOCKING R7, 0x100 ;  /* 0x000400070000751d */ /* 0x0007ec0000010000 */
[----:B------:R-:W-:Y:S01]  /*3cc0*/  UMOV UR7, 0x40000040 ;  /* 0x4000004000077882 */ /* 0x000fe20000000000 */
[----:B------:R-:W-:-:S05]  /*3cd0*/  VOTEU.ALL UP0, P1 ;  /* 0x00000000003f7886 */ /* 0x000fca0000800000 */
[----:B------:R-:W-:Y:S02]  /*3ce0*/  UIADD3 UR6, UR6, 0x400, URZ ;  /* 0x0000040006067890 */ /* 0x000fe4000fffe03f */
[----:B------:R-:W-:Y:S02]  /*3cf0*/  @!UP0 UIADD3 UR22, UR22, 0x22860, URZ ;  /* 0x0002286016168890 */ /* 0x000fe4000fffe03f */
[----:B------:R-:W-:Y:S02]  /*3d00*/  USHF.R.U32.HI UR6, URZ, 0x4, UR6 ;  /* 0x000000043f067899 */ /* 0x000fe40008011606 */
[----:B------:R-:W-:Y:S02]  /*3d10*/  @!UP0 UPRMT UR22, URZ, 0x654, UR22 ;  /* 0x000006543f168896 */ /* 0x000fe40008000016 */
[----:B------:R-:W-:-:S04]  /*3d20*/  ULOP3.LUT UR6, UR6, 0x3fff, URZ, 0xc0, !UPT ;  /* 0x00003fff06067892 */ /* 0x000fc8000f8ec03f */
[----:B------:R-:W-:Y:S01]  /*3d30*/  ULOP3.LUT UR21, UR6, 0x3000000, URZ, 0xfc, !UPT ;  /* 0x0300000006157892 */ /* 0x000fe2000f8efc3f */
[----:B------:R-:W-:-:S03]  /*3d40*/  WARPGROUP.ARRIVE ;  /* 0x00000000000079c5 */ /* 0x000fc60000000000 */
[----:B------:R-:W-:-:S07]  /*3d50*/  UIMAD UR11, UR37, 0xc00, UR21 ;  /* 0x00000c00250b78a4 */ /* 0x000fce000f8e0215 */
[----:B------:R-:W-:Y:S02]  /*3d60*/  UMOV UR6, UR11 ;  /* 0x0000000b00067c82 */ /* 0x000fe40008000000 */
[----:B------:R-:W-:Y:S01]  /*3d70*/  HGMMA.64x256x16.F32.BF16 R24, R152, gdesc[UR4].tnspB, RZ, !UPT, gsb0 ;  /* 0x43e0000498187df0 */ /* 0x000fe2000c0018ff */
        /* <DEDUP_REMOVED lines=31> */
[----:B------:R-:W-:Y:S01]  /*3f70*/  @!P1 SYNCS.ARRIVE.TRANS64.RED.A1T0 RZ, [UR22], RZ ;  /* 0x000000ffffff99a7 */ /* 0x000fe20008100416 */
[----:B------:R-:W-:-:S04]  /*3f80*/  UIADD3 UR22, UR50, -0x2, URZ ;  /* 0xfffffffe32167890 */ /* 0x000fc8000fffe03f */
[----:B------:R-:W-:-:S06]  /*3f90*/  UISETP.GE.AND UP0, UPT, UR22, UR38, UPT ;  /* 0x000000261600728c */ /* 0x000fcc000bf06270 */
[----:B------:R-:W-:-:S13]  /*3fa0*/  PLOP3.LUT P2, PT, PT, PT, UP0, 0x80, 0x0 ;  /* 0x000000000000781c */ /* 0x000fda0003f4f008 */
[----:B---3--:R-:W-:Y:S05]  /*3fb0*/  @!P2 BRA `(.L_x_9402) ;  /* 0x0000002000d8a947 */ /* 0x008fea0003800000 */
[----:B------:R-:W-:Y:S01]  /*3fc0*/  IMAD.MOV.U32 R7, RZ, RZ, R3 ;  /* 0x000000ffff077224 */ /* 0x000fe200078e0003 */
[----:B------:R-:W-:Y:S01]  /*3fd0*/  ULDC UR24, c[0x0][0x9d8] ;  /* 0x0002760000187ab9 */ /* 0x000fe20000000800 */
[----:B012---:R-:W-:Y:S01]  /*3fe0*/  IMAD.MOV.U32 R8, RZ, RZ, R0 ;  /* 0x000000ffff087224 */ /* 0x007fe200078e0000 */
[----:B------:R-:W-:-:S06]  /*3ff0*/  ULDC UR23, c[0x0][0x988] ;  /* 0x0002620000177ab9 */ /* 0x000fcc0000000800 */
.L_x_9411:
        /* <DEDUP_REMOVED lines=8> */
[----:B---3--:R-:W-:Y:S10]  /*4080*/  @!P0 BRA `(.L_x_9403) ;  /* 0x0000000000048947 */ /* 0x008ff40003800000 */
[----:B------:R-:W-:Y:S01]  /*4090*/  BPT.TRAP 0x1 ;  /* 0x000000040000795c */ /* 0x000fe20000300000 */
.L_x_9403:
[----:B------:R-:W0:Y:S01]  /*40a0*/  S2UR UR7, SR_CgaCtaId ;  /* 0x00000000000779c3 */ /* 0x000e220000008800 */
[----:B------:R-:W-:Y:S01]  /*40b0*/  UMOV UR6, 0x400 ;  /* 0x0000040000067882 */ /* 0x000fe20000000000 */
[----:B------:R-:W-:-:S05]  /*40c0*/  IMAD.U32 R6, RZ, RZ, UR47 ;  /* 0x0000002fff067e24 */ /* 0x000fca000f8e00ff */
[----:B------:R-:W-:Y:S01]  /*40d0*/  SHF.L.U32 R6, R6, 0x1f, RZ ;  /* 0x0000001f06067819 */ /* 0x000fe200000006ff */
[----:B0-----:R-:W-:-:S04]  /*40e0*/  ULEA UR6, UR7, UR6, 0x18 ;  /* 0x0000000607067291 */ /* 0x001fc8000f8ec03f */
[----:B------:R-:W-:-:S09]  /*40f0*/  ULEA UR25, UR37, UR6, 0x3 ;  /* 0x0000000625197291 */ /* 0x000fd2000f8e183f */
[----:B------:R0:W1:Y:S01]  /*4100*/  SYNCS.PHASECHK.TRANS64.TRYWAIT P2, [UR25+0x22830], R6 ;  /* 0x02283006ff0075a7 */ /* 0x0000620008040159 */
[----:B------:R-:W-:Y:S05]  /*4110*/  @!P0 BRA `(.L_x_9404) ;  /* 0x0000000000048947 */ /* 0x000fea0003800000 */
[----:B------:R-:W-:Y:S01]  /*4120*/  BPT.TRAP 0x1 ;  /* 0x000000040000795c */ /* 0x000fe20000300000 */
.L_x_9404:
[----:B-1----:R-:W-:Y:S05]  /*4130*/  @P2 BRA `(.L_x_9405) ;  /* 0x0000000000082947 */ /* 0x002fea0003800000 */
[----:B------:R-:W1:Y:S02]  /*4140*/  SYNCS.PHASECHK.TRANS64.TRYWAIT P2, [UR25+0x22830], R6 ;  /* 0x02283006ff0075a7 */ /* 0x000e640008040159 */
[----:B-1----:R-:W-:Y:S05]  /*4150*/  @!P2 BRA `(.L_x_9406) ;  /* 0x000000d80064a947 */ /* 0x002fea0003800000 */
.L_x_9405:
        /* <DEDUP_REMOVED lines=15> */
[----:B------:R-:W-:Y:S01]  /*4250*/  HGMMA.64x96x16.F32.BF16 R152, gdesc[UR8], R152, gsb0 ;  /* 0x01600000089879f0 */ /* 0x000fe20008001898 */
[----:B------:R-:W-:Y:S02]  /*4260*/  UMOV UR10, UR23 ;  /* 0x00000017000a7c82 */ /* 0x000fe40008000000 */
[----:B------:R-:W-:Y:S02]  /*4270*/  WARPGROUP.DEPBAR.LE gsb0, 0x0 ;  /* 0x00008000000079c5 */ /* 0x000fe40000010000 */
[----:B------:R-:W-:-:S06]  /*4280*/  WARPGROUP.ARRIVE ;  /* 0x00000000000079c5 */ /* 0x000fcc0000000000 */
[----:B------:R-:W-:Y:S03]  /*4290*/  HGMMA.64x96x16.F32.BF16 R152, gdesc[UR12], R152, gsb0 ;  /* 0x016000000c9879f0 */ /* 0x000fe60008001898 */
        /* <DEDUP_REMOVED lines=43> */
[----:B------:R-:W3:Y:S04]  /*4550*/  S2R R196, SR_TID.X ;  /* 0x0000000000c47919 */ /* 0x000ee80000002100 */
[----:B------:R-:W4:Y:S01]  /*4560*/  MUFU.TANH R13, R13 ;  /* 0x0000000d000d7308 */ /* 0x000f220000002400 */
[----:B-1----:R-:W-:-:S07]  /*4570*/  FMNMX.FTZ R0, R11, R0, !PT ;  /* 0x000000000b007209 */ /* 0x002fce0007810000 */
[----:B------:R-:W1:Y:S01]  /*4580*/  MUFU.TANH R14, R14 ;  /* 0x0000000e000e7308 */ /* 0x000e620000002400 */
[----:B--2---:R-:W-:-:S07]  /*4590*/  FMNMX.FTZ R0, R12, R0, !PT ;  /* 0x000000000c007209 */ /* 0x004fce0007810000 */
[----:B------:R-:W2:Y:S01]  /*45a0*/  MUFU.TANH R15, R15 ;  /* 0x0000000f000f7308 */ /* 0x000ea20000002400 */
[----:B----4-:R-:W-:-:S07]  /*45b0*/  FMNMX.FTZ R0, R13, R0, !PT ;  /* 0x000000000d007209 */ /* 0x010fce0007810000 */
[----:B------:R-:W4:Y:S01]  /*45c0*/  MUFU.TANH R20, R20 ;  /* 0x0000001400147308 */ /* 0x000f220000002400 */
[----:B-1----:R-:W-:Y:S02]  /*45d0*/  FMNMX.FTZ R0, R14, R0, !PT ;  /* 0x000000000e007209 */ /* 0x002fe40007810000 */
[----:B---3--:R-:W-:-:S05]  /*45e0*/  SHF.R.U32.HI R196, RZ, 0x7, R196 ;  /* 0x00000007ffc47819 */ /* 0x008fca00000116c4 */
[----:B------:R-:W1:Y:S01]  /*45f0*/  MUFU.TANH R21, R21 ;  /* 0x0000001500157308 */ /* 0x000e620000002400 */
[----:B--2---:R-:W-:-:S07]  /*4600*/  FMNMX.FTZ R0, R15, R0, !PT ;  /* 0x000000000f007209 */ /* 0x004fce0007810000 */
[----:B------:R-:W2:Y:S01]  /*4610*/  MUFU.TANH R152, R152 ;  /* 0x0000009800987308 */ /* 0x000ea20000002400 */
[----:B----4-:R-:W-:-:S07]  /*4620*/  FMNMX.FTZ R0, R20, R0, !PT ;  /* 0x0000000014007209 */ /* 0x010fce0007810000 */
        /* <DEDUP_REMOVED lines=26> */
[----:B------:R-:W-:Y:S01]  /*47d0*/  MUFU.TANH R176, R176 ;  /* 0x000000b000b07308 */ /* 0x000fe20000002400 */
[----:B--2---:R-:W-:-:S07]  /*47e0*/  FMNMX.FTZ R0, R177, R0, !PT ;  /* 0x00000000b1007209 */ /* 0x004fce0007810000 */
[----:B------:R-:W-:Y:S01]  /*47f0*/  MUFU.TANH R155, R155 ;  /* 0x0000009b009b7308 */ /* 0x000fe20000002400 */
[----:B---3--:R-:W-:-:S05]  /*4800*/  FMNMX.FTZ R0, R180, R0, !PT ;  /* 0x00000000b4007209 */ /* 0x008fca0007810000 */
[----:B------:R-:W1:Y:S02]  /*4810*/  SHFL.BFLY PT, R181, R0, 0x2, 0x1f ;  /* 0x0c401f0000b57f89 */ /* 0x000e6400000e0000 */
[----:B------:R-:W-:Y:S08]  /*4820*/  MUFU.TANH R158, R158 ;  /* 0x0000009e009e7308 */ /* 0x000ff00000002400 */
[----:B------:R-:W-:Y:S08]  /*4830*/  MUFU.TANH R159, R159 ;  /* 0x0000009f009f7308 */ /* 0x000ff00000002400 */
[----:B------:R-:W-:Y:S01]  /*4840*/  MUFU.TANH R162, R162 ;  /* 0x000000a200a27308 */ /* 0x000fe20000002400 */
[----:B-1----:R-:W-:-:S07]  /*4850*/  FMNMX.FTZ R0, R0, R181, !PT ;  /* 0x000000b500007209 */ /* 0x002fce0007810000 */
[----:B------:R-:W-:Y:S01]  /*4860*/  MUFU.TANH R163, R163 ;  /* 0x000000a300a37308 */ /* 0x000fe20000002400 */
[----:B------:R-:W1:Y:S07]  /*4870*/  SHFL.BFLY PT, R154, R0, 0x1, 0x1f ;  /* 0x0c201f00009a7f89 */ /* 0x000e6e00000e0000 */
[----:B------:R-:W-:Y:S08]  /*4880*/  MUFU.TANH R166, R166 ;  /* 0x000000a600a67308 */ /* 0x000ff00000002400 */
[----:B------:R-:W-:Y:S08]  /*4890*/  MUFU.TANH R184, R184 ;  /* 0x000000b800b87308 */ /* 0x000ff00000002400 */
[----:B------:R-:W-:Y:S01]  /*48a0*/  MUFU.TANH R185, R185 ;  /* 0x000000b900b97308 */ /* 0x000fe20000002400 */
[----:B-1----:R-:W-:-:S05]  /*48b0*/  FMNMX.FTZ R0, R0, R154, !PT ;  /* 0x0000009a00007209 */ /* 0x002fca0007810000 */
[C---:B------:R-:W-:Y:S01]  /*48c0*/  FADD.FTZ R181, -R0.reuse, R8 ;  /* 0x0000000800b57221 */ /* 0x040fe20000010100 */
[----:B------:R-:W-:Y:S01]  /*48d0*/  FMUL.FTZ R154, R0, UR10 ;  /* 0x0000000a009a7c20 */ /* 0x000fe20008410000 */
[----:B------:R1:W-:Y:S02]  /*48e0*/  MUFU.TANH R8, R167 ;  /* 0x000000a700087308 */ /* 0x0003e40000002400 */
[----:B------:R-:W-:Y:S01]  /*48f0*/  FMUL.FTZ R181, R181, UR10 ;  /* 0x0000000ab5b57c20 */ /* 0x000fe20008410000 */
[--C-:B------:R-:W-:Y:S01]  /*4900*/  FFMA.FTZ R3, R3, UR10, -R154.reuse ;  /* 0x0000000a03037c23 */ /* 0x100fe2000801089a */
[--C-:B------:R-:W-:Y:S01]  /*4910*/  FFMA.FTZ R9, R9, UR10, -R154.reuse ;  /* 0x0000000a09097c23 */ /* 0x100fe2000801089a */
[--C-:B------:R-:W-:Y:S01]  /*4920*/  FFMA.FTZ R10, R10, UR10, -R154.reuse ;  /* 0x0000000a0a0a7c23 */ /* 0x100fe2000801089a */
[--C-:B------:R-:W-:Y:S01]  /*4930*/  FFMA.FTZ R11, R11, UR10, -R154.reuse ;  /* 0x0000000a0b0b7c23 */ /* 0x100fe2000801089a */
[--C-:B------:R-:W-:Y:S01]  /*4940*/  FFMA.FTZ R12, R12, UR10, -R154.reuse ;  /* 0x0000000a0c0c7c23 */ /* 0x100fe2000801089a */
[----:B------:R-:W2:Y:S01]  /*4950*/  MUFU.EX2 R181, R181 ;  /* 0x000000b500b57308 */ /* 0x000ea20000000800 */
[--C-:B-1----:R-:W-:Y:S01]  /*4960*/  FFMA.FTZ R167, R152, UR10, -R154.reuse ;  /* 0x0000000a98a77c23 */ /* 0x102fe2000801089a */
        /* <DEDUP_REMOVED lines=14> */
[----:B------:R-:W3:Y:S01]  /*4a50*/  MUFU.EX2 R152, R9 ;  /* 0x0000000900987308 */ /* 0x000ee20000000800 */
        /* <DEDUP_REMOVED lines=64> */
[----:B-1----:R-:W-:Y:S01]  /*4e60*/  FFMA.FTZ R181, R181, R4, R3 ;  /* 0x00000004b5b57223 */ /* 0x002fe20000010003 */
[--C-:B------:R-:W-:Y:S01]  /*4e70*/  FFMA.FTZ R169, R169, UR10, -R154.reuse ;  /* 0x0000000aa9a97c23 */ /* 0x100fe2000801089a */
[--C-:B------:R-:W-:Y:S01]  /*4e80*/  FFMA.FTZ R172, R172, UR10, -R154.reuse ;  /* 0x0000000aacac7c23 */ /* 0x100fe2000801089a */
[--C-:B------:R-:W-:Y:S01]  /*4e90*/  FFMA.FTZ R173, R173, UR10, -R154.reuse ;  /* 0x0000000aadad7c23 */ /* 0x100fe2000801089a */
[--C-:B------:R-:W-:Y:S01]  /*4ea0*/  FFMA.FTZ R177, R177, UR10, -R154.reuse ;  /* 0x0000000ab1b17c23 */ /* 0x100fe2000801089a */
[----:B------:R-:W-:Y:S01]  /*4eb0*/  FFMA.FTZ R180, R180, UR10, -R154 ;  /* 0x0000000ab4b47c23 */ /* 0x000fe2000801089a */
[C---:B---3--:R-:W-:Y:S01]  /*4ec0*/  FADD.FTZ R181, R152.reuse, R181 ;  /* 0x000000b598b57221 */ /* 0x048fe20000010000 */
[----:B------:R1:W2:Y:S01]  /*4ed0*/  MUFU.EX2 R154, R10 ;  /* 0x0000000a009a7308 */ /* 0x0002a20000000800 */
[----:B------:R-:W-:Y:S01]  /*4ee0*/  F2FP.BF16.F32.PACK_AB R152, R152, R3 ;  /* 0x000000039898723e */ /* 0x000fe200000010ff */
[----:B------:R-:W-:Y:S01]  /*4ef0*/  FMUL.FTZ R9, R171, UR24 ;  /* 0x00000018ab097c20 */ /* 0x000fe20008410000 */
[----:B------:R-:W-:Y:S01]  /*4f00*/  FMUL.FTZ R4, R170, UR24 ;  /* 0x00000018aa047c20 */ /* 0x000fe20008410000 */
[----:B------:R-:W-:Y:S01]  /*4f10*/  FMUL.FTZ R170, R174, UR24 ;  /* 0x00000018aeaa7c20 */ /* 0x000fe20008410000 */
[----:B------:R-:W-:Y:S01]  /*4f20*/  FMUL.FTZ R174, R179, UR24 ;  /* 0x00000018b3ae7c20 */ /* 0x000fe20008410000 */
[----:B------:R-:W-:Y:S01]  /*4f30*/  FMUL.FTZ R179, R186, UR24 ;  /* 0x00000018bab37c20 */ /* 0x000fe20008410000 */
[----:B------:R-:W-:Y:S01]  /*4f40*/  FMUL.FTZ R186, R198, UR24 ;  /* 0x00000018c6ba7c20 */ /* 0x000fe20008410000 */
[----:B------:R3:W4:Y:S01]  /*4f50*/  MUFU.EX2 R3, R11 ;  /* 0x0000000b00037308 */ /* 0x0007220000000800 */
[----:B-1----:R-:W-:Y:S01]  /*4f60*/  FMUL.FTZ R10, R175, UR24 ;  /* 0x00000018af0a7c20 */ /* 0x002fe20008410000 */
[----:B------:R-:W-:Y:S01]  /*4f70*/  FMUL.FTZ R175, R182, UR24 ;  /* 0x00000018b6af7c20 */ /* 0x000fe20008410000 */
[----:B------:R-:W-:-:S05]  /*4f80*/  FMUL.FTZ R182, R190, UR24 ;  /* 0x00000018beb67c20 */ /* 0x000fca0008410000 */
[----:B------:R-:W1:Y:S01]  /*4f90*/  MUFU.TANH R4, R4 ;  /* 0x0000000400047308 */ /* 0x000e620000002400 */
[----:B--2---:R-:W-:Y:S01]  /*4fa0*/  FADD.FTZ R171, R154, R181 ;  /* 0x000000b59aab7221 */ /* 0x004fe20000010000 */
[----:B---3--:R-:W-:Y:S01]  /*4fb0*/  FMUL.FTZ R11, R178, UR24 ;  /* 0x00000018b20b7c20 */ /* 0x008fe20008410000 */
[----:B------:R-:W-:Y:S01]  /*4fc0*/  FMUL.FTZ R178, R183, UR24 ;  /* 0x00000018b7b27c20 */ /* 0x000fe20008410000 */
[----:B------:R-:W-:Y:S01]  /*4fd0*/  FMUL.FTZ R181, R187, UR24 ;  /* 0x00000018bbb57c20 */ /* 0x000fe20008410000 */
[----:B------:R-:W-:Y:S01]  /*4fe0*/  FMUL.FTZ R183, R191, UR24 ;  /* 0x00000018bfb77c20 */ /* 0x000fe20008410000 */
[----:B------:R-:W-:Y:S02]  /*4ff0*/  FMUL.FTZ R187, R199, UR24 ;  /* 0x00000018c7bb7c20 */ /* 0x000fe40008410000 */
[----:B------:R-:W2:Y:S01]  /*5000*/  MUFU.TANH R9, R9 ;  /* 0x0000000900097308 */ /* 0x000ea20000002400 */
[C---:B----4-:R-:W-:Y:S01]  /*5010*/  FADD.FTZ R171, R3.reuse, R171 ;  /* 0x000000ab03ab7221 */ /* 0x050fe20000010000 */
[----:B------:R-:W-:-:S02]  /*5020*/  F2FP.BF16.F32.PACK_AB R154, R3, R154 ;  /* 0x0000009a039a723e */ /* 0x000fc400000010ff */
[----:B------:R-:W-:-:S04]  /*5030*/  FMNMX.FTZ R3, R176, R7, !PT ;  /* 0x00000007b0037209 */ /* 0x000fc80007810000 */
[----:B------:R-:W-:Y:S01]  /*5040*/  FMNMX.FTZ R3, R155, R3, !PT ;  /* 0x000000039b037209 */ /* 0x000fe20007810000 */
[----:B------:R-:W3:Y:S03]  /*5050*/  MUFU.TANH R170, R170 ;  /* 0x000000aa00aa7308 */ /* 0x000ee60000002400 */
[----:B------:R-:W-:-:S04]  /*5060*/  FMNMX.FTZ R3, R158, R3, !PT ;  /* 0x000000039e037209 */ /* 0x000fc80007810000 */
[----:B------:R-:W-:Y:S01]  /*5070*/  FMNMX.FTZ R3, R159, R3, !PT ;  /* 0x000000039f037209 */ /* 0x000fe20007810000 */
[----:B------:R-:W4:Y:S03]  /*5080*/  MUFU.TANH R10, R10 ;  /* 0x0000000a000a7308 */ /* 0x000f260000002400 */
[----:B------:R-:W-:-:S04]  /*5090*/  FMNMX.FTZ R3, R162, R3, !PT ;  /* 0x00000003a2037209 */ /* 0x000fc80007810000 */
[----:B------:R-:W-:Y:S01]  /*50a0*/  FMNMX.FTZ R3, R163, R3, !PT ;  /* 0x00000003a3037209 */ /* 0x000fe20007810000 */
[----:B------:R-:W5:Y:S03]  /*50b0*/  MUFU.TANH R11, R11 ;  /* 0x0000000b000b7308 */ /* 0x000f660000002400 */
[----:B------:R-:W-:-:S04]  /*50c0*/  FMNMX.FTZ R3, R166, R3, !PT ;  /* 0x00000003a6037209 */ /* 0x000fc80007810000 */
[----:B------:R-:W-:Y:S01]  /*50d0*/  FMNMX.FTZ R3, R8, R3, !PT ;  /* 0x0000000308037209 */ /* 0x000fe20007810000 */
[----:B------:R-:W0:Y:S03]  /*50e0*/  MUFU.TANH R174, R174 ;  /* 0x000000ae00ae7308 */ /* 0x000e260000002400 */
[----:B-1----:R-:W-:-:S04]  /*50f0*/  FMNMX.FTZ R3, R4, R3, !PT ;  /* 0x0000000304037209 */ /* 0x002fc80007810000 */
[----:B--2---:R-:W-:Y:S01]  /*5100*/  FMNMX.FTZ R3, R9, R3, !PT ;  /* 0x0000000309037209 */ /* 0x004fe20007810000 */
[----:B------:R-:W1:Y:S03]  /*5110*/  MUFU.TANH R175, R175 ;  /* 0x000000af00af7308 */ /* 0x000e660000002400 */
[----:B---3--:R-:W-:-:S04]  /*5120*/  FMNMX.FTZ R3, R170, R3, !PT ;  /* 0x00000003aa037209 */ /* 0x008fc80007810000 */
[----:B----4-:R-:W-:Y:S01]  /*5130*/  FMNMX.FTZ R3, R10, R3, !PT ;  /* 0x000000030a037209 */ /* 0x010fe20007810000 */
[----:B------:R-:W2:Y:S03]  /*5140*/  MUFU.TANH R178, R178 ;  /* 0x000000b200b27308 */ /* 0x000ea60000002400 */
[----:B-----5:R-:W-:-:S04]  /*5150*/  FMNMX.FTZ R3, R11, R3, !PT ;  /* 0x000000030b037209 */ /* 0x020fc80007810000 */
[----:B0-----:R-:W-:Y:S01]  /*5160*/  FMNMX.FTZ R3, R174, R3, !PT ;  /* 0x00000003ae037209 */ /* 0x001fe20007810000 */
[----:B------:R-:W0:Y:S03]  /*5170*/  MUFU.TANH R179, R179 ;  /* 0x000000b300b37308 */ /* 0x000e260000002400 */
[----:B-1----:R-:W-:-:S05]  /*5180*/  FMNMX.FTZ R3, R175, R3, !PT ;  /* 0x00000003af037209 */ /* 0x002fca0007810000 */
        /* <DEDUP_REMOVED lines=9> */
[----:B0-----:R-:W-:-:S04]  /*5220*/  FMNMX.FTZ R3, R183, R3, !PT ;  /* 0x00000003b7037209 */ /* 0x001fc80007810000 */
[----:B------:R-:W-:-:S03]  /*5230*/  FMNMX.FTZ R3, R184, R3, !PT ;  /* 0x00000003b8037209 */ /* 0x000fc60007810000 */
[----:B------:R-:W0:Y:S01]  /*5240*/  MUFU.EX2 R12, R12 ;  /* 0x0000000c000c7308 */ /* 0x000e220000000800 */
[----:B------:R-:W-:-:S04]  /*5250*/  FMNMX.FTZ R3, R185, R3, !PT ;  /* 0x00000003b9037209 */ /* 0x000fc80007810000 */
[----:B-1----:R-:W-:-:S03]  /*5260*/  FMNMX.FTZ R3, R186, R3, !PT ;  /* 0x00000003ba037209 */ /* 0x002fc60007810000 */
[----:B------:R-:W1:Y:S01]  /*5270*/  MUFU.EX2 R13, R13 ;  /* 0x0000000d000d7308 */ /* 0x000e620000000800 */
[----:B--2---:R-:W-:-:S05]  /*5280*/  FMNMX.FTZ R3, R187, R3, !PT ;  /* 0x00000003bb037209 */ /* 0x004fca0007810000 */
[----:B------:R-:W2:Y:S02]  /*5290*/  SHFL.BFLY PT, R188, R3, 0x2, 0x1f ;  /* 0x0c401f0003bc7f89 */ /* 0x000ea400000e0000 */
[----:B------:R-:W-:Y:S08]  /*52a0*/  MUFU.EX2 R14, R14 ;  /* 0x0000000e000e7308 */ /* 0x000ff00000000800 */
[----:B------:R-:W-:Y:S08]  /*52b0*/  MUFU.EX2 R15, R15 ;  /* 0x0000000f000f7308 */ /* 0x000ff00000000800 */
[----:B------:R-:W-:Y:S01]  /*52c0*/  MUFU.EX2 R189, R160 ;  /* 0x000000a000bd7308 */ /* 0x000fe20000000800 */
[----:B--2---:R-:W-:-:S07]  /*52d0*/  FMNMX.FTZ R3, R3, R188, !PT ;  /* 0x000000bc03037209 */ /* 0x004fce0007810000 */
[----:B------:R2:W-:Y:S01]  /*52e0*/  MUFU.EX2 R188, R156 ;  /* 0x0000009c00bc7308 */ /* 0x0005e20000000800 */
[----:B------:R-:W3:Y:S07]  /*52f0*/  SHFL.BFLY PT, R192, R3, 0x1, 0x1f ;  /* 0x0c201f0003c07f89 */ /* 0x000eee00000e0000 */
[----:B------:R-:W-:Y:S08]  /*5300*/  MUFU.EX2 R20, R20 ;  /* 0x0000001400147308 */ /* 0x000ff00000000800 */
[----:B------:R-:W-:Y:S08]  /*5310*/  MUFU.EX2 R21, R21 ;  /* 0x0000001500157308 */ /* 0x000ff00000000800 */
[----:B------:R-:W-:Y:S01]  /*5320*/  MUFU.EX2 R167, R167 ;  /* 0x000000a700a77308 */ /* 0x000fe20000000800 */
[----:B---3--:R-:W-:-:S05]  /*5330*/  FMNMX.FTZ R3, R3, R192, !PT ;  /* 0x000000c003037209 */ /* 0x008fca0007810000 */
[C---:B--2---:R-:W-:Y:S01]  /*5340*/  FADD.FTZ R156, -R3.reuse, R7 ;  /* 0x00000007039c7221 */ /* 0x044fe20000010100 */
[----:B------:R-:W-:Y:S01]  /*5350*/  FMUL.FTZ R7, R3, UR10 ;  /* 0x0000000a03077c20 */ /* 0x000fe20008410000 */
[----:B------:R-:W-:Y:S02]  /*5360*/  MUFU.EX2 R153, R153 ;  /* 0x0000009900997308 */ /* 0x000fe40000000800 */
[----:B------:R-:W-:Y:S01]  /*5370*/  FMUL.FTZ R156, R156, UR10 ;  /* 0x0000000a9c9c7c20 */ /* 0x000fe20008410000 */
[--C-:B------:R-:W-:Y:S01]  /*5380*/  FFMA.FTZ R176, R176, UR10, -R7.reuse ;  /* 0x0000000ab0b07c23 */ /* 0x100fe20008010807 */
[--C-:B------:R-:W-:Y:S01]  /*5390*/  FFMA.FTZ R155, R155, UR10, -R7.reuse ;  /* 0x0000000a9b9b7c23 */ /* 0x100fe20008010807 */
[--C-:B------:R-:W-:Y:S01]  /*53a0*/  FFMA.FTZ R160, R8, UR10, -R7.reuse ;  /* 0x0000000a08a07c23 */ /* 0x100fe20008010807 */
[--C-:B------:R-:W-:Y:S01]  /*53b0*/  FFMA.FTZ R4, R4, UR10, -R7.reuse ;  /* 0x0000000a04047c23 */ /* 0x100fe20008010807 */
[--C-:B------:R-:W-:Y:S01]  /*53c0*/  FFMA.FTZ R158, R158, UR10, -R7.reuse ;  /* 0x0000000a9e9e7c23 */ /* 0x100fe20008010807 */
[----:B------:R0:W2:Y:S01]  /*53d0*/  MUFU.EX2 R8, R156 ;  /* 0x0000009c00087308 */ /* 0x0000a20000000800 */
[--C-:B------:R-:W-:Y:S01]  /*53e0*/  FFMA.FTZ R159, R159, UR10, -R7.reuse ;  /* 0x0000000a9f9f7c23 */ /* 0x100fe20008010807 */
[--C-:B------:R-:W-:Y:S01]  /*53f0*/  FFMA.FTZ R162, R162, UR10, -R7.reuse ;  /* 0x0000000aa2a27c23 */ /* 0x100fe20008010807 */
[--C-:B------:R-:W-:Y:S01]  /*5400*/  FFMA.FTZ R163, R163, UR10, -R7.reuse ;  /* 0x0000000aa3a37c23 */ /* 0x100fe20008010807 */
[--C-:B------:R-:W-:Y:S01]  /*5410*/  FFMA.FTZ R166, R166, UR10, -R7.reuse ;  /* 0x0000000aa6a67c23 */ /* 0x100fe20008010807 */
[--C-:B------:R-:W-:Y:S01]  /*5420*/  FFMA.FTZ R9, R9, UR10, -R7.reuse ;  /* 0x0000000a09097c23 */ /* 0x100fe20008010807 */
[--C-:B------:R-:W-:Y:S01]  /*5430*/  FFMA.FTZ R170, R170, UR10, -R7.reuse ;  /* 0x0000000aaaaa7c23 */ /* 0x100fe20008010807 */
[----:B------:R-:W-:Y:S01]  /*5440*/  FFMA.FTZ R10, R10, UR10, -R7 ;  /* 0x0000000a0a0a7c23 */ /* 0x000fe20008010807 */
[----:B------:R-:W3:Y:S01]  /*5450*/  MUFU.EX2 R176, R176 ;  /* 0x000000b000b07308 */ /* 0x000ee20000000800 */
[----:B0-----:R-:W-:Y:S01]  /*5460*/  FADD.FTZ R156, R12, R171 ;  /* 0x000000ab0c9c7221 */ /* 0x001fe20000010000 */
[--C-:B------:R-:W-:Y:S01]  /*5470*/  FFMA.FTZ R11, R11, UR10, -R7.reuse ;  /* 0x0000000a0b0b7c23 */ /* 0x100fe20008010807 */
[--C-:B------:R-:W-:Y:S01]  /*5480*/  FFMA.FTZ R174, R174, UR10, -R7.reuse ;  /* 0x0000000aaeae7c23 */ /* 0x100fe20008010807 */
[--C-:B------:R-:W-:Y:S01]  /*5490*/  FFMA.FTZ R175, R175, UR10, -R7.reuse ;  /* 0x0000000aafaf7c23 */ /* 0x100fe20008010807 */
[----:B-1----:R-:W-:Y:S01]  /*54a0*/  FADD.FTZ R156, R13, R156 ;  /* 0x0000009c0d9c7221 */ /* 0x002fe20000010000 */
        /* <DEDUP_REMOVED lines=9> */
[----:B------:R-:W-:Y:S01]  /*5540*/  FFMA.FTZ R7, R187, UR10, -R7 ;  /* 0x0000000abb077c23 */ /* 0x000fe20008010807 */
[----:B------:R1:W-:Y:S01]  /*5550*/  MUFU.EX2 R171, R4 ;  /* 0x0000000400ab7308 */ /* 0x0003e20000000800 */
[-C--:B--2---:R-:W-:Y:S01]  /*5560*/  FMUL.FTZ R26, R26, R8.reuse ;  /* 0x000000081a1a7220 */ /* 0x084fe20000410000 */
[-C--:B------:R-:W-:Y:S01]  /*5570*/  FMUL.FTZ R27, R27, R8.reuse ;  /* 0x000000081b1b7220 */ /* 0x080fe20000410000 */
[-C--:B------:R-:W-:Y:S01]  /*5580*/  FMUL.FTZ R30, R30, R8.reuse ;  /* 0x000000081e1e7220 */ /* 0x080fe20000410000 */
[-C--:B------:R-:W-:Y:S01]  /*5590*/  FMUL.FTZ R31, R31, R8.reuse ;  /* 0x000000081f1f7220 */ /* 0x080fe20000410000 */
[-C--:B------:R-:W-:Y:S01]  /*55a0*/  FMUL.FTZ R34, R34, R8.reuse ;  /* 0x0000000822227220 */ /* 0x080fe20000410000 */
[-C--:B------:R-:W-:Y:S01]  /*55b0*/  FMUL.FTZ R35, R35, R8.reuse ;  /* 0x0000000823237220 */ /* 0x080fe20000410000 */
[----:B------:R-:W-:Y:S01]  /*55c0*/  FMUL.FTZ R38, R38, R8 ;  /* 0x0000000826267220 */ /* 0x000fe20000410000 */
[----:B------:R2:W4:Y:S01]  /*55d0*/  MUFU.EX2 R187, R158 ;  /* 0x0000009e00bb7308 */ /* 0x0005220000000800 */
[----:B-1----:R-:W-:Y:S01]  /*55e0*/  FADD.FTZ R4, R14, R156 ;  /* 0x0000009c0e047221 */ /* 0x002fe20000010000 */
[----:B------:R-:W-:Y:S01]  /*55f0*/  F2FP.BF16.F32.PACK_AB R156, R13, R12 ;  /* 0x0000000c0d9c723e */ /* 0x000fe200000010ff */
[-C--:B------:R-:W-:Y:S01]  /*5600*/  FMUL.FTZ R39, R39, R8.reuse ;  /* 0x0000000827277220 */ /* 0x080fe20000410000 */
[----:B------:R-:W-:Y:S01]  /*5610*/  IADD3 R12, -R196, 0xb, RZ ;  /* 0x0000000bc40c7810 */ /* 0x000fe20007ffe1ff */
[----:B------:R-:W-:Y:S01]  /*5620*/  FADD.FTZ R4, R15, R4 ;  /* 0x000000040f047221 */ /* 0x000fe20000010000 */
[-C--:B------:R-:W-:Y:S01]  /*5630*/  FMUL.FTZ R42, R42, R8.reuse ;  /* 0x000000082a2a7220 */ /* 0x080fe20000410000 */
[----:B------:R-:W-:Y:S01]  /*5640*/  FMUL.FTZ R43, R43, R8 ;  /* 0x000000082b2b7220 */ /* 0x000fe20000410000 */
[----:B------:R-:W1:Y:S01]  /*5650*/  MUFU.EX2 R159, R159 ;  /* 0x0000009f009f7308 */ /* 0x000e620000000800 */
[----:B------:R-:W-:Y:S01]  /*5660*/  FADD.FTZ R4, R20, R4 ;  /* 0x0000000414047221 */ /* 0x000fe20000010000 */
[----:B--2---:R-:W-:Y:S01]  /*5670*/  F2FP.BF16.F32.PACK_AB R158, R15, R14 ;  /* 0x0000000e0f9e723e */ /* 0x004fe200000010ff */
        /* <DEDUP_REMOVED lines=10> */
[----:B------:R-:W-:Y:S01]  /*5720*/  FADD.FTZ R4, R153, R4 ;  /* 0x0000000499047221 */ /* 0x000fe20000010000 */
[-C--:B------:R-:W-:Y:S01]  /*5730*/  FMUL.FTZ R59, R59, R8.reuse ;  /* 0x000000083b3b7220 */ /* 0x080fe20000410000 */
[----:B------:R-:W-:Y:S01]  /*5740*/  FMUL.FTZ R62, R62, R8 ;  /* 0x000000083e3e7220 */ /* 0x000fe20000410000 */
[----:B------:R5:W1:Y:S01]  /*5750*/  MUFU.EX2 R192, R162 ;  /* 0x000000a200c07308 */ /* 0x000a620000000800 */
[----:B--2---:R-:W-:Y:S01]  /*5760*/  F2FP.BF16.F32.PACK_AB R160, R21, R20 ;  /* 0x0000001415a0723e */ /* 0x004fe200000010ff */
[----:B---3--:R-:W-:Y:S01]  /*5770*/  FFMA.FTZ R20, R8, R5, R176 ;  /* 0x0000000508147223 */ /* 0x008fe200000100b0 */
[----:B------:R-:W-:Y:S01]  /*5780*/  FADD.FTZ R4, R188, R4 ;  /* 0x00000004bc047221 */ /* 0x000fe20000010000 */
[-C--:B------:R-:W-:Y:S01]  /*5790*/  FMUL.FTZ R63, R63, R8.reuse ;  /* 0x000000083f3f7220 */ /* 0x080fe20000410000 */
[-C--:B------:R-:W-:Y:S01]  /*57a0*/  FMUL.FTZ R66, R66, R8.reuse ;  /* 0x0000000842427220 */ /* 0x080fe20000410000 */
[----:B0-----:R-:W-:Y:S01]  /*57b0*/  FADD.FTZ R20, R155, R20 ;  /* 0x000000149b147221 */ /* 0x001fe20000010000 */
[-C--:B------:R-:W-:Y:S01]  /*57c0*/  FMUL.FTZ R67, R67, R8.reuse ;  /* 0x0000000843437220 */ /* 0x080fe20000410000 */
[----:B------:R-:W0:Y:S01]  /*57d0*/  MUFU.EX2 R163, R163 ;  /* 0x000000a300a37308 */ /* 0x000e220000000800 */
[----:B-----5:R-:W-:Y:S01]  /*57e0*/  F2FP.BF16.F32.PACK_AB R162, R153, R167 ;  /* 0x000000a799a2723e */ /* 0x020fe200000010ff */
[----:B----4-:R-:W-:Y:S01]  /*57f0*/  FADD.FTZ R20, R187, R20 ;  /* 0x00000014bb147221 */ /* 0x010fe20000010000 */
[-C--:B------:R-:W-:Y:S01]  /*5800*/  FMUL.FTZ R70, R70, R8.reuse ;  /* 0x0000000846467220 */ /* 0x080fe20000410000 */
[-C--:B------:R-:W-:Y:S01]  /*5810*/  FMUL.FTZ R71, R71, R8.reuse ;  /* 0x0000000847477220 */ /* 0x080fe20000410000 */
[-C--:B------:R-:W-:Y:S01]  /*5820*/  FMUL.FTZ R74, R74, R8.reuse ;  /* 0x000000084a4a7220 */ /* 0x080fe20000410000 */
[----:B-1----:R-:W-:Y:S01]  /*5830*/  FADD.FTZ R5, R159, R20 ;  /* 0x000000149f057221 */ /* 0x002fe20000010000 */
[-C--:B------:R-:W-:Y:S01]  /*5840*/  FMUL.FTZ R75, R75, R8.reuse ;  /* 0x000000084b4b7220 */ /* 0x080fe20000410000 */
[----:B------:R-:W1:Y:S01]  /*5850*/  MUFU.EX2 R193, R166 ;  /* 0x000000a600c17308 */ /* 0x000e620000000800 */
[-C--:B------:R-:W-:Y:S01]  /*5860*/  FMUL.FTZ R78, R78, R8.reuse ;  /* 0x000000084e4e7220 */ /* 0x080fe20000410000 */
[----:B------:R-:W-:Y:S01]  /*5870*/  FADD.FTZ R20, R192, R5 ;  /* 0x00000005c0147221 */ /* 0x000fe20000010000 */
        /* <DEDUP_REMOVED lines=18> */
[----:B------:R-:W-:Y:S01]  /*59a0*/  FADD.FTZ R20, R194, R5 ;  /* 0x00000005c2147221 */ /* 0x000fe20000010000 */
[-C--:B------:R-:W-:Y:S01]  /*59b0*/  FMUL.FTZ R107, R107, R8.reuse ;  /* 0x000000086b6b7220 */ /* 0x080fe20000410000 */
[-C--:B------:R-:W-:Y:S01]  /*59c0*/  FMUL.FTZ R110, R110, R8.reuse ;  /* 0x000000086e6e7220 */ /* 0x080fe20000410000 */
[----:B------:R1:W3:Y:S01]  /*59d0*/  MUFU.EX2 R13, R9 ;  /* 0x00000009000d7308 */ /* 0x0002e20000000800 */
[----:B--2---:R-:W-:Y:S01]  /*59e0*/  FADD.FTZ R4, R157, R4 ;  /* 0x000000049d047221 */ /* 0x004fe20000010000 */
[----:B------:R-:W-:Y:S01]  /*59f0*/  FADD.FTZ R20, R171, R20 ;  /* 0x00000014ab147221 */ /* 0x000fe20000010000 */
[-C--:B------:R-:W-:Y:S01]  /*5a00*/  FMUL.FTZ R111, R111, R8.reuse ;  /* 0x000000086f6f7220 */ /* 0x080fe20000410000 */
[-C--:B------:R-:W-:Y:S01]  /*5a10*/  FMUL.FTZ R114, R114, R8.reuse ;  /* 0x0000000872727220 */ /* 0x080fe20000410000 */
[----:B------:R-:W-:Y:S01]  /*5a20*/  FADD.FTZ R4, R189, R4 ;  /* 0x00000004bd047221 */ /* 0x000fe20000010000 */
[-C--:B------:R-:W-:Y:S01]  /*5a30*/  FMUL.FTZ R115, R115, R8.reuse ;  /* 0x0000000873737220 */ /* 0x080fe20000410000 */
[----:B------:R-:W-:Y:S01]  /*5a40*/  FMUL.FTZ R118, R118, R8 ;  /* 0x0000000876767220 */ /* 0x000fe20000410000 */
[----:B------:R-:W2:Y:S01]  /*5a50*/  MUFU.EX2 R190, R164 ;  /* 0x000000a400be7308 */ /* 0x000ea20000000800 */
[----:B-1----:R-:W-:-:S02]  /*5a60*/  IMAD.U32 R9, RZ, RZ, UR25 ;  /* 0x00000019ff097e24 */ /* 0x002fc4000f8e00ff */
[----:B0-----:R-:W-:Y:S01]  /*5a70*/  FADD.FTZ R4, R161, R4 ;  /* 0x00000004a1047221 */ /* 0x001fe20000010000 */
[-C--:B------:R-:W-:Y:S01]  /*5a80*/  FMUL.FTZ R119, R119, R8.reuse ;  /* 0x0000000877777220 */ /* 0x080fe20000410000 */
[-C--:B------:R-:W-:Y:S01]  /*5a90*/  FMUL.FTZ R122, R122, R8.reuse ;  /* 0x000000087a7a7220 */ /* 0x080fe20000410000 */
[----:B------:R-:W-:Y:S02]  /*5aa0*/  @!P1 VIADD R15, R9, 0x22840 ;  /* 0x00022840090f9836 */ /* 0x000fe40000000000 */
[-C--:B------:R-:W-:Y:S01]  /*5ab0*/  FMUL.FTZ R123, R123, R8.reuse ;  /* 0x000000087b7b7220 */ /* 0x080fe20000410000 */
[-C--:B------:R-:W-:Y:S01]  /*5ac0*/  FMUL.FTZ R126, R126, R8.reuse ;  /* 0x000000087e7e7220 */ /* 0x080fe20000410000 */
[----:B------:R-:W0:Y:S01]  /*5ad0*/  MUFU.EX2 R14, R170 ;  /* 0x000000aa000e7308 */ /* 0x000e220000000800 */
[----:B---3--:R-:W-:Y:S01]  /*5ae0*/  FADD.FTZ R5, R13, R20 ;  /* 0x000000140d057221 */ /* 0x008fe20000010000 */
[----:B------:R-:W-:Y:S01]  /*5af0*/  @!P1 PRMT R15, RZ, 0x654, R15 ;  /* 0x00000654ff0f9816 */ /* 0x000fe2000000000f */
[----:B------:R1:W-:Y:S06]  /*5b00*/  BAR.ARV R12, 0x100 ;  /* 0x0004000c0000751d */ /* 0x0003ec0000002000 */
[----:B------:R-:W3:Y:S01]  /*5b10*/  MUFU.EX2 R165, R165 ;  /* 0x000000a500a57308 */ /* 0x000ee20000000800 */
[----:B------:R4:W-:Y:S01]  /*5b20*/  @!P1 SYNCS.ARRIVE.TRANS64.RED.A1T0 RZ, [R15+URZ], RZ ;  /* 0x000000ff0fff99a7 */ /* 0x0009e2000810043f */
[----:B--2---:R-:W-:Y:S01]  /*5b30*/  FADD.FTZ R4, R190, R4 ;  /* 0x00000004be047221 */ /* 0x004fe20000010000 */
        /* <DEDUP_REMOVED lines=13> */
[----:B------:R0:W5:Y:S01]  /*5c10*/  MUFU.EX2 R191, R168 ;  /* 0x000000a800bf7308 */ /* 0x0001620000000800 */
[----:B---3--:R-:W-:Y:S01]  /*5c20*/  FADD.FTZ R4, R165, R4 ;  /* 0x00000004a5047221 */ /* 0x008fe20000010000 */
[-C--:B------:R-:W-:Y:S01]  /*5c30*/  FMUL.FTZ R150, R150, R8.reuse ;  /* 0x0000000896967220 */ /* 0x080fe20000410000 */
[----:B------:R-:W-:Y:S01]  /*5c40*/  FMUL.FTZ R151, R151, R8 ;  /* 0x0000000897977220 */ /* 0x000fe20000410000 */
[----:B------:R-:W-:-:S02]  /*5c50*/  F2FP.BF16.F32.PACK_AB R164, R157, R188 ;  /* 0x000000bc9da4723e */ /* 0x000fc400000010ff */
[----:B------:R-:W-:Y:S02]  /*5c60*/  F2FP.BF16.F32.PACK_AB R166, R161, R189 ;  /* 0x000000bda1a6723e */ /* 0x000fe400000010ff */
[----:B------:R-:W3:Y:S01]  /*5c70*/  MUFU.EX2 R11, R11 ;  /* 0x0000000b000b7308 */ /* 0x000ee20000000800 */
[----:B--2---:R-:W-:Y:S01]  /*5c80*/  FADD.FTZ R8, R10, R5 ;  /* 0x000000050a087221 */ /* 0x004fe20000010000 */
[----:B------:R-:W-:Y:S02]  /*5c90*/  F2FP.BF16.F32.PACK_AB R153, R155, R176 ;  /* 0x000000b09b99723e */ /* 0x000fe400000010ff */
[----:B0-----:R-:W-:Y:S02]  /*5ca0*/  F2FP.BF16.F32.PACK_AB R168, R165, R190 ;  /* 0x000000bea5a8723e */ /* 0x001fe400000010ff */
[----:B------:R-:W-:Y:S02]  /*5cb0*/  F2FP.BF16.F32.PACK_AB R155, R159, R187 ;  /* 0x000000bb9f9b723e */ /* 0x000fe400000010ff */
[----:B------:R-:W0:Y:S01]  /*5cc0*/  MUFU.EX2 R169, R169 ;  /* 0x000000a900a97308 */ /* 0x000e220000000800 */
[----:B-----5:R-:W-:Y:S01]  /*5cd0*/  FADD.FTZ R4, R191, R4 ;  /* 0x00000004bf047221 */ /* 0x020fe20000010000 */
[----:B------:R-:W-:-:S02]  /*5ce0*/  F2FP.BF16.F32.PACK_AB R157, R163, R192 ;  /* 0x000000c0a39d723e */ /* 0x000fc400000010ff */
[----:B------:R-:W-:Y:S02]  /*5cf0*/  F2FP.BF16.F32.PACK_AB R161, R13, R171 ;  /* 0x000000ab0da1723e */ /* 0x000fe400000010ff */
[----:B------:R-:W-:Y:S02]  /*5d00*/  F2FP.BF16.F32.PACK_AB R159, R194, R193 ;  /* 0x000000c1c29f723e */ /* 0x000fe400000010ff */
[----:B----4-:R-:W2:Y:S01]  /*5d10*/  MUFU.EX2 R15, R174 ;  /* 0x000000ae000f7308 */ /* 0x010ea20000000800 */
[----:B---3--:R-:W-:Y:S01]  /*5d20*/  FADD.FTZ R8, R11, R8 ;  /* 0x000000080b087221 */ /* 0x008fe20000010000 */
[----:B------:R-:W-:-:S06]  /*5d30*/  F2FP.BF16.F32.PACK_AB R163, R10, R14 ;  /* 0x0000000e0aa3723e */ /* 0x000fcc00000010ff */
[----:B------:R-:W3:Y:S01]  /*5d40*/  MUFU.EX2 R167, R175 ;  /* 0x000000af00a77308 */ /* 0x000ee20000000800 */
[C---:B0-----:R-:W-:Y:S01]  /*5d50*/  FADD.FTZ R4, R169.reuse, R4 ;  /* 0x00000004a9047221 */ /* 0x041fe20000010000 */
[----:B------:R-:W-:-:S06]  /*5d60*/  F2FP.BF16.F32.PACK_AB R170, R169, R191 ;  /* 0x000000bfa9aa723e */ /* 0x000fcc00000010ff */
[----:B------:R-:W0:Y:S01]  /*5d70*/  MUFU.EX2 R172, R172 ;  /* 0x000000ac00ac7308 */ /* 0x000e220000000800 */
[C---:B--2---:R-:W-:Y:S01]  /*5d80*/  FADD.FTZ R8, R15.reuse, R8 ;  /* 0x000000080f087221 */ /* 0x044fe20000010000 */
[----:B------:R-:W-:-:S06]  /*5d90*/  F2FP.BF16.F32.PACK_AB R165, R15, R11 ;  /* 0x0000000b0fa5723e */ /* 0x000fcc00000010ff */
        /* <DEDUP_REMOVED lines=9> */
[----:B------:R-:W-:-:S06]  /*5e30*/  F2FP.BF16.F32.PACK_AB R172, R173, R172 ;  /* 0x000000acadac723e */ /* 0x000fcc00000010ff */
[----:B------:R-:W3:Y:S01]  /*5e40*/  MUFU.EX2 R182, R182 ;  /* 0x000000b600b67308 */ /* 0x000ee20000000800 */
[----:B0-----:R-:W-:-:S07]  /*5e50*/  FADD.FTZ R8, R179, R8 ;  /* 0x00000008b3087221 */ /* 0x001fce0000010000 */
[----:B------:R-:W0:Y:S01]  /*5e60*/  MUFU.EX2 R183, R183 ;  /* 0x000000b700b77308 */ /* 0x000e220000000800 */
[C---:B--2---:R-:W-:Y:S01]  /*5e70*/  FADD.FTZ R5, R169.reuse, R8 ;  /* 0x00000008a9057221 */ /* 0x044fe20000010000 */
[----:B------:R-:W-:-:S06]  /*5e80*/  F2FP.BF16.F32.PACK_AB R169, R169, R179 ;  /* 0x000000b3a9a9723e */ /* 0x000fcc00000010ff */
[----:B------:R-:W2:Y:S01]  /*5e90*/  MUFU.EX2 R173, R184 ;  /* 0x000000b800ad7308 */ /* 0x000ea20000000800 */
[----:B---3--:R-:W-:-:S07]  /*5ea0*/  FADD.FTZ R20, R182, R5 ;  /* 0x00000005b6147221 */ /* 0x008fce0000010000 */
[----:B------:R-:W3:Y:S01]  /*5eb0*/  MUFU.EX2 R185, R185 ;  /* 0x000000b900b97308 */ /* 0x000ee20000000800 */
[C---:B0-----:R-:W-:Y:S01]  /*5ec0*/  FADD.FTZ R20, R183.reuse, R20 ;  /* 0x00000014b7147221 */ /* 0x041fe20000010000 */
[----:B------:R-:W-:-:S06]  /*5ed0*/  F2FP.BF16.F32.PACK_AB R171, R183, R182 ;  /* 0x000000b6b7ab723e */ /* 0x000fcc00000010ff */
        /* <DEDUP_REMOVED lines=8> */
[----:B--2---:R-:W-:Y:S01]  /*5f60*/  FADD.FTZ R5, R175, R20 ;  /* 0x00000014af057221 */ /* 0x004fe20000010000 */
[C---:B---3--:R-:W-:Y:S01]  /*5f70*/  FADD.FTZ R4, R180.reuse, R21 ;  /* 0x00000015b4047221 */ /* 0x048fe20000010000 */
[----:B------:R-:W-:Y:S02]  /*5f80*/  F2FP.BF16.F32.PACK_AB R174, R180, R177 ;  /* 0x000000b1b4ae723e */ /* 0x000fe400000010ff */
[C---:B0-----:R-:W-:Y:S01]  /*5f90*/  FADD.FTZ R5, R8.reuse, R5 ;  /* 0x0000000508057221 */ /* 0x041fe20000010000 */
[----:B------:R-:W-:Y:S01]  /*5fa0*/  F2FP.BF16.F32.PACK_AB R175, R8, R175 ;  /* 0x000000af08af723e */ /* 0x000fe200000010ff */
[----:B-1----:R-:W-:Y:S06]  /*5fb0*/  @!P0 BRA `(.L_x_9407) ;  /* 0x0000000000048947 */ /* 0x002fec0003800000 */
[----:B------:R-:W-:Y:S01]  /*5fc0*/  BPT.TRAP 0x1 ;  /* 0x000000040000795c */ /* 0x000fe20000300000 */
.L_x_9407:
[----:B------:R0:W1:Y:S01]  /*5fd0*/  SYNCS.PHASECHK.TRANS64.TRYWAIT P2, [UR25+0x22850], R6 ;  /* 0x02285006ff0075a7 */ /* 0x0000620008040159 */
[----:B------:R-:W-:Y:S05]  /*5fe0*/  @!P0 BRA `(.L_x_9408) ;  /* 0x0000000000048947 */ /* 0x000fea0003800000 */
[----:B------:R-:W-:Y:S01]  /*5ff0*/  BPT.TRAP 0x1 ;  /* 0x000000040000795c */ /* 0x000fe20000300000 */
.L_x_9408:
[----:B-1----:R-:W-:Y:S05]  /*6000*/  @P2 BRA `(.L_x_9409) ;  /* 0x0000000000082947 */ /* 0x002fea0003800000 */
[----:B------:R-:W1:Y:S02]  /*6010*/  SYNCS.PHASECHK.TRANS64.TRYWAIT P2, [UR25+0x22850], R6 ;  /* 0x02285006ff0075a7 */ /* 0x000e640008040159 */
[----:B-1----:R-:W-:Y:S05]  /*6020*/  @!P2 BRA `(.L_x_9410) ;  /* 0x000000b800c8a947 */ /* 0x002fea0003800000 */
.L_x_9409:
[----:B------:R-:W2:Y:S01]  /*6030*/  S2R R7, SR_TID.X ;  /* 0x0000000000077919 */ /* 0x000ea20000002100 */
[----:B------:R-:W-:Y:S01]  /*6040*/  UIMAD UR11, UR37, 0xc00, UR21 ;  /* 0x00000c00250b78a4 */ /* 0x000fe2000f8e0215 */
[----:B------:R-:W-:Y:S01]  /*6050*/  PLOP3.LUT P2, PT, PT, PT, UP0, 0x80, 0x0 ;  /* 0x000000000000781c */ /* 0x000fe20003f4f008 */
[----:B------:R-:W-:Y:S01]  /*6060*/  UMOV UR7, 0x40000040 ;  /* 0x4000004000077882 */ /* 0x000fe20000000000 */
[----:B-1----:R-:W-:Y:S02]  /*6070*/  @!P1 VIADD R9, R9, 0x22860 ;  /* 0x0002286009099836 */ /* 0x002fe40000000000 */
[----:B------:R-:W-:Y:S02]  /*6080*/  IMAD.MOV.U32 R8, RZ, RZ, R0 ;  /* 0x000000ffff087224 */ /* 0x000fe400078e0000 */
[----:B------:R-:W-:Y:S01]  /*6090*/  UMOV UR6, UR11 ;  /* 0x0000000b00067c82 */ /* 0x000fe20008000000 */
[----:B------:R-:W-:Y:S02]  /*60a0*/  @!P1 PRMT R9, RZ, 0x654, R9 ;  /* 0x00000654ff099816 */ /* 0x000fe40000000009 */
[----:B--2---:R-:W-:-:S05]  /*60b0*/  SHF.R.U32.HI R7, RZ, 0x7, R7 ;  /* 0x00000007ff077819 */ /* 0x004fca0000011607 */
[----:B0-----:R-:W-:Y:S02]  /*60c0*/  VIADD R6, R7, 0x8 ;  /* 0x0000000807067836 */ /* 0x001fe40000000000 */
[----:B------:R-:W-:-:S03]  /*60d0*/  IMAD.MOV.U32 R7, RZ, RZ, R3 ;  /* 0x000000ffff077224 */ /* 0x000fc600078e0003 */
[----:B------:R3:W-:Y:S06]  /*60e0*/  BAR.SYNC.DEFER_BLOCKING R6, 0x100 ;  /* 0x000400060000751d */ /* 0x0007ec0000010000 */
[----:B------:R-:W-:-:S06]  /*60f0*/  WARPGROUP.ARRIVE ;  /* 0x00000000000079c5 */ /* 0x000fcc0000000000 */
        /* <DEDUP_REMOVED lines=32> */
[----:B------:R3:W-:Y:S01]  /*6300*/  @!P1 SYNCS.ARRIVE.TRANS64.RED.A1T0 RZ, [R9+URZ], RZ ;  /* 0x000000ff09ff99a7 */ /* 0x0007e2000810043f */
[----:B------:R-:W-:Y:S05]  /*6310*/  @P2 BRA `(.L_x_9411) ;  /* 0xffffffdc00382947 */ /* 0x000fea000383ffff */
.L_x_9402:
[----:B------:R-:W4:Y:S01]  /*6320*/  SHFL.BFLY PT, R7, R4, 0x2, 0x1f ;  /* 0x0c401f0004077f89 */ /* 0x000f2200000e0000 */
[----:B------:R-:W-:Y:S01]  /*6330*/  UIADD3 UR37, UR37, 0x1, URZ ;  /* 0x0000000125257890 */ /* 0x000fe2000fffe03f */
[----:B------:R0:W-:Y:S06]  /*6340*/  BAR.ARV R12, 0x100 ;  /* 0x0004000c0000751d */ /* 0x0001ec0000002000 */
[----:B------:R-:W-:Y:S02]  /*6350*/  UISETP.NE.AND UP0, UPT, UR37, 0x2, UPT ;  /* 0x000000022500788c */ /* 0x000fe4000bf05270 */
[----:B------:R-:W-:Y:S06]  /*6360*/  BAR.ARV 0x8, 0x180 ;  /* 0x0206000000007b1d */ /* 0x000fec0000002000 */
[----:B------:R-:W-:Y:S01]  /*6370*/  USEL UR4, URZ, 0x1, UP0 ;  /* 0x000000013f047887 */ /* 0x000fe20008000000 */
[----:B------:R-:W-:Y:S01]  /*6380*/  PLOP3.LUT P0, PT, PT, PT, PT, 0x8, 0x0 ;  /* 0x000000000000781c */ /* 0x000fe20003f0e170 */
[----:B012---:R-:W0:Y:S01]  /*6390*/  SHFL.BFLY PT, R8, R5, 0x2, 0x1f ;  /* 0x0c401f0005087f89 */ /* 0x007e2200000e0000 */
[----:B------:R-:W-:-:S02]  /*63a0*/  UIADD3 UR48, UR48, 0x1, URZ ;  /* 0x0000000130307890 */ /* 0x000fc4000fffe03f */
[----:B------:R-:W-:Y:S01]  /*63b0*/  USEL UR37, UR37, URZ, UP0 ;  /* 0x0000003f25257287 */ /* 0x000fe20008000000 */
[----:B----4-:R-:W-:Y:S01]  /*63c0*/  FADD.FTZ R7, R7, R4 ;  /* 0x0000000407077221 */ /* 0x010fe20000010000 */
[----:B------:R-:W-:Y:S01]  /*63d0*/  IMAD.MOV.U32 R4, RZ, RZ, RZ ;  /* 0x000000ffff047224 */ /* 0x000fe200078e00ff */
[----:B------:R-:W-:-:S03]  /*63e0*/  ULOP3.LUT UR47, UR47, UR4, URZ, 0x3c, !UPT ;  /* 0x000000042f2f7292 */ /* 0x000fc6000f8e3c3f */
[----:B---3--:R-:W1:Y:S01]  /*63f0*/  SHFL.BFLY PT, R6, R7, 0x1, 0x1f ;  /* 0x0c201f0007067f89 */ /* 0x008e6200000e0000 */
[----:B0-----:R-:W-:-:S05]  /*6400*/  FADD.FTZ R8, R8, R5 ;  /* 0x0000000508087221 */ /* 0x001fca0000010000 */
[----:B------:R-:W0:Y:S01]  /*6410*/  SHFL.BFLY PT, R9, R8, 0x1, 0x1f ;  /* 0x0c201f0008097f89 */ /* 0x000e2200000e0000 */
[----:B-1----:R-:W-:Y:S01]  /*6420*/  FADD.FTZ R10, R7, R6 ;  /* 0x00000006070a7221 */ /* 0x002fe20000010000 */
[----:B------:R-:W-:Y:S02]  /*6430*/  IMAD.MOV.U32 R6, RZ, RZ, RZ ;  /* 0x000000ffff067224 */ /* 0x000fe400078e00ff */
[----:B------:R-:W-:Y:S02]  /*6440*/  IMAD.U32 R7, RZ, RZ, UR10 ;  /* 0x0000000aff077e24 */ /* 0x000fe4000f8e00ff */
[----:B------:R-:W-:-:S13]  /*6450*/  FSETP.NE.FTZ.AND P1, PT, R10, RZ, PT ;  /* 0x000000ff0a00720b */ /* 0x000fda0003f35000 */
[----:B------:R-:W1:Y:S01]  /*6460*/  @P1 MUFU.RCP R6, R10 ;  /* 0x0000000a00061308 */ /* 0x000e620000001000 */
[----:B------:R-:W-:Y:S01]  /*6470*/  @P1 FMUL.FTZ R7, R7, 0.69314718246459960938 ;  /* 0x3f31721807071820 */ /* 0x000fe20000410000 */
[----:B0-----:R-:W-:Y:S01]  /*6480*/  FADD.FTZ R5, R8, R9 ;  /* 0x0000000908057221 */ /* 0x001fe20000010000 */
[----:B------:R-:W-:-:S04]  /*6490*/  IMAD.U32 R8, RZ, RZ, UR10 ;  /* 0x0000000aff087e24 */ /* 0x000fc8000f8e00ff */
[----:B------:R-:W-:Y:S01]  /*64a0*/  FSETP.NE.FTZ.AND P2, PT, R5, RZ, PT ;  /* 0x000000ff0500720b */ /* 0x000fe20003f55000 */
[----:B------:R-:W0:Y:S01]  /*64b0*/  @P1 MUFU.LG2 R9, R10 ;  /* 0x0000000a00091308 */ /* 0x000e220000000c00 */
[-C--:B-1----:R-:W-:Y:S01]  /*64c0*/  FMUL.FTZ R24, R24, R6.reuse ;  /* 0x0000000618187220 */ /* 0x082fe20000410000 */
[-C--:B------:R-:W-:Y:S01]  /*64d0*/  FMUL.FTZ R25, R25, R6.reuse ;  /* 0x0000000619197220 */ /* 0x080fe20000410000 */
[----:B------:R-:W-:-:S09]  /*64e0*/  FMUL.FTZ R28, R28, R6 ;  /* 0x000000061c1c7220 */ /* 0x000fd20000410000 */
[----:B------:R-:W1:Y:S01]  /*64f0*/  @P2 MUFU.LG2 R10, R5 ;  /* 0x00000005000a2308 */ /* 0x000e620000000c00 */
[----:B------:R-:W-:Y:S01]  /*6500*/  @P2 FMUL.FTZ R8, R8, 0.69314718246459960938 ;  /* 0x3f31721808082820 */ /* 0x000fe20000410000 */
[-C--:B------:R-:W-:Y:S01]  /*6510*/  FMUL.FTZ R29, R29, R6.reuse ;  /* 0x000000061d1d7220 */ /* 0x080fe20000410000 */
[-C--:B------:R-:W-:Y:S01]  /*6520*/  FMUL.FTZ R32, R32, R6.reuse ;  /* 0x0000000620207220 */ /* 0x080fe20000410000 */
[-C--:B------:R-:W-:Y:S01]  /*6530*/  FMUL.FTZ R33, R33, R6.reuse ;  /* 0x0000000621217220 */ /* 0x080fe20000410000 */
[----:B0-----:R-:W-:Y:S01]  /*6540*/  @P1 FMUL.FTZ R9, R9, 0.69314718246459960938 ;  /* 0x3f31721809091820 */ /* 0x001fe20000410000 */
[-C--:B------:R-:W-:Y:S01]  /*6550*/  FMUL.FTZ R36, R36, R6.reuse ;  /* 0x0000000624247220 */ /* 0x080fe20000410000 */
[-C--:B------:R-:W-:Y:S01]  /*6560*/  FMUL.FTZ R37, R37, R6.reuse ;  /* 0x0000000625257220 */ /* 0x080fe20000410000 */
[----:B------:R0:W2:Y:S01]  /*6570*/  @P2 MUFU.RCP R4, R5 ;  /* 0x0000000500042308 */ /* 0x0000a20000001000 */
        /* <DEDUP_REMOVED lines=58> */
[-C--:B--2---:R-:W-:Y:S01]  /*6920*/  FMUL.FTZ R26, R26, R4.reuse ;  /* 0x000000041a1a7220 */ /* 0x084fe20000410000 */
[----:B------:R-:W-:Y:S02]  /*6930*/  IMAD.MOV.U32 R6, RZ, RZ, -0x800000 ;  /* 0xff800000ff067424 */ /* 0x000fe400078e00ff */
        /* <DEDUP_REMOVED lines=64> */
[----:B------:R-:W-:-:S07]  /*6d40*/  @P2 FFMA.FTZ R6, R8, R3, R10 ;  /* 0x0000000308062223 */ /* 0x000fce000001000a */
.L_x_9391:
        /* <DEDUP_REMOVED lines=13> */
[----:B------:R-:W-:Y:S01]  /*6e20*/  IMAD.MOV.U32 R20, RZ, RZ, 0x2 ;  /* 0x00000002ff147424 */ /* 0x000fe200078e00ff */
[----:B------:R-:W-:Y:S01]  /*6e30*/  F2FP.BF16.F32.PACK_AB R10, R29, R28 ;  /* 0x0000001c1d0a723e */ /* 0x000fe200000010ff */
[----:B------:R-:W-:Y:S01]  /*6e40*/  ULDC.64 UR14, c[0x0][0xc00] ;  /* 0x00030000000e7ab9 */ /* 0x000fe20000000a00 */
[----:B------:R-:W-:Y:S01]  /*6e50*/  F2FP.BF16.F32.PACK_AB R11, R31, R30 ;  /* 0x0000001e1f0b723e */ /* 0x000fe200000010ff */
[----:B------:R-:W-:Y:S01]  /*6e60*/  USHF.L.U64.HI UR16, UR46, 0x2, UR45 ;  /* 0x000000022e107899 */ /* 0x000fe2000801022d */
[----:B------:R-:W3:Y:S01]  /*6e70*/  LDL R179, [R1+0x34] ;  /* 0x0000340001b37983 */ /* 0x000ee20000100800 */
[----:B------:R-:W-:Y:S01]  /*6e80*/  ULDC UR20, c[0x0][0xbe8] ;  /* 0x0002fa0000147ab9 */ /* 0x000fe20000000800 */
[----:B------:R-:W-:Y:S01]  /*6e90*/  UMOV UR10, UR8 ;  /* 0x00000008000a7c82 */ /* 0x000fe20008000000 */
[----:B0-----:R-:W-:Y:S01]  /*6ea0*/  UMOV UR11, UR4 ;  /* 0x00000004000b7c82 */ /* 0x001fe20008000000 */
[----:B------:R-:W-:-:S04]  /*6eb0*/  USHF.L.U32 UR4, UR46, 0x2, URZ ;  /* 0x000000022e047899 */ /* 0x000fc8000800063f */
[----:B------:R-:W-:-:S04]  /*6ec0*/  UIADD3 UR9, UP0, UR4, UR14, URZ ;  /* 0x0000000e04097290 */ /* 0x000fc8000ff1e03f */
[----:B------:R-:W-:Y:S01]  /*6ed0*/  UIADD3.X UR12, UR16, UR15, URZ, UP0, !UPT ;  /* 0x0000000f100c7290 */ /* 0x000fe200087fe43f */
[----:B------:R-:W-:Y:S01]  /*6ee0*/  BAR.SYNC.DEFER_BLOCKING 0x1, 0x100 ;  /* 0x0044000000007b1d */ /* 0x000fe20000010000 */
[----:B--2---:R-:W-:-:S03]  /*6ef0*/  IMAD.WIDE R20, R0, R20, UR10 ;  /* 0x0000000a00147e25 */ /* 0x004fc6000f8e0214 */
[C---:B------:R-:W-:Y:S02]  /*6f00*/  IADD3 R13, P1, R20.reuse, 0x20, RZ ;  /* 0x00000020140d7810 */ /* 0x040fe40007f3e0ff */
[C---:B------:R-:W-:Y:S02]  /*6f10*/  IADD3 R15, P0, R20.reuse, 0x40, RZ ;  /* 0x00000040140f7810 */ /* 0x040fe40007f1e0ff */
[----:B------:R-:W-:Y:S02]  /*6f20*/  IADD3 R157, P6, R20, 0x4020, RZ ;  /* 0x00004020149d7810 */ /* 0x000fe40007fde0ff */
[----:B------:R-:W-:Y:S02]  /*6f30*/  LOP3.LUT R12, R13, 0x380, RZ, 0xc0, !PT ;  /* 0x000003800d0c7812 */ /* 0x000fe400078ec0ff */
[----:B------:R-:W-:Y:S02]  /*6f40*/  LOP3.LUT R14, R15, 0x380, RZ, 0xc0, !PT ;  /* 0x000003800f0e7812 */ /* 0x000fe400078ec0ff */
[----:B------:R-:W-:-:S02]  /*6f50*/  LOP3.LUT R156, R157, 0x380, RZ, 0xc0, !PT ;  /* 0x000003809d9c7812 */ /* 0x000fc400078ec0ff */
[----:B------:R-:W-:Y:S02]  /*6f60*/  LOP3.LUT R9, R20, 0x380, RZ, 0xc0, !PT ;  /* 0x0000038014097812 */ /* 0x000fe400078ec0ff */
[----:B------:R-:W-:Y:S02]  /*6f70*/  SHF.R.U64 R12, R12, 0x3, RZ ;  /* 0x000000030c0c7819 */ /* 0x000fe400000012ff */
[----:B------:R-:W-:Y:S02]  /*6f80*/  SHF.R.U64 R14, R14, 0x3, RZ ;  /* 0x000000030e0e7819 */ /* 0x000fe400000012ff */
[----:B------:R-:W-:Y:S02]  /*6f90*/  SHF.R.U64 R156, R156, 0x3, RZ ;  /* 0x000000039c9c7819 */ /* 0x000fe400000012ff */
[----:B------:R-:W-:Y:S02]  /*6fa0*/  IADD3 R159, P5, R20, 0x4040, RZ ;  /* 0x00004040149f7810 */ /* 0x000fe40007fbe0ff */
[----:B------:R-:W-:-:S02]  /*6fb0*/  SHF.R.U64 R9, R9, 0x3, RZ ;  /* 0x0000000309097819 */ /* 0x000fc400000012ff */
[----:B------:R-:W-:Y:S01]  /*6fc0*/  LOP3.LUT R12, R12, R13, RZ, 0x3c, !PT ;  /* 0x0000000d0c0c7212 */ /* 0x000fe200078e3cff */
[--C-:B------:R-:W-:Y:S01]  /*6fd0*/  IMAD.X R13, RZ, RZ, R21.reuse, P1 ;  /* 0x000000ffff0d7224 */ /* 0x100fe200008e0615 */
[----:B------:R-:W-:Y:S01]  /*6fe0*/  LOP3.LUT R14, R14, R15, RZ, 0x3c, !PT ;  /* 0x0000000f0e0e7212 */ /* 0x000fe200078e3cff */
[--C-:B------:R-:W-:Y:S01]  /*6ff0*/  IMAD.X R15, RZ, RZ, R21.reuse, P0 ;  /* 0x000000ffff0f7224 */ /* 0x100fe200000e0615 */
[----:B------:R-:W-:Y:S02]  /*7000*/  IADD3 R163, P2, R20, 0x4060, RZ ;  /* 0x0000406014a37810 */ /* 0x000fe40007f5e0ff */
[----:B------:R-:W-:Y:S01]  /*7010*/  LOP3.LUT R156, R156, R157, RZ, 0x3c, !PT ;  /* 0x0000009d9c9c7212 */ /* 0x000fe200078e3cff */
[----:B------:R-:W-:Y:S01]  /*7020*/  IMAD.X R157, RZ, RZ, R21, P6 ;  /* 0x000000ffff9d7224 */ /* 0x000fe200030e0615 */
[----:B------:R-:W-:Y:S02]  /*7030*/  IADD3 R165, P1, R20, 0x8000, RZ ;  /* 0x0000800014a57810 */ /* 0x000fe40007f3e0ff */
[----:B------:R-:W-:-:S02]  /*7040*/  LOP3.LUT R158, R159, 0x380, RZ, 0xc0, !PT ;  /* 0x000003809f9e7812 */ /* 0x000fc400078ec0ff */
[C---:B------:R-:W-:Y:S02]  /*7050*/  IADD3 R167, P0, R20.reuse, 0x8020, RZ ;  /* 0x0000802014a77810 */ /* 0x040fe40007f1e0ff */
[----:B------:R-:W-:Y:S01]  /*7060*/  LOP3.LUT R8, R9, R20, RZ, 0x3c, !PT ;  /* 0x0000001409087212 */ /* 0x000fe200078e3cff */
[----:B------:R-:W-:Y:S01]  /*7070*/  IMAD.MOV.U32 R9, RZ, RZ, R21 ;  /* 0x000000ffff097224 */ /* 0x000fe200078e0015 */
[C---:B------:R-:W-:Y:S02]  /*7080*/  IADD3 R4, P6, R20.reuse, 0xc000, RZ ;  /* 0x0000c00014047810 */ /* 0x040fe40007fde0ff */
[C---:B------:R-:W-:Y:S02]  /*7090*/  IADD3 R153, P4, R20.reuse, 0x60, RZ ;  /* 0x0000006014997810 */ /* 0x040fe40007f9e0ff */
[----:B------:R-:W-:Y:S02]  /*70a0*/  IADD3 R155, P3, R20, 0x4000, RZ ;  /* 0x00004000149b7810 */ /* 0x000fe40007f7e0ff */
[----:B------:R-:W-:-:S02]  /*70b0*/  LOP3.LUT R162, R163, 0x380, RZ, 0xc0, !PT ;  /* 0x00000380a3a27812 */ /* 0x000fc400078ec0ff */
[----:B------:R-:W-:Y:S02]  /*70c0*/  LOP3.LUT R164, R165, 0x380, RZ, 0xc0, !PT ;  /* 0x00000380a5a47812 */ /* 0x000fe400078ec0ff */
[----:B------:R-:W-:Y:S02]  /*70d0*/  SHF.R.U64 R158, R158, 0x3, RZ ;  /* 0x000000039e9e7819 */ /* 0x000fe400000012ff */
[----:B------:R-:W-:Y:S02]  /*70e0*/  LOP3.LUT R166, R167, 0x380, RZ, 0xc0, !PT ;  /* 0x00000380a7a67812 */ /* 0x000fe400078ec0ff */
[----:B------:R-:W-:Y:S02]  /*70f0*/  LOP3.LUT R3, R4, 0x380, RZ, 0xc0, !PT ;  /* 0x0000038004037812 */ /* 0x000fe400078ec0ff */
[----:B------:R-:W-:Y:S02]  /*7100*/  LOP3.LUT R152, R153, 0x380, RZ, 0xc0, !PT ;  /* 0x0000038099987812 */ /* 0x000fe400078ec0ff */
[----:B------:R-:W-:-:S02]  /*7110*/  LOP3.LUT R154, R155, 0x380, RZ, 0xc0, !PT ;  /* 0x000003809b9a7812 */ /* 0x000fc400078ec0ff */
[----:B------:R-:W-:Y:S02]  /*7120*/  SHF.R.U64 R162, R162, 0x3, RZ ;  /* 0x00000003a2a27819 */ /* 0x000fe400000012ff */
[----:B------:R-:W-:Y:S02]  /*7130*/  MOV R0, R8 ;  /* 0x0000000800007202 */ /* 0x000fe40000000f00 */
[----:B------:R-:W-:Y:S02]  /*7140*/  SHF.R.U64 R164, R164, 0x3, RZ ;  /* 0x00000003a4a47819 */ /* 0x000fe400000012ff */
[----:B------:R-:W-:Y:S02]  /*7150*/  F2FP.BF16.F32.PACK_AB R8, R25, R24 ;  /* 0x000000181908723e */ /* 0x000fe400000010ff */
[----:B------:R-:W-:Y:S02]  /*7160*/  F2FP.BF16.F32.PACK_AB R9, R27, R26 ;  /* 0x0000001a1b09723e */ /* 0x000fe400000010ff */
[----:B------:R-:W-:Y:S01]  /*7170*/  LOP3.LUT R158, R158, R159, RZ, 0x3c, !PT ;  /* 0x0000009f9e9e7212 */ /* 0x000fe200078e3cff */
[----:B------:R-:W-:Y:S01]  /*7180*/  IMAD.X R159, RZ, RZ, R21, P5 ;  /* 0x000000ffff9f7224 */ /* 0x000fe200028e0615 */
[----:B------:R-:W-:-:S02]  /*7190*/  SHF.R.U64 R166, R166, 0x3, RZ ;  /* 0x00000003a6a67819 */ /* 0x000fc400000012ff */
[----:B------:R-:W-:Y:S02]  /*71a0*/  SHF.R.U64 R3, R3, 0x3, RZ ;  /* 0x0000000303037819 */ /* 0x000fe400000012ff */
[----:B------:R-:W-:Y:S02]  /*71b0*/  SHF.R.U64 R152, R152, 0x3, RZ ;  /* 0x0000000398987819 */ /* 0x000fe400000012ff */
[----:B------:R-:W-:Y:S02]  /*71c0*/  SHF.R.U64 R154, R154, 0x3, RZ ;  /* 0x000000039a9a7819 */ /* 0x000fe400000012ff */
[----:B------:R-:W-:Y:S01]  /*71d0*/  LOP3.LUT R162, R162, R163, RZ, 0x3c, !PT ;  /* 0x000000a3a2a27212 */ /* 0x000fe200078e3cff */
[--C-:B------:R-:W-:Y:S01]  /*71e0*/  IMAD.X R163, RZ, RZ, R21.reuse, P2 ;  /* 0x000000ffffa37224 */ /* 0x100fe200010e0615 */
[----:B------:R-:W-:Y:S01]  /*71f0*/  IADD3 R7, P5, R20, 0xc020, RZ ;  /* 0x0000c02014077810 */ /* 0x000fe20007fbe0ff */
[----:B------:R0:W-:Y:S01]  /*7200*/  STSM.16.M88.4 [R0], R8 ;  /* 0x0000000800007844 */ /* 0x0001e20000000200 */
[----:B------:R-:W-:Y:S01]  /*7210*/  LOP3.LUT R164, R164, R165, RZ, 0x3c, !PT ;  /* 0x000000a5a4a47212 */ /* 0x000fe200078e3cff */
[----:B------:R-:W-:Y:S01]  /*7220*/  IMAD.X R165, RZ, RZ, R21, P1 ;  /* 0x000000ffffa57224 */ /* 0x000fe200008e0615 */
[----:B------:R-:W-:-:S02]  /*7230*/  LOP3.LUT R166, R166, R167, RZ, 0x3c, !PT ;  /* 0x000000a7a6a67212 */ /* 0x000fc400078e3cff */
[C---:B------:R-:W-:Y:S02]  /*7240*/  IADD3 R161, P2, R20.reuse, 0xc040, RZ ;  /* 0x0000c04014a17810 */ /* 0x040fe40007f5e0ff */
[----:B------:R-:W-:Y:S02]  /*7250*/  IADD3 R167, P1, R20, 0xc060, RZ ;  /* 0x0000c06014a77810 */ /* 0x000fe40007f3e0ff */
[----:B------:R-:W-:Y:S01]  /*7260*/  LOP3.LUT R152, R152, R153, RZ, 0x3c, !PT ;  /* 0x0000009998987212 */ /* 0x000fe200078e3cff */
[--C-:B------:R-:W-:Y:S01]  /*7270*/  IMAD.X R153, RZ, RZ, R21.reuse, P4 ;  /* 0x000000ffff997224 */ /* 0x100fe200020e0615 */
[----:B------:R-:W-:Y:S01]  /*7280*/  LOP3.LUT R154, R154, R155, RZ, 0x3c, !PT ;  /* 0x0000009b9a9a7212 */ /* 0x000fe200078e3cff */
[----:B------:R-:W-:Y:S01]  /*7290*/  IMAD.X R155, RZ, RZ, R21, P3 ;  /* 0x000000ffff9b7224 */ /* 0x000fe200018e0615 */
[----:B------:R-:W-:Y:S02]  /*72a0*/  IADD3 R169, P4, R20, 0x8040, RZ ;  /* 0x0000804014a97810 */ /* 0x000fe40007f9e0ff */
[----:B0-----:R-:W-:-:S02]  /*72b0*/  LOP3.LUT R8, R3, R4, RZ, 0x3c, !PT ;  /* 0x0000000403087212 */ /* 0x001fc400078e3cff */
[----:B------:R-:W-:Y:S02]  /*72c0*/  LOP3.LUT R3, R7, 0x380, RZ, 0xc0, !PT ;  /* 0x0000038007037812 */ /* 0x000fe400078ec0ff */
[----:B------:R-:W-:Y:S02]  /*72d0*/  IADD3 R171, P3, R20, 0x8060, RZ ;  /* 0x0000806014ab7810 */ /* 0x000fe40007f7e0ff */
[----:B------:R-:W-:Y:S02]  /*72e0*/  LOP3.LUT R160, R161, 0x380, RZ, 0xc0, !PT ;  /* 0x00000380a1a07812 */ /* 0x000fe400078ec0ff */
[----:B------:R-:W-:Y:S02]  /*72f0*/  LOP3.LUT R20, R167, 0x380, RZ, 0xc0, !PT ;  /* 0x00000380a7147812 */ /* 0x000fe400078ec0ff */
[----:B------:R-:W-:Y:S01]  /*7300*/  SHF.R.U64 R10, R3, 0x3, RZ ;  /* 0x00000003030a7819 */ /* 0x000fe200000012ff */
[--C-:B------:R-:W-:Y:S01]  /*7310*/  IMAD.X R9, RZ, RZ, R21.reuse, P6 ;  /* 0x000000ffff097224 */ /* 0x100fe200030e0615 */
[----:B------:R-:W-:Y:S01]  /*7320*/  SHF.R.U64 R160, R160, 0x3, RZ ;  /* 0x00000003a0a07819 */ /* 0x000fe200000012ff */
[----:B------:R-:W-:Y:S01]  /*7330*/  IMAD.X R11, RZ, RZ, R21, P5 ;  /* 0x000000ffff0b7224 */ /* 0x000fe200028e0615 */
[----:B------:R-:W-:-:S02]  /*7340*/  LOP3.LUT R168, R169, 0x380, RZ, 0xc0, !PT ;  /* 0x00000380a9a87812 */ /* 0x000fc400078ec0ff */
[----:B------:R-:W-:Y:S02]  /*7350*/  SHF.R.U64 R20, R20, 0x3, RZ ;  /* 0x0000000314147819 */ /* 0x000fe400000012ff */
[----:B------:R-:W-:Y:S02]  /*7360*/  MOV R173, R156 ;  /* 0x0000009c00ad7202 */ /* 0x000fe40000000f00 */
[----:B------:R-:W-:Y:S02]  /*7370*/  MOV R174, R158 ;  /* 0x0000009e00ae7202 */ /* 0x000fe40000000f00 */
[----:B------:R-:W-:Y:S02]  /*7380*/  LOP3.LUT R10, R10, R7, RZ, 0x3c, !PT ;  /* 0x000000070a0a7212 */ /* 0x000fe400078e3cff */
[----:B------:R-:W-:Y:S02]  /*7390*/  MOV R12, R12 ;  /* 0x0000000c000c7202 */ /* 0x000fe40000000f00 */
[----:B------:R-:W-:-:S02]  /*73a0*/  F2FP.BF16.F32.PACK_AB R156, R33, R32 ;  /* 0x00000020219c723e */ /* 0x000fc400000010ff */
[----:B------:R-:W-:Y:S02]  /*73b0*/  F2FP.BF16.F32.PACK_AB R157, R35, R34 ;  /* 0x00000022239d723e */ /* 0x000fe400000010ff */
[----:B------:R-:W-:Y:S02]  /*73c0*/  F2FP.BF16.F32.PACK_AB R158, R37, R36 ;  /* 0x00000024259e723e */ /* 0x000fe400000010ff */
[----:B------:R-:W-:Y:S02]  /*73d0*/  F2FP.BF16.F32.PACK_AB R159, R39, R38 ;  /* 0x00000026279f723e */ /* 0x000fe400000010ff */
[----:B------:R-:W-:Y:S02]  /*73e0*/  LOP3.LUT R170, R171, 0x380, RZ, 0xc0, !PT ;  /* 0x00000380abaa7812 */ /* 0x000fe400078ec0ff */
[----:B------:R-:W-:Y:S01]  /*73f0*/  LOP3.LUT R160, R160, R161, RZ, 0x3c, !PT ;  /* 0x000000a1a0a07212 */ /* 0x000fe200078e3cff */
[----:B------:R-:W-:Y:S01]  /*7400*/  IMAD.X R161, RZ, RZ, R21, P2 ;  /* 0x000000ffffa17224 */ /* 0x000fe200010e0615 */
[----:B------:R-:W-:-:S02]  /*7410*/  SHF.R.U64 R168, R168, 0x3, RZ ;  /* 0x00000003a8a87819 */ /* 0x000fc400000012ff */
[----:B------:R-:W-:Y:S01]  /*7420*/  LOP3.LUT R20, R20, R167, RZ, 0x3c, !PT ;  /* 0x000000a714147212 */ /* 0x000fe200078e3cff */
[----:B------:R-:W-:Y:S01]  /*7430*/  IMAD.X R167, RZ, RZ, R21, P0 ;  /* 0x000000ffffa77224 */ /* 0x000fe200000e0615 */
[----:B------:R-:W-:Y:S01]  /*7440*/  MOV R0, R8 ;  /* 0x0000000800007202 */ /* 0x000fe20000000f00 */
[----:B------:R0:W-:Y:S01]  /*7450*/  STSM.16.M88.4 [R12], R156 ;  /* 0x0000009c0c007844 */ /* 0x0001e20000000200 */
[----:B------:R-:W-:Y:S02]  /*7460*/  MOV R3, R10 ;  /* 0x0000000a00037202 */ /* 0x000fe40000000f00 */
[----:B------:R-:W-:Y:S02]  /*7470*/  SHF.R.U64 R170, R170, 0x3, RZ ;  /* 0x00000003aaaa7819 */ /* 0x000fe400000012ff */
[----:B------:R-:W-:Y:S02]  /*7480*/  MOV R176, R14 ;  /* 0x0000000e00b07202 */ /* 0x000fe40000000f00 */
[----:B------:R-:W-:-:S02]  /*7490*/  F2FP.BF16.F32.PACK_AB R8, R41, R40 ;  /* 0x000000282908723e */ /* 0x000fc400000010ff */
[----:B------:R-:W-:Y:S02]  /*74a0*/  F2FP.BF16.F32.PACK_AB R9, R43, R42 ;  /* 0x0000002a2b09723e */ /* 0x000fe400000010ff */
[----:B------:R-:W-:Y:S02]  /*74b0*/  F2FP.BF16.F32.PACK_AB R10, R45, R44 ;  /* 0x0000002c2d0a723e */ /* 0x000fe400000010ff */
[----:B------:R-:W-:Y:S02]  /*74c0*/  F2FP.BF16.F32.PACK_AB R11, R47, R46 ;  /* 0x0000002e2f0b723e */ /* 0x000fe400000010ff */
[----:B------:R-:W-:Y:S02]  /*74d0*/  MOV R177, R152 ;  /* 0x0000009800b17202 */ /* 0x000fe40000000f00 */
[----:B------:R-:W-:Y:S02]  /*74e0*/  MOV R178, R154 ;  /* 0x0000009a00b27202 */ /* 0x000fe40000000f00 */
[----:B0-----:R-:W-:-:S02]  /*74f0*/  F2FP.BF16.F32.PACK_AB R12, R49, R48 ;  /* 0x00000030310c723e */ /* 0x001fc400000010ff */
[----:B------:R-:W-:Y:S02]  /*7500*/  F2FP.BF16.F32.PACK_AB R13, R51, R50 ;  /* 0x00000032330d723e */ /* 0x000fe400000010ff */
[----:B------:R-:W-:Y:S02]  /*7510*/  F2FP.BF16.F32.PACK_AB R14, R53, R52 ;  /* 0x00000034350e723e */ /* 0x000fe400000010ff */
[----:B------:R-:W-:Y:S02]  /*7520*/  F2FP.BF16.F32.PACK_AB R15, R55, R54 ;  /* 0x00000036370f723e */ /* 0x000fe400000010ff */
[----:B------:R-:W-:Y:S01]  /*7530*/  LOP3.LUT R168, R168, R169, RZ, 0x3c, !PT ;  /* 0x000000a9a8a87212 */ /* 0x000fe200078e3cff */
[----:B------:R-:W-:Y:S01]  /*7540*/  IMAD.X R169, RZ, RZ, R21, P4 ;  /* 0x000000ffffa97224 */ /* 0x000fe200020e0615 */
[----:B------:R-:W-:Y:S02]  /*7550*/  F2FP.BF16.F32.PACK_AB R152, R57, R56 ;  /* 0x000000383998723e */ /* 0x000fe400000010ff */
[----:B------:R-:W-:-:S02]  /*7560*/  F2FP.BF16.F32.PACK_AB R153, R59, R58 ;  /* 0x0000003a3b99723e */ /* 0x000fc400000010ff */
[----:B------:R-:W-:Y:S02]  /*7570*/  F2FP.BF16.F32.PACK_AB R154, R61, R60 ;  /* 0x0000003c3d9a723e */ /* 0x000fe400000010ff */
[----:B------:R-:W-:Y:S02]  /*7580*/  F2FP.BF16.F32.PACK_AB R155, R63, R62 ;  /* 0x0000003e3f9b723e */ /* 0x000fe400000010ff */
[----:B------:R-:W-:Y:S02]  /*7590*/  MOV R175, R162 ;  /* 0x000000a200af7202 */ /* 0x000fe40000000f00 */
[----:B------:R-:W-:Y:S02]  /*75a0*/  MOV R4, R160 ;  /* 0x000000a000047202 */ /* 0x000fe40000000f00 */
[----:B------:R-:W-:Y:S02]  /*75b0*/  F2FP.BF16.F32.PACK_AB R156, R65, R64 ;  /* 0x00000040419c723e */ /* 0x000fe400000010ff */
[----:B------:R-:W-:-:S02]  /*75c0*/  F2FP.BF16.F32.PACK_AB R157, R67, R66 ;  /* 0x00000042439d723e */ /* 0x000fc400000010ff */
[----:B------:R-:W-:Y:S02]  /*75d0*/  F2FP.BF16.F32.PACK_AB R158, R69, R68 ;  /* 0x00000044459e723e */ /* 0x000fe400000010ff */
[----:B------:R-:W-:Y:S01]  /*75e0*/  F2FP.BF16.F32.PACK_AB R159, R71, R70 ;  /* 0x00000046479f723e */ /* 0x000fe200000010ff */
[----:B------:R0:W-:Y:S01]  /*75f0*/  STSM.16.M88.4 [R176], R8 ;  /* 0x00000008b0007844 */ /* 0x0001e20000000200 */
[----:B------:R-:W-:Y:S01]  /*7600*/  LOP3.LUT R170, R170, R171, RZ, 0x3c, !PT ;  /* 0x000000abaaaa7212 */ /* 0x000fe200078e3cff */
[----:B------:R-:W-:Y:S01]  /*7610*/  IMAD.X R171, RZ, RZ, R21, P3 ;  /* 0x000000ffffab7224 */ /* 0x000fe200018e0615 */
[----:B------:R-:W-:Y:S02]  /*7620*/  MOV R7, R164 ;  /* 0x000000a400077202 */ /* 0x000fe40000000f00 */
[----:B------:R-:W-:Y:S02]  /*7630*/  MOV R172, R166 ;  /* 0x000000a600ac7202 */ /* 0x000fe40000000f00 */
[----:B------:R-:W-:-:S02]  /*7640*/  F2FP.BF16.F32.PACK_AB R160, R73, R72 ;  /* 0x0000004849a0723e */ /* 0x000fc400000010ff */
[----:B------:R-:W-:Y:S02]  /*7650*/  F2FP.BF16.F32.PACK_AB R161, R75, R74 ;  /* 0x0000004a4ba1723e */ /* 0x000fe400000010ff */
[----:B------:R-:W-:Y:S02]  /*7660*/  F2FP.BF16.F32.PACK_AB R162, R77, R76 ;  /* 0x0000004c4da2723e */ /* 0x000fe400000010ff */
[----:B------:R-:W-:Y:S01]  /*7670*/  F2FP.BF16.F32.PACK_AB R163, R79, R78 ;  /* 0x0000004e4fa3723e */ /* 0x000fe200000010ff */
[----:B------:R1:W-:Y:S01]  /*7680*/  STSM.16.M88.4 [R177], R12 ;  /* 0x0000000cb1007844 */ /* 0x0003e20000000200 */
[----:B------:R-:W-:Y:S02]  /*7690*/  F2FP.BF16.F32.PACK_AB R164, R81, R80 ;  /* 0x0000005051a4723e */ /* 0x000fe400000010ff */
[----:B------:R-:W-:Y:S02]  /*76a0*/  F2FP.BF16.F32.PACK_AB R165, R83, R82 ;  /* 0x0000005253a5723e */ /* 0x000fe400000010ff */
[----:B------:R-:W-:-:S02]  /*76b0*/  F2FP.BF16.F32.PACK_AB R166, R85, R84 ;  /* 0x0000005455a6723e */ /* 0x000fc400000010ff */
[----:B------:R-:W-:Y:S01]  /*76c0*/  F2FP.BF16.F32.PACK_AB R167, R87, R86 ;  /* 0x0000005657a7723e */ /* 0x000fe200000010ff */
[----:B------:R2:W-:Y:S01]  /*76d0*/  STSM.16.M88.4 [R178], R152 ;  /* 0x00000098b2007844 */ /* 0x0005e20000000200 */
[----:B0-----:R-:W-:Y:S02]  /*76e0*/  F2FP.BF16.F32.PACK_AB R8, R89, R88 ;  /* 0x000000585908723e */ /* 0x001fe400000010ff */
[----:B------:R-:W-:Y:S02]  /*76f0*/  F2FP.BF16.F32.PACK_AB R9, R91, R90 ;  /* 0x0000005a5b09723e */ /* 0x000fe400000010ff */
[----:B------:R-:W-:Y:S02]  /*7700*/  F2FP.BF16.F32.PACK_AB R10, R93, R92 ;  /* 0x0000005c5d0a723e */ /* 0x000fe400000010ff */
[----:B------:R-:W-:Y:S01]  /*7710*/  F2FP.BF16.F32.PACK_AB R11, R95, R94 ;  /* 0x0000005e5f0b723e */ /* 0x000fe200000010ff */
[----:B------:R0:W-:Y:S01]  /*7720*/  STSM.16.M88.4 [R173], R156 ;  /* 0x0000009cad007844 */ /* 0x0001e20000000200 */
[----:B-1----:R-:W-:-:S02]  /*7730*/  F2FP.BF16.F32.PACK_AB R12, R97, R96 ;  /* 0x00000060610c723e */ /* 0x002fc400000010ff */
[----:B------:R-:W-:Y:S02]  /*7740*/  F2FP.BF16.F32.PACK_AB R13, R99, R98 ;  /* 0x00000062630d723e */ /* 0x000fe400000010ff */
[----:B------:R-:W-:Y:S02]  /*7750*/  F2FP.BF16.F32.PACK_AB R14, R101, R100 ;  /* 0x00000064650e723e */ /* 0x000fe400000010ff */
[----:B------:R-:W-:Y:S01]  /*7760*/  F2FP.BF16.F32.PACK_AB R15, R103, R102 ;  /* 0x00000066670f723e */ /* 0x000fe200000010ff */
[----:B------:R-:W-:Y:S01]  /*7770*/  IMAD.X R21, RZ, RZ, R21, P1 ;  /* 0x000000ffff157224 */ /* 0x000fe200008e0615 */
[----:B------:R-:W-:Y:S01]  /*7780*/  MOV R168, R168 ;  /* 0x000000a800a87202 */ /* 0x000fe20000000f00 */
[----:B------:R1:W-:Y:S01]  /*7790*/  STSM.16.M88.4 [R174], R160 ;  /* 0x000000a0ae007844 */ /* 0x0003e20000000200 */
[----:B--2---:R-:W-:Y:S02]  /*77a0*/  F2FP.BF16.F32.PACK_AB R152, R105, R104 ;  /* 0x000000686998723e */ /* 0x004fe400000010ff */
[----:B------:R-:W-:-:S02]  /*77b0*/  F2FP.BF16.F32.PACK_AB R153, R107, R106 ;  /* 0x0000006a6b99723e */ /* 0x000fc400000010ff */
[----:B------:R-:W-:Y:S02]  /*77c0*/  F2FP.BF16.F32.PACK_AB R154, R109, R108 ;  /* 0x0000006c6d9a723e */ /* 0x000fe400000010ff */
[----:B------:R-:W-:Y:S01]  /*77d0*/  F2FP.BF16.F32.PACK_AB R155, R111, R110 ;  /* 0x0000006e6f9b723e */ /* 0x000fe200000010ff */
[----:B------:R-:W-:Y:S01]  /*77e0*/  STSM.16.M88.4 [R175], R164 ;  /* 0x000000a4af007844 */ /* 0x000fe20000000200 */
[----:B------:R-:W-:Y:S02]  /*77f0*/  MOV R170, R170 ;  /* 0x000000aa00aa7202 */ /* 0x000fe40000000f00 */
[----:B0-----:R-:W-:Y:S01]  /*7800*/  F2FP.BF16.F32.PACK_AB R156, R113, R112 ;  /* 0x00000070719c723e */ /* 0x001fe200000010ff */
[----:B------:R0:W-:Y:S01]  /*7810*/  STSM.16.M88.4 [R7], R8 ;  /* 0x0000000807007844 */ /* 0x0001e20000000200 */
[----:B------:R-:W-:Y:S02]  /*7820*/  F2FP.BF16.F32.PACK_AB R157, R115, R114 ;  /* 0x00000072739d723e */ /* 0x000fe400000010ff */
[----:B------:R-:W-:-:S02]  /*7830*/  F2FP.BF16.F32.PACK_AB R158, R117, R116 ;  /* 0x00000074759e723e */ /* 0x000fc400000010ff */
[----:B------:R-:W-:Y:S01]  /*7840*/  F2FP.BF16.F32.PACK_AB R159, R119, R118 ;  /* 0x00000076779f723e */ /* 0x000fe200000010ff */
[----:B------:R2:W-:Y:S01]  /*7850*/  STSM.16.M88.4 [R172], R12 ;  /* 0x0000000cac007844 */ /* 0x0005e20000000200 */
[----:B-1----:R-:W-:Y:S02]  /*7860*/  F2FP.BF16.F32.PACK_AB R160, R121, R120 ;  /* 0x0000007879a0723e */ /* 0x002fe400000010ff */
[----:B------:R-:W-:Y:S02]  /*7870*/  F2FP.BF16.F32.PACK_AB R161, R123, R122 ;  /* 0x0000007a7ba1723e */ /* 0x000fe400000010ff */
[----:B------:R-:W-:Y:S02]  /*7880*/  F2FP.BF16.F32.PACK_AB R162, R125, R124 ;  /* 0x0000007c7da2723e */ /* 0x000fe400000010ff */
[----:B------:R-:W-:Y:S01]  /*7890*/  F2FP.BF16.F32.PACK_AB R163, R127, R126 ;  /* 0x0000007e7fa3723e */ /* 0x000fe200000010ff */
[----:B------:R1:W-:Y:S01]  /*78a0*/  STSM.16.M88.4 [R168], R152 ;  /* 0x00000098a8007844 */ /* 0x0003e20000000200 */
[----:B0-----:R-:W-:-:S02]  /*78b0*/  F2FP.BF16.F32.PACK_AB R8, R129, R128 ;  /* 0x000000808108723e */ /* 0x001fc400000010ff */
[----:B------:R-:W-:Y:S02]  /*78c0*/  F2FP.BF16.F32.PACK_AB R9, R131, R130 ;  /* 0x000000828309723e */ /* 0x000fe400000010ff */
[----:B------:R-:W-:Y:S02]  /*78d0*/  F2FP.BF16.F32.PACK_AB R10, R133, R132 ;  /* 0x00000084850a723e */ /* 0x000fe400000010ff */
[----:B------:R-:W-:Y:S02]  /*78e0*/  F2FP.BF16.F32.PACK_AB R11, R135, R134 ;  /* 0x00000086870b723e */ /* 0x000fe400000010ff */
[----:B--2---:R-:W-:Y:S02]  /*78f0*/  F2FP.BF16.F32.PACK_AB R12, R137, R136 ;  /* 0x00000088890c723e */ /* 0x004fe400000010ff */
[----:B------:R-:W-:Y:S02]  /*7900*/  F2FP.BF16.F32.PACK_AB R13, R139, R138 ;  /* 0x0000008a8b0d723e */ /* 0x000fe400000010ff */
[----:B------:R-:W-:-:S02]  /*7910*/  F2FP.BF16.F32.PACK_AB R14, R141, R140 ;  /* 0x0000008c8d0e723e */ /* 0x000fc400000010ff */
[----:B------:R-:W-:Y:S01]  /*7920*/  F2FP.BF16.F32.PACK_AB R15, R143, R142 ;  /* 0x0000008e8f0f723e */ /* 0x000fe200000010ff */
[----:B------:R-:W-:Y:S01]  /*7930*/  STSM.16.M88.4 [R170], R156 ;  /* 0x0000009caa007844 */ /* 0x000fe20000000200 */
[----:B------:R-:W-:Y:S02]  /*7940*/  MOV R169, R20 ;  /* 0x0000001400a97202 */ /* 0x000fe40000000f00 */
[----:B-1----:R-:W-:Y:S02]  /*7950*/  F2FP.BF16.F32.PACK_AB R152, R145, R144 ;  /* 0x000000909198723e */ /* 0x002fe400000010ff */
[----:B------:R-:W-:Y:S02]  /*7960*/  F2FP.BF16.F32.PACK_AB R153, R147, R146 ;  /* 0x000000929399723e */ /* 0x000fe400000010ff */
[----:B------:R-:W-:Y:S02]  /*7970*/  F2FP.BF16.F32.PACK_AB R154, R149, R148 ;  /* 0x00000094959a723e */ /* 0x000fe400000010ff */
[----:B------:R-:W-:Y:S01]  /*7980*/  F2FP.BF16.F32.PACK_AB R155, R151, R150 ;  /* 0x00000096979b723e */ /* 0x000fe200000010ff */
[----:B------:R-:W-:Y:S04]  /*7990*/  STSM.16.M88.4 [R0], R160 ;  /* 0x000000a000007844 */ /* 0x000fe80000000200 */
[----:B------:R0:W-:Y:S04]  /*79a0*/  STSM.16.M88.4 [R3], R8 ;  /* 0x0000000803007844 */ /* 0x0001e80000000200 */
[----:B------:R1:W-:Y:S04]  /*79b0*/  STSM.16.M88.4 [R4], R12 ;  /* 0x0000000c04007844 */ /* 0x0003e80000000200 */
[----:B------:R2:W-:Y:S01]  /*79c0*/  STSM.16.M88.4 [R169], R152 ;  /* 0x00000098a9007844 */ /* 0x0005e20000000200 */
[----:B------:R-:W-:Y:S01]  /*79d0*/  BAR.SYNC.DEFER_BLOCKING 0x1, 0x100 ;  /* 0x0044000000007b1d */ /* 0x000fe20000010000 */
[----:B------:R-:W-:-:S04]  /*79e0*/  ISETP.NE.U32.AND P0, PT, RZ, UR14, PT ;  /* 0x0000000eff007c0c */ /* 0x000fc8000bf05070 */
[----:B------:R-:W-:Y:S01]  /*79f0*/  ISETP.NE.AND.EX P0, PT, RZ, UR15, PT, P0 ;  /* 0x0000000fff007c0c */ /* 0x000fe2000bf05300 */
[----:B------:R-:W-:Y:S02]  /*7a00*/  IMAD.U32 R20, RZ, RZ, UR9 ;  /* 0x00000009ff147e24 */ /* 0x000fe4000f8e00ff */
[----:B------:R-:W-:Y:S01]  /*7a10*/  IMAD.U32 R21, RZ, RZ, UR12 ;  /* 0x0000000cff157e24 */ /* 0x000fe2000f8e00ff */
[----:B------:R-:W-:Y:S02]  /*7a20*/  ULDC.64 UR12, c[0x0][0xc08] ;  /* 0x00030200000c7ab9 */ /* 0x000fe40000000a00 */
[----:B------:R-:W-:-:S07]  /*7a30*/  UISETP.NE.U32.AND UP0, UPT, UR12, URZ, UPT ;  /* 0x0000003f0c00728c */ /* 0x000fce000bf05070 */
[----:B------:R-:W4:Y:S01]  /*7a40*/  @P0 LDG.E R7, desc[UR40][R20.64] ;  /* 0x0000002814070981 */ /* 0x000f22000c1e1900 */
[----:B------:R-:W-:-:S06]  /*7a50*/  UISETP.NE.AND.EX UP0, UPT, UR13, URZ, UPT, UP0 ;  /* 0x0000003f0d00728c */ /* 0x000fcc000bf05300 */
[----:B------:R-:W-:-:S05]  /*7a60*/  PLOP3.LUT P4, PT, PT, PT, UP0, 0x80, 0x0 ;  /* 0x000000000000781c */ /* 0x000fca0003f8f008 */
[----:B------:R-:W-:-:S03]  /*7a70*/  @UP0 UIADD3 UR12, UP1, UR4, UR12, URZ ;  /* 0x0000000c040c0290 */ /* 0x000fc6000ff3e03f */
[----:B------:R-:W-:Y:S01]  /*7a80*/  ULDC UR4, c[0x0][0xad4] ;  /* 0x0002b50000047ab9 */ /* 0x000fe20000000800 */
[----:B------:R-:W-:Y:S02]  /*7a90*/  @UP0 UIADD3.X UR13, UR16, UR13, URZ, UP1, !UPT ;  /* 0x0000000d100d0290 */ /* 0x000fe40008ffe43f */
[----:B0-----:R-:W-:-:S04]  /*7aa0*/  IMAD.U32 R8, RZ, RZ, UR12 ;  /* 0x0000000cff087e24 */ /* 0x001fc8000f8e00ff */
[----:B------:R-:W-:-:S05]  /*7ab0*/  IMAD.U32 R9, RZ, RZ, UR13 ;  /* 0x0000000dff097e24 */ /* 0x000fca000f8e00ff */
[----:B------:R0:W5:Y:S01]  /*7ac0*/  @P4 LDG.E R0, desc[UR40][R8.64] ;  /* 0x0000002808004981 */ /* 0x000162000c1e1900 */
[----:B------:R-:W-:Y:S02]  /*7ad0*/  UISETP.NE.AND UP0, UPT, UR39, URZ, UPT ;  /* 0x0000003f2700728c */ /* 0x000fe4000bf05270 */
[----:B------:R-:W-:Y:S02]  /*7ae0*/  UISETP.NE.AND UP1, UPT, UR20, 0x1, UPT ;  /* 0x000000011400788c */ /* 0x000fe4000bf25270 */
[----:B------:R-:W-:Y:S01]  /*7af0*/  USEL UR4, UR39, UR4, UP0 ;  /* 0x0000000427047287 */ /* 0x000fe20008000000 */
[----:B------:R-:W-:-:S03]  /*7b00*/  UMOV UR21, 0x9b8 ;  /* 0x000009b800157882 */ /* 0x000fc60000000000 */
[----:B------:R-:W-:Y:S01]  /*7b10*/  UISETP.GT.AND UP2, UPT, UR4, 0x1, UPT ;  /* 0x000000010400788c */ /* 0x000fe2000bf44270 */
[----:B------:R-:W-:Y:S01]  /*7b20*/  PLOP3.LUT P1, PT, PT, PT, UP1, 0x80, 0x0 ;  /* 0x000000000000781c */ /* 0x000fe20003f2f018 */
[----:B------:R-:W-:Y:S02]  /*7b30*/  UISETP.NE.U32.AND UP0, UPT, UR14, URZ, UPT ;  /* 0x0000003f0e00728c */ /* 0x000fe4000bf05070 */
[----:B------:R-:W-:Y:S01]  /*7b40*/  USEL UR21, UR21, 0x978, UP2 ;  /* 0x0000097815157887 */ /* 0x000fe20009000000 */
[----:B-1----:R-:W-:Y:S01]  /*7b50*/  IMAD.U32 R12, RZ, RZ, UR44 ;  /* 0x0000002cff0c7e24 */ /* 0x002fe2000f8e00ff */
[----:B------:R-:W-:Y:S01]  /*7b60*/  UISETP.NE.AND.EX UP0, UPT, UR15, URZ, UPT, UP0 ;  /* 0x0000003f0f00728c */ /* 0x000fe2000bf05300 */
[----:B------:R-:W-:Y:S02]  /*7b70*/  UMOV UR4, URZ ;  /* 0x0000003f00047c82 */ /* 0x000fe40008000000 */
[----:B---3--:R-:W-:Y:S01]  /*7b80*/  IMAD R12, R12, 0x80, R179 ;  /* 0x000000800c0c7824 */ /* 0x008fe200078e02b3 */
[----:B------:R-:W-:Y:S01]  /*7b90*/  USEL UR46, UR46, URZ, !UP0 ;  /* 0x0000003f2e2e7287 */ /* 0x000fe2000c000000 */
[----:B------:R-:W-:Y:S01]  /*7ba0*/  @UP1 ULDC UR23, c[0x0][0xbec] ;  /* 0x0002fb0000171ab9 */ /* 0x000fe20000000800 */
[----:B------:R-:W-:-:S02]  /*7bb0*/  USEL UR9, UR42, URZ, UP2 ;  /* 0x0000003f2a097287 */ /* 0x000fc40009000000 */
[----:B------:R-:W-:Y:S01]  /*7bc0*/  @P1 IMAD.HI.U32 R4, R12, UR23, RZ ;  /* 0x000000170c041c27 */ /* 0x000fe2000f8e00ff */
[----:B------:R-:W-:Y:S01]  /*7bd0*/  @UP1 ULDC UR26, c[0x0][0xbf0] ;  /* 0x0002fc00001a1ab9 */ /* 0x000fe20000000800 */
[----:B------:R-:W-:Y:S01]  /*7be0*/  ULDC.64 UR16, c[0x0][UR21+0x220] ;  /* 0x0000880015107abb */ /* 0x000fe20008000a00 */
[----:B------:R-:W-:Y:S01]  /*7bf0*/  USEL UR45, UR45, URZ, !UP0 ;  /* 0x0000003f2d2d7287 */ /* 0x000fe2000c000000 */
[----:B------:R-:W-:Y:S01]  /*7c00*/  ULDC.64 UR14, c[0x0][UR21+0x218] ;  /* 0x00008600150e7abb */ /* 0x000fe20008000a00 */
[----:B------:R-:W-:Y:S01]  /*7c10*/  ULDC.64 UR18, c[0x0][UR21+0x228] ;  /* 0x00008a0015127abb */ /* 0x000fe20008000a00 */
[----:B------:R-:W-:Y:S01]  /*7c20*/  UIMAD UR17, UR17, UR46, URZ ;  /* 0x0000002e111172a4 */ /* 0x000fe2000f8e023f */
[----:B------:R-:W-:Y:S01]  /*7c30*/  IMAD.MOV.U32 R3, RZ, RZ, R12 ;  /* 0x000000ffff037224 */ /* 0x000fe200078e000c */
[----:B------:R-:W-:Y:S02]  /*7c40*/  UIMAD.WIDE.U32 UR12, UR14, UR43, URZ ;  /* 0x0000002b0e0c72a5 */ /* 0x000fe4000f8e003f */
[----:B------:R-:W-:-:S02]  /*7c50*/  UIMAD UR22, UR15, UR43, URZ ;  /* 0x0000002b0f1672a4 */ /* 0x000fc4000f8e023f */
[----:B------:R-:W-:Y:S01]  /*7c60*/  UIMAD.WIDE.U32 UR24, UR18, UR9, URZ ;  /* 0x00000009121872a5 */ /* 0x000fe2000f8e003f */
[----:B------:R-:W-:Y:S01]  /*7c70*/  @P1 SHF.R.U32.HI R3, RZ, UR26, R4 ;  /* 0x0000001aff031c19 */ /* 0x000fe20008011604 */
[----:B------:R-:W-:Y:S02]  /*7c80*/  UIMAD UR9, UR19, UR9, URZ ;  /* 0x00000009130972a4 */ /* 0x000fe4000f8e023f */
[----:B------:R-:W-:Y:S02]  /*7c90*/  UIMAD.WIDE.U32 UR14, UR16, UR46, URZ ;  /* 0x0000002e100e72a5 */ /* 0x000fe4000f8e003f */
[----:B------:R-:W-:Y:S02]  /*7ca0*/  UIMAD UR17, UR16, UR45, UR17 ;  /* 0x0000002d101172a4 */ /* 0x000fe4000f8e0211 */
[----:B------:R-:W-:Y:S02]  /*7cb0*/  UIADD3 UR22, UR13, UR22, URZ ;  /* 0x000000160d167290 */ /* 0x000fe4000fffe03f */
[----:B------:R-:W-:Y:S01]  /*7cc0*/  UIADD3 UR13, UR25, UR9, URZ ;  /* 0x00000009190d7290 */ /* 0x000fe2000fffe03f */
[----:B0-----:R-:W-:Y:S01]  /*7cd0*/  IMAD.U32 R8, RZ, RZ, UR24 ;  /* 0x00000018ff087e24 */ /* 0x001fe2000f8e00ff */
[----:B------:R-:W-:Y:S01]  /*7ce0*/  UIADD3 UR9, UR15, UR17, URZ ;  /* 0x000000110f097290 */ /* 0x000fe2000fffe03f */
[----:B------:R-:W-:-:S03]  /*7cf0*/  SHF.R.S32.HI R4, RZ, 0x1f, R3 ;  /* 0x0000001fff047819 */ /* 0x000fc60000011403 */
[----:B------:R-:W-:Y:S01]  /*7d00*/  IMAD.U32 R9, RZ, RZ, UR13 ;  /* 0x0000000dff097e24 */ /* 0x000fe2000f8e00ff */
[----:B----4-:R-:W-:Y:S01]  /*7d10*/  @P0 R2UR UR4, R7 ;  /* 0x00000000070402ca */ /* 0x010fe200000e0000 */
[----:B------:R-:W-:-:S04]  /*7d20*/  IMAD.MOV R7, RZ, RZ, -R3 ;  /* 0x000000ffff077224 */ /* 0x000fc800078e0a03 */
[----:B------:R-:W-:-:S08]  /*7d30*/  IMAD R7, R7, UR20, R12 ;  /* 0x0000001407077c24 */ /* 0x000fd0000f8e020c */
[----:B------:R-:W-:Y:S02]  /*7d40*/  UIADD3 UR12, UP0, UP3, UR14, UR12, UR4 ;  /* 0x0000000c0e0c7290 */ /* 0x000fe4000fb1e004 */
[----:B------:R-:W-:Y:S01]  /*7d50*/  USHF.R.S32.HI UR16, URZ, 0x1f, UR4 ;  /* 0x0000001f3f107899 */ /* 0x000fe20008011404 */
[----:B------:R-:W-:Y:S01]  /*7d60*/  ULDC.64 UR14, c[0x0][0xba8] ;  /* 0x0002ea00000e7ab9 */ /* 0x000fe20000000a00 */
[----:B------:R-:W-:Y:S02]  /*7d70*/  @!UP2 ULDC UR14, c[0x0][0xb50] ;  /* 0x0002d400000eaab9 */ /* 0x000fe40000000800 */
[----:B------:R-:W-:Y:S01]  /*7d80*/  UIADD3.X UR9, UR9, UR22, UR16, UP0, UP3 ;  /* 0x0000001609097290 */ /* 0x000fe200087e6410 */
[----:B------:R-:W-:Y:S01]  /*7d90*/  IADD3 R8, P2, P3, R3, UR12, R8 ;  /* 0x0000000c03087c10 */ /* 0x000fe2000fb5e008 */
[----:B------:R-:W-:Y:S01]  /*7da0*/  ULDC.64 UR12, c[0x0][UR21+0x210] ;  /* 0x00008400150c7abb */ /* 0x000fe20008000a00 */
[----:B------:R-:W-:Y:S01]  /*7db0*/  SHF.R.S32.HI R3, RZ, 0x1f, R7 ;  /* 0x0000001fff037819 */ /* 0x000fe20000011407 */
[----:B------:R-:W-:Y:S01]  /*7dc0*/  IMAD R10, R7, UR13, RZ ;  /* 0x0000000d070a7c24 */ /* 0x000fe2000f8e02ff */
[----:B------:R-:W-:Y:S01]  /*7dd0*/  @!UP2 ULDC UR15, c[0x0][0xb54] ;  /* 0x0002d500000faab9 */ /* 0x000fe20000000800 */
[----:B------:R-:W-:-:S02]  /*7de0*/  IADD3.X R9, R4, UR9, R9, P2, P3 ;  /* 0x0000000904097c10 */ /* 0x000fc400097e6409 */
[----:B------:R-:W-:Y:S02]  /*7df0*/  IMAD R3, R3, UR12, R10 ;  /* 0x0000000c03037c24 */ /* 0x000fe4000f8e020a */
[----:B------:R-:W-:-:S04]  /*7e00*/  IMAD.WIDE.U32 R8, R7, UR12, R8 ;  /* 0x0000000c07087c25 */ /* 0x000fc8000f8e0008 */
[----:B------:R-:W-:Y:S01]  /*7e10*/  IMAD.IADD R3, R9, 0x1, R3 ;  /* 0x0000000109037824 */ /* 0x000fe200078e0203 */
[----:B------:R-:W-:Y:S01]  /*7e20*/  LEA R4, P2, R8, UR14, 0x2 ;  /* 0x0000000e08047c11 */ /* 0x000fe2000f8410ff */
[----:B------:R-:W-:Y:S01]  /*7e30*/  ULDC UR9, c[0x0][0xa88] ;  /* 0x0002a20000097ab9 */ /* 0x000fe20000000800 */
[----:B-----5:R-:W-:Y:S02]  /*7e40*/  @P4 R2UR UR9, R0 ;  /* 0x00000000000942ca */ /* 0x020fe400000e0000 */
[----:B------:R-:W-:Y:S01]  /*7e50*/  LEA.HI.X R3, R8, UR15, R3, 0x2, P2 ;  /* 0x0000000f08037c11 */ /* 0x000fe200090f1403 */
[----:B--2---:R-:W-:-:S12]  /*7e60*/  @P4 BRA `(.L_x_9414) ;  /* 0x0000000000184947 */ /* 0x004fd80003800000 */
[----:B------:R-:W-:Y:S05]  /*7e70*/  @!P0 BRA `(.L_x_9414) ;  /* 0x0000000000148947 */ /* 0x000fea0003800000 */
[----:B------:R-:W2:Y:S04]  /*7e80*/  LDG.E R7, desc[UR40][R20.64] ;  /* 0x0000002814077981 */ /* 0x000ea8000c1e1900 */
[----:B------:R-:W3:Y:S01]  /*7e90*/  LDG.E R0, desc[UR40][R20.64+0x4] ;  /* 0x0000042814007981 */ /* 0x000ee2000c1e1900 */
[----:B--2---:R-:W-:Y:S02]  /*7ea0*/  R2UR UR12, R7 ;  /* 0x00000000070c72ca */ /* 0x004fe400000e0000 */
[----:B---3--:R-:W-:-:S13]  /*7eb0*/  R2UR UR9, R0 ;  /* 0x00000000000972ca */ /* 0x008fda00000e0000 */
[----:B------:R-:W-:-:S12]  /*7ec0*/  UIADD3 UR9, -UR12, UR9, URZ ;  /* 0x000000090c097290 */ /* 0x000fd8000fffe13f */
.L_x_9414:
[----:B------:R-:W2:Y:S01]  /*7ed0*/  LDL R0, [R1+0x30] ;  /* 0x0000300001007983 */ /* 0x000ea20000100800 */
[----:B------:R-:W-:Y:S01]  /*7ee0*/  IMAD.U32 R13, RZ, RZ, UR44 ;  /* 0x0000002cff0d7e24 */ /* 0x000fe2000f8e00ff */
[----:B------:R-:W-:Y:S01]  /*7ef0*/  UIMAD UR9, UR9, UR20, URZ ;  /* 0x00000014090972a4 */ /* 0x000fe2000f8e023f */
[----:B------:R-:W-:Y:S01]  /*7f00*/  LOP3.LUT P0, RZ, R222, 0x3, RZ, 0xc0, !PT ;  /* 0x00000003deff7812 */ /* 0x000fe2000780c0ff */
[----:B------:R-:W-:Y:S04]  /*7f10*/  SHFL.IDX PT, R8, R4, RZ, 0x1c1f ;  /* 0x001c1fff04087589 */ /* 0x000fe800000e0000 */
[----:B------:R-:W0:Y:S04]  /*7f20*/  SHFL.IDX PT, R9, R3, RZ, 0x1c1f ;  /* 0x001c1fff03097589 */ /* 0x000e2800000e0000 */
[----:B------:R-:W-:Y:S04]  /*7f30*/  SHFL.IDX PT, R10, R4, 0x1, 0x1c1f ;  /* 0x003c1f00040a7f89 */ /* 0x000fe800000e0000 */
[----:B------:R-:W1:Y:S01]  /*7f40*/  SHFL.IDX PT, R11, R3, 0x1, 0x1c1f ;  /* 0x003c1f00030b7f89 */ /* 0x000e6200000e0000 */
[----:B--2---:R-:W-:-:S04]  /*7f50*/  IMAD R13, R13, 0x80, R0 ;  /* 0x000000800d0d7824 */ /* 0x004fc800078e0200 */
[C---:B------:R-:W-:Y:S01]  /*7f60*/  VIADD R0, R13.reuse, 0x8 ;  /* 0x000000080d007836 */ /* 0x040fe20000000000 */
[----:B------:R-:W-:-:S04]  /*7f70*/  ISETP.GE.OR P2, PT, R13, UR9, P0 ;  /* 0x000000090d007c0c */ /* 0x000fc80008746670 */
[----:B------:R-:W-:-:S09]  /*7f80*/  ISETP.GE.OR P0, PT, R0, UR9, P0 ;  /* 0x0000000900007c0c */ /* 0x000fd20008706670 */
[----:B0-----:R0:W-:Y:S04]  /*7f90*/  @!P2 ST.E desc[UR40][R8.64], R5 ;  /* 0x000000050800a985 */ /* 0x0011e8000c101928 */
[----:B-1----:R0:W-:Y:S01]  /*7fa0*/  @!P0 ST.E desc[UR40][R10.64], R6 ;  /* 0x000000060a008985 */ /* 0x0021e2000c101928 */
[----:B------:R-:W-:-:S13]  /*7fb0*/  PLOP3.LUT P0, PT, PT, PT, UP2, 0x80, 0x0 ;  /* 0x000000000000781c */ /* 0x000fda0003f0f028 */
[----:B0-----:R-:W-:Y:S05]  /*7fc0*/  @P0 BRA `(.L_x_9415) ;  /* 0x0000001000100947 */ /* 0x001fea0003800000 */
[----:B------:R-:W0:Y:S01]  /*7fd0*/  S2R R0, SR_TID.X ;  /* 0x0000000000007919 */ /* 0x000e220000002100 */
[----:B------:R-:W-:Y:S01]  /*7fe0*/  ULDC.64 UR14, c[0x0][0xaa0] ;  /* 0x0002a800000e7ab9 */ /* 0x000fe20000000a00 */
[----:B0-----:R-:W-:-:S05]  /*7ff0*/  VIADD R0, R0, 0xffffff80 ;  /* 0xffffff8000007836 */ /* 0x001fca0000000000 */
[----:B------:R-:W-:-:S04]  /*8000*/  SHF.R.S32.HI R3, RZ, 0x1f, R0 ;  /* 0x0000001fff037819 */ /* 0x000fc80000011400 */
[----:B------:R-:W-:-:S04]  /*8010*/  LEA.HI R3, R3, R0, RZ, 0x3 ;  /* 0x0000000003037211 */ /* 0x000fc800078f18ff */
[----:B------:R-:W-:Y:S02]  /*8020*/  LOP3.LUT R5, R3, 0xfffffff8, RZ, 0xc0, !PT ;  /* 0xfffffff803057812 */ /* 0x000fe400078ec0ff */
[----:B------:R-:W-:-:S03]  /*8030*/  SHF.R.S32.HI R81, RZ, 0x3, R3 ;  /* 0x00000003ff517819 */ /* 0x000fc60000011403 */
[----:B------:R-:W-:Y:S02]  /*8040*/  IMAD.IADD R20, R0, 0x1, -R5 ;  /* 0x0000000100147824 */ /* 0x000fe400078e0a05 */
[----:B------:R-:W-:Y:S02]  /*8050*/  IMAD.MOV.U32 R5, RZ, RZ, 0x2 ;  /* 0x00000002ff057424 */ /* 0x000fe400078e00ff */
[----:B------:R-:W-:-:S04]  /*8060*/  IMAD.SHL.U32 R0, R20, 0x8, RZ ;  /* 0x0000000814007824 */ /* 0x000fc800078e00ff */
[----:B------:R-:W-:-:S04]  /*8070*/  IMAD R4, R81, 0x40, R0 ;  /* 0x0000004051047824 */ /* 0x000fc800078e0200 */
[----:B------:R-:W-:-:S03]  /*8080*/  IMAD.WIDE R4, R4, R5, UR10 ;  /* 0x0000000a04047e25 */ /* 0x000fc6000f8e0205 */
[C---:B------:R-:W-:Y:S02]  /*8090*/  IADD3 R25, P2, R4.reuse, 0x3000, RZ ;  /* 0x0000300004197810 */ /* 0x040fe40007f5e0ff */
[C---:B------:R-:W-:Y:S02]  /*80a0*/  IADD3 R9, P4, R4.reuse, 0x1000, RZ ;  /* 0x0000100004097810 */ /* 0x040fe40007f9e0ff */
[----:B------:R-:W-:Y:S02]  /*80b0*/  LOP3.LUT R24, R25, 0x380, RZ, 0xc0, !PT ;  /* 0x0000038019187812 */ /* 0x000fe400078ec0ff */
[----:B------:R-:W-:Y:S02]  /*80c0*/  IADD3 R13, P3, R4, 0x2000, RZ ;  /* 0x00002000040d7810 */ /* 0x000fe40007f7e0ff */
[----:B------:R-:W-:Y:S01]  /*80d0*/  SHF.R.U64 R24, R24, 0x3, RZ ;  /* 0x0000000318187819 */ /* 0x000fe200000012ff */
[----:B------:R-:W-:Y:S01]  /*80e0*/  UIMAD UR12, UR16, UR14, URZ ;  /* 0x0000000e100c72a4 */ /* 0x000fe2000f8e023f */
[----:B------:R-:W-:-:S02]  /*80f0*/  LOP3.LUT R8, R9, 0x380, RZ, 0xc0, !PT ;  /* 0x0000038009087812 */ /* 0x000fc400078ec0ff */
[----:B------:R-:W-:Y:S01]  /*8100*/  LOP3.LUT R24, R24, R25, RZ, 0x3c, !PT ;  /* 0x0000001918187212 */ /* 0x000fe200078e3cff */
[--C-:B------:R-:W-:Y:S01]  /*8110*/  IMAD.X R25, RZ, RZ, R5.reuse, P2 ;  /* 0x000000ffff197224 */ /* 0x100fe200010e0605 */
[----:B------:R-:W-:Y:S02]  /*8120*/  IADD3 R49, P2, R4, 0x9000, RZ ;  /* 0x0000900004317810 */ /* 0x000fe40007f5e0ff */
[----:B------:R-:W-:Y:S02]  /*8130*/  LOP3.LUT R12, R13, 0x380, RZ, 0xc0, !PT ;  /* 0x000003800d0c7812 */ /* 0x000fe400078ec0ff */
[----:B------:R-:W-:Y:S01]  /*8140*/  LOP3.LUT R48, R49, 0x380, RZ, 0xc0, !PT ;  /* 0x0000038031307812 */ /* 0x000fe200078ec0ff */
[----:B------:R-:W-:Y:S01]  /*8150*/  UIMAD UR12, UR4, UR15, UR12 ;  /* 0x0000000f040c72a4 */ /* 0x000fe2000f8e020c */
[----:B------:R-:W-:Y:S01]  /*8160*/  SHF.R.U64 R8, R8, 0x3, RZ ;  /* 0x0000000308087819 */ /* 0x000fe200000012ff */
[----:B------:R-:W-:Y:S01]  /*8170*/  UIMAD.WIDE.U32 UR10, UR4, UR14, URZ ;  /* 0x0000000e040a72a5 */ /* 0x000fe2000f8e003f */
[----:B------:R-:W-:Y:S01]  /*8180*/  SHF.R.U64 R48, R48, 0x3, RZ ;  /* 0x0000000330307819 */ /* 0x000fe200000012ff */
[----:B------:R-:W-:Y:S01]  /*8190*/  IMAD.U32 R78, RZ, RZ, UR44 ;  /* 0x0000002cff4e7e24 */ /* 0x000fe2000f8e00ff */
[----:B------:R-:W-:Y:S01]  /*81a0*/  SHF.R.U64 R12, R12, 0x3, RZ ;  /* 0x000000030c0c7819 */ /* 0x000fe200000012ff */
[----:B------:R-:W5:Y:S01]  /*81b0*/  LD.E.128 R24, desc[UR40][R24.64] ;  /* 0x0000002818187980 */ /* 0x000f62000c101d00 */
[----:B------:R-:W-:Y:S01]  /*81c0*/  LOP3.LUT R48, R48, R49, RZ, 0x3c, !PT ;  /* 0x0000003130307212 */ /* 0x000fe200078e3cff */
[--C-:B------:R-:W-:Y:S01]  /*81d0*/  IMAD.X R49, RZ, RZ, R5.reuse, P2 ;  /* 0x000000ffff317224 */ /* 0x100fe200010e0605 */
[----:B------:R-:W-:Y:S01]  /*81e0*/  IADD3 R6, P2, R4, 0xf000, RZ ;  /* 0x0000f00004067810 */ /* 0x000fe20007f5e0ff */
[----:B------:R-:W-:Y:S01]  /*81f0*/  UIADD3 UR11, UR11, UR12, URZ ;  /* 0x0000000c0b0b7290 */ /* 0x000fe2000fffe03f */
[----:B------:R-:W-:Y:S01]  /*8200*/  LOP3.LUT R8, R8, R9, RZ, 0x3c, !PT ;  /* 0x0000000908087212 */ /* 0x000fe200078e3cff */
[--C-:B------:R-:W-:Y:S01]  /*8210*/  IMAD.X R9, RZ, RZ, R5.reuse, P4 ;  /* 0x000000ffff097224 */ /* 0x100fe200020e0605 */
[----:B------:R-:W-:Y:S01]  /*8220*/  LOP3.LUT R3, R6, 0x380, RZ, 0xc0, !PT ;  /* 0x0000038006037812 */ /* 0x000fe200078ec0ff */
[----:B------:R-:W-:Y:S01]  /*8230*/  ULDC.64 UR12, c[0x0][0xae8] ;  /* 0x0002ba00000c7ab9 */ /* 0x000fe20000000a00 */
[----:B------:R-:W-:Y:S01]  /*8240*/  LOP3.LUT R12, R12, R13, RZ, 0x3c, !PT ;  /* 0x0000000d0c0c7212 */ /* 0x000fe200078e3cff */
[----:B------:R-:W-:Y:S01]  /*8250*/  IMAD.X R13, RZ, RZ, R5, P3 ;  /* 0x000000ffff0d7224 */ /* 0x000fe200018e0605 */
[----:B------:R-:W-:Y:S01]  /*8260*/  SHF.R.U64 R3, R3, 0x3, RZ ;  /* 0x0000000303037819 */ /* 0x000fe200000012ff */
[----:B------:R-:W-:Y:S01]  /*8270*/  UIMAD.WIDE.U32 UR10, UR43, UR12, UR10 ;  /* 0x0000000c2b0a72a5 */ /* 0x000fe2000f8e000a */
[----:B------:R-:W-:-:S02]  /*8280*/  IADD3 R29, P0, R4, 0x4000, RZ ;  /* 0x00004000041d7810 */ /* 0x000fc40007f1e0ff */
[C---:B------:R-:W-:Y:S02]  /*8290*/  IADD3 R33, P6, R4.reuse, 0x5000, RZ ;  /* 0x0000500004217810 */ /* 0x040fe40007fde0ff */
[----:B------:R-:W-:Y:S01]  /*82a0*/  IADD3 R37, P5, R4, 0x6000, RZ ;  /* 0x0000600004257810 */ /* 0x000fe20007fbe0ff */
[----:B------:R-:W-:Y:S01]  /*82b0*/  USHF.R.S32.HI UR4, URZ, 0x1f, UR46 ;  /* 0x0000001f3f047899 */ /* 0x000fe2000801142e */
[----:B------:R-:W-:Y:S01]  /*82c0*/  LOP3.LUT R72, R3, R6, RZ, 0x3c, !PT ;  /* 0x0000000603487212 */ /* 0x000fe200078e3cff */
[----:B------:R-:W-:Y:S01]  /*82d0*/  IMAD R3, R20, 0x20, R81 ;  /* 0x0000002014037824 */ /* 0x000fe200078e0251 */
[C---:B------:R-:W-:Y:S01]  /*82e0*/  IADD3 R41, P4, R4.reuse, 0x7000, RZ ;  /* 0x0000700004297810 */ /* 0x040fe20007f9e0ff */
[----:B------:R-:W-:Y:S01]  /*82f0*/  @UP1 ULDC UR14, c[0x0][0xbec] ;  /* 0x0002fb00000e1ab9 */ /* 0x000fe20000000800 */
[----:B------:R-:W-:Y:S01]  /*8300*/  IADD3 R45, P3, R4, 0x8000, RZ ;  /* 0x00008000042d7810 */ /* 0x000fe20007f7e0ff */
[----:B------:R-:W-:Y:S01]  /*8310*/  IMAD R78, R78, 0x80, R3 ;  /* 0x000000804e4e7824 */ /* 0x000fe200078e0203 */
[----:B------:R-:W-:Y:S01]  /*8320*/  LOP3.LUT R28, R29, 0x380, RZ, 0xc0, !PT ;  /* 0x000003801d1c7812 */ /* 0x000fe200078ec0ff */
[----:B------:R-:W-:Y:S01]  /*8330*/  UIMAD UR11, UR43, UR13, UR11 ;  /* 0x0000000d2b0b72a4 */ /* 0x000fe2000f8e020b */
[----:B------:R-:W-:Y:S01]  /*8340*/  LOP3.LUT R32, R33, 0x380, RZ, 0xc0, !PT ;  /* 0x0000038021207812 */ /* 0x000fe200078ec0ff */
[----:B------:R-:W-:Y:S01]  /*8350*/  IMAD.X R73, RZ, RZ, R5, P2 ;  /* 0x000000ffff497224 */ /* 0x000fe200010e0605 */
[----:B------:R-:W-:Y:S01]  /*8360*/  LOP3.LUT R36, R37, 0x380, RZ, 0xc0, !PT ;  /* 0x0000038025247812 */ /* 0x000fe200078ec0ff */
[----:B------:R-:W-:Y:S01]  /*8370*/  ULDC.64 UR12, c[0x0][0xaf0] ;  /* 0x0002bc00000c7ab9 */ /* 0x000fe20000000a00 */
[----:B------:R-:W-:Y:S01]  /*8380*/  LOP3.LUT R40, R41, 0x380, RZ, 0xc0, !PT ;  /* 0x0000038029287812 */ /* 0x000fe200078ec0ff */
[----:B------:R-:W5:Y:S01]  /*8390*/  LD.E.128 R8, desc[UR40][R8.64] ;  /* 0x0000002808087980 */ /* 0x000f62000c101d00 */
[----:B------:R-:W-:Y:S01]  /*83a0*/  LOP3.LUT R44, R45, 0x380, RZ, 0xc0, !PT ;  /* 0x000003802d2c7812 */ /* 0x000fe200078ec0ff */
[----:B------:R-:W-:Y:S01]  /*83b0*/  UIMAD UR4, UR4, UR12, URZ ;  /* 0x0000000c040472a4 */ /* 0x000fe2000f8e023f */
[----:B------:R-:W-:Y:S01]  /*83c0*/  SHF.R.U64 R28, R28, 0x3, RZ ;  /* 0x000000031c1c7819 */ /* 0x000fe200000012ff */
[----:B------:R-:W-:Y:S01]  /*83d0*/  @P1 IMAD.HI.U32 R20, R78, UR14, RZ ;  /* 0x0000000e4e141c27 */ /* 0x000fe2000f8e00ff */
[----:B------:R-:W-:Y:S01]  /*83e0*/  SHF.R.U64 R32, R32, 0x3, RZ ;  /* 0x0000000320207819 */ /* 0x000fe200000012ff */
[----:B------:R-:W5:Y:S01]  /*83f0*/  LD.E.128 R12, desc[UR40][R12.64] ;  /* 0x000000280c0c7980 */ /* 0x000f62000c101d00 */
[----:B------:R-:W-:-:S02]  /*8400*/  SHF.R.U64 R36, R36, 0x3, RZ ;  /* 0x0000000324247819 */ /* 0x000fc400000012ff */
[----:B------:R-:W-:Y:S01]  /*8410*/  SHF.R.U64 R40, R40, 0x3, RZ ;  /* 0x0000000328287819 */ /* 0x000fe200000012ff */
[----:B------:R-:W-:Y:S01]  /*8420*/  IMAD.MOV.U32 R3, RZ, RZ, R78 ;  /* 0x000000ffff037224 */ /* 0x000fe200078e004e */
[----:B------:R-:W-:Y:S01]  /*8430*/  SHF.R.U64 R44, R44, 0x3, RZ ;  /* 0x000000032c2c7819 */ /* 0x000fe200000012ff */
[----:B------:R-:W-:Y:S01]  /*8440*/  UIMAD.WIDE.U32 UR10, UR46, UR12, UR10 ;  /* 0x0000000c2e0a72a5 */ /* 0x000fe2000f8e000a */
[----:B------:R-:W-:Y:S01]  /*8450*/  LOP3.LUT R28, R28, R29, RZ, 0x3c, !PT ;  /* 0x0000001d1c1c7212 */ /* 0x000fe200078e3cff */
[----:B------:R-:W-:Y:S01]  /*8460*/  UIMAD UR4, UR46, UR13, UR4 ;  /* 0x0000000d2e0472a4 */ /* 0x000fe2000f8e0204 */
[----:B------:R-:W-:Y:S01]  /*8470*/  LOP3.LUT R32, R32, R33, RZ, 0x3c, !PT ;  /* 0x0000002120207212 */ /* 0x000fe200078e3cff */
[----:B------:R-:W-:Y:S01]  /*8480*/  @UP1 ULDC UR12, c[0x0][0xbf0] ;  /* 0x0002fc00000c1ab9 */ /* 0x000fe20000000800 */
[----:B------:R-:W-:Y:S01]  /*8490*/  LOP3.LUT R36, R36, R37, RZ, 0x3c, !PT ;  /* 0x0000002524247212 */ /* 0x000fe200078e3cff */
[--C-:B------:R-:W-:Y:S01]  /*84a0*/  IMAD.X R29, RZ, RZ, R5.reuse, P0 ;  /* 0x000000ffff1d7224 */ /* 0x100fe200000e0605 */
[----:B------:R-:W-:Y:S01]  /*84b0*/  LOP3.LUT R40, R40, R41, RZ, 0x3c, !PT ;  /* 0x0000002928287212 */ /* 0x000fe200078e3cff */
[--C-:B------:R-:W-:Y:S01]  /*84c0*/  IMAD.X R33, RZ, RZ, R5.reuse, P6 ;  /* 0x000000ffff217224 */ /* 0x100fe200030e0605 */
[----:B------:R-:W-:Y:S01]  /*84d0*/  LOP3.LUT R44, R44, R45, RZ, 0x3c, !PT ;  /* 0x0000002d2c2c7212 */ /* 0x000fe200078e3cff */
[--C-:B------:R-:W-:Y:S01]  /*84e0*/  IMAD.X R37, RZ, RZ, R5.reuse, P5 ;  /* 0x000000ffff257224 */ /* 0x100fe200028e0605 */
[----:B------:R-:W-:Y:S01]  /*84f0*/  @P1 SHF.R.U32.HI R3, RZ, UR12, R20 ;  /* 0x0000000cff031c19 */ /* 0x000fe20008011614 */
[--C-:B------:R-:W-:Y:S01]  /*8500*/  IMAD.X R41, RZ, RZ, R5.reuse, P4 ;  /* 0x000000ffff297224 */ /* 0x100fe200020e0605 */
[C---:B------:R-:W-:Y:S01]  /*8510*/  IADD3 R53, P0, R4.reuse, 0xa000, RZ ;  /* 0x0000a00004357810 */ /* 0x040fe20007f1e0ff */
[----:B------:R-:W-:Y:S01]  /*8520*/  IMAD.X R45, RZ, RZ, R5, P3 ;  /* 0x000000ffff2d7224 */ /* 0x000fe200018e0605 */
[C---:B------:R-:W-:Y:S01]  /*8530*/  IADD3 R57, P6, R4.reuse, 0xb000, RZ ;  /* 0x0000b00004397810 */ /* 0x040fe20007fde0ff */
[----:B------:R-:W-:Y:S01]  /*8540*/  UIADD3 UR4, UR11, UR4, URZ ;  /* 0x000000040b047290 */ /* 0x000fe2000fffe03f */
[C---:B------:R-:W-:Y:S01]  /*8550*/  IADD3 R61, P5, R4.reuse, 0xc000, RZ ;  /* 0x0000c000043d7810 */ /* 0x040fe20007fbe0ff */
[--C-:B------:R-:W-:Y:S01]  /*8560*/  IMAD.MOV R77, RZ, RZ, -R3.reuse ;  /* 0x000000ffff4d7224 */ /* 0x100fe200078e0a03 */
[C---:B------:R-:W-:Y:S01]  /*8570*/  IADD3 R65, P4, R4.reuse, 0xd000, RZ ;  /* 0x0000d00004417810 */ /* 0x040fe20007f9e0ff */
[----:B------:R-:W-:Y:S01]  /*8580*/  IMAD.U32 R20, RZ, RZ, UR10 ;  /* 0x0000000aff147e24 */ /* 0x000fe2000f8e00ff */
[----:B------:R-:W-:Y:S01]  /*8590*/  IADD3 R69, P3, R4, 0xe000, RZ ;  /* 0x0000e00004457810 */ /* 0x000fe20007f7e0ff */
[----:B------:R-:W-:Y:S01]  /*85a0*/  IMAD.U32 R21, RZ, RZ, UR11 ;  /* 0x0000000bff157e24 */ /* 0x000fe2000f8e00ff */
[----:B------:R-:W-:Y:S01]  /*85b0*/  SHF.R.S32.HI R76, RZ, 0x1f, R3 ;  /* 0x0000001fff4c7819 */ /* 0x000fe20000011403 */
[----:B------:R-:W-:Y:S01]  /*85c0*/  ULDC.64 UR10, c[0x0][0xae0] ;  /* 0x0002b800000a7ab9 */ /* 0x000fe20000000a00 */
[----:B------:R-:W-:Y:S01]  /*85d0*/  LOP3.LUT R52, R53, 0x380, RZ, 0xc0, !PT ;  /* 0x0000038035347812 */ /* 0x000fe200078ec0ff */
[----:B------:R-:W5:Y:S01]  /*85e0*/  LD.E.128 R28, desc[UR40][R28.64] ;  /* 0x000000281c1c7980 */ /* 0x000f62000c101d00 */
[----:B------:R-:W-:-:S02]  /*85f0*/  LOP3.LUT R56, R57, 0x380, RZ, 0xc0, !PT ;  /* 0x0000038039387812 */ /* 0x000fc400078ec0ff */
[----:B------:R-:W-:Y:S01]  /*8600*/  LOP3.LUT R60, R61, 0x380, RZ, 0xc0, !PT ;  /* 0x000003803d3c7812 */ /* 0x000fe200078ec0ff */
[----:B------:R-:W5:Y:S01]  /*8610*/  LD.E.128 R32, desc[UR40][R32.64] ;  /* 0x0000002820207980 */ /* 0x000f62000c101d00 */
[----:B------:R-:W-:Y:S02]  /*8620*/  LOP3.LUT R64, R65, 0x380, RZ, 0xc0, !PT ;  /* 0x0000038041407812 */ /* 0x000fe400078ec0ff */
[----:B------:R-:W-:Y:S02]  /*8630*/  LOP3.LUT R68, R69, 0x380, RZ, 0xc0, !PT ;  /* 0x0000038045447812 */ /* 0x000fe400078ec0ff */
[----:B------:R-:W-:Y:S01]  /*8640*/  LOP3.LUT R7, R4, 0x380, RZ, 0xc0, !PT ;  /* 0x0000038004077812 */ /* 0x000fe200078ec0ff */
[----:B------:R-:W-:Y:S01]  /*8650*/  IMAD.U32 R21, RZ, RZ, UR4 ;  /* 0x00000004ff157e24 */ /* 0x000fe2000f8e00ff */
[----:B------:R-:W-:Y:S01]  /*8660*/  SHF.R.U64 R52, R52, 0x3, RZ ;  /* 0x0000000334347819 */ /* 0x000fe200000012ff */
[----:B------:R-:W-:Y:S01]  /*8670*/  IMAD R76, R76, UR10, RZ ;  /* 0x0000000a4c4c7c24 */ /* 0x000fe2000f8e02ff */
[----:B------:R-:W-:Y:S01]  /*8680*/  SHF.R.U64 R56, R56, 0x3, RZ ;  /* 0x0000000338387819 */ /* 0x000fe200000012ff */
[----:B------:R-:W-:Y:S01]  /*8690*/  IMAD R77, R77, UR20, R78 ;  /* 0x000000144d4d7c24 */ /* 0x000fe2000f8e024e */
[----:B------:R-:W-:Y:S01]  /*86a0*/  SHF.R.U64 R60, R60, 0x3, RZ ;  /* 0x000000033c3c7819 */ /* 0x000fe200000012ff */
[----:B------:R-:W5:Y:S01]  /*86b0*/  LD.E.128 R36, desc[UR40][R36.64] ;  /* 0x0000002824247980 */ /* 0x000f62000c101d00 */
[----:B------:R-:W-:-:S02]  /*86c0*/  SHF.R.U64 R64, R64, 0x3, RZ ;  /* 0x0000000340407819 */ /* 0x000fc400000012ff */
[----:B------:R-:W-:Y:S01]  /*86d0*/  SHF.R.U64 R68, R68, 0x3, RZ ;  /* 0x0000000344447819 */ /* 0x000fe200000012ff */
[----:B------:R-:W5:Y:S01]  /*86e0*/  LD.E.128 R40, desc[UR40][R40.64] ;  /* 0x0000002828287980 */ /* 0x000f62000c101d00 */
[----:B------:R-:W-:Y:S01]  /*86f0*/  SHF.R.U64 R7, R7, 0x3, RZ ;  /* 0x0000000307077819 */ /* 0x000fe200000012ff */
[C---:B------:R-:W-:Y:S01]  /*8700*/  IMAD.WIDE.U32 R20, R3.reuse, UR10, R20 ;  /* 0x0000000a03147c25 */ /* 0x040fe2000f8e0014 */
[----:B------:R-:W-:Y:S01]  /*8710*/  LOP3.LUT R52, R52, R53, RZ, 0x3c, !PT ;  /* 0x0000003534347212 */ /* 0x000fe200078e3cff */
[----:B------:R-:W5:Y:S01]  /*8720*/  LD.E.128 R44, desc[UR40][R44.64] ;  /* 0x000000282c2c7980 */ /* 0x000f62000c101d00 */
[----:B------:R-:W-:Y:S01]  /*8730*/  LOP3.LUT R56, R56, R57, RZ, 0x3c, !PT ;  /* 0x0000003938387212 */ /* 0x000fe200078e3cff */
        /* <DEDUP_REMOVED lines=9> */
[----:B------:R-:W-:Y:S01]  /*87d0*/  SHF.R.S32.HI R3, RZ, 0x1f, R77 ;  /* 0x0000001fff037819 */ /* 0x000fe2000001144d */
[----:B------:R-:W-:Y:S01]  /*87e0*/  IMAD.X R69, RZ, RZ, R5, P3 ;  /* 0x000000ffff457224 */ /* 0x000fe200018e0605 */
[----:B------:R-:W-:Y:S01]  /*87f0*/  ULDC.64 UR10, c[0x0][0xad8] ;  /* 0x0002b600000a7ab9 */ /* 0x000fe20000000a00 */
[----:B------:R-:W-:Y:S01]  /*8800*/  IMAD.IADD R21, R21, 0x1, R79 ;  /* 0x0000000115157824 */ /* 0x000fe200078e024f */
[----:B------:R-:W5:Y:S01]  /*8810*/  LD.E.128 R4, desc[UR40][R4.64] ;  /* 0x0000002804047980 */ /* 0x000f62000c101d00 */
[----:B------:R-:W-:-:S03]  /*8820*/  IMAD R76, R3, UR10, RZ ;  /* 0x0000000a034c7c24 */ /* 0x000fc6000f8e02ff */
[----:B------:R-:W5:Y:S01]  /*8830*/  LD.E.128 R48, desc[UR40][R48.64] ;  /* 0x0000002830307980 */ /* 0x000f62000c101d00 */
[----:B------:R-:W-:-:S03]  /*8840*/  IMAD R3, R77, UR11, R76 ;  /* 0x0000000b4d037c24 */ /* 0x000fc6000f8e024c */
[----:B------:R-:W5:Y:S01]  /*8850*/  LD.E.128 R52, desc[UR40][R52.64] ;  /* 0x0000002834347980 */ /* 0x000f62000c101d00 */
[----:B------:R-:W-:Y:S01]  /*8860*/  IMAD.WIDE.U32 R20, R77, UR10, R20 ;  /* 0x0000000a4d147c25 */ /* 0x000fe2000f8e0014 */
[----:B------:R-:W-:Y:S02]  /*8870*/  ULDC.64 UR10, c[0x0][0xa80] ;  /* 0x0002a000000a7ab9 */ /* 0x000fe40000000a00 */
[----:B------:R-:W5:Y:S04]  /*8880*/  LD.E.128 R56, desc[UR40][R56.64] ;  /* 0x0000002838387980 */ /* 0x000f68000c101d00 */
[----:B------:R-:W5:Y:S04]  /*8890*/  LD.E.128 R60, desc[UR40][R60.64] ;  /* 0x000000283c3c7980 */ /* 0x000f68000c101d00 */
[----:B------:R-:W5:Y:S04]  /*88a0*/  LD.E.128 R64, desc[UR40][R64.64] ;  /* 0x0000002840407980 */ /* 0x000f68000c101d00 */
[----:B------:R-:W5:Y:S04]  /*88b0*/  LD.E.128 R68, desc[UR40][R68.64] ;  /* 0x0000002844447980 */ /* 0x000f68000c101d00 */
        /* <DEDUP_REMOVED lines=9> */
[----:B------:R-:W-:Y:S01]  /*8950*/  LEA R82, P2, R20, UR10, 0x1 ;  /* 0x0000000a14527c11 */ /* 0x000fe2000f8408ff */
[----:B------:R-:W-:Y:S01]  /*8960*/  IMAD R84, R84, 0x80, R81 ;  /* 0x0000008054547824 */ /* 0x000fe200078e0251 */
[----:B------:R-:W-:-:S02]  /*8970*/  UIADD3 UR8, UR8, 0x22820, URZ ;  /* 0x0002282008087890 */ /* 0x000fc4000fffe03f */
[----:B------:R-:W-:Y:S02]  /*8980*/  LEA.HI.X R83, R20, UR11, R3, 0x1, P2 ;  /* 0x0000000b14537c11 */ /* 0x000fe400090f0c03 */
[C---:B------:R-:W-:Y:S01]  /*8990*/  ISETP.GE.AND P2, PT, R84.reuse, UR9, PT ;  /* 0x0000000954007c0c */ /* 0x040fe2000bf46270 */
[----:B------:R-:W-:Y:S01]  /*89a0*/  UPRMT UR8, URZ, 0x654, UR8 ;  /* 0x000006543f087896 */ /* 0x000fe20008000008 */
[C---:B------:R-:W-:Y:S02]  /*89b0*/  VIADD R76, R84.reuse, 0x20 ;  /* 0x00000020544c7836 */ /* 0x040fe40000000000 */
[----:B------:R-:W-:Y:S02]  /*89c0*/  VIADD R77, R84, 0x40 ;  /* 0x00000040544d7836 */ /* 0x000fe40000000000 */
[C---:B------:R-:W-:Y:S02]  /*89d0*/  VIADD R88, R0.reuse, 0x80 ;  /* 0x0000008000587836 */ /* 0x040fe40000000000 */
[----:B------:R-:W-:-:S02]  /*89e0*/  VIADD R90, R0, 0xc0 ;  /* 0x000000c0005a7836 */ /* 0x000fc40000000000 */
[----:B------:R-:W-:Y:S01]  /*89f0*/  VIADD R86, R0, 0x40 ;  /* 0x0000004000567836 */ /* 0x000fe20000000000 */
[----:B0-----:R0:W1:Y:S01]  /*8a00*/  SHFL.IDX PT, R81, R82, RZ, 0x181f ;  /* 0x00181fff52517589 */ /* 0x00106200000e0000 */
[----:B------:R-:W-:Y:S03]  /*8a10*/  BSSY B1, `(.L_x_9416) ;  /* 0x000001b000017945 */ /* 0x000fe60003800000 */
[----:B------:R0:W2:Y:S01]  /*8a20*/  SHFL.IDX PT, R3, R83, RZ, 0x181f ;  /* 0x00181fff53037589 */ /* 0x0000a200000e0000 */
[----:B------:R-:W-:Y:S01]  /*8a30*/  SYNCS.ARRIVE.TRANS64.RED.A1T0 RZ, [UR8], RZ ;  /* 0x000000ffffff79a7 */ /* 0x000fe20008100408 */
[----:B------:R-:W-:Y:S02]  /*8a40*/  ISETP.GE.AND P1, PT, R76, UR9, PT ;  /* 0x000000094c007c0c */ /* 0x000fe4000bf26270 */
[----:B------:R-:W-:Y:S02]  /*8a50*/  ISETP.GE.AND P0, PT, R77, UR9, PT ;  /* 0x000000094d007c0c */ /* 0x000fe4000bf06270 */
[----:B------:R-:W-:-:S02]  /*8a60*/  SHF.R.S32.HI R91, RZ, 0x1f, R0 ;  /* 0x0000001fff5b7819 */ /* 0x000fc40000011400 */
        /* <DEDUP_REMOVED lines=12> */
[----:B-----5:R0:W-:Y:S01]  /*8b30*/  @!P5 ST.E.128 desc[UR40][R20.64], R4 ;  /* 0x000000041400d985 */ /* 0x0201e2000c101d28 */
[----:B------:R-:W-:Y:S02]  /*8b40*/  @!P4 LEA.HI.X R77, R86, R3, R89, 0x1, P6 ;  /* 0x00000003564dc211 */ /* 0x000fe400030f0c59 */
[----:B------:R-:W-:-:S03]  /*8b50*/  @!P3 LEA R78, P6, R88, R81, 0x1 ;  /* 0x00000051584eb211 */ /* 0x000fc600078c08ff */
[----:B------:R0:W-:Y:S01]  /*8b60*/  @!P4 ST.E.128 desc[UR40][R76.64], R28 ;  /* 0x0000001c4c00c985 */ /* 0x0001e2000c101d28 */
[----:B------:R-:W-:Y:S02]  /*8b70*/  @!P3 LEA.HI.X R79, R88, R3, R85, 0x1, P6 ;  /* 0x00000003584fb211 */ /* 0x000fe400030f0c55 */
[----:B------:R-:W-:-:S03]  /*8b80*/  @!P2 LEA R80, P6, R90, R81, 0x1 ;  /* 0x000000515a50a211 */ /* 0x000fc600078c08ff */
[----:B------:R0:W-:Y:S01]  /*8b90*/  @!P3 ST.E.128 desc[UR40][R78.64], R44 ;  /* 0x0000002c4e00b985 */ /* 0x0001e2000c101d28 */
[----:B------:R-:W-:-:S05]  /*8ba0*/  @!P2 LEA.HI.X R81, R90, R3, R87, 0x1, P6 ;  /* 0x000000035a51a211 */ /* 0x000fca00030f0c57 */
[----:B------:R0:W-:Y:S04]  /*8bb0*/  @!P2 ST.E.128 desc[UR40][R80.64], R60 ;  /* 0x0000003c5000a985 */ /* 0x0001e8000c101d28 */
.L_x_9417:
[----:B------:R-:W-:Y:S05]  /*8bc0*/  BSYNC B1 ;  /* 0x0000000000017941 */ /* 0x000fea0003800000 */
.L_x_9416:
[----:B--2---:R2:W3:Y:S01]  /*8bd0*/  SHFL.IDX PT, R3, R83, 0x1, 0x181f ;  /* 0x00381f0053037f89 */ /* 0x0044e200000e0000 */
[----:B------:R-:W-:Y:S03]  /*8be0*/  BSSY B1, `(.L_x_9418) ;  /* 0x0000014000017945 */ /* 0x000fe60003800000 */
[----:B0----5:R2:W0:Y:S01]  /*8bf0*/  SHFL.IDX PT, R29, R82, 0x1, 0x181f ;  /* 0x00381f00521d7f89 */ /* 0x02142200000e0000 */
[----:B------:R-:W-:Y:S05]  /*8c00*/  @P1 BRA `(.L_x_9419) ;  /* 0x0000000000441947 */ /* 0x000fea0003800000 */
[----:B------:R-:W-:Y:S02]  /*8c10*/  ULDC UR4, c[0x0][0xac8] ;  /* 0x0002b20000047ab9 */ /* 0x000fe40000000800 */
[----:B------:R-:W-:Y:S02]  /*8c20*/  ISETP.GE.AND P4, PT, R0, UR4, PT ;  /* 0x0000000400007c0c */ /* 0x000fe4000bf86270 */
[----:B------:R-:W-:Y:S02]  /*8c30*/  ISETP.GE.AND P3, PT, R86, UR4, PT ;  /* 0x0000000456007c0c */ /* 0x000fe4000bf66270 */
[----:B------:R-:W-:Y:S02]  /*8c40*/  ISETP.GE.AND P2, PT, R88, UR4, PT ;  /* 0x0000000458007c0c */ /* 0x000fe4000bf46270 */
[----:B------:R-:W-:-:S07]  /*8c50*/  ISETP.GE.AND P1, PT, R90, UR4, PT ;  /* 0x000000045a007c0c */ /* 0x000fce000bf26270 */
[-C--:B0-----:R-:W-:Y:S02]  /*8c60*/  @!P4 LEA R4, P6, R0, R29.reuse, 0x1 ;  /* 0x0000001d0004c211 */ /* 0x081fe400078c08ff */
[----:B------:R-:W-:Y:S02]  /*8c70*/  @!P3 LEA R6, P5, R86, R29, 0x1 ;  /* 0x0000001d5606b211 */ /* 0x000fe400078a08ff */
[----:B---3--:R-:W-:Y:S02]  /*8c80*/  @!P4 LEA.HI.X R5, R0, R3, R91, 0x1, P6 ;  /* 0x000000030005c211 */ /* 0x008fe400030f0c5b */
[----:B------:R-:W-:Y:S02]  /*8c90*/  @!P2 LEA R20, P6, R88, R29, 0x1 ;  /* 0x0000001d5814a211 */ /* 0x000fe400078c08ff */
[----:B------:R-:W-:Y:S01]  /*8ca0*/  @!P3 LEA.HI.X R7, R86, R3, R89, 0x1, P5 ;  /* 0x000000035607b211 */ /* 0x000fe200028f0c59 */
[----:B------:R4:W-:Y:S01]  /*8cb0*/  @!P4 ST.E.128 desc[UR40][R4.64], R8 ;  /* 0x000000080400c985 */ /* 0x0009e2000c101d28 */
[----:B------:R-:W-:-:S02]  /*8cc0*/  @!P1 LEA R28, P5, R90, R29, 0x1 ;  /* 0x0000001d5a1c9211 */ /* 0x000fc400078a08ff */
[-C--:B------:R-:W-:Y:S01]  /*8cd0*/  @!P2 LEA.HI.X R21, R88, R3.reuse, R85, 0x1, P6 ;  /* 0x000000035815a211 */ /* 0x080fe200030f0c55 */
[----:B------:R4:W-:Y:S01]  /*8ce0*/  @!P3 ST.E.128 desc[UR40][R6.64], R32 ;  /* 0x000000200600b985 */ /* 0x0009e2000c101d28 */
[----:B------:R-:W-:-:S03]  /*8cf0*/  @!P1 LEA.HI.X R29, R90, R3, R87, 0x1, P5 ;  /* 0x000000035a1d9211 */ /* 0x000fc600028f0c57 */
[----:B------:R4:W-:Y:S04]  /*8d00*/  @!P2 ST.E.128 desc[UR40][R20.64], R48 ;  /* 0x000000301400a985 */ /* 0x0009e8000c101d28 */
[----:B------:R4:W-:Y:S02]  /*8d10*/  @!P1 ST.E.128 desc[UR40][R28.64], R64 ;  /* 0x000000401c009985 */ /* 0x0009e4000c101d28 */
.L_x_9419:
[----:B------:R-:W-:Y:S05]  /*8d20*/  BSYNC B1 ;  /* 0x0000000000017941 */ /* 0x000fea0003800000 */
.L_x_9418:
[----:B---3--:R3:W0:Y:S01]  /*8d30*/  SHFL.IDX PT, R3, R83, 0x2, 0x181f ;  /* 0x00581f0053037f89 */ /* 0x00862200000e0000 */
[----:B------:R-:W-:Y:S03]  /*8d40*/  BSSY B1, `(.L_x_9420) ;  /* 0x0000014000017945 */ /* 0x000fe60003800000 */
[----:B----4-:R3:W4:Y:S01]  /*8d50*/  SHFL.IDX PT, R11, R82, 0x2, 0x181f ;  /* 0x00581f00520b7f89 */ /* 0x01072200000e0000 */
[----:B------:R-:W-:Y:S05]  /*8d60*/  @P0 BRA `(.L_x_9421) ;  /* 0x0000000000440947 */ /* 0x000fea0003800000 */
[----:B------:R-:W-:Y:S02]  /*8d70*/  ULDC UR4, c[0x0][0xac8] ;  /* 0x0002b20000047ab9 */ /* 0x000fe40000000800 */
[----:B------:R-:W-:Y:S02]  /*8d80*/  ISETP.GE.AND P3, PT, R0, UR4, PT ;  /* 0x0000000400007c0c */ /* 0x000fe4000bf66270 */
[----:B------:R-:W-:Y:S02]  /*8d90*/  ISETP.GE.AND P2, PT, R86, UR4, PT ;  /* 0x0000000456007c0c */ /* 0x000fe4000bf46270 */
[----:B------:R-:W-:Y:S02]  /*8da0*/  ISETP.GE.AND P1, PT, R88, UR4, PT ;  /* 0x0000000458007c0c */ /* 0x000fe4000bf26270 */
[----:B------:R-:W-:-:S07]  /*8db0*/  ISETP.GE.AND P0, PT, R90, UR4, PT ;  /* 0x000000045a007c0c */ /* 0x000fce000bf06270 */
[-C--:B----4-:R-:W-:Y:S02]  /*8dc0*/  @!P3 LEA R4, P6, R0, R11.reuse, 0x1 ;  /* 0x0000000b0004b211 */ /* 0x090fe400078c08ff */
[-C--:B------:R-:W-:Y:S02]  /*8dd0*/  @!P2 LEA R6, P5, R86, R11.reuse, 0x1 ;  /* 0x0000000b5606a211 */ /* 0x080fe400078a08ff */
[----:B------:R-:W-:Y:S02]  /*8de0*/  @!P1 LEA R8, P4, R88, R11, 0x1 ;  /* 0x0000000b58089211 */ /* 0x000fe400078808ff */
[----:B0-----:R-:W-:Y:S02]  /*8df0*/  @!P3 LEA.HI.X R5, R0, R3, R91, 0x1, P6 ;  /* 0x000000030005b211 */ /* 0x001fe400030f0c5b */
[----:B------:R-:W-:Y:S02]  /*8e00*/  @!P0 LEA R10, P6, R90, R11, 0x1 ;  /* 0x0000000b5a0a8211 */ /* 0x000fe400078c08ff */
[-C--:B------:R-:W-:Y:S01]  /*8e10*/  @!P2 LEA.HI.X R7, R86, R3.reuse, R89, 0x1, P5 ;  /* 0x000000035607a211 */ /* 0x080fe200028f0c59 */
[----:B------:R0:W-:Y:S01]  /*8e20*/  @!P3 ST.E.128 desc[UR40][R4.64], R12 ;  /* 0x0000000c0400b985 */ /* 0x0001e2000c101d28 */
[----:B------:R-:W-:-:S02]  /*8e30*/  @!P1 LEA.HI.X R9, R88, R3, R85, 0x1, P4 ;  /* 0x0000000358099211 */ /* 0x000fc400020f0c55 */
[----:B------:R-:W-:Y:S01]  /*8e40*/  @!P0 LEA.HI.X R11, R90, R3, R87, 0x1, P6 ;  /* 0x000000035a0b8211 */ /* 0x000fe200030f0c57 */
[----:B------:R0:W-:Y:S04]  /*8e50*/  @!P2 ST.E.128 desc[UR40][R6.64], R36 ;  /* 0x000000240600a985 */ /* 0x0001e8000c101d28 */
[----:B------:R0:W-:Y:S04]  /*8e60*/  @!P1 ST.E.128 desc[UR40][R8.64], R52 ;  /* 0x0000003408009985 */ /* 0x0001e8000c101d28 */
[----:B------:R0:W-:Y:S02]  /*8e70*/  @!P0 ST.E.128 desc[UR40][R10.64], R68 ;  /* 0x000000440a008985 */ /* 0x0001e4000c101d28 */
.L_x_9421:
[----:B------:R-:W-:Y:S05]  /*8e80*/  BSYNC B1 ;  /* 0x0000000000017941 */ /* 0x000fea0003800000 */
.L_x_9420:
[----:B0-----:R-:W-:Y:S01]  /*8e90*/  VIADD R3, R84, 0x60 ;  /* 0x0000006054037836 */ /* 0x001fe20000000000 */
[----:B--23--:R-:W0:Y:S04]  /*8ea0*/  SHFL.IDX PT, R83, R83, 0x3, 0x181f ;  /* 0x00781f0053537f89 */ /* 0x00ce2800000e0000 */
[----:B------:R-:W-:Y:S01]  /*8eb0*/  ISETP.GE.AND P0, PT, R3, UR9, PT ;  /* 0x0000000903007c0c */ /* 0x000fe2000bf06270 */
[----:B----4-:R2:W3:-:S12]  /*8ec0*/  SHFL.IDX PT, R11, R82, 0x3, 0x181f ;  /* 0x00781f00520b7f89 */ /* 0x0104d800000e0000 */
[----:B--2---:R-:W-:Y:S05]  /*8ed0*/  @P0 BRA `(.L_x_9422) ;  /* 0x0000002400740947 */ /* 0x004fea0003800000 */
[----:B------:R-:W-:Y:S02]  /*8ee0*/  ULDC UR4, c[0x0][0xac8] ;  /* 0x0002b20000047ab9 */ /* 0x000fe40000000800 */
[----:B------:R-:W-:Y:S02]  /*8ef0*/  ISETP.GE.AND P3, PT, R0, UR4, PT ;  /* 0x0000000400007c0c */ /* 0x000fe4000bf66270 */
[----:B------:R-:W-:Y:S02]  /*8f00*/  ISETP.GE.AND P4, PT, R86, UR4, PT ;  /* 0x0000000456007c0c */ /* 0x000fe4000bf86270 */
[----:B------:R-:W-:-:S09]  /*8f10*/  ISETP.GE.AND P5, PT, R88, UR4, PT ;  /* 0x0000000458007c0c */ /* 0x000fd2000bfa6270 */
[-C--:B---3--:R-:W-:Y:S02]  /*8f20*/  @!P3 LEA R4, P0, R0, R11.reuse, 0x1 ;  /* 0x0000000b0004b211 */ /* 0x088fe400078008ff */
[-C--:B------:R-:W-:Y:S02]  /*8f30*/  @!P4 LEA R6, P1, R86, R11.reuse, 0x1 ;  /* 0x0000000b5606c211 */ /* 0x080fe400078208ff */
[----:B------:R-:W-:Y:S02]  /*8f40*/  @!P5 LEA R8, P2, R88, R11, 0x1 ;  /* 0x0000000b5808d211 */ /* 0x000fe400078408ff */
[-C--:B0-----:R-:W-:Y:S02]  /*8f50*/  @!P3 LEA.HI.X R5, R0, R83.reuse, R91, 0x1, P0 ;  /* 0x000000530005b211 */ /* 0x081fe400000f0c5b */
[-C--:B------:R-:W-:Y:S02]  /*8f60*/  @!P4 LEA.HI.X R7, R86, R83.reuse, R89, 0x1, P1 ;  /* 0x000000535607c211 */ /* 0x080fe400008f0c59 */
[----:B------:R-:W-:Y:S01]  /*8f70*/  @!P5 LEA.HI.X R9, R88, R83, R85, 0x1, P2 ;  /* 0x000000535809d211 */ /* 0x000fe200010f0c55 */
[----:B------:R0:W-:Y:S01]  /*8f80*/  @!P3 ST.E.128 desc[UR40][R4.64], R24 ;  /* 0x000000180400b985 */ /* 0x0001e2000c101d28 */
[----:B------:R-:W-:-:S03]  /*8f90*/  ISETP.GE.AND P0, PT, R90, UR4, PT ;  /* 0x000000045a007c0c */ /* 0x000fc6000bf06270 */
[----:B------:R0:W-:Y:S04]  /*8fa0*/  @!P4 ST.E.128 desc[UR40][R6.64], R40 ;  /* 0x000000280600c985 */ /* 0x0001e8000c101d28 */
[----:B------:R0:W-:Y:S06]  /*8fb0*/  @!P5 ST.E.128 desc[UR40][R8.64], R56 ;  /* 0x000000380800d985 */ /* 0x0001ec000c101d28 */
[----:B------:R-:W-:Y:S05]  /*8fc0*/  @P0 BRA `(.L_x_9422) ;  /* 0x0000002400380947 */ /* 0x000fea0003800000 */
[----:B0-----:R-:W-:-:S04]  /*8fd0*/  LEA R4, P0, R90, R11, 0x1 ;  /* 0x0000000b5a047211 */ /* 0x001fc800078008ff */
[----:B------:R-:W-:-:S05]  /*8fe0*/  LEA.HI.X R5, R90, R83, R87, 0x1, P0 ;  /* 0x000000535a057211 */ /* 0x000fca00000f0c57 */
[----:B------:R0:W-:Y:S01]  /*8ff0*/  ST.E.128 desc[UR40][R4.64], R72 ;  /* 0x0000004804007985 */ /* 0x0001e2000c101d28 */
[----:B------:R-:W-:Y:S05]  /*9000*/  BRA `(.L_x_9422) ;  /* 0x0000002400287947 */ /* 0x000fea0003800000 */
.L_x_9415:
[----:B------:R-:W-:Y:S01]  /*9010*/  ULDC.64 UR14, c[0x0][0xb08] ;  /* 0x0002c200000e7ab9 */ /* 0x000fe20000000a00 */
[----:B------:R-:W-:Y:S01]  /*9020*/  IMAD.MOV.U32 R3, RZ, RZ, R12 ;  /* 0x000000ffff037224 */ /* 0x000fe200078e000c */
[----:B------:R-:W-:Y:S01]  /*9030*/  UIMAD UR12, UR16, UR14, URZ ;  /* 0x0000000e100c72a4 */ /* 0x000fe2000f8e023f */
[----:B------:R-:W-:Y:S01]  /*9040*/  ISETP.GE.AND P0, PT, R13, UR9, PT ;  /* 0x000000090d007c0c */ /* 0x000fe2000bf06270 */
[----:B------:R-:W-:Y:S01]  /*9050*/  UIMAD.WIDE.U32 UR10, UR4, UR14, URZ ;  /* 0x0000000e040a72a5 */ /* 0x000fe2000f8e003f */
[----:B------:R-:W-:Y:S01]  /*9060*/  BSSY B1, `(.L_x_9423) ;  /* 0x00000c0000017945 */ /* 0x000fe20003800000 */
[----:B------:R-:W-:Y:S01]  /*9070*/  UIMAD UR12, UR4, UR15, UR12 ;  /* 0x0000000f040c72a4 */ /* 0x000fe2000f8e020c */
[----:B------:R-:W-:Y:S01]  /*9080*/  SHF.R.S32.HI R152, RZ, 0x1f, R210 ;  /* 0x0000001fff987819 */ /* 0x000fe200000114d2 */
[----:B------:R-:W-:Y:S01]  /*9090*/  USHF.R.S32.HI UR4, URZ, 0x1f, UR46 ;  /* 0x0000001f3f047899 */ /* 0x000fe2000801142e */
[----:B------:R-:W-:Y:S01]  /*90a0*/  SHF.R.S32.HI R153, RZ, 0x1f, R211 ;  /* 0x0000001fff997819 */ /* 0x000fe200000114d3 */
[----:B------:R-:W-:Y:S01]  /*90b0*/  UIADD3 UR11, UR11, UR12, URZ ;  /* 0x0000000c0b0b7290 */ /* 0x000fe2000fffe03f */
[----:B------:R-:W-:Y:S01]  /*90c0*/  SHF.R.S32.HI R154, RZ, 0x1f, R212 ;  /* 0x0000001fff9a7819 */ /* 0x000fe200000114d4 */
[----:B------:R-:W-:Y:S01]  /*90d0*/  ULDC.64 UR14, c[0x0][0xb40] ;  /* 0x0002d000000e7ab9 */ /* 0x000fe20000000a00 */
[----:B------:R-:W-:Y:S01]  /*90e0*/  ULDC.64 UR12, c[0x0][0xb38] ;  /* 0x0002ce00000c7ab9 */ /* 0x000fe20000000a00 */
[----:B------:R-:W-:Y:S01]  /*90f0*/  UIMAD UR4, UR4, UR14, URZ ;  /* 0x0000000e040472a4 */ /* 0x000fe2000f8e023f */
[----:B------:R-:W-:Y:S01]  /*9100*/  SHF.R.S32.HI R155, RZ, 0x1f, R213 ;  /* 0x0000001fff9b7819 */ /* 0x000fe200000114d5 */
[----:B------:R-:W-:Y:S01]  /*9110*/  UIMAD.WIDE.U32 UR10, UR43, UR12, UR10 ;  /* 0x0000000c2b0a72a5 */ /* 0x000fe2000f8e000a */
[----:B------:R-:W-:Y:S01]  /*9120*/  SHF.R.S32.HI R156, RZ, 0x1f, R214 ;  /* 0x0000001fff9c7819 */ /* 0x000fe200000114d6 */
[----:B------:R-:W-:Y:S01]  /*9130*/  UIMAD UR4, UR46, UR15, UR4 ;  /* 0x0000000f2e0472a4 */ /* 0x000fe2000f8e0204 */
[----:B------:R-:W-:Y:S01]  /*9140*/  SHF.R.S32.HI R157, RZ, 0x1f, R215 ;  /* 0x0000001fff9d7819 */ /* 0x000fe200000114d7 */
[----:B------:R-:W-:Y:S01]  /*9150*/  UIMAD UR11, UR43, UR13, UR11 ;  /* 0x0000000d2b0b72a4 */ /* 0x000fe2000f8e020b */
[----:B------:R-:W-:Y:S01]  /*9160*/  SHF.R.S32.HI R158, RZ, 0x1f, R216 ;  /* 0x0000001fff9e7819 */ /* 0x000fe200000114d8 */
[----:B------:R-:W-:Y:S01]  /*9170*/  @UP1 ULDC UR12, c[0x0][0xbec] ;  /* 0x0002fb00000c1ab9 */ /* 0x000fe20000000800 */
[----:B------:R-:W-:Y:S01]  /*9180*/  UIADD3 UR8, UR8, 0x22820, URZ ;  /* 0x0002282008087890 */ /* 0x000fe2000fffe03f */
[----:B------:R-:W-:Y:S01]  /*9190*/  @P1 IMAD.HI.U32 R4, R12, UR12, RZ ;  /* 0x0000000c0c041c27 */ /* 0x000fe2000f8e00ff */
[----:B------:R-:W-:Y:S01]  /*91a0*/  UIMAD.WIDE.U32 UR10, UR46, UR14, UR10 ;  /* 0x0000000e2e0a72a5 */ /* 0x000fe2000f8e000a */
[----:B------:R-:W-:Y:S01]  /*91b0*/  SHF.R.S32.HI R159, RZ, 0x1f, R217 ;  /* 0x0000001fff9f7819 */ /* 0x000fe200000114d9 */
[----:B------:R-:W-:Y:S01]  /*91c0*/  ULDC.64 UR12, c[0x0][0xb48] ;  /* 0x0002d200000c7ab9 */ /* 0x000fe20000000a00 */
[----:B------:R-:W-:Y:S01]  /*91d0*/  UPRMT UR8, URZ, 0x654, UR8 ;  /* 0x000006543f087896 */ /* 0x000fe20008000008 */
[----:B------:R-:W-:Y:S01]  /*91e0*/  SHF.R.S32.HI R160, RZ, 0x1f, R218 ;  /* 0x0000001fffa07819 */ /* 0x000fe200000114da */
[----:B------:R-:W-:Y:S01]  /*91f0*/  UIADD3 UR11, UR11, UR4, URZ ;  /* 0x000000040b0b7290 */ /* 0x000fe2000fffe03f */
[----:B------:R-:W-:-:S02]  /*9200*/  SHF.R.S32.HI R161, RZ, 0x1f, R219 ;  /* 0x0000001fffa17819 */ /* 0x000fc400000114db */
[----:B------:R-:W-:Y:S01]  /*9210*/  @UP1 ULDC UR4, c[0x0][0xbf0] ;  /* 0x0002fc0000041ab9 */ /* 0x000fe20000000800 */
[----:B------:R-:W-:Y:S01]  /*9220*/  UIMAD.WIDE.U32 UR10, UR42, UR12, UR10 ;  /* 0x0000000c2a0a72a5 */ /* 0x000fe2000f8e000a */
[----:B------:R-:W-:Y:S02]  /*9230*/  @P1 SHF.R.U32.HI R3, RZ, UR4, R4 ;  /* 0x00000004ff031c19 */ /* 0x000fe40008011604 */
[----:B------:R-:W-:Y:S01]  /*9240*/  SYNCS.ARRIVE.TRANS64.RED.A1T0 RZ, [UR8], RZ ;  /* 0x000000ffffff79a7 */ /* 0x000fe20008100408 */
[----:B------:R-:W-:Y:S01]  /*9250*/  UIMAD UR42, UR42, UR13, UR11 ;  /* 0x0000000d2a2a72a4 */ /* 0x000fe2000f8e020b */
[--C-:B------:R-:W-:Y:S01]  /*9260*/  SHF.R.S32.HI R4, RZ, 0x1f, R3.reuse ;  /* 0x0000001fff047819 */ /* 0x100fe20000011403 */
[----:B------:R-:W-:Y:S01]  /*9270*/  IMAD.MOV R7, RZ, RZ, -R3 ;  /* 0x000000ffff077224 */ /* 0x000fe200078e0a03 */
[----:B------:R-:W-:Y:S01]  /*9280*/  ULDC.64 UR12, c[0x0][0xb30] ;  /* 0x0002cc00000c7ab9 */ /* 0x000fe20000000a00 */
[----:B------:R-:W-:Y:S01]  /*9290*/  IMAD.U32 R5, RZ, RZ, UR11 ;  /* 0x0000000bff057e24 */ /* 0x000fe2000f8e00ff */
[----:B------:R-:W-:Y:S01]  /*92a0*/  SHF.R.S32.HI R162, RZ, 0x1f, R220 ;  /* 0x0000001fffa27819 */ /* 0x000fe200000114dc */
[----:B------:R-:W-:Y:S01]  /*92b0*/  IMAD R7, R7, UR20, R12 ;  /* 0x0000001407077c24 */ /* 0x000fe2000f8e020c */
[----:B------:R-:W-:Y:S01]  /*92c0*/  SHF.R.S32.HI R163, RZ, 0x1f, R221 ;  /* 0x0000001fffa37819 */ /* 0x000fe200000114dd */
        /* <DEDUP_REMOVED lines=15> */
[----:B------:R0:W1:Y:S04]  /*93c0*/  SHFL.IDX PT, R4, R3, RZ, 0x1c1f ;  /* 0x001c1fff03047589 */ /* 0x00006800000e0000 */
[----:B------:R0:W2:Y:S01]  /*93d0*/  SHFL.IDX PT, R5, R12, RZ, 0x1c1f ;  /* 0x001c1fff0c057589 */ /* 0x0000a200000e0000 */
[----:B------:R-:W-:Y:S05]  /*93e0*/  @P0 BRA `(.L_x_9424) ;  /* 0x00000008001c0947 */ /* 0x000fea0003800000 */
[----:B------:R-:W-:Y:S01]  /*93f0*/  ULDC UR4, c[0x0][0xac8] ;  /* 0x0002b20000047ab9 */ /* 0x000fe20000000800 */
[----:B------:R-:W-:Y:S01]  /*9400*/  VIADD R13, R2, 0xe8 ;  /* 0x000000e8020d7836 */ /* 0x000fe20000000000 */
[----:B------:R-:W-:Y:S02]  /*9410*/  ISETP.GE.AND P4, PT, R221, UR4, PT ;  /* 0x00000004dd007c0c */ /* 0x000fe4000bf86270 */
[----:B------:R-:W-:Y:S02]  /*9420*/  ISETP.GE.AND P3, PT, R220, UR4, PT ;  /* 0x00000004dc007c0c */ /* 0x000fe4000bf66270 */
[----:B------:R-:W-:Y:S02]  /*9430*/  ISETP.GE.AND P5, PT, R2, UR4, PT ;  /* 0x0000000402007c0c */ /* 0x000fe4000bfa6270 */
[----:B------:R-:W-:Y:S02]  /*9440*/  ISETP.GE.AND P1, PT, R218, UR4, PT ;  /* 0x00000004da007c0c */ /* 0x000fe4000bf26270 */
[----:B------:R-:W-:-:S05]  /*9450*/  ISETP.GE.AND P0, PT, R219, UR4, PT ;  /* 0x00000004db007c0c */ /* 0x000fca000bf06270 */
[CC--:B-1----:R-:W-:Y:S02]  /*9460*/  @!P4 LEA R6, P2, R221.reuse, R4.reuse, 0x2 ;  /* 0x00000004dd06c211 */ /* 0x0c2fe400078410ff */
[----:B------:R-:W-:Y:S02]  /*9470*/  @!P3 LEA R8, P6, R220, R4, 0x2 ;  /* 0x00000004dc08b211 */ /* 0x000fe400078c10ff */
[----:B--2---:R-:W-:Y:S01]  /*9480*/  @!P5 IMAD.WIDE R10, R2, 0x4, R4 ;  /* 0x00000004020ad825 */ /* 0x004fe200078e0204 */
[-C--:B------:R-:W-:Y:S02]  /*9490*/  @!P4 LEA.HI.X R7, R221, R5.reuse, R163, 0x2, P2 ;  /* 0x00000005dd07c211 */ /* 0x080fe400010f14a3 */
[----:B------:R-:W-:Y:S02]  /*94a0*/  ISETP.GE.AND P2, PT, R217, UR4, PT ;  /* 0x00000004d9007c0c */ /* 0x000fe4000bf46270 */
[----:B------:R-:W-:Y:S01]  /*94b0*/  @!P3 LEA.HI.X R9, R220, R5, R162, 0x2, P6 ;  /* 0x00000005dc09b211 */ /* 0x000fe200030f14a2 */
[----:B------:R-:W-:Y:S04]  /*94c0*/  @!P5 ST.E.64 desc[UR40][R10.64], R24 ;  /* 0x000000180a00d985 */ /* 0x000fe8000c101b28 */
[----:B------:R1:W-:Y:S01]  /*94d0*/  @!P4 ST.E.64 desc[UR40][R6.64], R28 ;  /* 0x0000001c0600c985 */ /* 0x0003e2000c101b28 */
[----:B------:R-:W-:-:S03]  /*94e0*/  ISETP.GE.AND P4, PT, R215, UR4, PT ;  /* 0x00000004d7007c0c */ /* 0x000fc6000bf86270 */
[----:B------:R2:W-:Y:S01]  /*94f0*/  @!P3 ST.E.64 desc[UR40][R8.64], R32 ;  /* 0x000000200800b985 */ /* 0x0005e2000c101b28 */
[----:B------:R-:W-:Y:S02]  /*9500*/  ISETP.GE.AND P3, PT, R216, UR4, PT ;  /* 0x00000004d8007c0c */ /* 0x000fe4000bf66270 */
[CC--:B-1----:R-:W-:Y:S01]  /*9510*/  @!P0 LEA R6, P6, R219.reuse, R4.reuse, 0x2 ;  /* 0x00000004db068211 */ /* 0x0c2fe200078c10ff */
[----:B------:R-:W-:Y:S01]  /*9520*/  VIADD R29, R2, 0xf8 ;  /* 0x000000f8021d7836 */ /* 0x000fe20000000000 */
[CC--:B--2---:R-:W-:Y:S02]  /*9530*/  @!P1 LEA R8, P5, R218.reuse, R4.reuse, 0x2 ;  /* 0x00000004da089211 */ /* 0x0c4fe400078a10ff */
[-C--:B------:R-:W-:Y:S02]  /*9540*/  @!P0 LEA.HI.X R7, R219, R5.reuse, R161, 0x2, P6 ;  /* 0x00000005db078211 */ /* 0x080fe400030f14a1 */
[----:B------:R-:W-:Y:S02]  /*9550*/  @!P1 LEA.HI.X R9, R218, R5, R160, 0x2, P5 ;  /* 0x00000005da099211 */ /* 0x000fe400028f14a0 */
[----:B------:R-:W-:Y:S01]  /*9560*/  ISETP.GE.AND P5, PT, R214, UR4, PT ;  /* 0x00000004d6007c0c */ /* 0x000fe2000bfa6270 */
[----:B------:R1:W-:Y:S01]  /*9570*/  @!P0 ST.E.64 desc[UR40][R6.64], R36 ;  /* 0x0000002406008985 */ /* 0x0003e2000c101b28 */
[----:B------:R-:W-:-:S02]  /*9580*/  @!P2 LEA R10, P6, R217, R4, 0x2 ;  /* 0x00000004d90aa211 */ /* 0x000fc400078c10ff */
        /* <DEDUP_REMOVED lines=9> */
[----:B---3--:R-:W-:Y:S01]  /*9620*/  @!P5 LEA R10, P6, R214, R4, 0x2 ;  /* 0x00000004d60ad211 */ /* 0x008fe200078c10ff */
[----:B------:R1:W-:Y:S01]  /*9630*/  @!P3 ST.E.64 desc[UR40][R6.64], R48 ;  /* 0x000000300600b985 */ /* 0x0003e2000c101b28 */
[----:B------:R-:W-:-:S02]  /*9640*/  ISETP.GE.AND P2, PT, R211, UR4, PT ;  /* 0x00000004d3007c0c */ /* 0x000fc4000bf46270 */
[----:B------:R-:W-:Y:S01]  /*9650*/  @!P5 LEA.HI.X R11, R214, R5, R156, 0x2, P6 ;  /* 0x00000005d60bd211 */ /* 0x000fe200030f149c */
        /* <DEDUP_REMOVED lines=10> */
[C---:B---3--:R-:W-:Y:S01]  /*9700*/  @!P2 LEA R10, P6, R211.reuse, R4, 0x2 ;  /* 0x00000004d30aa211 */ /* 0x048fe200078c10ff */
[----:B------:R2:W-:Y:S01]  /*9710*/  @!P1 ST.E.64 desc[UR40][R8.64], R64 ;  /* 0x0000004008009985 */ /* 0x0005e2000c101b28 */
[----:B------:R-:W-:Y:S02]  /*9720*/  ISETP.GE.AND P1, PT, R206, UR4, PT ;  /* 0x00000004ce007c0c */ /* 0x000fe4000bf26270 */
        /* <DEDUP_REMOVED lines=8> */
[----:B------:R-:W-:Y:S01]  /*97b0*/  @!P3 ST.E.64 desc[UR40][R6.64], R72 ;  /* 0x000000480600b985 */ /* 0x000fe2000c101b28 */
[----:B---3--:R-:W-:-:S02]  /*97c0*/  @!P5 LEA R10, P6, R208, R4, 0x2 ;  /* 0x00000004d00ad211 */ /* 0x008fc400078c10ff */
[-C--:B------:R-:W-:Y:S01]  /*97d0*/  @!P1 LEA R20, P3, R206, R4.reuse, 0x2 ;  /* 0x00000004ce149211 */ /* 0x080fe200078610ff */
[----:B------:R1:W-:Y:S01]  /*97e0*/  @!P4 ST.E.64 desc[UR40][R8.64], R76 ;  /* 0x0000004c0800c985 */ /* 0x0003e2000c101b28 */
[-C--:B------:R-:W-:Y:S02]  /*97f0*/  @!P5 LEA.HI.X R11, R208, R5.reuse, R236, 0x2, P6 ;  /* 0x00000005d00bd211 */ /* 0x080fe400030f14ec */
[----:B------:R-:W-:Y:S02]  /*9800*/  @!P0 LEA R14, P6, R207, R4, 0x2 ;  /* 0x00000004cf0e8211 */ /* 0x000fe400078c10ff */
[----:B------:R-:W-:Y:S01]  /*9810*/  ISETP.GE.AND P4, PT, R203, UR4, PT ;  /* 0x00000004cb007c0c */ /* 0x000fe2000bf86270 */
[----:B------:R2:W-:Y:S01]  /*9820*/  @!P5 ST.E.64 desc[UR40][R10.64], R80 ;  /* 0x000000500a00d985 */ /* 0x0005e2000c101b28 */
[----:B------:R-:W-:Y:S02]  /*9830*/  ISETP.GE.AND P5, PT, R204, UR4, PT ;  /* 0x00000004cc007c0c */ /* 0x000fe4000bfa6270 */
[----:B------:R-:W-:-:S02]  /*9840*/  @!P1 LEA.HI.X R21, R206, R5, R234, 0x2, P3 ;  /* 0x00000005ce159211 */ /* 0x000fc400018f14ea */
[----:B------:R-:W-:Y:S02]  /*9850*/  ISETP.GE.AND P3, PT, R202, UR4, PT ;  /* 0x00000004ca007c0c */ /* 0x000fe4000bf66270 */
[----:B------:R-:W-:Y:S02]  /*9860*/  @!P0 LEA.HI.X R15, R207, R5, R235, 0x2, P6 ;  /* 0x00000005cf0f8211 */ /* 0x000fe400030f14eb */
[----:B------:R-:W-:-:S03]  /*9870*/  @!P2 LEA R24, P6, R205, R4, 0x2 ;  /* 0x00000004cd18a211 */ /* 0x000fc600078c10ff */
[----:B------:R3:W-:Y:S01]  /*9880*/  @!P0 ST.E.64 desc[UR40][R14.64], R84 ;  /* 0x000000540e008985 */ /* 0x0007e2000c101b28 */
[-C--:B------:R-:W-:Y:S02]  /*9890*/  @!P2 LEA.HI.X R25, R205, R5.reuse, R233, 0x2, P6 ;  /* 0x00000005cd19a211 */ /* 0x080fe400030f14e9 */
[-C--:B-1----:R-:W-:Y:S01]  /*98a0*/  @!P4 LEA R8, P0, R203, R4.reuse, 0x2 ;  /* 0x00000004cb08c211 */ /* 0x082fe200078010ff */
[----:B------:R1:W-:Y:S01]  /*98b0*/  @!P1 ST.E.64 desc[UR40][R20.64], R88 ;  /* 0x0000005814009985 */ /* 0x0003e2000c101b28 */
[-C--:B------:R-:W-:Y:S02]  /*98c0*/  @!P5 LEA R6, P1, R204, R4.reuse, 0x2 ;  /* 0x00000004cc06d211 */ /* 0x080fe400078210ff */
[----:B--2---:R-:W-:Y:S01]  /*98d0*/  @!P3 LEA R10, P6, R202, R4, 0x2 ;  /* 0x00000004ca0ab211 */ /* 0x004fe200078c10ff */
[----:B------:R2:W-:Y:S01]  /*98e0*/  @!P2 ST.E.64 desc[UR40][R24.64], R92 ;  /* 0x0000005c1800a985 */ /* 0x0005e2000c101b28 */
[----:B------:R-:W-:Y:S02]  /*98f0*/  ISETP.GE.AND P2, PT, R201, UR4, PT ;  /* 0x00000004c9007c0c */ /* 0x000fe4000bf46270 */
        /* <DEDUP_REMOVED lines=8> */
[----:B---3--:R-:W-:Y:S01]  /*9980*/  @!P2 LEA R14, P6, R201, R4, 0x2 ;  /* 0x00000004c90ea211 */ /* 0x008fe200078c10ff */
[----:B------:R3:W-:Y:S01]  /*9990*/  @!P3 ST.E.64 desc[UR40][R10.64], R104 ;  /* 0x000000680a00b985 */ /* 0x0007e2000c101b28 */
[----:B------:R-:W-:-:S02]  /*99a0*/  ISETP.GE.AND P3, PT, R22, UR4, PT ;  /* 0x0000000416007c0c */ /* 0x000fc4000bf66270 */
[CC--:B-1----:R-:W-:Y:S02]  /*99b0*/  @!P1 LEA R20, P5, R200.reuse, R4.reuse, 0x2 ;  /* 0x00000004c8149211 */ /* 0x0c2fe400078a10ff */
[-C--:B------:R-:W-:Y:S02]  /*99c0*/  @!P2 LEA.HI.X R15, R201, R5.reuse, R229, 0x2, P6 ;  /* 0x00000005c90fa211 */ /* 0x080fe400030f14e5 */
[-C--:B------:R-:W-:Y:S02]  /*99d0*/  @!P1 LEA.HI.X R21, R200, R5.reuse, R228, 0x2, P5 ;  /* 0x00000005c8159211 */ /* 0x080fe400028f14e4 */
[-C--:B--2---:R-:W-:Y:S01]  /*99e0*/  @!P0 LEA R24, P6, R23, R4.reuse, 0x2 ;  /* 0x0000000417188211 */ /* 0x084fe200078c10ff */
[----:B------:R-:W-:Y:S01]  /*99f0*/  @!P2 ST.E.64 desc[UR40][R14.64], R108 ;  /* 0x0000006c0e00a985 */ /* 0x000fe2000c101b28 */
[-C--:B----4-:R-:W-:Y:S02]  /*9a00*/  @!P4 LEA R8, P5, R19, R4.reuse, 0x2 ;  /* 0x000000041308c211 */ /* 0x090fe400078a10ff */
[----:B------:R-:W-:Y:S01]  /*9a10*/  @!P0 LEA.HI.X R25, R23, R5, R227, 0x2, P6 ;  /* 0x0000000517198211 */ /* 0x000fe200030f14e3 */
[----:B------:R-:W-:Y:S01]  /*9a20*/  @!P1 ST.E.64 desc[UR40][R20.64], R112 ;  /* 0x0000007014009985 */ /* 0x000fe2000c101b28 */
[----:B------:R-:W-:-:S02]  /*9a30*/  @!P3 LEA R6, P1, R22, R4, 0x2 ;  /* 0x000000041606b211 */ /* 0x000fc400078210ff */
[----:B------:R-:W-:Y:S01]  /*9a40*/  ISETP.GE.AND P2, PT, R18, UR4, PT ;  /* 0x0000000412007c0c */ /* 0x000fe2000bf46270 */
[----:B------:R1:W-:Y:S01]  /*9a50*/  @!P0 ST.E.64 desc[UR40][R24.64], R116 ;  /* 0x0000007418008985 */ /* 0x0003e2000c101b28 */
[-C--:B------:R-:W-:Y:S02]  /*9a60*/  @!P3 LEA.HI.X R7, R22, R5.reuse, R226, 0x2, P1 ;  /* 0x000000051607b211 */ /* 0x080fe400008f14e2 */
[----:B------:R-:W-:Y:S02]  /*9a70*/  ISETP.GE.AND P1, PT, R17, UR4, PT ;  /* 0x0000000411007c0c */ /* 0x000fe4000bf26270 */
[----:B------:R-:W-:Y:S01]  /*9a80*/  @!P4 LEA.HI.X R9, R19, R5, R225, 0x2, P5 ;  /* 0x000000051309c211 */ /* 0x000fe200028f14e1 */
[----:B------:R2:W-:Y:S01]  /*9a90*/  @!P3 ST.E.64 desc[UR40][R6.64], R120 ;  /* 0x000000780600b985 */ /* 0x0005e2000c101b28 */
[----:B------:R-:W-:-:S03]  /*9aa0*/  ISETP.GE.AND P0, PT, R16, UR4, PT ;  /* 0x0000000410007c0c */ /* 0x000fc6000bf06270 */
[----:B------:R4:W-:Y:S01]  /*9ab0*/  @!P4 ST.E.64 desc[UR40][R8.64], R124 ;  /* 0x0000007c0800c985 */ /* 0x0009e2000c101b28 */
[----:B------:R-:W-:Y:S02]  /*9ac0*/  ISETP.GE.AND P4, PT, R13, UR4, PT ;  /* 0x000000040d007c0c */ /* 0x000fe4000bf86270 */
[-C--:B---3--:R-:W-:Y:S01]  /*9ad0*/  @!P2 LEA R10, P5, R18, R4.reuse, 0x2 ;  /* 0x00000004120aa211 */ /* 0x088fe200078a10ff */
[----:B-1----:R-:W-:Y:S01]  /*9ae0*/  VIADD R25, R2, 0xf0 ;  /* 0x000000f002197836 */ /* 0x002fe20000000000 */
[----:B------:R-:W-:Y:S02]  /*9af0*/  SHF.R.S32.HI R21, RZ, 0x1f, R16 ;  /* 0x0000001fff157819 */ /* 0x000fe40000011410 */
[----:B------:R-:W-:Y:S02]  /*9b00*/  @!P1 LEA R14, P6, R17, R4, 0x2 ;  /* 0x00000004110e9211 */ /* 0x000fe400078c10ff */
[----:B------:R-:W-:Y:S02]  /*9b10*/  ISETP.GE.AND P3, PT, R25, UR4, PT ;  /* 0x0000000419007c0c */ /* 0x000fe4000bf66270 */
[----:B------:R-:W-:-:S02]  /*9b20*/  @!P2 LEA.HI.X R11, R18, R5, R224, 0x2, P5 ;  /* 0x00000005120ba211 */ /* 0x000fc400028f14e0 */
[CC--:B------:R-:W-:Y:S02]  /*9b30*/  @!P0 LEA R20, P5, R16.reuse, R4.reuse, 0x2 ;  /* 0x0000000410148211 */ /* 0x0c0fe400078a10ff */
[-C--:B------:R-:W-:Y:S01]  /*9b40*/  @!P1 LEA.HI.X R15, R17, R5.reuse, R223, 0x2, P6 ;  /* 0x00000005110f9211 */ /* 0x080fe200030f14df */
[----:B------:R3:W-:Y:S01]  /*9b50*/  @!P2 ST.E.64 desc[UR40][R10.64], R128 ;  /* 0x000000800a00a985 */ /* 0x0007e2000c101b28 */
[----:B------:R-:W-:Y:S02]  /*9b60*/  ISETP.GE.AND P6, PT, R29, UR4, PT ;  /* 0x000000041d007c0c */ /* 0x000fe4000bfc6270 */
[----:B------:R-:W-:Y:S01]  /*9b70*/  @!P0 LEA.HI.X R21, R16, R5, R21, 0x2, P5 ;  /* 0x0000000510158211 */ /* 0x000fe200028f1415 */
[----:B------:R3:W-:Y:S01]  /*9b80*/  @!P1 ST.E.64 desc[UR40][R14.64], R132 ;  /* 0x000000840e009985 */ /* 0x0007e2000c101b28 */
[----:B--2---:R-:W-:Y:S02]  /*9b90*/  SHF.R.S32.HI R7, RZ, 0x1f, R13 ;  /* 0x0000001fff077819 */ /* 0x004fe4000001140d */
[----:B------:R-:W-:Y:S01]  /*9ba0*/  @!P4 LEA R6, P5, R13, R4, 0x2 ;  /* 0x000000040d06c211 */ /* 0x000fe200078a10ff */
[----:B------:R3:W-:Y:S01]  /*9bb0*/  @!P0 ST.E.64 desc[UR40][R20.64], R136 ;  /* 0x0000008814008985 */ /* 0x0007e2000c101b28 */
[----:B----4-:R-:W-:-:S02]  /*9bc0*/  SHF.R.S32.HI R9, RZ, 0x1f, R25 ;  /* 0x0000001fff097819 */ /* 0x010fc40000011419 */
[-C--:B------:R-:W-:Y:S02]  /*9bd0*/  @!P4 LEA.HI.X R7, R13, R5.reuse, R7, 0x2, P5 ;  /* 0x000000050d07c211 */ /* 0x080fe400028f1407 */
[CC--:B------:R-:W-:Y:S02]  /*9be0*/  @!P3 LEA R8, P5, R25.reuse, R4.reuse, 0x2 ;  /* 0x000000041908b211 */ /* 0x0c0fe400078a10ff */
[----:B------:R-:W-:Y:S01]  /*9bf0*/  SHF.R.S32.HI R13, RZ, 0x1f, R29 ;  /* 0x0000001fff0d7819 */ /* 0x000fe2000001141d */
[----:B------:R3:W-:Y:S01]  /*9c00*/  @!P4 ST.E.64 desc[UR40][R6.64], R140 ;  /* 0x0000008c0600c985 */ /* 0x0007e2000c101b28 */
[----:B------:R-:W-:Y:S02]  /*9c10*/  @!P3 LEA.HI.X R9, R25, R5, R9, 0x2, P5 ;  /* 0x000000051909b211 */ /* 0x000fe400028f1409 */
[----:B------:R-:W-:-:S03]  /*9c20*/  @!P6 LEA R4, P5, R29, R4, 0x2 ;  /* 0x000000041d04e211 */ /* 0x000fc600078a10ff */
[----:B------:R3:W-:Y:S01]  /*9c30*/  @!P3 ST.E.64 desc[UR40][R8.64], R144 ;  /* 0x000000900800b985 */ /* 0x0007e2000c101b28 */
[----:B------:R-:W-:-:S05]  /*9c40*/  @!P6 LEA.HI.X R5, R29, R5, R13, 0x2, P5 ;  /* 0x000000051d05e211 */ /* 0x000fca00028f140d */
[----:B------:R3:W-:Y:S04]  /*9c50*/  @!P6 ST.E.64 desc[UR40][R4.64], R148 ;  /* 0x000000940400e985 */ /* 0x0007e8000c101b28 */
.L_x_9424:
[----:B------:R-:W-:Y:S05]  /*9c60*/  BSYNC B1 ;  /* 0x0000000000017941 */ /* 0x000fea0003800000 */
.L_x_9423:
[----:B------:R-:W-:Y:S01]  /*9c70*/  ISETP.GE.AND P0, PT, R0, UR9, PT ;  /* 0x0000000900007c0c */ /* 0x000fe2000bf06270 */
[----:B--23--:R2:W3:Y:S04]  /*9c80*/  SHFL.IDX PT, R5, R12, 0x1, 0x1c1f ;  /* 0x003c1f000c057f89 */ /* 0x00c4e800000e0000 */
[----:B-1----:R2:W1:Y:S08]  /*9c90*/  SHFL.IDX PT, R4, R3, 0x1, 0x1c1f ;  /* 0x003c1f0003047f89 */ /* 0x00247000000e0000 */
[----:B--2---:R-:W-:Y:S05]  /*9ca0*/  @P0 BRA `(.L_x_9422) ;  /* 0x0000001800000947 */ /* 0x004fea0003800000 */
[----:B------:R-:W-:Y:S01]  /*9cb0*/  ULDC UR4, c[0x0][0xac8] ;  /* 0x0002b20000047ab9 */ /* 0x000fe20000000800 */
[C---:B------:R-:W-:Y:S01]  /*9cc0*/  VIADD R25, R2.reuse, 0xe8 ;  /* 0x000000e802197836 */ /* 0x040fe20000000000 */
[----:B------:R-:W-:Y:S01]  /*9cd0*/  ISETP.GE.AND P5, PT, R221, UR4, PT ;  /* 0x00000004dd007c0c */ /* 0x000fe2000bfa6270 */
[C---:B0-----:R-:W-:Y:S01]  /*9ce0*/  VIADD R3, R2.reuse, 0xf0 ;  /* 0x000000f002037836 */ /* 0x041fe20000000000 */
[----:B------:R-:W-:Y:S02]  /*9cf0*/  ISETP.GE.AND P4, PT, R2, UR4, PT ;  /* 0x0000000402007c0c */ /* 0x000fe4000bf86270 */
[----:B------:R-:W-:Y:S02]  /*9d00*/  ISETP.GE.AND P2, PT, R220, UR4, PT ;  /* 0x00000004dc007c0c */ /* 0x000fe4000bf46270 */
[----:B------:R-:W-:Y:S02]  /*9d10*/  ISETP.GE.AND P1, PT, R219, UR4, PT ;  /* 0x00000004db007c0c */ /* 0x000fe4000bf26270 */
[----:B------:R-:W-:-:S02]  /*9d20*/  ISETP.GE.AND P0, PT, R218, UR4, PT ;  /* 0x00000004da007c0c */ /* 0x000fc4000bf06270 */
[----:B------:R-:W-:-:S03]  /*9d30*/  SHF.R.S32.HI R0, RZ, 0x1f, R25 ;  /* 0x0000001fff007819 */ /* 0x000fc60000011419 */
[CC--:B-1----:R-:W-:Y:S02]  /*9d40*/  @!P5 LEA R8, P3, R221.reuse, R4.reuse, 0x2 ;  /* 0x00000004dd08d211 */ /* 0x0c2fe400078610ff */
[----:B---3--:R-:W-:Y:S02]  /*9d50*/  @!P4 IMAD.WIDE R6, R2, 0x4, R4 ;  /* 0x000000040206c825 */ /* 0x008fe400078e0204 */
[-C--:B------:R-:W-:Y:S02]  /*9d60*/  @!P5 LEA.HI.X R9, R221, R5.reuse, R163, 0x2, P3 ;  /* 0x00000005dd09d211 */ /* 0x080fe400018f14a3 */
[CC--:B------:R-:W-:Y:S01]  /*9d70*/  @!P2 LEA R10, P6, R220.reuse, R4.reuse, 0x2 ;  /* 0x00000004dc0aa211 */ /* 0x0c0fe200078c10ff */
[----:B------:R0:W-:Y:S01]  /*9d80*/  @!P4 ST.E.64 desc[UR40][R6.64], R26 ;  /* 0x0000001a0600c985 */ /* 0x0001e2000c101b28 */
[----:B------:R-:W-:Y:S02]  /*9d90*/  ISETP.GE.AND P3, PT, R217, UR4, PT ;  /* 0x00000004d9007c0c */ /* 0x000fe4000bf66270 */
[----:B------:R-:W-:Y:S01]  /*9da0*/  @!P2 LEA.HI.X R11, R220, R5, R162, 0x2, P6 ;  /* 0x00000005dc0ba211 */ /* 0x000fe200030f14a2 */
[----:B------:R1:W-:Y:S01]  /*9db0*/  @!P5 ST.E.64 desc[UR40][R8.64], R30 ;  /* 0x0000001e0800d985 */ /* 0x0003e2000c101b28 */
[----:B------:R-:W-:-:S02]  /*9dc0*/  @!P1 LEA R12, P5, R219, R4, 0x2 ;  /* 0x00000004db0c9211 */ /* 0x000fc400078a10ff */
[----:B------:R-:W-:Y:S01]  /*9dd0*/  ISETP.GE.AND P4, PT, R216, UR4, PT ;  /* 0x00000004d8007c0c */ /* 0x000fe2000bf86270 */
[----:B------:R2:W-:Y:S01]  /*9de0*/  @!P2 ST.E.64 desc[UR40][R10.64], R34 ;  /* 0x000000220a00a985 */ /* 0x0005e2000c101b28 */
[CC--:B------:R-:W-:Y:S02]  /*9df0*/  @!P0 LEA R14, P6, R218.reuse, R4.reuse, 0x2 ;  /* 0x00000004da0e8211 */ /* 0x0c0fe400078c10ff */
[-C--:B------:R-:W-:Y:S02]  /*9e00*/  @!P1 LEA.HI.X R13, R219, R5.reuse, R161, 0x2, P5 ;  /* 0x00000005db0d9211 */ /* 0x080fe400028f14a1 */
[----:B------:R-:W-:Y:S02]  /*9e10*/  ISETP.GE.AND P5, PT, R215, UR4, PT ;  /* 0x00000004d7007c0c */ /* 0x000fe4000bfa6270 */
[----:B------:R-:W-:Y:S01]  /*9e20*/  @!P0 LEA.HI.X R15, R218, R5, R160, 0x2, P6 ;  /* 0x00000005da0f8211 */ /* 0x000fe200030f14a0 */
[----:B------:R3:W-:Y:S01]  /*9e30*/  @!P1 ST.E.64 desc[UR40][R12.64], R38 ;  /* 0x000000260c009985 */ /* 0x0007e2000c101b28 */
[----:B0-----:R-:W-:-:S02]  /*9e40*/  @!P3 LEA R6, P6, R217, R4, 0x2 ;  /* 0x00000004d906b211 */ /* 0x001fc400078c10ff */
[----:B------:R-:W-:Y:S01]  /*9e50*/  ISETP.GE.AND P1, PT, R213, UR4, PT ;  /* 0x00000004d5007c0c */ /* 0x000fe2000bf26270 */
[----:B------:R0:W-:Y:S01]  /*9e60*/  @!P0 ST.E.64 desc[UR40][R14.64], R42 ;  /* 0x0000002a0e008985 */ /* 0x0001e2000c101b28 */
[----:B------:R-:W-:Y:S02]  /*9e70*/  ISETP.GE.AND P0, PT, R214, UR4, PT ;  /* 0x00000004d6007c0c */ /* 0x000fe4000bf06270 */
[CC--:B-1----:R-:W-:Y:S02]  /*9e80*/  @!P4 LEA R8, P2, R216.reuse, R4.reuse, 0x2 ;  /* 0x00000004d808c211 */ /* 0x0c2fe400078410ff */
[-C--:B------:R-:W-:Y:S02]  /*9e90*/  @!P3 LEA.HI.X R7, R217, R5.reuse, R159, 0x2, P6 ;  /* 0x00000005d907b211 */ /* 0x080fe400030f149f */
[----:B------:R-:W-:Y:S02]  /*9ea0*/  @!P5 LEA R20, P6, R215, R4, 0x2 ;  /* 0x00000004d714d211 */ /* 0x000fe400078c10ff */
[----:B------:R-:W-:Y:S01]  /*9eb0*/  @!P4 LEA.HI.X R9, R216, R5, R158, 0x2, P2 ;  /* 0x00000005d809c211 */ /* 0x000fe200010f149e */
[----:B------:R1:W-:Y:S01]  /*9ec0*/  @!P3 ST.E.64 desc[UR40][R6.64], R46 ;  /* 0x0000002e0600b985 */ /* 0x0003e2000c101b28 */
[----:B------:R-:W-:-:S02]  /*9ed0*/  ISETP.GE.AND P2, PT, R212, UR4, PT ;  /* 0x00000004d4007c0c */ /* 0x000fc4000bf46270 */
[-C--:B------:R-:W-:Y:S01]  /*9ee0*/  @!P5 LEA.HI.X R21, R215, R5.reuse, R157, 0x2, P6 ;  /* 0x00000005d715d211 */ /* 0x080fe200030f149d */
[----:B------:R4:W-:Y:S01]  /*9ef0*/  @!P4 ST.E.64 desc[UR40][R8.64], R50 ;  /* 0x000000320800c985 */ /* 0x0009e2000c101b28 */
[CC--:B--2---:R-:W-:Y:S02]  /*9f00*/  @!P0 LEA R10, P4, R214.reuse, R4.reuse, 0x2 ;  /* 0x00000004d60a8211 */ /* 0x0c4fe400078810ff */
[----:B------:R-:W-:Y:S01]  /*9f10*/  ISETP.GE.AND P3, PT, R211, UR4, PT ;  /* 0x00000004d3007c0c */ /* 0x000fe2000bf66270 */
[----:B------:R2:W-:Y:S01]  /*9f20*/  @!P5 ST.E.64 desc[UR40][R20.64], R54 ;  /* 0x000000361400d985 */ /* 0x0005e2000c101b28 */
[----:B---3--:R-:W-:Y:S02]  /*9f30*/  @!P1 LEA R12, P5, R213, R4, 0x2 ;  /* 0x00000004d50c9211 */ /* 0x008fe400078a10ff */
[----:B------:R-:W-:Y:S02]  /*9f40*/  @!P0 LEA.HI.X R11, R214, R5, R156, 0x2, P4 ;  /* 0x00000005d60b8211 */ /* 0x000fe400020f149c */
[----:B------:R-:W-:-:S02]  /*9f50*/  ISETP.GE.AND P4, PT, R210, UR4, PT ;  /* 0x00000004d2007c0c */ /* 0x000fc4000bf86270 */
[-C--:B------:R-:W-:Y:S01]  /*9f60*/  @!P1 LEA.HI.X R13, R213, R5.reuse, R155, 0x2, P5 ;  /* 0x00000005d50d9211 */ /* 0x080fe200028f149b */
[----:B------:R-:W-:Y:S01]  /*9f70*/  @!P0 ST.E.64 desc[UR40][R10.64], R58 ;  /* 0x0000003a0a008985 */ /* 0x000fe2000c101b28 */
[----:B------:R-:W-:Y:S02]  /*9f80*/  ISETP.GE.AND P5, PT, R209, UR4, PT ;  /* 0x00000004d1007c0c */ /* 0x000fe4000bfa6270 */
[CC--:B0-----:R-:W-:Y:S01]  /*9f90*/  @!P2 LEA R14, P6, R212.reuse, R4.reuse, 0x2 ;  /* 0x00000004d40ea211 */ /* 0x0c1fe200078c10ff */
[----:B------:R0:W-:Y:S01]  /*9fa0*/  @!P1 ST.E.64 desc[UR40][R12.64], R62 ;  /* 0x0000003e0c009985 */ /* 0x0001e2000c101b28 */
[----:B------:R-:W-:Y:S02]  /*9fb0*/  ISETP.GE.AND P1, PT, R207, UR4, PT ;  /* 0x00000004cf007c0c */ /* 0x000fe4000bf26270 */
[----:B------:R-:W-:Y:S02]  /*9fc0*/  @!P2 LEA.HI.X R15, R212, R5, R154, 0x2, P6 ;  /* 0x00000005d40fa211 */ /* 0x000fe400030f149a */
[----:B-1----:R-:W-:-:S02]  /*9fd0*/  @!P3 LEA R6, P6, R211, R4, 0x2 ;  /* 0x00000004d306b211 */ /* 0x002fc400078c10ff */
[-C--:B----4-:R-:W-:Y:S01]  /*9fe0*/  @!P4 LEA R8, P0, R210, R4.reuse, 0x2 ;  /* 0x00000004d208c211 */ /* 0x090fe200078010ff */
[----:B------:R1:W-:Y:S01]  /*9ff0*/  @!P2 ST.E.64 desc[UR40][R14.64], R66 ;  /* 0x000000420e00a985 */ /* 0x0003e2000c101b28 */
[----:B------:R-:W-:Y:S02]  /*a000*/  ISETP.GE.AND P2, PT, R208, UR4, PT ;  /* 0x00000004d0007c0c */ /* 0x000fe4000bf46270 */
[-C--:B------:R-:W-:Y:S02]  /*a010*/  @!P3 LEA.HI.X R7, R211, R5.reuse, R153, 0x2, P6 ;  /* 0x00000005d307b211 */ /* 0x080fe400030f1499 */
[----:B--2---:R-:W-:Y:S02]  /*a020*/  @!P5 LEA R20, P6, R209, R4, 0x2 ;  /* 0x00000004d114d211 */ /* 0x004fe400078c10ff */
[----:B------:R-:W-:Y:S01]  /*a030*/  @!P4 LEA.HI.X R9, R210, R5, R152, 0x2, P0 ;  /* 0x00000005d209c211 */ /* 0x000fe200000f1498 */
[----:B------:R2:W-:Y:S01]  /*a040*/  @!P3 ST.E.64 desc[UR40][R6.64], R70 ;  /* 0x000000460600b985 */ /* 0x0005e2000c101b28 */
[----:B------:R-:W-:-:S02]  /*a050*/  ISETP.GE.AND P0, PT, R206, UR4, PT ;  /* 0x00000004ce007c0c */ /* 0x000fc4000bf06270 */
[-C--:B------:R-:W-:Y:S01]  /*a060*/  @!P5 LEA.HI.X R21, R209, R5.reuse, R237, 0x2, P6 ;  /* 0x00000005d115d211 */ /* 0x080fe200030f14ed */
[----:B------:R3:W-:Y:S01]  /*a070*/  @!P4 ST.E.64 desc[UR40][R8.64], R74 ;  /* 0x0000004a0800c985 */ /* 0x0007e2000c101b28 */
[-C--:B0-----:R-:W-:Y:S02]  /*a080*/  @!P1 LEA R12, P3, R207, R4.reuse, 0x2 ;  /* 0x00000004cf0c9211 */ /* 0x081fe400078610ff */
[----:B------:R-:W-:Y:S01]  /*a090*/  @!P2 LEA R10, P6, R208, R4, 0x2 ;  /* 0x00000004d00aa211 */ /* 0x000fe200078c10ff */
[----:B------:R0:W-:Y:S01]  /*a0a0*/  @!P5 ST.E.64 desc[UR40][R20.64], R78 ;  /* 0x0000004e1400d985 */ /* 0x0001e2000c101b28 */
[----:B------:R-:W-:Y:S02]  /*a0b0*/  ISETP.GE.AND P5, PT, R205, UR4, PT ;  /* 0x00000004cd007c0c */ /* 0x000fe4000bfa6270 */
[----:B------:R-:W-:Y:S02]  /*a0c0*/  ISETP.GE.AND P4, PT, R204, UR4, PT ;  /* 0x00000004cc007c0c */ /* 0x000fe4000bf86270 */
[----:B------:R-:W-:-:S02]  /*a0d0*/  @!P2 LEA.HI.X R11, R208, R5, R236, 0x2, P6 ;  /* 0x00000005d00ba211 */ /* 0x000fc400030f14ec */
[CC--:B-1----:R-:W-:Y:S02]  /*a0e0*/  @!P0 LEA R14, P6, R206.reuse, R4.reuse, 0x2 ;  /* 0x00000004ce0e8211 */ /* 0x0c2fe400078c10ff */
[-C--:B------:R-:W-:Y:S01]  /*a0f0*/  @!P1 LEA.HI.X R13, R207, R5.reuse, R235, 0x2, P3 ;  /* 0x00000005cf0d9211 */ /* 0x080fe200018f14eb */
[----:B------:R1:W-:Y:S01]  /*a100*/  @!P2 ST.E.64 desc[UR40][R10.64], R82 ;  /* 0x000000520a00a985 */ /* 0x0003e2000c101b28 */
[----:B------:R-:W-:Y:S02]  /*a110*/  ISETP.GE.AND P3, PT, R203, UR4, PT ;  /* 0x00000004cb007c0c */ /* 0x000fe4000bf66270 */
[----:B------:R-:W-:Y:S01]  /*a120*/  @!P0 LEA.HI.X R15, R206, R5, R234, 0x2, P6 ;  /* 0x00000005ce0f8211 */ /* 0x000fe200030f14ea */
[----:B------:R4:W-:Y:S01]  /*a130*/  @!P1 ST.E.64 desc[UR40][R12.64], R86 ;  /* 0x000000560c009985 */ /* 0x0009e2000c101b28 */
[-C--:B--2---:R-:W-:Y:S02]  /*a140*/  @!P5 LEA R6, P2, R205, R4.reuse, 0x2 ;  /* 0x00000004cd06d211 */ /* 0x084fe400078410ff */
[----:B---3--:R-:W-:Y:S01]  /*a150*/  @!P4 LEA R8, P1, R204, R4, 0x2 ;  /* 0x00000004cc08c211 */ /* 0x008fe200078210ff */
[----:B------:R2:W-:Y:S01]  /*a160*/  @!P0 ST.E.64 desc[UR40][R14.64], R90 ;  /* 0x0000005a0e008985 */ /* 0x0005e2000c101b28 */
[----:B------:R-:W-:-:S02]  /*a170*/  ISETP.GE.AND P0, PT, R202, UR4, PT ;  /* 0x00000004ca007c0c */ /* 0x000fc4000bf06270 */
[-C--:B------:R-:W-:Y:S02]  /*a180*/  @!P5 LEA.HI.X R7, R205, R5.reuse, R233, 0x2, P2 ;  /* 0x00000005cd07d211 */ /* 0x080fe400010f14e9 */
[----:B------:R-:W-:Y:S02]  /*a190*/  ISETP.GE.AND P2, PT, R201, UR4, PT ;  /* 0x00000004c9007c0c */ /* 0x000fe4000bf46270 */
[-C--:B------:R-:W-:Y:S01]  /*a1a0*/  @!P4 LEA.HI.X R9, R204, R5.reuse, R232, 0x2, P1 ;  /* 0x00000005cc09c211 */ /* 0x080fe200008f14e8 */
[----:B------:R3:W-:Y:S01]  /*a1b0*/  @!P5 ST.E.64 desc[UR40][R6.64], R94 ;  /* 0x0000005e0600d985 */ /* 0x0007e2000c101b28 */
[C---:B0-----:R-:W-:Y:S02]  /*a1c0*/  @!P3 LEA R20, P6, R203.reuse, R4, 0x2 ;  /* 0x00000004cb14b211 */ /* 0x041fe400078c10ff */
[----:B------:R-:W-:Y:S01]  /*a1d0*/  ISETP.GE.AND P1, PT, R200, UR4, PT ;  /* 0x00000004c8007c0c */ /* 0x000fe2000bf26270 */
[----:B------:R0:W-:Y:S01]  /*a1e0*/  @!P4 ST.E.64 desc[UR40][R8.64], R98 ;  /* 0x000000620800c985 */ /* 0x0001e2000c101b28 */
[----:B------:R-:W-:-:S02]  /*a1f0*/  @!P3 LEA.HI.X R21, R203, R5, R231, 0x2, P6 ;  /* 0x00000005cb15b211 */ /* 0x000fc400030f14e7 */
[----:B------:R-:W-:Y:S02]  /*a200*/  ISETP.GE.AND P4, PT, R23, UR4, PT ;  /* 0x0000000417007c0c */ /* 0x000fe4000bf86270 */
[-C--:B-1----:R-:W-:Y:S01]  /*a210*/  @!P0 LEA R10, P6, R202, R4.reuse, 0x2 ;  /* 0x00000004ca0a8211 */ /* 0x082fe200078c10ff */
[----:B------:R1:W-:Y:S01]  /*a220*/  @!P3 ST.E.64 desc[UR40][R20.64], R102 ;  /* 0x000000661400b985 */ /* 0x0003e2000c101b28 */
[----:B------:R-:W-:Y:S02]  /*a230*/  ISETP.GE.AND P5, PT, R22, UR4, PT ;  /* 0x0000000416007c0c */ /* 0x000fe4000bfa6270 */
[C---:B----4-:R-:W-:Y:S02]  /*a240*/  @!P2 LEA R12, P3, R201.reuse, R4, 0x2 ;  /* 0x00000004c90ca211 */ /* 0x050fe400078610ff */
[-C--:B------:R-:W-:Y:S02]  /*a250*/  @!P0 LEA.HI.X R11, R202, R5.reuse, R230, 0x2, P6 ;  /* 0x00000005ca0b8211 */ /* 0x080fe400030f14e6 */
[----:B------:R-:W-:-:S02]  /*a260*/  @!P2 LEA.HI.X R13, R201, R5, R229, 0x2, P3 ;  /* 0x00000005c90da211 */ /* 0x000fc400018f14e5 */
[----:B------:R-:W-:Y:S01]  /*a270*/  ISETP.GE.AND P3, PT, R19, UR4, PT ;  /* 0x0000000413007c0c */ /* 0x000fe2000bf66270 */
[----:B------:R4:W-:Y:S01]  /*a280*/  @!P0 ST.E.64 desc[UR40][R10.64], R106 ;  /* 0x0000006a0a008985 */ /* 0x0009e2000c101b28 */
[CC--:B--2---:R-:W-:Y:S02]  /*a290*/  @!P1 LEA R14, P6, R200.reuse, R4.reuse, 0x2 ;  /* 0x00000004c80e9211 */ /* 0x0c4fe400078c10ff */
[CC--:B---3--:R-:W-:Y:S01]  /*a2a0*/  @!P4 LEA R6, P0, R23.reuse, R4.reuse, 0x2 ;  /* 0x000000041706c211 */ /* 0x0c8fe200078010ff */
[----:B------:R2:W-:Y:S01]  /*a2b0*/  @!P2 ST.E.64 desc[UR40][R12.64], R110 ;  /* 0x0000006e0c00a985 */ /* 0x0005e2000c101b28 */
[-C--:B------:R-:W-:Y:S02]  /*a2c0*/  @!P1 LEA.HI.X R15, R200, R5.reuse, R228, 0x2, P6 ;  /* 0x00000005c80f9211 */ /* 0x080fe400030f14e4 */
[----:B0-----:R-:W-:Y:S02]  /*a2d0*/  @!P5 LEA R8, P6, R22, R4, 0x2 ;  /* 0x000000041608d211 */ /* 0x001fe400078c10ff */
[----:B------:R-:W-:Y:S01]  /*a2e0*/  @!P4 LEA.HI.X R7, R23, R5, R227, 0x2, P0 ;  /* 0x000000051707c211 */ /* 0x000fe200000f14e3 */
[----:B------:R-:W-:Y:S01]  /*a2f0*/  @!P1 ST.E.64 desc[UR40][R14.64], R114 ;  /* 0x000000720e009985 */ /* 0x000fe2000c101b28 */
[----:B------:R-:W-:-:S02]  /*a300*/  ISETP.GE.AND P0, PT, R18, UR4, PT ;  /* 0x0000000412007c0c */ /* 0x000fc4000bf06270 */
[-C--:B------:R-:W-:Y:S01]  /*a310*/  @!P5 LEA.HI.X R9, R22, R5.reuse, R226, 0x2, P6 ;  /* 0x000000051609d211 */ /* 0x080fe200030f14e2 */
[----:B------:R0:W-:Y:S01]  /*a320*/  @!P4 ST.E.64 desc[UR40][R6.64], R118 ;  /* 0x000000760600c985 */ /* 0x0001e2000c101b28 */
[----:B------:R-:W-:Y:S02]  /*a330*/  ISETP.GE.AND P1, PT, R25, UR4, PT ;  /* 0x0000000419007c0c */ /* 0x000fe4000bf26270 */
[----:B-1----:R-:W-:Y:S01]  /*a340*/  @!P3 LEA R20, P2, R19, R4, 0x2 ;  /* 0x000000041314b211 */ /* 0x002fe200078410ff */
[----:B------:R1:W-:Y:S01]  /*a350*/  @!P5 ST.E.64 desc[UR40][R8.64], R122 ;  /* 0x0000007a0800d985 */ /* 0x0003e2000c101b28 */
[----:B------:R-:W-:Y:S02]  /*a360*/  ISETP.GE.AND P4, PT, R17, UR4, PT ;  /* 0x0000000411007c0c */ /* 0x000fe4000bf86270 */
[----:B------:R-:W-:Y:S02]  /*a370*/  ISETP.GE.AND P5, PT, R16, UR4, PT ;  /* 0x0000000410007c0c */ /* 0x000fe4000bfa6270 */
[----:B------:R-:W-:-:S02]  /*a380*/  @!P3 LEA.HI.X R21, R19, R5, R225, 0x2, P2 ;  /* 0x000000051315b211 */ /* 0x000fc400010f14e1 */
[----:B------:R-:W-:Y:S02]  /*a390*/  ISETP.GE.AND P2, PT, R3, UR4, PT ;  /* 0x0000000403007c0c */ /* 0x000fe4000bf46270 */
[CC--:B----4-:R-:W-:Y:S01]  /*a3a0*/  @!P0 LEA R10, P6, R18.reuse, R4.reuse, 0x2 ;  /* 0x00000004120a8211 */ /* 0x0d0fe200078c10ff */
[----:B------:R4:W-:Y:S01]  /*a3b0*/  @!P3 ST.E.64 desc[UR40][R20.64], R126 ;  /* 0x0000007e1400b985 */ /* 0x0009e2000c101b28 */
[-C--:B--2---:R-:W-:Y:S02]  /*a3c0*/  @!P1 LEA R12, P3, R25, R4.reuse, 0x2 ;  /* 0x00000004190c9211 */ /* 0x084fe400078610ff */
[-C--:B------:R-:W-:Y:S02]  /*a3d0*/  @!P0 LEA.HI.X R11, R18, R5.reuse, R224, 0x2, P6 ;  /* 0x00000005120b8211 */ /* 0x080fe400030f14e0 */
[----:B0-----:R-:W-:Y:S02]  /*a3e0*/  @!P4 LEA R6, P6, R17, R4, 0x2 ;  /* 0x000000041106c211 */ /* 0x001fe400078c10ff */
[----:B------:R-:W-:Y:S01]  /*a3f0*/  @!P1 LEA.HI.X R13, R25, R5, R0, 0x2, P3 ;  /* 0x00000005190d9211 */ /* 0x000fe200018f1400 */
[----:B------:R4:W-:Y:S01]  /*a400*/  @!P0 ST.E.64 desc[UR40][R10.64], R130 ;  /* 0x000000820a008985 */ /* 0x0009e2000c101b28 */
[----:B------:R-:W-:-:S02]  /*a410*/  SHF.R.S32.HI R25, RZ, 0x1f, R16 ;  /* 0x0000001fff197819 */ /* 0x000fc40000011410 */
[CC--:B-1----:R-:W-:Y:S02]  /*a420*/  @!P5 LEA R8, P3, R16.reuse, R4.reuse, 0x2 ;  /* 0x000000041008d211 */ /* 0x0c2fe400078610ff */
[-C--:B------:R-:W-:Y:S02]  /*a430*/  @!P4 LEA.HI.X R7, R17, R5.reuse, R223, 0x2, P6 ;  /* 0x000000051107c211 */ /* 0x080fe400030f14df */
[----:B------:R-:W-:Y:S02]  /*a440*/  SHF.R.S32.HI R0, RZ, 0x1f, R3 ;  /* 0x0000001fff007819 */ /* 0x000fe40000011403 */
[C---:B------:R-:W-:Y:S01]  /*a450*/  @!P2 LEA R14, P6, R3.reuse, R4, 0x2 ;  /* 0x00000004030ea211 */ /* 0x040fe200078c10ff */
[----:B------:R4:W-:Y:S01]  /*a460*/  @!P4 ST.E.64 desc[UR40][R6.64], R134 ;  /* 0x000000860600c985 */ /* 0x0009e2000c101b28 */
[-C--:B------:R-:W-:Y:S02]  /*a470*/  @!P5 LEA.HI.X R9, R16, R5.reuse, R25, 0x2, P3 ;  /* 0x000000051009d211 */ /* 0x080fe400018f1419 */
[----:B------:R-:W-:Y:S01]  /*a480*/  @!P2 LEA.HI.X R15, R3, R5, R0, 0x2, P6 ;  /* 0x00000005030fa211 */ /* 0x000fe200030f1400 */
[----:B------:R-:W-:-:S02]  /*a490*/  VIADD R3, R2, 0xf8 ;  /* 0x000000f802037836 */ /* 0x000fc40000000000 */
[----:B------:R4:W-:Y:S03]  /*a4a0*/  @!P5 ST.E.64 desc[UR40][R8.64], R138 ;  /* 0x0000008a0800d985 */ /* 0x0009e6000c101b28 */
[----:B------:R-:W-:Y:S01]  /*a4b0*/  ISETP.GE.AND P0, PT, R3, UR4, PT ;  /* 0x0000000403007c0c */ /* 0x000fe2000bf06270 */
[----:B------:R4:W-:Y:S04]  /*a4c0*/  @!P1 ST.E.64 desc[UR40][R12.64], R142 ;  /* 0x0000008e0c009985 */ /* 0x0009e8000c101b28 */
[----:B------:R4:W-:Y:S08]  /*a4d0*/  @!P2 ST.E.64 desc[UR40][R14.64], R146 ;  /* 0x000000920e00a985 */ /* 0x0009f0000c101b28 */
[----:B------:R-:W-:Y:S05]  /*a4e0*/  @P0 BRA `(.L_x_9422) ;  /* 0x0000000c00f00947 */ /* 0x000fea0003800000 */
[----:B------:R-:W-:Y:S02]  /*a4f0*/  LEA R4, P0, R3, R4, 0x2 ;  /* 0x0000000403047211 */ /* 0x000fe400078010ff */
[----:B------:R-:W-:-:S04]  /*a500*/  SHF.R.S32.HI R0, RZ, 0x1f, R3 ;  /* 0x0000001fff007819 */ /* 0x000fc80000011403 */
[----:B------:R-:W-:-:S05]  /*a510*/  LEA.HI.X R5, R3, R5, R0, 0x2, P0 ;  /* 0x0000000503057211 */ /* 0x000fca00000f1400 */
[----:B------:R2:W-:Y:S01]  /*a520*/  ST.E.64 desc[UR40][R4.64], R150 ;  /* 0x0000009604007985 */ /* 0x0005e2000c101b28 */
[----:B------:R-:W-:Y:S05]  /*a530*/  BRA `(.L_x_9422) ;  /* 0x0000000c00dc7947 */ /* 0x000fea0003800000 */
.L_x_9413:
        /* <DEDUP_REMOVED lines=33> */
.L_x_9425:
        /* <DEDUP_REMOVED lines=58> */
.L_x_9427:
[----:B------:R-:W-:Y:S05]  /*aaf0*/  BSYNC B1 ;  /* 0x0000000000017941 */ /* 0x000fea0003800000 */
.L_x_9426:
[----:B------:R-:W-:-:S06]  /*ab00*/  UISETP.GT.AND UP0, UPT, UR39, 0x1, UPT ;  /* 0x000000012700788c */ /* 0x000fcc000bf04270 */
[----:B------:R-:W-:-:S13]  /*ab10*/  PLOP3.LUT P0, PT, PT, PT, UP0, 0x80, 0x0 ;  /* 0x000000000000781c */ /* 0x000fda0003f0f008 */
[----:B------:R-:W-:Y:S05]  /*ab20*/  @P0 BRA `(.L_x_9422) ;  /* 0x0000000800600947 */ /* 0x000fea0003800000 */
[----:B------:R-:W1:Y:S01]  /*ab30*/  LDC R11, c[0x0][0xbe8] ;  /* 0x0002fa00ff0b7b82 */ /* 0x000e620000000800 */
[----:B0-----:R-:W-:Y:S01]  /*ab40*/  SHF.R.S32.HI R3, RZ, 0x1f, R8 ;  /* 0x0000001fff037819 */ /* 0x001fe20000011408 */
[----:B------:R-:W-:Y:S01]  /*ab50*/  ULDC.64 UR10, c[0x0][0xaa0] ;  /* 0x0002a800000a7ab9 */ /* 0x000fe20000000a00 */
[----:B------:R-:W-:Y:S01]  /*ab60*/  BSSY B1, `(.L_x_9428) ;  /* 0x0000052000017945 */ /* 0x000fe20003800000 */
[----:B------:R-:W-:Y:S01]  /*ab70*/  UIMAD.WIDE.U32 UR8, UR4, UR10, URZ ;  /* 0x0000000a040872a5 */ /* 0x000fe2000f8e003f */
[----:B------:R-:W-:Y:S01]  /*ab80*/  LEA.HI R3, R3, R8, RZ, 0x3 ;  /* 0x0000000803037211 */ /* 0x000fe200078f18ff */
[----:B------:R-:W-:-:S03]  /*ab90*/  UIMAD UR10, UR19, UR10, URZ ;  /* 0x0000000a130a72a4 */ /* 0x000fc6000f8e023f */
[----:B------:R-:W-:Y:S01]  /*aba0*/  LOP3.LUT R9, R3, 0xfffffff8, RZ, 0xc0, !PT ;  /* 0xfffffff803097812 */ /* 0x000fe200078ec0ff */
[----:B------:R-:W-:Y:S01]  /*abb0*/  UIMAD UR10, UR4, UR11, UR10 ;  /* 0x0000000b040a72a4 */ /* 0x000fe2000f8e020a */
[----:B------:R-:W-:-:S03]  /*abc0*/  SHF.R.S32.HI R13, RZ, 0x3, R3 ;  /* 0x00000003ff0d7819 */ /* 0x000fc60000011403 */
[----:B------:R-:W-:Y:S01]  /*abd0*/  IMAD.IADD R10, R8, 0x1, -R9 ;  /* 0x00000001080a7824 */ /* 0x000fe200078e0a09 */
[----:B------:R-:W-:Y:S01]  /*abe0*/  UIADD3 UR9, UR9, UR10, URZ ;  /* 0x0000000a09097290 */ /* 0x000fe2000fffe03f */
[----:B------:R-:W-:Y:S02]  /*abf0*/  IMAD.U32 R8, RZ, RZ, UR44 ;  /* 0x0000002cff087e24 */ /* 0x000fe4000f8e00ff */
[----:B------:R-:W-:Y:S01]  /*ac00*/  IMAD R3, R10, 0x20, R13 ;  /* 0x000000200a037824 */ /* 0x000fe200078e020d */
[----:B------:R-:W-:Y:S02]  /*ac10*/  ULDC.64 UR10, c[0x0][0xae8] ;  /* 0x0002ba00000a7ab9 */ /* 0x000fe40000000a00 */
[----:B------:R-:W-:Y:S01]  /*ac20*/  UIMAD.WIDE.U32 UR8, UR43, UR10, UR8 ;  /* 0x0000000a2b0872a5 */ /* 0x000fe2000f8e0008 */
[----:B------:R-:W-:Y:S01]  /*ac30*/  IMAD R8, R8, 0x80, R3 ;  /* 0x0000008008087824 */ /* 0x000fe200078e0203 */
[----:B-1----:R-:W-:Y:S02]  /*ac40*/  ISETP.NE.AND P0, PT, R11, 0x1, PT ;  /* 0x000000010b00780c */ /* 0x002fe40003f05270 */
[----:B------:R-:W-:Y:S01]  /*ac50*/  UIMAD UR9, UR43, UR11, UR9 ;  /* 0x0000000b2b0972a4 */ /* 0x000fe2000f8e0209 */
[----:B------:R-:W-:-:S02]  /*ac60*/  IMAD.MOV.U32 R3, RZ, RZ, R8 ;  /* 0x000000ffff037224 */ /* 0x000fc400078e0008 */
[----:B------:R-:W-:Y:S02]  /*ac70*/  ULDC.64 UR10, c[0x0][0xaf0] ;  /* 0x0002bc00000a7ab9 */ /* 0x000fe40000000a00 */
[----:B------:R-:W-:Y:S02]  /*ac80*/  UIMAD UR45, UR45, UR10, URZ ;  /* 0x0000000a2d2d72a4 */ /* 0x000fe4000f8e023f */
[----:B------:R-:W-:Y:S02]  /*ac90*/  UIMAD.WIDE.U32 UR8, UR46, UR10, UR8 ;  /* 0x0000000a2e0872a5 */ /* 0x000fe4000f8e0008 */
[----:B------:R-:W-:Y:S02]  /*aca0*/  UIMAD UR4, UR46, UR11, UR45 ;  /* 0x0000000b2e0472a4 */ /* 0x000fe4000f8e022d */
[----:B------:R-:W0:Y:S02]  /*acb0*/  @P0 LDC R5, c[0x0][0xbec] ;  /* 0x0002fb00ff050b82 */ /* 0x000e240000000800 */
[----:B------:R-:W-:Y:S01]  /*acc0*/  UIADD3 UR4, UR9, UR4, URZ ;  /* 0x0000000409047290 */ /* 0x000fe2000fffe03f */
[----:B------:R-:W-:-:S05]  /*acd0*/  ULDC.64 UR10, c[0x0][0xae0] ;  /* 0x0002b800000a7ab9 */ /* 0x000fca0000000a00 */
[----:B------:R-:W1:Y:S01]  /*ace0*/  @P0 LDC R7, c[0x0][0xbf0] ;  /* 0x0002fc00ff070b82 */ /* 0x000e620000000800 */
[----:B0-----:R-:W-:-:S04]  /*acf0*/  @P0 IMAD.HI.U32 R4, R8, R5, RZ ;  /* 0x0000000508040227 */ /* 0x001fc800078e00ff */
[----:B------:R-:W-:Y:S02]  /*ad00*/  IMAD.U32 R5, RZ, RZ, UR9 ;  /* 0x00000009ff057e24 */ /* 0x000fe4000f8e00ff */
[----:B------:R-:W-:Y:S01]  /*ad10*/  IMAD.U32 R5, RZ, RZ, UR4 ;  /* 0x00000004ff057e24 */ /* 0x000fe2000f8e00ff */
[----:B-1----:R-:W-:Y:S01]  /*ad20*/  @P0 SHF.R.U32.HI R3, RZ, R7, R4 ;  /* 0x00000007ff030219 */ /* 0x002fe20000011604 */
[----:B------:R-:W-:Y:S01]  /*ad30*/  IMAD.U32 R4, RZ, RZ, UR8 ;  /* 0x00000008ff047e24 */ /* 0x000fe2000f8e00ff */
[----:B------:R-:W-:Y:S02]  /*ad40*/  ULDC.64 UR8, c[0x0][0xad8] ;  /* 0x0002b60000087ab9 */ /* 0x000fe40000000a00 */
[--C-:B------:R-:W-:Y:S01]  /*ad50*/  SHF.R.S32.HI R6, RZ, 0x1f, R3.reuse ;  /* 0x0000001fff067819 */ /* 0x100fe20000011403 */
[----:B------:R-:W-:Y:S02]  /*ad60*/  IMAD.MOV R7, RZ, RZ, -R3 ;  /* 0x000000ffff077224 */ /* 0x000fe400078e0a03 */
[----:B------:R-:W-:-:S04]  /*ad70*/  IMAD.WIDE.U32 R4, R3, UR10, R4 ;  /* 0x0000000a03047c25 */ /* 0x000fc8000f8e0004 */
[----:B------:R-:W-:Y:S02]  /*ad80*/  IMAD R7, R11, R7, R8 ;  /* 0x000000070b077224 */ /* 0x000fe400078e0208 */
[----:B------:R-:W-:Y:S02]  /*ad90*/  IMAD R6, R6, UR10, RZ ;  /* 0x0000000a06067c24 */ /* 0x000fe4000f8e02ff */
[----:B------:R-:W-:Y:S02]  /*ada0*/  IMAD.U32 R8, RZ, RZ, UR44 ;  /* 0x0000002cff087e24 */ /* 0x000fe4000f8e00ff */
[----:B------:R-:W-:Y:S01]  /*adb0*/  IMAD R9, R3, UR11, R6 ;  /* 0x0000000b03097c24 */ /* 0x000fe2000f8e0206 */
[----:B------:R-:W-:Y:S01]  /*adc0*/  SHF.R.S32.HI R6, RZ, 0x1f, R7 ;  /* 0x0000001fff067819 */ /* 0x000fe20000011407 */
[----:B------:R-:W-:Y:S02]  /*add0*/  IMAD R8, R8, 0x80, R13 ;  /* 0x0000008008087824 */ /* 0x000fe400078e020d */
[----:B------:R-:W-:-:S02]  /*ade0*/  IMAD.IADD R5, R5, 0x1, R9 ;  /* 0x0000000105057824 */ /* 0x000fc400078e0209 */
[----:B------:R-:W-:Y:S02]  /*adf0*/  IMAD R6, R6, UR8, RZ ;  /* 0x0000000806067c24 */ /* 0x000fe4000f8e02ff */
[----:B------:R-:W-:-:S04]  /*ae00*/  IMAD.WIDE.U32 R4, R7, UR8, R4 ;  /* 0x0000000807047c25 */ /* 0x000fc8000f8e0004 */
[----:B------:R-:W-:Y:S01]  /*ae10*/  IMAD R9, R7, UR9, R6 ;  /* 0x0000000907097c24 */ /* 0x000fe2000f8e0206 */
[----:B------:R-:W-:Y:S01]  /*ae20*/  ULDC.64 UR8, c[0x0][0xa80] ;  /* 0x0002a00000087ab9 */ /* 0x000fe20000000a00 */
[----:B-----5:R-:W-:Y:S01]  /*ae30*/  IMAD R11, R0, R11, RZ ;  /* 0x0000000b000b7224 */ /* 0x020fe200078e02ff */
[----:B------:R-:W-:Y:S01]  /*ae40*/  LEA R6, P2, R4, UR8, 0x1 ;  /* 0x0000000804067c11 */ /* 0x000fe2000f8408ff */
[C---:B------:R-:W-:Y:S02]  /*ae50*/  VIADD R3, R8.reuse, 0x40 ;  /* 0x0000004008037836 */ /* 0x040fe40000000000 */
[----:B------:R-:W-:Y:S02]  /*ae60*/  IMAD.IADD R5, R5, 0x1, R9 ;  /* 0x0000000105057824 */ /* 0x000fe400078e0209 */
[----:B------:R-:W-:Y:S01]  /*ae70*/  VIADD R0, R8, 0x20 ;  /* 0x0000002008007836 */ /* 0x000fe20000000000 */
[----:B------:R-:W-:Y:S01]  /*ae80*/  ISETP.GE.AND P0, PT, R3, R11, PT ;  /* 0x0000000b0300720c */ /* 0x000fe20003f06270 */
[----:B------:R-:W-:Y:S01]  /*ae90*/  IMAD.SHL.U32 R7, R10, 0x8, RZ ;  /* 0x000000080a077824 */ /* 0x000fe200078e00ff */
[----:B------:R-:W-:-:S02]  /*aea0*/  LEA.HI.X R3, R4, UR9, R5, 0x1, P2 ;  /* 0x0000000904037c11 */ /* 0x000fc400090f0c05 */
[-C--:B------:R-:W-:Y:S01]  /*aeb0*/  ISETP.GE.AND P2, PT, R8, R11.reuse, PT ;  /* 0x0000000b0800720c */ /* 0x080fe20003f46270 */
[C---:B------:R-:W-:Y:S01]  /*aec0*/  VIADD R9, R7.reuse, 0x80 ;  /* 0x0000008007097836 */ /* 0x040fe20000000000 */
[----:B------:R-:W-:Y:S01]  /*aed0*/  ISETP.GE.AND P1, PT, R0, R11, PT ;  /* 0x0000000b0000720c */ /* 0x000fe20003f26270 */
[C---:B------:R-:W-:Y:S01]  /*aee0*/  VIADD R13, R7.reuse, 0xc0 ;  /* 0x000000c0070d7836 */ /* 0x040fe20000000000 */
[----:B------:R0:W1:Y:S01]  /*aef0*/  SHFL.IDX PT, R4, R6, RZ, 0x181f ;  /* 0x00181fff06047589 */ /* 0x00006200000e0000 */
[----:B------:R-:W-:Y:S01]  /*af00*/  VIADD R15, R7, 0x40 ;  /* 0x00000040070f7836 */ /* 0x000fe20000000000 */
[----:B------:R-:W-:Y:S02]  /*af10*/  SHF.R.S32.HI R12, RZ, 0x1f, R7 ;  /* 0x0000001fff0c7819 */ /* 0x000fe40000011407 */
[----:B------:R0:W2:Y:S01]  /*af20*/  SHFL.IDX PT, R0, R3, RZ, 0x181f ;  /* 0x00181fff03007589 */ /* 0x0000a200000e0000 */
[----:B------:R-:W-:Y:S02]  /*af30*/  SHF.R.S32.HI R10, RZ, 0x1f, R9 ;  /* 0x0000001fff0a7819 */ /* 0x000fe40000011409 */
[----:B------:R-:W-:-:S02]  /*af40*/  SHF.R.S32.HI R14, RZ, 0x1f, R13 ;  /* 0x0000001fff0e7819 */ /* 0x000fc4000001140d */
[----:B------:R-:W-:Y:S01]  /*af50*/  SHF.R.S32.HI R20, RZ, 0x1f, R15 ;  /* 0x0000001fff147819 */ /* 0x000fe2000001140f */
[----:B------:R-:W-:Y:S06]  /*af60*/  @P2 BRA `(.L_x_9429) ;  /* 0x0000000000442947 */ /* 0x000fec0003800000 */
        /* <DEDUP_REMOVED lines=8> */
[----:B------:R3:W-:Y:S01]  /*aff0*/  @!P5 ST.E.128 desc[UR40][R24.64], RZ ;  /* 0x000000ff1800d985 */ /* 0x0007e2000c101d28 */
[----:B------:R-:W-:Y:S02]  /*b000*/  @!P4 LEA.HI.X R27, R15, R0, R20, 0x1, P6 ;  /* 0x000000000f1bc211 */ /* 0x000fe400030f0c14 */
[----:B------:R-:W-:-:S03]  /*b010*/  @!P3 LEA R28, P6, R9, R4, 0x1 ;  /* 0x00000004091cb211 */ /* 0x000fc600078c08ff */
[----:B------:R3:W-:Y:S01]  /*b020*/  @!P4 ST.E.128 desc[UR40][R26.64], RZ ;  /* 0x000000ff1a00c985 */ /* 0x0007e2000c101d28 */
[----:B------:R-:W-:Y:S02]  /*b030*/  @!P3 LEA.HI.X R29, R9, R0, R10, 0x1, P6 ;  /* 0x00000000091db211 */ /* 0x000fe400030f0c0a */
[----:B------:R-:W-:-:S03]  /*b040*/  @!P2 LEA R4, P6, R13, R4, 0x1 ;  /* 0x000000040d04a211 */ /* 0x000fc600078c08ff */
[----:B------:R3:W-:Y:S01]  /*b050*/  @!P3 ST.E.128 desc[UR40][R28.64], RZ ;  /* 0x000000ff1c00b985 */ /* 0x0007e2000c101d28 */
[----:B------:R-:W-:-:S05]  /*b060*/  @!P2 LEA.HI.X R5, R13, R0, R14, 0x1, P6 ;  /* 0x000000000d05a211 */ /* 0x000fca00030f0c0e */
[----:B------:R3:W-:Y:S04]  /*b070*/  @!P2 ST.E.128 desc[UR40][R4.64], RZ ;  /* 0x000000ff0400a985 */ /* 0x0007e8000c101d28 */
.L_x_9429:
[----:B------:R-:W-:Y:S05]  /*b080*/  BSYNC B1 ;  /* 0x0000000000017941 */ /* 0x000fea0003800000 */
.L_x_9428:
[----:B--2---:R2:W4:Y:S01]  /*b090*/  SHFL.IDX PT, R0, R3, 0x1, 0x181f ;  /* 0x00381f0003007f89 */ /* 0x00452200000e0000 */
[----:B------:R-:W-:Y:S03]  /*b0a0*/  BSSY B1, `(.L_x_9430) ;  /* 0x0000014000017945 */ /* 0x000fe60003800000 */
[----:B-1-3--:R2:W1:Y:S01]  /*b0b0*/  SHFL.IDX PT, R4, R6, 0x1, 0x181f ;  /* 0x00381f0006047f89 */ /* 0x00a46200000e0000 */
        /* <DEDUP_REMOVED lines=8> */
[----:B----4-:R-:W-:Y:S02]  /*b140*/  @!P4 LEA.HI.X R25, R7, R0, R12, 0x1, P6 ;  /* 0x000000000719c211 */ /* 0x010fe400030f0c0c */
[----:B------:R-:W-:Y:S02]  /*b150*/  @!P2 LEA R28, P6, R9, R4, 0x1 ;  /* 0x00000004091ca211 */ /* 0x000fe400078c08ff */
[----:B------:R-:W-:Y:S01]  /*b160*/  @!P3 LEA.HI.X R27, R15, R0, R20, 0x1, P5 ;  /* 0x000000000f1bb211 */ /* 0x000fe200028f0c14 */
[----:B------:R3:W-:Y:S01]  /*b170*/  @!P4 ST.E.128 desc[UR40][R24.64], RZ ;  /* 0x000000ff1800c985 */ /* 0x0007e2000c101d28 */
[----:B------:R-:W-:-:S02]  /*b180*/  @!P1 LEA R4, P5, R13, R4, 0x1 ;  /* 0x000000040d049211 */ /* 0x000fc400078a08ff */
[-C--:B------:R-:W-:Y:S01]  /*b190*/  @!P2 LEA.HI.X R29, R9, R0.reuse, R10, 0x1, P6 ;  /* 0x00000000091da211 */ /* 0x080fe200030f0c0a */
[----:B------:R3:W-:Y:S01]  /*b1a0*/  @!P3 ST.E.128 desc[UR40][R26.64], RZ ;  /* 0x000000ff1a00b985 */ /* 0x0007e2000c101d28 */
[----:B------:R-:W-:-:S03]  /*b1b0*/  @!P1 LEA.HI.X R5, R13, R0, R14, 0x1, P5 ;  /* 0x000000000d059211 */ /* 0x000fc600028f0c0e */
[----:B------:R3:W-:Y:S04]  /*b1c0*/  @!P2 ST.E.128 desc[UR40][R28.64], RZ ;  /* 0x000000ff1c00a985 */ /* 0x0007e8000c101d28 */
[----:B------:R3:W-:Y:S02]  /*b1d0*/  @!P1 ST.E.128 desc[UR40][R4.64], RZ ;  /* 0x000000ff04009985 */ /* 0x0007e4000c101d28 */
.L_x_9431:
[----:B------:R-:W-:Y:S05]  /*b1e0*/  BSYNC B1 ;  /* 0x0000000000017941 */ /* 0x000fea0003800000 */
.L_x_9430:
[----:B----4-:R4:W0:Y:S01]  /*b1f0*/  SHFL.IDX PT, R0, R3, 0x2, 0x181f ;  /* 0x00581f0003007f89 */ /* 0x01082200000e0000 */
        /* <DEDUP_REMOVED lines=9> */
[-C--:B------:R-:W-:Y:S02]  /*b290*/  @!P2 LEA R26, P5, R15, R4.reuse, 0x1 ;  /* 0x000000040f1aa211 */ /* 0x080fe400078a08ff */
[----:B------:R-:W-:Y:S02]  /*b2a0*/  @!P1 LEA R28, P4, R9, R4, 0x1 ;  /* 0x00000004091c9211 */ /* 0x000fe400078808ff */
[----:B0-----:R-:W-:Y:S02]  /*b2b0*/  @!P3 LEA.HI.X R25, R7, R0, R12, 0x1, P6 ;  /* 0x000000000719b211 */ /* 0x001fe400030f0c0c */
[----:B------:R-:W-:Y:S02]  /*b2c0*/  @!P0 LEA R4, P6, R13, R4, 0x1 ;  /* 0x000000040d048211 */ /* 0x000fe400078c08ff */
[-C--:B------:R-:W-:Y:S01]  /*b2d0*/  @!P2 LEA.HI.X R27, R15, R0.reuse, R20, 0x1, P5 ;  /* 0x000000000f1ba211 */ /* 0x080fe200028f0c14 */
[----:B------:R3:W-:Y:S01]  /*b2e0*/  @!P3 ST.E.128 desc[UR40][R24.64], RZ ;  /* 0x000000ff1800b985 */ /* 0x0007e2000c101d28 */
[----:B------:R-:W-:-:S02]  /*b2f0*/  @!P1 LEA.HI.X R29, R9, R0, R10, 0x1, P4 ;  /* 0x00000000091d9211 */ /* 0x000fc400020f0c0a */
[----:B------:R-:W-:Y:S01]  /*b300*/  @!P0 LEA.HI.X R5, R13, R0, R14, 0x1, P6 ;  /* 0x000000000d058211 */ /* 0x000fe200030f0c0e */
[----:B------:R3:W-:Y:S04]  /*b310*/  @!P2 ST.E.128 desc[UR40][R26.64], RZ ;  /* 0x000000ff1a00a985 */ /* 0x0007e8000c101d28 */
[----:B------:R3:W-:Y:S04]  /*b320*/  @!P1 ST.E.128 desc[UR40][R28.64], RZ ;  /* 0x000000ff1c009985 */ /* 0x0007e8000c101d28 */
[----:B------:R3:W-:Y:S02]  /*b330*/  @!P0 ST.E.128 desc[UR40][R4.64], RZ ;  /* 0x000000ff04008985 */ /* 0x0007e4000c101d28 */
.L_x_9433:
[----:B------:R-:W-:Y:S05]  /*b340*/  BSYNC B1 ;  /* 0x0000000000017941 */ /* 0x000fea0003800000 */
.L_x_9432:
[----:B0-----:R-:W-:Y:S01]  /*b350*/  VIADD R0, R8, 0x60 ;  /* 0x0000006008007836 */ /* 0x001fe20000000000 */
[----:B--2-4-:R-:W0:Y:S04]  /*b360*/  SHFL.IDX PT, R3, R3, 0x3, 0x181f ;  /* 0x00781f0003037f89 */ /* 0x014e2800000e0000 */
[----:B------:R-:W-:Y:S01]  /*b370*/  ISETP.GE.AND P0, PT, R0, R11, PT ;  /* 0x0000000b0000720c */ /* 0x000fe20003f06270 */
[----:B-1-3--:R1:W2:-:S12]  /*b380*/  SHFL.IDX PT, R4, R6, 0x3, 0x181f ;  /* 0x00781f0006047f89 */ /* 0x00a29800000e0000 */
[----:B-1----:R-:W-:Y:S05]  /*b390*/  @P0 BRA `(.L_x_9422) ;  /* 0x0000000000440947 */ /* 0x002fea0003800000 */
[----:B------:R-:W-:Y:S02]  /*b3a0*/  ULDC UR4, c[0x0][0xac8] ;  /* 0x0002b20000047ab9 */ /* 0x000fe40000000800 */
[----:B------:R-:W-:Y:S02]  /*b3b0*/  ISETP.GE.AND P3, PT, R7, UR4, PT ;  /* 0x0000000407007c0c */ /* 0x000fe4000bf66270 */
[----:B------:R-:W-:Y:S02]  /*b3c0*/  ISETP.GE.AND P2, PT, R15, UR4, PT ;  /* 0x000000040f007c0c */ /* 0x000fe4000bf46270 */
[----:B------:R-:W-:Y:S02]  /*b3d0*/  ISETP.GE.AND P1, PT, R9, UR4, PT ;  /* 0x0000000409007c0c */ /* 0x000fe4000bf26270 */
[----:B------:R-:W-:-:S07]  /*b3e0*/  ISETP.GE.AND P0, PT, R13, UR4, PT ;  /* 0x000000040d007c0c */ /* 0x000fce000bf06270 */
[----:B--2---:R-:W-:-:S04]  /*b3f0*/  @!P3 LEA R6, P4, R7, R4, 0x1 ;  /* 0x000000040706b211 */ /* 0x004fc800078808ff */
[-C--:B0-----:R-:W-:Y:S02]  /*b400*/  @!P3 LEA.HI.X R7, R7, R3.reuse, R12, 0x1, P4 ;  /* 0x000000030707b211 */ /* 0x081fe400020f0c0c */
[-C--:B------:R-:W-:Y:S02]  /*b410*/  @!P2 LEA R24, P4, R15, R4.reuse, 0x1 ;  /* 0x000000040f18a211 */ /* 0x080fe400078808ff */
[-C--:B------:R-:W-:Y:S01]  /*b420*/  @!P1 LEA R8, P5, R9, R4.reuse, 0x1 ;  /* 0x0000000409089211 */ /* 0x080fe200078a08ff */
[----:B------:R0:W-:Y:S01]  /*b430*/  @!P3 ST.E.128 desc[UR40][R6.64], RZ ;  /* 0x000000ff0600b985 */ /* 0x0001e2000c101d28 */
[----:B------:R-:W-:Y:S02]  /*b440*/  @!P0 LEA R4, P6, R13, R4, 0x1 ;  /* 0x000000040d048211 */ /* 0x000fe400078c08ff */
[-C--:B------:R-:W-:Y:S02]  /*b450*/  @!P2 LEA.HI.X R25, R15, R3.reuse, R20, 0x1, P4 ;  /* 0x000000030f19a211 */ /* 0x080fe400020f0c14 */
[----:B------:R-:W-:-:S02]  /*b460*/  @!P1 LEA.HI.X R9, R9, R3, R10, 0x1, P5 ;  /* 0x0000000309099211 */ /* 0x000fc400028f0c0a */
[----:B------:R-:W-:Y:S01]  /*b470*/  @!P0 LEA.HI.X R5, R13, R3, R14, 0x1, P6 ;  /* 0x000000030d058211 */ /* 0x000fe200030f0c0e */
[----:B------:R0:W-:Y:S04]  /*b480*/  @!P2 ST.E.128 desc[UR40][R24.64], RZ ;  /* 0x000000ff1800a985 */ /* 0x0001e8000c101d28 */
[----:B------:R0:W-:Y:S04]  /*b490*/  @!P1 ST.E.128 desc[UR40][R8.64], RZ ;  /* 0x000000ff08009985 */ /* 0x0001e8000c101d28 */
[----:B------:R0:W-:Y:S02]  /*b4a0*/  @!P0 ST.E.128 desc[UR40][R4.64], RZ ;  /* 0x000000ff04008985 */ /* 0x0001e4000c101d28 */
.L_x_9422:
[----:B------:R-:W-:Y:S05]  /*b4b0*/  BSYNC B0 ;  /* 0x0000000000007941 */ /* 0x000fea0003800000 */
.L_x_9412:
[----:B------:R-:W-:Y:S02]  /*b4c0*/  ULDC UR4, c[0x0][0xc3c] ;  /* 0x00030f0000047ab9 */ /* 0x000fe40000000800 */
[----:B------:R-:W-:-:S06]  /*b4d0*/  UISETP.GE.AND UP0, UPT, UR7, UR4, UPT ;  /* 0x000000040700728c */ /* 0x000fcc000bf06270 */
[----:B------:R-:W-:-:S13]  /*b4e0*/  PLOP3.LUT P0, PT, PT, PT, UP0, 0x80, 0x0 ;  /* 0x000000000000781c */ /* 0x000fda0003f0f008 */
[----:B------:R-:W-:Y:S05]  /*b4f0*/  @!P0 BRA `(.L_x_9434) ;  /* 0xffffff5c000c8947 */ /* 0x000fea000383ffff */
[----:B------:R-:W-:Y:S05]  /*b500*/  EXIT ;  /* 0x000000000000794d */ /* 0x000fea0003800000 */
.L_x_9387:
        /* <DEDUP_REMOVED lines=18> */
.L_x_9435:
        /* <DEDUP_REMOVED lines=43> */
.L_x_9439:
        /* <DEDUP_REMOVED lines=38> */
.L_x_9437:
        /* <DEDUP_REMOVED lines=20> */
.L_x_9440:
        /* <DEDUP_REMOVED lines=54> */
.L_x_9438:
[----:B------:R-:W-:Y:S01]  /*bfe0*/  IMAD.U32 R2, RZ, RZ, UR6 ;  /* 0x00000006ff027e24 */ /* 0x000fe2000f8e00ff */
[----:B------:R1:W-:Y:S04]  /*bff0*/  STL [R1+0x4], RZ ;  /* 0x000004ff01007387 */ /* 0x0003e80000100800 */
[----:B------:R1:W-:Y:S04]  /*c000*/  STL [R1+0x8], RZ ;  /* 0x000008ff01007387 */ /* 0x0003e80000100800 */
[----:B------:R1:W-:Y:S02]  /*c010*/  STL [R1], R2 ;  /* 0x0000000201007387 */ /* 0x0003e40000100800 */
.L_x_9441:
        /* <DEDUP_REMOVED lines=10> */
.L_x_9436:
        /* <DEDUP_REMOVED lines=8> */
[----:B------:R-:W2:Y:S01]  /*c140*/  S2UR UR5, SR_CgaCtaId ;  /* 0x00000000000579c3 */ /* 0x000ea20000008800 */
        /* <DEDUP_REMOVED lines=15> */
[----:B--2---:R-:W-:-:S06]  /*c240*/  ULEA UR4, UR5, UR4, 0x18 ;  /* 0x0000000405047291 */ /* 0x004fcc000f8ec03f */
[----:B------:R-:W-:-:S04]  /*c250*/  IMAD.U32 R18, RZ, RZ, UR4 ;  /* 0x00000004ff127e24 */ /* 0x000fc8000f8e00ff */
[----:B------:R-:W-:-:S05]  /*c260*/  IMAD R2, R3, 0x2, R18 ;  /* 0x0000000203027824 */ /* 0x000fca00078e0212 */
[----:B------:R0:W-:Y:S04]  /*c270*/  STL [R1+0x28], R2 ;  /* 0x0000280201007387 */ /* 0x0001e80000100800 */
[----:B------:R0:W-:Y:S04]  /*c280*/  STL [R1+0x10], R0 ;  /* 0x0000100001007387 */ /* 0x0001e80000100800 */
[----:B------:R0:W-:Y:S02]  /*c290*/  STL [R1+0x48], RZ ;  /* 0x000048ff01007387 */ /* 0x0001e40000100800 */
.L_x_9544:
[----:B0-2---:R-:W2:Y:S01]  /*c2a0*/  LDL R0, [R1+0xc] ;  /* 0x00000c0001007983 */ /* 0x005ea20000100800 */
[----:B------:R-:W2:Y:S01]  /*c2b0*/  LDC.64 R2, c[0x0][0xc88] ;  /* 0x00032200ff027b82 */ /* 0x000ea20000000a00 */
[----:B------:R-:W-:Y:S05]  /*c2c0*/  YIELD ;  /* 0x0000000000007946 */ /* 0x000fea0003800000 */
[----:B------:R-:W-:Y:S01]  /*c2d0*/  ULDC.64 UR4, c[0x0][0xa28] ;  /* 0x00028a0000047ab9 */ /* 0x000fe20000000a00 */
[----:B---3--:R-:W-:Y:S01]  /*c2e0*/  IMAD.MOV.U32 R6, RZ, RZ, RZ ;  /* 0x000000ffff067224 */ /* 0x008fe200078e00ff */
[----:B------:R-:W-:Y:S01]  /*c2f0*/  ISETP.NE.U32.AND P0, PT, RZ, UR4, PT ;  /* 0x00000004ff007c0c */ /* 0x000fe2000bf05070 */
[----:B------:R-:W-:Y:S01]  /*c300*/  ULDC.64 UR6, c[0x0][0xa18] ;  /* 0x0002860000067ab9 */ /* 0x000fe20000000a00 */
[----:B------:R-:W-:Y:S01]  /*c310*/  ULDC.64 UR8, c[0x0][0xa08] ;  /* 0x0002820000087ab9 */ /* 0x000fe20000000a00 */
[----:B--2---:R-:W-:-:S05]  /*c320*/  IMAD.WIDE R2, R0, 0x4, R2 ;  /* 0x0000000400027825 */ /* 0x004fca00078e0202 */
[----:B-1----:R-:W2:Y:S01]  /*c330*/  LDG.E R10, desc[UR40][R2.64] ;  /* 0x00000028020a7981 */ /* 0x002ea2000c1e1900 */
        /* <DEDUP_REMOVED lines=46> */
.L_x_9443:
        /* <DEDUP_REMOVED lines=18> */
.L_x_9444:
[----:B------:R-:W-:Y:S05]  /*c740*/  @!P0 BRA `(.L_x_9445) ;  /* 0x00000000000c8947 */ /* 0x000fea0003800000 */
[----:B------:R-:W2:Y:S04]  /*c750*/  LDG.E R6, desc[UR40][R4.64] ;  /* 0x0000002804067981 */ /* 0x000ea8000c1e1900 */
[----:B------:R-:W2:Y:S02]  /*c760*/  LDG.E R4, desc[UR40][R4.64+0x4] ;  /* 0x0000042804047981 */ /* 0x000ea4000c1e1900 */
[----:B--2---:R-:W-:-:S07]  /*c770*/  IMAD.IADD R6, R4, 0x1, -R6 ;  /* 0x0000000104067824 */ /* 0x004fce00078e0a06 */
.L_x_9445:
[----:B-----5:R-:W-:Y:S01]  /*c780*/  IMAD.IADD R6, R6, 0x1, -R0 ;  /* 0x0000000106067824 */ /* 0x020fe200078e0a00 */
[----:B------:R-:W-:Y:S01]  /*c790*/  LOP3.LUT R9, R2, 0xff, RZ, 0xc0, !PT ;  /* 0x000000ff02097812 */ /* 0x000fe200078ec0ff */
[----:B------:R-:W-:Y:S01]  /*c7a0*/  IMAD.MOV.U32 R4, RZ, RZ, RZ ;  /* 0x000000ffff047224 */ /* 0x000fe200078e00ff */
[----:B------:R-:W-:Y:S01]  /*c7b0*/  BSSY B0, `(.L_x_9446) ;  /* 0x000002a000007945 */ /* 0x000fe20003800000 */
[C---:B------:R-:W-:Y:S01]  /*c7c0*/  VIADD R0, R6.reuse, 0x5f ;  /* 0x0000005f06007836 */ /* 0x040fe20000000000 */
[----:B------:R-:W-:Y:S01]  /*c7d0*/  ISETP.GE.AND P0, PT, R6, 0x1, PT ;  /* 0x000000010600780c */ /* 0x000fe20003f06270 */
[----:B------:R-:W-:Y:S01]  /*c7e0*/  IMAD.MOV.U32 R10, RZ, RZ, R4 ;  /* 0x000000ffff0a7224 */ /* 0x000fe200078e0004 */
[----:B------:R2:W-:Y:S01]  /*c7f0*/  STL [R1+0x38], R4 ;  /* 0x0000380401007387 */ /* 0x0005e20000100800 */
[----:B------:R-:W-:-:S05]  /*c800*/  IMAD.HI R0, R0, 0x2aaaaaab, RZ ;  /* 0x2aaaaaab00007827 */ /* 0x000fca00078e02ff */
[----:B-1----:R-:W-:-:S04]  /*c810*/  SHF.R.U32.HI R3, RZ, 0x1f, R0 ;  /* 0x0000001fff037819 */ /* 0x002fc80000011600 */
[----:B------:R-:W-:-:S05]  /*c820*/  LEA.HI.SX32 R8, R0, R3, 0x1c ;  /* 0x0000000300087211 */ /* 0x000fca00078fe2ff */
[----:B------:R2:W-:Y:S04]  /*c830*/  STL [R1+0x40], R8 ;  /* 0x0000400801007387 */ /* 0x0005e80000100800 */
[----:B------:R2:W-:Y:S01]  /*c840*/  STL [R1+0x58], R9 ;  /* 0x0000580901007387 */ /* 0x0005e20000100800 */
[----:B------:R-:W-:Y:S05]  /*c850*/  @!P0 BRA `(.L_x_9447) ;  /* 0x00000000007c8947 */ /* 0x000fea0003800000 */
[----:B------:R-:W-:-:S04]  /*c860*/  SHF.R.U32.HI R0, RZ, 0x10, R2 ;  /* 0x00000010ff007819 */ /* 0x000fc80000011602 */
[----:B------:R-:W-:-:S13]  /*c870*/  ISETP.NE.AND P0, PT, R0, RZ, PT ;  /* 0x000000ff0000720c */ /* 0x000fda0003f05270 */
[----:B------:R-:W2:Y:S02]  /*c880*/  @!P0 LDC R0, c[0x0][0x9f0] ;  /* 0x00027c00ff008b82 */ /* 0x000ea40000000800 */
        /* <DEDUP_REMOVED lines=28> */
.L_x_9447:
[----:B------:R-:W-:Y:S05]  /*ca50*/  BSYNC B0 ;  /* 0x0000000000007941 */ /* 0x000fea0003800000 */
.L_x_9446:
[----:B------:R-:W-:Y:S01]  /*ca60*/  IMAD.MOV.U32 R0, RZ, RZ, R10 ;  /* 0x000000ffff007224 */ /* 0x000fe200078e000a */
[----:B------:R-:W-:Y:S03]  /*ca70*/  BSSY B7, `(.L_x_9448) ;  /* 0x00003e2000077945 */ /* 0x000fe60003800000 */
[----:B------:R-:W-:-:S05]  /*ca80*/  IMAD R2, R9, R0, RZ ;  /* 0x0000000009027224 */ /* 0x000fca00078e02ff */
        /* <DEDUP_REMOVED lines=9> */
[----:B------:R-:W3:Y:S01]  /*cb20*/  S2R R5, SR_LANEID ;  /* 0x0000000000057919 */ /* 0x000ee20000000000 */
[----:B------:R-:W-:Y:S01]  /*cb30*/  VOTEU.ANY UR4, UPT, PT ;  /* 0x0000000000047886 */ /* 0x000fe200038e0100 */
[----:B------:R-:W4:Y:S01]  /*cb40*/  LDC.64 R2, c[0x0][0xc60] ;  /* 0x00031800ff027b82 */ /* 0x000f220000000a00 */
[----:B------:R-:W3:Y:S02]  /*cb50*/  FLO.U32 R0, UR4 ;  /* 0x0000000400007d00 */ /* 0x000ee400080e0000 */
[----:B---3--:R-:W-:-:S06]  /*cb60*/  ISETP.EQ.U32.AND P0, PT, R0, R5, PT ;  /* 0x000000050000720c */ /* 0x008fcc0003f02070 */
[----:B------:R-:W4:Y:S07]  /*cb70*/  POPC R5, UR4 ;  /* 0x0000000400057d09 */ /* 0x000f2e0008000000 */
[----:B----4-:R-:W3:Y:S01]  /*cb80*/  @P0 ATOMG.E.ADD.STRONG.GPU PT, R3, desc[UR40][R2.64], R5 ;  /* 0x00000005020309a8 */ /* 0x010ee200081ee1e8 */
[----:B--2---:R-:W2:Y:S02]  /*cb90*/  S2R R4, SR_LTMASK ;  /* 0x0000000000047919 */ /* 0x004ea40000003900 */
[----:B--2---:R-:W-:-:S04]  /*cba0*/  LOP3.LUT R4, R4, UR4, RZ, 0xc0, !PT ;  /* 0x0000000404047c12 */ /* 0x004fc8000f8ec0ff */
[----:B------:R-:W2:Y:S01]  /*cbb0*/  POPC R7, R4 ;  /* 0x0000000400077309 */ /* 0x000ea20000000000 */
[----:B---3--:R-:W2:Y:S02]  /*cbc0*/  SHFL.IDX PT, R0, R3, R0, 0x1f ;  /* 0x00001f0003007589 */ /* 0x008ea400000e0000 */
[----:B--2---:R-:W-:-:S05]  /*cbd0*/  IADD3 R0, R0, UR37, R7 ;  /* 0x0000002500007c10 */ /* 0x004fca000fffe007 */
[----:B------:R4:W-:Y:S01]  /*cbe0*/  STL [R1], R0 ;  /* 0x0000000001007387 */ /* 0x0009e20000100800 */
[----:B------:R-:W-:Y:S05]  /*cbf0*/  BRA `(.L_x_9450) ;  /* 0x0000003c00247947 */ /* 0x000fea0003800000 */
.L_x_9449:
        /* <DEDUP_REMOVED lines=20> */
.L_x_9452:
[----:B------:R-:W-:Y:S05]  /*cd40*/  BSYNC B6 ;  /* 0x0000000000067941 */ /* 0x000fea0003800000 */
.L_x_9451:
        /* <DEDUP_REMOVED lines=9> */
[----:B--2---:R-:W-:Y:S02]  /*cde0*/  IMAD.U32 R4, RZ, RZ, UR6 ;  /* 0x00000006ff047e24 */ /* 0x004fe4000f8e00ff */
[----:B------:R-:W-:Y:S02]  /*cdf0*/  IMAD.U32 R5, RZ, RZ, UR7 ;  /* 0x00000007ff057e24 */ /* 0x000fe4000f8e00ff */
[----:B------:R-:W-:Y:S02]  /*ce00*/  IMAD.U32 R6, RZ, RZ, UR8 ;  /* 0x00000008ff067e24 */ /* 0x000fe4000f8e00ff */
[----:B------:R-:W-:-:S02]  /*ce10*/  IMAD.U32 R7, RZ, RZ, UR9 ;  /* 0x00000009ff077e24 */ /* 0x000fc4000f8e00ff */
[----:B-1----:R-:W-:Y:S02]  /*ce20*/  IMAD.U32 R10, RZ, RZ, UR4 ;  /* 0x00000004ff0a7e24 */ /* 0x002fe4000f8e00ff */
[----:B0-----:R-:W-:Y:S02]  /*ce30*/  IMAD.U32 R11, RZ, RZ, UR5 ;  /* 0x00000005ff0b7e24 */ /* 0x001fe4000f8e00ff */
[----:B------:R-:W-:Y:S02]  /*ce40*/  IMAD.MOV.U32 R8, RZ, RZ, 0x70 ;  /* 0x00000070ff087424 */ /* 0x000fe400078e00ff */
[----:B------:R-:W-:Y:S02]  /*ce50*/  IMAD.MOV.U32 R12, RZ, RZ, 0x1 ;  /* 0x00000001ff0c7424 */ /* 0x000fe400078e00ff */
[----:B---3--:R-:W-:-:S07]  /*ce60*/  IMAD.MOV.U32 R13, RZ, RZ, RZ ;  /* 0x000000ffff0d7224 */ /* 0x008fce00078e00ff */
[----:B------:R-:W-:-:S07]  /*ce70*/  LEPC R20, `(.L_x_9455) ;  /* 0x000000001014794e */ /* 0x000fce0000000000 */
[----:B----4-:R-:W-:Y:S05]  /*ce80*/  CALL.ABS.NOINC R2 ;  /* 0x0000000002007343 */ /* 0x010fea0003c00000 */
.L_x_9455:
        /* <DEDUP_REMOVED lines=16> */
.L_x_9454:
[----:B------:R-:W-:Y:S05]  /*cf90*/  BSYNC B6 ;  /* 0x0000000000067941 */ /* 0x000fea0003800000 */
.L_x_9453:
[----:B--2---:R-:W2:Y:S01]  /*cfa0*/  LDL.LU R4, [R1+0x14] ;  /* 0x0000140001047983 */ /* 0x004ea20000300800 */
        /* <DEDUP_REMOVED lines=8> */
[----:B---3--:R2:W3:Y:S02]  /*d030*/  @P0 LDG.E R7, desc[UR40][R2.64] ;  /* 0x0000002802070981 */ /* 0x0084e4000c1e1900 */
        /* <DEDUP_REMOVED lines=14> */
.L_x_9560:
        /* <DEDUP_REMOVED lines=9> */
.L_x_9563:
        /* <DEDUP_REMOVED lines=24> */
.L_x_9459:
[----:B--2---:R-:W2:Y:S01]  /*d330*/  LDL R2, [R1+0x10] ;  /* 0x0000100001027983 */ /* 0x004ea20000100800 */
[----:B----4-:R-:W-:Y:S01]  /*d340*/  IMAD R0, R19, 0x8, R18 ;  /* 0x0000000813007824 */ /* 0x010fe200078e0212 */
[----:B--2---:R-:W-:-:S04]  /*d350*/  SHF.L.U32 R2, R2, 0x1f, RZ ;  /* 0x0000001f02027819 */ /* 0x004fc800000006ff */
[----:B------:R-:W2:Y:S02]  /*d360*/  SYNCS.PHASECHK.TRANS64.TRYWAIT P0, [R0+URZ+0x22840], R2 ;  /* 0x02284002000075a7 */ /* 0x000ea4000800017f */
[----:B--2---:R-:W-:Y:S05]  /*d370*/  @!P0 BRA `(.L_x_9460) ;  /* 0x00000048005c8947 */ /* 0x004fea0003800000 */
.L_x_9564:
        /* <DEDUP_REMOVED lines=11> */
.L_x_9461:
[----:B------:R-:W3:Y:S04]  /*d430*/  LDL R3, [R1+0x2c] ;  /* 0x00002c0001037983 */ /* 0x000ee80000100800 */
[----:B--2---:R-:W2:Y:S01]  /*d440*/  LDL R2, [R1+0x1c] ;  /* 0x00001c0001027983 */ /* 0x004ea20000100800 */
        /* <DEDUP_REMOVED lines=14> */
[----:B---3--:R-:W-:Y:S02]  /*d530*/  R2UR UR11, R3 ;  /* 0x00000000030b72ca */ /* 0x008fe400000e0000 */
[----:B--2---:R-:W-:-:S13]  /*d540*/  R2UR UR4, R2 ;  /* 0x00000000020472ca */ /* 0x004fda00000e0000 */
[----:B------:R-:W-:-:S03]  /*d550*/  UIMAD UR11, UR11, 0x60, UR4 ;  /* 0x000000600b0b78a4 */ /* 0x000fc6000f8e0204 */
[----:B------:R-:W-:-:S06]  /*d560*/  UMOV UR4, 0x0 ;  /* 0x0000000000047882 */ /* 0x000fcc0000000000 */
[----:B------:R4:W-:Y:S02]  /*d570*/  UTMALDG.4D [UR8], [UR6], desc[UR4] ;  /* 0x00000408060075b4 */ /* 0x0009e40008019000 */
[----:B----4-:R-:W-:Y:S01]  /*d580*/  NOP ;  /* 0x0000000000007918 */ /* 0x010fe20000000000 */
.L_x_9457:
[----:B------:R-:W2:Y:S04]  /*d590*/  LDL.LU R3, [R1+0x34] ;  /* 0x0000340001037983 */ /* 0x000ea80000300800 */
[----:B------:R-:W3:Y:S04]  /*d5a0*/  LDL.LU R5, [R1+0x24] ;  /* 0x0000240001057983 */ /* 0x000ee80000300800 */
        /* <DEDUP_REMOVED lines=38> */
.L_x_9463:
[----:B------:R-:W-:Y:S05]  /*d810*/  BSYNC B6 ;  /* 0x0000000000067941 */ /* 0x000fea0003800000 */
.L_x_9462:
[----:B--2---:R-:W2:Y:S01]  /*d820*/  LDL.LU R0, [R1+0x3c] ;  /* 0x00003c0001007983 */ /* 0x004ea20000300800 */
[----:B------:R-:W-:Y:S01]  /*d830*/  ULDC.64 UR4, c[0x0][0x2d8] ;  /* 0x0000b60000047ab9 */ /* 0x000fe20000000a00 */
[----:B------:R-:W3:Y:S01]  /*d840*/  LDC R8, c[0x0][0x448] ;  /* 0x00011200ff087b82 */ /* 0x000ee20000000800 */
[----:B------:R-:W-:Y:S01]  /*d850*/  ULDC UR6, c[0x0][0x2b8] ;  /* 0x0000ae0000067ab9 */ /* 0x000fe20000000800 */
[----:B------:R-:W4:Y:S04]  /*d860*/  LDL.LU R5, [R1+0x34] ;  /* 0x0000340001057983 */ /* 0x000f280000300800 */
[----:B------:R-:W4:Y:S04]  /*d870*/  LDL.LU.64 R2, [R1+0x50] ;  /* 0x0000500001027983 */ /* 0x000f280000300a00 */
[----:B------:R-:W2:Y:S01]  /*d880*/  LDL.LU R4, [R1+0x24] ;  /* 0x0000240001047983 */ /* 0x000ea20000300800 */
[----:B---3--:R-:W-:-:S13]  /*d890*/  ISETP.NE.AND P0, PT, R8, 0x1, PT ;  /* 0x000000010800780c */ /* 0x008fda0003f05270 */
[----:B------:R-:W3:Y:S01]  /*d8a0*/  @P0 LDC R7, c[0x0][0x450] ;  /* 0x00011400ff070b82 */ /* 0x000ee20000000800 */
[----:B----4-:R-:W-:Y:S02]  /*d8b0*/  IMAD.MOV.U32 R3, RZ, RZ, R5 ;  /* 0x000000ffff037224 */ /* 0x010fe400078e0005 */
[----:B------:R-:W4:Y:S01]  /*d8c0*/  LDL.LU R5, [R1+0x4] ;  /* 0x0000040001057983 */ /* 0x000f220000300800 */
[----:B------:R-:W-:-:S03]  /*d8d0*/  IMAD.WIDE.U32 R2, R17, UR4, R2 ;  /* 0x0000000411027c25 */ /* 0x000fc6000f8e0002 */
[----:B------:R0:W5:Y:S01]  /*d8e0*/  LDL R9, [R1+0x28] ;  /* 0x0000280001097983 */ /* 0x0001620000100800 */
[----:B------:R-:W-:Y:S01]  /*d8f0*/  IMAD R3, R17, UR5, R3 ;  /* 0x0000000511037c24 */ /* 0x000fe2000f8e0203 */
[----:B------:R-:W-:Y:S02]  /*d900*/  ULDC.64 UR4, c[0x0][0x2e0] ;  /* 0x0000b80000047ab9 */ /* 0x000fe40000000a00 */
[----:B--2---:R-:W-:Y:S02]  /*d910*/  IMAD R0, R0, UR4, RZ ;  /* 0x0000000400007c24 */ /* 0x004fe4000f8e02ff */
[----:B------:R-:W-:-:S04]  /*d920*/  IMAD.WIDE.U32 R2, R4, UR4, R2 ;  /* 0x0000000404027c25 */ /* 0x000fc8000f8e0002 */
[----:B------:R-:W-:Y:S01]  /*d930*/  IMAD R0, R4, UR5, R0 ;  /* 0x0000000504007c24 */ /* 0x000fe2000f8e0200 */
[----:B-1----:R-:W1:Y:S01]  /*d940*/  S2R R10, SR_TID.X ;  /* 0x00000000000a7919 */ /* 0x002e620000002100 */
[----:B------:R-:W-:Y:S02]  /*d950*/  ULDC.64 UR4, c[0x0][0x2d0] ;  /* 0x0000b40000047ab9 */ /* 0x000fe40000000a00 */
[----:B------:R-:W-:Y:S01]  /*d960*/  IMAD.IADD R3, R3, 0x1, R0 ;  /* 0x0000000103037824 */ /* 0x000fe200078e0200 */
[----:B------:R-:W2:Y:S02]  /*d970*/  S2R R4, SR_TID.X ;  /* 0x0000000000047919 */ /* 0x000ea40000002100 */
[----:B--2---:R-:W-:-:S04]  /*d980*/  LOP3.LUT R4, R4, 0x7f, RZ, 0xc0, !PT ;  /* 0x0000007f04047812 */ /* 0x004fc800078ec0ff */
[----:B------:R-:W-:Y:S02]  /*d990*/  SHF.R.U32.HI R6, RZ, 0x3, R4 ;  /* 0x00000003ff067819 */ /* 0x000fe40000011604 */
[----:B------:R-:W2:Y:S02]  /*d9a0*/  S2R R4, SR_TID.X ;  /* 0x0000000000047919 */ /* 0x000ea40000002100 */
[----:B--2---:R-:W-:-:S05]  /*d9b0*/  IMAD.SHL.U32 R4, R4, 0x10, RZ ;  /* 0x0000001004047824 */ /* 0x004fca00078e00ff */
[----:B------:R-:W-:Y:S02]  /*d9c0*/  LOP3.LUT R4, R6, 0x70, R4, 0xf8, !PT ;  /* 0x0000007006047812 */ /* 0x000fe400078ef804 */
[----:B------:R-:W2:Y:S01]  /*d9d0*/  @P0 LDC R6, c[0x0][0x44c] ;  /* 0x00011300ff060b82 */ /* 0x000ea20000000800 */
[----:B-1----:R-:W-:-:S05]  /*d9e0*/  IMAD.SHL.U32 R10, R10, 0x8, RZ ;  /* 0x000000080a0a7824 */ /* 0x002fca00078e00ff */
[----:B------:R-:W-:Y:S01]  /*d9f0*/  LOP3.LUT R10, R10, 0x38, RZ, 0xc0, !PT ;  /* 0x000000380a0a7812 */ /* 0x000fe200078ec0ff */
[----:B----4-:R-:W-:-:S05]  /*da00*/  IMAD.SHL.U32 R5, R5, 0x80, RZ ;  /* 0x0000008005057824 */ /* 0x010fca00078e00ff */
[----:B------:R-:W-:-:S05]  /*da10*/  LOP3.LUT R0, R4, R5, RZ, 0xfc, !PT ;  /* 0x0000000504007212 */ /* 0x000fca00078efcff */
[----:B--2---:R-:W-:-:S04]  /*da20*/  @P0 IMAD.HI.U32 R6, R0, R6, RZ ;  /* 0x0000000600060227 */ /* 0x004fc800078e00ff */
[----:B------:R-:W-:Y:S01]  /*da30*/  IMAD.MOV.U32 R4, RZ, RZ, R0 ;  /* 0x000000ffff047224 */ /* 0x000fe200078e0000 */
        /* <DEDUP_REMOVED lines=19> */
[----:B0-----:R-:W-:Y:S09]  /*db70*/  BRA.DIV UR4, `(.L_x_9464) ;  /* 0x0000004204707947 */ /* 0x001ff2000b800000 */
[----:B------:R-:W2:Y:S01]  /*db80*/  LDL.LU R6, [R1+0x44] ;  /* 0x0000440001067983 */ /* 0x000ea20000300800 */
[----:B------:R-:W0:Y:S02]  /*db90*/  S2R R7, SR_TID.X ;  /* 0x0000000000077919 */ /* 0x000e240000002100 */
[----:B0-----:R-:W-:-:S04]  /*dba0*/  LOP3.LUT R7, R7, 0x7f, RZ, 0xc0, !PT ;  /* 0x0000007f07077812 */ /* 0x001fc800078ec0ff */
[----:B------:R-:W-:Y:S02]  /*dbb0*/  SHF.R.U32.HI R11, RZ, 0x3, R7 ;  /* 0x00000003ff0b7819 */ /* 0x000fe40000011607 */
[----:B------:R-:W0:Y:S03]  /*dbc0*/  SHFL.IDX PT, R7, R0, RZ, 0x181f ;  /* 0x00181fff00077589 */ /* 0x000e2600000e0000 */
[----:B------:R-:W-:-:S04]  /*dbd0*/  IMAD.IADD R3, R11, 0x1, R5 ;  /* 0x000000010b037824 */ /* 0x000fc800078e0205 */
[C---:B------:R-:W-:Y:S02]  /*dbe0*/  VIADD R5, R3.reuse, 0x10 ;  /* 0x0000001003057836 */ /* 0x040fe40000000000 */
        /* <DEDUP_REMOVED lines=64> */
[----:B------:R1:W2:Y:S02]  /*dff0*/  SHFL.IDX PT, R5, R2, 0x7, 0x181f ;  /* 0x00f81f0002057f89 */ /* 0x0002a400000e0000 */
.L_x_9581:
[----:B------:R-:W-:-:S05]  /*e000*/  VIADD R3, R3, 0x70 ;  /* 0x0000007003037836 */ /* 0x000fca0000000000 */
[----:B------:R-:W-:-:S13]  /*e010*/  ISETP.GE.AND P1, PT, R3, R4, PT ;  /* 0x000000040300720c */ /* 0x000fda0003f26270 */
[----:B01----:R-:W-:-:S05]  /*e020*/  @!P1 LEA R2, P2, R10, R0, 0x1 ;  /* 0x000000000a029211 */ /* 0x003fca00078408ff */
[----:B--2---:R-:W-:-:S05]  /*e030*/  @!P1 IMAD.X R3, RZ, RZ, R5, P2 ;  /* 0x000000ffff039224 */ /* 0x004fca00010e0605 */
[----:B------:R-:W-:Y:S01]  /*e040*/  @!PT LDS RZ, [RZ] ;  /* 0x00000000fffff984 */ /* 0x000fe20000000800 */
[----:B------:R-:W-:Y:S01]  /*e050*/  @!PT LDS RZ, [RZ] ;  /* 0x00000000fffff984 */ /* 0x000fe20000000800 */
[----:B------:R-:W-:Y:S01]  /*e060*/  @!PT LDS RZ, [RZ] ;  /* 0x00000000fffff984 */ /* 0x000fe20000000800 */
[----:B------:R0:W-:Y:S01]  /*e070*/  @!P1 LDGSTS.E.BYPASS.LTC128B.128 [R9+0x1bc00], desc[UR40][R2.64], !P0 ;  /* 0x1bc0000002099fae */ /* 0x0001e2000c101d68 */
[----:B------:R-:W-:Y:S01]  /*e080*/  PLOP3.LUT P0, PT, PT, PT, PT, 0x80, 0x0 ;  /* 0x000000000000781c */ /* 0x000fe20003f0f070 */
[----:B------:R-:W-:-:S12]  /*e090*/  NOP ;  /* 0x0000000000007918 */ /* 0x000fd80000000000 */
.L_x_9465:
        /* <DEDUP_REMOVED lines=18> */
.L_x_9582:
[----:B------:R-:W-:Y:S05]  /*e1c0*/  BSYNC B0 ;  /* 0x0000000000007941 */ /* 0x000fea0003800000 */
.L_x_9466:
[----:B------:R-:W2:Y:S01]  /*e1d0*/  LDL R2, [R1+0x18] ;  /* 0x0000180001027983 */ /* 0x000ea20000100800 */
[----:B------:R-:W-:Y:S01]  /*e1e0*/  BSSY B0, `(.L_x_9468) ;  /* 0x000005a000007945 */ /* 0x000fe20003800000 */
[----:B--2---:R-:W-:-:S13]  /*e1f0*/  ISETP.NE.AND P0, PT, R2, RZ, PT ;  /* 0x000000ff0200720c */ /* 0x004fda0003f05270 */
[----:B------:R-:W-:Y:S05]  /*e200*/  @!P0 BRA `(.L_x_9469) ;  /* 0x00000004005c8947 */ /* 0x000fea0003800000 */
[----:B------:R-:W0:Y:S01]  /*e210*/  LDL R4, [R1+0x10] ;  /* 0x0000100001047983 */ /* 0x000e220000100800 */
[----:B------:R-:W-:Y:S01]  /*e220*/  IMAD R2, R19, 0x8, R18 ;  /* 0x0000000813027824 */ /* 0x000fe200078e0212 */
[----:B------:R-:W-:Y:S01]  /*e230*/  BSSY B1, `(.L_x_9470) ;  /* 0x0000007000017945 */ /* 0x000fe20003800000 */
[----:B------:R-:W1:Y:S02]  /*e240*/  S2R R3, SR_TID.X ;  /* 0x0000000000037919 */ /* 0x000e640000002100 */
[----:B-1----:R-:W-:-:S04]  /*e250*/  LOP3.LUT R3, R3, 0x7f, RZ, 0xc0, !PT ;  /* 0x0000007f03037812 */ /* 0x002fc800078ec0ff */
[----:B------:R-:W-:Y:S02]  /*e260*/  ISETP.NE.AND P1, PT, R3, RZ, PT ;  /* 0x000000ff0300720c */ /* 0x000fe40003f25270 */
[----:B0-----:R-:W-:-:S04]  /*e270*/  SHF.L.U32 R0, R4, 0x1f, RZ ;  /* 0x0000001f04007819 */ /* 0x001fc800000006ff */
[----:B------:R-:W0:Y:S02]  /*e280*/  SYNCS.PHASECHK.TRANS64.TRYWAIT P0, [R2+URZ+0x22860], R0 ;  /* 0x02286000020075a7 */ /* 0x000e24000800017f */
[----:B0-----:R-:W-:Y:S05]  /*e290*/  @!P0 BRA `(.L_x_9471) ;  /* 0x0000004400588947 */ /* 0x001fea0003800000 */
.L_x_9583:
[----:B------:R-:W-:Y:S05]  /*e2a0*/  BSYNC B1 ;  /* 0x0000000000017941 */ /* 0x000fea0003800000 */
.L_x_9470:
        /* <DEDUP_REMOVED lines=9> */
.L_x_9473:
[----:B------:R-:W-:Y:S05]  /*e340*/  BSYNC B1 ;  /* 0x0000000000017941 */ /* 0x000fea0003800000 */
.L_x_9472:
[----:B------:R-:W2:Y:S04]  /*e350*/  LDL R4, [R1+0x1c] ;  /* 0x00001c0001047983 */ /* 0x000ea80000100800 */
[----:B------:R-:W2:Y:S01]  /*e360*/  LDL.LU R3, [R1+0x2c] ;  /* 0x00002c0001037983 */ /* 0x000ea20000300800 */
[----:B0-----:R-:W-:Y:S01]  /*e370*/  IMAD R0, R19, 0xc000, R18 ;  /* 0x0000c00013007824 */ /* 0x001fe200078e0212 */
        /* <DEDUP_REMOVED lines=8> */
[----:B------:R-:W-:-:S07]  /*e400*/  VIADD R4, R0, 0x400 ;  /* 0x0000040000047836 */ /* 0x000fce0000000000 */
.L_x_9474:
        /* <DEDUP_REMOVED lines=15> */
.L_x_9475:
        /* <DEDUP_REMOVED lines=15> */
.L_x_9476:
        /* <DEDUP_REMOVED lines=15> */
.L_x_9477:
        /* <DEDUP_REMOVED lines=10> */
.L_x_9469:
[----:B------:R-:W-:Y:S05]  /*e780*/  BSYNC B0 ;  /* 0x0000000000007941 */ /* 0x000fea0003800000 */
.L_x_9468:
        /* <DEDUP_REMOVED lines=54> */
.L_x_9484:
        /* <DEDUP_REMOVED lines=8> */
.L_x_9584:
[----:B------:R-:W-:Y:S05]  /*eb70*/  BSYNC B3 ;  /* 0x0000000000037941 */ /* 0x000fea0003800000 */
.L_x_9485:
        /* <DEDUP_REMOVED lines=9> */
.L_x_9488:
[----:B------:R-:W-:Y:S05]  /*ec10*/  BSYNC B3 ;  /* 0x0000000000037941 */ /* 0x000fea0003800000 */
.L_x_9487:
[----:B-1----:R-:W3:Y:S01]  /*ec20*/  LDL R6, [R1+0x1c] ;  /* 0x00001c0001067983 */ /* 0x002ee20000100800 */
        /* <DEDUP_REMOVED lines=10> */
[----:B------:R-:W-:-:S09]  /*ecd0*/  VIADD R6, R3, 0x22830 ;  /* 0x0002283003067836 */ /* 0x000fd20000000000 */
.L_x_9489:
        /* <DEDUP_REMOVED lines=13> */
.L_x_9585:
[----:B------:R-:W-:Y:S05]  /*edb0*/  BSYNC B3 ;  /* 0x0000000000037941 */ /* 0x000fea0003800000 */
.L_x_9490:
        /* <DEDUP_REMOVED lines=11> */
.L_x_9493:
[----:B------:R-:W-:Y:S05]  /*ee70*/  BSYNC B3 ;  /* 0x0000000000037941 */ /* 0x000fea0003800000 */
.L_x_9492:
[----:B------:R-:W-:Y:S01]  /*ee80*/  R2UR UR10, R9 ;  /* 0x00000000090a72ca */ /* 0x000fe200000e0000 */
[----:B0-2---:R-:W-:Y:S01]  /*ee90*/  IMAD R2, R19, 0xc000, R18 ;  /* 0x0000c00013027824 */ /* 0x005fe200078e0212 */
[----:B------:R-:W-:Y:S01]  /*eea0*/  R2UR UR6, R6 ;  /* 0x00000000060672ca */ /* 0x000fe200000e0000 */
[----:B------:R-:W-:Y:S01]  /*eeb0*/  UIADD3 UR4, UP0, UR38, 0x470, URZ ;  /* 0x0000047026047890 */ /* 0x000fe2000ff1e03f */
[----:B------:R-:W-:Y:S01]  /*eec0*/  R2UR UR7, R7 ;  /* 0x00000000070772ca */ /* 0x000fe200000e0000 */
[----:B------:R-:W-:Y:S01]  /*eed0*/  VIADD R3, R3, 0x22850 ;  /* 0x0002285003037836 */ /* 0x000fe20000000000 */
[----:B------:R-:W-:Y:S01]  /*eee0*/  PLOP3.LUT P0, PT, PT, PT, PT, 0x80, 0x0 ;  /* 0x000000000000781c */ /* 0x000fe20003f0f070 */
[----:B------:R-:W-:Y:S01]  /*eef0*/  VIADD R5, R2, 0x400 ;  /* 0x0000040002057836 */ /* 0x000fe20000000000 */
[----:B------:R-:W-:-:S12]  /*ef00*/  UIADD3.X UR5, URZ, UR39, URZ, UP0, !UPT ;  /* 0x000000273f057290 */ /* 0x000fd800087fe43f */
.L_x_9494:
        /* <DEDUP_REMOVED lines=15> */
.L_x_9495:
        /* <DEDUP_REMOVED lines=15> */
.L_x_9496:
        /* <DEDUP_REMOVED lines=15> */
.L_x_9497:
        /* <DEDUP_REMOVED lines=10> */
.L_x_9483:
[----:B------:R-:W-:Y:S05]  /*f280*/  BSYNC B1 ;  /* 0x0000000000017941 */ /* 0x000fea0003800000 */
.L_x_9482:
[----:B------:R-:W2:Y:S02]  /*f290*/  LDL.LU R5, [R1+0x30] ;  /* 0x0000300001057983 */ /* 0x000ea40000300800 */
[----:B--2---:R-:W-:-:S07]  /*f2a0*/  VIADD R0, R5, 0xfffffffd ;  /* 0xfffffffd05007836 */ /* 0x004fce0000000000 */
.L_x_9481:
[----:B------:R-:W-:Y:S05]  /*f2b0*/  BSYNC B2 ;  /* 0x0000000000027941 */ /* 0x000fea0003800000 */
.L_x_9480:
[----:B------:R-:W-:Y:S01]  /*f2c0*/  VIADD R8, R8, 0xfffffffe ;  /* 0xfffffffe08087836 */ /* 0x000fe20000000000 */
[----:B------:R-:W-:-:S04]  /*f2d0*/  LOP3.LUT R4, RZ, R4, RZ, 0x33, !PT ;  /* 0x00000004ff047212 */ /* 0x000fc800078e33ff */
[----:B------:R-:W-:-:S13]  /*f2e0*/  ISETP.NE.AND P0, PT, R8, R4, PT ;  /* 0x000000040800720c */ /* 0x000fda0003f05270 */
[----:B------:R-:W-:Y:S05]  /*f2f0*/  @!P0 BRA `(.L_x_9479) ;  /* 0x0000001000f88947 */ /* 0x000fea0003800000 */
.L_x_9530:
        /* <DEDUP_REMOVED lines=35> */
.L_x_9500:
        /* <DEDUP_REMOVED lines=8> */
.L_x_9586:
[----:B------:R-:W-:Y:S05]  /*f5b0*/  BSYNC B2 ;  /* 0x0000000000027941 */ /* 0x000fea0003800000 */
.L_x_9501:
        /* <DEDUP_REMOVED lines=9> */
.L_x_9504:
[----:B------:R-:W-:Y:S05]  /*f650*/  BSYNC B2 ;  /* 0x0000000000027941 */ /* 0x000fea0003800000 */
.L_x_9503:
        /* <DEDUP_REMOVED lines=12> */
.L_x_9505:
        /* <DEDUP_REMOVED lines=13> */
.L_x_9587:
[----:B------:R-:W-:Y:S05]  /*f7f0*/  BSYNC B2 ;  /* 0x0000000000027941 */ /* 0x000fea0003800000 */
.L_x_9506:
        /* <DEDUP_REMOVED lines=11> */
.L_x_9509:
[----:B------:R-:W-:Y:S05]  /*f8b0*/  BSYNC B2 ;  /* 0x0000000000027941 */ /* 0x000fea0003800000 */
.L_x_9508:
        /* <DEDUP_REMOVED lines=9> */
.L_x_9510:
        /* <DEDUP_REMOVED lines=15> */
.L_x_9511:
        /* <DEDUP_REMOVED lines=15> */
.L_x_9512:
        /* <DEDUP_REMOVED lines=15> */
.L_x_9513:
        /* <DEDUP_REMOVED lines=10> */
.L_x_9499:
[----:B------:R-:W-:Y:S05]  /*fcc0*/  BSYNC B1 ;  /* 0x0000000000017941 */ /* 0x000fea0003800000 */
.L_x_9498:
[----:B------:R-:W2:Y:S01]  /*fcd0*/  LDL R2, [R1+0x18] ;  /* 0x0000180001027983 */ /* 0x000ea20000100800 */
[----:B------:R-:W-:Y:S01]  /*fce0*/  VIADD R7, R7, 0x1 ;  /* 0x0000000107077836 */ /* 0x000fe20000000000 */
[----:B------:R-:W-:Y:S04]  /*fcf0*/  BSSY B1, `(.L_x_9514) ;  /* 0x000009a000017945 */ /* 0x000fe80003800000 */
[----:B------:R-:W-:-:S04]  /*fd00*/  ISETP.NE.AND P0, PT, R7, 0x2, PT ;  /* 0x000000020700780c */ /* 0x000fc80003f05270 */
[----:B------:R-:W-:Y:S02]  /*fd10*/  SEL R19, R7, RZ, P0 ;  /* 0x000000ff07137207 */ /* 0x000fe40000000000 */
[----:B--2---:R-:W-:Y:S02]  /*fd20*/  ISETP.NE.AND P2, PT, R2, RZ, PT ;  /* 0x000000ff0200720c */ /* 0x004fe40003f45270 */
[----:B------:R-:W-:-:S04]  /*fd30*/  SEL R2, RZ, 0x1, P0 ;  /* 0x00000001ff027807 */ /* 0x000fc80000000000 */
[----:B------:R-:W-:Y:S01]  /*fd40*/  LOP3.LUT R8, R6, R2, RZ, 0x3c, !PT ;  /* 0x0000000206087212 */ /* 0x000fe200078e3cff */
        /* <DEDUP_REMOVED lines=9> */
[----:B------:R-:W3:Y:S01]  /*fde0*/  LDC R7, c[0x0][0x43c] ;  /* 0x00010f00ff077b82 */ /* 0x000ee20000000800 */
[----:B------:R-:W-:Y:S02]  /*fdf0*/  ULDC.64 UR6, c[0x0][0x428] ;  /* 0x00010a0000067ab9 */ /* 0x000fe40000000a00 */
[----:B0-----:R-:W4:Y:S01]  /*fe00*/  LDL R9, [R1+0x8] ;  /* 0x0000080001097983 */ /* 0x001f220000100800 */
[----:B---3--:R-:W-:-:S13]  /*fe10*/  ISETP.NE.AND P0, PT, R7, 0x1, PT ;  /* 0x000000010700780c */ /* 0x008fda0003f05270 */
        /* <DEDUP_REMOVED lines=8> */
[C---:B----4-:R-:W-:Y:S02]  /*fea0*/  IMAD R4, R9.reuse, UR7, R4 ;  /* 0x0000000709047c24 */ /* 0x050fe4000f8e0204 */
[----:B------:R-:W-:-:S04]  /*feb0*/  IMAD.WIDE.U32 R2, R9, UR6, R2 ;  /* 0x0000000609027c25 */ /* 0x000fc8000f8e0002 */
[----:B------:R-:W-:Y:S01]  /*fec0*/  IMAD.IADD R3, R4, 0x1, R3 ;  /* 0x0000000104037824 */ /* 0x000fe200078e0203 */
[----:B------:R-:W-:-:S04]  /*fed0*/  LEA R4, P0, R2, UR4, 0x2 ;  /* 0x0000000402047c11 */ /* 0x000fc8000f8010ff */
[----:B------:R-:W-:-:S05]  /*fee0*/  LEA.HI.X R5, R2, UR5, R3, 0x2, P0 ;  /* 0x0000000502057c11 */ /* 0x000fca00080f1403 */
[----:B------:R2:W5:Y:S04]  /*fef0*/  LDG.E R16, desc[UR40][R4.64] ;  /* 0x0000002804107981 */ /* 0x000568000c1e1900 */
.L_x_9516:
[----:B------:R-:W-:Y:S01]  /*ff00*/  IMAD R2, R19, 0x8, R18 ;  /* 0x0000000813027824 */ /* 0x000fe200078e0212 */
[----:B------:R-:W-:Y:S01]  /*ff10*/  SHF.L.U32 R3, R8, 0x1f, RZ ;  /* 0x0000001f08037819 */ /* 0x000fe200000006ff */
[----:B--2---:R-:W2:Y:S01]  /*ff20*/  S2R R4, SR_TID.X ;  /* 0x0000000000047919 */ /* 0x004ea20000002100 */
[----:B------:R-:W-:Y:S02]  /*ff30*/  BSSY B2, `(.L_x_9517) ;  /* 0x0000005000027945 */ /* 0x000fe40003800000 */
[----:B------:R-:W3:Y:S01]  /*ff40*/  SYNCS.PHASECHK.TRANS64.TRYWAIT P0, [R2+URZ+0x22840], R3 ;  /* 0x02284003020075a7 */ /* 0x000ee2000800017f */
[----:B--2---:R-:W-:-:S04]  /*ff50*/  LOP3.LUT R4, R4, 0x7f, RZ, 0xc0, !PT ;  /* 0x0000007f04047812 */ /* 0x004fc800078ec0ff */
[----:B------:R-:W-:Y:S01]  /*ff60*/  ISETP.NE.AND P1, PT, R4, RZ, PT ;  /* 0x000000ff0400720c */ /* 0x000fe20003f25270 */
[----:B---3--:R-:W-:-:S12]  /*ff70*/  @!P0 BRA `(.L_x_9518) ;  /* 0x0000002800848947 */ /* 0x008fd80003800000 */
.L_x_9588:
[----:B------:R-:W-:Y:S05]  /*ff80*/  BSYNC B2 ;  /* 0x0000000000027941 */ /* 0x000fea0003800000 */
.L_x_9517:
[----:B------:R-:W-:Y:S04]  /*ff90*/  BSSY B2, `(.L_x_9519) ;  /* 0x0000009000027945 */ /* 0x000fe80003800000 */
[----:B------:R-:W-:Y:S05]  /*ffa0*/  @P1 BRA `(.L_x_9520) ;  /* 0x00000000001c1947 */ /* 0x000fea0003800000 */
[----:B------:R-:W3:Y:S01]  /*ffb0*/  S2R R5, SR_TID.X ;  /* 0x0000000000057919 */ /* 0x000ee20000002100 */
[----:B------:R-:W-:-:S04]  /*ffc0*/  IMAD.MOV.U32 R4, RZ, RZ, 0x3000 ;  /* 0x00003000ff047424 */ /* 0x000fc800078e00ff */
[----:B------:R4:W-:Y:S01]  /*ffd0*/  SYNCS.ARRIVE.TRANS64 RZ, [R2+URZ+0x22830], R4 ;  /* 0x0228300402ff79a7 */ /* 0x0009e2000800003f */
[----:B---3--:R-:W-:-:S04]  /*ffe0*/  LOP3.LUT R5, R5, 0x1f, RZ, 0xc0, !PT ;  /* 0x0000001f05057812 */ /* 0x008fc800078ec0ff */
[----:B------:R-:W-:-:S13]  /*fff0*/  ISETP.NE.AND P0, PT, R5, RZ, PT ;  /* 0x000000ff0500720c */ /* 0x000fda0003f05270 */
[----:B----4-:R-:W-:Y:S05]  /*10000*/  @!P0 BRA `(.L_x_9520) ;  /* 0x0000000000048947 */ /* 0x010fea0003800000 */
[----:B------:R-:W-:Y:S01]  /*10010*/  BPT.TRAP 0x1 ;  /* 0x000000040000795c */ /* 0x000fe20000300000 */
.L_x_9520:
[----:B------:R-:W-:Y:S05]  /*10020*/  BSYNC B2 ;  /* 0x0000000000027941 */ /* 0x000fea0003800000 */
.L_x_9519:
[----:B------:R-:W3:Y:S01]  /*10030*/  LDL R4, [R1+0x1c] ;  /* 0x00001c0001047983 */ /* 0x000ee20000100800 */
        /* <DEDUP_REMOVED lines=11> */
.L_x_9521:
        /* <DEDUP_REMOVED lines=10> */
[----:B------:R-:W3:Y:S01]  /*10190*/  SYNCS.PHASECHK.TRANS64.TRYWAIT P0, [R2+URZ+0x22860], R3 ;  /* 0x02286003020075a7 */ /* 0x000ee2000800017f */
[----:B------:R-:W-:Y:S04]  /*101a0*/  BSSY B2, `(.L_x_9522) ;  /* 0x0000002000027945 */ /* 0x000fe80003800000 */
[----:B---3--:R-:W-:Y:S05]  /*101b0*/  @!P0 BRA `(.L_x_9523) ;  /* 0x0000002800088947 */ /* 0x008fea0003800000 */
.L_x_9589:
[----:B------:R-:W-:Y:S05]  /*101c0*/  BSYNC B2 ;  /* 0x0000000000027941 */ /* 0x000fea0003800000 */
.L_x_9522:
[----:B------:R-:W-:Y:S01]  /*101d0*/  BSSY B2, `(.L_x_9524) ;  /* 0x000000b000027945 */ /* 0x000fe20003800000 */
[----:B-1----:R-:W-:Y:S02]  /*101e0*/  IMAD.MOV.U32 R8, RZ, RZ, 0x0 ;  /* 0x00000000ff087424 */ /* 0x002fe400078e00ff */
[----:B0-----:R-:W-:Y:S01]  /*101f0*/  IMAD.MOV.U32 R9, RZ, RZ, 0x14f00000 ;  /* 0x14f00000ff097424 */ /* 0x001fe200078e00ff */
[----:B------:R-:W-:Y:S06]  /*10200*/  @P1 BRA `(.L_x_9525) ;  /* 0x00000000001c1947 */ /* 0x000fec0003800000 */
[----:B------:R-:W0:Y:S01]  /*10210*/  S2R R5, SR_TID.X ;  /* 0x0000000000057919 */ /* 0x000e220000002100 */
[----:B--23--:R-:W-:-:S04]  /*10220*/  IMAD.MOV.U32 R3, RZ, RZ, 0xc000 ;  /* 0x0000c000ff037424 */ /* 0x00cfc800078e00ff */
[----:B------:R1:W-:Y:S01]  /*10230*/  SYNCS.ARRIVE.TRANS64 RZ, [R2+URZ+0x22850], R3 ;  /* 0x0228500302ff79a7 */ /* 0x0003e2000800003f */
[----:B0-----:R-:W-:-:S04]  /*10240*/  LOP3.LUT R5, R5, 0x1f, RZ, 0xc0, !PT ;  /* 0x0000001f05057812 */ /* 0x001fc800078ec0ff */
[----:B------:R-:W-:-:S13]  /*10250*/  ISETP.NE.AND P0, PT, R5, RZ, PT ;  /* 0x000000ff0500720c */ /* 0x000fda0003f05270 */
[----:B-1----:R-:W-:Y:S05]  /*10260*/  @!P0 BRA `(.L_x_9525) ;  /* 0x0000000000048947 */ /* 0x002fea0003800000 */
[----:B------:R-:W-:Y:S01]  /*10270*/  BPT.TRAP 0x1 ;  /* 0x000000040000795c */ /* 0x000fe20000300000 */
.L_x_9525:
[----:B------:R-:W-:Y:S05]  /*10280*/  BSYNC B2 ;  /* 0x0000000000027941 */ /* 0x000fea0003800000 */
.L_x_9524:
[----:B------:R-:W-:Y:S01]  /*10290*/  R2UR UR10, R10 ;  /* 0x000000000a0a72ca */ /* 0x000fe200000e0000 */
[----:B--23--:R-:W-:Y:S01]  /*102a0*/  IMAD R3, R19, 0xc000, R18 ;  /* 0x0000c00013037824 */ /* 0x00cfe200078e0212 */
[----:B------:R-:W-:Y:S01]  /*102b0*/  R2UR UR6, R8 ;  /* 0x00000000080672ca */ /* 0x000fe200000e0000 */
[----:B------:R-:W-:Y:S01]  /*102c0*/  UIADD3 UR4, UP0, UR38, 0x470, URZ ;  /* 0x0000047026047890 */ /* 0x000fe2000ff1e03f */
[----:B------:R-:W-:Y:S01]  /*102d0*/  R2UR UR7, R9 ;  /* 0x00000000090772ca */ /* 0x000fe200000e0000 */
[----:B------:R-:W-:Y:S01]  /*102e0*/  VIADD R2, R2, 0x22850 ;  /* 0x0002285002027836 */ /* 0x000fe20000000000 */
[----:B------:R-:W-:Y:S01]  /*102f0*/  PLOP3.LUT P0, PT, PT, PT, PT, 0x80, 0x0 ;  /* 0x000000000000781c */ /* 0x000fe20003f0f070 */
[----:B------:R-:W-:Y:S01]  /*10300*/  VIADD R5, R3, 0x400 ;  /* 0x0000040003057836 */ /* 0x000fe20000000000 */
[----:B------:R-:W-:-:S12]  /*10310*/  UIADD3.X UR5, URZ, UR39, URZ, UP0, !UPT ;  /* 0x000000273f057290 */ /* 0x000fd800087fe43f */
.L_x_9526:
        /* <DEDUP_REMOVED lines=15> */
.L_x_9527:
        /* <DEDUP_REMOVED lines=15> */
.L_x_9528:
        /* <DEDUP_REMOVED lines=15> */
.L_x_9529:
        /* <DEDUP_REMOVED lines=10> */
.L_x_9515:
[----:B------:R-:W-:Y:S05]  /*10690*/  BSYNC B1 ;  /* 0x0000000000017941 */ /* 0x000fea0003800000 */
.L_x_9514:
[----:B------:R-:W2:Y:S01]  /*106a0*/  LDL R5, [R1+0x20] ;  /* 0x0000200001057983 */ /* 0x000ea20000100800 */
[----:B------:R-:W-:Y:S01]  /*106b0*/  VIADD R0, R0, 0xfffffffe ;  /* 0xfffffffe00007836 */ /* 0x000fe20000000000 */
[----:B--2---:R-:W-:-:S13]  /*106c0*/  ISETP.GT.AND P0, PT, R6, R5, PT ;  /* 0x000000050600720c */ /* 0x004fda0003f04270 */
[----:B------:R-:W-:Y:S05]  /*106d0*/  @P0 BRA `(.L_x_9530) ;  /* 0xffffffec00080947 */ /* 0x000fea000383ffff */
.L_x_9479:
[----:B------:R-:W-:Y:S05]  /*106e0*/  BSYNC B0 ;  /* 0x0000000000007941 */ /* 0x000fea0003800000 */
.L_x_9478:
[----:B------:R-:W2:Y:S01]  /*106f0*/  LDL.LU R2, [R1+0x10] ;  /* 0x0000100001027983 */ /* 0x000ea20000300800 */
[----:B------:R-:W3:Y:S01]  /*10700*/  S2R R3, SR_TID.X ;  /* 0x0000000000037919 */ /* 0x000ee20000002100 */
[----:B------:R-:W-:-:S05]  /*10710*/  VIADD R19, R19, 0x1 ;  /* 0x0000000113137836 */ /* 0x000fca0000000000 */
[----:B------:R-:W-:-:S04]  /*10720*/  ISETP.NE.AND P0, PT, R19, 0x2, PT ;  /* 0x000000021300780c */ /* 0x000fc80003f05270 */
[----:B------:R-:W-:Y:S01]  /*10730*/  SEL R0, RZ, 0x1, P0 ;  /* 0x00000001ff007807 */ /* 0x000fe20000000000 */
[----:B------:R-:W-:Y:S01]  /*10740*/  BSSY B0, `(.L_x_9531) ;  /* 0x0000013000007945 */ /* 0x000fe20003800000 */
[----:B---3--:R-:W-:-:S04]  /*10750*/  LOP3.LUT R3, R3, 0x7f, RZ, 0xc0, !PT ;  /* 0x0000007f03037812 */ /* 0x008fc800078ec0ff */
[----:B------:R-:W-:Y:S02]  /*10760*/  ISETP.NE.AND P1, PT, R3, RZ, PT ;  /* 0x000000ff0300720c */ /* 0x000fe40003f25270 */
[----:B--2---:R-:W-:-:S05]  /*10770*/  LOP3.LUT R2, R2, R0, RZ, 0x3c, !PT ;  /* 0x0000000002027212 */ /* 0x004fca00078e3cff */
[----:B------:R2:W-:Y:S06]  /*10780*/  STL [R1+0x10], R2 ;  /* 0x0000100201007387 */ /* 0x0005ec0000100800 */
        /* <DEDUP_REMOVED lines=8> */
[----:B------:R-:W3:Y:S02]  /*10810*/  S2R R4, SR_LTMASK ;  /* 0x0000000000047919 */ /* 0x000ee40000003900 */
[----:B---3--:R-:W-:-:S04]  /*10820*/  LOP3.LUT R4, R4, UR4, RZ, 0xc0, !PT ;  /* 0x0000000404047c12 */ /* 0x008fc8000f8ec0ff */
[----:B------:R-:W3:Y:S01]  /*10830*/  POPC R7, R4 ;  /* 0x0000000400077309 */ /* 0x000ee20000000000 */
[----:B--2---:R-:W3:Y:S02]  /*10840*/  SHFL.IDX PT, R0, R3, R0, 0x1f ;  /* 0x00001f0003007589 */ /* 0x004ee400000e0000 */
[----:B---3--:R-:W-:-:S05]  /*10850*/  IADD3 R0, R0, UR37, R7 ;  /* 0x0000002500007c10 */ /* 0x008fca000fffe007 */
[----:B------:R3:W-:Y:S02]  /*10860*/  STL [R1], R0 ;  /* 0x0000000001007387 */ /* 0x0007e40000100800 */
.L_x_9532:
[----:B------:R-:W-:Y:S05]  /*10870*/  BSYNC B0 ;  /* 0x0000000000007941 */ /* 0x000fea0003800000 */
.L_x_9531:
[----:B------:R-:W-:-:S07]  /*10880*/  SEL R19, R19, RZ, P0 ;  /* 0x000000ff13137207 */ /* 0x000fce0000000000 */
.L_x_9450:
[----:B------:R-:W-:Y:S05]  /*10890*/  BSYNC B7 ;  /* 0x0000000000077941 */ /* 0x000fea0003800000 */
.L_x_9448:
[----:B---34-:R-:W3:Y:S02]  /*108a0*/  LDL R0, [R1+0x5c] ;  /* 0x00005c0001007983 */ /* 0x018ee40000100800 */
[----:B---3--:R-:W-:-:S13]  /*108b0*/  ISETP.NE.AND P0, PT, R0, RZ, PT ;  /* 0x000000ff0000720c */ /* 0x008fda0003f05270 */
[----:B------:R-:W-:Y:S05]  /*108c0*/  @!P0 BRA `(.L_x_9533) ;  /* 0x00000000002c8947 */ /* 0x000fea0003800000 */
[----:B------:R-:W-:Y:S05]  /*108d0*/  WARPSYNC.ALL ;  /* 0x0000000000007948 */ /* 0x000fea0003800000 */
[----:B------:R-:W3:Y:S08]  /*108e0*/  S2UR UR5, SR_CgaCtaId ;  /* 0x00000000000579c3 */ /* 0x000ef00000008800 */
[----:B------:R-:W-:Y:S06]  /*108f0*/  BAR.SYNC.DEFER_BLOCKING 0x5, 0x180 ;  /* 0x0146000000007b1d */ /* 0x000fec0000010000 */
[----:B------:R-:W-:-:S02]  /*10900*/  UMOV UR4, 0x400 ;  /* 0x0000040000047882 */ /* 0x000fc40000000000 */
[----:B---3--:R-:W-:-:S06]  /*10910*/  ULEA UR4, UR5, UR4, 0x18 ;  /* 0x0000000405047291 */ /* 0x008fcc000f8ec03f */
[----:B------:R-:W-:-:S05]  /*10920*/  IMAD.U32 R18, RZ, RZ, UR4 ;  /* 0x00000004ff127e24 */ /* 0x000fca000f8e00ff */
[----:B--2---:R-:W2:Y:S04]  /*10930*/  LDS.128 R4, [R18+0x228d0] ;  /* 0x0228d00012047984 */ /* 0x004ea80000000c00 */
[----:B--2---:R2:W-:Y:S04]  /*10940*/  STL.64 [R1], R4 ;  /* 0x0000000401007387 */ /* 0x0045e80000100a00 */
[----:B------:R2:W-:Y:S01]  /*10950*/  STL.64 [R1+0x8], R6 ;  /* 0x0000080601007387 */ /* 0x0005e20000100a00 */
[----:B------:R-:W-:Y:S06]  /*10960*/  BAR.ARV 0x4, 0x180 ;  /* 0x0106000000007b1d */ /* 0x000fec0000002000 */
[----:B------:R-:W-:Y:S05]  /*10970*/  BRA `(.L_x_9534) ;  /* 0x0000000c00187947 */ /* 0x000fea0003800000 */
.L_x_9533:
[----:B------:R-:W3:Y:S01]  /*10980*/  S2R R16, SR_TID.X ;  /* 0x0000000000107919 */ /* 0x000ee20000002100 */
[----:B------:R-:W-:Y:S01]  /*10990*/  UMOV UR4, 0xffffffff ;  /* 0xffffffff00047882 */ /* 0x000fe20000000000 */
[----:B---3--:R-:W-:-:S04]  /*109a0*/  LOP3.LUT R16, R16, 0x1f, RZ, 0xc0, !PT ;  /* 0x0000001f10107812 */ /* 0x008fc800078ec0ff */
        /* <DEDUP_REMOVED lines=9> */
[----:B------:R-:W2:Y:S01]  /*10a40*/  @!P1 LDC.64 R4, c[0x0][0xc78] ;  /* 0x00031e00ff049b82 */ /* 0x000ea20000000a00 */
[----:B-1----:R-:W-:-:S05]  /*10a50*/  @!P1 IMAD.WIDE R2, R0, 0x4, R2 ;  /* 0x0000000400029825 */ /* 0x002fca00078e0202 */
[----:B------:R2:W3:Y:S02]  /*10a60*/  @!P1 LDG.E R6, desc[UR40][R2.64] ;  /* 0x0000002802069981 */ /* 0x0004e4000c1e1900 */
        /* <DEDUP_REMOVED lines=9> */
[----:B---3--:R-:W-:Y:S01]  /*10b00*/  @!P1 IMAD.MOV.U32 R5, RZ, RZ, R6 ;  /* 0x000000ffff059224 */ /* 0x008fe200078e0006 */
[----:B------:R-:W-:-:S02]  /*10b10*/  CS2R R6, SRZ ;  /* 0x0000000000067805 */ /* 0x000fc4000001ff00 */
[----:B--2---:R-:W-:Y:S01]  /*10b20*/  @!P1 IMAD.MOV.U32 R7, RZ, RZ, R4 ;  /* 0x000000ffff079224 */ /* 0x004fe200078e0004 */
        /* <DEDUP_REMOVED lines=18> */
.L_x_9599:
[----:B------:R-:W-:Y:S02]  /*10c50*/  ULDC UR4, c[0x0][0xc38] ;  /* 0x00030e0000047ab9 */ /* 0x000fe40000000800 */
[----:B------:R-:W-:-:S04]  /*10c60*/  IMAD.U32 R3, RZ, RZ, UR4 ;  /* 0x00000004ff037e24 */ /* 0x000fc8000f8e00ff */
[----:B-1----:R-:W-:-:S04]  /*10c70*/  IMAD R9, R14, R3, RZ ;  /* 0x000000030e097224 */ /* 0x002fc800078e02ff */
[----:B------:R-:W-:-:S05]  /*10c80*/  IMAD.IADD R4, R8, 0x1, R9 ;  /* 0x0000000108047824 */ /* 0x000fca00078e0209 */
[----:B------:R-:W-:-:S13]  /*10c90*/  ISETP.GT.AND P6, PT, R4, R0, PT ;  /* 0x000000000400720c */ /* 0x000fda0003fc4270 */
[----:B------:R-:W-:Y:S05]  /*10ca0*/  @P6 BRA `(.L_x_9536) ;  /* 0x0000000000ac6947 */ /* 0x000fea0003800000 */
.L_x_9539:
        /* <DEDUP_REMOVED lines=37> */
.L_x_9607:
[----:B------:R-:W-:Y:S02]  /*10f00*/  ULDC UR4, c[0x0][0xc38] ;  /* 0x00030e0000047ab9 */ /* 0x000fe40000000800 */
[----:B------:R-:W-:-:S04]  /*10f10*/  IMAD.U32 R3, RZ, RZ, UR4 ;  /* 0x00000004ff037e24 */ /* 0x000fc8000f8e00ff */
[----:B-1----:R-:W-:-:S04]  /*10f20*/  IMAD R9, R14, R3, RZ ;  /* 0x000000030e097224 */ /* 0x002fc800078e02ff */
[----:B------:R-:W-:-:S05]  /*10f30*/  IMAD.IADD R4, R9, 0x1, R4 ;  /* 0x0000000109047824 */ /* 0x000fca00078e0204 */
[----:B------:R-:W-:-:S13]  /*10f40*/  ISETP.GT.AND P6, PT, R4, R0, PT ;  /* 0x000000000400720c */ /* 0x000fda0003fc4270 */
[----:B------:R-:W-:Y:S05]  /*10f50*/  @!P6 BRA `(.L_x_9539) ;  /* 0xfffffffc0054e947 */ /* 0x000fea000383ffff */
.L_x_9536:
        /* <DEDUP_REMOVED lines=9> */
.L_x_9612:
[----:B------:R-:W-:-:S13]  /*10ff0*/  ISETP.NE.AND P0, PT, R8, RZ, PT ;  /* 0x000000ff0800720c */ /* 0x000fda0003f05270 */
[----:B------:R-:W-:Y:S05]  /*11000*/  @!P0 BRA `(.L_x_9541) ;  /* 0x0000000000108947 */ /* 0x000fea0003800000 */
[----:B------:R-:W-:Y:S01]  /*11010*/  UMOV UR4, 0xffffffff ;  /* 0xffffffff00047882 */ /* 0x000fe20000000000 */
[----:B------:R-:W-:Y:S02]  /*11020*/  VIADD R12, R4, 0xffffffff ;  /* 0xffffffff040c7836 */ /* 0x000fe40000000000 */
[----:B------:R-:W-:Y:S05]  /*11030*/  BRA.DIV UR4, `(.L_x_9542) ;  /* 0x0000002204dc7947 */ /* 0x000fea000b800000 */
[----:B------:R4:W0:Y:S02]  /*11040*/  SHFL.IDX PT, R6, R2, R12, 0x1f ;  /* 0x00001f0c02067589 */ /* 0x00082400000e0000 */
.L_x_9541:
        /* <DEDUP_REMOVED lines=63> */
.L_x_9537:
        /* <DEDUP_REMOVED lines=10> */
.L_x_9543:
        /* <DEDUP_REMOVED lines=16> */
.L_x_9534:
[----:B------:R-:W4:Y:S01]  /*115e0*/  LDL R0, [R1+0xc] ;  /* 0x00000c0001007983 */ /* 0x000f220000100800 */
[----:B------:R-:W-:Y:S02]  /*115f0*/  ULDC UR4, c[0x0][0xc3c] ;  /* 0x00030f0000047ab9 */ /* 0x000fe40000000800 */
[----:B----4-:R-:W-:-:S13]  /*11600*/  ISETP.GE.AND P0, PT, R0, UR4, PT ;  /* 0x0000000400007c0c */ /* 0x010fda000bf06270 */
[----:B------:R-:W-:Y:S05]  /*11610*/  @!P0 BRA `(.L_x_9544) ;  /* 0xffffffac00208947 */ /* 0x000fea000383ffff */
[----:B------:R-:W-:Y:S05]  /*11620*/  BSYNC B8 ;  /* 0x0000000000087941 */ /* 0x000fea0003800000 */
.L_x_9442:
[----:B0-----:R-:W4:Y:S01]  /*11630*/  LDL.LU R0, [R1+0x48] ;  /* 0x0000480001007983 */ /* 0x001f220000300800 */
[----:B------:R-:W-:Y:S01]  /*11640*/  BSSY B0, `(.L_x_9545) ;  /* 0x000000b000007945 */ /* 0x000fe20003800000 */
[----:B--23--:R-:W0:Y:S01]  /*11650*/  S2R R5, SR_CgaCtaId ;  /* 0x0000000000057919 */ /* 0x00ce220000008800 */
[----:B----4-:R-:W-:-:S05]  /*11660*/  VIADD R0, R0, 0x1 ;  /* 0x0000000100007836 */ /* 0x010fca0000000000 */
[----:B-1----:R-:W-:-:S04]  /*11670*/  LEA.HI R2, R0, R0, RZ, 0x1 ;  /* 0x0000000000027211 */ /* 0x002fc800078f08ff */
[----:B------:R-:W-:-:S05]  /*11680*/  LOP3.LUT R3, R2, 0xfffffffe, RZ, 0xc0, !PT ;  /* 0xfffffffe02037812 */ /* 0x000fca00078ec0ff */
[----:B------:R-:W-:Y:S01]  /*11690*/  IMAD.IADD R3, R0, 0x1, -R3 ;  /* 0x0000000100037824 */ /* 0x000fe200078e0a03 */
[----:B------:R-:W-:-:S04]  /*116a0*/  MOV R0, 0x400 ;  /* 0x0000040000007802 */ /* 0x000fc80000000f00 */
[----:B0-----:R-:W-:Y:S02]  /*116b0*/  LEA R0, R5, R0, 0x18 ;  /* 0x0000000005007211 */ /* 0x001fe400078ec0ff */
[----:B------:R-:W-:-:S04]  /*116c0*/  SHF.L.U32 R3, R3, 0x1f, RZ ;  /* 0x0000001f03037819 */ /* 0x000fc800000006ff */
[----:B------:R-:W0:Y:S02]  /*116d0*/  SYNCS.PHASECHK.TRANS64.TRYWAIT P0, [R0+URZ+0x22820], R3 ;  /* 0x02282003000075a7 */ /* 0x000e24000800017f */
[----:B0-----:R-:W-:Y:S05]  /*116e0*/  @!P0 BRA `(.L_x_9546) ;  /* 0x0000001c00588947 */ /* 0x001fea0003800000 */
.L_x_9615:
[----:B------:R-:W-:Y:S05]  /*116f0*/  BSYNC B0 ;  /* 0x0000000000007941 */ /* 0x000fea0003800000 */
.L_x_9545:
[----:B------:R-:W-:-:S03]  /*11700*/  UMOV UR4, 0xffffffff ;  /* 0xffffffff00047882 */ /* 0x000fc60000000000 */
[----:B------:R-:W-:Y:S05]  /*11710*/  BRA.DIV UR4, `(.L_x_9547) ;  /* 0x0000001e04607947 */ /* 0x000fea000b800000 */
[----:B------:R-:W1:Y:S02]  /*11720*/  S2R R2, SR_TID.X ;  /* 0x0000000000027919 */ /* 0x000e640000002100 */
[----:B-1----:R-:W-:-:S04]  /*11730*/  SHF.R.U32.HI R2, RZ, 0x5, R2 ;  /* 0x00000005ff027819 */ /* 0x002fc80000011602 */
[----:B------:R-:W-:-:S05]  /*11740*/  LOP3.LUT R2, R2, 0x3, RZ, 0xc0, !PT ;  /* 0x0000000302027812 */ /* 0x000fca00078ec0ff */
[----:B------:R1:W2:Y:S02]  /*11750*/  SHFL.IDX PT, R14, R2, RZ, 0x1f ;  /* 0x00001fff020e7589 */ /* 0x0002a400000e0000 */
.L_x_9618:
[----:B--2---:R-:W-:Y:S01]  /*11760*/  ISETP.NE.AND P0, PT, R14, RZ, PT ;  /* 0x000000ff0e00720c */ /* 0x004fe20003f05270 */
[----:B------:R-:W-:-:S12]  /*11770*/  BSSY B0, `(.L_x_9548) ;  /* 0x0000025000007945 */ /* 0x000fd80003800000 */
[----:B------:R-:W-:Y:S05]  /*11780*/  @P0 BRA `(.L_x_9549) ;  /* 0x00000000008c0947 */ /* 0x000fea0003800000 */
[----:B------:R-:W-:-:S03]  /*11790*/  UMOV UR4, 0xffffffff ;  /* 0xffffffff00047882 */ /* 0x000fc60000000000 */
[----:B------:R-:W-:Y:S05]  /*117a0*/  BRA.DIV UR4, `(.L_x_9550) ;  /* 0x0000001e04707947 */ /* 0x000fea000b800000 */
[----:B------:R-:W-:-:S13]  /*117b0*/  ELECT P6, URZ, PT ;  /* 0x00000000003f782f */ /* 0x000fda00038c0000 */
.L_x_9621:
[----:B------:R-:W-:Y:S05]  /*117c0*/  @!P6 BRA `(.L_x_9549) ;  /* 0x00000000007ce947 */ /* 0x000fea0003800000 */
[----:B------:R-:W-:-:S06]  /*117d0*/  ULOP3.LUT UR4, UR36, 0x2, URZ, 0xfc, !UPT ;  /* 0x0000000224047892 */ /* 0x000fcc000f8efc3f */
[----:B-1----:R-:W-:-:S05]  /*117e0*/  IMAD.U32 R2, RZ, RZ, UR4 ;  /* 0x00000004ff027e24 */ /* 0x002fca000f8e00ff */
[----:B------:R-:W-:-:S13]  /*117f0*/  ISETP.NE.AND P2, PT, R2, 0x3, PT ;  /* 0x000000030200780c */ /* 0x000fda0003f45270 */
[----:B------:R-:W-:Y:S05]  /*11800*/  @!P2 BRA `(.L_x_9551) ;  /* 0x000000000004a947 */ /* 0x000fea0003800000 */
[----:B------:R-:W-:Y:S01]  /*11810*/  BPT.TRAP 0x1 ;  /* 0x000000040000795c */ /* 0x000fe20000300000 */
.L_x_9551:
        /* <DEDUP_REMOVED lines=13> */
.L_x_9622:
[----:B------:R-:W1:Y:S02]  /*118f0*/  SYNCS.PHASECHK.TRANS64.TRYWAIT P0, [R7+URZ], R2 ;  /* 0x00000002070075a7 */ /* 0x000e64000800017f */
[----:B-1----:R-:W-:Y:S05]  /*11900*/  @!P0 BRA `(.L_x_9553) ;  /* 0x0000001c004c8947 */ /* 0x002fea0003800000 */
.L_x_9623:
[----:B------:R-:W-:Y:S05]  /*11910*/  @!P2 BRA `(.L_x_9554) ;  /* 0x000000000004a947 */ /* 0x000fea0003800000 */
[----:B------:R-:W-:Y:S01]  /*11920*/  BPT.TRAP 0x1 ;  /* 0x000000040000795c */ /* 0x000fe20000300000 */
.L_x_9554:
[----:B------:R-:W-:-:S04]  /*11930*/  VIADD R0, R0, 0x22860 ;  /* 0x0002286000007836 */ /* 0x000fc80000000000 */
[----:B------:R-:W-:-:S04]  /*11940*/  IMAD R4, R19, 0x8, R0 ;  /* 0x0000000813047824 */ /* 0x000fc800078e0200 */
[----:B------:R-:W2:Y:S02]  /*11950*/  SYNCS.PHASECHK.TRANS64.TRYWAIT P0, [R4+URZ], R5 ;  /* 0x00000005040075a7 */ /* 0x000ea4000800017f */
[----:B--2---:R-:W-:Y:S05]  /*11960*/  @!P0 BRA `(.L_x_9555) ;  /* 0x0000001c00488947 */ /* 0x004fea0003800000 */
.L_x_9624:
[----:B------:R-:W-:-:S07]  /*11970*/  IMAD R3, R3, 0x8, R0 ;  /* 0x0000000803037824 */ /* 0x000fce00078e0200 */
.L_x_9556:
[----:B---3--:R3:W4:Y:S02]  /*11980*/  SYNCS.PHASECHK.TRANS64.TRYWAIT P0, [R3+URZ], R2 ;  /* 0x00000002030075a7 */ /* 0x008724000800017f */
[----:B----4-:R-:W-:Y:S05]  /*11990*/  @!P0 NANOSLEEP.SYNCS 0x989680 ;  /* 0x009896800000895d */ /* 0x010fea0003900000 */
[----:B------:R-:W4:Y:S02]  /*119a0*/  @!P0 SYNCS.PHASECHK.TRANS64 P0, [R3+URZ], R2 ;  /* 0x00000002030085a7 */ /* 0x000f24000800007f */
[----:B----4-:R-:W-:Y:S05]  /*119b0*/  @!P0 BRA `(.L_x_9556) ;  /* 0xfffffffc00f08947 */ /* 0x010fea000383ffff */
.L_x_9549:
[----:B------:R-:W-:Y:S05]  /*119c0*/  BSYNC B0 ;  /* 0x0000000000007941 */ /* 0x000fea0003800000 */
.L_x_9548:
[----:B------:R-:W-:Y:S05]  /*119d0*/  EXIT ;  /* 0x000000000000794d */ /* 0x000fea0003800000 */
.L_x_9393:
[----:B0-----:R0:W1:Y:S02]  /*119e0*/  SYNCS.PHASECHK.TRANS64.TRYWAIT P0, [R6+URZ+0x22800], R3 ;  /* 0x02280003060075a7 */ /* 0x001064000800017f */
[----:B-1----:R-:W-:Y:S05]  /*119f0*/  @!P0 NANOSLEEP.SYNCS 0x989680 ;  /* 0x009896800000895d */ /* 0x002fea0003900000 */
[----:B------:R-:W1:Y:S02]  /*11a00*/  @!P0 SYNCS.PHASECHK.TRANS64 P0, [R6+URZ+0x22800], R3 ;  /* 0x02280003060085a7 */ /* 0x000e64000800007f */
[----:B-1----:R-:W-:Y:S05]  /*11a10*/  @!P0 BRA `(.L_x_9393) ;  /* 0xfffffffc00f08947 */ /* 0x002fea000383ffff */
[----:B------:R-:W-:Y:S05]  /*11a20*/  BRA `(.L_x_9557) ;  /* 0xffffff0400487947 */ /* 0x000fea000383ffff */
.L_x_9397:
[----:B0-----:R-:W-:-:S04]  /*11a30*/  IMAD.U32 R3, RZ, RZ, UR22 ;  /* 0x00000016ff037e24 */ /* 0x001fc8000f8e00ff */
[----:B------:R0:W2:Y:S03]  /*11a40*/  SYNCS.PHASECHK.TRANS64.TRYWAIT P1, [R3+URZ+0x22830], R8 ;  /* 0x02283008030075a7 */ /* 0x0000a6000802017f */
[----:B--2---:R-:W-:Y:S05]  /*11a50*/  @!P1 NANOSLEEP.SYNCS 0x989680 ;  /* 0x009896800000995d */ /* 0x004fea0003900000 */
[----:B------:R-:W2:Y:S02]  /*11a60*/  @!P1 SYNCS.PHASECHK.TRANS64 P1, [R3+URZ+0x22830], R8 ;  /* 0x02283008030095a7 */ /* 0x000ea4000802007f */
[----:B--2---:R-:W-:Y:S05]  /*11a70*/  @!P1 BRA `(.L_x_9397) ;  /* 0xfffffffc00ec9947 */ /* 0x004fea000383ffff */
[----:B------:R-:W-:Y:S05]  /*11a80*/  BRA `(.L_x_9396) ;  /* 0xffffff0400707947 */ /* 0x000fea000383ffff */
.L_x_9401:
[----:B--2---:R-:W-:-:S04]  /*11a90*/  IMAD.U32 R9, RZ, RZ, UR22 ;  /* 0x00000016ff097e24 */ /* 0x004fc8000f8e00ff */
[----:B------:R2:W3:Y:S03]  /*11aa0*/  SYNCS.PHASECHK.TRANS64.TRYWAIT P2, [R9+URZ+0x22850], R8 ;  /* 0x02285008090075a7 */ /* 0x0004e6000804017f */
[----:B---3--:R-:W-:Y:S05]  /*11ab0*/  @!P2 NANOSLEEP.SYNCS 0x989680 ;  /* 0x009896800000a95d */ /* 0x008fea0003900000 */
[----:B------:R-:W3:Y:S02]  /*11ac0*/  @!P2 SYNCS.PHASECHK.TRANS64 P2, [R9+URZ+0x22850], R8 ;  /* 0x022850080900a5a7 */ /* 0x000ee4000804007f */
[----:B---3--:R-:W-:Y:S05]  /*11ad0*/  @!P2 BRA `(.L_x_9401) ;  /* 0xfffffffc00eca947 */ /* 0x008fea000383ffff */
[----:B------:R-:W-:Y:S05]  /*11ae0*/  BRA `(.L_x_9400) ;  /* 0xffffff20006c7947 */ /* 0x000fea000383ffff */
.L_x_9406:
[----:B-1----:R-:W-:-:S04]  /*11af0*/  IMAD.U32 R3, RZ, RZ, UR25 ;  /* 0x00000019ff037e24 */ /* 0x002fc8000f8e00ff */
[----:B------:R1:W2:Y:S03]  /*11b00*/  SYNCS.PHASECHK.TRANS64.TRYWAIT P2, [R3+URZ+0x22830], R6 ;  /* 0x02283006030075a7 */ /* 0x0002a6000804017f */
[----:B--2---:R-:W-:Y:S05]  /*11b10*/  @!P2 NANOSLEEP.SYNCS 0x989680 ;  /* 0x009896800000a95d */ /* 0x004fea0003900000 */
[----:B------:R-:W2:Y:S02]  /*11b20*/  @!P2 SYNCS.PHASECHK.TRANS64 P2, [R3+URZ+0x22830], R6 ;  /* 0x022830060300a5a7 */ /* 0x000ea4000804007f */
[----:B--2---:R-:W-:Y:S05]  /*11b30*/  @!P2 BRA `(.L_x_9406) ;  /* 0xfffffffc00eca947 */ /* 0x004fea000383ffff */
[----:B------:R-:W-:Y:S05]  /*11b40*/  BRA `(.L_x_9405) ;  /* 0xffffff2400847947 */ /* 0x000fea000383ffff */
.L_x_9410:
[----:B-1----:R1:W2:Y:S02]  /*11b50*/  SYNCS.PHASECHK.TRANS64.TRYWAIT P2, [R9+URZ+0x22850], R6 ;  /* 0x02285006090075a7 */ /* 0x0022a4000804017f */
[----:B--2---:R-:W-:Y:S05]  /*11b60*/  @!P2 NANOSLEEP.SYNCS 0x989680 ;  /* 0x009896800000a95d */ /* 0x004fea0003900000 */
[----:B------:R-:W2:Y:S02]  /*11b70*/  @!P2 SYNCS.PHASECHK.TRANS64 P2, [R9+URZ+0x22850], R6 ;  /* 0x022850060900a5a7 */ /* 0x000ea4000804007f */
[----:B--2---:R-:W-:Y:S05]  /*11b80*/  @!P2 BRA `(.L_x_9410) ;  /* 0xfffffffc00f0a947 */ /* 0x004fea000383ffff */
[----:B------:R-:W-:Y:S05]  /*11b90*/  BRA `(.L_x_9409) ;  /* 0xffffff4400247947 */ /* 0x000fea000383ffff */
.L_x_9456:
        /* <DEDUP_REMOVED lines=11> */
.L_x_9559:
[----:B------:R-:W-:Y:S05]  /*11c50*/  BSYNC B0 ;  /* 0x0000000000007941 */ /* 0x000fea0003800000 */
.L_x_9558:
[----:B------:R-:W-:Y:S05]  /*11c60*/  BRA `(.L_x_9560) ;  /* 0xffffffb4002c7947 */ /* 0x000fea000383ffff */
.L_x_9458:
[----:B------:R-:W-:Y:S01]  /*11c70*/  BSSY B0, `(.L_x_9561) ;  /* 0x0000006000007945 */ /* 0x000fe20003800000 */
[----:B------:R-:W-:-:S07]  /*11c80*/  IMAD.MOV.U32 R15, RZ, RZ, -0x1 ;  /* 0xffffffffff0f7424 */ /* 0x000fce00078e00ff */
[----:B01--4-:R-:W-:Y:S05]  /*11c90*/  WARPSYNC.COLLECTIVE R15, `(.L_x_9562) ;  /* 0x000000000f0c7348 */ /* 0x013fea0003c00000 */
[----:B------:R-:W-:Y:S02]  /*11ca0*/  ELECT P6, UR62, PT ;  /* 0x00000000003e782f */ /* 0x000fe400038c0000 */
[----:B------:R-:W-:Y:S01]  /*11cb0*/  MOV R14, UR62 ;  /* 0x0000003e000e7c02 */ /* 0x000fe20008000f00 */
[----:B01--4-:R-:W-:Y:S10]  /*11cc0*/  ENDCOLLECTIVE ;  /* 0x000000000000791b */ /* 0x013ff40003800000 */
.L_x_9562:
[----:B------:R-:W-:Y:S05]  /*11cd0*/  BSYNC B0 ;  /* 0x0000000000007941 */ /* 0x000fea0003800000 */
.L_x_9561:
[----:B------:R-:W-:Y:S05]  /*11ce0*/  BRA `(.L_x_9563) ;  /* 0xffffffb400307947 */ /* 0x000fea000383ffff */
.L_x_9460:
[----:B--2---:R2:W3:Y:S02]  /*11cf0*/  SYNCS.PHASECHK.TRANS64.TRYWAIT P0, [R0+URZ+0x22840], R2 ;  /* 0x02284002000075a7 */ /* 0x0044e4000800017f */
[----:B---3--:R-:W-:Y:S05]  /*11d00*/  @!P0 NANOSLEEP.SYNCS 0x989680 ;  /* 0x009896800000895d */ /* 0x008fea0003900000 */
[----:B------:R-:W3:Y:S02]  /*11d10*/  @!P0 SYNCS.PHASECHK.TRANS64 P0, [R0+URZ+0x22840], R2 ;  /* 0x02284002000085a7 */ /* 0x000ee4000800007f */
[----:B---3--:R-:W-:Y:S05]  /*11d20*/  @!P0 BRA `(.L_x_9460) ;  /* 0xfffffffc00f08947 */ /* 0x008fea000383ffff */
[----:B------:R-:W-:Y:S05]  /*11d30*/  BRA `(.L_x_9564) ;  /* 0xffffffb400907947 */ /* 0x000fea000383ffff */
.L_x_9464:
        /* <DEDUP_REMOVED lines=15> */
.L_x_9565:
[----:B------:R-:W-:Y:S02]  /*11e30*/  IMAD.MOV.U32 R13, RZ, RZ, R0 ;  /* 0x000000ffff0d7224 */ /* 0x000fe400078e0000 */
[----:B------:R-:W-:-:S07]  /*11e40*/  IMAD.MOV.U32 R6, RZ, RZ, R14 ;  /* 0x000000ffff067224 */ /* 0x000fce00078e000e */
[----:B------:R-:W-:Y:S05]  /*11e50*/  WARPSYNC.COLLECTIVE R15, `(.L_x_9566) ;  /* 0x000000000f087348 */ /* 0x000fea0003c00000 */
[----:B------:R0:W1:Y:S02]  /*11e60*/  SHFL.IDX P6, R14, R13, R12, R11 ;  /* 0x0000000c0d0e7389 */ /* 0x00006400000c000b */
[----:B01----:R-:W-:Y:S01]  /*11e70*/  ENDCOLLECTIVE ;  /* 0x000000000000791b */ /* 0x003fe20003800000 */
.L_x_9566:
[----:B------:R-:W-:Y:S02]  /*11e80*/  IMAD.MOV.U32 R13, RZ, RZ, R2 ;  /* 0x000000ffff0d7224 */ /* 0x000fe400078e0002 */
[----:B------:R-:W-:Y:S02]  /*11e90*/  IMAD.MOV.U32 R12, RZ, RZ, 0x1 ;  /* 0x00000001ff0c7424 */ /* 0x000fe400078e00ff */
[----:B------:R-:W-:-:S07]  /*11ea0*/  IMAD.MOV.U32 R7, RZ, RZ, R14 ;  /* 0x000000ffff077224 */ /* 0x000fce00078e000e */
[----:B------:R-:W-:Y:S05]  /*11eb0*/  WARPSYNC.COLLECTIVE R15, `(.L_x_9567) ;  /* 0x000000000f087348 */ /* 0x000fea0003c00000 */
[----:B------:R0:W1:Y:S02]  /*11ec0*/  SHFL.IDX P6, R14, R13, R12, R11 ;  /* 0x0000000c0d0e7389 */ /* 0x00006400000c000b */
[----:B01----:R-:W-:Y:S01]  /*11ed0*/  ENDCOLLECTIVE ;  /* 0x000000000000791b */ /* 0x003fe20003800000 */
.L_x_9567:
        /* <DEDUP_REMOVED lines=15> */
.L_x_9568:
[----:B------:R-:W-:Y:S02]  /*11fd0*/  IMAD.MOV.U32 R13, RZ, RZ, R2 ;  /* 0x000000ffff0d7224 */ /* 0x000fe400078e0002 */
[----:B------:R-:W-:Y:S02]  /*11fe0*/  IMAD.MOV.U32 R12, RZ, RZ, 0x2 ;  /* 0x00000002ff0c7424 */ /* 0x000fe400078e00ff */
[----:B------:R-:W-:-:S07]  /*11ff0*/  IMAD.MOV.U32 R5, RZ, RZ, R14 ;  /* 0x000000ffff057224 */ /* 0x000fce00078e000e */
[----:B------:R-:W-:Y:S05]  /*12000*/  WARPSYNC.COLLECTIVE R15, `(.L_x_9569) ;  /* 0x000000000f087348 */ /* 0x000fea0003c00000 */
[----:B------:R0:W1:Y:S02]  /*12010*/  SHFL.IDX P6, R14, R13, R12, R11 ;  /* 0x0000000c0d0e7389 */ /* 0x00006400000c000b */
[----:B01----:R-:W-:Y:S01]  /*12020*/  ENDCOLLECTIVE ;  /* 0x000000000000791b */ /* 0x003fe20003800000 */
.L_x_9569:
        /* <DEDUP_REMOVED lines=15> */
.L_x_9570:
[----:B------:R-:W-:Y:S02]  /*12120*/  IMAD.MOV.U32 R13, RZ, RZ, R2 ;  /* 0x000000ffff0d7224 */ /* 0x000fe400078e0002 */
[----:B------:R-:W-:Y:S02]  /*12130*/  IMAD.MOV.U32 R12, RZ, RZ, 0x3 ;  /* 0x00000003ff0c7424 */ /* 0x000fe400078e00ff */
[----:B------:R-:W-:-:S07]  /*12140*/  IMAD.MOV.U32 R5, RZ, RZ, R14 ;  /* 0x000000ffff057224 */ /* 0x000fce00078e000e */
[----:B------:R-:W-:Y:S05]  /*12150*/  WARPSYNC.COLLECTIVE R15, `(.L_x_9571) ;  /* 0x000000000f087348 */ /* 0x000fea0003c00000 */
[----:B------:R0:W1:Y:S02]  /*12160*/  SHFL.IDX P6, R14, R13, R12, R11 ;  /* 0x0000000c0d0e7389 */ /* 0x00006400000c000b */
[----:B01----:R-:W-:Y:S01]  /*12170*/  ENDCOLLECTIVE ;  /* 0x000000000000791b */ /* 0x003fe20003800000 */
.L_x_9571:
        /* <DEDUP_REMOVED lines=15> */
.L_x_9572:
[----:B------:R-:W-:Y:S02]  /*12270*/  IMAD.MOV.U32 R13, RZ, RZ, R2 ;  /* 0x000000ffff0d7224 */ /* 0x000fe400078e0002 */
[----:B------:R-:W-:Y:S02]  /*12280*/  IMAD.MOV.U32 R12, RZ, RZ, 0x4 ;  /* 0x00000004ff0c7424 */ /* 0x000fe400078e00ff */
[----:B------:R-:W-:-:S07]  /*12290*/  IMAD.MOV.U32 R5, RZ, RZ, R14 ;  /* 0x000000ffff057224 */ /* 0x000fce00078e000e */
[----:B------:R-:W-:Y:S05]  /*122a0*/  WARPSYNC.COLLECTIVE R15, `(.L_x_9573) ;  /* 0x000000000f087348 */ /* 0x000fea0003c00000 */
[----:B------:R0:W1:Y:S02]  /*122b0*/  SHFL.IDX P6, R14, R13, R12, R11 ;  /* 0x0000000c0d0e7389 */ /* 0x00006400000c000b */
[----:B01----:R-:W-:Y:S01]  /*122c0*/  ENDCOLLECTIVE ;  /* 0x000000000000791b */ /* 0x003fe20003800000 */
.L_x_9573:
        /* <DEDUP_REMOVED lines=15> */
.L_x_9574:
[----:B------:R-:W-:Y:S02]  /*123c0*/  IMAD.MOV.U32 R13, RZ, RZ, R2 ;  /* 0x000000ffff0d7224 */ /* 0x000fe400078e0002 */
[----:B------:R-:W-:Y:S02]  /*123d0*/  IMAD.MOV.U32 R12, RZ, RZ, 0x5 ;  /* 0x00000005ff0c7424 */ /* 0x000fe400078e00ff */
[----:B------:R-:W-:-:S07]  /*123e0*/  IMAD.MOV.U32 R5, RZ, RZ, R14 ;  /* 0x000000ffff057224 */ /* 0x000fce00078e000e */
[----:B------:R-:W-:Y:S05]  /*123f0*/  WARPSYNC.COLLECTIVE R15, `(.L_x_9575) ;  /* 0x000000000f087348 */ /* 0x000fea0003c00000 */
[----:B------:R0:W1:Y:S02]  /*12400*/  SHFL.IDX P6, R14, R13, R12, R11 ;  /* 0x0000000c0d0e7389 */ /* 0x00006400000c000b */
[----:B01----:R-:W-:Y:S01]  /*12410*/  ENDCOLLECTIVE ;  /* 0x000000000000791b */ /* 0x003fe20003800000 */
.L_x_9575:
        /* <DEDUP_REMOVED lines=15> */
.L_x_9576:
[----:B------:R-:W-:Y:S02]  /*12510*/  IMAD.MOV.U32 R13, RZ, RZ, R2 ;  /* 0x000000ffff0d7224 */ /* 0x000fe400078e0002 */
[----:B------:R-:W-:Y:S02]  /*12520*/  IMAD.MOV.U32 R12, RZ, RZ, 0x6 ;  /* 0x00000006ff0c7424 */ /* 0x000fe400078e00ff */
[----:B------:R-:W-:-:S07]  /*12530*/  IMAD.MOV.U32 R5, RZ, RZ, R14 ;  /* 0x000000ffff057224 */ /* 0x000fce00078e000e */
[----:B------:R-:W-:Y:S05]  /*12540*/  WARPSYNC.COLLECTIVE R15, `(.L_x_9577) ;  /* 0x000000000f087348 */ /* 0x000fea0003c00000 */
[----:B------:R0:W1:Y:S02]  /*12550*/  SHFL.IDX P6, R14, R13, R12, R11 ;  /* 0x0000000c0d0e7389 */ /* 0x00006400000c000b */
[----:B01----:R-:W-:Y:S01]  /*12560*/  ENDCOLLECTIVE ;  /* 0x000000000000791b */ /* 0x003fe20003800000 */
.L_x_9577:
        /* <DEDUP_REMOVED lines=13> */
.L_x_9578:
        /* <DEDUP_REMOVED lines=8> */
.L_x_9579:
        /* <DEDUP_REMOVED lines=13> */
.L_x_9580:
[----:B------:R-:W-:Y:S01]  /*12790*/  IMAD.MOV.U32 R0, RZ, RZ, R14 ;  /* 0x000000ffff007224 */ /* 0x000fe200078e000e */
[----:B------:R-:W-:Y:S06]  /*127a0*/  BRA `(.L_x_9581) ;  /* 0xffffffb800147947 */ /* 0x000fec000383ffff */
.L_x_9467:
[----:B0-----:R0:W1:Y:S02]  /*127b0*/  SYNCS.PHASECHK.TRANS64.TRYWAIT P0, [R18+URZ+0x22820], R0 ;  /* 0x02282000120075a7 */ /* 0x001064000800017f */
[----:B-1----:R-:W-:Y:S05]  /*127c0*/  @!P0 NANOSLEEP.SYNCS 0x989680 ;  /* 0x009896800000895d */ /* 0x002fea0003900000 */
[----:B------:R-:W1:Y:S02]  /*127d0*/  @!P0 SYNCS.PHASECHK.TRANS64 P0, [R18+URZ+0x22820], R0 ;  /* 0x02282000120085a7 */ /* 0x000e64000800007f */
[----:B-1----:R-:W-:Y:S05]  /*127e0*/  @!P0 BRA `(.L_x_9467) ;  /* 0xfffffffc00f08947 */ /* 0x002fea000383ffff */
[----:B------:R-:W-:Y:S05]  /*127f0*/  BRA `(.L_x_9582) ;  /* 0xffffffb800707947 */ /* 0x000fea000383ffff */
.L_x_9471:
[----:B0-----:R0:W1:Y:S02]  /*12800*/  SYNCS.PHASECHK.TRANS64.TRYWAIT P0, [R2+URZ+0x22860], R0 ;  /* 0x02286000020075a7 */ /* 0x001064000800017f */
[----:B-1----:R-:W-:Y:S05]  /*12810*/  @!P0 NANOSLEEP.SYNCS 0x989680 ;  /* 0x009896800000895d */ /* 0x002fea0003900000 */
[----:B------:R-:W1:Y:S02]  /*12820*/  @!P0 SYNCS.PHASECHK.TRANS64 P0, [R2+URZ+0x22860], R0 ;  /* 0x02286000020085a7 */ /* 0x000e64000800007f */
[----:B-1----:R-:W-:Y:S05]  /*12830*/  @!P0 BRA `(.L_x_9471) ;  /* 0xfffffffc00f08947 */ /* 0x002fea000383ffff */
[----:B------:R-:W-:Y:S05]  /*12840*/  BRA `(.L_x_9583) ;  /* 0xffffffb800947947 */ /* 0x000fea000383ffff */
.L_x_9486:
[----:B--2---:R2:W3:Y:S02]  /*12850*/  SYNCS.PHASECHK.TRANS64.TRYWAIT P0, [R3+URZ+0x22840], R2 ;  /* 0x02284002030075a7 */ /* 0x0044e4000800017f */
[----:B---3--:R-:W-:Y:S05]  /*12860*/  @!P0 NANOSLEEP.SYNCS 0x989680 ;  /* 0x009896800000895d */ /* 0x008fea0003900000 */
[----:B------:R-:W3:Y:S02]  /*12870*/  @!P0 SYNCS.PHASECHK.TRANS64 P0, [R3+URZ+0x22840], R2 ;  /* 0x02284002030085a7 */ /* 0x000ee4000800007f */
[----:B---3--:R-:W-:Y:S05]  /*12880*/  @!P0 BRA `(.L_x_9486) ;  /* 0xfffffffc00f08947 */ /* 0x008fea000383ffff */
[----:B------:R-:W-:Y:S05]  /*12890*/  BRA `(.L_x_9584) ;  /* 0xffffffc000b47947 */ /* 0x000fea000383ffff */
.L_x_9491:
[----:B0-----:R0:W1:Y:S02]  /*128a0*/  SYNCS.PHASECHK.TRANS64.TRYWAIT P0, [R3+URZ+0x22860], R2 ;  /* 0x02286002030075a7 */ /* 0x001064000800017f */
[----:B-1----:R-:W-:Y:S05]  /*128b0*/  @!P0 NANOSLEEP.SYNCS 0x989680 ;  /* 0x009896800000895d */ /* 0x002fea0003900000 */
[----:B------:R-:W1:Y:S02]  /*128c0*/  @!P0 SYNCS.PHASECHK.TRANS64 P0, [R3+URZ+0x22860], R2 ;  /* 0x02286002030085a7 */ /* 0x000e64000800007f */
[----:B-1----:R-:W-:Y:S05]  /*128d0*/  @!P0 BRA `(.L_x_9491) ;  /* 0xfffffffc00f08947 */ /* 0x002fea000383ffff */
[----:B------:R-:W-:Y:S05]  /*128e0*/  BRA `(.L_x_9585) ;  /* 0xffffffc400307947 */ /* 0x000fea000383ffff */
.L_x_9502:
[----:B-1----:R1:W2:Y:S02]  /*128f0*/  SYNCS.PHASECHK.TRANS64.TRYWAIT P0, [R4+URZ+0x22840], R2 ;  /* 0x02284002040075a7 */ /* 0x0022a4000800017f */
[----:B--2---:R-:W-:Y:S05]  /*12900*/  @!P0 NANOSLEEP.SYNCS 0x989680 ;  /* 0x009896800000895d */ /* 0x004fea0003900000 */
[----:B------:R-:W2:Y:S02]  /*12910*/  @!P0 SYNCS.PHASECHK.TRANS64 P0, [R4+URZ+0x22840], R2 ;  /* 0x02284002040085a7 */ /* 0x000ea4000800007f */
[----:B--2---:R-:W-:Y:S05]  /*12920*/  @!P0 BRA `(.L_x_9502) ;  /* 0xfffffffc00f08947 */ /* 0x004fea000383ffff */
[----:B------:R-:W-:Y:S05]  /*12930*/  BRA `(.L_x_9586) ;  /* 0xffffffcc001c7947 */ /* 0x000fea000383ffff */
.L_x_9507:
[----:B0-----:R0:W2:Y:S02]  /*12940*/  SYNCS.PHASECHK.TRANS64.TRYWAIT P0, [R4+URZ+0x22860], R2 ;  /* 0x02286002040075a7 */ /* 0x0010a4000800017f */
[----:B--2---:R-:W-:Y:S05]  /*12950*/  @!P0 NANOSLEEP.SYNCS 0x989680 ;  /* 0x009896800000895d */ /* 0x004fea0003900000 */
[----:B------:R-:W2:Y:S02]  /*12960*/  @!P0 SYNCS.PHASECHK.TRANS64 P0, [R4+URZ+0x22860], R2 ;  /* 0x02286002040085a7 */ /* 0x000ea4000800007f */
[----:B--2---:R-:W-:Y:S05]  /*12970*/  @!P0 BRA `(.L_x_9507) ;  /* 0xfffffffc00f08947 */ /* 0x004fea000383ffff */
[----:B------:R-:W-:Y:S05]  /*12980*/  BRA `(.L_x_9587) ;  /* 0xffffffcc00987947 */ /* 0x000fea000383ffff */
.L_x_9518:
[----:B--2---:R2:W3:Y:S02]  /*12990*/  SYNCS.PHASECHK.TRANS64.TRYWAIT P0, [R2+URZ+0x22840], R3 ;  /* 0x02284003020075a7 */ /* 0x0044e4000800017f */
[----:B---3--:R-:W-:Y:S05]  /*129a0*/  @!P0 NANOSLEEP.SYNCS 0x989680 ;  /* 0x009896800000895d */ /* 0x008fea0003900000 */
[----:B------:R-:W3:Y:S02]  /*129b0*/  @!P0 SYNCS.PHASECHK.TRANS64 P0, [R2+URZ+0x22840], R3 ;  /* 0x02284003020085a7 */ /* 0x000ee4000800007f */
[----:B---3--:R-:W-:Y:S05]  /*129c0*/  @!P0 BRA `(.L_x_9518) ;  /* 0xfffffffc00f08947 */ /* 0x008fea000383ffff */
[----:B------:R-:W-:Y:S05]  /*129d0*/  BRA `(.L_x_9588) ;  /* 0xffffffd400687947 */ /* 0x000fea000383ffff */
.L_x_9523:
[----:B---3--:R3:W4:Y:S02]  /*129e0*/  SYNCS.PHASECHK.TRANS64.TRYWAIT P0, [R2+URZ+0x22860], R3 ;  /* 0x02286003020075a7 */ /* 0x008724000800017f */
[----:B----4-:R-:W-:Y:S05]  /*129f0*/  @!P0 NANOSLEEP.SYNCS 0x989680 ;  /* 0x009896800000895d */ /* 0x010fea0003900000 */
[----:B------:R-:W4:Y:S02]  /*12a00*/  @!P0 SYNCS.PHASECHK.TRANS64 P0, [R2+URZ+0x22860], R3 ;  /* 0x02286003020085a7 */ /* 0x000f24000800007f */
[----:B----4-:R-:W-:Y:S05]  /*12a10*/  @!P0 BRA `(.L_x_9523) ;  /* 0xfffffffc00f08947 */ /* 0x010fea000383ffff */
[----:B------:R-:W-:Y:S05]  /*12a20*/  BRA `(.L_x_9589) ;  /* 0xffffffd400e47947 */ /* 0x000fea000383ffff */
.L_x_9535:
[----:B------:R-:W3:Y:S01]  /*12a30*/  LDL R3, [R1] ;  /* 0x0000000001037983 */ /* 0x000ee20000100800 */
[----:B------:R-:W-:Y:S01]  /*12a40*/  BSSY B0, `(.L_x_9590) ;  /* 0x0000008000007945 */ /* 0x000fe20003800000 */
[----:B------:R-:W-:Y:S02]  /*12a50*/  IMAD.MOV.U32 R12, RZ, RZ, RZ ;  /* 0x000000ffff0c7224 */ /* 0x000fe400078e00ff */
[----:B0-----:R-:W-:Y:S02]  /*12a60*/  IMAD.MOV.U32 R11, RZ, RZ, 0x1f ;  /* 0x0000001fff0b7424 */ /* 0x001fe400078e00ff */
[----:B------:R-:W-:Y:S02]  /*12a70*/  IMAD.MOV.U32 R15, RZ, RZ, -0x1 ;  /* 0xffffffffff0f7424 */ /* 0x000fe400078e00ff */
[----:B---3--:R-:W-:-:S07]  /*12a80*/  IMAD.MOV.U32 R13, RZ, RZ, R3 ;  /* 0x000000ffff0d7224 */ /* 0x008fce00078e0003 */
[----:B-12---:R-:W-:Y:S05]  /*12a90*/  WARPSYNC.COLLECTIVE R15, `(.L_x_9591) ;  /* 0x000000000f087348 */ /* 0x006fea0003c00000 */
[----:B------:R0:W3:Y:S02]  /*12aa0*/  SHFL.IDX P6, R14, R13, R12, R11 ;  /* 0x0000000c0d0e7389 */ /* 0x0000e400000c000b */
[----:B0123--:R-:W-:Y:S01]  /*12ab0*/  ENDCOLLECTIVE ;  /* 0x000000000000791b */ /* 0x00ffe20003800000 */
.L_x_9591:
[----:B------:R-:W-:Y:S05]  /*12ac0*/  BSYNC B0 ;  /* 0x0000000000007941 */ /* 0x000fea0003800000 */
.L_x_9590:
        /* <DEDUP_REMOVED lines=9> */
.L_x_9592:
        /* <DEDUP_REMOVED lines=25> */
.L_x_9593:
[----:B------:R-:W-:Y:S01]  /*12cf0*/  IMAD.MOV.U32 R12, RZ, RZ, 0x2 ;  /* 0x00000002ff0c7424 */ /* 0x000fe200078e00ff */
[----:B------:R-:W-:-:S05]  /*12d00*/  SEL R3, R14, RZ, P1 ;  /* 0x000000ff0e037207 */ /* 0x000fca0000800000 */
[----:B------:R-:W-:-:S04]  /*12d10*/  IMAD.IADD R2, R2, 0x1, R3 ;  /* 0x0000000102027824 */ /* 0x000fc800078e0203 */
[----:B------:R-:W-:-:S07]  /*12d20*/  IMAD.MOV.U32 R13, RZ, RZ, R2 ;  /* 0x000000ffff0d7224 */ /* 0x000fce00078e0002 */
[----:B------:R-:W-:Y:S05]  /*12d30*/  WARPSYNC.COLLECTIVE R15, `(.L_x_9594) ;  /* 0x000000000f087348 */ /* 0x000fea0003c00000 */
[----:B------:R0:W1:Y:S02]  /*12d40*/  SHFL.UP P6, R14, R13, R12, R11 ;  /* 0x0400000c0d0e7389 */ /* 0x00006400000c000b */
[----:B01----:R-:W-:Y:S01]  /*12d50*/  ENDCOLLECTIVE ;  /* 0x000000000000791b */ /* 0x003fe20003800000 */
.L_x_9594:
[----:B------:R-:W-:Y:S01]  /*12d60*/  IMAD.MOV.U32 R12, RZ, RZ, 0x4 ;  /* 0x00000004ff0c7424 */ /* 0x000fe200078e00ff */
[----:B------:R-:W-:-:S05]  /*12d70*/  SEL R3, R14, RZ, P2 ;  /* 0x000000ff0e037207 */ /* 0x000fca0001000000 */
[----:B------:R-:W-:-:S04]  /*12d80*/  IMAD.IADD R2, R2, 0x1, R3 ;  /* 0x0000000102027824 */ /* 0x000fc800078e0203 */
[----:B------:R-:W-:-:S07]  /*12d90*/  IMAD.MOV.U32 R13, RZ, RZ, R2 ;  /* 0x000000ffff0d7224 */ /* 0x000fce00078e0002 */
[----:B------:R-:W-:Y:S05]  /*12da0*/  WARPSYNC.COLLECTIVE R15, `(.L_x_9595) ;  /* 0x000000000f087348 */ /* 0x000fea0003c00000 */
[----:B------:R0:W1:Y:S02]  /*12db0*/  SHFL.UP P6, R14, R13, R12, R11 ;  /* 0x0400000c0d0e7389 */ /* 0x00006400000c000b */
[----:B01----:R-:W-:Y:S01]  /*12dc0*/  ENDCOLLECTIVE ;  /* 0x000000000000791b */ /* 0x003fe20003800000 */
.L_x_9595:
[----:B------:R-:W-:Y:S01]  /*12dd0*/  IMAD.MOV.U32 R12, RZ, RZ, 0x8 ;  /* 0x00000008ff0c7424 */ /* 0x000fe200078e00ff */
[----:B------:R-:W-:-:S05]  /*12de0*/  SEL R3, R14, RZ, P3 ;  /* 0x000000ff0e037207 */ /* 0x000fca0001800000 */
[----:B------:R-:W-:-:S04]  /*12df0*/  IMAD.IADD R2, R2, 0x1, R3 ;  /* 0x0000000102027824 */ /* 0x000fc800078e0203 */
[----:B------:R-:W-:-:S07]  /*12e00*/  IMAD.MOV.U32 R13, RZ, RZ, R2 ;  /* 0x000000ffff0d7224 */ /* 0x000fce00078e0002 */
[----:B------:R-:W-:Y:S05]  /*12e10*/  WARPSYNC.COLLECTIVE R15, `(.L_x_9596) ;  /* 0x000000000f087348 */ /* 0x000fea0003c00000 */
[----:B------:R0:W1:Y:S02]  /*12e20*/  SHFL.UP P6, R14, R13, R12, R11 ;  /* 0x0400000c0d0e7389 */ /* 0x00006400000c000b */
[----:B01----:R-:W-:Y:S01]  /*12e30*/  ENDCOLLECTIVE ;  /* 0x000000000000791b */ /* 0x003fe20003800000 */
.L_x_9596:
[----:B------:R-:W-:Y:S01]  /*12e40*/  IMAD.MOV.U32 R12, RZ, RZ, 0x10 ;  /* 0x00000010ff0c7424 */ /* 0x000fe200078e00ff */
[----:B------:R-:W-:-:S05]  /*12e50*/  SEL R3, R14, RZ, P4 ;  /* 0x000000ff0e037207 */ /* 0x000fca0002000000 */
[----:B------:R-:W-:-:S04]  /*12e60*/  IMAD.IADD R2, R2, 0x1, R3 ;  /* 0x0000000102027824 */ /* 0x000fc800078e0203 */
[----:B------:R-:W-:-:S07]  /*12e70*/  IMAD.MOV.U32 R13, RZ, RZ, R2 ;  /* 0x000000ffff0d7224 */ /* 0x000fce00078e0002 */
[----:B------:R-:W-:Y:S05]  /*12e80*/  WARPSYNC.COLLECTIVE R15, `(.L_x_9597) ;  /* 0x000000000f087348 */ /* 0x000fea0003c00000 */
[----:B------:R0:W1:Y:S02]  /*12e90*/  SHFL.UP P6, R14, R13, R12, R11 ;  /* 0x0400000c0d0e7389 */ /* 0x00006400000c000b */
[----:B01----:R-:W-:Y:S01]  /*12ea0*/  ENDCOLLECTIVE ;  /* 0x000000000000791b */ /* 0x003fe20003800000 */
.L_x_9597:
        /* <DEDUP_REMOVED lines=8> */
.L_x_9598:
[----:B------:R-:W-:Y:S05]  /*12f30*/  BRA `(.L_x_9599) ;  /* 0xffffffdc00447947 */ /* 0x000fea000383ffff */
.L_x_9538:
        /* <DEDUP_REMOVED lines=8> */
.L_x_9601:
[----:B------:R-:W-:Y:S05]  /*12fc0*/  BSYNC B0 ;  /* 0x0000000000007941 */ /* 0x000fea0003800000 */
.L_x_9600:
        /* <DEDUP_REMOVED lines=9> */
.L_x_9602:
[----:B------:R-:W-:Y:S01]  /*13060*/  IMAD.MOV.U32 R12, RZ, RZ, 0x4 ;  /* 0x00000004ff0c7424 */ /* 0x000fe200078e00ff */
[----:B------:R-:W-:-:S05]  /*13070*/  SEL R3, R14, RZ, P2 ;  /* 0x000000ff0e037207 */ /* 0x000fca0001000000 */
[----:B------:R-:W-:-:S04]  /*13080*/  IMAD.IADD R2, R2, 0x1, R3 ;  /* 0x0000000102027824 */ /* 0x000fc800078e0203 */
[----:B------:R-:W-:-:S07]  /*13090*/  IMAD.MOV.U32 R13, RZ, RZ, R2 ;  /* 0x000000ffff0d7224 */ /* 0x000fce00078e0002 */
[----:B------:R-:W-:Y:S05]  /*130a0*/  WARPSYNC.COLLECTIVE R15, `(.L_x_9603) ;  /* 0x000000000f087348 */ /* 0x000fea0003c00000 */
[----:B------:R0:W1:Y:S02]  /*130b0*/  SHFL.UP P6, R14, R13, R12, R11 ;  /* 0x0400000c0d0e7389 */ /* 0x00006400000c000b */
[----:B01----:R-:W-:Y:S01]  /*130c0*/  ENDCOLLECTIVE ;  /* 0x000000000000791b */ /* 0x003fe20003800000 */
.L_x_9603:
[----:B------:R-:W-:Y:S01]  /*130d0*/  IMAD.MOV.U32 R12, RZ, RZ, 0x8 ;  /* 0x00000008ff0c7424 */ /* 0x000fe200078e00ff */
[----:B------:R-:W-:-:S05]  /*130e0*/  SEL R3, R14, RZ, P3 ;  /* 0x000000ff0e037207 */ /* 0x000fca0001800000 */
[----:B------:R-:W-:-:S04]  /*130f0*/  IMAD.IADD R2, R2, 0x1, R3 ;  /* 0x0000000102027824 */ /* 0x000fc800078e0203 */
[----:B------:R-:W-:-:S07]  /*13100*/  IMAD.MOV.U32 R13, RZ, RZ, R2 ;  /* 0x000000ffff0d7224 */ /* 0x000fce00078e0002 */
[----:B------:R-:W-:Y:S05]  /*13110*/  WARPSYNC.COLLECTIVE R15, `(.L_x_9604) ;  /* 0x000000000f087348 */ /* 0x000fea0003c00000 */
[----:B------:R0:W1:Y:S02]  /*13120*/  SHFL.UP P6, R14, R13, R12, R11 ;  /* 0x0400000c0d0e7389 */ /* 0x00006400000c000b */
[----:B01----:R-:W-:Y:S01]  /*13130*/  ENDCOLLECTIVE ;  /* 0x000000000000791b */ /* 0x003fe20003800000 */
.L_x_9604:
[----:B------:R-:W-:Y:S01]  /*13140*/  IMAD.MOV.U32 R12, RZ, RZ, 0x10 ;  /* 0x00000010ff0c7424 */ /* 0x000fe200078e00ff */
[----:B------:R-:W-:-:S05]  /*13150*/  SEL R3, R14, RZ, P4 ;  /* 0x000000ff0e037207 */ /* 0x000fca0002000000 */
[----:B------:R-:W-:-:S04]  /*13160*/  IMAD.IADD R2, R2, 0x1, R3 ;  /* 0x0000000102027824 */ /* 0x000fc800078e0203 */
[----:B------:R-:W-:-:S07]  /*13170*/  IMAD.MOV.U32 R13, RZ, RZ, R2 ;  /* 0x000000ffff0d7224 */ /* 0x000fce00078e0002 */
[----:B------:R-:W-:Y:S05]  /*13180*/  WARPSYNC.COLLECTIVE R15, `(.L_x_9605) ;  /* 0x000000000f087348 */ /* 0x000fea0003c00000 */
[----:B------:R0:W1:Y:S02]  /*13190*/  SHFL.UP P6, R14, R13, R12, R11 ;  /* 0x0400000c0d0e7389 */ /* 0x00006400000c000b */
[----:B01----:R-:W-:Y:S01]  /*131a0*/  ENDCOLLECTIVE ;  /* 0x000000000000791b */ /* 0x003fe20003800000 */
.L_x_9605:
        /* <DEDUP_REMOVED lines=8> */
.L_x_9606:
[----:B------:R-:W-:Y:S05]  /*13230*/  BRA `(.L_x_9607) ;  /* 0xffffffdc00307947 */ /* 0x000fea000383ffff */
.L_x_9540:
[----:B------:R-:W-:Y:S01]  /*13240*/  BSSY B0, `(.L_x_9608) ;  /* 0x0000006000007945 */ /* 0x000fe20003800000 */
[----:B------:R-:W-:Y:S01]  /*13250*/  PLOP3.LUT P6, PT, P6, PT, PT, 0x8, 0x0 ;  /* 0x000000000000781c */ /* 0x000fe200037ce170 */
[----:B------:R-:W-:-:S12]  /*13260*/  IMAD.MOV.U32 R15, RZ, RZ, -0x1 ;  /* 0xffffffffff0f7424 */ /* 0x000fd800078e00ff */
[----:B0-----:R-:W-:Y:S05]  /*13270*/  WARPSYNC.COLLECTIVE R15, `(.L_x_9609) ;  /* 0x000000000f087348 */ /* 0x001fea0003c00000 */
[----:B------:R-:W-:Y:S01]  /*13280*/  VOTE.ANY R14, PT, P6 ;  /* 0x00000000000e7806 */ /* 0x000fe200030e0100 */
[----:B0-----:R-:W-:Y:S06]  /*13290*/  ENDCOLLECTIVE ;  /* 0x000000000000791b */ /* 0x001fec0003800000 */
.L_x_9609:
[----:B------:R-:W-:Y:S05]  /*132a0*/  BSYNC B0 ;  /* 0x0000000000007941 */ /* 0x000fea0003800000 */
.L_x_9608:
        /* <DEDUP_REMOVED lines=9> */
.L_x_9610:
[----:B------:R-:W-:Y:S02]  /*13340*/  IMAD.MOV.U32 R13, RZ, RZ, R7 ;  /* 0x000000ffff0d7224 */ /* 0x000fe400078e0007 */
[----:B------:R-:W-:-:S07]  /*13350*/  IMAD.MOV.U32 R5, RZ, RZ, R14 ;  /* 0x000000ffff057224 */ /* 0x000fce00078e000e */
[----:B------:R-:W-:Y:S05]  /*13360*/  WARPSYNC.COLLECTIVE R15, `(.L_x_9611) ;  /* 0x000000000f087348 */ /* 0x000fea0003c00000 */
[----:B------:R0:W1:Y:S02]  /*13370*/  SHFL.IDX P6, R14, R13, R12, R11 ;  /* 0x0000000c0d0e7389 */ /* 0x00006400000c000b */
[----:B01----:R-:W-:Y:S01]  /*13380*/  ENDCOLLECTIVE ;  /* 0x000000000000791b */ /* 0x003fe20003800000 */
.L_x_9611:
[----:B------:R-:W-:Y:S01]  /*13390*/  IMAD.MOV.U32 R7, RZ, RZ, R14 ;  /* 0x000000ffff077224 */ /* 0x000fe200078e000e */
[----:B------:R-:W-:Y:S06]  /*133a0*/  BRA `(.L_x_9612) ;  /* 0xffffffdc00107947 */ /* 0x000fec000383ffff */
.L_x_9542:
[----:B------:R-:W-:Y:S01]  /*133b0*/  BSSY B0, `(.L_x_9613) ;  /* 0x0000007000007945 */ /* 0x000fe20003800000 */
[----:B------:R-:W-:Y:S02]  /*133c0*/  IMAD.MOV.U32 R13, RZ, RZ, R2 ;  /* 0x000000ffff0d7224 */ /* 0x000fe400078e0002 */
[----:B------:R-:W-:Y:S02]  /*133d0*/  IMAD.MOV.U32 R11, RZ, RZ, 0x1f ;  /* 0x0000001fff0b7424 */ /* 0x000fe400078e00ff */
[----:B------:R-:W-:-:S07]  /*133e0*/  IMAD.MOV.U32 R15, RZ, RZ, -0x1 ;  /* 0xffffffffff0f7424 */ /* 0x000fce00078e00ff */
[----:B0123--:R-:W-:Y:S05]  /*133f0*/  WARPSYNC.COLLECTIVE R15, `(.L_x_9614) ;  /* 0x000000000f087348 */ /* 0x00ffea0003c00000 */
[----:B------:R4:W0:Y:S02]  /*13400*/  SHFL.IDX P6, R14, R13, R12, R11 ;  /* 0x0000000c0d0e7389 */ /* 0x00082400000c000b */
[----:B01234-:R-:W-:Y:S01]  /*13410*/  ENDCOLLECTIVE ;  /* 0x000000000000791b */ /* 0x01ffe20003800000 */
.L_x_9614:
[----:B------:R-:W-:Y:S05]  /*13420*/  BSYNC B0 ;  /* 0x0000000000007941 */ /* 0x000fea0003800000 */
.L_x_9613:
[----:B------:R-:W-:Y:S01]  /*13430*/  IMAD.MOV.U32 R6, RZ, RZ, R14 ;  /* 0x000000ffff067224 */ /* 0x000fe200078e000e */
[----:B------:R-:W-:Y:S06]  /*13440*/  BRA `(.L_x_9541) ;  /* 0xffffffdc00007947 */ /* 0x000fec000383ffff */
.L_x_9546:
[----:B0-----:R0:W1:Y:S02]  /*13450*/  SYNCS.PHASECHK.TRANS64.TRYWAIT P0, [R0+URZ+0x22820], R3 ;  /* 0x02282003000075a7 */ /* 0x001064000800017f */
[----:B-1----:R-:W-:Y:S05]  /*13460*/  @!P0 NANOSLEEP.SYNCS 0x989680 ;  /* 0x009896800000895d */ /* 0x002fea0003900000 */
[----:B------:R-:W1:Y:S02]  /*13470*/  @!P0 SYNCS.PHASECHK.TRANS64 P0, [R0+URZ+0x22820], R3 ;  /* 0x02282003000085a7 */ /* 0x000e64000800007f */
[----:B-1----:R-:W-:Y:S05]  /*13480*/  @!P0 BRA `(.L_x_9546) ;  /* 0xfffffffc00f08947 */ /* 0x002fea000383ffff */
[----:B------:R-:W-:Y:S05]  /*13490*/  BRA `(.L_x_9615) ;  /* 0xffffffe000947947 */ /* 0x000fea000383ffff */
.L_x_9547:
        /* <DEDUP_REMOVED lines=11> */
.L_x_9617:
[----:B------:R-:W-:Y:S05]  /*13550*/  BSYNC B0 ;  /* 0x0000000000007941 */ /* 0x000fea0003800000 */
.L_x_9616:
[----:B------:R-:W-:Y:S05]  /*13560*/  BRA `(.L_x_9618) ;  /* 0xffffffe0007c7947 */ /* 0x000fea000383ffff */
.L_x_9550:
[----:B------:R-:W-:Y:S01]  /*13570*/  BSSY B1, `(.L_x_9619) ;  /* 0x0000006000017945 */ /* 0x000fe20003800000 */
[----:B------:R-:W-:-:S07]  /*13580*/  IMAD.MOV.U32 R15, RZ, RZ, -0x1 ;  /* 0xffffffffff0f7424 */ /* 0x000fce00078e00ff */
[----:B01----:R-:W-:Y:S05]  /*13590*/  WARPSYNC.COLLECTIVE R15, `(.L_x_9620) ;  /* 0x000000000f0c7348 */ /* 0x003fea0003c00000 */
[----:B------:R-:W-:Y:S02]  /*135a0*/  ELECT P6, UR62, PT ;  /* 0x00000000003e782f */ /* 0x000fe400038c0000 */
[----:B------:R-:W-:Y:S01]  /*135b0*/  MOV R14, UR62 ;  /* 0x0000003e000e7c02 */ /* 0x000fe20008000f00 */
[----:B01----:R-:W-:Y:S10]  /*135c0*/  ENDCOLLECTIVE ;  /* 0x000000000000791b */ /* 0x003ff40003800000 */
.L_x_9620:
[----:B------:R-:W-:Y:S05]  /*135d0*/  BSYNC B1 ;  /* 0x0000000000017941 */ /* 0x000fea0003800000 */
.L_x_9619:
[----:B------:R-:W-:Y:S05]  /*135e0*/  BRA `(.L_x_9621) ;  /* 0xffffffe000747947 */ /* 0x000fea000383ffff */
.L_x_9552:
[----:B0-----:R0:W1:Y:S02]  /*135f0*/  SYNCS.PHASECHK.TRANS64.TRYWAIT P0, [R6+URZ], R5 ;  /* 0x00000005060075a7 */ /* 0x001064000800017f */
[----:B-1----:R-:W-:Y:S05]  /*13600*/  @!P0 NANOSLEEP.SYNCS 0x989680 ;  /* 0x009896800000895d */ /* 0x002fea0003900000 */
[----:B------:R-:W1:Y:S02]  /*13610*/  @!P0 SYNCS.PHASECHK.TRANS64 P0, [R6+URZ], R5 ;  /* 0x00000005060085a7 */ /* 0x000e64000800007f */
[----:B-1----:R-:W-:Y:S05]  /*13620*/  @!P0 BRA `(.L_x_9552) ;  /* 0xfffffffc00f08947 */ /* 0x002fea000383ffff */
[----:B------:R-:W-:Y:S05]  /*13630*/  BRA `(.L_x_9622) ;  /* 0xffffffe000ac7947 */ /* 0x000fea000383ffff */
.L_x_9553:
[----:B-1----:R1:W2:Y:S02]  /*13640*/  SYNCS.PHASECHK.TRANS64.TRYWAIT P0, [R7+URZ], R2 ;  /* 0x00000002070075a7 */ /* 0x0022a4000800017f */
[----:B--2---:R-:W-:Y:S05]  /*13650*/  @!P0 NANOSLEEP.SYNCS 0x989680 ;  /* 0x009896800000895d */ /* 0x004fea0003900000 */
[----:B------:R-:W2:Y:S02]  /*13660*/  @!P0 SYNCS.PHASECHK.TRANS64 P0, [R7+URZ], R2 ;  /* 0x00000002070085a7 */ /* 0x000ea4000800007f */
[----:B--2---:R-:W-:Y:S05]  /*13670*/  @!P0 BRA `(.L_x_9553) ;  /* 0xfffffffc00f08947 */ /* 0x004fea000383ffff */
[----:B------:R-:W-:Y:S05]  /*13680*/  BRA `(.L_x_9623) ;  /* 0xffffffe000a07947 */ /* 0x000fea000383ffff */
.L_x_9555:
[----:B--2---:R2:W3:Y:S02]  /*13690*/  SYNCS.PHASECHK.TRANS64.TRYWAIT P0, [R4+URZ], R5 ;  /* 0x00000005040075a7 */ /* 0x0044e4000800017f */
[----:B---3--:R-:W-:Y:S05]  /*136a0*/  @!P0 NANOSLEEP.SYNCS 0x989680 ;  /* 0x009896800000895d */ /* 0x008fea0003900000 */
[----:B------:R-:W3:Y:S02]  /*136b0*/  @!P0 SYNCS.PHASECHK.TRANS64 P0, [R4+URZ], R5 ;  /* 0x00000005040085a7 */ /* 0x000ee4000800007f */
[----:B---3--:R-:W-:Y:S05]  /*136c0*/  @!P0 BRA `(.L_x_9555) ;  /* 0xfffffffc00f08947 */ /* 0x008fea000383ffff */
[----:B------:R-:W-:Y:S05]  /*136d0*/  BRA `(.L_x_9624) ;  /* 0xffffffe000a47947 */ /* 0x000fea000383ffff */
.L_x_9625:
        /* <DEDUP_REMOVED lines=10> */
.L_x_15190:


//--------------------- .text._ZN7cutlass13device_kernelIN5flash11enable_sm90INS1_16FlashAttnFwdSm90INS1_25CollectiveMainloopFwdSm90ILi2EN4cute5tupleIJNS5_1CILi1EEES8_S8_EEENS6_IJNS7_ILi128EEENS7_ILi96EEENS7_ILi64EEEEEELi256ENS_10bfloat16_tEfNS_4arch4Sm90ELb0ELb0ELb1ELb1ELb0ELb1ELb0ELb1ELb0ELb1ELb1ELb0EEENS1_21CollectiveEpilogueFwdINS6_IJSA_NS7_ILi256EEESB_EEES9_SE_SG_Li256ELb1ELb1ELb1ELb0EEENS1_36VarlenDynamicPersistentTileSchedulerILi128ELi96ELi256ELi128ELb1ELb1ELb1ELb0ELb1ELb1EEEEEEEEEvNT_6ParamsE --------------------------
	.section	.text._ZN7cutlass13device_kernelIN5flash11enable_sm90INS1_16FlashAttnFwdSm90INS1_25CollectiveMainloopFwdSm90ILi2EN4cute5tupleIJNS5_1CILi1EEES8_S8_EEENS6_IJNS7_ILi128EEENS7_ILi96EEENS7_ILi64EEEEEELi256ENS_10bfloat16_tEfNS_4arch4Sm90ELb0ELb0ELb1ELb1ELb0ELb1ELb0ELb1ELb0ELb1ELb1ELb0EEENS1_21CollectiveEpilogueFwdINS6_IJSA_NS7_ILi256EEESB_EEES9_SE_SG_Li256ELb1ELb1ELb1ELb0EEENS1_36VarlenDynamicPersistentTileSchedulerILi128ELi96ELi256ELi128ELb1ELb1ELb1ELb0ELb1ELb1EEEEEEEEEvNT_6ParamsE,"ax",@progbits
	.align	128
.text._ZN7cutlass13device_kernelIN5flash11enable_sm90INS1_16FlashAttnFwdSm90INS1_25CollectiveMainloopFwdSm90ILi2EN4cute5tupleIJNS5_1CILi1EEES8_S8_EEENS6_IJNS7_ILi128EEENS7_ILi96EEENS7_ILi64EEEEEELi256ENS_10bfloat16_tEfNS_4arch4Sm90ELb0ELb0ELb1ELb1ELb0ELb1ELb0ELb1ELb0ELb1ELb1ELb0EEENS1_21CollectiveEpilogueFwdINS6_IJSA_NS7_ILi256EEESB_EEES9_SE_SG_Li256ELb1ELb1ELb1ELb0EEENS1_36VarlenDynamicPersistentTileSchedulerILi128ELi96ELi256ELi128ELb1ELb1ELb1ELb0ELb1ELb1EEEEEEEEEvNT_6ParamsE:
        .type           _ZN7cutlass13device_kernelIN5flash11enable_sm90INS1_16FlashAttnFwdSm90INS1_25CollectiveMainloopFwdSm90ILi2EN4cute5tupleIJNS5_1CILi1EEES8_S8_EEENS6_IJNS7_ILi128EEENS7_ILi96EEENS7_ILi64EEEEEELi256ENS_10bfloat16_tEfNS_4arch4Sm90ELb0ELb0ELb1ELb1ELb0ELb1ELb0ELb1ELb0ELb1ELb1ELb0EEENS1_21CollectiveEpilogueFwdINS6_IJSA_NS7_ILi256EEESB_EEES9_SE_SG_Li256ELb1ELb1ELb1ELb0EEENS1_36VarlenDynamicPersistentTileSchedulerILi128ELi96ELi256ELi128ELb1ELb1ELb1ELb0ELb1ELb1EEEEEEEEEvNT_6ParamsE,@function
        .size           _ZN7cutlass13device_kernelIN5flash11enable_sm90INS1_16FlashAttnFwdSm90INS1_25CollectiveMainloopFwdSm90ILi2EN4cute5tupleIJNS5_1CILi1EEES8_S8_EEENS6_IJNS7_ILi128EEENS7_ILi96EEENS7_ILi64EEEEEELi256ENS_10bfloat16_tEfNS_4arch4Sm90ELb0ELb0ELb1ELb1ELb0ELb1ELb0ELb1ELb0ELb1ELb1ELb0EEENS1_21CollectiveEpilogueFwdINS6_IJSA_NS7_ILi256EEESB_EEES9_SE_SG_Li256ELb1ELb1ELb1ELb0EEENS1_36VarlenDynamicPersistentTileSchedulerILi128ELi96ELi256ELi128ELb1ELb1ELb1ELb0ELb1ELb1EEEEEEEEEvNT_6ParamsE,(.L_x_15191 - _ZN7cutlass13device_kernelIN5flash11enable_sm90INS1_16FlashAttnFwdSm90INS1_25CollectiveMainloopFwdSm90ILi2EN4cute5tupleIJNS5_1CILi1EEES8_S8_EEENS6_IJNS7_ILi128EEENS7_ILi96EEENS7_ILi64EEEEEELi256ENS_10bfloat16_tEfNS_4arch4Sm90ELb0ELb0ELb1ELb1ELb0ELb1ELb0ELb1ELb0ELb1ELb1ELb0EEENS1_21CollectiveEpilogueFwdINS6_IJSA_NS7_ILi256EEESB_EEES9_SE_SG_Li256ELb1ELb1ELb1ELb0EEENS1_36VarlenDynamicPersistentTileSchedulerILi128ELi96ELi256ELi128ELb1ELb1ELb1ELb0ELb1ELb1EEEEEEEEEvNT_6ParamsE)
        .other          _ZN7cutlass13device_kernelIN5flash11enable_sm90INS1_16FlashAttnFwdSm90INS1_25CollectiveMainloopFwdSm90ILi2EN4cute5tupleIJNS5_1CILi1EEES8_S8_EEENS6_IJNS7_ILi128EEENS7_ILi96EEENS7_ILi64EEEEEELi256ENS_10bfloat16_tEfNS_4arch4Sm90ELb0ELb0ELb1ELb1ELb0ELb1ELb0ELb1ELb0ELb1ELb1ELb0EEENS1_21CollectiveEpilogueFwdINS6_IJSA_NS7_ILi256EEESB_EEES9_SE_SG_Li256ELb1ELb1ELb1ELb0EEENS1_36VarlenDynamicPersistentTileSchedulerILi128ELi96ELi256ELi128ELb1ELb1ELb1ELb0ELb1ELb1EEEEEEEEEvNT_6ParamsE,@"STO_CUDA_ENTRY STV_DEFAULT"
_ZN7cutlass13device_kernelIN5flash11enable_sm90INS1_16FlashAttnFwdSm90INS1_25CollectiveMainloopFwdSm90ILi2EN4cute5tupleIJNS5_1CILi1EEES8_S8_EEENS6_IJNS7_ILi128EEENS7_ILi96EEENS7_ILi64EEEEEELi256ENS_10bfloat16_tEfNS_4arch4Sm90ELb0ELb0ELb1ELb1ELb0ELb1ELb0ELb1ELb0ELb1ELb1ELb0EEENS1_21CollectiveEpilogueFwdINS6_IJSA_NS7_ILi256EEESB_EEES9_SE_SG_Li256ELb1ELb1ELb1ELb0EEENS1_36VarlenDynamicPersistentTileSchedulerILi128ELi96ELi256ELi128ELb1ELb1ELb1ELb0ELb1ELb1EEEEEEEEEvNT_6ParamsE:
        /* <DEDUP_REMOVED lines=24> */
.L_x_9627:
[----:B------:R-:W-:Y:S05]  /*0180*/  BSYNC B0 ;  /* 0x0000000000007941 */ /* 0x000fea0003800000 */
.L_x_9626:
        /* <DEDUP_REMOVED lines=41> */
.L_x_9628:
        /* <DEDUP_REMOVED lines=22> */
.L_x_9629:
        /* <DEDUP_REMOVED lines=18> */
.L_x_9630:
        /* <DEDUP_REMOVED lines=22> */
.L_x_9631:
        /* <DEDUP_REMOVED lines=22> */
.L_x_9632:
        /* <DEDUP_REMOVED lines=8> */
.L_x_9635:
        /* <DEDUP_REMOVED lines=11> */
[----:B------:R-:W-:Y:S04]  /*0a90*/  BAR.SYNC.DEFER_BLOCKING 0x5, 0x180 ;  /* 0x0146000000007b1d */ /* 0x000fe80000010000 */
[----:B------:R-:W-:-:S02]  /*0aa0*/  IMAD.U32 R19, RZ, RZ, UR4 ;  /* 0x00000004ff137e24 */ /* 0x000fc4000f8e00ff */
[----:B------:R-:W-:-:S03]  /*0ab0*/  ULDC UR4, c[0x0][0xc3c] ;  /* 0x00030f0000047ab9 */ /* 0x000fc60000000800 */
[----:B------:R-:W0:Y:S01]  /*0ac0*/  LDS.128 R152, [R19+0x228d0] ;  /* 0x0228d00013987984 */ /* 0x000e220000000c00 */
[----:B------:R-:W-:Y:S06]  /*0ad0*/  BAR.ARV 0x4, 0x180 ;  /* 0x0106000000007b1d */ /* 0x000fec0000002000 */
[----:B0-----:R-:W-:-:S13]  /*0ae0*/  ISETP.GE.AND P0, PT, R155, UR4, PT ;  /* 0x000000049b007c0c */ /* 0x001fda000bf06270 */
[----:B------:R-:W-:Y:S05]  /*0af0*/  @P0 BRA `(.L_x_9636) ;  /* 0x0000019c00180947 */ /* 0x000fea0003800000 */
[----:B------:R-:W-:Y:S01]  /*0b00*/  VIADD R6, R6, 0xffffff80 ;  /* 0xffffff8006067836 */ /* 0x000fe20000000000 */
[----:B------:R-:W-:Y:S01]  /*0b10*/  CS2R R200, SRZ ;  /* 0x0000000000c87805 */ /* 0x000fe2000001ff00 */
[----:B------:R-:W-:Y:S01]  /*0b20*/  IMAD.MOV.U32 R217, RZ, RZ, RZ ;  /* 0x000000ffffd97224 */ /* 0x000fe200078e00ff */
[----:B------:R-:W-:Y:S01]  /*0b30*/  ULOP3.LUT UR44, UR36, 0x1, URZ, 0xfc, !UPT ;  /* 0x00000001242c7892 */ /* 0x000fe2000f8efc3f */
[----:B------:R-:W-:Y:S01]  /*0b40*/  IMAD.MOV.U32 R204, RZ, RZ, RZ ;  /* 0x000000ffffcc7224 */ /* 0x000fe200078e00ff */
[----:B------:R-:W-:-:S04]  /*0b50*/  SHF.R.S32.HI R3, RZ, 0x1f, R6 ;  /* 0x0000001fff037819 */ /* 0x000fc80000011406 */
[CC--:B------:R-:W-:Y:S02]  /*0b60*/  LEA.HI R0, R3.reuse, R6.reuse, RZ, 0x7 ;  /* 0x0000000603007211 */ /* 0x0c0fe400078f38ff */
[CC--:B------:R-:W-:Y:S02]  /*0b70*/  LEA.HI R2, R3.reuse, R6.reuse, RZ, 0x4 ;  /* 0x0000000603027211 */ /* 0x0c0fe400078f20ff */
[----:B------:R-:W-:Y:S02]  /*0b80*/  LOP3.LUT R5, R0, 0xffffff80, RZ, 0xc0, !PT ;  /* 0xffffff8000057812 */ /* 0x000fe400078ec0ff */
[----:B------:R-:W-:Y:S02]  /*0b90*/  SHF.R.S32.HI R7, RZ, 0x4, R2 ;  /* 0x00000004ff077819 */ /* 0x000fe40000011402 */
[----:B------:R-:W-:Y:S01]  /*0ba0*/  LEA.HI R206, R3, R6, RZ, 0x5 ;  /* 0x0000000603ce7211 */ /* 0x000fe200078f28ff */
[----:B------:R-:W-:Y:S01]  /*0bb0*/  IMAD.IADD R13, R6, 0x1, -R5 ;  /* 0x00000001060d7824 */ /* 0x000fe200078e0a05 */
[----:B------:R-:W-:-:S02]  /*0bc0*/  SHF.R.S32.HI R5, RZ, 0x7, R0 ;  /* 0x00000007ff057819 */ /* 0x000fc40000011400 */
[----:B------:R-:W-:Y:S02]  /*0bd0*/  LEA.HI R4, R2, R7, RZ, 0x1 ;  /* 0x0000000702047211 */ /* 0x000fe400078f08ff */
[----:B------:R-:W-:Y:S01]  /*0be0*/  SHF.R.S32.HI R8, RZ, 0x1f, R13 ;  /* 0x0000001fff087819 */ /* 0x000fe2000001140d */
[----:B------:R-:W-:Y:S01]  /*0bf0*/  STL [R1+0x54], R13 ;  /* 0x0000540d01007387 */ /* 0x000fe20000100800 */
[----:B------:R-:W-:Y:S02]  /*0c00*/  LEA.HI R0, R0, R5, RZ, 0x1 ;  /* 0x0000000500007211 */ /* 0x000fe400078f08ff */
[----:B------:R-:W-:Y:S02]  /*0c10*/  LEA.HI R9, R8, R13, RZ, 0x2 ;  /* 0x0000000d08097211 */ /* 0x000fe400078f10ff */
[----:B------:R-:W-:Y:S02]  /*0c20*/  LOP3.LUT R0, R0, 0x3fffffe, RZ, 0xc0, !PT ;  /* 0x03fffffe00007812 */ /* 0x000fe400078ec0ff */
[----:B------:R-:W-:-:S02]  /*0c30*/  SHF.R.S32.HI R10, RZ, 0x2, R9 ;  /* 0x00000002ff0a7819 */ /* 0x000fc40000011409 */
[----:B------:R-:W-:Y:S01]  /*0c40*/  SHF.R.S32.HI R11, RZ, 0x1f, R9 ;  /* 0x0000001fff0b7819 */ /* 0x000fe20000011409 */
[----:B------:R-:W-:Y:S01]  /*0c50*/  IMAD.IADD R0, R5, 0x1, -R0 ;  /* 0x0000000105007824 */ /* 0x000fe200078e0a00 */
[----:B------:R-:W-:Y:S02]  /*0c60*/  LOP3.LUT R4, R4, 0x1ffffffe, RZ, 0xc0, !PT ;  /* 0x1ffffffe04047812 */ /* 0x000fe400078ec0ff */
[CC--:B------:R-:W-:Y:S02]  /*0c70*/  LEA.HI R18, R3.reuse, R6.reuse, RZ, 0x2 ;  /* 0x0000000603127211 */ /* 0x0c0fe400078f10ff */
[----:B------:R-:W-:Y:S01]  /*0c80*/  LEA.HI R3, R3, R6, RZ, 0x3 ;  /* 0x0000000603037211 */ /* 0x000fe200078f18ff */
[----:B------:R-:W-:Y:S01]  /*0c90*/  IMAD.IADD R4, R7, 0x1, -R4 ;  /* 0x0000000107047824 */ /* 0x000fe200078e0a04 */
[----:B------:R-:W-:Y:S02]  /*0ca0*/  LEA.HI R11, R11, R10, RZ, 0x3 ;  /* 0x0000000a0b0b7211 */ /* 0x000fe400078f18ff */
[----:B------:R-:W-:Y:S01]  /*0cb0*/  LOP3.LUT R5, R2, 0x3fffff0, RZ, 0xc0, !PT ;  /* 0x03fffff002057812 */ /* 0x000fe200078ec0ff */
[----:B------:R-:W-:Y:S01]  /*0cc0*/  IMAD.MOV.U32 R2, RZ, RZ, RZ ;  /* 0x000000ffff027224 */ /* 0x000fe200078e00ff */
[----:B------:R-:W-:-:S02]  /*0cd0*/  LOP3.LUT R7, R3, 0xfffffff8, RZ, 0xc0, !PT ;  /* 0xfffffff803077812 */ /* 0x000fc400078ec0ff */
[----:B------:R-:W-:Y:S01]  /*0ce0*/  LOP3.LUT R11, R11, 0xfffffff8, RZ, 0xc0, !PT ;  /* 0xfffffff80b0b7812 */ /* 0x000fe200078ec0ff */
[----:B------:R-:W-:Y:S01]  /*0cf0*/  IMAD.IADD R5, R6, 0x1, -R5 ;  /* 0x0000000106057824 */ /* 0x000fe200078e0a05 */
[----:B------:R-:W-:Y:S01]  /*0d00*/  LEA.HI R8, R8, R13, RZ, 0x5 ;  /* 0x0000000d08087211 */ /* 0x000fe200078f28ff */
[----:B------:R-:W-:Y:S01]  /*0d10*/  IMAD.IADD R7, R6, 0x1, -R7 ;  /* 0x0000000106077824 */ /* 0x000fe200078e0a07 */
[----:B------:R-:W-:Y:S01]  /*0d20*/  LOP3.LUT R3, R18, 0xfffffffc, RZ, 0xc0, !PT ;  /* 0xfffffffc12037812 */ /* 0x000fe200078ec0ff */
[----:B------:R-:W-:Y:S01]  /*0d30*/  IMAD.IADD R11, R10, 0x1, -R11 ;  /* 0x000000010a0b7824 */ /* 0x000fe200078e0a0b */
[----:B------:R-:W-:Y:S01]  /*0d40*/  SHF.R.S32.HI R206, RZ, 0x5, R206 ;  /* 0x00000005ffce7819 */ /* 0x000fe200000114ce */
[----:B------:R-:W-:Y:S01]  /*0d50*/  IMAD.SHL.U32 R203, R7, 0x8, RZ ;  /* 0x0000000807cb7824 */ /* 0x000fe200078e00ff */
[----:B------:R-:W-:Y:S01]  /*0d60*/  SHF.R.S32.HI R18, RZ, 0x2, R18 ;  /* 0x00000002ff127819 */ /* 0x000fe20000011412 */
[----:B------:R-:W-:Y:S01]  /*0d70*/  IMAD.IADD R3, R6, 0x1, -R3 ;  /* 0x0000000106037824 */ /* 0x000fe200078e0a03 */
[----:B------:R-:W-:Y:S01]  /*0d80*/  SHF.R.S32.HI R8, RZ, 0x5, R8 ;  /* 0x00000005ff087819 */ /* 0x000fe20000011408 */
[----:B------:R-:W-:Y:S01]  /*0d90*/  IMAD R5, R206, 0x10, R5 ;  /* 0x00000010ce057824 */ /* 0x000fe200078e0205 */
[----:B------:R-:W-:Y:S01]  /*0da0*/  LOP3.LUT R9, R9, 0x7ffffffc, RZ, 0xc0, !PT ;  /* 0x7ffffffc09097812 */ /* 0x000fe200078ec0ff */
[----:B------:R-:W-:Y:S01]  /*0db0*/  VIADD R216, R18, 0x40 ;  /* 0x0000004012d87836 */ /* 0x000fe20000000000 */
[----:B------:R-:W-:Y:S01]  /*0dc0*/  SHF.R.S32.HI R220, RZ, 0x1f, R18 ;  /* 0x0000001fffdc7819 */ /* 0x000fe20000011412 */
[----:B------:R-:W-:-:S02]  /*0dd0*/  IMAD R11, R8, 0x10, R11 ;  /* 0x00000010080b7824 */ /* 0x000fc400078e020b */
[----:B------:R-:W-:Y:S01]  /*0de0*/  IMAD R6, R5, 0x8, R4 ;  /* 0x0000000805067824 */ /* 0x000fe200078e0204 */
[----:B------:R-:W-:Y:S01]  /*0df0*/  SHF.R.S32.HI R5, RZ, 0x1f, R216 ;  /* 0x0000001fff057819 */ /* 0x000fe200000114d8 */
[----:B------:R-:W-:Y:S01]  /*0e00*/  IMAD R12, R0, 0x40, R11 ;  /* 0x00000040000c7824 */ /* 0x000fe200078e020b */
[----:B------:R-:W-:Y:S01]  /*0e10*/  LEA.HI R0, R3, R3, RZ, 0x1 ;  /* 0x0000000303007211 */ /* 0x000fe200078f08ff */
[----:B------:R-:W-:Y:S01]  /*0e20*/  IMAD.SHL.U32 R205, R216, 0x40, RZ ;  /* 0x00000040d8cd7824 */ /* 0x000fe200078e00ff */
[----:B------:R-:W-:Y:S01]  /*0e30*/  LEA.HI R5, R5, R216, RZ, 0x3 ;  /* 0x000000d805057211 */ /* 0x000fe200078f18ff */
[C---:B------:R-:W-:Y:S01]  /*0e40*/  IMAD.SHL.U32 R16, R3.reuse, 0x8, RZ ;  /* 0x0000000803107824 */ /* 0x040fe200078e00ff */
[----:B------:R-:W-:Y:S01]  /*0e50*/  LOP3.LUT R0, R0, 0x1ffffffe, RZ, 0xc0, !PT ;  /* 0x1ffffffe00007812 */ /* 0x000fe200078ec0ff */
[----:B------:R-:W-:Y:S01]  /*0e60*/  IMAD.SHL.U32 R22, R3, 0x4, RZ ;  /* 0x0000000403167824 */ /* 0x000fe200078e00ff */
[----:B------:R-:W-:Y:S01]  /*0e70*/  LOP3.LUT R205, R205, 0x1c0, RZ, 0xc0, !PT ;  /* 0x000001c0cdcd7812 */ /* 0x000fe200078ec0ff */
[----:B------:R-:W-:Y:S01]  /*0e80*/  IMAD.SHL.U32 R5, R5, 0x40, RZ ;  /* 0x0000004005057824 */ /* 0x000fe200078e00ff */
[----:B------:R-:W-:Y:S01]  /*0e90*/  STL [R1+0x68], R12 ;  /* 0x0000680c01007387 */ /* 0x000fe20000100800 */
[----:B------:R-:W-:Y:S01]  /*0ea0*/  IMAD.IADD R0, R3, 0x1, -R0 ;  /* 0x0000000103007824 */ /* 0x000fe200078e0a00 */
[----:B------:R-:W-:Y:S01]  /*0eb0*/  SHF.R.S32.HI R3, RZ, 0x1f, R203 ;  /* 0x0000001fff037819 */ /* 0x000fe200000114cb */
[----:B------:R-:W-:Y:S01]  /*0ec0*/  VIADD R210, R203, 0x40 ;  /* 0x00000040cbd27836 */ /* 0x000fe20000000000 */
[----:B------:R-:W-:Y:S01]  /*0ed0*/  SHF.R.U32.HI R4, RZ, 0x3, R205 ;  /* 0x00000003ff047819 */ /* 0x000fe200000116cd */
[----:B------:R-:W-:Y:S01]  /*0ee0*/  IMAD R0, R0, 0x8, R12 ;  /* 0x0000000800007824 */ /* 0x000fe200078e020c */
[----:B------:R-:W-:Y:S01]  /*0ef0*/  LOP3.LUT R3, R205, 0x38, R16, 0xf8, !PT ;  /* 0x00000038cd037812 */ /* 0x000fe200078ef810 */
[----:B------:R-:W-:Y:S01]  /*0f00*/  IMAD.IADD R9, R13, 0x1, -R9 ;  /* 0x000000010d097824 */ /* 0x000fe200078e0a09 */
[----:B------:R-:W-:Y:S01]  /*0f10*/  LOP3.LUT R208, R5, 0xfffffe00, RZ, 0xc0, !PT ;  /* 0xfffffe0005d07812 */ /* 0x000fe200078ec0ff */
[----:B------:R-:W-:Y:S01]  /*0f20*/  VIADD R209, R203, 0x80 ;  /* 0x00000080cbd17836 */ /* 0x000fe20000000000 */
[----:B------:R-:W-:Y:S01]  /*0f30*/  SHF.R.S32.HI R5, RZ, 0x1f, R210 ;  /* 0x0000001fff057819 */ /* 0x000fe200000114d2 */
[----:B------:R-:W-:Y:S01]  /*0f40*/  IMAD.SHL.U32 R5, R6, 0x8, RZ ;  /* 0x0000000806057824 */ /* 0x000fe200078e00ff */
[----:B------:R-:W-:Y:S01]  /*0f50*/  LOP3.LUT R4, R208, R3, R4, 0xf6, !PT ;  /* 0x00000003d0047212 */ /* 0x000fe200078ef604 */
[----:B------:R-:W-:Y:S01]  /*0f60*/  IMAD.SHL.U32 R224, R9, 0x2, RZ ;  /* 0x0000000209e07824 */ /* 0x000fe200078e00ff */
[----:B------:R-:W-:Y:S01]  /*0f70*/  SHF.R.S32.HI R7, RZ, 0x1f, R209 ;  /* 0x0000001fff077819 */ /* 0x000fe200000114d1 */
[----:B------:R-:W-:Y:S01]  /*0f80*/  VIADD R202, R22, 0x10 ;  /* 0x0000001016ca7836 */ /* 0x000fe20000000000 */
[----:B------:R0:W-:Y:S01]  /*0f90*/  STL [R1+0x70], R5 ;  /* 0x0000700501007387 */ /* 0x0001e20000100800 */
[----:B------:R-:W-:-:S02]  /*0fa0*/  IMAD R3, R4, 0x2, R19 ;  /* 0x0000000204037824 */ /* 0x000fc400078e0213 */
[C---:B------:R-:W-:Y:S02]  /*0fb0*/  VIADD R27, R224.reuse, 0x18 ;  /* 0x00000018e01b7836 */ /* 0x040fe40000000000 */
[C---:B------:R-:W-:Y:S01]  /*0fc0*/  VIADD R24, R224.reuse, 0x30 ;  /* 0x00000030e0187836 */ /* 0x040fe20000000000 */
[----:B------:R1:W-:Y:S01]  /*0fd0*/  STL [R1+0x64], R3 ;  /* 0x0000640301007387 */ /* 0x0003e20000100800 */
[C---:B------:R-:W-:Y:S01]  /*0fe0*/  VIADD R15, R224.reuse, 0x48 ;  /* 0x00000048e00f7836 */ /* 0x040fe20000000000 */
[----:B------:R-:W-:Y:S01]  /*0ff0*/  SHF.R.S32.HI R4, RZ, 0x1f, R27 ;  /* 0x0000001fff047819 */ /* 0x000fe2000001141b */
[C---:B------:R-:W-:Y:S01]  /*1000*/  VIADD R11, R224.reuse, 0x60 ;  /* 0x00000060e00b7836 */ /* 0x040fe20000000000 */
[----:B------:R2:W-:Y:S01]  /*1010*/  STL [R1+0x6c], R0 ;  /* 0x00006c0001007387 */ /* 0x0005e20000100800 */
[C---:B------:R-:W-:Y:S01]  /*1020*/  VIADD R8, R224.reuse, 0x78 ;  /* 0x00000078e0087836 */ /* 0x040fe20000000000 */
[----:B------:R-:W-:Y:S01]  /*1030*/  SHF.R.S32.HI R4, RZ, 0x1f, R24 ;  /* 0x0000001fff047819 */ /* 0x000fe20000011418 */
[C---:B0-----:R-:W-:Y:S01]  /*1040*/  VIADD R5, R224.reuse, 0x90 ;  /* 0x00000090e0057836 */ /* 0x041fe20000000000 */
[----:B------:R-:W-:Y:S01]  /*1050*/  SHF.R.S32.HI R4, RZ, 0x1f, R15 ;  /* 0x0000001fff047819 */ /* 0x000fe2000001140f */
[C---:B------:R-:W-:Y:S01]  /*1060*/  VIADD R237, R224.reuse, 0xa0 ;  /* 0x000000a0e0ed7836 */ /* 0x040fe20000000000 */
[----:B------:R-:W-:Y:S01]  /*1070*/  SHF.R.S32.HI R4, RZ, 0x1f, R11 ;  /* 0x0000001fff047819 */ /* 0x000fe2000001140b */
[C---:B-1----:R-:W-:Y:S01]  /*1080*/  VIADD R3, R224.reuse, 0x98 ;  /* 0x00000098e0037836 */ /* 0x042fe20000000000 */
        /* <DEDUP_REMOVED lines=48> */
[----:B------:R-:W-:Y:S02]  /*1390*/  SHF.R.S32.HI R4, RZ, 0x1f, R226 ;  /* 0x0000001fff047819 */ /* 0x000fe400000114e2 */
[----:B--2---:R-:W-:-:S07]  /*13a0*/  SHF.R.S32.HI R3, RZ, 0x1f, R225 ;  /* 0x0000001fff037819 */ /* 0x004fce00000114e1 */
.L_x_9782:
[----:B0--3--:R-:W0:Y:S02]  /*13b0*/  LDC.64 R4, c[0x0][0xc88] ;  /* 0x00032200ff047b82 */ /* 0x009e240000000a00 */
[----:B0-----:R-:W-:-:S05]  /*13c0*/  IMAD.WIDE R4, R155, 0x4, R4 ;  /* 0x000000049b047825 */ /* 0x001fca00078e0204 */
[----:B------:R-:W2:Y:S01]  /*13d0*/  LDG.E R213, desc[UR40][R4.64] ;  /* 0x0000002804d57981 */ /* 0x000ea2000c1e1900 */
[----:B------:R-:W-:Y:S05]  /*13e0*/  YIELD ;  /* 0x0000000000007946 */ /* 0x000fea0003800000 */
[----:B------:R-:W-:Y:S01]  /*13f0*/  ULDC.64 UR4, c[0x0][0xa28] ;  /* 0x00028a0000047ab9 */ /* 0x000fe20000000a00 */
[----:B------:R-:W-:Y:S01]  /*1400*/  ULDC.64 UR8, c[0x0][0xa18] ;  /* 0x0002860000087ab9 */ /* 0x000fe20000000a00 */
[----:B------:R-:W-:Y:S01]  /*1410*/  ISETP.NE.U32.AND P1, PT, RZ, UR4, PT ;  /* 0x00000004ff007c0c */ /* 0x000fe2000bf25070 */
[----:B------:R-:W-:Y:S01]  /*1420*/  ULDC.64 UR6, c[0x0][0xa08] ;  /* 0x0002820000067ab9 */ /* 0x000fe20000000a00 */
[----:B----4-:R-:W-:Y:S01]  /*1430*/  IMAD.MOV.U32 R11, RZ, RZ, RZ ;  /* 0x000000ffff0b7224 */ /* 0x010fe200078e00ff */
[----:B------:R-:W-:Y:S01]  /*1440*/  ISETP.NE.U32.AND P0, PT, RZ, UR6, PT ;  /* 0x00000006ff007c0c */ /* 0x000fe2000bf05070 */
[----:B------:R-:W-:Y:S01]  /*1450*/  IMAD.MOV.U32 R31, RZ, RZ, RZ ;  /* 0x000000ffff1f7224 */ /* 0x000fe200078e00ff */
[----:B------:R-:W-:-:S02]  /*1460*/  ISETP.NE.AND.EX P1, PT, RZ, UR5, PT, P1 ;  /* 0x00000005ff007c0c */ /* 0x000fc4000bf25310 */
[----:B------:R-:W-:Y:S02]  /*1470*/  ISETP.NE.AND.EX P0, PT, RZ, UR7, PT, P0 ;  /* 0x00000007ff007c0c */ /* 0x000fe4000bf05300 */
[----:B--2---:R-:W-:Y:S01]  /*1480*/  SHF.R.S32.HI R0, RZ, 0x1f, R213 ;  /* 0x0000001fff007819 */ /* 0x004fe200000114d5 */
[----:B------:R-:W-:-:S08]  /*1490*/  IMAD.SHL.U32 R214, R213, 0x4, RZ ;  /* 0x00000004d5d67824 */ /* 0x000fd000078e00ff */
[C---:B------:R-:W-:Y:S02]  /*14a0*/  @P1 LEA R6, P2, R213.reuse, UR4, 0x2 ;  /* 0x00000004d5061c11 */ /* 0x040fe4000f8410ff */
[C-C-:B------:R-:W-:Y:S01]  /*14b0*/  SHF.L.U64.HI R215, R213.reuse, 0x2, R0.reuse ;  /* 0x00000002d5d77819 */ /* 0x140fe20000010200 */
[----:B------:R0:W-:Y:S01]  /*14c0*/  STL [R1+0x4c], R0 ;  /* 0x00004c0001007387 */ /* 0x0001e20000100800 */
[----:B------:R-:W-:Y:S02]  /*14d0*/  @P1 LEA.HI.X R7, R213, UR5, R0, 0x2, P2 ;  /* 0x00000005d5071c11 */ /* 0x000fe400090f1400 */
[----:B------:R-:W-:Y:S01]  /*14e0*/  ISETP.NE.U32.AND P2, PT, RZ, UR8, PT ;  /* 0x00000008ff007c0c */ /* 0x000fe2000bf45070 */
[----:B------:R-:W-:Y:S01]  /*14f0*/  ULDC UR4, c[0x0][0x288] ;  /* 0x0000a20000047ab9 */ /* 0x000fe20000000800 */
[----:B------:R-:W-:Y:S01]  /*1500*/  IADD3 R8, P3, R214, UR6, RZ ;  /* 0x00000006d6087c10 */ /* 0x000fe2000ff7e0ff */
[----:B------:R0:W5:Y:S01]  /*1510*/  @P1 LDG.E R11, desc[UR40][R6.64] ;  /* 0x00000028060b1981 */ /* 0x000162000c1e1900 */
[----:B------:R-:W-:Y:S01]  /*1520*/  ISETP.NE.AND.EX P2, PT, RZ, UR9, PT, P2 ;  /* 0x00000009ff007c0c */ /* 0x000fe2000bf45320 */
[----:B------:R-:W-:Y:S01]  /*1530*/  IMAD.U32 R155, RZ, RZ, UR4 ;  /* 0x00000004ff9b7e24 */ /* 0x000fe2000f8e00ff */
[----:B-1----:R-:W-:Y:S01]  /*1540*/  IADD3.X R9, R215, UR7, RZ, P3, !PT ;  /* 0x00000007d7097c10 */ /* 0x002fe20009ffe4ff */
[----:B------:R-:W-:-:S04]  /*1550*/  ULDC.64 UR4, c[0x0][0x418] ;  /* 0x0001060000047ab9 */ /* 0x000fc80000000a00 */
[----:B------:R0:W5:Y:S06]  /*1560*/  @P0 LDG.E R31, desc[UR40][R8.64] ;  /* 0x00000028081f0981 */ /* 0x00016c000c1e1900 */
[----:B------:R-:W-:-:S04]  /*1570*/  @P2 IADD3 R4, P1, R214, UR8, RZ ;  /* 0x00000008d6042c10 */ /* 0x000fc8000ff3e0ff */
[----:B------:R-:W-:-:S05]  /*1580*/  @P2 IADD3.X R5, R215, UR9, RZ, P1, !PT ;  /* 0x00000009d7052c10 */ /* 0x000fca0008ffe4ff */
[----:B------:R0:W5:Y:S01]  /*1590*/  @P2 LDG.E R155, desc[UR40][R4.64] ;  /* 0x00000028049b2981 */ /* 0x000162000c1e1900 */
[----:B------:R-:W-:-:S03]  /*15a0*/  UISETP.NE.U32.AND UP0, UPT, UR4, URZ, UPT ;  /* 0x0000003f0400728c */ /* 0x000fc6000bf05070 */
[----:B------:R-:W-:Y:S01]  /*15b0*/  ULDC UR4, c[0x0][0x424] ;  /* 0x0001090000047ab9 */ /* 0x000fe20000000800 */
[----:B------:R-:W-:-:S03]  /*15c0*/  UISETP.NE.AND.EX UP0, UPT, UR5, URZ, UPT, UP0 ;  /* 0x0000003f0500728c */ /* 0x000fc6000bf05300 */
[----:B------:R-:W-:Y:S01]  /*15d0*/  ULDC UR5, c[0x0][0x2f0] ;  /* 0x0000bc0000057ab9 */ /* 0x000fe20000000800 */
[----:B------:R-:W-:-:S04]  /*15e0*/  USEL UR4, UR4, 0x1, UP0 ;  /* 0x0000000104047887 */ /* 0x000fc80008000000 */
[----:B------:R-:W-:-:S03]  /*15f0*/  UIMAD UR4, UR4, UR5, URZ ;  /* 0x00000005040472a4 */ /* 0x000fc6000f8e023f */
[----:B------:R-:W-:Y:S02]  /*1600*/  ULDC UR5, c[0x0][0x348] ;  /* 0x0000d20000057ab9 */ /* 0x000fe40000000800 */
[----:B------:R-:W-:Y:S02]  /*1610*/  IMAD.U32 R24, RZ, RZ, UR5 ;  /* 0x00000005ff187e24 */ /* 0x000fe4000f8e00ff */
[----:B------:R-:W-:Y:S01]  /*1620*/  IMAD.U32 R30, RZ, RZ, UR4 ;  /* 0x00000004ff1e7e24 */ /* 0x000fe2000f8e00ff */
[----:B0-----:R-:W-:Y:S06]  /*1630*/  @P2 BRA `(.L_x_9637) ;  /* 0x0000000000242947 */ /* 0x001fec0003800000 */
        /* <DEDUP_REMOVED lines=9> */
.L_x_9637:
[----:B------:R-:W-:Y:S01]  /*16d0*/  ULDC.64 UR4, c[0x0][0xa20] ;  /* 0x0002880000047ab9 */ /* 0x000fe20000000a00 */
[C---:B------:R-:W-:Y:S01]  /*16e0*/  LOP3.LUT R3, R154.reuse, 0xff000000, RZ, 0xc0, !PT ;  /* 0xff0000009a037812 */ /* 0x040fe200078ec0ff */
[----:B------:R-:W-:Y:S01]  /*16f0*/  IMAD.MOV.U32 R218, RZ, RZ, R153 ;  /* 0x000000ffffda7224 */ /* 0x000fe200078e0099 */
[----:B------:R-:W-:Y:S02]  /*1700*/  ISETP.NE.U32.AND P1, PT, RZ, UR4, PT ;  /* 0x00000004ff007c0c */ /* 0x000fe4000bf25070 */
[C---:B------:R-:W-:Y:S02]  /*1710*/  LOP3.LUT R0, R154.reuse, 0xff0000, RZ, 0xc0, !PT ;  /* 0x00ff00009a007812 */ /* 0x040fe400078ec0ff */
[----:B------:R-:W-:Y:S02]  /*1720*/  ISETP.NE.AND.EX P1, PT, RZ, UR5, PT, P1 ;  /* 0x00000005ff007c0c */ /* 0x000fe4000bf25310 */
[----:B------:R-:W-:Y:S02]  /*1730*/  SHF.R.U32.HI R3, RZ, 0x8, R3 ;  /* 0x00000008ff037819 */ /* 0x000fe40000011603 */
[----:B------:R-:W-:-:S02]  /*1740*/  LOP3.LUT R211, R154, 0xffff, RZ, 0xc0, !PT ;  /* 0x0000ffff9ad37812 */ /* 0x000fc400078ec0ff */
[----:B------:R-:W-:-:S07]  /*1750*/  LEA.HI R212, R0, R3, RZ, 0x10 ;  /* 0x0000000300d47211 */ /* 0x000fce00078f80ff */
[----:B------:R-:W-:Y:S05]  /*1760*/  @!P1 BRA `(.L_x_9638) ;  /* 0x0000000000109947 */ /* 0x000fea0003800000 */
[----:B------:R-:W-:-:S04]  /*1770*/  IADD3 R4, P0, R214, UR4, RZ ;  /* 0x00000004d6047c10 */ /* 0x000fc8000ff1e0ff */
[----:B------:R-:W-:-:S05]  /*1780*/  IADD3.X R5, R215, UR5, RZ, P0, !PT ;  /* 0x00000005d7057c10 */ /* 0x000fca00087fe4ff */
[----:B------:R0:W5:Y:S01]  /*1790*/  LDG.E R30, desc[UR40][R4.64] ;  /* 0x00000028041e7981 */ /* 0x000162000c1e1900 */
[----:B------:R-:W-:Y:S05]  /*17a0*/  BRA `(.L_x_9639) ;  /* 0x0000000000107947 */ /* 0x000fea0003800000 */
.L_x_9638:
[----:B------:R-:W-:Y:S05]  /*17b0*/  @!P0 BRA `(.L_x_9639) ;  /* 0x00000000000c8947 */ /* 0x000fea0003800000 */
[----:B------:R-:W2:Y:S04]  /*17c0*/  LDG.E R3, desc[UR40][R8.64] ;  /* 0x0000002808037981 */ /* 0x000ea8000c1e1900 */
[----:B------:R-:W2:Y:S02]  /*17d0*/  LDG.E R30, desc[UR40][R8.64+0x4] ;  /* 0x00000428081e7981 */ /* 0x000ea4000c1e1900 */
[----:B--2---:R-:W-:-:S07]  /*17e0*/  IMAD.IADD R30, R30, 0x1, -R3 ;  /* 0x000000011e1e7824 */ /* 0x004fce00078e0a03 */
.L_x_9639:
[----:B------:R-:W-:Y:S02]  /*17f0*/  ULDC.64 UR4, c[0x0][0xa10] ;  /* 0x0002840000047ab9 */ /* 0x000fe40000000a00 */
[----:B------:R-:W-:-:S04]  /*1800*/  ISETP.NE.U32.AND P0, PT, RZ, UR4, PT ;  /* 0x00000004ff007c0c */ /* 0x000fc8000bf05070 */
[----:B------:R-:W-:Y:S01]  /*1810*/  ISETP.NE.AND.EX P0, PT, RZ, UR5, PT, P0 ;  /* 0x00000005ff007c0c */ /* 0x000fe2000bf05300 */
[----:B------:R-:W-:-:S12]  /*1820*/  ULDC.64 UR4, c[0x0][0xa30] ;  /* 0x00028c0000047ab9 */ /* 0x000fd80000000a00 */
[----:B0-----:R-:W0:Y:S01]  /*1830*/  @P0 LDC.64 R4, c[0x0][0xa10] ;  /* 0x00028400ff040b82 */ /* 0x001e220000000a00 */
[----:B------:R-:W-:-:S04]  /*1840*/  ISETP.NE.U32.AND P1, PT, RZ, UR4, PT ;  /* 0x00000004ff007c0c */ /* 0x000fc8000bf25070 */
[----:B------:R-:W-:Y:S01]  /*1850*/  ISETP.NE.AND.EX P1, PT, RZ, UR5, PT, P1 ;  /* 0x00000005ff007c0c */ /* 0x000fe2000bf25310 */
[----:B0-----:R-:W-:-:S05]  /*1860*/  @P0 IMAD.WIDE R4, R213, 0x4, R4 ;  /* 0x00000004d5040825 */ /* 0x001fca00078e0204 */
[----:B------:R-:W2:Y:S04]  /*1870*/  @P0 LDG.E R0, desc[UR40][R4.64] ;  /* 0x0000002804000981 */ /* 0x000ea8000c1e1900 */
[----:B------:R-:W2:Y:S03]  /*1880*/  @P0 LDG.E R3, desc[UR40][R4.64+0x4] ;  /* 0x0000042804030981 */ /* 0x000ea6000c1e1900 */
[----:B------:R-:W-:Y:S01]  /*1890*/  @P1 IADD3 R6, P2, R214, UR4, RZ ;  /* 0x00000004d6061c10 */ /* 0x000fe2000ff5e0ff */
[----:B-----5:R-:W-:-:S03]  /*18a0*/  IMAD.MOV.U32 R154, RZ, RZ, R30 ;  /* 0x000000ffff9a7224 */ /* 0x020fc600078e001e */
[----:B------:R-:W-:-:S05]  /*18b0*/  @P1 IADD3.X R7, R215, UR5, RZ, P2, !PT ;  /* 0x00000005d7071c10 */ /* 0x000fca00097fe4ff */
[----:B------:R0:W5:Y:S01]  /*18c0*/  @P1 LDG.E R154, desc[UR40][R6.64] ;  /* 0x00000028069a1981 */ /* 0x000162000c1e1900 */
[----:B------:R-:W-:Y:S01]  /*18d0*/  IMAD.IADD R11, R30, 0x1, -R11 ;  /* 0x000000011e0b7824 */ /* 0x000fe200078e0a0b */
[----:B------:R-:W-:Y:S01]  /*18e0*/  BSSY B0, `(.L_x_9640) ;  /* 0x000002a000007945 */ /* 0x000fe20003800000 */
[----:B------:R-:W-:Y:S02]  /*18f0*/  LOP3.LUT R219, R212, 0xff, RZ, 0xc0, !PT ;  /* 0x000000ffd4db7812 */ /* 0x000fe400078ec0ff */
[----:B------:R-:W-:Y:S01]  /*1900*/  SHF.R.U32.HI R212, RZ, 0x10, R212 ;  /* 0x00000010ffd47819 */ /* 0x000fe200000116d4 */
[----:B--2---:R-:W-:-:S04]  /*1910*/  @P0 IMAD.IADD R24, R3, 0x1, -R0 ;  /* 0x0000000103180824 */ /* 0x004fc800078e0a00 */
[----:B------:R-:W-:-:S04]  /*1920*/  IMAD.IADD R152, R11, 0x1, R24 ;  /* 0x000000010b987824 */ /* 0x000fc800078e0218 */
[C---:B------:R-:W-:Y:S01]  /*1930*/  VIADD R0, R152.reuse, 0x5f ;  /* 0x0000005f98007836 */ /* 0x040fe20000000000 */
[----:B------:R-:W-:-:S03]  /*1940*/  ISETP.GE.AND P3, PT, R152, 0x1, PT ;  /* 0x000000019800780c */ /* 0x000fc60003f66270 */
[----:B------:R-:W-:Y:S01]  /*1950*/  IMAD.HI R0, R0, 0x2aaaaaab, RZ ;  /* 0x2aaaaaab00007827 */ /* 0x000fe200078e02ff */
[----:B------:R-:W-:-:S04]  /*1960*/  P2R R29, PR, RZ, 0x8 ;  /* 0x00000008ff1d7803 */ /* 0x000fc80000000000 */
[----:B------:R-:W-:-:S04]  /*1970*/  SHF.R.U32.HI R3, RZ, 0x1f, R0 ;  /* 0x0000001fff037819 */ /* 0x000fc80000011600 */
[----:B------:R-:W-:Y:S01]  /*1980*/  LEA.HI.SX32 R178, R0, R3, 0x1c ;  /* 0x0000000300b27211 */ /* 0x000fe200078fe2ff */
[----:B------:R-:W-:Y:S01]  /*1990*/  IMAD.MOV.U32 R0, RZ, RZ, RZ ;  /* 0x000000ffff007224 */ /* 0x000fe200078e00ff */
[----:B0-----:R-:W-:Y:S06]  /*19a0*/  @!P3 BRA `(.L_x_9641) ;  /* 0x000000000074b947 */ /* 0x001fec0003800000 */
        /* <DEDUP_REMOVED lines=29> */
.L_x_9641:
[----:B------:R-:W-:Y:S05]  /*1b80*/  BSYNC B0 ;  /* 0x0000000000007941 */ /* 0x000fea0003800000 */
.L_x_9640:
[----:B------:R-:W-:-:S05]  /*1b90*/  IMAD R3, R219, R0, RZ ;  /* 0x00000000db037224 */ /* 0x000fca00078e02ff */
        /* <DEDUP_REMOVED lines=12> */
[----:B------:R-:W-:Y:S02]  /*1c60*/  @P0 LEA.HI.SX32 R27, R0, R3, 0x1c ;  /* 0x00000003001b0211 */ /* 0x000fe400078fe2ff */
        /* <DEDUP_REMOVED lines=23> */
.L_x_9644:
[----:B------:R-:W-:Y:S05]  /*1de0*/  BSYNC B6 ;  /* 0x0000000000067941 */ /* 0x000fea0003800000 */
.L_x_9643:
        /* <DEDUP_REMOVED lines=20> */
.L_x_9646:
[----:B------:R-:W-:Y:S05]  /*1f30*/  BSYNC B6 ;  /* 0x0000000000067941 */ /* 0x000fea0003800000 */
.L_x_9645:
[----:B------:R-:W-:Y:S01]  /*1f40*/  ULDC.64 UR4, c[0x0][0x9f8] ;  /* 0x00027e0000047ab9 */ /* 0x000fe20000000a00 */
[----:B------:R-:W-:Y:S01]  /*1f50*/  IMAD.MOV.U32 R0, RZ, RZ, R213 ;  /* 0x000000ffff007224 */ /* 0x000fe200078e00d5 */
[----:B------:R-:W-:Y:S01]  /*1f60*/  ISETP.NE.U32.AND P0, PT, RZ, UR4, PT ;  /* 0x00000004ff007c0c */ /* 0x000fe2000bf05070 */
[----:B------:R-:W0:Y:S03]  /*1f70*/  LDC.64 R8, c[0x0][0x300] ;  /* 0x0000c000ff087b82 */ /* 0x000e260000000a00 */
[----:B------:R-:W-:Y:S01]  /*1f80*/  ISETP.NE.AND.EX P0, PT, RZ, UR5, PT, P0 ;  /* 0x00000005ff007c0c */ /* 0x000fe2000bf05300 */
[----:B------:R-:W1:Y:S01]  /*1f90*/  S2R R38, SR_TID.X ;  /* 0x0000000000267919 */ /* 0x000e620000002100 */
[----:B------:R-:W2:Y:S01]  /*1fa0*/  S2R R11, SR_TID.X ;  /* 0x00000000000b7919 */ /* 0x000ea20000002100 */
[----:B------:R-:W-:Y:S01]  /*1fb0*/  IMAD.IADD R59, R31, 0x1, R30 ;  /* 0x000000011f3b7824 */ /* 0x000fe200078e021e */
[----:B------:R-:W-:Y:S01]  /*1fc0*/  SHF.R.S32.HI R17, RZ, 0x1f, R16 ;  /* 0x0000001fff117819 */ /* 0x000fe20000011410 */
[----:B------:R-:W3:Y:S08]  /*1fd0*/  LDC.64 R56, c[0x0][0x408] ;  /* 0x00010200ff387b82 */ /* 0x000ef00000000a00 */
[----:B------:R-:W-:Y:S01]  /*1fe0*/  @P0 IADD3 R6, P1, R214, UR4, RZ ;  /* 0x00000004d6060c10 */ /* 0x000fe2000ff3e0ff */
[----:B------:R-:W-:-:S02]  /*1ff0*/  VIADD R62, R16, 0x40 ;  /* 0x00000040103e7836 */ /* 0x000fc40000000000 */
[----:B------:R-:W-:Y:S01]  /*2000*/  VIADD R63, R16, 0x60 ;  /* 0x00000060103f7836 */ /* 0x000fe20000000000 */
[----:B------:R-:W-:Y:S01]  /*2010*/  @P0 IADD3.X R7, R215, UR5, RZ, P1, !PT ;  /* 0x00000005d7070c10 */ /* 0x000fe20008ffe4ff */
[----:B------:R-:W-:Y:S01]  /*2020*/  ULDC.64 UR4, c[0x0][0xa08] ;  /* 0x0002820000047ab9 */ /* 0x000fe20000000a00 */
[----:B------:R-:W4:Y:S03]  /*2030*/  LDC R43, c[0x0][0x3f4] ;  /* 0x0000fd00ff2b7b82 */ /* 0x000f260000000800 */
[----:B------:R3:W4:Y:S01]  /*2040*/  @P0 LDG.E R0, desc[UR40][R6.64] ;  /* 0x0000002806000981 */ /* 0x000722000c1e1900 */
[----:B------:R-:W-:Y:S01]  /*2050*/  SHF.R.S32.HI R33, RZ, 0x1f, R59 ;  /* 0x0000001fff217819 */ /* 0x000fe2000001143b */
[-C--:B0-----:R-:W-:Y:S01]  /*2060*/  IMAD.WIDE.U32 R4, R59, R8.reuse, RZ ;  /* 0x000000083b047225 */ /* 0x081fe200078e00ff */
[----:B------:R-:W-:Y:S02]  /*2070*/  ISETP.NE.U32.AND P0, PT, RZ, UR4, PT ;  /* 0x00000004ff007c0c */ /* 0x000fe4000bf05070 */
[----:B------:R-:W0:Y:S01]  /*2080*/  LDC.64 R14, c[0x0][0x3f8] ;  /* 0x0000fe00ff0e7b82 */ /* 0x000e220000000a00 */
[-C--:B------:R-:W-:Y:S01]  /*2090*/  IMAD R10, R33, R8.reuse, RZ ;  /* 0x00000008210a7224 */ /* 0x080fe200078e02ff */
[----:B------:R-:W-:Y:S01]  /*20a0*/  ISETP.NE.AND.EX P0, PT, RZ, UR5, PT, P0 ;  /* 0x00000005ff007c0c */ /* 0x000fe2000bf05300 */
[----:B------:R-:W-:Y:S01]  /*20b0*/  ULDC.64 UR4, c[0x0][0x308] ;  /* 0x0000c20000047ab9 */ /* 0x000fe20000000a00 */
[----:B------:R-:W-:Y:S01]  /*20c0*/  IMAD.WIDE.U32 R60, R18, R8, R16 ;  /* 0x00000008123c7225 */ /* 0x000fe200078e0010 */
[----:B------:R-:W-:-:S02]  /*20d0*/  SHF.R.S32.HI R23, RZ, 0x1f, R22 ;  /* 0x0000001fff177819 */ /* 0x000fc40000011416 */
[----:B-1----:R-:W-:Y:S01]  /*20e0*/  SHF.R.U32.HI R38, RZ, 0x7, R38 ;  /* 0x00000007ff267819 */ /* 0x002fe20000011626 */
[----:B------:R-:W-:Y:S01]  /*20f0*/  IMAD R3, R59, R9, R10 ;  /* 0x000000093b037224 */ /* 0x000fe200078e020a */
[----:B------:R-:W-:Y:S01]  /*2100*/  SHF.L.U64.HI R66, R8, 0x6, R9 ;  /* 0x0000000608427819 */ /* 0x000fe20000010209 */
[----:B--2---:R-:W-:Y:S01]  /*2110*/  VIADD R11, R11, 0xffffff80 ;  /* 0xffffff800b0b7836 */ /* 0x004fe20000000000 */
[----:B------:R-:W-:Y:S01]  /*2120*/  ISETP.NE.AND P6, PT, R38, 0x1, PT ;  /* 0x000000012600780c */ /* 0x000fe20003fc5270 */
[----:B------:R-:W-:Y:S01]  /*2130*/  IMAD.IADD R5, R5, 0x1, R3 ;  /* 0x0000000105057824 */ /* 0x000fe200078e0203 */
[----:B---3--:R-:W-:Y:S01]  /*2140*/  SHF.L.U64.HI R70, R56, 0x6, R57 ;  /* 0x0000000638467819 */ /* 0x008fe20000010239 */
[----:B------:R-:W-:Y:S01]  /*2150*/  VIADD R10, R16, 0xc0 ;  /* 0x000000c0100a7836 */ /* 0x000fe20000000000 */
[----:B------:R-:W-:Y:S01]  /*2160*/  SHF.R.S32.HI R6, RZ, 0x1f, R11 ;  /* 0x0000001fff067819 */ /* 0x000fe2000001140b */
[----:B------:R-:W-:Y:S01]  /*2170*/  IMAD.WIDE.U32 R4, R211, UR4, R4 ;  /* 0x00000004d3047c25 */ /* 0x000fe2000f8e0004 */
[----:B------:R-:W-:-:S02]  /*2180*/  SHF.R.S32.HI R72, RZ, 0x1f, R216 ;  /* 0x0000001fff487819 */ /* 0x000fc400000114d8 */
[----:B------:R-:W-:Y:S01]  /*2190*/  LEA.HI R36, R6, R11, RZ, 0x2 ;  /* 0x0000000b06247211 */ /* 0x000fe200078f10ff */
[----:B------:R-:W-:Y:S01]  /*21a0*/  IMAD R5, R211, UR5, R5 ;  /* 0x00000005d3057c24 */ /* 0x000fe2000f8e0205 */
[----:B------:R-:W-:Y:S01]  /*21b0*/  ULDC.64 UR4, c[0x0][0x310] ;  /* 0x0000c40000047ab9 */ /* 0x000fe20000000a00 */
[C---:B------:R-:W-:Y:S02]  /*21c0*/  VIADD R64, R16.reuse, 0x80 ;  /* 0x0000008010407836 */ /* 0x040fe40000000000 */
[----:B------:R-:W-:Y:S01]  /*21d0*/  VIADD R65, R16, 0xa0 ;  /* 0x000000a010417836 */ /* 0x000fe20000000000 */
[----:B0-----:R-:W-:Y:S01]  /*21e0*/  SHF.L.U64.HI R68, R14, 0x6, R15 ;  /* 0x000000060e447819 */ /* 0x001fe2000001020f */
[----:B------:R-:W-:Y:S02]  /*21f0*/  IMAD R30, R220, R56, RZ ;  /* 0x00000038dc1e7224 */ /* 0x000fe400078e02ff */
[----:B------:R-:W-:Y:S01]  /*2200*/  VIADD R73, R38, 0x8 ;  /* 0x0000000826497836 */ /* 0x000fe20000000000 */
[----:B------:R-:W-:Y:S01]  /*2210*/  SHF.R.U32.HI R38, RZ, 0x3, R205 ;  /* 0x00000003ff267819 */ /* 0x000fe200000116cd */
[----:B------:R-:W-:-:S02]  /*2220*/  IMAD R39, R18, R57, R30 ;  /* 0x0000003912277224 */ /* 0x000fc400078e021e */
[----:B------:R-:W-:-:S04]  /*2230*/  IMAD.WIDE.U32 R30, R18, R56, R16 ;  /* 0x00000038121e7225 */ /* 0x000fc800078e0010 */
[----:B------:R-:W-:Y:S02]  /*2240*/  IMAD.IADD R31, R39, 0x1, R31 ;  /* 0x00000001271f7824 */ /* 0x000fe400078e021f */
[----:B------:R-:W-:Y:S02]  /*2250*/  IMAD.MOV.U32 R88, RZ, RZ, 0x20 ;  /* 0x00000020ff587424 */ /* 0x000fe400078e00ff */
[----:B------:R-:W-:Y:S02]  /*2260*/  IMAD R75, R9, 0x60, RZ ;  /* 0x00000060094b7824 */ /* 0x000fe400078e02ff */
[----:B------:R-:W-:Y:S02]  /*2270*/  IMAD.SHL.U32 R67, R8, 0x40, RZ ;  /* 0x0000004008437824 */ /* 0x000fe400078e00ff */
[----:B------:R-:W-:Y:S02]  /*2280*/  IMAD.SHL.U32 R69, R14, 0x40, RZ ;  /* 0x000000400e457824 */ /* 0x000fe400078e00ff */
[----:B------:R-:W-:-:S02]  /*2290*/  IMAD R77, R57, 0x60, RZ ;  /* 0x00000060394d7824 */ /* 0x000fc400078e02ff */
[----:B------:R-:W-:Y:S02]  /*22a0*/  IMAD.SHL.U32 R71, R56, 0x40, RZ ;  /* 0x0000004038477824 */ /* 0x000fe400078e00ff */
[----:B-----5:R-:W-:-:S04]  /*22b0*/  IMAD.WIDE.U32 R30, R154, R56, R30 ;  /* 0x000000389a1e7225 */ /* 0x020fc800078e001e */
[----:B----4-:R-:W-:Y:S01]  /*22c0*/  IMAD.SHL.U32 R74, R43, 0x2, RZ ;  /* 0x000000022b4a7824 */ /* 0x010fe200078e00ff */
[----:B------:R-:W-:Y:S02]  /*22d0*/  SHF.R.S32.HI R3, RZ, 0x1f, R0 ;  /* 0x0000001fff037819 */ /* 0x000fe40000011400 */
[----:B------:R-:W-:Y:S02]  /*22e0*/  SEL R21, R0, RZ, !P0 ;  /* 0x000000ff00157207 */ /* 0x000fe40004000000 */
[----:B------:R-:W-:Y:S01]  /*22f0*/  SEL R20, R3, RZ, !P0 ;  /* 0x000000ff03147207 */ /* 0x000fe20004000000 */
[----:B------:R-:W-:Y:S02]  /*2300*/  IMAD R3, R220, R8, RZ ;  /* 0x00000008dc037224 */ /* 0x000fe400078e02ff */
[----:B------:R-:W-:-:S04]  /*2310*/  IMAD.WIDE.U32 R4, R21, UR4, R4 ;  /* 0x0000000415047c25 */ /* 0x000fc8000f8e0004 */
[----:B------:R-:W-:Y:S02]  /*2320*/  IMAD R0, R20, UR4, RZ ;  /* 0x0000000414007c24 */ /* 0x000fe4000f8e02ff */
[----:B------:R-:W-:Y:S01]  /*2330*/  IMAD R13, R18, R9, R3 ;  /* 0x00000009120d7224 */ /* 0x000fe200078e0203 */
[----:B------:R-:W-:Y:S01]  /*2340*/  IADD3 R3, P2, R4, R60, RZ ;  /* 0x0000003c04037210 */ /* 0x000fe20007f5e0ff */
[----:B------:R-:W-:Y:S01]  /*2350*/  IMAD R11, R21, UR5, R0 ;  /* 0x00000005150b7c24 */ /* 0x000fe2000f8e0200 */
[----:B------:R-:W-:Y:S05]  /*2360*/  @!P6 WARPSYNC.ALL ;  /* 0x000000000000e948 */ /* 0x000fea0003800000 */
[C---:B------:R-:W-:Y:S01]  /*2370*/  VIADD R0, R16.reuse, 0x20 ;  /* 0x0000002010007836 */ /* 0x040fe20000000000 */
[----:B------:R-:W-:Y:S01]  /*2380*/  ULDC UR4, c[0x0][0x320] ;  /* 0x0000c80000047ab9 */ /* 0x000fe20000000800 */
[----:B------:R-:W-:Y:S01]  /*2390*/  IMAD.IADD R60, R5, 0x1, R11 ;  /* 0x00000001053c7824 */ /* 0x000fe200078e020b */
[----:B------:R-:W-:Y:S01]  /*23a0*/  @!P6 BAR.SYNC.DEFER_BLOCKING 0x9, 0x100 ;  /* 0x024400000000eb1d */ /* 0x000fe20000010000 */
[C---:B------:R-:W-:Y:S01]  /*23b0*/  ISETP.GE.AND P0, PT, R16.reuse, UR4, PT ;  /* 0x0000000410007c0c */ /* 0x040fe2000bf06270 */
[----:B------:R-:W-:Y:S01]  /*23c0*/  VIADD R11, R16, 0xe0 ;  /* 0x000000e0100b7836 */ /* 0x000fe20000000000 */
[----:B------:R-:W-:Y:S01]  /*23d0*/  ISETP.GE.AND P1, PT, R0, UR4, PT ;  /* 0x0000000400007c0c */ /* 0x000fe2000bf26270 */
[----:B------:R-:W-:Y:S01]  /*23e0*/  IMAD.WIDE.U32 R8, R8, 0x60, RZ ;  /* 0x0000006008087825 */ /* 0x000fe200078e00ff */
[----:B------:R-:W-:Y:S01]  /*23f0*/  SEL R6, RZ, 0x1, P0 ;  /* 0x00000001ff067807 */ /* 0x000fe20000000000 */
[----:B------:R-:W-:Y:S01]  /*2400*/  ULDC.64 UR6, c[0x0][0x330] ;  /* 0x0000cc0000067ab9 */ /* 0x000fe20000000a00 */
[----:B------:R-:W-:Y:S01]  /*2410*/  SEL R7, RZ, 0xffffffff, P1 ;  /* 0xffffffffff077807 */ /* 0x000fe20000800000 */
[----:B------:R-:W-:Y:S01]  /*2420*/  IMAD.IADD R75, R9, 0x1, R75 ;  /* 0x00000001094b7824 */ /* 0x000fe200078e024b */
[----:B------:R-:W-:-:S02]  /*2430*/  IADD3.X R61, R60, R61, R13, P2, !PT ;  /* 0x0000003d3c3d7210 */ /* 0x000fc400017fe40d */
[----:B------:R-:W-:Y:S01]  /*2440*/  ISETP.GE.AND P1, PT, R62, UR4, PT ;  /* 0x000000043e007c0c */ /* 0x000fe2000bf26270 */
[----:B------:R-:W-:Y:S01]  /*2450*/  IMAD.SHL.U32 R7, R7, 0x2, RZ ;  /* 0x0000000207077824 */ /* 0x000fe200078e00ff */
[----:B------:R-:W-:Y:S02]  /*2460*/  ISETP.GE.AND P2, PT, R63, UR4, PT ;  /* 0x000000043f007c0c */ /* 0x000fe4000bf46270 */
[----:B------:R-:W-:Y:S02]  /*2470*/  ISETP.GE.AND P0, PT, R10, UR4, PT ;  /* 0x000000040a007c0c */ /* 0x000fe4000bf06270 */
[----:B------:R-:W-:Y:S02]  /*2480*/  ISETP.GE.AND P3, PT, R11, UR4, PT ;  /* 0x000000040b007c0c */ /* 0x000fe4000bf66270 */
[----:B------:R-:W-:Y:S01]  /*2490*/  LOP3.LUT R10, R7, 0x2, R6, 0xe2, !PT ;  /* 0x00000002070a7812 */ /* 0x000fe200078ee206 */
[----:B------:R-:W-:Y:S01]  /*24a0*/  IMAD.WIDE.U32 R6, R211, UR6, R16 ;  /* 0x00000006d3067c25 */ /* 0x000fe2000f8e0010 */
[----:B------:R-:W-:-:S02]  /*24b0*/  SEL R11, RZ, 0x4, P1 ;  /* 0x00000004ff0b7807 */ /* 0x000fc40000800000 */
[----:B------:R-:W-:Y:S01]  /*24c0*/  SEL R12, RZ, 0x8, P2 ;  /* 0x00000008ff0c7807 */ /* 0x000fe20001000000 */
[----:B------:R-:W-:Y:S01]  /*24d0*/  IMAD R7, R211, UR7, R7 ;  /* 0x00000007d3077c24 */ /* 0x000fe2000f8e0207 */
[----:B------:R-:W-:Y:S02]  /*24e0*/  ISETP.GE.AND P1, PT, R64, UR4, PT ;  /* 0x0000000440007c0c */ /* 0x000fe4000bf26270 */
[----:B------:R-:W-:Y:S01]  /*24f0*/  ISETP.GE.AND P2, PT, R65, UR4, PT ;  /* 0x0000000441007c0c */ /* 0x000fe2000bf46270 */
[----:B------:R-:W-:Y:S01]  /*2500*/  ULDC.64 UR4, c[0x0][0x338] ;  /* 0x0000ce0000047ab9 */ /* 0x000fe20000000a00 */
[----:B------:R-:W-:Y:S01]  /*2510*/  LOP3.LUT R10, R12, R10, R11, 0xfe, !PT ;  /* 0x0000000a0c0a7212 */ /* 0x000fe200078efe0b */
[----:B------:R-:W-:Y:S01]  /*2520*/  IMAD R13, R20, UR4, RZ ;  /* 0x00000004140d7c24 */ /* 0x000fe2000f8e02ff */
[----:B------:R-:W-:Y:S01]  /*2530*/  SEL R11, RZ, 0x10, P1 ;  /* 0x00000010ff0b7807 */ /* 0x000fe20000800000 */
[C---:B------:R-:W-:Y:S01]  /*2540*/  IMAD.WIDE.U32 R6, R21.reuse, UR4, R6 ;  /* 0x0000000415067c25 */ /* 0x040fe2000f8e0006 */
[----:B------:R-:W-:Y:S01]  /*2550*/  SEL R12, RZ, 0x20, P2 ;  /* 0x00000020ff0c7807 */ /* 0x000fe20001000000 */
[----:B------:R-:W-:Y:S01]  /*2560*/  ULDC UR4, c[0x0][0x2f4] ;  /* 0x0000bd0000047ab9 */ /* 0x000fe20000000800 */
[----:B------:R-:W-:Y:S01]  /*2570*/  IADD3 R58, P1, R18, R59, RZ ;  /* 0x0000003b123a7210 */ /* 0x000fe20007f3e0ff */
[----:B------:R-:W-:Y:S01]  /*2580*/  IMAD R41, R21, UR5, R13 ;  /* 0x0000000515297c24 */ /* 0x000fe2000f8e020d */
[----:B------:R-:W-:Y:S01]  /*2590*/  LOP3.LUT R11, R12, R10, R11, 0xfe, !PT ;  /* 0x0000000a0c0b7212 */ /* 0x000fe200078efe0b */
[----:B------:R-:W-:Y:S01]  /*25a0*/  IMAD.WIDE.U32 R20, R18, R56, R22 ;  /* 0x0000003812147225 */ /* 0x000fe200078e0016 */
[----:B------:R-:W-:-:S02]  /*25b0*/  SEL R10, RZ, 0x40, P0 ;  /* 0x00000040ff0a7807 */ /* 0x000fc40000000000 */
[----:B------:R-:W-:Y:S01]  /*25c0*/  ISETP.GE.AND P0, PT, R16, R43, PT ;  /* 0x0000002b1000720c */ /* 0x000fe20003f06270 */
[----:B------:R-:W-:Y:S01]  /*25d0*/  IMAD.IADD R21, R21, 0x1, R39 ;  /* 0x0000000115157824 */ /* 0x000fe200078e0227 */
[----:B------:R-:W-:Y:S01]  /*25e0*/  SHF.R.S32.HI R39, RZ, 0x1f, R36 ;  /* 0x0000001fff277819 */ /* 0x000fe20000011424 */
[----:B------:R-:W-:Y:S01]  /*25f0*/  IMAD.WIDE.U32 R12, R18, R14, R16 ;  /* 0x0000000e120c7225 */ /* 0x000fe200078e0010 */
[----:B------:R-:W-:Y:S02]  /*2600*/  LOP3.LUT R94, R11, R10, RZ, 0xfc, !PT ;  /* 0x0000000a0b5e7212 */ /* 0x000fe400078efcff */
[----:B------:R-:W-:Y:S01]  /*2610*/  LEA.HI R39, R39, R18, RZ, 0x3 ;  /* 0x0000001227277211 */ /* 0x000fe200078f18ff */
[CC--:B------:R-:W-:Y:S01]  /*2620*/  IMAD R10, R220.reuse, R14.reuse, RZ ;  /* 0x0000000edc0a7224 */ /* 0x0c0fe200078e02ff */
[----:B------:R-:W-:Y:S01]  /*2630*/  SEL R35, R43, RZ, P0 ;  /* 0x000000ff2b237207 */ /* 0x000fe20000000000 */
[----:B------:R-:W-:Y:S01]  /*2640*/  IMAD.X R59, R220, 0x1, R33, P1 ;  /* 0x00000001dc3b7824 */ /* 0x000fe200008e0621 */
[----:B------:R-:W-:Y:S01]  /*2650*/  LOP3.LUT R39, R39, 0xfffffff8, RZ, 0xc0, !PT ;  /* 0xfffffff827277812 */ /* 0x000fe200078ec0ff */
[C---:B------:R-:W-:Y:S01]  /*2660*/  IMAD R37, R18.reuse, R15, R10 ;  /* 0x0000000f12257224 */ /* 0x040fe200078e020a */
[----:B------:R-:W-:Y:S01]  /*2670*/  SEL R93, RZ, 0xffffff80, P3 ;  /* 0xffffff80ff5d7807 */ /* 0x000fe20001800000 */
[----:B------:R-:W-:Y:S01]  /*2680*/  IMAD.WIDE.U32 R10, R18, R14, R22 ;  /* 0x0000000e120a7225 */ /* 0x000fe200078e0016 */
[----:B------:R-:W-:-:S02]  /*2690*/  ISETP.GE.AND P2, PT, R0, UR4, PT ;  /* 0x0000000400007c0c */ /* 0x000fc4000bf46270 */
[----:B------:R-:W-:Y:S01]  /*26a0*/  LOP3.LUT R93, R94, 0x80, R93, 0xc8, !PT ;  /* 0x000000805e5d7812 */ /* 0x000fe200078ec85d */
[----:B------:R-:W-:Y:S01]  /*26b0*/  IMAD.IADD R35, R16, 0x1, R35 ;  /* 0x0000000110237824 */ /* 0x000fe200078e0223 */
[----:B------:R-:W-:Y:S01]  /*26c0*/  LOP3.LUT R94, R94, 0x40, RZ, 0xc0, !PT ;  /* 0x000000405e5e7812 */ /* 0x000fe200078ec0ff */
[----:B------:R-:W-:Y:S02]  /*26d0*/  IMAD.IADD R39, R18, 0x1, -R39 ;  /* 0x0000000112277824 */ /* 0x000fe400078e0a27 */
[----:B------:R-:W-:Y:S01]  /*26e0*/  IMAD.IADD R11, R11, 0x1, R37 ;  /* 0x000000010b0b7824 */ /* 0x000fe200078e0225 */
[----:B------:R-:W-:Y:S01]  /*26f0*/  SHF.R.S32.HI R32, RZ, 0x1f, R35 ;  /* 0x0000001fff207819 */ /* 0x000fe20000011423 */
[----:B------:R-:W-:Y:S01]  /*2700*/  IMAD.IADD R13, R37, 0x1, R13 ;  /* 0x00000001250d7824 */ /* 0x000fe200078e020d */
[----:B------:R-:W-:Y:S01]  /*2710*/  SHF.R.S32.HI R37, RZ, 0x1f, R154 ;  /* 0x0000001fff257819 */ /* 0x000fe2000001149a */
[----:B------:R-:W-:Y:S01]  /*2720*/  IMAD.SHL.U32 R82, R39, 0x40, RZ ;  /* 0x0000004027527824 */ /* 0x000fe200078e00ff */
[----:B------:R-:W-:Y:S01]  /*2730*/  LEA.HI R32, R32, R35, RZ, 0x3 ;  /* 0x0000002320207211 */ /* 0x000fe200078f18ff */
[----:B------:R-:W-:Y:S01]  /*2740*/  IMAD R35, R15, 0x60, RZ ;  /* 0x000000600f237824 */ /* 0x000fe200078e02ff */
[----:B------:R-:W-:Y:S01]  /*2750*/  LOP3.LUT P1, RZ, R39, 0x4, RZ, 0xc0, !PT ;  /* 0x0000000427ff7812 */ /* 0x000fe2000782c0ff */
[C---:B------:R-:W-:Y:S01]  /*2760*/  IMAD R34, R37.reuse, R14, RZ ;  /* 0x0000000e25227224 */ /* 0x040fe200078e02ff */
[----:B------:R-:W-:Y:S01]  /*2770*/  LOP3.LUT R82, R82, 0x1c0, RZ, 0xc0, !PT ;  /* 0x000001c052527812 */ /* 0x000fe200078ec0ff */
[----:B------:R-:W-:Y:S01]  /*2780*/  IMAD R37, R37, R56, RZ ;  /* 0x0000003825257224 */ /* 0x000fe200078e02ff */
[----:B------:R-:W-:Y:S01]  /*2790*/  LOP3.LUT R33, R205, 0x38, R32, 0xf8, !PT ;  /* 0x00000038cd217812 */ /* 0x000fe200078ef820 */
[C---:B------:R-:W-:Y:S01]  /*27a0*/  IMAD R79, R154.reuse, R15, R34 ;  /* 0x0000000f9a4f7224 */ /* 0x040fe200078e0222 */
[----:B------:R-:W-:Y:S01]  /*27b0*/  SHF.R.U32.HI R85, RZ, 0x3, R82 ;  /* 0x00000003ff557819 */ /* 0x000fe20000011652 */
[----:B------:R-:W-:Y:S01]  /*27c0*/  IMAD.WIDE.U32 R10, R154, R14, R10 ;  /* 0x0000000e9a0a7225 */ /* 0x000fe200078e000a */
[----:B------:R-:W-:-:S02]  /*27d0*/  LOP3.LUT R34, R82, 0x18, R16, 0xf8, !PT ;  /* 0x0000001852227812 */ /* 0x000fc400078ef810 */
[----:B------:R-:W-:Y:S01]  /*27e0*/  LOP3.LUT R33, R33, R38, RZ, 0x3c, !PT ;  /* 0x0000002621217212 */ /* 0x000fe200078e3cff */
[----:B------:R-:W-:Y:S01]  /*27f0*/  IMAD.WIDE.U32 R12, R154, R14, R12 ;  /* 0x0000000e9a0c7225 */ /* 0x000fe200078e000c */
[--C-:B------:R-:W-:Y:S02]  /*2800*/  SHF.R.S32.HI R83, RZ, 0x3, R32.reuse ;  /* 0x00000003ff537819 */ /* 0x100fe40000011420 */
[----:B------:R-:W-:Y:S01]  /*2810*/  LOP3.LUT R84, R32, 0xfffffff8, RZ, 0xc0, !PT ;  /* 0xfffffff820547812 */ /* 0x000fe200078ec0ff */
[----:B------:R-:W-:Y:S01]  /*2820*/  IMAD.IADD R87, R208, 0x1, R33 ;  /* 0x00000001d0577824 */ /* 0x000fe200078e0221 */
[----:B------:R-:W-:Y:S01]  /*2830*/  LOP3.LUT R32, R82, 0x38, R32, 0xf8, !PT ;  /* 0x0000003852207812 */ /* 0x000fe200078ef820 */
[----:B------:R-:W-:Y:S01]  /*2840*/  IMAD R37, R154, R57, R37 ;  /* 0x000000399a257224 */ /* 0x000fe200078e0225 */
[----:B------:R-:W-:Y:S01]  /*2850*/  LOP3.LUT R89, R34, R85, RZ, 0x3c, !PT ;  /* 0x0000005522597212 */ /* 0x000fe200078e3cff */
[----:B------:R-:W-:Y:S01]  /*2860*/  IMAD.WIDE.U32 R20, R154, R56, R20 ;  /* 0x000000389a147225 */ /* 0x000fe200078e0014 */
[----:B------:R-:W-:-:S02]  /*2870*/  SEL R88, R88, 0xffffffe0, !P1 ;  /* 0xffffffe058587807 */ /* 0x000fc40004800000 */
[----:B------:R-:W-:Y:S01]  /*2880*/  LOP3.LUT R33, R32, R85, RZ, 0x3c, !PT ;  /* 0x0000005520217212 */ /* 0x000fe200078e3cff */
[----:B------:R-:W-:Y:S01]  /*2890*/  IMAD.WIDE.U32 R14, R14, 0x60, RZ ;  /* 0x000000600e0e7825 */ /* 0x000fe200078e00ff */
[----:B------:R-:W-:Y:S02]  /*28a0*/  SHF.R.S32.HI R86, RZ, 0x1f, R84 ;  /* 0x0000001fff567819 */ /* 0x000fe40000011454 */
[----:B------:R-:W-:Y:S01]  /*28b0*/  ISETP.GE.AND P1, PT, R16, UR4, PT ;  /* 0x0000000410007c0c */ /* 0x000fe2000bf26270 */
[----:B------:R-:W-:-:S04]  /*28c0*/  IMAD.WIDE.U32 R56, R56, 0x60, RZ ;  /* 0x0000006038387825 */ /* 0x000fc800078e00ff */
[----:B------:R-:W-:Y:S02]  /*28d0*/  IMAD R89, R206, 0x200, R89 ;  /* 0x00000200ce597824 */ /* 0x000fe400078e0259 */
[----:B------:R-:W-:Y:S02]  /*28e0*/  IMAD.IADD R78, R11, 0x1, R79 ;  /* 0x000000010b4e7824 */ /* 0x000fe400078e024f */
[----:B------:R-:W-:Y:S02]  /*28f0*/  IMAD.IADD R76, R15, 0x1, R35 ;  /* 0x000000010f4c7824 */ /* 0x000fe400078e0223 */
[----:B------:R-:W-:Y:S02]  /*2900*/  IMAD.IADD R77, R57, 0x1, R77 ;  /* 0x00000001394d7824 */ /* 0x000fe400078e024d */
[----:B------:R-:W-:Y:S02]  /*2910*/  IMAD.IADD R79, R79, 0x1, R13 ;  /* 0x000000014f4f7824 */ /* 0x000fe400078e020d */
[----:B------:R-:W-:-:S02]  /*2920*/  IMAD.IADD R80, R21, 0x1, R37 ;  /* 0x0000000115507824 */ /* 0x000fc400078e0225 */
[----:B------:R-:W-:Y:S02]  /*2930*/  IMAD.IADD R81, R37, 0x1, R31 ;  /* 0x0000000125517824 */ /* 0x000fe400078e021f */
[----:B------:R-:W-:Y:S02]  /*2940*/  IMAD R90, R206, 0x200, R33 ;  /* 0x00000200ce5a7824 */ /* 0x000fe400078e0221 */
[----:B------:R-:W-:Y:S02]  /*2950*/  IMAD.IADD R91, R88, 0x1, R89 ;  /* 0x00000001585b7824 */ /* 0x000fe400078e0259 */
[----:B------:R-:W-:-:S07]  /*2960*/  IMAD.IADD R92, R7, 0x1, R41 ;  /* 0x00000001075c7824 */ /* 0x000fce00078e0229 */
.L_x_9694:
[----:B------:R-:W-:Y:S01]  /*2970*/  VIADD R45, R27, 0xffffffff ;  /* 0xffffffff1b2d7836 */ /* 0x000fe20000000000 */
[----:B0-----:R-:W0:Y:S01]  /*2980*/  LDC.64 R98, c[0x0][0x2e8] ;  /* 0x0000ba00ff627b82 */ /* 0x001e220000000a00 */
        /* <DEDUP_REMOVED lines=8> */
[----:B------:R-:W-:Y:S01]  /*2a10*/  IADD3 R27, P3, P4, R3, R100, R67 ;  /* 0x00000064031b7210 */ /* 0x000fe20007c7e043 */
[----:B------:R-:W-:-:S02]  /*2a20*/  IMAD R103, R103, 0x2, R26 ;  /* 0x0000000267677824 */ /* 0x000fc400078e021a */
[----:B------:R-:W-:-:S05]  /*2a30*/  IMAD.IADD R50, R101, 0x1, R33 ;  /* 0x0000000165327824 */ /* 0x000fca00078e0221 */
[----:B------:R-:W-:Y:S02]  /*2a40*/  IADD3.X R32, R61, R50, R66, P3, P4 ;  /* 0x000000323d207210 */ /* 0x000fe40001fe8442 */
[----:B------:R-:W-:-:S04]  /*2a50*/  IADD3 R33, P4, R3, R100, RZ ;  /* 0x0000006403217210 */ /* 0x000fc80007f9e0ff */
[-C--:B0-----:R-:W-:Y:S01]  /*2a60*/  LEA R42, P3, R33, R98.reuse, 0x1 ;  /* 0x00000062212a7211 */ /* 0x081fe200078608ff */
[----:B------:R-:W-:Y:S01]  /*2a70*/  IMAD.X R34, R50, 0x1, R61, P4 ;  /* 0x0000000132227824 */ /* 0x000fe200020e063d */
[----:B------:R-:W-:-:S04]  /*2a80*/  LEA R40, P4, R27, R98, 0x1 ;  /* 0x000000621b287211 */ /* 0x000fc800078808ff */
[-C--:B------:R-:W-:Y:S02]  /*2a90*/  LEA.HI.X R43, R33, R99.reuse, R34, 0x1, P3 ;  /* 0x00000063212b7211 */ /* 0x080fe400018f0c22 */
[----:B-1----:R-:W-:Y:S02]  /*2aa0*/  ISETP.GE.AND P3, PT, R102, 0x1, PT ;  /* 0x000000016600780c */ /* 0x002fe40003f66270 */
[----:B------:R-:W-:Y:S01]  /*2ab0*/  LEA.HI.X R41, R27, R99, R32, 0x1, P4 ;  /* 0x000000631b297211 */ /* 0x000fe200020f0c20 */
[----:B------:R-:W-:Y:S01]  /*2ac0*/  IMAD R27, R2, 0x1800, R89 ;  /* 0x00001800021b7824 */ /* 0x000fe200078e0259 */
[----:B------:R-:W-:-:S03]  /*2ad0*/  ISETP.GT.AND P4, PT, R45, R28, PT ;  /* 0x0000001c2d00720c */ /* 0x000fc60003f84270 */
[----:B------:R-:W-:Y:S01]  /*2ae0*/  IMAD R104, R27, 0x2, R26 ;  /* 0x000000021b687824 */ /* 0x000fe200078e021a */
[----:B------:R-:W-:Y:S01]  /*2af0*/  P2R R96, PR, RZ, 0x10 ;  /* 0x00000010ff607803 */ /* 0x000fe20000000000 */
[----:B------:R-:W-:-:S04]  /*2b00*/  IMAD.MOV.U32 R27, RZ, RZ, R45 ;  /* 0x000000ffff1b7224 */ /* 0x000fc800078e002d */
[----:B------:R-:W-:Y:S05]  /*2b10*/  @!P3 BRA `(.L_x_9648) ;  /* 0x000000280088b947 */ /* 0x000fea0003800000 */
[----:B------:R-:W-:Y:S01]  /*2b20*/  ULDC.U8 UR4, c[0x0][0x410] ;  /* 0x0001040000047ab9 */ /* 0x000fe20000000000 */
[-C--:B------:R-:W-:Y:S01]  /*2b30*/  IMAD R33, R76, R45.reuse, RZ ;  /* 0x0000002d4c217224 */ /* 0x080fe200078e02ff */
[----:B------:R-:W-:Y:S01]  /*2b40*/  ISETP.NE.AND P3, PT, RZ, UR4, PT ;  /* 0x00000004ff007c0c */ /* 0x000fe2000bf65270 */
[-C--:B------:R-:W-:Y:S02]  /*2b50*/  IMAD R35, R77, R45.reuse, RZ ;  /* 0x0000002d4d237224 */ /* 0x080fe400078e02ff */
[C---:B------:R-:W-:Y:S02]  /*2b60*/  IMAD R37, R39.reuse, R14, R33 ;  /* 0x0000000e27257224 */ /* 0x040fe400078e0221 */
[----:B------:R-:W-:Y:S02]  /*2b70*/  IMAD R39, R39, R56, R35 ;  /* 0x0000003827277224 */ /* 0x000fe400078e0223 */
[----:B------:R-:W-:Y:S02]  /*2b80*/  IMAD R97, R27, -0x60, R24 ;  /* 0xffffffa01b617824 */ /* 0x000fe400078e0218 */
[----:B------:R-:W-:-:S03]  /*2b90*/  IMAD.WIDE.U32 R32, R14, R45, RZ ;  /* 0x0000002d0e207225 */ /* 0x000fc600078e00ff */
[----:B------:R-:W-:Y:S01]  /*2ba0*/  VIMNMX R97, R97, 0x60, PT ;  /* 0x0000006061617848 */ /* 0x000fe20003fe0100 */
        /* <DEDUP_REMOVED lines=20> */
[----:B------:R-:W-:-:S05]  /*2cf0*/  IADD3 R48, P3, R20, R34, RZ ;  /* 0x0000002214307210 */ /* 0x000fca0007f7e0ff */
[----:B------:R-:W-:Y:S01]  /*2d00*/  IMAD.X R49, R105, 0x1, R80, P3 ;  /* 0x0000000169317824 */ /* 0x000fe200018e0650 */
        /* <DEDUP_REMOVED lines=13> */
.L_x_9651:
[----:B------:R-:W-:Y:S05]  /*2de0*/  BSYNC B1 ;  /* 0x0000000000017941 */ /* 0x000fea0003800000 */
.L_x_9650:
[----:B------:R-:W-:Y:S01]  /*2df0*/  ISETP.GE.AND P5, PT, R216, R97, PT ;  /* 0x00000061d800720c */ /* 0x000fe20003fa6270 */
[----:B------:R-:W-:Y:S01]  /*2e00*/  BSSY B1, `(.L_x_9652) ;  /* 0x0000018000017945 */ /* 0x000fe20003800000 */
[----:B0----5:R-:W-:Y:S02]  /*2e10*/  IMAD.MOV.U32 R98, RZ, RZ, R50 ;  /* 0x000000ffff627224 */ /* 0x021fe400078e0032 */
[----:B------:R-:W-:-:S09]  /*2e20*/  IMAD.MOV.U32 R99, RZ, RZ, R51 ;  /* 0x000000ffff637224 */ /* 0x000fd200078e0033 */
[----:B------:R-:W-:Y:S05]  /*2e30*/  @P5 BRA `(.L_x_9653) ;  /* 0x0000000000505947 */ /* 0x000fea0003800000 */
[----:B------:R-:W-:Y:S01]  /*2e40*/  IADD3 R33, P3, P6, R10, R32, R69 ;  /* 0x000000200a217210 */ /* 0x000fe20007e7e045 */
[----:B------:R-:W-:Y:S01]  /*2e50*/  ULDC.64 UR4, c[0x0][0x3e8] ;  /* 0x0000fa0000047ab9 */ /* 0x000fe20000000a00 */
[----:B------:R-:W-:Y:S02]  /*2e60*/  CS2R R44, SRZ ;  /* 0x00000000002c7805 */ /* 0x000fe4000001ff00 */
[----:B------:R-:W-:Y:S02]  /*2e70*/  CS2R R46, SRZ ;  /* 0x00000000002e7805 */ /* 0x000fe4000001ff00 */
[----:B------:R-:W-:Y:S02]  /*2e80*/  IADD3.X R38, R78, R95, R68, P3, P6 ;  /* 0x0000005f4e267210 */ /* 0x000fe40001fec444 */
[----:B------:R-:W-:-:S04]  /*2e90*/  IADD3 R35, P3, P6, R20, R34, R71 ;  /* 0x0000002214237210 */ /* 0x000fc80007e7e047 */
        /* <DEDUP_REMOVED lines=14> */
.L_x_9653:
[----:B------:R-:W-:Y:S05]  /*2f80*/  BSYNC B1 ;  /* 0x0000000000017941 */ /* 0x000fea0003800000 */
.L_x_9652:
[----:B0-----:R-:W-:Y:S01]  /*2f90*/  IMAD.MOV.U32 R32, RZ, RZ, R52 ;  /* 0x000000ffff207224 */ /* 0x001fe200078e0034 */
[----:B------:R-:W-:Y:S01]  /*2fa0*/  UISETP.NE.AND UP0, UPT, UR44, 0x3, UPT ;  /* 0x000000032c00788c */ /* 0x000fe2000bf05270 */
[----:B------:R-:W-:Y:S01]  /*2fb0*/  IMAD.MOV.U32 R33, RZ, RZ, R53 ;  /* 0x000000ffff217224 */ /* 0x000fe200078e0035 */
[C---:B------:R-:W-:Y:S01]  /*2fc0*/  PRMT R121, R99.reuse, 0x7610, R121 ;  /* 0x0000761063797816 */ /* 0x040fe20000000079 */
[----:B------:R-:W-:Y:S01]  /*2fd0*/  IMAD.MOV.U32 R34, RZ, RZ, R54 ;  /* 0x000000ffff227224 */ /* 0x000fe200078e0036 */
[----:B------:R-:W-:Y:S01]  /*2fe0*/  PRMT R99, R99, 0x5410, R32 ;  /* 0x0000541063637816 */ /* 0x000fe20000000020 */
[----:B------:R-:W-:Y:S01]  /*2ff0*/  IMAD.MOV.U32 R32, RZ, RZ, R48 ;  /* 0x000000ffff207224 */ /* 0x000fe200078e0030 */
[----:B------:R-:W-:Y:S01]  /*3000*/  PRMT R100, R100, 0x5410, R33 ;  /* 0x0000541064647816 */ /* 0x000fe20000000021 */
[----:B------:R-:W-:Y:S01]  /*3010*/  IMAD.MOV.U32 R33, RZ, RZ, R49 ;  /* 0x000000ffff217224 */ /* 0x000fe200078e0031 */
[----:B------:R-:W-:Y:S01]  /*3020*/  PLOP3.LUT P3, PT, PT, PT, UP0, 0x80, 0x0 ;  /* 0x000000000000781c */ /* 0x000fe20003f6f008 */
[----:B------:R-:W-:Y:S01]  /*3030*/  IMAD.MOV.U32 R35, RZ, RZ, R55 ;  /* 0x000000ffff237224 */ /* 0x000fe200078e0037 */
[----:B------:R-:W-:Y:S01]  /*3040*/  PRMT R101, R101, 0x5410, R32 ;  /* 0x0000541065657816 */ /* 0x000fe20000000020 */
[----:B-----5:R-:W-:Y:S01]  /*3050*/  IMAD.MOV.U32 R32, RZ, RZ, R38 ;  /* 0x000000ffff207224 */ /* 0x020fe200078e0026 */
        /* <DEDUP_REMOVED lines=15> */
[----:B------:R-:W-:Y:S02]  /*3150*/  PRMT R100, R32, 0x7610, R100 ;  /* 0x0000761020647816 */ /* 0x000fe40000000064 */
[----:B------:R-:W-:-:S02]  /*3160*/  PRMT R101, R33, 0x7610, R101 ;  /* 0x0000761021657816 */ /* 0x000fc40000000065 */
[----:B------:R-:W-:Y:S02]  /*3170*/  PRMT R107, R34, 0x7610, R107 ;  /* 0x00007610226b7816 */ /* 0x000fe4000000006b */
[----:B------:R-:W-:Y:S01]  /*3180*/  PRMT R105, R35, 0x7610, R105 ;  /* 0x0000761023697816 */ /* 0x000fe20000000069 */
[----:B------:R-:W-:Y:S06]  /*3190*/  @!P3 BRA `(.L_x_9654) ;  /* 0x000000000004b947 */ /* 0x000fec0003800000 */
[----:B------:R-:W-:Y:S01]  /*31a0*/  BPT.TRAP 0x1 ;  /* 0x000000040000795c */ /* 0x000fe20000300000 */
.L_x_9654:
[----:B------:R-:W-:Y:S01]  /*31b0*/  IMAD R95, R2, 0x8, R19 ;  /* 0x00000008025f7824 */ /* 0x000fe200078e0213 */
[----:B------:R-:W-:Y:S01]  /*31c0*/  SHF.L.U32 R106, R201, 0x1f, RZ ;  /* 0x0000001fc96a7819 */ /* 0x000fe200000006ff */
[----:B------:R-:W-:Y:S03]  /*31d0*/  BSSY B1, `(.L_x_9655) ;  /* 0x0000003000017945 */ /* 0x000fe60003800000 */
[----:B------:R-:W0:Y:S02]  /*31e0*/  SYNCS.PHASECHK.TRANS64.TRYWAIT P6, [R95+URZ+0x22890], R106 ;  /* 0x0228906a5f0075a7 */ /* 0x000e2400080c017f */
[----:B0-----:R-:W-:Y:S05]  /*31f0*/  @!P6 BRA `(.L_x_9656) ;  /* 0x000001740060e947 */ /* 0x001fea0003800000 */
.L_x_9943:
[----:B------:R-:W-:Y:S05]  /*3200*/  BSYNC B1 ;  /* 0x0000000000017941 */ /* 0x000fea0003800000 */
.L_x_9655:
[----:B------:R-:W-:Y:S04]  /*3210*/  BSSY B1, `(.L_x_9657) ;  /* 0x000006b000017945 */ /* 0x000fe80003800000 */
[----:B------:R-:W-:Y:S05]  /*3220*/  @P4 BRA `(.L_x_9658) ;  /* 0x0000000400a44947 */ /* 0x000fea0003800000 */
[----:B------:R-:W-:Y:S04]  /*3230*/  BSSY B2, `(.L_x_9659) ;  /* 0x0000034000027945 */ /* 0x000fe80003800000 */
[----:B------:R-:W-:Y:S05]  /*3240*/  @P1 BRA `(.L_x_9660) ;  /* 0x0000000000c81947 */ /* 0x000fea0003800000 */
[----:B------:R1:W2:Y:S01]  /*3250*/  LDS.128 R32, [R104] ;  /* 0x0000000068207984 */ /* 0x0002a20000000c00 */
[----:B------:R-:W-:Y:S01]  /*3260*/  ISETP.GE.AND P4, PT, R22, R102, PT ;  /* 0x000000661600720c */ /* 0x000fe20003f86270 */
[----:B------:R-:W-:-:S12]  /*3270*/  BSSY B3, `(.L_x_9661) ;  /* 0x000002e000037945 */ /* 0x000fd80003800000 */
[----:B-1----:R-:W-:Y:S05]  /*3280*/  @P4 BRA `(.L_x_9662) ;  /* 0x0000000000b04947 */ /* 0x002fea0003800000 */
[----:B------:R-:W-:Y:S02]  /*3290*/  SHF.R.U64 R110, R52, 0x10, R53 ;  /* 0x00000010346e7819 */ /* 0x000fe40000001235 */
[----:B------:R-:W-:Y:S02]  /*32a0*/  SHF.R.U64 R114, R54, 0x10, R55 ;  /* 0x0000001036727819 */ /* 0x000fe40000001237 */
[----:B------:R-:W-:Y:S01]  /*32b0*/  SHF.R.U32.HI R112, RZ, 0x10, R53 ;  /* 0x00000010ff707819 */ /* 0x000fe20000011635 */
[C---:B--2---:R-:W-:Y:S01]  /*32c0*/  IMAD.U32 R53, R34.reuse, 0x10000, RZ ;  /* 0x0001000022357824 */ /* 0x044fe200078e00ff */
[----:B------:R-:W-:Y:S02]  /*32d0*/  SHF.R.U32.HI R116, RZ, 0x10, R55 ;  /* 0x00000010ff747819 */ /* 0x000fe40000011637 */
[----:B------:R-:W-:Y:S01]  /*32e0*/  LOP3.LUT R54, R34, 0xffff0000, RZ, 0xc0, !PT ;  /* 0xffff000022367812 */ /* 0x000fe200078ec0ff */
[C---:B------:R-:W-:Y:S01]  /*32f0*/  IMAD.U32 R34, R35.reuse, 0x10000, RZ ;  /* 0x0001000023227824 */ /* 0x040fe200078e00ff */
[----:B------:R-:W-:-:S02]  /*3300*/  LOP3.LUT R52, R35, 0xffff0000, RZ, 0xc0, !PT ;  /* 0xffff000023347812 */ /* 0x000fc400078ec0ff */
[----:B------:R-:W-:Y:S01]  /*3310*/  PRMT R35, R99, 0x5432, R110 ;  /* 0x0000543263237816 */ /* 0x000fe2000000006e */
[----:B------:R-:W-:Y:S01]  /*3320*/  IMAD.U32 R110, R33, 0x10000, RZ ;  /* 0x00010000216e7824 */ /* 0x000fe200078e00ff */
[----:B------:R-:W-:Y:S02]  /*3330*/  PRMT R114, R105, 0x5432, R114 ;  /* 0x0000543269727816 */ /* 0x000fe40000000072 */
[----:B------:R-:W-:Y:S02]  /*3340*/  PRMT R116, R107, 0x5432, R116 ;  /* 0x000054326b747816 */ /* 0x000fe40000000074 */
[----:B------:R-:W-:Y:S01]  /*3350*/  LOP3.LUT R55, R33, 0xffff0000, RZ, 0xc0, !PT ;  /* 0xffff000021377812 */ /* 0x000fe200078ec0ff */
[----:B------:R-:W-:Y:S01]  /*3360*/  IMAD.U32 R33, R32, 0x10000, RZ ;  /* 0x0001000020217824 */ /* 0x000fe200078e00ff */
[----:B------:R-:W-:Y:S01]  /*3370*/  LOP3.LUT R115, R114, 0xffff0000, RZ, 0xc0, !PT ;  /* 0xffff000072737812 */ /* 0x000fe200078ec0ff */
[----:B------:R-:W-:Y:S01]  /*3380*/  IMAD.U32 R117, R116, 0x10000, RZ ;  /* 0x0001000074757824 */ /* 0x000fe200078e00ff */
[----:B------:R-:W-:Y:S01]  /*3390*/  LOP3.LUT R111, R35, 0xffff0000, RZ, 0xc0, !PT ;  /* 0xffff0000236f7812 */ /* 0x000fe200078ec0ff */
[----:B------:R-:W-:Y:S01]  /*33a0*/  IMAD.U32 R114, R114, 0x10000, RZ ;  /* 0x0001000072727824 */ /* 0x000fe200078e00ff */
[----:B------:R-:W-:Y:S01]  /*33b0*/  PRMT R112, R100, 0x5432, R112 ;  /* 0x0000543264707816 */ /* 0x000fe20000000070 */
[C---:B------:R-:W-:Y:S01]  /*33c0*/  FMUL.FTZ R119, R55.reuse, R115 ;  /* 0x0000007337777220 */ /* 0x040fe20000410000 */
[----:B------:R-:W-:Y:S01]  /*33d0*/  FMUL.FTZ R120, R54, R117 ;  /* 0x0000007536787220 */ /* 0x000fe20000410000 */
[----:B------:R-:W-:Y:S01]  /*33e0*/  FMUL.FTZ R118, R55, R111 ;  /* 0x0000006f37767220 */ /* 0x000fe20000410000 */
[----:B------:R-:W-:Y:S01]  /*33f0*/  LOP3.LUT R55, R32, 0xffff0000, RZ, 0xc0, !PT ;  /* 0xffff000020377812 */ /* 0x000fe200078ec0ff */
[----:B------:R-:W-:-:S02]  /*3400*/  IMAD.U32 R113, R112, 0x10000, RZ ;  /* 0x0001000070717824 */ /* 0x000fc400078e00ff */
[C---:B------:R-:W-:Y:S01]  /*3410*/  FFMA.FTZ R32, R110.reuse, R111, -R119 ;  /* 0x0000006f6e207223 */ /* 0x040fe20000010877 */
[----:B------:R-:W-:Y:S01]  /*3420*/  FFMA.FTZ R115, R110, R115, R118 ;  /* 0x000000736e737223 */ /* 0x000fe20000010076 */
[----:B------:R-:W-:Y:S01]  /*3430*/  LOP3.LUT R111, R112, 0xffff0000, RZ, 0xc0, !PT ;  /* 0xffff0000706f7812 */ /* 0x000fe200078ec0ff */
[-C--:B------:R-:W-:Y:S01]  /*3440*/  FMUL.FTZ R110, R54, R113.reuse ;  /* 0x00000071366e7220 */ /* 0x080fe20000410000 */
[----:B------:R-:W-:Y:S01]  /*3450*/  FFMA.FTZ R120, R53, R113, -R120 ;  /* 0x0000007135787223 */ /* 0x000fe20000010878 */
[----:B------:R-:W-:Y:S01]  /*3460*/  LOP3.LUT R113, R116, 0xffff0000, RZ, 0xc0, !PT ;  /* 0xffff000074717812 */ /* 0x000fe200078ec0ff */
[----:B------:R-:W-:Y:S02]  /*3470*/  IMAD.U32 R54, R35, 0x10000, RZ ;  /* 0x0001000023367824 */ /* 0x000fe400078e00ff */
        /* <DEDUP_REMOVED lines=12> */
[----:B------:R-:W-:-:S07]  /*3540*/  F2FP.BF16.F32.PACK_AB R32, R55, R52 ;  /* 0x000000343720723e */ /* 0x000fce00000010ff */
.L_x_9662:
[----:B------:R-:W-:Y:S05]  /*3550*/  BSYNC B3 ;  /* 0x0000000000037941 */ /* 0x000fea0003800000 */
.L_x_9661:
[----:B--2---:R1:W-:Y:S02]  /*3560*/  STG.E.128 desc[UR40][R42.64], R32 ;  /* 0x000000202a007986 */ /* 0x0043e4000c101d28 */
.L_x_9660:
[----:B------:R-:W-:Y:S05]  /*3570*/  BSYNC B2 ;  /* 0x0000000000027941 */ /* 0x000fea0003800000 */
.L_x_9659:
[----:B------:R-:W-:Y:S05]  /*3580*/  @P2 BRA `(.L_x_9658) ;  /* 0x0000000000cc2947 */ /* 0x000fea0003800000 */
[----:B-1----:R1:W2:Y:S01]  /*3590*/  LDS.128 R32, [R103] ;  /* 0x0000000067207984 */ /* 0x0022a20000000c00 */
[----:B------:R-:W-:Y:S01]  /*35a0*/  ISETP.GE.AND P4, PT, R202, R102, PT ;  /* 0x00000066ca00720c */ /* 0x000fe20003f86270 */
[----:B------:R-:W-:-:S12]  /*35b0*/  BSSY B2, `(.L_x_9663) ;  /* 0x000002f000027945 */ /* 0x000fd80003800000 */
[----:B-1----:R-:W-:Y:S05]  /*35c0*/  @P4 BRA `(.L_x_9664) ;  /* 0x0000000000b44947 */ /* 0x002fea0003800000 */
[----:B------:R-:W-:Y:S02]  /*35d0*/  SHF.R.U32.HI R111, RZ, 0x10, R49 ;  /* 0x00000010ff6f7819 */ /* 0x000fe40000011631 */
[----:B------:R-:W-:Y:S02]  /*35e0*/  SHF.R.U32.HI R53, RZ, 0x10, R51 ;  /* 0x00000010ff357819 */ /* 0x000fe40000011633 */
[----:B------:R-:W-:Y:S02]  /*35f0*/  SHF.R.U64 R110, R48, 0x10, R49 ;  /* 0x00000010306e7819 */ /* 0x000fe40000001231 */
[----:B------:R-:W-:Y:S02]  /*3600*/  PRMT R111, R122, 0x5410, R111 ;  /* 0x000054107a6f7816 */ /* 0x000fe4000000006f */
[----:B------:R-:W-:Y:S01]  /*3610*/  SHF.R.U64 R52, R50, 0x10, R51 ;  /* 0x0000001032347819 */ /* 0x000fe20000001233 */
[----:B--2---:R-:W-:Y:S01]  /*3620*/  IMAD.U32 R50, R34, 0x10000, RZ ;  /* 0x0001000022327824 */ /* 0x004fe200078e00ff */
[----:B------:R-:W-:Y:S01]  /*3630*/  PRMT R53, R121, 0x5410, R53 ;  /* 0x0000541079357816 */ /* 0x000fe20000000035 */
[----:B------:R-:W-:Y:S01]  /*3640*/  IMAD.U32 R113, R111, 0x10000, RZ ;  /* 0x000100006f717824 */ /* 0x000fe200078e00ff */
[----:B------:R-:W-:-:S02]  /*3650*/  PRMT R110, R101, 0x5432, R110 ;  /* 0x00005432656e7816 */ /* 0x000fc4000000006e */
[----:B------:R-:W-:Y:S01]  /*3660*/  LOP3.LUT R51, R34, 0xffff0000, RZ, 0xc0, !PT ;  /* 0xffff000022337812 */ /* 0x000fe200078ec0ff */
[----:B------:R-:W-:Y:S01]  /*3670*/  IMAD.U32 R55, R53, 0x10000, RZ ;  /* 0x0001000035377824 */ /* 0x000fe200078e00ff */
[----:B------:R-:W-:Y:S01]  /*3680*/  PRMT R52, R98, 0x5432, R52 ;  /* 0x0000543262347816 */ /* 0x000fe20000000034 */
[----:B------:R-:W-:Y:S01]  /*3690*/  IMAD.U32 R34, R35, 0x10000, RZ ;  /* 0x0001000023227824 */ /* 0x000fe200078e00ff */
[----:B------:R-:W-:Y:S01]  /*36a0*/  LOP3.LUT R49, R33, 0xffff0000, RZ, 0xc0, !PT ;  /* 0xffff000021317812 */ /* 0x000fe200078ec0ff */
[C---:B------:R-:W-:Y:S01]  /*36b0*/  FMUL.FTZ R115, R51.reuse, R113 ;  /* 0x0000007133737220 */ /* 0x040fe20000410000 */
[----:B------:R-:W-:Y:S01]  /*36c0*/  LOP3.LUT R112, R110, 0xffff0000, RZ, 0xc0, !PT ;  /* 0xffff00006e707812 */ /* 0x000fe200078ec0ff */
[-C--:B------:R-:W-:Y:S01]  /*36d0*/  FMUL.FTZ R51, R51, R55.reuse ;  /* 0x0000003733337220 */ /* 0x080fe20000410000 */
[----:B------:R-:W-:Y:S01]  /*36e0*/  LOP3.LUT R48, R35, 0xffff0000, RZ, 0xc0, !PT ;  /* 0xffff000023307812 */ /* 0x000fe200078ec0ff */
[----:B------:R-:W-:Y:S01]  /*36f0*/  IMAD.U32 R35, R33, 0x10000, RZ ;  /* 0x0001000021237824 */ /* 0x000fe200078e00ff */
[----:B------:R-:W-:Y:S01]  /*3700*/  LOP3.LUT R54, R52, 0xffff0000, RZ, 0xc0, !PT ;  /* 0xffff000034367812 */ /* 0x000fe200078ec0ff */
[----:B------:R-:W-:Y:S01]  /*3710*/  FMUL.FTZ R114, R49, R112 ;  /* 0x0000007031727220 */ /* 0x000fe20000410000 */
[----:B------:R-:W-:Y:S01]  /*3720*/  LOP3.LUT R111, R111, 0xffff0000, RZ, 0xc0, !PT ;  /* 0xffff00006f6f7812 */ /* 0x000fe200078ec0ff */
[----:B------:R-:W-:Y:S01]  /*3730*/  IMAD.U32 R33, R32, 0x10000, RZ ;  /* 0x0001000020217824 */ /* 0x000fe200078e00ff */
[----:B------:R-:W-:Y:S01]  /*3740*/  LOP3.LUT R53, R53, 0xffff0000, RZ, 0xc0, !PT ;  /* 0xffff000035357812 */ /* 0x000fe200078ec0ff */
[----:B------:R-:W-:Y:S01]  /*3750*/  FFMA.FTZ R115, R50, R55, -R115 ;  /* 0x0000003732737223 */ /* 0x000fe20000010873 */
[-C--:B------:R-:W-:Y:S01]  /*3760*/  FMUL.FTZ R49, R49, R54.reuse ;  /* 0x0000003631317220 */ /* 0x080fe20000410000 */
[----:B------:R-:W-:Y:S01]  /*3770*/  LOP3.LUT R32, R32, 0xffff0000, RZ, 0xc0, !PT ;  /* 0xffff000020207812 */ /* 0x000fe200078ec0ff */
[----:B------:R-:W-:Y:S01]  /*3780*/  FFMA.FTZ R114, R35, R54, -R114 ;  /* 0x0000003623727223 */ /* 0x000fe20000010872 */
[----:B------:R-:W-:Y:S01]  /*3790*/  FFMA.FTZ R50, R50, R113, R51 ;  /* 0x0000007132327223 */ /* 0x000fe20000010033 */
[----:B------:R-:W-:-:S02]  /*37a0*/  IMAD.U32 R110, R110, 0x10000, RZ ;  /* 0x000100006e6e7824 */ /* 0x000fc400078e00ff */
[----:B------:R-:W-:Y:S01]  /*37b0*/  FMUL.FTZ R51, R48, R111 ;  /* 0x0000006f30337220 */ /* 0x000fe20000410000 */
[----:B------:R-:W-:Y:S02]  /*37c0*/  IMAD.U32 R52, R52, 0x10000, RZ ;  /* 0x0001000034347824 */ /* 0x000fe400078e00ff */
[-C--:B------:R-:W-:Y:S01]  /*37d0*/  FMUL.FTZ R54, R48, R53.reuse ;  /* 0x0000003530367220 */ /* 0x080fe20000410000 */
[----:B------:R-:W-:Y:S01]  /*37e0*/  FFMA.FTZ R49, R35, R112, R49 ;  /* 0x0000007023317223 */ /* 0x000fe20000010031 */
        /* <DEDUP_REMOVED lines=11> */
.L_x_9664:
[----:B------:R-:W-:Y:S05]  /*38a0*/  BSYNC B2 ;  /* 0x0000000000027941 */ /* 0x000fea0003800000 */
.L_x_9663:
[----:B--2---:R2:W-:Y:S02]  /*38b0*/  STG.E.128 desc[UR40][R42.64+0x40], R32 ;  /* 0x000040202a007986 */ /* 0x0045e4000c101d28 */
.L_x_9658:
[----:B------:R-:W-:Y:S05]  /*38c0*/  BSYNC B1 ;  /* 0x0000000000017941 */ /* 0x000fea0003800000 */
.L_x_9657:
[----:B------:R-:W-:Y:S05]  /*38d0*/  @P5 BRA `(.L_x_9665) ;  /* 0x0000001c00805947 */ /* 0x000fea0003800000 */
[----:B------:R-:W-:Y:S04]  /*38e0*/  BSSY B1, `(.L_x_9666) ;  /* 0x0000036000017945 */ /* 0x000fe80003800000 */
[----:B------:R-:W-:Y:S05]  /*38f0*/  @P1 BRA `(.L_x_9667) ;  /* 0x0000000000d01947 */ /* 0x000fea0003800000 */
[----:B-12---:R1:W2:Y:S01]  /*3900*/  LDS.128 R32, [R104+0x2000] ;  /* 0x0020000068207984 */ /* 0x0062a20000000c00 */
        /* <DEDUP_REMOVED lines=16> */
[----:B------:R-:W-:Y:S01]  /*3a10*/  LOP3.LUT R48, R107, 0xffff0000, RZ, 0xc0, !PT ;  /* 0xffff00006b307812 */ /* 0x000fe200078ec0ff */
[----:B------:R-:W-:Y:S01]  /*3a20*/  IMAD.U32 R47, R108, 0x10000, RZ ;  /* 0x000100006c2f7824 */ /* 0x000fe200078e00ff */
[----:B------:R-:W-:Y:S01]  /*3a30*/  LOP3.LUT R46, R109, 0xffff0000, RZ, 0xc0, !PT ;  /* 0xffff00006d2e7812 */ /* 0x000fe200078ec0ff */
[----:B------:R-:W-:Y:S01]  /*3a40*/  IMAD.U32 R107, R107, 0x10000, RZ ;  /* 0x000100006b6b7824 */ /* 0x000fe200078e00ff */
[----:B------:R-:W-:Y:S01]  /*3a50*/  LOP3.LUT R43, R34, 0xffff0000, RZ, 0xc0, !PT ;  /* 0xffff0000222b7812 */ /* 0x000fe200078ec0ff */
[----:B------:R-:W-:-:S02]  /*3a60*/  IMAD.U32 R34, R33, 0x10000, RZ ;  /* 0x0001000021227824 */ /* 0x000fc400078e00ff */
[C---:B------:R-:W-:Y:S01]  /*3a70*/  FMUL.FTZ R51, R35.reuse, R48 ;  /* 0x0000003023337220 */ /* 0x040fe20000410000 */
[C---:B------:R-:W-:Y:S02]  /*3a80*/  IMAD.U32 R33, R32.reuse, 0x10000, RZ ;  /* 0x0001000020217824 */ /* 0x040fe400078e00ff */
[-C--:B------:R-:W-:Y:S01]  /*3a90*/  FMUL.FTZ R35, R35, R46.reuse ;  /* 0x0000002e23237220 */ /* 0x080fe20000410000 */
[----:B------:R-:W-:Y:S01]  /*3aa0*/  LOP3.LUT R32, R32, 0xffff0000, RZ, 0xc0, !PT ;  /* 0xffff000020207812 */ /* 0x000fe200078ec0ff */
[C---:B------:R-:W-:Y:S01]  /*3ab0*/  FMUL.FTZ R53, R43.reuse, R49 ;  /* 0x000000312b357220 */ /* 0x040fe20000410000 */
[-C--:B------:R-:W-:Y:S01]  /*3ac0*/  FMUL.FTZ R43, R43, R47.reuse ;  /* 0x0000002f2b2b7220 */ /* 0x080fe20000410000 */
        /* <DEDUP_REMOVED lines=21> */
.L_x_9669:
[----:B------:R-:W-:Y:S05]  /*3c20*/  BSYNC B2 ;  /* 0x0000000000027941 */ /* 0x000fea0003800000 */
.L_x_9668:
[----:B--2---:R3:W-:Y:S02]  /*3c30*/  STG.E.128 desc[UR40][R40.64], R32 ;  /* 0x0000002028007986 */ /* 0x0047e4000c101d28 */
.L_x_9667:
[----:B------:R-:W-:Y:S05]  /*3c40*/  BSYNC B1 ;  /* 0x0000000000017941 */ /* 0x000fea0003800000 */
.L_x_9666:
[----:B------:R-:W-:Y:S05]  /*3c50*/  @P2 BRA `(.L_x_9665) ;  /* 0x0000001800a02947 */ /* 0x000fea0003800000 */
[----:B-123--:R1:W2:Y:S01]  /*3c60*/  LDS.128 R32, [R103+0x2000] ;  /* 0x0020000067207984 */ /* 0x00e2a20000000c00 */
[----:B------:R-:W-:Y:S01]  /*3c70*/  ISETP.GE.AND P4, PT, R202, R102, PT ;  /* 0x00000066ca00720c */ /* 0x000fe20003f86270 */
[----:B------:R-:W-:-:S12]  /*3c80*/  BSSY B1, `(.L_x_9670) ;  /* 0x0000030000017945 */ /* 0x000fd80003800000 */
[----:B-1----:R-:W-:Y:S05]  /*3c90*/  @P4 BRA `(.L_x_9671) ;  /* 0x0000000000b84947 */ /* 0x002fea0003800000 */
[----:B------:R-:W-:Y:S02]  /*3ca0*/  SHF.R.U32.HI R42, RZ, 0x10, R37 ;  /* 0x00000010ff2a7819 */ /* 0x000fe40000011625 */
[----:B------:R-:W-:Y:S02]  /*3cb0*/  SHF.R.U32.HI R44, RZ, 0x10, R39 ;  /* 0x00000010ff2c7819 */ /* 0x000fe40000011627 */
[----:B------:R-:W-:Y:S01]  /*3cc0*/  SHF.R.U64 R43, R36, 0x10, R37 ;  /* 0x00000010242b7819 */ /* 0x000fe20000001225 */
[----:B--2---:R-:W-:Y:S01]  /*3cd0*/  IMAD.U32 R36, R34, 0x10000, RZ ;  /* 0x0001000022247824 */ /* 0x004fe200078e00ff */
[----:B------:R-:W-:Y:S01]  /*3ce0*/  SHF.R.U64 R45, R38, 0x10, R39 ;  /* 0x00000010262d7819 */ /* 0x000fe20000001227 */
[----:B------:R-:W-:Y:S01]  /*3cf0*/  IMAD.U32 R38, R35, 0x10000, RZ ;  /* 0x0001000023267824 */ /* 0x000fe200078e00ff */
[----:B------:R-:W-:Y:S02]  /*3d00*/  PRMT R101, R101, 0x5410, R42 ;  /* 0x0000541065657816 */ /* 0x000fe4000000002a */
[----:B------:R-:W-:-:S02]  /*3d10*/  PRMT R99, R99, 0x5410, R44 ;  /* 0x0000541063637816 */ /* 0x000fc4000000002c */
[----:B------:R-:W-:Y:S02]  /*3d20*/  PRMT R100, R100, 0x5410, R43 ;  /* 0x0000541064647816 */ /* 0x000fe4000000002b */
[----:B------:R-:W-:Y:S01]  /*3d30*/  LOP3.LUT R37, R34, 0xffff0000, RZ, 0xc0, !PT ;  /* 0xffff000022257812 */ /* 0x000fe200078ec0ff */
[----:B------:R-:W-:Y:S01]  /*3d40*/  IMAD.U32 R43, R99, 0x10000, RZ ;  /* 0x00010000632b7824 */ /* 0x000fe200078e00ff */
[----:B------:R-:W-:Y:S01]  /*3d50*/  LOP3.LUT R39, R35, 0xffff0000, RZ, 0xc0, !PT ;  /* 0xffff000023277812 */ /* 0x000fe200078ec0ff */
[----:B------:R-:W-:Y:S01]  /*3d60*/  IMAD.U32 R34, R33, 0x10000, RZ ;  /* 0x0001000021227824 */ /* 0x000fe200078e00ff */
[----:B------:R-:W-:Y:S01]  /*3d70*/  PRMT R98, R98, 0x5410, R45 ;  /* 0x0000541062627816 */ /* 0x000fe2000000002d */
[----:B------:R-:W-:Y:S01]  /*3d80*/  IMAD.U32 R45, R101, 0x10000, RZ ;  /* 0x00010000652d7824 */ /* 0x000fe200078e00ff */
[----:B------:R-:W-:Y:S01]  /*3d90*/  LOP3.LUT R35, R33, 0xffff0000, RZ, 0xc0, !PT ;  /* 0xffff000021237812 */ /* 0x000fe200078ec0ff */
[----:B------:R-:W-:Y:S01]  /*3da0*/  IMAD.U32 R33, R32, 0x10000, RZ ;  /* 0x0001000020217824 */ /* 0x000fe200078e00ff */
[----:B------:R-:W-:Y:S01]  /*3db0*/  LOP3.LUT R44, R100, 0xffff0000, RZ, 0xc0, !PT ;  /* 0xffff0000642c7812 */ /* 0x000fe200078ec0ff */
[C---:B------:R-:W-:Y:S01]  /*3dc0*/  FMUL.FTZ R49, R37.reuse, R45 ;  /* 0x0000002d25317220 */ /* 0x040fe20000410000 */
[----:B------:R-:W-:Y:S01]  /*3dd0*/  LOP3.LUT R42, R98, 0xffff0000, RZ, 0xc0, !PT ;  /* 0xffff0000622a7812 */ /* 0x000fe200078ec0ff */
[-C--:B------:R-:W-:Y:S01]  /*3de0*/  FMUL.FTZ R37, R37, R43.reuse ;  /* 0x0000002b25257220 */ /* 0x080fe20000410000 */
[----:B------:R-:W-:Y:S01]  /*3df0*/  LOP3.LUT R101, R101, 0xffff0000, RZ, 0xc0, !PT ;  /* 0xffff000065657812 */ /* 0x000fe200078ec0ff */
[----:B------:R-:W-:Y:S01]  /*3e00*/  FMUL.FTZ R47, R35, R44 ;  /* 0x0000002c232f7220 */ /* 0x000fe20000410000 */
[----:B------:R-:W-:Y:S01]  /*3e10*/  LOP3.LUT R99, R99, 0xffff0000, RZ, 0xc0, !PT ;  /* 0xffff000063637812 */ /* 0x000fe200078ec0ff */
[----:B------:R-:W-:Y:S01]  /*3e20*/  FFMA.FTZ R49, R36, R43, -R49 ;  /* 0x0000002b24317223 */ /* 0x000fe20000010831 */
[-C--:B------:R-:W-:Y:S01]  /*3e30*/  FMUL.FTZ R35, R35, R42.reuse ;  /* 0x0000002a23237220 */ /* 0x080fe20000410000 */
[----:B------:R-:W-:Y:S01]  /*3e40*/  LOP3.LUT R32, R32, 0xffff0000, RZ, 0xc0, !PT ;  /* 0xffff000020207812 */ /* 0x000fe200078ec0ff */
[----:B------:R-:W-:Y:S01]  /*3e50*/  FFMA.FTZ R47, R34, R42, -R47 ;  /* 0x0000002a222f7223 */ /* 0x000fe2000001082f */
[----:B------:R-:W-:Y:S01]  /*3e60*/  FFMA.FTZ R36, R36, R45, R37 ;  /* 0x0000002d24247223 */ /* 0x000fe20000010025 */
[----:B------:R-:W-:-:S02]  /*3e70*/  IMAD.U32 R100, R100, 0x10000, RZ ;  /* 0x0001000064647824 */ /* 0x000fc400078e00ff */
[C---:B------:R-:W-:Y:S01]  /*3e80*/  FMUL.FTZ R37, R39.reuse, R101 ;  /* 0x0000006527257220 */ /* 0x040fe20000410000 */
        /* <DEDUP_REMOVED lines=15> */
.L_x_9671:
[----:B------:R-:W-:Y:S05]  /*3f80*/  BSYNC B1 ;  /* 0x0000000000017941 */ /* 0x000fea0003800000 */
.L_x_9670:
[----:B--2---:R4:W-:Y:S01]  /*3f90*/  STG.E.128 desc[UR40][R40.64+0x40], R32 ;  /* 0x0000402028007986 */ /* 0x0049e2000c101d28 */
[----:B------:R-:W-:Y:S05]  /*3fa0*/  BRA `(.L_x_9665) ;  /* 0x0000001400cc7947 */ /* 0x000fea0003800000 */
.L_x_9649:
[----:B------:R-:W-:Y:S02]  /*3fb0*/  ISETP.GE.AND P3, PT, R216, R97, PT ;  /* 0x00000061d800720c */ /* 0x000fe40003f66270 */
[----:B------:R-:W-:Y:S02]  /*3fc0*/  CS2R R38, SRZ ;  /* 0x0000000000267805 */ /* 0x000fe4000001ff00 */
[----:B------:R-:W-:-:S13]  /*3fd0*/  ISETP.GE.OR P3, PT, R16, R102, P3 ;  /* 0x000000661000720c */ /* 0x000fda0001f66670 */
[----:B------:R-:W-:Y:S01]  /*3fe0*/  @!P3 IADD3 R33, P4, P5, R12, R32, R69 ;  /* 0x000000200c21b210 */ /* 0x000fe20007d9e045 */
[----:B------:R-:W0:Y:S03]  /*3ff0*/  @!P3 LDC.64 R44, c[0x0][0x3e8] ;  /* 0x0000fa00ff2cbb82 */ /* 0x000e260000000a00 */
[----:B------:R-:W-:Y:S02]  /*4000*/  @!P3 IADD3.X R36, R79, R95, R68, P4, P5 ;  /* 0x0000005f4f24b210 */ /* 0x000fe400027ea444 */
[----:B------:R-:W-:-:S03]  /*4010*/  @!P3 IADD3 R46, P4, P5, R30, R34, R71 ;  /* 0x000000221e2eb210 */ /* 0x000fc60007d9e047 */
[----:B------:R-:W1:Y:S01]  /*4020*/  @!P3 LDC.64 R48, c[0x0][0x400] ;  /* 0x00010000ff30bb82 */ /* 0x000e620000000a00 */
[----:B------:R-:W-:Y:S02]  /*4030*/  @!P3 IADD3.X R47, R81, R105, R70, P4, P5 ;  /* 0x00000069512fb210 */ /* 0x000fe400027ea446 */
[----:B------:R-:W-:-:S04]  /*4040*/  ISETP.GE.AND P4, PT, R18, R97, PT ;  /* 0x000000611200720c */ /* 0x000fc80003f86270 */
[----:B------:R-:W-:-:S13]  /*4050*/  ISETP.GE.OR P4, PT, R16, R102, P4 ;  /* 0x000000661000720c */ /* 0x000fda0002786670 */
[----:B------:R-:W2:Y:S01]  /*4060*/  @!P4 LDC.64 R40, c[0x0][0x3e8] ;  /* 0x0000fa00ff28cb82 */ /* 0x000ea20000000a00 */
[----:B------:R-:W-:-:S05]  /*4070*/  @!P4 IADD3 R32, P5, R12, R32, RZ ;  /* 0x000000200c20c210 */ /* 0x000fca0007fbe0ff */
[----:B------:R-:W-:Y:S02]  /*4080*/  @!P4 IMAD.X R35, R95, 0x1, R79, P5 ;  /* 0x000000015f23c824 */ /* 0x000fe400028e064f */
[----:B------:R-:W3:Y:S01]  /*4090*/  @!P4 LDC.64 R42, c[0x0][0x400] ;  /* 0x00010000ff2acb82 */ /* 0x000ee20000000a00 */
[----:B--2---:R-:W-:-:S04]  /*40a0*/  @!P4 LEA R40, P5, R32, R40, 0x1 ;  /* 0x000000282028c211 */ /* 0x004fc800078a08ff */
[----:B------:R-:W-:Y:S02]  /*40b0*/  @!P4 LEA.HI.X R41, R32, R41, R35, 0x1, P5 ;  /* 0x000000292029c211 */ /* 0x000fe400028f0c23 */
[----:B------:R-:W-:-:S05]  /*40c0*/  @!P4 IADD3 R34, P5, R30, R34, RZ ;  /* 0x000000221e22c210 */ /* 0x000fca0007fbe0ff */
[----:B------:R-:W-:Y:S01]  /*40d0*/  @!P4 IMAD.X R32, R105, 0x1, R81, P5 ;  /* 0x000000016920c824 */ /* 0x000fe200028e0651 */
[----:B---3--:R-:W-:-:S04]  /*40e0*/  @!P4 LEA R42, P5, R34, R42, 0x1 ;  /* 0x0000002a222ac211 */ /* 0x008fc800078a08ff */
[----:B------:R-:W-:Y:S02]  /*40f0*/  @!P4 LEA.HI.X R43, R34, R43, R32, 0x1, P5 ;  /* 0x0000002b222bc211 */ /* 0x000fe400028f0c20 */
[----:B------:R-:W-:Y:S02]  /*4100*/  CS2R R34, SRZ ;  /* 0x0000000000227805 */ /* 0x000fe4000001ff00 */
[----:B0-----:R-:W-:-:S04]  /*4110*/  @!P3 LEA R44, P5, R33, R44, 0x1 ;  /* 0x0000002c212cb211 */ /* 0x001fc800078a08ff */
[----:B------:R-:W-:Y:S02]  /*4120*/  @!P3 LEA.HI.X R45, R33, R45, R36, 0x1, P5 ;  /* 0x0000002d212db211 */ /* 0x000fe400028f0c24 */
[----:B------:R-:W-:Y:S02]  /*4130*/  CS2R R32, SRZ ;  /* 0x0000000000207805 */ /* 0x000fe4000001ff00 */
[----:B------:R-:W-:-:S04]  /*4140*/  CS2R R36, SRZ ;  /* 0x0000000000247805 */ /* 0x000fc8000001ff00 */
[----:B------:R0:W2:Y:S04]  /*4150*/  @!P4 LDG.E.128 R32, desc[UR40][R40.64] ;  /* 0x000000282820c981 */ /* 0x0000a8000c1e1d00 */
[----:B------:R3:W4:Y:S01]  /*4160*/  @!P4 LDG.E.128 R36, desc[UR40][R42.64] ;  /* 0x000000282a24c981 */ /* 0x000722000c1e1d00 */
[----:B-1----:R-:W-:-:S04]  /*4170*/  @!P3 LEA R48, P4, R46, R48, 0x1 ;  /* 0x000000302e30b211 */ /* 0x002fc800078808ff */
[----:B------:R-:W-:Y:S02]  /*4180*/  @!P3 LEA.HI.X R49, R46, R49, R47, 0x1, P4 ;  /* 0x000000312e31b211 */ /* 0x000fe400020f0c2f */
[----:B0-----:R-:W-:Y:S02]  /*4190*/  CS2R R40, SRZ ;  /* 0x0000000000287805 */ /* 0x001fe4000001ff00 */
[----:B---3--:R-:W-:Y:S02]  /*41a0*/  CS2R R42, SRZ ;  /* 0x00000000002a7805 */ /* 0x008fe4000001ff00 */
[----:B------:R-:W-:-:S04]  /*41b0*/  CS2R R46, SRZ ;  /* 0x00000000002e7805 */ /* 0x000fc8000001ff00 */
[----:B------:R0:W3:Y:S02]  /*41c0*/  @!P3 LDG.E.128 R40, desc[UR40][R44.64] ;  /* 0x000000282c28b981 */ /* 0x0000e4000c1e1d00 */
[----:B0-----:R-:W-:-:S06]  /*41d0*/  CS2R R44, SRZ ;  /* 0x00000000002c7805 */ /* 0x001fcc000001ff00 */
[----:B------:R0:W5:Y:S01]  /*41e0*/  @!P3 LDG.E.128 R44, desc[UR40][R48.64] ;  /* 0x00000028302cb981 */ /* 0x000162000c1e1d00 */
[----:B------:R-:W-:Y:S01]  /*41f0*/  UISETP.NE.AND UP0, UPT, UR44, 0x3, UPT ;  /* 0x000000032c00788c */ /* 0x000fe2000bf05270 */
[----:B------:R-:W-:-:S05]  /*4200*/  ISETP.GE.AND P4, PT, R16, R102, PT ;  /* 0x000000661000720c */ /* 0x000fca0003f86270 */
[----:B------:R-:W-:Y:S01]  /*4210*/  PLOP3.LUT P3, PT, PT, PT, UP0, 0x80, 0x0 ;  /* 0x000000000000781c */ /* 0x000fe20003f6f008 */
[----:B--2---:R-:W-:Y:S02]  /*4220*/  IMAD.MOV.U32 R51, RZ, RZ, R34 ;  /* 0x000000ffff337224 */ /* 0x004fe400078e0022 */
[----:B------:R-:W-:Y:S02]  /*4230*/  IMAD.MOV.U32 R52, RZ, RZ, R35 ;  /* 0x000000ffff347224 */ /* 0x000fe400078e0023 */
[----:B------:R-:W-:Y:S01]  /*4240*/  IMAD.MOV.U32 R54, RZ, RZ, R33 ;  /* 0x000000ffff367224 */ /* 0x000fe200078e0021 */
[----:B------:R-:W-:Y:S01]  /*4250*/  PRMT R119, R119, 0x5410, R51 ;  /* 0x0000541077777816 */ /* 0x000fe20000000033 */
[----:B----4-:R-:W-:Y:S01]  /*4260*/  IMAD.MOV.U32 R51, RZ, RZ, R38 ;  /* 0x000000ffff337224 */ /* 0x010fe200078e0026 */
[----:B------:R-:W-:Y:S01]  /*4270*/  PRMT R128, R52, 0x7610, R128 ;  /* 0x0000761034807816 */ /* 0x000fe20000000080 */
[----:B0-----:R-:W-:Y:S01]  /*4280*/  IMAD.MOV.U32 R48, RZ, RZ, R39 ;  /* 0x000000ffff307224 */ /* 0x001fe200078e0027 */
        /* <DEDUP_REMOVED lines=17> */
[----:B-----5:R-:W-:Y:S02]  /*43a0*/  IMAD.MOV.U32 R48, RZ, RZ, R46 ;  /* 0x000000ffff307224 */ /* 0x020fe400078e002e */
        /* <DEDUP_REMOVED lines=9> */
.L_x_9672:
[----:B------:R-:W-:Y:S01]  /*4440*/  IMAD R95, R2, 0x8, R19 ;  /* 0x00000008025f7824 */ /* 0x000fe200078e0213 */
[----:B------:R-:W-:Y:S01]  /*4450*/  SHF.L.U32 R106, R201, 0x1f, RZ ;  /* 0x0000001fc96a7819 */ /* 0x000fe200000006ff */
[----:B------:R-:W0:Y:S01]  /*4460*/  LDC R107, c[0x0][0x2f4] ;  /* 0x0000bd00ff6b7b82 */ /* 0x000e220000000800 */
[----:B------:R-:W-:Y:S01]  /*4470*/  BSSY B1, `(.L_x_9673) ;  /* 0x0000006000017945 */ /* 0x000fe20003800000 */
[----:B------:R-:W-:Y:S01]  /*4480*/  IMAD.MOV.U32 R101, RZ, RZ, R50 ;  /* 0x000000ffff657224 */ /* 0x000fe200078e0032 */
[----:B------:R-:W1:Y:S05]  /*4490*/  SYNCS.PHASECHK.TRANS64.TRYWAIT P5, [R95+URZ+0x22890], R106 ;  /* 0x0228906a5f0075a7 */ /* 0x000e6a00080a017f */
[----:B------:R-:W2:Y:S01]  /*44a0*/  LDC.64 R102, c[0x0][0x300] ;  /* 0x0000c000ff667b82 */ /* 0x000ea20000000a00 */
[----:B0-----:R-:W-:Y:S01]  /*44b0*/  IMAD.IADD R109, R107, 0x1, -R74 ;  /* 0x000000016b6d7824 */ /* 0x001fe200078e0a4a */
[----:B-1----:R-:W-:Y:S06]  /*44c0*/  @!P5 BRA `(.L_x_9674) ;  /* 0x0000016000c0d947 */ /* 0x002fec0003800000 */
.L_x_9944:
[----:B------:R-:W-:Y:S05]  /*44d0*/  BSYNC B1 ;  /* 0x0000000000017941 */ /* 0x000fea0003800000 */
.L_x_9673:
[----:B------:R-:W-:Y:S01]  /*44e0*/  ISETP.GE.OR P5, PT, R18, R97, P1 ;  /* 0x000000611200720c */ /* 0x000fe20000fa6670 */
[----:B------:R-:W-:-:S12]  /*44f0*/  BSSY B1, `(.L_x_9675) ;  /* 0x0000080000017945 */ /* 0x000fd80003800000 */
[----:B------:R-:W-:Y:S05]  /*4500*/  @P5 BRA `(.L_x_9676) ;  /* 0x0000000400f85947 */ /* 0x000fea0003800000 */
[-C--:B--2---:R-:W-:Y:S01]  /*4510*/  IMAD R48, R220, R102.reuse, RZ ;  /* 0x00000066dc307224 */ /* 0x084fe200078e02ff */
[----:B------:R-:W-:Y:S01]  /*4520*/  BSSY B2, `(.L_x_9677) ;  /* 0x0000070000027945 */ /* 0x000fe20003800000 */
[----:B------:R-:W-:-:S04]  /*4530*/  IMAD.WIDE.U32 R104, R18, R102, R100 ;  /* 0x0000006612687225 */ /* 0x000fc800078e0064 */
[----:B------:R-:W-:Y:S01]  /*4540*/  IMAD R111, R18, R103, R48 ;  /* 0x00000067126f7224 */ /* 0x000fe200078e0230 */
[----:B------:R-:W-:Y:S02]  /*4550*/  SEL R48, R74, R109, !P0 ;  /* 0x0000006d4a307207 */ /* 0x000fe40004000000 */
[----:B------:R-:W-:Y:S01]  /*4560*/  IADD3 R108, P5, P6, R4, R104, R84 ;  /* 0x00000068046c7210 */ /* 0x000fe20007ebe054 */
[----:B------:R-:W-:Y:S01]  /*4570*/  IMAD.IADD R111, R111, 0x1, R105 ;  /* 0x000000016f6f7824 */ /* 0x000fe200078e0269 */
[----:B------:R-:W-:-:S04]  /*4580*/  SHF.R.S32.HI R49, RZ, 0x1f, R48 ;  /* 0x0000001fff317819 */ /* 0x000fc80000011430 */
[----:B------:R-:W-:Y:S02]  /*4590*/  LEA.HI R48, R49, R48, RZ, 0x4 ;  /* 0x0000003031307211 */ /* 0x000fe400078f20ff */
[----:B------:R-:W-:Y:S02]  /*45a0*/  IADD3.X R110, R60, R111, R86, P5, P6 ;  /* 0x0000006f3c6e7210 */ /* 0x000fe40002fec456 */
[----:B------:R-:W-:-:S05]  /*45b0*/  LEA.HI.SX32 R48, R48, R83, 0x1c ;  /* 0x0000005330307211 */ /* 0x000fca00078fe2ff */
[----:B------:R-:W-:-:S05]  /*45c0*/  IMAD.SHL.U32 R113, R48, 0x8, RZ ;  /* 0x0000000830717824 */ /* 0x000fca00078e00ff */
[----:B------:R-:W-:-:S04]  /*45d0*/  LOP3.LUT R48, R82, 0x38, R113, 0xf8, !PT ;  /* 0x0000003852307812 */ /* 0x000fc800078ef871 */
[----:B------:R-:W-:Y:S01]  /*45e0*/  LOP3.LUT R49, R48, R85, RZ, 0x3c, !PT ;  /* 0x0000005530317212 */ /* 0x000fe200078e3cff */
[----:B------:R-:W-:-:S04]  /*45f0*/  IMAD R48, R2, 0x1800, R90 ;  /* 0x0000180002307824 */ /* 0x000fc800078e025a */
[----:B------:R-:W-:Y:S02]  /*4600*/  IMAD R49, R206, 0x200, R49 ;  /* 0x00000200ce317824 */ /* 0x000fe400078e0231 */
[----:B------:R-:W-:Y:S02]  /*4610*/  IMAD R48, R48, 0x2, R19 ;  /* 0x0000000230307824 */ /* 0x000fe400078e0213 */
[----:B------:R-:W-:-:S04]  /*4620*/  IMAD R50, R2, 0x1800, R49 ;  /* 0x0000180002327824 */ /* 0x000fc800078e0231 */
[----:B------:R-:W-:Y:S02]  /*4630*/  IMAD R52, R50, 0x2, R19 ;  /* 0x0000000232347824 */ /* 0x000fe400078e0213 */
[----:B------:R-:W1:Y:S04]  /*4640*/  LDS.128 R48, [R48+0x1c400] ;  /* 0x01c4000030307984 */ /* 0x000e680000000c00 */
[----:B------:R-:W2:Y:S01]  /*4650*/  LDS.128 R52, [R52+0x1c400] ;  /* 0x01c4000034347984 */ /* 0x000ea20000000c00 */
[----:B------:R-:W-:Y:S05]  /*4660*/  @P4 BRA `(.L_x_9678) ;  /* 0x00000004006c4947 */ /* 0x000fea0003800000 */
[----:B------:R-:W-:Y:S01]  /*4670*/  SHF.R.U32.HI R116, RZ, 0x10, R37 ;  /* 0x00000010ff747819 */ /* 0x000fe20000011625 */
[----:B--2---:R-:W-:Y:S01]  /*4680*/  IMAD.U32 R112, R53, 0x10000, RZ ;  /* 0x0001000035707824 */ /* 0x004fe200078e00ff */
[----:B------:R-:W-:Y:S02]  /*4690*/  SHF.R.U32.HI R115, RZ, 0x10, R33 ;  /* 0x00000010ff737819 */ /* 0x000fe40000011621 */
[C---:B------:R-:W-:Y:S02]  /*46a0*/  PRMT R116, R114.reuse, 0x5432, R116 ;  /* 0x0000543272747816 */ /* 0x040fe40000000074 */
[----:B------:R-:W-:Y:S01]  /*46b0*/  PRMT R115, R114, 0x5410, R115 ;  /* 0x0000541072737816 */ /* 0x000fe20000000073 */
[----:B-1----:R-:W-:Y:S01]  /*46c0*/  IMAD.U32 R114, R49, 0x10000, RZ ;  /* 0x0001000031727824 */ /* 0x002fe200078e00ff */
[----:B------:R-:W-:Y:S01]  /*46d0*/  SHF.R.U64 R36, R36, 0x10, R37 ;  /* 0x0000001024247819 */ /* 0x000fe20000001225 */
[----:B------:R-:W-:Y:S01]  /*46e0*/  IMAD.U32 R129, R116, 0x10000, RZ ;  /* 0x0001000074817824 */ /* 0x000fe200078e00ff */
[----:B------:R-:W-:Y:S01]  /*46f0*/  SHF.R.U64 R32, R32, 0x10, R33 ;  /* 0x0000001020207819 */ /* 0x000fe20000001221 */
[C---:B------:R-:W-:Y:S01]  /*4700*/  IMAD.U32 R117, R115.reuse, 0x10000, RZ ;  /* 0x0001000073757824 */ /* 0x040fe200078e00ff */
[----:B------:R-:W-:Y:S01]  /*4710*/  LOP3.LUT R115, R115, 0xffff0000, RZ, 0xc0, !PT ;  /* 0xffff000073737812 */ /* 0x000fe200078ec0ff */
[----:B------:R-:W-:Y:S01]  /*4720*/  FMUL.FTZ R131, R112, R129 ;  /* 0x0000008170837220 */ /* 0x000fe20000410000 */
[----:B------:R-:W-:Y:S01]  /*4730*/  PRMT R32, R120, 0x5432, R32 ;  /* 0x0000543278207816 */ /* 0x000fe20000000020 */
[-C--:B------:R-:W-:Y:S01]  /*4740*/  FMUL.FTZ R118, R112, R117.reuse ;  /* 0x0000007570767220 */ /* 0x080fe20000410000 */
[----:B------:R-:W-:Y:S01]  /*4750*/  SHF.R.U64 R34, R34, 0x10, R35 ;  /* 0x0000001022227819 */ /* 0x000fe20000001223 */
[----:B------:R-:W-:Y:S01]  /*4760*/  FFMA.FTZ R112, R114, R117, -R131 ;  /* 0x0000007572707223 */ /* 0x000fe20000010883 */
[----:B------:R-:W-:Y:S01]  /*4770*/  LOP3.LUT R117, R116, 0xffff0000, RZ, 0xc0, !PT ;  /* 0xffff000074757812 */ /* 0x000fe200078ec0ff */
[----:B------:R-:W-:Y:S01]  /*4780*/  FFMA.FTZ R114, R114, R129, R118 ;  /* 0x0000008172727223 */ /* 0x000fe20000010076 */
[----:B------:R-:W-:Y:S01]  /*4790*/  LOP3.LUT R116, R53, 0xffff0000, RZ, 0xc0, !PT ;  /* 0xffff000035747812 */ /* 0x000fe200078ec0ff */
[----:B------:R-:W-:Y:S01]  /*47a0*/  IMAD.U32 R33, R48, 0x10000, RZ ;  /* 0x0001000030217824 */ /* 0x000fe200078e00ff */
[----:B------:R-:W-:Y:S01]  /*47b0*/  LOP3.LUT R53, R49, 0xffff0000, RZ, 0xc0, !PT ;  /* 0xffff000031357812 */ /* 0x000fe200078ec0ff */
[----:B------:R-:W-:Y:S01]  /*47c0*/  IMAD.U32 R37, R50, 0x10000, RZ ;  /* 0x0001000032257824 */ /* 0x000fe200078e00ff */
[----:B------:R-:W-:Y:S01]  /*47d0*/  LOP3.LUT R48, R48, 0xffff0000, RZ, 0xc0, !PT ;  /* 0xffff000030307812 */ /* 0x000fe200078ec0ff */
[C---:B------:R-:W-:Y:S01]  /*47e0*/  FMUL.FTZ R118, R116.reuse, R117 ;  /* 0x0000007574767220 */ /* 0x040fe20000410000 */
[----:B------:R-:W-:Y:S01]  /*47f0*/  FMUL.FTZ R116, R116, R115 ;  /* 0x0000007374747220 */ /* 0x000fe20000410000 */
[----:B------:R-:W-:-:S02]  /*4800*/  PRMT R34, R119, 0x5432, R34 ;  /* 0x0000543277227816 */ /* 0x000fc40000000022 */
[C---:B------:R-:W-:Y:S01]  /*4810*/  FFMA.FTZ R49, R53.reuse, R115, -R118 ;  /* 0x0000007335317223 */ /* 0x040fe20000010876 */
[----:B------:R-:W-:Y:S01]  /*4820*/  FFMA.FTZ R53, R53, R117, R116 ;  /* 0x0000007535357223 */ /* 0x000fe20000010074 */
[----:B------:R-:W-:Y:S01]  /*4830*/  SHF.R.U32.HI R116, RZ, 0x10, R39 ;  /* 0x00000010ff747819 */ /* 0x000fe20000011627 */
[----:B------:R-:W-:Y:S01]  /*4840*/  IMAD.U32 R117, R55, 0x10000, RZ ;  /* 0x0001000037757824 */ /* 0x000fe200078e00ff */
[----:B------:R-:W-:Y:S01]  /*4850*/  SHF.R.U32.HI R115, RZ, 0x10, R35 ;  /* 0x00000010ff737819 */ /* 0x000fe20000011623 */
[----:B------:R-:W-:Y:S01]  /*4860*/  IMAD.U32 R118, R51, 0x10000, RZ ;  /* 0x0001000033767824 */ /* 0x000fe200078e00ff */
[----:B------:R-:W-:Y:S01]  /*4870*/  PRMT R116, R122, 0x5432, R116 ;  /* 0x000054327a747816 */ /* 0x000fe20000000074 */
[----:B------:R-:W-:Y:S01]  /*4880*/  IMAD.U32 R35, R52, 0x10000, RZ ;  /* 0x0001000034237824 */ /* 0x000fe200078e00ff */
[----:B------:R-:W-:Y:S02]  /*4890*/  PRMT R115, R128, 0x5410, R115 ;  /* 0x0000541080737816 */ /* 0x000fe40000000073 */
[----:B------:R-:W-:Y:S01]  /*48a0*/  LOP3.LUT R55, R55, 0xffff0000, RZ, 0xc0, !PT ;  /* 0xffff000037377812 */ /* 0x000fe200078ec0ff */
[C---:B------:R-:W-:Y:S01]  /*48b0*/  IMAD.U32 R129, R116.reuse, 0x10000, RZ ;  /* 0x0001000074817824 */ /* 0x040fe200078e00ff */
[----:B------:R-:W-:Y:S01]  /*48c0*/  LOP3.LUT R116, R116, 0xffff0000, RZ, 0xc0, !PT ;  /* 0xffff000074747812 */ /* 0x000fe200078ec0ff */
[----:B------:R-:W-:Y:S01]  /*48d0*/  IMAD.U32 R128, R115, 0x10000, RZ ;  /* 0x0001000073807824 */ /* 0x000fe200078e00ff */
[----:B------:R-:W-:Y:S01]  /*48e0*/  LOP3.LUT R51, R51, 0xffff0000, RZ, 0xc0, !PT ;  /* 0xffff000033337812 */ /* 0x000fe200078ec0ff */
[CC--:B------:R-:W-:Y:S01]  /*48f0*/  FMUL.FTZ R131, R117.reuse, R129.reuse ;  /* 0x0000008175837220 */ /* 0x0c0fe20000410000 */
[----:B------:R-:W-:Y:S01]  /*4900*/  SHF.R.U64 R39, R38, 0x10, R39 ;  /* 0x0000001026277819 */ /* 0x000fe20000001227 */
[-C--:B------:R-:W-:Y:S01]  /*4910*/  FMUL.FTZ R130, R117, R128.reuse ;  /* 0x0000008075827220 */ /* 0x080fe20000410000 */
[----:B------:R-:W-:Y:S01]  /*4920*/  LOP3.LUT R52, R52, 0xffff0000, RZ, 0xc0, !PT ;  /* 0xffff000034347812 */ /* 0x000fe200078ec0ff */
[C---:B------:R-:W-:Y:S01]  /*4930*/  FFMA.FTZ R117, R118.reuse, R128, -R131 ;  /* 0x0000008076757223 */ /* 0x040fe20000010883 */
[----:B------:R-:W-:Y:S01]  /*4940*/  LOP3.LUT R128, R115, 0xffff0000, RZ, 0xc0, !PT ;  /* 0xffff000073807812 */ /* 0x000fe200078ec0ff */
[----:B------:R-:W-:Y:S01]  /*4950*/  FFMA.FTZ R118, R118, R129, R130 ;  /* 0x0000008176767223 */ /* 0x000fe20000010082 */
[----:B------:R-:W-:Y:S01]  /*4960*/  PRMT R115, R121, 0x5432, R36 ;  /* 0x0000543279737816 */ /* 0x000fe20000000024 */
[----:B------:R-:W-:Y:S01]  /*4970*/  FMUL.FTZ R36, R55, R116 ;  /* 0x0000007437247220 */ /* 0x000fe20000410000 */
[----:B------:R-:W-:Y:S01]  /*4980*/  PRMT R39, R127, 0x5410, R39 ;  /* 0x000054107f277816 */ /* 0x000fe20000000027 */
[----:B------:R-:W-:Y:S01]  /*4990*/  FMUL.FTZ R55, R55, R128 ;  /* 0x0000008037377220 */ /* 0x000fe20000410000 */
[----:B------:R-:W-:-:S02]  /*49a0*/  IMAD.U32 R38, R54, 0x10000, RZ ;  /* 0x0001000036267824 */ /* 0x000fc400078e00ff */
[----:B------:R-:W-:Y:S01]  /*49b0*/  FFMA.FTZ R36, R51, R128, -R36 ;  /* 0x0000008033247223 */ /* 0x000fe20000010824 */
[----:B------:R-:W-:Y:S02]  /*49c0*/  IMAD.U32 R128, R115, 0x10000, RZ ;  /* 0x0001000073807824 */ /* 0x000fe400078e00ff */
[----:B------:R-:W-:Y:S01]  /*49d0*/  FFMA.FTZ R51, R51, R116, R55 ;  /* 0x0000007433337223 */ /* 0x000fe20000010037 */
[C---:B------:R-:W-:Y:S01]  /*49e0*/  IMAD.U32 R116, R32.reuse, 0x10000, RZ ;  /* 0x0001000020747824 */ /* 0x040fe200078e00ff */
[----:B------:R-:W-:Y:S01]  /*49f0*/  LOP3.LUT R55, R115, 0xffff0000, RZ, 0xc0, !PT ;  /* 0xffff000073377812 */ /* 0x000fe200078ec0ff */
[C---:B------:R-:W-:Y:S01]  /*4a00*/  FMUL.FTZ R130, R35.reuse, R128 ;  /* 0x0000008023827220 */ /* 0x040fe20000410000 */
[----:B------:R-:W-:Y:S01]  /*4a10*/  LOP3.LUT R115, R32, 0xffff0000, RZ, 0xc0, !PT ;  /* 0xffff000020737812 */ /* 0x000fe200078ec0ff */
[-C--:B------:R-:W-:Y:S01]  /*4a20*/  FMUL.FTZ R35, R35, R116.reuse ;  /* 0x0000007423237220 */ /* 0x080fe20000410000 */
[----:B------:R-:W-:Y:S01]  /*4a30*/  LOP3.LUT R54, R54, 0xffff0000, RZ, 0xc0, !PT ;  /* 0xffff000036367812 */ /* 0x000fe200078ec0ff */
[C---:B------:R-:W-:Y:S01]  /*4a40*/  FMUL.FTZ R127, R52.reuse, R55 ;  /* 0x00000037347f7220 */ /* 0x040fe20000410000 */
[C---:B------:R-:W-:Y:S01]  /*4a50*/  FFMA.FTZ R32, R33.reuse, R116, -R130 ;  /* 0x0000007421207223 */ /* 0x040fe20000010882 */
[----:B------:R-:W-:Y:S01]  /*4a60*/  FFMA.FTZ R33, R33, R128, R35 ;  /* 0x0000008021217223 */ /* 0x000fe20000010023 */
[-C--:B------:R-:W-:Y:S01]  /*4a70*/  FMUL.FTZ R129, R52, R115.reuse ;  /* 0x0000007334817220 */ /* 0x080fe20000410000 */
[----:B------:R-:W-:Y:S01]  /*4a80*/  FFMA.FTZ R35, R48, R115, -R127 ;  /* 0x0000007330237223 */ /* 0x000fe2000001087f */
[C---:B------:R-:W-:Y:S01]  /*4a90*/  IMAD.U32 R115, R39.reuse, 0x10000, RZ ;  /* 0x0001000027737824 */ /* 0x040fe200078e00ff */
[----:B------:R-:W-:Y:S01]  /*4aa0*/  LOP3.LUT R127, R39, 0xffff0000, RZ, 0xc0, !PT ;  /* 0xffff0000277f7812 */ /* 0x000fe200078ec0ff */
[C---:B------:R-:W-:Y:S01]  /*4ab0*/  IMAD.U32 R52, R34.reuse, 0x10000, RZ ;  /* 0x0001000022347824 */ /* 0x040fe200078e00ff */
[----:B------:R-:W-:Y:S01]  /*4ac0*/  LOP3.LUT R39, R34, 0xffff0000, RZ, 0xc0, !PT ;  /* 0xffff000022277812 */ /* 0x000fe200078ec0ff */
[----:B------:R-:W-:Y:S01]  /*4ad0*/  FFMA.FTZ R48, R48, R55, R129 ;  /* 0x0000003730307223 */ /* 0x000fe20000010081 */
[----:B------:R-:W-:Y:S01]  /*4ae0*/  LOP3.LUT R50, R50, 0xffff0000, RZ, 0xc0, !PT ;  /* 0xffff000032327812 */ /* 0x000fe200078ec0ff */
[----:B------:R-:W-:Y:S01]  /*4af0*/  FMUL.FTZ R34, R38, R115 ;  /* 0x0000007326227220 */ /* 0x000fe20000410000 */
[----:B------:R-:W-:Y:S01]  /*4b00*/  FMUL.FTZ R55, R54, R127 ;  /* 0x0000007f36377220 */ /* 0x000fe20000410000 */
        /* <DEDUP_REMOVED lines=15> */
[----:B------:R-:W-:-:S02]  /*4c00*/  F2FP.BF16.F32.PACK_AB R53, R53, R114 ;  /* 0x000000723535723e */ /* 0x000fc400000010ff */
[----:B------:R-:W-:-:S07]  /*4c10*/  F2FP.BF16.F32.PACK_AB R54, R127, R38 ;  /* 0x000000267f36723e */ /* 0x000fce00000010ff */
.L_x_9678:
[----:B------:R-:W-:Y:S05]  /*4c20*/  BSYNC B2 ;  /* 0x0000000000027941 */ /* 0x000fea0003800000 */
.L_x_9677:
[----:B------:R-:W-:Y:S02]  /*4c30*/  ISETP.GE.AND P5, PT, R113, R107, PT ;  /* 0x0000006b7100720c */ /* 0x000fe40003fa6270 */
[----:B------:R-:W-:-:S11]  /*4c40*/  P2R R33, PR, RZ, 0x1 ;  /* 0x00000001ff217803 */ /* 0x000fd60000000000 */
[--C-:B------:R-:W-:Y:S02]  /*4c50*/  @!P5 SHF.R.S32.HI R32, RZ, 0x1f, R113.reuse ;  /* 0x0000001fff20d819 */ /* 0x100fe40000011471 */
[----:B------:R-:W-:-:S04]  /*4c60*/  @!P5 IADD3 R104, P0, P6, R4, R104, R113 ;  /* 0x000000680468d210 */ /* 0x000fc80007e1e071 */
[----:B------:R-:W-:Y:S02]  /*4c70*/  @!P5 IADD3.X R111, R60, R111, R32, P0, P6 ;  /* 0x0000006f3c6fd210 */ /* 0x000fe400007ec420 */
[CC--:B------:R-:W-:Y:S02]  /*4c80*/  LEA R32, P6, R108.reuse, R98.reuse, 0x1 ;  /* 0x000000626c207211 */ /* 0x0c0fe400078c08ff */
[----:B------:R-:W-:Y:S02]  /*4c90*/  ISETP.NE.AND P0, PT, R33, RZ, PT ;  /* 0x000000ff2100720c */ /* 0x000fe40003f05270 */
[----:B------:R-:W-:Y:S02]  /*4ca0*/  LEA.HI.X R33, R108, R99, R110, 0x1, P6 ;  /* 0x000000636c217211 */ /* 0x000fe400030f0c6e */
[----:B------:R-:W-:-:S03]  /*4cb0*/  @!P5 LEA R34, P6, R104, R98, 0x1 ;  /* 0x000000626822d211 */ /* 0x000fc600078c08ff */
[----:B-1----:R1:W-:Y:S01]  /*4cc0*/  STG.E.128 desc[UR40][R32.64], R48 ;  /* 0x0000003020007986 */ /* 0x0023e2000c101d28 */
[----:B------:R-:W-:-:S05]  /*4cd0*/  @!P5 LEA.HI.X R35, R104, R99, R111, 0x1, P6 ;  /* 0x000000636823d211 */ /* 0x000fca00030f0c6f */
[----:B--2---:R1:W-:Y:S04]  /*4ce0*/  @!P5 STG.E.128 desc[UR40][R34.64], R52 ;  /* 0x000000342200d986 */ /* 0x0043e8000c101d28 */
.L_x_9676:
[----:B------:R-:W-:Y:S05]  /*4cf0*/  BSYNC B1 ;  /* 0x0000000000017941 */ /* 0x000fea0003800000 */
.L_x_9675:
[----:B------:R-:W-:Y:S01]  /*4d00*/  ISETP.GE.OR P5, PT, R216, R97, P1 ;  /* 0x00000061d800720c */ /* 0x000fe20000fa6670 */
[-C--:B-12---:R-:W-:Y:S02]  /*4d10*/  IMAD R32, R72, R102.reuse, RZ ;  /* 0x0000006648207224 */ /* 0x086fe400078e02ff */
[----:B------:R-:W-:-:S04]  /*4d20*/  IMAD.WIDE.U32 R100, R216, R102, R100 ;  /* 0x00000066d8647225 */ /* 0x000fc800078e0064 */
[----:B------:R-:W-:-:S06]  /*4d30*/  IMAD R51, R216, R103, R32 ;  /* 0x00000067d8337224 */ /* 0x000fcc00078e0220 */
[----:B------:R-:W-:Y:S05]  /*4d40*/  @P5 BRA `(.L_x_9665) ;  /* 0x0000000800645947 */ /* 0x000fea0003800000 */
[----:B------:R-:W-:Y:S01]  /*4d50*/  IMAD.IADD R51, R101, 0x1, R51 ;  /* 0x0000000165337824 */ /* 0x000fe200078e0233 */
[----:B------:R-:W-:Y:S01]  /*4d60*/  IADD3 R32, P5, P6, R4, R100, R84 ;  /* 0x0000006404207210 */ /* 0x000fe20007ebe054 */
[----:B------:R-:W-:Y:S01]  /*4d70*/  BSSY B1, `(.L_x_9679) ;  /* 0x0000072000017945 */ /* 0x000fe20003800000 */
[----:B------:R-:W-:Y:S02]  /*4d80*/  SEL R109, R74, R109, !P0 ;  /* 0x0000006d4a6d7207 */ /* 0x000fe40004000000 */
[----:B------:R-:W-:Y:S02]  /*4d90*/  IADD3.X R33, R60, R51, R86, P5, P6 ;  /* 0x000000333c217210 */ /* 0x000fe40002fec456 */
[C---:B------:R-:W-:Y:S02]  /*4da0*/  LEA R48, P5, R32.reuse, R98, 0x1 ;  /* 0x0000006220307211 */ /* 0x040fe400078a08ff */
[----:B------:R-:W-:Y:S02]  /*4db0*/  SHF.R.U32.HI R34, RZ, 0x3, R205 ;  /* 0x00000003ff227819 */ /* 0x000fe400000116cd */
[----:B------:R-:W-:-:S02]  /*4dc0*/  LEA.HI.X R49, R32, R99, R33, 0x1, P5 ;  /* 0x0000006320317211 */ /* 0x000fc400028f0c21 */
[----:B------:R-:W-:-:S04]  /*4dd0*/  SHF.R.S32.HI R32, RZ, 0x1f, R109 ;  /* 0x0000001fff207819 */ /* 0x000fc8000001146d */
[----:B------:R-:W-:-:S04]  /*4de0*/  LEA.HI R32, R32, R109, RZ, 0x4 ;  /* 0x0000006d20207211 */ /* 0x000fc800078f20ff */
[----:B------:R-:W-:-:S05]  /*4df0*/  LEA.HI.SX32 R32, R32, R83, 0x1c ;  /* 0x0000005320207211 */ /* 0x000fca00078fe2ff */
[----:B------:R-:W-:-:S05]  /*4e00*/  IMAD.SHL.U32 R50, R32, 0x8, RZ ;  /* 0x0000000820327824 */ /* 0x000fca00078e00ff */
[----:B------:R-:W-:-:S04]  /*4e10*/  LOP3.LUT R32, R205, 0x38, R50, 0xf8, !PT ;  /* 0x00000038cd207812 */ /* 0x000fc800078ef832 */
[----:B------:R-:W-:Y:S01]  /*4e20*/  LOP3.LUT R33, R32, R34, RZ, 0x3c, !PT ;  /* 0x0000002220217212 */ /* 0x000fe200078e3cff */
[----:B------:R-:W-:-:S04]  /*4e30*/  IMAD R32, R2, 0x1800, R87 ;  /* 0x0000180002207824 */ /* 0x000fc800078e0257 */
[----:B------:R-:W-:Y:S02]  /*4e40*/  IMAD.IADD R33, R208, 0x1, R33 ;  /* 0x00000001d0217824 */ /* 0x000fe400078e0221 */
        /* <DEDUP_REMOVED lines=9> */
[----:B------:R-:W-:Y:S01]  /*4ee0*/  SHF.R.U64 R53, R42, 0x10, R43 ;  /* 0x000000102a357819 */ /* 0x000fe2000000122b */
[----:B-1----:R-:W-:Y:S01]  /*4ef0*/  IMAD.U32 R42, R33, 0x10000, RZ ;  /* 0x00010000212a7824 */ /* 0x002fe200078e00ff */
[----:B------:R-:W-:Y:S02]  /*4f00*/  PRMT R123, R123, 0x5410, R104 ;  /* 0x000054107b7b7816 */ /* 0x000fe40000000068 */
[----:B------:R-:W-:Y:S02]  /*4f10*/  PRMT R125, R125, 0x5410, R108 ;  /* 0x000054107d7d7816 */ /* 0x000fe4000000006c */
[----:B------:R-:W-:-:S02]  /*4f20*/  SHF.R.U32.HI R54, RZ, 0x10, R47 ;  /* 0x00000010ff367819 */ /* 0x000fc4000001162f */
[----:B------:R-:W-:Y:S02]  /*4f30*/  SHF.R.U32.HI R103, RZ, 0x10, R43 ;  /* 0x00000010ff677819 */ /* 0x000fe4000001162b */
[----:B------:R-:W-:Y:S02]  /*4f40*/  SHF.R.U64 R55, R44, 0x10, R45 ;  /* 0x000000102c377819 */ /* 0x000fe4000000122d */
[----:B------:R-:W-:Y:S01]  /*4f50*/  SHF.R.U64 R102, R46, 0x10, R47 ;  /* 0x000000102e667819 */ /* 0x000fe2000000122f */
[----:B------:R-:W-:Y:S01]  /*4f60*/  IMAD.U32 R47, R39, 0x10000, RZ ;  /* 0x00010000272f7824 */ /* 0x000fe200078e00ff */
[----:B------:R-:W-:Y:S01]  /*4f70*/  PRMT R124, R124, 0x5410, R53 ;  /* 0x000054107c7c7816 */ /* 0x000fe20000000035 */
[----:B------:R-:W-:Y:S01]  /*4f80*/  IMAD.U32 R53, R123, 0x10000, RZ ;  /* 0x000100007b357824 */ /* 0x000fe200078e00ff */
[----:B------:R-:W-:Y:S01]  /*4f90*/  LOP3.LUT R45, R39, 0xffff0000, RZ, 0xc0, !PT ;  /* 0xffff0000272d7812 */ /* 0x000fe200078ec0ff */
        /* <DEDUP_REMOVED lines=8> */
[----:B------:R-:W-:Y:S01]  /*5020*/  FMUL.FTZ R55, R52, R53 ;  /* 0x0000003534377220 */ /* 0x000fe20000410000 */
[----:B------:R-:W-:Y:S01]  /*5030*/  LOP3.LUT R123, R123, 0xffff0000, RZ, 0xc0, !PT ;  /* 0xffff00007b7b7812 */ /* 0x000fe200078ec0ff */
[----:B------:R-:W-:Y:S01]  /*5040*/  IMAD.U32 R52, R120, 0x10000, RZ ;  /* 0x0001000078347824 */ /* 0x000fe200078e00ff */
[----:B------:R-:W-:Y:S01]  /*5050*/  LOP3.LUT R125, R125, 0xffff0000, RZ, 0xc0, !PT ;  /* 0xffff00007d7d7812 */ /* 0x000fe200078ec0ff */
[----:B------:R-:W-:Y:S01]  /*5060*/  FFMA.FTZ R39, R42, R39, -R55 ;  /* 0x000000272a277223 */ /* 0x000fe20000010837 */
[----:B------:R-:W-:Y:S01]  /*5070*/  SHF.R.U64 R105, R40, 0x10, R41 ;  /* 0x0000001028697819 */ /* 0x000fe20000001229 */
[----:B------:R-:W-:Y:S01]  /*5080*/  FFMA.FTZ R42, R42, R53, R103 ;  /* 0x000000352a2a7223 */ /* 0x000fe20000010067 */
[----:B------:R-:W-:Y:S01]  /*5090*/  LOP3.LUT R43, R33, 0xffff0000, RZ, 0xc0, !PT ;  /* 0xffff0000212b7812 */ /* 0x000fe200078ec0ff */
[----:B------:R-:W-:Y:S01]  /*50a0*/  FMUL.FTZ R53, R47, R54 ;  /* 0x000000362f357220 */ /* 0x000fe20000410000 */
[----:B------:R-:W-:Y:S01]  /*50b0*/  PRMT R121, R121, 0x5410, R102 ;  /* 0x0000541079797816 */ /* 0x000fe20000000066 */
[----:B------:R-:W-:Y:S01]  /*50c0*/  FMUL.FTZ R102, R44, R123 ;  /* 0x0000007b2c667220 */ /* 0x000fe20000410000 */
[----:B------:R-:W-:Y:S01]  /*50d0*/  PRMT R126, R126, 0x5410, R105 ;  /* 0x000054107e7e7816 */ /* 0x000fe20000000069 */
[-C--:B------:R-:W-:Y:S01]  /*50e0*/  FMUL.FTZ R104, R44, R125.reuse ;  /* 0x0000007d2c687220 */ /* 0x080fe20000410000 */
[-C--:B------:R-:W-:Y:S01]  /*50f0*/  FMUL.FTZ R55, R47, R52.reuse ;  /* 0x000000342f377220 */ /* 0x080fe20000410000 */
[----:B------:R-:W-:Y:S01]  /*5100*/  FFMA.FTZ R44, R43, R125, -R102 ;  /* 0x0000007d2b2c7223 */ /* 0x000fe20000010866 */
[----:B------:R-:W-:Y:S01]  /*5110*/  LOP3.LUT R102, R119, 0xffff0000, RZ, 0xc0, !PT ;  /* 0xffff000077667812 */ /* 0x000fe200078ec0ff */
[----:B------:R-:W-:Y:S01]  /*5120*/  FFMA.FTZ R47, R46, R52, -R53 ;  /* 0x000000342e2f7223 */ /* 0x000fe20000010835 */
[----:B------:R-:W-:Y:S01]  /*5130*/  LOP3.LUT R120, R120, 0xffff0000, RZ, 0xc0, !PT ;  /* 0xffff000078787812 */ /* 0x000fe200078ec0ff */
[----:B------:R-:W-:-:S02]  /*5140*/  IMAD.U32 R37, R36, 0x10000, RZ ;  /* 0x0001000024257824 */ /* 0x000fc400078e00ff */
[----:B------:R-:W-:Y:S01]  /*5150*/  FFMA.FTZ R54, R46, R54, R55 ;  /* 0x000000362e367223 */ /* 0x000fe20000010037 */
[----:B------:R-:W-:Y:S02]  /*5160*/  IMAD.U32 R52, R122, 0x10000, RZ ;  /* 0x000100007a347824 */ /* 0x000fe400078e00ff */
[----:B------:R-:W-:Y:S01]  /*5170*/  FFMA.FTZ R43, R43, R123, R104 ;  /* 0x0000007b2b2b7223 */ /* 0x000fe20000010068 */
[----:B------:R-:W-:Y:S01]  /*5180*/  IMAD.U32 R46, R126, 0x10000, RZ ;  /* 0x000100007e2e7824 */ /* 0x000fe200078e00ff */
[----:B------:R-:W-:Y:S01]  /*5190*/  LOP3.LUT R41, R35, 0xffff0000, RZ, 0xc0, !PT ;  /* 0xffff000023297812 */ /* 0x000fe200078ec0ff */
[C---:B------:R-:W-:Y:S01]  /*51a0*/  FMUL.FTZ R104, R45.reuse, R102 ;  /* 0x000000662d687220 */ /* 0x040fe20000410000 */
[----:B------:R-:W-:Y:S01]  /*51b0*/  FMUL.FTZ R108, R45, R120 ;  /* 0x000000782d6c7220 */ /* 0x000fe20000410000 */
[----:B------:R-:W-:Y:S01]  /*51c0*/  IMAD.U32 R40, R32, 0x10000, RZ ;  /* 0x0001000020287824 */ /* 0x000fe200078e00ff */
[----:B------:R-:W-:Y:S01]  /*51d0*/  LOP3.LUT R36, R36, 0xffff0000, RZ, 0xc0, !PT ;  /* 0xffff000024247812 */ /* 0x000fe200078ec0ff */
[C---:B------:R-:W-:Y:S01]  /*51e0*/  FMUL.FTZ R55, R37.reuse, R52 ;  /* 0x0000003425377220 */ /* 0x040fe20000410000 */
[----:B------:R-:W-:Y:S01]  /*51f0*/  LOP3.LUT R53, R122, 0xffff0000, RZ, 0xc0, !PT ;  /* 0xffff00007a357812 */ /* 0x000fe200078ec0ff */
[----:B------:R-:W-:Y:S01]  /*5200*/  FMUL.FTZ R37, R37, R46 ;  /* 0x0000002e25257220 */ /* 0x000fe20000410000 */
[----:B------:R-:W-:Y:S01]  /*5210*/  LOP3.LUT R45, R126, 0xffff0000, RZ, 0xc0, !PT ;  /* 0xffff00007e2d7812 */ /* 0x000fe200078ec0ff */
[C---:B------:R-:W-:Y:S01]  /*5220*/  FFMA.FTZ R104, R41.reuse, R120, -R104 ;  /* 0x0000007829687223 */ /* 0x040fe20000010868 */
[----:B------:R-:W-:Y:S01]  /*5230*/  LOP3.LUT R32, R32, 0xffff0000, RZ, 0xc0, !PT ;  /* 0xffff000020207812 */ /* 0x000fe200078ec0ff */
[----:B------:R-:W-:Y:S01]  /*5240*/  FFMA.FTZ R105, R41, R102, R108 ;  /* 0x0000006629697223 */ /* 0x000fe2000001006c */
[----:B------:R-:W-:Y:S01]  /*5250*/  FFMA.FTZ R55, R40, R46, -R55 ;  /* 0x0000002e28377223 */ /* 0x000fe20000010837 */
[C---:B------:R-:W-:Y:S01]  /*5260*/  IMAD.U32 R33, R34.reuse, 0x10000, RZ ;  /* 0x0001000022217824 */ /* 0x040fe200078e00ff */
[----:B------:R-:W-:Y:S01]  /*5270*/  LOP3.LUT R35, R34, 0xffff0000, RZ, 0xc0, !PT ;  /* 0xffff000022237812 */ /* 0x000fe200078ec0ff */
[----:B------:R-:W-:Y:S01]  /*5280*/  FMUL.FTZ R41, R36, R53 ;  /* 0x0000003524297220 */ /* 0x000fe20000410000 */
        /* <DEDUP_REMOVED lines=30> */
[----:B------:R-:W-:Y:S02]  /*5470*/  IMAD.MOV.U32 R38, RZ, RZ, R41 ;  /* 0x000000ffff267224 */ /* 0x000fe400078e0029 */
[----:B------:R-:W-:-:S07]  /*5480*/  IMAD.MOV.U32 R39, RZ, RZ, R54 ;  /* 0x000000ffff277224 */ /* 0x000fce00078e0036 */
.L_x_9680:
[----:B------:R-:W-:Y:S05]  /*5490*/  BSYNC B1 ;  /* 0x0000000000017941 */ /* 0x000fea0003800000 */
.L_x_9679:
[----:B-1----:R1:W-:Y:S01]  /*54a0*/  STG.E.128 desc[UR40][R48.64], R32 ;  /* 0x0000002030007986 */ /* 0x0023e2000c101d28 */
[----:B------:R-:W-:-:S13]  /*54b0*/  ISETP.GE.AND P4, PT, R50, R107, PT ;  /* 0x0000006b3200720c */ /* 0x000fda0003f86270 */
[----:B------:R-:W-:Y:S05]  /*54c0*/  @P4 BRA `(.L_x_9665) ;  /* 0x0000000000844947 */ /* 0x000fea0003800000 */
[--C-:B-1----:R-:W-:Y:S02]  /*54d0*/  SHF.R.S32.HI R32, RZ, 0x1f, R50.reuse ;  /* 0x0000001fff207819 */ /* 0x102fe40000011432 */
[----:B------:R-:W-:-:S04]  /*54e0*/  IADD3 R50, P4, P5, R4, R100, R50 ;  /* 0x0000006404327210 */ /* 0x000fc80007d9e032 */
[----:B------:R-:W-:Y:S02]  /*54f0*/  IADD3.X R51, R60, R51, R32, P4, P5 ;  /* 0x000000333c337210 */ /* 0x000fe400027ea420 */
[----:B------:R-:W-:-:S04]  /*5500*/  LEA R98, P4, R50, R98, 0x1 ;  /* 0x0000006232627211 */ /* 0x000fc800078808ff */
[----:B------:R-:W-:-:S05]  /*5510*/  LEA.HI.X R99, R50, R99, R51, 0x1, P4 ;  /* 0x0000006332637211 */ /* 0x000fca00020f0c33 */
[----:B--2---:R1:W-:Y:S01]  /*5520*/  STG.E.128 desc[UR40][R98.64], R36 ;  /* 0x0000002462007986 */ /* 0x0043e2000c101d28 */
[----:B------:R-:W-:Y:S05]  /*5530*/  BRA `(.L_x_9665) ;  /* 0x0000000000687947 */ /* 0x000fea0003800000 */
.L_x_9648:
[----:B------:R-:W-:-:S06]  /*5540*/  UISETP.NE.AND UP0, UPT, UR44, 0x3, UPT ;  /* 0x000000032c00788c */ /* 0x000fcc000bf05270 */
[----:B------:R-:W-:-:S13]  /*5550*/  PLOP3.LUT P3, PT, PT, PT, UP0, 0x80, 0x0 ;  /* 0x000000000000781c */ /* 0x000fda0003f6f008 */
[----:B------:R-:W-:Y:S05]  /*5560*/  @!P3 BRA `(.L_x_9681) ;  /* 0x000000000004b947 */ /* 0x000fea0003800000 */
[----:B------:R-:W-:Y:S01]  /*5570*/  BPT.TRAP 0x1 ;  /* 0x000000040000795c */ /* 0x000fe20000300000 */
.L_x_9681:
[----:B------:R-:W-:Y:S01]  /*5580*/  IMAD R95, R2, 0x8, R19 ;  /* 0x00000008025f7824 */ /* 0x000fe200078e0213 */
[----:B------:R-:W-:Y:S01]  /*5590*/  SHF.L.U32 R106, R201, 0x1f, RZ ;  /* 0x0000001fc96a7819 */ /* 0x000fe200000006ff */
[----:B------:R-:W-:Y:S01]  /*55a0*/  IMAD R97, R27, -0x60, R24 ;  /* 0xffffffa01b617824 */ /* 0x000fe200078e0218 */
[----:B------:R-:W-:Y:S02]  /*55b0*/  BSSY B1, `(.L_x_9682) ;  /* 0x0000004000017945 */ /* 0x000fe40003800000 */
[----:B------:R-:W0:Y:S02]  /*55c0*/  SYNCS.PHASECHK.TRANS64.TRYWAIT P4, [R95+URZ+0x22890], R106 ;  /* 0x0228906a5f0075a7 */ /* 0x000e24000808017f */
[----:B------:R-:W-:Y:S01]  /*55d0*/  VIMNMX R97, R97, 0x60, PT ;  /* 0x0000006061617848 */ /* 0x000fe20003fe0100 */
[----:B0-----:R-:W-:Y:S06]  /*55e0*/  @!P4 BRA `(.L_x_9683) ;  /* 0x00000150008cc947 */ /* 0x001fec0003800000 */
.L_x_9945:
[----:B------:R-:W-:Y:S05]  /*55f0*/  BSYNC B1 ;  /* 0x0000000000017941 */ /* 0x000fea0003800000 */
.L_x_9682:
[----:B------:R-:W-:Y:S01]  /*5600*/  ISETP.GE.AND P4, PT, R18, R97, PT ;  /* 0x000000611200720c */ /* 0x000fe20003f86270 */
[----:B------:R-:W-:-:S12]  /*5610*/  BSSY B1, `(.L_x_9684) ;  /* 0x0000006000017945 */ /* 0x000fd80003800000 */
[----:B------:R-:W-:Y:S05]  /*5620*/  @P4 BRA `(.L_x_9685) ;  /* 0x0000000000104947 */ /* 0x000fea0003800000 */
[----:B------:R-:W1:Y:S04]  /*5630*/  @!P1 LDS.128 R32, [R104] ;  /* 0x0000000068209984 */ /* 0x000e680000000c00 */
[----:B------:R-:W2:Y:S04]  /*5640*/  @!P2 LDS.128 R36, [R103] ;  /* 0x000000006724a984 */ /* 0x000ea80000000c00 */
[----:B-1----:R1:W-:Y:S04]  /*5650*/  @!P1 STG.E.128 desc[UR40][R42.64], R32 ;  /* 0x000000202a009986 */ /* 0x0023e8000c101d28 */
[----:B--2---:R1:W-:Y:S02]  /*5660*/  @!P2 STG.E.128 desc[UR40][R42.64+0x40], R36 ;  /* 0x000040242a00a986 */ /* 0x0043e4000c101d28 */
.L_x_9685:
[----:B------:R-:W-:Y:S05]  /*5670*/  BSYNC B1 ;  /* 0x0000000000017941 */ /* 0x000fea0003800000 */
.L_x_9684:
[----:B------:R-:W-:-:S13]  /*5680*/  ISETP.GE.AND P4, PT, R216, R97, PT ;  /* 0x00000061d800720c */ /* 0x000fda0003f86270 */
[----:B------:R-:W-:Y:S05]  /*5690*/  @P4 BRA `(.L_x_9665) ;  /* 0x0000000000104947 */ /* 0x000fea0003800000 */
[----:B-1----:R-:W1:Y:S04]  /*56a0*/  @!P1 LDS.128 R32, [R104+0x2000] ;  /* 0x0020000068209984 */ /* 0x002e680000000c00 */
[----:B------:R-:W2:Y:S04]  /*56b0*/  @!P2 LDS.128 R36, [R103+0x2000] ;  /* 0x002000006724a984 */ /* 0x000ea80000000c00 */
[----:B-1----:R1:W-:Y:S04]  /*56c0*/  @!P1 STG.E.128 desc[UR40][R40.64], R32 ;  /* 0x0000002028009986 */ /* 0x0023e8000c101d28 */
[----:B--2---:R1:W-:Y:S02]  /*56d0*/  @!P2 STG.E.128 desc[UR40][R40.64+0x40], R36 ;  /* 0x000040242800a986 */ /* 0x0043e4000c101d28 */
.L_x_9665:
[----:B------:R-:W-:Y:S05]  /*56e0*/  BSYNC B0 ;  /* 0x0000000000007941 */ /* 0x000fea0003800000 */
.L_x_9647:
[----:B-1234-:R-:W1:Y:S01]  /*56f0*/  S2R R32, SR_TID.X ;  /* 0x0000000000207919 */ /* 0x01ee620000002100 */
        /* <DEDUP_REMOVED lines=16> */
.L_x_9687:
[----:B------:R-:W-:Y:S05]  /*5800*/  BSYNC B0 ;  /* 0x0000000000007941 */ /* 0x000fea0003800000 */
.L_x_9686:
[----:B------:R-:W2:Y:S01]  /*5810*/  SYNCS.PHASECHK.TRANS64.TRYWAIT P3, [R95+URZ+0x228b0], R106 ;  /* 0x0228b06a5f0075a7 */ /* 0x000ea2000806017f */
[----:B------:R-:W-:Y:S01]  /*5820*/  IMAD R41, R2, 0x6000, R89 ;  /* 0x0000600002297824 */ /* 0x000fe200078e0259 */
[----:B------:R-:W-:Y:S01]  /*5830*/  ULDC UR45, c[0x0][0x320] ;  /* 0x0000c800002d7ab9 */ /* 0x000fe20000000800 */
[----:B------:R-:W-:Y:S01]  /*5840*/  ULDC.64 UR42, c[0x0][0x328] ;  /* 0x0000ca00002a7ab9 */ /* 0x000fe20000000a00 */
[----:B------:R-:W-:Y:S01]  /*5850*/  ULDC.64 UR38, c[0x0][0x318] ;  /* 0x0000c60000267ab9 */ /* 0x000fe20000000a00 */
[----:B------:R-:W-:Y:S01]  /*5860*/  BSSY B0, `(.L_x_9688) ;  /* 0x0000003000007945 */ /* 0x000fe20003800000 */
[----:B------:R-:W-:-:S03]  /*5870*/  IMAD.IADD R40, R88, 0x1, R41 ;  /* 0x0000000158287824 */ /* 0x000fc600078e0229 */
[----:B--2---:R-:W-:Y:S05]  /*5880*/  @!P3 BRA `(.L_x_9689) ;  /* 0x0000014c00f8b947 */ /* 0x004fea0003800000 */
.L_x_9946:
[----:B------:R-:W-:Y:S05]  /*5890*/  BSYNC B0 ;  /* 0x0000000000007941 */ /* 0x000fea0003800000 */
.L_x_9688:
[----:B------:R-:W-:Y:S01]  /*58a0*/  ISETP.GE.AND P3, PT, R18, R97, PT ;  /* 0x000000611200720c */ /* 0x000fe20003f66270 */
[----:B------:R-:W-:Y:S01]  /*58b0*/  BSSY B0, `(.L_x_9690) ;  /* 0x0000025000007945 */ /* 0x000fe20003800000 */
[----:B------:R-:W-:Y:S02]  /*58c0*/  IMAD R41, R41, 0x2, R25 ;  /* 0x0000000229297824 */ /* 0x000fe400078e0219 */
[----:B------:R-:W-:-:S04]  /*58d0*/  IMAD.WIDE R36, R27, 0x60, R58 ;  /* 0x000000601b247825 */ /* 0x000fc800078e023a */
[----:B------:R-:W-:-:S05]  /*58e0*/  IMAD R40, R40, 0x2, R25 ;  /* 0x0000000228287824 */ /* 0x000fca00078e0219 */
[----:B------:R-:W-:Y:S05]  /*58f0*/  @P3 BRA `(.L_x_9691) ;  /* 0x0000000000803947 */ /* 0x000fea0003800000 */
[----:B------:R-:W-:Y:S02]  /*5900*/  IMAD R35, R37, UR42, RZ ;  /* 0x0000002a25237c24 */ /* 0x000fe4000f8e02ff */
[----:B-1----:R-:W-:Y:S02]  /*5910*/  IMAD.MOV.U32 R32, RZ, RZ, R6 ;  /* 0x000000ffff207224 */ /* 0x002fe400078e0006 */
[----:B------:R-:W-:Y:S02]  /*5920*/  IMAD.MOV.U32 R33, RZ, RZ, R92 ;  /* 0x000000ffff217224 */ /* 0x000fe400078e005c */
[C---:B------:R-:W-:Y:S02]  /*5930*/  IMAD R35, R36.reuse, UR43, R35 ;  /* 0x0000002b24237c24 */ /* 0x040fe4000f8e0223 */
[----:B------:R-:W-:-:S04]  /*5940*/  IMAD.WIDE.U32 R32, R36, UR42, R32 ;  /* 0x0000002a24207c25 */ /* 0x000fc8000f8e0020 */
[----:B------:R-:W-:Y:S01]  /*5950*/  IMAD.IADD R33, R33, 0x1, R35 ;  /* 0x0000000121217824 */ /* 0x000fe200078e0223 */
[----:B------:R-:W-:-:S04]  /*5960*/  LEA R38, P3, R32, UR38, 0x1 ;  /* 0x0000002620267c11 */ /* 0x000fc8000f8608ff */
[----:B------:R-:W-:Y:S02]  /*5970*/  LEA.HI.X R39, R32, UR39, R33, 0x1, P3 ;  /* 0x0000002720277c11 */ /* 0x000fe400098f0c21 */
[----:B------:R-:W-:-:S13]  /*5980*/  ISETP.GE.AND P3, PT, R16, UR45, PT ;  /* 0x0000002d10007c0c */ /* 0x000fda000bf66270 */
[----:B------:R-:W1:Y:S04]  /*5990*/  @!P3 LDS.128 R32, [R41] ;  /* 0x000000002920b984 */ /* 0x000e680000000c00 */
[----:B-1----:R-:W-:Y:S01]  /*59a0*/  @!P3 STG.E.128 desc[UR40][R38.64], R32 ;  /* 0x000000202600b986 */ /* 0x002fe2000c101d28 */
[----:B------:R-:W-:-:S13]  /*59b0*/  ISETP.GE.AND P3, PT, R0, UR45, PT ;  /* 0x0000002d00007c0c */ /* 0x000fda000bf66270 */
[----:B------:R-:W1:Y:S04]  /*59c0*/  @!P3 LDS.128 R32, [R40] ;  /* 0x000000002820b984 */ /* 0x000e680000000c00 */
[----:B-1----:R-:W-:Y:S01]  /*59d0*/  @!P3 STG.E.128 desc[UR40][R38.64+0x40], R32 ;  /* 0x000040202600b986 */ /* 0x002fe2000c101d28 */
[----:B------:R-:W-:-:S13]  /*59e0*/  ISETP.GE.AND P3, PT, R62, UR45, PT ;  /* 0x0000002d3e007c0c */ /* 0x000fda000bf66270 */
[----:B------:R-:W1:Y:S04]  /*59f0*/  @!P3 LDS.128 R32, [R41+0x3000] ;  /* 0x003000002920b984 */ /* 0x000e680000000c00 */
        /* <DEDUP_REMOVED lines=10> */
[----:B------:R-:W-:-:S13]  /*5aa0*/  ISETP.NE.AND P3, PT, R94, RZ, PT ;  /* 0x000000ff5e00720c */ /* 0x000fda0003f65270 */
[----:B------:R-:W1:Y:S04]  /*5ab0*/  @P3 LDS.128 R32, [R41+0x9000] ;  /* 0x0090000029203984 */ /* 0x000e680000000c00 */
[----:B-1----:R-:W-:Y:S01]  /*5ac0*/  @P3 STG.E.128 desc[UR40][R38.64+0x180], R32 ;  /* 0x0001802026003986 */ /* 0x002fe2000c101d28 */
[----:B------:R-:W-:-:S13]  /*5ad0*/  ISETP.NE.AND P3, PT, R93, RZ, PT ;  /* 0x000000ff5d00720c */ /* 0x000fda0003f65270 */
[----:B------:R-:W1:Y:S04]  /*5ae0*/  @P3 LDS.128 R32, [R40+0x9000] ;  /* 0x0090000028203984 */ /* 0x000e680000000c00 */
[----:B-1----:R3:W-:Y:S02]  /*5af0*/  @P3 STG.E.128 desc[UR40][R38.64+0x1c0], R32 ;  /* 0x0001c02026003986 */ /* 0x0027e4000c101d28 */
.L_x_9691:
[----:B------:R-:W-:Y:S05]  /*5b00*/  BSYNC B0 ;  /* 0x0000000000007941 */ /* 0x000fea0003800000 */
.L_x_9690:
[----:B------:R-:W-:Y:S01]  /*5b10*/  ISETP.GE.AND P3, PT, R216, R97, PT ;  /* 0x00000061d800720c */ /* 0x000fe20003f66270 */
[----:B------:R-:W-:-:S12]  /*5b20*/  BSSY B0, `(.L_x_9692) ;  /* 0x0000024000007945 */ /* 0x000fd80003800000 */
[----:B------:R-:W-:Y:S05]  /*5b30*/  @P3 BRA `(.L_x_9693) ;  /* 0x0000000000883947 */ /* 0x000fea0003800000 */
[----:B---3--:R-:W-:Y:S01]  /*5b40*/  IADD3 R35, P3, R36, 0x40, RZ ;  /* 0x0000004024237810 */ /* 0x008fe20007f7e0ff */
[----:B-1----:R-:W-:Y:S02]  /*5b50*/  IMAD.MOV.U32 R32, RZ, RZ, R6 ;  /* 0x000000ffff207224 */ /* 0x002fe400078e0006 */
        /* <DEDUP_REMOVED lines=31> */
[----:B-1----:R4:W-:Y:S02]  /*5d50*/  @P3 STG.E.128 desc[UR40][R36.64+0x1c0], R32 ;  /* 0x0001c02024003986 */ /* 0x0029e4000c101d28 */
.L_x_9693:
[----:B------:R-:W-:Y:S05]  /*5d60*/  BSYNC B0 ;  /* 0x0000000000007941 */ /* 0x000fea0003800000 */
.L_x_9692:
[----:B------:R-:W-:Y:S01]  /*5d70*/  @!PT LDS RZ, [RZ] ;  /* 0x00000000fffff984 */ /* 0x000fe20000000800 */
[----:B------:R-:W-:Y:S01]  /*5d80*/  @!PT LDS RZ, [RZ] ;  /* 0x00000000fffff984 */ /* 0x000fe20000000800 */
[----:B------:R-:W-:Y:S01]  /*5d90*/  @!PT LDS RZ, [RZ] ;  /* 0x00000000fffff984 */ /* 0x000fe20000000800 */
[----:B------:R-:W-:Y:S01]  /*5da0*/  @!PT LDS RZ, [RZ] ;  /* 0x00000000fffff984 */ /* 0x000fe20000000800 */
[----:B------:R5:W-:Y:S06]  /*5db0*/  MEMBAR.ALL.CTA ;  /* 0x0000000000007992 */ /* 0x000bec0000008000 */
[----:B-----5:R-:W5:Y:S02]  /*5dc0*/  FENCE.VIEW.ASYNC.S ;  /* 0x00000000000073c6 */ /* 0x020f640000000000 */
[----:B-----5:R1:W-:Y:S01]  /*5dd0*/  BAR.SYNC.DEFER_BLOCKING R73, 0x80 ;  /* 0x000200490000751d */ /* 0x0203e20000010000 */
[----:B------:R-:W-:Y:S01]  /*5de0*/  ISETP.NE.AND P5, PT, R96, RZ, PT ;  /* 0x000000ff6000720c */ /* 0x000fe20003fa5270 */
[----:B------:R-:W-:-:S02]  /*5df0*/  VIADD R2, R2, 0x1 ;  /* 0x0000000102027836 */ /* 0x000fc40000000000 */
[----:B0-2---:R-:W-:-:S03]  /*5e00*/  @!P4 VIADD R95, R95, 0x228c0 ;  /* 0x000228c05f5fc836 */ /* 0x005fc60000000000 */
[C---:B------:R-:W-:Y:S02]  /*5e10*/  ISETP.NE.AND P3, PT, R2.reuse, 0x2, PT ;  /* 0x000000020200780c */ /* 0x040fe40003f65270 */
[----:B------:R-:W-:Y:S02]  /*5e20*/  @!P4 PRMT R95, RZ, 0x654, R95 ;  /* 0x00000654ff5fc816 */ /* 0x000fe4000000005f */
[----:B-1-34-:R-:W-:Y:S02]  /*5e30*/  SEL R32, RZ, 0x1, P3 ;  /* 0x00000001ff207807 */ /* 0x01afe40001800000 */
[----:B------:R-:W-:Y:S02]  /*5e40*/  SEL R2, R2, RZ, P3 ;  /* 0x000000ff02027207 */ /* 0x000fe40001800000 */
[----:B------:R-:W-:Y:S01]  /*5e50*/  LOP3.LUT R201, R201, R32, RZ, 0x3c, !PT ;  /* 0x00000020c9c97212 */ /* 0x000fe200078e3cff */
[----:B------:R0:W-:Y:S01]  /*5e60*/  @!P4 SYNCS.ARRIVE.TRANS64.RED.A1T0 RZ, [R95+URZ], RZ ;  /* 0x000000ff5fffc9a7 */ /* 0x0001e2000810043f */
[----:B------:R-:W-:Y:S05]  /*5e70*/  @P5 BRA `(.L_x_9694) ;  /* 0xffffffc800bc5947 */ /* 0x000fea000383ffff */
[----:B------:R-:W1:Y:S01]  /*5e80*/  S2R R33, SR_TID.X ;  /* 0x0000000000217919 */ /* 0x000e620000002100 */
[----:B------:R-:W-:Y:S02]  /*5e90*/  PLOP3.LUT P0, PT, PT, PT, PT, 0x8, 0x0 ;  /* 0x000000000000781c */ /* 0x000fe40003f0e170 */
[----:B-1----:R-:W-:-:S04]  /*5ea0*/  SHF.R.U32.HI R33, RZ, 0x7, R33 ;  /* 0x00000007ff217819 */ /* 0x002fc80000011621 */
[----:B------:R-:W-:-:S13]  /*5eb0*/  ISETP.NE.AND P5, PT, R33, 0x1, PT ;  /* 0x000000012100780c */ /* 0x000fda0003fa5270 */
[----:B------:R-:W-:Y:S06]  /*5ec0*/  @!P5 BAR.ARV 0x9, 0x100 ;  /* 0x024400000000db1d */ /* 0x000fec0000002000 */
.L_x_9642:
[----:B------:R-:W-:Y:S01]  /*5ed0*/  IMAD.MOV.U32 R0, RZ, RZ, RZ ;  /* 0x000000ffff007224 */ /* 0x000fe200078e00ff */
[----:B------:R-:W-:Y:S06]  /*5ee0*/  @P0 BRA `(.L_x_9695) ;  /* 0x00000000000c0947 */ /* 0x000fec0003800000 */
[----:B------:R-:W1:Y:S01]  /*5ef0*/  FENCE.VIEW.ASYNC.G ;  /* 0x00000000000073c6 */ /* 0x000e620000000100 */
[----:B------:R-:W-:Y:S05]  /*5f00*/  WARPSYNC.ALL ;  /* 0x0000000000007948 */ /* 0x000fea0003800000 */
[----:B-1----:R-:W-:Y:S06]  /*5f10*/  BAR.ARV 0xc, 0x180 ;  /* 0x0306000000007b1d */ /* 0x002fec0000002000 */
.L_x_9695:
[----:B------:R-:W-:Y:S01]  /*5f20*/  ISETP.NE.AND P0, PT, R29, RZ, PT ;  /* 0x000000ff1d00720c */ /* 0x000fe20003f05270 */
[----:B------:R-:W-:-:S12]  /*5f30*/  BSSY B0, `(.L_x_9696) ;  /* 0x000001f000007945 */ /* 0x000fd80003800000 */
        /* <DEDUP_REMOVED lines=30> */
.L_x_9697:
[----:B------:R-:W-:Y:S05]  /*6120*/  BSYNC B0 ;  /* 0x0000000000007941 */ /* 0x000fea0003800000 */
.L_x_9696:
        /* <DEDUP_REMOVED lines=71> */
[----:B------:R-:W0:Y:S01]  /*65a0*/  S2R R0, SR_TID.X ;  /* 0x0000000000007919 */ /* 0x000e220000002100 */
[----:B------:R-:W-:Y:S01]  /*65b0*/  UMOV UR4, 0xffffffff ;  /* 0xffffffff00047882 */ /* 0x000fe20000000000 */
[----:B0-----:R-:W-:-:S05]  /*65c0*/  VIADD R29, R0, 0xffffff80 ;  /* 0xffffff80001d7836 */ /* 0x001fca0000000000 */
[----:B------:R-:W-:-:S04]  /*65d0*/  SHF.R.S32.HI R30, RZ, 0x1f, R29 ;  /* 0x0000001fff1e7819 */ /* 0x000fc8000001141d */
[----:B------:R-:W-:-:S04]  /*65e0*/  LEA.HI R13, R30, R29, RZ, 0x7 ;  /* 0x0000001d1e0d7211 */ /* 0x000fc800078f38ff */
[----:B------:R-:W-:Y:S01]  /*65f0*/  SHF.R.S32.HI R13, RZ, 0x7, R13 ;  /* 0x00000007ff0d7819 */ /* 0x000fe2000001140d */
[----:B------:R-:W-:Y:S06]  /*6600*/  BRA.DIV UR4, `(.L_x_9699) ;  /* 0x0000014204ac7947 */ /* 0x000fec000b800000 */
[----:B------:R0:W1:Y:S02]  /*6610*/  SHFL.IDX PT, R14, R13, RZ, 0x1f ;  /* 0x00001fff0d0e7589 */ /* 0x00006400000e0000 */
.L_x_9949:
[----:B-1----:R-:W-:Y:S01]  /*6620*/  LEA.HI R0, R14, R14, RZ, 0x1 ;  /* 0x0000000e0e007211 */ /* 0x002fe200078f08ff */
[----:B------:R-:W-:Y:S01]  /*6630*/  VIADD R24, R19, 0x18400 ;  /* 0x0001840013187836 */ /* 0x000fe20000000000 */
[----:B------:R-:W-:Y:S02]  /*6640*/  BSSY B6, `(.L_x_9700) ;  /* 0x0000018000067945 */ /* 0x000fe40003800000 */
[----:B------:R-:W-:Y:S02]  /*6650*/  LOP3.LUT R3, R0, 0x1e, RZ, 0xc0, !PT ;  /* 0x0000001e00037812 */ /* 0x000fe400078ec0ff */
[----:B------:R-:W-:-:S03]  /*6660*/  LOP3.LUT P0, RZ, R24, 0x1bf, RZ, 0xc0, !PT ;  /* 0x000001bf18ff7812 */ /* 0x000fc6000780c0ff */
[----:B------:R-:W-:-:S04]  /*6670*/  IMAD.IADD R3, R14, 0x1, -R3 ;  /* 0x000000010e037824 */ /* 0x000fc800078e0a03 */
[----:B------:R-:W-:-:S05]  /*6680*/  IMAD R3, R3, 0x2000, R24 ;  /* 0x0000200003037824 */ /* 0x000fca00078e0218 */
[----:B------:R-:W-:-:S04]  /*6690*/  SHF.R.U32.HI R3, RZ, 0x4, R3 ;  /* 0x00000004ff037819 */ /* 0x000fc80000011603 */
[----:B------:R-:W-:Y:S01]  /*66a0*/  LOP3.LUT R28, R3, 0x3fff, RZ, 0xc0, !PT ;  /* 0x00003fff031c7812 */ /* 0x000fe200078ec0ff */
[----:B------:R-:W-:Y:S06]  /*66b0*/  @!P0 BRA `(.L_x_9701) ;  /* 0x0000000000408947 */ /* 0x000fec0003800000 */
        /* <DEDUP_REMOVED lines=15> */
[----:B-1---5:R-:W-:Y:S05]  /*67b0*/  CALL.ABS.NOINC R14 ;  /* 0x000000000e007343 */ /* 0x022fea0003c00000 */
.L_x_9701:
[----:B------:R-:W-:Y:S05]  /*67c0*/  BSYNC B6 ;  /* 0x0000000000067941 */ /* 0x000fea0003800000 */
.L_x_9700:
[----:B------:R-:W-:Y:S02]  /*67d0*/  ULDC UR4, c[0x0][0x3f4] ;  /* 0x0000fd0000047ab9 */ /* 0x000fe40000000800 */
[----:B------:R-:W-:-:S13]  /*67e0*/  ISETP.LT.AND P0, PT, RZ, UR4, PT ;  /* 0x00000004ff007c0c */ /* 0x000fda000bf01270 */
[----:B------:R-:W-:Y:S05]  /*67f0*/  @P0 BRA `(.L_x_9702) ;  /* 0x00000000003c0947 */ /* 0x000fea0003800000 */
[----:B------:R-:W-:-:S04]  /*6800*/  LEA.HI R0, R217, R217, RZ, 0x1 ;  /* 0x000000d9d9007211 */ /* 0x000fc800078f08ff */
[----:B------:R-:W-:-:S05]  /*6810*/  LOP3.LUT R0, R0, 0xfffffffe, RZ, 0xc0, !PT ;  /* 0xfffffffe00007812 */ /* 0x000fca00078ec0ff */
[----:B------:R-:W-:-:S05]  /*6820*/  IMAD.IADD R0, R217, 0x1, -R0 ;  /* 0x00000001d9007824 */ /* 0x000fca00078e0a00 */
[----:B------:R-:W-:-:S04]  /*6830*/  SHF.L.U32 R0, R0, 0x1f, RZ ;  /* 0x0000001f00007819 */ /* 0x000fc800000006ff */
[----:B------:R1:W2:Y:S03]  /*6840*/  SYNCS.PHASECHK.TRANS64.TRYWAIT P0, [R19+URZ+0x22800], R0 ;  /* 0x02280000130075a7 */ /* 0x0002a6000800017f */
[----:B--2---:R-:W-:Y:S05]  /*6850*/  @!P0 NANOSLEEP.SYNCS 0x989680 ;  /* 0x009896800000895d */ /* 0x004fea0003900000 */
[----:B------:R-:W2:Y:S01]  /*6860*/  @!P0 SYNCS.PHASECHK.TRANS64 P0, [R19+URZ+0x22800], R0 ;  /* 0x02280000130085a7 */ /* 0x000ea2000800007f */
[----:B------:R-:W-:Y:S04]  /*6870*/  BSSY B0, `(.L_x_9703) ;  /* 0x0000006000007945 */ /* 0x000fe80003800000 */
[----:B--2---:R-:W-:Y:S05]  /*6880*/  @P0 BRA `(.L_x_9704) ;  /* 0x0000000000100947 */ /* 0x004fea0003800000 */
.L_x_9705:
[----:B--2---:R2:W3:Y:S02]  /*6890*/  SYNCS.PHASECHK.TRANS64.TRYWAIT P0, [R19+URZ+0x22800], R0 ;  /* 0x02280000130075a7 */ /* 0x0044e4000800017f */
[----:B---3--:R-:W-:Y:S05]  /*68a0*/  @!P0 NANOSLEEP.SYNCS 0x989680 ;  /* 0x009896800000895d */ /* 0x008fea0003900000 */
[----:B------:R-:W3:Y:S02]  /*68b0*/  @!P0 SYNCS.PHASECHK.TRANS64 P0, [R19+URZ+0x22800], R0 ;  /* 0x02280000130085a7 */ /* 0x000ee4000800007f */
[----:B---3--:R-:W-:Y:S05]  /*68c0*/  @!P0 BRA `(.L_x_9705) ;  /* 0xfffffffc00f08947 */ /* 0x008fea000383ffff */
.L_x_9704:
[----:B------:R-:W-:Y:S05]  /*68d0*/  BSYNC B0 ;  /* 0x0000000000007941 */ /* 0x000fea0003800000 */
.L_x_9703:
[----:B------:R-:W-:Y:S05]  /*68e0*/  BRA `(.L_x_9706) ;  /* 0x0000002000a47947 */ /* 0x000fea0003800000 */
.L_x_9702:
[----:B-----5:R-:W-:Y:S01]  /*68f0*/  SHF.R.S32.HI R0, RZ, 0x1f, R154 ;  /* 0x0000001fff007819 */ /* 0x020fe2000001149a */
[----:B------:R-:W-:Y:S01]  /*6900*/  ULDC.64 UR4, c[0x0][0x3f8] ;  /* 0x0000fe0000047ab9 */ /* 0x000fe20000000a00 */
[----:B------:R-:W-:Y:S01]  /*6910*/  ULDC.64 UR6, c[0x0][0x408] ;  /* 0x0001020000067ab9 */ /* 0x000fe20000000a00 */
[----:B------:R-:W-:Y:S01]  /*6920*/  LOP3.LUT P0, RZ, R24, 0x3ff, RZ, 0xc0, !PT ;  /* 0x000003ff18ff7812 */ /* 0x000fe2000780c0ff */
[----:B------:R-:W-:Y:S01]  /*6930*/  IMAD.WIDE.U32 R4, R154, UR4, RZ ;  /* 0x000000049a047c25 */ /* 0x000fe2000f8e00ff */
[----:B------:R-:W-:Y:S03]  /*6940*/  BSSY B6, `(.L_x_9707) ;  /* 0x000001f000067945 */ /* 0x000fe60003800000 */
[C---:B------:R-:W-:Y:S02]  /*6950*/  IMAD R3, R0.reuse, UR4, RZ ;  /* 0x0000000400037c24 */ /* 0x040fe4000f8e02ff */
[----:B------:R-:W-:-:S02]  /*6960*/  IMAD R9, R0, UR6, RZ ;  /* 0x0000000600097c24 */ /* 0x000fc4000f8e02ff */
        /* <DEDUP_REMOVED lines=28> */
.L_x_9708:
[----:B------:R-:W-:Y:S05]  /*6b30*/  BSYNC B6 ;  /* 0x0000000000067941 */ /* 0x000fea0003800000 */
.L_x_9707:
[----:B------:R-:W-:Y:S01]  /*6b40*/  LEA.HI R29, R30, R29, RZ, 0x2 ;  /* 0x0000001d1e1d7211 */ /* 0x000fe200078f10ff */
[----:B------:R-:W-:Y:S01]  /*6b50*/  ULDC.U8 UR4, c[0x0][0x410] ;  /* 0x0001040000047ab9 */ /* 0x000fe20000000000 */
[----:B------:R-:W-:Y:S01]  /*6b60*/  BSSY B0, `(.L_x_9709) ;  /* 0x00001f9000007945 */ /* 0x000fe20003800000 */
[----:B------:R-:W-:Y:S01]  /*6b70*/  ISETP.NE.AND P0, PT, RZ, UR4, PT ;  /* 0x00000004ff007c0c */ /* 0x000fe2000bf05270 */
[----:B------:R-:W-:Y:S01]  /*6b80*/  IMAD R4, R153, 0x80, R18 ;  /* 0x0000008099047824 */ /* 0x000fe200078e0212 */
[----:B------:R-:W-:-:S04]  /*6b90*/  SHF.R.S32.HI R29, RZ, 0x1f, R29 ;  /* 0x0000001fff1d7819 */ /* 0x000fc8000001141d */
[----:B------:R-:W-:-:S04]  /*6ba0*/  LEA.HI R29, R29, R18, RZ, 0x3 ;  /* 0x000000121d1d7211 */ /* 0x000fc800078f18ff */
[----:B------:R-:W-:-:S05]  /*6bb0*/  LOP3.LUT R29, R29, 0xfffffff8, RZ, 0xc0, !PT ;  /* 0xfffffff81d1d7812 */ /* 0x000fca00078ec0ff */
[----:B------:R-:W-:Y:S01]  /*6bc0*/  IMAD.IADD R31, R18, 0x1, -R29 ;  /* 0x00000001121f7824 */ /* 0x000fe200078e0a1d */
[----:B------:R-:W-:Y:S06]  /*6bd0*/  @!P0 BRA `(.L_x_9710) ;  /* 0x0000000c00fc8947 */ /* 0x000fec0003800000 */
[----:B------:R-:W-:-:S03]  /*6be0*/  UMOV UR4, 0xffffffff ;  /* 0xffffffff00047882 */ /* 0x000fc60000000000 */
[----:B------:R-:W-:Y:S05]  /*6bf0*/  BRA.DIV UR4, `(.L_x_9711) ;  /* 0x0000013e04547947 */ /* 0x000fea000b800000 */
[----:B------:R1:W2:Y:S04]  /*6c00*/  SHFL.IDX PT, R3, R25, RZ, 0x1c1f ;  /* 0x001c1fff19037589 */ /* 0x0002a800000e0000 */
[----:B------:R1:W3:Y:S04]  /*6c10*/  SHFL.IDX PT, R0, R24, RZ, 0x1c1f ;  /* 0x001c1fff18007589 */ /* 0x0002e800000e0000 */
[----:B------:R1:W4:Y:S04]  /*6c20*/  SHFL.IDX PT, R5, R27, RZ, 0x1c1f ;  /* 0x001c1fff1b057589 */ /* 0x00032800000e0000 */
[----:B------:R1:W0:Y:S02]  /*6c30*/  SHFL.IDX PT, R14, R26, RZ, 0x1c1f ;  /* 0x001c1fff1a0e7589 */ /* 0x00022400000e0000 */
.L_x_9955:
[----:B------:R-:W-:Y:S01]  /*6c40*/  ULDC UR4, c[0x0][0x448] ;  /* 0x0001120000047ab9 */ /* 0x000fe20000000800 */
[----:B------:R-:W-:Y:S01]  /*6c50*/  LEA.HI R6, R217, R217, RZ, 0x1 ;  /* 0x000000d9d9067211 */ /* 0x000fe200078f08ff */
[----:B------:R-:W-:Y:S01]  /*6c60*/  IMAD R155, R155, UR4, RZ ;  /* 0x000000049b9b7c24 */ /* 0x000fe2000f8e02ff */
[----:B------:R-:W-:Y:S01]  /*6c70*/  BSSY B1, `(.L_x_9712) ;  /* 0x0000021000017945 */ /* 0x000fe20003800000 */
[----:B0-----:R-:W-:Y:S02]  /*6c80*/  CS2R R12, SRZ ;  /* 0x00000000000c7805 */ /* 0x001fe4000001ff00 */
[----:B------:R-:W-:Y:S02]  /*6c90*/  LOP3.LUT R6, R6, 0xfffffffe, RZ, 0xc0, !PT ;  /* 0xfffffffe06067812 */ /* 0x000fe400078ec0ff */
[----:B------:R-:W-:Y:S02]  /*6ca0*/  CS2R R10, SRZ ;  /* 0x00000000000a7805 */ /* 0x000fe4000001ff00 */
[----:B------:R-:W-:Y:S01]  /*6cb0*/  ISETP.GE.AND P0, PT, R4, R155, PT ;  /* 0x0000009b0400720c */ /* 0x000fe20003f06270 */
[----:B------:R-:W-:Y:S01]  /*6cc0*/  IMAD.SHL.U32 R4, R31, 0x40, RZ ;  /* 0x000000401f047824 */ /* 0x000fe200078e00ff */
[----:B------:R-:W-:Y:S01]  /*6cd0*/  CS2R R8, SRZ ;  /* 0x0000000000087805 */ /* 0x000fe2000001ff00 */
[----:B-1----:R-:W-:Y:S01]  /*6ce0*/  IMAD.IADD R26, R217, 0x1, -R6 ;  /* 0x00000001d91a7824 */ /* 0x002fe200078e0a06 */
[----:B------:R-:W-:-:S02]  /*6cf0*/  CS2R R6, SRZ ;  /* 0x0000000000067805 */ /* 0x000fc4000001ff00 */
[----:B------:R-:W-:Y:S02]  /*6d00*/  LOP3.LUT R27, R4, 0x1c0, RZ, 0xc0, !PT ;  /* 0x000001c0041b7812 */ /* 0x000fe400078ec0ff */
[----:B------:R-:W-:-:S05]  /*6d10*/  SHF.L.U32 R26, R26, 0x1f, RZ ;  /* 0x0000001f1a1a7819 */ /* 0x000fca00000006ff */
[----:B------:R-:W-:Y:S05]  /*6d20*/  @P0 BRA `(.L_x_9713) ;  /* 0x0000000000540947 */ /* 0x000fea0003800000 */
[----:B------:R-:W-:Y:S01]  /*6d30*/  ULDC UR4, c[0x0][0x3f4] ;  /* 0x0000fd0000047ab9 */ /* 0x000fe20000000800 */
[----:B------:R-:W-:Y:S01]  /*6d40*/  IMAD.SHL.U32 R15, R202, 0x2, RZ ;  /* 0x00000002ca0f7824 */ /* 0x000fe200078e00ff */
[----:B------:R-:W-:Y:S01]  /*6d50*/  ISETP.GE.AND P2, PT, R22, UR4, PT ;  /* 0x0000000416007c0c */ /* 0x000fe2000bf46270 */
[----:B---3--:R-:W-:Y:S01]  /*6d60*/  IMAD.MOV.U32 R10, RZ, RZ, R0 ;  /* 0x000000ffff0a7224 */ /* 0x008fe200078e0000 */
[----:B------:R-:W-:Y:S01]  /*6d70*/  ISETP.GE.AND P3, PT, R202, UR4, PT ;  /* 0x00000004ca007c0c */ /* 0x000fe2000bf66270 */
[----:B--2---:R-:W-:Y:S01]  /*6d80*/  IMAD.MOV.U32 R11, RZ, RZ, R3 ;  /* 0x000000ffff0b7224 */ /* 0x004fe200078e0003 */
[----:B------:R-:W-:-:S09]  /*6d90*/  SHF.R.S32.HI R13, RZ, 0x1f, R202 ;  /* 0x0000001fff0d7819 */ /* 0x000fd200000114ca */
[----:B------:R-:W-:Y:S01]  /*6da0*/  @!P2 IMAD.WIDE R24, R22, 0x2, R10 ;  /* 0x000000021618a825 */ /* 0x000fe200078e020a */
[----:B------:R-:W-:Y:S02]  /*6db0*/  SHF.L.U64.HI R10, R202, 0x1, R13 ;  /* 0x00000001ca0a7819 */ /* 0x000fe4000001020d */
[-C--:B------:R-:W-:Y:S02]  /*6dc0*/  @!P3 IADD3 R20, P0, R0, R15.reuse, RZ ;  /* 0x0000000f0014b210 */ /* 0x080fe40007f1e0ff */
[----:B------:R-:W-:Y:S01]  /*6dd0*/  @!P3 IADD3 R4, P1, R14, R15, RZ ;  /* 0x0000000f0e04b210 */ /* 0x000fe20007f3e0ff */
[----:B----4-:R-:W-:Y:S01]  /*6de0*/  IMAD.MOV.U32 R15, RZ, RZ, R5 ;  /* 0x000000ffff0f7224 */ /* 0x010fe200078e0005 */
[----:B------:R-:W-:Y:S01]  /*6df0*/  CS2R R12, SRZ ;  /* 0x00000000000c7805 */ /* 0x000fe2000001ff00 */
[--C-:B------:R-:W-:Y:S01]  /*6e00*/  @!P3 IMAD.X R21, R3, 0x1, R10.reuse, P0 ;  /* 0x000000010315b824 */ /* 0x100fe200000e060a */
[----:B------:R0:W5:Y:S01]  /*6e10*/  @!P2 LD.E.64 R6, desc[UR40][R24.64] ;  /* 0x000000281806a980 */ /* 0x000162000c101b00 */
[----:B------:R-:W-:Y:S01]  /*6e20*/  @!P3 IMAD.X R5, R5, 0x1, R10, P1 ;  /* 0x000000010505b824 */ /* 0x000fe200008e060a */
[----:B------:R-:W-:Y:S01]  /*6e30*/  CS2R R10, SRZ ;  /* 0x00000000000a7805 */ /* 0x000fe2000001ff00 */
[----:B------:R-:W-:Y:S01]  /*6e40*/  @!P2 IMAD.WIDE R14, R22, 0x2, R14 ;  /* 0x00000002160ea825 */ /* 0x000fe200078e020e */
[----:B------:R0:W5:Y:S04]  /*6e50*/  @!P3 LD.E.64 R12, desc[UR40][R20.64] ;  /* 0x00000028140cb980 */ /* 0x000168000c101b00 */
[----:B------:R0:W5:Y:S04]  /*6e60*/  @!P2 LD.E.64 R8, desc[UR40][R14.64] ;  /* 0x000000280e08a980 */ /* 0x000168000c101b00 */
[----:B------:R0:W5:Y:S02]  /*6e70*/  @!P3 LD.E.64 R10, desc[UR40][R4.64] ;  /* 0x00000028040ab980 */ /* 0x000164000c101b00 */
.L_x_9713:
[----:B------:R-:W-:Y:S05]  /*6e80*/  BSYNC B1 ;  /* 0x0000000000017941 */ /* 0x000fea0003800000 */
.L_x_9712:
[----:B------:R-:W1:Y:S01]  /*6e90*/  SYNCS.PHASECHK.TRANS64.TRYWAIT P0, [R19+URZ+0x22800], R26 ;  /* 0x0228001a130075a7 */ /* 0x000e62000800017f */
[----:B--2---:R-:W-:Y:S01]  /*6ea0*/  LOP3.LUT R3, R27, 0x18, R16, 0xf8, !PT ;  /* 0x000000181b037812 */ /* 0x004fe200078ef810 */
[----:B---3--:R-:W-:Y:S01]  /*6eb0*/  IMAD R0, R153, -0x80, R155 ;  /* 0xffffff8099007824 */ /* 0x008fe200078e029b */
[----:B0-----:R-:W-:Y:S01]  /*6ec0*/  SHF.R.U32.HI R4, RZ, 0x3, R27 ;  /* 0x00000003ff047819 */ /* 0x001fe2000001161b */
[----:B----45:R-:W-:Y:S01]  /*6ed0*/  IMAD.MOV.U32 R5, RZ, RZ, R6 ;  /* 0x000000ffff057224 */ /* 0x030fe200078e0006 */
[--C-:B------:R-:W-:Y:S01]  /*6ee0*/  SHF.R.U64 R32, R6, 0x10, R7.reuse ;  /* 0x0000001006207819 */ /* 0x100fe20000001207 */
[----:B------:R-:W-:Y:S01]  /*6ef0*/  IMAD.MOV.U32 R14, RZ, RZ, R7 ;  /* 0x000000ffff0e7224 */ /* 0x000fe200078e0007 */
[----:B------:R-:W-:Y:S01]  /*6f00*/  LOP3.LUT R15, R3, R4, RZ, 0x3c, !PT ;  /* 0x00000004030f7212 */ /* 0x000fe200078e3cff */
[----:B------:R-:W-:Y:S01]  /*6f10*/  IMAD.MOV.U32 R3, RZ, RZ, R12 ;  /* 0x000000ffff037224 */ /* 0x000fe200078e000c */
[----:B------:R-:W-:Y:S01]  /*6f20*/  VIMNMX R35, R0, 0x80, PT ;  /* 0x0000008000237848 */ /* 0x000fe20003fe0100 */
[----:B------:R-:W-:Y:S01]  /*6f30*/  IMAD.MOV.U32 R4, RZ, RZ, R13 ;  /* 0x000000ffff047224 */ /* 0x000fe200078e000d */
[----:B------:R-:W-:Y:S01]  /*6f40*/  SHF.R.U32.HI R27, RZ, 0x10, R7 ;  /* 0x00000010ff1b7819 */ /* 0x000fe20000011607 */
[----:B------:R-:W-:Y:S01]  /*6f50*/  IMAD R0, R206, 0x200, R15 ;  /* 0x00000200ce007824 */ /* 0x000fe200078e020f */
[--C-:B------:R-:W-:Y:S01]  /*6f60*/  SHF.R.U64 R30, R12, 0x10, R13.reuse ;  /* 0x000000100c1e7819 */ /* 0x100fe2000000120d */
[----:B------:R-:W-:Y:S01]  /*6f70*/  IMAD.MOV.U32 R7, RZ, RZ, R8 ;  /* 0x000000ffff077224 */ /* 0x000fe200078e0008 */
[----:B------:R-:W-:Y:S01]  /*6f80*/  SHF.R.U32.HI R25, RZ, 0x10, R13 ;  /* 0x00000010ff197819 */ /* 0x000fe2000001160d */
[----:B------:R-:W-:Y:S01]  /*6f90*/  IMAD.MOV.U32 R6, RZ, RZ, R10 ;  /* 0x000000ffff067224 */ /* 0x000fe200078e000a */
[----:B------:R-:W-:Y:S01]  /*6fa0*/  SHF.R.U64 R21, R10, 0x10, R11 ;  /* 0x000000100a157819 */ /* 0x000fe2000000120b */
[----:B------:R-:W-:Y:S01]  /*6fb0*/  IMAD R10, R0, 0x2, R19 ;  /* 0x00000002000a7824 */ /* 0x000fe200078e0213 */
[--C-:B------:R-:W-:Y:S01]  /*6fc0*/  SHF.R.U64 R24, R8, 0x10, R9.reuse ;  /* 0x0000001008187819 */ /* 0x100fe20000001209 */
[--C-:B------:R-:W-:Y:S01]  /*6fd0*/  IMAD.MOV.U32 R13, RZ, RZ, R9.reuse ;  /* 0x000000ffff0d7224 */ /* 0x100fe200078e0009 */
[----:B------:R-:W-:Y:S01]  /*6fe0*/  SHF.R.U32.HI R20, RZ, 0x10, R9 ;  /* 0x00000010ff147819 */ /* 0x000fe20000011609 */
[----:B------:R-:W-:Y:S01]  /*6ff0*/  BSSY B1, `(.L_x_9714) ;  /* 0x000000d000017945 */ /* 0x000fe20003800000 */
[----:B------:R-:W-:Y:S01]  /*7000*/  PRMT R9, R3, 0x5410, R30 ;  /* 0x0000541003097816 */ /* 0x000fe2000000001e */
[----:B------:R-:W-:Y:S01]  /*7010*/  IMAD.MOV.U32 R8, RZ, RZ, R11 ;  /* 0x000000ffff087224 */ /* 0x000fe200078e000b */
[----:B------:R-:W-:Y:S01]  /*7020*/  LOP3.LUT P2, RZ, R31, 0x4, RZ, 0xc0, !PT ;  /* 0x000000041fff7812 */ /* 0x000fe2000784c0ff */
[----:B------:R-:W-:Y:S01]  /*7030*/  VIADD R0, R10, 0x18440 ;  /* 0x000184400a007836 */ /* 0x000fe20000000000 */
[----:B------:R-:W-:Y:S01]  /*7040*/  PRMT R3, R4, 0x5410, R25 ;  /* 0x0000541004037816 */ /* 0x000fe20000000019 */
[----:B------:R-:W-:Y:S01]  /*7050*/  VIADD R4, R10, 0x18400 ;  /* 0x000184000a047836 */ /* 0x000fe20000000000 */
[----:B------:R-:W-:-:S02]  /*7060*/  SHF.R.U32.HI R15, RZ, 0x10, R11 ;  /* 0x00000010ff0f7819 */ /* 0x000fc4000001160b */
[----:B------:R-:W-:Y:S02]  /*7070*/  PRMT R31, R5, 0x5410, R32 ;  /* 0x00005410051f7816 */ /* 0x000fe40000000020 */
[----:B------:R-:W-:Y:S02]  /*7080*/  ISETP.GE.AND P1, PT, R18, R35, PT ;  /* 0x000000231200720c */ /* 0x000fe40003f26270 */
[----:B------:R-:W-:Y:S02]  /*7090*/  PRMT R12, R14, 0x5410, R27 ;  /* 0x000054100e0c7816 */ /* 0x000fe4000000001b */
[----:B------:R-:W-:Y:S01]  /*70a0*/  PRMT R33, R7, 0x5410, R24 ;  /* 0x0000541007217816 */ /* 0x000fe20000000018 */
[----:B-1----:R-:W-:Y:S08]  /*70b0*/  @!P0 BRA `(.L_x_9715) ;  /* 0x0000013800948947 */ /* 0x002ff00003800000 */
.L_x_9956:
[----:B------:R-:W-:Y:S05]  /*70c0*/  BSYNC B1 ;  /* 0x0000000000017941 */ /* 0x000fea0003800000 */
.L_x_9714:
        /* <DEDUP_REMOVED lines=12> */
[----:B------:R-:W-:Y:S01]  /*7190*/  IMAD.U32 R25, R33, 0x10000, RZ ;  /* 0x0001000021197824 */ /* 0x000fe200078e00ff */
[C---:B------:R-:W-:Y:S01]  /*71a0*/  LOP3.LUT R24, R31.reuse, 0xffff0000, RZ, 0xc0, !PT ;  /* 0xffff00001f187812 */ /* 0x040fe200078ec0ff */
[----:B------:R-:W-:Y:S01]  /*71b0*/  IMAD.U32 R21, R31, 0x10000, RZ ;  /* 0x000100001f157824 */ /* 0x000fe200078e00ff */
[----:B0-----:R-:W-:Y:S01]  /*71c0*/  LOP3.LUT R26, R33, 0xffff0000, RZ, 0xc0, !PT ;  /* 0xffff0000211a7812 */ /* 0x001fe200078ec0ff */
        /* <DEDUP_REMOVED lines=10> */
[----:B------:R-:W-:Y:S01]  /*7270*/  FFMA.FTZ R30, R13, R21, -R30 ;  /* 0x000000150d1e7223 */ /* 0x000fe2000001081e */
[-C--:B------:R-:W-:Y:S01]  /*7280*/  FMUL.FTZ R29, R5, R24.reuse ;  /* 0x00000018051d7220 */ /* 0x080fe20000410000 */
[----:B------:R-:W-:Y:S01]  /*7290*/  LOP3.LUT R7, R7, 0xffff0000, RZ, 0xc0, !PT ;  /* 0xffff000007077812 */ /* 0x000fe200078ec0ff */
[----:B------:R-:W-:Y:S01]  /*72a0*/  FFMA.FTZ R25, R13, R25, R4 ;  /* 0x000000190d197223 */ /* 0x000fe20000010004 */
        /* <DEDUP_REMOVED lines=19> */
.L_x_9719:
[----:B------:R-:W-:Y:S05]  /*73e0*/  BSYNC B2 ;  /* 0x0000000000027941 */ /* 0x000fea0003800000 */
.L_x_9718:
[----:B------:R-:W-:Y:S05]  /*73f0*/  @P1 BRA `(.L_x_9717) ;  /* 0x0000000000981947 */ /* 0x000fea0003800000 */
[----:B-1----:R-:W1:Y:S01]  /*7400*/  LDS.128 R4, [R0] ;  /* 0x0000000000047984 */ /* 0x002e620000000c00 */
        /* <DEDUP_REMOVED lines=37> */
.L_x_9717:
[----:B------:R-:W-:Y:S05]  /*7660*/  BSYNC B1 ;  /* 0x0000000000017941 */ /* 0x000fea0003800000 */
.L_x_9716:
        /* <DEDUP_REMOVED lines=21> */
[----:B0-----:R-:W-:Y:S01]  /*77c0*/  FMUL.FTZ R26, R25, R4 ;  /* 0x00000004191a7220 */ /* 0x001fe20000410000 */
[C---:B------:R-:W-:Y:S01]  /*77d0*/  IMAD.U32 R20, R7.reuse, 0x10000, RZ ;  /* 0x0001000007147824 */ /* 0x040fe200078e00ff */
[----:B------:R-:W-:Y:S01]  /*77e0*/  LOP3.LUT R7, R7, 0xffff0000, RZ, 0xc0, !PT ;  /* 0xffff000007077812 */ /* 0x000fe200078ec0ff */
[----:B------:R-:W-:Y:S01]  /*77f0*/  FFMA.FTZ R4, R25, R13, -R24 ;  /* 0x0000000d19047223 */ /* 0x000fe20000010818 */
[----:B------:R-:W-:Y:S01]  /*7800*/  FMUL.FTZ R21, R32, R5 ;  /* 0x0000000520157220 */ /* 0x000fe20000410000 */
[----:B------:R-:W-:Y:S01]  /*7810*/  FFMA.FTZ R13, R27, R13, R26 ;  /* 0x0000000d1b0d7223 */ /* 0x000fe2000001001a */
[----:B------:R-:W-:Y:S01]  /*7820*/  FMUL.FTZ R25, R30, R5 ;  /* 0x000000051e197220 */ /* 0x000fe20000410000 */
[C---:B------:R-:W-:Y:S01]  /*7830*/  LOP3.LUT R26, R12.reuse, 0xffff0000, RZ, 0xc0, !PT ;  /* 0xffff00000c1a7812 */ /* 0x040fe200078ec0ff */
[----:B------:R-:W-:-:S02]  /*7840*/  IMAD.U32 R27, R12, 0x10000, RZ ;  /* 0x000100000c1b7824 */ /* 0x000fc400078e00ff */
[-C--:B------:R-:W-:Y:S01]  /*7850*/  FFMA.FTZ R5, R30, R14.reuse, -R21 ;  /* 0x0000000e1e057223 */ /* 0x080fe20000010815 */
        /* <DEDUP_REMOVED lines=14> */
.L_x_9722:
[----:B------:R-:W-:Y:S05]  /*7940*/  BSYNC B1 ;  /* 0x0000000000017941 */ /* 0x000fea0003800000 */
.L_x_9721:
[----:B------:R-:W-:Y:S05]  /*7950*/  @P1 BRA `(.L_x_9720) ;  /* 0x0000001000641947 */ /* 0x000fea0003800000 */
[----:B-1----:R-:W1:Y:S01]  /*7960*/  LDS.128 R4, [R0+0x2000] ;  /* 0x0020000000047984 */ /* 0x002e620000000c00 */
[C---:B------:R-:W-:Y:S01]  /*7970*/  IMAD.U32 R24, R11.reuse, 0x10000, RZ ;  /* 0x000100000b187824 */ /* 0x040fe200078e00ff */
[----:B0-----:R-:W-:Y:S01]  /*7980*/  LOP3.LUT R26, R11, 0xffff0000, RZ, 0xc0, !PT ;  /* 0xffff00000b1a7812 */ /* 0x001fe200078ec0ff */
        /* <DEDUP_REMOVED lines=14> */
[----:B------:R-:W-:Y:S01]  /*7a70*/  FFMA.FTZ R4, R14, R10, -R13 ;  /* 0x0000000a0e047223 */ /* 0x000fe2000001080d */
[C---:B------:R-:W-:Y:S01]  /*7a80*/  FMUL.FTZ R13, R20.reuse, R5 ;  /* 0x00000005140d7220 */ /* 0x040fe20000410000 */
[----:B------:R-:W-:Y:S01]  /*7a90*/  FFMA.FTZ R5, R20, R12, -R21 ;  /* 0x0000000c14057223 */ /* 0x000fe20000010815 */
[----:B------:R-:W-:Y:S01]  /*7aa0*/  IMAD.U32 R21, R3, 0x10000, RZ ;  /* 0x0001000003157824 */ /* 0x000fe200078e00ff */
[----:B------:R-:W-:Y:S01]  /*7ab0*/  LOP3.LUT R7, R7, 0xffff0000, RZ, 0xc0, !PT ;  /* 0xffff000007077812 */ /* 0x000fe200078ec0ff */
[----:B------:R-:W-:Y:S01]  /*7ac0*/  FFMA.FTZ R15, R24, R10, R15 ;  /* 0x0000000a180f7223 */ /* 0x000fe2000001000f */
[----:B------:R-:W-:Y:S01]  /*7ad0*/  LOP3.LUT R3, R3, 0xffff0000, RZ, 0xc0, !PT ;  /* 0xffff000003037812 */ /* 0x000fe200078ec0ff */
[-C--:B------:R-:W-:Y:S01]  /*7ae0*/  FMUL.FTZ R8, R25, R6.reuse ;  /* 0x0000000619087220 */ /* 0x080fe20000410000 */
[----:B------:R-:W-:Y:S01]  /*7af0*/  FMUL.FTZ R10, R21, R6 ;  /* 0x00000006150a7220 */ /* 0x000fe20000410000 */
[-C--:B------:R-:W-:Y:S01]  /*7b00*/  FMUL.FTZ R14, R27, R7.reuse ;  /* 0x000000071b0e7220 */ /* 0x080fe20000410000 */
[----:B------:R-:W-:Y:S01]  /*7b10*/  FFMA.FTZ R12, R26, R12, R13 ;  /* 0x0000000c1a0c7223 */ /* 0x000fe2000001000d */
[----:B------:R-:W-:Y:S01]  /*7b20*/  FMUL.FTZ R20, R3, R7 ;  /* 0x0000000703147220 */ /* 0x000fe20000410000 */
[-C--:B------:R-:W-:Y:S01]  /*7b30*/  FFMA.FTZ R6, R21, R9.reuse, -R8 ;  /* 0x0000000915067223 */ /* 0x080fe20000010808 */
[----:B------:R-:W-:Y:S01]  /*7b40*/  FFMA.FTZ R9, R25, R9, R10 ;  /* 0x0000000919097223 */ /* 0x000fe2000001000a */
[-C--:B------:R-:W-:Y:S01]  /*7b50*/  FFMA.FTZ R7, R3, R11.reuse, -R14 ;  /* 0x0000000b03077223 */ /* 0x080fe2000001080e */
[----:B------:R-:W-:Y:S01]  /*7b60*/  FFMA.FTZ R20, R27, R11, R20 ;  /* 0x0000000b1b147223 */ /* 0x000fe20000010014 */
[----:B------:R-:W-:-:S02]  /*7b70*/  F2FP.BF16.F32.PACK_AB R4, R15, R4 ;  /* 0x000000040f04723e */ /* 0x000fc400000010ff */
[----:B------:R-:W-:Y:S02]  /*7b80*/  F2FP.BF16.F32.PACK_AB R5, R12, R5 ;  /* 0x000000050c05723e */ /* 0x000fe400000010ff */
[----:B------:R-:W-:Y:S02]  /*7b90*/  F2FP.BF16.F32.PACK_AB R6, R9, R6 ;  /* 0x000000060906723e */ /* 0x000fe400000010ff */
[----:B------:R-:W-:-:S05]  /*7ba0*/  F2FP.BF16.F32.PACK_AB R7, R20, R7 ;  /* 0x000000071407723e */ /* 0x000fca00000010ff */
[----:B------:R3:W-:Y:S01]  /*7bb0*/  STS.128 [R0+0x2000], R4 ;  /* 0x0020000400007388 */ /* 0x0007e20000000c00 */
[----:B------:R-:W-:Y:S05]  /*7bc0*/  BRA `(.L_x_9720) ;  /* 0x0000000c00c87947 */ /* 0x000fea0003800000 */
.L_x_9710:
[----:B------:R-:W-:-:S03]  /*7bd0*/  UMOV UR4, 0xffffffff ;  /* 0xffffffff00047882 */ /* 0x000fc60000000000 */
[----:B------:R-:W-:Y:S05]  /*7be0*/  BRA.DIV UR4, `(.L_x_9723) ;  /* 0x0000012e04dc7947 */ /* 0x000fea000b800000 */
[----:B------:R1:W2:Y:S04]  /*7bf0*/  SHFL.IDX PT, R0, R25, RZ, 0x1c1f ;  /* 0x001c1fff19007589 */ /* 0x0002a800000e0000 */
[----:B------:R1:W3:Y:S04]  /*7c00*/  SHFL.IDX PT, R3, R24, RZ, 0x1c1f ;  /* 0x001c1fff18037589 */ /* 0x0002e800000e0000 */
[----:B------:R1:W4:Y:S04]  /*7c10*/  SHFL.IDX PT, R20, R27, RZ, 0x1c1f ;  /* 0x001c1fff1b147589 */ /* 0x00032800000e0000 */
[----:B------:R1:W0:Y:S02]  /*7c20*/  SHFL.IDX PT, R14, R26, RZ, 0x1c1f ;  /* 0x001c1fff1a0e7589 */ /* 0x00022400000e0000 */
.L_x_9962:
[----:B------:R-:W-:Y:S01]  /*7c30*/  ULDC UR4, c[0x0][0x448] ;  /* 0x0001120000047ab9 */ /* 0x000fe20000000800 */
[----:B-1----:R-:W1:Y:S01]  /*7c40*/  LDC R25, c[0x0][0x3f4] ;  /* 0x0000fd00ff197b82 */ /* 0x002e620000000800 */
[----:B------:R-:W-:Y:S01]  /*7c50*/  IMAD R155, R155, UR4, RZ ;  /* 0x000000049b9b7c24 */ /* 0x000fe2000f8e02ff */
[----:B------:R-:W-:Y:S01]  /*7c60*/  LEA.HI R5, R217, R217, RZ, 0x1 ;  /* 0x000000d9d9057211 */ /* 0x000fe200078f08ff */
[----:B------:R-:W-:Y:S01]  /*7c70*/  BSSY B1, `(.L_x_9724) ;  /* 0x0000017000017945 */ /* 0x000fe20003800000 */
[----:B------:R-:W-:Y:S02]  /*7c80*/  CS2R R8, SRZ ;  /* 0x0000000000087805 */ /* 0x000fe4000001ff00 */
[----:B------:R-:W-:Y:S02]  /*7c90*/  CS2R R10, SRZ ;  /* 0x00000000000a7805 */ /* 0x000fe4000001ff00 */
[----:B------:R-:W-:Y:S02]  /*7ca0*/  ISETP.GE.AND P0, PT, R4, R155, PT ;  /* 0x0000009b0400720c */ /* 0x000fe40003f06270 */
[----:B------:R-:W-:-:S02]  /*7cb0*/  LOP3.LUT R6, R5, 0xfffffffe, RZ, 0xc0, !PT ;  /* 0xfffffffe05067812 */ /* 0x000fc400078ec0ff */
[----:B------:R-:W-:-:S03]  /*7cc0*/  CS2R R4, SRZ ;  /* 0x0000000000047805 */ /* 0x000fc6000001ff00 */
[----:B------:R-:W-:Y:S01]  /*7cd0*/  IMAD.IADD R24, R217, 0x1, -R6 ;  /* 0x00000001d9187824 */ /* 0x000fe200078e0a06 */
[----:B------:R-:W-:-:S04]  /*7ce0*/  CS2R R6, SRZ ;  /* 0x0000000000067805 */ /* 0x000fc8000001ff00 */
[----:B------:R-:W-:Y:S01]  /*7cf0*/  SHF.L.U32 R24, R24, 0x1f, RZ ;  /* 0x0000001f18187819 */ /* 0x000fe200000006ff */
[----:B------:R-:W-:Y:S06]  /*7d00*/  @P0 BRA `(.L_x_9725) ;  /* 0x0000000000340947 */ /* 0x000fec0003800000 */
[----:B------:R-:W-:Y:S01]  /*7d10*/  ULDC UR4, c[0x0][0x3f4] ;  /* 0x0000fd0000047ab9 */ /* 0x000fe20000000800 */
[C---:B------:R-:W-:Y:S01]  /*7d20*/  IMAD.SHL.U32 R15, R16.reuse, 0x2, RZ ;  /* 0x00000002100f7824 */ /* 0x040fe200078e00ff */
[C---:B------:R-:W-:Y:S02]  /*7d30*/  ISETP.GE.AND P2, PT, R16.reuse, UR4, PT ;  /* 0x0000000410007c0c */ /* 0x040fe4000bf46270 */
[----:B------:R-:W-:Y:S02]  /*7d40*/  SHF.R.S32.HI R5, RZ, 0x1f, R16 ;  /* 0x0000001fff057819 */ /* 0x000fe40000011410 */
[----:B---3--:R-:W-:Y:S02]  /*7d50*/  IADD3 R12, P0, R3, R15, RZ ;  /* 0x0000000f030c7210 */ /* 0x008fe40007f1e0ff */
[----:B------:R-:W-:Y:S02]  /*7d60*/  SHF.L.U64.HI R3, R16, 0x1, R5 ;  /* 0x0000000110037819 */ /* 0x000fe40000010205 */
[----:B------:R-:W-:-:S02]  /*7d70*/  CS2R R4, SRZ ;  /* 0x0000000000047805 */ /* 0x000fc4000001ff00 */
[----:B0-----:R-:W-:Y:S01]  /*7d80*/  IADD3 R14, P1, R14, R15, RZ ;  /* 0x0000000f0e0e7210 */ /* 0x001fe20007f3e0ff */
[----:B--2---:R-:W-:-:S04]  /*7d90*/  IMAD.X R13, R0, 0x1, R3, P0 ;  /* 0x00000001000d7824 */ /* 0x004fc800000e0603 */
[----:B----4-:R-:W-:Y:S01]  /*7da0*/  IMAD.X R15, R20, 0x1, R3, P1 ;  /* 0x00000001140f7824 */ /* 0x010fe200008e0603 */
[----:B------:R-:W-:Y:S07]  /*7db0*/  @P2 BRA `(.L_x_9725) ;  /* 0x0000000000082947 */ /* 0x000fee0003800000 */
[----:B------:R0:W5:Y:S04]  /*7dc0*/  LD.E.128 R4, desc[UR40][R12.64] ;  /* 0x000000280c047980 */ /* 0x000168000c101d00 */
[----:B------:R0:W5:Y:S02]  /*7dd0*/  LD.E.128 R8, desc[UR40][R14.64] ;  /* 0x000000280e087980 */ /* 0x000164000c101d00 */
.L_x_9725:
[----:B------:R-:W-:Y:S05]  /*7de0*/  BSYNC B1 ;  /* 0x0000000000017941 */ /* 0x000fea0003800000 */
.L_x_9724:
[----:B------:R-:W1:Y:S01]  /*7df0*/  SYNCS.PHASECHK.TRANS64.TRYWAIT P1, [R19+URZ+0x22800], R24 ;  /* 0x02280018130075a7 */ /* 0x000e62000802017f */
[----:B--2---:R-:W-:Y:S01]  /*7e00*/  IMAD R0, R153, -0x80, R155 ;  /* 0xffffff8099007824 */ /* 0x004fe200078e029b */
[--C-:B-----5:R-:W-:Y:S01]  /*7e10*/  SHF.R.U64 R26, R6, 0x10, R7.reuse ;  /* 0x00000010061a7819 */ /* 0x120fe20000001207 */
[----:B---3--:R-:W-:Y:S01]  /*7e20*/  IMAD.MOV.U32 R3, RZ, RZ, R6 ;  /* 0x000000ffff037224 */ /* 0x008fe200078e0006 */
[--C-:B------:R-:W-:Y:S01]  /*7e30*/  SHF.R.U32.HI R27, RZ, 0x10, R7.reuse ;  /* 0x00000010ff1b7819 */ /* 0x100fe20000011607 */
[----:B0-----:R-:W-:Y:S01]  /*7e40*/  IMAD.MOV.U32 R14, RZ, RZ, R7 ;  /* 0x000000ffff0e7224 */ /* 0x001fe200078e0007 */
[--C-:B------:R-:W-:Y:S01]  /*7e50*/  SHF.R.U64 R6, R8, 0x10, R9.reuse ;  /* 0x0000001008067819 */ /* 0x100fe20000001209 */
[--C-:B------:R-:W-:Y:S01]  /*7e60*/  IMAD.MOV.U32 R12, RZ, RZ, R9.reuse ;  /* 0x000000ffff0c7224 */ /* 0x100fe200078e0009 */
[----:B------:R-:W-:Y:S01]  /*7e70*/  SHF.R.U32.HI R7, RZ, 0x10, R9 ;  /* 0x00000010ff077819 */ /* 0x000fe20000011609 */
[----:B----4-:R-:W-:Y:S01]  /*7e80*/  IMAD.MOV.U32 R20, RZ, RZ, R4 ;  /* 0x000000ffff147224 */ /* 0x010fe200078e0004 */
[----:B------:R-:W-:Y:S01]  /*7e90*/  VIMNMX R9, R0, 0x80, PT ;  /* 0x0000008000097848 */ /* 0x000fe20003fe0100 */
[--C-:B------:R-:W-:Y:S01]  /*7ea0*/  IMAD.MOV.U32 R15, RZ, RZ, R5.reuse ;  /* 0x000000ffff0f7224 */ /* 0x100fe200078e0005 */
[--C-:B------:R-:W-:Y:S01]  /*7eb0*/  SHF.R.U64 R29, R4, 0x10, R5.reuse ;  /* 0x00000010041d7819 */ /* 0x100fe20000001205 */
[----:B------:R-:W-:Y:S01]  /*7ec0*/  IMAD.MOV.U32 R21, RZ, RZ, R8 ;  /* 0x000000ffff157224 */ /* 0x000fe200078e0008 */
[----:B------:R-:W-:Y:S01]  /*7ed0*/  SHF.R.U32.HI R30, RZ, 0x10, R5 ;  /* 0x00000010ff1e7819 */ /* 0x000fe20000011605 */
[----:B------:R-:W-:Y:S01]  /*7ee0*/  IMAD.MOV.U32 R13, RZ, RZ, R10 ;  /* 0x000000ffff0d7224 */ /* 0x000fe200078e000a */
[----:B-1----:R-:W-:Y:S01]  /*7ef0*/  ISETP.GE.AND P0, PT, R16, R25, PT ;  /* 0x000000191000720c */ /* 0x002fe20003f06270 */
        /* <DEDUP_REMOVED lines=14> */
[----:B------:R-:W-:Y:S06]  /*7fe0*/  @!P1 BRA `(.L_x_9727) ;  /* 0x0000012c004c9947 */ /* 0x000fec0003800000 */
.L_x_9963:
[----:B------:R-:W-:Y:S05]  /*7ff0*/  BSYNC B1 ;  /* 0x0000000000017941 */ /* 0x000fea0003800000 */
.L_x_9726:
[----:B------:R-:W-:Y:S04]  /*8000*/  BSSY B1, `(.L_x_9728) ;  /* 0x000005a000017945 */ /* 0x000fe80003800000 */
[----:B------:R-:W-:Y:S05]  /*8010*/  @P2 BRA `(.L_x_9729) ;  /* 0x0000000400602947 */ /* 0x000fea0003800000 */
[----:B------:R-:W-:Y:S01]  /*8020*/  IMAD.SHL.U32 R4, R31, 0x40, RZ ;  /* 0x000000401f047824 */ /* 0x000fe200078e00ff */
[----:B------:R-:W-:Y:S01]  /*8030*/  LOP3.LUT R39, R13, 0xffff0000, RZ, 0xc0, !PT ;  /* 0xffff00000d277812 */ /* 0x000fe200078ec0ff */
[----:B------:R-:W-:Y:S01]  /*8040*/  IMAD.IADD R6, R16, 0x1, R25 ;  /* 0x0000000110067824 */ /* 0x000fe200078e0219 */
[----:B------:R-:W-:Y:S01]  /*8050*/  LOP3.LUT R35, R3, 0xffff0000, RZ, 0xc0, !PT ;  /* 0xffff000003237812 */ /* 0x000fe200078ec0ff */
[----:B------:R-:W-:Y:S01]  /*8060*/  IMAD.U32 R36, R13, 0x10000, RZ ;  /* 0x000100000d247824 */ /* 0x000fe200078e00ff */
[----:B------:R-:W-:Y:S01]  /*8070*/  LOP3.LUT R7, R4, 0x1c0, RZ, 0xc0, !PT ;  /* 0x000001c004077812 */ /* 0x000fe200078ec0ff */
[----:B------:R-:W-:Y:S02]  /*8080*/  IMAD.U32 R34, R3, 0x10000, RZ ;  /* 0x0001000003227824 */ /* 0x000fe400078e00ff */
[----:B------:R-:W-:Y:S01]  /*8090*/  IMAD.U32 R37, R21, 0x10000, RZ ;  /* 0x0001000015257824 */ /* 0x000fe200078e00ff */
[----:B------:R-:W-:Y:S02]  /*80a0*/  LOP3.LUT R4, R7, 0x38, R16, 0xf8, !PT ;  /* 0x0000003807047812 */ /* 0x000fe400078ef810 */
[----:B------:R-:W-:-:S02]  /*80b0*/  SHF.R.U32.HI R9, RZ, 0x3, R7 ;  /* 0x00000003ff097819 */ /* 0x000fc40000011607 */
[----:B------:R-:W-:Y:S02]  /*80c0*/  LOP3.LUT R6, R7, 0x38, R6, 0xf8, !PT ;  /* 0x0000003807067812 */ /* 0x000fe400078ef806 */
[----:B------:R-:W-:-:S05]  /*80d0*/  LOP3.LUT R5, R4, R9, RZ, 0x3c, !PT ;  /* 0x0000000904057212 */ /* 0x000fca00078e3cff */
[----:B------:R-:W-:Y:S01]  /*80e0*/  IMAD R4, R206, 0x200, R5 ;  /* 0x00000200ce047824 */ /* 0x000fe200078e0205 */
[----:B------:R-:W-:-:S03]  /*80f0*/  LOP3.LUT R5, R6, R9, RZ, 0x3c, !PT ;  /* 0x0000000906057212 */ /* 0x000fc600078e3cff */
[----:B------:R-:W-:Y:S02]  /*8100*/  IMAD R42, R4, 0x2, R19 ;  /* 0x00000002042a7824 */ /* 0x000fe400078e0213 */
[----:B------:R-:W-:-:S03]  /*8110*/  IMAD R8, R206, 0x200, R5 ;  /* 0x00000200ce087824 */ /* 0x000fc600078e0205 */
[----:B------:R-:W1:Y:S01]  /*8120*/  LDS.128 R4, [R42+0x18400] ;  /* 0x018400002a047984 */ /* 0x000e620000000c00 */
[----:B------:R-:W-:-:S05]  /*8130*/  IMAD R44, R8, 0x2, R19 ;  /* 0x00000002082c7824 */ /* 0x000fca00078e0213 */
[----:B------:R-:W2:Y:S01]  /*8140*/  LDS.128 R8, [R44+0x18400] ;  /* 0x018400002c087984 */ /* 0x000ea20000000c00 */
[C---:B-1----:R-:W-:Y:S01]  /*8150*/  IMAD.U32 R27, R6.reuse, 0x10000, RZ ;  /* 0x00010000061b7824 */ /* 0x042fe200078e00ff */
[----:B------:R-:W-:Y:S01]  /*8160*/  LOP3.LUT R6, R6, 0xffff0000, RZ, 0xc0, !PT ;  /* 0xffff000006067812 */ /* 0x000fe200078ec0ff */
[C---:B0-----:R-:W-:Y:S01]  /*8170*/  IMAD.U32 R24, R4.reuse, 0x10000, RZ ;  /* 0x0001000004187824 */ /* 0x041fe200078e00ff */
[----:B------:R-:W-:Y:S01]  /*8180*/  LOP3.LUT R4, R4, 0xffff0000, RZ, 0xc0, !PT ;  /* 0xffff000004047812 */ /* 0x000fe200078ec0ff */
[C---:B------:R-:W-:Y:S01]  /*8190*/  IMAD.U32 R26, R5.reuse, 0x10000, RZ ;  /* 0x00010000051a7824 */ /* 0x040fe200078e00ff */
[----:B------:R-:W-:Y:S01]  /*81a0*/  LOP3.LUT R5, R5, 0xffff0000, RZ, 0xc0, !PT ;  /* 0xffff000005057812 */ /* 0x000fe200078ec0ff */
[C---:B--2---:R-:W-:Y:S01]  /*81b0*/  IMAD.U32 R32, R10.reuse, 0x10000, RZ ;  /* 0x000100000a207824 */ /* 0x044fe200078e00ff */
[----:B------:R-:W-:Y:S01]  /*81c0*/  LOP3.LUT R10, R10, 0xffff0000, RZ, 0xc0, !PT ;  /* 0xffff00000a0a7812 */ /* 0x000fe200078ec0ff */
[C---:B------:R-:W-:Y:S01]  /*81d0*/  IMAD.U32 R30, R8.reuse, 0x10000, RZ ;  /* 0x00010000081e7824 */ /* 0x040fe200078e00ff */
[----:B------:R-:W-:Y:S01]  /*81e0*/  LOP3.LUT R8, R8, 0xffff0000, RZ, 0xc0, !PT ;  /* 0xffff000008087812 */ /* 0x000fe200078ec0ff */
[C---:B------:R-:W-:Y:S01]  /*81f0*/  FMUL.FTZ R38, R32.reuse, R36 ;  /* 0x0000002420267220 */ /* 0x040fe20000410000 */
[-C--:B------:R-:W-:Y:S01]  /*8200*/  FMUL.FTZ R32, R32, R34.reuse ;  /* 0x0000002220207220 */ /* 0x080fe20000410000 */
[C---:B------:R-:W-:Y:S01]  /*8210*/  FMUL.FTZ R41, R10.reuse, R39 ;  /* 0x000000270a297220 */ /* 0x040fe20000410000 */
[----:B------:R-:W-:Y:S01]  /*8220*/  FMUL.FTZ R45, R10, R35 ;  /* 0x000000230a2d7220 */ /* 0x000fe20000410000 */
[C---:B------:R-:W-:Y:S01]  /*8230*/  FFMA.FTZ R38, R27.reuse, R34, -R38 ;  /* 0x000000221b267223 */ /* 0x040fe20000010826 */
[----:B------:R-:W-:Y:S01]  /*8240*/  FFMA.FTZ R36, R27, R36, R32 ;  /* 0x000000241b247223 */ /* 0x000fe20000010020 */
[----:B------:R-:W-:-:S02]  /*8250*/  IMAD.U32 R27, R20, 0x10000, RZ ;  /* 0x00010000141b7824 */ /* 0x000fc400078e00ff */
[----:B------:R-:W-:Y:S01]  /*8260*/  FFMA.FTZ R43, R6, R35, -R41 ;  /* 0x00000023062b7223 */ /* 0x000fe20000010829 */
[C---:B------:R-:W-:Y:S01]  /*8270*/  FMUL.FTZ R41, R30.reuse, R37 ;  /* 0x000000251e297220 */ /* 0x040fe20000410000 */
[----:B------:R-:W-:Y:S01]  /*8280*/  LOP3.LUT R35, R21, 0xffff0000, RZ, 0xc0, !PT ;  /* 0xffff000015237812 */ /* 0x000fe200078ec0ff */
[-C--:B------:R-:W-:Y:S01]  /*8290*/  FMUL.FTZ R30, R30, R27.reuse ;  /* 0x0000001b1e1e7220 */ /* 0x080fe20000410000 */
[----:B------:R-:W-:Y:S02]  /*82a0*/  IMAD.U32 R31, R9, 0x10000, RZ ;  /* 0x00010000091f7824 */ /* 0x000fe400078e00ff */
[----:B------:R-:W-:Y:S01]  /*82b0*/  FFMA.FTZ R41, R24, R27, -R41 ;  /* 0x0000001b18297223 */ /* 0x000fe20000010829 */
        /* <DEDUP_REMOVED lines=19> */
[----:B------:R-:W-:Y:S01]  /*83f0*/  FFMA.FTZ R33, R29, R8, -R4 ;  /* 0x000000081d217223 */ /* 0x000fe20000010804 */
[----:B------:R-:W-:Y:S02]  /*8400*/  LOP3.LUT R9, R9, 0xffff0000, RZ, 0xc0, !PT ;  /* 0xffff000009097812 */ /* 0x000fe400078ec0ff */
[----:B------:R-:W-:Y:S01]  /*8410*/  LOP3.LUT R11, R11, 0xffff0000, RZ, 0xc0, !PT ;  /* 0xffff00000b0b7812 */ /* 0x000fe200078ec0ff */
[----:B------:R-:W-:Y:S01]  /*8420*/  FFMA.FTZ R29, R29, R24, R26 ;  /* 0x000000181d1d7223 */ /* 0x000fe2000001001a */
[----:B------:R-:W-:-:S02]  /*8430*/  LOP3.LUT R8, R12, 0xffff0000, RZ, 0xc0, !PT ;  /* 0xffff00000c087812 */ /* 0x000fc400078ec0ff */
[----:B------:R-:W-:Y:S02]  /*8440*/  LOP3.LUT R10, R0, 0xffff0000, RZ, 0xc0, !PT ;  /* 0xffff0000000a7812 */ /* 0x000fe400078ec0ff */
        /* <DEDUP_REMOVED lines=21> */
.L_x_9729:
[----:B------:R-:W-:Y:S05]  /*85a0*/  BSYNC B1 ;  /* 0x0000000000017941 */ /* 0x000fea0003800000 */
.L_x_9728:
[----:B------:R-:W-:Y:S05]  /*85b0*/  @P0 BRA `(.L_x_9720) ;  /* 0x00000004004c0947 */ /* 0x000fea0003800000 */
[----:B-1----:R-:W2:Y:S01]  /*85c0*/  LDL R42, [R1+0x64] ;  /* 0x00006400012a7983 */ /* 0x002ea20000100800 */
[----:B------:R-:W-:Y:S01]  /*85d0*/  IMAD.IADD R4, R16, 0x1, R25 ;  /* 0x0000000110047824 */ /* 0x000fe200078e0219 */
[----:B------:R-:W-:-:S04]  /*85e0*/  SHF.R.U32.HI R5, RZ, 0x3, R205 ;  /* 0x00000003ff057819 */ /* 0x000fc800000116cd */
[----:B------:R-:W-:-:S04]  /*85f0*/  LOP3.LUT R4, R205, 0x38, R4, 0xf8, !PT ;  /* 0x00000038cd047812 */ /* 0x000fc800078ef804 */
[----:B------:R-:W-:-:S05]  /*8600*/  LOP3.LUT R5, R4, R5, RZ, 0x3c, !PT ;  /* 0x0000000504057212 */ /* 0x000fca00078e3cff */
[----:B------:R-:W-:-:S04]  /*8610*/  IMAD.IADD R8, R208, 0x1, R5 ;  /* 0x00000001d0087824 */ /* 0x000fc800078e0205 */
[----:B0-----:R-:W-:-:S05]  /*8620*/  IMAD R24, R8, 0x2, R19 ;  /* 0x0000000208187824 */ /* 0x001fca00078e0213 */
[----:B------:R-:W0:Y:S01]  /*8630*/  LDS.128 R8, [R24+0x18400] ;  /* 0x0184000018087984 */ /* 0x000e220000000c00 */
[C---:B------:R-:W-:Y:S02]  /*8640*/  IMAD.U32 R37, R21.reuse, 0x10000, RZ ;  /* 0x0001000015257824 */ /* 0x040fe400078e00ff */
[C---:B------:R-:W-:Y:S01]  /*8650*/  IMAD.U32 R35, R20.reuse, 0x10000, RZ ;  /* 0x0001000014237824 */ /* 0x040fe200078e00ff */
[----:B------:R-:W-:Y:S02]  /*8660*/  LOP3.LUT R38, R21, 0xffff0000, RZ, 0xc0, !PT ;  /* 0xffff000015267812 */ /* 0x000fe400078ec0ff */
[----:B------:R-:W-:Y:S01]  /*8670*/  LOP3.LUT R20, R20, 0xffff0000, RZ, 0xc0, !PT ;  /* 0xffff000014147812 */ /* 0x000fe200078ec0ff */
[----:B------:R-:W-:Y:S02]  /*8680*/  IMAD.U32 R41, R13, 0x10000, RZ ;  /* 0x000100000d297824 */ /* 0x000fe400078e00ff */
[----:B------:R-:W-:Y:S02]  /*8690*/  IMAD.U32 R43, R0, 0x10000, RZ ;  /* 0x00010000002b7824 */ /* 0x000fe400078e00ff */
[----:B------:R-:W-:-:S02]  /*86a0*/  IMAD.U32 R39, R14, 0x10000, RZ ;  /* 0x000100000e277824 */ /* 0x000fc400078e00ff */
[----:B------:R-:W-:Y:S02]  /*86b0*/  IMAD.U32 R36, R15, 0x10000, RZ ;  /* 0x000100000f247824 */ /* 0x000fe400078e00ff */
[C---:B0-----:R-:W-:Y:S01]  /*86c0*/  IMAD.U32 R30, R8.reuse, 0x10000, RZ ;  /* 0x00010000081e7824 */ /* 0x041fe200078e00ff */
[----:B------:R-:W-:-:S03]  /*86d0*/  LOP3.LUT R8, R8, 0xffff0000, RZ, 0xc0, !PT ;  /* 0xffff000008087812 */ /* 0x000fc600078ec0ff */
[-C--:B------:R-:W-:Y:S01]  /*86e0*/  FMUL.FTZ R34, R37, R30.reuse ;  /* 0x0000001e25227220 */ /* 0x080fe20000410000 */
[----:B------:R-:W-:Y:S01]  /*86f0*/  FMUL.FTZ R30, R35, R30 ;  /* 0x0000001e231e7220 */ /* 0x000fe20000410000 */
[----:B------:R-:W-:Y:S01]  /*8700*/  FMUL.FTZ R21, R38, R8 ;  /* 0x0000000826157220 */ /* 0x000fe20000410000 */
[C---:B------:R-:W-:Y:S01]  /*8710*/  IMAD.U32 R32, R10.reuse, 0x10000, RZ ;  /* 0x000100000a207824 */ /* 0x040fe200078e00ff */
[----:B------:R-:W-:Y:S01]  /*8720*/  LOP3.LUT R10, R10, 0xffff0000, RZ, 0xc0, !PT ;  /* 0xffff00000a0a7812 */ /* 0x000fe200078ec0ff */
[C---:B------:R-:W-:Y:S01]  /*8730*/  IMAD.U32 R33, R11.reuse, 0x10000, RZ ;  /* 0x000100000b217824 */ /* 0x040fe200078e00ff */
[----:B------:R-:W-:Y:S01]  /*8740*/  LOP3.LUT R11, R11, 0xffff0000, RZ, 0xc0, !PT ;  /* 0xffff00000b0b7812 */ /* 0x000fe200078ec0ff */
[C---:B------:R-:W-:Y:S01]  /*8750*/  IMAD.U32 R31, R9.reuse, 0x10000, RZ ;  /* 0x00010000091f7824 */ /* 0x040fe200078e00ff */
[----:B------:R-:W-:Y:S01]  /*8760*/  LOP3.LUT R9, R9, 0xffff0000, RZ, 0xc0, !PT ;  /* 0xffff000009097812 */ /* 0x000fe200078ec0ff */
[----:B------:R-:W-:Y:S01]  /*8770*/  IMAD.U32 R40, R12, 0x10000, RZ ;  /* 0x000100000c287824 */ /* 0x000fe200078e00ff */
[----:B------:R-:W-:Y:S01]  /*8780*/  LOP3.LUT R15, R15, 0xffff0000, RZ, 0xc0, !PT ;  /* 0xffff00000f0f7812 */ /* 0x000fe200078ec0ff */
[----:B--2---:R-:W0:Y:S02]  /*8790*/  LDS.128 R4, [R42+0x18400] ;  /* 0x018400002a047984 */ /* 0x004e240000000c00 */
[C---:B0-----:R-:W-:Y:S01]  /*87a0*/  IMAD.U32 R25, R4.reuse, 0x10000, RZ ;  /* 0x0001000004197824 */ /* 0x041fe200078e00ff */
[----:B------:R-:W-:-:S03]  /*87b0*/  LOP3.LUT R4, R4, 0xffff0000, RZ, 0xc0, !PT ;  /* 0xffff000004047812 */ /* 0x000fc600078ec0ff */
[-C--:B------:R-:W-:Y:S01]  /*87c0*/  FFMA.FTZ R34, R35, R25.reuse, -R34 ;  /* 0x0000001923227223 */ /* 0x080fe20000010822 */
[----:B------:R-:W-:Y:S01]  /*87d0*/  FFMA.FTZ R30, R37, R25, R30 ;  /* 0x00000019251e7223 */ /* 0x000fe2000001001e */
[C---:B------:R-:W-:Y:S01]  /*87e0*/  FMUL.FTZ R25, R20.reuse, R8 ;  /* 0x0000000814197220 */ /* 0x040fe20000410000 */
[-C--:B------:R-:W-:Y:S01]  /*87f0*/  FFMA.FTZ R21, R20, R4.reuse, -R21 ;  /* 0x0000000414157223 */ /* 0x080fe20000010815 */
[----:B------:R-:W-:Y:S01]  /*8800*/  IMAD.U32 R27, R6, 0x10000, RZ ;  /* 0x00010000061b7824 */ /* 0x000fe200078e00ff */
[C---:B------:R-:W-:Y:S01]  /*8810*/  LOP3.LUT R8, R3.reuse, 0xffff0000, RZ, 0xc0, !PT ;  /* 0xffff000003087812 */ /* 0x040fe200078ec0ff */
[----:B------:R-:W-:Y:S01]  /*8820*/  FFMA.FTZ R25, R38, R4, R25 ;  /* 0x0000000426197223 */ /* 0x000fe20000010019 */
[----:B------:R-:W-:Y:S02]  /*8830*/  IMAD.U32 R37, R3, 0x10000, RZ ;  /* 0x0001000003257824 */ /* 0x000fe400078e00ff */
[----:B------:R-:W-:Y:S01]  /*8840*/  FMUL.FTZ R4, R41, R32 ;  /* 0x0000002029047220 */ /* 0x000fe20000410000 */
[----:B------:R-:W-:-:S02]  /*8850*/  LOP3.LUT R20, R13, 0xffff0000, RZ, 0xc0, !PT ;  /* 0xffff00000d147812 */ /* 0x000fc400078ec0ff */
[----:B------:R-:W-:Y:S01]  /*8860*/  LOP3.LUT R6, R6, 0xffff0000, RZ, 0xc0, !PT ;  /* 0xffff000006067812 */ /* 0x000fe200078ec0ff */
[C---:B------:R-:W-:Y:S01]  /*8870*/  FMUL.FTZ R32, R37.reuse, R32 ;  /* 0x0000002025207220 */ /* 0x040fe20000410000 */
[----:B------:R-:W-:Y:S01]  /*8880*/  FFMA.FTZ R3, R37, R27, -R4 ;  /* 0x0000001b25037223 */ /* 0x000fe20000010804 */
[-C--:B------:R-:W-:Y:S01]  /*8890*/  FMUL.FTZ R13, R20, R10.reuse ;  /* 0x0000000a140d7220 */ /* 0x080fe20000410000 */
[C---:B------:R-:W-:Y:S01]  /*88a0*/  FMUL.FTZ R37, R8.reuse, R10 ;  /* 0x0000000a08257220 */ /* 0x040fe20000410000 */
[----:B------:R-:W-:Y:S02]  /*88b0*/  IMAD.U32 R29, R7, 0x10000, RZ ;  /* 0x00010000071d7824 */ /* 0x000fe400078e00ff */
[-C--:B------:R-:W-:Y:S01]  /*88c0*/  FMUL.FTZ R4, R43, R33.reuse ;  /* 0x000000212b047220 */ /* 0x080fe20000410000 */
[-C--:B------:R-:W-:Y:S01]  /*88d0*/  FFMA.FTZ R8, R8, R6.reuse, -R13 ;  /* 0x0000000608087223 */ /* 0x080fe2000001080d */
[----:B------:R-:W-:Y:S01]  /*88e0*/  FFMA.FTZ R37, R20, R6, R37 ;  /* 0x0000000614257223 */ /* 0x000fe20000010025 */
[C---:B------:R-:W-:Y:S01]  /*88f0*/  FMUL.FTZ R6, R39.reuse, R33 ;  /* 0x0000002127067220 */ /* 0x040fe20000410000 */
[----:B------:R-:W-:Y:S01]  /*8900*/  FFMA.FTZ R13, R39, R29, -R4 ;  /* 0x0000001d270d7223 */ /* 0x000fe20000010804 */
[----:B------:R-:W-:Y:S01]  /*8910*/  FFMA.FTZ R10, R41, R27, R32 ;  /* 0x0000001b290a7223 */ /* 0x000fe20000010020 */
[----:B------:R-:W-:-:S02]  /*8920*/  LOP3.LUT R33, R12, 0xffff0000, RZ, 0xc0, !PT ;  /* 0xffff00000c217812 */ /* 0x000fc400078ec0ff */
[----:B------:R-:W-:Y:S02]  /*8930*/  LOP3.LUT R39, R0, 0xffff0000, RZ, 0xc0, !PT ;  /* 0xffff000000277812 */ /* 0x000fe400078ec0ff */
[----:B------:R-:W-:Y:S01]  /*8940*/  LOP3.LUT R27, R14, 0xffff0000, RZ, 0xc0, !PT ;  /* 0xffff00000e1b7812 */ /* 0x000fe200078ec0ff */
[C---:B------:R-:W-:Y:S01]  /*8950*/  IMAD.U32 R26, R5.reuse, 0x10000, RZ ;  /* 0x00010000051a7824 */ /* 0x040fe200078e00ff */
[----:B------:R-:W-:Y:S01]  /*8960*/  LOP3.LUT R5, R5, 0xffff0000, RZ, 0xc0, !PT ;  /* 0xffff000005057812 */ /* 0x000fe200078ec0ff */
[----:B------:R-:W-:Y:S01]  /*8970*/  FFMA.FTZ R29, R43, R29, R6 ;  /* 0x0000001d2b1d7223 */ /* 0x000fe20000010006 */
[----:B------:R-:W-:Y:S01]  /*8980*/  LOP3.LUT R7, R7, 0xffff0000, RZ, 0xc0, !PT ;  /* 0xffff000007077812 */ /* 0x000fe200078ec0ff */
[----:B------:R-:W-:Y:S01]  /*8990*/  FMUL.FTZ R35, R40, R31 ;  /* 0x0000001f28237220 */ /* 0x000fe20000410000 */
[----:B------:R-:W-:Y:S01]  /*89a0*/  FMUL.FTZ R0, R33, R9 ;  /* 0x0000000921007220 */ /* 0x000fe20000410000 */
[----:B------:R-:W-:Y:S01]  /*89b0*/  FMUL.FTZ R6, R39, R11 ;  /* 0x0000000b27067220 */ /* 0x000fe20000410000 */
[C---:B------:R-:W-:Y:S01]  /*89c0*/  FMUL.FTZ R31, R36.reuse, R31 ;  /* 0x0000001f241f7220 */ /* 0x040fe20000410000 */
[----:B------:R-:W-:Y:S01]  /*89d0*/  FMUL.FTZ R4, R15, R9 ;  /* 0x000000090f047220 */ /* 0x000fe20000410000 */
[----:B------:R-:W-:Y:S01]  /*89e0*/  FMUL.FTZ R20, R27, R11 ;  /* 0x0000000b1b147220 */ /* 0x000fe20000410000 */
[-C--:B------:R-:W-:Y:S01]  /*89f0*/  FFMA.FTZ R35, R36, R26.reuse, -R35 ;  /* 0x0000001a24237223 */ /* 0x080fe20000010823 */
        /* <DEDUP_REMOVED lines=11> */
[----:B------:R-:W-:-:S02]  /*8ab0*/  F2FP.BF16.F32.PACK_AB R9, R12, R31 ;  /* 0x0000001f0c09723e */ /* 0x000fc400000010ff */
[----:B------:R-:W-:Y:S01]  /*8ac0*/  F2FP.BF16.F32.PACK_AB R11, R20, R29 ;  /* 0x0000001d140b723e */ /* 0x000fe200000010ff */
[----:B------:R2:W-:Y:S04]  /*8ad0*/  STS.128 [R42+0x18400], R4 ;  /* 0x018400042a007388 */ /* 0x0005e80000000c00 */
[----:B------:R2:W-:Y:S02]  /*8ae0*/  STS.128 [R24+0x18400], R8 ;  /* 0x0184000818007388 */ /* 0x0005e40000000c00 */
.L_x_9720:
[----:B------:R-:W-:Y:S05]  /*8af0*/  BSYNC B0 ;  /* 0x0000000000007941 */ /* 0x000fea0003800000 */
.L_x_9709:
        /* <DEDUP_REMOVED lines=8> */
.L_x_9706:
[----:B-123--:R-:W1:Y:S01]  /*8b80*/  S2R R0, SR_TID.X ;  /* 0x0000000000007919 */ /* 0x00ee620000002100 */
[----:B------:R-:W-:Y:S05]  /*8b90*/  WARPSYNC.ALL ;  /* 0x0000000000007948 */ /* 0x000fea0003800000 */
[----:B-1----:R-:W-:-:S05]  /*8ba0*/  SHF.R.U32.HI R0, RZ, 0x7, R0 ;  /* 0x00000007ff007819 */ /* 0x002fca0000011600 */
[----:B------:R-:W-:Y:S02]  /*8bb0*/  VIADD R20, R0, 0x8 ;  /* 0x0000000800147836 */ /* 0x000fe40000000000 */
[----:B------:R-:W-:-:S03]  /*8bc0*/  IMAD.U32 R0, RZ, RZ, UR44 ;  /* 0x0000002cff007e24 */ /* 0x000fc6000f8e00ff */
[----:B------:R1:W-:Y:S02]  /*8bd0*/  BAR.SYNC.DEFER_BLOCKING R20, 0x100 ;  /* 0x000400140000751d */ /* 0x0003e40000010000 */
[----:B------:R-:W-:-:S13]  /*8be0*/  ISETP.NE.AND P0, PT, R0, 0x3, PT ;  /* 0x000000030000780c */ /* 0x000fda0003f05270 */
[----:B-1----:R-:W-:Y:S05]  /*8bf0*/  @!P0 BRA `(.L_x_9730) ;  /* 0x0000000000048947 */ /* 0x002fea0003800000 */
[----:B------:R-:W-:Y:S01]  /*8c00*/  BPT.TRAP 0x1 ;  /* 0x000000040000795c */ /* 0x000fe20000300000 */
.L_x_9730:
[----:B0-----:R-:W-:Y:S01]  /*8c10*/  IMAD R13, R200, 0x8, R19 ;  /* 0x00000008c80d7824 */ /* 0x001fe200078e0213 */
[----:B------:R-:W-:-:S04]  /*8c20*/  SHF.L.U32 R72, R204, 0x1f, RZ ;  /* 0x0000001fcc487819 */ /* 0x000fc800000006ff */
[----:B------:R0:W1:Y:S01]  /*8c30*/  SYNCS.PHASECHK.TRANS64.TRYWAIT P1, [R13+URZ+0x22830], R72 ;  /* 0x022830480d0075a7 */ /* 0x000062000802017f */
[----:B------:R-:W-:Y:S05]  /*8c40*/  @!P0 BRA `(.L_x_9731) ;  /* 0x0000000000048947 */ /* 0x000fea0003800000 */
[----:B------:R-:W-:Y:S01]  /*8c50*/  BPT.TRAP 0x1 ;  /* 0x000000040000795c */ /* 0x000fe20000300000 */
.L_x_9731:
[----:B------:R-:W-:Y:S01]  /*8c60*/  VIADD R0, R19, 0x1c400 ;  /* 0x0001c40013007836 */ /* 0x000fe20000000000 */
[----:B------:R-:W-:Y:S01]  /*8c70*/  LOP3.LUT R4, R28, 0x10000, RZ, 0xfc, !PT ;  /* 0x000100001c047812 */ /* 0x000fe200078efcff */
[----:B------:R-:W-:-:S03]  /*8c80*/  IMAD.MOV.U32 R5, RZ, RZ, 0x40000040 ;  /* 0x40000040ff057424 */ /* 0x000fc600078e00ff */
[----:B------:R-:W-:-:S04]  /*8c90*/  SHF.R.U32.HI R0, RZ, 0x4, R0 ;  /* 0x00000004ff007819 */ /* 0x000fc80000011600 */
[----:B------:R-:W-:-:S04]  /*8ca0*/  LOP3.LUT R0, R0, 0x3fff, RZ, 0xc0, !PT ;  /* 0x00003fff00007812 */ /* 0x000fc800078ec0ff */
[----:B------:R-:W-:Y:S01]  /*8cb0*/  LOP3.LUT R0, R0, 0x10000, RZ, 0xfc, !PT ;  /* 0x0001000000007812 */ /* 0x000fe200078efcff */
[----:B-1----:R-:W-:Y:S06]  /*8cc0*/  @P1 BRA `(.L_x_9732) ;  /* 0x0000000000081947 */ /* 0x002fec0003800000 */
[----:B------:R-:W1:Y:S02]  /*8cd0*/  SYNCS.PHASECHK.TRANS64.TRYWAIT P1, [R13+URZ+0x22830], R72 ;  /* 0x022830480d0075a7 */ /* 0x000e64000802017f */
[----:B-1----:R-:W-:Y:S05]  /*8ce0*/  @!P1 BRA `(.L_x_9733) ;  /* 0x0000012000209947 */ /* 0x002fea0003800000 */
.L_x_9732:
[----:B------:R-:W-:Y:S01]  /*8cf0*/  IMAD R14, R200, 0x300, R0 ;  /* 0x00000300c80e7824 */ /* 0x000fe200078e0200 */
        /* <DEDUP_REMOVED lines=10> */
[----:B------:R-:W2:Y:S01]  /*8da0*/  S2R R73, SR_TID.X ;  /* 0x0000000000497919 */ /* 0x000ea20000002100 */
[----:B------:R-:W-:-:S02]  /*8db0*/  IMAD.MOV.U32 R7, RZ, RZ, 0x40000040 ;  /* 0x40000040ff077424 */ /* 0x000fc400078e00ff */
[----:B------:R-:W-:Y:S02]  /*8dc0*/  VIADD R8, R4, 0x4 ;  /* 0x0000000404087836 */ /* 0x000fe40000000000 */
[----:B------:R-:W-:Y:S02]  /*8dd0*/  IMAD.MOV.U32 R9, RZ, RZ, 0x40000040 ;  /* 0x40000040ff097424 */ /* 0x000fe400078e00ff */
[----:B------:R-:W-:Y:S02]  /*8de0*/  IMAD.MOV.U32 R15, RZ, RZ, 0x40000040 ;  /* 0x40000040ff0f7424 */ /* 0x000fe400078e00ff */
[----:B------:R-:W-:Y:S02]  /*8df0*/  IMAD R21, R178, -0x60, R152 ;  /* 0xffffffa0b2157824 */ /* 0x000fe400078e0298 */
[----:B------:R-:W-:Y:S01]  /*8e00*/  HGMMA.64x96x16.F32.BF16 R24, gdesc[UR4], RZ, !UPT, gsb0 ;  /* 0x01600000041879f0 */ /* 0x000fe2000c0018ff */
[----:B------:R-:W-:Y:S02]  /*8e10*/  R2UR UR4, R10 ;  /* 0x000000000a0472ca */ /* 0x000fe400000e0000 */
[----:B------:R-:W-:-:S02]  /*8e20*/  R2UR UR5, R11 ;  /* 0x000000000b0572ca */ /* 0x000fc400000e0000 */
[----:B------:R-:W-:Y:S01]  /*8e30*/  R2UR UR6, R6 ;  /* 0x00000000060672ca */ /* 0x000fe200000e0000 */
[----:B------:R-:W-:Y:S01]  /*8e40*/  VIADD R6, R14, 0x4 ;  /* 0x000000040e067836 */ /* 0x000fe20000000000 */
[----:B------:R-:W-:Y:S01]  /*8e50*/  R2UR UR7, R7 ;  /* 0x00000000070772ca */ /* 0x000fe200000e0000 */
[----:B------:R-:W-:Y:S01]  /*8e60*/  IMAD.MOV.U32 R7, RZ, RZ, 0x40000040 ;  /* 0x40000040ff077424 */ /* 0x000fe200078e00ff */
[----:B------:R-:W-:Y:S01]  /*8e70*/  IADD3 R21, -R224, 0x60, R21 ;  /* 0x00000060e0157810 */ /* 0x000fe20007ffe115 */
[----:B------:R-:W-:-:S03]  /*8e80*/  VIADD R14, R14, 0x6 ;  /* 0x000000060e0e7836 */ /* 0x000fc60000000000 */
[C---:B------:R-:W-:Y:S02]  /*8e90*/  ISETP.GT.AND P2, PT, R21.reuse, RZ, PT ;  /* 0x000000ff1500720c */ /* 0x040fe40003f44270 */
        /* <DEDUP_REMOVED lines=16> */
[----:B------:R-:W-:Y:S01]  /*8fa0*/  HGMMA.64x96x16.F32.BF16 R24, gdesc[UR4], R24, gsb0 ;  /* 0x01600000041879f0 */ /* 0x000fe20008001818 */
[----:B------:R-:W-:Y:S02]  /*8fb0*/  R2UR UR4, R6 ;  /* 0x00000000060472ca */ /* 0x000fe400000e0000 */
[----:B------:R-:W-:Y:S02]  /*8fc0*/  R2UR UR5, R7 ;  /* 0x00000000070572ca */ /* 0x000fe400000e0000 */
[----:B------:R-:W-:Y:S02]  /*8fd0*/  R2UR UR6, R14 ;  /* 0x000000000e0672ca */ /* 0x000fe400000e0000 */
[----:B------:R-:W-:Y:S01]  /*8fe0*/  R2UR UR7, R15 ;  /* 0x000000000f0772ca */ /* 0x000fe200000e0000 */
[----:B------:R-:W-:Y:S02]  /*8ff0*/  WARPGROUP.DEPBAR.LE gsb0, 0x0 ;  /* 0x00008000000079c5 */ /* 0x000fe40000010000 */
[----:B------:R-:W-:-:S10]  /*9000*/  WARPGROUP.ARRIVE ;  /* 0x00000000000079c5 */ /* 0x000fd40000000000 */
[----:B------:R-:W-:Y:S01]  /*9010*/  HGMMA.64x96x16.F32.BF16 R24, gdesc[UR4], R24, gsb0 ;  /* 0x01600000041879f0 */ /* 0x000fe20008001818 */
        /* <DEDUP_REMOVED lines=25> */
[----:B--2---:R-:W-:Y:S01]  /*91b0*/  FSEL R15, R15, -INF , P3 ;  /* 0xff8000000f0f7808 */ /* 0x004fe20001800000 */
        /* <DEDUP_REMOVED lines=31> */
[----:B--2---:R-:W-:-:S07]  /*93b0*/  FSEL R12, R12, -INF , P2 ;  /* 0xff8000000c0c7808 */ /* 0x004fce0001000000 */
[----:B------:R-:W2:Y:S08]  /*93c0*/  MUFU.TANH R3, R27 ;  /* 0x0000001b00037308 */ /* 0x000eb00000002400 */
[----:B------:R-:W4:Y:S01]  /*93d0*/  MUFU.TANH R30, R38 ;  /* 0x00000026001e7308 */ /* 0x000f220000002400 */
[----:B---3--:R-:W-:-:S07]  /*93e0*/  FSEL R14, R14, -INF , P4 ;  /* 0xff8000000e0e7808 */ /* 0x008fce0002000000 */
[----:B------:R-:W3:Y:S01]  /*93f0*/  MUFU.TANH R33, R33 ;  /* 0x0000002100217308 */ /* 0x000ee20000002400 */
[----:B--2---:R-:W-:Y:S02]  /*9400*/  FSEL R3, R3, -INF , P3 ;  /* 0xff80000003037808 */ /* 0x004fe40001800000 */
[----:B------:R-:W-:-:S05]  /*9410*/  ISETP.GT.AND P3, PT, R21, 0x18, PT ;  /* 0x000000181500780c */ /* 0x000fca0003f64270 */
[----:B------:R2:W-:Y:S01]  /*9420*/  MUFU.TANH R38, R46 ;  /* 0x0000002e00267308 */ /* 0x0005e20000002400 */
[----:B----4-:R-:W-:-:S07]  /*9430*/  FSEL R30, R30, -INF , P3 ;  /* 0xff8000001e1e7808 */ /* 0x010fce0001800000 */
[----:B------:R-:W4:Y:S01]  /*9440*/  MUFU.TANH R26, R34 ;  /* 0x00000022001a7308 */ /* 0x000f220000002400 */
[----:B--2---:R-:W-:Y:S02]  /*9450*/  FSEL R46, R24, -INF , P2 ;  /* 0xff800000182e7808 */ /* 0x004fe40001000000 */
[----:B------:R-:W-:-:S04]  /*9460*/  ISETP.GT.AND P2, PT, R21, 0x11, PT ;  /* 0x000000111500780c */ /* 0x000fc80003f44270 */
[----:B---3--:R-:W-:Y:S01]  /*9470*/  FSEL R74, R33, -INF , P2 ;  /* 0xff800000214a7808 */ /* 0x008fe20001000000 */
[----:B------:R-:W-:Y:S08]  /*9480*/  MUFU.TANH R34, R42 ;  /* 0x0000002a00227308 */ /* 0x000ff00000002400 */
[----:B------:R2:W-:Y:S01]  /*9490*/  MUFU.TANH R25, R54 ;  /* 0x0000003600197308 */ /* 0x0005e20000002400 */
[----:B----4-:R-:W-:-:S07]  /*94a0*/  FSEL R26, R26, -INF , P1 ;  /* 0xff8000001a1a7808 */ /* 0x010fce0000800000 */
[----:B------:R-:W3:Y:S01]  /*94b0*/  MUFU.TANH R36, R36 ;  /* 0x0000002400247308 */ /* 0x000ee20000002400 */
[----:B--2---:R-:W-:Y:S02]  /*94c0*/  FSEL R54, R29, -INF , P5 ;  /* 0xff8000001d367808 */ /* 0x004fe40002800000 */
[----:B------:R-:W-:-:S05]  /*94d0*/  FMNMX.FTZ R29, R46, R15, !PT ;  /* 0x0000000f2e1d7209 */ /* 0x000fca0007810000 */
[----:B------:R2:W-:Y:S08]  /*94e0*/  MUFU.TANH R42, R50 ;  /* 0x00000032002a7308 */ /* 0x0005f00000002400 */
[----:B------:R-:W4:Y:S01]  /*94f0*/  MUFU.TANH R31, R31 ;  /* 0x0000001f001f7308 */ /* 0x000f220000002400 */
[----:B--2---:R-:W-:Y:S02]  /*9500*/  FSEL R50, R28, -INF , P4 ;  /* 0xff8000001c327808 */ /* 0x004fe40002000000 */
[----:B------:R-:W-:-:S02]  /*9510*/  ISETP.GT.AND P4, PT, R21, 0x19, PT ;  /* 0x000000191500780c */ /* 0x000fc40003f84270 */
[----:B------:R-:W-:Y:S02]  /*9520*/  FMNMX.FTZ R29, R50, R29, !PT ;  /* 0x0000001d321d7209 */ /* 0x000fe40007810000 */
[----:B---3--:R-:W-:Y:S01]  /*9530*/  FSEL R76, R36, -INF , P3 ;  /* 0xff800000244c7808 */ /* 0x008fe20001800000 */
[----:B------:R-:W2:Y:S01]  /*9540*/  MUFU.TANH R37, R37 ;  /* 0x0000002500257308 */ /* 0x000ea20000002400 */
[----:B------:R-:W-:Y:S02]  /*9550*/  FMNMX.FTZ R29, R54, R29, !PT ;  /* 0x0000001d361d7209 */ /* 0x000fe40007810000 */
[----:B------:R-:W-:-:S05]  /*9560*/  ISETP.GT.AND P3, PT, R21, 0x29, PT ;  /* 0x000000291500780c */ /* 0x000fca0003f64270 */
[----:B------:R-:W3:Y:S01]  /*9570*/  MUFU.TANH R40, R40 ;  /* 0x0000002800287308 */ /* 0x000ee20000002400 */
[----:B----4-:R-:W-:Y:S02]  /*9580*/  FSEL R24, R31, -INF , P5 ;  /* 0xff8000001f187808 */ /* 0x010fe40002800000 */
[----:B------:R-:W-:-:S04]  /*9590*/  ISETP.GT.AND P5, PT, R21, 0x20, PT ;  /* 0x000000201500780c */ /* 0x000fc80003fa4270 */
[----:B------:R-:W-:Y:S01]  /*95a0*/  FSEL R34, R34, -INF , P5 ;  /* 0xff80000022227808 */ /* 0x000fe20002800000 */
[----:B------:R4:W-:Y:S01]  /*95b0*/  MUFU.TANH R27, R58 ;  /* 0x0000003a001b7308 */ /* 0x0009e20000002400 */
[----:B--2---:R-:W-:-:S07]  /*95c0*/  FSEL R78, R37, -INF , P4 ;  /* 0xff800000254e7808 */ /* 0x004fce0002000000 */
[----:B------:R-:W2:Y:S01]  /*95d0*/  MUFU.TANH R35, R35 ;  /* 0x0000002300237308 */ /* 0x000ea20000002400 */
[----:B----4-:R-:W-:Y:S02]  /*95e0*/  FSEL R58, R32, -INF , P1 ;  /* 0xff800000203a7808 */ /* 0x010fe40000800000 */
[C---:B------:R-:W-:Y:S02]  /*95f0*/  ISETP.GT.AND P1, PT, R21.reuse, 0x21, PT ;  /* 0x000000211500780c */ /* 0x040fe40003f24270 */
[----:B------:R-:W-:Y:S02]  /*9600*/  FMNMX.FTZ R29, R58, R29, !PT ;  /* 0x0000001d3a1d7209 */ /* 0x000fe40007810000 */
[----:B---3--:R-:W-:Y:S01]  /*9610*/  FSEL R80, R40, -INF , P5 ;  /* 0xff80000028507808 */ /* 0x008fe20002800000 */
[----:B------:R-:W3:Y:S01]  /*9620*/  MUFU.TANH R41, R41 ;  /* 0x0000002900297308 */ /* 0x000ee20000002400 */
[----:B------:R-:W-:Y:S02]  /*9630*/  FMNMX.FTZ R29, R74, R29, !PT ;  /* 0x0000001d4a1d7209 */ /* 0x000fe40007810000 */
[----:B------:R-:W-:-:S02]  /*9640*/  ISETP.GT.AND P5, PT, R21, 0x31, PT ;  /* 0x000000311500780c */ /* 0x000fc40003fa4270 */
[----:B------:R-:W-:-:S03]  /*9650*/  FMNMX.FTZ R29, R76, R29, !PT ;  /* 0x0000001d4c1d7209 */ /* 0x000fc60007810000 */
[----:B------:R-:W4:Y:S01]  /*9660*/  MUFU.TANH R44, R44 ;  /* 0x0000002c002c7308 */ /* 0x000f220000002400 */
[----:B------:R-:W-:Y:S02]  /*9670*/  FMNMX.FTZ R29, R78, R29, !PT ;  /* 0x0000001d4e1d7209 */ /* 0x000fe40007810000 */
[----:B--2---:R-:W-:Y:S02]  /*9680*/  FSEL R28, R35, -INF , P2 ;  /* 0xff800000231c7808 */ /* 0x004fe40001000000 */
[----:B------:R-:W-:Y:S02]  /*9690*/  ISETP.GT.AND P2, PT, R21, 0x28, PT ;  /* 0x000000281500780c */ /* 0x000fe40003f44270 */
[----:B------:R-:W-:Y:S01]  /*96a0*/  FMNMX.FTZ R29, R80, R29, !PT ;  /* 0x0000001d501d7209 */ /* 0x000fe20007810000 */
[----:B------:R-:W2:Y:S01]  /*96b0*/  MUFU.TANH R39, R39 ;  /* 0x0000002700277308 */ /* 0x000ea20000002400 */
[----:B---3--:R-:W-:Y:S02]  /*96c0*/  FSEL R82, R41, -INF , P1 ;  /* 0xff80000029527808 */ /* 0x008fe40000800000 */
[----:B------:R-:W-:-:S02]  /*96d0*/  FSEL R38, R38, -INF , P2 ;  /* 0xff80000026267808 */ /* 0x000fc40001000000 */
[----:B------:R-:W-:-:S03]  /*96e0*/  FMNMX.FTZ R29, R82, R29, !PT ;  /* 0x0000001d521d7209 */ /* 0x000fc60007810000 */
[----:B------:R-:W3:Y:S01]  /*96f0*/  MUFU.TANH R45, R45 ;  /* 0x0000002d002d7308 */ /* 0x000ee20000002400 */
[----:B----4-:R-:W-:Y:S02]  /*9700*/  FSEL R84, R44, -INF , P2 ;  /* 0xff8000002c547808 */ /* 0x010fe40001000000 */
[----:B------:R-:W-:Y:S02]  /*9710*/  ISETP.GT.AND P2, PT, R21, 0x39, PT ;  /* 0x000000391500780c */ /* 0x000fe40003f44270 */
[----:B------:R-:W-:Y:S01]  /*9720*/  FMNMX.FTZ R31, R84, R29, !PT ;  /* 0x0000001d541f7209 */ /* 0x000fe20007810000 */
[----:B------:R-:W-:Y:S02]  /*9730*/  FMUL.FTZ R29, R64, UR4 ;  /* 0x00000004401d7c20 */ /* 0x000fe40008410000 */
[----:B------:R-:W4:Y:S01]  /*9740*/  MUFU.TANH R48, R48 ;  /* 0x0000003000307308 */ /* 0x000f220000002400 */
[----:B--2---:R-:W-:Y:S02]  /*9750*/  FSEL R32, R39, -INF , P4 ;  /* 0xff80000027207808 */ /* 0x004fe40002000000 */
[----:B------:R-:W-:-:S04]  /*9760*/  ISETP.GT.AND P4, PT, R21, 0x30, PT ;  /* 0x000000301500780c */ /* 0x000fc80003f84270 */
[----:B------:R-:W-:Y:S01]  /*9770*/  FSEL R42, R42, -INF , P4 ;  /* 0xff8000002a2a7808 */ /* 0x000fe20002000000 */
[----:B------:R-:W2:Y:S01]  /*9780*/  MUFU.TANH R43, R43 ;  /* 0x0000002b002b7308 */ /* 0x000ea20000002400 */
[----:B---3--:R-:W-:-:S04]  /*9790*/  FSEL R86, R45, -INF , P3 ;  /* 0xff8000002d567808 */ /* 0x008fc80001800000 */
[----:B------:R-:W-:-:S03]  /*97a0*/  FMNMX.FTZ R31, R86, R31, !PT ;  /* 0x0000001f561f7209 */ /* 0x000fc60007810000 */
[----:B------:R-:W3:Y:S01]  /*97b0*/  MUFU.TANH R49, R49 ;  /* 0x0000003100317308 */ /* 0x000ee20000002400 */
[----:B----4-:R-:W-:Y:S02]  /*97c0*/  FSEL R64, R48, -INF , P4 ;  /* 0xff80000030407808 */ /* 0x010fe40002000000 */
[----:B------:R-:W-:Y:S02]  /*97d0*/  ISETP.GT.AND P4, PT, R21, 0x41, PT ;  /* 0x000000411500780c */ /* 0x000fe40003f84270 */
[----:B------:R-:W-:-:S03]  /*97e0*/  FMNMX.FTZ R31, R64, R31, !PT ;  /* 0x0000001f401f7209 */ /* 0x000fc60007810000 */
        /* <DEDUP_REMOVED lines=14> */
[----:B------:R-:W-:-:S05]  /*98d0*/  ISETP.GT.AND P3, PT, R21, 0x40, PT ;  /* 0x000000401500780c */ /* 0x000fca0003f64270 */
[----:B------:R-:W2:Y:S01]  /*98e0*/  MUFU.TANH R51, R51 ;  /* 0x0000003300337308 */ /* 0x000ea20000002400 */
[----:B---3--:R-:W-:-:S04]  /*98f0*/  FSEL R92, R53, -INF , P2 ;  /* 0xff800000355c7808 */ /* 0x008fc80001000000 */
[----:B------:R-:W-:-:S03]  /*9900*/  FMNMX.FTZ R33, R92, R33, !PT ;  /* 0x000000215c217209 */ /* 0x000fc60007810000 */
[----:B------:R-:W3:Y:S01]  /*9910*/  MUFU.TANH R57, R57 ;  /* 0x0000003900397308 */ /* 0x000ee20000002400 */
[----:B----4-:R-:W-:Y:S02]  /*9920*/  FSEL R68, R56, -INF , P3 ;  /* 0xff80000038447808 */ /* 0x010fe40001800000 */
[----:B------:R-:W-:Y:S02]  /*9930*/  FSEL R56, R27, -INF , P3 ;  /* 0xff8000001b387808 */ /* 0x000fe40001800000 */
[----:B------:R-:W-:Y:S02]  /*9940*/  FMNMX.FTZ R33, R68, R33, !PT ;  /* 0x0000002144217209 */ /* 0x000fe40007810000 */
[----:B------:R-:W-:Y:S01]  /*9950*/  ISETP.GT.AND P3, PT, R21, 0x51, PT ;  /* 0x000000511500780c */ /* 0x000fe20003f64270 */
[----:B------:R-:W4:Y:S01]  /*9960*/  MUFU.TANH R60, R60 ;  /* 0x0000003c003c7308 */ /* 0x000f220000002400 */
[----:B--2---:R-:W-:Y:S02]  /*9970*/  FSEL R44, R51, -INF , P5 ;  /* 0xff800000332c7808 */ /* 0x004fe40002800000 */
[----:B------:R-:W-:-:S02]  /*9980*/  ISETP.GT.AND P5, PT, R21, 0x48, PT ;  /* 0x000000481500780c */ /* 0x000fc40003fa4270 */
[----:B------:R-:W-:-:S03]  /*9990*/  FMNMX.FTZ R27, R12, R3, !PT ;  /* 0x000000030c1b7209 */ /* 0x000fc60007810000 */
[----:B------:R-:W2:Y:S01]  /*99a0*/  MUFU.TANH R55, R55 ;  /* 0x0000003700377308 */ /* 0x000ea20000002400 */
[----:B---3--:R-:W-:Y:S02]  /*99b0*/  FSEL R94, R57, -INF , P4 ;  /* 0xff800000395e7808 */ /* 0x008fe40002000000 */
[----:B------:R-:W-:Y:S02]  /*99c0*/  FMNMX.FTZ R27, R14, R27, !PT ;  /* 0x0000001b0e1b7209 */ /* 0x000fe40007810000 */
[----:B------:R-:W-:Y:S02]  /*99d0*/  FMNMX.FTZ R33, R94, R33, !PT ;  /* 0x000000215e217209 */ /* 0x000fe40007810000 */
[----:B------:R-:W-:Y:S01]  /*99e0*/  FMNMX.FTZ R27, R24, R27, !PT ;  /* 0x0000001b181b7209 */ /* 0x000fe20007810000 */
[----:B------:R-:W3:Y:S01]  /*99f0*/  MUFU.TANH R61, R61 ;  /* 0x0000003d003d7308 */ /* 0x000ee20000002400 */
[----:B----4-:R-:W-:Y:S02]  /*9a00*/  FSEL R96, R60, -INF , P5 ;  /* 0xff8000003c607808 */ /* 0x010fe40002800000 */
[----:B------:R-:W-:-:S02]  /*9a10*/  FMNMX.FTZ R27, R26, R27, !PT ;  /* 0x0000001b1a1b7209 */ /* 0x000fc40007810000 */
[----:B------:R-:W-:Y:S02]  /*9a20*/  FMNMX.FTZ R33, R96, R33, !PT ;  /* 0x0000002160217209 */ /* 0x000fe40007810000 */
[----:B------:R-:W-:Y:S01]  /*9a30*/  FMNMX.FTZ R27, R28, R27, !PT ;  /* 0x0000001b1c1b7209 */ /* 0x000fe20007810000 */
[----:B------:R-:W4:Y:S01]  /*9a40*/  MUFU.TANH R29, R29 ;  /* 0x0000001d001d7308 */ /* 0x000f220000002400 */
[----:B--2---:R-:W-:Y:S02]  /*9a50*/  FSEL R52, R55, -INF , P2 ;  /* 0xff80000037347808 */ /* 0x004fe40001000000 */
[----:B------:R-:W-:Y:S02]  /*9a60*/  ISETP.GT.AND P2, PT, R21, 0x50, PT ;  /* 0x000000501500780c */ /* 0x000fe40003f44270 */
        /* <DEDUP_REMOVED lines=18> */
[----:B------:R-:W-:-:S03]  /*9b90*/  FMNMX.FTZ R33, R102, R33, !PT ;  /* 0x0000002166217209 */ /* 0x000fc60007810000 */
[----:B------:R-:W3:Y:S01]  /*9ba0*/  MUFU.TANH R69, R69 ;  /* 0x0000004500457308 */ /* 0x000ee20000002400 */
[----:B----4-:R-:W-:Y:S02]  /*9bb0*/  FSEL R62, R62, -INF , P5 ;  /* 0xff8000003e3e7808 */ /* 0x010fe40002800000 */
[----:B------:R-:W-:-:S05]  /*9bc0*/  ISETP.GT.AND P5, PT, R21, 0x59, PT ;  /* 0x000000591500780c */ /* 0x000fca0003fa4270 */
[----:B------:R-:W4:Y:S01]  /*9bd0*/  MUFU.TANH R63, R63 ;  /* 0x0000003f003f7308 */ /* 0x000f220000002400 */
[----:B--2---:R-:W-:Y:S02]  /*9be0*/  FSEL R104, R31, -INF , P4 ;  /* 0xff8000001f687808 */ /* 0x004fe40002000000 */
[----:B------:R-:W-:Y:S02]  /*9bf0*/  FMNMX.FTZ R31, R44, R29, !PT ;  /* 0x0000001d2c1f7209 */ /* 0x000fe40007810000 */
[----:B------:R-:W-:Y:S02]  /*9c00*/  FMNMX.FTZ R33, R104, R33, !PT ;  /* 0x0000002168217209 */ /* 0x000fe40007810000 */
[----:B------:R-:W-:Y:S01]  /*9c10*/  FMNMX.FTZ R31, R48, R31, !PT ;  /* 0x0000001f301f7209 */ /* 0x000fe20007810000 */
[----:B------:R-:W2:Y:S01]  /*9c20*/  MUFU.TANH R66, R66 ;  /* 0x0000004200427308 */ /* 0x000ea20000002400 */
[----:B---3--:R-:W-:Y:S02]  /*9c30*/  FSEL R106, R69, -INF , P5 ;  /* 0xff800000456a7808 */ /* 0x008fe40002800000 */
[----:B------:R-:W-:-:S02]  /*9c40*/  FMNMX.FTZ R31, R52, R31, !PT ;  /* 0x0000001f341f7209 */ /* 0x000fc40007810000 */
[----:B------:R-:W-:Y:S02]  /*9c50*/  FMNMX.FTZ R33, R106, R33, !PT ;  /* 0x000000216a217209 */ /* 0x000fe40007810000 */
[----:B------:R-:W-:Y:S01]  /*9c60*/  FMNMX.FTZ R31, R56, R31, !PT ;  /* 0x0000001f381f7209 */ /* 0x000fe20007810000 */
[----:B------:R-:W-:Y:S02]  /*9c70*/  MUFU.TANH R67, R67 ;  /* 0x0000004300437308 */ /* 0x000fe40000002400 */
[----:B------:R-:W3:Y:S06]  /*9c80*/  SHFL.BFLY PT, R108, R33, 0x2, 0x1f ;  /* 0x0c401f00216c7f89 */ /* 0x000eec00000e0000 */
[----:B------:R-:W0:Y:S08]  /*9c90*/  MUFU.TANH R70, R70 ;  /* 0x0000004600467308 */ /* 0x000e300000002400 */
[----:B------:R-:W1:Y:S01]  /*9ca0*/  MUFU.TANH R71, R71 ;  /* 0x0000004700477308 */ /* 0x000e620000002400 */
[----:B---3--:R-:W-:-:S02]  /*9cb0*/  FMNMX.FTZ R108, R33, R108, !PT ;  /* 0x0000006c216c7209 */ /* 0x008fc40007810000 */
[----:B------:R-:W-:-:S03]  /*9cc0*/  FMNMX.FTZ R33, R60, R31, !PT ;  /* 0x0000001f3c217209 */ /* 0x000fc60007810000 */
[----:B------:R-:W3:Y:S01]  /*9cd0*/  SHFL.BFLY PT, R21, R108, 0x1, 0x1f ;  /* 0x0c201f006c157f89 */ /* 0x000ee200000e0000 */
[----:B------:R-:W-:Y:S02]  /*9ce0*/  FMNMX.FTZ R33, R62, R33, !PT ;  /* 0x000000213e217209 */ /* 0x000fe40007810000 */
[----:B---3--:R-:W-:Y:S01]  /*9cf0*/  FMNMX.FTZ R176, R108, R21, !PT ;  /* 0x000000156cb07209 */ /* 0x008fe20007810000 */
[----:B------:R-:W-:-:S03]  /*9d00*/  IMAD.U32 R21, RZ, RZ, UR5 ;  /* 0x00000005ff157e24 */ /* 0x000fc6000f8e00ff */
[C---:B------:R-:W-:Y:S01]  /*9d10*/  FSETP.NEU.FTZ.AND P6, PT, R176.reuse, -INF , PT ;  /* 0xff800000b000780b */ /* 0x040fe20003fdd000 */
[----:B------:R-:W-:-:S05]  /*9d20*/  FMUL.FTZ R25, R176, R21 ;  /* 0x00000015b0197220 */ /* 0x000fca0000410000 */
[----:B------:R-:W-:-:S05]  /*9d30*/  FSEL R25, R25, RZ, P6 ;  /* 0x000000ff19197208 */ /* 0x000fca0003000000 */
[-CC-:B------:R-:W-:Y:S01]  /*9d40*/  FFMA.FTZ R152, R46, R21.reuse, -R25.reuse ;  /* 0x000000152e987223 */ /* 0x180fe20000010819 */
[----:B----4-:R-:W-:Y:S01]  /*9d50*/  FSEL R46, R63, -INF , P1 ;  /* 0xff8000003f2e7808 */ /* 0x010fe20000800000 */
[-CC-:B-----5:R-:W-:Y:S01]  /*9d60*/  FFMA.FTZ R154, R50, R21.reuse, -R25.reuse ;  /* 0x00000015329a7223 */ /* 0x1a0fe20000010819 */
[-CC-:B------:R-:W-:Y:S01]  /*9d70*/  FFMA.FTZ R54, R54, R21.reuse, -R25.reuse ;  /* 0x0000001536367223 */ /* 0x180fe20000010819 */
[----:B--2---:R-:W-:Y:S01]  /*9d80*/  FSEL R50, R66, -INF , P2 ;  /* 0xff80000042327808 */ /* 0x004fe20001000000 */
[--C-:B------:R-:W-:Y:S01]  /*9d90*/  FFMA.FTZ R156, R58, R21, -R25.reuse ;  /* 0x000000153a9c7223 */ /* 0x100fe20000010819 */
[----:B------:R-:W-:Y:S01]  /*9da0*/  FMNMX.FTZ R33, R46, R33, !PT ;  /* 0x000000212e217209 */ /* 0x000fe20007810000 */
[----:B------:R2:W-:Y:S01]  /*9db0*/  MUFU.EX2 R27, R54 ;  /* 0x00000036001b7308 */ /* 0x0005e20000000800 */
[----:B0-----:R-:W-:Y:S01]  /*9dc0*/  FSEL R58, R70, -INF , P4 ;  /* 0xff800000463a7808 */ /* 0x001fe20002000000 */
[--C-:B------:R-:W-:Y:S01]  /*9dd0*/  FFMA.FTZ R15, R15, R21, -R25.reuse ;  /* 0x000000150f0f7223 */ /* 0x100fe20000010819 */
[----:B------:R-:W-:Y:S01]  /*9de0*/  FMNMX.FTZ R33, R50, R33, !PT ;  /* 0x0000002132217209 */ /* 0x000fe20007810000 */
[-CC-:B------:R-:W-:Y:S01]  /*9df0*/  FFMA.FTZ R74, R74, R21.reuse, -R25.reuse ;  /* 0x000000154a4a7223 */ /* 0x180fe20000010819 */
[----:B-1----:R-:W-:Y:S01]  /*9e00*/  FSEL R66, R71, -INF , P5 ;  /* 0xff80000047427808 */ /* 0x002fe20002800000 */
[-CC-:B------:R-:W-:Y:S01]  /*9e10*/  FFMA.FTZ R158, R76, R21.reuse, -R25.reuse ;  /* 0x000000154c9e7223 */ /* 0x180fe20000010819 */
[-CC-:B------:R-:W-:Y:S01]  /*9e20*/  FFMA.FTZ R78, R78, R21.reuse, -R25.reuse ;  /* 0x000000154e4e7223 */ /* 0x180fe20000010819 */
[----:B------:R-:W-:Y:S01]  /*9e30*/  MUFU.EX2 R152, R152 ;  /* 0x0000009800987308 */ /* 0x000fe20000000800 */
[----:B--2---:R-:W-:Y:S01]  /*9e40*/  FSEL R54, R67, -INF , P3 ;  /* 0xff80000043367808 */ /* 0x004fe20001800000 */
        /* <DEDUP_REMOVED lines=13> */
[-CC-:B------:R-:W-:Y:S01]  /*9f20*/  FFMA.FTZ R170, R96, R21.reuse, -R25.reuse ;  /* 0x0000001560aa7223 */ /* 0x180fe20000010819 */
[----:B------:R-:W1:Y:S01]  /*9f30*/  MUFU.EX2 R154, R154 ;  /* 0x0000009a009a7308 */ /* 0x000e620000000800 */
[-CC-:B------:R-:W-:Y:S01]  /*9f40*/  FFMA.FTZ R43, R98, R21.reuse, -R25.reuse ;  /* 0x00000015622b7223 */ /* 0x180fe20000010819 */
[----:B------:R-:W2:Y:S01]  /*9f50*/  SHFL.BFLY PT, R70, R41, 0x2, 0x1f ;  /* 0x0c401f0029467f89 */ /* 0x000ea200000e0000 */
[-CC-:B------:R-:W-:Y:S01]  /*9f60*/  FFMA.FTZ R172, R100, R21.reuse, -R25.reuse ;  /* 0x0000001564ac7223 */ /* 0x180fe20000010819 */
[-CC-:B------:R-:W-:Y:S01]  /*9f70*/  FFMA.FTZ R45, R102, R21.reuse, -R25.reuse ;  /* 0x00000015662d7223 */ /* 0x180fe20000010819 */
[----:B------:R-:W-:-:S03]  /*9f80*/  FFMA.FTZ R174, R104, R21, -R25 ;  /* 0x0000001568ae7223 */ /* 0x000fc60000010819 */
[----:B------:R-:W3:Y:S08]  /*9f90*/  MUFU.EX2 R156, R156 ;  /* 0x0000009c009c7308 */ /* 0x000ef00000000800 */
[----:B------:R-:W4:Y:S08]  /*9fa0*/  MUFU.EX2 R29, R74 ;  /* 0x0000004a001d7308 */ /* 0x000f300000000800 */
[----:B------:R-:W4:Y:S01]  /*9fb0*/  MUFU.EX2 R158, R158 ;  /* 0x0000009e009e7308 */ /* 0x000f220000000800 */
[----:B--2---:R-:W-:Y:S01]  /*9fc0*/  FMNMX.FTZ R70, R41, R70, !PT ;  /* 0x0000004629467209 */ /* 0x004fe20007810000 */
[-CC-:B------:R-:W-:Y:S01]  /*9fd0*/  FFMA.FTZ R41, R94, R21.reuse, -R25.reuse ;  /* 0x000000155e297223 */ /* 0x180fe20000010819 */
[----:B------:R-:W-:-:S03]  /*9fe0*/  FFMA.FTZ R25, R106, R21, -R25 ;  /* 0x000000156a197223 */ /* 0x000fc60000010819 */
[----:B------:R-:W2:Y:S02]  /*9ff0*/  SHFL.BFLY PT, R177, R70, 0x1, 0x1f ;  /* 0x0c201f0046b17f89 */ /* 0x000ea400000e0000 */
[----:B------:R-:W4:Y:S08]  /*a000*/  MUFU.EX2 R31, R78 ;  /* 0x0000004e001f7308 */ /* 0x000f300000000800 */
[----:B------:R-:W-:Y:S08]  /*a010*/  MUFU.EX2 R160, R160 ;  /* 0x000000a000a07308 */ /* 0x000ff00000000800 */
[----:B------:R-:W-:Y:S01]  /*a020*/  MUFU.EX2 R33, R82 ;  /* 0x0000005200217308 */ /* 0x000fe20000000800 */
[----:B--2---:R-:W-:-:S07]  /*a030*/  FMNMX.FTZ R177, R70, R177, !PT ;  /* 0x000000b146b17209 */ /* 0x004fce0007810000 */
[----:B------:R-:W-:Y:S01]  /*a040*/  MUFU.EX2 R162, R162 ;  /* 0x000000a200a27308 */ /* 0x000fe20000000800 */
[C---:B------:R-:W-:Y:S01]  /*a050*/  FSETP.NEU.FTZ.AND P1, PT, R177.reuse, -INF , PT ;  /* 0xff800000b100780b */ /* 0x040fe20003f3d000 */
[----:B------:R-:W-:-:S06]  /*a060*/  FMUL.FTZ R47, R177, R21 ;  /* 0x00000015b12f7220 */ /* 0x000fcc0000410000 */
[----:B------:R-:W-:Y:S01]  /*a070*/  MUFU.EX2 R35, R35 ;  /* 0x0000002300237308 */ /* 0x000fe20000000800 */
[----:B------:R-:W-:Y:S02]  /*a080*/  FSEL R47, R47, RZ, P1 ;  /* 0x000000ff2f2f7208 */ /* 0x000fe40000800000 */
[----:B------:R-:W-:Y:S02]  /*a090*/  ISETP.NE.AND P1, PT, R73, RZ, PT ;  /* 0x000000ff4900720c */ /* 0x000fe40003f25270 */
[----:B------:R-:W2:Y:S01]  /*a0a0*/  S2R R73, SR_TID.X ;  /* 0x0000000000497919 */ /* 0x000ea20000002100 */
[-CC-:B------:R-:W-:Y:S01]  /*a0b0*/  FFMA.FTZ R153, R12, R21.reuse, -R47.reuse ;  /* 0x000000150c997223 */ /* 0x180fe2000001082f */
[-CC-:B------:R-:W-:Y:S01]  /*a0c0*/  FFMA.FTZ R12, R3, R21.reuse, -R47.reuse ;  /* 0x00000015030c7223 */ /* 0x180fe2000001082f */
[-CC-:B------:R-:W-:Y:S01]  /*a0d0*/  FFMA.FTZ R155, R14, R21.reuse, -R47.reuse ;  /* 0x000000150e9b7223 */ /* 0x180fe2000001082f */
[-C--:B------:R-:W-:Y:S01]  /*a0e0*/  FFMA.FTZ R14, R24, R21.reuse, -R47 ;  /* 0x00000015180e7223 */ /* 0x080fe2000001082f */
        /* <DEDUP_REMOVED lines=8> */
[----:B------:R-:W-:Y:S01]  /*a170*/  FADD.FTZ R3, R27, R34 ;  /* 0x000000221b037221 */ /* 0x000fe20000010000 */
[-CC-:B------:R-:W-:Y:S01]  /*a180*/  FFMA.FTZ R26, R32, R21.reuse, -R47.reuse ;  /* 0x00000015201a7223 */ /* 0x180fe2000001082f */
[----:B------:R-:W0:Y:S01]  /*a190*/  MUFU.EX2 R12, R12 ;  /* 0x0000000c000c7308 */ /* 0x000e220000000800 */
        /* <DEDUP_REMOVED lines=8> */
[-C--:B------:R-:W-:Y:S01]  /*a220*/  FFMA.FTZ R56, R56, R21.reuse, -R47 ;  /* 0x0000001538387223 */ /* 0x080fe2000001082f */
[----:B------:R-:W-:Y:S01]  /*a230*/  FADD.FTZ R38, R158, R49 ;  /* 0x000000319e267221 */ /* 0x000fe20000010000 */
[-CC-:B------:R-:W-:Y:S01]  /*a240*/  FFMA.FTZ R60, R60, R21.reuse, -R47.reuse ;  /* 0x000000153c3c7223 */ /* 0x180fe2000001082f */
[-CC-:B------:R-:W-:Y:S01]  /*a250*/  FFMA.FTZ R62, R62, R21.reuse, -R47.reuse ;  /* 0x000000153e3e7223 */ /* 0x180fe2000001082f */
[----:B------:R-:W-:Y:S01]  /*a260*/  F2FP.BF16.F32.PACK_AB R152, R15, R152 ;  /* 0x000000980f98723e */ /* 0x000fe200000010ff */
[----:B------:R-:W-:Y:S01]  /*a270*/  FADD.FTZ R51, R31, R38 ;  /* 0x000000261f337221 */ /* 0x000fe20000010000 */
[-C--:B------:R-:W-:Y:S01]  /*a280*/  FFMA.FTZ R46, R46, R21.reuse, -R47 ;  /* 0x000000152e2e7223 */ /* 0x080fe2000001082f */
[----:B------:R-:W3:Y:S01]  /*a290*/  MUFU.EX2 R14, R14 ;  /* 0x0000000e000e7308 */ /* 0x000ee20000000800 */
[----:B0-----:R-:W-:Y:S01]  /*a2a0*/  FADD.FTZ R34, R153, R12 ;  /* 0x0000000c99227221 */ /* 0x001fe20000010000 */
[----:B------:R-:W-:Y:S01]  /*a2b0*/  FADD.FTZ R38, R160, R51 ;  /* 0x00000033a0267221 */ /* 0x000fe20000010000 */
[----:B--2---:R-:W-:Y:S01]  /*a2c0*/  SHF.R.U32.HI R73, RZ, 0x7, R73 ;  /* 0x00000007ff497819 */ /* 0x004fe20000011649 */
[-CC-:B------:R-:W-:Y:S01]  /*a2d0*/  FFMA.FTZ R50, R50, R21.reuse, -R47.reuse ;  /* 0x0000001532327223 */ /* 0x180fe2000001082f */
[-C--:B------:R-:W-:Y:S01]  /*a2e0*/  FFMA.FTZ R54, R54, R21.reuse, -R47 ;  /* 0x0000001536367223 */ /* 0x080fe2000001082f */
[----:B------:R-:W-:Y:S01]  /*a2f0*/  FADD.FTZ R51, R33, R38 ;  /* 0x0000002621337221 */ /* 0x000fe20000010000 */
[----:B------:R-:W-:Y:S01]  /*a300*/  IADD3 R194, -R73, 0xb, RZ ;  /* 0x0000000b49c27810 */ /* 0x000fe20007ffe1ff */
[----:B------:R-:W0:Y:S01]  /*a310*/  MUFU.EX2 R157, R157 ;  /* 0x0000009d009d7308 */ /* 0x000e220000000800 */
[----:B-1----:R-:W-:Y:S01]  /*a320*/  FADD.FTZ R3, R155, R34 ;  /* 0x000000229b037221 */ /* 0x002fe20000010000 */
[----:B------:R-:W-:Y:S01]  /*a330*/  FADD.FTZ R38, R162, R51 ;  /* 0x00000033a2267221 */ /* 0x000fe20000010000 */
[-CC-:B------:R-:W-:Y:S01]  /*a340*/  FFMA.FTZ R34, R52, R21.reuse, -R47.reuse ;  /* 0x0000001534227223 */ /* 0x180fe2000001082f */
[-CC-:B------:R-:W-:Y:S01]  /*a350*/  FFMA.FTZ R58, R58, R21.reuse, -R47.reuse ;  /* 0x000000153a3a7223 */ /* 0x180fe2000001082f */
[----:B------:R-:W-:Y:S01]  /*a360*/  FFMA.FTZ R47, R66, R21, -R47 ;  /* 0x00000015422f7223 */ /* 0x000fe2000001082f */
[----:B------:R-:W-:-:S02]  /*a370*/  F2FP.BF16.F32.PACK_AB R153, R12, R153 ;  /* 0x000000990c99723e */ /* 0x000fc400000010ff */
[----:B------:R-:W1:Y:S01]  /*a380*/  MUFU.EX2 R24, R24 ;  /* 0x0000001800187308 */ /* 0x000e620000000800 */
[----:B---3--:R-:W-:Y:S01]  /*a390*/  FADD.FTZ R36, R14, R3 ;  /* 0x000000030e247221 */ /* 0x008fe20000010000 */
[----:B------:R-:W-:Y:S01]  /*a3a0*/  @!P1 VIADD R3, R13, 0x22840 ;  /* 0x000228400d039836 */ /* 0x000fe20000000000 */
[----:B------:R-:W-:Y:S02]  /*a3b0*/  F2FP.BF16.F32.PACK_AB R154, R27, R154 ;  /* 0x0000009a1b9a723e */ /* 0x000fe400000010ff */
[----:B------:R-:W-:Y:S02]  /*a3c0*/  F2FP.BF16.F32.PACK_AB R156, R29, R156 ;  /* 0x0000009c1d9c723e */ /* 0x000fe400000010ff */
[----:B------:R-:W-:Y:S01]  /*a3d0*/  @!P1 PRMT R3, RZ, 0x654, R3 ;  /* 0x00000654ff039816 */ /* 0x000fe20000000003 */
[----:B------:R-:W2:Y:S01]  /*a3e0*/  MUFU.EX2 R159, R159 ;  /* 0x0000009f009f7308 */ /* 0x000ea20000000800 */
[----:B0-----:R-:W-:Y:S01]  /*a3f0*/  FADD.FTZ R49, R157, R36 ;  /* 0x000000249d317221 */ /* 0x001fe20000010000 */
[----:B------:R0:W-:Y:S06]  /*a400*/  BAR.ARV R194, 0x100 ;  /* 0x000400c20000751d */ /* 0x0001ec0000002000 */
[----:B------:R-:W3:Y:S01]  /*a410*/  MUFU.EX2 R26, R26 ;  /* 0x0000001a001a7308 */ /* 0x000ee20000000800 */
[----:B-1----:R-:W-:Y:S01]  /*a420*/  FADD.FTZ R36, R24, R49 ;  /* 0x0000003118247221 */ /* 0x002fe20000010000 */
[----:B------:R1:W-:Y:S01]  /*a430*/  @!P1 SYNCS.ARRIVE.TRANS64.RED.A1T0 RZ, [R3+URZ], RZ ;  /* 0x000000ff03ff99a7 */ /* 0x0003e2000810043f */
[----:B------:R-:W-:-:S02]  /*a440*/  F2FP.BF16.F32.PACK_AB R158, R31, R158 ;  /* 0x0000009e1f9e723e */ /* 0x000fc400000010ff */
[----:B------:R-:W-:Y:S02]  /*a450*/  F2FP.BF16.F32.PACK_AB R160, R33, R160 ;  /* 0x000000a021a0723e */ /* 0x000fe400000010ff */
[----:B------:R-:W-:Y:S01]  /*a460*/  F2FP.BF16.F32.PACK_AB R162, R35, R162 ;  /* 0x000000a223a2723e */ /* 0x000fe200000010ff */
[----:B------:R-:W1:Y:S01]  /*a470*/  MUFU.EX2 R161, R161 ;  /* 0x000000a100a17308 */ /* 0x000e620000000800 */
[----:B--2---:R-:W-:Y:S01]  /*a480*/  FADD.FTZ R49, R159, R36 ;  /* 0x000000249f317221 */ /* 0x004fe20000010000 */
[----:B------:R-:W-:Y:S02]  /*a490*/  F2FP.BF16.F32.PACK_AB R155, R14, R155 ;  /* 0x0000009b0e9b723e */ /* 0x000fe400000010ff */
[----:B------:R-:W-:-:S04]  /*a4a0*/  F2FP.BF16.F32.PACK_AB R157, R24, R157 ;  /* 0x0000009d189d723e */ /* 0x000fc800000010ff */
[----:B------:R-:W2:Y:S01]  /*a4b0*/  MUFU.EX2 R164, R164 ;  /* 0x000000a400a47308 */ /* 0x000ea20000000800 */
[C---:B---3--:R-:W-:Y:S01]  /*a4c0*/  FADD.FTZ R36, R26.reuse, R49 ;  /* 0x000000311a247221 */ /* 0x048fe20000010000 */
[----:B------:R-:W-:Y:S01]  /*a4d0*/  FADD.FTZ R49, R35, R38 ;  /* 0x0000002623317221 */ /* 0x000fe20000010000 */
[----:B------:R-:W-:-:S05]  /*a4e0*/  F2FP.BF16.F32.PACK_AB R159, R26, R159 ;  /* 0x0000009f1a9f723e */ /* 0x000fca00000010ff */
[----:B------:R-:W3:Y:S01]  /*a4f0*/  MUFU.EX2 R28, R28 ;  /* 0x0000001c001c7308 */ /* 0x000ee20000000800 */
[----:B-1----:R-:W-:-:S07]  /*a500*/  FADD.FTZ R3, R161, R36 ;  /* 0x00000024a1037221 */ /* 0x002fce0000010000 */
[----:B------:R-:W1:Y:S01]  /*a510*/  MUFU.EX2 R37, R37 ;  /* 0x0000002500257308 */ /* 0x000e620000000800 */
[----:B--2---:R-:W-:-:S07]  /*a520*/  FADD.FTZ R38, R164, R49 ;  /* 0x00000031a4267221 */ /* 0x004fce0000010000 */
[----:B------:R-:W2:Y:S01]  /*a530*/  MUFU.EX2 R163, R163 ;  /* 0x000000a300a37308 */ /* 0x000ea20000000800 */
[C---:B---3--:R-:W-:Y:S01]  /*a540*/  FADD.FTZ R36, R28.reuse, R3 ;  /* 0x000000031c247221 */ /* 0x048fe20000010000 */
[----:B------:R-:W-:-:S06]  /*a550*/  F2FP.BF16.F32.PACK_AB R161, R28, R161 ;  /* 0x000000a11ca1723e */ /* 0x000fcc00000010ff */
[----:B------:R-:W3:Y:S01]  /*a560*/  MUFU.EX2 R166, R166 ;  /* 0x000000a600a67308 */ /* 0x000ee20000000800 */
[C---:B-1----:R-:W-:Y:S01]  /*a570*/  FADD.FTZ R49, R37.reuse, R38 ;  /* 0x0000002625317221 */ /* 0x042fe20000010000 */
[----:B------:R-:W-:-:S06]  /*a580*/  F2FP.BF16.F32.PACK_AB R164, R37, R164 ;  /* 0x000000a425a4723e */ /* 0x000fcc00000010ff */
[----:B------:R-:W1:Y:S01]  /*a590*/  MUFU.EX2 R30, R30 ;  /* 0x0000001e001e7308 */ /* 0x000e620000000800 */
[----:B--2---:R-:W-:-:S07]  /*a5a0*/  FADD.FTZ R3, R163, R36 ;  /* 0x00000024a3037221 */ /* 0x004fce0000010000 */
[----:B------:R-:W2:Y:S01]  /*a5b0*/  MUFU.EX2 R39, R39 ;  /* 0x0000002700277308 */ /* 0x000ea20000000800 */
[----:B---3--:R-:W-:-:S07]  /*a5c0*/  FADD.FTZ R38, R166, R49 ;  /* 0x00000031a6267221 */ /* 0x008fce0000010000 */
[----:B------:R-:W3:Y:S01]  /*a5d0*/  MUFU.EX2 R165, R165 ;  /* 0x000000a500a57308 */ /* 0x000ee20000000800 */
[C---:B-1----:R-:W-:Y:S01]  /*a5e0*/  FADD.FTZ R36, R30.reuse, R3 ;  /* 0x000000031e247221 */ /* 0x042fe20000010000 */
[----:B------:R-:W-:-:S06]  /*a5f0*/  F2FP.BF16.F32.PACK_AB R163, R30, R163 ;  /* 0x000000a31ea3723e */ /* 0x000fcc00000010ff */
[----:B------:R-:W1:Y:S01]  /*a600*/  MUFU.EX2 R168, R168 ;  /* 0x000000a800a87308 */ /* 0x000e620000000800 */
[C---:B--2---:R-:W-:Y:S01]  /*a610*/  FADD.FTZ R49, R39.reuse, R38 ;  /* 0x0000002627317221 */ /* 0x044fe20000010000 */
[----:B------:R-:W-:-:S06]  /*a620*/  F2FP.BF16.F32.PACK_AB R166, R39, R166 ;  /* 0x000000a627a6723e */ /* 0x000fcc00000010ff */
[----:B------:R-:W2:Y:S01]  /*a630*/  MUFU.EX2 R32, R32 ;  /* 0x0000002000207308 */ /* 0x000ea20000000800 */
[----:B---3--:R-:W-:-:S07]  /*a640*/  FADD.FTZ R3, R165, R36 ;  /* 0x00000024a5037221 */ /* 0x008fce0000010000 */
[----:B------:R-:W3:Y:S01]  /*a650*/  MUFU.EX2 R41, R41 ;  /* 0x0000002900297308 */ /* 0x000ee20000000800 */
[----:B-1----:R-:W-:-:S07]  /*a660*/  FADD.FTZ R38, R168, R49 ;  /* 0x00000031a8267221 */ /* 0x002fce0000010000 */
[----:B------:R-:W1:Y:S01]  /*a670*/  MUFU.EX2 R167, R167 ;  /* 0x000000a700a77308 */ /* 0x000e620000000800 */
[C---:B--2---:R-:W-:Y:S01]  /*a680*/  FADD.FTZ R36, R32.reuse, R3 ;  /* 0x0000000320247221 */ /* 0x044fe20000010000 */
[----:B------:R-:W-:-:S06]  /*a690*/  F2FP.BF16.F32.PACK_AB R165, R32, R165 ;  /* 0x000000a520a5723e */ /* 0x000fcc00000010ff */
[----:B------:R-:W2:Y:S01]  /*a6a0*/  MUFU.EX2 R170, R170 ;  /* 0x000000aa00aa7308 */ /* 0x000ea20000000800 */
[C---:B---3--:R-:W-:Y:S01]  /*a6b0*/  FADD.FTZ R15, R41.reuse, R38 ;  /* 0x00000026290f7221 */ /* 0x048fe20000010000 */
[----:B------:R-:W-:-:S06]  /*a6c0*/  F2FP.BF16.F32.PACK_AB R168, R41, R168 ;  /* 0x000000a829a8723e */ /* 0x000fcc00000010ff */
        /* <DEDUP_REMOVED lines=28> */
[----:B---3--:R-:W-:-:S07]  /*a890*/  FADD.FTZ R12, R50, R15 ;  /* 0x0000000f320c7221 */ /* 0x008fce0000010000 */
[----:B------:R-:W3:Y:S01]  /*a8a0*/  MUFU.EX2 R25, R25 ;  /* 0x0000001900197308 */ /* 0x000ee20000000800 */
[C---:B-1----:R-:W-:Y:S01]  /*a8b0*/  FADD.FTZ R15, R173.reuse, R12 ;  /* 0x0000000cad0f7221 */ /* 0x042fe20000010000 */
[----:B------:R-:W-:-:S06]  /*a8c0*/  F2FP.BF16.F32.PACK_AB R173, R173, R50 ;  /* 0x00000032adad723e */ /* 0x000fcc00000010ff */
[----:B------:R-:W1:Y:S01]  /*a8d0*/  MUFU.EX2 R47, R47 ;  /* 0x0000002f002f7308 */ /* 0x000e620000000800 */
[----:B--2---:R-:W-:Y:S01]  /*a8e0*/  FADD.FTZ R12, R58, R15 ;  /* 0x0000000f3a0c7221 */ /* 0x004fe20000010000 */
[C---:B---3--:R-:W-:Y:S01]  /*a8f0*/  FADD.FTZ R3, R25.reuse, R38 ;  /* 0x0000002619037221 */ /* 0x048fe20000010000 */
[----:B------:R-:W-:Y:S02]  /*a900*/  F2FP.BF16.F32.PACK_AB R174, R25, R174 ;  /* 0x000000ae19ae723e */ /* 0x000fe400000010ff */
[C---:B-1----:R-:W-:Y:S01]  /*a910*/  FADD.FTZ R12, R47.reuse, R12 ;  /* 0x0000000c2f0c7221 */ /* 0x042fe20000010000 */
[----:B------:R-:W-:Y:S01]  /*a920*/  F2FP.BF16.F32.PACK_AB R175, R47, R58 ;  /* 0x0000003a2faf723e */ /* 0x000fe200000010ff */
[----:B0-----:R-:W-:Y:S06]  /*a930*/  @!P0 BRA `(.L_x_9734) ;  /* 0x0000000000048947 */ /* 0x001fec0003800000 */
[----:B------:R-:W-:Y:S01]  /*a940*/  BPT.TRAP 0x1 ;  /* 0x000000040000795c */ /* 0x000fe20000300000 */
.L_x_9734:
[----:B------:R0:W1:Y:S01]  /*a950*/  SYNCS.PHASECHK.TRANS64.TRYWAIT P2, [R13+URZ+0x22850], R72 ;  /* 0x022850480d0075a7 */ /* 0x000062000804017f */
[----:B------:R-:W-:Y:S05]  /*a960*/  @!P0 BRA `(.L_x_9735) ;  /* 0x0000000000048947 */ /* 0x000fea0003800000 */
[----:B------:R-:W-:Y:S01]  /*a970*/  BPT.TRAP 0x1 ;  /* 0x000000040000795c */ /* 0x000fe20000300000 */
.L_x_9735:
[----:B------:R-:W-:Y:S04]  /*a980*/  BSSY B0, `(.L_x_9736) ;  /* 0x0000004000007945 */ /* 0x000fe80003800000 */
[----:B-1----:R-:W-:Y:S05]  /*a990*/  @P2 BRA `(.L_x_9737) ;  /* 0x0000000000082947 */ /* 0x002fea0003800000 */
[----:B------:R-:W1:Y:S02]  /*a9a0*/  SYNCS.PHASECHK.TRANS64.TRYWAIT P2, [R13+URZ+0x22850], R72 ;  /* 0x022850480d0075a7 */ /* 0x000e64000804017f */
[----:B-1----:R-:W-:Y:S05]  /*a9b0*/  @!P2 BRA `(.L_x_9738) ;  /* 0x000001040000a947 */ /* 0x002fea0003800000 */
.L_x_9737:
[----:B------:R-:W-:Y:S05]  /*a9c0*/  BSYNC B0 ;  /* 0x0000000000007941 */ /* 0x000fea0003800000 */
.L_x_9736:
[----:B------:R-:W-:Y:S05]  /*a9d0*/  WARPSYNC.ALL ;  /* 0x0000000000007948 */ /* 0x000fea0003800000 */
[----:B------:R-:W-:Y:S01]  /*a9e0*/  R2UR UR4, R19 ;  /* 0x00000000130472ca */ /* 0x000fe200000e0000 */
[----:B------:R2:W-:Y:S01]  /*a9f0*/  BAR.SYNC.DEFER_BLOCKING R20, 0x100 ;  /* 0x000400140000751d */ /* 0x0005e20000010000 */
[----:B------:R-:W-:Y:S02]  /*aa00*/  IMAD.MOV.U32 R15, RZ, RZ, 0xc00 ;  /* 0x00000c00ff0f7424 */ /* 0x000fe400078e00ff */
[----:B------:R-:W-:Y:S02]  /*aa10*/  IMAD.MOV.U32 R27, RZ, RZ, 0x40000040 ;  /* 0x40000040ff1b7424 */ /* 0x000fe400078e00ff */
[----:B------:R-:W-:Y:S01]  /*aa20*/  IMAD.MOV.U32 R25, RZ, RZ, 0x40000040 ;  /* 0x40000040ff197424 */ /* 0x000fe200078e00ff */
[----:B------:R-:W-:Y:S01]  /*aa30*/  ULDC UR47, c[0x0][0x9d8] ;  /* 0x00027600002f7ab9 */ /* 0x000fe20000000800 */
[----:B------:R-:W-:Y:S01]  /*aa40*/  IMAD.MOV.U32 R29, RZ, RZ, 0x40000040 ;  /* 0x40000040ff1d7424 */ /* 0x000fe200078e00ff */
[----:B------:R-:W-:Y:S01]  /*aa50*/  R2UR UR11, R27 ;  /* 0x000000001b0b72ca */ /* 0x000fe200000e0000 */
[----:B01----:R-:W-:Y:S01]  /*aa60*/  @!P1 VIADD R13, R13, 0x22860 ;  /* 0x000228600d0d9836 */ /* 0x003fe20000000000 */
[----:B------:R-:W-:Y:S01]  /*aa70*/  R2UR UR15, R25 ;  /* 0x00000000190f72ca */ /* 0x000fe200000e0000 */
[----:B------:R-:W-:Y:S01]  /*aa80*/  ULDC UR46, c[0x0][0x988] ;  /* 0x00026200002e7ab9 */ /* 0x000fe20000000800 */
[----:B------:R-:W-:Y:S01]  /*aa90*/  UIADD3 UR4, UR4, 0x400, URZ ;  /* 0x0000040004047890 */ /* 0x000fe2000fffe03f */
[----:B------:R-:W-:-:S02]  /*aaa0*/  R2UR UR19, R27 ;  /* 0x000000001b1372ca */ /* 0x000fc400000e0000 */
[----:B------:R-:W-:Y:S01]  /*aab0*/  R2UR UR23, R29 ;  /* 0x000000001d1772ca */ /* 0x000fe200000e0000 */
[----:B------:R-:W-:Y:S01]  /*aac0*/  USHF.R.U32.HI UR4, URZ, 0x4, UR4 ;  /* 0x000000043f047899 */ /* 0x000fe20008011604 */
[----:B------:R-:W-:-:S03]  /*aad0*/  @!P1 PRMT R13, RZ, 0x654, R13 ;  /* 0x00000654ff0d9816 */ /* 0x000fc6000000000d */
[----:B------:R-:W-:-:S04]  /*aae0*/  ULOP3.LUT UR4, UR4, 0x3fff, URZ, 0xc0, !UPT ;  /* 0x00003fff04047892 */ /* 0x000fc8000f8ec03f */
[----:B------:R-:W-:-:S06]  /*aaf0*/  ULOP3.LUT UR37, UR4, 0x3000000, URZ, 0xfc, !UPT ;  /* 0x0300000004257892 */ /* 0x000fcc000f8efc3f */
[----:B------:R-:W-:Y:S02]  /*ab00*/  IMAD R14, R200, R15, UR37 ;  /* 0x00000025c80e7e24 */ /* 0x000fe4000f8e020f */
[----:B------:R-:W-:Y:S02]  /*ab10*/  IMAD.MOV.U32 R15, RZ, RZ, 0x40000040 ;  /* 0x40000040ff0f7424 */ /* 0x000fe400078e00ff */
[C---:B------:R-:W-:Y:S01]  /*ab20*/  VIADD R26, R14.reuse, 0x80 ;  /* 0x000000800e1a7836 */ /* 0x040fe20000000000 */
[C---:B------:R-:W-:Y:S01]  /*ab30*/  R2UR UR6, R14.reuse ;  /* 0x000000000e0672ca */ /* 0x040fe200000e0000 */
[C---:B------:R-:W-:Y:S01]  /*ab40*/  VIADD R24, R14.reuse, 0x100 ;  /* 0x000001000e187836 */ /* 0x040fe20000000000 */
[----:B------:R-:W-:Y:S01]  /*ab50*/  R2UR UR7, R15 ;  /* 0x000000000f0772ca */ /* 0x000fe200000e0000 */
[----:B------:R-:W-:Y:S01]  /*ab60*/  VIADD R28, R14, 0x200 ;  /* 0x000002000e1c7836 */ /* 0x000fe20000000000 */
[----:B------:R-:W-:Y:S01]  /*ab70*/  R2UR UR10, R26 ;  /* 0x000000001a0a72ca */ /* 0x000fe200000e0000 */
[----:B------:R-:W-:Y:S01]  /*ab80*/  VIADD R26, R14, 0x180 ;  /* 0x000001800e1a7836 */ /* 0x000fe20000000000 */
[----:B------:R-:W-:Y:S01]  /*ab90*/  R2UR UR14, R24 ;  /* 0x00000000180e72ca */ /* 0x000fe200000e0000 */
[----:B------:R-:W-:Y:S01]  /*aba0*/  VIADD R14, R14, 0x280 ;  /* 0x000002800e0e7836 */ /* 0x000fe20000000000 */
[----:B------:R-:W-:-:S02]  /*abb0*/  R2UR UR22, R28 ;  /* 0x000000001c1672ca */ /* 0x000fc400000e0000 */
[----:B------:R-:W-:Y:S02]  /*abc0*/  R2UR UR18, R26 ;  /* 0x000000001a1272ca */ /* 0x000fe400000e0000 */
[----:B------:R-:W-:Y:S01]  /*abd0*/  WARPGROUP.ARRIVE ;  /* 0x00000000000079c5 */ /* 0x000fe20000000000 */
[----:B------:R-:W-:Y:S02]  /*abe0*/  R2UR UR26, R14 ;  /* 0x000000000e1a72ca */ /* 0x000fe400000e0000 */
[----:B------:R-:W-:-:S03]  /*abf0*/  R2UR UR27, R15 ;  /* 0x000000000f1b72ca */ /* 0x000fc600000e0000 */
        /* <DEDUP_REMOVED lines=22> */
[----:B------:R0:W-:Y:S02]  /*ad60*/  @!P1 SYNCS.ARRIVE.TRANS64.RED.A1T0 RZ, [R13+URZ], RZ ;  /* 0x000000ff0dff99a7 */ /* 0x0001e4000810043f */
[----:B0-----:R-:W-:-:S05]  /*ad70*/  VIADD R13, R178, 0xfffffffe ;  /* 0xfffffffeb20d7836 */ /* 0x001fca0000000000 */
[----:B------:R-:W-:-:S13]  /*ad80*/  ISETP.GE.AND P2, PT, R13, R207, PT ;  /* 0x000000cf0d00720c */ /* 0x000fda0003f46270 */
[----:B--2---:R-:W-:Y:S05]  /*ad90*/  @!P2 BRA `(.L_x_9739) ;  /* 0x000000240034a947 */ /* 0x004fea0003800000 */
[----:B------:R-:W-:Y:S02]  /*ada0*/  IMAD.MOV.U32 R20, RZ, RZ, R177 ;  /* 0x000000ffff147224 */ /* 0x000fe400078e00b1 */
[----:B------:R-:W-:-:S07]  /*adb0*/  IMAD.MOV.U32 R221, RZ, RZ, R176 ;  /* 0x000000ffffdd7224 */ /* 0x000fce00078e00b0 */
.L_x_9749:
[----:B------:R-:W-:Y:S01]  /*adc0*/  VIADD R200, R200, 0x1 ;  /* 0x00000001c8c87836 */ /* 0x000fe20000000000 */
[----:B------:R-:W-:Y:S05]  /*add0*/  YIELD ;  /* 0x0000000000007946 */ /* 0x000fea0003800000 */
[----:B------:R-:W-:Y:S02]  /*ade0*/  ISETP.NE.AND P3, PT, R200, 0x2, PT ;  /* 0x00000002c800780c */ /* 0x000fe40003f65270 */
[C---:B------:R-:W-:Y:S01]  /*adf0*/  ISETP.GT.AND P2, PT, R13.reuse, R207, PT ;  /* 0x000000cf0d00720c */ /* 0x040fe20003f44270 */
[----:B------:R-:W-:Y:S01]  /*ae00*/  VIADD R13, R13, 0xffffffff ;  /* 0xffffffff0d0d7836 */ /* 0x000fe20000000000 */
[----:B0-----:R-:W-:-:S02]  /*ae10*/  SEL R14, RZ, 0x1, P3 ;  /* 0x00000001ff0e7807 */ /* 0x001fc40001800000 */
[----:B------:R-:W-:Y:S02]  /*ae20*/  SEL R200, R200, RZ, P3 ;  /* 0x000000ffc8c87207 */ /* 0x000fe40001800000 */
[----:B------:R-:W-:Y:S01]  /*ae30*/  LOP3.LUT R204, R204, R14, RZ, 0x3c, !PT ;  /* 0x0000000ecccc7212 */ /* 0x000fe200078e3cff */
[----:B------:R-:W-:Y:S06]  /*ae40*/  @!P0 BRA `(.L_x_9740) ;  /* 0x0000000000048947 */ /* 0x000fec0003800000 */
[----:B------:R-:W-:Y:S01]  /*ae50*/  BPT.TRAP 0x1 ;  /* 0x000000040000795c */ /* 0x000fe20000300000 */
.L_x_9740:
[----:B------:R-:W-:Y:S01]  /*ae60*/  IMAD R14, R200, 0x8, R19 ;  /* 0x00000008c80e7824 */ /* 0x000fe200078e0213 */
[----:B------:R-:W-:-:S04]  /*ae70*/  SHF.L.U32 R15, R204, 0x1f, RZ ;  /* 0x0000001fcc0f7819 */ /* 0x000fc800000006ff */
[----:B------:R0:W1:Y:S01]  /*ae80*/  SYNCS.PHASECHK.TRANS64.TRYWAIT P3, [R14+URZ+0x22830], R15 ;  /* 0x0228300f0e0075a7 */ /* 0x000062000806017f */
[----:B------:R-:W-:Y:S05]  /*ae90*/  @!P0 BRA `(.L_x_9741) ;  /* 0x0000000000048947 */ /* 0x000fea0003800000 */
[----:B------:R-:W-:Y:S01]  /*aea0*/  BPT.TRAP 0x1 ;  /* 0x000000040000795c */ /* 0x000fe20000300000 */
.L_x_9741:
[----:B------:R-:W-:Y:S02]  /*aeb0*/  IMAD R156, R200, 0x300, R0 ;  /* 0x00000300c89c7824 */ /* 0x000fe400078e0200 */
[----:B------:R-:W-:Y:S01]  /*aec0*/  IMAD.MOV.U32 R157, RZ, RZ, 0x40000040 ;  /* 0x40000040ff9d7424 */ /* 0x000fe200078e00ff */
[----:B-1----:R-:W-:Y:S06]  /*aed0*/  @P3 BRA `(.L_x_9742) ;  /* 0x0000000000083947 */ /* 0x002fec0003800000 */
[----:B------:R-:W1:Y:S02]  /*aee0*/  SYNCS.PHASECHK.TRANS64.TRYWAIT P3, [R14+URZ+0x22830], R15 ;  /* 0x0228300f0e0075a7 */ /* 0x000e64000806017f */
[----:B-1----:R-:W-:Y:S05]  /*aef0*/  @!P3 BRA `(.L_x_9743) ;  /* 0x000000fc00c4b947 */ /* 0x002fea0003800000 */
.L_x_9742:
[----:B------:R-:W-:Y:S05]  /*af00*/  WARPSYNC.ALL ;  /* 0x0000000000007948 */ /* 0x000fea0003800000 */
        /* <DEDUP_REMOVED lines=20> */
[----:B------:R-:W-:Y:S01]  /*b050*/  HGMMA.64x96x16.F32.BF16 R152, gdesc[UR4], RZ, !UPT, gsb0 ;  /* 0x01600000049879f0 */ /* 0x000fe2000c0018ff */
[----:B------:R-:W-:-:S02]  /*b060*/  R2UR UR13, R9 ;  /* 0x00000000090d72ca */ /* 0x000fc400000e0000 */
[----:B------:R-:W-:Y:S02]  /*b070*/  R2UR UR16, R6 ;  /* 0x00000000061072ca */ /* 0x000fe400000e0000 */
[----:B------:R-:W-:Y:S01]  /*b080*/  R2UR UR17, R7 ;  /* 0x00000000071172ca */ /* 0x000fe200000e0000 */
        /* <DEDUP_REMOVED lines=60> */
[----:B------:R-:W-:-:S04]  /*b450*/  FMUL.FTZ R199, R199, UR47 ;  /* 0x0000002fc7c77c20 */ /* 0x000fc80008410000 */
        /* <DEDUP_REMOVED lines=36> */
[----:B------:R-:W-:Y:S01]  /*b6a0*/  MUFU.TANH R196, R196 ;  /* 0x000000c400c47308 */ /* 0x000fe20000002400 */
[----:B---3--:R-:W-:-:S07]  /*b6b0*/  FMNMX.FTZ R21, R223, R21, !PT ;  /* 0x00000015df157209 */ /* 0x008fce0007810000 */
[----:B------:R-:W-:Y:S01]  /*b6c0*/  MUFU.TANH R155, R155 ;  /* 0x0000009b009b7308 */ /* 0x000fe20000002400 */
[----:B----4-:R-:W-:-:S05]  /*b6d0*/  FMNMX.FTZ R176, R197, R21, !PT ;  /* 0x00000015c5b07209 */ /* 0x010fca0007810000 */
        /* <DEDUP_REMOVED lines=40> */
[----:B------:R4:W-:Y:S01]  /*b960*/  MUFU.EX2 R227, R157 ;  /* 0x0000009d00e37308 */ /* 0x0009e20000000800 */
        /* <DEDUP_REMOVED lines=8> */
[----:B----4-:R-:W-:Y:S01]  /*b9f0*/  FMUL.FTZ R157, R178, UR47 ;  /* 0x0000002fb29d7c20 */ /* 0x010fe20008410000 */
[----:B------:R-:W-:Y:S01]  /*ba00*/  FMNMX.FTZ R178, R196, R20, !PT ;  /* 0x00000014c4b27209 */ /* 0x000fe20007810000 */
        /* <DEDUP_REMOVED lines=57> */
[----:B---3--:R-:W-:Y:S01]  /*bda0*/  FFMA.FTZ R221, R221, R3, R152 ;  /* 0x00000003dddd7223 */ /* 0x008fe20000010098 */
[----:B------:R-:W-:Y:S01]  /*bdb0*/  FMNMX.FTZ R178, R155, R178, !PT ;  /* 0x000000b29bb27209 */ /* 0x000fe20007810000 */
[----:B------:R-:W-:Y:S01]  /*bdc0*/  FMUL.FTZ R3, R170, UR47 ;  /* 0x0000002faa037c20 */ /* 0x000fe20008410000 */
[----:B------:R-:W-:Y:S01]  /*bdd0*/  FMUL.FTZ R170, R174, UR47 ;  /* 0x0000002faeaa7c20 */ /* 0x000fe20008410000 */
[----:B------:R-:W-:Y:S01]  /*bde0*/  FMUL.FTZ R174, R179, UR47 ;  /* 0x0000002fb3ae7c20 */ /* 0x000fe20008410000 */
[----:B------:R-:W-:Y:S01]  /*bdf0*/  FMNMX.FTZ R179, R158, R178, !PT ;  /* 0x000000b29eb37209 */ /* 0x000fe20007810000 */
[C---:B--2---:R-:W-:Y:S01]  /*be00*/  FADD.FTZ R221, R154.reuse, R221 ;  /* 0x000000dd9add7221 */ /* 0x044fe20000010000 */
[----:B------:R-:W-:Y:S01]  /*be10*/  F2FP.BF16.F32.PACK_AB R152, R154, R152 ;  /* 0x000000989a98723e */ /* 0x000fe200000010ff */
[----:B------:R-:W-:Y:S01]  /*be20*/  FMUL.FTZ R153, R171, UR47 ;  /* 0x0000002fab997c20 */ /* 0x000fe20008410000 */
[----:B------:R-:W-:Y:S01]  /*be30*/  FMNMX.FTZ R179, R159, R179, !PT ;  /* 0x000000b39fb37209 */ /* 0x000fe20007810000 */
[----:B------:R2:W3:Y:S08]  /*be40*/  MUFU.EX2 R154, R156 ;  /* 0x0000009c009a7308 */ /* 0x0004f00000000800 */
[----:B------:R-:W4:Y:S01]  /*be50*/  MUFU.TANH R3, R3 ;  /* 0x0000000300037308 */ /* 0x000f220000002400 */
[----:B--2---:R-:W-:Y:S01]  /*be60*/  FMUL.FTZ R156, R175, UR47 ;  /* 0x0000002faf9c7c20 */ /* 0x004fe20008410000 */
[----:B------:R-:W-:Y:S01]  /*be70*/  FMUL.FTZ R175, R182, UR47 ;  /* 0x0000002fb6af7c20 */ /* 0x000fe20008410000 */
[----:B------:R-:W-:-:S04]  /*be80*/  FMNMX.FTZ R182, R162, R179, !PT ;  /* 0x000000b3a2b67209 */ /* 0x000fc80007810000 */
[----:B------:R-:W-:Y:S01]  /*be90*/  FMNMX.FTZ R182, R163, R182, !PT ;  /* 0x000000b6a3b67209 */ /* 0x000fe20007810000 */
[----:B------:R-:W2:Y:S01]  /*bea0*/  MUFU.TANH R153, R153 ;  /* 0x0000009900997308 */ /* 0x000ea20000002400 */
[----:B---3--:R-:W-:Y:S01]  /*beb0*/  FADD.FTZ R171, R154, R221 ;  /* 0x000000dd9aab7221 */ /* 0x008fe20000010000 */
[----:B------:R-:W-:-:S03]  /*bec0*/  F2FP.BF16.F32.PACK_AB R154, R227, R154 ;  /* 0x0000009ae39a723e */ /* 0x000fc600000010ff */
[----:B------:R-:W-:-:S03]  /*bed0*/  FADD.FTZ R171, R227, R171 ;  /* 0x000000abe3ab7221 */ /* 0x000fc60000010000 */
[----:B------:R-:W3:Y:S08]  /*bee0*/  MUFU.TANH R170, R170 ;  /* 0x000000aa00aa7308 */ /* 0x000ef00000002400 */
[----:B------:R5:W-:Y:S08]  /*bef0*/  MUFU.TANH R178, R183 ;  /* 0x000000b700b27308 */ /* 0x000bf00000002400 */
[----:B------:R-:W0:Y:S01]  /*bf00*/  MUFU.TANH R156, R156 ;  /* 0x0000009c009c7308 */ /* 0x000e220000002400 */
[----:B-----5:R-:W-:-:S04]  /*bf10*/  FMNMX.FTZ R183, R166, R182, !PT ;  /* 0x000000b6a6b77209 */ /* 0x020fc80007810000 */
[----:B------:R-:W-:-:S03]  /*bf20*/  FMNMX.FTZ R183, R167, R183, !PT ;  /* 0x000000b7a7b77209 */ /* 0x000fc60007810000 */
[----:B------:R-:W5:Y:S08]  /*bf30*/  MUFU.TANH R157, R157 ;  /* 0x0000009d009d7308 */ /* 0x000f700000002400 */
[----:B------:R4:W-:Y:S08]  /*bf40*/  MUFU.TANH R179, R186 ;  /* 0x000000ba00b37308 */ /* 0x0009f00000002400 */
[----:B------:R-:W1:Y:S01]  /*bf50*/  MUFU.TANH R174, R174 ;  /* 0x000000ae00ae7308 */ /* 0x000e620000002400 */
[----:B----4-:R-:W-:-:S04]  /*bf60*/  FMNMX.FTZ R186, R3, R183, !PT ;  /* 0x000000b703ba7209 */ /* 0x010fc80007810000 */
[----:B--2---:R-:W-:-:S03]  /*bf70*/  FMNMX.FTZ R186, R153, R186, !PT ;  /* 0x000000ba99ba7209 */ /* 0x004fc60007810000 */
[----:B------:R-:W2:Y:S08]  /*bf80*/  MUFU.TANH R175, R175 ;  /* 0x000000af00af7308 */ /* 0x000eb00000002400 */
[----:B------:R3:W4:Y:S08]  /*bf90*/  MUFU.TANH R182, R187 ;  /* 0x000000bb00b67308 */ /* 0x0007300000002400 */
[----:B------:R5:W4:Y:S01]  /*bfa0*/  MUFU.TANH R183, R190 ;  /* 0x000000be00b77308 */ /* 0x000b220000002400 */
[----:B---3--:R-:W-:-:S04]  /*bfb0*/  FMNMX.FTZ R187, R170, R186, !PT ;  /* 0x000000baaabb7209 */ /* 0x008fc80007810000 */
[----:B0-----:R-:W-:-:S03]  /*bfc0*/  FMNMX.FTZ R187, R156, R187, !PT ;  /* 0x000000bb9cbb7209 */ /* 0x001fc60007810000 */
[----:B------:R2:W0:Y:S01]  /*bfd0*/  MUFU.TANH R186, R191 ;  /* 0x000000bf00ba7308 */ /* 0x0004220000002400 */
[----:B-----5:R-:W-:-:S04]  /*bfe0*/  FMNMX.FTZ R190, R157, R187, !PT ;  /* 0x000000bb9dbe7209 */ /* 0x020fc80007810000 */
[----:B-1----:R-:W-:-:S03]  /*bff0*/  FMNMX.FTZ R190, R174, R190, !PT ;  /* 0x000000beaebe7209 */ /* 0x002fc60007810000 */
[----:B------:R1:W3:Y:S01]  /*c000*/  MUFU.TANH R187, R194 ;  /* 0x000000c200bb7308 */ /* 0x0002e20000002400 */
[----:B--2---:R-:W-:-:S04]  /*c010*/  FMNMX.FTZ R191, R175, R190, !PT ;  /* 0x000000beafbf7209 */ /* 0x004fc80007810000 */
[----:B------:R-:W-:-:S03]  /*c020*/  FMNMX.FTZ R191, R178, R191, !PT ;  /* 0x000000bfb2bf7209 */ /* 0x000fc60007810000 */
[----:B------:R2:W5:Y:S01]  /*c030*/  MUFU.TANH R190, R195 ;  /* 0x000000c300be7308 */ /* 0x0005620000002400 */
[----:B-1----:R-:W-:-:S04]  /*c040*/  FMNMX.FTZ R194, R179, R191, !PT ;  /* 0x000000bfb3c27209 */ /* 0x002fc80007810000 */
[----:B----4-:R-:W-:-:S03]  /*c050*/  FMNMX.FTZ R194, R182, R194, !PT ;  /* 0x000000c2b6c27209 */ /* 0x010fc60007810000 */
[----:B------:R-:W1:Y:S01]  /*c060*/  MUFU.TANH R191, R198 ;  /* 0x000000c600bf7308 */ /* 0x000e620000002400 */
[----:B--2---:R-:W-:-:S04]  /*c070*/  FMNMX.FTZ R195, R183, R194, !PT ;  /* 0x000000c2b7c37209 */ /* 0x004fc80007810000 */
[----:B0-----:R-:W-:-:S03]  /*c080*/  FMNMX.FTZ R195, R186, R195, !PT ;  /* 0x000000c3bac37209 */ /* 0x001fc60007810000 */
[----:B------:R-:W0:Y:S01]  /*c090*/  MUFU.TANH R194, R199 ;  /* 0x000000c700c27308 */ /* 0x000e220000002400 */
[----:B---3--:R-:W-:-:S04]  /*c0a0*/  FMNMX.FTZ R195, R187, R195, !PT ;  /* 0x000000c3bbc37209 */ /* 0x008fc80007810000 */
[----:B-----5:R-:W-:-:S03]  /*c0b0*/  FMNMX.FTZ R195, R190, R195, !PT ;  /* 0x000000c3bec37209 */ /* 0x020fc60007810000 */
[----:B------:R-:W-:Y:S01]  /*c0c0*/  MUFU.EX2 R160, R160 ;  /* 0x000000a000a07308 */ /* 0x000fe20000000800 */
[----:B-1----:R-:W-:-:S07]  /*c0d0*/  FMNMX.FTZ R195, R191, R195, !PT ;  /* 0x000000c3bfc37209 */ /* 0x002fce0007810000 */
[----:B------:R-:W1:Y:S01]  /*c0e0*/  MUFU.EX2 R161, R161 ;  /* 0x000000a100a17308 */ /* 0x000e620000000800 */
[----:B0-----:R-:W-:-:S05]  /*c0f0*/  FMNMX.FTZ R198, R194, R195, !PT ;  /* 0x000000c3c2c67209 */ /* 0x001fca0007810000 */
[----:B------:R-:W0:Y:S02]  /*c100*/  SHFL.BFLY PT, R195, R198, 0x2, 0x1f ;  /* 0x0c401f00c6c37f89 */ /* 0x000e2400000e0000 */
[----:B------:R-:W-:Y:S08]  /*c110*/  MUFU.EX2 R164, R164 ;  /* 0x000000a400a47308 */ /* 0x000ff00000000800 */
[----:B------:R-:W-:Y:S08]  /*c120*/  MUFU.EX2 R165, R165 ;  /* 0x000000a500a57308 */ /* 0x000ff00000000800 */
[----:B------:R-:W-:Y:S01]  /*c130*/  MUFU.EX2 R168, R168 ;  /* 0x000000a800a87308 */ /* 0x000fe20000000800 */
[----:B0-----:R-:W-:-:S07]  /*c140*/  FMNMX.FTZ R198, R198, R195, !PT ;  /* 0x000000c3c6c67209 */ /* 0x001fce0007810000 */
[----:B------:R0:W-:Y:S01]  /*c150*/  MUFU.EX2 R195, R177 ;  /* 0x000000b100c37308 */ /* 0x0001e20000000800 */
        /* <DEDUP_REMOVED lines=34> */
[----:B------:R-:W2:Y:S01]  /*c380*/  S2R R194, SR_TID.X ;  /* 0x0000000000c27919 */ /* 0x000ea20000002100 */
[----:B-1----:R-:W-:-:S06]  /*c390*/  F2FP.BF16.F32.PACK_AB R156, R161, R160 ;  /* 0x000000a0a19c723e */ /* 0x002fcc00000010ff */
[----:B------:R-:W1:Y:S08]  /*c3a0*/  MUFU.EX2 R196, R196 ;  /* 0x000000c400c47308 */ /* 0x000e700000000800 */
[----:B------:R-:W3:Y:S01]  /*c3b0*/  MUFU.EX2 R155, R155 ;  /* 0x0000009b009b7308 */ /* 0x000ee20000000800 */
[-C--:B0-----:R-:W-:Y:S01]  /*c3c0*/  FMUL.FTZ R26, R26, R198.reuse ;  /* 0x000000c61a1a7220 */ /* 0x081fe20000410000 */
[-C--:B------:R-:W-:Y:S01]  /*c3d0*/  FMUL.FTZ R27, R27, R198.reuse ;  /* 0x000000c61b1b7220 */ /* 0x080fe20000410000 */
[-C--:B------:R-:W-:Y:S01]  /*c3e0*/  FMUL.FTZ R30, R30, R198.reuse ;  /* 0x000000c61e1e7220 */ /* 0x080fe20000410000 */
[-C--:B------:R-:W-:Y:S01]  /*c3f0*/  FMUL.FTZ R31, R31, R198.reuse ;  /* 0x000000c61f1f7220 */ /* 0x080fe20000410000 */
[-C--:B------:R-:W-:Y:S01]  /*c400*/  FMUL.FTZ R34, R34, R198.reuse ;  /* 0x000000c622227220 */ /* 0x080fe20000410000 */
[-C--:B------:R-:W-:Y:S01]  /*c410*/  FMUL.FTZ R35, R35, R198.reuse ;  /* 0x000000c623237220 */ /* 0x080fe20000410000 */
[----:B------:R-:W-:Y:S01]  /*c420*/  FMUL.FTZ R38, R38, R198 ;  /* 0x000000c626267220 */ /* 0x000fe20000410000 */
[----:B------:R0:W4:Y:S01]  /*c430*/  MUFU.EX2 R221, R158 ;  /* 0x0000009e00dd7308 */ /* 0x0001220000000800 */
[----:B-1----:R-:W-:Y:S01]  /*c440*/  FFMA.FTZ R12, R198, R12, R196 ;  /* 0x0000000cc60c7223 */ /* 0x002fe200000100c4 */
[-C--:B------:R-:W-:Y:S01]  /*c450*/  FMUL.FTZ R39, R39, R198.reuse ;  /* 0x000000c627277220 */ /* 0x080fe20000410000 */
[-C--:B------:R-:W-:Y:S01]  /*c460*/  FMUL.FTZ R42, R42, R198.reuse ;  /* 0x000000c62a2a7220 */ /* 0x080fe20000410000 */
[-C--:B------:R-:W-:Y:S01]  /*c470*/  FMUL.FTZ R43, R43, R198.reuse ;  /* 0x000000c62b2b7220 */ /* 0x080fe20000410000 */
[-C--:B------:R-:W-:Y:S01]  /*c480*/  FMUL.FTZ R46, R46, R198.reuse ;  /* 0x000000c62e2e7220 */ /* 0x080fe20000410000 */
[-C--:B------:R-:W-:Y:S01]  /*c490*/  FMUL.FTZ R47, R47, R198.reuse ;  /* 0x000000c62f2f7220 */ /* 0x080fe20000410000 */
[----:B------:R-:W-:Y:S01]  /*c4a0*/  FMUL.FTZ R50, R50, R198 ;  /* 0x000000c632327220 */ /* 0x000fe20000410000 */
[----:B------:R-:W1:Y:S01]  /*c4b0*/  MUFU.EX2 R159, R159 ;  /* 0x0000009f009f7308 */ /* 0x000e620000000800 */
[----:B0-----:R-:W-:Y:S01]  /*c4c0*/  FADD.FTZ R158, R160, R171 ;  /* 0x000000aba09e7221 */ /* 0x001fe20000010000 */
[----:B---3--:R-:W-:Y:S01]  /*c4d0*/  FADD.FTZ R12, R155, R12 ;  /* 0x0000000c9b0c7221 */ /* 0x008fe20000010000 */
[----:B--2---:R-:W-:Y:S01]  /*c4e0*/  SHF.R.U32.HI R194, RZ, 0x7, R194 ;  /* 0x00000007ffc27819 */ /* 0x004fe200000116c2 */
[----:B------:R-:W-:-:S02]  /*c4f0*/  @!P1 VIADD R160, R14, 0x22840 ;  /* 0x000228400ea09836 */ /* 0x000fc40000000000 */
[----:B------:R-:W-:Y:S01]  /*c500*/  FADD.FTZ R158, R161, R158 ;  /* 0x0000009ea19e7221 */ /* 0x000fe20000010000 */
[----:B------:R-:W-:Y:S01]  /*c510*/  FMUL.FTZ R51, R51, R198 ;  /* 0x000000c633337220 */ /* 0x000fe20000410000 */
[----:B------:R-:W-:Y:S01]  /*c520*/  IADD3 R194, -R194, 0xb, RZ ;  /* 0x0000000bc2c27810 */ /* 0x000fe20007ffe1ff */
[----:B------:R0:W2:Y:S01]  /*c530*/  MUFU.EX2 R227, R162 ;  /* 0x000000a200e37308 */ /* 0x0000a20000000800 */
[----:B------:R-:W-:Y:S01]  /*c540*/  FADD.FTZ R158, R164, R158 ;  /* 0x0000009ea49e7221 */ /* 0x000fe20000010000 */
[----:B----4-:R-:W-:Y:S01]  /*c550*/  FADD.FTZ R12, R221, R12 ;  /* 0x0000000cdd0c7221 */ /* 0x010fe20000010000 */
[----:B------:R-:W-:Y:S01]  /*c560*/  @!P1 PRMT R160, RZ, 0x654, R160 ;  /* 0x00000654ffa09816 */ /* 0x000fe200000000a0 */
[----:B------:R3:W-:Y:S06]  /*c570*/  BAR.ARV R194, 0x100 ;  /* 0x000400c20000751d */ /* 0x0007ec0000002000 */
[----:B------:R-:W4:Y:S01]  /*c580*/  MUFU.EX2 R163, R163 ;  /* 0x000000a300a37308 */ /* 0x000f220000000800 */
[----:B------:R-:W-:Y:S01]  /*c590*/  FADD.FTZ R158, R165, R158 ;  /* 0x0000009ea59e7221 */ /* 0x000fe20000010000 */
[----:B-1----:R-:W-:Y:S01]  /*c5a0*/  FADD.FTZ R12, R159, R12 ;  /* 0x0000000c9f0c7221 */ /* 0x002fe20000010000 */
[----:B------:R1:W-:Y:S01]  /*c5b0*/  @!P1 SYNCS.ARRIVE.TRANS64.RED.A1T0 RZ, [R160+URZ], RZ ;  /* 0x000000ffa0ff99a7 */ /* 0x0003e2000810043f */
[----:B0-----:R-:W-:Y:S01]  /*c5c0*/  F2FP.BF16.F32.PACK_AB R162, R173, R172 ;  /* 0x000000acada2723e */ /* 0x001fe200000010ff */
[-C--:B------:R-:W-:Y:S01]  /*c5d0*/  FMUL.FTZ R54, R54, R198.reuse ;  /* 0x000000c636367220 */ /* 0x080fe20000410000 */
[-C--:B------:R-:W-:Y:S01]  /*c5e0*/  FMUL.FTZ R55, R55, R198.reuse ;  /* 0x000000c637377220 */ /* 0x080fe20000410000 */
[----:B--2---:R-:W-:Y:S01]  /*c5f0*/  FADD.FTZ R12, R227, R12 ;  /* 0x0000000ce30c7221 */ /* 0x004fe20000010000 */
        /* <DEDUP_REMOVED lines=8> */
[----:B------:R1:W-:Y:S01]  /*c680*/  MUFU.EX2 R171, R3 ;  /* 0x0000000300ab7308 */ /* 0x0003e20000000800 */
[----:B----4-:R-:W-:Y:S01]  /*c690*/  FADD.FTZ R12, R163, R12 ;  /* 0x0000000ca30c7221 */ /* 0x010fe20000010000 */
        /* <DEDUP_REMOVED lines=9> */
[----:B0-----:R-:W-:Y:S01]  /*c730*/  FADD.FTZ R12, R161, R12 ;  /* 0x0000000ca10c7221 */ /* 0x001fe20000010000 */
[----:B------:R-:W-:Y:S01]  /*c740*/  F2FP.BF16.F32.PACK_AB R164, R195, R222 ;  /* 0x000000dec3a4723e */ /* 0x000fe200000010ff */
[----:B------:R-:W-:Y:S01]  /*c750*/  FADD.FTZ R3, R169, R3 ;  /* 0x00000003a9037221 */ /* 0x000fe20000010000 */
[-C--:B------:R-:W-:Y:S01]  /*c760*/  FMUL.FTZ R82, R82, R198.reuse ;  /* 0x000000c652527220 */ /* 0x080fe20000410000 */
[-C--:B------:R-:W-:Y:S01]  /*c770*/  FMUL.FTZ R83, R83, R198.reuse ;  /* 0x000000c653537220 */ /* 0x080fe20000410000 */
[----:B------:R-:W0:Y:S01]  /*c780*/  MUFU.EX2 R180, R180 ;  /* 0x000000b400b47308 */ /* 0x000e220000000800 */
[----:B------:R-:W-:Y:S01]  /*c790*/  FADD.FTZ R3, R172, R3 ;  /* 0x00000003ac037221 */ /* 0x000fe20000010000 */
[-C--:B------:R-:W-:Y:S01]  /*c7a0*/  FMUL.FTZ R86, R86, R198.reuse ;  /* 0x000000c656567220 */ /* 0x080fe20000410000 */
[-C--:B------:R-:W-:Y:S01]  /*c7b0*/  FMUL.FTZ R87, R87, R198.reuse ;  /* 0x000000c657577220 */ /* 0x080fe20000410000 */
[-C--:B------:R-:W-:Y:S01]  /*c7c0*/  FMUL.FTZ R90, R90, R198.reuse ;  /* 0x000000c65a5a7220 */ /* 0x080fe20000410000 */
[----:B------:R-:W-:Y:S01]  /*c7d0*/  FADD.FTZ R3, R173, R3 ;  /* 0x00000003ad037221 */ /* 0x000fe20000010000 */
[-C--:B------:R-:W-:Y:S01]  /*c7e0*/  FMUL.FTZ R91, R91, R198.reuse ;  /* 0x000000c65b5b7220 */ /* 0x080fe20000410000 */
[-C--:B------:R-:W-:Y:S01]  /*c7f0*/  FMUL.FTZ R94, R94, R198.reuse ;  /* 0x000000c65e5e7220 */ /* 0x080fe20000410000 */
[----:B------:R-:W1:Y:S01]  /*c800*/  MUFU.EX2 R181, R181 ;  /* 0x000000b500b57308 */ /* 0x000e620000000800 */
[----:B------:R-:W-:Y:S01]  /*c810*/  FADD.FTZ R3, R222, R3 ;  /* 0x00000003de037221 */ /* 0x000fe20000010000 */
[----:B--2---:R-:W-:Y:S01]  /*c820*/  FADD.FTZ R12, R167, R12 ;  /* 0x0000000ca70c7221 */ /* 0x004fe20000010000 */
[-C--:B------:R-:W-:Y:S01]  /*c830*/  FMUL.FTZ R95, R95, R198.reuse ;  /* 0x000000c65f5f7220 */ /* 0x080fe20000410000 */
[-C--:B------:R-:W-:Y:S01]  /*c840*/  FMUL.FTZ R98, R98, R198.reuse ;  /* 0x000000c662627220 */ /* 0x080fe20000410000 */
[----:B------:R-:W-:Y:S01]  /*c850*/  FADD.FTZ R3, R195, R3 ;  /* 0x00000003c3037221 */ /* 0x000fe20000010000 */
[----:B------:R-:W-:Y:S01]  /*c860*/  FADD.FTZ R12, R171, R12 ;  /* 0x0000000cab0c7221 */ /* 0x000fe20000010000 */
[-C--:B------:R-:W-:Y:S01]  /*c870*/  FMUL.FTZ R99, R99, R198.reuse ;  /* 0x000000c663637220 */ /* 0x080fe20000410000 */
[----:B------:R2:W4:Y:S01]  /*c880*/  MUFU.EX2 R165, R153 ;  /* 0x0000009900a57308 */ /* 0x0005220000000800 */
        /* <DEDUP_REMOVED lines=8> */
[C---:B-1----:R-:W-:Y:S01]  /*c910*/  F2FP.BF16.F32.PACK_AB R166, R181.reuse, R180 ;  /* 0x000000b4b5a6723e */ /* 0x042fe200000010ff */
[----:B------:R-:W-:Y:S01]  /*c920*/  FADD.FTZ R3, R181, R3 ;  /* 0x00000003b5037221 */ /* 0x000fe20000010000 */
[----:B--2---:R-:W-:Y:S01]  /*c930*/  F2FP.BF16.F32.PACK_AB R153, R155, R196 ;  /* 0x000000c49b99723e */ /* 0x004fe200000010ff */
[-C--:B------:R-:W-:Y:S01]  /*c940*/  FMUL.FTZ R114, R114, R198.reuse ;  /* 0x000000c672727220 */ /* 0x080fe20000410000 */
[----:B------:R-:W-:Y:S01]  /*c950*/  F2FP.BF16.F32.PACK_AB R155, R159, R221 ;  /* 0x000000dd9f9b723e */ /* 0x000fe200000010ff */
[-C--:B------:R-:W-:Y:S01]  /*c960*/  FMUL.FTZ R115, R115, R198.reuse ;  /* 0x000000c673737220 */ /* 0x080fe20000410000 */
[----:B------:R-:W-:Y:S01]  /*c970*/  F2FP.BF16.F32.PACK_AB R159, R167, R161 ;  /* 0x000000a1a79f723e */ /* 0x000fe200000010ff */
        /* <DEDUP_REMOVED lines=19> */
[-C--:B------:R-:W-:Y:S01]  /*cab0*/  FMUL.FTZ R139, R139, R198.reuse ;  /* 0x000000c68b8b7220 */ /* 0x080fe20000410000 */
[----:B------:R-:W-:Y:S01]  /*cac0*/  F2FP.BF16.F32.PACK_AB R163, R169, R199 ;  /* 0x000000c7a9a3723e */ /* 0x000fe200000010ff */
[-C--:B------:R-:W-:Y:S01]  /*cad0*/  FMUL.FTZ R142, R142, R198.reuse ;  /* 0x000000c68e8e7220 */ /* 0x080fe20000410000 */
[-C--:B------:R-:W-:Y:S01]  /*cae0*/  FMUL.FTZ R143, R143, R198.reuse ;  /* 0x000000c68f8f7220 */ /* 0x080fe20000410000 */
[-C--:B------:R-:W-:Y:S01]  /*caf0*/  FMUL.FTZ R146, R146, R198.reuse ;  /* 0x000000c692927220 */ /* 0x080fe20000410000 */
[----:B------:R-:W1:Y:S01]  /*cb00*/  MUFU.EX2 R175, R175 ;  /* 0x000000af00af7308 */ /* 0x000e620000000800 */
[----:B----4-:R-:W-:Y:S01]  /*cb10*/  FADD.FTZ R12, R173, R12 ;  /* 0x0000000cad0c7221 */ /* 0x010fe20000010000 */
[-C--:B------:R-:W-:Y:S01]  /*cb20*/  FMUL.FTZ R147, R147, R198.reuse ;  /* 0x000000c693937220 */ /* 0x080fe20000410000 */
[-C--:B------:R-:W-:Y:S01]  /*cb30*/  FMUL.FTZ R150, R150, R198.reuse ;  /* 0x000000c696967220 */ /* 0x080fe20000410000 */
[----:B------:R-:W-:-:S04]  /*cb40*/  FMUL.FTZ R151, R151, R198 ;  /* 0x000000c697977220 */ /* 0x000fc80000410000 */
        /* <DEDUP_REMOVED lines=43> */
[----:B------:R-:W-:Y:S02]  /*ce00*/  F2FP.BF16.F32.PACK_AB R174, R197, R223 ;  /* 0x000000dfc5ae723e */ /* 0x000fe400000010ff */
[C---:B0-----:R-:W-:Y:S01]  /*ce10*/  FADD.FTZ R12, R20.reuse, R12 ;  /* 0x0000000c140c7221 */ /* 0x041fe20000010000 */
[----:B------:R-:W-:Y:S01]  /*ce20*/  F2FP.BF16.F32.PACK_AB R175, R20, R191 ;  /* 0x000000bf14af723e */ /* 0x000fe200000010ff */
[----:B---3--:R-:W-:Y:S06]  /*ce30*/  @!P0 BRA `(.L_x_9744) ;  /* 0x0000000000048947 */ /* 0x008fec0003800000 */
[----:B------:R-:W-:Y:S01]  /*ce40*/  BPT.TRAP 0x1 ;  /* 0x000000040000795c */ /* 0x000fe20000300000 */
.L_x_9744:
[----:B------:R0:W1:Y:S01]  /*ce50*/  SYNCS.PHASECHK.TRANS64.TRYWAIT P3, [R14+URZ+0x22850], R15 ;  /* 0x0228500f0e0075a7 */ /* 0x000062000806017f */
[----:B------:R-:W-:Y:S05]  /*ce60*/  @!P0 BRA `(.L_x_9745) ;  /* 0x0000000000048947 */ /* 0x000fea0003800000 */
[----:B------:R-:W-:Y:S01]  /*ce70*/  BPT.TRAP 0x1 ;  /* 0x000000040000795c */ /* 0x000fe20000300000 */
.L_x_9745:
[----:B------:R-:W-:Y:S04]  /*ce80*/  BSSY B0, `(.L_x_9746) ;  /* 0x0000004000007945 */ /* 0x000fe80003800000 */
[----:B-1----:R-:W-:Y:S05]  /*ce90*/  @P3 BRA `(.L_x_9747) ;  /* 0x0000000000083947 */ /* 0x002fea0003800000 */
[----:B------:R-:W1:Y:S02]  /*cea0*/  SYNCS.PHASECHK.TRANS64.TRYWAIT P3, [R14+URZ+0x22850], R15 ;  /* 0x0228500f0e0075a7 */ /* 0x000e64000806017f */
[----:B-1----:R-:W-:Y:S05]  /*ceb0*/  @!P3 BRA `(.L_x_9748) ;  /* 0x000000dc00e8b947 */ /* 0x002fea0003800000 */
.L_x_9747:
[----:B------:R-:W-:Y:S05]  /*cec0*/  BSYNC B0 ;  /* 0x0000000000007941 */ /* 0x000fea0003800000 */
.L_x_9746:
[----:B------:R-:W2:Y:S01]  /*ced0*/  S2R R20, SR_TID.X ;  /* 0x0000000000147919 */ /* 0x000ea20000002100 */
[----:B------:R-:W-:Y:S05]  /*cee0*/  WARPSYNC.ALL ;  /* 0x0000000000007948 */ /* 0x000fea0003800000 */
[----:B------:R-:W-:Y:S02]  /*cef0*/  IMAD.MOV.U32 R178, RZ, RZ, 0xc00 ;  /* 0x00000c00ffb27424 */ /* 0x000fe400078e00ff */
[----:B------:R-:W-:Y:S02]  /*cf00*/  IMAD.MOV.U32 R179, RZ, RZ, 0x40000040 ;  /* 0x40000040ffb37424 */ /* 0x000fe400078e00ff */
[----:B------:R-:W-:-:S02]  /*cf10*/  IMAD R178, R200, R178, UR37 ;  /* 0x00000025c8b27e24 */ /* 0x000fc4000f8e02b2 */
[----:B01----:R-:W-:Y:S01]  /*cf20*/  @!P1 VIADD R14, R14, 0x22860 ;  /* 0x000228600e0e9836 */ /* 0x003fe20000000000 */
[----:B------:R-:W-:Y:S01]  /*cf30*/  R2UR UR7, R179 ;  /* 0x00000000b30772ca */ /* 0x000fe200000e0000 */
[----:B------:R-:W-:Y:S01]  /*cf40*/  IMAD.MOV.U32 R179, RZ, RZ, 0x40000040 ;  /* 0x40000040ffb37424 */ /* 0x000fe200078e00ff */
[----:B------:R-:W-:Y:S01]  /*cf50*/  R2UR UR6, R178 ;  /* 0x00000000b20672ca */ /* 0x000fe200000e0000 */
[----:B------:R-:W-:Y:S01]  /*cf60*/  IMAD.MOV.U32 R221, RZ, RZ, R176 ;  /* 0x000000ffffdd7224 */ /* 0x000fe200078e00b0 */
[----:B------:R-:W-:Y:S02]  /*cf70*/  @!P1 PRMT R14, RZ, 0x654, R14 ;  /* 0x00000654ff0e9816 */ /* 0x000fe4000000000e */
[----:B--2---:R-:W-:-:S05]  /*cf80*/  SHF.R.U32.HI R20, RZ, 0x7, R20 ;  /* 0x00000007ff147819 */ /* 0x004fca0000011614 */
[----:B------:R-:W-:Y:S02]  /*cf90*/  VIADD R15, R20, 0x8 ;  /* 0x00000008140f7836 */ /* 0x000fe40000000000 */
[----:B------:R-:W-:-:S03]  /*cfa0*/  IMAD.MOV.U32 R20, RZ, RZ, R177 ;  /* 0x000000ffff147224 */ /* 0x000fc600078e00b1 */
[----:B------:R0:W-:Y:S06]  /*cfb0*/  BAR.SYNC.DEFER_BLOCKING R15, 0x100 ;  /* 0x0004000f0000751d */ /* 0x0001ec0000010000 */
        /* <DEDUP_REMOVED lines=41> */
[----:B------:R0:W-:Y:S01]  /*d250*/  @!P1 SYNCS.ARRIVE.TRANS64.RED.A1T0 RZ, [R14+URZ], RZ ;  /* 0x000000ff0eff99a7 */ /* 0x0001e2000810043f */
[----:B------:R-:W-:Y:S05]  /*d260*/  @P2 BRA `(.L_x_9749) ;  /* 0xffffffd800d42947 */ /* 0x000fea000383ffff */
.L_x_9739:
[----:B------:R-:W-:Y:S05]  /*d270*/  WARPSYNC.ALL ;  /* 0x0000000000007948 */ /* 0x000fea0003800000 */
[----:B------:R-:W1:Y:S01]  /*d280*/  SHFL.BFLY PT, R0, R3, 0x2, 0x1f ;  /* 0x0c401f0003007f89 */ /* 0x000e6200000e0000 */
[----:B------:R-:W-:Y:S02]  /*d290*/  IMAD.MOV.U32 R20, RZ, RZ, -0x800000 ;  /* 0xff800000ff147424 */ /* 0x000fe400078e00ff */
[----:B------:R-:W-:Y:S01]  /*d2a0*/  IMAD.MOV.U32 R4, RZ, RZ, RZ ;  /* 0x000000ffff047224 */ /* 0x000fe200078e00ff */
[----:B------:R2:W-:Y:S06]  /*d2b0*/  BAR.ARV R194, 0x100 ;  /* 0x000400c20000751d */ /* 0x0005ec0000002000 */
[----:B------:R-:W-:-:S02]  /*d2c0*/  VIADD R200, R200, 0x1 ;  /* 0x00000001c8c87836 */ /* 0x000fc40000000000 */
[----:B------:R-:W-:Y:S06]  /*d2d0*/  BAR.ARV 0x8, 0x180 ;  /* 0x0206000000007b1d */ /* 0x000fec0000002000 */
[----:B------:R-:W-:Y:S01]  /*d2e0*/  ISETP.NE.AND P1, PT, R200, 0x2, PT ;  /* 0x00000002c800780c */ /* 0x000fe20003f25270 */
[----:B------:R-:W-:-:S03]  /*d2f0*/  VIADD R217, R217, 0x1 ;  /* 0x00000001d9d97836 */ /* 0x000fc60000000000 */
[----:B------:R-:W-:Y:S01]  /*d300*/  SEL R200, R200, RZ, P1 ;  /* 0x000000ffc8c87207 */ /* 0x000fe20000800000 */
[----:B-1----:R-:W-:-:S05]  /*d310*/  FADD.FTZ R0, R0, R3 ;  /* 0x0000000300007221 */ /* 0x002fca0000010000 */
[----:B------:R-:W1:Y:S02]  /*d320*/  SHFL.BFLY PT, R5, R0, 0x1, 0x1f ;  /* 0x0c201f0000057f89 */ /* 0x000e6400000e0000 */
[----:B-1----:R-:W-:-:S05]  /*d330*/  FADD.FTZ R7, R0, R5 ;  /* 0x0000000500077221 */ /* 0x002fca0000010000 */
[----:B------:R-:W-:-:S13]  /*d340*/  FSETP.NE.FTZ.AND P0, PT, R7, RZ, PT ;  /* 0x000000ff0700720b */ /* 0x000fda0003f15000 */
[----:B------:R-:W1:Y:S01]  /*d350*/  @P0 MUFU.LG2 R5, R7 ;  /* 0x0000000700050308 */ /* 0x000e620000000c00 */
[----:B------:R-:W-:-:S07]  /*d360*/  @P0 FMUL.FTZ R3, R21, 0.69314718246459960938 ;  /* 0x3f31721815030820 */ /* 0x000fce0000410000 */
[----:B------:R-:W3:Y:S01]  /*d370*/  @P0 MUFU.RCP R4, R7 ;  /* 0x0000000700040308 */ /* 0x000ee20000001000 */
[----:B-1----:R-:W-:-:S04]  /*d380*/  @P0 FMUL.FTZ R6, R5, 0.69314718246459960938 ;  /* 0x3f31721805060820 */ /* 0x002fc80000410000 */
[----:B------:R-:W-:Y:S02]  /*d390*/  @P0 FFMA.FTZ R20, R3, R176, R6 ;  /* 0x000000b003140223 */ /* 0x000fe40000010006 */
[----:B------:R-:W1:Y:S01]  /*d3a0*/  SHFL.BFLY PT, R3, R12, 0x2, 0x1f ;  /* 0x0c401f000c037f89 */ /* 0x000e6200000e0000 */
        /* <DEDUP_REMOVED lines=22> */
[----:B-1----:R-:W-:Y:S01]  /*d510*/  FADD.FTZ R5, R3, R12 ;  /* 0x0000000c03057221 */ /* 0x002fe20000010000 */
[-C--:B------:R-:W-:Y:S01]  /*d520*/  FMUL.FTZ R68, R68, R4.reuse ;  /* 0x0000000444447220 */ /* 0x080fe20000410000 */
[-C--:B------:R-:W-:Y:S01]  /*d530*/  FMUL.FTZ R69, R69, R4.reuse ;  /* 0x0000000445457220 */ /* 0x080fe20000410000 */
[-C--:B------:R-:W-:Y:S01]  /*d540*/  FMUL.FTZ R72, R72, R4.reuse ;  /* 0x0000000448487220 */ /* 0x080fe20000410000 */
[-C--:B------:R-:W-:Y:S01]  /*d550*/  FMUL.FTZ R73, R73, R4.reuse ;  /* 0x0000000449497220 */ /* 0x080fe20000410000 */
[----:B------:R-:W1:Y:S01]  /*d560*/  SHFL.BFLY PT, R0, R5, 0x1, 0x1f ;  /* 0x0c201f0005007f89 */ /* 0x000e6200000e0000 */
        /* <DEDUP_REMOVED lines=24> */
[----:B------:R-:W-:Y:S01]  /*d6f0*/  IMAD.MOV.U32 R0, RZ, RZ, RZ ;  /* 0x000000ffff007224 */ /* 0x000fe200078e00ff */
[----:B------:R-:W-:Y:S01]  /*d700*/  SEL R5, RZ, 0x1, P1 ;  /* 0x00000001ff057807 */ /* 0x000fe20000800000 */
        /* <DEDUP_REMOVED lines=15> */
[----:B------:R-:W1:Y:S01]  /*d800*/  @P0 MUFU.LG2 R3, R8 ;  /* 0x0000000800030308 */ /* 0x000e620000000c00 */
[----:B------:R-:W-:Y:S01]  /*d810*/  @P0 FMUL.FTZ R21, R21, 0.69314718246459960938 ;  /* 0x3f31721815150820 */ /* 0x000fe20000410000 */
[----:B------:R-:W-:Y:S01]  /*d820*/  FMUL.FTZ R149, R149, R4 ;  /* 0x0000000495957220 */ /* 0x000fe20000410000 */
[----:B------:R-:W-:-:S05]  /*d830*/  LOP3.LUT R204, R204, R5, RZ, 0x3c, !PT ;  /* 0x00000005cccc7212 */ /* 0x000fca00078e3cff */
[----:B------:R-:W3:Y:S01]  /*d840*/  @P0 MUFU.RCP R0, R8 ;  /* 0x0000000800000308 */ /* 0x000ee20000001000 */
[----:B-1----:R-:W-:Y:S01]  /*d850*/  @P0 FMUL.FTZ R6, R3, 0.69314718246459960938 ;  /* 0x3f31721803060820 */ /* 0x002fe20000410000 */
[----:B------:R-:W-:-:S03]  /*d860*/  IMAD.MOV.U32 R3, RZ, RZ, -0x800000 ;  /* 0xff800000ff037424 */ /* 0x000fc600078e00ff */
[----:B------:R-:W-:Y:S01]  /*d870*/  @P0 FFMA.FTZ R3, R21, R177, R6 ;  /* 0x000000b115030223 */ /* 0x000fe20000010006 */
[----:B------:R-:W-:Y:S01]  /*d880*/  PLOP3.LUT P0, PT, PT, PT, PT, 0x8, 0x0 ;  /* 0x000000000000781c */ /* 0x000fe20003f0e170 */
        /* <DEDUP_REMOVED lines=63> */
[----:B--2---:R-:W-:-:S07]  /*dc80*/  FMUL.FTZ R151, R151, R0 ;  /* 0x0000000097977220 */ /* 0x004fce0000410000 */
.L_x_9698:
[----:B------:R-:W-:Y:S05]  /*dc90*/  WARPSYNC.ALL ;  /* 0x0000000000007948 */ /* 0x000fea0003800000 */
[----:B------:R-:W1:Y:S08]  /*dca0*/  S2UR UR5, SR_CgaCtaId ;  /* 0x00000000000579c3 */ /* 0x000e700000008800 */
[----:B------:R-:W-:Y:S06]  /*dcb0*/  BAR.SYNC.DEFER_BLOCKING 0x5, 0x180 ;  /* 0x0146000000007b1d */ /* 0x000fec0000010000 */
[----:B------:R-:W-:Y:S01]  /*dcc0*/  UMOV UR4, 0x400 ;  /* 0x0000040000047882 */ /* 0x000fe20000000000 */
[----:B------:R-:W-:Y:S01]  /*dcd0*/  BSSY B0, `(.L_x_9750) ;  /* 0x00004e0000007945 */ /* 0x000fe20003800000 */
[----:B-1----:R-:W-:-:S06]  /*dce0*/  ULEA UR4, UR5, UR4, 0x18 ;  /* 0x0000000405047291 */ /* 0x002fcc000f8ec03f */
[----:B------:R-:W-:-:S05]  /*dcf0*/  IMAD.U32 R19, RZ, RZ, UR4 ;  /* 0x00000004ff137e24 */ /* 0x000fca000f8e00ff */
[----:B-----5:R1:W2:Y:S01]  /*dd00*/  LDS.128 R152, [R19+0x228d0] ;  /* 0x0228d00013987984 */ /* 0x0202a20000000c00 */
[----:B------:R-:W-:Y:S06]  /*dd10*/  BAR.ARV 0x4, 0x180 ;  /* 0x0106000000007b1d */ /* 0x000fec0000002000 */
[----:B------:R-:W-:Y:S05]  /*dd20*/  @P0 BRA `(.L_x_9751) ;  /* 0x0000003c00940947 */ /* 0x000fea0003800000 */
[----:B------:R-:W0:Y:S01]  /*dd30*/  LDL R4, [R1+0x70] ;  /* 0x0000700001047983 */ /* 0x000e220000100800 */
[C---:B------:R-:W-:Y:S01]  /*dd40*/  ISETP.NE.AND P0, PT, R212.reuse, RZ, PT ;  /* 0x000000ffd400720c */ /* 0x040fe20003f05270 */
[----:B------:R-:W-:Y:S01]  /*dd50*/  ULDC UR4, c[0x0][0xad4] ;  /* 0x0002b50000047ab9 */ /* 0x000fe20000000800 */
[----:B------:R-:W-:Y:S01]  /*dd60*/  F2FP.BF16.F32.PACK_AB R6, R29, R28 ;  /* 0x0000001c1d06723e */ /* 0x000fe200000010ff */
[----:B------:R-:W3:Y:S01]  /*dd70*/  S2R R0, SR_SWINHI ;  /* 0x0000000000007919 */ /* 0x000ee20000002f00 */
[----:B------:R-:W-:Y:S01]  /*dd80*/  SEL R212, R212, UR4, P0 ;  /* 0x00000004d4d47c07 */ /* 0x000fe20008000000 */
[----:B------:R-:W-:Y:S05]  /*dd90*/  WARPSYNC.ALL ;  /* 0x0000000000007948 */ /* 0x000fea0003800000 */
[----:B------:R-:W-:Y:S01]  /*dda0*/  F2FP.BF16.F32.PACK_AB R7, R31, R30 ;  /* 0x0000001e1f07723e */ /* 0x000fe200000010ff */
[----:B------:R-:W-:Y:S01]  /*ddb0*/  ULDC.64 UR4, c[0x0][0xc00] ;  /* 0x0003000000047ab9 */ /* 0x000fe20000000a00 */
[----:B------:R-:W-:Y:S01]  /*ddc0*/  F2FP.BF16.F32.PACK_AB R8, R33, R32 ;  /* 0x000000202108723e */ /* 0x000fe200000010ff */
[----:B------:R-:W-:Y:S01]  /*ddd0*/  ULDC.64 UR6, c[0x0][0xc08] ;  /* 0x0003020000067ab9 */ /* 0x000fe20000000a00 */
[----:B------:R-:W-:-:S02]  /*dde0*/  F2FP.BF16.F32.PACK_AB R9, R35, R34 ;  /* 0x000000222309723e */ /* 0x000fc400000010ff */
[----:B------:R-:W-:Y:S02]  /*ddf0*/  F2FP.BF16.F32.PACK_AB R10, R37, R36 ;  /* 0x00000024250a723e */ /* 0x000fe400000010ff */
[----:B------:R-:W-:Y:S01]  /*de00*/  F2FP.BF16.F32.PACK_AB R11, R39, R38 ;  /* 0x00000026270b723e */ /* 0x000fe200000010ff */
[----:B------:R-:W-:Y:S01]  /*de10*/  BAR.SYNC.DEFER_BLOCKING 0x1, 0x100 ;  /* 0x0044000000007b1d */ /* 0x000fe20000010000 */
[----:B------:R-:W-:-:S04]  /*de20*/  ISETP.NE.U32.AND P1, PT, RZ, UR4, PT ;  /* 0x00000004ff007c0c */ /* 0x000fc8000bf25070 */
[----:B------:R-:W-:Y:S02]  /*de30*/  ISETP.NE.AND.EX P1, PT, RZ, UR5, PT, P1 ;  /* 0x00000005ff007c0c */ /* 0x000fe4000bf25310 */
[----:B------:R-:W-:Y:S02]  /*de40*/  MOV R12, R19 ;  /* 0x00000013000c7202 */ /* 0x000fe40000000f00 */
[----:B---3--:R-:W-:-:S03]  /*de50*/  MOV R13, R0 ;  /* 0x00000000000d7202 */ /* 0x008fc60000000f00 */
[----:B0-----:R-:W-:-:S04]  /*de60*/  IMAD.WIDE R14, R4, 0x2, R12 ;  /* 0x00000002040e7825 */ /* 0x001fc800078e020c */
        /* <DEDUP_REMOVED lines=162> */
[----:B0-----:R-:W-:-:S04]  /*e890*/  IADD3 R0, P0, R14, 0xc060, RZ ;  /* 0x0000c0600e007810 */ /* 0x001fc80007f1e0ff */
[----:B------:R-:W-:Y:S01]  /*e8a0*/  LOP3.LUT R4, R0, 0x380, RZ, 0xc0, !PT ;  /* 0x0000038000047812 */ /* 0x000fe200078ec0ff */
[----:B------:R-:W-:Y:S01]  /*e8b0*/  IMAD.X R15, RZ, RZ, R15, P0 ;  /* 0x000000ffff0f7224 */ /* 0x000fe200000e060f */
[----:B------:R-:W-:Y:S02]  /*e8c0*/  IADD3 R6, P0, R214, UR4, RZ ;  /* 0x00000004d6067c10 */ /* 0x000fe4000ff1e0ff */
        /* <DEDUP_REMOVED lines=15> */
[----:B------:R-:W-:Y:S01]  /*e9c0*/  IMAD.MOV.U32 R15, RZ, RZ, 0x9b8 ;  /* 0x000009b8ff0f7424 */ /* 0x000fe200078e00ff */
[----:B------:R-:W-:-:S04]  /*e9d0*/  ISETP.GT.AND P2, PT, R212, 0x1, PT ;  /* 0x00000001d400780c */ /* 0x000fc80003f44270 */
[----:B------:R-:W-:-:S04]  /*e9e0*/  SEL R15, R15, 0x978, P2 ;  /* 0x000009780f0f7807 */ /* 0x000fc80001000000 */
[----:B0-----:R3:W0:Y:S08]  /*e9f0*/  LDC.64 R10, c[0x0][R15+0x220] ;  /* 0x000088000f0a7b82 */ /* 0x0016300000000a00 */
[----:B------:R3:W4:Y:S01]  /*ea00*/  LDC.64 R8, c[0x0][R15+0x218] ;  /* 0x000086000f087b82 */ /* 0x0007220000000a00 */
[----:B------:R-:W-:Y:S05]  /*ea10*/  @P0 BRA `(.L_x_9752) ;  /* 0x0000000000100947 */ /* 0x000fea0003800000 */
[----:B------:R-:W-:Y:S05]  /*ea20*/  @!P1 BRA `(.L_x_9752) ;  /* 0x00000000000c9947 */ /* 0x000fea0003800000 */
[----:B-----5:R-:W2:Y:S04]  /*ea30*/  LDG.E R0, desc[UR40][R6.64] ;  /* 0x0000002806007981 */ /* 0x020ea8000c1e1900 */
[----:B---3--:R-:W2:Y:S02]  /*ea40*/  LDG.E R6, desc[UR40][R6.64+0x4] ;  /* 0x0000042806067981 */ /* 0x008ea4000c1e1900 */
[----:B--2---:R-:W-:-:S07]  /*ea50*/  IMAD.IADD R0, R6, 0x1, -R0 ;  /* 0x0000000106007824 */ /* 0x004fce00078e0a00 */
.L_x_9752:
[----:B------:R-:W2:Y:S01]  /*ea60*/  LDL.LU R5, [R1+0x4c] ;  /* 0x00004c0001057983 */ /* 0x000ea20000300800 */
[----:B------:R-:W1:Y:S03]  /*ea70*/  LDC R157, c[0x0][0xbe8] ;  /* 0x0002fa00ff9d7b82 */ /* 0x000e660000000800 */
[----:B------:R-:W2:Y:S01]  /*ea80*/  LDL R160, [R1+0x6c] ;  /* 0x00006c0001a07983 */ /* 0x000ea20000100800 */
[----:B------:R-:W-:-:S03]  /*ea90*/  ISETP.NE.U32.AND P0, PT, RZ, UR4, PT ;  /* 0x00000004ff007c0c */ /* 0x000fc6000bf05070 */
[----:B------:R-:W2:Y:S01]  /*eaa0*/  LDL R159, [R1+0x68] ;  /* 0x00006800019f7983 */ /* 0x000ea20000100800 */
[----:B---3--:R-:W3:Y:S01]  /*eab0*/  LDC.64 R6, c[0x0][R15+0x228] ;  /* 0x00008a000f067b82 */ /* 0x008ee20000000a00 */
[----:B------:R-:W-:Y:S02]  /*eac0*/  ISETP.NE.AND.EX P0, PT, RZ, UR5, PT, P0 ;  /* 0x00000005ff007c0c */ /* 0x000fe4000bf05300 */
[----:B------:R-:W3:Y:S02]  /*ead0*/  LDL R158, [R1+0x54] ;  /* 0x00005400019e7983 */ /* 0x000ee40000100800 */
[----:B------:R-:W-:Y:S02]  /*eae0*/  SEL R213, R213, RZ, !P0 ;  /* 0x000000ffd5d57207 */ /* 0x000fe40004000000 */
[----:B-1----:R-:W-:-:S03]  /*eaf0*/  ISETP.NE.AND P1, PT, R157, 0x1, PT ;  /* 0x000000019d00780c */ /* 0x002fc60003f25270 */
[----:B0-----:R-:W-:Y:S02]  /*eb00*/  IMAD R11, R11, R213, RZ ;  /* 0x000000d50b0b7224 */ /* 0x001fe400078e02ff */
[----:B----4-:R-:W-:-:S08]  /*eb10*/  IMAD R14, R9, R211, RZ ;  /* 0x000000d3090e7224 */ /* 0x010fd000078e02ff */
[----:B--2---:R-:W0:Y:S01]  /*eb20*/  @P1 LDC R152, c[0x0][0xbec] ;  /* 0x0002fb00ff981b82 */ /* 0x004e220000000800 */
[----:B------:R-:W-:-:S07]  /*eb30*/  IMAD.WIDE.U32 R8, R8, R211, RZ ;  /* 0x000000d308087225 */ /* 0x000fce00078e00ff */
[----:B------:R-:W1:Y:S01]  /*eb40*/  @P1 LDC R156, c[0x0][0xbf0] ;  /* 0x0002fc00ff9c1b82 */ /* 0x000e620000000800 */
[----:B------:R-:W-:Y:S02]  /*eb50*/  IMAD.IADD R14, R9, 0x1, R14 ;  /* 0x00000001090e7824 */ /* 0x000fe400078e020e */
[----:B-----5:R-:W-:Y:S01]  /*eb60*/  IMAD R0, R0, R157, RZ ;  /* 0x0000009d00007224 */ /* 0x020fe200078e02ff */
[----:B------:R-:W-:-:S05]  /*eb70*/  SEL R5, R5, RZ, !P0 ;  /* 0x000000ff05057207 */ /* 0x000fca0004000000 */
[C---:B------:R-:W-:Y:S02]  /*eb80*/  IMAD R5, R10.reuse, R5, R11 ;  /* 0x000000050a057224 */ /* 0x040fe400078e020b */
[----:B------:R-:W-:-:S04]  /*eb90*/  IMAD.WIDE.U32 R10, R10, R213, RZ ;  /* 0x000000d50a0a7225 */ /* 0x000fc800078e00ff */
[----:B------:R-:W-:Y:S01]  /*eba0*/  IMAD.IADD R11, R11, 0x1, R5 ;  /* 0x000000010b0b7824 */ /* 0x000fe200078e0205 */
[--C-:B------:R-:W-:Y:S02]  /*ebb0*/  IADD3 R10, P0, P3, R10, R8, R4.reuse ;  /* 0x000000080a0a7210 */ /* 0x100fe40007b1e004 */
[----:B------:R-:W-:Y:S02]  /*ebc0*/  SHF.R.S32.HI R5, RZ, 0x1f, R4 ;  /* 0x0000001fff057819 */ /* 0x000fe40000011404 */
[----:B------:R-:W-:Y:S02]  /*ebd0*/  SEL R8, R219, RZ, P2 ;  /* 0x000000ffdb087207 */ /* 0x000fe40001000000 */
[----:B------:R-:W-:Y:S01]  /*ebe0*/  IADD3.X R11, R11, R14, R5, P0, P3 ;  /* 0x0000000e0b0b7210 */ /* 0x000fe200007e6405 */
[----:B------:R-:W-:Y:S02]  /*ebf0*/  IMAD R14, R218, 0x80, R160 ;  /* 0x00000080da0e7824 */ /* 0x000fe400078e02a0 */
[----:B---3--:R-:W-:-:S02]  /*ec00*/  IMAD R21, R7, R8, RZ ;  /* 0x0000000807157224 */ /* 0x008fc400078e02ff */
[----:B------:R-:W-:-:S04]  /*ec10*/  IMAD.WIDE.U32 R8, R6, R8, RZ ;  /* 0x0000000806087225 */ /* 0x000fc800078e00ff */
[----:B0-----:R-:W-:-:S04]  /*ec20*/  @P1 IMAD.HI.U32 R6, R14, R152, RZ ;  /* 0x000000980e061227 */ /* 0x001fc800078e00ff */
[----:B------:R-:W-:Y:S01]  /*ec30*/  IMAD.MOV.U32 R152, RZ, RZ, R14 ;  /* 0x000000ffff987224 */ /* 0x000fe200078e000e */
[----:B-1----:R-:W-:Y:S02]  /*ec40*/  @P1 SHF.R.U32.HI R152, RZ, R156, R6 ;  /* 0x0000009cff981219 */ /* 0x002fe40000011606 */
[----:B------:R0:W1:Y:S03]  /*ec50*/  LDC.64 R6, c[0x0][R15+0x210] ;  /* 0x000084000f067b82 */ /* 0x0000660000000a00 */
[----:B0-----:R-:W-:-:S04]  /*ec60*/  IMAD.MOV R15, RZ, RZ, -R152 ;  /* 0x000000ffff0f7224 */ /* 0x001fc800078e0a98 */
[----:B------:R-:W-:Y:S01]  /*ec70*/  IMAD R15, R157, R15, R14 ;  /* 0x0000000f9d0f7224 */ /* 0x000fe200078e020e */
[----:B------:R-:W-:Y:S01]  /*ec80*/  IADD3 R8, P0, P3, R152, R10, R8 ;  /* 0x0000000a98087210 */ /* 0x000fe20007b1e008 */
[----:B------:R-:W-:Y:S01]  /*ec90*/  IMAD.IADD R21, R9, 0x1, R21 ;  /* 0x0000000109157824 */ /* 0x000fe200078e0215 */
[----:B------:R-:W-:Y:S02]  /*eca0*/  SHF.R.S32.HI R9, RZ, 0x1f, R152 ;  /* 0x0000001fff097819 */ /* 0x000fe40000011498 */
[----:B------:R-:W-:Y:S02]  /*ecb0*/  SHF.R.S32.HI R10, RZ, 0x1f, R15 ;  /* 0x0000001fff0a7819 */ /* 0x000fe4000001140f */
[----:B------:R-:W-:Y:S01]  /*ecc0*/  IADD3.X R9, R9, R11, R21, P0, P3 ;  /* 0x0000000b09097210 */ /* 0x000fe200007e6415 */
[----:B-1----:R-:W-:-:S04]  /*ecd0*/  IMAD R7, R7, R15, RZ ;  /* 0x0000000f07077224 */ /* 0x002fc800078e02ff */
[C---:B------:R-:W-:Y:S02]  /*ece0*/  IMAD R7, R6.reuse, R10, R7 ;  /* 0x0000000a06077224 */ /* 0x040fe400078e0207 */
[----:B------:R-:W0:Y:S01]  /*ecf0*/  LDC.64 R10, c[0x0][0xba8] ;  /* 0x0002ea00ff0a7b82 */ /* 0x000e220000000a00 */
[----:B------:R-:W-:-:S07]  /*ed00*/  IMAD.WIDE.U32 R8, R6, R15, R8 ;  /* 0x0000000f06087225 */ /* 0x000fce00078e0008 */
[----:B0-----:R-:W0:Y:S08]  /*ed10*/  @!P2 LDC R10, c[0x0][0xb50] ;  /* 0x0002d400ff0aab82 */ /* 0x001e300000000800 */
[----:B------:R-:W1:Y:S01]  /*ed20*/  @!P2 LDC R11, c[0x0][0xb54] ;  /* 0x0002d500ff0bab82 */ /* 0x000e620000000800 */
[----:B------:R-:W-:Y:S02]  /*ed30*/  IMAD.IADD R7, R9, 0x1, R7 ;  /* 0x0000000109077824 */ /* 0x000fe400078e0207 */
[----:B------:R-:W-:Y:S01]  /*ed40*/  IMAD R21, R218, 0x80, R159 ;  /* 0x00000080da157824 */ /* 0x000fe200078e029f */
[----:B0-----:R-:W-:-:S04]  /*ed50*/  LEA R10, P0, R8, R10, 0x2 ;  /* 0x0000000a080a7211 */ /* 0x001fc800078010ff */
[----:B-1----:R-:W-:Y:S01]  /*ed60*/  LEA.HI.X R11, R8, R11, R7, 0x2, P0 ;  /* 0x0000000b080b7211 */ /* 0x002fe200000f1407 */
[----:B------:R-:W-:Y:S04]  /*ed70*/  SHFL.IDX PT, R6, R10, RZ, 0x1c1f ;  /* 0x001c1fff0a067589 */ /* 0x000fe800000e0000 */
[----:B------:R-:W0:Y:S04]  /*ed80*/  SHFL.IDX PT, R7, R11, RZ, 0x1c1f ;  /* 0x001c1fff0b077589 */ /* 0x000e2800000e0000 */
[----:B------:R1:W-:Y:S04]  /*ed90*/  SHFL.IDX PT, R8, R10, 0x1, 0x1c1f ;  /* 0x003c1f000a087f89 */ /* 0x0003e800000e0000 */
[----:B------:R-:W2:Y:S01]  /*eda0*/  SHFL.IDX PT, R9, R11, 0x1, 0x1c1f ;  /* 0x003c1f000b097f89 */ /* 0x000ea200000e0000 */
[----:B------:R-:W-:Y:S01]  /*edb0*/  LOP3.LUT P0, RZ, R158, 0x3, RZ, 0xc0, !PT ;  /* 0x000000039eff7812 */ /* 0x000fe2000780c0ff */
[----:B-1----:R-:W-:-:S03]  /*edc0*/  VIADD R10, R21, 0x8 ;  /* 0x00000008150a7836 */ /* 0x002fc60000000000 */
[-C--:B------:R-:W-:Y:S02]  /*edd0*/  ISETP.GE.OR P3, PT, R21, R0.reuse, P0 ;  /* 0x000000001500720c */ /* 0x080fe40000766670 */
[----:B------:R-:W-:-:S11]  /*ede0*/  ISETP.GE.OR P0, PT, R10, R0, P0 ;  /* 0x000000000a00720c */ /* 0x000fd60000706670 */
[----:B0-----:R0:W-:Y:S04]  /*edf0*/  @!P3 ST.E desc[UR40][R6.64], R20 ;  /* 0x000000140600b985 */ /* 0x0011e8000c101928 */
[----:B--2---:R0:W-:Y:S01]  /*ee00*/  @!P0 ST.E desc[UR40][R8.64], R3 ;  /* 0x0000000308008985 */ /* 0x0041e2000c101928 */
[----:B------:R-:W-:Y:S05]  /*ee10*/  @P2 BRA `(.L_x_9753) ;  /* 0x0000001000382947 */ /* 0x000fea0003800000 */
[----:B0-----:R-:W0:Y:S01]  /*ee20*/  S2R R3, SR_TID.X ;  /* 0x0000000000037919 */ /* 0x001e220000002100 */
[----:B------:R-:W1:Y:S01]  /*ee30*/  @P1 LDC R10, c[0x0][0xbec] ;  /* 0x0002fb00ff0a1b82 */ /* 0x000e620000000800 */
[----:B------:R-:W-:Y:S01]  /*ee40*/  ULDC.64 UR4, c[0x0][0xaa0] ;  /* 0x0002a80000047ab9 */ /* 0x000fe20000000a00 */
        /* <DEDUP_REMOVED lines=37> */
[----:B------:R-:W-:Y:S01]  /*f0a0*/  IADD3 R61, P4, R12, 0x9000, RZ ;  /* 0x000090000c3d7810 */ /* 0x000fe20007f9e0ff */
[----:B------:R-:W5:Y:S01]  /*f0b0*/  LD.E.128 R32, desc[UR40][R32.64] ;  /* 0x0000002820207980 */ /* 0x000f62000c101d00 */
[----:B------:R-:W-:Y:S02]  /*f0c0*/  LOP3.LUT R64, R65, 0x380, RZ, 0xc0, !PT ;  /* 0x0000038041407812 */ /* 0x000fe400078ec0ff */
[----:B------:R-:W-:Y:S01]  /*f0d0*/  LOP3.LUT R48, R49, 0x380, RZ, 0xc0, !PT ;  /* 0x0000038031307812 */ /* 0x000fe200078ec0ff */
[----:B------:R-:W5:Y:S01]  /*f0e0*/  LD.E.128 R36, desc[UR40][R36.64] ;  /* 0x0000002824247980 */ /* 0x000f62000c101d00 */
[----:B------:R-:W-:Y:S02]  /*f0f0*/  LOP3.LUT R52, R53, 0x380, RZ, 0xc0, !PT ;  /* 0x0000038035347812 */ /* 0x000fe400078ec0ff */
[----:B------:R-:W-:Y:S01]  /*f100*/  LOP3.LUT R56, R57, 0x380, RZ, 0xc0, !PT ;  /* 0x0000038039387812 */ /* 0x000fe200078ec0ff */
[----:B------:R-:W5:Y:S01]  /*f110*/  LD.E.128 R40, desc[UR40][R40.64] ;  /* 0x0000002828287980 */ /* 0x000f62000c101d00 */
[----:B------:R-:W-:-:S02]  /*f120*/  LOP3.LUT R60, R61, 0x380, RZ, 0xc0, !PT ;  /* 0x000003803d3c7812 */ /* 0x000fc400078ec0ff */
[----:B------:R-:W-:Y:S01]  /*f130*/  SHF.R.U64 R64, R64, 0x3, RZ ;  /* 0x0000000340407819 */ /* 0x000fe200000012ff */
[----:B------:R-:W5:Y:S01]  /*f140*/  LD.E.128 R44, desc[UR40][R44.64] ;  /* 0x000000282c2c7980 */ /* 0x000f62000c101d00 */
[----:B------:R-:W-:Y:S02]  /*f150*/  LOP3.LUT R11, R12, 0x380, RZ, 0xc0, !PT ;  /* 0x000003800c0b7812 */ /* 0x000fe400078ec0ff */
[----:B------:R-:W-:Y:S02]  /*f160*/  SHF.R.U64 R48, R48, 0x3, RZ ;  /* 0x0000000330307819 */ /* 0x000fe400000012ff */
[----:B------:R-:W-:Y:S02]  /*f170*/  SHF.R.U64 R52, R52, 0x3, RZ ;  /* 0x0000000334347819 */ /* 0x000fe400000012ff */
[----:B------:R-:W-:Y:S02]  /*f180*/  SHF.R.U64 R56, R56, 0x3, RZ ;  /* 0x0000000338387819 */ /* 0x000fe400000012ff */
[----:B------:R-:W-:-:S02]  /*f190*/  SHF.R.U64 R60, R60, 0x3, RZ ;  /* 0x000000033c3c7819 */ /* 0x000fc400000012ff */
[----:B------:R-:W-:Y:S01]  /*f1a0*/  LOP3.LUT R64, R64, R65, RZ, 0x3c, !PT ;  /* 0x0000004140407212 */ /* 0x000fe200078e3cff */
[--C-:B------:R-:W-:Y:S01]  /*f1b0*/  IMAD.X R65, RZ, RZ, R13.reuse, P5 ;  /* 0x000000ffff417224 */ /* 0x100fe200028e060d */
[----:B------:R-:W-:Y:S02]  /*f1c0*/  IADD3 R9, P5, R12, 0xf000, RZ ;  /* 0x0000f0000c097810 */ /* 0x000fe40007fbe0ff */
        /* <DEDUP_REMOVED lines=14> */
[----:B------:R-:W-:Y:S01]  /*f2b0*/  IADD3 R81, P4, R12, 0xe000, RZ ;  /* 0x0000e0000c517810 */ /* 0x000fe20007f9e0ff */
[----:B------:R-:W5:Y:S01]  /*f2c0*/  LD.E.128 R52, desc[UR40][R52.64] ;  /* 0x0000002834347980 */ /* 0x000f62000c101d00 */
[----:B------:R-:W-:Y:S02]  /*f2d0*/  LOP3.LUT R8, R9, 0x380, RZ, 0xc0, !PT ;  /* 0x0000038009087812 */ /* 0x000fe400078ec0ff */
[----:B------:R-:W-:Y:S01]  /*f2e0*/  LOP3.LUT R12, R11, R12, RZ, 0x3c, !PT ;  /* 0x0000000c0b0c7212 */ /* 0x000fe200078e3cff */
[----:B------:R-:W5:Y:S01]  /*f2f0*/  LD.E.128 R56, desc[UR40][R56.64] ;  /* 0x0000002838387980 */ /* 0x000f62000c101d00 */
[----:B------:R-:W-:Y:S02]  /*f300*/  SHF.R.U64 R8, R8, 0x3, RZ ;  /* 0x0000000308087819 */ /* 0x000fe400000012ff */
[----:B------:R-:W-:Y:S01]  /*f310*/  LOP3.LUT R68, R69, 0x380, RZ, 0xc0, !PT ;  /* 0x0000038045447812 */ /* 0x000fe200078ec0ff */
[----:B------:R0:W5:Y:S01]  /*f320*/  LD.E.128 R24, desc[UR40][R12.64] ;  /* 0x000000280c187980 */ /* 0x000162000c101d00 */
[----:B------:R-:W-:-:S02]  /*f330*/  LOP3.LUT R84, R8, R9, RZ, 0x3c, !PT ;  /* 0x0000000908547212 */ /* 0x000fc400078e3cff */
[----:B------:R-:W-:Y:S01]  /*f340*/  LOP3.LUT R8, R7, 0xfffffff8, RZ, 0xc0, !PT ;  /* 0xfffffff807087812 */ /* 0x000fe200078ec0ff */
[----:B------:R-:W5:Y:S01]  /*f350*/  LD.E.128 R60, desc[UR40][R60.64] ;  /* 0x000000283c3c7980 */ /* 0x000f62000c101d00 */
[----:B------:R-:W-:Y:S02]  /*f360*/  LOP3.LUT R72, R73, 0x380, RZ, 0xc0, !PT ;  /* 0x0000038049487812 */ /* 0x000fe400078ec0ff */
[----:B------:R-:W-:Y:S01]  /*f370*/  LOP3.LUT R76, R77, 0x380, RZ, 0xc0, !PT ;  /* 0x000003804d4c7812 */ /* 0x000fe200078ec0ff */
[----:B------:R-:W5:Y:S01]  /*f380*/  LD.E.128 R64, desc[UR40][R64.64] ;  /* 0x0000002840407980 */ /* 0x000f62000c101d00 */
[----:B------:R-:W-:Y:S01]  /*f390*/  LOP3.LUT R80, R81, 0x380, RZ, 0xc0, !PT ;  /* 0x0000038051507812 */ /* 0x000fe200078ec0ff */
[----:B0-----:R-:W0:Y:S01]  /*f3a0*/  @P1 LDC R12, c[0x0][0xbf0] ;  /* 0x0002fc00ff0c1b82 */ /* 0x001e220000000800 */
[----:B------:R-:W-:Y:S01]  /*f3b0*/  IMAD.IADD R3, R3, 0x1, -R8 ;  /* 0x0000000103037824 */ /* 0x000fe200078e0a08 */
[----:B------:R-:W-:Y:S01]  /*f3c0*/  SHF.R.U64 R68, R68, 0x3, RZ ;  /* 0x0000000344447819 */ /* 0x000fe200000012ff */
[----:B------:R-:W-:Y:S01]  /*f3d0*/  IMAD R9, R4, UR5, R5 ;  /* 0x0000000504097c24 */ /* 0x000fe2000f8e0205 */
[----:B------:R-:W-:Y:S01]  /*f3e0*/  SHF.R.U64 R72, R72, 0x3, RZ ;  /* 0x0000000348487819 */ /* 0x000fe200000012ff */
[----:B------:R-:W-:Y:S01]  /*f3f0*/  IMAD.WIDE.U32 R4, R4, UR4, RZ ;  /* 0x0000000404047c25 */ /* 0x000fe2000f8e00ff */
[----:B------:R-:W-:Y:S01]  /*f400*/  SHF.R.U64 R76, R76, 0x3, RZ ;  /* 0x000000034c4c7819 */ /* 0x000fe200000012ff */
[----:B------:R-:W-:Y:S01]  /*f410*/  ULDC.64 UR4, c[0x0][0xae8] ;  /* 0x0002ba0000047ab9 */ /* 0x000fe20000000a00 */
[----:B------:R-:W-:Y:S01]  /*f420*/  SHF.R.U64 R80, R80, 0x3, RZ ;  /* 0x0000000350507819 */ /* 0x000fe200000012ff */
[----:B------:R-:W-:Y:S01]  /*f430*/  IMAD R3, R3, 0x20, R6 ;  /* 0x0000002003037824 */ /* 0x000fe200078e0206 */
[----:B------:R-:W-:Y:S01]  /*f440*/  LOP3.LUT R68, R68, R69, RZ, 0x3c, !PT ;  /* 0x0000004544447212 */ /* 0x000fe200078e3cff */
[----:B------:R-:W-:Y:S01]  /*f450*/  IMAD.IADD R5, R5, 0x1, R9 ;  /* 0x0000000105057824 */ /* 0x000fe200078e0209 */
[----:B------:R-:W-:Y:S01]  /*f460*/  LOP3.LUT R72, R72, R73, RZ, 0x3c, !PT ;  /* 0x0000004948487212 */ /* 0x000fe200078e3cff */
[----:B------:R-:W-:Y:S01]  /*f470*/  IMAD R11, R218, 0x80, R3 ;  /* 0x00000080da0b7824 */ /* 0x000fe200078e0203 */
[----:B------:R-:W-:Y:S01]  /*f480*/  LOP3.LUT R76, R76, R77, RZ, 0x3c, !PT ;  /* 0x0000004d4c4c7212 */ /* 0x000fe200078e3cff */
[----:B------:R-:W-:Y:S01]  /*f490*/  IMAD.WIDE.U32 R4, R211, UR4, R4 ;  /* 0x00000004d3047c25 */ /* 0x000fe2000f8e0004 */
[----:B------:R-:W-:Y:S01]  /*f4a0*/  LOP3.LUT R80, R80, R81, RZ, 0x3c, !PT ;  /* 0x0000005150507212 */ /* 0x000fe200078e3cff */
[----:B------:R-:W5:Y:S01]  /*f4b0*/  LD.E.128 R84, desc[UR40][R84.64] ;  /* 0x0000002854547980 */ /* 0x000f62000c101d00 */
[----:B------:R-:W-:Y:S01]  /*f4c0*/  SHF.R.S32.HI R8, RZ, 0x1f, R213 ;  /* 0x0000001fff087819 */ /* 0x000fe200000114d5 */
[----:B-1----:R-:W-:-:S04]  /*f4d0*/  @P1 IMAD.HI.U32 R3, R11, R10, RZ ;  /* 0x0000000a0b031227 */ /* 0x002fc800078e00ff */
[--C-:B------:R-:W-:Y:S02]  /*f4e0*/  IMAD.X R69, RZ, RZ, R13.reuse, P0 ;  /* 0x000000ffff457224 */ /* 0x100fe400000e060d */
[--C-:B------:R-:W-:Y:S02]  /*f4f0*/  IMAD.X R73, RZ, RZ, R13.reuse, P2 ;  /* 0x000000ffff497224 */ /* 0x100fe400010e060d */
[--C-:B------:R-:W-:Y:S02]  /*f500*/  IMAD.X R77, RZ, RZ, R13.reuse, P3 ;  /* 0x000000ffff4d7224 */ /* 0x100fe400018e060d */
[----:B------:R-:W-:Y:S01]  /*f510*/  IMAD.X R81, RZ, RZ, R13, P4 ;  /* 0x000000ffff517224 */ /* 0x000fe200020e060d */
[----:B------:R-:W5:Y:S01]  /*f520*/  LD.E.128 R68, desc[UR40][R68.64] ;  /* 0x0000002844447980 */ /* 0x000f62000c101d00 */
[----:B------:R-:W-:Y:S01]  /*f530*/  IMAD R5, R211, UR5, R5 ;  /* 0x00000005d3057c24 */ /* 0x000fe2000f8e0205 */
[----:B------:R-:W-:Y:S01]  /*f540*/  ULDC.64 UR4, c[0x0][0xaf0] ;  /* 0x0002bc0000047ab9 */ /* 0x000fe20000000a00 */
[----:B------:R-:W-:Y:S01]  /*f550*/  IMAD.MOV.U32 R7, RZ, RZ, R11 ;  /* 0x000000ffff077224 */ /* 0x000fe200078e000b */
[----:B0-----:R-:W-:Y:S01]  /*f560*/  @P1 SHF.R.U32.HI R7, RZ, R12, R3 ;  /* 0x0000000cff071219 */ /* 0x001fe20000011603 */
[----:B------:R-:W-:Y:S01]  /*f570*/  IMAD R8, R8, UR4, RZ ;  /* 0x0000000408087c24 */ /* 0x000fe2000f8e02ff */
[----:B------:R-:W5:Y:S01]  /*f580*/  LD.E.128 R72, desc[UR40][R72.64] ;  /* 0x0000002848487980 */ /* 0x000f62000c101d00 */
[----:B------:R-:W-:Y:S01]  /*f590*/  IMAD.WIDE.U32 R4, R213, UR4, R4 ;  /* 0x00000004d5047c25 */ /* 0x000fe2000f8e0004 */
[----:B------:R-:W-:-:S02]  /*f5a0*/  SHF.R.S32.HI R3, RZ, 0x1f, R7 ;  /* 0x0000001fff037819 */ /* 0x000fc40000011407 */
[----:B------:R-:W5:Y:S01]  /*f5b0*/  LD.E.128 R76, desc[UR40][R76.64] ;  /* 0x000000284c4c7980 */ /* 0x000f62000c101d00 */
[----:B------:R-:W-:Y:S01]  /*f5c0*/  IMAD R9, R213, UR5, R8 ;  /* 0x00000005d5097c24 */ /* 0x000fe2000f8e0208 */
[----:B------:R-:W-:Y:S02]  /*f5d0*/  ULDC.64 UR4, c[0x0][0xae0] ;  /* 0x0002b80000047ab9 */ /* 0x000fe40000000a00 */
[----:B------:R-:W5:Y:S01]  /*f5e0*/  LD.E.128 R80, desc[UR40][R80.64] ;  /* 0x0000002850507980 */ /* 0x000f62000c101d00 */
[----:B------:R-:W-:Y:S01]  /*f5f0*/  IMAD.MOV R10, RZ, RZ, -R7 ;  /* 0x000000ffff0a7224 */ /* 0x000fe200078e0a07 */
[----:B------:R-:W-:Y:S01]  /*f600*/  @!PT LDS RZ, [RZ] ;  /* 0x00000000fffff984 */ /* 0x000fe20000000800 */
[----:B------:R-:W-:Y:S01]  /*f610*/  @!PT LDS RZ, [RZ] ;  /* 0x00000000fffff984 */ /* 0x000fe20000000800 */
[----:B------:R-:W-:Y:S01]  /*f620*/  @!PT LDS RZ, [RZ] ;  /* 0x00000000fffff984 */ /* 0x000fe20000000800 */
[----:B------:R-:W-:Y:S01]  /*f630*/  @!PT LDS RZ, [RZ] ;  /* 0x00000000fffff984 */ /* 0x000fe20000000800 */
[----:B------:R0:W-:Y:S06]  /*f640*/  MEMBAR.ALL.CTA ;  /* 0x0000000000007992 */ /* 0x0001ec0000008000 */
[----:B0-----:R-:W0:Y:S01]  /*f650*/  FENCE.VIEW.ASYNC.S ;  /* 0x00000000000073c6 */ /* 0x001e220000000000 */
[----:B------:R-:W-:-:S02]  /*f660*/  IMAD.IADD R5, R5, 0x1, R9 ;  /* 0x0000000105057824 */ /* 0x000fc400078e0209 */
[----:B------:R-:W-:Y:S02]  /*f670*/  IMAD R8, R3, UR4, RZ ;  /* 0x0000000403087c24 */ /* 0x000fe4000f8e02ff */
[----:B------:R-:W-:Y:S02]  /*f680*/  IMAD R157, R157, R10, R11 ;  /* 0x0000000a9d9d7224 */ /* 0x000fe400078e020b */
[----:B------:R-:W-:-:S04]  /*f690*/  IMAD.WIDE.U32 R4, R7, UR4, R4 ;  /* 0x0000000407047c25 */ /* 0x000fc8000f8e0004 */
[----:B------:R-:W-:Y:S01]  /*f6a0*/  IMAD R9, R7, UR5, R8 ;  /* 0x0000000507097c24 */ /* 0x000fe2000f8e0208 */
[----:B------:R-:W-:Y:S01]  /*f6b0*/  SHF.R.S32.HI R7, RZ, 0x1f, R157 ;  /* 0x0000001fff077819 */ /* 0x000fe2000001149d */
[----:B------:R-:W-:Y:S01]  /*f6c0*/  ULDC.64 UR4, c[0x0][0xad8] ;  /* 0x0002b60000047ab9 */ /* 0x000fe20000000a00 */
[----:B------:R-:W-:Y:S02]  /*f6d0*/  VIADD R3, R19, 0x22820 ;  /* 0x0002282013037836 */ /* 0x000fe40000000000 */
[----:B------:R-:W-:Y:S02]  /*f6e0*/  IMAD.IADD R5, R5, 0x1, R9 ;  /* 0x0000000105057824 */ /* 0x000fe400078e0209 */
[----:B------:R-:W-:Y:S01]  /*f6f0*/  IMAD R8, R7, UR4, RZ ;  /* 0x0000000407087c24 */ /* 0x000fe2000f8e02ff */
[----:B------:R-:W-:Y:S01]  /*f700*/  PRMT R3, RZ, 0x654, R3 ;  /* 0x00000654ff037816 */ /* 0x000fe20000000003 */
[----:B------:R-:W-:-:S04]  /*f710*/  IMAD.WIDE.U32 R4, R157, UR4, R4 ;  /* 0x000000049d047c25 */ /* 0x000fc8000f8e0004 */
[----:B------:R-:W-:Y:S01]  /*f720*/  IMAD R21, R157, UR5, R8 ;  /* 0x000000059d157c24 */ /* 0x000fe2000f8e0208 */
[----:B------:R-:W-:Y:S01]  /*f730*/  ULDC.64 UR4, c[0x0][0xa80] ;  /* 0x0002a00000047ab9 */ /* 0x000fe20000000a00 */
[----:B0-----:R0:W-:Y:S02]  /*f740*/  SYNCS.ARRIVE.TRANS64.RED.A1T0 RZ, [R3+URZ], RZ ;  /* 0x000000ff03ff79a7 */ /* 0x0011e4000810043f */
[----:B------:R-:W-:Y:S01]  /*f750*/  IMAD.IADD R21, R5, 0x1, R21 ;  /* 0x0000000105157824 */ /* 0x000fe200078e0215 */
[----:B0-----:R-:W-:Y:S01]  /*f760*/  LEA R3, P0, R4, UR4, 0x1 ;  /* 0x0000000404037c11 */ /* 0x001fe2000f8008ff */
[----:B------:R-:W-:-:S03]  /*f770*/  UMOV UR4, 0xffffffff ;  /* 0xffffffff00047882 */ /* 0x000fc60000000000 */
[----:B------:R-:W-:Y:S01]  /*f780*/  LEA.HI.X R21, R4, UR5, R21, 0x1, P0 ;  /* 0x0000000504157c11 */ /* 0x000fe200080f0c15 */
[----:B------:R-:W-:Y:S08]  /*f790*/  BRA.DIV UR4, `(.L_x_9754) ;  /* 0x000000b604c47947 */ /* 0x000ff0000b800000 */
[----:B------:R0:W1:Y:S04]  /*f7a0*/  SHFL.IDX PT, R20, R21, RZ, 0x181f ;  /* 0x00181fff15147589 */ /* 0x00006800000e0000 */
[----:B------:R0:W2:Y:S02]  /*f7b0*/  SHFL.IDX PT, R14, R3, RZ, 0x181f ;  /* 0x00181fff030e7589 */ /* 0x0000a400000e0000 */
.L_x_9966:
[----:B------:R-:W-:Y:S01]  /*f7c0*/  IMAD R89, R218, 0x80, R6 ;  /* 0x00000080da597824 */ /* 0x000fe200078e0206 */
[----:B------:R-:W-:Y:S01]  /*f7d0*/  BSSY B1, `(.L_x_9755) ;  /* 0x000001a000017945 */ /* 0x000fe20003800000 */
[----:B------:R-:W-:-:S03]  /*f7e0*/  VIADD R91, R203, 0xc0 ;  /* 0x000000c0cb5b7836 */ /* 0x000fc60000000000 */
[----:B------:R-:W-:-:S13]  /*f7f0*/  ISETP.GE.AND P0, PT, R89, R0, PT ;  /* 0x000000005900720c */ /* 0x000fda0003f06270 */
[----:B------:R-:W-:Y:S05]  /*f800*/  @P0 BRA `(.L_x_9756) ;  /* 0x0000000000580947 */ /* 0x000fea0003800000 */
[----:B------:R-:W-:Y:S01]  /*f810*/  ULDC UR4, c[0x0][0xac8] ;  /* 0x0002b20000047ab9 */ /* 0x000fe20000000800 */
[C---:B------:R-:W-:Y:S01]  /*f820*/  VIADD R11, R203.reuse, 0xc0 ;  /* 0x000000c0cb0b7836 */ /* 0x040fe20000000000 */
[----:B------:R-:W-:Y:S02]  /*f830*/  ISETP.GE.AND P3, PT, R203, UR4, PT ;  /* 0x00000004cb007c0c */ /* 0x000fe4000bf66270 */
[----:B------:R-:W-:Y:S02]  /*f840*/  ISETP.GE.AND P2, PT, R210, UR4, PT ;  /* 0x00000004d2007c0c */ /* 0x000fe4000bf46270 */
[----:B------:R-:W-:Y:S02]  /*f850*/  ISETP.GE.AND P1, PT, R209, UR4, PT ;  /* 0x00000004d1007c0c */ /* 0x000fe4000bf26270 */
[----:B------:R-:W-:Y:S02]  /*f860*/  ISETP.GE.AND P0, PT, R11, UR4, PT ;  /* 0x000000040b007c0c */ /* 0x000fe4000bf06270 */
[----:B------:R-:W-:-:S02]  /*f870*/  SHF.R.S32.HI R8, RZ, 0x1f, R203 ;  /* 0x0000001fff087819 */ /* 0x000fc400000114cb */
[----:B------:R-:W-:Y:S02]  /*f880*/  SHF.R.S32.HI R10, RZ, 0x1f, R210 ;  /* 0x0000001fff0a7819 */ /* 0x000fe400000114d2 */
[----:B------:R-:W-:Y:S02]  /*f890*/  SHF.R.S32.HI R13, RZ, 0x1f, R209 ;  /* 0x0000001fff0d7819 */ /* 0x000fe400000114d1 */
[CC--:B--2---:R-:W-:Y:S02]  /*f8a0*/  @!P3 LEA R4, P5, R203.reuse, R14.reuse, 0x1 ;  /* 0x0000000ecb04b211 */ /* 0x0c4fe400078a08ff */
[----:B------:R-:W-:Y:S02]  /*f8b0*/  @!P2 LEA R6, P4, R210, R14, 0x1 ;  /* 0x0000000ed206a211 */ /* 0x000fe400078808ff */
[----:B-1----:R-:W-:Y:S02]  /*f8c0*/  @!P3 LEA.HI.X R5, R203, R20, R8, 0x1, P5 ;  /* 0x00000014cb05b211 */ /* 0x002fe400028f0c08 */
[----:B------:R-:W-:-:S02]  /*f8d0*/  @!P1 LEA R8, P5, R209, R14, 0x1 ;  /* 0x0000000ed1089211 */ /* 0x000fc400078a08ff */
[----:B------:R-:W-:Y:S01]  /*f8e0*/  @!P2 LEA.HI.X R7, R210, R20, R10, 0x1, P4 ;  /* 0x00000014d207a211 */ /* 0x000fe200020f0c0a */
[----:B-----5:R3:W-:Y:S01]  /*f8f0*/  @!P3 ST.E.128 desc[UR40][R4.64], R24 ;  /* 0x000000180400b985 */ /* 0x0207e2000c101d28 */
[----:B------:R-:W-:Y:S02]  /*f900*/  SHF.R.S32.HI R12, RZ, 0x1f, R11 ;  /* 0x0000001fff0c7819 */ /* 0x000fe4000001140b */
[----:B------:R-:W-:Y:S01]  /*f910*/  @!P0 LEA R10, P4, R11, R14, 0x1 ;  /* 0x0000000e0b0a8211 */ /* 0x000fe200078808ff */
[----:B------:R3:W-:Y:S01]  /*f920*/  @!P2 ST.E.128 desc[UR40][R6.64], R40 ;  /* 0x000000280600a985 */ /* 0x0007e2000c101d28 */
[-C--:B------:R-:W-:Y:S02]  /*f930*/  @!P1 LEA.HI.X R9, R209, R20.reuse, R13, 0x1, P5 ;  /* 0x00000014d1099211 */ /* 0x080fe400028f0c0d */
[----:B------:R-:W-:-:S03]  /*f940*/  @!P0 LEA.HI.X R11, R11, R20, R12, 0x1, P4 ;  /* 0x000000140b0b8211 */ /* 0x000fc600020f0c0c */
[----:B------:R3:W-:Y:S04]  /*f950*/  @!P1 ST.E.128 desc[UR40][R8.64], R56 ;  /* 0x0000003808009985 */ /* 0x0007e8000c101d28 */
[----:B------:R3:W-:Y:S02]  /*f960*/  @!P0 ST.E.128 desc[UR40][R10.64], R72 ;  /* 0x000000480a008985 */ /* 0x0007e4000c101d28 */
.L_x_9756:
[----:B------:R-:W-:Y:S05]  /*f970*/  BSYNC B1 ;  /* 0x0000000000017941 */ /* 0x000fea0003800000 */
.L_x_9755:
[----:B------:R-:W-:Y:S01]  /*f980*/  UMOV UR4, 0xffffffff ;  /* 0xffffffff00047882 */ /* 0x000fe20000000000 */
[----:B---3-5:R-:W-:Y:S02]  /*f990*/  SHF.R.S32.HI R24, RZ, 0x1f, R91 ;  /* 0x0000001fff187819 */ /* 0x028fe4000001145b */
[----:B------:R-:W-:Y:S05]  /*f9a0*/  BRA.DIV UR4, `(.L_x_9757) ;  /* 0x000000b604747947 */ /* 0x000fea000b800000 */
[----:B-1----:R1:W3:Y:S04]  /*f9b0*/  SHFL.IDX PT, R20, R21, 0x1, 0x181f ;  /* 0x00381f0015147f89 */ /* 0x0022e800000e0000 */
[----:B--2---:R1:W2:Y:S02]  /*f9c0*/  SHFL.IDX PT, R14, R3, 0x1, 0x181f ;  /* 0x00381f00030e7f89 */ /* 0x0042a400000e0000 */
.L_x_9970:
[----:B------:R-:W-:Y:S01]  /*f9d0*/  VIADD R5, R89, 0x20 ;  /* 0x0000002059057836 */ /* 0x000fe20000000000 */
[----:B------:R-:W-:Y:S04]  /*f9e0*/  BSSY B1, `(.L_x_9758) ;  /* 0x0000017000017945 */ /* 0x000fe80003800000 */
[----:B------:R-:W-:-:S13]  /*f9f0*/  ISETP.GE.AND P0, PT, R5, R0, PT ;  /* 0x000000000500720c */ /* 0x000fda0003f06270 */
[----:B------:R-:W-:Y:S05]  /*fa00*/  @P0 BRA `(.L_x_9759) ;  /* 0x0000000000500947 */ /* 0x000fea0003800000 */
[----:B------:R-:W-:Y:S01]  /*fa10*/  ULDC UR4, c[0x0][0xac8] ;  /* 0x0002b20000047ab9 */ /* 0x000fe20000000800 */
[----:B------:R-:W-:Y:S02]  /*fa20*/  SHF.R.S32.HI R8, RZ, 0x1f, R203 ;  /* 0x0000001fff087819 */ /* 0x000fe400000114cb */
[----:B------:R-:W-:Y:S02]  /*fa30*/  ISETP.GE.AND P3, PT, R203, UR4, PT ;  /* 0x00000004cb007c0c */ /* 0x000fe4000bf66270 */
[----:B------:R-:W-:Y:S02]  /*fa40*/  ISETP.GE.AND P2, PT, R210, UR4, PT ;  /* 0x00000004d2007c0c */ /* 0x000fe4000bf46270 */
[----:B------:R-:W-:Y:S02]  /*fa50*/  ISETP.GE.AND P1, PT, R209, UR4, PT ;  /* 0x00000004d1007c0c */ /* 0x000fe4000bf26270 */
[----:B------:R-:W-:Y:S02]  /*fa60*/  ISETP.GE.AND P0, PT, R91, UR4, PT ;  /* 0x000000045b007c0c */ /* 0x000fe4000bf06270 */
[----:B------:R-:W-:-:S02]  /*fa70*/  SHF.R.S32.HI R10, RZ, 0x1f, R210 ;  /* 0x0000001fff0a7819 */ /* 0x000fc400000114d2 */
[----:B------:R-:W-:-:S03]  /*fa80*/  SHF.R.S32.HI R12, RZ, 0x1f, R209 ;  /* 0x0000001fff0c7819 */ /* 0x000fc600000114d1 */
[CC--:B--2---:R-:W-:Y:S02]  /*fa90*/  @!P3 LEA R4, P5, R203.reuse, R14.reuse, 0x1 ;  /* 0x0000000ecb04b211 */ /* 0x0c4fe400078a08ff */
[C---:B------:R-:W-:Y:S02]  /*faa0*/  @!P2 LEA R6, P4, R210.reuse, R14, 0x1 ;  /* 0x0000000ed206a211 */ /* 0x040fe400078808ff */
        /* <DEDUP_REMOVED lines=10> */
.L_x_9759:
[----:B------:R-:W-:Y:S05]  /*fb50*/  BSYNC B1 ;  /* 0x0000000000017941 */ /* 0x000fea0003800000 */
.L_x_9758:
[----:B------:R-:W-:-:S03]  /*fb60*/  UMOV UR4, 0xffffffff ;  /* 0xffffffff00047882 */ /* 0x000fc60000000000 */
[----:B------:R-:W-:Y:S05]  /*fb70*/  BRA.DIV UR4, `(.L_x_9760) ;  /* 0x000000b604487947 */ /* 0x000fea000b800000 */
[----:B----4-:R4:W0:Y:S04]  /*fb80*/  SHFL.IDX PT, R4, R21, 0x2, 0x181f ;  /* 0x00581f0015047f89 */ /* 0x01082800000e0000 */
[----:B--2---:R4:W2:Y:S02]  /*fb90*/  SHFL.IDX PT, R14, R3, 0x2, 0x181f ;  /* 0x00581f00030e7f89 */ /* 0x0048a400000e0000 */
.L_x_9974:
        /* <DEDUP_REMOVED lines=14> */
[----:B0-----:R-:W-:Y:S02]  /*fc80*/  @!P3 LEA.HI.X R11, R203, R4, R6, 0x1, P5 ;  /* 0x00000004cb0bb211 */ /* 0x001fe400028f0c06 */
        /* <DEDUP_REMOVED lines=9> */
.L_x_9762:
[----:B------:R-:W-:Y:S05]  /*fd20*/  BSYNC B1 ;  /* 0x0000000000017941 */ /* 0x000fea0003800000 */
.L_x_9761:
[----:B------:R-:W-:-:S03]  /*fd30*/  UMOV UR4, 0xffffffff ;  /* 0xffffffff00047882 */ /* 0x000fc60000000000 */
[----:B------:R-:W-:Y:S05]  /*fd40*/  BRA.DIV UR4, `(.L_x_9763) ;  /* 0x000000b6041c7947 */ /* 0x000fea000b800000 */
[----:B0-----:R0:W0:Y:S04]  /*fd50*/  SHFL.IDX PT, R4, R21, 0x3, 0x181f ;  /* 0x00781f0015047f89 */ /* 0x00102800000e0000 */
[----:B--2---:R2:W0:Y:S02]  /*fd60*/  SHFL.IDX PT, R14, R3, 0x3, 0x181f ;  /* 0x00781f00030e7f89 */ /* 0x00442400000e0000 */
.L_x_9978:
[----:B-12-4-:R-:W-:-:S05]  /*fd70*/  VIADD R3, R89, 0x60 ;  /* 0x0000006059037836 */ /* 0x016fca0000000000 */
[----:B------:R-:W-:-:S13]  /*fd80*/  ISETP.GE.AND P0, PT, R3, R0, PT ;  /* 0x000000000300720c */ /* 0x000fda0003f06270 */
[----:B------:R-:W-:Y:S05]  /*fd90*/  @P0 BRA `(.L_x_9764) ;  /* 0x0000002c004c0947 */ /* 0x000fea0003800000 */
[----:B------:R-:W-:Y:S01]  /*fda0*/  ULDC UR4, c[0x0][0xac8] ;  /* 0x0002b20000047ab9 */ /* 0x000fe20000000800 */
[----:B------:R-:W-:Y:S02]  /*fdb0*/  SHF.R.S32.HI R13, RZ, 0x1f, R203 ;  /* 0x0000001fff0d7819 */ /* 0x000fe400000114cb */
[----:B------:R-:W-:Y:S02]  /*fdc0*/  ISETP.GE.AND P3, PT, R203, UR4, PT ;  /* 0x00000004cb007c0c */ /* 0x000fe4000bf66270 */
[----:B------:R-:W-:Y:S02]  /*fdd0*/  ISETP.GE.AND P4, PT, R210, UR4, PT ;  /* 0x00000004d2007c0c */ /* 0x000fe4000bf86270 */
[----:B------:R-:W-:Y:S02]  /*fde0*/  ISETP.GE.AND P5, PT, R209, UR4, PT ;  /* 0x00000004d1007c0c */ /* 0x000fe4000bfa6270 */
[----:B------:R-:W-:Y:S02]  /*fdf0*/  SHF.R.S32.HI R12, RZ, 0x1f, R210 ;  /* 0x0000001fff0c7819 */ /* 0x000fe400000114d2 */
[----:B------:R-:W-:-:S05]  /*fe00*/  SHF.R.S32.HI R5, RZ, 0x1f, R209 ;  /* 0x0000001fff057819 */ /* 0x000fca00000114d1 */
[-C--:B0-----:R-:W-:Y:S02]  /*fe10*/  @!P3 LEA R6, P0, R203, R14.reuse, 0x1 ;  /* 0x0000000ecb06b211 */ /* 0x081fe400078008ff */
[CC--:B------:R-:W-:Y:S02]  /*fe20*/  @!P4 LEA R8, P1, R210.reuse, R14.reuse, 0x1 ;  /* 0x0000000ed208c211 */ /* 0x0c0fe400078208ff */
[----:B------:R-:W-:Y:S02]  /*fe30*/  @!P5 LEA R10, P2, R209, R14, 0x1 ;  /* 0x0000000ed10ad211 */ /* 0x000fe400078408ff */
[-C--:B------:R-:W-:Y:S02]  /*fe40*/  @!P3 LEA.HI.X R7, R203, R4.reuse, R13, 0x1, P0 ;  /* 0x00000004cb07b211 */ /* 0x080fe400000f0c0d */
[-C--:B------:R-:W-:Y:S02]  /*fe50*/  @!P4 LEA.HI.X R9, R210, R4.reuse, R12, 0x1, P1 ;  /* 0x00000004d209c211 */ /* 0x080fe400008f0c0c */
[----:B------:R-:W-:Y:S01]  /*fe60*/  @!P5 LEA.HI.X R11, R209, R4, R5, 0x1, P2 ;  /* 0x00000004d10bd211 */ /* 0x000fe200010f0c05 */
[----:B------:R4:W-:Y:S01]  /*fe70*/  @!P3 ST.E.128 desc[UR40][R6.64], R36 ;  /* 0x000000240600b985 */ /* 0x0009e2000c101d28 */
[----:B------:R-:W-:-:S03]  /*fe80*/  ISETP.GE.AND P0, PT, R91, UR4, PT ;  /* 0x000000045b007c0c */ /* 0x000fc6000bf06270 */
[----:B------:R4:W-:Y:S04]  /*fe90*/  @!P4 ST.E.128 desc[UR40][R8.64], R52 ;  /* 0x000000340800c985 */ /* 0x0009e8000c101d28 */
[----:B------:R4:W-:Y:S06]  /*fea0*/  @!P5 ST.E.128 desc[UR40][R10.64], R68 ;  /* 0x000000440a00d985 */ /* 0x0009ec000c101d28 */
[----:B------:R-:W-:Y:S05]  /*feb0*/  @P0 BRA `(.L_x_9764) ;  /* 0x0000002c00040947 */ /* 0x000fea0003800000 */
[----:B------:R-:W-:-:S04]  /*fec0*/  LEA R14, P0, R91, R14, 0x1 ;  /* 0x0000000e5b0e7211 */ /* 0x000fc800078008ff */
[----:B------:R-:W-:-:S05]  /*fed0*/  LEA.HI.X R15, R91, R4, R24, 0x1, P0 ;  /* 0x000000045b0f7211 */ /* 0x000fca00000f0c18 */
[----:B------:R0:W-:Y:S01]  /*fee0*/  ST.E.128 desc[UR40][R14.64], R84 ;  /* 0x000000540e007985 */ /* 0x0001e2000c101d28 */
[----:B------:R-:W-:Y:S05]  /*fef0*/  BRA `(.L_x_9764) ;  /* 0x0000002800f47947 */ /* 0x000fea0003800000 */
.L_x_9753:
[----:B0-----:R-:W0:Y:S01]  /*ff00*/  @P1 LDC R7, c[0x0][0xbec] ;  /* 0x0002fb00ff071b82 */ /* 0x001e220000000800 */
[----:B------:R-:W-:Y:S01]  /*ff10*/  ULDC.64 UR4, c[0x0][0xb08] ;  /* 0x0002c20000047ab9 */ /* 0x000fe20000000a00 */
[----:B------:R-:W-:Y:S02]  /*ff20*/  IMAD.MOV.U32 R3, RZ, RZ, R14 ;  /* 0x000000ffff037224 */ /* 0x000fe400078e000e */
[----:B------:R-:W-:-:S04]  /*ff30*/  IMAD R5, R5, UR4, RZ ;  /* 0x0000000405057c24 */ /* 0x000fc8000f8e02ff */
[----:B------:R-:W1:Y:S01]  /*ff40*/  @P1 LDC R6, c[0x0][0xbf0] ;  /* 0x0002fc00ff061b82 */ /* 0x000e620000000800 */
[----:B0-----:R-:W-:-:S05]  /*ff50*/  @P1 IMAD.HI.U32 R7, R14, R7, RZ ;  /* 0x000000070e071227 */ /* 0x001fca00078e00ff */
[----:B-1----:R-:W-:Y:S01]  /*ff60*/  @P1 SHF.R.U32.HI R3, RZ, R6, R7 ;  /* 0x00000006ff031219 */ /* 0x002fe20000011607 */
[C---:B------:R-:W-:Y:S02]  /*ff70*/  IMAD R6, R4.reuse, UR5, R5 ;  /* 0x0000000504067c24 */ /* 0x040fe4000f8e0205 */
[----:B------:R-:W-:Y:S01]  /*ff80*/  IMAD.WIDE.U32 R4, R4, UR4, RZ ;  /* 0x0000000404047c25 */ /* 0x000fe2000f8e00ff */
[----:B------:R-:W-:-:S03]  /*ff90*/  ULDC.64 UR4, c[0x0][0xb38] ;  /* 0x0002ce0000047ab9 */ /* 0x000fc60000000a00 */
[----:B------:R-:W-:Y:S01]  /*ffa0*/  IMAD.IADD R5, R5, 0x1, R6 ;  /* 0x0000000105057824 */ /* 0x000fe200078e0206 */
[----:B------:R-:W-:Y:S01]  /*ffb0*/  SHF.R.S32.HI R6, RZ, 0x1f, R213 ;  /* 0x0000001fff067819 */ /* 0x000fe200000114d5 */
[----:B------:R-:W-:-:S04]  /*ffc0*/  IMAD.WIDE.U32 R4, R211, UR4, R4 ;  /* 0x00000004d3047c25 */ /* 0x000fc8000f8e0004 */
[----:B------:R-:W-:Y:S01]  /*ffd0*/  IMAD R5, R211, UR5, R5 ;  /* 0x00000005d3057c24 */ /* 0x000fe2000f8e0205 */
[----:B------:R-:W-:Y:S02]  /*ffe0*/  ULDC.64 UR4, c[0x0][0xb40] ;  /* 0x0002d00000047ab9 */ /* 0x000fe40000000a00 */
[----:B------:R-:W-:Y:S02]  /*fff0*/  IMAD R6, R6, UR4, RZ ;  /* 0x0000000406067c24 */ /* 0x000fe4000f8e02ff */
[----:B------:R-:W-:-:S04]  /*10000*/  IMAD.WIDE.U32 R4, R213, UR4, R4 ;  /* 0x00000004d5047c25 */ /* 0x000fc8000f8e0004 */
[----:B------:R-:W-:Y:S01]  /*10010*/  IMAD R7, R213, UR5, R6 ;  /* 0x00000005d5077c24 */ /* 0x000fe2000f8e0206 */
[----:B------:R-:W-:Y:S01]  /*10020*/  ULDC.64 UR4, c[0x0][0xb48] ;  /* 0x0002d20000047ab9 */ /* 0x000fe20000000a00 */
[----:B------:R-:W-:Y:S02]  /*10030*/  IMAD.MOV R6, RZ, RZ, -R3 ;  /* 0x000000ffff067224 */ /* 0x000fe400078e0a03 */
[----:B------:R-:W-:Y:S01]  /*10040*/  IMAD.IADD R5, R5, 0x1, R7 ;  /* 0x0000000105057824 */ /* 0x000fe200078e0207 */
[----:B------:R-:W-:Y:S01]  /*10050*/  SHF.R.S32.HI R7, RZ, 0x1f, R3 ;  /* 0x0000001fff077819 */ /* 0x000fe20000011403 */
[----:B------:R-:W-:Y:S02]  /*10060*/  IMAD R6, R157, R6, R14 ;  /* 0x000000069d067224 */ /* 0x000fe400078e020e */
[----:B------:R-:W-:-:S04]  /*10070*/  IMAD.WIDE.U32 R4, R219, UR4, R4 ;  /* 0x00000004db047c25 */ /* 0x000fc8000f8e0004 */
[----:B------:R-:W-:Y:S01]  /*10080*/  IMAD R5, R219, UR5, R5 ;  /* 0x00000005db057c24 */ /* 0x000fe2000f8e0205 */
[----:B------:R-:W-:Y:S02]  /*10090*/  ULDC.64 UR4, c[0x0][0xb30] ;  /* 0x0002cc0000047ab9 */ /* 0x000fe40000000a00 */
[----:B------:R-:W-:Y:S02]  /*100a0*/  IMAD R8, R7, UR4, RZ ;  /* 0x0000000407087c24 */ /* 0x000fe4000f8e02ff */
[----:B------:R-:W-:-:S04]  /*100b0*/  IMAD.WIDE.U32 R4, R3, UR4, R4 ;  /* 0x0000000403047c25 */ /* 0x000fc8000f8e0004 */
[----:B------:R-:W-:Y:S01]  /*100c0*/  IMAD R7, R3, UR5, R8 ;  /* 0x0000000503077c24 */ /* 0x000fe2000f8e0208 */
[----:B------:R-:W-:Y:S01]  /*100d0*/  ULDC.64 UR4, c[0x0][0xb28] ;  /* 0x0002ca0000047ab9 */ /* 0x000fe20000000a00 */
[----:B------:R-:W-:Y:S02]  /*100e0*/  VIADD R3, R19, 0x22820 ;  /* 0x0002282013037836 */ /* 0x000fe40000000000 */
[----:B------:R-:W-:-:S03]  /*100f0*/  IMAD.IADD R5, R5, 0x1, R7 ;  /* 0x0000000105057824 */ /* 0x000fc600078e0207 */
[----:B------:R-:W-:Y:S01]  /*10100*/  PRMT R3, RZ, 0x654, R3 ;  /* 0x00000654ff037816 */ /* 0x000fe20000000003 */
[----:B------:R-:W-:-:S03]  /*10110*/  IMAD.WIDE.U32 R4, R6, UR4, R4 ;  /* 0x0000000406047c25 */ /* 0x000fc6000f8e0004 */
[----:B------:R0:W-:Y:S02]  /*10120*/  SYNCS.ARRIVE.TRANS64.RED.A1T0 RZ, [R3+URZ], RZ ;  /* 0x000000ff03ff79a7 */ /* 0x0001e4000810043f */
[----:B0-----:R-:W-:-:S05]  /*10130*/  SHF.R.S32.HI R3, RZ, 0x1f, R6 ;  /* 0x0000001fff037819 */ /* 0x001fca0000011406 */
[----:B------:R-:W-:-:S04]  /*10140*/  IMAD R3, R3, UR4, RZ ;  /* 0x0000000403037c24 */ /* 0x000fc8000f8e02ff */
[----:B------:R-:W-:Y:S01]  /*10150*/  IMAD R7, R6, UR5, R3 ;  /* 0x0000000506077c24 */ /* 0x000fe2000f8e0203 */
[----:B------:R-:W-:Y:S02]  /*10160*/  ULDC.64 UR4, c[0x0][0xb00] ;  /* 0x0002c00000047ab9 */ /* 0x000fe40000000a00 */
[----:B------:R-:W-:Y:S01]  /*10170*/  LEA R3, P0, R4, UR4, 0x2 ;  /* 0x0000000404037c11 */ /* 0x000fe2000f8010ff */
[----:B------:R-:W-:Y:S01]  /*10180*/  IMAD.IADD R5, R5, 0x1, R7 ;  /* 0x0000000105057824 */ /* 0x000fe200078e0207 */
[----:B------:R-:W-:-:S04]  /*10190*/  UMOV UR4, 0xffffffff ;  /* 0xffffffff00047882 */ /* 0x000fc80000000000 */
[----:B------:R-:W-:Y:S01]  /*101a0*/  LEA.HI.X R8, R4, UR5, R5, 0x2, P0 ;  /* 0x0000000504087c11 */ /* 0x000fe200080f1405 */
[----:B------:R-:W-:Y:S06]  /*101b0*/  BRA.DIV UR4, `(.L_x_9765) ;  /* 0x000000b204487947 */ /* 0x000fec000b800000 */
[----:B------:R0:W1:Y:S04]  /*101c0*/  SHFL.IDX PT, R9, R8, RZ, 0x1c1f ;  /* 0x001c1fff08097589 */ /* 0x00006800000e0000 */
[----:B------:R0:W2:Y:S02]  /*101d0*/  SHFL.IDX PT, R11, R3, RZ, 0x1c1f ;  /* 0x001c1fff030b7589 */ /* 0x0000a400000e0000 */
.L_x_9981:
[----:B------:R-:W-:Y:S01]  /*101e0*/  ISETP.GE.AND P0, PT, R21, R0, PT ;  /* 0x000000001500720c */ /* 0x000fe20003f06270 */
[----:B------:R-:W-:-:S12]  /*101f0*/  BSSY B1, `(.L_x_9766) ;  /* 0x00000c9000017945 */ /* 0x000fd80003800000 */
[----:B------:R-:W-:Y:S05]  /*10200*/  @P0 BRA `(.L_x_9767) ;  /* 0x0000000c001c0947 */ /* 0x000fea0003800000 */
[----:B------:R-:W-:Y:S01]  /*10210*/  ULDC UR4, c[0x0][0xac8] ;  /* 0x0002b20000047ab9 */ /* 0x000fe20000000800 */
[C---:B------:R-:W-:Y:S01]  /*10220*/  VIADD R12, R224.reuse, 0x8 ;  /* 0x00000008e00c7836 */ /* 0x040fe20000000000 */
[C---:B------:R-:W-:Y:S01]  /*10230*/  ISETP.GE.AND P0, PT, R224.reuse, UR4, PT ;  /* 0x00000004e0007c0c */ /* 0x040fe2000bf06270 */
[C---:B------:R-:W-:Y:S02]  /*10240*/  VIADD R7, R224.reuse, 0x10 ;  /* 0x00000010e0077836 */ /* 0x040fe40000000000 */
[----:B------:R-:W-:Y:S01]  /*10250*/  VIADD R13, R224, 0x8 ;  /* 0x00000008e00d7836 */ /* 0x000fe20000000000 */
[----:B------:R-:W-:Y:S01]  /*10260*/  ISETP.GE.AND P1, PT, R12, UR4, PT ;  /* 0x000000040c007c0c */ /* 0x000fe2000bf26270 */
[C---:B------:R-:W-:Y:S02]  /*10270*/  VIADD R6, R224.reuse, 0x18 ;  /* 0x00000018e0067836 */ /* 0x040fe40000000000 */
[C---:B------:R-:W-:Y:S01]  /*10280*/  VIADD R20, R224.reuse, 0x40 ;  /* 0x00000040e0147836 */ /* 0x040fe20000000000 */
[----:B------:R-:W-:Y:S01]  /*10290*/  SHF.R.S32.HI R13, RZ, 0x1f, R13 ;  /* 0x0000001fff0d7819 */ /* 0x000fe2000001140d */
[----:B------:R-:W-:-:S02]  /*102a0*/  VIADD R15, R224, 0x38 ;  /* 0x00000038e00f7836 */ /* 0x000fc40000000000 */
[C---:B------:R-:W-:Y:S02]  /*102b0*/  VIADD R14, R224.reuse, 0x50 ;  /* 0x00000050e00e7836 */ /* 0x040fe40000000000 */
[----:B--2---:R-:W-:Y:S01]  /*102c0*/  @!P0 IMAD.MOV.U32 R4, RZ, RZ, R11 ;  /* 0x000000ffff048224 */ /* 0x004fe200078e000b */
[----:B------:R-:W-:Y:S01]  /*102d0*/  SHF.R.S32.HI R15, RZ, 0x1f, R15 ;  /* 0x0000001fff0f7819 */ /* 0x000fe2000001140f */
[----:B-1----:R-:W-:Y:S02]  /*102e0*/  @!P0 IMAD.MOV.U32 R5, RZ, RZ, R9 ;  /* 0x000000ffff058224 */ /* 0x002fe400078e0009 */
[C---:B------:R-:W-:Y:S02]  /*102f0*/  VIADD R21, R224.reuse, 0x40 ;  /* 0x00000040e0157836 */ /* 0x040fe40000000000 */
[----:B------:R-:W-:-:S03]  /*10300*/  @!P0 IMAD.WIDE R4, R224, 0x4, R4 ;  /* 0x00000004e0048825 */ /* 0x000fc600078e0204 */
[----:B------:R-:W-:Y:S02]  /*10310*/  SHF.R.S32.HI R21, RZ, 0x1f, R21 ;  /* 0x0000001fff157819 */ /* 0x000fe40000011415 */
[----:B------:R1:W-:Y:S01]  /*10320*/  @!P0 ST.E.64 desc[UR40][R4.64], R24 ;  /* 0x0000001804008985 */ /* 0x0003e2000c101b28 */
[----:B------:R-:W-:Y:S02]  /*10330*/  ISETP.GE.AND P0, PT, R7, UR4, PT ;  /* 0x0000000407007c0c */ /* 0x000fe4000bf06270 */
[----:B-1----:R-:W-:-:S04]  /*10340*/  @!P1 LEA R4, P2, R12, R11, 0x2 ;  /* 0x0000000b0c049211 */ /* 0x002fc800078410ff */
[----:B------:R-:W-:Y:S01]  /*10350*/  @!P1 LEA.HI.X R5, R12, R9, R13, 0x2, P2 ;  /* 0x000000090c059211 */ /* 0x000fe200010f140d */
[C---:B------:R-:W-:Y:S02]  /*10360*/  VIADD R13, R224.reuse, 0x10 ;  /* 0x00000010e00d7836 */ /* 0x040fe40000000000 */
[----:B------:R-:W-:Y:S02]  /*10370*/  VIADD R12, R224, 0x20 ;  /* 0x00000020e00c7836 */ /* 0x000fe40000000000 */
[----:B------:R1:W-:Y:S01]  /*10380*/  @!P1 ST.E.64 desc[UR40][R4.64], R28 ;  /* 0x0000001c04009985 */ /* 0x0003e2000c101b28 */
[----:B------:R-:W-:Y:S02]  /*10390*/  SHF.R.S32.HI R13, RZ, 0x1f, R13 ;  /* 0x0000001fff0d7819 */ /* 0x000fe4000001140d */
[----:B------:R-:W-:Y:S02]  /*103a0*/  ISETP.GE.AND P1, PT, R6, UR4, PT ;  /* 0x0000000406007c0c */ /* 0x000fe4000bf26270 */
[----:B-1----:R-:W-:-:S04]  /*103b0*/  @!P0 LEA R4, P2, R7, R11, 0x2 ;  /* 0x0000000b07048211 */ /* 0x002fc800078410ff */
[----:B------:R-:W-:Y:S01]  /*103c0*/  @!P0 LEA.HI.X R5, R7, R9, R13, 0x2, P2 ;  /* 0x0000000907058211 */ /* 0x000fe200010f140d */
[C---:B------:R-:W-:Y:S02]  /*103d0*/  VIADD R13, R224.reuse, 0x18 ;  /* 0x00000018e00d7836 */ /* 0x040fe40000000000 */
[----:B------:R-:W-:Y:S02]  /*103e0*/  VIADD R7, R224, 0x28 ;  /* 0x00000028e0077836 */ /* 0x000fe40000000000 */
[----:B------:R1:W-:Y:S01]  /*103f0*/  @!P0 ST.E.64 desc[UR40][R4.64], R32 ;  /* 0x0000002004008985 */ /* 0x0003e2000c101b28 */
[----:B------:R-:W-:Y:S02]  /*10400*/  ISETP.GE.AND P0, PT, R12, UR4, PT ;  /* 0x000000040c007c0c */ /* 0x000fe4000bf06270 */
[----:B------:R-:W-:Y:S02]  /*10410*/  SHF.R.S32.HI R13, RZ, 0x1f, R13 ;  /* 0x0000001fff0d7819 */ /* 0x000fe4000001140d */
[----:B-1----:R-:W-:-:S04]  /*10420*/  @!P1 LEA R4, P2, R6, R11, 0x2 ;  /* 0x0000000b06049211 */ /* 0x002fc800078410ff */
[----:B------:R-:W-:Y:S01]  /*10430*/  @!P1 LEA.HI.X R5, R6, R9, R13, 0x2, P2 ;  /* 0x0000000906059211 */ /* 0x000fe200010f140d */
[C---:B------:R-:W-:Y:S01]  /*10440*/  VIADD R13, R224.reuse, 0x20 ;  /* 0x00000020e00d7836 */ /* 0x040fe20000000000 */
[----:B------:R-:W-:Y:S01]  /*10450*/  ISETP.GE.AND P2, PT, R7, UR4, PT ;  /* 0x0000000407007c0c */ /* 0x000fe2000bf46270 */
        /* <DEDUP_REMOVED lines=13> */
[----:B------:R-:W-:Y:S01]  /*10530*/  VIADD R7, R224, 0x30 ;  /* 0x00000030e0077836 */ /* 0x000fe20000000000 */
[----:B------:R-:W-:Y:S01]  /*10540*/  ISETP.GE.AND P0, PT, R20, UR4, PT ;  /* 0x0000000414007c0c */ /* 0x000fe2000bf06270 */
[----:B------:R-:W-:Y:S02]  /*10550*/  VIADD R13, R224, 0x48 ;  /* 0x00000048e00d7836 */ /* 0x000fe40000000000 */
[----:B------:R1:W-:Y:S01]  /*10560*/  @!P2 ST.E.64 desc[UR40][R4.64], R44 ;  /* 0x0000002c0400a985 */ /* 0x0003e2000c101b28 */
[----:B------:R-:W-:Y:S02]  /*10570*/  SHF.R.S32.HI R7, RZ, 0x1f, R7 ;  /* 0x0000001fff077819 */ /* 0x000fe40000011407 */
[----:B-1----:R-:W-:-:S04]  /*10580*/  @!P3 LEA R4, P2, R6, R11, 0x2 ;  /* 0x0000000b0604b211 */ /* 0x002fc800078410ff */
[----:B------:R-:W-:Y:S02]  /*10590*/  @!P3 LEA.HI.X R5, R6, R9, R7, 0x2, P2 ;  /* 0x000000090605b211 */ /* 0x000fe400010f1407 */
[----:B------:R-:W-:Y:S02]  /*105a0*/  ISETP.GE.AND P2, PT, R13, UR4, PT ;  /* 0x000000040d007c0c */ /* 0x000fe4000bf46270 */
[----:B------:R-:W-:Y:S01]  /*105b0*/  @!P1 LEA R6, P4, R12, R11, 0x2 ;  /* 0x0000000b0c069211 */ /* 0x000fe200078810ff */
[----:B------:R1:W-:Y:S01]  /*105c0*/  @!P3 ST.E.64 desc[UR40][R4.64], R48 ;  /* 0x000000300400b985 */ /* 0x0003e2000c101b28 */
[----:B------:R-:W-:Y:S02]  /*105d0*/  ISETP.GE.AND P3, PT, R14, UR4, PT ;  /* 0x000000040e007c0c */ /* 0x000fe4000bf66270 */
[----:B------:R-:W-:Y:S01]  /*105e0*/  @!P1 LEA.HI.X R7, R12, R9, R15, 0x2, P4 ;  /* 0x000000090c079211 */ /* 0x000fe200020f140f */
[C---:B------:R-:W-:Y:S02]  /*105f0*/  VIADD R12, R224.reuse, 0x58 ;  /* 0x00000058e00c7836 */ /* 0x040fe40000000000 */
[----:B------:R-:W-:-:S02]  /*10600*/  VIADD R15, R224, 0x48 ;  /* 0x00000048e00f7836 */ /* 0x000fc40000000000 */
[----:B------:R2:W-:Y:S01]  /*10610*/  @!P1 ST.E.64 desc[UR40][R6.64], R52 ;  /* 0x0000003406009985 */ /* 0x0005e2000c101b28 */
[----:B------:R-:W-:Y:S02]  /*10620*/  ISETP.GE.AND P1, PT, R12, UR4, PT ;  /* 0x000000040c007c0c */ /* 0x000fe4000bf26270 */
[----:B------:R-:W-:Y:S02]  /*10630*/  SHF.R.S32.HI R15, RZ, 0x1f, R15 ;  /* 0x0000001fff0f7819 */ /* 0x000fe4000001140f */
[----:B-1----:R-:W-:-:S04]  /*10640*/  @!P0 LEA R4, P4, R20, R11, 0x2 ;  /* 0x0000000b14048211 */ /* 0x002fc800078810ff */
[----:B------:R-:W-:Y:S01]  /*10650*/  @!P0 LEA.HI.X R5, R20, R9, R21, 0x2, P4 ;  /* 0x0000000914058211 */ /* 0x000fe200020f1415 */
[C---:B------:R-:W-:Y:S02]  /*10660*/  VIADD R20, R224.reuse, 0x60 ;  /* 0x00000060e0147836 */ /* 0x040fe40000000000 */
[----:B------:R-:W-:Y:S01]  /*10670*/  VIADD R21, R224, 0x50 ;  /* 0x00000050e0157836 */ /* 0x000fe20000000000 */
[C---:B--2---:R-:W-:Y:S01]  /*10680*/  @!P2 LEA R6, P5, R13.reuse, R11, 0x2 ;  /* 0x0000000b0d06a211 */ /* 0x044fe200078a10ff */
[----:B------:R1:W-:Y:S01]  /*10690*/  @!P0 ST.E.64 desc[UR40][R4.64], R56 ;  /* 0x0000003804008985 */ /* 0x0003e2000c101b28 */
[----:B------:R-:W-:Y:S02]  /*106a0*/  ISETP.GE.AND P0, PT, R20, UR4, PT ;  /* 0x0000000414007c0c */ /* 0x000fe4000bf06270 */
[----:B------:R-:W-:Y:S01]  /*106b0*/  @!P2 LEA.HI.X R7, R13, R9, R15, 0x2, P5 ;  /* 0x000000090d07a211 */ /* 0x000fe200028f140f */
[C---:B------:R-:W-:Y:S01]  /*106c0*/  VIADD R13, R224.reuse, 0x68 ;  /* 0x00000068e00d7836 */ /* 0x040fe20000000000 */
[----:B------:R-:W-:Y:S01]  /*106d0*/  SHF.R.S32.HI R21, RZ, 0x1f, R21 ;  /* 0x0000001fff157819 */ /* 0x000fe20000011415 */
        /* <DEDUP_REMOVED lines=8> */
[----:B--2---:R-:W-:Y:S01]  /*10760*/  @!P1 LEA R6, P5, R12, R11, 0x2 ;  /* 0x0000000b0c069211 */ /* 0x004fe200078a10ff */
        /* <DEDUP_REMOVED lines=35> */
[----:B------:R-:W-:Y:S02]  /*109a0*/  SHF.R.S32.HI R15, RZ, 0x1f, R15 ;  /* 0x0000001fff0f7819 */ /* 0x000fe4000001140f */
[----:B------:R-:W-:Y:S02]  /*109b0*/  ISETP.GE.AND P1, PT, R12, UR4, PT ;  /* 0x000000040c007c0c */ /* 0x000fe4000bf26270 */
[----:B-1----:R-:W-:-:S04]  /*109c0*/  @!P0 LEA R4, P4, R20, R11, 0x2 ;  /* 0x0000000b14048211 */ /* 0x002fc800078810ff */
[----:B------:R-:W-:Y:S02]  /*109d0*/  @!P0 LEA.HI.X R5, R20, R9, R21, 0x2, P4 ;  /* 0x0000000914058211 */ /* 0x000fe400020f1415 */
[----:B------:R-:W-:Y:S02]  /*109e0*/  SHF.R.S32.HI R21, RZ, 0x1f, R226 ;  /* 0x0000001fff157819 */ /* 0x000fe400000114e2 */
        /* <DEDUP_REMOVED lines=9> */
[----:B------:R-:W-:Y:S02]  /*10a80*/  SHF.R.S32.HI R13, RZ, 0x1f, R13 ;  /* 0x0000001fff0d7819 */ /* 0x000fe4000001140d */
[----:B------:R-:W-:Y:S02]  /*10a90*/  ISETP.GE.AND P2, PT, R236, UR4, PT ;  /* 0x00000004ec007c0c */ /* 0x000fe4000bf46270 */
[----:B-1----:R-:W-:-:S04]  /*10aa0*/  @!P3 LEA R4, P4, R14, R11, 0x2 ;  /* 0x0000000b0e04b211 */ /* 0x002fc800078810ff */
[----:B------:R-:W-:Y:S02]  /*10ab0*/  @!P3 LEA.HI.X R5, R14, R9, R15, 0x2, P4 ;  /* 0x000000090e05b211 */ /* 0x000fe400020f140f */
[----:B------:R-:W-:Y:S02]  /*10ac0*/  ISETP.GE.AND P4, PT, R235, UR4, PT ;  /* 0x00000004eb007c0c */ /* 0x000fe4000bf86270 */
[C---:B--2---:R-:W-:Y:S01]  /*10ad0*/  @!P1 LEA R6, P5, R12.reuse, R11, 0x2 ;  /* 0x0000000b0c069211 */ /* 0x044fe200078a10ff */
[----:B------:R1:W-:Y:S01]  /*10ae0*/  @!P3 ST.E.64 desc[UR40][R4.64], R96 ;  /* 0x000000600400b985 */ /* 0x0003e2000c101b28 */
[----:B------:R-:W-:Y:S02]  /*10af0*/  SHF.R.S32.HI R15, RZ, 0x1f, R232 ;  /* 0x0000001fff0f7819 */ /* 0x000fe400000114e8 */
[----:B------:R-:W-:Y:S02]  /*10b00*/  @!P1 LEA.HI.X R7, R12, R9, R13, 0x2, P5 ;  /* 0x000000090c079211 */ /* 0x000fe400028f140d */
[----:B------:R-:W-:-:S02]  /*10b10*/  SHF.R.S32.HI R13, RZ, 0x1f, R237 ;  /* 0x0000001fff0d7819 */ /* 0x000fc400000114ed */
[----:B------:R-:W-:Y:S01]  /*10b20*/  SHF.R.S32.HI R12, RZ, 0x1f, R236 ;  /* 0x0000001fff0c7819 */ /* 0x000fe200000114ec */
[----:B------:R2:W-:Y:S01]  /*10b30*/  @!P1 ST.E.64 desc[UR40][R6.64], R100 ;  /* 0x0000006406009985 */ /* 0x0005e2000c101b28 */
[----:B------:R-:W-:Y:S02]  /*10b40*/  ISETP.GE.AND P1, PT, R234, UR4, PT ;  /* 0x00000004ea007c0c */ /* 0x000fe4000bf26270 */
[----:B------:R-:W-:Y:S02]  /*10b50*/  SHF.R.S32.HI R14, RZ, 0x1f, R231 ;  /* 0x0000001fff0e7819 */ /* 0x000fe400000114e7 */
[----:B-1----:R-:W-:-:S04]  /*10b60*/  @!P0 LEA R4, P3, R237, R11, 0x2 ;  /* 0x0000000bed048211 */ /* 0x002fc800078610ff */
[----:B------:R-:W-:Y:S02]  /*10b70*/  @!P0 LEA.HI.X R5, R237, R9, R13, 0x2, P3 ;  /* 0x00000009ed058211 */ /* 0x000fe400018f140d */
[----:B------:R-:W-:Y:S02]  /*10b80*/  SHF.R.S32.HI R13, RZ, 0x1f, R235 ;  /* 0x0000001fff0d7819 */ /* 0x000fe400000114eb */
[C---:B--2---:R-:W-:Y:S01]  /*10b90*/  @!P2 LEA R6, P5, R236.reuse, R11, 0x2 ;  /* 0x0000000bec06a211 */ /* 0x044fe200078a10ff */
[----:B------:R1:W-:Y:S01]  /*10ba0*/  @!P0 ST.E.64 desc[UR40][R4.64], R104 ;  /* 0x0000006804008985 */ /* 0x0003e2000c101b28 */
[----:B------:R-:W-:Y:S02]  /*10bb0*/  ISETP.GE.AND P0, PT, R233, UR4, PT ;  /* 0x00000004e9007c0c */ /* 0x000fe4000bf06270 */
[----:B------:R-:W-:Y:S02]  /*10bc0*/  @!P2 LEA.HI.X R7, R236, R9, R12, 0x2, P5 ;  /* 0x00000009ec07a211 */ /* 0x000fe400028f140c */
[----:B------:R-:W-:-:S03]  /*10bd0*/  SHF.R.S32.HI R12, RZ, 0x1f, R234 ;  /* 0x0000001fff0c7819 */ /* 0x000fc600000114ea */
[----:B------:R2:W-:Y:S01]  /*10be0*/  @!P2 ST.E.64 desc[UR40][R6.64], R108 ;  /* 0x0000006c0600a985 */ /* 0x0005e2000c101b28 */
[----:B------:R-:W-:Y:S02]  /*10bf0*/  ISETP.GE.AND P2, PT, R232, UR4, PT ;  /* 0x00000004e8007c0c */ /* 0x000fe4000bf46270 */
[----:B-1----:R-:W-:-:S04]  /*10c00*/  @!P4 LEA R4, P3, R235, R11, 0x2 ;  /* 0x0000000beb04c211 */ /* 0x002fc800078610ff */
[----:B------:R-:W-:Y:S02]  /*10c10*/  @!P4 LEA.HI.X R5, R235, R9, R13, 0x2, P3 ;  /* 0x00000009eb05c211 */ /* 0x000fe400018f140d */
[----:B------:R-:W-:Y:S02]  /*10c20*/  ISETP.GE.AND P3, PT, R231, UR4, PT ;  /* 0x00000004e7007c0c */ /* 0x000fe4000bf66270 */
[C---:B--2---:R-:W-:Y:S01]  /*10c30*/  @!P1 LEA R6, P5, R234.reuse, R11, 0x2 ;  /* 0x0000000bea069211 */ /* 0x044fe200078a10ff */
[----:B------:R1:W-:Y:S03]  /*10c40*/  @!P4 ST.E.64 desc[UR40][R4.64], R112 ;  /* 0x000000700400c985 */ /* 0x0003e6000c101b28 */
[----:B------:R-:W-:Y:S02]  /*10c50*/  @!P1 LEA.HI.X R7, R234, R9, R12, 0x2, P5 ;  /* 0x00000009ea079211 */ /* 0x000fe400028f140c */
[----:B------:R-:W-:-:S03]  /*10c60*/  SHF.R.S32.HI R12, RZ, 0x1f, R233 ;  /* 0x0000001fff0c7819 */ /* 0x000fc600000114e9 */
[----:B------:R2:W-:Y:S01]  /*10c70*/  @!P1 ST.E.64 desc[UR40][R6.64], R116 ;  /* 0x0000007406009985 */ /* 0x0005e2000c101b28 */
[----:B------:R-:W-:Y:S02]  /*10c80*/  ISETP.GE.AND P1, PT, R230, UR4, PT ;  /* 0x00000004e6007c0c */ /* 0x000fe4000bf26270 */
[----:B-1----:R-:W-:-:S04]  /*10c90*/  @!P0 LEA R4, P4, R233, R11, 0x2 ;  /* 0x0000000be9048211 */ /* 0x002fc800078810ff */
[----:B------:R-:W-:Y:S02]  /*10ca0*/  @!P0 LEA.HI.X R5, R233, R9, R12, 0x2, P4 ;  /* 0x00000009e9058211 */ /* 0x000fe400020f140c */
[-C--:B------:R-:W-:Y:S02]  /*10cb0*/  @!P3 LEA R12, P4, R231, R11.reuse, 0x2 ;  /* 0x0000000be70cb211 */ /* 0x080fe400078810ff */
[C---:B--2---:R-:W-:Y:S01]  /*10cc0*/  @!P2 LEA R6, P5, R232.reuse, R11, 0x2 ;  /* 0x0000000be806a211 */ /* 0x044fe200078a10ff */
[----:B------:R1:W-:Y:S01]  /*10cd0*/  @!P0 ST.E.64 desc[UR40][R4.64], R120 ;  /* 0x0000007804008985 */ /* 0x0003e2000c101b28 */
[----:B------:R-:W-:Y:S02]  /*10ce0*/  ISETP.GE.AND P0, PT, R229, UR4, PT ;  /* 0x00000004e5007c0c */ /* 0x000fe4000bf06270 */
[-C--:B------:R-:W-:Y:S02]  /*10cf0*/  @!P2 LEA.HI.X R7, R232, R9.reuse, R15, 0x2, P5 ;  /* 0x00000009e807a211 */ /* 0x080fe400028f140f */
[----:B------:R-:W-:-:S02]  /*10d00*/  @!P3 LEA.HI.X R13, R231, R9, R14, 0x2, P4 ;  /* 0x00000009e70db211 */ /* 0x000fc400020f140e */
[----:B------:R-:W-:Y:S01]  /*10d10*/  ISETP.GE.AND P4, PT, R228, UR4, PT ;  /* 0x00000004e4007c0c */ /* 0x000fe2000bf86270 */
[----:B------:R2:W-:Y:S01]  /*10d20*/  @!P2 ST.E.64 desc[UR40][R6.64], R124 ;  /* 0x0000007c0600a985 */ /* 0x0005e2000c101b28 */
[----:B------:R-:W-:Y:S02]  /*10d30*/  SHF.R.S32.HI R14, RZ, 0x1f, R230 ;  /* 0x0000001fff0e7819 */ /* 0x000fe400000114e6 */
[----:B------:R-:W-:Y:S01]  /*10d40*/  ISETP.GE.AND P2, PT, R226, UR4, PT ;  /* 0x00000004e2007c0c */ /* 0x000fe2000bf46270 */
[----:B------:R3:W-:Y:S01]  /*10d50*/  @!P3 ST.E.64 desc[UR40][R12.64], R128 ;  /* 0x000000800c00b985 */ /* 0x0007e2000c101b28 */
[----:B------:R-:W-:Y:S02]  /*10d60*/  ISETP.GE.AND P3, PT, R225, UR4, PT ;  /* 0x00000004e1007c0c */ /* 0x000fe4000bf66270 */
[----:B-1----:R-:W-:-:S04]  /*10d70*/  @!P1 LEA R4, P5, R230, R11, 0x2 ;  /* 0x0000000be6049211 */ /* 0x002fc800078a10ff */
[----:B------:R-:W-:Y:S02]  /*10d80*/  @!P1 LEA.HI.X R5, R230, R9, R14, 0x2, P5 ;  /* 0x00000009e6059211 */ /* 0x000fe400028f140e */
[----:B------:R-:W-:Y:S02]  /*10d90*/  SHF.R.S32.HI R14, RZ, 0x1f, R229 ;  /* 0x0000001fff0e7819 */ /* 0x000fe400000114e5 */
[CC--:B--2---:R-:W-:Y:S01]  /*10da0*/  @!P0 LEA R6, P5, R229.reuse, R11.reuse, 0x2 ;  /* 0x0000000be5068211 */ /* 0x0c4fe200078a10ff */
[----:B------:R1:W-:Y:S01]  /*10db0*/  @!P1 ST.E.64 desc[UR40][R4.64], R132 ;  /* 0x0000008404009985 */ /* 0x0003e2000c101b28 */
[----:B---3--:R-:W-:Y:S02]  /*10dc0*/  @!P4 LEA R12, P1, R228, R11, 0x2 ;  /* 0x0000000be40cc211 */ /* 0x008fe400078210ff */
[----:B------:R-:W-:Y:S02]  /*10dd0*/  @!P0 LEA.HI.X R7, R229, R9, R14, 0x2, P5 ;  /* 0x00000009e5078211 */ /* 0x000fe400028f140e */
[----:B------:R-:W-:-:S03]  /*10de0*/  SHF.R.S32.HI R14, RZ, 0x1f, R228 ;  /* 0x0000001fff0e7819 */ /* 0x000fc600000114e4 */
[----:B------:R3:W-:Y:S01]  /*10df0*/  @!P0 ST.E.64 desc[UR40][R6.64], R136 ;  /* 0x0000008806008985 */ /* 0x0007e2000c101b28 */
[----:B------:R-:W-:Y:S02]  /*10e00*/  @!P4 LEA.HI.X R13, R228, R9, R14, 0x2, P1 ;  /* 0x00000009e40dc211 */ /* 0x000fe400008f140e */
[CC--:B------:R-:W-:Y:S02]  /*10e10*/  @!P3 LEA R14, P1, R225.reuse, R11.reuse, 0x2 ;  /* 0x0000000be10eb211 */ /* 0x0c0fe400078210ff */
[C---:B-1----:R-:W-:Y:S01]  /*10e20*/  @!P2 LEA R4, P5, R226.reuse, R11, 0x2 ;  /* 0x0000000be204a211 */ /* 0x042fe200078a10ff */
[----:B------:R3:W-:Y:S01]  /*10e30*/  @!P4 ST.E.64 desc[UR40][R12.64], R140 ;  /* 0x0000008c0c00c985 */ /* 0x0007e2000c101b28 */
[-C--:B------:R-:W-:Y:S02]  /*10e40*/  @!P3 LEA.HI.X R15, R225, R9.reuse, R20, 0x2, P1 ;  /* 0x00000009e10fb211 */ /* 0x080fe400008f1414 */
[----:B------:R-:W-:-:S05]  /*10e50*/  @!P2 LEA.HI.X R5, R226, R9, R21, 0x2, P5 ;  /* 0x00000009e205a211 */ /* 0x000fca00028f1415 */
[----:B------:R3:W-:Y:S04]  /*10e60*/  @!P2 ST.E.64 desc[UR40][R4.64], R144 ;  /* 0x000000900400a985 */ /* 0x0007e8000c101b28 */
[----:B------:R3:W-:Y:S02]  /*10e70*/  @!P3 ST.E.64 desc[UR40][R14.64], R148 ;  /* 0x000000940e00b985 */ /* 0x0007e4000c101b28 */
.L_x_9767:
[----:B------:R-:W-:Y:S05]  /*10e80*/  BSYNC B1 ;  /* 0x0000000000017941 */ /* 0x000fea0003800000 */
.L_x_9766:
[----:B------:R-:W-:-:S03]  /*10e90*/  UMOV UR4, 0xffffffff ;  /* 0xffffffff00047882 */ /* 0x000fc60000000000 */
[----:B------:R-:W-:Y:S05]  /*10ea0*/  BRA.DIV UR4, `(.L_x_9768) ;  /* 0x000000a604447947 */ /* 0x000fea000b800000 */
[----:B------:R4:W0:Y:S04]  /*10eb0*/  SHFL.IDX PT, R20, R8, 0x1, 0x1c1f ;  /* 0x003c1f0008147f89 */ /* 0x00082800000e0000 */
[----:B---3--:R4:W3:Y:S02]  /*10ec0*/  SHFL.IDX PT, R14, R3, 0x1, 0x1c1f ;  /* 0x003c1f00030e7f89 */ /* 0x0088e400000e0000 */
.L_x_9985:
[----:B------:R-:W-:-:S13]  /*10ed0*/  ISETP.GE.AND P0, PT, R10, R0, PT ;  /* 0x000000000a00720c */ /* 0x000fda0003f06270 */
[----:B------:R-:W-:Y:S05]  /*10ee0*/  @P0 BRA `(.L_x_9764) ;  /* 0x0000001800f80947 */ /* 0x000fea0003800000 */
[----:B------:R-:W-:Y:S01]  /*10ef0*/  ULDC UR4, c[0x0][0xac8] ;  /* 0x0002b20000047ab9 */ /* 0x000fe20000000800 */
[C---:B-1----:R-:W-:Y:S01]  /*10f00*/  VIADD R9, R224.reuse, 0x8 ;  /* 0x00000008e0097836 */ /* 0x042fe20000000000 */
[C---:B------:R-:W-:Y:S01]  /*10f10*/  ISETP.GE.AND P2, PT, R224.reuse, UR4, PT ;  /* 0x00000004e0007c0c */ /* 0x040fe2000bf46270 */
[C---:B0---4-:R-:W-:Y:S02]  /*10f20*/  VIADD R3, R224.reuse, 0x10 ;  /* 0x00000010e0037836 */ /* 0x051fe40000000000 */
[C---:B------:R-:W-:Y:S01]  /*10f30*/  VIADD R12, R224.reuse, 0x18 ;  /* 0x00000018e00c7836 */ /* 0x040fe20000000000 */
[----:B------:R-:W-:Y:S01]  /*10f40*/  ISETP.GE.AND P3, PT, R9, UR4, PT ;  /* 0x0000000409007c0c */ /* 0x000fe2000bf66270 */
[C---:B------:R-:W-:Y:S01]  /*10f50*/  VIADD R8, R224.reuse, 0x20 ;  /* 0x00000020e0087836 */ /* 0x040fe20000000000 */
[----:B------:R-:W-:Y:S01]  /*10f60*/  ISETP.GE.AND P1, PT, R3, UR4, PT ;  /* 0x0000000403007c0c */ /* 0x000fe2000bf26270 */
[----:B------:R-:W-:Y:S01]  /*10f70*/  VIADD R13, R224, 0x8 ;  /* 0x00000008e00d7836 */ /* 0x000fe20000000000 */
[----:B------:R-:W-:Y:S01]  /*10f80*/  ISETP.GE.AND P0, PT, R12, UR4, PT ;  /* 0x000000040c007c0c */ /* 0x000fe2000bf06270 */
[----:B--2---:R-:W-:-:S02]  /*10f90*/  VIADD R11, R224, 0x10 ;  /* 0x00000010e00b7836 */ /* 0x004fc40000000000 */
[C---:B------:R-:W-:Y:S01]  /*10fa0*/  VIADD R15, R224.reuse, 0x58 ;  /* 0x00000058e00f7836 */ /* 0x040fe20000000000 */
[----:B------:R-:W-:Y:S01]  /*10fb0*/  SHF.R.S32.HI R13, RZ, 0x1f, R13 ;  /* 0x0000001fff0d7819 */ /* 0x000fe2000001140d */
[----:B---3--:R-:W-:Y:S01]  /*10fc0*/  @!P2 IMAD.MOV.U32 R4, RZ, RZ, R14 ;  /* 0x000000ffff04a224 */ /* 0x008fe200078e000e */
[----:B------:R-:W-:Y:S01]  /*10fd0*/  SHF.R.S32.HI R11, RZ, 0x1f, R11 ;  /* 0x0000001fff0b7819 */ /* 0x000fe2000001140b */
[----:B------:R-:W-:Y:S02]  /*10fe0*/  @!P2 IMAD.MOV.U32 R5, RZ, RZ, R20 ;  /* 0x000000ffff05a224 */ /* 0x000fe400078e0014 */
[C---:B------:R-:W-:Y:S01]  /*10ff0*/  @!P3 LEA R6, P4, R9.reuse, R14, 0x2 ;  /* 0x0000000e0906b211 */ /* 0x040fe200078810ff */
[C---:B------:R-:W-:Y:S02]  /*11000*/  VIADD R24, R224.reuse, 0x68 ;  /* 0x00000068e0187836 */ /* 0x040fe40000000000 */
[----:B------:R-:W-:Y:S01]  /*11010*/  @!P2 IMAD.WIDE R4, R224, 0x4, R4 ;  /* 0x00000004e004a825 */ /* 0x000fe200078e0204 */
[----:B------:R-:W-:-:S03]  /*11020*/  @!P3 LEA.HI.X R7, R9, R20, R13, 0x2, P4 ;  /* 0x000000140907b211 */ /* 0x000fc600020f140d */
[----:B------:R-:W-:Y:S01]  /*11030*/  VIADD R9, R224, 0x28 ;  /* 0x00000028e0097836 */ /* 0x000fe20000000000 */
[----:B------:R0:W-:Y:S01]  /*11040*/  @!P2 ST.E.64 desc[UR40][R4.64], R26 ;  /* 0x0000001a0400a985 */ /* 0x0001e2000c101b28 */
[----:B------:R-:W-:Y:S01]  /*11050*/  ISETP.GE.AND P2, PT, R8, UR4, PT ;  /* 0x0000000408007c0c */ /* 0x000fe2000bf46270 */
[C---:B------:R-:W-:Y:S02]  /*11060*/  VIADD R13, R224.reuse, 0x18 ;  /* 0x00000018e00d7836 */ /* 0x040fe40000000000 */
[----:B------:R1:W-:Y:S01]  /*11070*/  @!P3 ST.E.64 desc[UR40][R6.64], R30 ;  /* 0x0000001e0600b985 */ /* 0x0003e2000c101b28 */
[----:B------:R-:W-:Y:S01]  /*11080*/  ISETP.GE.AND P3, PT, R9, UR4, PT ;  /* 0x0000000409007c0c */ /* 0x000fe2000bf66270 */
[C---:B------:R-:W-:Y:S01]  /*11090*/  VIADD R21, R224.reuse, 0x58 ;  /* 0x00000058e0157836 */ /* 0x040fe20000000000 */
[----:B------:R-:W-:Y:S01]  /*110a0*/  SHF.R.S32.HI R13, RZ, 0x1f, R13 ;  /* 0x0000001fff0d7819 */ /* 0x000fe2000001140d */
[C---:B------:R-:W-:Y:S02]  /*110b0*/  VIADD R28, R224.reuse, 0x78 ;  /* 0x00000078e01c7836 */ /* 0x040fe40000000000 */
[C---:B------:R-:W-:Y:S01]  /*110c0*/  VIADD R25, R224.reuse, 0x68 ;  /* 0x00000068e0197836 */ /* 0x040fe20000000000 */
[----:B------:R-:W-:Y:S01]  /*110d0*/  SHF.R.S32.HI R21, RZ, 0x1f, R21 ;  /* 0x0000001fff157819 */ /* 0x000fe20000011415 */
[----:B------:R-:W-:Y:S01]  /*110e0*/  VIADD R29, R224, 0x78 ;  /* 0x00000078e01d7836 */ /* 0x000fe20000000000 */
[----:B0-----:R-:W-:-:S02]  /*110f0*/  @!P1 LEA R4, P5, R3, R14, 0x2 ;  /* 0x0000000e03049211 */ /* 0x001fc400078a10ff */
[----:B------:R-:W-:Y:S02]  /*11100*/  SHF.R.S32.HI R25, RZ, 0x1f, R25 ;  /* 0x0000001fff197819 */ /* 0x000fe40000011419 */
[----:B------:R-:W-:Y:S01]  /*11110*/  @!P1 LEA.HI.X R5, R3, R20, R11, 0x2, P5 ;  /* 0x0000001403059211 */ /* 0x000fe200028f140b */
[----:B------:R-:W-:Y:S01]  /*11120*/  VIADD R3, R224, 0x30 ;  /* 0x00000030e0037836 */ /* 0x000fe20000000000 */
[----:B-1----:R-:W-:Y:S01]  /*11130*/  @!P0 LEA R6, P4, R12, R14, 0x2 ;  /* 0x0000000e0c068211 */ /* 0x002fe200078810ff */
[----:B------:R-:W-:Y:S01]  /*11140*/  VIADD R11, R224, 0x20 ;  /* 0x00000020e00b7836 */ /* 0x000fe20000000000 */
[----:B------:R-:W-:Y:S01]  /*11150*/  SHF.R.S32.HI R29, RZ, 0x1f, R29 ;  /* 0x0000001fff1d7819 */ /* 0x000fe2000001141d */
[----:B------:R0:W-:Y:S01]  /*11160*/  @!P1 ST.E.64 desc[UR40][R4.64], R34 ;  /* 0x0000002204009985 */ /* 0x0001e2000c101b28 */
[----:B------:R-:W-:Y:S02]  /*11170*/  ISETP.GE.AND P1, PT, R3, UR4, PT ;  /* 0x0000000403007c0c */ /* 0x000fe4000bf26270 */
[----:B------:R-:W-:-:S02]  /*11180*/  SHF.R.S32.HI R11, RZ, 0x1f, R11 ;  /* 0x0000001fff0b7819 */ /* 0x000fc4000001140b */
[----:B------:R-:W-:Y:S01]  /*11190*/  @!P0 LEA.HI.X R7, R12, R20, R13, 0x2, P4 ;  /* 0x000000140c078211 */ /* 0x000fe200020f140d */
[C---:B------:R-:W-:Y:S02]  /*111a0*/  VIADD R12, R224.reuse, 0x38 ;  /* 0x00000038e00c7836 */ /* 0x040fe40000000000 */
[----:B------:R-:W-:Y:S02]  /*111b0*/  VIADD R13, R224, 0x28 ;  /* 0x00000028e00d7836 */ /* 0x000fe40000000000 */
[----:B------:R1:W-:Y:S01]  /*111c0*/  @!P0 ST.E.64 desc[UR40][R6.64], R38 ;  /* 0x0000002606008985 */ /* 0x0003e2000c101b28 */
[----:B------:R-:W-:Y:S02]  /*111d0*/  ISETP.GE.AND P0, PT, R12, UR4, PT ;  /* 0x000000040c007c0c */ /* 0x000fe4000bf06270 */
[----:B------:R-:W-:Y:S02]  /*111e0*/  SHF.R.S32.HI R13, RZ, 0x1f, R13 ;  /* 0x0000001fff0d7819 */ /* 0x000fe4000001140d */
[----:B0-----:R-:W-:-:S04]  /*111f0*/  @!P2 LEA R4, P5, R8, R14, 0x2 ;  /* 0x0000000e0804a211 */ /* 0x001fc800078a10ff */
[----:B------:R-:W-:Y:S01]  /*11200*/  @!P2 LEA.HI.X R5, R8, R20, R11, 0x2, P5 ;  /* 0x000000140805a211 */ /* 0x000fe200028f140b */
[C---:B------:R-:W-:Y:S02]  /*11210*/  VIADD R8, R224.reuse, 0x40 ;  /* 0x00000040e0087836 */ /* 0x040fe40000000000 */
[----:B------:R-:W-:Y:S02]  /*11220*/  VIADD R11, R224, 0x30 ;  /* 0x00000030e00b7836 */ /* 0x000fe40000000000 */
[----:B------:R0:W-:Y:S01]  /*11230*/  @!P2 ST.E.64 desc[UR40][R4.64], R42 ;  /* 0x0000002a0400a985 */ /* 0x0001e2000c101b28 */
[----:B-1----:R-:W-:Y:S02]  /*11240*/  @!P3 LEA R6, P4, R9, R14, 0x2 ;  /* 0x0000000e0906b211 */ /* 0x002fe400078810ff */
[----:B------:R-:W-:Y:S02]  /*11250*/  ISETP.GE.AND P2, PT, R8, UR4, PT ;  /* 0x0000000408007c0c */ /* 0x000fe4000bf46270 */
[----:B------:R-:W-:-:S02]  /*11260*/  SHF.R.S32.HI R11, RZ, 0x1f, R11 ;  /* 0x0000001fff0b7819 */ /* 0x000fc4000001140b */
[----:B------:R-:W-:Y:S01]  /*11270*/  @!P3 LEA.HI.X R7, R9, R20, R13, 0x2, P4 ;  /* 0x000000140907b211 */ /* 0x000fe200020f140d */
[C---:B------:R-:W-:Y:S02]  /*11280*/  VIADD R9, R224.reuse, 0x48 ;  /* 0x00000048e0097836 */ /* 0x040fe40000000000 */
[----:B------:R-:W-:Y:S02]  /*11290*/  VIADD R13, R224, 0x38 ;  /* 0x00000038e00d7836 */ /* 0x000fe40000000000 */
[----:B------:R1:W-:Y:S01]  /*112a0*/  @!P3 ST.E.64 desc[UR40][R6.64], R46 ;  /* 0x0000002e0600b985 */ /* 0x0003e2000c101b28 */
[----:B------:R-:W-:Y:S02]  /*112b0*/  ISETP.GE.AND P3, PT, R9, UR4, PT ;  /* 0x0000000409007c0c */ /* 0x000fe4000bf66270 */
[----:B0-----:R-:W-:Y:S02]  /*112c0*/  @!P1 LEA R4, P5, R3, R14, 0x2 ;  /* 0x0000000e03049211 */ /* 0x001fe400078a10ff */
[----:B------:R-:W-:-:S02]  /*112d0*/  SHF.R.S32.HI R13, RZ, 0x1f, R13 ;  /* 0x0000001fff0d7819 */ /* 0x000fc4000001140d */
[----:B------:R-:W-:Y:S01]  /*112e0*/  @!P1 LEA.HI.X R5, R3, R20, R11, 0x2, P5 ;  /* 0x0000001403059211 */ /* 0x000fe200028f140b */
[C---:B------:R-:W-:Y:S02]  /*112f0*/  VIADD R3, R224.reuse, 0x50 ;  /* 0x00000050e0037836 */ /* 0x040fe40000000000 */
[----:B------:R-:W-:Y:S02]  /*11300*/  VIADD R11, R224, 0x40 ;  /* 0x00000040e00b7836 */ /* 0x000fe40000000000 */
[----:B------:R0:W-:Y:S01]  /*11310*/  @!P1 ST.E.64 desc[UR40][R4.64], R50 ;  /* 0x0000003204009985 */ /* 0x0001e2000c101b28 */
[----:B------:R-:W-:Y:S02]  /*11320*/  ISETP.GE.AND P1, PT, R3, UR4, PT ;  /* 0x0000000403007c0c */ /* 0x000fe4000bf26270 */
[----:B-1----:R-:W-:Y:S02]  /*11330*/  @!P0 LEA R6, P4, R12, R14, 0x2 ;  /* 0x0000000e0c068211 */ /* 0x002fe400078810ff */
        /* <DEDUP_REMOVED lines=12> */
[----:B------:R-:W-:Y:S02]  /*11400*/  SHF.R.S32.HI R11, RZ, 0x1f, R11 ;  /* 0x0000001fff0b7819 */ /* 0x000fe4000001140b */
[----:B-1----:R-:W-:Y:S02]  /*11410*/  @!P3 LEA R6, P4, R9, R14, 0x2 ;  /* 0x0000000e0906b211 */ /* 0x002fe400078810ff */
[----:B------:R-:W-:-:S02]  /*11420*/  ISETP.GE.AND P2, PT, R12, UR4, PT ;  /* 0x000000040c007c0c */ /* 0x000fc4000bf46270 */
[----:B------:R-:W-:Y:S02]  /*11430*/  SHF.R.S32.HI R8, RZ, 0x1f, R8 ;  /* 0x0000001fff087819 */ /* 0x000fe40000011408 */
[----:B------:R-:W-:Y:S02]  /*11440*/  @!P3 LEA.HI.X R7, R9, R20, R11, 0x2, P4 ;  /* 0x000000140907b211 */ /* 0x000fe400020f140b */
[----:B0-----:R-:W-:-:S03]  /*11450*/  @!P1 LEA R4, P5, R3, R14, 0x2 ;  /* 0x0000000e03049211 */ /* 0x001fc600078a10ff */
[----:B------:R0:W-:Y:S01]  /*11460*/  @!P3 ST.E.64 desc[UR40][R6.64], R62 ;  /* 0x0000003e0600b985 */ /* 0x0001e2000c101b28 */
[----:B------:R-:W-:Y:S02]  /*11470*/  ISETP.GE.AND P3, PT, R24, UR4, PT ;  /* 0x0000000418007c0c */ /* 0x000fe4000bf66270 */
[----:B------:R-:W-:Y:S01]  /*11480*/  @!P1 LEA.HI.X R5, R3, R20, R8, 0x2, P5 ;  /* 0x0000001403059211 */ /* 0x000fe200028f1408 */
[----:B------:R-:W-:Y:S01]  /*11490*/  VIADD R3, R224, 0x70 ;  /* 0x00000070e0037836 */ /* 0x000fe20000000000 */
[-C--:B------:R-:W-:Y:S02]  /*114a0*/  @!P0 LEA R8, P4, R15, R14.reuse, 0x2 ;  /* 0x0000000e0f088211 */ /* 0x080fe400078810ff */
[----:B------:R-:W-:Y:S01]  /*114b0*/  @!P2 LEA R10, P5, R12, R14, 0x2 ;  /* 0x0000000e0c0aa211 */ /* 0x000fe200078a10ff */
[----:B------:R1:W-:Y:S01]  /*114c0*/  @!P1 ST.E.64 desc[UR40][R4.64], R66 ;  /* 0x0000004204009985 */ /* 0x0003e2000c101b28 */
[----:B------:R-:W-:Y:S02]  /*114d0*/  ISETP.GE.AND P1, PT, R3, UR4, PT ;  /* 0x0000000403007c0c */ /* 0x000fe4000bf26270 */
[-C--:B------:R-:W-:Y:S01]  /*114e0*/  @!P0 LEA.HI.X R9, R15, R20.reuse, R21, 0x2, P4 ;  /* 0x000000140f098211 */ /* 0x080fe200020f1415 */
[----:B------:R-:W-:Y:S01]  /*114f0*/  VIADD R21, R224, 0x80 ;  /* 0x00000080e0157836 */ /* 0x000fe20000000000 */
[----:B------:R-:W-:Y:S01]  /*11500*/  @!P2 LEA.HI.X R11, R12, R20, R13, 0x2, P5 ;  /* 0x000000140c0ba211 */ /* 0x000fe200028f140d */
[----:B------:R-:W-:Y:S01]  /*11510*/  VIADD R15, R224, 0x70 ;  /* 0x00000070e00f7836 */ /* 0x000fe20000000000 */
[----:B------:R-:W-:Y:S01]  /*11520*/  @!P3 LEA R12, P4, R24, R14, 0x2 ;  /* 0x0000000e180cb211 */ /* 0x000fe200078810ff */
[----:B------:R2:W-:Y:S01]  /*11530*/  @!P0 ST.E.64 desc[UR40][R8.64], R70 ;  /* 0x0000004608008985 */ /* 0x0005e2000c101b28 */
[----:B------:R-:W-:-:S02]  /*11540*/  ISETP.GE.AND P0, PT, R28, UR4, PT ;  /* 0x000000041c007c0c */ /* 0x000fc4000bf06270 */
[----:B------:R-:W-:Y:S01]  /*11550*/  SHF.R.S32.HI R15, RZ, 0x1f, R15 ;  /* 0x0000001fff0f7819 */ /* 0x000fe2000001140f */
[----:B------:R3:W-:Y:S01]  /*11560*/  @!P2 ST.E.64 desc[UR40][R10.64], R74 ;  /* 0x0000004a0a00a985 */ /* 0x0007e2000c101b28 */
[----:B------:R-:W-:Y:S02]  /*11570*/  ISETP.GE.AND P2, PT, R21, UR4, PT ;  /* 0x0000000415007c0c */ /* 0x000fe4000bf46270 */
[C---:B0-----:R-:W-:Y:S02]  /*11580*/  @!P1 LEA R6, P5, R3.reuse, R14, 0x2 ;  /* 0x0000000e03069211 */ /* 0x041fe400078a10ff */
[-C--:B------:R-:W-:Y:S01]  /*11590*/  @!P3 LEA.HI.X R13, R24, R20.reuse, R25, 0x2, P4 ;  /* 0x00000014180db211 */ /* 0x080fe200020f1419 */
[C---:B------:R-:W-:Y:S01]  /*115a0*/  VIADD R24, R224.reuse, 0x88 ;  /* 0x00000088e0187836 */ /* 0x040fe20000000000 */
[----:B------:R-:W-:Y:S01]  /*115b0*/  @!P1 LEA.HI.X R7, R3, R20, R15, 0x2, P5 ;  /* 0x0000001403079211 */ /* 0x000fe200028f140f */
[C---:B------:R-:W-:Y:S02]  /*115c0*/  VIADD R3, R224.reuse, 0x90 ;  /* 0x00000090e0037836 */ /* 0x040fe40000000000 */
[----:B------:R0:W-:Y:S01]  /*115d0*/  @!P3 ST.E.64 desc[UR40][R12.64], R78 ;  /* 0x0000004e0c00b985 */ /* 0x0001e2000c101b28 */
[----:B------:R-:W-:Y:S01]  /*115e0*/  VIADD R25, R224, 0x80 ;  /* 0x00000080e0197836 */ /* 0x000fe20000000000 */
[----:B------:R-:W-:Y:S01]  /*115f0*/  ISETP.GE.AND P3, PT, R24, UR4, PT ;  /* 0x0000000418007c0c */ /* 0x000fe2000bf66270 */
[----:B------:R-:W-:Y:S01]  /*11600*/  VIADD R15, R224, 0x98 ;  /* 0x00000098e00f7836 */ /* 0x000fe20000000000 */
[----:B------:R4:W-:Y:S01]  /*11610*/  @!P1 ST.E.64 desc[UR40][R6.64], R82 ;  /* 0x0000005206009985 */ /* 0x0009e2000c101b28 */
[----:B-1----:R-:W-:-:S02]  /*11620*/  @!P0 LEA R4, P4, R28, R14, 0x2 ;  /* 0x0000000e1c048211 */ /* 0x002fc400078810ff */
[----:B------:R-:W-:Y:S02]  /*11630*/  ISETP.GE.AND P1, PT, R3, UR4, PT ;  /* 0x0000000403007c0c */ /* 0x000fe4000bf26270 */
[----:B------:R-:W-:Y:S02]  /*11640*/  SHF.R.S32.HI R25, RZ, 0x1f, R25 ;  /* 0x0000001fff197819 */ /* 0x000fe40000011419 */
[C---:B--2---:R-:W-:Y:S02]  /*11650*/  @!P2 LEA R8, P5, R21.reuse, R14, 0x2 ;  /* 0x0000000e1508a211 */ /* 0x044fe400078a10ff */
[-C--:B------:R-:W-:Y:S02]  /*11660*/  @!P0 LEA.HI.X R5, R28, R20.reuse, R29, 0x2, P4 ;  /* 0x000000141c058211 */ /* 0x080fe400020f141d */
[----:B------:R-:W-:Y:S01]  /*11670*/  @!P2 LEA.HI.X R9, R21, R20, R25, 0x2, P5 ;  /* 0x000000141509a211 */ /* 0x000fe200028f1419 */
[----:B------:R-:W-:Y:S01]  /*11680*/  VIADD R21, R224, 0x90 ;  /* 0x00000090e0157836 */ /* 0x000fe20000000000 */
[----:B---3--:R-:W-:Y:S01]  /*11690*/  @!P3 LEA R10, P4, R24, R14, 0x2 ;  /* 0x0000000e180ab211 */ /* 0x008fe200078810ff */
[----:B------:R-:W-:Y:S01]  /*116a0*/  VIADD R25, R224, 0x88 ;  /* 0x00000088e0197836 */ /* 0x000fe20000000000 */
[----:B------:R1:W-:Y:S01]  /*116b0*/  @!P0 ST.E.64 desc[UR40][R4.64], R86 ;  /* 0x0000005604008985 */ /* 0x0003e2000c101b28 */
[----:B------:R-:W-:-:S02]  /*116c0*/  ISETP.GE.AND P0, PT, R15, UR4, PT ;  /* 0x000000040f007c0c */ /* 0x000fc4000bf06270 */
[----:B------:R-:W-:Y:S01]  /*116d0*/  SHF.R.S32.HI R21, RZ, 0x1f, R21 ;  /* 0x0000001fff157819 */ /* 0x000fe20000011415 */
[----:B------:R2:W-:Y:S01]  /*116e0*/  @!P2 ST.E.64 desc[UR40][R8.64], R90 ;  /* 0x0000005a0800a985 */ /* 0x0005e2000c101b28 */
[----:B------:R-:W-:Y:S02]  /*116f0*/  SHF.R.S32.HI R25, RZ, 0x1f, R25 ;  /* 0x0000001fff197819 */ /* 0x000fe40000011419 */
[----:B0-----:R-:W-:Y:S02]  /*11700*/  @!P1 LEA R12, P5, R3, R14, 0x2 ;  /* 0x0000000e030c9211 */ /* 0x001fe400078a10ff */
[----:B------:R-:W-:Y:S02]  /*11710*/  ISETP.GE.AND P2, PT, R237, UR4, PT ;  /* 0x00000004ed007c0c */ /* 0x000fe4000bf46270 */
[-C--:B------:R-:W-:Y:S02]  /*11720*/  @!P3 LEA.HI.X R11, R24, R20.reuse, R25, 0x2, P4 ;  /* 0x00000014180bb211 */ /* 0x080fe400020f1419 */
[----:B------:R-:W-:Y:S01]  /*11730*/  @!P1 LEA.HI.X R13, R3, R20, R21, 0x2, P5 ;  /* 0x00000014030d9211 */ /* 0x000fe200028f1415 */
[----:B------:R-:W-:Y:S01]  /*11740*/  VIADD R21, R224, 0x98 ;  /* 0x00000098e0157836 */ /* 0x000fe20000000000 */
[----:B------:R-:W-:Y:S01]  /*11750*/  ISETP.GE.AND P4, PT, R236, UR4, PT ;  /* 0x00000004ec007c0c */ /* 0x000fe2000bf86270 */
[----:B------:R0:W-:Y:S01]  /*11760*/  @!P3 ST.E.64 desc[UR40][R10.64], R94 ;  /* 0x0000005e0a00b985 */ /* 0x0001e2000c101b28 */
[----:B----4-:R-:W-:-:S02]  /*11770*/  @!P0 LEA R6, P5, R15, R14, 0x2 ;  /* 0x0000000e0f068211 */ /* 0x010fc400078a10ff */
[----:B------:R-:W-:Y:S01]  /*11780*/  SHF.R.S32.HI R21, RZ, 0x1f, R21 ;  /* 0x0000001fff157819 */ /* 0x000fe20000011415 */
[----:B------:R3:W-:Y:S01]  /*11790*/  @!P1 ST.E.64 desc[UR40][R12.64], R98 ;  /* 0x000000620c009985 */ /* 0x0007e2000c101b28 */
[----:B------:R-:W-:Y:S02]  /*117a0*/  ISETP.GE.AND P3, PT, R235, UR4, PT ;  /* 0x00000004eb007c0c */ /* 0x000fe4000bf66270 */
[----:B------:R-:W-:Y:S02]  /*117b0*/  SHF.R.S32.HI R3, RZ, 0x1f, R237 ;  /* 0x0000001fff037819 */ /* 0x000fe400000114ed */
[----:B-1----:R-:W-:Y:S02]  /*117c0*/  @!P2 LEA R4, P1, R237, R14, 0x2 ;  /* 0x0000000eed04a211 */ /* 0x002fe400078210ff */
[-C--:B------:R-:W-:Y:S02]  /*117d0*/  @!P0 LEA.HI.X R7, R15, R20.reuse, R21, 0x2, P5 ;  /* 0x000000140f078211 */ /* 0x080fe400028f1415 */
[----:B------:R-:W-:-:S02]  /*117e0*/  @!P2 LEA.HI.X R5, R237, R20, R3, 0x2, P1 ;  /* 0x00000014ed05a211 */ /* 0x000fc400008f1403 */
[----:B------:R-:W-:Y:S01]  /*117f0*/  ISETP.GE.AND P1, PT, R234, UR4, PT ;  /* 0x00000004ea007c0c */ /* 0x000fe2000bf26270 */
[----:B------:R1:W-:Y:S01]  /*11800*/  @!P0 ST.E.64 desc[UR40][R6.64], R102 ;  /* 0x0000006606008985 */ /* 0x0003e2000c101b28 */
[-C--:B--2---:R-:W-:Y:S02]  /*11810*/  @!P4 LEA R8, P0, R236, R14.reuse, 0x2 ;  /* 0x0000000eec08c211 */ /* 0x084fe400078010ff */
[----:B------:R-:W-:Y:S01]  /*11820*/  SHF.R.S32.HI R15, RZ, 0x1f, R236 ;  /* 0x0000001fff0f7819 */ /* 0x000fe200000114ec */
[----:B------:R2:W-:Y:S01]  /*11830*/  @!P2 ST.E.64 desc[UR40][R4.64], R106 ;  /* 0x0000006a0400a985 */ /* 0x0005e2000c101b28 */
[----:B------:R-:W-:Y:S02]  /*11840*/  SHF.R.S32.HI R3, RZ, 0x1f, R235 ;  /* 0x0000001fff037819 */ /* 0x000fe400000114eb */
[----:B0-----:R-:W-:Y:S02]  /*11850*/  @!P3 LEA R10, P5, R235, R14, 0x2 ;  /* 0x0000000eeb0ab211 */ /* 0x001fe400078a10ff */
[----:B------:R-:W-:-:S02]  /*11860*/  ISETP.GE.AND P2, PT, R233, UR4, PT ;  /* 0x00000004e9007c0c */ /* 0x000fc4000bf46270 */
[-C--:B------:R-:W-:Y:S02]  /*11870*/  @!P4 LEA.HI.X R9, R236, R20.reuse, R15, 0x2, P0 ;  /* 0x00000014ec09c211 */ /* 0x080fe400000f140f */
[----:B------:R-:W-:Y:S02]  /*11880*/  ISETP.GE.AND P0, PT, R232, UR4, PT ;  /* 0x00000004e8007c0c */ /* 0x000fe4000bf06270 */
[----:B------:R-:W-:Y:S01]  /*11890*/  @!P3 LEA.HI.X R11, R235, R20, R3, 0x2, P5 ;  /* 0x00000014eb0bb211 */ /* 0x000fe200028f1403 */
[----:B------:R0:W-:Y:S01]  /*118a0*/  @!P4 ST.E.64 desc[UR40][R8.64], R110 ;  /* 0x0000006e0800c985 */ /* 0x0001e2000c101b28 */
[----:B---3--:R-:W-:Y:S02]  /*118b0*/  @!P1 LEA R12, P4, R234, R14, 0x2 ;  /* 0x0000000eea0c9211 */ /* 0x008fe400078810ff */
[----:B------:R-:W-:Y:S01]  /*118c0*/  SHF.R.S32.HI R3, RZ, 0x1f, R234 ;  /* 0x0000001fff037819 */ /* 0x000fe200000114ea */
[----:B------:R3:W-:Y:S01]  /*118d0*/  @!P3 ST.E.64 desc[UR40][R10.64], R114 ;  /* 0x000000720a00b985 */ /* 0x0007e2000c101b28 */
[----:B------:R-:W-:-:S02]  /*118e0*/  ISETP.GE.AND P3, PT, R231, UR4, PT ;  /* 0x00000004e7007c0c */ /* 0x000fc4000bf66270 */
[----:B------:R-:W-:Y:S02]  /*118f0*/  @!P1 LEA.HI.X R13, R234, R20, R3, 0x2, P4 ;  /* 0x00000014ea0d9211 */ /* 0x000fe400020f1403 */
[CC--:B-1----:R-:W-:Y:S02]  /*11900*/  @!P2 LEA R6, P5, R233.reuse, R14.reuse, 0x2 ;  /* 0x0000000ee906a211 */ /* 0x0c2fe400078a10ff */
[----:B------:R-:W-:Y:S01]  /*11910*/  SHF.R.S32.HI R15, RZ, 0x1f, R233 ;  /* 0x0000001fff0f7819 */ /* 0x000fe200000114e9 */
[----:B------:R1:W-:Y:S01]  /*11920*/  @!P1 ST.E.64 desc[UR40][R12.64], R118 ;  /* 0x000000760c009985 */ /* 0x0003e2000c101b28 */
[----:B--2---:R-:W-:Y:S02]  /*11930*/  @!P0 LEA R4, P4, R232, R14, 0x2 ;  /* 0x0000000ee8048211 */ /* 0x004fe400078810ff */
[----:B------:R-:W-:Y:S02]  /*11940*/  SHF.R.S32.HI R3, RZ, 0x1f, R232 ;  /* 0x0000001fff037819 */ /* 0x000fe400000114e8 */
[----:B------:R-:W-:-:S02]  /*11950*/  @!P2 LEA.HI.X R7, R233, R20, R15, 0x2, P5 ;  /* 0x00000014e907a211 */ /* 0x000fc400028f140f */
[----:B------:R-:W-:Y:S02]  /*11960*/  ISETP.GE.AND P1, PT, R230, UR4, PT ;  /* 0x00000004e6007c0c */ /* 0x000fe4000bf26270 */
[----:B------:R-:W-:Y:S01]  /*11970*/  @!P0 LEA.HI.X R5, R232, R20, R3, 0x2, P4 ;  /* 0x00000014e8058211 */ /* 0x000fe200020f1403 */
[----:B------:R2:W-:Y:S01]  /*11980*/  @!P2 ST.E.64 desc[UR40][R6.64], R122 ;  /* 0x0000007a0600a985 */ /* 0x0005e2000c101b28 */
[----:B------:R-:W-:Y:S02]  /*11990*/  ISETP.GE.AND P4, PT, R229, UR4, PT ;  /* 0x00000004e5007c0c */ /* 0x000fe4000bf86270 */
[----:B------:R-:W-:Y:S01]  /*119a0*/  SHF.R.S32.HI R3, RZ, 0x1f, R231 ;  /* 0x0000001fff037819 */ /* 0x000fe200000114e7 */
[----:B------:R4:W-:Y:S01]  /*119b0*/  @!P0 ST.E.64 desc[UR40][R4.64], R126 ;  /* 0x0000007e04008985 */ /* 0x0009e2000c101b28 */
[----:B0-----:R-:W-:Y:S02]  /*119c0*/  @!P3 LEA R8, P5, R231, R14, 0x2 ;  /* 0x0000000ee708b211 */ /* 0x001fe400078a10ff */
[----:B------:R-:W-:-:S02]  /*119d0*/  ISETP.GE.AND P2, PT, R228, UR4, PT ;  /* 0x00000004e4007c0c */ /* 0x000fc4000bf46270 */
[----:B------:R-:W-:Y:S02]  /*119e0*/  ISETP.GE.AND P0, PT, R226, UR4, PT ;  /* 0x00000004e2007c0c */ /* 0x000fe4000bf06270 */
[----:B------:R-:W-:Y:S02]  /*119f0*/  @!P3 LEA.HI.X R9, R231, R20, R3, 0x2, P5 ;  /* 0x00000014e709b211 */ /* 0x000fe400028f1403 */
[----:B------:R-:W-:Y:S02]  /*11a00*/  SHF.R.S32.HI R3, RZ, 0x1f, R230 ;  /* 0x0000001fff037819 */ /* 0x000fe400000114e6 */
[-C--:B---3--:R-:W-:Y:S01]  /*11a10*/  @!P1 LEA R10, P5, R230, R14.reuse, 0x2 ;  /* 0x0000000ee60a9211 */ /* 0x088fe200078a10ff */
[----:B------:R4:W-:Y:S01]  /*11a20*/  @!P3 ST.E.64 desc[UR40][R8.64], R130 ;  /* 0x000000820800b985 */ /* 0x0009e2000c101b28 */
[----:B-1----:R-:W-:Y:S02]  /*11a30*/  @!P4 LEA R12, P3, R229, R14, 0x2 ;  /* 0x0000000ee50cc211 */ /* 0x002fe400078610ff */
[----:B------:R-:W-:-:S02]  /*11a40*/  SHF.R.S32.HI R21, RZ, 0x1f, R229 ;  /* 0x0000001fff157819 */ /* 0x000fc400000114e5 */
[----:B------:R-:W-:Y:S02]  /*11a50*/  @!P1 LEA.HI.X R11, R230, R20, R3, 0x2, P5 ;  /* 0x00000014e60b9211 */ /* 0x000fe400028f1403 */
[----:B--2---:R-:W-:Y:S02]  /*11a60*/  @!P2 LEA R6, P5, R228, R14, 0x2 ;  /* 0x0000000ee406a211 */ /* 0x004fe400078a10ff */
[----:B------:R-:W-:Y:S01]  /*11a70*/  SHF.R.S32.HI R15, RZ, 0x1f, R228 ;  /* 0x0000001fff0f7819 */ /* 0x000fe200000114e4 */
[----:B------:R4:W-:Y:S01]  /*11a80*/  @!P1 ST.E.64 desc[UR40][R10.64], R134 ;  /* 0x000000860a009985 */ /* 0x0009e2000c101b28 */
[----:B------:R-:W-:Y:S02]  /*11a90*/  @!P4 LEA.HI.X R13, R229, R20, R21, 0x2, P3 ;  /* 0x00000014e50dc211 */ /* 0x000fe400018f1415 */
[----:B------:R-:W-:Y:S02]  /*11aa0*/  SHF.R.S32.HI R3, RZ, 0x1f, R226 ;  /* 0x0000001fff037819 */ /* 0x000fe400000114e2 */
[----:B------:R-:W-:Y:S01]  /*11ab0*/  @!P0 LEA R24, P3, R226, R14, 0x2 ;  /* 0x0000000ee2188211 */ /* 0x000fe200078610ff */
[----:B------:R4:W-:Y:S01]  /*11ac0*/  @!P4 ST.E.64 desc[UR40][R12.64], R138 ;  /* 0x0000008a0c00c985 */ /* 0x0009e2000c101b28 */
[----:B------:R-:W-:-:S02]  /*11ad0*/  @!P2 LEA.HI.X R7, R228, R20, R15, 0x2, P5 ;  /* 0x00000014e407a211 */ /* 0x000fc400028f140f */
[----:B------:R-:W-:-:S03]  /*11ae0*/  @!P0 LEA.HI.X R25, R226, R20, R3, 0x2, P3 ;  /* 0x00000014e2198211 */ /* 0x000fc600018f1403 */
[----:B------:R4:W-:Y:S04]  /*11af0*/  @!P2 ST.E.64 desc[UR40][R6.64], R142 ;  /* 0x0000008e0600a985 */ /* 0x0009e8000c101b28 */
[----:B------:R4:W-:Y:S01]  /*11b00*/  @!P0 ST.E.64 desc[UR40][R24.64], R146 ;  /* 0x0000009218008985 */ /* 0x0009e2000c101b28 */
[----:B------:R-:W-:-:S13]  /*11b10*/  ISETP.GE.AND P0, PT, R225, UR4, PT ;  /* 0x00000004e1007c0c */ /* 0x000fda000bf06270 */
[----:B----4-:R-:W-:Y:S05]  /*11b20*/  @P0 BRA `(.L_x_9764) ;  /* 0x0000000c00e80947 */ /* 0x010fea0003800000 */
[----:B------:R-:W-:Y:S02]  /*11b30*/  SHF.R.S32.HI R3, RZ, 0x1f, R225 ;  /* 0x0000001fff037819 */ /* 0x000fe400000114e1 */
[----:B------:R-:W-:-:S04]  /*11b40*/  LEA R14, P0, R225, R14, 0x2 ;  /* 0x0000000ee10e7211 */ /* 0x000fc800078010ff */
[----:B------:R-:W-:-:S05]  /*11b50*/  LEA.HI.X R15, R225, R20, R3, 0x2, P0 ;  /* 0x00000014e10f7211 */ /* 0x000fca00000f1403 */
[----:B------:R0:W-:Y:S01]  /*11b60*/  ST.E.64 desc[UR40][R14.64], R150 ;  /* 0x000000960e007985 */ /* 0x0001e2000c101b28 */
[----:B------:R-:W-:Y:S05]  /*11b70*/  BRA `(.L_x_9764) ;  /* 0x0000000c00d47947 */ /* 0x000fea0003800000 */
.L_x_9751:
        /* <DEDUP_REMOVED lines=17> */
[----:B------:R-:W0:Y:S01]  /*11c90*/  @!P2 LDC R212, c[0x0][0xad4] ;  /* 0x0002b500ffd4ab82 */ /* 0x000e220000000800 */
[----:B----4-:R-:W-:Y:S01]  /*11ca0*/  VIADD R28, R0, 0xffffff80 ;  /* 0xffffff80001c7836 */ /* 0x010fe20000000000 */
[----:B0-----:R-:W-:-:S04]  /*11cb0*/  ISETP.GT.AND P2, PT, R212, 0x1, PT ;  /* 0x00000001d400780c */ /* 0x001fc80003f44270 */
[----:B------:R-:W-:Y:S01]  /*11cc0*/  ISETP.GT.AND P3, PT, R28, 0x7f, PT ;  /* 0x0000007f1c00780c */ /* 0x000fe20003f64270 */
[----:B---3--:R-:W-:-:S12]  /*11cd0*/  @P1 BRA `(.L_x_9769) ;  /* 0x0000000000101947 */ /* 0x008fd80003800000 */
[----:B------:R-:W-:Y:S05]  /*11ce0*/  @!P0 BRA `(.L_x_9769) ;  /* 0x00000000000c8947 */ /* 0x000fea0003800000 */
[----:B------:R-:W3:Y:S04]  /*11cf0*/  LDG.E R7, desc[UR40][R4.64] ;  /* 0x0000002804077981 */ /* 0x000ee8000c1e1900 */
[----:B-----5:R-:W3:Y:S02]  /*11d00*/  LDG.E R20, desc[UR40][R4.64+0x4] ;  /* 0x0000042804147981 */ /* 0x020ee4000c1e1900 */
[----:B---3--:R-:W-:-:S07]  /*11d10*/  IMAD.IADD R20, R20, 0x1, -R7 ;  /* 0x0000000114147824 */ /* 0x008fce00078e0a07 */
.L_x_9769:
[----:B------:R-:W3:Y:S01]  /*11d20*/  LDL.LU R0, [R1+0x4c] ;  /* 0x00004c0001007983 */ /* 0x000ee20000300800 */
[----:B------:R-:W-:Y:S01]  /*11d30*/  BSSY B1, `(.L_x_9770) ;  /* 0x0000037000017945 */ /* 0x000fe20003800000 */
[----:B------:R-:W-:Y:S02]  /*11d40*/  SEL R213, R213, RZ, !P0 ;  /* 0x000000ffd5d57207 */ /* 0x000fe40004000000 */
[----:B-----5:R-:W-:Y:S02]  /*11d50*/  SHF.R.S32.HI R26, RZ, 0x1f, R3 ;  /* 0x0000001fff1a7819 */ /* 0x020fe40000011403 */
[----:B---3--:R-:W-:Y:S01]  /*11d60*/  SEL R27, R0, RZ, !P0 ;  /* 0x000000ff001b7207 */ /* 0x008fe20004000000 */
[----:B------:R-:W-:Y:S06]  /*11d70*/  @P3 BRA `(.L_x_9771) ;  /* 0x0000000000c83947 */ /* 0x000fec0003800000 */
[----:B------:R-:W0:Y:S01]  /*11d80*/  S2R R5, SR_TID.X ;  /* 0x0000000000057919 */ /* 0x000e220000002100 */
[----:B------:R-:W3:Y:S02]  /*11d90*/  LDC R31, c[0x0][0xbe8] ;  /* 0x0002fa00ff1f7b82 */ /* 0x000ee40000000800 */
[----:B---3--:R-:W-:Y:S02]  /*11da0*/  IMAD R4, R20, R31, RZ ;  /* 0x0000001f14047224 */ /* 0x008fe400078e02ff */
[----:B0-----:R-:W-:-:S04]  /*11db0*/  IMAD R0, R218, 0x80, R5 ;  /* 0x00000080da007824 */ /* 0x001fc800078e0205 */
        /* <DEDUP_REMOVED lines=37> */
[----:B-1----:R-:W-:Y:S01]  /*12010*/  IMAD R0, R7, R11, RZ ;  /* 0x0000000b07007224 */ /* 0x002fe200078e02ff */
[----:B------:R-:W-:-:S05]  /*12020*/  SHF.R.S32.HI R13, RZ, 0x1f, R11 ;  /* 0x0000001fff0d7819 */ /* 0x000fca000001140b */
[C---:B------:R-:W-:Y:S02]  /*12030*/  IMAD R13, R6.reuse, R13, R0 ;  /* 0x0000000d060d7224 */ /* 0x040fe400078e0200 */
[----:B------:R-:W-:-:S04]  /*12040*/  IMAD.WIDE.U32 R6, R6, R11, R8 ;  /* 0x0000000b06067225 */ /* 0x000fc800078e0008 */
[----:B------:R-:W-:Y:S01]  /*12050*/  IMAD.IADD R0, R7, 0x1, R13 ;  /* 0x0000000107007824 */ /* 0x000fe200078e020d */
[----:B0-----:R-:W-:Y:S01]  /*12060*/  LEA R4, P0, R6, R4, 0x2 ;  /* 0x0000000406047211 */ /* 0x001fe200078010ff */
[----:B------:R-:W-:-:S03]  /*12070*/  IMAD.MOV.U32 R7, RZ, RZ, -0x800000 ;  /* 0xff800000ff077424 */ /* 0x000fc600078e00ff */
[----:B--2---:R-:W-:-:S05]  /*12080*/  LEA.HI.X R5, R6, R5, R0, 0x2, P0 ;  /* 0x0000000506057211 */ /* 0x004fca00000f1400 */
[----:B------:R0:W-:Y:S04]  /*12090*/  STG.E desc[UR40][R4.64], R7 ;  /* 0x0000000704007986 */ /* 0x0001e8000c101928 */
.L_x_9771:
[----:B------:R-:W-:Y:S05]  /*120a0*/  BSYNC B1 ;  /* 0x0000000000017941 */ /* 0x000fea0003800000 */
.L_x_9770:
[----:B------:R-:W-:Y:S05]  /*120b0*/  @P2 BRA `(.L_x_9764) ;  /* 0x0000000800842947 */ /* 0x000fea0003800000 */
[----:B------:R-:W3:Y:S01]  /*120c0*/  LDC R21, c[0x0][0xbe8] ;  /* 0x0002fa00ff157b82 */ /* 0x000ee20000000800 */
[----:B0-----:R-:W-:Y:S01]  /*120d0*/  SHF.R.S32.HI R5, RZ, 0x1f, R28 ;  /* 0x0000001fff057819 */ /* 0x001fe2000001141c */
[----:B------:R-:W-:Y:S02]  /*120e0*/  ULDC.64 UR4, c[0x0][0xaa0] ;  /* 0x0002a80000047ab9 */ /* 0x000fe40000000a00 */
[----:B------:R-:W-:Y:S01]  /*120f0*/  IMAD R0, R26, UR4, RZ ;  /* 0x000000041a007c24 */ /* 0x000fe2000f8e02ff */
[----:B------:R-:W-:Y:S01]  /*12100*/  LEA.HI R8, R5, R28, RZ, 0x3 ;  /* 0x0000001c05087211 */ /* 0x000fe200078f18ff */
[----:B------:R-:W-:-:S03]  /*12110*/  IMAD.WIDE.U32 R4, R3, UR4, RZ ;  /* 0x0000000403047c25 */ /* 0x000fc6000f8e00ff */
[----:B------:R-:W-:Y:S01]  /*12120*/  LOP3.LUT R9, R8, 0xfffffff8, RZ, 0xc0, !PT ;  /* 0xfffffff808097812 */ /* 0x000fe200078ec0ff */
[----:B------:R-:W-:Y:S01]  /*12130*/  IMAD R7, R3, UR5, R0 ;  /* 0x0000000503077c24 */ /* 0x000fe2000f8e0200 */
[----:B------:R-:W-:Y:S01]  /*12140*/  SHF.R.S32.HI R25, RZ, 0x3, R8 ;  /* 0x00000003ff197819 */ /* 0x000fe20000011408 */
[----:B------:R-:W-:Y:S02]  /*12150*/  ULDC.64 UR4, c[0x0][0xae8] ;  /* 0x0002ba0000047ab9 */ /* 0x000fe40000000a00 */
[----:B------:R-:W-:Y:S02]  /*12160*/  IMAD.IADD R28, R28, 0x1, -R9 ;  /* 0x000000011c1c7824 */ /* 0x000fe400078e0a09 */
[----:B------:R-:W-:Y:S02]  /*12170*/  IMAD.IADD R5, R5, 0x1, R7 ;  /* 0x0000000105057824 */ /* 0x000fe400078e0207 */
[----:B------:R-:W-:Y:S02]  /*12180*/  IMAD R3, R28, 0x20, R25 ;  /* 0x000000201c037824 */ /* 0x000fe400078e0219 */
[----:B------:R-:W-:Y:S01]  /*12190*/  IMAD.WIDE.U32 R4, R211, UR4, R4 ;  /* 0x00000004d3047c25 */ /* 0x000fe2000f8e0004 */
[----:B---3--:R-:W-:-:S03]  /*121a0*/  ISETP.NE.AND P0, PT, R21, 0x1, PT ;  /* 0x000000011500780c */ /* 0x008fc60003f05270 */
[----:B------:R-:W-:Y:S02]  /*121b0*/  IMAD R9, R218, 0x80, R3 ;  /* 0x00000080da097824 */ /* 0x000fe400078e0203 */
[----:B------:R-:W-:Y:S01]  /*121c0*/  IMAD R5, R211, UR5, R5 ;  /* 0x00000005d3057c24 */ /* 0x000fe2000f8e0205 */
[----:B------:R-:W-:Y:S01]  /*121d0*/  ULDC.64 UR4, c[0x0][0xaf0] ;  /* 0x0002bc0000047ab9 */ /* 0x000fe20000000a00 */
[----:B------:R-:W-:Y:S02]  /*121e0*/  IMAD.MOV.U32 R3, RZ, RZ, R9 ;  /* 0x000000ffff037224 */ /* 0x000fe400078e0009 */
[----:B------:R-:W-:-:S04]  /*121f0*/  IMAD.WIDE.U32 R4, R213, UR4, R4 ;  /* 0x00000004d5047c25 */ /* 0x000fc8000f8e0004 */
[----:B------:R-:W0:Y:S08]  /*12200*/  @P0 LDC R6, c[0x0][0xbec] ;  /* 0x0002fb00ff060b82 */ /* 0x000e300000000800 */
[----:B------:R-:W3:Y:S01]  /*12210*/  @P0 LDC R11, c[0x0][0xbf0] ;  /* 0x0002fc00ff0b0b82 */ /* 0x000ee20000000800 */
[----:B0-----:R-:W-:-:S04]  /*12220*/  @P0 IMAD.HI.U32 R0, R9, R6, RZ ;  /* 0x0000000609000227 */ /* 0x001fc800078e00ff */
[----:B------:R-:W-:Y:S01]  /*12230*/  IMAD R6, R27, UR4, RZ ;  /* 0x000000041b067c24 */ /* 0x000fe2000f8e02ff */
[----:B---3--:R-:W-:-:S03]  /*12240*/  @P0 SHF.R.U32.HI R3, RZ, R11, R0 ;  /* 0x0000000bff030219 */ /* 0x008fc60000011600 */
[----:B------:R-:W-:Y:S01]  /*12250*/  IMAD R7, R213, UR5, R6 ;  /* 0x00000005d5077c24 */ /* 0x000fe2000f8e0206 */
[----:B------:R-:W-:Y:S01]  /*12260*/  ULDC.64 UR4, c[0x0][0xae0] ;  /* 0x0002b80000047ab9 */ /* 0x000fe20000000a00 */
[--C-:B------:R-:W-:Y:S01]  /*12270*/  SHF.R.S32.HI R0, RZ, 0x1f, R3.reuse ;  /* 0x0000001fff007819 */ /* 0x100fe20000011403 */
[----:B------:R-:W-:Y:S02]  /*12280*/  IMAD.MOV R6, RZ, RZ, -R3 ;  /* 0x000000ffff067224 */ /* 0x000fe400078e0a03 */
[----:B------:R-:W-:Y:S02]  /*12290*/  IMAD.IADD R5, R5, 0x1, R7 ;  /* 0x0000000105057824 */ /* 0x000fe400078e0207 */
        /* <DEDUP_REMOVED lines=10> */
[----:B------:R-:W-:Y:S01]  /*12340*/  ULDC.64 UR4, c[0x0][0xa80] ;  /* 0x0002a00000047ab9 */ /* 0x000fe20000000a00 */
[----:B------:R-:W-:Y:S02]  /*12350*/  VIADD R9, R203, 0xc0 ;  /* 0x000000c0cb097836 */ /* 0x000fe40000000000 */
[----:B------:R-:W-:Y:S01]  /*12360*/  IMAD.IADD R5, R5, 0x1, R3 ;  /* 0x0000000105057824 */ /* 0x000fe200078e0203 */
[C---:B------:R-:W-:Y:S01]  /*12370*/  LEA R3, P0, R4.reuse, UR4, 0x1 ;  /* 0x0000000404037c11 */ /* 0x040fe2000f8008ff */
[----:B------:R-:W-:Y:S01]  /*12380*/  UMOV UR4, 0xffffffff ;  /* 0xffffffff00047882 */ /* 0x000fe20000000000 */
[----:B------:R-:W-:Y:S02]  /*12390*/  SHF.R.S32.HI R6, RZ, 0x1f, R9 ;  /* 0x0000001fff067819 */ /* 0x000fe40000011409 */
[----:B------:R-:W-:Y:S01]  /*123a0*/  LEA.HI.X R4, R4, UR5, R5, 0x1, P0 ;  /* 0x0000000504047c11 */ /* 0x000fe200080f0c05 */
[----:B------:R-:W-:Y:S08]  /*123b0*/  BRA.DIV UR4, `(.L_x_9772) ;  /* 0x0000009204487947 */ /* 0x000ff0000b800000 */
[----:B------:R0:W3:Y:S04]  /*123c0*/  SHFL.IDX PT, R0, R4, RZ, 0x181f ;  /* 0x00181fff04007589 */ /* 0x0000e800000e0000 */
[----:B------:R0:W4:Y:S02]  /*123d0*/  SHFL.IDX PT, R14, R3, RZ, 0x181f ;  /* 0x00181fff030e7589 */ /* 0x00012400000e0000 */
.L_x_9988:
[----:B------:R-:W-:Y:S01]  /*123e0*/  IMAD R20, R20, R21, RZ ;  /* 0x0000001514147224 */ /* 0x000fe200078e02ff */
[----:B------:R-:W-:Y:S01]  /*123f0*/  BSSY B1, `(.L_x_9773) ;  /* 0x0000018000017945 */ /* 0x000fe20003800000 */
[----:B------:R-:W-:-:S05]  /*12400*/  IMAD R7, R218, 0x80, R25 ;  /* 0x00000080da077824 */ /* 0x000fca00078e0219 */
        /* <DEDUP_REMOVED lines=8> */
[----:B------:R-:W-:-:S05]  /*12490*/  SHF.R.S32.HI R8, RZ, 0x1f, R210 ;  /* 0x0000001fff087819 */ /* 0x000fca00000114d2 */
[CC--:B----4-:R-:W-:Y:S02]  /*124a0*/  @!P3 LEA R10, P5, R203.reuse, R14.reuse, 0x1 ;  /* 0x0000000ecb0ab211 */ /* 0x0d0fe400078a08ff */
[C---:B------:R-:W-:Y:S02]  /*124b0*/  @!P2 LEA R12, P4, R210.reuse, R14, 0x1 ;  /* 0x0000000ed20ca211 */ /* 0x040fe400078808ff */
[----:B---3--:R-:W-:Y:S02]  /*124c0*/  @!P3 LEA.HI.X R11, R203, R0, R5, 0x1, P5 ;  /* 0x00000000cb0bb211 */ /* 0x008fe400028f0c05 */
[----:B------:R-:W-:Y:S02]  /*124d0*/  SHF.R.S32.HI R5, RZ, 0x1f, R209 ;  /* 0x0000001fff057819 */ /* 0x000fe400000114d1 */
[----:B------:R-:W-:Y:S01]  /*124e0*/  @!P1 LEA R24, P5, R209, R14, 0x1 ;  /* 0x0000000ed1189211 */ /* 0x000fe200078a08ff */
[----:B------:R3:W-:Y:S01]  /*124f0*/  @!P3 ST.E.128 desc[UR40][R10.64], RZ ;  /* 0x000000ff0a00b985 */ /* 0x0007e2000c101d28 */
[----:B------:R-:W-:-:S02]  /*12500*/  @!P2 LEA.HI.X R13, R210, R0, R8, 0x1, P4 ;  /* 0x00000000d20da211 */ /* 0x000fc400020f0c08 */
[----:B------:R-:W-:Y:S02]  /*12510*/  @!P0 LEA R14, P4, R9, R14, 0x1 ;  /* 0x0000000e090e8211 */ /* 0x000fe400078808ff */
[-C--:B------:R-:W-:Y:S01]  /*12520*/  @!P1 LEA.HI.X R25, R209, R0.reuse, R5, 0x1, P5 ;  /* 0x00000000d1199211 */ /* 0x080fe200028f0c05 */
[----:B------:R3:W-:Y:S01]  /*12530*/  @!P2 ST.E.128 desc[UR40][R12.64], RZ ;  /* 0x000000ff0c00a985 */ /* 0x0007e2000c101d28 */
[----:B------:R-:W-:-:S03]  /*12540*/  @!P0 LEA.HI.X R15, R9, R0, R6, 0x1, P4 ;  /* 0x00000000090f8211 */ /* 0x000fc600020f0c06 */
[----:B------:R3:W-:Y:S04]  /*12550*/  @!P1 ST.E.128 desc[UR40][R24.64], RZ ;  /* 0x000000ff18009985 */ /* 0x0007e8000c101d28 */
[----:B------:R3:W-:Y:S02]  /*12560*/  @!P0 ST.E.128 desc[UR40][R14.64], RZ ;  /* 0x000000ff0e008985 */ /* 0x0007e4000c101d28 */
.L_x_9774:
[----:B------:R-:W-:Y:S05]  /*12570*/  BSYNC B1 ;  /* 0x0000000000017941 */ /* 0x000fea0003800000 */
.L_x_9773:
[----:B------:R-:W-:-:S03]  /*12580*/  UMOV UR4, 0xffffffff ;  /* 0xffffffff00047882 */ /* 0x000fc60000000000 */
[----:B------:R-:W-:Y:S05]  /*12590*/  BRA.DIV UR4, `(.L_x_9775) ;  /* 0x0000009204047947 */ /* 0x000fea000b800000 */
[----:B---3--:R3:W0:Y:S04]  /*125a0*/  SHFL.IDX PT, R0, R4, 0x1, 0x181f ;  /* 0x00381f0004007f89 */ /* 0x00862800000e0000 */
[----:B----4-:R3:W4:Y:S02]  /*125b0*/  SHFL.IDX PT, R14, R3, 0x1, 0x181f ;  /* 0x00381f00030e7f89 */ /* 0x01072400000e0000 */
.L_x_9992:
        /* <DEDUP_REMOVED lines=13> */
[----:B0-----:R-:W-:Y:S02]  /*12690*/  @!P3 LEA.HI.X R11, R203, R0, R8, 0x1, P5 ;  /* 0x00000000cb0bb211 */ /* 0x001fe400028f0c08 */
        /* <DEDUP_REMOVED lines=10> */
.L_x_9777:
[----:B------:R-:W-:Y:S05]  /*12740*/  BSYNC B1 ;  /* 0x0000000000017941 */ /* 0x000fea0003800000 */
.L_x_9776:
[----:B------:R-:W-:-:S03]  /*12750*/  UMOV UR4, 0xffffffff ;  /* 0xffffffff00047882 */ /* 0x000fc60000000000 */
[----:B------:R-:W-:Y:S05]  /*12760*/  BRA.DIV UR4, `(.L_x_9778) ;  /* 0x0000008e04d87947 */ /* 0x000fea000b800000 */
[----:B0-----:R0:W0:Y:S04]  /*12770*/  SHFL.IDX PT, R0, R4, 0x2, 0x181f ;  /* 0x00581f0004007f89 */ /* 0x00102800000e0000 */
[----:B----4-:R4:W0:Y:S02]  /*12780*/  SHFL.IDX PT, R14, R3, 0x2, 0x181f ;  /* 0x00581f00030e7f89 */ /* 0x01082400000e0000 */
.L_x_9996:
        /* <DEDUP_REMOVED lines=11> */
[CC--:B0-----:R-:W-:Y:S02]  /*12840*/  @!P3 LEA R10, P5, R203.reuse, R14.reuse, 0x1 ;  /* 0x0000000ecb0ab211 */ /* 0x0c1fe400078a08ff */
[C---:B------:R-:W-:Y:S02]  /*12850*/  @!P2 LEA R12, P4, R210.reuse, R14, 0x1 ;  /* 0x0000000ed20ca211 */ /* 0x040fe400078808ff */
[----:B------:R-:W-:Y:S02]  /*12860*/  @!P3 LEA.HI.X R11, R203, R0, R8, 0x1, P5 ;  /* 0x00000000cb0bb211 */ /* 0x000fe400028f0c08 */
        /* <DEDUP_REMOVED lines=10> */
.L_x_9780:
[----:B------:R-:W-:Y:S05]  /*12910*/  BSYNC B1 ;  /* 0x0000000000017941 */ /* 0x000fea0003800000 */
.L_x_9779:
[----:B------:R-:W-:-:S03]  /*12920*/  UMOV UR4, 0xffffffff ;  /* 0xffffffff00047882 */ /* 0x000fc60000000000 */
[----:B------:R-:W-:Y:S05]  /*12930*/  BRA.DIV UR4, `(.L_x_9781) ;  /* 0x0000008e04ac7947 */ /* 0x000fea000b800000 */
[----:B0-----:R0:W0:Y:S04]  /*12940*/  SHFL.IDX PT, R0, R4, 0x3, 0x181f ;  /* 0x00781f0004007f89 */ /* 0x00102800000e0000 */
[----:B------:R0:W0:Y:S02]  /*12950*/  SHFL.IDX PT, R14, R3, 0x3, 0x181f ;  /* 0x00781f00030e7f89 */ /* 0x00002400000e0000 */
.L_x_10000:
[----:B0--34-:R-:W-:-:S05]  /*12960*/  VIADD R3, R7, 0x60 ;  /* 0x0000006007037836 */ /* 0x019fca0000000000 */
        /* <DEDUP_REMOVED lines=9> */
[CC--:B------:R-:W-:Y:S02]  /*12a00*/  @!P3 LEA R4, P5, R203.reuse, R14.reuse, 0x1 ;  /* 0x0000000ecb04b211 */ /* 0x0c0fe400078a08ff */
        /* <DEDUP_REMOVED lines=12> */
.L_x_9764:
[----:B------:R-:W-:Y:S05]  /*12ad0*/  BSYNC B0 ;  /* 0x0000000000007941 */ /* 0x000fea0003800000 */
.L_x_9750:
[----:B------:R-:W-:Y:S02]  /*12ae0*/  ULDC UR4, c[0x0][0xc3c] ;  /* 0x00030f0000047ab9 */ /* 0x000fe40000000800 */
[----:B--2---:R-:W-:-:S13]  /*12af0*/  ISETP.GE.AND P0, PT, R155, UR4, PT ;  /* 0x000000049b007c0c */ /* 0x004fda000bf06270 */
[----:B------:R-:W-:Y:S05]  /*12b00*/  @!P0 BRA `(.L_x_9782) ;  /* 0xfffffee800288947 */ /* 0x000fea000383ffff */
[----:B------:R-:W-:Y:S05]  /*12b10*/  BRA `(.L_x_9636) ;  /* 0x0000007c00107947 */ /* 0x000fea0003800000 */
.L_x_9634:
        /* <DEDUP_REMOVED lines=20> */
.L_x_9783:
        /* <DEDUP_REMOVED lines=43> */
.L_x_9787:
        /* <DEDUP_REMOVED lines=38> */
.L_x_9785:
        /* <DEDUP_REMOVED lines=20> */
.L_x_9788:
        /* <DEDUP_REMOVED lines=54> */
.L_x_9786:
[----:B------:R-:W-:Y:S01]  /*13610*/  IMAD.U32 R2, RZ, RZ, UR6 ;  /* 0x00000006ff027e24 */ /* 0x000fe2000f8e00ff */
[----:B------:R0:W-:Y:S04]  /*13620*/  STL [R1+0x4], RZ ;  /* 0x000004ff01007387 */ /* 0x0001e80000100800 */
[----:B------:R0:W-:Y:S04]  /*13630*/  STL [R1+0x8], RZ ;  /* 0x000008ff01007387 */ /* 0x0001e80000100800 */
[----:B------:R0:W-:Y:S02]  /*13640*/  STL [R1], R2 ;  /* 0x0000000201007387 */ /* 0x0001e40000100800 */
.L_x_9789:
        /* <DEDUP_REMOVED lines=10> */
.L_x_9784:
[----:B-1----:R-:W3:Y:S01]  /*136f0*/  LDL R0, [R1+0xc] ;  /* 0x00000c0001007983 */ /* 0x002ee20000100800 */
[----:B------:R-:W-:Y:S01]  /*13700*/  ULDC UR4, c[0x0][0xc3c] ;  /* 0x00030f0000047ab9 */ /* 0x000fe20000000800 */
[----:B------:R-:W-:Y:S01]  /*13710*/  IMAD.MOV.U32 R19, RZ, RZ, RZ ;  /* 0x000000ffff137224 */ /* 0x000fe200078e00ff */
[----:B---3--:R-:W-:Y:S01]  /*13720*/  ISETP.GE.AND P0, PT, R0, UR4, PT ;  /* 0x0000000400007c0c */ /* 0x008fe2000bf06270 */
[----:B------:R-:W-:-:S05]  /*13730*/  IMAD.MOV.U32 R0, RZ, RZ, 0x1 ;  /* 0x00000001ff007424 */ /* 0x000fca00078e00ff */
[----:B------:R1:W-:Y:S04]  /*13740*/  STL [R1+0x14], R0 ;  /* 0x0000140001007387 */ /* 0x0003e80000100800 */
[----:B------:R1:W-:Y:S03]  /*13750*/  STL [R1+0x54], RZ ;  /* 0x000054ff01007387 */ /* 0x0003e60000100800 */
[----:B------:R-:W-:Y:S05]  /*13760*/  @P0 BRA `(.L_x_9790) ;  /* 0x0000006c001c0947 */ /* 0x000fea0003800000 */
[----:B------:R-:W3:Y:S01]  /*13770*/  S2UR UR5, SR_CgaCtaId ;  /* 0x00000000000579c3 */ /* 0x000ee20000008800 */
[C---:B-1----:R-:W-:Y:S01]  /*13780*/  IMAD.SHL.U32 R0, R6.reuse, 0x8, RZ ;  /* 0x0000000806007824 */ /* 0x042fe200078e00ff */
[----:B------:R-:W-:Y:S01]  /*13790*/  LOP3.LUT R4, R6, 0x7f, RZ, 0xc0, !PT ;  /* 0x0000007f06047812 */ /* 0x000fe200078ec0ff */
[----:B------:R-:W-:Y:S01]  /*137a0*/  UMOV UR4, 0x400 ;  /* 0x0000040000047882 */ /* 0x000fe20000000000 */
[----:B------:R-:W-:Y:S01]  /*137b0*/  BSSY B8, `(.L_x_9790) ;  /* 0x00006c2000087945 */ /* 0x000fe20003800000 */
[----:B------:R-:W-:Y:S01]  /*137c0*/  IMAD.MOV.U32 R19, RZ, RZ, RZ ;  /* 0x000000ffff137224 */ /* 0x000fe200078e00ff */
[----:B------:R-:W-:Y:S01]  /*137d0*/  LOP3.LUT R3, R0, 0x1f8, RZ, 0xc0, !PT ;  /* 0x000001f800037812 */ /* 0x000fe200078ec0ff */
[----:B0-----:R-:W-:Y:S01]  /*137e0*/  IMAD.SHL.U32 R2, R4, 0x8, RZ ;  /* 0x0000000804027824 */ /* 0x001fe200078e00ff */
        /* <DEDUP_REMOVED lines=16> */
.L_x_9932:
[----:B0--3--:R-:W3:Y:S01]  /*138f0*/  LDL R0, [R1+0xc] ;  /* 0x00000c0001007983 */ /* 0x009ee20000100800 */
[----:B-1----:R-:W3:Y:S01]  /*13900*/  LDC.64 R2, c[0x0][0xc88] ;  /* 0x00032200ff027b82 */ /* 0x002ee20000000a00 */
[----:B------:R-:W-:Y:S05]  /*13910*/  YIELD ;  /* 0x0000000000007946 */ /* 0x000fea0003800000 */
[----:B------:R-:W-:Y:S01]  /*13920*/  ULDC.64 UR4, c[0x0][0xa28] ;  /* 0x00028a0000047ab9 */ /* 0x000fe20000000a00 */
[----:B--2---:R-:W-:Y:S02]  /*13930*/  CS2R R8, SRZ ;  /* 0x0000000000087805 */ /* 0x004fe4000001ff00 */
[----:B------:R-:W-:Y:S01]  /*13940*/  ISETP.NE.U32.AND P0, PT, RZ, UR4, PT ;  /* 0x00000004ff007c0c */ /* 0x000fe2000bf05070 */
[----:B------:R-:W-:Y:S01]  /*13950*/  ULDC.64 UR10, c[0x0][0xa18] ;  /* 0x00028600000a7ab9 */ /* 0x000fe20000000a00 */
[----:B------:R-:W-:Y:S01]  /*13960*/  ULDC.64 UR8, c[0x0][0xa10] ;  /* 0x0002840000087ab9 */ /* 0x000fe20000000a00 */
[----:B------:R-:W-:Y:S01]  /*13970*/  ULDC.64 UR6, c[0x0][0xa08] ;  /* 0x0002820000067ab9 */ /* 0x000fe20000000a00 */
[----:B---3--:R-:W-:-:S05]  /*13980*/  IMAD.WIDE R2, R0, 0x4, R2 ;  /* 0x0000000400027825 */ /* 0x008fca00078e0202 */
        /* <DEDUP_REMOVED lines=54> */
.L_x_9791:
        /* <DEDUP_REMOVED lines=17> */
.L_x_9792:
[----:B------:R-:W-:Y:S05]  /*13e00*/  @!P0 BRA `(.L_x_9793) ;  /* 0x00000000000c8947 */ /* 0x000fea0003800000 */
[----:B------:R-:W2:Y:S04]  /*13e10*/  LDG.E R9, desc[UR40][R6.64] ;  /* 0x0000002806097981 */ /* 0x000ea8000c1e1900 */
[----:B------:R-:W2:Y:S02]  /*13e20*/  LDG.E R6, desc[UR40][R6.64+0x4] ;  /* 0x0000042806067981 */ /* 0x000ea4000c1e1900 */
[----:B--2---:R-:W-:-:S07]  /*13e30*/  IMAD.IADD R9, R6, 0x1, -R9 ;  /* 0x0000000106097824 */ /* 0x004fce00078e0a09 */
.L_x_9793:
[----:B01----:R-:W2:Y:S01]  /*13e40*/  @P2 LDG.E R2, desc[UR40][R4.64] ;  /* 0x0000002804022981 */ /* 0x003ea2000c1e1900 */
[----:B-----5:R-:W-:-:S03]  /*13e50*/  IMAD.IADD R6, R9, 0x1, -R8 ;  /* 0x0000000109067824 */ /* 0x020fc600078e0a08 */
[----:B------:R-:W2:Y:S01]  /*13e60*/  @P2 LDG.E R4, desc[UR40][R4.64+0x4] ;  /* 0x0000042804042981 */ /* 0x000ea2000c1e1900 */
[----:B------:R-:W-:Y:S01]  /*13e70*/  LOP3.LUT R14, R10, 0xff, RZ, 0xc0, !PT ;  /* 0x000000ff0a0e7812 */ /* 0x000fe200078ec0ff */
[----:B------:R-:W-:Y:S01]  /*13e80*/  BSSY B0, `(.L_x_9794) ;  /* 0x000002a000007945 */ /* 0x000fe20003800000 */
[----:B------:R-:W-:Y:S01]  /*13e90*/  SHF.R.U32.HI R10, RZ, 0x10, R10 ;  /* 0x00000010ff0a7819 */ /* 0x000fe2000001160a */
[----:B--2---:R-:W-:-:S04]  /*13ea0*/  @P2 IMAD.IADD R11, R4, 0x1, -R2 ;  /* 0x00000001040b2824 */ /* 0x004fc800078e0a02 */
[----:B------:R-:W-:-:S04]  /*13eb0*/  IMAD.IADD R3, R6, 0x1, R11 ;  /* 0x0000000106037824 */ /* 0x000fc800078e020b */
[----:B------:R-:W-:-:S04]  /*13ec0*/  VIADD R2, R3, 0x5f ;  /* 0x0000005f03027836 */ /* 0x000fc80000000000 */
[----:B------:R-:W-:Y:S01]  /*13ed0*/  IMAD.HI R2, R2, 0x2aaaaaab, RZ ;  /* 0x2aaaaaab02027827 */ /* 0x000fe200078e02ff */
[----:B------:R-:W-:-:S04]  /*13ee0*/  ISETP.GE.AND P1, PT, R3, 0x1, PT ;  /* 0x000000010300780c */ /* 0x000fc80003f26270 */
[----:B------:R-:W-:-:S04]  /*13ef0*/  SHF.R.U32.HI R3, RZ, 0x1f, R2 ;  /* 0x0000001fff037819 */ /* 0x000fc80000011602 */
[----:B------:R-:W-:-:S05]  /*13f00*/  LEA.HI.SX32 R12, R2, R3, 0x1c ;  /* 0x00000003020c7211 */ /* 0x000fca00078fe2ff */
[----:B------:R0:W-:Y:S04]  /*13f10*/  STL [R1+0x38], R12 ;  /* 0x0000380c01007387 */ /* 0x0001e80000100800 */
        /* <DEDUP_REMOVED lines=32> */
.L_x_9795:
[----:B------:R-:W-:Y:S05]  /*14120*/  BSYNC B0 ;  /* 0x0000000000007941 */ /* 0x000fea0003800000 */
.L_x_9794:
[-C--:B------:R-:W-:Y:S01]  /*14130*/  IMAD R2, R14, R4.reuse, RZ ;  /* 0x000000040e027224 */ /* 0x080fe200078e02ff */
[----:B------:R-:W-:Y:S04]  /*14140*/  BSSY B0, `(.L_x_9796) ;  /* 0x0000141000007945 */ /* 0x000fe80003800000 */
[C---:B------:R-:W-:Y:S01]  /*14150*/  VIADDMNMX R4, R2.reuse, R4, R12, PT ;  /* 0x0000000402047246 */ /* 0x040fe2000380010c */
[----:B------:R-:W-:-:S04]  /*14160*/  IMAD R2, R2, 0x60, -R6 ;  /* 0x0000006002027824 */ /* 0x000fc800078e0a06 */
[----:B------:R-:W-:Y:S01]  /*14170*/  IMAD R6, R4, 0x60, -R6 ;  /* 0x0000006004067824 */ /* 0x000fe200078e0a06 */
[----:B------:R-:W-:-:S04]  /*14180*/  VIMNMX R2, RZ, R2, !PT ;  /* 0x00000002ff027248 */ /* 0x000fc80007fe0100 */
[----:B------:R-:W-:-:S04]  /*14190*/  VIMNMX R11, R6, R11, PT ;  /* 0x0000000b060b7248 */ /* 0x000fc80003fe0100 */
[----:B------:R-:W-:Y:S01]  /*141a0*/  ISETP.GT.AND P0, PT, R11, R2, PT ;  /* 0x000000020b00720c */ /* 0x000fe20003f04270 */
[----:B------:R-:W-:-:S05]  /*141b0*/  IMAD.WIDE.U32 R2, R2, -0x55555555, RZ ;  /* 0xaaaaaaab02027825 */ /* 0x000fca00078e00ff */
[----:B------:R-:W-:-:S05]  /*141c0*/  SHF.R.U32.HI R3, RZ, 0x6, R3 ;  /* 0x00000006ff037819 */ /* 0x000fca0000011603 */
[----:B------:R-:W-:Y:S02]  /*141d0*/  IMAD.MOV.U32 R8, RZ, RZ, R3 ;  /* 0x000000ffff087224 */ /* 0x000fe400078e0003 */
[----:B------:R-:W-:-:S04]  /*141e0*/  @P0 VIADD R11, R11, 0x5f ;  /* 0x0000005f0b0b0836 */ /* 0x000fc80000000000 */
[----:B------:R-:W-:-:S05]  /*141f0*/  @P0 IMAD.HI R2, R11, 0x2aaaaaab, RZ ;  /* 0x2aaaaaab0b020827 */ /* 0x000fca00078e02ff */
[----:B------:R-:W-:-:S04]  /*14200*/  @P0 SHF.R.U32.HI R4, RZ, 0x1f, R2 ;  /* 0x0000001fff040819 */ /* 0x000fc80000011602 */
[----:B------:R-:W-:Y:S02]  /*14210*/  @P0 LEA.HI.SX32 R8, R2, R4, 0x1c ;  /* 0x0000000402080211 */ /* 0x000fe400078fe2ff */
        /* <DEDUP_REMOVED lines=10> */
.L_x_10003:
[----:B-1----:R-:W-:Y:S02]  /*142c0*/  ISETP.NE.AND P0, PT, R14, RZ, PT ;  /* 0x000000ff0e00720c */ /* 0x002fe40003f05270 */
[----:B------:R-:W-:-:S11]  /*142d0*/  PLOP3.LUT P6, PT, PT, PT, PT, 0x8, 0x0 ;  /* 0x000000000000781c */ /* 0x000fd60003fce170 */
[----:B------:R-:W-:Y:S05]  /*142e0*/  @P0 BRA `(.L_x_9799) ;  /* 0x00000000000c0947 */ /* 0x000fea0003800000 */
[----:B------:R-:W-:-:S03]  /*142f0*/  UMOV UR4, 0xffffffff ;  /* 0xffffffff00047882 */ /* 0x000fc60000000000 */
[----:B------:R-:W-:Y:S05]  /*14300*/  BRA.DIV UR4, `(.L_x_9800) ;  /* 0x0000007604b47947 */ /* 0x000fea000b800000 */
[----:B------:R-:W-:-:S13]  /*14310*/  ELECT P6, URZ, PT ;  /* 0x00000000003f782f */ /* 0x000fda00038c0000 */
.L_x_9799:
        /* <DEDUP_REMOVED lines=9> */
.L_x_10006:
[----:B------:R-:W-:Y:S05]  /*143b0*/  BSYNC B1 ;  /* 0x0000000000017941 */ /* 0x000fea0003800000 */
.L_x_9801:
[----:B------:R-:W-:Y:S04]  /*143c0*/  BSSY B1, `(.L_x_9803) ;  /* 0x000007f000017945 */ /* 0x000fe80003800000 */
        /* <DEDUP_REMOVED lines=11> */
.L_x_10007:
[----:B------:R-:W-:Y:S05]  /*14480*/  BSYNC B2 ;  /* 0x0000000000027941 */ /* 0x000fea0003800000 */
.L_x_9805:
        /* <DEDUP_REMOVED lines=9> */
.L_x_9808:
[----:B------:R-:W-:Y:S05]  /*14520*/  BSYNC B2 ;  /* 0x0000000000027941 */ /* 0x000fea0003800000 */
.L_x_9807:
[----:B------:R-:W2:Y:S01]  /*14530*/  LDL R6, [R1+0x10] ;  /* 0x0000100001067983 */ /* 0x000ea20000100800 */
        /* <DEDUP_REMOVED lines=12> */
.L_x_9809:
        /* <DEDUP_REMOVED lines=13> */
.L_x_10008:
[----:B------:R-:W-:Y:S05]  /*146d0*/  BSYNC B2 ;  /* 0x0000000000027941 */ /* 0x000fea0003800000 */
.L_x_9810:
        /* <DEDUP_REMOVED lines=11> */
.L_x_9813:
[----:B------:R-:W-:Y:S05]  /*14790*/  BSYNC B2 ;  /* 0x0000000000027941 */ /* 0x000fea0003800000 */
.L_x_9812:
        /* <DEDUP_REMOVED lines=10> */
.L_x_9814:
        /* <DEDUP_REMOVED lines=15> */
.L_x_9815:
        /* <DEDUP_REMOVED lines=15> */
.L_x_9816:
        /* <DEDUP_REMOVED lines=15> */
.L_x_9817:
        /* <DEDUP_REMOVED lines=10> */
.L_x_9804:
[----:B------:R-:W-:Y:S05]  /*14bb0*/  BSYNC B1 ;  /* 0x0000000000017941 */ /* 0x000fea0003800000 */
.L_x_9803:
        /* <DEDUP_REMOVED lines=13> */
.L_x_9833:
        /* <DEDUP_REMOVED lines=13> */
.L_x_10009:
[----:B------:R-:W-:Y:S05]  /*14d60*/  BSYNC B2 ;  /* 0x0000000000027941 */ /* 0x000fea0003800000 */
.L_x_9820:
        /* <DEDUP_REMOVED lines=9> */
.L_x_9823:
[----:B------:R-:W-:Y:S05]  /*14e00*/  BSYNC B2 ;  /* 0x0000000000027941 */ /* 0x000fea0003800000 */
.L_x_9822:
        /* <DEDUP_REMOVED lines=12> */
.L_x_9824:
        /* <DEDUP_REMOVED lines=13> */
.L_x_10010:
[----:B------:R-:W-:Y:S05]  /*14fa0*/  BSYNC B2 ;  /* 0x0000000000027941 */ /* 0x000fea0003800000 */
.L_x_9825:
        /* <DEDUP_REMOVED lines=11> */
.L_x_9828:
[----:B------:R-:W-:Y:S05]  /*15060*/  BSYNC B2 ;  /* 0x0000000000027941 */ /* 0x000fea0003800000 */
.L_x_9827:
        /* <DEDUP_REMOVED lines=10> */
.L_x_9829:
        /* <DEDUP_REMOVED lines=15> */
.L_x_9830:
        /* <DEDUP_REMOVED lines=15> */
.L_x_9831:
        /* <DEDUP_REMOVED lines=15> */
.L_x_9832:
        /* <DEDUP_REMOVED lines=10> */
.L_x_9819:
[----:B------:R-:W-:Y:S05]  /*15480*/  BSYNC B1 ;  /* 0x0000000000017941 */ /* 0x000fea0003800000 */
.L_x_9818:
        /* <DEDUP_REMOVED lines=12> */
.L_x_9797:
[----:B------:R-:W-:Y:S05]  /*15550*/  BSYNC B0 ;  /* 0x0000000000007941 */ /* 0x000fea0003800000 */
.L_x_9796:
        /* <DEDUP_REMOVED lines=35> */
.L_x_9835:
[----:B------:R-:W-:Y:S05]  /*15790*/  BSYNC B0 ;  /* 0x0000000000007941 */ /* 0x000fea0003800000 */
.L_x_9834:
        /* <DEDUP_REMOVED lines=15> */
[----:B------:R-:W2:Y:S01]  /*15890*/  LDC.64 R2, c[0x0][0xc60] ;  /* 0x00031800ff027b82 */ /* 0x000ea20000000a00 */
[----:B------:R-:W1:Y:S02]  /*158a0*/  FLO.U32 R0, UR4 ;  /* 0x0000000400007d00 */ /* 0x000e6400080e0000 */
[----:B-1----:R-:W-:-:S06]  /*158b0*/  ISETP.EQ.U32.AND P0, PT, R0, R5, PT ;  /* 0x000000050000720c */ /* 0x002fcc0003f02070 */
[----:B------:R-:W2:Y:S07]  /*158c0*/  POPC R5, UR4 ;  /* 0x0000000400057d09 */ /* 0x000eae0008000000 */
        /* <DEDUP_REMOVED lines=8> */
.L_x_9837:
        /* <DEDUP_REMOVED lines=20> */
.L_x_9840:
[----:B------:R-:W-:Y:S05]  /*15a90*/  BSYNC B6 ;  /* 0x0000000000067941 */ /* 0x000fea0003800000 */
.L_x_9839:
        /* <DEDUP_REMOVED lines=20> */
.L_x_9843:
        /* <DEDUP_REMOVED lines=16> */
.L_x_9842:
[----:B------:R-:W-:Y:S05]  /*15ce0*/  BSYNC B6 ;  /* 0x0000000000067941 */ /* 0x000fea0003800000 */
.L_x_9841:
        /* <DEDUP_REMOVED lines=24> */
.L_x_10013:
        /* <DEDUP_REMOVED lines=11> */
.L_x_10016:
        /* <DEDUP_REMOVED lines=24> */
.L_x_9847:
[----:B-1----:R-:W2:Y:S01]  /*160a0*/  LDL R2, [R1+0x14] ;  /* 0x0000140001027983 */ /* 0x002ea20000100800 */
[----:B0-----:R-:W-:Y:S01]  /*160b0*/  IMAD R0, R19, 0x8, R18 ;  /* 0x0000000813007824 */ /* 0x001fe200078e0212 */
[----:B--2---:R-:W-:-:S04]  /*160c0*/  SHF.L.U32 R2, R2, 0x1f, RZ ;  /* 0x0000001f02027819 */ /* 0x004fc800000006ff */
[----:B------:R-:W0:Y:S02]  /*160d0*/  SYNCS.PHASECHK.TRANS64.TRYWAIT P0, [R0+URZ+0x22840], R2 ;  /* 0x02284002000075a7 */ /* 0x000e24000800017f */
[----:B0-----:R-:W-:Y:S05]  /*160e0*/  @!P0 BRA `(.L_x_9848) ;  /* 0x0000005c00148947 */ /* 0x001fea0003800000 */
.L_x_10017:
        /* <DEDUP_REMOVED lines=11> */
.L_x_9849:
        /* <DEDUP_REMOVED lines=19> */
[----:B------:R-:W-:Y:S01]  /*162d0*/  UIMAD UR11, UR11, 0x60, UR4 ;  /* 0x000000600b0b78a4 */ /* 0x000fe2000f8e0204 */
[----:B------:R1:W-:Y:S02]  /*162e0*/  STL [R1+0x1c], R2 ;  /* 0x00001c0201007387 */ /* 0x0003e40000100800 */
[----:B------:R-:W-:-:S06]  /*162f0*/  UMOV UR4, 0x0 ;  /* 0x0000000000047882 */ /* 0x000fcc0000000000 */
[----:B------:R1:W-:Y:S01]  /*16300*/  UTMALDG.4D [UR8], [UR6], desc[UR4] ;  /* 0x00000408060075b4 */ /* 0x0003e20008019000 */
[----:B------:R-:W-:Y:S02]  /*16310*/  NOP ;  /* 0x0000000000007918 */ /* 0x000fe40000000000 */
.L_x_9845:
        /* <DEDUP_REMOVED lines=40> */
.L_x_9851:
[----:B------:R-:W-:Y:S05]  /*165a0*/  BSYNC B6 ;  /* 0x0000000000067941 */ /* 0x000fea0003800000 */
.L_x_9850:
[----:B0-----:R-:W2:Y:S01]  /*165b0*/  LDL.LU R0, [R1+0x60] ;  /* 0x0000600001007983 */ /* 0x001ea20000300800 */
[----:B------:R-:W-:Y:S01]  /*165c0*/  ULDC.64 UR4, c[0x0][0x2d8] ;  /* 0x0000b60000047ab9 */ /* 0x000fe20000000a00 */
[----:B------:R-:W0:Y:S01]  /*165d0*/  LDC R8, c[0x0][0x448] ;  /* 0x00011200ff087b82 */ /* 0x000e220000000800 */
[----:B------:R-:W-:Y:S01]  /*165e0*/  ULDC UR6, c[0x0][0x2b8] ;  /* 0x0000ae0000067ab9 */ /* 0x000fe20000000800 */
[----:B------:R-:W3:Y:S04]  /*165f0*/  LDL.LU R5, [R1+0x50] ;  /* 0x0000500001057983 */ /* 0x000ee80000300800 */
[----:B------:R-:W3:Y:S04]  /*16600*/  LDL.LU.64 R2, [R1+0x48] ;  /* 0x0000480001027983 */ /* 0x000ee80000300a00 */
[----:B------:R-:W4:Y:S01]  /*16610*/  LDL.LU R4, [R1+0x2c] ;  /* 0x00002c0001047983 */ /* 0x000f220000300800 */
[----:B0-----:R-:W-:-:S13]  /*16620*/  ISETP.NE.AND P0, PT, R8, 0x1, PT ;  /* 0x000000010800780c */ /* 0x001fda0003f05270 */
[----:B------:R-:W0:Y:S01]  /*16630*/  @P0 LDC R7, c[0x0][0x450] ;  /* 0x00011400ff070b82 */ /* 0x000e220000000800 */
[----:B---3--:R-:W-:Y:S02]  /*16640*/  IMAD.MOV.U32 R3, RZ, RZ, R5 ;  /* 0x000000ffff037224 */ /* 0x008fe400078e0005 */
[----:B------:R-:W3:Y:S01]  /*16650*/  LDL.LU R5, [R1+0x4] ;  /* 0x0000040001057983 */ /* 0x000ee20000300800 */
[----:B------:R-:W-:-:S03]  /*16660*/  IMAD.WIDE.U32 R2, R16, UR4, R2 ;  /* 0x0000000410027c25 */ /* 0x000fc6000f8e0002 */
[----:B------:R1:W5:Y:S01]  /*16670*/  LDL R9, [R1+0x34] ;  /* 0x0000340001097983 */ /* 0x0003620000100800 */
[----:B------:R-:W-:Y:S01]  /*16680*/  IMAD R3, R16, UR5, R3 ;  /* 0x0000000510037c24 */ /* 0x000fe2000f8e0203 */
[----:B------:R-:W-:Y:S02]  /*16690*/  ULDC.64 UR4, c[0x0][0x2e0] ;  /* 0x0000b80000047ab9 */ /* 0x000fe40000000a00 */
[----:B--2---:R-:W-:Y:S02]  /*166a0*/  IMAD R0, R0, UR4, RZ ;  /* 0x0000000400007c24 */ /* 0x004fe4000f8e02ff */
[----:B----4-:R-:W-:-:S04]  /*166b0*/  IMAD.WIDE.U32 R2, R4, UR4, R2 ;  /* 0x0000000404027c25 */ /* 0x010fc8000f8e0002 */
[----:B------:R-:W-:Y:S01]  /*166c0*/  IMAD R0, R4, UR5, R0 ;  /* 0x0000000504007c24 */ /* 0x000fe2000f8e0200 */
[----:B------:R-:W2:Y:S01]  /*166d0*/  S2R R10, SR_TID.X ;  /* 0x00000000000a7919 */ /* 0x000ea20000002100 */
[----:B------:R-:W-:Y:S02]  /*166e0*/  ULDC.64 UR4, c[0x0][0x2d0] ;  /* 0x0000b40000047ab9 */ /* 0x000fe40000000a00 */
[----:B------:R-:W-:Y:S01]  /*166f0*/  IMAD.IADD R3, R3, 0x1, R0 ;  /* 0x0000000103037824 */ /* 0x000fe200078e0200 */
[----:B------:R-:W4:Y:S02]  /*16700*/  S2R R4, SR_TID.X ;  /* 0x0000000000047919 */ /* 0x000f240000002100 */
[----:B----4-:R-:W-:-:S04]  /*16710*/  LOP3.LUT R4, R4, 0x7f, RZ, 0xc0, !PT ;  /* 0x0000007f04047812 */ /* 0x010fc800078ec0ff */
[----:B------:R-:W-:Y:S02]  /*16720*/  SHF.R.U32.HI R6, RZ, 0x3, R4 ;  /* 0x00000003ff067819 */ /* 0x000fe40000011604 */
[----:B------:R-:W4:Y:S02]  /*16730*/  S2R R4, SR_TID.X ;  /* 0x0000000000047919 */ /* 0x000f240000002100 */
[----:B----4-:R-:W-:-:S05]  /*16740*/  IMAD.SHL.U32 R4, R4, 0x10, RZ ;  /* 0x0000001004047824 */ /* 0x010fca00078e00ff */
[----:B------:R-:W-:Y:S02]  /*16750*/  LOP3.LUT R4, R6, 0x70, R4, 0xf8, !PT ;  /* 0x0000007006047812 */ /* 0x000fe400078ef804 */
[----:B------:R-:W4:Y:S01]  /*16760*/  @P0 LDC R6, c[0x0][0x44c] ;  /* 0x00011300ff060b82 */ /* 0x000f220000000800 */
[----:B--2---:R-:W-:-:S05]  /*16770*/  IMAD.SHL.U32 R10, R10, 0x8, RZ ;  /* 0x000000080a0a7824 */ /* 0x004fca00078e00ff */
[----:B------:R-:W-:Y:S01]  /*16780*/  LOP3.LUT R10, R10, 0x38, RZ, 0xc0, !PT ;  /* 0x000000380a0a7812 */ /* 0x000fe200078ec0ff */
[----:B---3--:R-:W-:-:S05]  /*16790*/  IMAD.SHL.U32 R5, R5, 0x80, RZ ;  /* 0x0000008005057824 */ /* 0x008fca00078e00ff */
[----:B------:R-:W-:-:S05]  /*167a0*/  LOP3.LUT R4, R4, R5, RZ, 0xfc, !PT ;  /* 0x0000000504047212 */ /* 0x000fca00078efcff */
[----:B----4-:R-:W-:-:S04]  /*167b0*/  @P0 IMAD.HI.U32 R6, R4, R6, RZ ;  /* 0x0000000604060227 */ /* 0x010fc800078e00ff */
[----:B------:R-:W-:Y:S01]  /*167c0*/  IMAD.MOV.U32 R0, RZ, RZ, R4 ;  /* 0x000000ffff007224 */ /* 0x000fe200078e0004 */
        /* <DEDUP_REMOVED lines=19> */
[----:B-1----:R-:W-:Y:S09]  /*16900*/  BRA.DIV UR4, `(.L_x_9852) ;  /* 0x0000005604207947 */ /* 0x002ff2000b800000 */
[----:B------:R-:W2:Y:S01]  /*16910*/  LDL.LU R6, [R1+0x58] ;  /* 0x0000580001067983 */ /* 0x000ea20000300800 */
        /* <DEDUP_REMOVED lines=71> */
.L_x_10034:
        /* <DEDUP_REMOVED lines=10> */
.L_x_9853:
        /* <DEDUP_REMOVED lines=18> */
.L_x_10035:
[----:B------:R-:W-:Y:S05]  /*16f50*/  BSYNC B0 ;  /* 0x0000000000007941 */ /* 0x000fea0003800000 */
.L_x_9854:
[----:B------:R-:W2:Y:S01]  /*16f60*/  LDL R2, [R1+0x1c] ;  /* 0x00001c0001027983 */ /* 0x000ea20000100800 */
[----:B------:R-:W-:Y:S01]  /*16f70*/  BSSY B0, `(.L_x_9856) ;  /* 0x000005a000007945 */ /* 0x000fe20003800000 */
[----:B--2---:R-:W-:-:S13]  /*16f80*/  LOP3.LUT P0, RZ, R2, 0x1, RZ, 0xc0, !PT ;  /* 0x0000000102ff7812 */ /* 0x004fda000780c0ff */
        /* <DEDUP_REMOVED lines=10> */
.L_x_10036:
[----:B------:R-:W-:Y:S05]  /*17030*/  BSYNC B1 ;  /* 0x0000000000017941 */ /* 0x000fea0003800000 */
.L_x_9858:
        /* <DEDUP_REMOVED lines=9> */
.L_x_9861:
[----:B------:R-:W-:Y:S05]  /*170d0*/  BSYNC B1 ;  /* 0x0000000000017941 */ /* 0x000fea0003800000 */
.L_x_9860:
        /* <DEDUP_REMOVED lines=12> */
.L_x_9862:
        /* <DEDUP_REMOVED lines=15> */
.L_x_9863:
        /* <DEDUP_REMOVED lines=15> */
.L_x_9864:
        /* <DEDUP_REMOVED lines=15> */
.L_x_9865:
        /* <DEDUP_REMOVED lines=10> */
.L_x_9857:
[----:B------:R-:W-:Y:S05]  /*17510*/  BSYNC B0 ;  /* 0x0000000000007941 */ /* 0x000fea0003800000 */
.L_x_9856:
        /* <DEDUP_REMOVED lines=9> */
[----:B------:R-:W-:Y:S01]  /*175b0*/  BSSY B2, `(.L_x_9868) ;  /* 0x00000a9000027945 */ /* 0x000fe20003800000 */
[----:B--2---:R-:W-:-:S04]  /*175c0*/  VIADD R2, R7, 0x1 ;  /* 0x0000000107027836 */ /* 0x004fc80000000000 */
[----:B---3--:R-:W-:-:S05]  /*175d0*/  IMAD R2, R2, R6, RZ ;  /* 0x0000000602027224 */ /* 0x008fca00078e02ff */
[----:B----4-:R-:W-:Y:S02]  /*175e0*/  VIMNMX R4, R4, R2, PT ;  /* 0x0000000204047248 */ /* 0x010fe40003fe0100 */
        /* <DEDUP_REMOVED lines=41> */
.L_x_9872:
        /* <DEDUP_REMOVED lines=8> */
.L_x_10037:
[----:B------:R-:W-:Y:S05]  /*17900*/  BSYNC B3 ;  /* 0x0000000000037941 */ /* 0x000fea0003800000 */
.L_x_9873:
        /* <DEDUP_REMOVED lines=9> */
.L_x_9876:
[----:B------:R-:W-:Y:S05]  /*179a0*/  BSYNC B3 ;  /* 0x0000000000037941 */ /* 0x000fea0003800000 */
.L_x_9875:
        /* <DEDUP_REMOVED lines=12> */
.L_x_9877:
        /* <DEDUP_REMOVED lines=13> */
.L_x_10038:
[----:B------:R-:W-:Y:S05]  /*17b40*/  BSYNC B3 ;  /* 0x0000000000037941 */ /* 0x000fea0003800000 */
.L_x_9878:
        /* <DEDUP_REMOVED lines=11> */
.L_x_9881:
[----:B------:R-:W-:Y:S05]  /*17c00*/  BSYNC B3 ;  /* 0x0000000000037941 */ /* 0x000fea0003800000 */
.L_x_9880:
        /* <DEDUP_REMOVED lines=9> */
.L_x_9882:
        /* <DEDUP_REMOVED lines=15> */
.L_x_9883:
        /* <DEDUP_REMOVED lines=15> */
.L_x_9884:
        /* <DEDUP_REMOVED lines=15> */
.L_x_9885:
        /* <DEDUP_REMOVED lines=10> */
.L_x_9871:
[----:B------:R-:W-:Y:S05]  /*18010*/  BSYNC B1 ;  /* 0x0000000000017941 */ /* 0x000fea0003800000 */
.L_x_9870:
[----:B------:R-:W2:Y:S02]  /*18020*/  LDL.LU R5, [R1+0x40] ;  /* 0x0000400001057983 */ /* 0x000ea40000300800 */
[----:B--2---:R-:W-:-:S07]  /*18030*/  VIADD R0, R5, 0xfffffffd ;  /* 0xfffffffd05007836 */ /* 0x004fce0000000000 */
.L_x_9869:
[----:B------:R-:W-:Y:S05]  /*18040*/  BSYNC B2 ;  /* 0x0000000000027941 */ /* 0x000fea0003800000 */
.L_x_9868:
[----:B------:R-:W-:Y:S01]  /*18050*/  VIADD R8, R8, 0xfffffffe ;  /* 0xfffffffe08087836 */ /* 0x000fe20000000000 */
[----:B------:R-:W-:-:S04]  /*18060*/  LOP3.LUT R4, RZ, R4, RZ, 0x33, !PT ;  /* 0x00000004ff047212 */ /* 0x000fc800078e33ff */
[----:B------:R-:W-:-:S13]  /*18070*/  ISETP.NE.AND P0, PT, R8, R4, PT ;  /* 0x000000040800720c */ /* 0x000fda0003f05270 */
[----:B------:R-:W-:Y:S05]  /*18080*/  @!P0 BRA `(.L_x_9867) ;  /* 0x0000001000f88947 */ /* 0x000fea0003800000 */
.L_x_9918:
        /* <DEDUP_REMOVED lines=35> */
.L_x_9888:
        /* <DEDUP_REMOVED lines=8> */
.L_x_10039:
[----:B------:R-:W-:Y:S05]  /*18340*/  BSYNC B2 ;  /* 0x0000000000027941 */ /* 0x000fea0003800000 */
.L_x_9889:
        /* <DEDUP_REMOVED lines=9> */
.L_x_9892:
[----:B------:R-:W-:Y:S05]  /*183e0*/  BSYNC B2 ;  /* 0x0000000000027941 */ /* 0x000fea0003800000 */
.L_x_9891:
        /* <DEDUP_REMOVED lines=12> */
.L_x_9893:
        /* <DEDUP_REMOVED lines=13> */
.L_x_10040:
[----:B------:R-:W-:Y:S05]  /*18580*/  BSYNC B2 ;  /* 0x0000000000027941 */ /* 0x000fea0003800000 */
.L_x_9894:
        /* <DEDUP_REMOVED lines=11> */
.L_x_9897:
[----:B------:R-:W-:Y:S05]  /*18640*/  BSYNC B2 ;  /* 0x0000000000027941 */ /* 0x000fea0003800000 */
.L_x_9896:
        /* <DEDUP_REMOVED lines=9> */
.L_x_9898:
        /* <DEDUP_REMOVED lines=15> */
.L_x_9899:
        /* <DEDUP_REMOVED lines=15> */
.L_x_9900:
        /* <DEDUP_REMOVED lines=15> */
.L_x_9901:
        /* <DEDUP_REMOVED lines=10> */
.L_x_9887:
[----:B------:R-:W-:Y:S05]  /*18a50*/  BSYNC B1 ;  /* 0x0000000000017941 */ /* 0x000fea0003800000 */
.L_x_9886:
        /* <DEDUP_REMOVED lines=35> */
.L_x_9904:
        /* <DEDUP_REMOVED lines=8> */
.L_x_10041:
[----:B------:R-:W-:Y:S05]  /*18d10*/  BSYNC B2 ;  /* 0x0000000000027941 */ /* 0x000fea0003800000 */
.L_x_9905:
        /* <DEDUP_REMOVED lines=9> */
.L_x_9908:
[----:B------:R-:W-:Y:S05]  /*18db0*/  BSYNC B2 ;  /* 0x0000000000027941 */ /* 0x000fea0003800000 */
.L_x_9907:
        /* <DEDUP_REMOVED lines=12> */
.L_x_9909:
        /* <DEDUP_REMOVED lines=13> */
.L_x_10042:
[----:B------:R-:W-:Y:S05]  /*18f50*/  BSYNC B2 ;  /* 0x0000000000027941 */ /* 0x000fea0003800000 */
.L_x_9910:
        /* <DEDUP_REMOVED lines=11> */
.L_x_9913:
[----:B------:R-:W-:Y:S05]  /*19010*/  BSYNC B2 ;  /* 0x0000000000027941 */ /* 0x000fea0003800000 */
.L_x_9912:
        /* <DEDUP_REMOVED lines=9> */
.L_x_9914:
        /* <DEDUP_REMOVED lines=15> */
.L_x_9915:
        /* <DEDUP_REMOVED lines=15> */
.L_x_9916:
        /* <DEDUP_REMOVED lines=15> */
.L_x_9917:
        /* <DEDUP_REMOVED lines=10> */
.L_x_9903:
[----:B------:R-:W-:Y:S05]  /*19420*/  BSYNC B1 ;  /* 0x0000000000017941 */ /* 0x000fea0003800000 */
.L_x_9902:
[----:B------:R-:W2:Y:S01]  /*19430*/  LDL R5, [R1+0x28] ;  /* 0x0000280001057983 */ /* 0x000ea20000100800 */
[----:B------:R-:W-:Y:S01]  /*19440*/  VIADD R0, R0, 0xfffffffe ;  /* 0xfffffffe00007836 */ /* 0x000fe20000000000 */
[----:B--2---:R-:W-:-:S13]  /*19450*/  ISETP.GT.AND P0, PT, R6, R5, PT ;  /* 0x000000050600720c */ /* 0x004fda0003f04270 */
[----:B------:R-:W-:Y:S05]  /*19460*/  @P0 BRA `(.L_x_9918) ;  /* 0xffffffec00080947 */ /* 0x000fea000383ffff */
.L_x_9867:
[----:B------:R-:W-:Y:S05]  /*19470*/  BSYNC B0 ;  /* 0x0000000000007941 */ /* 0x000fea0003800000 */
.L_x_9866:
        /* <DEDUP_REMOVED lines=24> */
.L_x_9920:
[----:B------:R-:W-:Y:S05]  /*19600*/  BSYNC B0 ;  /* 0x0000000000007941 */ /* 0x000fea0003800000 */
.L_x_9919:
[----:B------:R-:W-:-:S07]  /*19610*/  SEL R19, R19, RZ, P0 ;  /* 0x000000ff13137207 */ /* 0x000fce0000000000 */
.L_x_9838:
[----:B------:R-:W-:Y:S05]  /*19620*/  BSYNC B7 ;  /* 0x0000000000077941 */ /* 0x000fea0003800000 */
.L_x_9836:
[----:B--23--:R-:W2:Y:S02]  /*19630*/  LDL R0, [R1+0x1c] ;  /* 0x00001c0001007983 */ /* 0x00cea40000100800 */
        /* <DEDUP_REMOVED lines=8> */
[----:B------:R-:W2:Y:S04]  /*196c0*/  LDS.128 R4, [R18+0x228d0] ;  /* 0x0228d00012047984 */ /* 0x000ea80000000c00 */
[----:B--2---:R2:W-:Y:S04]  /*196d0*/  STL.64 [R1], R4 ;  /* 0x0000000401007387 */ /* 0x0045e80000100a00 */
[----:B------:R2:W-:Y:S01]  /*196e0*/  STL.64 [R1+0x8], R6 ;  /* 0x0000080601007387 */ /* 0x0005e20000100a00 */
[----:B------:R-:W-:Y:S06]  /*196f0*/  BAR.ARV 0x4, 0x180 ;  /* 0x0106000000007b1d */ /* 0x000fec0000002000 */
[----:B------:R-:W-:Y:S05]  /*19700*/  BRA `(.L_x_9922) ;  /* 0x0000000c00207947 */ /* 0x000fea0003800000 */
.L_x_9921:
        /* <DEDUP_REMOVED lines=46> */
.L_x_10052:
[----:B------:R-:W-:Y:S02]  /*199f0*/  ULDC UR4, c[0x0][0xc38] ;  /* 0x00030e0000047ab9 */ /* 0x000fe40000000800 */
[----:B------:R-:W-:-:S04]  /*19a00*/  IMAD.U32 R2, RZ, RZ, UR4 ;  /* 0x00000004ff027e24 */ /* 0x000fc8000f8e00ff */
[----:B-1----:R-:W-:-:S04]  /*19a10*/  IMAD R9, R9, R2, RZ ;  /* 0x0000000209097224 */ /* 0x002fc800078e02ff */
[----:B------:R-:W-:-:S05]  /*19a20*/  IMAD.IADD R0, R0, 0x1, R9 ;  /* 0x0000000100007824 */ /* 0x000fca00078e0209 */
[----:B------:R-:W-:-:S13]  /*19a30*/  ISETP.GT.AND P6, PT, R0, R5, PT ;  /* 0x000000050000720c */ /* 0x000fda0003fc4270 */
[----:B------:R-:W-:Y:S05]  /*19a40*/  @P6 BRA `(.L_x_9924) ;  /* 0x0000000000ac6947 */ /* 0x000fea0003800000 */
.L_x_9927:
        /* <DEDUP_REMOVED lines=37> */
.L_x_10060:
[----:B------:R-:W-:Y:S02]  /*19ca0*/  ULDC UR4, c[0x0][0xc38] ;  /* 0x00030e0000047ab9 */ /* 0x000fe40000000800 */
[----:B------:R-:W-:-:S04]  /*19cb0*/  IMAD.U32 R2, RZ, RZ, UR4 ;  /* 0x00000004ff027e24 */ /* 0x000fc8000f8e00ff */
[----:B-1----:R-:W-:-:S04]  /*19cc0*/  IMAD R9, R9, R2, RZ ;  /* 0x0000000209097224 */ /* 0x002fc800078e02ff */
[----:B------:R-:W-:-:S05]  /*19cd0*/  IMAD.IADD R0, R9, 0x1, R0 ;  /* 0x0000000109007824 */ /* 0x000fca00078e0200 */
[----:B------:R-:W-:-:S13]  /*19ce0*/  ISETP.GT.AND P6, PT, R0, R5, PT ;  /* 0x000000050000720c */ /* 0x000fda0003fc4270 */
[----:B------:R-:W-:Y:S05]  /*19cf0*/  @!P6 BRA `(.L_x_9927) ;  /* 0xfffffffc0054e947 */ /* 0x000fea000383ffff */
.L_x_9924:
        /* <DEDUP_REMOVED lines=9> */
.L_x_10065:
[----:B------:R-:W-:-:S13]  /*19d90*/  ISETP.NE.AND P0, PT, R3, RZ, PT ;  /* 0x000000ff0300720c */ /* 0x000fda0003f05270 */
[----:B------:R-:W-:Y:S05]  /*19da0*/  @!P0 BRA `(.L_x_9929) ;  /* 0x0000000000148947 */ /* 0x000fea0003800000 */
[----:B------:R-:W-:Y:S01]  /*19db0*/  UMOV UR4, 0xffffffff ;  /* 0xffffffff00047882 */ /* 0x000fe20000000000 */
[----:B------:R-:W-:Y:S02]  /*19dc0*/  VIADD R12, R0, 0xffffffff ;  /* 0xffffffff000c7836 */ /* 0x000fe40000000000 */
[----:B------:R-:W-:Y:S05]  /*19dd0*/  BRA.DIV UR4, `(.L_x_9930) ;  /* 0x0000003604bc7947 */ /* 0x000fea000b800000 */
[----:B0-----:R0:W4:Y:S02]  /*19de0*/  SHFL.IDX PT, R7, R7, R12, 0x1f ;  /* 0x00001f0c07077589 */ /* 0x00112400000e0000 */
.L_x_10068:
[----:B----4-:R-:W-:-:S07]  /*19df0*/  IMAD.MOV.U32 R8, RZ, RZ, R7 ;  /* 0x000000ffff087224 */ /* 0x010fce00078e0007 */
.L_x_9929:
[----:B------:R-:W4:Y:S01]  /*19e00*/  LDL.LU R10, [R1+0xc] ;  /* 0x00000c00010a7983 */ /* 0x000f220000300800 */
[----:B0-2---:R-:W-:Y:S01]  /*19e10*/  IABS R7, R4 ;  /* 0x0000000400077213 */ /* 0x005fe20000000000 */
[----:B------:R-:W-:-:S03]  /*19e20*/  IMAD R9, R8, R2, R9 ;  /* 0x0000000208097224 */ /* 0x000fc600078e0209 */
[----:B------:R-:W0:Y:S01]  /*19e30*/  I2F.RP R2, R7 ;  /* 0x0000000700027306 */ /* 0x000e220000209400 */
[----:B------:R-:W-:Y:S01]  /*19e40*/  IMAD.IADD R5, R5, 0x1, -R9 ;  /* 0x0000000105057824 */ /* 0x000fe200078e0a09 */
[----:B------:R2:W-:Y:S02]  /*19e50*/  STL [R1], R9 ;  /* 0x0000000901007387 */ /* 0x0005e40000100800 */
[----:B--2---:R-:W-:-:S04]  /*19e60*/  IABS R9, R4 ;  /* 0x0000000400097213 */ /* 0x004fc80000000000 */
        /* <DEDUP_REMOVED lines=56> */
.L_x_9925:
        /* <DEDUP_REMOVED lines=10> */
.L_x_9931:
        /* <DEDUP_REMOVED lines=16> */
.L_x_9922:
[----:B------:R-:W4:Y:S01]  /*1a390*/  LDL R0, [R1+0xc] ;  /* 0x00000c0001007983 */ /* 0x000f220000100800 */
[----:B------:R-:W-:Y:S02]  /*1a3a0*/  ULDC UR4, c[0x0][0xc3c] ;  /* 0x00030f0000047ab9 */ /* 0x000fe40000000800 */
[----:B----4-:R-:W-:-:S13]  /*1a3b0*/  ISETP.GE.AND P0, PT, R0, UR4, PT ;  /* 0x0000000400007c0c */ /* 0x010fda000bf06270 */
[----:B------:R-:W-:Y:S05]  /*1a3c0*/  @!P0 BRA `(.L_x_9932) ;  /* 0xffffff9400488947 */ /* 0x000fea000383ffff */
[----:B------:R-:W-:Y:S05]  /*1a3d0*/  BSYNC B8 ;  /* 0x0000000000087941 */ /* 0x000fea0003800000 */
.L_x_9790:
[----:B-1----:R-:W4:Y:S01]  /*1a3e0*/  LDL.LU R0, [R1+0x54] ;  /* 0x0000540001007983 */ /* 0x002f220000300800 */
[----:B------:R-:W-:Y:S01]  /*1a3f0*/  BSSY B0, `(.L_x_9933) ;  /* 0x000000b000007945 */ /* 0x000fe20003800000 */
[----:B--23--:R-:W1:Y:S01]  /*1a400*/  S2R R5, SR_CgaCtaId ;  /* 0x0000000000057919 */ /* 0x00ce620000008800 */
[----:B----4-:R-:W-:-:S05]  /*1a410*/  VIADD R0, R0, 0x1 ;  /* 0x0000000100007836 */ /* 0x010fca0000000000 */
[----:B0-----:R-:W-:-:S04]  /*1a420*/  LEA.HI R2, R0, R0, RZ, 0x1 ;  /* 0x0000000000027211 */ /* 0x001fc800078f08ff */
[----:B------:R-:W-:-:S05]  /*1a430*/  LOP3.LUT R3, R2, 0xfffffffe, RZ, 0xc0, !PT ;  /* 0xfffffffe02037812 */ /* 0x000fca00078ec0ff */
[----:B------:R-:W-:Y:S01]  /*1a440*/  IMAD.IADD R3, R0, 0x1, -R3 ;  /* 0x0000000100037824 */ /* 0x000fe200078e0a03 */
[----:B------:R-:W-:-:S04]  /*1a450*/  MOV R0, 0x400 ;  /* 0x0000040000007802 */ /* 0x000fc80000000f00 */
[----:B-1----:R-:W-:Y:S02]  /*1a460*/  LEA R0, R5, R0, 0x18 ;  /* 0x0000000005007211 */ /* 0x002fe400078ec0ff */
[----:B------:R-:W-:-:S04]  /*1a470*/  SHF.L.U32 R3, R3, 0x1f, RZ ;  /* 0x0000001f03037819 */ /* 0x000fc800000006ff */
[----:B------:R-:W0:Y:S02]  /*1a480*/  SYNCS.PHASECHK.TRANS64.TRYWAIT P0, [R0+URZ+0x22820], R3 ;  /* 0x02282003000075a7 */ /* 0x000e24000800017f */
[----:B0-----:R-:W-:Y:S05]  /*1a490*/  @!P0 BRA `(.L_x_9934) ;  /* 0x0000003000348947 */ /* 0x001fea0003800000 */
.L_x_10069:
[----:B------:R-:W-:Y:S05]  /*1a4a0*/  BSYNC B0 ;  /* 0x0000000000007941 */ /* 0x000fea0003800000 */
.L_x_9933:
[----:B------:R-:W-:-:S03]  /*1a4b0*/  UMOV UR4, 0xffffffff ;  /* 0xffffffff00047882 */ /* 0x000fc60000000000 */
[----:B------:R-:W-:Y:S05]  /*1a4c0*/  BRA.DIV UR4, `(.L_x_9935) ;  /* 0x00000032043c7947 */ /* 0x000fea000b800000 */
[----:B------:R-:W1:Y:S02]  /*1a4d0*/  S2R R2, SR_TID.X ;  /* 0x0000000000027919 */ /* 0x000e640000002100 */
[----:B-1----:R-:W-:-:S04]  /*1a4e0*/  SHF.R.U32.HI R2, RZ, 0x5, R2 ;  /* 0x00000005ff027819 */ /* 0x002fc80000011602 */
[----:B------:R-:W-:-:S05]  /*1a4f0*/  LOP3.LUT R2, R2, 0x3, RZ, 0xc0, !PT ;  /* 0x0000000302027812 */ /* 0x000fca00078ec0ff */
[----:B------:R1:W2:Y:S02]  /*1a500*/  SHFL.IDX PT, R14, R2, RZ, 0x1f ;  /* 0x00001fff020e7589 */ /* 0x0002a400000e0000 */
.L_x_10072:
[----:B--2---:R-:W-:-:S13]  /*1a510*/  ISETP.NE.AND P0, PT, R14, RZ, PT ;  /* 0x000000ff0e00720c */ /* 0x004fda0003f05270 */
[----:B------:R-:W-:Y:S05]  /*1a520*/  @P0 BRA `(.L_x_9636) ;  /* 0x00000000008c0947 */ /* 0x000fea0003800000 */
[----:B------:R-:W-:-:S03]  /*1a530*/  UMOV UR4, 0xffffffff ;  /* 0xffffffff00047882 */ /* 0x000fc60000000000 */
[----:B------:R-:W-:Y:S05]  /*1a540*/  BRA.DIV UR4, `(.L_x_9936) ;  /* 0x0000003204507947 */ /* 0x000fea000b800000 */
[----:B------:R-:W-:-:S13]  /*1a550*/  ELECT P6, URZ, PT ;  /* 0x00000000003f782f */ /* 0x000fda00038c0000 */
.L_x_10075:
[----:B------:R-:W-:Y:S05]  /*1a560*/  @!P6 BRA `(.L_x_9636) ;  /* 0x00000000007ce947 */ /* 0x000fea0003800000 */
[----:B------:R-:W-:-:S06]  /*1a570*/  ULOP3.LUT UR4, UR36, 0x2, URZ, 0xfc, !UPT ;  /* 0x0000000224047892 */ /* 0x000fcc000f8efc3f */
[----:B-1----:R-:W-:-:S05]  /*1a580*/  IMAD.U32 R2, RZ, RZ, UR4 ;  /* 0x00000004ff027e24 */ /* 0x002fca000f8e00ff */
[----:B------:R-:W-:-:S13]  /*1a590*/  ISETP.NE.AND P2, PT, R2, 0x3, PT ;  /* 0x000000030200780c */ /* 0x000fda0003f45270 */
[----:B------:R-:W-:Y:S05]  /*1a5a0*/  @!P2 BRA `(.L_x_9937) ;  /* 0x000000000004a947 */ /* 0x000fea0003800000 */
[----:B------:R-:W-:Y:S01]  /*1a5b0*/  BPT.TRAP 0x1 ;  /* 0x000000040000795c */ /* 0x000fe20000300000 */
.L_x_9937:
        /* <DEDUP_REMOVED lines=13> */
.L_x_10076:
[----:B------:R-:W1:Y:S02]  /*1a690*/  SYNCS.PHASECHK.TRANS64.TRYWAIT P0, [R7+URZ], R2 ;  /* 0x00000002070075a7 */ /* 0x000e64000800017f */
[----:B-1----:R-:W-:Y:S05]  /*1a6a0*/  @!P0 BRA `(.L_x_9939) ;  /* 0x00000030002c8947 */ /* 0x002fea0003800000 */
.L_x_10077:
[----:B------:R-:W-:Y:S05]  /*1a6b0*/  @!P2 BRA `(.L_x_9940) ;  /* 0x000000000004a947 */ /* 0x000fea0003800000 */
[----:B------:R-:W-:Y:S01]  /*1a6c0*/  BPT.TRAP 0x1 ;  /* 0x000000040000795c */ /* 0x000fe20000300000 */
.L_x_9940:
[----:B------:R-:W-:-:S04]  /*1a6d0*/  VIADD R0, R0, 0x22860 ;  /* 0x0002286000007836 */ /* 0x000fc80000000000 */
[----:B------:R-:W-:-:S04]  /*1a6e0*/  IMAD R4, R19, 0x8, R0 ;  /* 0x0000000813047824 */ /* 0x000fc800078e0200 */
[----:B------:R-:W2:Y:S02]  /*1a6f0*/  SYNCS.PHASECHK.TRANS64.TRYWAIT P0, [R4+URZ], R5 ;  /* 0x00000005040075a7 */ /* 0x000ea4000800017f */
[----:B--2---:R-:W-:Y:S05]  /*1a700*/  @!P0 BRA `(.L_x_9941) ;  /* 0x0000003000288947 */ /* 0x004fea0003800000 */
.L_x_10078:
[----:B------:R-:W-:-:S07]  /*1a710*/  IMAD R3, R3, 0x8, R0 ;  /* 0x0000000803037824 */ /* 0x000fce00078e0200 */
.L_x_9942:
[----:B---3--:R3:W4:Y:S02]  /*1a720*/  SYNCS.PHASECHK.TRANS64.TRYWAIT P0, [R3+URZ], R2 ;  /* 0x00000002030075a7 */ /* 0x008724000800017f */
[----:B----4-:R-:W-:Y:S05]  /*1a730*/  @!P0 NANOSLEEP.SYNCS 0x989680 ;  /* 0x009896800000895d */ /* 0x010fea0003900000 */
[----:B------:R-:W4:Y:S02]  /*1a740*/  @!P0 SYNCS.PHASECHK.TRANS64 P0, [R3+URZ], R2 ;  /* 0x00000002030085a7 */ /* 0x000f24000800007f */
[----:B----4-:R-:W-:Y:S05]  /*1a750*/  @!P0 BRA `(.L_x_9942) ;  /* 0xfffffffc00f08947 */ /* 0x010fea000383ffff */
.L_x_9636:
[----:B------:R-:W-:Y:S05]  /*1a760*/  BSYNC B9 ;  /* 0x0000000000097941 */ /* 0x000fea0003800000 */
.L_x_9633:
[----:B------:R-:W-:Y:S05]  /*1a770*/  EXIT ;  /* 0x000000000000794d */ /* 0x000fea0003800000 */
.L_x_9656:
[----:B0-----:R0:W1:Y:S02]  /*1a780*/  SYNCS.PHASECHK.TRANS64.TRYWAIT P6, [R95+URZ+0x22890], R106 ;  /* 0x0228906a5f0075a7 */ /* 0x00106400080c017f */
[----:B-1----:R-:W-:Y:S05]  /*1a790*/  @!P6 NANOSLEEP.SYNCS 0x989680 ;  /* 0x009896800000e95d */ /* 0x002fea0003900000 */
[----:B------:R-:W1:Y:S02]  /*1a7a0*/  @!P6 SYNCS.PHASECHK.TRANS64 P6, [R95+URZ+0x22890], R106 ;  /* 0x0228906a5f00e5a7 */ /* 0x000e6400080c007f */
[----:B-1----:R-:W-:Y:S05]  /*1a7b0*/  @!P6 BRA `(.L_x_9656) ;  /* 0xfffffffc00f0e947 */ /* 0x002fea000383ffff */
[----:B------:R-:W-:Y:S05]  /*1a7c0*/  BRA `(.L_x_9943) ;  /* 0xfffffe88008c7947 */ /* 0x000fea000383ffff */
.L_x_9674:
[----:B0-----:R0:W1:Y:S02]  /*1a7d0*/  SYNCS.PHASECHK.TRANS64.TRYWAIT P5, [R95+URZ+0x22890], R106 ;  /* 0x0228906a5f0075a7 */ /* 0x00106400080a017f */
[----:B-1----:R-:W-:Y:S05]  /*1a7e0*/  @!P5 NANOSLEEP.SYNCS 0x989680 ;  /* 0x009896800000d95d */ /* 0x002fea0003900000 */
[----:B------:R-:W1:Y:S02]  /*1a7f0*/  @!P5 SYNCS.PHASECHK.TRANS64 P5, [R95+URZ+0x22890], R106 ;  /* 0x0228906a5f00d5a7 */ /* 0x000e6400080a007f */
[----:B-1----:R-:W-:Y:S05]  /*1a800*/  @!P5 BRA `(.L_x_9674) ;  /* 0xfffffffc00f0d947 */ /* 0x002fea000383ffff */
[----:B------:R-:W-:Y:S05]  /*1a810*/  BRA `(.L_x_9944) ;  /* 0xfffffe9c002c7947 */ /* 0x000fea000383ffff */
.L_x_9683:
[----:B0-----:R0:W1:Y:S02]  /*1a820*/  SYNCS.PHASECHK.TRANS64.TRYWAIT P4, [R95+URZ+0x22890], R106 ;  /* 0x0228906a5f0075a7 */ /* 0x001064000808017f */
[----:B-1----:R-:W-:Y:S05]  /*1a830*/  @!P4 NANOSLEEP.SYNCS 0x989680 ;  /* 0x009896800000c95d */ /* 0x002fea0003900000 */
[----:B------:R-:W1:Y:S02]  /*1a840*/  @!P4 SYNCS.PHASECHK.TRANS64 P4, [R95+URZ+0x22890], R106 ;  /* 0x0228906a5f00c5a7 */ /* 0x000e64000808007f */
[----:B-1----:R-:W-:Y:S05]  /*1a850*/  @!P4 BRA `(.L_x_9683) ;  /* 0xfffffffc00f0c947 */ /* 0x002fea000383ffff */
[----:B------:R-:W-:Y:S05]  /*1a860*/  BRA `(.L_x_9945) ;  /* 0xfffffeac00607947 */ /* 0x000fea000383ffff */
.L_x_9689:
[----:B--2---:R2:W3:Y:S02]  /*1a870*/  SYNCS.PHASECHK.TRANS64.TRYWAIT P3, [R95+URZ+0x228b0], R106 ;  /* 0x0228b06a5f0075a7 */ /* 0x0044e4000806017f */
[----:B---3--:R-:W-:Y:S05]  /*1a880*/  @!P3 NANOSLEEP.SYNCS 0x989680 ;  /* 0x009896800000b95d */ /* 0x008fea0003900000 */
[----:B------:R-:W3:Y:S02]  /*1a890*/  @!P3 SYNCS.PHASECHK.TRANS64 P3, [R95+URZ+0x228b0], R106 ;  /* 0x0228b06a5f00b5a7 */ /* 0x000ee4000806007f */
[----:B---3--:R-:W-:Y:S05]  /*1a8a0*/  @!P3 BRA `(.L_x_9689) ;  /* 0xfffffffc00f0b947 */ /* 0x008fea000383ffff */
[----:B------:R-:W-:Y:S05]  /*1a8b0*/  BRA `(.L_x_9946) ;  /* 0xfffffeac00f47947 */ /* 0x000fea000383ffff */
.L_x_9699:
[----:B------:R-:W-:Y:S01]  /*1a8c0*/  BSSY B0, `(.L_x_9947) ;  /* 0x0000007000007945 */ /* 0x000fe20003800000 */
[----:B------:R-:W-:Y:S02]  /*1a8d0*/  IMAD.MOV.U32 R12, RZ, RZ, RZ ;  /* 0x000000ffff0c7224 */ /* 0x000fe400078e00ff */
[----:B------:R-:W-:Y:S02]  /*1a8e0*/  IMAD.MOV.U32 R11, RZ, RZ, 0x1f ;  /* 0x0000001fff0b7424 */ /* 0x000fe400078e00ff */
[----:B------:R-:W-:-:S07]  /*1a8f0*/  IMAD.MOV.U32 R15, RZ, RZ, -0x1 ;  /* 0xffffffffff0f7424 */ /* 0x000fce00078e00ff */
[----:B-----5:R-:W-:Y:S05]  /*1a900*/  WARPSYNC.COLLECTIVE R15, `(.L_x_9948) ;  /* 0x000000000f087348 */ /* 0x020fea0003c00000 */
[----:B------:R0:W1:Y:S02]  /*1a910*/  SHFL.IDX P6, R14, R13, R12, R11 ;  /* 0x0000000c0d0e7389 */ /* 0x00006400000c000b */
[----:B01---5:R-:W-:Y:S01]  /*1a920*/  ENDCOLLECTIVE ;  /* 0x000000000000791b */ /* 0x023fe20003800000 */
.L_x_9948:
[----:B------:R-:W-:Y:S05]  /*1a930*/  BSYNC B0 ;  /* 0x0000000000007941 */ /* 0x000fea0003800000 */
.L_x_9947:
[----:B------:R-:W-:Y:S05]  /*1a940*/  BRA `(.L_x_9949) ;  /* 0xfffffebc00347947 */ /* 0x000fea000383ffff */
.L_x_9711:
[----:B------:R-:W-:Y:S01]  /*1a950*/  BSSY B1, `(.L_x_9950) ;  /* 0x0000008000017945 */ /* 0x000fe20003800000 */
[----:B0-----:R-:W-:Y:S02]  /*1a960*/  IMAD.MOV.U32 R13, RZ, RZ, R25 ;  /* 0x000000ffff0d7224 */ /* 0x001fe400078e0019 */
[----:B------:R-:W-:Y:S02]  /*1a970*/  IMAD.MOV.U32 R12, RZ, RZ, RZ ;  /* 0x000000ffff0c7224 */ /* 0x000fe400078e00ff */
[----:B------:R-:W-:Y:S02]  /*1a980*/  IMAD.MOV.U32 R11, RZ, RZ, 0x1c1f ;  /* 0x00001c1fff0b7424 */ /* 0x000fe400078e00ff */
[----:B------:R-:W-:-:S07]  /*1a990*/  IMAD.MOV.U32 R15, RZ, RZ, -0x1 ;  /* 0xffffffffff0f7424 */ /* 0x000fce00078e00ff */
[----:B------:R-:W-:Y:S05]  /*1a9a0*/  WARPSYNC.COLLECTIVE R15, `(.L_x_9951) ;  /* 0x000000000f087348 */ /* 0x000fea0003c00000 */
[----:B------:R0:W1:Y:S02]  /*1a9b0*/  SHFL.IDX P6, R14, R13, R12, R11 ;  /* 0x0000000c0d0e7389 */ /* 0x00006400000c000b */
[----:B01----:R-:W-:Y:S01]  /*1a9c0*/  ENDCOLLECTIVE ;  /* 0x000000000000791b */ /* 0x003fe20003800000 */
.L_x_9951:
[----:B------:R-:W-:Y:S05]  /*1a9d0*/  BSYNC B1 ;  /* 0x0000000000017941 */ /* 0x000fea0003800000 */
.L_x_9950:
        /* <DEDUP_REMOVED lines=8> */
.L_x_9952:
[----:B------:R-:W-:Y:S02]  /*1aa60*/  IMAD.MOV.U32 R13, RZ, RZ, R27 ;  /* 0x000000ffff0d7224 */ /* 0x000fe400078e001b */
[----:B------:R-:W-:-:S07]  /*1aa70*/  IMAD.MOV.U32 R0, RZ, RZ, R14 ;  /* 0x000000ffff007224 */ /* 0x000fce00078e000e */
[----:B------:R-:W-:Y:S05]  /*1aa80*/  WARPSYNC.COLLECTIVE R15, `(.L_x_9953) ;  /* 0x000000000f087348 */ /* 0x000fea0003c00000 */
[----:B------:R0:W1:Y:S02]  /*1aa90*/  SHFL.IDX P6, R14, R13, R12, R11 ;  /* 0x0000000c0d0e7389 */ /* 0x00006400000c000b */
[----:B01----:R-:W-:Y:S01]  /*1aaa0*/  ENDCOLLECTIVE ;  /* 0x000000000000791b */ /* 0x003fe20003800000 */
.L_x_9953:
[----:B------:R-:W-:Y:S02]  /*1aab0*/  IMAD.MOV.U32 R13, RZ, RZ, R26 ;  /* 0x000000ffff0d7224 */ /* 0x000fe400078e001a */
[----:B------:R-:W-:-:S07]  /*1aac0*/  IMAD.MOV.U32 R5, RZ, RZ, R14 ;  /* 0x000000ffff057224 */ /* 0x000fce00078e000e */
[----:B------:R-:W-:Y:S05]  /*1aad0*/  WARPSYNC.COLLECTIVE R15, `(.L_x_9954) ;  /* 0x000000000f087348 */ /* 0x000fea0003c00000 */
[----:B------:R0:W1:Y:S02]  /*1aae0*/  SHFL.IDX P6, R14, R13, R12, R11 ;  /* 0x0000000c0d0e7389 */ /* 0x00006400000c000b */
[----:B01----:R-:W-:Y:S01]  /*1aaf0*/  ENDCOLLECTIVE ;  /* 0x000000000000791b */ /* 0x003fe20003800000 */
.L_x_9954:
[----:B------:R-:W-:Y:S05]  /*1ab00*/  BRA `(.L_x_9955) ;  /* 0xfffffec0004c7947 */ /* 0x000fea000383ffff */
.L_x_9715:
[----:B0-----:R0:W1:Y:S02]  /*1ab10*/  SYNCS.PHASECHK.TRANS64.TRYWAIT P0, [R19+URZ+0x22800], R26 ;  /* 0x0228001a130075a7 */ /* 0x001064000800017f */
[----:B-1----:R-:W-:Y:S05]  /*1ab20*/  @!P0 NANOSLEEP.SYNCS 0x989680 ;  /* 0x009896800000895d */ /* 0x002fea0003900000 */
[----:B------:R-:W1:Y:S02]  /*1ab30*/  @!P0 SYNCS.PHASECHK.TRANS64 P0, [R19+URZ+0x22800], R26 ;  /* 0x0228001a130085a7 */ /* 0x000e64000800007f */
[----:B-1----:R-:W-:Y:S05]  /*1ab40*/  @!P0 BRA `(.L_x_9715) ;  /* 0xfffffffc00f08947 */ /* 0x002fea000383ffff */
[----:B------:R-:W-:Y:S05]  /*1ab50*/  BRA `(.L_x_9956) ;  /* 0xfffffec400587947 */ /* 0x000fea000383ffff */
.L_x_9723:
        /* <DEDUP_REMOVED lines=8> */
.L_x_9958:
[----:B------:R-:W-:Y:S05]  /*1abe0*/  BSYNC B1 ;  /* 0x0000000000017941 */ /* 0x000fea0003800000 */
.L_x_9957:
        /* <DEDUP_REMOVED lines=8> */
.L_x_9959:
[----:B------:R-:W-:Y:S02]  /*1ac70*/  IMAD.MOV.U32 R13, RZ, RZ, R27 ;  /* 0x000000ffff0d7224 */ /* 0x000fe400078e001b */
[----:B------:R-:W-:-:S07]  /*1ac80*/  IMAD.MOV.U32 R3, RZ, RZ, R14 ;  /* 0x000000ffff037224 */ /* 0x000fce00078e000e */
[----:B------:R-:W-:Y:S05]  /*1ac90*/  WARPSYNC.COLLECTIVE R15, `(.L_x_9960) ;  /* 0x000000000f087348 */ /* 0x000fea0003c00000 */
[----:B------:R0:W1:Y:S02]  /*1aca0*/  SHFL.IDX P6, R14, R13, R12, R11 ;  /* 0x0000000c0d0e7389 */ /* 0x00006400000c000b */
[----:B01----:R-:W-:Y:S01]  /*1acb0*/  ENDCOLLECTIVE ;  /* 0x000000000000791b */ /* 0x003fe20003800000 */
.L_x_9960:
[----:B------:R-:W-:Y:S02]  /*1acc0*/  IMAD.MOV.U32 R13, RZ, RZ, R26 ;  /* 0x000000ffff0d7224 */ /* 0x000fe400078e001a */
[----:B------:R-:W-:-:S07]  /*1acd0*/  IMAD.MOV.U32 R20, RZ, RZ, R14 ;  /* 0x000000ffff147224 */ /* 0x000fce00078e000e */
[----:B------:R-:W-:Y:S05]  /*1ace0*/  WARPSYNC.COLLECTIVE R15, `(.L_x_9961) ;  /* 0x000000000f087348 */ /* 0x000fea0003c00000 */
[----:B------:R0:W1:Y:S02]  /*1acf0*/  SHFL.IDX P6, R14, R13, R12, R11 ;  /* 0x0000000c0d0e7389 */ /* 0x00006400000c000b */
[----:B01----:R-:W-:Y:S01]  /*1ad00*/  ENDCOLLECTIVE ;  /* 0x000000000000791b */ /* 0x003fe20003800000 */
.L_x_9961:
[----:B------:R-:W-:Y:S05]  /*1ad10*/  BRA `(.L_x_9962) ;  /* 0xfffffecc00c47947 */ /* 0x000fea000383ffff */
.L_x_9727:
[----:B0-----:R0:W1:Y:S02]  /*1ad20*/  SYNCS.PHASECHK.TRANS64.TRYWAIT P1, [R19+URZ+0x22800], R24 ;  /* 0x02280018130075a7 */ /* 0x001064000802017f */
[----:B-1----:R-:W-:Y:S05]  /*1ad30*/  @!P1 NANOSLEEP.SYNCS 0x989680 ;  /* 0x009896800000995d */ /* 0x002fea0003900000 */
[----:B------:R-:W1:Y:S02]  /*1ad40*/  @!P1 SYNCS.PHASECHK.TRANS64 P1, [R19+URZ+0x22800], R24 ;  /* 0x02280018130095a7 */ /* 0x000e64000802007f */
[----:B-1----:R-:W-:Y:S05]  /*1ad50*/  @!P1 BRA `(.L_x_9727) ;  /* 0xfffffffc00f09947 */ /* 0x002fea000383ffff */
[----:B------:R-:W-:Y:S05]  /*1ad60*/  BRA `(.L_x_9963) ;  /* 0xfffffed000a07947 */ /* 0x000fea000383ffff */
.L_x_9733:
[----:B-1----:R1:W2:Y:S02]  /*1ad70*/  SYNCS.PHASECHK.TRANS64.TRYWAIT P1, [R13+URZ+0x22830], R72 ;  /* 0x022830480d0075a7 */ /* 0x0022a4000802017f */
[----:B--2---:R-:W-:Y:S05]  /*1ad80*/  @!P1 NANOSLEEP.SYNCS 0x989680 ;  /* 0x009896800000995d */ /* 0x004fea0003900000 */
[----:B------:R-:W2:Y:S02]  /*1ad90*/  @!P1 SYNCS.PHASECHK.TRANS64 P1, [R13+URZ+0x22830], R72 ;  /* 0x022830480d0095a7 */ /* 0x000ea4000802007f */
[----:B--2---:R-:W-:Y:S05]  /*1ada0*/  @!P1 BRA `(.L_x_9733) ;  /* 0xfffffffc00f09947 */ /* 0x004fea000383ffff */
[----:B------:R-:W-:Y:S05]  /*1adb0*/  BRA `(.L_x_9732) ;  /* 0xfffffedc00cc7947 */ /* 0x000fea000383ffff */
.L_x_9738:
[----:B-1----:R1:W2:Y:S02]  /*1adc0*/  SYNCS.PHASECHK.TRANS64.TRYWAIT P2, [R13+URZ+0x22850], R72 ;  /* 0x022850480d0075a7 */ /* 0x0022a4000804017f */
[----:B--2---:R-:W-:Y:S05]  /*1add0*/  @!P2 NANOSLEEP.SYNCS 0x989680 ;  /* 0x009896800000a95d */ /* 0x004fea0003900000 */
[----:B------:R-:W2:Y:S02]  /*1ade0*/  @!P2 SYNCS.PHASECHK.TRANS64 P2, [R13+URZ+0x22850], R72 ;  /* 0x022850480d00a5a7 */ /* 0x000ea4000804007f */
[----:B--2---:R-:W-:Y:S05]  /*1adf0*/  @!P2 BRA `(.L_x_9738) ;  /* 0xfffffffc00f0a947 */ /* 0x004fea000383ffff */
[----:B------:R-:W-:Y:S05]  /*1ae00*/  BRA `(.L_x_9737) ;  /* 0xfffffef800ec7947 */ /* 0x000fea000383ffff */
.L_x_9743:
[----:B-1----:R1:W2:Y:S02]  /*1ae10*/  SYNCS.PHASECHK.TRANS64.TRYWAIT P3, [R14+URZ+0x22830], R15 ;  /* 0x0228300f0e0075a7 */ /* 0x0022a4000806017f */
[----:B--2---:R-:W-:Y:S05]  /*1ae20*/  @!P3 NANOSLEEP.SYNCS 0x989680 ;  /* 0x009896800000b95d */ /* 0x004fea0003900000 */
[----:B------:R-:W2:Y:S02]  /*1ae30*/  @!P3 SYNCS.PHASECHK.TRANS64 P3, [R14+URZ+0x22830], R15 ;  /* 0x0228300f0e00b5a7 */ /* 0x000ea4000806007f */
[----:B--2---:R-:W-:Y:S05]  /*1ae40*/  @!P3 BRA `(.L_x_9743) ;  /* 0xfffffffc00f0b947 */ /* 0x004fea000383ffff */
[----:B------:R-:W-:Y:S05]  /*1ae50*/  BRA `(.L_x_9742) ;  /* 0xffffff0000287947 */ /* 0x000fea000383ffff */
.L_x_9748:
[----:B-1----:R1:W2:Y:S02]  /*1ae60*/  SYNCS.PHASECHK.TRANS64.TRYWAIT P3, [R14+URZ+0x22850], R15 ;  /* 0x0228500f0e0075a7 */ /* 0x0022a4000806017f */
[----:B--2---:R-:W-:Y:S05]  /*1ae70*/  @!P3 NANOSLEEP.SYNCS 0x989680 ;  /* 0x009896800000b95d */ /* 0x004fea0003900000 */
[----:B------:R-:W2:Y:S02]  /*1ae80*/  @!P3 SYNCS.PHASECHK.TRANS64 P3, [R14+URZ+0x22850], R15 ;  /* 0x0228500f0e00b5a7 */ /* 0x000ea4000806007f */
[----:B--2---:R-:W-:Y:S05]  /*1ae90*/  @!P3 BRA `(.L_x_9748) ;  /* 0xfffffffc00f0b947 */ /* 0x004fea000383ffff */
[----:B------:R-:W-:Y:S05]  /*1aea0*/  BRA `(.L_x_9747) ;  /* 0xffffff2000047947 */ /* 0x000fea000383ffff */
.L_x_9754:
[----:B------:R-:W-:Y:S02]  /*1aeb0*/  IMAD.MOV.U32 R13, RZ, RZ, R21 ;  /* 0x000000ffff0d7224 */ /* 0x000fe400078e0015 */
[----:B------:R-:W-:Y:S02]  /*1aec0*/  IMAD.MOV.U32 R12, RZ, RZ, RZ ;  /* 0x000000ffff0c7224 */ /* 0x000fe400078e00ff */
[----:B------:R-:W-:Y:S02]  /*1aed0*/  IMAD.MOV.U32 R11, RZ, RZ, 0x181f ;  /* 0x0000181fff0b7424 */ /* 0x000fe400078e00ff */
[----:B------:R-:W-:-:S07]  /*1aee0*/  IMAD.MOV.U32 R15, RZ, RZ, -0x1 ;  /* 0xffffffffff0f7424 */ /* 0x000fce00078e00ff */
[----:B-----5:R-:W-:Y:S05]  /*1aef0*/  WARPSYNC.COLLECTIVE R15, `(.L_x_9964) ;  /* 0x000000000f087348 */ /* 0x020fea0003c00000 */
[----:B------:R0:W1:Y:S02]  /*1af00*/  SHFL.IDX P6, R14, R13, R12, R11 ;  /* 0x0000000c0d0e7389 */ /* 0x00006400000c000b */
[----:B01---5:R-:W-:Y:S01]  /*1af10*/  ENDCOLLECTIVE ;  /* 0x000000000000791b */ /* 0x023fe20003800000 */
.L_x_9964:
[----:B------:R-:W-:Y:S02]  /*1af20*/  IMAD.MOV.U32 R13, RZ, RZ, R3 ;  /* 0x000000ffff0d7224 */ /* 0x000fe400078e0003 */
[----:B------:R-:W-:-:S07]  /*1af30*/  IMAD.MOV.U32 R20, RZ, RZ, R14 ;  /* 0x000000ffff147224 */ /* 0x000fce00078e000e */
[----:B------:R-:W-:Y:S05]  /*1af40*/  WARPSYNC.COLLECTIVE R15, `(.L_x_9965) ;  /* 0x000000000f087348 */ /* 0x000fea0003c00000 */
[----:B------:R0:W1:Y:S02]  /*1af50*/  SHFL.IDX P6, R14, R13, R12, R11 ;  /* 0x0000000c0d0e7389 */ /* 0x00006400000c000b */
[----:B01----:R-:W-:Y:S01]  /*1af60*/  ENDCOLLECTIVE ;  /* 0x000000000000791b */ /* 0x003fe20003800000 */
.L_x_9965:
[----:B------:R-:W-:Y:S05]  /*1af70*/  BRA `(.L_x_9966) ;  /* 0xffffff4800107947 */ /* 0x000fea000383ffff */
.L_x_9757:
[----:B------:R-:W-:Y:S01]  /*1af80*/  BSSY B1, `(.L_x_9967) ;  /* 0x0000008000017945 */ /* 0x000fe20003800000 */
[----:B------:R-:W-:Y:S02]  /*1af90*/  IMAD.MOV.U32 R13, RZ, RZ, R21 ;  /* 0x000000ffff0d7224 */ /* 0x000fe400078e0015 */
[----:B------:R-:W-:Y:S02]  /*1afa0*/  IMAD.MOV.U32 R12, RZ, RZ, 0x1 ;  /* 0x00000001ff0c7424 */ /* 0x000fe400078e00ff */
[----:B------:R-:W-:Y:S02]  /*1afb0*/  IMAD.MOV.U32 R11, RZ, RZ, 0x181f ;  /* 0x0000181fff0b7424 */ /* 0x000fe400078e00ff */
[----:B------:R-:W-:-:S07]  /*1afc0*/  IMAD.MOV.U32 R15, RZ, RZ, -0x1 ;  /* 0xffffffffff0f7424 */ /* 0x000fce00078e00ff */
[----:B012---:R-:W-:Y:S05]  /*1afd0*/  WARPSYNC.COLLECTIVE R15, `(.L_x_9968) ;  /* 0x000000000f087348 */ /* 0x007fea0003c00000 */
[----:B--2---:R2:W3:Y:S02]  /*1afe0*/  SHFL.IDX P6, R14, R13, R12, R11 ;  /* 0x0000000c0d0e7389 */ /* 0x0044e400000c000b */
[----:B0123--:R-:W-:Y:S01]  /*1aff0*/  ENDCOLLECTIVE ;  /* 0x000000000000791b */ /* 0x00ffe20003800000 */
.L_x_9968:
[----:B------:R-:W-:Y:S05]  /*1b000*/  BSYNC B1 ;  /* 0x0000000000017941 */ /* 0x000fea0003800000 */
.L_x_9967:
        /* <DEDUP_REMOVED lines=8> */
.L_x_9969:
[----:B------:R-:W-:Y:S05]  /*1b090*/  BRA `(.L_x_9970) ;  /* 0xffffff48004c7947 */ /* 0x000fea000383ffff */
.L_x_9760:
[----:B------:R-:W-:Y:S01]  /*1b0a0*/  BSSY B1, `(.L_x_9971) ;  /* 0x0000008000017945 */ /* 0x000fe20003800000 */
[----:B------:R-:W-:Y:S02]  /*1b0b0*/  IMAD.MOV.U32 R13, RZ, RZ, R21 ;  /* 0x000000ffff0d7224 */ /* 0x000fe400078e0015 */
[----:B------:R-:W-:Y:S02]  /*1b0c0*/  IMAD.MOV.U32 R12, RZ, RZ, 0x2 ;  /* 0x00000002ff0c7424 */ /* 0x000fe400078e00ff */
[----:B----4-:R-:W-:Y:S02]  /*1b0d0*/  IMAD.MOV.U32 R11, RZ, RZ, 0x181f ;  /* 0x0000181fff0b7424 */ /* 0x010fe400078e00ff */
[----:B------:R-:W-:-:S07]  /*1b0e0*/  IMAD.MOV.U32 R15, RZ, RZ, -0x1 ;  /* 0xffffffffff0f7424 */ /* 0x000fce00078e00ff */
[----:B0123--:R-:W-:Y:S05]  /*1b0f0*/  WARPSYNC.COLLECTIVE R15, `(.L_x_9972) ;  /* 0x000000000f087348 */ /* 0x00ffea0003c00000 */
[----:B--2---:R2:W4:Y:S02]  /*1b100*/  SHFL.IDX P6, R14, R13, R12, R11 ;  /* 0x0000000c0d0e7389 */ /* 0x00452400000c000b */
[----:B01234-:R-:W-:Y:S01]  /*1b110*/  ENDCOLLECTIVE ;  /* 0x000000000000791b */ /* 0x01ffe20003800000 */
.L_x_9972:
[----:B------:R-:W-:Y:S05]  /*1b120*/  BSYNC B1 ;  /* 0x0000000000017941 */ /* 0x000fea0003800000 */
.L_x_9971:
        /* <DEDUP_REMOVED lines=8> */
.L_x_9973:
[----:B------:R-:W-:Y:S05]  /*1b1b0*/  BRA `(.L_x_9974) ;  /* 0xffffff4800787947 */ /* 0x000fea000383ffff */
.L_x_9763:
[----:B------:R-:W-:Y:S01]  /*1b1c0*/  BSSY B1, `(.L_x_9975) ;  /* 0x0000008000017945 */ /* 0x000fe20003800000 */
[----:B------:R-:W-:Y:S02]  /*1b1d0*/  IMAD.MOV.U32 R13, RZ, RZ, R21 ;  /* 0x000000ffff0d7224 */ /* 0x000fe400078e0015 */
[----:B------:R-:W-:Y:S02]  /*1b1e0*/  IMAD.MOV.U32 R12, RZ, RZ, 0x3 ;  /* 0x00000003ff0c7424 */ /* 0x000fe400078e00ff */
[----:B0-----:R-:W-:Y:S02]  /*1b1f0*/  IMAD.MOV.U32 R11, RZ, RZ, 0x181f ;  /* 0x0000181fff0b7424 */ /* 0x001fe400078e00ff */
[----:B------:R-:W-:-:S07]  /*1b200*/  IMAD.MOV.U32 R15, RZ, RZ, -0x1 ;  /* 0xffffffffff0f7424 */ /* 0x000fce00078e00ff */
[----:B-1234-:R-:W-:Y:S05]  /*1b210*/  WARPSYNC.COLLECTIVE R15, `(.L_x_9976) ;  /* 0x000000000f087348 */ /* 0x01efea0003c00000 */
[----:B--2---:R0:W2:Y:S02]  /*1b220*/  SHFL.IDX P6, R14, R13, R12, R11 ;  /* 0x0000000c0d0e7389 */ /* 0x0040a400000c000b */
[----:B01234-:R-:W-:Y:S01]  /*1b230*/  ENDCOLLECTIVE ;  /* 0x000000000000791b */ /* 0x01ffe20003800000 */
.L_x_9976:
[----:B------:R-:W-:Y:S05]  /*1b240*/  BSYNC B1 ;  /* 0x0000000000017941 */ /* 0x000fea0003800000 */
.L_x_9975:
        /* <DEDUP_REMOVED lines=8> */
.L_x_9977:
[----:B------:R-:W-:Y:S05]  /*1b2d0*/  BRA `(.L_x_9978) ;  /* 0xffffff4800a47947 */ /* 0x000fea000383ffff */
.L_x_9765:
[----:B------:R-:W-:Y:S02]  /*1b2e0*/  IMAD.MOV.U32 R13, RZ, RZ, R8 ;  /* 0x000000ffff0d7224 */ /* 0x000fe400078e0008 */
[----:B------:R-:W-:Y:S02]  /*1b2f0*/  IMAD.MOV.U32 R12, RZ, RZ, RZ ;  /* 0x000000ffff0c7224 */ /* 0x000fe400078e00ff */
[----:B------:R-:W-:Y:S02]  /*1b300*/  IMAD.MOV.U32 R11, RZ, RZ, 0x1c1f ;  /* 0x00001c1fff0b7424 */ /* 0x000fe400078e00ff */
[----:B------:R-:W-:-:S07]  /*1b310*/  IMAD.MOV.U32 R15, RZ, RZ, -0x1 ;  /* 0xffffffffff0f7424 */ /* 0x000fce00078e00ff */
[----:B------:R-:W-:Y:S05]  /*1b320*/  WARPSYNC.COLLECTIVE R15, `(.L_x_9979) ;  /* 0x000000000f087348 */ /* 0x000fea0003c00000 */
[----:B------:R0:W1:Y:S02]  /*1b330*/  SHFL.IDX P6, R14, R13, R12, R11 ;  /* 0x0000000c0d0e7389 */ /* 0x00006400000c000b */
[----:B01----:R-:W-:Y:S01]  /*1b340*/  ENDCOLLECTIVE ;  /* 0x000000000000791b */ /* 0x003fe20003800000 */
.L_x_9979:
[----:B------:R-:W-:Y:S02]  /*1b350*/  IMAD.MOV.U32 R13, RZ, RZ, R3 ;  /* 0x000000ffff0d7224 */ /* 0x000fe400078e0003 */
[----:B------:R-:W-:-:S07]  /*1b360*/  IMAD.MOV.U32 R9, RZ, RZ, R14 ;  /* 0x000000ffff097224 */ /* 0x000fce00078e000e */
[----:B------:R-:W-:Y:S05]  /*1b370*/  WARPSYNC.COLLECTIVE R15, `(.L_x_9980) ;  /* 0x000000000f087348 */ /* 0x000fea0003c00000 */
[----:B------:R0:W1:Y:S02]  /*1b380*/  SHFL.IDX P6, R14, R13, R12, R11 ;  /* 0x0000000c0d0e7389 */ /* 0x00006400000c000b */
[----:B01----:R-:W-:Y:S01]  /*1b390*/  ENDCOLLECTIVE ;  /* 0x000000000000791b */ /* 0x003fe20003800000 */
.L_x_9980:
[----:B------:R-:W-:Y:S01]  /*1b3a0*/  IMAD.MOV.U32 R11, RZ, RZ, R14 ;  /* 0x000000ffff0b7224 */ /* 0x000fe200078e000e */
[----:B------:R-:W-:Y:S06]  /*1b3b0*/  BRA `(.L_x_9981) ;  /* 0xffffff4c00887947 */ /* 0x000fec000383ffff */
.L_x_9768:
[----:B------:R-:W-:Y:S01]  /*1b3c0*/  BSSY B1, `(.L_x_9982) ;  /* 0x0000008000017945 */ /* 0x000fe20003800000 */
[----:B---3--:R-:W-:Y:S02]  /*1b3d0*/  IMAD.MOV.U32 R13, RZ, RZ, R8 ;  /* 0x000000ffff0d7224 */ /* 0x008fe400078e0008 */
[----:B------:R-:W-:Y:S02]  /*1b3e0*/  IMAD.MOV.U32 R12, RZ, RZ, 0x1 ;  /* 0x00000001ff0c7424 */ /* 0x000fe400078e00ff */
[----:B--2---:R-:W-:Y:S02]  /*1b3f0*/  IMAD.MOV.U32 R11, RZ, RZ, 0x1c1f ;  /* 0x00001c1fff0b7424 */ /* 0x004fe400078e00ff */
[----:B------:R-:W-:-:S07]  /*1b400*/  IMAD.MOV.U32 R15, RZ, RZ, -0x1 ;  /* 0xffffffffff0f7424 */ /* 0x000fce00078e00ff */
[----:B01----:R-:W-:Y:S05]  /*1b410*/  WARPSYNC.COLLECTIVE R15, `(.L_x_9983) ;  /* 0x000000000f087348 */ /* 0x003fea0003c00000 */
[----:B------:R2:W3:Y:S02]  /*1b420*/  SHFL.IDX P6, R14, R13, R12, R11 ;  /* 0x0000000c0d0e7389 */ /* 0x0004e400000c000b */
[----:B0123--:R-:W-:Y:S01]  /*1b430*/  ENDCOLLECTIVE ;  /* 0x000000000000791b */ /* 0x00ffe20003800000 */
.L_x_9983:
[----:B------:R-:W-:Y:S05]  /*1b440*/  BSYNC B1 ;  /* 0x0000000000017941 */ /* 0x000fea0003800000 */
.L_x_9982:
        /* <DEDUP_REMOVED lines=8> */
.L_x_9984:
[----:B------:R-:W-:Y:S05]  /*1b4d0*/  BRA `(.L_x_9985) ;  /* 0xffffff58007c7947 */ /* 0x000fea000383ffff */
.L_x_9772:
[----:B------:R-:W-:Y:S02]  /*1b4e0*/  IMAD.MOV.U32 R13, RZ, RZ, R4 ;  /* 0x000000ffff0d7224 */ /* 0x000fe400078e0004 */
[----:B------:R-:W-:Y:S02]  /*1b4f0*/  IMAD.MOV.U32 R12, RZ, RZ, RZ ;  /* 0x000000ffff0c7224 */ /* 0x000fe400078e00ff */
[----:B------:R-:W-:Y:S02]  /*1b500*/  IMAD.MOV.U32 R11, RZ, RZ, 0x181f ;  /* 0x0000181fff0b7424 */ /* 0x000fe400078e00ff */
[----:B------:R-:W-:-:S07]  /*1b510*/  IMAD.MOV.U32 R15, RZ, RZ, -0x1 ;  /* 0xffffffffff0f7424 */ /* 0x000fce00078e00ff */
[----:B-12---:R-:W-:Y:S05]  /*1b520*/  WARPSYNC.COLLECTIVE R15, `(.L_x_9986) ;  /* 0x000000000f087348 */ /* 0x006fea0003c00000 */
[----:B------:R0:W3:Y:S02]  /*1b530*/  SHFL.IDX P6, R14, R13, R12, R11 ;  /* 0x0000000c0d0e7389 */ /* 0x0000e400000c000b */
[----:B0123--:R-:W-:Y:S01]  /*1b540*/  ENDCOLLECTIVE ;  /* 0x000000000000791b */ /* 0x00ffe20003800000 */
.L_x_9986:
[----:B------:R-:W-:Y:S02]  /*1b550*/  IMAD.MOV.U32 R13, RZ, RZ, R3 ;  /* 0x000000ffff0d7224 */ /* 0x000fe400078e0003 */
[----:B------:R-:W-:-:S07]  /*1b560*/  IMAD.MOV.U32 R0, RZ, RZ, R14 ;  /* 0x000000ffff007224 */ /* 0x000fce00078e000e */
[----:B------:R-:W-:Y:S05]  /*1b570*/  WARPSYNC.COLLECTIVE R15, `(.L_x_9987) ;  /* 0x000000000f087348 */ /* 0x000fea0003c00000 */
[----:B------:R0:W1:Y:S02]  /*1b580*/  SHFL.IDX P6, R14, R13, R12, R11 ;  /* 0x0000000c0d0e7389 */ /* 0x00006400000c000b */
[----:B01----:R-:W-:Y:S01]  /*1b590*/  ENDCOLLECTIVE ;  /* 0x000000000000791b */ /* 0x003fe20003800000 */
.L_x_9987:
[----:B------:R-:W-:Y:S05]  /*1b5a0*/  BRA `(.L_x_9988) ;  /* 0xffffff6c008c7947 */ /* 0x000fea000383ffff */
.L_x_9775:
[----:B------:R-:W-:Y:S01]  /*1b5b0*/  BSSY B1, `(.L_x_9989) ;  /* 0x0000008000017945 */ /* 0x000fe20003800000 */
[----:B---3--:R-:W-:Y:S02]  /*1b5c0*/  IMAD.MOV.U32 R13, RZ, RZ, R4 ;  /* 0x000000ffff0d7224 */ /* 0x008fe400078e0004 */
[----:B------:R-:W-:Y:S02]  /*1b5d0*/  IMAD.MOV.U32 R12, RZ, RZ, 0x1 ;  /* 0x00000001ff0c7424 */ /* 0x000fe400078e00ff */
[----:B------:R-:W-:Y:S02]  /*1b5e0*/  IMAD.MOV.U32 R11, RZ, RZ, 0x181f ;  /* 0x0000181fff0b7424 */ /* 0x000fe400078e00ff */
[----:B------:R-:W-:-:S07]  /*1b5f0*/  IMAD.MOV.U32 R15, RZ, RZ, -0x1 ;  /* 0xffffffffff0f7424 */ /* 0x000fce00078e00ff */
[----:B012-4-:R-:W-:Y:S05]  /*1b600*/  WARPSYNC.COLLECTIVE R15, `(.L_x_9990) ;  /* 0x000000000f087348 */ /* 0x017fea0003c00000 */
[----:B----4-:R3:W4:Y:S02]  /*1b610*/  SHFL.IDX P6, R14, R13, R12, R11 ;  /* 0x0000000c0d0e7389 */ /* 0x01072400000c000b */
[----:B01234-:R-:W-:Y:S01]  /*1b620*/  ENDCOLLECTIVE ;  /* 0x000000000000791b */ /* 0x01ffe20003800000 */
.L_x_9990:
[----:B------:R-:W-:Y:S05]  /*1b630*/  BSYNC B1 ;  /* 0x0000000000017941 */ /* 0x000fea0003800000 */
.L_x_9989:
        /* <DEDUP_REMOVED lines=8> */
.L_x_9991:
[----:B------:R-:W-:Y:S05]  /*1b6c0*/  BRA `(.L_x_9992) ;  /* 0xffffff6c00bc7947 */ /* 0x000fea000383ffff */
.L_x_9778:
[----:B------:R-:W-:Y:S01]  /*1b6d0*/  BSSY B1, `(.L_x_9993) ;  /* 0x0000008000017945 */ /* 0x000fe20003800000 */
[----:B0-----:R-:W-:Y:S02]  /*1b6e0*/  IMAD.MOV.U32 R13, RZ, RZ, R4 ;  /* 0x000000ffff0d7224 */ /* 0x001fe400078e0004 */
[----:B------:R-:W-:Y:S02]  /*1b6f0*/  IMAD.MOV.U32 R12, RZ, RZ, 0x2 ;  /* 0x00000002ff0c7424 */ /* 0x000fe400078e00ff */
[----:B------:R-:W-:Y:S02]  /*1b700*/  IMAD.MOV.U32 R11, RZ, RZ, 0x181f ;  /* 0x0000181fff0b7424 */ /* 0x000fe400078e00ff */
[----:B------:R-:W-:-:S07]  /*1b710*/  IMAD.MOV.U32 R15, RZ, RZ, -0x1 ;  /* 0xffffffffff0f7424 */ /* 0x000fce00078e00ff */
[----:B-1234-:R-:W-:Y:S05]  /*1b720*/  WARPSYNC.COLLECTIVE R15, `(.L_x_9994) ;  /* 0x000000000f087348 */ /* 0x01efea0003c00000 */
[----:B----4-:R0:W4:Y:S02]  /*1b730*/  SHFL.IDX P6, R14, R13, R12, R11 ;  /* 0x0000000c0d0e7389 */ /* 0x01012400000c000b */
[----:B01234-:R-:W-:Y:S01]  /*1b740*/  ENDCOLLECTIVE ;  /* 0x000000000000791b */ /* 0x01ffe20003800000 */
.L_x_9994:
[----:B------:R-:W-:Y:S05]  /*1b750*/  BSYNC B1 ;  /* 0x0000000000017941 */ /* 0x000fea0003800000 */
.L_x_9993:
        /* <DEDUP_REMOVED lines=8> */
.L_x_9995:
[----:B------:R-:W-:Y:S05]  /*1b7e0*/  BRA `(.L_x_9996) ;  /* 0xffffff6c00e87947 */ /* 0x000fea000383ffff */
.L_x_9781:
[----:B------:R-:W-:Y:S01]  /*1b7f0*/  BSSY B1, `(.L_x_9997) ;  /* 0x0000008000017945 */ /* 0x000fe20003800000 */
[----:B0-----:R-:W-:Y:S02]  /*1b800*/  IMAD.MOV.U32 R13, RZ, RZ, R4 ;  /* 0x000000ffff0d7224 */ /* 0x001fe400078e0004 */
[----:B------:R-:W-:Y:S02]  /*1b810*/  IMAD.MOV.U32 R12, RZ, RZ, 0x3 ;  /* 0x00000003ff0c7424 */ /* 0x000fe400078e00ff */
[----:B------:R-:W-:Y:S02]  /*1b820*/  IMAD.MOV.U32 R11, RZ, RZ, 0x181f ;  /* 0x0000181fff0b7424 */ /* 0x000fe400078e00ff */
[----:B------:R-:W-:-:S07]  /*1b830*/  IMAD.MOV.U32 R15, RZ, RZ, -0x1 ;  /* 0xffffffffff0f7424 */ /* 0x000fce00078e00ff */
[----:B-1234-:R-:W-:Y:S05]  /*1b840*/  WARPSYNC.COLLECTIVE R15, `(.L_x_9998) ;  /* 0x000000000f087348 */ /* 0x01efea0003c00000 */
[----:B------:R0:W0:Y:S02]  /*1b850*/  SHFL.IDX P6, R14, R13, R12, R11 ;  /* 0x0000000c0d0e7389 */ /* 0x00002400000c000b */
[----:B01234-:R-:W-:Y:S01]  /*1b860*/  ENDCOLLECTIVE ;  /* 0x000000000000791b */ /* 0x01ffe20003800000 */
.L_x_9998:
[----:B------:R-:W-:Y:S05]  /*1b870*/  BSYNC B1 ;  /* 0x0000000000017941 */ /* 0x000fea0003800000 */
.L_x_9997:
        /* <DEDUP_REMOVED lines=8> */
.L_x_9999:
[----:B------:R-:W-:Y:S05]  /*1b900*/  BRA `(.L_x_10000) ;  /* 0xffffff7000147947 */ /* 0x000fea000383ffff */
.L_x_9798:
        /* <DEDUP_REMOVED lines=11> */
.L_x_10002:
[----:B------:R-:W-:Y:S05]  /*1b9c0*/  BSYNC B1 ;  /* 0x0000000000017941 */ /* 0x000fea0003800000 */
.L_x_10001:
[----:B------:R-:W-:Y:S05]  /*1b9d0*/  BRA `(.L_x_10003) ;  /* 0xffffff8800387947 */ /* 0x000fea000383ffff */
.L_x_9800:
[----:B------:R-:W-:Y:S01]  /*1b9e0*/  BSSY B1, `(.L_x_10004) ;  /* 0x0000006000017945 */ /* 0x000fe20003800000 */
[----:B------:R-:W-:-:S07]  /*1b9f0*/  IMAD.MOV.U32 R15, RZ, RZ, -0x1 ;  /* 0xffffffffff0f7424 */ /* 0x000fce00078e00ff */
[----:B0-----:R-:W-:Y:S05]  /*1ba00*/  WARPSYNC.COLLECTIVE R15, `(.L_x_10005) ;  /* 0x000000000f0c7348 */ /* 0x001fea0003c00000 */
[----:B------:R-:W-:Y:S02]  /*1ba10*/  ELECT P6, UR62, PT ;  /* 0x00000000003e782f */ /* 0x000fe400038c0000 */
[----:B------:R-:W-:Y:S01]  /*1ba20*/  MOV R14, UR62 ;  /* 0x0000003e000e7c02 */ /* 0x000fe20008000f00 */
[----:B0-----:R-:W-:Y:S10]  /*1ba30*/  ENDCOLLECTIVE ;  /* 0x000000000000791b */ /* 0x001ff40003800000 */
.L_x_10005:
[----:B------:R-:W-:Y:S05]  /*1ba40*/  BSYNC B1 ;  /* 0x0000000000017941 */ /* 0x000fea0003800000 */
.L_x_10004:
[----:B------:R-:W-:Y:S05]  /*1ba50*/  BRA `(.L_x_9799) ;  /* 0xffffff8800307947 */ /* 0x000fea000383ffff */
.L_x_9802:
[----:B0-----:R0:W1:Y:S02]  /*1ba60*/  SYNCS.PHASECHK.TRANS64.TRYWAIT P0, [R18+URZ+0x22820], R4 ;  /* 0x02282004120075a7 */ /* 0x001064000800017f */
[----:B-1----:R-:W-:Y:S05]  /*1ba70*/  @!P0 NANOSLEEP.SYNCS 0x989680 ;  /* 0x009896800000895d */ /* 0x002fea0003900000 */
[----:B------:R-:W1:Y:S02]  /*1ba80*/  @!P0 SYNCS.PHASECHK.TRANS64 P0, [R18+URZ+0x22820], R4 ;  /* 0x02282004120085a7 */ /* 0x000e64000800007f */
[----:B-1----:R-:W-:Y:S05]  /*1ba90*/  @!P0 BRA `(.L_x_9802) ;  /* 0xfffffffc00f08947 */ /* 0x002fea000383ffff */
[----:B------:R-:W-:Y:S05]  /*1baa0*/  BRA `(.L_x_10006) ;  /* 0xffffff8800407947 */ /* 0x000fea000383ffff */
.L_x_9806:
[----:B0-----:R0:W1:Y:S02]  /*1bab0*/  SYNCS.PHASECHK.TRANS64.TRYWAIT P0, [R4+URZ+0x228a0], R9 ;  /* 0x0228a009040075a7 */ /* 0x001064000800017f */
[----:B-1----:R-:W-:Y:S05]  /*1bac0*/  @!P0 NANOSLEEP.SYNCS 0x989680 ;  /* 0x009896800000895d */ /* 0x002fea0003900000 */
[----:B------:R-:W1:Y:S02]  /*1bad0*/  @!P0 SYNCS.PHASECHK.TRANS64 P0, [R4+URZ+0x228a0], R9 ;  /* 0x0228a009040085a7 */ /* 0x000e64000800007f */
[----:B-1----:R-:W-:Y:S05]  /*1bae0*/  @!P0 BRA `(.L_x_9806) ;  /* 0xfffffffc00f08947 */ /* 0x002fea000383ffff */
[----:B------:R-:W-:Y:S05]  /*1baf0*/  BRA `(.L_x_10007) ;  /* 0xffffff8800607947 */ /* 0x000fea000383ffff */
.L_x_9811:
[----:B-1----:R1:W2:Y:S02]  /*1bb00*/  SYNCS.PHASECHK.TRANS64.TRYWAIT P0, [R4+URZ+0x228c0], R9 ;  /* 0x0228c009040075a7 */ /* 0x0022a4000800017f */
[----:B--2---:R-:W-:Y:S05]  /*1bb10*/  @!P0 NANOSLEEP.SYNCS 0x989680 ;  /* 0x009896800000895d */ /* 0x004fea0003900000 */
[----:B------:R-:W2:Y:S02]  /*1bb20*/  @!P0 SYNCS.PHASECHK.TRANS64 P0, [R4+URZ+0x228c0], R9 ;  /* 0x0228c009040085a7 */ /* 0x000ea4000800007f */
[----:B--2---:R-:W-:Y:S05]  /*1bb30*/  @!P0 BRA `(.L_x_9811) ;  /* 0xfffffffc00f08947 */ /* 0x004fea000383ffff */
[----:B------:R-:W-:Y:S05]  /*1bb40*/  BRA `(.L_x_10008) ;  /* 0xffffff8800e07947 */ /* 0x000fea000383ffff */
.L_x_9821:
[----:B0-----:R0:W1:Y:S02]  /*1bb50*/  SYNCS.PHASECHK.TRANS64.TRYWAIT P2, [R5+URZ+0x228a0], R6 ;  /* 0x0228a006050075a7 */ /* 0x001064000804017f */
[----:B-1----:R-:W-:Y:S05]  /*1bb60*/  @!P2 NANOSLEEP.SYNCS 0x989680 ;  /* 0x009896800000a95d */ /* 0x002fea0003900000 */
[----:B------:R-:W1:Y:S02]  /*1bb70*/  @!P2 SYNCS.PHASECHK.TRANS64 P2, [R5+URZ+0x228a0], R6 ;  /* 0x0228a0060500a5a7 */ /* 0x000e64000804007f */
[----:B-1----:R-:W-:Y:S05]  /*1bb80*/  @!P2 BRA `(.L_x_9821) ;  /* 0xfffffffc00f0a947 */ /* 0x002fea000383ffff */
[----:B------:R-:W-:Y:S05]  /*1bb90*/  BRA `(.L_x_10009) ;  /* 0xffffff9000707947 */ /* 0x000fea000383ffff */
.L_x_9826:
[----:B-1----:R1:W2:Y:S02]  /*1bba0*/  SYNCS.PHASECHK.TRANS64.TRYWAIT P2, [R5+URZ+0x228c0], R6 ;  /* 0x0228c006050075a7 */ /* 0x0022a4000804017f */
[----:B--2---:R-:W-:Y:S05]  /*1bbb0*/  @!P2 NANOSLEEP.SYNCS 0x989680 ;  /* 0x009896800000a95d */ /* 0x004fea0003900000 */
[----:B------:R-:W2:Y:S02]  /*1bbc0*/  @!P2 SYNCS.PHASECHK.TRANS64 P2, [R5+URZ+0x228c0], R6 ;  /* 0x0228c0060500a5a7 */ /* 0x000ea4000804007f */
[----:B--2---:R-:W-:Y:S05]  /*1bbd0*/  @!P2 BRA `(.L_x_9826) ;  /* 0xfffffffc00f0a947 */ /* 0x004fea000383ffff */
[----:B------:R-:W-:Y:S05]  /*1bbe0*/  BRA `(.L_x_10010) ;  /* 0xffffff9000ec7947 */ /* 0x000fea000383ffff */
.L_x_9844:
        /* <DEDUP_REMOVED lines=11> */
.L_x_10012:
[----:B------:R-:W-:Y:S05]  /*1bca0*/  BSYNC B0 ;  /* 0x0000000000007941 */ /* 0x000fea0003800000 */
.L_x_10011:
[----:B------:R-:W-:Y:S05]  /*1bcb0*/  BRA `(.L_x_10013) ;  /* 0xffffffa0006c7947 */ /* 0x000fea000383ffff */
.L_x_9846:
[----:B------:R-:W-:Y:S01]  /*1bcc0*/  BSSY B0, `(.L_x_10014) ;  /* 0x0000006000007945 */ /* 0x000fe20003800000 */
[----:B------:R-:W-:-:S07]  /*1bcd0*/  IMAD.MOV.U32 R15, RZ, RZ, -0x1 ;  /* 0xffffffffff0f7424 */ /* 0x000fce00078e00ff */
[----:B0-----:R-:W-:Y:S05]  /*1bce0*/  WARPSYNC.COLLECTIVE R15, `(.L_x_10015) ;  /* 0x000000000f0c7348 */ /* 0x001fea0003c00000 */
[----:B------:R-:W-:Y:S02]  /*1bcf0*/  ELECT P6, UR62, PT ;  /* 0x00000000003e782f */ /* 0x000fe400038c0000 */
[----:B------:R-:W-:Y:S01]  /*1bd00*/  MOV R14, UR62 ;  /* 0x0000003e000e7c02 */ /* 0x000fe20008000f00 */
[----:B0-----:R-:W-:Y:S10]  /*1bd10*/  ENDCOLLECTIVE ;  /* 0x000000000000791b */ /* 0x001ff40003800000 */
.L_x_10015:
[----:B------:R-:W-:Y:S05]  /*1bd20*/  BSYNC B0 ;  /* 0x0000000000007941 */ /* 0x000fea0003800000 */
.L_x_10014:
[----:B------:R-:W-:Y:S05]  /*1bd30*/  BRA `(.L_x_10016) ;  /* 0xffffffa000787947 */ /* 0x000fea000383ffff */
.L_x_9848:
[----:B0-----:R0:W1:Y:S02]  /*1bd40*/  SYNCS.PHASECHK.TRANS64.TRYWAIT P0, [R0+URZ+0x22840], R2 ;  /* 0x02284002000075a7 */ /* 0x001064000800017f */
[----:B-1----:R-:W-:Y:S05]  /*1bd50*/  @!P0 NANOSLEEP.SYNCS 0x989680 ;  /* 0x009896800000895d */ /* 0x002fea0003900000 */
[----:B------:R-:W1:Y:S02]  /*1bd60*/  @!P0 SYNCS.PHASECHK.TRANS64 P0, [R0+URZ+0x22840], R2 ;  /* 0x02284002000085a7 */ /* 0x000e64000800007f */
[----:B-1----:R-:W-:Y:S05]  /*1bd70*/  @!P0 BRA `(.L_x_9848) ;  /* 0xfffffffc00f08947 */ /* 0x002fea000383ffff */
[----:B------:R-:W-:Y:S05]  /*1bd80*/  BRA `(.L_x_10017) ;  /* 0xffffffa000d87947 */ /* 0x000fea000383ffff */
.L_x_9852:
        /* <DEDUP_REMOVED lines=15> */
.L_x_10018:
[----:B------:R-:W-:Y:S02]  /*1be80*/  IMAD.MOV.U32 R13, RZ, RZ, R4 ;  /* 0x000000ffff0d7224 */ /* 0x000fe400078e0004 */
[----:B------:R-:W-:-:S07]  /*1be90*/  IMAD.MOV.U32 R6, RZ, RZ, R14 ;  /* 0x000000ffff067224 */ /* 0x000fce00078e000e */
[----:B------:R-:W-:Y:S05]  /*1bea0*/  WARPSYNC.COLLECTIVE R15, `(.L_x_10019) ;  /* 0x000000000f087348 */ /* 0x000fea0003c00000 */
[----:B------:R0:W1:Y:S02]  /*1beb0*/  SHFL.IDX P6, R14, R13, R12, R11 ;  /* 0x0000000c0d0e7389 */ /* 0x00006400000c000b */
[----:B01----:R-:W-:Y:S01]  /*1bec0*/  ENDCOLLECTIVE ;  /* 0x000000000000791b */ /* 0x003fe20003800000 */
.L_x_10019:
[----:B------:R-:W-:Y:S02]  /*1bed0*/  IMAD.MOV.U32 R13, RZ, RZ, R3 ;  /* 0x000000ffff0d7224 */ /* 0x000fe400078e0003 */
[----:B------:R-:W-:Y:S02]  /*1bee0*/  IMAD.MOV.U32 R12, RZ, RZ, 0x1 ;  /* 0x00000001ff0c7424 */ /* 0x000fe400078e00ff */
[----:B------:R-:W-:-:S07]  /*1bef0*/  IMAD.MOV.U32 R7, RZ, RZ, R14 ;  /* 0x000000ffff077224 */ /* 0x000fce00078e000e */
[----:B------:R-:W-:Y:S05]  /*1bf00*/  WARPSYNC.COLLECTIVE R15, `(.L_x_10020) ;  /* 0x000000000f087348 */ /* 0x000fea0003c00000 */
[----:B------:R0:W1:Y:S02]  /*1bf10*/  SHFL.IDX P6, R14, R13, R12, R11 ;  /* 0x0000000c0d0e7389 */ /* 0x00006400000c000b */
[----:B01----:R-:W-:Y:S01]  /*1bf20*/  ENDCOLLECTIVE ;  /* 0x000000000000791b */ /* 0x003fe20003800000 */
.L_x_10020:
        /* <DEDUP_REMOVED lines=15> */
.L_x_10021:
[----:B------:R-:W-:Y:S02]  /*1c020*/  IMAD.MOV.U32 R13, RZ, RZ, R3 ;  /* 0x000000ffff0d7224 */ /* 0x000fe400078e0003 */
[----:B------:R-:W-:Y:S02]  /*1c030*/  IMAD.MOV.U32 R12, RZ, RZ, 0x2 ;  /* 0x00000002ff0c7424 */ /* 0x000fe400078e00ff */
[----:B------:R-:W-:-:S07]  /*1c040*/  IMAD.MOV.U32 R5, RZ, RZ, R14 ;  /* 0x000000ffff057224 */ /* 0x000fce00078e000e */
[----:B------:R-:W-:Y:S05]  /*1c050*/  WARPSYNC.COLLECTIVE R15, `(.L_x_10022) ;  /* 0x000000000f087348 */ /* 0x000fea0003c00000 */
[----:B------:R0:W1:Y:S02]  /*1c060*/  SHFL.IDX P6, R14, R13, R12, R11 ;  /* 0x0000000c0d0e7389 */ /* 0x00006400000c000b */
[----:B01----:R-:W-:Y:S01]  /*1c070*/  ENDCOLLECTIVE ;  /* 0x000000000000791b */ /* 0x003fe20003800000 */
.L_x_10022:
        /* <DEDUP_REMOVED lines=15> */
.L_x_10023:
[----:B------:R-:W-:Y:S02]  /*1c170*/  IMAD.MOV.U32 R13, RZ, RZ, R3 ;  /* 0x000000ffff0d7224 */ /* 0x000fe400078e0003 */
[----:B------:R-:W-:Y:S02]  /*1c180*/  IMAD.MOV.U32 R12, RZ, RZ, 0x3 ;  /* 0x00000003ff0c7424 */ /* 0x000fe400078e00ff */
[----:B------:R-:W-:-:S07]  /*1c190*/  IMAD.MOV.U32 R5, RZ, RZ, R14 ;  /* 0x000000ffff057224 */ /* 0x000fce00078e000e */
[----:B------:R-:W-:Y:S05]  /*1c1a0*/  WARPSYNC.COLLECTIVE R15, `(.L_x_10024) ;  /* 0x000000000f087348 */ /* 0x000fea0003c00000 */
[----:B------:R0:W1:Y:S02]  /*1c1b0*/  SHFL.IDX P6, R14, R13, R12, R11 ;  /* 0x0000000c0d0e7389 */ /* 0x00006400000c000b */
[----:B01----:R-:W-:Y:S01]  /*1c1c0*/  ENDCOLLECTIVE ;  /* 0x000000000000791b */ /* 0x003fe20003800000 */
.L_x_10024:
        /* <DEDUP_REMOVED lines=15> */
.L_x_10025:
[----:B------:R-:W-:Y:S02]  /*1c2c0*/  IMAD.MOV.U32 R13, RZ, RZ, R3 ;  /* 0x000000ffff0d7224 */ /* 0x000fe400078e0003 */
[----:B------:R-:W-:Y:S02]  /*1c2d0*/  IMAD.MOV.U32 R12, RZ, RZ, 0x4 ;  /* 0x00000004ff0c7424 */ /* 0x000fe400078e00ff */
[----:B------:R-:W-:-:S07]  /*1c2e0*/  IMAD.MOV.U32 R5, RZ, RZ, R14 ;  /* 0x000000ffff057224 */ /* 0x000fce00078e000e */
[----:B------:R-:W-:Y:S05]  /*1c2f0*/  WARPSYNC.COLLECTIVE R15, `(.L_x_10026) ;  /* 0x000000000f087348 */ /* 0x000fea0003c00000 */
[----:B------:R0:W1:Y:S02]  /*1c300*/  SHFL.IDX P6, R14, R13, R12, R11 ;  /* 0x0000000c0d0e7389 */ /* 0x00006400000c000b */
[----:B01----:R-:W-:Y:S01]  /*1c310*/  ENDCOLLECTIVE ;  /* 0x000000000000791b */ /* 0x003fe20003800000 */
.L_x_10026:
        /* <DEDUP_REMOVED lines=15> */
.L_x_10027:
[----:B------:R-:W-:Y:S02]  /*1c410*/  IMAD.MOV.U32 R13, RZ, RZ, R3 ;  /* 0x000000ffff0d7224 */ /* 0x000fe400078e0003 */
[----:B------:R-:W-:Y:S02]  /*1c420*/  IMAD.MOV.U32 R12, RZ, RZ, 0x5 ;  /* 0x00000005ff0c7424 */ /* 0x000fe400078e00ff */
[----:B------:R-:W-:-:S07]  /*1c430*/  IMAD.MOV.U32 R5, RZ, RZ, R14 ;  /* 0x000000ffff057224 */ /* 0x000fce00078e000e */
[----:B------:R-:W-:Y:S05]  /*1c440*/  WARPSYNC.COLLECTIVE R15, `(.L_x_10028) ;  /* 0x000000000f087348 */ /* 0x000fea0003c00000 */
[----:B------:R0:W1:Y:S02]  /*1c450*/  SHFL.IDX P6, R14, R13, R12, R11 ;  /* 0x0000000c0d0e7389 */ /* 0x00006400000c000b */
[----:B01----:R-:W-:Y:S01]  /*1c460*/  ENDCOLLECTIVE ;  /* 0x000000000000791b */ /* 0x003fe20003800000 */
.L_x_10028:
        /* <DEDUP_REMOVED lines=15> */
.L_x_10029:
[----:B------:R-:W-:Y:S02]  /*1c560*/  IMAD.MOV.U32 R13, RZ, RZ, R3 ;  /* 0x000000ffff0d7224 */ /* 0x000fe400078e0003 */
[----:B------:R-:W-:Y:S02]  /*1c570*/  IMAD.MOV.U32 R12, RZ, RZ, 0x6 ;  /* 0x00000006ff0c7424 */ /* 0x000fe400078e00ff */
[----:B------:R-:W-:-:S07]  /*1c580*/  IMAD.MOV.U32 R5, RZ, RZ, R14 ;  /* 0x000000ffff057224 */ /* 0x000fce00078e000e */
[----:B------:R-:W-:Y:S05]  /*1c590*/  WARPSYNC.COLLECTIVE R15, `(.L_x_10030) ;  /* 0x000000000f087348 */ /* 0x000fea0003c00000 */
[----:B------:R0:W1:Y:S02]  /*1c5a0*/  SHFL.IDX P6, R14, R13, R12, R11 ;  /* 0x0000000c0d0e7389 */ /* 0x00006400000c000b */
[----:B01----:R-:W-:Y:S01]  /*1c5b0*/  ENDCOLLECTIVE ;  /* 0x000000000000791b */ /* 0x003fe20003800000 */
.L_x_10030:
        /* <DEDUP_REMOVED lines=13> */
.L_x_10031:
        /* <DEDUP_REMOVED lines=8> */
.L_x_10032:
        /* <DEDUP_REMOVED lines=13> */
.L_x_10033:
[----:B------:R-:W-:Y:S01]  /*1c7e0*/  IMAD.MOV.U32 R3, RZ, RZ, R14 ;  /* 0x000000ffff037224 */ /* 0x000fe200078e000e */
[----:B------:R-:W-:Y:S06]  /*1c7f0*/  BRA `(.L_x_10034) ;  /* 0xffffffa400647947 */ /* 0x000fec000383ffff */
.L_x_9855:
[----:B0-----:R0:W1:Y:S02]  /*1c800*/  SYNCS.PHASECHK.TRANS64.TRYWAIT P0, [R18+URZ+0x22820], R0 ;  /* 0x02282000120075a7 */ /* 0x001064000800017f */
[----:B-1----:R-:W-:Y:S05]  /*1c810*/  @!P0 NANOSLEEP.SYNCS 0x989680 ;  /* 0x009896800000895d */ /* 0x002fea0003900000 */
[----:B------:R-:W1:Y:S02]  /*1c820*/  @!P0 SYNCS.PHASECHK.TRANS64 P0, [R18+URZ+0x22820], R0 ;  /* 0x02282000120085a7 */ /* 0x000e64000800007f */
[----:B-1----:R-:W-:Y:S05]  /*1c830*/  @!P0 BRA `(.L_x_9855) ;  /* 0xfffffffc00f08947 */ /* 0x002fea000383ffff */
[----:B------:R-:W-:Y:S05]  /*1c840*/  BRA `(.L_x_10035) ;  /* 0xffffffa400c07947 */ /* 0x000fea000383ffff */
.L_x_9859:
[----:B0-----:R0:W1:Y:S02]  /*1c850*/  SYNCS.PHASECHK.TRANS64.TRYWAIT P0, [R2+URZ+0x22860], R0 ;  /* 0x02286000020075a7 */ /* 0x001064000800017f */
[----:B-1----:R-:W-:Y:S05]  /*1c860*/  @!P0 NANOSLEEP.SYNCS 0x989680 ;  /* 0x009896800000895d */ /* 0x002fea0003900000 */
[----:B------:R-:W1:Y:S02]  /*1c870*/  @!P0 SYNCS.PHASECHK.TRANS64 P0, [R2+URZ+0x22860], R0 ;  /* 0x02286000020085a7 */ /* 0x000e64000800007f */
[----:B-1----:R-:W-:Y:S05]  /*1c880*/  @!P0 BRA `(.L_x_9859) ;  /* 0xfffffffc00f08947 */ /* 0x002fea000383ffff */
[----:B------:R-:W-:Y:S05]  /*1c890*/  BRA `(.L_x_10036) ;  /* 0xffffffa400e47947 */ /* 0x000fea000383ffff */
.L_x_9874:
[----:B-1----:R1:W2:Y:S02]  /*1c8a0*/  SYNCS.PHASECHK.TRANS64.TRYWAIT P0, [R2+URZ+0x22840], R6 ;  /* 0x02284006020075a7 */ /* 0x0022a4000800017f */
[----:B--2---:R-:W-:Y:S05]  /*1c8b0*/  @!P0 NANOSLEEP.SYNCS 0x989680 ;  /* 0x009896800000895d */ /* 0x004fea0003900000 */
[----:B------:R-:W2:Y:S02]  /*1c8c0*/  @!P0 SYNCS.PHASECHK.TRANS64 P0, [R2+URZ+0x22840], R6 ;  /* 0x02284006020085a7 */ /* 0x000ea4000800007f */
[----:B--2---:R-:W-:Y:S05]  /*1c8d0*/  @!P0 BRA `(.L_x_9874) ;  /* 0xfffffffc00f08947 */ /* 0x004fea000383ffff */
[----:B------:R-:W-:Y:S05]  /*1c8e0*/  BRA `(.L_x_10037) ;  /* 0xffffffb000047947 */ /* 0x000fea000383ffff */
.L_x_9879:
[----:B0-----:R0:W2:Y:S02]  /*1c8f0*/  SYNCS.PHASECHK.TRANS64.TRYWAIT P0, [R2+URZ+0x22860], R6 ;  /* 0x02286006020075a7 */ /* 0x0010a4000800017f */
[----:B--2---:R-:W-:Y:S05]  /*1c900*/  @!P0 NANOSLEEP.SYNCS 0x989680 ;  /* 0x009896800000895d */ /* 0x004fea0003900000 */
[----:B------:R-:W2:Y:S02]  /*1c910*/  @!P0 SYNCS.PHASECHK.TRANS64 P0, [R2+URZ+0x22860], R6 ;  /* 0x02286006020085a7 */ /* 0x000ea4000800007f */
[----:B--2---:R-:W-:Y:S05]  /*1c920*/  @!P0 BRA `(.L_x_9879) ;  /* 0xfffffffc00f08947 */ /* 0x004fea000383ffff */
[----:B------:R-:W-:Y:S05]  /*1c930*/  BRA `(.L_x_10038) ;  /* 0xffffffb000807947 */ /* 0x000fea000383ffff */
.L_x_9890:
[----:B-1----:R1:W2:Y:S02]  /*1c940*/  SYNCS.PHASECHK.TRANS64.TRYWAIT P0, [R3+URZ+0x22840], R2 ;  /* 0x02284002030075a7 */ /* 0x0022a4000800017f */
[----:B--2---:R-:W-:Y:S05]  /*1c950*/  @!P0 NANOSLEEP.SYNCS 0x989680 ;  /* 0x009896800000895d */ /* 0x004fea0003900000 */
[----:B------:R-:W2:Y:S02]  /*1c960*/  @!P0 SYNCS.PHASECHK.TRANS64 P0, [R3+URZ+0x22840], R2 ;  /* 0x02284002030085a7 */ /* 0x000ea4000800007f */
[----:B--2---:R-:W-:Y:S05]  /*1c970*/  @!P0 BRA `(.L_x_9890) ;  /* 0xfffffffc00f08947 */ /* 0x004fea000383ffff */
[----:B------:R-:W-:Y:S05]  /*1c980*/  BRA `(.L_x_10039) ;  /* 0xffffffb8006c7947 */ /* 0x000fea000383ffff */
.L_x_9895:
[----:B--2---:R2:W3:Y:S02]  /*1c990*/  SYNCS.PHASECHK.TRANS64.TRYWAIT P0, [R3+URZ+0x22860], R2 ;  /* 0x02286002030075a7 */ /* 0x0044e4000800017f */
[----:B---3--:R-:W-:Y:S05]  /*1c9a0*/  @!P0 NANOSLEEP.SYNCS 0x989680 ;  /* 0x009896800000895d */ /* 0x008fea0003900000 */
[----:B------:R-:W3:Y:S02]  /*1c9b0*/  @!P0 SYNCS.PHASECHK.TRANS64 P0, [R3+URZ+0x22860], R2 ;  /* 0x02286002030085a7 */ /* 0x000ee4000800007f */
[----:B---3--:R-:W-:Y:S05]  /*1c9c0*/  @!P0 BRA `(.L_x_9895) ;  /* 0xfffffffc00f08947 */ /* 0x008fea000383ffff */
[----:B------:R-:W-:Y:S05]  /*1c9d0*/  BRA `(.L_x_10040) ;  /* 0xffffffb800e87947 */ /* 0x000fea000383ffff */
.L_x_9906:
[----:B-1----:R1:W2:Y:S02]  /*1c9e0*/  SYNCS.PHASECHK.TRANS64.TRYWAIT P0, [R3+URZ+0x22840], R2 ;  /* 0x02284002030075a7 */ /* 0x0022a4000800017f */
[----:B--2---:R-:W-:Y:S05]  /*1c9f0*/  @!P0 NANOSLEEP.SYNCS 0x989680 ;  /* 0x009896800000895d */ /* 0x004fea0003900000 */
[----:B------:R-:W2:Y:S02]  /*1ca00*/  @!P0 SYNCS.PHASECHK.TRANS64 P0, [R3+URZ+0x22840], R2 ;  /* 0x02284002030085a7 */ /* 0x000ea4000800007f */
[----:B--2---:R-:W-:Y:S05]  /*1ca10*/  @!P0 BRA `(.L_x_9906) ;  /* 0xfffffffc00f08947 */ /* 0x004fea000383ffff */
[----:B------:R-:W-:Y:S05]  /*1ca20*/  BRA `(.L_x_10041) ;  /* 0xffffffc000b87947 */ /* 0x000fea000383ffff */
.L_x_9911:
[----:B--2---:R2:W3:Y:S02]  /*1ca30*/  SYNCS.PHASECHK.TRANS64.TRYWAIT P0, [R3+URZ+0x22860], R2 ;  /* 0x02286002030075a7 */ /* 0x0044e4000800017f */
[----:B---3--:R-:W-:Y:S05]  /*1ca40*/  @!P0 NANOSLEEP.SYNCS 0x989680 ;  /* 0x009896800000895d */ /* 0x008fea0003900000 */
[----:B------:R-:W3:Y:S02]  /*1ca50*/  @!P0 SYNCS.PHASECHK.TRANS64 P0, [R3+URZ+0x22860], R2 ;  /* 0x02286002030085a7 */ /* 0x000ee4000800007f */
[----:B---3--:R-:W-:Y:S05]  /*1ca60*/  @!P0 BRA `(.L_x_9911) ;  /* 0xfffffffc00f08947 */ /* 0x008fea000383ffff */
[----:B------:R-:W-:Y:S05]  /*1ca70*/  BRA `(.L_x_10042) ;  /* 0xffffffc400347947 */ /* 0x000fea000383ffff */
.L_x_9923:
[----:B------:R-:W2:Y:S01]  /*1ca80*/  LDL R0, [R1] ;  /* 0x0000000001007983 */ /* 0x000ea20000100800 */
[----:B------:R-:W-:Y:S01]  /*1ca90*/  BSSY B0, `(.L_x_10043) ;  /* 0x0000008000007945 */ /* 0x000fe20003800000 */
[----:B0-----:R-:W-:Y:S02]  /*1caa0*/  IMAD.MOV.U32 R12, RZ, RZ, RZ ;  /* 0x000000ffff0c7224 */ /* 0x001fe400078e00ff */
[----:B------:R-:W-:Y:S02]  /*1cab0*/  IMAD.MOV.U32 R11, RZ, RZ, 0x1f ;  /* 0x0000001fff0b7424 */ /* 0x000fe400078e00ff */
[----:B------:R-:W-:Y:S02]  /*1cac0*/  IMAD.MOV.U32 R15, RZ, RZ, -0x1 ;  /* 0xffffffffff0f7424 */ /* 0x000fe400078e00ff */
[----:B--2---:R-:W-:-:S07]  /*1cad0*/  IMAD.MOV.U32 R13, RZ, RZ, R0 ;  /* 0x000000ffff0d7224 */ /* 0x004fce00078e0000 */
[----:B-1----:R-:W-:Y:S05]  /*1cae0*/  WARPSYNC.COLLECTIVE R15, `(.L_x_10044) ;  /* 0x000000000f087348 */ /* 0x002fea0003c00000 */
[----:B------:R0:W2:Y:S02]  /*1caf0*/  SHFL.IDX P6, R14, R13, R12, R11 ;  /* 0x0000000c0d0e7389 */ /* 0x0000a400000c000b */
[----:B012---:R-:W-:Y:S01]  /*1cb00*/  ENDCOLLECTIVE ;  /* 0x000000000000791b */ /* 0x007fe20003800000 */
.L_x_10044:
[----:B------:R-:W-:Y:S05]  /*1cb10*/  BSYNC B0 ;  /* 0x0000000000007941 */ /* 0x000fea0003800000 */
.L_x_10043:
        /* <DEDUP_REMOVED lines=9> */
.L_x_10045:
        /* <DEDUP_REMOVED lines=26> */
.L_x_10046:
        /* <DEDUP_REMOVED lines=8> */
.L_x_10047:
        /* <DEDUP_REMOVED lines=8> */
.L_x_10048:
        /* <DEDUP_REMOVED lines=8> */
.L_x_10049:
        /* <DEDUP_REMOVED lines=8> */
.L_x_10050:
        /* <DEDUP_REMOVED lines=9> */
.L_x_10051:
[----:B------:R-:W-:Y:S01]  /*1cfe0*/  IMAD.MOV.U32 R9, RZ, RZ, R14 ;  /* 0x000000ffff097224 */ /* 0x000fe200078e000e */
[----:B------:R-:W-:Y:S06]  /*1cff0*/  BRA `(.L_x_10052) ;  /* 0xffffffc8007c7947 */ /* 0x000fec000383ffff */
.L_x_9926:
        /* <DEDUP_REMOVED lines=8> */
.L_x_10054:
[----:B------:R-:W-:Y:S05]  /*1d080*/  BSYNC B0 ;  /* 0x0000000000007941 */ /* 0x000fea0003800000 */
.L_x_10053:
        /* <DEDUP_REMOVED lines=10> */
.L_x_10055:
        /* <DEDUP_REMOVED lines=8> */
.L_x_10056:
        /* <DEDUP_REMOVED lines=8> */
.L_x_10057:
        /* <DEDUP_REMOVED lines=8> */
.L_x_10058:
        /* <DEDUP_REMOVED lines=9> */
.L_x_10059:
[----:B------:R-:W-:Y:S01]  /*1d340*/  IMAD.MOV.U32 R9, RZ, RZ, R14 ;  /* 0x000000ffff097224 */ /* 0x000fe200078e000e */
[----:B------:R-:W-:Y:S06]  /*1d350*/  BRA `(.L_x_10060) ;  /* 0xffffffc800507947 */ /* 0x000fec000383ffff */
.L_x_9928:
[----:B------:R-:W-:Y:S01]  /*1d360*/  BSSY B0, `(.L_x_10061) ;  /* 0x0000006000007945 */ /* 0x000fe20003800000 */
[----:B------:R-:W-:Y:S01]  /*1d370*/  PLOP3.LUT P6, PT, P6, PT, PT, 0x8, 0x0 ;  /* 0x000000000000781c */ /* 0x000fe200037ce170 */
[----:B------:R-:W-:-:S12]  /*1d380*/  IMAD.MOV.U32 R15, RZ, RZ, -0x1 ;  /* 0xffffffffff0f7424 */ /* 0x000fd800078e00ff */
[----:B0-----:R-:W-:Y:S05]  /*1d390*/  WARPSYNC.COLLECTIVE R15, `(.L_x_10062) ;  /* 0x000000000f087348 */ /* 0x001fea0003c00000 */
[----:B------:R-:W-:Y:S01]  /*1d3a0*/  VOTE.ANY R14, PT, P6 ;  /* 0x00000000000e7806 */ /* 0x000fe200030e0100 */
[----:B0-----:R-:W-:Y:S06]  /*1d3b0*/  ENDCOLLECTIVE ;  /* 0x000000000000791b */ /* 0x001fec0003800000 */
.L_x_10062:
[----:B------:R-:W-:Y:S05]  /*1d3c0*/  BSYNC B0 ;  /* 0x0000000000007941 */ /* 0x000fea0003800000 */
.L_x_10061:
        /* <DEDUP_REMOVED lines=9> */
.L_x_10063:
[----:B------:R-:W-:Y:S02]  /*1d460*/  IMAD.MOV.U32 R13, RZ, RZ, R6 ;  /* 0x000000ffff0d7224 */ /* 0x000fe400078e0006 */
[----:B------:R-:W-:-:S07]  /*1d470*/  IMAD.MOV.U32 R4, RZ, RZ, R14 ;  /* 0x000000ffff047224 */ /* 0x000fce00078e000e */
[----:B------:R-:W-:Y:S05]  /*1d480*/  WARPSYNC.COLLECTIVE R15, `(.L_x_10064) ;  /* 0x000000000f087348 */ /* 0x000fea0003c00000 */
[----:B------:R0:W1:Y:S02]  /*1d490*/  SHFL.IDX P6, R14, R13, R12, R11 ;  /* 0x0000000c0d0e7389 */ /* 0x00006400000c000b */
[----:B01----:R-:W-:Y:S01]  /*1d4a0*/  ENDCOLLECTIVE ;  /* 0x000000000000791b */ /* 0x003fe20003800000 */
.L_x_10064:
[----:B------:R-:W-:Y:S01]  /*1d4b0*/  IMAD.MOV.U32 R6, RZ, RZ, R14 ;  /* 0x000000ffff067224 */ /* 0x000fe200078e000e */
[----:B------:R-:W-:Y:S06]  /*1d4c0*/  BRA `(.L_x_10065) ;  /* 0xffffffc800307947 */ /* 0x000fec000383ffff */
.L_x_9930:
[----:B------:R-:W-:Y:S01]  /*1d4d0*/  BSSY B0, `(.L_x_10066) ;  /* 0x0000007000007945 */ /* 0x000fe20003800000 */
[----:B------:R-:W-:Y:S02]  /*1d4e0*/  IMAD.MOV.U32 R13, RZ, RZ, R7 ;  /* 0x000000ffff0d7224 */ /* 0x000fe400078e0007 */
[----:B------:R-:W-:Y:S02]  /*1d4f0*/  IMAD.MOV.U32 R11, RZ, RZ, 0x1f ;  /* 0x0000001fff0b7424 */ /* 0x000fe400078e00ff */
[----:B------:R-:W-:-:S07]  /*1d500*/  IMAD.MOV.U32 R15, RZ, RZ, -0x1 ;  /* 0xffffffffff0f7424 */ /* 0x000fce00078e00ff */
[----:B0123--:R-:W-:Y:S05]  /*1d510*/  WARPSYNC.COLLECTIVE R15, `(.L_x_10067) ;  /* 0x000000000f087348 */ /* 0x00ffea0003c00000 */
[----:B------:R4:W0:Y:S02]  /*1d520*/  SHFL.IDX P6, R14, R13, R12, R11 ;  /* 0x0000000c0d0e7389 */ /* 0x00082400000c000b */
[----:B01234-:R-:W-:Y:S01]  /*1d530*/  ENDCOLLECTIVE ;  /* 0x000000000000791b */ /* 0x01ffe20003800000 */
.L_x_10067:
[----:B------:R-:W-:Y:S05]  /*1d540*/  BSYNC B0 ;  /* 0x0000000000007941 */ /* 0x000fea0003800000 */
.L_x_10066:
[----:B------:R-:W-:Y:S01]  /*1d550*/  IMAD.MOV.U32 R7, RZ, RZ, R14 ;  /* 0x000000ffff077224 */ /* 0x000fe200078e000e */
[----:B------:R-:W-:Y:S06]  /*1d560*/  BRA `(.L_x_10068) ;  /* 0xffffffc800207947 */ /* 0x000fec000383ffff */
.L_x_9934:
[----:B0-----:R0:W1:Y:S02]  /*1d570*/  SYNCS.PHASECHK.TRANS64.TRYWAIT P0, [R0+URZ+0x22820], R3 ;  /* 0x02282003000075a7 */ /* 0x001064000800017f */
[----:B-1----:R-:W-:Y:S05]  /*1d580*/  @!P0 NANOSLEEP.SYNCS 0x989680 ;  /* 0x009896800000895d */ /* 0x002fea0003900000 */
[----:B------:R-:W1:Y:S02]  /*1d590*/  @!P0 SYNCS.PHASECHK.TRANS64 P0, [R0+URZ+0x22820], R3 ;  /* 0x02282003000085a7 */ /* 0x000e64000800007f */
[----:B-1----:R-:W-:Y:S05]  /*1d5a0*/  @!P0 BRA `(.L_x_9934) ;  /* 0xfffffffc00f08947 */ /* 0x002fea000383ffff */
[----:B------:R-:W-:Y:S05]  /*1d5b0*/  BRA `(.L_x_10069) ;  /* 0xffffffcc00b87947 */ /* 0x000fea000383ffff */
.L_x_9935:
        /* <DEDUP_REMOVED lines=11> */
.L_x_10071:
[----:B------:R-:W-:Y:S05]  /*1d670*/  BSYNC B0 ;  /* 0x0000000000007941 */ /* 0x000fea0003800000 */
.L_x_10070:
[----:B------:R-:W-:Y:S05]  /*1d680*/  BRA `(.L_x_10072) ;  /* 0xffffffcc00a07947 */ /* 0x000fea000383ffff */
.L_x_9936:
[----:B------:R-:W-:Y:S01]  /*1d690*/  BSSY B0, `(.L_x_10073) ;  /* 0x0000006000007945 */ /* 0x000fe20003800000 */
[----:B------:R-:W-:-:S07]  /*1d6a0*/  IMAD.MOV.U32 R15, RZ, RZ, -0x1 ;  /* 0xffffffffff0f7424 */ /* 0x000fce00078e00ff */
[----:B01----:R-:W-:Y:S05]  /*1d6b0*/  WARPSYNC.COLLECTIVE R15, `(.L_x_10074) ;  /* 0x000000000f0c7348 */ /* 0x003fea0003c00000 */
[----:B------:R-:W-:Y:S02]  /*1d6c0*/  ELECT P6, UR62, PT ;  /* 0x00000000003e782f */ /* 0x000fe400038c0000 */
[----:B------:R-:W-:Y:S01]  /*1d6d0*/  MOV R14, UR62 ;  /* 0x0000003e000e7c02 */ /* 0x000fe20008000f00 */
[----:B01----:R-:W-:Y:S10]  /*1d6e0*/  ENDCOLLECTIVE ;  /* 0x000000000000791b */ /* 0x003ff40003800000 */
.L_x_10074:
[----:B------:R-:W-:Y:S05]  /*1d6f0*/  BSYNC B0 ;  /* 0x0000000000007941 */ /* 0x000fea0003800000 */
.L_x_10073:
[----:B------:R-:W-:Y:S05]  /*1d700*/  BRA `(.L_x_10075) ;  /* 0xffffffcc00947947 */ /* 0x000fea000383ffff */
.L_x_9938:
[----:B0-----:R0:W1:Y:S02]  /*1d710*/  SYNCS.PHASECHK.TRANS64.TRYWAIT P0, [R6+URZ], R5 ;  /* 0x00000005060075a7 */ /* 0x001064000800017f */
[----:B-1----:R-:W-:Y:S05]  /*1d720*/  @!P0 NANOSLEEP.SYNCS 0x989680 ;  /* 0x009896800000895d */ /* 0x002fea0003900000 */
[----:B------:R-:W1:Y:S02]  /*1d730*/  @!P0 SYNCS.PHASECHK.TRANS64 P0, [R6+URZ], R5 ;  /* 0x00000005060085a7 */ /* 0x000e64000800007f */
[----:B-1----:R-:W-:Y:S05]  /*1d740*/  @!P0 BRA `(.L_x_9938) ;  /* 0xfffffffc00f08947 */ /* 0x002fea000383ffff */
[----:B------:R-:W-:Y:S05]  /*1d750*/  BRA `(.L_x_10076) ;  /* 0xffffffcc00cc7947 */ /* 0x000fea000383ffff */
.L_x_9939:
[----:B-1----:R1:W2:Y:S02]  /*1d760*/  SYNCS.PHASECHK.TRANS64.TRYWAIT P0, [R7+URZ], R2 ;  /* 0x00000002070075a7 */ /* 0x0022a4000800017f */
[----:B--2---:R-:W-:Y:S05]  /*1d770*/  @!P0 NANOSLEEP.SYNCS 0x989680 ;  /* 0x009896800000895d */ /* 0x004fea0003900000 */
[----:B------:R-:W2:Y:S02]  /*1d780*/  @!P0 SYNCS.PHASECHK.TRANS64 P0, [R7+URZ], R2 ;  /* 0x00000002070085a7 */ /* 0x000ea4000800007f */
[----:B--2---:R-:W-:Y:S05]  /*1d790*/  @!P0 BRA `(.L_x_9939) ;  /* 0xfffffffc00f08947 */ /* 0x004fea000383ffff */
[----:B------:R-:W-:Y:S05]  /*1d7a0*/  BRA `(.L_x_10077) ;  /* 0xffffffcc00c07947 */ /* 0x000fea000383ffff */
.L_x_9941:
[----:B--2---:R2:W3:Y:S02]  /*1d7b0*/  SYNCS.PHASECHK.TRANS64.TRYWAIT P0, [R4+URZ], R5 ;  /* 0x00000005040075a7 */ /* 0x0044e4000800017f */
[----:B---3--:R-:W-:Y:S05]  /*1d7c0*/  @!P0 NANOSLEEP.SYNCS 0x989680 ;  /* 0x009896800000895d */ /* 0x008fea0003900000 */
[----:B------:R-:W3:Y:S02]  /*1d7d0*/  @!P0 SYNCS.PHASECHK.TRANS64 P0, [R4+URZ], R5 ;  /* 0x00000005040085a7 */ /* 0x000ee4000800007f */
[----:B---3--:R-:W-:Y:S05]  /*1d7e0*/  @!P0 BRA `(.L_x_9941) ;  /* 0xfffffffc00f08947 */ /* 0x008fea000383ffff */
[----:B------:R-:W-:Y:S05]  /*1d7f0*/  BRA `(.L_x_10078) ;  /* 0xffffffcc00c47947 */ /* 0x000fea000383ffff */
.L_x_10079:
        /* <DEDUP_REMOVED lines=16> */
.L_x_15191:


//--------------------- .text._ZN7cutlass13device_kernelIN5flash11enable_sm90INS1_16FlashAttnFwdSm90INS1_25CollectiveMainloopFwdSm90ILi2EN4cute5tupleIJNS5_1CILi1EEES8_S8_EEENS6_IJNS7_ILi128EEENS7_ILi96EEENS7_ILi64EEEEEELi256ENS_10bfloat16_tEfNS_4arch4Sm90ELb0ELb0ELb1ELb1ELb0ELb0ELb1ELb1ELb0ELb1ELb1ELb0EEENS1_21CollectiveEpilogueFwdINS6_IJSA_NS7_ILi256EEESB_EEES9_SE_SG_Li256ELb1ELb1ELb1ELb0EEENS1_36VarlenDynamicPersistentTileSchedulerILi128ELi96ELi256ELi128ELb1ELb1ELb1ELb0ELb1ELb1EEEEEEEEEvNT_6ParamsE --------------------------
	.section	.text._ZN7cutlass13device_kernelIN5flash11enable_sm90INS1_16FlashAttnFwdSm90INS1_25CollectiveMainloopFwdSm90ILi2EN4cute5tupleIJNS5_1CILi1EEES8_S8_EEENS6_IJNS7_ILi128EEENS7_ILi96EEENS7_ILi64EEEEEELi256ENS_10bfloat16_tEfNS_4arch4Sm90ELb0ELb0ELb1ELb1ELb0ELb0ELb1ELb1ELb0ELb1ELb1ELb0EEENS1_21CollectiveEpilogueFwdINS6_IJSA_NS7_ILi256EEESB_EEES9_SE_SG_Li256ELb1ELb1ELb1ELb0EEENS1_36VarlenDynamicPersistentTileSchedulerILi128ELi96ELi256ELi128ELb1ELb1ELb1ELb0ELb1ELb1EEEEEEEEEvNT_6ParamsE,"ax",@progbits
	.align	128
.text._ZN7cutlass13device_kernelIN5flash11enable_sm90INS1_16FlashAttnFwdSm90INS1_25CollectiveMainloopFwdSm90ILi2EN4cute5tupleIJNS5_1CILi1EEES8_S8_EEENS6_IJNS7_ILi128EEENS7_ILi96EEENS7_ILi64EEEEEELi256ENS_10bfloat16_tEfNS_4arch4Sm90ELb0ELb0ELb1ELb1ELb0ELb0ELb1ELb1ELb0ELb1ELb1ELb0EEENS1_21CollectiveEpilogueFwdINS6_IJSA_NS7_ILi256EEESB_EEES9_SE_SG_Li256ELb1ELb1ELb1ELb0EEENS1_36VarlenDynamicPersistentTileSchedulerILi128ELi96ELi256ELi128ELb1ELb1ELb1ELb0ELb1ELb1EEEEEEEEEvNT_6ParamsE:
        .type           _ZN7cutlass13device_kernelIN5flash11enable_sm90INS1_16FlashAttnFwdSm90INS1_25CollectiveMainloopFwdSm90ILi2EN4cute5tupleIJNS5_1CILi1EEES8_S8_EEENS6_IJNS7_ILi128EEENS7_ILi96EEENS7_ILi64EEEEEELi256ENS_10bfloat16_tEfNS_4arch4Sm90ELb0ELb0ELb1ELb1ELb0ELb0ELb1ELb1ELb0ELb1ELb1ELb0EEENS1_21CollectiveEpilogueFwdINS6_IJSA_NS7_ILi256EEESB_EEES9_SE_SG_Li256ELb1ELb1ELb1ELb0EEENS1_36VarlenDynamicPersistentTileSchedulerILi128ELi96ELi256ELi128ELb1ELb1ELb1ELb0ELb1ELb1EEEEEEEEEvNT_6ParamsE,@function
        .size           _ZN7cutlass13device_kernelIN5flash11enable_sm90INS1_16FlashAttnFwdSm90INS1_25CollectiveMainloopFwdSm90ILi2EN4cute5tupleIJNS5_1CILi1EEES8_S8_EEENS6_IJNS7_ILi128EEENS7_ILi96EEENS7_ILi64EEEEEELi256ENS_10bfloat16_tEfNS_4arch4Sm90ELb0ELb0ELb1ELb1ELb0ELb0ELb1ELb1ELb0ELb1ELb1ELb0EEENS1_21CollectiveEpilogueFwdINS6_IJSA_NS7_ILi256EEESB_EEES9_SE_SG_Li256ELb1ELb1ELb1ELb0EEENS1_36VarlenDynamicPersistentTileSchedulerILi128ELi96ELi256ELi128ELb1ELb1ELb1ELb0ELb1ELb1EEEEEEEEEvNT_6ParamsE,(.L_x_15192 - _ZN7cutlass13device_kernelIN5flash11enable_sm90INS1_16FlashAttnFwdSm90INS1_25CollectiveMainloopFwdSm90ILi2EN4cute5tupleIJNS5_1CILi1EEES8_S8_EEENS6_IJNS7_ILi128EEENS7_ILi96EEENS7_ILi64EEEEEELi256ENS_10bfloat16_tEfNS_4arch4Sm90ELb0ELb0ELb1ELb1ELb0ELb0ELb1ELb1ELb0ELb1ELb1ELb0EEENS1_21CollectiveEpilogueFwdINS6_IJSA_NS7_ILi256EEESB_EEES9_SE_SG_Li256ELb1ELb1ELb1ELb0EEENS1_36VarlenDynamicPersistentTileSchedulerILi128ELi96ELi256ELi128ELb1ELb1ELb1ELb0ELb1ELb1EEEEEEEEEvNT_6ParamsE)
        .other          _ZN7cutlass13device_kernelIN5flash11enable_sm90INS1_16FlashAttnFwdSm90INS1_25CollectiveMainloopFwdSm90ILi2EN4cute5tupleIJNS5_1CILi1EEES8_S8_EEENS6_IJNS7_ILi128EEENS7_ILi96EEENS7_ILi64EEEEEELi256ENS_10bfloat16_tEfNS_4arch4Sm90ELb0ELb0ELb1ELb1ELb0ELb0ELb1ELb1ELb0ELb1ELb1ELb0EEENS1_21CollectiveEpilogueFwdINS6_IJSA_NS7_ILi256EEESB_EEES9_SE_SG_Li256ELb1ELb1ELb1ELb0EEENS1_36VarlenDynamicPersistentTileSchedulerILi128ELi96ELi256ELi128ELb1ELb1ELb1ELb0ELb1ELb1EEEEEEEEEvNT_6ParamsE,@"STO_CUDA_ENTRY STV_DEFAULT"
_ZN7cutlass13device_kernelIN5flash11enable_sm90INS1_16FlashAttnFwdSm90INS1_25CollectiveMainloopFwdSm90ILi2EN4cute5tupleIJNS5_1CILi1EEES8_S8_EEENS6_IJNS7_ILi128EEENS7_ILi96EEENS7_ILi64EEEEEELi256ENS_10bfloat16_tEfNS_4arch4Sm90ELb0ELb0ELb1ELb1ELb0ELb0ELb1ELb1ELb0ELb1ELb1ELb0EEENS1_21CollectiveEpilogueFwdINS6_IJSA_NS7_ILi256EEESB_EEES9_SE_SG_Li256ELb1ELb1ELb1ELb0EEENS1_36VarlenDynamicPersistentTileSchedulerILi128ELi96ELi256ELi128ELb1ELb1ELb1ELb0ELb1ELb1EEEEEEEEEvNT_6ParamsE:
        /* <DEDUP_REMOVED lines=17> */
.L_x_10081:
[----:B------:R-:W-:Y:S05]  /*0110*/  BSYNC B0 ;  /* 0x0000000000007941 */ /* 0x000fea0003800000 */
.L_x_10080:
        /* <DEDUP_REMOVED lines=11> */
[----:B------:R-:W-:Y:S01]  /*01d0*/  VOTEU.ANY UP2, P0 ;  /* 0x00000000003f7886 */ /* 0x000fe20000040100 */
[----:B0-----:R-:W-:-:S03]  /*01e0*/  ISETP.NE.AND P1, PT, R2, RZ, PT ;  /* 0x000000ff0200720c */ /* 0x001fc60003f25270 */
[----:B------:R0:W2:Y:S01]  /*01f0*/  SHFL.IDX PT, R2, R3, RZ, 0x1f ;  /* 0x00001fff03027589 */ /* 0x0000a200000e0000 */
[----:B-1----:R-:W-:Y:S02]  /*0200*/  @UP0 ULEA UR8, UR8, UR6, 0x18 ;  /* 0x0000000608080291 */ /* 0x002fe4000f8ec03f */
[----:B------:R-:W-:-:S04]  /*0210*/  @UP0 UIADD3 UR6, -UR7, 0x100000, URZ ;  /* 0x0010000007060890 */ /* 0x000fc8000fffe13f */
[----:B------:R-:W-:Y:S02]  /*0220*/  @UP0 USHF.L.U32 UR7, UR6, 0xb, URZ ;  /* 0x0000000b06070899 */ /* 0x000fe4000800063f */
[----:B------:R-:W-:Y:S01]  /*0230*/  @UP0 USHF.L.U32 UR6, UR6, 0x1, URZ ;  /* 0x0000000106060899 */ /* 0x000fe2000800063f */
[----:B------:R-:W-:Y:S01]  /*0240*/  VOTEU.ANY UP0, P0 ;  /* 0x00000000003f7886 */ /* 0x000fe20000000100 */
[----:B------:R-:W1:Y:S04]  /*0250*/  FENCE.VIEW.ASYNC.S ;  /* 0x00000000000073c6 */ /* 0x000e680000000000 */
[----:B-1----:R0:W1:Y:S01]  /*0260*/  @UP0 SYNCS.EXCH.64 URZ, [UR8+0x32400], UR4 ;  /* 0x03240004083f05b2 */ /* 0x0020620008000100 */
[----:B------:R0:W3:Y:S05]  /*0270*/  @UP1 SYNCS.EXCH.64 URZ, [UR8+0x32410], UR4 ;  /* 0x03241004083f15b2 */ /* 0x0000ea0008000100 */
[----:B------:R0:W4:Y:S02]  /*0280*/  @UP2 SYNCS.EXCH.64 URZ, [UR8+0x32420], UR6 ;  /* 0x03242006083f25b2 */ /* 0x0001240008000100 */
[----:B0-----:R-:W-:Y:S05]  /*0290*/  @P1 BRA `(.L_x_10082) ;  /* 0x0000000000481947 */ /* 0x001fea0003800000 */
[----:B------:R-:W0:Y:S01]  /*02a0*/  S2UR UR5, SR_CgaCtaId ;  /* 0x00000000000579c3 */ /* 0x000e220000008800 */
        /* <DEDUP_REMOVED lines=17> */
.L_x_10082:
        /* <DEDUP_REMOVED lines=22> */
.L_x_10083:
        /* <DEDUP_REMOVED lines=18> */
.L_x_10084:
        /* <DEDUP_REMOVED lines=22> */
.L_x_10085:
        /* <DEDUP_REMOVED lines=22> */
.L_x_10086:
[----:B--2---:R-:W-:Y:S01]  /*0900*/  ISETP.NE.AND P0, PT, R2, RZ, PT ;  /* 0x000000ff0200720c */ /* 0x004fe20003f05270 */
[----:B------:R-:W-:Y:S01]  /*0910*/  IMAD.MOV.U32 R2, RZ, RZ, 0x1 ;  /* 0x00000001ff027424 */ /* 0x000fe200078e00ff */
[----:B------:R-:W-:Y:S01]  /*0920*/  NOP ;  /* 0x0000000000007918 */ /* 0x000fe20000000000 */
[----:B------:R-:W-:-:S03]  /*0930*/  ULDC.64 UR38, c[0x0][0x208] ;  /* 0x0000820000267ab9 */ /* 0x000fc60000000a00 */
[----:B------:R-:W-:-:S05]  /*0940*/  SEL R2, R2, 0x2, !P0 ;  /* 0x0000000202027807 */ /* 0x000fca0004000000 */
[----:B------:R2:W-:Y:S01]  /*0950*/  STL [R1+0x84], R2 ;  /* 0x0000840201007387 */ /* 0x0005e20000100800 */
[----:B01-34-:R-:W-:Y:S06]  /*0960*/  BAR.SYNC.DEFER_BLOCKING 0x0 ;  /* 0x0000000000007b1d */ /* 0x01bfec0000010000 */
[----:B------:R-:W-:Y:S05]  /*0970*/  @!P0 BRA `(.L_x_10087) ;  /* 0x000000b800148947 */ /* 0x000fea0003800000 */
.L_x_10088:
[----:B------:R-:W-:-:S08]  /*0980*/  NOP ;  /* 0x0000000000007918 */ /* 0x000fd00000000000 */
[----:B------:R-:W0:Y:S02]  /*0990*/  USETMAXREG.TRY_ALLOC.CTAPOOL UP0, 0xf0 ;  /* 0x000000f0000079c8 */ /* 0x000e240008000600 */
[----:B0-----:R-:W-:-:S13]  /*09a0*/  PLOP3.LUT P0, PT, PT, PT, UP0, 0x80, 0x0 ;  /* 0x000000000000781c */ /* 0x001fda0003f0f008 */
[----:B------:R-:W-:Y:S05]  /*09b0*/  @!P0 BRA `(.L_x_10088) ;  /* 0xfffffffc00f08947 */ /* 0x000fea000383ffff */
[----:B------:R-:W0:Y:S01]  /*09c0*/  S2R R0, SR_TID.X ;  /* 0x0000000000007919 */ /* 0x000e220000002100 */
[----:B------:R-:W1:Y:S01]  /*09d0*/  S2UR UR5, SR_CgaCtaId ;  /* 0x00000000000579c3 */ /* 0x000e620000008800 */
[----:B------:R-:W-:-:S07]  /*09e0*/  UMOV UR4, 0x400 ;  /* 0x0000040000047882 */ /* 0x000fce0000000000 */
[----:B------:R-:W-:Y:S06]  /*09f0*/  BAR.ARV 0x8, 0x180 ;  /* 0x0206000000007b1d */ /* 0x000fec0000002000 */
[----:B-1----:R-:W-:Y:S01]  /*0a00*/  ULEA UR4, UR5, UR4, 0x18 ;  /* 0x0000000405047291 */ /* 0x002fe2000f8ec03f */
[----:B0-----:R-:W-:-:S04]  /*0a10*/  SHF.R.U32.HI R0, RZ, 0x7, R0 ;  /* 0x00000007ff007819 */ /* 0x001fc80000011600 */
[----:B------:R-:W-:-:S13]  /*0a20*/  ISETP.NE.AND P0, PT, R0, 0x1, PT ;  /* 0x000000010000780c */ /* 0x000fda0003f05270 */
[----:B------:R-:W-:Y:S08]  /*0a30*/  @!P0 BAR.ARV 0x9, 0x100 ;  /* 0x0244000000008b1d */ /* 0x000ff00000002000 */
[----:B------:R-:W-:Y:S06]  /*0a40*/  BAR.SYNC.DEFER_BLOCKING 0x5, 0x180 ;  /* 0x0146000000007b1d */ /* 0x000fec0000010000 */
[----:B------:R-:W0:Y:S01]  /*0a50*/  LDS.128 R12, [UR4+0x324d0] ;  /* 0x0324d004ff0c7984 */ /* 0x000e220008000c00 */
[----:B------:R-:W-:Y:S01]  /*0a60*/  ULDC UR4, c[0x0][0xd3c] ;  /* 0x00034f0000047ab9 */ /* 0x000fe20000000800 */
[----:B------:R-:W-:Y:S06]  /*0a70*/  BAR.ARV 0x4, 0x180 ;  /* 0x0106000000007b1d */ /* 0x000fec0000002000 */
[----:B0-----:R-:W-:-:S13]  /*0a80*/  ISETP.GE.AND P0, PT, R15, UR4, PT ;  /* 0x000000040f007c0c */ /* 0x001fda000bf06270 */
[----:B------:R-:W-:Y:S05]  /*0a90*/  @P0 EXIT ;  /* 0x000000000000094d */ /* 0x000fea0003800000 */
[----:B------:R-:W3:Y:S01]  /*0aa0*/  LDL.LU R11, [R1+0x84] ;  /* 0x00008400010b7983 */ /* 0x000ee20000300800 */
[----:B------:R-:W0:Y:S02]  /*0ab0*/  S2R R0, SR_TID.X ;  /* 0x0000000000007919 */ /* 0x000e240000002100 */
[----:B0-----:R-:W-:-:S05]  /*0ac0*/  VIADD R16, R0, 0xffffff80 ;  /* 0xffffff8000107836 */ /* 0x001fca0000000000 */
[----:B------:R-:W-:-:S04]  /*0ad0*/  SHF.R.S32.HI R0, RZ, 0x1f, R16 ;  /* 0x0000001fff007819 */ /* 0x000fc80000011410 */
[----:B--2---:R-:W-:-:S04]  /*0ae0*/  LEA.HI R2, R0, R16, RZ, 0x7 ;  /* 0x0000001000027211 */ /* 0x004fc800078f38ff */
[----:B------:R-:W-:Y:S02]  /*0af0*/  LOP3.LUT R5, R2, 0xffffff80, RZ, 0xc0, !PT ;  /* 0xffffff8002057812 */ /* 0x000fe400078ec0ff */
[----:B------:R-:W-:-:S03]  /*0b00*/  LEA.HI R4, R0, R16, RZ, 0x5 ;  /* 0x0000001000047211 */ /* 0x000fc600078f28ff */
[----:B------:R-:W-:Y:S01]  /*0b10*/  IMAD.IADD R12, R16, 0x1, -R5 ;  /* 0x00000001100c7824 */ /* 0x000fe200078e0a05 */
[----:B------:R-:W-:Y:S01]  /*0b20*/  LEA.HI R3, R0, R16, RZ, 0x4 ;  /* 0x0000001000037211 */ /* 0x000fe200078f20ff */
[----:B------:R-:W-:-:S03]  /*0b30*/  IMAD.SHL.U32 R5, R4, 0x20, RZ ;  /* 0x0000002004057824 */ /* 0x000fc600078e00ff */
[----:B------:R-:W-:Y:S02]  /*0b40*/  SHF.R.S32.HI R7, RZ, 0x1f, R12 ;  /* 0x0000001fff077819 */ /* 0x000fe4000001140c */
[----:B------:R-:W-:Y:S02]  /*0b50*/  LOP3.LUT R4, R3, 0x3fffff0, RZ, 0xc0, !PT ;  /* 0x03fffff003047812 */ /* 0x000fe400078ec0ff */
[----:B------:R-:W-:Y:S02]  /*0b60*/  LEA.HI R8, R7, R12, RZ, 0x2 ;  /* 0x0000000c07087211 */ /* 0x000fe400078f10ff */
[----:B------:R-:W-:Y:S02]  /*0b70*/  SHF.R.S32.HI R6, RZ, 0x4, R3 ;  /* 0x00000004ff067819 */ /* 0x000fe40000011403 */
[----:B------:R-:W-:Y:S01]  /*0b80*/  LEA.HI R10, R0, R16, RZ, 0x2 ;  /* 0x00000010000a7211 */ /* 0x000fe200078f10ff */
[----:B------:R-:W-:Y:S01]  /*0b90*/  IMAD.IADD R4, R16, 0x1, -R4 ;  /* 0x0000000110047824 */ /* 0x000fe200078e0a04 */
[----:B------:R-:W-:-:S02]  /*0ba0*/  LOP3.LUT R5, R5, 0xfffffc00, RZ, 0xc0, !PT ;  /* 0xfffffc0005057812 */ /* 0x000fc400078ec0ff */
[--C-:B------:R-:W-:Y:S02]  /*0bb0*/  SHF.R.S32.HI R0, RZ, 0x2, R8.reuse ;  /* 0x00000002ff007819 */ /* 0x100fe40000011408 */
[----:B------:R-:W-:Y:S02]  /*0bc0*/  SHF.R.S32.HI R9, RZ, 0x1f, R8 ;  /* 0x0000001fff097819 */ /* 0x000fe40000011408 */
[----:B------:R-:W-:Y:S01]  /*0bd0*/  LEA.HI R3, R3, R6, RZ, 0x1 ;  /* 0x0000000603037211 */ /* 0x000fe200078f08ff */
[----:B------:R-:W-:Y:S01]  /*0be0*/  IMAD R4, R4, 0x40, R5 ;  /* 0x0000004004047824 */ /* 0x000fe200078e0205 */
[----:B------:R-:W-:Y:S02]  /*0bf0*/  LEA.HI R9, R9, R0, RZ, 0x3 ;  /* 0x0000000009097211 */ /* 0x000fe400078f18ff */
[----:B------:R-:W-:Y:S02]  /*0c00*/  LOP3.LUT R5, R3, 0x1ffffffe, RZ, 0xc0, !PT ;  /* 0x1ffffffe03057812 */ /* 0x000fe400078ec0ff */
[----:B------:R-:W-:-:S02]  /*0c10*/  SHF.R.S32.HI R3, RZ, 0x7, R2 ;  /* 0x00000007ff037819 */ /* 0x000fc40000011402 */
[----:B------:R-:W-:Y:S02]  /*0c20*/  LOP3.LUT R10, R10, 0xfffffffc, RZ, 0xc0, !PT ;  /* 0xfffffffc0a0a7812 */ /* 0x000fe400078ec0ff */
[----:B------:R-:W-:Y:S02]  /*0c30*/  LOP3.LUT R9, R9, 0xfffffff8, RZ, 0xc0, !PT ;  /* 0xfffffff809097812 */ /* 0x000fe400078ec0ff */
[----:B------:R-:W-:Y:S01]  /*0c40*/  LEA.HI R7, R7, R12, RZ, 0x5 ;  /* 0x0000000c07077211 */ /* 0x000fe200078f28ff */
[----:B------:R-:W-:Y:S01]  /*0c50*/  IMAD.IADD R10, R16, 0x1, -R10 ;  /* 0x00000001100a7824 */ /* 0x000fe200078e0a0a */
[----:B------:R-:W-:Y:S01]  /*0c60*/  LEA.HI R2, R2, R3, RZ, 0x1 ;  /* 0x0000000302027211 */ /* 0x000fe200078f08ff */
[----:B------:R-:W-:Y:S01]  /*0c70*/  IMAD.IADD R0, R0, 0x1, -R9 ;  /* 0x0000000100007824 */ /* 0x000fe200078e0a09 */
[----:B------:R-:W-:Y:S01]  /*0c80*/  SHF.R.S32.HI R7, RZ, 0x5, R7 ;  /* 0x00000005ff077819 */ /* 0x000fe20000011407 */
[----:B------:R-:W-:Y:S01]  /*0c90*/  IMAD.IADD R5, R6, 0x1, -R5 ;  /* 0x0000000106057824 */ /* 0x000fe200078e0a05 */
[----:B------:R-:W-:-:S02]  /*0ca0*/  LOP3.LUT R2, R2, 0x3fffffe, RZ, 0xc0, !PT ;  /* 0x03fffffe02027812 */ /* 0x000fc400078ec0ff */
[----:B------:R-:W-:Y:S01]  /*0cb0*/  LEA.HI R6, R10, R10, RZ, 0x1 ;  /* 0x0000000a0a067211 */ /* 0x000fe200078f08ff */
[----:B------:R-:W-:Y:S02]  /*0cc0*/  IMAD R7, R7, 0x10, R0 ;  /* 0x0000001007077824 */ /* 0x000fe400078e0200 */
[----:B------:R-:W-:Y:S02]  /*0cd0*/  IMAD R0, R5, 0x8, R4 ;  /* 0x0000000805007824 */ /* 0x000fe400078e0204 */
[----:B------:R-:W-:Y:S01]  /*0ce0*/  IMAD.IADD R2, R3, 0x1, -R2 ;  /* 0x0000000103027824 */ /* 0x000fe200078e0a02 */
[----:B------:R-:W-:Y:S02]  /*0cf0*/  LOP3.LUT R3, R6, 0x1ffffffe, RZ, 0xc0, !PT ;  /* 0x1ffffffe06037812 */ /* 0x000fe400078ec0ff */
[----:B------:R0:W-:Y:S01]  /*0d00*/  STL [R1+0x80], R0 ;  /* 0x0000800001007387 */ /* 0x0001e20000100800 */
[----:B------:R-:W-:Y:S02]  /*0d10*/  LOP3.LUT R8, R8, 0x7ffffffc, RZ, 0xc0, !PT ;  /* 0x7ffffffc08087812 */ /* 0x000fe400078ec0ff */
[----:B------:R-:W-:-:S02]  /*0d20*/  IMAD.IADD R3, R10, 0x1, -R3 ;  /* 0x000000010a037824 */ /* 0x000fc400078e0a03 */
[----:B0-----:R-:W-:-:S05]  /*0d30*/  IMAD R0, R2, 0x40, R7 ;  /* 0x0000004002007824 */ /* 0x001fca00078e0207 */
[----:B------:R0:W-:Y:S01]  /*0d40*/  STL [R1+0x78], R0 ;  /* 0x0000780001007387 */ /* 0x0001e20000100800 */
[----:B------:R-:W-:-:S03]  /*0d50*/  IMAD.IADD R8, R12, 0x1, -R8 ;  /* 0x000000010c087824 */ /* 0x000fc600078e0a08 */
[----:B------:R1:W-:Y:S01]  /*0d60*/  STL [R1+0x14], RZ ;  /* 0x000014ff01007387 */ /* 0x0003e20000100800 */
[----:B0-----:R-:W-:Y:S02]  /*0d70*/  IMAD R0, R3, 0x8, R0 ;  /* 0x0000000803007824 */ /* 0x001fe400078e0200 */
[----:B------:R-:W-:-:S03]  /*0d80*/  IMAD.SHL.U32 R201, R8, 0x2, RZ ;  /* 0x0000000208c97824 */ /* 0x000fc600078e00ff */
[----:B------:R1:W-:Y:S01]  /*0d90*/  STL [R1+0x7c], R0 ;  /* 0x00007c0001007387 */ /* 0x0003e20000100800 */
        /* <DEDUP_REMOVED lines=8> */
[C---:B------:R-:W-:Y:S01]  /*0e20*/  VIADD R233, R201.reuse, 0x48 ;  /* 0x00000048c9e97836 */ /* 0x040fe20000000000 */
[----:B------:R-:W-:Y:S01]  /*0e30*/  SHF.R.S32.HI R10, RZ, 0x1f, R8 ;  /* 0x0000001fff0a7819 */ /* 0x000fe20000011408 */
[C---:B------:R-:W-:Y:S02]  /*0e40*/  VIADD R232, R201.reuse, 0x50 ;  /* 0x00000050c9e87836 */ /* 0x040fe40000000000 */
[C---:B------:R-:W-:Y:S02]  /*0e50*/  VIADD R231, R201.reuse, 0x58 ;  /* 0x00000058c9e77836 */ /* 0x040fe40000000000 */
[C---:B------:R-:W-:Y:S01]  /*0e60*/  VIADD R230, R201.reuse, 0x60 ;  /* 0x00000060c9e67836 */ /* 0x040fe20000000000 */
[----:B------:R-:W-:Y:S01]  /*0e70*/  SHF.R.S32.HI R8, RZ, 0x1f, R2 ;  /* 0x0000001fff087819 */ /* 0x000fe20000011402 */
[----:B------:R-:W-:-:S02]  /*0e80*/  VIADD R229, R201, 0x68 ;  /* 0x00000068c9e57836 */ /* 0x000fc40000000000 */
[C---:B------:R-:W-:Y:S02]  /*0e90*/  VIADD R228, R201.reuse, 0x70 ;  /* 0x00000070c9e47836 */ /* 0x040fe40000000000 */
[C---:B------:R-:W-:Y:S01]  /*0ea0*/  VIADD R226, R201.reuse, 0x78 ;  /* 0x00000078c9e27836 */ /* 0x040fe20000000000 */
[----:B------:R-:W-:Y:S01]  /*0eb0*/  SHF.R.S32.HI R2, RZ, 0x1f, R236 ;  /* 0x0000001fff027819 */ /* 0x000fe200000114ec */
[C---:B------:R-:W-:Y:S02]  /*0ec0*/  VIADD R225, R201.reuse, 0x80 ;  /* 0x00000080c9e17836 */ /* 0x040fe40000000000 */
        /* <DEDUP_REMOVED lines=17> */
[----:B------:R-:W-:Y:S02]  /*0fe0*/  SHF.R.S32.HI R8, RZ, 0x1f, R225 ;  /* 0x0000001fff087819 */ /* 0x000fe400000114e1 */
[----:B------:R-:W-:Y:S02]  /*0ff0*/  SHF.R.S32.HI R2, RZ, 0x1f, R223 ;  /* 0x0000001fff027819 */ /* 0x000fe400000114df */
[----:B------:R-:W-:Y:S02]  /*1000*/  SHF.R.S32.HI R8, RZ, 0x1f, R222 ;  /* 0x0000001fff087819 */ /* 0x000fe400000114de */
[----:B------:R-:W-:Y:S01]  /*1010*/  SHF.R.S32.HI R2, RZ, 0x1f, R213 ;  /* 0x0000001fff027819 */ /* 0x000fe200000114d5 */
[----:B------:R-:W-:Y:S01]  /*1020*/  IMAD.MOV.U32 R5, RZ, RZ, R13 ;  /* 0x000000ffff057224 */ /* 0x000fe200078e000d */
[----:B------:R-:W-:Y:S01]  /*1030*/  SHF.R.S32.HI R8, RZ, 0x1f, R212 ;  /* 0x0000001fff087819 */ /* 0x000fe200000114d4 */
[----:B------:R-:W-:Y:S01]  /*1040*/  IMAD.MOV.U32 R6, RZ, RZ, R14 ;  /* 0x000000ffff067224 */ /* 0x000fe200078e000e */
[----:B------:R-:W-:Y:S01]  /*1050*/  SHF.R.S32.HI R2, RZ, 0x1f, R210 ;  /* 0x0000001fff027819 */ /* 0x000fe200000114d2 */
[----:B------:R-:W-:Y:S01]  /*1060*/  IMAD.MOV.U32 R7, RZ, RZ, R15 ;  /* 0x000000ffff077224 */ /* 0x000fe200078e000f */
[----:B------:R-:W-:Y:S01]  /*1070*/  SHF.R.S32.HI R8, RZ, 0x1f, R209 ;  /* 0x0000001fff087819 */ /* 0x000fe200000114d1 */
[----:B------:R-:W-:Y:S01]  /*1080*/  VIADD R205, R201, 0xe0 ;  /* 0x000000e0c9cd7836 */ /* 0x000fe20000000000 */
[----:B------:R-:W-:Y:S01]  /*1090*/  SHF.R.S32.HI R2, RZ, 0x1f, R207 ;  /* 0x0000001fff027819 */ /* 0x000fe200000114cf */
[----:B------:R-:W-:Y:S01]  /*10a0*/  UMOV UR37, URZ ;  /* 0x0000003f00257c82 */ /* 0x000fe20008000000 */
[----:B------:R-:W-:Y:S01]  /*10b0*/  UMOV UR36, URZ ;  /* 0x0000003f00247c82 */ /* 0x000fe20008000000 */
[----:B---3--:R-:W-:-:S02]  /*10c0*/  LOP3.LUT R23, R11, 0x1, RZ, 0xfc, !PT ;  /* 0x000000010b177812 */ /* 0x008fc400078efcff */
        /* <DEDUP_REMOVED lines=9> */
[----:B-1----:R-:W-:-:S07]  /*1160*/  SHF.R.S32.HI R4, RZ, 0x1f, R208 ;  /* 0x0000001fff047819 */ /* 0x002fce00000114d0 */
.L_x_10135:
[----:B01-34-:R-:W0:Y:S01]  /*1170*/  LDC.64 R2, c[0x0][0xd88] ;  /* 0x00036200ff027b82 */ /* 0x01be220000000a00 */
[----:B------:R-:W-:-:S07]  /*1180*/  ULDC.64 UR4, c[0x0][0xb20] ;  /* 0x0002c80000047ab9 */ /* 0x000fce0000000a00 */
[----:B--2---:R-:W1:Y:S08]  /*1190*/  LDC.64 R10, c[0x0][0x418] ;  /* 0x00010600ff0a7b82 */ /* 0x004e700000000a00 */
[----:B------:R-:W2:Y:S01]  /*11a0*/  LDC R0, c[0x0][0x424] ;  /* 0x00010900ff007b82 */ /* 0x000ea20000000800 */
[----:B0-----:R-:W-:-:S07]  /*11b0*/  IMAD.WIDE R2, R7, 0x4, R2 ;  /* 0x0000000407027825 */ /* 0x001fce00078e0202 */
[----:B------:R-:W0:Y:S01]  /*11c0*/  LDC R13, c[0x0][0x2f0] ;  /* 0x0000bc00ff0d7b82 */ /* 0x000e220000000800 */
[----:B------:R-:W3:Y:S01]  /*11d0*/  LDG.E R200, desc[UR38][R2.64] ;  /* 0x0000002602c87981 */ /* 0x000ee2000c1e1900 */
[----:B------:R-:W-:Y:S01]  /*11e0*/  ISETP.NE.U32.AND P0, PT, RZ, UR4, PT ;  /* 0x00000004ff007c0c */ /* 0x000fe2000bf05070 */
[----:B------:R-:W-:-:S03]  /*11f0*/  IMAD.MOV.U32 R7, RZ, RZ, RZ ;  /* 0x000000ffff077224 */ /* 0x000fc600078e00ff */
[----:B------:R-:W-:Y:S02]  /*1200*/  ISETP.NE.AND.EX P0, PT, RZ, UR5, PT, P0 ;  /* 0x00000005ff007c0c */ /* 0x000fe4000bf05300 */
        /* <DEDUP_REMOVED lines=24> */
.L_x_10089:
[----:B-----5:R-:W-:Y:S01]  /*1390*/  IMAD.IADD R152, R152, 0x1, -R7 ;  /* 0x0000000198987824 */ /* 0x020fe200078e0a07 */
[----:B---3--:R-:W-:Y:S01]  /*13a0*/  LOP3.LUT R2, R6, 0xff000000, RZ, 0xc0, !PT ;  /* 0xff00000006027812 */ /* 0x008fe200078ec0ff */
[----:B------:R-:W-:Y:S02]  /*13b0*/  IMAD.MOV.U32 R165, RZ, RZ, RZ ;  /* 0x000000ffffa57224 */ /* 0x000fe400078e00ff */
[C---:B------:R-:W-:Y:S01]  /*13c0*/  VIADD R0, R152.reuse, 0x5f ;  /* 0x0000005f98007836 */ /* 0x040fe20000000000 */
[----:B------:R-:W-:Y:S02]  /*13d0*/  SHF.R.U32.HI R3, RZ, 0x8, R2 ;  /* 0x00000008ff037819 */ /* 0x000fe40000011602 */
[----:B------:R-:W-:Y:S01]  /*13e0*/  ISETP.GE.AND P0, PT, R152, 0x1, PT ;  /* 0x000000019800780c */ /* 0x000fe20003f06270 */
[----:B------:R-:W-:Y:S01]  /*13f0*/  IMAD.HI R4, R0, 0x2aaaaaab, RZ ;  /* 0x2aaaaaab00047827 */ /* 0x000fe200078e02ff */
[----:B------:R-:W-:-:S04]  /*1400*/  LOP3.LUT R0, R6, 0xff0000, RZ, 0xc0, !PT ;  /* 0x00ff000006007812 */ /* 0x000fc800078ec0ff */
[----:B------:R-:W-:Y:S02]  /*1410*/  LEA.HI R0, R0, R3, RZ, 0x10 ;  /* 0x0000000300007211 */ /* 0x000fe400078f80ff */
[----:B------:R-:W-:Y:S02]  /*1420*/  SHF.R.U32.HI R7, RZ, 0x1f, R4 ;  /* 0x0000001fff077819 */ /* 0x000fe40000011604 */
[----:B------:R-:W-:Y:S02]  /*1430*/  LOP3.LUT R13, R0, 0xff, RZ, 0xc0, !PT ;  /* 0x000000ff000d7812 */ /* 0x000fe400078ec0ff */
[----:B------:R-:W-:Y:S02]  /*1440*/  LEA.HI.SX32 R8, R4, R7, 0x1c ;  /* 0x0000000704087211 */ /* 0x000fe400078fe2ff */
[----:B------:R-:W-:Y:S01]  /*1450*/  SHF.R.U32.HI R203, RZ, 0x10, R0 ;  /* 0x00000010ffcb7819 */ /* 0x000fe20000011600 */
[----:B------:R0:W-:Y:S01]  /*1460*/  STL [R1+0x10], R13 ;  /* 0x0000100d01007387 */ /* 0x0001e20000100800 */
[----:B------:R-:W-:Y:S05]  /*1470*/  @!P0 BRA `(.L_x_10090) ;  /* 0x0000000000788947 */ /* 0x000fea0003800000 */
[----:B------:R-:W1:Y:S01]  /*1480*/  LDC R0, c[0x0][0xae8] ;  /* 0x0002ba00ff007b82 */ /* 0x000e620000000800 */
[----:B------:R-:W-:-:S04]  /*1490*/  ISETP.NE.AND P0, PT, R203, RZ, PT ;  /* 0x000000ffcb00720c */ /* 0x000fc80003f05270 */
[----:B-1----:R-:W-:-:S04]  /*14a0*/  SEL R11, R203, R0, P0 ;  /* 0x00000000cb0b7207 */ /* 0x002fc80000000000 */
        /* <DEDUP_REMOVED lines=27> */
.L_x_10090:
[-C--:B------:R-:W-:Y:S01]  /*1660*/  IMAD R22, R13, R165.reuse, RZ ;  /* 0x000000a50d167224 */ /* 0x080fe200078e02ff */
[----:B------:R-:W-:Y:S01]  /*1670*/  LOP3.LUT R202, R6, 0xffff, RZ, 0xc0, !PT ;  /* 0x0000ffff06ca7812 */ /* 0x000fe200078ec0ff */
[----:B------:R-:W-:Y:S01]  /*1680*/  IMAD.MOV.U32 R204, RZ, RZ, R5 ;  /* 0x000000ffffcc7224 */ /* 0x000fe200078e0005 */
[----:B------:R-:W-:Y:S02]  /*1690*/  PLOP3.LUT P0, PT, PT, PT, PT, 0x80, 0x0 ;  /* 0x000000000000781c */ /* 0x000fe40003f0f070 */
[----:B------:R-:W-:Y:S02]  /*16a0*/  CS2R R2, SRZ ;  /* 0x0000000000027805 */ /* 0x000fe4000001ff00 */
[----:B------:R-:W-:Y:S02]  /*16b0*/  VIADDMNMX R165, R22, R165, R8, PT ;  /* 0x000000a516a57246 */ /* 0x000fe40003800108 */
[----:B------:R-:W-:Y:S02]  /*16c0*/  CS2R R150, SRZ ;  /* 0x0000000000967805 */ /* 0x000fe4000001ff00 */
        /* <DEDUP_REMOVED lines=65> */
[----:B------:R-:W1:Y:S01]  /*1ae0*/  S2R R0, SR_TID.X ;  /* 0x0000000000007919 */ /* 0x000e620000002100 */
[----:B------:R-:W2:Y:S01]  /*1af0*/  S2UR UR6, SR_CgaCtaId ;  /* 0x00000000000679c3 */ /* 0x000ea20000008800 */
[----:B------:R-:W-:Y:S02]  /*1b00*/  UMOV UR5, 0x400 ;  /* 0x0000040000057882 */ /* 0x000fe40000000000 */
[----:B--2---:R-:W-:-:S04]  /*1b10*/  ULEA UR5, UR6, UR5, 0x18 ;  /* 0x0000000506057291 */ /* 0x004fc8000f8ec03f */
[----:B------:R-:W-:Y:S01]  /*1b20*/  UIADD3 UR5, UR5, 0x18400, URZ ;  /* 0x0001840005057890 */ /* 0x000fe2000fffe03f */
[----:B-1----:R-:W-:-:S03]  /*1b30*/  VIADD R4, R0, 0xffffff80 ;  /* 0xffffff8000047836 */ /* 0x002fc60000000000 */
[----:B------:R-:W-:Y:S02]  /*1b40*/  ULOP3.LUT UP0, URZ, UR5, 0x1bf, URZ, 0xc0, !UPT ;  /* 0x000001bf053f7892 */ /* 0x000fe4000f80c03f */
[----:B------:R-:W-:-:S04]  /*1b50*/  SHF.R.S32.HI R0, RZ, 0x1f, R4 ;  /* 0x0000001fff007819 */ /* 0x000fc80000011404 */
[----:B------:R-:W-:Y:S02]  /*1b60*/  PLOP3.LUT P0, PT, PT, PT, UP0, 0x80, 0x0 ;  /* 0x000000000000781c */ /* 0x000fe40003f0f008 */
[----:B------:R-:W-:-:S04]  /*1b70*/  LEA.HI R0, R0, R4, RZ, 0x7 ;  /* 0x0000000400007211 */ /* 0x000fc800078f38ff */
[----:B------:R-:W-:-:S06]  /*1b80*/  SHF.R.S32.HI R0, RZ, 0x7, R0 ;  /* 0x00000007ff007819 */ /* 0x000fcc0000011400 */
[----:B------:R-:W1:Y:S02]  /*1b90*/  SHFL.IDX PT, R0, R0, RZ, 0x1f ;  /* 0x00001fff00007589 */ /* 0x000e6400000e0000 */
[----:B-1----:R-:W-:-:S13]  /*1ba0*/  R2UR UR40, R0 ;  /* 0x00000000002872ca */ /* 0x002fda00000e0000 */
        /* <DEDUP_REMOVED lines=11> */
[----:B------:R1:W2:Y:S01]  /*1c60*/  LDC.64 R2, c[0x4][R0] ;  /* 0x0100000000027b82 */ /* 0x0002a20000000a00 */
        /* <DEDUP_REMOVED lines=8> */
[----:B01----:R-:W-:-:S07]  /*1cf0*/  IMAD.MOV.U32 R13, RZ, RZ, RZ ;  /* 0x000000ffff0d7224 */ /* 0x003fce00078e00ff */
[----:B------:R-:W-:-:S07]  /*1d00*/  LEPC R20, `(.L_x_10092) ;  /* 0x000000001014794e */ /* 0x000fce0000000000 */
[----:B--2---:R-:W-:Y:S05]  /*1d10*/  CALL.ABS.NOINC R2 ;  /* 0x0000000002007343 */ /* 0x004fea0003c00000 */
.L_x_10092:
[----:B------:R-:W2:Y:S01]  /*1d20*/  LDL R17, [R1+0x14] ;  /* 0x0000140001117983 */ /* 0x000ea20000100800 */
[----:B------:R-:W-:Y:S01]  /*1d30*/  MOV R2, 0x400 ;  /* 0x0000040000027802 */ /* 0x000fe20000000f00 */
[----:B------:R-:W1:Y:S01]  /*1d40*/  S2R R3, SR_CgaCtaId ;  /* 0x0000000000037919 */ /* 0x000e620000008800 */
[----:B------:R-:W3:Y:S02]  /*1d50*/  S2R R16, SR_TID.X ;  /* 0x0000000000107919 */ /* 0x000ee40000002100 */
[----:B-1----:R-:W-:Y:S02]  /*1d60*/  LEA R7, R3, R2, 0x18 ;  /* 0x0000000203077211 */ /* 0x002fe400078ec0ff */
[----:B---3--:R-:W-:-:S05]  /*1d70*/  SHF.R.U32.HI R16, RZ, 0x7, R16 ;  /* 0x00000007ff107819 */ /* 0x008fca0000011610 */
[----:B------:R-:W-:Y:S01]  /*1d80*/  VIADD R72, R16, 0x8 ;  /* 0x0000000810487836 */ /* 0x000fe20000000000 */
[----:B--2---:R-:W-:-:S04]  /*1d90*/  LEA.HI R0, R17, R17, RZ, 0x1 ;  /* 0x0000001111007211 */ /* 0x004fc800078f08ff */
[----:B------:R-:W-:-:S05]  /*1da0*/  LOP3.LUT R0, R0, 0xfffffffe, RZ, 0xc0, !PT ;  /* 0xfffffffe00007812 */ /* 0x000fca00078ec0ff */
[----:B------:R-:W-:-:S05]  /*1db0*/  IMAD.IADD R0, R17, 0x1, -R0 ;  /* 0x0000000111007824 */ /* 0x000fca00078e0a00 */
[----:B------:R-:W-:-:S04]  /*1dc0*/  SHF.L.U32 R4, R0, 0x1f, RZ ;  /* 0x0000001f00047819 */ /* 0x000fc800000006ff */
[----:B------:R-:W1:Y:S02]  /*1dd0*/  SYNCS.PHASECHK.TRANS64.TRYWAIT P0, [R7+URZ+0x32400], R4 ;  /* 0x03240004070075a7 */ /* 0x000e64000800017f */
[----:B-1----:R-:W-:Y:S05]  /*1de0*/  @!P0 BRA `(.L_x_10093) ;  /* 0x0000011400808947 */ /* 0x002fea0003800000 */
.L_x_10264:
[----:B------:R-:W-:Y:S01]  /*1df0*/  ISETP.NE.AND P0, PT, R23, 0x3, PT ;  /* 0x000000031700780c */ /* 0x000fe20003f05270 */
[----:B------:R-:W-:Y:S05]  /*1e00*/  WARPSYNC.ALL ;  /* 0x0000000000007948 */ /* 0x000fea0003800000 */
[----:B------:R2:W-:Y:S07]  /*1e10*/  BAR.SYNC.DEFER_BLOCKING R72, 0x100 ;  /* 0x000400480000751d */ /* 0x0005ee0000010000 */
[----:B------:R-:W-:Y:S05]  /*1e20*/  @!P0 BRA `(.L_x_10094) ;  /* 0x0000000000048947 */ /* 0x000fea0003800000 */
[----:B------:R-:W-:Y:S01]  /*1e30*/  BPT.TRAP 0x1 ;  /* 0x000000040000795c */ /* 0x000fe20000300000 */
.L_x_10094:
[----:B------:R-:W-:Y:S02]  /*1e40*/  IMAD.U32 R5, RZ, RZ, UR37 ;  /* 0x00000025ff057e24 */ /* 0x000fe4000f8e00ff */
[----:B------:R-:W-:-:S03]  /*1e50*/  IMAD.U32 R0, RZ, RZ, UR36 ;  /* 0x00000024ff007e24 */ /* 0x000fc6000f8e00ff */
[----:B------:R-:W-:Y:S01]  /*1e60*/  SHF.L.U32 R5, R5, 0x1f, RZ ;  /* 0x0000001f05057819 */ /* 0x000fe200000006ff */
[----:B------:R-:W-:-:S04]  /*1e70*/  IMAD R0, R0, 0x8, R7 ;  /* 0x0000000800007824 */ /* 0x000fc800078e0207 */
[----:B------:R3:W4:Y:S01]  /*1e80*/  SYNCS.PHASECHK.TRANS64.TRYWAIT P1, [R0+URZ+0x32430], R5 ;  /* 0x03243005000075a7 */ /* 0x000722000802017f */
[----:B------:R-:W-:Y:S05]  /*1e90*/  @!P0 BRA `(.L_x_10095) ;  /* 0x0000000000048947 */ /* 0x000fea0003800000 */
[----:B------:R-:W-:Y:S01]  /*1ea0*/  BPT.TRAP 0x1 ;  /* 0x000000040000795c */ /* 0x000fe20000300000 */
.L_x_10095:
[----:B----4-:R-:W-:Y:S05]  /*1eb0*/  @P1 BRA `(.L_x_10096) ;  /* 0x0000000000081947 */ /* 0x010fea0003800000 */
[----:B------:R-:W4:Y:S02]  /*1ec0*/  SYNCS.PHASECHK.TRANS64.TRYWAIT P1, [R0+URZ+0x32430], R5 ;  /* 0x03243005000075a7 */ /* 0x000f24000802017f */
[----:B----4-:R-:W-:Y:S05]  /*1ed0*/  @!P1 BRA `(.L_x_10097) ;  /* 0x0000011400589947 */ /* 0x010fea0003800000 */
.L_x_10096:
[----:B------:R-:W-:Y:S01]  /*1ee0*/  R2UR UR4, R7 ;  /* 0x00000000070472ca */ /* 0x000fe200000e0000 */
[----:B------:R-:W-:Y:S01]  /*1ef0*/  ULOP3.LUT UR41, UR41, 0x10000, URZ, 0xfc, !UPT ;  /* 0x0001000029297892 */ /* 0x000fe2000f8efc3f */
[----:B------:R-:W-:Y:S01]  /*1f00*/  WARPGROUP.ARRIVE ;  /* 0x00000000000079c5 */ /* 0x000fe20000000000 */
[----:B------:R-:W-:Y:S01]  /*1f10*/  UMOV UR9, 0x40000040 ;  /* 0x4000004000097882 */ /* 0x000fe20000000000 */
[----:B------:R-:W-:Y:S01]  /*1f20*/  UMOV UR11, 0x40000040 ;  /* 0x40000040000b7882 */ /* 0x000fe20000000000 */
[----:B------:R-:W-:Y:S01]  /*1f30*/  UIADD3 UR5, UR41, 0x2, URZ ;  /* 0x0000000229057890 */ /* 0x000fe2000fffe03f */
[----:B------:R-:W-:Y:S02]  /*1f40*/  IMAD.U32 R19, RZ, RZ, UR9 ;  /* 0x00000009ff137e24 */ /* 0x000fe4000f8e00ff */
[----:B------:R-:W-:Y:S02]  /*1f50*/  UMOV UR8, UR41 ;  /* 0x0000002900087c82 */ /* 0x000fe40008000000 */
[----:B------:R-:W-:-:S03]  /*1f60*/  IMAD.U32 R18, RZ, RZ, UR8 ;  /* 0x00000008ff127e24 */ /* 0x000fc6000f8e00ff */
[----:B------:R-:W-:-:S04]  /*1f70*/  UIADD3 UR4, UR4, 0x1c400, URZ ;  /* 0x0001c40004047890 */ /* 0x000fc8000fffe03f */
[----:B------:R-:W-:-:S04]  /*1f80*/  USHF.R.U32.HI UR4, URZ, 0x4, UR4 ;  /* 0x000000043f047899 */ /* 0x000fc80008011604 */
[----:B------:R-:W-:-:S04]  /*1f90*/  ULOP3.LUT UR4, UR4, 0x3fff, URZ, 0xc0, !UPT ;  /* 0x00003fff04047892 */ /* 0x000fc8000f8ec03f */
[----:B------:R-:W-:-:S04]  /*1fa0*/  ULOP3.LUT UR61, UR4, 0x10000, URZ, 0xfc, !UPT ;  /* 0x00010000043d7892 */ /* 0x000fc8000f8efc3f */
[----:B------:R-:W-:-:S04]  /*1fb0*/  UIMAD UR4, UR36, 0x300, UR61 ;  /* 0x00000300240478a4 */ /* 0x000fc8000f8e023d */
[----:B------:R-:W-:-:S03]  /*1fc0*/  UIADD3 UR6, UR4, 0x2, URZ ;  /* 0x0000000204067890 */ /* 0x000fc6000fffe03f */
[----:B------:R-:W-:Y:S02]  /*1fd0*/  UMOV UR10, UR4 ;  /* 0x00000004000a7c82 */ /* 0x000fe40008000000 */
[----:B------:R-:W-:Y:S01]  /*1fe0*/  HGMMA.64x96x16.F32.BF16 R24, gdesc[UR8], RZ, !UPT, gsb0 ;  /* 0x01600000081879f0 */ /* 0x000fe2000c0018ff */
[----:B------:R-:W-:Y:S01]  /*1ff0*/  UMOV UR8, UR5 ;  /* 0x0000000500087c82 */ /* 0x000fe20008000000 */
[----:B------:R-:W-:Y:S01]  /*2000*/  UMOV UR9, 0x40000040 ;  /* 0x4000004000097882 */ /* 0x000fe20000000000 */
[----:B------:R-:W-:Y:S01]  /*2010*/  UMOV UR10, UR6 ;  /* 0x00000006000a7c82 */ /* 0x000fe20008000000 */
[----:B------:R-:W-:Y:S01]  /*2020*/  UMOV UR11, 0x40000040 ;  /* 0x40000040000b7882 */ /* 0x000fe20000000000 */
[----:B------:R-:W-:Y:S01]  /*2030*/  UIADD3 UR5, UR41, 0x4, URZ ;  /* 0x0000000429057890 */ /* 0x000fe2000fffe03f */
[----:B------:R-:W-:Y:S01]  /*2040*/  IMAD.U32 R16, RZ, RZ, UR8 ;  /* 0x00000008ff107e24 */ /* 0x000fe2000f8e00ff */
[----:B------:R-:W-:Y:S01]  /*2050*/  UIADD3 UR6, UR4, 0x4, URZ ;  /* 0x0000000404067890 */ /* 0x000fe2000fffe03f */
[----:B------:R-:W-:Y:S01]  /*2060*/  IMAD.U32 R17, RZ, RZ, UR9 ;  /* 0x00000009ff117e24 */ /* 0x000fe2000f8e00ff */
[----:B------:R-:W-:Y:S01]  /*2070*/  UIADD3 UR4, UR4, 0x6, URZ ;  /* 0x0000000604047890 */ /* 0x000fe2000fffe03f */
[----:B------:R-:W-:-:S02]  /*2080*/  WARPGROUP.DEPBAR.LE gsb0, 0x0 ;  /* 0x00008000000079c5 */ /* 0x000fc40000010000 */
[----:B------:R-:W-:-:S06]  /*2090*/  WARPGROUP.ARRIVE ;  /* 0x00000000000079c5 */ /* 0x000fcc0000000000 */
[----:B------:R-:W-:Y:S01]  /*20a0*/  HGMMA.64x96x16.F32.BF16 R24, gdesc[UR8], R24, gsb0 ;  /* 0x01600000081879f0 */ /* 0x000fe20008001818 */
[----:B------:R-:W-:Y:S01]  /*20b0*/  UMOV UR8, UR5 ;  /* 0x0000000500087c82 */ /* 0x000fe20008000000 */
[----:B------:R-:W-:Y:S01]  /*20c0*/  UMOV UR9, 0x40000040 ;  /* 0x4000004000097882 */ /* 0x000fe20000000000 */
[----:B------:R-:W-:Y:S01]  /*20d0*/  UMOV UR10, UR6 ;  /* 0x00000006000a7c82 */ /* 0x000fe20008000000 */
[----:B------:R-:W-:Y:S01]  /*20e0*/  UMOV UR11, 0x40000040 ;  /* 0x40000040000b7882 */ /* 0x000fe20000000000 */
[----:B------:R-:W-:Y:S01]  /*20f0*/  UIADD3 UR5, UR41, 0x6, URZ ;  /* 0x0000000629057890 */ /* 0x000fe2000fffe03f */
[----:B------:R-:W-:Y:S02]  /*2100*/  IMAD.U32 R14, RZ, RZ, UR8 ;  /* 0x00000008ff0e7e24 */ /* 0x000fe4000f8e00ff */
[----:B------:R-:W-:Y:S01]  /*2110*/  IMAD.U32 R15, RZ, RZ, UR9 ;  /* 0x00000009ff0f7e24 */ /* 0x000fe2000f8e00ff */
[----:B------:R-:W-:Y:S02]  /*2120*/  WARPGROUP.DEPBAR.LE gsb0, 0x0 ;  /* 0x00008000000079c5 */ /* 0x000fe40000010000 */
[----:B------:R-:W-:-:S06]  /*2130*/  WARPGROUP.ARRIVE ;  /* 0x00000000000079c5 */ /* 0x000fcc0000000000 */
[----:B------:R-:W-:Y:S01]  /*2140*/  HGMMA.64x96x16.F32.BF16 R24, gdesc[UR8], R24, gsb0 ;  /* 0x01600000081879f0 */ /* 0x000fe20008001818 */
[----:B------:R-:W-:Y:S01]  /*2150*/  UMOV UR8, UR5 ;  /* 0x0000000500087c82 */ /* 0x000fe20008000000 */
[----:B------:R-:W-:Y:S01]  /*2160*/  UMOV UR9, 0x40000040 ;  /* 0x4000004000097882 */ /* 0x000fe20000000000 */
[----:B------:R-:W-:Y:S01]  /*2170*/  UMOV UR10, UR4 ;  /* 0x00000004000a7c82 */ /* 0x000fe20008000000 */
[----:B------:R-:W-:Y:S01]  /*2180*/  UMOV UR11, 0x40000040 ;  /* 0x40000040000b7882 */ /* 0x000fe20000000000 */
[----:B------:R-:W-:Y:S02]  /*2190*/  IMAD.U32 R2, RZ, RZ, UR8 ;  /* 0x00000008ff027e24 */ /* 0x000fe4000f8e00ff */
[----:B------:R-:W-:Y:S01]  /*21a0*/  IMAD.U32 R3, RZ, RZ, UR9 ;  /* 0x00000009ff037e24 */ /* 0x000fe2000f8e00ff */
[----:B------:R-:W-:Y:S02]  /*21b0*/  WARPGROUP.DEPBAR.LE gsb0, 0x0 ;  /* 0x00008000000079c5 */ /* 0x000fe40000010000 */
[----:B------:R-:W-:-:S06]  /*21c0*/  WARPGROUP.ARRIVE ;  /* 0x00000000000079c5 */ /* 0x000fcc0000000000 */
[----:B------:R-:W-:Y:S03]  /*21d0*/  HGMMA.64x96x16.F32.BF16 R24, gdesc[UR8], R24, gsb0 ;  /* 0x01600000081879f0 */ /* 0x000fe60008001818 */
[----:B------:R-:W-:Y:S02]  /*21e0*/  WARPGROUP.DEPBAR.LE gsb0, 0x0 ;  /* 0x00008000000079c5 */ /* 0x000fe40000010000 */
[----:B------:R-:W5:Y:S02]  /*21f0*/  SYNCS.PHASECHK.TRANS64.TRYWAIT P1, [R7+URZ+0x32410], R4 ;  /* 0x03241004070075a7 */ /* 0x000f64000802017f */
[----:B-----5:R-:W-:Y:S05]  /*2200*/  @!P1 BRA `(.L_x_10098) ;  /* 0x0000011000a09947 */ /* 0x020fea0003800000 */
.L_x_10265:
[----:B------:R-:W-:Y:S05]  /*2210*/  @!P0 BRA `(.L_x_10099) ;  /* 0x0000000000048947 */ /* 0x000fea0003800000 */
[----:B------:R-:W-:Y:S01]  /*2220*/  BPT.TRAP 0x1 ;  /* 0x000000040000795c */ /* 0x000fe20000300000 */
.L_x_10099:
[----:B------:R0:W0:Y:S01]  /*2230*/  SYNCS.PHASECHK.TRANS64.TRYWAIT P1, [R0+URZ+0x32450], R5 ;  /* 0x03245005000075a7 */ /* 0x000022000802017f */
[----:B------:R-:W-:Y:S05]  /*2240*/  @!P0 BRA `(.L_x_10100) ;  /* 0x0000000000048947 */ /* 0x000fea0003800000 */
[----:B------:R-:W-:Y:S01]  /*2250*/  BPT.TRAP 0x1 ;  /* 0x000000040000795c */ /* 0x000fe20000300000 */
.L_x_10100:
[----:B0-----:R-:W-:Y:S05]  /*2260*/  @P1 BRA `(.L_x_10101) ;  /* 0x0000000000081947 */ /* 0x001fea0003800000 */
[----:B------:R-:W0:Y:S02]  /*2270*/  SYNCS.PHASECHK.TRANS64.TRYWAIT P1, [R0+URZ+0x32450], R5 ;  /* 0x03245005000075a7 */ /* 0x000e24000802017f */
[----:B0-----:R-:W-:Y:S05]  /*2280*/  @!P1 BRA `(.L_x_10102) ;  /* 0x0000011000949947 */ /* 0x001fea0003800000 */
.L_x_10101:
[----:B------:R-:W-:Y:S01]  /*2290*/  R2UR UR5, R7 ;  /* 0x00000000070572ca */ /* 0x000fe200000e0000 */
[----:B------:R-:W-:Y:S01]  /*22a0*/  WARPGROUP.ARRIVE ;  /* 0x00000000000079c5 */ /* 0x000fe20000000000 */
[----:B------:R-:W-:Y:S01]  /*22b0*/  UMOV UR11, 0x40000040 ;  /* 0x40000040000b7882 */ /* 0x000fe20000000000 */
[----:B------:R-:W-:Y:S01]  /*22c0*/  UMOV UR9, 0x40000040 ;  /* 0x4000004000097882 */ /* 0x000fe20000000000 */
[----:B------:R-:W-:Y:S01]  /*22d0*/  UMOV UR13, 0x40000040 ;  /* 0x40000040000d7882 */ /* 0x000fe20000000000 */
[----:B------:R-:W-:Y:S01]  /*22e0*/  UMOV UR15, 0x40000040 ;  /* 0x40000040000f7882 */ /* 0x000fe20000000000 */
[----:B-1----:R-:W-:Y:S01]  /*22f0*/  IMAD.U32 R7, RZ, RZ, UR13 ;  /* 0x0000000dff077e24 */ /* 0x002fe2000f8e00ff */
[----:B------:R-:W-:Y:S01]  /*2300*/  UMOV UR17, 0x40000040 ;  /* 0x4000004000117882 */ /* 0x000fe20000000000 */
[----:B---34-:R-:W-:Y:S01]  /*2310*/  IMAD.U32 R5, RZ, RZ, UR9 ;  /* 0x00000009ff057e24 */ /* 0x018fe2000f8e00ff */
[----:B------:R-:W-:Y:S01]  /*2320*/  UMOV UR19, 0x40000040 ;  /* 0x4000004000137882 */ /* 0x000fe20000000000 */
[----:B------:R-:W-:Y:S01]  /*2330*/  UMOV UR21, 0x40000040 ;  /* 0x4000004000157882 */ /* 0x000fe20000000000 */
[----:B------:R-:W-:Y:S01]  /*2340*/  UMOV UR23, 0x40000040 ;  /* 0x4000004000177882 */ /* 0x000fe20000000000 */
[----:B------:R-:W-:Y:S01]  /*2350*/  UMOV UR25, 0x40000040 ;  /* 0x4000004000197882 */ /* 0x000fe20000000000 */
[----:B------:R-:W-:Y:S01]  /*2360*/  UIADD3 UR4, UR5, 0x400, URZ ;  /* 0x0000040005047890 */ /* 0x000fe2000fffe03f */
[----:B------:R-:W-:Y:S01]  /*2370*/  IMAD R152, R165, -0x60, R152 ;  /* 0xffffffa0a5987824 */ /* 0x000fe200078e0298 */
[----:B------:R-:W-:Y:S01]  /*2380*/  ULEA UR40, UR40, UR5, 0xd ;  /* 0x0000000528287291 */ /* 0x000fe2000f8e683f */
[----:B------:R-:W0:Y:S01]  /*2390*/  S2R R77, SR_TID.X ;  /* 0x00000000004d7919 */ /* 0x000e220000002100 */
[----:B------:R-:W-:-:S02]  /*23a0*/  USHF.R.U32.HI UR4, URZ, 0x4, UR4 ;  /* 0x000000043f047899 */ /* 0x000fc40008011604 */
[----:B------:R-:W-:Y:S01]  /*23b0*/  UIADD3 UR40, UR40, 0x22400, URZ ;  /* 0x0002240028287890 */ /* 0x000fe2000fffe03f */
[----:B------:R-:W-:Y:S01]  /*23c0*/  IADD3 R152, -R201, 0x60, R152 ;  /* 0x00000060c9987810 */ /* 0x000fe20007ffe198 */
[----:B------:R-:W-:Y:S02]  /*23d0*/  ULOP3.LUT UR7, UR4, 0x3fff, URZ, 0xc0, !UPT ;  /* 0x00003fff04077892 */ /* 0x000fe4000f8ec03f */
[----:B------:R-:W-:Y:S01]  /*23e0*/  USHF.R.U32.HI UR40, URZ, 0x4, UR40 ;  /* 0x000000043f287899 */ /* 0x000fe20008011628 */
[C---:B------:R-:W-:Y:S01]  /*23f0*/  ISETP.GT.AND P4, PT, R152.reuse, RZ, PT ;  /* 0x000000ff9800720c */ /* 0x040fe20003f84270 */
[----:B------:R-:W-:Y:S01]  /*2400*/  ULOP3.LUT UR60, UR7, 0x10000, URZ, 0xfc, !UPT ;  /* 0x00010000073c7892 */ /* 0x000fe2000f8efc3f */
[C---:B------:R-:W-:Y:S01]  /*2410*/  ISETP.GT.AND P5, PT, R152.reuse, 0x1, PT ;  /* 0x000000019800780c */ /* 0x040fe20003fa4270 */
[----:B------:R-:W-:Y:S01]  /*2420*/  ULOP3.LUT UR4, UR40, 0x3fff, URZ, 0xc0, !UPT ;  /* 0x00003fff28047892 */ /* 0x000fe2000f8ec03f */
[C---:B------:R-:W-:Y:S01]  /*2430*/  ISETP.GT.AND P6, PT, R152.reuse, 0x8, PT ;  /* 0x000000089800780c */ /* 0x040fe20003fc4270 */
[----:B------:R-:W-:Y:S01]  /*2440*/  UIMAD UR5, UR36, 0xc00, UR60 ;  /* 0x00000c00240578a4 */ /* 0x000fe2000f8e023c */
[C---:B------:R-:W-:Y:S01]  /*2450*/  ISETP.GT.AND P1, PT, R152.reuse, 0x9, PT ;  /* 0x000000099800780c */ /* 0x040fe20003f24270 */
[----:B------:R-:W-:Y:S01]  /*2460*/  ULOP3.LUT UR4, UR4, 0x10000, URZ, 0xfc, !UPT ;  /* 0x0001000004047892 */ /* 0x000fe2000f8efc3f */
[C---:B------:R-:W-:Y:S01]  /*2470*/  ISETP.GT.AND P2, PT, R152.reuse, 0x10, PT ;  /* 0x000000109800780c */ /* 0x040fe20003f44270 */
[----:B------:R-:W-:Y:S01]  /*2480*/  UIADD3 UR18, UR5, 0x306, URZ ;  /* 0x0000030605127890 */ /* 0x000fe2000fffe03f */
[----:B------:R-:W-:Y:S01]  /*2490*/  ISETP.GT.AND P3, PT, R152, 0x11, PT ;  /* 0x000000119800780c */ /* 0x000fe20003f64270 */
[----:B------:R-:W-:Y:S01]  /*24a0*/  UIADD3 UR6, UR4, 0x2, URZ ;  /* 0x0000000204067890 */ /* 0x000fe2000fffe03f */
[----:B------:R-:W-:-:S02]  /*24b0*/  UMOV UR10, UR5 ;  /* 0x00000005000a7c82 */ /* 0x000fc40008000000 */
[----:B------:R-:W-:Y:S01]  /*24c0*/  UMOV UR8, UR4 ;  /* 0x0000000400087c82 */ /* 0x000fe20008000000 */
[----:B------:R-:W-:Y:S01]  /*24d0*/  UIADD3 UR16, UR4, 0x406, URZ ;  /* 0x0000040604107890 */ /* 0x000fe2000fffe03f */
[----:B------:R-:W-:Y:S01]  /*24e0*/  HGMMA.64x96x16.F32.BF16 R24, gdesc[UR8], R24, gsb0 ;  /* 0x01600000081879f0 */ /* 0x000fe20008001818 */
[----:B------:R-:W-:Y:S01]  /*24f0*/  IMAD.U32 R4, RZ, RZ, UR8 ;  /* 0x00000008ff047e24 */ /* 0x000fe2000f8e00ff */
[----:B------:R-:W-:Y:S01]  /*2500*/  UIADD3 UR8, UR5, 0x2, URZ ;  /* 0x0000000205087890 */ /* 0x000fe2000fffe03f */
[----:B------:R-:W-:Y:S01]  /*2510*/  UMOV UR12, UR6 ;  /* 0x00000006000c7c82 */ /* 0x000fe20008000000 */
[----:B------:R-:W-:Y:S01]  /*2520*/  UIADD3 UR6, UR4, 0x4, URZ ;  /* 0x0000000404067890 */ /* 0x000fe2000fffe03f */
[----:B------:R-:W-:Y:S01]  /*2530*/  IMAD.U32 R6, RZ, RZ, UR12 ;  /* 0x0000000cff067e24 */ /* 0x000fe2000f8e00ff */
[----:B------:R-:W-:-:S03]  /*2540*/  UIADD3 UR10, UR5, 0x302, URZ ;  /* 0x00000302050a7890 */ /* 0x000fc6000fffe03f */
[----:B------:R-:W-:Y:S01]  /*2550*/  UMOV UR14, UR8 ;  /* 0x00000008000e7c82 */ /* 0x000fe20008000000 */
[----:B------:R-:W-:Y:S01]  /*2560*/  UIADD3 UR8, UR5, 0x4, URZ ;  /* 0x0000000405087890 */ /* 0x000fe2000fffe03f */
[----:B------:R-:W-:Y:S01]  /*2570*/  UMOV UR9, 0x40000040 ;  /* 0x4000004000097882 */ /* 0x000fe20000000000 */
[----:B------:R-:W-:Y:S01]  /*2580*/  UMOV UR11, 0x40000040 ;  /* 0x40000040000b7882 */ /* 0x000fe20000000000 */
[----:B------:R-:W-:Y:S02]  /*2590*/  UIADD3 UR20, UR4, 0x800, URZ ;  /* 0x0000080004147890 */ /* 0x000fe4000fffe03f */
[----:B------:R-:W-:Y:S02]  /*25a0*/  UIADD3 UR22, UR5, 0x600, URZ ;  /* 0x0000060005167890 */ /* 0x000fe4000fffe03f */
[----:B------:R-:W-:Y:S02]  /*25b0*/  UIADD3 UR24, UR4, 0x802, URZ ;  /* 0x0000080204187890 */ /* 0x000fe4000fffe03f */
[----:B------:R-:W-:Y:S01]  /*25c0*/  UIADD3 UR26, UR5, 0x602, URZ ;  /* 0x00000602051a7890 */ /* 0x000fe2000fffe03f */
        /* <DEDUP_REMOVED lines=25> */
[----:B------:R-:W-:Y:S01]  /*2760*/  ULOP3.LUT UR7, UR7, 0x3000000, URZ, 0xfc, !UPT ;  /* 0x0300000007077892 */ /* 0x000fe2000f8efc3f */
        /* <DEDUP_REMOVED lines=35> */
[----:B------:R-:W-:Y:S02]  /*29a0*/  UIADD3 UR12, UR4, 0x404, URZ ;  /* 0x00000404040c7890 */ /* 0x000fe4000fffe03f */
[----:B------:R-:W-:Y:S01]  /*29b0*/  UIADD3 UR14, UR5, 0x304, URZ ;  /* 0x00000304050e7890 */ /* 0x000fe2000fffe03f */
[----:B------:R-:W-:Y:S01]  /*29c0*/  UMOV UR13, 0x40000040 ;  /* 0x40000040000d7882 */ /* 0x000fe20000000000 */
[----:B------:R-:W-:Y:S01]  /*29d0*/  UMOV UR15, 0x40000040 ;  /* 0x40000040000f7882 */ /* 0x000fe20000000000 */
[----:B------:R-:W-:Y:S01]  /*29e0*/  ULDC UR4, c[0x0][0xad0] ;  /* 0x0002b40000047ab9 */ /* 0x000fe20000000800 */
[----:B------:R-:W-:Y:S02]  /*29f0*/  WARPGROUP.DEPBAR.LE gsb0, 0x0 ;  /* 0x00008000000079c5 */ /* 0x000fe40000010000 */
[----:B------:R-:W-:-:S06]  /*2a00*/  WARPGROUP.ARRIVE ;  /* 0x00000000000079c5 */ /* 0x000fcc0000000000 */
[----:B------:R-:W-:Y:S01]  /*2a10*/  HGMMA.64x96x16.F32.BF16 R24, gdesc[UR8], R24, gsb0 ;  /* 0x01600000081879f0 */ /* 0x000fe20008001818 */
[----:B------:R-:W-:Y:S02]  /*2a20*/  UMOV UR11, 0x40000040 ;  /* 0x40000040000b7882 */ /* 0x000fe40000000000 */
[----:B------:R-:W-:Y:S02]  /*2a30*/  WARPGROUP.DEPBAR.LE gsb0, 0x0 ;  /* 0x00008000000079c5 */ /* 0x000fe40000010000 */
[----:B------:R-:W-:-:S06]  /*2a40*/  WARPGROUP.ARRIVE ;  /* 0x00000000000079c5 */ /* 0x000fcc0000000000 */
[----:B------:R-:W-:Y:S01]  /*2a50*/  HGMMA.64x96x16.F32.BF16 R24, gdesc[UR12], R24, gsb0 ;  /* 0x016000000c1879f0 */ /* 0x000fe20008001818 */
[----:B------:R-:W-:Y:S02]  /*2a60*/  UMOV UR15, 0x40000040 ;  /* 0x40000040000f7882 */ /* 0x000fe40000000000 */
        /* <DEDUP_REMOVED lines=51> */
[----:B---3--:R-:W-:Y:S01]  /*2da0*/  FMUL.FTZ R25, R34, UR4 ;  /* 0x0000000422197c20 */ /* 0x008fe20008410000 */
[----:B-1----:R-:W-:Y:S01]  /*2db0*/  FSEL R24, R24, -INF , P4 ;  /* 0xff80000018187808 */ /* 0x002fe20002000000 */
[----:B------:R-:W-:Y:S01]  /*2dc0*/  FMUL.FTZ R49, R49, UR4 ;  /* 0x0000000431317c20 */ /* 0x000fe20008410000 */
[----:B------:R-:W-:Y:S01]  /*2dd0*/  FMUL.FTZ R43, R43, UR4 ;  /* 0x000000042b2b7c20 */ /* 0x000fe20008410000 */
[----:B------:R-:W-:Y:S01]  /*2de0*/  FMUL.FTZ R50, R50, UR4 ;  /* 0x0000000432327c20 */ /* 0x000fe20008410000 */
[----:B------:R-:W-:Y:S01]  /*2df0*/  FMUL.FTZ R52, R52, UR4 ;  /* 0x0000000434347c20 */ /* 0x000fe20008410000 */
[----:B------:R-:W-:Y:S01]  /*2e00*/  FMUL.FTZ R53, R53, UR4 ;  /* 0x0000000435357c20 */ /* 0x000fe20008410000 */
[----:B------:R-:W1:Y:S01]  /*2e10*/  MUFU.TANH R28, R28 ;  /* 0x0000001c001c7308 */ /* 0x000e620000002400 */
[----:B----4-:R-:W-:Y:S01]  /*2e20*/  FSEL R26, R26, -INF , P5 ;  /* 0xff8000001a1a7808 */ /* 0x010fe20002800000 */
        /* <DEDUP_REMOVED lines=15> */
[----:B---3--:R-:W-:Y:S01]  /*2f20*/  FMUL.FTZ R29, R38, UR4 ;  /* 0x00000004261d7c20 */ /* 0x008fe20008410000 */
[----:B-1----:R-:W-:Y:S01]  /*2f30*/  FSEL R28, R28, -INF , P6 ;  /* 0xff8000001c1c7808 */ /* 0x002fe20003000000 */
[----:B------:R-:W-:Y:S01]  /*2f40*/  FMUL.FTZ R69, R69, UR4 ;  /* 0x0000000445457c20 */ /* 0x000fe20008410000 */
[----:B------:R-:W-:Y:S01]  /*2f50*/  FMUL.FTZ R62, R62, UR4 ;  /* 0x000000043e3e7c20 */ /* 0x000fe20008410000 */
[----:B------:R-:W-:Y:S01]  /*2f60*/  FMUL.FTZ R63, R63, UR4 ;  /* 0x000000043f3f7c20 */ /* 0x000fe20008410000 */
[----:B------:R-:W-:Y:S01]  /*2f70*/  FMUL.FTZ R66, R66, UR4 ;  /* 0x0000000442427c20 */ /* 0x000fe20008410000 */
[----:B------:R-:W-:Y:S01]  /*2f80*/  FMUL.FTZ R67, R67, UR4 ;  /* 0x0000000443437c20 */ /* 0x000fe20008410000 */
[----:B------:R-:W-:Y:S01]  /*2f90*/  MUFU.TANH R20, R20 ;  /* 0x0000001400147308 */ /* 0x000fe20000002400 */
[----:B----4-:R-:W-:Y:S01]  /*2fa0*/  FSEL R30, R30, -INF , P1 ;  /* 0xff8000001e1e7808 */ /* 0x010fe20000800000 */
[----:B------:R-:W-:Y:S01]  /*2fb0*/  FMUL.FTZ R70, R70, UR4 ;  /* 0x0000000446467c20 */ /* 0x000fe20008410000 */
[----:B------:R-:W-:-:S05]  /*2fc0*/  FMUL.FTZ R71, R71, UR4 ;  /* 0x0000000447477c20 */ /* 0x000fca0008410000 */
[----:B------:R-:W1:Y:S01]  /*2fd0*/  MUFU.TANH R34, R33 ;  /* 0x0000002100227308 */ /* 0x000e620000002400 */
[----:B-----5:R-:W-:-:S07]  /*2fe0*/  FSEL R32, R32, -INF , P2 ;  /* 0xff80000020207808 */ /* 0x020fce0001000000 */
[----:B------:R-:W3:Y:S08]  /*2ff0*/  MUFU.TANH R27, R27 ;  /* 0x0000001b001b7308 */ /* 0x000ef00000002400 */
[----:B------:R4:W-:Y:S01]  /*3000*/  MUFU.TANH R74, R29 ;  /* 0x0000001d004a7308 */ /* 0x0009e20000002400 */
[----:B-1----:R-:W-:-:S07]  /*3010*/  FSEL R34, R34, -INF , P3 ;  /* 0xff80000022227808 */ /* 0x002fce0001800000 */
[----:B------:R-:W-:Y:S01]  /*3020*/  MUFU.TANH R36, R36 ;  /* 0x0000002400247308 */ /* 0x000fe20000002400 */
[----:B----4-:R-:W-:Y:S02]  /*3030*/  FSEL R29, R21, -INF , P6 ;  /* 0xff800000151d7808 */ /* 0x010fe40003000000 */
[----:B------:R-:W-:Y:S02]  /*3040*/  FMNMX.FTZ R21, R24, R26, !PT ;  /* 0x0000001a18157209 */ /* 0x000fe40007810000 */
[----:B---3--:R-:W-:Y:S02]  /*3050*/  FSEL R27, R27, -INF , P5 ;  /* 0xff8000001b1b7808 */ /* 0x008fe40002800000 */
[----:B------:R-:W-:Y:S01]  /*3060*/  FMNMX.FTZ R21, R28, R21, !PT ;  /* 0x000000151c157209 */ /* 0x000fe20007810000 */
[----:B------:R-:W1:Y:S01]  /*3070*/  MUFU.TANH R38, R37 ;  /* 0x0000002500267308 */ /* 0x000e620000002400 */
[----:B------:R-:W-:Y:S02]  /*3080*/  ISETP.GT.AND P5, PT, R152, 0x19, PT ;  /* 0x000000199800780c */ /* 0x000fe40003fa4270 */
[----:B------:R-:W-:-:S02]  /*3090*/  FMNMX.FTZ R21, R30, R21, !PT ;  /* 0x000000151e157209 */ /* 0x000fc40007810000 */
[----:B------:R-:W-:Y:S02]  /*30a0*/  ISETP.GT.AND P6, PT, R152, 0x20, PT ;  /* 0x000000209800780c */ /* 0x000fe40003fc4270 */
[----:B------:R-:W-:Y:S01]  /*30b0*/  FMNMX.FTZ R21, R32, R21, !PT ;  /* 0x0000001520157209 */ /* 0x000fe20007810000 */
[----:B------:R3:W4:Y:S03]  /*30c0*/  MUFU.TANH R73, R25 ;  /* 0x0000001900497308 */ /* 0x0007260000002400 */
[----:B------:R-:W-:-:S05]  /*30d0*/  FMNMX.FTZ R21, R34, R21, !PT ;  /* 0x0000001522157209 */ /* 0x000fca0007810000 */
[----:B------:R-:W5:Y:S01]  /*30e0*/  MUFU.TANH R31, R31 ;  /* 0x0000001f001f7308 */ /* 0x000f620000002400 */
[----:B---3--:R-:W-:Y:S01]  /*30f0*/  FMUL.FTZ R25, R42, UR4 ;  /* 0x000000042a197c20 */ /* 0x008fe20008410000 */
[----:B-1----:R-:W-:Y:S01]  /*3100*/  FSEL R38, R38, -INF , P5 ;  /* 0xff80000026267808 */ /* 0x002fe20002800000 */
[----:B------:R-:W-:-:S05]  /*3110*/  ULDC UR4, c[0x0][0xa80] ;  /* 0x0002a00000047ab9 */ /* 0x000fca0000000800 */
[----:B------:R-:W1:Y:S01]  /*3120*/  MUFU.TANH R40, R40 ;  /* 0x0000002800287308 */ /* 0x000e620000002400 */
[----:B----4-:R-:W-:Y:S02]  /*3130*/  FSEL R33, R73, -INF , P2 ;  /* 0xff80000049217808 */ /* 0x010fe40001000000 */
[----:B------:R-:W-:-:S05]  /*3140*/  ISETP.GT.AND P2, PT, R152, 0x28, PT ;  /* 0x000000289800780c */ /* 0x000fca0003f44270 */
[----:B------:R3:W4:Y:S01]  /*3150*/  MUFU.TANH R76, R25 ;  /* 0x00000019004c7308 */ /* 0x0007220000002400 */
[----:B-----5:R-:W-:Y:S02]  /*3160*/  FSEL R31, R31, -INF , P1 ;  /* 0xff8000001f1f7808 */ /* 0x020fe40000800000 */
[----:B------:R-:W-:-:S05]  /*3170*/  ISETP.GT.AND P1, PT, R152, 0x21, PT ;  /* 0x000000219800780c */ /* 0x000fca0003f24270 */
[----:B------:R4:W5:Y:S01]  /*3180*/  MUFU.TANH R42, R41 ;  /* 0x00000029002a7308 */ /* 0x0009620000002400 */
[----:B---3--:R-:W-:Y:S02]  /*3190*/  FSEL R25, R20, -INF , P4 ;  /* 0xff80000014197808 */ /* 0x008fe40002000000 */
[----:B------:R-:W-:Y:S02]  /*31a0*/  ISETP.GT.AND P4, PT, R152, 0x18, PT ;  /* 0x000000189800780c */ /* 0x000fe40003f84270 */
[----:B-1----:R-:W-:Y:S02]  /*31b0*/  FSEL R40, R40, -INF , P6 ;  /* 0xff80000028287808 */ /* 0x002fe40003000000 */
[----:B------:R-:W-:Y:S01]  /*31c0*/  FSEL R36, R36, -INF , P4 ;  /* 0xff80000024247808 */ /* 0x000fe20002000000 */
[----:B------:R-:W-:Y:S01]  /*31d0*/  MUFU.TANH R35, R35 ;  /* 0x0000002300237308 */ /* 0x000fe20000002400 */
[----:B----4-:R-:W-:Y:S02]  /*31e0*/  FSEL R41, R76, -INF , P6 ;  /* 0xff8000004c297808 */ /* 0x010fe40003000000 */
[----:B------:R-:W-:-:S02]  /*31f0*/  FMNMX.FTZ R21, R36, R21, !PT ;  /* 0x0000001524157209 */ /* 0x000fc40007810000 */
[----:B------:R-:W-:Y:S02]  /*3200*/  ISETP.GT.AND P6, PT, R152, 0x38, PT ;  /* 0x000000389800780c */ /* 0x000fe40003fc4270 */
[----:B------:R-:W-:Y:S01]  /*3210*/  FMNMX.FTZ R21, R38, R21, !PT ;  /* 0x0000001526157209 */ /* 0x000fe20007810000 */
[----:B------:R-:W1:Y:S01]  /*3220*/  MUFU.TANH R44, R44 ;  /* 0x0000002c002c7308 */ /* 0x000e620000002400 */
[----:B-----5:R-:W-:Y:S02]  /*3230*/  FSEL R42, R42, -INF , P1 ;  /* 0xff8000002a2a7808 */ /* 0x020fe40000800000 */
[----:B------:R-:W-:Y:S02]  /*3240*/  FMNMX.FTZ R21, R40, R21, !PT ;  /* 0x0000001528157209 */ /* 0x000fe40007810000 */
[----:B------:R-:W-:Y:S02]  /*3250*/  FMNMX.FTZ R20, R25, R27, !PT ;  /* 0x0000001b19147209 */ /* 0x000fe40007810000 */
[----:B------:R-:W-:Y:S01]  /*3260*/  FMNMX.FTZ R21, R42, R21, !PT ;  /* 0x000000152a157209 */ /* 0x000fe20007810000 */
[----:B------:R-:W3:Y:S01]  /*3270*/  MUFU.TANH R46, R46 ;  /* 0x0000002e002e7308 */ /* 0x000ee20000002400 */
[----:B------:R-:W-:-:S04]  /*3280*/  FMNMX.FTZ R20, R29, R20, !PT ;  /* 0x000000141d147209 */ /* 0x000fc80007810000 */
[----:B------:R-:W-:-:S03]  /*3290*/  FMNMX.FTZ R20, R31, R20, !PT ;  /* 0x000000141f147209 */ /* 0x000fc60007810000 */
[----:B------:R-:W4:Y:S01]  /*32a0*/  MUFU.TANH R45, R45 ;  /* 0x0000002d002d7308 */ /* 0x000f220000002400 */
[----:B-1----:R-:W-:Y:S02]  /*32b0*/  FSEL R44, R44, -INF , P2 ;  /* 0xff8000002c2c7808 */ /* 0x002fe40001000000 */
[----:B------:R-:W-:Y:S02]  /*32c0*/  FMNMX.FTZ R20, R33, R20, !PT ;  /* 0x0000001421147209 */ /* 0x000fe40007810000 */
[----:B------:R-:W-:-:S03]  /*32d0*/  FMNMX.FTZ R21, R44, R21, !PT ;  /* 0x000000152c157209 */ /* 0x000fc60007810000 */
[----:B------:R1:W5:Y:S01]  /*32e0*/  MUFU.TANH R75, R39 ;  /* 0x00000027004b7308 */ /* 0x0003620000002400 */
[----:B---3--:R-:W-:Y:S02]  /*32f0*/  FSEL R163, R46, -INF , P2 ;  /* 0xff8000002ea37808 */ /* 0x008fe40001000000 */
[----:B------:R-:W-:-:S05]  /*3300*/  ISETP.GT.AND P2, PT, R152, 0x40, PT ;  /* 0x000000409800780c */ /* 0x000fca0003f44270 */
[----:B------:R-:W3:Y:S01]  /*3310*/  MUFU.TANH R48, R48 ;  /* 0x0000003000307308 */ /* 0x000ee20000002400 */
[----:B-1----:R-:W-:Y:S02]  /*3320*/  FSEL R39, R35, -INF , P3 ;  /* 0xff80000023277808 */ /* 0x002fe40001800000 */
[----:B------:R-:W-:Y:S02]  /*3330*/  ISETP.GT.AND P3, PT, R152, 0x29, PT ;  /* 0x000000299800780c */ /* 0x000fe40003f64270 */
[----:B------:R-:W-:Y:S02]  /*3340*/  FSEL R35, R74, -INF , P4 ;  /* 0xff8000004a237808 */ /* 0x000fe40002000000 */
[----:B------:R-:W-:Y:S01]  /*3350*/  ISETP.GT.AND P4, PT, R152, 0x30, PT ;  /* 0x000000309800780c */ /* 0x000fe20003f84270 */
[----:B------:R-:W1:Y:S01]  /*3360*/  MUFU.TANH R49, R49 ;  /* 0x0000003100317308 */ /* 0x000e620000002400 */
[----:B----4-:R-:W-:Y:S02]  /*3370*/  FSEL R46, R45, -INF , P3 ;  /* 0xff8000002d2e7808 */ /* 0x010fe40001800000 */
[----:B-----5:R-:W-:-:S02]  /*3380*/  FSEL R37, R75, -INF , P5 ;  /* 0xff8000004b257808 */ /* 0x020fc40002800000 */
[----:B------:R-:W-:Y:S02]  /*3390*/  ISETP.GT.AND P5, PT, R152, 0x31, PT ;  /* 0x000000319800780c */ /* 0x000fe40003fa4270 */
[----:B------:R-:W-:Y:S01]  /*33a0*/  FMNMX.FTZ R21, R46, R21, !PT ;  /* 0x000000152e157209 */ /* 0x000fe20007810000 */
[----:B------:R-:W4:Y:S01]  /*33b0*/  MUFU.TANH R43, R43 ;  /* 0x0000002b002b7308 */ /* 0x000f220000002400 */
[----:B---3--:R-:W-:Y:S02]  /*33c0*/  FSEL R48, R48, -INF , P4 ;  /* 0xff80000030307808 */ /* 0x008fe40002000000 */
[----:B------:R-:W-:Y:S02]  /*33d0*/  FMNMX.FTZ R20, R39, R20, !PT ;  /* 0x0000001427147209 */ /* 0x000fe40007810000 */
[----:B------:R-:W-:Y:S02]  /*33e0*/  FMNMX.FTZ R21, R48, R21, !PT ;  /* 0x0000001530157209 */ /* 0x000fe40007810000 */
[----:B------:R-:W-:Y:S01]  /*33f0*/  FMNMX.FTZ R20, R35, R20, !PT ;  /* 0x0000001423147209 */ /* 0x000fe20007810000 */
[----:B------:R-:W3:Y:S01]  /*3400*/  MUFU.TANH R50, R50 ;  /* 0x0000003200327308 */ /* 0x000ee20000002400 */
[----:B-1----:R-:W-:-:S02]  /*3410*/  FSEL R192, R49, -INF , P5 ;  /* 0xff80000031c07808 */ /* 0x002fc40002800000 */
[----:B------:R-:W-:Y:S02]  /*3420*/  FMNMX.FTZ R20, R37, R20, !PT ;  /* 0x0000001425147209 */ /* 0x000fe40007810000 */
[----:B------:R-:W-:Y:S02]  /*3430*/  FMNMX.FTZ R21, R192, R21, !PT ;  /* 0x00000015c0157209 */ /* 0x000fe40007810000 */
[----:B------:R-:W-:Y:S01]  /*3440*/  FMNMX.FTZ R20, R41, R20, !PT ;  /* 0x0000001429147209 */ /* 0x000fe20007810000 */
[----:B------:R-:W1:Y:S01]  /*3450*/  MUFU.TANH R52, R52 ;  /* 0x0000003400347308 */ /* 0x000e620000002400 */
[----:B----4-:R-:W-:Y:S02]  /*3460*/  FSEL R43, R43, -INF , P1 ;  /* 0xff8000002b2b7808 */ /* 0x010fe40000800000 */
[----:B------:R-:W-:Y:S02]  /*3470*/  ISETP.GT.AND P1, PT, R152, 0x39, PT ;  /* 0x000000399800780c */ /* 0x000fe40003f24270 */
[----:B------:R-:W-:-:S03]  /*3480*/  FMNMX.FTZ R20, R43, R20, !PT ;  /* 0x000000142b147209 */ /* 0x000fc60007810000 */
[----:B------:R-:W4:Y:S01]  /*3490*/  MUFU.TANH R53, R53 ;  /* 0x0000003500357308 */ /* 0x000f220000002400 */
[----:B---3--:R-:W-:Y:S02]  /*34a0*/  FSEL R169, R50, -INF , P4 ;  /* 0xff80000032a97808 */ /* 0x008fe40002000000 */
[----:B------:R-:W-:-:S05]  /*34b0*/  ISETP.GT.AND P4, PT, R152, 0x48, PT ;  /* 0x000000489800780c */ /* 0x000fca0003f84270 */
[----:B------:R-:W3:Y:S01]  /*34c0*/  MUFU.TANH R47, R47 ;  /* 0x0000002f002f7308 */ /* 0x000ee20000002400 */
[----:B-1----:R-:W-:-:S04]  /*34d0*/  FSEL R50, R52, -INF , P6 ;  /* 0xff80000034327808 */ /* 0x002fc80003000000 */
[----:B------:R-:W-:-:S03]  /*34e0*/  FMNMX.FTZ R21, R50, R21, !PT ;  /* 0x0000001532157209 */ /* 0x000fc60007810000 */
[----:B------:R-:W1:Y:S01]  /*34f0*/  MUFU.TANH R56, R56 ;  /* 0x0000003800387308 */ /* 0x000e620000002400 */
[----:B----4-:R-:W-:-:S04]  /*3500*/  FSEL R52, R53, -INF , P1 ;  /* 0xff80000035347808 */ /* 0x010fc80000800000 */
        /* <DEDUP_REMOVED lines=8> */
[----:B----4-:R-:W-:Y:S02]  /*3590*/  FSEL R171, R54, -INF , P6 ;  /* 0xff80000036ab7808 */ /* 0x010fe40003000000 */
[----:B------:R-:W-:-:S05]  /*35a0*/  ISETP.GT.AND P6, PT, R152, 0x50, PT ;  /* 0x000000509800780c */ /* 0x000fca0003fc4270 */
[----:B------:R-:W4:Y:S01]  /*35b0*/  MUFU.TANH R60, R60 ;  /* 0x0000003c003c7308 */ /* 0x000f220000002400 */
[----:B---3--:R-:W-:-:S04]  /*35c0*/  FSEL R54, R57, -INF , P3 ;  /* 0xff80000039367808 */ /* 0x008fc80001800000 */
[----:B------:R-:W-:-:S03]  /*35d0*/  FMNMX.FTZ R21, R54, R21, !PT ;  /* 0x0000001536157209 */ /* 0x000fc60007810000 */
[----:B------:R-:W3:Y:S01]  /*35e0*/  MUFU.TANH R58, R58 ;  /* 0x0000003a003a7308 */ /* 0x000ee20000002400 */
[----:B-1----:R-:W-:Y:S02]  /*35f0*/  FSEL R170, R51, -INF , P5 ;  /* 0xff80000033aa7808 */ /* 0x002fe40002800000 */
[----:B------:R-:W-:-:S05]  /*3600*/  ISETP.GT.AND P5, PT, R152, 0x49, PT ;  /* 0x000000499800780c */ /* 0x000fca0003fa4270 */
        /* <DEDUP_REMOVED lines=26> */
[----:B------:R-:W-:Y:S02]  /*37b0*/  FMNMX.FTZ R45, R176, R21, !PT ;  /* 0x00000015b02d7209 */ /* 0x000fe40007810000 */
[----:B------:R-:W-:Y:S01]  /*37c0*/  FMNMX.FTZ R21, R163, R20, !PT ;  /* 0x00000014a3157209 */ /* 0x000fe20007810000 */
[----:B------:R-:W1:Y:S01]  /*37d0*/  MUFU.TANH R66, R66 ;  /* 0x0000004200427308 */ /* 0x000e620000002400 */
[----:B----4-:R-:W-:Y:S01]  /*37e0*/  FSEL R184, R62, -INF , P4 ;  /* 0xff8000003eb87808 */ /* 0x010fe20002000000 */
[----:B------:R-:W4:Y:S01]  /*37f0*/  SHFL.BFLY PT, R68, R45, 0x2, 0x1f ;  /* 0x0c401f002d447f89 */ /* 0x000f2200000e0000 */
[----:B------:R-:W-:-:S04]  /*3800*/  FMNMX.FTZ R20, R172, R21, !PT ;  /* 0x00000015ac147209 */ /* 0x000fc80007810000 */
[----:B------:R-:W-:Y:S01]  /*3810*/  FMNMX.FTZ R21, R169, R20, !PT ;  /* 0x00000014a9157209 */ /* 0x000fe20007810000 */
[----:B------:R-:W5:Y:S01]  /*3820*/  MUFU.TANH R67, R67 ;  /* 0x0000004300437308 */ /* 0x000f620000002400 */
[----:B---3--:R-:W-:Y:S02]  /*3830*/  FSEL R182, R63, -INF , P5 ;  /* 0xff8000003fb67808 */ /* 0x008fe40002800000 */
[----:B------:R-:W-:-:S04]  /*3840*/  FMNMX.FTZ R20, R170, R21, !PT ;  /* 0x00000015aa147209 */ /* 0x000fc80007810000 */
[----:B------:R-:W-:Y:S01]  /*3850*/  FMNMX.FTZ R20, R171, R20, !PT ;  /* 0x00000014ab147209 */ /* 0x000fe20007810000 */
[----:B------:R-:W3:Y:S01]  /*3860*/  MUFU.TANH R70, R70 ;  /* 0x0000004600467308 */ /* 0x000ee20000002400 */
[----:B-1----:R-:W-:Y:S02]  /*3870*/  FSEL R186, R66, -INF , P6 ;  /* 0xff80000042ba7808 */ /* 0x002fe40003000000 */
[----:B------:R-:W-:-:S04]  /*3880*/  FMNMX.FTZ R21, R177, R20, !PT ;  /* 0x00000014b1157209 */ /* 0x000fc80007810000 */
[----:B------:R-:W-:Y:S01]  /*3890*/  FMNMX.FTZ R21, R168, R21, !PT ;  /* 0x00000015a8157209 */ /* 0x000fe20007810000 */
[----:B------:R-:W1:Y:S01]  /*38a0*/  MUFU.TANH R71, R71 ;  /* 0x0000004700477308 */ /* 0x000e620000002400 */
[----:B-----5:R-:W-:Y:S02]  /*38b0*/  FSEL R180, R67, -INF , P1 ;  /* 0xff80000043b47808 */ /* 0x020fe40000800000 */
[----:B----4-:R-:W-:Y:S02]  /*38c0*/  FMNMX.FTZ R68, R45, R68, !PT ;  /* 0x000000442d447209 */ /* 0x010fe40007810000 */
[----:B------:R-:W-:-:S03]  /*38d0*/  FMNMX.FTZ R21, R166, R21, !PT ;  /* 0x00000015a6157209 */ /* 0x000fc60007810000 */
[----:B------:R-:W4:Y:S01]  /*38e0*/  SHFL.BFLY PT, R45, R68, 0x1, 0x1f ;  /* 0x0c201f00442d7f89 */ /* 0x000f2200000e0000 */
[----:B------:R-:W-:Y:S02]  /*38f0*/  FMNMX.FTZ R21, R184, R21, !PT ;  /* 0x00000015b8157209 */ /* 0x000fe40007810000 */
[----:B---3--:R-:W-:Y:S02]  /*3900*/  FSEL R181, R70, -INF , P2 ;  /* 0xff80000046b57808 */ /* 0x008fe40001000000 */
[----:B------:R-:W-:-:S04]  /*3910*/  FMNMX.FTZ R21, R182, R21, !PT ;  /* 0x00000015b6157209 */ /* 0x000fc80007810000 */
[----:B------:R-:W-:Y:S02]  /*3920*/  FMNMX.FTZ R21, R186, R21, !PT ;  /* 0x00000015ba157209 */ /* 0x000fe40007810000 */
[----:B-1----:R-:W-:Y:S02]  /*3930*/  FSEL R187, R71, -INF , P3 ;  /* 0xff80000047bb7808 */ /* 0x002fe40001800000 */
[----:B------:R-:W-:Y:S01]  /*3940*/  FMNMX.FTZ R20, R180, R21, !PT ;  /* 0x00000015b4147209 */ /* 0x000fe20007810000 */
[----:B------:R-:W-:Y:S01]  /*3950*/  IMAD.U32 R21, RZ, RZ, UR4 ;  /* 0x00000004ff157e24 */ /* 0x000fe2000f8e00ff */
[----:B------:R-:W-:Y:S02]  /*3960*/  UIMAD UR4, UR36, 0xc00, UR7 ;  /* 0x00000c00240478a4 */ /* 0x000fe4000f8e0207 */
[----:B------:R-:W-:Y:S02]  /*3970*/  FMNMX.FTZ R62, R181, R20, !PT ;  /* 0x00000014b53e7209 */ /* 0x000fe40007810000 */
[----:B------:R-:W-:-:S02]  /*3980*/  UIADD3 UR6, UR4, 0x80, URZ ;  /* 0x0000008004067890 */ /* 0x000fc4000fffe03f */
[----:B------:R-:W-:Y:S01]  /*3990*/  FMNMX.FTZ R62, R187, R62, !PT ;  /* 0x0000003ebb3e7209 */ /* 0x000fe20007810000 */
[----:B------:R-:W-:Y:S01]  /*39a0*/  UMOV UR10, UR4 ;  /* 0x00000004000a7c82 */ /* 0x000fe20008000000 */
[----:B----4-:R-:W-:-:S03]  /*39b0*/  FMNMX.FTZ R20, R68, R45, !PT ;  /* 0x0000002d44147209 */ /* 0x010fc60007810000 */
[----:B------:R-:W1:Y:S01]  /*39c0*/  SHFL.BFLY PT, R45, R62, 0x2, 0x1f ;  /* 0x0c401f003e2d7f89 */ /* 0x000e6200000e0000 */
[----:B------:R-:W-:Y:S01]  /*39d0*/  UMOV UR14, UR6 ;  /* 0x00000006000e7c82 */ /* 0x000fe20008000000 */
[C---:B------:R-:W-:Y:S01]  /*39e0*/  FSETP.NEU.FTZ.AND P1, PT, R20.reuse, -INF , PT ;  /* 0xff8000001400780b */ /* 0x040fe20003f3d000 */
[----:B------:R-:W-:Y:S01]  /*39f0*/  FMUL.FTZ R47, R20, R21 ;  /* 0x00000015142f7220 */ /* 0x000fe20000410000 */
[----:B------:R-:W-:-:S04]  /*3a00*/  UIADD3 UR6, UR4, 0x100, URZ ;  /* 0x0000010004067890 */ /* 0x000fc8000fffe03f */
[----:B------:R-:W-:-:S05]  /*3a10*/  FSEL R47, R47, RZ, P1 ;  /* 0x000000ff2f2f7208 */ /* 0x000fca0000800000 */
        /* <DEDUP_REMOVED lines=10> */
[--C-:B------:R-:W-:Y:S01]  /*3ac0*/  FFMA.FTZ R42, R42, R21, -R47.reuse ;  /* 0x000000152a2a7223 */ /* 0x100fe2000001082f */
[----:B-1----:R-:W-:Y:S01]  /*3ad0*/  FMNMX.FTZ R45, R62, R45, !PT ;  /* 0x0000002d3e2d7209 */ /* 0x002fe20007810000 */
[----:B------:R-:W-:Y:S01]  /*3ae0*/  MUFU.EX2 R49, R26 ;  /* 0x0000001a00317308 */ /* 0x000fe20000000800 */
[-CC-:B------:R-:W-:Y:S01]  /*3af0*/  FFMA.FTZ R44, R44, R21.reuse, -R47.reuse ;  /* 0x000000152c2c7223 */ /* 0x180fe2000001082f */
[-CC-:B------:R-:W-:Y:S01]  /*3b00*/  FFMA.FTZ R46, R46, R21.reuse, -R47.reuse ;  /* 0x000000152e2e7223 */ /* 0x180fe2000001082f */
[-CC-:B------:R-:W-:Y:S01]  /*3b10*/  FFMA.FTZ R193, R48, R21.reuse, -R47.reuse ;  /* 0x0000001530c17223 */ /* 0x180fe2000001082f */
[----:B------:R-:W1:Y:S01]  /*3b20*/  SHFL.BFLY PT, R164, R45, 0x1, 0x1f ;  /* 0x0c201f002da47f89 */ /* 0x000e6200000e0000 */
        /* <DEDUP_REMOVED lines=12> */
[----:B------:R-:W-:-:S07]  /*3bf0*/  FFMA.FTZ R176, R176, R21, -R47 ;  /* 0x00000015b0b07223 */ /* 0x000fce000001082f */
[----:B------:R-:W-:Y:S01]  /*3c00*/  MUFU.EX2 R32, R32 ;  /* 0x0000002000207308 */ /* 0x000fe20000000800 */
[----:B-1----:R-:W-:-:S04]  /*3c10*/  FMNMX.FTZ R164, R45, R164, !PT ;  /* 0x000000a42da47209 */ /* 0x002fc80007810000 */
[C---:B------:R-:W-:Y:S01]  /*3c20*/  FSETP.NEU.FTZ.AND P1, PT, R164.reuse, -INF , PT ;  /* 0xff800000a400780b */ /* 0x040fe20003f3d000 */
[----:B------:R-:W-:Y:S02]  /*3c30*/  FMUL.FTZ R178, R164, R21 ;  /* 0x00000015a4b27220 */ /* 0x000fe40000410000 */
[----:B------:R-:W1:Y:S01]  /*3c40*/  MUFU.EX2 R53, R34 ;  /* 0x0000002200357308 */ /* 0x000e620000000800 */
[----:B---3--:R-:W-:Y:S02]  /*3c50*/  F2FP.BF16.F32.PACK_AB R154, R51, R28 ;  /* 0x0000001c339a723e */ /* 0x008fe400000010ff */
[----:B------:R-:W-:Y:S02]  /*3c60*/  FSEL R178, R178, RZ, P1 ;  /* 0x000000ffb2b27208 */ /* 0x000fe40000800000 */
[----:B0-----:R-:W-:-:S03]  /*3c70*/  LOP3.LUT P1, RZ, R77, 0x7f, RZ, 0xc0, !PT ;  /* 0x0000007f4dff7812 */ /* 0x001fc6000782c0ff */
[----:B------:R-:W-:Y:S01]  /*3c80*/  MUFU.EX2 R36, R36 ;  /* 0x0000002400247308 */ /* 0x000fe20000000800 */
[-CC-:B------:R-:W-:Y:S01]  /*3c90*/  FFMA.FTZ R25, R25, R21.reuse, -R178.reuse ;  /* 0x0000001519197223 */ /* 0x180fe200000108b2 */
[-CC-:B------:R-:W-:Y:S01]  /*3ca0*/  FFMA.FTZ R27, R27, R21.reuse, -R178.reuse ;  /* 0x000000151b1b7223 */ /* 0x180fe200000108b2 */
[-CC-:B------:R-:W-:Y:S01]  /*3cb0*/  FFMA.FTZ R29, R29, R21.reuse, -R178.reuse ;  /* 0x000000151d1d7223 */ /* 0x180fe200000108b2 */
[-CC-:B------:R-:W-:Y:S01]  /*3cc0*/  FFMA.FTZ R31, R31, R21.reuse, -R178.reuse ;  /* 0x000000151f1f7223 */ /* 0x180fe200000108b2 */
[----:B------:R-:W-:Y:S01]  /*3cd0*/  SHF.R.U32.HI R77, RZ, 0x7, R77 ;  /* 0x00000007ff4d7819 */ /* 0x000fe2000001164d */
[-CC-:B------:R-:W-:Y:S01]  /*3ce0*/  FFMA.FTZ R33, R33, R21.reuse, -R178.reuse ;  /* 0x0000001521217223 */ /* 0x180fe200000108b2 */
[-CC-:B------:R-:W-:Y:S01]  /*3cf0*/  FFMA.FTZ R39, R39, R21.reuse, -R178.reuse ;  /* 0x0000001527277223 */ /* 0x180fe200000108b2 */
[----:B------:R0:W-:Y:S01]  /*3d00*/  MUFU.EX2 R26, R27 ;  /* 0x0000001b001a7308 */ /* 0x0001e20000000800 */
[----:B------:R-:W-:Y:S01]  /*3d10*/  IADD3 R167, -R77, 0xb, RZ ;  /* 0x0000000b4da77810 */ /* 0x000fe20007ffe1ff */
[----:B------:R-:W-:Y:S01]  /*3d20*/  FFMA.FTZ R35, R35, R21, -R178 ;  /* 0x0000001523237223 */ /* 0x000fe200000108b2 */
[----:B------:R-:W-:-:S02]  /*3d30*/  @!P1 VIADD R24, R0, 0x32440 ;  /* 0x0003244000189836 */ /* 0x000fc40000000000 */
[-CC-:B------:R-:W-:Y:S01]  /*3d40*/  FFMA.FTZ R37, R37, R21.reuse, -R178.reuse ;  /* 0x0000001525257223 */ /* 0x180fe200000108b2 */
[-CC-:B------:R-:W-:Y:S01]  /*3d50*/  FFMA.FTZ R41, R41, R21.reuse, -R178.reuse ;  /* 0x0000001529297223 */ /* 0x180fe200000108b2 */
[-C--:B------:R-:W-:Y:S01]  /*3d60*/  FFMA.FTZ R43, R43, R21.reuse, -R178 ;  /* 0x000000152b2b7223 */ /* 0x080fe200000108b2 */
[----:B-1----:R-:W-:Y:S01]  /*3d70*/  F2FP.BF16.F32.PACK_AB R156, R53, R32 ;  /* 0x00000020359c723e */ /* 0x002fe200000010ff */
[----:B------:R-:W1:Y:S01]  /*3d80*/  MUFU.EX2 R25, R25 ;  /* 0x0000001900197308 */ /* 0x000e620000000800 */
[----:B0-----:R-:W-:Y:S01]  /*3d90*/  FADD.FTZ R27, R152, R49 ;  /* 0x00000031981b7221 */ /* 0x001fe20000010000 */
[----:B------:R-:W-:Y:S01]  /*3da0*/  @!P1 PRMT R24, RZ, 0x654, R24 ;  /* 0x00000654ff189816 */ /* 0x000fe20000000018 */
[----:B------:R0:W-:Y:S06]  /*3db0*/  BAR.ARV R167, 0x100 ;  /* 0x000400a70000751d */ /* 0x0001ec0000002000 */
[----:B------:R-:W-:Y:S01]  /*3dc0*/  FADD.FTZ R34, R28, R27 ;  /* 0x0000001b1c227221 */ /* 0x000fe20000010000 */
[----:B------:R-:W-:Y:S01]  /*3dd0*/  MUFU.EX2 R29, R29 ;  /* 0x0000001d001d7308 */ /* 0x000fe20000000800 */
[----:B------:R3:W-:Y:S01]  /*3de0*/  @!P1 SYNCS.ARRIVE.TRANS64.RED.A1T0 RZ, [R24+URZ], RZ ;  /* 0x000000ff18ff99a7 */ /* 0x0007e2000810043f */
[----:B------:R-:W-:Y:S01]  /*3df0*/  F2FP.BF16.F32.PACK_AB R152, R49, R152 ;  /* 0x000000983198723e */ /* 0x000fe200000010ff */
[----:B------:R-:W-:Y:S01]  /*3e00*/  FADD.FTZ R27, R51, R34 ;  /* 0x00000022331b7221 */ /* 0x000fe20000010000 */
[-CC-:B------:R-:W-:Y:S01]  /*3e10*/  FFMA.FTZ R163, R163, R21.reuse, -R178.reuse ;  /* 0x00000015a3a37223 */ /* 0x180fe200000108b2 */
[-CC-:B------:R-:W-:Y:S01]  /*3e20*/  FFMA.FTZ R186, R186, R21.reuse, -R178.reuse ;  /* 0x00000015baba7223 */ /* 0x180fe200000108b2 */
[--C-:B------:R-:W-:Y:S01]  /*3e30*/  FFMA.FTZ R180, R180, R21, -R178.reuse ;  /* 0x00000015b4b47223 */ /* 0x100fe200000108b2 */
[----:B------:R-:W-:Y:S01]  /*3e40*/  FADD.FTZ R34, R32, R27 ;  /* 0x0000001b20227221 */ /* 0x000fe20000010000 */
[----:B------:R4:W5:Y:S01]  /*3e50*/  MUFU.EX2 R55, R38 ;  /* 0x0000002600377308 */ /* 0x0009620000000800 */
[----:B-1----:R-:W-:Y:S01]  /*3e60*/  F2FP.BF16.F32.PACK_AB R153, R26, R25 ;  /* 0x000000191a99723e */ /* 0x002fe200000010ff */
[----:B------:R-:W-:Y:S01]  /*3e70*/  FFMA.FTZ R181, R181, R21, -R178 ;  /* 0x00000015b5b57223 */ /* 0x000fe200000108b2 */
[----:B------:R-:W-:Y:S01]  /*3e80*/  FADD.FTZ R27, R53, R34 ;  /* 0x00000022351b7221 */ /* 0x000fe20000010000 */
[----:B------:R-:W-:-:S04]  /*3e90*/  @!P1 VIADD R0, R0, 0x32460 ;  /* 0x0003246000009836 */ /* 0x000fc80000000000 */
[----:B------:R-:W1:Y:S01]  /*3ea0*/  MUFU.EX2 R30, R31 ;  /* 0x0000001f001e7308 */ /* 0x000e620000000800 */
[----:B----4-:R-:W-:Y:S01]  /*3eb0*/  FADD.FTZ R38, R25, R26 ;  /* 0x0000001a19267221 */ /* 0x010fe20000010000 */
[----:B------:R-:W-:-:S06]  /*3ec0*/  @!P1 PRMT R0, RZ, 0x654, R0 ;  /* 0x00000654ff009816 */ /* 0x000fcc0000000000 */
[----:B------:R-:W4:Y:S01]  /*3ed0*/  MUFU.EX2 R40, R40 ;  /* 0x0000002800287308 */ /* 0x000f220000000800 */
[----:B-----5:R-:W-:-:S07]  /*3ee0*/  F2FP.BF16.F32.PACK_AB R158, R55, R36 ;  /* 0x00000024379e723e */ /* 0x020fce00000010ff */
[----:B------:R-:W5:Y:S01]  /*3ef0*/  MUFU.EX2 R33, R33 ;  /* 0x0000002100217308 */ /* 0x000f620000000800 */
[----:B-1----:R-:W-:-:S07]  /*3f00*/  F2FP.BF16.F32.PACK_AB R155, R30, R29 ;  /* 0x0000001d1e9b723e */ /* 0x002fce00000010ff */
[----:B------:R1:W2:Y:S08]  /*3f10*/  MUFU.EX2 R45, R42 ;  /* 0x0000002a002d7308 */ /* 0x0002b00000000800 */
[----:B---3--:R-:W3:Y:S01]  /*3f20*/  MUFU.EX2 R24, R39 ;  /* 0x0000002700187308 */ /* 0x008ee20000000800 */
[----:B-1----:R-:W-:Y:S01]  /*3f30*/  FADD.FTZ R42, R36, R27 ;  /* 0x0000001b242a7221 */ /* 0x002fe20000010000 */
[----:B------:R-:W-:-:S03]  /*3f40*/  FADD.FTZ R27, R29, R38 ;  /* 0x000000261d1b7221 */ /* 0x000fc60000010000 */
[----:B------:R-:W-:Y:S01]  /*3f50*/  FADD.FTZ R31, R55, R42 ;  /* 0x0000002a371f7221 */ /* 0x000fe20000010000 */
[----:B------:R-:W-:Y:S02]  /*3f60*/  FADD.FTZ R38, R30, R27 ;  /* 0x0000001b1e267221 */ /* 0x000fe40000010000 */
[----:B------:R-:W1:Y:S01]  /*3f70*/  MUFU.EX2 R35, R35 ;  /* 0x0000002300237308 */ /* 0x000e620000000800 */
[----:B----4-:R-:W-:Y:S01]  /*3f80*/  FADD.FTZ R28, R40, R31 ;  /* 0x0000001f281c7221 */ /* 0x010fe20000010000 */
[----:B-----5:R-:W-:Y:S01]  /*3f90*/  FADD.FTZ R27, R33, R38 ;  /* 0x00000026211b7221 */ /* 0x020fe20000010000 */
[C---:B--2---:R-:W-:Y:S02]  /*3fa0*/  F2FP.BF16.F32.PACK_AB R160, R45.reuse, R40 ;  /* 0x000000282da0723e */ /* 0x044fe400000010ff */
[----:B------:R-:W-:-:S03]  /*3fb0*/  FADD.FTZ R31, R45, R28 ;  /* 0x0000001c2d1f7221 */ /* 0x000fc60000010000 */
[----:B------:R-:W2:Y:S01]  /*3fc0*/  MUFU.EX2 R34, R37 ;  /* 0x0000002500227308 */ /* 0x000ea20000000800 */
[C---:B---3--:R-:W-:Y:S01]  /*3fd0*/  FADD.FTZ R32, R24.reuse, R27 ;  /* 0x0000001b18207221 */ /* 0x048fe20000010000 */
[----:B------:R-:W-:-:S06]  /*3fe0*/  F2FP.BF16.F32.PACK_AB R157, R24, R33 ;  /* 0x00000021189d723e */ /* 0x000fcc00000010ff */
        /* <DEDUP_REMOVED lines=12> */
[----:B------:R-:W-:Y:S01]  /*40b0*/  MUFU.EX2 R193, R193 ;  /* 0x000000c100c17308 */ /* 0x000fe20000000800 */
[C---:B---3--:R-:W-:Y:S01]  /*40c0*/  FADD.FTZ R194, R28.reuse, R25 ;  /* 0x000000191cc27221 */ /* 0x048fe20000010000 */
[----:B------:R-:W-:-:S06]  /*40d0*/  F2FP.BF16.F32.PACK_AB R161, R28, R41 ;  /* 0x000000291ca1723e */ /* 0x000fcc00000010ff */
[----:B------:R-:W-:Y:S01]  /*40e0*/  MUFU.EX2 R192, R192 ;  /* 0x000000c000c07308 */ /* 0x000fe20000000800 */
[----:B-1----:R-:W-:-:S07]  /*40f0*/  FADD.FTZ R194, R163, R194 ;  /* 0x000000c2a3c27221 */ /* 0x002fce0000010000 */
[----:B------:R-:W-:Y:S08]  /*4100*/  MUFU.EX2 R189, R189 ;  /* 0x000000bd00bd7308 */ /* 0x000ff00000000800 */
[----:B------:R-:W1:Y:S08]  /*4110*/  MUFU.EX2 R191, R191 ;  /* 0x000000bf00bf7308 */ /* 0x000e700000000800 */
        /* <DEDUP_REMOVED lines=8> */
[----:B------:R2:W-:Y:S06]  /*41a0*/  BAR.SYNC.DEFER_BLOCKING R72, 0x100 ;  /* 0x000400480000751d */ /* 0x0005ec0000010000 */
[----:B--2---:R-:W-:-:S06]  /*41b0*/  WARPGROUP.ARRIVE ;  /* 0x00000000000079c5 */ /* 0x004fcc0000000000 */
[----:B------:R-:W-:Y:S01]  /*41c0*/  HGMMA.64x256x16.F32.BF16 R24, R152, gdesc[UR8].tnspB, RZ, !UPT, gsb0 ;  /* 0x43e0000898187df0 */ /* 0x000fe2000c0018ff */
[----:B------:R-:W-:Y:S01]  /*41d0*/  UMOV UR10, UR6 ;  /* 0x00000006000a7c82 */ /* 0x000fe20008000000 */
[----:B------:R-:W-:Y:S01]  /*41e0*/  UMOV UR11, 0x40000040 ;  /* 0x40000040000b7882 */ /* 0x000fe20000000000 */
[----:B------:R-:W-:Y:S01]  /*41f0*/  UIADD3 UR6, UR4, 0x180, URZ ;  /* 0x0000018004067890 */ /* 0x000fe2000fffe03f */
[----:B------:R-:W-:Y:S02]  /*4200*/  WARPGROUP.DEPBAR.LE gsb0, 0x0 ;  /* 0x00008000000079c5 */ /* 0x000fe40000010000 */
[----:B------:R-:W-:Y:S01]  /*4210*/  WARPGROUP.ARRIVE ;  /* 0x00000000000079c5 */ /* 0x000fe20000000000 */
[-CC-:B------:R-:W-:Y:S01]  /*4220*/  FFMA.FTZ R152, R172, R21.reuse, -R178.reuse ;  /* 0x00000015ac987223 */ /* 0x180fe200000108b2 */
[----:B------:R-:W-:Y:S01]  /*4230*/  FFMA.FTZ R153, R169, R21, -R178 ;  /* 0x00000015a9997223 */ /* 0x000fe200000108b2 */
[----:B-1----:R-:W-:-:S15]  /*4240*/  F2FP.BF16.F32.PACK_AB R154, R191, R189 ;  /* 0x000000bdbf9a723e */ /* 0x002fde00000010ff */
[----:B------:R-:W-:-:S04]  /*4250*/  NOP ;  /* 0x0000000000007918 */ /* 0x000fc80000000000 */
[----:B------:R-:W-:Y:S01]  /*4260*/  HGMMA.64x256x16.F32.BF16 R24, R156, gdesc[UR12].tnspB, R24, gsb0 ;  /* 0x43e0000c9c187df0 */ /* 0x000fe20008001818 */
[----:B------:R-:W1:Y:S08]  /*4270*/  MUFU.EX2 R152, R152 ;  /* 0x0000009800987308 */ /* 0x000e700000000800 */
[----:B------:R-:W2:Y:S01]  /*4280*/  MUFU.EX2 R153, R153 ;  /* 0x0000009900997308 */ /* 0x000ea20000000800 */
[C---:B-1----:R-:W-:Y:S01]  /*4290*/  F2FP.BF16.F32.PACK_AB R163, R152.reuse, R163 ;  /* 0x000000a398a3723e */ /* 0x042fe200000010ff */
[----:B------:R-:W-:Y:S01]  /*42a0*/  FADD.FTZ R194, R152, R194 ;  /* 0x000000c298c27221 */ /* 0x000fe20000010000 */
[----:B------:R-:W-:-:S03]  /*42b0*/  F2FP.BF16.F32.PACK_AB R152, R192, R193 ;  /* 0x000000c1c098723e */ /* 0x000fc600000010ff */
[----:B--2---:R-:W-:Y:S01]  /*42c0*/  FADD.FTZ R194, R153, R194 ;  /* 0x000000c299c27221 */ /* 0x004fe20000010000 */
[----:B------:R-:W-:Y:S02]  /*42d0*/  WARPGROUP.DEPBAR.LE gsb0, 0x0 ;  /* 0x00008000000079c5 */ /* 0x000fe40000010000 */
[----:B------:R-:W-:Y:S01]  /*42e0*/  WARPGROUP.ARRIVE ;  /* 0x00000000000079c5 */ /* 0x000fe20000000000 */
[-CC-:B------:R-:W-:Y:S01]  /*42f0*/  FFMA.FTZ R156, R170, R21.reuse, -R178.reuse ;  /* 0x00000015aa9c7223 */ /* 0x180fe200000108b2 */
[-CC-:B------:R-:W-:Y:S01]  /*4300*/  FFMA.FTZ R157, R171, R21.reuse, -R178.reuse ;  /* 0x00000015ab9d7223 */ /* 0x180fe200000108b2 */
[----:B------:R-:W-:Y:S01]  /*4310*/  FFMA.FTZ R158, R177, R21, -R178 ;  /* 0x00000015b19e7223 */ /* 0x000fe200000108b2 */
[----:B------:R-:W-:-:S06]  /*4320*/  FADD.FTZ R159, R193, R190 ;  /* 0x000000bec19f7221 */ /* 0x000fcc0000010000 */
[----:B------:R-:W-:Y:S01]  /*4330*/  HGMMA.64x256x16.F32.BF16 R24, R160, gdesc[UR8].tnspB, R24, gsb0 ;  /* 0x43e00008a0187df0 */ /* 0x000fe20008001818 */
[----:B------:R-:W1:Y:S01]  /*4340*/  MUFU.EX2 R156, R156 ;  /* 0x0000009c009c7308 */ /* 0x000e620000000800 */
[----:B------:R-:W-:Y:S01]  /*4350*/  UMOV UR10, UR6 ;  /* 0x00000006000a7c82 */ /* 0x000fe20008000000 */
[----:B------:R-:W-:Y:S01]  /*4360*/  UMOV UR11, 0x40000040 ;  /* 0x40000040000b7882 */ /* 0x000fe20000000000 */
[----:B------:R-:W-:Y:S01]  /*4370*/  FADD.FTZ R159, R192, R159 ;  /* 0x0000009fc09f7221 */ /* 0x000fe20000010000 */
[----:B------:R-:W-:Y:S02]  /*4380*/  UIADD3 UR6, UR4, 0x200, URZ ;  /* 0x0000020004067890 */ /* 0x000fe4000fffe03f */
[----:B------:R-:W-:Y:S01]  /*4390*/  UIADD3 UR4, UR4, 0x280, URZ ;  /* 0x0000028004047890 */ /* 0x000fe2000fffe03f */
[----:B------:R-:W-:Y:S01]  /*43a0*/  FADD.FTZ R159, R189, R159 ;  /* 0x0000009fbd9f7221 */ /* 0x000fe20000010000 */
[----:B------:R-:W2:Y:S03]  /*43b0*/  MUFU.EX2 R157, R157 ;  /* 0x0000009d009d7308 */ /* 0x000ea60000000800 */
[----:B------:R-:W-:-:S05]  /*43c0*/  FADD.FTZ R159, R191, R159 ;  /* 0x0000009fbf9f7221 */ /* 0x000fca0000010000 */
[----:B------:R-:W3:Y:S01]  /*43d0*/  MUFU.EX2 R158, R158 ;  /* 0x0000009e009e7308 */ /* 0x000ee20000000800 */
[C---:B-1----:R-:W-:Y:S01]  /*43e0*/  F2FP.BF16.F32.PACK_AB R153, R156.reuse, R153 ;  /* 0x000000999c99723e */ /* 0x042fe200000010ff */
[----:B------:R-:W-:Y:S01]  /*43f0*/  FADD.FTZ R194, R156, R194 ;  /* 0x000000c29cc27221 */ /* 0x000fe20000010000 */
[----:B------:R-:W-:-:S06]  /*4400*/  FFMA.FTZ R156, R182, R21, -R178 ;  /* 0x00000015b69c7223 */ /* 0x000fcc00000108b2 */
[----:B------:R-:W-:Y:S01]  /*4410*/  MUFU.EX2 R156, R156 ;  /* 0x0000009c009c7308 */ /* 0x000fe20000000800 */
[----:B--2---:R-:W-:Y:S01]  /*4420*/  FADD.FTZ R194, R157, R194 ;  /* 0x000000c29dc27221 */ /* 0x004fe20000010000 */
[----:B---3--:R-:W-:-:S03]  /*4430*/  F2FP.BF16.F32.PACK_AB R155, R158, R157 ;  /* 0x0000009d9e9b723e */ /* 0x008fc600000010ff */
[----:B------:R-:W-:Y:S01]  /*4440*/  FADD.FTZ R157, R158, R194 ;  /* 0x000000c29e9d7221 */ /* 0x000fe20000010000 */
[----:B------:R-:W-:Y:S02]  /*4450*/  WARPGROUP.DEPBAR.LE gsb0, 0x0 ;  /* 0x00008000000079c5 */ /* 0x000fe40000010000 */
[----:B------:R-:W-:Y:S01]  /*4460*/  WARPGROUP.ARRIVE ;  /* 0x00000000000079c5 */ /* 0x000fe20000000000 */
[-CC-:B------:R-:W-:Y:S01]  /*4470*/  FFMA.FTZ R160, R166, R21.reuse, -R178.reuse ;  /* 0x00000015a6a07223 */ /* 0x180fe200000108b2 */
[----:B------:R-:W-:-:S04]  /*4480*/  FFMA.FTZ R161, R184, R21, -R178 ;  /* 0x00000015b8a17223 */ /* 0x000fc800000108b2 */
[----:B------:R-:W-:Y:S01]  /*4490*/  HGMMA.64x256x16.F32.BF16 R24, R152, gdesc[UR8].tnspB, R24, gsb0 ;  /* 0x43e0000898187df0 */ /* 0x000fe20008001818 */
[----:B------:R-:W-:Y:S01]  /*44a0*/  MUFU.EX2 R160, R160 ;  /* 0x000000a000a07308 */ /* 0x000fe20000000800 */
[----:B------:R-:W-:Y:S01]  /*44b0*/  UMOV UR10, UR6 ;  /* 0x00000006000a7c82 */ /* 0x000fe20008000000 */
[----:B------:R-:W-:-:S06]  /*44c0*/  UMOV UR11, 0x40000040 ;  /* 0x40000040000b7882 */ /* 0x000fcc0000000000 */
[----:B------:R-:W1:Y:S01]  /*44d0*/  MUFU.EX2 R161, R161 ;  /* 0x000000a100a17308 */ /* 0x000e620000000800 */
[----:B------:R-:W-:Y:S02]  /*44e0*/  WARPGROUP.DEPBAR.LE gsb0, 0x0 ;  /* 0x00008000000079c5 */ /* 0x000fe40000010000 */
[----:B------:R-:W-:-:S05]  /*44f0*/  FFMA.FTZ R153, R168, R21, -R178 ;  /* 0x00000015a8997223 */ /* 0x000fca00000108b2 */
[----:B------:R-:W2:Y:S01]  /*4500*/  MUFU.EX2 R152, R188 ;  /* 0x000000bc00987308 */ /* 0x000ea20000000800 */
[----:B------:R-:W-:Y:S01]  /*4510*/  F2FP.BF16.F32.PACK_AB R154, R185, R183 ;  /* 0x000000b7b99a723e */ /* 0x000fe200000010ff */
[----:B------:R-:W-:Y:S01]  /*4520*/  FFMA.FTZ R178, R187, R21, -R178 ;  /* 0x00000015bbb27223 */ /* 0x000fe200000108b2 */
[----:B-1----:R-:W-:-:S05]  /*4530*/  F2FP.BF16.F32.PACK_AB R155, R156, R161 ;  /* 0x000000a19c9b723e */ /* 0x002fca00000010ff */
[----:B------:R-:W1:Y:S08]  /*4540*/  MUFU.EX2 R153, R153 ;  /* 0x0000009900997308 */ /* 0x000e700000000800 */
[----:B------:R-:W3:Y:S01]  /*4550*/  MUFU.EX2 R178, R178 ;  /* 0x000000b200b27308 */ /* 0x000ee20000000800 */
[----:B--2---:R-:W-:Y:S01]  /*4560*/  FADD.FTZ R159, R152, R159 ;  /* 0x0000009f989f7221 */ /* 0x004fe20000010000 */
[----:B------:R-:W-:-:S03]  /*4570*/  F2FP.BF16.F32.PACK_AB R152, R179, R152 ;  /* 0x00000098b398723e */ /* 0x000fc600000010ff */
[----:B------:R-:W-:Y:S01]  /*4580*/  FADD.FTZ R159, R179, R159 ;  /* 0x0000009fb39f7221 */ /* 0x000fe20000010000 */
[----:B-1----:R-:W-:Y:S01]  /*4590*/  FADD.FTZ R157, R153, R157 ;  /* 0x0000009d999d7221 */ /* 0x002fe20000010000 */
[----:B------:R-:W-:-:S03]  /*45a0*/  F2FP.BF16.F32.PACK_AB R153, R160, R153 ;  /* 0x00000099a099723e */ /* 0x000fc600000010ff */
[----:B------:R-:W-:Y:S01]  /*45b0*/  FADD.FTZ R157, R160, R157 ;  /* 0x0000009da09d7221 */ /* 0x000fe20000010000 */
[----:B------:R-:W-:-:S03]  /*45c0*/  WARPGROUP.ARRIVE ;  /* 0x00000000000079c5 */ /* 0x000fc60000000000 */
[----:B------:R-:W-:-:S03]  /*45d0*/  FADD.FTZ R157, R161, R157 ;  /* 0x0000009da19d7221 */ /* 0x000fc60000010000 */
[----:B------:R-:W-:Y:S01]  /*45e0*/  HGMMA.64x256x16.F32.BF16 R24, R152, gdesc[UR8].tnspB, R24, gsb0 ;  /* 0x43e0000898187df0 */ /* 0x000fe20008001818 */
[----:B------:R-:W-:Y:S01]  /*45f0*/  FADD.FTZ R156, R156, R157 ;  /* 0x0000009d9c9c7221 */ /* 0x000fe20000010000 */
[----:B------:R-:W-:Y:S01]  /*4600*/  UMOV UR10, UR4 ;  /* 0x00000004000a7c82 */ /* 0x000fe20008000000 */
[----:B------:R-:W-:Y:S01]  /*4610*/  UMOV UR11, 0x40000040 ;  /* 0x40000040000b7882 */ /* 0x000fe20000000000 */
[----:B------:R-:W-:Y:S02]  /*4620*/  WARPGROUP.DEPBAR.LE gsb0, 0x0 ;  /* 0x00008000000079c5 */ /* 0x000fe40000010000 */
[----:B------:R-:W1:Y:S01]  /*4630*/  MUFU.EX2 R152, R173 ;  /* 0x000000ad00987308 */ /* 0x000e620000000800 */
[----:B------:R-:W-:Y:S01]  /*4640*/  FADD.FTZ R154, R183, R159 ;  /* 0x0000009fb79a7221 */ /* 0x000fe20000010000 */
[----:B---3--:R-:W-:-:S03]  /*4650*/  F2FP.BF16.F32.PACK_AB R155, R178, R181 ;  /* 0x000000b5b29b723e */ /* 0x008fc600000010ff */
[----:B------:R-:W-:Y:S01]  /*4660*/  FADD.FTZ R185, R185, R154 ;  /* 0x0000009ab9b97221 */ /* 0x000fe20000010000 */
[----:B------:R-:W-:Y:S02]  /*4670*/  F2FP.BF16.F32.PACK_AB R154, R176, R175 ;  /* 0x000000afb09a723e */ /* 0x000fe400000010ff */
[----:B------:R-:W2:Y:S01]  /*4680*/  MUFU.EX2 R153, R186 ;  /* 0x000000ba00997308 */ /* 0x000ea20000000800 */
[----:B-1----:R-:W-:Y:S01]  /*4690*/  FADD.FTZ R157, R152, R185 ;  /* 0x000000b9989d7221 */ /* 0x002fe20000010000 */
[----:B------:R-:W-:-:S03]  /*46a0*/  F2FP.BF16.F32.PACK_AB R152, R174, R152 ;  /* 0x00000098ae98723e */ /* 0x000fc600000010ff */
[----:B------:R-:W-:Y:S01]  /*46b0*/  FADD.FTZ R174, R174, R157 ;  /* 0x0000009daeae7221 */ /* 0x000fe20000010000 */
[----:B--2---:R-:W-:Y:S01]  /*46c0*/  FADD.FTZ R159, R153, R156 ;  /* 0x0000009c999f7221 */ /* 0x004fe20000010000 */
[C---:B------:R-:W-:Y:S02]  /*46d0*/  F2FP.BF16.F32.PACK_AB R153, R180.reuse, R153 ;  /* 0x00000099b499723e */ /* 0x040fe400000010ff */
[----:B------:R-:W-:Y:S01]  /*46e0*/  FADD.FTZ R175, R175, R174 ;  /* 0x000000aeafaf7221 */ /* 0x000fe20000010000 */
[----:B------:R-:W-:Y:S01]  /*46f0*/  FADD.FTZ R180, R180, R159 ;  /* 0x0000009fb4b47221 */ /* 0x000fe20000010000 */
[----:B------:R-:W-:Y:S02]  /*4700*/  WARPGROUP.ARRIVE ;  /* 0x00000000000079c5 */ /* 0x000fe40000000000 */
[----:B------:R-:W-:Y:S01]  /*4710*/  FADD.FTZ R217, R176, R175 ;  /* 0x000000afb0d97221 */ /* 0x000fe20000010000 */
[----:B------:R-:W-:-:S03]  /*4720*/  FADD.FTZ R181, R181, R180 ;  /* 0x000000b4b5b57221 */ /* 0x000fc60000010000 */
[----:B------:R-:W-:Y:S01]  /*4730*/  HGMMA.64x256x16.F32.BF16 R24, R152, gdesc[UR8].tnspB, R24, gsb0 ;  /* 0x43e0000898187df0 */ /* 0x000fe20008001818 */
[----:B------:R-:W-:Y:S02]  /*4740*/  FADD.FTZ R214, R178, R181 ;  /* 0x000000b5b2d67221 */ /* 0x000fe40000010000 */
[----:B------:R-:W-:Y:S02]  /*4750*/  WARPGROUP.DEPBAR.LE gsb0, 0x0 ;  /* 0x00008000000079c5 */ /* 0x000fe40000010000 */
[----:B------:R1:W-:Y:S02]  /*4760*/  @!P1 SYNCS.ARRIVE.TRANS64.RED.A1T0 RZ, [R0+URZ], RZ ;  /* 0x000000ff00ff99a7 */ /* 0x0003e4000810043f */
[----:B-1----:R-:W-:-:S05]  /*4770*/  VIADD R0, R165, 0xfffffffe ;  /* 0xfffffffea5007836 */ /* 0x002fca0000000000 */
[----:B------:R-:W-:-:S13]  /*4780*/  ISETP.GE.AND P2, PT, R0, R22, PT ;  /* 0x000000160000720c */ /* 0x000fda0003f46270 */
[----:B0-----:R-:W-:Y:S05]  /*4790*/  @!P2 BRA `(.L_x_10103) ;  /* 0x00000028004ca947 */ /* 0x001fea0003800000 */
[----:B------:R-:W-:Y:S01]  /*47a0*/  IMAD.MOV.U32 R215, RZ, RZ, R164 ;  /* 0x000000ffffd77224 */ /* 0x000fe200078e00a4 */
[----:B------:R-:W-:Y:S01]  /*47b0*/  ULDC UR4, c[0x0][0xad0] ;  /* 0x0002b40000047ab9 */ /* 0x000fe20000000800 */
[----:B------:R-:W-:-:S07]  /*47c0*/  IMAD.MOV.U32 R216, RZ, RZ, R20 ;  /* 0x000000ffffd87224 */ /* 0x000fce00078e0014 */
.L_x_10112:
[----:B------:R-:W-:Y:S01]  /*47d0*/  UIADD3 UR36, UR36, 0x1, URZ ;  /* 0x0000000124247890 */ /* 0x000fe2000fffe03f */
[C---:B------:R-:W-:Y:S01]  /*47e0*/  ISETP.GT.AND P2, PT, R0.reuse, R22, PT ;  /* 0x000000160000720c */ /* 0x040fe20003f44270 */
[----:B------:R-:W-:Y:S02]  /*47f0*/  VIADD R0, R0, 0xffffffff ;  /* 0xffffffff00007836 */ /* 0x000fe40000000000 */
[----:B------:R-:W-:-:S04]  /*4800*/  UISETP.NE.AND UP0, UPT, UR36, 0x2, UPT ;  /* 0x000000022400788c */ /* 0x000fc8000bf05270 */
[----:B------:R-:W-:Y:S02]  /*4810*/  USEL UR5, URZ, 0x1, UP0 ;  /* 0x000000013f057887 */ /* 0x000fe40008000000 */
[----:B------:R-:W-:Y:S02]  /*4820*/  USEL UR36, UR36, URZ, UP0 ;  /* 0x0000003f24247287 */ /* 0x000fe40008000000 */
[----:B------:R-:W-:Y:S01]  /*4830*/  ULOP3.LUT UR37, UR37, UR5, URZ, 0x3c, !UPT ;  /* 0x0000000525257292 */ /* 0x000fe2000f8e3c3f */
[----:B0-----:R-:W-:Y:S11]  /*4840*/  @!P0 BRA `(.L_x_10104) ;  /* 0x0000000000048947 */ /* 0x001ff60003800000 */
[----:B------:R-:W-:Y:S01]  /*4850*/  BPT.TRAP 0x1 ;  /* 0x000000040000795c */ /* 0x000fe20000300000 */
.L_x_10104:
        /* <DEDUP_REMOVED lines=9> */
.L_x_10105:
[----:B-1----:R-:W-:Y:S05]  /*48f0*/  @P3 BRA `(.L_x_10106) ;  /* 0x0000000000083947 */ /* 0x002fea0003800000 */
[----:B------:R-:W1:Y:S02]  /*4900*/  SYNCS.PHASECHK.TRANS64.TRYWAIT P3, [UR5+0x32430], R20 ;  /* 0x03243014ff0075a7 */ /* 0x000e640008060145 */
[----:B-1----:R-:W-:Y:S05]  /*4910*/  @!P3 BRA `(.L_x_10107) ;  /* 0x000000ec0004b947 */ /* 0x002fea0003800000 */
.L_x_10106:
[----:B------:R-:W-:Y:S01]  /*4920*/  R2UR UR52, R18 ;  /* 0x00000000123472ca */ /* 0x000fe200000e0000 */
[----:B------:R-:W-:Y:S01]  /*4930*/  UIMAD UR6, UR36, 0x300, UR61 ;  /* 0x00000300240678a4 */ /* 0x000fe2000f8e023d */
[----:B------:R-:W-:Y:S01]  /*4940*/  R2UR UR53, R19 ;  /* 0x00000000133572ca */ /* 0x000fe200000e0000 */
[----:B------:R-:W-:Y:S01]  /*4950*/  WARPGROUP.ARRIVE ;  /* 0x00000000000079c5 */ /* 0x000fe20000000000 */
[----:B------:R-:W-:-:S04]  /*4960*/  UMOV UR55, 0x40000040 ;  /* 0x4000004000377882 */ /* 0x000fc80000000000 */
[----:B------:R-:W-:-:S07]  /*4970*/  UMOV UR54, UR6 ;  /* 0x0000000600367c82 */ /* 0x000fce0008000000 */
[----:B------:R-:W-:Y:S01]  /*4980*/  HGMMA.64x96x16.F32.BF16 R152, gdesc[UR52], RZ, !UPT, gsb0 ;  /* 0x01600000349879f0 */ /* 0x000fe2000c0018ff */
[----:B------:R-:W-:Y:S01]  /*4990*/  R2UR UR52, R16 ;  /* 0x00000000103472ca */ /* 0x000fe200000e0000 */
[----:B------:R-:W-:Y:S01]  /*49a0*/  UIADD3 UR54, UR6, 0x2, URZ ;  /* 0x0000000206367890 */ /* 0x000fe2000fffe03f */
[----:B------:R-:W-:Y:S01]  /*49b0*/  R2UR UR53, R17 ;  /* 0x00000000113572ca */ /* 0x000fe200000e0000 */
[----:B------:R-:W-:Y:S01]  /*49c0*/  UMOV UR55, 0x40000040 ;  /* 0x4000004000377882 */ /* 0x000fe20000000000 */
[----:B------:R-:W-:Y:S02]  /*49d0*/  WARPGROUP.DEPBAR.LE gsb0, 0x0 ;  /* 0x00008000000079c5 */ /* 0x000fe40000010000 */
[----:B------:R-:W-:-:S09]  /*49e0*/  WARPGROUP.ARRIVE ;  /* 0x00000000000079c5 */ /* 0x000fd20000000000 */
[----:B------:R-:W-:Y:S01]  /*49f0*/  HGMMA.64x96x16.F32.BF16 R152, gdesc[UR52], R152, gsb0 ;  /* 0x01600000349879f0 */ /* 0x000fe20008001898 */
        /* <DEDUP_REMOVED lines=13> */
[----:B------:R-:W-:Y:S03]  /*4ad0*/  HGMMA.64x96x16.F32.BF16 R152, gdesc[UR52], R152, gsb0 ;  /* 0x01600000349879f0 */ /* 0x000fe60008001898 */
[----:B------:R-:W-:Y:S02]  /*4ae0*/  WARPGROUP.DEPBAR.LE gsb0, 0x0 ;  /* 0x00008000000079c5 */ /* 0x000fe40000010000 */
[----:B------:R-:W-:Y:S05]  /*4af0*/  @!P0 BRA `(.L_x_10108) ;  /* 0x0000000000048947 */ /* 0x000fea0003800000 */
[----:B------:R-:W-:Y:S01]  /*4b00*/  BPT.TRAP 0x1 ;  /* 0x000000040000795c */ /* 0x000fe20000300000 */
.L_x_10108:
[----:B------:R2:W3:Y:S01]  /*4b10*/  SYNCS.PHASECHK.TRANS64.TRYWAIT P3, [UR5+0x32450], R20 ;  /* 0x03245014ff0075a7 */ /* 0x0004e20008060145 */
[----:B------:R-:W-:Y:S05]  /*4b20*/  @!P0 BRA `(.L_x_10109) ;  /* 0x0000000000048947 */ /* 0x000fea0003800000 */
[----:B------:R-:W-:Y:S01]  /*4b30*/  BPT.TRAP 0x1 ;  /* 0x000000040000795c */ /* 0x000fe20000300000 */
.L_x_10109:
[----:B---3--:R-:W-:Y:S05]  /*4b40*/  @P3 BRA `(.L_x_10110) ;  /* 0x0000000000083947 */ /* 0x008fea0003800000 */
[----:B------:R-:W3:Y:S02]  /*4b50*/  SYNCS.PHASECHK.TRANS64.TRYWAIT P3, [UR5+0x32450], R20 ;  /* 0x03245014ff0075a7 */ /* 0x000ee40008060145 */
[----:B---3--:R-:W-:Y:S05]  /*4b60*/  @!P3 BRA `(.L_x_10111) ;  /* 0x000000e80088b947 */ /* 0x008fea0003800000 */
.L_x_10110:
[----:B------:R-:W-:Y:S01]  /*4b70*/  R2UR UR52, R4 ;  /* 0x00000000043472ca */ /* 0x000fe200000e0000 */
[----:B------:R-:W-:Y:S01]  /*4b80*/  UIMAD UR6, UR36, 0xc00, UR60 ;  /* 0x00000c00240678a4 */ /* 0x000fe2000f8e023c */
[----:B------:R-:W-:Y:S01]  /*4b90*/  R2UR UR53, R5 ;  /* 0x00000000053572ca */ /* 0x000fe200000e0000 */
[----:B------:R-:W-:Y:S01]  /*4ba0*/  WARPGROUP.ARRIVE ;  /* 0x00000000000079c5 */ /* 0x000fe20000000000 */
[----:B------:R-:W-:Y:S01]  /*4bb0*/  UMOV UR55, 0x40000040 ;  /* 0x4000004000377882 */ /* 0x000fe20000000000 */
[----:B------:R-:W-:Y:S01]  /*4bc0*/  UIADD3 UR10, UR6, 0x302, URZ ;  /* 0x00000302060a7890 */ /* 0x000fe2000fffe03f */
[----:B------:R-:W-:Y:S02]  /*4bd0*/  UMOV UR11, 0x40000040 ;  /* 0x40000040000b7882 */ /* 0x000fe40000000000 */
[----:B------:R-:W-:Y:S01]  /*4be0*/  UMOV UR54, UR6 ;  /* 0x0000000600367c82 */ /* 0x000fe20008000000 */
[----:B------:R-:W-:Y:S01]  /*4bf0*/  UIADD3 UR14, UR6, 0x304, URZ ;  /* 0x00000304060e7890 */ /* 0x000fe2000fffe03f */
[----:B------:R-:W-:Y:S01]  /*4c00*/  UMOV UR15, 0x40000040 ;  /* 0x40000040000f7882 */ /* 0x000fe20000000000 */
[----:B------:R-:W-:Y:S01]  /*4c10*/  UIADD3 UR18, UR6, 0x306, URZ ;  /* 0x0000030606127890 */ /* 0x000fe2000fffe03f */
[----:B------:R-:W-:-:S03]  /*4c20*/  UMOV UR19, 0x40000040 ;  /* 0x4000004000137882 */ /* 0x000fc60000000000 */
[----:B------:R-:W-:Y:S01]  /*4c30*/  HGMMA.64x96x16.F32.BF16 R152, gdesc[UR52], R152, gsb0 ;  /* 0x01600000349879f0 */ /* 0x000fe20008001898 */
[----:B------:R-:W-:Y:S01]  /*4c40*/  R2UR UR52, R6 ;  /* 0x00000000063472ca */ /* 0x000fe200000e0000 */
[----:B------:R-:W-:Y:S01]  /*4c50*/  UIADD3 UR54, UR6, 0x2, URZ ;  /* 0x0000000206367890 */ /* 0x000fe2000fffe03f */
[----:B------:R-:W-:Y:S01]  /*4c60*/  R2UR UR53, R7 ;  /* 0x00000000073572ca */ /* 0x000fe200000e0000 */
        /* <DEDUP_REMOVED lines=39> */
[----:B------:R-:W-:Y:S01]  /*4ee0*/  UIADD3 UR54, UR6, 0x906, URZ ;  /* 0x0000090606367890 */ /* 0x000fe2000fffe03f */
[----:B------:R-:W-:Y:S01]  /*4ef0*/  UMOV UR52, UR56 ;  /* 0x0000003800347c82 */ /* 0x000fe20008000000 */
[----:B------:R-:W-:Y:S01]  /*4f00*/  UMOV UR53, UR57 ;  /* 0x0000003900357c82 */ /* 0x000fe20008000000 */
[----:B------:R-:W-:Y:S01]  /*4f10*/  UMOV UR55, 0x40000040 ;  /* 0x4000004000377882 */ /* 0x000fe20000000000 */
[----:B------:R-:W-:Y:S01]  /*4f20*/  UIMAD UR6, UR36, 0xc00, UR7 ;  /* 0x00000c00240678a4 */ /* 0x000fe2000f8e0207 */
[----:B------:R-:W-:Y:S02]  /*4f30*/  WARPGROUP.DEPBAR.LE gsb0, 0x0 ;  /* 0x00008000000079c5 */ /* 0x000fe40000010000 */
[----:B------:R-:W-:-:S06]  /*4f40*/  WARPGROUP.ARRIVE ;  /* 0x00000000000079c5 */ /* 0x000fcc0000000000 */
[----:B------:R-:W-:Y:S01]  /*4f50*/  HGMMA.64x96x16.F32.BF16 R152, gdesc[UR8], R152, gsb0 ;  /* 0x01600000089879f0 */ /* 0x000fe20008001898 */
        /* <DEDUP_REMOVED lines=56> */
[----:B012---:R-:W-:Y:S01]  /*52e0*/  FMNMX.FTZ R20, R152, R216, !PT ;  /* 0x000000d898147209 */ /* 0x007fe20007810000 */
[----:B------:R-:W-:Y:S01]  /*52f0*/  FMUL.FTZ R192, R192, UR4 ;  /* 0x00000004c0c07c20 */ /* 0x000fe20008410000 */
[----:B------:R-:W-:Y:S01]  /*5300*/  FMUL.FTZ R218, R193, UR4 ;  /* 0x00000004c1da7c20 */ /* 0x000fe20008410000 */
[----:B------:R-:W-:Y:S01]  /*5310*/  FMUL.FTZ R196, R196, UR4 ;  /* 0x00000004c4c47c20 */ /* 0x000fe20008410000 */
[----:B------:R-:W-:Y:S01]  /*5320*/  FMUL.FTZ R219, R197, UR4 ;  /* 0x00000004c5db7c20 */ /* 0x000fe20008410000 */
[----:B------:R-:W-:Y:S01]  /*5330*/  FMUL.FTZ R197, R158, UR4 ;  /* 0x000000049ec57c20 */ /* 0x000fe20008410000 */
[----:B------:R-:W-:Y:S01]  /*5340*/  FMUL.FTZ R158, R162, UR4 ;  /* 0x00000004a29e7c20 */ /* 0x000fe20008410000 */
[----:B------:R-:W0:Y:S01]  /*5350*/  MUFU.TANH R157, R157 ;  /* 0x0000009d009d7308 */ /* 0x000e220000002400 */
[----:B---3--:R-:W-:Y:S01]  /*5360*/  FMNMX.FTZ R20, R153, R20, !PT ;  /* 0x0000001499147209 */ /* 0x008fe20007810000 */
[----:B------:R-:W-:Y:S01]  /*5370*/  FMUL.FTZ R193, R154, UR4 ;  /* 0x000000049ac17c20 */ /* 0x000fe20008410000 */
[----:B------:R-:W-:Y:S01]  /*5380*/  FMUL.FTZ R162, R170, UR4 ;  /* 0x00000004aaa27c20 */ /* 0x000fe20008410000 */
[----:B------:R-:W-:Y:S01]  /*5390*/  FMUL.FTZ R220, R159, UR4 ;  /* 0x000000049fdc7c20 */ /* 0x000fe20008410000 */
[----:B------:R-:W-:Y:S01]  /*53a0*/  FMUL.FTZ R159, R163, UR4 ;  /* 0x00000004a39f7c20 */ /* 0x000fe20008410000 */
[----:B------:R-:W-:Y:S01]  /*53b0*/  FMUL.FTZ R163, R166, UR4 ;  /* 0x00000004a6a37c20 */ /* 0x000fe20008410000 */
[----:B------:R-:W-:Y:S01]  /*53c0*/  FMUL.FTZ R166, R167, UR4 ;  /* 0x00000004a7a67c20 */ /* 0x000fe20008410000 */
[----:B------:R-:W1:Y:S01]  /*53d0*/  MUFU.TANH R160, R160 ;  /* 0x000000a000a07308 */ /* 0x000e620000002400 */
[----:B----4-:R-:W-:Y:S01]  /*53e0*/  FMNMX.FTZ R20, R156, R20, !PT ;  /* 0x000000149c147209 */ /* 0x010fe20007810000 */
        /* <DEDUP_REMOVED lines=10> */
[----:B------:R-:W-:-:S04]  /*5490*/  FMUL.FTZ R191, R198, UR4 ;  /* 0x00000004c6bf7c20 */ /* 0x000fc80008410000 */
        /* <DEDUP_REMOVED lines=36> */
[----:B------:R-:W-:Y:S01]  /*56e0*/  MUFU.TANH R193, R193 ;  /* 0x000000c100c17308 */ /* 0x000fe20000002400 */
[----:B-1----:R-:W-:-:S07]  /*56f0*/  FMNMX.FTZ R20, R196, R20, !PT ;  /* 0x00000014c4147209 */ /* 0x002fce0007810000 */
[----:B------:R-:W-:Y:S01]  /*5700*/  MUFU.TANH R155, R155 ;  /* 0x0000009b009b7308 */ /* 0x000fe20000002400 */
[----:B--2---:R-:W-:-:S05]  /*5710*/  FMNMX.FTZ R20, R219, R20, !PT ;  /* 0x00000014db147209 */ /* 0x004fca0007810000 */
        /* <DEDUP_REMOVED lines=8> */
[----:B------:R-:W-:Y:S08]  /*57a0*/  MUFU.TANH R166, R166 ;  /* 0x000000a600a67308 */ /* 0x000ff00000002400 */
[----:B------:R-:W-:Y:S01]  /*57b0*/  MUFU.TANH R162, R162 ;  /* 0x000000a200a27308 */ /* 0x000fe20000002400 */
[----:B0-----:R-:W-:-:S02]  /*57c0*/  FMNMX.FTZ R20, R20, R21, !PT ;  /* 0x0000001514147209 */ /* 0x001fc40007810000 */
[----:B------:R-:W0:Y:S03]  /*57d0*/  LDC R21, c[0x0][0xa80] ;  /* 0x0002a000ff157b82 */ /* 0x000e260000000800 */
[----:B------:R-:W-:Y:S02]  /*57e0*/  FADD.FTZ R170, -R20, R216 ;  /* 0x000000d814aa7221 */ /* 0x000fe40000010100 */
[----:B------:R-:W-:Y:S01]  /*57f0*/  MUFU.TANH R171, R171 ;  /* 0x000000ab00ab7308 */ /* 0x000fe20000002400 */
[----:B------:R-:W-:Y:S01]  /*5800*/  FMUL.FTZ R216, R182, UR4 ;  /* 0x00000004b6d87c20 */ /* 0x000fe20008410000 */
[----:B------:R-:W-:Y:S01]  /*5810*/  FMUL.FTZ R182, R187, UR4 ;  /* 0x00000004bbb67c20 */ /* 0x000fe20008410000 */
[----:B------:R-:W-:Y:S01]  /*5820*/  FMUL.FTZ R187, R194, UR4 ;  /* 0x00000004c2bb7c20 */ /* 0x000fe20008410000 */
[----:B------:R-:W-:-:S04]  /*5830*/  FMUL.FTZ R194, R199, UR4 ;  /* 0x00000004c7c27c20 */ /* 0x000fc80008410000 */
[----:B------:R-:W-:Y:S08]  /*5840*/  MUFU.TANH R174, R174 ;  /* 0x000000ae00ae7308 */ /* 0x000ff00000002400 */
[----:B------:R-:W-:Y:S01]  /*5850*/  MUFU.TANH R227, R227 ;  /* 0x000000e300e37308 */ /* 0x000fe20000002400 */
[-C--:B0-----:R-:W-:Y:S01]  /*5860*/  FMUL.FTZ R154, R20, R21.reuse ;  /* 0x00000015149a7220 */ /* 0x081fe20000410000 */
[----:B------:R-:W-:-:S03]  /*5870*/  FMUL.FTZ R170, R170, R21 ;  /* 0x00000015aaaa7220 */ /* 0x000fc60000410000 */
        /* <DEDUP_REMOVED lines=27> */
[-C--:B0-----:R-:W-:Y:S01]  /*5a30*/  FMUL.FTZ R24, R24, R170.reuse ;  /* 0x000000aa18187220 */ /* 0x081fe20000410000 */
        /* <DEDUP_REMOVED lines=14> */
[----:B------:R-:W-:Y:S01]  /*5b20*/  MUFU.TANH R175, R175 ;  /* 0x000000af00af7308 */ /* 0x000fe20000002400 */
[----:B-1----:R-:W-:Y:S01]  /*5b30*/  FFMA.FTZ R153, R170, R217, R152 ;  /* 0x000000d9aa997223 */ /* 0x002fe20000010098 */
[----:B------:R-:W-:Y:S01]  /*5b40*/  FMUL.FTZ R217, R183, UR4 ;  /* 0x00000004b7d97c20 */ /* 0x000fe20008410000 */
[----:B------:R-:W-:Y:S01]  /*5b50*/  FMUL.FTZ R183, R190, UR4 ;  /* 0x00000004beb77c20 */ /* 0x000fe20008410000 */
[----:B------:R-:W-:Y:S01]  /*5b60*/  FMUL.FTZ R190, R195, UR4 ;  /* 0x00000004c3be7c20 */ /* 0x000fe20008410000 */
[-C--:B------:R-:W-:Y:S01]  /*5b70*/  FMUL.FTZ R52, R52, R170.reuse ;  /* 0x000000aa34347220 */ /* 0x080fe20000410000 */
[-C--:B------:R-:W-:Y:S01]  /*5b80*/  FMUL.FTZ R53, R53, R170.reuse ;  /* 0x000000aa35357220 */ /* 0x080fe20000410000 */
[----:B------:R-:W-:Y:S01]  /*5b90*/  FMUL.FTZ R56, R56, R170 ;  /* 0x000000aa38387220 */ /* 0x000fe20000410000 */
[----:B------:R-:W-:Y:S01]  /*5ba0*/  MUFU.TANH R179, R179 ;  /* 0x000000b300b37308 */ /* 0x000fe20000002400 */
        /* <DEDUP_REMOVED lines=15> */
[----:B------:R-:W1:Y:S01]  /*5ca0*/  MUFU.TANH R216, R216 ;  /* 0x000000d800d87308 */ /* 0x000e620000002400 */
[-C--:B------:R-:W-:Y:S01]  /*5cb0*/  FMUL.FTZ R81, R81, R170.reuse ;  /* 0x000000aa51517220 */ /* 0x080fe20000410000 */
[-C--:B------:R-:W-:Y:S01]  /*5cc0*/  FMUL.FTZ R84, R84, R170.reuse ;  /* 0x000000aa54547220 */ /* 0x080fe20000410000 */
[-C--:B------:R-:W-:Y:S01]  /*5cd0*/  FMUL.FTZ R85, R85, R170.reuse ;  /* 0x000000aa55557220 */ /* 0x080fe20000410000 */
[-C--:B------:R-:W-:Y:S01]  /*5ce0*/  FMUL.FTZ R88, R88, R170.reuse ;  /* 0x000000aa58587220 */ /* 0x080fe20000410000 */
[-C--:B------:R-:W-:Y:S01]  /*5cf0*/  FMUL.FTZ R89, R89, R170.reuse ;  /* 0x000000aa59597220 */ /* 0x080fe20000410000 */
[-C--:B------:R-:W-:Y:S01]  /*5d00*/  FMUL.FTZ R92, R92, R170.reuse ;  /* 0x000000aa5c5c7220 */ /* 0x080fe20000410000 */
[----:B------:R-:W-:Y:S01]  /*5d10*/  FMUL.FTZ R93, R93, R170 ;  /* 0x000000aa5d5d7220 */ /* 0x000fe20000410000 */
[----:B------:R-:W2:Y:S01]  /*5d20*/  MUFU.TANH R217, R217 ;  /* 0x000000d900d97308 */ /* 0x000ea20000002400 */
[----:B0-----:R-:W-:Y:S01]  /*5d30*/  FADD.FTZ R153, R154, R153 ;  /* 0x000000999a997221 */ /* 0x001fe20000010000 */
[----:B------:R-:W-:Y:S01]  /*5d40*/  F2FP.BF16.F32.PACK_AB R154, R167, R154 ;  /* 0x0000009aa79a723e */ /* 0x000fe200000010ff */
[-C--:B------:R-:W-:Y:S01]  /*5d50*/  FMUL.FTZ R96, R96, R170.reuse ;  /* 0x000000aa60607220 */ /* 0x080fe20000410000 */
[-C--:B------:R-:W-:Y:S01]  /*5d60*/  FMUL.FTZ R97, R97, R170.reuse ;  /* 0x000000aa61617220 */ /* 0x080fe20000410000 */
[----:B------:R-:W-:Y:S01]  /*5d70*/  FADD.FTZ R156, R167, R153 ;  /* 0x00000099a79c7221 */ /* 0x000fe20000010000 */
[----:B------:R-:W-:Y:S01]  /*5d80*/  FMNMX.FTZ R153, R193, R215, !PT ;  /* 0x000000d7c1997209 */ /* 0x000fe20007810000 */
[----:B------:R-:W0:Y:S01]  /*5d90*/  S2R R167, SR_TID.X ;  /* 0x0000000000a77919 */ /* 0x000e220000002100 */
[----:B------:R-:W3:Y:S01]  /*5da0*/  MUFU.TANH R178, R178 ;  /* 0x000000b200b27308 */ /* 0x000ee20000002400 */
[-C--:B------:R-:W-:Y:S01]  /*5db0*/  FMUL.FTZ R100, R100, R170.reuse ;  /* 0x000000aa64647220 */ /* 0x080fe20000410000 */
[----:B------:R-:W-:Y:S01]  /*5dc0*/  FMNMX.FTZ R153, R155, R153, !PT ;  /* 0x000000999b997209 */ /* 0x000fe20007810000 */
[-C--:B------:R-:W-:Y:S01]  /*5dd0*/  FMUL.FTZ R101, R101, R170.reuse ;  /* 0x000000aa65657220 */ /* 0x080fe20000410000 */
[-C--:B------:R-:W-:Y:S01]  /*5de0*/  FMUL.FTZ R104, R104, R170.reuse ;  /* 0x000000aa68687220 */ /* 0x080fe20000410000 */
[-C--:B------:R-:W-:Y:S01]  /*5df0*/  FMUL.FTZ R105, R105, R170.reuse ;  /* 0x000000aa69697220 */ /* 0x080fe20000410000 */
[----:B------:R-:W-:Y:S01]  /*5e00*/  FMNMX.FTZ R153, R197, R153, !PT ;  /* 0x00000099c5997209 */ /* 0x000fe20007810000 */
[-C--:B------:R-:W-:Y:S01]  /*5e10*/  FMUL.FTZ R108, R108, R170.reuse ;  /* 0x000000aa6c6c7220 */ /* 0x080fe20000410000 */
[----:B------:R-:W4:Y:S01]  /*5e20*/  MUFU.TANH R182, R182 ;  /* 0x000000b600b67308 */ /* 0x000f220000002400 */
[-C--:B------:R-:W-:Y:S01]  /*5e30*/  FMUL.FTZ R109, R109, R170.reuse ;  /* 0x000000aa6d6d7220 */ /* 0x080fe20000410000 */
[----:B------:R-:W-:Y:S01]  /*5e40*/  FMNMX.FTZ R153, R220, R153, !PT ;  /* 0x00000099dc997209 */ /* 0x000fe20007810000 */
[-C--:B------:R-:W-:Y:S01]  /*5e50*/  FMUL.FTZ R112, R112, R170.reuse ;  /* 0x000000aa70707220 */ /* 0x080fe20000410000 */
[-C--:B------:R-:W-:Y:S01]  /*5e60*/  FMUL.FTZ R113, R113, R170.reuse ;  /* 0x000000aa71717220 */ /* 0x080fe20000410000 */
[-C--:B------:R-:W-:Y:S01]  /*5e70*/  FMUL.FTZ R116, R116, R170.reuse ;  /* 0x000000aa74747220 */ /* 0x080fe20000410000 */
[----:B------:R-:W-:Y:S01]  /*5e80*/  FMNMX.FTZ R153, R158, R153, !PT ;  /* 0x000000999e997209 */ /* 0x000fe20007810000 */
[-C--:B------:R-:W-:Y:S01]  /*5e90*/  FMUL.FTZ R117, R117, R170.reuse ;  /* 0x000000aa75757220 */ /* 0x080fe20000410000 */
[----:B------:R-:W5:Y:S01]  /*5ea0*/  MUFU.TANH R183, R183 ;  /* 0x000000b700b77308 */ /* 0x000f620000002400 */
[-C--:B------:R-:W-:Y:S01]  /*5eb0*/  FMUL.FTZ R120, R120, R170.reuse ;  /* 0x000000aa78787220 */ /* 0x080fe20000410000 */
[----:B------:R-:W-:Y:S01]  /*5ec0*/  FMNMX.FTZ R153, R159, R153, !PT ;  /* 0x000000999f997209 */ /* 0x000fe20007810000 */
[-C--:B------:R-:W-:Y:S01]  /*5ed0*/  FMUL.FTZ R121, R121, R170.reuse ;  /* 0x000000aa79797220 */ /* 0x080fe20000410000 */
[-C--:B------:R-:W-:Y:S01]  /*5ee0*/  FMUL.FTZ R124, R124, R170.reuse ;  /* 0x000000aa7c7c7220 */ /* 0x080fe20000410000 */
[-C--:B------:R-:W-:Y:S01]  /*5ef0*/  FMUL.FTZ R125, R125, R170.reuse ;  /* 0x000000aa7d7d7220 */ /* 0x080fe20000410000 */
[----:B------:R-:W-:Y:S01]  /*5f00*/  FMNMX.FTZ R153, R163, R153, !PT ;  /* 0x00000099a3997209 */ /* 0x000fe20007810000 */
[-C--:B------:R-:W-:Y:S01]  /*5f10*/  FMUL.FTZ R128, R128, R170.reuse ;  /* 0x000000aa80807220 */ /* 0x080fe20000410000 */
[----:B------:R-:W0:Y:S01]  /*5f20*/  MUFU.TANH R186, R186 ;  /* 0x000000ba00ba7308 */ /* 0x000e220000002400 */
        /* <DEDUP_REMOVED lines=16> */
[----:B------:R-:W-:Y:S01]  /*6030*/  FMUL.FTZ R149, R149, R170 ;  /* 0x000000aa95957220 */ /* 0x000fe20000410000 */
[----:B------:R-:W-:Y:S01]  /*6040*/  FMNMX.FTZ R153, R227, R153, !PT ;  /* 0x00000099e3997209 */ /* 0x000fe20007810000 */
[----:B------:R-:W-:-:S03]  /*6050*/  IMAD.U32 R170, RZ, RZ, UR5 ;  /* 0x00000005ffaa7e24 */ /* 0x000fc6000f8e00ff */
[----:B------:R-:W-:Y:S02]  /*6060*/  FMNMX.FTZ R153, R175, R153, !PT ;  /* 0x00000099af997209 */ /* 0x000fe40007810000 */
[----:B------:R-:W0:Y:S02]  /*6070*/  MUFU.TANH R191, R191 ;  /* 0x000000bf00bf7308 */ /* 0x000e240000002400 */
[----:B------:R-:W-:-:S04]  /*6080*/  FMNMX.FTZ R153, R179, R153, !PT ;  /* 0x00000099b3997209 */ /* 0x000fc80007810000 */
[----:B-1----:R-:W-:Y:S02]  /*6090*/  FMNMX.FTZ R153, R216, R153, !PT ;  /* 0x00000099d8997209 */ /* 0x002fe40007810000 */
[----:B------:R-:W1:Y:S02]  /*60a0*/  MUFU.TANH R194, R194 ;  /* 0x000000c200c27308 */ /* 0x000e640000002400 */
[----:B--2---:R-:W-:-:S04]  /*60b0*/  FMNMX.FTZ R153, R217, R153, !PT ;  /* 0x00000099d9997209 */ /* 0x004fc80007810000 */
[----:B---3--:R-:W-:Y:S02]  /*60c0*/  FMNMX.FTZ R153, R178, R153, !PT ;  /* 0x00000099b2997209 */ /* 0x008fe40007810000 */
[----:B------:R-:W-:Y:S02]  /*60d0*/  MUFU.EX2 R161, R161 ;  /* 0x000000a100a17308 */ /* 0x000fe40000000800 */
[----:B----4-:R-:W-:-:S04]  /*60e0*/  FMNMX.FTZ R153, R182, R153, !PT ;  /* 0x00000099b6997209 */ /* 0x010fc80007810000 */
[----:B-----5:R-:W-:Y:S02]  /*60f0*/  FMNMX.FTZ R153, R183, R153, !PT ;  /* 0x00000099b7997209 */ /* 0x020fe40007810000 */
[----:B------:R-:W-:Y:S02]  /*6100*/  MUFU.EX2 R168, R168 ;  /* 0x000000a800a87308 */ /* 0x000fe40000000800 */
[----:B0-----:R-:W-:-:S04]  /*6110*/  FMNMX.FTZ R153, R186, R153, !PT ;  /* 0x00000099ba997209 */ /* 0x001fc80007810000 */
[----:B------:R-:W-:Y:S02]  /*6120*/  FMNMX.FTZ R153, R187, R153, !PT ;  /* 0x00000099bb997209 */ /* 0x000fe40007810000 */
[----:B------:R-:W-:Y:S02]  /*6130*/  MUFU.EX2 R169, R169 ;  /* 0x000000a900a97308 */ /* 0x000fe40000000800 */
[----:B------:R-:W-:-:S04]  /*6140*/  FMNMX.FTZ R153, R190, R153, !PT ;  /* 0x00000099be997209 */ /* 0x000fc80007810000 */
[----:B------:R-:W-:Y:S02]  /*6150*/  FMNMX.FTZ R153, R191, R153, !PT ;  /* 0x00000099bf997209 */ /* 0x000fe40007810000 */
[----:B------:R-:W-:Y:S02]  /*6160*/  MUFU.EX2 R172, R172 ;  /* 0x000000ac00ac7308 */ /* 0x000fe40000000800 */
[----:B-1----:R-:W-:-:S05]  /*6170*/  FMNMX.FTZ R153, R194, R153, !PT ;  /* 0x00000099c2997209 */ /* 0x002fca0007810000 */
        /* <DEDUP_REMOVED lines=10> */
[----:B0-----:R-:W-:-:S07]  /*6220*/  FMNMX.FTZ R164, R164, R153, !PT ;  /* 0x00000099a4a47209 */ /* 0x001fce0007810000 */
[----:B------:R-:W-:Y:S01]  /*6230*/  MUFU.EX2 R188, R188 ;  /* 0x000000bc00bc7308 */ /* 0x000fe20000000800 */
[C---:B------:R-:W-:Y:S01]  /*6240*/  FADD.FTZ R153, -R164.reuse, R215 ;  /* 0x000000d7a4997221 */ /* 0x040fe20000010100 */
[----:B------:R-:W-:Y:S01]  /*6250*/  SHF.R.U32.HI R215, RZ, 0x7, R167 ;  /* 0x00000007ffd77819 */ /* 0x000fe200000116a7 */
[-C--:B------:R-:W-:Y:S02]  /*6260*/  FMUL.FTZ R198, R164, R21.reuse ;  /* 0x00000015a4c67220 */ /* 0x080fe40000410000 */
[-C--:B------:R-:W-:Y:S01]  /*6270*/  FMUL.FTZ R153, R153, R21.reuse ;  /* 0x0000001599997220 */ /* 0x080fe20000410000 */
[----:B------:R-:W-:Y:S01]  /*6280*/  IADD3 R167, -R215, 0xb, RZ ;  /* 0x0000000bd7a77810 */ /* 0x000fe20007ffe1ff */
        /* <DEDUP_REMOVED lines=8> */
[----:B------:R-:W-:-:S02]  /*6310*/  FFMA.FTZ R194, R194, R21, -R198 ;  /* 0x00000015c2c27223 */ /* 0x000fc400000108c6 */
[----:B------:R-:W-:Y:S01]  /*6320*/  MUFU.EX2 R193, R193 ;  /* 0x000000c100c17308 */ /* 0x000fe20000000800 */
[C---:B0-----:R-:W-:Y:S02]  /*6330*/  @!P1 VIADD R153, R170.reuse, 0x32440 ;  /* 0x00032440aa999836 */ /* 0x041fe40000000000 */
[----:B------:R-:W-:-:S03]  /*6340*/  @!P1 VIADD R170, R170, 0x32460 ;  /* 0x00032460aaaa9836 */ /* 0x000fc60000000000 */
[----:B------:R-:W-:Y:S01]  /*6350*/  @!P1 PRMT R153, RZ, 0x654, R153 ;  /* 0x00000654ff999816 */ /* 0x000fe20000000099 */
[----:B------:R0:W-:Y:S06]  /*6360*/  BAR.ARV R167, 0x100 ;  /* 0x000400a70000751d */ /* 0x0001ec0000002000 */
[----:B------:R2:W-:Y:S01]  /*6370*/  @!P1 SYNCS.ARRIVE.TRANS64.RED.A1T0 RZ, [R153+URZ], RZ ;  /* 0x000000ff99ff99a7 */ /* 0x0005e2000810043f */
[----:B------:R-:W3:Y:S01]  /*6380*/  MUFU.EX2 R199, R199 ;  /* 0x000000c700c77308 */ /* 0x000ee20000000800 */
[-C--:B-1----:R-:W-:Y:S01]  /*6390*/  FMUL.FTZ R26, R26, R195.reuse ;  /* 0x000000c31a1a7220 */ /* 0x082fe20000410000 */
[-C--:B------:R-:W-:Y:S01]  /*63a0*/  FMUL.FTZ R27, R27, R195.reuse ;  /* 0x000000c31b1b7220 */ /* 0x080fe20000410000 */
[-C--:B------:R-:W-:Y:S01]  /*63b0*/  FMUL.FTZ R30, R30, R195.reuse ;  /* 0x000000c31e1e7220 */ /* 0x080fe20000410000 */
[-C--:B------:R-:W-:Y:S01]  /*63c0*/  FMUL.FTZ R31, R31, R195.reuse ;  /* 0x000000c31f1f7220 */ /* 0x080fe20000410000 */
[-C--:B------:R-:W-:Y:S01]  /*63d0*/  FMUL.FTZ R34, R34, R195.reuse ;  /* 0x000000c322227220 */ /* 0x080fe20000410000 */
[----:B------:R-:W-:Y:S01]  /*63e0*/  FMUL.FTZ R35, R35, R195 ;  /* 0x000000c323237220 */ /* 0x000fe20000410000 */
[----:B--2---:R-:W-:-:S02]  /*63f0*/  VIADD R153, R215, 0x8 ;  /* 0x00000008d7997836 */ /* 0x004fc40000000000 */
[----:B------:R-:W-:Y:S01]  /*6400*/  FFMA.FTZ R215, R220, R21, -R198 ;  /* 0x00000015dcd77223 */ /* 0x000fe200000108c6 */
[----:B------:R-:W-:Y:S01]  /*6410*/  MUFU.EX2 R197, R197 ;  /* 0x000000c500c57308 */ /* 0x000fe20000000800 */
[-C--:B------:R-:W-:Y:S01]  /*6420*/  FMUL.FTZ R38, R38, R195.reuse ;  /* 0x000000c326267220 */ /* 0x080fe20000410000 */
[-C--:B------:R-:W-:Y:S01]  /*6430*/  FMUL.FTZ R39, R39, R195.reuse ;  /* 0x000000c327277220 */ /* 0x080fe20000410000 */
[----:B------:R3:W-:Y:S01]  /*6440*/  BAR.SYNC.DEFER_BLOCKING R153, 0x100 ;  /* 0x000400990000751d */ /* 0x0007e20000010000 */
        /* <DEDUP_REMOVED lines=57> */
[----:B---3--:R-:W-:Y:S01]  /*67e0*/  F2FP.BF16.F32.PACK_AB R153, R199, R193 ;  /* 0x000000c1c799723e */ /* 0x008fe200000010ff */
[----:B------:R-:W2:Y:S01]  /*67f0*/  MUFU.EX2 R220, R160 ;  /* 0x000000a000dc7308 */ /* 0x000ea20000000800 */
[----:B-1----:R-:W-:Y:S01]  /*6800*/  F2FP.BF16.F32.PACK_AB R155, R215, R197 ;  /* 0x000000c5d79b723e */ /* 0x002fe200000010ff */
[----:B------:R-:W-:Y:S01]  /*6810*/  FFMA.FTZ R193, R195, R214, R193 ;  /* 0x000000d6c3c17223 */ /* 0x000fe200000100c1 */
[----:B------:R-:W-:-:S02]  /*6820*/  @!P1 PRMT R170, RZ, 0x654, R170 ;  /* 0x00000654ffaa9816 */ /* 0x000fc400000000aa */
[----:B------:R-:W-:Y:S01]  /*6830*/  WARPGROUP.ARRIVE ;  /* 0x00000000000079c5 */ /* 0x000fe20000000000 */
[----:B------:R-:W-:Y:S02]  /*6840*/  FADD.FTZ R193, R199, R193 ;  /* 0x000000c1c7c17221 */ /* 0x000fe40000010000 */
[----:B------:R1:W-:Y:S02]  /*6850*/  MUFU.EX2 R160, R165 ;  /* 0x000000a500a07308 */ /* 0x0003e40000000800 */
[----:B------:R-:W-:Y:S01]  /*6860*/  FADD.FTZ R193, R197, R193 ;  /* 0x000000c1c5c17221 */ /* 0x000fe20000010000 */
[----:B------:R-:W-:Y:S01]  /*6870*/  HGMMA.64x256x16.F32.BF16 R24, R152, gdesc[UR8].tnspB, R24, gsb0 ;  /* 0x43e0000898187df0 */ /* 0x000fe20008001818 */
[----:B------:R-:W-:Y:S01]  /*6880*/  UIADD3 UR10, UR6, 0x80, URZ ;  /* 0x00000080060a7890 */ /* 0x000fe2000fffe03f */
[----:B------:R-:W-:Y:S01]  /*6890*/  UMOV UR11, 0x40000040 ;  /* 0x40000040000b7882 */ /* 0x000fe20000000000 */
[----:B------:R-:W-:Y:S02]  /*68a0*/  FADD.FTZ R215, R215, R193 ;  /* 0x000000c1d7d77221 */ /* 0x000fe40000010000 */
[----:B------:R-:W-:Y:S01]  /*68b0*/  MUFU.EX2 R189, R189 ;  /* 0x000000bd00bd7308 */ /* 0x000fe20000000800 */
[----:B-1----:R-:W-:Y:S01]  /*68c0*/  FFMA.FTZ R165, R166, R21, -R198 ;  /* 0x00000015a6a57223 */ /* 0x002fe200000108c6 */
[----:B--2---:R-:W-:-:S06]  /*68d0*/  FADD.FTZ R156, R220, R156 ;  /* 0x0000009cdc9c7221 */ /* 0x004fcc0000010000 */
        /* <DEDUP_REMOVED lines=10> */
[-CC-:B------:R-:W-:Y:S01]  /*6980*/  FFMA.FTZ R152, R158, R21.reuse, -R198.reuse ;  /* 0x000000159e987223 */ /* 0x180fe200000108c6 */
[-CC-:B------:R-:W-:Y:S01]  /*6990*/  FFMA.FTZ R153, R159, R21.reuse, -R198.reuse ;  /* 0x000000159f997223 */ /* 0x180fe200000108c6 */
[----:B------:R-:W-:-:S03]  /*69a0*/  FFMA.FTZ R155, R163, R21, -R198 ;  /* 0x00000015a39b7223 */ /* 0x000fc600000108c6 */
[----:B------:R-:W1:Y:S01]  /*69b0*/  MUFU.EX2 R154, R157 ;  /* 0x0000009d009a7308 */ /* 0x000e620000000800 */
[C---:B------:R-:W-:Y:S01]  /*69c0*/  FADD.FTZ R163, R161.reuse, R156 ;  /* 0x0000009ca1a37221 */ /* 0x040fe20000010000 */
[----:B------:R-:W-:-:S06]  /*69d0*/  F2FP.BF16.F32.PACK_AB R156, R161, R220 ;  /* 0x000000dca19c723e */ /* 0x000fcc00000010ff */
[----:B------:R-:W2:Y:S08]  /*69e0*/  MUFU.EX2 R152, R152 ;  /* 0x0000009800987308 */ /* 0x000eb00000000800 */
[----:B------:R-:W3:Y:S01]  /*69f0*/  MUFU.EX2 R153, R153 ;  /* 0x0000009900997308 */ /* 0x000ee20000000800 */
[----:B-1----:R-:W-:Y:S01]  /*6a00*/  F2FP.BF16.F32.PACK_AB R158, R160, R154 ;  /* 0x0000009aa09e723e */ /* 0x002fe200000010ff */
[----:B------:R-:W-:-:S04]  /*6a10*/  FADD.FTZ R154, R154, R163 ;  /* 0x000000a39a9a7221 */ /* 0x000fc80000010000 */
[----:B------:R-:W-:Y:S01]  /*6a20*/  FADD.FTZ R154, R160, R154 ;  /* 0x0000009aa09a7221 */ /* 0x000fe20000010000 */
[----:B------:R-:W-:Y:S01]  /*6a30*/  F2FP.BF16.F32.PACK_AB R160, R169, R168 ;  /* 0x000000a8a9a0723e */ /* 0x000fe200000010ff */
[----:B------:R-:W1:Y:S01]  /*6a40*/  MUFU.EX2 R155, R155 ;  /* 0x0000009b009b7308 */ /* 0x000e620000000800 */
[----:B--2---:R-:W-:Y:S01]  /*6a50*/  FADD.FTZ R215, R152, R215 ;  /* 0x000000d798d77221 */ /* 0x004fe20000010000 */
[----:B------:R-:W-:Y:S01]  /*6a60*/  FADD.FTZ R154, R168, R154 ;  /* 0x0000009aa89a7221 */ /* 0x000fe20000010000 */
[----:B------:R-:W-:-:S03]  /*6a70*/  FFMA.FTZ R168, R178, R21, -R198 ;  /* 0x00000015b2a87223 */ /* 0x000fc600000108c6 */
[----:B------:R-:W-:Y:S01]  /*6a80*/  FADD.FTZ R154, R169, R154 ;  /* 0x0000009aa99a7221 */ /* 0x000fe20000010000 */
[----:B------:R-:W-:Y:S01]  /*6a90*/  FFMA.FTZ R169, R182, R21, -R198 ;  /* 0x00000015b6a97223 */ /* 0x000fe200000108c6 */
[C---:B---3--:R-:W-:Y:S01]  /*6aa0*/  F2FP.BF16.F32.PACK_AB R157, R153.reuse, R152 ;  /* 0x00000098999d723e */ /* 0x048fe200000010ff */
[----:B------:R-:W-:Y:S01]  /*6ab0*/  FADD.FTZ R166, R153, R215 ;  /* 0x000000d799a67221 */ /* 0x000fe20000010000 */
[----:B------:R-:W-:Y:S01]  /*6ac0*/  F2FP.BF16.F32.PACK_AB R152, R177, R176 ;  /* 0x000000b0b198723e */ /* 0x000fe200000010ff */
[----:B------:R-:W-:Y:S01]  /*6ad0*/  MUFU.EX2 R168, R168 ;  /* 0x000000a800a87308 */ /* 0x000fe20000000800 */
[----:B------:R-:W-:Y:S01]  /*6ae0*/  IMAD.MOV.U32 R215, RZ, RZ, R164 ;  /* 0x000000ffffd77224 */ /* 0x000fe200078e00a4 */
[----:B-1----:R-:W-:Y:S01]  /*6af0*/  F2FP.BF16.F32.PACK_AB R159, R165, R155 ;  /* 0x0000009ba59f723e */ /* 0x002fe200000010ff */
[----:B------:R-:W-:-:S05]  /*6b00*/  FADD.FTZ R166, R155, R166 ;  /* 0x000000a69ba67221 */ /* 0x000fca0000010000 */
[----:B------:R-:W-:Y:S01]  /*6b10*/  MUFU.EX2 R169, R169 ;  /* 0x000000a900a97308 */ /* 0x000fe20000000800 */
[----:B------:R-:W-:Y:S01]  /*6b20*/  WARPGROUP.ARRIVE ;  /* 0x00000000000079c5 */ /* 0x000fe20000000000 */
[----:B------:R-:W-:-:S05]  /*6b30*/  FADD.FTZ R166, R165, R166 ;  /* 0x000000a6a5a67221 */ /* 0x000fca0000010000 */
[----:B------:R-:W-:Y:S01]  /*6b40*/  HGMMA.64x256x16.F32.BF16 R24, R156, gdesc[UR8].tnspB, R24, gsb0 ;  /* 0x43e000089c187df0 */ /* 0x000fe20008001818 */
[----:B------:R-:W-:Y:S01]  /*6b50*/  UIADD3 UR10, UR6, 0x100, URZ ;  /* 0x00000100060a7890 */ /* 0x000fe2000fffe03f */
[----:B------:R-:W-:Y:S01]  /*6b60*/  UMOV UR11, 0x40000040 ;  /* 0x40000040000b7882 */ /* 0x000fe20000000000 */
[----:B------:R-:W-:Y:S02]  /*6b70*/  WARPGROUP.DEPBAR.LE gsb0, 0x0 ;  /* 0x00008000000079c5 */ /* 0x000fe40000010000 */
[-CC-:B------:R-:W-:Y:S01]  /*6b80*/  FFMA.FTZ R158, R162, R21.reuse, -R198.reuse ;  /* 0x00000015a29e7223 */ /* 0x180fe200000108c6 */
[-CC-:B------:R-:W-:Y:S01]  /*6b90*/  FFMA.FTZ R156, R171, R21.reuse, -R198.reuse ;  /* 0x00000015ab9c7223 */ /* 0x180fe200000108c6 */
[-CC-:B------:R-:W-:Y:S01]  /*6ba0*/  FFMA.FTZ R157, R174, R21.reuse, -R198.reuse ;  /* 0x00000015ae9d7223 */ /* 0x180fe200000108c6 */
[-C--:B------:R-:W-:Y:S01]  /*6bb0*/  FFMA.FTZ R159, R227, R21.reuse, -R198 ;  /* 0x00000015e39f7223 */ /* 0x080fe200000108c6 */
[----:B------:R-:W-:Y:S01]  /*6bc0*/  F2FP.BF16.F32.PACK_AB R162, R173, R172 ;  /* 0x000000acada2723e */ /* 0x000fe200000010ff */
[----:B------:R-:W-:Y:S01]  /*6bd0*/  FADD.FTZ R172, R172, R154 ;  /* 0x0000009aacac7221 */ /* 0x000fe20000010000 */
[----:B------:R-:W1:Y:S01]  /*6be0*/  MUFU.EX2 R158, R158 ;  /* 0x0000009e009e7308 */ /* 0x000e620000000800 */
[----:B------:R-:W-:Y:S01]  /*6bf0*/  F2FP.BF16.F32.PACK_AB R154, R181, R180 ;  /* 0x000000b4b59a723e */ /* 0x000fe200000010ff */
[----:B------:R-:W-:Y:S01]  /*6c00*/  FFMA.FTZ R171, R183, R21, -R198 ;  /* 0x00000015b7ab7223 */ /* 0x000fe200000108c6 */
[----:B------:R-:W-:-:S04]  /*6c10*/  FADD.FTZ R173, R173, R172 ;  /* 0x000000acadad7221 */ /* 0x000fc80000010000 */
[----:B------:R-:W-:Y:S01]  /*6c20*/  FADD.FTZ R173, R176, R173 ;  /* 0x000000adb0ad7221 */ /* 0x000fe20000010000 */
[----:B------:R-:W2:Y:S03]  /*6c30*/  MUFU.EX2 R156, R156 ;  /* 0x0000009c009c7308 */ /* 0x000ea60000000800 */
[----:B------:R-:W-:-:S04]  /*6c40*/  FADD.FTZ R173, R177, R173 ;  /* 0x000000adb1ad7221 */ /* 0x000fc80000010000 */
[----:B------:R-:W-:Y:S01]  /*6c50*/  FADD.FTZ R173, R180, R173 ;  /* 0x000000adb4ad7221 */ /* 0x000fe20000010000 */
[----:B------:R-:W3:Y:S01]  /*6c60*/  MUFU.EX2 R157, R157 ;  /* 0x0000009d009d7308 */ /* 0x000ee20000000800 */
[----:B-1----:R-:W-:Y:S02]  /*6c70*/  FADD.FTZ R166, R158, R166 ;  /* 0x000000a69ea67221 */ /* 0x002fe40000010000 */
[----:B------:R-:W-:-:S04]  /*6c80*/  FADD.FTZ R173, R181, R173 ;  /* 0x000000adb5ad7221 */ /* 0x000fc80000010000 */
[----:B------:R-:W-:Y:S01]  /*6c90*/  FADD.FTZ R173, R184, R173 ;  /* 0x000000adb8ad7221 */ /* 0x000fe20000010000 */
[----:B------:R-:W1:Y:S01]  /*6ca0*/  MUFU.EX2 R159, R159 ;  /* 0x0000009f009f7308 */ /* 0x000e620000000800 */
[C---:B--2---:R-:W-:Y:S01]  /*6cb0*/  F2FP.BF16.F32.PACK_AB R161, R156.reuse, R158 ;  /* 0x0000009e9ca1723e */ /* 0x044fe200000010ff */
[----:B------:R-:W-:Y:S01]  /*6cc0*/  FADD.FTZ R166, R156, R166 ;  /* 0x000000a69ca67221 */ /* 0x000fe20000010000 */
[----:B------:R-:W-:-:S05]  /*6cd0*/  FADD.FTZ R173, R185, R173 ;  /* 0x000000adb9ad7221 */ /* 0x000fca0000010000 */
[----:B------:R-:W-:Y:S01]  /*6ce0*/  MUFU.EX2 R171, R171 ;  /* 0x000000ab00ab7308 */ /* 0x000fe20000000800 */
[----:B---3--:R-:W-:-:S07]  /*6cf0*/  FADD.FTZ R166, R157, R166 ;  /* 0x000000a69da67221 */ /* 0x008fce0000010000 */
[----:B------:R-:W-:Y:S01]  /*6d00*/  MUFU.EX2 R172, R186 ;  /* 0x000000ba00ac7308 */ /* 0x000fe20000000800 */
[C---:B-1----:R-:W-:Y:S01]  /*6d10*/  F2FP.BF16.F32.PACK_AB R163, R159.reuse, R157 ;  /* 0x0000009d9fa3723e */ /* 0x042fe200000010ff */
[----:B------:R-:W-:-:S03]  /*6d20*/  FADD.FTZ R166, R159, R166 ;  /* 0x000000a69fa67221 */ /* 0x000fc60000010000 */
[----:B------:R-:W-:-:S06]  /*6d30*/  WARPGROUP.ARRIVE ;  /* 0x00000000000079c5 */ /* 0x000fcc0000000000 */
[----:B------:R-:W-:Y:S01]  /*6d40*/  HGMMA.64x256x16.F32.BF16 R24, R160, gdesc[UR8].tnspB, R24, gsb0 ;  /* 0x43e00008a0187df0 */ /* 0x000fe20008001818 */
[----:B------:R-:W-:Y:S01]  /*6d50*/  UIADD3 UR10, UR6, 0x180, URZ ;  /* 0x00000180060a7890 */ /* 0x000fe2000fffe03f */
[----:B------:R-:W-:Y:S01]  /*6d60*/  UMOV UR11, 0x40000040 ;  /* 0x40000040000b7882 */ /* 0x000fe20000000000 */
[----:B------:R-:W-:Y:S02]  /*6d70*/  WARPGROUP.DEPBAR.LE gsb0, 0x0 ;  /* 0x00008000000079c5 */ /* 0x000fe40000010000 */
[-CC-:B------:R-:W-:Y:S01]  /*6d80*/  FFMA.FTZ R162, R175, R21.reuse, -R198.reuse ;  /* 0x00000015afa27223 */ /* 0x180fe200000108c6 */
[-CC-:B------:R-:W-:Y:S01]  /*6d90*/  FFMA.FTZ R160, R179, R21.reuse, -R198.reuse ;  /* 0x00000015b3a07223 */ /* 0x180fe200000108c6 */
[-CC-:B------:R-:W-:Y:S01]  /*6da0*/  FFMA.FTZ R161, R216, R21.reuse, -R198.reuse ;  /* 0x00000015d8a17223 */ /* 0x180fe200000108c6 */
[----:B------:R-:W-:Y:S01]  /*6db0*/  FFMA.FTZ R163, R217, R21, -R198 ;  /* 0x00000015d9a37223 */ /* 0x000fe200000108c6 */
[----:B------:R-:W-:Y:S02]  /*6dc0*/  IMAD.MOV.U32 R216, RZ, RZ, R20 ;  /* 0x000000ffffd87224 */ /* 0x000fe400078e0014 */
[----:B------:R-:W-:Y:S08]  /*6dd0*/  MUFU.EX2 R162, R162 ;  /* 0x000000a200a27308 */ /* 0x000ff00000000800 */
[----:B------:R-:W1:Y:S08]  /*6de0*/  MUFU.EX2 R160, R160 ;  /* 0x000000a000a07308 */ /* 0x000e700000000800 */
[----:B------:R-:W2:Y:S08]  /*6df0*/  MUFU.EX2 R161, R161 ;  /* 0x000000a100a17308 */ /* 0x000eb00000000800 */
[----:B------:R-:W3:Y:S01]  /*6e00*/  MUFU.EX2 R163, R163 ;  /* 0x000000a300a37308 */ /* 0x000ee20000000800 */
[----:B-1----:R-:W-:Y:S01]  /*6e10*/  F2FP.BF16.F32.PACK_AB R153, R160, R162 ;  /* 0x000000a2a099723e */ /* 0x002fe200000010ff */
[----:B------:R-:W-:-:S04]  /*6e20*/  FADD.FTZ R162, R162, R166 ;  /* 0x000000a6a2a27221 */ /* 0x000fc80000010000 */
[----:B------:R-:W-:-:S04]  /*6e30*/  FADD.FTZ R162, R160, R162 ;  /* 0x000000a2a0a27221 */ /* 0x000fc80000010000 */
[----:B--2---:R-:W-:Y:S01]  /*6e40*/  FADD.FTZ R162, R161, R162 ;  /* 0x000000a2a1a27221 */ /* 0x004fe20000010000 */
[----:B---3--:R-:W-:-:S03]  /*6e50*/  F2FP.BF16.F32.PACK_AB R155, R163, R161 ;  /* 0x000000a1a39b723e */ /* 0x008fc600000010ff */
[----:B------:R-:W-:Y:S01]  /*6e60*/  FADD.FTZ R162, R163, R162 ;  /* 0x000000a2a3a27221 */ /* 0x000fe20000010000 */
[----:B------:R-:W-:-:S03]  /*6e70*/  WARPGROUP.ARRIVE ;  /* 0x00000000000079c5 */ /* 0x000fc60000000000 */
[----:B------:R-:W-:-:S04]  /*6e80*/  FADD.FTZ R162, R168, R162 ;  /* 0x000000a2a8a27221 */ /* 0x000fc80000010000 */
[----:B------:R-:W-:Y:S01]  /*6e90*/  FADD.FTZ R162, R169, R162 ;  /* 0x000000a2a9a27221 */ /* 0x000fe20000010000 */
[----:B------:R-:W-:Y:S01]  /*6ea0*/  HGMMA.64x256x16.F32.BF16 R24, R152, gdesc[UR8].tnspB, R24, gsb0 ;  /* 0x43e0000898187df0 */ /* 0x000fe20008001818 */
[----:B------:R-:W-:Y:S01]  /*6eb0*/  UIADD3 UR10, UR6, 0x200, URZ ;  /* 0x00000200060a7890 */ /* 0x000fe2000fffe03f */
[----:B------:R-:W-:Y:S01]  /*6ec0*/  UMOV UR11, 0x40000040 ;  /* 0x40000040000b7882 */ /* 0x000fe20000000000 */
[----:B------:R-:W-:Y:S01]  /*6ed0*/  UIADD3 UR6, UR6, 0x280, URZ ;  /* 0x0000028006067890 */ /* 0x000fe2000fffe03f */
[----:B------:R-:W-:Y:S02]  /*6ee0*/  WARPGROUP.DEPBAR.LE gsb0, 0x0 ;  /* 0x00008000000079c5 */ /* 0x000fe40000010000 */
[----:B------:R-:W-:Y:S02]  /*6ef0*/  F2FP.BF16.F32.PACK_AB R152, R185, R184 ;  /* 0x000000b8b998723e */ /* 0x000fe400000010ff */
[----:B------:R-:W-:Y:S01]  /*6f00*/  F2FP.BF16.F32.PACK_AB R154, R189, R188 ;  /* 0x000000bcbd9a723e */ /* 0x000fe200000010ff */
[----:B------:R-:W-:Y:S01]  /*6f10*/  FADD.FTZ R188, R188, R173 ;  /* 0x000000adbcbc7221 */ /* 0x000fe20000010000 */
[----:B------:R-:W-:-:S02]  /*6f20*/  F2FP.BF16.F32.PACK_AB R153, R169, R168 ;  /* 0x000000a8a999723e */ /* 0x000fc400000010ff */
[C---:B------:R-:W-:Y:S01]  /*6f30*/  F2FP.BF16.F32.PACK_AB R155, R172.reuse, R171 ;  /* 0x000000abac9b723e */ /* 0x040fe200000010ff */
[----:B------:R-:W-:Y:S01]  /*6f40*/  FADD.FTZ R171, R171, R162 ;  /* 0x000000a2abab7221 */ /* 0x000fe20000010000 */
[----:B------:R-:W-:Y:S02]  /*6f50*/  FADD.FTZ R189, R189, R188 ;  /* 0x000000bcbdbd7221 */ /* 0x000fe40000010000 */
[----:B------:R-:W-:Y:S01]  /*6f60*/  WARPGROUP.ARRIVE ;  /* 0x00000000000079c5 */ /* 0x000fe20000000000 */
[----:B------:R-:W-:Y:S01]  /*6f70*/  FADD.FTZ R172, R172, R171 ;  /* 0x000000abacac7221 */ /* 0x000fe20000010000 */
[----:B------:R-:W-:-:S10]  /*6f80*/  FADD.FTZ R189, R192, R189 ;  /* 0x000000bdc0bd7221 */ /* 0x000fd40000010000 */
[----:B------:R-:W-:Y:S01]  /*6f90*/  HGMMA.64x256x16.F32.BF16 R24, R152, gdesc[UR8].tnspB, R24, gsb0 ;  /* 0x43e0000898187df0 */ /* 0x000fe20008001818 */
[----:B------:R-:W-:Y:S01]  /*6fa0*/  UMOV UR10, UR6 ;  /* 0x00000006000a7c82 */ /* 0x000fe20008000000 */
[----:B------:R-:W-:Y:S01]  /*6fb0*/  UMOV UR11, 0x40000040 ;  /* 0x40000040000b7882 */ /* 0x000fe20000000000 */
[C---:B------:R-:W-:Y:S01]  /*6fc0*/  FADD.FTZ R189, R218.reuse, R189 ;  /* 0x000000bddabd7221 */ /* 0x040fe20000010000 */
[----:B------:R-:W-:Y:S02]  /*6fd0*/  WARPGROUP.DEPBAR.LE gsb0, 0x0 ;  /* 0x00008000000079c5 */ /* 0x000fe40000010000 */
[----:B------:R-:W-:Y:S02]  /*6fe0*/  F2FP.BF16.F32.PACK_AB R152, R218, R192 ;  /* 0x000000c0da98723e */ /* 0x000fe400000010ff */
        /* <DEDUP_REMOVED lines=8> */
[----:B------:R-:W-:-:S04]  /*7070*/  FADD.FTZ R191, R191, R190 ;  /* 0x000000bebfbf7221 */ /* 0x000fc80000010000 */
[----:B------:R-:W-:-:S07]  /*7080*/  FADD.FTZ R214, R194, R191 ;  /* 0x000000bfc2d67221 */ /* 0x000fce0000010000 */
[----:B------:R-:W-:Y:S03]  /*7090*/  HGMMA.64x256x16.F32.BF16 R24, R152, gdesc[UR8].tnspB, R24, gsb0 ;  /* 0x43e0000898187df0 */ /* 0x000fe60008001818 */
[----:B------:R-:W-:Y:S02]  /*70a0*/  WARPGROUP.DEPBAR.LE gsb0, 0x0 ;  /* 0x00008000000079c5 */ /* 0x000fe40000010000 */
[----:B------:R0:W-:Y:S01]  /*70b0*/  @!P1 SYNCS.ARRIVE.TRANS64.RED.A1T0 RZ, [R170+URZ], RZ ;  /* 0x000000ffaaff99a7 */ /* 0x0001e2000810043f */
[----:B------:R-:W-:Y:S05]  /*70c0*/  @P2 BRA `(.L_x_10112) ;  /* 0xffffffd400c02947 */ /* 0x000fea000383ffff */
.L_x_10103:
[----:B------:R-:W2:Y:S01]  /*70d0*/  LDL.LU R152, [R1+0x14] ;  /* 0x0000140001987983 */ /* 0x000ea20000300800 */
[----:B------:R-:W-:Y:S01]  /*70e0*/  UIADD3 UR36, UR36, 0x1, URZ ;  /* 0x0000000124247890 */ /* 0x000fe2000fffe03f */
[----:B------:R1:W-:Y:S06]  /*70f0*/  BAR.ARV R167, 0x100 ;  /* 0x000400a70000751d */ /* 0x0003ec0000002000 */
[----:B------:R-:W-:Y:S02]  /*7100*/  UISETP.NE.AND UP0, UPT, UR36, 0x2, UPT ;  /* 0x000000022400788c */ /* 0x000fe4000bf05270 */
[----:B------:R-:W-:Y:S06]  /*7110*/  BAR.ARV 0x8, 0x180 ;  /* 0x0206000000007b1d */ /* 0x000fec0000002000 */
[----:B------:R-:W-:Y:S01]  /*7120*/  USEL UR4, URZ, 0x1, UP0 ;  /* 0x000000013f047887 */ /* 0x000fe20008000000 */
[----:B------:R-:W-:Y:S01]  /*7130*/  PLOP3.LUT P0, PT, PT, PT, PT, 0x8, 0x0 ;  /* 0x000000000000781c */ /* 0x000fe20003f0e170 */
[----:B------:R-:W3:Y:S01]  /*7140*/  SHFL.BFLY PT, R0, R217, 0x2, 0x1f ;  /* 0x0c401f00d9007f89 */ /* 0x000ee200000e0000 */
[----:B------:R-:W-:-:S02]  /*7150*/  USEL UR36, UR36, URZ, UP0 ;  /* 0x0000003f24247287 */ /* 0x000fc40008000000 */
[----:B------:R-:W-:Y:S01]  /*7160*/  ULOP3.LUT UR37, UR37, UR4, URZ, 0x3c, !UPT ;  /* 0x0000000425257292 */ /* 0x000fe2000f8e3c3f */
[----:B------:R-:W4:Y:S01]  /*7170*/  SHFL.BFLY PT, R5, R214, 0x2, 0x1f ;  /* 0x0c401f00d6057f89 */ /* 0x000f2200000e0000 */
[----:B---3--:R-:W-:Y:S01]  /*7180*/  FADD.FTZ R3, R0, R217 ;  /* 0x000000d900037221 */ /* 0x008fe20000010000 */
[----:B----4-:R-:W-:-:S04]  /*7190*/  FADD.FTZ R5, R5, R214 ;  /* 0x000000d605057221 */ /* 0x010fc80000010000 */
[----:B------:R-:W3:Y:S04]  /*71a0*/  SHFL.BFLY PT, R0, R3, 0x1, 0x1f ;  /* 0x0c201f0003007f89 */ /* 0x000ee800000e0000 */
[----:B------:R-:W4:Y:S01]  /*71b0*/  SHFL.BFLY PT, R2, R5, 0x1, 0x1f ;  /* 0x0c201f0005027f89 */ /* 0x000f2200000e0000 */
[----:B---3--:R-:W-:Y:S01]  /*71c0*/  FADD.FTZ R6, R3, R0 ;  /* 0x0000000003067221 */ /* 0x008fe20000010000 */
[----:B------:R-:W-:Y:S02]  /*71d0*/  IMAD.MOV.U32 R0, RZ, RZ, RZ ;  /* 0x000000ffff007224 */ /* 0x000fe400078e00ff */
[----:B------:R-:W-:Y:S02]  /*71e0*/  IMAD.MOV.U32 R3, RZ, RZ, -0x800000 ;  /* 0xff800000ff037424 */ /* 0x000fe400078e00ff */
[----:B----4-:R-:W-:Y:S01]  /*71f0*/  FADD.FTZ R7, R5, R2 ;  /* 0x0000000205077221 */ /* 0x010fe20000010000 */
[----:B------:R-:W-:Y:S01]  /*7200*/  FSETP.NE.FTZ.AND P1, PT, R6, RZ, PT ;  /* 0x000000ff0600720b */ /* 0x000fe20003f35000 */
[----:B------:R-:W-:-:S03]  /*7210*/  IMAD.MOV.U32 R2, RZ, RZ, RZ ;  /* 0x000000ffff027224 */ /* 0x000fc600078e00ff */
[----:B------:R-:W-:-:S09]  /*7220*/  FSETP.NE.FTZ.AND P2, PT, R7, RZ, PT ;  /* 0x000000ff0700720b */ /* 0x000fd20003f55000 */
[----:B------:R-:W3:Y:S08]  /*7230*/  @P1 MUFU.LG2 R4, R6 ;  /* 0x0000000600041308 */ /* 0x000ef00000000c00 */
[----:B------:R-:W4:Y:S08]  /*7240*/  @P2 MUFU.LG2 R5, R7 ;  /* 0x0000000700052308 */ /* 0x000f300000000c00 */
[----:B------:R5:W0:Y:S01]  /*7250*/  @P1 MUFU.RCP R2, R6 ;  /* 0x0000000600021308 */ /* 0x000a220000001000 */
[----:B---3--:R-:W-:-:S07]  /*7260*/  @P1 FMUL.FTZ R4, R4, 0.69314718246459960938 ;  /* 0x3f31721804041820 */ /* 0x008fce0000410000 */
[----:B------:R-:W3:Y:S01]  /*7270*/  @P2 MUFU.RCP R0, R7 ;  /* 0x0000000700002308 */ /* 0x000ee20000001000 */
[C---:B-----5:R-:W-:Y:S01]  /*7280*/  @P1 FMUL.FTZ R6, R21.reuse, 0.69314718246459960938 ;  /* 0x3f31721815061820 */ /* 0x060fe20000410000 */
[----:B------:R-:W-:Y:S01]  /*7290*/  @P2 FMUL.FTZ R21, R21, 0.69314718246459960938 ;  /* 0x3f31721815152820 */ /* 0x000fe20000410000 */
[----:B----4-:R-:W-:-:S04]  /*72a0*/  @P2 FMUL.FTZ R5, R5, 0.69314718246459960938 ;  /* 0x3f31721805052820 */ /* 0x010fc80000410000 */
[----:B------:R-:W-:Y:S01]  /*72b0*/  @P2 FFMA.FTZ R3, R21, R164, R5 ;  /* 0x000000a415032223 */ /* 0x000fe20000010005 */
        /* <DEDUP_REMOVED lines=64> */
[----:B------:R-:W-:-:S02]  /*76c0*/  IMAD.MOV.U32 R2, RZ, RZ, -0x800000 ;  /* 0xff800000ff027424 */ /* 0x000fc400078e00ff */
        /* <DEDUP_REMOVED lines=65> */
[----:B--2---:R-:W-:-:S05]  /*7ae0*/  VIADD R152, R152, 0x1 ;  /* 0x0000000198987836 */ /* 0x004fca0000000000 */
[----:B------:R1:W-:Y:S02]  /*7af0*/  STL [R1+0x14], R152 ;  /* 0x0000149801007387 */ /* 0x0003e40000100800 */
.L_x_10091:
[----:B------:R-:W2:Y:S01]  /*7b00*/  S2R R5, SR_CgaCtaId ;  /* 0x0000000000057919 */ /* 0x000ea20000008800 */
[----:B------:R-:W-:Y:S01]  /*7b10*/  MOV R0, 0x400 ;  /* 0x0000040000007802 */ /* 0x000fe20000000f00 */
[----:B------:R-:W-:Y:S01]  /*7b20*/  BSSY B0, `(.L_x_10113) ;  /* 0x0000466000007945 */ /* 0x000fe20003800000 */
[----:B------:R-:W-:Y:S02]  /*7b30*/  BAR.SYNC.DEFER_BLOCKING 0x5, 0x180 ;  /* 0x0146000000007b1d */ /* 0x000fe40000010000 */
[----:B--2---:R-:W-:-:S05]  /*7b40*/  LEA R0, R5, R0, 0x18 ;  /* 0x0000000005007211 */ /* 0x004fca00078ec0ff */
[----:B------:R2:W3:Y:S01]  /*7b50*/  LDS.128 R4, [R0+0x324d0] ;  /* 0x0324d00000047984 */ /* 0x0004e20000000c00 */
[----:B------:R-:W-:Y:S06]  /*7b60*/  BAR.ARV 0x4, 0x180 ;  /* 0x0106000000007b1d */ /* 0x000fec0000002000 */
[----:B------:R-:W-:Y:S05]  /*7b70*/  @P0 BRA `(.L_x_10114) ;  /* 0x0000003400e80947 */ /* 0x000fea0003800000 */
[----:B------:R-:W4:Y:S01]  /*7b80*/  LDL R8, [R1+0x80] ;  /* 0x0000800001087983 */ /* 0x000f220000100800 */
[----:B------:R-:W0:Y:S01]  /*7b90*/  S2R R9, SR_SWINHI ;  /* 0x0000000000097919 */ /* 0x000e220000002f00 */
[----:B------:R-:W-:Y:S01]  /*7ba0*/  F2FP.BF16.F32.PACK_AB R10, R29, R28 ;  /* 0x0000001c1d0a723e */ /* 0x000fe200000010ff */
[----:B------:R-:W-:Y:S01]  /*7bb0*/  ULDC.64 UR4, c[0x0][0xd08] ;  /* 0x0003420000047ab9 */ /* 0x000fe20000000a00 */
[----:B------:R-:W-:Y:S01]  /*7bc0*/  F2FP.BF16.F32.PACK_AB R11, R31, R30 ;  /* 0x0000001e1f0b723e */ /* 0x000fe200000010ff */
[----:B------:R-:W2:Y:S04]  /*7bd0*/  LDL R161, [R1+0x7c] ;  /* 0x00007c0001a17983 */ /* 0x000ea80000100800 */
[----:B------:R-:W2:Y:S01]  /*7be0*/  LDL R160, [R1+0x10] ;  /* 0x0000100001a07983 */ /* 0x000ea20000100800 */
[----:B------:R-:W-:-:S02]  /*7bf0*/  MOV R156, R0 ;  /* 0x00000000009c7202 */ /* 0x000fc40000000f00 */
[----:B0-----:R-:W-:Y:S02]  /*7c00*/  MOV R157, R9 ;  /* 0x00000009009d7202 */ /* 0x001fe40000000f00 */
[----:B------:R-:W-:Y:S02]  /*7c10*/  F2FP.BF16.F32.PACK_AB R14, R37, R36 ;  /* 0x00000024250e723e */ /* 0x000fe400000010ff */
[----:B------:R-:W-:Y:S01]  /*7c20*/  F2FP.BF16.F32.PACK_AB R15, R39, R38 ;  /* 0x00000026270f723e */ /* 0x000fe200000010ff */
[----:B------:R-:W-:Y:S01]  /*7c30*/  BAR.SYNC.DEFER_BLOCKING 0x1, 0x100 ;  /* 0x0044000000007b1d */ /* 0x000fe20000010000 */
[----:B----4-:R-:W-:-:S03]  /*7c40*/  IMAD.WIDE R20, R8, 0x2, R156 ;  /* 0x0000000208147825 */ /* 0x010fc600078e029c */
[C---:B------:R-:W-:Y:S02]  /*7c50*/  LOP3.LUT R9, R20.reuse, 0x380, RZ, 0xc0, !PT ;  /* 0x0000038014097812 */ /* 0x040fe400078ec0ff */
[C---:B------:R-:W-:Y:S02]  /*7c60*/  IADD3 R13, P0, R20.reuse, 0x20, RZ ;  /* 0x00000020140d7810 */ /* 0x040fe40007f1e0ff */
[----:B------:R-:W-:Y:S02]  /*7c70*/  IADD3 R19, P1, R20, 0x40, RZ ;  /* 0x0000004014137810 */ /* 0x000fe40007f3e0ff */
[----:B------:R-:W-:Y:S02]  /*7c80*/  SHF.R.U64 R9, R9, 0x3, RZ ;  /* 0x0000000309097819 */ /* 0x000fe400000012ff */
[----:B------:R-:W-:Y:S02]  /*7c90*/  LOP3.LUT R12, R13, 0x380, RZ, 0xc0, !PT ;  /* 0x000003800d0c7812 */ /* 0x000fe400078ec0ff */
[----:B------:R-:W-:-:S02]  /*7ca0*/  LOP3.LUT R18, R19, 0x380, RZ, 0xc0, !PT ;  /* 0x0000038013127812 */ /* 0x000fc400078ec0ff */
[----:B------:R-:W-:Y:S01]  /*7cb0*/  LOP3.LUT R8, R9, R20, RZ, 0x3c, !PT ;  /* 0x0000001409087212 */ /* 0x000fe200078e3cff */
[--C-:B------:R-:W-:Y:S01]  /*7cc0*/  IMAD.MOV.U32 R9, RZ, RZ, R21.reuse ;  /* 0x000000ffff097224 */ /* 0x100fe200078e0015 */
[----:B------:R-:W-:Y:S02]  /*7cd0*/  SHF.R.U64 R12, R12, 0x3, RZ ;  /* 0x000000030c0c7819 */ /* 0x000fe400000012ff */
[----:B------:R-:W-:Y:S02]  /*7ce0*/  SHF.R.U64 R18, R18, 0x3, RZ ;  /* 0x0000000312127819 */ /* 0x000fe400000012ff */
[----:B------:R-:W-:Y:S01]  /*7cf0*/  LOP3.LUT R12, R12, R13, RZ, 0x3c, !PT ;  /* 0x0000000d0c0c7212 */ /* 0x000fe200078e3cff */
[----:B------:R-:W-:Y:S01]  /*7d00*/  IMAD.X R13, RZ, RZ, R21, P0 ;  /* 0x000000ffff0d7224 */ /* 0x000fe200000e0615 */
[----:B---3--:R-:W-:Y:S02]  /*7d10*/  MOV R4, R8 ;  /* 0x0000000800047202 */ /* 0x008fe40000000f00 */
[----:B------:R-:W-:-:S02]  /*7d20*/  F2FP.BF16.F32.PACK_AB R8, R25, R24 ;  /* 0x000000181908723e */ /* 0x000fc400000010ff */
[----:B------:R-:W-:Y:S02]  /*7d30*/  F2FP.BF16.F32.PACK_AB R9, R27, R26 ;  /* 0x0000001a1b09723e */ /* 0x000fe400000010ff */
[----:B------:R-:W-:Y:S01]  /*7d40*/  LOP3.LUT R18, R18, R19, RZ, 0x3c, !PT ;  /* 0x0000001312127212 */ /* 0x000fe200078e3cff */
[----:B------:R-:W-:Y:S01]  /*7d50*/  IMAD.X R19, RZ, RZ, R21, P1 ;  /* 0x000000ffff137224 */ /* 0x000fe200008e0615 */
[C---:B------:R-:W-:Y:S02]  /*7d60*/  IADD3 R17, P0, R20.reuse, 0x60, RZ ;  /* 0x0000006014117810 */ /* 0x040fe40007f1e0ff */
[----:B------:R-:W-:Y:S01]  /*7d70*/  IADD3 R153, P1, R20, 0x4000, RZ ;  /* 0x0000400014997810 */ /* 0x000fe20007f3e0ff */
[----:B------:R0:W-:Y:S01]  /*7d80*/  STSM.16.M88.4 [R4], R8 ;  /* 0x0000000804007844 */ /* 0x0001e20000000200 */
[----:B------:R-:W-:-:S04]  /*7d90*/  LOP3.LUT R16, R17, 0x380, RZ, 0xc0, !PT ;  /* 0x0000038011107812 */ /* 0x000fc800078ec0ff */
[----:B------:R-:W-:Y:S02]  /*7da0*/  SHF.R.U64 R16, R16, 0x3, RZ ;  /* 0x0000000310107819 */ /* 0x000fe400000012ff */
[----:B------:R-:W-:Y:S02]  /*7db0*/  MOV R22, R12 ;  /* 0x0000000c00167202 */ /* 0x000fe40000000f00 */
[----:B------:R-:W-:Y:S02]  /*7dc0*/  LOP3.LUT R16, R16, R17, RZ, 0x3c, !PT ;  /* 0x0000001110107212 */ /* 0x000fe400078e3cff */
[----:B0-----:R-:W-:Y:S02]  /*7dd0*/  MOV R4, R18 ;  /* 0x0000001200047202 */ /* 0x001fe40000000f00 */
[----:B------:R-:W-:Y:S01]  /*7de0*/  LOP3.LUT R18, R153, 0x380, RZ, 0xc0, !PT ;  /* 0x0000038099127812 */ /* 0x000fe200078ec0ff */
[----:B------:R-:W-:-:S03]  /*7df0*/  IMAD.X R17, RZ, RZ, R21, P0 ;  /* 0x000000ffff117224 */ /* 0x000fc600000e0615 */
[----:B------:R-:W-:Y:S02]  /*7e00*/  SHF.R.U64 R18, R18, 0x3, RZ ;  /* 0x0000000312127819 */ /* 0x000fe400000012ff */
[----:B------:R-:W-:Y:S02]  /*7e10*/  F2FP.BF16.F32.PACK_AB R12, R33, R32 ;  /* 0x00000020210c723e */ /* 0x000fe400000010ff */
[----:B------:R-:W-:Y:S02]  /*7e20*/  F2FP.BF16.F32.PACK_AB R13, R35, R34 ;  /* 0x00000022230d723e */ /* 0x000fe400000010ff */
[----:B------:R-:W-:Y:S02]  /*7e30*/  LOP3.LUT R18, R18, R153, RZ, 0x3c, !PT ;  /* 0x0000009912127212 */ /* 0x000fe400078e3cff */
[----:B------:R-:W-:Y:S01]  /*7e40*/  IADD3 R153, P0, R20, 0x4020, RZ ;  /* 0x0000402014997810 */ /* 0x000fe20007f1e0ff */
[----:B------:R0:W-:Y:S01]  /*7e50*/  STSM.16.M88.4 [R22], R12 ;  /* 0x0000000c16007844 */ /* 0x0001e20000000200 */
[----:B------:R-:W-:Y:S01]  /*7e60*/  F2FP.BF16.F32.PACK_AB R8, R41, R40 ;  /* 0x000000282908723e */ /* 0x000fe200000010ff */
[----:B------:R-:W-:Y:S01]  /*7e70*/  IMAD.X R19, RZ, RZ, R21, P1 ;  /* 0x000000ffff137224 */ /* 0x000fe200008e0615 */
[----:B------:R-:W-:-:S02]  /*7e80*/  F2FP.BF16.F32.PACK_AB R9, R43, R42 ;  /* 0x0000002a2b09723e */ /* 0x000fc400000010ff */
[----:B------:R-:W-:Y:S02]  /*7e90*/  F2FP.BF16.F32.PACK_AB R10, R45, R44 ;  /* 0x0000002c2d0a723e */ /* 0x000fe400000010ff */
[----:B------:R-:W-:Y:S02]  /*7ea0*/  F2FP.BF16.F32.PACK_AB R11, R47, R46 ;  /* 0x0000002e2f0b723e */ /* 0x000fe400000010ff */
[----:B-1----:R-:W-:Y:S02]  /*7eb0*/  MOV R152, R16 ;  /* 0x0000001000987202 */ /* 0x002fe40000000f00 */
[----:B------:R-:W-:Y:S01]  /*7ec0*/  LOP3.LUT R16, R153, 0x380, RZ, 0xc0, !PT ;  /* 0x0000038099107812 */ /* 0x000fe200078ec0ff */
[----:B------:R1:W-:Y:S01]  /*7ed0*/  STSM.16.M88.4 [R4], R8 ;  /* 0x0000000804007844 */ /* 0x0003e20000000200 */
[----:B0-----:R-:W-:Y:S02]  /*7ee0*/  F2FP.BF16.F32.PACK_AB R12, R49, R48 ;  /* 0x00000030310c723e */ /* 0x001fe400000010ff */
[----:B------:R-:W-:-:S02]  /*7ef0*/  F2FP.BF16.F32.PACK_AB R13, R51, R50 ;  /* 0x00000032330d723e */ /* 0x000fc400000010ff */
[----:B------:R-:W-:Y:S02]  /*7f00*/  F2FP.BF16.F32.PACK_AB R14, R53, R52 ;  /* 0x00000034350e723e */ /* 0x000fe400000010ff */
[----:B------:R-:W-:Y:S02]  /*7f10*/  F2FP.BF16.F32.PACK_AB R15, R55, R54 ;  /* 0x00000036370f723e */ /* 0x000fe400000010ff */
[----:B------:R-:W-:Y:S02]  /*7f20*/  SHF.R.U64 R16, R16, 0x3, RZ ;  /* 0x0000000310107819 */ /* 0x000fe400000012ff */
[----:B------:R-:W-:Y:S01]  /*7f30*/  MOV R22, R18 ;  /* 0x0000001200167202 */ /* 0x000fe20000000f00 */
[----:B------:R0:W-:Y:S01]  /*7f40*/  STSM.16.M88.4 [R152], R12 ;  /* 0x0000000c98007844 */ /* 0x0001e20000000200 */
[----:B-1----:R-:W-:Y:S02]  /*7f50*/  F2FP.BF16.F32.PACK_AB R8, R57, R56 ;  /* 0x000000383908723e */ /* 0x002fe400000010ff */
[----:B------:R-:W-:-:S02]  /*7f60*/  F2FP.BF16.F32.PACK_AB R9, R59, R58 ;  /* 0x0000003a3b09723e */ /* 0x000fc400000010ff */
[----:B------:R-:W-:Y:S02]  /*7f70*/  F2FP.BF16.F32.PACK_AB R10, R61, R60 ;  /* 0x0000003c3d0a723e */ /* 0x000fe400000010ff */
[----:B------:R-:W-:Y:S01]  /*7f80*/  F2FP.BF16.F32.PACK_AB R11, R63, R62 ;  /* 0x0000003e3f0b723e */ /* 0x000fe200000010ff */
[----:B------:R-:W-:Y:S01]  /*7f90*/  IMAD.X R17, RZ, RZ, R21, P0 ;  /* 0x000000ffff117224 */ /* 0x000fe200000e0615 */
[----:B------:R-:W-:Y:S02]  /*7fa0*/  LOP3.LUT R16, R16, R153, RZ, 0x3c, !PT ;  /* 0x0000009910107212 */ /* 0x000fe400078e3cff */
[C---:B------:R-:W-:Y:S01]  /*7fb0*/  IADD3 R153, P0, R20.reuse, 0xc040, RZ ;  /* 0x0000c04014997810 */ /* 0x040fe20007f1e0ff */
[----:B------:R1:W-:Y:S01]  /*7fc0*/  STSM.16.M88.4 [R22], R8 ;  /* 0x0000000816007844 */ /* 0x0003e20000000200 */
[----:B0-----:R-:W-:Y:S02]  /*7fd0*/  IADD3 R13, P5, R20, 0x4040, RZ ;  /* 0x00004040140d7810 */ /* 0x001fe40007fbe0ff */
[----:B------:R-:W-:-:S02]  /*7fe0*/  LOP3.LUT R152, R153, 0x380, RZ, 0xc0, !PT ;  /* 0x0000038099987812 */ /* 0x000fc400078ec0ff */
[----:B------:R-:W-:Y:S02]  /*7ff0*/  MOV R4, R16 ;  /* 0x0000001000047202 */ /* 0x000fe40000000f00 */
[C---:B------:R-:W-:Y:S02]  /*8000*/  IADD3 R15, P2, R20.reuse, 0x8000, RZ ;  /* 0x00008000140f7810 */ /* 0x040fe40007f5e0ff */
[----:B------:R-:W-:Y:S02]  /*8010*/  F2FP.BF16.F32.PACK_AB R16, R65, R64 ;  /* 0x000000404110723e */ /* 0x000fe400000010ff */
[----:B-1----:R-:W-:Y:S02]  /*8020*/  LOP3.LUT R8, R13, 0x380, RZ, 0xc0, !PT ;  /* 0x000003800d087812 */ /* 0x002fe400078ec0ff */
[----:B------:R-:W-:Y:S02]  /*8030*/  IADD3 R11, P4, R20, 0x4060, RZ ;  /* 0x00004060140b7810 */ /* 0x000fe40007f9e0ff */
[----:B------:R-:W-:-:S02]  /*8040*/  F2FP.BF16.F32.PACK_AB R17, R67, R66 ;  /* 0x000000424311723e */ /* 0x000fc400000010ff */
[----:B------:R-:W-:Y:S02]  /*8050*/  F2FP.BF16.F32.PACK_AB R18, R69, R68 ;  /* 0x000000444512723e */ /* 0x000fe400000010ff */
[----:B------:R-:W-:Y:S02]  /*8060*/  F2FP.BF16.F32.PACK_AB R19, R71, R70 ;  /* 0x000000464713723e */ /* 0x000fe400000010ff */
[----:B------:R-:W-:Y:S02]  /*8070*/  SHF.R.U64 R8, R8, 0x3, RZ ;  /* 0x0000000308087819 */ /* 0x000fe400000012ff */
[----:B------:R-:W-:Y:S01]  /*8080*/  LOP3.LUT R12, R11, 0x380, RZ, 0xc0, !PT ;  /* 0x000003800b0c7812 */ /* 0x000fe200078ec0ff */
[----:B------:R-:W-:Y:S01]  /*8090*/  IMAD.X R9, RZ, RZ, R21, P5 ;  /* 0x000000ffff097224 */ /* 0x000fe200028e0615 */
[----:B------:R-:W-:Y:S02]  /*80a0*/  SHF.R.U64 R152, R152, 0x3, RZ ;  /* 0x0000000398987819 */ /* 0x000fe400000012ff */
[----:B------:R-:W-:Y:S01]  /*80b0*/  LOP3.LUT R10, R15, 0x380, RZ, 0xc0, !PT ;  /* 0x000003800f0a7812 */ /* 0x000fe200078ec0ff */
[----:B------:R0:W-:Y:S01]  /*80c0*/  STSM.16.M88.4 [R4], R16 ;  /* 0x0000001004007844 */ /* 0x0001e20000000200 */
[----:B------:R-:W-:-:S02]  /*80d0*/  LOP3.LUT R8, R8, R13, RZ, 0x3c, !PT ;  /* 0x0000000d08087212 */ /* 0x000fc400078e3cff */
[----:B------:R-:W-:Y:S02]  /*80e0*/  SHF.R.U64 R12, R12, 0x3, RZ ;  /* 0x000000030c0c7819 */ /* 0x000fe400000012ff */
[----:B------:R-:W-:Y:S01]  /*80f0*/  LOP3.LUT R152, R152, R153, RZ, 0x3c, !PT ;  /* 0x0000009998987212 */ /* 0x000fe200078e3cff */
[--C-:B------:R-:W-:Y:S01]  /*8100*/  IMAD.X R13, RZ, RZ, R21.reuse, P4 ;  /* 0x000000ffff0d7224 */ /* 0x100fe200020e0615 */
[----:B------:R-:W-:Y:S02]  /*8110*/  IADD3 R155, P1, R20, 0x8060, RZ ;  /* 0x00008060149b7810 */ /* 0x000fe40007f3e0ff */
[----:B------:R-:W-:Y:S02]  /*8120*/  LOP3.LUT R12, R12, R11, RZ, 0x3c, !PT ;  /* 0x0000000b0c0c7212 */ /* 0x000fe400078e3cff */
[----:B------:R-:W-:Y:S01]  /*8130*/  F2FP.BF16.F32.PACK_AB R11, R79, R78 ;  /* 0x0000004e4f0b723e */ /* 0x000fe200000010ff */
[----:B0-----:R-:W-:Y:S01]  /*8140*/  IMAD.X R17, RZ, RZ, R21, P2 ;  /* 0x000000ffff117224 */ /* 0x001fe200010e0615 */
[----:B------:R-:W-:-:S02]  /*8150*/  SHF.R.U64 R16, R10, 0x3, RZ ;  /* 0x000000030a107819 */ /* 0x000fc400000012ff */
[----:B------:R-:W-:Y:S02]  /*8160*/  IADD3 R153, P2, R20, 0x8040, RZ ;  /* 0x0000804014997810 */ /* 0x000fe40007f5e0ff */
[----:B------:R-:W-:Y:S02]  /*8170*/  MOV R18, R8 ;  /* 0x0000000800127202 */ /* 0x000fe40000000f00 */
[----:B------:R-:W-:Y:S02]  /*8180*/  F2FP.BF16.F32.PACK_AB R8, R73, R72 ;  /* 0x000000484908723e */ /* 0x000fe400000010ff */
[----:B------:R-:W-:Y:S02]  /*8190*/  F2FP.BF16.F32.PACK_AB R9, R75, R74 ;  /* 0x0000004a4b09723e */ /* 0x000fe400000010ff */
[----:B------:R-:W-:Y:S02]  /*81a0*/  F2FP.BF16.F32.PACK_AB R10, R77, R76 ;  /* 0x0000004c4d0a723e */ /* 0x000fe400000010ff */
[----:B------:R-:W-:-:S02]  /*81b0*/  LOP3.LUT R16, R16, R15, RZ, 0x3c, !PT ;  /* 0x0000000f10107212 */ /* 0x000fc400078e3cff */
[----:B------:R-:W-:Y:S02]  /*81c0*/  LOP3.LUT R19, R153, 0x380, RZ, 0xc0, !PT ;  /* 0x0000038099137812 */ /* 0x000fe400078ec0ff */
[----:B------:R-:W-:Y:S01]  /*81d0*/  LOP3.LUT R154, R155, 0x380, RZ, 0xc0, !PT ;  /* 0x000003809b9a7812 */ /* 0x000fe200078ec0ff */
[----:B------:R0:W-:Y:S01]  /*81e0*/  STSM.16.M88.4 [R18], R8 ;  /* 0x0000000812007844 */ /* 0x0001e20000000200 */
[----:B------:R-:W-:Y:S02]  /*81f0*/  MOV R22, R12 ;  /* 0x0000000c00167202 */ /* 0x000fe40000000f00 */
[----:B------:R-:W-:Y:S02]  /*8200*/  F2FP.BF16.F32.PACK_AB R12, R81, R80 ;  /* 0x00000050510c723e */ /* 0x000fe400000010ff */
[----:B------:R-:W-:Y:S02]  /*8210*/  F2FP.BF16.F32.PACK_AB R13, R83, R82 ;  /* 0x00000052530d723e */ /* 0x000fe400000010ff */
[----:B------:R-:W-:-:S02]  /*8220*/  F2FP.BF16.F32.PACK_AB R14, R85, R84 ;  /* 0x00000054550e723e */ /* 0x000fc400000010ff */
[----:B------:R-:W-:Y:S02]  /*8230*/  F2FP.BF16.F32.PACK_AB R15, R87, R86 ;  /* 0x00000056570f723e */ /* 0x000fe400000010ff */
[----:B------:R-:W-:Y:S02]  /*8240*/  MOV R4, R16 ;  /* 0x0000001000047202 */ /* 0x000fe40000000f00 */
[----:B------:R-:W-:Y:S02]  /*8250*/  SHF.R.U64 R154, R154, 0x3, RZ ;  /* 0x000000039a9a7819 */ /* 0x000fe400000012ff */
[----:B------:R-:W-:Y:S02]  /*8260*/  F2FP.BF16.F32.PACK_AB R16, R89, R88 ;  /* 0x000000585910723e */ /* 0x000fe400000010ff */
[----:B0-----:R-:W-:Y:S02]  /*8270*/  SHF.R.U64 R8, R19, 0x3, RZ ;  /* 0x0000000313087819 */ /* 0x001fe400000012ff */
[----:B------:R-:W-:-:S02]  /*8280*/  F2FP.BF16.F32.PACK_AB R17, R91, R90 ;  /* 0x0000005a5b11723e */ /* 0x000fc400000010ff */
[----:B------:R-:W-:Y:S02]  /*8290*/  F2FP.BF16.F32.PACK_AB R18, R93, R92 ;  /* 0x0000005c5d12723e */ /* 0x000fe400000010ff */
[----:B------:R-:W-:Y:S02]  /*82a0*/  F2FP.BF16.F32.PACK_AB R19, R95, R94 ;  /* 0x0000005e5f13723e */ /* 0x000fe400000010ff */
[----:B------:R-:W-:Y:S01]  /*82b0*/  IADD3 R159, P3, R20, 0x8020, RZ ;  /* 0x00008020149f7810 */ /* 0x000fe20007f7e0ff */
[----:B------:R0:W-:Y:S01]  /*82c0*/  STSM.16.M88.4 [R22], R12 ;  /* 0x0000000c16007844 */ /* 0x0001e20000000200 */
[----:B------:R-:W-:Y:S01]  /*82d0*/  LOP3.LUT R154, R154, R155, RZ, 0x3c, !PT ;  /* 0x0000009b9a9a7212 */ /* 0x000fe200078e3cff */
[----:B------:R-:W-:Y:S01]  /*82e0*/  IMAD.X R155, RZ, RZ, R21, P1 ;  /* 0x000000ffff9b7224 */ /* 0x000fe200008e0615 */
[----:B------:R-:W-:Y:S01]  /*82f0*/  LOP3.LUT R158, R159, 0x380, RZ, 0xc0, !PT ;  /* 0x000003809f9e7812 */ /* 0x000fe200078ec0ff */
[----:B------:R1:W-:Y:S03]  /*8300*/  STSM.16.M88.4 [R4], R16 ;  /* 0x0000001004007844 */ /* 0x0003e60000000200 */
[----:B------:R-:W-:-:S02]  /*8310*/  SHF.R.U64 R158, R158, 0x3, RZ ;  /* 0x000000039e9e7819 */ /* 0x000fc400000012ff */
[----:B0-----:R-:W-:Y:S01]  /*8320*/  LOP3.LUT R12, R8, R153, RZ, 0x3c, !PT ;  /* 0x00000099080c7212 */ /* 0x001fe200078e3cff */
[--C-:B------:R-:W-:Y:S01]  /*8330*/  IMAD.X R13, RZ, RZ, R21.reuse, P2 ;  /* 0x000000ffff0d7224 */ /* 0x100fe200010e0615 */
[C---:B------:R-:W-:Y:S02]  /*8340*/  IADD3 R153, P2, R20.reuse, 0xc000, RZ ;  /* 0x0000c00014997810 */ /* 0x040fe40007f5e0ff */
[----:B-1----:R-:W-:Y:S02]  /*8350*/  IADD3 R19, P1, R20, 0xc020, RZ ;  /* 0x0000c02014137810 */ /* 0x002fe40007f3e0ff */
[----:B------:R-:W-:Y:S02]  /*8360*/  LOP3.LUT R14, R153, 0x380, RZ, 0xc0, !PT ;  /* 0x00000380990e7812 */ /* 0x000fe400078ec0ff */
[----:B------:R-:W-:Y:S02]  /*8370*/  LOP3.LUT R18, R19, 0x380, RZ, 0xc0, !PT ;  /* 0x0000038013127812 */ /* 0x000fe400078ec0ff */
[----:B------:R-:W-:Y:S01]  /*8380*/  LOP3.LUT R158, R158, R159, RZ, 0x3c, !PT ;  /* 0x0000009f9e9e7212 */ /* 0x000fe200078e3cff */
[----:B------:R-:W-:Y:S01]  /*8390*/  IMAD.X R159, RZ, RZ, R21, P3 ;  /* 0x000000ffff9f7224 */ /* 0x000fe200018e0615 */
[----:B------:R-:W-:-:S02]  /*83a0*/  SHF.R.U64 R18, R18, 0x3, RZ ;  /* 0x0000000312127819 */ /* 0x000fc400000012ff */
[----:B------:R-:W-:Y:S02]  /*83b0*/  SHF.R.U64 R16, R14, 0x3, RZ ;  /* 0x000000030e107819 */ /* 0x000fe400000012ff */
[----:B------:R-:W-:Y:S01]  /*83c0*/  LOP3.LUT R18, R18, R19, RZ, 0x3c, !PT ;  /* 0x0000001312127212 */ /* 0x000fe200078e3cff */
[--C-:B------:R-:W-:Y:S01]  /*83d0*/  IMAD.X R19, RZ, RZ, R21.reuse, P1 ;  /* 0x000000ffff137224 */ /* 0x100fe200008e0615 */
[----:B------:R-:W-:Y:S01]  /*83e0*/  MOV R158, R158 ;  /* 0x0000009e009e7202 */ /* 0x000fe20000000f00 */
[----:B------:R-:W-:Y:S01]  /*83f0*/  IMAD.X R17, RZ, RZ, R21, P2 ;  /* 0x000000ffff117224 */ /* 0x000fe200010e0615 */
[----:B------:R-:W-:Y:S02]  /*8400*/  F2FP.BF16.F32.PACK_AB R8, R97, R96 ;  /* 0x000000606108723e */ /* 0x000fe400000010ff */
[----:B------:R-:W-:Y:S02]  /*8410*/  F2FP.BF16.F32.PACK_AB R9, R99, R98 ;  /* 0x000000626309723e */ /* 0x000fe400000010ff */
[----:B------:R-:W-:-:S02]  /*8420*/  F2FP.BF16.F32.PACK_AB R10, R101, R100 ;  /* 0x00000064650a723e */ /* 0x000fc400000010ff */
[----:B------:R-:W-:Y:S02]  /*8430*/  F2FP.BF16.F32.PACK_AB R11, R103, R102 ;  /* 0x00000066670b723e */ /* 0x000fe400000010ff */
[----:B------:R-:W-:Y:S02]  /*8440*/  LOP3.LUT R16, R16, R153, RZ, 0x3c, !PT ;  /* 0x0000009910107212 */ /* 0x000fe400078e3cff */
[----:B------:R-:W-:Y:S01]  /*8450*/  IADD3 R20, P1, R20, 0xc060, RZ ;  /* 0x0000c06014147810 */ /* 0x000fe20007f3e0ff */
[----:B------:R0:W-:Y:S01]  /*8460*/  STSM.16.M88.4 [R158], R8 ;  /* 0x000000089e007844 */ /* 0x0001e20000000200 */
[----:B------:R-:W-:Y:S02]  /*8470*/  MOV R22, R12 ;  /* 0x0000000c00167202 */ /* 0x000fe40000000f00 */
[----:B------:R-:W-:Y:S02]  /*8480*/  F2FP.BF16.F32.PACK_AB R12, R105, R104 ;  /* 0x00000068690c723e */ /* 0x000fe400000010ff */
[----:B------:R-:W-:-:S02]  /*8490*/  F2FP.BF16.F32.PACK_AB R13, R107, R106 ;  /* 0x0000006a6b0d723e */ /* 0x000fc400000010ff */
[----:B------:R-:W-:Y:S02]  /*84a0*/  F2FP.BF16.F32.PACK_AB R14, R109, R108 ;  /* 0x0000006c6d0e723e */ /* 0x000fe400000010ff */
[----:B------:R-:W-:Y:S02]  /*84b0*/  F2FP.BF16.F32.PACK_AB R15, R111, R110 ;  /* 0x0000006e6f0f723e */ /* 0x000fe400000010ff */
[----:B------:R-:W-:Y:S02]  /*84c0*/  MOV R18, R18 ;  /* 0x0000001200127202 */ /* 0x000fe40000000f00 */
[----:B------:R-:W-:Y:S02]  /*84d0*/  MOV R154, R154 ;  /* 0x0000009a009a7202 */ /* 0x000fe40000000f00 */
[----:B------:R-:W-:Y:S02]  /*84e0*/  MOV R4, R16 ;  /* 0x0000001000047202 */ /* 0x000fe40000000f00 */
[----:B0-----:R-:W-:Y:S01]  /*84f0*/  F2FP.BF16.F32.PACK_AB R8, R113, R112 ;  /* 0x000000707108723e */ /* 0x001fe200000010ff */
[----:B------:R-:W0:Y:S01]  /*8500*/  LDC.64 R16, c[0x0][0xd00] ;  /* 0x00034000ff107b82 */ /* 0x000e220000000a00 */
[----:B------:R-:W-:-:S02]  /*8510*/  F2FP.BF16.F32.PACK_AB R9, R115, R114 ;  /* 0x000000727309723e */ /* 0x000fc400000010ff */
[----:B------:R-:W-:Y:S02]  /*8520*/  F2FP.BF16.F32.PACK_AB R10, R117, R116 ;  /* 0x00000074750a723e */ /* 0x000fe400000010ff */
[----:B------:R-:W-:Y:S02]  /*8530*/  F2FP.BF16.F32.PACK_AB R11, R119, R118 ;  /* 0x00000076770b723e */ /* 0x000fe400000010ff */
[----:B------:R-:W-:Y:S01]  /*8540*/  LOP3.LUT R19, R20, 0x380, RZ, 0xc0, !PT ;  /* 0x0000038014137812 */ /* 0x000fe200078ec0ff */
[----:B------:R1:W-:Y:S01]  /*8550*/  STSM.16.M88.4 [R22], R12 ;  /* 0x0000000c16007844 */ /* 0x0003e20000000200 */
[--C-:B------:R-:W-:Y:S02]  /*8560*/  IMAD.X R153, RZ, RZ, R21.reuse, P0 ;  /* 0x000000ffff997224 */ /* 0x100fe400000e0615 */
[----:B------:R-:W-:Y:S01]  /*8570*/  SHF.R.U64 R19, R19, 0x3, RZ ;  /* 0x0000000313137819 */ /* 0x000fe200000012ff */
[----:B------:R3:W-:Y:S01]  /*8580*/  STSM.16.M88.4 [R154], R8 ;  /* 0x000000089a007844 */ /* 0x0007e20000000200 */
[----:B------:R-:W-:-:S02]  /*8590*/  IMAD.X R21, RZ, RZ, R21, P1 ;  /* 0x000000ffff157224 */ /* 0x000fc400008e0615 */
[----:B------:R-:W-:Y:S02]  /*85a0*/  LOP3.LUT R20, R19, R20, RZ, 0x3c, !PT ;  /* 0x0000001413147212 */ /* 0x000fe400078e3cff */
[----:B------:R-:W-:Y:S02]  /*85b0*/  MOV R152, R152 ;  /* 0x0000009800987202 */ /* 0x000fe40000000f00 */
[----:B-1----:R-:W-:Y:S02]  /*85c0*/  F2FP.BF16.F32.PACK_AB R12, R121, R120 ;  /* 0x00000078790c723e */ /* 0x002fe400000010ff */
[----:B------:R-:W-:Y:S02]  /*85d0*/  F2FP.BF16.F32.PACK_AB R13, R123, R122 ;  /* 0x0000007a7b0d723e */ /* 0x000fe400000010ff */
[----:B------:R-:W-:Y:S02]  /*85e0*/  F2FP.BF16.F32.PACK_AB R14, R125, R124 ;  /* 0x0000007c7d0e723e */ /* 0x000fe400000010ff */
[----:B------:R-:W-:-:S02]  /*85f0*/  F2FP.BF16.F32.PACK_AB R15, R127, R126 ;  /* 0x0000007e7f0f723e */ /* 0x000fc400000010ff */
[----:B---3--:R-:W-:Y:S02]  /*8600*/  F2FP.BF16.F32.PACK_AB R8, R129, R128 ;  /* 0x000000808108723e */ /* 0x008fe400000010ff */
[----:B------:R-:W-:Y:S02]  /*8610*/  F2FP.BF16.F32.PACK_AB R9, R131, R130 ;  /* 0x000000828309723e */ /* 0x000fe400000010ff */
[----:B------:R-:W-:Y:S02]  /*8620*/  F2FP.BF16.F32.PACK_AB R10, R133, R132 ;  /* 0x00000084850a723e */ /* 0x000fe400000010ff */
[----:B------:R-:W-:Y:S01]  /*8630*/  F2FP.BF16.F32.PACK_AB R11, R135, R134 ;  /* 0x00000086870b723e */ /* 0x000fe200000010ff */
[----:B------:R1:W-:Y:S01]  /*8640*/  STSM.16.M88.4 [R4], R12 ;  /* 0x0000000c04007844 */ /* 0x0003e20000000200 */
[----:B------:R-:W-:-:S03]  /*8650*/  MOV R20, R20 ;  /* 0x0000001400147202 */ /* 0x000fc60000000f00 */
[----:B------:R3:W-:Y:S01]  /*8660*/  STSM.16.M88.4 [R18], R8 ;  /* 0x0000000812007844 */ /* 0x0007e20000000200 */
[----:B-1----:R-:W-:Y:S02]  /*8670*/  F2FP.BF16.F32.PACK_AB R12, R137, R136 ;  /* 0x00000088890c723e */ /* 0x002fe400000010ff */
[----:B------:R-:W-:Y:S02]  /*8680*/  F2FP.BF16.F32.PACK_AB R13, R139, R138 ;  /* 0x0000008a8b0d723e */ /* 0x000fe400000010ff */
[----:B------:R-:W-:Y:S02]  /*8690*/  F2FP.BF16.F32.PACK_AB R14, R141, R140 ;  /* 0x0000008c8d0e723e */ /* 0x000fe400000010ff */
[----:B------:R-:W-:Y:S02]  /*86a0*/  F2FP.BF16.F32.PACK_AB R15, R143, R142 ;  /* 0x0000008e8f0f723e */ /* 0x000fe400000010ff */
[----:B---3--:R-:W-:Y:S02]  /*86b0*/  F2FP.BF16.F32.PACK_AB R8, R145, R144 ;  /* 0x000000909108723e */ /* 0x008fe400000010ff */
[----:B------:R-:W-:-:S02]  /*86c0*/  F2FP.BF16.F32.PACK_AB R9, R147, R146 ;  /* 0x000000929309723e */ /* 0x000fc400000010ff */
[----:B------:R-:W-:Y:S02]  /*86d0*/  F2FP.BF16.F32.PACK_AB R10, R149, R148 ;  /* 0x00000094950a723e */ /* 0x000fe400000010ff */
[----:B------:R-:W-:Y:S01]  /*86e0*/  F2FP.BF16.F32.PACK_AB R11, R151, R150 ;  /* 0x00000096970b723e */ /* 0x000fe200000010ff */
[----:B------:R1:W-:Y:S04]  /*86f0*/  STSM.16.M88.4 [R152], R12 ;  /* 0x0000000c98007844 */ /* 0x0003e80000000200 */
[----:B------:R3:W-:Y:S01]  /*8700*/  STSM.16.M88.4 [R20], R8 ;  /* 0x0000000814007844 */ /* 0x0007e20000000200 */
[----:B0-----:R-:W-:Y:S01]  /*8710*/  ISETP.NE.U32.AND P0, PT, R16, RZ, PT ;  /* 0x000000ff1000720c */ /* 0x001fe20003f05070 */
[----:B------:R-:W-:-:S03]  /*8720*/  IMAD.SHL.U32 R19, R200, 0x4, RZ ;  /* 0x00000004c8137824 */ /* 0x000fc600078e00ff */
[----:B------:R-:W-:Y:S02]  /*8730*/  ISETP.NE.AND.EX P0, PT, R17, RZ, PT, P0 ;  /* 0x000000ff1100720c */ /* 0x000fe40003f05300 */
[----:B------:R-:W-:Y:S01]  /*8740*/  SHF.L.U64.HI R22, R200, 0x2, R206 ;  /* 0x00000002c8167819 */ /* 0x000fe200000102ce */
[----:B------:R-:W-:Y:S01]  /*8750*/  IMAD.MOV.U32 R4, RZ, RZ, RZ ;  /* 0x000000ffff047224 */ /* 0x000fe200078e00ff */
[----:B------:R-:W-:Y:S01]  /*8760*/  BAR.SYNC.DEFER_BLOCKING 0x1, 0x100 ;  /* 0x0044000000007b1d */ /* 0x000fe20000010000 */
[----:B-1----:R-:W-:-:S07]  /*8770*/  IADD3 R12, P1, R19, R16, RZ ;  /* 0x00000010130c7210 */ /* 0x002fce0007f3e0ff */
[----:B---3--:R-:W0:Y:S01]  /*8780*/  LDC R10, c[0x0][0xbd4] ;  /* 0x0002f500ff0a7b82 */ /* 0x008e220000000800 */
[----:B------:R-:W-:Y:S02]  /*8790*/  IMAD.X R13, R22, 0x1, R17, P1 ;  /* 0x00000001160d7824 */ /* 0x000fe400008e0611 */
[----:B------:R-:W-:-:S05]  /*87a0*/  IMAD.MOV.U32 R21, RZ, RZ, 0xab8 ;  /* 0x00000ab8ff157424 */ /* 0x000fca00078e00ff */
[----:B------:R-:W1:Y:S01]  /*87b0*/  LDC R20, c[0x0][0xce8] ;  /* 0x00033a00ff147b82 */ /* 0x000e620000000800 */
[----:B------:R-:W3:Y:S01]  /*87c0*/  @P0 LDG.E R4, desc[UR38][R12.64] ;  /* 0x000000260c040981 */ /* 0x000ee2000c1e1900 */
[----:B------:R-:W-:-:S04]  /*87d0*/  ISETP.NE.U32.AND P1, PT, RZ, UR4, PT ;  /* 0x00000004ff007c0c */ /* 0x000fc8000bf25070 */
[----:B------:R-:W-:-:S13]  /*87e0*/  ISETP.NE.AND.EX P1, PT, RZ, UR5, PT, P1 ;  /* 0x00000005ff007c0c */ /* 0x000fda000bf25310 */
[----:B------:R-:W-:-:S04]  /*87f0*/  @P1 IADD3 R8, P2, R19, UR4, RZ ;  /* 0x0000000413081c10 */ /* 0x000fc8000ff5e0ff */
[----:B------:R-:W-:Y:S02]  /*8800*/  @P1 IADD3.X R9, R22, UR5, RZ, P2, !PT ;  /* 0x0000000516091c10 */ /* 0x000fe400097fe4ff */
[----:B------:R-:W-:Y:S01]  /*8810*/  ISETP.NE.AND P2, PT, R203, RZ, PT ;  /* 0x000000ffcb00720c */ /* 0x000fe20003f45270 */
[----:B------:R-:W-:-:S03]  /*8820*/  ULDC UR4, c[0x0][0xb88] ;  /* 0x0002e20000047ab9 */ /* 0x000fc60000000800 */
[----:B0-----:R-:W-:Y:S01]  /*8830*/  SEL R10, R203, R10, P2 ;  /* 0x0000000acb0a7207 */ /* 0x001fe20001000000 */
[----:B------:R-:W-:-:S03]  /*8840*/  IMAD.U32 R19, RZ, RZ, UR4 ;  /* 0x00000004ff137e24 */ /* 0x000fc6000f8e00ff */
[----:B------:R-:W-:-:S03]  /*8850*/  ISETP.GT.AND P3, PT, R10, 0x1, PT ;  /* 0x000000010a00780c */ /* 0x000fc60003f64270 */
[----:B------:R0:W5:Y:S01]  /*8860*/  @P1 LDG.E R19, desc[UR38][R8.64] ;  /* 0x0000002608131981 */ /* 0x000162000c1e1900 */
[----:B------:R-:W-:-:S04]  /*8870*/  SEL R21, R21, 0xa78, P3 ;  /* 0x00000a7815157807 */ /* 0x000fc80001800000 */
[----:B------:R-:W4:Y:S08]  /*8880*/  LDC.64 R10, c[0x0][R21+0x218] ;  /* 0x00008600150a7b82 */ /* 0x000f300000000a00 */
[----:B0-----:R-:W0:Y:S01]  /*8890*/  LDC.64 R8, c[0x0][R21+0x220] ;  /* 0x0000880015087b82 */ /* 0x001e220000000a00 */
[----:B------:R-:W-:Y:S02]  /*88a0*/  ISETP.NE.U32.AND P2, PT, R16, RZ, PT ;  /* 0x000000ff1000720c */ /* 0x000fe40003f45070 */
[----:B-1----:R-:W-:-:S02]  /*88b0*/  ISETP.NE.AND P4, PT, R20, 0x1, PT ;  /* 0x000000011400780c */ /* 0x002fc40003f85270 */
[----:B------:R-:W-:-:S04]  /*88c0*/  ISETP.NE.AND.EX P2, PT, R17, RZ, PT, P2 ;  /* 0x000000ff1100720c */ /* 0x000fc80003f45320 */
[----:B------:R-:W-:Y:S02]  /*88d0*/  SEL R200, R200, RZ, !P2 ;  /* 0x000000ffc8c87207 */ /* 0x000fe40005000000 */
[----:B------:R-:W-:Y:S01]  /*88e0*/  SEL R15, R206, RZ, !P2 ;  /* 0x000000ffce0f7207 */ /* 0x000fe20005000000 */
[----:B----4-:R-:W-:-:S04]  /*88f0*/  IMAD R11, R11, R202, RZ ;  /* 0x000000ca0b0b7224 */ /* 0x010fc800078e02ff */
[----:B------:R-:W1:Y:S01]  /*8900*/  @P4 LDC R153, c[0x0][0xcec] ;  /* 0x00033b00ff994b82 */ /* 0x000e620000000800 */
[----:B0-----:R-:W-:-:S07]  /*8910*/  IMAD R9, R9, R200, RZ ;  /* 0x000000c809097224 */ /* 0x001fce00078e02ff */
[----:B------:R-:W0:Y:S01]  /*8920*/  @P4 LDC R155, c[0x0][0xcf0] ;  /* 0x00033c00ff9b4b82 */ /* 0x000e220000000800 */
[C---:B------:R-:W-:Y:S02]  /*8930*/  IMAD R17, R8.reuse, R15, R9 ;  /* 0x0000000f08117224 */ /* 0x040fe400078e0209 */
[----:B------:R-:W-:-:S04]  /*8940*/  IMAD.WIDE.U32 R14, R8, R200, RZ ;  /* 0x000000c8080e7225 */ /* 0x000fc800078e00ff */
[----:B------:R-:W-:-:S04]  /*8950*/  IMAD.WIDE.U32 R8, R10, R202, RZ ;  /* 0x000000ca0a087225 */ /* 0x000fc800078e00ff */
[----:B------:R-:W-:Y:S02]  /*8960*/  IMAD.IADD R154, R15, 0x1, R17 ;  /* 0x000000010f9a7824 */ /* 0x000fe400078e0211 */
[----:B------:R-:W4:Y:S01]  /*8970*/  LDC.64 R16, c[0x0][R21+0x228] ;  /* 0x00008a0015107b82 */ /* 0x000f220000000a00 */
[----:B------:R-:W-:-:S07]  /*8980*/  IMAD.IADD R152, R9, 0x1, R11 ;  /* 0x0000000109987824 */ /* 0x000fce00078e020b */
[----:B------:R-:W1:Y:S01]  /*8990*/  LDC.64 R10, c[0x0][0xca8] ;  /* 0x00032a00ff0a7b82 */ /* 0x000e620000000a00 */
[----:B--2---:R-:W-:Y:S01]  /*89a0*/  IMAD R18, R204, 0x80, R161 ;  /* 0x00000080cc127824 */ /* 0x004fe200078e02a1 */
[----:B------:R-:W-:-:S05]  /*89b0*/  SEL R9, R160, RZ, P3 ;  /* 0x000000ffa0097207 */ /* 0x000fca0001800000 */
[-C--:B----4-:R-:W-:Y:S02]  /*89c0*/  IMAD R159, R17, R9.reuse, RZ ;  /* 0x00000009119f7224 */ /* 0x090fe400078e02ff */
[----:B------:R-:W-:Y:S01]  /*89d0*/  IMAD.WIDE.U32 R16, R16, R9, RZ ;  /* 0x0000000910107225 */ /* 0x000fe200078e00ff */
[----:B-1----:R-:W1:Y:S03]  /*89e0*/  @!P3 LDC R10, c[0x0][0xc50] ;  /* 0x00031400ff0abb82 */ /* 0x002e660000000800 */
[----:B------:R-:W-:-:S05]  /*89f0*/  IMAD.IADD R159, R17, 0x1, R159 ;  /* 0x00000001119f7824 */ /* 0x000fca00078e029f */
[----:B------:R-:W2:Y:S01]  /*8a00*/  @!P3 LDC R11, c[0x0][0xc54] ;  /* 0x00031500ff0bbb82 */ /* 0x000ea20000000800 */
[----:B---3--:R-:W-:-:S07]  /*8a10*/  IADD3 R22, P2, P5, R14, R8, R4 ;  /* 0x000000080e167210 */ /* 0x008fce0007d5e004 */
[----:B------:R3:W4:Y:S01]  /*8a20*/  LDC.64 R14, c[0x0][R21+0x210] ;  /* 0x00008400150e7b82 */ /* 0x0007220000000a00 */
[----:B------:R-:W-:-:S04]  /*8a30*/  @P4 IMAD.HI.U32 R8, R18, R153, RZ ;  /* 0x0000009912084227 */ /* 0x000fc800078e00ff */
[----:B------:R-:W-:Y:S01]  /*8a40*/  IMAD.MOV.U32 R153, RZ, RZ, R18 ;  /* 0x000000ffff997224 */ /* 0x000fe200078e0012 */
[----:B0-----:R-:W-:Y:S02]  /*8a50*/  @P4 SHF.R.U32.HI R153, RZ, R155, R8 ;  /* 0x0000009bff994219 */ /* 0x001fe40000011608 */
[----:B------:R-:W-:-:S03]  /*8a60*/  SHF.R.S32.HI R9, RZ, 0x1f, R4 ;  /* 0x0000001fff097819 */ /* 0x000fc60000011404 */
[----:B------:R-:W-:Y:S01]  /*8a70*/  IMAD.MOV R17, RZ, RZ, -R153 ;  /* 0x000000ffff117224 */ /* 0x000fe200078e0a99 */
[----:B------:R-:W-:Y:S02]  /*8a80*/  IADD3.X R155, R154, R152, R9, P2, P5 ;  /* 0x000000989a9b7210 */ /* 0x000fe400017ea409 */
[----:B------:R-:W-:Y:S02]  /*8a90*/  IADD3 R16, P2, P5, R153, R22, R16 ;  /* 0x0000001699107210 */ /* 0x000fe40007d5e010 */
[----:B------:R-:W-:Y:S01]  /*8aa0*/  SHF.R.S32.HI R8, RZ, 0x1f, R153 ;  /* 0x0000001fff087819 */ /* 0x000fe20000011499 */
[----:B------:R-:W-:-:S03]  /*8ab0*/  IMAD R153, R20, R17, R18 ;  /* 0x0000001114997224 */ /* 0x000fc600078e0212 */
[----:B------:R-:W-:Y:S02]  /*8ac0*/  IADD3.X R17, R8, R155, R159, P2, P5 ;  /* 0x0000009b08117210 */ /* 0x000fe400017ea49f */
[----:B---3--:R-:W-:Y:S01]  /*8ad0*/  SHF.R.S32.HI R21, RZ, 0x1f, R153 ;  /* 0x0000001fff157819 */ /* 0x008fe20000011499 */
[-C--:B----4-:R-:W-:Y:S02]  /*8ae0*/  IMAD R8, R15, R153.reuse, RZ ;  /* 0x000000990f087224 */ /* 0x090fe400078e02ff */
[----:B------:R-:W-:-:S04]  /*8af0*/  IMAD.WIDE.U32 R16, R14, R153, R16 ;  /* 0x000000990e107225 */ /* 0x000fc800078e0010 */
[----:B------:R-:W-:Y:S01]  /*8b00*/  IMAD R21, R14, R21, R8 ;  /* 0x000000150e157224 */ /* 0x000fe200078e0208 */
[----:B-1----:R-:W-:-:S03]  /*8b10*/  LEA R15, P2, R16, R10, 0x2 ;  /* 0x0000000a100f7211 */ /* 0x002fc600078410ff */
[----:B------:R-:W-:-:S05]  /*8b20*/  IMAD.IADD R8, R17, 0x1, R21 ;  /* 0x0000000111087824 */ /* 0x000fca00078e0215 */
[----:B--2---:R-:W-:Y:S01]  /*8b30*/  LEA.HI.X R17, R16, R11, R8, 0x2, P2 ;  /* 0x0000000b10117211 */ /* 0x004fe200010f1408 */
[----:B------:R-:W-:Y:S06]  /*8b40*/  @P1 BRA `(.L_x_10115) ;  /* 0x0000000000101947 */ /* 0x000fec0003800000 */
[----:B------:R-:W-:Y:S05]  /*8b50*/  @!P0 BRA `(.L_x_10115) ;  /* 0x00000000000c8947 */ /* 0x000fea0003800000 */
[----:B------:R-:W2:Y:S04]  /*8b60*/  LDG.E R8, desc[UR38][R12.64] ;  /* 0x000000260c087981 */ /* 0x000ea8000c1e1900 */
[----:B-----5:R-:W2:Y:S02]  /*8b70*/  LDG.E R19, desc[UR38][R12.64+0x4] ;  /* 0x000004260c137981 */ /* 0x020ea4000c1e1900 */
[----:B--2---:R-:W-:-:S07]  /*8b80*/  IMAD.IADD R19, R19, 0x1, -R8 ;  /* 0x0000000113137824 */ /* 0x004fce00078e0a08 */
.L_x_10115:
[----:B------:R-:W2:Y:S01]  /*8b90*/  LDL R8, [R1+0x78] ;  /* 0x0000780001087983 */ /* 0x000ea20000100800 */
[----:B------:R-:W0:Y:S03]  /*8ba0*/  S2R R10, SR_TID.X ;  /* 0x00000000000a7919 */ /* 0x000e260000002100 */
[----:B------:R-:W-:Y:S04]  /*8bb0*/  SHFL.IDX PT, R11, R17, RZ, 0x1c1f ;  /* 0x001c1fff110b7589 */ /* 0x000fe800000e0000 */
[----:B------:R-:W-:Y:S04]  /*8bc0*/  SHFL.IDX PT, R12, R15, 0x1, 0x1c1f ;  /* 0x003c1f000f0c7f89 */ /* 0x000fe800000e0000 */
[----:B------:R-:W-:Y:S01]  /*8bd0*/  SHFL.IDX PT, R13, R17, 0x1, 0x1c1f ;  /* 0x003c1f00110d7f89 */ /* 0x000fe200000e0000 */
[----:B0-----:R-:W-:-:S05]  /*8be0*/  VIADD R14, R10, 0xffffff80 ;  /* 0xffffff800a0e7836 */ /* 0x001fca0000000000 */
[----:B------:R-:W-:-:S04]  /*8bf0*/  SHF.R.S32.HI R16, RZ, 0x1f, R14 ;  /* 0x0000001fff107819 */ /* 0x000fc8000001140e */
[----:B------:R-:W-:-:S04]  /*8c00*/  LEA.HI R16, R16, R14, RZ, 0x7 ;  /* 0x0000000e10107211 */ /* 0x000fc800078f38ff */
[----:B------:R-:W-:Y:S01]  /*8c10*/  LOP3.LUT R16, R16, 0xffffff80, RZ, 0xc0, !PT ;  /* 0xffffff8010107812 */ /* 0x000fe200078ec0ff */
[----:B------:R-:W0:Y:S04]  /*8c20*/  SHFL.IDX PT, R10, R15, RZ, 0x1c1f ;  /* 0x001c1fff0f0a7589 */ /* 0x000e2800000e0000 */
[----:B------:R-:W-:-:S05]  /*8c30*/  IMAD.IADD R16, R14, 0x1, -R16 ;  /* 0x000000010e107824 */ /* 0x000fca00078e0a10 */
[----:B------:R-:W-:Y:S01]  /*8c40*/  LOP3.LUT P0, RZ, R16, 0x3, RZ, 0xc0, !PT ;  /* 0x0000000310ff7812 */ /* 0x000fe2000780c0ff */
[----:B--2---:R-:W-:Y:S02]  /*8c50*/  IMAD R14, R204, 0x80, R8 ;  /* 0x00000080cc0e7824 */ /* 0x004fe400078e0208 */
[----:B-----5:R-:W-:Y:S02]  /*8c60*/  IMAD R8, R19, R20, RZ ;  /* 0x0000001413087224 */ /* 0x020fe400078e02ff */
[----:B------:R-:W-:-:S03]  /*8c70*/  VIADD R16, R14, 0x8 ;  /* 0x000000080e107836 */ /* 0x000fc60000000000 */
[-C--:B------:R-:W-:Y:S02]  /*8c80*/  ISETP.GE.OR P1, PT, R14, R8.reuse, P0 ;  /* 0x000000080e00720c */ /* 0x080fe40000726670 */
[----:B------:R-:W-:-:S11]  /*8c90*/  ISETP.GE.OR P0, PT, R16, R8, P0 ;  /* 0x000000081000720c */ /* 0x000fd60000706670 */
[----:B0-----:R0:W-:Y:S04]  /*8ca0*/  @!P1 ST.E desc[UR38][R10.64], R2 ;  /* 0x000000020a009985 */ /* 0x0011e8000c101926 */
[----:B------:R0:W-:Y:S01]  /*8cb0*/  @!P0 ST.E desc[UR38][R12.64], R3 ;  /* 0x000000030c008985 */ /* 0x0001e2000c101926 */
[----:B------:R-:W-:Y:S05]  /*8cc0*/  @P3 BRA `(.L_x_10116) ;  /* 0x0000000c00f83947 */ /* 0x000fea0003800000 */
[----:B------:R-:W1:Y:S01]  /*8cd0*/  S2R R21, SR_TID.X ;  /* 0x0000000000157919 */ /* 0x000e620000002100 */
[----:B------:R-:W2:Y:S01]  /*8ce0*/  @P4 LDC R81, c[0x0][0xcec] ;  /* 0x00033b00ff514b82 */ /* 0x000ea20000000800 */
[----:B------:R-:W-:-:S07]  /*8cf0*/  ULDC.64 UR4, c[0x0][0xba0] ;  /* 0x0002e80000047ab9 */ /* 0x000fce0000000a00 */
[----:B------:R-:W3:Y:S01]  /*8d00*/  @P4 LDC R83, c[0x0][0xcf0] ;  /* 0x00033c00ff534b82 */ /* 0x000ee20000000800 */
[----:B-1----:R-:W-:-:S05]  /*8d10*/  VIADD R21, R21, 0xffffff80 ;  /* 0xffffff8015157836 */ /* 0x002fca0000000000 */
[----:B0-----:R-:W-:-:S04]  /*8d20*/  SHF.R.S32.HI R2, RZ, 0x1f, R21 ;  /* 0x0000001fff027819 */ /* 0x001fc80000011415 */
[----:B------:R-:W-:-:S04]  /*8d30*/  LEA.HI R2, R2, R21, RZ, 0x3 ;  /* 0x0000001502027211 */ /* 0x000fc800078f18ff */
[----:B------:R-:W-:-:S05]  /*8d40*/  LOP3.LUT R3, R2, 0xfffffff8, RZ, 0xc0, !PT ;  /* 0xfffffff802037812 */ /* 0x000fca00078ec0ff */
[----:B------:R-:W-:Y:S01]  /*8d50*/  IMAD.IADD R22, R21, 0x1, -R3 ;  /* 0x0000000115167824 */ /* 0x000fe200078e0a03 */
[----:B------:R-:W-:-:S03]  /*8d60*/  SHF.R.S32.HI R3, RZ, 0x3, R2 ;  /* 0x00000003ff037819 */ /* 0x000fc60000011402 */
[----:B------:R-:W-:-:S04]  /*8d70*/  IMAD.SHL.U32 R2, R22, 0x8, RZ ;  /* 0x0000000816027824 */ /* 0x000fc800078e00ff */
        /* <DEDUP_REMOVED lines=10> */
[----:B------:R-:W-:Y:S02]  /*8e20*/  IADD3 R53, P1, R156, 0x9000, RZ ;  /* 0x000090009c357810 */ /* 0x000fe40007f3e0ff */
[----:B------:R-:W-:Y:S02]  /*8e30*/  LOP3.LUT R24, R25, 0x380, RZ, 0xc0, !PT ;  /* 0x0000038019187812 */ /* 0x000fe400078ec0ff */
[----:B------:R-:W-:Y:S01]  /*8e40*/  LOP3.LUT R52, R53, 0x380, RZ, 0xc0, !PT ;  /* 0x0000038035347812 */ /* 0x000fe200078ec0ff */
[----:B------:R-:W-:Y:S01]  /*8e50*/  IMAD R9, R9, UR4, RZ ;  /* 0x0000000409097c24 */ /* 0x000fe2000f8e02ff */
[----:B------:R-:W-:Y:S01]  /*8e60*/  SHF.R.U64 R16, R16, 0x3, RZ ;  /* 0x0000000310107819 */ /* 0x000fe200000012ff */
[----:B------:R-:W5:Y:S01]  /*8e70*/  LD.E.128 R28, desc[UR38][R28.64] ;  /* 0x000000261c1c7980 */ /* 0x000f62000c101d00 */
[----:B------:R-:W-:-:S02]  /*8e80*/  SHF.R.U64 R52, R52, 0x3, RZ ;  /* 0x0000000334347819 */ /* 0x000fc400000012ff */
[----:B------:R-:W-:Y:S02]  /*8e90*/  SHF.R.U64 R24, R24, 0x3, RZ ;  /* 0x0000000318187819 */ /* 0x000fe400000012ff */
[----:B------:R-:W-:Y:S01]  /*8ea0*/  LOP3.LUT R52, R52, R53, RZ, 0x3c, !PT ;  /* 0x0000003534347212 */ /* 0x000fe200078e3cff */
[----:B------:R-:W-:Y:S01]  /*8eb0*/  IMAD.X R53, RZ, RZ, R157, P1 ;  /* 0x000000ffff357224 */ /* 0x000fe200008e069d */
[----:B------:R-:W-:Y:S01]  /*8ec0*/  IADD3 R11, P1, R156, 0xf000, RZ ;  /* 0x0000f0009c0b7810 */ /* 0x000fe20007f3e0ff */
[----:B------:R-:W-:Y:S01]  /*8ed0*/  IMAD R9, R4, UR5, R9 ;  /* 0x0000000504097c24 */ /* 0x000fe2000f8e0209 */
[----:B------:R-:W-:Y:S01]  /*8ee0*/  LOP3.LUT R16, R16, R17, RZ, 0x3c, !PT ;  /* 0x0000001110107212 */ /* 0x000fe200078e3cff */
[--C-:B------:R-:W-:Y:S01]  /*8ef0*/  IMAD.X R17, RZ, RZ, R157.reuse, P3 ;  /* 0x000000ffff117224 */ /* 0x100fe200018e069d */
[----:B------:R-:W-:Y:S01]  /*8f00*/  LOP3.LUT R10, R11, 0x380, RZ, 0xc0, !PT ;  /* 0x000003800b0a7812 */ /* 0x000fe200078ec0ff */
[--C-:B------:R-:W-:Y:S01]  /*8f10*/  IMAD.X R77, RZ, RZ, R157.reuse, P1 ;  /* 0x000000ffff4d7224 */ /* 0x100fe200008e069d */
[----:B------:R-:W-:Y:S01]  /*8f20*/  LOP3.LUT R24, R24, R25, RZ, 0x3c, !PT ;  /* 0x0000001918187212 */ /* 0x000fe200078e3cff */
[----:B------:R-:W-:Y:S01]  /*8f30*/  IMAD.X R25, RZ, RZ, R157, P2 ;  /* 0x000000ffff197224 */ /* 0x000fe200010e069d */
[----:B------:R-:W-:Y:S01]  /*8f40*/  SHF.R.U64 R10, R10, 0x3, RZ ;  /* 0x000000030a0a7819 */ /* 0x000fe200000012ff */
[----:B------:R-:W5:Y:S01]  /*8f50*/  LD.E.128 R16, desc[UR38][R16.64] ;  /* 0x0000002610107980 */ /* 0x000f62000c101d00 */
[----:B------:R-:W-:-:S02]  /*8f60*/  IADD3 R33, P0, R156, 0x4000, RZ ;  /* 0x000040009c217810 */ /* 0x000fc40007f1e0ff */
[----:B------:R-:W-:Y:S01]  /*8f70*/  LOP3.LUT R76, R10, R11, RZ, 0x3c, !PT ;  /* 0x0000000b0a4c7212 */ /* 0x000fe200078e3cff */
[----:B------:R-:W-:Y:S01]  /*8f80*/  IMAD.WIDE.U32 R10, R4, UR4, RZ ;  /* 0x00000004040a7c25 */ /* 0x000fe2000f8e00ff */
[C---:B------:R-:W-:Y:S01]  /*8f90*/  IADD3 R37, P6, R156.reuse, 0x5000, RZ ;  /* 0x000050009c257810 */ /* 0x040fe20007fde0ff */
[----:B------:R-:W-:Y:S01]  /*8fa0*/  ULDC.64 UR4, c[0x0][0xbe8] ;  /* 0x0002fa0000047ab9 */ /* 0x000fe20000000a00 */
[C---:B------:R-:W-:Y:S01]  /*8fb0*/  IADD3 R41, P5, R156.reuse, 0x6000, RZ ;  /* 0x000060009c297810 */ /* 0x040fe20007fbe0ff */
[----:B------:R-:W5:Y:S01]  /*8fc0*/  LD.E.128 R52, desc[UR38][R52.64] ;  /* 0x0000002634347980 */ /* 0x000f62000c101d00 */
[C---:B------:R-:W-:Y:S02]  /*8fd0*/  IADD3 R45, P3, R156.reuse, 0x7000, RZ ;  /* 0x000070009c2d7810 */ /* 0x040fe40007f7e0ff */
[----:B------:R-:W-:Y:S01]  /*8fe0*/  IADD3 R49, P2, R156, 0x8000, RZ ;  /* 0x000080009c317810 */ /* 0x000fe20007f5e0ff */
[----:B------:R-:W-:Y:S01]  /*8ff0*/  IMAD.IADD R11, R11, 0x1, R9 ;  /* 0x000000010b0b7824 */ /* 0x000fe200078e0209 */
[----:B------:R-:W-:Y:S01]  /*9000*/  LOP3.LUT R32, R33, 0x380, RZ, 0xc0, !PT ;  /* 0x0000038021207812 */ /* 0x000fe200078ec0ff */
[----:B------:R-:W-:Y:S01]  /*9010*/  IMAD R9, R22, 0x20, R3 ;  /* 0x0000002016097824 */ /* 0x000fe200078e0203 */
[----:B------:R-:W-:Y:S01]  /*9020*/  LOP3.LUT R36, R37, 0x380, RZ, 0xc0, !PT ;  /* 0x0000038025247812 */ /* 0x000fe200078ec0ff */
[----:B------:R-:W5:Y:S01]  /*9030*/  LD.E.128 R24, desc[UR38][R24.64] ;  /* 0x0000002618187980 */ /* 0x000f62000c101d00 */
[----:B------:R-:W-:-:S02]  /*9040*/  LOP3.LUT R40, R41, 0x380, RZ, 0xc0, !PT ;  /* 0x0000038029287812 */ /* 0x000fc400078ec0ff */
[----:B------:R-:W-:Y:S01]  /*9050*/  LOP3.LUT R44, R45, 0x380, RZ, 0xc0, !PT ;  /* 0x000003802d2c7812 */ /* 0x000fe200078ec0ff */
[----:B------:R-:W5:Y:S01]  /*9060*/  LD.E.128 R76, desc[UR38][R76.64] ;  /* 0x000000264c4c7980 */ /* 0x000f62000c101d00 */
[----:B------:R-:W-:Y:S01]  /*9070*/  LOP3.LUT R48, R49, 0x380, RZ, 0xc0, !PT ;  /* 0x0000038031307812 */ /* 0x000fe200078ec0ff */
[----:B------:R-:W-:Y:S01]  /*9080*/  IMAD R22, R204, 0x80, R9 ;  /* 0x00000080cc167824 */ /* 0x000fe200078e0209 */
[----:B------:R-:W-:Y:S01]  /*9090*/  SHF.R.U64 R32, R32, 0x3, RZ ;  /* 0x0000000320207819 */ /* 0x000fe200000012ff */
[----:B------:R-:W-:Y:S01]  /*90a0*/  IMAD.WIDE.U32 R10, R202, UR4, R10 ;  /* 0x00000004ca0a7c25 */ /* 0x000fe2000f8e000a */
[----:B------:R-:W-:Y:S02]  /*90b0*/  SHF.R.U64 R36, R36, 0x3, RZ ;  /* 0x0000000324247819 */ /* 0x000fe400000012ff */
[----:B------:R-:W-:Y:S02]  /*90c0*/  SHF.R.U64 R40, R40, 0x3, RZ ;  /* 0x0000000328287819 */ /* 0x000fe400000012ff */
[----:B------:R-:W-:-:S02]  /*90d0*/  SHF.R.U64 R44, R44, 0x3, RZ ;  /* 0x000000032c2c7819 */ /* 0x000fc400000012ff */
[----:B------:R-:W-:Y:S01]  /*90e0*/  SHF.R.U64 R48, R48, 0x3, RZ ;  /* 0x0000000330307819 */ /* 0x000fe200000012ff */
[----:B--2---:R-:W-:Y:S01]  /*90f0*/  @P4 IMAD.HI.U32 R4, R22, R81, RZ ;  /* 0x0000005116044227 */ /* 0x004fe200078e00ff */
[----:B------:R-:W-:Y:S02]  /*9100*/  SHF.R.S32.HI R21, RZ, 0x1f, R200 ;  /* 0x0000001fff157819 */ /* 0x000fe400000114c8 */
        /* <DEDUP_REMOVED lines=10> */
[----:B------:R-:W-:Y:S01]  /*91b0*/  IADD3 R57, P0, R156, 0xa000, RZ ;  /* 0x0000a0009c397810 */ /* 0x000fe20007f1e0ff */
[----:B------:R-:W-:Y:S01]  /*91c0*/  IMAD R11, R202, UR5, R11 ;  /* 0x00000005ca0b7c24 */ /* 0x000fe2000f8e020b */
[C---:B------:R-:W-:Y:S01]  /*91d0*/  IADD3 R61, P6, R156.reuse, 0xb000, RZ ;  /* 0x0000b0009c3d7810 */ /* 0x040fe20007fde0ff */
[----:B------:R-:W-:Y:S01]  /*91e0*/  ULDC.64 UR4, c[0x0][0xbf0] ;  /* 0x0002fc0000047ab9 */ /* 0x000fe20000000a00 */
[C---:B------:R-:W-:Y:S01]  /*91f0*/  IADD3 R65, P5, R156.reuse, 0xc000, RZ ;  /* 0x0000c0009c417810 */ /* 0x040fe20007fbe0ff */
[----:B------:R-:W-:Y:S01]  /*9200*/  IMAD.MOV.U32 R9, RZ, RZ, R22 ;  /* 0x000000ffff097224 */ /* 0x000fe200078e0016 */
[C---:B------:R-:W-:Y:S01]  /*9210*/  IADD3 R69, P3, R156.reuse, 0xd000, RZ ;  /* 0x0000d0009c457810 */ /* 0x040fe20007f7e0ff */
[----:B------:R-:W5:Y:S01]  /*9220*/  LD.E.128 R32, desc[UR38][R32.64] ;  /* 0x0000002620207980 */ /* 0x000f62000c101d00 */
[----:B------:R-:W-:Y:S01]  /*9230*/  IADD3 R73, P2, R156, 0xe000, RZ ;  /* 0x0000e0009c497810 */ /* 0x000fe20007f5e0ff */
[----:B------:R-:W-:Y:S01]  /*9240*/  IMAD R21, R21, UR4, RZ ;  /* 0x0000000415157c24 */ /* 0x000fe2000f8e02ff */
[----:B---3--:R-:W-:Y:S01]  /*9250*/  @P4 SHF.R.U32.HI R9, RZ, R83, R4 ;  /* 0x00000053ff094219 */ /* 0x008fe20000011604 */
[----:B------:R-:W5:Y:S01]  /*9260*/  LD.E.128 R36, desc[UR38][R36.64] ;  /* 0x0000002624247980 */ /* 0x000f62000c101d00 */
[----:B------:R-:W-:-:S02]  /*9270*/  LOP3.LUT R56, R57, 0x380, RZ, 0xc0, !PT ;  /* 0x0000038039387812 */ /* 0x000fc400078ec0ff */
[----:B------:R-:W-:Y:S01]  /*9280*/  LOP3.LUT R60, R61, 0x380, RZ, 0xc0, !PT ;  /* 0x000003803d3c7812 */ /* 0x000fe200078ec0ff */
[----:B------:R-:W5:Y:S01]  /*9290*/  LD.E.128 R40, desc[UR38][R40.64] ;  /* 0x0000002628287980 */ /* 0x000f62000c101d00 */
[----:B------:R-:W-:Y:S02]  /*92a0*/  LOP3.LUT R64, R65, 0x380, RZ, 0xc0, !PT ;  /* 0x0000038041407812 */ /* 0x000fe400078ec0ff */
[----:B------:R-:W-:Y:S01]  /*92b0*/  LOP3.LUT R68, R69, 0x380, RZ, 0xc0, !PT ;  /* 0x0000038045447812 */ /* 0x000fe200078ec0ff */
[----:B------:R-:W5:Y:S01]  /*92c0*/  LD.E.128 R44, desc[UR38][R44.64] ;  /* 0x000000262c2c7980 */ /* 0x000f62000c101d00 */
[----:B------:R-:W-:Y:S01]  /*92d0*/  LOP3.LUT R72, R73, 0x380, RZ, 0xc0, !PT ;  /* 0x0000038049487812 */ /* 0x000fe200078ec0ff */
[----:B------:R-:W-:Y:S01]  /*92e0*/  IMAD R21, R200, UR5, R21 ;  /* 0x00000005c8157c24 */ /* 0x000fe2000f8e0215 */
[----:B------:R-:W-:Y:S01]  /*92f0*/  LOP3.LUT R13, R156, 0x380, RZ, 0xc0, !PT ;  /* 0x000003809c0d7812 */ /* 0x000fe200078ec0ff */
[----:B------:R-:W-:Y:S01]  /*9300*/  IMAD.WIDE.U32 R10, R200, UR4, R10 ;  /* 0x00000004c80a7c25 */ /* 0x000fe2000f8e000a */
[--C-:B------:R-:W-:Y:S01]  /*9310*/  SHF.R.S32.HI R4, RZ, 0x1f, R9.reuse ;  /* 0x0000001fff047819 */ /* 0x100fe20000011409 */
[----:B------:R-:W-:Y:S01]  /*9320*/  ULDC.64 UR4, c[0x0][0xbe0] ;  /* 0x0002f80000047ab9 */ /* 0x000fe20000000a00 */
[----:B------:R-:W-:Y:S01]  /*9330*/  SHF.R.U64 R56, R56, 0x3, RZ ;  /* 0x0000000338387819 */ /* 0x000fe200000012ff */
[----:B------:R-:W-:Y:S01]  /*9340*/  IMAD.MOV R81, RZ, RZ, -R9 ;  /* 0x000000ffff517224 */ /* 0x000fe200078e0a09 */
[----:B------:R-:W-:Y:S01]  /*9350*/  SHF.R.U64 R60, R60, 0x3, RZ ;  /* 0x000000033c3c7819 */ /* 0x000fe200000012ff */
[----:B------:R-:W5:Y:S01]  /*9360*/  LD.E.128 R48, desc[UR38][R48.64] ;  /* 0x0000002630307980 */ /* 0x000f62000c101d00 */
[----:B------:R-:W-:-:S02]  /*9370*/  SHF.R.U64 R64, R64, 0x3, RZ ;  /* 0x0000000340407819 */ /* 0x000fc400000012ff */
[----:B------:R-:W-:Y:S02]  /*9380*/  SHF.R.U64 R68, R68, 0x3, RZ ;  /* 0x0000000344447819 */ /* 0x000fe400000012ff */
[----:B------:R-:W-:Y:S01]  /*9390*/  SHF.R.U64 R72, R72, 0x3, RZ ;  /* 0x0000000348487819 */ /* 0x000fe200000012ff */
[----:B------:R-:W-:Y:S01]  /*93a0*/  IMAD.IADD R11, R11, 0x1, R21 ;  /* 0x000000010b0b7824 */ /* 0x000fe200078e0215 */
[----:B------:R-:W-:Y:S01]  /*93b0*/  SHF.R.U64 R13, R13, 0x3, RZ ;  /* 0x000000030d0d7819 */ /* 0x000fe200000012ff */
[----:B------:R-:W-:Y:S01]  /*93c0*/  IMAD R4, R4, UR4, RZ ;  /* 0x0000000404047c24 */ /* 0x000fe2000f8e02ff */
[----:B------:R-:W-:Y:S01]  /*93d0*/  LOP3.LUT R56, R56, R57, RZ, 0x3c, !PT ;  /* 0x0000003938387212 */ /* 0x000fe200078e3cff */
[----:B------:R-:W-:Y:S01]  /*93e0*/  IMAD R21, R20, R81, R22 ;  /* 0x0000005114157224 */ /* 0x000fe200078e0216 */
        /* <DEDUP_REMOVED lines=11> */
[C---:B------:R-:W-:Y:S01]  /*94a0*/  IMAD R81, R9.reuse, UR5, R4 ;  /* 0x0000000509517c24 */ /* 0x040fe2000f8e0204 */
[----:B------:R-:W-:Y:S01]  /*94b0*/  SHF.R.S32.HI R4, RZ, 0x1f, R21 ;  /* 0x0000001fff047819 */ /* 0x000fe20000011415 */
[----:B------:R-:W-:Y:S01]  /*94c0*/  IMAD.WIDE.U32 R10, R9, UR4, R10 ;  /* 0x00000004090a7c25 */ /* 0x000fe2000f8e000a */
[----:B------:R0:W5:Y:S01]  /*94d0*/  LD.E.128 R12, desc[UR38][R156.64] ;  /* 0x000000269c0c7980 */ /* 0x000162000c101d00 */
[----:B------:R-:W-:-:S03]  /*94e0*/  ULDC.64 UR4, c[0x0][0xbd8] ;  /* 0x0002f60000047ab9 */ /* 0x000fc60000000a00 */
[----:B------:R-:W5:Y:S01]  /*94f0*/  LD.E.128 R60, desc[UR38][R60.64] ;  /* 0x000000263c3c7980 */ /* 0x000f62000c101d00 */
[----:B------:R-:W-:-:S03]  /*9500*/  IMAD.IADD R11, R11, 0x1, R81 ;  /* 0x000000010b0b7824 */ /* 0x000fc600078e0251 */
[----:B------:R-:W5:Y:S01]  /*9510*/  LD.E.128 R64, desc[UR38][R64.64] ;  /* 0x0000002640407980 */ /* 0x000f62000c101d00 */
[----:B------:R-:W-:-:S03]  /*9520*/  IMAD R4, R4, UR4, RZ ;  /* 0x0000000404047c24 */ /* 0x000fc6000f8e02ff */
        /* <DEDUP_REMOVED lines=9> */
[C---:B------:R-:W-:Y:S02]  /*95c0*/  IMAD R81, R21.reuse, UR5, R4 ;  /* 0x0000000515517c24 */ /* 0x040fe4000f8e0204 */
[----:B------:R-:W-:Y:S01]  /*95d0*/  IMAD.WIDE.U32 R10, R21, UR4, R10 ;  /* 0x00000004150a7c25 */ /* 0x000fe2000f8e000a */
[----:B------:R-:W-:-:S03]  /*95e0*/  ULDC.64 UR4, c[0x0][0xb80] ;  /* 0x0002e00000047ab9 */ /* 0x000fc60000000a00 */
[----:B------:R-:W-:Y:S01]  /*95f0*/  VIADD R9, R85, 0x40 ;  /* 0x0000004055097836 */ /* 0x000fe20000000000 */
[----:B------:R-:W-:Y:S01]  /*9600*/  LEA R4, P2, R10, UR4, 0x1 ;  /* 0x000000040a047c11 */ /* 0x000fe2000f8408ff */
[----:B------:R-:W-:-:S03]  /*9610*/  IMAD.IADD R11, R11, 0x1, R81 ;  /* 0x000000010b0b7824 */ /* 0x000fc600078e0251 */
[-C--:B------:R-:W-:Y:S01]  /*9620*/  ISETP.GE.AND P0, PT, R9, R8.reuse, PT ;  /* 0x000000080900720c */ /* 0x080fe20003f06270 */
[----:B------:R-:W-:Y:S01]  /*9630*/  VIADD R0, R0, 0x32420 ;  /* 0x0003242000007836 */ /* 0x000fe20000000000 */
[----:B------:R-:W-:Y:S02]  /*9640*/  LEA.HI.X R9, R10, UR5, R11, 0x1, P2 ;  /* 0x000000050a097c11 */ /* 0x000fe400090f0c0b */
[CC--:B------:R-:W-:Y:S01]  /*9650*/  ISETP.GE.AND P2, PT, R85.reuse, R8.reuse, PT ;  /* 0x000000085500720c */ /* 0x0c0fe20003f46270 */
[----:B------:R-:W-:Y:S01]  /*9660*/  VIADD R3, R85, 0x20 ;  /* 0x0000002055037836 */ /* 0x000fe20000000000 */
[----:B------:R-:W-:Y:S01]  /*9670*/  PRMT R0, RZ, 0x654, R0 ;  /* 0x00000654ff007816 */ /* 0x000fe20000000000 */
[C---:B------:R-:W-:Y:S02]  /*9680*/  VIADD R84, R2.reuse, 0x80 ;  /* 0x0000008002547836 */ /* 0x040fe40000000000 */
[C---:B------:R-:W-:Y:S01]  /*9690*/  VIADD R88, R2.reuse, 0xc0 ;  /* 0x000000c002587836 */ /* 0x040fe20000000000 */
[----:B-1----:R1:W-:Y:S01]  /*96a0*/  SYNCS.ARRIVE.TRANS64.RED.A1T0 RZ, [R0+URZ], RZ ;  /* 0x000000ff00ff79a7 */ /* 0x0023e2000810043f */
[----:B------:R-:W-:Y:S01]  /*96b0*/  ISETP.GE.AND P1, PT, R3, R8, PT ;  /* 0x000000080300720c */ /* 0x000fe20003f26270 */
[----:B------:R0:W2:Y:S01]  /*96c0*/  SHFL.IDX PT, R83, R4, RZ, 0x181f ;  /* 0x00181fff04537589 */ /* 0x0000a200000e0000 */
[----:B------:R-:W-:Y:S03]  /*96d0*/  BSSY B1, `(.L_x_10117) ;  /* 0x0000019000017945 */ /* 0x000fe60003800000 */
[----:B------:R0:W3:Y:S01]  /*96e0*/  SHFL.IDX PT, R3, R9, RZ, 0x181f ;  /* 0x00181fff09037589 */ /* 0x0000e200000e0000 */
[----:B-1----:R-:W-:Y:S01]  /*96f0*/  VIADD R0, R2, 0x40 ;  /* 0x0000004002007836 */ /* 0x002fe20000000000 */
        /* <DEDUP_REMOVED lines=10> */
[----:B--2---:R-:W-:-:S04]  /*97a0*/  @!P5 LEA R10, P6, R2, R83, 0x1 ;  /* 0x00000053020ad211 */ /* 0x004fc800078c08ff */
[----:B---3--:R-:W-:Y:S02]  /*97b0*/  @!P5 LEA.HI.X R11, R2, R3, R89, 0x1, P6 ;  /* 0x00000003020bd211 */ /* 0x008fe400030f0c59 */
        /* <DEDUP_REMOVED lines=10> */
.L_x_10118:
[----:B------:R-:W-:Y:S05]  /*9860*/  BSYNC B1 ;  /* 0x0000000000017941 */ /* 0x000fea0003800000 */
.L_x_10117:
[----:B---3--:R1:W3:Y:S01]  /*9870*/  SHFL.IDX PT, R3, R9, 0x1, 0x181f ;  /* 0x00381f0009037f89 */ /* 0x0082e200000e0000 */
[----:B------:R-:W-:Y:S03]  /*9880*/  BSSY B1, `(.L_x_10119) ;  /* 0x0000014000017945 */ /* 0x000fe60003800000 */
[----:B0-----:R1:W0:Y:S01]  /*9890*/  SHFL.IDX PT, R21, R4, 0x1, 0x181f ;  /* 0x00381f0004157f89 */ /* 0x00122200000e0000 */
[----:B------:R-:W-:Y:S05]  /*98a0*/  @P1 BRA `(.L_x_10120) ;  /* 0x0000000000441947 */ /* 0x000fea0003800000 */
[----:B------:R-:W-:Y:S02]  /*98b0*/  ULDC UR4, c[0x0][0xbc8] ;  /* 0x0002f20000047ab9 */ /* 0x000fe40000000800 */
[----:B------:R-:W-:Y:S02]  /*98c0*/  ISETP.GE.AND P4, PT, R2, UR4, PT ;  /* 0x0000000402007c0c */ /* 0x000fe4000bf86270 */
[----:B------:R-:W-:Y:S02]  /*98d0*/  ISETP.GE.AND P3, PT, R0, UR4, PT ;  /* 0x0000000400007c0c */ /* 0x000fe4000bf66270 */
[----:B------:R-:W-:Y:S02]  /*98e0*/  ISETP.GE.AND P2, PT, R84, UR4, PT ;  /* 0x0000000454007c0c */ /* 0x000fe4000bf46270 */
[----:B------:R-:W-:-:S07]  /*98f0*/  ISETP.GE.AND P1, PT, R88, UR4, PT ;  /* 0x0000000458007c0c */ /* 0x000fce000bf26270 */
[-C--:B0-----:R-:W-:Y:S02]  /*9900*/  @!P4 LEA R10, P6, R2, R21.reuse, 0x1 ;  /* 0x00000015020ac211 */ /* 0x081fe400078c08ff */
[----:B-----5:R-:W-:Y:S02]  /*9910*/  @!P3 LEA R12, P5, R0, R21, 0x1 ;  /* 0x00000015000cb211 */ /* 0x020fe400078a08ff */
        /* <DEDUP_REMOVED lines=10> */
.L_x_10120:
[----:B------:R-:W-:Y:S05]  /*99c0*/  BSYNC B1 ;  /* 0x0000000000017941 */ /* 0x000fea0003800000 */
.L_x_10119:
[----:B---3--:R3:W0:Y:S01]  /*99d0*/  SHFL.IDX PT, R3, R9, 0x2, 0x181f ;  /* 0x00581f0009037f89 */ /* 0x00862200000e0000 */
[----:B------:R-:W-:Y:S03]  /*99e0*/  BSSY B1, `(.L_x_10121) ;  /* 0x0000014000017945 */ /* 0x000fe60003800000 */
[----:B----45:R3:W4:Y:S01]  /*99f0*/  SHFL.IDX PT, R17, R4, 0x2, 0x181f ;  /* 0x00581f0004117f89 */ /* 0x03072200000e0000 */
        /* <DEDUP_REMOVED lines=18> */
.L_x_10122:
[----:B------:R-:W-:Y:S05]  /*9b20*/  BSYNC B1 ;  /* 0x0000000000017941 */ /* 0x000fea0003800000 */
.L_x_10121:
[----:B0-----:R-:W-:Y:S01]  /*9b30*/  VIADD R3, R85, 0x60 ;  /* 0x0000006055037836 */ /* 0x001fe20000000000 */
[----:B------:R0:W0:Y:S04]  /*9b40*/  SHFL.IDX PT, R15, R9, 0x3, 0x181f ;  /* 0x00781f00090f7f89 */ /* 0x00002800000e0000 */
[----:B------:R-:W-:Y:S01]  /*9b50*/  ISETP.GE.AND P0, PT, R3, R8, PT ;  /* 0x000000080300720c */ /* 0x000fe20003f06270 */
[----:B----4-:R4:W0:-:S12]  /*9b60*/  SHFL.IDX PT, R17, R4, 0x3, 0x181f ;  /* 0x00781f0004117f89 */ /* 0x01081800000e0000 */
[----:B----4-:R-:W-:Y:S05]  /*9b70*/  @P0 BRA `(.L_x_10123) ;  /* 0x0000002400800947 */ /* 0x010fea0003800000 */
[----:B------:R-:W-:Y:S02]  /*9b80*/  ULDC UR4, c[0x0][0xbc8] ;  /* 0x0002f20000047ab9 */ /* 0x000fe40000000800 */
[----:B------:R-:W-:Y:S02]  /*9b90*/  ISETP.GE.AND P3, PT, R2, UR4, PT ;  /* 0x0000000402007c0c */ /* 0x000fe4000bf66270 */
[----:B------:R-:W-:Y:S02]  /*9ba0*/  ISETP.GE.AND P4, PT, R0, UR4, PT ;  /* 0x0000000400007c0c */ /* 0x000fe4000bf86270 */
[----:B------:R-:W-:-:S09]  /*9bb0*/  ISETP.GE.AND P5, PT, R84, UR4, PT ;  /* 0x0000000454007c0c */ /* 0x000fd2000bfa6270 */
[-C--:B0-----:R-:W-:Y:S02]  /*9bc0*/  @!P3 LEA R8, P0, R2, R17.reuse, 0x1 ;  /* 0x000000110208b211 */ /* 0x081fe400078008ff */
[-C--:B------:R-:W-:Y:S02]  /*9bd0*/  @!P4 LEA R10, P1, R0, R17.reuse, 0x1 ;  /* 0x00000011000ac211 */ /* 0x080fe400078208ff */
[----:B------:R-:W-:Y:S02]  /*9be0*/  @!P5 LEA R12, P2, R84, R17, 0x1 ;  /* 0x00000011540cd211 */ /* 0x000fe400078408ff */
[-C--:B-1-3--:R-:W-:Y:S02]  /*9bf0*/  @!P3 LEA.HI.X R9, R2, R15.reuse, R89, 0x1, P0 ;  /* 0x0000000f0209b211 */ /* 0x08afe400000f0c59 */
        /* <DEDUP_REMOVED lines=11> */
.L_x_10116:
[----:B------:R-:W-:Y:S01]  /*9cb0*/  ULDC.64 UR4, c[0x0][0xc08] ;  /* 0x0003020000047ab9 */ /* 0x000fe20000000a00 */
[----:B0-----:R-:W0:Y:S01]  /*9cc0*/  @P4 LDC R13, c[0x0][0xcec] ;  /* 0x00033b00ff0d4b82 */ /* 0x001e220000000800 */
[----:B------:R-:W-:Y:S01]  /*9cd0*/  IMAD R9, R9, UR4, RZ ;  /* 0x0000000409097c24 */ /* 0x000fe2000f8e02ff */
[----:B------:R-:W-:Y:S01]  /*9ce0*/  ULDC.64 UR6, c[0x0][0xc30] ;  /* 0x00030c0000067ab9 */ /* 0x000fe20000000a00 */
[----:B------:R-:W-:Y:S01]  /*9cf0*/  IMAD.WIDE.U32 R2, R4, UR4, RZ ;  /* 0x0000000404027c25 */ /* 0x000fe2000f8e00ff */
[----:B------:R-:W-:Y:S01]  /*9d00*/  ISETP.GE.AND P0, PT, R14, R8, PT ;  /* 0x000000080e00720c */ /* 0x000fe20003f06270 */
[----:B------:R-:W-:Y:S01]  /*9d10*/  BSSY B1, `(.L_x_10124) ;  /* 0x00000d3000017945 */ /* 0x000fe20003800000 */
[----:B------:R-:W-:Y:S01]  /*9d20*/  SHF.R.S32.HI R22, RZ, 0x1f, R207 ;  /* 0x0000001fff167819 */ /* 0x000fe200000114cf */
[----:B------:R-:W-:Y:S01]  /*9d30*/  IMAD R9, R4, UR5, R9 ;  /* 0x0000000504097c24 */ /* 0x000fe2000f8e0209 */
[----:B------:R-:W-:Y:S01]  /*9d40*/  ULDC.64 UR4, c[0x0][0xc38] ;  /* 0x00030e0000047ab9 */ /* 0x000fe20000000a00 */
[----:B------:R-:W1:Y:S01]  /*9d50*/  @P4 LDC R4, c[0x0][0xcf0] ;  /* 0x00033c00ff044b82 */ /* 0x000e620000000800 */
        /* <DEDUP_REMOVED lines=15> */
[----:B0-----:R-:W-:Y:S01]  /*9e50*/  @P4 IMAD.HI.U32 R13, R18, R13, RZ ;  /* 0x0000000d120d4227 */ /* 0x001fe200078e00ff */
[----:B------:R-:W-:Y:S02]  /*9e60*/  SHF.R.S32.HI R158, RZ, 0x1f, R221 ;  /* 0x0000001fff9e7819 */ /* 0x000fe400000114dd */
[----:B------:R-:W-:Y:S01]  /*9e70*/  SHF.R.S32.HI R159, RZ, 0x1f, R222 ;  /* 0x0000001fff9f7819 */ /* 0x000fe200000114de */
[C---:B------:R-:W-:Y:S01]  /*9e80*/  IMAD R11, R200.reuse, UR5, R9 ;  /* 0x00000005c80b7c24 */ /* 0x040fe2000f8e0209 */
[----:B------:R-:W-:Y:S01]  /*9e90*/  SHF.R.S32.HI R161, RZ, 0x1f, R224 ;  /* 0x0000001fffa17819 */ /* 0x000fe200000114e0 */
[----:B------:R-:W-:Y:S01]  /*9ea0*/  IMAD.WIDE.U32 R2, R200, UR4, R2 ;  /* 0x00000004c8027c25 */ /* 0x000fe2000f8e0002 */
[----:B------:R-:W-:Y:S01]  /*9eb0*/  ULDC.64 UR4, c[0x0][0xc48] ;  /* 0x0003120000047ab9 */ /* 0x000fe20000000a00 */
[----:B------:R-:W-:-:S02]  /*9ec0*/  SHF.R.S32.HI R162, RZ, 0x1f, R225 ;  /* 0x0000001fffa27819 */ /* 0x000fc400000114e1 */
[----:B------:R-:W-:Y:S01]  /*9ed0*/  IMAD.MOV.U32 R9, RZ, RZ, R18 ;  /* 0x000000ffff097224 */ /* 0x000fe200078e0012 */
[----:B-1----:R-:W-:Y:S01]  /*9ee0*/  @P4 SHF.R.U32.HI R9, RZ, R4, R13 ;  /* 0x00000004ff094219 */ /* 0x002fe2000001160d */
[----:B------:R-:W-:Y:S01]  /*9ef0*/  IMAD.IADD R3, R3, 0x1, R11 ;  /* 0x0000000103037824 */ /* 0x000fe200078e020b */
[----:B------:R-:W-:Y:S01]  /*9f00*/  SHF.R.S32.HI R163, RZ, 0x1f, R226 ;  /* 0x0000001fffa37819 */ /* 0x000fe200000114e2 */
[----:B------:R-:W-:Y:S01]  /*9f10*/  VIADD R181, R201, 0x8 ;  /* 0x00000008c9b57836 */ /* 0x000fe20000000000 */
[--C-:B------:R-:W-:Y:S01]  /*9f20*/  SHF.R.S32.HI R4, RZ, 0x1f, R9.reuse ;  /* 0x0000001fff047819 */ /* 0x100fe20000011409 */
[----:B------:R-:W-:Y:S01]  /*9f30*/  IMAD.MOV R11, RZ, RZ, -R9 ;  /* 0x000000ffff0b7224 */ /* 0x000fe200078e0a09 */
[----:B------:R-:W-:Y:S01]  /*9f40*/  SHF.R.S32.HI R164, RZ, 0x1f, R228 ;  /* 0x0000001fffa47819 */ /* 0x000fe200000114e4 */
[----:B------:R-:W-:Y:S01]  /*9f50*/  IMAD.WIDE.U32 R2, R160, UR4, R2 ;  /* 0x00000004a0027c25 */ /* 0x000fe2000f8e0002 */
        /* <DEDUP_REMOVED lines=10> */
[----:B------:R-:W-:Y:S01]  /*a000*/  IMAD.WIDE.U32 R2, R9, UR6, R2 ;  /* 0x0000000609027c25 */ /* 0x000fe2000f8e0002 */
[----:B------:R-:W-:-:S02]  /*a010*/  SHF.R.S32.HI R160, RZ, 0x1f, R223 ;  /* 0x0000001fffa07819 */ /* 0x000fc400000114df */
[----:B------:R-:W-:Y:S01]  /*a020*/  SHF.R.S32.HI R169, RZ, 0x1f, R233 ;  /* 0x0000001fffa97819 */ /* 0x000fe200000114e9 */
[----:B------:R-:W-:Y:S01]  /*a030*/  IMAD R4, R4, UR4, RZ ;  /* 0x0000000404047c24 */ /* 0x000fe2000f8e02ff */
[----:B------:R-:W-:Y:S01]  /*a040*/  SHF.R.S32.HI R170, RZ, 0x1f, R234 ;  /* 0x0000001fffaa7819 */ /* 0x000fe200000114ea */
[----:B------:R-:W-:Y:S01]  /*a050*/  IMAD.IADD R3, R3, 0x1, R13 ;  /* 0x0000000103037824 */ /* 0x000fe200078e020d */
[----:B------:R-:W-:Y:S01]  /*a060*/  SHF.R.S32.HI R171, RZ, 0x1f, R235 ;  /* 0x0000001fffab7819 */ /* 0x000fe200000114eb */
[C---:B------:R-:W-:Y:S01]  /*a070*/  IMAD R9, R11.reuse, UR5, R4 ;  /* 0x000000050b097c24 */ /* 0x040fe2000f8e0204 */
[----:B------:R-:W-:Y:S01]  /*a080*/  SHF.R.S32.HI R172, RZ, 0x1f, R236 ;  /* 0x0000001fffac7819 */ /* 0x000fe200000114ec */
[----:B------:R-:W-:Y:S01]  /*a090*/  IMAD.WIDE.U32 R2, R11, UR4, R2 ;  /* 0x000000040b027c25 */ /* 0x000fe2000f8e0002 */
[----:B------:R-:W-:Y:S01]  /*a0a0*/  ULDC.64 UR4, c[0x0][0xc00] ;  /* 0x0003000000047ab9 */ /* 0x000fe20000000a00 */
[----:B------:R-:W-:Y:S02]  /*a0b0*/  SHF.R.S32.HI R173, RZ, 0x1f, R237 ;  /* 0x0000001fffad7819 */ /* 0x000fe400000114ed */
[----:B------:R-:W-:Y:S01]  /*a0c0*/  VIADD R4, R0, 0x32420 ;  /* 0x0003242000047836 */ /* 0x000fe20000000000 */
[C---:B------:R-:W-:Y:S01]  /*a0d0*/  LEA R0, P1, R2.reuse, UR4, 0x2 ;  /* 0x0000000402007c11 */ /* 0x040fe2000f8210ff */
[----:B------:R-:W-:Y:S01]  /*a0e0*/  IMAD.IADD R3, R3, 0x1, R9 ;  /* 0x0000000103037824 */ /* 0x000fe200078e0209 */
[----:B------:R-:W-:Y:S01]  /*a0f0*/  SHF.R.S32.HI R175, RZ, 0x1f, R175 ;  /* 0x0000001fffaf7819 */ /* 0x000fe200000114af */
[C---:B------:R-:W-:Y:S01]  /*a100*/  VIADD R174, R201.reuse, 0x20 ;  /* 0x00000020c9ae7836 */ /* 0x040fe20000000000 */
[----:B------:R-:W-:Y:S01]  /*a110*/  PRMT R9, RZ, 0x654, R4 ;  /* 0x00000654ff097816 */ /* 0x000fe20000000004 */
[C---:B------:R-:W-:Y:S01]  /*a120*/  VIADD R176, R201.reuse, 0x18 ;  /* 0x00000018c9b07836 */ /* 0x040fe20000000000 */
[----:B------:R-:W-:Y:S01]  /*a130*/  LEA.HI.X R4, R2, UR5, R3, 0x2, P1 ;  /* 0x0000000502047c11 */ /* 0x000fe200088f1403 */
[C---:B------:R-:W-:Y:S01]  /*a140*/  VIADD R178, R201.reuse, 0x10 ;  /* 0x00000010c9b27836 */ /* 0x040fe20000000000 */
[----:B------:R0:W-:Y:S01]  /*a150*/  SYNCS.ARRIVE.TRANS64.RED.A1T0 RZ, [R9+URZ], RZ ;  /* 0x000000ff09ff79a7 */ /* 0x0001e2000810043f */
[----:B------:R0:W1:Y:S01]  /*a160*/  SHFL.IDX PT, R2, R0, RZ, 0x1c1f ;  /* 0x001c1fff00027589 */ /* 0x00006200000e0000 */
[----:B------:R-:W-:Y:S01]  /*a170*/  SHF.R.S32.HI R177, RZ, 0x1f, R177 ;  /* 0x0000001fffb17819 */ /* 0x000fe200000114b1 */
[----:B------:R-:W-:Y:S01]  /*a180*/  VIADD R180, R201, 0x8 ;  /* 0x00000008c9b47836 */ /* 0x000fe20000000000 */
[----:B------:R-:W-:Y:S01]  /*a190*/  SHF.R.S32.HI R179, RZ, 0x1f, R179 ;  /* 0x0000001fffb37819 */ /* 0x000fe200000114b3 */
[----:B------:R0:W2:Y:S01]  /*a1a0*/  SHFL.IDX PT, R3, R4, RZ, 0x1c1f ;  /* 0x001c1fff04037589 */ /* 0x0000a200000e0000 */
[----:B------:R-:W-:Y:S01]  /*a1b0*/  SHF.R.S32.HI R181, RZ, 0x1f, R181 ;  /* 0x0000001fffb57819 */ /* 0x000fe200000114b5 */
[----:B------:R-:W-:Y:S06]  /*a1c0*/  @P0 BRA `(.L_x_10125) ;  /* 0x00000008001c0947 */ /* 0x000fec0003800000 */
[----:B------:R-:W-:Y:S01]  /*a1d0*/  ULDC UR4, c[0x0][0xbc8] ;  /* 0x0002f20000047ab9 */ /* 0x000fe20000000800 */
[C---:B0-----:R-:W-:Y:S01]  /*a1e0*/  VIADD R9, R201.reuse, 0xe8 ;  /* 0x000000e8c9097836 */ /* 0x041fe20000000000 */
[----:B------:R-:W-:Y:S01]  /*a1f0*/  ISETP.GE.AND P4, PT, R180, UR4, PT ;  /* 0x00000004b4007c0c */ /* 0x000fe2000bf86270 */
[C---:B------:R-:W-:Y:S01]  /*a200*/  VIADD R17, R201.reuse, 0xf0 ;  /* 0x000000f0c9117836 */ /* 0x040fe20000000000 */
[----:B------:R-:W-:Y:S02]  /*a210*/  ISETP.GE.AND P3, PT, R178, UR4, PT ;  /* 0x00000004b2007c0c */ /* 0x000fe4000bf66270 */
[----:B------:R-:W-:Y:S02]  /*a220*/  ISETP.GE.AND P5, PT, R201, UR4, PT ;  /* 0x00000004c9007c0c */ /* 0x000fe4000bfa6270 */
[----:B------:R-:W-:Y:S02]  /*a230*/  ISETP.GE.AND P1, PT, R174, UR4, PT ;  /* 0x00000004ae007c0c */ /* 0x000fe4000bf26270 */
[----:B------:R-:W-:-:S05]  /*a240*/  ISETP.GE.AND P0, PT, R176, UR4, PT ;  /* 0x00000004b0007c0c */ /* 0x000fca000bf06270 */
[-C--:B-1----:R-:W-:Y:S02]  /*a250*/  @!P4 LEA R10, P2, R180, R2.reuse, 0x2 ;  /* 0x00000002b40ac211 */ /* 0x082fe400078410ff */
        /* <DEDUP_REMOVED lines=26> */
[----:B--2---:R-:W-:Y:S01]  /*a400*/  @!P5 LEA R14, P6, R234, R2, 0x2 ;  /* 0x00000002ea0ed211 */ /* 0x004fe200078c10ff */
[----:B------:R0:W-:Y:S01]  /*a410*/  @!P3 ST.E.64 desc[UR38][R10.64], R48 ;  /* 0x000000300a00b985 */ /* 0x0001e2000c101b26 */
[----:B------:R-:W-:-:S02]  /*a420*/  ISETP.GE.AND P2, PT, R231, UR4, PT ;  /* 0x00000004e7007c0c */ /* 0x000fc4000bf46270 */
[----:B------:R-:W-:Y:S01]  /*a430*/  @!P5 LEA.HI.X R15, R234, R3, R170, 0x2, P6 ;  /* 0x00000003ea0fd211 */ /* 0x000fe200030f14aa */
[----:B------:R1:W-:Y:S01]  /*a440*/  @!P4 ST.E.64 desc[UR38][R12.64], R52 ;  /* 0x000000340c00c985 */ /* 0x0003e2000c101b26 */
[----:B------:R-:W-:-:S03]  /*a450*/  ISETP.GE.AND P3, PT, R230, UR4, PT ;  /* 0x00000004e6007c0c */ /* 0x000fc6000bf66270 */
[----:B------:R2:W-:Y:S01]  /*a460*/  @!P5 ST.E.64 desc[UR38][R14.64], R56 ;  /* 0x000000380e00d985 */ /* 0x0005e2000c101b26 */
[CC--:B0-----:R-:W-:Y:S02]  /*a470*/  @!P0 LEA R10, P4, R233.reuse, R2.reuse, 0x2 ;  /* 0x00000002e90a8211 */ /* 0x0c1fe400078810ff */
[C---:B-1----:R-:W-:Y:S02]  /*a480*/  @!P1 LEA R12, P5, R232.reuse, R2, 0x2 ;  /* 0x00000002e80c9211 */ /* 0x042fe400078a10ff */
[-C--:B------:R-:W-:Y:S02]  /*a490*/  @!P0 LEA.HI.X R11, R233, R3.reuse, R169, 0x2, P4 ;  /* 0x00000003e90b8211 */ /* 0x080fe400020f14a9 */
[----:B------:R-:W-:Y:S02]  /*a4a0*/  ISETP.GE.AND P4, PT, R229, UR4, PT ;  /* 0x00000004e5007c0c */ /* 0x000fe4000bf86270 */
[----:B------:R-:W-:Y:S01]  /*a4b0*/  @!P1 LEA.HI.X R13, R232, R3, R168, 0x2, P5 ;  /* 0x00000003e80d9211 */ /* 0x000fe200028f14a8 */
[----:B------:R0:W-:Y:S01]  /*a4c0*/  @!P0 ST.E.64 desc[UR38][R10.64], R60 ;  /* 0x0000003c0a008985 */ /* 0x0001e2000c101b26 */
[----:B------:R-:W-:-:S02]  /*a4d0*/  ISETP.GE.AND P5, PT, R228, UR4, PT ;  /* 0x00000004e4007c0c */ /* 0x000fc4000bfa6270 */
[----:B--2---:R-:W-:Y:S01]  /*a4e0*/  @!P2 LEA R14, P6, R231, R2, 0x2 ;  /* 0x00000002e70ea211 */ /* 0x004fe200078c10ff */
[----:B------:R1:W-:Y:S01]  /*a4f0*/  @!P1 ST.E.64 desc[UR38][R12.64], R64 ;  /* 0x000000400c009985 */ /* 0x0003e2000c101b26 */
[----:B------:R-:W-:Y:S02]  /*a500*/  ISETP.GE.AND P1, PT, R225, UR4, PT ;  /* 0x00000004e1007c0c */ /* 0x000fe4000bf26270 */
        /* <DEDUP_REMOVED lines=26> */
[CC--:B0-----:R-:W-:Y:S02]  /*a6b0*/  @!P5 LEA R10, P1, R223.reuse, R2.reuse, 0x2 ;  /* 0x00000002df0ad211 */ /* 0x0c1fe400078210ff */
[-C--:B-1----:R-:W-:Y:S02]  /*a6c0*/  @!P4 LEA R12, P0, R222, R2.reuse, 0x2 ;  /* 0x00000002de0cc211 */ /* 0x082fe400078010ff */
[-C--:B------:R-:W-:Y:S02]  /*a6d0*/  @!P5 LEA.HI.X R11, R223, R3.reuse, R160, 0x2, P1 ;  /* 0x00000003df0bd211 */ /* 0x080fe400008f14a0 */
[----:B------:R-:W-:Y:S02]  /*a6e0*/  ISETP.GE.AND P1, PT, R212, UR4, PT ;  /* 0x00000004d4007c0c */ /* 0x000fe4000bf26270 */
[----:B--2---:R-:W-:Y:S01]  /*a6f0*/  @!P3 LEA R14, P6, R221, R2, 0x2 ;  /* 0x00000002dd0eb211 */ /* 0x004fe200078c10ff */
[----:B------:R0:W-:Y:S01]  /*a700*/  @!P5 ST.E.64 desc[UR38][R10.64], R96 ;  /* 0x000000600a00d985 */ /* 0x0001e2000c101b26 */
[----:B------:R-:W-:-:S02]  /*a710*/  @!P4 LEA.HI.X R13, R222, R3, R159, 0x2, P0 ;  /* 0x00000003de0dc211 */ /* 0x000fc400000f149f */
[----:B------:R-:W-:Y:S02]  /*a720*/  @!P3 LEA.HI.X R15, R221, R3, R158, 0x2, P6 ;  /* 0x00000003dd0fb211 */ /* 0x000fe400030f149e */
[----:B------:R-:W-:Y:S01]  /*a730*/  ISETP.GE.AND P0, PT, R211, UR4, PT ;  /* 0x00000004d3007c0c */ /* 0x000fe2000bf06270 */
[----:B------:R-:W-:Y:S01]  /*a740*/  @!P4 ST.E.64 desc[UR38][R12.64], R100 ;  /* 0x000000640c00c985 */ /* 0x000fe2000c101b26 */
[-C--:B------:R-:W-:Y:S02]  /*a750*/  @!P2 LEA R20, P6, R213, R2.reuse, 0x2 ;  /* 0x00000002d514a211 */ /* 0x080fe400078c10ff */
[----:B------:R-:W-:Y:S01]  /*a760*/  ISETP.GE.AND P4, PT, R209, UR4, PT ;  /* 0x00000004d1007c0c */ /* 0x000fe2000bf86270 */
[----:B------:R-:W-:Y:S01]  /*a770*/  @!P3 ST.E.64 desc[UR38][R14.64], R104 ;  /* 0x000000680e00b985 */ /* 0x000fe2000c101b26 */
[----:B------:R-:W-:Y:S02]  /*a780*/  ISETP.GE.AND P3, PT, R210, UR4, PT ;  /* 0x00000004d2007c0c */ /* 0x000fe4000bf66270 */
[----:B------:R-:W-:-:S02]  /*a790*/  @!P1 LEA R24, P5, R212, R2, 0x2 ;  /* 0x00000002d4189211 */ /* 0x000fc400078a10ff */
[-C--:B------:R-:W-:Y:S02]  /*a7a0*/  @!P2 LEA.HI.X R21, R213, R3.reuse, R157, 0x2, P6 ;  /* 0x00000003d515a211 */ /* 0x080fe400030f149d */
[-C--:B------:R-:W-:Y:S02]  /*a7b0*/  @!P1 LEA.HI.X R25, R212, R3.reuse, R156, 0x2, P5 ;  /* 0x00000003d4199211 */ /* 0x080fe400028f149c */
[CC--:B------:R-:W-:Y:S01]  /*a7c0*/  @!P0 LEA R18, P6, R211.reuse, R2.reuse, 0x2 ;  /* 0x00000002d3128211 */ /* 0x0c0fe200078c10ff */
[----:B------:R-:W-:Y:S01]  /*a7d0*/  @!P2 ST.E.64 desc[UR38][R20.64], R108 ;  /* 0x0000006c1400a985 */ /* 0x000fe2000c101b26 */
[----:B------:R-:W-:Y:S02]  /*a7e0*/  ISETP.GE.AND P2, PT, R208, UR4, PT ;  /* 0x00000004d0007c0c */ /* 0x000fe4000bf46270 */
[----:B------:R-:W-:Y:S01]  /*a7f0*/  @!P0 LEA.HI.X R19, R211, R3, R155, 0x2, P6 ;  /* 0x00000003d3138211 */ /* 0x000fe200030f149b */
[----:B------:R1:W-:Y:S01]  /*a800*/  @!P1 ST.E.64 desc[UR38][R24.64], R112 ;  /* 0x0000007018009985 */ /* 0x0003e2000c101b26 */
[----:B------:R-:W-:-:S02]  /*a810*/  @!P3 LEA R28, P1, R210, R2, 0x2 ;  /* 0x00000002d21cb211 */ /* 0x000fc400078210ff */
[-C--:B------:R-:W-:Y:S01]  /*a820*/  @!P4 LEA R32, P5, R209, R2.reuse, 0x2 ;  /* 0x00000002d120c211 */ /* 0x080fe200078a10ff */
[----:B------:R2:W-:Y:S01]  /*a830*/  @!P0 ST.E.64 desc[UR38][R18.64], R116 ;  /* 0x0000007412008985 */ /* 0x0005e2000c101b26 */
[-C--:B------:R-:W-:Y:S02]  /*a840*/  @!P3 LEA.HI.X R29, R210, R3.reuse, R154, 0x2, P1 ;  /* 0x00000003d21db211 */ /* 0x080fe400008f149a */
[----:B------:R-:W-:Y:S02]  /*a850*/  ISETP.GE.AND P1, PT, R207, UR4, PT ;  /* 0x00000004cf007c0c */ /* 0x000fe4000bf26270 */
[----:B------:R-:W-:Y:S01]  /*a860*/  @!P4 LEA.HI.X R33, R209, R3, R153, 0x2, P5 ;  /* 0x00000003d121c211 */ /* 0x000fe200028f1499 */
[----:B------:R3:W-:Y:S01]  /*a870*/  @!P3 ST.E.64 desc[UR38][R28.64], R120 ;  /* 0x000000781c00b985 */ /* 0x0007e2000c101b26 */
[----:B------:R-:W-:Y:S02]  /*a880*/  ISETP.GE.AND P0, PT, R205, UR4, PT ;  /* 0x00000004cd007c0c */ /* 0x000fe4000bf06270 */
[----:B0-----:R-:W-:Y:S01]  /*a890*/  @!P2 LEA R10, P5, R208, R2, 0x2 ;  /* 0x00000002d00aa211 */ /* 0x001fe200078a10ff */
[----:B------:R3:W-:Y:S01]  /*a8a0*/  @!P4 ST.E.64 desc[UR38][R32.64], R124 ;  /* 0x0000007c2000c985 */ /* 0x0007e2000c101b26 */
[----:B------:R-:W-:Y:S01]  /*a8b0*/  ISETP.GE.AND P4, PT, R9, UR4, PT ;  /* 0x0000000409007c0c */ /* 0x000fe2000bf86270 */
[----:B-1----:R-:W-:Y:S01]  /*a8c0*/  VIADD R25, R201, 0xf8 ;  /* 0x000000f8c9197836 */ /* 0x002fe20000000000 */
[----:B------:R-:W-:-:S02]  /*a8d0*/  ISETP.GE.AND P3, PT, R17, UR4, PT ;  /* 0x0000000411007c0c */ /* 0x000fc4000bf66270 */
[-C--:B------:R-:W-:Y:S02]  /*a8e0*/  @!P2 LEA.HI.X R11, R208, R3.reuse, R152, 0x2, P5 ;  /* 0x00000003d00ba211 */ /* 0x080fe400028f1498 */
[-C--:B------:R-:W-:Y:S02]  /*a8f0*/  @!P1 LEA R12, P6, R207, R2.reuse, 0x2 ;  /* 0x00000002cf0c9211 */ /* 0x080fe400078c10ff */
[----:B------:R-:W-:Y:S01]  /*a900*/  SHF.R.S32.HI R15, RZ, 0x1f, R205 ;  /* 0x0000001fff0f7819 */ /* 0x000fe200000114cd */
[----:B------:R3:W-:Y:S01]  /*a910*/  @!P2 ST.E.64 desc[UR38][R10.64], R128 ;  /* 0x000000800a00a985 */ /* 0x0007e2000c101b26 */
[----:B------:R-:W-:Y:S02]  /*a920*/  @!P0 LEA R14, P5, R205, R2, 0x2 ;  /* 0x00000002cd0e8211 */ /* 0x000fe400078a10ff */
[----:B------:R-:W-:Y:S02]  /*a930*/  @!P1 LEA.HI.X R13, R207, R3, R22, 0x2, P6 ;  /* 0x00000003cf0d9211 */ /* 0x000fe400030f1416 */
[----:B------:R-:W-:-:S02]  /*a940*/  ISETP.GE.AND P6, PT, R25, UR4, PT ;  /* 0x0000000419007c0c */ /* 0x000fc4000bfc6270 */
[-C--:B------:R-:W-:Y:S01]  /*a950*/  @!P0 LEA.HI.X R15, R205, R3.reuse, R15, 0x2, P5 ;  /* 0x00000003cd0f8211 */ /* 0x080fe200028f140f */
[----:B------:R3:W-:Y:S01]  /*a960*/  @!P1 ST.E.64 desc[UR38][R12.64], R132 ;  /* 0x000000840c009985 */ /* 0x0007e2000c101b26 */
[----:B--2---:R-:W-:Y:S02]  /*a970*/  SHF.R.S32.HI R19, RZ, 0x1f, R9 ;  /* 0x0000001fff137819 */ /* 0x004fe40000011409 */
[C---:B------:R-:W-:Y:S01]  /*a980*/  @!P4 LEA R18, P5, R9.reuse, R2, 0x2 ;  /* 0x000000020912c211 */ /* 0x040fe200078a10ff */
[----:B------:R3:W-:Y:S03]  /*a990*/  @!P0 ST.E.64 desc[UR38][R14.64], R136 ;  /* 0x000000880e008985 */ /* 0x0007e6000c101b26 */
[----:B------:R-:W-:Y:S02]  /*a9a0*/  @!P4 LEA.HI.X R19, R9, R3, R19, 0x2, P5 ;  /* 0x000000030913c211 */ /* 0x000fe400028f1413 */
[----:B------:R-:W-:-:S02]  /*a9b0*/  SHF.R.S32.HI R9, RZ, 0x1f, R17 ;  /* 0x0000001fff097819 */ /* 0x000fc40000011411 */
[CC--:B------:R-:W-:Y:S01]  /*a9c0*/  @!P3 LEA R20, P5, R17.reuse, R2.reuse, 0x2 ;  /* 0x000000021114b211 */ /* 0x0c0fe200078a10ff */
[----:B------:R3:W-:Y:S03]  /*a9d0*/  @!P4 ST.E.64 desc[UR38][R18.64], R140 ;  /* 0x0000008c1200c985 */ /* 0x0007e6000c101b26 */
[-C--:B------:R-:W-:Y:S02]  /*a9e0*/  @!P3 LEA.HI.X R21, R17, R3.reuse, R9, 0x2, P5 ;  /* 0x000000031115b211 */ /* 0x080fe400028f1409 */
[----:B------:R-:W-:Y:S02]  /*a9f0*/  SHF.R.S32.HI R9, RZ, 0x1f, R25 ;  /* 0x0000001fff097819 */ /* 0x000fe40000011419 */
[C---:B------:R-:W-:Y:S01]  /*aa00*/  @!P6 LEA R2, P5, R25.reuse, R2, 0x2 ;  /* 0x000000021902e211 */ /* 0x040fe200078a10ff */
[----:B------:R3:W-:Y:S03]  /*aa10*/  @!P3 ST.E.64 desc[UR38][R20.64], R144 ;  /* 0x000000901400b985 */ /* 0x0007e6000c101b26 */
[----:B------:R-:W-:-:S05]  /*aa20*/  @!P6 LEA.HI.X R3, R25, R3, R9, 0x2, P5 ;  /* 0x000000031903e211 */ /* 0x000fca00028f1409 */
[----:B------:R3:W-:Y:S04]  /*aa30*/  @!P6 ST.E.64 desc[UR38][R2.64], R148 ;  /* 0x000000940200e985 */ /* 0x0007e8000c101b26 */
.L_x_10125:
[----:B------:R-:W-:Y:S05]  /*aa40*/  BSYNC B1 ;  /* 0x0000000000017941 */ /* 0x000fea0003800000 */
.L_x_10124:
[----:B------:R-:W-:Y:S01]  /*aa50*/  ISETP.GE.AND P0, PT, R16, R8, PT ;  /* 0x000000081000720c */ /* 0x000fe20003f06270 */
[----:B--23--:R2:W3:Y:S04]  /*aa60*/  SHFL.IDX PT, R3, R4, 0x1, 0x1c1f ;  /* 0x003c1f0004037f89 */ /* 0x00c4e800000e0000 */
[----:B-1----:R2:W1:Y:S08]  /*aa70*/  SHFL.IDX PT, R2, R0, 0x1, 0x1c1f ;  /* 0x003c1f0000027f89 */ /* 0x00247000000e0000 */
[----:B--2---:R-:W-:Y:S05]  /*aa80*/  @P0 BRA `(.L_x_10123) ;  /* 0x0000001400bc0947 */ /* 0x004fea0003800000 */
[----:B------:R-:W-:Y:S01]  /*aa90*/  ULDC UR4, c[0x0][0xbc8] ;  /* 0x0002f20000047ab9 */ /* 0x000fe20000000800 */
[C---:B------:R-:W-:Y:S01]  /*aaa0*/  VIADD R21, R201.reuse, 0xe8 ;  /* 0x000000e8c9157836 */ /* 0x040fe20000000000 */
[----:B------:R-:W-:Y:S01]  /*aab0*/  ISETP.GE.AND P5, PT, R180, UR4, PT ;  /* 0x00000004b4007c0c */ /* 0x000fe2000bfa6270 */
[C---:B------:R-:W-:Y:S01]  /*aac0*/  VIADD R25, R201.reuse, 0xf0 ;  /* 0x000000f0c9197836 */ /* 0x040fe20000000000 */
[----:B------:R-:W-:Y:S02]  /*aad0*/  ISETP.GE.AND P4, PT, R201, UR4, PT ;  /* 0x00000004c9007c0c */ /* 0x000fe4000bf86270 */
[----:B------:R-:W-:Y:S02]  /*aae0*/  ISETP.GE.AND P2, PT, R178, UR4, PT ;  /* 0x00000004b2007c0c */ /* 0x000fe4000bf46270 */
[----:B------:R-:W-:Y:S02]  /*aaf0*/  ISETP.GE.AND P1, PT, R176, UR4, PT ;  /* 0x00000004b0007c0c */ /* 0x000fe4000bf26270 */
[----:B------:R-:W-:-:S02]  /*ab00*/  ISETP.GE.AND P0, PT, R174, UR4, PT ;  /* 0x00000004ae007c0c */ /* 0x000fc4000bf06270 */
[----:B0-----:R-:W-:Y:S02]  /*ab10*/  SHF.R.S32.HI R0, RZ, 0x1f, R21 ;  /* 0x0000001fff007819 */ /* 0x001fe40000011415 */
[----:B------:R-:W-:Y:S02]  /*ab20*/  SHF.R.S32.HI R4, RZ, 0x1f, R205 ;  /* 0x0000001fff047819 */ /* 0x000fe400000114cd */
[-C--:B-1----:R-:W-:Y:S01]  /*ab30*/  @!P5 LEA R10, P3, R180, R2.reuse, 0x2 ;  /* 0x00000002b40ad211 */ /* 0x082fe200078610ff */
[----:B---3--:R-:W-:Y:S02]  /*ab40*/  @!P4 IMAD.WIDE R8, R201, 0x4, R2 ;  /* 0x00000004c908c825 */ /* 0x008fe400078e0202 */
[----:B------:R-:W-:Y:S02]  /*ab50*/  @!P2 LEA R12, P6, R178, R2, 0x2 ;  /* 0x00000002b20ca211 */ /* 0x000fe400078c10ff */
[----:B------:R-:W-:Y:S01]  /*ab60*/  @!P5 LEA.HI.X R11, R180, R3, R181, 0x2, P3 ;  /* 0x00000003b40bd211 */ /* 0x000fe200018f14b5 */
[----:B------:R0:W-:Y:S01]  /*ab70*/  @!P4 ST.E.64 desc[UR38][R8.64], R26 ;  /* 0x0000001a0800c985 */ /* 0x0001e2000c101b26 */
[----:B------:R-:W-:-:S02]  /*ab80*/  ISETP.GE.AND P3, PT, R237, UR4, PT ;  /* 0x00000004ed007c0c */ /* 0x000fc4000bf66270 */
[-C--:B------:R-:W-:Y:S01]  /*ab90*/  @!P2 LEA.HI.X R13, R178, R3.reuse, R179, 0x2, P6 ;  /* 0x00000003b20da211 */ /* 0x080fe200030f14b3 */
[----:B------:R1:W-:Y:S01]  /*aba0*/  @!P5 ST.E.64 desc[UR38][R10.64], R30 ;  /* 0x0000001e0a00d985 */ /* 0x0003e2000c101b26 */
[-C--:B------:R-:W-:Y:S02]  /*abb0*/  @!P1 LEA R14, P5, R176, R2.reuse, 0x2 ;  /* 0x00000002b00e9211 */ /* 0x080fe400078a10ff */
[----:B------:R-:W-:Y:S01]  /*abc0*/  ISETP.GE.AND P4, PT, R236, UR4, PT ;  /* 0x00000004ec007c0c */ /* 0x000fe2000bf86270 */
[----:B------:R2:W-:Y:S01]  /*abd0*/  @!P2 ST.E.64 desc[UR38][R12.64], R34 ;  /* 0x000000220c00a985 */ /* 0x0005e2000c101b26 */
[----:B------:R-:W-:Y:S02]  /*abe0*/  @!P0 LEA R16, P6, R174, R2, 0x2 ;  /* 0x00000002ae108211 */ /* 0x000fe400078c10ff */
[----:B------:R-:W-:Y:S02]  /*abf0*/  @!P1 LEA.HI.X R15, R176, R3, R177, 0x2, P5 ;  /* 0x00000003b00f9211 */ /* 0x000fe400028f14b1 */
[----:B------:R-:W-:-:S02]  /*ac00*/  ISETP.GE.AND P5, PT, R235, UR4, PT ;  /* 0x00000004eb007c0c */ /* 0x000fc4000bfa6270 */
[-C--:B------:R-:W-:Y:S01]  /*ac10*/  @!P0 LEA.HI.X R17, R174, R3.reuse, R175, 0x2, P6 ;  /* 0x00000003ae118211 */ /* 0x080fe200030f14af */
[----:B------:R3:W-:Y:S01]  /*ac20*/  @!P1 ST.E.64 desc[UR38][R14.64], R38 ;  /* 0x000000260e009985 */ /* 0x0007e2000c101b26 */
[-C--:B0-----:R-:W-:Y:S02]  /*ac30*/  @!P3 LEA R8, P6, R237, R2.reuse, 0x2 ;  /* 0x00000002ed08b211 */ /* 0x081fe400078c10ff */
[----:B------:R-:W-:Y:S01]  /*ac40*/  ISETP.GE.AND P1, PT, R233, UR4, PT ;  /* 0x00000004e9007c0c */ /* 0x000fe2000bf26270 */
[----:B------:R0:W-:Y:S01]  /*ac50*/  @!P0 ST.E.64 desc[UR38][R16.64], R42 ;  /* 0x0000002a10008985 */ /* 0x0001e2000c101b26 */
[----:B------:R-:W-:Y:S02]  /*ac60*/  ISETP.GE.AND P0, PT, R234, UR4, PT ;  /* 0x00000004ea007c0c */ /* 0x000fe4000bf06270 */
[----:B-1----:R-:W-:Y:S02]  /*ac70*/  @!P4 LEA R10, P2, R236, R2, 0x2 ;  /* 0x00000002ec0ac211 */ /* 0x002fe400078410ff */
[----:B------:R-:W-:-:S02]  /*ac80*/  @!P3 LEA.HI.X R9, R237, R3, R173, 0x2, P6 ;  /* 0x00000003ed09b211 */ /* 0x000fc400030f14ad */
[CC--:B------:R-:W-:Y:S02]  /*ac90*/  @!P5 LEA R18, P6, R235.reuse, R2.reuse, 0x2 ;  /* 0x00000002eb12d211 */ /* 0x0c0fe400078c10ff */
[-C--:B------:R-:W-:Y:S01]  /*aca0*/  @!P4 LEA.HI.X R11, R236, R3.reuse, R172, 0x2, P2 ;  /* 0x00000003ec0bc211 */ /* 0x080fe200010f14ac */
[----:B------:R1:W-:Y:S01]  /*acb0*/  @!P3 ST.E.64 desc[UR38][R8.64], R46 ;  /* 0x0000002e0800b985 */ /* 0x0003e2000c101b26 */
[----:B------:R-:W-:Y:S02]  /*acc0*/  ISETP.GE.AND P2, PT, R232, UR4, PT ;  /* 0x00000004e8007c0c */ /* 0x000fe4000bf46270 */
[----:B------:R-:W-:Y:S01]  /*acd0*/  @!P5 LEA.HI.X R19, R235, R3, R171, 0x2, P6 ;  /* 0x00000003eb13d211 */ /* 0x000fe200030f14ab */
[----:B------:R4:W-:Y:S01]  /*ace0*/  @!P4 ST.E.64 desc[UR38][R10.64], R50 ;  /* 0x000000320a00c985 */ /* 0x0009e2000c101b26 */
[-C--:B--2---:R-:W-:Y:S02]  /*acf0*/  @!P0 LEA R12, P4, R234, R2.reuse, 0x2 ;  /* 0x00000002ea0c8211 */ /* 0x084fe400078810ff */
[----:B------:R-:W-:Y:S01]  /*ad00*/  ISETP.GE.AND P3, PT, R231, UR4, PT ;  /* 0x00000004e7007c0c */ /* 0x000fe2000bf66270 */
[----:B------:R2:W-:Y:S01]  /*ad10*/  @!P5 ST.E.64 desc[UR38][R18.64], R54 ;  /* 0x000000361200d985 */ /* 0x0005e2000c101b26 */
[----:B---3--:R-:W-:-:S02]  /*ad20*/  @!P1 LEA R14, P5, R233, R2, 0x2 ;  /* 0x00000002e90e9211 */ /* 0x008fc400078a10ff */
[-C--:B------:R-:W-:Y:S02]  /*ad30*/  @!P0 LEA.HI.X R13, R234, R3.reuse, R170, 0x2, P4 ;  /* 0x00000003ea0d8211 */ /* 0x080fe400020f14aa */
[----:B------:R-:W-:Y:S02]  /*ad40*/  ISETP.GE.AND P4, PT, R230, UR4, PT ;  /* 0x00000004e6007c0c */ /* 0x000fe4000bf86270 */
[----:B------:R-:W-:Y:S01]  /*ad50*/  @!P1 LEA.HI.X R15, R233, R3, R169, 0x2, P5 ;  /* 0x00000003e90f9211 */ /* 0x000fe200028f14a9 */
[----:B------:R-:W-:Y:S01]  /*ad60*/  @!P0 ST.E.64 desc[UR38][R12.64], R58 ;  /* 0x0000003a0c008985 */ /* 0x000fe2000c101b26 */
[----:B------:R-:W-:Y:S02]  /*ad70*/  ISETP.GE.AND P5, PT, R229, UR4, PT ;  /* 0x00000004e5007c0c */ /* 0x000fe4000bfa6270 */
[----:B0-----:R-:W-:Y:S01]  /*ad80*/  @!P2 LEA R16, P6, R232, R2, 0x2 ;  /* 0x00000002e810a211 */ /* 0x001fe200078c10ff */
[----:B------:R0:W-:Y:S01]  /*ad90*/  @!P1 ST.E.64 desc[UR38][R14.64], R62 ;  /* 0x0000003e0e009985 */ /* 0x0001e2000c101b26 */
[----:B------:R-:W-:-:S02]  /*ada0*/  ISETP.GE.AND P1, PT, R226, UR4, PT ;  /* 0x00000004e2007c0c */ /* 0x000fc4000bf26270 */
[-C--:B------:R-:W-:Y:S02]  /*adb0*/  @!P2 LEA.HI.X R17, R232, R3.reuse, R168, 0x2, P6 ;  /* 0x00000003e811a211 */ /* 0x080fe400030f14a8 */
[CC--:B-1----:R-:W-:Y:S02]  /*adc0*/  @!P3 LEA R8, P6, R231.reuse, R2.reuse, 0x2 ;  /* 0x00000002e708b211 */ /* 0x0c2fe400078c10ff */
[-C--:B----4-:R-:W-:Y:S01]  /*add0*/  @!P4 LEA R10, P0, R230, R2.reuse, 0x2 ;  /* 0x00000002e60ac211 */ /* 0x090fe200078010ff */
[----:B------:R1:W-:Y:S01]  /*ade0*/  @!P2 ST.E.64 desc[UR38][R16.64], R66 ;  /* 0x000000421000a985 */ /* 0x0003e2000c101b26 */
[----:B------:R-:W-:Y:S02]  /*adf0*/  ISETP.GE.AND P2, PT, R228, UR4, PT ;  /* 0x00000004e4007c0c */ /* 0x000fe4000bf46270 */
[----:B------:R-:W-:Y:S02]  /*ae00*/  @!P3 LEA.HI.X R9, R231, R3, R167, 0x2, P6 ;  /* 0x00000003e709b211 */ /* 0x000fe400030f14a7 */
[----:B--2---:R-:W-:-:S02]  /*ae10*/  @!P5 LEA R18, P6, R229, R2, 0x2 ;  /* 0x00000002e512d211 */ /* 0x004fc400078c10ff */
[-C--:B------:R-:W-:Y:S01]  /*ae20*/  @!P4 LEA.HI.X R11, R230, R3.reuse, R166, 0x2, P0 ;  /* 0x00000003e60bc211 */ /* 0x080fe200000f14a6 */
[----:B------:R2:W-:Y:S01]  /*ae30*/  @!P3 ST.E.64 desc[UR38][R8.64], R70 ;  /* 0x000000460800b985 */ /* 0x0005e2000c101b26 */
[----:B------:R-:W-:Y:S02]  /*ae40*/  ISETP.GE.AND P0, PT, R225, UR4, PT ;  /* 0x00000004e1007c0c */ /* 0x000fe4000bf06270 */
[----:B------:R-:W-:Y:S01]  /*ae50*/  @!P5 LEA.HI.X R19, R229, R3, R165, 0x2, P6 ;  /* 0x00000003e513d211 */ /* 0x000fe200030f14a5 */
[----:B------:R3:W-:Y:S01]  /*ae60*/  @!P4 ST.E.64 desc[UR38][R10.64], R74 ;  /* 0x0000004a0a00c985 */ /* 0x0007e2000c101b26 */
[-C--:B0-----:R-:W-:Y:S02]  /*ae70*/  @!P1 LEA R14, P3, R226, R2.reuse, 0x2 ;  /* 0x00000002e20e9211 */ /* 0x081fe400078610ff */
[----:B------:R-:W-:Y:S01]  /*ae80*/  @!P2 LEA R12, P6, R228, R2, 0x2 ;  /* 0x00000002e40ca211 */ /* 0x000fe200078c10ff */
[----:B------:R0:W-:Y:S01]  /*ae90*/  @!P5 ST.E.64 desc[UR38][R18.64], R78 ;  /* 0x0000004e1200d985 */ /* 0x0001e2000c101b26 */
[----:B------:R-:W-:-:S02]  /*aea0*/  ISETP.GE.AND P5, PT, R224, UR4, PT ;  /* 0x00000004e0007c0c */ /* 0x000fc4000bfa6270 */
[----:B------:R-:W-:Y:S02]  /*aeb0*/  ISETP.GE.AND P4, PT, R223, UR4, PT ;  /* 0x00000004df007c0c */ /* 0x000fe4000bf86270 */
[-C--:B------:R-:W-:Y:S02]  /*aec0*/  @!P2 LEA.HI.X R13, R228, R3.reuse, R164, 0x2, P6 ;  /* 0x00000003e40da211 */ /* 0x080fe400030f14a4 */
[CC--:B-1----:R-:W-:Y:S02]  /*aed0*/  @!P0 LEA R16, P6, R225.reuse, R2.reuse, 0x2 ;  /* 0x00000002e1108211 */ /* 0x0c2fe400078c10ff */
[-C--:B------:R-:W-:Y:S01]  /*aee0*/  @!P1 LEA.HI.X R15, R226, R3.reuse, R163, 0x2, P3 ;  /* 0x00000003e20f9211 */ /* 0x080fe200018f14a3 */
[----:B------:R1:W-:Y:S01]  /*aef0*/  @!P2 ST.E.64 desc[UR38][R12.64], R82 ;  /* 0x000000520c00a985 */ /* 0x0003e2000c101b26 */
[----:B------:R-:W-:Y:S02]  /*af00*/  ISETP.GE.AND P3, PT, R222, UR4, PT ;  /* 0x00000004de007c0c */ /* 0x000fe4000bf66270 */
[----:B------:R-:W-:Y:S01]  /*af10*/  @!P0 LEA.HI.X R17, R225, R3, R162, 0x2, P6 ;  /* 0x00000003e1118211 */ /* 0x000fe200030f14a2 */
[----:B------:R4:W-:Y:S01]  /*af20*/  @!P1 ST.E.64 desc[UR38][R14.64], R86 ;  /* 0x000000560e009985 */ /* 0x0009e2000c101b26 */
[----:B--2---:R-:W-:-:S02]  /*af30*/  @!P5 LEA R8, P2, R224, R2, 0x2 ;  /* 0x00000002e008d211 */ /* 0x004fc400078410ff */
[-C--:B---3--:R-:W-:Y:S01]  /*af40*/  @!P4 LEA R10, P1, R223, R2.reuse, 0x2 ;  /* 0x00000002df0ac211 */ /* 0x088fe200078210ff */
[----:B------:R2:W-:Y:S01]  /*af50*/  @!P0 ST.E.64 desc[UR38][R16.64], R90 ;  /* 0x0000005a10008985 */ /* 0x0005e2000c101b26 */
[----:B------:R-:W-:Y:S02]  /*af60*/  ISETP.GE.AND P0, PT, R221, UR4, PT ;  /* 0x00000004dd007c0c */ /* 0x000fe4000bf06270 */
[-C--:B------:R-:W-:Y:S02]  /*af70*/  @!P5 LEA.HI.X R9, R224, R3.reuse, R161, 0x2, P2 ;  /* 0x00000003e009d211 */ /* 0x080fe400010f14a1 */
[----:B------:R-:W-:Y:S02]  /*af80*/  ISETP.GE.AND P2, PT, R213, UR4, PT ;  /* 0x00000004d5007c0c */ /* 0x000fe4000bf46270 */
[----:B------:R-:W-:Y:S01]  /*af90*/  @!P4 LEA.HI.X R11, R223, R3, R160, 0x2, P1 ;  /* 0x00000003df0bc211 */ /* 0x000fe200008f14a0 */
[----:B------:R3:W-:Y:S01]  /*afa0*/  @!P5 ST.E.64 desc[UR38][R8.64], R94 ;  /* 0x0000005e0800d985 */ /* 0x0007e2000c101b26 */
[----:B0-----:R-:W-:-:S02]  /*afb0*/  @!P3 LEA R18, P6, R222, R2, 0x2 ;  /* 0x00000002de12b211 */ /* 0x001fc400078c10ff */
[----:B------:R-:W-:Y:S01]  /*afc0*/  ISETP.GE.AND P1, PT, R212, UR4, PT ;  /* 0x00000004d4007c0c */ /* 0x000fe2000bf26270 */
[----:B------:R0:W-:Y:S01]  /*afd0*/  @!P4 ST.E.64 desc[UR38][R10.64], R98 ;  /* 0x000000620a00c985 */ /* 0x0001e2000c101b26 */
[----:B------:R-:W-:Y:S02]  /*afe0*/  @!P3 LEA.HI.X R19, R222, R3, R159, 0x2, P6 ;  /* 0x00000003de13b211 */ /* 0x000fe400030f149f */
[----:B------:R-:W-:Y:S02]  /*aff0*/  ISETP.GE.AND P4, PT, R211, UR4, PT ;  /* 0x00000004d3007c0c */ /* 0x000fe4000bf86270 */
[-C--:B-1----:R-:W-:Y:S01]  /*b000*/  @!P0 LEA R12, P6, R221, R2.reuse, 0x2 ;  /* 0x00000002dd0c8211 */ /* 0x082fe200078c10ff */
[----:B------:R1:W-:Y:S01]  /*b010*/  @!P3 ST.E.64 desc[UR38][R18.64], R102 ;  /* 0x000000661200b985 */ /* 0x0003e2000c101b26 */
[----:B------:R-:W-:Y:S02]  /*b020*/  ISETP.GE.AND P5, PT, R210, UR4, PT ;  /* 0x00000004d2007c0c */ /* 0x000fe4000bfa6270 */
[----:B----4-:R-:W-:-:S02]  /*b030*/  @!P2 LEA R14, P3, R213, R2, 0x2 ;  /* 0x00000002d50ea211 */ /* 0x010fc400078610ff */
[-C--:B------:R-:W-:Y:S02]  /*b040*/  @!P0 LEA.HI.X R13, R221, R3.reuse, R158, 0x2, P6 ;  /* 0x00000003dd0d8211 */ /* 0x080fe400030f149e */
[-C--:B------:R-:W-:Y:S02]  /*b050*/  @!P2 LEA.HI.X R15, R213, R3.reuse, R157, 0x2, P3 ;  /* 0x00000003d50fa211 */ /* 0x080fe400018f149d */
[----:B------:R-:W-:Y:S01]  /*b060*/  ISETP.GE.AND P3, PT, R209, UR4, PT ;  /* 0x00000004d1007c0c */ /* 0x000fe2000bf66270 */
[----:B------:R4:W-:Y:S01]  /*b070*/  @!P0 ST.E.64 desc[UR38][R12.64], R106 ;  /* 0x0000006a0c008985 */ /* 0x0009e2000c101b26 */
[CC--:B--2---:R-:W-:Y:S02]  /*b080*/  @!P1 LEA R16, P6, R212.reuse, R2.reuse, 0x2 ;  /* 0x00000002d4109211 */ /* 0x0c4fe400078c10ff */
[----:B---3--:R-:W-:Y:S01]  /*b090*/  @!P4 LEA R8, P0, R211, R2, 0x2 ;  /* 0x00000002d308c211 */ /* 0x008fe200078010ff */
[----:B------:R2:W-:Y:S01]  /*b0a0*/  @!P2 ST.E.64 desc[UR38][R14.64], R110 ;  /* 0x0000006e0e00a985 */ /* 0x0005e2000c101b26 */
[----:B------:R-:W-:-:S02]  /*b0b0*/  @!P1 LEA.HI.X R17, R212, R3, R156, 0x2, P6 ;  /* 0x00000003d4119211 */ /* 0x000fc400030f149c */
[-C--:B0-----:R-:W-:Y:S02]  /*b0c0*/  @!P5 LEA R10, P6, R210, R2.reuse, 0x2 ;  /* 0x00000002d20ad211 */ /* 0x081fe400078c10ff */
[-C--:B------:R-:W-:Y:S01]  /*b0d0*/  @!P4 LEA.HI.X R9, R211, R3.reuse, R155, 0x2, P0 ;  /* 0x00000003d309c211 */ /* 0x080fe200000f149b */
[----:B------:R-:W-:Y:S01]  /*b0e0*/  @!P1 ST.E.64 desc[UR38][R16.64], R114 ;  /* 0x0000007210009985 */ /* 0x000fe2000c101b26 */
[----:B------:R-:W-:Y:S02]  /*b0f0*/  ISETP.GE.AND P0, PT, R208, UR4, PT ;  /* 0x00000004d0007c0c */ /* 0x000fe4000bf06270 */
[----:B------:R-:W-:Y:S01]  /*b100*/  @!P5 LEA.HI.X R11, R210, R3, R154, 0x2, P6 ;  /* 0x00000003d20bd211 */ /* 0x000fe200030f149a */
[----:B------:R0:W-:Y:S01]  /*b110*/  @!P4 ST.E.64 desc[UR38][R8.64], R118 ;  /* 0x000000760800c985 */ /* 0x0001e2000c101b26 */
[----:B------:R-:W-:Y:S02]  /*b120*/  ISETP.GE.AND P1, PT, R21, UR4, PT ;  /* 0x0000000415007c0c */ /* 0x000fe4000bf26270 */
[----:B-1----:R-:W-:Y:S01]  /*b130*/  @!P3 LEA R18, P2, R209, R2, 0x2 ;  /* 0x00000002d112b211 */ /* 0x002fe200078410ff */
[----:B------:R1:W-:Y:S01]  /*b140*/  @!P5 ST.E.64 desc[UR38][R10.64], R122 ;  /* 0x0000007a0a00d985 */ /* 0x0003e2000c101b26 */
[----:B------:R-:W-:-:S02]  /*b150*/  ISETP.GE.AND P4, PT, R207, UR4, PT ;  /* 0x00000004cf007c0c */ /* 0x000fc4000bf86270 */
[----:B------:R-:W-:Y:S02]  /*b160*/  ISETP.GE.AND P5, PT, R205, UR4, PT ;  /* 0x00000004cd007c0c */ /* 0x000fe4000bfa6270 */
[-C--:B------:R-:W-:Y:S02]  /*b170*/  @!P3 LEA.HI.X R19, R209, R3.reuse, R153, 0x2, P2 ;  /* 0x00000003d113b211 */ /* 0x080fe400010f1499 */
[----:B------:R-:W-:Y:S02]  /*b180*/  ISETP.GE.AND P2, PT, R25, UR4, PT ;  /* 0x0000000419007c0c */ /* 0x000fe4000bf46270 */
[CC--:B----4-:R-:W-:Y:S01]  /*b190*/  @!P0 LEA R12, P6, R208.reuse, R2.reuse, 0x2 ;  /* 0x00000002d00c8211 */ /* 0x0d0fe200078c10ff */
[----:B------:R3:W-:Y:S01]  /*b1a0*/  @!P3 ST.E.64 desc[UR38][R18.64], R126 ;  /* 0x0000007e1200b985 */ /* 0x0007e2000c101b26 */
[----:B--2---:R-:W-:Y:S02]  /*b1b0*/  @!P1 LEA R14, P3, R21, R2, 0x2 ;  /* 0x00000002150e9211 */ /* 0x004fe400078610ff */
[----:B------:R-:W-:-:S02]  /*b1c0*/  @!P0 LEA.HI.X R13, R208, R3, R152, 0x2, P6 ;  /* 0x00000003d00d8211 */ /* 0x000fc400030f1498 */
[-C--:B0-----:R-:W-:Y:S02]  /*b1d0*/  @!P4 LEA R8, P6, R207, R2.reuse, 0x2 ;  /* 0x00000002cf08c211 */ /* 0x081fe400078c10ff */
[-C--:B------:R-:W-:Y:S01]  /*b1e0*/  @!P1 LEA.HI.X R15, R21, R3.reuse, R0, 0x2, P3 ;  /* 0x00000003150f9211 */ /* 0x080fe200018f1400 */
[----:B------:R2:W-:Y:S01]  /*b1f0*/  @!P0 ST.E.64 desc[UR38][R12.64], R130 ;  /* 0x000000820c008985 */ /* 0x0005e2000c101b26 */
[-C--:B-1----:R-:W-:Y:S02]  /*b200*/  @!P5 LEA R10, P3, R205, R2.reuse, 0x2 ;  /* 0x00000002cd0ad211 */ /* 0x082fe400078610ff */
[-C--:B------:R-:W-:Y:S02]  /*b210*/  @!P4 LEA.HI.X R9, R207, R3.reuse, R22, 0x2, P6 ;  /* 0x00000003cf09c211 */ /* 0x080fe400030f1416 */
[----:B------:R-:W-:Y:S01]  /*b220*/  SHF.R.S32.HI R0, RZ, 0x1f, R25 ;  /* 0x0000001fff007819 */ /* 0x000fe20000011419 */
[----:B---3--:R-:W-:Y:S01]  /*b230*/  VIADD R19, R201, 0xf8 ;  /* 0x000000f8c9137836 */ /* 0x008fe20000000000 */
[----:B------:R-:W-:Y:S01]  /*b240*/  @!P2 LEA R16, P6, R25, R2, 0x2 ;  /* 0x000000021910a211 */ /* 0x000fe200078c10ff */
[----:B------:R2:W-:Y:S01]  /*b250*/  @!P4 ST.E.64 desc[UR38][R8.64], R134 ;  /* 0x000000860800c985 */ /* 0x0005e2000c101b26 */
[----:B------:R-:W-:-:S02]  /*b260*/  @!P5 LEA.HI.X R11, R205, R3, R4, 0x2, P3 ;  /* 0x00000003cd0bd211 */ /* 0x000fc400018f1404 */
[----:B------:R-:W-:Y:S02]  /*b270*/  @!P2 LEA.HI.X R17, R25, R3, R0, 0x2, P6 ;  /* 0x000000031911a211 */ /* 0x000fe400030f1400 */
[----:B------:R-:W-:Y:S01]  /*b280*/  ISETP.GE.AND P0, PT, R19, UR4, PT ;  /* 0x0000000413007c0c */ /* 0x000fe2000bf06270 */
[----:B------:R2:W-:Y:S04]  /*b290*/  @!P5 ST.E.64 desc[UR38][R10.64], R138 ;  /* 0x0000008a0a00d985 */ /* 0x0005e8000c101b26 */
[----:B------:R2:W-:Y:S04]  /*b2a0*/  @!P1 ST.E.64 desc[UR38][R14.64], R142 ;  /* 0x0000008e0e009985 */ /* 0x0005e8000c101b26 */
[----:B------:R2:W-:Y:S04]  /*b2b0*/  @!P2 ST.E.64 desc[UR38][R16.64], R146 ;  /* 0x000000921000a985 */ /* 0x0005e8000c101b26 */
[----:B------:R-:W-:Y:S05]  /*b2c0*/  @P0 BRA `(.L_x_10123) ;  /* 0x0000000c00ac0947 */ /* 0x000fea0003800000 */
[----:B------:R-:W-:Y:S02]  /*b2d0*/  LEA R2, P0, R19, R2, 0x2 ;  /* 0x0000000213027211 */ /* 0x000fe400078010ff */
[----:B------:R-:W-:-:S04]  /*b2e0*/  SHF.R.S32.HI R0, RZ, 0x1f, R19 ;  /* 0x0000001fff007819 */ /* 0x000fc80000011413 */
[----:B------:R-:W-:-:S05]  /*b2f0*/  LEA.HI.X R3, R19, R3, R0, 0x2, P0 ;  /* 0x0000000313037211 */ /* 0x000fca00000f1400 */
[----:B------:R4:W-:Y:S01]  /*b300*/  ST.E.64 desc[UR38][R2.64], R150 ;  /* 0x0000009602007985 */ /* 0x0009e2000c101b26 */
[----:B------:R-:W-:Y:S05]  /*b310*/  BRA `(.L_x_10123) ;  /* 0x0000000c00987947 */ /* 0x000fea0003800000 */
.L_x_10114:
[----:B------:R-:W4:Y:S01]  /*b320*/  LDC.64 R8, c[0x0][0xd00] ;  /* 0x00034000ff087b82 */ /* 0x000f220000000a00 */
[----:B------:R-:W-:Y:S01]  /*b330*/  ULDC.64 UR4, c[0x0][0xd08] ;  /* 0x0003420000047ab9 */ /* 0x000fe20000000a00 */
[----:B------:R-:W-:Y:S01]  /*b340*/  IMAD.MOV.U32 R17, RZ, RZ, RZ ;  /* 0x000000ffff117224 */ /* 0x000fe200078e00ff */
[----:B------:R-:W-:-:S04]  /*b350*/  ISETP.NE.U32.AND P1, PT, RZ, UR4, PT ;  /* 0x00000004ff007c0c */ /* 0x000fc8000bf25070 */
[----:B------:R-:W-:Y:S01]  /*b360*/  ISETP.NE.AND.EX P1, PT, RZ, UR5, PT, P1 ;  /* 0x00000005ff007c0c */ /* 0x000fe2000bf25310 */
[----:B------:R-:W0:Y:S01]  /*b370*/  LDC.64 R2, c[0x0][0xd00] ;  /* 0x00034000ff027b82 */ /* 0x000e220000000a00 */
[----:B----4-:R-:W-:-:S04]  /*b380*/  ISETP.NE.U32.AND P0, PT, R8, RZ, PT ;  /* 0x000000ff0800720c */ /* 0x010fc80003f05070 */
[----:B------:R-:W-:Y:S01]  /*b390*/  ISETP.NE.AND.EX P0, PT, R9, RZ, PT, P0 ;  /* 0x000000ff0900720c */ /* 0x000fe20003f05300 */
[----:B0-----:R-:W-:-:S06]  /*b3a0*/  IMAD.WIDE R8, R200, 0x4, R2 ;  /* 0x00000004c8087825 */ /* 0x001fcc00078e0202 */
[C---:B------:R-:W-:Y:S01]  /*b3b0*/  @P1 LEA R2, P2, R200.reuse, UR4, 0x2 ;  /* 0x00000004c8021c11 */ /* 0x040fe2000f8410ff */
[----:B------:R-:W-:Y:S02]  /*b3c0*/  ULDC UR4, c[0x0][0xb88] ;  /* 0x0002e20000047ab9 */ /* 0x000fe40000000800 */
[----:B--2---:R-:W-:Y:S01]  /*b3d0*/  IMAD.U32 R0, RZ, RZ, UR4 ;  /* 0x00000004ff007e24 */ /* 0x004fe2000f8e00ff */
[----:B------:R-:W-:Y:S02]  /*b3e0*/  @P1 LEA.HI.X R3, R200, UR5, R206, 0x2, P2 ;  /* 0x00000005c8031c11 */ /* 0x000fe400090f14ce */
[----:B------:R0:W5:Y:S04]  /*b3f0*/  @P0 LDG.E R17, desc[UR38][R8.64] ;  /* 0x0000002608110981 */ /* 0x000168000c1e1900 */
[----:B------:R0:W5:Y:S01]  /*b400*/  @P1 LDG.E R0, desc[UR38][R2.64] ;  /* 0x0000002602001981 */ /* 0x000162000c1e1900 */
[----:B------:R-:W-:Y:S01]  /*b410*/  ISETP.NE.AND P2, PT, R203, RZ, PT ;  /* 0x000000ffcb00720c */ /* 0x000fe20003f45270 */
[----:B---3--:R-:W2:-:S12]  /*b420*/  S2R R4, SR_TID.X ;  /* 0x0000000000047919 */ /* 0x008e980000002100 */
[----:B------:R-:W3:Y:S01]  /*b430*/  @!P2 LDC R203, c[0x0][0xbd4] ;  /* 0x0002f500ffcbab82 */ /* 0x000ee20000000800 */
[----:B--2---:R-:W-:Y:S01]  /*b440*/  VIADD R22, R4, 0xffffff80 ;  /* 0xffffff8004167836 */ /* 0x004fe20000000000 */
[----:B---3--:R-:W-:-:S04]  /*b450*/  ISETP.GT.AND P2, PT, R203, 0x1, PT ;  /* 0x00000001cb00780c */ /* 0x008fc80003f44270 */
[----:B------:R-:W-:Y:S01]  /*b460*/  ISETP.GT.AND P3, PT, R22, 0x7f, PT ;  /* 0x0000007f1600780c */ /* 0x000fe20003f64270 */
[----:B0-----:R-:W-:-:S12]  /*b470*/  @P1 BRA `(.L_x_10126) ;  /* 0x0000000000101947 */ /* 0x001fd80003800000 */
[----:B------:R-:W-:Y:S05]  /*b480*/  @!P0 BRA `(.L_x_10126) ;  /* 0x00000000000c8947 */ /* 0x000fea0003800000 */
[----:B------:R-:W2:Y:S04]  /*b490*/  LDG.E R3, desc[UR38][R8.64] ;  /* 0x0000002608037981 */ /* 0x000ea8000c1e1900 */
[----:B-----5:R-:W2:Y:S02]  /*b4a0*/  LDG.E R0, desc[UR38][R8.64+0x4] ;  /* 0x0000042608007981 */ /* 0x020ea4000c1e1900 */
[----:B--2---:R-:W-:-:S07]  /*b4b0*/  IMAD.IADD R0, R0, 0x1, -R3 ;  /* 0x0000000100007824 */ /* 0x004fce00078e0a03 */
.L_x_10126:
[----:B------:R-:W-:Y:S01]  /*b4c0*/  BSSY B1, `(.L_x_10127) ;  /* 0x0000037000017945 */ /* 0x000fe20003800000 */
[----:B------:R-:W-:Y:S02]  /*b4d0*/  SEL R27, R200, RZ, !P0 ;  /* 0x000000ffc81b7207 */ /* 0x000fe40004000000 */
[----:B------:R-:W-:Y:S02]  /*b4e0*/  SEL R206, R206, RZ, !P0 ;  /* 0x000000ffcece7207 */ /* 0x000fe40004000000 */
[----:B-----5:R-:W-:Y:S01]  /*b4f0*/  SHF.R.S32.HI R18, RZ, 0x1f, R17 ;  /* 0x0000001fff127819 */ /* 0x020fe20000011411 */
[----:B------:R-:W-:Y:S06]  /*b500*/  @P3 BRA `(.L_x_10128) ;  /* 0x0000000000c83947 */ /* 0x000fec0003800000 */
[----:B------:R-:W0:Y:S01]  /*b510*/  LDC R31, c[0x0][0xce8] ;  /* 0x00033a00ff1f7b82 */ /* 0x000e220000000800 */
[----:B------:R-:W-:-:S04]  /*b520*/  IMAD R2, R204, 0x80, R4 ;  /* 0x00000080cc027824 */ /* 0x000fc800078e0204 */
[----:B------:R-:W-:Y:S02]  /*b530*/  VIADD R20, R2, 0xffffff80 ;  /* 0xffffff8002147836 */ /* 0x000fe40000000000 */
[----:B0-----:R-:W-:-:S05]  /*b540*/  IMAD R3, R0, R31, RZ ;  /* 0x0000001f00037224 */ /* 0x001fca00078e02ff */
[----:B------:R-:W-:-:S13]  /*b550*/  ISETP.GE.AND P0, PT, R20, R3, PT ;  /* 0x000000031400720c */ /* 0x000fda0003f06270 */
[----:B------:R-:W-:Y:S05]  /*b560*/  @P0 BRA `(.L_x_10128) ;  /* 0x0000000000b00947 */ /* 0x000fea0003800000 */
[----:B------:R-:W2:Y:S01]  /*b570*/  LDL.LU R24, [R1+0x10] ;  /* 0x0000100001187983 */ /* 0x000ea20000300800 */
[----:B------:R-:W-:Y:S01]  /*b580*/  ISETP.NE.AND P1, PT, R31, 0x1, PT ;  /* 0x000000011f00780c */ /* 0x000fe20003f25270 */
[----:B------:R-:W-:Y:S01]  /*b590*/  IMAD.MOV.U32 R16, RZ, RZ, 0xab8 ;  /* 0x00000ab8ff107424 */ /* 0x000fe200078e00ff */
[----:B------:R-:W-:Y:S01]  /*b5a0*/  ISETP.GT.AND P0, PT, R203, 0x1, PT ;  /* 0x00000001cb00780c */ /* 0x000fe20003f04270 */
[----:B------:R-:W0:Y:S01]  /*b5b0*/  LDC.64 R28, c[0x0][0xca8] ;  /* 0x00032a00ff1c7b82 */ /* 0x000e220000000a00 */
[----:B------:R-:W-:Y:S02]  /*b5c0*/  IMAD.MOV.U32 R19, RZ, RZ, R20 ;  /* 0x000000ffff137224 */ /* 0x000fe400078e0014 */
[----:B------:R-:W-:-:S05]  /*b5d0*/  SEL R16, R16, 0xa78, P0 ;  /* 0x00000a7810107807 */ /* 0x000fca0000000000 */
[----:B------:R-:W3:Y:S08]  /*b5e0*/  LDC.64 R8, c[0x0][R16+0x220] ;  /* 0x0000880010087b82 */ /* 0x000ef00000000a00 */
[----:B------:R-:W4:Y:S08]  /*b5f0*/  @P1 LDC R15, c[0x0][0xcec] ;  /* 0x00033b00ff0f1b82 */ /* 0x000f300000000800 */
[----:B------:R-:W5:Y:S08]  /*b600*/  LDC.64 R2, c[0x0][R16+0x218] ;  /* 0x0000860010027b82 */ /* 0x000f700000000a00 */
[----:B------:R-:W1:Y:S01]  /*b610*/  @P1 LDC R25, c[0x0][0xcf0] ;  /* 0x00033c00ff191b82 */ /* 0x000e620000000800 */
[----:B---3--:R-:W-:-:S07]  /*b620*/  IMAD R9, R9, R27, RZ ;  /* 0x0000001b09097224 */ /* 0x008fce00078e02ff */
[----:B------:R-:W3:Y:S01]  /*b630*/  LDC.64 R10, c[0x0][R16+0x228] ;  /* 0x00008a00100a7b82 */ /* 0x000ee20000000a00 */
[----:B----4-:R-:W-:-:S04]  /*b640*/  @P1 IMAD.HI.U32 R4, R20, R15, RZ ;  /* 0x0000000f14041227 */ /* 0x010fc800078e00ff */
[----:B------:R-:W-:-:S03]  /*b650*/  IMAD.WIDE.U32 R14, R8, R27, RZ ;  /* 0x0000001b080e7225 */ /* 0x000fc600078e00ff */
[----:B------:R-:W4:Y:S01]  /*b660*/  LDC.64 R12, c[0x0][R16+0x210] ;  /* 0x00008400100c7b82 */ /* 0x000f220000000a00 */
[-C--:B-----5:R-:W-:Y:S02]  /*b670*/  IMAD R21, R3, R202.reuse, RZ ;  /* 0x000000ca03157224 */ /* 0x0a0fe400078e02ff */
[----:B------:R-:W-:-:S04]  /*b680*/  IMAD.WIDE.U32 R2, R2, R202, RZ ;  /* 0x000000ca02027225 */ /* 0x000fc800078e00ff */
[----:B------:R-:W-:Y:S01]  /*b690*/  IMAD.IADD R21, R3, 0x1, R21 ;  /* 0x0000000103157824 */ /* 0x000fe200078e0215 */
[----:B-1----:R-:W-:Y:S01]  /*b6a0*/  @P1 SHF.R.U32.HI R19, RZ, R25, R4 ;  /* 0x00000019ff131219 */ /* 0x002fe20000011604 */
[----:B------:R-:W-:Y:S01]  /*b6b0*/  IMAD R25, R8, R206, R9 ;  /* 0x000000ce08197224 */ /* 0x000fe200078e0209 */
[----:B0-----:R-:W0:Y:S01]  /*b6c0*/  @!P0 LDC R28, c[0x0][0xc50] ;  /* 0x00031400ff1c8b82 */ /* 0x001e220000000800 */
[----:B------:R-:W-:Y:S02]  /*b6d0*/  IADD3 R4, P1, P3, R14, R2, R17 ;  /* 0x000000020e047210 */ /* 0x000fe40007b3e011 */
[----:B------:R-:W-:Y:S02]  /*b6e0*/  IMAD.MOV R8, RZ, RZ, -R19 ;  /* 0x000000ffff087224 */ /* 0x000fe400078e0a13 */
[----:B------:R-:W-:-:S03]  /*b6f0*/  IMAD.IADD R25, R15, 0x1, R25 ;  /* 0x000000010f197824 */ /* 0x000fc600078e0219 */
[----:B------:R-:W1:Y:S01]  /*b700*/  @!P0 LDC R29, c[0x0][0xc54] ;  /* 0x00031500ff1d8b82 */ /* 0x000e620000000800 */
[----:B--2---:R-:W-:-:S05]  /*b710*/  SEL R9, R24, RZ, P0 ;  /* 0x000000ff18097207 */ /* 0x004fca0000000000 */
[----:B---3--:R-:W-:-:S04]  /*b720*/  IMAD.WIDE.U32 R2, R10, R9, RZ ;  /* 0x000000090a027225 */ /* 0x008fc800078e00ff */
[----:B------:R-:W-:Y:S02]  /*b730*/  IMAD R11, R11, R9, RZ ;  /* 0x000000090b0b7224 */ /* 0x000fe400078e02ff */
[----:B------:R-:W-:Y:S01]  /*b740*/  IMAD R9, R31, R8, R20 ;  /* 0x000000081f097224 */ /* 0x000fe200078e0214 */
[----:B------:R-:W-:Y:S01]  /*b750*/  IADD3.X R8, R25, R21, R18, P1, P3 ;  /* 0x0000001519087210 */ /* 0x000fe20000fe6412 */
[----:B------:R-:W-:Y:S01]  /*b760*/  IMAD.IADD R11, R3, 0x1, R11 ;  /* 0x00000001030b7824 */ /* 0x000fe200078e020b */
[----:B------:R-:W-:Y:S01]  /*b770*/  IADD3 R2, P0, P1, R19, R4, R2 ;  /* 0x0000000413027210 */ /* 0x000fe2000791e002 */
[----:B----4-:R-:W-:Y:S01]  /*b780*/  IMAD R4, R13, R9, RZ ;  /* 0x000000090d047224 */ /* 0x010fe200078e02ff */
[----:B------:R-:W-:-:S04]  /*b790*/  SHF.R.S32.HI R19, RZ, 0x1f, R19 ;  /* 0x0000001fff137819 */ /* 0x000fc80000011413 */
[----:B------:R-:W-:Y:S02]  /*b7a0*/  IADD3.X R3, R19, R8, R11, P0, P1 ;  /* 0x0000000813037210 */ /* 0x000fe400007e240b */
[----:B------:R-:W-:Y:S01]  /*b7b0*/  SHF.R.S32.HI R11, RZ, 0x1f, R9 ;  /* 0x0000001fff0b7819 */ /* 0x000fe20000011409 */
[----:B------:R-:W-:-:S04]  /*b7c0*/  IMAD.WIDE.U32 R2, R12, R9, R2 ;  /* 0x000000090c027225 */ /* 0x000fc800078e0002 */
[----:B------:R-:W-:Y:S01]  /*b7d0*/  IMAD R11, R12, R11, R4 ;  /* 0x0000000b0c0b7224 */ /* 0x000fe200078e0204 */
[----:B0-----:R-:W-:-:S03]  /*b7e0*/  LEA R8, P0, R2, R28, 0x2 ;  /* 0x0000001c02087211 */ /* 0x001fc600078010ff */
[----:B------:R-:W-:-:S05]  /*b7f0*/  IMAD.IADD R3, R3, 0x1, R11 ;  /* 0x0000000103037824 */ /* 0x000fca00078e020b */
[----:B-1----:R-:W-:Y:S01]  /*b800*/  LEA.HI.X R9, R2, R29, R3, 0x2, P0 ;  /* 0x0000001d02097211 */ /* 0x002fe200000f1403 */
[----:B------:R-:W-:-:S05]  /*b810*/  IMAD.MOV.U32 R3, RZ, RZ, -0x800000 ;  /* 0xff800000ff037424 */ /* 0x000fca00078e00ff */
[----:B------:R0:W-:Y:S02]  /*b820*/  STG.E desc[UR38][R8.64], R3 ;  /* 0x0000000308007986 */ /* 0x0001e4000c101926 */
.L_x_10128:
[----:B------:R-:W-:Y:S05]  /*b830*/  BSYNC B1 ;  /* 0x0000000000017941 */ /* 0x000fea0003800000 */
.L_x_10127:
[----:B------:R-:W-:Y:S05]  /*b840*/  @P2 BRA `(.L_x_10123) ;  /* 0x00000008004c2947 */ /* 0x000fea0003800000 */
[----:B------:R-:W2:Y:S01]  /*b850*/  LDC R15, c[0x0][0xce8] ;  /* 0x00033a00ff0f7b82 */ /* 0x000ea20000000800 */
[----:B0-----:R-:W-:Y:S01]  /*b860*/  SHF.R.S32.HI R3, RZ, 0x1f, R22 ;  /* 0x0000001fff037819 */ /* 0x001fe20000011416 */
[----:B------:R-:W-:Y:S01]  /*b870*/  ULDC.64 UR4, c[0x0][0xba0] ;  /* 0x0002e80000047ab9 */ /* 0x000fe20000000a00 */
[----:B------:R-:W-:Y:S01]  /*b880*/  BSSY B1, `(.L_x_10129) ;  /* 0x000004d000017945 */ /* 0x000fe20003800000 */
[----:B------:R-:W-:Y:S01]  /*b890*/  IMAD R2, R18, UR4, RZ ;  /* 0x0000000412027c24 */ /* 0x000fe2000f8e02ff */
[----:B------:R-:W-:-:S03]  /*b8a0*/  LEA.HI R8, R3, R22, RZ, 0x3 ;  /* 0x0000001603087211 */ /* 0x000fc600078f18ff */
[C---:B------:R-:W-:Y:S01]  /*b8b0*/  IMAD R9, R17.reuse, UR5, R2 ;  /* 0x0000000511097c24 */ /* 0x040fe2000f8e0202 */
[----:B------:R-:W-:Y:S01]  /*b8c0*/  LOP3.LUT R10, R8, 0xfffffff8, RZ, 0xc0, !PT ;  /* 0xfffffff8080a7812 */ /* 0x000fe200078ec0ff */
[----:B------:R-:W-:Y:S01]  /*b8d0*/  IMAD.WIDE.U32 R2, R17, UR4, RZ ;  /* 0x0000000411027c25 */ /* 0x000fe2000f8e00ff */
[----:B------:R-:W-:Y:S01]  /*b8e0*/  SHF.R.S32.HI R17, RZ, 0x3, R8 ;  /* 0x00000003ff117819 */ /* 0x000fe20000011408 */
[----:B------:R-:W-:Y:S02]  /*b8f0*/  ULDC.64 UR4, c[0x0][0xbe8] ;  /* 0x0002fa0000047ab9 */ /* 0x000fe40000000a00 */
[----:B------:R-:W-:Y:S02]  /*b900*/  IMAD.IADD R12, R22, 0x1, -R10 ;  /* 0x00000001160c7824 */ /* 0x000fe400078e0a0a */
[----:B------:R-:W-:Y:S02]  /*b910*/  IMAD.IADD R3, R3, 0x1, R9 ;  /* 0x0000000103037824 */ /* 0x000fe400078e0209 */
[----:B------:R-:W-:-:S02]  /*b920*/  IMAD R9, R12, 0x20, R17 ;  /* 0x000000200c097824 */ /* 0x000fc400078e0211 */
[----:B------:R-:W-:Y:S01]  /*b930*/  IMAD.WIDE.U32 R2, R202, UR4, R2 ;  /* 0x00000004ca027c25 */ /* 0x000fe2000f8e0002 */
[----:B--2---:R-:W-:-:S03]  /*b940*/  ISETP.NE.AND P0, PT, R15, 0x1, PT ;  /* 0x000000010f00780c */ /* 0x004fc60003f05270 */
[----:B------:R-:W-:Y:S02]  /*b950*/  IMAD R13, R204, 0x80, R9 ;  /* 0x00000080cc0d7824 */ /* 0x000fe400078e0209 */
[----:B------:R-:W-:Y:S01]  /*b960*/  IMAD R3, R202, UR5, R3 ;  /* 0x00000005ca037c24 */ /* 0x000fe2000f8e0203 */
[----:B------:R-:W-:Y:S01]  /*b970*/  ULDC.64 UR4, c[0x0][0xbf0] ;  /* 0x0002fc0000047ab9 */ /* 0x000fe20000000a00 */
[----:B------:R-:W-:Y:S02]  /*b980*/  IMAD.MOV.U32 R9, RZ, RZ, R13 ;  /* 0x000000ffff097224 */ /* 0x000fe400078e000d */
[----:B------:R-:W-:Y:S02]  /*b990*/  IMAD R8, R206, UR4, RZ ;  /* 0x00000004ce087c24 */ /* 0x000fe4000f8e02ff */
[----:B------:R-:W-:Y:S02]  /*b9a0*/  IMAD.WIDE.U32 R2, R27, UR4, R2 ;  /* 0x000000041b027c25 */ /* 0x000fe4000f8e0002 */
[----:B------:R-:W0:Y:S02]  /*b9b0*/  @P0 LDC R4, c[0x0][0xcec] ;  /* 0x00033b00ff040b82 */ /* 0x000e240000000800 */
[----:B------:R-:W-:-:S06]  /*b9c0*/  IMAD R10, R204, 0x80, R17 ;  /* 0x00000080cc0a7824 */ /* 0x000fcc00078e0211 */
[----:B------:R-:W2:Y:S01]  /*b9d0*/  @P0 LDC R11, c[0x0][0xcf0] ;  /* 0x00033c00ff0b0b82 */ /* 0x000ea20000000800 */
[----:B0-----:R-:W-:-:S05]  /*b9e0*/  @P0 IMAD.HI.U32 R4, R13, R4, RZ ;  /* 0x000000040d040227 */ /* 0x001fca00078e00ff */
[----:B--2---:R-:W-:Y:S01]  /*b9f0*/  @P0 SHF.R.U32.HI R9, RZ, R11, R4 ;  /* 0x0000000bff090219 */ /* 0x004fe20000011604 */
[----:B------:R-:W-:Y:S01]  /*ba00*/  IMAD R11, R27, UR5, R8 ;  /* 0x000000051b0b7c24 */ /* 0x000fe2000f8e0208 */
[----:B------:R-:W-:Y:S02]  /*ba10*/  ULDC.64 UR4, c[0x0][0xbe0] ;  /* 0x0002f80000047ab9 */ /* 0x000fe40000000a00 */
[--C-:B------:R-:W-:Y:S01]  /*ba20*/  SHF.R.S32.HI R4, RZ, 0x1f, R9.reuse ;  /* 0x0000001fff047819 */ /* 0x100fe20000011409 */
[----:B------:R-:W-:Y:S02]  /*ba30*/  IMAD.MOV R8, RZ, RZ, -R9 ;  /* 0x000000ffff087224 */ /* 0x000fe400078e0a09 */
[----:B------:R-:W-:Y:S02]  /*ba40*/  IMAD.IADD R3, R3, 0x1, R11 ;  /* 0x0000000103037824 */ /* 0x000fe400078e020b */
[----:B------:R-:W-:Y:S02]  /*ba50*/  IMAD R11, R15, R8, R13 ;  /* 0x000000080f0b7224 */ /* 0x000fe400078e020d */
[----:B------:R-:W-:-:S02]  /*ba60*/  IMAD R4, R4, UR4, RZ ;  /* 0x0000000404047c24 */ /* 0x000fc4000f8e02ff */
[----:B------:R-:W-:-:S04]  /*ba70*/  IMAD.WIDE.U32 R2, R9, UR4, R2 ;  /* 0x0000000409027c25 */ /* 0x000fc8000f8e0002 */
[----:B------:R-:W-:Y:S01]  /*ba80*/  IMAD R13, R9, UR5, R4 ;  /* 0x00000005090d7c24 */ /* 0x000fe2000f8e0204 */
[----:B------:R-:W-:Y:S01]  /*ba90*/  SHF.R.S32.HI R4, RZ, 0x1f, R11 ;  /* 0x0000001fff047819 */ /* 0x000fe2000001140b */
[----:B------:R-:W-:Y:S01]  /*baa0*/  ULDC.64 UR4, c[0x0][0xbd8] ;  /* 0x0002f60000047ab9 */ /* 0x000fe20000000a00 */
[----:B------:R-:W-:Y:S02]  /*bab0*/  IMAD R15, R0, R15, RZ ;  /* 0x0000000f000f7224 */ /* 0x000fe400078e02ff */
        /* <DEDUP_REMOVED lines=8> */
[----:B------:R-:W-:Y:S01]  /*bb40*/  VIADD R0, R10, 0x20 ;  /* 0x000000200a007836 */ /* 0x000fe20000000000 */
[-C--:B------:R-:W-:Y:S01]  /*bb50*/  ISETP.GE.AND P0, PT, R4, R15.reuse, PT ;  /* 0x0000000f0400720c */ /* 0x080fe20003f06270 */
[----:B------:R-:W-:Y:S01]  /*bb60*/  IMAD.SHL.U32 R9, R12, 0x8, RZ ;  /* 0x000000080c097824 */ /* 0x000fe200078e00ff */
[----:B------:R-:W-:Y:S02]  /*bb70*/  LEA.HI.X R4, R2, UR5, R3, 0x1, P2 ;  /* 0x0000000502047c11 */ /* 0x000fe400090f0c03 */
[-C--:B------:R-:W-:Y:S01]  /*bb80*/  ISETP.GE.AND P2, PT, R10, R15.reuse, PT ;  /* 0x0000000f0a00720c */ /* 0x080fe20003f46270 */
[C---:B------:R-:W-:Y:S01]  /*bb90*/  VIADD R19, R9.reuse, 0xc0 ;  /* 0x000000c009137836 */ /* 0x040fe20000000000 */
[----:B------:R-:W-:Y:S01]  /*bba0*/  ISETP.GE.AND P1, PT, R0, R15, PT ;  /* 0x0000000f0000720c */ /* 0x000fe20003f26270 */
[C---:B------:R-:W-:Y:S01]  /*bbb0*/  VIADD R17, R9.reuse, 0x40 ;  /* 0x0000004009117836 */ /* 0x040fe20000000000 */
[----:B------:R0:W2:Y:S01]  /*bbc0*/  SHFL.IDX PT, R2, R8, RZ, 0x181f ;  /* 0x00181fff08027589 */ /* 0x0000a200000e0000 */
[----:B------:R-:W-:Y:S01]  /*bbd0*/  VIADD R13, R9, 0x80 ;  /* 0x00000080090d7836 */ /* 0x000fe20000000000 */
[----:B------:R-:W-:-:S02]  /*bbe0*/  SHF.R.S32.HI R11, RZ, 0x1f, R9 ;  /* 0x0000001fff0b7819 */ /* 0x000fc40000011409 */
[----:B------:R0:W3:Y:S01]  /*bbf0*/  SHFL.IDX PT, R0, R4, RZ, 0x181f ;  /* 0x00181fff04007589 */ /* 0x0000e200000e0000 */
[----:B------:R-:W-:Y:S02]  /*bc00*/  SHF.R.S32.HI R12, RZ, 0x1f, R19 ;  /* 0x0000001fff0c7819 */ /* 0x000fe40000011413 */
[----:B------:R-:W-:Y:S02]  /*bc10*/  SHF.R.S32.HI R14, RZ, 0x1f, R17 ;  /* 0x0000001fff0e7819 */ /* 0x000fe40000011411 */
[----:B------:R-:W-:Y:S01]  /*bc20*/  SHF.R.S32.HI R16, RZ, 0x1f, R13 ;  /* 0x0000001fff107819 */ /* 0x000fe2000001140d */
[----:B------:R-:W-:Y:S06]  /*bc30*/  @P2 BRA `(.L_x_10130) ;  /* 0x0000000000442947 */ /* 0x000fec0003800000 */
        /* <DEDUP_REMOVED lines=17> */
.L_x_10130:
[----:B------:R-:W-:Y:S05]  /*bd50*/  BSYNC B1 ;  /* 0x0000000000017941 */ /* 0x000fea0003800000 */
.L_x_10129:
[----:B---3--:R3:W0:Y:S01]  /*bd60*/  SHFL.IDX PT, R0, R4, 0x1, 0x181f ;  /* 0x00381f0004007f89 */ /* 0x00862200000e0000 */
[----:B------:R-:W-:Y:S03]  /*bd70*/  BSSY B1, `(.L_x_10131) ;  /* 0x0000014000017945 */ /* 0x000fe60003800000 */
[----:B--2-4-:R3:W2:Y:S01]  /*bd80*/  SHFL.IDX PT, R2, R8, 0x1, 0x181f ;  /* 0x00381f0008027f89 */ /* 0x0146a200000e0000 */
[----:B------:R-:W-:Y:S05]  /*bd90*/  @P1 BRA `(.L_x_10132) ;  /* 0x0000000000441947 */ /* 0x000fea0003800000 */
[----:B------:R-:W-:Y:S02]  /*bda0*/  ULDC UR4, c[0x0][0xbc8] ;  /* 0x0002f20000047ab9 */ /* 0x000fe40000000800 */
[----:B------:R-:W-:Y:S02]  /*bdb0*/  ISETP.GE.AND P4, PT, R9, UR4, PT ;  /* 0x0000000409007c0c */ /* 0x000fe4000bf86270 */
[----:B------:R-:W-:Y:S02]  /*bdc0*/  ISETP.GE.AND P3, PT, R17, UR4, PT ;  /* 0x0000000411007c0c */ /* 0x000fe4000bf66270 */
[----:B------:R-:W-:Y:S02]  /*bdd0*/  ISETP.GE.AND P2, PT, R13, UR4, PT ;  /* 0x000000040d007c0c */ /* 0x000fe4000bf46270 */
[----:B------:R-:W-:-:S07]  /*bde0*/  ISETP.GE.AND P1, PT, R19, UR4, PT ;  /* 0x0000000413007c0c */ /* 0x000fce000bf26270 */
[-C--:B--2---:R-:W-:Y:S02]  /*bdf0*/  @!P4 LEA R20, P6, R9, R2.reuse, 0x1 ;  /* 0x000000020914c211 */ /* 0x084fe400078c08ff */
[----:B------:R-:W-:Y:S02]  /*be00*/  @!P3 LEA R24, P5, R17, R2, 0x1 ;  /* 0x000000021118b211 */ /* 0x000fe400078a08ff */
[----:B0-----:R-:W-:Y:S02]  /*be10*/  @!P4 LEA.HI.X R21, R9, R0, R11, 0x1, P6 ;  /* 0x000000000915c211 */ /* 0x001fe400030f0c0b */
        /* <DEDUP_REMOVED lines=9> */
.L_x_10132:
[----:B------:R-:W-:Y:S05]  /*beb0*/  BSYNC B1 ;  /* 0x0000000000017941 */ /* 0x000fea0003800000 */
.L_x_10131:
[----:B0-----:R0:W0:Y:S01]  /*bec0*/  SHFL.IDX PT, R0, R4, 0x2, 0x181f ;  /* 0x00581f0004007f89 */ /* 0x00102200000e0000 */
[----:B------:R-:W-:Y:S03]  /*bed0*/  BSSY B1, `(.L_x_10133) ;  /* 0x0000014000017945 */ /* 0x000fe60003800000 */
[----:B--2-4-:R2:W4:Y:S01]  /*bee0*/  SHFL.IDX PT, R2, R8, 0x2, 0x181f ;  /* 0x00581f0008027f89 */ /* 0x01452200000e0000 */
        /* <DEDUP_REMOVED lines=18> */
.L_x_10134:
[----:B------:R-:W-:Y:S05]  /*c010*/  BSYNC B1 ;  /* 0x0000000000017941 */ /* 0x000fea0003800000 */
.L_x_10133:
[----:B0-----:R-:W-:Y:S01]  /*c020*/  VIADD R0, R10, 0x60 ;  /* 0x000000600a007836 */ /* 0x001fe20000000000 */
[----:B---3--:R-:W0:Y:S04]  /*c030*/  SHFL.IDX PT, R4, R4, 0x3, 0x181f ;  /* 0x00781f0004047f89 */ /* 0x008e2800000e0000 */
[----:B------:R-:W-:Y:S01]  /*c040*/  ISETP.GE.AND P0, PT, R0, R15, PT ;  /* 0x0000000f0000720c */ /* 0x000fe20003f06270 */
[----:B----4-:R3:W4:-:S12]  /*c050*/  SHFL.IDX PT, R2, R8, 0x3, 0x181f ;  /* 0x00781f0008027f89 */ /* 0x01071800000e0000 */
[----:B---3--:R-:W-:Y:S05]  /*c060*/  @P0 BRA `(.L_x_10123) ;  /* 0x0000000000440947 */ /* 0x008fea0003800000 */
[----:B------:R-:W-:Y:S02]  /*c070*/  ULDC UR4, c[0x0][0xbc8] ;  /* 0x0002f20000047ab9 */ /* 0x000fe40000000800 */
[----:B------:R-:W-:Y:S02]  /*c080*/  ISETP.GE.AND P3, PT, R9, UR4, PT ;  /* 0x0000000409007c0c */ /* 0x000fe4000bf66270 */
[----:B------:R-:W-:Y:S02]  /*c090*/  ISETP.GE.AND P2, PT, R17, UR4, PT ;  /* 0x0000000411007c0c */ /* 0x000fe4000bf46270 */
[----:B------:R-:W-:Y:S02]  /*c0a0*/  ISETP.GE.AND P1, PT, R13, UR4, PT ;  /* 0x000000040d007c0c */ /* 0x000fe4000bf26270 */
[----:B------:R-:W-:-:S07]  /*c0b0*/  ISETP.GE.AND P0, PT, R19, UR4, PT ;  /* 0x0000000413007c0c */ /* 0x000fce000bf06270 */
[----:B--2-4-:R-:W-:-:S04]  /*c0c0*/  @!P3 LEA R8, P4, R9, R2, 0x1 ;  /* 0x000000020908b211 */ /* 0x014fc800078808ff */
[----:B0-----:R-:W-:Y:S02]  /*c0d0*/  @!P3 LEA.HI.X R9, R9, R4, R11, 0x1, P4 ;  /* 0x000000040909b211 */ /* 0x001fe400020f0c0b */
        /* <DEDUP_REMOVED lines=10> */
.L_x_10123:
[----:B------:R-:W-:Y:S05]  /*c180*/  BSYNC B0 ;  /* 0x0000000000007941 */ /* 0x000fea0003800000 */
.L_x_10113:
[----:B------:R-:W-:Y:S02]  /*c190*/  ULDC UR4, c[0x0][0xd3c] ;  /* 0x00034f0000047ab9 */ /* 0x000fe40000000800 */
[----:B------:R-:W-:-:S13]  /*c1a0*/  ISETP.GE.AND P0, PT, R7, UR4, PT ;  /* 0x0000000407007c0c */ /* 0x000fda000bf06270 */
[----:B------:R-:W-:Y:S05]  /*c1b0*/  @!P0 BRA `(.L_x_10135) ;  /* 0xffffff4c00ec8947 */ /* 0x000fea000383ffff */
[----:B------:R-:W-:Y:S05]  /*c1c0*/  EXIT ;  /* 0x000000000000794d */ /* 0x000fea0003800000 */
.L_x_10087:
[----:B------:R-:W-:-:S08]  /*c1d0*/  NOP ;  /* 0x0000000000007918 */ /* 0x000fd00000000000 */
[----:B--2---:R-:W0:-:S00]  /*c1e0*/  USETMAXREG.DEALLOC.CTAPOOL 0x18 ;  /* 0x00000018000079c8 */ /* 0x004e0000080e0500 */
        /* <DEDUP_REMOVED lines=18> */
.L_x_10136:
[----:B------:R-:W1:Y:S01]  /*c310*/  S2R R0, SR_TID.X ;  /* 0x0000000000007919 */ /* 0x000e620000002100 */
[----:B------:R-:W-:Y:S01]  /*c320*/  ULDC UR4, c[0x0][0xd3c] ;  /* 0x00034f0000047ab9 */ /* 0x000fe20000000800 */
[----:B------:R-:W-:Y:S01]  /*c330*/  IMAD.MOV.U32 R9, RZ, RZ, RZ ;  /* 0x000000ffff097224 */ /* 0x000fe200078e00ff */
[----:B------:R-:W2:Y:S01]  /*c340*/  S2UR UR6, SR_CTAID.X ;  /* 0x00000000000679c3 */ /* 0x000ea20000002500 */
[----:B------:R-:W-:Y:S01]  /*c350*/  ULDC UR5, c[0x0][0xd38] ;  /* 0x00034e0000057ab9 */ /* 0x000fe20000000800 */
[----:B-1----:R-:W-:-:S04]  /*c360*/  LOP3.LUT R0, R0, 0x1f, RZ, 0xc0, !PT ;  /* 0x0000001f00007812 */ /* 0x002fc800078ec0ff */
[----:B------:R-:W-:-:S04]  /*c370*/  ISETP.NE.AND P0, PT, R0, 0x1f, PT ;  /* 0x0000001f0000780c */ /* 0x000fc80003f05270 */
[----:B------:R-:W-:-:S13]  /*c380*/  ISETP.GE.OR P1, PT, R0, UR4, !P0 ;  /* 0x0000000400007c0c */ /* 0x000fda000c726670 */
[----:B0-----:R-:W0:Y:S08]  /*c390*/  @!P1 LDC.64 R2, c[0x0][0xd80] ;  /* 0x00036000ff029b82 */ /* 0x001e300000000a00 */
[----:B------:R-:W1:Y:S01]  /*c3a0*/  @!P1 LDC.64 R4, c[0x0][0xd78] ;  /* 0x00035e00ff049b82 */ /* 0x000e620000000a00 */
[----:B0-----:R-:W-:-:S05]  /*c3b0*/  @!P1 IMAD.WIDE.U32 R2, R0, 0x4, R2 ;  /* 0x0000000400029825 */ /* 0x001fca00078e0002 */
[----:B------:R1:W3:Y:S02]  /*c3c0*/  @!P1 LDG.E R6, desc[UR38][R2.64] ;  /* 0x0000002602069981 */ /* 0x0002e4000c1e1900 */
[----:B-1----:R-:W-:-:S05]  /*c3d0*/  @!P1 IMAD.WIDE.U32 R2, R0, 0x4, R4 ;  /* 0x0000000400029825 */ /* 0x002fca00078e0004 */
        /* <DEDUP_REMOVED lines=26> */
[----:B--2---:R-:W-:-:S13]  /*c580*/  ISETP.GT.AND P6, PT, R7, UR6, PT ;  /* 0x0000000607007c0c */ /* 0x004fda000bfc4270 */
[----:B------:R-:W-:Y:S05]  /*c590*/  @P6 BRA `(.L_x_10138) ;  /* 0x0000000000a46947 */ /* 0x000fea0003800000 */
[----:B------:R-:W-:Y:S01]  /*c5a0*/  IMAD.MOV.U32 R7, RZ, RZ, R4 ;  /* 0x000000ffff077224 */ /* 0x000fe200078e0004 */
[----:B------:R-:W-:Y:S01]  /*c5b0*/  UMOV UR4, URZ ;  /* 0x0000003f00047c82 */ /* 0x000fe20008000000 */
[----:B------:R-:W-:-:S05]  /*c5c0*/  ULDC UR5, c[0x0][0xd38] ;  /* 0x00034e0000057ab9 */ /* 0x000fca0000000800 */
.L_x_10140:
        /* <DEDUP_REMOVED lines=38> */
.L_x_10138:
        /* <DEDUP_REMOVED lines=20> */
.L_x_10141:
        /* <DEDUP_REMOVED lines=24> */
[----:B------:R-:W-:Y:S01]  /*caf0*/  ISETP.GE.AND P2, PT, R2, RZ, PT ;  /* 0x000000ff0200720c */ /* 0x000fe20003f46270 */
[----:B------:R-:W-:Y:S01]  /*cb00*/  @P0 VIADD R11, R11, 0x1 ;  /* 0x000000010b0b0836 */ /* 0x000fe20000000000 */
[----:B------:R-:W-:-:S05]  /*cb10*/  IABS R2, R8 ;  /* 0x0000000800027213 */ /* 0x000fca0000000000 */
[----:B------:R-:W-:-:S06]  /*cb20*/  IMAD.MOV R2, RZ, RZ, -R2 ;  /* 0x000000ffff027224 */ /* 0x000fcc00078e0a02 */
        /* <DEDUP_REMOVED lines=26> */
.L_x_10139:
[----:B------:R-:W-:Y:S01]  /*ccd0*/  IMAD.U32 R2, RZ, RZ, UR6 ;  /* 0x00000006ff027e24 */ /* 0x000fe2000f8e00ff */
[----:B------:R0:W-:Y:S04]  /*cce0*/  STL [R1+0x4], RZ ;  /* 0x000004ff01007387 */ /* 0x0001e80000100800 */
[----:B------:R0:W-:Y:S04]  /*ccf0*/  STL [R1+0x8], RZ ;  /* 0x000008ff01007387 */ /* 0x0001e80000100800 */
[----:B------:R0:W-:Y:S02]  /*cd00*/  STL [R1], R2 ;  /* 0x0000000201007387 */ /* 0x0001e40000100800 */
.L_x_10142:
        /* <DEDUP_REMOVED lines=10> */
.L_x_10137:
        /* <DEDUP_REMOVED lines=8> */
[----:B--2---:R-:W2:Y:S01]  /*ce30*/  S2R R5, SR_TID.X ;  /* 0x0000000000057919 */ /* 0x004ea20000002100 */
[----:B------:R-:W3:Y:S01]  /*ce40*/  S2UR UR5, SR_CgaCtaId ;  /* 0x00000000000579c3 */ /* 0x000ee20000008800 */
[----:B------:R-:W-:Y:S01]  /*ce50*/  UMOV UR4, 0x400 ;  /* 0x0000040000047882 */ /* 0x000fe20000000000 */
[----:B------:R-:W-:Y:S01]  /*ce60*/  BSSY B8, `(.L_x_10143) ;  /* 0x000061d000087945 */ /* 0x000fe20003800000 */
[----:B------:R-:W-:Y:S01]  /*ce70*/  IMAD.MOV.U32 R19, RZ, RZ, RZ ;  /* 0x000000ffff137224 */ /* 0x000fe200078e00ff */
[----:B------:R-:W-:Y:S01]  /*ce80*/  ULDC UR40, c[0x0][0xc] ;  /* 0x0000030000287ab9 */ /* 0x000fe20000000800 */
[----:B------:R-:W-:Y:S01]  /*ce90*/  ULDC.64 UR36, c[0x0][0x198] ;  /* 0x0000660000247ab9 */ /* 0x000fe20000000a00 */
[----:B---3--:R-:W-:-:S06]  /*cea0*/  ULEA UR4, UR5, UR4, 0x18 ;  /* 0x0000000405047291 */ /* 0x008fcc000f8ec03f */
[----:B------:R-:W-:Y:S01]  /*ceb0*/  IMAD.U32 R18, RZ, RZ, UR4 ;  /* 0x00000004ff127e24 */ /* 0x000fe2000f8e00ff */
[C---:B--2---:R-:W-:Y:S01]  /*cec0*/  LOP3.LUT R4, R5.reuse, 0x7f, RZ, 0xc0, !PT ;  /* 0x0000007f05047812 */ /* 0x044fe200078ec0ff */
[----:B-1----:R-:W-:-:S05]  /*ced0*/  IMAD.SHL.U32 R0, R5, 0x8, RZ ;  /* 0x0000000805007824 */ /* 0x002fca00078e00ff */
[C---:B0-----:R-:W-:Y:S02]  /*cee0*/  LOP3.LUT R2, R0.reuse, 0x1f8, RZ, 0xc0, !PT ;  /* 0x000001f800027812 */ /* 0x041fe400078ec0ff */
        /* <DEDUP_REMOVED lines=9> */
[----:B------:R0:W-:Y:S04]  /*cf80*/  STL [R1+0x10], R3 ;  /* 0x0000100301007387 */ /* 0x0001e80000100800 */
[----:B------:R-:W-:Y:S04]  /*cf90*/  STL [R1+0x70], RZ ;  /* 0x000070ff01007387 */ /* 0x000fe80000100800 */
[----:B------:R1:W-:Y:S01]  /*cfa0*/  STL [R1+0x18], R2 ;  /* 0x0000180201007387 */ /* 0x0003e20000100800 */
[C---:B0-----:R-:W-:Y:S02]  /*cfb0*/  LOP3.LUT R3, R0.reuse, 0x40, RZ, 0xfc, !PT ;  /* 0x0000004000037812 */ /* 0x041fe400078efcff */
[----:B-1----:R-:W-:-:S02]  /*cfc0*/  LOP3.LUT R2, R0, 0x80, RZ, 0xfc, !PT ;  /* 0x0000008000027812 */ /* 0x002fc400078efcff */
[----:B------:R-:W-:-:S07]  /*cfd0*/  LOP3.LUT R0, R0, 0xc0, RZ, 0xfc, !PT ;  /* 0x000000c000007812 */ /* 0x000fce00078efcff */
.L_x_10251:
[----:B--2---:R-:W2:Y:S01]  /*cfe0*/  LDL R0, [R1+0xc] ;  /* 0x00000c0001007983 */ /* 0x004ea20000100800 */
[----:B-1----:R-:W2:Y:S01]  /*cff0*/  LDC.64 R2, c[0x0][0xd88] ;  /* 0x00036200ff027b82 */ /* 0x002ea20000000a00 */
[----:B------:R-:W-:Y:S05]  /*d000*/  YIELD ;  /* 0x0000000000007946 */ /* 0x000fea0003800000 */
[----:B------:R-:W-:Y:S01]  /*d010*/  ULDC.64 UR4, c[0x0][0xb20] ;  /* 0x0002c80000047ab9 */ /* 0x000fe20000000a00 */
[----:B---3--:R-:W-:Y:S01]  /*d020*/  IMAD.MOV.U32 R6, RZ, RZ, RZ ;  /* 0x000000ffff067224 */ /* 0x008fe200078e00ff */
        /* <DEDUP_REMOVED lines=13> */
[----:B0-----:R-:W-:Y:S01]  /*d100*/  SHF.L.U64.HI R9, R10, 0x2, R4 ;  /* 0x000000020a097819 */ /* 0x001fe20000010204 */
        /* <DEDUP_REMOVED lines=37> */
.L_x_10144:
        /* <DEDUP_REMOVED lines=18> */
.L_x_10145:
[----:B------:R-:W-:Y:S05]  /*d480*/  @!P0 BRA `(.L_x_10146) ;  /* 0x00000000000c8947 */ /* 0x000fea0003800000 */
[----:B------:R-:W2:Y:S04]  /*d490*/  LDG.E R6, desc[UR38][R4.64] ;  /* 0x0000002604067981 */ /* 0x000ea8000c1e1900 */
[----:B------:R-:W2:Y:S02]  /*d4a0*/  LDG.E R4, desc[UR38][R4.64+0x4] ;  /* 0x0000042604047981 */ /* 0x000ea4000c1e1900 */
[----:B--2---:R-:W-:-:S07]  /*d4b0*/  IMAD.IADD R6, R4, 0x1, -R6 ;  /* 0x0000000104067824 */ /* 0x004fce00078e0a06 */
.L_x_10146:
        /* <DEDUP_REMOVED lines=45> */
.L_x_10148:
[----:B------:R-:W-:Y:S05]  /*d790*/  BSYNC B0 ;  /* 0x0000000000007941 */ /* 0x000fea0003800000 */
.L_x_10147:
        /* <DEDUP_REMOVED lines=26> */
.L_x_10150:
        /* <DEDUP_REMOVED lines=20> */
.L_x_10153:
[----:B------:R-:W-:Y:S05]  /*da80*/  BSYNC B6 ;  /* 0x0000000000067941 */ /* 0x000fea0003800000 */
.L_x_10152:
        /* <DEDUP_REMOVED lines=20> */
.L_x_10156:
        /* <DEDUP_REMOVED lines=16> */
.L_x_10155:
[----:B------:R-:W-:Y:S05]  /*dcd0*/  BSYNC B6 ;  /* 0x0000000000067941 */ /* 0x000fea0003800000 */
.L_x_10154:
        /* <DEDUP_REMOVED lines=24> */
.L_x_10268:
[----:B--2---:R-:W2:Y:S01]  /*de60*/  LDL.LU R4, [R1+0x14] ;  /* 0x0000140001047983 */ /* 0x004ea20000300800 */
[----:B------:R-:W-:Y:S02]  /*de70*/  PLOP3.LUT P1, PT, PT, PT, PT, 0x8, 0x0 ;  /* 0x000000000000781c */ /* 0x000fe40003f2e170 */
[----:B---3--:R-:W-:Y:S01]  /*de80*/  ISETP.NE.AND P0, PT, R14, RZ, PT ;  /* 0x000000ff0e00720c */ /* 0x008fe20003f05270 */
        /* <DEDUP_REMOVED lines=8> */
.L_x_10271:
[----:B------:R-:W-:Y:S05]  /*df10*/  @!P6 BRA `(.L_x_10158) ;  /* 0x0000000000fce947 */ /* 0x000fea0003800000 */
[----:B------:R-:W-:-:S04]  /*df20*/  ISETP.NE.U32.AND P0, PT, R2, RZ, PT ;  /* 0x000000ff0200720c */ /* 0x000fc80003f05070 */
[----:B------:R-:W-:-:S13]  /*df30*/  ISETP.NE.AND.EX P0, PT, R3, RZ, PT, P0 ;  /* 0x000000ff0300720c */ /* 0x000fda0003f05300 */
[----:B------:R-:W-:Y:S05]  /*df40*/  @!P0 BRA `(.L_x_10160) ;  /* 0x0000000000508947 */ /* 0x000fea0003800000 */
[----:B------:R-:W2:Y:S01]  /*df50*/  LDC R6, c[0x0][0x43c] ;  /* 0x00010f00ff067b82 */ /* 0x000ea20000000800 */
[----:B------:R-:W-:Y:S01]  /*df60*/  IMAD.MOV.U32 R9, RZ, RZ, R0 ;  /* 0x000000ffff097224 */ /* 0x000fe200078e0000 */
[----:B------:R-:W-:-:S03]  /*df70*/  ULDC.64 UR4, c[0x0][0x428] ;  /* 0x00010a0000047ab9 */ /* 0x000fc60000000a00 */
[----:B---3--:R-:W-:Y:S01]  /*df80*/  IMAD.MOV.U32 R0, RZ, RZ, R9 ;  /* 0x000000ffff007224 */ /* 0x008fe200078e0009 */
        /* <DEDUP_REMOVED lines=16> */
.L_x_10160:
[----:B--2---:R-:W2:Y:S01]  /*e090*/  LDL R2, [R1+0x18] ;  /* 0x0000180001027983 */ /* 0x004ea20000100800 */
[----:B---3--:R-:W-:Y:S01]  /*e0a0*/  IMAD R0, R19, 0x8, R18 ;  /* 0x0000000813007824 */ /* 0x008fe200078e0212 */
[----:B--2---:R-:W-:-:S04]  /*e0b0*/  SHF.L.U32 R2, R2, 0x1f, RZ ;  /* 0x0000001f02027819 */ /* 0x004fc800000006ff */
[----:B------:R-:W2:Y:S02]  /*e0c0*/  SYNCS.PHASECHK.TRANS64.TRYWAIT P0, [R0+URZ+0x32440], R2 ;  /* 0x03244002000075a7 */ /* 0x000ea4000800017f */
[----:B--2---:R-:W-:Y:S05]  /*e0d0*/  @!P0 BRA `(.L_x_10161) ;  /* 0x0000005400988947 */ /* 0x004fea0003800000 */
.L_x_10272:
        /* <DEDUP_REMOVED lines=11> */
.L_x_10162:
[----:B------:R-:W3:Y:S04]  /*e190*/  LDL R4, [R1+0x30] ;  /* 0x0000300001047983 */ /* 0x000ee80000100800 */
[----:B------:R-:W4:Y:S04]  /*e1a0*/  LDL R3, [R1+0x20] ;  /* 0x0000200001037983 */ /* 0x000f280000100800 */
[----:B--2---:R-:W2:Y:S01]  /*e1b0*/  LDL.LU R2, [R1+0x14] ;  /* 0x0000140001027983 */ /* 0x004ea20000300800 */
        /* <DEDUP_REMOVED lines=16> */
[----:B------:R-:W-:Y:S01]  /*e2c0*/  UIMAD UR11, UR11, 0x60, UR4 ;  /* 0x000000600b0b78a4 */ /* 0x000fe2000f8e0204 */
[----:B------:R2:W-:Y:S02]  /*e2d0*/  STL [R1+0x14], R2 ;  /* 0x0000140201007387 */ /* 0x0005e40000100800 */
[----:B------:R-:W-:-:S06]  /*e2e0*/  UMOV UR4, 0x0 ;  /* 0x0000000000047882 */ /* 0x000fcc0000000000 */
[----:B------:R2:W-:Y:S01]  /*e2f0*/  UTMALDG.4D [UR8], [UR6], desc[UR4] ;  /* 0x00000408060075b4 */ /* 0x0005e20008019000 */
[----:B------:R-:W-:Y:S02]  /*e300*/  NOP ;  /* 0x0000000000007918 */ /* 0x000fe40000000000 */
.L_x_10158:
[----:B---3--:R-:W3:Y:S04]  /*e310*/  LDL.LU R4, [R1+0x28] ;  /* 0x0000280001047983 */ /* 0x008ee80000300800 */
[----:B------:R-:W4:Y:S04]  /*e320*/  LDL.LU R3, [R1+0x44] ;  /* 0x0000440001037983 */ /* 0x000f280000300800 */
[----:B--2---:R-:W2:Y:S01]  /*e330*/  LDL R2, [R1+0x2c] ;  /* 0x00002c0001027983 */ /* 0x004ea20000100800 */
        /* <DEDUP_REMOVED lines=11> */
[----:B--2---:R-:W-:-:S05]  /*e3f0*/  SHF.R.S32.HI R0, RZ, 0x1f, R2 ;  /* 0x0000001fff007819 */ /* 0x004fca0000011402 */
[----:B------:R3:W-:Y:S04]  /*e400*/  STL [R1+0x48], R0 ;  /* 0x0000480001007387 */ /* 0x0007e80000100800 */
[----:B------:R3:W-:Y:S01]  /*e410*/  STL [R1+0x58], R3 ;  /* 0x0000580301007387 */ /* 0x0007e20000100800 */
[----:B------:R-:W-:Y:S05]  /*e420*/  @!P1 BRA `(.L_x_10164) ;  /* 0x0000000000409947 */ /* 0x000fea0003800000 */
[----:B------:R-:W-:Y:S01]  /*e430*/  MOV R2, 0x0 ;  /* 0x0000000000027802 */ /* 0x000fe20000000f00 */
[----:B------:R-:W-:Y:S01]  /*e440*/  ULDC.64 UR6, c[0x4][0x118] ;  /* 0x0100460000067ab9 */ /* 0x000fe20000000a00 */
[----:B------:R-:W-:Y:S01]  /*e450*/  ULDC.64 UR8, c[0x4][0x120] ;  /* 0x0100480000087ab9 */ /* 0x000fe20000000a00 */
[----:B------:R-:W-:Y:S01]  /*e460*/  ULDC.64 UR4, c[0x4][0x20] ;  /* 0x0100080000047ab9 */ /* 0x000fe20000000a00 */
[----:B---3--:R-:W-:Y:S02]  /*e470*/  IMAD.U32 R4, RZ, RZ, UR6 ;  /* 0x00000006ff047e24 */ /* 0x008fe4000f8e00ff */
        /* <DEDUP_REMOVED lines=11> */
.L_x_10164:
[----:B------:R-:W-:Y:S05]  /*e530*/  BSYNC B6 ;  /* 0x0000000000067941 */ /* 0x000fea0003800000 */
.L_x_10163:
[----:B------:R-:W2:Y:S01]  /*e540*/  LDL.LU R5, [R1+0x4] ;  /* 0x0000040001057983 */ /* 0x000ea20000300800 */
[----:B------:R-:W4:Y:S01]  /*e550*/  LDC R8, c[0x0][0x448] ;  /* 0x00011200ff087b82 */ /* 0x000f220000000800 */
[----:B------:R-:W-:Y:S01]  /*e560*/  ULDC.64 UR4, c[0x0][0x298] ;  /* 0x0000a60000047ab9 */ /* 0x000fe20000000a00 */
[----:B------:R-:W-:Y:S01]  /*e570*/  ULDC.64 UR6, c[0x0][0x280] ;  /* 0x0000a00000067ab9 */ /* 0x000fe20000000a00 */
[----:B---3--:R-:W3:Y:S04]  /*e580*/  LDL R4, [R1+0x48] ;  /* 0x0000480001047983 */ /* 0x008ee80000100800 */
[----:B-1----:R-:W3:Y:S04]  /*e590*/  LDL R10, [R1+0x2c] ;  /* 0x00002c00010a7983 */ /* 0x002ee80000100800 */
[----:B------:R-:W3:Y:S01]  /*e5a0*/  LDL R9, [R1+0x58] ;  /* 0x0000580001097983 */ /* 0x000ee20000100800 */
[----:B------:R-:W1:Y:S01]  /*e5b0*/  S2R R2, SR_TID.X ;  /* 0x0000000000027919 */ /* 0x000e620000002100 */
[----:B------:R-:W0:Y:S02]  /*e5c0*/  S2R R0, SR_TID.X ;  /* 0x0000000000007919 */ /* 0x000e240000002100 */
[----:B------:R-:W3:Y:S01]  /*e5d0*/  LDL R7, [R1+0x34] ;  /* 0x0000340001077983 */ /* 0x000ee20000100800 */
[----:B----4-:R-:W-:-:S13]  /*e5e0*/  ISETP.NE.AND P0, PT, R8, 0x1, PT ;  /* 0x000000010800780c */ /* 0x010fda0003f05270 */
[----:B------:R-:W4:Y:S01]  /*e5f0*/  @P0 LDC R3, c[0x0][0x450] ;  /* 0x00011400ff030b82 */ /* 0x000f220000000800 */
[----:B-1----:R-:W-:-:S04]  /*e600*/  LOP3.LUT R2, R2, 0x7f, RZ, 0xc0, !PT ;  /* 0x0000007f02027812 */ /* 0x002fc800078ec0ff */
[----:B------:R-:W-:Y:S01]  /*e610*/  SHF.R.U32.HI R2, RZ, 0x3, R2 ;  /* 0x00000003ff027819 */ /* 0x000fe20000011602 */
[----:B0-----:R-:W-:-:S05]  /*e620*/  IMAD.SHL.U32 R0, R0, 0x10, RZ ;  /* 0x0000001000007824 */ /* 0x001fca00078e00ff */
[----:B------:R-:W-:Y:S02]  /*e630*/  LOP3.LUT R0, R2, 0x70, R0, 0xf8, !PT ;  /* 0x0000007002007812 */ /* 0x000fe400078ef800 */
[----:B------:R-:W0:Y:S01]  /*e640*/  @P0 LDC R2, c[0x0][0x44c] ;  /* 0x00011300ff020b82 */ /* 0x000e220000000800 */
[----:B--2---:R-:W-:-:S05]  /*e650*/  IMAD.SHL.U32 R6, R5, 0x80, RZ ;  /* 0x0000008005067824 */ /* 0x004fca00078e00ff */
[----:B------:R-:W-:-:S05]  /*e660*/  LOP3.LUT R5, R0, R6, RZ, 0xfc, !PT ;  /* 0x0000000600057212 */ /* 0x000fca00078efcff */
[----:B0-----:R-:W-:-:S04]  /*e670*/  @P0 IMAD.HI.U32 R2, R5, R2, RZ ;  /* 0x0000000205020227 */ /* 0x001fc800078e00ff */
[----:B------:R-:W-:Y:S01]  /*e680*/  IMAD.MOV.U32 R0, RZ, RZ, R5 ;  /* 0x000000ffff007224 */ /* 0x000fe200078e0005 */
[----:B----4-:R-:W-:Y:S01]  /*e690*/  @P0 SHF.R.U32.HI R0, RZ, R3, R2 ;  /* 0x00000003ff000219 */ /* 0x010fe20000011602 */
[----:B---3--:R-:W-:-:S04]  /*e6a0*/  IMAD R2, R4, UR4, RZ ;  /* 0x0000000404027c24 */ /* 0x008fc8000f8e02ff */
[C---:B------:R-:W-:Y:S02]  /*e6b0*/  IMAD R4, R10.reuse, UR5, R2 ;  /* 0x000000050a047c24 */ /* 0x040fe4000f8e0202 */
        /* <DEDUP_REMOVED lines=25> */
[----:B0-----:R-:W-:Y:S01]  /*e850*/  IMAD.WIDE.U32 R4, R0, UR4, R2 ;  /* 0x0000000400047c25 */ /* 0x001fe2000f8e0002 */
        /* <DEDUP_REMOVED lines=9> */
[----:B------:R-:W0:Y:S02]  /*e8f0*/  S2R R4, SR_TID.X ;  /* 0x0000000000047919 */ /* 0x000e240000002100 */
[----:B0-----:R-:W-:Y:S02]  /*e900*/  LOP3.LUT R5, R4, 0x7f, RZ, 0xc0, !PT ;  /* 0x0000007f04057812 */ /* 0x001fe400078ec0ff */
[----:B------:R-:W2:Y:S02]  /*e910*/  LDL R4, [R1+0x38] ;  /* 0x0000380001047983 */ /* 0x000ea40000100800 */
[----:B------:R-:W-:Y:S02]  /*e920*/  SHF.R.U32.HI R7, RZ, 0x3, R5 ;  /* 0x00000003ff077819 */ /* 0x000fe40000011605 */
[----:B------:R-:W0:Y:S03]  /*e930*/  SHFL.IDX PT, R5, R3, RZ, 0x181f ;  /* 0x00181fff03057589 */ /* 0x000e2600000e0000 */
[----:B------:R-:W-:-:S02]  /*e940*/  IMAD.IADD R11, R7, 0x1, R6 ;  /* 0x00000001070b7824 */ /* 0x000fc400078e0206 */
[----:B------:R-:W-:Y:S04]  /*e950*/  SHFL.IDX PT, R6, R3, 0x1, 0x181f ;  /* 0x00381f0003067f89 */ /* 0x000fe800000e0000 */
[----:B------:R-:W-:Y:S04]  /*e960*/  SHFL.IDX PT, R7, R0, 0x1, 0x181f ;  /* 0x00381f0000077f89 */ /* 0x000fe800000e0000 */
[----:B------:R-:W-:Y:S01]  /*e970*/  STL [R1+0x4], R11 ;  /* 0x0000040b01007387 */ /* 0x000fe20000100800 */
[----:B--2---:R-:W-:-:S03]  /*e980*/  IMAD R2, R4, R8, RZ ;  /* 0x0000000804027224 */ /* 0x004fc600078e02ff */
[----:B------:R-:W1:Y:S01]  /*e990*/  SHFL.IDX PT, R4, R0, RZ, 0x181f ;  /* 0x00181fff00047589 */ /* 0x000e6200000e0000 */
[C---:B------:R-:W-:Y:S01]  /*e9a0*/  VIADD R8, R11.reuse, 0x10 ;  /* 0x000000100b087836 */ /* 0x040fe20000000000 */
[----:B------:R-:W-:-:S04]  /*e9b0*/  ISETP.GE.AND P1, PT, R11, R2, PT ;  /* 0x000000020b00720c */ /* 0x000fc80003f26270 */
[----:B------:R-:W-:Y:S01]  /*e9c0*/  ISETP.GE.AND P2, PT, R8, R2, PT ;  /* 0x000000020800720c */ /* 0x000fe20003f46270 */
[----:B------:R2:W-:Y:S08]  /*e9d0*/  STL [R1+0x44], R8 ;  /* 0x0000440801007387 */ /* 0x0005f00000100800 */
[----:B0-----:R-:W-:Y:S01]  /*e9e0*/  @!P1 LEA R5, P3, R10, R5, 0x1 ;  /* 0x000000050a059211 */ /* 0x001fe200078608ff */
[----:B--2---:R-:W-:-:S05]  /*e9f0*/  VIADD R8, R11, 0x20 ;  /* 0x000000200b087836 */ /* 0x004fca0000000000 */
[----:B------:R-:W-:Y:S01]  /*ea00*/  STL [R1+0x50], R8 ;  /* 0x0000500801007387 */ /* 0x000fe20000100800 */
[----:B-1----:R-:W-:-:S05]  /*ea10*/  @!P1 IMAD.X R4, RZ, RZ, R4, P3 ;  /* 0x000000ffff049224 */ /* 0x002fca00018e0604 */
[----:B------:R-:W-:-:S04]  /*ea20*/  @!P1 LOP3.LUT R5, R5, R4, RZ, 0x3c, !PT ;  /* 0x0000000405059212 */ /* 0x000fc800078e3cff */
[----:B------:R-:W-:-:S04]  /*ea30*/  @!P1 LOP3.LUT R4, R5, R4, RZ, 0x3c, !PT ;  /* 0x0000000405049212 */ /* 0x000fc800078e3cff */
[----:B------:R-:W-:-:S05]  /*ea40*/  @!P1 LOP3.LUT R5, R5, R4, RZ, 0x3c, !PT ;  /* 0x0000000405059212 */ /* 0x000fca00078e3cff */
[----:B-----5:R0:W-:Y:S02]  /*ea50*/  @!P1 LDGSTS.E.BYPASS.LTC128B.128 [R9+0x18400], desc[UR38][R4.64], !P0 ;  /* 0x1840000004099fae */ /* 0x0201e4000c101d66 */
[----:B0-----:R-:W-:Y:S02]  /*ea60*/  @!P2 LEA R5, P1, R10, R6, 0x1 ;  /* 0x000000060a05a211 */ /* 0x001fe400078208ff */
[----:B------:R-:W-:Y:S03]  /*ea70*/  SHFL.IDX PT, R6, R0, 0x2, 0x181f ;  /* 0x00581f0000067f89 */ /* 0x000fe600000e0000 */
[----:B------:R-:W-:Y:S01]  /*ea80*/  @!P2 IMAD.X R4, RZ, RZ, R7, P1 ;  /* 0x000000ffff04a224 */ /* 0x000fe200008e0607 */
[----:B------:R-:W-:Y:S01]  /*ea90*/  ISETP.GE.AND P1, PT, R8, R2, PT ;  /* 0x000000020800720c */ /* 0x000fe20003f26270 */
[----:B------:R-:W-:-:S03]  /*eaa0*/  VIADD R7, R11, 0x30 ;  /* 0x000000300b077836 */ /* 0x000fc60000000000 */
[-C--:B------:R-:W-:Y:S02]  /*eab0*/  @!P2 LOP3.LUT R5, R5, R4.reuse, RZ, 0x3c, !PT ;  /* 0x000000040505a212 */ /* 0x080fe400078e3cff */
[----:B------:R-:W-:Y:S02]  /*eac0*/  STL [R1+0x54], R7 ;  /* 0x0000540701007387 */ /* 0x000fe40000100800 */
[----:B------:R-:W-:-:S04]  /*ead0*/  @!P2 LOP3.LUT R4, R5, R4, RZ, 0x3c, !PT ;  /* 0x000000040504a212 */ /* 0x000fc800078e3cff */
[----:B------:R-:W-:-:S05]  /*eae0*/  @!P2 LOP3.LUT R5, R5, R4, RZ, 0x3c, !PT ;  /* 0x000000040505a212 */ /* 0x000fca00078e3cff */
[----:B------:R0:W-:Y:S04]  /*eaf0*/  @!P2 LDGSTS.E.BYPASS.LTC128B.128 [R9+0x18c00], desc[UR38][R4.64], !P0 ;  /* 0x18c000000409afae */ /* 0x0001e8000c101d66 */
[----:B0-----:R-:W0:Y:S02]  /*eb00*/  SHFL.IDX PT, R4, R3, 0x2, 0x181f ;  /* 0x00581f0003047f89 */ /* 0x001e2400000e0000 */
[----:B0-----:R-:W-:-:S05]  /*eb10*/  @!P1 LEA R5, P2, R10, R4, 0x1 ;  /* 0x000000040a059211 */ /* 0x001fca00078408ff */
[----:B------:R-:W-:Y:S02]  /*eb20*/  @!P1 IMAD.X R4, RZ, RZ, R6, P2 ;  /* 0x000000ffff049224 */ /* 0x000fe400010e0606 */
[----:B------:R-:W-:Y:S03]  /*eb30*/  SHFL.IDX PT, R6, R0, 0x3, 0x181f ;  /* 0x00781f0000067f89 */ /* 0x000fe600000e0000 */
[----:B------:R-:W-:-:S04]  /*eb40*/  @!P1 LOP3.LUT R5, R5, R4, RZ, 0x3c, !PT ;  /* 0x0000000405059212 */ /* 0x000fc800078e3cff */
[----:B------:R-:W-:-:S04]  /*eb50*/  @!P1 LOP3.LUT R4, R5, R4, RZ, 0x3c, !PT ;  /* 0x0000000405049212 */ /* 0x000fc800078e3cff */
[----:B------:R-:W-:-:S05]  /*eb60*/  @!P1 LOP3.LUT R5, R5, R4, RZ, 0x3c, !PT ;  /* 0x0000000405059212 */ /* 0x000fca00078e3cff */
[----:B------:R0:W-:Y:S01]  /*eb70*/  @!P1 LDGSTS.E.BYPASS.LTC128B.128 [R9+0x19400], desc[UR38][R4.64], !P0 ;  /* 0x1940000004099fae */ /* 0x0001e2000c101d66 */
[----:B------:R-:W-:Y:S01]  /*eb80*/  ISETP.GE.AND P1, PT, R7, R2, PT ;  /* 0x000000020700720c */ /* 0x000fe20003f26270 */
[----:B------:R-:W-:-:S05]  /*eb90*/  VIADD R7, R11, 0x40 ;  /* 0x000000400b077836 */ /* 0x000fca0000000000 */
        /* <DEDUP_REMOVED lines=27> */
[-C--:B------:R-:W-:Y:S01]  /*ed50*/  @!P1 LOP3.LUT R5, R5, R4.reuse, RZ, 0x3c, !PT ;  /* 0x0000000405059212 */ /* 0x080fe200078e3cff */
[----:B------:R-:W-:Y:S03]  /*ed60*/  SHFL.IDX PT, R0, R0, 0x7, 0x181f ;  /* 0x00f81f0000007f89 */ /* 0x000fe600000e0000 */
        /* <DEDUP_REMOVED lines=11> */
[----:B-1----:R0:W-:Y:S02]  /*ee20*/  @!P1 LDGSTS.E.BYPASS.LTC128B.128 [R9+0x1b400], desc[UR38][R4.64], !P0 ;  /* 0x1b40000004099fae */ /* 0x0021e4000c101d66 */
.L_x_10289:
[----:B01----:R-:W2:Y:S02]  /*ee30*/  LDL R4, [R1+0x4] ;  /* 0x0000040001047983 */ /* 0x003ea40000100800 */
[----:B--2---:R-:W-:-:S05]  /*ee40*/  VIADD R4, R4, 0x70 ;  /* 0x0000007004047836 */ /* 0x004fca0000000000 */
[----:B------:R-:W-:Y:S01]  /*ee50*/  ISETP.GE.AND P1, PT, R4, R2, PT ;  /* 0x000000020400720c */ /* 0x000fe20003f26270 */
[----:B------:R0:W-:-:S12]  /*ee60*/  STL [R1+0x6c], R4 ;  /* 0x00006c0401007387 */ /* 0x0001d80000100800 */
        /* <DEDUP_REMOVED lines=8> */
.L_x_10166:
        /* <DEDUP_REMOVED lines=11> */
[----:B------:R-:W-:Y:S01]  /*efa0*/  VIADD R2, R18, 0x22400 ;  /* 0x0002240012027836 */ /* 0x000fe20000000000 */
[----:B------:R-:W-:Y:S04]  /*efb0*/  BSSY B6, `(.L_x_10167) ;  /* 0x0000019000067945 */ /* 0x000fe80003800000 */
[----:B------:R-:W-:Y:S01]  /*efc0*/  LOP3.LUT P0, RZ, R2, 0x3ff, RZ, 0xc0, !PT ;  /* 0x000003ff02ff7812 */ /* 0x000fe2000780c0ff */
[----:B--2---:R-:W-:-:S04]  /*efd0*/  IMAD R0, R0, UR4, RZ ;  /* 0x0000000400007c24 */ /* 0x004fc8000f8e02ff */
[C---:B---3--:R-:W-:Y:S02]  /*efe0*/  IMAD R0, R3.reuse, UR5, R0 ;  /* 0x0000000503007c24 */ /* 0x048fe4000f8e0200 */
[----:B------:R-:W-:-:S04]  /*eff0*/  IMAD.WIDE.U32 R2, R3, UR4, RZ ;  /* 0x0000000403027c25 */ /* 0x000fc8000f8e00ff */
[----:B------:R-:W-:Y:S01]  /*f000*/  IMAD.IADD R0, R3, 0x1, R0 ;  /* 0x0000000103007824 */ /* 0x000fe200078e0200 */
[----:B------:R1:W-:Y:S04]  /*f010*/  STL.64 [R1+0x48], R2 ;  /* 0x0000480201007387 */ /* 0x0003e80000100a00 */
[----:B------:R1:W-:Y:S01]  /*f020*/  STL [R1+0x2c], R0 ;  /* 0x00002c0001007387 */ /* 0x0003e20000100800 */
[----:B------:R-:W-:Y:S05]  /*f030*/  @!P0 BRA `(.L_x_10168) ;  /* 0x0000000000408947 */ /* 0x000fea0003800000 */
[----:B-1----:R-:W-:Y:S01]  /*f040*/  MOV R2, 0x0 ;  /* 0x0000000000027802 */ /* 0x002fe20000000f00 */
        /* <DEDUP_REMOVED lines=15> */
.L_x_10168:
[----:B------:R-:W-:Y:S05]  /*f140*/  BSYNC B6 ;  /* 0x0000000000067941 */ /* 0x000fea0003800000 */
.L_x_10167:
[----:B------:R-:W2:Y:S01]  /*f150*/  LDL.LU R5, [R1+0x2c] ;  /* 0x00002c0001057983 */ /* 0x000ea20000300800 */
[----:B------:R-:W0:Y:S01]  /*f160*/  LDC R7, c[0x0][0x448] ;  /* 0x00011200ff077b82 */ /* 0x000e220000000800 */
[----:B------:R-:W-:Y:S01]  /*f170*/  ULDC.64 UR4, c[0x0][0x3d8] ;  /* 0x0000f60000047ab9 */ /* 0x000fe20000000a00 */
[----:B------:R-:W-:Y:S01]  /*f180*/  ULDC.64 UR6, c[0x0][0x390] ;  /* 0x0000e40000067ab9 */ /* 0x000fe20000000a00 */
[----:B-1----:R-:W2:Y:S04]  /*f190*/  LDL.LU.64 R2, [R1+0x48] ;  /* 0x0000480001027983 */ /* 0x002ea80000300a00 */
[----:B------:R-:W3:Y:S04]  /*f1a0*/  LDL.LU R0, [R1+0x58] ;  /* 0x0000580001007983 */ /* 0x000ee80000300800 */
[----:B------:R-:W4:Y:S04]  /*f1b0*/  LDL.LU R4, [R1+0x34] ;  /* 0x0000340001047983 */ /* 0x000f280000300800 */
[----:B------:R-:W5:Y:S01]  /*f1c0*/  LDL.LU R6, [R1+0x28] ;  /* 0x0000280001067983 */ /* 0x000f620000300800 */
[----:B------:R-:W1:Y:S01]  /*f1d0*/  S2R R9, SR_TID.X ;  /* 0x0000000000097919 */ /* 0x000e620000002100 */
[----:B0-----:R-:W-:Y:S01]  /*f1e0*/  ISETP.NE.AND P0, PT, R7, 0x1, PT ;  /* 0x000000010700780c */ /* 0x001fe20003f05270 */
[----:B-1----:R-:W-:-:S02]  /*f1f0*/  IMAD.SHL.U32 R8, R9, 0x8, RZ ;  /* 0x0000000809087824 */ /* 0x002fc400078e00ff */
[----:B------:R-:W-:-:S03]  /*f200*/  IMAD.SHL.U32 R9, R9, 0x8, RZ ;  /* 0x0000000809097824 */ /* 0x000fc600078e00ff */
[----:B------:R-:W-:Y:S02]  /*f210*/  LOP3.LUT R8, R8, 0x38, RZ, 0xc0, !PT ;  /* 0x0000003808087812 */ /* 0x000fe400078ec0ff */
[----:B------:R-:W-:-:S04]  /*f220*/  LOP3.LUT R9, R9, 0x38, RZ, 0xc0, !PT ;  /* 0x0000003809097812 */ /* 0x000fc800078ec0ff */
[C---:B------:R-:W-:Y:S02]  /*f230*/  LOP3.LUT R11, R9.reuse, 0x40, RZ, 0xfc, !PT ;  /* 0x00000040090b7812 */ /* 0x040fe400078efcff */
        /* <DEDUP_REMOVED lines=22> */
[----:B------:R-:W-:-:S03]  /*f3a0*/  ULDC.64 UR4, c[0x0][0x3c8] ;  /* 0x0000f20000047ab9 */ /* 0x000fc60000000a00 */
[----:B------:R-:W-:Y:S01]  /*f3b0*/  IMAD.IADD R3, R3, 0x1, R4 ;  /* 0x0000000103037824 */ /* 0x000fe200078e0204 */
[----:B------:R-:W-:-:S05]  /*f3c0*/  SHF.R.S32.HI R4, RZ, 0x1f, R0 ;  /* 0x0000001fff047819 */ /* 0x000fca0000011400 */
[----:B------:R-:W-:Y:S02]  /*f3d0*/  IMAD R6, R4, UR4, RZ ;  /* 0x0000000404067c24 */ /* 0x000fe4000f8e02ff */
[----:B------:R-:W-:Y:S01]  /*f3e0*/  IMAD.WIDE.U32 R4, R0, UR4, R2 ;  /* 0x0000000400047c25 */ /* 0x000fe2000f8e0002 */
[----:B------:R-:W-:Y:S02]  /*f3f0*/  ULDC UR4, c[0x0][0x3b8] ;  /* 0x0000ee0000047ab9 */ /* 0x000fe40000000800 */
[----:B------:R-:W-:Y:S01]  /*f400*/  ISETP.GE.AND P3, PT, R8, UR4, PT ;  /* 0x0000000408007c0c */ /* 0x000fe2000bf66270 */
[----:B------:R-:W-:Y:S01]  /*f410*/  IMAD R0, R0, UR5, R6 ;  /* 0x0000000500007c24 */ /* 0x000fe2000f8e0206 */
[----:B------:R-:W-:Y:S02]  /*f420*/  LEA R2, P4, R4, UR6, 0x1 ;  /* 0x0000000604027c11 */ /* 0x000fe4000f8808ff */
[----:B------:R-:W-:Y:S01]  /*f430*/  ISETP.GE.AND P2, PT, R11, UR4, PT ;  /* 0x000000040b007c0c */ /* 0x000fe2000bf46270 */
[----:B------:R-:W-:Y:S01]  /*f440*/  IMAD.IADD R0, R5, 0x1, R0 ;  /* 0x0000000105007824 */ /* 0x000fe200078e0200 */
[----:B------:R-:W-:-:S02]  /*f450*/  ISETP.GE.AND P1, PT, R10, UR4, PT ;  /* 0x000000040a007c0c */ /* 0x000fc4000bf26270 */
[----:B------:R-:W-:Y:S01]  /*f460*/  ISETP.GE.AND P0, PT, R9, UR4, PT ;  /* 0x0000000409007c0c */ /* 0x000fe2000bf06270 */
[----:B------:R-:W-:Y:S01]  /*f470*/  UMOV UR4, 0xffffffff ;  /* 0xffffffff00047882 */ /* 0x000fe20000000000 */
[----:B------:R-:W-:Y:S02]  /*f480*/  LEA.HI.X R0, R4, UR7, R0, 0x1, P4 ;  /* 0x0000000704007c11 */ /* 0x000fe4000a0f0c00 */
[----:B------:R-:W-:Y:S09]  /*f490*/  BRA.DIV UR4, `(.L_x_10169) ;  /* 0x0000004e048c7947 */ /* 0x000ff2000b800000 */
[----:B------:R-:W2:Y:S04]  /*f4a0*/  LDL.LU R10, [R1+0x38] ;  /* 0x00003800010a7983 */ /* 0x000ea80000300800 */
[----:B------:R-:W3:Y:S04]  /*f4b0*/  LDL.LU R5, [R1+0x4] ;  /* 0x0000040001057983 */ /* 0x000ee80000300800 */
[----:B------:R-:W4:Y:S04]  /*f4c0*/  LDL.LU R4, [R1+0x44] ;  /* 0x0000440001047983 */ /* 0x000f280000300800 */
[----:B------:R-:W5:Y:S04]  /*f4d0*/  LDL.LU R11, [R1+0x50] ;  /* 0x00005000010b7983 */ /* 0x000f680000300800 */
[----:B------:R-:W5:Y:S04]  /*f4e0*/  LDL R9, [R1+0x10] ;  /* 0x0000100001097983 */ /* 0x000f680000100800 */
[----:B------:R-:W-:Y:S01]  /*f4f0*/  SHFL.IDX PT, R6, R0, 0x1, 0x181f ;  /* 0x00381f0000067f89 */ /* 0x000fe200000e0000 */
[----:B--2---:R-:W-:-:S03]  /*f500*/  IMAD R3, R10, R7, RZ ;  /* 0x000000070a037224 */ /* 0x004fc600078e02ff */
[----:B------:R-:W2:Y:S02]  /*f510*/  LDL.LU R10, [R1+0x54] ;  /* 0x00005400010a7983 */ /* 0x000ea40000300800 */
[-C--:B---3--:R-:W-:Y:S02]  /*f520*/  ISETP.GE.AND P5, PT, R5, R3.reuse, PT ;  /* 0x000000030500720c */ /* 0x088fe40003fa6270 */
[----:B------:R-:W3:Y:S01]  /*f530*/  LDL.LU R12, [R1+0x60] ;  /* 0x00006000010c7983 */ /* 0x000ee20000300800 */
[----:B----4-:R-:W-:-:S03]  /*f540*/  ISETP.GE.AND P4, PT, R4, R3, PT ;  /* 0x000000030400720c */ /* 0x010fc60003f86270 */
[----:B------:R-:W0:Y:S04]  /*f550*/  SHFL.IDX PT, R5, R2, RZ, 0x181f ;  /* 0x00181fff02057589 */ /* 0x000e2800000e0000 */
[----:B------:R-:W1:Y:S03]  /*f560*/  SHFL.IDX PT, R4, R0, RZ, 0x181f ;  /* 0x00181fff00047589 */ /* 0x000e6600000e0000 */
[----:B0-----:R-:W-:-:S05]  /*f570*/  @!P5 LEA R5, P6, R8, R5, 0x1 ;  /* 0x000000050805d211 */ /* 0x001fca00078c08ff */
[----:B-1----:R-:W-:-:S05]  /*f580*/  @!P5 IMAD.X R4, RZ, RZ, R4, P6 ;  /* 0x000000ffff04d224 */ /* 0x002fca00030e0604 */
[----:B------:R-:W-:-:S04]  /*f590*/  @!P5 LOP3.LUT R5, R5, R4, RZ, 0x3c, !PT ;  /* 0x000000040505d212 */ /* 0x000fc800078e3cff */
[----:B------:R-:W-:-:S04]  /*f5a0*/  @!P5 LOP3.LUT R4, R5, R4, RZ, 0x3c, !PT ;  /* 0x000000040504d212 */ /* 0x000fc800078e3cff */
[----:B------:R-:W-:-:S05]  /*f5b0*/  @!P5 LOP3.LUT R5, R5, R4, RZ, 0x3c, !PT ;  /* 0x000000040505d212 */ /* 0x000fca00078e3cff */
[----:B-----5:R-:W-:Y:S04]  /*f5c0*/  @!P5 LDGSTS.E.BYPASS.LTC128B.128 [R9+0x22400], desc[UR38][R4.64], !P3 ;  /* 0x224000000409dfae */ /* 0x020fe8000d901d66 */
[----:B------:R-:W-:Y:S04]  /*f5d0*/  @!P5 LDGSTS.E.BYPASS.LTC128B.128 [R9+0x26400], desc[UR38][R4.64+0x80], !P2 ;  /* 0x264000800409dfae */ /* 0x000fe8000d101d66 */
[----:B------:R-:W-:Y:S04]  /*f5e0*/  @!P5 LDGSTS.E.BYPASS.LTC128B.128 [R9+0x2a400], desc[UR38][R4.64+0x100], !P1 ;  /* 0x2a4001000409dfae */ /* 0x000fe8000c901d66 */
[----:B------:R0:W-:Y:S04]  /*f5f0*/  @!P5 LDGSTS.E.BYPASS.LTC128B.128 [R9+0x2e400], desc[UR38][R4.64+0x180], !P0 ;  /* 0x2e4001800409dfae */ /* 0x0001e8000c101d66 */
[----:B0-----:R-:W0:Y:S02]  /*f600*/  SHFL.IDX PT, R4, R2, 0x1, 0x181f ;  /* 0x00381f0002047f89 */ /* 0x001e2400000e0000 */
[----:B0-----:R-:W-:-:S05]  /*f610*/  @!P4 LEA R4, P6, R8, R4, 0x1 ;  /* 0x000000040804c211 */ /* 0x001fca00078c08ff */
[----:B------:R-:W-:-:S05]  /*f620*/  @!P4 IMAD.X R5, RZ, RZ, R6, P6 ;  /* 0x000000ffff05c224 */ /* 0x000fca00030e0606 */
[----:B------:R-:W-:Y:S04]  /*f630*/  @!P4 LDGSTS.E.BYPASS.LTC128B.128 [R9+0x22c00], desc[UR38][R4.64], !P3 ;  /* 0x22c000000409cfae */ /* 0x000fe8000d901d66 */
[----:B------:R-:W-:Y:S04]  /*f640*/  @!P4 LDGSTS.E.BYPASS.LTC128B.128 [R9+0x26c00], desc[UR38][R4.64+0x80], !P2 ;  /* 0x26c000800409cfae */ /* 0x000fe8000d101d66 */
[----:B------:R-:W-:Y:S04]  /*f650*/  @!P4 LDGSTS.E.BYPASS.LTC128B.128 [R9+0x2ac00], desc[UR38][R4.64+0x100], !P1 ;  /* 0x2ac001000409cfae */ /* 0x000fe8000c901d66 */
[----:B------:R0:W-:Y:S01]  /*f660*/  @!P4 LDGSTS.E.BYPASS.LTC128B.128 [R9+0x2ec00], desc[UR38][R4.64+0x180], !P0 ;  /* 0x2ec001800409cfae */ /* 0x0001e2000c101d66 */
[----:B------:R-:W-:-:S03]  /*f670*/  ISETP.GE.AND P4, PT, R11, R3, PT ;  /* 0x000000030b00720c */ /* 0x000fc60003f86270 */
[----:B------:R-:W4:Y:S04]  /*f680*/  LDL.LU R11, [R1+0x64] ;  /* 0x00006400010b7983 */ /* 0x000f280000300800 */
[----:B0-----:R-:W0:Y:S04]  /*f690*/  SHFL.IDX PT, R4, R2, 0x2, 0x181f ;  /* 0x00581f0002047f89 */ /* 0x001e2800000e0000 */
[----:B------:R-:W1:Y:S02]  /*f6a0*/  SHFL.IDX PT, R6, R0, 0x2, 0x181f ;  /* 0x00581f0000067f89 */ /* 0x000e6400000e0000 */
[----:B0-----:R-:W-:-:S05]  /*f6b0*/  @!P4 LEA R4, P6, R8, R4, 0x1 ;  /* 0x000000040804c211 */ /* 0x001fca00078c08ff */
[----:B-1----:R-:W-:-:S05]  /*f6c0*/  @!P4 IMAD.X R5, RZ, RZ, R6, P6 ;  /* 0x000000ffff05c224 */ /* 0x002fca00030e0606 */
[----:B------:R-:W-:Y:S04]  /*f6d0*/  @!P4 LDGSTS.E.BYPASS.LTC128B.128 [R9+0x23400], desc[UR38][R4.64], !P3 ;  /* 0x234000000409cfae */ /* 0x000fe8000d901d66 */
[----:B------:R-:W-:Y:S04]  /*f6e0*/  @!P4 LDGSTS.E.BYPASS.LTC128B.128 [R9+0x27400], desc[UR38][R4.64+0x80], !P2 ;  /* 0x274000800409cfae */ /* 0x000fe8000d101d66 */
[----:B------:R-:W-:Y:S04]  /*f6f0*/  @!P4 LDGSTS.E.BYPASS.LTC128B.128 [R9+0x2b400], desc[UR38][R4.64+0x100], !P1 ;  /* 0x2b4001000409cfae */ /* 0x000fe8000c901d66 */
[----:B------:R0:W-:Y:S01]  /*f700*/  @!P4 LDGSTS.E.BYPASS.LTC128B.128 [R9+0x2f400], desc[UR38][R4.64+0x180], !P0 ;  /* 0x2f4001800409cfae */ /* 0x0001e2000c101d66 */
[----:B--2---:R-:W-:-:S03]  /*f710*/  ISETP.GE.AND P4, PT, R10, R3, PT ;  /* 0x000000030a00720c */ /* 0x004fc60003f86270 */
[----:B------:R-:W2:Y:S04]  /*f720*/  LDL.LU R10, [R1+0x68] ;  /* 0x00006800010a7983 */ /* 0x000ea80000300800 */
[----:B0-----:R-:W0:Y:S04]  /*f730*/  SHFL.IDX PT, R4, R2, 0x3, 0x181f ;  /* 0x00781f0002047f89 */ /* 0x001e2800000e0000 */
[----:B------:R-:W1:Y:S02]  /*f740*/  SHFL.IDX PT, R6, R0, 0x3, 0x181f ;  /* 0x00781f0000067f89 */ /* 0x000e6400000e0000 */
[----:B0-----:R-:W-:-:S05]  /*f750*/  @!P4 LEA R4, P6, R8, R4, 0x1 ;  /* 0x000000040804c211 */ /* 0x001fca00078c08ff */
[----:B-1----:R-:W-:-:S05]  /*f760*/  @!P4 IMAD.X R5, RZ, RZ, R6, P6 ;  /* 0x000000ffff05c224 */ /* 0x002fca00030e0606 */
[----:B------:R-:W-:Y:S04]  /*f770*/  @!P4 LDGSTS.E.BYPASS.LTC128B.128 [R9+0x23c00], desc[UR38][R4.64], !P3 ;  /* 0x23c000000409cfae */ /* 0x000fe8000d901d66 */
[----:B------:R-:W-:Y:S04]  /*f780*/  @!P4 LDGSTS.E.BYPASS.LTC128B.128 [R9+0x27c00], desc[UR38][R4.64+0x80], !P2 ;  /* 0x27c000800409cfae */ /* 0x000fe8000d101d66 */
[----:B------:R-:W-:Y:S04]  /*f790*/  @!P4 LDGSTS.E.BYPASS.LTC128B.128 [R9+0x2bc00], desc[UR38][R4.64+0x100], !P1 ;  /* 0x2bc001000409cfae */ /* 0x000fe8000c901d66 */
[----:B------:R0:W-:Y:S04]  /*f7a0*/  @!P4 LDGSTS.E.BYPASS.LTC128B.128 [R9+0x2fc00], desc[UR38][R4.64+0x180], !P0 ;  /* 0x2fc001800409cfae */ /* 0x0001e8000c101d66 */
[----:B------:R-:W-:Y:S04]  /*f7b0*/  SHFL.IDX PT, R6, R0, 0x4, 0x181f ;  /* 0x00981f0000067f89 */ /* 0x000fe800000e0000 */
[----:B0-----:R-:W0:Y:S01]  /*f7c0*/  SHFL.IDX PT, R4, R2, 0x4, 0x181f ;  /* 0x00981f0002047f89 */ /* 0x001e2200000e0000 */
[----:B---3--:R-:W-:-:S13]  /*f7d0*/  ISETP.GE.AND P4, PT, R12, R3, PT ;  /* 0x000000030c00720c */ /* 0x008fda0003f86270 */
[----:B0-----:R-:W-:-:S05]  /*f7e0*/  @!P4 LEA R4, P6, R8, R4, 0x1 ;  /* 0x000000040804c211 */ /* 0x001fca00078c08ff */
[----:B------:R-:W-:-:S05]  /*f7f0*/  @!P4 IMAD.X R5, RZ, RZ, R6, P6 ;  /* 0x000000ffff05c224 */ /* 0x000fca00030e0606 */
[----:B------:R-:W-:Y:S04]  /*f800*/  @!P4 LDGSTS.E.BYPASS.LTC128B.128 [R9+0x24400], desc[UR38][R4.64], !P3 ;  /* 0x244000000409cfae */ /* 0x000fe8000d901d66 */
[----:B------:R-:W-:Y:S04]  /*f810*/  @!P4 LDGSTS.E.BYPASS.LTC128B.128 [R9+0x28400], desc[UR38][R4.64+0x80], !P2 ;  /* 0x284000800409cfae */ /* 0x000fe8000d101d66 */
[----:B------:R-:W-:Y:S04]  /*f820*/  @!P4 LDGSTS.E.BYPASS.LTC128B.128 [R9+0x2c400], desc[UR38][R4.64+0x100], !P1 ;  /* 0x2c4001000409cfae */ /* 0x000fe8000c901d66 */
[----:B------:R0:W-:Y:S04]  /*f830*/  @!P4 LDGSTS.E.BYPASS.LTC128B.128 [R9+0x30400], desc[UR38][R4.64+0x180], !P0 ;  /* 0x304001800409cfae */ /* 0x0001e8000c101d66 */
[----:B------:R-:W-:Y:S04]  /*f840*/  SHFL.IDX PT, R6, R0, 0x5, 0x181f ;  /* 0x00b81f0000067f89 */ /* 0x000fe800000e0000 */
[----:B0-----:R-:W0:Y:S01]  /*f850*/  SHFL.IDX PT, R4, R2, 0x5, 0x181f ;  /* 0x00b81f0002047f89 */ /* 0x001e2200000e0000 */
[----:B----4-:R-:W-:-:S13]  /*f860*/  ISETP.GE.AND P4, PT, R11, R3, PT ;  /* 0x000000030b00720c */ /* 0x010fda0003f86270 */
[----:B0-----:R-:W-:-:S05]  /*f870*/  @!P4 LEA R4, P5, R8, R4, 0x1 ;  /* 0x000000040804c211 */ /* 0x001fca00078a08ff */
[----:B------:R-:W-:-:S05]  /*f880*/  @!P4 IMAD.X R5, RZ, RZ, R6, P5 ;  /* 0x000000ffff05c224 */ /* 0x000fca00028e0606 */
[----:B------:R-:W-:Y:S04]  /*f890*/  @!P4 LDGSTS.E.BYPASS.LTC128B.128 [R9+0x24c00], desc[UR38][R4.64], !P3 ;  /* 0x24c000000409cfae */ /* 0x000fe8000d901d66 */
[----:B------:R-:W-:Y:S04]  /*f8a0*/  @!P4 LDGSTS.E.BYPASS.LTC128B.128 [R9+0x28c00], desc[UR38][R4.64+0x80], !P2 ;  /* 0x28c000800409cfae */ /* 0x000fe8000d101d66 */
[----:B------:R-:W-:Y:S04]  /*f8b0*/  @!P4 LDGSTS.E.BYPASS.LTC128B.128 [R9+0x2cc00], desc[UR38][R4.64+0x100], !P1 ;  /* 0x2cc001000409cfae */ /* 0x000fe8000c901d66 */
[----:B------:R0:W-:Y:S04]  /*f8c0*/  @!P4 LDGSTS.E.BYPASS.LTC128B.128 [R9+0x30c00], desc[UR38][R4.64+0x180], !P0 ;  /* 0x30c001800409cfae */ /* 0x0001e8000c101d66 */
[----:B------:R-:W-:Y:S04]  /*f8d0*/  SHFL.IDX PT, R6, R0, 0x6, 0x181f ;  /* 0x00d81f0000067f89 */ /* 0x000fe800000e0000 */
[----:B0-----:R-:W0:Y:S04]  /*f8e0*/  SHFL.IDX PT, R4, R2, 0x6, 0x181f ;  /* 0x00d81f0002047f89 */ /* 0x001e2800000e0000 */
[----:B------:R-:W1:Y:S01]  /*f8f0*/  SHFL.IDX PT, R2, R2, 0x7, 0x181f ;  /* 0x00f81f0002027f89 */ /* 0x000e6200000e0000 */
[----:B--2---:R-:W-:-:S13]  /*f900*/  ISETP.GE.AND P4, PT, R10, R3, PT ;  /* 0x000000030a00720c */ /* 0x004fda0003f86270 */
[----:B0-----:R-:W-:-:S05]  /*f910*/  @!P4 LEA R4, P5, R8, R4, 0x1 ;  /* 0x000000040804c211 */ /* 0x001fca00078a08ff */
[----:B------:R-:W-:Y:S02]  /*f920*/  @!P4 IMAD.X R5, RZ, RZ, R6, P5 ;  /* 0x000000ffff05c224 */ /* 0x000fe400028e0606 */
[----:B------:R0:W2:Y:S04]  /*f930*/  SHFL.IDX PT, R6, R0, 0x7, 0x181f ;  /* 0x00f81f0000067f89 */ /* 0x0000a800000e0000 */
[----:B------:R0:W-:Y:S04]  /*f940*/  @!P4 LDGSTS.E.BYPASS.LTC128B.128 [R9+0x25400], desc[UR38][R4.64], !P3 ;  /* 0x254000000409cfae */ /* 0x0001e8000d901d66 */
[----:B------:R0:W-:Y:S04]  /*f950*/  @!P4 LDGSTS.E.BYPASS.LTC128B.128 [R9+0x29400], desc[UR38][R4.64+0x80], !P2 ;  /* 0x294000800409cfae */ /* 0x0001e8000d101d66 */
[----:B------:R0:W-:Y:S04]  /*f960*/  @!P4 LDGSTS.E.BYPASS.LTC128B.128 [R9+0x2d400], desc[UR38][R4.64+0x100], !P1 ;  /* 0x2d4001000409cfae */ /* 0x0001e8000c901d66 */
[----:B-1----:R0:W-:Y:S02]  /*f970*/  @!P4 LDGSTS.E.BYPASS.LTC128B.128 [R9+0x31400], desc[UR38][R4.64+0x180], !P0 ;  /* 0x314001800409cfae */ /* 0x0021e4000c101d66 */
.L_x_10307:
[----:B0-----:R-:W3:Y:S01]  /*f980*/  LDL.LU R0, [R1+0x6c] ;  /* 0x00006c0001007983 */ /* 0x001ee20000300800 */
[----:B------:R-:W-:Y:S01]  /*f990*/  BSSY B0, `(.L_x_10170) ;  /* 0x000000d000007945 */ /* 0x000fe20003800000 */
[----:B---3--:R-:W-:-:S13]  /*f9a0*/  ISETP.GE.AND P4, PT, R0, R3, PT ;  /* 0x000000030000720c */ /* 0x008fda0003f86270 */
[----:B------:R-:W-:Y:S05]  /*f9b0*/  @P4 BRA `(.L_x_10171) ;  /* 0x0000000000284947 */ /* 0x000fea0003800000 */
[----:B------:R-:W3:Y:S01]  /*f9c0*/  LDL R0, [R1+0x10] ;  /* 0x0000100001007983 */ /* 0x000ee20000100800 */
[----:B------:R-:W-:-:S05]  /*f9d0*/  LEA R2, P4, R8, R2, 0x1 ;  /* 0x0000000208027211 */ /* 0x000fca00078808ff */
[----:B--2---:R-:W-:-:S05]  /*f9e0*/  IMAD.X R3, RZ, RZ, R6, P4 ;  /* 0x000000ffff037224 */ /* 0x004fca00020e0606 */
[----:B------:R-:W-:Y:S01]  /*f9f0*/  @!PT LDS RZ, [RZ] ;  /* 0x00000000fffff984 */ /* 0x000fe20000000800 */
[----:B------:R-:W-:Y:S01]  /*fa00*/  @!PT LDS RZ, [RZ] ;  /* 0x00000000fffff984 */ /* 0x000fe20000000800 */
[----:B------:R-:W-:Y:S01]  /*fa10*/  @!PT LDS RZ, [RZ] ;  /* 0x00000000fffff984 */ /* 0x000fe20000000800 */
[----:B---3--:R0:W-:Y:S04]  /*fa20*/  LDGSTS.E.BYPASS.LTC128B.128 [R0+0x25c00], desc[UR38][R2.64], !P3 ;  /* 0x25c0000002007fae */ /* 0x0081e8000d901d66 */
[----:B------:R0:W-:Y:S04]  /*fa30*/  LDGSTS.E.BYPASS.LTC128B.128 [R0+0x29c00], desc[UR38][R2.64+0x80], !P2 ;  /* 0x29c0008002007fae */ /* 0x0001e8000d101d66 */
[----:B------:R0:W-:Y:S04]  /*fa40*/  LDGSTS.E.BYPASS.LTC128B.128 [R0+0x2dc00], desc[UR38][R2.64+0x100], !P1 ;  /* 0x2dc0010002007fae */ /* 0x0001e8000c901d66 */
[----:B------:R0:W-:Y:S02]  /*fa50*/  LDGSTS.E.BYPASS.LTC128B.128 [R0+0x31c00], desc[UR38][R2.64+0x180], !P0 ;  /* 0x31c0018002007fae */ /* 0x0001e4000c101d66 */
.L_x_10171:
[----:B------:R-:W-:Y:S05]  /*fa60*/  BSYNC B0 ;  /* 0x0000000000007941 */ /* 0x000fea0003800000 */
.L_x_10170:
[----:B------:R-:W-:Y:S01]  /*fa70*/  NOP ;  /* 0x0000000000007918 */ /* 0x000fe20000000000 */
[----:B------:R-:W-:-:S13]  /*fa80*/  PLOP3.LUT P0, PT, PT, PT, PT, 0x80, 0x0 ;  /* 0x000000000000781c */ /* 0x000fda0003f0f070 */
.L_x_10172:
        /* <DEDUP_REMOVED lines=18> */
.L_x_10308:
[----:B------:R-:W-:Y:S05]  /*fbb0*/  BSYNC B0 ;  /* 0x0000000000007941 */ /* 0x000fea0003800000 */
.L_x_10173:
[----:B------:R-:W3:Y:S01]  /*fbc0*/  LDL R2, [R1+0x14] ;  /* 0x0000140001027983 */ /* 0x000ee20000100800 */
[----:B------:R-:W-:Y:S01]  /*fbd0*/  BSSY B0, `(.L_x_10175) ;  /* 0x000005a000007945 */ /* 0x000fe20003800000 */
[----:B---3--:R-:W-:-:S13]  /*fbe0*/  LOP3.LUT P0, RZ, R2, 0x1, RZ, 0xc0, !PT ;  /* 0x0000000102ff7812 */ /* 0x008fda000780c0ff */
[----:B------:R-:W-:Y:S05]  /*fbf0*/  @!P0 BRA `(.L_x_10176) ;  /* 0x00000004005c8947 */ /* 0x000fea0003800000 */
[----:B------:R-:W0:Y:S01]  /*fc00*/  LDL R4, [R1+0x18] ;  /* 0x0000180001047983 */ /* 0x000e220000100800 */
[----:B------:R-:W1:Y:S02]  /*fc10*/  S2R R2, SR_TID.X ;  /* 0x0000000000027919 */ /* 0x000e640000002100 */
[----:B-1----:R-:W-:Y:S01]  /*fc20*/  LOP3.LUT R3, R2, 0x7f, RZ, 0xc0, !PT ;  /* 0x0000007f02037812 */ /* 0x002fe200078ec0ff */
[----:B------:R-:W-:Y:S01]  /*fc30*/  IMAD R2, R19, 0x8, R18 ;  /* 0x0000000813027824 */ /* 0x000fe200078e0212 */
[----:B------:R-:W-:Y:S02]  /*fc40*/  BSSY B1, `(.L_x_10177) ;  /* 0x0000005000017945 */ /* 0x000fe40003800000 */
[----:B------:R-:W-:Y:S02]  /*fc50*/  ISETP.NE.AND P1, PT, R3, RZ, PT ;  /* 0x000000ff0300720c */ /* 0x000fe40003f25270 */
[----:B0-----:R-:W-:-:S04]  /*fc60*/  SHF.L.U32 R0, R4, 0x1f, RZ ;  /* 0x0000001f04007819 */ /* 0x001fc800000006ff */
[----:B------:R-:W0:Y:S02]  /*fc70*/  SYNCS.PHASECHK.TRANS64.TRYWAIT P0, [R2+URZ+0x32460], R0 ;  /* 0x03246000020075a7 */ /* 0x000e24000800017f */
[----:B0-----:R-:W-:Y:S05]  /*fc80*/  @!P0 BRA `(.L_x_10178) ;  /* 0x0000005400048947 */ /* 0x001fea0003800000 */
.L_x_10309:
[----:B------:R-:W-:Y:S05]  /*fc90*/  BSYNC B1 ;  /* 0x0000000000017941 */ /* 0x000fea0003800000 */
.L_x_10177:
[----:B------:R-:W-:Y:S04]  /*fca0*/  BSSY B1, `(.L_x_10179) ;  /* 0x0000009000017945 */ /* 0x000fe80003800000 */
        /* <DEDUP_REMOVED lines=8> */
.L_x_10180:
[----:B------:R-:W-:Y:S05]  /*fd30*/  BSYNC B1 ;  /* 0x0000000000017941 */ /* 0x000fea0003800000 */
.L_x_10179:
[----:B------:R-:W3:Y:S04]  /*fd40*/  LDL R4, [R1+0x20] ;  /* 0x0000200001047983 */ /* 0x000ee80000100800 */
[----:B------:R-:W3:Y:S01]  /*fd50*/  LDL.LU R3, [R1+0x30] ;  /* 0x0000300001037983 */ /* 0x000ee20000300800 */
        /* <DEDUP_REMOVED lines=9> */
[----:B------:R-:W-:-:S07]  /*fdf0*/  VIADD R4, R0, 0x400 ;  /* 0x0000040000047836 */ /* 0x000fce0000000000 */
.L_x_10181:
        /* <DEDUP_REMOVED lines=15> */
.L_x_10182:
        /* <DEDUP_REMOVED lines=15> */
.L_x_10183:
        /* <DEDUP_REMOVED lines=15> */
.L_x_10184:
        /* <DEDUP_REMOVED lines=10> */
.L_x_10176:
[----:B------:R-:W-:Y:S05]  /*10170*/  BSYNC B0 ;  /* 0x0000000000007941 */ /* 0x000fea0003800000 */
.L_x_10175:
[----:B------:R-:W0:Y:S04]  /*10180*/  LDL R4, [R1+0x3c] ;  /* 0x00003c0001047983 */ /* 0x000e280000100800 */
[----:B------:R-:W3:Y:S01]  /*10190*/  LDL R5, [R1+0x24] ;  /* 0x0000240001057983 */ /* 0x000ee20000100800 */
        /* <DEDUP_REMOVED lines=52> */
.L_x_10191:
        /* <DEDUP_REMOVED lines=8> */
.L_x_10310:
[----:B------:R-:W-:Y:S05]  /*10560*/  BSYNC B3 ;  /* 0x0000000000037941 */ /* 0x000fea0003800000 */
.L_x_10192:
        /* <DEDUP_REMOVED lines=9> */
.L_x_10195:
[----:B------:R-:W-:Y:S05]  /*10600*/  BSYNC B3 ;  /* 0x0000000000037941 */ /* 0x000fea0003800000 */
.L_x_10194:
        /* <DEDUP_REMOVED lines=12> */
.L_x_10196:
        /* <DEDUP_REMOVED lines=13> */
.L_x_10311:
[----:B------:R-:W-:Y:S05]  /*107a0*/  BSYNC B3 ;  /* 0x0000000000037941 */ /* 0x000fea0003800000 */
.L_x_10197:
        /* <DEDUP_REMOVED lines=11> */
.L_x_10200:
[----:B------:R-:W-:Y:S05]  /*10860*/  BSYNC B3 ;  /* 0x0000000000037941 */ /* 0x000fea0003800000 */
.L_x_10199:
        /* <DEDUP_REMOVED lines=9> */
.L_x_10201:
        /* <DEDUP_REMOVED lines=15> */
.L_x_10202:
        /* <DEDUP_REMOVED lines=15> */
.L_x_10203:
        /* <DEDUP_REMOVED lines=15> */
.L_x_10204:
        /* <DEDUP_REMOVED lines=10> */
.L_x_10190:
[----:B------:R-:W-:Y:S05]  /*10c70*/  BSYNC B1 ;  /* 0x0000000000017941 */ /* 0x000fea0003800000 */
.L_x_10189:
[----:B------:R-:W2:Y:S02]  /*10c80*/  LDL.LU R5, [R1+0x3c] ;  /* 0x00003c0001057983 */ /* 0x000ea40000300800 */
[----:B--2---:R-:W-:-:S07]  /*10c90*/  VIADD R0, R5, 0xfffffffd ;  /* 0xfffffffd05007836 */ /* 0x004fce0000000000 */
.L_x_10188:
[----:B------:R-:W-:Y:S05]  /*10ca0*/  BSYNC B2 ;  /* 0x0000000000027941 */ /* 0x000fea0003800000 */
.L_x_10187:
[----:B------:R-:W-:Y:S01]  /*10cb0*/  VIADD R8, R8, 0xfffffffe ;  /* 0xfffffffe08087836 */ /* 0x000fe20000000000 */
[----:B------:R-:W-:-:S04]  /*10cc0*/  LOP3.LUT R4, RZ, R4, RZ, 0x33, !PT ;  /* 0x00000004ff047212 */ /* 0x000fc800078e33ff */
[----:B------:R-:W-:-:S13]  /*10cd0*/  ISETP.NE.AND P0, PT, R8, R4, PT ;  /* 0x000000040800720c */ /* 0x000fda0003f05270 */
[----:B------:R-:W-:Y:S05]  /*10ce0*/  @!P0 BRA `(.L_x_10186) ;  /* 0x0000001000f88947 */ /* 0x000fea0003800000 */
.L_x_10237:
        /* <DEDUP_REMOVED lines=35> */
.L_x_10207:
[----:B------:R-:W1:Y:S01]  /*10f20*/  S2R R2, SR_TID.X ;  /* 0x0000000000027919 */ /* 0x000e620000002100 */
[----:B------:R-:W-:Y:S01]  /*10f30*/  SHF.L.U32 R3, R6, 0x1f, RZ ;  /* 0x0000001f06037819 */ /* 0x000fe200000006ff */
[----:B------:R-:W-:Y:S01]  /*10f40*/  BSSY B2, `(.L_x_10208) ;  /* 0x0000006000027945 */ /* 0x000fe20003800000 */
[----:B-1----:R-:W-:Y:S01]  /*10f50*/  LOP3.LUT R4, R2, 0x7f, RZ, 0xc0, !PT ;  /* 0x0000007f02047812 */ /* 0x002fe200078ec0ff */
[----:B------:R-:W-:-:S03]  /*10f60*/  IMAD R2, R7, 0x8, R18 ;  /* 0x0000000807027824 */ /* 0x000fc600078e0212 */
[----:B------:R-:W-:Y:S01]  /*10f70*/  ISETP.NE.AND P1, PT, R4, RZ, PT ;  /* 0x000000ff0400720c */ /* 0x000fe20003f25270 */
[----:B------:R-:W1:Y:S02]  /*10f80*/  SYNCS.PHASECHK.TRANS64.TRYWAIT P0, [R2+URZ+0x32440], R3 ;  /* 0x03244003020075a7 */ /* 0x000e64000800017f */
[----:B-1----:R-:W-:Y:S10]  /*10f90*/  @!P0 BRA `(.L_x_10209) ;  /* 0x00000040007c8947 */ /* 0x002ff40003800000 */
.L_x_10312:
[----:B------:R-:W-:Y:S05]  /*10fa0*/  BSYNC B2 ;  /* 0x0000000000027941 */ /* 0x000fea0003800000 */
.L_x_10208:
        /* <DEDUP_REMOVED lines=9> */
.L_x_10211:
[----:B------:R-:W-:Y:S05]  /*11040*/  BSYNC B2 ;  /* 0x0000000000027941 */ /* 0x000fea0003800000 */
.L_x_10210:
        /* <DEDUP_REMOVED lines=12> */
.L_x_10212:
        /* <DEDUP_REMOVED lines=13> */
.L_x_10313:
[----:B------:R-:W-:Y:S05]  /*111e0*/  BSYNC B2 ;  /* 0x0000000000027941 */ /* 0x000fea0003800000 */
.L_x_10213:
        /* <DEDUP_REMOVED lines=11> */
.L_x_10216:
[----:B------:R-:W-:Y:S05]  /*112a0*/  BSYNC B2 ;  /* 0x0000000000027941 */ /* 0x000fea0003800000 */
.L_x_10215:
        /* <DEDUP_REMOVED lines=9> */
.L_x_10217:
        /* <DEDUP_REMOVED lines=15> */
.L_x_10218:
        /* <DEDUP_REMOVED lines=15> */
.L_x_10219:
        /* <DEDUP_REMOVED lines=15> */
.L_x_10220:
        /* <DEDUP_REMOVED lines=10> */
.L_x_10206:
[----:B------:R-:W-:Y:S05]  /*116b0*/  BSYNC B1 ;  /* 0x0000000000017941 */ /* 0x000fea0003800000 */
.L_x_10205:
        /* <DEDUP_REMOVED lines=19> */
[----:B0-----:R-:W3:Y:S01]  /*117f0*/  LDL R9, [R1+0x8] ;  /* 0x0000080001097983 */ /* 0x001ee20000100800 */
[----:B-1----:R-:W-:-:S13]  /*11800*/  ISETP.NE.AND P0, PT, R5, 0x1, PT ;  /* 0x000000010500780c */ /* 0x002fda0003f05270 */
        /* <DEDUP_REMOVED lines=14> */
.L_x_10223:
        /* <DEDUP_REMOVED lines=8> */
.L_x_10314:
[----:B------:R-:W-:Y:S05]  /*11970*/  BSYNC B2 ;  /* 0x0000000000027941 */ /* 0x000fea0003800000 */
.L_x_10224:
        /* <DEDUP_REMOVED lines=9> */
.L_x_10227:
[----:B------:R-:W-:Y:S05]  /*11a10*/  BSYNC B2 ;  /* 0x0000000000027941 */ /* 0x000fea0003800000 */
.L_x_10226:
        /* <DEDUP_REMOVED lines=12> */
.L_x_10228:
        /* <DEDUP_REMOVED lines=13> */
.L_x_10315:
[----:B------:R-:W-:Y:S05]  /*11bb0*/  BSYNC B2 ;  /* 0x0000000000027941 */ /* 0x000fea0003800000 */
.L_x_10229:
        /* <DEDUP_REMOVED lines=11> */
.L_x_10232:
[----:B------:R-:W-:Y:S05]  /*11c70*/  BSYNC B2 ;  /* 0x0000000000027941 */ /* 0x000fea0003800000 */
.L_x_10231:
        /* <DEDUP_REMOVED lines=9> */
.L_x_10233:
        /* <DEDUP_REMOVED lines=15> */
.L_x_10234:
        /* <DEDUP_REMOVED lines=15> */
.L_x_10235:
        /* <DEDUP_REMOVED lines=15> */
.L_x_10236:
        /* <DEDUP_REMOVED lines=10> */
.L_x_10222:
[----:B------:R-:W-:Y:S05]  /*12080*/  BSYNC B1 ;  /* 0x0000000000017941 */ /* 0x000fea0003800000 */
.L_x_10221:
[----:B------:R-:W2:Y:S01]  /*12090*/  LDL R5, [R1+0x24] ;  /* 0x0000240001057983 */ /* 0x000ea20000100800 */
[----:B------:R-:W-:Y:S01]  /*120a0*/  VIADD R0, R0, 0xfffffffe ;  /* 0xfffffffe00007836 */ /* 0x000fe20000000000 */
[----:B--2---:R-:W-:-:S13]  /*120b0*/  ISETP.GT.AND P0, PT, R6, R5, PT ;  /* 0x000000050600720c */ /* 0x004fda0003f04270 */
[----:B------:R-:W-:Y:S05]  /*120c0*/  @P0 BRA `(.L_x_10237) ;  /* 0xffffffec00080947 */ /* 0x000fea000383ffff */
.L_x_10186:
[----:B------:R-:W-:Y:S05]  /*120d0*/  BSYNC B0 ;  /* 0x0000000000007941 */ /* 0x000fea0003800000 */
.L_x_10185:
[----:B------:R-:W1:Y:S02]  /*120e0*/  S2R R2, SR_TID.X ;  /* 0x0000000000027919 */ /* 0x000e640000002100 */
[----:B-1----:R-:W-:Y:S02]  /*120f0*/  LOP3.LUT R3, R2, 0x7f, RZ, 0xc0, !PT ;  /* 0x0000007f02037812 */ /* 0x002fe400078ec0ff */
[----:B------:R-:W3:Y:S01]  /*12100*/  LDL.LU R2, [R1+0x18] ;  /* 0x0000180001027983 */ /* 0x000ee20000300800 */
[----:B------:R-:W-:Y:S01]  /*12110*/  VIADD R19, R19, 0x1 ;  /* 0x0000000113137836 */ /* 0x000fe20000000000 */
[----:B------:R-:W-:Y:S01]  /*12120*/  ISETP.NE.AND P1, PT, R3, RZ, PT ;  /* 0x000000ff0300720c */ /* 0x000fe20003f25270 */
[----:B------:R-:W-:Y:S03]  /*12130*/  BSSY B0, `(.L_x_10238) ;  /* 0x0000013000007945 */ /* 0x000fe60003800000 */
[----:B------:R-:W-:-:S04]  /*12140*/  ISETP.NE.AND P0, PT, R19, 0x2, PT ;  /* 0x000000021300780c */ /* 0x000fc80003f05270 */
[----:B------:R-:W-:-:S04]  /*12150*/  SEL R0, RZ, 0x1, P0 ;  /* 0x00000001ff007807 */ /* 0x000fc80000000000 */
[----:B---3--:R-:W-:-:S05]  /*12160*/  LOP3.LUT R2, R2, R0, RZ, 0x3c, !PT ;  /* 0x0000000002027212 */ /* 0x008fca00078e3cff */
[----:B------:R1:W-:Y:S01]  /*12170*/  STL [R1+0x18], R2 ;  /* 0x0000180201007387 */ /* 0x0003e20000100800 */
[----:B------:R-:W-:Y:S05]  /*12180*/  @P1 BRA `(.L_x_10239) ;  /* 0x0000000000341947 */ /* 0x000fea0003800000 */
[----:B------:R-:W3:Y:S01]  /*12190*/  S2R R3, SR_LANEID ;  /* 0x0000000000037919 */ /* 0x000ee20000000000 */
[----:B------:R-:W-:Y:S02]  /*121a0*/  VOTEU.ANY UR4, UPT, PT ;  /* 0x0000000000047886 */ /* 0x000fe400038e0100 */
[----:B------:R-:W3:Y:S08]  /*121b0*/  FLO.U32 R0, UR4 ;  /* 0x0000000400007d00 */ /* 0x000ef000080e0000 */
[----:B------:R-:W4:Y:S01]  /*121c0*/  POPC R5, UR4 ;  /* 0x0000000400057d09 */ /* 0x000f220008000000 */
[----:B---3--:R-:W-:-:S02]  /*121d0*/  ISETP.EQ.U32.AND P1, PT, R0, R3, PT ;  /* 0x000000030000720c */ /* 0x008fc40003f22070 */
[----:B-1----:R-:W4:Y:S11]  /*121e0*/  LDC.64 R2, c[0x0][0xd60] ;  /* 0x00035800ff027b82 */ /* 0x002f360000000a00 */
[----:B----4-:R-:W3:Y:S01]  /*121f0*/  @P1 ATOMG.E.ADD.STRONG.GPU PT, R3, desc[UR38][R2.64], R5 ;  /* 0x00000005020319a8 */ /* 0x010ee200081ee1e6 */
[----:B------:R-:W1:Y:S02]  /*12200*/  S2R R4, SR_LTMASK ;  /* 0x0000000000047919 */ /* 0x000e640000003900 */
[----:B-1----:R-:W-:-:S04]  /*12210*/  LOP3.LUT R4, R4, UR4, RZ, 0xc0, !PT ;  /* 0x0000000404047c12 */ /* 0x002fc8000f8ec0ff */
[----:B------:R-:W1:Y:S01]  /*12220*/  POPC R7, R4 ;  /* 0x0000000400077309 */ /* 0x000e620000000000 */
[----:B---3--:R-:W1:Y:S02]  /*12230*/  SHFL.IDX PT, R0, R3, R0, 0x1f ;  /* 0x00001f0003007589 */ /* 0x008e6400000e0000 */
[----:B-1----:R-:W-:-:S05]  /*12240*/  IADD3 R0, R0, UR40, R7 ;  /* 0x0000002800007c10 */ /* 0x002fca000fffe007 */
[----:B------:R3:W-:Y:S02]  /*12250*/  STL [R1], R0 ;  /* 0x0000000001007387 */ /* 0x0007e40000100800 */
.L_x_10239:
[----:B------:R-:W-:Y:S05]  /*12260*/  BSYNC B0 ;  /* 0x0000000000007941 */ /* 0x000fea0003800000 */
.L_x_10238:
[----:B------:R-:W-:-:S07]  /*12270*/  SEL R19, R19, RZ, P0 ;  /* 0x000000ff13137207 */ /* 0x000fce0000000000 */
.L_x_10151:
[----:B------:R-:W-:Y:S05]  /*12280*/  BSYNC B7 ;  /* 0x0000000000077941 */ /* 0x000fea0003800000 */
.L_x_10149:
[----:B---34-:R-:W3:Y:S02]  /*12290*/  LDL R0, [R1+0x14] ;  /* 0x0000140001007983 */ /* 0x018ee40000100800 */
        /* <DEDUP_REMOVED lines=13> */
.L_x_10240:
[----:B------:R-:W3:Y:S01]  /*12370*/  S2R R0, SR_TID.X ;  /* 0x0000000000007919 */ /* 0x000ee20000002100 */
[----:B------:R-:W-:Y:S01]  /*12380*/  UMOV UR4, 0xffffffff ;  /* 0xffffffff00047882 */ /* 0x000fe20000000000 */
[----:B---3--:R-:W-:-:S04]  /*12390*/  LOP3.LUT R16, R0, 0x1f, RZ, 0xc0, !PT ;  /* 0x0000001f00107812 */ /* 0x008fc800078ec0ff */
[----:B------:R-:W-:Y:S01]  /*123a0*/  ISETP.NE.AND P0, PT, R16, 0x1f, PT ;  /* 0x0000001f1000780c */ /* 0x000fe20003f05270 */
[----:B------:R-:W-:-:S12]  /*123b0*/  BRA.DIV UR4, `(.L_x_10242) ;  /* 0x0000002e04c47947 */ /* 0x000fd8000b800000 */
[----:B------:R-:W1:Y:S01]  /*123c0*/  LDL.LU R3, [R1] ;  /* 0x0000000001037983 */ /* 0x000e620000300800 */
[----:B------:R-:W-:-:S03]  /*123d0*/  ULDC UR4, c[0x0][0xd3c] ;  /* 0x00034f0000047ab9 */ /* 0x000fc60000000800 */
[----:B------:R-:W3:Y:S01]  /*123e0*/  LDL R4, [R1+0xc] ;  /* 0x00000c0001047983 */ /* 0x000ee20000100800 */
[----:B-1----:R-:W-:Y:S02]  /*123f0*/  IMAD.MOV.U32 R10, RZ, RZ, R3 ;  /* 0x000000ffff0a7224 */ /* 0x002fe400078e0003 */
[----:B---3--:R-:W-:-:S05]  /*12400*/  IMAD.IADD R0, R4, 0x1, R16 ;  /* 0x0000000104007824 */ /* 0x008fca00078e0210 */
[----:B------:R-:W-:-:S13]  /*12410*/  ISETP.GE.OR P1, PT, R0, UR4, !P0 ;  /* 0x0000000400007c0c */ /* 0x000fda000c726670 */
[----:B------:R-:W1:Y:S08]  /*12420*/  @!P1 LDC.64 R2, c[0x0][0xd80] ;  /* 0x00036000ff029b82 */ /* 0x000e700000000a00 */
[----:B------:R-:W3:Y:S01]  /*12430*/  @!P1 LDC.64 R4, c[0x0][0xd78] ;  /* 0x00035e00ff049b82 */ /* 0x000ee20000000a00 */
[----:B-1----:R-:W-:-:S05]  /*12440*/  @!P1 IMAD.WIDE R2, R0, 0x4, R2 ;  /* 0x0000000400029825 */ /* 0x002fca00078e0202 */
[----:B--2---:R3:W2:Y:S02]  /*12450*/  @!P1 LDG.E R6, desc[UR38][R2.64] ;  /* 0x0000002602069981 */ /* 0x0046a4000c1e1900 */
[----:B---3--:R-:W-:-:S06]  /*12460*/  @!P1 IMAD.WIDE R2, R0, 0x4, R4 ;  /* 0x0000000400029825 */ /* 0x008fcc00078e0204 */
        /* <DEDUP_REMOVED lines=30> */
.L_x_10325:
[----:B------:R-:W-:Y:S02]  /*12650*/  ULDC UR4, c[0x0][0xd38] ;  /* 0x00034e0000047ab9 */ /* 0x000fe40000000800 */
[----:B------:R-:W-:-:S04]  /*12660*/  IMAD.U32 R3, RZ, RZ, UR4 ;  /* 0x00000004ff037e24 */ /* 0x000fc8000f8e00ff */
[----:B-1----:R-:W-:-:S04]  /*12670*/  IMAD R9, R9, R3, RZ ;  /* 0x0000000309097224 */ /* 0x002fc800078e02ff */
[----:B------:R-:W-:-:S05]  /*12680*/  IMAD.IADD R4, R7, 0x1, R9 ;  /* 0x0000000107047824 */ /* 0x000fca00078e0209 */
[----:B------:R-:W-:-:S13]  /*12690*/  ISETP.GT.AND P6, PT, R4, R0, PT ;  /* 0x000000000400720c */ /* 0x000fda0003fc4270 */
[----:B------:R-:W-:Y:S05]  /*126a0*/  @P6 BRA `(.L_x_10243) ;  /* 0x0000000000ac6947 */ /* 0x000fea0003800000 */
.L_x_10246:
        /* <DEDUP_REMOVED lines=37> */
.L_x_10333:
[----:B------:R-:W-:Y:S02]  /*12900*/  ULDC UR4, c[0x0][0xd38] ;  /* 0x00034e0000047ab9 */ /* 0x000fe40000000800 */
[----:B------:R-:W-:-:S04]  /*12910*/  IMAD.U32 R3, RZ, RZ, UR4 ;  /* 0x00000004ff037e24 */ /* 0x000fc8000f8e00ff */
[----:B-1----:R-:W-:-:S04]  /*12920*/  IMAD R9, R9, R3, RZ ;  /* 0x0000000309097224 */ /* 0x002fc800078e02ff */
[----:B------:R-:W-:-:S05]  /*12930*/  IMAD.IADD R4, R9, 0x1, R4 ;  /* 0x0000000109047824 */ /* 0x000fca00078e0204 */
[----:B------:R-:W-:-:S13]  /*12940*/  ISETP.GT.AND P6, PT, R4, R0, PT ;  /* 0x000000000400720c */ /* 0x000fda0003fc4270 */
[----:B------:R-:W-:Y:S05]  /*12950*/  @!P6 BRA `(.L_x_10246) ;  /* 0xfffffffc0054e947 */ /* 0x000fea000383ffff */
.L_x_10243:
        /* <DEDUP_REMOVED lines=9> */
.L_x_10338:
[----:B------:R-:W-:-:S13]  /*129f0*/  ISETP.NE.AND P0, PT, R7, RZ, PT ;  /* 0x000000ff0700720c */ /* 0x000fda0003f05270 */
[----:B------:R-:W-:Y:S05]  /*12a00*/  @!P0 BRA `(.L_x_10248) ;  /* 0x0000000000148947 */ /* 0x000fea0003800000 */
[----:B------:R-:W-:Y:S01]  /*12a10*/  UMOV UR4, 0xffffffff ;  /* 0xffffffff00047882 */ /* 0x000fe20000000000 */
[----:B------:R-:W-:Y:S02]  /*12a20*/  VIADD R12, R4, 0xffffffff ;  /* 0xffffffff040c7836 */ /* 0x000fe40000000000 */
[----:B------:R-:W-:Y:S05]  /*12a30*/  BRA.DIV UR4, `(.L_x_10249) ;  /* 0x0000003204b87947 */ /* 0x000fea000b800000 */
[----:B0-----:R0:W4:Y:S02]  /*12a40*/  SHFL.IDX PT, R2, R2, R12, 0x1f ;  /* 0x00001f0c02027589 */ /* 0x00112400000e0000 */
.L_x_10341:
[----:B----4-:R-:W-:-:S07]  /*12a50*/  IMAD.MOV.U32 R8, RZ, RZ, R2 ;  /* 0x000000ffff087224 */ /* 0x010fce00078e0002 */
.L_x_10248:
[----:B------:R-:W4:Y:S01]  /*12a60*/  LDL.LU R10, [R1+0xc] ;  /* 0x00000c00010a7983 */ /* 0x000f220000300800 */
[----:B--2---:R-:W-:Y:S01]  /*12a70*/  IABS R7, R5 ;  /* 0x0000000500077213 */ /* 0x004fe20000000000 */
[----:B------:R-:W-:-:S03]  /*12a80*/  IMAD R9, R8, R3, R9 ;  /* 0x0000000308097224 */ /* 0x000fc600078e0209 */
[----:B0-----:R-:W0:Y:S01]  /*12a90*/  I2F.RP R2, R7 ;  /* 0x0000000700027306 */ /* 0x001e220000209400 */
        /* <DEDUP_REMOVED lines=59> */
.L_x_10244:
        /* <DEDUP_REMOVED lines=10> */
.L_x_10250:
[----:B-1----:R-:W2:Y:S04]  /*12ef0*/  LDL R2, [R1+0xc] ;  /* 0x00000c0001027983 */ /* 0x002ea80000100800 */
[----:B------:R-:W3:Y:S04]  /*12f00*/  LDL R3, [R1+0x8] ;  /* 0x0000080001037983 */ /* 0x000ee80000100800 */
[----:B0-----:R-:W4:Y:S04]  /*12f10*/  LDL R4, [R1] ;  /* 0x0000000001047983 */ /* 0x001f280000100800 */
[----:B------:R-:W4:Y:S01]  /*12f20*/  LDL R5, [R1+0x4] ;  /* 0x0000040001057983 */ /* 0x000f220000100800 */
        /* <DEDUP_REMOVED lines=12> */
.L_x_10241:
[----:B------:R-:W4:Y:S01]  /*12ff0*/  LDL R0, [R1+0xc] ;  /* 0x00000c0001007983 */ /* 0x000f220000100800 */
[----:B------:R-:W-:Y:S02]  /*13000*/  ULDC UR4, c[0x0][0xd3c] ;  /* 0x00034f0000047ab9 */ /* 0x000fe40000000800 */
[----:B----4-:R-:W-:-:S13]  /*13010*/  ISETP.GE.AND P0, PT, R0, UR4, PT ;  /* 0x0000000400007c0c */ /* 0x010fda000bf06270 */
[----:B------:R-:W-:Y:S05]  /*13020*/  @!P0 BRA `(.L_x_10251) ;  /* 0xffffff9c00ec8947 */ /* 0x000fea000383ffff */
[----:B------:R-:W-:Y:S05]  /*13030*/  BSYNC B8 ;  /* 0x0000000000087941 */ /* 0x000fea0003800000 */
.L_x_10143:
        /* <DEDUP_REMOVED lines=12> */
.L_x_10342:
[----:B------:R-:W-:Y:S05]  /*13100*/  BSYNC B0 ;  /* 0x0000000000007941 */ /* 0x000fea0003800000 */
.L_x_10252:
[----:B------:R-:W-:-:S03]  /*13110*/  UMOV UR4, 0xffffffff ;  /* 0xffffffff00047882 */ /* 0x000fc60000000000 */
[----:B------:R-:W-:Y:S05]  /*13120*/  BRA.DIV UR4, `(.L_x_10254) ;  /* 0x0000002e04387947 */ /* 0x000fea000b800000 */
[----:B------:R-:W1:Y:S02]  /*13130*/  S2R R2, SR_TID.X ;  /* 0x0000000000027919 */ /* 0x000e640000002100 */
[----:B-1----:R-:W-:-:S04]  /*13140*/  SHF.R.U32.HI R2, RZ, 0x5, R2 ;  /* 0x00000005ff027819 */ /* 0x002fc80000011602 */
[----:B------:R-:W-:-:S05]  /*13150*/  LOP3.LUT R2, R2, 0x3, RZ, 0xc0, !PT ;  /* 0x0000000302027812 */ /* 0x000fca00078ec0ff */
[----:B------:R1:W2:Y:S02]  /*13160*/  SHFL.IDX PT, R14, R2, RZ, 0x1f ;  /* 0x00001fff020e7589 */ /* 0x0002a400000e0000 */
.L_x_10345:
[----:B--2---:R-:W-:Y:S01]  /*13170*/  ISETP.NE.AND P0, PT, R14, RZ, PT ;  /* 0x000000ff0e00720c */ /* 0x004fe20003f05270 */
[----:B------:R-:W-:-:S12]  /*13180*/  BSSY B0, `(.L_x_10255) ;  /* 0x0000025000007945 */ /* 0x000fd80003800000 */
[----:B------:R-:W-:Y:S05]  /*13190*/  @P0 BRA `(.L_x_10256) ;  /* 0x00000000008c0947 */ /* 0x000fea0003800000 */
[----:B------:R-:W-:-:S03]  /*131a0*/  UMOV UR4, 0xffffffff ;  /* 0xffffffff00047882 */ /* 0x000fc60000000000 */
[----:B------:R-:W-:Y:S05]  /*131b0*/  BRA.DIV UR4, `(.L_x_10257) ;  /* 0x0000002e04487947 */ /* 0x000fea000b800000 */
[----:B------:R-:W-:-:S13]  /*131c0*/  ELECT P6, URZ, PT ;  /* 0x00000000003f782f */ /* 0x000fda00038c0000 */
.L_x_10348:
[----:B------:R-:W-:Y:S05]  /*131d0*/  @!P6 BRA `(.L_x_10256) ;  /* 0x00000000007ce947 */ /* 0x000fea0003800000 */
[----:B-1----:R-:W2:Y:S02]  /*131e0*/  LDL.LU R2, [R1+0x84] ;  /* 0x0000840001027983 */ /* 0x002ea40000300800 */
[----:B--2---:R-:W-:-:S04]  /*131f0*/  LOP3.LUT R2, R2, 0x2, RZ, 0xfc, !PT ;  /* 0x0000000202027812 */ /* 0x004fc800078efcff */
[----:B------:R-:W-:-:S13]  /*13200*/  ISETP.NE.AND P2, PT, R2, 0x3, PT ;  /* 0x000000030200780c */ /* 0x000fda0003f45270 */
[----:B------:R-:W-:Y:S05]  /*13210*/  @!P2 BRA `(.L_x_10258) ;  /* 0x000000000004a947 */ /* 0x000fea0003800000 */
[----:B------:R-:W-:Y:S01]  /*13220*/  BPT.TRAP 0x1 ;  /* 0x000000040000795c */ /* 0x000fe20000300000 */
.L_x_10258:
        /* <DEDUP_REMOVED lines=13> */
.L_x_10349:
[----:B------:R-:W1:Y:S02]  /*13300*/  SYNCS.PHASECHK.TRANS64.TRYWAIT P0, [R7+URZ], R2 ;  /* 0x00000002070075a7 */ /* 0x000e64000800017f */
[----:B-1----:R-:W-:Y:S05]  /*13310*/  @!P0 BRA `(.L_x_10260) ;  /* 0x0000002c00248947 */ /* 0x002fea0003800000 */
.L_x_10350:
[----:B------:R-:W-:Y:S05]  /*13320*/  @!P2 BRA `(.L_x_10261) ;  /* 0x000000000004a947 */ /* 0x000fea0003800000 */
[----:B------:R-:W-:Y:S01]  /*13330*/  BPT.TRAP 0x1 ;  /* 0x000000040000795c */ /* 0x000fe20000300000 */
.L_x_10261:
[----:B------:R-:W-:-:S04]  /*13340*/  VIADD R0, R0, 0x32460 ;  /* 0x0003246000007836 */ /* 0x000fc80000000000 */
[----:B------:R-:W-:-:S04]  /*13350*/  IMAD R4, R19, 0x8, R0 ;  /* 0x0000000813047824 */ /* 0x000fc800078e0200 */
[----:B------:R-:W2:Y:S02]  /*13360*/  SYNCS.PHASECHK.TRANS64.TRYWAIT P0, [R4+URZ], R5 ;  /* 0x00000005040075a7 */ /* 0x000ea4000800017f */
[----:B--2---:R-:W-:Y:S05]  /*13370*/  @!P0 BRA `(.L_x_10262) ;  /* 0x0000002c00208947 */ /* 0x004fea0003800000 */
.L_x_10351:
[----:B------:R-:W-:-:S07]  /*13380*/  IMAD R3, R3, 0x8, R0 ;  /* 0x0000000803037824 */ /* 0x000fce00078e0200 */
.L_x_10263:
[----:B---3--:R3:W4:Y:S02]  /*13390*/  SYNCS.PHASECHK.TRANS64.TRYWAIT P0, [R3+URZ], R2 ;  /* 0x00000002030075a7 */ /* 0x008724000800017f */
[----:B----4-:R-:W-:Y:S05]  /*133a0*/  @!P0 NANOSLEEP.SYNCS 0x989680 ;  /* 0x009896800000895d */ /* 0x010fea0003900000 */
[----:B------:R-:W4:Y:S02]  /*133b0*/  @!P0 SYNCS.PHASECHK.TRANS64 P0, [R3+URZ], R2 ;  /* 0x00000002030085a7 */ /* 0x000f24000800007f */
[----:B----4-:R-:W-:Y:S05]  /*133c0*/  @!P0 BRA `(.L_x_10263) ;  /* 0xfffffffc00f08947 */ /* 0x010fea000383ffff */
.L_x_10256:
[----:B------:R-:W-:Y:S05]  /*133d0*/  BSYNC B0 ;  /* 0x0000000000007941 */ /* 0x000fea0003800000 */
.L_x_10255:
[----:B------:R-:W-:Y:S05]  /*133e0*/  EXIT ;  /* 0x000000000000794d */ /* 0x000fea0003800000 */
.L_x_10093:
[----:B-1----:R1:W2:Y:S02]  /*133f0*/  SYNCS.PHASECHK.TRANS64.TRYWAIT P0, [R7+URZ+0x32400], R4 ;  /* 0x03240004070075a7 */ /* 0x0022a4000800017f */
[----:B--2---:R-:W-:Y:S05]  /*13400*/  @!P0 NANOSLEEP.SYNCS 0x989680 ;  /* 0x009896800000895d */ /* 0x004fea0003900000 */
[----:B------:R-:W2:Y:S02]  /*13410*/  @!P0 SYNCS.PHASECHK.TRANS64 P0, [R7+URZ+0x32400], R4 ;  /* 0x03240004070085a7 */ /* 0x000ea4000800007f */
[----:B--2---:R-:W-:Y:S05]  /*13420*/  @!P0 BRA `(.L_x_10093) ;  /* 0xfffffffc00f08947 */ /* 0x004fea000383ffff */
[----:B------:R-:W-:Y:S05]  /*13430*/  BRA `(.L_x_10264) ;  /* 0xfffffee8006c7947 */ /* 0x000fea000383ffff */
.L_x_10097:
[----:B----4-:R4:W0:Y:S02]  /*13440*/  SYNCS.PHASECHK.TRANS64.TRYWAIT P1, [R0+URZ+0x32430], R5 ;  /* 0x03243005000075a7 */ /* 0x010824000802017f */
[----:B0-----:R-:W-:Y:S05]  /*13450*/  @!P1 NANOSLEEP.SYNCS 0x989680 ;  /* 0x009896800000995d */ /* 0x001fea0003900000 */
[----:B------:R-:W0:Y:S02]  /*13460*/  @!P1 SYNCS.PHASECHK.TRANS64 P1, [R0+URZ+0x32430], R5 ;  /* 0x03243005000095a7 */ /* 0x000e24000802007f */
[----:B0-----:R-:W-:Y:S05]  /*13470*/  @!P1 BRA `(.L_x_10097) ;  /* 0xfffffffc00f09947 */ /* 0x001fea000383ffff */
[----:B------:R-:W-:Y:S05]  /*13480*/  BRA `(.L_x_10096) ;  /* 0xfffffee800947947 */ /* 0x000fea000383ffff */
.L_x_10098:
[----:B------:R0:W0:Y:S02]  /*13490*/  SYNCS.PHASECHK.TRANS64.TRYWAIT P1, [R7+URZ+0x32410], R4 ;  /* 0x03241004070075a7 */ /* 0x000024000802017f */
[----:B0-----:R-:W-:Y:S05]  /*134a0*/  @!P1 NANOSLEEP.SYNCS 0x989680 ;  /* 0x009896800000995d */ /* 0x001fea0003900000 */
[----:B------:R-:W0:Y:S02]  /*134b0*/  @!P1 SYNCS.PHASECHK.TRANS64 P1, [R7+URZ+0x32410], R4 ;  /* 0x03241004070095a7 */ /* 0x000e24000802007f */
[----:B0-----:R-:W-:Y:S05]  /*134c0*/  @!P1 BRA `(.L_x_10098) ;  /* 0xfffffffc00f09947 */ /* 0x001fea000383ffff */
[----:B------:R-:W-:Y:S05]  /*134d0*/  BRA `(.L_x_10265) ;  /* 0xfffffeec004c7947 */ /* 0x000fea000383ffff */
.L_x_10102:
[----:B------:R0:W0:Y:S02]  /*134e0*/  SYNCS.PHASECHK.TRANS64.TRYWAIT P1, [R0+URZ+0x32450], R5 ;  /* 0x03245005000075a7 */ /* 0x000024000802017f */
[----:B0-----:R-:W-:Y:S05]  /*134f0*/  @!P1 NANOSLEEP.SYNCS 0x989680 ;  /* 0x009896800000995d */ /* 0x001fea0003900000 */
[----:B------:R-:W0:Y:S02]  /*13500*/  @!P1 SYNCS.PHASECHK.TRANS64 P1, [R0+URZ+0x32450], R5 ;  /* 0x03245005000095a7 */ /* 0x000e24000802007f */
[----:B0-----:R-:W-:Y:S05]  /*13510*/  @!P1 BRA `(.L_x_10102) ;  /* 0xfffffffc00f09947 */ /* 0x001fea000383ffff */
[----:B------:R-:W-:Y:S05]  /*13520*/  BRA `(.L_x_10101) ;  /* 0xfffffeec00587947 */ /* 0x000fea000383ffff */
.L_x_10107:
[----:B-1----:R-:W-:-:S04]  /*13530*/  IMAD.U32 R21, RZ, RZ, UR5 ;  /* 0x00000005ff157e24 */ /* 0x002fc8000f8e00ff */
[----:B------:R1:W2:Y:S03]  /*13540*/  SYNCS.PHASECHK.TRANS64.TRYWAIT P3, [R21+URZ+0x32430], R20 ;  /* 0x03243014150075a7 */ /* 0x0002a6000806017f */
[----:B--2---:R-:W-:Y:S05]  /*13550*/  @!P3 NANOSLEEP.SYNCS 0x989680 ;  /* 0x009896800000b95d */ /* 0x004fea0003900000 */
[----:B------:R-:W2:Y:S02]  /*13560*/  @!P3 SYNCS.PHASECHK.TRANS64 P3, [R21+URZ+0x32430], R20 ;  /* 0x032430141500b5a7 */ /* 0x000ea4000806007f */
[----:B--2---:R-:W-:Y:S05]  /*13570*/  @!P3 BRA `(.L_x_10107) ;  /* 0xfffffffc00ecb947 */ /* 0x004fea000383ffff */
[----:B------:R-:W-:Y:S05]  /*13580*/  BRA `(.L_x_10106) ;  /* 0xffffff1000e47947 */ /* 0x000fea000383ffff */
.L_x_10111:
[----:B-1----:R-:W-:-:S04]  /*13590*/  IMAD.U32 R21, RZ, RZ, UR5 ;  /* 0x00000005ff157e24 */ /* 0x002fc8000f8e00ff */
[----:B------:R1:W3:Y:S03]  /*135a0*/  SYNCS.PHASECHK.TRANS64.TRYWAIT P3, [R21+URZ+0x32450], R20 ;  /* 0x03245014150075a7 */ /* 0x0002e6000806017f */
[----:B---3--:R-:W-:Y:S05]  /*135b0*/  @!P3 NANOSLEEP.SYNCS 0x989680 ;  /* 0x009896800000b95d */ /* 0x008fea0003900000 */
[----:B------:R-:W3:Y:S02]  /*135c0*/  @!P3 SYNCS.PHASECHK.TRANS64 P3, [R21+URZ+0x32450], R20 ;  /* 0x032450141500b5a7 */ /* 0x000ee4000806007f */
[----:B---3--:R-:W-:Y:S05]  /*135d0*/  @!P3 BRA `(.L_x_10111) ;  /* 0xfffffffc00ecb947 */ /* 0x008fea000383ffff */
[----:B------:R-:W-:Y:S05]  /*135e0*/  BRA `(.L_x_10110) ;  /* 0xffffff1400607947 */ /* 0x000fea000383ffff */
.L_x_10157:
        /* <DEDUP_REMOVED lines=11> */
.L_x_10267:
[----:B------:R-:W-:Y:S05]  /*136a0*/  BSYNC B0 ;  /* 0x0000000000007941 */ /* 0x000fea0003800000 */
.L_x_10266:
[----:B------:R-:W-:Y:S05]  /*136b0*/  BRA `(.L_x_10268) ;  /* 0xffffffa400e87947 */ /* 0x000fea000383ffff */
.L_x_10159:
[----:B------:R-:W-:Y:S01]  /*136c0*/  BSSY B0, `(.L_x_10269) ;  /* 0x0000006000007945 */ /* 0x000fe20003800000 */
[----:B------:R-:W-:-:S07]  /*136d0*/  IMAD.MOV.U32 R15, RZ, RZ, -0x1 ;  /* 0xffffffffff0f7424 */ /* 0x000fce00078e00ff */
[----:B01-3--:R-:W-:Y:S05]  /*136e0*/  WARPSYNC.COLLECTIVE R15, `(.L_x_10270) ;  /* 0x000000000f0c7348 */ /* 0x00bfea0003c00000 */
[----:B------:R-:W-:Y:S02]  /*136f0*/  ELECT P6, UR62, PT ;  /* 0x00000000003e782f */ /* 0x000fe400038c0000 */
[----:B------:R-:W-:Y:S01]  /*13700*/  MOV R14, UR62 ;  /* 0x0000003e000e7c02 */ /* 0x000fe20008000f00 */
[----:B01-3--:R-:W-:Y:S10]  /*13710*/  ENDCOLLECTIVE ;  /* 0x000000000000791b */ /* 0x00bff40003800000 */
.L_x_10270:
[----:B------:R-:W-:Y:S05]  /*13720*/  BSYNC B0 ;  /* 0x0000000000007941 */ /* 0x000fea0003800000 */
.L_x_10269:
[----:B------:R-:W-:Y:S05]  /*13730*/  BRA `(.L_x_10271) ;  /* 0xffffffa400f47947 */ /* 0x000fea000383ffff */
.L_x_10161:
[----:B--2---:R2:W3:Y:S02]  /*13740*/  SYNCS.PHASECHK.TRANS64.TRYWAIT P0, [R0+URZ+0x32440], R2 ;  /* 0x03244002000075a7 */ /* 0x0044e4000800017f */
[----:B---3--:R-:W-:Y:S05]  /*13750*/  @!P0 NANOSLEEP.SYNCS 0x989680 ;  /* 0x009896800000895d */ /* 0x008fea0003900000 */
[----:B------:R-:W3:Y:S02]  /*13760*/  @!P0 SYNCS.PHASECHK.TRANS64 P0, [R0+URZ+0x32440], R2 ;  /* 0x03244002000085a7 */ /* 0x000ee4000800007f */
[----:B---3--:R-:W-:Y:S05]  /*13770*/  @!P0 BRA `(.L_x_10161) ;  /* 0xfffffffc00f08947 */ /* 0x008fea000383ffff */
[----:B------:R-:W-:Y:S05]  /*13780*/  BRA `(.L_x_10272) ;  /* 0xffffffa800547947 */ /* 0x000fea000383ffff */
.L_x_10165:
        /* <DEDUP_REMOVED lines=9> */
.L_x_10273:
[----:B------:R-:W-:Y:S02]  /*13820*/  IMAD.MOV.U32 R13, RZ, RZ, R3 ;  /* 0x000000ffff0d7224 */ /* 0x000fe400078e0003 */
[----:B------:R-:W-:Y:S01]  /*13830*/  IMAD.MOV.U32 R4, RZ, RZ, R14 ;  /* 0x000000ffff047224 */ /* 0x000fe200078e000e */
[----:B------:R-:W-:-:S07]  /*13840*/  LOP3.LUT R7, R7, 0x7f, RZ, 0xc0, !PT ;  /* 0x0000007f07077812 */ /* 0x000fce00078ec0ff */
[----:B------:R-:W-:Y:S05]  /*13850*/  WARPSYNC.COLLECTIVE R15, `(.L_x_10274) ;  /* 0x000000000f087348 */ /* 0x000fea0003c00000 */
[----:B------:R0:W1:Y:S02]  /*13860*/  SHFL.IDX P6, R14, R13, R12, R11 ;  /* 0x0000000c0d0e7389 */ /* 0x00006400000c000b */
[----:B01----:R-:W-:Y:S01]  /*13870*/  ENDCOLLECTIVE ;  /* 0x000000000000791b */ /* 0x003fe20003800000 */
.L_x_10274:
[----:B------:R-:W-:Y:S01]  /*13880*/  SHF.R.U32.HI R7, RZ, 0x3, R7 ;  /* 0x00000003ff077819 */ /* 0x000fe20000011607 */
[----:B------:R-:W-:Y:S02]  /*13890*/  IMAD.MOV.U32 R13, RZ, RZ, R0 ;  /* 0x000000ffff0d7224 */ /* 0x000fe400078e0000 */
[----:B------:R-:W-:Y:S02]  /*138a0*/  IMAD.MOV.U32 R12, RZ, RZ, 0x1 ;  /* 0x00000001ff0c7424 */ /* 0x000fe400078e00ff */
[----:B------:R-:W-:-:S07]  /*138b0*/  IMAD.MOV.U32 R5, RZ, RZ, R14 ;  /* 0x000000ffff057224 */ /* 0x000fce00078e000e */
[----:B------:R-:W-:Y:S05]  /*138c0*/  WARPSYNC.COLLECTIVE R15, `(.L_x_10275) ;  /* 0x000000000f087348 */ /* 0x000fea0003c00000 */
[----:B------:R0:W1:Y:S02]  /*138d0*/  SHFL.IDX P6, R14, R13, R12, R11 ;  /* 0x0000000c0d0e7389 */ /* 0x00006400000c000b */
[----:B01----:R-:W-:Y:S01]  /*138e0*/  ENDCOLLECTIVE ;  /* 0x000000000000791b */ /* 0x003fe20003800000 */
.L_x_10275:
[----:B------:R-:W-:Y:S02]  /*138f0*/  IMAD.MOV.U32 R13, RZ, RZ, R3 ;  /* 0x000000ffff0d7224 */ /* 0x000fe400078e0003 */
[----:B------:R-:W-:Y:S02]  /*13900*/  IMAD R2, R2, R8, RZ ;  /* 0x0000000802027224 */ /* 0x000fe400078e02ff */
[----:B------:R-:W-:Y:S02]  /*13910*/  IMAD.IADD R8, R7, 0x1, R6 ;  /* 0x0000000107087824 */ /* 0x000fe400078e0206 */
[----:B------:R-:W-:-:S07]  /*13920*/  IMAD.MOV.U32 R7, RZ, RZ, R14 ;  /* 0x000000ffff077224 */ /* 0x000fce00078e000e */
[----:B------:R-:W-:Y:S05]  /*13930*/  WARPSYNC.COLLECTIVE R15, `(.L_x_10276) ;  /* 0x000000000f087348 */ /* 0x000fea0003c00000 */
[----:B------:R0:W1:Y:S02]  /*13940*/  SHFL.IDX P6, R14, R13, R12, R11 ;  /* 0x0000000c0d0e7389 */ /* 0x00006400000c000b */
[----:B01----:R-:W-:Y:S01]  /*13950*/  ENDCOLLECTIVE ;  /* 0x000000000000791b */ /* 0x003fe20003800000 */
.L_x_10276:
[----:B------:R-:W-:Y:S01]  /*13960*/  ISETP.GE.AND P1, PT, R8, R2, PT ;  /* 0x000000020800720c */ /* 0x000fe20003f26270 */
[----:B------:R0:W-:-:S12]  /*13970*/  STL [R1+0x4], R8 ;  /* 0x0000040801007387 */ /* 0x0001d80000100800 */
[----:B------:R-:W-:Y:S01]  /*13980*/  @!P1 LEA R5, P3, R10, R5, 0x1 ;  /* 0x000000050a059211 */ /* 0x000fe200078608ff */
[----:B------:R-:W-:Y:S02]  /*13990*/  IMAD.MOV.U32 R13, RZ, RZ, R0 ;  /* 0x000000ffff0d7224 */ /* 0x000fe400078e0000 */
[----:B------:R-:W-:Y:S02]  /*139a0*/  IMAD.MOV.U32 R12, RZ, RZ, 0x2 ;  /* 0x00000002ff0c7424 */ /* 0x000fe400078e00ff */
[----:B------:R-:W-:-:S05]  /*139b0*/  @!P1 IMAD.X R4, RZ, RZ, R4, P3 ;  /* 0x000000ffff049224 */ /* 0x000fca00018e0604 */
[----:B------:R-:W-:Y:S01]  /*139c0*/  @!P1 LOP3.LUT R5, R5, R4, RZ, 0x3c, !PT ;  /* 0x0000000405059212 */ /* 0x000fe200078e3cff */
[----:B0-----:R-:W-:-:S07]  /*139d0*/  IMAD.MOV.U32 R6, RZ, RZ, R14 ;  /* 0x000000ffff067224 */ /* 0x001fce00078e000e */
[----:B------:R-:W-:Y:S05]  /*139e0*/  WARPSYNC.COLLECTIVE R15, `(.L_x_10277) ;  /* 0x000000000f087348 */ /* 0x000fea0003c00000 */
[----:B------:R0:W1:Y:S02]  /*139f0*/  SHFL.IDX P6, R14, R13, R12, R11 ;  /* 0x0000000c0d0e7389 */ /* 0x00006400000c000b */
[----:B01----:R-:W-:Y:S01]  /*13a00*/  ENDCOLLECTIVE ;  /* 0x000000000000791b */ /* 0x003fe20003800000 */
.L_x_10277:
[----:B------:R-:W-:-:S04]  /*13a10*/  @!P1 LOP3.LUT R4, R5, R4, RZ, 0x3c, !PT ;  /* 0x0000000405049212 */ /* 0x000fc800078e3cff */
[----:B------:R-:W-:-:S05]  /*13a20*/  @!P1 LOP3.LUT R5, R5, R4, RZ, 0x3c, !PT ;  /* 0x0000000405059212 */ /* 0x000fca00078e3cff */
[----:B------:R-:W-:Y:S01]  /*13a30*/  @!PT LDS RZ, [RZ] ;  /* 0x00000000fffff984 */ /* 0x000fe20000000800 */
[----:B------:R-:W-:Y:S01]  /*13a40*/  @!PT LDS RZ, [RZ] ;  /* 0x00000000fffff984 */ /* 0x000fe20000000800 */
[----:B------:R-:W-:Y:S01]  /*13a50*/  @!PT LDS RZ, [RZ] ;  /* 0x00000000fffff984 */ /* 0x000fe20000000800 */
[----:B------:R0:W-:Y:S01]  /*13a60*/  @!P1 LDGSTS.E.BYPASS.LTC128B.128 [R9+0x18400], desc[UR38][R4.64], !P0 ;  /* 0x1840000004099fae */ /* 0x0001e2000c101d66 */
[----:B------:R-:W-:Y:S02]  /*13a70*/  IMAD.MOV.U32 R13, RZ, RZ, R3 ;  /* 0x000000ffff0d7224 */ /* 0x000fe400078e0003 */
[----:B0-----:R-:W-:-:S05]  /*13a80*/  VIADD R5, R8, 0x10 ;  /* 0x0000001008057836 */ /* 0x001fca0000000000 */
[----:B------:R-:W-:Y:S01]  /*13a90*/  ISETP.GE.AND P2, PT, R5, R2, PT ;  /* 0x000000020500720c */ /* 0x000fe20003f46270 */
[----:B------:R0:W-:-:S12]  /*13aa0*/  STL [R1+0x44], R5 ;  /* 0x0000440501007387 */ /* 0x0001d80000100800 */
[----:B0-----:R-:W-:Y:S01]  /*13ab0*/  @!P2 LEA R5, P1, R10, R6, 0x1 ;  /* 0x000000060a05a211 */ /* 0x001fe200078208ff */
[----:B------:R-:W-:-:S12]  /*13ac0*/  IMAD.MOV.U32 R6, RZ, RZ, R14 ;  /* 0x000000ffff067224 */ /* 0x000fd800078e000e */
[----:B------:R-:W-:Y:S05]  /*13ad0*/  WARPSYNC.COLLECTIVE R15, `(.L_x_10278) ;  /* 0x000000000f087348 */ /* 0x000fea0003c00000 */
[----:B------:R0:W1:Y:S02]  /*13ae0*/  SHFL.IDX P6, R14, R13, R12, R11 ;  /* 0x0000000c0d0e7389 */ /* 0x00006400000c000b */
[----:B01----:R-:W-:Y:S01]  /*13af0*/  ENDCOLLECTIVE ;  /* 0x000000000000791b */ /* 0x003fe20003800000 */
.L_x_10278:
[----:B------:R-:W-:Y:S02]  /*13b00*/  @!P2 IMAD.X R4, RZ, RZ, R7, P1 ;  /* 0x000000ffff04a224 */ /* 0x000fe400008e0607 */
[----:B------:R-:W-:-:S03]  /*13b10*/  VIADD R7, R8, 0x20 ;  /* 0x0000002008077836 */ /* 0x000fc60000000000 */
[----:B------:R-:W-:Y:S02]  /*13b20*/  @!P2 LOP3.LUT R5, R5, R4, RZ, 0x3c, !PT ;  /* 0x000000040505a212 */ /* 0x000fe400078e3cff */
[----:B------:R-:W-:Y:S01]  /*13b30*/  ISETP.GE.AND P1, PT, R7, R2, PT ;  /* 0x000000020700720c */ /* 0x000fe20003f26270 */
[----:B------:R0:W-:Y:S01]  /*13b40*/  STL [R1+0x50], R7 ;  /* 0x0000500701007387 */ /* 0x0001e20000100800 */
[----:B------:R-:W-:Y:S01]  /*13b50*/  @!P2 LOP3.LUT R4, R5, R4, RZ, 0x3c, !PT ;  /* 0x000000040504a212 */ /* 0x000fe200078e3cff */
[----:B------:R-:W-:-:S03]  /*13b60*/  IMAD.MOV.U32 R13, RZ, RZ, R0 ;  /* 0x000000ffff0d7224 */ /* 0x000fc600078e0000 */
[----:B------:R-:W-:Y:S01]  /*13b70*/  @!P2 LOP3.LUT R5, R5, R4, RZ, 0x3c, !PT ;  /* 0x000000040505a212 */ /* 0x000fe200078e3cff */
[----:B------:R-:W-:-:S04]  /*13b80*/  IMAD.MOV.U32 R12, RZ, RZ, 0x3 ;  /* 0x00000003ff0c7424 */ /* 0x000fc800078e00ff */
[----:B------:R-:W-:Y:S01]  /*13b90*/  @!PT LDS RZ, [RZ] ;  /* 0x00000000fffff984 */ /* 0x000fe20000000800 */
[----:B------:R-:W-:Y:S01]  /*13ba0*/  @!PT LDS RZ, [RZ] ;  /* 0x00000000fffff984 */ /* 0x000fe20000000800 */
[----:B------:R-:W-:Y:S01]  /*13bb0*/  @!PT LDS RZ, [RZ] ;  /* 0x00000000fffff984 */ /* 0x000fe20000000800 */
[----:B------:R1:W-:Y:S01]  /*13bc0*/  @!P2 LDGSTS.E.BYPASS.LTC128B.128 [R9+0x18c00], desc[UR38][R4.64], !P0 ;  /* 0x18c000000409afae */ /* 0x0003e2000c101d66 */
[----:B0-----:R-:W-:-:S05]  /*13bd0*/  VIADD R7, R8, 0x30 ;  /* 0x0000003008077836 */ /* 0x001fca0000000000 */
[----:B------:R0:W-:Y:S01]  /*13be0*/  STL [R1+0x54], R7 ;  /* 0x0000540701007387 */ /* 0x0001e20000100800 */
[----:B-1----:R-:W-:-:S07]  /*13bf0*/  IMAD.MOV.U32 R4, RZ, RZ, R14 ;  /* 0x000000ffff047224 */ /* 0x002fce00078e000e */
[----:B0-----:R-:W-:Y:S05]  /*13c00*/  WARPSYNC.COLLECTIVE R15, `(.L_x_10279) ;  /* 0x000000000f087348 */ /* 0x001fea0003c00000 */
[----:B------:R1:W2:Y:S02]  /*13c10*/  SHFL.IDX P6, R14, R13, R12, R11 ;  /* 0x0000000c0d0e7389 */ /* 0x0002a400000c000b */
[----:B012---:R-:W-:Y:S01]  /*13c20*/  ENDCOLLECTIVE ;  /* 0x000000000000791b */ /* 0x007fe20003800000 */
.L_x_10279:
        /* <DEDUP_REMOVED lines=10> */
.L_x_10280:
[----:B------:R-:W-:Y:S01]  /*13cd0*/  @!PT LDS RZ, [RZ] ;  /* 0x00000000fffff984 */ /* 0x000fe20000000800 */
[----:B------:R-:W-:Y:S01]  /*13ce0*/  @!PT LDS RZ, [RZ] ;  /* 0x00000000fffff984 */ /* 0x000fe20000000800 */
[----:B------:R-:W-:Y:S01]  /*13cf0*/  @!PT LDS RZ, [RZ] ;  /* 0x00000000fffff984 */ /* 0x000fe20000000800 */
[----:B------:R0:W-:Y:S01]  /*13d00*/  @!P1 LDGSTS.E.BYPASS.LTC128B.128 [R9+0x19400], desc[UR38][R4.64], !P0 ;  /* 0x1940000004099fae */ /* 0x0001e2000c101d66 */
[----:B------:R-:W-:Y:S01]  /*13d10*/  ISETP.GE.AND P1, PT, R7, R2, PT ;  /* 0x000000020700720c */ /* 0x000fe20003f26270 */
[----:B------:R-:W-:-:S05]  /*13d20*/  VIADD R7, R8, 0x40 ;  /* 0x0000004008077836 */ /* 0x000fca0000000000 */
[----:B------:R1:W-:Y:S01]  /*13d30*/  STL [R1+0x60], R7 ;  /* 0x0000600701007387 */ /* 0x0003e20000100800 */
[----:B------:R-:W-:Y:S02]  /*13d40*/  IMAD.MOV.U32 R13, RZ, RZ, R0 ;  /* 0x000000ffff0d7224 */ /* 0x000fe400078e0000 */
[----:B------:R-:W-:Y:S02]  /*13d50*/  IMAD.MOV.U32 R12, RZ, RZ, 0x4 ;  /* 0x00000004ff0c7424 */ /* 0x000fe400078e00ff */
[----:B0-----:R-:W-:-:S07]  /*13d60*/  IMAD.MOV.U32 R4, RZ, RZ, R14 ;  /* 0x000000ffff047224 */ /* 0x001fce00078e000e */
[----:B-1----:R-:W-:Y:S05]  /*13d70*/  WARPSYNC.COLLECTIVE R15, `(.L_x_10281) ;  /* 0x000000000f087348 */ /* 0x002fea0003c00000 */
[----:B------:R0:W2:Y:S02]  /*13d80*/  SHFL.IDX P6, R14, R13, R12, R11 ;  /* 0x0000000c0d0e7389 */ /* 0x0000a400000c000b */
[----:B012---:R-:W-:Y:S01]  /*13d90*/  ENDCOLLECTIVE ;  /* 0x000000000000791b */ /* 0x007fe20003800000 */
.L_x_10281:
        /* <DEDUP_REMOVED lines=10> */
.L_x_10282:
        /* <DEDUP_REMOVED lines=13> */
.L_x_10283:
        /* <DEDUP_REMOVED lines=10> */
.L_x_10284:
        /* <DEDUP_REMOVED lines=13> */
.L_x_10285:
        /* <DEDUP_REMOVED lines=10> */
.L_x_10286:
        /* <DEDUP_REMOVED lines=11> */
.L_x_10287:
        /* <DEDUP_REMOVED lines=10> */
.L_x_10288:
[----:B------:R-:W-:Y:S01]  /*14270*/  @!PT LDS RZ, [RZ] ;  /* 0x00000000fffff984 */ /* 0x000fe20000000800 */
[----:B------:R-:W-:Y:S01]  /*14280*/  @!PT LDS RZ, [RZ] ;  /* 0x00000000fffff984 */ /* 0x000fe20000000800 */
[----:B------:R-:W-:Y:S01]  /*14290*/  @!PT LDS RZ, [RZ] ;  /* 0x00000000fffff984 */ /* 0x000fe20000000800 */
[----:B------:R1:W-:Y:S01]  /*142a0*/  @!P1 LDGSTS.E.BYPASS.LTC128B.128 [R9+0x1b400], desc[UR38][R4.64], !P0 ;  /* 0x1b40000004099fae */ /* 0x0003e2000c101d66 */
[----:B------:R-:W-:Y:S01]  /*142b0*/  IMAD.MOV.U32 R3, RZ, RZ, R14 ;  /* 0x000000ffff037224 */ /* 0x000fe200078e000e */
[----:B------:R-:W-:Y:S06]  /*142c0*/  BRA `(.L_x_10289) ;  /* 0xffffffa800d87947 */ /* 0x000fec000383ffff */
.L_x_10169:
[----:B------:R-:W2:Y:S04]  /*142d0*/  LDL.LU R3, [R1+0x38] ;  /* 0x0000380001037983 */ /* 0x000ea80000300800 */
[----:B------:R-:W3:Y:S04]  /*142e0*/  LDL.LU R15, [R1+0x4] ;  /* 0x00000400010f7983 */ /* 0x000ee80000300800 */
[----:B------:R-:W4:Y:S04]  /*142f0*/  LDL.LU R14, [R1+0x44] ;  /* 0x00004400010e7983 */ /* 0x000f280000300800 */
[----:B------:R-:W5:Y:S04]  /*14300*/  LDL.LU R13, [R1+0x50] ;  /* 0x00005000010d7983 */ /* 0x000f680000300800 */
[----:B------:R-:W5:Y:S04]  /*14310*/  LDL.LU R12, [R1+0x54] ;  /* 0x00005400010c7983 */ /* 0x000f680000300800 */
[----:B------:R-:W5:Y:S04]  /*14320*/  LDL.LU R11, [R1+0x60] ;  /* 0x00006000010b7983 */ /* 0x000f680000300800 */
[----:B------:R-:W5:Y:S04]  /*14330*/  LDL.LU R10, [R1+0x64] ;  /* 0x00006400010a7983 */ /* 0x000f680000300800 */
[----:B------:R-:W5:Y:S04]  /*14340*/  LDL.LU R6, [R1+0x68] ;  /* 0x0000680001067983 */ /* 0x000f680000300800 */
[----:B------:R-:W5:Y:S01]  /*14350*/  LDL.LU R9, [R1+0x14] ;  /* 0x0000140001097983 */ /* 0x000f620000300800 */
[----:B------:R-:W-:Y:S01]  /*14360*/  BSSY B0, `(.L_x_10290) ;  /* 0x000001b000007945 */ /* 0x000fe20003800000 */
[----:B--2---:R-:W-:-:S05]  /*14370*/  IMAD R3, R3, R7, RZ ;  /* 0x0000000703037224 */ /* 0x004fca00078e02ff */
[-C--:B---3--:R-:W-:Y:S01]  /*14380*/  ISETP.GE.AND P4, PT, R15, R3.reuse, PT ;  /* 0x000000030f00720c */ /* 0x088fe20003f86270 */
[----:B------:R-:W-:Y:S01]  /*14390*/  IMAD.MOV.U32 R15, RZ, RZ, -0x1 ;  /* 0xffffffffff0f7424 */ /* 0x000fe200078e00ff */
[-C--:B----4-:R-:W-:Y:S02]  /*143a0*/  ISETP.GE.AND P5, PT, R14, R3.reuse, PT ;  /* 0x000000030e00720c */ /* 0x090fe40003fa6270 */
[----:B-----5:R-:W-:Y:S01]  /*143b0*/  ISETP.GE.AND P6, PT, R13, R3, PT ;  /* 0x000000030d00720c */ /* 0x020fe20003fc6270 */
[----:B------:R-:W-:Y:S01]  /*143c0*/  IMAD.MOV.U32 R13, RZ, RZ, R0 ;  /* 0x000000ffff0d7224 */ /* 0x000fe200078e0000 */
[----:B------:R-:W-:-:S07]  /*143d0*/  LOP3.LUT R9, R9, 0xffffffef, RZ, 0xc0, !PT ;  /* 0xffffffef09097812 */ /* 0x000fce00078ec0ff */
[----:B------:R-:W-:Y:S02]  /*143e0*/  @P4 LOP3.LUT R9, R9, 0x10, RZ, 0xfc, !PT ;  /* 0x0000001009094812 */ /* 0x000fe400078efcff */
[----:B------:R-:W-:Y:S01]  /*143f0*/  ISETP.GE.AND P4, PT, R12, R3, PT ;  /* 0x000000030c00720c */ /* 0x000fe20003f86270 */
[----:B------:R-:W-:Y:S01]  /*14400*/  IMAD.MOV.U32 R12, RZ, RZ, RZ ;  /* 0x000000ffff0c7224 */ /* 0x000fe200078e00ff */
[----:B------:R-:W-:-:S04]  /*14410*/  LOP3.LUT R9, R9, 0xfffffff7, RZ, 0xc0, !PT ;  /* 0xfffffff709097812 */ /* 0x000fc800078ec0ff */
[----:B------:R-:W-:Y:S02]  /*14420*/  @P5 LOP3.LUT R9, R9, 0x8, RZ, 0xfc, !PT ;  /* 0x0000000809095812 */ /* 0x000fe400078efcff */
[----:B------:R-:W-:Y:S01]  /*14430*/  ISETP.GE.AND P5, PT, R11, R3, PT ;  /* 0x000000030b00720c */ /* 0x000fe20003fa6270 */
[----:B------:R-:W-:Y:S01]  /*14440*/  IMAD.MOV.U32 R11, RZ, RZ, 0x181f ;  /* 0x0000181fff0b7424 */ /* 0x000fe200078e00ff */
[----:B------:R-:W-:-:S04]  /*14450*/  LOP3.LUT R9, R9, 0xfffffffb, RZ, 0xc0, !PT ;  /* 0xfffffffb09097812 */ /* 0x000fc800078ec0ff */
[----:B------:R-:W-:Y:S02]  /*14460*/  @P6 LOP3.LUT R9, R9, 0x4, RZ, 0xfc, !PT ;  /* 0x0000000409096812 */ /* 0x000fe400078efcff */
[----:B------:R-:W-:Y:S02]  /*14470*/  ISETP.GE.AND P6, PT, R10, R3, PT ;  /* 0x000000030a00720c */ /* 0x000fe40003fc6270 */
[----:B------:R-:W-:-:S04]  /*14480*/  LOP3.LUT R9, R9, 0xfffffffd, RZ, 0xc0, !PT ;  /* 0xfffffffd09097812 */ /* 0x000fc800078ec0ff */
[----:B------:R-:W-:Y:S02]  /*14490*/  @P4 LOP3.LUT R9, R9, 0x2, RZ, 0xfc, !PT ;  /* 0x0000000209094812 */ /* 0x000fe400078efcff */
[----:B------:R-:W-:Y:S02]  /*144a0*/  ISETP.GE.AND P4, PT, R6, R3, PT ;  /* 0x000000030600720c */ /* 0x000fe40003f86270 */
[----:B------:R-:W-:-:S04]  /*144b0*/  LOP3.LUT R9, R9, 0xffffffdf, RZ, 0xc0, !PT ;  /* 0xffffffdf09097812 */ /* 0x000fc800078ec0ff */
[----:B------:R-:W-:-:S05]  /*144c0*/  @P6 LOP3.LUT R9, R9, 0x20, RZ, 0xfc, !PT ;  /* 0x0000002009096812 */ /* 0x000fca00078efcff */
[----:B------:R0:W-:Y:S02]  /*144d0*/  STL [R1+0x14], R9 ;  /* 0x0000140901007387 */ /* 0x0001e40000100800 */
[----:B0-----:R-:W-:Y:S05]  /*144e0*/  WARPSYNC.COLLECTIVE R15, `(.L_x_10291) ;  /* 0x000000000f087348 */ /* 0x001fea0003c00000 */
[----:B------:R1:W2:Y:S02]  /*144f0*/  SHFL.IDX P6, R14, R13, R12, R11 ;  /* 0x0000000c0d0e7389 */ /* 0x0002a400000c000b */
[----:B012---:R-:W-:Y:S01]  /*14500*/  ENDCOLLECTIVE ;  /* 0x000000000000791b */ /* 0x007fe20003800000 */
.L_x_10291:
[----:B------:R-:W-:Y:S05]  /*14510*/  BSYNC B0 ;  /* 0x0000000000007941 */ /* 0x000fea0003800000 */
.L_x_10290:
[----:B------:R0:W5:Y:S04]  /*14520*/  LDL.LU R9, [R1+0x14] ;  /* 0x0000140001097983 */ /* 0x0001680000300800 */
[----:B------:R0:W5:Y:S01]  /*14530*/  LDL R7, [R1+0x10] ;  /* 0x0000100001077983 */ /* 0x0001620000100800 */
[----:B------:R-:W-:Y:S02]  /*14540*/  IMAD.MOV.U32 R13, RZ, RZ, R2 ;  /* 0x000000ffff0d7224 */ /* 0x000fe400078e0002 */
[----:B------:R-:W-:Y:S02]  /*14550*/  IMAD.MOV.U32 R12, RZ, RZ, RZ ;  /* 0x000000ffff0c7224 */ /* 0x000fe400078e00ff */
[----:B------:R-:W-:Y:S02]  /*14560*/  IMAD.MOV.U32 R11, RZ, RZ, 0x181f ;  /* 0x0000181fff0b7424 */ /* 0x000fe400078e00ff */
[----:B------:R-:W-:-:S02]  /*14570*/  IMAD.MOV.U32 R15, RZ, RZ, -0x1 ;  /* 0xffffffffff0f7424 */ /* 0x000fc400078e00ff */
[----:B0-----:R-:W-:-:S07]  /*14580*/  IMAD.MOV.U32 R4, RZ, RZ, R14 ;  /* 0x000000ffff047224 */ /* 0x001fce00078e000e */
[----:B-----5:R-:W-:Y:S05]  /*14590*/  WARPSYNC.COLLECTIVE R15, `(.L_x_10292) ;  /* 0x000000000f087348 */ /* 0x020fea0003c00000 */
[----:B------:R0:W1:Y:S02]  /*145a0*/  SHFL.IDX P6, R14, R13, R12, R11 ;  /* 0x0000000c0d0e7389 */ /* 0x00006400000c000b */
[----:B01---5:R-:W-:Y:S01]  /*145b0*/  ENDCOLLECTIVE ;  /* 0x000000000000791b */ /* 0x023fe20003800000 */
.L_x_10292:
[----:B------:R-:W-:Y:S02]  /*145c0*/  IMAD.MOV.U32 R13, RZ, RZ, R0 ;  /* 0x000000ffff0d7224 */ /* 0x000fe400078e0000 */
[----:B------:R-:W-:Y:S02]  /*145d0*/  IMAD.MOV.U32 R12, RZ, RZ, 0x1 ;  /* 0x00000001ff0c7424 */ /* 0x000fe400078e00ff */
[----:B------:R-:W-:Y:S01]  /*145e0*/  IMAD.MOV.U32 R5, RZ, RZ, R14 ;  /* 0x000000ffff057224 */ /* 0x000fe200078e000e */
[----:B------:R-:W-:-:S04]  /*145f0*/  LOP3.LUT R9, R9, 0xfffffeff, RZ, 0xc0, !PT ;  /* 0xfffffeff09097812 */ /* 0x000fc800078ec0ff */
[----:B------:R-:W-:-:S04]  /*14600*/  @P5 LOP3.LUT R9, R9, 0x100, RZ, 0xfc, !PT ;  /* 0x0000010009095812 */ /* 0x000fc800078efcff */
[C---:B------:R-:W-:Y:S02]  /*14610*/  LOP3.LUT P5, RZ, R9.reuse, 0x10, RZ, 0xc0, !PT ;  /* 0x0000001009ff7812 */ /* 0x040fe400078ac0ff */
[----:B------:R-:W-:-:S04]  /*14620*/  LOP3.LUT R9, R9, 0xffffff7f, RZ, 0xc0, !PT ;  /* 0xffffff7f09097812 */ /* 0x000fc800078ec0ff */
[----:B------:R-:W-:-:S04]  /*14630*/  @P4 LOP3.LUT R9, R9, 0x80, RZ, 0xfc, !PT ;  /* 0x0000008009094812 */ /* 0x000fc800078efcff */
[----:B------:R-:W-:Y:S01]  /*14640*/  LOP3.LUT P4, RZ, R9, 0x8, RZ, 0xc0, !PT ;  /* 0x0000000809ff7812 */ /* 0x000fe2000788c0ff */
[----:B------:R0:W-:Y:S02]  /*14650*/  STL [R1+0x14], R9 ;  /* 0x0000140901007387 */ /* 0x0001e40000100800 */
[----:B------:R-:W-:-:S05]  /*14660*/  @!P5 LEA R5, P6, R8, R5, 0x1 ;  /* 0x000000050805d211 */ /* 0x000fca00078c08ff */
[----:B------:R-:W-:-:S05]  /*14670*/  @!P5 IMAD.X R4, RZ, RZ, R4, P6 ;  /* 0x000000ffff04d224 */ /* 0x000fca00030e0604 */
[----:B0-----:R-:W-:-:S07]  /*14680*/  @!P5 LOP3.LUT R5, R5, R4, RZ, 0x3c, !PT ;  /* 0x000000040505d212 */ /* 0x001fce00078e3cff */
[----:B------:R-:W-:Y:S05]  /*14690*/  WARPSYNC.COLLECTIVE R15, `(.L_x_10293) ;  /* 0x000000000f087348 */ /* 0x000fea0003c00000 */
[----:B------:R0:W1:Y:S02]  /*146a0*/  SHFL.IDX P6, R14, R13, R12, R11 ;  /* 0x0000000c0d0e7389 */ /* 0x00006400000c000b */
[----:B01----:R-:W-:Y:S01]  /*146b0*/  ENDCOLLECTIVE ;  /* 0x000000000000791b */ /* 0x003fe20003800000 */
.L_x_10293:
[----:B------:R-:W-:-:S04]  /*146c0*/  @!P5 LOP3.LUT R4, R5, R4, RZ, 0x3c, !PT ;  /* 0x000000040504d212 */ /* 0x000fc800078e3cff */
[----:B------:R-:W-:-:S05]  /*146d0*/  @!P5 LOP3.LUT R5, R5, R4, RZ, 0x3c, !PT ;  /* 0x000000040505d212 */ /* 0x000fca00078e3cff */
[----:B------:R-:W-:Y:S01]  /*146e0*/  @!PT LDS RZ, [RZ] ;  /* 0x00000000fffff984 */ /* 0x000fe20000000800 */
[----:B------:R-:W-:Y:S01]  /*146f0*/  @!PT LDS RZ, [RZ] ;  /* 0x00000000fffff984 */ /* 0x000fe20000000800 */
[----:B------:R-:W-:Y:S01]  /*14700*/  @!PT LDS RZ, [RZ] ;  /* 0x00000000fffff984 */ /* 0x000fe20000000800 */
[----:B------:R0:W-:Y:S01]  /*14710*/  @!P5 LDGSTS.E.BYPASS.LTC128B.128 [R7+0x22400], desc[UR38][R4.64], !P3 ;  /* 0x224000000407dfae */ /* 0x0001e2000d901d66 */
[----:B------:R-:W-:-:S03]  /*14720*/  IMAD.MOV.U32 R13, RZ, RZ, R2 ;  /* 0x000000ffff0d7224 */ /* 0x000fc600078e0002 */
[----:B------:R0:W-:Y:S04]  /*14730*/  @!P5 LDGSTS.E.BYPASS.LTC128B.128 [R7+0x26400], desc[UR38][R4.64+0x80], !P2 ;  /* 0x264000800407dfae */ /* 0x0001e8000d101d66 */
[----:B------:R0:W-:Y:S04]  /*14740*/  @!P5 LDGSTS.E.BYPASS.LTC128B.128 [R7+0x2a400], desc[UR38][R4.64+0x100], !P1 ;  /* 0x2a4001000407dfae */ /* 0x0001e8000c901d66 */
[----:B------:R0:W-:Y:S01]  /*14750*/  @!P5 LDGSTS.E.BYPASS.LTC128B.128 [R7+0x2e400], desc[UR38][R4.64+0x180], !P0 ;  /* 0x2e4001800407dfae */ /* 0x0001e2000c101d66 */
[----:B------:R-:W-:Y:S01]  /*14760*/  IMAD.MOV.U32 R6, RZ, RZ, R14 ;  /* 0x000000ffff067224 */ /* 0x000fe200078e000e */
[----:B------:R-:W-:-:S13]  /*14770*/  LOP3.LUT P5, RZ, R9, 0x4, RZ, 0xc0, !PT ;  /* 0x0000000409ff7812 */ /* 0x000fda00078ac0ff */
[----:B0-----:R-:W-:Y:S05]  /*14780*/  WARPSYNC.COLLECTIVE R15, `(.L_x_10294) ;  /* 0x000000000f087348 */ /* 0x001fea0003c00000 */
[----:B------:R1:W2:Y:S02]  /*14790*/  SHFL.IDX P6, R14, R13, R12, R11 ;  /* 0x0000000c0d0e7389 */ /* 0x0002a400000c000b */
[----:B012---:R-:W-:Y:S01]  /*147a0*/  ENDCOLLECTIVE ;  /* 0x000000000000791b */ /* 0x007fe20003800000 */
.L_x_10294:
        /* <DEDUP_REMOVED lines=8> */
[----:B------:R0:W-:Y:S03]  /*14830*/  @!P4 LDGSTS.E.BYPASS.LTC128B.128 [R7+0x22c00], desc[UR38][R4.64], !P3 ;  /* 0x22c000000407cfae */ /* 0x0001e6000d901d66 */
[----:B0-----:R-:W-:Y:S05]  /*14840*/  WARPSYNC.COLLECTIVE R15, `(.L_x_10295) ;  /* 0x000000000f087348 */ /* 0x001fea0003c00000 */
[----:B------:R1:W2:Y:S02]  /*14850*/  SHFL.IDX P6, R14, R13, R12, R11 ;  /* 0x0000000c0d0e7389 */ /* 0x0002a400000c000b */
[----:B012---:R-:W-:Y:S01]  /*14860*/  ENDCOLLECTIVE ;  /* 0x000000000000791b */ /* 0x007fe20003800000 */
.L_x_10295:
[----:B------:R-:W-:Y:S01]  /*14870*/  @!PT LDS RZ, [RZ] ;  /* 0x00000000fffff984 */ /* 0x000fe20000000800 */
[----:B------:R-:W-:Y:S01]  /*14880*/  @!PT LDS RZ, [RZ] ;  /* 0x00000000fffff984 */ /* 0x000fe20000000800 */
[----:B------:R-:W-:Y:S01]  /*14890*/  @!PT LDS RZ, [RZ] ;  /* 0x00000000fffff984 */ /* 0x000fe20000000800 */
[----:B------:R0:W-:Y:S04]  /*148a0*/  @!P4 LDGSTS.E.BYPASS.LTC128B.128 [R7+0x26c00], desc[UR38][R4.64+0x80], !P2 ;  /* 0x26c000800407cfae */ /* 0x0001e8000d101d66 */
[----:B------:R0:W-:Y:S04]  /*148b0*/  @!P4 LDGSTS.E.BYPASS.LTC128B.128 [R7+0x2ac00], desc[UR38][R4.64+0x100], !P1 ;  /* 0x2ac001000407cfae */ /* 0x0001e8000c901d66 */
[----:B------:R0:W-:Y:S01]  /*148c0*/  @!P4 LDGSTS.E.BYPASS.LTC128B.128 [R7+0x2ec00], desc[UR38][R4.64+0x180], !P0 ;  /* 0x2ec001800407cfae */ /* 0x0001e2000c101d66 */
[----:B------:R-:W-:Y:S01]  /*148d0*/  LOP3.LUT P4, RZ, R9, 0x2, RZ, 0xc0, !PT ;  /* 0x0000000209ff7812 */ /* 0x000fe2000788c0ff */
[----:B------:R-:W-:-:S02]  /*148e0*/  IMAD.MOV.U32 R13, RZ, RZ, R2 ;  /* 0x000000ffff0d7224 */ /* 0x000fc400078e0002 */
[----:B------:R-:W-:-:S10]  /*148f0*/  IMAD.MOV.U32 R6, RZ, RZ, R14 ;  /* 0x000000ffff067224 */ /* 0x000fd400078e000e */
[----:B0-----:R-:W-:Y:S05]  /*14900*/  WARPSYNC.COLLECTIVE R15, `(.L_x_10296) ;  /* 0x000000000f087348 */ /* 0x001fea0003c00000 */
[----:B------:R1:W2:Y:S02]  /*14910*/  SHFL.IDX P6, R14, R13, R12, R11 ;  /* 0x0000000c0d0e7389 */ /* 0x0002a400000c000b */
[----:B012---:R-:W-:Y:S01]  /*14920*/  ENDCOLLECTIVE ;  /* 0x000000000000791b */ /* 0x007fe20003800000 */
.L_x_10296:
        /* <DEDUP_REMOVED lines=12> */
.L_x_10297:
        /* <DEDUP_REMOVED lines=12> */
.L_x_10298:
        /* <DEDUP_REMOVED lines=12> */
.L_x_10299:
        /* <DEDUP_REMOVED lines=12> */
.L_x_10300:
        /* <DEDUP_REMOVED lines=12> */
.L_x_10301:
[----:B------:R-:W-:Y:S01]  /*14cf0*/  @!PT LDS RZ, [RZ] ;  /* 0x00000000fffff984 */ /* 0x000fe20000000800 */
[----:B------:R-:W-:Y:S01]  /*14d00*/  @!PT LDS RZ, [RZ] ;  /* 0x00000000fffff984 */ /* 0x000fe20000000800 */
[----:B------:R-:W-:Y:S01]  /*14d10*/  @!PT LDS RZ, [RZ] ;  /* 0x00000000fffff984 */ /* 0x000fe20000000800 */
[----:B------:R0:W-:Y:S04]  /*14d20*/  @!P5 LDGSTS.E.BYPASS.LTC128B.128 [R7+0x28400], desc[UR38][R4.64+0x80], !P2 ;  /* 0x284000800407dfae */ /* 0x0001e8000d101d66 */
[----:B------:R0:W-:Y:S04]  /*14d30*/  @!P5 LDGSTS.E.BYPASS.LTC128B.128 [R7+0x2c400], desc[UR38][R4.64+0x100], !P1 ;  /* 0x2c4001000407dfae */ /* 0x0001e8000c901d66 */
[----:B------:R0:W-:Y:S01]  /*14d40*/  @!P5 LDGSTS.E.BYPASS.LTC128B.128 [R7+0x30400], desc[UR38][R4.64+0x180], !P0 ;  /* 0x304001800407dfae */ /* 0x0001e2000c101d66 */
[----:B------:R-:W-:Y:S02]  /*14d50*/  IMAD.MOV.U32 R13, RZ, RZ, R2 ;  /* 0x000000ffff0d7224 */ /* 0x000fe400078e0002 */
[----:B------:R-:W-:-:S07]  /*14d60*/  IMAD.MOV.U32 R6, RZ, RZ, R14 ;  /* 0x000000ffff067224 */ /* 0x000fce00078e000e */
[----:B0-----:R-:W-:Y:S05]  /*14d70*/  WARPSYNC.COLLECTIVE R15, `(.L_x_10302) ;  /* 0x000000000f087348 */ /* 0x001fea0003c00000 */
[----:B------:R1:W2:Y:S02]  /*14d80*/  SHFL.IDX P6, R14, R13, R12, R11 ;  /* 0x0000000c0d0e7389 */ /* 0x0002a400000c000b */
[----:B012---:R-:W-:Y:S01]  /*14d90*/  ENDCOLLECTIVE ;  /* 0x000000000000791b */ /* 0x007fe20003800000 */
.L_x_10302:
[----:B------:R-:W-:Y:S02]  /*14da0*/  IMAD.MOV.U32 R13, RZ, RZ, R0 ;  /* 0x000000ffff0d7224 */ /* 0x000fe400078e0000 */
[----:B------:R-:W-:Y:S01]  /*14db0*/  IMAD.MOV.U32 R12, RZ, RZ, 0x6 ;  /* 0x00000006ff0c7424 */ /* 0x000fe200078e00ff */
[----:B------:R-:W-:Y:S01]  /*14dc0*/  LOP3.LUT P6, RZ, R9, 0x20, RZ, 0xc0, !PT ;  /* 0x0000002009ff7812 */ /* 0x000fe200078cc0ff */
[----:B------:R-:W-:-:S12]  /*14dd0*/  IMAD.MOV.U32 R4, RZ, RZ, R14 ;  /* 0x000000ffff047224 */ /* 0x000fd800078e000e */
        /* <DEDUP_REMOVED lines=12> */
.L_x_10303:
[----:B------:R-:W-:Y:S02]  /*14ea0*/  IMAD.MOV.U32 R13, RZ, RZ, R2 ;  /* 0x000000ffff0d7224 */ /* 0x000fe400078e0002 */
[----:B------:R-:W-:-:S07]  /*14eb0*/  IMAD.MOV.U32 R6, RZ, RZ, R14 ;  /* 0x000000ffff067224 */ /* 0x000fce00078e000e */
[----:B------:R-:W-:Y:S05]  /*14ec0*/  WARPSYNC.COLLECTIVE R15, `(.L_x_10304) ;  /* 0x000000000f087348 */ /* 0x000fea0003c00000 */
[----:B------:R0:W1:Y:S02]  /*14ed0*/  SHFL.IDX P6, R14, R13, R12, R11 ;  /* 0x0000000c0d0e7389 */ /* 0x00006400000c000b */
[----:B01----:R-:W-:Y:S01]  /*14ee0*/  ENDCOLLECTIVE ;  /* 0x000000000000791b */ /* 0x003fe20003800000 */
.L_x_10304:
[----:B------:R-:W-:Y:S02]  /*14ef0*/  IMAD.MOV.U32 R13, RZ, RZ, R0 ;  /* 0x000000ffff0d7224 */ /* 0x000fe400078e0000 */
[----:B------:R-:W-:Y:S02]  /*14f00*/  IMAD.MOV.U32 R12, RZ, RZ, 0x7 ;  /* 0x00000007ff0c7424 */ /* 0x000fe400078e00ff */
[----:B------:R-:W-:-:S07]  /*14f10*/  IMAD.MOV.U32 R4, RZ, RZ, R14 ;  /* 0x000000ffff047224 */ /* 0x000fce00078e000e */
[----:B------:R-:W-:Y:S05]  /*14f20*/  WARPSYNC.COLLECTIVE R15, `(.L_x_10305) ;  /* 0x000000000f087348 */ /* 0x000fea0003c00000 */
[----:B------:R0:W1:Y:S02]  /*14f30*/  SHFL.IDX P6, R14, R13, R12, R11 ;  /* 0x0000000c0d0e7389 */ /* 0x00006400000c000b */
[----:B01----:R-:W-:Y:S01]  /*14f40*/  ENDCOLLECTIVE ;  /* 0x000000000000791b */ /* 0x003fe20003800000 */
.L_x_10305:
[----:B------:R-:W-:-:S05]  /*14f50*/  @!P4 LEA R4, P5, R8, R4, 0x1 ;  /* 0x000000040804c211 */ /* 0x000fca00078a08ff */
[----:B------:R-:W-:-:S05]  /*14f60*/  @!P4 IMAD.X R5, RZ, RZ, R6, P5 ;  /* 0x000000ffff05c224 */ /* 0x000fca00028e0606 */
[----:B------:R-:W-:Y:S01]  /*14f70*/  @!PT LDS RZ, [RZ] ;  /* 0x00000000fffff984 */ /* 0x000fe20000000800 */
[----:B------:R-:W-:Y:S01]  /*14f80*/  @!PT LDS RZ, [RZ] ;  /* 0x00000000fffff984 */ /* 0x000fe20000000800 */
[----:B------:R-:W-:Y:S01]  /*14f90*/  @!PT LDS RZ, [RZ] ;  /* 0x00000000fffff984 */ /* 0x000fe20000000800 */
[----:B------:R0:W-:Y:S01]  /*14fa0*/  @!P4 LDGSTS.E.BYPASS.LTC128B.128 [R7+0x25400], desc[UR38][R4.64], !P3 ;  /* 0x254000000407cfae */ /* 0x0001e2000d901d66 */
[----:B------:R-:W-:-:S03]  /*14fb0*/  IMAD.MOV.U32 R13, RZ, RZ, R2 ;  /* 0x000000ffff0d7224 */ /* 0x000fc600078e0002 */
[----:B------:R0:W-:Y:S04]  /*14fc0*/  @!P4 LDGSTS.E.BYPASS.LTC128B.128 [R7+0x29400], desc[UR38][R4.64+0x80], !P2 ;  /* 0x294000800407cfae */ /* 0x0001e8000d101d66 */
[----:B------:R0:W-:Y:S01]  /*14fd0*/  @!P4 LDGSTS.E.BYPASS.LTC128B.128 [R7+0x2d400], desc[UR38][R4.64+0x100], !P1 ;  /* 0x2d4001000407cfae */ /* 0x0001e2000c901d66 */
[----:B------:R-:W-:-:S03]  /*14fe0*/  IMAD.MOV.U32 R6, RZ, RZ, R14 ;  /* 0x000000ffff067224 */ /* 0x000fc600078e000e */
[----:B------:R0:W-:Y:S04]  /*14ff0*/  @!P4 LDGSTS.E.BYPASS.LTC128B.128 [R7+0x31400], desc[UR38][R4.64+0x180], !P0 ;  /* 0x314001800407cfae */ /* 0x0001e8000c101d66 */
[----:B0-----:R-:W-:Y:S05]  /*15000*/  WARPSYNC.COLLECTIVE R15, `(.L_x_10306) ;  /* 0x000000000f087348 */ /* 0x001fea0003c00000 */
[----:B------:R1:W2:Y:S02]  /*15010*/  SHFL.IDX P6, R14, R13, R12, R11 ;  /* 0x0000000c0d0e7389 */ /* 0x0002a400000c000b */
[----:B012---:R-:W-:Y:S01]  /*15020*/  ENDCOLLECTIVE ;  /* 0x000000000000791b */ /* 0x007fe20003800000 */
.L_x_10306:
[----:B------:R-:W-:Y:S01]  /*15030*/  IMAD.MOV.U32 R2, RZ, RZ, R14 ;  /* 0x000000ffff027224 */ /* 0x000fe200078e000e */
[----:B------:R-:W-:Y:S06]  /*15040*/  BRA `(.L_x_10307) ;  /* 0xffffffa8004c7947 */ /* 0x000fec000383ffff */
.L_x_10174:
[----:B0-----:R0:W1:Y:S02]  /*15050*/  SYNCS.PHASECHK.TRANS64.TRYWAIT P0, [R18+URZ+0x32420], R0 ;  /* 0x03242000120075a7 */ /* 0x001064000800017f */
[----:B-1----:R-:W-:Y:S05]  /*15060*/  @!P0 NANOSLEEP.SYNCS 0x989680 ;  /* 0x009896800000895d */ /* 0x002fea0003900000 */
[----:B------:R-:W1:Y:S02]  /*15070*/  @!P0 SYNCS.PHASECHK.TRANS64 P0, [R18+URZ+0x32420], R0 ;  /* 0x03242000120085a7 */ /* 0x000e64000800007f */
[----:B-1----:R-:W-:Y:S05]  /*15080*/  @!P0 BRA `(.L_x_10174) ;  /* 0xfffffffc00f08947 */ /* 0x002fea000383ffff */
[----:B------:R-:W-:Y:S05]  /*15090*/  BRA `(.L_x_10308) ;  /* 0xffffffa800c47947 */ /* 0x000fea000383ffff */
.L_x_10178:
[----:B0-----:R0:W1:Y:S02]  /*150a0*/  SYNCS.PHASECHK.TRANS64.TRYWAIT P0, [R2+URZ+0x32460], R0 ;  /* 0x03246000020075a7 */ /* 0x001064000800017f */
[----:B-1----:R-:W-:Y:S05]  /*150b0*/  @!P0 NANOSLEEP.SYNCS 0x989680 ;  /* 0x009896800000895d */ /* 0x002fea0003900000 */
[----:B------:R-:W1:Y:S02]  /*150c0*/  @!P0 SYNCS.PHASECHK.TRANS64 P0, [R2+URZ+0x32460], R0 ;  /* 0x03246000020085a7 */ /* 0x000e64000800007f */
[----:B-1----:R-:W-:Y:S05]  /*150d0*/  @!P0 BRA `(.L_x_10178) ;  /* 0xfffffffc00f08947 */ /* 0x002fea000383ffff */
[----:B------:R-:W-:Y:S05]  /*150e0*/  BRA `(.L_x_10309) ;  /* 0xffffffa800e87947 */ /* 0x000fea000383ffff */
.L_x_10193:
[----:B-1----:R1:W2:Y:S02]  /*150f0*/  SYNCS.PHASECHK.TRANS64.TRYWAIT P0, [R2+URZ+0x32440], R6 ;  /* 0x03244006020075a7 */ /* 0x0022a4000800017f */
[----:B--2---:R-:W-:Y:S05]  /*15100*/  @!P0 NANOSLEEP.SYNCS 0x989680 ;  /* 0x009896800000895d */ /* 0x004fea0003900000 */
[----:B------:R-:W2:Y:S02]  /*15110*/  @!P0 SYNCS.PHASECHK.TRANS64 P0, [R2+URZ+0x32440], R6 ;  /* 0x03244006020085a7 */ /* 0x000ea4000800007f */
[----:B--2---:R-:W-:Y:S05]  /*15120*/  @!P0 BRA `(.L_x_10193) ;  /* 0xfffffffc00f08947 */ /* 0x004fea000383ffff */
[----:B------:R-:W-:Y:S05]  /*15130*/  BRA `(.L_x_10310) ;  /* 0xffffffb400087947 */ /* 0x000fea000383ffff */
.L_x_10198:
[----:B0-----:R0:W2:Y:S02]  /*15140*/  SYNCS.PHASECHK.TRANS64.TRYWAIT P0, [R2+URZ+0x32460], R6 ;  /* 0x03246006020075a7 */ /* 0x0010a4000800017f */
[----:B--2---:R-:W-:Y:S05]  /*15150*/  @!P0 NANOSLEEP.SYNCS 0x989680 ;  /* 0x009896800000895d */ /* 0x004fea0003900000 */
[----:B------:R-:W2:Y:S02]  /*15160*/  @!P0 SYNCS.PHASECHK.TRANS64 P0, [R2+URZ+0x32460], R6 ;  /* 0x03246006020085a7 */ /* 0x000ea4000800007f */
[----:B--2---:R-:W-:Y:S05]  /*15170*/  @!P0 BRA `(.L_x_10198) ;  /* 0xfffffffc00f08947 */ /* 0x004fea000383ffff */
[----:B------:R-:W-:Y:S05]  /*15180*/  BRA `(.L_x_10311) ;  /* 0xffffffb400847947 */ /* 0x000fea000383ffff */
.L_x_10209:
[----:B-1----:R1:W2:Y:S02]  /*15190*/  SYNCS.PHASECHK.TRANS64.TRYWAIT P0, [R2+URZ+0x32440], R3 ;  /* 0x03244003020075a7 */ /* 0x0022a4000800017f */
[----:B--2---:R-:W-:Y:S05]  /*151a0*/  @!P0 NANOSLEEP.SYNCS 0x989680 ;  /* 0x009896800000895d */ /* 0x004fea0003900000 */
[----:B------:R-:W2:Y:S02]  /*151b0*/  @!P0 SYNCS.PHASECHK.TRANS64 P0, [R2+URZ+0x32440], R3 ;  /* 0x03244003020085a7 */ /* 0x000ea4000800007f */
[----:B--2---:R-:W-:Y:S05]  /*151c0*/  @!P0 BRA `(.L_x_10209) ;  /* 0xfffffffc00f08947 */ /* 0x004fea000383ffff */
[----:B------:R-:W-:Y:S05]  /*151d0*/  BRA `(.L_x_10312) ;  /* 0xffffffbc00707947 */ /* 0x000fea000383ffff */
.L_x_10214:
[----:B--2---:R2:W3:Y:S02]  /*151e0*/  SYNCS.PHASECHK.TRANS64.TRYWAIT P0, [R2+URZ+0x32460], R3 ;  /* 0x03246003020075a7 */ /* 0x0044e4000800017f */
[----:B---3--:R-:W-:Y:S05]  /*151f0*/  @!P0 NANOSLEEP.SYNCS 0x989680 ;  /* 0x009896800000895d */ /* 0x008fea0003900000 */
[----:B------:R-:W3:Y:S02]  /*15200*/  @!P0 SYNCS.PHASECHK.TRANS64 P0, [R2+URZ+0x32460], R3 ;  /* 0x03246003020085a7 */ /* 0x000ee4000800007f */
[----:B---3--:R-:W-:Y:S05]  /*15210*/  @!P0 BRA `(.L_x_10214) ;  /* 0xfffffffc00f08947 */ /* 0x008fea000383ffff */
[----:B------:R-:W-:Y:S05]  /*15220*/  BRA `(.L_x_10313) ;  /* 0xffffffbc00ec7947 */ /* 0x000fea000383ffff */
.L_x_10225:
[----:B-1----:R1:W2:Y:S02]  /*15230*/  SYNCS.PHASECHK.TRANS64.TRYWAIT P0, [R3+URZ+0x32440], R2 ;  /* 0x03244002030075a7 */ /* 0x0022a4000800017f */
[----:B--2---:R-:W-:Y:S05]  /*15240*/  @!P0 NANOSLEEP.SYNCS 0x989680 ;  /* 0x009896800000895d */ /* 0x004fea0003900000 */
[----:B------:R-:W2:Y:S02]  /*15250*/  @!P0 SYNCS.PHASECHK.TRANS64 P0, [R3+URZ+0x32440], R2 ;  /* 0x03244002030085a7 */ /* 0x000ea4000800007f */
[----:B--2---:R-:W-:Y:S05]  /*15260*/  @!P0 BRA `(.L_x_10225) ;  /* 0xfffffffc00f08947 */ /* 0x004fea000383ffff */
[----:B------:R-:W-:Y:S05]  /*15270*/  BRA `(.L_x_10314) ;  /* 0xffffffc400bc7947 */ /* 0x000fea000383ffff */
.L_x_10230:
[----:B--2---:R2:W3:Y:S02]  /*15280*/  SYNCS.PHASECHK.TRANS64.TRYWAIT P0, [R3+URZ+0x32460], R2 ;  /* 0x03246002030075a7 */ /* 0x0044e4000800017f */
[----:B---3--:R-:W-:Y:S05]  /*15290*/  @!P0 NANOSLEEP.SYNCS 0x989680 ;  /* 0x009896800000895d */ /* 0x008fea0003900000 */
[----:B------:R-:W3:Y:S02]  /*152a0*/  @!P0 SYNCS.PHASECHK.TRANS64 P0, [R3+URZ+0x32460], R2 ;  /* 0x03246002030085a7 */ /* 0x000ee4000800007f */
[----:B---3--:R-:W-:Y:S05]  /*152b0*/  @!P0 BRA `(.L_x_10230) ;  /* 0xfffffffc00f08947 */ /* 0x008fea000383ffff */
[----:B------:R-:W-:Y:S05]  /*152c0*/  BRA `(.L_x_10315) ;  /* 0xffffffc800387947 */ /* 0x000fea000383ffff */
.L_x_10242:
        /* <DEDUP_REMOVED lines=9> */
.L_x_10317:
[----:B------:R-:W-:Y:S05]  /*15360*/  BSYNC B0 ;  /* 0x0000000000007941 */ /* 0x000fea0003800000 */
.L_x_10316:
        /* <DEDUP_REMOVED lines=9> */
.L_x_10318:
        /* <DEDUP_REMOVED lines=26> */
.L_x_10319:
        /* <DEDUP_REMOVED lines=8> */
.L_x_10320:
        /* <DEDUP_REMOVED lines=8> */
.L_x_10321:
        /* <DEDUP_REMOVED lines=8> */
.L_x_10322:
        /* <DEDUP_REMOVED lines=8> */
.L_x_10323:
        /* <DEDUP_REMOVED lines=9> */
.L_x_10324:
[----:B------:R-:W-:Y:S01]  /*15830*/  IMAD.MOV.U32 R9, RZ, RZ, R14 ;  /* 0x000000ffff097224 */ /* 0x000fe200078e000e */
[----:B------:R-:W-:Y:S06]  /*15840*/  BRA `(.L_x_10325) ;  /* 0xffffffcc00807947 */ /* 0x000fec000383ffff */
.L_x_10245:
        /* <DEDUP_REMOVED lines=8> */
.L_x_10327:
[----:B------:R-:W-:Y:S05]  /*158d0*/  BSYNC B0 ;  /* 0x0000000000007941 */ /* 0x000fea0003800000 */
.L_x_10326:
        /* <DEDUP_REMOVED lines=10> */
.L_x_10328:
        /* <DEDUP_REMOVED lines=8> */
.L_x_10329:
        /* <DEDUP_REMOVED lines=8> */
.L_x_10330:
        /* <DEDUP_REMOVED lines=8> */
.L_x_10331:
        /* <DEDUP_REMOVED lines=9> */
.L_x_10332:
[----:B------:R-:W-:Y:S01]  /*15b90*/  IMAD.MOV.U32 R9, RZ, RZ, R14 ;  /* 0x000000ffff097224 */ /* 0x000fe200078e000e */
[----:B------:R-:W-:Y:S06]  /*15ba0*/  BRA `(.L_x_10333) ;  /* 0xffffffcc00547947 */ /* 0x000fec000383ffff */
.L_x_10247:
[----:B------:R-:W-:Y:S01]  /*15bb0*/  BSSY B0, `(.L_x_10334) ;  /* 0x0000006000007945 */ /* 0x000fe20003800000 */
[----:B------:R-:W-:Y:S01]  /*15bc0*/  PLOP3.LUT P6, PT, P6, PT, PT, 0x8, 0x0 ;  /* 0x000000000000781c */ /* 0x000fe200037ce170 */
[----:B------:R-:W-:-:S12]  /*15bd0*/  IMAD.MOV.U32 R15, RZ, RZ, -0x1 ;  /* 0xffffffffff0f7424 */ /* 0x000fd800078e00ff */
[----:B0-----:R-:W-:Y:S05]  /*15be0*/  WARPSYNC.COLLECTIVE R15, `(.L_x_10335) ;  /* 0x000000000f087348 */ /* 0x001fea0003c00000 */
[----:B------:R-:W-:Y:S01]  /*15bf0*/  VOTE.ANY R14, PT, P6 ;  /* 0x00000000000e7806 */ /* 0x000fe200030e0100 */
[----:B0-----:R-:W-:Y:S06]  /*15c00*/  ENDCOLLECTIVE ;  /* 0x000000000000791b */ /* 0x001fec0003800000 */
.L_x_10335:
[----:B------:R-:W-:Y:S05]  /*15c10*/  BSYNC B0 ;  /* 0x0000000000007941 */ /* 0x000fea0003800000 */
.L_x_10334:
        /* <DEDUP_REMOVED lines=9> */
.L_x_10336:
[----:B------:R-:W-:Y:S02]  /*15cb0*/  IMAD.MOV.U32 R13, RZ, RZ, R6 ;  /* 0x000000ffff0d7224 */ /* 0x000fe400078e0006 */
[----:B------:R-:W-:-:S07]  /*15cc0*/  IMAD.MOV.U32 R5, RZ, RZ, R14 ;  /* 0x000000ffff057224 */ /* 0x000fce00078e000e */
[----:B------:R-:W-:Y:S05]  /*15cd0*/  WARPSYNC.COLLECTIVE R15, `(.L_x_10337) ;  /* 0x000000000f087348 */ /* 0x000fea0003c00000 */
[----:B------:R0:W1:Y:S02]  /*15ce0*/  SHFL.IDX P6, R14, R13, R12, R11 ;  /* 0x0000000c0d0e7389 */ /* 0x00006400000c000b */
[----:B01----:R-:W-:Y:S01]  /*15cf0*/  ENDCOLLECTIVE ;  /* 0x000000000000791b */ /* 0x003fe20003800000 */
.L_x_10337:
[----:B------:R-:W-:Y:S01]  /*15d00*/  IMAD.MOV.U32 R6, RZ, RZ, R14 ;  /* 0x000000ffff067224 */ /* 0x000fe200078e000e */
[----:B------:R-:W-:Y:S06]  /*15d10*/  BRA `(.L_x_10338) ;  /* 0xffffffcc00347947 */ /* 0x000fec000383ffff */
.L_x_10249:
[----:B------:R-:W-:Y:S01]  /*15d20*/  BSSY B0, `(.L_x_10339) ;  /* 0x0000007000007945 */ /* 0x000fe20003800000 */
[----:B------:R-:W-:Y:S02]  /*15d30*/  IMAD.MOV.U32 R13, RZ, RZ, R2 ;  /* 0x000000ffff0d7224 */ /* 0x000fe400078e0002 */
[----:B------:R-:W-:Y:S02]  /*15d40*/  IMAD.MOV.U32 R11, RZ, RZ, 0x1f ;  /* 0x0000001fff0b7424 */ /* 0x000fe400078e00ff */
[----:B------:R-:W-:-:S07]  /*15d50*/  IMAD.MOV.U32 R15, RZ, RZ, -0x1 ;  /* 0xffffffffff0f7424 */ /* 0x000fce00078e00ff */
[----:B0123--:R-:W-:Y:S05]  /*15d60*/  WARPSYNC.COLLECTIVE R15, `(.L_x_10340) ;  /* 0x000000000f087348 */ /* 0x00ffea0003c00000 */
[----:B------:R4:W0:Y:S02]  /*15d70*/  SHFL.IDX P6, R14, R13, R12, R11 ;  /* 0x0000000c0d0e7389 */ /* 0x00082400000c000b */
[----:B01234-:R-:W-:Y:S01]  /*15d80*/  ENDCOLLECTIVE ;  /* 0x000000000000791b */ /* 0x01ffe20003800000 */
.L_x_10340:
[----:B------:R-:W-:Y:S05]  /*15d90*/  BSYNC B0 ;  /* 0x0000000000007941 */ /* 0x000fea0003800000 */
.L_x_10339:
[----:B------:R-:W-:Y:S01]  /*15da0*/  IMAD.MOV.U32 R2, RZ, RZ, R14 ;  /* 0x000000ffff027224 */ /* 0x000fe200078e000e */
[----:B------:R-:W-:Y:S06]  /*15db0*/  BRA `(.L_x_10341) ;  /* 0xffffffcc00247947 */ /* 0x000fec000383ffff */
.L_x_10253:
[----:B0-----:R0:W1:Y:S02]  /*15dc0*/  SYNCS.PHASECHK.TRANS64.TRYWAIT P0, [R0+URZ+0x32420], R3 ;  /* 0x03242003000075a7 */ /* 0x001064000800017f */
[----:B-1----:R-:W-:Y:S05]  /*15dd0*/  @!P0 NANOSLEEP.SYNCS 0x989680 ;  /* 0x009896800000895d */ /* 0x002fea0003900000 */
[----:B------:R-:W1:Y:S02]  /*15de0*/  @!P0 SYNCS.PHASECHK.TRANS64 P0, [R0+URZ+0x32420], R3 ;  /* 0x03242003000085a7 */ /* 0x000e64000800007f */
[----:B-1----:R-:W-:Y:S05]  /*15df0*/  @!P0 BRA `(.L_x_10253) ;  /* 0xfffffffc00f08947 */ /* 0x002fea000383ffff */
[----:B------:R-:W-:Y:S05]  /*15e00*/  BRA `(.L_x_10342) ;  /* 0xffffffd000bc7947 */ /* 0x000fea000383ffff */
.L_x_10254:
        /* <DEDUP_REMOVED lines=11> */
.L_x_10344:
[----:B------:R-:W-:Y:S05]  /*15ec0*/  BSYNC B0 ;  /* 0x0000000000007941 */ /* 0x000fea0003800000 */
.L_x_10343:
[----:B------:R-:W-:Y:S05]  /*15ed0*/  BRA `(.L_x_10345) ;  /* 0xffffffd000a47947 */ /* 0x000fea000383ffff */
.L_x_10257:
[----:B------:R-:W-:Y:S01]  /*15ee0*/  BSSY B1, `(.L_x_10346) ;  /* 0x0000006000017945 */ /* 0x000fe20003800000 */
[----:B------:R-:W-:-:S07]  /*15ef0*/  IMAD.MOV.U32 R15, RZ, RZ, -0x1 ;  /* 0xffffffffff0f7424 */ /* 0x000fce00078e00ff */
[----:B01----:R-:W-:Y:S05]  /*15f00*/  WARPSYNC.COLLECTIVE R15, `(.L_x_10347) ;  /* 0x000000000f0c7348 */ /* 0x003fea0003c00000 */
[----:B------:R-:W-:Y:S02]  /*15f10*/  ELECT P6, UR62, PT ;  /* 0x00000000003e782f */ /* 0x000fe400038c0000 */
[----:B------:R-:W-:Y:S01]  /*15f20*/  MOV R14, UR62 ;  /* 0x0000003e000e7c02 */ /* 0x000fe20008000f00 */
[----:B01----:R-:W-:Y:S10]  /*15f30*/  ENDCOLLECTIVE ;  /* 0x000000000000791b */ /* 0x003ff40003800000 */
.L_x_10347:
[----:B------:R-:W-:Y:S05]  /*15f40*/  BSYNC B1 ;  /* 0x0000000000017941 */ /* 0x000fea0003800000 */
.L_x_10346:
[----:B------:R-:W-:Y:S05]  /*15f50*/  BRA `(.L_x_10348) ;  /* 0xffffffd0009c7947 */ /* 0x000fea000383ffff */
.L_x_10259:
[----:B0-----:R0:W1:Y:S02]  /*15f60*/  SYNCS.PHASECHK.TRANS64.TRYWAIT P0, [R6+URZ], R5 ;  /* 0x00000005060075a7 */ /* 0x001064000800017f */
[----:B-1----:R-:W-:Y:S05]  /*15f70*/  @!P0 NANOSLEEP.SYNCS 0x989680 ;  /* 0x009896800000895d */ /* 0x002fea0003900000 */
[----:B------:R-:W1:Y:S02]  /*15f80*/  @!P0 SYNCS.PHASECHK.TRANS64 P0, [R6+URZ], R5 ;  /* 0x00000005060085a7 */ /* 0x000e64000800007f */
[----:B-1----:R-:W-:Y:S05]  /*15f90*/  @!P0 BRA `(.L_x_10259) ;  /* 0xfffffffc00f08947 */ /* 0x002fea000383ffff */
[----:B------:R-:W-:Y:S05]  /*15fa0*/  BRA `(.L_x_10349) ;  /* 0xffffffd000d47947 */ /* 0x000fea000383ffff */
.L_x_10260:
[----:B-1----:R1:W2:Y:S02]  /*15fb0*/  SYNCS.PHASECHK.TRANS64.TRYWAIT P0, [R7+URZ], R2 ;  /* 0x00000002070075a7 */ /* 0x0022a4000800017f */
[----:B--2---:R-:W-:Y:S05]  /*15fc0*/  @!P0 NANOSLEEP.SYNCS 0x989680 ;  /* 0x009896800000895d */ /* 0x004fea0003900000 */
[----:B------:R-:W2:Y:S02]  /*15fd0*/  @!P0 SYNCS.PHASECHK.TRANS64 P0, [R7+URZ], R2 ;  /* 0x00000002070085a7 */ /* 0x000ea4000800007f */
[----:B--2---:R-:W-:Y:S05]  /*15fe0*/  @!P0 BRA `(.L_x_10260) ;  /* 0xfffffffc00f08947 */ /* 0x004fea000383ffff */
[----:B------:R-:W-:Y:S05]  /*15ff0*/  BRA `(.L_x_10350) ;  /* 0xffffffd000c87947 */ /* 0x000fea000383ffff */
.L_x_10262:
[----:B--2---:R2:W3:Y:S02]  /*16000*/  SYNCS.PHASECHK.TRANS64.TRYWAIT P0, [R4+URZ], R5 ;  /* 0x00000005040075a7 */ /* 0x0044e4000800017f */
[----:B---3--:R-:W-:Y:S05]  /*16010*/  @!P0 NANOSLEEP.SYNCS 0x989680 ;  /* 0x009896800000895d */ /* 0x008fea0003900000 */
[----:B------:R-:W3:Y:S02]  /*16020*/  @!P0 SYNCS.PHASECHK.TRANS64 P0, [R4+URZ], R5 ;  /* 0x00000005040085a7 */ /* 0x000ee4000800007f */
[----:B---3--:R-:W-:Y:S05]  /*16030*/  @!P0 BRA `(.L_x_10262) ;  /* 0xfffffffc00f08947 */ /* 0x008fea000383ffff */
[----:B------:R-:W-:Y:S05]  /*16040*/  BRA `(.L_x_10351) ;  /* 0xffffffd000cc7947 */ /* 0x000fea000383ffff */
.L_x_10352:
        /* <DEDUP_REMOVED lines=11> */
.L_x_15192:


//--------------------- .text._ZN7cutlass13device_kernelIN5flash11enable_sm90INS1_16FlashAttnFwdSm90INS1_25CollectiveMainloopFwdSm90ILi2EN4cute5tupleIJNS5_1CILi1EEES8_S8_EEENS6_IJNS7_ILi128EEENS7_ILi96EEENS7_ILi64EEEEEELi256ENS_10bfloat16_tEfNS_4arch4Sm90ELb0ELb0ELb1ELb1ELb0ELb1ELb1ELb1ELb0ELb1ELb1ELb0EEENS1_21CollectiveEpilogueFwdINS6_IJSA_NS7_ILi256EEESB_EEES9_SE_SG_Li256ELb1ELb1ELb1ELb0EEENS1_36VarlenDynamicPersistentTileSchedulerILi128ELi96ELi256ELi128ELb1ELb1ELb1ELb0ELb1ELb1EEEEEEEEEvNT_6ParamsE --------------------------
	.section	.text._ZN7cutlass13device_kernelIN5flash11enable_sm90INS1_16FlashAttnFwdSm90INS1_25CollectiveMainloopFwdSm90ILi2EN4cute5tupleIJNS5_1CILi1EEES8_S8_EEENS6_IJNS7_ILi128EEENS7_ILi96EEENS7_ILi64EEEEEELi256ENS_10bfloat16_tEfNS_4arch4Sm90ELb0ELb0ELb1ELb1ELb0ELb1ELb1ELb1ELb0ELb1ELb1ELb0EEENS1_21CollectiveEpilogueFwdINS6_IJSA_NS7_ILi256EEESB_EEES9_SE_SG_Li256ELb1ELb1ELb1ELb0EEENS1_36VarlenDynamicPersistentTileSchedulerILi128ELi96ELi256ELi128ELb1ELb1ELb1ELb0ELb1ELb1EEEEEEEEEvNT_6ParamsE,"ax",@progbits
	.align	128
.text._ZN7cutlass13device_kernelIN5flash11enable_sm90INS1_16FlashAttnFwdSm90INS1_25CollectiveMainloopFwdSm90ILi2EN4cute5tupleIJNS5_1CILi1EEES8_S8_EEENS6_IJNS7_ILi128EEENS7_ILi96EEENS7_ILi64EEEEEELi256ENS_10bfloat16_tEfNS_4arch4Sm90ELb0ELb0ELb1ELb1ELb0ELb1ELb1ELb1ELb0ELb1ELb1ELb0EEENS1_21CollectiveEpilogueFwdINS6_IJSA_NS7_ILi256EEESB_EEES9_SE_SG_Li256ELb1ELb1ELb1ELb0EEENS1_36VarlenDynamicPersistentTileSchedulerILi128ELi96ELi256ELi128ELb1ELb1ELb1ELb0ELb1ELb1EEEEEEEEEvNT_6ParamsE:
        .type           _ZN7cutlass13device_kernelIN5flash11enable_sm90INS1_16FlashAttnFwdSm90INS1_25CollectiveMainloopFwdSm90ILi2EN4cute5tupleIJNS5_1CILi1EEES8_S8_EEENS6_IJNS7_ILi128EEENS7_ILi96EEENS7_ILi64EEEEEELi256ENS_10bfloat16_tEfNS_4arch4Sm90ELb0ELb0ELb1ELb1ELb0ELb1ELb1ELb1ELb0ELb1ELb1ELb0EEENS1_21CollectiveEpilogueFwdINS6_IJSA_NS7_ILi256EEESB_EEES9_SE_SG_Li256ELb1ELb1ELb1ELb0EEENS1_36VarlenDynamicPersistentTileSchedulerILi128ELi96ELi256ELi128ELb1ELb1ELb1ELb0ELb1ELb1EEEEEEEEEvNT_6ParamsE,@function
        .size           _ZN7cutlass13device_kernelIN5flash11enable_sm90INS1_16FlashAttnFwdSm90INS1_25CollectiveMainloopFwdSm90ILi2EN4cute5tupleIJNS5_1CILi1EEES8_S8_EEENS6_IJNS7_ILi128EEENS7_ILi96EEENS7_ILi64EEEEEELi256ENS_10bfloat16_tEfNS_4arch4Sm90ELb0ELb0ELb1ELb1ELb0ELb1ELb1ELb1ELb0ELb1ELb1ELb0EEENS1_21CollectiveEpilogueFwdINS6_IJSA_NS7_ILi256EEESB_EEES9_SE_SG_Li256ELb1ELb1ELb1ELb0EEENS1_36VarlenDynamicPersistentTileSchedulerILi128ELi96ELi256ELi128ELb1ELb1ELb1ELb0ELb1ELb1EEEEEEEEEvNT_6ParamsE,(.L_x_15193 - _ZN7cutlass13device_kernelIN5flash11enable_sm90INS1_16FlashAttnFwdSm90INS1_25CollectiveMainloopFwdSm90ILi2EN4cute5tupleIJNS5_1CILi1EEES8_S8_EEENS6_IJNS7_ILi128EEENS7_ILi96EEENS7_ILi64EEEEEELi256ENS_10bfloat16_tEfNS_4arch4Sm90ELb0ELb0ELb1ELb1ELb0ELb1ELb1ELb1ELb0ELb1ELb1ELb0EEENS1_21CollectiveEpilogueFwdINS6_IJSA_NS7_ILi256EEESB_EEES9_SE_SG_Li256ELb1ELb1ELb1ELb0EEENS1_36VarlenDynamicPersistentTileSchedulerILi128ELi96ELi256ELi128ELb1ELb1ELb1ELb0ELb1ELb1EEEEEEEEEvNT_6ParamsE)
        .other          _ZN7cutlass13device_kernelIN5flash11enable_sm90INS1_16FlashAttnFwdSm90INS1_25CollectiveMainloopFwdSm90ILi2EN4cute5tupleIJNS5_1CILi1EEES8_S8_EEENS6_IJNS7_ILi128EEENS7_ILi96EEENS7_ILi64EEEEEELi256ENS_10bfloat16_tEfNS_4arch4Sm90ELb0ELb0ELb1ELb1ELb0ELb1ELb1ELb1ELb0ELb1ELb1ELb0EEENS1_21CollectiveEpilogueFwdINS6_IJSA_NS7_ILi256EEESB_EEES9_SE_SG_Li256ELb1ELb1ELb1ELb0EEENS1_36VarlenDynamicPersistentTileSchedulerILi128ELi96ELi256ELi128ELb1ELb1ELb1ELb0ELb1ELb1EEEEEEEEEvNT_6ParamsE,@"STO_CUDA_ENTRY STV_DEFAULT"
_ZN7cutlass13device_kernelIN5flash11enable_sm90INS1_16FlashAttnFwdSm90INS1_25CollectiveMainloopFwdSm90ILi2EN4cute5tupleIJNS5_1CILi1EEES8_S8_EEENS6_IJNS7_ILi128EEENS7_ILi96EEENS7_ILi64EEEEEELi256ENS_10bfloat16_tEfNS_4arch4Sm90ELb0ELb0ELb1ELb1ELb0ELb1ELb1ELb1ELb0ELb1ELb1ELb0EEENS1_21CollectiveEpilogueFwdINS6_IJSA_NS7_ILi256EEESB_EEES9_SE_SG_Li256ELb1ELb1ELb1ELb0EEENS1_36VarlenDynamicPersistentTileSchedulerILi128ELi96ELi256ELi128ELb1ELb1ELb1ELb0ELb1ELb1EEEEEEEEEvNT_6ParamsE:
        /* <DEDUP_REMOVED lines=24> */
.L_x_10354:
[----:B------:R-:W-:Y:S05]  /*0180*/  BSYNC B0 ;  /* 0x0000000000007941 */ /* 0x000fea0003800000 */
.L_x_10353:
        /* <DEDUP_REMOVED lines=43> */
.L_x_10355:
        /* <DEDUP_REMOVED lines=22> */
.L_x_10356:
        /* <DEDUP_REMOVED lines=18> */
.L_x_10357:
        /* <DEDUP_REMOVED lines=22> */
.L_x_10358:
        /* <DEDUP_REMOVED lines=22> */
.L_x_10359:
        /* <DEDUP_REMOVED lines=8> */
[----:B-123--:R-:W-:Y:S06]  /*0a00*/  BAR.SYNC.DEFER_BLOCKING 0x0 ;  /* 0x0000000000007b1d */ /* 0x00efec0000010000 */
[----:B------:R-:W-:Y:S05]  /*0a10*/  @!P0 BRA `(.L_x_10361) ;  /* 0x0000013800788947 */ /* 0x000fea0003800000 */
.L_x_10362:
[----:B------:R-:W-:-:S08]  /*0a20*/  NOP ;  /* 0x0000000000007918 */ /* 0x000fd00000000000 */
[----:B------:R-:W1:Y:S02]  /*0a30*/  USETMAXREG.TRY_ALLOC.CTAPOOL UP0, 0xf0 ;  /* 0x000000f0000079c8 */ /* 0x000e640008000600 */
[----:B-1----:R-:W-:-:S13]  /*0a40*/  PLOP3.LUT P0, PT, PT, PT, UP0, 0x80, 0x0 ;  /* 0x000000000000781c */ /* 0x002fda0003f0f008 */
[----:B------:R-:W-:Y:S05]  /*0a50*/  @!P0 BRA `(.L_x_10362) ;  /* 0xfffffffc00f08947 */ /* 0x000fea000383ffff */
[----:B------:R-:W-:Y:S01]  /*0a60*/  SHF.R.U32.HI R0, RZ, 0x7, R6 ;  /* 0x00000007ff007819 */ /* 0x000fe20000011606 */
[----:B------:R-:W1:Y:S08]  /*0a70*/  S2UR UR5, SR_CgaCtaId ;  /* 0x00000000000579c3 */ /* 0x000e700000008800 */
[----:B------:R-:W-:Y:S06]  /*0a80*/  BAR.ARV 0x8, 0x180 ;  /* 0x0206000000007b1d */ /* 0x000fec0000002000 */
[----:B------:R-:W-:Y:S01]  /*0a90*/  ISETP.NE.AND P0, PT, R0, 0x1, PT ;  /* 0x000000010000780c */ /* 0x000fe20003f05270 */
[----:B------:R-:W-:-:S12]  /*0aa0*/  UMOV UR4, 0x400 ;  /* 0x0000040000047882 */ /* 0x000fd80000000000 */
[----:B------:R-:W-:Y:S06]  /*0ab0*/  @!P0 BAR.ARV 0x9, 0x100 ;  /* 0x0244000000008b1d */ /* 0x000fec0000002000 */
[----:B-1----:R-:W-:Y:S02]  /*0ac0*/  ULEA UR4, UR5, UR4, 0x18 ;  /* 0x0000000405047291 */ /* 0x002fe4000f8ec03f */
[----:B------:R-:W-:Y:S04]  /*0ad0*/  BAR.SYNC.DEFER_BLOCKING 0x5, 0x180 ;  /* 0x0146000000007b1d */ /* 0x000fe80000010000 */
[----:B------:R-:W-:-:S02]  /*0ae0*/  IMAD.U32 R18, RZ, RZ, UR4 ;  /* 0x00000004ff127e24 */ /* 0x000fc4000f8e00ff */
[----:B------:R-:W-:-:S03]  /*0af0*/  ULDC UR4, c[0x0][0xd3c] ;  /* 0x00034f0000047ab9 */ /* 0x000fc60000000800 */
[----:B------:R-:W1:Y:S01]  /*0b00*/  LDS.128 R40, [R18+0x324d0] ;  /* 0x0324d00012287984 */ /* 0x000e620000000c00 */
[----:B------:R-:W-:Y:S06]  /*0b10*/  BAR.ARV 0x4, 0x180 ;  /* 0x0106000000007b1d */ /* 0x000fec0000002000 */
[----:B-1----:R-:W-:-:S13]  /*0b20*/  ISETP.GE.AND P0, PT, R43, UR4, PT ;  /* 0x000000042b007c0c */ /* 0x002fda000bf06270 */
[----:B------:R-:W-:Y:S05]  /*0b30*/  @P0 BRA `(.L_x_10363) ;  /* 0x000001c000cc0947 */ /* 0x000fea0003800000 */
[----:B------:R-:W2:Y:S01]  /*0b40*/  LDL R0, [R1+0xa0] ;  /* 0x0000a00001007983 */ /* 0x000ea20000100800 */
[----:B------:R-:W-:Y:S01]  /*0b50*/  VIADD R6, R6, 0xffffff80 ;  /* 0xffffff8006067836 */ /* 0x000fe20000000000 */
[----:B------:R-:W-:Y:S01]  /*0b60*/  CS2R R200, SRZ ;  /* 0x0000000000c87805 */ /* 0x000fe2000001ff00 */
[----:B------:R-:W-:Y:S02]  /*0b70*/  IMAD.MOV.U32 R204, RZ, RZ, RZ ;  /* 0x000000ffffcc7224 */ /* 0x000fe400078e00ff */
[----:B------:R-:W-:Y:S01]  /*0b80*/  IMAD.MOV.U32 R226, RZ, RZ, RZ ;  /* 0x000000ffffe27224 */ /* 0x000fe200078e00ff */
[----:B------:R-:W-:-:S04]  /*0b90*/  SHF.R.S32.HI R3, RZ, 0x1f, R6 ;  /* 0x0000001fff037819 */ /* 0x000fc80000011406 */
[CC--:B0-----:R-:W-:Y:S02]  /*0ba0*/  LEA.HI R2, R3.reuse, R6.reuse, RZ, 0x4 ;  /* 0x0000000603027211 */ /* 0x0c1fe400078f20ff */
[CC--:B------:R-:W-:Y:S02]  /*0bb0*/  LEA.HI R216, R3.reuse, R6.reuse, RZ, 0x5 ;  /* 0x0000000603d87211 */ /* 0x0c0fe400078f28ff */
[----:B------:R-:W-:Y:S02]  /*0bc0*/  SHF.R.S32.HI R7, RZ, 0x4, R2 ;  /* 0x00000004ff077819 */ /* 0x000fe40000011402 */
[----:B------:R-:W-:Y:S02]  /*0bd0*/  LEA.HI R19, R3, R6, RZ, 0x2 ;  /* 0x0000000603137211 */ /* 0x000fe400078f10ff */
[----:B------:R-:W-:Y:S02]  /*0be0*/  LEA.HI R4, R2, R7, RZ, 0x1 ;  /* 0x0000000702047211 */ /* 0x000fe400078f08ff */
[----:B------:R-:W-:-:S02]  /*0bf0*/  SHF.R.S32.HI R216, RZ, 0x5, R216 ;  /* 0x00000005ffd87819 */ /* 0x000fc400000114d8 */
[----:B------:R-:W-:-:S05]  /*0c00*/  LOP3.LUT R4, R4, 0x1ffffffe, RZ, 0xc0, !PT ;  /* 0x1ffffffe04047812 */ /* 0x000fca00078ec0ff */
[----:B------:R-:W-:Y:S01]  /*0c10*/  IMAD.IADD R4, R7, 0x1, -R4 ;  /* 0x0000000107047824 */ /* 0x000fe200078e0a04 */
[----:B--2---:R-:W-:Y:S02]  /*0c20*/  R2UR UR4, R0 ;  /* 0x00000000000472ca */ /* 0x004fe400000e0000 */
[CC--:B------:R-:W-:Y:S02]  /*0c30*/  LEA.HI R0, R3.reuse, R6.reuse, RZ, 0x7 ;  /* 0x0000000603007211 */ /* 0x0c0fe400078f38ff */
[----:B------:R-:W-:Y:S02]  /*0c40*/  LEA.HI R3, R3, R6, RZ, 0x3 ;  /* 0x0000000603037211 */ /* 0x000fe400078f18ff */
[----:B------:R-:W-:Y:S02]  /*0c50*/  LOP3.LUT R5, R0, 0xffffff80, RZ, 0xc0, !PT ;  /* 0xffffff8000057812 */ /* 0x000fe400078ec0ff */
[----:B------:R-:W-:Y:S02]  /*0c60*/  LOP3.LUT R7, R3, 0xfffffff8, RZ, 0xc0, !PT ;  /* 0xfffffff803077812 */ /* 0x000fe400078ec0ff */
[----:B------:R-:W-:Y:S01]  /*0c70*/  LOP3.LUT R3, R19, 0xfffffffc, RZ, 0xc0, !PT ;  /* 0xfffffffc13037812 */ /* 0x000fe200078ec0ff */
[C---:B------:R-:W-:Y:S01]  /*0c80*/  IMAD.IADD R13, R6.reuse, 0x1, -R5 ;  /* 0x00000001060d7824 */ /* 0x040fe200078e0a05 */
[----:B------:R-:W-:Y:S01]  /*0c90*/  SHF.R.S32.HI R5, RZ, 0x7, R0 ;  /* 0x00000007ff057819 */ /* 0x000fe20000011400 */
[----:B------:R-:W-:Y:S01]  /*0ca0*/  ULOP3.LUT UR4, UR4, 0x1, URZ, 0xfc, !UPT ;  /* 0x0000000104047892 */ /* 0x000fe2000f8efc3f */
[----:B------:R-:W-:Y:S01]  /*0cb0*/  SHF.R.S32.HI R19, RZ, 0x2, R19 ;  /* 0x00000002ff137819 */ /* 0x000fe20000011413 */
[----:B------:R-:W-:Y:S01]  /*0cc0*/  IMAD.IADD R3, R6, 0x1, -R3 ;  /* 0x0000000106037824 */ /* 0x000fe200078e0a03 */
[----:B------:R-:W-:Y:S01]  /*0cd0*/  SHF.R.S32.HI R8, RZ, 0x1f, R13 ;  /* 0x0000001fff087819 */ /* 0x000fe2000001140d */
[----:B------:R-:W-:Y:S01]  /*0ce0*/  STL [R1+0x8c], R13 ;  /* 0x00008c0d01007387 */ /* 0x000fe20000100800 */
[----:B------:R-:W-:Y:S01]  /*0cf0*/  LEA.HI R0, R0, R5, RZ, 0x1 ;  /* 0x0000000500007211 */ /* 0x000fe200078f08ff */
[----:B------:R-:W-:Y:S01]  /*0d00*/  VIADD R225, R19, 0x40 ;  /* 0x0000004013e17836 */ /* 0x000fe20000000000 */
[-C--:B------:R-:W-:Y:S01]  /*0d10*/  LEA.HI R9, R8, R13.reuse, RZ, 0x2 ;  /* 0x0000000d08097211 */ /* 0x080fe200078f10ff */
[----:B------:R-:W-:Y:S01]  /*0d20*/  IMAD.IADD R7, R6, 0x1, -R7 ;  /* 0x0000000106077824 */ /* 0x000fe200078e0a07 */
[----:B------:R-:W-:Y:S01]  /*0d30*/  LOP3.LUT R0, R0, 0x3fffffe, RZ, 0xc0, !PT ;  /* 0x03fffffe00007812 */ /* 0x000fe200078ec0ff */
[----:B------:R-:W-:Y:S01]  /*0d40*/  IMAD.SHL.U32 R213, R225, 0x40, RZ ;  /* 0x00000040e1d57824 */ /* 0x000fe200078e00ff */
[--C-:B------:R-:W-:Y:S01]  /*0d50*/  SHF.R.S32.HI R10, RZ, 0x2, R9.reuse ;  /* 0x00000002ff0a7819 */ /* 0x100fe20000011409 */
[----:B------:R-:W-:Y:S01]  /*0d60*/  IMAD.SHL.U32 R203, R7, 0x8, RZ ;  /* 0x0000000807cb7824 */ /* 0x000fe200078e00ff */
[----:B------:R-:W-:Y:S01]  /*0d70*/  SHF.R.S32.HI R11, RZ, 0x1f, R9 ;  /* 0x0000001fff0b7819 */ /* 0x000fe20000011409 */
[----:B------:R-:W-:Y:S01]  /*0d80*/  IMAD.IADD R0, R5, 0x1, -R0 ;  /* 0x0000000105007824 */ /* 0x000fe200078e0a00 */
[----:B------:R-:W-:Y:S01]  /*0d90*/  LEA.HI R8, R8, R13, RZ, 0x5 ;  /* 0x0000000d08087211 */ /* 0x000fe200078f28ff */
[----:B------:R-:W-:Y:S01]  /*0da0*/  IMAD.SHL.U32 R16, R3, 0x8, RZ ;  /* 0x0000000803107824 */ /* 0x000fe200078e00ff */
[----:B------:R-:W-:Y:S01]  /*0db0*/  LEA.HI R11, R11, R10, RZ, 0x3 ;  /* 0x0000000a0b0b7211 */ /* 0x000fe200078f18ff */
[----:B------:R-:W-:Y:S01]  /*0dc0*/  IMAD.SHL.U32 R22, R3, 0x4, RZ ;  /* 0x0000000403167824 */ /* 0x000fe200078e00ff */
[----:B------:R-:W-:Y:S01]  /*0dd0*/  LOP3.LUT R5, R2, 0x3fffff0, RZ, 0xc0, !PT ;  /* 0x03fffff002057812 */ /* 0x000fe200078ec0ff */
[----:B------:R-:W-:Y:S01]  /*0de0*/  VIADD R219, R203, 0x40 ;  /* 0x00000040cbdb7836 */ /* 0x000fe20000000000 */
[----:B------:R-:W-:Y:S01]  /*0df0*/  LOP3.LUT R11, R11, 0xfffffff8, RZ, 0xc0, !PT ;  /* 0xfffffff80b0b7812 */ /* 0x000fe200078ec0ff */
[----:B------:R-:W-:Y:S01]  /*0e00*/  VIADD R218, R203, 0x80 ;  /* 0x00000080cbda7836 */ /* 0x000fe20000000000 */
[----:B------:R-:W-:Y:S01]  /*0e10*/  SHF.R.S32.HI R8, RZ, 0x5, R8 ;  /* 0x00000005ff087819 */ /* 0x000fe20000011408 */
[----:B------:R-:W-:Y:S01]  /*0e20*/  IMAD.IADD R5, R6, 0x1, -R5 ;  /* 0x0000000106057824 */ /* 0x000fe200078e0a05 */
[----:B------:R-:W-:Y:S01]  /*0e30*/  LOP3.LUT R213, R213, 0x1c0, RZ, 0xc0, !PT ;  /* 0x000001c0d5d57812 */ /* 0x000fe200078ec0ff */
[----:B------:R-:W-:Y:S01]  /*0e40*/  IMAD.IADD R11, R10, 0x1, -R11 ;  /* 0x000000010a0b7824 */ /* 0x000fe200078e0a0b */
[----:B------:R-:W-:Y:S01]  /*0e50*/  LOP3.LUT R9, R9, 0x7ffffffc, RZ, 0xc0, !PT ;  /* 0x7ffffffc09097812 */ /* 0x000fe200078ec0ff */
[----:B------:R-:W-:Y:S01]  /*0e60*/  IMAD R5, R216, 0x10, R5 ;  /* 0x00000010d8057824 */ /* 0x000fe200078e0205 */
[----:B------:R-:W-:Y:S01]  /*0e70*/  LOP3.LUT R6, R213, 0x38, R16, 0xf8, !PT ;  /* 0x00000038d5067812 */ /* 0x000fe200078ef810 */
[----:B------:R-:W-:Y:S01]  /*0e80*/  IMAD R11, R8, 0x10, R11 ;  /* 0x00000010080b7824 */ /* 0x000fe200078e020b */
[----:B------:R-:W-:Y:S01]  /*0e90*/  SHF.R.S32.HI R229, RZ, 0x1f, R19 ;  /* 0x0000001fffe57819 */ /* 0x000fe20000011413 */
[----:B------:R-:W-:Y:S01]  /*0ea0*/  IMAD R5, R5, 0x8, R4 ;  /* 0x0000000805057824 */ /* 0x000fe200078e0204 */
[----:B------:R-:W-:Y:S01]  /*0eb0*/  SHF.R.S32.HI R4, RZ, 0x1f, R225 ;  /* 0x0000001fff047819 */ /* 0x000fe200000114e1 */
[----:B------:R-:W-:-:S02]  /*0ec0*/  IMAD R12, R0, 0x40, R11 ;  /* 0x00000040000c7824 */ /* 0x000fc400078e020b */
[----:B------:R-:W-:Y:S01]  /*0ed0*/  IMAD.U32 R0, RZ, RZ, UR4 ;  /* 0x00000004ff007e24 */ /* 0x000fe2000f8e00ff */
[----:B------:R-:W-:Y:S01]  /*0ee0*/  LEA.HI R4, R4, R225, RZ, 0x3 ;  /* 0x000000e104047211 */ /* 0x000fe200078f18ff */
[----:B------:R-:W-:Y:S01]  /*0ef0*/  IMAD.IADD R9, R13, 0x1, -R9 ;  /* 0x000000010d097824 */ /* 0x000fe200078e0a09 */
[----:B------:R-:W-:Y:S01]  /*0f00*/  STL [R1+0x94], R12 ;  /* 0x0000940c01007387 */ /* 0x000fe20000100800 */
[----:B------:R-:W-:Y:S02]  /*0f10*/  IMAD.MOV.U32 R2, RZ, RZ, RZ ;  /* 0x000000ffff027224 */ /* 0x000fe400078e00ff */
[----:B------:R-:W-:Y:S01]  /*0f20*/  IMAD.SHL.U32 R4, R4, 0x40, RZ ;  /* 0x0000004004047824 */ /* 0x000fe200078e00ff */
[----:B------:R0:W-:Y:S01]  /*0f30*/  STL [R1+0x5c], R0 ;  /* 0x00005c0001007387 */ /* 0x0001e20000100800 */
[----:B------:R-:W-:Y:S02]  /*0f40*/  IMAD.SHL.U32 R230, R9, 0x2, RZ ;  /* 0x0000000209e67824 */ /* 0x000fe400078e00ff */
[----:B------:R-:W-:Y:S01]  /*0f50*/  VIADD R202, R22, 0x10 ;  /* 0x0000001016ca7836 */ /* 0x000fe20000000000 */
[----:B------:R-:W-:Y:S01]  /*0f60*/  LOP3.LUT R217, R4, 0xfffffe00, RZ, 0xc0, !PT ;  /* 0xfffffe0004d97812 */ /* 0x000fe200078ec0ff */
[----:B------:R-:W-:Y:S01]  /*0f70*/  VIADD R34, R230, 0x8 ;  /* 0x00000008e6227836 */ /* 0x000fe20000000000 */
[----:B------:R-:W-:Y:S01]  /*0f80*/  SHF.R.S32.HI R4, RZ, 0x1f, R219 ;  /* 0x0000001fff047819 */ /* 0x000fe200000114db */
[----:B------:R-:W-:-:S02]  /*0f90*/  IMAD.SHL.U32 R4, R5, 0x8, RZ ;  /* 0x0000000805047824 */ /* 0x000fc400078e00ff */
[C---:B------:R-:W-:Y:S01]  /*0fa0*/  VIADD R31, R230.reuse, 0x20 ;  /* 0x00000020e61f7836 */ /* 0x040fe20000000000 */
[C---:B0-----:R-:W-:Y:S01]  /*0fb0*/  LEA.HI R0, R3.reuse, R3, RZ, 0x1 ;  /* 0x0000000303007211 */ /* 0x041fe200078f08ff */
[C---:B------:R-:W-:Y:S01]  /*0fc0*/  VIADD R28, R230.reuse, 0x38 ;  /* 0x00000038e61c7836 */ /* 0x040fe20000000000 */
[----:B------:R0:W-:Y:S01]  /*0fd0*/  STL [R1+0x9c], R4 ;  /* 0x00009c0401007387 */ /* 0x0001e20000100800 */
[----:B------:R-:W-:Y:S01]  /*0fe0*/  VIADD R25, R230, 0x50 ;  /* 0x00000050e6197836 */ /* 0x000fe20000000000 */
[----:B------:R-:W-:Y:S01]  /*0ff0*/  LOP3.LUT R0, R0, 0x1ffffffe, RZ, 0xc0, !PT ;  /* 0x1ffffffe00007812 */ /* 0x000fe200078ec0ff */
[C---:B------:R-:W-:Y:S02]  /*1000*/  VIADD R20, R230.reuse, 0x68 ;  /* 0x00000068e6147836 */ /* 0x040fe40000000000 */
[C---:B------:R-:W-:Y:S02]  /*1010*/  VIADD R13, R230.reuse, 0x80 ;  /* 0x00000080e60d7836 */ /* 0x040fe40000000000 */
[----:B------:R-:W-:Y:S01]  /*1020*/  IMAD.IADD R0, R3, 0x1, -R0 ;  /* 0x0000000103007824 */ /* 0x000fe200078e0a00 */
[----:B------:R-:W-:Y:S01]  /*1030*/  SHF.R.S32.HI R3, RZ, 0x1f, R203 ;  /* 0x0000001fff037819 */ /* 0x000fe200000114cb */
[----:B------:R-:W-:Y:S01]  /*1040*/  VIADD R9, R230, 0x98 ;  /* 0x00000098e6097836 */ /* 0x000fe20000000000 */
[----:B------:R-:W-:Y:S01]  /*1050*/  SHF.R.U32.HI R3, RZ, 0x3, R213 ;  /* 0x00000003ff037819 */ /* 0x000fe200000116d5 */
[----:B------:R-:W-:-:S02]  /*1060*/  IMAD R0, R0, 0x8, R12 ;  /* 0x0000000800007824 */ /* 0x000fc400078e020c */
[C---:B------:R-:W-:Y:S01]  /*1070*/  VIADD R5, R230.reuse, 0xb8 ;  /* 0x000000b8e6057836 */ /* 0x040fe20000000000 */
[----:B------:R-:W-:Y:S01]  /*1080*/  LOP3.LUT R3, R217, R6, R3, 0xf6, !PT ;  /* 0x00000006d9037212 */ /* 0x000fe200078ef603 */
[C---:B0-----:R-:W-:Y:S01]  /*1090*/  VIADD R4, R230.reuse, 0xc0 ;  /* 0x000000c0e6047836 */ /* 0x041fe20000000000 */
[----:B------:R-:W-:Y:S01]  /*10a0*/  SHF.R.S32.HI R6, RZ, 0x1f, R218 ;  /* 0x0000001fff067819 */ /* 0x000fe200000114da */
[C---:B------:R-:W-:Y:S01]  /*10b0*/  VIADD R6, R230.reuse, 0xb0 ;  /* 0x000000b0e6067836 */ /* 0x040fe20000000000 */
[----:B------:R-:W-:Y:S01]  /*10c0*/  SHF.R.S32.HI R5, RZ, 0x1f, R5 ;  /* 0x0000001fff057819 */ /* 0x000fe20000011405 */
[----:B------:R-:W-:Y:S01]  /*10d0*/  IMAD R3, R3, 0x2, R18 ;  /* 0x0000000203037824 */ /* 0x000fe200078e0212 */
[----:B------:R-:W-:Y:S01]  /*10e0*/  SHF.R.S32.HI R4, RZ, 0x1f, R4 ;  /* 0x0000001fff047819 */ /* 0x000fe20000011404 */
[C---:B------:R-:W-:Y:S02]  /*10f0*/  VIADD R237, R230.reuse, 0xc8 ;  /* 0x000000c8e6ed7836 */ /* 0x040fe40000000000 */
[C---:B------:R-:W-:Y:S01]  /*1100*/  VIADD R236, R230.reuse, 0xd0 ;  /* 0x000000d0e6ec7836 */ /* 0x040fe20000000000 */
[----:B------:R0:W-:Y:S01]  /*1110*/  STL [R1+0x90], R3 ;  /* 0x0000900301007387 */ /* 0x0001e20000100800 */
[----:B------:R-:W-:-:S02]  /*1120*/  VIADD R235, R230, 0xd8 ;  /* 0x000000d8e6eb7836 */ /* 0x000fc40000000000 */
[C---:B------:R-:W-:Y:S01]  /*1130*/  VIADD R234, R230.reuse, 0xe0 ;  /* 0x000000e0e6ea7836 */ /* 0x040fe20000000000 */
[----:B------:R1:W-:Y:S01]  /*1140*/  STL [R1+0x98], R0 ;  /* 0x0000980001007387 */ /* 0x0003e20000100800 */
[C---:B------:R-:W-:Y:S01]  /*1150*/  VIADD R33, R230.reuse, 0x10 ;  /* 0x00000010e6217836 */ /* 0x040fe20000000000 */
[----:B------:R-:W-:Y:S01]  /*1160*/  SHF.R.S32.HI R5, RZ, 0x1f, R236 ;  /* 0x0000001fff057819 */ /* 0x000fe200000114ec */
        /* <DEDUP_REMOVED lines=43> */
[----:B-1----:R-:W-:-:S07]  /*1420*/  SHF.R.S32.HI R3, RZ, 0x1f, R231 ;  /* 0x0000001fff037819 */ /* 0x002fce00000114e7 */
.L_x_10511:
[----:B0-23--:R-:W0:Y:S02]  /*1430*/  LDC.64 R4, c[0x0][0xd88] ;  /* 0x00036200ff047b82 */ /* 0x00de240000000a00 */
        /* <DEDUP_REMOVED lines=24> */
[----:B------:R-:W-:Y:S01]  /*15c0*/  IADD3.X R5, R224, UR7, RZ, P3, !PT ;  /* 0x00000007e0057c10 */ /* 0x000fe20009ffe4ff */
        /* <DEDUP_REMOVED lines=24> */
.L_x_10364:
        /* <DEDUP_REMOVED lines=14> */
.L_x_10365:
[----:B------:R-:W-:Y:S05]  /*1830*/  @!P0 BRA `(.L_x_10366) ;  /* 0x00000000000c8947 */ /* 0x000fea0003800000 */
[----:B------:R-:W2:Y:S04]  /*1840*/  LDG.E R0, desc[UR60][R4.64] ;  /* 0x0000003c04007981 */ /* 0x000ea8000c1e1900 */
[----:B------:R-:W2:Y:S02]  /*1850*/  LDG.E R33, desc[UR60][R4.64+0x4] ;  /* 0x0000043c04217981 */ /* 0x000ea4000c1e1900 */
[----:B--2---:R-:W-:-:S07]  /*1860*/  IMAD.IADD R33, R33, 0x1, -R0 ;  /* 0x0000000121217824 */ /* 0x004fce00078e0a00 */
.L_x_10366:
        /* <DEDUP_REMOVED lines=57> */
.L_x_10368:
[----:B------:R-:W-:Y:S05]  /*1c00*/  BSYNC B0 ;  /* 0x0000000000007941 */ /* 0x000fea0003800000 */
.L_x_10367:
        /* <DEDUP_REMOVED lines=37> */
.L_x_10371:
[----:B------:R-:W-:Y:S05]  /*1e60*/  BSYNC B6 ;  /* 0x0000000000067941 */ /* 0x000fea0003800000 */
.L_x_10370:
        /* <DEDUP_REMOVED lines=20> */
.L_x_10373:
[----:B------:R-:W-:Y:S05]  /*1fb0*/  BSYNC B6 ;  /* 0x0000000000067941 */ /* 0x000fea0003800000 */
.L_x_10372:
[----:B------:R-:W-:Y:S01]  /*1fc0*/  ULDC.64 UR4, c[0x0][0xaf0] ;  /* 0x0002bc0000047ab9 */ /* 0x000fe20000000a00 */
[----:B------:R-:W-:Y:S01]  /*1fd0*/  IMAD.MOV.U32 R0, RZ, RZ, R222 ;  /* 0x000000ffff007224 */ /* 0x000fe200078e00de */
[----:B------:R-:W-:Y:S01]  /*1fe0*/  ISETP.NE.U32.AND P0, PT, RZ, UR4, PT ;  /* 0x00000004ff007c0c */ /* 0x000fe2000bf05070 */
[----:B------:R-:W0:Y:S03]  /*1ff0*/  LDC.64 R20, c[0x0][0x300] ;  /* 0x0000c000ff147b82 */ /* 0x000e260000000a00 */
[----:B------:R-:W-:Y:S01]  /*2000*/  ISETP.NE.AND.EX P0, PT, RZ, UR5, PT, P0 ;  /* 0x00000005ff007c0c */ /* 0x000fe2000bf05300 */
[----:B------:R-:W1:Y:S01]  /*2010*/  S2R R44, SR_TID.X ;  /* 0x00000000002c7919 */ /* 0x000e620000002100 */
[----:B------:R-:W-:Y:S01]  /*2020*/  IMAD.IADD R70, R70, 0x1, R33 ;  /* 0x0000000146467824 */ /* 0x000fe200078e0221 */
[----:B------:R-:W2:Y:S01]  /*2030*/  S2R R6, SR_TID.X ;  /* 0x0000000000067919 */ /* 0x000ea20000002100 */
[----:B------:R-:W-:Y:S01]  /*2040*/  SHF.R.S32.HI R17, RZ, 0x1f, R16 ;  /* 0x0000001fff117819 */ /* 0x000fe20000011410 */
[----:B------:R-:W3:Y:S08]  /*2050*/  LDC R49, c[0x0][0x3f4] ;  /* 0x0000fd00ff317b82 */ /* 0x000ef00000000800 */
[----:B------:R-:W-:Y:S01]  /*2060*/  @P0 IADD3 R4, P1, R223, UR4, RZ ;  /* 0x00000004df040c10 */ /* 0x000fe2000ff3e0ff */
[----:B------:R-:W-:Y:S01]  /*2070*/  VIADD R8, R16, 0xc0 ;  /* 0x000000c010087836 */ /* 0x000fe20000000000 */
[----:B------:R-:W4:Y:S02]  /*2080*/  LDC.64 R42, c[0x0][0x3f8] ;  /* 0x0000fe00ff2a7b82 */ /* 0x000f240000000a00 */
[----:B------:R-:W-:Y:S01]  /*2090*/  @P0 IADD3.X R5, R224, UR5, RZ, P1, !PT ;  /* 0x00000005e0050c10 */ /* 0x000fe20008ffe4ff */
[----:B------:R-:W-:-:S04]  /*20a0*/  ULDC.64 UR4, c[0x0][0xb00] ;  /* 0x0002c00000047ab9 */ /* 0x000fc80000000a00 */
[----:B------:R1:W3:Y:S01]  /*20b0*/  @P0 LDG.E R0, desc[UR60][R4.64] ;  /* 0x0000003c04000981 */ /* 0x0002e2000c1e1900 */
[----:B------:R-:W-:Y:S01]  /*20c0*/  SHF.R.S32.HI R36, RZ, 0x1f, R70 ;  /* 0x0000001fff247819 */ /* 0x000fe20000011446 */
[----:B------:R-:W4:Y:S01]  /*20d0*/  LDC.64 R68, c[0x0][0x408] ;  /* 0x00010200ff447b82 */ /* 0x000f220000000a00 */
[----:B------:R-:W-:Y:S01]  /*20e0*/  ISETP.NE.U32.AND P0, PT, RZ, UR4, PT ;  /* 0x00000004ff007c0c */ /* 0x000fe2000bf05070 */
[----:B------:R-:W-:Y:S01]  /*20f0*/  IMAD.MOV.U32 R90, RZ, RZ, 0x20 ;  /* 0x00000020ff5a7424 */ /* 0x000fe200078e00ff */
[----:B-----5:R-:W-:Y:S01]  /*2100*/  SHF.R.S32.HI R45, RZ, 0x1f, R24 ;  /* 0x0000001fff2d7819 */ /* 0x020fe20000011418 */
[-C--:B0-----:R-:W-:Y:S01]  /*2110*/  IMAD R3, R36, R20.reuse, RZ ;  /* 0x0000001424037224 */ /* 0x081fe200078e02ff */
[----:B------:R-:W-:Y:S01]  /*2120*/  ISETP.NE.AND.EX P0, PT, RZ, UR5, PT, P0 ;  /* 0x00000005ff007c0c */ /* 0x000fe2000bf05300 */
[----:B------:R-:W-:Y:S01]  /*2130*/  ULDC.64 UR4, c[0x0][0x308] ;  /* 0x0000c20000047ab9 */ /* 0x000fe20000000a00 */
[----:B------:R-:W-:Y:S01]  /*2140*/  IMAD R77, R21, 0x60, RZ ;  /* 0x00000060154d7824 */ /* 0x000fe200078e02ff */
[----:B------:R-:W-:Y:S01]  /*2150*/  SHF.R.S32.HI R74, RZ, 0x1f, R225 ;  /* 0x0000001fff4a7819 */ /* 0x000fe200000114e1 */
[----:B-1----:R-:W-:Y:S01]  /*2160*/  IMAD.WIDE.U32 R4, R70, R20, RZ ;  /* 0x0000001446047225 */ /* 0x002fe200078e00ff */
[----:B------:R-:W-:-:S03]  /*2170*/  SHF.R.U32.HI R44, RZ, 0x7, R44 ;  /* 0x00000007ff2c7819 */ /* 0x000fc6000001162c */
[----:B------:R-:W-:Y:S01]  /*2180*/  IMAD R3, R70, R21, R3 ;  /* 0x0000001546037224 */ /* 0x000fe200078e0203 */
[----:B------:R-:W-:Y:S01]  /*2190*/  ISETP.NE.AND P6, PT, R44, 0x1, PT ;  /* 0x000000012c00780c */ /* 0x000fe20003fc5270 */
[----:B--2---:R-:W-:Y:S02]  /*21a0*/  VIADD R6, R6, 0xffffff80 ;  /* 0xffffff8006067836 */ /* 0x004fe40000000000 */
[----:B------:R-:W-:Y:S02]  /*21b0*/  IMAD.IADD R5, R5, 0x1, R3 ;  /* 0x0000000105057824 */ /* 0x000fe400078e0203 */
[----:B------:R-:W-:Y:S01]  /*21c0*/  VIADD R75, R44, 0x8 ;  /* 0x000000082c4b7836 */ /* 0x000fe20000000000 */
[----:B------:R-:W-:Y:S01]  /*21d0*/  SHF.R.U32.HI R44, RZ, 0x3, R213 ;  /* 0x00000003ff2c7819 */ /* 0x000fe200000116d5 */
[----:B------:R-:W-:Y:S01]  /*21e0*/  IMAD.WIDE.U32 R4, R220, UR4, R4 ;  /* 0x00000004dc047c25 */ /* 0x000fe2000f8e0004 */
[----:B----4-:R-:W-:-:S03]  /*21f0*/  SHF.L.U64.HI R72, R68, 0x6, R69 ;  /* 0x0000000644487819 */ /* 0x010fc60000010245 */
[----:B------:R-:W-:Y:S01]  /*2200*/  IMAD R5, R220, UR5, R5 ;  /* 0x00000005dc057c24 */ /* 0x000fe2000f8e0205 */
[----:B------:R-:W-:Y:S01]  /*2210*/  ULDC.64 UR4, c[0x0][0x310] ;  /* 0x0000c40000047ab9 */ /* 0x000fe20000000a00 */
[-C--:B------:R-:W-:Y:S02]  /*2220*/  IMAD R40, R229, R68.reuse, RZ ;  /* 0x00000044e5287224 */ /* 0x080fe400078e02ff */
[----:B------:R-:W-:-:S04]  /*2230*/  IMAD.WIDE.U32 R66, R19, R68, R16 ;  /* 0x0000004413427225 */ /* 0x000fc800078e0010 */
[C---:B------:R-:W-:Y:S02]  /*2240*/  IMAD R39, R19.reuse, R69, R40 ;  /* 0x0000004513277224 */ /* 0x040fe400078e0228 */
[----:B------:R-:W-:-:S04]  /*2250*/  IMAD.WIDE.U32 R34, R19, R42, R16 ;  /* 0x0000002a13227225 */ /* 0x000fc800078e0010 */
[----:B------:R-:W-:Y:S02]  /*2260*/  IMAD.IADD R67, R39, 0x1, R67 ;  /* 0x0000000127437824 */ /* 0x000fe400078e0243 */
[C---:B------:R-:W-:Y:S02]  /*2270*/  IMAD R40, R45.reuse, R42, RZ ;  /* 0x0000002a2d287224 */ /* 0x040fe400078e02ff */
[----:B------:R-:W-:Y:S02]  /*2280*/  IMAD R45, R45, R68, RZ ;  /* 0x000000442d2d7224 */ /* 0x000fe400078e02ff */
[----:B------:R-:W-:Y:S02]  /*2290*/  IMAD R81, R24, R43, R40 ;  /* 0x0000002b18517224 */ /* 0x000fe400078e0228 */
[----:B------:R-:W-:Y:S02]  /*22a0*/  IMAD R47, R43, 0x60, RZ ;  /* 0x000000602b2f7824 */ /* 0x000fe400078e02ff */
[----:B------:R-:W-:-:S02]  /*22b0*/  IMAD.SHL.U32 R40, R42, 0x40, RZ ;  /* 0x000000402a287824 */ /* 0x000fc400078e00ff */
[----:B------:R-:W-:Y:S02]  /*22c0*/  IMAD R45, R24, R69, R45 ;  /* 0x00000045182d7224 */ /* 0x000fe400078e022d */
[----:B------:R-:W-:Y:S02]  /*22d0*/  IMAD R79, R69, 0x60, RZ ;  /* 0x00000060454f7824 */ /* 0x000fe400078e02ff */
[----:B------:R-:W-:Y:S02]  /*22e0*/  IMAD.SHL.U32 R73, R68, 0x40, RZ ;  /* 0x0000004044497824 */ /* 0x000fe400078e00ff */
[----:B------:R-:W-:-:S04]  /*22f0*/  IMAD.WIDE.U32 R66, R24, R68, R66 ;  /* 0x0000004418427225 */ /* 0x000fc800078e0042 */
[----:B---3--:R-:W-:Y:S02]  /*2300*/  IMAD.SHL.U32 R76, R49, 0x2, RZ ;  /* 0x00000002314c7824 */ /* 0x008fe400078e00ff */
[----:B------:R-:W-:Y:S01]  /*2310*/  IMAD.IADD R83, R45, 0x1, R67 ;  /* 0x000000012d537824 */ /* 0x000fe200078e0243 */
[----:B------:R-:W-:Y:S02]  /*2320*/  SHF.R.S32.HI R3, RZ, 0x1f, R0 ;  /* 0x0000001fff037819 */ /* 0x000fe40000011400 */
[----:B------:R-:W-:Y:S02]  /*2330*/  SEL R33, R0, RZ, !P0 ;  /* 0x000000ff00217207 */ /* 0x000fe40004000000 */
[----:B------:R-:W-:Y:S02]  /*2340*/  SEL R37, R3, RZ, !P0 ;  /* 0x000000ff03257207 */ /* 0x000fe40004000000 */
[----:B------:R-:W-:Y:S01]  /*2350*/  SHF.R.S32.HI R3, RZ, 0x1f, R6 ;  /* 0x0000001fff037819 */ /* 0x000fe20000011406 */
[----:B------:R-:W-:-:S03]  /*2360*/  IMAD.WIDE.U32 R12, R33, UR4, R4 ;  /* 0x00000004210c7c25 */ /* 0x000fc6000f8e0004 */
[----:B------:R-:W-:Y:S01]  /*2370*/  LEA.HI R38, R3, R6, RZ, 0x2 ;  /* 0x0000000603267211 */ /* 0x000fe200078f10ff */
[----:B------:R-:W-:Y:S02]  /*2380*/  IMAD R0, R37, UR4, RZ ;  /* 0x0000000425007c24 */ /* 0x000fe4000f8e02ff */
[-C--:B------:R-:W-:Y:S01]  /*2390*/  IMAD R6, R229, R20.reuse, RZ ;  /* 0x00000014e5067224 */ /* 0x080fe200078e02ff */
[----:B------:R-:W-:Y:S01]  /*23a0*/  SHF.R.S32.HI R38, RZ, 0x1f, R38 ;  /* 0x0000001fff267819 */ /* 0x000fe20000011426 */
[----:B------:R-:W-:Y:S01]  /*23b0*/  IMAD R9, R33, UR5, R0 ;  /* 0x0000000521097c24 */ /* 0x000fe2000f8e0200 */
[----:B------:R-:W-:Y:S05]  /*23c0*/  @!P6 WARPSYNC.ALL ;  /* 0x000000000000e948 */ /* 0x000fea0003800000 */
[C---:B------:R-:W-:Y:S01]  /*23d0*/  VIADD R0, R16.reuse, 0x20 ;  /* 0x0000002010007836 */ /* 0x040fe20000000000 */
[----:B------:R-:W-:Y:S01]  /*23e0*/  ULDC UR4, c[0x0][0x320] ;  /* 0x0000c80000047ab9 */ /* 0x000fe20000000800 */
[----:B------:R-:W-:Y:S01]  /*23f0*/  IMAD.WIDE.U32 R4, R19, R20, R16 ;  /* 0x0000001413047225 */ /* 0x000fe200078e0010 */
[----:B------:R-:W-:Y:S01]  /*2400*/  @!P6 BAR.SYNC.DEFER_BLOCKING 0x9, 0x100 ;  /* 0x024400000000eb1d */ /* 0x000fe20000010000 */
[----:B------:R-:W-:-:S02]  /*2410*/  ISETP.GE.AND P0, PT, R16, UR4, PT ;  /* 0x0000000410007c0c */ /* 0x000fc4000bf06270 */
[----:B------:R-:W-:Y:S01]  /*2420*/  ISETP.GE.AND P1, PT, R0, UR4, PT ;  /* 0x0000000400007c0c */ /* 0x000fe2000bf26270 */
[----:B------:R-:W-:Y:S01]  /*2430*/  IMAD R11, R19, R21, R6 ;  /* 0x00000015130b7224 */ /* 0x000fe200078e0206 */
[----:B------:R-:W-:Y:S01]  /*2440*/  SEL R6, RZ, 0x1, P0 ;  /* 0x00000001ff067807 */ /* 0x000fe20000000000 */
[----:B------:R-:W-:Y:S01]  /*2450*/  ULDC.64 UR6, c[0x0][0x330] ;  /* 0x0000cc0000067ab9 */ /* 0x000fe20000000a00 */
[----:B------:R-:W-:Y:S02]  /*2460*/  SEL R7, RZ, 0xffffffff, P1 ;  /* 0xffffffffff077807 */ /* 0x000fe40000800000 */
[----:B------:R-:W-:Y:S01]  /*2470*/  IADD3 R3, P2, R12, R4, RZ ;  /* 0x000000040c037210 */ /* 0x000fe20007f5e0ff */
[----:B------:R-:W-:Y:S01]  /*2480*/  IMAD.IADD R4, R13, 0x1, R9 ;  /* 0x000000010d047824 */ /* 0x000fe200078e0209 */
[----:B------:R-:W-:Y:S01]  /*2490*/  ISETP.GE.AND P0, PT, R8, UR4, PT ;  /* 0x0000000408007c0c */ /* 0x000fe2000bf06270 */
[----:B------:R-:W-:Y:S01]  /*24a0*/  IMAD.SHL.U32 R7, R7, 0x2, RZ ;  /* 0x0000000207077824 */ /* 0x000fe200078e00ff */
[----:B------:R-:W-:Y:S01]  /*24b0*/  LEA.HI R38, R38, R19, RZ, 0x3 ;  /* 0x0000001326267211 */ /* 0x000fe200078f18ff */
[----:B------:R-:W-:Y:S01]  /*24c0*/  VIADD R9, R16, 0xe0 ;  /* 0x000000e010097836 */ /* 0x000fe20000000000 */
[----:B------:R-:W-:Y:S01]  /*24d0*/  IADD3.X R5, R4, R5, R11, P2, !PT ;  /* 0x0000000504057210 */ /* 0x000fe200017fe40b */
[C---:B------:R-:W-:Y:S01]  /*24e0*/  VIADD R8, R16.reuse, 0x80 ;  /* 0x0000008010087836 */ /* 0x040fe20000000000 */
[----:B------:R-:W-:Y:S01]  /*24f0*/  LOP3.LUT R14, R7, 0x2, R6, 0xe2, !PT ;  /* 0x00000002070e7812 */ /* 0x000fe200078ee206 */
[C---:B------:R-:W-:Y:S01]  /*2500*/  VIADD R6, R16.reuse, 0x40 ;  /* 0x0000004010067836 */ /* 0x040fe20000000000 */
[----:B------:R-:W-:Y:S01]  /*2510*/  ISETP.GE.AND P3, PT, R9, UR4, PT ;  /* 0x0000000409007c0c */ /* 0x000fe2000bf66270 */
[C---:B------:R-:W-:Y:S01]  /*2520*/  VIADD R7, R16.reuse, 0x60 ;  /* 0x0000006010077836 */ /* 0x040fe20000000000 */
[----:B------:R-:W-:Y:S01]  /*2530*/  SEL R96, RZ, 0x40, P0 ;  /* 0x00000040ff607807 */ /* 0x000fe20000000000 */
[----:B------:R-:W-:Y:S01]  /*2540*/  VIADD R9, R16, 0xa0 ;  /* 0x000000a010097836 */ /* 0x000fe20000000000 */
[----:B------:R-:W-:Y:S01]  /*2550*/  ISETP.GE.AND P1, PT, R6, UR4, PT ;  /* 0x0000000406007c0c */ /* 0x000fe2000bf26270 */
[----:B------:R-:W-:Y:S01]  /*2560*/  IMAD.WIDE.U32 R10, R220, UR6, R16 ;  /* 0x00000006dc0a7c25 */ /* 0x000fe2000f8e0010 */
[----:B------:R-:W-:-:S02]  /*2570*/  ISETP.GE.AND P2, PT, R7, UR4, PT ;  /* 0x0000000407007c0c */ /* 0x000fc4000bf46270 */
[----:B------:R-:W-:Y:S01]  /*2580*/  SEL R15, RZ, 0x4, P1 ;  /* 0x00000004ff0f7807 */ /* 0x000fe20000800000 */
[----:B------:R-:W-:Y:S01]  /*2590*/  IMAD R11, R220, UR7, R11 ;  /* 0x00000007dc0b7c24 */ /* 0x000fe2000f8e020b */
[----:B------:R-:W-:Y:S02]  /*25a0*/  SEL R23, RZ, 0x8, P2 ;  /* 0x00000008ff177807 */ /* 0x000fe40001000000 */
[----:B------:R-:W-:Y:S02]  /*25b0*/  ISETP.GE.AND P1, PT, R8, UR4, PT ;  /* 0x0000000408007c0c */ /* 0x000fe4000bf26270 */
[----:B------:R-:W-:Y:S01]  /*25c0*/  ISETP.GE.AND P2, PT, R9, UR4, PT ;  /* 0x0000000409007c0c */ /* 0x000fe2000bf46270 */
[----:B------:R-:W-:Y:S01]  /*25d0*/  ULDC.64 UR4, c[0x0][0x338] ;  /* 0x0000ce0000047ab9 */ /* 0x000fe20000000a00 */
[----:B------:R-:W-:Y:S01]  /*25e0*/  LOP3.LUT R14, R23, R14, R15, 0xfe, !PT ;  /* 0x0000000e170e7212 */ /* 0x000fe200078efe0f */
[----:B------:R-:W-:Y:S01]  /*25f0*/  IMAD R37, R37, UR4, RZ ;  /* 0x0000000425257c24 */ /* 0x000fe2000f8e02ff */
[----:B------:R-:W-:-:S02]  /*2600*/  SEL R15, RZ, 0x10, P1 ;  /* 0x00000010ff0f7807 */ /* 0x000fc40000800000 */
[----:B------:R-:W-:Y:S01]  /*2610*/  SEL R23, RZ, 0x20, P2 ;  /* 0x00000020ff177807 */ /* 0x000fe20001000000 */
[----:B------:R-:W-:Y:S01]  /*2620*/  IMAD R37, R33, UR5, R37 ;  /* 0x0000000521257c24 */ /* 0x000fe2000f8e0225 */
[----:B------:R-:W-:Y:S02]  /*2630*/  ISETP.GE.AND P0, PT, R16, R49, PT ;  /* 0x000000311000720c */ /* 0x000fe40003f06270 */
[----:B------:R-:W-:Y:S01]  /*2640*/  LOP3.LUT R31, R23, R14, R15, 0xfe, !PT ;  /* 0x0000000e171f7212 */ /* 0x000fe200078efe0f */
[----:B------:R-:W-:Y:S01]  /*2650*/  IMAD.WIDE.U32 R14, R33, UR4, R10 ;  /* 0x00000004210e7c25 */ /* 0x000fe2000f8e000a */
[----:B------:R-:W-:Y:S01]  /*2660*/  SEL R11, R49, RZ, P0 ;  /* 0x000000ff310b7207 */ /* 0x000fe20000000000 */
[----:B------:R-:W-:Y:S01]  /*2670*/  ULDC UR4, c[0x0][0x2f4] ;  /* 0x0000bd0000047ab9 */ /* 0x000fe20000000800 */
[----:B------:R-:W-:Y:S01]  /*2680*/  SHF.R.S32.HI R23, RZ, 0x1f, R22 ;  /* 0x0000001fff177819 */ /* 0x000fe20000011416 */
[----:B------:R-:W-:Y:S01]  /*2690*/  IMAD R10, R229, R42, RZ ;  /* 0x0000002ae50a7224 */ /* 0x000fe200078e02ff */
[----:B------:R-:W-:Y:S01]  /*26a0*/  LOP3.LUT R38, R38, 0xfffffff8, RZ, 0xc0, !PT ;  /* 0xfffffff826267812 */ /* 0x000fe200078ec0ff */
[----:B------:R-:W-:Y:S01]  /*26b0*/  IMAD.IADD R11, R16, 0x1, R11 ;  /* 0x00000001100b7824 */ /* 0x000fe200078e020b */
[----:B------:R-:W-:Y:S01]  /*26c0*/  LOP3.LUT R96, R31, R96, RZ, 0xfc, !PT ;  /* 0x000000601f607212 */ /* 0x000fe200078efcff */
[C---:B------:R-:W-:Y:S01]  /*26d0*/  IMAD R31, R19.reuse, R43, R10 ;  /* 0x0000002b131f7224 */ /* 0x040fe200078e020a */
[C---:B------:R-:W-:Y:S01]  /*26e0*/  IADD3 R70, P1, R19.reuse, R70, RZ ;  /* 0x0000004613467210 */ /* 0x040fe20007f3e0ff */
[----:B------:R-:W-:Y:S01]  /*26f0*/  IMAD.WIDE.U32 R64, R19, R68, R22 ;  /* 0x0000004413407225 */ /* 0x000fe200078e0016 */
[----:B------:R-:W-:-:S02]  /*2700*/  SHF.R.S32.HI R10, RZ, 0x1f, R11 ;  /* 0x0000001fff0a7819 */ /* 0x000fc4000001140b */
[----:B------:R-:W-:Y:S01]  /*2710*/  SEL R95, RZ, 0xffffff80, P3 ;  /* 0xffffff80ff5f7807 */ /* 0x000fe20001800000 */
[----:B------:R-:W-:Y:S01]  /*2720*/  IMAD.IADD R38, R19, 0x1, -R38 ;  /* 0x0000000113267824 */ /* 0x000fe200078e0a26 */
[----:B------:R-:W-:Y:S01]  /*2730*/  ISETP.GE.AND P2, PT, R0, UR4, PT ;  /* 0x0000000400007c0c */ /* 0x000fe2000bf46270 */
[----:B------:R-:W-:Y:S01]  /*2740*/  IMAD.IADD R65, R65, 0x1, R39 ;  /* 0x0000000141417824 */ /* 0x000fe200078e0227 */
[----:B------:R-:W-:Y:S01]  /*2750*/  LEA.HI R39, R10, R11, RZ, 0x3 ;  /* 0x0000000b0a277211 */ /* 0x000fe200078f18ff */
[----:B------:R-:W-:Y:S01]  /*2760*/  IMAD.SHL.U32 R84, R38, 0x40, RZ ;  /* 0x0000004026547824 */ /* 0x000fe200078e00ff */
[----:B------:R-:W-:Y:S01]  /*2770*/  SHF.L.U64.HI R10, R20, 0x6, R21 ;  /* 0x00000006140a7819 */ /* 0x000fe20000010215 */
[----:B------:R-:W-:Y:S01]  /*2780*/  IMAD.X R71, R229, 0x1, R36, P1 ;  /* 0x00000001e5477824 */ /* 0x000fe200008e0624 */
[----:B------:R-:W-:Y:S01]  /*2790*/  LOP3.LUT R36, R213, 0x38, R39, 0xf8, !PT ;  /* 0x00000038d5247812 */ /* 0x000fe200078ef827 */
[----:B------:R-:W-:Y:S01]  /*27a0*/  IMAD.WIDE.U32 R32, R19, R42, R22 ;  /* 0x0000002a13207225 */ /* 0x000fe200078e0016 */
[----:B------:R-:W-:-:S02]  /*27b0*/  LOP3.LUT R84, R84, 0x1c0, RZ, 0xc0, !PT ;  /* 0x000001c054547812 */ /* 0x000fc400078ec0ff */
[----:B------:R-:W-:Y:S01]  /*27c0*/  LOP3.LUT P1, RZ, R38, 0x4, RZ, 0xc0, !PT ;  /* 0x0000000426ff7812 */ /* 0x000fe2000782c0ff */
[----:B------:R-:W-:Y:S01]  /*27d0*/  IMAD.IADD R33, R33, 0x1, R31 ;  /* 0x0000000121217824 */ /* 0x000fe200078e021f */
[----:B------:R-:W-:Y:S01]  /*27e0*/  LOP3.LUT R38, R36, R44, RZ, 0x3c, !PT ;  /* 0x0000002c24267212 */ /* 0x000fe200078e3cff */
[----:B------:R-:W-:Y:S01]  /*27f0*/  IMAD.IADD R35, R31, 0x1, R35 ;  /* 0x000000011f237824 */ /* 0x000fe200078e0223 */
[----:B------:R-:W-:Y:S01]  /*2800*/  SHF.R.U32.HI R87, RZ, 0x3, R84 ;  /* 0x00000003ff577819 */ /* 0x000fe20000011654 */
[----:B------:R-:W-:Y:S01]  /*2810*/  IMAD.SHL.U32 R11, R20, 0x40, RZ ;  /* 0x00000040140b7824 */ /* 0x000fe200078e00ff */
[----:B------:R-:W-:Y:S01]  /*2820*/  LOP3.LUT R44, R84, 0x18, R16, 0xf8, !PT ;  /* 0x00000018542c7812 */ /* 0x000fe200078ef810 */
[-C--:B------:R-:W-:Y:S01]  /*2830*/  IMAD.WIDE.U32 R32, R24, R42.reuse, R32 ;  /* 0x0000002a18207225 */ /* 0x080fe200078e0020 */
[----:B------:R-:W-:Y:S02]  /*2840*/  LOP3.LUT R36, R84, 0x38, R39, 0xf8, !PT ;  /* 0x0000003854247812 */ /* 0x000fe400078ef827 */
[----:B------:R-:W-:Y:S01]  /*2850*/  LOP3.LUT R91, R44, R87, RZ, 0x3c, !PT ;  /* 0x000000572c5b7212 */ /* 0x000fe200078e3cff */
[----:B------:R-:W-:Y:S01]  /*2860*/  IMAD.WIDE.U32 R34, R24, R42, R34 ;  /* 0x0000002a18227225 */ /* 0x000fe200078e0022 */
[----:B------:R-:W-:-:S02]  /*2870*/  SHF.R.S32.HI R85, RZ, 0x3, R39 ;  /* 0x00000003ff557819 */ /* 0x000fc40000011427 */
[----:B------:R-:W-:Y:S01]  /*2880*/  LOP3.LUT R86, R39, 0xfffffff8, RZ, 0xc0, !PT ;  /* 0xfffffff827567812 */ /* 0x000fe200078ec0ff */
[----:B------:R-:W-:Y:S01]  /*2890*/  IMAD.WIDE.U32 R64, R24, R68, R64 ;  /* 0x0000004418407225 */ /* 0x000fe200078e0040 */
[----:B------:R-:W-:Y:S02]  /*28a0*/  SHF.L.U64.HI R31, R42, 0x6, R43 ;  /* 0x000000062a1f7819 */ /* 0x000fe4000001022b */
[----:B------:R-:W-:Y:S01]  /*28b0*/  SEL R90, R90, 0xffffffe0, !P1 ;  /* 0xffffffe05a5a7807 */ /* 0x000fe20004800000 */
[----:B------:R-:W-:Y:S01]  /*28c0*/  IMAD.WIDE.U32 R20, R20, 0x60, RZ ;  /* 0x0000006014147825 */ /* 0x000fe200078e00ff */
[----:B------:R-:W-:Y:S02]  /*28d0*/  LOP3.LUT R39, R36, R87, RZ, 0x3c, !PT ;  /* 0x0000005724277212 */ /* 0x000fe400078e3cff */
[----:B------:R-:W-:Y:S01]  /*28e0*/  LOP3.LUT R95, R96, 0x80, R95, 0xc8, !PT ;  /* 0x00000080605f7812 */ /* 0x000fe200078ec85f */
[----:B------:R-:W-:Y:S01]  /*28f0*/  IMAD.WIDE.U32 R42, R42, 0x60, RZ ;  /* 0x000000602a2a7825 */ /* 0x000fe200078e00ff */
[----:B------:R-:W-:-:S02]  /*2900*/  SHF.R.S32.HI R88, RZ, 0x1f, R86 ;  /* 0x0000001fff587819 */ /* 0x000fc40000011456 */
[----:B------:R-:W-:Y:S01]  /*2910*/  ISETP.GE.AND P1, PT, R16, UR4, PT ;  /* 0x0000000410007c0c */ /* 0x000fe2000bf26270 */
[----:B------:R-:W-:Y:S01]  /*2920*/  IMAD.WIDE.U32 R68, R68, 0x60, RZ ;  /* 0x0000006044447825 */ /* 0x000fe200078e00ff */
[----:B------:R-:W-:-:S03]  /*2930*/  LOP3.LUT R96, R96, 0x40, RZ, 0xc0, !PT ;  /* 0x0000004060607812 */ /* 0x000fc600078ec0ff */
[----:B------:R-:W-:Y:S02]  /*2940*/  IMAD R91, R216, 0x200, R91 ;  /* 0x00000200d85b7824 */ /* 0x000fe400078e025b */
[----:B------:R-:W-:Y:S02]  /*2950*/  IMAD.IADD R80, R33, 0x1, R81 ;  /* 0x0000000121507824 */ /* 0x000fe400078e0251 */
[----:B------:R-:W-:Y:S02]  /*2960*/  IMAD.IADD R77, R21, 0x1, R77 ;  /* 0x00000001154d7824 */ /* 0x000fe400078e024d */
[----:B------:R-:W-:Y:S02]  /*2970*/  IMAD.IADD R78, R43, 0x1, R47 ;  /* 0x000000012b4e7824 */ /* 0x000fe400078e022f */
[----:B------:R-:W-:Y:S02]  /*2980*/  IMAD.IADD R79, R69, 0x1, R79 ;  /* 0x00000001454f7824 */ /* 0x000fe400078e024f */
[----:B------:R-:W-:-:S02]  /*2990*/  IMAD.IADD R81, R81, 0x1, R35 ;  /* 0x0000000151517824 */ /* 0x000fc400078e0223 */
[----:B------:R-:W-:Y:S02]  /*29a0*/  IMAD.IADD R82, R65, 0x1, R45 ;  /* 0x0000000141527824 */ /* 0x000fe400078e022d */
[----:B------:R-:W-:Y:S02]  /*29b0*/  IMAD.IADD R89, R217, 0x1, R38 ;  /* 0x00000001d9597824 */ /* 0x000fe400078e0226 */
[----:B------:R-:W-:Y:S02]  /*29c0*/  IMAD R92, R216, 0x200, R39 ;  /* 0x00000200d85c7824 */ /* 0x000fe400078e0227 */
[----:B------:R-:W-:Y:S02]  /*29d0*/  IMAD.IADD R93, R90, 0x1, R91 ;  /* 0x000000015a5d7824 */ /* 0x000fe400078e025b */
[----:B------:R-:W-:-:S07]  /*29e0*/  IMAD.IADD R94, R15, 0x1, R37 ;  /* 0x000000010f5e7824 */ /* 0x000fce00078e0225 */
.L_x_10421:
        /* <DEDUP_REMOVED lines=71> */
.L_x_10378:
[----:B------:R-:W-:Y:S05]  /*2e60*/  BSYNC B1 ;  /* 0x0000000000017941 */ /* 0x000fea0003800000 */
.L_x_10377:
        /* <DEDUP_REMOVED lines=25> */
.L_x_10380:
[----:B------:R-:W-:Y:S05]  /*3000*/  BSYNC B1 ;  /* 0x0000000000017941 */ /* 0x000fea0003800000 */
.L_x_10379:
[----:B0-----:R-:W2:Y:S01]  /*3010*/  LDL R36, [R1+0x5c] ;  /* 0x00005c0001247983 */ /* 0x001ea20000100800 */
[----:B------:R-:W-:Y:S01]  /*3020*/  IMAD.MOV.U32 R37, RZ, RZ, R61 ;  /* 0x000000ffff257224 */ /* 0x000fe200078e003d */
[----:B------:R-:W-:Y:S01]  /*3030*/  PRMT R115, R115, 0x5410, R101 ;  /* 0x0000541073737816 */ /* 0x000fe20000000065 */
[----:B------:R-:W-:Y:S01]  /*3040*/  IMAD.MOV.U32 R38, RZ, RZ, R62 ;  /* 0x000000ffff267224 */ /* 0x000fe200078e003e */
[----:B------:R-:W-:Y:S01]  /*3050*/  PRMT R123, R100, 0x7610, R123 ;  /* 0x00007610647b7816 */ /* 0x000fe2000000007b */
[----:B------:R-:W-:-:S05]  /*3060*/  IMAD.MOV.U32 R39, RZ, RZ, R63 ;  /* 0x000000ffff277224 */ /* 0x000fca00078e003f */
[----:B------:R-:W-:Y:S01]  /*3070*/  PRMT R110, R39, 0x5410, R38 ;  /* 0x00005410276e7816 */ /* 0x000fe20000000026 */
[----:B-----5:R-:W-:Y:S02]  /*3080*/  IMAD.MOV.U32 R38, RZ, RZ, R52 ;  /* 0x000000ffff267224 */ /* 0x020fe400078e0034 */
[----:B------:R-:W-:-:S03]  /*3090*/  IMAD.MOV.U32 R39, RZ, RZ, R53 ;  /* 0x000000ffff277224 */ /* 0x000fc600078e0035 */
[----:B------:R-:W-:Y:S01]  /*30a0*/  PRMT R122, R38, 0x7610, R122 ;  /* 0x00007610267a7816 */ /* 0x000fe2000000007a */
[----:B------:R-:W-:Y:S01]  /*30b0*/  IMAD.MOV.U32 R38, RZ, RZ, R44 ;  /* 0x000000ffff267224 */ /* 0x000fe200078e002c */
[----:B------:R-:W-:Y:S01]  /*30c0*/  PRMT R121, R39, 0x7610, R121 ;  /* 0x0000761027797816 */ /* 0x000fe20000000079 */
[----:B------:R-:W-:-:S05]  /*30d0*/  IMAD.MOV.U32 R39, RZ, RZ, R45 ;  /* 0x000000ffff277224 */ /* 0x000fca00078e002d */
[----:B------:R-:W-:Y:S02]  /*30e0*/  PRMT R118, R39, 0x7610, R118 ;  /* 0x0000761027767816 */ /* 0x000fe40000000076 */
[----:B--2---:R-:W-:Y:S01]  /*30f0*/  R2UR UR4, R36 ;  /* 0x00000000240472ca */ /* 0x004fe200000e0000 */
[----:B------:R-:W-:-:S05]  /*3100*/  IMAD.MOV.U32 R36, RZ, RZ, R60 ;  /* 0x000000ffff247224 */ /* 0x000fca00078e003c */
[----:B------:R-:W-:Y:S01]  /*3110*/  PRMT R107, R36, 0x5410, R37 ;  /* 0x00005410246b7816 */ /* 0x000fe20000000025 */
[----:B------:R-:W-:Y:S02]  /*3120*/  IMAD.MOV.U32 R36, RZ, RZ, R56 ;  /* 0x000000ffff247224 */ /* 0x000fe400078e0038 */
[----:B------:R-:W-:-:S03]  /*3130*/  IMAD.MOV.U32 R37, RZ, RZ, R57 ;  /* 0x000000ffff257224 */ /* 0x000fc600078e0039 */
[----:B------:R-:W-:Y:S01]  /*3140*/  PRMT R116, R116, 0x5410, R36 ;  /* 0x0000541074747816 */ /* 0x000fe20000000024 */
[----:B------:R-:W-:Y:S01]  /*3150*/  UISETP.NE.AND UP0, UPT, UR4, 0x3, UPT ;  /* 0x000000030400788c */ /* 0x000fe2000bf05270 */
[----:B------:R-:W-:Y:S01]  /*3160*/  PRMT R117, R117, 0x5410, R37 ;  /* 0x0000541075757816 */ /* 0x000fe20000000025 */
[----:B------:R-:W-:Y:S02]  /*3170*/  IMAD.MOV.U32 R36, RZ, RZ, R46 ;  /* 0x000000ffff247224 */ /* 0x000fe400078e002e */
[----:B------:R-:W-:Y:S01]  /*3180*/  IMAD.MOV.U32 R37, RZ, RZ, R47 ;  /* 0x000000ffff257224 */ /* 0x000fe200078e002f */
[----:B------:R-:W-:Y:S02]  /*3190*/  PRMT R117, R38, 0x7610, R117 ;  /* 0x0000761026757816 */ /* 0x000fe40000000075 */
[----:B------:R-:W-:Y:S02]  /*31a0*/  PLOP3.LUT P3, PT, PT, PT, UP0, 0x80, 0x0 ;  /* 0x000000000000781c */ /* 0x000fe40003f6f008 */
[----:B------:R-:W-:Y:S01]  /*31b0*/  PRMT R115, R36, 0x7610, R115 ;  /* 0x0000761024737816 */ /* 0x000fe20000000073 */
[----:B------:R-:W-:Y:S01]  /*31c0*/  IMAD.MOV.U32 R36, RZ, RZ, R55 ;  /* 0x000000ffff247224 */ /* 0x000fe200078e0037 */
[----:B------:R-:W-:Y:S01]  /*31d0*/  PRMT R116, R37, 0x7610, R116 ;  /* 0x0000761025747816 */ /* 0x000fe20000000074 */
[----:B------:R-:W-:-:S03]  /*31e0*/  IMAD.MOV.U32 R37, RZ, RZ, R54 ;  /* 0x000000ffff257224 */ /* 0x000fc600078e0036 */
[----:B------:R-:W-:Y:S02]  /*31f0*/  PRMT R119, R36, 0x7610, R119 ;  /* 0x0000761024777816 */ /* 0x000fe40000000077 */
[----:B------:R-:W-:-:S03]  /*3200*/  PRMT R120, R37, 0x7610, R120 ;  /* 0x0000761025787816 */ /* 0x000fc60000000078 */
[----:B------:R-:W-:Y:S05]  /*3210*/  @!P3 BRA `(.L_x_10381) ;  /* 0x000000000004b947 */ /* 0x000fea0003800000 */
[----:B------:R-:W-:Y:S01]  /*3220*/  BPT.TRAP 0x1 ;  /* 0x000000040000795c */ /* 0x000fe20000300000 */
.L_x_10381:
[----:B------:R-:W-:Y:S01]  /*3230*/  IMAD R97, R2, 0x8, R18 ;  /* 0x0000000802617824 */ /* 0x000fe200078e0212 */
[----:B------:R-:W-:Y:S01]  /*3240*/  SHF.L.U32 R109, R201, 0x1f, RZ ;  /* 0x0000001fc96d7819 */ /* 0x000fe200000006ff */
[----:B------:R-:W-:Y:S03]  /*3250*/  BSSY B1, `(.L_x_10382) ;  /* 0x0000003000017945 */ /* 0x000fe60003800000 */
[----:B------:R-:W0:Y:S02]  /*3260*/  SYNCS.PHASECHK.TRANS64.TRYWAIT P6, [R97+URZ+0x32490], R109 ;  /* 0x0324906d610075a7 */ /* 0x000e2400080c017f */
[----:B0-----:R-:W-:Y:S05]  /*3270*/  @!P6 BRA `(.L_x_10383) ;  /* 0x0000019c0004e947 */ /* 0x001fea0003800000 */
.L_x_10678:
[----:B------:R-:W-:Y:S05]  /*3280*/  BSYNC B1 ;  /* 0x0000000000017941 */ /* 0x000fea0003800000 */
.L_x_10382:
        /* <DEDUP_REMOVED lines=13> */
[----:B------:R-:W-:Y:S02]  /*3360*/  PRMT R101, R107, 0x5410, R101 ;  /* 0x000054106b657816 */ /* 0x000fe40000000065 */
[----:B------:R-:W-:Y:S01]  /*3370*/  SHF.R.U32.HI R100, RZ, 0x10, R61 ;  /* 0x00000010ff647819 */ /* 0x000fe2000001163d */
[----:B------:R-:W-:Y:S01]  /*3380*/  IMAD.U32 R61, R38, 0x10000, RZ ;  /* 0x00010000263d7824 */ /* 0x000fe200078e00ff */
[----:B------:R-:W-:Y:S01]  /*3390*/  PRMT R62, R110, 0x5410, R103 ;  /* 0x000054106e3e7816 */ /* 0x000fe20000000067 */
[C---:B------:R-:W-:Y:S01]  /*33a0*/  IMAD.U32 R110, R37.reuse, 0x10000, RZ ;  /* 0x00010000256e7824 */ /* 0x040fe200078e00ff */
[----:B------:R-:W-:-:S02]  /*33b0*/  LOP3.LUT R37, R37, 0xffff0000, RZ, 0xc0, !PT ;  /* 0xffff000025257812 */ /* 0x000fc400078ec0ff */
[----:B------:R-:W-:Y:S01]  /*33c0*/  LOP3.LUT R112, R63, 0xffff0000, RZ, 0xc0, !PT ;  /* 0xffff00003f707812 */ /* 0x000fe200078ec0ff */
[----:B------:R-:W-:Y:S01]  /*33d0*/  IMAD.U32 R103, R62, 0x10000, RZ ;  /* 0x000100003e677824 */ /* 0x000fe200078e00ff */
[----:B------:R-:W-:Y:S01]  /*33e0*/  LOP3.LUT R60, R39, 0xffff0000, RZ, 0xc0, !PT ;  /* 0xffff0000273c7812 */ /* 0x000fe200078ec0ff */
[----:B------:R-:W-:Y:S01]  /*33f0*/  IMAD.U32 R63, R63, 0x10000, RZ ;  /* 0x000100003f3f7824 */ /* 0x000fe200078e00ff */
[----:B------:R-:W-:Y:S01]  /*3400*/  LOP3.LUT R111, R101, 0xffff0000, RZ, 0xc0, !PT ;  /* 0xffff0000656f7812 */ /* 0x000fe200078ec0ff */
[-C--:B------:R-:W-:Y:S01]  /*3410*/  FMUL.FTZ R113, R37, R112.reuse ;  /* 0x0000007025717220 */ /* 0x080fe20000410000 */
        /* <DEDUP_REMOVED lines=26> */
[----:B------:R-:W-:-:S07]  /*35c0*/  F2FP.BF16.F32.PACK_AB R36, R36, R103 ;  /* 0x000000672424723e */ /* 0x000fce00000010ff */
.L_x_10389:
[----:B------:R-:W-:Y:S05]  /*35d0*/  BSYNC B3 ;  /* 0x0000000000037941 */ /* 0x000fea0003800000 */
.L_x_10388:
[----:B--2---:R1:W-:Y:S02]  /*35e0*/  STG.E.128 desc[UR60][R50.64], R36 ;  /* 0x0000002432007986 */ /* 0x0043e4000c101d3c */
.L_x_10387:
[----:B------:R-:W-:Y:S05]  /*35f0*/  BSYNC B2 ;  /* 0x0000000000027941 */ /* 0x000fea0003800000 */
.L_x_10386:
[----:B------:R-:W-:Y:S05]  /*3600*/  @P2 BRA `(.L_x_10385) ;  /* 0x0000000000d02947 */ /* 0x000fea0003800000 */
[----:B-1----:R1:W2:Y:S01]  /*3610*/  LDS.128 R36, [R105] ;  /* 0x0000000069247984 */ /* 0x0022a20000000c00 */
[----:B------:R-:W-:Y:S01]  /*3620*/  ISETP.GE.AND P4, PT, R202, R104, PT ;  /* 0x00000068ca00720c */ /* 0x000fe20003f86270 */
[----:B------:R-:W-:-:S12]  /*3630*/  BSSY B2, `(.L_x_10390) ;  /* 0x0000030000027945 */ /* 0x000fd80003800000 */
[----:B-1----:R-:W-:Y:S05]  /*3640*/  @P4 BRA `(.L_x_10391) ;  /* 0x0000000000b84947 */ /* 0x002fea0003800000 */
[----:B------:R-:W-:Y:S01]  /*3650*/  SHF.R.U32.HI R62, RZ, 0x10, R57 ;  /* 0x00000010ff3e7819 */ /* 0x000fe20000011639 */
[----:B--2---:R-:W-:Y:S01]  /*3660*/  IMAD.U32 R101, R37, 0x10000, RZ ;  /* 0x0001000025657824 */ /* 0x004fe200078e00ff */
[----:B------:R-:W-:Y:S02]  /*3670*/  SHF.R.U32.HI R61, RZ, 0x10, R59 ;  /* 0x00000010ff3d7819 */ /* 0x000fe4000001163b */
[----:B------:R-:W-:Y:S01]  /*3680*/  SHF.R.U64 R60, R56, 0x10, R57 ;  /* 0x00000010383c7819 */ /* 0x000fe20000001239 */
[----:B------:R-:W-:Y:S01]  /*3690*/  IMAD.U32 R56, R38, 0x10000, RZ ;  /* 0x0001000026387824 */ /* 0x000fe200078e00ff */
[----:B------:R-:W-:Y:S01]  /*36a0*/  SHF.R.U64 R58, R58, 0x10, R59 ;  /* 0x000000103a3a7819 */ /* 0x000fe2000000123b */
[----:B------:R-:W-:Y:S01]  /*36b0*/  IMAD.U32 R59, R39, 0x10000, RZ ;  /* 0x00010000273b7824 */ /* 0x000fe200078e00ff */
[----:B------:R-:W-:Y:S02]  /*36c0*/  PRMT R62, R117, 0x5432, R62 ;  /* 0x00005432753e7816 */ /* 0x000fe4000000003e */
[----:B------:R-:W-:-:S02]  /*36d0*/  LOP3.LUT R57, R38, 0xffff0000, RZ, 0xc0, !PT ;  /* 0xffff000026397812 */ /* 0x000fc400078ec0ff */
[----:B------:R-:W-:Y:S02]  /*36e0*/  PRMT R61, R123, 0x5410, R61 ;  /* 0x000054107b3d7816 */ /* 0x000fe4000000003d */
[----:B------:R-:W-:Y:S02]  /*36f0*/  LOP3.LUT R38, R39, 0xffff0000, RZ, 0xc0, !PT ;  /* 0xffff000027267812 */ /* 0x000fe400078ec0ff */
[----:B------:R-:W-:Y:S01]  /*3700*/  PRMT R39, R116, 0x5432, R60 ;  /* 0x0000543274277816 */ /* 0x000fe2000000003c */
        /* <DEDUP_REMOVED lines=9> */
[----:B------:R-:W-:Y:S01]  /*37a0*/  LOP3.LUT R62, R62, 0xffff0000, RZ, 0xc0, !PT ;  /* 0xffff00003e3e7812 */ /* 0x000fe200078ec0ff */
[----:B------:R-:W-:Y:S01]  /*37b0*/  FMUL.FTZ R110, R103, R102 ;  /* 0x00000066676e7220 */ /* 0x000fe20000410000 */
[----:B------:R-:W-:Y:S01]  /*37c0*/  LOP3.LUT R61, R61, 0xffff0000, RZ, 0xc0, !PT ;  /* 0xffff00003d3d7812 */ /* 0x000fe200078ec0ff */
[----:B------:R-:W-:Y:S01]  /*37d0*/  IMAD.U32 R39, R39, 0x10000, RZ ;  /* 0x0001000027277824 */ /* 0x000fe200078e00ff */
[----:B------:R-:W-:Y:S01]  /*37e0*/  LOP3.LUT R36, R36, 0xffff0000, RZ, 0xc0, !PT ;  /* 0xffff000024247812 */ /* 0x000fe200078ec0ff */
[----:B------:R-:W-:Y:S01]  /*37f0*/  FMUL.FTZ R103, R103, R100 ;  /* 0x0000006467677220 */ /* 0x000fe20000410000 */
[----:B------:R-:W-:Y:S01]  /*3800*/  FFMA.FTZ R63, R56, R63, -R107 ;  /* 0x0000003f383f7223 */ /* 0x000fe2000001086b */
[----:B------:R-:W-:-:S02]  /*3810*/  IMAD.U32 R58, R58, 0x10000, RZ ;  /* 0x000100003a3a7824 */ /* 0x000fc400078e00ff */
[----:B------:R-:W-:Y:S01]  /*3820*/  FFMA.FTZ R56, R56, R60, R57 ;  /* 0x0000003c38387223 */ /* 0x000fe20000010039 */
[C---:B------:R-:W-:Y:S01]  /*3830*/  FMUL.FTZ R60, R38.reuse, R62 ;  /* 0x0000003e263c7220 */ /* 0x040fe20000410000 */
[----:B------:R-:W-:Y:S01]  /*3840*/  FMUL.FTZ R57, R38, R61 ;  /* 0x0000003d26397220 */ /* 0x000fe20000410000 */
[C---:B------:R-:W-:Y:S01]  /*3850*/  FFMA.FTZ R100, R101.reuse, R100, -R110 ;  /* 0x0000006465647223 */ /* 0x040fe2000001086e */
[C---:B------:R-:W-:Y:S01]  /*3860*/  FMUL.FTZ R38, R36.reuse, R39 ;  /* 0x0000002724267220 */ /* 0x040fe20000410000 */
[----:B------:R-:W-:Y:S01]  /*3870*/  FFMA.FTZ R101, R101, R102, R103 ;  /* 0x0000006665657223 */ /* 0x000fe20000010067 */
[-C--:B------:R-:W-:Y:S01]  /*3880*/  FMUL.FTZ R36, R36, R58.reuse ;  /* 0x0000003a24247220 */ /* 0x080fe20000410000 */
        /* <DEDUP_REMOVED lines=8> */
[----:B------:R-:W-:Y:S01]  /*3910*/  F2FP.BF16.F32.PACK_AB R39, R57, R60 ;  /* 0x0000003c3927723e */ /* 0x000fe200000010ff */
[----:B------:R-:W-:-:S07]  /*3920*/  IMAD.MOV.U32 R38, RZ, RZ, R56 ;  /* 0x000000ffff267224 */ /* 0x000fce00078e0038 */
.L_x_10391:
[----:B------:R-:W-:Y:S05]  /*3930*/  BSYNC B2 ;  /* 0x0000000000027941 */ /* 0x000fea0003800000 */
.L_x_10390:
[----:B--2---:R2:W-:Y:S02]  /*3940*/  STG.E.128 desc[UR60][R50.64+0x40], R36 ;  /* 0x0000402432007986 */ /* 0x0045e4000c101d3c */
.L_x_10385:
[----:B------:R-:W-:Y:S05]  /*3950*/  BSYNC B1 ;  /* 0x0000000000017941 */ /* 0x000fea0003800000 */
.L_x_10384:
[----:B------:R-:W-:Y:S05]  /*3960*/  @P5 BRA `(.L_x_10392) ;  /* 0x0000001c00945947 */ /* 0x000fea0003800000 */
[----:B------:R-:W-:Y:S04]  /*3970*/  BSSY B1, `(.L_x_10393) ;  /* 0x0000035000017945 */ /* 0x000fe80003800000 */
[----:B------:R-:W-:Y:S05]  /*3980*/  @P1 BRA `(.L_x_10394) ;  /* 0x0000000000cc1947 */ /* 0x000fea0003800000 */
        /* <DEDUP_REMOVED lines=8> */
[----:B------:R-:W-:Y:S01]  /*3a10*/  SHF.R.U32.HI R54, RZ, 0x10, R55 ;  /* 0x00000010ff367819 */ /* 0x000fe20000011637 */
[----:B------:R-:W-:Y:S01]  /*3a20*/  IMAD.U32 R55, R37, 0x10000, RZ ;  /* 0x0001000025377824 */ /* 0x000fe200078e00ff */
[----:B------:R-:W-:Y:S02]  /*3a30*/  PRMT R120, R120, 0x5410, R53 ;  /* 0x0000541078787816 */ /* 0x000fe40000000035 */
[----:B------:R-:W-:-:S02]  /*3a40*/  PRMT R122, R122, 0x5410, R57 ;  /* 0x000054107a7a7816 */ /* 0x000fc40000000039 */
        /* <DEDUP_REMOVED lines=8> */
[----:B------:R-:W-:Y:S01]  /*3ad0*/  FMUL.FTZ R60, R53, R58 ;  /* 0x0000003a353c7220 */ /* 0x000fe20000410000 */
[----:B------:R-:W-:Y:S01]  /*3ae0*/  LOP3.LUT R51, R38, 0xffff0000, RZ, 0xc0, !PT ;  /* 0xffff000026337812 */ /* 0x000fe200078ec0ff */
[----:B------:R-:W-:-:S02]  /*3af0*/  IMAD.U32 R52, R119, 0x10000, RZ ;  /* 0x0001000077347824 */ /* 0x000fc400078e00ff */
[-C--:B------:R-:W-:Y:S01]  /*3b00*/  FMUL.FTZ R57, R53, R54.reuse ;  /* 0x0000003635397220 */ /* 0x080fe20000410000 */
[----:B------:R-:W-:Y:S01]  /*3b10*/  IMAD.U32 R56, R121, 0x10000, RZ ;  /* 0x0001000079387824 */ /* 0x000fe200078e00ff */
[----:B------:R-:W-:Y:S01]  /*3b20*/  LOP3.LUT R53, R36, 0xffff0000, RZ, 0xc0, !PT ;  /* 0xffff000024357812 */ /* 0x000fe200078ec0ff */
[----:B------:R-:W-:Y:S01]  /*3b30*/  FFMA.FTZ R36, R55, R54, -R60 ;  /* 0x0000003637247223 */ /* 0x000fe2000001083c */
[----:B------:R-:W-:Y:S01]  /*3b40*/  FMUL.FTZ R59, R51, R52 ;  /* 0x00000034333b7220 */ /* 0x000fe20000410000 */
[----:B------:R-:W-:Y:S01]  /*3b50*/  FFMA.FTZ R55, R55, R58, R57 ;  /* 0x0000003a37377223 */ /* 0x000fe20000010039 */
[----:B------:R-:W-:Y:S01]  /*3b60*/  LOP3.LUT R38, R39, 0xffff0000, RZ, 0xc0, !PT ;  /* 0xffff000027267812 */ /* 0x000fe200078ec0ff */
[-C--:B------:R-:W-:Y:S01]  /*3b70*/  FMUL.FTZ R57, R51, R56.reuse ;  /* 0x0000003833397220 */ /* 0x080fe20000410000 */
[----:B------:R-:W-:Y:S01]  /*3b80*/  LOP3.LUT R119, R119, 0xffff0000, RZ, 0xc0, !PT ;  /* 0xffff000077777812 */ /* 0x000fe200078ec0ff */
[C---:B------:R-:W-:Y:S01]  /*3b90*/  FFMA.FTZ R51, R50.reuse, R56, -R59 ;  /* 0x0000003832337223 */ /* 0x040fe2000001083b */
[----:B------:R-:W-:Y:S01]  /*3ba0*/  LOP3.LUT R121, R121, 0xffff0000, RZ, 0xc0, !PT ;  /* 0xffff000079797812 */ /* 0x000fe200078ec0ff */
[----:B------:R-:W-:Y:S01]  /*3bb0*/  FFMA.FTZ R50, R50, R52, R57 ;  /* 0x0000003432327223 */ /* 0x000fe20000010039 */
[----:B------:R-:W-:-:S02]  /*3bc0*/  IMAD.U32 R39, R39, 0x10000, RZ ;  /* 0x0001000027277824 */ /* 0x000fc400078e00ff */
        /* <DEDUP_REMOVED lines=12> */
[----:B------:R-:W-:-:S07]  /*3c90*/  F2FP.BF16.F32.PACK_AB R39, R39, R52 ;  /* 0x000000342727723e */ /* 0x000fce00000010ff */
.L_x_10396:
[----:B------:R-:W-:Y:S05]  /*3ca0*/  BSYNC B2 ;  /* 0x0000000000027941 */ /* 0x000fea0003800000 */
.L_x_10395:
[----:B--2---:R3:W-:Y:S02]  /*3cb0*/  STG.E.128 desc[UR60][R48.64], R36 ;  /* 0x0000002430007986 */ /* 0x0047e4000c101d3c */
.L_x_10394:
[----:B------:R-:W-:Y:S05]  /*3cc0*/  BSYNC B1 ;  /* 0x0000000000017941 */ /* 0x000fea0003800000 */
.L_x_10393:
[----:B------:R-:W-:Y:S05]  /*3cd0*/  @P2 BRA `(.L_x_10392) ;  /* 0x0000001800b82947 */ /* 0x000fea0003800000 */
[----:B-123--:R1:W2:Y:S01]  /*3ce0*/  LDS.128 R36, [R105+0x2000] ;  /* 0x0020000069247984 */ /* 0x00e2a20000000c00 */
[----:B------:R-:W-:Y:S01]  /*3cf0*/  ISETP.GE.AND P4, PT, R202, R104, PT ;  /* 0x00000068ca00720c */ /* 0x000fe20003f86270 */
[----:B------:R-:W-:-:S12]  /*3d00*/  BSSY B1, `(.L_x_10397) ;  /* 0x000002f000017945 */ /* 0x000fd80003800000 */
[----:B-1----:R-:W-:Y:S05]  /*3d10*/  @P4 BRA `(.L_x_10398) ;  /* 0x0000000000b44947 */ /* 0x002fea0003800000 */
[----:B------:R-:W-:Y:S02]  /*3d20*/  SHF.R.U64 R50, R46, 0x10, R47 ;  /* 0x000000102e327819 */ /* 0x000fe4000000122f */
[--C-:B------:R-:W-:Y:S02]  /*3d30*/  SHF.R.U64 R46, R44, 0x10, R45.reuse ;  /* 0x000000102c2e7819 */ /* 0x100fe4000000122d */
[----:B------:R-:W-:Y:S01]  /*3d40*/  SHF.R.U32.HI R51, RZ, 0x10, R45 ;  /* 0x00000010ff337819 */ /* 0x000fe2000001162d */
[----:B--2---:R-:W-:Y:S01]  /*3d50*/  IMAD.U32 R45, R38, 0x10000, RZ ;  /* 0x00010000262d7824 */ /* 0x004fe200078e00ff */
[----:B------:R-:W-:Y:S02]  /*3d60*/  PRMT R117, R117, 0x5410, R46 ;  /* 0x0000541075757816 */ /* 0x000fe4000000002e */
[----:B------:R-:W-:Y:S02]  /*3d70*/  PRMT R115, R115, 0x5410, R50 ;  /* 0x0000541073737816 */ /* 0x000fe40000000032 */
[----:B------:R-:W-:-:S02]  /*3d80*/  SHF.R.U32.HI R53, RZ, 0x10, R47 ;  /* 0x00000010ff357819 */ /* 0x000fc4000001162f */
[----:B------:R-:W-:Y:S02]  /*3d90*/  PRMT R118, R118, 0x5410, R51 ;  /* 0x0000541076767816 */ /* 0x000fe40000000033 */
[----:B------:R-:W-:Y:S02]  /*3da0*/  LOP3.LUT R46, R37, 0xffff0000, RZ, 0xc0, !PT ;  /* 0xffff0000252e7812 */ /* 0x000fe400078ec0ff */
[----:B------:R-:W-:Y:S01]  /*3db0*/  LOP3.LUT R51, R117, 0xffff0000, RZ, 0xc0, !PT ;  /* 0xffff000075337812 */ /* 0x000fe200078ec0ff */
[----:B------:R-:W-:Y:S01]  /*3dc0*/  IMAD.U32 R54, R118, 0x10000, RZ ;  /* 0x0001000076367824 */ /* 0x000fe200078e00ff */
[----:B------:R-:W-:Y:S01]  /*3dd0*/  LOP3.LUT R50, R115, 0xffff0000, RZ, 0xc0, !PT ;  /* 0xffff000073327812 */ /* 0x000fe200078ec0ff */
[----:B------:R-:W-:Y:S01]  /*3de0*/  IMAD.U32 R117, R117, 0x10000, RZ ;  /* 0x0001000075757824 */ /* 0x000fe200078e00ff */
[----:B------:R-:W-:Y:S01]  /*3df0*/  PRMT R116, R116, 0x5410, R53 ;  /* 0x0000541074747816 */ /* 0x000fe20000000035 */
[----:B------:R-:W-:Y:S01]  /*3e00*/  FMUL.FTZ R56, R46, R51 ;  /* 0x000000332e387220 */ /* 0x000fe20000410000 */
[----:B------:R-:W-:Y:S01]  /*3e10*/  LOP3.LUT R47, R38, 0xffff0000, RZ, 0xc0, !PT ;  /* 0xffff0000262f7812 */ /* 0x000fe200078ec0ff */
[C---:B------:R-:W-:Y:S01]  /*3e20*/  IMAD.U32 R38, R39.reuse, 0x10000, RZ ;  /* 0x0001000027267824 */ /* 0x040fe200078e00ff */
[----:B------:R-:W-:Y:S01]  /*3e30*/  LOP3.LUT R44, R39, 0xffff0000, RZ, 0xc0, !PT ;  /* 0xffff0000272c7812 */ /* 0x000fe200078ec0ff */
[----:B------:R-:W-:-:S02]  /*3e40*/  IMAD.U32 R39, R37, 0x10000, RZ ;  /* 0x0001000025277824 */ /* 0x000fc400078e00ff */
[----:B------:R-:W-:Y:S01]  /*3e50*/  FMUL.FTZ R46, R46, R50 ;  /* 0x000000322e2e7220 */ /* 0x000fe20000410000 */
[----:B------:R-:W-:Y:S02]  /*3e60*/  IMAD.U32 R52, R116, 0x10000, RZ ;  /* 0x0001000074347824 */ /* 0x000fe400078e00ff */
[----:B------:R-:W-:Y:S01]  /*3e70*/  FMUL.FTZ R58, R47, R54 ;  /* 0x000000362f3a7220 */ /* 0x000fe20000410000 */
[C---:B------:R-:W-:Y:S01]  /*3e80*/  FFMA.FTZ R56, R39.reuse, R50, -R56 ;  /* 0x0000003227387223 */ /* 0x040fe20000010838 */
[----:B------:R-:W-:Y:S01]  /*3e90*/  FFMA.FTZ R51, R39, R51, R46 ;  /* 0x0000003327337223 */ /* 0x000fe2000001002e */
[-C--:B------:R-:W-:Y:S01]  /*3ea0*/  FMUL.FTZ R46, R47, R52.reuse ;  /* 0x000000342f2e7220 */ /* 0x080fe20000410000 */
[----:B------:R-:W-:Y:S01]  /*3eb0*/  IMAD.U32 R37, R36, 0x10000, RZ ;  /* 0x0001000024257824 */ /* 0x000fe200078e00ff */
[----:B------:R-:W-:Y:S01]  /*3ec0*/  LOP3.LUT R47, R118, 0xffff0000, RZ, 0xc0, !PT ;  /* 0xffff0000762f7812 */ /* 0x000fe200078ec0ff */
[----:B------:R-:W-:Y:S01]  /*3ed0*/  FFMA.FTZ R58, R45, R52, -R58 ;  /* 0x000000342d3a7223 */ /* 0x000fe2000001083a */
[----:B------:R-:W-:Y:S01]  /*3ee0*/  LOP3.LUT R39, R116, 0xffff0000, RZ, 0xc0, !PT ;  /* 0xffff000074277812 */ /* 0x000fe200078ec0ff */
[----:B------:R-:W-:Y:S01]  /*3ef0*/  IMAD.U32 R115, R115, 0x10000, RZ ;  /* 0x0001000073737824 */ /* 0x000fe200078e00ff */
[----:B------:R-:W-:Y:S01]  /*3f00*/  LOP3.LUT R36, R36, 0xffff0000, RZ, 0xc0, !PT ;  /* 0xffff000024247812 */ /* 0x000fe200078ec0ff */
[----:B------:R-:W-:Y:S01]  /*3f10*/  FFMA.FTZ R45, R45, R54, R46 ;  /* 0x000000362d2d7223 */ /* 0x000fe2000001002e */
[C---:B------:R-:W-:Y:S01]  /*3f20*/  FMUL.FTZ R53, R44.reuse, R47 ;  /* 0x0000002f2c357220 */ /* 0x040fe20000410000 */
[----:B------:R-:W-:Y:S01]  /*3f30*/  FMUL.FTZ R46, R44, R39 ;  /* 0x000000272c2e7220 */ /* 0x000fe20000410000 */
[----:B------:R-:W-:Y:S01]  /*3f40*/  F2FP.BF16.F32.PACK_AB R51, R51, R56 ;  /* 0x000000383333723e */ /* 0x000fe200000010ff */
        /* <DEDUP_REMOVED lines=9> */
[----:B------:R-:W-:-:S07]  /*3fe0*/  IMAD.MOV.U32 R37, RZ, RZ, R51 ;  /* 0x000000ffff257224 */ /* 0x000fce00078e0033 */
.L_x_10398:
[----:B------:R-:W-:Y:S05]  /*3ff0*/  BSYNC B1 ;  /* 0x0000000000017941 */ /* 0x000fea0003800000 */
.L_x_10397:
[----:B--2---:R4:W-:Y:S01]  /*4000*/  STG.E.128 desc[UR60][R48.64+0x40], R36 ;  /* 0x0000402430007986 */ /* 0x0049e2000c101d3c */
[----:B------:R-:W-:Y:S05]  /*4010*/  BRA `(.L_x_10392) ;  /* 0x0000001400e87947 */ /* 0x000fea0003800000 */
.L_x_10376:
[----:B------:R-:W2:Y:S01]  /*4020*/  LDL R44, [R1+0x5c] ;  /* 0x00005c00012c7983 */ /* 0x000ea20000100800 */
[----:B------:R-:W-:Y:S02]  /*4030*/  ISETP.GE.AND P3, PT, R225, R108, PT ;  /* 0x0000006ce100720c */ /* 0x000fe40003f66270 */
[----:B------:R-:W-:Y:S02]  /*4040*/  CS2R R46, SRZ ;  /* 0x00000000002e7805 */ /* 0x000fe4000001ff00 */
[----:B------:R-:W-:-:S13]  /*4050*/  ISETP.GE.OR P3, PT, R16, R104, P3 ;  /* 0x000000681000720c */ /* 0x000fda0001f66670 */
[----:B------:R-:W-:Y:S01]  /*4060*/  @!P3 IADD3 R37, P4, P5, R34, R36, R40 ;  /* 0x000000242225b210 */ /* 0x000fe20007d9e028 */
[----:B------:R-:W0:Y:S08]  /*4070*/  @!P3 LDC.64 R52, c[0x0][0x3e8] ;  /* 0x0000fa00ff34bb82 */ /* 0x000e300000000a00 */
[----:B------:R-:W1:Y:S01]  /*4080*/  @!P3 LDC.64 R56, c[0x0][0x400] ;  /* 0x00010000ff38bb82 */ /* 0x000e620000000a00 */
[----:B--2---:R-:W-:-:S02]  /*4090*/  R2UR UR4, R44 ;  /* 0x000000002c0472ca */ /* 0x004fc400000e0000 */
[----:B------:R-:W-:Y:S02]  /*40a0*/  @!P3 IADD3.X R44, R81, R110, R31, P4, P5 ;  /* 0x0000006e512cb210 */ /* 0x000fe400027ea41f */
[----:B------:R-:W-:-:S04]  /*40b0*/  @!P3 IADD3 R54, P4, P5, R66, R38, R73 ;  /* 0x000000264236b210 */ /* 0x000fc80007d9e049 */
        /* <DEDUP_REMOVED lines=33> */
[----:B----4-:R-:W-:Y:S01]  /*42d0*/  IMAD.MOV.U32 R56, RZ, RZ, R47 ;  /* 0x000000ffff387224 */ /* 0x010fe200078e002f */
[----:B------:R-:W-:Y:S01]  /*42e0*/  PRMT R128, R128, 0x5410, R59 ;  /* 0x0000541080807816 */ /* 0x000fe2000000003b */
        /* <DEDUP_REMOVED lines=11> */
[----:B---3--:R-:W-:Y:S01]  /*43a0*/  IMAD.MOV.U32 R56, RZ, RZ, R50 ;  /* 0x000000ffff387224 */ /* 0x008fe200078e0032 */
[----:B------:R-:W-:Y:S01]  /*43b0*/  PRMT R117, R117, 0x5410, R62 ;  /* 0x0000541075757816 */ /* 0x000fe2000000003e */
        /* <DEDUP_REMOVED lines=17> */
.L_x_10399:
        /* <DEDUP_REMOVED lines=9> */
.L_x_10679:
[----:B------:R-:W-:Y:S05]  /*4560*/  BSYNC B1 ;  /* 0x0000000000017941 */ /* 0x000fea0003800000 */
.L_x_10400:
[----:B------:R-:W-:Y:S01]  /*4570*/  ISETP.GE.OR P5, PT, R19, R108, P1 ;  /* 0x0000006c1300720c */ /* 0x000fe20000fa6670 */
[----:B------:R-:W-:-:S12]  /*4580*/  BSSY B1, `(.L_x_10402) ;  /* 0x0000083000017945 */ /* 0x000fd80003800000 */
[----:B------:R-:W-:Y:S05]  /*4590*/  @P5 BRA `(.L_x_10403) ;  /* 0x0000000800045947 */ /* 0x000fea0003800000 */
[-C--:B--2---:R-:W-:Y:S01]  /*45a0*/  IMAD R56, R229, R104.reuse, RZ ;  /* 0x00000068e5387224 */ /* 0x084fe200078e02ff */
[----:B------:R-:W-:Y:S01]  /*45b0*/  BSSY B2, `(.L_x_10404) ;  /* 0x0000073000027945 */ /* 0x000fe20003800000 */
[----:B------:R-:W-:-:S04]  /*45c0*/  IMAD.WIDE.U32 R106, R19, R104, R102 ;  /* 0x00000068136a7225 */ /* 0x000fc800078e0066 */
[----:B------:R-:W-:Y:S01]  /*45d0*/  IMAD R57, R19, R105, R56 ;  /* 0x0000006913397224 */ /* 0x000fe200078e0238 */
[----:B------:R-:W-:Y:S01]  /*45e0*/  SEL R56, R76, R111, !P0 ;  /* 0x0000006f4c387207 */ /* 0x000fe20004000000 */
[----:B------:R-:W-:Y:S01]  /*45f0*/  IMAD R59, R2, 0x1800, R92 ;  /* 0x00001800023b7824 */ /* 0x000fe200078e025c */
        /* <DEDUP_REMOVED lines=10> */
[----:B------:R-:W-:-:S04]  /*46a0*/  IMAD R57, R216, 0x200, R57 ;  /* 0x00000200d8397824 */ /* 0x000fc800078e0239 */
[----:B------:R-:W-:-:S04]  /*46b0*/  IMAD R57, R2, 0x1800, R57 ;  /* 0x0000180002397824 */ /* 0x000fc800078e0239 */
[----:B------:R-:W-:Y:S02]  /*46c0*/  IMAD R60, R57, 0x2, R18 ;  /* 0x00000002393c7824 */ /* 0x000fe400078e0212 */
[----:B------:R-:W1:Y:S04]  /*46d0*/  LDS.128 R56, [R56+0x1c400] ;  /* 0x01c4000038387984 */ /* 0x000e680000000c00 */
[----:B------:R-:W2:Y:S01]  /*46e0*/  LDS.128 R60, [R60+0x1c400] ;  /* 0x01c400003c3c7984 */ /* 0x000ea20000000c00 */
[----:B------:R-:W-:Y:S05]  /*46f0*/  @P4 BRA `(.L_x_10405) ;  /* 0x0000000400784947 */ /* 0x000fea0003800000 */
[----:B------:R-:W-:Y:S01]  /*4700*/  SHF.R.U32.HI R116, RZ, 0x10, R45 ;  /* 0x00000010ff747819 */ /* 0x000fe2000001162d */
[----:B--2---:R-:W-:Y:S01]  /*4710*/  IMAD.U32 R121, R61, 0x10000, RZ ;  /* 0x000100003d797824 */ /* 0x004fe200078e00ff */
[----:B------:R-:W-:Y:S01]  /*4720*/  SHF.R.U32.HI R120, RZ, 0x10, R37 ;  /* 0x00000010ff787819 */ /* 0x000fe20000011625 */
[----:B------:R-:W-:Y:S01]  /*4730*/  IMAD.U32 R124, R63, 0x10000, RZ ;  /* 0x000100003f7c7824 */ /* 0x000fe200078e00ff */
[----:B------:R-:W-:Y:S02]  /*4740*/  PRMT R116, R118, 0x5432, R116 ;  /* 0x0000543276747816 */ /* 0x000fe40000000074 */
[----:B------:R-:W-:Y:S01]  /*4750*/  PRMT R120, R117, 0x5432, R120 ;  /* 0x0000543275787816 */ /* 0x000fe20000000078 */
[C---:B-1----:R-:W-:Y:S01]  /*4760*/  IMAD.U32 R117, R57.reuse, 0x10000, RZ ;  /* 0x0001000039757824 */ /* 0x042fe200078e00ff */
[----:B------:R-:W-:Y:S01]  /*4770*/  LOP3.LUT R57, R57, 0xffff0000, RZ, 0xc0, !PT ;  /* 0xffff000039397812 */ /* 0x000fe200078ec0ff */
[C---:B------:R-:W-:Y:S01]  /*4780*/  IMAD.U32 R119, R116.reuse, 0x10000, RZ ;  /* 0x0001000074777824 */ /* 0x040fe200078e00ff */
[----:B------:R-:W-:Y:S01]  /*4790*/  LOP3.LUT R116, R116, 0xffff0000, RZ, 0xc0, !PT ;  /* 0xffff000074747812 */ /* 0x000fe200078ec0ff */
[----:B------:R-:W-:Y:S01]  /*47a0*/  IMAD.U32 R118, R120, 0x10000, RZ ;  /* 0x0001000078767824 */ /* 0x000fe200078e00ff */
[----:B------:R-:W-:Y:S01]  /*47b0*/  SHF.R.U64 R46, R46, 0x10, R47 ;  /* 0x000000102e2e7819 */ /* 0x000fe2000000122f */
[CC--:B------:R-:W-:Y:S01]  /*47c0*/  FMUL.FTZ R122, R121.reuse, R119.reuse ;  /* 0x00000077797a7220 */ /* 0x0c0fe20000410000 */
[----:B------:R-:W-:Y:S01]  /*47d0*/  SHF.R.U64 R44, R44, 0x10, R45 ;  /* 0x000000102c2c7819 */ /* 0x000fe2000000122d */
[-C--:B------:R-:W-:Y:S01]  /*47e0*/  FMUL.FTZ R121, R121, R118.reuse ;  /* 0x0000007679797220 */ /* 0x080fe20000410000 */
[----:B------:R-:W-:Y:S01]  /*47f0*/  SHF.R.U64 R36, R36, 0x10, R37 ;  /* 0x0000001024247819 */ /* 0x000fe20000001225 */
[C---:B------:R-:W-:Y:S01]  /*4800*/  FFMA.FTZ R118, R117.reuse, R118, -R122 ;  /* 0x0000007675767223 */ /* 0x040fe2000001087a */
[----:B------:R-:W-:Y:S01]  /*4810*/  PRMT R44, R130, 0x5432, R44 ;  /* 0x00005432822c7816 */ /* 0x000fe2000000002c */
[----:B------:R-:W-:Y:S01]  /*4820*/  FFMA.FTZ R117, R117, R119, R121 ;  /* 0x0000007775757223 */ /* 0x000fe20000010079 */
[----:B------:R-:W-:Y:S01]  /*4830*/  LOP3.LUT R119, R61, 0xffff0000, RZ, 0xc0, !PT ;  /* 0xffff00003d777812 */ /* 0x000fe200078ec0ff */
[----:B------:R-:W-:Y:S01]  /*4840*/  IMAD.U32 R37, R56, 0x10000, RZ ;  /* 0x0001000038257824 */ /* 0x000fe200078e00ff */
[----:B------:R-:W-:Y:S01]  /*4850*/  LOP3.LUT R61, R120, 0xffff0000, RZ, 0xc0, !PT ;  /* 0xffff0000783d7812 */ /* 0x000fe200078ec0ff */
[----:B------:R-:W-:Y:S01]  /*4860*/  IMAD.U32 R45, R58, 0x10000, RZ ;  /* 0x000100003a2d7824 */ /* 0x000fe200078e00ff */
[----:B------:R-:W-:Y:S01]  /*4870*/  SHF.R.U64 R38, R38, 0x10, R39 ;  /* 0x0000001026267819 */ /* 0x000fe20000001227 */
[----:B------:R-:W-:Y:S01]  /*4880*/  FMUL.FTZ R120, R119, R116 ;  /* 0x0000007477787220 */ /* 0x000fe20000410000 */
[----:B------:R-:W-:Y:S01]  /*4890*/  PRMT R36, R129, 0x5432, R36 ;  /* 0x0000543281247816 */ /* 0x000fe20000000024 */
[-C--:B------:R-:W-:Y:S01]  /*48a0*/  FMUL.FTZ R119, R119, R61.reuse ;  /* 0x0000003d77777220 */ /* 0x080fe20000410000 */
[----:B------:R-:W-:Y:S01]  /*48b0*/  LOP3.LUT R56, R56, 0xffff0000, RZ, 0xc0, !PT ;  /* 0xffff000038387812 */ /* 0x000fe200078ec0ff */
[----:B------:R-:W-:Y:S01]  /*48c0*/  FFMA.FTZ R61, R57, R61, -R120 ;  /* 0x0000003d393d7223 */ /* 0x000fe20000010878 */
[----:B------:R-:W-:-:S02]  /*48d0*/  IMAD.U32 R120, R59, 0x10000, RZ ;  /* 0x000100003b787824 */ /* 0x000fc400078e00ff */
[----:B------:R-:W-:Y:S01]  /*48e0*/  FFMA.FTZ R57, R57, R116, R119 ;  /* 0x0000007439397223 */ /* 0x000fe20000010077 */
[----:B------:R-:W-:Y:S02]  /*48f0*/  SHF.R.U32.HI R116, RZ, 0x10, R47 ;  /* 0x00000010ff747819 */ /* 0x000fe4000001162f */
[----:B------:R-:W-:Y:S01]  /*4900*/  SHF.R.U32.HI R119, RZ, 0x10, R39 ;  /* 0x00000010ff777819 */ /* 0x000fe20000011627 */
[----:B------:R-:W-:Y:S01]  /*4910*/  IMAD.U32 R39, R60, 0x10000, RZ ;  /* 0x000100003c277824 */ /* 0x000fe200078e00ff */
[C---:B------:R-:W-:Y:S02]  /*4920*/  PRMT R116, R123.reuse, 0x5432, R116 ;  /* 0x000054327b747816 */ /* 0x040fe40000000074 */
[----:B------:R-:W-:Y:S02]  /*4930*/  PRMT R119, R123, 0x5410, R119 ;  /* 0x000054107b777816 */ /* 0x000fe40000000077 */
[----:B------:R-:W-:Y:S01]  /*4940*/  LOP3.LUT R47, R59, 0xffff0000, RZ, 0xc0, !PT ;  /* 0xffff00003b2f7812 */ /* 0x000fe200078ec0ff */
[C---:B------:R-:W-:Y:S01]  /*4950*/  IMAD.U32 R121, R116.reuse, 0x10000, RZ ;  /* 0x0001000074797824 */ /* 0x040fe200078e00ff */
[----:B------:R-:W-:Y:S01]  /*4960*/  LOP3.LUT R59, R63, 0xffff0000, RZ, 0xc0, !PT ;  /* 0xffff00003f3b7812 */ /* 0x000fe200078ec0ff */
[C---:B------:R-:W-:Y:S01]  /*4970*/  IMAD.U32 R122, R119.reuse, 0x10000, RZ ;  /* 0x00010000777a7824 */ /* 0x040fe200078e00ff */
[----:B------:R-:W-:Y:S01]  /*4980*/  LOP3.LUT R116, R116, 0xffff0000, RZ, 0xc0, !PT ;  /* 0xffff000074747812 */ /* 0x000fe200078ec0ff */
[C---:B------:R-:W-:Y:S01]  /*4990*/  FMUL.FTZ R123, R124.reuse, R121 ;  /* 0x000000797c7b7220 */ /* 0x040fe20000410000 */
[----:B------:R-:W-:Y:S01]  /*49a0*/  LOP3.LUT R119, R119, 0xffff0000, RZ, 0xc0, !PT ;  /* 0xffff000077777812 */ /* 0x000fe200078ec0ff */
[----:B------:R-:W-:Y:S01]  /*49b0*/  FMUL.FTZ R124, R124, R122 ;  /* 0x0000007a7c7c7220 */ /* 0x000fe20000410000 */
[----:B------:R-:W-:Y:S01]  /*49c0*/  LOP3.LUT R60, R60, 0xffff0000, RZ, 0xc0, !PT ;  /* 0xffff00003c3c7812 */ /* 0x000fe200078ec0ff */
[----:B------:R-:W-:Y:S01]  /*49d0*/  FMUL.FTZ R63, R59, R116 ;  /* 0x000000743b3f7220 */ /* 0x000fe20000410000 */
[----:B------:R-:W-:Y:S01]  /*49e0*/  PRMT R46, R127, 0x5432, R46 ;  /* 0x000054327f2e7816 */ /* 0x000fe2000000002e */
[-C--:B------:R-:W-:Y:S01]  /*49f0*/  FMUL.FTZ R59, R59, R119.reuse ;  /* 0x000000773b3b7220 */ /* 0x080fe20000410000 */
[----:B------:R-:W-:Y:S01]  /*4a00*/  FFMA.FTZ R123, R120, R122, -R123 ;  /* 0x0000007a787b7223 */ /* 0x000fe2000001087b */
[----:B------:R-:W-:Y:S01]  /*4a10*/  FFMA.FTZ R63, R47, R119, -R63 ;  /* 0x000000772f3f7223 */ /* 0x000fe2000001083f */
[----:B------:R-:W-:-:S02]  /*4a20*/  IMAD.U32 R119, R44, 0x10000, RZ ;  /* 0x000100002c777824 */ /* 0x000fc400078e00ff */
[----:B------:R-:W-:Y:S01]  /*4a30*/  FFMA.FTZ R59, R47, R116, R59 ;  /* 0x000000742f3b7223 */ /* 0x000fe2000001003b */
[----:B------:R-:W-:Y:S01]  /*4a40*/  IMAD.U32 R47, R36, 0x10000, RZ ;  /* 0x00010000242f7824 */ /* 0x000fe200078e00ff */
[----:B------:R-:W-:Y:S01]  /*4a50*/  LOP3.LUT R44, R44, 0xffff0000, RZ, 0xc0, !PT ;  /* 0xffff00002c2c7812 */ /* 0x000fe200078ec0ff */
[C---:B------:R-:W-:Y:S01]  /*4a60*/  FMUL.FTZ R116, R39.reuse, R119 ;  /* 0x0000007727747220 */ /* 0x040fe20000410000 */
[----:B------:R-:W-:Y:S01]  /*4a70*/  LOP3.LUT R36, R36, 0xffff0000, RZ, 0xc0, !PT ;  /* 0xffff000024247812 */ /* 0x000fe200078ec0ff */
[----:B------:R-:W-:Y:S01]  /*4a80*/  FMUL.FTZ R39, R39, R47 ;  /* 0x0000002f27277220 */ /* 0x000fe20000410000 */
[----:B------:R-:W-:Y:S01]  /*4a90*/  FFMA.FTZ R124, R120, R121, R124 ;  /* 0x00000079787c7223 */ /* 0x000fe2000001007c */
[C---:B------:R-:W-:Y:S01]  /*4aa0*/  FFMA.FTZ R116, R37.reuse, R47, -R116 ;  /* 0x0000002f25747223 */ /* 0x040fe20000010874 */
[----:B------:R-:W-:Y:S01]  /*4ab0*/  FMUL.FTZ R47, R60, R44 ;  /* 0x0000002c3c2f7220 */ /* 0x000fe20000410000 */
[----:B------:R-:W-:Y:S01]  /*4ac0*/  LOP3.LUT R120, R58, 0xffff0000, RZ, 0xc0, !PT ;  /* 0xffff00003a787812 */ /* 0x000fe200078ec0ff */
[-C--:B------:R-:W-:Y:S01]  /*4ad0*/  FMUL.FTZ R60, R60, R36.reuse ;  /* 0x000000243c3c7220 */ /* 0x080fe20000410000 */
[----:B------:R-:W-:Y:S01]  /*4ae0*/  PRMT R38, R128, 0x5432, R38 ;  /* 0x0000543280267816 */ /* 0x000fe20000000026 */
[----:B------:R-:W-:Y:S01]  /*4af0*/  FFMA.FTZ R47, R56, R36, -R47 ;  /* 0x00000024382f7223 */ /* 0x000fe2000001082f */
[C---:B------:R-:W-:Y:S01]  /*4b00*/  IMAD.U32 R58, R62.reuse, 0x10000, RZ ;  /* 0x000100003e3a7824 */ /* 0x040fe200078e00ff */
[----:B------:R-:W-:Y:S01]  /*4b10*/  LOP3.LUT R62, R62, 0xffff0000, RZ, 0xc0, !PT ;  /* 0xffff00003e3e7812 */ /* 0x000fe200078ec0ff */
[C---:B------:R-:W-:Y:S01]  /*4b20*/  IMAD.U32 R36, R46.reuse, 0x10000, RZ ;  /* 0x000100002e247824 */ /* 0x040fe200078e00ff */
[----:B------:R-:W-:Y:S01]  /*4b30*/  LOP3.LUT R46, R46, 0xffff0000, RZ, 0xc0, !PT ;  /* 0xffff00002e2e7812 */ /* 0x000fe200078ec0ff */
[----:B------:R-:W-:Y:S01]  /*4b40*/  FFMA.FTZ R39, R37, R119, R39 ;  /* 0x0000007725277223 */ /* 0x000fe20000010027 */
[C---:B------:R-:W-:Y:S01]  /*4b50*/  IMAD.U32 R37, R38.reuse, 0x10000, RZ ;  /* 0x0001000026257824 */ /* 0x040fe200078e00ff */
[----:B------:R-:W-:Y:S01]  /*4b60*/  LOP3.LUT R38, R38, 0xffff0000, RZ, 0xc0, !PT ;  /* 0xffff000026267812 */ /* 0x000fe200078ec0ff */
[----:B------:R-:W-:Y:S01]  /*4b70*/  FFMA.FTZ R60, R56, R44, R60 ;  /* 0x0000002c383c7223 */ /* 0x000fe2000001003c */
        /* <DEDUP_REMOVED lines=22> */
.L_x_10405:
[----:B------:R-:W-:Y:S05]  /*4ce0*/  BSYNC B2 ;  /* 0x0000000000027941 */ /* 0x000fea0003800000 */
.L_x_10404:
[----:B------:R-:W-:Y:S02]  /*4cf0*/  ISETP.GE.AND P5, PT, R115, R110, PT ;  /* 0x0000006e7300720c */ /* 0x000fe40003fa6270 */
[----:B------:R-:W-:-:S11]  /*4d00*/  P2R R36, PR, RZ, 0x1 ;  /* 0x00000001ff247803 */ /* 0x000fd60000000000 */
[--C-:B------:R-:W-:Y:S02]  /*4d10*/  @!P5 SHF.R.S32.HI R37, RZ, 0x1f, R115.reuse ;  /* 0x0000001fff25d819 */ /* 0x100fe40000011473 */
[----:B------:R-:W-:-:S04]  /*4d20*/  @!P5 IADD3 R106, P0, P6, R12, R106, R115 ;  /* 0x0000006a0c6ad210 */ /* 0x000fc80007e1e073 */
[----:B------:R-:W-:Y:S02]  /*4d30*/  @!P5 IADD3.X R114, R4, R114, R37, P0, P6 ;  /* 0x000000720472d210 */ /* 0x000fe400007ec425 */
[----:B------:R-:W-:Y:S02]  /*4d40*/  ISETP.NE.AND P0, PT, R36, RZ, PT ;  /* 0x000000ff2400720c */ /* 0x000fe40003f05270 */
[----:B------:R-:W-:-:S04]  /*4d50*/  LEA R36, P6, R112, R100, 0x1 ;  /* 0x0000006470247211 */ /* 0x000fc800078c08ff */
[----:B------:R-:W-:Y:S02]  /*4d60*/  LEA.HI.X R37, R112, R101, R113, 0x1, P6 ;  /* 0x0000006570257211 */ /* 0x000fe400030f0c71 */
[----:B------:R-:W-:-:S03]  /*4d70*/  @!P5 LEA R38, P6, R106, R100, 0x1 ;  /* 0x000000646a26d211 */ /* 0x000fc600078c08ff */
[----:B-1----:R1:W-:Y:S01]  /*4d80*/  STG.E.128 desc[UR60][R36.64], R56 ;  /* 0x0000003824007986 */ /* 0x0023e2000c101d3c */
[----:B------:R-:W-:-:S05]  /*4d90*/  @!P5 LEA.HI.X R39, R106, R101, R114, 0x1, P6 ;  /* 0x000000656a27d211 */ /* 0x000fca00030f0c72 */
[----:B--2---:R1:W-:Y:S04]  /*4da0*/  @!P5 STG.E.128 desc[UR60][R38.64], R60 ;  /* 0x0000003c2600d986 */ /* 0x0043e8000c101d3c */
.L_x_10403:
[----:B------:R-:W-:Y:S05]  /*4db0*/  BSYNC B1 ;  /* 0x0000000000017941 */ /* 0x000fea0003800000 */
.L_x_10402:
[C---:B------:R-:W-:Y:S01]  /*4dc0*/  ISETP.GE.OR P5, PT, R225.reuse, R108, P1 ;  /* 0x0000006ce100720c */ /* 0x040fe20000fa6670 */
        /* <DEDUP_REMOVED lines=11> */
[----:B------:R-:W-:Y:S01]  /*4e80*/  LEA.HI.X R57, R36, R101, R37, 0x1, P5 ;  /* 0x0000006524397211 */ /* 0x000fe200028f0c25 */
[----:B------:R-:W-:Y:S01]  /*4e90*/  IMAD R37, R2, 0x1800, R89 ;  /* 0x0000180002257824 */ /* 0x000fe200078e0259 */
[----:B------:R-:W-:-:S03]  /*4ea0*/  SHF.R.S32.HI R36, RZ, 0x1f, R111 ;  /* 0x0000001fff247819 */ /* 0x000fc6000001146f */
[----:B------:R-:W-:Y:S01]  /*4eb0*/  IMAD R37, R37, 0x2, R18 ;  /* 0x0000000225257824 */ /* 0x000fe200078e0212 */
[----:B------:R-:W-:-:S04]  /*4ec0*/  LEA.HI R36, R36, R111, RZ, 0x4 ;  /* 0x0000006f24247211 */ /* 0x000fc800078f20ff */
[----:B------:R-:W-:-:S05]  /*4ed0*/  LEA.HI.SX32 R36, R36, R85, 0x1c ;  /* 0x0000005524247211 */ /* 0x000fca00078fe2ff */
[----:B------:R-:W-:-:S05]  /*4ee0*/  IMAD.SHL.U32 R61, R36, 0x8, RZ ;  /* 0x00000008243d7824 */ /* 0x000fca00078e00ff */
[----:B------:R-:W-:-:S04]  /*4ef0*/  LOP3.LUT R36, R213, 0x38, R61, 0xf8, !PT ;  /* 0x00000038d5247812 */ /* 0x000fc800078ef83d */
[----:B------:R-:W-:-:S05]  /*4f00*/  LOP3.LUT R36, R36, R38, RZ, 0x3c, !PT ;  /* 0x0000002624247212 */ /* 0x000fca00078e3cff */
[----:B------:R-:W-:-:S04]  /*4f10*/  IMAD.IADD R39, R217, 0x1, R36 ;  /* 0x00000001d9277824 */ /* 0x000fc800078e0224 */
[----:B------:R-:W-:-:S04]  /*4f20*/  IMAD R39, R2, 0x1800, R39 ;  /* 0x0000180002277824 */ /* 0x000fc800078e0227 */
[----:B------:R-:W-:Y:S02]  /*4f30*/  IMAD R44, R39, 0x2, R18 ;  /* 0x00000002272c7824 */ /* 0x000fe400078e0212 */
[----:B------:R-:W1:Y:S04]  /*4f40*/  LDS.128 R36, [R37+0x1c400] ;  /* 0x01c4000025247984 */ /* 0x000e680000000c00 */
[----:B------:R-:W2:Y:S01]  /*4f50*/  LDS.128 R44, [R44+0x1c400] ;  /* 0x01c400002c2c7984 */ /* 0x000ea20000000c00 */
[----:B------:R-:W-:Y:S05]  /*4f60*/  @P4 BRA `(.L_x_10407) ;  /* 0x0000000400784947 */ /* 0x000fea0003800000 */
[--C-:B------:R-:W-:Y:S01]  /*4f70*/  SHF.R.U64 R50, R50, 0x10, R51.reuse ;  /* 0x0000001032327819 */ /* 0x100fe20000001233 */
[----:B--2---:R-:W-:Y:S01]  /*4f80*/  IMAD.U32 R60, R45, 0x10000, RZ ;  /* 0x000100002d3c7824 */ /* 0x004fe200078e00ff */
[----:B------:R-:W-:Y:S01]  /*4f90*/  SHF.R.U32.HI R63, RZ, 0x10, R51 ;  /* 0x00000010ff3f7819 */ /* 0x000fe20000011633 */
[----:B------:R-:W-:Y:S01]  /*4fa0*/  IMAD.U32 R106, R47, 0x10000, RZ ;  /* 0x000100002f6a7824 */ /* 0x000fe200078e00ff */
[----:B------:R-:W-:Y:S01]  /*4fb0*/  SHF.R.U64 R51, R52, 0x10, R53 ;  /* 0x0000001034337819 */ /* 0x000fe20000001235 */
[----:B-1----:R-:W-:Y:S01]  /*4fc0*/  IMAD.U32 R105, R39, 0x10000, RZ ;  /* 0x0001000027697824 */ /* 0x002fe200078e00ff */
[----:B------:R-:W-:Y:S01]  /*4fd0*/  SHF.R.U64 R48, R48, 0x10, R49 ;  /* 0x0000001030307819 */ /* 0x000fe20000001231 */
[----:B------:R-:W-:Y:S01]  /*4fe0*/  IMAD.U32 R107, R46, 0x10000, RZ ;  /* 0x000100002e6b7824 */ /* 0x000fe200078e00ff */
[----:B------:R-:W-:Y:S01]  /*4ff0*/  SHF.R.U32.HI R52, RZ, 0x10, R53 ;  /* 0x00000010ff347819 */ /* 0x000fe20000011635 */
[----:B------:R-:W-:Y:S01]  /*5000*/  IMAD.U32 R104, R38, 0x10000, RZ ;  /* 0x0001000026687824 */ /* 0x000fe200078e00ff */
[----:B------:R-:W-:-:S02]  /*5010*/  SHF.R.U32.HI R49, RZ, 0x10, R49 ;  /* 0x00000010ff317819 */ /* 0x000fc40000011631 */
[----:B------:R-:W-:Y:S02]  /*5020*/  PRMT R52, R126, 0x5432, R52 ;  /* 0x000054327e347816 */ /* 0x000fe40000000034 */
[----:B------:R-:W-:Y:S02]  /*5030*/  PRMT R128, R128, 0x5410, R49 ;  /* 0x0000541080807816 */ /* 0x000fe40000000031 */
[--C-:B------:R-:W-:Y:S02]  /*5040*/  SHF.R.U64 R53, R54, 0x10, R55.reuse ;  /* 0x0000001036357819 */ /* 0x100fe40000001237 */
[----:B------:R-:W-:Y:S01]  /*5050*/  SHF.R.U32.HI R54, RZ, 0x10, R55 ;  /* 0x00000010ff367819 */ /* 0x000fe20000011637 */
[----:B------:R-:W-:Y:S01]  /*5060*/  IMAD.U32 R49, R128, 0x10000, RZ ;  /* 0x0001000080317824 */ /* 0x000fe200078e00ff */
[----:B------:R-:W-:Y:S01]  /*5070*/  PRMT R127, R127, 0x5410, R48 ;  /* 0x000054107f7f7816 */ /* 0x000fe20000000030 */
[----:B------:R-:W-:Y:S01]  /*5080*/  IMAD.U32 R48, R52, 0x10000, RZ ;  /* 0x0001000034307824 */ /* 0x000fe200078e00ff */
[----:B------:R-:W-:Y:S01]  /*5090*/  PRMT R54, R125, 0x5432, R54 ;  /* 0x000054327d367816 */ /* 0x000fe20000000036 */
[----:B------:R-:W-:Y:S01]  /*50a0*/  IMAD.U32 R55, R37, 0x10000, RZ ;  /* 0x0001000025377824 */ /* 0x000fe200078e00ff */
[----:B------:R-:W-:Y:S01]  /*50b0*/  PRMT R130, R130, 0x5410, R51 ;  /* 0x0000541082827816 */ /* 0x000fe20000000033 */
[CC--:B------:R-:W-:Y:S01]  /*50c0*/  FMUL.FTZ R112, R60.reuse, R48.reuse ;  /* 0x000000303c707220 */ /* 0x0c0fe20000410000 */
[----:B------:R-:W-:Y:S01]  /*50d0*/  PRMT R129, R129, 0x5410, R53 ;  /* 0x0000541081817816 */ /* 0x000fe20000000035 */
[-C--:B------:R-:W-:Y:S01]  /*50e0*/  FMUL.FTZ R60, R60, R49.reuse ;  /* 0x000000313c3c7220 */ /* 0x080fe20000410000 */
[----:B------:R-:W-:Y:S01]  /*50f0*/  LOP3.LUT R62, R45, 0xffff0000, RZ, 0xc0, !PT ;  /* 0xffff00002d3e7812 */ /* 0x000fe200078ec0ff */
[C---:B------:R-:W-:Y:S01]  /*5100*/  FFMA.FTZ R112, R55.reuse, R49, -R112 ;  /* 0x0000003137707223 */ /* 0x040fe20000010870 */
[----:B------:R-:W-:Y:S01]  /*5110*/  LOP3.LUT R51, R52, 0xffff0000, RZ, 0xc0, !PT ;  /* 0xffff000034337812 */ /* 0x000fe200078ec0ff */
[----:B------:R-:W-:Y:S01]  /*5120*/  IMAD.U32 R52, R54, 0x10000, RZ ;  /* 0x0001000036347824 */ /* 0x000fe200078e00ff */
[----:B------:R-:W-:Y:S01]  /*5130*/  LOP3.LUT R53, R128, 0xffff0000, RZ, 0xc0, !PT ;  /* 0xffff000080357812 */ /* 0x000fe200078ec0ff */
[----:B------:R-:W-:Y:S01]  /*5140*/  FFMA.FTZ R60, R55, R48, R60 ;  /* 0x00000030373c7223 */ /* 0x000fe2000001003c */
[----:B------:R-:W-:Y:S01]  /*5150*/  PRMT R126, R126, 0x5410, R63 ;  /* 0x000054107e7e7816 */ /* 0x000fe2000000003f */
        /* <DEDUP_REMOVED lines=8> */
[----:B------:R-:W-:Y:S01]  /*51e0*/  FFMA.FTZ R49, R58, R53, -R49 ;  /* 0x000000353a317223 */ /* 0x000fe20000010831 */
[----:B------:R-:W-:Y:S01]  /*51f0*/  LOP3.LUT R39, R39, 0xffff0000, RZ, 0xc0, !PT ;  /* 0xffff000027277812 */ /* 0x000fe200078ec0ff */
[-C--:B------:R-:W-:Y:S01]  /*5200*/  FMUL.FTZ R53, R106, R48.reuse ;  /* 0x000000306a357220 */ /* 0x080fe20000410000 */
[----:B------:R-:W-:Y:S01]  /*5210*/  FFMA.FTZ R62, R105, R48, -R62 ;  /* 0x00000030693e7223 */ /* 0x000fe2000001083e */
[----:B------:R-:W-:Y:S01]  /*5220*/  FMUL.FTZ R114, R47, R54 ;  /* 0x000000362f727220 */ /* 0x000fe20000410000 */
[----:B------:R-:W-:-:S02]  /*5230*/  IMAD.U32 R45, R44, 0x10000, RZ ;  /* 0x000100002c2d7824 */ /* 0x000fc400078e00ff */
[----:B------:R-:W-:Y:S01]  /*5240*/  FFMA.FTZ R55, R58, R51, R55 ;  /* 0x000000333a377223 */ /* 0x000fe20000010037 */
[----:B------:R-:W-:Y:S01]  /*5250*/  IMAD.U32 R48, R130, 0x10000, RZ ;  /* 0x0001000082307824 */ /* 0x000fe200078e00ff */
[----:B------:R-:W-:Y:S01]  /*5260*/  LOP3.LUT R44, R44, 0xffff0000, RZ, 0xc0, !PT ;  /* 0xffff00002c2c7812 */ /* 0x000fe200078ec0ff */
[----:B------:R-:W-:Y:S01]  /*5270*/  IMAD.U32 R58, R127, 0x10000, RZ ;  /* 0x000100007f3a7824 */ /* 0x000fe200078e00ff */
[----:B------:R-:W-:Y:S01]  /*5280*/  LOP3.LUT R51, R130, 0xffff0000, RZ, 0xc0, !PT ;  /* 0xffff000082337812 */ /* 0x000fe200078ec0ff */
[-C--:B------:R-:W-:Y:S01]  /*5290*/  FMUL.FTZ R106, R47, R126.reuse ;  /* 0x0000007e2f6a7220 */ /* 0x080fe20000410000 */
[----:B------:R-:W-:Y:S01]  /*52a0*/  FFMA.FTZ R47, R39, R126, -R114 ;  /* 0x0000007e272f7223 */ /* 0x000fe20000010872 */
[----:B------:R-:W-:Y:S01]  /*52b0*/  LOP3.LUT R127, R127, 0xffff0000, RZ, 0xc0, !PT ;  /* 0xffff00007f7f7812 */ /* 0x000fe200078ec0ff */
[C---:B------:R-:W-:Y:S02]  /*52c0*/  IMAD.U32 R37, R36.reuse, 0x10000, RZ ;  /* 0x0001000024257824 */ /* 0x040fe400078e00ff */
[----:B------:R-:W-:Y:S01]  /*52d0*/  FMUL.FTZ R114, R45, R48 ;  /* 0x000000302d727220 */ /* 0x000fe20000410000 */
[----:B------:R-:W-:Y:S01]  /*52e0*/  LOP3.LUT R36, R36, 0xffff0000, RZ, 0xc0, !PT ;  /* 0xffff000024247812 */ /* 0x000fe200078ec0ff */
[----:B------:R-:W-:Y:S01]  /*52f0*/  FFMA.FTZ R52, R105, R52, R53 ;  /* 0x0000003469347223 */ /* 0x000fe20000010035 */
[----:B------:R-:W-:Y:S01]  /*5300*/  PRMT R50, R125, 0x5410, R50 ;  /* 0x000054107d327816 */ /* 0x000fe20000000032 */
[-C--:B------:R-:W-:Y:S01]  /*5310*/  FMUL.FTZ R45, R45, R58.reuse ;  /* 0x0000003a2d2d7220 */ /* 0x080fe20000410000 */
[C---:B------:R-:W-:Y:S01]  /*5320*/  FMUL.FTZ R53, R44.reuse, R51 ;  /* 0x000000332c357220 */ /* 0x040fe20000410000 */
[C---:B------:R-:W-:Y:S01]  /*5330*/  FFMA.FTZ R58, R37.reuse, R58, -R114 ;  /* 0x0000003a253a7223 */ /* 0x040fe20000010872 */
[-C--:B------:R-:W-:Y:S01]  /*5340*/  FMUL.FTZ R63, R44, R127.reuse ;  /* 0x0000007f2c3f7220 */ /* 0x080fe20000410000 */
[----:B------:R-:W-:Y:S01]  /*5350*/  FFMA.FTZ R37, R37, R48, R45 ;  /* 0x0000003025257223 */ /* 0x000fe2000001002d */
[C---:B------:R-:W-:Y:S01]  /*5360*/  IMAD.U32 R44, R129.reuse, 0x10000, RZ ;  /* 0x00010000812c7824 */ /* 0x040fe200078e00ff */
[----:B------:R-:W-:Y:S01]  /*5370*/  LOP3.LUT R46, R46, 0xffff0000, RZ, 0xc0, !PT ;  /* 0xffff00002e2e7812 */ /* 0x000fe200078ec0ff */
[----:B------:R-:W-:Y:S01]  /*5380*/  FFMA.FTZ R127, R36, R127, -R53 ;  /* 0x0000007f247f7223 */ /* 0x000fe20000010835 */
[----:B------:R-:W-:Y:S01]  /*5390*/  IMAD.U32 R45, R50, 0x10000, RZ ;  /* 0x00010000322d7824 */ /* 0x000fe200078e00ff */
[----:B------:R-:W-:Y:S01]  /*53a0*/  LOP3.LUT R129, R129, 0xffff0000, RZ, 0xc0, !PT ;  /* 0xffff000081817812 */ /* 0x000fe200078ec0ff */
[----:B------:R-:W-:Y:S01]  /*53b0*/  FFMA.FTZ R36, R36, R51, R63 ;  /* 0x0000003324247223 */ /* 0x000fe2000001003f */
[----:B------:R-:W-:Y:S01]  /*53c0*/  LOP3.LUT R53, R50, 0xffff0000, RZ, 0xc0, !PT ;  /* 0xffff000032357812 */ /* 0x000fe200078ec0ff */
[C---:B------:R-:W-:Y:S01]  /*53d0*/  FMUL.FTZ R51, R107.reuse, R44 ;  /* 0x0000002c6b337220 */ /* 0x040fe20000410000 */
[----:B------:R-:W-:Y:S01]  /*53e0*/  LOP3.LUT R38, R38, 0xffff0000, RZ, 0xc0, !PT ;  /* 0xffff000026267812 */ /* 0x000fe200078ec0ff */
[----:B------:R-:W-:Y:S01]  /*53f0*/  FMUL.FTZ R107, R107, R45 ;  /* 0x0000002d6b6b7220 */ /* 0x000fe20000410000 */
[----:B------:R-:W-:Y:S01]  /*5400*/  FFMA.FTZ R39, R39, R54, R106 ;  /* 0x0000003627277223 */ /* 0x000fe2000001006a */
[C---:B------:R-:W-:Y:S01]  /*5410*/  FMUL.FTZ R63, R46.reuse, R129 ;  /* 0x000000812e3f7220 */ /* 0x040fe20000410000 */
[----:B------:R-:W-:Y:S01]  /*5420*/  FMUL.FTZ R46, R46, R53 ;  /* 0x000000352e2e7220 */ /* 0x000fe20000410000 */
[C---:B------:R-:W-:Y:S01]  /*5430*/  FFMA.FTZ R107, R104.reuse, R44, R107 ;  /* 0x0000002c686b7223 */ /* 0x040fe2000001006b */
[----:B------:R-:W-:Y:S01]  /*5440*/  FFMA.FTZ R45, R104, R45, -R51 ;  /* 0x0000002d682d7223 */ /* 0x000fe20000010833 */
[C---:B------:R-:W-:Y:S01]  /*5450*/  FFMA.FTZ R44, R38.reuse, R53, -R63 ;  /* 0x00000035262c7223 */ /* 0x040fe2000001083f */
[----:B------:R-:W-:Y:S01]  /*5460*/  F2FP.BF16.F32.PACK_AB R47, R47, R62 ;  /* 0x0000003e2f2f723e */ /* 0x000fe200000010ff */
        /* <DEDUP_REMOVED lines=14> */
.L_x_10407:
[----:B------:R-:W-:Y:S05]  /*5550*/  BSYNC B1 ;  /* 0x0000000000017941 */ /* 0x000fea0003800000 */
.L_x_10406:
        /* <DEDUP_REMOVED lines=10> */
.L_x_10375:
[----:B------:R-:W2:Y:S02]  /*5600*/  LDL R36, [R1+0x5c] ;  /* 0x00005c0001247983 */ /* 0x000ea40000100800 */
[----:B--2---:R-:W-:-:S13]  /*5610*/  R2UR UR4, R36 ;  /* 0x00000000240472ca */ /* 0x004fda00000e0000 */
[----:B------:R-:W-:-:S06]  /*5620*/  UISETP.NE.AND UP0, UPT, UR4, 0x3, UPT ;  /* 0x000000030400788c */ /* 0x000fcc000bf05270 */
[----:B------:R-:W-:-:S13]  /*5630*/  PLOP3.LUT P3, PT, PT, PT, UP0, 0x80, 0x0 ;  /* 0x000000000000781c */ /* 0x000fda0003f6f008 */
[----:B------:R-:W-:Y:S05]  /*5640*/  @!P3 BRA `(.L_x_10408) ;  /* 0x000000000004b947 */ /* 0x000fea0003800000 */
[----:B------:R-:W-:Y:S01]  /*5650*/  BPT.TRAP 0x1 ;  /* 0x000000040000795c */ /* 0x000fe20000300000 */
.L_x_10408:
[----:B------:R-:W-:Y:S01]  /*5660*/  IMAD R97, R2, 0x8, R18 ;  /* 0x0000000802617824 */ /* 0x000fe200078e0212 */
[----:B------:R-:W-:Y:S01]  /*5670*/  SHF.L.U32 R109, R201, 0x1f, RZ ;  /* 0x0000001fc96d7819 */ /* 0x000fe200000006ff */
[----:B------:R-:W-:Y:S01]  /*5680*/  IMAD R108, R29, -0x60, R26 ;  /* 0xffffffa01d6c7824 */ /* 0x000fe200078e021a */
[----:B------:R-:W-:Y:S02]  /*5690*/  BSSY B1, `(.L_x_10409) ;  /* 0x0000004000017945 */ /* 0x000fe40003800000 */
[----:B------:R-:W0:Y:S02]  /*56a0*/  SYNCS.PHASECHK.TRANS64.TRYWAIT P4, [R97+URZ+0x32490], R109 ;  /* 0x0324906d610075a7 */ /* 0x000e24000808017f */
[----:B------:R-:W-:Y:S01]  /*56b0*/  VIMNMX R108, R108, 0x60, PT ;  /* 0x000000606c6c7848 */ /* 0x000fe20003fe0100 */
[----:B0-----:R-:W-:Y:S06]  /*56c0*/  @!P4 BRA `(.L_x_10410) ;  /* 0x000001780018c947 */ /* 0x001fec0003800000 */
.L_x_10680:
[----:B------:R-:W-:Y:S05]  /*56d0*/  BSYNC B1 ;  /* 0x0000000000017941 */ /* 0x000fea0003800000 */
.L_x_10409:
[----:B------:R-:W-:Y:S01]  /*56e0*/  ISETP.GE.AND P4, PT, R19, R108, PT ;  /* 0x0000006c1300720c */ /* 0x000fe20003f86270 */
[----:B------:R-:W-:-:S12]  /*56f0*/  BSSY B1, `(.L_x_10411) ;  /* 0x0000006000017945 */ /* 0x000fd80003800000 */
[----:B------:R-:W-:Y:S05]  /*5700*/  @P4 BRA `(.L_x_10412) ;  /* 0x0000000000104947 */ /* 0x000fea0003800000 */
[----:B------:R-:W1:Y:S04]  /*5710*/  @!P1 LDS.128 R36, [R106] ;  /* 0x000000006a249984 */ /* 0x000e680000000c00 */
[----:B------:R-:W2:Y:S04]  /*5720*/  @!P2 LDS.128 R44, [R105] ;  /* 0x00000000692ca984 */ /* 0x000ea80000000c00 */
[----:B-1----:R1:W-:Y:S04]  /*5730*/  @!P1 STG.E.128 desc[UR60][R50.64], R36 ;  /* 0x0000002432009986 */ /* 0x0023e8000c101d3c */
[----:B--2---:R1:W-:Y:S02]  /*5740*/  @!P2 STG.E.128 desc[UR60][R50.64+0x40], R44 ;  /* 0x0000402c3200a986 */ /* 0x0043e4000c101d3c */
.L_x_10412:
[----:B------:R-:W-:Y:S05]  /*5750*/  BSYNC B1 ;  /* 0x0000000000017941 */ /* 0x000fea0003800000 */
.L_x_10411:
[----:B------:R-:W-:-:S13]  /*5760*/  ISETP.GE.AND P4, PT, R225, R108, PT ;  /* 0x0000006ce100720c */ /* 0x000fda0003f86270 */
[----:B------:R-:W-:Y:S05]  /*5770*/  @P4 BRA `(.L_x_10392) ;  /* 0x0000000000104947 */ /* 0x000fea0003800000 */
[----:B-1----:R-:W1:Y:S04]  /*5780*/  @!P1 LDS.128 R36, [R106+0x2000] ;  /* 0x002000006a249984 */ /* 0x002e680000000c00 */
[----:B------:R-:W2:Y:S04]  /*5790*/  @!P2 LDS.128 R44, [R105+0x2000] ;  /* 0x00200000692ca984 */ /* 0x000ea80000000c00 */
[----:B-1----:R1:W-:Y:S04]  /*57a0*/  @!P1 STG.E.128 desc[UR60][R48.64], R36 ;  /* 0x0000002430009986 */ /* 0x0023e8000c101d3c */
[----:B--2---:R1:W-:Y:S02]  /*57b0*/  @!P2 STG.E.128 desc[UR60][R48.64+0x40], R44 ;  /* 0x0000402c3000a986 */ /* 0x0043e4000c101d3c */
.L_x_10392:
[----:B------:R-:W-:Y:S05]  /*57c0*/  BSYNC B0 ;  /* 0x0000000000007941 */ /* 0x000fea0003800000 */
.L_x_10374:
        /* <DEDUP_REMOVED lines=17> */
.L_x_10414:
[----:B------:R-:W-:Y:S05]  /*58e0*/  BSYNC B0 ;  /* 0x0000000000007941 */ /* 0x000fea0003800000 */
.L_x_10413:
[----:B------:R-:W2:Y:S01]  /*58f0*/  SYNCS.PHASECHK.TRANS64.TRYWAIT P3, [R97+URZ+0x324b0], R109 ;  /* 0x0324b06d610075a7 */ /* 0x000ea2000806017f */
[----:B------:R-:W-:Y:S01]  /*5900*/  IMAD R49, R2, 0x6000, R91 ;  /* 0x0000600002317824 */ /* 0x000fe200078e025b */
[----:B------:R-:W-:Y:S01]  /*5910*/  ULDC.64 UR56, c[0x0][0x328] ;  /* 0x0000ca0000387ab9 */ /* 0x000fe20000000a00 */
[----:B------:R-:W-:Y:S01]  /*5920*/  ULDC.64 UR58, c[0x0][0x318] ;  /* 0x0000c600003a7ab9 */ /* 0x000fe20000000a00 */
[----:B------:R-:W-:Y:S01]  /*5930*/  BSSY B0, `(.L_x_10415) ;  /* 0x0000003000007945 */ /* 0x000fe20003800000 */
[----:B------:R-:W-:-:S03]  /*5940*/  IMAD.IADD R48, R90, 0x1, R49 ;  /* 0x000000015a307824 */ /* 0x000fc600078e0231 */
[----:B--2---:R-:W-:Y:S05]  /*5950*/  @!P3 BRA `(.L_x_10416) ;  /* 0x000001740088b947 */ /* 0x004fea0003800000 */
.L_x_10681:
[----:B------:R-:W-:Y:S05]  /*5960*/  BSYNC B0 ;  /* 0x0000000000007941 */ /* 0x000fea0003800000 */
.L_x_10415:
[----:B------:R-:W-:Y:S01]  /*5970*/  ISETP.GE.AND P3, PT, R19, R108, PT ;  /* 0x0000006c1300720c */ /* 0x000fe20003f66270 */
[----:B------:R-:W-:Y:S01]  /*5980*/  BSSY B0, `(.L_x_10417) ;  /* 0x0000026000007945 */ /* 0x000fe20003800000 */
[----:B------:R-:W-:Y:S02]  /*5990*/  IMAD R49, R49, 0x2, R27 ;  /* 0x0000000231317824 */ /* 0x000fe400078e021b */
[----:B------:R-:W-:-:S04]  /*59a0*/  IMAD.WIDE R44, R29, 0x60, R70 ;  /* 0x000000601d2c7825 */ /* 0x000fc800078e0246 */
[----:B------:R-:W-:-:S05]  /*59b0*/  IMAD R48, R48, 0x2, R27 ;  /* 0x0000000230307824 */ /* 0x000fca00078e021b */
[----:B------:R-:W-:Y:S05]  /*59c0*/  @P3 BRA `(.L_x_10418) ;  /* 0x0000000000843947 */ /* 0x000fea0003800000 */
[----:B------:R-:W-:Y:S01]  /*59d0*/  IMAD R39, R45, UR56, RZ ;  /* 0x000000382d277c24 */ /* 0x000fe2000f8e02ff */
[----:B------:R-:W-:Y:S01]  /*59e0*/  ULDC UR4, c[0x0][0x320] ;  /* 0x0000c80000047ab9 */ /* 0x000fe20000000800 */
        /* <DEDUP_REMOVED lines=31> */
.L_x_10418:
[----:B------:R-:W-:Y:S05]  /*5be0*/  BSYNC B0 ;  /* 0x0000000000007941 */ /* 0x000fea0003800000 */
.L_x_10417:
[----:B------:R-:W-:Y:S01]  /*5bf0*/  ISETP.GE.AND P3, PT, R225, R108, PT ;  /* 0x0000006ce100720c */ /* 0x000fe20003f66270 */
[----:B------:R-:W-:-:S12]  /*5c00*/  BSSY B0, `(.L_x_10419) ;  /* 0x0000025000007945 */ /* 0x000fd80003800000 */
[----:B------:R-:W-:Y:S05]  /*5c10*/  @P3 BRA `(.L_x_10420) ;  /* 0x00000000008c3947 */ /* 0x000fea0003800000 */
[----:B---3--:R-:W-:Y:S01]  /*5c20*/  IADD3 R39, P3, R44, 0x40, RZ ;  /* 0x000000402c277810 */ /* 0x008fe20007f7e0ff */
[----:B-1----:R-:W-:Y:S01]  /*5c30*/  IMAD.MOV.U32 R36, RZ, RZ, R14 ;  /* 0x000000ffff247224 */ /* 0x002fe200078e000e */
[----:B------:R-:W-:Y:S01]  /*5c40*/  ULDC UR4, c[0x0][0x320] ;  /* 0x0000c80000047ab9 */ /* 0x000fe20000000800 */
        /* <DEDUP_REMOVED lines=32> */
.L_x_10420:
[----:B------:R-:W-:Y:S05]  /*5e50*/  BSYNC B0 ;  /* 0x0000000000007941 */ /* 0x000fea0003800000 */
.L_x_10419:
        /* <DEDUP_REMOVED lines=22> */
.L_x_10369:
[----:B------:R-:W-:Y:S01]  /*5fc0*/  IMAD.MOV.U32 R176, RZ, RZ, RZ ;  /* 0x000000ffffb07224 */ /* 0x000fe200078e00ff */
[----:B------:R-:W-:Y:S06]  /*5fd0*/  @P0 BRA `(.L_x_10422) ;  /* 0x00000000000c0947 */ /* 0x000fec0003800000 */
[----:B------:R-:W1:Y:S01]  /*5fe0*/  FENCE.VIEW.ASYNC.G ;  /* 0x00000000000073c6 */ /* 0x000e620000000100 */
[----:B------:R-:W-:Y:S05]  /*5ff0*/  WARPSYNC.ALL ;  /* 0x0000000000007948 */ /* 0x000fea0003800000 */
[----:B-1----:R-:W-:Y:S06]  /*6000*/  BAR.ARV 0xc, 0x180 ;  /* 0x0306000000007b1d */ /* 0x002fec0000002000 */
.L_x_10422:
        /* <DEDUP_REMOVED lines=32> */
.L_x_10424:
[----:B------:R-:W-:Y:S05]  /*6210*/  BSYNC B0 ;  /* 0x0000000000007941 */ /* 0x000fea0003800000 */
.L_x_10423:
        /* <DEDUP_REMOVED lines=79> */
.L_x_10684:
        /* <DEDUP_REMOVED lines=26> */
.L_x_10428:
[----:B------:R-:W-:Y:S05]  /*68b0*/  BSYNC B6 ;  /* 0x0000000000067941 */ /* 0x000fea0003800000 */
.L_x_10427:
        /* <DEDUP_REMOVED lines=12> */
.L_x_10432:
[----:B--2---:R2:W3:Y:S02]  /*6980*/  SYNCS.PHASECHK.TRANS64.TRYWAIT P0, [R18+URZ+0x32400], R5 ;  /* 0x03240005120075a7 */ /* 0x0044e4000800017f */
[----:B---3--:R-:W-:Y:S05]  /*6990*/  @!P0 NANOSLEEP.SYNCS 0x989680 ;  /* 0x009896800000895d */ /* 0x008fea0003900000 */
[----:B------:R-:W3:Y:S02]  /*69a0*/  @!P0 SYNCS.PHASECHK.TRANS64 P0, [R18+URZ+0x32400], R5 ;  /* 0x03240005120085a7 */ /* 0x000ee4000800007f */
[----:B---3--:R-:W-:Y:S05]  /*69b0*/  @!P0 BRA `(.L_x_10432) ;  /* 0xfffffffc00f08947 */ /* 0x008fea000383ffff */
.L_x_10431:
[----:B------:R-:W-:Y:S05]  /*69c0*/  BSYNC B0 ;  /* 0x0000000000007941 */ /* 0x000fea0003800000 */
.L_x_10430:
[----:B------:R-:W-:Y:S05]  /*69d0*/  BRA `(.L_x_10433) ;  /* 0x0000002000a87947 */ /* 0x000fea0003800000 */
.L_x_10429:
        /* <DEDUP_REMOVED lines=36> */
.L_x_10435:
[----:B------:R-:W-:Y:S05]  /*6c20*/  BSYNC B6 ;  /* 0x0000000000067941 */ /* 0x000fea0003800000 */
.L_x_10434:
        /* <DEDUP_REMOVED lines=14> */
[----:B------:R-:W4:Y:S04]  /*6d10*/  SHFL.IDX PT, R24, R24, RZ, 0x1c1f ;  /* 0x001c1fff18187589 */ /* 0x000f2800000e0000 */
[----:B-1----:R-:W0:Y:S02]  /*6d20*/  SHFL.IDX PT, R27, R27, RZ, 0x1c1f ;  /* 0x001c1fff1b1b7589 */ /* 0x002e2400000e0000 */
.L_x_10690:
[----:B------:R-:W-:Y:S01]  /*6d30*/  ULDC UR4, c[0x0][0x448] ;  /* 0x0001120000047ab9 */ /* 0x000fe20000000800 */
[----:B------:R-:W-:Y:S01]  /*6d40*/  LEA.HI R4, R226, R226, RZ, 0x1 ;  /* 0x000000e2e2047211 */ /* 0x000fe200078f08ff */
[----:B------:R-:W-:Y:S01]  /*6d50*/  IMAD R154, R154, UR4, RZ ;  /* 0x000000049a9a7c24 */ /* 0x000fe2000f8e02ff */
        /* <DEDUP_REMOVED lines=13> */
[----:B---3--:R-:W-:Y:S01]  /*6e30*/  IMAD.MOV.U32 R4, RZ, RZ, R21 ;  /* 0x000000ffff047224 */ /* 0x008fe200078e0015 */
[----:B------:R-:W-:Y:S01]  /*6e40*/  ISETP.GE.AND P2, PT, R22, UR4, PT ;  /* 0x0000000416007c0c */ /* 0x000fe2000bf46270 */
[----:B--2---:R-:W-:Y:S01]  /*6e50*/  IMAD.MOV.U32 R5, RZ, RZ, R0 ;  /* 0x000000ffff057224 */ /* 0x004fe200078e0000 */
[C---:B------:R-:W-:Y:S01]  /*6e60*/  ISETP.GE.AND P3, PT, R202.reuse, UR4, PT ;  /* 0x00000004ca007c0c */ /* 0x040fe2000bf66270 */
[----:B------:R-:W-:Y:S01]  /*6e70*/  IMAD.SHL.U32 R14, R202, 0x2, RZ ;  /* 0x00000002ca0e7824 */ /* 0x000fe200078e00ff */
[----:B------:R-:W-:-:S04]  /*6e80*/  SHF.R.S32.HI R9, RZ, 0x1f, R202 ;  /* 0x0000001fff097819 */ /* 0x000fc800000114ca */
[----:B------:R-:W-:-:S05]  /*6e90*/  SHF.L.U64.HI R9, R202, 0x1, R9 ;  /* 0x00000001ca097819 */ /* 0x000fca0000010209 */
[----:B------:R-:W-:Y:S02]  /*6ea0*/  @!P2 IMAD.WIDE R4, R22, 0x2, R4 ;  /* 0x000000021604a825 */ /* 0x000fe400078e0204 */
[-C--:B------:R-:W-:Y:S02]  /*6eb0*/  @!P3 IADD3 R12, P0, R21, R14.reuse, RZ ;  /* 0x0000000e150cb210 */ /* 0x080fe40007f1e0ff */
[----:B0-----:R-:W-:Y:S01]  /*6ec0*/  @!P3 IADD3 R14, P1, R27, R14, RZ ;  /* 0x0000000e1b0eb210 */ /* 0x001fe20007f3e0ff */
[----:B------:R0:W5:Y:S02]  /*6ed0*/  @!P2 LD.E.64 R6, desc[UR60][R4.64] ;  /* 0x0000003c0406a980 */ /* 0x000164000c101b00 */
[--C-:B------:R-:W-:Y:S02]  /*6ee0*/  @!P3 IMAD.X R13, R0, 0x1, R9.reuse, P0 ;  /* 0x00000001000db824 */ /* 0x100fe400000e0609 */
[----:B----4-:R-:W-:Y:S01]  /*6ef0*/  @!P3 IMAD.X R15, R24, 0x1, R9, P1 ;  /* 0x00000001180fb824 */ /* 0x010fe200008e0609 */
        /* <DEDUP_REMOVED lines=8> */
.L_x_10440:
[----:B------:R-:W-:Y:S05]  /*6f80*/  BSYNC B1 ;  /* 0x0000000000017941 */ /* 0x000fea0003800000 */
.L_x_10439:
[----:B------:R-:W3:Y:S01]  /*6f90*/  SYNCS.PHASECHK.TRANS64.TRYWAIT P0, [R18+URZ+0x32400], R29 ;  /* 0x0324001d120075a7 */ /* 0x000ee2000800017f */
[----:B--2---:R-:W-:Y:S01]  /*6fa0*/  LOP3.LUT R0, R31, 0x18, R16, 0xf8, !PT ;  /* 0x000000181f007812 */ /* 0x004fe200078ef810 */
[----:B-1---5:R-:W-:Y:S01]  /*6fb0*/  IMAD.MOV.U32 R15, RZ, RZ, R6 ;  /* 0x000000ffff0f7224 */ /* 0x022fe200078e0006 */
[----:B------:R-:W-:Y:S01]  /*6fc0*/  SHF.R.U32.HI R31, RZ, 0x3, R31 ;  /* 0x00000003ff1f7819 */ /* 0x000fe2000001161f */
[----:B----4-:R-:W-:Y:S01]  /*6fd0*/  IMAD R24, R41, -0x80, R154 ;  /* 0xffffff8029187824 */ /* 0x010fe200078e029a */
[--C-:B------:R-:W-:Y:S01]  /*6fe0*/  SHF.R.U64 R12, R6, 0x10, R7.reuse ;  /* 0x00000010060c7819 */ /* 0x100fe20000001207 */
[--C-:B------:R-:W-:Y:S01]  /*6ff0*/  IMAD.MOV.U32 R14, RZ, RZ, R7.reuse ;  /* 0x000000ffff0e7224 */ /* 0x100fe200078e0007 */
[----:B------:R-:W-:Y:S01]  /*7000*/  LOP3.LUT R33, R0, R31, RZ, 0x3c, !PT ;  /* 0x0000001f00217212 */ /* 0x000fe200078e3cff */
[----:B------:R-:W-:Y:S01]  /*7010*/  IMAD.MOV.U32 R0, RZ, RZ, R4 ;  /* 0x000000ffff007224 */ /* 0x000fe200078e0004 */
[----:B------:R-:W-:Y:S01]  /*7020*/  SHF.R.U32.HI R31, RZ, 0x10, R7 ;  /* 0x00000010ff1f7819 */ /* 0x000fe20000011607 */
[--C-:B------:R-:W-:Y:S01]  /*7030*/  IMAD.MOV.U32 R6, RZ, RZ, R5.reuse ;  /* 0x000000ffff067224 */ /* 0x100fe200078e0005 */
[----:B0-----:R-:W-:Y:S01]  /*7040*/  SHF.R.U64 R27, R4, 0x10, R5 ;  /* 0x00000010041b7819 */ /* 0x001fe20000001205 */
[----:B------:R-:W-:Y:S01]  /*7050*/  IMAD R33, R216, 0x200, R33 ;  /* 0x00000200d8217824 */ /* 0x000fe200078e0221 */
[----:B------:R-:W-:Y:S01]  /*7060*/  PRMT R15, R15, 0x5410, R12 ;  /* 0x000054100f0f7816 */ /* 0x000fe2000000000c */
[----:B------:R-:W-:Y:S01]  /*7070*/  IMAD.MOV.U32 R20, RZ, RZ, R10 ;  /* 0x000000ffff147224 */ /* 0x000fe200078e000a */
[----:B---3--:R-:W-:Y:S01]  /*7080*/  SHF.R.U32.HI R21, RZ, 0x10, R5 ;  /* 0x00000010ff157819 */ /* 0x008fe20000011605 */
[----:B------:R-:W-:Y:S01]  /*7090*/  IMAD R12, R33, 0x2, R18 ;  /* 0x00000002210c7824 */ /* 0x000fe200078e0212 */
[--C-:B------:R-:W-:Y:S01]  /*70a0*/  SHF.R.U64 R7, R10, 0x10, R11.reuse ;  /* 0x000000100a077819 */ /* 0x100fe2000000120b */
[----:B------:R-:W-:Y:S01]  /*70b0*/  BSSY B1, `(.L_x_10441) ;  /* 0x0000011000017945 */ /* 0x000fe20003800000 */
[----:B------:R-:W-:Y:S01]  /*70c0*/  VIMNMX R24, R24, 0x80, PT ;  /* 0x0000008018187848 */ /* 0x000fe20003fe0100 */
[--C-:B------:R-:W-:Y:S01]  /*70d0*/  IMAD.MOV.U32 R13, RZ, RZ, R11.reuse ;  /* 0x000000ffff0d7224 */ /* 0x100fe200078e000b */
[----:B------:R-:W-:Y:S01]  /*70e0*/  SHF.R.U32.HI R28, RZ, 0x10, R11 ;  /* 0x00000010ff1c7819 */ /* 0x000fe2000001160b */
[----:B------:R-:W-:Y:S01]  /*70f0*/  IMAD.MOV.U32 R10, RZ, RZ, R8 ;  /* 0x000000ffff0a7224 */ /* 0x000fe200078e0008 */
[--C-:B------:R-:W-:Y:S01]  /*7100*/  SHF.R.U64 R5, R8, 0x10, R9.reuse ;  /* 0x0000001008057819 */ /* 0x100fe20000001209 */
[--C-:B------:R-:W-:Y:S01]  /*7110*/  IMAD.MOV.U32 R11, RZ, RZ, R9.reuse ;  /* 0x000000ffff0b7224 */ /* 0x100fe200078e0009 */
[----:B------:R-:W-:Y:S01]  /*7120*/  SHF.R.U32.HI R26, RZ, 0x10, R9 ;  /* 0x00000010ff1a7819 */ /* 0x000fe20000011609 */
[----:B------:R-:W-:Y:S01]  /*7130*/  VIADD R4, R12, 0x18400 ;  /* 0x000184000c047836 */ /* 0x000fe20000000000 */
        /* <DEDUP_REMOVED lines=8> */
.L_x_10691:
[----:B------:R-:W-:Y:S05]  /*71c0*/  BSYNC B1 ;  /* 0x0000000000017941 */ /* 0x000fea0003800000 */
.L_x_10441:
        /* <DEDUP_REMOVED lines=13> */
[C---:B------:R-:W-:Y:S01]  /*72a0*/  LOP3.LUT R30, R15.reuse, 0xffff0000, RZ, 0xc0, !PT ;  /* 0xffff00000f1e7812 */ /* 0x040fe200078ec0ff */
[----:B0-----:R-:W-:Y:S01]  /*72b0*/  IMAD.U32 R29, R15, 0x10000, RZ ;  /* 0x000100000f1d7824 */ /* 0x001fe200078e00ff */
        /* <DEDUP_REMOVED lines=34> */
.L_x_10446:
[----:B------:R-:W-:Y:S05]  /*74e0*/  BSYNC B2 ;  /* 0x0000000000027941 */ /* 0x000fea0003800000 */
.L_x_10445:
[----:B------:R-:W-:Y:S05]  /*74f0*/  @P1 BRA `(.L_x_10444) ;  /* 0x0000000000981947 */ /* 0x000fea0003800000 */
[----:B-1----:R-:W1:Y:S01]  /*7500*/  LDS.128 R4, [R0] ;  /* 0x0000000000047984 */ /* 0x002e620000000c00 */
[----:B------:R-:W-:Y:S01]  /*7510*/  IMAD.U32 R31, R10, 0x10000, RZ ;  /* 0x000100000a1f7824 */ /* 0x000fe200078e00ff */
        /* <DEDUP_REMOVED lines=36> */
.L_x_10444:
[----:B------:R-:W-:Y:S05]  /*7760*/  BSYNC B1 ;  /* 0x0000000000017941 */ /* 0x000fea0003800000 */
.L_x_10443:
        /* <DEDUP_REMOVED lines=12> */
[----:B------:R-:W-:Y:S02]  /*7830*/  IMAD.U32 R33, R13, 0x10000, RZ ;  /* 0x000100000d217824 */ /* 0x000fe400078e00ff */
        /* <DEDUP_REMOVED lines=13> */
[----:B------:R-:W-:Y:S01]  /*7910*/  LOP3.LUT R7, R7, 0xffff0000, RZ, 0xc0, !PT ;  /* 0xffff000007077812 */ /* 0x000fe200078ec0ff */
[----:B------:R-:W-:Y:S01]  /*7920*/  FFMA.FTZ R21, R31, R21, R28 ;  /* 0x000000151f157223 */ /* 0x000fe2000001001c */
[----:B------:R-:W-:Y:S01]  /*7930*/  LOP3.LUT R30, R13, 0xffff0000, RZ, 0xc0, !PT ;  /* 0xffff00000d1e7812 */ /* 0x000fe200078ec0ff */
[C---:B------:R-:W-:Y:S01]  /*7940*/  IMAD.U32 R31, R14.reuse, 0x10000, RZ ;  /* 0x000100000e1f7824 */ /* 0x040fe200078e00ff */
[----:B------:R-:W-:Y:S01]  /*7950*/  LOP3.LUT R28, R14, 0xffff0000, RZ, 0xc0, !PT ;  /* 0xffff00000e1c7812 */ /* 0x000fe200078ec0ff */
[----:B------:R-:W-:Y:S01]  /*7960*/  FMUL.FTZ R14, R33, R6 ;  /* 0x00000006210e7220 */ /* 0x000fe20000410000 */
[----:B------:R-:W-:Y:S01]  /*7970*/  FFMA.FTZ R24, R32, R24, R29 ;  /* 0x0000001820187223 */ /* 0x000fe2000001001d */
        /* <DEDUP_REMOVED lines=12> */
.L_x_10449:
[----:B------:R-:W-:Y:S05]  /*7a40*/  BSYNC B1 ;  /* 0x0000000000017941 */ /* 0x000fea0003800000 */
.L_x_10448:
[----:B------:R-:W-:Y:S05]  /*7a50*/  @P1 BRA `(.L_x_10447) ;  /* 0x0000001000641947 */ /* 0x000fea0003800000 */
[----:B-1----:R-:W1:Y:S01]  /*7a60*/  LDS.128 R4, [R0+0x2000] ;  /* 0x0020000000047984 */ /* 0x002e620000000c00 */
[----:B------:R-:W-:Y:S01]  /*7a70*/  IMAD.U32 R20, R8, 0x10000, RZ ;  /* 0x0001000008147824 */ /* 0x000fe200078e00ff */
[C---:B0-----:R-:W-:Y:S01]  /*7a80*/  LOP3.LUT R29, R10.reuse, 0xffff0000, RZ, 0xc0, !PT ;  /* 0xffff00000a1d7812 */ /* 0x041fe200078ec0ff */
[----:B------:R-:W-:Y:S01]  /*7a90*/  IMAD.U32 R24, R10, 0x10000, RZ ;  /* 0x000100000a187824 */ /* 0x000fe200078e00ff */
        /* <DEDUP_REMOVED lines=35> */
.L_x_10437:
[----:B------:R-:W-:-:S03]  /*7cd0*/  UMOV UR4, 0xffffffff ;  /* 0xffffffff00047882 */ /* 0x000fc60000000000 */
[----:B------:R-:W-:Y:S05]  /*7ce0*/  BRA.DIV UR4, `(.L_x_10450) ;  /* 0x0000015604647947 */ /* 0x000fea000b800000 */
[----:B------:R1:W2:Y:S04]  /*7cf0*/  SHFL.IDX PT, R0, R28, RZ, 0x1c1f ;  /* 0x001c1fff1c007589 */ /* 0x0002a800000e0000 */
[----:B------:R1:W3:Y:S04]  /*7d00*/  SHFL.IDX PT, R20, R26, RZ, 0x1c1f ;  /* 0x001c1fff1a147589 */ /* 0x0002e800000e0000 */
[----:B------:R1:W4:Y:S04]  /*7d10*/  SHFL.IDX PT, R21, R24, RZ, 0x1c1f ;  /* 0x001c1fff18157589 */ /* 0x00032800000e0000 */
[----:B------:R1:W0:Y:S02]  /*7d20*/  SHFL.IDX PT, R14, R27, RZ, 0x1c1f ;  /* 0x001c1fff1b0e7589 */ /* 0x00022400000e0000 */
.L_x_10697:
        /* <DEDUP_REMOVED lines=8> */
[----:B------:R-:W-:-:S02]  /*7db0*/  CS2R R10, SRZ ;  /* 0x00000000000a7805 */ /* 0x000fc4000001ff00 */
[----:B------:R-:W-:-:S05]  /*7dc0*/  LOP3.LUT R5, R4, 0xfffffffe, RZ, 0xc0, !PT ;  /* 0xfffffffe04057812 */ /* 0x000fca00078ec0ff */
[----:B------:R-:W-:Y:S01]  /*7dd0*/  IMAD.IADD R3, R226, 0x1, -R5 ;  /* 0x00000001e2037824 */ /* 0x000fe200078e0a05 */
[----:B------:R-:W-:-:S04]  /*7de0*/  CS2R R4, SRZ ;  /* 0x0000000000047805 */ /* 0x000fc8000001ff00 */
[----:B------:R-:W-:Y:S01]  /*7df0*/  SHF.L.U32 R29, R3, 0x1f, RZ ;  /* 0x0000001f031d7819 */ /* 0x000fe200000006ff */
[----:B------:R-:W-:Y:S06]  /*7e00*/  @P0 BRA `(.L_x_10452) ;  /* 0x0000000000340947 */ /* 0x000fec0003800000 */
[----:B------:R-:W-:Y:S01]  /*7e10*/  ULDC UR4, c[0x0][0x3f4] ;  /* 0x0000fd0000047ab9 */ /* 0x000fe20000000800 */
[C---:B------:R-:W-:Y:S01]  /*7e20*/  IMAD.SHL.U32 R15, R16.reuse, 0x2, RZ ;  /* 0x00000002100f7824 */ /* 0x040fe200078e00ff */
[----:B------:R-:W-:Y:S02]  /*7e30*/  ISETP.GE.AND P2, PT, R16, UR4, PT ;  /* 0x0000000410007c0c */ /* 0x000fe4000bf46270 */
[----:B------:R-:W-:Y:S02]  /*7e40*/  SHF.R.S32.HI R5, RZ, 0x1f, R16 ;  /* 0x0000001fff057819 */ /* 0x000fe40000011410 */
[-C--:B---3--:R-:W-:Y:S02]  /*7e50*/  IADD3 R12, P0, R20, R15.reuse, RZ ;  /* 0x0000000f140c7210 */ /* 0x088fe40007f1e0ff */
[----:B------:R-:W-:Y:S02]  /*7e60*/  SHF.L.U64.HI R4, R16, 0x1, R5 ;  /* 0x0000000110047819 */ /* 0x000fe40000010205 */
[----:B0-----:R-:W-:-:S03]  /*7e70*/  IADD3 R14, P1, R14, R15, RZ ;  /* 0x0000000f0e0e7210 */ /* 0x001fc60007f3e0ff */
[--C-:B--2---:R-:W-:Y:S02]  /*7e80*/  IMAD.X R13, R0, 0x1, R4.reuse, P0 ;  /* 0x00000001000d7824 */ /* 0x104fe400000e0604 */
[----:B----4-:R-:W-:Y:S01]  /*7e90*/  IMAD.X R15, R21, 0x1, R4, P1 ;  /* 0x00000001150f7824 */ /* 0x010fe200008e0604 */
[----:B------:R-:W-:Y:S01]  /*7ea0*/  CS2R R4, SRZ ;  /* 0x0000000000047805 */ /* 0x000fe2000001ff00 */
[----:B------:R-:W-:Y:S06]  /*7eb0*/  @P2 BRA `(.L_x_10452) ;  /* 0x0000000000082947 */ /* 0x000fec0003800000 */
[----:B------:R0:W5:Y:S04]  /*7ec0*/  LD.E.128 R4, desc[UR60][R12.64] ;  /* 0x0000003c0c047980 */ /* 0x000168000c101d00 */
[----:B------:R0:W5:Y:S02]  /*7ed0*/  LD.E.128 R8, desc[UR60][R14.64] ;  /* 0x0000003c0e087980 */ /* 0x000164000c101d00 */
.L_x_10452:
[----:B------:R-:W-:Y:S05]  /*7ee0*/  BSYNC B1 ;  /* 0x0000000000017941 */ /* 0x000fea0003800000 */
.L_x_10451:
[----:B------:R-:W3:Y:S01]  /*7ef0*/  SYNCS.PHASECHK.TRANS64.TRYWAIT P1, [R18+URZ+0x32400], R29 ;  /* 0x0324001d120075a7 */ /* 0x000ee2000802017f */
[----:B--2---:R-:W-:Y:S01]  /*7f00*/  IMAD R0, R41, -0x80, R154 ;  /* 0xffffff8029007824 */ /* 0x004fe200078e029a */
[----:B-----5:R-:W-:Y:S01]  /*7f10*/  SHF.R.U64 R26, R4, 0x10, R5 ;  /* 0x00000010041a7819 */ /* 0x020fe20000001205 */
[----:B0-----:R-:W-:Y:S01]  /*7f20*/  IMAD.MOV.U32 R13, RZ, RZ, R4 ;  /* 0x000000ffff0d7224 */ /* 0x001fe200078e0004 */
[----:B------:R-:W-:Y:S01]  /*7f30*/  SHF.R.U64 R4, R8, 0x10, R9 ;  /* 0x0000001008047819 */ /* 0x000fe20000001209 */
[----:B----4-:R-:W-:Y:S01]  /*7f40*/  IMAD.MOV.U32 R21, RZ, RZ, R8 ;  /* 0x000000ffff157224 */ /* 0x010fe200078e0008 */
[----:B------:R-:W-:Y:S01]  /*7f50*/  SHF.R.U64 R31, R6, 0x10, R7 ;  /* 0x00000010061f7819 */ /* 0x000fe20000001207 */
[----:B------:R-:W-:Y:S01]  /*7f60*/  IMAD.MOV.U32 R14, RZ, RZ, R6 ;  /* 0x000000ffff0e7224 */ /* 0x000fe200078e0006 */
[----:B------:R-:W-:Y:S01]  /*7f70*/  VIMNMX R8, R0, 0x80, PT ;  /* 0x0000008000087848 */ /* 0x000fe20003fe0100 */
[--C-:B------:R-:W-:Y:S01]  /*7f80*/  IMAD.MOV.U32 R24, RZ, RZ, R5.reuse ;  /* 0x000000ffff187224 */ /* 0x100fe200078e0005 */
[----:B------:R-:W-:Y:S01]  /*7f90*/  SHF.R.U32.HI R33, RZ, 0x10, R5 ;  /* 0x00000010ff217819 */ /* 0x000fe20000011605 */
[--C-:B------:R-:W-:Y:S01]  /*7fa0*/  IMAD.MOV.U32 R15, RZ, RZ, R7.reuse ;  /* 0x000000ffff0f7224 */ /* 0x100fe200078e0007 */
[----:B------:R-:W-:Y:S01]  /*7fb0*/  SHF.R.U32.HI R6, RZ, 0x10, R7 ;  /* 0x00000010ff067819 */ /* 0x000fe20000011607 */
[--C-:B------:R-:W-:Y:S01]  /*7fc0*/  IMAD.MOV.U32 R12, RZ, RZ, R9.reuse ;  /* 0x000000ffff0c7224 */ /* 0x100fe200078e0009 */
[----:B-1----:R-:W-:Y:S01]  /*7fd0*/  ISETP.GE.AND P0, PT, R16, R27, PT ;  /* 0x0000001b1000720c */ /* 0x002fe20003f06270 */
[----:B---3--:R-:W-:Y:S01]  /*7fe0*/  IMAD.MOV.U32 R20, RZ, RZ, R10 ;  /* 0x000000ffff147224 */ /* 0x008fe200078e000a */
        /* <DEDUP_REMOVED lines=16> */
.L_x_10698:
[----:B------:R-:W-:Y:S05]  /*80f0*/  BSYNC B1 ;  /* 0x0000000000017941 */ /* 0x000fea0003800000 */
.L_x_10453:
[----:B------:R-:W-:Y:S04]  /*8100*/  BSSY B1, `(.L_x_10455) ;  /* 0x000005a000017945 */ /* 0x000fe80003800000 */
[----:B------:R-:W-:Y:S05]  /*8110*/  @P2 BRA `(.L_x_10456) ;  /* 0x0000000400602947 */ /* 0x000fea0003800000 */
[----:B------:R-:W-:Y:S01]  /*8120*/  IMAD.SHL.U32 R4, R30, 0x40, RZ ;  /* 0x000000401e047824 */ /* 0x000fe200078e00ff */
[----:B------:R-:W-:Y:S01]  /*8130*/  LOP3.LUT R37, R20, 0xffff0000, RZ, 0xc0, !PT ;  /* 0xffff000014257812 */ /* 0x000fe200078ec0ff */
[----:B------:R-:W-:Y:S02]  /*8140*/  IMAD.IADD R6, R16, 0x1, R27 ;  /* 0x0000000110067824 */ /* 0x000fe400078e021b */
[----:B------:R-:W-:Y:S01]  /*8150*/  IMAD.U32 R38, R20, 0x10000, RZ ;  /* 0x0001000014267824 */ /* 0x000fe200078e00ff */
[----:B------:R-:W-:Y:S01]  /*8160*/  LOP3.LUT R7, R4, 0x1c0, RZ, 0xc0, !PT ;  /* 0x000001c004077812 */ /* 0x000fe200078ec0ff */
[----:B------:R-:W-:Y:S02]  /*8170*/  IMAD.U32 R36, R14, 0x10000, RZ ;  /* 0x000100000e247824 */ /* 0x000fe400078e00ff */
[----:B------:R-:W-:Y:S01]  /*8180*/  IMAD.U32 R35, R21, 0x10000, RZ ;  /* 0x0001000015237824 */ /* 0x000fe200078e00ff */
[----:B------:R-:W-:Y:S02]  /*8190*/  SHF.R.U32.HI R9, RZ, 0x3, R7 ;  /* 0x00000003ff097819 */ /* 0x000fe40000011607 */
[----:B------:R-:W-:-:S02]  /*81a0*/  LOP3.LUT R6, R7, 0x38, R6, 0xf8, !PT ;  /* 0x0000003807067812 */ /* 0x000fc400078ef806 */
        /* <DEDUP_REMOVED lines=13> */
[C---:B0-----:R-:W-:Y:S02]  /*8280*/  IMAD.U32 R29, R6.reuse, 0x10000, RZ ;  /* 0x00010000061d7824 */ /* 0x041fe400078e00ff */
[C---:B------:R-:W-:Y:S01]  /*8290*/  FMUL.FTZ R40, R33.reuse, R38 ;  /* 0x0000002621287220 */ /* 0x040fe20000410000 */
[-C--:B------:R-:W-:Y:S01]  /*82a0*/  FMUL.FTZ R42, R33, R36.reuse ;  /* 0x00000024212a7220 */ /* 0x080fe20000410000 */
[----:B------:R-:W-:Y:S01]  /*82b0*/  LOP3.LUT R6, R6, 0xffff0000, RZ, 0xc0, !PT ;  /* 0xffff000006067812 */ /* 0x000fe200078ec0ff */
[----:B------:R-:W-:Y:S01]  /*82c0*/  FMUL.FTZ R39, R10, R37 ;  /* 0x000000250a277220 */ /* 0x000fe20000410000 */
[----:B------:R-:W-:Y:S01]  /*82d0*/  LOP3.LUT R33, R14, 0xffff0000, RZ, 0xc0, !PT ;  /* 0xffff00000e217812 */ /* 0x000fe200078ec0ff */
[C---:B------:R-:W-:Y:S01]  /*82e0*/  FFMA.FTZ R40, R29.reuse, R36, -R40 ;  /* 0x000000241d287223 */ /* 0x040fe20000010828 */
[----:B------:R-:W-:Y:S01]  /*82f0*/  FFMA.FTZ R42, R29, R38, R42 ;  /* 0x000000261d2a7223 */ /* 0x000fe2000001002a */
[----:B------:R-:W-:-:S02]  /*8300*/  IMAD.U32 R29, R13, 0x10000, RZ ;  /* 0x000100000d1d7824 */ /* 0x000fc400078e00ff */
[-C--:B------:R-:W-:Y:S01]  /*8310*/  FFMA.FTZ R45, R6, R33.reuse, -R39 ;  /* 0x00000021062d7223 */ /* 0x080fe20000010827 */
[----:B------:R-:W-:Y:S02]  /*8320*/  IMAD.U32 R26, R4, 0x10000, RZ ;  /* 0x00010000041a7824 */ /* 0x000fe400078e00ff */
[----:B------:R-:W-:Y:S01]  /*8330*/  FMUL.FTZ R41, R10, R33 ;  /* 0x000000210a297220 */ /* 0x000fe20000410000 */
[----:B------:R-:W-:Y:S01]  /*8340*/  FMUL.FTZ R39, R31, R35 ;  /* 0x000000231f277220 */ /* 0x000fe20000410000 */
[----:B------:R-:W-:Y:S01]  /*8350*/  LOP3.LUT R33, R21, 0xffff0000, RZ, 0xc0, !PT ;  /* 0xffff000015217812 */ /* 0x000fe200078ec0ff */
[-C--:B------:R-:W-:Y:S01]  /*8360*/  FMUL.FTZ R10, R31, R29.reuse ;  /* 0x0000001d1f0a7220 */ /* 0x080fe20000410000 */
[----:B------:R-:W-:Y:S01]  /*8370*/  LOP3.LUT R4, R4, 0xffff0000, RZ, 0xc0, !PT ;  /* 0xffff000004047812 */ /* 0x000fe200078ec0ff */
[----:B------:R-:W-:Y:S01]  /*8380*/  FFMA.FTZ R39, R26, R29, -R39 ;  /* 0x0000001d1a277223 */ /* 0x000fe20000010827 */
[----:B------:R-:W-:Y:S01]  /*8390*/  FFMA.FTZ R47, R6, R37, R41 ;  /* 0x00000025062f7223 */ /* 0x000fe20000010029 */
[----:B------:R-:W-:Y:S01]  /*83a0*/  LOP3.LUT R29, R13, 0xffff0000, RZ, 0xc0, !PT ;  /* 0xffff00000d1d7812 */ /* 0x000fe200078ec0ff */
[----:B------:R-:W-:Y:S01]  /*83b0*/  FFMA.FTZ R26, R26, R35, R10 ;  /* 0x000000231a1a7223 */ /* 0x000fe2000001000a */
[----:B------:R-:W-:-:S02]  /*83c0*/  IMAD.U32 R32, R9, 0x10000, RZ ;  /* 0x0001000009207824 */ /* 0x000fc400078e00ff */
[----:B------:R-:W-:Y:S01]  /*83d0*/  FMUL.FTZ R37, R8, R33 ;  /* 0x0000002108257220 */ /* 0x000fe20000410000 */
[----:B------:R-:W-:Y:S02]  /*83e0*/  IMAD.U32 R35, R12, 0x10000, RZ ;  /* 0x000100000c237824 */ /* 0x000fe400078e00ff */
[-C--:B------:R-:W-:Y:S01]  /*83f0*/  FMUL.FTZ R41, R8, R29.reuse ;  /* 0x0000001d08297220 */ /* 0x080fe20000410000 */
[----:B------:R-:W-:Y:S02]  /*8400*/  IMAD.U32 R28, R5, 0x10000, RZ ;  /* 0x00010000051c7824 */ /* 0x000fe400078e00ff */
[----:B------:R-:W-:Y:S01]  /*8410*/  FFMA.FTZ R36, R4, R29, -R37 ;  /* 0x0000001d04247223 */ /* 0x000fe20000010825 */
[----:B------:R-:W-:Y:S02]  /*8420*/  IMAD.U32 R31, R24, 0x10000, RZ ;  /* 0x00010000181f7824 */ /* 0x000fe400078e00ff */
[----:B------:R-:W-:Y:S01]  /*8430*/  FMUL.FTZ R43, R32, R35 ;  /* 0x00000023202b7220 */ /* 0x000fe20000410000 */
[----:B------:R-:W-:-:S02]  /*8440*/  IMAD.U32 R34, R11, 0x10000, RZ ;  /* 0x000100000b227824 */ /* 0x000fc400078e00ff */
[----:B------:R-:W-:Y:S01]  /*8450*/  FFMA.FTZ R41, R4, R33, R41 ;  /* 0x0000002104297223 */ /* 0x000fe20000010029 */
[----:B------:R-:W-:Y:S02]  /*8460*/  IMAD.U32 R37, R0, 0x10000, RZ ;  /* 0x0001000000257824 */ /* 0x000fe400078e00ff */
[-C--:B------:R-:W-:Y:S01]  /*8470*/  FMUL.FTZ R32, R32, R31.reuse ;  /* 0x0000001f20207220 */ /* 0x080fe20000410000 */
        /* <DEDUP_REMOVED lines=34> */
.L_x_10456:
[----:B------:R-:W-:Y:S05]  /*86a0*/  BSYNC B1 ;  /* 0x0000000000017941 */ /* 0x000fea0003800000 */
.L_x_10455:
[----:B------:R-:W-:Y:S05]  /*86b0*/  @P0 BRA `(.L_x_10447) ;  /* 0x00000004004c0947 */ /* 0x000fea0003800000 */
[----:B------:R-:W2:Y:S01]  /*86c0*/  LDL R45, [R1+0x90] ;  /* 0x00009000012d7983 */ /* 0x000ea20000100800 */
[----:B-1----:R-:W-:Y:S01]  /*86d0*/  IMAD.IADD R4, R16, 0x1, R27 ;  /* 0x0000000110047824 */ /* 0x002fe200078e021b */
[----:B------:R-:W-:-:S04]  /*86e0*/  SHF.R.U32.HI R5, RZ, 0x3, R213 ;  /* 0x00000003ff057819 */ /* 0x000fc800000116d5 */
[----:B------:R-:W-:-:S04]  /*86f0*/  LOP3.LUT R4, R213, 0x38, R4, 0xf8, !PT ;  /* 0x00000038d5047812 */ /* 0x000fc800078ef804 */
[----:B------:R-:W-:-:S05]  /*8700*/  LOP3.LUT R4, R4, R5, RZ, 0x3c, !PT ;  /* 0x0000000504047212 */ /* 0x000fca00078e3cff */
[----:B------:R-:W-:-:S04]  /*8710*/  IMAD.IADD R9, R217, 0x1, R4 ;  /* 0x00000001d9097824 */ /* 0x000fc800078e0204 */
[----:B------:R-:W-:-:S05]  /*8720*/  IMAD R26, R9, 0x2, R18 ;  /* 0x00000002091a7824 */ /* 0x000fca00078e0212 */
[----:B------:R-:W1:Y:S01]  /*8730*/  LDS.128 R8, [R26+0x18400] ;  /* 0x018400001a087984 */ /* 0x000e620000000c00 */
[----:B------:R-:W-:Y:S02]  /*8740*/  IMAD.U32 R37, R21, 0x10000, RZ ;  /* 0x0001000015257824 */ /* 0x000fe400078e00ff */
[----:B------:R-:W-:Y:S01]  /*8750*/  IMAD.U32 R35, R13, 0x10000, RZ ;  /* 0x000100000d237824 */ /* 0x000fe200078e00ff */
[----:B------:R-:W-:Y:S01]  /*8760*/  LOP3.LUT R44, R21, 0xffff0000, RZ, 0xc0, !PT ;  /* 0xffff0000152c7812 */ /* 0x000fe200078ec0ff */
[----:B------:R-:W-:Y:S01]  /*8770*/  IMAD.U32 R46, R12, 0x10000, RZ ;  /* 0x000100000c2e7824 */ /* 0x000fe200078e00ff */
[----:B------:R-:W-:Y:S01]  /*8780*/  LOP3.LUT R40, R13, 0xffff0000, RZ, 0xc0, !PT ;  /* 0xffff00000d287812 */ /* 0x000fe200078ec0ff */
[----:B------:R-:W-:Y:S01]  /*8790*/  IMAD.U32 R42, R24, 0x10000, RZ ;  /* 0x00010000182a7824 */ /* 0x000fe200078e00ff */
[----:B------:R-:W-:Y:S02]  /*87a0*/  LOP3.LUT R41, R12, 0xffff0000, RZ, 0xc0, !PT ;  /* 0xffff00000c297812 */ /* 0x000fe400078ec0ff */
[----:B------:R-:W-:-:S02]  /*87b0*/  LOP3.LUT R43, R0, 0xffff0000, RZ, 0xc0, !PT ;  /* 0xffff0000002b7812 */ /* 0x000fc400078ec0ff */
[----:B------:R-:W-:Y:S01]  /*87c0*/  LOP3.LUT R39, R24, 0xffff0000, RZ, 0xc0, !PT ;  /* 0xffff000018277812 */ /* 0x000fe200078ec0ff */
[C---:B-1----:R-:W-:Y:S01]  /*87d0*/  IMAD.U32 R31, R8.reuse, 0x10000, RZ ;  /* 0x00010000081f7824 */ /* 0x042fe200078e00ff */
[----:B------:R-:W-:Y:S01]  /*87e0*/  LOP3.LUT R8, R8, 0xffff0000, RZ, 0xc0, !PT ;  /* 0xffff000008087812 */ /* 0x000fe200078ec0ff */
[----:B------:R-:W-:Y:S02]  /*87f0*/  IMAD.U32 R32, R9, 0x10000, RZ ;  /* 0x0001000009207824 */ /* 0x000fe400078e00ff */
[-C--:B------:R-:W-:Y:S01]  /*8800*/  FMUL.FTZ R36, R37, R31.reuse ;  /* 0x0000001f25247220 */ /* 0x080fe20000410000 */
[----:B------:R-:W-:Y:S01]  /*8810*/  FMUL.FTZ R38, R35, R31 ;  /* 0x0000001f23267220 */ /* 0x000fe20000410000 */
[-C--:B------:R-:W-:Y:S01]  /*8820*/  FMUL.FTZ R13, R44, R8.reuse ;  /* 0x000000082c0d7220 */ /* 0x080fe20000410000 */
[----:B------:R-:W-:Y:S01]  /*8830*/  FMUL.FTZ R21, R40, R8 ;  /* 0x0000000828157220 */ /* 0x000fe20000410000 */
[----:B------:R-:W-:Y:S01]  /*8840*/  FMUL.FTZ R31, R42, R32 ;  /* 0x000000202a1f7220 */ /* 0x000fe20000410000 */
[C---:B------:R-:W-:Y:S01]  /*8850*/  IMAD.U32 R33, R10.reuse, 0x10000, RZ ;  /* 0x000100000a217824 */ /* 0x040fe200078e00ff */
[----:B------:R-:W-:Y:S01]  /*8860*/  LOP3.LUT R10, R10, 0xffff0000, RZ, 0xc0, !PT ;  /* 0xffff00000a0a7812 */ /* 0x000fe200078ec0ff */
[----:B------:R-:W-:Y:S01]  /*8870*/  IMAD.U32 R34, R11, 0x10000, RZ ;  /* 0x000100000b227824 */ /* 0x000fe200078e00ff */
[----:B------:R-:W-:-:S02]  /*8880*/  LOP3.LUT R9, R9, 0xffff0000, RZ, 0xc0, !PT ;  /* 0xffff000009097812 */ /* 0x000fc400078ec0ff */
[----:B------:R-:W-:Y:S01]  /*8890*/  LOP3.LUT R11, R11, 0xffff0000, RZ, 0xc0, !PT ;  /* 0xffff00000b0b7812 */ /* 0x000fe200078ec0ff */
[----:B--2---:R-:W1:Y:S02]  /*88a0*/  LDS.128 R4, [R45+0x18400] ;  /* 0x018400002d047984 */ /* 0x004e640000000c00 */
[C---:B-1----:R-:W-:Y:S01]  /*88b0*/  IMAD.U32 R27, R4.reuse, 0x10000, RZ ;  /* 0x00010000041b7824 */ /* 0x042fe200078e00ff */
[----:B------:R-:W-:Y:S01]  /*88c0*/  LOP3.LUT R4, R4, 0xffff0000, RZ, 0xc0, !PT ;  /* 0xffff000004047812 */ /* 0x000fe200078ec0ff */
[----:B------:R-:W-:Y:S02]  /*88d0*/  IMAD.U32 R28, R5, 0x10000, RZ ;  /* 0x00010000051c7824 */ /* 0x000fe400078e00ff */
[-C--:B------:R-:W-:Y:S01]  /*88e0*/  FFMA.FTZ R36, R35, R27.reuse, -R36 ;  /* 0x0000001b23247223 */ /* 0x080fe20000010824 */
[----:B------:R-:W-:Y:S01]  /*88f0*/  FFMA.FTZ R38, R37, R27, R38 ;  /* 0x0000001b25267223 */ /* 0x000fe20000010026 */
[----:B------:R-:W-:Y:S01]  /*8900*/  FMUL.FTZ R27, R46, R32 ;  /* 0x000000202e1b7220 */ /* 0x000fe20000410000 */
[----:B------:R-:W-:-:S02]  /*8910*/  IMAD.U32 R37, R20, 0x10000, RZ ;  /* 0x0001000014257824 */ /* 0x000fc400078e00ff */
[-C--:B------:R-:W-:Y:S01]  /*8920*/  FFMA.FTZ R13, R40, R4.reuse, -R13 ;  /* 0x00000004280d7223 */ /* 0x080fe2000001080d */
[----:B------:R-:W-:Y:S02]  /*8930*/  IMAD.U32 R35, R14, 0x10000, RZ ;  /* 0x000100000e237824 */ /* 0x000fe400078e00ff */
[----:B------:R-:W-:Y:S01]  /*8940*/  FFMA.FTZ R21, R44, R4, R21 ;  /* 0x000000042c157223 */ /* 0x000fe20000010015 */
[-C--:B------:R-:W-:Y:S01]  /*8950*/  FFMA.FTZ R27, R42, R28.reuse, -R27 ;  /* 0x0000001c2a1b7223 */ /* 0x080fe2000001081b */
[----:B------:R-:W-:Y:S01]  /*8960*/  FFMA.FTZ R31, R46, R28, R31 ;  /* 0x0000001c2e1f7223 */ /* 0x000fe2000001001f */
[----:B0-----:R-:W-:Y:S02]  /*8970*/  IMAD.U32 R29, R6, 0x10000, RZ ;  /* 0x00010000061d7824 */ /* 0x001fe400078e00ff */
[-C--:B------:R-:W-:Y:S01]  /*8980*/  FMUL.FTZ R4, R37, R33.reuse ;  /* 0x0000002125047220 */ /* 0x080fe20000410000 */
[----:B------:R-:W-:Y:S02]  /*8990*/  LOP3.LUT R28, R14, 0xffff0000, RZ, 0xc0, !PT ;  /* 0xffff00000e1c7812 */ /* 0x000fe400078ec0ff */
[----:B------:R-:W-:Y:S01]  /*89a0*/  LOP3.LUT R20, R20, 0xffff0000, RZ, 0xc0, !PT ;  /* 0xffff000014147812 */ /* 0x000fe200078ec0ff */
[----:B------:R-:W-:Y:S01]  /*89b0*/  FMUL.FTZ R14, R35, R33 ;  /* 0x00000021230e7220 */ /* 0x000fe20000410000 */
[----:B------:R-:W-:-:S02]  /*89c0*/  IMAD.U32 R32, R0, 0x10000, RZ ;  /* 0x0001000000207824 */ /* 0x000fc400078e00ff */
[-C--:B------:R-:W-:Y:S01]  /*89d0*/  FFMA.FTZ R8, R35, R29.reuse, -R4 ;  /* 0x0000001d23087223 */ /* 0x080fe20000010804 */
[----:B------:R-:W-:Y:S01]  /*89e0*/  LOP3.LUT R6, R6, 0xffff0000, RZ, 0xc0, !PT ;  /* 0xffff000006067812 */ /* 0x000fe200078ec0ff */
[-C--:B------:R-:W-:Y:S01]  /*89f0*/  FMUL.FTZ R33, R20, R10.reuse ;  /* 0x0000000a14217220 */ /* 0x080fe20000410000 */
[----:B------:R-:W-:Y:S01]  /*8a00*/  FMUL.FTZ R35, R28, R10 ;  /* 0x0000000a1c237220 */ /* 0x000fe20000410000 */
[----:B------:R-:W-:Y:S02]  /*8a10*/  IMAD.U32 R4, R15, 0x10000, RZ ;  /* 0x000100000f047824 */ /* 0x000fe400078e00ff */
[----:B------:R-:W-:Y:S01]  /*8a20*/  FFMA.FTZ R10, R37, R29, R14 ;  /* 0x0000001d250a7223 */ /* 0x000fe2000001000e */
[----:B------:R-:W-:Y:S02]  /*8a30*/  IMAD.U32 R30, R7, 0x10000, RZ ;  /* 0x00010000071e7824 */ /* 0x000fe400078e00ff */
[----:B------:R-:W-:Y:S01]  /*8a40*/  FMUL.FTZ R29, R32, R34 ;  /* 0x00000022201d7220 */ /* 0x000fe20000410000 */
[----:B------:R-:W-:Y:S01]  /*8a50*/  LOP3.LUT R15, R15, 0xffff0000, RZ, 0xc0, !PT ;  /* 0xffff00000f0f7812 */ /* 0x000fe200078ec0ff */
[-C--:B------:R-:W-:Y:S01]  /*8a60*/  FFMA.FTZ R33, R28, R6.reuse, -R33 ;  /* 0x000000061c217223 */ /* 0x080fe20000010821 */
[----:B------:R-:W-:Y:S01]  /*8a70*/  LOP3.LUT R5, R5, 0xffff0000, RZ, 0xc0, !PT ;  /* 0xffff000005057812 */ /* 0x000fe200078ec0ff */
[----:B------:R-:W-:Y:S01]  /*8a80*/  FFMA.FTZ R35, R20, R6, R35 ;  /* 0x0000000614237223 */ /* 0x000fe20000010023 */
[----:B------:R-:W-:Y:S01]  /*8a90*/  LOP3.LUT R7, R7, 0xffff0000, RZ, 0xc0, !PT ;  /* 0xffff000007077812 */ /* 0x000fe200078ec0ff */
        /* <DEDUP_REMOVED lines=21> */
.L_x_10447:
[----:B------:R-:W-:Y:S05]  /*8bf0*/  BSYNC B0 ;  /* 0x0000000000007941 */ /* 0x000fea0003800000 */
.L_x_10436:
        /* <DEDUP_REMOVED lines=8> */
.L_x_10433:
[----:B--23--:R-:W2:Y:S01]  /*8c80*/  LDL R0, [R1+0x5c] ;  /* 0x00005c0001007983 */ /* 0x00cea20000100800 */
[----:B-1----:R-:W1:Y:S02]  /*8c90*/  S2R R4, SR_TID.X ;  /* 0x0000000000047919 */ /* 0x002e640000002100 */
[----:B-1----:R-:W-:-:S05]  /*8ca0*/  SHF.R.U32.HI R4, RZ, 0x7, R4 ;  /* 0x00000007ff047819 */ /* 0x002fca0000011604 */
[----:B------:R-:W-:Y:S01]  /*8cb0*/  VIADD R10, R4, 0x8 ;  /* 0x00000008040a7836 */ /* 0x000fe20000000000 */
[----:B--2---:R-:W-:-:S13]  /*8cc0*/  R2UR UR4, R0 ;  /* 0x00000000000472ca */ /* 0x004fda00000e0000 */
[----:B------:R-:W-:Y:S01]  /*8cd0*/  IMAD.U32 R0, RZ, RZ, UR4 ;  /* 0x00000004ff007e24 */ /* 0x000fe2000f8e00ff */
[----:B------:R-:W-:Y:S05]  /*8ce0*/  WARPSYNC.ALL ;  /* 0x0000000000007948 */ /* 0x000fea0003800000 */
[----:B------:R1:W-:Y:S01]  /*8cf0*/  BAR.SYNC.DEFER_BLOCKING R10, 0x100 ;  /* 0x0004000a0000751d */ /* 0x0003e20000010000 */
[----:B------:R-:W-:-:S13]  /*8d00*/  ISETP.NE.AND P0, PT, R0, 0x3, PT ;  /* 0x000000030000780c */ /* 0x000fda0003f05270 */
[----:B-1----:R-:W-:Y:S05]  /*8d10*/  @!P0 BRA `(.L_x_10457) ;  /* 0x0000000000048947 */ /* 0x002fea0003800000 */
[----:B------:R-:W-:Y:S01]  /*8d20*/  BPT.TRAP 0x1 ;  /* 0x000000040000795c */ /* 0x000fe20000300000 */
.L_x_10457:
[----:B------:R-:W-:Y:S01]  /*8d30*/  IMAD R0, R200, 0x8, R18 ;  /* 0x00000008c8007824 */ /* 0x000fe200078e0212 */
[----:B------:R-:W-:-:S04]  /*8d40*/  SHF.L.U32 R11, R204, 0x1f, RZ ;  /* 0x0000001fcc0b7819 */ /* 0x000fc800000006ff */
[----:B------:R1:W2:Y:S01]  /*8d50*/  SYNCS.PHASECHK.TRANS64.TRYWAIT P1, [R0+URZ+0x32430], R11 ;  /* 0x0324300b000075a7 */ /* 0x0002a2000802017f */
[----:B------:R-:W-:Y:S05]  /*8d60*/  @!P0 BRA `(.L_x_10458) ;  /* 0x0000000000048947 */ /* 0x000fea0003800000 */
[----:B------:R-:W-:Y:S01]  /*8d70*/  BPT.TRAP 0x1 ;  /* 0x000000040000795c */ /* 0x000fe20000300000 */
.L_x_10458:
[----:B------:R-:W-:Y:S01]  /*8d80*/  VIADD R5, R18, 0x1c400 ;  /* 0x0001c40012057836 */ /* 0x000fe20000000000 */
[----:B------:R-:W-:-:S04]  /*8d90*/  LOP3.LUT R4, R25, 0x10000, RZ, 0xfc, !PT ;  /* 0x0001000019047812 */ /* 0x000fc800078efcff */
[----:B------:R-:W-:-:S04]  /*8da0*/  SHF.R.U32.HI R5, RZ, 0x4, R5 ;  /* 0x00000004ff057819 */ /* 0x000fc80000011605 */
[----:B------:R-:W-:-:S04]  /*8db0*/  LOP3.LUT R5, R5, 0x3fff, RZ, 0xc0, !PT ;  /* 0x00003fff05057812 */ /* 0x000fc800078ec0ff */
[----:B------:R-:W-:Y:S01]  /*8dc0*/  LOP3.LUT R214, R5, 0x10000, RZ, 0xfc, !PT ;  /* 0x0001000005d67812 */ /* 0x000fe200078efcff */
[----:B------:R-:W-:Y:S01]  /*8dd0*/  IMAD.MOV.U32 R5, RZ, RZ, 0x40000040 ;  /* 0x40000040ff057424 */ /* 0x000fe200078e00ff */
[----:B--2---:R-:W-:Y:S06]  /*8de0*/  @P1 BRA `(.L_x_10459) ;  /* 0x0000000000081947 */ /* 0x004fec0003800000 */
[----:B------:R-:W2:Y:S02]  /*8df0*/  SYNCS.PHASECHK.TRANS64.TRYWAIT P1, [R0+URZ+0x32430], R11 ;  /* 0x0324300b000075a7 */ /* 0x000ea4000802017f */
[----:B--2---:R-:W-:Y:S05]  /*8e00*/  @!P1 BRA `(.L_x_10460) ;  /* 0x0000014400a09947 */ /* 0x004fea0003800000 */
.L_x_10459:
[----:B------:R-:W-:Y:S01]  /*8e10*/  IMAD R6, R200, 0x300, R214 ;  /* 0x00000300c8067824 */ /* 0x000fe200078e02d6 */
[----:B------:R-:W-:Y:S05]  /*8e20*/  WARPSYNC.ALL ;  /* 0x0000000000007948 */ /* 0x000fea0003800000 */
[----:B------:R-:W-:Y:S01]  /*8e30*/  IMAD.MOV.U32 R7, RZ, RZ, 0x40000040 ;  /* 0x40000040ff077424 */ /* 0x000fe200078e00ff */
[C---:B------:R-:W-:Y:S01]  /*8e40*/  R2UR UR4, R4.reuse ;  /* 0x00000000040472ca */ /* 0x040fe200000e0000 */
[----:B0----5:R-:W-:Y:S01]  /*8e50*/  WARPGROUP.ARRIVE ;  /* 0x00000000000079c5 */ /* 0x021fe20000000000 */
        /* <DEDUP_REMOVED lines=11> */
[----:B------:R-:W-:Y:S02]  /*8f10*/  VIADD R14, R4, 0x6 ;  /* 0x00000006040e7836 */ /* 0x000fe40000000000 */
[----:B------:R-:W-:Y:S02]  /*8f20*/  IMAD.MOV.U32 R15, RZ, RZ, 0x40000040 ;  /* 0x40000040ff0f7424 */ /* 0x000fe400078e00ff */
[----:B------:R-:W-:Y:S01]  /*8f30*/  HGMMA.64x96x16.F32.BF16 R24, gdesc[UR4], RZ, !UPT, gsb0 ;  /* 0x01600000041879f0 */ /* 0x000fe2000c0018ff */
[----:B------:R-:W-:Y:S01]  /*8f40*/  R2UR UR4, R208 ;  /* 0x00000000d00472ca */ /* 0x000fe200000e0000 */
[----:B------:R-:W-:Y:S01]  /*8f50*/  IMAD.MOV.U32 R7, RZ, RZ, 0x40000040 ;  /* 0x40000040ff077424 */ /* 0x000fe200078e00ff */
[----:B------:R-:W-:Y:S02]  /*8f60*/  R2UR UR5, R209 ;  /* 0x00000000d10572ca */ /* 0x000fe400000e0000 */
[----:B------:R-:W-:Y:S01]  /*8f70*/  R2UR UR6, R8 ;  /* 0x00000000080672ca */ /* 0x000fe200000e0000 */
[----:B------:R-:W-:Y:S01]  /*8f80*/  VIADD R8, R6, 0x4 ;  /* 0x0000000406087836 */ /* 0x000fe20000000000 */
[----:B------:R-:W-:Y:S01]  /*8f90*/  R2UR UR7, R9 ;  /* 0x00000000090772ca */ /* 0x000fe200000e0000 */
[----:B------:R-:W-:-:S02]  /*8fa0*/  IMAD.MOV.U32 R9, RZ, RZ, 0x40000040 ;  /* 0x40000040ff097424 */ /* 0x000fc400078e00ff */
[----:B------:R-:W-:Y:S01]  /*8fb0*/  VIADD R6, R6, 0x6 ;  /* 0x0000000606067836 */ /* 0x000fe20000000000 */
[----:B------:R-:W-:Y:S02]  /*8fc0*/  WARPGROUP.DEPBAR.LE gsb0, 0x0 ;  /* 0x00008000000079c5 */ /* 0x000fe40000010000 */
[----:B------:R-:W-:-:S07]  /*8fd0*/  WARPGROUP.ARRIVE ;  /* 0x00000000000079c5 */ /* 0x000fce0000000000 */
        /* <DEDUP_REMOVED lines=8> */
[----:B------:R-:W-:Y:S02]  /*9060*/  R2UR UR4, R14 ;  /* 0x000000000e0472ca */ /* 0x000fe400000e0000 */
[----:B------:R-:W-:Y:S02]  /*9070*/  R2UR UR5, R15 ;  /* 0x000000000f0572ca */ /* 0x000fe400000e0000 */
[----:B------:R-:W-:Y:S02]  /*9080*/  R2UR UR6, R6 ;  /* 0x00000000060672ca */ /* 0x000fe400000e0000 */
[----:B------:R-:W-:Y:S01]  /*9090*/  R2UR UR7, R7 ;  /* 0x00000000070772ca */ /* 0x000fe200000e0000 */
[----:B------:R-:W-:Y:S02]  /*90a0*/  WARPGROUP.DEPBAR.LE gsb0, 0x0 ;  /* 0x00008000000079c5 */ /* 0x000fe40000010000 */
[----:B------:R-:W-:-:S10]  /*90b0*/  WARPGROUP.ARRIVE ;  /* 0x00000000000079c5 */ /* 0x000fd40000000000 */
[----:B------:R-:W-:Y:S03]  /*90c0*/  HGMMA.64x96x16.F32.BF16 R24, gdesc[UR4], R24, gsb0 ;  /* 0x01600000041879f0 */ /* 0x000fe60008001818 */
[----:B------:R-:W-:Y:S02]  /*90d0*/  WARPGROUP.DEPBAR.LE gsb0, 0x0 ;  /* 0x00008000000079c5 */ /* 0x000fe40000010000 */
[----:B------:R-:W0:Y:S02]  /*90e0*/  SYNCS.PHASECHK.TRANS64.TRYWAIT P1, [R18+URZ+0x32410], R3 ;  /* 0x03241003120075a7 */ /* 0x000e24000802017f */
[----:B0-----:R-:W-:Y:S05]  /*90f0*/  @!P1 BRA `(.L_x_10462) ;  /* 0x0000014000f89947 */ /* 0x001fea0003800000 */
.L_x_10699:
[----:B------:R-:W-:Y:S05]  /*9100*/  BSYNC B0 ;  /* 0x0000000000007941 */ /* 0x000fea0003800000 */
.L_x_10461:
[----:B------:R-:W-:Y:S05]  /*9110*/  @!P0 BRA `(.L_x_10463) ;  /* 0x0000000000048947 */ /* 0x000fea0003800000 */
[----:B------:R-:W-:Y:S01]  /*9120*/  BPT.TRAP 0x1 ;  /* 0x000000040000795c */ /* 0x000fe20000300000 */
.L_x_10463:
[----:B------:R3:W4:Y:S01]  /*9130*/  SYNCS.PHASECHK.TRANS64.TRYWAIT P2, [R0+URZ+0x32450], R11 ;  /* 0x0324500b000075a7 */ /* 0x000722000804017f */
[----:B------:R-:W-:Y:S05]  /*9140*/  @!P0 BRA `(.L_x_10464) ;  /* 0x0000000000048947 */ /* 0x000fea0003800000 */
[----:B------:R-:W-:Y:S01]  /*9150*/  BPT.TRAP 0x1 ;  /* 0x000000040000795c */ /* 0x000fe20000300000 */
.L_x_10464:
[----:B0-----:R-:W0:Y:S01]  /*9160*/  S2R R3, SR_TID.X ;  /* 0x0000000000037919 */ /* 0x001e220000002100 */
[----:B------:R-:W-:Y:S01]  /*9170*/  BSSY B0, `(.L_x_10465) ;  /* 0x0000006000007945 */ /* 0x000fe20003800000 */
[----:B0-----:R-:W-:-:S04]  /*9180*/  LOP3.LUT R3, R3, 0x7f, RZ, 0xc0, !PT ;  /* 0x0000007f03037812 */ /* 0x001fc800078ec0ff */
[----:B------:R-:W-:Y:S01]  /*9190*/  ISETP.NE.AND P1, PT, R3, RZ, PT ;  /* 0x000000ff0300720c */ /* 0x000fe20003f25270 */
[----:B----4-:R-:W-:-:S12]  /*91a0*/  @P2 BRA `(.L_x_10466) ;  /* 0x0000000000082947 */ /* 0x010fd80003800000 */
[----:B------:R-:W0:Y:S02]  /*91b0*/  SYNCS.PHASECHK.TRANS64.TRYWAIT P2, [R0+URZ+0x32450], R11 ;  /* 0x0324500b000075a7 */ /* 0x000e24000804017f */
[----:B0-----:R-:W-:Y:S05]  /*91c0*/  @!P2 BRA `(.L_x_10467) ;  /* 0x0000014000d8a947 */ /* 0x001fea0003800000 */
.L_x_10466:
[----:B------:R-:W-:Y:S05]  /*91d0*/  BSYNC B0 ;  /* 0x0000000000007941 */ /* 0x000fea0003800000 */
.L_x_10465:
[----:B------:R-:W-:Y:S05]  /*91e0*/  WARPSYNC.ALL ;  /* 0x0000000000007948 */ /* 0x000fea0003800000 */
[----:B------:R-:W-:Y:S01]  /*91f0*/  R2UR UR5, R18 ;  /* 0x00000000120572ca */ /* 0x000fe200000e0000 */
[----:B------:R-:W-:Y:S01]  /*9200*/  IMAD R72, R72, 0x2000, R18 ;  /* 0x0000200048487824 */ /* 0x000fe200078e0212 */
[----:B------:R-:W-:Y:S01]  /*9210*/  WARPGROUP.ARRIVE ;  /* 0x00000000000079c5 */ /* 0x000fe20000000000 */
[----:B------:R-:W-:Y:S01]  /*9220*/  IMAD.MOV.U32 R7, RZ, RZ, 0xc00 ;  /* 0x00000c00ff077424 */ /* 0x000fe200078e00ff */
[----:B------:R-:W-:Y:S01]  /*9230*/  UMOV UR9, 0x40000040 ;  /* 0x4000004000097882 */ /* 0x000fe20000000000 */
[----:B------:R-:W-:Y:S01]  /*9240*/  IMAD.MOV.U32 R9, RZ, RZ, 0x40000040 ;  /* 0x40000040ff097424 */ /* 0x000fe200078e00ff */
[----:B------:R-:W-:Y:S01]  /*9250*/  R2UR UR4, R72 ;  /* 0x00000000480472ca */ /* 0x000fe200000e0000 */
[----:B------:R-:W-:Y:S01]  /*9260*/  IMAD.U32 R13, RZ, RZ, UR9 ;  /* 0x00000009ff0d7e24 */ /* 0x000fe2000f8e00ff */
[----:B------:R-:W-:Y:S01]  /*9270*/  UMOV UR53, 0x40000040 ;  /* 0x4000004000357882 */ /* 0x000fe20000000000 */
[----:B------:R-:W-:Y:S01]  /*9280*/  UMOV UR49, 0x40000040 ;  /* 0x4000004000317882 */ /* 0x000fe20000000000 */
[----:B------:R-:W-:Y:S01]  /*9290*/  UMOV UR45, 0x40000040 ;  /* 0x40000040002d7882 */ /* 0x000fe20000000000 */
[----:B------:R-:W-:Y:S01]  /*92a0*/  UMOV UR41, 0x40000040 ;  /* 0x4000004000297882 */ /* 0x000fe20000000000 */
[----:B------:R-:W-:Y:S01]  /*92b0*/  UMOV UR37, 0x40000040 ;  /* 0x4000004000257882 */ /* 0x000fe20000000000 */
[----:B------:R-:W-:Y:S01]  /*92c0*/  UIADD3 UR5, UR5, 0x400, URZ ;  /* 0x0000040005057890 */ /* 0x000fe2000fffe03f */
[----:B------:R-:W-:Y:S01]  /*92d0*/  IMAD R157, R176, -0x60, R157 ;  /* 0xffffffa0b09d7824 */ /* 0x000fe200078e029d */
[----:B------:R-:W4:Y:S02]  /*92e0*/  S2R R73, SR_TID.X ;  /* 0x0000000000497919 */ /* 0x000f240000002100 */
[----:B------:R-:W-:-:S02]  /*92f0*/  USHF.R.U32.HI UR5, URZ, 0x4, UR5 ;  /* 0x000000043f057899 */ /* 0x000fc40008011605 */
[----:B------:R-:W-:Y:S02]  /*9300*/  UIADD3 UR4, UR4, 0x22400, URZ ;  /* 0x0002240004047890 */ /* 0x000fe4000fffe03f */
[----:B------:R-:W-:Y:S02]  /*9310*/  ULOP3.LUT UR5, UR5, 0x3fff, URZ, 0xc0, !UPT ;  /* 0x00003fff05057892 */ /* 0x000fe4000f8ec03f */
[----:B------:R-:W-:Y:S02]  /*9320*/  USHF.R.U32.HI UR4, URZ, 0x4, UR4 ;  /* 0x000000043f047899 */ /* 0x000fe40008011604 */
[----:B------:R-:W-:Y:S02]  /*9330*/  ULOP3.LUT UR6, UR5, 0x10000, URZ, 0xfc, !UPT ;  /* 0x0001000005067892 */ /* 0x000fe4000f8efc3f */
[----:B------:R-:W-:-:S04]  /*9340*/  ULOP3.LUT UR4, UR4, 0x3fff, URZ, 0xc0, !UPT ;  /* 0x00003fff04047892 */ /* 0x000fc8000f8ec03f */
[----:B------:R-:W-:Y:S01]  /*9350*/  IMAD R6, R200, R7, UR6 ;  /* 0x00000006c8067e24 */ /* 0x000fe2000f8e0207 */
[----:B------:R-:W-:Y:S01]  /*9360*/  ULOP3.LUT UR4, UR4, 0x10000, URZ, 0xfc, !UPT ;  /* 0x0001000004047892 */ /* 0x000fe2000f8efc3f */
[----:B------:R-:W-:Y:S02]  /*9370*/  IMAD.MOV.U32 R7, RZ, RZ, 0x40000040 ;  /* 0x40000040ff077424 */ /* 0x000fe400078e00ff */
[C---:B------:R-:W-:Y:S01]  /*9380*/  VIADD R8, R6.reuse, 0x2 ;  /* 0x0000000206087836 */ /* 0x040fe20000000000 */
[----:B------:R-:W-:Y:S01]  /*9390*/  R2UR UR10, R6 ;  /* 0x00000000060a72ca */ /* 0x000fe200000e0000 */
[----:B------:R-:W-:Y:S01]  /*93a0*/  IMAD.U32 R3, RZ, RZ, UR6 ;  /* 0x00000006ff037e24 */ /* 0x000fe2000f8e00ff */
[----:B------:R-:W-:Y:S01]  /*93b0*/  R2UR UR11, R7 ;  /* 0x00000000070b72ca */ /* 0x000fe200000e0000 */
[----:B------:R-:W-:Y:S01]  /*93c0*/  UMOV UR8, UR4 ;  /* 0x0000000400087c82 */ /* 0x000fe20008000000 */
[----:B------:R-:W-:Y:S01]  /*93d0*/  UIADD3 UR6, UR4, 0x2, URZ ;  /* 0x0000000204067890 */ /* 0x000fe2000fffe03f */
[----:B------:R-:W-:Y:S01]  /*93e0*/  IMAD.U32 R12, RZ, RZ, UR8 ;  /* 0x00000008ff0c7e24 */ /* 0x000fe2000f8e00ff */
[----:B------:R-:W-:Y:S01]  /*93f0*/  STL [R1+0x58], R3 ;  /* 0x0000580301007387 */ /* 0x000fe20000100800 */
[----:B------:R-:W-:Y:S01]  /*9400*/  UIADD3 UR52, UR4, 0x806, URZ ;  /* 0x0000080604347890 */ /* 0x000fe2000fffe03f */
[----:B------:R-:W-:Y:S01]  /*9410*/  IMAD.MOV.U32 R7, RZ, RZ, 0x40000040 ;  /* 0x40000040ff077424 */ /* 0x000fe200078e00ff */
[----:B------:R-:W-:Y:S01]  /*9420*/  UIADD3 UR48, UR4, 0xc00, URZ ;  /* 0x00000c0004307890 */ /* 0x000fe2000fffe03f */
[----:B------:R5:W-:Y:S01]  /*9430*/  STL.64 [R1+0x50], R12 ;  /* 0x0000500c01007387 */ /* 0x000be20000100a00 */
[----:B------:R-:W-:Y:S01]  /*9440*/  UIADD3 UR44, UR4, 0xc02, URZ ;  /* 0x00000c02042c7890 */ /* 0x000fe2000fffe03f */
[----:B----4-:R-:W-:Y:S01]  /*9450*/  SHF.R.U32.HI R73, RZ, 0x7, R73 ;  /* 0x00000007ff497819 */ /* 0x010fe20000011649 */
[----:B------:R-:W-:Y:S01]  /*9460*/  UIADD3 UR40, UR4, 0xc04, URZ ;  /* 0x00000c0404287890 */ /* 0x000fe2000fffe03f */
[----:B------:R-:W-:Y:S01]  /*9470*/  R2UR UR39, R7 ;  /* 0x00000000072772ca */ /* 0x000fe200000e0000 */
[----:B------:R-:W-:Y:S01]  /*9480*/  HGMMA.64x96x16.F32.BF16 R24, gdesc[UR8], R24, gsb0 ;  /* 0x01600000081879f0 */ /* 0x000fe20008001818 */
[----:B------:R-:W-:Y:S01]  /*9490*/  R2UR UR10, R8 ;  /* 0x00000000080a72ca */ /* 0x000fe200000e0000 */
[----:B------:R-:W-:Y:S01]  /*94a0*/  UMOV UR8, UR6 ;  /* 0x0000000600087c82 */ /* 0x000fe20008000000 */
[----:B------:R-:W-:Y:S01]  /*94b0*/  R2UR UR11, R9 ;  /* 0x00000000090b72ca */ /* 0x000fe200000e0000 */
[----:B------:R-:W-:Y:S01]  /*94c0*/  UMOV UR9, 0x40000040 ;  /* 0x4000004000097882 */ /* 0x000fe20000000000 */
[----:B------:R-:W-:Y:S01]  /*94d0*/  VIADD R8, R6, 0x4 ;  /* 0x0000000406087836 */ /* 0x000fe20000000000 */
[----:B------:R-:W-:Y:S01]  /*94e0*/  UIADD3 UR6, UR4, 0x4, URZ ;  /* 0x0000000404067890 */ /* 0x000fe2000fffe03f */
[----:B------:R-:W-:Y:S01]  /*94f0*/  IMAD.MOV.U32 R9, RZ, RZ, 0x40000040 ;  /* 0x40000040ff097424 */ /* 0x000fe200078e00ff */
[----:B------:R-:W-:Y:S01]  /*9500*/  UIADD3 UR36, UR4, 0xc06, URZ ;  /* 0x00000c0604247890 */ /* 0x000fe2000fffe03f */
[----:B-----5:R-:W-:Y:S01]  /*9510*/  IMAD.U32 R12, RZ, RZ, UR8 ;  /* 0x00000008ff0c7e24 */ /* 0x020fe2000f8e00ff */
[----:B------:R-:W-:Y:S01]  /*9520*/  IADD3 R178, -R73, 0xb, RZ ;  /* 0x0000000b49b27810 */ /* 0x000fe20007ffe1ff */
        /* <DEDUP_REMOVED lines=12> */
[----:B----4-:R-:W-:Y:S02]  /*95f0*/  IMAD.U32 R12, RZ, RZ, UR8 ;  /* 0x00000008ff0c7e24 */ /* 0x010fe4000f8e00ff */
        /* <DEDUP_REMOVED lines=90> */
[----:B----4-:R-:W-:Y:S01]  /*9ba0*/  IMAD.U32 R12, RZ, RZ, UR8 ;  /* 0x00000008ff0c7e24 */ /* 0x010fe2000f8e00ff */
[----:B------:R-:W-:Y:S01]  /*9bb0*/  ULDC UR4, c[0x0][0xad0] ;  /* 0x0002b40000047ab9 */ /* 0x000fe20000000800 */
        /* <DEDUP_REMOVED lines=9> */
[----:B------:R-:W-:Y:S02]  /*9c50*/  VIADD R8, R6, 0x606 ;  /* 0x0000060606087836 */ /* 0x000fe40000000000 */
[----:B------:R-:W-:Y:S02]  /*9c60*/  IMAD.MOV.U32 R9, RZ, RZ, 0x40000040 ;  /* 0x40000040ff097424 */ /* 0x000fe400078e00ff */
[----:B----4-:R-:W-:Y:S01]  /*9c70*/  IMAD.U32 R12, RZ, RZ, UR8 ;  /* 0x00000008ff0c7e24 */ /* 0x010fe2000f8e00ff */
[----:B------:R-:W-:Y:S01]  /*9c80*/  R2UR UR54, R8 ;  /* 0x00000000083672ca */ /* 0x000fe200000e0000 */
[----:B------:R-:W-:Y:S01]  /*9c90*/  VIADD R8, R6, 0x900 ;  /* 0x0000090006087836 */ /* 0x000fe20000000000 */
[----:B------:R-:W-:Y:S01]  /*9ca0*/  R2UR UR55, R9 ;  /* 0x00000000093772ca */ /* 0x000fe200000e0000 */
[----:B------:R-:W-:-:S02]  /*9cb0*/  IMAD.MOV.U32 R9, RZ, RZ, 0x40000040 ;  /* 0x40000040ff097424 */ /* 0x000fc400078e00ff */
[----:B------:R-:W-:Y:S01]  /*9cc0*/  IMAD.U32 R13, RZ, RZ, UR9 ;  /* 0x00000009ff0d7e24 */ /* 0x000fe2000f8e00ff */
[----:B------:R-:W-:Y:S01]  /*9cd0*/  R2UR UR50, R8 ;  /* 0x00000000083272ca */ /* 0x000fe200000e0000 */
[----:B------:R-:W-:Y:S01]  /*9ce0*/  VIADD R8, R6, 0x902 ;  /* 0x0000090206087836 */ /* 0x000fe20000000000 */
[----:B------:R-:W-:Y:S01]  /*9cf0*/  R2UR UR51, R9 ;  /* 0x00000000093372ca */ /* 0x000fe200000e0000 */
[----:B------:R-:W-:Y:S01]  /*9d00*/  IMAD.MOV.U32 R9, RZ, RZ, 0x40000040 ;  /* 0x40000040ff097424 */ /* 0x000fe200078e00ff */
[----:B------:R4:W-:Y:S02]  /*9d10*/  STL.64 [R1], R12 ;  /* 0x0000000c01007387 */ /* 0x0009e40000100a00 */
[----:B------:R-:W-:Y:S01]  /*9d20*/  R2UR UR46, R8 ;  /* 0x00000000082e72ca */ /* 0x000fe200000e0000 */
[----:B------:R-:W-:Y:S01]  /*9d30*/  VIADD R8, R6, 0x904 ;  /* 0x0000090406087836 */ /* 0x000fe20000000000 */
[----:B------:R-:W-:Y:S01]  /*9d40*/  R2UR UR47, R9 ;  /* 0x00000000092f72ca */ /* 0x000fe200000e0000 */
[----:B------:R-:W-:-:S02]  /*9d50*/  IMAD.MOV.U32 R9, RZ, RZ, 0x40000040 ;  /* 0x40000040ff097424 */ /* 0x000fc400078e00ff */
[----:B------:R-:W-:Y:S01]  /*9d60*/  VIADD R6, R6, 0x906 ;  /* 0x0000090606067836 */ /* 0x000fe20000000000 */
        /* <DEDUP_REMOVED lines=18> */
[----:B------:R-:W-:Y:S01]  /*9e90*/  ULOP3.LUT UR42, UR5, 0x3000000, URZ, 0xfc, !UPT ;  /* 0x03000000052a7892 */ /* 0x000fe2000f8efc3f */
[----:B------:R-:W-:Y:S01]  /*9ea0*/  ULDC UR43, c[0x0][0xa80] ;  /* 0x0002a000002b7ab9 */ /* 0x000fe20000000800 */
[----:B------:R-:W-:Y:S02]  /*9eb0*/  WARPGROUP.DEPBAR.LE gsb0, 0x0 ;  /* 0x00008000000079c5 */ /* 0x000fe40000010000 */
[----:B------:R-:W-:-:S06]  /*9ec0*/  WARPGROUP.ARRIVE ;  /* 0x00000000000079c5 */ /* 0x000fcc0000000000 */
        /* <DEDUP_REMOVED lines=12> */
[----:B0123--:R-:W-:Y:S01]  /*9f90*/  FMUL.FTZ R11, R27, UR4 ;  /* 0x000000041b0b7c20 */ /* 0x00ffe20008410000 */
[----:B------:R-:W-:Y:S01]  /*9fa0*/  FMUL.FTZ R25, R36, UR4 ;  /* 0x0000000424197c20 */ /* 0x000fe20008410000 */
[----:B----4-:R-:W-:Y:S01]  /*9fb0*/  FMUL.FTZ R13, R32, UR4 ;  /* 0x00000004200d7c20 */ /* 0x010fe20008410000 */
[----:B------:R-:W-:Y:S01]  /*9fc0*/  IADD3 R36, -R230, 0x60, R157 ;  /* 0x00000060e6247810 */ /* 0x000fe20007ffe19d */
[----:B------:R-:W-:Y:S01]  /*9fd0*/  FMUL.FTZ R12, R33, UR4 ;  /* 0x00000004210c7c20 */ /* 0x000fe20008410000 */
[----:B------:R-:W-:Y:S01]  /*9fe0*/  FMUL.FTZ R27, R34, UR4 ;  /* 0x00000004221b7c20 */ /* 0x000fe20008410000 */
[----:B------:R-:W0:Y:S01]  /*9ff0*/  MUFU.TANH R7, R7 ;  /* 0x0000000700077308 */ /* 0x000e220000002400 */
[C---:B------:R-:W-:Y:S01]  /*a000*/  ISETP.GT.AND P2, PT, R36.reuse, RZ, PT ;  /* 0x000000ff2400720c */ /* 0x040fe20003f44270 */
[----:B------:R-:W-:Y:S01]  /*a010*/  FMUL.FTZ R26, R35, UR4 ;  /* 0x00000004231a7c20 */ /* 0x000fe20008410000 */
[----:B------:R-:W-:Y:S01]  /*a020*/  ISETP.GT.AND P3, PT, R36, 0x1, PT ;  /* 0x000000012400780c */ /* 0x000fe20003f64270 */
[----:B------:R-:W-:Y:S01]  /*a030*/  FMUL.FTZ R29, R41, UR4 ;  /* 0x00000004291d7c20 */ /* 0x000fe20008410000 */
[----:B------:R-:W-:Y:S01]  /*a040*/  FMUL.FTZ R35, R42, UR4 ;  /* 0x000000042a237c20 */ /* 0x000fe20008410000 */
[----:B------:R-:W-:Y:S01]  /*a050*/  ISETP.GT.AND P4, PT, R36, 0x8, PT ;  /* 0x000000082400780c */ /* 0x000fe20003f84270 */
[----:B------:R-:W-:Y:S01]  /*a060*/  FMUL.FTZ R24, R37, UR4 ;  /* 0x0000000425187c20 */ /* 0x000fe20008410000 */
[----:B------:R-:W1:Y:S01]  /*a070*/  MUFU.TANH R21, R21 ;  /* 0x0000001500157308 */ /* 0x000e620000002400 */
[----:B-----5:R-:W-:Y:S01]  /*a080*/  FSEL R41, R6, -INF , P2 ;  /* 0xff80000006297808 */ /* 0x020fe20001000000 */
[----:B------:R-:W-:Y:S01]  /*a090*/  FMUL.FTZ R30, R39, UR4 ;  /* 0x00000004271e7c20 */ /* 0x000fe20008410000 */
[----:B------:R-:W-:Y:S01]  /*a0a0*/  FMUL.FTZ R39, R46, UR4 ;  /* 0x000000042e277c20 */ /* 0x000fe20008410000 */
[----:B------:R-:W-:Y:S01]  /*a0b0*/  ISETP.GT.AND P5, PT, R36, 0x9, PT ;  /* 0x000000092400780c */ /* 0x000fe20003fa4270 */
        /* <DEDUP_REMOVED lines=14> */
[----:B------:R-:W-:Y:S01]  /*a1a0*/  FMNMX.FTZ R21, R41, R42, !PT ;  /* 0x0000002a29157209 */ /* 0x000fe20007810000 */
        /* <DEDUP_REMOVED lines=31> */
[----:B------:R-:W-:-:S05]  /*a3a0*/  ISETP.GT.AND P5, PT, R36, 0x19, PT ;  /* 0x000000192400780c */ /* 0x000fca0003fa4270 */
[----:B------:R-:W2:Y:S01]  /*a3b0*/  MUFU.TANH R13, R13 ;  /* 0x0000000d000d7308 */ /* 0x000ea20000002400 */
[----:B0-----:R-:W-:Y:S02]  /*a3c0*/  FSEL R6, R11, -INF , P3 ;  /* 0xff8000000b067808 */ /* 0x001fe40001800000 */
[----:B------:R-:W-:-:S05]  /*a3d0*/  ISETP.GT.AND P3, PT, R36, 0x11, PT ;  /* 0x000000112400780c */ /* 0x000fca0003f64270 */
[----:B------:R-:W0:Y:S01]  /*a3e0*/  MUFU.TANH R12, R12 ;  /* 0x0000000c000c7308 */ /* 0x000e220000002400 */
[----:B-1----:R-:W-:Y:S02]  /*a3f0*/  FSEL R54, R25, -INF , P4 ;  /* 0xff80000019367808 */ /* 0x002fe40002000000 */
[----:B------:R-:W-:-:S05]  /*a400*/  FMNMX.FTZ R25, R20, R21, !PT ;  /* 0x0000001514197209 */ /* 0x000fca0007810000 */
[----:B------:R-:W1:Y:S01]  /*a410*/  MUFU.TANH R27, R27 ;  /* 0x0000001b001b7308 */ /* 0x000e620000002400 */
[----:B--2---:R-:W-:-:S04]  /*a420*/  FSEL R48, R13, -INF , P2 ;  /* 0xff8000000d307808 */ /* 0x004fc80001000000 */
[----:B------:R-:W-:-:S03]  /*a430*/  FMNMX.FTZ R25, R48, R25, !PT ;  /* 0x0000001930197209 */ /* 0x000fc60007810000 */
[----:B------:R-:W2:Y:S01]  /*a440*/  MUFU.TANH R24, R24 ;  /* 0x0000001800187308 */ /* 0x000ea20000002400 */
[----:B0-----:R-:W-:-:S07]  /*a450*/  FSEL R52, R12, -INF , P3 ;  /* 0xff8000000c347808 */ /* 0x001fce0001800000 */
[----:B------:R-:W0:Y:S01]  /*a460*/  MUFU.TANH R26, R26 ;  /* 0x0000001a001a7308 */ /* 0x000e220000002400 */
[----:B-1----:R-:W-:Y:S02]  /*a470*/  FSEL R9, R27, -INF , P2 ;  /* 0xff8000001b097808 */ /* 0x002fe40001000000 */
[----:B------:R-:W-:Y:S02]  /*a480*/  FMNMX.FTZ R27, R52, R25, !PT ;  /* 0x00000019341b7209 */ /* 0x000fe40007810000 */
[----:B------:R-:W-:Y:S02]  /*a490*/  ISETP.GT.AND P2, PT, R36, 0x20, PT ;  /* 0x000000202400780c */ /* 0x000fe40003f44270 */
[----:B------:R-:W-:Y:S01]  /*a4a0*/  FMNMX.FTZ R27, R54, R27, !PT ;  /* 0x0000001b361b7209 */ /* 0x000fe20007810000 */
[----:B------:R-:W1:Y:S01]  /*a4b0*/  MUFU.TANH R28, R28 ;  /* 0x0000001c001c7308 */ /* 0x000e620000002400 */
[----:B--2---:R-:W-:-:S04]  /*a4c0*/  FSEL R56, R24, -INF , P5 ;  /* 0xff80000018387808 */ /* 0x004fc80002800000 */
[----:B------:R-:W-:-:S03]  /*a4d0*/  FMNMX.FTZ R27, R56, R27, !PT ;  /* 0x0000001b381b7209 */ /* 0x000fc60007810000 */
[----:B------:R-:W2:Y:S01]  /*a4e0*/  MUFU.TANH R31, R31 ;  /* 0x0000001f001f7308 */ /* 0x000ea20000002400 */
[----:B0-----:R-:W-:Y:S02]  /*a4f0*/  FSEL R11, R26, -INF , P3 ;  /* 0xff8000001a0b7808 */ /* 0x001fe40001800000 */
[----:B------:R-:W-:-:S05]  /*a500*/  ISETP.GT.AND P3, PT, R36, 0x21, PT ;  /* 0x000000212400780c */ /* 0x000fca0003f64270 */
[----:B------:R-:W-:Y:S01]  /*a510*/  MUFU.TANH R29, R29 ;  /* 0x0000001d001d7308 */ /* 0x000fe20000002400 */
[----:B-1----:R-:W-:-:S07]  /*a520*/  FSEL R58, R28, -INF , P2 ;  /* 0xff8000001c3a7808 */ /* 0x002fce0001000000 */
[----:B------:R-:W0:Y:S01]  /*a530*/  MUFU.TANH R30, R30 ;  /* 0x0000001e001e7308 */ /* 0x000e220000002400 */
[----:B--2---:R-:W-:Y:S02]  /*a540*/  FSEL R12, R31, -INF , P4 ;  /* 0xff8000001f0c7808 */ /* 0x004fe40002000000 */
[----:B------:R-:W-:-:S05]  /*a550*/  ISETP.GT.AND P4, PT, R36, 0x28, PT ;  /* 0x000000282400780c */ /* 0x000fca0003f84270 */
[----:B------:R-:W1:Y:S08]  /*a560*/  MUFU.TANH R39, R39 ;  /* 0x0000002700277308 */ /* 0x000e700000002400 */
[----:B------:R-:W2:Y:S01]  /*a570*/  MUFU.TANH R32, R32 ;  /* 0x0000002000207308 */ /* 0x000ea20000002400 */
[----:B0-----:R-:W-:Y:S02]  /*a580*/  FSEL R21, R30, -INF , P5 ;  /* 0xff8000001e157808 */ /* 0x001fe40002800000 */
[----:B------:R-:W-:-:S05]  /*a590*/  ISETP.GT.AND P5, PT, R36, 0x29, PT ;  /* 0x000000292400780c */ /* 0x000fca0003fa4270 */
[----:B------:R-:W0:Y:S01]  /*a5a0*/  MUFU.TANH R35, R35 ;  /* 0x0000002300237308 */ /* 0x000e220000002400 */
[----:B-1----:R-:W-:-:S07]  /*a5b0*/  FSEL R26, R39, -INF , P4 ;  /* 0xff800000271a7808 */ /* 0x002fce0002000000 */
[----:B------:R-:W-:Y:S01]  /*a5c0*/  MUFU.TANH R40, R40 ;  /* 0x0000002800287308 */ /* 0x000fe20000002400 */
[----:B--2---:R-:W-:Y:S02]  /*a5d0*/  FSEL R39, R32, -INF , P4 ;  /* 0xff80000020277808 */ /* 0x004fe40002000000 */
[----:B------:R-:W-:-:S05]  /*a5e0*/  ISETP.GT.AND P4, PT, R36, 0x38, PT ;  /* 0x000000382400780c */ /* 0x000fca0003f84270 */
[----:B------:R-:W-:Y:S01]  /*a5f0*/  MUFU.TANH R33, R33 ;  /* 0x0000002100217308 */ /* 0x000fe20000002400 */
[----:B0-----:R-:W-:Y:S02]  /*a600*/  FSEL R24, R35, -INF , P2 ;  /* 0xff80000023187808 */ /* 0x001fe40001000000 */
[----:B------:R-:W-:-:S05]  /*a610*/  ISETP.GT.AND P2, PT, R36, 0x30, PT ;  /* 0x000000302400780c */ /* 0x000fca0003f44270 */
[----:B------:R-:W0:Y:S08]  /*a620*/  MUFU.TANH R34, R34 ;  /* 0x0000002200227308 */ /* 0x000e300000002400 */
[----:B------:R-:W1:Y:S08]  /*a630*/  MUFU.TANH R37, R37 ;  /* 0x0000002500257308 */ /* 0x000e700000002400 */
[----:B------:R2:W-:Y:S01]  /*a640*/  MUFU.TANH R13, R60 ;  /* 0x0000003c000d7308 */ /* 0x0005e20000002400 */
[----:B0-----:R-:W-:-:S07]  /*a650*/  FSEL R25, R34, -INF , P3 ;  /* 0xff80000022197808 */ /* 0x001fce0001800000 */
[----:B------:R-:W0:Y:S01]  /*a660*/  MUFU.TANH R38, R38 ;  /* 0x0000002600267308 */ /* 0x000e220000002400 */
[----:B--2---:R-:W-:Y:S02]  /*a670*/  FSEL R60, R29, -INF , P3 ;  /* 0xff8000001d3c7808 */ /* 0x004fe40001800000 */
[----:B------:R-:W-:Y:S02]  /*a680*/  FMNMX.FTZ R29, R58, R27, !PT ;  /* 0x0000001b3a1d7209 */ /* 0x000fe40007810000 */
[----:B------:R-:W-:Y:S02]  /*a690*/  FSEL R27, R40, -INF , P5 ;  /* 0xff800000281b7808 */ /* 0x000fe40002800000 */
[----:B------:R-:W-:Y:S01]  /*a6a0*/  FMNMX.FTZ R30, R60, R29, !PT ;  /* 0x0000001d3c1e7209 */ /* 0x000fe20007810000 */
[----:B------:R-:W2:Y:S01]  /*a6b0*/  MUFU.TANH R45, R45 ;  /* 0x0000002d002d7308 */ /* 0x000ea20000002400 */
[----:B------:R-:W-:Y:S02]  /*a6c0*/  FSEL R40, R33, -INF , P5 ;  /* 0xff80000021287808 */ /* 0x000fe40002800000 */
[----:B------:R-:W-:-:S02]  /*a6d0*/  FMNMX.FTZ R29, R39, R30, !PT ;  /* 0x0000001e271d7209 */ /* 0x000fc40007810000 */
[----:B------:R-:W-:Y:S02]  /*a6e0*/  ISETP.GT.AND P3, PT, R36, 0x31, PT ;  /* 0x000000312400780c */ /* 0x000fe40003f64270 */
[----:B-1----:R-:W-:Y:S01]  /*a6f0*/  FSEL R37, R37, -INF , P2 ;  /* 0xff80000025257808 */ /* 0x002fe20001000000 */
[----:B------:R-:W1:Y:S01]  /*a700*/  MUFU.TANH R43, R43 ;  /* 0x0000002b002b7308 */ /* 0x000e620000002400 */
[----:B------:R-:W-:Y:S02]  /*a710*/  FMNMX.FTZ R30, R40, R29, !PT ;  /* 0x0000001d281e7209 */ /* 0x000fe40007810000 */
[----:B0-----:R-:W-:Y:S02]  /*a720*/  FSEL R38, R38, -INF , P3 ;  /* 0xff80000026267808 */ /* 0x001fe40001800000 */
[----:B------:R-:W-:Y:S02]  /*a730*/  FMNMX.FTZ R31, R37, R30, !PT ;  /* 0x0000001e251f7209 */ /* 0x000fe40007810000 */
[----:B------:R-:W-:Y:S01]  /*a740*/  ISETP.GT.AND P5, PT, R36, 0x39, PT ;  /* 0x000000392400780c */ /* 0x000fe20003fa4270 */
[----:B------:R-:W0:Y:S01]  /*a750*/  MUFU.TANH R44, R44 ;  /* 0x0000002c002c7308 */ /* 0x000e220000002400 */
[----:B--2---:R-:W-:-:S02]  /*a760*/  FSEL R28, R45, -INF , P2 ;  /* 0xff8000002d1c7808 */ /* 0x004fc40001000000 */
[----:B------:R-:W-:Y:S02]  /*a770*/  FMNMX.FTZ R32, R38, R31, !PT ;  /* 0x0000001f26207209 */ /* 0x000fe40007810000 */
[----:B------:R-:W-:-:S03]  /*a780*/  ISETP.GT.AND P2, PT, R36, 0x40, PT ;  /* 0x000000402400780c */ /* 0x000fc60003f44270 */
[----:B------:R-:W2:Y:S01]  /*a790*/  MUFU.TANH R47, R47 ;  /* 0x0000002f002f7308 */ /* 0x000ea20000002400 */
[----:B-1----:R-:W-:-:S04]  /*a7a0*/  FSEL R45, R43, -INF , P4 ;  /* 0xff8000002b2d7808 */ /* 0x002fc80002000000 */
[----:B------:R-:W-:-:S03]  /*a7b0*/  FMNMX.FTZ R33, R45, R32, !PT ;  /* 0x000000202d217209 */ /* 0x000fc60007810000 */
        /* <DEDUP_REMOVED lines=11> */
[----:B------:R-:W-:-:S04]  /*a870*/  ISETP.GT.AND P4, PT, R36, 0x48, PT ;  /* 0x000000482400780c */ /* 0x000fc80003f84270 */
[----:B------:R-:W-:Y:S01]  /*a880*/  FSEL R61, R13, -INF , P4 ;  /* 0xff8000000d3d7808 */ /* 0x000fe20002000000 */
[----:B------:R-:W0:Y:S01]  /*a890*/  MUFU.TANH R55, R55 ;  /* 0x0000003700377308 */ /* 0x000e220000002400 */
[----:B--2---:R-:W-:-:S04]  /*a8a0*/  FSEL R50, R53, -INF , P3 ;  /* 0xff80000035327808 */ /* 0x004fc80001800000 */
[----:B------:R-:W-:-:S03]  /*a8b0*/  FMNMX.FTZ R34, R50, R33, !PT ;  /* 0x0000002132227209 */ /* 0x000fc60007810000 */
[----:B------:R-:W-:Y:S01]  /*a8c0*/  MUFU.TANH R59, R59 ;  /* 0x0000003b003b7308 */ /* 0x000fe20000002400 */
[----:B-1----:R-:W-:Y:S02]  /*a8d0*/  FSEL R31, R49, -INF , P5 ;  /* 0xff800000311f7808 */ /* 0x002fe40002800000 */
[----:B------:R-:W-:Y:S02]  /*a8e0*/  ISETP.GT.AND P5, PT, R36, 0x49, PT ;  /* 0x000000492400780c */ /* 0x000fe40003fa4270 */
[----:B------:R-:W-:-:S03]  /*a8f0*/  FMNMX.FTZ R13, R61, R34, !PT ;  /* 0x000000223d0d7209 */ /* 0x000fc60007810000 */
[----:B------:R-:W1:Y:S01]  /*a900*/  MUFU.TANH R57, R57 ;  /* 0x0000003900397308 */ /* 0x000e620000002400 */
[----:B0-----:R-:W-:Y:S02]  /*a910*/  FSEL R32, R55, -INF , P2 ;  /* 0xff80000037207808 */ /* 0x001fe40001000000 */
[----:B------:R-:W-:-:S05]  /*a920*/  ISETP.GT.AND P2, PT, R36, 0x50, PT ;  /* 0x000000502400780c */ /* 0x000fca0003f44270 */
[----:B------:R-:W-:Y:S08]  /*a930*/  MUFU.TANH R64, R64 ;  /* 0x0000004000407308 */ /* 0x000ff00000002400 */
[----:B------:R0:W2:Y:S01]  /*a940*/  MUFU.TANH R35, R62 ;  /* 0x0000003e00237308 */ /* 0x0000a20000002400 */
[----:B-1----:R-:W-:Y:S02]  /*a950*/  FSEL R34, R57, -INF , P3 ;  /* 0xff80000039227808 */ /* 0x002fe40001800000 */
[----:B------:R-:W-:-:S05]  /*a960*/  ISETP.GT.AND P3, PT, R36, 0x51, PT ;  /* 0x000000512400780c */ /* 0x000fca0003f64270 */
[----:B------:R-:W1:Y:S01]  /*a970*/  MUFU.TANH R65, R65 ;  /* 0x0000004100417308 */ /* 0x000e620000002400 */
[----:B0-----:R-:W-:-:S04]  /*a980*/  FSEL R62, R59, -INF , P5 ;  /* 0xff8000003b3e7808 */ /* 0x001fc80002800000 */
[----:B------:R-:W-:-:S03]  /*a990*/  FMNMX.FTZ R74, R62, R13, !PT ;  /* 0x0000000d3e4a7209 */ /* 0x000fc60007810000 */
[----:B------:R0:W3:Y:S01]  /*a9a0*/  MUFU.TANH R72, R63 ;  /* 0x0000003f00487308 */ /* 0x0000e20000002400 */
[----:B--2---:R-:W-:Y:S02]  /*a9b0*/  FSEL R35, R35, -INF , P4 ;  /* 0xff80000023237808 */ /* 0x004fe40002000000 */
[----:B------:R-:W-:-:S05]  /*a9c0*/  ISETP.GT.AND P4, PT, R36, 0x58, PT ;  /* 0x000000582400780c */ /* 0x000fca0003f84270 */
[----:B------:R-:W2:Y:S01]  /*a9d0*/  MUFU.TANH R68, R68 ;  /* 0x0000004400447308 */ /* 0x000ea20000002400 */
[----:B0-----:R-:W-:Y:S02]  /*a9e0*/  FSEL R63, R64, -INF , P2 ;  /* 0xff800000403f7808 */ /* 0x001fe40001000000 */
[----:B-1----:R-:W-:Y:S02]  /*a9f0*/  FSEL R64, R65, -INF , P3 ;  /* 0xff80000041407808 */ /* 0x002fe40001800000 */
[----:B------:R-:W-:-:S03]  /*aa00*/  FMNMX.FTZ R13, R63, R74, !PT ;  /* 0x0000004a3f0d7209 */ /* 0x000fc60007810000 */
[----:B------:R-:W0:Y:S01]  /*aa10*/  MUFU.TANH R69, R69 ;  /* 0x0000004500457308 */ /* 0x000e220000002400 */
[----:B---3--:R-:W-:Y:S01]  /*aa20*/  FSEL R33, R72, -INF , P5 ;  /* 0xff80000048217808 */ /* 0x008fe20002800000 */
[----:B------:R1:W-:Y:S06]  /*aa30*/  BAR.ARV R178, 0x100 ;  /* 0x000400b20000751d */ /* 0x0003ec0000002000 */
[----:B------:R-:W-:Y:S01]  /*aa40*/  ISETP.GT.AND P5, PT, R36, 0x59, PT ;  /* 0x000000592400780c */ /* 0x000fe20003fa4270 */
[----:B------:R-:W-:Y:S01]  /*aa50*/  MUFU.TANH R66, R66 ;  /* 0x0000004200427308 */ /* 0x000fe20000002400 */
[----:B--2---:R-:W-:-:S02]  /*aa60*/  FSEL R36, R68, -INF , P4 ;  /* 0xff80000044247808 */ /* 0x004fc40002000000 */
[----:B------:R-:W-:-:S04]  /*aa70*/  FMNMX.FTZ R13, R64, R13, !PT ;  /* 0x0000000d400d7209 */ /* 0x000fc80007810000 */
[----:B------:R-:W-:Y:S01]  /*aa80*/  FMNMX.FTZ R68, R36, R13, !PT ;  /* 0x0000000d24447209 */ /* 0x000fe20007810000 */
[----:B------:R-:W2:Y:S01]  /*aa90*/  MUFU.TANH R67, R67 ;  /* 0x0000004300437308 */ /* 0x000ea20000002400 */
[----:B0-----:R-:W-:-:S04]  /*aaa0*/  FSEL R65, R69, -INF , P5 ;  /* 0xff80000045417808 */ /* 0x001fc80002800000 */
[----:B------:R-:W-:-:S03]  /*aab0*/  FMNMX.FTZ R68, R65, R68, !PT ;  /* 0x0000004441447209 */ /* 0x000fc60007810000 */
[----:B------:R-:W0:Y:S02]  /*aac0*/  MUFU.TANH R70, R70 ;  /* 0x0000004600467308 */ /* 0x000e240000002400 */
[----:B------:R-:W3:Y:S06]  /*aad0*/  SHFL.BFLY PT, R13, R68, 0x2, 0x1f ;  /* 0x0c401f00440d7f89 */ /* 0x000eec00000e0000 */
[----:B------:R-:W4:Y:S01]  /*aae0*/  MUFU.TANH R71, R71 ;  /* 0x0000004700477308 */ /* 0x000f220000002400 */
[----:B---3--:R-:W-:Y:S02]  /*aaf0*/  FMNMX.FTZ R43, R68, R13, !PT ;  /* 0x0000000d442b7209 */ /* 0x008fe40007810000 */
[----:B------:R-:W-:-:S03]  /*ab00*/  FMNMX.FTZ R68, R3, R6, !PT ;  /* 0x0000000603447209 */ /* 0x000fc60007810000 */
[----:B------:R-:W3:Y:S02]  /*ab10*/  SHFL.BFLY PT, R72, R43, 0x1, 0x1f ;  /* 0x0c201f002b487f89 */ /* 0x000ee400000e0000 */
[----:B---3--:R-:W-:Y:S02]  /*ab20*/  FMNMX.FTZ R13, R43, R72, !PT ;  /* 0x000000482b0d7209 */ /* 0x008fe40007810000 */
[----:B------:R-:W-:Y:S02]  /*ab30*/  FMNMX.FTZ R43, R7, R68, !PT ;  /* 0x00000044072b7209 */ /* 0x000fe40007810000 */
[C---:B------:R-:W-:Y:S01]  /*ab40*/  FSETP.NEU.FTZ.AND P6, PT, R13.reuse, -INF , PT ;  /* 0xff8000000d00780b */ /* 0x040fe20003fdd000 */
[----:B------:R-:W-:Y:S01]  /*ab50*/  FMUL.FTZ R69, R13, UR38 ;  /* 0x000000260d457c20 */ /* 0x000fe20008410000 */
[----:B------:R-:W-:-:S04]  /*ab60*/  FMNMX.FTZ R68, R8, R43, !PT ;  /* 0x0000002b08447209 */ /* 0x000fc80007810000 */
        /* <DEDUP_REMOVED lines=9> */
[----:B--2---:R-:W-:Y:S01]  /*ac00*/  FSEL R46, R67, -INF , P3 ;  /* 0xff800000432e7808 */ /* 0x004fe20001800000 */
[--C-:B------:R-:W-:Y:S01]  /*ac10*/  FFMA.FTZ R59, R52, UR38, -R69.reuse ;  /* 0x00000026343b7c23 */ /* 0x100fe20008010845 */
[----:B------:R-:W-:Y:S01]  /*ac20*/  FMNMX.FTZ R41, R21, R42, !PT ;  /* 0x0000002a15297209 */ /* 0x000fe20007810000 */
[--C-:B------:R-:W-:Y:S01]  /*ac30*/  FFMA.FTZ R164, R37, UR38, -R69.reuse ;  /* 0x0000002625a47c23 */ /* 0x100fe20008010845 */
[----:B0-----:R-:W-:Y:S01]  /*ac40*/  FSEL R48, R70, -INF , P4 ;  /* 0xff80000046307808 */ /* 0x001fe20002000000 */
[--C-:B------:R-:W-:Y:S01]  /*ac50*/  FFMA.FTZ R170, R61, UR38, -R69.reuse ;  /* 0x000000263daa7c23 */ /* 0x100fe20008010845 */
[----:B------:R-:W-:Y:S01]  /*ac60*/  FMNMX.FTZ R42, R24, R41, !PT ;  /* 0x00000029182a7209 */ /* 0x000fe20007810000 */
[--C-:B------:R-:W-:Y:S01]  /*ac70*/  FFMA.FTZ R174, R36, UR38, -R69.reuse ;  /* 0x0000002624ae7c23 */ /* 0x100fe20008010845 */
[----:B----4-:R-:W-:Y:S01]  /*ac80*/  FSEL R52, R71, -INF , P5 ;  /* 0xff80000047347808 */ /* 0x010fe20002800000 */
[----:B------:R-:W-:Y:S01]  /*ac90*/  MUFU.EX2 R152, R152 ;  /* 0x0000009800987308 */ /* 0x000fe20000000800 */
[----:B------:R-:W-:Y:S01]  /*aca0*/  FMNMX.FTZ R41, R25, R42, !PT ;  /* 0x0000002a19297209 */ /* 0x000fe20007810000 */
[--C-:B------:R-:W-:Y:S01]  /*acb0*/  FFMA.FTZ R49, R38, UR38, -R69.reuse ;  /* 0x0000002626317c23 */ /* 0x100fe20008010845 */
[----:B------:R-:W-:Y:S01]  /*acc0*/  FSEL R42, R66, -INF , P2 ;  /* 0xff800000422a7808 */ /* 0x000fe20001000000 */
[--C-:B------:R-:W-:Y:S01]  /*acd0*/  FFMA.FTZ R51, R40, UR38, -R69.reuse ;  /* 0x0000002628337c23 */ /* 0x100fe20008010845 */
[----:B------:R-:W-:Y:S01]  /*ace0*/  FMNMX.FTZ R20, R26, R41, !PT ;  /* 0x000000291a147209 */ /* 0x000fe20007810000 */
[--C-:B------:R-:W-:Y:S01]  /*acf0*/  FFMA.FTZ R158, R54, UR38, -R69.reuse ;  /* 0x00000026369e7c23 */ /* 0x100fe20008010845 */
[--C-:B------:R-:W-:Y:S01]  /*ad00*/  FFMA.FTZ R53, R56, UR38, -R69.reuse ;  /* 0x0000002638357c23 */ /* 0x100fe20008010845 */
[----:B------:R-:W0:Y:S01]  /*ad10*/  MUFU.EX2 R55, R55 ;  /* 0x0000003700377308 */ /* 0x000e220000000800 */
[----:B------:R-:W-:Y:S01]  /*ad20*/  FMNMX.FTZ R41, R27, R20, !PT ;  /* 0x000000141b297209 */ /* 0x000fe20007810000 */
[--C-:B------:R-:W-:Y:S01]  /*ad30*/  FFMA.FTZ R160, R58, UR38, -R69.reuse ;  /* 0x000000263aa07c23 */ /* 0x100fe20008010845 */
[--C-:B------:R-:W-:Y:S01]  /*ad40*/  FFMA.FTZ R43, R60, UR38, -R69.reuse ;  /* 0x000000263c2b7c23 */ /* 0x100fe20008010845 */
[--C-:B------:R-:W-:Y:S01]  /*ad50*/  FFMA.FTZ R162, R39, UR38, -R69.reuse ;  /* 0x0000002627a27c23 */ /* 0x100fe20008010845 */
[----:B------:R-:W-:Y:S01]  /*ad60*/  FMNMX.FTZ R20, R28, R41, !PT ;  /* 0x000000291c147209 */ /* 0x000fe20007810000 */
[--C-:B------:R-:W-:Y:S01]  /*ad70*/  FFMA.FTZ R166, R45, UR38, -R69.reuse ;  /* 0x000000262da67c23 */ /* 0x100fe20008010845 */
[--C-:B------:R-:W-:Y:S01]  /*ad80*/  FFMA.FTZ R39, R44, UR38, -R69.reuse ;  /* 0x000000262c277c23 */ /* 0x100fe20008010845 */
[----:B------:R-:W2:Y:S01]  /*ad90*/  MUFU.EX2 R154, R154 ;  /* 0x0000009a009a7308 */ /* 0x000ea20000000800 */
[----:B------:R-:W-:Y:S01]  /*ada0*/  FMNMX.FTZ R41, R29, R20, !PT ;  /* 0x000000141d297209 */ /* 0x000fe20007810000 */
[--C-:B------:R-:W-:Y:S01]  /*adb0*/  FFMA.FTZ R168, R47, UR38, -R69.reuse ;  /* 0x000000262fa87c23 */ /* 0x100fe20008010845 */
[--C-:B------:R-:W-:Y:S01]  /*adc0*/  FFMA.FTZ R45, R50, UR38, -R69.reuse ;  /* 0x00000026322d7c23 */ /* 0x100fe20008010845 */
[--C-:B------:R-:W-:Y:S01]  /*add0*/  FFMA.FTZ R47, R62, UR38, -R69.reuse ;  /* 0x000000263e2f7c23 */ /* 0x100fe20008010845 */
[----:B------:R-:W-:Y:S01]  /*ade0*/  FMNMX.FTZ R20, R30, R41, !PT ;  /* 0x000000291e147209 */ /* 0x000fe20007810000 */
[----:B------:R-:W-:-:S02]  /*adf0*/  FFMA.FTZ R172, R63, UR38, -R69 ;  /* 0x000000263fac7c23 */ /* 0x000fc40008010845 */
[----:B------:R-:W3:Y:S01]  /*ae00*/  MUFU.EX2 R57, R57 ;  /* 0x0000003900397308 */ /* 0x000ee20000000800 */
        /* <DEDUP_REMOVED lines=13> */
[----:B------:R-:W4:Y:S02]  /*aee0*/  SHFL.BFLY PT, R20, R41, 0x2, 0x1f ;  /* 0x0c401f0029147f89 */ /* 0x000f2400000e0000 */
[----:B------:R-:W-:Y:S08]  /*aef0*/  MUFU.EX2 R160, R160 ;  /* 0x000000a000a07308 */ /* 0x000ff00000000800 */
[----:B------:R-:W-:Y:S08]  /*af00*/  MUFU.EX2 R43, R43 ;  /* 0x0000002b002b7308 */ /* 0x000ff00000000800 */
[----:B------:R-:W-:Y:S01]  /*af10*/  MUFU.EX2 R162, R162 ;  /* 0x000000a200a27308 */ /* 0x000fe20000000800 */
[----:B----4-:R-:W-:Y:S01]  /*af20*/  FMNMX.FTZ R37, R41, R20, !PT ;  /* 0x0000001429257209 */ /* 0x010fe20007810000 */
[----:B------:R-:W-:-:S06]  /*af30*/  FFMA.FTZ R41, R64, UR38, -R69 ;  /* 0x0000002640297c23 */ /* 0x000fcc0008010845 */
[----:B------:R-:W-:Y:S01]  /*af40*/  MUFU.EX2 R51, R51 ;  /* 0x0000003300337308 */ /* 0x000fe20000000800 */
[----:B------:R-:W4:Y:S07]  /*af50*/  SHFL.BFLY PT, R20, R37, 0x1, 0x1f ;  /* 0x0c201f0025147f89 */ /* 0x000f2e00000e0000 */
[----:B------:R-:W-:Y:S08]  /*af60*/  MUFU.EX2 R164, R164 ;  /* 0x000000a400a47308 */ /* 0x000ff00000000800 */
[----:B------:R-:W-:Y:S08]  /*af70*/  MUFU.EX2 R49, R49 ;  /* 0x0000003100317308 */ /* 0x000ff00000000800 */
[----:B------:R-:W-:Y:S01]  /*af80*/  MUFU.EX2 R166, R166 ;  /* 0x000000a600a67308 */ /* 0x000fe20000000800 */
[----:B----4-:R-:W-:Y:S01]  /*af90*/  FMNMX.FTZ R20, R37, R20, !PT ;  /* 0x0000001425147209 */ /* 0x010fe20007810000 */
[----:B------:R-:W-:-:S03]  /*afa0*/  FFMA.FTZ R37, R65, UR38, -R69 ;  /* 0x0000002641257c23 */ /* 0x000fc60008010845 */
[C---:B------:R-:W-:Y:S01]  /*afb0*/  FSETP.NEU.FTZ.AND P2, PT, R20.reuse, -INF , PT ;  /* 0xff8000001400780b */ /* 0x040fe20003f5d000 */
[----:B------:R-:W-:Y:S02]  /*afc0*/  FMUL.FTZ R61, R20, UR38 ;  /* 0x00000026143d7c20 */ /* 0x000fe40008410000 */
[----:B------:R-:W-:Y:S03]  /*afd0*/  MUFU.EX2 R39, R39 ;  /* 0x0000002700277308 */ /* 0x000fe60000000800 */
[----:B------:R-:W-:-:S05]  /*afe0*/  FSEL R61, R61, RZ, P2 ;  /* 0x000000ff3d3d7208 */ /* 0x000fca0001000000 */
[----:B------:R-:W-:Y:S01]  /*aff0*/  MUFU.EX2 R168, R168 ;  /* 0x000000a800a87308 */ /* 0x000fe20000000800 */
[--C-:B------:R-:W-:Y:S01]  /*b000*/  FFMA.FTZ R153, R3, UR38, -R61.reuse ;  /* 0x0000002603997c23 */ /* 0x100fe2000801083d */
[--C-:B------:R-:W-:Y:S01]  /*b010*/  FFMA.FTZ R36, R6, UR38, -R61.reuse ;  /* 0x0000002606247c23 */ /* 0x100fe2000801083d */
[--C-:B------:R-:W-:Y:S01]  /*b020*/  FFMA.FTZ R155, R7, UR38, -R61.reuse ;  /* 0x00000026079b7c23 */ /* 0x100fe2000801083d */
[--C-:B------:R-:W-:Y:S01]  /*b030*/  FFMA.FTZ R38, R8, UR38, -R61.reuse ;  /* 0x0000002608267c23 */ /* 0x100fe2000801083d */
[----:B------:R-:W-:Y:S02]  /*b040*/  @!P1 VIADD R3, R0, 0x32440 ;  /* 0x0003244000039836 */ /* 0x000fe40000000000 */
[--C-:B------:R-:W-:Y:S01]  /*b050*/  FFMA.FTZ R157, R9, UR38, -R61.reuse ;  /* 0x00000026099d7c23 */ /* 0x100fe2000801083d */
[--C-:B------:R-:W-:Y:S01]  /*b060*/  FFMA.FTZ R40, R11, UR38, -R61.reuse ;  /* 0x000000260b287c23 */ /* 0x100fe2000801083d */
[----:B------:R-:W-:Y:S01]  /*b070*/  MUFU.EX2 R153, R153 ;  /* 0x0000009900997308 */ /* 0x000fe20000000800 */
[----:B------:R-:W-:Y:S01]  /*b080*/  FFMA.FTZ R159, R12, UR38, -R61 ;  /* 0x000000260c9f7c23 */ /* 0x000fe2000801083d */
[----:B------:R-:W-:Y:S01]  /*b090*/  @!P1 PRMT R3, RZ, 0x654, R3 ;  /* 0x00000654ff039816 */ /* 0x000fe20000000003 */
[--C-:B------:R-:W-:Y:S01]  /*b0a0*/  FFMA.FTZ R169, R32, UR38, -R61.reuse ;  /* 0x0000002620a97c23 */ /* 0x100fe2000801083d */
[--C-:B------:R-:W-:Y:S01]  /*b0b0*/  FFMA.FTZ R12, R21, UR38, -R61.reuse ;  /* 0x00000026150c7c23 */ /* 0x100fe2000801083d */
[--C-:B------:R-:W-:Y:S01]  /*b0c0*/  FFMA.FTZ R161, R24, UR38, -R61.reuse ;  /* 0x0000002618a17c23 */ /* 0x100fe2000801083d */
[----:B------:R0:W-:Y:S01]  /*b0d0*/  @!P1 SYNCS.ARRIVE.TRANS64.RED.A1T0 RZ, [R3+URZ], RZ ;  /* 0x000000ff03ff99a7 */ /* 0x0001e2000810043f */
[--C-:B------:R-:W-:Y:S01]  /*b0e0*/  FFMA.FTZ R24, R25, UR38, -R61.reuse ;  /* 0x0000002619187c23 */ /* 0x100fe2000801083d */
[----:B------:R-:W4:Y:S01]  /*b0f0*/  MUFU.EX2 R36, R36 ;  /* 0x0000002400247308 */ /* 0x000f220000000800 */
[--C-:B------:R-:W-:Y:S01]  /*b100*/  FFMA.FTZ R163, R26, UR38, -R61.reuse ;  /* 0x000000261aa37c23 */ /* 0x100fe2000801083d */
[--C-:B------:R-:W-:Y:S01]  /*b110*/  FFMA.FTZ R167, R30, UR38, -R61.reuse ;  /* 0x000000261ea77c23 */ /* 0x100fe2000801083d */
[--C-:B------:R-:W-:Y:S01]  /*b120*/  FFMA.FTZ R30, R34, UR38, -R61.reuse ;  /* 0x00000026221e7c23 */ /* 0x100fe2000801083d */
[----:B------:R-:W-:Y:S01]  /*b130*/  FFMA.FTZ R26, R27, UR38, -R61 ;  /* 0x000000261b1a7c23 */ /* 0x000fe2000801083d */
[----:B------:R-:W-:-:S02]  /*b140*/  IMAD.MOV.U32 R9, RZ, RZ, 0xc00 ;  /* 0x00000c00ff097424 */ /* 0x000fc400078e00ff */
[----:B0-----:R-:W-:Y:S01]  /*b150*/  FADD.FTZ R3, R152, R55 ;  /* 0x0000003798037221 */ /* 0x001fe20000010000 */
[----:B------:R-:W-:Y:S01]  /*b160*/  FFMA.FTZ R165, R28, UR38, -R61 ;  /* 0x000000261ca57c23 */ /* 0x000fe2000801083d */
[----:B------:R-:W0:Y:S01]  /*b170*/  MUFU.EX2 R155, R155 ;  /* 0x0000009b009b7308 */ /* 0x000e220000000800 */
[----:B------:R-:W-:Y:S02]  /*b180*/  IMAD R8, R200, R9, UR42 ;  /* 0x0000002ac8087e24 */ /* 0x000fe4000f8e0209 */
[----:B--2---:R-:W-:Y:S01]  /*b190*/  FADD.FTZ R32, R154, R3 ;  /* 0x000000039a207221 */ /* 0x004fe20000010000 */
[--C-:B------:R-:W-:Y:S01]  /*b1a0*/  FFMA.FTZ R28, R29, UR38, -R61.reuse ;  /* 0x000000261d1c7c23 */ /* 0x100fe2000801083d */
[--C-:B------:R-:W-:Y:S01]  /*b1b0*/  FFMA.FTZ R31, R31, UR38, -R61.reuse ;  /* 0x000000261f1f7c23 */ /* 0x100fe2000801083d */
[----:B------:R2:W-:Y:S01]  /*b1c0*/  BAR.SYNC.DEFER_BLOCKING R10, 0x100 ;  /* 0x0004000a0000751d */ /* 0x0005e20000010000 */
[----:B---3--:R-:W-:Y:S01]  /*b1d0*/  FADD.FTZ R7, R57, R32 ;  /* 0x0000002039077221 */ /* 0x008fe20000010000 */
[--C-:B------:R-:W-:Y:S01]  /*b1e0*/  FFMA.FTZ R171, R35, UR38, -R61.reuse ;  /* 0x0000002623ab7c23 */ /* 0x100fe2000801083d */
[----:B------:R-:W-:Y:S01]  /*b1f0*/  FFMA.FTZ R33, R33, UR38, -R61 ;  /* 0x0000002621217c23 */ /* 0x000fe2000801083d */
[----:B----4-:R-:W-:Y:S01]  /*b200*/  FADD.FTZ R6, R153, R36 ;  /* 0x0000002499067221 */ /* 0x010fe20000010000 */
[----:B------:R-:W-:Y:S01]  /*b210*/  FADD.FTZ R32, R156, R7 ;  /* 0x000000079c207221 */ /* 0x000fe20000010000 */
[----:B------:R-:W3:Y:S01]  /*b220*/  MUFU.EX2 R38, R38 ;  /* 0x0000002600267308 */ /* 0x000ee20000000800 */
[--C-:B------:R-:W-:Y:S01]  /*b230*/  FFMA.FTZ R42, R42, UR38, -R61.reuse ;  /* 0x000000262a2a7c23 */ /* 0x100fe2000801083d */
[--C-:B------:R-:W-:Y:S01]  /*b240*/  FFMA.FTZ R46, R46, UR38, -R61.reuse ;  /* 0x000000262e2e7c23 */ /* 0x100fe2000801083d */
[----:B------:R-:W-:Y:S01]  /*b250*/  FADD.FTZ R7, R59, R32 ;  /* 0x000000203b077221 */ /* 0x000fe20000010000 */
[--C-:B------:R-:W-:Y:S01]  /*b260*/  FFMA.FTZ R48, R48, UR38, -R61.reuse ;  /* 0x0000002630307c23 */ /* 0x100fe2000801083d */
[----:B------:R-:W-:Y:S01]  /*b270*/  FFMA.FTZ R52, R52, UR38, -R61 ;  /* 0x0000002634347c23 */ /* 0x000fe2000801083d */
[----:B0-----:R-:W-:Y:S01]  /*b280*/  FADD.FTZ R3, R155, R6 ;  /* 0x000000069b037221 */ /* 0x001fe20000010000 */
[----:B------:R-:W-:Y:S01]  /*b290*/  FADD.FTZ R34, R158, R7 ;  /* 0x000000079e227221 */ /* 0x000fe20000010000 */
[----:B------:R-:W0:Y:S01]  /*b2a0*/  MUFU.EX2 R157, R157 ;  /* 0x0000009d009d7308 */ /* 0x000e220000000800 */
[----:B------:R-:W-:Y:S01]  /*b2b0*/  IMAD.MOV.U32 R9, RZ, RZ, 0x40000040 ;  /* 0x40000040ff097424 */ /* 0x000fe200078e00ff */
[----:B------:R-:W-:Y:S01]  /*b2c0*/  R2UR UR6, R8 ;  /* 0x00000000080672ca */ /* 0x000fe200000e0000 */
[----:B------:R-:W-:Y:S01]  /*b2d0*/  FADD.FTZ R7, R53, R34 ;  /* 0x0000002235077221 */ /* 0x000fe20000010000 */
[----:B------:R-:W-:Y:S01]  /*b2e0*/  F2FP.BF16.F32.PACK_AB R152, R55, R152 ;  /* 0x000000983798723e */ /* 0x000fe200000010ff */
[----:B------:R-:W-:Y:S01]  /*b2f0*/  IMAD.MOV.U32 R11, RZ, RZ, 0x40000040 ;  /* 0x40000040ff0b7424 */ /* 0x000fe200078e00ff */
[----:B------:R-:W-:Y:S01]  /*b300*/  R2UR UR7, R9 ;  /* 0x00000000090772ca */ /* 0x000fe200000e0000 */
[----:B------:R-:W-:Y:S01]  /*b310*/  FADD.FTZ R34, R160, R7 ;  /* 0x00000007a0227221 */ /* 0x000fe20000010000 */
[----:B------:R-:W4:Y:S01]  /*b320*/  MUFU.EX2 R40, R40 ;  /* 0x0000002800287308 */ /* 0x000f220000000800 */
[----:B---3--:R-:W-:Y:S01]  /*b330*/  FADD.FTZ R6, R38, R3 ;  /* 0x0000000326067221 */ /* 0x008fe20000010000 */
[----:B------:R-:W-:Y:S01]  /*b340*/  IMAD.MOV.U32 R7, RZ, RZ, 0x40000040 ;  /* 0x40000040ff077424 */ /* 0x000fe200078e00ff */
[----:B------:R-:W-:Y:S01]  /*b350*/  F2FP.BF16.F32.PACK_AB R154, R57, R154 ;  /* 0x0000009a399a723e */ /* 0x000fe200000010ff */
[----:B------:R-:W-:Y:S01]  /*b360*/  IMAD.MOV.U32 R9, RZ, RZ, 0x40000040 ;  /* 0x40000040ff097424 */ /* 0x000fe200078e00ff */
[----:B------:R-:W-:Y:S01]  /*b370*/  F2FP.BF16.F32.PACK_AB R153, R36, R153 ;  /* 0x000000992499723e */ /* 0x000fe200000010ff */
[----:B------:R-:W-:Y:S01]  /*b380*/  @!P1 VIADD R0, R0, 0x32460 ;  /* 0x0003246000009836 */ /* 0x000fe20000000000 */
[----:B------:R-:W-:Y:S01]  /*b390*/  R2UR UR11, R7 ;  /* 0x00000000070b72ca */ /* 0x000fe200000e0000 */
[----:B------:R-:W3:Y:S01]  /*b3a0*/  MUFU.EX2 R159, R159 ;  /* 0x0000009f009f7308 */ /* 0x000ee20000000800 */
[----:B0-----:R-:W-:Y:S01]  /*b3b0*/  FADD.FTZ R3, R157, R6 ;  /* 0x000000069d037221 */ /* 0x001fe20000010000 */
[----:B------:R-:W-:-:S02]  /*b3c0*/  VIADD R6, R8, 0x80 ;  /* 0x0000008008067836 */ /* 0x000fc40000000000 */
[----:B------:R-:W-:Y:S01]  /*b3d0*/  FADD.FTZ R7, R43, R34 ;  /* 0x000000222b077221 */ /* 0x000fe20000010000 */
[----:B------:R-:W-:Y:S02]  /*b3e0*/  F2FP.BF16.F32.PACK_AB R155, R38, R155 ;  /* 0x0000009b269b723e */ /* 0x000fe400000010ff */
[----:B------:R-:W-:Y:S01]  /*b3f0*/  F2FP.BF16.F32.PACK_AB R156, R59, R156 ;  /* 0x0000009c3b9c723e */ /* 0x000fe200000010ff */
[----:B------:R-:W0:Y:S01]  /*b400*/  MUFU.EX2 R12, R12 ;  /* 0x0000000c000c7308 */ /* 0x000e220000000800 */
[----:B----4-:R-:W-:Y:S01]  /*b410*/  FADD.FTZ R32, R40, R3 ;  /* 0x0000000328207221 */ /* 0x010fe20000010000 */
[----:B------:R-:W-:Y:S02]  /*b420*/  R2UR UR10, R6 ;  /* 0x00000000060a72ca */ /* 0x000fe400000e0000 */
[----:B------:R-:W-:Y:S02]  /*b430*/  F2FP.BF16.F32.PACK_AB R157, R40, R157 ;  /* 0x0000009d289d723e */ /* 0x000fe400000010ff */
[----:B------:R-:W-:-:S02]  /*b440*/  F2FP.BF16.F32.PACK_AB R158, R53, R158 ;  /* 0x0000009e359e723e */ /* 0x000fc400000010ff */
[----:B------:R-:W4:Y:S01]  /*b450*/  MUFU.EX2 R161, R161 ;  /* 0x000000a100a17308 */ /* 0x000f220000000800 */
[----:B---3--:R-:W-:Y:S01]  /*b460*/  FADD.FTZ R3, R159, R32 ;  /* 0x000000209f037221 */ /* 0x008fe20000010000 */
[----:B------:R-:W-:Y:S02]  /*b470*/  F2FP.BF16.F32.PACK_AB R160, R43, R160 ;  /* 0x000000a02ba0723e */ /* 0x000fe400000010ff */
[----:B------:R-:W-:-:S04]  /*b480*/  @!P1 PRMT R0, RZ, 0x654, R0 ;  /* 0x00000654ff009816 */ /* 0x000fc80000000000 */
[----:B------:R-:W3:Y:S01]  /*b490*/  MUFU.EX2 R24, R24 ;  /* 0x0000001800187308 */ /* 0x000ee20000000800 */
[C---:B0-----:R-:W-:Y:S01]  /*b4a0*/  FADD.FTZ R32, R12.reuse, R3 ;  /* 0x000000030c207221 */ /* 0x041fe20000010000 */
[----:B------:R-:W-:-:S06]  /*b4b0*/  F2FP.BF16.F32.PACK_AB R159, R12, R159 ;  /* 0x0000009f0c9f723e */ /* 0x000fcc00000010ff */
[----:B------:R-:W0:Y:S01]  /*b4c0*/  MUFU.EX2 R163, R163 ;  /* 0x000000a300a37308 */ /* 0x000e220000000800 */
[----:B----4-:R-:W-:Y:S01]  /*b4d0*/  FADD.FTZ R3, R161, R32 ;  /* 0x00000020a1037221 */ /* 0x010fe20000010000 */
[----:B------:R-:W-:Y:S01]  /*b4e0*/  FADD.FTZ R32, R162, R7 ;  /* 0x00000007a2207221 */ /* 0x000fe20000010000 */
[----:B------:R-:W-:-:S03]  /*b4f0*/  F2FP.BF16.F32.PACK_AB R162, R51, R162 ;  /* 0x000000a233a2723e */ /* 0x000fc600000010ff */
[----:B------:R-:W-:Y:S02]  /*b500*/  FADD.FTZ R7, R51, R32 ;  /* 0x0000002033077221 */ /* 0x000fe40000010000 */
[----:B------:R-:W4:Y:S01]  /*b510*/  MUFU.EX2 R26, R26 ;  /* 0x0000001a001a7308 */ /* 0x000f220000000800 */
[----:B---3--:R-:W-:Y:S01]  /*b520*/  FADD.FTZ R6, R24, R3 ;  /* 0x0000000318067221 */ /* 0x008fe20000010000 */
[----:B------:R-:W-:Y:S01]  /*b530*/  FADD.FTZ R34, R164, R7 ;  /* 0x00000007a4227221 */ /* 0x000fe20000010000 */
[----:B------:R-:W-:Y:S02]  /*b540*/  F2FP.BF16.F32.PACK_AB R161, R24, R161 ;  /* 0x000000a118a1723e */ /* 0x000fe400000010ff */
[C---:B------:R-:W-:Y:S01]  /*b550*/  F2FP.BF16.F32.PACK_AB R164, R49.reuse, R164 ;  /* 0x000000a431a4723e */ /* 0x040fe200000010ff */
[----:B------:R-:W-:Y:S02]  /*b560*/  FADD.FTZ R7, R49, R34 ;  /* 0x0000002231077221 */ /* 0x000fe40000010000 */
[----:B------:R-:W3:Y:S01]  /*b570*/  MUFU.EX2 R165, R165 ;  /* 0x000000a500a57308 */ /* 0x000ee20000000800 */
[----:B0-----:R-:W-:Y:S01]  /*b580*/  FADD.FTZ R3, R163, R6 ;  /* 0x00000006a3037221 */ /* 0x001fe20000010000 */
[----:B------:R-:W-:Y:S01]  /*b590*/  FADD.FTZ R34, R166, R7 ;  /* 0x00000007a6227221 */ /* 0x000fe20000010000 */
[----:B------:R-:W-:-:S03]  /*b5a0*/  F2FP.BF16.F32.PACK_AB R166, R39, R166 ;  /* 0x000000a627a6723e */ /* 0x000fc600000010ff */
[----:B------:R-:W-:Y:S02]  /*b5b0*/  FADD.FTZ R7, R39, R34 ;  /* 0x0000002227077221 */ /* 0x000fe40000010000 */
[----:B------:R-:W0:Y:S01]  /*b5c0*/  MUFU.EX2 R28, R28 ;  /* 0x0000001c001c7308 */ /* 0x000e220000000800 */
[----:B----4-:R-:W-:Y:S01]  /*b5d0*/  FADD.FTZ R32, R26, R3 ;  /* 0x000000031a207221 */ /* 0x010fe20000010000 */
[----:B------:R-:W-:Y:S01]  /*b5e0*/  FADD.FTZ R24, R168, R7 ;  /* 0x00000007a8187221 */ /* 0x000fe20000010000 */
[----:B------:R-:W-:-:S05]  /*b5f0*/  F2FP.BF16.F32.PACK_AB R163, R26, R163 ;  /* 0x000000a31aa3723e */ /* 0x000fca00000010ff */
[----:B------:R-:W4:Y:S01]  /*b600*/  MUFU.EX2 R167, R167 ;  /* 0x000000a700a77308 */ /* 0x000f220000000800 */
[----:B---3--:R-:W-:-:S07]  /*b610*/  FADD.FTZ R3, R165, R32 ;  /* 0x00000020a5037221 */ /* 0x008fce0000010000 */
[----:B--2---:R-:W2:Y:S01]  /*b620*/  MUFU.EX2 R10, R31 ;  /* 0x0000001f000a7308 */ /* 0x004ea20000000800 */
[C---:B0-----:R-:W-:Y:S01]  /*b630*/  FADD.FTZ R32, R28.reuse, R3 ;  /* 0x000000031c207221 */ /* 0x041fe20000010000 */
[----:B------:R-:W-:-:S06]  /*b640*/  F2FP.BF16.F32.PACK_AB R165, R28, R165 ;  /* 0x000000a51ca5723e */ /* 0x000fcc00000010ff */
[----:B------:R-:W0:Y:S01]  /*b650*/  MUFU.EX2 R169, R169 ;  /* 0x000000a900a97308 */ /* 0x000e220000000800 */
[----:B----4-:R-:W-:-:S07]  /*b660*/  FADD.FTZ R3, R167, R32 ;  /* 0x00000020a7037221 */ /* 0x010fce0000010000 */
[----:B------:R-:W3:Y:S01]  /*b670*/  MUFU.EX2 R45, R45 ;  /* 0x0000002d002d7308 */ /* 0x000ee20000000800 */
[C---:B--2---:R-:W-:Y:S01]  /*b680*/  FADD.FTZ R12, R10.reuse, R3 ;  /* 0x000000030a0c7221 */ /* 0x044fe20000010000 */
[----:B------:R-:W-:-:S06]  /*b690*/  F2FP.BF16.F32.PACK_AB R167, R10, R167 ;  /* 0x000000a70aa7723e */ /* 0x000fcc00000010ff */
[----:B------:R-:W2:Y:S01]  /*b6a0*/  MUFU.EX2 R30, R30 ;  /* 0x0000001e001e7308 */ /* 0x000ea20000000800 */
[----:B0-----:R-:W-:-:S07]  /*b6b0*/  FADD.FTZ R3, R169, R12 ;  /* 0x0000000ca9037221 */ /* 0x001fce0000010000 */
[----:B------:R-:W0:Y:S01]  /*b6c0*/  MUFU.EX2 R170, R170 ;  /* 0x000000aa00aa7308 */ /* 0x000e220000000800 */
[C---:B---3--:R-:W-:Y:S01]  /*b6d0*/  FADD.FTZ R7, R45.reuse, R24 ;  /* 0x000000182d077221 */ /* 0x048fe20000010000 */
[----:B------:R-:W-:-:S06]  /*b6e0*/  F2FP.BF16.F32.PACK_AB R168, R45, R168 ;  /* 0x000000a82da8723e */ /* 0x000fcc00000010ff */
[----:B------:R-:W3:Y:S01]  /*b6f0*/  MUFU.EX2 R171, R171 ;  /* 0x000000ab00ab7308 */ /* 0x000ee20000000800 */
[C---:B--2---:R-:W-:Y:S01]  /*b700*/  FADD.FTZ R12, R30.reuse, R3 ;  /* 0x000000031e0c7221 */ /* 0x044fe20000010000 */
[----:B------:R-:W-:-:S06]  /*b710*/  F2FP.BF16.F32.PACK_AB R169, R30, R169 ;  /* 0x000000a91ea9723e */ /* 0x000fcc00000010ff */
[----:B------:R-:W2:Y:S01]  /*b720*/  MUFU.EX2 R47, R47 ;  /* 0x0000002f002f7308 */ /* 0x000ea20000000800 */
[----:B0-----:R-:W-:-:S07]  /*b730*/  FADD.FTZ R24, R170, R7 ;  /* 0x00000007aa187221 */ /* 0x001fce0000010000 */
[----:B------:R-:W0:Y:S01]  /*b740*/  MUFU.EX2 R6, R33 ;  /* 0x0000002100067308 */ /* 0x000e220000000800 */
[----:B---3--:R-:W-:-:S07]  /*b750*/  FADD.FTZ R3, R171, R12 ;  /* 0x0000000cab037221 */ /* 0x008fce0000010000 */
[----:B------:R-:W3:Y:S01]  /*b760*/  MUFU.EX2 R172, R172 ;  /* 0x000000ac00ac7308 */ /* 0x000ee20000000800 */
[C---:B--2---:R-:W-:Y:S01]  /*b770*/  FADD.FTZ R7, R47.reuse, R24 ;  /* 0x000000182f077221 */ /* 0x044fe20000010000 */
[----:B------:R-:W-:-:S06]  /*b780*/  F2FP.BF16.F32.PACK_AB R170, R47, R170 ;  /* 0x000000aa2faa723e */ /* 0x000fcc00000010ff */
[----:B------:R-:W2:Y:S01]  /*b790*/  MUFU.EX2 R42, R42 ;  /* 0x0000002a002a7308 */ /* 0x000ea20000000800 */
[C---:B0-----:R-:W-:Y:S01]  /*b7a0*/  FADD.FTZ R3, R6.reuse, R3 ;  /* 0x0000000306037221 */ /* 0x041fe20000010000 */
[----:B------:R-:W-:-:S06]  /*b7b0*/  F2FP.BF16.F32.PACK_AB R171, R6, R171 ;  /* 0x000000ab06ab723e */ /* 0x000fcc00000010ff */
[----:B------:R-:W0:Y:S01]  /*b7c0*/  MUFU.EX2 R41, R41 ;  /* 0x0000002900297308 */ /* 0x000e220000000800 */
[----:B---3--:R-:W-:-:S07]  /*b7d0*/  FADD.FTZ R10, R172, R7 ;  /* 0x00000007ac0a7221 */ /* 0x008fce0000010000 */
[----:B------:R-:W3:Y:S01]  /*b7e0*/  MUFU.EX2 R173, R46 ;  /* 0x0000002e00ad7308 */ /* 0x000ee20000000800 */
[----:B--2---:R-:W-:-:S07]  /*b7f0*/  FADD.FTZ R12, R42, R3 ;  /* 0x000000032a0c7221 */ /* 0x004fce0000010000 */
[----:B------:R-:W2:Y:S01]  /*b800*/  MUFU.EX2 R174, R174 ;  /* 0x000000ae00ae7308 */ /* 0x000ea20000000800 */
[C---:B0-----:R-:W-:Y:S01]  /*b810*/  FADD.FTZ R3, R41.reuse, R10 ;  /* 0x0000000a29037221 */ /* 0x041fe20000010000 */
[----:B------:R-:W-:-:S06]  /*b820*/  F2FP.BF16.F32.PACK_AB R172, R41, R172 ;  /* 0x000000ac29ac723e */ /* 0x000fcc00000010ff */
[----:B------:R-:W0:Y:S01]  /*b830*/  MUFU.EX2 R48, R48 ;  /* 0x0000003000307308 */ /* 0x000e220000000800 */
[C---:B---3--:R-:W-:Y:S01]  /*b840*/  FADD.FTZ R7, R173.reuse, R12 ;  /* 0x0000000cad077221 */ /* 0x048fe20000010000 */
[----:B------:R-:W-:-:S06]  /*b850*/  F2FP.BF16.F32.PACK_AB R173, R173, R42 ;  /* 0x0000002aadad723e */ /* 0x000fcc00000010ff */
[----:B------:R-:W3:Y:S01]  /*b860*/  MUFU.EX2 R37, R37 ;  /* 0x0000002500257308 */ /* 0x000ee20000000800 */
[----:B--2---:R-:W-:-:S07]  /*b870*/  FADD.FTZ R6, R174, R3 ;  /* 0x00000003ae067221 */ /* 0x004fce0000010000 */
[----:B------:R-:W2:Y:S01]  /*b880*/  MUFU.EX2 R175, R52 ;  /* 0x0000003400af7308 */ /* 0x000ea20000000800 */
[----:B0-----:R-:W-:Y:S01]  /*b890*/  FADD.FTZ R10, R48, R7 ;  /* 0x00000007300a7221 */ /* 0x001fe20000010000 */
[C---:B---3--:R-:W-:Y:S01]  /*b8a0*/  FADD.FTZ R7, R37.reuse, R6 ;  /* 0x0000000625077221 */ /* 0x048fe20000010000 */
[----:B------:R-:W-:Y:S02]  /*b8b0*/  F2FP.BF16.F32.PACK_AB R174, R37, R174 ;  /* 0x000000ae25ae723e */ /* 0x000fe400000010ff */
[C---:B--2---:R-:W-:Y:S01]  /*b8c0*/  FADD.FTZ R6, R175.reuse, R10 ;  /* 0x0000000aaf067221 */ /* 0x044fe20000010000 */
[----:B------:R-:W-:Y:S01]  /*b8d0*/  F2FP.BF16.F32.PACK_AB R175, R175, R48 ;  /* 0x00000030afaf723e */ /* 0x000fe200000010ff */
[----:B------:R-:W-:Y:S01]  /*b8e0*/  VIADD R10, R8, 0x100 ;  /* 0x00000100080a7836 */ /* 0x000fe20000000000 */
[----:B------:R-:W-:-:S06]  /*b8f0*/  WARPGROUP.ARRIVE ;  /* 0x00000000000079c5 */ /* 0x000fcc0000000000 */
[----:B------:R-:W-:Y:S01]  /*b900*/  HGMMA.64x256x16.F32.BF16 R24, R152, gdesc[UR4].tnspB, RZ, !UPT, gsb0 ;  /* 0x43e0000498187df0 */ /* 0x000fe2000c0018ff */
[----:B------:R-:W-:Y:S01]  /*b910*/  R2UR UR6, R10 ;  /* 0x000000000a0672ca */ /* 0x000fe200000e0000 */
[----:B------:R-:W-:Y:S01]  /*b920*/  VIADD R10, R8, 0x180 ;  /* 0x00000180080a7836 */ /* 0x000fe20000000000 */
[----:B------:R-:W-:Y:S01]  /*b930*/  R2UR UR7, R11 ;  /* 0x000000000b0772ca */ /* 0x000fe200000e0000 */
[----:B------:R-:W-:Y:S01]  /*b940*/  IMAD.MOV.U32 R11, RZ, RZ, 0x40000040 ;  /* 0x40000040ff0b7424 */ /* 0x000fe200078e00ff */
[----:B------:R-:W-:Y:S02]  /*b950*/  WARPGROUP.DEPBAR.LE gsb0, 0x0 ;  /* 0x00008000000079c5 */ /* 0x000fe40000010000 */
[----:B------:R-:W-:-:S15]  /*b960*/  WARPGROUP.ARRIVE ;  /* 0x00000000000079c5 */ /* 0x000fde0000000000 */
[----:B------:R-:W-:-:S06]  /*b970*/  NOP ;  /* 0x0000000000007918 */ /* 0x000fcc0000000000 */
[----:B------:R-:W-:Y:S03]  /*b980*/  HGMMA.64x256x16.F32.BF16 R24, R156, gdesc[UR8].tnspB, R24, gsb0 ;  /* 0x43e000089c187df0 */ /* 0x000fe60008001818 */
[----:B------:R-:W-:Y:S02]  /*b990*/  WARPGROUP.DEPBAR.LE gsb0, 0x0 ;  /* 0x00008000000079c5 */ /* 0x000fe40000010000 */
[----:B------:R-:W-:-:S15]  /*b9a0*/  WARPGROUP.ARRIVE ;  /* 0x00000000000079c5 */ /* 0x000fde0000000000 */
[----:B------:R-:W-:-:S08]  /*b9b0*/  NOP ;  /* 0x0000000000007918 */ /* 0x000fd00000000000 */
        /* <DEDUP_REMOVED lines=23> */
[----:B------:R0:W-:Y:S02]  /*bb30*/  @!P1 SYNCS.ARRIVE.TRANS64.RED.A1T0 RZ, [R0+URZ], RZ ;  /* 0x000000ff00ff99a7 */ /* 0x0001e4000810043f */
[----:B0-----:R-:W-:-:S05]  /*bb40*/  VIADD R0, R176, 0xfffffffe ;  /* 0xfffffffeb0007836 */ /* 0x001fca0000000000 */
[----:B------:R-:W-:-:S13]  /*bb50*/  ISETP.GE.AND P2, PT, R0, R215, PT ;  /* 0x000000d70000720c */ /* 0x000fda0003f46270 */
[----:B-1----:R-:W-:Y:S05]  /*bb60*/  @!P2 BRA `(.L_x_10468) ;  /* 0x0000002c009ca947 */ /* 0x002fea0003800000 */
[----:B------:R-:W-:Y:S02]  /*bb70*/  IMAD.MOV.U32 R8, RZ, RZ, R20 ;  /* 0x000000ffff087224 */ /* 0x000fe400078e0014 */
[----:B------:R-:W-:-:S07]  /*bb80*/  IMAD.MOV.U32 R9, RZ, RZ, R13 ;  /* 0x000000ffff097224 */ /* 0x000fce00078e000d */
.L_x_10478:
        /* <DEDUP_REMOVED lines=8> */
[----:B-----5:R-:W-:Y:S06]  /*bc10*/  @!P0 BRA `(.L_x_10469) ;  /* 0x0000000000048947 */ /* 0x020fec0003800000 */
[----:B------:R-:W-:Y:S01]  /*bc20*/  BPT.TRAP 0x1 ;  /* 0x000000040000795c */ /* 0x000fe20000300000 */
.L_x_10469:
[----:B------:R-:W-:Y:S01]  /*bc30*/  IMAD R3, R200, 0x8, R18 ;  /* 0x00000008c8037824 */ /* 0x000fe200078e0212 */
[----:B------:R-:W-:-:S04]  /*bc40*/  SHF.L.U32 R10, R204, 0x1f, RZ ;  /* 0x0000001fcc0a7819 */ /* 0x000fc800000006ff */
[----:B------:R0:W1:Y:S01]  /*bc50*/  SYNCS.PHASECHK.TRANS64.TRYWAIT P3, [R3+URZ+0x32430], R10 ;  /* 0x0324300a030075a7 */ /* 0x000062000806017f */
[----:B------:R-:W-:Y:S05]  /*bc60*/  @!P0 BRA `(.L_x_10470) ;  /* 0x0000000000048947 */ /* 0x000fea0003800000 */
[----:B------:R-:W-:Y:S01]  /*bc70*/  BPT.TRAP 0x1 ;  /* 0x000000040000795c */ /* 0x000fe20000300000 */
.L_x_10470:
[----:B------:R-:W-:Y:S02]  /*bc80*/  IMAD R152, R200, 0x300, R214 ;  /* 0x00000300c8987824 */ /* 0x000fe400078e02d6 */
[----:B------:R-:W-:Y:S01]  /*bc90*/  IMAD.MOV.U32 R153, RZ, RZ, 0x40000040 ;  /* 0x40000040ff997424 */ /* 0x000fe200078e00ff */
[----:B-1----:R-:W-:Y:S06]  /*bca0*/  @P3 BRA `(.L_x_10471) ;  /* 0x0000000000083947 */ /* 0x002fec0003800000 */
[----:B------:R-:W1:Y:S02]  /*bcb0*/  SYNCS.PHASECHK.TRANS64.TRYWAIT P3, [R3+URZ+0x32430], R10 ;  /* 0x0324300a030075a7 */ /* 0x000e64000806017f */
[----:B-1----:R-:W-:Y:S05]  /*bcc0*/  @!P3 BRA `(.L_x_10472) ;  /* 0x00000118002cb947 */ /* 0x002fea0003800000 */
.L_x_10471:
        /* <DEDUP_REMOVED lines=14> */
[----:B------:R-:W-:Y:S01]  /*bdb0*/  WARPGROUP.ARRIVE ;  /* 0x00000000000079c5 */ /* 0x000fe20000000000 */
[----:B------:R-:W-:Y:S02]  /*bdc0*/  R2UR UR11, R21 ;  /* 0x00000000150b72ca */ /* 0x000fe400000e0000 */
[----:B------:R-:W-:Y:S02]  /*bdd0*/  R2UR UR8, R208 ;  /* 0x00000000d00872ca */ /* 0x000fe400000e0000 */
[----:B------:R-:W-:Y:S01]  /*bde0*/  R2UR UR9, R209 ;  /* 0x00000000d10972ca */ /* 0x000fe200000e0000 */
[----:B------:R-:W-:Y:S01]  /*bdf0*/  HGMMA.64x96x16.F32.BF16 R152, gdesc[UR4], RZ, !UPT, gsb0 ;  /* 0x01600000049879f0 */ /* 0x000fe2000c0018ff */
[----:B------:R-:W-:Y:S02]  /*be00*/  R2UR UR14, R12 ;  /* 0x000000000c0e72ca */ /* 0x000fe400000e0000 */
[----:B------:R-:W-:Y:S02]  /*be10*/  R2UR UR15, R13 ;  /* 0x000000000d0f72ca */ /* 0x000fe400000e0000 */
[----:B------:R-:W-:-:S02]  /*be20*/  R2UR UR12, R206 ;  /* 0x00000000ce0c72ca */ /* 0x000fc400000e0000 */
        /* <DEDUP_REMOVED lines=15> */
.L_x_10473:
[----:B------:R2:W3:Y:S01]  /*bf20*/  SYNCS.PHASECHK.TRANS64.TRYWAIT P3, [R3+URZ+0x32450], R10 ;  /* 0x0324500a030075a7 */ /* 0x0004e2000806017f */
[----:B------:R-:W-:Y:S05]  /*bf30*/  @!P0 BRA `(.L_x_10474) ;  /* 0x0000000000048947 */ /* 0x000fea0003800000 */
[----:B------:R-:W-:Y:S01]  /*bf40*/  BPT.TRAP 0x1 ;  /* 0x000000040000795c */ /* 0x000fe20000300000 */
.L_x_10474:
[----:B------:R-:W-:Y:S04]  /*bf50*/  BSSY B0, `(.L_x_10475) ;  /* 0x0000004000007945 */ /* 0x000fe80003800000 */
[----:B---3--:R-:W-:Y:S05]  /*bf60*/  @P3 BRA `(.L_x_10476) ;  /* 0x0000000000083947 */ /* 0x008fea0003800000 */
[----:B------:R-:W3:Y:S02]  /*bf70*/  SYNCS.PHASECHK.TRANS64.TRYWAIT P3, [R3+URZ+0x32450], R10 ;  /* 0x0324500a030075a7 */ /* 0x000ee4000806017f */
[----:B---3--:R-:W-:Y:S05]  /*bf80*/  @!P3 BRA `(.L_x_10477) ;  /* 0x000001140090b947 */ /* 0x008fea0003800000 */
.L_x_10476:
[----:B------:R-:W-:Y:S05]  /*bf90*/  BSYNC B0 ;  /* 0x0000000000007941 */ /* 0x000fea0003800000 */
.L_x_10475:
[----:B------:R-:W-:Y:S05]  /*bfa0*/  WARPSYNC.ALL ;  /* 0x0000000000007948 */ /* 0x000fea0003800000 */
[----:B------:R-:W4:Y:S04]  /*bfb0*/  LDL R12, [R1+0x58] ;  /* 0x00005800010c7983 */ /* 0x000f280000100800 */
[----:B------:R-:W4:Y:S04]  /*bfc0*/  LDL.64 R210, [R1+0x50] ;  /* 0x0000500001d27983 */ /* 0x000f280000100a00 */
[----:B------:R-:W4:Y:S04]  /*bfd0*/  LDL.64 R20, [R1+0x48] ;  /* 0x0000480001147983 */ /* 0x000f280000100a00 */
[----:B------:R0:W-:Y:S04]  /*bfe0*/  STL.64 [R1+0xa8], R4 ;  /* 0x0000a80401007387 */ /* 0x0001e80000100a00 */
[----:B0-----:R-:W4:Y:S01]  /*bff0*/  LDL.64 R4, [R1+0x40] ;  /* 0x0000400001047983 */ /* 0x001f220000100a00 */
[----:B-123--:R-:W-:-:S02]  /*c000*/  IMAD.MOV.U32 R10, RZ, RZ, 0xc00 ;  /* 0x00000c00ff0a7424 */ /* 0x00efc400078e00ff */
[----:B------:R-:W-:-:S05]  /*c010*/  IMAD.MOV.U32 R11, RZ, RZ, 0x40000040 ;  /* 0x40000040ff0b7424 */ /* 0x000fca00078e00ff */
[----:B------:R-:W-:Y:S01]  /*c020*/  R2UR UR7, R11 ;  /* 0x000000000b0772ca */ /* 0x000fe200000e0000 */
[----:B------:R-:W-:Y:S01]  /*c030*/  WARPGROUP.ARRIVE ;  /* 0x00000000000079c5 */ /* 0x000fe20000000000 */
[----:B------:R-:W-:Y:S01]  /*c040*/  IMAD.MOV.U32 R13, RZ, RZ, 0x40000040 ;  /* 0x40000040ff0d7424 */ /* 0x000fe200078e00ff */
[----:B----4-:R-:W-:Y:S02]  /*c050*/  R2UR UR4, R12 ;  /* 0x000000000c0472ca */ /* 0x010fe400000e0000 */
[----:B------:R-:W-:-:S11]  /*c060*/  R2UR UR5, R211 ;  /* 0x00000000d30572ca */ /* 0x000fd600000e0000 */
[----:B------:R-:W-:Y:S01]  /*c070*/  IMAD R10, R200, R10, UR4 ;  /* 0x00000004c80a7e24 */ /* 0x000fe2000f8e020a */
[----:B------:R-:W-:Y:S02]  /*c080*/  R2UR UR4, R210 ;  /* 0x00000000d20472ca */ /* 0x000fe400000e0000 */
[----:B------:R-:W2:Y:S02]  /*c090*/  LDL.64 R210, [R1+0x38] ;  /* 0x0000380001d27983 */ /* 0x000ea40000100a00 */
[----:B------:R-:W-:-:S13]  /*c0a0*/  R2UR UR6, R10 ;  /* 0x000000000a0672ca */ /* 0x000fda00000e0000 */
[----:B------:R-:W-:Y:S01]  /*c0b0*/  HGMMA.64x96x16.F32.BF16 R152, gdesc[UR4], R152, gsb0 ;  /* 0x01600000049879f0 */ /* 0x000fe20008001898 */
[----:B------:R-:W-:Y:S02]  /*c0c0*/  R2UR UR4, R20 ;  /* 0x00000000140472ca */ /* 0x000fe400000e0000 */
[----:B------:R-:W-:Y:S02]  /*c0d0*/  R2UR UR5, R21 ;  /* 0x00000000150572ca */ /* 0x000fe400000e0000 */
[----:B------:R-:W3:Y:S01]  /*c0e0*/  LDL.64 R20, [R1+0x30] ;  /* 0x0000300001147983 */ /* 0x000ee20000100a00 */
[----:B------:R-:W-:Y:S01]  /*c0f0*/  VIADD R12, R10, 0x2 ;  /* 0x000000020a0c7836 */ /* 0x000fe20000000000 */
[----:B------:R-:W-:-:S04]  /*c100*/  R2UR UR7, R13 ;  /* 0x000000000d0772ca */ /* 0x000fc800000e0000 */
[----:B------:R-:W-:Y:S01]  /*c110*/  R2UR UR6, R12 ;  /* 0x000000000c0672ca */ /* 0x000fe200000e0000 */
[----:B------:R-:W-:Y:S02]  /*c120*/  VIADD R12, R10, 0x4 ;  /* 0x000000040a0c7836 */ /* 0x000fe40000000000 */
[----:B------:R-:W-:Y:S01]  /*c130*/  IMAD.MOV.U32 R13, RZ, RZ, 0x40000040 ;  /* 0x40000040ff0d7424 */ /* 0x000fe200078e00ff */
[----:B------:R-:W-:Y:S02]  /*c140*/  WARPGROUP.DEPBAR.LE gsb0, 0x0 ;  /* 0x00008000000079c5 */ /* 0x000fe40000010000 */
[----:B------:R-:W-:-:S07]  /*c150*/  WARPGROUP.ARRIVE ;  /* 0x00000000000079c5 */ /* 0x000fce0000000000 */
[----:B------:R-:W-:Y:S01]  /*c160*/  HGMMA.64x96x16.F32.BF16 R152, gdesc[UR4], R152, gsb0 ;  /* 0x01600000049879f0 */ /* 0x000fe20008001898 */
[----:B------:R-:W-:Y:S02]  /*c170*/  R2UR UR4, R4 ;  /* 0x00000000040472ca */ /* 0x000fe400000e0000 */
[----:B------:R-:W-:Y:S02]  /*c180*/  R2UR UR5, R5 ;  /* 0x00000000050572ca */ /* 0x000fe400000e0000 */
[----:B------:R-:W4:Y:S01]  /*c190*/  LDL.64 R4, [R1+0x28] ;  /* 0x0000280001047983 */ /* 0x000f220000100a00 */
[----:B------:R-:W-:Y:S02]  /*c1a0*/  R2UR UR6, R12 ;  /* 0x000000000c0672ca */ /* 0x000fe400000e0000 */
[----:B------:R-:W-:Y:S01]  /*c1b0*/  R2UR UR7, R13 ;  /* 0x000000000d0772ca */ /* 0x000fe200000e0000 */
[----:B------:R-:W-:Y:S02]  /*c1c0*/  VIADD R12, R10, 0x6 ;  /* 0x000000060a0c7836 */ /* 0x000fe40000000000 */
[----:B------:R-:W-:Y:S01]  /*c1d0*/  IMAD.MOV.U32 R13, RZ, RZ, 0x40000040 ;  /* 0x40000040ff0d7424 */ /* 0x000fe200078e00ff */
[----:B------:R-:W-:-:S02]  /*c1e0*/  WARPGROUP.DEPBAR.LE gsb0, 0x0 ;  /* 0x00008000000079c5 */ /* 0x000fc40000010000 */
[----:B------:R-:W-:-:S07]  /*c1f0*/  WARPGROUP.ARRIVE ;  /* 0x00000000000079c5 */ /* 0x000fce0000000000 */
[----:B------:R-:W-:Y:S01]  /*c200*/  HGMMA.64x96x16.F32.BF16 R152, gdesc[UR4], R152, gsb0 ;  /* 0x01600000049879f0 */ /* 0x000fe20008001898 */
[----:B------:R-:W-:Y:S02]  /*c210*/  R2UR UR6, R12 ;  /* 0x000000000c0672ca */ /* 0x000fe400000e0000 */
[----:B------:R-:W-:Y:S02]  /*c220*/  R2UR UR7, R13 ;  /* 0x000000000d0772ca */ /* 0x000fe400000e0000 */
[----:B--2---:R-:W-:Y:S02]  /*c230*/  R2UR UR4, R210 ;  /* 0x00000000d20472ca */ /* 0x004fe400000e0000 */
[----:B------:R-:W-:Y:S02]  /*c240*/  R2UR UR5, R211 ;  /* 0x00000000d30572ca */ /* 0x000fe400000e0000 */
[----:B------:R-:W2:Y:S01]  /*c250*/  LDL.64 R210, [R1+0x20] ;  /* 0x0000200001d27983 */ /* 0x000ea20000100a00 */
[----:B------:R-:W-:-:S02]  /*c260*/  WARPGROUP.DEPBAR.LE gsb0, 0x0 ;  /* 0x00008000000079c5 */ /* 0x000fc40000010000 */
[----:B------:R-:W-:-:S08]  /*c270*/  WARPGROUP.ARRIVE ;  /* 0x00000000000079c5 */ /* 0x000fd00000000000 */
[----:B------:R-:W-:Y:S01]  /*c280*/  HGMMA.64x96x16.F32.BF16 R152, gdesc[UR4], R152, gsb0 ;  /* 0x01600000049879f0 */ /* 0x000fe20008001898 */
[----:B---3--:R-:W-:Y:S02]  /*c290*/  R2UR UR4, R20 ;  /* 0x00000000140472ca */ /* 0x008fe400000e0000 */
[----:B------:R-:W-:Y:S02]  /*c2a0*/  R2UR UR5, R21 ;  /* 0x00000000150572ca */ /* 0x000fe400000e0000 */
[----:B------:R-:W3:Y:S01]  /*c2b0*/  LDL.64 R20, [R1+0x18] ;  /* 0x0000180001147983 */ /* 0x000ee20000100a00 */
[----:B------:R-:W-:Y:S02]  /*c2c0*/  VIADD R12, R10, 0x300 ;  /* 0x000003000a0c7836 */ /* 0x000fe40000000000 */
[----:B------:R-:W-:-:S03]  /*c2d0*/  IMAD.MOV.U32 R13, RZ, RZ, 0x40000040 ;  /* 0x40000040ff0d7424 */ /* 0x000fc600078e00ff */
[----:B------:R-:W-:Y:S02]  /*c2e0*/  R2UR UR6, R12 ;  /* 0x000000000c0672ca */ /* 0x000fe400000e0000 */
[----:B------:R-:W-:Y:S01]  /*c2f0*/  R2UR UR7, R13 ;  /* 0x000000000d0772ca */ /* 0x000fe200000e0000 */
[----:B------:R-:W-:Y:S01]  /*c300*/  VIADD R12, R10, 0x302 ;  /* 0x000003020a0c7836 */ /* 0x000fe20000000000 */
[----:B------:R-:W-:Y:S02]  /*c310*/  WARPGROUP.DEPBAR.LE gsb0, 0x0 ;  /* 0x00008000000079c5 */ /* 0x000fe40000010000 */
[----:B------:R-:W-:-:S09]  /*c320*/  WARPGROUP.ARRIVE ;  /* 0x00000000000079c5 */ /* 0x000fd20000000000 */
[----:B------:R-:W-:Y:S01]  /*c330*/  HGMMA.64x96x16.F32.BF16 R152, gdesc[UR4], R152, gsb0 ;  /* 0x01600000049879f0 */ /* 0x000fe20008001898 */
[----:B------:R-:W-:Y:S01]  /*c340*/  IMAD.MOV.U32 R13, RZ, RZ, 0x40000040 ;  /* 0x40000040ff0d7424 */ /* 0x000fe200078e00ff */
[----:B----4-:R-:W-:Y:S02]  /*c350*/  R2UR UR4, R4 ;  /* 0x00000000040472ca */ /* 0x010fe400000e0000 */
[----:B------:R-:W-:Y:S02]  /*c360*/  R2UR UR5, R5 ;  /* 0x00000000050572ca */ /* 0x000fe400000e0000 */
[----:B------:R-:W4:Y:S01]  /*c370*/  LDL.64 R4, [R1+0x10] ;  /* 0x0000100001047983 */ /* 0x000f220000100a00 */
[----:B------:R-:W-:Y:S02]  /*c380*/  R2UR UR6, R12 ;  /* 0x000000000c0672ca */ /* 0x000fe400000e0000 */
[----:B------:R-:W-:Y:S01]  /*c390*/  R2UR UR7, R13 ;  /* 0x000000000d0772ca */ /* 0x000fe200000e0000 */
[----:B------:R-:W-:-:S02]  /*c3a0*/  VIADD R12, R10, 0x304 ;  /* 0x000003040a0c7836 */ /* 0x000fc40000000000 */
[----:B------:R-:W-:Y:S01]  /*c3b0*/  IMAD.MOV.U32 R13, RZ, RZ, 0x40000040 ;  /* 0x40000040ff0d7424 */ /* 0x000fe200078e00ff */
[----:B------:R-:W-:Y:S02]  /*c3c0*/  WARPGROUP.DEPBAR.LE gsb0, 0x0 ;  /* 0x00008000000079c5 */ /* 0x000fe40000010000 */
        /* <DEDUP_REMOVED lines=10> */
[----:B------:R-:W-:Y:S01]  /*c470*/  VIADD R12, R10, 0x306 ;  /* 0x000003060a0c7836 */ /* 0x000fe20000000000 */
[----:B---3--:R-:W-:Y:S01]  /*c480*/  R2UR UR4, R20 ;  /* 0x00000000140472ca */ /* 0x008fe200000e0000 */
[----:B------:R-:W-:Y:S01]  /*c490*/  IMAD.MOV.U32 R13, RZ, RZ, 0x40000040 ;  /* 0x40000040ff0d7424 */ /* 0x000fe200078e00ff */
[----:B------:R-:W-:Y:S02]  /*c4a0*/  R2UR UR5, R21 ;  /* 0x00000000150572ca */ /* 0x000fe400000e0000 */
[----:B------:R-:W3:Y:S01]  /*c4b0*/  LDL.64 R20, [R1] ;  /* 0x0000000001147983 */ /* 0x000ee20000100a00 */
        /* <DEDUP_REMOVED lines=9> */
[----:B----4-:R-:W-:Y:S02]  /*c550*/  R2UR UR4, R4 ;  /* 0x00000000040472ca */ /* 0x010fe400000e0000 */
[----:B------:R-:W-:Y:S01]  /*c560*/  R2UR UR5, R5 ;  /* 0x00000000050572ca */ /* 0x000fe200000e0000 */
[----:B------:R-:W-:Y:S01]  /*c570*/  VIADD R12, R10, 0x602 ;  /* 0x000006020a0c7836 */ /* 0x000fe20000000000 */
[----:B------:R-:W-:Y:S01]  /*c580*/  UMOV UR38, UR43 ;  /* 0x0000002b00267c82 */ /* 0x000fe20008000000 */
[----:B------:R-:W-:Y:S01]  /*c590*/  IMAD.MOV.U32 R13, RZ, RZ, 0x40000040 ;  /* 0x40000040ff0d7424 */ /* 0x000fe200078e00ff */
[----:B------:R0:W5:Y:S01]  /*c5a0*/  LDL.LU.64 R4, [R1+0xa8] ;  /* 0x0000a80001047983 */ /* 0x0001620000300a00 */
[----:B------:R-:W-:-:S02]  /*c5b0*/  WARPGROUP.DEPBAR.LE gsb0, 0x0 ;  /* 0x00008000000079c5 */ /* 0x000fc40000010000 */
[----:B------:R-:W-:-:S06]  /*c5c0*/  WARPGROUP.ARRIVE ;  /* 0x00000000000079c5 */ /* 0x000fcc0000000000 */
[----:B------:R-:W-:Y:S01]  /*c5d0*/  HGMMA.64x96x16.F32.BF16 R152, gdesc[UR4], R152, gsb0 ;  /* 0x01600000049879f0 */ /* 0x000fe20008001898 */
[----:B------:R-:W-:Y:S02]  /*c5e0*/  R2UR UR6, R12 ;  /* 0x000000000c0672ca */ /* 0x000fe400000e0000 */
[----:B------:R-:W-:Y:S02]  /*c5f0*/  R2UR UR7, R13 ;  /* 0x000000000d0772ca */ /* 0x000fe400000e0000 */
[----:B--2---:R-:W-:Y:S02]  /*c600*/  R2UR UR4, R210 ;  /* 0x00000000d20472ca */ /* 0x004fe400000e0000 */
[----:B------:R-:W-:Y:S01]  /*c610*/  R2UR UR5, R211 ;  /* 0x00000000d30572ca */ /* 0x000fe200000e0000 */
[----:B------:R-:W-:Y:S02]  /*c620*/  WARPGROUP.DEPBAR.LE gsb0, 0x0 ;  /* 0x00008000000079c5 */ /* 0x000fe40000010000 */
[----:B------:R-:W-:-:S10]  /*c630*/  WARPGROUP.ARRIVE ;  /* 0x00000000000079c5 */ /* 0x000fd40000000000 */
[----:B------:R-:W-:Y:S01]  /*c640*/  HGMMA.64x96x16.F32.BF16 R152, gdesc[UR4], R152, gsb0 ;  /* 0x01600000049879f0 */ /* 0x000fe20008001898 */
[----:B------:R-:W-:Y:S02]  /*c650*/  VIADD R12, R10, 0x604 ;  /* 0x000006040a0c7836 */ /* 0x000fe40000000000 */
[----:B------:R-:W-:Y:S01]  /*c660*/  IMAD.MOV.U32 R13, RZ, RZ, 0x40000040 ;  /* 0x40000040ff0d7424 */ /* 0x000fe200078e00ff */
[----:B---3--:R-:W-:Y:S02]  /*c670*/  R2UR UR4, R20 ;  /* 0x00000000140472ca */ /* 0x008fe400000e0000 */
[----:B------:R-:W-:Y:S02]  /*c680*/  R2UR UR6, R12 ;  /* 0x000000000c0672ca */ /* 0x000fe400000e0000 */
        /* <DEDUP_REMOVED lines=8> */
[----:B------:R-:W-:Y:S01]  /*c710*/  R2UR UR7, R13 ;  /* 0x000000000d0772ca */ /* 0x000fe200000e0000 */
[----:B------:R-:W-:Y:S01]  /*c720*/  UMOV UR4, UR52 ;  /* 0x0000003400047c82 */ /* 0x000fe20008000000 */
[----:B------:R-:W-:Y:S01]  /*c730*/  UMOV UR5, UR53 ;  /* 0x0000003500057c82 */ /* 0x000fe20008000000 */
[----:B------:R-:W-:Y:S02]  /*c740*/  VIADD R12, R10, 0x900 ;  /* 0x000009000a0c7836 */ /* 0x000fe40000000000 */
[----:B------:R-:W-:Y:S01]  /*c750*/  IMAD.MOV.U32 R13, RZ, RZ, 0x40000040 ;  /* 0x40000040ff0d7424 */ /* 0x000fe200078e00ff */
[----:B------:R-:W-:Y:S02]  /*c760*/  WARPGROUP.DEPBAR.LE gsb0, 0x0 ;  /* 0x00008000000079c5 */ /* 0x000fe40000010000 */
[----:B------:R-:W-:-:S06]  /*c770*/  WARPGROUP.ARRIVE ;  /* 0x00000000000079c5 */ /* 0x000fcc0000000000 */
        /* <DEDUP_REMOVED lines=32> */
[----:B------:R-:W-:Y:S02]  /*c980*/  WARPGROUP.DEPBAR.LE gsb0, 0x0 ;  /* 0x00008000000079c5 */ /* 0x000fe40000010000 */
[----:B------:R-:W-:-:S08]  /*c990*/  WARPGROUP.ARRIVE ;  /* 0x00000000000079c5 */ /* 0x000fd00000000000 */
[----:B------:R-:W-:Y:S03]  /*c9a0*/  HGMMA.64x96x16.F32.BF16 R152, gdesc[UR4], R152, gsb0 ;  /* 0x01600000049879f0 */ /* 0x000fe60008001898 */
[----:B------:R-:W-:Y:S02]  /*c9b0*/  WARPGROUP.DEPBAR.LE gsb0, 0x0 ;  /* 0x00008000000079c5 */ /* 0x000fe40000010000 */
[----:B------:R-:W-:Y:S01]  /*c9c0*/  FMUL.FTZ R10, R152, UR39 ;  /* 0x00000027980a7c20 */ /* 0x000fe20008410000 */
[----:B------:R-:W-:Y:S01]  /*c9d0*/  FMUL.FTZ R11, R153, UR39 ;  /* 0x00000027990b7c20 */ /* 0x000fe20008410000 */
[----:B------:R-:W-:-:S04]  /*c9e0*/  FMUL.FTZ R12, R156, UR39 ;  /* 0x000000279c0c7c20 */ /* 0x000fc80008410000 */
[----:B------:R-:W1:Y:S01]  /*c9f0*/  MUFU.TANH R10, R10 ;  /* 0x0000000a000a7308 */ /* 0x000e620000002400 */
[----:B------:R-:W-:Y:S01]  /*ca00*/  FMUL.FTZ R20, R157, UR39 ;  /* 0x000000279d147c20 */ /* 0x000fe20008410000 */
[----:B------:R-:W-:-:S06]  /*ca10*/  FMUL.FTZ R21, R160, UR39 ;  /* 0x00000027a0157c20 */ /* 0x000fcc0008410000 */
[----:B------:R-:W2:Y:S01]  /*ca20*/  MUFU.TANH R11, R11 ;  /* 0x0000000b000b7308 */ /* 0x000ea20000002400 */
[----:B------:R-:W-:-:S07]  /*ca30*/  FMUL.FTZ R152, R161, UR39 ;  /* 0x00000027a1987c20 */ /* 0x000fce0008410000 */
[----:B------:R-:W3:Y:S01]  /*ca40*/  MUFU.TANH R12, R12 ;  /* 0x0000000c000c7308 */ /* 0x000ee20000002400 */
[----:B-1----:R-:W-:Y:S01]  /*ca50*/  FMNMX.FTZ R13, R10, R9, !PT ;  /* 0x000000090a0d7209 */ /* 0x002fe20007810000 */
[----:B------:R-:W-:-:S06]  /*ca60*/  FMUL.FTZ R153, R164, UR39 ;  /* 0x00000027a4997c20 */ /* 0x000fcc0008410000 */
[----:B------:R-:W1:Y:S01]  /*ca70*/  MUFU.TANH R20, R20 ;  /* 0x0000001400147308 */ /* 0x000e620000002400 */
[----:B--2---:R-:W-:Y:S01]  /*ca80*/  FMNMX.FTZ R13, R11, R13, !PT ;  /* 0x0000000d0b0d7209 */ /* 0x004fe20007810000 */
[----:B------:R-:W-:-:S06]  /*ca90*/  FMUL.FTZ R156, R165, UR39 ;  /* 0x00000027a59c7c20 */ /* 0x000fcc0008410000 */
[----:B------:R-:W2:Y:S01]  /*caa0*/  MUFU.TANH R21, R21 ;  /* 0x0000001500157308 */ /* 0x000ea20000002400 */
[----:B---3--:R-:W-:Y:S01]  /*cab0*/  FMNMX.FTZ R13, R12, R13, !PT ;  /* 0x0000000d0c0d7209 */ /* 0x008fe20007810000 */
[----:B------:R-:W-:-:S06]  /*cac0*/  FMUL.FTZ R157, R168, UR39 ;  /* 0x00000027a89d7c20 */ /* 0x000fcc0008410000 */
        /* <DEDUP_REMOVED lines=52> */
[----:B-1----:R-:W-:-:S04]  /*ce10*/  FMNMX.FTZ R13, R184, R13, !PT ;  /* 0x0000000db80d7209 */ /* 0x002fc80007810000 */
[----:B--2---:R-:W-:-:S04]  /*ce20*/  FMNMX.FTZ R13, R185, R13, !PT ;  /* 0x0000000db90d7209 */ /* 0x004fc80007810000 */
[----:B---3--:R-:W-:-:S05]  /*ce30*/  FMNMX.FTZ R13, R188, R13, !PT ;  /* 0x0000000dbc0d7209 */ /* 0x008fca0007810000 */
[----:B------:R-:W1:Y:S01]  /*ce40*/  SHFL.BFLY PT, R189, R13, 0x2, 0x1f ;  /* 0x0c401f000dbd7f89 */ /* 0x000e6200000e0000 */
[----:B------:R-:W-:Y:S01]  /*ce50*/  FMUL.FTZ R212, R154, UR39 ;  /* 0x000000279ad47c20 */ /* 0x000fe20008410000 */
[----:B-1----:R-:W-:-:S05]  /*ce60*/  FMNMX.FTZ R13, R13, R189, !PT ;  /* 0x000000bd0d0d7209 */ /* 0x002fca0007810000 */
[----:B------:R-:W1:Y:S01]  /*ce70*/  SHFL.BFLY PT, R154, R13, 0x1, 0x1f ;  /* 0x0c201f000d9a7f89 */ /* 0x000e6200000e0000 */
[----:B------:R-:W-:Y:S01]  /*ce80*/  FMUL.FTZ R197, R162, UR39 ;  /* 0x00000027a2c57c20 */ /* 0x000fe20008410000 */
[----:B------:R-:W-:Y:S01]  /*ce90*/  FMUL.FTZ R210, R158, UR39 ;  /* 0x000000279ed27c20 */ /* 0x000fe20008410000 */
[----:B------:R-:W-:Y:S01]  /*cea0*/  FMUL.FTZ R211, R155, UR39 ;  /* 0x000000279bd37c20 */ /* 0x000fe20008410000 */
[----:B-1----:R-:W-:-:S05]  /*ceb0*/  FMNMX.FTZ R13, R13, R154, !PT ;  /* 0x0000009a0d0d7209 */ /* 0x002fca0007810000 */
[C---:B------:R-:W-:Y:S01]  /*cec0*/  FADD.FTZ R162, -R13.reuse, R9 ;  /* 0x000000090da27221 */ /* 0x040fe20000010100 */
[----:B------:R-:W-:-:S03]  /*ced0*/  FMUL.FTZ R9, R13, UR38 ;  /* 0x000000260d097c20 */ /* 0x000fc60008410000 */
[----:B------:R-:W-:Y:S01]  /*cee0*/  FMUL.FTZ R162, R162, UR38 ;  /* 0x00000026a2a27c20 */ /* 0x000fe20008410000 */
[--C-:B------:R-:W-:Y:S01]  /*cef0*/  FFMA.FTZ R154, R10, UR38, -R9.reuse ;  /* 0x000000260a9a7c23 */ /* 0x100fe20008010809 */
[--C-:B------:R-:W-:Y:S01]  /*cf00*/  FFMA.FTZ R158, R11, UR38, -R9.reuse ;  /* 0x000000260b9e7c23 */ /* 0x100fe20008010809 */
[--C-:B------:R-:W-:Y:S01]  /*cf10*/  FFMA.FTZ R11, R152, UR38, -R9.reuse ;  /* 0x00000026980b7c23 */ /* 0x100fe20008010809 */
[--C-:B------:R-:W-:Y:S01]  /*cf20*/  FFMA.FTZ R10, R157, UR38, -R9.reuse ;  /* 0x000000269d0a7c23 */ /* 0x100fe20008010809 */
[----:B------:R-:W-:Y:S01]  /*cf30*/  MUFU.EX2 R152, R154 ;  /* 0x0000009a00987308 */ /* 0x000fe20000000800 */
[--C-:B------:R-:W-:Y:S01]  /*cf40*/  FFMA.FTZ R155, R12, UR38, -R9.reuse ;  /* 0x000000260c9b7c23 */ /* 0x100fe20008010809 */
[----:B------:R-:W-:-:S06]  /*cf50*/  FFMA.FTZ R20, R20, UR38, -R9 ;  /* 0x0000002614147c23 */ /* 0x000fcc0008010809 */
[----:B------:R-:W1:Y:S08]  /*cf60*/  MUFU.EX2 R157, R162 ;  /* 0x000000a2009d7308 */ /* 0x000e700000000800 */
[----:B------:R-:W2:Y:S08]  /*cf70*/  MUFU.EX2 R158, R158 ;  /* 0x0000009e009e7308 */ /* 0x000eb00000000800 */
[----:B------:R-:W3:Y:S01]  /*cf80*/  MUFU.EX2 R155, R155 ;  /* 0x0000009b009b7308 */ /* 0x000ee20000000800 */
[----:B-1----:R-:W-:-:S07]  /*cf90*/  FFMA.FTZ R154, R157, R7, R152 ;  /* 0x000000079d9a7223 */ /* 0x002fce0000010098 */
[----:B------:R-:W1:Y:S01]  /*cfa0*/  MUFU.EX2 R20, R20 ;  /* 0x0000001400147308 */ /* 0x000e620000000800 */
[----:B------:R-:W-:-:S07]  /*cfb0*/  FMUL.FTZ R205, R159, UR39 ;  /* 0x000000279fcd7c20 */ /* 0x000fce0008410000 */
[----:B------:R-:W4:Y:S01]  /*cfc0*/  MUFU.TANH R212, R212 ;  /* 0x000000d400d47308 */ /* 0x000f220000002400 */
[----:B--2---:R-:W-:-:S07]  /*cfd0*/  FADD.FTZ R154, R158, R154 ;  /* 0x0000009a9e9a7221 */ /* 0x004fce0000010000 */
[----:B------:R-:W2:Y:S01]  /*cfe0*/  MUFU.TANH R211, R211 ;  /* 0x000000d300d37308 */ /* 0x000ea20000002400 */
[----:B---3--:R-:W-:Y:S01]  /*cff0*/  FADD.FTZ R154, R155, R154 ;  /* 0x0000009a9b9a7221 */ /* 0x008fe20000010000 */
[----:B------:R-:W-:-:S06]  /*d000*/  FMUL.FTZ R193, R163, UR39 ;  /* 0x00000027a3c17c20 */ /* 0x000fcc0008410000 */
[----:B------:R-:W3:Y:S01]  /*d010*/  MUFU.TANH R210, R210 ;  /* 0x000000d200d27308 */ /* 0x000ee20000002400 */
[----:B------:R-:W-:Y:S01]  /*d020*/  F2FP.BF16.F32.PACK_AB R152, R158, R152 ;  /* 0x000000989e98723e */ /* 0x000fe200000010ff */
[C---:B-1----:R-:W-:Y:S01]  /*d030*/  FADD.FTZ R158, R20.reuse, R154 ;  /* 0x0000009a149e7221 */ /* 0x042fe20000010000 */
[----:B------:R-:W-:-:S05]  /*d040*/  F2FP.BF16.F32.PACK_AB R154, R20, R155 ;  /* 0x0000009b149a723e */ /* 0x000fca00000010ff */
[----:B------:R-:W1:Y:S01]  /*d050*/  MUFU.TANH R205, R205 ;  /* 0x000000cd00cd7308 */ /* 0x000e620000002400 */
[----:B----4-:R-:W-:Y:S01]  /*d060*/  FMNMX.FTZ R20, R212, R8, !PT ;  /* 0x00000008d4147209 */ /* 0x010fe20007810000 */
[----:B------:R-:W-:-:S06]  /*d070*/  FMUL.FTZ R192, R166, UR39 ;  /* 0x00000027a6c07c20 */ /* 0x000fcc0008410000 */
[----:B------:R-:W4:Y:S01]  /*d080*/  MUFU.TANH R197, R197 ;  /* 0x000000c500c57308 */ /* 0x000f220000002400 */
[----:B--2---:R-:W-:Y:S01]  /*d090*/  FMNMX.FTZ R20, R211, R20, !PT ;  /* 0x00000014d3147209 */ /* 0x004fe20007810000 */
[----:B------:R-:W-:-:S06]  /*d0a0*/  FMUL.FTZ R159, R167, UR39 ;  /* 0x00000027a79f7c20 */ /* 0x000fcc0008410000 */
[----:B------:R-:W2:Y:S01]  /*d0b0*/  MUFU.TANH R193, R193 ;  /* 0x000000c100c17308 */ /* 0x000ea20000002400 */
[----:B---3--:R-:W-:Y:S01]  /*d0c0*/  FMNMX.FTZ R20, R210, R20, !PT ;  /* 0x00000014d2147209 */ /* 0x008fe20007810000 */
[----:B------:R-:W-:-:S06]  /*d0d0*/  FMUL.FTZ R163, R170, UR39 ;  /* 0x00000027aaa37c20 */ /* 0x000fcc0008410000 */
[----:B------:R-:W3:Y:S01]  /*d0e0*/  MUFU.TANH R192, R192 ;  /* 0x000000c000c07308 */ /* 0x000ee20000002400 */
[----:B-1----:R-:W-:Y:S01]  /*d0f0*/  FMNMX.FTZ R20, R205, R20, !PT ;  /* 0x00000014cd147209 */ /* 0x002fe20007810000 */
[----:B------:R-:W-:Y:S01]  /*d100*/  FMUL.FTZ R162, R171, UR39 ;  /* 0x00000027aba27c20 */ /* 0x000fe20008410000 */
[----:B------:R-:W-:-:S05]  /*d110*/  FFMA.FTZ R12, R153, UR38, -R9 ;  /* 0x00000026990c7c23 */ /* 0x000fca0008010809 */
        /* <DEDUP_REMOVED lines=8> */
[----:B------:R-:W-:Y:S01]  /*d1a0*/  FMUL.FTZ R167, R178, UR39 ;  /* 0x00000027b2a77c20 */ /* 0x000fe20008410000 */
[--C-:B------:R-:W-:Y:S01]  /*d1b0*/  FFMA.FTZ R21, R21, UR38, -R9.reuse ;  /* 0x0000002615157c23 */ /* 0x100fe20008010809 */
[----:B------:R-:W-:-:S04]  /*d1c0*/  FFMA.FTZ R156, R156, UR38, -R9 ;  /* 0x000000269c9c7c23 */ /* 0x000fc80008010809 */
[----:B------:R-:W3:Y:S01]  /*d1d0*/  MUFU.TANH R153, R153 ;  /* 0x0000009900997308 */ /* 0x000ee20000002400 */
        /* <DEDUP_REMOVED lines=14> */
[----:B------:R-:W0:Y:S01]  /*d2c0*/  MUFU.TANH R7, R7 ;  /* 0x0000000700077308 */ /* 0x000e220000002400 */
[----:B------:R-:W-:Y:S01]  /*d2d0*/  FFMA.FTZ R9, R188, UR38, -R9 ;  /* 0x00000026bc097c23 */ /* 0x000fe20008010809 */
[----:B-1----:R-:W-:Y:S01]  /*d2e0*/  FMNMX.FTZ R20, R159, R20, !PT ;  /* 0x000000149f147209 */ /* 0x002fe20007810000 */
[----:B------:R-:W-:Y:S01]  /*d2f0*/  FMUL.FTZ R188, R179, UR39 ;  /* 0x00000027b3bc7c20 */ /* 0x000fe20008410000 */
[----:B------:R-:W-:-:S02]  /*d300*/  FMUL.FTZ R189, R182, UR39 ;  /* 0x00000027b6bd7c20 */ /* 0x000fc40008410000 */
[----:B----4-:R-:W-:Y:S02]  /*d310*/  FMNMX.FTZ R20, R163, R20, !PT ;  /* 0x00000014a3147209 */ /* 0x010fe40007810000 */
[----:B------:R-:W1:Y:S01]  /*d320*/  MUFU.TANH R167, R167 ;  /* 0x000000a700a77308 */ /* 0x000e620000002400 */
[----:B------:R-:W-:Y:S01]  /*d330*/  FMUL.FTZ R166, R183, UR39 ;  /* 0x00000027b7a67c20 */ /* 0x000fe20008410000 */
[----:B--2---:R-:W-:-:S06]  /*d340*/  FMNMX.FTZ R20, R162, R20, !PT ;  /* 0x00000014a2147209 */ /* 0x004fcc0007810000 */
[----:B------:R-:W2:Y:S01]  /*d350*/  MUFU.TANH R188, R188 ;  /* 0x000000bc00bc7308 */ /* 0x000ea20000002400 */
[----:B---3--:R-:W-:Y:S01]  /*d360*/  FMNMX.FTZ R20, R153, R20, !PT ;  /* 0x0000001499147209 */ /* 0x008fe20007810000 */
[----:B------:R-:W-:-:S06]  /*d370*/  FMUL.FTZ R170, R186, UR39 ;  /* 0x00000027baaa7c20 */ /* 0x000fcc0008410000 */
[----:B------:R-:W3:Y:S01]  /*d380*/  MUFU.TANH R189, R189 ;  /* 0x000000bd00bd7308 */ /* 0x000ee20000002400 */
        /* <DEDUP_REMOVED lines=21> */
[----:B---3--:R-:W-:-:S07]  /*d4e0*/  FMNMX.FTZ R20, R186, R20, !PT ;  /* 0x00000014ba147209 */ /* 0x008fce0007810000 */
[----:B------:R-:W3:Y:S01]  /*d4f0*/  MUFU.TANH R179, R179 ;  /* 0x000000b300b37308 */ /* 0x000ee20000002400 */
[----:B0-----:R-:W-:-:S07]  /*d500*/  FMNMX.FTZ R20, R187, R20, !PT ;  /* 0x00000014bb147209 */ /* 0x001fce0007810000 */
[----:B------:R-:W0:Y:S01]  /*d510*/  MUFU.TANH R182, R182 ;  /* 0x000000b600b67308 */ /* 0x000e220000002400 */
[----:B-1----:R-:W-:-:S04]  /*d520*/  FMNMX.FTZ R20, R174, R20, !PT ;  /* 0x00000014ae147209 */ /* 0x002fc80007810000 */
[----:B--2---:R-:W-:-:S04]  /*d530*/  FMNMX.FTZ R20, R175, R20, !PT ;  /* 0x00000014af147209 */ /* 0x004fc80007810000 */
[----:B---3--:R-:W-:-:S04]  /*d540*/  FMNMX.FTZ R20, R179, R20, !PT ;  /* 0x00000014b3147209 */ /* 0x008fc80007810000 */
[----:B0-----:R-:W-:-:S05]  /*d550*/  FMNMX.FTZ R20, R182, R20, !PT ;  /* 0x00000014b6147209 */ /* 0x001fca0007810000 */
[----:B------:R-:W0:Y:S02]  /*d560*/  SHFL.BFLY PT, R155, R20, 0x2, 0x1f ;  /* 0x0c401f00149b7f89 */ /* 0x000e2400000e0000 */
[----:B0-----:R-:W-:-:S05]  /*d570*/  FMNMX.FTZ R20, R20, R155, !PT ;  /* 0x0000009b14147209 */ /* 0x001fca0007810000 */
[----:B------:R-:W0:Y:S01]  /*d580*/  SHFL.BFLY PT, R155, R20, 0x1, 0x1f ;  /* 0x0c201f00149b7f89 */ /* 0x000e2200000e0000 */
[----:B------:R-:W1:Y:S01]  /*d590*/  S2R R198, SR_TID.X ;  /* 0x0000000000c67919 */ /* 0x000e620000002100 */
[----:B0-----:R-:W-:-:S05]  /*d5a0*/  FMNMX.FTZ R20, R20, R155, !PT ;  /* 0x0000009b14147209 */ /* 0x001fca0007810000 */
[C---:B------:R-:W-:Y:S01]  /*d5b0*/  FADD.FTZ R196, -R20.reuse, R8 ;  /* 0x0000000814c47221 */ /* 0x040fe20000010100 */
[----:B------:R-:W-:-:S03]  /*d5c0*/  FMUL.FTZ R195, R20, UR38 ;  /* 0x0000002614c37c20 */ /* 0x000fc60008410000 */
[----:B------:R-:W-:Y:S01]  /*d5d0*/  FMUL.FTZ R196, R196, UR38 ;  /* 0x00000026c4c47c20 */ /* 0x000fe20008410000 */
[--C-:B------:R-:W-:Y:S01]  /*d5e0*/  FFMA.FTZ R178, R212, UR38, -R195.reuse ;  /* 0x00000026d4b27c23 */ /* 0x100fe200080108c3 */
[--C-:B------:R-:W-:Y:S01]  /*d5f0*/  FFMA.FTZ R191, R153, UR38, -R195.reuse ;  /* 0x0000002699bf7c23 */ /* 0x100fe200080108c3 */
[--C-:B------:R-:W-:Y:S02]  /*d600*/  FFMA.FTZ R183, R211, UR38, -R195.reuse ;  /* 0x00000026d3b77c23 */ /* 0x100fe400080108c3 */
[----:B------:R-:W-:Y:S01]  /*d610*/  MUFU.EX2 R153, R178 ;  /* 0x000000b200997308 */ /* 0x000fe20000000800 */
[--C-:B------:R-:W-:Y:S01]  /*d620*/  FFMA.FTZ R190, R162, UR38, -R195.reuse ;  /* 0x00000026a2be7c23 */ /* 0x100fe200080108c3 */
[----:B------:R-:W-:-:S06]  /*d630*/  FFMA.FTZ R162, R7, UR38, -R195 ;  /* 0x0000002607a27c23 */ /* 0x000fcc00080108c3 */
[----:B------:R-:W0:Y:S08]  /*d640*/  MUFU.EX2 R196, R196 ;  /* 0x000000c400c47308 */ /* 0x000e300000000800 */
[----:B------:R0:W2:Y:S01]  /*d650*/  MUFU.EX2 R7, R183 ;  /* 0x000000b700077308 */ /* 0x0000a20000000800 */
[-C--:B------:R-:W-:Y:S01]  /*d660*/  FMUL.FTZ R24, R24, R157.reuse ;  /* 0x0000009d18187220 */ /* 0x080fe20000410000 */
[-C--:B------:R-:W-:Y:S01]  /*d670*/  FMUL.FTZ R25, R25, R157.reuse ;  /* 0x0000009d19197220 */ /* 0x080fe20000410000 */
[-C--:B------:R-:W-:Y:S01]  /*d680*/  FMUL.FTZ R28, R28, R157.reuse ;  /* 0x0000009d1c1c7220 */ /* 0x080fe20000410000 */
[----:B0-----:R-:W-:Y:S01]  /*d690*/  FFMA.FTZ R183, R196, R6, R153 ;  /* 0x00000006c4b77223 */ /* 0x001fe20000010099 */
[-C--:B------:R-:W-:Y:S01]  /*d6a0*/  FMUL.FTZ R29, R29, R157.reuse ;  /* 0x0000009d1d1d7220 */ /* 0x080fe20000410000 */
[-C--:B------:R-:W-:Y:S01]  /*d6b0*/  FMUL.FTZ R32, R32, R157.reuse ;  /* 0x0000009d20207220 */ /* 0x080fe20000410000 */
[-C--:B------:R-:W-:Y:S01]  /*d6c0*/  FMUL.FTZ R33, R33, R157.reuse ;  /* 0x0000009d21217220 */ /* 0x080fe20000410000 */
[-C--:B------:R-:W-:Y:S01]  /*d6d0*/  FMUL.FTZ R36, R36, R157.reuse ;  /* 0x0000009d24247220 */ /* 0x080fe20000410000 */
[-C--:B------:R-:W-:Y:S01]  /*d6e0*/  FMUL.FTZ R37, R37, R157.reuse ;  /* 0x0000009d25257220 */ /* 0x080fe20000410000 */
[----:B------:R-:W-:Y:S01]  /*d6f0*/  FMUL.FTZ R40, R40, R157 ;  /* 0x0000009d28287220 */ /* 0x000fe20000410000 */
[C---:B--2---:R-:W-:Y:S01]  /*d700*/  FADD.FTZ R183, R7.reuse, R183 ;  /* 0x000000b707b77221 */ /* 0x044fe20000010000 */
[----:B------:R-:W-:Y:S01]  /*d710*/  F2FP.BF16.F32.PACK_AB R153, R7, R153 ;  /* 0x000000990799723e */ /* 0x000fe200000010ff */
[----:B------:R-:W-:-:S02]  /*d720*/  IMAD.MOV.U32 R7, RZ, RZ, 0x40000040 ;  /* 0x40000040ff077424 */ /* 0x000fc400078e00ff */
        /* <DEDUP_REMOVED lines=55> */
[----:B-1----:R-:W-:Y:S01]  /*daa0*/  SHF.R.U32.HI R198, RZ, 0x7, R198 ;  /* 0x00000007ffc67819 */ /* 0x002fe200000116c6 */
[----:B------:R-:W-:Y:S01]  /*dab0*/  FFMA.FTZ R155, R210, UR38, -R195 ;  /* 0x00000026d29b7c23 */ /* 0x000fe200080108c3 */
[----:B------:R-:W-:Y:S01]  /*dac0*/  @!P1 VIADD R157, R3, 0x32440 ;  /* 0x00032440039d9836 */ /* 0x000fe20000000000 */
[----:B------:R-:W-:-:S02]  /*dad0*/  R2UR UR7, R7 ;  /* 0x00000000070772ca */ /* 0x000fc400000e0000 */
[C---:B------:R-:W-:Y:S01]  /*dae0*/  IADD3 R178, -R198.reuse, 0xb, RZ ;  /* 0x0000000bc6b27810 */ /* 0x040fe20007ffe1ff */
[----:B------:R0:W-:Y:S01]  /*daf0*/  MUFU.EX2 R7, R155 ;  /* 0x0000009b00077308 */ /* 0x0001e20000000800 */
[----:B------:R-:W-:Y:S01]  /*db00*/  @!P1 PRMT R157, RZ, 0x654, R157 ;  /* 0x00000654ff9d9816 */ /* 0x000fe2000000009d */
[----:B------:R-:W-:Y:S02]  /*db10*/  FFMA.FTZ R8, R205, UR38, -R195 ;  /* 0x00000026cd087c23 */ /* 0x000fe400080108c3 */
[----:B------:R1:W-:Y:S06]  /*db20*/  BAR.ARV R178, 0x100 ;  /* 0x000400b20000751d */ /* 0x0003ec0000002000 */
[----:B0-----:R-:W-:Y:S01]  /*db30*/  VIADD R155, R198, 0x8 ;  /* 0x00000008c69b7836 */ /* 0x001fe20000000000 */
[----:B------:R0:W-:Y:S01]  /*db40*/  @!P1 SYNCS.ARRIVE.TRANS64.RED.A1T0 RZ, [R157+URZ], RZ ;  /* 0x000000ff9dff99a7 */ /* 0x0001e2000810043f */
[----:B------:R-:W2:Y:S03]  /*db50*/  MUFU.EX2 R8, R8 ;  /* 0x0000000800087308 */ /* 0x000ea60000000800 */
[----:B------:R2:W-:Y:S01]  /*db60*/  BAR.SYNC.DEFER_BLOCKING R155, 0x100 ;  /* 0x0004009b0000751d */ /* 0x0005e20000010000 */
[----:B------:R-:W-:-:S04]  /*db70*/  IMAD.MOV.U32 R6, RZ, RZ, 0xc00 ;  /* 0x00000c00ff067424 */ /* 0x000fc800078e00ff */
[----:B------:R-:W-:Y:S02]  /*db80*/  IMAD R6, R200, R6, UR42 ;  /* 0x0000002ac8067e24 */ /* 0x000fe4000f8e0206 */
        /* <DEDUP_REMOVED lines=65> */
[----:B--2---:R-:W-:-:S05]  /*dfa0*/  F2FP.BF16.F32.PACK_AB R155, R8, R7 ;  /* 0x00000007089b723e */ /* 0x004fca00000010ff */
[----:B------:R-:W-:-:S06]  /*dfb0*/  WARPGROUP.ARRIVE ;  /* 0x00000000000079c5 */ /* 0x000fcc0000000000 */
[----:B------:R-:W-:Y:S01]  /*dfc0*/  HGMMA.64x256x16.F32.BF16 R24, R152, gdesc[UR4].tnspB, R24, gsb0 ;  /* 0x43e0000498187df0 */ /* 0x000fe20008001818 */
[----:B0-----:R-:W-:Y:S01]  /*dfd0*/  MUFU.EX2 R157, R11 ;  /* 0x0000000b009d7308 */ /* 0x001fe20000000800 */
        /* <DEDUP_REMOVED lines=17> */
[----:B------:R-:W-:Y:S08]  /*e0f0*/  MUFU.EX2 R11, R12 ;  /* 0x0000000c000b7308 */ /* 0x000ff00000000800 */
[----:B------:R-:W-:Y:S08]  /*e100*/  MUFU.EX2 R195, R156 ;  /* 0x0000009c00c37308 */ /* 0x000ff00000000800 */
[----:B------:R-:W-:Y:S08]  /*e110*/  MUFU.EX2 R12, R194 ;  /* 0x000000c2000c7308 */ /* 0x000ff00000000800 */
[----:B------:R-:W-:Y:S08]  /*e120*/  MUFU.EX2 R160, R160 ;  /* 0x000000a000a07308 */ /* 0x000ff00000000800 */
[----:B------:R-:W-:Y:S08]  /*e130*/  MUFU.EX2 R161, R161 ;  /* 0x000000a100a17308 */ /* 0x000ff00000000800 */
[----:B------:R-:W-:Y:S01]  /*e140*/  MUFU.EX2 R164, R164 ;  /* 0x000000a400a47308 */ /* 0x000fe20000000800 */
[----:B------:R-:W-:-:S07]  /*e150*/  WARPGROUP.DEPBAR.LE gsb0, 0x0 ;  /* 0x00008000000079c5 */ /* 0x000fce0000010000 */
[----:B------:R-:W0:Y:S01]  /*e160*/  MUFU.EX2 R155, R21 ;  /* 0x00000015009b7308 */ /* 0x000e220000000800 */
[----:B------:R-:W-:-:S05]  /*e170*/  VIADD R152, R6, 0x80 ;  /* 0x0000008006987836 */ /* 0x000fca0000000000 */
[----:B------:R-:W-:Y:S02]  /*e180*/  R2UR UR6, R152 ;  /* 0x00000000980672ca */ /* 0x000fe400000e0000 */
[----:B------:R-:W2:Y:S08]  /*e190*/  MUFU.EX2 R21, R193 ;  /* 0x000000c100157308 */ /* 0x000eb00000000800 */
[----:B------:R3:W-:Y:S08]  /*e1a0*/  MUFU.EX2 R154, R192 ;  /* 0x000000c0009a7308 */ /* 0x0007f00000000800 */
[----:B------:R-:W4:Y:S01]  /*e1b0*/  MUFU.EX2 R152, R159 ;  /* 0x0000009f00987308 */ /* 0x000f220000000800 */
[----:B0-----:R-:W-:Y:S01]  /*e1c0*/  FADD.FTZ R158, R155, R158 ;  /* 0x0000009e9b9e7221 */ /* 0x001fe20000010000 */
[----:B------:R-:W-:-:S03]  /*e1d0*/  IMAD.MOV.U32 R153, RZ, RZ, 0x40000040 ;  /* 0x40000040ff997424 */ /* 0x000fc600078e00ff */
[----:B------:R-:W-:Y:S02]  /*e1e0*/  FADD.FTZ R158, R157, R158 ;  /* 0x0000009e9d9e7221 */ /* 0x000fe40000010000 */
[----:B------:R-:W-:Y:S02]  /*e1f0*/  R2UR UR7, R153 ;  /* 0x00000000990772ca */ /* 0x000fe400000e0000 */
[----:B---3--:R-:W-:Y:S01]  /*e200*/  FADD.FTZ R192, R11, R158 ;  /* 0x0000009e0bc07221 */ /* 0x008fe20000010000 */
[----:B------:R-:W-:Y:S02]  /*e210*/  F2FP.BF16.F32.PACK_AB R156, R157, R155 ;  /* 0x0000009b9d9c723e */ /* 0x000fe400000010ff */
[----:B------:R-:W-:Y:S02]  /*e220*/  F2FP.BF16.F32.PACK_AB R158, R195, R11 ;  /* 0x0000000bc39e723e */ /* 0x000fe400000010ff */
[----:B--2---:R-:W-:Y:S02]  /*e230*/  F2FP.BF16.F32.PACK_AB R157, R21, R12 ;  /* 0x0000000c159d723e */ /* 0x004fe400000010ff */
[----:B----4-:R-:W-:-:S04]  /*e240*/  F2FP.BF16.F32.PACK_AB R159, R152, R154 ;  /* 0x0000009a989f723e */ /* 0x010fc800000010ff */
[----:B------:R-:W-:-:S06]  /*e250*/  WARPGROUP.ARRIVE ;  /* 0x00000000000079c5 */ /* 0x000fcc0000000000 */
[----:B------:R-:W-:Y:S01]  /*e260*/  HGMMA.64x256x16.F32.BF16 R24, R156, gdesc[UR4].tnspB, R24, gsb0 ;  /* 0x43e000049c187df0 */ /* 0x000fe20008001818 */
[----:B------:R-:W-:Y:S01]  /*e270*/  MUFU.EX2 R153, R163 ;  /* 0x000000a300997308 */ /* 0x000fe20000000800 */
[----:B------:R-:W-:-:S07]  /*e280*/  FADD.FTZ R192, R195, R192 ;  /* 0x000000c0c3c07221 */ /* 0x000fce0000010000 */
[----:B------:R-:W-:Y:S08]  /*e290*/  MUFU.EX2 R190, R190 ;  /* 0x000000be00be7308 */ /* 0x000ff00000000800 */
[----:B------:R-:W-:Y:S08]  /*e2a0*/  MUFU.EX2 R191, R191 ;  /* 0x000000bf00bf7308 */ /* 0x000ff00000000800 */
[----:B------:R0:W2:Y:S01]  /*e2b0*/  MUFU.EX2 R155, R162 ;  /* 0x000000a2009b7308 */ /* 0x0000a20000000800 */
[----:B------:R-:W-:-:S05]  /*e2c0*/  IMAD.MOV.U32 R11, RZ, RZ, 0x40000040 ;  /* 0x40000040ff0b7424 */ /* 0x000fca00078e00ff */
[----:B------:R-:W-:Y:S02]  /*e2d0*/  R2UR UR7, R11 ;  /* 0x000000000b0772ca */ /* 0x000fe400000e0000 */
[----:B0-----:R-:W-:Y:S02]  /*e2e0*/  F2FP.BF16.F32.PACK_AB R162, R164, R161 ;  /* 0x000000a1a4a2723e */ /* 0x001fe400000010ff */
[----:B--2---:R-:W-:Y:S01]  /*e2f0*/  F2FP.BF16.F32.PACK_AB R163, R155, R191 ;  /* 0x000000bf9ba3723e */ /* 0x004fe200000010ff */
[----:B------:R-:W-:Y:S08]  /*e300*/  MUFU.EX2 R168, R168 ;  /* 0x000000a800a87308 */ /* 0x000ff00000000800 */
[----:B------:R-:W-:Y:S08]  /*e310*/  MUFU.EX2 R169, R169 ;  /* 0x000000a900a97308 */ /* 0x000ff00000000800 */
[----:B------:R-:W-:Y:S08]  /*e320*/  MUFU.EX2 R172, R172 ;  /* 0x000000ac00ac7308 */ /* 0x000ff00000000800 */
[----:B------:R-:W-:Y:S08]  /*e330*/  MUFU.EX2 R188, R188 ;  /* 0x000000bc00bc7308 */ /* 0x000ff00000000800 */
[----:B------:R-:W-:Y:S01]  /*e340*/  MUFU.EX2 R189, R189 ;  /* 0x000000bd00bd7308 */ /* 0x000fe20000000800 */
[----:B------:R-:W-:Y:S01]  /*e350*/  IMAD.MOV.U32 R11, RZ, RZ, 0x40000040 ;  /* 0x40000040ff0b7424 */ /* 0x000fe200078e00ff */
[----:B------:R-:W-:-:S06]  /*e360*/  WARPGROUP.DEPBAR.LE gsb0, 0x0 ;  /* 0x00008000000079c5 */ /* 0x000fcc0000010000 */
[----:B------:R0:W2:Y:S02]  /*e370*/  MUFU.EX2 R156, R10 ;  /* 0x0000000a009c7308 */ /* 0x0000a40000000800 */
[----:B0-----:R-:W-:Y:S02]  /*e380*/  VIADD R10, R6, 0x100 ;  /* 0x00000100060a7836 */ /* 0x001fe40000000000 */
[----:B--2---:R-:W-:-:S03]  /*e390*/  FADD.FTZ R192, R156, R192 ;  /* 0x000000c09cc07221 */ /* 0x004fc60000010000 */
[----:B------:R-:W-:Y:S01]  /*e3a0*/  R2UR UR6, R10 ;  /* 0x000000000a0672ca */ /* 0x000fe200000e0000 */
[C---:B------:R-:W-:Y:S01]  /*e3b0*/  FADD.FTZ R158, R160.reuse, R192 ;  /* 0x000000c0a09e7221 */ /* 0x040fe20000010000 */
[----:B------:R-:W-:-:S03]  /*e3c0*/  F2FP.BF16.F32.PACK_AB R160, R160, R156 ;  /* 0x0000009ca0a0723e */ /* 0x000fc600000010ff */
[----:B------:R-:W-:Y:S01]  /*e3d0*/  FADD.FTZ R158, R161, R158 ;  /* 0x0000009ea19e7221 */ /* 0x000fe20000010000 */
[----:B------:R-:W-:-:S04]  /*e3e0*/  F2FP.BF16.F32.PACK_AB R161, R190, R153 ;  /* 0x00000099bea1723e */ /* 0x000fc800000010ff */
[----:B------:R-:W-:-:S06]  /*e3f0*/  WARPGROUP.ARRIVE ;  /* 0x00000000000079c5 */ /* 0x000fcc0000000000 */
[----:B------:R-:W-:Y:S01]  /*e400*/  HGMMA.64x256x16.F32.BF16 R24, R160, gdesc[UR4].tnspB, R24, gsb0 ;  /* 0x43e00004a0187df0 */ /* 0x000fe20008001818 */
[----:B------:R-:W-:Y:S01]  /*e410*/  FADD.FTZ R158, R164, R158 ;  /* 0x0000009ea49e7221 */ /* 0x000fe20000010000 */
[----:B------:R-:W0:Y:S08]  /*e420*/  MUFU.EX2 R156, R167 ;  /* 0x000000a7009c7308 */ /* 0x000e300000000800 */
[----:B------:R0:W2:Y:S08]  /*e430*/  MUFU.EX2 R164, R165 ;  /* 0x000000a500a47308 */ /* 0x0000b00000000800 */
[----:B------:R3:W4:Y:S01]  /*e440*/  MUFU.EX2 R157, R166 ;  /* 0x000000a6009d7308 */ /* 0x0007220000000800 */
[----:B------:R-:W-:Y:S01]  /*e450*/  VIADD R10, R6, 0x180 ;  /* 0x00000180060a7836 */ /* 0x000fe20000000000 */
[----:B------:R-:W-:-:S04]  /*e460*/  R2UR UR7, R11 ;  /* 0x000000000b0772ca */ /* 0x000fc800000e0000 */
[----:B------:R-:W-:Y:S02]  /*e470*/  R2UR UR6, R10 ;  /* 0x000000000a0672ca */ /* 0x000fe400000e0000 */
[----:B0-----:R-:W-:Y:S01]  /*e480*/  F2FP.BF16.F32.PACK_AB R165, R188, R156 ;  /* 0x0000009cbca5723e */ /* 0x001fe200000010ff */
[----:B--2---:R-:W-:Y:S01]  /*e490*/  FADD.FTZ R158, R164, R158 ;  /* 0x0000009ea49e7221 */ /* 0x004fe20000010000 */
[----:B------:R-:W-:Y:S02]  /*e4a0*/  F2FP.BF16.F32.PACK_AB R164, R168, R164 ;  /* 0x000000a4a8a4723e */ /* 0x000fe400000010ff */
[----:B---3--:R-:W-:Y:S02]  /*e4b0*/  F2FP.BF16.F32.PACK_AB R166, R172, R169 ;  /* 0x000000a9aca6723e */ /* 0x008fe400000010ff */
[----:B----4-:R-:W-:Y:S01]  /*e4c0*/  F2FP.BF16.F32.PACK_AB R167, R157, R189 ;  /* 0x000000bd9da7723e */ /* 0x010fe200000010ff */
[----:B------:R-:W-:Y:S01]  /*e4d0*/  FADD.FTZ R158, R168, R158 ;  /* 0x0000009ea89e7221 */ /* 0x000fe20000010000 */
[----:B------:R-:W-:Y:S03]  /*e4e0*/  MUFU.EX2 R176, R176 ;  /* 0x000000b000b07308 */ /* 0x000fe60000000800 */
[----:B------:R-:W-:-:S05]  /*e4f0*/  FADD.FTZ R159, R169, R158 ;  /* 0x0000009ea99f7221 */ /* 0x000fca0000010000 */
[----:B------:R-:W-:Y:S08]  /*e500*/  MUFU.EX2 R168, R173 ;  /* 0x000000ad00a87308 */ /* 0x000ff00000000800 */
[----:B------:R-:W-:Y:S08]  /*e510*/  MUFU.EX2 R177, R177 ;  /* 0x000000b100b17308 */ /* 0x000ff00000000800 */
[----:B------:R-:W0:Y:S08]  /*e520*/  MUFU.EX2 R180, R180 ;  /* 0x000000b400b47308 */ /* 0x000e300000000800 */
[----:B------:R0:W-:Y:S08]  /*e530*/  MUFU.EX2 R158, R170 ;  /* 0x000000aa009e7308 */ /* 0x0001f00000000800 */
[----:B------:R-:W-:Y:S08]  /*e540*/  MUFU.EX2 R186, R186 ;  /* 0x000000ba00ba7308 */ /* 0x000ff00000000800 */
[----:B------:R-:W2:Y:S01]  /*e550*/  MUFU.EX2 R187, R187 ;  /* 0x000000bb00bb7308 */ /* 0x000ea20000000800 */
[----:B------:R-:W-:-:S02]  /*e560*/  VIADD R10, R6, 0x200 ;  /* 0x00000200060a7836 */ /* 0x000fc40000000000 */
[----:B------:R-:W-:Y:S02]  /*e570*/  IMAD.MOV.U32 R11, RZ, RZ, 0x40000040 ;  /* 0x40000040ff0b7424 */ /* 0x000fe400078e00ff */
[----:B------:R-:W-:Y:S01]  /*e580*/  FADD.FTZ R159, R172, R159 ;  /* 0x0000009fac9f7221 */ /* 0x000fe20000010000 */
[----:B0-----:R-:W-:-:S03]  /*e590*/  F2FP.BF16.F32.PACK_AB R170, R180, R177 ;  /* 0x000000b1b4aa723e */ /* 0x001fc600000010ff */
[----:B------:R-:W-:Y:S01]  /*e5a0*/  FADD.FTZ R159, R168, R159 ;  /* 0x0000009fa89f7221 */ /* 0x000fe20000010000 */
[----:B------:R-:W-:Y:S01]  /*e5b0*/  F2FP.BF16.F32.PACK_AB R168, R176, R168 ;  /* 0x000000a8b0a8723e */ /* 0x000fe200000010ff */
[----:B------:R-:W-:Y:S02]  /*e5c0*/  WARPGROUP.DEPBAR.LE gsb0, 0x0 ;  /* 0x00008000000079c5 */ /* 0x000fe40000010000 */
[----:B------:R-:W-:-:S06]  /*e5d0*/  WARPGROUP.ARRIVE ;  /* 0x00000000000079c5 */ /* 0x000fcc0000000000 */
[----:B------:R-:W-:Y:S01]  /*e5e0*/  HGMMA.64x256x16.F32.BF16 R24, R164, gdesc[UR4].tnspB, R24, gsb0 ;  /* 0x43e00004a4187df0 */ /* 0x000fe20008001818 */
[----:B------:R2:W0:Y:S01]  /*e5f0*/  MUFU.EX2 R160, R171 ;  /* 0x000000ab00a07308 */ /* 0x0004220000000800 */
[----:B------:R-:W-:Y:S02]  /*e600*/  R2UR UR6, R10 ;  /* 0x000000000a0672ca */ /* 0x000fe400000e0000 */
[----:B------:R-:W-:Y:S02]  /*e610*/  R2UR UR7, R11 ;  /* 0x000000000b0772ca */ /* 0x000fe400000e0000 */
[----:B--2---:R-:W-:Y:S02]  /*e620*/  F2FP.BF16.F32.PACK_AB R171, R187, R186 ;  /* 0x000000babbab723e */ /* 0x004fe400000010ff */
[----:B0-----:R-:W-:Y:S01]  /*e630*/  F2FP.BF16.F32.PACK_AB R169, R160, R158 ;  /* 0x0000009ea0a9723e */ /* 0x001fe200000010ff */
[----:B------:R-:W0:Y:S01]  /*e640*/  MUFU.EX2 R172, R181 ;  /* 0x000000b500ac7308 */ /* 0x000e220000000800 */
[----:B------:R-:W-:-:S04]  /*e650*/  FADD.FTZ R11, R176, R159 ;  /* 0x0000009fb00b7221 */ /* 0x000fc80000010000 */
[----:B------:R-:W-:-:S03]  /*e660*/  FADD.FTZ R11, R177, R11 ;  /* 0x0000000bb10b7221 */ /* 0x000fc60000010000 */
[----:B------:R-:W-:Y:S01]  /*e670*/  MUFU.EX2 R161, R9 ;  /* 0x0000000900a17308 */ /* 0x000fe20000000800 */
[----:B------:R-:W-:-:S07]  /*e680*/  FADD.FTZ R11, R180, R11 ;  /* 0x0000000bb40b7221 */ /* 0x000fce0000010000 */
[----:B------:R-:W2:Y:S01]  /*e690*/  MUFU.EX2 R184, R184 ;  /* 0x000000b800b87308 */ /* 0x000ea20000000800 */
[----:B------:R-:W-:-:S07]  /*e6a0*/  VIADD R10, R6, 0x280 ;  /* 0x00000280060a7836 */ /* 0x000fce0000000000 */
[----:B------:R-:W3:Y:S08]  /*e6b0*/  MUFU.EX2 R185, R185 ;  /* 0x000000b900b97308 */ /* 0x000ef00000000800 */
[----:B------:R3:W-:Y:S08]  /*e6c0*/  MUFU.EX2 R9, R174 ;  /* 0x000000ae00097308 */ /* 0x0007f00000000800 */
[----:B------:R-:W4:Y:S08]  /*e6d0*/  MUFU.EX2 R159, R175 ;  /* 0x000000af009f7308 */ /* 0x000f300000000800 */
[----:B------:R-:W-:Y:S08]  /*e6e0*/  MUFU.EX2 R179, R179 ;  /* 0x000000b300b37308 */ /* 0x000ff00000000800 */
[----:B------:R-:W1:Y:S01]  /*e6f0*/  MUFU.EX2 R182, R182 ;  /* 0x000000b600b67308 */ /* 0x000e620000000800 */
[----:B0-----:R-:W-:Y:S01]  /*e700*/  FADD.FTZ R6, R172, R11 ;  /* 0x0000000bac067221 */ /* 0x001fe20000010000 */
[----:B------:R-:W-:Y:S01]  /*e710*/  IMAD.MOV.U32 R11, RZ, RZ, 0x40000040 ;  /* 0x40000040ff0b7424 */ /* 0x000fe200078e00ff */
[----:B--2---:R-:W-:-:S02]  /*e720*/  F2FP.BF16.F32.PACK_AB R172, R184, R172 ;  /* 0x000000acb8ac723e */ /* 0x004fc400000010ff */
[----:B---3--:R-:W-:Y:S02]  /*e730*/  F2FP.BF16.F32.PACK_AB R174, R161, R185 ;  /* 0x000000b9a1ae723e */ /* 0x008fe400000010ff */
[----:B----4-:R-:W-:Y:S02]  /*e740*/  F2FP.BF16.F32.PACK_AB R173, R159, R9 ;  /* 0x000000099fad723e */ /* 0x010fe400000010ff */
[----:B-1----:R-:W-:Y:S01]  /*e750*/  F2FP.BF16.F32.PACK_AB R175, R182, R179 ;  /* 0x000000b3b6af723e */ /* 0x002fe200000010ff */
[----:B------:R-:W-:Y:S02]  /*e760*/  WARPGROUP.DEPBAR.LE gsb0, 0x0 ;  /* 0x00008000000079c5 */ /* 0x000fe40000010000 */
[----:B------:R-:W-:-:S06]  /*e770*/  WARPGROUP.ARRIVE ;  /* 0x00000000000079c5 */ /* 0x000fcc0000000000 */
[----:B------:R-:W-:Y:S01]  /*e780*/  HGMMA.64x256x16.F32.BF16 R24, R168, gdesc[UR4].tnspB, R24, gsb0 ;  /* 0x43e00004a8187df0 */ /* 0x000fe20008001818 */
[----:B------:R-:W-:Y:S02]  /*e790*/  R2UR UR6, R10 ;  /* 0x000000000a0672ca */ /* 0x000fe400000e0000 */
[----:B------:R-:W-:Y:S01]  /*e7a0*/  R2UR UR7, R11 ;  /* 0x000000000b0772ca */ /* 0x000fe200000e0000 */
[----:B------:R-:W-:-:S04]  /*e7b0*/  FADD.FTZ R183, R7, R183 ;  /* 0x000000b707b77221 */ /* 0x000fc80000010000 */
        /* <DEDUP_REMOVED lines=16> */
[----:B------:R-:W-:Y:S01]  /*e8c0*/  FADD.FTZ R183, R187, R183 ;  /* 0x000000b7bbb77221 */ /* 0x000fe20000010000 */
[----:B------:R-:W-:-:S03]  /*e8d0*/  @!P1 VIADD R3, R3, 0x32460 ;  /* 0x0003246003039836 */ /* 0x000fc60000000000 */
[----:B------:R-:W-:Y:S01]  /*e8e0*/  FADD.FTZ R183, R9, R183 ;  /* 0x000000b709b77221 */ /* 0x000fe20000010000 */
[----:B------:R-:W-:Y:S01]  /*e8f0*/  FADD.FTZ R6, R184, R6 ;  /* 0x00000006b8067221 */ /* 0x000fe20000010000 */
[----:B------:R-:W-:Y:S02]  /*e900*/  @!P1 PRMT R3, RZ, 0x654, R3 ;  /* 0x00000654ff039816 */ /* 0x000fe40000000003 */
[----:B------:R-:W-:Y:S01]  /*e910*/  FADD.FTZ R183, R159, R183 ;  /* 0x000000b79fb77221 */ /* 0x000fe20000010000 */
[----:B------:R-:W-:-:S03]  /*e920*/  FADD.FTZ R6, R185, R6 ;  /* 0x00000006b9067221 */ /* 0x000fc60000010000 */
[----:B------:R-:W-:Y:S01]  /*e930*/  FADD.FTZ R183, R179, R183 ;  /* 0x000000b7b3b77221 */ /* 0x000fe20000010000 */
[----:B------:R-:W-:Y:S01]  /*e940*/  FADD.FTZ R7, R161, R6 ;  /* 0x00000006a1077221 */ /* 0x000fe20000010000 */
[----:B------:R-:W-:Y:S02]  /*e950*/  IMAD.MOV.U32 R8, RZ, RZ, R20 ;  /* 0x000000ffff087224 */ /* 0x000fe400078e0014 */
[----:B------:R-:W-:Y:S01]  /*e960*/  FADD.FTZ R6, R182, R183 ;  /* 0x000000b7b6067221 */ /* 0x000fe20000010000 */
[----:B------:R-:W-:Y:S01]  /*e970*/  IMAD.MOV.U32 R9, RZ, RZ, R13 ;  /* 0x000000ffff097224 */ /* 0x000fe200078e000d */
[----:B------:R-:W-:Y:S02]  /*e980*/  WARPGROUP.DEPBAR.LE gsb0, 0x0 ;  /* 0x00008000000079c5 */ /* 0x000fe40000010000 */
[----:B------:R-:W-:-:S06]  /*e990*/  WARPGROUP.ARRIVE ;  /* 0x00000000000079c5 */ /* 0x000fcc0000000000 */
[----:B------:R-:W-:Y:S03]  /*e9a0*/  HGMMA.64x256x16.F32.BF16 R24, R172, gdesc[UR4].tnspB, R24, gsb0 ;  /* 0x43e00004ac187df0 */ /* 0x000fe60008001818 */
[----:B------:R-:W-:Y:S02]  /*e9b0*/  WARPGROUP.DEPBAR.LE gsb0, 0x0 ;  /* 0x00008000000079c5 */ /* 0x000fe40000010000 */
[----:B------:R0:W-:Y:S01]  /*e9c0*/  @!P1 SYNCS.ARRIVE.TRANS64.RED.A1T0 RZ, [R3+URZ], RZ ;  /* 0x000000ff03ff99a7 */ /* 0x0001e2000810043f */
[----:B------:R-:W-:Y:S05]  /*e9d0*/  @P2 BRA `(.L_x_10478) ;  /* 0xffffffd0006c2947 */ /* 0x000fea000383ffff */
.L_x_10468:
[----:B------:R-:W-:Y:S05]  /*e9e0*/  WARPSYNC.ALL ;  /* 0x0000000000007948 */ /* 0x000fea0003800000 */
[----:B------:R-:W1:Y:S01]  /*e9f0*/  SHFL.BFLY PT, R0, R7, 0x2, 0x1f ;  /* 0x0c401f0007007f89 */ /* 0x000e6200000e0000 */
[----:B0-----:R-:W-:Y:S02]  /*ea00*/  IMAD.MOV.U32 R3, RZ, RZ, RZ ;  /* 0x000000ffff037224 */ /* 0x001fe400078e00ff */
[----:B------:R-:W-:Y:S01]  /*ea10*/  IMAD.MOV.U32 R156, RZ, RZ, -0x800000 ;  /* 0xff800000ff9c7424 */ /* 0x000fe200078e00ff */
[----:B------:R0:W-:Y:S06]  /*ea20*/  BAR.ARV R178, 0x100 ;  /* 0x000400b20000751d */ /* 0x0001ec0000002000 */
[----:B------:R-:W-:-:S02]  /*ea30*/  VIADD R200, R200, 0x1 ;  /* 0x00000001c8c87836 */ /* 0x000fc40000000000 */
[----:B------:R-:W-:Y:S06]  /*ea40*/  BAR.ARV 0x8, 0x180 ;  /* 0x0206000000007b1d */ /* 0x000fec0000002000 */
[----:B------:R-:W-:Y:S01]  /*ea50*/  ISETP.NE.AND P1, PT, R200, 0x2, PT ;  /* 0x00000002c800780c */ /* 0x000fe20003f25270 */
[----:B------:R-:W-:Y:S02]  /*ea60*/  IMAD.MOV.U32 R155, RZ, RZ, -0x800000 ;  /* 0xff800000ff9b7424 */ /* 0x000fe400078e00ff */
[----:B------:R-:W-:Y:S01]  /*ea70*/  VIADD R226, R226, 0x1 ;  /* 0x00000001e2e27836 */ /* 0x000fe20000000000 */
[----:B------:R-:W-:Y:S01]  /*ea80*/  SEL R200, R200, RZ, P1 ;  /* 0x000000ffc8c87207 */ /* 0x000fe20000800000 */
[----:B-1----:R-:W-:-:S05]  /*ea90*/  FADD.FTZ R0, R0, R7 ;  /* 0x0000000700007221 */ /* 0x002fca0000010000 */
[----:B-----5:R-:W1:Y:S02]  /*eaa0*/  SHFL.BFLY PT, R4, R0, 0x1, 0x1f ;  /* 0x0c201f0000047f89 */ /* 0x020e6400000e0000 */
[----:B-1----:R-:W-:-:S05]  /*eab0*/  FADD.FTZ R4, R0, R4 ;  /* 0x0000000400047221 */ /* 0x002fca0000010000 */
[----:B------:R-:W-:-:S13]  /*eac0*/  FSETP.NE.FTZ.AND P0, PT, R4, RZ, PT ;  /* 0x000000ff0400720b */ /* 0x000fda0003f15000 */
[----:B------:R-:W1:Y:S08]  /*ead0*/  @P0 MUFU.LG2 R0, R4 ;  /* 0x0000000400000308 */ /* 0x000e700000000c00 */
[----:B------:R2:W3:Y:S02]  /*eae0*/  @P0 MUFU.RCP R3, R4 ;  /* 0x0000000400030308 */ /* 0x0004e40000001000 */
[----:B--2---:R-:W-:-:S02]  /*eaf0*/  IMAD.U32 R4, RZ, RZ, UR38 ;  /* 0x00000026ff047e24 */ /* 0x004fc4000f8e00ff */
[----:B-1----:R-:W-:Y:S02]  /*eb00*/  @P0 FMUL.FTZ R0, R0, 0.69314718246459960938 ;  /* 0x3f31721800000820 */ /* 0x002fe40000410000 */
[----:B------:R-:W-:-:S04]  /*eb10*/  @P0 FMUL.FTZ R4, R4, 0.69314718246459960938 ;  /* 0x3f31721804040820 */ /* 0x000fc80000410000 */
[----:B------:R-:W-:Y:S01]  /*eb20*/  @P0 FFMA.FTZ R156, R4, R13, R0 ;  /* 0x0000000d049c0223 */ /* 0x000fe20000010000 */
[-C--:B---3--:R-:W-:Y:S01]  /*eb30*/  FMUL.FTZ R152, R24, R3.reuse ;  /* 0x0000000318987220 */ /* 0x088fe20000410000 */
        /* <DEDUP_REMOVED lines=53> */
[----:B-1----:R-:W-:Y:S01]  /*ee90*/  FADD.FTZ R4, R0, R4 ;  /* 0x0000000400047221 */ /* 0x002fe20000010000 */
        /* <DEDUP_REMOVED lines=13> */
[----:B------:R-:W-:-:S04]  /*ef70*/  FMUL.FTZ R149, R149, R3 ;  /* 0x0000000395957220 */ /* 0x000fc80000410000 */
[----:B------:R-:W1:Y:S08]  /*ef80*/  @P0 MUFU.LG2 R5, R4 ;  /* 0x0000000400050308 */ /* 0x000e700000000c00 */
[----:B------:R2:W3:Y:S02]  /*ef90*/  @P0 MUFU.RCP R0, R4 ;  /* 0x0000000400000308 */ /* 0x0004e40000001000 */
[----:B--2---:R-:W-:-:S02]  /*efa0*/  IMAD.U32 R4, RZ, RZ, UR38 ;  /* 0x00000026ff047e24 */ /* 0x004fc4000f8e00ff */
[----:B-1----:R-:W-:Y:S02]  /*efb0*/  @P0 FMUL.FTZ R5, R5, 0.69314718246459960938 ;  /* 0x3f31721805050820 */ /* 0x002fe40000410000 */
[----:B------:R-:W-:-:S04]  /*efc0*/  @P0 FMUL.FTZ R4, R4, 0.69314718246459960938 ;  /* 0x3f31721804040820 */ /* 0x000fc80000410000 */
[----:B------:R-:W-:Y:S01]  /*efd0*/  @P0 FFMA.FTZ R155, R4, R20, R5 ;  /* 0x00000014049b0223 */ /* 0x000fe20000010005 */
        /* <DEDUP_REMOVED lines=65> */
[----:B------:R-:W-:Y:S01]  /*f3f0*/  FMUL.FTZ R20, R40, R3 ;  /* 0x0000000328147220 */ /* 0x000fe20000410000 */
[----:B------:R-:W-:-:S02]  /*f400*/  PLOP3.LUT P0, PT, PT, PT, PT, 0x8, 0x0 ;  /* 0x000000000000781c */ /* 0x000fc40003f0e170 */
[----:B0-----:R-:W-:-:S11]  /*f410*/  LOP3.LUT R204, R204, R0, RZ, 0x3c, !PT ;  /* 0x00000000cccc7212 */ /* 0x001fd600078e3cff */
.L_x_10425:
[----:B------:R-:W-:Y:S05]  /*f420*/  WARPSYNC.ALL ;  /* 0x0000000000007948 */ /* 0x000fea0003800000 */
        /* <DEDUP_REMOVED lines=10> */
[----:B------:R-:W-:Y:S01]  /*f4d0*/  ISETP.NE.AND P0, PT, R221, RZ, PT ;  /* 0x000000ffdd00720c */ /* 0x000fe20003f05270 */
        /* <DEDUP_REMOVED lines=180> */
[----:B--2---:R-:W-:-:S04]  /*10020*/  IADD3 R0, P0, R24, 0xc060, RZ ;  /* 0x0000c06018007810 */ /* 0x004fc80007f1e0ff */
        /* <DEDUP_REMOVED lines=12> */
[----:B--2---:R-:W-:Y:S01]  /*100f0*/  @P0 IADD3 R14, P3, R223, UR6, RZ ;  /* 0x00000006df0e0c10 */ /* 0x004fe2000ff7e0ff */
[----:B------:R-:W-:Y:S02]  /*10100*/  ULDC UR6, c[0x0][0xb88] ;  /* 0x0002e20000067ab9 */ /* 0x000fe40000000800 */
[----:B------:R-:W-:Y:S01]  /*10110*/  IMAD.U32 R0, RZ, RZ, UR6 ;  /* 0x00000006ff007e24 */ /* 0x000fe2000f8e00ff */
[----:B------:R-:W-:Y:S01]  /*10120*/  @P0 IADD3.X R15, R224, UR7, RZ, P3, !PT ;  /* 0x00000007e00f0c10 */ /* 0x000fe20009ffe4ff */
[----:B------:R2:W5:Y:S01]  /*10130*/  @P1 LDG.E R3, desc[UR60][R8.64] ;  /* 0x0000003c08031981 */ /* 0x000562000c1e1900 */
[----:B------:R-:W-:Y:S01]  /*10140*/  IMAD.MOV.U32 R24, RZ, RZ, 0xab8 ;  /* 0x00000ab8ff187424 */ /* 0x000fe200078e00ff */
[----:B------:R-:W-:Y:S02]  /*10150*/  ISETP.GT.AND P2, PT, R221, 0x1, PT ;  /* 0x00000001dd00780c */ /* 0x000fe40003f44270 */
[----:B------:R2:W5:Y:S02]  /*10160*/  @P0 LDG.E R0, desc[UR60][R14.64] ;  /* 0x0000003c0e000981 */ /* 0x000564000c1e1900 */
[----:B------:R-:W-:-:S04]  /*10170*/  SEL R24, R24, 0xa78, P2 ;  /* 0x00000a7818187807 */ /* 0x000fc80001000000 */
[----:B------:R2:W3:Y:S08]  /*10180*/  LDC.64 R10, c[0x0][R24+0x220] ;  /* 0x00008800180a7b82 */ /* 0x0004f00000000a00 */
[----:B------:R2:W4:Y:S01]  /*10190*/  LDC.64 R12, c[0x0][R24+0x218] ;  /* 0x00008600180c7b82 */ /* 0x0005220000000a00 */
[----:B------:R-:W-:Y:S05]  /*101a0*/  @P0 BRA `(.L_x_10481) ;  /* 0x0000000000100947 */ /* 0x000fea0003800000 */
[----:B------:R-:W-:Y:S05]  /*101b0*/  @!P1 BRA `(.L_x_10481) ;  /* 0x00000000000c9947 */ /* 0x000fea0003800000 */
[----:B-----5:R-:W3:Y:S04]  /*101c0*/  LDG.E R0, desc[UR60][R8.64] ;  /* 0x0000003c08007981 */ /* 0x020ee8000c1e1900 */
[----:B--2---:R-:W3:Y:S02]  /*101d0*/  LDG.E R8, desc[UR60][R8.64+0x4] ;  /* 0x0000043c08087981 */ /* 0x004ee4000c1e1900 */
[----:B---3--:R-:W-:-:S07]  /*101e0*/  IMAD.IADD R0, R8, 0x1, -R0 ;  /* 0x0000000108007824 */ /* 0x008fce00078e0a00 */
.L_x_10481:
[----:B--2---:R-:W2:Y:S01]  /*101f0*/  LDL.LU R14, [R1+0x88] ;  /* 0x00008800010e7983 */ /* 0x004ea20000300800 */
[----:B------:R-:W0:Y:S03]  /*10200*/  LDC R154, c[0x0][0xce8] ;  /* 0x00033a00ff9a7b82 */ /* 0x000e260000000800 */
[----:B------:R-:W2:Y:S01]  /*10210*/  LDL R25, [R1+0x98] ;  /* 0x0000980001197983 */ /* 0x000ea20000100800 */
[----:B------:R-:W-:-:S03]  /*10220*/  ISETP.NE.U32.AND P0, PT, RZ, UR4, PT ;  /* 0x00000004ff007c0c */ /* 0x000fc6000bf05070 */
[----:B------:R-:W2:Y:S01]  /*10230*/  LDL R158, [R1+0x94] ;  /* 0x00009400019e7983 */ /* 0x000ea20000100800 */
[----:B------:R-:W2:Y:S01]  /*10240*/  LDC.64 R8, c[0x0][R24+0x228] ;  /* 0x00008a0018087b82 */ /* 0x000ea20000000a00 */
[----:B------:R-:W-:Y:S02]  /*10250*/  ISETP.NE.AND.EX P0, PT, RZ, UR5, PT, P0 ;  /* 0x00000005ff007c0c */ /* 0x000fe4000bf05300 */
[----:B------:R-:W2:Y:S02]  /*10260*/  LDL R157, [R1+0x8c] ;  /* 0x00008c00019d7983 */ /* 0x000ea40000100800 */
[----:B------:R-:W-:Y:S02]  /*10270*/  SEL R222, R222, RZ, !P0 ;  /* 0x000000ffdede7207 */ /* 0x000fe40004000000 */
[----:B0-----:R-:W-:-:S03]  /*10280*/  ISETP.NE.AND P1, PT, R154, 0x1, PT ;  /* 0x000000019a00780c */ /* 0x001fc60003f25270 */
[----:B---3--:R-:W-:Y:S02]  /*10290*/  IMAD R11, R11, R222, RZ ;  /* 0x000000de0b0b7224 */ /* 0x008fe400078e02ff */
[-C--:B----4-:R-:W-:Y:S02]  /*102a0*/  IMAD R15, R13, R220.reuse, RZ ;  /* 0x000000dc0d0f7224 */ /* 0x090fe400078e02ff */
[----:B------:R-:W-:-:S06]  /*102b0*/  IMAD.WIDE.U32 R12, R12, R220, RZ ;  /* 0x000000dc0c0c7225 */ /* 0x000fcc00078e00ff */
[----:B-1----:R-:W0:Y:S01]  /*102c0*/  @P1 LDC R40, c[0x0][0xcec] ;  /* 0x00033b00ff281b82 */ /* 0x002e220000000800 */
[----:B------:R-:W-:Y:S02]  /*102d0*/  IMAD.IADD R15, R13, 0x1, R15 ;  /* 0x000000010d0f7824 */ /* 0x000fe400078e020f */
[----:B-----5:R-:W-:Y:S01]  /*102e0*/  IMAD R0, R0, R154, RZ ;  /* 0x0000009a00007224 */ /* 0x020fe200078e02ff */
[----:B--2---:R-:W-:-:S05]  /*102f0*/  SEL R14, R14, RZ, !P0 ;  /* 0x000000ff0e0e7207 */ /* 0x004fca0004000000 */
[C---:B------:R-:W-:Y:S02]  /*10300*/  IMAD R14, R10.reuse, R14, R11 ;  /* 0x0000000e0a0e7224 */ /* 0x040fe400078e020b */
[----:B------:R-:W-:-:S04]  /*10310*/  IMAD.WIDE.U32 R10, R10, R222, RZ ;  /* 0x000000de0a0a7225 */ /* 0x000fc800078e00ff */
[----:B------:R-:W-:Y:S01]  /*10320*/  IMAD.IADD R11, R11, 0x1, R14 ;  /* 0x000000010b0b7824 */ /* 0x000fe200078e020e */
[----:B------:R-:W-:Y:S02]  /*10330*/  IADD3 R14, P0, P3, R10, R12, R3 ;  /* 0x0000000c0a0e7210 */ /* 0x000fe40007b1e003 */
[----:B------:R-:W1:Y:S01]  /*10340*/  @P1 LDC R10, c[0x0][0xcf0] ;  /* 0x00033c00ff0a1b82 */ /* 0x000e620000000800 */
[----:B------:R-:W-:Y:S01]  /*10350*/  SEL R12, R228, RZ, P2 ;  /* 0x000000ffe40c7207 */ /* 0x000fe20001000000 */
[----:B------:R-:W-:-:S04]  /*10360*/  IMAD R25, R227, 0x80, R25 ;  /* 0x00000080e3197824 */ /* 0x000fc800078e0219 */
[-C--:B------:R-:W-:Y:S02]  /*10370*/  IMAD R9, R9, R12.reuse, RZ ;  /* 0x0000000c09097224 */ /* 0x080fe400078e02ff */
[----:B------:R-:W-:Y:S01]  /*10380*/  IMAD.WIDE.U32 R12, R8, R12, RZ ;  /* 0x0000000c080c7225 */ /* 0x000fe200078e00ff */
[----:B------:R-:W-:-:S04]  /*10390*/  SHF.R.S32.HI R8, RZ, 0x1f, R3 ;  /* 0x0000001fff087819 */ /* 0x000fc80000011403 */
[----:B------:R-:W-:Y:S01]  /*103a0*/  IADD3.X R15, R11, R15, R8, P0, P3 ;  /* 0x0000000f0b0f7210 */ /* 0x000fe200007e6408 */
[----:B0-----:R-:W-:-:S04]  /*103b0*/  @P1 IMAD.HI.U32 R11, R25, R40, RZ ;  /* 0x00000028190b1227 */ /* 0x001fc800078e00ff */
[----:B------:R-:W-:Y:S02]  /*103c0*/  IMAD.MOV.U32 R40, RZ, RZ, R25 ;  /* 0x000000ffff287224 */ /* 0x000fe400078e0019 */
[----:B------:R-:W-:Y:S01]  /*103d0*/  IMAD.IADD R9, R13, 0x1, R9 ;  /* 0x000000010d097824 */ /* 0x000fe200078e0209 */
[----:B-1----:R-:W-:Y:S02]  /*103e0*/  @P1 SHF.R.U32.HI R40, RZ, R10, R11 ;  /* 0x0000000aff281219 */ /* 0x002fe4000001160b */
[----:B------:R0:W1:Y:S02]  /*103f0*/  LDC.64 R10, c[0x0][R24+0x210] ;  /* 0x00008400180a7b82 */ /* 0x0000640000000a00 */
[----:B------:R-:W-:Y:S02]  /*10400*/  IADD3 R12, P0, P3, R40, R14, R12 ;  /* 0x0000000e280c7210 */ /* 0x000fe40007b1e00c */
[----:B------:R-:W-:-:S04]  /*10410*/  SHF.R.S32.HI R13, RZ, 0x1f, R40 ;  /* 0x0000001fff0d7819 */ /* 0x000fc80000011428 */
[----:B------:R-:W-:Y:S02]  /*10420*/  IADD3.X R13, R13, R15, R9, P0, P3 ;  /* 0x0000000f0d0d7210 */ /* 0x000fe400007e6409 */
[----:B------:R-:W2:Y:S01]  /*10430*/  LDC.64 R14, c[0x0][0xca8] ;  /* 0x00032a00ff0e7b82 */ /* 0x000ea20000000a00 */
[----:B0-----:R-:W-:-:S04]  /*10440*/  IMAD.MOV R24, RZ, RZ, -R40 ;  /* 0x000000ffff187224 */ /* 0x001fc800078e0a28 */
[----:B------:R-:W-:-:S05]  /*10450*/  IMAD R24, R154, R24, R25 ;  /* 0x000000189a187224 */ /* 0x000fca00078e0219 */
[----:B------:R-:W-:Y:S01]  /*10460*/  SHF.R.S32.HI R9, RZ, 0x1f, R24 ;  /* 0x0000001fff097819 */ /* 0x000fe20000011418 */
[----:B--2---:R-:W0:Y:S08]  /*10470*/  @!P2 LDC R14, c[0x0][0xc50] ;  /* 0x00031400ff0eab82 */ /* 0x004e300000000800 */
[----:B------:R-:W2:Y:S01]  /*10480*/  @!P2 LDC R15, c[0x0][0xc54] ;  /* 0x00031500ff0fab82 */ /* 0x000ea20000000800 */
[----:B-1----:R-:W-:-:S02]  /*10490*/  IMAD R11, R11, R24, RZ ;  /* 0x000000180b0b7224 */ /* 0x002fc400078e02ff */
[----:B------:R-:W-:-:S04]  /*104a0*/  IMAD.WIDE.U32 R12, R10, R24, R12 ;  /* 0x000000180a0c7225 */ /* 0x000fc800078e000c */
[----:B------:R-:W-:-:S04]  /*104b0*/  IMAD R9, R10, R9, R11 ;  /* 0x000000090a097224 */ /* 0x000fc800078e020b */
[----:B------:R-:W-:Y:S01]  /*104c0*/  IMAD.IADD R9, R13, 0x1, R9 ;  /* 0x000000010d097824 */ /* 0x000fe200078e0209 */
[----:B0-----:R-:W-:-:S04]  /*104d0*/  LEA R14, P0, R12, R14, 0x2 ;  /* 0x0000000e0c0e7211 */ /* 0x001fc800078010ff */
[----:B--2---:R-:W-:Y:S01]  /*104e0*/  LEA.HI.X R9, R12, R15, R9, 0x2, P0 ;  /* 0x0000000f0c097211 */ /* 0x004fe200000f1409 */
[----:B------:R-:W-:Y:S01]  /*104f0*/  SHFL.IDX PT, R10, R14, RZ, 0x1c1f ;  /* 0x001c1fff0e0a7589 */ /* 0x000fe200000e0000 */
[----:B------:R-:W-:-:S03]  /*10500*/  IMAD R24, R227, 0x80, R158 ;  /* 0x00000080e3187824 */ /* 0x000fc600078e029e */
[----:B------:R-:W0:Y:S04]  /*10510*/  SHFL.IDX PT, R11, R9, RZ, 0x1c1f ;  /* 0x001c1fff090b7589 */ /* 0x000e2800000e0000 */
[----:B------:R-:W-:Y:S04]  /*10520*/  SHFL.IDX PT, R12, R14, 0x1, 0x1c1f ;  /* 0x003c1f000e0c7f89 */ /* 0x000fe800000e0000 */
[----:B------:R1:W2:Y:S01]  /*10530*/  SHFL.IDX PT, R13, R9, 0x1, 0x1c1f ;  /* 0x003c1f00090d7f89 */ /* 0x0002a200000e0000 */
        /* <DEDUP_REMOVED lines=9> */
[----:B------:R-:W-:-:S07]  /*105d0*/  ULDC.64 UR4, c[0x0][0xba0] ;  /* 0x0002e80000047ab9 */ /* 0x000fce0000000a00 */
[----:B------:R-:W2:Y:S01]  /*105e0*/  @P1 LDC R20, c[0x0][0xcf0] ;  /* 0x00033c00ff141b82 */ /* 0x000ea20000000800 */
        /* <DEDUP_REMOVED lines=9> */
[C---:B------:R-:W-:Y:S02]  /*10680*/  IADD3 R29, P2, R6.reuse, 0x2000, RZ ;  /* 0x00002000061d7810 */ /* 0x040fe40007f5e0ff */
[C---:B------:R-:W-:Y:S02]  /*10690*/  IADD3 R33, P3, R6.reuse, 0x3000, RZ ;  /* 0x0000300006217810 */ /* 0x040fe40007f7e0ff */
[----:B------:R-:W-:-:S02]  /*106a0*/  IADD3 R37, P4, R6, 0x4000, RZ ;  /* 0x0000400006257810 */ /* 0x000fc40007f9e0ff */
[----:B------:R-:W-:Y:S02]  /*106b0*/  SHF.R.U64 R44, R44, 0x3, RZ ;  /* 0x000000032c2c7819 */ /* 0x000fe400000012ff */
[----:B------:R-:W-:Y:S02]  /*106c0*/  LOP3.LUT R24, R25, 0x380, RZ, 0xc0, !PT ;  /* 0x0000038019187812 */ /* 0x000fe400078ec0ff */
[----:B------:R-:W-:Y:S02]  /*106d0*/  LOP3.LUT R28, R29, 0x380, RZ, 0xc0, !PT ;  /* 0x000003801d1c7812 */ /* 0x000fe400078ec0ff */
[----:B------:R-:W-:Y:S02]  /*106e0*/  LOP3.LUT R32, R33, 0x380, RZ, 0xc0, !PT ;  /* 0x0000038021207812 */ /* 0x000fe400078ec0ff */
[----:B------:R-:W-:Y:S02]  /*106f0*/  LOP3.LUT R36, R37, 0x380, RZ, 0xc0, !PT ;  /* 0x0000038025247812 */ /* 0x000fe400078ec0ff */
[----:B------:R-:W-:Y:S01]  /*10700*/  LOP3.LUT R44, R44, R45, RZ, 0x3c, !PT ;  /* 0x0000002d2c2c7212 */ /* 0x000fe200078e3cff */
[----:B------:R-:W-:Y:S01]  /*10710*/  IMAD.X R45, RZ, RZ, R7, P5 ;  /* 0x000000ffff2d7224 */ /* 0x000fe200028e0607 */
[----:B------:R-:W-:-:S02]  /*10720*/  IADD3 R65, P5, R6, 0xa000, RZ ;  /* 0x0000a00006417810 */ /* 0x000fc40007fbe0ff */
[----:B------:R-:W-:Y:S02]  /*10730*/  SHF.R.U64 R24, R24, 0x3, RZ ;  /* 0x0000000318187819 */ /* 0x000fe400000012ff */
[----:B------:R-:W-:Y:S01]  /*10740*/  SHF.R.U64 R28, R28, 0x3, RZ ;  /* 0x000000031c1c7819 */ /* 0x000fe200000012ff */
[----:B------:R-:W-:Y:S01]  /*10750*/  IMAD R8, R8, UR4, RZ ;  /* 0x0000000408087c24 */ /* 0x000fe2000f8e02ff */
[----:B------:R-:W-:Y:S01]  /*10760*/  SHF.R.U64 R32, R32, 0x3, RZ ;  /* 0x0000000320207819 */ /* 0x000fe200000012ff */
[----:B------:R-:W5:Y:S01]  /*10770*/  LD.E.128 R44, desc[UR60][R44.64] ;  /* 0x0000003c2c2c7980 */ /* 0x000f62000c101d00 */
[----:B------:R-:W-:Y:S02]  /*10780*/  SHF.R.U64 R36, R36, 0x3, RZ ;  /* 0x0000000324247819 */ /* 0x000fe400000012ff */
[----:B------:R-:W-:Y:S02]  /*10790*/  LOP3.LUT R64, R65, 0x380, RZ, 0xc0, !PT ;  /* 0x0000038041407812 */ /* 0x000fe400078ec0ff */
        /* <DEDUP_REMOVED lines=9> */
[----:B------:R-:W5:Y:S01]  /*10830*/  LD.E.128 R24, desc[UR60][R24.64] ;  /* 0x0000003c18187980 */ /* 0x000f62000c101d00 */
[----:B------:R-:W-:-:S02]  /*10840*/  IADD3 R53, P2, R6, 0x7000, RZ ;  /* 0x0000700006357810 */ /* 0x000fc40007f5e0ff */
[C---:B------:R-:W-:Y:S01]  /*10850*/  IADD3 R57, P3, R6.reuse, 0x8000, RZ ;  /* 0x0000800006397810 */ /* 0x040fe20007f7e0ff */
[----:B------:R-:W5:Y:S01]  /*10860*/  LD.E.128 R28, desc[UR60][R28.64] ;  /* 0x0000003c1c1c7980 */ /* 0x000f62000c101d00 */
[----:B------:R-:W-:Y:S02]  /*10870*/  IADD3 R61, P4, R6, 0x9000, RZ ;  /* 0x00009000063d7810 */ /* 0x000fe40007f9e0ff */
[----:B------:R-:W-:Y:S01]  /*10880*/  SHF.R.U64 R64, R64, 0x3, RZ ;  /* 0x0000000340407819 */ /* 0x000fe200000012ff */
[----:B------:R-:W5:Y:S01]  /*10890*/  LD.E.128 R32, desc[UR60][R32.64] ;  /* 0x0000003c20207980 */ /* 0x000f62000c101d00 */
[----:B------:R-:W-:Y:S02]  /*108a0*/  LOP3.LUT R48, R49, 0x380, RZ, 0xc0, !PT ;  /* 0x0000038031307812 */ /* 0x000fe400078ec0ff */
[----:B------:R-:W-:Y:S01]  /*108b0*/  LOP3.LUT R52, R53, 0x380, RZ, 0xc0, !PT ;  /* 0x0000038035347812 */ /* 0x000fe200078ec0ff */
[----:B------:R-:W5:Y:S01]  /*108c0*/  LD.E.128 R36, desc[UR60][R36.64] ;  /* 0x0000003c24247980 */ /* 0x000f62000c101d00 */
[----:B------:R-:W-:-:S02]  /*108d0*/  LOP3.LUT R56, R57, 0x380, RZ, 0xc0, !PT ;  /* 0x0000038039387812 */ /* 0x000fc400078ec0ff */
[----:B------:R-:W-:Y:S02]  /*108e0*/  LOP3.LUT R60, R61, 0x380, RZ, 0xc0, !PT ;  /* 0x000003803d3c7812 */ /* 0x000fe400078ec0ff */
[----:B------:R-:W-:Y:S01]  /*108f0*/  LOP3.LUT R64, R64, R65, RZ, 0x3c, !PT ;  /* 0x0000004140407212 */ /* 0x000fe200078e3cff */
[--C-:B------:R-:W-:Y:S01]  /*10900*/  IMAD.X R65, RZ, RZ, R7.reuse, P5 ;  /* 0x000000ffff417224 */ /* 0x100fe200028e0607 */
[C---:B------:R-:W-:Y:S02]  /*10910*/  LOP3.LUT R13, R6.reuse, 0x380, RZ, 0xc0, !PT ;  /* 0x00000380060d7812 */ /* 0x040fe400078ec0ff */
[----:B------:R-:W-:Y:S02]  /*10920*/  IADD3 R9, P5, R6, 0xf000, RZ ;  /* 0x0000f00006097810 */ /* 0x000fe40007fbe0ff */
[----:B------:R-:W-:Y:S01]  /*10930*/  SHF.R.U64 R48, R48, 0x3, RZ ;  /* 0x0000000330307819 */ /* 0x000fe200000012ff */
[----:B------:R-:W5:Y:S01]  /*10940*/  LD.E.128 R64, desc[UR60][R64.64] ;  /* 0x0000003c40407980 */ /* 0x000f62000c101d00 */
[----:B------:R-:W-:Y:S01]  /*10950*/  SHF.R.U64 R52, R52, 0x3, RZ ;  /* 0x0000000334347819 */ /* 0x000fe200000012ff */
[----:B------:R-:W-:Y:S01]  /*10960*/  IMAD.X R85, RZ, RZ, R7, P5 ;  /* 0x000000ffff557224 */ /* 0x000fe200028e0607 */
[----:B------:R-:W-:-:S02]  /*10970*/  SHF.R.U64 R56, R56, 0x3, RZ ;  /* 0x0000000338387819 */ /* 0x000fc400000012ff */
[----:B------:R-:W-:Y:S02]  /*10980*/  SHF.R.U64 R60, R60, 0x3, RZ ;  /* 0x000000033c3c7819 */ /* 0x000fe400000012ff */
        /* <DEDUP_REMOVED lines=16> */
[----:B------:R-:W-:Y:S01]  /*10a90*/  LOP3.LUT R4, R13, R6, RZ, 0x3c, !PT ;  /* 0x000000060d047212 */ /* 0x000fe200078e3cff */
[----:B------:R-:W5:Y:S01]  /*10aa0*/  LD.E.128 R56, desc[UR60][R56.64] ;  /* 0x0000003c38387980 */ /* 0x000f62000c101d00 */
[----:B------:R-:W-:Y:S02]  /*10ab0*/  SHF.R.U64 R6, R5, 0x3, RZ ;  /* 0x0000000305067819 */ /* 0x000fe400000012ff */
[----:B------:R-:W-:Y:S01]  /*10ac0*/  LOP3.LUT R12, R12, 0xfffffff8, RZ, 0xc0, !PT ;  /* 0xfffffff80c0c7812 */ /* 0x000fe200078ec0ff */
[C---:B------:R-:W-:Y:S01]  /*10ad0*/  IMAD R13, R3.reuse, UR5, R8 ;  /* 0x00000005030d7c24 */ /* 0x040fe2000f8e0208 */
[----:B------:R-:W-:Y:S01]  /*10ae0*/  LOP3.LUT R84, R6, R9, RZ, 0x3c, !PT ;  /* 0x0000000906547212 */ /* 0x000fe200078e3cff */
[----:B------:R-:W-:Y:S01]  /*10af0*/  IMAD.WIDE.U32 R8, R3, UR4, RZ ;  /* 0x0000000403087c25 */ /* 0x000fe2000f8e00ff */
[----:B------:R-:W-:Y:S01]  /*10b00*/  LOP3.LUT R68, R69, 0x380, RZ, 0xc0, !PT ;  /* 0x0000038045447812 */ /* 0x000fe200078ec0ff */
[----:B------:R-:W-:Y:S01]  /*10b10*/  ULDC.64 UR4, c[0x0][0xbe8] ;  /* 0x0002fa0000047ab9 */ /* 0x000fe20000000a00 */
[----:B------:R-:W-:Y:S01]  /*10b20*/  LOP3.LUT R72, R73, 0x380, RZ, 0xc0, !PT ;  /* 0x0000038049487812 */ /* 0x000fe200078ec0ff */
[----:B------:R-:W-:Y:S01]  /*10b30*/  IMAD.IADD R11, R11, 0x1, -R12 ;  /* 0x000000010b0b7824 */ /* 0x000fe200078e0a0c */
[----:B------:R-:W-:Y:S01]  /*10b40*/  LOP3.LUT R76, R77, 0x380, RZ, 0xc0, !PT ;  /* 0x000003804d4c7812 */ /* 0x000fe200078ec0ff */
[----:B------:R-:W-:Y:S01]  /*10b50*/  IMAD.IADD R9, R9, 0x1, R13 ;  /* 0x0000000109097824 */ /* 0x000fe200078e020d */
[----:B------:R-:W-:Y:S01]  /*10b60*/  LOP3.LUT R80, R81, 0x380, RZ, 0xc0, !PT ;  /* 0x0000038051507812 */ /* 0x000fe200078ec0ff */
[----:B------:R-:W-:Y:S01]  /*10b70*/  IMAD R12, R11, 0x20, R10 ;  /* 0x000000200b0c7824 */ /* 0x000fe200078e020a */
[----:B------:R-:W-:Y:S01]  /*10b80*/  SHF.R.U64 R68, R68, 0x3, RZ ;  /* 0x0000000344447819 */ /* 0x000fe200000012ff */
[----:B------:R-:W-:Y:S01]  /*10b90*/  IMAD.WIDE.U32 R8, R220, UR4, R8 ;  /* 0x00000004dc087c25 */ /* 0x000fe2000f8e0008 */
[----:B------:R-:W-:Y:S01]  /*10ba0*/  SHF.R.U64 R72, R72, 0x3, RZ ;  /* 0x0000000348487819 */ /* 0x000fe200000012ff */
[----:B------:R-:W5:Y:S01]  /*10bb0*/  LD.E.128 R60, desc[UR60][R60.64] ;  /* 0x0000003c3c3c7980 */ /* 0x000f62000c101d00 */
[----:B------:R-:W-:Y:S01]  /*10bc0*/  SHF.R.U64 R76, R76, 0x3, RZ ;  /* 0x000000034c4c7819 */ /* 0x000fe200000012ff */
[----:B------:R-:W-:Y:S01]  /*10bd0*/  IMAD R14, R227, 0x80, R12 ;  /* 0x00000080e30e7824 */ /* 0x000fe200078e020c */
[----:B------:R-:W-:Y:S01]  /*10be0*/  SHF.R.U64 R80, R80, 0x3, RZ ;  /* 0x0000000350507819 */ /* 0x000fe200000012ff */
[----:B------:R-:W-:Y:S01]  /*10bf0*/  IMAD.MOV.U32 R5, RZ, RZ, R7 ;  /* 0x000000ffff057224 */ /* 0x000fe200078e0007 */
[----:B------:R-:W-:Y:S01]  /*10c00*/  SHF.R.S32.HI R13, RZ, 0x1f, R222 ;  /* 0x0000001fff0d7819 */ /* 0x000fe200000114de */
[----:B------:R-:W-:Y:S01]  /*10c10*/  IMAD R9, R220, UR5, R9 ;  /* 0x00000005dc097c24 */ /* 0x000fe2000f8e0209 */
[----:B------:R-:W-:Y:S01]  /*10c20*/  ULDC.64 UR4, c[0x0][0xbf0] ;  /* 0x0002fc0000047ab9 */ /* 0x000fe20000000a00 */
[----:B------:R-:W-:Y:S01]  /*10c30*/  LOP3.LUT R68, R68, R69, RZ, 0x3c, !PT ;  /* 0x0000004544447212 */ /* 0x000fe200078e3cff */
[----:B-1----:R-:W-:Y:S01]  /*10c40*/  @P1 IMAD.HI.U32 R3, R14, R15, RZ ;  /* 0x0000000f0e031227 */ /* 0x002fe200078e00ff */
[----:B------:R-:W-:Y:S01]  /*10c50*/  LOP3.LUT R72, R72, R73, RZ, 0x3c, !PT ;  /* 0x0000004948487212 */ /* 0x000fe200078e3cff */
[----:B------:R-:W5:Y:S01]  /*10c60*/  LD.E.128 R84, desc[UR60][R84.64] ;  /* 0x0000003c54547980 */ /* 0x000f62000c101d00 */
[----:B------:R-:W-:Y:S01]  /*10c70*/  LOP3.LUT R76, R76, R77, RZ, 0x3c, !PT ;  /* 0x0000004d4c4c7212 */ /* 0x000fe200078e3cff */
[--C-:B------:R-:W-:Y:S01]  /*10c80*/  IMAD.X R69, RZ, RZ, R7.reuse, P0 ;  /* 0x000000ffff457224 */ /* 0x100fe200000e0607 */
[----:B------:R-:W-:Y:S01]  /*10c90*/  LOP3.LUT R80, R80, R81, RZ, 0x3c, !PT ;  /* 0x0000005150507212 */ /* 0x000fe200078e3cff */
[----:B------:R-:W-:-:S02]  /*10ca0*/  IMAD.X R73, RZ, RZ, R7, P2 ;  /* 0x000000ffff497224 */ /* 0x000fc400010e0607 */
[--C-:B------:R-:W-:Y:S02]  /*10cb0*/  IMAD.X R77, RZ, RZ, R7.reuse, P3 ;  /* 0x000000ffff4d7224 */ /* 0x100fe400018e0607 */
[----:B------:R-:W-:Y:S01]  /*10cc0*/  IMAD.X R81, RZ, RZ, R7, P4 ;  /* 0x000000ffff517224 */ /* 0x000fe200020e0607 */
[----:B------:R-:W5:Y:S01]  /*10cd0*/  LD.E.128 R68, desc[UR60][R68.64] ;  /* 0x0000003c44447980 */ /* 0x000f62000c101d00 */
[----:B------:R-:W-:Y:S02]  /*10ce0*/  IMAD R13, R13, UR4, RZ ;  /* 0x000000040d0d7c24 */ /* 0x000fe4000f8e02ff */
[----:B------:R-:W-:Y:S01]  /*10cf0*/  IMAD.MOV.U32 R11, RZ, RZ, R14 ;  /* 0x000000ffff0b7224 */ /* 0x000fe200078e000e */
[----:B--2---:R-:W-:Y:S01]  /*10d00*/  @P1 SHF.R.U32.HI R11, RZ, R20, R3 ;  /* 0x00000014ff0b1219 */ /* 0x004fe20000011603 */
[C---:B------:R-:W-:Y:S01]  /*10d10*/  IMAD R13, R222.reuse, UR5, R13 ;  /* 0x00000005de0d7c24 */ /* 0x040fe2000f8e020d */
[----:B------:R-:W5:Y:S01]  /*10d20*/  LD.E.128 R4, desc[UR60][R4.64] ;  /* 0x0000003c04047980 */ /* 0x000f62000c101d00 */
[----:B------:R-:W-:Y:S01]  /*10d30*/  IMAD.WIDE.U32 R8, R222, UR4, R8 ;  /* 0x00000004de087c25 */ /* 0x000fe2000f8e0008 */
[----:B------:R-:W-:Y:S01]  /*10d40*/  SHF.R.S32.HI R3, RZ, 0x1f, R11 ;  /* 0x0000001fff037819 */ /* 0x000fe2000001140b */
[----:B------:R-:W-:Y:S01]  /*10d50*/  ULDC.64 UR4, c[0x0][0xbe0] ;  /* 0x0002f80000047ab9 */ /* 0x000fe20000000a00 */
[----:B------:R-:W5:Y:S01]  /*10d60*/  LD.E.128 R72, desc[UR60][R72.64] ;  /* 0x0000003c48487980 */ /* 0x000f62000c101d00 */
[----:B------:R-:W-:-:S03]  /*10d70*/  IMAD.IADD R9, R9, 0x1, R13 ;  /* 0x0000000109097824 */ /* 0x000fc600078e020d */
[----:B------:R-:W5:Y:S01]  /*10d80*/  LD.E.128 R76, desc[UR60][R76.64] ;  /* 0x0000003c4c4c7980 */ /* 0x000f62000c101d00 */
[----:B------:R-:W-:-:S03]  /*10d90*/  IMAD.MOV R13, RZ, RZ, -R11 ;  /* 0x000000ffff0d7224 */ /* 0x000fc600078e0a0b */
[----:B------:R-:W5:Y:S01]  /*10da0*/  LD.E.128 R80, desc[UR60][R80.64] ;  /* 0x0000003c50507980 */ /* 0x000f62000c101d00 */
[----:B------:R-:W-:Y:S01]  /*10db0*/  @!PT LDS RZ, [RZ] ;  /* 0x00000000fffff984 */ /* 0x000fe20000000800 */
[----:B------:R-:W-:Y:S01]  /*10dc0*/  @!PT LDS RZ, [RZ] ;  /* 0x00000000fffff984 */ /* 0x000fe20000000800 */
[----:B------:R-:W-:Y:S01]  /*10dd0*/  @!PT LDS RZ, [RZ] ;  /* 0x00000000fffff984 */ /* 0x000fe20000000800 */
[----:B------:R-:W-:Y:S01]  /*10de0*/  @!PT LDS RZ, [RZ] ;  /* 0x00000000fffff984 */ /* 0x000fe20000000800 */
[----:B------:R0:W-:Y:S06]  /*10df0*/  MEMBAR.ALL.CTA ;  /* 0x0000000000007992 */ /* 0x0001ec0000008000 */
[----:B0-----:R-:W0:Y:S01]  /*10e00*/  FENCE.VIEW.ASYNC.S ;  /* 0x00000000000073c6 */ /* 0x001e220000000000 */
[----:B------:R-:W-:Y:S02]  /*10e10*/  IMAD R12, R3, UR4, RZ ;  /* 0x00000004030c7c24 */ /* 0x000fe4000f8e02ff */
[----:B------:R-:W-:-:S02]  /*10e20*/  IMAD R13, R154, R13, R14 ;  /* 0x0000000d9a0d7224 */ /* 0x000fc400078e020e */
        /* <DEDUP_REMOVED lines=19> */
.L_x_10702:
        /* <DEDUP_REMOVED lines=14> */
[-C--:B--2---:R-:W-:Y:S02]  /*11040*/  @!P3 LEA R8, P5, R203, R14.reuse, 0x1 ;  /* 0x0000000ecb08b211 */ /* 0x084fe400078a08ff */
[----:B------:R-:W-:Y:S02]  /*11050*/  @!P2 LEA R10, P4, R219, R14, 0x1 ;  /* 0x0000000edb0aa211 */ /* 0x000fe400078808ff */
[----:B-1----:R-:W-:Y:S02]  /*11060*/  @!P3 LEA.HI.X R9, R203, R20, R12, 0x1, P5 ;  /* 0x00000014cb09b211 */ /* 0x002fe400028f0c0c */
[----:B------:R-:W-:-:S02]  /*11070*/  @!P1 LEA R12, P5, R218, R14, 0x1 ;  /* 0x0000000eda0c9211 */ /* 0x000fc400078a08ff */
[----:B------:R-:W-:Y:S01]  /*11080*/  @!P2 LEA.HI.X R11, R219, R20, R90, 0x1, P4 ;  /* 0x00000014db0ba211 */ /* 0x000fe200020f0c5a */
[----:B-----5:R3:W-:Y:S01]  /*11090*/  @!P3 ST.E.128 desc[UR60][R8.64], R4 ;  /* 0x000000040800b985 */ /* 0x0207e2000c101d3c */
[----:B------:R-:W-:Y:S02]  /*110a0*/  SHF.R.S32.HI R40, RZ, 0x1f, R15 ;  /* 0x0000001fff287819 */ /* 0x000fe4000001140f */
[C---:B------:R-:W-:Y:S01]  /*110b0*/  @!P0 LEA R14, P4, R15.reuse, R14, 0x1 ;  /* 0x0000000e0f0e8211 */ /* 0x040fe200078808ff */
[----:B------:R3:W-:Y:S01]  /*110c0*/  @!P2 ST.E.128 desc[UR60][R10.64], R36 ;  /* 0x000000240a00a985 */ /* 0x0007e2000c101d3c */
[-C--:B------:R-:W-:Y:S02]  /*110d0*/  @!P1 LEA.HI.X R13, R218, R20.reuse, R88, 0x1, P5 ;  /* 0x00000014da0d9211 */ /* 0x080fe400028f0c58 */
[----:B------:R-:W-:-:S03]  /*110e0*/  @!P0 LEA.HI.X R15, R15, R20, R40, 0x1, P4 ;  /* 0x000000140f0f8211 */ /* 0x000fc600020f0c28 */
[----:B------:R3:W-:Y:S04]  /*110f0*/  @!P1 ST.E.128 desc[UR60][R12.64], R56 ;  /* 0x000000380c009985 */ /* 0x0007e8000c101d3c */
[----:B------:R3:W-:Y:S02]  /*11100*/  @!P0 ST.E.128 desc[UR60][R14.64], R72 ;  /* 0x000000480e008985 */ /* 0x0007e4000c101d3c */
.L_x_10485:
[----:B------:R-:W-:Y:S05]  /*11110*/  BSYNC B1 ;  /* 0x0000000000017941 */ /* 0x000fea0003800000 */
.L_x_10484:
[----:B------:R-:W-:Y:S01]  /*11120*/  UMOV UR4, 0xffffffff ;  /* 0xffffffff00047882 */ /* 0x000fe20000000000 */
[----:B---3-5:R-:W-:Y:S02]  /*11130*/  SHF.R.S32.HI R36, RZ, 0x1f, R89 ;  /* 0x0000001fff247819 */ /* 0x028fe40000011459 */
[----:B------:R-:W-:Y:S05]  /*11140*/  BRA.DIV UR4, `(.L_x_10486) ;  /* 0x000000c604687947 */ /* 0x000fea000b800000 */
[----:B-1----:R1:W3:Y:S04]  /*11150*/  SHFL.IDX PT, R20, R21, 0x1, 0x181f ;  /* 0x00381f0015147f89 */ /* 0x0022e800000e0000 */
[----:B--2---:R1:W2:Y:S02]  /*11160*/  SHFL.IDX PT, R14, R3, 0x1, 0x181f ;  /* 0x00381f00030e7f89 */ /* 0x0042a400000e0000 */
.L_x_10706:
        /* <DEDUP_REMOVED lines=12> */
[-C--:B--2---:R-:W-:Y:S02]  /*11230*/  @!P3 LEA R4, P5, R203, R14.reuse, 0x1 ;  /* 0x0000000ecb04b211 */ /* 0x084fe400078a08ff */
        /* <DEDUP_REMOVED lines=11> */
.L_x_10488:
[----:B------:R-:W-:Y:S05]  /*112f0*/  BSYNC B1 ;  /* 0x0000000000017941 */ /* 0x000fea0003800000 */
.L_x_10487:
[----:B------:R-:W-:-:S03]  /*11300*/  UMOV UR4, 0xffffffff ;  /* 0xffffffff00047882 */ /* 0x000fc60000000000 */
[----:B------:R-:W-:Y:S05]  /*11310*/  BRA.DIV UR4, `(.L_x_10489) ;  /* 0x000000c6043c7947 */ /* 0x000fea000b800000 */
[----:B---3--:R3:W0:Y:S04]  /*11320*/  SHFL.IDX PT, R20, R21, 0x2, 0x181f ;  /* 0x00581f0015147f89 */ /* 0x00862800000e0000 */
[----:B--2---:R3:W2:Y:S02]  /*11330*/  SHFL.IDX PT, R14, R3, 0x2, 0x181f ;  /* 0x00581f00030e7f89 */ /* 0x0046a400000e0000 */
.L_x_10710:
[----:B----4-:R-:W-:Y:S01]  /*11340*/  VIADD R5, R91, 0x40 ;  /* 0x000000405b057836 */ /* 0x010fe20000000000 */
        /* <DEDUP_REMOVED lines=23> */
.L_x_10491:
[----:B------:R-:W-:Y:S05]  /*114c0*/  BSYNC B1 ;  /* 0x0000000000017941 */ /* 0x000fea0003800000 */
.L_x_10490:
[----:B------:R-:W-:-:S03]  /*114d0*/  UMOV UR4, 0xffffffff ;  /* 0xffffffff00047882 */ /* 0x000fc60000000000 */
[----:B------:R-:W-:Y:S05]  /*114e0*/  BRA.DIV UR4, `(.L_x_10492) ;  /* 0x000000c604107947 */ /* 0x000fea000b800000 */
[----:B----4-:R4:W0:Y:S04]  /*114f0*/  SHFL.IDX PT, R10, R21, 0x3, 0x181f ;  /* 0x00781f00150a7f89 */ /* 0x01082800000e0000 */
[----:B--2---:R4:W2:Y:S02]  /*11500*/  SHFL.IDX PT, R14, R3, 0x3, 0x181f ;  /* 0x00781f00030e7f89 */ /* 0x0048a400000e0000 */
.L_x_10714:
[----:B01-34-:R-:W-:-:S05]  /*11510*/  VIADD R3, R91, 0x60 ;  /* 0x000000605b037836 */ /* 0x01bfca0000000000 */
        /* <DEDUP_REMOVED lines=9> */
[-C--:B--2---:R-:W-:Y:S02]  /*115b0*/  @!P3 LEA R4, P0, R203, R14.reuse, 0x1 ;  /* 0x0000000ecb04b211 */ /* 0x084fe400078008ff */
[-C--:B------:R-:W-:Y:S02]  /*115c0*/  @!P4 LEA R6, P1, R219, R14.reuse, 0x1 ;  /* 0x0000000edb06c211 */ /* 0x080fe400078208ff */
[C---:B------:R-:W-:Y:S02]  /*115d0*/  @!P5 LEA R8, P2, R218.reuse, R14, 0x1 ;  /* 0x0000000eda08d211 */ /* 0x040fe400078408ff */
        /* <DEDUP_REMOVED lines=12> */
.L_x_10482:
[----:B------:R-:W1:Y:S01]  /*116a0*/  @P1 LDC R7, c[0x0][0xcec] ;  /* 0x00033b00ff071b82 */ /* 0x000e620000000800 */
[----:B------:R-:W-:Y:S01]  /*116b0*/  ULDC.64 UR4, c[0x0][0xc08] ;  /* 0x0003020000047ab9 */ /* 0x000fe20000000a00 */
[----:B0-----:R-:W-:Y:S02]  /*116c0*/  IMAD.MOV.U32 R10, RZ, RZ, R25 ;  /* 0x000000ffff0a7224 */ /* 0x001fe400078e0019 */
[----:B------:R-:W-:-:S04]  /*116d0*/  IMAD R8, R8, UR4, RZ ;  /* 0x0000000408087c24 */ /* 0x000fc8000f8e02ff */
[----:B------:R-:W0:Y:S01]  /*116e0*/  @P1 LDC R6, c[0x0][0xcf0] ;  /* 0x00033c00ff061b82 */ /* 0x000e220000000800 */
[----:B------:R-:W-:Y:S02]  /*116f0*/  IMAD R8, R3, UR5, R8 ;  /* 0x0000000503087c24 */ /* 0x000fe4000f8e0208 */
[----:B-1----:R-:W-:-:S05]  /*11700*/  @P1 IMAD.HI.U32 R7, R25, R7, RZ ;  /* 0x0000000719071227 */ /* 0x002fca00078e00ff */
[----:B0-----:R-:W-:Y:S01]  /*11710*/  @P1 SHF.R.U32.HI R10, RZ, R6, R7 ;  /* 0x00000006ff0a1219 */ /* 0x001fe20000011607 */
[----:B------:R-:W-:Y:S01]  /*11720*/  IMAD.WIDE.U32 R6, R3, UR4, RZ ;  /* 0x0000000403067c25 */ /* 0x000fe2000f8e00ff */
[----:B------:R-:W-:Y:S01]  /*11730*/  ULDC.64 UR4, c[0x0][0xc38] ;  /* 0x00030e0000047ab9 */ /* 0x000fe20000000a00 */
[----:B------:R-:W-:Y:S02]  /*11740*/  SHF.R.S32.HI R3, RZ, 0x1f, R222 ;  /* 0x0000001fff037819 */ /* 0x000fe400000114de */
[----:B------:R-:W-:Y:S02]  /*11750*/  IMAD.IADD R7, R7, 0x1, R8 ;  /* 0x0000000107077824 */ /* 0x000fe400078e0208 */
        /* <DEDUP_REMOVED lines=19> */
[----:B------:R-:W-:Y:S01]  /*11890*/  IMAD.IADD R7, R7, 0x1, R8 ;  /* 0x0000000107077824 */ /* 0x000fe200078e0208 */
[----:B------:R-:W-:Y:S02]  /*118a0*/  SHF.R.S32.HI R8, RZ, 0x1f, R3 ;  /* 0x0000001fff087819 */ /* 0x000fe40000011403 */
[----:B------:R-:W-:Y:S01]  /*118b0*/  PRMT R10, RZ, 0x654, R10 ;  /* 0x00000654ff0a7816 */ /* 0x000fe2000000000a */
[----:B------:R-:W-:-:S03]  /*118c0*/  IMAD.WIDE.U32 R6, R3, UR4, R6 ;  /* 0x0000000403067c25 */ /* 0x000fc6000f8e0006 */
[----:B------:R0:W-:Y:S01]  /*118d0*/  SYNCS.ARRIVE.TRANS64.RED.A1T0 RZ, [R10+URZ], RZ ;  /* 0x000000ff0aff79a7 */ /* 0x0001e2000810043f */
[----:B------:R-:W-:-:S04]  /*118e0*/  IMAD R8, R8, UR4, RZ ;  /* 0x0000000408087c24 */ /* 0x000fc8000f8e02ff */
[----:B------:R-:W-:Y:S01]  /*118f0*/  IMAD R8, R3, UR5, R8 ;  /* 0x0000000503087c24 */ /* 0x000fe2000f8e0208 */
[----:B------:R-:W-:Y:S02]  /*11900*/  ULDC.64 UR4, c[0x0][0xc00] ;  /* 0x0003000000047ab9 */ /* 0x000fe40000000a00 */
[----:B------:R-:W-:Y:S01]  /*11910*/  LEA R3, P0, R6, UR4, 0x2 ;  /* 0x0000000406037c11 */ /* 0x000fe2000f8010ff */
[----:B------:R-:W-:Y:S01]  /*11920*/  IMAD.IADD R8, R7, 0x1, R8 ;  /* 0x0000000107087824 */ /* 0x000fe200078e0208 */
[----:B------:R-:W-:-:S04]  /*11930*/  UMOV UR4, 0xffffffff ;  /* 0xffffffff00047882 */ /* 0x000fc80000000000 */
[----:B------:R-:W-:Y:S01]  /*11940*/  LEA.HI.X R8, R6, UR5, R8, 0x2, P0 ;  /* 0x0000000506087c11 */ /* 0x000fe200080f1408 */
[----:B0-----:R-:W-:Y:S06]  /*11950*/  BRA.DIV UR4, `(.L_x_10494) ;  /* 0x000000c2043c7947 */ /* 0x001fec000b800000 */
[----:B------:R0:W1:Y:S04]  /*11960*/  SHFL.IDX PT, R25, R8, RZ, 0x1c1f ;  /* 0x001c1fff08197589 */ /* 0x00006800000e0000 */
[----:B------:R0:W2:Y:S02]  /*11970*/  SHFL.IDX PT, R12, R3, RZ, 0x1c1f ;  /* 0x001c1fff030c7589 */ /* 0x0000a400000e0000 */
.L_x_10717:
[----:B------:R-:W-:Y:S01]  /*11980*/  ISETP.GE.AND P0, PT, R24, R0, PT ;  /* 0x000000001800720c */ /* 0x000fe20003f06270 */
[----:B------:R-:W-:-:S12]  /*11990*/  BSSY B1, `(.L_x_10495) ;  /* 0x00000d3000017945 */ /* 0x000fd80003800000 */
[----:B------:R-:W-:Y:S05]  /*119a0*/  @P0 BRA `(.L_x_10496) ;  /* 0x0000000c00440947 */ /* 0x000fea0003800000 */
[----:B------:R-:W-:Y:S01]  /*119b0*/  ULDC UR4, c[0x0][0xbc8] ;  /* 0x0002f20000047ab9 */ /* 0x000fe20000000800 */
[C---:B------:R-:W-:Y:S01]  /*119c0*/  VIADD R13, R230.reuse, 0x8 ;  /* 0x00000008e60d7836 */ /* 0x040fe20000000000 */
[C---:B------:R-:W-:Y:S01]  /*119d0*/  ISETP.GE.AND P0, PT, R230.reuse, UR4, PT ;  /* 0x00000004e6007c0c */ /* 0x040fe2000bf06270 */
[C---:B------:R-:W-:Y:S02]  /*119e0*/  VIADD R11, R230.reuse, 0x10 ;  /* 0x00000010e60b7836 */ /* 0x040fe40000000000 */
[C---:B------:R-:W-:Y:S01]  /*119f0*/  VIADD R14, R230.reuse, 0x8 ;  /* 0x00000008e60e7836 */ /* 0x040fe20000000000 */
        /* <DEDUP_REMOVED lines=21> */
[----:B-1----:R-:W-:Y:S01]  /*11b50*/  @!P0 LEA R6, P2, R11, R12, 0x2 ;  /* 0x0000000c0b068211 */ /* 0x002fe200078410ff */
[----:B------:R-:W-:-:S03]  /*11b60*/  VIADD R28, R230, 0x60 ;  /* 0x00000060e61c7836 */ /* 0x000fc60000000000 */
        /* <DEDUP_REMOVED lines=17> */
[C---:B------:R-:W-:Y:S02]  /*11c80*/  VIADD R13, R230.reuse, 0x38 ;  /* 0x00000038e60d7836 */ /* 0x040fe40000000000 */
[----:B------:R1:W-:Y:S01]  /*11c90*/  @!P0 ST.E.64 desc[UR60][R6.64], R20 ;  /* 0x0000001406008985 */ /* 0x0003e2000c101b3c */
[----:B------:R-:W-:Y:S02]  /*11ca0*/  SHF.R.S32.HI R14, RZ, 0x1f, R14 ;  /* 0x0000001fff0e7819 */ /* 0x000fe4000001140e */
[----:B------:R-:W-:Y:S02]  /*11cb0*/  ISETP.GE.AND P1, PT, R13, UR4, PT ;  /* 0x000000040d007c0c */ /* 0x000fe4000bf26270 */
[----:B-1----:R-:W-:Y:S01]  /*11cc0*/  @!P2 LEA R6, P0, R11, R12, 0x2 ;  /* 0x0000000c0b06a211 */ /* 0x002fe200078010ff */
[----:B------:R-:W-:-:S02]  /*11cd0*/  VIADD R20, R230, 0x60 ;  /* 0x00000060e6147836 */ /* 0x000fc40000000000 */
[C---:B------:R-:W-:Y:S01]  /*11ce0*/  VIADD R21, R230.reuse, 0x80 ;  /* 0x00000080e6157836 */ /* 0x040fe20000000000 */
[----:B------:R-:W-:Y:S01]  /*11cf0*/  @!P2 LEA.HI.X R7, R11, R25, R14, 0x2, P0 ;  /* 0x000000190b07a211 */ /* 0x000fe200000f140e */
[----:B------:R-:W-:Y:S01]  /*11d00*/  VIADD R11, R230, 0x30 ;  /* 0x00000030e60b7836 */ /* 0x000fe20000000000 */
[----:B------:R-:W-:Y:S01]  /*11d10*/  ISETP.GE.AND P0, PT, R154, UR4, PT ;  /* 0x000000049a007c0c */ /* 0x000fe2000bf06270 */
[----:B------:R-:W-:Y:S01]  /*11d20*/  VIADD R14, R230, 0x48 ;  /* 0x00000048e60e7836 */ /* 0x000fe20000000000 */
[----:B------:R-:W-:Y:S01]  /*11d30*/  SHF.R.S32.HI R20, RZ, 0x1f, R20 ;  /* 0x0000001fff147819 */ /* 0x000fe20000011414 */
[----:B------:R1:W-:Y:S01]  /*11d40*/  @!P2 ST.E.64 desc[UR60][R6.64], R44 ;  /* 0x0000002c0600a985 */ /* 0x0003e2000c101b3c */
[----:B------:R-:W-:Y:S02]  /*11d50*/  SHF.R.S32.HI R11, RZ, 0x1f, R11 ;  /* 0x0000001fff0b7819 */ /* 0x000fe4000001140b */
[----:B-1----:R-:W-:-:S04]  /*11d60*/  @!P3 LEA R6, P2, R10, R12, 0x2 ;  /* 0x0000000c0a06b211 */ /* 0x002fc800078410ff */
[-C--:B------:R-:W-:Y:S02]  /*11d70*/  @!P3 LEA.HI.X R7, R10, R25.reuse, R11, 0x2, P2 ;  /* 0x000000190a07b211 */ /* 0x080fe400010f140b */
[----:B------:R-:W-:Y:S02]  /*11d80*/  ISETP.GE.AND P2, PT, R14, UR4, PT ;  /* 0x000000040e007c0c */ /* 0x000fe4000bf46270 */
[C---:B------:R-:W-:Y:S01]  /*11d90*/  @!P1 LEA R10, P4, R13.reuse, R12, 0x2 ;  /* 0x0000000c0d0a9211 */ /* 0x040fe200078810ff */
        /* <DEDUP_REMOVED lines=10> */
[----:B------:R-:W-:Y:S01]  /*11e40*/  VIADD R24, R230, 0x50 ;  /* 0x00000050e6187836 */ /* 0x000fe20000000000 */
[----:B--2---:R-:W-:-:S03]  /*11e50*/  @!P2 LEA R10, P5, R14, R12, 0x2 ;  /* 0x0000000c0e0aa211 */ /* 0x004fc600078a10ff */
[----:B------:R1:W-:Y:S01]  /*11e60*/  @!P0 ST.E.64 desc[UR60][R6.64], R56 ;  /* 0x0000003806008985 */ /* 0x0003e2000c101b3c */
[----:B------:R-:W-:Y:S02]  /*11e70*/  ISETP.GE.AND P0, PT, R28, UR4, PT ;  /* 0x000000041c007c0c */ /* 0x000fe4000bf06270 */
[----:B------:R-:W-:Y:S01]  /*11e80*/  @!P2 LEA.HI.X R11, R14, R25, R15, 0x2, P5 ;  /* 0x000000190e0ba211 */ /* 0x000fe200028f140f */
[C---:B------:R-:W-:Y:S01]  /*11e90*/  VIADD R14, R230.reuse, 0x68 ;  /* 0x00000068e60e7836 */ /* 0x040fe20000000000 */
[----:B------:R-:W-:Y:S01]  /*11ea0*/  SHF.R.S32.HI R24, RZ, 0x1f, R24 ;  /* 0x0000001fff187819 */ /* 0x000fe20000011418 */
[----:B------:R-:W-:Y:S02]  /*11eb0*/  VIADD R15, R230, 0x58 ;  /* 0x00000058e60f7836 */ /* 0x000fe40000000000 */
[----:B------:R2:W-:Y:S01]  /*11ec0*/  @!P2 ST.E.64 desc[UR60][R10.64], R60 ;  /* 0x0000003c0a00a985 */ /* 0x0005e2000c101b3c */
[----:B------:R-:W-:Y:S02]  /*11ed0*/  ISETP.GE.AND P2, PT, R14, UR4, PT ;  /* 0x000000040e007c0c */ /* 0x000fe4000bf46270 */
[----:B------:R-:W-:-:S02]  /*11ee0*/  SHF.R.S32.HI R15, RZ, 0x1f, R15 ;  /* 0x0000001fff0f7819 */ /* 0x000fc4000001140f */
[----:B-1----:R-:W-:-:S04]  /*11ef0*/  @!P3 LEA R6, P4, R40, R12, 0x2 ;  /* 0x0000000c2806b211 */ /* 0x002fc800078810ff */
[----:B------:R-:W-:Y:S01]  /*11f00*/  @!P3 LEA.HI.X R7, R40, R25, R24, 0x2, P4 ;  /* 0x000000192807b211 */ /* 0x000fe200020f1418 */
[----:B------:R-:W-:Y:S01]  /*11f10*/  VIADD R24, R230, 0x70 ;  /* 0x00000070e6187836 */ /* 0x000fe20000000000 */
[----:B--2---:R-:W-:-:S03]  /*11f20*/  @!P1 LEA R10, P5, R13, R12, 0x2 ;  /* 0x0000000c0d0a9211 */ /* 0x004fc600078a10ff */
[----:B------:R1:W-:Y:S01]  /*11f30*/  @!P3 ST.E.64 desc[UR60][R6.64], R64 ;  /* 0x000000400600b985 */ /* 0x0003e2000c101b3c */
[----:B------:R-:W-:Y:S02]  /*11f40*/  ISETP.GE.AND P3, PT, R24, UR4, PT ;  /* 0x0000000418007c0c */ /* 0x000fe4000bf66270 */
[----:B------:R-:W-:Y:S01]  /*11f50*/  @!P1 LEA.HI.X R11, R13, R25, R15, 0x2, P5 ;  /* 0x000000190d0b9211 */ /* 0x000fe200028f140f */
[C---:B------:R-:W-:Y:S02]  /*11f60*/  VIADD R13, R230.reuse, 0x78 ;  /* 0x00000078e60d7836 */ /* 0x040fe40000000000 */
[----:B------:R-:W-:Y:S02]  /*11f70*/  VIADD R15, R230, 0x68 ;  /* 0x00000068e60f7836 */ /* 0x000fe40000000000 */
[----:B------:R2:W-:Y:S01]  /*11f80*/  @!P1 ST.E.64 desc[UR60][R10.64], R68 ;  /* 0x000000440a009985 */ /* 0x0005e2000c101b3c */
[----:B------:R-:W-:Y:S02]  /*11f90*/  ISETP.GE.AND P1, PT, R13, UR4, PT ;  /* 0x000000040d007c0c */ /* 0x000fe4000bf26270 */
[----:B------:R-:W-:-:S02]  /*11fa0*/  SHF.R.S32.HI R15, RZ, 0x1f, R15 ;  /* 0x0000001fff0f7819 */ /* 0x000fc4000001140f */
[----:B-1----:R-:W-:-:S04]  /*11fb0*/  @!P0 LEA R6, P4, R28, R12, 0x2 ;  /* 0x0000000c1c068211 */ /* 0x002fc800078810ff */
[-C--:B------:R-:W-:Y:S01]  /*11fc0*/  @!P0 LEA.HI.X R7, R28, R25.reuse, R20, 0x2, P4 ;  /* 0x000000191c078211 */ /* 0x080fe200020f1414 */
        /* <DEDUP_REMOVED lines=8> */
[----:B------:R-:W-:Y:S01]  /*12050*/  VIADD R15, R230, 0x78 ;  /* 0x00000078e60f7836 */ /* 0x000fe20000000000 */
[----:B------:R-:W-:Y:S01]  /*12060*/  SHF.R.S32.HI R28, RZ, 0x1f, R28 ;  /* 0x0000001fff1c7819 */ /* 0x000fe2000001141c */
[----:B------:R2:W-:Y:S01]  /*12070*/  @!P2 ST.E.64 desc[UR60][R10.64], R76 ;  /* 0x0000004c0a00a985 */ /* 0x0005e2000c101b3c */
[----:B------:R-:W-:-:S02]  /*12080*/  ISETP.GE.AND P2, PT, R14, UR4, PT ;  /* 0x000000040e007c0c */ /* 0x000fc4000bf46270 */
[----:B------:R-:W-:Y:S02]  /*12090*/  SHF.R.S32.HI R15, RZ, 0x1f, R15 ;  /* 0x0000001fff0f7819 */ /* 0x000fe4000001140f */
        /* <DEDUP_REMOVED lines=15> */
[-C--:B------:R-:W-:Y:S01]  /*12190*/  @!P0 LEA.HI.X R7, R21, R25.reuse, R24, 0x2, P4 ;  /* 0x0000001915078211 */ /* 0x080fe200020f1418 */
        /* <DEDUP_REMOVED lines=25> */
[----:B-1----:R-:W-:-:S04]  /*12330*/  @!P0 LEA R6, P3, R24, R12, 0x2 ;  /* 0x0000000c18068211 */ /* 0x002fc800078610ff */
[----:B------:R-:W-:Y:S02]  /*12340*/  @!P0 LEA.HI.X R7, R24, R25, R28, 0x2, P3 ;  /* 0x0000001918078211 */ /* 0x000fe400018f141c */
[----:B--2---:R-:W-:-:S03]  /*12350*/  @!P2 LEA R10, P5, R15, R12, 0x2 ;  /* 0x0000000c0f0aa211 */ /* 0x004fc600078a10ff */
[----:B------:R1:W-:Y:S01]  /*12360*/  @!P0 ST.E.64 desc[UR60][R6.64], R104 ;  /* 0x0000006806008985 */ /* 0x0003e2000c101b3c */
[----:B------:R-:W-:Y:S02]  /*12370*/  ISETP.GE.AND P0, PT, R13, UR4, PT ;  /* 0x000000040d007c0c */ /* 0x000fe4000bf06270 */
[----:B------:R-:W-:Y:S01]  /*12380*/  @!P2 LEA.HI.X R11, R15, R25, R21, 0x2, P5 ;  /* 0x000000190f0ba211 */ /* 0x000fe200028f1415 */
[C---:B------:R-:W-:Y:S02]  /*12390*/  VIADD R21, R230.reuse, 0xb0 ;  /* 0x000000b0e6157836 */ /* 0x040fe40000000000 */
[----:B------:R-:W-:Y:S02]  /*123a0*/  VIADD R15, R230, 0xb8 ;  /* 0x000000b8e60f7836 */ /* 0x000fe40000000000 */
[----:B------:R2:W-:Y:S01]  /*123b0*/  @!P2 ST.E.64 desc[UR60][R10.64], R108 ;  /* 0x0000006c0a00a985 */ /* 0x0005e2000c101b3c */
[----:B------:R-:W-:Y:S02]  /*123c0*/  SHF.R.S32.HI R21, RZ, 0x1f, R21 ;  /* 0x0000001fff157819 */ /* 0x000fe40000011415 */
[----:B------:R-:W-:-:S02]  /*123d0*/  SHF.R.S32.HI R15, RZ, 0x1f, R15 ;  /* 0x0000001fff0f7819 */ /* 0x000fc4000001140f */
[----:B------:R-:W-:Y:S02]  /*123e0*/  ISETP.GE.AND P2, PT, R237, UR4, PT ;  /* 0x00000004ed007c0c */ /* 0x000fe4000bf46270 */
[----:B-1----:R-:W-:-:S04]  /*123f0*/  @!P4 LEA R6, P3, R20, R12, 0x2 ;  /* 0x0000000c1406c211 */ /* 0x002fc800078610ff */
[-C--:B------:R-:W-:Y:S02]  /*12400*/  @!P4 LEA.HI.X R7, R20, R25.reuse, R21, 0x2, P3 ;  /* 0x000000191407c211 */ /* 0x080fe400018f1415 */
[----:B------:R-:W-:Y:S02]  /*12410*/  ISETP.GE.AND P3, PT, R236, UR4, PT ;  /* 0x00000004ec007c0c */ /* 0x000fe4000bf66270 */
[C---:B--2---:R-:W-:Y:S01]  /*12420*/  @!P1 LEA R10, P5, R14.reuse, R12, 0x2 ;  /* 0x0000000c0e0a9211 */ /* 0x044fe200078a10ff */
[----:B------:R1:W-:Y:S01]  /*12430*/  @!P4 ST.E.64 desc[UR60][R6.64], R112 ;  /* 0x000000700600c985 */ /* 0x0003e2000c101b3c */
[----:B------:R-:W-:Y:S02]  /*12440*/  SHF.R.S32.HI R20, RZ, 0x1f, R237 ;  /* 0x0000001fff147819 */ /* 0x000fe400000114ed */
[----:B------:R-:W-:Y:S01]  /*12450*/  @!P1 LEA.HI.X R11, R14, R25, R15, 0x2, P5 ;  /* 0x000000190e0b9211 */ /* 0x000fe200028f140f */
[----:B------:R-:W-:Y:S01]  /*12460*/  VIADD R14, R230, 0xc0 ;  /* 0x000000c0e60e7836 */ /* 0x000fe20000000000 */
[----:B------:R-:W-:-:S03]  /*12470*/  SHF.R.S32.HI R21, RZ, 0x1f, R232 ;  /* 0x0000001fff157819 */ /* 0x000fc600000114e8 */
[----:B------:R2:W-:Y:S01]  /*12480*/  @!P1 ST.E.64 desc[UR60][R10.64], R116 ;  /* 0x000000740a009985 */ /* 0x0005e2000c101b3c */
[----:B------:R-:W-:Y:S02]  /*12490*/  SHF.R.S32.HI R14, RZ, 0x1f, R14 ;  /* 0x0000001fff0e7819 */ /* 0x000fe4000001140e */
[----:B------:R-:W-:Y:S02]  /*124a0*/  ISETP.GE.AND P1, PT, R235, UR4, PT ;  /* 0x00000004eb007c0c */ /* 0x000fe4000bf26270 */
[----:B-1----:R-:W-:-:S04]  /*124b0*/  @!P0 LEA R6, P4, R13, R12, 0x2 ;  /* 0x0000000c0d068211 */ /* 0x002fc800078810ff */
[-C--:B------:R-:W-:Y:S02]  /*124c0*/  @!P0 LEA.HI.X R7, R13, R25.reuse, R14, 0x2, P4 ;  /* 0x000000190d078211 */ /* 0x080fe400020f140e */
[-C--:B------:R-:W-:Y:S02]  /*124d0*/  @!P3 LEA R14, P4, R236, R12.reuse, 0x2 ;  /* 0x0000000cec0eb211 */ /* 0x080fe400078810ff */
[C---:B--2---:R-:W-:Y:S01]  /*124e0*/  @!P2 LEA R10, P5, R237.reuse, R12, 0x2 ;  /* 0x0000000ced0aa211 */ /* 0x044fe200078a10ff */
[----:B------:R1:W-:Y:S01]  /*124f0*/  @!P0 ST.E.64 desc[UR60][R6.64], R120 ;  /* 0x0000007806008985 */ /* 0x0003e2000c101b3c */
[----:B------:R-:W-:Y:S02]  /*12500*/  SHF.R.S32.HI R13, RZ, 0x1f, R236 ;  /* 0x0000001fff0d7819 */ /* 0x000fe400000114ec */
[----:B------:R-:W-:Y:S02]  /*12510*/  ISETP.GE.AND P0, PT, R234, UR4, PT ;  /* 0x00000004ea007c0c */ /* 0x000fe4000bf06270 */
[----:B------:R-:W-:-:S02]  /*12520*/  @!P2 LEA.HI.X R11, R237, R25, R20, 0x2, P5 ;  /* 0x00000019ed0ba211 */ /* 0x000fc400028f1414 */
[----:B------:R-:W-:Y:S02]  /*12530*/  @!P3 LEA.HI.X R15, R236, R25, R13, 0x2, P4 ;  /* 0x00000019ec0fb211 */ /* 0x000fe400020f140d */
[----:B------:R-:W-:Y:S01]  /*12540*/  ISETP.GE.AND P4, PT, R233, UR4, PT ;  /* 0x00000004e9007c0c */ /* 0x000fe2000bf86270 */
[----:B------:R2:W-:Y:S01]  /*12550*/  @!P2 ST.E.64 desc[UR60][R10.64], R124 ;  /* 0x0000007c0a00a985 */ /* 0x0005e2000c101b3c */
[----:B------:R-:W-:Y:S02]  /*12560*/  SHF.R.S32.HI R13, RZ, 0x1f, R235 ;  /* 0x0000001fff0d7819 */ /* 0x000fe400000114eb */
[----:B------:R-:W-:Y:S01]  /*12570*/  ISETP.GE.AND P2, PT, R232, UR4, PT ;  /* 0x00000004e8007c0c */ /* 0x000fe2000bf46270 */
[----:B------:R3:W-:Y:S01]  /*12580*/  @!P3 ST.E.64 desc[UR60][R14.64], R128 ;  /* 0x000000800e00b985 */ /* 0x0007e2000c101b3c */
[----:B-1----:R-:W-:Y:S02]  /*12590*/  @!P1 LEA R6, P5, R235, R12, 0x2 ;  /* 0x0000000ceb069211 */ /* 0x002fe400078a10ff */
[----:B------:R-:W-:-:S02]  /*125a0*/  ISETP.GE.AND P3, PT, R231, UR4, PT ;  /* 0x00000004e7007c0c */ /* 0x000fc4000bf66270 */
[-C--:B------:R-:W-:Y:S02]  /*125b0*/  @!P1 LEA.HI.X R7, R235, R25.reuse, R13, 0x2, P5 ;  /* 0x00000019eb079211 */ /* 0x080fe400028f140d */
[----:B------:R-:W-:Y:S02]  /*125c0*/  SHF.R.S32.HI R13, RZ, 0x1f, R234 ;  /* 0x0000001fff0d7819 */ /* 0x000fe400000114ea */
[----:B------:R-:W-:Y:S01]  /*125d0*/  SHF.R.S32.HI R20, RZ, 0x1f, R231 ;  /* 0x0000001fff147819 */ /* 0x000fe200000114e7 */
[----:B------:R1:W-:Y:S01]  /*125e0*/  @!P1 ST.E.64 desc[UR60][R6.64], R132 ;  /* 0x0000008406009985 */ /* 0x0003e2000c101b3c */
[CC--:B--2---:R-:W-:Y:S02]  /*125f0*/  @!P0 LEA R10, P5, R234.reuse, R12.reuse, 0x2 ;  /* 0x0000000cea0a8211 */ /* 0x0c4fe400078a10ff */
[----:B---3--:R-:W-:Y:S02]  /*12600*/  @!P4 LEA R14, P1, R233, R12, 0x2 ;  /* 0x0000000ce90ec211 */ /* 0x008fe400078210ff */
[----:B------:R-:W-:-:S02]  /*12610*/  @!P0 LEA.HI.X R11, R234, R25, R13, 0x2, P5 ;  /* 0x00000019ea0b8211 */ /* 0x000fc400028f140d */
[----:B------:R-:W-:-:S03]  /*12620*/  SHF.R.S32.HI R13, RZ, 0x1f, R233 ;  /* 0x0000001fff0d7819 */ /* 0x000fc600000114e9 */
[----:B------:R3:W-:Y:S01]  /*12630*/  @!P0 ST.E.64 desc[UR60][R10.64], R136 ;  /* 0x000000880a008985 */ /* 0x0007e2000c101b3c */
[-C--:B------:R-:W-:Y:S02]  /*12640*/  @!P4 LEA.HI.X R15, R233, R25.reuse, R13, 0x2, P1 ;  /* 0x00000019e90fc211 */ /* 0x080fe400008f140d */
[CC--:B-1----:R-:W-:Y:S02]  /*12650*/  @!P2 LEA R6, P5, R232.reuse, R12.reuse, 0x2 ;  /* 0x0000000ce806a211 */ /* 0x0c2fe400078a10ff */
[C---:B------:R-:W-:Y:S01]  /*12660*/  @!P3 LEA R12, P1, R231.reuse, R12, 0x2 ;  /* 0x0000000ce70cb211 */ /* 0x040fe200078210ff */
[----:B------:R3:W-:Y:S01]  /*12670*/  @!P4 ST.E.64 desc[UR60][R14.64], R140 ;  /* 0x0000008c0e00c985 */ /* 0x0007e2000c101b3c */
[-C--:B------:R-:W-:Y:S02]  /*12680*/  @!P2 LEA.HI.X R7, R232, R25.reuse, R21, 0x2, P5 ;  /* 0x00000019e807a211 */ /* 0x080fe400028f1415 */
[----:B------:R-:W-:-:S03]  /*12690*/  @!P3 LEA.HI.X R13, R231, R25, R20, 0x2, P1 ;  /* 0x00000019e70db211 */ /* 0x000fc600008f1414 */
[----:B------:R3:W-:Y:S04]  /*126a0*/  @!P2 ST.E.64 desc[UR60][R6.64], R144 ;  /* 0x000000900600a985 */ /* 0x0007e8000c101b3c */
[----:B------:R3:W-:Y:S02]  /*126b0*/  @!P3 ST.E.64 desc[UR60][R12.64], R148 ;  /* 0x000000940c00b985 */ /* 0x0007e4000c101b3c */
.L_x_10496:
[----:B------:R-:W-:Y:S05]  /*126c0*/  BSYNC B1 ;  /* 0x0000000000017941 */ /* 0x000fea0003800000 */
.L_x_10495:
[----:B------:R-:W-:-:S03]  /*126d0*/  UMOV UR4, 0xffffffff ;  /* 0xffffffff00047882 */ /* 0x000fc60000000000 */
[----:B------:R-:W-:Y:S05]  /*126e0*/  BRA.DIV UR4, `(.L_x_10497) ;  /* 0x000000b604107947 */ /* 0x000fea000b800000 */
[----:B---3--:R3:W4:Y:S04]  /*126f0*/  SHFL.IDX PT, R10, R8, 0x1, 0x1c1f ;  /* 0x003c1f00080a7f89 */ /* 0x00872800000e0000 */
[----:B0-----:R-:W0:Y:S02]  /*12700*/  SHFL.IDX PT, R3, R3, 0x1, 0x1c1f ;  /* 0x003c1f0003037f89 */ /* 0x001e2400000e0000 */
.L_x_10721:
[----:B------:R-:W-:-:S13]  /*12710*/  ISETP.GE.AND P0, PT, R9, R0, PT ;  /* 0x000000000900720c */ /* 0x000fda0003f06270 */
[----:B------:R-:W-:Y:S05]  /*12720*/  @P0 BRA `(.L_x_10493) ;  /* 0x0000001c00200947 */ /* 0x000fea0003800000 */
[----:B------:R-:W-:Y:S01]  /*12730*/  ULDC UR4, c[0x0][0xbc8] ;  /* 0x0002f20000047ab9 */ /* 0x000fe20000000800 */
[C---:B------:R-:W-:Y:S01]  /*12740*/  VIADD R15, R230.reuse, 0x8 ;  /* 0x00000008e60f7836 */ /* 0x040fe20000000000 */
[C---:B------:R-:W-:Y:S01]  /*12750*/  ISETP.GE.AND P2, PT, R230.reuse, UR4, PT ;  /* 0x00000004e6007c0c */ /* 0x040fe2000bf46270 */
[C---:B------:R-:W-:Y:S02]  /*12760*/  VIADD R13, R230.reuse, 0x10 ;  /* 0x00000010e60d7836 */ /* 0x040fe40000000000 */
[C---:B------:R-:W-:Y:S01]  /*12770*/  VIADD R11, R230.reuse, 0x18 ;  /* 0x00000018e60b7836 */ /* 0x040fe20000000000 */
[----:B------:R-:W-:Y:S01]  /*12780*/  ISETP.GE.AND P3, PT, R15, UR4, PT ;  /* 0x000000040f007c0c */ /* 0x000fe2000bf66270 */
[C---:B------:R-:W-:Y:S01]  /*12790*/  VIADD R20, R230.reuse, 0x8 ;  /* 0x00000008e6147836 */ /* 0x040fe20000000000 */
[----:B------:R-:W-:Y:S01]  /*127a0*/  ISETP.GE.AND P1, PT, R13, UR4, PT ;  /* 0x000000040d007c0c */ /* 0x000fe2000bf26270 */
[C---:B--2---:R-:W-:Y:S01]  /*127b0*/  VIADD R12, R230.reuse, 0x20 ;  /* 0x00000020e60c7836 */ /* 0x044fe20000000000 */
[----:B------:R-:W-:Y:S01]  /*127c0*/  ISETP.GE.AND P0, PT, R11, UR4, PT ;  /* 0x000000040b007c0c */ /* 0x000fe2000bf06270 */
[----:B------:R-:W-:Y:S01]  /*127d0*/  VIADD R14, R230, 0x10 ;  /* 0x00000010e60e7836 */ /* 0x000fe20000000000 */
[----:B------:R-:W-:-:S03]  /*127e0*/  SHF.R.S32.HI R20, RZ, 0x1f, R20 ;  /* 0x0000001fff147819 */ /* 0x000fc60000011414 */
[----:B0-----:R-:W-:Y:S01]  /*127f0*/  @!P2 IMAD.MOV.U32 R6, RZ, RZ, R3 ;  /* 0x000000ffff06a224 */ /* 0x001fe200078e0003 */
[----:B------:R-:W-:Y:S01]  /*12800*/  SHF.R.S32.HI R14, RZ, 0x1f, R14 ;  /* 0x0000001fff0e7819 */ /* 0x000fe2000001140e */
[----:B----4-:R-:W-:Y:S02]  /*12810*/  @!P2 IMAD.MOV.U32 R7, RZ, RZ, R10 ;  /* 0x000000ffff07a224 */ /* 0x010fe400078e000a */
[----:B---3--:R-:W-:Y:S01]  /*12820*/  @!P3 LEA R8, P4, R15, R3, 0x2 ;  /* 0x000000030f08b211 */ /* 0x008fe200078810ff */
[----:B------:R-:W-:-:S03]  /*12830*/  @!P2 IMAD.WIDE R6, R230, 0x4, R6 ;  /* 0x00000004e606a825 */ /* 0x000fc600078e0206 */
[----:B------:R-:W-:Y:S01]  /*12840*/  @!P3 LEA.HI.X R9, R15, R10, R20, 0x2, P4 ;  /* 0x0000000a0f09b211 */ /* 0x000fe200020f1414 */
[----:B------:R-:W-:Y:S01]  /*12850*/  VIADD R15, R230, 0x28 ;  /* 0x00000028e60f7836 */ /* 0x000fe20000000000 */
[----:B------:R0:W-:Y:S01]  /*12860*/  @!P2 ST.E.64 desc[UR60][R6.64], R26 ;  /* 0x0000001a0600a985 */ /* 0x0001e2000c101b3c */
[----:B------:R-:W-:Y:S01]  /*12870*/  ISETP.GE.AND P2, PT, R12, UR4, PT ;  /* 0x000000040c007c0c */ /* 0x000fe2000bf46270 */
[----:B------:R-:W-:Y:S02]  /*12880*/  VIADD R20, R230, 0x18 ;  /* 0x00000018e6147836 */ /* 0x000fe40000000000 */
[----:B------:R2:W-:Y:S01]  /*12890*/  @!P3 ST.E.64 desc[UR60][R8.64], R30 ;  /* 0x0000001e0800b985 */ /* 0x0005e2000c101b3c */
[----:B------:R-:W-:Y:S02]  /*128a0*/  ISETP.GE.AND P3, PT, R15, UR4, PT ;  /* 0x000000040f007c0c */ /* 0x000fe4000bf66270 */
[----:B------:R-:W-:Y:S02]  /*128b0*/  SHF.R.S32.HI R20, RZ, 0x1f, R20 ;  /* 0x0000001fff147819 */ /* 0x000fe40000011414 */
[----:B0-----:R-:W-:-:S04]  /*128c0*/  @!P1 LEA R6, P5, R13, R3, 0x2 ;  /* 0x000000030d069211 */ /* 0x001fc800078a10ff */
[-C--:B------:R-:W-:Y:S01]  /*128d0*/  @!P1 LEA.HI.X R7, R13, R10.reuse, R14, 0x2, P5 ;  /* 0x0000000a0d079211 */ /* 0x080fe200028f140e */
[C---:B------:R-:W-:Y:S01]  /*128e0*/  VIADD R13, R230.reuse, 0x30 ;  /* 0x00000030e60d7836 */ /* 0x040fe20000000000 */
[----:B--2---:R-:W-:Y:S01]  /*128f0*/  @!P0 LEA R8, P4, R11, R3, 0x2 ;  /* 0x000000030b088211 */ /* 0x004fe200078810ff */
[C---:B------:R-:W-:Y:S02]  /*12900*/  VIADD R14, R230.reuse, 0x20 ;  /* 0x00000020e60e7836 */ /* 0x040fe40000000000 */
[----:B------:R0:W-:Y:S01]  /*12910*/  @!P1 ST.E.64 desc[UR60][R6.64], R34 ;  /* 0x0000002206009985 */ /* 0x0001e2000c101b3c */
[----:B------:R-:W-:Y:S02]  /*12920*/  ISETP.GE.AND P1, PT, R13, UR4, PT ;  /* 0x000000040d007c0c */ /* 0x000fe4000bf26270 */
[----:B------:R-:W-:Y:S02]  /*12930*/  SHF.R.S32.HI R14, RZ, 0x1f, R14 ;  /* 0x0000001fff0e7819 */ /* 0x000fe4000001140e */
[----:B------:R-:W-:Y:S01]  /*12940*/  @!P0 LEA.HI.X R9, R11, R10, R20, 0x2, P4 ;  /* 0x0000000a0b098211 */ /* 0x000fe200020f1414 */
[----:B------:R-:W-:-:S02]  /*12950*/  VIADD R11, R230, 0x38 ;  /* 0x00000038e60b7836 */ /* 0x000fc40000000000 */
[----:B------:R-:W-:Y:S02]  /*12960*/  VIADD R20, R230, 0x28 ;  /* 0x00000028e6147836 */ /* 0x000fe40000000000 */
[----:B------:R2:W-:Y:S01]  /*12970*/  @!P0 ST.E.64 desc[UR60][R8.64], R38 ;  /* 0x0000002608008985 */ /* 0x0005e2000c101b3c */
[----:B------:R-:W-:Y:S02]  /*12980*/  ISETP.GE.AND P0, PT, R11, UR4, PT ;  /* 0x000000040b007c0c */ /* 0x000fe4000bf06270 */
[----:B------:R-:W-:Y:S02]  /*12990*/  SHF.R.S32.HI R20, RZ, 0x1f, R20 ;  /* 0x0000001fff147819 */ /* 0x000fe40000011414 */
[----:B0-----:R-:W-:-:S04]  /*129a0*/  @!P2 LEA R6, P5, R12, R3, 0x2 ;  /* 0x000000030c06a211 */ /* 0x001fc800078a10ff */
[-C--:B------:R-:W-:Y:S01]  /*129b0*/  @!P2 LEA.HI.X R7, R12, R10.reuse, R14, 0x2, P5 ;  /* 0x0000000a0c07a211 */ /* 0x080fe200028f140e */
[C---:B------:R-:W-:Y:S02]  /*129c0*/  VIADD R12, R230.reuse, 0x40 ;  /* 0x00000040e60c7836 */ /* 0x040fe40000000000 */
[----:B------:R-:W-:Y:S01]  /*129d0*/  VIADD R14, R230, 0x30 ;  /* 0x00000030e60e7836 */ /* 0x000fe20000000000 */
[C---:B--2---:R-:W-:Y:S01]  /*129e0*/  @!P3 LEA R8, P4, R15.reuse, R3, 0x2 ;  /* 0x000000030f08b211 */ /* 0x044fe200078810ff */
[----:B------:R0:W-:Y:S01]  /*129f0*/  @!P2 ST.E.64 desc[UR60][R6.64], R4 ;  /* 0x000000040600a985 */ /* 0x0001e2000c101b3c */
[----:B------:R-:W-:Y:S02]  /*12a00*/  ISETP.GE.AND P2, PT, R12, UR4, PT ;  /* 0x000000040c007c0c */ /* 0x000fe4000bf46270 */
[----:B------:R-:W-:Y:S02]  /*12a10*/  SHF.R.S32.HI R14, RZ, 0x1f, R14 ;  /* 0x0000001fff0e7819 */ /* 0x000fe4000001140e */
[----:B------:R-:W-:Y:S01]  /*12a20*/  @!P3 LEA.HI.X R9, R15, R10, R20, 0x2, P4 ;  /* 0x0000000a0f09b211 */ /* 0x000fe200020f1414 */
[----:B------:R-:W-:-:S02]  /*12a30*/  VIADD R15, R230, 0x48 ;  /* 0x00000048e60f7836 */ /* 0x000fc40000000000 */
[C---:B------:R-:W-:Y:S02]  /*12a40*/  VIADD R20, R230.reuse, 0x38 ;  /* 0x00000038e6147836 */ /* 0x040fe40000000000 */
[----:B------:R-:W-:Y:S01]  /*12a50*/  @!P3 ST.E.64 desc[UR60][R8.64], R46 ;  /* 0x0000002e0800b985 */ /* 0x000fe2000c101b3c */
[----:B------:R-:W-:Y:S02]  /*12a60*/  ISETP.GE.AND P3, PT, R15, UR4, PT ;  /* 0x000000040f007c0c */ /* 0x000fe4000bf66270 */
[----:B------:R-:W-:Y:S02]  /*12a70*/  SHF.R.S32.HI R20, RZ, 0x1f, R20 ;  /* 0x0000001fff147819 */ /* 0x000fe40000011414 */
[-C--:B0-----:R-:W-:Y:S02]  /*12a80*/  @!P1 LEA R4, P5, R13, R3.reuse, 0x2 ;  /* 0x000000030d049211 */ /* 0x081fe400078a10ff */
[----:B------:R-:W-:Y:S02]  /*12a90*/  @!P0 LEA R6, P4, R11, R3, 0x2 ;  /* 0x000000030b068211 */ /* 0x000fe400078810ff */
[-C--:B------:R-:W-:Y:S01]  /*12aa0*/  @!P1 LEA.HI.X R5, R13, R10.reuse, R14, 0x2, P5 ;  /* 0x0000000a0d059211 */ /* 0x080fe200028f140e */
[C---:B------:R-:W-:Y:S01]  /*12ab0*/  VIADD R13, R230.reuse, 0x50 ;  /* 0x00000050e60d7836 */ /* 0x040fe20000000000 */
[----:B------:R-:W-:Y:S01]  /*12ac0*/  @!P0 LEA.HI.X R7, R11, R10, R20, 0x2, P4 ;  /* 0x0000000a0b078211 */ /* 0x000fe200020f1414 */
[----:B------:R-:W-:-:S02]  /*12ad0*/  VIADD R14, R230, 0x40 ;  /* 0x00000040e60e7836 */ /* 0x000fc40000000000 */
[----:B------:R0:W-:Y:S01]  /*12ae0*/  @!P1 ST.E.64 desc[UR60][R4.64], R50 ;  /* 0x0000003204009985 */ /* 0x0001e2000c101b3c */
[----:B------:R-:W-:Y:S01]  /*12af0*/  ISETP.GE.AND P1, PT, R13, UR4, PT ;  /* 0x000000040d007c0c */ /* 0x000fe2000bf26270 */
[C---:B------:R-:W-:Y:S01]  /*12b00*/  VIADD R11, R230.reuse, 0x58 ;  /* 0x00000058e60b7836 */ /* 0x040fe20000000000 */
[----:B------:R-:W-:Y:S01]  /*12b10*/  SHF.R.S32.HI R14, RZ, 0x1f, R14 ;  /* 0x0000001fff0e7819 */ /* 0x000fe2000001140e */
[----:B------:R-:W-:Y:S01]  /*12b20*/  VIADD R20, R230, 0x48 ;  /* 0x00000048e6147836 */ /* 0x000fe20000000000 */
[----:B------:R2:W-:Y:S02]  /*12b30*/  @!P0 ST.E.64 desc[UR60][R6.64], R54 ;  /* 0x0000003606008985 */ /* 0x0005e4000c101b3c */
[----:B------:R-:W-:Y:S02]  /*12b40*/  ISETP.GE.AND P0, PT, R11, UR4, PT ;  /* 0x000000040b007c0c */ /* 0x000fe4000bf06270 */
[----:B------:R-:W-:Y:S02]  /*12b50*/  SHF.R.S32.HI R20, RZ, 0x1f, R20 ;  /* 0x0000001fff147819 */ /* 0x000fe40000011414 */
[----:B0-----:R-:W-:-:S04]  /*12b60*/  @!P2 LEA R4, P5, R12, R3, 0x2 ;  /* 0x000000030c04a211 */ /* 0x001fc800078a10ff */
[-C--:B------:R-:W-:Y:S01]  /*12b70*/  @!P2 LEA.HI.X R5, R12, R10.reuse, R14, 0x2, P5 ;  /* 0x0000000a0c05a211 */ /* 0x080fe200028f140e */
[C---:B------:R-:W-:Y:S01]  /*12b80*/  VIADD R12, R230.reuse, 0x60 ;  /* 0x00000060e60c7836 */ /* 0x040fe20000000000 */
[C---:B--2---:R-:W-:Y:S01]  /*12b90*/  @!P3 LEA R6, P4, R15.reuse, R3, 0x2 ;  /* 0x000000030f06b211 */ /* 0x044fe200078810ff */
[----:B------:R-:W-:Y:S02]  /*12ba0*/  VIADD R14, R230, 0x50 ;  /* 0x00000050e60e7836 */ /* 0x000fe40000000000 */
        /* <DEDUP_REMOVED lines=14> */
[----:B--2---:R-:W-:Y:S02]  /*12c90*/  @!P0 LEA R6, P4, R11, R3, 0x2 ;  /* 0x000000030b068211 */ /* 0x004fe400078810ff */
        /* <DEDUP_REMOVED lines=14> */
[----:B--2---:R-:W-:Y:S02]  /*12d80*/  @!P3 LEA R6, P4, R15, R3, 0x2 ;  /* 0x000000030f06b211 */ /* 0x004fe400078810ff */
        /* <DEDUP_REMOVED lines=43> */
[-C--:B------:R-:W-:Y:S01]  /*13040*/  @!P0 LEA.HI.X R7, R11, R10.reuse, R20, 0x2, P5 ;  /* 0x0000000a0b078211 */ /* 0x080fe200028f1414 */
[C---:B------:R-:W-:Y:S02]  /*13050*/  VIADD R11, R230.reuse, 0xb8 ;  /* 0x000000b8e60b7836 */ /* 0x040fe40000000000 */
[----:B------:R-:W-:Y:S02]  /*13060*/  VIADD R20, R230, 0xa8 ;  /* 0x000000a8e6147836 */ /* 0x000fe40000000000 */
[----:B------:R2:W-:Y:S01]  /*13070*/  @!P0 ST.E.64 desc[UR60][R6.64], R102 ;  /* 0x0000006606008985 */ /* 0x0005e2000c101b3c */
[C---:B0-----:R-:W-:Y:S02]  /*13080*/  @!P2 LEA R4, P1, R12.reuse, R3, 0x2 ;  /* 0x000000030c04a211 */ /* 0x041fe400078210ff */
[----:B------:R-:W-:Y:S02]  /*13090*/  SHF.R.S32.HI R20, RZ, 0x1f, R20 ;  /* 0x0000001fff147819 */ /* 0x000fe40000011414 */
[----:B------:R-:W-:Y:S01]  /*130a0*/  @!P2 LEA.HI.X R5, R12, R10, R14, 0x2, P1 ;  /* 0x0000000a0c05a211 */ /* 0x000fe200008f140e */
[C---:B------:R-:W-:Y:S01]  /*130b0*/  VIADD R14, R230.reuse, 0xb0 ;  /* 0x000000b0e60e7836 */ /* 0x040fe20000000000 */
[----:B------:R-:W-:Y:S01]  /*130c0*/  ISETP.GE.AND P1, PT, R11, UR4, PT ;  /* 0x000000040b007c0c */ /* 0x000fe2000bf26270 */
[----:B------:R-:W-:-:S02]  /*130d0*/  VIADD R12, R230, 0xc0 ;  /* 0x000000c0e60c7836 */ /* 0x000fc40000000000 */
[----:B------:R0:W-:Y:S01]  /*130e0*/  @!P2 ST.E.64 desc[UR60][R4.64], R106 ;  /* 0x0000006a0400a985 */ /* 0x0001e2000c101b3c */
[----:B------:R-:W-:Y:S02]  /*130f0*/  SHF.R.S32.HI R14, RZ, 0x1f, R14 ;  /* 0x0000001fff0e7819 */ /* 0x000fe4000001140e */
[C---:B--2---:R-:W-:Y:S02]  /*13100*/  @!P4 LEA R6, P0, R15.reuse, R3, 0x2 ;  /* 0x000000030f06c211 */ /* 0x044fe400078010ff */
[----:B------:R-:W-:Y:S02]  /*13110*/  ISETP.GE.AND P2, PT, R12, UR4, PT ;  /* 0x000000040c007c0c */ /* 0x000fe4000bf46270 */
[----:B------:R-:W-:Y:S02]  /*13120*/  @!P4 LEA.HI.X R7, R15, R10, R20, 0x2, P0 ;  /* 0x0000000a0f07c211 */ /* 0x000fe400000f1414 */
[----:B------:R-:W-:-:S03]  /*13130*/  ISETP.GE.AND P0, PT, R237, UR4, PT ;  /* 0x00000004ed007c0c */ /* 0x000fc6000bf06270 */
[----:B------:R2:W-:Y:S01]  /*13140*/  @!P4 ST.E.64 desc[UR60][R6.64], R110 ;  /* 0x0000006e0600c985 */ /* 0x0005e2000c101b3c */
[----:B0-----:R-:W-:-:S04]  /*13150*/  @!P3 LEA R4, P5, R13, R3, 0x2 ;  /* 0x000000030d04b211 */ /* 0x001fc800078a10ff */
[----:B------:R-:W-:Y:S01]  /*13160*/  @!P3 LEA.HI.X R5, R13, R10, R14, 0x2, P5 ;  /* 0x0000000a0d05b211 */ /* 0x000fe200028f140e */
[C---:B------:R-:W-:Y:S02]  /*13170*/  VIADD R14, R230.reuse, 0xb8 ;  /* 0x000000b8e60e7836 */ /* 0x040fe40000000000 */
[----:B------:R-:W-:Y:S02]  /*13180*/  VIADD R13, R230, 0xc0 ;  /* 0x000000c0e60d7836 */ /* 0x000fe40000000000 */
[----:B------:R0:W-:Y:S01]  /*13190*/  @!P3 ST.E.64 desc[UR60][R4.64], R114 ;  /* 0x000000720400b985 */ /* 0x0001e2000c101b3c */
[----:B------:R-:W-:Y:S02]  /*131a0*/  SHF.R.S32.HI R14, RZ, 0x1f, R14 ;  /* 0x0000001fff0e7819 */ /* 0x000fe4000001140e */
[----:B--2---:R-:W-:Y:S02]  /*131b0*/  @!P1 LEA R6, P4, R11, R3, 0x2 ;  /* 0x000000030b069211 */ /* 0x004fe400078810ff */
[----:B------:R-:W-:-:S02]  /*131c0*/  ISETP.GE.AND P3, PT, R236, UR4, PT ;  /* 0x00000004ec007c0c */ /* 0x000fc4000bf66270 */
[----:B------:R-:W-:Y:S02]  /*131d0*/  SHF.R.S32.HI R13, RZ, 0x1f, R13 ;  /* 0x0000001fff0d7819 */ /* 0x000fe4000001140d */
[----:B------:R-:W-:Y:S02]  /*131e0*/  @!P1 LEA.HI.X R7, R11, R10, R14, 0x2, P4 ;  /* 0x0000000a0b079211 */ /* 0x000fe400020f140e */
[-C--:B------:R-:W-:Y:S02]  /*131f0*/  @!P0 LEA R8, P4, R237, R3.reuse, 0x2 ;  /* 0x00000003ed088211 */ /* 0x080fe400078810ff */
[----:B------:R-:W-:Y:S01]  /*13200*/  SHF.R.S32.HI R11, RZ, 0x1f, R237 ;  /* 0x0000001fff0b7819 */ /* 0x000fe200000114ed */
[----:B------:R-:W-:Y:S01]  /*13210*/  @!P1 ST.E.64 desc[UR60][R6.64], R118 ;  /* 0x0000007606009985 */ /* 0x000fe2000c101b3c */
[----:B0-----:R-:W-:Y:S02]  /*13220*/  @!P2 LEA R4, P5, R12, R3, 0x2 ;  /* 0x000000030c04a211 */ /* 0x001fe400078a10ff */
[----:B------:R-:W-:-:S02]  /*13230*/  ISETP.GE.AND P1, PT, R235, UR4, PT ;  /* 0x00000004eb007c0c */ /* 0x000fc4000bf26270 */
[-C--:B------:R-:W-:Y:S02]  /*13240*/  @!P2 LEA.HI.X R5, R12, R10.reuse, R13, 0x2, P5 ;  /* 0x0000000a0c05a211 */ /* 0x080fe400028f140d */
[----:B------:R-:W-:Y:S02]  /*13250*/  @!P0 LEA.HI.X R9, R237, R10, R11, 0x2, P4 ;  /* 0x0000000aed098211 */ /* 0x000fe400020f140b */
[----:B------:R-:W-:Y:S01]  /*13260*/  ISETP.GE.AND P4, PT, R234, UR4, PT ;  /* 0x00000004ea007c0c */ /* 0x000fe2000bf86270 */
[----:B------:R0:W-:Y:S01]  /*13270*/  @!P2 ST.E.64 desc[UR60][R4.64], R122 ;  /* 0x0000007a0400a985 */ /* 0x0001e2000c101b3c */
[----:B------:R-:W-:Y:S02]  /*13280*/  SHF.R.S32.HI R11, RZ, 0x1f, R236 ;  /* 0x0000001fff0b7819 */ /* 0x000fe400000114ec */
[----:B------:R-:W-:Y:S01]  /*13290*/  ISETP.GE.AND P2, PT, R233, UR4, PT ;  /* 0x00000004e9007c0c */ /* 0x000fe2000bf46270 */
[----:B------:R2:W-:Y:S01]  /*132a0*/  @!P0 ST.E.64 desc[UR60][R8.64], R126 ;  /* 0x0000007e08008985 */ /* 0x0005e2000c101b3c */
[----:B------:R-:W-:-:S02]  /*132b0*/  ISETP.GE.AND P0, PT, R232, UR4, PT ;  /* 0x00000004e8007c0c */ /* 0x000fc4000bf06270 */
[----:B------:R-:W-:Y:S02]  /*132c0*/  SHF.R.S32.HI R12, RZ, 0x1f, R234 ;  /* 0x0000001fff0c7819 */ /* 0x000fe400000114ea */
[----:B------:R-:W-:Y:S02]  /*132d0*/  SHF.R.S32.HI R14, RZ, 0x1f, R233 ;  /* 0x0000001fff0e7819 */ /* 0x000fe400000114e9 */
[----:B0-----:R-:W-:-:S04]  /*132e0*/  @!P3 LEA R4, P5, R236, R3, 0x2 ;  /* 0x00000003ec04b211 */ /* 0x001fc800078a10ff */
[-C--:B------:R-:W-:Y:S02]  /*132f0*/  @!P3 LEA.HI.X R5, R236, R10.reuse, R11, 0x2, P5 ;  /* 0x0000000aec05b211 */ /* 0x080fe400028f140b */
[----:B------:R-:W-:Y:S02]  /*13300*/  SHF.R.S32.HI R11, RZ, 0x1f, R235 ;  /* 0x0000001fff0b7819 */ /* 0x000fe400000114eb */
[CC--:B------:R-:W-:Y:S01]  /*13310*/  @!P1 LEA R6, P5, R235.reuse, R3.reuse, 0x2 ;  /* 0x00000003eb069211 */ /* 0x0c0fe200078a10ff */
[----:B------:R0:W-:Y:S03]  /*13320*/  @!P3 ST.E.64 desc[UR60][R4.64], R130 ;  /* 0x000000820400b985 */ /* 0x0001e6000c101b3c */
[----:B------:R-:W-:Y:S02]  /*13330*/  @!P1 LEA.HI.X R7, R235, R10, R11, 0x2, P5 ;  /* 0x0000000aeb079211 */ /* 0x000fe400028f140b */
[----:B--2---:R-:W-:-:S02]  /*13340*/  @!P2 LEA R8, P5, R233, R3, 0x2 ;  /* 0x00000003e908a211 */ /* 0x004fc400078a10ff */
[----:B------:R-:W-:Y:S01]  /*13350*/  SHF.R.S32.HI R11, RZ, 0x1f, R232 ;  /* 0x0000001fff0b7819 */ /* 0x000fe200000114e8 */
[----:B------:R2:W-:Y:S01]  /*13360*/  @!P1 ST.E.64 desc[UR60][R6.64], R134 ;  /* 0x0000008606009985 */ /* 0x0005e2000c101b3c */
[----:B------:R-:W-:Y:S02]  /*13370*/  @!P2 LEA.HI.X R9, R233, R10, R14, 0x2, P5 ;  /* 0x0000000ae909a211 */ /* 0x000fe400028f140e */
[----:B0-----:R-:W-:-:S04]  /*13380*/  @!P4 LEA R4, P3, R234, R3, 0x2 ;  /* 0x00000003ea04c211 */ /* 0x001fc800078610ff */
[----:B------:R-:W-:Y:S02]  /*13390*/  @!P4 LEA.HI.X R5, R234, R10, R12, 0x2, P3 ;  /* 0x0000000aea05c211 */ /* 0x000fe400018f140c */
[----:B------:R-:W-:-:S03]  /*133a0*/  @!P0 LEA R12, P3, R232, R3, 0x2 ;  /* 0x00000003e80c8211 */ /* 0x000fc600078610ff */
[----:B------:R2:W-:Y:S01]  /*133b0*/  @!P4 ST.E.64 desc[UR60][R4.64], R138 ;  /* 0x0000008a0400c985 */ /* 0x0005e2000c101b3c */
[----:B------:R-:W-:-:S03]  /*133c0*/  @!P0 LEA.HI.X R13, R232, R10, R11, 0x2, P3 ;  /* 0x0000000ae80d8211 */ /* 0x000fc600018f140b */
[----:B------:R2:W-:Y:S04]  /*133d0*/  @!P2 ST.E.64 desc[UR60][R8.64], R142 ;  /* 0x0000008e0800a985 */ /* 0x0005e8000c101b3c */
[----:B------:R2:W-:Y:S01]  /*133e0*/  @!P0 ST.E.64 desc[UR60][R12.64], R146 ;  /* 0x000000920c008985 */ /* 0x0005e2000c101b3c */
[----:B------:R-:W-:-:S13]  /*133f0*/  ISETP.GE.AND P0, PT, R231, UR4, PT ;  /* 0x00000004e7007c0c */ /* 0x000fda000bf06270 */
[----:B--2---:R-:W-:Y:S05]  /*13400*/  @P0 BRA `(.L_x_10493) ;  /* 0x0000000c00e80947 */ /* 0x004fea0003800000 */
[----:B------:R-:W-:Y:S02]  /*13410*/  SHF.R.S32.HI R11, RZ, 0x1f, R231 ;  /* 0x0000001fff0b7819 */ /* 0x000fe400000114e7 */
[----:B------:R-:W-:-:S04]  /*13420*/  LEA R4, P0, R231, R3, 0x2 ;  /* 0x00000003e7047211 */ /* 0x000fc800078010ff */
[----:B------:R-:W-:-:S05]  /*13430*/  LEA.HI.X R5, R231, R10, R11, 0x2, P0 ;  /* 0x0000000ae7057211 */ /* 0x000fca00000f140b */
[----:B------:R0:W-:Y:S01]  /*13440*/  ST.E.64 desc[UR60][R4.64], R150 ;  /* 0x0000009604007985 */ /* 0x0001e2000c101b3c */
[----:B------:R-:W-:Y:S05]  /*13450*/  BRA `(.L_x_10493) ;  /* 0x0000000c00d47947 */ /* 0x000fea0003800000 */
.L_x_10480:
        /* <DEDUP_REMOVED lines=8> */
[----:B------:R-:W-:-:S07]  /*134e0*/  IADD3.X R5, R224, UR7, RZ, P2, !PT ;  /* 0x00000007e0057c10 */ /* 0x000fce00097fe4ff */
[----:B------:R-:W-:Y:S01]  /*134f0*/  @P1 IADD3 R6, P2, R223, UR4, RZ ;  /* 0x00000004df061c10 */ /* 0x000fe2000ff5e0ff */
[----:B------:R-:W-:Y:S02]  /*13500*/  ULDC UR4, c[0x0][0xb88] ;  /* 0x0002e20000047ab9 */ /* 0x000fe40000000800 */
[----:B------:R-:W-:Y:S01]  /*13510*/  IMAD.U32 R20, RZ, RZ, UR4 ;  /* 0x00000004ff147e24 */ /* 0x000fe2000f8e00ff */
        /* <DEDUP_REMOVED lines=9> */
[----:B--2---:R-:W-:-:S12]  /*135b0*/  @P1 BRA `(.L_x_10498) ;  /* 0x0000000000101947 */ /* 0x004fd80003800000 */
[----:B------:R-:W-:Y:S05]  /*135c0*/  @!P0 BRA `(.L_x_10498) ;  /* 0x00000000000c8947 */ /* 0x000fea0003800000 */
[----:B------:R-:W2:Y:S04]  /*135d0*/  LDG.E R7, desc[UR60][R4.64] ;  /* 0x0000003c04077981 */ /* 0x000ea8000c1e1900 */
[----:B-----5:R-:W2:Y:S02]  /*135e0*/  LDG.E R20, desc[UR60][R4.64+0x4] ;  /* 0x0000043c04147981 */ /* 0x020ea4000c1e1900 */
[----:B--2---:R-:W-:-:S07]  /*135f0*/  IMAD.IADD R20, R20, 0x1, -R7 ;  /* 0x0000000114147824 */ /* 0x004fce00078e0a07 */
.L_x_10498:
[----:B------:R-:W2:Y:S01]  /*13600*/  LDL.LU R0, [R1+0x88] ;  /* 0x0000880001007983 */ /* 0x000ea20000300800 */
[----:B------:R-:W-:Y:S01]  /*13610*/  BSSY B1, `(.L_x_10499) ;  /* 0x0000037000017945 */ /* 0x000fe20003800000 */
[----:B------:R-:W-:Y:S02]  /*13620*/  SEL R29, R222, RZ, !P0 ;  /* 0x000000ffde1d7207 */ /* 0x000fe40004000000 */
[----:B-----5:R-:W-:Y:S02]  /*13630*/  SHF.R.S32.HI R26, RZ, 0x1f, R3 ;  /* 0x0000001fff1a7819 */ /* 0x020fe40000011403 */
[----:B--2---:R-:W-:Y:S01]  /*13640*/  SEL R28, R0, RZ, !P0 ;  /* 0x000000ff001c7207 */ /* 0x004fe20004000000 */
[----:B------:R-:W-:Y:S06]  /*13650*/  @P3 BRA `(.L_x_10500) ;  /* 0x0000000000c83947 */ /* 0x000fec0003800000 */
[----:B------:R-:W2:Y:S01]  /*13660*/  S2R R0, SR_TID.X ;  /* 0x0000000000007919 */ /* 0x000ea20000002100 */
[----:B------:R-:W3:Y:S02]  /*13670*/  LDC R33, c[0x0][0xce8] ;  /* 0x00033a00ff217b82 */ /* 0x000ee40000000800 */
[----:B---3--:R-:W-:Y:S02]  /*13680*/  IMAD R4, R20, R33, RZ ;  /* 0x0000002114047224 */ /* 0x008fe400078e02ff */
[----:B--2---:R-:W-:-:S04]  /*13690*/  IMAD R0, R227, 0x80, R0 ;  /* 0x00000080e3007824 */ /* 0x004fc800078e0200 */
        /* <DEDUP_REMOVED lines=39> */
[----:B------:R-:W-:Y:S02]  /*13910*/  IMAD.MOV.U32 R7, RZ, RZ, -0x800000 ;  /* 0xff800000ff077424 */ /* 0x000fe400078e00ff */
[----:B------:R-:W-:-:S04]  /*13920*/  IMAD.WIDE.U32 R8, R6, R11, R8 ;  /* 0x0000000b06087225 */ /* 0x000fc800078e0008 */
[----:B------:R-:W-:Y:S01]  /*13930*/  IMAD R13, R6, R13, R0 ;  /* 0x0000000d060d7224 */ /* 0x000fe200078e0200 */
[----:B0-----:R-:W-:-:S03]  /*13940*/  LEA R4, P0, R8, R4, 0x2 ;  /* 0x0000000408047211 */ /* 0x001fc600078010ff */
[----:B------:R-:W-:-:S05]  /*13950*/  IMAD.IADD R0, R9, 0x1, R13 ;  /* 0x0000000109007824 */ /* 0x000fca00078e020d */
[----:B--2---:R-:W-:-:S05]  /*13960*/  LEA.HI.X R5, R8, R5, R0, 0x2, P0 ;  /* 0x0000000508057211 */ /* 0x004fca00000f1400 */
[----:B------:R2:W-:Y:S02]  /*13970*/  STG.E desc[UR60][R4.64], R7 ;  /* 0x0000000704007986 */ /* 0x0005e4000c10193c */
.L_x_10500:
[----:B------:R-:W-:Y:S05]  /*13980*/  BSYNC B1 ;  /* 0x0000000000017941 */ /* 0x000fea0003800000 */
.L_x_10499:
[----:B------:R-:W-:Y:S05]  /*13990*/  @P2 BRA `(.L_x_10493) ;  /* 0x0000000800842947 */ /* 0x000fea0003800000 */
[----:B------:R-:W3:Y:S01]  /*139a0*/  LDC R21, c[0x0][0xce8] ;  /* 0x00033a00ff157b82 */ /* 0x000ee20000000800 */
[----:B--2---:R-:W-:Y:S01]  /*139b0*/  SHF.R.S32.HI R5, RZ, 0x1f, R30 ;  /* 0x0000001fff057819 */ /* 0x004fe2000001141e */
[----:B------:R-:W-:Y:S01]  /*139c0*/  ULDC.64 UR4, c[0x0][0xba0] ;  /* 0x0002e80000047ab9 */ /* 0x000fe20000000a00 */
[----:B------:R-:W-:Y:S02]  /*139d0*/  VIADD R25, R203, 0xc0 ;  /* 0x000000c0cb197836 */ /* 0x000fe40000000000 */
[----:B------:R-:W-:Y:S01]  /*139e0*/  LEA.HI R8, R5, R30, RZ, 0x3 ;  /* 0x0000001e05087211 */ /* 0x000fe200078f18ff */
[----:B------:R-:W-:Y:S02]  /*139f0*/  IMAD R0, R26, UR4, RZ ;  /* 0x000000041a007c24 */ /* 0x000fe4000f8e02ff */
[C---:B------:R-:W-:Y:S01]  /*13a00*/  IMAD.WIDE.U32 R4, R3.reuse, UR4, RZ ;  /* 0x0000000403047c25 */ /* 0x040fe2000f8e00ff */
[----:B------:R-:W-:Y:S02]  /*13a10*/  LOP3.LUT R9, R8, 0xfffffff8, RZ, 0xc0, !PT ;  /* 0xfffffff808097812 */ /* 0x000fe400078ec0ff */
[----:B------:R-:W-:Y:S01]  /*13a20*/  SHF.R.S32.HI R8, RZ, 0x3, R8 ;  /* 0x00000003ff087819 */ /* 0x000fe20000011408 */
[----:B------:R-:W-:Y:S01]  /*13a30*/  IMAD R7, R3, UR5, R0 ;  /* 0x0000000503077c24 */ /* 0x000fe2000f8e0200 */
[----:B------:R-:W-:Y:S01]  /*13a40*/  ULDC.64 UR4, c[0x0][0xbe8] ;  /* 0x0002fa0000047ab9 */ /* 0x000fe20000000a00 */
[----:B------:R-:W-:-:S02]  /*13a50*/  IMAD.IADD R0, R30, 0x1, -R9 ;  /* 0x000000011e007824 */ /* 0x000fc400078e0a09 */
        /* <DEDUP_REMOVED lines=9> */
[----:B------:R-:W2:Y:S08]  /*13af0*/  @P0 LDC R6, c[0x0][0xcec] ;  /* 0x00033b00ff060b82 */ /* 0x000eb00000000800 */
[----:B------:R-:W3:Y:S01]  /*13b00*/  @P0 LDC R11, c[0x0][0xcf0] ;  /* 0x00033c00ff0b0b82 */ /* 0x000ee20000000800 */
[----:B--2---:R-:W-:-:S04]  /*13b10*/  @P0 IMAD.HI.U32 R0, R9, R6, RZ ;  /* 0x0000000609000227 */ /* 0x004fc800078e00ff */
[----:B------:R-:W-:Y:S01]  /*13b20*/  IMAD R6, R28, UR4, RZ ;  /* 0x000000041c067c24 */ /* 0x000fe2000f8e02ff */
[----:B---3--:R-:W-:-:S03]  /*13b30*/  @P0 SHF.R.U32.HI R3, RZ, R11, R0 ;  /* 0x0000000bff030219 */ /* 0x008fc60000011600 */
[----:B------:R-:W-:Y:S01]  /*13b40*/  IMAD R7, R29, UR5, R6 ;  /* 0x000000051d077c24 */ /* 0x000fe2000f8e0206 */
[----:B------:R-:W-:Y:S01]  /*13b50*/  ULDC.64 UR4, c[0x0][0xbe0] ;  /* 0x0002f80000047ab9 */ /* 0x000fe20000000a00 */
[--C-:B------:R-:W-:Y:S01]  /*13b60*/  SHF.R.S32.HI R0, RZ, 0x1f, R3.reuse ;  /* 0x0000001fff007819 */ /* 0x100fe20000011403 */
[----:B------:R-:W-:Y:S02]  /*13b70*/  IMAD.MOV R6, RZ, RZ, -R3 ;  /* 0x000000ffff067224 */ /* 0x000fe400078e0a03 */
[----:B------:R-:W-:Y:S02]  /*13b80*/  IMAD.IADD R5, R5, 0x1, R7 ;  /* 0x0000000105057824 */ /* 0x000fe400078e0207 */
[----:B------:R-:W-:Y:S01]  /*13b90*/  IMAD R7, R21, R6, R9 ;  /* 0x0000000615077224 */ /* 0x000fe200078e0209 */
[----:B------:R-:W-:Y:S01]  /*13ba0*/  SHF.R.S32.HI R6, RZ, 0x1f, R25 ;  /* 0x0000001fff067819 */ /* 0x000fe20000011419 */
        /* <DEDUP_REMOVED lines=9> */
[----:B------:R-:W-:-:S03]  /*13c40*/  ULDC.64 UR4, c[0x0][0xb80] ;  /* 0x0002e00000047ab9 */ /* 0x000fc60000000a00 */
[----:B------:R-:W-:Y:S01]  /*13c50*/  IMAD.IADD R5, R5, 0x1, R3 ;  /* 0x0000000105057824 */ /* 0x000fe200078e0203 */
[----:B------:R-:W-:Y:S01]  /*13c60*/  LEA R3, P0, R4, UR4, 0x1 ;  /* 0x0000000404037c11 */ /* 0x000fe2000f8008ff */
[----:B------:R-:W-:-:S03]  /*13c70*/  UMOV UR4, 0xffffffff ;  /* 0xffffffff00047882 */ /* 0x000fc60000000000 */
[----:B------:R-:W-:Y:S01]  /*13c80*/  LEA.HI.X R4, R4, UR5, R5, 0x1, P0 ;  /* 0x0000000504047c11 */ /* 0x000fe200080f0c05 */
[----:B------:R-:W-:Y:S08]  /*13c90*/  BRA.DIV UR4, `(.L_x_10501) ;  /* 0x0000009e04f07947 */ /* 0x000ff0000b800000 */
[----:B------:R2:W3:Y:S04]  /*13ca0*/  SHFL.IDX PT, R0, R4, RZ, 0x181f ;  /* 0x00181fff04007589 */ /* 0x0004e800000e0000 */
[----:B------:R2:W4:Y:S02]  /*13cb0*/  SHFL.IDX PT, R14, R3, RZ, 0x181f ;  /* 0x00181fff030e7589 */ /* 0x00052400000e0000 */
.L_x_10724:
        /* <DEDUP_REMOVED lines=12> */
[-C--:B----4-:R-:W-:Y:S02]  /*13d80*/  @!P3 LEA R8, P5, R203, R14.reuse, 0x1 ;  /* 0x0000000ecb08b211 */ /* 0x090fe400078a08ff */
[----:B------:R-:W-:Y:S02]  /*13d90*/  @!P2 LEA R10, P4, R219, R14, 0x1 ;  /* 0x0000000edb0aa211 */ /* 0x000fe400078808ff */
[----:B---3--:R-:W-:Y:S02]  /*13da0*/  @!P3 LEA.HI.X R9, R203, R0, R5, 0x1, P5 ;  /* 0x00000000cb09b211 */ /* 0x008fe400028f0c05 */
[----:B------:R-:W-:Y:S02]  /*13db0*/  SHF.R.S32.HI R5, RZ, 0x1f, R218 ;  /* 0x0000001fff057819 */ /* 0x000fe400000114da */
[----:B------:R-:W-:Y:S01]  /*13dc0*/  @!P1 LEA R12, P5, R218, R14, 0x1 ;  /* 0x0000000eda0c9211 */ /* 0x000fe200078a08ff */
[----:B------:R3:W-:Y:S01]  /*13dd0*/  @!P3 ST.E.128 desc[UR60][R8.64], RZ ;  /* 0x000000ff0800b985 */ /* 0x0007e2000c101d3c */
[----:B------:R-:W-:-:S02]  /*13de0*/  @!P2 LEA.HI.X R11, R219, R0, R15, 0x1, P4 ;  /* 0x00000000db0ba211 */ /* 0x000fc400020f0c0f */
[C---:B------:R-:W-:Y:S02]  /*13df0*/  @!P0 LEA R14, P4, R25.reuse, R14, 0x1 ;  /* 0x0000000e190e8211 */ /* 0x040fe400078808ff */
[-C--:B------:R-:W-:Y:S01]  /*13e00*/  @!P1 LEA.HI.X R13, R218, R0.reuse, R5, 0x1, P5 ;  /* 0x00000000da0d9211 */ /* 0x080fe200028f0c05 */
[----:B------:R3:W-:Y:S01]  /*13e10*/  @!P2 ST.E.128 desc[UR60][R10.64], RZ ;  /* 0x000000ff0a00a985 */ /* 0x0007e2000c101d3c */
[----:B------:R-:W-:-:S03]  /*13e20*/  @!P0 LEA.HI.X R15, R25, R0, R6, 0x1, P4 ;  /* 0x00000000190f8211 */ /* 0x000fc600020f0c06 */
[----:B------:R3:W-:Y:S04]  /*13e30*/  @!P1 ST.E.128 desc[UR60][R12.64], RZ ;  /* 0x000000ff0c009985 */ /* 0x0007e8000c101d3c */
[----:B------:R3:W-:Y:S02]  /*13e40*/  @!P0 ST.E.128 desc[UR60][R14.64], RZ ;  /* 0x000000ff0e008985 */ /* 0x0007e4000c101d3c */
.L_x_10503:
[----:B------:R-:W-:Y:S05]  /*13e50*/  BSYNC B1 ;  /* 0x0000000000017941 */ /* 0x000fea0003800000 */
.L_x_10502:
[----:B------:R-:W-:-:S03]  /*13e60*/  UMOV UR4, 0xffffffff ;  /* 0xffffffff00047882 */ /* 0x000fc60000000000 */
[----:B------:R-:W-:Y:S05]  /*13e70*/  BRA.DIV UR4, `(.L_x_10504) ;  /* 0x0000009e04ac7947 */ /* 0x000fea000b800000 */
[----:B---3--:R3:W0:Y:S04]  /*13e80*/  SHFL.IDX PT, R0, R4, 0x1, 0x181f ;  /* 0x00381f0004007f89 */ /* 0x00862800000e0000 */
[----:B----4-:R3:W4:Y:S02]  /*13e90*/  SHFL.IDX PT, R14, R3, 0x1, 0x181f ;  /* 0x00381f00030e7f89 */ /* 0x01072400000e0000 */
.L_x_10728:
        /* <DEDUP_REMOVED lines=12> */
[-C--:B----4-:R-:W-:Y:S02]  /*13f60*/  @!P3 LEA R8, P5, R203, R14.reuse, 0x1 ;  /* 0x0000000ecb08b211 */ /* 0x090fe400078a08ff */
        /* <DEDUP_REMOVED lines=11> */
.L_x_10506:
[----:B------:R-:W-:Y:S05]  /*14020*/  BSYNC B1 ;  /* 0x0000000000017941 */ /* 0x000fea0003800000 */
.L_x_10505:
[----:B------:R-:W-:-:S03]  /*14030*/  UMOV UR4, 0xffffffff ;  /* 0xffffffff00047882 */ /* 0x000fc60000000000 */
[----:B------:R-:W-:Y:S05]  /*14040*/  BRA.DIV UR4, `(.L_x_10507) ;  /* 0x0000009e04807947 */ /* 0x000fea000b800000 */
[----:B0-----:R0:W0:Y:S04]  /*14050*/  SHFL.IDX PT, R0, R4, 0x2, 0x181f ;  /* 0x00581f0004007f89 */ /* 0x00102800000e0000 */
[----:B----4-:R4:W0:Y:S02]  /*14060*/  SHFL.IDX PT, R14, R3, 0x2, 0x181f ;  /* 0x00581f00030e7f89 */ /* 0x01082400000e0000 */
.L_x_10732:
        /* <DEDUP_REMOVED lines=12> */
[-C--:B0-----:R-:W-:Y:S02]  /*14130*/  @!P3 LEA R8, P5, R203, R14.reuse, 0x1 ;  /* 0x0000000ecb08b211 */ /* 0x081fe400078a08ff */
[----:B------:R-:W-:Y:S02]  /*14140*/  @!P2 LEA R10, P4, R219, R14, 0x1 ;  /* 0x0000000edb0aa211 */ /* 0x000fe400078808ff */
[----:B------:R-:W-:Y:S02]  /*14150*/  @!P3 LEA.HI.X R9, R203, R0, R12, 0x1, P5 ;  /* 0x00000000cb09b211 */ /* 0x000fe400028f0c0c */
        /* <DEDUP_REMOVED lines=9> */
.L_x_10509:
[----:B------:R-:W-:Y:S05]  /*141f0*/  BSYNC B1 ;  /* 0x0000000000017941 */ /* 0x000fea0003800000 */
.L_x_10508:
[----:B------:R-:W-:-:S03]  /*14200*/  UMOV UR4, 0xffffffff ;  /* 0xffffffff00047882 */ /* 0x000fc60000000000 */
[----:B------:R-:W-:Y:S05]  /*14210*/  BRA.DIV UR4, `(.L_x_10510) ;  /* 0x0000009e04547947 */ /* 0x000fea000b800000 */
[----:B0-----:R0:W0:Y:S04]  /*14220*/  SHFL.IDX PT, R0, R4, 0x3, 0x181f ;  /* 0x00781f0004007f89 */ /* 0x00102800000e0000 */
[----:B------:R0:W0:Y:S02]  /*14230*/  SHFL.IDX PT, R14, R3, 0x3, 0x181f ;  /* 0x00781f00030e7f89 */ /* 0x00002400000e0000 */
.L_x_10736:
        /* <DEDUP_REMOVED lines=11> */
[-C--:B------:R-:W-:Y:S02]  /*142f0*/  @!P3 LEA R4, P5, R203, R14.reuse, 0x1 ;  /* 0x0000000ecb04b211 */ /* 0x080fe400078a08ff */
        /* <DEDUP_REMOVED lines=11> */
.L_x_10493:
[----:B------:R-:W-:Y:S05]  /*143b0*/  BSYNC B0 ;  /* 0x0000000000007941 */ /* 0x000fea0003800000 */
.L_x_10479:
[----:B------:R-:W-:Y:S02]  /*143c0*/  ULDC UR4, c[0x0][0xd3c] ;  /* 0x00034f0000047ab9 */ /* 0x000fe40000000800 */
[----:B-1----:R-:W-:-:S13]  /*143d0*/  ISETP.GE.AND P0, PT, R43, UR4, PT ;  /* 0x000000042b007c0c */ /* 0x002fda000bf06270 */
[----:B------:R-:W-:Y:S05]  /*143e0*/  @!P0 BRA `(.L_x_10511) ;  /* 0xfffffed000108947 */ /* 0x000fea000383ffff */
[----:B------:R-:W-:Y:S05]  /*143f0*/  BRA `(.L_x_10363) ;  /* 0x00000088009c7947 */ /* 0x000fea0003800000 */
.L_x_10361:
        /* <DEDUP_REMOVED lines=20> */
.L_x_10512:
        /* <DEDUP_REMOVED lines=43> */
.L_x_10516:
        /* <DEDUP_REMOVED lines=38> */
.L_x_10514:
        /* <DEDUP_REMOVED lines=20> */
.L_x_10517:
        /* <DEDUP_REMOVED lines=54> */
.L_x_10515:
[----:B------:R-:W-:Y:S01]  /*14ef0*/  IMAD.U32 R2, RZ, RZ, UR6 ;  /* 0x00000006ff027e24 */ /* 0x000fe2000f8e00ff */
[----:B------:R0:W-:Y:S04]  /*14f00*/  STL [R1+0x4], RZ ;  /* 0x000004ff01007387 */ /* 0x0001e80000100800 */
[----:B------:R0:W-:Y:S04]  /*14f10*/  STL [R1+0x8], RZ ;  /* 0x000008ff01007387 */ /* 0x0001e80000100800 */
[----:B------:R0:W-:Y:S02]  /*14f20*/  STL [R1], R2 ;  /* 0x0000000201007387 */ /* 0x0001e40000100800 */
.L_x_10518:
        /* <DEDUP_REMOVED lines=10> */
.L_x_10513:
        /* <DEDUP_REMOVED lines=24> */
[----:B------:R-:W-:Y:S02]  /*15150*/  IMAD.MOV.U32 R2, RZ, RZ, 0x1 ;  /* 0x00000001ff027424 */ /* 0x000fe400078e00ff */
[----:B------:R-:W-:Y:S01]  /*15160*/  IMAD.MOV.U32 R4, RZ, RZ, 0x1 ;  /* 0x00000001ff047424 */ /* 0x000fe200078e00ff */
[----:B---3--:R-:W-:-:S06]  /*15170*/  ULEA UR4, UR5, UR4, 0x18 ;  /* 0x0000000405047291 */ /* 0x008fcc000f8ec03f */
[----:B------:R-:W-:-:S04]  /*15180*/  IMAD.U32 R18, RZ, RZ, UR4 ;  /* 0x00000004ff127e24 */ /* 0x000fc8000f8e00ff */
[----:B------:R-:W-:-:S05]  /*15190*/  IMAD R3, R3, 0x2, R18 ;  /* 0x0000000203037824 */ /* 0x000fca00078e0212 */
[----:B------:R0:W-:Y:S04]  /*151a0*/  STL [R1+0x14], R3 ;  /* 0x0000140301007387 */ /* 0x0001e80000100800 */
[----:B------:R-:W-:Y:S04]  /*151b0*/  STL [R1+0x80], RZ ;  /* 0x000080ff01007387 */ /* 0x000fe80000100800 */
[----:B------:R2:W-:Y:S01]  /*151c0*/  STL [R1+0x20], R2 ;  /* 0x0000200201007387 */ /* 0x0005e20000100800 */
[----:B0-----:R-:W-:-:S03]  /*151d0*/  LOP3.LUT R3, R0, 0x40, RZ, 0xfc, !PT ;  /* 0x0000004000037812 */ /* 0x001fc600078efcff */
[----:B------:R0:W-:Y:S04]  /*151e0*/  STL [R1+0x10], RZ ;  /* 0x000010ff01007387 */ /* 0x0001e80000100800 */
[----:B------:R0:W-:Y:S01]  /*151f0*/  STL [R1+0x1c], R4 ;  /* 0x00001c0401007387 */ /* 0x0001e20000100800 */
[C---:B--2---:R-:W-:Y:S02]  /*15200*/  LOP3.LUT R2, R0.reuse, 0x80, RZ, 0xfc, !PT ;  /* 0x0000008000027812 */ /* 0x044fe400078efcff */
[----:B------:R-:W-:-:S07]  /*15210*/  LOP3.LUT R0, R0, 0xc0, RZ, 0xfc, !PT ;  /* 0x000000c000007812 */ /* 0x000fce00078efcff */
.L_x_10667:
[----:B--2---:R-:W2:Y:S01]  /*15220*/  LDL R0, [R1+0xc] ;  /* 0x00000c0001007983 */ /* 0x004ea20000100800 */
[----:B------:R-:W2:Y:S01]  /*15230*/  LDC.64 R2, c[0x0][0xd88] ;  /* 0x00036200ff027b82 */ /* 0x000ea20000000a00 */
[----:B------:R-:W-:Y:S05]  /*15240*/  YIELD ;  /* 0x0000000000007946 */ /* 0x000fea0003800000 */
[----:B------:R-:W-:Y:S01]  /*15250*/  ULDC.64 UR4, c[0x0][0xb20] ;  /* 0x0002c80000047ab9 */ /* 0x000fe20000000a00 */
[----:B01----:R-:W-:Y:S02]  /*15260*/  CS2R R8, SRZ ;  /* 0x0000000000087805 */ /* 0x003fe4000001ff00 */
[----:B------:R-:W-:Y:S01]  /*15270*/  ISETP.NE.U32.AND P0, PT, RZ, UR4, PT ;  /* 0x00000004ff007c0c */ /* 0x000fe2000bf05070 */
[----:B------:R-:W-:Y:S01]  /*15280*/  ULDC.64 UR10, c[0x0][0xb10] ;  /* 0x0002c400000a7ab9 */ /* 0x000fe20000000a00 */
[----:B------:R-:W-:Y:S01]  /*15290*/  ULDC.64 UR8, c[0x0][0xb08] ;  /* 0x0002c20000087ab9 */ /* 0x000fe20000000a00 */
[----:B------:R-:W-:Y:S01]  /*152a0*/  ULDC.64 UR6, c[0x0][0xb00] ;  /* 0x0002c00000067ab9 */ /* 0x000fe20000000a00 */
[----:B--2---:R-:W-:-:S05]  /*152b0*/  IMAD.WIDE R2, R0, 0x4, R2 ;  /* 0x0000000400027825 */ /* 0x004fca00078e0202 */
[----:B------:R-:W0:Y:S01]  /*152c0*/  LDG.E R13, desc[UR60][R2.64] ;  /* 0x0000003c020d7981 */ /* 0x000e22000c1e1900 */
[----:B------:R-:W-:Y:S01]  /*152d0*/  ISETP.NE.AND.EX P0, PT, RZ, UR5, PT, P0 ;  /* 0x00000005ff007c0c */ /* 0x000fe2000bf05300 */
[----:B------:R-:W-:Y:S01]  /*152e0*/  IMAD.MOV.U32 R0, RZ, RZ, RZ ;  /* 0x000000ffff007224 */ /* 0x000fe200078e00ff */
[----:B0-----:R-:W-:Y:S01]  /*152f0*/  SHF.R.S32.HI R4, RZ, 0x1f, R13 ;  /* 0x0000001fff047819 */ /* 0x001fe2000001140d */
        /* <DEDUP_REMOVED lines=50> */
.L_x_10520:
        /* <DEDUP_REMOVED lines=17> */
.L_x_10521:
[----:B------:R-:W-:Y:S05]  /*15730*/  @!P0 BRA `(.L_x_10522) ;  /* 0x00000000000c8947 */ /* 0x000fea0003800000 */
[----:B------:R-:W2:Y:S04]  /*15740*/  LDG.E R8, desc[UR60][R6.64] ;  /* 0x0000003c06087981 */ /* 0x000ea8000c1e1900 */
[----:B------:R-:W2:Y:S02]  /*15750*/  LDG.E R6, desc[UR60][R6.64+0x4] ;  /* 0x0000043c06067981 */ /* 0x000ea4000c1e1900 */
[----:B--2---:R-:W-:-:S07]  /*15760*/  IMAD.IADD R8, R6, 0x1, -R8 ;  /* 0x0000000106087824 */ /* 0x004fce00078e0a08 */
.L_x_10522:
[----:B-----5:R-:W-:Y:S02]  /*15770*/  IMAD.IADD R6, R8, 0x1, -R0 ;  /* 0x0000000108067824 */ /* 0x020fe400078e0a00 */
[----:B------:R-:W2:Y:S04]  /*15780*/  @P2 LDG.E R0, desc[UR60][R4.64] ;  /* 0x0000003c04002981 */ /* 0x000ea8000c1e1900 */
[----:B------:R-:W2:Y:S01]  /*15790*/  @P2 LDG.E R4, desc[UR60][R4.64+0x4] ;  /* 0x0000043c04042981 */ /* 0x000ea2000c1e1900 */
[----:B------:R-:W-:Y:S01]  /*157a0*/  LOP3.LUT R14, R10, 0xff, RZ, 0xc0, !PT ;  /* 0x000000ff0a0e7812 */ /* 0x000fe200078ec0ff */
[----:B------:R-:W-:Y:S01]  /*157b0*/  BSSY B0, `(.L_x_10523) ;  /* 0x000002a000007945 */ /* 0x000fe20003800000 */
[----:B------:R-:W-:Y:S01]  /*157c0*/  SHF.R.U32.HI R10, RZ, 0x10, R10 ;  /* 0x00000010ff0a7819 */ /* 0x000fe2000001160a */
[----:B--2---:R-:W-:-:S04]  /*157d0*/  @P2 IMAD.IADD R11, R4, 0x1, -R0 ;  /* 0x00000001040b2824 */ /* 0x004fc800078e0a00 */
[----:B01----:R-:W-:-:S04]  /*157e0*/  IMAD.IADD R2, R6, 0x1, R11 ;  /* 0x0000000106027824 */ /* 0x003fc800078e020b */
[C---:B------:R-:W-:Y:S01]  /*157f0*/  VIADD R0, R2.reuse, 0x5f ;  /* 0x0000005f02007836 */ /* 0x040fe20000000000 */
[----:B------:R-:W-:-:S03]  /*15800*/  ISETP.GE.AND P1, PT, R2, 0x1, PT ;  /* 0x000000010200780c */ /* 0x000fc60003f26270 */
[----:B------:R-:W-:-:S05]  /*15810*/  IMAD.HI R0, R0, 0x2aaaaaab, RZ ;  /* 0x2aaaaaab00007827 */ /* 0x000fca00078e02ff */
[----:B------:R-:W-:-:S04]  /*15820*/  SHF.R.U32.HI R2, RZ, 0x1f, R0 ;  /* 0x0000001fff027819 */ /* 0x000fc80000011600 */
[----:B------:R-:W-:Y:S01]  /*15830*/  LEA.HI.SX32 R12, R0, R2, 0x1c ;  /* 0x00000002000c7211 */ /* 0x000fe200078fe2ff */
[----:B------:R-:W-:-:S04]  /*15840*/  IMAD.MOV.U32 R0, RZ, RZ, RZ ;  /* 0x000000ffff007224 */ /* 0x000fc800078e00ff */
[----:B------:R0:W-:Y:S04]  /*15850*/  STL [R1+0x44], R12 ;  /* 0x0000440c01007387 */ /* 0x0001e80000100800 */
[----:B------:R0:W-:Y:S01]  /*15860*/  STL [R1+0x84], R14 ;  /* 0x0000840e01007387 */ /* 0x0001e20000100800 */
[----:B------:R-:W-:Y:S05]  /*15870*/  @!P1 BRA `(.L_x_10524) ;  /* 0x0000000000749947 */ /* 0x000fea0003800000 */
        /* <DEDUP_REMOVED lines=29> */
.L_x_10524:
[----:B------:R-:W-:Y:S05]  /*15a50*/  BSYNC B0 ;  /* 0x0000000000007941 */ /* 0x000fea0003800000 */
.L_x_10523:
[-C--:B------:R-:W-:Y:S01]  /*15a60*/  IMAD R2, R14, R0.reuse, RZ ;  /* 0x000000000e027224 */ /* 0x080fe200078e02ff */
[----:B------:R-:W-:Y:S04]  /*15a70*/  BSSY B0, `(.L_x_10525) ;  /* 0x0000141000007945 */ /* 0x000fe80003800000 */
        /* <DEDUP_REMOVED lines=23> */
.L_x_10739:
[----:B-1----:R-:W-:Y:S02]  /*15bf0*/  ISETP.NE.AND P0, PT, R14, RZ, PT ;  /* 0x000000ff0e00720c */ /* 0x002fe40003f05270 */
[----:B------:R-:W-:-:S11]  /*15c00*/  PLOP3.LUT P6, PT, PT, PT, PT, 0x8, 0x0 ;  /* 0x000000000000781c */ /* 0x000fd60003fce170 */
[----:B------:R-:W-:Y:S05]  /*15c10*/  @P0 BRA `(.L_x_10528) ;  /* 0x00000000000c0947 */ /* 0x000fea0003800000 */
[----:B------:R-:W-:-:S03]  /*15c20*/  UMOV UR4, 0xffffffff ;  /* 0xffffffff00047882 */ /* 0x000fc60000000000 */
[----:B------:R-:W-:Y:S05]  /*15c30*/  BRA.DIV UR4, `(.L_x_10529) ;  /* 0x0000008604487947 */ /* 0x000fea000b800000 */
[----:B------:R-:W-:-:S13]  /*15c40*/  ELECT P6, URZ, PT ;  /* 0x00000000003f782f */ /* 0x000fda00038c0000 */
.L_x_10528:
        /* <DEDUP_REMOVED lines=9> */
.L_x_10742:
[----:B------:R-:W-:Y:S05]  /*15ce0*/  BSYNC B1 ;  /* 0x0000000000017941 */ /* 0x000fea0003800000 */
.L_x_10530:
        /* <DEDUP_REMOVED lines=12> */
.L_x_10743:
[----:B------:R-:W-:Y:S05]  /*15db0*/  BSYNC B2 ;  /* 0x0000000000027941 */ /* 0x000fea0003800000 */
.L_x_10534:
        /* <DEDUP_REMOVED lines=9> */
.L_x_10537:
[----:B------:R-:W-:Y:S05]  /*15e50*/  BSYNC B2 ;  /* 0x0000000000027941 */ /* 0x000fea0003800000 */
.L_x_10536:
        /* <DEDUP_REMOVED lines=13> */
.L_x_10538:
        /* <DEDUP_REMOVED lines=13> */
.L_x_10744:
[----:B------:R-:W-:Y:S05]  /*16000*/  BSYNC B2 ;  /* 0x0000000000027941 */ /* 0x000fea0003800000 */
.L_x_10539:
        /* <DEDUP_REMOVED lines=11> */
.L_x_10542:
[----:B------:R-:W-:Y:S05]  /*160c0*/  BSYNC B2 ;  /* 0x0000000000027941 */ /* 0x000fea0003800000 */
.L_x_10541:
        /* <DEDUP_REMOVED lines=10> */
.L_x_10543:
        /* <DEDUP_REMOVED lines=15> */
.L_x_10544:
        /* <DEDUP_REMOVED lines=15> */
.L_x_10545:
        /* <DEDUP_REMOVED lines=15> */
.L_x_10546:
        /* <DEDUP_REMOVED lines=10> */
.L_x_10533:
[----:B------:R-:W-:Y:S05]  /*164e0*/  BSYNC B1 ;  /* 0x0000000000017941 */ /* 0x000fea0003800000 */
.L_x_10532:
        /* <DEDUP_REMOVED lines=13> */
.L_x_10562:
        /* <DEDUP_REMOVED lines=13> */
.L_x_10745:
[----:B------:R-:W-:Y:S05]  /*16690*/  BSYNC B2 ;  /* 0x0000000000027941 */ /* 0x000fea0003800000 */
.L_x_10549:
        /* <DEDUP_REMOVED lines=9> */
.L_x_10552:
[----:B------:R-:W-:Y:S05]  /*16730*/  BSYNC B2 ;  /* 0x0000000000027941 */ /* 0x000fea0003800000 */
.L_x_10551:
        /* <DEDUP_REMOVED lines=12> */
.L_x_10553:
        /* <DEDUP_REMOVED lines=13> */
.L_x_10746:
[----:B------:R-:W-:Y:S05]  /*168d0*/  BSYNC B2 ;  /* 0x0000000000027941 */ /* 0x000fea0003800000 */
.L_x_10554:
        /* <DEDUP_REMOVED lines=11> */
.L_x_10557:
[----:B------:R-:W-:Y:S05]  /*16990*/  BSYNC B2 ;  /* 0x0000000000027941 */ /* 0x000fea0003800000 */
.L_x_10556:
        /* <DEDUP_REMOVED lines=10> */
.L_x_10558:
        /* <DEDUP_REMOVED lines=15> */
.L_x_10559:
        /* <DEDUP_REMOVED lines=15> */
.L_x_10560:
        /* <DEDUP_REMOVED lines=15> */
.L_x_10561:
        /* <DEDUP_REMOVED lines=10> */
.L_x_10548:
[----:B------:R-:W-:Y:S05]  /*16db0*/  BSYNC B1 ;  /* 0x0000000000017941 */ /* 0x000fea0003800000 */
.L_x_10547:
        /* <DEDUP_REMOVED lines=12> */
.L_x_10526:
[----:B------:R-:W-:Y:S05]  /*16e80*/  BSYNC B0 ;  /* 0x0000000000007941 */ /* 0x000fea0003800000 */
.L_x_10525:
[----:B------:R3:W5:Y:S01]  /*16e90*/  LDL R7, [R1+0x44] ;  /* 0x0000440001077983 */ /* 0x0007620000100800 */
[----:B------:R-:W-:Y:S05]  /*16ea0*/  @!P0 WARPSYNC.ALL ;  /* 0x0000000000008948 */ /* 0x000fea0003800000 */
[----:B------:R3:W-:Y:S01]  /*16eb0*/  STL [R1+0x48], RZ ;  /* 0x000048ff01007387 */ /* 0x0007e20000100800 */
[----:B------:R-:W-:Y:S01]  /*16ec0*/  BSSY B0, `(.L_x_10563) ;  /* 0x0000020000007945 */ /* 0x000fe20003800000 */
[----:B------:R-:W-:Y:S06]  /*16ed0*/  @!P0 BAR.SYNC.DEFER_BLOCKING 0xc, 0x180 ;  /* 0x0306000000008b1d */ /* 0x000fec0000010000 */
[----:B---3--:R-:W-:Y:S05]  /*16ee0*/  @!P1 BRA `(.L_x_10564) ;  /* 0x0000000000749947 */ /* 0x008fea0003800000 */
[----:B------:R-:W-:-:S13]  /*16ef0*/  ISETP.NE.AND P0, PT, R10, RZ, PT ;  /* 0x000000ff0a00720c */ /* 0x000fda0003f05270 */
[----:B------:R-:W3:Y:S02]  /*16f00*/  @!P0 LDC R10, c[0x0][0xae8] ;  /* 0x0002ba00ff0a8b82 */ /* 0x000ee40000000800 */
[----:B---3--:R-:W-:-:S04]  /*16f10*/  IABS R0, R10 ;  /* 0x0000000a00007213 */ /* 0x008fc80000000000 */
[----:B------:R-:W3:Y:S08]  /*16f20*/  I2F.RP R2, R0 ;  /* 0x0000000000027306 */ /* 0x000ef00000209400 */
[----:B---3--:R-:W3:Y:S02]  /*16f30*/  MUFU.RCP R2, R2 ;  /* 0x0000000200027308 */ /* 0x008ee40000001000 */
[----:B---3--:R-:W-:-:S06]  /*16f40*/  VIADD R2, R2, 0xffffffe ;  /* 0x0ffffffe02027836 */ /* 0x008fcc0000000000 */
[----:B------:R-:W3:Y:S02]  /*16f50*/  F2I.FTZ.U32.TRUNC.NTZ R3, R2 ;  /* 0x0000000200037305 */ /* 0x000ee4000021f000 */
[----:B---3--:R-:W-:-:S04]  /*16f60*/  IMAD.MOV R2, RZ, RZ, -R3 ;  /* 0x000000ffff027224 */ /* 0x008fc800078e0a03 */
[----:B-12---:R-:W-:Y:S02]  /*16f70*/  IMAD R4, R2, R0, RZ ;  /* 0x0000000002047224 */ /* 0x006fe400078e02ff */
        /* <DEDUP_REMOVED lines=20> */
.L_x_10564:
[----:B------:R-:W-:Y:S05]  /*170c0*/  BSYNC B0 ;  /* 0x0000000000007941 */ /* 0x000fea0003800000 */
.L_x_10563:
[----:B------:R-:W4:Y:S04]  /*170d0*/  LDL R0, [R1+0x48] ;  /* 0x0000480001007983 */ /* 0x000f280000100800 */
[----:B---3--:R-:W4:Y:S01]  /*170e0*/  LDL R2, [R1+0x84] ;  /* 0x0000840001027983 */ /* 0x008f220000100800 */
[----:B------:R-:W-:Y:S01]  /*170f0*/  BSSY B7, `(.L_x_10565) ;  /* 0x00004c1000077945 */ /* 0x000fe20003800000 */
[----:B----4-:R-:W-:-:S05]  /*17100*/  IMAD R2, R2, R0, RZ ;  /* 0x0000000002027224 */ /* 0x010fca00078e02ff */
[----:B-----5:R-:W-:Y:S01]  /*17110*/  VIADDMNMX R0, R2, R0, R7, PT ;  /* 0x0000000002007246 */ /* 0x020fe20003800107 */
        /* <DEDUP_REMOVED lines=10> */
[----:B-12---:R-:W1:Y:S01]  /*171c0*/  LDC.64 R4, c[0x0][0xd60] ;  /* 0x00035800ff047b82 */ /* 0x006e620000000a00 */
[----:B------:R-:W3:Y:S08]  /*171d0*/  FLO.U32 R0, UR4 ;  /* 0x0000000400007d00 */ /* 0x000ef000080e0000 */
[----:B------:R-:W1:Y:S01]  /*171e0*/  POPC R2, UR4 ;  /* 0x0000000400027d09 */ /* 0x000e620008000000 */
[----:B---3--:R-:W-:-:S13]  /*171f0*/  ISETP.EQ.U32.AND P0, PT, R0, R3, PT ;  /* 0x000000030000720c */ /* 0x008fda0003f02070 */
[----:B-1----:R-:W2:Y:S01]  /*17200*/  @P0 ATOMG.E.ADD.STRONG.GPU PT, R5, desc[UR60][R4.64], R2 ;  /* 0x00000002040509a8 */ /* 0x002ea200081ee1fc */
[----:B------:R-:W1:Y:S02]  /*17210*/  S2R R3, SR_LTMASK ;  /* 0x0000000000037919 */ /* 0x000e640000003900 */
[----:B-1----:R-:W-:-:S06]  /*17220*/  LOP3.LUT R3, R3, UR4, RZ, 0xc0, !PT ;  /* 0x0000000403037c12 */ /* 0x002fcc000f8ec0ff */
[----:B------:R-:W1:Y:S01]  /*17230*/  POPC R3, R3 ;  /* 0x0000000300037309 */ /* 0x000e620000000000 */
[----:B--2---:R-:W1:Y:S02]  /*17240*/  SHFL.IDX PT, R0, R5, R0, 0x1f ;  /* 0x00001f0005007589 */ /* 0x004e6400000e0000 */
[----:B-1----:R-:W-:-:S05]  /*17250*/  IADD3 R0, R0, UR38, R3 ;  /* 0x0000002600007c10 */ /* 0x002fca000fffe003 */
[----:B------:R4:W-:Y:S01]  /*17260*/  STL [R1], R0 ;  /* 0x0000000001007387 */ /* 0x0009e20000100800 */
[----:B------:R-:W-:Y:S05]  /*17270*/  BRA `(.L_x_10567) ;  /* 0x0000004800a07947 */ /* 0x000fea0003800000 */
.L_x_10566:
        /* <DEDUP_REMOVED lines=8> */
[----:B-12---:R-:W-:Y:S02]  /*17300*/  IMAD.U32 R4, RZ, RZ, UR6 ;  /* 0x00000006ff047e24 */ /* 0x006fe4000f8e00ff */
        /* <DEDUP_REMOVED lines=11> */
.L_x_10569:
[----:B------:R-:W-:Y:S05]  /*173c0*/  BSYNC B6 ;  /* 0x0000000000067941 */ /* 0x000fea0003800000 */
.L_x_10568:
        /* <DEDUP_REMOVED lines=9> */
[----:B-12---:R-:W-:Y:S02]  /*17460*/  IMAD.U32 R4, RZ, RZ, UR6 ;  /* 0x00000006ff047e24 */ /* 0x006fe4000f8e00ff */
[----:B------:R-:W-:Y:S02]  /*17470*/  IMAD.U32 R5, RZ, RZ, UR7 ;  /* 0x00000007ff057e24 */ /* 0x000fe4000f8e00ff */
[----:B------:R-:W-:Y:S02]  /*17480*/  IMAD.U32 R6, RZ, RZ, UR8 ;  /* 0x00000008ff067e24 */ /* 0x000fe4000f8e00ff */
[----:B------:R-:W-:-:S02]  /*17490*/  IMAD.U32 R7, RZ, RZ, UR9 ;  /* 0x00000009ff077e24 */ /* 0x000fc4000f8e00ff */
[----:B------:R-:W-:Y:S02]  /*174a0*/  IMAD.U32 R10, RZ, RZ, UR4 ;  /* 0x00000004ff0a7e24 */ /* 0x000fe4000f8e00ff */
[----:B------:R-:W-:Y:S02]  /*174b0*/  IMAD.U32 R11, RZ, RZ, UR5 ;  /* 0x00000005ff0b7e24 */ /* 0x000fe4000f8e00ff */
[----:B------:R-:W-:Y:S02]  /*174c0*/  IMAD.MOV.U32 R8, RZ, RZ, 0x70 ;  /* 0x00000070ff087424 */ /* 0x000fe400078e00ff */
[----:B0-----:R-:W-:Y:S02]  /*174d0*/  IMAD.MOV.U32 R12, RZ, RZ, 0x1 ;  /* 0x00000001ff0c7424 */ /* 0x001fe400078e00ff */
[----:B---3--:R-:W-:-:S07]  /*174e0*/  IMAD.MOV.U32 R13, RZ, RZ, RZ ;  /* 0x000000ffff0d7224 */ /* 0x008fce00078e00ff */
[----:B------:R-:W-:-:S07]  /*174f0*/  LEPC R20, `(.L_x_10572) ;  /* 0x000000001014794e */ /* 0x000fce0000000000 */
[----:B----4-:R-:W-:Y:S05]  /*17500*/  CALL.ABS.NOINC R2 ;  /* 0x0000000002007343 */ /* 0x010fea0003c00000 */
.L_x_10572:
        /* <DEDUP_REMOVED lines=16> */
.L_x_10571:
[----:B------:R-:W-:Y:S05]  /*17610*/  BSYNC B6 ;  /* 0x0000000000067941 */ /* 0x000fea0003800000 */
.L_x_10570:
[----:B-12---:R-:W2:Y:S01]  /*17620*/  LDL.LU R4, [R1+0x24] ;  /* 0x0000240001047983 */ /* 0x006ea20000300800 */
        /* <DEDUP_REMOVED lines=23> */
.L_x_10749:
        /* <DEDUP_REMOVED lines=11> */
.L_x_10752:
        /* <DEDUP_REMOVED lines=24> */
.L_x_10576:
[----:B-1----:R-:W2:Y:S01]  /*179d0*/  LDL R2, [R1+0x1c] ;  /* 0x00001c0001027983 */ /* 0x002ea20000100800 */
[----:B0-----:R-:W-:Y:S01]  /*179e0*/  IMAD R0, R19, 0x8, R18 ;  /* 0x0000000813007824 */ /* 0x001fe200078e0212 */
[----:B--2---:R-:W-:-:S04]  /*179f0*/  SHF.L.U32 R2, R2, 0x1f, RZ ;  /* 0x0000001f02027819 */ /* 0x004fc800000006ff */
[----:B------:R-:W0:Y:S02]  /*17a00*/  SYNCS.PHASECHK.TRANS64.TRYWAIT P0, [R0+URZ+0x32440], R2 ;  /* 0x03244002000075a7 */ /* 0x000e24000800017f */
[----:B0-----:R-:W-:Y:S05]  /*17a10*/  @!P0 BRA `(.L_x_10577) ;  /* 0x0000006800a88947 */ /* 0x001fea0003800000 */
.L_x_10753:
        /* <DEDUP_REMOVED lines=11> */
.L_x_10578:
        /* <DEDUP_REMOVED lines=24> */
.L_x_10574:
        /* <DEDUP_REMOVED lines=34> */
.L_x_10580:
[----:B------:R-:W-:Y:S05]  /*17e70*/  BSYNC B6 ;  /* 0x0000000000067941 */ /* 0x000fea0003800000 */
.L_x_10579:
[----:B------:R-:W2:Y:S01]  /*17e80*/  LDL.LU R5, [R1+0x4] ;  /* 0x0000040001057983 */ /* 0x000ea20000300800 */
        /* <DEDUP_REMOVED lines=63> */
[----:B------:R-:W0:Y:S01]  /*18280*/  SHFL.IDX PT, R5, R3, RZ, 0x181f ;  /* 0x00181fff03057589 */ /* 0x000e2200000e0000 */
[----:B--2---:R-:W-:Y:S02]  /*18290*/  IMAD R0, R11, R8, RZ ;  /* 0x000000080b007224 */ /* 0x004fe400078e02ff */
[----:B------:R-:W-:-:S05]  /*182a0*/  IMAD.IADD R11, R7, 0x1, R6 ;  /* 0x00000001070b7824 */ /* 0x000fca00078e0206 */
[C---:B------:R-:W-:Y:S01]  /*182b0*/  ISETP.GE.AND P1, PT, R11.reuse, R0, PT ;  /* 0x000000000b00720c */ /* 0x040fe20003f26270 */
[----:B------:R-:W1:Y:S01]  /*182c0*/  SHFL.IDX PT, R6, R3, 0x1, 0x181f ;  /* 0x00381f0003067f89 */ /* 0x000e6200000e0000 */
[----:B------:R-:W-:-:S03]  /*182d0*/  VIADD R8, R11, 0x10 ;  /* 0x000000100b087836 */ /* 0x000fc60000000000 */
[----:B------:R-:W2:Y:S08]  /*182e0*/  SHFL.IDX PT, R7, R2, 0x1, 0x181f ;  /* 0x00381f0002077f89 */ /* 0x000eb000000e0000 */
[----:B0-----:R-:W-:-:S05]  /*182f0*/  @!P1 LEA R5, P3, R10, R5, 0x1 ;  /* 0x000000050a059211 */ /* 0x001fca00078608ff */
[----:B------:R-:W-:Y:S01]  /*18300*/  @!P1 IMAD.X R4, RZ, RZ, R4, P3 ;  /* 0x000000ffff049224 */ /* 0x000fe200018e0604 */
[----:B------:R-:W-:-:S04]  /*18310*/  ISETP.GE.AND P2, PT, R8, R0, PT ;  /* 0x000000000800720c */ /* 0x000fc80003f46270 */
[----:B------:R-:W-:-:S04]  /*18320*/  @!P1 LOP3.LUT R5, R5, R4, RZ, 0x3c, !PT ;  /* 0x0000000405059212 */ /* 0x000fc800078e3cff */
[----:B------:R-:W-:-:S04]  /*18330*/  @!P1 LOP3.LUT R4, R5, R4, RZ, 0x3c, !PT ;  /* 0x0000000405049212 */ /* 0x000fc800078e3cff */
[----:B------:R-:W-:-:S05]  /*18340*/  @!P1 LOP3.LUT R5, R5, R4, RZ, 0x3c, !PT ;  /* 0x0000000405059212 */ /* 0x000fca00078e3cff */
[----:B-----5:R1:W-:Y:S02]  /*18350*/  @!P1 LDGSTS.E.BYPASS.LTC128B.128 [R9+0x18400], desc[UR60][R4.64], !P0 ;  /* 0x1840000004099fae */ /* 0x0203e4000c101d7c */
[----:B-1----:R-:W-:-:S05]  /*18360*/  @!P2 LEA R5, P1, R10, R6, 0x1 ;  /* 0x000000060a05a211 */ /* 0x002fca00078208ff */
[----:B--2---:R-:W-:-:S05]  /*18370*/  @!P2 IMAD.X R4, RZ, RZ, R7, P1 ;  /* 0x000000ffff04a224 */ /* 0x004fca00008e0607 */
[----:B------:R-:W-:-:S04]  /*18380*/  @!P2 LOP3.LUT R5, R5, R4, RZ, 0x3c, !PT ;  /* 0x000000040505a212 */ /* 0x000fc800078e3cff */
[----:B------:R-:W-:-:S04]  /*18390*/  @!P2 LOP3.LUT R4, R5, R4, RZ, 0x3c, !PT ;  /* 0x000000040504a212 */ /* 0x000fc800078e3cff */
[----:B------:R-:W-:-:S05]  /*183a0*/  @!P2 LOP3.LUT R5, R5, R4, RZ, 0x3c, !PT ;  /* 0x000000040505a212 */ /* 0x000fca00078e3cff */
[----:B------:R0:W-:Y:S04]  /*183b0*/  @!P2 LDGSTS.E.BYPASS.LTC128B.128 [R9+0x18c00], desc[UR60][R4.64], !P0 ;  /* 0x18c000000409afae */ /* 0x0001e8000c101d7c */
[----:B------:R-:W-:Y:S04]  /*183c0*/  STL [R1+0x4], R11 ;  /* 0x0000040b01007387 */ /* 0x000fe80000100800 */
[----:B0-----:R-:W0:Y:S04]  /*183d0*/  SHFL.IDX PT, R4, R3, 0x2, 0x181f ;  /* 0x00581f0003047f89 */ /* 0x001e2800000e0000 */
[----:B------:R1:W-:Y:S04]  /*183e0*/  STL [R1+0x60], R8 ;  /* 0x0000600801007387 */ /* 0x0003e80000100800 */
[----:B------:R-:W2:Y:S01]  /*183f0*/  SHFL.IDX PT, R6, R2, 0x2, 0x181f ;  /* 0x00581f0002067f89 */ /* 0x000ea200000e0000 */
[----:B-1----:R-:W-:-:S05]  /*18400*/  VIADD R8, R11, 0x20 ;  /* 0x000000200b087836 */ /* 0x002fca0000000000 */
[----:B------:R-:W-:-:S13]  /*18410*/  ISETP.GE.AND P1, PT, R8, R0, PT ;  /* 0x000000000800720c */ /* 0x000fda0003f26270 */
[----:B0-----:R-:W-:-:S05]  /*18420*/  @!P1 LEA R5, P2, R10, R4, 0x1 ;  /* 0x000000040a059211 */ /* 0x001fca00078408ff */
[----:B--2---:R-:W-:-:S05]  /*18430*/  @!P1 IMAD.X R4, RZ, RZ, R6, P2 ;  /* 0x000000ffff049224 */ /* 0x004fca00010e0606 */
[----:B------:R-:W-:-:S04]  /*18440*/  @!P1 LOP3.LUT R5, R5, R4, RZ, 0x3c, !PT ;  /* 0x0000000405059212 */ /* 0x000fc800078e3cff */
[----:B------:R-:W-:-:S04]  /*18450*/  @!P1 LOP3.LUT R4, R5, R4, RZ, 0x3c, !PT ;  /* 0x0000000405049212 */ /* 0x000fc800078e3cff */
[----:B------:R-:W-:-:S05]  /*18460*/  @!P1 LOP3.LUT R5, R5, R4, RZ, 0x3c, !PT ;  /* 0x0000000405059212 */ /* 0x000fca00078e3cff */
[----:B------:R0:W-:Y:S01]  /*18470*/  @!P1 LDGSTS.E.BYPASS.LTC128B.128 [R9+0x19400], desc[UR60][R4.64], !P0 ;  /* 0x1940000004099fae */ /* 0x0001e2000c101d7c */
[----:B------:R-:W-:-:S03]  /*18480*/  VIADD R7, R11, 0x30 ;  /* 0x000000300b077836 */ /* 0x000fc60000000000 */
[----:B------:R-:W-:Y:S04]  /*18490*/  SHFL.IDX PT, R6, R2, 0x3, 0x181f ;  /* 0x00781f0002067f89 */ /* 0x000fe800000e0000 */
[----:B0-----:R-:W0:Y:S01]  /*184a0*/  SHFL.IDX PT, R4, R3, 0x3, 0x181f ;  /* 0x00781f0003047f89 */ /* 0x001e2200000e0000 */
[----:B------:R-:W-:-:S13]  /*184b0*/  ISETP.GE.AND P1, PT, R7, R0, PT ;  /* 0x000000000700720c */ /* 0x000fda0003f26270 */
[----:B0-----:R-:W-:-:S05]  /*184c0*/  @!P1 LEA R5, P2, R10, R4, 0x1 ;  /* 0x000000040a059211 */ /* 0x001fca00078408ff */
[----:B------:R-:W-:-:S05]  /*184d0*/  @!P1 IMAD.X R4, RZ, RZ, R6, P2 ;  /* 0x000000ffff049224 */ /* 0x000fca00010e0606 */
        /* <DEDUP_REMOVED lines=41> */
.L_x_10770:
        /* <DEDUP_REMOVED lines=12> */
.L_x_10582:
        /* <DEDUP_REMOVED lines=37> */
.L_x_10584:
[----:B------:R-:W-:Y:S05]  /*18a80*/  BSYNC B6 ;  /* 0x0000000000067941 */ /* 0x000fea0003800000 */
.L_x_10583:
        /* <DEDUP_REMOVED lines=10> */
[----:B-1----:R-:W-:-:S05]  /*18b30*/  IMAD.SHL.U32 R8, R8, 0x8, RZ ;  /* 0x0000000808087824 */ /* 0x002fca00078e00ff */
        /* <DEDUP_REMOVED lines=31> */
[----:B------:R-:W-:Y:S01]  /*18d30*/  ISETP.GE.AND P2, PT, R10, UR4, PT ;  /* 0x000000040a007c0c */ /* 0x000fe2000bf46270 */
[----:B------:R-:W-:Y:S01]  /*18d40*/  IMAD R4, R4, UR5, R0 ;  /* 0x0000000504047c24 */ /* 0x000fe2000f8e0200 */
[----:B------:R-:W-:Y:S02]  /*18d50*/  LEA R0, P4, R2, UR6, 0x1 ;  /* 0x0000000602007c11 */ /* 0x000fe4000f8808ff */
[----:B------:R-:W-:Y:S01]  /*18d60*/  ISETP.GE.AND P1, PT, R9, UR4, PT ;  /* 0x0000000409007c0c */ /* 0x000fe2000bf26270 */
[----:B------:R-:W-:Y:S01]  /*18d70*/  IMAD.IADD R4, R3, 0x1, R4 ;  /* 0x0000000103047824 */ /* 0x000fe200078e0204 */
[----:B------:R-:W-:-:S04]  /*18d80*/  ISETP.GE.AND P0, PT, R8, UR4, PT ;  /* 0x0000000408007c0c */ /* 0x000fc8000bf06270 */
[----:B------:R-:W-:Y:S01]  /*18d90*/  LEA.HI.X R2, R2, UR7, R4, 0x1, P4 ;  /* 0x0000000702027c11 */ /* 0x000fe2000a0f0c04 */
[----:B0-----:R-:W-:-:S05]  /*18da0*/  IMAD.SHL.U32 R7, R7, 0x8, RZ ;  /* 0x0000000807077824 */ /* 0x001fca00078e00ff */
[----:B------:R-:W-:-:S04]  /*18db0*/  LOP3.LUT R7, R7, 0x38, RZ, 0xc0, !PT ;  /* 0x0000003807077812 */ /* 0x000fc800078ec0ff */
[----:B------:R-:W-:Y:S01]  /*18dc0*/  ISETP.GE.AND P3, PT, R7, UR4, PT ;  /* 0x0000000407007c0c */ /* 0x000fe2000bf66270 */
[----:B------:R-:W-:-:S03]  /*18dd0*/  UMOV UR4, 0xffffffff ;  /* 0xffffffff00047882 */ /* 0x000fc60000000000 */
[----:B------:R-:W-:Y:S09]  /*18de0*/  BRA.DIV UR4, `(.L_x_10585) ;  /* 0x0000006204987947 */ /* 0x000ff2000b800000 */
[----:B------:R-:W2:Y:S04]  /*18df0*/  LDL.LU R9, [R1+0x4c] ;  /* 0x00004c0001097983 */ /* 0x000ea80000300800 */
[----:B------:R-:W3:Y:S04]  /*18e00*/  LDL.LU R5, [R1+0x4] ;  /* 0x0000040001057983 */ /* 0x000ee80000300800 */
[----:B------:R-:W4:Y:S04]  /*18e10*/  LDL.LU R4, [R1+0x60] ;  /* 0x0000600001047983 */ /* 0x000f280000300800 */
[----:B------:R-:W5:Y:S04]  /*18e20*/  LDL.LU R10, [R1+0x64] ;  /* 0x00006400010a7983 */ /* 0x000f680000300800 */
[----:B------:R-:W5:Y:S01]  /*18e30*/  LDL R8, [R1+0x14] ;  /* 0x0000140001087983 */ /* 0x000f620000100800 */
        /* <DEDUP_REMOVED lines=12> */
[----:B------:R-:W-:Y:S01]  /*18f00*/  @!PT LDS RZ, [RZ] ;  /* 0x00000000fffff984 */ /* 0x000fe20000000800 */
[----:B-----5:R-:W-:Y:S04]  /*18f10*/  @!P5 LDGSTS.E.BYPASS.LTC128B.128 [R8+0x22400], desc[UR60][R4.64], !P3 ;  /* 0x224000000408dfae */ /* 0x020fe8000d901d7c */
[----:B------:R-:W-:Y:S04]  /*18f20*/  @!P5 LDGSTS.E.BYPASS.LTC128B.128 [R8+0x26400], desc[UR60][R4.64+0x80], !P2 ;  /* 0x264000800408dfae */ /* 0x000fe8000d101d7c */
[----:B------:R-:W-:Y:S04]  /*18f30*/  @!P5 LDGSTS.E.BYPASS.LTC128B.128 [R8+0x2a400], desc[UR60][R4.64+0x100], !P1 ;  /* 0x2a4001000408dfae */ /* 0x000fe8000c901d7c */
[----:B------:R0:W-:Y:S04]  /*18f40*/  @!P5 LDGSTS.E.BYPASS.LTC128B.128 [R8+0x2e400], desc[UR60][R4.64+0x180], !P0 ;  /* 0x2e4001800408dfae */ /* 0x0001e8000c101d7c */
[----:B------:R-:W-:Y:S04]  /*18f50*/  SHFL.IDX PT, R6, R2, 0x1, 0x181f ;  /* 0x00381f0002067f89 */ /* 0x000fe800000e0000 */
[----:B0-----:R-:W0:Y:S02]  /*18f60*/  SHFL.IDX PT, R5, R0, 0x1, 0x181f ;  /* 0x00381f0000057f89 */ /* 0x001e2400000e0000 */
[----:B0-----:R-:W-:-:S05]  /*18f70*/  @!P4 LEA R5, P6, R7, R5, 0x1 ;  /* 0x000000050705c211 */ /* 0x001fca00078c08ff */
[----:B------:R-:W-:-:S05]  /*18f80*/  @!P4 IMAD.X R4, RZ, RZ, R6, P6 ;  /* 0x000000ffff04c224 */ /* 0x000fca00030e0606 */
[----:B------:R-:W-:-:S04]  /*18f90*/  @!P4 LOP3.LUT R5, R5, R4, RZ, 0x3c, !PT ;  /* 0x000000040505c212 */ /* 0x000fc800078e3cff */
[----:B------:R-:W-:-:S04]  /*18fa0*/  @!P4 LOP3.LUT R4, R5, R4, RZ, 0x3c, !PT ;  /* 0x000000040504c212 */ /* 0x000fc800078e3cff */
[----:B------:R-:W-:-:S05]  /*18fb0*/  @!P4 LOP3.LUT R5, R5, R4, RZ, 0x3c, !PT ;  /* 0x000000040505c212 */ /* 0x000fca00078e3cff */
        /* <DEDUP_REMOVED lines=10> */
[----:B------:R-:W-:-:S04]  /*19060*/  @!P4 LOP3.LUT R5, R5, R4, RZ, 0x3c, !PT ;  /* 0x000000040505c212 */ /* 0x000fc800078e3cff */
[----:B------:R-:W-:-:S04]  /*19070*/  @!P4 LOP3.LUT R4, R5, R4, RZ, 0x3c, !PT ;  /* 0x000000040504c212 */ /* 0x000fc800078e3cff */
[----:B------:R-:W-:-:S05]  /*19080*/  @!P4 LOP3.LUT R5, R5, R4, RZ, 0x3c, !PT ;  /* 0x000000040505c212 */ /* 0x000fca00078e3cff */
        /* <DEDUP_REMOVED lines=46> */
[----:B------:R-:W-:-:S05]  /*19370*/  @!P4 IMAD.X R4, RZ, RZ, R6, P5 ;  /* 0x000000ffff04c224 */ /* 0x000fca00028e0606 */
[----:B------:R-:W-:-:S04]  /*19380*/  @!P4 LOP3.LUT R5, R5, R4, RZ, 0x3c, !PT ;  /* 0x000000040505c212 */ /* 0x000fc800078e3cff */
[----:B------:R-:W-:-:S04]  /*19390*/  @!P4 LOP3.LUT R4, R5, R4, RZ, 0x3c, !PT ;  /* 0x000000040504c212 */ /* 0x000fc800078e3cff */
[----:B------:R-:W-:Y:S01]  /*193a0*/  @!P4 LOP3.LUT R5, R5, R4, RZ, 0x3c, !PT ;  /* 0x000000040505c212 */ /* 0x000fe200078e3cff */
[----:B------:R0:W2:Y:S04]  /*193b0*/  SHFL.IDX PT, R6, R2, 0x7, 0x181f ;  /* 0x00f81f0002067f89 */ /* 0x0000a800000e0000 */
[----:B------:R0:W-:Y:S04]  /*193c0*/  @!P4 LDGSTS.E.BYPASS.LTC128B.128 [R8+0x25400], desc[UR60][R4.64], !P3 ;  /* 0x254000000408cfae */ /* 0x0001e8000d901d7c */
[----:B------:R0:W-:Y:S04]  /*193d0*/  @!P4 LDGSTS.E.BYPASS.LTC128B.128 [R8+0x29400], desc[UR60][R4.64+0x80], !P2 ;  /* 0x294000800408cfae */ /* 0x0001e8000d101d7c */
[----:B------:R0:W-:Y:S04]  /*193e0*/  @!P4 LDGSTS.E.BYPASS.LTC128B.128 [R8+0x2d400], desc[UR60][R4.64+0x100], !P1 ;  /* 0x2d4001000408cfae */ /* 0x0001e8000c901d7c */
[----:B-1----:R0:W-:Y:S02]  /*193f0*/  @!P4 LDGSTS.E.BYPASS.LTC128B.128 [R8+0x31400], desc[UR60][R4.64+0x180], !P0 ;  /* 0x314001800408cfae */ /* 0x0021e4000c101d7c */
.L_x_10788:
[----:B0-----:R-:W3:Y:S01]  /*19400*/  LDL.LU R2, [R1+0x7c] ;  /* 0x00007c0001027983 */ /* 0x001ee20000300800 */
[----:B------:R-:W-:Y:S01]  /*19410*/  BSSY B0, `(.L_x_10586) ;  /* 0x000000d000007945 */ /* 0x000fe20003800000 */
[----:B---3--:R-:W-:-:S13]  /*19420*/  ISETP.GE.AND P4, PT, R2, R3, PT ;  /* 0x000000030200720c */ /* 0x008fda0003f86270 */
[----:B------:R-:W-:Y:S05]  /*19430*/  @P4 BRA `(.L_x_10587) ;  /* 0x0000000000284947 */ /* 0x000fea0003800000 */
[----:B-1----:R-:W3:Y:S01]  /*19440*/  LDL R4, [R1+0x14] ;  /* 0x0000140001047983 */ /* 0x002ee20000100800 */
        /* <DEDUP_REMOVED lines=9> */
.L_x_10587:
[----:B------:R-:W-:Y:S05]  /*194e0*/  BSYNC B0 ;  /* 0x0000000000007941 */ /* 0x000fea0003800000 */
.L_x_10586:
[----:B------:R-:W-:Y:S01]  /*194f0*/  NOP ;  /* 0x0000000000007918 */ /* 0x000fe20000000000 */
[----:B------:R-:W-:-:S13]  /*19500*/  PLOP3.LUT P0, PT, PT, PT, PT, 0x80, 0x0 ;  /* 0x000000000000781c */ /* 0x000fda0003f0f070 */
.L_x_10588:
        /* <DEDUP_REMOVED lines=18> */
.L_x_10789:
[----:B------:R-:W-:Y:S05]  /*19630*/  BSYNC B0 ;  /* 0x0000000000007941 */ /* 0x000fea0003800000 */
.L_x_10589:
[----:B------:R-:W3:Y:S01]  /*19640*/  LDL R2, [R1+0x18] ;  /* 0x0000180001027983 */ /* 0x000ee20000100800 */
[----:B------:R-:W-:Y:S01]  /*19650*/  BSSY B0, `(.L_x_10591) ;  /* 0x000005a000007945 */ /* 0x000fe20003800000 */
[----:B---3--:R-:W-:-:S13]  /*19660*/  LOP3.LUT P0, RZ, R2, 0x1, RZ, 0xc0, !PT ;  /* 0x0000000102ff7812 */ /* 0x008fda000780c0ff */
[----:B------:R-:W-:Y:S05]  /*19670*/  @!P0 BRA `(.L_x_10592) ;  /* 0x00000004005c8947 */ /* 0x000fea0003800000 */
[----:B-1----:R-:W0:Y:S01]  /*19680*/  LDL R4, [R1+0x1c] ;  /* 0x00001c0001047983 */ /* 0x002e220000100800 */
        /* <DEDUP_REMOVED lines=8> */
.L_x_10790:
[----:B------:R-:W-:Y:S05]  /*19710*/  BSYNC B1 ;  /* 0x0000000000017941 */ /* 0x000fea0003800000 */
.L_x_10593:
        /* <DEDUP_REMOVED lines=9> */
.L_x_10596:
[----:B------:R-:W-:Y:S05]  /*197b0*/  BSYNC B1 ;  /* 0x0000000000017941 */ /* 0x000fea0003800000 */
.L_x_10595:
        /* <DEDUP_REMOVED lines=12> */
.L_x_10597:
        /* <DEDUP_REMOVED lines=15> */
.L_x_10598:
        /* <DEDUP_REMOVED lines=15> */
.L_x_10599:
        /* <DEDUP_REMOVED lines=15> */
.L_x_10600:
        /* <DEDUP_REMOVED lines=10> */
.L_x_10592:
[----:B------:R-:W-:Y:S05]  /*19bf0*/  BSYNC B0 ;  /* 0x0000000000007941 */ /* 0x000fea0003800000 */
.L_x_10591:
[----:B-1----:R-:W0:Y:S04]  /*19c00*/  LDL R4, [R1+0x50] ;  /* 0x0000500001047983 */ /* 0x002e280000100800 */
        /* <DEDUP_REMOVED lines=8> */
[----:B------:R-:W-:Y:S01]  /*19c90*/  BSSY B2, `(.L_x_10603) ;  /* 0x00000a9000027945 */ /* 0x000fe20003800000 */
[----:B---3--:R-:W-:-:S04]  /*19ca0*/  VIADD R2, R7, 0x1 ;  /* 0x0000000107027836 */ /* 0x008fc80000000000 */
[----:B--2---:R-:W-:-:S05]  /*19cb0*/  IMAD R2, R2, R6, RZ ;  /* 0x0000000602027224 */ /* 0x004fca00078e02ff */
        /* <DEDUP_REMOVED lines=42> */
.L_x_10607:
        /* <DEDUP_REMOVED lines=8> */
.L_x_10791:
[----:B------:R-:W-:Y:S05]  /*19fe0*/  BSYNC B3 ;  /* 0x0000000000037941 */ /* 0x000fea0003800000 */
.L_x_10608:
        /* <DEDUP_REMOVED lines=9> */
.L_x_10611:
[----:B------:R-:W-:Y:S05]  /*1a080*/  BSYNC B3 ;  /* 0x0000000000037941 */ /* 0x000fea0003800000 */
.L_x_10610:
        /* <DEDUP_REMOVED lines=12> */
.L_x_10612:
        /* <DEDUP_REMOVED lines=13> */
.L_x_10792:
[----:B------:R-:W-:Y:S05]  /*1a220*/  BSYNC B3 ;  /* 0x0000000000037941 */ /* 0x000fea0003800000 */
.L_x_10613:
        /* <DEDUP_REMOVED lines=11> */
.L_x_10616:
[----:B------:R-:W-:Y:S05]  /*1a2e0*/  BSYNC B3 ;  /* 0x0000000000037941 */ /* 0x000fea0003800000 */
.L_x_10615:
        /* <DEDUP_REMOVED lines=9> */
.L_x_10617:
        /* <DEDUP_REMOVED lines=15> */
.L_x_10618:
        /* <DEDUP_REMOVED lines=15> */
.L_x_10619:
        /* <DEDUP_REMOVED lines=15> */
.L_x_10620:
        /* <DEDUP_REMOVED lines=10> */
.L_x_10606:
[----:B------:R-:W-:Y:S05]  /*1a6f0*/  BSYNC B1 ;  /* 0x0000000000017941 */ /* 0x000fea0003800000 */
.L_x_10605:
[----:B------:R-:W2:Y:S02]  /*1a700*/  LDL.LU R5, [R1+0x50] ;  /* 0x0000500001057983 */ /* 0x000ea40000300800 */
[----:B--2---:R-:W-:-:S07]  /*1a710*/  VIADD R0, R5, 0xfffffffd ;  /* 0xfffffffd05007836 */ /* 0x004fce0000000000 */
.L_x_10604:
[----:B------:R-:W-:Y:S05]  /*1a720*/  BSYNC B2 ;  /* 0x0000000000027941 */ /* 0x000fea0003800000 */
.L_x_10603:
[----:B------:R-:W-:Y:S01]  /*1a730*/  VIADD R8, R8, 0xfffffffe ;  /* 0xfffffffe08087836 */ /* 0x000fe20000000000 */
[----:B------:R-:W-:-:S04]  /*1a740*/  LOP3.LUT R4, RZ, R4, RZ, 0x33, !PT ;  /* 0x00000004ff047212 */ /* 0x000fc800078e33ff */
[----:B------:R-:W-:-:S13]  /*1a750*/  ISETP.NE.AND P0, PT, R8, R4, PT ;  /* 0x000000040800720c */ /* 0x000fda0003f05270 */
[----:B------:R-:W-:Y:S05]  /*1a760*/  @!P0 BRA `(.L_x_10602) ;  /* 0x0000001000f88947 */ /* 0x000fea0003800000 */
.L_x_10653:
        /* <DEDUP_REMOVED lines=35> */
.L_x_10623:
        /* <DEDUP_REMOVED lines=8> */
.L_x_10793:
[----:B------:R-:W-:Y:S05]  /*1aa20*/  BSYNC B2 ;  /* 0x0000000000027941 */ /* 0x000fea0003800000 */
.L_x_10624:
        /* <DEDUP_REMOVED lines=9> */
.L_x_10627:
[----:B------:R-:W-:Y:S05]  /*1aac0*/  BSYNC B2 ;  /* 0x0000000000027941 */ /* 0x000fea0003800000 */
.L_x_10626:
        /* <DEDUP_REMOVED lines=12> */
.L_x_10628:
        /* <DEDUP_REMOVED lines=13> */
.L_x_10794:
[----:B------:R-:W-:Y:S05]  /*1ac60*/  BSYNC B2 ;  /* 0x0000000000027941 */ /* 0x000fea0003800000 */
.L_x_10629:
        /* <DEDUP_REMOVED lines=11> */
.L_x_10632:
[----:B------:R-:W-:Y:S05]  /*1ad20*/  BSYNC B2 ;  /* 0x0000000000027941 */ /* 0x000fea0003800000 */
.L_x_10631:
        /* <DEDUP_REMOVED lines=9> */
.L_x_10633:
        /* <DEDUP_REMOVED lines=15> */
.L_x_10634:
        /* <DEDUP_REMOVED lines=15> */
.L_x_10635:
        /* <DEDUP_REMOVED lines=15> */
.L_x_10636:
        /* <DEDUP_REMOVED lines=10> */
.L_x_10622:
[----:B------:R-:W-:Y:S05]  /*1b130*/  BSYNC B1 ;  /* 0x0000000000017941 */ /* 0x000fea0003800000 */
.L_x_10621:
        /* <DEDUP_REMOVED lines=35> */
.L_x_10639:
        /* <DEDUP_REMOVED lines=8> */
.L_x_10795:
[----:B------:R-:W-:Y:S05]  /*1b3f0*/  BSYNC B2 ;  /* 0x0000000000027941 */ /* 0x000fea0003800000 */
.L_x_10640:
        /* <DEDUP_REMOVED lines=9> */
.L_x_10643:
[----:B------:R-:W-:Y:S05]  /*1b490*/  BSYNC B2 ;  /* 0x0000000000027941 */ /* 0x000fea0003800000 */
.L_x_10642:
        /* <DEDUP_REMOVED lines=12> */
.L_x_10644:
        /* <DEDUP_REMOVED lines=13> */
.L_x_10796:
[----:B------:R-:W-:Y:S05]  /*1b630*/  BSYNC B2 ;  /* 0x0000000000027941 */ /* 0x000fea0003800000 */
.L_x_10645:
        /* <DEDUP_REMOVED lines=11> */
.L_x_10648:
[----:B------:R-:W-:Y:S05]  /*1b6f0*/  BSYNC B2 ;  /* 0x0000000000027941 */ /* 0x000fea0003800000 */
.L_x_10647:
        /* <DEDUP_REMOVED lines=9> */
.L_x_10649:
        /* <DEDUP_REMOVED lines=15> */
.L_x_10650:
        /* <DEDUP_REMOVED lines=15> */
.L_x_10651:
        /* <DEDUP_REMOVED lines=15> */
.L_x_10652:
        /* <DEDUP_REMOVED lines=10> */
.L_x_10638:
[----:B------:R-:W-:Y:S05]  /*1bb00*/  BSYNC B1 ;  /* 0x0000000000017941 */ /* 0x000fea0003800000 */
.L_x_10637:
[----:B------:R-:W2:Y:S01]  /*1bb10*/  LDL R5, [R1+0x2c] ;  /* 0x00002c0001057983 */ /* 0x000ea20000100800 */
[----:B------:R-:W-:Y:S01]  /*1bb20*/  VIADD R0, R0, 0xfffffffe ;  /* 0xfffffffe00007836 */ /* 0x000fe20000000000 */
[----:B--2---:R-:W-:-:S13]  /*1bb30*/  ISETP.GT.AND P0, PT, R6, R5, PT ;  /* 0x000000050600720c */ /* 0x004fda0003f04270 */
[----:B------:R-:W-:Y:S05]  /*1bb40*/  @P0 BRA `(.L_x_10653) ;  /* 0xffffffec00080947 */ /* 0x000fea000383ffff */
.L_x_10602:
[----:B------:R-:W-:Y:S05]  /*1bb50*/  BSYNC B0 ;  /* 0x0000000000007941 */ /* 0x000fea0003800000 */
.L_x_10601:
[----:B------:R-:W3:Y:S01]  /*1bb60*/  LDL.LU R2, [R1+0x1c] ;  /* 0x00001c0001027983 */ /* 0x000ee20000300800 */
[----:B------:R-:W1:Y:S01]  /*1bb70*/  S2R R3, SR_TID.X ;  /* 0x0000000000037919 */ /* 0x000e620000002100 */
[----:B------:R-:W-:-:S05]  /*1bb80*/  VIADD R19, R19, 0x1 ;  /* 0x0000000113137836 */ /* 0x000fca0000000000 */
[----:B------:R-:W-:-:S04]  /*1bb90*/  ISETP.NE.AND P0, PT, R19, 0x2, PT ;  /* 0x000000021300780c */ /* 0x000fc80003f05270 */
[----:B------:R-:W-:Y:S01]  /*1bba0*/  SEL R0, RZ, 0x1, P0 ;  /* 0x00000001ff007807 */ /* 0x000fe20000000000 */
[----:B------:R-:W-:Y:S01]  /*1bbb0*/  BSSY B0, `(.L_x_10654) ;  /* 0x0000013000007945 */ /* 0x000fe20003800000 */
[----:B-1----:R-:W-:-:S04]  /*1bbc0*/  LOP3.LUT R3, R3, 0x7f, RZ, 0xc0, !PT ;  /* 0x0000007f03037812 */ /* 0x002fc800078ec0ff */
[----:B------:R-:W-:Y:S02]  /*1bbd0*/  ISETP.NE.AND P1, PT, R3, RZ, PT ;  /* 0x000000ff0300720c */ /* 0x000fe40003f25270 */
[----:B---3--:R-:W-:-:S05]  /*1bbe0*/  LOP3.LUT R2, R2, R0, RZ, 0x3c, !PT ;  /* 0x0000000002027212 */ /* 0x008fca00078e3cff */
[----:B------:R1:W-:Y:S06]  /*1bbf0*/  STL [R1+0x1c], R2 ;  /* 0x00001c0201007387 */ /* 0x0003ec0000100800 */
[----:B------:R-:W-:Y:S05]  /*1bc00*/  @P1 BRA `(.L_x_10655) ;  /* 0x0000000000341947 */ /* 0x000fea0003800000 */
[----:B------:R-:W3:Y:S01]  /*1bc10*/  S2R R3, SR_LANEID ;  /* 0x0000000000037919 */ /* 0x000ee20000000000 */
[----:B------:R-:W-:Y:S01]  /*1bc20*/  VOTEU.ANY UR4, UPT, PT ;  /* 0x0000000000047886 */ /* 0x000fe200038e0100 */
[----:B------:R-:W4:Y:S01]  /*1bc30*/  LDC.64 R4, c[0x0][0xd60] ;  /* 0x00035800ff047b82 */ /* 0x000f220000000a00 */
[----:B------:R-:W3:Y:S08]  /*1bc40*/  FLO.U32 R0, UR4 ;  /* 0x0000000400007d00 */ /* 0x000ef000080e0000 */
[----:B-1----:R-:W4:Y:S01]  /*1bc50*/  POPC R2, UR4 ;  /* 0x0000000400027d09 */ /* 0x002f220008000000 */
[----:B---3--:R-:W-:-:S13]  /*1bc60*/  ISETP.EQ.U32.AND P1, PT, R0, R3, PT ;  /* 0x000000030000720c */ /* 0x008fda0003f22070 */
[----:B----4-:R-:W3:Y:S01]  /*1bc70*/  @P1 ATOMG.E.ADD.STRONG.GPU PT, R5, desc[UR60][R4.64], R2 ;  /* 0x00000002040519a8 */ /* 0x010ee200081ee1fc */
[----:B------:R-:W1:Y:S02]  /*1bc80*/  S2R R3, SR_LTMASK ;  /* 0x0000000000037919 */ /* 0x000e640000003900 */
[----:B-1----:R-:W-:-:S06]  /*1bc90*/  LOP3.LUT R3, R3, UR4, RZ, 0xc0, !PT ;  /* 0x0000000403037c12 */ /* 0x002fcc000f8ec0ff */
[----:B------:R-:W1:Y:S01]  /*1bca0*/  POPC R3, R3 ;  /* 0x0000000300037309 */ /* 0x000e620000000000 */
[----:B---3--:R-:W1:Y:S02]  /*1bcb0*/  SHFL.IDX PT, R0, R5, R0, 0x1f ;  /* 0x00001f0005007589 */ /* 0x008e6400000e0000 */
[----:B-1----:R-:W-:-:S05]  /*1bcc0*/  IADD3 R0, R0, UR38, R3 ;  /* 0x0000002600007c10 */ /* 0x002fca000fffe003 */
[----:B------:R3:W-:Y:S02]  /*1bcd0*/  STL [R1], R0 ;  /* 0x0000000001007387 */ /* 0x0007e40000100800 */
.L_x_10655:
[----:B------:R-:W-:Y:S05]  /*1bce0*/  BSYNC B0 ;  /* 0x0000000000007941 */ /* 0x000fea0003800000 */
.L_x_10654:
[----:B------:R-:W-:-:S07]  /*1bcf0*/  SEL R19, R19, RZ, P0 ;  /* 0x000000ff13137207 */ /* 0x000fce0000000000 */
.L_x_10567:
[----:B------:R-:W-:Y:S05]  /*1bd00*/  BSYNC B7 ;  /* 0x0000000000077941 */ /* 0x000fea0003800000 */
.L_x_10565:
        /* <DEDUP_REMOVED lines=9> */
[----:B-12---:R-:W1:Y:S04]  /*1bda0*/  LDS.128 R4, [R18+0x324d0] ;  /* 0x0324d00012047984 */ /* 0x006e680000000c00 */
[----:B-1----:R1:W-:Y:S04]  /*1bdb0*/  STL.64 [R1], R4 ;  /* 0x0000000401007387 */ /* 0x0023e80000100a00 */
[----:B------:R1:W-:Y:S01]  /*1bdc0*/  STL.64 [R1+0x8], R6 ;  /* 0x0000080601007387 */ /* 0x0003e20000100a00 */
[----:B------:R-:W-:Y:S06]  /*1bdd0*/  BAR.ARV 0x4, 0x180 ;  /* 0x0106000000007b1d */ /* 0x000fec0000002000 */
[----:B------:R-:W-:Y:S05]  /*1bde0*/  BRA `(.L_x_10657) ;  /* 0x0000000c00247947 */ /* 0x000fea0003800000 */
.L_x_10656:
[----:B------:R-:W3:Y:S01]  /*1bdf0*/  S2R R16, SR_TID.X ;  /* 0x0000000000107919 */ /* 0x000ee20000002100 */
[----:B------:R-:W-:Y:S01]  /*1be00*/  UMOV UR4, 0xffffffff ;  /* 0xffffffff00047882 */ /* 0x000fe20000000000 */
[----:B---3--:R-:W-:-:S04]  /*1be10*/  LOP3.LUT R16, R16, 0x1f, RZ, 0xc0, !PT ;  /* 0x0000001f10107812 */ /* 0x008fc800078ec0ff */
[----:B------:R-:W-:Y:S01]  /*1be20*/  ISETP.NE.AND P0, PT, R16, 0x1f, PT ;  /* 0x0000001f1000780c */ /* 0x000fe20003f05270 */
[----:B------:R-:W-:-:S12]  /*1be30*/  BRA.DIV UR4, `(.L_x_10658) ;  /* 0x00000042049c7947 */ /* 0x000fd8000b800000 */
[----:B-1----:R-:W3:Y:S01]  /*1be40*/  LDL.LU R2, [R1] ;  /* 0x0000000001027983 */ /* 0x002ee20000300800 */
[----:B------:R-:W-:-:S03]  /*1be50*/  ULDC UR4, c[0x0][0xd3c] ;  /* 0x00034f0000047ab9 */ /* 0x000fc60000000800 */
[----:B------:R-:W4:Y:S01]  /*1be60*/  LDL R3, [R1+0xc] ;  /* 0x00000c0001037983 */ /* 0x000f220000100800 */
[----:B---3--:R-:W-:Y:S02]  /*1be70*/  IMAD.MOV.U32 R10, RZ, RZ, R2 ;  /* 0x000000ffff0a7224 */ /* 0x008fe400078e0002 */
[----:B----4-:R-:W-:-:S05]  /*1be80*/  IMAD.IADD R0, R3, 0x1, R16 ;  /* 0x0000000103007824 */ /* 0x010fca00078e0210 */
[----:B------:R-:W-:-:S13]  /*1be90*/  ISETP.GE.OR P1, PT, R0, UR4, !P0 ;  /* 0x0000000400007c0c */ /* 0x000fda000c726670 */
[----:B------:R-:W1:Y:S08]  /*1bea0*/  @!P1 LDC.64 R2, c[0x0][0xd80] ;  /* 0x00036000ff029b82 */ /* 0x000e700000000a00 */
[----:B--2---:R-:W2:Y:S01]  /*1beb0*/  @!P1 LDC.64 R6, c[0x0][0xd78] ;  /* 0x00035e00ff069b82 */ /* 0x004ea20000000a00 */
        /* <DEDUP_REMOVED lines=33> */
.L_x_10806:
[----:B------:R-:W-:Y:S02]  /*1c0d0*/  ULDC UR4, c[0x0][0xd38] ;  /* 0x00034e0000047ab9 */ /* 0x000fe40000000800 */
[----:B------:R-:W-:-:S04]  /*1c0e0*/  IMAD.U32 R3, RZ, RZ, UR4 ;  /* 0x00000004ff037e24 */ /* 0x000fc8000f8e00ff */
[----:B-1----:R-:W-:-:S04]  /*1c0f0*/  IMAD R9, R9, R3, RZ ;  /* 0x0000000309097224 */ /* 0x002fc800078e02ff */
[----:B------:R-:W-:-:S05]  /*1c100*/  IMAD.IADD R4, R4, 0x1, R9 ;  /* 0x0000000104047824 */ /* 0x000fca00078e0209 */
[----:B------:R-:W-:-:S13]  /*1c110*/  ISETP.GT.AND P6, PT, R4, R5, PT ;  /* 0x000000050400720c */ /* 0x000fda0003fc4270 */
[----:B------:R-:W-:Y:S05]  /*1c120*/  @P6 BRA `(.L_x_10659) ;  /* 0x0000000000ac6947 */ /* 0x000fea0003800000 */
.L_x_10662:
        /* <DEDUP_REMOVED lines=37> */
.L_x_10814:
[----:B------:R-:W-:Y:S02]  /*1c380*/  ULDC UR4, c[0x0][0xd38] ;  /* 0x00034e0000047ab9 */ /* 0x000fe40000000800 */
[----:B------:R-:W-:-:S04]  /*1c390*/  IMAD.U32 R3, RZ, RZ, UR4 ;  /* 0x00000004ff037e24 */ /* 0x000fc8000f8e00ff */
[----:B-1----:R-:W-:-:S04]  /*1c3a0*/  IMAD R9, R9, R3, RZ ;  /* 0x0000000309097224 */ /* 0x002fc800078e02ff */
[----:B------:R-:W-:-:S05]  /*1c3b0*/  IMAD.IADD R4, R9, 0x1, R4 ;  /* 0x0000000109047824 */ /* 0x000fca00078e0204 */
[----:B------:R-:W-:-:S13]  /*1c3c0*/  ISETP.GT.AND P6, PT, R4, R5, PT ;  /* 0x000000050400720c */ /* 0x000fda0003fc4270 */
[----:B------:R-:W-:Y:S05]  /*1c3d0*/  @!P6 BRA `(.L_x_10662) ;  /* 0xfffffffc0054e947 */ /* 0x000fea000383ffff */
.L_x_10659:
        /* <DEDUP_REMOVED lines=9> */
.L_x_10819:
[----:B------:R-:W-:-:S13]  /*1c470*/  ISETP.NE.AND P0, PT, R4, RZ, PT ;  /* 0x000000ff0400720c */ /* 0x000fda0003f05270 */
[----:B------:R-:W-:Y:S05]  /*1c480*/  @!P0 BRA `(.L_x_10664) ;  /* 0x0000000000148947 */ /* 0x000fea0003800000 */
[----:B------:R-:W-:Y:S01]  /*1c490*/  UMOV UR4, 0xffffffff ;  /* 0xffffffff00047882 */ /* 0x000fe20000000000 */
[----:B------:R-:W-:Y:S02]  /*1c4a0*/  VIADD R12, R2, 0xffffffff ;  /* 0xffffffff020c7836 */ /* 0x000fe40000000000 */
[----:B------:R-:W-:Y:S05]  /*1c4b0*/  BRA.DIV UR4, `(.L_x_10665) ;  /* 0x0000004604907947 */ /* 0x000fea000b800000 */
[----:B0-----:R0:W4:Y:S02]  /*1c4c0*/  SHFL.IDX PT, R7, R7, R12, 0x1f ;  /* 0x00001f0c07077589 */ /* 0x00112400000e0000 */
.L_x_10822:
[----:B----4-:R-:W-:-:S07]  /*1c4d0*/  IMAD.MOV.U32 R8, RZ, RZ, R7 ;  /* 0x000000ffff087224 */ /* 0x010fce00078e0007 */
.L_x_10664:
[----:B0-----:R-:W4:Y:S01]  /*1c4e0*/  LDL.LU R7, [R1+0xc] ;  /* 0x00000c0001077983 */ /* 0x001f220000300800 */
        /* <DEDUP_REMOVED lines=14> */
[----:B----4-:R-:W-:Y:S01]  /*1c5d0*/  IMAD.MOV.U32 R10, RZ, RZ, R7 ;  /* 0x000000ffff0a7224 */ /* 0x010fe200078e0007 */
[----:B------:R-:W-:-:S03]  /*1c5e0*/  IABS R7, R0 ;  /* 0x0000000000077213 */ /* 0x000fc60000000000 */
[----:B------:R-:W-:Y:S02]  /*1c5f0*/  IMAD.IADD R10, R2, 0x1, R10 ;  /* 0x00000001020a7824 */ /* 0x000fe400078e020a */
[----:B------:R-:W-:-:S04]  /*1c600*/  IMAD.MOV R7, RZ, RZ, -R7 ;  /* 0x000000ffff077224 */ /* 0x000fc800078e0a07 */
        /* <DEDUP_REMOVED lines=45> */
.L_x_10660:
        /* <DEDUP_REMOVED lines=10> */
.L_x_10666:
[----:B01----:R-:W2:Y:S04]  /*1c980*/  LDL R2, [R1+0xc] ;  /* 0x00000c0001027983 */ /* 0x003ea80000100800 */
[----:B------:R-:W3:Y:S04]  /*1c990*/  LDL R3, [R1+0x8] ;  /* 0x0000080001037983 */ /* 0x000ee80000100800 */
[----:B------:R-:W4:Y:S04]  /*1c9a0*/  LDL R5, [R1+0x4] ;  /* 0x0000040001057983 */ /* 0x000f280000100800 */
[----:B------:R-:W4:Y:S01]  /*1c9b0*/  LDL R4, [R1] ;  /* 0x0000000001047983 */ /* 0x000f220000100800 */
        /* <DEDUP_REMOVED lines=12> */
.L_x_10657:
[----:B------:R-:W3:Y:S01]  /*1ca80*/  LDL R0, [R1+0xc] ;  /* 0x00000c0001007983 */ /* 0x000ee20000100800 */
[----:B------:R-:W-:Y:S02]  /*1ca90*/  ULDC UR4, c[0x0][0xd3c] ;  /* 0x00034f0000047ab9 */ /* 0x000fe40000000800 */
[----:B---3--:R-:W-:-:S13]  /*1caa0*/  ISETP.GE.AND P0, PT, R0, UR4, PT ;  /* 0x0000000400007c0c */ /* 0x008fda000bf06270 */
[----:B------:R-:W-:Y:S05]  /*1cab0*/  @!P0 BRA `(.L_x_10667) ;  /* 0xffffff8400d88947 */ /* 0x000fea000383ffff */
[----:B------:R-:W-:Y:S05]  /*1cac0*/  BSYNC B8 ;  /* 0x0000000000087941 */ /* 0x000fea0003800000 */
.L_x_10519:
[----:B--2---:R-:W2:Y:S01]  /*1cad0*/  LDL.LU R0, [R1+0x80] ;  /* 0x0000800001007983 */ /* 0x004ea20000300800 */
[----:B------:R-:W-:Y:S01]  /*1cae0*/  BSSY B0, `(.L_x_10668) ;  /* 0x000000b000007945 */ /* 0x000fe20003800000 */
[----:B-1----:R-:W1:Y:S01]  /*1caf0*/  S2R R5, SR_CgaCtaId ;  /* 0x0000000000057919 */ /* 0x002e620000008800 */
[----:B--2---:R-:W-:-:S05]  /*1cb00*/  VIADD R0, R0, 0x1 ;  /* 0x0000000100007836 */ /* 0x004fca0000000000 */
        /* <DEDUP_REMOVED lines=8> */
.L_x_10823:
[----:B------:R-:W-:Y:S05]  /*1cb90*/  BSYNC B0 ;  /* 0x0000000000007941 */ /* 0x000fea0003800000 */
.L_x_10668:
[----:B------:R-:W-:-:S03]  /*1cba0*/  UMOV UR4, 0xffffffff ;  /* 0xffffffff00047882 */ /* 0x000fc60000000000 */
[----:B------:R-:W-:Y:S05]  /*1cbb0*/  BRA.DIV UR4, `(.L_x_10670) ;  /* 0x00000042040c7947 */ /* 0x000fea000b800000 */
[----:B------:R-:W1:Y:S02]  /*1cbc0*/  S2R R2, SR_TID.X ;  /* 0x0000000000027919 */ /* 0x000e640000002100 */
[----:B-1----:R-:W-:-:S04]  /*1cbd0*/  SHF.R.U32.HI R2, RZ, 0x5, R2 ;  /* 0x00000005ff027819 */ /* 0x002fc80000011602 */
[----:B------:R-:W-:-:S05]  /*1cbe0*/  LOP3.LUT R2, R2, 0x3, RZ, 0xc0, !PT ;  /* 0x0000000302027812 */ /* 0x000fca00078ec0ff */
[----:B------:R1:W2:Y:S02]  /*1cbf0*/  SHFL.IDX PT, R14, R2, RZ, 0x1f ;  /* 0x00001fff020e7589 */ /* 0x0002a400000e0000 */
.L_x_10826:
[----:B--2---:R-:W-:-:S13]  /*1cc00*/  ISETP.NE.AND P0, PT, R14, RZ, PT ;  /* 0x000000ff0e00720c */ /* 0x004fda0003f05270 */
[----:B------:R-:W-:Y:S05]  /*1cc10*/  @P0 BRA `(.L_x_10363) ;  /* 0x0000000000940947 */ /* 0x000fea0003800000 */
[----:B------:R-:W-:-:S03]  /*1cc20*/  UMOV UR4, 0xffffffff ;  /* 0xffffffff00047882 */ /* 0x000fc60000000000 */
[----:B------:R-:W-:Y:S05]  /*1cc30*/  BRA.DIV UR4, `(.L_x_10671) ;  /* 0x0000004204207947 */ /* 0x000fea000b800000 */
[----:B------:R-:W-:-:S13]  /*1cc40*/  ELECT P6, URZ, PT ;  /* 0x00000000003f782f */ /* 0x000fda00038c0000 */
.L_x_10829:
        /* <DEDUP_REMOVED lines=8> */
.L_x_10672:
        /* <DEDUP_REMOVED lines=13> */
.L_x_10830:
[----:B------:R-:W1:Y:S02]  /*1cda0*/  SYNCS.PHASECHK.TRANS64.TRYWAIT P0, [R7+URZ], R2 ;  /* 0x00000002070075a7 */ /* 0x000e64000800017f */
[----:B-1----:R-:W-:Y:S05]  /*1cdb0*/  @!P0 BRA `(.L_x_10674) ;  /* 0x0000003c00f48947 */ /* 0x002fea0003800000 */
.L_x_10831:
[----:B------:R-:W-:Y:S05]  /*1cdc0*/  @!P2 BRA `(.L_x_10675) ;  /* 0x000000000004a947 */ /* 0x000fea0003800000 */
[----:B------:R-:W-:Y:S01]  /*1cdd0*/  BPT.TRAP 0x1 ;  /* 0x000000040000795c */ /* 0x000fe20000300000 */
.L_x_10675:
[----:B------:R-:W-:-:S04]  /*1cde0*/  VIADD R0, R0, 0x32460 ;  /* 0x0003246000007836 */ /* 0x000fc80000000000 */
[----:B------:R-:W-:-:S04]  /*1cdf0*/  IMAD R4, R19, 0x8, R0 ;  /* 0x0000000813047824 */ /* 0x000fc800078e0200 */
[----:B------:R-:W2:Y:S02]  /*1ce00*/  SYNCS.PHASECHK.TRANS64.TRYWAIT P0, [R4+URZ], R5 ;  /* 0x00000005040075a7 */ /* 0x000ea4000800017f */
[----:B--2---:R-:W-:Y:S05]  /*1ce10*/  @!P0 BRA `(.L_x_10676) ;  /* 0x0000003c00f08947 */ /* 0x004fea0003800000 */
.L_x_10832:
[----:B------:R-:W-:-:S07]  /*1ce20*/  IMAD R3, R3, 0x8, R0 ;  /* 0x0000000803037824 */ /* 0x000fce00078e0200 */
.L_x_10677:
[----:B---3--:R3:W4:Y:S02]  /*1ce30*/  SYNCS.PHASECHK.TRANS64.TRYWAIT P0, [R3+URZ], R2 ;  /* 0x00000002030075a7 */ /* 0x008724000800017f */
[----:B----4-:R-:W-:Y:S05]  /*1ce40*/  @!P0 NANOSLEEP.SYNCS 0x989680 ;  /* 0x009896800000895d */ /* 0x010fea0003900000 */
[----:B------:R-:W4:Y:S02]  /*1ce50*/  @!P0 SYNCS.PHASECHK.TRANS64 P0, [R3+URZ], R2 ;  /* 0x00000002030085a7 */ /* 0x000f24000800007f */
[----:B----4-:R-:W-:Y:S05]  /*1ce60*/  @!P0 BRA `(.L_x_10677) ;  /* 0xfffffffc00f08947 */ /* 0x010fea000383ffff */
.L_x_10363:
[----:B------:R-:W-:Y:S05]  /*1ce70*/  BSYNC B9 ;  /* 0x0000000000097941 */ /* 0x000fea0003800000 */
.L_x_10360:
[----:B------:R-:W-:Y:S05]  /*1ce80*/  EXIT ;  /* 0x000000000000794d */ /* 0x000fea0003800000 */
.L_x_10383:
[----:B0-----:R0:W1:Y:S02]  /*1ce90*/  SYNCS.PHASECHK.TRANS64.TRYWAIT P6, [R97+URZ+0x32490], R109 ;  /* 0x0324906d610075a7 */ /* 0x00106400080c017f */
[----:B-1----:R-:W-:Y:S05]  /*1cea0*/  @!P6 NANOSLEEP.SYNCS 0x989680 ;  /* 0x009896800000e95d */ /* 0x002fea0003900000 */
[----:B------:R-:W1:Y:S02]  /*1ceb0*/  @!P6 SYNCS.PHASECHK.TRANS64 P6, [R97+URZ+0x32490], R109 ;  /* 0x0324906d6100e5a7 */ /* 0x000e6400080c007f */
[----:B-1----:R-:W-:Y:S05]  /*1cec0*/  @!P6 BRA `(.L_x_10383) ;  /* 0xfffffffc00f0e947 */ /* 0x002fea000383ffff */
[----:B------:R-:W-:Y:S05]  /*1ced0*/  BRA `(.L_x_10678) ;  /* 0xfffffe6000e87947 */ /* 0x000fea000383ffff */
.L_x_10401:
[----:B0-----:R0:W1:Y:S02]  /*1cee0*/  SYNCS.PHASECHK.TRANS64.TRYWAIT P5, [R97+URZ+0x32490], R109 ;  /* 0x0324906d610075a7 */ /* 0x00106400080a017f */
[----:B-1----:R-:W-:Y:S05]  /*1cef0*/  @!P5 NANOSLEEP.SYNCS 0x989680 ;  /* 0x009896800000d95d */ /* 0x002fea0003900000 */
[----:B------:R-:W1:Y:S02]  /*1cf00*/  @!P5 SYNCS.PHASECHK.TRANS64 P5, [R97+URZ+0x32490], R109 ;  /* 0x0324906d6100d5a7 */ /* 0x000e6400080a007f */
[----:B-1----:R-:W-:Y:S05]  /*1cf10*/  @!P5 BRA `(.L_x_10401) ;  /* 0xfffffffc00f0d947 */ /* 0x002fea000383ffff */
[----:B------:R-:W-:Y:S05]  /*1cf20*/  BRA `(.L_x_10679) ;  /* 0xfffffe74008c7947 */ /* 0x000fea000383ffff */
.L_x_10410:
[----:B0-----:R0:W1:Y:S02]  /*1cf30*/  SYNCS.PHASECHK.TRANS64.TRYWAIT P4, [R97+URZ+0x32490], R109 ;  /* 0x0324906d610075a7 */ /* 0x001064000808017f */
[----:B-1----:R-:W-:Y:S05]  /*1cf40*/  @!P4 NANOSLEEP.SYNCS 0x989680 ;  /* 0x009896800000c95d */ /* 0x002fea0003900000 */
[----:B------:R-:W1:Y:S02]  /*1cf50*/  @!P4 SYNCS.PHASECHK.TRANS64 P4, [R97+URZ+0x32490], R109 ;  /* 0x0324906d6100c5a7 */ /* 0x000e64000808007f */
[----:B-1----:R-:W-:Y:S05]  /*1cf60*/  @!P4 BRA `(.L_x_10410) ;  /* 0xfffffffc00f0c947 */ /* 0x002fea000383ffff */
[----:B------:R-:W-:Y:S05]  /*1cf70*/  BRA `(.L_x_10680) ;  /* 0xfffffe8400d47947 */ /* 0x000fea000383ffff */
.L_x_10416:
[----:B--2---:R2:W3:Y:S02]  /*1cf80*/  SYNCS.PHASECHK.TRANS64.TRYWAIT P3, [R97+URZ+0x324b0], R109 ;  /* 0x0324b06d610075a7 */ /* 0x0044e4000806017f */
[----:B---3--:R-:W-:Y:S05]  /*1cf90*/  @!P3 NANOSLEEP.SYNCS 0x989680 ;  /* 0x009896800000b95d */ /* 0x008fea0003900000 */
[----:B------:R-:W3:Y:S02]  /*1cfa0*/  @!P3 SYNCS.PHASECHK.TRANS64 P3, [R97+URZ+0x324b0], R109 ;  /* 0x0324b06d6100b5a7 */ /* 0x000ee4000806007f */
[----:B---3--:R-:W-:Y:S05]  /*1cfb0*/  @!P3 BRA `(.L_x_10416) ;  /* 0xfffffffc00f0b947 */ /* 0x008fea000383ffff */
[----:B------:R-:W-:Y:S05]  /*1cfc0*/  BRA `(.L_x_10681) ;  /* 0xfffffe8800647947 */ /* 0x000fea000383ffff */
.L_x_10426:
[----:B------:R-:W-:Y:S01]  /*1cfd0*/  BSSY B0, `(.L_x_10682) ;  /* 0x0000007000007945 */ /* 0x000fe20003800000 */
[----:B------:R-:W-:Y:S02]  /*1cfe0*/  IMAD.MOV.U32 R12, RZ, RZ, RZ ;  /* 0x000000ffff0c7224 */ /* 0x000fe400078e00ff */
[----:B------:R-:W-:Y:S02]  /*1cff0*/  IMAD.MOV.U32 R11, RZ, RZ, 0x1f ;  /* 0x0000001fff0b7424 */ /* 0x000fe400078e00ff */
[----:B------:R-:W-:-:S07]  /*1d000*/  IMAD.MOV.U32 R15, RZ, RZ, -0x1 ;  /* 0xffffffffff0f7424 */ /* 0x000fce00078e00ff */
[----:B-----5:R-:W-:Y:S05]  /*1d010*/  WARPSYNC.COLLECTIVE R15, `(.L_x_10683) ;  /* 0x000000000f087348 */ /* 0x020fea0003c00000 */
[----:B------:R0:W1:Y:S02]  /*1d020*/  SHFL.IDX P6, R14, R13, R12, R11 ;  /* 0x0000000c0d0e7389 */ /* 0x00006400000c000b */
[----:B01---5:R-:W-:Y:S01]  /*1d030*/  ENDCOLLECTIVE ;  /* 0x000000000000791b */ /* 0x023fe20003800000 */
.L_x_10683:
[----:B------:R-:W-:Y:S05]  /*1d040*/  BSYNC B0 ;  /* 0x0000000000007941 */ /* 0x000fea0003800000 */
.L_x_10682:
[----:B------:R-:W-:Y:S05]  /*1d050*/  BRA `(.L_x_10684) ;  /* 0xfffffe9400ac7947 */ /* 0x000fea000383ffff */
.L_x_10438:
        /* <DEDUP_REMOVED lines=8> */
.L_x_10686:
[----:B------:R-:W-:Y:S05]  /*1d0e0*/  BSYNC B1 ;  /* 0x0000000000017941 */ /* 0x000fea0003800000 */
.L_x_10685:
        /* <DEDUP_REMOVED lines=8> */
.L_x_10687:
[----:B------:R-:W-:Y:S02]  /*1d170*/  IMAD.MOV.U32 R13, RZ, RZ, R24 ;  /* 0x000000ffff0d7224 */ /* 0x000fe400078e0018 */
[----:B------:R-:W-:-:S07]  /*1d180*/  IMAD.MOV.U32 R21, RZ, RZ, R14 ;  /* 0x000000ffff157224 */ /* 0x000fce00078e000e */
[----:B------:R-:W-:Y:S05]  /*1d190*/  WARPSYNC.COLLECTIVE R15, `(.L_x_10688) ;  /* 0x000000000f087348 */ /* 0x000fea0003c00000 */
[----:B------:R0:W1:Y:S02]  /*1d1a0*/  SHFL.IDX P6, R14, R13, R12, R11 ;  /* 0x0000000c0d0e7389 */ /* 0x00006400000c000b */
[----:B01----:R-:W-:Y:S01]  /*1d1b0*/  ENDCOLLECTIVE ;  /* 0x000000000000791b */ /* 0x003fe20003800000 */
.L_x_10688:
[----:B------:R-:W-:Y:S02]  /*1d1c0*/  IMAD.MOV.U32 R13, RZ, RZ, R27 ;  /* 0x000000ffff0d7224 */ /* 0x000fe400078e001b */
[----:B------:R-:W-:-:S07]  /*1d1d0*/  IMAD.MOV.U32 R24, RZ, RZ, R14 ;  /* 0x000000ffff187224 */ /* 0x000fce00078e000e */
[----:B------:R-:W-:Y:S05]  /*1d1e0*/  WARPSYNC.COLLECTIVE R15, `(.L_x_10689) ;  /* 0x000000000f087348 */ /* 0x000fea0003c00000 */
[----:B------:R0:W1:Y:S02]  /*1d1f0*/  SHFL.IDX P6, R14, R13, R12, R11 ;  /* 0x0000000c0d0e7389 */ /* 0x00006400000c000b */
[----:B01----:R-:W-:Y:S01]  /*1d200*/  ENDCOLLECTIVE ;  /* 0x000000000000791b */ /* 0x003fe20003800000 */
.L_x_10689:
[----:B------:R-:W-:Y:S01]  /*1d210*/  IMAD.MOV.U32 R27, RZ, RZ, R14 ;  /* 0x000000ffff1b7224 */ /* 0x000fe200078e000e */
[----:B------:R-:W-:Y:S06]  /*1d220*/  BRA `(.L_x_10690) ;  /* 0xfffffe9800c07947 */ /* 0x000fec000383ffff */
.L_x_10442:
[----:B0-----:R0:W1:Y:S02]  /*1d230*/  SYNCS.PHASECHK.TRANS64.TRYWAIT P0, [R18+URZ+0x32400], R29 ;  /* 0x0324001d120075a7 */ /* 0x001064000800017f */
[----:B-1----:R-:W-:Y:S05]  /*1d240*/  @!P0 NANOSLEEP.SYNCS 0x989680 ;  /* 0x009896800000895d */ /* 0x002fea0003900000 */
[----:B------:R-:W1:Y:S02]  /*1d250*/  @!P0 SYNCS.PHASECHK.TRANS64 P0, [R18+URZ+0x32400], R29 ;  /* 0x0324001d120085a7 */ /* 0x000e64000800007f */
[----:B-1----:R-:W-:Y:S05]  /*1d260*/  @!P0 BRA `(.L_x_10442) ;  /* 0xfffffffc00f08947 */ /* 0x002fea000383ffff */
[----:B------:R-:W-:Y:S05]  /*1d270*/  BRA `(.L_x_10691) ;  /* 0xfffffe9c00d07947 */ /* 0x000fea000383ffff */
.L_x_10450:
        /* <DEDUP_REMOVED lines=8> */
.L_x_10693:
[----:B------:R-:W-:Y:S05]  /*1d300*/  BSYNC B1 ;  /* 0x0000000000017941 */ /* 0x000fea0003800000 */
.L_x_10692:
        /* <DEDUP_REMOVED lines=8> */
.L_x_10694:
[----:B------:R-:W-:Y:S02]  /*1d390*/  IMAD.MOV.U32 R13, RZ, RZ, R24 ;  /* 0x000000ffff0d7224 */ /* 0x000fe400078e0018 */
[----:B------:R-:W-:-:S07]  /*1d3a0*/  IMAD.MOV.U32 R20, RZ, RZ, R14 ;  /* 0x000000ffff147224 */ /* 0x000fce00078e000e */
[----:B------:R-:W-:Y:S05]  /*1d3b0*/  WARPSYNC.COLLECTIVE R15, `(.L_x_10695) ;  /* 0x000000000f087348 */ /* 0x000fea0003c00000 */
[----:B------:R0:W1:Y:S02]  /*1d3c0*/  SHFL.IDX P6, R14, R13, R12, R11 ;  /* 0x0000000c0d0e7389 */ /* 0x00006400000c000b */
[----:B01----:R-:W-:Y:S01]  /*1d3d0*/  ENDCOLLECTIVE ;  /* 0x000000000000791b */ /* 0x003fe20003800000 */
.L_x_10695:
[----:B------:R-:W-:Y:S02]  /*1d3e0*/  IMAD.MOV.U32 R13, RZ, RZ, R27 ;  /* 0x000000ffff0d7224 */ /* 0x000fe400078e001b */
[----:B------:R-:W-:-:S07]  /*1d3f0*/  IMAD.MOV.U32 R21, RZ, RZ, R14 ;  /* 0x000000ffff157224 */ /* 0x000fce00078e000e */
[----:B------:R-:W-:Y:S05]  /*1d400*/  WARPSYNC.COLLECTIVE R15, `(.L_x_10696) ;  /* 0x000000000f087348 */ /* 0x000fea0003c00000 */
[----:B------:R0:W1:Y:S02]  /*1d410*/  SHFL.IDX P6, R14, R13, R12, R11 ;  /* 0x0000000c0d0e7389 */ /* 0x00006400000c000b */
[----:B01----:R-:W-:Y:S01]  /*1d420*/  ENDCOLLECTIVE ;  /* 0x000000000000791b */ /* 0x003fe20003800000 */
.L_x_10696:
[----:B------:R-:W-:Y:S05]  /*1d430*/  BRA `(.L_x_10697) ;  /* 0xfffffea8003c7947 */ /* 0x000fea000383ffff */
.L_x_10454:
[----:B0-----:R0:W1:Y:S02]  /*1d440*/  SYNCS.PHASECHK.TRANS64.TRYWAIT P1, [R18+URZ+0x32400], R29 ;  /* 0x0324001d120075a7 */ /* 0x001064000802017f */
[----:B-1----:R-:W-:Y:S05]  /*1d450*/  @!P1 NANOSLEEP.SYNCS 0x989680 ;  /* 0x009896800000995d */ /* 0x002fea0003900000 */
[----:B------:R-:W1:Y:S02]  /*1d460*/  @!P1 SYNCS.PHASECHK.TRANS64 P1, [R18+URZ+0x32400], R29 ;  /* 0x0324001d120095a7 */ /* 0x000e64000802007f */
[----:B-1----:R-:W-:Y:S05]  /*1d470*/  @!P1 BRA `(.L_x_10454) ;  /* 0xfffffffc00f09947 */ /* 0x002fea000383ffff */
[----:B------:R-:W-:Y:S05]  /*1d480*/  BRA `(.L_x_10698) ;  /* 0xfffffeac00187947 */ /* 0x000fea000383ffff */
.L_x_10460:
[----:B--2---:R2:W3:Y:S02]  /*1d490*/  SYNCS.PHASECHK.TRANS64.TRYWAIT P1, [R0+URZ+0x32430], R11 ;  /* 0x0324300b000075a7 */ /* 0x0044e4000802017f */
[----:B---3--:R-:W-:Y:S05]  /*1d4a0*/  @!P1 NANOSLEEP.SYNCS 0x989680 ;  /* 0x009896800000995d */ /* 0x008fea0003900000 */
[----:B------:R-:W3:Y:S02]  /*1d4b0*/  @!P1 SYNCS.PHASECHK.TRANS64 P1, [R0+URZ+0x32430], R11 ;  /* 0x0324300b000095a7 */ /* 0x000ee4000802007f */
[----:B---3--:R-:W-:Y:S05]  /*1d4c0*/  @!P1 BRA `(.L_x_10460) ;  /* 0xfffffffc00f09947 */ /* 0x008fea000383ffff */
[----:B------:R-:W-:Y:S05]  /*1d4d0*/  BRA `(.L_x_10459) ;  /* 0xfffffeb8004c7947 */ /* 0x000fea000383ffff */
.L_x_10462:
[----:B0-----:R0:W3:Y:S02]  /*1d4e0*/  SYNCS.PHASECHK.TRANS64.TRYWAIT P1, [R18+URZ+0x32410], R3 ;  /* 0x03241003120075a7 */ /* 0x0010e4000802017f */
[----:B---3--:R-:W-:Y:S05]  /*1d4f0*/  @!P1 NANOSLEEP.SYNCS 0x989680 ;  /* 0x009896800000995d */ /* 0x008fea0003900000 */
[----:B------:R-:W3:Y:S02]  /*1d500*/  @!P1 SYNCS.PHASECHK.TRANS64 P1, [R18+URZ+0x32410], R3 ;  /* 0x03241003120095a7 */ /* 0x000ee4000802007f */
[----:B---3--:R-:W-:Y:S05]  /*1d510*/  @!P1 BRA `(.L_x_10462) ;  /* 0xfffffffc00f09947 */ /* 0x008fea000383ffff */
[----:B------:R-:W-:Y:S05]  /*1d520*/  BRA `(.L_x_10699) ;  /* 0xfffffeb800f47947 */ /* 0x000fea000383ffff */
.L_x_10467:
[----:B0-----:R0:W4:Y:S02]  /*1d530*/  SYNCS.PHASECHK.TRANS64.TRYWAIT P2, [R0+URZ+0x32450], R11 ;  /* 0x0324500b000075a7 */ /* 0x001124000804017f */
[----:B----4-:R-:W-:Y:S05]  /*1d540*/  @!P2 NANOSLEEP.SYNCS 0x989680 ;  /* 0x009896800000a95d */ /* 0x010fea0003900000 */
[----:B------:R-:W4:Y:S02]  /*1d550*/  @!P2 SYNCS.PHASECHK.TRANS64 P2, [R0+URZ+0x32450], R11 ;  /* 0x0324500b0000a5a7 */ /* 0x000f24000804007f */
[----:B----4-:R-:W-:Y:S05]  /*1d560*/  @!P2 BRA `(.L_x_10467) ;  /* 0xfffffffc00f0a947 */ /* 0x010fea000383ffff */
[----:B------:R-:W-:Y:S05]  /*1d570*/  BRA `(.L_x_10466) ;  /* 0xfffffebc00147947 */ /* 0x000fea000383ffff */
.L_x_10472:
[----:B-1----:R1:W2:Y:S02]  /*1d580*/  SYNCS.PHASECHK.TRANS64.TRYWAIT P3, [R3+URZ+0x32430], R10 ;  /* 0x0324300a030075a7 */ /* 0x0022a4000806017f */
[----:B--2---:R-:W-:Y:S05]  /*1d590*/  @!P3 NANOSLEEP.SYNCS 0x989680 ;  /* 0x009896800000b95d */ /* 0x004fea0003900000 */
[----:B------:R-:W2:Y:S02]  /*1d5a0*/  @!P3 SYNCS.PHASECHK.TRANS64 P3, [R3+URZ+0x32430], R10 ;  /* 0x0324300a0300b5a7 */ /* 0x000ea4000806007f */
[----:B--2---:R-:W-:Y:S05]  /*1d5b0*/  @!P3 BRA `(.L_x_10472) ;  /* 0xfffffffc00f0b947 */ /* 0x004fea000383ffff */
[----:B------:R-:W-:Y:S05]  /*1d5c0*/  BRA `(.L_x_10471) ;  /* 0xfffffee400c07947 */ /* 0x000fea000383ffff */
.L_x_10477:
[----:B---3--:R3:W4:Y:S02]  /*1d5d0*/  SYNCS.PHASECHK.TRANS64.TRYWAIT P3, [R3+URZ+0x32450], R10 ;  /* 0x0324500a030075a7 */ /* 0x008724000806017f */
[----:B----4-:R-:W-:Y:S05]  /*1d5e0*/  @!P3 NANOSLEEP.SYNCS 0x989680 ;  /* 0x009896800000b95d */ /* 0x010fea0003900000 */
[----:B------:R-:W4:Y:S02]  /*1d5f0*/  @!P3 SYNCS.PHASECHK.TRANS64 P3, [R3+URZ+0x32450], R10 ;  /* 0x0324500a0300b5a7 */ /* 0x000f24000806007f */
[----:B----4-:R-:W-:Y:S05]  /*1d600*/  @!P3 BRA `(.L_x_10477) ;  /* 0xfffffffc00f0b947 */ /* 0x010fea000383ffff */
[----:B------:R-:W-:Y:S05]  /*1d610*/  BRA `(.L_x_10476) ;  /* 0xfffffee8005c7947 */ /* 0x000fea000383ffff */
.L_x_10483:
[----:B------:R-:W-:Y:S02]  /*1d620*/  IMAD.MOV.U32 R13, RZ, RZ, R21 ;  /* 0x000000ffff0d7224 */ /* 0x000fe400078e0015 */
[----:B------:R-:W-:Y:S02]  /*1d630*/  IMAD.MOV.U32 R12, RZ, RZ, RZ ;  /* 0x000000ffff0c7224 */ /* 0x000fe400078e00ff */
[----:B------:R-:W-:Y:S02]  /*1d640*/  IMAD.MOV.U32 R11, RZ, RZ, 0x181f ;  /* 0x0000181fff0b7424 */ /* 0x000fe400078e00ff */
[----:B------:R-:W-:-:S07]  /*1d650*/  IMAD.MOV.U32 R15, RZ, RZ, -0x1 ;  /* 0xffffffffff0f7424 */ /* 0x000fce00078e00ff */
[----:B-----5:R-:W-:Y:S05]  /*1d660*/  WARPSYNC.COLLECTIVE R15, `(.L_x_10700) ;  /* 0x000000000f087348 */ /* 0x020fea0003c00000 */
[----:B------:R0:W1:Y:S02]  /*1d670*/  SHFL.IDX P6, R14, R13, R12, R11 ;  /* 0x0000000c0d0e7389 */ /* 0x00006400000c000b */
[----:B01---5:R-:W-:Y:S01]  /*1d680*/  ENDCOLLECTIVE ;  /* 0x000000000000791b */ /* 0x023fe20003800000 */
.L_x_10700:
[----:B------:R-:W-:Y:S02]  /*1d690*/  IMAD.MOV.U32 R13, RZ, RZ, R3 ;  /* 0x000000ffff0d7224 */ /* 0x000fe400078e0003 */
[----:B------:R-:W-:-:S07]  /*1d6a0*/  IMAD.MOV.U32 R20, RZ, RZ, R14 ;  /* 0x000000ffff147224 */ /* 0x000fce00078e000e */
[----:B------:R-:W-:Y:S05]  /*1d6b0*/  WARPSYNC.COLLECTIVE R15, `(.L_x_10701) ;  /* 0x000000000f087348 */ /* 0x000fea0003c00000 */
[----:B------:R0:W1:Y:S02]  /*1d6c0*/  SHFL.IDX P6, R14, R13, R12, R11 ;  /* 0x0000000c0d0e7389 */ /* 0x00006400000c000b */
[----:B01----:R-:W-:Y:S01]  /*1d6d0*/  ENDCOLLECTIVE ;  /* 0x000000000000791b */ /* 0x003fe20003800000 */
.L_x_10701:
[----:B------:R-:W-:Y:S05]  /*1d6e0*/  BRA `(.L_x_10702) ;  /* 0xffffff38001c7947 */ /* 0x000fea000383ffff */
.L_x_10486:
        /* <DEDUP_REMOVED lines=8> */
.L_x_10704:
[----:B------:R-:W-:Y:S05]  /*1d770*/  BSYNC B1 ;  /* 0x0000000000017941 */ /* 0x000fea0003800000 */
.L_x_10703:
        /* <DEDUP_REMOVED lines=8> */
.L_x_10705:
[----:B------:R-:W-:Y:S05]  /*1d800*/  BRA `(.L_x_10706) ;  /* 0xffffff3800587947 */ /* 0x000fea000383ffff */
.L_x_10489:
        /* <DEDUP_REMOVED lines=8> */
.L_x_10708:
[----:B------:R-:W-:Y:S05]  /*1d890*/  BSYNC B1 ;  /* 0x0000000000017941 */ /* 0x000fea0003800000 */
.L_x_10707:
        /* <DEDUP_REMOVED lines=8> */
.L_x_10709:
[----:B------:R-:W-:Y:S05]  /*1d920*/  BRA `(.L_x_10710) ;  /* 0xffffff3800847947 */ /* 0x000fea000383ffff */
.L_x_10492:
        /* <DEDUP_REMOVED lines=8> */
.L_x_10712:
[----:B------:R-:W-:Y:S05]  /*1d9b0*/  BSYNC B1 ;  /* 0x0000000000017941 */ /* 0x000fea0003800000 */
.L_x_10711:
        /* <DEDUP_REMOVED lines=8> */
.L_x_10713:
[----:B------:R-:W-:Y:S05]  /*1da40*/  BRA `(.L_x_10714) ;  /* 0xffffff3800b07947 */ /* 0x000fea000383ffff */
.L_x_10494:
[----:B------:R-:W-:Y:S02]  /*1da50*/  IMAD.MOV.U32 R13, RZ, RZ, R8 ;  /* 0x000000ffff0d7224 */ /* 0x000fe400078e0008 */
[----:B------:R-:W-:Y:S02]  /*1da60*/  IMAD.MOV.U32 R12, RZ, RZ, RZ ;  /* 0x000000ffff0c7224 */ /* 0x000fe400078e00ff */
[----:B------:R-:W-:Y:S02]  /*1da70*/  IMAD.MOV.U32 R11, RZ, RZ, 0x1c1f ;  /* 0x00001c1fff0b7424 */ /* 0x000fe400078e00ff */
[----:B------:R-:W-:-:S07]  /*1da80*/  IMAD.MOV.U32 R15, RZ, RZ, -0x1 ;  /* 0xffffffffff0f7424 */ /* 0x000fce00078e00ff */
[----:B------:R-:W-:Y:S05]  /*1da90*/  WARPSYNC.COLLECTIVE R15, `(.L_x_10715) ;  /* 0x000000000f087348 */ /* 0x000fea0003c00000 */
[----:B------:R0:W1:Y:S02]  /*1daa0*/  SHFL.IDX P6, R14, R13, R12, R11 ;  /* 0x0000000c0d0e7389 */ /* 0x00006400000c000b */
[----:B01----:R-:W-:Y:S01]  /*1dab0*/  ENDCOLLECTIVE ;  /* 0x000000000000791b */ /* 0x003fe20003800000 */
.L_x_10715:
[----:B------:R-:W-:Y:S02]  /*1dac0*/  IMAD.MOV.U32 R13, RZ, RZ, R3 ;  /* 0x000000ffff0d7224 */ /* 0x000fe400078e0003 */
[----:B------:R-:W-:-:S07]  /*1dad0*/  IMAD.MOV.U32 R25, RZ, RZ, R14 ;  /* 0x000000ffff197224 */ /* 0x000fce00078e000e */
[----:B------:R-:W-:Y:S05]  /*1dae0*/  WARPSYNC.COLLECTIVE R15, `(.L_x_10716) ;  /* 0x000000000f087348 */ /* 0x000fea0003c00000 */
[----:B------:R0:W1:Y:S02]  /*1daf0*/  SHFL.IDX P6, R14, R13, R12, R11 ;  /* 0x0000000c0d0e7389 */ /* 0x00006400000c000b */
[----:B01----:R-:W-:Y:S01]  /*1db00*/  ENDCOLLECTIVE ;  /* 0x000000000000791b */ /* 0x003fe20003800000 */
.L_x_10716:
[----:B------:R-:W-:Y:S01]  /*1db10*/  IMAD.MOV.U32 R12, RZ, RZ, R14 ;  /* 0x000000ffff0c7224 */ /* 0x000fe200078e000e */
[----:B------:R-:W-:Y:S06]  /*1db20*/  BRA `(.L_x_10717) ;  /* 0xffffff3c00947947 */ /* 0x000fec000383ffff */
.L_x_10497:
[----:B------:R-:W-:Y:S01]  /*1db30*/  BSSY B1, `(.L_x_10718) ;  /* 0x0000008000017945 */ /* 0x000fe20003800000 */
[----:B---3--:R-:W-:Y:S02]  /*1db40*/  IMAD.MOV.U32 R13, RZ, RZ, R8 ;  /* 0x000000ffff0d7224 */ /* 0x008fe400078e0008 */
[----:B--2---:R-:W-:Y:S02]  /*1db50*/  IMAD.MOV.U32 R12, RZ, RZ, 0x1 ;  /* 0x00000001ff0c7424 */ /* 0x004fe400078e00ff */
[----:B------:R-:W-:Y:S02]  /*1db60*/  IMAD.MOV.U32 R11, RZ, RZ, 0x1c1f ;  /* 0x00001c1fff0b7424 */ /* 0x000fe400078e00ff */
[----:B------:R-:W-:-:S07]  /*1db70*/  IMAD.MOV.U32 R15, RZ, RZ, -0x1 ;  /* 0xffffffffff0f7424 */ /* 0x000fce00078e00ff */
[----:B01----:R-:W-:Y:S05]  /*1db80*/  WARPSYNC.COLLECTIVE R15, `(.L_x_10719) ;  /* 0x000000000f087348 */ /* 0x003fea0003c00000 */
[----:B------:R2:W3:Y:S02]  /*1db90*/  SHFL.IDX P6, R14, R13, R12, R11 ;  /* 0x0000000c0d0e7389 */ /* 0x0004e400000c000b */
[----:B0123--:R-:W-:Y:S01]  /*1dba0*/  ENDCOLLECTIVE ;  /* 0x000000000000791b */ /* 0x00ffe20003800000 */
.L_x_10719:
[----:B------:R-:W-:Y:S05]  /*1dbb0*/  BSYNC B1 ;  /* 0x0000000000017941 */ /* 0x000fea0003800000 */
.L_x_10718:
        /* <DEDUP_REMOVED lines=8> */
.L_x_10720:
[----:B------:R-:W-:Y:S01]  /*1dc40*/  IMAD.MOV.U32 R3, RZ, RZ, R14 ;  /* 0x000000ffff037224 */ /* 0x000fe200078e000e */
[----:B------:R-:W-:Y:S06]  /*1dc50*/  BRA `(.L_x_10721) ;  /* 0xffffff4800ac7947 */ /* 0x000fec000383ffff */
.L_x_10501:
[----:B------:R-:W-:Y:S02]  /*1dc60*/  IMAD.MOV.U32 R13, RZ, RZ, R4 ;  /* 0x000000ffff0d7224 */ /* 0x000fe400078e0004 */
[----:B------:R-:W-:Y:S02]  /*1dc70*/  IMAD.MOV.U32 R12, RZ, RZ, RZ ;  /* 0x000000ffff0c7224 */ /* 0x000fe400078e00ff */
[----:B------:R-:W-:Y:S02]  /*1dc80*/  IMAD.MOV.U32 R11, RZ, RZ, 0x181f ;  /* 0x0000181fff0b7424 */ /* 0x000fe400078e00ff */
[----:B------:R-:W-:-:S07]  /*1dc90*/  IMAD.MOV.U32 R15, RZ, RZ, -0x1 ;  /* 0xffffffffff0f7424 */ /* 0x000fce00078e00ff */
[----:B01----:R-:W-:Y:S05]  /*1dca0*/  WARPSYNC.COLLECTIVE R15, `(.L_x_10722) ;  /* 0x000000000f087348 */ /* 0x003fea0003c00000 */
[----:B------:R2:W3:Y:S02]  /*1dcb0*/  SHFL.IDX P6, R14, R13, R12, R11 ;  /* 0x0000000c0d0e7389 */ /* 0x0004e400000c000b */
[----:B0123--:R-:W-:Y:S01]  /*1dcc0*/  ENDCOLLECTIVE ;  /* 0x000000000000791b */ /* 0x00ffe20003800000 */
.L_x_10722:
[----:B------:R-:W-:Y:S02]  /*1dcd0*/  IMAD.MOV.U32 R13, RZ, RZ, R3 ;  /* 0x000000ffff0d7224 */ /* 0x000fe400078e0003 */
[----:B------:R-:W-:-:S07]  /*1dce0*/  IMAD.MOV.U32 R0, RZ, RZ, R14 ;  /* 0x000000ffff007224 */ /* 0x000fce00078e000e */
[----:B------:R-:W-:Y:S05]  /*1dcf0*/  WARPSYNC.COLLECTIVE R15, `(.L_x_10723) ;  /* 0x000000000f087348 */ /* 0x000fea0003c00000 */
[----:B------:R0:W1:Y:S02]  /*1dd00*/  SHFL.IDX P6, R14, R13, R12, R11 ;  /* 0x0000000c0d0e7389 */ /* 0x00006400000c000b */
[----:B01----:R-:W-:Y:S01]  /*1dd10*/  ENDCOLLECTIVE ;  /* 0x000000000000791b */ /* 0x003fe20003800000 */
.L_x_10723:
[----:B------:R-:W-:Y:S05]  /*1dd20*/  BRA `(.L_x_10724) ;  /* 0xffffff5c00e47947 */ /* 0x000fea000383ffff */
.L_x_10504:
        /* <DEDUP_REMOVED lines=8> */
.L_x_10726:
[----:B------:R-:W-:Y:S05]  /*1ddb0*/  BSYNC B1 ;  /* 0x0000000000017941 */ /* 0x000fea0003800000 */
.L_x_10725:
        /* <DEDUP_REMOVED lines=8> */
.L_x_10727:
[----:B------:R-:W-:Y:S05]  /*1de40*/  BRA `(.L_x_10728) ;  /* 0xffffff6000147947 */ /* 0x000fea000383ffff */
.L_x_10507:
        /* <DEDUP_REMOVED lines=8> */
.L_x_10730:
[----:B------:R-:W-:Y:S05]  /*1ded0*/  BSYNC B1 ;  /* 0x0000000000017941 */ /* 0x000fea0003800000 */
.L_x_10729:
        /* <DEDUP_REMOVED lines=8> */
.L_x_10731:
[----:B------:R-:W-:Y:S05]  /*1df60*/  BRA `(.L_x_10732) ;  /* 0xffffff6000407947 */ /* 0x000fea000383ffff */
.L_x_10510:
        /* <DEDUP_REMOVED lines=8> */
.L_x_10734:
[----:B------:R-:W-:Y:S05]  /*1dff0*/  BSYNC B1 ;  /* 0x0000000000017941 */ /* 0x000fea0003800000 */
.L_x_10733:
        /* <DEDUP_REMOVED lines=8> */
.L_x_10735:
[----:B------:R-:W-:Y:S05]  /*1e080*/  BRA `(.L_x_10736) ;  /* 0xffffff60006c7947 */ /* 0x000fea000383ffff */
.L_x_10527:
        /* <DEDUP_REMOVED lines=11> */
.L_x_10738:
[----:B------:R-:W-:Y:S05]  /*1e140*/  BSYNC B1 ;  /* 0x0000000000017941 */ /* 0x000fea0003800000 */
.L_x_10737:
[----:B------:R-:W-:Y:S05]  /*1e150*/  BRA `(.L_x_10739) ;  /* 0xffffff7800a47947 */ /* 0x000fea000383ffff */
.L_x_10529:
[----:B------:R-:W-:Y:S01]  /*1e160*/  BSSY B1, `(.L_x_10740) ;  /* 0x0000006000017945 */ /* 0x000fe20003800000 */
[----:B------:R-:W-:-:S07]  /*1e170*/  IMAD.MOV.U32 R15, RZ, RZ, -0x1 ;  /* 0xffffffffff0f7424 */ /* 0x000fce00078e00ff */
[----:B0-----:R-:W-:Y:S05]  /*1e180*/  WARPSYNC.COLLECTIVE R15, `(.L_x_10741) ;  /* 0x000000000f0c7348 */ /* 0x001fea0003c00000 */
[----:B------:R-:W-:Y:S02]  /*1e190*/  ELECT P6, UR62, PT ;  /* 0x00000000003e782f */ /* 0x000fe400038c0000 */
[----:B------:R-:W-:Y:S01]  /*1e1a0*/  MOV R14, UR62 ;  /* 0x0000003e000e7c02 */ /* 0x000fe20008000f00 */
[----:B0-----:R-:W-:Y:S10]  /*1e1b0*/  ENDCOLLECTIVE ;  /* 0x000000000000791b */ /* 0x001ff40003800000 */
.L_x_10741:
[----:B------:R-:W-:Y:S05]  /*1e1c0*/  BSYNC B1 ;  /* 0x0000000000017941 */ /* 0x000fea0003800000 */
.L_x_10740:
[----:B------:R-:W-:Y:S05]  /*1e1d0*/  BRA `(.L_x_10528) ;  /* 0xffffff78009c7947 */ /* 0x000fea000383ffff */
.L_x_10531:
[----:B0-----:R0:W1:Y:S02]  /*1e1e0*/  SYNCS.PHASECHK.TRANS64.TRYWAIT P0, [R18+URZ+0x32420], R3 ;  /* 0x03242003120075a7 */ /* 0x001064000800017f */
[----:B-1----:R-:W-:Y:S05]  /*1e1f0*/  @!P0 NANOSLEEP.SYNCS 0x989680 ;  /* 0x009896800000895d */ /* 0x002fea0003900000 */
[----:B------:R-:W1:Y:S02]  /*1e200*/  @!P0 SYNCS.PHASECHK.TRANS64 P0, [R18+URZ+0x32420], R3 ;  /* 0x03242003120085a7 */ /* 0x000e64000800007f */
[----:B-1----:R-:W-:Y:S05]  /*1e210*/  @!P0 BRA `(.L_x_10531) ;  /* 0xfffffffc00f08947 */ /* 0x002fea000383ffff */
[----:B------:R-:W-:Y:S05]  /*1e220*/  BRA `(.L_x_10742) ;  /* 0xffffff7800ac7947 */ /* 0x000fea000383ffff */
.L_x_10535:
[----:B0-----:R0:W1:Y:S02]  /*1e230*/  SYNCS.PHASECHK.TRANS64.TRYWAIT P0, [R3+URZ+0x324a0], R8 ;  /* 0x0324a008030075a7 */ /* 0x001064000800017f */
[----:B-1----:R-:W-:Y:S05]  /*1e240*/  @!P0 NANOSLEEP.SYNCS 0x989680 ;  /* 0x009896800000895d */ /* 0x002fea0003900000 */
[----:B------:R-:W1:Y:S02]  /*1e250*/  @!P0 SYNCS.PHASECHK.TRANS64 P0, [R3+URZ+0x324a0], R8 ;  /* 0x0324a008030085a7 */ /* 0x000e64000800007f */
[----:B-1----:R-:W-:Y:S05]  /*1e260*/  @!P0 BRA `(.L_x_10535) ;  /* 0xfffffffc00f08947 */ /* 0x002fea000383ffff */
[----:B------:R-:W-:Y:S05]  /*1e270*/  BRA `(.L_x_10743) ;  /* 0xffffff7800cc7947 */ /* 0x000fea000383ffff */
.L_x_10540:
[----:B-1----:R1:W2:Y:S02]  /*1e280*/  SYNCS.PHASECHK.TRANS64.TRYWAIT P0, [R3+URZ+0x324c0], R8 ;  /* 0x0324c008030075a7 */ /* 0x0022a4000800017f */
[----:B--2---:R-:W-:Y:S05]  /*1e290*/  @!P0 NANOSLEEP.SYNCS 0x989680 ;  /* 0x009896800000895d */ /* 0x004fea0003900000 */
[----:B------:R-:W2:Y:S02]  /*1e2a0*/  @!P0 SYNCS.PHASECHK.TRANS64 P0, [R3+URZ+0x324c0], R8 ;  /* 0x0324c008030085a7 */ /* 0x000ea4000800007f */
[----:B--2---:R-:W-:Y:S05]  /*1e2b0*/  @!P0 BRA `(.L_x_10540) ;  /* 0xfffffffc00f08947 */ /* 0x004fea000383ffff */
[----:B------:R-:W-:Y:S05]  /*1e2c0*/  BRA `(.L_x_10744) ;  /* 0xffffff7c004c7947 */ /* 0x000fea000383ffff */
.L_x_10550:
[----:B0-----:R0:W1:Y:S02]  /*1e2d0*/  SYNCS.PHASECHK.TRANS64.TRYWAIT P2, [R4+URZ+0x324a0], R5 ;  /* 0x0324a005040075a7 */ /* 0x001064000804017f */
[----:B-1----:R-:W-:Y:S05]  /*1e2e0*/  @!P2 NANOSLEEP.SYNCS 0x989680 ;  /* 0x009896800000a95d */ /* 0x002fea0003900000 */
[----:B------:R-:W1:Y:S02]  /*1e2f0*/  @!P2 SYNCS.PHASECHK.TRANS64 P2, [R4+URZ+0x324a0], R5 ;  /* 0x0324a0050400a5a7 */ /* 0x000e64000804007f */
[----:B-1----:R-:W-:Y:S05]  /*1e300*/  @!P2 BRA `(.L_x_10550) ;  /* 0xfffffffc00f0a947 */ /* 0x002fea000383ffff */
[----:B------:R-:W-:Y:S05]  /*1e310*/  BRA `(.L_x_10745) ;  /* 0xffffff8000dc7947 */ /* 0x000fea000383ffff */
.L_x_10555:
[----:B-1----:R1:W2:Y:S02]  /*1e320*/  SYNCS.PHASECHK.TRANS64.TRYWAIT P2, [R4+URZ+0x324c0], R5 ;  /* 0x0324c005040075a7 */ /* 0x0022a4000804017f */
[----:B--2---:R-:W-:Y:S05]  /*1e330*/  @!P2 NANOSLEEP.SYNCS 0x989680 ;  /* 0x009896800000a95d */ /* 0x004fea0003900000 */
[----:B------:R-:W2:Y:S02]  /*1e340*/  @!P2 SYNCS.PHASECHK.TRANS64 P2, [R4+URZ+0x324c0], R5 ;  /* 0x0324c0050400a5a7 */ /* 0x000ea4000804007f */
[----:B--2---:R-:W-:Y:S05]  /*1e350*/  @!P2 BRA `(.L_x_10555) ;  /* 0xfffffffc00f0a947 */ /* 0x004fea000383ffff */
[----:B------:R-:W-:Y:S05]  /*1e360*/  BRA `(.L_x_10746) ;  /* 0xffffff8400587947 */ /* 0x000fea000383ffff */
.L_x_10573:
        /* <DEDUP_REMOVED lines=11> */
.L_x_10748:
[----:B------:R-:W-:Y:S05]  /*1e420*/  BSYNC B0 ;  /* 0x0000000000007941 */ /* 0x000fea0003800000 */
.L_x_10747:
[----:B------:R-:W-:Y:S05]  /*1e430*/  BRA `(.L_x_10749) ;  /* 0xffffff9000d87947 */ /* 0x000fea000383ffff */
.L_x_10575:
[----:B------:R-:W-:Y:S01]  /*1e440*/  BSSY B0, `(.L_x_10750) ;  /* 0x0000006000007945 */ /* 0x000fe20003800000 */
[----:B------:R-:W-:-:S07]  /*1e450*/  IMAD.MOV.U32 R15, RZ, RZ, -0x1 ;  /* 0xffffffffff0f7424 */ /* 0x000fce00078e00ff */
[----:B0-----:R-:W-:Y:S05]  /*1e460*/  WARPSYNC.COLLECTIVE R15, `(.L_x_10751) ;  /* 0x000000000f0c7348 */ /* 0x001fea0003c00000 */
[----:B------:R-:W-:Y:S02]  /*1e470*/  ELECT P6, UR62, PT ;  /* 0x00000000003e782f */ /* 0x000fe400038c0000 */
[----:B------:R-:W-:Y:S01]  /*1e480*/  MOV R14, UR62 ;  /* 0x0000003e000e7c02 */ /* 0x000fe20008000f00 */
[----:B0-----:R-:W-:Y:S10]  /*1e490*/  ENDCOLLECTIVE ;  /* 0x000000000000791b */ /* 0x001ff40003800000 */
.L_x_10751:
[----:B------:R-:W-:Y:S05]  /*1e4a0*/  BSYNC B0 ;  /* 0x0000000000007941 */ /* 0x000fea0003800000 */
.L_x_10750:
[----:B------:R-:W-:Y:S05]  /*1e4b0*/  BRA `(.L_x_10752) ;  /* 0xffffff9000e47947 */ /* 0x000fea000383ffff */
.L_x_10577:
[----:B0-----:R0:W1:Y:S02]  /*1e4c0*/  SYNCS.PHASECHK.TRANS64.TRYWAIT P0, [R0+URZ+0x32440], R2 ;  /* 0x03244002000075a7 */ /* 0x001064000800017f */
[----:B-1----:R-:W-:Y:S05]  /*1e4d0*/  @!P0 NANOSLEEP.SYNCS 0x989680 ;  /* 0x009896800000895d */ /* 0x002fea0003900000 */
[----:B------:R-:W1:Y:S02]  /*1e4e0*/  @!P0 SYNCS.PHASECHK.TRANS64 P0, [R0+URZ+0x32440], R2 ;  /* 0x03244002000085a7 */ /* 0x000e64000800007f */
[----:B-1----:R-:W-:Y:S05]  /*1e4f0*/  @!P0 BRA `(.L_x_10577) ;  /* 0xfffffffc00f08947 */ /* 0x002fea000383ffff */
[----:B------:R-:W-:Y:S05]  /*1e500*/  BRA `(.L_x_10753) ;  /* 0xffffff9400447947 */ /* 0x000fea000383ffff */
.L_x_10581:
        /* <DEDUP_REMOVED lines=9> */
.L_x_10754:
[----:B------:R-:W-:Y:S02]  /*1e5a0*/  IMAD.MOV.U32 R13, RZ, RZ, R3 ;  /* 0x000000ffff0d7224 */ /* 0x000fe400078e0003 */
[----:B------:R-:W-:Y:S01]  /*1e5b0*/  IMAD.MOV.U32 R4, RZ, RZ, R14 ;  /* 0x000000ffff047224 */ /* 0x000fe200078e000e */
[----:B------:R-:W-:-:S07]  /*1e5c0*/  LOP3.LUT R7, R7, 0x7f, RZ, 0xc0, !PT ;  /* 0x0000007f07077812 */ /* 0x000fce00078ec0ff */
[----:B------:R-:W-:Y:S05]  /*1e5d0*/  WARPSYNC.COLLECTIVE R15, `(.L_x_10755) ;  /* 0x000000000f087348 */ /* 0x000fea0003c00000 */
[----:B------:R0:W1:Y:S02]  /*1e5e0*/  SHFL.IDX P6, R14, R13, R12, R11 ;  /* 0x0000000c0d0e7389 */ /* 0x00006400000c000b */
[----:B01----:R-:W-:Y:S01]  /*1e5f0*/  ENDCOLLECTIVE ;  /* 0x000000000000791b */ /* 0x003fe20003800000 */
.L_x_10755:
[----:B------:R-:W-:Y:S01]  /*1e600*/  SHF.R.U32.HI R7, RZ, 0x3, R7 ;  /* 0x00000003ff077819 */ /* 0x000fe20000011607 */
[----:B------:R-:W-:Y:S02]  /*1e610*/  IMAD.MOV.U32 R13, RZ, RZ, R2 ;  /* 0x000000ffff0d7224 */ /* 0x000fe400078e0002 */
[----:B------:R-:W-:Y:S02]  /*1e620*/  IMAD.MOV.U32 R12, RZ, RZ, 0x1 ;  /* 0x00000001ff0c7424 */ /* 0x000fe400078e00ff */
[----:B------:R-:W-:-:S07]  /*1e630*/  IMAD.MOV.U32 R5, RZ, RZ, R14 ;  /* 0x000000ffff057224 */ /* 0x000fce00078e000e */
[----:B------:R-:W-:Y:S05]  /*1e640*/  WARPSYNC.COLLECTIVE R15, `(.L_x_10756) ;  /* 0x000000000f087348 */ /* 0x000fea0003c00000 */
[----:B------:R0:W1:Y:S02]  /*1e650*/  SHFL.IDX P6, R14, R13, R12, R11 ;  /* 0x0000000c0d0e7389 */ /* 0x00006400000c000b */
[----:B01----:R-:W-:Y:S01]  /*1e660*/  ENDCOLLECTIVE ;  /* 0x000000000000791b */ /* 0x003fe20003800000 */
.L_x_10756:
[----:B------:R-:W-:Y:S02]  /*1e670*/  IMAD.MOV.U32 R13, RZ, RZ, R3 ;  /* 0x000000ffff0d7224 */ /* 0x000fe400078e0003 */
[----:B------:R-:W-:Y:S02]  /*1e680*/  IMAD R0, R0, R8, RZ ;  /* 0x0000000800007224 */ /* 0x000fe400078e02ff */
[----:B------:R-:W-:Y:S02]  /*1e690*/  IMAD.IADD R8, R7, 0x1, R6 ;  /* 0x0000000107087824 */ /* 0x000fe400078e0206 */
[----:B------:R-:W-:-:S07]  /*1e6a0*/  IMAD.MOV.U32 R7, RZ, RZ, R14 ;  /* 0x000000ffff077224 */ /* 0x000fce00078e000e */
[----:B------:R-:W-:Y:S05]  /*1e6b0*/  WARPSYNC.COLLECTIVE R15, `(.L_x_10757) ;  /* 0x000000000f087348 */ /* 0x000fea0003c00000 */
[----:B------:R0:W1:Y:S02]  /*1e6c0*/  SHFL.IDX P6, R14, R13, R12, R11 ;  /* 0x0000000c0d0e7389 */ /* 0x00006400000c000b */
[----:B01----:R-:W-:Y:S01]  /*1e6d0*/  ENDCOLLECTIVE ;  /* 0x000000000000791b */ /* 0x003fe20003800000 */
.L_x_10757:
        /* <DEDUP_REMOVED lines=11> */
.L_x_10758:
        /* <DEDUP_REMOVED lines=15> */
.L_x_10759:
        /* <DEDUP_REMOVED lines=19> */
.L_x_10760:
        /* <DEDUP_REMOVED lines=10> */
.L_x_10761:
        /* <DEDUP_REMOVED lines=13> */
.L_x_10762:
        /* <DEDUP_REMOVED lines=10> */
.L_x_10763:
        /* <DEDUP_REMOVED lines=13> */
.L_x_10764:
        /* <DEDUP_REMOVED lines=10> */
.L_x_10765:
        /* <DEDUP_REMOVED lines=13> */
.L_x_10766:
        /* <DEDUP_REMOVED lines=10> */
.L_x_10767:
        /* <DEDUP_REMOVED lines=11> */
.L_x_10768:
        /* <DEDUP_REMOVED lines=14> */
.L_x_10769:
[----:B------:R-:W-:Y:S01]  /*1f030*/  IMAD.MOV.U32 R3, RZ, RZ, R14 ;  /* 0x000000ffff037224 */ /* 0x000fe200078e000e */
[----:B------:R-:W-:Y:S06]  /*1f040*/  BRA `(.L_x_10770) ;  /* 0xffffff9400c87947 */ /* 0x000fec000383ffff */
.L_x_10585:
        /* <DEDUP_REMOVED lines=10> */
[----:B--2---:R-:W-:-:S02]  /*1f0f0*/  IMAD R3, R15, R6, RZ ;  /* 0x000000060f037224 */ /* 0x004fc400078e02ff */
[----:B------:R-:W-:-:S03]  /*1f100*/  IMAD.MOV.U32 R15, RZ, RZ, -0x1 ;  /* 0xffffffffff0f7424 */ /* 0x000fc600078e00ff */
[-C--:B---3--:R-:W-:Y:S02]  /*1f110*/  ISETP.GE.AND P4, PT, R14, R3.reuse, PT ;  /* 0x000000030e00720c */ /* 0x088fe40003f86270 */
[-C--:B----4-:R-:W-:Y:S01]  /*1f120*/  ISETP.GE.AND P5, PT, R13, R3.reuse, PT ;  /* 0x000000030d00720c */ /* 0x090fe20003fa6270 */
[----:B------:R-:W-:Y:S01]  /*1f130*/  IMAD.MOV.U32 R13, RZ, RZ, R2 ;  /* 0x000000ffff0d7224 */ /* 0x000fe200078e0002 */
[----:B-----5:R-:W-:Y:S01]  /*1f140*/  ISETP.GE.AND P6, PT, R12, R3, PT ;  /* 0x000000030c00720c */ /* 0x020fe20003fc6270 */
[----:B------:R-:W-:Y:S01]  /*1f150*/  IMAD.MOV.U32 R12, RZ, RZ, RZ ;  /* 0x000000ffff0c7224 */ /* 0x000fe200078e00ff */
[----:B------:R-:W-:-:S07]  /*1f160*/  LOP3.LUT R8, R8, 0xffffffef, RZ, 0xc0, !PT ;  /* 0xffffffef08087812 */ /* 0x000fce00078ec0ff */
        /* <DEDUP_REMOVED lines=18> */
.L_x_10772:
[----:B------:R-:W-:Y:S05]  /*1f290*/  BSYNC B0 ;  /* 0x0000000000007941 */ /* 0x000fea0003800000 */
.L_x_10771:
        /* <DEDUP_REMOVED lines=10> */
.L_x_10773:
        /* <DEDUP_REMOVED lines=16> */
.L_x_10774:
        /* <DEDUP_REMOVED lines=15> */
.L_x_10775:
[----:B------:R-:W-:Y:S02]  /*1f530*/  IMAD.MOV.U32 R13, RZ, RZ, R2 ;  /* 0x000000ffff0d7224 */ /* 0x000fe400078e0002 */
[----:B------:R-:W-:Y:S02]  /*1f540*/  IMAD.MOV.U32 R12, RZ, RZ, 0x2 ;  /* 0x00000002ff0c7424 */ /* 0x000fe400078e00ff */
[----:B------:R-:W-:-:S05]  /*1f550*/  IMAD.MOV.U32 R5, RZ, RZ, R14 ;  /* 0x000000ffff057224 */ /* 0x000fca00078e000e */
[----:B------:R-:W-:-:S05]  /*1f560*/  @!P4 LEA R5, P6, R7, R5, 0x1 ;  /* 0x000000050705c211 */ /* 0x000fca00078c08ff */
[----:B------:R-:W-:-:S05]  /*1f570*/  @!P4 IMAD.X R4, RZ, RZ, R6, P6 ;  /* 0x000000ffff04c224 */ /* 0x000fca00030e0606 */
[----:B------:R-:W-:-:S07]  /*1f580*/  @!P4 LOP3.LUT R5, R5, R4, RZ, 0x3c, !PT ;  /* 0x000000040505c212 */ /* 0x000fce00078e3cff */
[----:B------:R-:W-:Y:S05]  /*1f590*/  WARPSYNC.COLLECTIVE R15, `(.L_x_10776) ;  /* 0x000000000f087348 */ /* 0x000fea0003c00000 */
[----:B------:R0:W1:Y:S02]  /*1f5a0*/  SHFL.IDX P6, R14, R13, R12, R11 ;  /* 0x0000000c0d0e7389 */ /* 0x00006400000c000b */
[----:B01----:R-:W-:Y:S01]  /*1f5b0*/  ENDCOLLECTIVE ;  /* 0x000000000000791b */ /* 0x003fe20003800000 */
.L_x_10776:
        /* <DEDUP_REMOVED lines=15> */
.L_x_10777:
        /* <DEDUP_REMOVED lines=9> */
.L_x_10778:
        /* <DEDUP_REMOVED lines=15> */
.L_x_10779:
        /* <DEDUP_REMOVED lines=9> */
.L_x_10780:
        /* <DEDUP_REMOVED lines=15> */
.L_x_10781:
        /* <DEDUP_REMOVED lines=9> */
.L_x_10782:
        /* <DEDUP_REMOVED lines=10> */
[----:B------:R-:W-:-:S07]  /*1fae0*/  IMAD.MOV.U32 R6, RZ, RZ, R14 ;  /* 0x000000ffff067224 */ /* 0x000fce00078e000e */
[----:B0-----:R-:W-:Y:S05]  /*1faf0*/  WARPSYNC.COLLECTIVE R15, `(.L_x_10783) ;  /* 0x000000000f087348 */ /* 0x001fea0003c00000 */
[----:B------:R1:W2:Y:S02]  /*1fb00*/  SHFL.IDX P6, R14, R13, R12, R11 ;  /* 0x0000000c0d0e7389 */ /* 0x0002a400000c000b */
[----:B012---:R-:W-:Y:S01]  /*1fb10*/  ENDCOLLECTIVE ;  /* 0x000000000000791b */ /* 0x007fe20003800000 */
.L_x_10783:
[----:B------:R-:W-:Y:S02]  /*1fb20*/  IMAD.MOV.U32 R13, RZ, RZ, R2 ;  /* 0x000000ffff0d7224 */ /* 0x000fe400078e0002 */
[----:B------:R-:W-:Y:S01]  /*1fb30*/  IMAD.MOV.U32 R12, RZ, RZ, 0x6 ;  /* 0x00000006ff0c7424 */ /* 0x000fe200078e00ff */
[----:B------:R-:W-:Y:S01]  /*1fb40*/  LOP3.LUT P6, RZ, R9, 0x20, RZ, 0xc0, !PT ;  /* 0x0000002009ff7812 */ /* 0x000fe200078cc0ff */
[----:B------:R-:W-:-:S12]  /*1fb50*/  IMAD.MOV.U32 R5, RZ, RZ, R14 ;  /* 0x000000ffff057224 */ /* 0x000fd800078e000e */
        /* <DEDUP_REMOVED lines=15> */
.L_x_10784:
[----:B------:R-:W-:Y:S02]  /*1fc50*/  IMAD.MOV.U32 R13, RZ, RZ, R0 ;  /* 0x000000ffff0d7224 */ /* 0x000fe400078e0000 */
[----:B------:R-:W-:-:S07]  /*1fc60*/  IMAD.MOV.U32 R6, RZ, RZ, R14 ;  /* 0x000000ffff067224 */ /* 0x000fce00078e000e */
[----:B------:R-:W-:Y:S05]  /*1fc70*/  WARPSYNC.COLLECTIVE R15, `(.L_x_10785) ;  /* 0x000000000f087348 */ /* 0x000fea0003c00000 */
[----:B------:R0:W1:Y:S02]  /*1fc80*/  SHFL.IDX P6, R14, R13, R12, R11 ;  /* 0x0000000c0d0e7389 */ /* 0x00006400000c000b */
[----:B01----:R-:W-:Y:S01]  /*1fc90*/  ENDCOLLECTIVE ;  /* 0x000000000000791b */ /* 0x003fe20003800000 */
.L_x_10785:
[----:B------:R-:W-:Y:S02]  /*1fca0*/  IMAD.MOV.U32 R13, RZ, RZ, R2 ;  /* 0x000000ffff0d7224 */ /* 0x000fe400078e0002 */
[----:B------:R-:W-:Y:S02]  /*1fcb0*/  IMAD.MOV.U32 R12, RZ, RZ, 0x7 ;  /* 0x00000007ff0c7424 */ /* 0x000fe400078e00ff */
[----:B------:R-:W-:-:S07]  /*1fcc0*/  IMAD.MOV.U32 R5, RZ, RZ, R14 ;  /* 0x000000ffff057224 */ /* 0x000fce00078e000e */
[----:B------:R-:W-:Y:S05]  /*1fcd0*/  WARPSYNC.COLLECTIVE R15, `(.L_x_10786) ;  /* 0x000000000f087348 */ /* 0x000fea0003c00000 */
[----:B------:R0:W1:Y:S02]  /*1fce0*/  SHFL.IDX P6, R14, R13, R12, R11 ;  /* 0x0000000c0d0e7389 */ /* 0x00006400000c000b */
[----:B01----:R-:W-:Y:S01]  /*1fcf0*/  ENDCOLLECTIVE ;  /* 0x000000000000791b */ /* 0x003fe20003800000 */
.L_x_10786:
        /* <DEDUP_REMOVED lines=10> */
.L_x_10787:
[----:B------:R-:W-:Y:S01]  /*1fda0*/  @!PT LDS RZ, [RZ] ;  /* 0x00000000fffff984 */ /* 0x000fe20000000800 */
[----:B------:R-:W-:Y:S01]  /*1fdb0*/  @!PT LDS RZ, [RZ] ;  /* 0x00000000fffff984 */ /* 0x000fe20000000800 */
[----:B------:R-:W-:Y:S01]  /*1fdc0*/  @!PT LDS RZ, [RZ] ;  /* 0x00000000fffff984 */ /* 0x000fe20000000800 */
[----:B------:R1:W-:Y:S04]  /*1fdd0*/  @!P4 LDGSTS.E.BYPASS.LTC128B.128 [R8+0x25400], desc[UR60][R4.64], !P3 ;  /* 0x254000000408cfae */ /* 0x0003e8000d901d7c */
[----:B------:R1:W-:Y:S04]  /*1fde0*/  @!P4 LDGSTS.E.BYPASS.LTC128B.128 [R8+0x29400], desc[UR60][R4.64+0x80], !P2 ;  /* 0x294000800408cfae */ /* 0x0003e8000d101d7c */
[----:B------:R1:W-:Y:S04]  /*1fdf0*/  @!P4 LDGSTS.E.BYPASS.LTC128B.128 [R8+0x2d400], desc[UR60][R4.64+0x100], !P1 ;  /* 0x2d4001000408cfae */ /* 0x0003e8000c901d7c */
[----:B------:R1:W-:Y:S01]  /*1fe00*/  @!P4 LDGSTS.E.BYPASS.LTC128B.128 [R8+0x31400], desc[UR60][R4.64+0x180], !P0 ;  /* 0x314001800408cfae */ /* 0x0003e2000c101d7c */
[----:B------:R-:W-:Y:S01]  /*1fe10*/  IMAD.MOV.U32 R0, RZ, RZ, R14 ;  /* 0x000000ffff007224 */ /* 0x000fe200078e000e */
[----:B------:R-:W-:Y:S06]  /*1fe20*/  BRA `(.L_x_10788) ;  /* 0xffffff9400747947 */ /* 0x000fec000383ffff */
.L_x_10590:
[----:B0-----:R0:W3:Y:S02]  /*1fe30*/  SYNCS.PHASECHK.TRANS64.TRYWAIT P0, [R18+URZ+0x32420], R0 ;  /* 0x03242000120075a7 */ /* 0x0010e4000800017f */
[----:B---3--:R-:W-:Y:S05]  /*1fe40*/  @!P0 NANOSLEEP.SYNCS 0x989680 ;  /* 0x009896800000895d */ /* 0x008fea0003900000 */
[----:B------:R-:W3:Y:S02]  /*1fe50*/  @!P0 SYNCS.PHASECHK.TRANS64 P0, [R18+URZ+0x32420], R0 ;  /* 0x03242000120085a7 */ /* 0x000ee4000800007f */
[----:B---3--:R-:W-:Y:S05]  /*1fe60*/  @!P0 BRA `(.L_x_10590) ;  /* 0xfffffffc00f08947 */ /* 0x008fea000383ffff */
[----:B------:R-:W-:Y:S05]  /*1fe70*/  BRA `(.L_x_10789) ;  /* 0xffffff9400ec7947 */ /* 0x000fea000383ffff */
.L_x_10594:
[----:B0-----:R0:W1:Y:S02]  /*1fe80*/  SYNCS.PHASECHK.TRANS64.TRYWAIT P0, [R2+URZ+0x32460], R0 ;  /* 0x03246000020075a7 */ /* 0x001064000800017f */
[----:B-1----:R-:W-:Y:S05]  /*1fe90*/  @!P0 NANOSLEEP.SYNCS 0x989680 ;  /* 0x009896800000895d */ /* 0x002fea0003900000 */
[----:B------:R-:W1:Y:S02]  /*1fea0*/  @!P0 SYNCS.PHASECHK.TRANS64 P0, [R2+URZ+0x32460], R0 ;  /* 0x03246000020085a7 */ /* 0x000e64000800007f */
[----:B-1----:R-:W-:Y:S05]  /*1feb0*/  @!P0 BRA `(.L_x_10594) ;  /* 0xfffffffc00f08947 */ /* 0x002fea000383ffff */
[----:B------:R-:W-:Y:S05]  /*1fec0*/  BRA `(.L_x_10790) ;  /* 0xffffff9800107947 */ /* 0x000fea000383ffff */
.L_x_10609:
[----:B-1----:R1:W2:Y:S02]  /*1fed0*/  SYNCS.PHASECHK.TRANS64.TRYWAIT P0, [R2+URZ+0x32440], R6 ;  /* 0x03244006020075a7 */ /* 0x0022a4000800017f */
[----:B--2---:R-:W-:Y:S05]  /*1fee0*/  @!P0 NANOSLEEP.SYNCS 0x989680 ;  /* 0x009896800000895d */ /* 0x004fea0003900000 */
[----:B------:R-:W2:Y:S02]  /*1fef0*/  @!P0 SYNCS.PHASECHK.TRANS64 P0, [R2+URZ+0x32440], R6 ;  /* 0x03244006020085a7 */ /* 0x000ea4000800007f */
[----:B--2---:R-:W-:Y:S05]  /*1ff00*/  @!P0 BRA `(.L_x_10609) ;  /* 0xfffffffc00f08947 */ /* 0x004fea000383ffff */
[----:B------:R-:W-:Y:S05]  /*1ff10*/  BRA `(.L_x_10791) ;  /* 0xffffffa000307947 */ /* 0x000fea000383ffff */
.L_x_10614:
[----:B0-----:R0:W2:Y:S02]  /*1ff20*/  SYNCS.PHASECHK.TRANS64.TRYWAIT P0, [R2+URZ+0x32460], R6 ;  /* 0x03246006020075a7 */ /* 0x0010a4000800017f */
[----:B--2---:R-:W-:Y:S05]  /*1ff30*/  @!P0 NANOSLEEP.SYNCS 0x989680 ;  /* 0x009896800000895d */ /* 0x004fea0003900000 */
[----:B------:R-:W2:Y:S02]  /*1ff40*/  @!P0 SYNCS.PHASECHK.TRANS64 P0, [R2+URZ+0x32460], R6 ;  /* 0x03246006020085a7 */ /* 0x000ea4000800007f */
[----:B--2---:R-:W-:Y:S05]  /*1ff50*/  @!P0 BRA `(.L_x_10614) ;  /* 0xfffffffc00f08947 */ /* 0x004fea000383ffff */
[----:B------:R-:W-:Y:S05]  /*1ff60*/  BRA `(.L_x_10792) ;  /* 0xffffffa000ac7947 */ /* 0x000fea000383ffff */
.L_x_10625:
[----:B-1----:R1:W2:Y:S02]  /*1ff70*/  SYNCS.PHASECHK.TRANS64.TRYWAIT P0, [R3+URZ+0x32440], R2 ;  /* 0x03244002030075a7 */ /* 0x0022a4000800017f */
[----:B--2---:R-:W-:Y:S05]  /*1ff80*/  @!P0 NANOSLEEP.SYNCS 0x989680 ;  /* 0x009896800000895d */ /* 0x004fea0003900000 */
[----:B------:R-:W2:Y:S02]  /*1ff90*/  @!P0 SYNCS.PHASECHK.TRANS64 P0, [R3+URZ+0x32440], R2 ;  /* 0x03244002030085a7 */ /* 0x000ea4000800007f */
[----:B--2---:R-:W-:Y:S05]  /*1ffa0*/  @!P0 BRA `(.L_x_10625) ;  /* 0xfffffffc00f08947 */ /* 0x004fea000383ffff */
[----:B------:R-:W-:Y:S05]  /*1ffb0*/  BRA `(.L_x_10793) ;  /* 0xffffffa800987947 */ /* 0x000fea000383ffff */
.L_x_10630:
[----:B--2---:R2:W3:Y:S02]  /*1ffc0*/  SYNCS.PHASECHK.TRANS64.TRYWAIT P0, [R3+URZ+0x32460], R2 ;  /* 0x03246002030075a7 */ /* 0x0044e4000800017f */
[----:B---3--:R-:W-:Y:S05]  /*1ffd0*/  @!P0 NANOSLEEP.SYNCS 0x989680 ;  /* 0x009896800000895d */ /* 0x008fea0003900000 */
[----:B------:R-:W3:Y:S02]  /*1ffe0*/  @!P0 SYNCS.PHASECHK.TRANS64 P0, [R3+URZ+0x32460], R2 ;  /* 0x03246002030085a7 */ /* 0x000ee4000800007f */
[----:B---3--:R-:W-:Y:S05]  /*1fff0*/  @!P0 BRA `(.L_x_10630) ;  /* 0xfffffffc00f08947 */ /* 0x008fea000383ffff */
[----:B------:R-:W-:Y:S05]  /*20000*/  BRA `(.L_x_10794) ;  /* 0xffffffac00147947 */ /* 0x000fea000383ffff */
.L_x_10641:
[----:B-1----:R1:W2:Y:S02]  /*20010*/  SYNCS.PHASECHK.TRANS64.TRYWAIT P0, [R3+URZ+0x32440], R2 ;  /* 0x03244002030075a7 */ /* 0x0022a4000800017f */
[----:B--2---:R-:W-:Y:S05]  /*20020*/  @!P0 NANOSLEEP.SYNCS 0x989680 ;  /* 0x009896800000895d */ /* 0x004fea0003900000 */
[----:B------:R-:W2:Y:S02]  /*20030*/  @!P0 SYNCS.PHASECHK.TRANS64 P0, [R3+URZ+0x32440], R2 ;  /* 0x03244002030085a7 */ /* 0x000ea4000800007f */
[----:B--2---:R-:W-:Y:S05]  /*20040*/  @!P0 BRA `(.L_x_10641) ;  /* 0xfffffffc00f08947 */ /* 0x004fea000383ffff */
[----:B------:R-:W-:Y:S05]  /*20050*/  BRA `(.L_x_10795) ;  /* 0xffffffb000e47947 */ /* 0x000fea000383ffff */
.L_x_10646:
[----:B--2---:R2:W3:Y:S02]  /*20060*/  SYNCS.PHASECHK.TRANS64.TRYWAIT P0, [R3+URZ+0x32460], R2 ;  /* 0x03246002030075a7 */ /* 0x0044e4000800017f */
[----:B---3--:R-:W-:Y:S05]  /*20070*/  @!P0 NANOSLEEP.SYNCS 0x989680 ;  /* 0x009896800000895d */ /* 0x008fea0003900000 */
[----:B------:R-:W3:Y:S02]  /*20080*/  @!P0 SYNCS.PHASECHK.TRANS64 P0, [R3+URZ+0x32460], R2 ;  /* 0x03246002030085a7 */ /* 0x000ee4000800007f */
[----:B---3--:R-:W-:Y:S05]  /*20090*/  @!P0 BRA `(.L_x_10646) ;  /* 0xfffffffc00f08947 */ /* 0x008fea000383ffff */
[----:B------:R-:W-:Y:S05]  /*200a0*/  BRA `(.L_x_10796) ;  /* 0xffffffb400607947 */ /* 0x000fea000383ffff */
.L_x_10658:
[----:B-1----:R-:W3:Y:S01]  /*200b0*/  LDL R2, [R1] ;  /* 0x0000000001027983 */ /* 0x002ee20000100800 */
[----:B------:R-:W-:Y:S01]  /*200c0*/  BSSY B0, `(.L_x_10797) ;  /* 0x0000008000007945 */ /* 0x000fe20003800000 */
[----:B0-----:R-:W-:Y:S02]  /*200d0*/  IMAD.MOV.U32 R12, RZ, RZ, RZ ;  /* 0x000000ffff0c7224 */ /* 0x001fe400078e00ff */
[----:B------:R-:W-:Y:S02]  /*200e0*/  IMAD.MOV.U32 R11, RZ, RZ, 0x1f ;  /* 0x0000001fff0b7424 */ /* 0x000fe400078e00ff */
[----:B------:R-:W-:Y:S02]  /*200f0*/  IMAD.MOV.U32 R15, RZ, RZ, -0x1 ;  /* 0xffffffffff0f7424 */ /* 0x000fe400078e00ff */
[----:B---3--:R-:W-:-:S07]  /*20100*/  IMAD.MOV.U32 R13, RZ, RZ, R2 ;  /* 0x000000ffff0d7224 */ /* 0x008fce00078e0002 */
[----:B--2---:R-:W-:Y:S05]  /*20110*/  WARPSYNC.COLLECTIVE R15, `(.L_x_10798) ;  /* 0x000000000f087348 */ /* 0x004fea0003c00000 */
[----:B------:R0:W1:Y:S02]  /*20120*/  SHFL.IDX P6, R14, R13, R12, R11 ;  /* 0x0000000c0d0e7389 */ /* 0x00006400000c000b */
[----:B012---:R-:W-:Y:S01]  /*20130*/  ENDCOLLECTIVE ;  /* 0x000000000000791b */ /* 0x007fe20003800000 */
.L_x_10798:
[----:B------:R-:W-:Y:S05]  /*20140*/  BSYNC B0 ;  /* 0x0000000000007941 */ /* 0x000fea0003800000 */
.L_x_10797:
        /* <DEDUP_REMOVED lines=9> */
.L_x_10799:
        /* <DEDUP_REMOVED lines=26> */
.L_x_10800:
        /* <DEDUP_REMOVED lines=8> */
.L_x_10801:
        /* <DEDUP_REMOVED lines=8> */
.L_x_10802:
        /* <DEDUP_REMOVED lines=8> */
.L_x_10803:
        /* <DEDUP_REMOVED lines=8> */
.L_x_10804:
        /* <DEDUP_REMOVED lines=9> */
.L_x_10805:
[----:B------:R-:W-:Y:S01]  /*20610*/  IMAD.MOV.U32 R9, RZ, RZ, R14 ;  /* 0x000000ffff097224 */ /* 0x000fe200078e000e */
[----:B------:R-:W-:Y:S06]  /*20620*/  BRA `(.L_x_10806) ;  /* 0xffffffb800a87947 */ /* 0x000fec000383ffff */
.L_x_10661:
        /* <DEDUP_REMOVED lines=8> */
.L_x_10808:
[----:B------:R-:W-:Y:S05]  /*206b0*/  BSYNC B0 ;  /* 0x0000000000007941 */ /* 0x000fea0003800000 */
.L_x_10807:
        /* <DEDUP_REMOVED lines=10> */
.L_x_10809:
        /* <DEDUP_REMOVED lines=8> */
.L_x_10810:
        /* <DEDUP_REMOVED lines=8> */
.L_x_10811:
        /* <DEDUP_REMOVED lines=8> */
.L_x_10812:
        /* <DEDUP_REMOVED lines=9> */
.L_x_10813:
[----:B------:R-:W-:Y:S01]  /*20970*/  IMAD.MOV.U32 R9, RZ, RZ, R14 ;  /* 0x000000ffff097224 */ /* 0x000fe200078e000e */
[----:B------:R-:W-:Y:S06]  /*20980*/  BRA `(.L_x_10814) ;  /* 0xffffffb8007c7947 */ /* 0x000fec000383ffff */
.L_x_10663:
[----:B------:R-:W-:Y:S01]  /*20990*/  BSSY B0, `(.L_x_10815) ;  /* 0x0000006000007945 */ /* 0x000fe20003800000 */
[----:B------:R-:W-:Y:S01]  /*209a0*/  PLOP3.LUT P6, PT, P6, PT, PT, 0x8, 0x0 ;  /* 0x000000000000781c */ /* 0x000fe200037ce170 */
[----:B------:R-:W-:-:S12]  /*209b0*/  IMAD.MOV.U32 R15, RZ, RZ, -0x1 ;  /* 0xffffffffff0f7424 */ /* 0x000fd800078e00ff */
[----:B0-----:R-:W-:Y:S05]  /*209c0*/  WARPSYNC.COLLECTIVE R15, `(.L_x_10816) ;  /* 0x000000000f087348 */ /* 0x001fea0003c00000 */
[----:B------:R-:W-:Y:S01]  /*209d0*/  VOTE.ANY R14, PT, P6 ;  /* 0x00000000000e7806 */ /* 0x000fe200030e0100 */
[----:B0-----:R-:W-:Y:S06]  /*209e0*/  ENDCOLLECTIVE ;  /* 0x000000000000791b */ /* 0x001fec0003800000 */
.L_x_10816:
[----:B------:R-:W-:Y:S05]  /*209f0*/  BSYNC B0 ;  /* 0x0000000000007941 */ /* 0x000fea0003800000 */
.L_x_10815:
        /* <DEDUP_REMOVED lines=9> */
.L_x_10817:
[----:B------:R-:W-:Y:S02]  /*20a90*/  IMAD.MOV.U32 R13, RZ, RZ, R6 ;  /* 0x000000ffff0d7224 */ /* 0x000fe400078e0006 */
[----:B------:R-:W-:-:S07]  /*20aa0*/  IMAD.MOV.U32 R0, RZ, RZ, R14 ;  /* 0x000000ffff007224 */ /* 0x000fce00078e000e */
[----:B------:R-:W-:Y:S05]  /*20ab0*/  WARPSYNC.COLLECTIVE R15, `(.L_x_10818) ;  /* 0x000000000f087348 */ /* 0x000fea0003c00000 */
[----:B------:R0:W1:Y:S02]  /*20ac0*/  SHFL.IDX P6, R14, R13, R12, R11 ;  /* 0x0000000c0d0e7389 */ /* 0x00006400000c000b */
[----:B01----:R-:W-:Y:S01]  /*20ad0*/  ENDCOLLECTIVE ;  /* 0x000000000000791b */ /* 0x003fe20003800000 */
.L_x_10818:
[----:B------:R-:W-:Y:S01]  /*20ae0*/  IMAD.MOV.U32 R6, RZ, RZ, R14 ;  /* 0x000000ffff067224 */ /* 0x000fe200078e000e */
[----:B------:R-:W-:Y:S06]  /*20af0*/  BRA `(.L_x_10819) ;  /* 0xffffffb8005c7947 */ /* 0x000fec000383ffff */
.L_x_10665:
[----:B------:R-:W-:Y:S01]  /*20b00*/  BSSY B0, `(.L_x_10820) ;  /* 0x0000007000007945 */ /* 0x000fe20003800000 */
[----:B------:R-:W-:Y:S02]  /*20b10*/  IMAD.MOV.U32 R13, RZ, RZ, R7 ;  /* 0x000000ffff0d7224 */ /* 0x000fe400078e0007 */
[----:B------:R-:W-:Y:S02]  /*20b20*/  IMAD.MOV.U32 R11, RZ, RZ, 0x1f ;  /* 0x0000001fff0b7424 */ /* 0x000fe400078e00ff */
[----:B------:R-:W-:-:S07]  /*20b30*/  IMAD.MOV.U32 R15, RZ, RZ, -0x1 ;  /* 0xffffffffff0f7424 */ /* 0x000fce00078e00ff */
[----:B0123--:R-:W-:Y:S05]  /*20b40*/  WARPSYNC.COLLECTIVE R15, `(.L_x_10821) ;  /* 0x000000000f087348 */ /* 0x00ffea0003c00000 */
[----:B------:R4:W0:Y:S02]  /*20b50*/  SHFL.IDX P6, R14, R13, R12, R11 ;  /* 0x0000000c0d0e7389 */ /* 0x00082400000c000b */
[----:B01234-:R-:W-:Y:S01]  /*20b60*/  ENDCOLLECTIVE ;  /* 0x000000000000791b */ /* 0x01ffe20003800000 */
.L_x_10821:
[----:B------:R-:W-:Y:S05]  /*20b70*/  BSYNC B0 ;  /* 0x0000000000007941 */ /* 0x000fea0003800000 */
.L_x_10820:
[----:B------:R-:W-:Y:S01]  /*20b80*/  IMAD.MOV.U32 R7, RZ, RZ, R14 ;  /* 0x000000ffff077224 */ /* 0x000fe200078e000e */
[----:B------:R-:W-:Y:S06]  /*20b90*/  BRA `(.L_x_10822) ;  /* 0xffffffb8004c7947 */ /* 0x000fec000383ffff */
.L_x_10669:
[----:B0-----:R0:W1:Y:S02]  /*20ba0*/  SYNCS.PHASECHK.TRANS64.TRYWAIT P0, [R0+URZ+0x32420], R3 ;  /* 0x03242003000075a7 */ /* 0x001064000800017f */
[----:B-1----:R-:W-:Y:S05]  /*20bb0*/  @!P0 NANOSLEEP.SYNCS 0x989680 ;  /* 0x009896800000895d */ /* 0x002fea0003900000 */
[----:B------:R-:W1:Y:S02]  /*20bc0*/  @!P0 SYNCS.PHASECHK.TRANS64 P0, [R0+URZ+0x32420], R3 ;  /* 0x03242003000085a7 */ /* 0x000e64000800007f */
[----:B-1----:R-:W-:Y:S05]  /*20bd0*/  @!P0 BRA `(.L_x_10669) ;  /* 0xfffffffc00f08947 */ /* 0x002fea000383ffff */
[----:B------:R-:W-:Y:S05]  /*20be0*/  BRA `(.L_x_10823) ;  /* 0xffffffbc00e87947 */ /* 0x000fea000383ffff */
.L_x_10670:
        /* <DEDUP_REMOVED lines=11> */
.L_x_10825:
[----:B------:R-:W-:Y:S05]  /*20ca0*/  BSYNC B0 ;  /* 0x0000000000007941 */ /* 0x000fea0003800000 */
.L_x_10824:
[----:B------:R-:W-:Y:S05]  /*20cb0*/  BRA `(.L_x_10826) ;  /* 0xffffffbc00d07947 */ /* 0x000fea000383ffff */
.L_x_10671:
[----:B------:R-:W-:Y:S01]  /*20cc0*/  BSSY B0, `(.L_x_10827) ;  /* 0x0000006000007945 */ /* 0x000fe20003800000 */
[----:B------:R-:W-:-:S07]  /*20cd0*/  IMAD.MOV.U32 R15, RZ, RZ, -0x1 ;  /* 0xffffffffff0f7424 */ /* 0x000fce00078e00ff */
[----:B01----:R-:W-:Y:S05]  /*20ce0*/  WARPSYNC.COLLECTIVE R15, `(.L_x_10828) ;  /* 0x000000000f0c7348 */ /* 0x003fea0003c00000 */
[----:B------:R-:W-:Y:S02]  /*20cf0*/  ELECT P6, UR62, PT ;  /* 0x00000000003e782f */ /* 0x000fe400038c0000 */
[----:B------:R-:W-:Y:S01]  /*20d00*/  MOV R14, UR62 ;  /* 0x0000003e000e7c02 */ /* 0x000fe20008000f00 */
[----:B01----:R-:W-:Y:S10]  /*20d10*/  ENDCOLLECTIVE ;  /* 0x000000000000791b */ /* 0x003ff40003800000 */
.L_x_10828:
[----:B------:R-:W-:Y:S05]  /*20d20*/  BSYNC B0 ;  /* 0x0000000000007941 */ /* 0x000fea0003800000 */
.L_x_10827:
[----:B------:R-:W-:Y:S05]  /*20d30*/  BRA `(.L_x_10829) ;  /* 0xffffffbc00c47947 */ /* 0x000fea000383ffff */
.L_x_10673:
[----:B0-----:R0:W1:Y:S02]  /*20d40*/  SYNCS.PHASECHK.TRANS64.TRYWAIT P0, [R6+URZ], R5 ;  /* 0x00000005060075a7 */ /* 0x001064000800017f */
[----:B-1----:R-:W-:Y:S05]  /*20d50*/  @!P0 NANOSLEEP.SYNCS 0x989680 ;  /* 0x009896800000895d */ /* 0x002fea0003900000 */
[----:B------:R-:W1:Y:S02]  /*20d60*/  @!P0 SYNCS.PHASECHK.TRANS64 P0, [R6+URZ], R5 ;  /* 0x00000005060085a7 */ /* 0x000e64000800007f */
[----:B-1----:R-:W-:Y:S05]  /*20d70*/  @!P0 BRA `(.L_x_10673) ;  /* 0xfffffffc00f08947 */ /* 0x002fea000383ffff */
[----:B------:R-:W-:Y:S05]  /*20d80*/  BRA `(.L_x_10830) ;  /* 0xffffffc000047947 */ /* 0x000fea000383ffff */
.L_x_10674:
[----:B-1----:R1:W2:Y:S02]  /*20d90*/  SYNCS.PHASECHK.TRANS64.TRYWAIT P0, [R7+URZ], R2 ;  /* 0x00000002070075a7 */ /* 0x0022a4000800017f */
[----:B--2---:R-:W-:Y:S05]  /*20da0*/  @!P0 NANOSLEEP.SYNCS 0x989680 ;  /* 0x009896800000895d */ /* 0x004fea0003900000 */
[----:B------:R-:W2:Y:S02]  /*20db0*/  @!P0 SYNCS.PHASECHK.TRANS64 P0, [R7+URZ], R2 ;  /* 0x00000002070085a7 */ /* 0x000ea4000800007f */
[----:B--2---:R-:W-:Y:S05]  /*20dc0*/  @!P0 BRA `(.L_x_10674) ;  /* 0xfffffffc00f08947 */ /* 0x004fea000383ffff */
[----:B------:R-:W-:Y:S05]  /*20dd0*/  BRA `(.L_x_10831) ;  /* 0xffffffbc00f87947 */ /* 0x000fea000383ffff */
.L_x_10676:
[----:B--2---:R2:W3:Y:S02]  /*20de0*/  SYNCS.PHASECHK.TRANS64.TRYWAIT P0, [R4+URZ], R5 ;  /* 0x00000005040075a7 */ /* 0x0044e4000800017f */
[----:B---3--:R-:W-:Y:S05]  /*20df0*/  @!P0 NANOSLEEP.SYNCS 0x989680 ;  /* 0x009896800000895d */ /* 0x008fea0003900000 */
[----:B------:R-:W3:Y:S02]  /*20e00*/  @!P0 SYNCS.PHASECHK.TRANS64 P0, [R4+URZ], R5 ;  /* 0x00000005040085a7 */ /* 0x000ee4000800007f */
[----:B---3--:R-:W-:Y:S05]  /*20e10*/  @!P0 BRA `(.L_x_10676) ;  /* 0xfffffffc00f08947 */ /* 0x008fea000383ffff */
[----:B------:R-:W-:Y:S05]  /*20e20*/  BRA `(.L_x_10832) ;  /* 0xffffffbc00fc7947 */ /* 0x000fea000383ffff */
.L_x_10833:
        /* <DEDUP_REMOVED lines=13> */
.L_x_15193:


//--------------------- .text._ZN7cutlass13device_kernelIN5flash11enable_sm90INS1_16FlashAttnFwdSm90INS1_25CollectiveMainloopFwdSm90ILi2EN4cute5tupleIJNS5_1CILi1EEES8_S8_EEENS6_IJNS7_ILi128EEENS7_ILi96EEENS7_ILi64EEEEEELi256ENS_10bfloat16_tEfNS_4arch4Sm90ELb0ELb1ELb1ELb0ELb0ELb0ELb0ELb1ELb0ELb1ELb1ELb0EEENS1_21CollectiveEpilogueFwdINS6_IJSA_NS7_ILi256EEESB_EEES9_SE_SG_Li256ELb0ELb1ELb1ELb0EEENS1_19SingleTileSchedulerILb0ELb1ELb1ELi128EEEEEEEEEvNT_6ParamsE --------------------------
	.section	.text._ZN7cutlass13device_kernelIN5flash11enable_sm90INS1_16FlashAttnFwdSm90INS1_25CollectiveMainloopFwdSm90ILi2EN4cute5tupleIJNS5_1CILi1EEES8_S8_EEENS6_IJNS7_ILi128EEENS7_ILi96EEENS7_ILi64EEEEEELi256ENS_10bfloat16_tEfNS_4arch4Sm90ELb0ELb1ELb1ELb0ELb0ELb0ELb0ELb1ELb0ELb1ELb1ELb0EEENS1_21CollectiveEpilogueFwdINS6_IJSA_NS7_ILi256EEESB_EEES9_SE_SG_Li256ELb0ELb1ELb1ELb0EEENS1_19SingleTileSchedulerILb0ELb1ELb1ELi128EEEEEEEEEvNT_6ParamsE,"ax",@progbits
	.align	128
.text._ZN7cutlass13device_kernelIN5flash11enable_sm90INS1_16FlashAttnFwdSm90INS1_25CollectiveMainloopFwdSm90ILi2EN4cute5tupleIJNS5_1CILi1EEES8_S8_EEENS6_IJNS7_ILi128EEENS7_ILi96EEENS7_ILi64EEEEEELi256ENS_10bfloat16_tEfNS_4arch4Sm90ELb0ELb1ELb1ELb0ELb0ELb0ELb0ELb1ELb0ELb1ELb1ELb0EEENS1_21CollectiveEpilogueFwdINS6_IJSA_NS7_ILi256EEESB_EEES9_SE_SG_Li256ELb0ELb1ELb1ELb0EEENS1_19SingleTileSchedulerILb0ELb1ELb1ELi128EEEEEEEEEvNT_6ParamsE:
        .type           _ZN7cutlass13device_kernelIN5flash11enable_sm90INS1_16FlashAttnFwdSm90INS1_25CollectiveMainloopFwdSm90ILi2EN4cute5tupleIJNS5_1CILi1EEES8_S8_EEENS6_IJNS7_ILi128EEENS7_ILi96EEENS7_ILi64EEEEEELi256ENS_10bfloat16_tEfNS_4arch4Sm90ELb0ELb1ELb1ELb0ELb0ELb0ELb0ELb1ELb0ELb1ELb1ELb0EEENS1_21CollectiveEpilogueFwdINS6_IJSA_NS7_ILi256EEESB_EEES9_SE_SG_Li256ELb0ELb1ELb1ELb0EEENS1_19SingleTileSchedulerILb0ELb1ELb1ELi128EEEEEEEEEvNT_6ParamsE,@function
        .size           _ZN7cutlass13device_kernelIN5flash11enable_sm90INS1_16FlashAttnFwdSm90INS1_25CollectiveMainloopFwdSm90ILi2EN4cute5tupleIJNS5_1CILi1EEES8_S8_EEENS6_IJNS7_ILi128EEENS7_ILi96EEENS7_ILi64EEEEEELi256ENS_10bfloat16_tEfNS_4arch4Sm90ELb0ELb1ELb1ELb0ELb0ELb0ELb0ELb1ELb0ELb1ELb1ELb0EEENS1_21CollectiveEpilogueFwdINS6_IJSA_NS7_ILi256EEESB_EEES9_SE_SG_Li256ELb0ELb1ELb1ELb0EEENS1_19SingleTileSchedulerILb0ELb1ELb1ELi128EEEEEEEEEvNT_6ParamsE,(.L_x_15194 - _ZN7cutlass13device_kernelIN5flash11enable_sm90INS1_16FlashAttnFwdSm90INS1_25CollectiveMainloopFwdSm90ILi2EN4cute5tupleIJNS5_1CILi1EEES8_S8_EEENS6_IJNS7_ILi128EEENS7_ILi96EEENS7_ILi64EEEEEELi256ENS_10bfloat16_tEfNS_4arch4Sm90ELb0ELb1ELb1ELb0ELb0ELb0ELb0ELb1ELb0ELb1ELb1ELb0EEENS1_21CollectiveEpilogueFwdINS6_IJSA_NS7_ILi256EEESB_EEES9_SE_SG_Li256ELb0ELb1ELb1ELb0EEENS1_19SingleTileSchedulerILb0ELb1ELb1ELi128EEEEEEEEEvNT_6ParamsE)
        .other          _ZN7cutlass13device_kernelIN5flash11enable_sm90INS1_16FlashAttnFwdSm90INS1_25CollectiveMainloopFwdSm90ILi2EN4cute5tupleIJNS5_1CILi1EEES8_S8_EEENS6_IJNS7_ILi128EEENS7_ILi96EEENS7_ILi64EEEEEELi256ENS_10bfloat16_tEfNS_4arch4Sm90ELb0ELb1ELb1ELb0ELb0ELb0ELb0ELb1ELb0ELb1ELb1ELb0EEENS1_21CollectiveEpilogueFwdINS6_IJSA_NS7_ILi256EEESB_EEES9_SE_SG_Li256ELb0ELb1ELb1ELb0EEENS1_19SingleTileSchedulerILb0ELb1ELb1ELi128EEEEEEEEEvNT_6ParamsE,@"STO_CUDA_ENTRY STV_DEFAULT"
_ZN7cutlass13device_kernelIN5flash11enable_sm90INS1_16FlashAttnFwdSm90INS1_25CollectiveMainloopFwdSm90ILi2EN4cute5tupleIJNS5_1CILi1EEES8_S8_EEENS6_IJNS7_ILi128EEENS7_ILi96EEENS7_ILi64EEEEEELi256ENS_10bfloat16_tEfNS_4arch4Sm90ELb0ELb1ELb1ELb0ELb0ELb0ELb0ELb1ELb0ELb1ELb1ELb0EEENS1_21CollectiveEpilogueFwdINS6_IJSA_NS7_ILi256EEESB_EEES9_SE_SG_Li256ELb0ELb1ELb1ELb0EEENS1_19SingleTileSchedulerILb0ELb1ELb1ELi128EEEEEEEEEvNT_6ParamsE:
        /* <DEDUP_REMOVED lines=18> */
.L_x_10835:
[----:B------:R-:W-:Y:S05]  /*0120*/  BSYNC B0 ;  /* 0x0000000000007941 */ /* 0x000fea0003800000 */
.L_x_10834:
        /* <DEDUP_REMOVED lines=41> */
.L_x_10836:
        /* <DEDUP_REMOVED lines=22> */
.L_x_10837:
        /* <DEDUP_REMOVED lines=18> */
.L_x_10838:
        /* <DEDUP_REMOVED lines=22> */
.L_x_10839:
        /* <DEDUP_REMOVED lines=22> */
.L_x_10840:
        /* <DEDUP_REMOVED lines=8> */
.L_x_10843:
        /* <DEDUP_REMOVED lines=20> */
[----:B------:R-:W0:Y:S01]  /*0ac0*/  LDC.64 R6, c[0x0][0x418] ;  /* 0x00010600ff067b82 */ /* 0x000e220000000a00 */
[----:B------:R-:W-:Y:S01]  /*0ad0*/  ULDC UR4, c[0x0][0x448] ;  /* 0x0001120000047ab9 */ /* 0x000fe20000000800 */
[----:B------:R-:W1:Y:S01]  /*0ae0*/  S2R R0, SR_TID.X ;  /* 0x0000000000007919 */ /* 0x000e620000002100 */
[----:B------:R-:W-:-:S03]  /*0af0*/  UISETP.NE.AND UP1, UPT, UR4, 0x1, UPT ;  /* 0x000000010400788c */ /* 0x000fc6000bf25270 */
[----:B------:R-:W-:Y:S02]  /*0b00*/  ULDC.64 UR4, c[0x0][0x9e0] ;  /* 0x0002780000047ab9 */ /* 0x000fe40000000a00 */
[----:B------:R-:W2:Y:S01]  /*0b10*/  LDC R2, c[0x0][0x288] ;  /* 0x0000a200ff027b82 */ /* 0x000ea20000000800 */
[----:B------:R-:W-:-:S05]  /*0b20*/  UISETP.GE.AND UP0, UPT, UR5, 0x1, UPT ;  /* 0x000000010500788c */ /* 0x000fca000bf06270 */
[----:B------:R-:W-:Y:S01]  /*0b30*/  @UP1 ULDC UR8, c[0x0][0x44c] ;  /* 0x0001130000081ab9 */ /* 0x000fe20000000800 */
[----:B------:R-:W-:Y:S01]  /*0b40*/  @UP1 ULDC UR11, c[0x0][0x450] ;  /* 0x00011400000b1ab9 */ /* 0x000fe20000000800 */
[----:B------:R-:W3:Y:S01]  /*0b50*/  LDC R16, c[0x0][0x424] ;  /* 0x00010900ff107b82 */ /* 0x000ee20000000800 */
[----:B------:R-:W-:-:S07]  /*0b60*/  PLOP3.LUT P1, PT, PT, PT, UP0, 0x80, 0x0 ;  /* 0x000000000000781c */ /* 0x000fce0003f2f008 */
[----:B------:R-:W4:Y:S01]  /*0b70*/  LDC R5, c[0x0][0x2f0] ;  /* 0x0000bc00ff057b82 */ /* 0x000f220000000800 */
[----:B0-----:R-:W-:-:S04]  /*0b80*/  ISETP.NE.U32.AND P0, PT, R6, RZ, PT ;  /* 0x000000ff0600720c */ /* 0x001fc80003f05070 */
[----:B------:R-:W-:-:S03]  /*0b90*/  ISETP.NE.AND.EX P0, PT, R7, RZ, PT, P0 ;  /* 0x000000ff0700720c */ /* 0x000fc60003f05300 */
[----:B------:R-:W0:Y:S01]  /*0ba0*/  S2UR UR39, SR_CTAID.X ;  /* 0x00000000002779c3 */ /* 0x000e220000002500 */
[----:B--2---:R-:W-:Y:S01]  /*0bb0*/  IADD3 R3, -R2, 0x1, RZ ;  /* 0x0000000102037810 */ /* 0x004fe20007ffe1ff */
[----:B-1----:R-:W-:Y:S01]  /*0bc0*/  VIADD R22, R0, 0xffffff80 ;  /* 0xffffff8000167836 */ /* 0x002fe20000000000 */
[----:B---3--:R-:W-:-:S05]  /*0bd0*/  SEL R16, R16, 0x1, P0 ;  /* 0x0000000110107807 */ /* 0x008fca0000000000 */
[CC--:B----4-:R-:W-:Y:S02]  /*0be0*/  IMAD R3, R16.reuse, R5.reuse, R3 ;  /* 0x0000000510037224 */ /* 0x0d0fe400078e0203 */
[----:B------:R-:W-:-:S03]  /*0bf0*/  IMAD R18, R16, R5, RZ ;  /* 0x0000000510127224 */ /* 0x000fc600078e02ff */
[----:B------:R-:W-:Y:S01]  /*0c00*/  R2UR UR10, R3 ;  /* 0x00000000030a72ca */ /* 0x000fe200000e0000 */
[----:B0-----:R-:W-:-:S04]  /*0c10*/  USHF.L.U32 UR39, UR39, 0x7, URZ ;  /* 0x0000000727277899 */ /* 0x001fc8000800063f */
[----:B------:R-:W-:-:S04]  /*0c20*/  UIADD3 UR7, UR39, 0x7f, URZ ;  /* 0x0000007f27077890 */ /* 0x000fc8000fffe03f */
[----:B------:R-:W-:-:S04]  /*0c30*/  UIMAD.WIDE.U32 UR8, UR7, UR8, URZ ;  /* 0x00000008070872a5 */ /* 0x000fc8000f8e003f */
        /* <DEDUP_REMOVED lines=15> */
.L_x_10846:
[----:B------:R-:W-:-:S11]  /*0d30*/  UISETP.NE.AND UP0, UPT, UR5, 0x1, UPT ;  /* 0x000000010500788c */ /* 0x000fd6000bf05270 */
[----:B------:R-:W-:Y:S02]  /*0d40*/  @UP0 ULDC.64 UR10, c[0x0][0x9e8] ;  /* 0x00027a00000a0ab9 */ /* 0x000fe40000000a00 */
[----:B------:R-:W-:-:S04]  /*0d50*/  UIMAD.WIDE.U32 UR8, UR4, UR10, URZ ;  /* 0x0000000a040872a5 */ /* 0x000fc8000f8e003f */
[----:B------:R-:W-:-:S12]  /*0d60*/  @UP0 USHF.R.U32.HI UR4, URZ, UR11, UR9 ;  /* 0x0000000b3f040299 */ /* 0x000fd80008011609 */
.L_x_10847:
[----:B------:R-:W-:-:S06]  /*0d70*/  UIMAD UR4, UR4, UR5, UR5 ;  /* 0x00000005040472a4 */ /* 0x000fcc000f8e0205 */
[----:B------:R-:W-:-:S07]  /*0d80*/  VIMNMX R0, R0, UR4, PT ;  /* 0x0000000400007c48 */ /* 0x000fce000bfe0100 */
.L_x_10845:
[-C--:B------:R-:W-:Y:S01]  /*0d90*/  IMAD R2, R16, R5.reuse, -R2 ;  /* 0x0000000510027224 */ /* 0x080fe200078e0a02 */
[----:B------:R-:W-:Y:S01]  /*0da0*/  @UP1 ULDC UR8, c[0x0][0x44c] ;  /* 0x0001130000081ab9 */ /* 0x000fe20000000800 */
[----:B------:R-:W-:Y:S01]  /*0db0*/  @UP1 ULDC UR10, c[0x0][0x450] ;  /* 0x00011400000a1ab9 */ /* 0x000fe20000000800 */
[----:B------:R-:W-:Y:S02]  /*0dc0*/  UIMAD.WIDE.U32 UR8, UR39, UR8, URZ ;  /* 0x00000008270872a5 */ /* 0x000fe4000f8e003f */
[----:B------:R-:W-:Y:S01]  /*0dd0*/  R2UR UR7, R2 ;  /* 0x00000000020772ca */ /* 0x000fe200000e0000 */
[----:B------:R-:W-:Y:S01]  /*0de0*/  VIADD R2, R0, 0x5f ;  /* 0x0000005f00027836 */ /* 0x000fe20000000000 */
[----:B------:R-:W-:Y:S01]  /*0df0*/  UMOV UR4, UR39 ;  /* 0x0000002700047c82 */ /* 0x000fe20008000000 */
[----:B------:R-:W-:Y:S01]  /*0e00*/  IMAD R0, R16, R5, 0x5f ;  /* 0x0000005f10007424 */ /* 0x000fe200078e0205 */
[----:B------:R-:W-:Y:S01]  /*0e10*/  @UP1 USHF.R.U32.HI UR4, URZ, UR10, UR9 ;  /* 0x0000000a3f041299 */ /* 0x000fe20008011609 */
[----:B------:R-:W-:-:S04]  /*0e20*/  IMAD.HI R2, R2, 0x2aaaaaab, RZ ;  /* 0x2aaaaaab02027827 */ /* 0x000fc800078e02ff */
[----:B------:R-:W-:Y:S01]  /*0e30*/  IMAD.HI R0, R0, 0x2aaaaaab, RZ ;  /* 0x2aaaaaab00007827 */ /* 0x000fe200078e02ff */
[----:B------:R-:W-:-:S03]  /*0e40*/  SHF.R.U32.HI R5, RZ, 0x1f, R2 ;  /* 0x0000001fff057819 */ /* 0x000fc60000011602 */
[----:B------:R-:W-:Y:S01]  /*0e50*/  UIADD3 UR4, UR7, UR4, URZ ;  /* 0x0000000407047290 */ /* 0x000fe2000fffe03f */
[----:B------:R-:W-:Y:S02]  /*0e60*/  SHF.R.U32.HI R3, RZ, 0x1f, R0 ;  /* 0x0000001fff037819 */ /* 0x000fe40000011600 */
[----:B------:R-:W-:Y:S01]  /*0e70*/  ULDC UR7, c[0x0][0x9dc] ;  /* 0x0002770000077ab9 */ /* 0x000fe20000000800 */
[----:B------:R-:W-:Y:S01]  /*0e80*/  LEA.HI.SX32 R2, R2, R5, 0x1c ;  /* 0x0000000502027211 */ /* 0x000fe200078fe2ff */
[----:B------:R-:W-:Y:S01]  /*0e90*/  UIADD3 UR7, UR4, -UR7, URZ ;  /* 0x8000000704077290 */ /* 0x000fe2000fffe03f */
[----:B------:R-:W-:-:S04]  /*0ea0*/  LEA.HI.SX32 R3, R0, R3, 0x1c ;  /* 0x0000000300037211 */ /* 0x000fc800078fe2ff */
[----:B------:R-:W-:Y:S01]  /*0eb0*/  VIMNMX R23, R3, R2, PT ;  /* 0x0000000203177248 */ /* 0x000fe20003fe0100 */
[----:B------:R-:W-:Y:S06]  /*0ec0*/  @!P1 BRA `(.L_x_10848) ;  /* 0x0000000000449947 */ /* 0x000fec0003800000 */
        /* <DEDUP_REMOVED lines=10> */
.L_x_10849:
[----:B------:R-:W-:-:S11]  /*0f70*/  UISETP.NE.AND UP0, UPT, UR5, 0x1, UPT ;  /* 0x000000010500788c */ /* 0x000fd6000bf05270 */
[----:B------:R-:W-:Y:S02]  /*0f80*/  @UP0 ULDC.64 UR10, c[0x0][0x9e8] ;  /* 0x00027a00000a0ab9 */ /* 0x000fe40000000a00 */
[----:B------:R-:W-:-:S04]  /*0f90*/  UIMAD.WIDE.U32 UR8, UR4, UR10, URZ ;  /* 0x0000000a040872a5 */ /* 0x000fc8000f8e003f */
[----:B------:R-:W-:-:S12]  /*0fa0*/  @UP0 USHF.R.U32.HI UR4, URZ, UR11, UR9 ;  /* 0x0000000b3f040299 */ /* 0x000fd80008011609 */
.L_x_10850:
[----:B------:R-:W-:-:S04]  /*0fb0*/  UIMAD UR4, UR4, UR5, URZ ;  /* 0x00000005040472a4 */ /* 0x000fc8000f8e023f */
[----:B------:R-:W-:-:S04]  /*0fc0*/  UISETP.LT.AND UP0, UPT, UR7, UR4, UPT ;  /* 0x000000040700728c */ /* 0x000fc8000bf01270 */
[----:B------:R-:W-:-:S12]  /*0fd0*/  USEL UR7, UR7, UR4, !UP0 ;  /* 0x0000000407077287 */ /* 0x000fd8000c000000 */
.L_x_10848:
[----:B------:R-:W-:Y:S02]  /*0fe0*/  UIMAD.WIDE UR4, UR7, 0x2aaaaaab, URZ ;  /* 0x2aaaaaab070478a5 */ /* 0x000fe4000f8e023f */
[----:B------:R-:W-:Y:S02]  /*0ff0*/  USHF.R.U32.HI UR10, URZ, 0x10, UR6 ;  /* 0x000000103f0a7899 */ /* 0x000fe40008011606 */
[----:B------:R-:W-:Y:S02]  /*1000*/  USHF.R.U32.HI UR4, URZ, 0x1f, UR5 ;  /* 0x0000001f3f047899 */ /* 0x000fe40008011605 */
[----:B------:R-:W-:Y:S02]  /*1010*/  ULOP3.LUT UR37, UR6, 0xffff, URZ, 0xc0, !UPT ;  /* 0x0000ffff06257892 */ /* 0x000fe4000f8ec03f */
[----:B------:R-:W-:-:S04]  /*1020*/  ULEA.HI.SX32 UR4, UR5, UR4, 0x1c ;  /* 0x0000000405047291 */ /* 0x000fc8000f8fe23f */
[----:B------:R-:W-:-:S04]  /*1030*/  UISETP.LT.AND UP0, UPT, URZ, UR4, UPT ;  /* 0x000000043f00728c */ /* 0x000fc8000bf01270 */
[----:B------:R-:W-:Y:S02]  /*1040*/  USEL UR9, URZ, UR4, !UP0 ;  /* 0x000000043f097287 */ /* 0x000fe4000c000000 */
[----:B------:R-:W-:Y:S01]  /*1050*/  UISETP.NE.AND UP0, UPT, UR10, URZ, UPT ;  /* 0x0000003f0a00728c */ /* 0x000fe2000bf05270 */
[----:B------:R-:W-:-:S03]  /*1060*/  UMOV UR4, URZ ;  /* 0x0000003f00047c82 */ /* 0x000fc60008000000 */
[----:B------:R-:W-:-:S07]  /*1070*/  ISETP.GT.AND P0, PT, R23, UR9, PT ;  /* 0x0000000917007c0c */ /* 0x000fce000bf04270 */
[----:B------:R-:W-:-:S06]  /*1080*/  @!UP0 ULDC UR10, c[0x0][0x9f0] ;  /* 0x00027c00000a8ab9 */ /* 0x000fcc0000000800 */
[----:B------:R-:W-:Y:S05]  /*1090*/  @!P0 BRA `(.L_x_10851) ;  /* 0x00000000008c8947 */ /* 0x000fea0003800000 */
[----:B------:R-:W-:Y:S01]  /*10a0*/  IMAD.U32 R4, RZ, RZ, UR10 ;  /* 0x0000000aff047e24 */ /* 0x000fe2000f8e00ff */
[----:B------:R-:W-:-:S04]  /*10b0*/  UMOV UR4, URZ ;  /* 0x0000003f00047c82 */ /* 0x000fc80008000000 */
        /* <DEDUP_REMOVED lines=33> */
.L_x_10851:
[----:B------:R-:W-:Y:S02]  /*12d0*/  UIMAD UR37, UR37, UR4, UR9 ;  /* 0x00000004252572a4 */ /* 0x000fe4000f8e0209 */
[----:B------:R-:W-:Y:S01]  /*12e0*/  IMAD.U32 R0, RZ, RZ, UR4 ;  /* 0x00000004ff007e24 */ /* 0x000fe2000f8e00ff */
[----:B------:R-:W-:Y:S02]  /*12f0*/  PLOP3.LUT P0, PT, PT, PT, PT, 0x80, 0x0 ;  /* 0x000000000000781c */ /* 0x000fe40003f0f070 */
[----:B------:R-:W-:Y:S02]  /*1300*/  CS2R R2, SRZ ;  /* 0x0000000000027805 */ /* 0x000fe4000001ff00 */
[----:B------:R-:W-:Y:S02]  /*1310*/  CS2R R150, SRZ ;  /* 0x0000000000967805 */ /* 0x000fe4000001ff00 */
[----:B------:R-:W-:Y:S02]  /*1320*/  CS2R R148, SRZ ;  /* 0x0000000000947805 */ /* 0x000fe4000001ff00 */
[----:B------:R-:W-:-:S02]  /*1330*/  VIADDMNMX R23, R0, UR37, R23, PT ;  /* 0x0000002500177c46 */ /* 0x000fc4000b800117 */
[----:B------:R-:W-:Y:S02]  /*1340*/  CS2R R146, SRZ ;  /* 0x0000000000927805 */ /* 0x000fe4000001ff00 */
[----:B------:R-:W-:Y:S02]  /*1350*/  CS2R R144, SRZ ;  /* 0x0000000000907805 */ /* 0x000fe4000001ff00 */
[----:B------:R-:W-:Y:S02]  /*1360*/  CS2R R142, SRZ ;  /* 0x00000000008e7805 */ /* 0x000fe4000001ff00 */
[----:B------:R-:W-:Y:S02]  /*1370*/  ISETP.GT.AND P1, PT, R23, UR37, PT ;  /* 0x0000002517007c0c */ /* 0x000fe4000bf24270 */
        /* <DEDUP_REMOVED lines=94> */
.L_x_10853:
[----:B------:R-:W-:Y:S01]  /*1960*/  SHF.L.U32 R11, RZ, 0x1f, RZ ;  /* 0x0000001fff0b7819 */ /* 0x000fe200000006ff */
[----:B------:R-:W-:-:S03]  /*1970*/  VIADD R5, R19, 0x8 ;  /* 0x0000000813057836 */ /* 0x000fc60000000000 */
[----:B------:R-:W0:Y:S02]  /*1980*/  SYNCS.PHASECHK.TRANS64.TRYWAIT P0, [UR38+0x22800], R11 ;  /* 0x0228000bff0075a7 */ /* 0x000e240008000166 */
[----:B0-----:R-:W-:Y:S05]  /*1990*/  @!P0 BRA `(.L_x_10854) ;  /* 0x0000013000688947 */ /* 0x001fea0003800000 */
.L_x_11016:
[----:B------:R-:W-:Y:S05]  /*19a0*/  WARPSYNC.ALL ;  /* 0x0000000000007948 */ /* 0x000fea0003800000 */
[----:B------:R-:W-:Y:S01]  /*19b0*/  ULOP3.LUT UR4, UR45, 0x1, URZ, 0xfc, !UPT ;  /* 0x000000012d047892 */ /* 0x000fe2000f8efc3f */
[----:B------:R1:W-:Y:S03]  /*19c0*/  BAR.SYNC.DEFER_BLOCKING R5, 0x100 ;  /* 0x000400050000751d */ /* 0x0003e60000010000 */
[----:B------:R-:W-:-:S06]  /*19d0*/  UISETP.NE.AND UP0, UPT, UR4, 0x3, UPT ;  /* 0x000000030400788c */ /* 0x000fcc000bf05270 */
[----:B------:R-:W-:-:S13]  /*19e0*/  PLOP3.LUT P0, PT, PT, PT, UP0, 0x40, 0x0 ;  /* 0x000000000000781c */ /* 0x000fda0003f0e808 */
[----:B-1----:R-:W-:Y:S05]  /*19f0*/  @P0 BRA `(.L_x_10855) ;  /* 0x0000000000040947 */ /* 0x002fea0003800000 */
[----:B------:R-:W-:Y:S01]  /*1a00*/  BPT.TRAP 0x1 ;  /* 0x000000040000795c */ /* 0x000fe20000300000 */
.L_x_10855:
[----:B------:R-:W-:Y:S01]  /*1a10*/  PLOP3.LUT P1, PT, PT, PT, UP0, 0x40, 0x0 ;  /* 0x000000000000781c */ /* 0x000fe20003f2e808 */
[----:B------:R1:W2:-:S12]  /*1a20*/  SYNCS.PHASECHK.TRANS64.TRYWAIT P0, [UR38+0x22830], R11 ;  /* 0x0228300bff0075a7 */ /* 0x0002980008000166 */
[----:B-1----:R-:W-:Y:S05]  /*1a30*/  @P1 BRA `(.L_x_10856) ;  /* 0x0000000000041947 */ /* 0x002fea0003800000 */
[----:B------:R-:W-:Y:S01]  /*1a40*/  BPT.TRAP 0x1 ;  /* 0x000000040000795c */ /* 0x000fe20000300000 */
.L_x_10856:
[----:B--2---:R-:W-:Y:S05]  /*1a50*/  @P0 BRA `(.L_x_10857) ;  /* 0x0000000000080947 */ /* 0x004fea0003800000 */
[----:B------:R-:W1:Y:S02]  /*1a60*/  SYNCS.PHASECHK.TRANS64.TRYWAIT P0, [UR38+0x22830], R11 ;  /* 0x0228300bff0075a7 */ /* 0x000e640008000166 */
[----:B-1----:R-:W-:Y:S05]  /*1a70*/  @!P0 BRA `(.L_x_10858) ;  /* 0x0000013000488947 */ /* 0x002fea0003800000 */
.L_x_10857:
[----:B------:R-:W-:Y:S01]  /*1a80*/  UIADD3 UR4, UR38, 0x1c400, URZ ;  /* 0x0001c40026047890 */ /* 0x000fe2000fffe03f */
[----:B------:R-:W-:Y:S01]  /*1a90*/  WARPGROUP.ARRIVE ;  /* 0x00000000000079c5 */ /* 0x000fe20000000000 */
[----:B------:R-:W-:Y:S01]  /*1aa0*/  ULOP3.LUT UR20, UR40, 0x10000, URZ, 0xfc, !UPT ;  /* 0x0001000028147892 */ /* 0x000fe2000f8efc3f */
[----:B------:R-:W1:Y:S01]  /*1ab0*/  LDC R7, c[0x0][0x448] ;  /* 0x00011200ff077b82 */ /* 0x000e620000000800 */
[----:B------:R-:W-:Y:S01]  /*1ac0*/  USHF.R.U32.HI UR4, URZ, 0x4, UR4 ;  /* 0x000000043f047899 */ /* 0x000fe20008011604 */
[----:B------:R-:W-:Y:S01]  /*1ad0*/  LOP3.LUT R3, R72, 0xffffff80, RZ, 0xc0, !PT ;  /* 0xffffff8048037812 */ /* 0x000fe200078ec0ff */
[----:B------:R-:W-:Y:S01]  /*1ae0*/  UMOV UR21, 0x40000040 ;  /* 0x4000004000157882 */ /* 0x000fe20000000000 */
[----:B------:R-:W-:Y:S01]  /*1af0*/  UMOV UR7, 0x40000040 ;  /* 0x4000004000077882 */ /* 0x000fe20000000000 */
[----:B------:R-:W-:Y:S01]  /*1b00*/  ULOP3.LUT UR4, UR4, 0x3fff, URZ, 0xc0, !UPT ;  /* 0x00003fff04047892 */ /* 0x000fe2000f8ec03f */
[----:B------:R-:W2:Y:S01]  /*1b10*/  S2R R75, SR_TID.X ;  /* 0x00000000004b7919 */ /* 0x000ea20000002100 */
[----:B------:R-:W-:Y:S01]  /*1b20*/  UMOV UR5, UR21 ;  /* 0x0000001500057c82 */ /* 0x000fe20008000000 */
[----:B------:R-:W-:Y:S01]  /*1b30*/  UIADD3 UR8, UR20, 0x2, URZ ;  /* 0x0000000214087890 */ /* 0x000fe2000fffe03f */
[----:B------:R-:W-:Y:S01]  /*1b40*/  IMAD.IADD R3, R22, 0x1, -R3 ;  /* 0x0000000116037824 */ /* 0x000fe200078e0a03 */
[----:B------:R-:W-:Y:S01]  /*1b50*/  ULOP3.LUT UR6, UR4, 0x10000, URZ, 0xfc, !UPT ;  /* 0x0001000004067892 */ /* 0x000fe2000f8efc3f */
[----:B------:R-:W-:Y:S01]  /*1b60*/  LEA.HI R2, R17, R22, RZ, 0x2 ;  /* 0x0000001611027211 */ /* 0x000fe200078f10ff */
[----:B------:R-:W-:Y:S01]  /*1b70*/  UMOV UR9, 0x40000040 ;  /* 0x4000004000097882 */ /* 0x000fe20000000000 */
[----:B------:R-:W-:Y:S01]  /*1b80*/  UMOV UR4, UR20 ;  /* 0x0000001400047c82 */ /* 0x000fe20008000000 */
[----:B------:R-:W-:Y:S01]  /*1b90*/  UIADD3 UR10, UR6, 0x2, URZ ;  /* 0x00000002060a7890 */ /* 0x000fe2000fffe03f */
[----:B------:R-:W-:Y:S01]  /*1ba0*/  LEA.HI R6, R73, R73, RZ, 0x1 ;  /* 0x0000004949067211 */ /* 0x000fe200078f08ff */
[----:B------:R-:W-:Y:S01]  /*1bb0*/  UMOV UR11, 0x40000040 ;  /* 0x40000040000b7882 */ /* 0x000fe20000000000 */
[----:B------:R-:W-:Y:S01]  /*1bc0*/  UIADD3 UR12, UR20, 0x4, URZ ;  /* 0x00000004140c7890 */ /* 0x000fe2000fffe03f */
[----:B------:R-:W-:Y:S01]  /*1bd0*/  SHF.R.S32.HI R4, RZ, 0x1f, R3 ;  /* 0x0000001fff047819 */ /* 0x000fe20000011403 */
[----:B------:R-:W-:Y:S01]  /*1be0*/  HGMMA.64x96x16.F32.BF16 R24, gdesc[UR4], RZ, !UPT, gsb0 ;  /* 0x01600000041879f0 */ /* 0x000fe2000c0018ff */
[----:B------:R-:W-:Y:S01]  /*1bf0*/  UIADD3 UR14, UR6, 0x4, URZ ;  /* 0x00000004060e7890 */ /* 0x000fe2000fffe03f */
[----:B------:R-:W-:Y:S01]  /*1c00*/  LOP3.LUT R21, R2, 0xfffffffc, RZ, 0xc0, !PT ;  /* 0xfffffffc02157812 */ /* 0x000fe200078ec0ff */
[----:B------:R-:W-:Y:S01]  /*1c10*/  UMOV UR13, 0x40000040 ;  /* 0x40000040000d7882 */ /* 0x000fe20000000000 */
[----:B------:R-:W-:Y:S01]  /*1c20*/  UMOV UR15, 0x40000040 ;  /* 0x40000040000f7882 */ /* 0x000fe20000000000 */
[----:B------:R-:W-:Y:S01]  /*1c30*/  UIADD3 UR16, UR20, 0x6, URZ ;  /* 0x0000000614107890 */ /* 0x000fe2000fffe03f */
[----:B-1----:R-:W-:Y:S01]  /*1c40*/  ISETP.NE.AND P1, PT, R7, 0x1, PT ;  /* 0x000000010700780c */ /* 0x002fe20003f25270 */
[----:B------:R-:W-:Y:S01]  /*1c50*/  UIADD3 UR18, UR6, 0x6, URZ ;  /* 0x0000000606127890 */ /* 0x000fe2000fffe03f */
[----:B------:R-:W-:Y:S01]  /*1c60*/  LOP3.LUT R20, R6, 0x3fffffe, RZ, 0xc0, !PT ;  /* 0x03fffffe06147812 */ /* 0x000fe200078ec0ff */
[----:B------:R-:W-:Y:S01]  /*1c70*/  UMOV UR17, 0x40000040 ;  /* 0x4000004000117882 */ /* 0x000fe20000000000 */
[----:B------:R-:W-:Y:S01]  /*1c80*/  UMOV UR19, 0x40000040 ;  /* 0x4000004000137882 */ /* 0x000fe20000000000 */
[----:B------:R-:W-:Y:S01]  /*1c90*/  ULDC UR4, c[0x0][0x9d8] ;  /* 0x0002760000047ab9 */ /* 0x000fe20000000800 */
[-C--:B------:R-:W-:Y:S01]  /*1ca0*/  LEA.HI R6, R4, R3.reuse, RZ, 0x2 ;  /* 0x0000000304067211 */ /* 0x080fe200078f10ff */
[----:B------:R-:W-:Y:S01]  /*1cb0*/  IMAD.IADD R22, R22, 0x1, -R21 ;  /* 0x0000000116167824 */ /* 0x000fe200078e0a15 */
[----:B------:R-:W-:Y:S01]  /*1cc0*/  LEA.HI R8, R4, R3, RZ, 0x5 ;  /* 0x0000000304087211 */ /* 0x000fe200078f28ff */
[----:B------:R-:W-:Y:S01]  /*1cd0*/  IMAD.IADD R20, R73, 0x1, -R20 ;  /* 0x0000000149147824 */ /* 0x000fe200078e0a14 */
[--C-:B------:R-:W-:Y:S01]  /*1ce0*/  SHF.R.S32.HI R4, RZ, 0x2, R6.reuse ;  /* 0x00000002ff047819 */ /* 0x100fe20000011406 */
[----:B------:R-:W-:Y:S01]  /*1cf0*/  ULDC UR7, c[0x0][0x9dc] ;  /* 0x0002770000077ab9 */ /* 0x000fe20000000800 */
[----:B------:R-:W-:Y:S01]  /*1d00*/  SHF.R.S32.HI R21, RZ, 0x1f, R6 ;  /* 0x0000001fff157819 */ /* 0x000fe20000011406 */
[----:B------:R-:W-:Y:S01]  /*1d10*/  ULOP3.LUT UR7, URZ, UR7, URZ, 0x33, !UPT ;  /* 0x000000073f077292 */ /* 0x000fe2000f8e333f */
[----:B------:R-:W-:-:S02]  /*1d20*/  SHF.R.S32.HI R8, RZ, 0x5, R8 ;  /* 0x00000005ff087819 */ /* 0x000fc40000011408 */
[-C--:B------:R-:W-:Y:S02]  /*1d30*/  LEA.HI R21, R21, R4.reuse, RZ, 0x3 ;  /* 0x0000000415157211 */ /* 0x080fe400078f18ff */
[----:B------:R-:W-:Y:S02]  /*1d40*/  LEA R8, R8, UR39, 0x4 ;  /* 0x0000002708087c11 */ /* 0x000fe4000f8e20ff */
[----:B------:R-:W-:Y:S02]  /*1d50*/  LOP3.LUT R21, R21, 0xfffffff8, RZ, 0xc0, !PT ;  /* 0xfffffff815157812 */ /* 0x000fe400078ec0ff */
[----:B--2---:R-:W-:Y:S02]  /*1d60*/  LOP3.LUT R75, R75, 0x7f, RZ, 0xc0, !PT ;  /* 0x0000007f4b4b7812 */ /* 0x004fe400078ec0ff */
[----:B------:R-:W-:Y:S02]  /*1d70*/  IADD3 R21, R8, R4, -R21 ;  /* 0x0000000408157210 */ /* 0x000fe40007ffe815 */
[----:B------:R-:W-:-:S02]  /*1d80*/  ISETP.NE.AND P0, PT, R75, RZ, PT ;  /* 0x000000ff4b00720c */ /* 0x000fc40003f05270 */
[----:B------:R-:W-:Y:S01]  /*1d90*/  LOP3.LUT R8, R6, 0x7ffffffc, RZ, 0xc0, !PT ;  /* 0x7ffffffc06087812 */ /* 0x000fe200078ec0ff */
[----:B------:R-:W-:Y:S01]  /*1da0*/  IMAD R21, R20, 0x40, R21 ;  /* 0x0000004014157824 */ /* 0x000fe200078e0215 */
[----:B------:R-:W-:Y:S01]  /*1db0*/  LOP3.LUT R17, R17, 0xfff7ffff, RZ, 0xc0, !PT ;  /* 0xfff7ffff11117812 */ /* 0x000fe200078ec0ff */
[----:B------:R-:W-:Y:S02]  /*1dc0*/  IMAD.U32 R6, RZ, RZ, UR38 ;  /* 0x00000026ff067e24 */ /* 0x000fe4000f8e00ff */
[----:B------:R-:W-:Y:S01]  /*1dd0*/  IMAD.IADD R3, R3, 0x1, -R8 ;  /* 0x0000000103037824 */ /* 0x000fe200078e0a08 */
[----:B------:R-:W-:Y:S02]  /*1de0*/  IADD3 R8, -R19, 0xb, RZ ;  /* 0x0000000b13087810 */ /* 0x000fe40007ffe1ff */
[----:B------:R-:W-:Y:S01]  /*1df0*/  @P1 LOP3.LUT R17, R17, 0x80000, RZ, 0xfc, !PT ;  /* 0x0008000011111812 */ /* 0x000fe200078efcff */
        /* <DEDUP_REMOVED lines=15> */
[----:B------:R1:W2:Y:S01]  /*1ef0*/  MUFU.TANH R27, R43 ;  /* 0x0000002b001b7308 */ /* 0x0002a20000002400 */
[----:B------:R-:W-:Y:S01]  /*1f00*/  FMUL.FTZ R10, R24, UR4 ;  /* 0x00000004180a7c20 */ /* 0x000fe20008410000 */
[----:B------:R-:W-:Y:S01]  /*1f10*/  FMUL.FTZ R25, R25, UR4 ;  /* 0x0000000419197c20 */ /* 0x000fe20008410000 */
[----:B------:R-:W-:Y:S01]  /*1f20*/  LEA.HI R24, R22, R22, RZ, 0x1 ;  /* 0x0000001616187211 */ /* 0x000fe200078f08ff */
[----:B------:R-:W-:Y:S01]  /*1f30*/  FMUL.FTZ R58, R58, UR4 ;  /* 0x000000043a3a7c20 */ /* 0x000fe20008410000 */
[----:B------:R-:W-:Y:S01]  /*1f40*/  FMUL.FTZ R14, R34, UR4 ;  /* 0x00000004220e7c20 */ /* 0x000fe20008410000 */
[----:B0-----:R-:W-:Y:S01]  /*1f50*/  FMUL.FTZ R0, R26, UR4 ;  /* 0x000000041a007c20 */ /* 0x001fe20008410000 */
[----:B------:R-:W-:Y:S01]  /*1f60*/  FMUL.FTZ R28, R28, UR4 ;  /* 0x000000041c1c7c20 */ /* 0x000fe20008410000 */
[----:B------:R0:W3:Y:S01]  /*1f70*/  MUFU.TANH R31, R51 ;  /* 0x00000033001f7308 */ /* 0x0000e20000002400 */
[----:B-1----:R-:W1:Y:S01]  /*1f80*/  @P1 LDC R43, c[0x0][0x44c] ;  /* 0x00011300ff2b1b82 */ /* 0x002e620000000800 */
[----:B------:R-:W-:Y:S01]  /*1f90*/  FMUL.FTZ R29, R29, UR4 ;  /* 0x000000041d1d7c20 */ /* 0x000fe20008410000 */
[----:B------:R-:W-:Y:S01]  /*1fa0*/  FMUL.FTZ R12, R30, UR4 ;  /* 0x000000041e0c7c20 */ /* 0x000fe20008410000 */
[----:B------:R-:W-:Y:S01]  /*1fb0*/  FMUL.FTZ R32, R32, UR4 ;  /* 0x0000000420207c20 */ /* 0x000fe20008410000 */
[----:B------:R-:W-:Y:S01]  /*1fc0*/  FMUL.FTZ R33, R33, UR4 ;  /* 0x0000000421217c20 */ /* 0x000fe20008410000 */
[----:B------:R-:W-:Y:S01]  /*1fd0*/  FMUL.FTZ R15, R35, UR4 ;  /* 0x00000004230f7c20 */ /* 0x000fe20008410000 */
[----:B------:R-:W-:Y:S01]  /*1fe0*/  FMUL.FTZ R36, R36, UR4 ;  /* 0x0000000424247c20 */ /* 0x000fe20008410000 */
[----:B------:R4:W1:Y:S01]  /*1ff0*/  MUFU.TANH R74, R25 ;  /* 0x00000019004a7308 */ /* 0x0008620000002400 */
[----:B0-----:R-:W0:Y:S01]  /*2000*/  @P1 LDC R51, c[0x0][0x450] ;  /* 0x00011400ff331b82 */ /* 0x001e220000000800 */
[----:B------:R-:W-:Y:S01]  /*2010*/  FMUL.FTZ R37, R37, UR4 ;  /* 0x0000000425257c20 */ /* 0x000fe20008410000 */
[----:B------:R-:W-:Y:S01]  /*2020*/  FMUL.FTZ R38, R38, UR4 ;  /* 0x0000000426267c20 */ /* 0x000fe20008410000 */
[----:B------:R-:W-:Y:S01]  /*2030*/  FMUL.FTZ R39, R39, UR4 ;  /* 0x0000000427277c20 */ /* 0x000fe20008410000 */
[----:B------:R-:W-:Y:S01]  /*2040*/  FMUL.FTZ R40, R40, UR4 ;  /* 0x0000000428287c20 */ /* 0x000fe20008410000 */
[----:B------:R-:W-:Y:S01]  /*2050*/  FMUL.FTZ R41, R41, UR4 ;  /* 0x0000000429297c20 */ /* 0x000fe20008410000 */
[----:B------:R-:W-:Y:S01]  /*2060*/  FMUL.FTZ R42, R42, UR4 ;  /* 0x000000042a2a7c20 */ /* 0x000fe20008410000 */
[----:B------:R5:W0:Y:S01]  /*2070*/  MUFU.TANH R34, R58 ;  /* 0x0000003a00227308 */ /* 0x000a220000002400 */
[----:B----4-:R-:W-:Y:S01]  /*2080*/  LOP3.LUT R25, R24, 0x1ffffffe, RZ, 0xc0, !PT ;  /* 0x1ffffffe18197812 */ /* 0x010fe200078ec0ff */
[----:B------:R-:W-:Y:S01]  /*2090*/  FMUL.FTZ R44, R44, UR4 ;  /* 0x000000042c2c7c20 */ /* 0x000fe20008410000 */
[----:B------:R-:W-:Y:S01]  /*20a0*/  FMUL.FTZ R45, R45, UR4 ;  /* 0x000000042d2d7c20 */ /* 0x000fe20008410000 */
[----:B------:R-:W-:Y:S01]  /*20b0*/  FMUL.FTZ R46, R46, UR4 ;  /* 0x000000042e2e7c20 */ /* 0x000fe20008410000 */
[----:B------:R-:W-:Y:S01]  /*20c0*/  FMUL.FTZ R47, R47, UR4 ;  /* 0x000000042f2f7c20 */ /* 0x000fe20008410000 */
[----:B------:R-:W-:-:S02]  /*20d0*/  IMAD.IADD R4, R22, 0x1, -R25 ;  /* 0x0000000116047824 */ /* 0x000fc400078e0a19 */
[----:B------:R-:W-:Y:S01]  /*20e0*/  FMUL.FTZ R48, R48, UR4 ;  /* 0x0000000430307c20 */ /* 0x000fe20008410000 */
[----:B------:R-:W-:Y:S01]  /*20f0*/  FMUL.FTZ R49, R49, UR4 ;  /* 0x0000000431317c20 */ /* 0x000fe20008410000 */
[----:B------:R-:W-:Y:S01]  /*2100*/  FMUL.FTZ R50, R50, UR4 ;  /* 0x0000000432327c20 */ /* 0x000fe20008410000 */
[----:B------:R-:W-:Y:S02]  /*2110*/  IMAD R4, R4, 0x8, R21 ;  /* 0x0000000804047824 */ /* 0x000fe400078e0215 */
[----:B------:R-:W-:Y:S01]  /*2120*/  FMUL.FTZ R52, R52, UR4 ;  /* 0x0000000434347c20 */ /* 0x000fe20008410000 */
[----:B------:R-:W-:Y:S01]  /*2130*/  FMUL.FTZ R53, R53, UR4 ;  /* 0x0000000435357c20 */ /* 0x000fe20008410000 */
[----:B------:R-:W-:Y:S01]  /*2140*/  FMUL.FTZ R54, R54, UR4 ;  /* 0x0000000436367c20 */ /* 0x000fe20008410000 */
[----:B-1----:R-:W-:-:S04]  /*2150*/  @P1 IMAD.HI.U32 R20, R4, R43, RZ ;  /* 0x0000002b04141227 */ /* 0x002fc800078e00ff */
[----:B------:R-:W-:Y:S01]  /*2160*/  FMUL.FTZ R55, R55, UR4 ;  /* 0x0000000437377c20 */ /* 0x000fe20008410000 */
[----:B------:R-:W-:Y:S01]  /*2170*/  FMUL.FTZ R56, R56, UR4 ;  /* 0x0000000438387c20 */ /* 0x000fe20008410000 */
[----:B------:R-:W-:Y:S01]  /*2180*/  FMUL.FTZ R57, R57, UR4 ;  /* 0x0000000439397c20 */ /* 0x000fe20008410000 */
[----:B------:R-:W-:Y:S01]  /*2190*/  IMAD.MOV.U32 R22, RZ, RZ, R4 ;  /* 0x000000ffff167224 */ /* 0x000fe200078e0004 */
[----:B0-----:R-:W-:Y:S01]  /*21a0*/  @P1 SHF.R.U32.HI R22, RZ, R51, R20 ;  /* 0x00000033ff161219 */ /* 0x001fe20000011614 */
[----:B------:R-:W-:Y:S02]  /*21b0*/  @!P0 VIADD R20, R6, 0x22840 ;  /* 0x0002284006148836 */ /* 0x000fe40000000000 */
        /* <DEDUP_REMOVED lines=13> */
[----:B-----5:R-:W0:Y:S01]  /*2290*/  SHFL.IDX PT, R58, R22, RZ, 0x1c1f ;  /* 0x001c1fff163a7589 */ /* 0x020e2200000e0000 */
[----:B------:R-:W-:Y:S01]  /*22a0*/  ULDC.64 UR4, c[0x0][0x9e0] ;  /* 0x0002780000047ab9 */ /* 0x000fe20000000a00 */
[----:B------:R-:W-:Y:S01]  /*22b0*/  @!P0 PRMT R20, RZ, 0x654, R20 ;  /* 0x00000654ff148816 */ /* 0x000fe20000000014 */
[----:B------:R-:W-:Y:S01]  /*22c0*/  IMAD R21, R23, -0x60, R18 ;  /* 0xffffffa017157824 */ /* 0x000fe200078e0212 */
[----:B------:R-:W-:Y:S01]  /*22d0*/  UISETP.GE.AND UP1, UPT, UR5, 0x1, UPT ;  /* 0x000000010500788c */ /* 0x000fe2000bf26270 */
[----:B------:R1:W-:Y:S06]  /*22e0*/  BAR.ARV R8, 0x100 ;  /* 0x000400080000751d */ /* 0x0003ec0000002000 */
[----:B------:R4:W-:Y:S01]  /*22f0*/  @!P0 SYNCS.ARRIVE.TRANS64.RED.A1T0 RZ, [R20+URZ], RZ ;  /* 0x000000ff14ff89a7 */ /* 0x0009e2000810043f */
[----:B------:R-:W-:Y:S01]  /*2300*/  PLOP3.LUT P1, PT, PT, PT, UP1, 0x40, 0x0 ;  /* 0x000000000000781c */ /* 0x000fe20003f2e818 */
[----:B------:R-:W0:Y:S01]  /*2310*/  MUFU.TANH R10, R10 ;  /* 0x0000000a000a7308 */ /* 0x000e220000002400 */
[----:B------:R-:W-:-:S02]  /*2320*/  IMAD.MOV.U32 R26, RZ, RZ, -0x60 ;  /* 0xffffffa0ff1a7424 */ /* 0x000fc400078e00ff */
[----:B----4-:R-:W-:-:S05]  /*2330*/  VIADD R20, R21, 0x61 ;  /* 0x0000006115147836 */ /* 0x010fca0000000000 */
[----:B------:R-:W4:Y:S01]  /*2340*/  MUFU.TANH R0, R0 ;  /* 0x0000000000007308 */ /* 0x000f220000002400 */
[----:B------:R-:W-:Y:S02]  /*2350*/  IMAD R24, R3, -0x2, R20 ;  /* 0xfffffffe03187824 */ /* 0x000fe400078e0214 */
[----:B------:R-:W-:Y:S02]  /*2360*/  VIADD R20, R21, 0x60 ;  /* 0x0000006015147836 */ /* 0x000fe40000000000 */
[----:B------:R-:W-:-:S03]  /*2370*/  VIADD R24, R24, -UR11 ;  /* 0x8000000b18187c36 */ /* 0x000fc60008000000 */
[----:B------:R-:W1:Y:S01]  /*2380*/  MUFU.TANH R9, R9 ;  /* 0x0000000900097308 */ /* 0x000e620000002400 */
[----:B------:R-:W-:Y:S02]  /*2390*/  IMAD R25, R3, -0x2, R20 ;  /* 0xfffffffe03197824 */ /* 0x000fe400078e0214 */
[----:B------:R-:W-:-:S04]  /*23a0*/  VIADD R43, R24, UR7 ;  /* 0x00000007182b7c36 */ /* 0x000fc80008000000 */
[----:B0-----:R-:W-:Y:S01]  /*23b0*/  IMAD.IADD R21, R43, 0x1, R58 ;  /* 0x000000012b157824 */ /* 0x001fe200078e023a */
        /* <DEDUP_REMOVED lines=41> */
[----:B-----5:R-:W-:-:S02]  /*2650*/  IMAD R50, R23, R26, 0x60 ;  /* 0x0000006017327424 */ /* 0x020fc400078e021a */
[----:B------:R-:W-:Y:S02]  /*2660*/  VIADD R26, R24, UR4 ;  /* 0x00000004181a7c36 */ /* 0x000fe40008000000 */
[----:B------:R-:W-:-:S03]  /*2670*/  IMAD R51, R3, -0x2, R50 ;  /* 0xfffffffe03337824 */ /* 0x000fc600078e0232 */
[----:B------:R-:W-:Y:S01]  /*2680*/  VIADDMNMX R20, R58, R26, R25, PT ;  /* 0x0000001a3a147246 */ /* 0x000fe20003800119 */
[----:B01234-:R-:W-:Y:S06]  /*2690*/  @P1 BRA `(.L_x_10859) ;  /* 0x0000000000541947 */ /* 0x01ffec0003800000 */
[----:B------:R-:W-:Y:S01]  /*26a0*/  IADD3 R24, R18, -UR11, R58 ;  /* 0x8000000b12187c10 */ /* 0x000fe2000fffe03a */
        /* <DEDUP_REMOVED lines=11> */
.L_x_10861:
[----:B------:R-:W-:-:S06]  /*2760*/  UISETP.NE.AND UP2, UPT, UR5, 0x1, UPT ;  /* 0x000000010500788c */ /* 0x000fcc000bf45270 */
[----:B------:R-:W-:-:S05]  /*2770*/  PLOP3.LUT P1, PT, PT, PT, UP2, 0x80, 0x0 ;  /* 0x000000000000781c */ /* 0x000fca0003f2f028 */
[----:B------:R-:W-:-:S08]  /*2780*/  @UP2 ULDC.64 UR14, c[0x0][0x9e8] ;  /* 0x00027a00000e2ab9 */ /* 0x000fd00000000a00 */
[----:B------:R-:W-:-:S05]  /*2790*/  @P1 IMAD.HI.U32 R58, R24, UR14, RZ ;  /* 0x0000000e183a1c27 */ /* 0x000fca000f8e00ff */
[----:B------:R-:W-:-:S07]  /*27a0*/  @P1 SHF.R.U32.HI R24, RZ, UR15, R58 ;  /* 0x0000000fff181c19 */ /* 0x000fce000801163a */
.L_x_10862:
[----:B------:R-:W-:Y:S05]  /*27b0*/  BSYNC B0 ;  /* 0x0000000000007941 */ /* 0x000fea0003800000 */
.L_x_10860:
[----:B------:R-:W-:-:S05]  /*27c0*/  IMAD R24, R24, UR5, R51 ;  /* 0x0000000518187c24 */ /* 0x000fca000f8e0233 */
[----:B------:R-:W-:Y:S02]  /*27d0*/  VIMNMX R21, R21, R24, !PT ;  /* 0x0000001815157248 */ /* 0x000fe40007fe0100 */
[----:B------:R-:W-:-:S07]  /*27e0*/  VIADDMNMX R20, R24, UR5, R20, PT ;  /* 0x0000000518147c46 */ /* 0x000fce000b800114 */
.L_x_10859:
        /* <DEDUP_REMOVED lines=98> */
[C---:B------:R-:W-:Y:S02]  /*2e10*/  ISETP.GE.AND P3, PT, R50.reuse, 0x52, PT ;  /* 0x000000523200780c */ /* 0x040fe40003f66270 */
[----:B------:R-:W-:Y:S02]  /*2e20*/  ISETP.GE.AND P6, PT, R50, 0x1, PT ;  /* 0x000000013200780c */ /* 0x000fe40003fc6270 */
[----:B------:R-:W-:-:S04]  /*2e30*/  ISETP.GT.AND P4, PT, R21, 0x51, !P3 ;  /* 0x000000511500780c */ /* 0x000fc80005f84270 */
[----:B------:R-:W-:-:S04]  /*2e40*/  ISETP.LT.OR P4, PT, R20, 0x52, P4 ;  /* 0x000000521400780c */ /* 0x000fc80002781670 */
[----:B------:R-:W-:Y:S02]  /*2e50*/  FSEL R104, R65, -INF , !P4 ;  /* 0xff80000041687808 */ /* 0x000fe40006000000 */
[----:B------:R-:W-:-:S04]  /*2e60*/  ISETP.GE.AND P4, PT, R50, 0x59, PT ;  /* 0x000000593200780c */ /* 0x000fc80003f86270 */
[----:B------:R-:W-:-:S04]  /*2e70*/  ISETP.GT.AND P5, PT, R21, 0x58, !P4 ;  /* 0x000000581500780c */ /* 0x000fc800067a4270 */
[----:B------:R-:W-:-:S04]  /*2e80*/  ISETP.LT.OR P5, PT, R20, 0x59, P5 ;  /* 0x000000591400780c */ /* 0x000fc80002fa1670 */
[----:B------:R-:W-:Y:S02]  /*2e90*/  FSEL R68, R68, -INF , !P5 ;  /* 0xff80000044447808 */ /* 0x000fe40006800000 */
        /* <DEDUP_REMOVED lines=26> */
.L_x_10865:
[----:B------:R-:W-:-:S06]  /*3040*/  UISETP.NE.AND UP2, UPT, UR5, 0x1, UPT ;  /* 0x000000010500788c */ /* 0x000fcc000bf45270 */
[----:B------:R-:W-:-:S05]  /*3050*/  PLOP3.LUT P5, PT, PT, PT, UP2, 0x80, 0x0 ;  /* 0x000000000000781c */ /* 0x000fca0003faf028 */
[----:B------:R-:W-:-:S08]  /*3060*/  @UP2 ULDC.64 UR14, c[0x0][0x9e8] ;  /* 0x00027a00000e2ab9 */ /* 0x000fd00000000a00 */
[----:B------:R-:W-:Y:S01]  /*3070*/  @P5 IMAD.HI.U32 R22, R10, UR14, RZ ;  /* 0x0000000e0a165c27 */ /* 0x000fe2000f8e00ff */
[----:B------:R-:W-:-:S13]  /*3080*/  PLOP3.LUT P5, PT, PT, PT, UP2, 0x80, 0x0 ;  /* 0x000000000000781c */ /* 0x000fda0003faf028 */
[----:B------:R-:W-:-:S07]  /*3090*/  @P5 SHF.R.U32.HI R10, RZ, UR15, R22 ;  /* 0x0000000fff0a5c19 */ /* 0x000fce0008011616 */
.L_x_10866:
[----:B------:R-:W-:Y:S05]  /*30a0*/  BSYNC B0 ;  /* 0x0000000000007941 */ /* 0x000fea0003800000 */
.L_x_10864:
[----:B------:R-:W-:-:S05]  /*30b0*/  IMAD R10, R10, UR5, R51 ;  /* 0x000000050a0a7c24 */ /* 0x000fca000f8e0233 */
[----:B------:R-:W-:Y:S02]  /*30c0*/  VIMNMX R21, R21, R10, !PT ;  /* 0x0000000a15157248 */ /* 0x000fe40007fe0100 */
[----:B------:R-:W-:-:S07]  /*30d0*/  VIADDMNMX R20, R10, UR5, R20, PT ;  /* 0x000000050a147c46 */ /* 0x000fce000b800114 */
.L_x_10863:
[C---:B------:R-:W-:Y:S01]  /*30e0*/  ISETP.GT.AND P1, PT, R21.reuse, 0x1, !P1 ;  /* 0x000000011500780c */ /* 0x040fe20004f24270 */
[----:B------:R-:W-:Y:S01]  /*30f0*/  ULDC UR10, c[0x0][0x988] ;  /* 0x00026200000a7ab9 */ /* 0x000fe20000000800 */
[----:B------:R-:W-:Y:S02]  /*3100*/  ISETP.GT.AND P2, PT, R21, 0x8, !P2 ;  /* 0x000000081500780c */ /* 0x000fe40005744270 */
[C---:B------:R-:W-:Y:S02]  /*3110*/  ISETP.LT.OR P1, PT, R20.reuse, 0x2, P1 ;  /* 0x000000021400780c */ /* 0x040fe40000f21670 */
[----:B------:R-:W-:Y:S02]  /*3120*/  ISETP.LT.OR P2, PT, R20, 0x9, P2 ;  /* 0x000000091400780c */ /* 0x000fe40001741670 */
[----:B------:R-:W-:Y:S02]  /*3130*/  FSEL R25, R9, -INF , !P1 ;  /* 0xff80000009197808 */ /* 0x000fe40004800000 */
[----:B------:R-:W-:-:S02]  /*3140*/  ISETP.NE.AND P1, PT, R24, RZ, PT ;  /* 0x000000ff1800720c */ /* 0x000fc40003f25270 */
[----:B------:R-:W-:Y:S02]  /*3150*/  FMNMX.FTZ R9, R40, R74, !PT ;  /* 0x0000004a28097209 */ /* 0x000fe40007810000 */
[----:B------:R-:W-:Y:S02]  /*3160*/  ISETP.GT.AND P1, PT, R21, 0x9, !P1 ;  /* 0x000000091500780c */ /* 0x000fe40004f24270 */
[----:B------:R-:W-:Y:S02]  /*3170*/  FMNMX.FTZ R9, R58, R9, !PT ;  /* 0x000000093a097209 */ /* 0x000fe40007810000 */
[----:B------:R-:W-:Y:S02]  /*3180*/  ISETP.LT.OR P1, PT, R20, 0xa, P1 ;  /* 0x0000000a1400780c */ /* 0x000fe40000f21670 */
[----:B------:R-:W-:Y:S02]  /*3190*/  FSEL R12, R12, -INF , !P2 ;  /* 0xff8000000c0c7808 */ /* 0x000fe40005000000 */
        /* <DEDUP_REMOVED lines=8> */
[----:B------:R-:W-:Y:S02]  /*3220*/  ISETP.GT.AND P1, PT, R21, 0x11, !P2 ;  /* 0x000000111500780c */ /* 0x000fe40005724270 */
[----:B------:R-:W-:Y:S02]  /*3230*/  ISETP.NE.AND P5, PT, R32, RZ, PT ;  /* 0x000000ff2000720c */ /* 0x000fe40003fa5270 */
[----:B------:R-:W-:Y:S02]  /*3240*/  ISETP.LT.OR P1, PT, R20, 0x12, P1 ;  /* 0x000000121400780c */ /* 0x000fe40000f21670 */
[----:B------:R-:W-:Y:S02]  /*3250*/  FMNMX.FTZ R9, R78, R9, !PT ;  /* 0x000000094e097209 */ /* 0x000fe40007810000 */
[----:B------:R-:W-:-:S02]  /*3260*/  FSEL R15, R15, -INF , !P1 ;  /* 0xff8000000f0f7808 */ /* 0x000fc40004800000 */
[----:B------:R-:W-:Y:S02]  /*3270*/  ISETP.GT.AND P1, PT, R21, 0x18, !P5 ;  /* 0x000000181500780c */ /* 0x000fe40006f24270 */
[----:B------:R-:W-:Y:S02]  /*3280*/  FMNMX.FTZ R9, R80, R9, !PT ;  /* 0x0000000950097209 */ /* 0x000fe40007810000 */
[----:B------:R-:W-:Y:S02]  /*3290*/  ISETP.LT.OR P1, PT, R20, 0x19, P1 ;  /* 0x000000191400780c */ /* 0x000fe40000f21670 */
[----:B------:R-:W-:Y:S02]  /*32a0*/  FMNMX.FTZ R9, R82, R9, !PT ;  /* 0x0000000952097209 */ /* 0x000fe40007810000 */
[----:B------:R-:W-:Y:S02]  /*32b0*/  FSEL R22, R38, -INF , !P1 ;  /* 0xff80000026167808 */ /* 0x000fe40004800000 */
[----:B------:R-:W-:-:S02]  /*32c0*/  FMNMX.FTZ R9, R84, R9, !PT ;  /* 0x0000000954097209 */ /* 0x000fc40007810000 */
        /* <DEDUP_REMOVED lines=28> */
[----:B------:R-:W-:Y:S02]  /*3490*/  FMNMX.FTZ R9, R104, R9, !PT ;  /* 0x0000000968097209 */ /* 0x000fe40007810000 */
[----:B------:R-:W-:-:S02]  /*34a0*/  ISETP.NE.AND P1, PT, R44, RZ, PT ;  /* 0x000000ff2c00720c */ /* 0x000fc40003f25270 */
[----:B------:R-:W-:Y:S02]  /*34b0*/  FMNMX.FTZ R9, R68, R9, !PT ;  /* 0x0000000944097209 */ /* 0x000fe40007810000 */
[C---:B------:R-:W-:Y:S02]  /*34c0*/  ISETP.GT.AND P1, PT, R21.reuse, 0x29, !P1 ;  /* 0x000000291500780c */ /* 0x040fe40004f24270 */
[----:B------:R-:W-:Y:S02]  /*34d0*/  FMNMX.FTZ R9, R106, R9, !PT ;  /* 0x000000096a097209 */ /* 0x000fe40007810000 */
[----:B------:R-:W-:Y:S02]  /*34e0*/  ISETP.LT.OR P1, PT, R20, 0x2a, P1 ;  /* 0x0000002a1400780c */ /* 0x000fe40000f21670 */
[----:B------:R-:W-:Y:S01]  /*34f0*/  ISETP.GT.AND P6, PT, R21, RZ, !P6 ;  /* 0x000000ff1500720c */ /* 0x000fe200077c4270 */
[----:B------:R-:W0:Y:S01]  /*3500*/  SHFL.BFLY PT, R10, R9, 0x2, 0x1f ;  /* 0x0c401f00090a7f89 */ /* 0x000e2200000e0000 */
[----:B------:R-:W-:-:S02]  /*3510*/  FSEL R29, R47, -INF , !P1 ;  /* 0xff8000002f1d7808 */ /* 0x000fc40004800000 */
[----:B------:R-:W-:Y:S02]  /*3520*/  ISETP.NE.AND P1, PT, R45, RZ, PT ;  /* 0x000000ff2d00720c */ /* 0x000fe40003f25270 */
[----:B------:R-:W-:Y:S02]  /*3530*/  ISETP.LT.OR P6, PT, R20, 0x1, P6 ;  /* 0x000000011400780c */ /* 0x000fe400037c1670 */
[----:B------:R-:W-:Y:S02]  /*3540*/  ISETP.GT.AND P1, PT, R21, 0x30, !P1 ;  /* 0x000000301500780c */ /* 0x000fe40004f24270 */
[----:B------:R-:W-:Y:S02]  /*3550*/  FSEL R0, R0, -INF , !P6 ;  /* 0xff80000000007808 */ /* 0x000fe40007000000 */
[----:B------:R-:W-:Y:S02]  /*3560*/  ISETP.LT.OR P1, PT, R20, 0x31, P1 ;  /* 0x000000311400780c */ /* 0x000fe40000f21670 */
[----:B------:R-:W-:-:S02]  /*3570*/  ISETP.NE.AND P2, PT, R53, RZ, PT ;  /* 0x000000ff3500720c */ /* 0x000fc40003f45270 */
[----:B------:R-:W-:Y:S02]  /*3580*/  FSEL R30, R30, -INF , !P1 ;  /* 0xff8000001e1e7808 */ /* 0x000fe40004800000 */
[----:B------:R-:W-:Y:S02]  /*3590*/  ISETP.NE.AND P1, PT, R48, RZ, PT ;  /* 0x000000ff3000720c */ /* 0x000fe40003f25270 */
[----:B------:R-:W-:Y:S02]  /*35a0*/  ISETP.NE.AND P5, PT, R59, RZ, PT ;  /* 0x000000ff3b00720c */ /* 0x000fe40003fa5270 */
[----:B------:R-:W-:Y:S02]  /*35b0*/  ISETP.GT.AND P1, PT, R21, 0x31, !P1 ;  /* 0x000000311500780c */ /* 0x000fe40004f24270 */
[----:B------:R-:W-:Y:S02]  /*35c0*/  ISETP.NE.AND P6, PT, R63, RZ, PT ;  /* 0x000000ff3f00720c */ /* 0x000fe40003fc5270 */
[----:B------:R-:W-:-:S02]  /*35d0*/  ISETP.LT.OR P1, PT, R20, 0x32, P1 ;  /* 0x000000321400780c */ /* 0x000fc40000f21670 */
[----:B0-----:R-:W-:Y:S02]  /*35e0*/  FMNMX.FTZ R37, R9, R10, !PT ;  /* 0x0000000a09257209 */ /* 0x001fe40007810000 */
[----:B------:R-:W-:Y:S02]  /*35f0*/  FMNMX.FTZ R9, R0, R25, !PT ;  /* 0x0000001900097209 */ /* 0x000fe40007810000 */
[----:B------:R-:W-:Y:S01]  /*3600*/  FSEL R31, R31, -INF , !P1 ;  /* 0xff8000001f1f7808 */ /* 0x000fe20004800000 */
[----:B------:R-:W0:Y:S01]  /*3610*/  SHFL.BFLY PT, R10, R37, 0x1, 0x1f ;  /* 0x0c201f00250a7f89 */ /* 0x000e2200000e0000 */
        /* <DEDUP_REMOVED lines=14> */
[----:B------:R-:W-:-:S02]  /*3700*/  ISETP.GT.AND P1, PT, R21, 0x40, !P2 ;  /* 0x000000401500780c */ /* 0x000fc40005724270 */
[----:B------:R-:W-:Y:S02]  /*3710*/  FMNMX.FTZ R38, R26, R9, !PT ;  /* 0x000000091a267209 */ /* 0x000fe40007810000 */
[----:B------:R-:W-:Y:S02]  /*3720*/  ISETP.LT.OR P1, PT, R20, 0x41, P1 ;  /* 0x000000411400780c */ /* 0x000fe40000f21670 */
[----:B------:R-:W-:Y:S02]  /*3730*/  FMNMX.FTZ R9, R27, R38, !PT ;  /* 0x000000261b097209 */ /* 0x000fe40007810000 */
[----:B------:R-:W-:Y:S02]  /*3740*/  FSEL R34, R34, -INF , !P1 ;  /* 0xff80000022227808 */ /* 0x000fe40004800000 */
[----:B------:R-:W-:Y:S02]  /*3750*/  FMNMX.FTZ R38, R28, R9, !PT ;  /* 0x000000091c267209 */ /* 0x000fe40007810000 */
[----:B------:R-:W-:-:S02]  /*3760*/  ISETP.GT.AND P1, PT, R21, 0x41, !P5 ;  /* 0x000000411500780c */ /* 0x000fc40006f24270 */
[----:B0-----:R-:W-:Y:S02]  /*3770*/  FMNMX.FTZ R10, R37, R10, !PT ;  /* 0x0000000a250a7209 */ /* 0x001fe40007810000 */
[----:B------:R-:W-:Y:S02]  /*3780*/  FMNMX.FTZ R9, R29, R38, !PT ;  /* 0x000000261d097209 */ /* 0x000fe40007810000 */
[----:B------:R-:W-:Y:S01]  /*3790*/  ISETP.LT.OR P1, PT, R20, 0x42, P1 ;  /* 0x000000421400780c */ /* 0x000fe20000f21670 */
[----:B------:R-:W-:Y:S01]  /*37a0*/  FMUL.FTZ R36, R10, UR10 ;  /* 0x0000000a0a247c20 */ /* 0x000fe20008410000 */
[----:B------:R-:W-:Y:S02]  /*37b0*/  FMNMX.FTZ R38, R30, R9, !PT ;  /* 0x000000091e267209 */ /* 0x000fe40007810000 */
[----:B------:R-:W-:Y:S02]  /*37c0*/  FSEL R35, R35, -INF , !P1 ;  /* 0xff80000023237808 */ /* 0x000fe40004800000 */
[----:B------:R-:W-:-:S02]  /*37d0*/  FSETP.NEU.FTZ.AND P1, PT, R10, -INF , PT ;  /* 0xff8000000a00780b */ /* 0x000fc40003f3d000 */
[----:B------:R-:W-:Y:S02]  /*37e0*/  ISETP.NE.AND P5, PT, R57, RZ, PT ;  /* 0x000000ff3900720c */ /* 0x000fe40003fa5270 */
[----:B------:R-:W-:Y:S02]  /*37f0*/  FMNMX.FTZ R9, R31, R38, !PT ;  /* 0x000000261f097209 */ /* 0x000fe40007810000 */
[----:B------:R-:W-:Y:S02]  /*3800*/  FSEL R39, R36, RZ, P1 ;  /* 0x000000ff24277208 */ /* 0x000fe40000800000 */
[----:B------:R-:W-:Y:S02]  /*3810*/  ISETP.GT.AND P1, PT, R21, 0x48, !P5 ;  /* 0x000000481500780c */ /* 0x000fe40006f24270 */
[----:B------:R-:W-:Y:S01]  /*3820*/  FMNMX.FTZ R38, R32, R9, !PT ;  /* 0x0000000920267209 */ /* 0x000fe20007810000 */
[--C-:B------:R-:W-:Y:S01]  /*3830*/  FFMA.FTZ R37, R74, UR10, -R39.reuse ;  /* 0x0000000a4a257c23 */ /* 0x100fe20008010827 */
[----:B------:R-:W-:Y:S01]  /*3840*/  ISETP.LT.OR P1, PT, R20, 0x49, P1 ;  /* 0x000000491400780c */ /* 0x000fe20000f21670 */
[--C-:B------:R-:W-:Y:S01]  /*3850*/  FFMA.FTZ R40, R40, UR10, -R39.reuse ;  /* 0x0000000a28287c23 */ /* 0x100fe20008010827 */
[----:B------:R-:W-:Y:S01]  /*3860*/  FMNMX.FTZ R9, R33, R38, !PT ;  /* 0x0000002621097209 */ /* 0x000fe20007810000 */
[----:B------:R0:W-:Y:S01]  /*3870*/  MUFU.EX2 R41, R37 ;  /* 0x0000002500297308 */ /* 0x0001e20000000800 */
[----:B------:R-:W-:Y:S01]  /*3880*/  FSEL R36, R62, -INF , !P1 ;  /* 0xff8000003e247808 */ /* 0x000fe20004800000 */
[--C-:B------:R-:W-:Y:S01]  /*3890*/  FFMA.FTZ R42, R58, UR10, -R39.reuse ;  /* 0x0000000a3a2a7c23 */ /* 0x100fe20008010827 */
[----:B------:R-:W-:Y:S01]  /*38a0*/  ISETP.NE.AND P2, PT, R61, RZ, PT ;  /* 0x000000ff3d00720c */ /* 0x000fe20003f45270 */
[--C-:B------:R-:W-:Y:S01]  /*38b0*/  FFMA.FTZ R43, R72, UR10, -R39.reuse ;  /* 0x0000000a482b7c23 */ /* 0x100fe20008010827 */
[C---:B------:R-:W-:Y:S01]  /*38c0*/  ISETP.GT.AND P1, PT, R21.reuse, 0x49, !P6 ;  /* 0x000000491500780c */ /* 0x040fe20007724270 */
[--C-:B------:R-:W-:Y:S01]  /*38d0*/  FFMA.FTZ R44, R80, UR10, -R39.reuse ;  /* 0x0000000a502c7c23 */ /* 0x100fe20008010827 */
[----:B------:R-:W-:Y:S01]  /*38e0*/  FMNMX.FTZ R38, R34, R9, !PT ;  /* 0x0000000922267209 */ /* 0x000fe20007810000 */
[----:B------:R1:W2:Y:S01]  /*38f0*/  MUFU.EX2 R172, R40 ;  /* 0x0000002800ac7308 */ /* 0x0002a20000000800 */
[----:B------:R-:W-:Y:S01]  /*3900*/  ISETP.GT.AND P2, PT, R21, 0x50, !P2 ;  /* 0x000000501500780c */ /* 0x000fe20005744270 */
[--C-:B0-----:R-:W-:Y:S01]  /*3910*/  FFMA.FTZ R37, R78, UR10, -R39.reuse ;  /* 0x0000000a4e257c23 */ /* 0x101fe20008010827 */
[----:B------:R-:W-:Y:S01]  /*3920*/  ISETP.LT.OR P1, PT, R20, 0x4a, P1 ;  /* 0x0000004a1400780c */ /* 0x000fe20000f21670 */
[--C-:B------:R-:W-:Y:S01]  /*3930*/  FFMA.FTZ R46, R84, UR10, -R39.reuse ;  /* 0x0000000a542e7c23 */ /* 0x100fe20008010827 */
[----:B------:R-:W-:Y:S01]  /*3940*/  FMNMX.FTZ R9, R35, R38, !PT ;  /* 0x0000002623097209 */ /* 0x000fe20007810000 */
[--C-:B------:R-:W-:Y:S01]  /*3950*/  FFMA.FTZ R48, R86, UR10, -R39.reuse ;  /* 0x0000000a56307c23 */ /* 0x100fe20008010827 */
[----:B------:R-:W-:Y:S01]  /*3960*/  ISETP.NE.AND P5, PT, R50, RZ, PT ;  /* 0x000000ff3200720c */ /* 0x000fe20003fa5270 */
[----:B------:R-:W-:Y:S01]  /*3970*/  MUFU.EX2 R45, R37 ;  /* 0x00000025002d7308 */ /* 0x000fe20000000800 */
[C---:B------:R-:W-:Y:S01]  /*3980*/  ISETP.GT.AND P3, PT, R21.reuse, 0x51, !P3 ;  /* 0x000000511500780c */ /* 0x040fe20005f64270 */
[--C-:B-1----:R-:W-:Y:S01]  /*3990*/  FFMA.FTZ R40, R76, UR10, -R39.reuse ;  /* 0x0000000a4c287c23 */ /* 0x102fe20008010827 */
[----:B------:R-:W-:Y:S01]  /*39a0*/  ISETP.LT.OR P2, PT, R20, 0x51, P2 ;  /* 0x000000511400780c */ /* 0x000fe20001741670 */
[--C-:B------:R-:W-:Y:S01]  /*39b0*/  FFMA.FTZ R50, R88, UR10, -R39.reuse ;  /* 0x0000000a58327c23 */ /* 0x100fe20008010827 */
[----:B------:R-:W-:Y:S01]  /*39c0*/  FSEL R2, R2, -INF , !P1 ;  /* 0xff80000002027808 */ /* 0x000fe20004800000 */
[----:B------:R-:W-:Y:S01]  /*39d0*/  FFMA.FTZ R58, R102, UR10, -R39 ;  /* 0x0000000a663a7c23 */ /* 0x000fe20008010827 */
[----:B------:R-:W-:Y:S01]  /*39e0*/  FMNMX.FTZ R9, R36, R9, !PT ;  /* 0x0000000924097209 */ /* 0x000fe20007810000 */
[----:B------:R0:W-:Y:S01]  /*39f0*/  MUFU.EX2 R168, R40 ;  /* 0x0000002800a87308 */ /* 0x0001e20000000800 */
[C---:B------:R-:W-:Y:S01]  /*3a00*/  ISETP.GT.AND P4, PT, R21.reuse, 0x58, !P4 ;  /* 0x000000581500780c */ /* 0x040fe20006784270 */
[----:B--2---:R-:W-:Y:S01]  /*3a10*/  FADD.FTZ R65, R172, R41 ;  /* 0x00000029ac417221 */ /* 0x004fe20000010000 */
[----:B------:R-:W-:Y:S01]  /*3a20*/  ISETP.GT.AND P5, PT, R21, 0x59, !P5 ;  /* 0x000000591500780c */ /* 0x000fe20006fa4270 */
[--C-:B------:R-:W-:Y:S01]  /*3a30*/  FFMA.FTZ R51, R90, UR10, -R39.reuse ;  /* 0x0000000a5a337c23 */ /* 0x100fe20008010827 */
[----:B------:R-:W-:Y:S01]  /*3a40*/  ISETP.LT.OR P3, PT, R20, 0x52, P3 ;  /* 0x000000521400780c */ /* 0x000fe20001f61670 */
[--C-:B------:R-:W-:Y:S01]  /*3a50*/  FFMA.FTZ R52, R92, UR10, -R39.reuse ;  /* 0x0000000a5c347c23 */ /* 0x100fe20008010827 */
[----:B------:R-:W-:Y:S01]  /*3a60*/  FSEL R21, R66, -INF , !P2 ;  /* 0xff80000042157808 */ /* 0x000fe20005000000 */
[----:B------:R-:W-:Y:S01]  /*3a70*/  MUFU.EX2 R42, R42 ;  /* 0x0000002a002a7308 */ /* 0x000fe20000000800 */
[----:B------:R-:W-:Y:S01]  /*3a80*/  FMNMX.FTZ R38, R2, R9, !PT ;  /* 0x0000000902267209 */ /* 0x000fe20007810000 */
[--C-:B0-----:R-:W-:Y:S01]  /*3a90*/  FFMA.FTZ R40, R82, UR10, -R39.reuse ;  /* 0x0000000a52287c23 */ /* 0x101fe20008010827 */
[----:B------:R-:W-:Y:S01]  /*3aa0*/  ISETP.LT.OR P4, PT, R20, 0x59, P4 ;  /* 0x000000591400780c */ /* 0x000fe20002781670 */
[--C-:B------:R-:W-:Y:S01]  /*3ab0*/  FFMA.FTZ R54, R96, UR10, -R39.reuse ;  /* 0x0000000a60367c23 */ /* 0x100fe20008010827 */
[----:B------:R-:W-:Y:S01]  /*3ac0*/  FSEL R37, R67, -INF , !P3 ;  /* 0xff80000043257808 */ /* 0x000fe20005800000 */
[--C-:B------:R-:W-:Y:S01]  /*3ad0*/  FFMA.FTZ R55, R98, UR10, -R39.reuse ;  /* 0x0000000a62377c23 */ /* 0x100fe20008010827 */
[----:B------:R-:W-:Y:S01]  /*3ae0*/  FMNMX.FTZ R38, R21, R38, !PT ;  /* 0x0000002615267209 */ /* 0x000fe20007810000 */
[----:B------:R0:W-:Y:S01]  /*3af0*/  MUFU.EX2 R47, R40 ;  /* 0x00000028002f7308 */ /* 0x0001e20000000800 */
[----:B------:R-:W-:Y:S01]  /*3b00*/  ISETP.LT.OR P5, PT, R20, 0x5a, P5 ;  /* 0x0000005a1400780c */ /* 0x000fe20002fa1670 */
[--C-:B------:R-:W-:Y:S01]  /*3b10*/  FFMA.FTZ R56, R56, UR10, -R39.reuse ;  /* 0x0000000a38387c23 */ /* 0x100fe20008010827 */
[----:B------:R-:W-:Y:S01]  /*3b20*/  FSEL R20, R70, -INF , !P4 ;  /* 0xff80000046147808 */ /* 0x000fe20006000000 */
[--C-:B------:R-:W-:Y:S01]  /*3b30*/  FFMA.FTZ R57, R100, UR10, -R39.reuse ;  /* 0x0000000a64397c23 */ /* 0x100fe20008010827 */
[----:B------:R-:W-:Y:S01]  /*3b40*/  FMNMX.FTZ R9, R37, R38, !PT ;  /* 0x0000002625097209 */ /* 0x000fe20007810000 */
[----:B------:R-:W-:Y:S01]  /*3b50*/  FFMA.FTZ R61, R104, UR10, -R39 ;  /* 0x0000000a683d7c23 */ /* 0x000fe20008010827 */
[----:B------:R-:W-:Y:S01]  /*3b60*/  FSEL R38, R71, -INF , !P5 ;  /* 0xff80000047267808 */ /* 0x000fe20006800000 */
[----:B------:R-:W1:Y:S01]  /*3b70*/  MUFU.EX2 R43, R43 ;  /* 0x0000002b002b7308 */ /* 0x000e620000000800 */
[----:B------:R-:W-:-:S02]  /*3b80*/  FMNMX.FTZ R9, R20, R9, !PT ;  /* 0x0000000914097209 */ /* 0x000fc40007810000 */
[----:B------:R-:W-:Y:S02]  /*3b90*/  F2FP.BF16.F32.PACK_AB R172, R41, R172 ;  /* 0x000000ac29ac723e */ /* 0x000fe400000010ff */
[----:B------:R-:W-:-:S03]  /*3ba0*/  FMNMX.FTZ R9, R38, R9, !PT ;  /* 0x0000000926097209 */ /* 0x000fc60007810000 */
[----:B------:R-:W2:Y:S02]  /*3bb0*/  MUFU.EX2 R44, R44 ;  /* 0x0000002c002c7308 */ /* 0x000ea40000000800 */
[----:B0-----:R-:W0:Y:S06]  /*3bc0*/  SHFL.BFLY PT, R40, R9, 0x2, 0x1f ;  /* 0x0c401f0009287f89 */ /* 0x001e2c00000e0000 */
[----:B------:R-:W-:Y:S01]  /*3bd0*/  MUFU.EX2 R46, R46 ;  /* 0x0000002e002e7308 */ /* 0x000fe20000000800 */
[----:B-1----:R-:W-:-:S07]  /*3be0*/  F2FP.BF16.F32.PACK_AB R174, R43, R42 ;  /* 0x0000002a2bae723e */ /* 0x002fce00000010ff */
[----:B------:R1:W3:Y:S01]  /*3bf0*/  MUFU.EX2 R49, R48 ;  /* 0x0000003000317308 */ /* 0x0002e20000000800 */
[----:B--2---:R-:W-:-:S07]  /*3c00*/  F2FP.BF16.F32.PACK_AB R170, R47, R44 ;  /* 0x0000002c2faa723e */ /* 0x004fce00000010ff */
[----:B------:R-:W-:Y:S01]  /*3c10*/  MUFU.EX2 R50, R50 ;  /* 0x0000003200327308 */ /* 0x000fe20000000800 */
[----:B-1----:R-:W-:Y:S01]  /*3c20*/  FFMA.FTZ R48, R94, UR10, -R39 ;  /* 0x0000000a5e307c23 */ /* 0x002fe20008010827 */
[----:B0-----:R-:W-:-:S05]  /*3c30*/  FMNMX.FTZ R40, R9, R40, !PT ;  /* 0x0000002809287209 */ /* 0x001fca0007810000 */
[----:B------:R-:W0:Y:S01]  /*3c40*/  SHFL.BFLY PT, R9, R40, 0x1, 0x1f ;  /* 0x0c201f0028097f89 */ /* 0x000e2200000e0000 */
[----:B------:R-:W-:Y:S01]  /*3c50*/  MUFU.EX2 R59, R58 ;  /* 0x0000003a003b7308 */ /* 0x000fe20000000800 */
[----:B---3--:R-:W-:-:S07]  /*3c60*/  F2FP.BF16.F32.PACK_AB R164, R49, R46 ;  /* 0x0000002e31a4723e */ /* 0x008fce00000010ff */
[----:B------:R-:W1:Y:S08]  /*3c70*/  MUFU.EX2 R51, R51 ;  /* 0x0000003300337308 */ /* 0x000e700000000800 */
[----:B------:R-:W-:Y:S01]  /*3c80*/  MUFU.EX2 R52, R52 ;  /* 0x0000003400347308 */ /* 0x000fe20000000800 */
[----:B0-----:R-:W-:-:S07]  /*3c90*/  FMNMX.FTZ R9, R40, R9, !PT ;  /* 0x0000000928097209 */ /* 0x001fce0007810000 */
[----:B------:R0:W2:Y:S01]  /*3ca0*/  MUFU.EX2 R53, R48 ;  /* 0x0000003000357308 */ /* 0x0000a20000000800 */
[----:B------:R-:W-:Y:S01]  /*3cb0*/  FFMA.FTZ R40, R68, UR10, -R39 ;  /* 0x0000000a44287c23 */ /* 0x000fe20008010827 */
[----:B-1----:R-:W-:Y:S01]  /*3cc0*/  F2FP.BF16.F32.PACK_AB R166, R51, R50 ;  /* 0x0000003233a6723e */ /* 0x002fe200000010ff */
[C---:B------:R-:W-:Y:S01]  /*3cd0*/  FMUL.FTZ R62, R9.reuse, UR10 ;  /* 0x0000000a093e7c20 */ /* 0x040fe20008410000 */
[----:B------:R-:W-:-:S04]  /*3ce0*/  FSETP.NEU.FTZ.AND P1, PT, R9, -INF , PT ;  /* 0xff8000000900780b */ /* 0x000fc80003f3d000 */
[----:B------:R-:W-:Y:S01]  /*3cf0*/  MUFU.EX2 R54, R54 ;  /* 0x0000003600367308 */ /* 0x000fe20000000800 */
[----:B------:R-:W-:Y:S01]  /*3d00*/  FSEL R63, R62, RZ, P1 ;  /* 0x000000ff3e3f7208 */ /* 0x000fe20000800000 */
[--C-:B0-----:R-:W-:Y:S01]  /*3d10*/  FFMA.FTZ R48, R60, UR10, -R39.reuse ;  /* 0x0000000a3c307c23 */ /* 0x101fe20008010827 */
[--C-:B------:R-:W-:Y:S01]  /*3d20*/  FFMA.FTZ R60, R64, UR10, -R39.reuse ;  /* 0x0000000a403c7c23 */ /* 0x100fe20008010827 */
[----:B------:R-:W-:Y:S01]  /*3d30*/  FFMA.FTZ R39, R106, UR10, -R39 ;  /* 0x0000000a6a277c23 */ /* 0x000fe20008010827 */
[----:B------:R-:W-:Y:S01]  /*3d40*/  PLOP3.LUT P1, PT, PT, PT, UP0, 0x40, 0x0 ;  /* 0x000000000000781c */ /* 0x000fe20003f2e808 */
        /* <DEDUP_REMOVED lines=25> */
[----:B------:R-:W-:Y:S01]  /*3ee0*/  FFMA.FTZ R38, R38, UR10, -R63 ;  /* 0x0000000a26267c23 */ /* 0x000fe2000801083f */
[----:B--2---:R-:W-:-:S04]  /*3ef0*/  F2FP.BF16.F32.PACK_AB R160, R53, R52 ;  /* 0x0000003435a0723e */ /* 0x004fc800000010ff */
[----:B------:R2:W-:Y:S01]  /*3f00*/  MUFU.EX2 R171, R24 ;  /* 0x0000001800ab7308 */ /* 0x0005e20000000800 */
[----:B0-----:R-:W-:-:S07]  /*3f10*/  F2FP.BF16.F32.PACK_AB R173, R25, R0 ;  /* 0x0000000019ad723e */ /* 0x001fce00000010ff */
[----:B------:R-:W0:Y:S01]  /*3f20*/  MUFU.EX2 R13, R13 ;  /* 0x0000000d000d7308 */ /* 0x000e220000000800 */
[----:B--2---:R-:W-:-:S04]  /*3f30*/  FADD.FTZ R24, R42, R65 ;  /* 0x000000412a187221 */ /* 0x004fc80000010000 */
[----:B------:R-:W-:-:S03]  /*3f40*/  FADD.FTZ R65, R43, R24 ;  /* 0x000000182b417221 */ /* 0x000fc60000010000 */
[----:B------:R-:W2:Y:S01]  /*3f50*/  MUFU.EX2 R14, R14 ;  /* 0x0000000e000e7308 */ /* 0x000ea20000000800 */
[----:B------:R-:W-:Y:S01]  /*3f60*/  FADD.FTZ R24, R168, R65 ;  /* 0x00000041a8187221 */ /* 0x000fe20000010000 */
[----:B------:R-:W-:Y:S01]  /*3f70*/  FADD.FTZ R65, R0, R25 ;  /* 0x0000001900417221 */ /* 0x000fe20000010000 */
[C---:B------:R-:W-:Y:S02]  /*3f80*/  F2FP.BF16.F32.PACK_AB R168, R45.reuse, R168 ;  /* 0x000000a82da8723e */ /* 0x040fe400000010ff */
[----:B------:R-:W-:Y:S01]  /*3f90*/  FADD.FTZ R67, R45, R24 ;  /* 0x000000182d437221 */ /* 0x000fe20000010000 */
[----:B-1----:R-:W-:Y:S02]  /*3fa0*/  FADD.FTZ R24, R12, R65 ;  /* 0x000000410c187221 */ /* 0x002fe40000010000 */
[----:B------:R-:W1:Y:S01]  /*3fb0*/  MUFU.EX2 R15, R15 ;  /* 0x0000000f000f7308 */ /* 0x000e620000000800 */
[----:B------:R-:W-:Y:S01]  /*3fc0*/  FADD.FTZ R58, R44, R67 ;  /* 0x000000432c3a7221 */ /* 0x000fe20000010000 */
[C---:B0-----:R-:W-:Y:S01]  /*3fd0*/  FADD.FTZ R65, R13.reuse, R24 ;  /* 0x000000180d417221 */ /* 0x041fe20000010000 */
[----:B------:R-:W-:-:S02]  /*3fe0*/  F2FP.BF16.F32.PACK_AB R175, R13, R12 ;  /* 0x0000000c0daf723e */ /* 0x000fc400000010ff */
[----:B------:R-:W-:-:S03]  /*3ff0*/  FADD.FTZ R67, R47, R58 ;  /* 0x0000003a2f437221 */ /* 0x000fc60000010000 */
[----:B------:R-:W0:Y:S01]  /*4000*/  MUFU.EX2 R22, R22 ;  /* 0x0000001600167308 */ /* 0x000e220000000800 */
[----:B--2---:R-:W-:Y:S01]  /*4010*/  FADD.FTZ R24, R14, R65 ;  /* 0x000000410e187221 */ /* 0x004fe20000010000 */
[----:B------:R-:W-:-:S04]  /*4020*/  FADD.FTZ R58, R46, R67 ;  /* 0x000000432e3a7221 */ /* 0x000fc80000010000 */
[----:B------:R-:W-:Y:S02]  /*4030*/  FADD.FTZ R67, R49, R58 ;  /* 0x0000003a31437221 */ /* 0x000fe40000010000 */
[----:B------:R-:W2:Y:S01]  /*4040*/  MUFU.EX2 R26, R26 ;  /* 0x0000001a001a7308 */ /* 0x000ea20000000800 */
[C---:B-1----:R-:W-:Y:S01]  /*4050*/  FADD.FTZ R65, R15.reuse, R24 ;  /* 0x000000180f417221 */ /* 0x042fe20000010000 */
[----:B------:R-:W-:Y:S01]  /*4060*/  FADD.FTZ R58, R50, R67 ;  /* 0x00000043323a7221 */ /* 0x000fe20000010000 */
[----:B------:R-:W-:-:S03]  /*4070*/  F2FP.BF16.F32.PACK_AB R169, R15, R14 ;  /* 0x0000000e0fa9723e */ /* 0x000fc600000010ff */
[----:B------:R-:W-:Y:S02]  /*4080*/  FADD.FTZ R67, R51, R58 ;  /* 0x0000003a33437221 */ /* 0x000fe40000010000 */
[----:B------:R-:W1:Y:S01]  /*4090*/  MUFU.EX2 R27, R27 ;  /* 0x0000001b001b7308 */ /* 0x000e620000000800 */
[----:B0-----:R-:W-:Y:S01]  /*40a0*/  FADD.FTZ R24, R22, R65 ;  /* 0x0000004116187221 */ /* 0x001fe20000010000 */
[----:B------:R-:W-:-:S03]  /*40b0*/  FADD.FTZ R58, R52, R67 ;  /* 0x00000043343a7221 */ /* 0x000fc60000010000 */
[----:B------:R-:W-:Y:S01]  /*40c0*/  FADD.FTZ R65, R171, R24 ;  /* 0x00000018ab417221 */ /* 0x000fe20000010000 */
[----:B------:R-:W-:Y:S01]  /*40d0*/  FADD.FTZ R67, R53, R58 ;  /* 0x0000003a35437221 */ /* 0x000fe20000010000 */
[----:B------:R-:W-:Y:S01]  /*40e0*/  F2FP.BF16.F32.PACK_AB R171, R171, R22 ;  /* 0x00000016abab723e */ /* 0x000fe200000010ff */
[----:B------:R-:W0:Y:S01]  /*40f0*/  MUFU.EX2 R28, R28 ;  /* 0x0000001c001c7308 */ /* 0x000e220000000800 */
[----:B--2---:R-:W-:Y:S01]  /*4100*/  FADD.FTZ R24, R26, R65 ;  /* 0x000000411a187221 */ /* 0x004fe20000010000 */
[----:B------:R-:W-:-:S06]  /*4110*/  FADD.FTZ R58, R54, R67 ;  /* 0x00000043363a7221 */ /* 0x000fcc0000010000 */
[----:B------:R-:W2:Y:S01]  /*4120*/  MUFU.EX2 R29, R29 ;  /* 0x0000001d001d7308 */ /* 0x000ea20000000800 */
[C---:B-1----:R-:W-:Y:S01]  /*4130*/  FADD.FTZ R65, R27.reuse, R24 ;  /* 0x000000181b417221 */ /* 0x042fe20000010000 */
[----:B------:R-:W-:Y:S01]  /*4140*/  FFMA.FTZ R24, R20, UR10, -R63 ;  /* 0x0000000a14187c23 */ /* 0x000fe2000801083f */
[----:B------:R-:W-:-:S05]  /*4150*/  F2FP.BF16.F32.PACK_AB R165, R27, R26 ;  /* 0x0000001a1ba5723e */ /* 0x000fca00000010ff */
        /* <DEDUP_REMOVED lines=12> */
[----:B------:R-:W-:Y:S01]  /*4220*/  MUFU.EX2 R32, R32 ;  /* 0x0000002000207308 */ /* 0x000fe20000000800 */
[C---:B-1----:R-:W-:Y:S01]  /*4230*/  FADD.FTZ R41, R31.reuse, R20 ;  /* 0x000000141f297221 */ /* 0x042fe20000010000 */
[----:B------:R-:W-:-:S06]  /*4240*/  F2FP.BF16.F32.PACK_AB R161, R31, R30 ;  /* 0x0000001e1fa1723e */ /* 0x000fcc00000010ff */
[----:B------:R-:W1:Y:S01]  /*4250*/  MUFU.EX2 R48, R48 ;  /* 0x0000003000307308 */ /* 0x000e620000000800 */
[C---:B0-----:R-:W-:Y:S01]  /*4260*/  FADD.FTZ R43, R57.reuse, R58 ;  /* 0x0000003a392b7221 */ /* 0x041fe20000010000 */
[----:B------:R-:W-:-:S06]  /*4270*/  F2FP.BF16.F32.PACK_AB R156, R57, R56 ;  /* 0x00000038399c723e */ /* 0x000fcc00000010ff */
[----:B------:R-:W0:Y:S08]  /*4280*/  MUFU.EX2 R33, R33 ;  /* 0x0000002100217308 */ /* 0x000e300000000800 */
[----:B------:R-:W-:Y:S01]  /*4290*/  MUFU.EX2 R34, R34 ;  /* 0x0000002200227308 */ /* 0x000fe20000000800 */
[----:B-1----:R-:W-:Y:S01]  /*42a0*/  FADD.FTZ R20, R48, R43 ;  /* 0x0000002b30147221 */ /* 0x002fe20000010000 */
[----:B------:R-:W-:-:S03]  /*42b0*/  F2FP.BF16.F32.PACK_AB R158, R59, R48 ;  /* 0x000000303b9e723e */ /* 0x000fc600000010ff */
[----:B------:R-:W-:-:S03]  /*42c0*/  FADD.FTZ R43, R59, R20 ;  /* 0x000000143b2b7221 */ /* 0x000fc60000010000 */
[----:B------:R-:W1:Y:S01]  /*42d0*/  MUFU.EX2 R60, R60 ;  /* 0x0000003c003c7308 */ /* 0x000e620000000800 */
[----:B0-----:R-:W-:-:S07]  /*42e0*/  F2FP.BF16.F32.PACK_AB R163, R33, R32 ;  /* 0x0000002021a3723e */ /* 0x001fce00000010ff */
[----:B------:R-:W0:Y:S08]  /*42f0*/  MUFU.EX2 R35, R35 ;  /* 0x0000002300237308 */ /* 0x000e300000000800 */
[----:B------:R-:W2:Y:S01]  /*4300*/  MUFU.EX2 R61, R61 ;  /* 0x0000003d003d7308 */ /* 0x000ea20000000800 */
[----:B-1----:R-:W-:-:S07]  /*4310*/  FADD.FTZ R42, R60, R43 ;  /* 0x0000002b3c2a7221 */ /* 0x002fce0000010000 */
[----:B------:R-:W1:Y:S01]  /*4320*/  MUFU.EX2 R36, R36 ;  /* 0x0000002400247308 */ /* 0x000e620000000800 */
[----:B0-----:R-:W-:-:S07]  /*4330*/  F2FP.BF16.F32.PACK_AB R157, R35, R34 ;  /* 0x00000022239d723e */ /* 0x001fce00000010ff */
[----:B------:R0:W3:Y:S01]  /*4340*/  MUFU.EX2 R159, R2 ;  /* 0x00000002009f7308 */ /* 0x0000e20000000800 */
[C---:B--2---:R-:W-:Y:S01]  /*4350*/  FADD.FTZ R43, R61.reuse, R42 ;  /* 0x0000002a3d2b7221 */ /* 0x044fe20000010000 */
[----:B------:R-:W-:-:S06]  /*4360*/  F2FP.BF16.F32.PACK_AB R152, R61, R60 ;  /* 0x0000003c3d98723e */ /* 0x000fcc00000010ff */
[----:B------:R-:W2:Y:S01]  /*4370*/  MUFU.EX2 R21, R21 ;  /* 0x0000001500157308 */ /* 0x000ea20000000800 */
[----:B0-----:R-:W-:-:S04]  /*4380*/  FADD.FTZ R2, R32, R41 ;  /* 0x0000002920027221 */ /* 0x001fc80000010000 */
[----:B------:R-:W-:-:S03]  /*4390*/  FADD.FTZ R41, R33, R2 ;  /* 0x0000000221297221 */ /* 0x000fc60000010000 */
[----:B------:R-:W0:Y:S01]  /*43a0*/  MUFU.EX2 R20, R37 ;  /* 0x0000002500147308 */ /* 0x000e220000000800 */
[----:B------:R-:W-:-:S04]  /*43b0*/  FADD.FTZ R2, R34, R41 ;  /* 0x0000002922027221 */ /* 0x000fc80000010000 */
[----:B------:R-:W-:-:S03]  /*43c0*/  FADD.FTZ R41, R35, R2 ;  /* 0x0000000223297221 */ /* 0x000fc60000010000 */
[----:B------:R-:W4:Y:S01]  /*43d0*/  MUFU.EX2 R24, R24 ;  /* 0x0000001800187308 */ /* 0x000f220000000800 */
[----:B-1----:R-:W-:-:S04]  /*43e0*/  FADD.FTZ R42, R36, R41 ;  /* 0x00000029242a7221 */ /* 0x002fc80000010000 */
[C---:B---3--:R-:W-:Y:S01]  /*43f0*/  FADD.FTZ R42, R159.reuse, R42 ;  /* 0x0000002a9f2a7221 */ /* 0x048fe20000010000 */
[----:B------:R-:W-:Y:S02]  /*4400*/  F2FP.BF16.F32.PACK_AB R159, R159, R36 ;  /* 0x000000249f9f723e */ /* 0x000fe400000010ff */
[----:B------:R-:W1:Y:S01]  /*4410*/  MUFU.EX2 R40, R40 ;  /* 0x0000002800287308 */ /* 0x000e620000000800 */
[----:B--2---:R-:W-:Y:S01]  /*4420*/  FADD.FTZ R13, R21, R42 ;  /* 0x0000002a150d7221 */ /* 0x004fe20000010000 */
[----:B0-----:R-:W-:-:S03]  /*4430*/  F2FP.BF16.F32.PACK_AB R153, R20, R21 ;  /* 0x000000151499723e */ /* 0x001fc600000010ff */
[----:B------:R-:W-:-:S03]  /*4440*/  FADD.FTZ R13, R20, R13 ;  /* 0x0000000d140d7221 */ /* 0x000fc60000010000 */
[----:B------:R-:W0:Y:S01]  /*4450*/  MUFU.EX2 R155, R38 ;  /* 0x00000026009b7308 */ /* 0x000e220000000800 */
[----:B----4-:R-:W-:-:S07]  /*4460*/  FADD.FTZ R0, R24, R13 ;  /* 0x0000000d18007221 */ /* 0x010fce0000010000 */
[----:B------:R-:W2:Y:S01]  /*4470*/  MUFU.EX2 R39, R39 ;  /* 0x0000002700277308 */ /* 0x000ea20000000800 */
[----:B-1----:R-:W-:Y:S01]  /*4480*/  FADD.FTZ R2, R40, R43 ;  /* 0x0000002b28027221 */ /* 0x002fe20000010000 */
[C---:B0-----:R-:W-:Y:S01]  /*4490*/  FADD.FTZ R0, R155.reuse, R0 ;  /* 0x000000009b007221 */ /* 0x041fe20000010000 */
[----:B------:R-:W-:Y:S02]  /*44a0*/  F2FP.BF16.F32.PACK_AB R155, R155, R24 ;  /* 0x000000189b9b723e */ /* 0x000fe400000010ff */
[C---:B--2---:R-:W-:Y:S01]  /*44b0*/  FADD.FTZ R2, R39.reuse, R2 ;  /* 0x0000000227027221 */ /* 0x044fe20000010000 */
[----:B------:R-:W-:Y:S01]  /*44c0*/  F2FP.BF16.F32.PACK_AB R154, R39, R40 ;  /* 0x00000028279a723e */ /* 0x000fe200000010ff */
[----:B------:R-:W-:Y:S06]  /*44d0*/  @P1 BRA `(.L_x_10867) ;  /* 0x0000000000041947 */ /* 0x000fec0003800000 */
[----:B------:R-:W-:Y:S01]  /*44e0*/  BPT.TRAP 0x1 ;  /* 0x000000040000795c */ /* 0x000fe20000300000 */
.L_x_10867:
[----:B------:R-:W-:Y:S01]  /*44f0*/  PLOP3.LUT P2, PT, PT, PT, UP0, 0x40, 0x0 ;  /* 0x000000000000781c */ /* 0x000fe20003f4e808 */
[----:B------:R0:W1:-:S12]  /*4500*/  SYNCS.PHASECHK.TRANS64.TRYWAIT P1, [UR38+0x22850], R11 ;  /* 0x0228500bff0075a7 */ /* 0x0000580008020166 */
[----:B0-----:R-:W-:Y:S05]  /*4510*/  @P2 BRA `(.L_x_10868) ;  /* 0x0000000000042947 */ /* 0x001fea0003800000 */
[----:B------:R-:W-:Y:S01]  /*4520*/  BPT.TRAP 0x1 ;  /* 0x000000040000795c */ /* 0x000fe20000300000 */
.L_x_10868:
[----:B-1----:R-:W-:Y:S05]  /*4530*/  @P1 BRA `(.L_x_10869) ;  /* 0x0000000000081947 */ /* 0x002fea0003800000 */
[----:B------:R-:W0:Y:S02]  /*4540*/  SYNCS.PHASECHK.TRANS64.TRYWAIT P1, [UR38+0x22850], R11 ;  /* 0x0228500bff0075a7 */ /* 0x000e240008020166 */
[----:B0-----:R-:W-:Y:S05]  /*4550*/  @!P1 BRA `(.L_x_10870) ;  /* 0x0000010400a89947 */ /* 0x001fea0003800000 */
.L_x_10869:
[----:B------:R1:W-:Y:S01]  /*4560*/  BAR.SYNC.DEFER_BLOCKING R5, 0x100 ;  /* 0x000400050000751d */ /* 0x0003e20000010000 */
[----:B------:R-:W-:Y:S01]  /*4570*/  UIADD3 UR14, UR38, 0x400, URZ ;  /* 0x00000400260e7890 */ /* 0x000fe2000fffe03f */
[----:B------:R-:W-:Y:S01]  /*4580*/  ISETP.NE.AND P1, PT, R7, 0x1, PT ;  /* 0x000000010700780c */ /* 0x000fe20003f25270 */
[----:B0-----:R-:W-:Y:S02]  /*4590*/  @!P0 VIADD R6, R6, 0x22860 ;  /* 0x0002286006068836 */ /* 0x001fe40000000000 */
[----:B------:R-:W-:Y:S01]  /*45a0*/  USHF.R.U32.HI UR14, URZ, 0x4, UR14 ;  /* 0x000000043f0e7899 */ /* 0x000fe2000801160e */
[----:B------:R-:W-:Y:S01]  /*45b0*/  UMOV UR15, 0x40000040 ;  /* 0x40000040000f7882 */ /* 0x000fe20000000000 */
[----:B------:R-:W0:Y:S02]  /*45c0*/  S2R R11, SR_CTAID.X ;  /* 0x00000000000b7919 */ /* 0x000e240000002500 */
[----:B------:R-:W-:Y:S01]  /*45d0*/  ULOP3.LUT UR14, UR14, 0x3fff, URZ, 0xc0, !UPT ;  /* 0x00003fff0e0e7892 */ /* 0x000fe2000f8ec03f */
[----:B------:R-:W-:-:S03]  /*45e0*/  @!P0 PRMT R6, RZ, 0x654, R6 ;  /* 0x00000654ff068816 */ /* 0x000fc60000000006 */
[----:B------:R-:W-:Y:S02]  /*45f0*/  ULOP3.LUT UR24, UR14, 0x3000000, URZ, 0xfc, !UPT ;  /* 0x030000000e187892 */ /* 0x000fe4000f8efc3f */
[----:B------:R-:W2:Y:S05]  /*4600*/  @P1 LDC R12, c[0x0][0x44c] ;  /* 0x00011300ff0c1b82 */ /* 0x000eaa0000000800 */
[----:B------:R-:W-:-:S03]  /*4610*/  UMOV UR14, UR24 ;  /* 0x00000018000e7c82 */ /* 0x000fc60008000000 */
[----:B------:R-:W3:Y:S01]  /*4620*/  @P1 LDC R15, c[0x0][0x450] ;  /* 0x00011400ff0f1b82 */ /* 0x000ee20000000800 */
[----:B------:R-:W-:-:S06]  /*4630*/  WARPGROUP.ARRIVE ;  /* 0x00000000000079c5 */ /* 0x000fcc0000000000 */
[----:B------:R-:W-:Y:S01]  /*4640*/  HGMMA.64x256x16.F32.BF16 R24, R172, gdesc[UR12].tnspB, RZ, !UPT, gsb0 ;  /* 0x43e0000cac187df0 */ /* 0x000fe2000c0018ff */
[----:B------:R-:W-:Y:S01]  /*4650*/  UIADD3 UR14, UR24, 0x80, URZ ;  /* 0x00000080180e7890 */ /* 0x000fe2000fffe03f */
[----:B------:R-:W-:Y:S01]  /*4660*/  UMOV UR15, 0x40000040 ;  /* 0x40000040000f7882 */ /* 0x000fe20000000000 */
[----:B0-----:R-:W-:-:S04]  /*4670*/  IMAD.SHL.U32 R11, R11, 0x80, RZ ;  /* 0x000000800b0b7824 */ /* 0x001fc800078e00ff */
[----:B--2---:R-:W-:-:S04]  /*4680*/  @P1 IMAD.HI.U32 R12, R11, R12, RZ ;  /* 0x0000000c0b0c1227 */ /* 0x004fc800078e00ff */
[----:B------:R-:W-:Y:S01]  /*4690*/  IMAD.MOV.U32 R13, RZ, RZ, R11 ;  /* 0x000000ffff0d7224 */ /* 0x000fe200078e000b */
[----:B---3--:R-:W-:Y:S02]  /*46a0*/  @P1 SHF.R.U32.HI R13, RZ, R15, R12 ;  /* 0x0000000fff0d1219 */ /* 0x008fe4000001160c */
[----:B------:R-:W-:Y:S02]  /*46b0*/  PLOP3.LUT P1, PT, PT, PT, UP1, 0x40, 0x0 ;  /* 0x000000000000781c */ /* 0x000fe40003f2e818 */
[----:B------:R-:W-:Y:S01]  /*46c0*/  IADD3 R13, R13, -UR11, R18 ;  /* 0x8000000b0d0d7c10 */ /* 0x000fe2000fffe012 */
[----:B------:R-:W-:Y:S02]  /*46d0*/  WARPGROUP.DEPBAR.LE gsb0, 0x0 ;  /* 0x00008000000079c5 */ /* 0x000fe40000010000 */
[----:B------:R-:W-:-:S09]  /*46e0*/  WARPGROUP.ARRIVE ;  /* 0x00000000000079c5 */ /* 0x000fd20000000000 */
        /* <DEDUP_REMOVED lines=25> */
[----:B------:R-:W-:-:S13]  /*4880*/  R2UR UR14, R13 ;  /* 0x000000000d0e72ca */ /* 0x000fda00000e0000 */
[----:B------:R-:W-:Y:S01]  /*4890*/  UIADD3 UR4, UR14, UR4, URZ ;  /* 0x000000040e047290 */ /* 0x000fe2000fffe03f */
[----:B------:R-:W-:Y:S02]  /*48a0*/  WARPGROUP.DEPBAR.LE gsb0, 0x0 ;  /* 0x00008000000079c5 */ /* 0x000fe40000010000 */
[----:B------:R0:W-:Y:S02]  /*48b0*/  @!P0 SYNCS.ARRIVE.TRANS64.RED.A1T0 RZ, [R6+URZ], RZ ;  /* 0x000000ff06ff89a7 */ /* 0x0001e4000810043f */
[----:B0-----:R-:W-:Y:S01]  /*48c0*/  VIADD R6, R23, 0xfffffffe ;  /* 0xfffffffe17067836 */ /* 0x001fe20000000000 */
[----:B-1----:R-:W-:Y:S06]  /*48d0*/  @P1 BRA `(.L_x_10871) ;  /* 0x0000000000481947 */ /* 0x002fec0003800000 */
[C---:B------:R-:W-:Y:S01]  /*48e0*/  ISETP.GT.AND P1, PT, R13.reuse, RZ, PT ;  /* 0x000000ff0d00720c */ /* 0x040fe20003f24270 */
[----:B------:R-:W-:-:S05]  /*48f0*/  VIADD R12, R13, 0xffffffff ;  /* 0xffffffff0d0c7836 */ /* 0x000fca0000000000 */
[----:B------:R-:W-:-:S07]  /*4900*/  R2UR UR18, R12 ;  /* 0x000000000c1272ca */ /* 0x000fce00000e0000 */
[----:B------:R-:W-:Y:S08]  /*4910*/  @P1 BRA `(.L_x_10872) ;  /* 0x00000000001c1947 */ /* 0x000ff00003800000 */
[----:B------:R-:W-:Y:S02]  /*4920*/  UISETP.NE.AND UP2, UPT, UR5, 0x1, UPT ;  /* 0x000000010500788c */ /* 0x000fe4000bf45270 */
[----:B------:R-:W-:-:S09]  /*4930*/  UIADD3 UR18, -UR14, URZ, URZ ;  /* 0x0000003f0e127290 */ /* 0x000fd2000fffe13f */
[----:B------:R-:W-:Y:S02]  /*4940*/  @UP2 ULDC.64 UR22, c[0x0][0x9e8] ;  /* 0x00027a0000162ab9 */ /* 0x000fe40000000a00 */
[----:B------:R-:W-:-:S04]  /*4950*/  UIMAD.WIDE.U32 UR14, UR18, UR22, URZ ;  /* 0x00000016120e72a5 */ /* 0x000fc8000f8e003f */
[----:B------:R-:W-:-:S04]  /*4960*/  @UP2 USHF.R.U32.HI UR18, URZ, UR23, UR15 ;  /* 0x000000173f122299 */ /* 0x000fc8000801160f */
[----:B------:R-:W-:Y:S01]  /*4970*/  ULOP3.LUT UR18, URZ, UR18, URZ, 0x33, !UPT ;  /* 0x000000123f127292 */ /* 0x000fe2000f8e333f */
[----:B------:R-:W-:Y:S11]  /*4980*/  BRA `(.L_x_10873) ;  /* 0x0000000000107947 */ /* 0x000ff60003800000 */
.L_x_10872:
[----:B------:R-:W-:-:S11]  /*4990*/  UISETP.NE.AND UP2, UPT, UR5, 0x1, UPT ;  /* 0x000000010500788c */ /* 0x000fd6000bf45270 */
[----:B------:R-:W-:Y:S02]  /*49a0*/  @UP2 ULDC.64 UR22, c[0x0][0x9e8] ;  /* 0x00027a0000162ab9 */ /* 0x000fe40000000a00 */
[----:B------:R-:W-:-:S04]  /*49b0*/  UIMAD.WIDE.U32 UR14, UR18, UR22, URZ ;  /* 0x00000016120e72a5 */ /* 0x000fc8000f8e003f */
[----:B------:R-:W-:-:S12]  /*49c0*/  @UP2 USHF.R.U32.HI UR18, URZ, UR23, UR15 ;  /* 0x000000173f122299 */ /* 0x000fd8000801160f */
.L_x_10873:
[----:B------:R-:W-:-:S04]  /*49d0*/  UIMAD UR5, UR18, UR5, UR5 ;  /* 0x00000005120572a4 */ /* 0x000fc8000f8e0205 */
[----:B------:R-:W-:-:S04]  /*49e0*/  UISETP.LT.AND UP2, UPT, UR4, UR5, UPT ;  /* 0x000000050400728c */ /* 0x000fc8000bf41270 */
[----:B------:R-:W-:-:S12]  /*49f0*/  USEL UR4, UR4, UR5, UP2 ;  /* 0x0000000504047287 */ /* 0x000fd80009000000 */
.L_x_10871:
[----:B------:R-:W-:-:S04]  /*4a00*/  UIMAD.WIDE UR4, UR4, 0x2aaaaaab, URZ ;  /* 0x2aaaaaab040478a5 */ /* 0x000fc8000f8e023f */
[----:B------:R-:W-:-:S04]  /*4a10*/  USHF.R.U32.HI UR4, URZ, 0x1f, UR5 ;  /* 0x0000001f3f047899 */ /* 0x000fc80008011605 */
[----:B------:R-:W-:-:S03]  /*4a20*/  ULEA.HI.SX32 UR4, UR5, UR4, 0x1c ;  /* 0x0000000405047291 */ /* 0x000fc6000f8fe23f */
[----:B------:R-:W-:Y:S01]  /*4a30*/  UMOV UR5, URZ ;  /* 0x0000003f00057c82 */ /* 0x000fe20008000000 */
[----:B------:R-:W-:-:S04]  /*4a40*/  UISETP.LT.AND UP2, UPT, UR37, UR4, UPT ;  /* 0x000000042500728c */ /* 0x000fc8000bf41270 */
[----:B------:R-:W-:-:S03]  /*4a50*/  USEL UR25, UR37, UR4, !UP2 ;  /* 0x0000000425197287 */ /* 0x000fc6000d000000 */
[----:B------:R-:W-:-:S03]  /*4a60*/  UMOV UR4, URZ ;  /* 0x0000003f00047c82 */ /* 0x000fc60008000000 */
[----:B------:R-:W-:-:S13]  /*4a70*/  ISETP.GE.AND P1, PT, R6, UR25, PT ;  /* 0x0000001906007c0c */ /* 0x000fda000bf26270 */
        /* <DEDUP_REMOVED lines=9> */
.L_x_10891:
[----:B------:R-:W-:Y:S01]  /*4b10*/  UIADD3 UR4, UR4, 0x1, URZ ;  /* 0x0000000104047890 */ /* 0x000fe2000fffe03f */
[----:B------:R-:W-:-:S03]  /*4b20*/  PLOP3.LUT P1, PT, PT, PT, UP0, 0x40, 0x0 ;  /* 0x000000000000781c */ /* 0x000fc60003f2e808 */
[----:B------:R-:W-:-:S04]  /*4b30*/  UISETP.NE.AND UP2, UPT, UR4, 0x2, UPT ;  /* 0x000000020400788c */ /* 0x000fc8000bf45270 */
[----:B------:R-:W-:Y:S02]  /*4b40*/  USEL UR10, URZ, 0x1, UP2 ;  /* 0x000000013f0a7887 */ /* 0x000fe40009000000 */
[----:B------:R-:W-:Y:S02]  /*4b50*/  USEL UR4, UR4, URZ, UP2 ;  /* 0x0000003f04047287 */ /* 0x000fe40009000000 */
[----:B------:R-:W-:Y:S02]  /*4b60*/  ULOP3.LUT UR5, UR5, UR10, URZ, 0x3c, !UPT ;  /* 0x0000000a05057292 */ /* 0x000fe4000f8e3c3f */
[----:B-1----:R-:W-:Y:S10]  /*4b70*/  @P1 BRA `(.L_x_10875) ;  /* 0x0000000000041947 */ /* 0x002ff40003800000 */
[----:B------:R-:W-:Y:S01]  /*4b80*/  BPT.TRAP 0x1 ;  /* 0x000000040000795c */ /* 0x000fe20000300000 */
.L_x_10875:
[----:B------:R-:W-:Y:S01]  /*4b90*/  PLOP3.LUT P2, PT, PT, PT, UP0, 0x40, 0x0 ;  /* 0x000000000000781c */ /* 0x000fe20003f4e808 */
[----:B------:R-:W-:Y:S01]  /*4ba0*/  ULEA UR32, UR4, UR38, 0x3 ;  /* 0x0000002604207291 */ /* 0x000fe2000f8e183f */
[----:B------:R-:W-:-:S05]  /*4bb0*/  IMAD.U32 R12, RZ, RZ, UR5 ;  /* 0x00000005ff0c7e24 */ /* 0x000fca000f8e00ff */
[----:B------:R-:W-:-:S04]  /*4bc0*/  SHF.L.U32 R12, R12, 0x1f, RZ ;  /* 0x0000001f0c0c7819 */ /* 0x000fc800000006ff */
[----:B------:R0:W1:Y:S02]  /*4bd0*/  SYNCS.PHASECHK.TRANS64.TRYWAIT P1, [UR32+0x22830], R12 ;  /* 0x0228300cff0075a7 */ /* 0x0000640008020160 */
[----:B------:R-:W-:Y:S05]  /*4be0*/  @P2 BRA `(.L_x_10876) ;  /* 0x0000000000042947 */ /* 0x000fea0003800000 */
[----:B------:R-:W-:Y:S01]  /*4bf0*/  BPT.TRAP 0x1 ;  /* 0x000000040000795c */ /* 0x000fe20000300000 */
.L_x_10876:
[----:B-1----:R-:W-:Y:S05]  /*4c00*/  @P1 BRA `(.L_x_10877) ;  /* 0x0000000000081947 */ /* 0x002fea0003800000 */
[----:B------:R-:W1:Y:S02]  /*4c10*/  SYNCS.PHASECHK.TRANS64.TRYWAIT P1, [UR32+0x22830], R12 ;  /* 0x0228300cff0075a7 */ /* 0x000e640008020160 */
[----:B-1----:R-:W-:Y:S05]  /*4c20*/  @!P1 BRA `(.L_x_10878) ;  /* 0x0000010000089947 */ /* 0x002fea0003800000 */
.L_x_10877:
[----:B------:R-:W-:Y:S01]  /*4c30*/  UIMAD UR22, UR4, 0x300, UR6 ;  /* 0x00000300041678a4 */ /* 0x000fe2000f8e0206 */
[----:B------:R-:W-:Y:S01]  /*4c40*/  WARPGROUP.ARRIVE ;  /* 0x00000000000079c5 */ /* 0x000fe20000000000 */
[----:B------:R-:W-:Y:S01]  /*4c50*/  UMOV UR23, 0x40000040 ;  /* 0x4000004000177882 */ /* 0x000fe20000000000 */
[----:B------:R-:W-:Y:S01]  /*4c60*/  UMOV UR11, 0x40000040 ;  /* 0x40000040000b7882 */ /* 0x000fe20000000000 */
[----:B------:R-:W-:Y:S01]  /*4c70*/  UIADD3 UR10, UR22, 0x2, URZ ;  /* 0x00000002160a7890 */ /* 0x000fe2000fffe03f */
[----:B------:R-:W-:Y:S01]  /*4c80*/  ISETP.NE.AND P1, PT, R7, 0x1, PT ;  /* 0x000000010700780c */ /* 0x000fe20003f25270 */
[----:B------:R-:W-:Y:S01]  /*4c90*/  UIADD3 UR14, UR22, 0x4, URZ ;  /* 0x00000004160e7890 */ /* 0x000fe2000fffe03f */
[----:B------:R-:W-:Y:S02]  /*4ca0*/  UMOV UR15, 0x40000040 ;  /* 0x40000040000f7882 */ /* 0x000fe40000000000 */
[----:B------:R-:W-:Y:S01]  /*4cb0*/  HGMMA.64x96x16.F32.BF16 R152, gdesc[UR20], RZ, !UPT, gsb0 ;  /* 0x01600000149879f0 */ /* 0x000fe2000c0018ff */
[----:B------:R-:W-:Y:S01]  /*4cc0*/  UIADD3 UR18, UR22, 0x6, URZ ;  /* 0x0000000616127890 */ /* 0x000fe2000fffe03f */
[----:B------:R-:W-:-:S07]  /*4cd0*/  UMOV UR19, 0x40000040 ;  /* 0x4000004000137882 */ /* 0x000fce0000000000 */
[----:B------:R-:W2:Y:S08]  /*4ce0*/  @P1 LDC R23, c[0x0][0x44c] ;  /* 0x00011300ff171b82 */ /* 0x000eb00000000800 */
[----:B------:R-:W3:Y:S01]  /*4cf0*/  @P1 LDC R8, c[0x0][0x450] ;  /* 0x00011400ff081b82 */ /* 0x000ee20000000800 */
[----:B--2---:R-:W-:Y:S01]  /*4d00*/  @P1 IMAD.HI.U32 R23, R4, R23, RZ ;  /* 0x0000001704171227 */ /* 0x004fe200078e00ff */
[----:B------:R-:W-:-:S02]  /*4d10*/  WARPGROUP.DEPBAR.LE gsb0, 0x0 ;  /* 0x00008000000079c5 */ /* 0x000fc40000010000 */
[----:B------:R-:W-:-:S06]  /*4d20*/  WARPGROUP.ARRIVE ;  /* 0x00000000000079c5 */ /* 0x000fcc0000000000 */
[----:B------:R-:W-:Y:S01]  /*4d30*/  HGMMA.64x96x16.F32.BF16 R152, gdesc[UR8], R152, gsb0 ;  /* 0x01600000089879f0 */ /* 0x000fe20008001898 */
[----:B------:R-:W-:Y:S02]  /*4d40*/  UMOV UR11, UR26 ;  /* 0x0000001a000b7c82 */ /* 0x000fe40008000000 */
        /* <DEDUP_REMOVED lines=10> */
[----:B------:R-:W-:Y:S02]  /*4df0*/  IMAD.MOV.U32 R191, RZ, RZ, R4 ;  /* 0x000000ffffbf7224 */ /* 0x000fe400078e0004 */
[----:B------:R-:W-:Y:S01]  /*4e00*/  FMUL.FTZ R208, R169, UR30 ;  /* 0x0000001ea9d07c20 */ /* 0x000fe20008410000 */
[----:B---3--:R-:W-:Y:S01]  /*4e10*/  @P1 SHF.R.U32.HI R191, RZ, R8, R23 ;  /* 0x00000008ffbf1219 */ /* 0x008fe20000011617 */
[----:B------:R-:W-:Y:S01]  /*4e20*/  FMUL.FTZ R169, R190, UR30 ;  /* 0x0000001ebea97c20 */ /* 0x000fe20008410000 */
[----:B------:R-:W-:-:S02]  /*4e30*/  IMAD R190, R6, -0x60, RZ ;  /* 0xffffffa006be7824 */ /* 0x000fc400078e02ff */
[----:B------:R-:W-:Y:S01]  /*4e40*/  FMUL.FTZ R211, R172, UR30 ;  /* 0x0000001eacd37c20 */ /* 0x000fe20008410000 */
[----:B------:R-:W-:Y:S01]  /*4e50*/  FMUL.FTZ R209, R168, UR30 ;  /* 0x0000001ea8d17c20 */ /* 0x000fe20008410000 */
[----:B------:R-:W2:Y:S01]  /*4e60*/  SHFL.IDX PT, R172, R191, RZ, 0x1c1f ;  /* 0x001c1fffbfac7589 */ /* 0x000ea200000e0000 */
[----:B------:R-:W-:Y:S02]  /*4e70*/  VIADD R168, R190, 0x1 ;  /* 0x00000001bea87836 */ /* 0x000fe40000000000 */
[----:B------:R-:W-:Y:S01]  /*4e80*/  FMUL.FTZ R204, R161, UR30 ;  /* 0x0000001ea1cc7c20 */ /* 0x000fe20008410000 */
[----:B------:R-:W-:Y:S01]  /*4e90*/  FMUL.FTZ R21, R162, UR30 ;  /* 0x0000001ea2157c20 */ /* 0x000fe20008410000 */
[----:B------:R-:W-:Y:S01]  /*4ea0*/  FMUL.FTZ R201, R152, UR30 ;  /* 0x0000001e98c97c20 */ /* 0x000fe20008410000 */
[----:B------:R-:W-:Y:S01]  /*4eb0*/  FMUL.FTZ R161, R182, UR30 ;  /* 0x0000001eb6a17c20 */ /* 0x000fe20008410000 */
[----:B------:R-:W-:Y:S01]  /*4ec0*/  FMUL.FTZ R162, R183, UR30 ;  /* 0x0000001eb7a27c20 */ /* 0x000fe20008410000 */
        /* <DEDUP_REMOVED lines=18> */
[----:B------:R-:W-:-:S02]  /*4ff0*/  IMAD R23, R3, -0x2, R168 ;  /* 0xfffffffe03177824 */ /* 0x000fc400078e02a8 */
        /* <DEDUP_REMOVED lines=18> */
[----:B------:R-:W-:Y:S01]  /*5120*/  IMAD.U32 R177, RZ, RZ, UR32 ;  /* 0x00000020ffb17e24 */ /* 0x000fe2000f8e00ff */
[----:B------:R-:W-:Y:S01]  /*5130*/  PLOP3.LUT P1, PT, PT, PT, UP1, 0x40, 0x0 ;  /* 0x000000000000781c */ /* 0x000fe20003f2e818 */
[----:B------:R-:W1:Y:S01]  /*5140*/  MUFU.TANH R201, R201 ;  /* 0x000000c900c97308 */ /* 0x000e620000002400 */
[----:B------:R-:W-:Y:S01]  /*5150*/  IMAD R23, R16, UR29, R23 ;  /* 0x0000001d10177c24 */ /* 0x000fe2000f8e0217 */
[----:B------:R-:W-:Y:S01]  /*5160*/  IADD3 R8, -R19, 0xb, RZ ;  /* 0x0000000b13087810 */ /* 0x000fe20007ffe1ff */
[----:B------:R-:W-:-:S02]  /*5170*/  @!P0 VIADD R22, R177, 0x22840 ;  /* 0x00022840b1168836 */ /* 0x000fc40000000000 */
[----:B------:R-:W-:-:S03]  /*5180*/  VIADD R23, R23, -UR11 ;  /* 0x8000000b17177c36 */ /* 0x000fc60008000000 */
[----:B------:R-:W3:Y:S01]  /*5190*/  MUFU.TANH R200, R200 ;  /* 0x000000c800c87308 */ /* 0x000ee20000002400 */
[----:B------:R-:W-:Y:S01]  /*51a0*/  @!P0 PRMT R22, RZ, 0x654, R22 ;  /* 0x00000654ff168816 */ /* 0x000fe20000000016 */
[----:B------:R4:W-:Y:S06]  /*51b0*/  BAR.ARV R8, 0x100 ;  /* 0x000400080000751d */ /* 0x0009ec0000002000 */
[----:B------:R-:W0:Y:S01]  /*51c0*/  MUFU.TANH R13, R13 ;  /* 0x0000000d000d7308 */ /* 0x000e220000002400 */
[C---:B------:R-:W-:Y:S01]  /*51d0*/  VIADD R193, R23.reuse, UR31 ;  /* 0x0000001f17c17c36 */ /* 0x040fe20008000000 */
[----:B------:R4:W-:Y:S01]  /*51e0*/  @!P0 SYNCS.ARRIVE.TRANS64.RED.A1T0 RZ, [R22+URZ], RZ ;  /* 0x000000ff16ff89a7 */ /* 0x0009e2000810043f */
[----:B------:R-:W-:-:S02]  /*51f0*/  VIADD R195, R23, UR7 ;  /* 0x0000000717c37c36 */ /* 0x000fc40008000000 */
        /* <DEDUP_REMOVED lines=61> */
.L_x_10881:
[----:B------:R-:W-:-:S05]  /*55d0*/  IMAD.U32 R172, RZ, RZ, UR28 ;  /* 0x0000001cffac7e24 */ /* 0x000fca000f8e00ff */
[----:B------:R-:W-:-:S13]  /*55e0*/  ISETP.NE.AND P1, PT, R172, 0x1, PT ;  /* 0x00000001ac00780c */ /* 0x000fda0003f25270 */
[----:B------:R-:W1:Y:S02]  /*55f0*/  @P1 LDC.64 R22, c[0x0][0x9e8] ;  /* 0x00027a00ff161b82 */ /* 0x000e640000000a00 */
[----:B-1----:R-:W-:-:S05]  /*5600*/  @P1 IMAD.HI.U32 R22, R171, R22, RZ ;  /* 0x00000016ab161227 */ /* 0x002fca00078e00ff */
[----:B------:R-:W-:-:S07]  /*5610*/  @P1 SHF.R.U32.HI R171, RZ, R23, R22 ;  /* 0x00000017ffab1219 */ /* 0x000fce0000011616 */
.L_x_10882:
[----:B------:R-:W-:Y:S05]  /*5620*/  BSYNC B0 ;  /* 0x0000000000007941 */ /* 0x000fea0003800000 */
.L_x_10880:
[----:B------:R-:W-:-:S04]  /*5630*/  IMAD R22, R3, -0x2, R190 ;  /* 0xfffffffe03167824 */ /* 0x000fc800078e02be */
[----:B------:R-:W-:-:S05]  /*5640*/  IMAD R171, R171, R172, R22 ;  /* 0x000000acabab7224 */ /* 0x000fca00078e0216 */
[----:B------:R-:W-:Y:S02]  /*5650*/  VIADDMNMX R192, R171, R172, R192, PT ;  /* 0x000000acabc07246 */ /* 0x000fe400038001c0 */
[----:B------:R-:W-:-:S07]  /*5660*/  VIMNMX R194, R194, R171, !PT ;  /* 0x000000abc2c27248 */ /* 0x000fce0007fe0100 */
.L_x_10879:
[C---:B------:R-:W-:Y:S01]  /*5670*/  ISETP.GE.AND P1, PT, R190.reuse, 0x1, PT ;  /* 0x00000001be00780c */ /* 0x040fe20003f26270 */
[----:B------:R-:W1:Y:S01]  /*5680*/  SHFL.IDX PT, R22, R191, 0x1, 0x1c1f ;  /* 0x003c1f00bf167f89 */ /* 0x000e6200000e0000 */
[----:B------:R-:W-:Y:S02]  /*5690*/  ISETP.GE.AND P4, PT, R190, 0x9, PT ;  /* 0x00000009be00780c */ /* 0x000fe40003f86270 */
[----:B------:R-:W-:Y:S02]  /*56a0*/  LOP3.LUT R17, R17, 0xfffbffff, RZ, 0xc0, !PT ;  /* 0xfffbffff11117812 */ /* 0x000fe400078ec0ff */
[----:B------:R-:W-:-:S04]  /*56b0*/  ISETP.GT.AND P2, PT, R194, RZ, !P1 ;  /* 0x000000ffc200720c */ /* 0x000fc80004f44270 */
[----:B------:R-:W-:-:S03]  /*56c0*/  ISETP.LT.OR P2, PT, R192, 0x1, P2 ;  /* 0x00000001c000780c */ /* 0x000fc60001741670 */
[----:B------:R-:W-:Y:S02]  /*56d0*/  @P1 LOP3.LUT R17, R17, 0x40000, RZ, 0xfc, !PT ;  /* 0x0004000011111812 */ /* 0x000fe400078efcff */
[----:B------:R-:W-:Y:S02]  /*56e0*/  ISETP.GE.AND P1, PT, R190, 0x2, PT ;  /* 0x00000002be00780c */ /* 0x000fe40003f26270 */
[----:B------:R-:W-:Y:S02]  /*56f0*/  LOP3.LUT R17, R17, 0xfffffffd, RZ, 0xc0, !PT ;  /* 0xfffffffd11117812 */ /* 0x000fe400078ec0ff */
[----:B------:R-:W-:Y:S02]  /*5700*/  FSEL R201, R201, -INF , !P2 ;  /* 0xff800000c9c97808 */ /* 0x000fe40005000000 */
[----:B------:R-:W-:Y:S02]  /*5710*/  ISETP.GT.AND P3, PT, R194, 0x1, !P1 ;  /* 0x00000001c200780c */ /* 0x000fe40004f64270 */
[----:B------:R-:W-:-:S02]  /*5720*/  @P4 LOP3.LUT R17, R17, 0x2, RZ, 0xfc, !PT ;  /* 0x0000000211114812 */ /* 0x000fc400078efcff */
[----:B------:R-:W-:Y:S01]  /*5730*/  ISETP.GT.AND P2, PT, R194, 0x8, !P4 ;  /* 0x00000008c200780c */ /* 0x000fe20006744270 */
[--C-:B-1----:R-:W-:Y:S01]  /*5740*/  IMAD.IADD R193, R193, 0x1, R22.reuse ;  /* 0x00000001c1c17824 */ /* 0x102fe200078e0216 */
[----:B------:R-:W-:Y:S01]  /*5750*/  ISETP.GE.AND P4, PT, R190, 0xa, PT ;  /* 0x0000000abe00780c */ /* 0x000fe20003f86270 */
[----:B------:R-:W-:Y:S01]  /*5760*/  IMAD.IADD R195, R195, 0x1, R22 ;  /* 0x00000001c3c37824 */ /* 0x000fe200078e0216 */
[C---:B------:R-:W-:Y:S02]  /*5770*/  ISETP.LT.OR P3, PT, R192.reuse, 0x2, P3 ;  /* 0x00000002c000780c */ /* 0x040fe40001f61670 */
[----:B------:R-:W-:Y:S02]  /*5780*/  ISETP.LT.OR P2, PT, R192, 0x9, P2 ;  /* 0x00000009c000780c */ /* 0x000fe40001741670 */
[----:B------:R-:W-:Y:S02]  /*5790*/  FSEL R200, R200, -INF , !P3 ;  /* 0xff800000c8c87808 */ /* 0x000fe40005800000 */
[----:B------:R-:W-:-:S02]  /*57a0*/  ISETP.GE.AND P3, PT, R190, 0x11, PT ;  /* 0x00000011be00780c */ /* 0x000fc40003f66270 */
[----:B------:R-:W-:Y:S02]  /*57b0*/  LOP3.LUT R17, R17, 0xfffffffb, RZ, 0xc0, !PT ;  /* 0xfffffffb11117812 */ /* 0x000fe400078ec0ff */
[----:B0-----:R-:W-:Y:S02]  /*57c0*/  FSEL R203, R203, -INF , !P2 ;  /* 0xff800000cbcb7808 */ /* 0x001fe40005000000 */
[----:B------:R-:W-:Y:S02]  /*57d0*/  ISETP.GT.AND P2, PT, R194, 0x9, !P4 ;  /* 0x00000009c200780c */ /* 0x000fe40006744270 */
[----:B------:R-:W-:Y:S02]  /*57e0*/  @P4 LOP3.LUT R17, R17, 0x4, RZ, 0xfc, !PT ;  /* 0x0000000411114812 */ /* 0x000fe400078efcff */
[----:B------:R-:W-:Y:S02]  /*57f0*/  ISETP.LT.OR P2, PT, R192, 0xa, P2 ;  /* 0x0000000ac000780c */ /* 0x000fe40001741670 */
[----:B------:R-:W-:-:S02]  /*5800*/  LOP3.LUT R17, R17, 0xfffffff7, RZ, 0xc0, !PT ;  /* 0xfffffff711117812 */ /* 0x000fc400078ec0ff */
[----:B------:R-:W-:Y:S02]  /*5810*/  FSEL R202, R202, -INF , !P2 ;  /* 0xff800000caca7808 */ /* 0x000fe40005000000 */
[----:B------:R-:W-:Y:S02]  /*5820*/  @P3 LOP3.LUT R17, R17, 0x8, RZ, 0xfc, !PT ;  /* 0x0000000811113812 */ /* 0x000fe400078efcff */
[----:B------:R-:W-:Y:S02]  /*5830*/  ISETP.GT.AND P2, PT, R194, 0x10, !P3 ;  /* 0x00000010c200780c */ /* 0x000fe40005f44270 */
[----:B------:R-:W-:Y:S02]  /*5840*/  ISETP.GE.AND P3, PT, R190, 0x12, PT ;  /* 0x00000012be00780c */ /* 0x000fe40003f66270 */
[----:B------:R-:W-:Y:S02]  /*5850*/  ISETP.LT.OR P2, PT, R192, 0x11, P2 ;  /* 0x00000011c000780c */ /* 0x000fe40001741670 */
[----:B------:R-:W-:-:S02]  /*5860*/  LOP3.LUT R17, R17, 0xffffffef, RZ, 0xc0, !PT ;  /* 0xffffffef11117812 */ /* 0x000fc400078ec0ff */
        /* <DEDUP_REMOVED lines=102> */
[----:B------:R-:W-:-:S04]  /*5ed0*/  ISETP.GT.AND P6, PT, R194, 0x59, !P6 ;  /* 0x00000059c200780c */ /* 0x000fc800077c4270 */
[----:B------:R-:W-:-:S04]  /*5ee0*/  ISETP.LT.OR P6, PT, R192, 0x5a, P6 ;  /* 0x0000005ac000780c */ /* 0x000fc800037c1670 */
[----:B------:R-:W-:Y:S02]  /*5ef0*/  FSEL R189, R189, -INF , !P6 ;  /* 0xff800000bdbd7808 */ /* 0x000fe40007000000 */
[----:B------:R-:W-:-:S13]  /*5f00*/  PLOP3.LUT P6, PT, PT, PT, UP1, 0x40, 0x0 ;  /* 0x000000000000781c */ /* 0x000fda0003fce818 */
[----:B------:R-:W-:Y:S05]  /*5f10*/  @P6 BRA `(.L_x_10883) ;  /* 0x00000000005c6947 */ /* 0x000fea0003800000 */
        /* <DEDUP_REMOVED lines=13> */
.L_x_10885:
[----:B------:R-:W-:-:S05]  /*5ff0*/  IMAD.U32 R192, RZ, RZ, UR28 ;  /* 0x0000001cffc07e24 */ /* 0x000fca000f8e00ff */
[----:B------:R-:W-:-:S13]  /*6000*/  ISETP.NE.AND P6, PT, R192, 0x1, PT ;  /* 0x00000001c000780c */ /* 0x000fda0003fc5270 */
[----:B------:R-:W0:Y:S02]  /*6010*/  @P6 LDC.64 R22, c[0x0][0x9e8] ;  /* 0x00027a00ff166b82 */ /* 0x000e240000000a00 */
[----:B0-----:R-:W-:-:S05]  /*6020*/  @P6 IMAD.HI.U32 R22, R191, R22, RZ ;  /* 0x00000016bf166227 */ /* 0x001fca00078e00ff */
[----:B------:R-:W-:-:S07]  /*6030*/  @P6 SHF.R.U32.HI R191, RZ, R23, R22 ;  /* 0x00000017ffbf6219 */ /* 0x000fce0000011616 */
.L_x_10886:
[----:B------:R-:W-:Y:S05]  /*6040*/  BSYNC B0 ;  /* 0x0000000000007941 */ /* 0x000fea0003800000 */
.L_x_10884:
[----:B------:R-:W-:-:S04]  /*6050*/  IMAD R22, R3, -0x2, R190 ;  /* 0xfffffffe03167824 */ /* 0x000fc800078e02be */
[----:B------:R-:W-:-:S05]  /*6060*/  IMAD R22, R191, R192, R22 ;  /* 0x000000c0bf167224 */ /* 0x000fca00078e0216 */
[----:B------:R-:W-:Y:S02]  /*6070*/  VIADDMNMX R193, R22, R192, R193, PT ;  /* 0x000000c016c17246 */ /* 0x000fe400038001c1 */
[----:B------:R-:W-:-:S07]  /*6080*/  VIMNMX R195, R195, R22, !PT ;  /* 0x00000016c3c37248 */ /* 0x000fce0007fe0100 */
.L_x_10883:
[----:B------:R-:W-:Y:S01]  /*6090*/  ISETP.GT.AND P1, PT, R195, 0x1, !P1 ;  /* 0x00000001c300780c */ /* 0x000fe20004f24270 */
[----:B------:R-:W-:Y:S01]  /*60a0*/  UMOV UR10, UR27 ;  /* 0x0000001b000a7c82 */ /* 0x000fe20008000000 */
[----:B------:R-:W-:Y:S02]  /*60b0*/  LOP3.LUT P6, RZ, R17, 0x10000, RZ, 0xc0, !PT ;  /* 0x0001000011ff7812 */ /* 0x000fe400078cc0ff */
[----:B------:R-:W-:Y:S02]  /*60c0*/  ISETP.LT.OR P1, PT, R193, 0x2, P1 ;  /* 0x00000002c100780c */ /* 0x000fe40000f21670 */
[----:B------:R-:W-:Y:S02]  /*60d0*/  FMNMX.FTZ R23, R201, R10, !PT ;  /* 0x0000000ac9177209 */ /* 0x000fe40007810000 */
[----:B------:R-:W-:Y:S02]  /*60e0*/  FSEL R22, R14, -INF , !P1 ;  /* 0xff8000000e167808 */ /* 0x000fe40004800000 */
[----:B------:R-:W-:-:S02]  /*60f0*/  LOP3.LUT P1, RZ, R17, 0x2, RZ, 0xc0, !PT ;  /* 0x0000000211ff7812 */ /* 0x000fc4000782c0ff */
[----:B------:R-:W-:Y:S02]  /*6100*/  FMNMX.FTZ R14, R200, R23, !PT ;  /* 0x00000017c80e7209 */ /* 0x000fe40007810000 */
[----:B------:R-:W-:Y:S02]  /*6110*/  ISETP.GT.AND P1, PT, R195, 0x8, !P1 ;  /* 0x00000008c300780c */ /* 0x000fe40004f24270 */
[----:B------:R-:W-:Y:S02]  /*6120*/  FMNMX.FTZ R23, R203, R14, !PT ;  /* 0x0000000ecb177209 */ /* 0x000fe40007810000 */
[----:B------:R-:W-:Y:S02]  /*6130*/  ISETP.LT.OR P1, PT, R193, 0x9, P1 ;  /* 0x00000009c100780c */ /* 0x000fe40000f21670 */
[----:B------:R-:W-:Y:S02]  /*6140*/  FMNMX.FTZ R14, R202, R23, !PT ;  /* 0x00000017ca0e7209 */ /* 0x000fe40007810000 */
        /* <DEDUP_REMOVED lines=46> */
[----:B------:R-:W-:Y:S02]  /*6430*/  FMNMX.FTZ R23, R189, R14, !PT ;  /* 0x0000000ebd177209 */ /* 0x000fe40007810000 */
[----:B------:R-:W-:Y:S02]  /*6440*/  FSEL R156, R156, -INF , !P1 ;  /* 0xff8000009c9c7808 */ /* 0x000fe40004800000 */
[C---:B------:R-:W-:Y:S01]  /*6450*/  LOP3.LUT P1, RZ, R17.reuse, 0x2000, RZ, 0xc0, !PT ;  /* 0x0000200011ff7812 */ /* 0x040fe2000782c0ff */
[----:B------:R-:W0:Y:S01]  /*6460*/  SHFL.BFLY PT, R14, R23, 0x2, 0x1f ;  /* 0x0c401f00170e7f89 */ /* 0x000e2200000e0000 */
[----:B------:R-:W-:-:S02]  /*6470*/  LOP3.LUT P6, RZ, R17, 0x20, RZ, 0xc0, !PT ;  /* 0x0000002011ff7812 */ /* 0x000fc400078cc0ff */
[C---:B------:R-:W-:Y:S02]  /*6480*/  ISETP.GT.AND P1, PT, R195.reuse, 0x28, !P1 ;  /* 0x00000028c300780c */ /* 0x040fe40004f24270 */
[----:B------:R-:W-:Y:S02]  /*6490*/  ISETP.GT.AND P2, PT, R195, 0x49, !P2 ;  /* 0x00000049c300780c */ /* 0x000fe40005744270 */
[C---:B------:R-:W-:Y:S02]  /*64a0*/  ISETP.LT.OR P1, PT, R193.reuse, 0x29, P1 ;  /* 0x00000029c100780c */ /* 0x040fe40000f21670 */
[----:B------:R-:W-:Y:S02]  /*64b0*/  ISETP.LT.OR P2, PT, R193, 0x4a, P2 ;  /* 0x0000004ac100780c */ /* 0x000fe40001741670 */
[----:B------:R-:W-:Y:S02]  /*64c0*/  FSEL R157, R157, -INF , !P1 ;  /* 0xff8000009d9d7808 */ /* 0x000fe40004800000 */
[----:B------:R-:W-:-:S02]  /*64d0*/  LOP3.LUT P1, RZ, R17, 0x1000, RZ, 0xc0, !PT ;  /* 0x0000100011ff7812 */ /* 0x000fc4000782c0ff */
[C---:B------:R-:W-:Y:S02]  /*64e0*/  ISETP.GT.AND P3, PT, R195.reuse, 0x50, !P3 ;  /* 0x00000050c300780c */ /* 0x040fe40005f64270 */
[----:B------:R-:W-:Y:S02]  /*64f0*/  ISETP.GT.AND P1, PT, R195, 0x29, !P1 ;  /* 0x00000029c300780c */ /* 0x000fe40004f24270 */
[----:B------:R-:W-:Y:S02]  /*6500*/  FSEL R170, R170, -INF , !P2 ;  /* 0xff800000aaaa7808 */ /* 0x000fe40005000000 */
[----:B------:R-:W-:Y:S02]  /*6510*/  ISETP.LT.OR P1, PT, R193, 0x2a, P1 ;  /* 0x0000002ac100780c */ /* 0x000fe40000f21670 */
[----:B------:R-:W-:Y:S02]  /*6520*/  ISETP.GT.AND P4, PT, R195, 0x51, !P4 ;  /* 0x00000051c300780c */ /* 0x000fe40006784270 */
[----:B------:R-:W-:-:S02]  /*6530*/  FSEL R158, R158, -INF , !P1 ;  /* 0xff8000009e9e7808 */ /* 0x000fc40004800000 */
[----:B------:R-:W-:Y:S02]  /*6540*/  LOP3.LUT P1, RZ, R17, 0x800, RZ, 0xc0, !PT ;  /* 0x0000080011ff7812 */ /* 0x000fe4000782c0ff */
[----:B0-----:R-:W-:Y:S02]  /*6550*/  FMNMX.FTZ R190, R23, R14, !PT ;  /* 0x0000000e17be7209 */ /* 0x001fe40007810000 */
[----:B------:R-:W-:Y:S02]  /*6560*/  ISETP.GT.AND P1, PT, R195, 0x30, !P1 ;  /* 0x00000030c300780c */ /* 0x000fe40004f24270 */
[C---:B------:R-:W-:Y:S01]  /*6570*/  ISETP.LT.OR P3, PT, R193.reuse, 0x51, P3 ;  /* 0x00000051c100780c */ /* 0x040fe20001f61670 */
[----:B------:R-:W0:Y:S01]  /*6580*/  SHFL.BFLY PT, R191, R190, 0x1, 0x1f ;  /* 0x0c201f00bebf7f89 */ /* 0x000e2200000e0000 */
[----:B------:R-:W-:Y:S02]  /*6590*/  ISETP.LT.OR P1, PT, R193, 0x31, P1 ;  /* 0x00000031c100780c */ /* 0x000fe40000f21670 */
[----:B------:R-:W-:-:S02]  /*65a0*/  ISETP.GT.AND P5, PT, R195, 0x58, !P5 ;  /* 0x00000058c300780c */ /* 0x000fc40006fa4270 */
[----:B------:R-:W-:Y:S02]  /*65b0*/  FSEL R159, R159, -INF , !P1 ;  /* 0xff8000009f9f7808 */ /* 0x000fe40004800000 */
[----:B------:R-:W-:Y:S02]  /*65c0*/  LOP3.LUT P1, RZ, R17, 0x400, RZ, 0xc0, !PT ;  /* 0x0000040011ff7812 */ /* 0x000fe4000782c0ff */
[----:B------:R-:W-:Y:S02]  /*65d0*/  ISETP.LT.OR P4, PT, R193, 0x52, P4 ;  /* 0x00000052c100780c */ /* 0x000fe40002781670 */
[----:B------:R-:W-:Y:S02]  /*65e0*/  ISETP.GT.AND P1, PT, R195, 0x31, !P1 ;  /* 0x00000031c300780c */ /* 0x000fe40004f24270 */
[C---:B------:R-:W-:Y:S02]  /*65f0*/  ISETP.LT.OR P5, PT, R193.reuse, 0x59, P5 ;  /* 0x00000059c100780c */ /* 0x040fe40002fa1670 */
[----:B------:R-:W-:-:S04]  /*6600*/  ISETP.LT.OR P1, PT, R193, 0x32, P1 ;  /* 0x00000032c100780c */ /* 0x000fc80000f21670 */
[----:B------:R-:W-:Y:S02]  /*6610*/  FSEL R160, R160, -INF , !P1 ;  /* 0xff800000a0a07808 */ /* 0x000fe40004800000 */
[----:B------:R-:W-:Y:S02]  /*6620*/  LOP3.LUT P1, RZ, R17, 0x200, RZ, 0xc0, !PT ;  /* 0x0000020011ff7812 */ /* 0x000fe4000782c0ff */
[----:B0-----:R-:W-:Y:S02]  /*6630*/  FMNMX.FTZ R14, R190, R191, !PT ;  /* 0x000000bfbe0e7209 */ /* 0x001fe40007810000 */
[----:B------:R-:W-:-:S03]  /*6640*/  ISETP.GT.AND P1, PT, R195, 0x38, !P1 ;  /* 0x00000038c300780c */ /* 0x000fc60004f24270 */
[----:B------:R-:W-:Y:S01]  /*6650*/  FMUL.FTZ R197, R14, UR10 ;  /* 0x0000000a0ec57c20 */ /* 0x000fe20008410000 */
[----:B------:R-:W-:-:S04]  /*6660*/  ISETP.LT.OR P1, PT, R193, 0x39, P1 ;  /* 0x00000039c100780c */ /* 0x000fc80000f21670 */
[----:B------:R-:W-:Y:S02]  /*6670*/  FSEL R161, R161, -INF , !P1 ;  /* 0xff800000a1a17808 */ /* 0x000fe40004800000 */
[----:B------:R-:W-:-:S04]  /*6680*/  LOP3.LUT P1, RZ, R17, 0x100, RZ, 0xc0, !PT ;  /* 0x0000010011ff7812 */ /* 0x000fc8000782c0ff */
[----:B------:R-:W-:-:S04]  /*6690*/  ISETP.GT.AND P1, PT, R195, 0x39, !P1 ;  /* 0x00000039c300780c */ /* 0x000fc80004f24270 */
        /* <DEDUP_REMOVED lines=23> */
[----:B------:R-:W-:Y:S01]  /*6810*/  FSEL R195, R165, -INF , !P3 ;  /* 0xff800000a5c37808 */ /* 0x000fe20005800000 */
        /* <DEDUP_REMOVED lines=15> */
[--C-:B------:R-:W-:Y:S01]  /*6910*/  FFMA.FTZ R13, R201, UR10, -R197.reuse ;  /* 0x0000000ac90d7c23 */ /* 0x100fe200080108c5 */
[----:B------:R-:W-:Y:S01]  /*6920*/  MUFU.EX2 R190, R190 ;  /* 0x000000be00be7308 */ /* 0x000fe20000000800 */
[----:B------:R-:W-:Y:S01]  /*6930*/  FMNMX.FTZ R191, R153, R194, !PT ;  /* 0x000000c299bf7209 */ /* 0x000fe20007810000 */
[--C-:B------:R-:W-:Y:S01]  /*6940*/  FFMA.FTZ R203, R203, UR10, -R197.reuse ;  /* 0x0000000acbcb7c23 */ /* 0x100fe200080108c5 */
[--C-:B------:R-:W-:Y:S01]  /*6950*/  FFMA.FTZ R192, R202, UR10, -R197.reuse ;  /* 0x0000000acac07c23 */ /* 0x100fe200080108c5 */
        /* <DEDUP_REMOVED lines=10> */
[----:B------:R-:W-:-:S02]  /*6a00*/  FFMA.FTZ R188, R188, UR10, -R197 ;  /* 0x0000000abcbc7c23 */ /* 0x000fc400080108c5 */
        /* <DEDUP_REMOVED lines=17> */
[----:B------:R-:W-:Y:S02]  /*6b20*/  FMNMX.FTZ R176, R175, R198, !PT ;  /* 0x000000c6afb07209 */ /* 0x000fe40007810000 */
[----:B------:R-:W-:Y:S01]  /*6b30*/  FSEL R198, R168, -INF , !P2 ;  /* 0xff800000a8c67808 */ /* 0x000fe20005000000 */
[--C-:B------:R-:W-:Y:S01]  /*6b40*/  FFMA.FTZ R168, R179, UR10, -R197.reuse ;  /* 0x0000000ab3a87c23 */ /* 0x100fe200080108c5 */
[----:B------:R-:W-:Y:S01]  /*6b50*/  FMNMX.FTZ R167, R193, R176, !PT ;  /* 0x000000b0c1a77209 */ /* 0x000fe20007810000 */
[--C-:B------:R-:W-:Y:S01]  /*6b60*/  FFMA.FTZ R179, R181, UR10, -R197.reuse ;  /* 0x0000000ab5b37c23 */ /* 0x100fe200080108c5 */
[--C-:B------:R-:W-:Y:S01]  /*6b70*/  FFMA.FTZ R181, R183, UR10, -R197.reuse ;  /* 0x0000000ab7b57c23 */ /* 0x100fe200080108c5 */
[--C-:B------:R-:W-:Y:S01]  /*6b80*/  FFMA.FTZ R183, R185, UR10, -R197.reuse ;  /* 0x0000000ab9b77c23 */ /* 0x100fe200080108c5 */
[----:B------:R-:W-:Y:S01]  /*6b90*/  FMNMX.FTZ R176, R198, R167, !PT ;  /* 0x000000a7c6b07209 */ /* 0x000fe20007810000 */
[----:B------:R-:W-:Y:S01]  /*6ba0*/  FFMA.FTZ R185, R187, UR10, -R197 ;  /* 0x0000000abbb97c23 */ /* 0x000fe200080108c5 */
[----:B------:R-:W-:Y:S01]  /*6bb0*/  FSEL R187, R14, RZ, P1 ;  /* 0x000000ff0ebb7208 */ /* 0x000fe20000800000 */
[----:B------:R-:W-:Y:S02]  /*6bc0*/  MUFU.EX2 R173, R173 ;  /* 0x000000ad00ad7308 */ /* 0x000fe40000000800 */
[----:B------:R-:W0:Y:S02]  /*6bd0*/  SHFL.BFLY PT, R199, R176, 0x2, 0x1f ;  /* 0x0c401f00b0c77f89 */ /* 0x000e2400000e0000 */
[----:B------:R-:W-:-:S04]  /*6be0*/  FADD.FTZ R187, -R187, R10 ;  /* 0x0000000abbbb7221 */ /* 0x000fc80000010100 */
[----:B------:R-:W-:Y:S01]  /*6bf0*/  FMUL.FTZ R186, R187, UR10 ;  /* 0x0000000abbba7c20 */ /* 0x000fe20008410000 */
[----:B------:R-:W-:Y:S01]  /*6c00*/  FFMA.FTZ R187, R189, UR10, -R197 ;  /* 0x0000000abdbb7c23 */ /* 0x000fe200080108c5 */
[----:B------:R-:W-:Y:S08]  /*6c10*/  MUFU.EX2 R174, R174 ;  /* 0x000000ae00ae7308 */ /* 0x000ff00000000800 */
[----:B------:R-:W1:Y:S01]  /*6c20*/  MUFU.EX2 R186, R186 ;  /* 0x000000ba00ba7308 */ /* 0x000e620000000800 */
[----:B0-----:R-:W-:-:S07]  /*6c30*/  FMNMX.FTZ R199, R176, R199, !PT ;  /* 0x000000c7b0c77209 */ /* 0x001fce0007810000 */
[----:B------:R-:W-:Y:S01]  /*6c40*/  MUFU.EX2 R165, R165 ;  /* 0x000000a500a57308 */ /* 0x000fe20000000800 */
[----:B------:R-:W0:Y:S07]  /*6c50*/  SHFL.BFLY PT, R176, R199, 0x1, 0x1f ;  /* 0x0c201f00c7b07f89 */ /* 0x000e2e00000e0000 */
[----:B------:R-:W2:Y:S01]  /*6c60*/  MUFU.EX2 R166, R166 ;  /* 0x000000a600a67308 */ /* 0x000ea20000000800 */
[-C--:B-1----:R-:W-:Y:S01]  /*6c70*/  FMUL.FTZ R24, R24, R186.reuse ;  /* 0x000000ba18187220 */ /* 0x082fe20000410000 */
        /* <DEDUP_REMOVED lines=17> */
[----:B------:R-:W-:Y:S01]  /*6d90*/  FMUL.FTZ R56, R56, R186 ;  /* 0x000000ba38387220 */ /* 0x000fe20000410000 */
[----:B0-----:R-:W-:Y:S01]  /*6da0*/  FMNMX.FTZ R176, R199, R176, !PT ;  /* 0x000000b0c7b07209 */ /* 0x001fe20007810000 */
[-C--:B------:R-:W-:Y:S01]  /*6db0*/  FMUL.FTZ R57, R57, R186.reuse ;  /* 0x000000ba39397220 */ /* 0x080fe20000410000 */
[-C--:B------:R-:W-:Y:S01]  /*6dc0*/  FMUL.FTZ R60, R60, R186.reuse ;  /* 0x000000ba3c3c7220 */ /* 0x080fe20000410000 */
[-C--:B------:R-:W-:Y:S01]  /*6dd0*/  FMUL.FTZ R61, R61, R186.reuse ;  /* 0x000000ba3d3d7220 */ /* 0x080fe20000410000 */
[C---:B------:R-:W-:Y:S01]  /*6de0*/  FSETP.NEU.FTZ.AND P1, PT, R176.reuse, -INF , PT ;  /* 0xff800000b000780b */ /* 0x040fe20003f3d000 */
[----:B------:R-:W-:Y:S01]  /*6df0*/  FMUL.FTZ R199, R176, UR10 ;  /* 0x0000000ab0c77c20 */ /* 0x000fe20008410000 */
[----:B------:R-:W-:Y:S01]  /*6e00*/  MUFU.EX2 R168, R168 ;  /* 0x000000a800a87308 */ /* 0x000fe20000000800 */
[-C--:B------:R-:W-:Y:S01]  /*6e10*/  FMUL.FTZ R64, R64, R186.reuse ;  /* 0x000000ba40407220 */ /* 0x080fe20000410000 */
[-C--:B------:R-:W-:Y:S01]  /*6e20*/  FMUL.FTZ R65, R65, R186.reuse ;  /* 0x000000ba41417220 */ /* 0x080fe20000410000 */
[----:B------:R-:W-:Y:S01]  /*6e30*/  FMUL.FTZ R68, R68, R186 ;  /* 0x000000ba44447220 */ /* 0x000fe20000410000 */
[----:B------:R-:W-:Y:S01]  /*6e40*/  FSEL R197, R199, RZ, P1 ;  /* 0x000000ffc7c57208 */ /* 0x000fe20000800000 */
[----:B------:R-:W-:Y:S01]  /*6e50*/  FFMA.FTZ R199, R186, R2, R13 ;  /* 0x00000002bac77223 */ /* 0x000fe2000001000d */
[-C--:B------:R-:W-:Y:S01]  /*6e60*/  FMUL.FTZ R69, R69, R186.reuse ;  /* 0x000000ba45457220 */ /* 0x080fe20000410000 */
[----:B------:R-:W-:Y:S01]  /*6e70*/  FMUL.FTZ R72, R72, R186 ;  /* 0x000000ba48487220 */ /* 0x000fe20000410000 */
[----:B------:R-:W-:Y:S01]  /*6e80*/  MUFU.EX2 R178, R178 ;  /* 0x000000b200b27308 */ /* 0x000fe20000000800 */
[----:B------:R-:W-:Y:S01]  /*6e90*/  FADD.FTZ R2, R190, R199 ;  /* 0x000000c7be027221 */ /* 0x000fe20000010000 */
[--C-:B-1----:R-:W-:Y:S01]  /*6ea0*/  FFMA.FTZ R188, R152, UR10, -R197.reuse ;  /* 0x0000000a98bc7c23 */ /* 0x102fe200080108c5 */
[--C-:B------:R-:W-:Y:S01]  /*6eb0*/  FFMA.FTZ R189, R196, UR10, -R197.reuse ;  /* 0x0000000ac4bd7c23 */ /* 0x100fe200080108c5 */
[--C-:B------:R-:W-:Y:S01]  /*6ec0*/  FFMA.FTZ R196, R153, UR10, -R197.reuse ;  /* 0x0000000a99c47c23 */ /* 0x100fe200080108c5 */
[----:B------:R-:W-:Y:S01]  /*6ed0*/  FADD.FTZ R199, R23, R2 ;  /* 0x0000000217c77221 */ /* 0x000fe20000010000 */
[--C-:B------:R-:W-:Y:S01]  /*6ee0*/  FFMA.FTZ R204, R163, UR10, -R197.reuse ;  /* 0x0000000aa3cc7c23 */ /* 0x100fe200080108c5 */
[----:B------:R-:W-:Y:S01]  /*6ef0*/  FFMA.FTZ R202, R161, UR10, -R197 ;  /* 0x0000000aa1ca7c23 */ /* 0x000fe200080108c5 */
[----:B------:R-:W0:Y:S01]  /*6f00*/  MUFU.EX2 R179, R179 ;  /* 0x000000b300b37308 */ /* 0x000e220000000800 */
[----:B------:R-:W-:Y:S01]  /*6f10*/  FADD.FTZ R2, R192, R199 ;  /* 0x000000c7c0027221 */ /* 0x000fe20000010000 */
[--C-:B------:R-:W-:Y:S01]  /*6f20*/  FFMA.FTZ R203, R162, UR10, -R197.reuse ;  /* 0x0000000aa2cb7c23 */ /* 0x100fe200080108c5 */
[--C-:B------:R-:W-:Y:S01]  /*6f30*/  FFMA.FTZ R22, R22, UR10, -R197.reuse ;  /* 0x0000000a16167c23 */ /* 0x100fe200080108c5 */
[----:B--2---:R-:W-:Y:S01]  /*6f40*/  F2FP.BF16.F32.PACK_AB R162, R166, R165 ;  /* 0x000000a5a6a2723e */ /* 0x004fe200000010ff */
[----:B------:R-:W-:Y:S01]  /*6f50*/  FADD.FTZ R199, R191, R2 ;  /* 0x00000002bfc77221 */ /* 0x000fe20000010000 */
[--C-:B------:R-:W-:Y:S01]  /*6f60*/  FFMA.FTZ R15, R15, UR10, -R197.reuse ;  /* 0x0000000a0f0f7c23 */ /* 0x100fe200080108c5 */
[----:B------:R-:W-:Y:S01]  /*6f70*/  FFMA.FTZ R20, R20, UR10, -R197 ;  /* 0x0000000a14147c23 */ /* 0x000fe200080108c5 */
[----:B------:R-:W-:Y:S01]  /*6f80*/  MUFU.EX2 R180, R180 ;  /* 0x000000b400b47308 */ /* 0x000fe20000000800 */
[----:B------:R-:W-:Y:S01]  /*6f90*/  FADD.FTZ R2, R194, R199 ;  /* 0x000000c7c2027221 */ /* 0x000fe20000010000 */
[--C-:B------:R-:W-:Y:S01]  /*6fa0*/  FFMA.FTZ R21, R21, UR10, -R197.reuse ;  /* 0x0000000a15157c23 */ /* 0x100fe200080108c5 */
[--C-:B------:R-:W-:Y:S01]  /*6fb0*/  FFMA.FTZ R157, R157, UR10, -R197.reuse ;  /* 0x0000000a9d9d7c23 */ /* 0x100fe200080108c5 */
[--C-:B------:R-:W-:Y:S01]  /*6fc0*/  FFMA.FTZ R159, R159, UR10, -R197.reuse ;  /* 0x0000000a9f9f7c23 */ /* 0x100fe200080108c5 */
[----:B------:R-:W-:Y:S01]  /*6fd0*/  FADD.FTZ R199, R171, R2 ;  /* 0x00000002abc77221 */ /* 0x000fe20000010000 */
[----:B------:R-:W-:Y:S01]  /*6fe0*/  FFMA.FTZ R201, R160, UR10, -R197 ;  /* 0x0000000aa0c97c23 */ /* 0x000fe200080108c5 */
[----:B------:R-:W-:Y:S01]  /*6ff0*/  F2FP.BF16.F32.PACK_AB R160, R174, R173 ;  /* 0x000000adaea0723e */ /* 0x000fe200000010ff */
[----:B------:R-:W1:Y:S01]  /*7000*/  MUFU.EX2 R181, R181 ;  /* 0x000000b500b57308 */ /* 0x000e620000000800 */
[----:B------:R-:W-:Y:S01]  /*7010*/  FADD.FTZ R2, R172, R199 ;  /* 0x000000c7ac027221 */ /* 0x000fe20000010000 */
[--C-:B------:R-:W-:Y:S01]  /*7020*/  FFMA.FTZ R169, R169, UR10, -R197.reuse ;  /* 0x0000000aa9a97c23 */ /* 0x100fe200080108c5 */
[--C-:B------:R-:W-:Y:S01]  /*7030*/  FFMA.FTZ R195, R195, UR10, -R197.reuse ;  /* 0x0000000ac3c37c23 */ /* 0x100fe200080108c5 */
[--C-:B------:R-:W-:Y:S01]  /*7040*/  FFMA.FTZ R175, R175, UR10, -R197.reuse ;  /* 0x0000000aafaf7c23 */ /* 0x100fe200080108c5 */
[----:B------:R-:W-:Y:S01]  /*7050*/  FADD.FTZ R199, R173, R2 ;  /* 0x00000002adc77221 */ /* 0x000fe20000010000 */
[----:B------:R-:W-:Y:S01]  /*7060*/  FSEL R2, R176, RZ, P1 ;  /* 0x000000ffb0027208 */ /* 0x000fe20000800000 */
[----:B------:R-:W-:Y:S01]  /*7070*/  FFMA.FTZ R193, R193, UR10, -R197 ;  /* 0x0000000ac1c17c23 */ /* 0x000fe200080108c5 */
[----:B------:R-:W2:Y:S01]  /*7080*/  MUFU.EX2 R182, R182 ;  /* 0x000000b600b67308 */ /* 0x000ea20000000800 */
[----:B------:R-:W-:Y:S01]  /*7090*/  FADD.FTZ R152, R174, R199 ;  /* 0x000000c7ae987221 */ /* 0x000fe20000010000 */
[----:B------:R-:W-:Y:S01]  /*70a0*/  FFMA.FTZ R199, R158, UR10, -R197 ;  /* 0x0000000a9ec77c23 */ /* 0x000fe200080108c5 */
[----:B------:R-:W-:Y:S01]  /*70b0*/  FADD.FTZ R2, -R2, R9 ;  /* 0x0000000902027221 */ /* 0x000fe20000010100 */
[--C-:B------:R-:W-:Y:S01]  /*70c0*/  FFMA.FTZ R9, R154, UR10, -R197.reuse ;  /* 0x0000000a9a097c23 */ /* 0x100fe200080108c5 */
[----:B------:R-:W-:Y:S01]  /*70d0*/  FADD.FTZ R153, R165, R152 ;  /* 0x00000098a5997221 */ /* 0x000fe20000010000 */
[--C-:B------:R-:W-:Y:S01]  /*70e0*/  FFMA.FTZ R152, R155, UR10, -R197.reuse ;  /* 0x0000000a9b987c23 */ /* 0x100fe200080108c5 */
[----:B------:R-:W-:Y:S01]  /*70f0*/  FFMA.FTZ R155, R164, UR10, -R197 ;  /* 0x0000000aa49b7c23 */ /* 0x000fe200080108c5 */
[----:B------:R-:W3:Y:S01]  /*7100*/  MUFU.EX2 R183, R183 ;  /* 0x000000b700b77308 */ /* 0x000ee20000000800 */
[----:B------:R-:W-:Y:S01]  /*7110*/  FADD.FTZ R200, R166, R153 ;  /* 0x00000099a6c87221 */ /* 0x000fe20000010000 */
[----:B0-----:R-:W-:Y:S01]  /*7120*/  F2FP.BF16.F32.PACK_AB R166, R179, R178 ;  /* 0x000000b2b3a6723e */ /* 0x001fe200000010ff */
[----:B------:R-:W-:Y:S01]  /*7130*/  FMUL.FTZ R73, R73, R186 ;  /* 0x000000ba49497220 */ /* 0x000fe20000410000 */
[----:B------:R-:W-:Y:S01]  /*7140*/  F2FP.BF16.F32.PACK_AB R164, R168, R167 ;  /* 0x000000a7a8a4723e */ /* 0x000fe200000010ff */
[----:B------:R-:W-:Y:S01]  /*7150*/  FADD.FTZ R153, R167, R200 ;  /* 0x000000c8a7997221 */ /* 0x000fe20000010000 */
[----:B------:R-:W-:Y:S01]  /*7160*/  FFMA.FTZ R200, R156, UR10, -R197 ;  /* 0x0000000a9cc87c23 */ /* 0x000fe200080108c5 */
[----:B------:R-:W-:Y:S01]  /*7170*/  F2FP.BF16.F32.PACK_AB R158, R172, R171 ;  /* 0x000000abac9e723e */ /* 0x000fe200000010ff */
[----:B------:R-:W0:Y:S01]  /*7180*/  MUFU.EX2 R184, R184 ;  /* 0x000000b800b87308 */ /* 0x000e220000000800 */
[----:B------:R-:W-:Y:S01]  /*7190*/  FADD.FTZ R153, R168, R153 ;  /* 0x00000099a8997221 */ /* 0x000fe20000010000 */
[----:B-1----:R-:W-:Y:S01]  /*71a0*/  F2FP.BF16.F32.PACK_AB R168, R181, R180 ;  /* 0x000000b4b5a8723e */ /* 0x002fe200000010ff */
[-C--:B------:R-:W-:Y:S01]  /*71b0*/  FMUL.FTZ R76, R76, R186.reuse ;  /* 0x000000ba4c4c7220 */ /* 0x080fe20000410000 */
[----:B------:R-:W-:Y:S01]  /*71c0*/  PLOP3.LUT P1, PT, PT, PT, UP0, 0x40, 0x0 ;  /* 0x000000000000781c */ /* 0x000fe20003f2e808 */
        /* <DEDUP_REMOVED lines=9> */
[--C-:B------:R-:W-:Y:S01]  /*7260*/  FFMA.FTZ R153, R170, UR10, -R197.reuse ;  /* 0x0000000aaa997c23 */ /* 0x100fe200080108c5 */
[----:B------:R-:W-:Y:S01]  /*7270*/  FFMA.FTZ R197, R198, UR10, -R197 ;  /* 0x0000000ac6c57c23 */ /* 0x000fe200080108c5 */
[----:B------:R-:W-:Y:S01]  /*7280*/  MUFU.EX2 R189, R189 ;  /* 0x000000bd00bd7308 */ /* 0x000fe20000000800 */
[----:B------:R-:W-:Y:S01]  /*7290*/  FADD.FTZ R163, R181, R154 ;  /* 0x0000009ab5a37221 */ /* 0x000fe20000010000 */
[----:B-1----:R-:W-:Y:S01]  /*72a0*/  F2FP.BF16.F32.PACK_AB R152, R190, R13 ;  /* 0x0000000dbe98723e */ /* 0x002fe200000010ff */
[-C--:B------:R-:W-:Y:S01]  /*72b0*/  FMUL.FTZ R88, R88, R186.reuse ;  /* 0x000000ba58587220 */ /* 0x080fe20000410000 */
[----:B------:R-:W-:Y:S01]  /*72c0*/  F2FP.BF16.F32.PACK_AB R154, R192, R23 ;  /* 0x00000017c09a723e */ /* 0x000fe200000010ff */
[----:B--2---:R-:W-:Y:S01]  /*72d0*/  FADD.FTZ R156, R182, R163 ;  /* 0x000000a3b69c7221 */ /* 0x004fe20000010000 */
[-C--:B------:R-:W-:Y:S01]  /*72e0*/  FMUL.FTZ R89, R89, R186.reuse ;  /* 0x000000ba59597220 */ /* 0x080fe20000410000 */
[-C--:B------:R-:W-:Y:S01]  /*72f0*/  FMUL.FTZ R92, R92, R186.reuse ;  /* 0x000000ba5c5c7220 */ /* 0x080fe20000410000 */
[----:B------:R-:W-:Y:S01]  /*7300*/  MUFU.EX2 R22, R22 ;  /* 0x0000001600167308 */ /* 0x000fe20000000800 */
[----:B---3--:R-:W-:Y:S01]  /*7310*/  FADD.FTZ R13, R183, R156 ;  /* 0x0000009cb70d7221 */ /* 0x008fe20000010000 */
[----:B------:R-:W-:Y:S01]  /*7320*/  F2FP.BF16.F32.PACK_AB R156, R194, R191 ;  /* 0x000000bfc29c723e */ /* 0x000fe200000010ff */
[-C--:B------:R-:W-:Y:S01]  /*7330*/  FMUL.FTZ R93, R93, R186.reuse ;  /* 0x000000ba5d5d7220 */ /* 0x080fe20000410000 */
[-C--:B------:R-:W-:Y:S01]  /*7340*/  FMUL.FTZ R96, R96, R186.reuse ;  /* 0x000000ba60607220 */ /* 0x080fe20000410000 */
[----:B0-----:R-:W-:Y:S01]  /*7350*/  FADD.FTZ R170, R184, R13 ;  /* 0x0000000db8aa7221 */ /* 0x001fe20000010000 */
[----:B------:R-:W-:Y:S01]  /*7360*/  FMUL.FTZ R13, R2, UR10 ;  /* 0x0000000a020d7c20 */ /* 0x000fe20008410000 */
        /* <DEDUP_REMOVED lines=26> */
[----:B0-----:R-:W-:Y:S01]  /*7510*/  FFMA.FTZ R13, R178, R0, R189 ;  /* 0x00000000b20d7223 */ /* 0x001fe200000100bd */
[-C--:B------:R-:W-:Y:S01]  /*7520*/  FMUL.FTZ R141, R141, R186.reuse ;  /* 0x000000ba8d8d7220 */ /* 0x080fe20000410000 */
[-C--:B------:R-:W-:Y:S01]  /*7530*/  FMUL.FTZ R144, R144, R186.reuse ;  /* 0x000000ba90907220 */ /* 0x080fe20000410000 */
[-C--:B------:R-:W-:Y:S01]  /*7540*/  FMUL.FTZ R145, R145, R186.reuse ;  /* 0x000000ba91917220 */ /* 0x080fe20000410000 */
[----:B------:R-:W-:Y:S01]  /*7550*/  FADD.FTZ R0, R22, R13 ;  /* 0x0000000d16007221 */ /* 0x000fe20000010000 */
[-C--:B------:R-:W-:Y:S01]  /*7560*/  FMUL.FTZ R148, R148, R186.reuse ;  /* 0x000000ba94947220 */ /* 0x080fe20000410000 */
[----:B------:R-:W-:Y:S01]  /*7570*/  FMUL.FTZ R149, R149, R186 ;  /* 0x000000ba95957220 */ /* 0x000fe20000410000 */
[----:B------:R-:W0:Y:S01]  /*7580*/  MUFU.EX2 R188, R188 ;  /* 0x000000bc00bc7308 */ /* 0x000e220000000800 */
[----:B------:R-:W-:Y:S01]  /*7590*/  FADD.FTZ R13, R15, R0 ;  /* 0x000000000f0d7221 */ /* 0x000fe20000010000 */
[-C--:B------:R-:W-:Y:S01]  /*75a0*/  FMUL.FTZ R26, R26, R178.reuse ;  /* 0x000000b21a1a7220 */ /* 0x080fe20000410000 */
[-C--:B------:R-:W-:Y:S01]  /*75b0*/  FMUL.FTZ R27, R27, R178.reuse ;  /* 0x000000b21b1b7220 */ /* 0x080fe20000410000 */
[-C--:B------:R-:W-:Y:S01]  /*75c0*/  FMUL.FTZ R30, R30, R178.reuse ;  /* 0x000000b21e1e7220 */ /* 0x080fe20000410000 */
[----:B-1----:R-:W-:Y:S01]  /*75d0*/  FADD.FTZ R180, R20, R13 ;  /* 0x0000000d14b47221 */ /* 0x002fe20000010000 */
        /* <DEDUP_REMOVED lines=27> */
[----:B--2---:R-:W-:Y:S01]  /*7790*/  FADD.FTZ R23, R185, R170 ;  /* 0x000000aab9177221 */ /* 0x004fe20000010000 */
[----:B------:R-:W-:Y:S01]  /*77a0*/  F2FP.BF16.F32.PACK_AB R170, R183, R182 ;  /* 0x000000b6b7aa723e */ /* 0x000fe200000010ff */
[----:B------:R-:W-:Y:S01]  /*77b0*/  FMUL.FTZ R71, R71, R178 ;  /* 0x000000b247477220 */ /* 0x000fe20000410000 */
[----:B------:R-:W-:Y:S01]  /*77c0*/  F2FP.BF16.F32.PACK_AB R172, R185, R184 ;  /* 0x000000b8b9ac723e */ /* 0x000fe200000010ff */
[----:B------:R-:W-:Y:S01]  /*77d0*/  FADD.FTZ R2, R10, R23 ;  /* 0x000000170a027221 */ /* 0x000fe20000010000 */
[-C--:B------:R-:W-:Y:S01]  /*77e0*/  FMUL.FTZ R74, R74, R178.reuse ;  /* 0x000000b24a4a7220 */ /* 0x080fe20000410000 */
[-C--:B------:R-:W-:Y:S01]  /*77f0*/  FMUL.FTZ R75, R75, R178.reuse ;  /* 0x000000b24b4b7220 */ /* 0x080fe20000410000 */
[----:B------:R-:W2:Y:S01]  /*7800*/  MUFU.EX2 R200, R200 ;  /* 0x000000c800c87308 */ /* 0x000ea20000000800 */
[----:B0-----:R-:W-:Y:S01]  /*7810*/  FADD.FTZ R180, R9, R180 ;  /* 0x000000b409b47221 */ /* 0x001fe20000010000 */
[-C--:B------:R-:W-:Y:S01]  /*7820*/  FMUL.FTZ R78, R78, R178.reuse ;  /* 0x000000b24e4e7220 */ /* 0x080fe20000410000 */
[-C--:B------:R-:W-:Y:S01]  /*7830*/  FMUL.FTZ R79, R79, R178.reuse ;  /* 0x000000b24f4f7220 */ /* 0x080fe20000410000 */
[-C--:B------:R-:W-:Y:S01]  /*7840*/  FMUL.FTZ R82, R82, R178.reuse ;  /* 0x000000b252527220 */ /* 0x080fe20000410000 */
[----:B------:R-:W-:Y:S01]  /*7850*/  FADD.FTZ R23, R161, R180 ;  /* 0x000000b4a1177221 */ /* 0x000fe20000010000 */
[-C--:B------:R-:W-:Y:S01]  /*7860*/  FMUL.FTZ R83, R83, R178.reuse ;  /* 0x000000b253537220 */ /* 0x080fe20000410000 */
[----:B------:R-:W-:Y:S01]  /*7870*/  FMUL.FTZ R86, R86, R178 ;  /* 0x000000b256567220 */ /* 0x000fe20000410000 */
[----:B------:R0:W3:Y:S01]  /*7880*/  MUFU.EX2 R163, R157 ;  /* 0x0000009d00a37308 */ /* 0x0000e20000000800 */
[C---:B-1----:R-:W-:Y:S01]  /*7890*/  F2FP.BF16.F32.PACK_AB R174, R187.reuse, R10 ;  /* 0x0000000abbae723e */ /* 0x042fe200000010ff */
[----:B------:R-:W-:Y:S01]  /*78a0*/  FADD.FTZ R2, R187, R2 ;  /* 0x00000002bb027221 */ /* 0x000fe20000010000 */
[-C--:B------:R-:W-:Y:S01]  /*78b0*/  FMUL.FTZ R87, R87, R178.reuse ;  /* 0x000000b257577220 */ /* 0x080fe20000410000 */
[-C--:B------:R-:W-:Y:S01]  /*78c0*/  FMUL.FTZ R90, R90, R178.reuse ;  /* 0x000000b25a5a7220 */ /* 0x080fe20000410000 */
[-C--:B------:R-:W-:Y:S01]  /*78d0*/  FMUL.FTZ R91, R91, R178.reuse ;  /* 0x000000b25b5b7220 */ /* 0x080fe20000410000 */
[-C--:B------:R-:W-:Y:S01]  /*78e0*/  FMUL.FTZ R94, R94, R178.reuse ;  /* 0x000000b25e5e7220 */ /* 0x080fe20000410000 */
[-C--:B------:R-:W-:Y:S01]  /*78f0*/  FMUL.FTZ R95, R95, R178.reuse ;  /* 0x000000b25f5f7220 */ /* 0x080fe20000410000 */
[----:B------:R-:W1:Y:S01]  /*7900*/  MUFU.EX2 R190, R199 ;  /* 0x000000c700be7308 */ /* 0x000e620000000800 */
[----:B--2---:R-:W-:Y:S01]  /*7910*/  FADD.FTZ R180, R200, R23 ;  /* 0x00000017c8b47221 */ /* 0x004fe20000010000 */
[----:B0-----:R-:W-:Y:S01]  /*7920*/  F2FP.BF16.F32.PACK_AB R157, R188, R21 ;  /* 0x00000015bc9d723e */ /* 0x001fe200000010ff */
[-C--:B------:R-:W-:Y:S01]  /*7930*/  FMUL.FTZ R98, R98, R178.reuse ;  /* 0x000000b262627220 */ /* 0x080fe20000410000 */
[----:B------:R-:W-:Y:S01]  /*7940*/  F2FP.BF16.F32.PACK_AB R161, R200, R161 ;  /* 0x000000a1c8a1723e */ /* 0x000fe200000010ff */
        /* <DEDUP_REMOVED lines=12> */
[----:B-1----:R-:W-:Y:S01]  /*7a10*/  FADD.FTZ R182, R190, R23 ;  /* 0x00000017beb67221 */ /* 0x002fe20000010000 */
[----:B0-----:R-:W-:Y:S01]  /*7a20*/  F2FP.BF16.F32.PACK_AB R159, R9, R196 ;  /* 0x000000c4099f723e */ /* 0x001fe200000010ff */
        /* <DEDUP_REMOVED lines=13> */
[----:B------:R-:W1:Y:S01]  /*7b00*/  MUFU.EX2 R0, R203 ;  /* 0x000000cb00007308 */ /* 0x000e620000000800 */
[C---:B---3--:R-:W-:Y:S01]  /*7b10*/  FADD.FTZ R182, R10.reuse, R23 ;  /* 0x000000170ab67221 */ /* 0x048fe20000010000 */
[----:B------:R-:W-:Y:S01]  /*7b20*/  F2FP.BF16.F32.PACK_AB R165, R10, R165 ;  /* 0x000000a50aa5723e */ /* 0x000fe200000010ff */
        /* <DEDUP_REMOVED lines=9> */
[----:B------:R-:W-:-:S04]  /*7bc0*/  FMUL.FTZ R151, R151, R178 ;  /* 0x000000b297977220 */ /* 0x000fc80000410000 */
[----:B------:R0:W3:Y:S01]  /*7bd0*/  MUFU.EX2 R13, R155 ;  /* 0x0000009b000d7308 */ /* 0x0000e20000000800 */
[C---:B-1----:R-:W-:Y:S01]  /*7be0*/  FADD.FTZ R23, R0.reuse, R23 ;  /* 0x0000001700177221 */ /* 0x042fe20000010000 */
[----:B------:R-:W-:-:S06]  /*7bf0*/  F2FP.BF16.F32.PACK_AB R167, R0, R167 ;  /* 0x000000a700a7723e */ /* 0x000fcc00000010ff */
[----:B------:R1:W4:Y:S01]  /*7c00*/  MUFU.EX2 R171, R169 ;  /* 0x000000a900ab7308 */ /* 0x0003220000000800 */
[----:B--2---:R-:W-:Y:S01]  /*7c10*/  FADD.FTZ R184, R204, R23 ;  /* 0x00000017ccb87221 */ /* 0x004fe20000010000 */
[----:B0-----:R-:W-:-:S06]  /*7c20*/  F2FP.BF16.F32.PACK_AB R155, R20, R15 ;  /* 0x0000000f149b723e */ /* 0x001fcc00000010ff */
[----:B------:R0:W2:Y:S01]  /*7c30*/  MUFU.EX2 R180, R153 ;  /* 0x0000009900b47308 */ /* 0x0000a20000000800 */
[C---:B---3--:R-:W-:Y:S01]  /*7c40*/  FADD.FTZ R184, R13.reuse, R184 ;  /* 0x000000b80db87221 */ /* 0x048fe20000010000 */
[----:B-1----:R-:W-:-:S06]  /*7c50*/  F2FP.BF16.F32.PACK_AB R169, R13, R204 ;  /* 0x000000cc0da9723e */ /* 0x002fcc00000010ff */
[----:B------:R-:W1:Y:S01]  /*7c60*/  MUFU.EX2 R173, R195 ;  /* 0x000000c300ad7308 */ /* 0x000e620000000800 */
[----:B----4-:R-:W-:Y:S01]  /*7c70*/  FADD.FTZ R23, R171, R184 ;  /* 0x000000b8ab177221 */ /* 0x010fe20000010000 */
[----:B0-----:R-:W-:-:S06]  /*7c80*/  F2FP.BF16.F32.PACK_AB R153, R22, R189 ;  /* 0x000000bd1699723e */ /* 0x001fcc00000010ff */
[----:B------:R-:W0:Y:S01]  /*7c90*/  MUFU.EX2 R182, R175 ;  /* 0x000000af00b67308 */ /* 0x000e220000000800 */
[C---:B--2---:R-:W-:Y:S01]  /*7ca0*/  FADD.FTZ R192, R180.reuse, R23 ;  /* 0x00000017b4c07221 */ /* 0x044fe20000010000 */
[----:B------:R-:W-:-:S06]  /*7cb0*/  F2FP.BF16.F32.PACK_AB R171, R180, R171 ;  /* 0x000000abb4ab723e */ /* 0x000fcc00000010ff */
[----:B------:R-:W2:Y:S01]  /*7cc0*/  MUFU.EX2 R193, R193 ;  /* 0x000000c100c17308 */ /* 0x000ea20000000800 */
[----:B-1----:R-:W-:-:S07]  /*7cd0*/  FADD.FTZ R15, R173, R192 ;  /* 0x000000c0ad0f7221 */ /* 0x002fce0000010000 */
[----:B------:R-:W1:Y:S01]  /*7ce0*/  MUFU.EX2 R184, R197 ;  /* 0x000000c500b87308 */ /* 0x000e620000000800 */
[C---:B0-----:R-:W-:Y:S01]  /*7cf0*/  FADD.FTZ R20, R182.reuse, R15 ;  /* 0x0000000fb6147221 */ /* 0x041fe20000010000 */
[----:B------:R-:W-:-:S03]  /*7d00*/  F2FP.BF16.F32.PACK_AB R173, R182, R173 ;  /* 0x000000adb6ad723e */ /* 0x000fc600000010ff */
[----:B--2---:R-:W-:-:S04]  /*7d10*/  FADD.FTZ R9, R193, R20 ;  /* 0x00000014c1097221 */ /* 0x004fc80000010000 */
[C---:B-1----:R-:W-:Y:S01]  /*7d20*/  FADD.FTZ R0, R184.reuse, R9 ;  /* 0x00000009b8007221 */ /* 0x042fe20000010000 */
[----:B------:R-:W-:Y:S01]  /*7d30*/  F2FP.BF16.F32.PACK_AB R175, R184, R193 ;  /* 0x000000c1b8af723e */ /* 0x000fe200000010ff */
[----:B------:R-:W-:Y:S06]  /*7d40*/  @P1 BRA `(.L_x_10887) ;  /* 0x0000000000041947 */ /* 0x000fec0003800000 */
[----:B------:R-:W-:Y:S01]  /*7d50*/  BPT.TRAP 0x1 ;  /* 0x000000040000795c */ /* 0x000fe20000300000 */
.L_x_10887:
[----:B------:R-:W-:Y:S01]  /*7d60*/  PLOP3.LUT P2, PT, PT, PT, UP0, 0x40, 0x0 ;  /* 0x000000000000781c */ /* 0x000fe20003f4e808 */
[----:B------:R0:W1:-:S12]  /*7d70*/  SYNCS.PHASECHK.TRANS64.TRYWAIT P1, [UR32+0x22850], R12 ;  /* 0x0228500cff0075a7 */ /* 0x0000580008020160 */
[----:B0-----:R-:W-:Y:S05]  /*7d80*/  @P2 BRA `(.L_x_10888) ;  /* 0x0000000000042947 */ /* 0x001fea0003800000 */
[----:B------:R-:W-:Y:S01]  /*7d90*/  BPT.TRAP 0x1 ;  /* 0x000000040000795c */ /* 0x000fe20000300000 */
.L_x_10888:
[----:B-1----:R-:W-:Y:S05]  /*7da0*/  @P1 BRA `(.L_x_10889) ;  /* 0x0000000000081947 */ /* 0x002fea0003800000 */
[----:B------:R-:W0:Y:S02]  /*7db0*/  SYNCS.PHASECHK.TRANS64.TRYWAIT P1, [UR32+0x22850], R12 ;  /* 0x0228500cff0075a7 */ /* 0x000e240008020160 */
[----:B0-----:R-:W-:Y:S05]  /*7dc0*/  @!P1 BRA `(.L_x_10890) ;  /* 0x000000cc00b89947 */ /* 0x001fea0003800000 */
.L_x_10889:
[----:B------:R1:W-:Y:S01]  /*7dd0*/  BAR.SYNC.DEFER_BLOCKING R5, 0x100 ;  /* 0x000400050000751d */ /* 0x0003e20000010000 */
[----:B------:R-:W-:Y:S01]  /*7de0*/  UIMAD UR18, UR4, 0xc00, UR24 ;  /* 0x00000c00041278a4 */ /* 0x000fe2000f8e0218 */
[C---:B------:R-:W-:Y:S01]  /*7df0*/  ISETP.GT.AND P1, PT, R6.reuse, UR25, PT ;  /* 0x0000001906007c0c */ /* 0x040fe2000bf24270 */
[----:B0-----:R-:W-:Y:S02]  /*7e00*/  @!P0 VIADD R177, R177, 0x22860 ;  /* 0x00022860b1b18836 */ /* 0x001fe40000000000 */
[----:B------:R-:W-:Y:S01]  /*7e10*/  VIADD R6, R6, 0xffffffff ;  /* 0xffffffff06067836 */ /* 0x000fe20000000000 */
[----:B------:R-:W-:Y:S01]  /*7e20*/  UMOV UR15, 0x40000040 ;  /* 0x40000040000f7882 */ /* 0x000fe20000000000 */
[----:B------:R-:W-:Y:S01]  /*7e30*/  IMAD.MOV.U32 R9, RZ, RZ, R176 ;  /* 0x000000ffff097224 */ /* 0x000fe200078e00b0 */
[----:B------:R-:W-:Y:S01]  /*7e40*/  UMOV UR14, UR18 ;  /* 0x00000012000e7c82 */ /* 0x000fe20008000000 */
[----:B------:R-:W-:Y:S01]  /*7e50*/  @!P0 PRMT R177, RZ, 0x654, R177 ;  /* 0x00000654ffb18816 */ /* 0x000fe200000000b1 */
[----:B------:R-:W-:Y:S01]  /*7e60*/  IMAD.MOV.U32 R10, RZ, RZ, R14 ;  /* 0x000000ffff0a7224 */ /* 0x000fe200078e000e */
        /* <DEDUP_REMOVED lines=35> */
[----:B------:R-:W-:Y:S02]  /*80a0*/  IMAD.MOV.U32 R9, RZ, RZ, R176 ;  /* 0x000000ffff097224 */ /* 0x000fe400078e00b0 */
[----:B------:R-:W-:-:S07]  /*80b0*/  IMAD.MOV.U32 R10, RZ, RZ, R14 ;  /* 0x000000ffff0a7224 */ /* 0x000fce00078e000e */
.L_x_10874:
[----:B------:R-:W0:Y:S01]  /*80c0*/  LDC R7, c[0x0][0x2f0] ;  /* 0x0000bc00ff077b82 */ /* 0x000e220000000800 */
[----:B------:R-:W-:Y:S01]  /*80d0*/  VIADD R11, R11, 0x7f ;  /* 0x0000007f0b0b7836 */ /* 0x000fe20000000000 */
[----:B------:R-:W-:Y:S01]  /*80e0*/  UIADD3 UR11, -UR11, 0x1, URZ ;  /* 0x000000010b0b7890 */ /* 0x000fe2000fffe13f */
[----:B------:R-:W-:Y:S01]  /*80f0*/  ULDC UR14, c[0x0][0x448] ;  /* 0x00011200000e7ab9 */ /* 0x000fe20000000800 */
[----:B------:R-:W-:Y:S02]  /*8100*/  ULDC UR19, c[0x0][0x9e4] ;  /* 0x0002790000137ab9 */ /* 0x000fe40000000800 */
[----:B------:R-:W-:Y:S01]  /*8110*/  R2UR UR18, R11 ;  /* 0x000000000b1272ca */ /* 0x000fe200000e0000 */
[----:B------:R-:W-:Y:S02]  /*8120*/  UISETP.NE.AND UP1, UPT, UR14, 0x1, UPT ;  /* 0x000000010e00788c */ /* 0x000fe4000bf25270 */
[----:B------:R-:W-:-:S06]  /*8130*/  UISETP.GE.AND UP2, UPT, UR19, 0x1, UPT ;  /* 0x000000011300788c */ /* 0x000fcc000bf46270 */
[----:B------:R-:W-:-:S03]  /*8140*/  PLOP3.LUT P1, PT, PT, PT, UP2, 0x40, 0x0 ;  /* 0x000000000000781c */ /* 0x000fc60003f2e828 */
[----:B------:R-:W-:Y:S02]  /*8150*/  @UP1 ULDC UR14, c[0x0][0x44c] ;  /* 0x00011300000e1ab9 */ /* 0x000fe40000000800 */
[----:B------:R-:W-:Y:S01]  /*8160*/  UIMAD.WIDE.U32 UR14, UR18, UR14, URZ ;  /* 0x0000000e120e72a5 */ /* 0x000fe2000f8e003f */
[----:B0-----:R-:W-:Y:S01]  /*8170*/  IMAD R7, R16, R7, UR11 ;  /* 0x0000000b10077e24 */ /* 0x001fe2000f8e0207 */
[----:B------:R-:W-:Y:S01]  /*8180*/  UMOV UR11, UR18 ;  /* 0x00000012000b7c82 */ /* 0x000fe20008000000 */
[----:B------:R-:W-:Y:S02]  /*8190*/  @UP1 ULDC UR18, c[0x0][0x450] ;  /* 0x0001140000121ab9 */ /* 0x000fe40000000800 */
[----:B------:R-:W-:Y:S01]  /*81a0*/  @UP1 USHF.R.U32.HI UR11, URZ, UR18, UR15 ;  /* 0x000000123f0b1299 */ /* 0x000fe2000801160f */
[----:B------:R-:W-:Y:S02]  /*81b0*/  R2UR UR22, R7 ;  /* 0x00000000071672ca */ /* 0x000fe400000e0000 */
[----:B------:R-:W-:-:S11]  /*81c0*/  ULDC UR18, c[0x0][0x9dc] ;  /* 0x0002770000127ab9 */ /* 0x000fd60000000800 */
[----:B------:R-:W-:-:S04]  /*81d0*/  UIADD3 UR11, UR22, UR11, URZ ;  /* 0x0000000b160b7290 */ /* 0x000fc8000fffe03f */
[----:B------:R-:W-:Y:S01]  /*81e0*/  UIADD3 UR18, UR11, -UR18, URZ ;  /* 0x800000120b127290 */ /* 0x000fe2000fffe03f */
[----:B------:R-:W-:Y:S11]  /*81f0*/  @P1 BRA `(.L_x_10892) ;  /* 0x0000000000441947 */ /* 0x000ff60003800000 */
        /* <DEDUP_REMOVED lines=10> */
.L_x_10893:
[----:B------:R-:W-:-:S11]  /*82a0*/  UISETP.NE.AND UP3, UPT, UR19, 0x1, UPT ;  /* 0x000000011300788c */ /* 0x000fd6000bf65270 */
[----:B------:R-:W-:Y:S02]  /*82b0*/  @UP3 ULDC.64 UR22, c[0x0][0x9e8] ;  /* 0x00027a0000163ab9 */ /* 0x000fe40000000a00 */
[----:B------:R-:W-:-:S04]  /*82c0*/  UIMAD.WIDE.U32 UR14, UR11, UR22, URZ ;  /* 0x000000160b0e72a5 */ /* 0x000fc8000f8e003f */
[----:B------:R-:W-:-:S12]  /*82d0*/  @UP3 USHF.R.U32.HI UR11, URZ, UR23, UR15 ;  /* 0x000000173f0b3299 */ /* 0x000fd8000801160f */
.L_x_10894:
[----:B------:R-:W-:-:S04]  /*82e0*/  UIMAD UR11, UR11, UR19, URZ ;  /* 0x000000130b0b72a4 */ /* 0x000fc8000f8e023f */
[----:B------:R-:W-:-:S04]  /*82f0*/  UISETP.LT.AND UP3, UPT, UR18, UR11, UPT ;  /* 0x0000000b1200728c */ /* 0x000fc8000bf61270 */
[----:B------:R-:W-:-:S12]  /*8300*/  USEL UR18, UR18, UR11, !UP3 ;  /* 0x0000000b12127287 */ /* 0x000fd8000d800000 */
.L_x_10892:
[----:B------:R-:W-:-:S04]  /*8310*/  UIADD3 UR14, UR18, 0x5f, URZ ;  /* 0x0000005f120e7890 */ /* 0x000fc8000fffe03f */
        /* <DEDUP_REMOVED lines=8> */
[----:B------:R-:W-:Y:S01]  /*83a0*/  ULDC UR27, c[0x0][0x9d8] ;  /* 0x00027600001b7ab9 */ /* 0x000fe20000000800 */
[----:B------:R-:W-:Y:S01]  /*83b0*/  IMAD.MOV.U32 R21, RZ, RZ, R10 ;  /* 0x000000ffff157224 */ /* 0x000fe200078e000a */
[----:B------:R-:W-:Y:S01]  /*83c0*/  ULDC UR26, c[0x0][0x988] ;  /* 0x00026200001a7ab9 */ /* 0x000fe20000000800 */
[----:B------:R-:W-:-:S07]  /*83d0*/  IMAD.MOV.U32 R7, RZ, RZ, R6 ;  /* 0x000000ffff077224 */ /* 0x000fce00078e0006 */
.L_x_10904:
[----:B------:R-:W-:Y:S01]  /*83e0*/  UIADD3 UR4, UR4, 0x1, URZ ;  /* 0x0000000104047890 */ /* 0x000fe2000fffe03f */
[----:B------:R-:W-:Y:S02]  /*83f0*/  PLOP3.LUT P2, PT, PT, PT, UP0, 0x40, 0x0 ;  /* 0x000000000000781c */ /* 0x000fe40003f4e808 */
[C---:B------:R-:W-:Y:S01]  /*8400*/  ISETP.GT.AND P1, PT, R7.reuse, UR25, PT ;  /* 0x0000001907007c0c */ /* 0x040fe2000bf24270 */
[----:B------:R-:W-:Y:S01]  /*8410*/  UISETP.NE.AND UP3, UPT, UR4, 0x2, UPT ;  /* 0x000000020400788c */ /* 0x000fe2000bf65270 */
[----:B------:R-:W-:-:S03]  /*8420*/  VIADD R7, R7, 0xffffffff ;  /* 0xffffffff07077836 */ /* 0x000fc60000000000 */
[----:B------:R-:W-:Y:S02]  /*8430*/  USEL UR10, URZ, 0x1, UP3 ;  /* 0x000000013f0a7887 */ /* 0x000fe40009800000 */
[----:B------:R-:W-:Y:S02]  /*8440*/  USEL UR4, UR4, URZ, UP3 ;  /* 0x0000003f04047287 */ /* 0x000fe40009800000 */
[----:B------:R-:W-:Y:S02]  /*8450*/  ULOP3.LUT UR5, UR5, UR10, URZ, 0x3c, !UPT ;  /* 0x0000000a05057292 */ /* 0x000fe4000f8e3c3f */
[----:B--2---:R-:W-:Y:S10]  /*8460*/  @P2 BRA `(.L_x_10896) ;  /* 0x0000000000042947 */ /* 0x004ff40003800000 */
[----:B------:R-:W-:Y:S01]  /*8470*/  BPT.TRAP 0x1 ;  /* 0x000000040000795c */ /* 0x000fe20000300000 */
.L_x_10896:
[----:B------:R-:W-:Y:S01]  /*8480*/  PLOP3.LUT P3, PT, PT, PT, UP0, 0x40, 0x0 ;  /* 0x000000000000781c */ /* 0x000fe20003f6e808 */
[----:B------:R-:W-:Y:S01]  /*8490*/  ULEA UR28, UR4, UR38, 0x3 ;  /* 0x00000026041c7291 */ /* 0x000fe2000f8e183f */
[----:B------:R-:W-:-:S05]  /*84a0*/  IMAD.U32 R6, RZ, RZ, UR5 ;  /* 0x00000005ff067e24 */ /* 0x000fca000f8e00ff */
[----:B------:R-:W-:-:S04]  /*84b0*/  SHF.L.U32 R6, R6, 0x1f, RZ ;  /* 0x0000001f06067819 */ /* 0x000fc800000006ff */
[----:B------:R0:W2:Y:S02]  /*84c0*/  SYNCS.PHASECHK.TRANS64.TRYWAIT P2, [UR28+0x22830], R6 ;  /* 0x02283006ff0075a7 */ /* 0x0000a4000804015c */
[----:B------:R-:W-:Y:S05]  /*84d0*/  @P3 BRA `(.L_x_10897) ;  /* 0x0000000000043947 */ /* 0x000fea0003800000 */
[----:B------:R-:W-:Y:S01]  /*84e0*/  BPT.TRAP 0x1 ;  /* 0x000000040000795c */ /* 0x000fe20000300000 */
.L_x_10897:
[----:B--2---:R-:W-:Y:S05]  /*84f0*/  @P2 BRA `(.L_x_10898) ;  /* 0x0000000000082947 */ /* 0x004fea0003800000 */
[----:B------:R-:W2:Y:S02]  /*8500*/  SYNCS.PHASECHK.TRANS64.TRYWAIT P2, [UR28+0x22830], R6 ;  /* 0x02283006ff0075a7 */ /* 0x000ea4000804015c */
[----:B--2---:R-:W-:Y:S05]  /*8510*/  @!P2 BRA `(.L_x_10899) ;  /* 0x000000c400f8a947 */ /* 0x004fea0003800000 */
.L_x_10898:
[----:B------:R-:W-:Y:S01]  /*8520*/  UIMAD UR22, UR4, 0x300, UR6 ;  /* 0x00000300041678a4 */ /* 0x000fe2000f8e0206 */
[----:B-1----:R-:W-:Y:S01]  /*8530*/  WARPGROUP.ARRIVE ;  /* 0x00000000000079c5 */ /* 0x002fe20000000000 */
[----:B------:R-:W-:Y:S01]  /*8540*/  UMOV UR23, 0x40000040 ;  /* 0x4000004000177882 */ /* 0x000fe20000000000 */
[----:B------:R-:W-:Y:S01]  /*8550*/  UMOV UR11, 0x40000040 ;  /* 0x40000040000b7882 */ /* 0x000fe20000000000 */
[----:B------:R-:W-:Y:S01]  /*8560*/  UIADD3 UR10, UR22, 0x2, URZ ;  /* 0x00000002160a7890 */ /* 0x000fe2000fffe03f */
[----:B------:R-:W-:Y:S01]  /*8570*/  PLOP3.LUT P2, PT, PT, PT, UP0, 0x40, 0x0 ;  /* 0x000000000000781c */ /* 0x000fe20003f4e808 */
[----:B------:R-:W-:Y:S01]  /*8580*/  UIADD3 UR14, UR22, 0x4, URZ ;  /* 0x00000004160e7890 */ /* 0x000fe2000fffe03f */
[----:B------:R-:W-:Y:S02]  /*8590*/  UMOV UR15, 0x40000040 ;  /* 0x40000040000f7882 */ /* 0x000fe40000000000 */
[----:B------:R-:W-:Y:S01]  /*85a0*/  HGMMA.64x96x16.F32.BF16 R152, gdesc[UR20], RZ, !UPT, gsb0 ;  /* 0x01600000149879f0 */ /* 0x000fe2000c0018ff */
[----:B------:R-:W-:Y:S01]  /*85b0*/  UIADD3 UR18, UR22, 0x6, URZ ;  /* 0x0000000616127890 */ /* 0x000fe2000fffe03f */
[----:B------:R-:W-:Y:S01]  /*85c0*/  UMOV UR19, 0x40000040 ;  /* 0x4000004000137882 */ /* 0x000fe20000000000 */
        /* <DEDUP_REMOVED lines=12> */
[----:B--2---:R-:W-:Y:S01]  /*8690*/  FMUL.FTZ R9, R153, UR27 ;  /* 0x0000001b99097c20 */ /* 0x004fe20008410000 */
        /* <DEDUP_REMOVED lines=55> */
[----:B------:R-:W-:-:S05]  /*8a10*/  FMUL.FTZ R170, R199, UR27 ;  /* 0x0000001bc7aa7c20 */ /* 0x000fca0008410000 */
        /* <DEDUP_REMOVED lines=38> */
[----:B---3--:R-:W-:-:S05]  /*8c80*/  FMNMX.FTZ R10, R189, R10, !PT ;  /* 0x0000000abd0a7209 */ /* 0x008fca0007810000 */
[----:B------:R-:W3:Y:S02]  /*8c90*/  SHFL.BFLY PT, R165, R10, 0x2, 0x1f ;  /* 0x0c401f000aa57f89 */ /* 0x000ee400000e0000 */
[----:B------:R-:W4:Y:S08]  /*8ca0*/  MUFU.TANH R13, R13 ;  /* 0x0000000d000d7308 */ /* 0x000f300000002400 */
[----:B------:R-:W5:Y:S08]  /*8cb0*/  MUFU.TANH R14, R14 ;  /* 0x0000000e000e7308 */ /* 0x000f700000002400 */
[----:B------:R-:W0:Y:S01]  /*8cc0*/  MUFU.TANH R15, R15 ;  /* 0x0000000f000f7308 */ /* 0x000e220000002400 */
[----:B---3--:R-:W-:Y:S01]  /*8cd0*/  FMNMX.FTZ R171, R10, R165, !PT ;  /* 0x000000a50aab7209 */ /* 0x008fe20007810000 */
[----:B------:R-:W-:-:S06]  /*8ce0*/  FMUL.FTZ R165, R190, UR27 ;  /* 0x0000001bbea57c20 */ /* 0x000fcc0008410000 */
[----:B------:R-:W3:Y:S01]  /*8cf0*/  MUFU.TANH R20, R20 ;  /* 0x0000001400147308 */ /* 0x000ee20000002400 */
[----:B------:R-:W1:Y:S07]  /*8d00*/  SHFL.BFLY PT, R10, R171, 0x1, 0x1f ;  /* 0x0c201f00ab0a7f89 */ /* 0x000e6e00000e0000 */
[----:B------:R-:W3:Y:S08]  /*8d10*/  MUFU.TANH R23, R23 ;  /* 0x0000001700177308 */ /* 0x000ef00000002400 */
[----:B------:R-:W3:Y:S08]  /*8d20*/  MUFU.TANH R152, R152 ;  /* 0x0000009800987308 */ /* 0x000ef00000002400 */
[----:B------:R-:W3:Y:S01]  /*8d30*/  MUFU.TANH R155, R155 ;  /* 0x0000009b009b7308 */ /* 0x000ee20000002400 */
[----:B-1----:R-:W-:-:S02]  /*8d40*/  FMNMX.FTZ R10, R171, R10, !PT ;  /* 0x0000000aab0a7209 */ /* 0x002fc40007810000 */
[----:B------:R-:W-:-:S03]  /*8d50*/  FMNMX.FTZ R171, R11, R12, !PT ;  /* 0x0000000c0bab7209 */ /* 0x000fc60007810000 */
[----:B------:R-:W-:Y:S01]  /*8d60*/  FMUL.FTZ R182, R10, UR10 ;  /* 0x0000000a0ab67c20 */ /* 0x000fe20008410000 */
[----:B--2---:R-:W-:Y:S01]  /*8d70*/  FMNMX.FTZ R172, R8, R171, !PT ;  /* 0x000000ab08ac7209 */ /* 0x004fe20007810000 */
[----:B------:R-:W1:Y:S01]  /*8d80*/  MUFU.TANH R156, R156 ;  /* 0x0000009c009c7308 */ /* 0x000e620000002400 */
[----:B------:R-:W-:Y:S01]  /*8d90*/  FADD.FTZ R21, -R10, R21 ;  /* 0x000000150a157221 */ /* 0x000fe20000010100 */
[--C-:B------:R-:W-:Y:S01]  /*8da0*/  FFMA.FTZ R173, R9, UR10, -R182.reuse ;  /* 0x0000000a09ad7c23 */ /* 0x100fe200080108b6 */
[----:B----4-:R-:W-:Y:S01]  /*8db0*/  FMNMX.FTZ R171, R13, R172, !PT ;  /* 0x000000ac0dab7209 */ /* 0x010fe20007810000 */
[--C-:B------:R-:W-:Y:S01]  /*8dc0*/  FFMA.FTZ R22, R22, UR10, -R182.reuse ;  /* 0x0000000a16167c23 */ /* 0x100fe200080108b6 */
[----:B------:R-:W-:Y:S01]  /*8dd0*/  FMUL.FTZ R21, R21, UR10 ;  /* 0x0000000a15157c20 */ /* 0x000fe20008410000 */
[--C-:B------:R-:W-:Y:S01]  /*8de0*/  FFMA.FTZ R154, R154, UR10, -R182.reuse ;  /* 0x0000000a9a9a7c23 */ /* 0x100fe200080108b6 */
[----:B-----5:R-:W-:Y:S01]  /*8df0*/  FMNMX.FTZ R172, R14, R171, !PT ;  /* 0x000000ab0eac7209 */ /* 0x020fe20007810000 */
[----:B------:R-:W2:Y:S01]  /*8e00*/  MUFU.TANH R157, R157 ;  /* 0x0000009d009d7308 */ /* 0x000ea20000002400 */
[--C-:B------:R-:W-:Y:S01]  /*8e10*/  FFMA.FTZ R153, R153, UR10, -R182.reuse ;  /* 0x0000000a99997c23 */ /* 0x100fe200080108b6 */
[--C-:B------:R-:W-:Y:S01]  /*8e20*/  FFMA.FTZ R175, R203, UR10, -R182.reuse ;  /* 0x0000000acbaf7c23 */ /* 0x100fe200080108b6 */
[----:B0-----:R-:W-:Y:S01]  /*8e30*/  FMNMX.FTZ R9, R15, R172, !PT ;  /* 0x000000ac0f097209 */ /* 0x001fe20007810000 */
[--C-:B------:R-:W-:Y:S01]  /*8e40*/  FFMA.FTZ R177, R205, UR10, -R182.reuse ;  /* 0x0000000acdb17c23 */ /* 0x100fe200080108b6 */
[--C-:B------:R-:W-:Y:S01]  /*8e50*/  FFMA.FTZ R179, R207, UR10, -R182.reuse ;  /* 0x0000000acfb37c23 */ /* 0x100fe200080108b6 */
[--C-:B------:R-:W-:Y:S01]  /*8e60*/  FFMA.FTZ R183, R209, UR10, -R182.reuse ;  /* 0x0000000ad1b77c23 */ /* 0x100fe200080108b6 */
[----:B---3--:R-:W-:Y:S01]  /*8e70*/  FMNMX.FTZ R172, R20, R9, !PT ;  /* 0x0000000914ac7209 */ /* 0x008fe20007810000 */
[----:B------:R-:W0:Y:S01]  /*8e80*/  MUFU.TANH R158, R158 ;  /* 0x0000009e009e7308 */ /* 0x000e220000002400 */
[--C-:B------:R-:W-:Y:S01]  /*8e90*/  FFMA.FTZ R186, R210, UR10, -R182.reuse ;  /* 0x0000000ad2ba7c23 */ /* 0x100fe200080108b6 */
[--C-:B------:R-:W-:Y:S01]  /*8ea0*/  FFMA.FTZ R181, R181, UR10, -R182.reuse ;  /* 0x0000000ab5b57c23 */ /* 0x100fe200080108b6 */
[----:B------:R-:W-:Y:S01]  /*8eb0*/  FMNMX.FTZ R9, R23, R172, !PT ;  /* 0x000000ac17097209 */ /* 0x000fe20007810000 */
[--C-:B------:R-:W-:Y:S01]  /*8ec0*/  FFMA.FTZ R184, R184, UR10, -R182.reuse ;  /* 0x0000000ab8b87c23 */ /* 0x100fe200080108b6 */
[--C-:B------:R-:W-:Y:S01]  /*8ed0*/  FFMA.FTZ R185, R185, UR10, -R182.reuse ;  /* 0x0000000ab9b97c23 */ /* 0x100fe200080108b6 */
[--C-:B------:R-:W-:Y:S01]  /*8ee0*/  FFMA.FTZ R187, R188, UR10, -R182.reuse ;  /* 0x0000000abcbb7c23 */ /* 0x100fe200080108b6 */
[----:B------:R-:W-:Y:S01]  /*8ef0*/  FMNMX.FTZ R172, R152, R9, !PT ;  /* 0x0000000998ac7209 */ /* 0x000fe20007810000 */
[----:B------:R-:W3:Y:S01]  /*8f00*/  MUFU.TANH R159, R159 ;  /* 0x0000009f009f7308 */ /* 0x000ee20000002400 */
[--C-:B------:R-:W-:Y:S01]  /*8f10*/  FFMA.FTZ R188, R212, UR10, -R182.reuse ;  /* 0x0000000ad4bc7c23 */ /* 0x100fe200080108b6 */
[--C-:B------:R-:W-:Y:S01]  /*8f20*/  FFMA.FTZ R191, R211, UR10, -R182.reuse ;  /* 0x0000000ad3bf7c23 */ /* 0x100fe200080108b6 */
[----:B------:R-:W-:Y:S01]  /*8f30*/  FMNMX.FTZ R9, R155, R172, !PT ;  /* 0x000000ac9b097209 */ /* 0x000fe20007810000 */
[--C-:B------:R-:W-:Y:S01]  /*8f40*/  FFMA.FTZ R172, R200, UR10, -R182.reuse ;  /* 0x0000000ac8ac7c23 */ /* 0x100fe200080108b6 */
[----:B------:R-:W-:-:S02]  /*8f50*/  FFMA.FTZ R189, R189, UR10, -R182 ;  /* 0x0000000abdbd7c23 */ /* 0x000fc400080108b6 */
[----:B-1----:R-:W-:Y:S01]  /*8f60*/  FMNMX.FTZ R174, R156, R9, !PT ;  /* 0x000000099cae7209 */ /* 0x002fe20007810000 */
[----:B------:R-:W1:Y:S03]  /*8f70*/  MUFU.TANH R160, R160 ;  /* 0x000000a000a07308 */ /* 0x000e660000002400 */
[----:B--2---:R-:W-:-:S04]  /*8f80*/  FMNMX.FTZ R9, R157, R174, !PT ;  /* 0x000000ae9d097209 */ /* 0x004fc80007810000 */
[----:B0-----:R-:W-:Y:S01]  /*8f90*/  FMNMX.FTZ R174, R158, R9, !PT ;  /* 0x000000099eae7209 */ /* 0x001fe20007810000 */
[----:B------:R-:W0:Y:S03]  /*8fa0*/  MUFU.TANH R161, R161 ;  /* 0x000000a100a17308 */ /* 0x000e260000002400 */
[----:B---3--:R-:W-:Y:S01]  /*8fb0*/  FMNMX.FTZ R9, R159, R174, !PT ;  /* 0x000000ae9f097209 */ /* 0x008fe20007810000 */
[----:B------:R-:W-:-:S04]  /*8fc0*/  FFMA.FTZ R174, R202, UR10, -R182 ;  /* 0x0000000acaae7c23 */ /* 0x000fc800080108b6 */
[----:B------:R-:W2:Y:S01]  /*8fd0*/  MUFU.TANH R162, R162 ;  /* 0x000000a200a27308 */ /* 0x000ea20000002400 */
[----:B-1----:R-:W-:-:S07]  /*8fe0*/  FMNMX.FTZ R176, R160, R9, !PT ;  /* 0x00000009a0b07209 */ /* 0x002fce0007810000 */
[----:B------:R-:W1:Y:S01]  /*8ff0*/  MUFU.TANH R163, R163 ;  /* 0x000000a300a37308 */ /* 0x000e620000002400 */
[----:B0-----:R-:W-:-:S07]  /*9000*/  FMNMX.FTZ R9, R161, R176, !PT ;  /* 0x000000b0a1097209 */ /* 0x001fce0007810000 */
[----:B------:R-:W0:Y:S01]  /*9010*/  MUFU.TANH R164, R164 ;  /* 0x000000a400a47308 */ /* 0x000e220000002400 */
[----:B--2---:R-:W-:-:S07]  /*9020*/  FMNMX.FTZ R176, R162, R9, !PT ;  /* 0x00000009a2b07209 */ /* 0x004fce0007810000 */
[----:B------:R-:W2:Y:S01]  /*9030*/  MUFU.TANH R165, R165 ;  /* 0x000000a500a57308 */ /* 0x000ea20000002400 */
[----:B-1----:R-:W-:Y:S01]  /*9040*/  FMNMX.FTZ R9, R163, R176, !PT ;  /* 0x000000b0a3097209 */ /* 0x002fe20007810000 */
[----:B------:R-:W-:-:S06]  /*9050*/  FFMA.FTZ R176, R204, UR10, -R182 ;  /* 0x0000000accb07c23 */ /* 0x000fcc00080108b6 */
[----:B------:R-:W1:Y:S01]  /*9060*/  MUFU.TANH R166, R166 ;  /* 0x000000a600a67308 */ /* 0x000e620000002400 */
[----:B0-----:R-:W-:-:S07]  /*9070*/  FMNMX.FTZ R178, R164, R9, !PT ;  /* 0x00000009a4b27209 */ /* 0x001fce0007810000 */
[----:B------:R-:W0:Y:S01]  /*9080*/  MUFU.TANH R167, R167 ;  /* 0x000000a700a77308 */ /* 0x000e220000002400 */
[----:B--2---:R-:W-:-:S07]  /*9090*/  FMNMX.FTZ R9, R165, R178, !PT ;  /* 0x000000b2a5097209 */ /* 0x004fce0007810000 */
[----:B------:R-:W2:Y:S01]  /*90a0*/  MUFU.TANH R168, R168 ;  /* 0x000000a800a87308 */ /* 0x000ea20000002400 */
[----:B-1----:R-:W-:-:S07]  /*90b0*/  FMNMX.FTZ R178, R166, R9, !PT ;  /* 0x00000009a6b27209 */ /* 0x002fce0007810000 */
[----:B------:R-:W1:Y:S01]  /*90c0*/  MUFU.TANH R169, R169 ;  /* 0x000000a900a97308 */ /* 0x000e620000002400 */
[----:B0-----:R-:W-:Y:S01]  /*90d0*/  FMNMX.FTZ R9, R167, R178, !PT ;  /* 0x000000b2a7097209 */ /* 0x001fe20007810000 */
[----:B------:R-:W-:-:S06]  /*90e0*/  FFMA.FTZ R178, R206, UR10, -R182 ;  /* 0x0000000aceb27c23 */ /* 0x000fcc00080108b6 */
[----:B------:R-:W0:Y:S01]  /*90f0*/  MUFU.TANH R170, R170 ;  /* 0x000000aa00aa7308 */ /* 0x000e220000002400 */
[----:B--2---:R-:W-:-:S07]  /*9100*/  FMNMX.FTZ R180, R168, R9, !PT ;  /* 0x00000009a8b47209 */ /* 0x004fce0007810000 */
[----:B------:R-:W2:Y:S01]  /*9110*/  MUFU.EX2 R21, R21 ;  /* 0x0000001500157308 */ /* 0x000ea20000000800 */
[----:B-1----:R-:W-:Y:S01]  /*9120*/  FMNMX.FTZ R9, R169, R180, !PT ;  /* 0x000000b4a9097209 */ /* 0x002fe20007810000 */
[----:B------:R-:W-:-:S06]  /*9130*/  FFMA.FTZ R180, R208, UR10, -R182 ;  /* 0x0000000ad0b47c23 */ /* 0x000fcc00080108b6 */
[----:B------:R-:W1:Y:S01]  /*9140*/  MUFU.EX2 R22, R22 ;  /* 0x0000001600167308 */ /* 0x000e620000000800 */
[----:B0-----:R-:W-:-:S05]  /*9150*/  FMNMX.FTZ R9, R170, R9, !PT ;  /* 0x00000009aa097209 */ /* 0x001fca0007810000 */
[----:B------:R-:W0:Y:S02]  /*9160*/  SHFL.BFLY PT, R190, R9, 0x2, 0x1f ;  /* 0x0c401f0009be7f89 */ /* 0x000e2400000e0000 */
[----:B------:R3:W4:Y:S01]  /*9170*/  MUFU.EX2 R171, R173 ;  /* 0x000000ad00ab7308 */ /* 0x0007220000000800 */
[-C--:B--2---:R-:W-:Y:S01]  /*9180*/  FMUL.FTZ R24, R24, R21.reuse ;  /* 0x0000001518187220 */ /* 0x084fe20000410000 */
[-C--:B------:R-:W-:Y:S01]  /*9190*/  FMUL.FTZ R25, R25, R21.reuse ;  /* 0x0000001519197220 */ /* 0x080fe20000410000 */
[-C--:B------:R-:W-:Y:S01]  /*91a0*/  FMUL.FTZ R28, R28, R21.reuse ;  /* 0x000000151c1c7220 */ /* 0x080fe20000410000 */
[-C--:B------:R-:W-:Y:S01]  /*91b0*/  FMUL.FTZ R29, R29, R21.reuse ;  /* 0x000000151d1d7220 */ /* 0x080fe20000410000 */
[-C--:B------:R-:W-:Y:S01]  /*91c0*/  FMUL.FTZ R32, R32, R21.reuse ;  /* 0x0000001520207220 */ /* 0x080fe20000410000 */
[-C--:B------:R-:W-:Y:S01]  /*91d0*/  FMUL.FTZ R33, R33, R21.reuse ;  /* 0x0000001521217220 */ /* 0x080fe20000410000 */
[----:B------:R-:W-:Y:S01]  /*91e0*/  FMUL.FTZ R36, R36, R21 ;  /* 0x0000001524247220 */ /* 0x000fe20000410000 */
[----:B------:R-:W2:Y:S01]  /*91f0*/  MUFU.EX2 R154, R154 ;  /* 0x0000009a009a7308 */ /* 0x000ea20000000800 */
[----:B---3--:R-:W-:Y:S01]  /*9200*/  FFMA.FTZ R173, R201, UR10, -R182 ;  /* 0x0000000ac9ad7c23 */ /* 0x008fe200080108b6 */
[----:B-1----:R-:W-:Y:S01]  /*9210*/  FFMA.FTZ R2, R21, R2, R22 ;  /* 0x0000000215027223 */ /* 0x002fe20000010016 */
[----:B------:R-:W-:-:S02]  /*9220*/  IMAD.U32 R201, RZ, RZ, UR28 ;  /* 0x0000001cffc97e24 */ /* 0x000fc4000f8e00ff */
        /* <DEDUP_REMOVED lines=10> */
[----:B0-----:R-:W-:Y:S01]  /*92d0*/  FMNMX.FTZ R194, R9, R190, !PT ;  /* 0x000000be09c27209 */ /* 0x001fe20007810000 */
[--C-:B------:R-:W-:Y:S01]  /*92e0*/  FFMA.FTZ R190, R192, UR10, -R182.reuse ;  /* 0x0000000ac0be7c23 */ /* 0x100fe200080108b6 */
[----:B------:R-:W0:Y:S01]  /*92f0*/  MUFU.EX2 R172, R172 ;  /* 0x000000ac00ac7308 */ /* 0x000e220000000800 */
[----:B------:R-:W-:Y:S01]  /*9300*/  FFMA.FTZ R192, R193, UR10, -R182 ;  /* 0x0000000ac1c07c23 */ /* 0x000fe200080108b6 */
[-C--:B------:R-:W-:Y:S01]  /*9310*/  FMUL.FTZ R56, R56, R21.reuse ;  /* 0x0000001538387220 */ /* 0x080fe20000410000 */
[----:B------:R-:W3:Y:S01]  /*9320*/  SHFL.BFLY PT, R9, R194, 0x1, 0x1f ;  /* 0x0c201f00c2097f89 */ /* 0x000ee200000e0000 */
        /* <DEDUP_REMOVED lines=23> */
[----:B---3--:R-:W-:Y:S01]  /*94a0*/  FMNMX.FTZ R9, R194, R9, !PT ;  /* 0x00000009c2097209 */ /* 0x008fe20007810000 */
[-C--:B------:R-:W-:Y:S01]  /*94b0*/  FMUL.FTZ R97, R97, R21.reuse ;  /* 0x0000001561617220 */ /* 0x080fe20000410000 */
[-C--:B------:R-:W-:Y:S01]  /*94c0*/  FMUL.FTZ R100, R100, R21.reuse ;  /* 0x0000001564647220 */ /* 0x080fe20000410000 */
[-C--:B------:R-:W-:Y:S01]  /*94d0*/  FMUL.FTZ R101, R101, R21.reuse ;  /* 0x0000001565657220 */ /* 0x080fe20000410000 */
[-C--:B------:R-:W-:Y:S01]  /*94e0*/  FMUL.FTZ R104, R104, R21.reuse ;  /* 0x0000001568687220 */ /* 0x080fe20000410000 */
[C---:B------:R-:W-:Y:S01]  /*94f0*/  FMUL.FTZ R194, R9.reuse, UR10 ;  /* 0x0000000a09c27c20 */ /* 0x040fe20008410000 */
[----:B------:R-:W3:Y:S01]  /*9500*/  MUFU.EX2 R176, R176 ;  /* 0x000000b000b07308 */ /* 0x000ee20000000800 */
[----:B------:R-:W-:Y:S01]  /*9510*/  FADD.FTZ R12, -R9, R12 ;  /* 0x0000000c090c7221 */ /* 0x000fe20000010100 */
[-C--:B------:R-:W-:Y:S01]  /*9520*/  FMUL.FTZ R105, R105, R21.reuse ;  /* 0x0000001569697220 */ /* 0x080fe20000410000 */
[----:B------:R-:W-:Y:S01]  /*9530*/  FFMA.FTZ R197, R157, UR10, -R194 ;  /* 0x0000000a9dc57c23 */ /* 0x000fe200080108c2 */
[----:B----4-:R-:W-:Y:S01]  /*9540*/  FADD.FTZ R157, R171, R2 ;  /* 0x00000002ab9d7221 */ /* 0x010fe20000010000 */
[----:B------:R-:W-:Y:S01]  /*9550*/  FMUL.FTZ R193, R12, UR10 ;  /* 0x0000000a0cc17c20 */ /* 0x000fe20008410000 */
[--C-:B------:R-:W-:Y:S01]  /*9560*/  FFMA.FTZ R12, R11, UR10, -R194.reuse ;  /* 0x0000000a0b0c7c23 */ /* 0x100fe200080108c2 */
[--C-:B------:R-:W-:Y:S01]  /*9570*/  FFMA.FTZ R11, R8, UR10, -R194.reuse ;  /* 0x0000000a080b7c23 */ /* 0x100fe200080108c2 */
[----:B--2---:R-:W-:Y:S01]  /*9580*/  FADD.FTZ R2, R154, R157 ;  /* 0x0000009d9a027221 */ /* 0x004fe20000010000 */
[----:B------:R-:W2:Y:S01]  /*9590*/  MUFU.EX2 R177, R177 ;  /* 0x000000b100b17308 */ /* 0x000ea20000000800 */
[--C-:B------:R-:W-:Y:S01]  /*95a0*/  FFMA.FTZ R13, R13, UR10, -R194.reuse ;  /* 0x0000000a0d0d7c23 */ /* 0x100fe200080108c2 */
[----:B------:R-:W-:Y:S01]  /*95b0*/  FFMA.FTZ R14, R14, UR10, -R194 ;  /* 0x0000000a0e0e7c23 */ /* 0x000fe200080108c2 */
[----:B-1----:R-:W-:Y:S01]  /*95c0*/  FADD.FTZ R157, R153, R2 ;  /* 0x00000002999d7221 */ /* 0x002fe20000010000 */
[--C-:B------:R-:W-:Y:S01]  /*95d0*/  FFMA.FTZ R15, R15, UR10, -R194.reuse ;  /* 0x0000000a0f0f7c23 */ /* 0x100fe200080108c2 */
[--C-:B------:R-:W-:Y:S01]  /*95e0*/  FFMA.FTZ R20, R20, UR10, -R194.reuse ;  /* 0x0000000a14147c23 */ /* 0x100fe200080108c2 */
[--C-:B------:R-:W-:Y:S01]  /*95f0*/  FFMA.FTZ R23, R23, UR10, -R194.reuse ;  /* 0x0000000a17177c23 */ /* 0x100fe200080108c2 */
[----:B0-----:R-:W-:Y:S01]  /*9600*/  FADD.FTZ R2, R172, R157 ;  /* 0x0000009dac027221 */ /* 0x001fe20000010000 */
[----:B------:R-:W0:Y:S01]  /*9610*/  MUFU.EX2 R178, R178 ;  /* 0x000000b200b27308 */ /* 0x000e220000000800 */
[----:B------:R-:W-:Y:S01]  /*9620*/  F2FP.BF16.F32.PACK_AB R154, R153, R154 ;  /* 0x0000009a999a723e */ /* 0x000fe200000010ff */
[----:B------:R-:W-:Y:S01]  /*9630*/  FFMA.FTZ R182, R152, UR10, -R194 ;  /* 0x0000000a98b67c23 */ /* 0x000fe200080108c2 */
[----:B-----5:R-:W-:Y:S01]  /*9640*/  FADD.FTZ R157, R173, R2 ;  /* 0x00000002ad9d7221 */ /* 0x020fe20000010000 */
[--C-:B------:R-:W-:Y:S01]  /*9650*/  FFMA.FTZ R195, R155, UR10, -R194.reuse ;  /* 0x0000000a9bc37c23 */ /* 0x100fe200080108c2 */
[--C-:B------:R-:W-:Y:S01]  /*9660*/  FFMA.FTZ R196, R156, UR10, -R194.reuse ;  /* 0x0000000a9cc47c23 */ /* 0x100fe200080108c2 */
[--C-:B------:R-:W-:Y:S01]  /*9670*/  FFMA.FTZ R198, R158, UR10, -R194.reuse ;  /* 0x0000000a9ec67c23 */ /* 0x100fe200080108c2 */
[----:B------:R-:W-:Y:S01]  /*9680*/  FADD.FTZ R2, R174, R157 ;  /* 0x0000009dae027221 */ /* 0x000fe20000010000 */
[----:B------:R-:W1:Y:S01]  /*9690*/  MUFU.EX2 R179, R179 ;  /* 0x000000b300b37308 */ /* 0x000e620000000800 */
[--C-:B------:R-:W-:Y:S01]  /*96a0*/  FFMA.FTZ R199, R159, UR10, -R194.reuse ;  /* 0x0000000a9fc77c23 */ /* 0x100fe200080108c2 */
[----:B------:R-:W-:Y:S01]  /*96b0*/  FFMA.FTZ R200, R160, UR10, -R194 ;  /* 0x0000000aa0c87c23 */ /* 0x000fe200080108c2 */
[----:B------:R-:W-:Y:S01]  /*96c0*/  FADD.FTZ R157, R175, R2 ;  /* 0x00000002af9d7221 */ /* 0x000fe20000010000 */
[--C-:B------:R-:W-:Y:S01]  /*96d0*/  FFMA.FTZ R202, R161, UR10, -R194.reuse ;  /* 0x0000000aa1ca7c23 */ /* 0x100fe200080108c2 */
[--C-:B------:R-:W-:Y:S01]  /*96e0*/  FFMA.FTZ R203, R162, UR10, -R194.reuse ;  /* 0x0000000aa2cb7c23 */ /* 0x100fe200080108c2 */
[--C-:B------:R-:W-:Y:S01]  /*96f0*/  FFMA.FTZ R204, R163, UR10, -R194.reuse ;  /* 0x0000000aa3cc7c23 */ /* 0x100fe200080108c2 */
[----:B---3--:R-:W-:Y:S01]  /*9700*/  FADD.FTZ R2, R176, R157 ;  /* 0x0000009db0027221 */ /* 0x008fe20000010000 */
[----:B------:R-:W3:Y:S01]  /*9710*/  MUFU.EX2 R180, R180 ;  /* 0x000000b400b47308 */ /* 0x000ee20000000800 */
[--C-:B------:R-:W-:Y:S01]  /*9720*/  FFMA.FTZ R205, R164, UR10, -R194.reuse ;  /* 0x0000000aa4cd7c23 */ /* 0x100fe200080108c2 */
[----:B------:R-:W-:Y:S01]  /*9730*/  FFMA.FTZ R206, R165, UR10, -R194 ;  /* 0x0000000aa5ce7c23 */ /* 0x000fe200080108c2 */
[----:B--2---:R-:W-:Y:S01]  /*9740*/  FADD.FTZ R157, R177, R2 ;  /* 0x00000002b19d7221 */ /* 0x004fe20000010000 */
[--C-:B------:R-:W-:Y:S01]  /*9750*/  FFMA.FTZ R207, R166, UR10, -R194.reuse ;  /* 0x0000000aa6cf7c23 */ /* 0x100fe200080108c2 */
[----:B------:R-:W-:Y:S01]  /*9760*/  @!P0 VIADD R152, R201, 0x22840 ;  /* 0x00022840c9988836 */ /* 0x000fe20000000000 */
[----:B------:R-:W-:Y:S01]  /*9770*/  IADD3 R8, -R19, 0xb, RZ ;  /* 0x0000000b13087810 */ /* 0x000fe20007ffe1ff */
[----:B0-----:R-:W-:Y:S01]  /*9780*/  FADD.FTZ R2, R178, R157 ;  /* 0x0000009db2027221 */ /* 0x001fe20000010000 */
[----:B------:R-:W0:Y:S01]  /*9790*/  MUFU.EX2 R183, R183 ;  /* 0x000000b700b77308 */ /* 0x000e220000000800 */
[----:B------:R-:W-:Y:S01]  /*97a0*/  FFMA.FTZ R167, R167, UR10, -R194 ;  /* 0x0000000aa7a77c23 */ /* 0x000fe200080108c2 */
[----:B------:R-:W-:Y:S01]  /*97b0*/  @!P0 PRMT R152, RZ, 0x654, R152 ;  /* 0x00000654ff988816 */ /* 0x000fe20000000098 */
[----:B-1----:R-:W-:Y:S01]  /*97c0*/  FADD.FTZ R157, R179, R2 ;  /* 0x00000002b39d7221 */ /* 0x002fe20000010000 */
[-C--:B------:R-:W-:Y:S01]  /*97d0*/  FMUL.FTZ R108, R108, R21.reuse ;  /* 0x000000156c6c7220 */ /* 0x080fe20000410000 */
[-C--:B------:R-:W-:Y:S01]  /*97e0*/  FMUL.FTZ R109, R109, R21.reuse ;  /* 0x000000156d6d7220 */ /* 0x080fe20000410000 */
[-C--:B------:R-:W-:Y:S01]  /*97f0*/  FMUL.FTZ R112, R112, R21.reuse ;  /* 0x0000001570707220 */ /* 0x080fe20000410000 */
[-C--:B------:R-:W-:Y:S01]  /*9800*/  FMUL.FTZ R113, R113, R21.reuse ;  /* 0x0000001571717220 */ /* 0x080fe20000410000 */
[----:B------:R-:W1:Y:S01]  /*9810*/  MUFU.EX2 R186, R186 ;  /* 0x000000ba00ba7308 */ /* 0x000e620000000800 */
        /* <DEDUP_REMOVED lines=25> */
[--C-:B------:R-:W-:Y:S01]  /*99b0*/  FFMA.FTZ R155, R168, UR10, -R194.reuse ;  /* 0x0000000aa89b7c23 */ /* 0x100fe200080108c2 */
[----:B------:R2:W-:Y:S06]  /*99c0*/  BAR.ARV R8, 0x100 ;  /* 0x000400080000751d */ /* 0x0005ec0000002000 */
[----:B------:R-:W3:Y:S01]  /*99d0*/  MUFU.EX2 R187, R187 ;  /* 0x000000bb00bb7308 */ /* 0x000ee20000000800 */
[----:B0-----:R-:W-:Y:S01]  /*99e0*/  FADD.FTZ R2, R184, R157 ;  /* 0x0000009db8027221 */ /* 0x001fe20000010000 */
[----:B------:R0:W-:Y:S01]  /*99f0*/  @!P0 SYNCS.ARRIVE.TRANS64.RED.A1T0 RZ, [R152+URZ], RZ ;  /* 0x000000ff98ff89a7 */ /* 0x0001e2000810043f */
[--C-:B------:R-:W-:Y:S01]  /*9a00*/  FFMA.FTZ R169, R169, UR10, -R194.reuse ;  /* 0x0000000aa9a97c23 */ /* 0x100fe200080108c2 */
[----:B------:R-:W-:Y:S01]  /*9a10*/  FFMA.FTZ R194, R170, UR10, -R194 ;  /* 0x0000000aaac27c23 */ /* 0x000fe200080108c2 */
[----:B------:R-:W-:-:S02]  /*9a20*/  F2FP.BF16.F32.PACK_AB R158, R175, R174 ;  /* 0x000000aeaf9e723e */ /* 0x000fc400000010ff */
[----:B------:R-:W-:Y:S01]  /*9a30*/  F2FP.BF16.F32.PACK_AB R156, R173, R172 ;  /* 0x000000acad9c723e */ /* 0x000fe200000010ff */
[----:B------:R-:W4:Y:S01]  /*9a40*/  MUFU.EX2 R188, R188 ;  /* 0x000000bc00bc7308 */ /* 0x000f220000000800 */
[----:B-1----:R-:W-:Y:S01]  /*9a50*/  FADD.FTZ R2, R185, R2 ;  /* 0x00000002b9027221 */ /* 0x002fe20000010000 */
[----:B0-----:R-:W-:Y:S02]  /*9a60*/  F2FP.BF16.F32.PACK_AB R152, R171, R22 ;  /* 0x00000016ab98723e */ /* 0x001fe400000010ff */
[----:B------:R-:W-:Y:S02]  /*9a70*/  F2FP.BF16.F32.PACK_AB R160, R177, R176 ;  /* 0x000000b0b1a0723e */ /* 0x000fe400000010ff */
[----:B------:R-:W-:Y:S02]  /*9a80*/  F2FP.BF16.F32.PACK_AB R162, R179, R178 ;  /* 0x000000b2b3a2723e */ /* 0x000fe400000010ff */
[----:B------:R-:W0:Y:S01]  /*9a90*/  MUFU.EX2 R190, R190 ;  /* 0x000000be00be7308 */ /* 0x000e220000000800 */
[----:B---3--:R-:W-:Y:S01]  /*9aa0*/  FADD.FTZ R157, R187, R2 ;  /* 0x00000002bb9d7221 */ /* 0x008fe20000010000 */
[----:B------:R-:W-:-:S02]  /*9ab0*/  F2FP.BF16.F32.PACK_AB R164, R183, R180 ;  /* 0x000000b4b7a4723e */ /* 0x000fc400000010ff */
[----:B------:R-:W-:Y:S02]  /*9ac0*/  F2FP.BF16.F32.PACK_AB R166, R181, R186 ;  /* 0x000000bab5a6723e */ /* 0x000fe400000010ff */
[----:B------:R-:W-:Y:S02]  /*9ad0*/  F2FP.BF16.F32.PACK_AB R168, R185, R184 ;  /* 0x000000b8b9a8723e */ /* 0x000fe400000010ff */
[----:B------:R-:W1:Y:S01]  /*9ae0*/  MUFU.EX2 R193, R193 ;  /* 0x000000c100c17308 */ /* 0x000e620000000800 */
[C---:B----4-:R-:W-:Y:S01]  /*9af0*/  FADD.FTZ R157, R188.reuse, R157 ;  /* 0x0000009dbc9d7221 */ /* 0x050fe20000010000 */
[----:B------:R-:W-:-:S06]  /*9b00*/  F2FP.BF16.F32.PACK_AB R170, R188, R187 ;  /* 0x000000bbbcaa723e */ /* 0x000fcc00000010ff */
[----:B------:R-:W3:Y:S01]  /*9b10*/  MUFU.EX2 R12, R12 ;  /* 0x0000000c000c7308 */ /* 0x000ee20000000800 */
[----:B0-----:R-:W-:-:S07]  /*9b20*/  FADD.FTZ R2, R190, R157 ;  /* 0x0000009dbe027221 */ /* 0x001fce0000010000 */
[----:B------:R-:W0:Y:S01]  /*9b30*/  MUFU.EX2 R191, R191 ;  /* 0x000000bf00bf7308 */ /* 0x000e220000000800 */
[-C--:B-1----:R-:W-:Y:S01]  /*9b40*/  FMUL.FTZ R26, R26, R193.reuse ;  /* 0x000000c11a1a7220 */ /* 0x082fe20000410000 */
[-C--:B------:R-:W-:Y:S01]  /*9b50*/  FMUL.FTZ R27, R27, R193.reuse ;  /* 0x000000c11b1b7220 */ /* 0x080fe20000410000 */
[-C--:B------:R-:W-:Y:S01]  /*9b60*/  FMUL.FTZ R30, R30, R193.reuse ;  /* 0x000000c11e1e7220 */ /* 0x080fe20000410000 */
[-C--:B------:R-:W-:Y:S01]  /*9b70*/  FMUL.FTZ R31, R31, R193.reuse ;  /* 0x000000c11f1f7220 */ /* 0x080fe20000410000 */
[-C--:B------:R-:W-:Y:S01]  /*9b80*/  FMUL.FTZ R34, R34, R193.reuse ;  /* 0x000000c122227220 */ /* 0x080fe20000410000 */
[-C--:B------:R-:W-:Y:S01]  /*9b90*/  FMUL.FTZ R35, R35, R193.reuse ;  /* 0x000000c123237220 */ /* 0x080fe20000410000 */
[-C--:B------:R-:W-:Y:S01]  /*9ba0*/  FMUL.FTZ R38, R38, R193.reuse ;  /* 0x000000c126267220 */ /* 0x080fe20000410000 */
[----:B------:R-:W1:Y:S01]  /*9bb0*/  MUFU.EX2 R11, R11 ;  /* 0x0000000b000b7308 */ /* 0x000e620000000800 */
[----:B---3--:R-:W-:Y:S01]  /*9bc0*/  FFMA.FTZ R0, R193, R0, R12 ;  /* 0x00000000c1007223 */ /* 0x008fe2000001000c */
        /* <DEDUP_REMOVED lines=75> */
[----:B------:R-:W-:Y:S01]  /*a080*/  FMUL.FTZ R151, R151, R193 ;  /* 0x000000c197977220 */ /* 0x000fe20000410000 */
[----:B------:R-:W-:-:S02]  /*a090*/  F2FP.BF16.F32.PACK_AB R157, R20, R15 ;  /* 0x0000000f149d723e */ /* 0x000fc400000010ff */
[----:B------:R-:W3:Y:S01]  /*a0a0*/  MUFU.EX2 R197, R197 ;  /* 0x000000c500c57308 */ /* 0x000ee20000000800 */
[----:B0-----:R-:W-:Y:S01]  /*a0b0*/  FADD.FTZ R153, R195, R0 ;  /* 0x00000000c3997221 */ /* 0x001fe20000010000 */
[----:B------:R-:W-:-:S06]  /*a0c0*/  F2FP.BF16.F32.PACK_AB R159, R182, R23 ;  /* 0x00000017b69f723e */ /* 0x000fcc00000010ff */
[----:B------:R-:W0:Y:S01]  /*a0d0*/  MUFU.EX2 R198, R198 ;  /* 0x000000c600c67308 */ /* 0x000e220000000800 */
[C---:B-1----:R-:W-:Y:S01]  /*a0e0*/  FADD.FTZ R0, R196.reuse, R153 ;  /* 0x00000099c4007221 */ /* 0x042fe20000010000 */
[----:B------:R-:W-:-:S06]  /*a0f0*/  F2FP.BF16.F32.PACK_AB R161, R196, R195 ;  /* 0x000000c3c4a1723e */ /* 0x000fcc00000010ff */
[----:B------:R-:W1:Y:S01]  /*a100*/  MUFU.EX2 R199, R199 ;  /* 0x000000c700c77308 */ /* 0x000e620000000800 */
[----:B---3--:R-:W-:-:S07]  /*a110*/  FADD.FTZ R153, R197, R0 ;  /* 0x00000000c5997221 */ /* 0x008fce0000010000 */
[----:B------:R-:W3:Y:S01]  /*a120*/  MUFU.EX2 R200, R200 ;  /* 0x000000c800c87308 */ /* 0x000ee20000000800 */
[C---:B0-----:R-:W-:Y:S01]  /*a130*/  FADD.FTZ R0, R198.reuse, R153 ;  /* 0x00000099c6007221 */ /* 0x041fe20000010000 */
[----:B------:R-:W-:-:S06]  /*a140*/  F2FP.BF16.F32.PACK_AB R163, R198, R197 ;  /* 0x000000c5c6a3723e */ /* 0x000fcc00000010ff */
[----:B------:R-:W0:Y:S01]  /*a150*/  MUFU.EX2 R202, R202 ;  /* 0x000000ca00ca7308 */ /* 0x000e220000000800 */
[----:B-1----:R-:W-:-:S07]  /*a160*/  FADD.FTZ R153, R199, R0 ;  /* 0x00000000c7997221 */ /* 0x002fce0000010000 */
[----:B------:R-:W1:Y:S01]  /*a170*/  MUFU.EX2 R203, R203 ;  /* 0x000000cb00cb7308 */ /* 0x000e620000000800 */
[C---:B---3--:R-:W-:Y:S01]  /*a180*/  FADD.FTZ R153, R200.reuse, R153 ;  /* 0x00000099c8997221 */ /* 0x048fe20000010000 */
[----:B------:R-:W-:-:S06]  /*a190*/  F2FP.BF16.F32.PACK_AB R165, R200, R199 ;  /* 0x000000c7c8a5723e */ /* 0x000fcc00000010ff */
[----:B------:R-:W3:Y:S01]  /*a1a0*/  MUFU.EX2 R204, R204 ;  /* 0x000000cc00cc7308 */ /* 0x000ee20000000800 */
[----:B0-----:R-:W-:-:S07]  /*a1b0*/  FADD.FTZ R0, R202, R153 ;  /* 0x00000099ca007221 */ /* 0x001fce0000010000 */
[----:B------:R-:W0:Y:S01]  /*a1c0*/  MUFU.EX2 R205, R205 ;  /* 0x000000cd00cd7308 */ /* 0x000e220000000800 */
[----:B-1----:R-:W-:-:S07]  /*a1d0*/  FADD.FTZ R153, R203, R0 ;  /* 0x00000000cb997221 */ /* 0x002fce0000010000 */
[----:B------:R-:W1:Y:S01]  /*a1e0*/  MUFU.EX2 R206, R206 ;  /* 0x000000ce00ce7308 */ /* 0x000e620000000800 */
[----:B---3--:R-:W-:-:S07]  /*a1f0*/  FADD.FTZ R0, R204, R153 ;  /* 0x00000099cc007221 */ /* 0x008fce0000010000 */
[----:B------:R-:W3:Y:S01]  /*a200*/  MUFU.EX2 R207, R207 ;  /* 0x000000cf00cf7308 */ /* 0x000ee20000000800 */
[----:B0-----:R-:W-:-:S07]  /*a210*/  FADD.FTZ R153, R205, R0 ;  /* 0x00000000cd997221 */ /* 0x001fce0000010000 */
[----:B------:R0:W4:Y:S01]  /*a220*/  MUFU.EX2 R21, R167 ;  /* 0x000000a700157308 */ /* 0x0001220000000800 */
[----:B-1----:R-:W-:Y:S01]  /*a230*/  FADD.FTZ R0, R206, R153 ;  /* 0x00000099ce007221 */ /* 0x002fe20000010000 */
[----:B------:R-:W-:-:S06]  /*a240*/  F2FP.BF16.F32.PACK_AB R153, R11, R12 ;  /* 0x0000000c0b99723e */ /* 0x000fcc00000010ff */
[----:B------:R1:W5:Y:S01]  /*a250*/  MUFU.EX2 R22, R155 ;  /* 0x0000009b00167308 */ /* 0x0003620000000800 */
[----:B---3--:R-:W-:Y:S01]  /*a260*/  FADD.FTZ R0, R207, R0 ;  /* 0x00000000cf007221 */ /* 0x008fe20000010000 */
[----:B0-----:R-:W-:Y:S02]  /*a270*/  F2FP.BF16.F32.PACK_AB R167, R203, R202 ;  /* 0x000000cacba7723e */ /* 0x001fe400000010ff */
[----:B------:R-:W-:-:S04]  /*a280*/  F2FP.BF16.F32.PACK_AB R171, R207, R206 ;  /* 0x000000cecfab723e */ /* 0x000fc800000010ff */
[----:B------:R0:W3:Y:S01]  /*a290*/  MUFU.EX2 R175, R169 ;  /* 0x000000a900af7308 */ /* 0x0000e20000000800 */
[----:B----4-:R-:W-:Y:S01]  /*a2a0*/  FADD.FTZ R11, R21, R0 ;  /* 0x00000000150b7221 */ /* 0x010fe20000010000 */
[----:B-1----:R-:W-:-:S06]  /*a2b0*/  F2FP.BF16.F32.PACK_AB R155, R14, R13 ;  /* 0x0000000d0e9b723e */ /* 0x002fcc00000010ff */
[----:B------:R-:W1:Y:S01]  /*a2c0*/  MUFU.EX2 R189, R189 ;  /* 0x000000bd00bd7308 */ /* 0x000e620000000800 */
[C---:B-----5:R-:W-:Y:S01]  /*a2d0*/  FADD.FTZ R0, R22.reuse, R11 ;  /* 0x0000000b16007221 */ /* 0x060fe20000010000 */
[----:B0-----:R-:W-:Y:S02]  /*a2e0*/  F2FP.BF16.F32.PACK_AB R169, R205, R204 ;  /* 0x000000cccda9723e */ /* 0x001fe400000010ff */
[----:B------:R-:W-:-:S04]  /*a2f0*/  F2FP.BF16.F32.PACK_AB R173, R22, R21 ;  /* 0x0000001516ad723e */ /* 0x000fc800000010ff */
[----:B------:R-:W0:Y:S01]  /*a300*/  MUFU.EX2 R194, R194 ;  /* 0x000000c200c27308 */ /* 0x000e220000000800 */
[----:B---3--:R-:W-:Y:S01]  /*a310*/  FADD.FTZ R11, R175, R0 ;  /* 0x00000000af0b7221 */ /* 0x008fe20000010000 */
[C---:B-1----:R-:W-:Y:S01]  /*a320*/  FADD.FTZ R2, R189.reuse, R2 ;  /* 0x00000002bd027221 */ /* 0x042fe20000010000 */
[----:B------:R-:W-:Y:S02]  /*a330*/  F2FP.BF16.F32.PACK_AB R174, R189, R192 ;  /* 0x000000c0bdae723e */ /* 0x000fe400000010ff */
[C---:B0-----:R-:W-:Y:S01]  /*a340*/  FADD.FTZ R0, R194.reuse, R11 ;  /* 0x0000000bc2007221 */ /* 0x041fe20000010000 */
[----:B------:R-:W-:Y:S01]  /*a350*/  F2FP.BF16.F32.PACK_AB R175, R194, R175 ;  /* 0x000000afc2af723e */ /* 0x000fe200000010ff */
[----:B--2---:R-:W-:Y:S06]  /*a360*/  @P2 BRA `(.L_x_10900) ;  /* 0x0000000000042947 */ /* 0x004fec0003800000 */
[----:B------:R-:W-:Y:S01]  /*a370*/  BPT.TRAP 0x1 ;  /* 0x000000040000795c */ /* 0x000fe20000300000 */
.L_x_10900:
[----:B------:R-:W-:Y:S01]  /*a380*/  PLOP3.LUT P3, PT, PT, PT, UP0, 0x40, 0x0 ;  /* 0x000000000000781c */ /* 0x000fe20003f6e808 */
[----:B------:R0:W1:-:S12]  /*a390*/  SYNCS.PHASECHK.TRANS64.TRYWAIT P2, [UR28+0x22850], R6 ;  /* 0x02285006ff0075a7 */ /* 0x000058000804015c */
[----:B0-----:R-:W-:Y:S05]  /*a3a0*/  @P3 BRA `(.L_x_10901) ;  /* 0x0000000000043947 */ /* 0x001fea0003800000 */
[----:B------:R-:W-:Y:S01]  /*a3b0*/  BPT.TRAP 0x1 ;  /* 0x000000040000795c */ /* 0x000fe20000300000 */
.L_x_10901:
[----:B-1----:R-:W-:Y:S05]  /*a3c0*/  @P2 BRA `(.L_x_10902) ;  /* 0x0000000000082947 */ /* 0x002fea0003800000 */
[----:B------:R-:W0:Y:S02]  /*a3d0*/  SYNCS.PHASECHK.TRANS64.TRYWAIT P2, [UR28+0x22850], R6 ;  /* 0x02285006ff0075a7 */ /* 0x000e24000804015c */
[----:B0-----:R-:W-:Y:S05]  /*a3e0*/  @!P2 BRA `(.L_x_10903) ;  /* 0x000000a8005ca947 */ /* 0x001fea0003800000 */
.L_x_10902:
[----:B------:R2:W-:Y:S01]  /*a3f0*/  BAR.SYNC.DEFER_BLOCKING R5, 0x100 ;  /* 0x000400050000751d */ /* 0x0005e20000010000 */
[----:B------:R-:W-:Y:S01]  /*a400*/  UIMAD UR11, UR4, 0xc00, UR24 ;  /* 0x00000c00040b78a4 */ /* 0x000fe2000f8e0218 */
[----:B0-----:R-:W-:Y:S02]  /*a410*/  @!P0 VIADD R201, R201, 0x22860 ;  /* 0x00022860c9c98836 */ /* 0x001fe40000000000 */
[----:B------:R-:W-:Y:S02]  /*a420*/  IMAD.MOV.U32 R12, RZ, RZ, R9 ;  /* 0x000000ffff0c7224 */ /* 0x000fe400078e0009 */
[----:B------:R-:W-:Y:S01]  /*a430*/  UMOV UR15, 0x40000040 ;  /* 0x40000040000f7882 */ /* 0x000fe20000000000 */
[----:B------:R-:W-:Y:S01]  /*a440*/  @!P0 PRMT R201, RZ, 0x654, R201 ;  /* 0x00000654ffc98816 */ /* 0x000fe200000000c9 */
[----:B------:R-:W-:Y:S01]  /*a450*/  UMOV UR14, UR11 ;  /* 0x0000000b000e7c82 */ /* 0x000fe20008000000 */
        /* <DEDUP_REMOVED lines=36> */
[----:B------:R-:W-:-:S07]  /*a6a0*/  IMAD.MOV.U32 R6, RZ, RZ, R7 ;  /* 0x000000ffff067224 */ /* 0x000fce00078e0007 */
.L_x_10895:
[----:B------:R-:W-:-:S13]  /*a6b0*/  ISETP.GE.AND P1, PT, R6, UR37, PT ;  /* 0x0000002506007c0c */ /* 0x000fda000bf26270 */
[----:B------:R-:W-:Y:S05]  /*a6c0*/  @!P1 BRA `(.L_x_10905) ;  /* 0x0000003400789947 */ /* 0x000fea0003800000 */
[----:B------:R-:W-:Y:S01]  /*a6d0*/  IMAD.MOV.U32 R12, RZ, RZ, R9 ;  /* 0x000000ffff0c7224 */ /* 0x000fe200078e0009 */
[----:B------:R-:W-:Y:S01]  /*a6e0*/  ULDC UR26, c[0x0][0x9e4] ;  /* 0x00027900001a7ab9 */ /* 0x000fe20000000800 */
[----:B------:R-:W-:Y:S01]  /*a6f0*/  IMAD.MOV.U32 R11, RZ, RZ, R10 ;  /* 0x000000ffff0b7224 */ /* 0x000fe200078e000a */
[----:B------:R-:W-:Y:S01]  /*a700*/  ULDC UR27, c[0x0][0x288] ;  /* 0x0000a200001b7ab9 */ /* 0x000fe20000000800 */
[----:B------:R-:W-:Y:S01]  /*a710*/  ULDC UR28, c[0x0][0x2f0] ;  /* 0x0000bc00001c7ab9 */ /* 0x000fe20000000800 */
[----:B------:R-:W-:Y:S01]  /*a720*/  ULDC UR29, c[0x0][0x9d8] ;  /* 0x00027600001d7ab9 */ /* 0x000fe20000000800 */
[----:B------:R-:W-:Y:S01]  /*a730*/  ULDC UR25, c[0x0][0x988] ;  /* 0x0002620000197ab9 */ /* 0x000fe20000000800 */
[----:B------:R-:W-:-:S05]  /*a740*/  ULDC UR30, c[0x0][0x9e0] ;  /* 0x00027800001e7ab9 */ /* 0x000fca0000000800 */
.L_x_10922:
[----:B------:R-:W-:Y:S01]  /*a750*/  UIADD3 UR4, UR4, 0x1, URZ ;  /* 0x0000000104047890 */ /* 0x000fe2000fffe03f */
[----:B------:R-:W-:-:S03]  /*a760*/  PLOP3.LUT P1, PT, PT, PT, UP0, 0x40, 0x0 ;  /* 0x000000000000781c */ /* 0x000fc60003f2e808 */
[----:B------:R-:W-:-:S04]  /*a770*/  UISETP.NE.AND UP3, UPT, UR4, 0x2, UPT ;  /* 0x000000020400788c */ /* 0x000fc8000bf65270 */
[----:B------:R-:W-:Y:S02]  /*a780*/  USEL UR10, URZ, 0x1, UP3 ;  /* 0x000000013f0a7887 */ /* 0x000fe40009800000 */
[----:B------:R-:W-:Y:S02]  /*a790*/  USEL UR4, UR4, URZ, UP3 ;  /* 0x0000003f04047287 */ /* 0x000fe40009800000 */
[----:B------:R-:W-:Y:S02]  /*a7a0*/  ULOP3.LUT UR5, UR5, UR10, URZ, 0x3c, !UPT ;  /* 0x0000000a05057292 */ /* 0x000fe4000f8e3c3f */
[----:B---3--:R-:W-:Y:S10]  /*a7b0*/  @P1 BRA `(.L_x_10906) ;  /* 0x0000000000041947 */ /* 0x008ff40003800000 */
[----:B------:R-:W-:Y:S01]  /*a7c0*/  BPT.TRAP 0x1 ;  /* 0x000000040000795c */ /* 0x000fe20000300000 */
.L_x_10906:
[----:B------:R-:W-:Y:S01]  /*a7d0*/  PLOP3.LUT P2, PT, PT, PT, UP0, 0x40, 0x0 ;  /* 0x000000000000781c */ /* 0x000fe20003f4e808 */
[----:B------:R-:W-:Y:S01]  /*a7e0*/  ULEA UR31, UR4, UR38, 0x3 ;  /* 0x00000026041f7291 */ /* 0x000fe2000f8e183f */
[----:B------:R-:W-:-:S05]  /*a7f0*/  IMAD.U32 R7, RZ, RZ, UR5 ;  /* 0x00000005ff077e24 */ /* 0x000fca000f8e00ff */
[----:B------:R-:W-:-:S04]  /*a800*/  SHF.L.U32 R7, R7, 0x1f, RZ ;  /* 0x0000001f07077819 */ /* 0x000fc800000006ff */
[----:B------:R0:W3:Y:S02]  /*a810*/  SYNCS.PHASECHK.TRANS64.TRYWAIT P1, [UR31+0x22830], R7 ;  /* 0x02283007ff0075a7 */ /* 0x0000e4000802015f */
[----:B------:R-:W-:Y:S05]  /*a820*/  @P2 BRA `(.L_x_10907) ;  /* 0x0000000000042947 */ /* 0x000fea0003800000 */
[----:B------:R-:W-:Y:S01]  /*a830*/  BPT.TRAP 0x1 ;  /* 0x000000040000795c */ /* 0x000fe20000300000 */
.L_x_10907:
[----:B---3--:R-:W-:Y:S05]  /*a840*/  @P1 BRA `(.L_x_10908) ;  /* 0x0000000000081947 */ /* 0x008fea0003800000 */
[----:B------:R-:W3:Y:S02]  /*a850*/  SYNCS.PHASECHK.TRANS64.TRYWAIT P1, [UR31+0x22830], R7 ;  /* 0x02283007ff0075a7 */ /* 0x000ee4000802015f */
[----:B---3--:R-:W-:Y:S05]  /*a860*/  @!P1 BRA `(.L_x_10909) ;  /* 0x000000a400509947 */ /* 0x008fea0003800000 */
.L_x_10908:
[----:B------:R-:W-:Y:S01]  /*a870*/  UIMAD UR22, UR4, 0x300, UR6 ;  /* 0x00000300041678a4 */ /* 0x000fe2000f8e0206 */
[----:B-1----:R-:W-:Y:S01]  /*a880*/  WARPGROUP.ARRIVE ;  /* 0x00000000000079c5 */ /* 0x002fe20000000000 */
[----:B------:R-:W-:Y:S01]  /*a890*/  UMOV UR23, 0x40000040 ;  /* 0x4000004000177882 */ /* 0x000fe20000000000 */
[----:B------:R-:W-:Y:S01]  /*a8a0*/  UMOV UR11, 0x40000040 ;  /* 0x40000040000b7882 */ /* 0x000fe20000000000 */
[----:B------:R-:W-:Y:S01]  /*a8b0*/  UIADD3 UR10, UR22, 0x2, URZ ;  /* 0x00000002160a7890 */ /* 0x000fe2000fffe03f */
[----:B------:R-:W-:Y:S01]  /*a8c0*/  PLOP3.LUT P1, PT, PT, PT, UP1, 0x80, 0x0 ;  /* 0x000000000000781c */ /* 0x000fe20003f2f018 */
[----:B------:R-:W-:Y:S01]  /*a8d0*/  UIADD3 UR14, UR22, 0x4, URZ ;  /* 0x00000004160e7890 */ /* 0x000fe2000fffe03f */
[----:B------:R-:W-:Y:S01]  /*a8e0*/  PLOP3.LUT P2, PT, PT, PT, UP1, 0x80, 0x0 ;  /* 0x000000000000781c */ /* 0x000fe20003f4f018 */
[----:B------:R-:W-:Y:S01]  /*a8f0*/  UMOV UR15, 0x40000040 ;  /* 0x40000040000f7882 */ /* 0x000fe20000000000 */
[----:B------:R-:W-:Y:S01]  /*a900*/  HGMMA.64x96x16.F32.BF16 R152, gdesc[UR20], RZ, !UPT, gsb0 ;  /* 0x01600000149879f0 */ /* 0x000fe2000c0018ff */
[----:B------:R-:W-:Y:S01]  /*a910*/  UIADD3 UR18, UR22, 0x6, URZ ;  /* 0x0000000616127890 */ /* 0x000fe2000fffe03f */
[----:B------:R-:W-:Y:S01]  /*a920*/  UMOV UR19, 0x40000040 ;  /* 0x4000004000137882 */ /* 0x000fe20000000000 */
[----:B------:R-:W-:-:S02]  /*a930*/  WARPGROUP.DEPBAR.LE gsb0, 0x0 ;  /* 0x00008000000079c5 */ /* 0x000fc40000010000 */
[----:B------:R-:W-:-:S06]  /*a940*/  WARPGROUP.ARRIVE ;  /* 0x00000000000079c5 */ /* 0x000fcc0000000000 */
[----:B------:R-:W-:Y:S01]  /*a950*/  HGMMA.64x96x16.F32.BF16 R152, gdesc[UR8], R152, gsb0 ;  /* 0x01600000089879f0 */ /* 0x000fe20008001898 */
[----:B------:R-:W-:Y:S02]  /*a960*/  @UP1 ULDC UR10, c[0x0][0x44c] ;  /* 0x00011300000a1ab9 */ /* 0x000fe40000000800 */
[----:B------:R-:W-:Y:S01]  /*a970*/  @P1 IMAD.HI.U32 R14, R4, UR10, RZ ;  /* 0x0000000a040e1c27 */ /* 0x000fe2000f8e00ff */
[----:B------:R-:W-:Y:S01]  /*a980*/  @UP1 ULDC UR10, c[0x0][0x450] ;  /* 0x00011400000a1ab9 */ /* 0x000fe20000000800 */
        /* <DEDUP_REMOVED lines=13> */
[----:B------:R-:W-:Y:S01]  /*aa60*/  FMUL.FTZ R204, R160, UR29 ;  /* 0x0000001da0cc7c20 */ /* 0x000fe20008410000 */
[----:B------:R-:W-:Y:S01]  /*aa70*/  FMUL.FTZ R160, R179, UR29 ;  /* 0x0000001db3a07c20 */ /* 0x000fe20008410000 */
[----:B---3--:R-:W-:Y:S01]  /*aa80*/  FMUL.FTZ R10, R155, UR29 ;  /* 0x0000001d9b0a7c20 */ /* 0x008fe20008410000 */
[----:B------:R-:W-:Y:S01]  /*aa90*/  FMUL.FTZ R179, R180, UR29 ;  /* 0x0000001db4b37c20 */ /* 0x000fe20008410000 */
[----:B------:R-:W-:Y:S01]  /*aaa0*/  FMUL.FTZ R155, R171, UR29 ;  /* 0x0000001dab9b7c20 */ /* 0x000fe20008410000 */
[----:B------:R-:W-:Y:S01]  /*aab0*/  FMUL.FTZ R180, R181, UR29 ;  /* 0x0000001db5b47c20 */ /* 0x000fe20008410000 */
[----:B------:R-:W-:Y:S01]  /*aac0*/  FMUL.FTZ R211, R176, UR29 ;  /* 0x0000001db0d37c20 */ /* 0x000fe20008410000 */
[----:B------:R-:W-:Y:S01]  /*aad0*/  FMUL.FTZ R181, R184, UR29 ;  /* 0x0000001db8b57c20 */ /* 0x000fe20008410000 */
[----:B------:R-:W1:Y:S01]  /*aae0*/  SHFL.IDX PT, R171, R188, RZ, 0x1c1f ;  /* 0x001c1fffbcab7589 */ /* 0x000e6200000e0000 */
[----:B------:R-:W-:Y:S01]  /*aaf0*/  FMUL.FTZ R184, R189, UR29 ;  /* 0x0000001dbdb87c20 */ /* 0x000fe20008410000 */
[----:B------:R-:W-:-:S02]  /*ab00*/  IMAD.U32 R176, RZ, RZ, UR31 ;  /* 0x0000001fffb07e24 */ /* 0x000fc4000f8e00ff */
[----:B------:R-:W-:Y:S01]  /*ab10*/  FMUL.FTZ R13, R152, UR29 ;  /* 0x0000001d980d7c20 */ /* 0x000fe20008410000 */
[----:B------:R-:W-:Y:S02]  /*ab20*/  IMAD R189, R6, -0x60, RZ ;  /* 0xffffffa006bd7824 */ /* 0x000fe400078e02ff */
        /* <DEDUP_REMOVED lines=8> */
[----:B--2---:R-:W-:Y:S01]  /*abb0*/  FMUL.FTZ R201, R157, UR29 ;  /* 0x0000001d9dc97c20 */ /* 0x004fe20008410000 */
        /* <DEDUP_REMOVED lines=11> */
[----:B------:R-:W-:-:S02]  /*ac70*/  @!P0 VIADD R14, R176, 0x22840 ;  /* 0x00022840b00e8836 */ /* 0x000fc40000000000 */
        /* <DEDUP_REMOVED lines=16> */
[----:B------:R-:W-:Y:S01]  /*ad80*/  @!P0 PRMT R14, RZ, 0x654, R14 ;  /* 0x00000654ff0e8816 */ /* 0x000fe2000000000e */
[----:B------:R-:W-:Y:S01]  /*ad90*/  IMAD R15, R3, -0x2, R170 ;  /* 0xfffffffe030f7824 */ /* 0x000fe200078e02aa */
[----:B------:R-:W2:Y:S01]  /*ada0*/  MUFU.TANH R13, R13 ;  /* 0x0000000d000d7308 */ /* 0x000ea20000002400 */
[----:B------:R3:W-:Y:S06]  /*adb0*/  BAR.ARV R8, 0x100 ;  /* 0x000400080000751d */ /* 0x0007ec0000002000 */
[----:B------:R4:W-:Y:S01]  /*adc0*/  @!P0 SYNCS.ARRIVE.TRANS64.RED.A1T0 RZ, [R14+URZ], RZ ;  /* 0x000000ff0eff89a7 */ /* 0x0009e2000810043f */
[----:B------:R-:W0:Y:S01]  /*add0*/  MUFU.TANH R200, R200 ;  /* 0x000000c800c87308 */ /* 0x000e220000002400 */
[C---:B------:R-:W-:Y:S01]  /*ade0*/  VIADD R190, R15.reuse, 0xffffffff ;  /* 0xffffffff0fbe7836 */ /* 0x040fe20000000000 */
[----:B----4-:R-:W-:-:S06]  /*adf0*/  IADD3 R14, R15, -UR27, R18 ;  /* 0x8000001b0f0e7c10 */ /* 0x010fcc000fffe012 */
[----:B------:R-:W4:Y:S01]  /*ae00*/  MUFU.TANH R9, R9 ;  /* 0x0000000900097308 */ /* 0x000f220000002400 */
[C---:B------:R-:W-:Y:S02]  /*ae10*/  VIADD R195, R14.reuse, UR30 ;  /* 0x0000001e0ec37c36 */ /* 0x040fe40008000000 */
[----:B------:R-:W-:-:S05]  /*ae20*/  VIADD R196, R14, UR7 ;  /* 0x000000070ec47c36 */ /* 0x000fca0008000000 */
[----:B------:R-:W0:Y:S01]  /*ae30*/  MUFU.TANH R10, R10 ;  /* 0x0000000a000a7308 */ /* 0x000e220000002400 */
[--C-:B-1----:R-:W-:Y:S02]  /*ae40*/  IMAD.IADD R193, R195, 0x1, R171.reuse ;  /* 0x00000001c3c17824 */ /* 0x102fe400078e02ab */
        /* <DEDUP_REMOVED lines=59> */
.L_x_10912:
[----:B------:R-:W-:-:S05]  /*b200*/  IMAD.U32 R170, RZ, RZ, UR26 ;  /* 0x0000001affaa7e24 */ /* 0x000fca000f8e00ff */
[----:B------:R-:W-:-:S13]  /*b210*/  ISETP.NE.AND P1, PT, R170, 0x1, PT ;  /* 0x00000001aa00780c */ /* 0x000fda0003f25270 */
[----:B------:R-:W1:Y:S02]  /*b220*/  @P1 LDC.64 R14, c[0x0][0x9e8] ;  /* 0x00027a00ff0e1b82 */ /* 0x000e640000000a00 */
[----:B-1----:R-:W-:-:S05]  /*b230*/  @P1 IMAD.HI.U32 R14, R171, R14, RZ ;  /* 0x0000000eab0e1227 */ /* 0x002fca00078e00ff */
[----:B------:R-:W-:-:S07]  /*b240*/  @P1 SHF.R.U32.HI R171, RZ, R15, R14 ;  /* 0x0000000fffab1219 */ /* 0x000fce000001160e */
.L_x_10913:
[----:B------:R-:W-:Y:S05]  /*b250*/  BSYNC B0 ;  /* 0x0000000000007941 */ /* 0x000fea0003800000 */
.L_x_10911:
[----:B------:R-:W-:-:S05]  /*b260*/  IMAD R171, R171, R170, R190 ;  /* 0x000000aaabab7224 */ /* 0x000fca00078e02be */
[----:B------:R-:W-:Y:S02]  /*b270*/  VIADDMNMX R193, R171, R170, R193, PT ;  /* 0x000000aaabc17246 */ /* 0x000fe400038001c1 */
[----:B------:R-:W-:-:S07]  /*b280*/  VIMNMX R194, R194, R171, !PT ;  /* 0x000000abc2c27248 */ /* 0x000fce0007fe0100 */
.L_x_10910:
[C---:B------:R-:W-:Y:S01]  /*b290*/  ISETP.GE.AND P6, PT, R189.reuse, 0xa, PT ;  /* 0x0000000abd00780c */ /* 0x040fe20003fc6270 */
[----:B------:R-:W1:Y:S01]  /*b2a0*/  SHFL.IDX PT, R15, R188, 0x1, 0x1c1f ;  /* 0x003c1f00bc0f7f89 */ /* 0x000e6200000e0000 */
[C---:B------:R-:W-:Y:S02]  /*b2b0*/  ISETP.GE.AND P1, PT, R189.reuse, 0x2, PT ;  /* 0x00000002bd00780c */ /* 0x040fe40003f26270 */
[C---:B------:R-:W-:Y:S02]  /*b2c0*/  ISETP.GE.AND P2, PT, R189.reuse, 0x9, PT ;  /* 0x00000009bd00780c */ /* 0x040fe40003f46270 */
[----:B------:R-:W-:Y:S02]  /*b2d0*/  ISETP.GE.AND P5, PT, R189, 0x11, PT ;  /* 0x00000011bd00780c */ /* 0x000fe40003fa6270 */
[----:B------:R-:W-:Y:S02]  /*b2e0*/  LOP3.LUT R17, R17, 0xfffffffb, RZ, 0xc0, !PT ;  /* 0xfffffffb11117812 */ /* 0x000fe400078ec0ff */
[----:B------:R-:W-:-:S02]  /*b2f0*/  ISETP.GT.AND P4, PT, R194, 0x1, !P1 ;  /* 0x00000001c200780c */ /* 0x000fc40004f84270 */
[----:B------:R-:W-:Y:S02]  /*b300*/  ISETP.GT.AND P3, PT, R194, 0x8, !P2 ;  /* 0x00000008c200780c */ /* 0x000fe40005764270 */
[----:B------:R-:W-:Y:S02]  /*b310*/  @P6 LOP3.LUT R17, R17, 0x4, RZ, 0xfc, !PT ;  /* 0x0000000411116812 */ /* 0x000fe400078efcff */
[C---:B------:R-:W-:Y:S02]  /*b320*/  ISETP.LT.OR P4, PT, R193.reuse, 0x2, P4 ;  /* 0x00000002c100780c */ /* 0x040fe40002781670 */
[----:B------:R-:W-:Y:S02]  /*b330*/  ISETP.LT.OR P3, PT, R193, 0x9, P3 ;  /* 0x00000009c100780c */ /* 0x000fe40001f61670 */
[----:B------:R-:W-:Y:S02]  /*b340*/  LOP3.LUT R17, R17, 0xfffffff7, RZ, 0xc0, !PT ;  /* 0xfffffff711117812 */ /* 0x000fe400078ec0ff */
[----:B0-----:R-:W-:-:S02]  /*b350*/  FSEL R200, R200, -INF , !P4 ;  /* 0xff800000c8c87808 */ /* 0x001fc40006000000 */
[----:B------:R-:W-:Y:S02]  /*b360*/  FSEL R202, R202, -INF , !P3 ;  /* 0xff800000caca7808 */ /* 0x000fe40005800000 */
[C---:B------:R-:W-:Y:S02]  /*b370*/  ISETP.GT.AND P4, PT, R194.reuse, 0x9, !P6 ;  /* 0x00000009c200780c */ /* 0x040fe40007784270 */
[----:B------:R-:W-:Y:S02]  /*b380*/  @P5 LOP3.LUT R17, R17, 0x8, RZ, 0xfc, !PT ;  /* 0x0000000811115812 */ /* 0x000fe400078efcff */
[----:B------:R-:W-:Y:S02]  /*b390*/  ISETP.GT.AND P3, PT, R194, 0x10, !P5 ;  /* 0x00000010c200780c */ /* 0x000fe40006f64270 */
[----:B------:R-:W-:Y:S02]  /*b3a0*/  ISETP.GE.AND P5, PT, R189, 0x12, PT ;  /* 0x00000012bd00780c */ /* 0x000fe40003fa6270 */
[----:B------:R-:W-:-:S02]  /*b3b0*/  ISETP.LT.OR P4, PT, R193, 0xa, P4 ;  /* 0x0000000ac100780c */ /* 0x000fc40002781670 */
[----:B------:R-:W-:Y:S02]  /*b3c0*/  ISETP.LT.OR P3, PT, R193, 0x11, P3 ;  /* 0x00000011c100780c */ /* 0x000fe40001f61670 */
[----:B------:R-:W-:Y:S02]  /*b3d0*/  FSEL R201, R201, -INF , !P4 ;  /* 0xff800000c9c97808 */ /* 0x000fe40006000000 */
[----:B------:R-:W-:Y:S02]  /*b3e0*/  ISETP.GE.AND P4, PT, R189, 0x19, PT ;  /* 0x00000019bd00780c */ /* 0x000fe40003f86270 */
[----:B------:R-:W-:Y:S02]  /*b3f0*/  LOP3.LUT R17, R17, 0xffffffef, RZ, 0xc0, !PT ;  /* 0xffffffef11117812 */ /* 0x000fe400078ec0ff */
[----:B------:R-:W-:Y:S02]  /*b400*/  FSEL R204, R204, -INF , !P3 ;  /* 0xff800000cccc7808 */ /* 0x000fe40005800000 */
[----:B------:R-:W-:-:S02]  /*b410*/  ISETP.GT.AND P3, PT, R194, 0x11, !P5 ;  /* 0x00000011c200780c */ /* 0x000fc40006f64270 */
[----:B------:R-:W-:Y:S02]  /*b420*/  @P5 LOP3.LUT R17, R17, 0x10, RZ, 0xfc, !PT ;  /* 0x0000001011115812 */ /* 0x000fe400078efcff */
[----:B------:R-:W-:Y:S02]  /*b430*/  ISETP.LT.OR P3, PT, R193, 0x12, P3 ;  /* 0x00000012c100780c */ /* 0x000fe40001f61670 */
[----:B------:R-:W-:Y:S02]  /*b440*/  LOP3.LUT R17, R17, 0xfffbffff, RZ, 0xc0, !PT ;  /* 0xfffbffff11117812 */ /* 0x000fe400078ec0ff */
[----:B------:R-:W-:Y:S02]  /*b450*/  FSEL R203, R203, -INF , !P3 ;  /* 0xff800000cbcb7808 */ /* 0x000fe40005800000 */
[----:B------:R-:W-:Y:S02]  /*b460*/  @P4 LOP3.LUT R17, R17, 0x40000, RZ, 0xfc, !PT ;  /* 0x0004000011114812 */ /* 0x000fe400078efcff */
[----:B------:R-:W-:-:S02]  /*b470*/  ISETP.GT.AND P3, PT, R194, 0x18, !P4 ;  /* 0x00000018c200780c */ /* 0x000fc40006764270 */
[----:B------:R-:W-:Y:S02]  /*b480*/  ISETP.GE.AND P4, PT, R189, 0x1a, PT ;  /* 0x0000001abd00780c */ /* 0x000fe40003f86270 */
[----:B------:R-:W-:Y:S02]  /*b490*/  ISETP.LT.OR P3, PT, R193, 0x19, P3 ;  /* 0x00000019c100780c */ /* 0x000fe40001f61670 */
[----:B------:R-:W-:Y:S02]  /*b4a0*/  LOP3.LUT R17, R17, 0xfffdffff, RZ, 0xc0, !PT ;  /* 0xfffdffff11117812 */ /* 0x000fe400078ec0ff */
        /* <DEDUP_REMOVED lines=99> */
[----:B------:R-:W-:Y:S01]  /*bae0*/  ISETP.LT.OR P6, PT, R193, 0x5a, P6 ;  /* 0x0000005ac100780c */ /* 0x000fe200037c1670 */
[--C-:B-1----:R-:W-:Y:S02]  /*baf0*/  IMAD.IADD R193, R195, 0x1, R15.reuse ;  /* 0x00000001c3c17824 */ /* 0x102fe400078e020f */
[----:B------:R-:W-:Y:S01]  /*bb00*/  IMAD.IADD R195, R196, 0x1, R15 ;  /* 0x00000001c4c37824 */ /* 0x000fe200078e020f */
        /* <DEDUP_REMOVED lines=16> */
.L_x_10916:
[----:B------:R-:W-:-:S05]  /*bc10*/  IMAD.U32 R188, RZ, RZ, UR26 ;  /* 0x0000001affbc7e24 */ /* 0x000fca000f8e00ff */
[----:B------:R-:W-:-:S13]  /*bc20*/  ISETP.NE.AND P6, PT, R188, 0x1, PT ;  /* 0x00000001bc00780c */ /* 0x000fda0003fc5270 */
[----:B------:R-:W0:Y:S02]  /*bc30*/  @P6 LDC.64 R14, c[0x0][0x9e8] ;  /* 0x00027a00ff0e6b82 */ /* 0x000e240000000a00 */
[----:B0-----:R-:W-:-:S05]  /*bc40*/  @P6 IMAD.HI.U32 R14, R189, R14, RZ ;  /* 0x0000000ebd0e6227 */ /* 0x001fca00078e00ff */
[----:B------:R-:W-:-:S07]  /*bc50*/  @P6 SHF.R.U32.HI R189, RZ, R15, R14 ;  /* 0x0000000fffbd6219 */ /* 0x000fce000001160e */
.L_x_10917:
[----:B------:R-:W-:Y:S05]  /*bc60*/  BSYNC B0 ;  /* 0x0000000000007941 */ /* 0x000fea0003800000 */
.L_x_10915:
[----:B------:R-:W-:-:S05]  /*bc70*/  IMAD R190, R189, R188, R190 ;  /* 0x000000bcbdbe7224 */ /* 0x000fca00078e02be */
[----:B------:R-:W-:Y:S02]  /*bc80*/  VIADDMNMX R193, R190, R188, R193, PT ;  /* 0x000000bcbec17246 */ /* 0x000fe400038001c1 */
[----:B------:R-:W-:-:S07]  /*bc90*/  VIMNMX R195, R195, R190, !PT ;  /* 0x000000bec3c37248 */ /* 0x000fce0007fe0100 */
.L_x_10914:
[----:B------:R-:W-:Y:S01]  /*bca0*/  ISETP.GT.AND P1, PT, R195, 0x1, !P1 ;  /* 0x00000001c300780c */ /* 0x000fe20004f24270 */
[----:B------:R-:W-:Y:S01]  /*bcb0*/  UMOV UR10, UR25 ;  /* 0x00000019000a7c82 */ /* 0x000fe20008000000 */
[----:B------:R-:W-:Y:S02]  /*bcc0*/  LOP3.LUT P6, RZ, R17, 0x20000, RZ, 0xc0, !PT ;  /* 0x0002000011ff7812 */ /* 0x000fe400078cc0ff */
[----:B------:R-:W-:Y:S02]  /*bcd0*/  ISETP.LT.OR P1, PT, R193, 0x2, P1 ;  /* 0x00000002c100780c */ /* 0x000fe40000f21670 */
[----:B------:R-:W-:Y:S02]  /*bce0*/  ISETP.GT.AND P2, PT, R195, 0x8, !P2 ;  /* 0x00000008c300780c */ /* 0x000fe40005744270 */
[----:B------:R-:W-:Y:S02]  /*bcf0*/  FSEL R14, R10, -INF , !P1 ;  /* 0xff8000000a0e7808 */ /* 0x000fe40004800000 */
[----:B------:R-:W-:-:S02]  /*bd00*/  LOP3.LUT P1, RZ, R17, 0x4, RZ, 0xc0, !PT ;  /* 0x0000000411ff7812 */ /* 0x000fc4000782c0ff */
[----:B------:R-:W-:Y:S02]  /*bd10*/  ISETP.LT.OR P2, PT, R193, 0x9, P2 ;  /* 0x00000009c100780c */ /* 0x000fe40001741670 */
[----:B------:R-:W-:Y:S02]  /*bd20*/  ISETP.GT.AND P1, PT, R195, 0x9, !P1 ;  /* 0x00000009c300780c */ /* 0x000fe40004f24270 */
[----:B------:R-:W-:Y:S02]  /*bd30*/  FSEL R20, R20, -INF , !P2 ;  /* 0xff80000014147808 */ /* 0x000fe40005000000 */
        /* <DEDUP_REMOVED lines=60> */
[----:B------:R-:W-:Y:S01]  /*c100*/  LOP3.LUT P6, RZ, R17, 0x80, RZ, 0xc0, !PT ;  /* 0x0000008011ff7812 */ /* 0x000fe200078cc0ff */
[----:B------:R-:W0:Y:S01]  /*c110*/  SHFL.BFLY PT, R10, R15, 0x2, 0x1f ;  /* 0x0c401f000f0a7f89 */ /* 0x000e2200000e0000 */
[----:B------:R-:W-:Y:S02]  /*c120*/  FSEL R159, R159, -INF , !P1 ;  /* 0xff8000009f9f7808 */ /* 0x000fe40004800000 */
[----:B------:R-:W-:-:S02]  /*c130*/  LOP3.LUT P1, RZ, R17, 0x800, RZ, 0xc0, !PT ;  /* 0x0000080011ff7812 */ /* 0x000fc4000782c0ff */
[----:B------:R-:W-:Y:S02]  /*c140*/  LOP3.LUT P2, RZ, R17, 0x40, RZ, 0xc0, !PT ;  /* 0x0000004011ff7812 */ /* 0x000fe4000784c0ff */
[C---:B------:R-:W-:Y:S02]  /*c150*/  ISETP.GT.AND P1, PT, R195.reuse, 0x31, !P1 ;  /* 0x00000031c300780c */ /* 0x040fe40004f24270 */
[----:B------:R-:W-:Y:S02]  /*c160*/  ISETP.GT.AND P3, PT, R195, 0x50, !P3 ;  /* 0x00000050c300780c */ /* 0x000fe40005f64270 */
[----:B------:R-:W-:Y:S02]  /*c170*/  ISETP.LT.OR P1, PT, R193, 0x32, P1 ;  /* 0x00000032c100780c */ /* 0x000fe40000f21670 */
[----:B------:R-:W-:Y:S02]  /*c180*/  ISETP.GT.AND P4, PT, R195, 0x51, !P4 ;  /* 0x00000051c300780c */ /* 0x000fe40006784270 */
[----:B------:R-:W-:-:S02]  /*c190*/  FSEL R160, R160, -INF , !P1 ;  /* 0xff800000a0a07808 */ /* 0x000fc40004800000 */
[----:B------:R-:W-:Y:S02]  /*c1a0*/  LOP3.LUT P1, RZ, R17, 0x400, RZ, 0xc0, !PT ;  /* 0x0000040011ff7812 */ /* 0x000fe4000782c0ff */
[----:B------:R-:W-:Y:S02]  /*c1b0*/  ISETP.LT.OR P3, PT, R193, 0x51, P3 ;  /* 0x00000051c100780c */ /* 0x000fe40001f61670 */
[C---:B------:R-:W-:Y:S02]  /*c1c0*/  ISETP.GT.AND P1, PT, R195.reuse, 0x38, !P1 ;  /* 0x00000038c300780c */ /* 0x040fe40004f24270 */
[----:B------:R-:W-:Y:S02]  /*c1d0*/  ISETP.GT.AND P5, PT, R195, 0x58, !P5 ;  /* 0x00000058c300780c */ /* 0x000fe40006fa4270 */
[C---:B------:R-:W-:Y:S02]  /*c1e0*/  ISETP.LT.OR P1, PT, R193.reuse, 0x39, P1 ;  /* 0x00000039c100780c */ /* 0x040fe40000f21670 */
[----:B------:R-:W-:-:S02]  /*c1f0*/  ISETP.LT.OR P4, PT, R193, 0x52, P4 ;  /* 0x00000052c100780c */ /* 0x000fc40002781670 */
[----:B------:R-:W-:Y:S02]  /*c200*/  FSEL R163, R163, -INF , !P1 ;  /* 0xff800000a3a37808 */ /* 0x000fe40004800000 */
[----:B------:R-:W-:Y:S02]  /*c210*/  LOP3.LUT P1, RZ, R17, 0x200, RZ, 0xc0, !PT ;  /* 0x0000020011ff7812 */ /* 0x000fe4000782c0ff */
[----:B------:R-:W-:Y:S02]  /*c220*/  ISETP.LT.OR P5, PT, R193, 0x59, P5 ;  /* 0x00000059c100780c */ /* 0x000fe40002fa1670 */
        /* <DEDUP_REMOVED lines=11> */
[----:B------:R-:W-:Y:S02]  /*c2e0*/  ISETP.GT.AND P1, PT, R195, 0x48, !P2 ;  /* 0x00000048c300780c */ /* 0x000fe40005724270 */
[----:B------:R-:W-:Y:S02]  /*c2f0*/  LOP3.LUT P2, RZ, R17, 0x20, RZ, 0xc0, !PT ;  /* 0x0000002011ff7812 */ /* 0x000fe4000784c0ff */
[----:B------:R-:W-:Y:S02]  /*c300*/  ISETP.LT.OR P1, PT, R193, 0x49, P1 ;  /* 0x00000049c100780c */ /* 0x000fe40000f21670 */
[----:B------:R-:W-:Y:S02]  /*c310*/  ISETP.GT.AND P2, PT, R195, 0x49, !P2 ;  /* 0x00000049c300780c */ /* 0x000fe40005744270 */
[----:B------:R-:W-:-:S02]  /*c320*/  FSEL R194, R169, -INF , !P1 ;  /* 0xff800000a9c27808 */ /* 0x000fc40004800000 */
[----:B0-----:R-:W-:Y:S02]  /*c330*/  FMNMX.FTZ R169, R15, R10, !PT ;  /* 0x0000000a0fa97209 */ /* 0x001fe40007810000 */
[----:B------:R-:W-:Y:S02]  /*c340*/  ISETP.GT.AND P1, PT, R195, RZ, !P6 ;  /* 0x000000ffc300720c */ /* 0x000fe40007724270 */
[C---:B------:R-:W-:Y:S01]  /*c350*/  ISETP.LT.OR P2, PT, R193.reuse, 0x4a, P2 ;  /* 0x0000004ac100780c */ /* 0x040fe20001741670 */
[----:B------:R-:W0:Y:S01]  /*c360*/  SHFL.BFLY PT, R10, R169, 0x1, 0x1f ;  /* 0x0c201f00a90a7f89 */ /* 0x000e2200000e0000 */
[----:B------:R-:W-:Y:S02]  /*c370*/  ISETP.LT.OR P1, PT, R193, 0x1, P1 ;  /* 0x00000001c100780c */ /* 0x000fe40000f21670 */
[----:B------:R-:W-:Y:S02]  /*c380*/  LOP3.LUT P6, RZ, R17, 0x1, RZ, 0xc0, !PT ;  /* 0x0000000111ff7812 */ /* 0x000fe400078cc0ff */
[----:B------:R-:W-:-:S02]  /*c390*/  FSEL R197, R9, -INF , !P1 ;  /* 0xff80000009c57808 */ /* 0x000fc40004800000 */
[----:B------:R-:W-:Y:S02]  /*c3a0*/  ISETP.GT.AND P6, PT, R195, 0x59, !P6 ;  /* 0x00000059c300780c */ /* 0x000fe400077c4270 */
[----:B------:R-:W-:Y:S02]  /*c3b0*/  FMNMX.FTZ R9, R197, R12, !PT ;  /* 0x0000000cc5097209 */ /* 0x000fe40007810000 */
[----:B------:R-:W-:Y:S02]  /*c3c0*/  ISETP.LT.OR P6, PT, R193, 0x5a, P6 ;  /* 0x0000005ac100780c */ /* 0x000fe400037c1670 */
[----:B------:R-:W-:Y:S02]  /*c3d0*/  FMNMX.FTZ R9, R14, R9, !PT ;  /* 0x000000090e097209 */ /* 0x000fe40007810000 */
[----:B------:R-:W-:Y:S02]  /*c3e0*/  FSEL R193, R167, -INF , !P5 ;  /* 0xff800000a7c17808 */ /* 0x000fe40006800000 */
[----:B------:R-:W-:-:S02]  /*c3f0*/  FMNMX.FTZ R190, R20, R9, !PT ;  /* 0x0000000914be7209 */ /* 0x000fc40007810000 */
[----:B------:R-:W-:Y:S02]  /*c400*/  FSEL R168, R168, -INF , !P6 ;  /* 0xff800000a8a87808 */ /* 0x000fe40007000000 */
[----:B------:R-:W-:Y:S02]  /*c410*/  FMNMX.FTZ R9, R21, R190, !PT ;  /* 0x000000be15097209 */ /* 0x000fe40007810000 */
[----:B0-----:R-:W-:Y:S02]  /*c420*/  FMNMX.FTZ R10, R169, R10, !PT ;  /* 0x0000000aa90a7209 */ /* 0x001fe40007810000 */
[----:B------:R-:W-:Y:S02]  /*c430*/  FMNMX.FTZ R190, R22, R9, !PT ;  /* 0x0000000916be7209 */ /* 0x000fe40007810000 */
[C---:B------:R-:W-:Y:S01]  /*c440*/  FSETP.NEU.FTZ.AND P1, PT, R10.reuse, -INF , PT ;  /* 0xff8000000a00780b */ /* 0x040fe20003f3d000 */
[----:B------:R-:W-:Y:S01]  /*c450*/  FMUL.FTZ R196, R10, UR10 ;  /* 0x0000000a0ac47c20 */ /* 0x000fe20008410000 */
[----:B------:R-:W-:-:S04]  /*c460*/  FMNMX.FTZ R9, R23, R190, !PT ;  /* 0x000000be17097209 */ /* 0x000fc80007810000 */
[----:B------:R-:W-:-:S05]  /*c470*/  FSEL R196, R196, RZ, P1 ;  /* 0x000000ffc4c47208 */ /* 0x000fca0000800000 */
[--C-:B------:R-:W-:Y:S01]  /*c480*/  FFMA.FTZ R15, R192, UR10, -R196.reuse ;  /* 0x0000000ac00f7c23 */ /* 0x100fe200080108c4 */
[----:B------:R-:W-:Y:S01]  /*c490*/  FMNMX.FTZ R192, R152, R9, !PT ;  /* 0x0000000998c07209 */ /* 0x000fe20007810000 */
[--C-:B------:R-:W-:Y:S01]  /*c4a0*/  FFMA.FTZ R191, R172, UR10, -R196.reuse ;  /* 0x0000000aacbf7c23 */ /* 0x100fe200080108c4 */
        /* <DEDUP_REMOVED lines=13> */
[--C-:B------:R-:W-:Y:S01]  /*c580*/  FFMA.FTZ R162, R175, UR10, -R196.reuse ;  /* 0x0000000aafa27c23 */ /* 0x100fe200080108c4 */
[----:B------:R-:W-:Y:S01]  /*c590*/  FADD.FTZ R200, -R200, R11 ;  /* 0x0000000bc8c87221 */ /* 0x000fe20000010100 */
        /* <DEDUP_REMOVED lines=26> */
[----:B------:R-:W-:-:S02]  /*c740*/  FSEL R172, R158, -INF , !P2 ;  /* 0xff8000009eac7808 */ /* 0x000fc40005000000 */
        /* <DEDUP_REMOVED lines=18> */
[----:B------:R-:W1:Y:S08]  /*c870*/  MUFU.EX2 R178, R178 ;  /* 0x000000b200b27308 */ /* 0x000e700000000800 */
[----:B------:R-:W-:Y:S01]  /*c880*/  MUFU.EX2 R175, R175 ;  /* 0x000000af00af7308 */ /* 0x000fe20000000800 */
[----:B0-----:R-:W-:Y:S01]  /*c890*/  FMNMX.FTZ R9, R198, R9, !PT ;  /* 0x00000009c6097209 */ /* 0x001fe20007810000 */
[----:B------:R-:W-:-:S03]  /*c8a0*/  FMUL.FTZ R198, R200, UR10 ;  /* 0x0000000ac8c67c20 */ /* 0x000fc60008410000 */
[C---:B------:R-:W-:Y:S01]  /*c8b0*/  FSETP.NEU.FTZ.AND P1, PT, R9.reuse, -INF , PT ;  /* 0xff8000000900780b */ /* 0x040fe20003f3d000 */
[----:B------:R-:W-:Y:S02]  /*c8c0*/  FMUL.FTZ R185, R9, UR10 ;  /* 0x0000000a09b97c20 */ /* 0x000fe40008410000 */
[----:B------:R-:W-:Y:S03]  /*c8d0*/  MUFU.EX2 R180, R180 ;  /* 0x000000b400b47308 */ /* 0x000fe60000000800 */
[----:B------:R-:W-:-:S05]  /*c8e0*/  FSEL R185, R185, RZ, P1 ;  /* 0x000000ffb9b97208 */ /* 0x000fca0000800000 */
[----:B------:R-:W0:Y:S01]  /*c8f0*/  MUFU.EX2 R198, R198 ;  /* 0x000000c600c67308 */ /* 0x000e220000000800 */
[--C-:B------:R-:W-:Y:S01]  /*c900*/  FFMA.FTZ R13, R197, UR10, -R185.reuse ;  /* 0x0000000ac50d7c23 */ /* 0x100fe200080108b9 */
[--C-:B------:R-:W-:Y:S01]  /*c910*/  FFMA.FTZ R14, R14, UR10, -R185.reuse ;  /* 0x0000000a0e0e7c23 */ /* 0x100fe200080108b9 */
[--C-:B------:R-:W-:Y:S01]  /*c920*/  FFMA.FTZ R199, R160, UR10, -R185.reuse ;  /* 0x0000000aa0c77c23 */ /* 0x100fe200080108b9 */
[----:B-1----:R-:W-:Y:S01]  /*c930*/  F2FP.BF16.F32.PACK_AB R160, R178, R167 ;  /* 0x000000a7b2a0723e */ /* 0x002fe200000010ff */
        /* <DEDUP_REMOVED lines=10> */
[----:B------:R-:W-:Y:S01]  /*c9e0*/  FFMA.FTZ R201, R166, UR10, -R185 ;  /* 0x0000000aa6c97c23 */ /* 0x000fe200080108b9 */
[----:B------:R-:W-:Y:S01]  /*c9f0*/  MUFU.EX2 R182, R182 ;  /* 0x000000b600b67308 */ /* 0x000fe20000000800 */
[----:B0-----:R-:W-:Y:S01]  /*ca00*/  FFMA.FTZ R183, R198, R2, R15 ;  /* 0x00000002c6b77223 */ /* 0x001fe2000001000f */
[--C-:B------:R-:W-:Y:S01]  /*ca10*/  FFMA.FTZ R159, R194, UR10, -R185.reuse ;  /* 0x0000000ac29f7c23 */ /* 0x100fe200080108b9 */
[--C-:B------:R-:W-:Y:S01]  /*ca20*/  FFMA.FTZ R173, R173, UR10, -R185.reuse ;  /* 0x0000000aadad7c23 */ /* 0x100fe200080108b9 */
[----:B------:R-:W-:Y:S01]  /*ca30*/  FFMA.FTZ R193, R193, UR10, -R185 ;  /* 0x0000000ac1c17c23 */ /* 0x000fe200080108b9 */
[----:B------:R-:W-:Y:S01]  /*ca40*/  FADD.FTZ R2, R188, R183 ;  /* 0x000000b7bc027221 */ /* 0x000fe20000010000 */
[----:B------:R-:W-:Y:S01]  /*ca50*/  F2FP.BF16.F32.PACK_AB R166, R162, R161 ;  /* 0x000000a1a2a6723e */ /* 0x000fe200000010ff */
[-C--:B------:R-:W-:Y:S01]  /*ca60*/  FMUL.FTZ R24, R24, R198.reuse ;  /* 0x000000c618187220 */ /* 0x080fe20000410000 */
[----:B------:R-:W-:Y:S01]  /*ca70*/  MUFU.EX2 R179, R179 ;  /* 0x000000b300b37308 */ /* 0x000fe20000000800 */
[----:B------:R-:W-:Y:S01]  /*ca80*/  FADD.FTZ R183, R189, R2 ;  /* 0x00000002bdb77221 */ /* 0x000fe20000010000 */
[----:B------:R-:W-:Y:S01]  /*ca90*/  F2FP.BF16.F32.PACK_AB R164, R158, R191 ;  /* 0x000000bf9ea4723e */ /* 0x000fe200000010ff */
        /* <DEDUP_REMOVED lines=15> */
[----:B0-----:R-:W-:Y:S01]  /*cb90*/  FSEL R187, R9, RZ, P1 ;  /* 0x000000ff09bb7208 */ /* 0x001fe20000800000 */
[----:B------:R-:W-:Y:S01]  /*cba0*/  FMUL.FTZ R44, R44, R198 ;  /* 0x000000c62c2c7220 */ /* 0x000fe20000410000 */
[----:B------:R-:W-:Y:S01]  /*cbb0*/  PLOP3.LUT P1, PT, PT, PT, UP0, 0x40, 0x0 ;  /* 0x000000000000781c */ /* 0x000fe20003f2e808 */
[C---:B------:R-:W-:Y:S01]  /*cbc0*/  FADD.FTZ R2, R171.reuse, R2 ;  /* 0x00000002ab027221 */ /* 0x040fe20000010000 */
[----:B------:R-:W-:Y:S01]  /*cbd0*/  F2FP.BF16.F32.PACK_AB R170, R171, R170 ;  /* 0x000000aaabaa723e */ /* 0x000fe200000010ff */
[----:B------:R-:W-:Y:S01]  /*cbe0*/  FADD.FTZ R187, -R187, R12 ;  /* 0x0000000cbbbb7221 */ /* 0x000fe20000010100 */
[----:B------:R-:W-:Y:S01]  /*cbf0*/  MUFU.EX2 R181, R181 ;  /* 0x000000b500b57308 */ /* 0x000fe20000000800 */
[----:B------:R-:W-:Y:S01]  /*cc00*/  FADD.FTZ R183, R191, R2 ;  /* 0x00000002bfb77221 */ /* 0x000fe20000010000 */
[--C-:B------:R-:W-:Y:S01]  /*cc10*/  FFMA.FTZ R12, R153, UR10, -R185.reuse ;  /* 0x0000000a990c7c23 */ /* 0x100fe200080108b9 */
[----:B------:R-:W-:Y:S01]  /*cc20*/  FMUL.FTZ R187, R187, UR10 ;  /* 0x0000000abbbb7c20 */ /* 0x000fe20008410000 */
[----:B------:R-:W-:Y:S01]  /*cc30*/  FFMA.FTZ R153, R154, UR10, -R185 ;  /* 0x0000000a9a997c23 */ /* 0x000fe200080108b9 */
[----:B------:R-:W-:Y:S01]  /*cc40*/  FADD.FTZ R2, R158, R183 ;  /* 0x000000b79e027221 */ /* 0x000fe20000010000 */
[----:B------:R-:W-:Y:S01]  /*cc50*/  FFMA.FTZ R183, R152, UR10, -R185 ;  /* 0x0000000a98b77c23 */ /* 0x000fe200080108b9 */
[-C--:B------:R-:W-:Y:S01]  /*cc60*/  FMUL.FTZ R45, R45, R198.reuse ;  /* 0x000000c62d2d7220 */ /* 0x080fe20000410000 */
[----:B------:R-:W-:Y:S01]  /*cc70*/  MUFU.EX2 R186, R186 ;  /* 0x000000ba00ba7308 */ /* 0x000fe20000000800 */
[----:B------:R-:W-:Y:S01]  /*cc80*/  FADD.FTZ R195, R161, R2 ;  /* 0x00000002a1c37221 */ /* 0x000fe20000010000 */
[----:B-1----:R-:W-:Y:S01]  /*cc90*/  F2FP.BF16.F32.PACK_AB R158, R184, R179 ;  /* 0x000000b3b89e723e */ /* 0x002fe200000010ff */
[-C--:B------:R-:W-:Y:S01]  /*cca0*/  FMUL.FTZ R48, R48, R198.reuse ;  /* 0x000000c630307220 */ /* 0x080fe20000410000 */
[-C--:B------:R-:W-:Y:S01]  /*ccb0*/  FMUL.FTZ R49, R49, R198.reuse ;  /* 0x000000c631317220 */ /* 0x080fe20000410000 */
[----:B------:R-:W-:Y:S01]  /*ccc0*/  FADD.FTZ R2, R162, R195 ;  /* 0x000000c3a2027221 */ /* 0x000fe20000010000 */
[----:B------:R-:W-:Y:S01]  /*ccd0*/  F2FP.BF16.F32.PACK_AB R162, R180, R175 ;  /* 0x000000afb4a2723e */ /* 0x000fe200000010ff */
[-C--:B------:R-:W-:Y:S01]  /*cce0*/  FMUL.FTZ R52, R52, R198.reuse ;  /* 0x000000c634347220 */ /* 0x080fe20000410000 */
[----:B------:R-:W0:Y:S01]  /*ccf0*/  MUFU.EX2 R196, R196 ;  /* 0x000000c400c47308 */ /* 0x000e220000000800 */
[----:B------:R-:W-:Y:S01]  /*cd00*/  FADD.FTZ R195, R167, R2 ;  /* 0x00000002a7c37221 */ /* 0x000fe20000010000 */
[----:B------:R-:W-:Y:S01]  /*cd10*/  FFMA.FTZ R2, R155, UR10, -R185 ;  /* 0x0000000a9b027c23 */ /* 0x000fe200080108b9 */
[-C--:B------:R-:W-:Y:S01]  /*cd20*/  FMUL.FTZ R53, R53, R198.reuse ;  /* 0x000000c635357220 */ /* 0x080fe20000410000 */
[-C--:B------:R-:W-:Y:S01]  /*cd30*/  FMUL.FTZ R56, R56, R198.reuse ;  /* 0x000000c638387220 */ /* 0x080fe20000410000 */
[----:B------:R-:W-:Y:S01]  /*cd40*/  FADD.FTZ R152, R178, R195 ;  /* 0x000000c3b2987221 */ /* 0x000fe20000010000 */
[--C-:B------:R-:W-:Y:S01]  /*cd50*/  FFMA.FTZ R195, R157, UR10, -R185.reuse ;  /* 0x0000000a9dc37c23 */ /* 0x100fe200080108b9 */
[----:B------:R-:W-:Y:S01]  /*cd60*/  FFMA.FTZ R157, R172, UR10, -R185 ;  /* 0x0000000aac9d7c23 */ /* 0x000fe200080108b9 */
        /* <DEDUP_REMOVED lines=8> */
[----:B------:R-:W1:Y:S01]  /*cdf0*/  MUFU.EX2 R178, R187 ;  /* 0x000000bb00b27308 */ /* 0x000e620000000800 */
[----:B------:R-:W-:Y:S01]  /*ce00*/  FADD.FTZ R155, R177, R152 ;  /* 0x00000098b19b7221 */ /* 0x000fe20000010000 */
[----:B0-----:R-:W-:Y:S01]  /*ce10*/  F2FP.BF16.F32.PACK_AB R154, R196, R11 ;  /* 0x0000000bc49a723e */ /* 0x001fe200000010ff */
[-C--:B------:R-:W-:Y:S01]  /*ce20*/  FMUL.FTZ R65, R65, R198.reuse ;  /* 0x000000c641417220 */ /* 0x080fe20000410000 */
[-C--:B------:R-:W-:Y:S01]  /*ce30*/  FMUL.FTZ R68, R68, R198.reuse ;  /* 0x000000c644447220 */ /* 0x080fe20000410000 */
[----:B------:R-:W-:Y:S01]  /*ce40*/  FADD.FTZ R152, R182, R155 ;  /* 0x0000009bb6987221 */ /* 0x000fe20000010000 */
[--C-:B------:R-:W-:Y:S01]  /*ce50*/  FFMA.FTZ R155, R174, UR10, -R185.reuse ;  /* 0x0000000aae9b7c23 */ /* 0x100fe200080108b9 */
[----:B------:R-:W-:Y:S01]  /*ce60*/  FFMA.FTZ R185, R168, UR10, -R185 ;  /* 0x0000000aa8b97c23 */ /* 0x000fe200080108b9 */
[----:B------:R-:W0:Y:S01]  /*ce70*/  MUFU.EX2 R14, R14 ;  /* 0x0000000e000e7308 */ /* 0x000e220000000800 */
[----:B------:R-:W-:Y:S01]  /*ce80*/  FADD.FTZ R203, R179, R152 ;  /* 0x00000098b3cb7221 */ /* 0x000fe20000010000 */
[----:B------:R-:W-:Y:S01]  /*ce90*/  F2FP.BF16.F32.PACK_AB R168, R192, R169 ;  /* 0x000000a9c0a8723e */ /* 0x000fe200000010ff */
[-C--:B------:R-:W-:Y:S01]  /*cea0*/  FMUL.FTZ R69, R69, R198.reuse ;  /* 0x000000c645457220 */ /* 0x080fe20000410000 */
[----:B------:R-:W-:Y:S01]  /*ceb0*/  F2FP.BF16.F32.PACK_AB R174, R190, R189 ;  /* 0x000000bdbeae723e */ /* 0x000fe200000010ff */
[----:B------:R-:W-:Y:S01]  /*cec0*/  FADD.FTZ R152, R184, R203 ;  /* 0x000000cbb8987221 */ /* 0x000fe20000010000 */
[-C--:B------:R-:W-:Y:S01]  /*ced0*/  FMUL.FTZ R72, R72, R198.reuse ;  /* 0x000000c648487220 */ /* 0x080fe20000410000 */
[-C--:B------:R-:W-:Y:S01]  /*cee0*/  FMUL.FTZ R73, R73, R198.reuse ;  /* 0x000000c649497220 */ /* 0x080fe20000410000 */
[----:B------:R-:W2:Y:S01]  /*cef0*/  MUFU.EX2 R20, R20 ;  /* 0x0000001400147308 */ /* 0x000ea20000000800 */
[----:B------:R-:W-:Y:S01]  /*cf00*/  FADD.FTZ R169, R181, R152 ;  /* 0x00000098b5a97221 */ /* 0x000fe20000010000 */
[----:B------:R-:W-:Y:S01]  /*cf10*/  F2FP.BF16.F32.PACK_AB R152, R186, R181 ;  /* 0x000000b5ba98723e */ /* 0x000fe200000010ff */
        /* <DEDUP_REMOVED lines=17> */
[----:B------:R-:W-:Y:S01]  /*d030*/  FMUL.FTZ R104, R104, R198 ;  /* 0x000000c668687220 */ /* 0x000fe20000410000 */
[----:B------:R-:W-:Y:S01]  /*d040*/  FADD.FTZ R161, R11, R2 ;  /* 0x000000020ba17221 */ /* 0x000fe20000010000 */
[----:B-1----:R-:W-:Y:S01]  /*d050*/  FFMA.FTZ R11, R178, R0, R13 ;  /* 0x00000000b20b7223 */ /* 0x002fe2000001000d */
[-C--:B------:R-:W-:Y:S01]  /*d060*/  FMUL.FTZ R105, R105, R198.reuse ;  /* 0x000000c669697220 */ /* 0x080fe20000410000 */
[----:B------:R-:W-:Y:S01]  /*d070*/  MUFU.EX2 R22, R22 ;  /* 0x0000001600167308 */ /* 0x000fe20000000800 */
[----:B------:R-:W-:Y:S01]  /*d080*/  FADD.FTZ R2, R196, R161 ;  /* 0x000000a1c4027221 */ /* 0x000fe20000010000 */
[----:B0-----:R-:W-:Y:S01]  /*d090*/  FADD.FTZ R11, R14, R11 ;  /* 0x0000000b0e0b7221 */ /* 0x001fe20000010000 */
[-C--:B------:R-:W-:Y:S01]  /*d0a0*/  FMUL.FTZ R108, R108, R198.reuse ;  /* 0x000000c66c6c7220 */ /* 0x080fe20000410000 */
[-C--:B------:R-:W-:Y:S01]  /*d0b0*/  FMUL.FTZ R109, R109, R198.reuse ;  /* 0x000000c66d6d7220 */ /* 0x080fe20000410000 */
[-C--:B------:R-:W-:Y:S01]  /*d0c0*/  FMUL.FTZ R112, R112, R198.reuse ;  /* 0x000000c670707220 */ /* 0x080fe20000410000 */
[----:B--2---:R-:W-:Y:S01]  /*d0d0*/  FADD.FTZ R0, R20, R11 ;  /* 0x0000000b14007221 */ /* 0x004fe20000010000 */
[-C--:B------:R-:W-:Y:S01]  /*d0e0*/  FMUL.FTZ R113, R113, R198.reuse ;  /* 0x000000c671717220 */ /* 0x080fe20000410000 */
[----:B------:R-:W0:Y:S01]  /*d0f0*/  MUFU.EX2 R23, R23 ;  /* 0x0000001700177308 */ /* 0x000e220000000800 */
[-C--:B------:R-:W-:Y:S01]  /*d100*/  FMUL.FTZ R116, R116, R198.reuse ;  /* 0x000000c674747220 */ /* 0x080fe20000410000 */
[----:B----4-:R-:W-:Y:S01]  /*d110*/  FADD.FTZ R11, R21, R0 ;  /* 0x00000000150b7221 */ /* 0x010fe20000010000 */
        /* <DEDUP_REMOVED lines=19> */
[----:B------:R-:W-:Y:S01]  /*d250*/  F2FP.BF16.F32.PACK_AB R175, R21, R20 ;  /* 0x0000001415af723e */ /* 0x000fe200000010ff */
[----:B------:R-:W-:Y:S01]  /*d260*/  FMUL.FTZ R26, R26, R178 ;  /* 0x000000b21a1a7220 */ /* 0x000fe20000410000 */
[----:B------:R2:W-:Y:S01]  /*d270*/  MUFU.EX2 R15, R156 ;  /* 0x0000009c000f7308 */ /* 0x0005e20000000800 */
        /* <DEDUP_REMOVED lines=8> */
[----:B--2---:R-:W-:Y:S01]  /*d300*/  F2FP.BF16.F32.PACK_AB R156, R182, R177 ;  /* 0x000000b1b69c723e */ /* 0x004fe200000010ff */
[----:B------:R-:W-:Y:S01]  /*d310*/  FADD.FTZ R182, R22, R11 ;  /* 0x0000000b16b67221 */ /* 0x000fe20000010000 */
[----:B-1----:R-:W-:Y:S01]  /*d320*/  F2FP.BF16.F32.PACK_AB R171, R12, R183 ;  /* 0x000000b70cab723e */ /* 0x002fe200000010ff */
[-C--:B------:R-:W-:Y:S01]  /*d330*/  FMUL.FTZ R39, R39, R178.reuse ;  /* 0x000000b227277220 */ /* 0x080fe20000410000 */
[-C--:B------:R-:W-:Y:S01]  /*d340*/  FMUL.FTZ R42, R42, R178.reuse ;  /* 0x000000b22a2a7220 */ /* 0x080fe20000410000 */
[----:B------:R-:W-:Y:S01]  /*d350*/  FADD.FTZ R182, R23, R182 ;  /* 0x000000b617b67221 */ /* 0x000fe20000010000 */
[-C--:B------:R-:W-:Y:S01]  /*d360*/  FMUL.FTZ R43, R43, R178.reuse ;  /* 0x000000b22b2b7220 */ /* 0x080fe20000410000 */
[----:B------:R-:W1:Y:S01]  /*d370*/  MUFU.EX2 R188, R195 ;  /* 0x000000c300bc7308 */ /* 0x000e620000000800 */
[-C--:B------:R-:W-:Y:S01]  /*d380*/  FMUL.FTZ R46, R46, R178.reuse ;  /* 0x000000b22e2e7220 */ /* 0x080fe20000410000 */
[----:B------:R-:W-:Y:S01]  /*d390*/  FADD.FTZ R11, R183, R182 ;  /* 0x000000b6b70b7221 */ /* 0x000fe20000010000 */
[-C--:B------:R-:W-:Y:S01]  /*d3a0*/  FMUL.FTZ R47, R47, R178.reuse ;  /* 0x000000b22f2f7220 */ /* 0x080fe20000410000 */
[-C--:B------:R-:W-:Y:S01]  /*d3b0*/  FMUL.FTZ R50, R50, R178.reuse ;  /* 0x000000b232327220 */ /* 0x080fe20000410000 */
[-C--:B------:R-:W-:Y:S01]  /*d3c0*/  FMUL.FTZ R51, R51, R178.reuse ;  /* 0x000000b233337220 */ /* 0x080fe20000410000 */
[----:B------:R-:W-:Y:S01]  /*d3d0*/  FADD.FTZ R182, R12, R11 ;  /* 0x0000000b0cb67221 */ /* 0x000fe20000010000 */
[-C--:B------:R-:W-:Y:S01]  /*d3e0*/  FMUL.FTZ R54, R54, R178.reuse ;  /* 0x000000b236367220 */ /* 0x080fe20000410000 */
[----:B------:R-:W2:Y:S01]  /*d3f0*/  MUFU.EX2 R161, R197 ;  /* 0x000000c500a17308 */ /* 0x000ea20000000800 */
[-C--:B------:R-:W-:Y:S01]  /*d400*/  FMUL.FTZ R55, R55, R178.reuse ;  /* 0x000000b237377220 */ /* 0x080fe20000410000 */
[----:B0-----:R-:W-:Y:S01]  /*d410*/  FADD.FTZ R11, R153, R182 ;  /* 0x000000b6990b7221 */ /* 0x001fe20000010000 */
[-C--:B------:R-:W-:Y:S01]  /*d420*/  FMUL.FTZ R58, R58, R178.reuse ;  /* 0x000000b23a3a7220 */ /* 0x080fe20000410000 */
[-C--:B------:R-:W-:Y:S01]  /*d430*/  FMUL.FTZ R59, R59, R178.reuse ;  /* 0x000000b23b3b7220 */ /* 0x080fe20000410000 */
[-C--:B------:R-:W-:Y:S01]  /*d440*/  FMUL.FTZ R62, R62, R178.reuse ;  /* 0x000000b23e3e7220 */ /* 0x080fe20000410000 */
[----:B------:R-:W-:Y:S01]  /*d450*/  FADD.FTZ R182, R194, R11 ;  /* 0x0000000bc2b67221 */ /* 0x000fe20000010000 */
[-C--:B------:R-:W-:Y:S01]  /*d460*/  FMUL.FTZ R63, R63, R178.reuse ;  /* 0x000000b23f3f7220 */ /* 0x080fe20000410000 */
[----:B------:R-:W0:Y:S01]  /*d470*/  MUFU.EX2 R180, R199 ;  /* 0x000000c700b47308 */ /* 0x000e220000000800 */
[----:B-1----:R-:W-:Y:S01]  /*d480*/  F2FP.BF16.F32.PACK_AB R167, R188, R15 ;  /* 0x0000000fbca7723e */ /* 0x002fe200000010ff */
[----:B------:R-:W-:Y:S01]  /*d490*/  FADD.FTZ R11, R15, R182 ;  /* 0x000000b60f0b7221 */ /* 0x000fe20000010000 */
[-C--:B------:R-:W-:Y:S01]  /*d4a0*/  FMUL.FTZ R66, R66, R178.reuse ;  /* 0x000000b242427220 */ /* 0x080fe20000410000 */
[-C--:B------:R-:W-:Y:S01]  /*d4b0*/  FMUL.FTZ R67, R67, R178.reuse ;  /* 0x000000b243437220 */ /* 0x080fe20000410000 */
[-C--:B------:R-:W-:Y:S01]  /*d4c0*/  FMUL.FTZ R70, R70, R178.reuse ;  /* 0x000000b246467220 */ /* 0x080fe20000410000 */
[----:B------:R-:W-:Y:S01]  /*d4d0*/  FADD.FTZ R184, R188, R11 ;  /* 0x0000000bbcb87221 */ /* 0x000fe20000010000 */
        /* <DEDUP_REMOVED lines=27> */
[----:B0-----:R-:W-:Y:S01]  /*d690*/  F2FP.BF16.F32.PACK_AB R161, R180, R161 ;  /* 0x000000a1b4a1723e */ /* 0x001fe200000010ff */
[-C--:B------:R-:W-:Y:S01]  /*d6a0*/  FMUL.FTZ R115, R115, R178.reuse ;  /* 0x000000b273737220 */ /* 0x080fe20000410000 */
[-C--:B------:R-:W-:Y:S01]  /*d6b0*/  FMUL.FTZ R118, R118, R178.reuse ;  /* 0x000000b276767220 */ /* 0x080fe20000410000 */
[----:B------:R-:W-:Y:S01]  /*d6c0*/  FADD.FTZ R184, R180, R165 ;  /* 0x000000a5b4b87221 */ /* 0x000fe20000010000 */
[----:B------:R-:W-:Y:S01]  /*d6d0*/  F2FP.BF16.F32.PACK_AB R165, R194, R153 ;  /* 0x00000099c2a5723e */ /* 0x000fe200000010ff */
        /* <DEDUP_REMOVED lines=9> */
[----:B------:R1:W2:Y:S01]  /*d770*/  MUFU.EX2 R182, R157 ;  /* 0x0000009d00b67308 */ /* 0x0002a20000000800 */
        /* <DEDUP_REMOVED lines=9> */
[----:B---3--:R-:W-:Y:S01]  /*d810*/  F2FP.BF16.F32.PACK_AB R163, R200, R163 ;  /* 0x000000a3c8a3723e */ /* 0x008fe200000010ff */
[-C--:B------:R-:W-:Y:S01]  /*d820*/  FMUL.FTZ R150, R150, R178.reuse ;  /* 0x000000b296967220 */ /* 0x080fe20000410000 */
[----:B------:R-:W-:Y:S01]  /*d830*/  FMUL.FTZ R151, R151, R178 ;  /* 0x000000b297977220 */ /* 0x000fe20000410000 */
[----:B------:R-:W-:-:S03]  /*d840*/  FADD.FTZ R157, R200, R157 ;  /* 0x0000009dc89d7221 */ /* 0x000fc60000010000 */
[----:B------:R0:W1:Y:S01]  /*d850*/  MUFU.EX2 R184, R155 ;  /* 0x0000009b00b87308 */ /* 0x0000620000000800 */
[----:B----4-:R-:W-:Y:S01]  /*d860*/  FADD.FTZ R186, R0, R157 ;  /* 0x0000009d00ba7221 */ /* 0x010fe20000010000 */
[----:B-----5:R-:W-:Y:S02]  /*d870*/  F2FP.BF16.F32.PACK_AB R173, R14, R13 ;  /* 0x0000000d0ead723e */ /* 0x020fe400000010ff */
[C---:B------:R-:W-:Y:S01]  /*d880*/  F2FP.BF16.F32.PACK_AB R157, R201.reuse, R0 ;  /* 0x00000000c99d723e */ /* 0x040fe200000010ff */
[----:B------:R-:W-:-:S03]  /*d890*/  FADD.FTZ R186, R201, R186 ;  /* 0x000000bac9ba7221 */ /* 0x000fc60000010000 */
[----:B------:R-:W3:Y:S01]  /*d8a0*/  MUFU.EX2 R193, R193 ;  /* 0x000000c100c17308 */ /* 0x000ee20000000800 */
[----:B0-----:R-:W-:Y:S01]  /*d8b0*/  FADD.FTZ R155, R159, R186 ;  /* 0x000000ba9f9b7221 */ /* 0x001fe20000010000 */
[----:B--2---:R-:W-:-:S03]  /*d8c0*/  F2FP.BF16.F32.PACK_AB R159, R182, R159 ;  /* 0x0000009fb69f723e */ /* 0x004fc600000010ff */
[----:B------:R-:W-:-:S03]  /*d8d0*/  FADD.FTZ R190, R182, R155 ;  /* 0x0000009bb6be7221 */ /* 0x000fc60000010000 */
[----:B------:R-:W0:Y:S01]  /*d8e0*/  MUFU.EX2 R186, R185 ;  /* 0x000000b900ba7308 */ /* 0x000e220000000800 */
[----:B------:R-:W-:Y:S01]  /*d8f0*/  FADD.FTZ R13, R11, R190 ;  /* 0x000000be0b0d7221 */ /* 0x000fe20000010000 */
[----:B-1----:R-:W-:-:S03]  /*d900*/  F2FP.BF16.F32.PACK_AB R153, R184, R11 ;  /* 0x0000000bb899723e */ /* 0x002fc600000010ff */
[----:B------:R-:W-:-:S04]  /*d910*/  FADD.FTZ R12, R184, R13 ;  /* 0x0000000db80c7221 */ /* 0x000fc80000010000 */
[----:B---3--:R-:W-:-:S04]  /*d920*/  FADD.FTZ R13, R193, R12 ;  /* 0x0000000cc10d7221 */ /* 0x008fc80000010000 */
[C---:B0-----:R-:W-:Y:S01]  /*d930*/  FADD.FTZ R0, R186.reuse, R13 ;  /* 0x0000000dba007221 */ /* 0x041fe20000010000 */
[----:B------:R-:W-:Y:S01]  /*d940*/  F2FP.BF16.F32.PACK_AB R155, R186, R193 ;  /* 0x000000c1ba9b723e */ /* 0x000fe200000010ff */
[----:B------:R-:W-:Y:S06]  /*d950*/  @P1 BRA `(.L_x_10918) ;  /* 0x0000000000041947 */ /* 0x000fec0003800000 */
[----:B------:R-:W-:Y:S01]  /*d960*/  BPT.TRAP 0x1 ;  /* 0x000000040000795c */ /* 0x000fe20000300000 */
.L_x_10918:
[----:B------:R-:W-:Y:S01]  /*d970*/  PLOP3.LUT P2, PT, PT, PT, UP0, 0x40, 0x0 ;  /* 0x000000000000781c */ /* 0x000fe20003f4e808 */
[----:B------:R0:W1:-:S12]  /*d980*/  SYNCS.PHASECHK.TRANS64.TRYWAIT P1, [UR31+0x22850], R7 ;  /* 0x02285007ff0075a7 */ /* 0x000058000802015f */
[----:B0-----:R-:W-:Y:S05]  /*d990*/  @P2 BRA `(.L_x_10919) ;  /* 0x0000000000042947 */ /* 0x001fea0003800000 */
[----:B------:R-:W-:Y:S01]  /*d9a0*/  BPT.TRAP 0x1 ;  /* 0x000000040000795c */ /* 0x000fe20000300000 */
.L_x_10919:
[----:B-1----:R-:W-:Y:S05]  /*d9b0*/  @P1 BRA `(.L_x_10920) ;  /* 0x0000000000081947 */ /* 0x002fea0003800000 */
[----:B------:R-:W0:Y:S02]  /*d9c0*/  SYNCS.PHASECHK.TRANS64.TRYWAIT P1, [UR31+0x22850], R7 ;  /* 0x02285007ff0075a7 */ /* 0x000e24000802015f */
[----:B0-----:R-:W-:Y:S05]  /*d9d0*/  @!P1 BRA `(.L_x_10921) ;  /* 0x00000074000c9947 */ /* 0x001fea0003800000 */
.L_x_10920:
[----:B------:R3:W-:Y:S01]  /*d9e0*/  BAR.SYNC.DEFER_BLOCKING R5, 0x100 ;  /* 0x000400050000751d */ /* 0x0007e20000010000 */
[----:B------:R-:W-:Y:S01]  /*d9f0*/  UIMAD UR11, UR4, 0xc00, UR24 ;  /* 0x00000c00040b78a4 */ /* 0x000fe2000f8e0218 */
[----:B------:R-:W-:Y:S01]  /*da00*/  ISETP.GT.AND P1, PT, R6, UR37, PT ;  /* 0x0000002506007c0c */ /* 0x000fe2000bf24270 */
        /* <DEDUP_REMOVED lines=42> */
.L_x_10905:
[----:B------:R-:W0:Y:S01]  /*dcb0*/  SHFL.BFLY PT, R3, R2, 0x2, 0x1f ;  /* 0x0c401f0002037f89 */ /* 0x000e2200000e0000 */
[----:B------:R-:W-:-:S05]  /*dcc0*/  IADD3 R19, -R19, 0xb, RZ ;  /* 0x0000000b13137810 */ /* 0x000fca0007ffe1ff */
[----:B------:R4:W-:Y:S08]  /*dcd0*/  BAR.ARV R19, 0x100 ;  /* 0x000400130000751d */ /* 0x0009f00000002000 */
[----:B------:R-:W-:Y:S06]  /*dce0*/  BAR.ARV 0x8, 0x180 ;  /* 0x0206000000007b1d */ /* 0x000fec0000002000 */
[----:B------:R-:W-:Y:S01]  /*dcf0*/  PLOP3.LUT P0, PT, PT, PT, PT, 0x8, 0x0 ;  /* 0x000000000000781c */ /* 0x000fe20003f0e170 */
[----:B-123--:R-:W1:Y:S01]  /*dd00*/  SHFL.BFLY PT, R5, R0, 0x2, 0x1f ;  /* 0x0c401f0000057f89 */ /* 0x00ee6200000e0000 */
[----:B0-----:R-:W-:Y:S01]  /*dd10*/  FADD.FTZ R3, R3, R2 ;  /* 0x0000000203037221 */ /* 0x001fe20000010000 */
[----:B------:R-:W-:-:S04]  /*dd20*/  IMAD.MOV.U32 R2, RZ, RZ, -0x800000 ;  /* 0xff800000ff027424 */ /* 0x000fc800078e00ff */
[----:B------:R-:W0:Y:S01]  /*dd30*/  SHFL.BFLY PT, R4, R3, 0x1, 0x1f ;  /* 0x0c201f0003047f89 */ /* 0x000e2200000e0000 */
[----:B-1----:R-:W-:Y:S01]  /*dd40*/  FADD.FTZ R5, R5, R0 ;  /* 0x0000000005057221 */ /* 0x002fe20000010000 */
[----:B------:R-:W-:-:S04]  /*dd50*/  IMAD.MOV.U32 R0, RZ, RZ, RZ ;  /* 0x000000ffff007224 */ /* 0x000fc800078e00ff */
[----:B------:R-:W1:Y:S01]  /*dd60*/  SHFL.BFLY PT, R6, R5, 0x1, 0x1f ;  /* 0x0c201f0005067f89 */ /* 0x000e6200000e0000 */
[----:B0-----:R-:W-:Y:S01]  /*dd70*/  FADD.FTZ R8, R3, R4 ;  /* 0x0000000403087221 */ /* 0x001fe20000010000 */
[----:B------:R-:W-:Y:S02]  /*dd80*/  IMAD.MOV.U32 R4, RZ, RZ, RZ ;  /* 0x000000ffff047224 */ /* 0x000fe400078e00ff */
[----:B------:R-:W-:Y:S02]  /*dd90*/  IMAD.MOV.U32 R3, RZ, RZ, -0x800000 ;  /* 0xff800000ff037424 */ /* 0x000fe400078e00ff */
[----:B------:R-:W-:-:S13]  /*dda0*/  FSETP.NE.FTZ.AND P1, PT, R8, RZ, PT ;  /* 0x000000ff0800720b */ /* 0x000fda0003f35000 */
[----:B------:R-:W0:Y:S01]  /*ddb0*/  @P1 MUFU.RCP R4, R8 ;  /* 0x0000000800041308 */ /* 0x000e220000001000 */
[----:B-1----:R-:W-:Y:S01]  /*ddc0*/  FADD.FTZ R11, R5, R6 ;  /* 0x00000006050b7221 */ /* 0x002fe20000010000 */
[----:B------:R-:W-:-:S06]  /*ddd0*/  IMAD.U32 R5, RZ, RZ, UR10 ;  /* 0x0000000aff057e24 */ /* 0x000fcc000f8e00ff */
[----:B------:R-:W1:Y:S01]  /*dde0*/  @P1 MUFU.LG2 R6, R8 ;  /* 0x0000000800061308 */ /* 0x000e620000000c00 */
[----:B------:R-:W-:Y:S01]  /*ddf0*/  FSETP.NE.FTZ.AND P2, PT, R11, RZ, PT ;  /* 0x000000ff0b00720b */ /* 0x000fe20003f55000 */
[----:B------:R-:W-:Y:S01]  /*de00*/  @P1 FMUL.FTZ R5, R5, 0.69314718246459960938 ;  /* 0x3f31721805051820 */ /* 0x000fe20000410000 */
[-C--:B0-----:R-:W-:Y:S01]  /*de10*/  FMUL.FTZ R24, R24, R4.reuse ;  /* 0x0000000418187220 */ /* 0x081fe20000410000 */
[-C--:B------:R-:W-:Y:S01]  /*de20*/  FMUL.FTZ R25, R25, R4.reuse ;  /* 0x0000000419197220 */ /* 0x080fe20000410000 */
[-C--:B------:R-:W-:Y:S01]  /*de30*/  FMUL.FTZ R28, R28, R4.reuse ;  /* 0x000000041c1c7220 */ /* 0x080fe20000410000 */
[-C--:B------:R-:W-:Y:S01]  /*de40*/  FMUL.FTZ R29, R29, R4.reuse ;  /* 0x000000041d1d7220 */ /* 0x080fe20000410000 */
[----:B------:R-:W-:-:S07]  /*de50*/  FMUL.FTZ R32, R32, R4 ;  /* 0x0000000420207220 */ /* 0x000fce0000410000 */
[----:B------:R-:W0:Y:S01]  /*de60*/  @P2 MUFU.LG2 R7, R11 ;  /* 0x0000000b00072308 */ /* 0x000e220000000c00 */
[-C--:B------:R-:W-:Y:S01]  /*de70*/  FMUL.FTZ R33, R33, R4.reuse ;  /* 0x0000000421217220 */ /* 0x080fe20000410000 */
[-C--:B------:R-:W-:Y:S01]  /*de80*/  FMUL.FTZ R36, R36, R4.reuse ;  /* 0x0000000424247220 */ /* 0x080fe20000410000 */
[-C--:B------:R-:W-:Y:S01]  /*de90*/  FMUL.FTZ R37, R37, R4.reuse ;  /* 0x0000000425257220 */ /* 0x080fe20000410000 */
[-C--:B------:R-:W-:Y:S01]  /*dea0*/  FMUL.FTZ R40, R40, R4.reuse ;  /* 0x0000000428287220 */ /* 0x080fe20000410000 */
[-C--:B------:R-:W-:Y:S01]  /*deb0*/  FMUL.FTZ R41, R41, R4.reuse ;  /* 0x0000000429297220 */ /* 0x080fe20000410000 */
[-C--:B------:R-:W-:Y:S01]  /*dec0*/  FMUL.FTZ R44, R44, R4.reuse ;  /* 0x000000042c2c7220 */ /* 0x080fe20000410000 */
[-C--:B------:R-:W-:Y:S01]  /*ded0*/  FMUL.FTZ R45, R45, R4.reuse ;  /* 0x000000042d2d7220 */ /* 0x080fe20000410000 */
[----:B------:R2:W3:Y:S01]  /*dee0*/  @P2 MUFU.RCP R0, R11 ;  /* 0x0000000b00002308 */ /* 0x0004e20000001000 */
        /* <DEDUP_REMOVED lines=54> */
[----:B-1----:R-:W-:Y:S01]  /*e250*/  @P1 FMUL.FTZ R6, R6, 0.69314718246459960938 ;  /* 0x3f31721806061820 */ /* 0x002fe20000410000 */
[----:B0-----:R-:W-:Y:S01]  /*e260*/  @P2 FMUL.FTZ R4, R7, 0.69314718246459960938 ;  /* 0x3f31721807042820 */ /* 0x001fe20000410000 */
        /* <DEDUP_REMOVED lines=65> */
[----:B----4-:R-:W-:-:S07]  /*e680*/  @P2 FFMA.FTZ R2, R11, R9, R4 ;  /* 0x000000090b022223 */ /* 0x010fce0000010004 */
.L_x_10852:
        /* <DEDUP_REMOVED lines=23> */
[----:B------:R-:W0:Y:S01]  /*e800*/  @P0 LDC R14, c[0x0][0xbec] ;  /* 0x0002fb00ff0e0b82 */ /* 0x000e220000000800 */
[----:B------:R-:W-:Y:S02]  /*e810*/  LEA.HI R13, R4, R5, RZ, 0x2 ;  /* 0x00000005040d7211 */ /* 0x000fe400078f10ff */
[----:B------:R-:W-:Y:S02]  /*e820*/  LOP3.LUT R0, R6, 0xffffff80, RZ, 0xc0, !PT ;  /* 0xffffff8006007812 */ /* 0x000fe400078ec0ff */
[----:B------:R-:W-:-:S03]  /*e830*/  SHF.R.S32.HI R7, RZ, 0x7, R6 ;  /* 0x00000007ff077819 */ /* 0x000fc60000011406 */
[----:B------:R-:W-:Y:S01]  /*e840*/  IMAD.IADD R0, R5, 0x1, -R0 ;  /* 0x0000000105007824 */ /* 0x000fe200078e0a00 */
[----:B------:R-:W-:Y:S01]  /*e850*/  LEA.HI R4, R6, R7, RZ, 0x1 ;  /* 0x0000000706047211 */ /* 0x000fe200078f08ff */
[----:B------:R-:W3:Y:S01]  /*e860*/  LDC.64 R20, c[0x0][0xb40] ;  /* 0x0002d000ff147b82 */ /* 0x000ee20000000a00 */
[----:B------:R-:W-:Y:S02]  /*e870*/  LOP3.LUT R6, R13, 0xfffffffc, RZ, 0xc0, !PT ;  /* 0xfffffffc0d067812 */ /* 0x000fe400078ec0ff */
[----:B------:R-:W-:Y:S02]  /*e880*/  SHF.R.S32.HI R9, RZ, 0x1f, R0 ;  /* 0x0000001fff097819 */ /* 0x000fe40000011400 */
[----:B------:R-:W-:Y:S01]  /*e890*/  LOP3.LUT R4, R4, 0x3fffffe, RZ, 0xc0, !PT ;  /* 0x03fffffe04047812 */ /* 0x000fe200078ec0ff */
[----:B------:R-:W-:Y:S01]  /*e8a0*/  IMAD.IADD R5, R5, 0x1, -R6 ;  /* 0x0000000105057824 */ /* 0x000fe200078e0a06 */
[CC--:B------:R-:W-:Y:S01]  /*e8b0*/  LEA.HI R10, R9.reuse, R0.reuse, RZ, 0x2 ;  /* 0x00000000090a7211 */ /* 0x0c0fe200078f10ff */
[----:B------:R-:W5:Y:S01]  /*e8c0*/  @P0 LDC R152, c[0x0][0xbec] ;  /* 0x0002fb00ff980b82 */ /* 0x000f620000000800 */
[----:B------:R-:W-:Y:S01]  /*e8d0*/  LEA.HI R9, R9, R0, RZ, 0x5 ;  /* 0x0000000009097211 */ /* 0x000fe200078f28ff */
[----:B------:R-:W-:Y:S01]  /*e8e0*/  IMAD.IADD R6, R7, 0x1, -R4 ;  /* 0x0000000107067824 */ /* 0x000fe200078e0a04 */
[----:B------:R-:W-:-:S02]  /*e8f0*/  SHF.R.S32.HI R11, RZ, 0x2, R10 ;  /* 0x00000002ff0b7819 */ /* 0x000fc4000001140a */
[----:B------:R-:W-:Y:S02]  /*e900*/  SHF.R.S32.HI R12, RZ, 0x1f, R10 ;  /* 0x0000001fff0c7819 */ /* 0x000fe4000001140a */
[----:B------:R-:W-:Y:S01]  /*e910*/  LEA.HI R7, R5, R5, RZ, 0x1 ;  /* 0x0000000505077211 */ /* 0x000fe200078f08ff */
[----:B------:R-:W5:Y:S01]  /*e920*/  @P0 LDC R17, c[0x0][0xbf0] ;  /* 0x0002fc00ff110b82 */ /* 0x000f620000000800 */
[----:B------:R-:W-:-:S04]  /*e930*/  LEA.HI R12, R12, R11, RZ, 0x3 ;  /* 0x0000000b0c0c7211 */ /* 0x000fc800078f18ff */
[----:B------:R-:W-:-:S03]  /*e940*/  LOP3.LUT R12, R12, 0xfffffff8, RZ, 0xc0, !PT ;  /* 0xfffffff80c0c7812 */ /* 0x000fc600078ec0ff */
[----:B------:R-:W5:Y:S02]  /*e950*/  @P0 LDC R153, c[0x0][0xbf0] ;  /* 0x0002fc00ff990b82 */ /* 0x000f640000000800 */
        /* <DEDUP_REMOVED lines=12> */
[----:B------:R-:W-:Y:S01]  /*ea20*/  IMAD R16, RZ, RZ, -UR36 ;  /* 0x80000024ff107e24 */ /* 0x000fe2000f8e02ff */
[----:B------:R-:W-:Y:S01]  /*ea30*/  UIADD3 UR6, UR5, UR6, URZ ;  /* 0x0000000605067290 */ /* 0x000fe2000fffe03f */
[----:B----4-:R-:W-:Y:S01]  /*ea40*/  IMAD R12, R18, UR10, RZ ;  /* 0x0000000a120c7c24 */ /* 0x010fe2000f8e02ff */
[----:B------:R-:W-:Y:S01]  /*ea50*/  ULDC.64 UR8, c[0x0][0xb28] ;  /* 0x0002ca0000087ab9 */ /* 0x000fe20000000a00 */
[----:B--2---:R-:W-:Y:S02]  /*ea60*/  IMAD R11, R22, 0x80, R6 ;  /* 0x00000080160b7824 */ /* 0x004fe400078e0206 */
[----:B-1----:R-:W-:Y:S02]  /*ea70*/  IMAD R23, R23, R16, UR11 ;  /* 0x0000000b17177e24 */ /* 0x002fe4000f8e0210 */
[----:B------:R-:W-:Y:S02]  /*ea80*/  IMAD R15, R19, UR12, R12 ;  /* 0x0000000c130f7c24 */ /* 0x000fe4000f8e020c */
[----:B------:R-:W-:Y:S01]  /*ea90*/  IMAD.WIDE.U32 R4, R18, UR12, R4 ;  /* 0x0000000c12047c25 */ /* 0x000fe2000f8e0004 */
[----:B------:R-:W-:-:S03]  /*eaa0*/  SHF.R.S32.HI R16, RZ, 0x1f, R23 ;  /* 0x0000001fff107819 */ /* 0x000fc60000011417 */
[----:B0-----:R-:W-:-:S04]  /*eab0*/  @P0 IMAD.HI.U32 R12, R11, R14, RZ ;  /* 0x0000000e0b0c0227 */ /* 0x001fc800078e00ff */
[----:B------:R-:W-:Y:S02]  /*eac0*/  IMAD.U32 R7, RZ, RZ, UR5 ;  /* 0x00000005ff077e24 */ /* 0x000fe4000f8e00ff */
[----:B------:R-:W-:Y:S01]  /*ead0*/  IMAD.U32 R6, RZ, RZ, UR4 ;  /* 0x00000004ff067e24 */ /* 0x000fe2000f8e00ff */
[----:B------:R-:W-:Y:S01]  /*eae0*/  ULDC.64 UR4, c[0x0][0xbe0] ;  /* 0x0002f80000047ab9 */ /* 0x000fe20000000a00 */
[----:B------:R-:W-:Y:S01]  /*eaf0*/  IMAD.U32 R7, RZ, RZ, UR6 ;  /* 0x00000006ff077e24 */ /* 0x000fe2000f8e00ff */
[----:B------:R-:W-:Y:S01]  /*eb00*/  ULDC.64 UR6, c[0x0][0xb48] ;  /* 0x0002d20000067ab9 */ /* 0x000fe20000000a00 */
[----:B------:R-:W-:Y:S02]  /*eb10*/  IMAD.IADD R5, R5, 0x1, R15 ;  /* 0x0000000105057824 */ /* 0x000fe400078e020f */
[----:B---3--:R-:W-:Y:S02]  /*eb20*/  IMAD R14, R20, UR10, RZ ;  /* 0x0000000a140e7c24 */ /* 0x008fe4000f8e02ff */
[----:B-----5:R-:W-:-:S04]  /*eb30*/  @P0 IMAD.HI.U32 R152, R11, R152, RZ ;  /* 0x000000980b980227 */ /* 0x020fc800078e00ff */
[----:B------:R-:W-:Y:S01]  /*eb40*/  IMAD.MOV.U32 R13, RZ, RZ, R11 ;  /* 0x000000ffff0d7224 */ /* 0x000fe200078e000b */
[----:B------:R-:W-:Y:S01]  /*eb50*/  @P0 SHF.R.U32.HI R13, RZ, R17, R12 ;  /* 0x00000011ff0d0219 */ /* 0x000fe2000001160c */
[----:B------:R-:W-:Y:S02]  /*eb60*/  IMAD R17, R21, UR12, R14 ;  /* 0x0000000c15117c24 */ /* 0x000fe4000f8e020e */
[----:B------:R-:W-:-:S04]  /*eb70*/  IMAD.WIDE.U32 R6, R20, UR12, R6 ;  /* 0x0000000c14067c25 */ /* 0x000fc8000f8e0006 */
[----:B------:R-:W-:Y:S01]  /*eb80*/  IMAD.MOV.U32 R15, RZ, RZ, R11 ;  /* 0x000000ffff0f7224 */ /* 0x000fe200078e000b */
[----:B------:R-:W-:Y:S01]  /*eb90*/  @P0 SHF.R.U32.HI R15, RZ, R153, R152 ;  /* 0x00000099ff0f0219 */ /* 0x000fe20000011698 */
[----:B------:R-:W-:Y:S02]  /*eba0*/  IMAD R12, R16, UR4, RZ ;  /* 0x00000004100c7c24 */ /* 0x000fe4000f8e02ff */
[----:B------:R-:W-:-:S04]  /*ebb0*/  IMAD.WIDE.U32 R4, R23, UR4, R4 ;  /* 0x0000000417047c25 */ /* 0x000fc8000f8e0004 */
[----:B------:R-:W-:Y:S01]  /*ebc0*/  IMAD.IADD R7, R7, 0x1, R17 ;  /* 0x0000000107077824 */ /* 0x000fe200078e0211 */
[----:B------:R-:W-:Y:S01]  /*ebd0*/  SHF.R.S32.HI R17, RZ, 0x1f, R13 ;  /* 0x0000001fff117819 */ /* 0x000fe2000001140d */
[----:B------:R-:W-:Y:S01]  /*ebe0*/  IMAD R14, R23, UR5, R12 ;  /* 0x00000005170e7c24 */ /* 0x000fe2000f8e020c */
[----:B------:R-:W-:Y:S01]  /*ebf0*/  IADD3 R4, P0, R13, R4, RZ ;  /* 0x000000040d047210 */ /* 0x000fe20007f1e0ff */
[----:B------:R-:W-:Y:S01]  /*ec00*/  IMAD R16, R16, UR6, RZ ;  /* 0x0000000610107c24 */ /* 0x000fe2000f8e02ff */
[----:B------:R-:W-:Y:S01]  /*ec10*/  SHF.R.S32.HI R12, RZ, 0x1f, R15 ;  /* 0x0000001fff0c7819 */ /* 0x000fe2000001140f */
[----:B------:R-:W-:Y:S01]  /*ec20*/  IMAD.MOV R13, RZ, RZ, -R13 ;  /* 0x000000ffff0d7224 */ /* 0x000fe200078e0a0d */
[----:B------:R-:W-:Y:S01]  /*ec30*/  ULDC.64 UR4, c[0x0][0xb30] ;  /* 0x0002cc0000047ab9 */ /* 0x000fe20000000a00 */
[----:B------:R-:W-:Y:S01]  /*ec40*/  IMAD R19, R23, UR7, R16 ;  /* 0x0000000717137c24 */ /* 0x000fe2000f8e0210 */
[----:B------:R-:W-:Y:S01]  /*ec50*/  IADD3.X R5, R17, R5, R14, P0, !PT ;  /* 0x0000000511057210 */ /* 0x000fe200007fe40e */
[----:B------:R-:W-:-:S02]  /*ec60*/  IMAD.MOV R16, RZ, RZ, -R15 ;  /* 0x000000ffff107224 */ /* 0x000fc400078e0a0f */
[----:B------:R-:W-:Y:S02]  /*ec70*/  IMAD R12, R12, UR4, RZ ;  /* 0x000000040c0c7c24 */ /* 0x000fe4000f8e02ff */
[----:B------:R-:W-:Y:S02]  /*ec80*/  IMAD R13, R8, R13, R11 ;  /* 0x0000000d080d7224 */ /* 0x000fe400078e020b */
[----:B------:R-:W-:Y:S01]  /*ec90*/  IMAD.WIDE.U32 R6, R23, UR6, R6 ;  /* 0x0000000617067c25 */ /* 0x000fe2000f8e0006 */
[----:B------:R-:W-:-:S03]  /*eca0*/  ULDC.64 UR6, c[0x0][0xbc8] ;  /* 0x0002f20000067ab9 */ /* 0x000fc60000000a00 */
[----:B------:R-:W-:Y:S02]  /*ecb0*/  IMAD R11, R8, R16, R11 ;  /* 0x00000010080b7224 */ /* 0x000fe400078e020b */
[----:B------:R-:W-:Y:S01]  /*ecc0*/  IMAD R17, R15, UR5, R12 ;  /* 0x000000050f117c24 */ /* 0x000fe2000f8e020c */
[----:B------:R-:W-:Y:S01]  /*ecd0*/  SHF.R.S32.HI R12, RZ, 0x1f, R13 ;  /* 0x0000001fff0c7819 */ /* 0x000fe2000001140d */
[----:B------:R-:W-:Y:S01]  /*ece0*/  IMAD.IADD R7, R7, 0x1, R19 ;  /* 0x0000000107077824 */ /* 0x000fe200078e0213 */
[----:B------:R-:W-:Y:S01]  /*ecf0*/  SHF.R.S32.HI R14, RZ, 0x1f, R11 ;  /* 0x0000001fff0e7819 */ /* 0x000fe2000001140b */
[----:B------:R-:W0:Y:S01]  /*ed00*/  S2UR UR5, SR_CgaCtaId ;  /* 0x00000000000579c3 */ /* 0x000e220000008800 */
[----:B------:R-:W-:-:S04]  /*ed10*/  IMAD.WIDE.U32 R4, R13, UR6, R4 ;  /* 0x000000060d047c25 */ /* 0x000fc8000f8e0004 */
[----:B------:R-:W-:Y:S01]  /*ed20*/  IMAD.WIDE.U32 R6, R15, UR4, R6 ;  /* 0x000000040f067c25 */ /* 0x000fe2000f8e0006 */
[----:B------:R-:W-:-:S03]  /*ed30*/  UMOV UR4, 0x400 ;  /* 0x0000040000047882 */ /* 0x000fc60000000000 */
[----:B------:R-:W-:Y:S02]  /*ed40*/  IMAD R12, R12, UR6, RZ ;  /* 0x000000060c0c7c24 */ /* 0x000fe4000f8e02ff */
[----:B------:R-:W-:Y:S02]  /*ed50*/  IMAD.IADD R7, R7, 0x1, R17 ;  /* 0x0000000107077824 */ /* 0x000fe400078e0211 */
[----:B------:R-:W-:Y:S02]  /*ed60*/  IMAD R14, R14, UR8, RZ ;  /* 0x000000080e0e7c24 */ /* 0x000fe4000f8e02ff */
[----:B------:R-:W-:Y:S01]  /*ed70*/  IMAD R15, R13, UR7, R12 ;  /* 0x000000070d0f7c24 */ /* 0x000fe2000f8e020c */
[----:B------:R-:W-:Y:S01]  /*ed80*/  ULDC.64 UR6, c[0x0][0xba8] ;  /* 0x0002ea0000067ab9 */ /* 0x000fe20000000a00 */
[C---:B------:R-:W-:Y:S01]  /*ed90*/  IMAD R17, R11.reuse, UR9, R14 ;  /* 0x000000090b117c24 */ /* 0x040fe2000f8e020e */
[----:B------:R-:W-:Y:S01]  /*eda0*/  LEA R16, P0, R4, UR6, 0x2 ;  /* 0x0000000604107c11 */ /* 0x000fe2000f8010ff */
[----:B------:R-:W-:Y:S01]  /*edb0*/  IMAD.WIDE.U32 R12, R11, UR8, R6 ;  /* 0x000000080b0c7c25 */ /* 0x000fe2000f8e0006 */
[----:B------:R-:W-:Y:S01]  /*edc0*/  ULDC.64 UR8, c[0x0][0xb00] ;  /* 0x0002c00000087ab9 */ /* 0x000fe20000000a00 */
[----:B------:R-:W-:-:S02]  /*edd0*/  ULDC UR6, c[0x0][0xa88] ;  /* 0x0002a20000067ab9 */ /* 0x000fc40000000800 */
        /* <DEDUP_REMOVED lines=17> */
[----:B------:R-:W-:Y:S01]  /*eef0*/  UPRMT UR4, URZ, 0x654, UR4 ;  /* 0x000006543f047896 */ /* 0x000fe20008000004 */
[----:B------:R-:W-:Y:S02]  /*ef00*/  ISETP.GE.AND P2, PT, R11, R8, PT ;  /* 0x000000080b00720c */ /* 0x000fe40003f46270 */
[----:B------:R3:W4:Y:S01]  /*ef10*/  SHFL.IDX PT, R4, R6, RZ, 0x1c1f ;  /* 0x001c1fff06047589 */ /* 0x00072200000e0000 */
[----:B-1----:R-:W-:-:S03]  /*ef20*/  LOP3.LUT R17, R10, 0x7ffffffc, RZ, 0xc0, !PT ;  /* 0x7ffffffc0a117812 */ /* 0x002fc600078ec0ff */
[----:B------:R3:W1:Y:S02]  /*ef30*/  SHFL.IDX PT, R5, R7, RZ, 0x1c1f ;  /* 0x001c1fff07057589 */ /* 0x00066400000e0000 */
        /* <DEDUP_REMOVED lines=16> */
[----:B------:R-:W-:Y:S01]  /*f040*/  VIADD R18, R0, 0x30 ;  /* 0x0000003000127836 */ /* 0x000fe20000000000 */
[----:B------:R-:W-:Y:S01]  /*f050*/  ISETP.GE.AND P0, PT, R16, UR4, PT ;  /* 0x0000000410007c0c */ /* 0x000fe2000bf06270 */
[C---:B------:R-:W-:Y:S01]  /*f060*/  VIADD R19, R0.reuse, 0x38 ;  /* 0x0000003800137836 */ /* 0x040fe20000000000 */
[----:B------:R-:W-:Y:S01]  /*f070*/  ISETP.GE.AND P1, PT, R17, UR4, PT ;  /* 0x0000000411007c0c */ /* 0x000fe2000bf26270 */
[----:B------:R-:W-:-:S02]  /*f080*/  VIADD R20, R0, 0x40 ;  /* 0x0000004000147836 */ /* 0x000fc40000000000 */
[----:B------:R-:W-:Y:S02]  /*f090*/  VIADD R21, R0, 0x48 ;  /* 0x0000004800157836 */ /* 0x000fe40000000000 */
[----:B------:R-:W-:Y:S01]  /*f0a0*/  @!P3 LEA.HI R2, R2, R2, RZ, 0x1 ;  /* 0x000000020202b211 */ /* 0x000fe200078f08ff */
[C---:B------:R-:W-:Y:S01]  /*f0b0*/  VIADD R22, R0.reuse, 0x50 ;  /* 0x0000005000167836 */ /* 0x040fe20000000000 */
[----:B------:R-:W-:Y:S01]  /*f0c0*/  @!P4 LEA.HI R3, R3, R3, RZ, 0x1 ;  /* 0x000000030303c211 */ /* 0x000fe200078f08ff */
[----:B------:R-:W-:Y:S01]  /*f0d0*/  VIADD R23, R0, 0x58 ;  /* 0x0000005800177836 */ /* 0x000fe20000000000 */
        /* <DEDUP_REMOVED lines=170> */
.L_x_10925:
[----:B------:R-:W-:Y:S05]  /*fb80*/  BSYNC B0 ;  /* 0x0000000000007941 */ /* 0x000fea0003800000 */
.L_x_10924:
[----:B------:R-:W-:Y:S01]  /*fb90*/  ISETP.GE.AND P0, PT, R9, R8, PT ;  /* 0x000000080900720c */ /* 0x000fe20003f06270 */
[----:B0--3--:R0:W2:Y:S04]  /*fba0*/  SHFL.IDX PT, R3, R7, 0x1, 0x1c1f ;  /* 0x003c1f0007037f89 */ /* 0x0090a800000e0000 */
[----:B------:R0:W3:Y:S08]  /*fbb0*/  SHFL.IDX PT, R2, R6, 0x1, 0x1c1f ;  /* 0x003c1f0006027f89 */ /* 0x0000f000000e0000 */
[----:B0-----:R-:W-:Y:S05]  /*fbc0*/  @P0 BRA `(.L_x_10844) ;  /* 0x0000004c00d40947 */ /* 0x001fea0003800000 */
        /* <DEDUP_REMOVED lines=12> */
[----:B------:R-:W-:-:S02]  /*fc90*/  VIADD R14, R0, 0x38 ;  /* 0x00000038000e7836 */ /* 0x000fc40000000000 */
[C---:B------:R-:W-:Y:S02]  /*fca0*/  VIADD R15, R0.reuse, 0x40 ;  /* 0x00000040000f7836 */ /* 0x040fe40000000000 */
        /* <DEDUP_REMOVED lines=8> */
[----:B--23--:R-:W-:Y:S01]  /*fd30*/  @!P0 IMAD.WIDE R4, R0, 0x4, R2 ;  /* 0x0000000400048825 */ /* 0x00cfe200078e0202 */
        /* <DEDUP_REMOVED lines=131> */
[C---:B------:R-:W-:Y:S01]  /*10570*/  VIADD R17, R0.reuse, 0xe8 ;  /* 0x000000e800117836 */ /* 0x040fe20000000000 */
[----:B------:R-:W-:Y:S01]  /*10580*/  @!P6 LEA.HI R19, R19, R19, RZ, 0x1 ;  /* 0x000000131313e211 */ /* 0x000fe200078f08ff */
[----:B------:R-:W-:Y:S01]  /*10590*/  VIADD R0, R0, 0xf8 ;  /* 0x000000f800007836 */ /* 0x000fe20000000000 */
[----:B------:R-:W-:Y:S02]  /*105a0*/  ISETP.GE.AND P1, PT, R15, UR4, PT ;  /* 0x000000040f007c0c */ /* 0x000fe4000bf26270 */
[----:B------:R-:W-:-:S02]  /*105b0*/  ISETP.GE.AND P3, PT, R17, UR4, PT ;  /* 0x0000000411007c0c */ /* 0x000fc4000bf66270 */
        /* <DEDUP_REMOVED lines=33> */
.L_x_10923:
        /* <DEDUP_REMOVED lines=22> */
[----:B------:R-:W-:Y:S01]  /*10930*/  IMAD.U32 R3, RZ, RZ, UR5 ;  /* 0x00000005ff037e24 */ /* 0x000fe2000f8e00ff */
[----:B------:R-:W2:Y:S01]  /*10940*/  @P0 LDC R7, c[0x0][0xbec] ;  /* 0x0002fb00ff070b82 */ /* 0x000ea20000000800 */
[----:B------:R-:W-:Y:S01]  /*10950*/  IMAD.U32 R2, RZ, RZ, UR4 ;  /* 0x00000004ff027e24 */ /* 0x000fe2000f8e00ff */
[----:B------:R-:W-:Y:S01]  /*10960*/  ULDC.64 UR4, c[0x0][0xbe0] ;  /* 0x0002f80000047ab9 */ /* 0x000fe20000000a00 */
[----:B------:R-:W-:-:S05]  /*10970*/  IMAD.U32 R3, RZ, RZ, UR6 ;  /* 0x00000006ff037e24 */ /* 0x000fca000f8e00ff */
        /* <DEDUP_REMOVED lines=33> */
.L_x_10842:
        /* <DEDUP_REMOVED lines=18> */
.L_x_10926:
[----:B------:R-:W-:Y:S01]  /*10cb0*/  ULDC UR7, c[0x0][0xc50] ;  /* 0x0003140000077ab9 */ /* 0x000fe20000000800 */
[----:B------:R-:W-:Y:S01]  /*10cc0*/  UMOV UR36, UR6 ;  /* 0x0000000600247c82 */ /* 0x000fe20008000000 */
[----:B------:R-:W-:-:S11]  /*10cd0*/  UISETP.NE.AND UP0, UPT, UR7, 0x1, UPT ;  /* 0x000000010700788c */ /* 0x000fd6000bf05270 */
[----:B------:R-:W-:Y:S01]  /*10ce0*/  @UP0 ULDC UR4, c[0x0][0xc54] ;  /* 0x0003150000040ab9 */ /* 0x000fe20000000800 */
[----:B------:R-:W-:Y:S01]  /*10cf0*/  @UP0 ULDC UR8, c[0x0][0xc58] ;  /* 0x0003160000080ab9 */ /* 0x000fe20000000800 */
[----:B------:R-:W-:-:S04]  /*10d00*/  UIMAD.WIDE.U32 UR4, UR6, UR4, URZ ;  /* 0x00000004060472a5 */ /* 0x000fc8000f8e003f */
[----:B------:R-:W-:-:S12]  /*10d10*/  @UP0 USHF.R.U32.HI UR36, URZ, UR8, UR5 ;  /* 0x000000083f240299 */ /* 0x000fd80008011605 */
.L_x_10927:
        /* <DEDUP_REMOVED lines=45> */
.L_x_10930:
[----:B------:R-:W-:-:S11]  /*10ff0*/  UISETP.NE.AND UP0, UPT, UR5, 0x1, UPT ;  /* 0x000000010500788c */ /* 0x000fd6000bf05270 */
[----:B------:R-:W-:Y:S02]  /*11000*/  @UP0 ULDC.64 UR14, c[0x0][0x9e8] ;  /* 0x00027a00000e0ab9 */ /* 0x000fe40000000a00 */
[----:B------:R-:W-:-:S04]  /*11010*/  UIMAD.WIDE.U32 UR6, UR8, UR14, URZ ;  /* 0x0000000e080672a5 */ /* 0x000fc8000f8e003f */
[----:B------:R-:W-:-:S12]  /*11020*/  @UP0 USHF.R.U32.HI UR8, URZ, UR15, UR7 ;  /* 0x0000000f3f080299 */ /* 0x000fd80008011607 */
.L_x_10931:
[----:B------:R-:W-:-:S04]  /*11030*/  UIMAD UR8, UR8, UR5, UR5 ;  /* 0x00000005080872a4 */ /* 0x000fc8000f8e0205 */
[----:B------:R-:W-:-:S04]  /*11040*/  UISETP.LT.AND UP0, UPT, UR4, UR8, UPT ;  /* 0x000000080400728c */ /* 0x000fc8000bf01270 */
[----:B------:R-:W-:-:S12]  /*11050*/  USEL UR4, UR4, UR8, UP0 ;  /* 0x0000000804047287 */ /* 0x000fd80008000000 */
.L_x_10929:
        /* <DEDUP_REMOVED lines=26> */
.L_x_10933:
[----:B------:R-:W-:-:S11]  /*11200*/  UISETP.NE.AND UP0, UPT, UR5, 0x1, UPT ;  /* 0x000000010500788c */ /* 0x000fd6000bf05270 */
[----:B------:R-:W-:Y:S02]  /*11210*/  @UP0 ULDC.64 UR10, c[0x0][0x9e8] ;  /* 0x00027a00000a0ab9 */ /* 0x000fe40000000a00 */
[----:B------:R-:W-:-:S04]  /*11220*/  UIMAD.WIDE.U32 UR6, UR4, UR10, URZ ;  /* 0x0000000a040672a5 */ /* 0x000fc8000f8e003f */
[----:B------:R-:W-:-:S12]  /*11230*/  @UP0 USHF.R.U32.HI UR4, URZ, UR11, UR7 ;  /* 0x0000000b3f040299 */ /* 0x000fd80008011607 */
.L_x_10934:
[----:B------:R-:W-:-:S04]  /*11240*/  UIMAD UR4, UR4, UR5, URZ ;  /* 0x00000005040472a4 */ /* 0x000fc8000f8e023f */
[----:B------:R-:W-:-:S04]  /*11250*/  UISETP.LT.AND UP0, UPT, UR8, UR4, UPT ;  /* 0x000000040800728c */ /* 0x000fc8000bf01270 */
[----:B------:R-:W-:-:S12]  /*11260*/  USEL UR8, UR8, UR4, !UP0 ;  /* 0x0000000408087287 */ /* 0x000fd8000c000000 */
.L_x_10932:
[----:B------:R-:W-:Y:S02]  /*11270*/  UIMAD.WIDE UR4, UR8, 0x2aaaaaab, URZ ;  /* 0x2aaaaaab080478a5 */ /* 0x000fe4000f8e023f */
[----:B------:R-:W-:Y:S02]  /*11280*/  USHF.R.U32.HI UR10, URZ, 0x10, UR42 ;  /* 0x000000103f0a7899 */ /* 0x000fe4000801162a */
[----:B------:R-:W-:Y:S02]  /*11290*/  USHF.R.U32.HI UR4, URZ, 0x1f, UR5 ;  /* 0x0000001f3f047899 */ /* 0x000fe40008011605 */
[----:B------:R-:W-:Y:S02]  /*112a0*/  ULOP3.LUT UR42, UR42, 0xffff, URZ, 0xc0, !UPT ;  /* 0x0000ffff2a2a7892 */ /* 0x000fe4000f8ec03f */
[----:B------:R-:W-:Y:S01]  /*112b0*/  ULEA.HI.SX32 UR4, UR5, UR4, 0x1c ;  /* 0x0000000405047291 */ /* 0x000fe2000f8fe23f */
        /* <DEDUP_REMOVED lines=15> */
[----:B------:R-:W-:-:S05]  /*113b0*/  IMAD.MOV R3, RZ, RZ, -R3 ;  /* 0x000000ffff037224 */ /* 0x000fca00078e0a03 */
[----:B------:R-:W-:-:S05]  /*113c0*/  R2UR UR9, R3 ;  /* 0x00000000030972ca */ /* 0x000fca00000e0000 */
        /* <DEDUP_REMOVED lines=23> */
.L_x_10935:
[----:B------:R-:W-:Y:S01]  /*11540*/  UIMAD UR41, UR42, UR46, UR43 ;  /* 0x0000002e2a2972a4 */ /* 0x000fe2000f8e022b */
[----:B------:R-:W-:Y:S02]  /*11550*/  IMAD.U32 R0, RZ, RZ, UR12 ;  /* 0x0000000cff007e24 */ /* 0x000fe4000f8e00ff */
[----:B------:R-:W-:Y:S02]  /*11560*/  IMAD.MOV.U32 R6, RZ, RZ, RZ ;  /* 0x000000ffff067224 */ /* 0x000fe400078e00ff */
[----:B------:R-:W-:Y:S02]  /*11570*/  IMAD.MOV.U32 R8, RZ, RZ, 0x1 ;  /* 0x00000001ff087424 */ /* 0x000fe400078e00ff */
[----:B------:R-:W-:-:S05]  /*11580*/  IMAD.U32 R3, RZ, RZ, UR41 ;  /* 0x00000029ff037e24 */ /* 0x000fca000f8e00ff */
[----:B------:R-:W-:Y:S01]  /*11590*/  VIADDMNMX R19, R3, UR46, R0, PT ;  /* 0x0000002e03137c46 */ /* 0x000fe2000b800100 */
[----:B------:R-:W-:-:S03]  /*115a0*/  IMAD.MOV.U32 R0, RZ, RZ, 0x1 ;  /* 0x00000001ff007424 */ /* 0x000fc600078e00ff */
        /* <DEDUP_REMOVED lines=26> */
.L_x_10936:
        /* <DEDUP_REMOVED lines=20> */
.L_x_10938:
        /* <DEDUP_REMOVED lines=15> */
.L_x_10937:
[----:B------:R-:W0:Y:S08]  /*11980*/  LDC.64 R2, c[0x0][0x9f8] ;  /* 0x00027e00ff027b82 */ /* 0x000e300000000a00 */
[----:B------:R-:W1:Y:S01]  /*11990*/  LDC.64 R4, c[0x0][0x418] ;  /* 0x00010600ff047b82 */ /* 0x000e620000000a00 */
[----:B0-----:R-:W-:-:S04]  /*119a0*/  ISETP.NE.U32.AND P0, PT, R2, RZ, PT ;  /* 0x000000ff0200720c */ /* 0x001fc80003f05070 */
[----:B------:R-:W-:-:S13]  /*119b0*/  ISETP.NE.AND.EX P0, PT, R3, RZ, PT, P0 ;  /* 0x000000ff0300720c */ /* 0x000fda0003f05300 */
[----:B------:R-:W0:Y:S02]  /*119c0*/  @P0 LDC.64 R2, c[0x0][0x9f8] ;  /* 0x00027e00ff020b82 */ /* 0x000e240000000a00 */
[----:B0-----:R-:W-:-:S05]  /*119d0*/  @P0 IMAD.WIDE R2, R18, 0x4, R2 ;  /* 0x0000000412020825 */ /* 0x001fca00078e0202 */
[----:B------:R-:W2:Y:S01]  /*119e0*/  @P0 LDG.E R18, desc[UR48][R2.64] ;  /* 0x0000003002120981 */ /* 0x000ea2000c1e1900 */
[----:B-1----:R-:W-:Y:S01]  /*119f0*/  ISETP.NE.U32.AND P0, PT, R4, RZ, PT ;  /* 0x000000ff0400720c */ /* 0x002fe20003f05070 */
        /* <DEDUP_REMOVED lines=12> */
.L_x_11018:
[----:B------:R2:W-:Y:S01]  /*11ac0*/  STL [R1], R0 ;  /* 0x0000000001007387 */ /* 0x0005e20000100800 */
        /* <DEDUP_REMOVED lines=8> */
.L_x_11021:
[----:B------:R-:W-:Y:S05]  /*11b50*/  @!P6 BRA `(.L_x_10940) ;  /* 0x0000000000d8e947 */ /* 0x000fea0003800000 */
[----:B------:R-:W-:Y:S01]  /*11b60*/  IMAD.MOV.U32 R16, RZ, RZ, R18 ;  /* 0x000000ffff107224 */ /* 0x000fe200078e0012 */
[----:B------:R-:W-:Y:S06]  /*11b70*/  @!P1 BRA `(.L_x_10942) ;  /* 0x0000000000509947 */ /* 0x000fec0003800000 */
[----:B0-----:R-:W-:Y:S01]  /*11b80*/  IMAD.MOV.U32 R6, RZ, RZ, R0 ;  /* 0x000000ffff067224 */ /* 0x001fe200078e0000 */
        /* <DEDUP_REMOVED lines=18> */
[----:B------:R1:W-:Y:S02]  /*11cb0*/  STL [R1], R6 ;  /* 0x0000000601007387 */ /* 0x0003e40000100800 */
.L_x_10942:
[----:B------:R-:W-:Y:S01]  /*11cc0*/  IMAD.MOV.U32 R0, RZ, RZ, 0x1 ;  /* 0x00000001ff007424 */ /* 0x000fe200078e00ff */
[----:B01----:R-:W0:Y:S04]  /*11cd0*/  S2R R6, SR_TID.X ;  /* 0x0000000000067919 */ /* 0x003e280000002100 */
[----:B------:R-:W-:-:S04]  /*11ce0*/  SHF.L.U32 R0, R0, 0x1f, RZ ;  /* 0x0000001f00007819 */ /* 0x000fc800000006ff */
[----:B------:R-:W1:Y:S01]  /*11cf0*/  SYNCS.PHASECHK.TRANS64.TRYWAIT P0, [UR38+0x22840], R0 ;  /* 0x02284000ff0075a7 */ /* 0x000e620008000166 */
[----:B0-----:R-:W-:-:S04]  /*11d00*/  LOP3.LUT R2, R6, 0x7f, RZ, 0xc0, !PT ;  /* 0x0000007f06027812 */ /* 0x001fc800078ec0ff */
[----:B------:R-:W-:Y:S01]  /*11d10*/  ISETP.NE.AND P1, PT, R2, RZ, PT ;  /* 0x000000ff0200720c */ /* 0x000fe20003f25270 */
[----:B-1----:R-:W-:-:S12]  /*11d20*/  @!P0 BRA `(.L_x_10943) ;  /* 0x00000030008c8947 */ /* 0x002fd80003800000 */
.L_x_11022:
[----:B------:R-:W-:Y:S05]  /*11d30*/  @P1 BRA `(.L_x_10944) ;  /* 0x0000000000181947 */ /* 0x000fea0003800000 */
[----:B------:R-:W1:Y:S01]  /*11d40*/  S2R R2, SR_TID.X ;  /* 0x0000000000027919 */ /* 0x000e620000002100 */
[----:B0-----:R-:W-:-:S04]  /*11d50*/  IMAD.MOV.U32 R0, RZ, RZ, 0x3000 ;  /* 0x00003000ff007424 */ /* 0x001fc800078e00ff */
[----:B------:R2:W-:Y:S01]  /*11d60*/  SYNCS.ARRIVE.TRANS64 RZ, [UR38+0x22830], R0 ;  /* 0x02283000ffff79a7 */ /* 0x0005e20008000026 */
[----:B-1----:R-:W-:-:S13]  /*11d70*/  LOP3.LUT P0, RZ, R2, 0x1f, RZ, 0xc0, !PT ;  /* 0x0000001f02ff7812 */ /* 0x002fda000780c0ff */
[----:B--2---:R-:W-:Y:S05]  /*11d80*/  @!P0 BRA `(.L_x_10944) ;  /* 0x0000000000048947 */ /* 0x004fea0003800000 */
[----:B------:R-:W-:Y:S01]  /*11d90*/  BPT.TRAP 0x1 ;  /* 0x000000040000795c */ /* 0x000fe20000300000 */
.L_x_10944:
[----:B0-----:R-:W2:Y:S01]  /*11da0*/  LDL R0, [R1] ;  /* 0x0000000001007983 */ /* 0x001ea20000100800 */
        /* <DEDUP_REMOVED lines=17> */
.L_x_10940:
        /* <DEDUP_REMOVED lines=22> */
.L_x_10945:
[----:B------:R-:W1:Y:S01]  /*12020*/  LDC R5, c[0x0][0x448] ;  /* 0x00011200ff057b82 */ /* 0x000e620000000800 */
[----:B------:R-:W2:Y:S01]  /*12030*/  S2R R12, SR_TID.X ;  /* 0x00000000000c7919 */ /* 0x000ea20000002100 */
[----:B------:R-:W-:Y:S01]  /*12040*/  USHF.R.S32.HI UR4, URZ, 0x1f, UR36 ;  /* 0x0000001f3f047899 */ /* 0x000fe20008011424 */
[----:B------:R-:W-:Y:S01]  /*12050*/  ULDC.64 UR8, c[0x0][0x2d8] ;  /* 0x0000b60000087ab9 */ /* 0x000fe20000000a00 */
[----:B------:R-:W3:Y:S02]  /*12060*/  S2R R8, SR_CTAID.Z ;  /* 0x0000000000087919 */ /* 0x000ee40000002700 */
[----:B------:R-:W-:Y:S02]  /*12070*/  UIMAD UR6, UR4, UR8, URZ ;  /* 0x00000008040672a4 */ /* 0x000fe4000f8e023f */
[----:B------:R-:W-:Y:S02]  /*12080*/  UIMAD.WIDE.U32 UR4, UR36, UR8, URZ ;  /* 0x00000008240472a5 */ /* 0x000fe4000f8e003f */
[----:B------:R-:W-:-:S04]  /*12090*/  UIMAD UR6, UR36, UR9, UR6 ;  /* 0x00000009240672a4 */ /* 0x000fc8000f8e0206 */
[----:B------:R-:W-:Y:S01]  /*120a0*/  UIADD3 UR5, UR5, UR6, URZ ;  /* 0x0000000605057290 */ /* 0x000fe2000fffe03f */
[----:B-1----:R-:W-:Y:S02]  /*120b0*/  ISETP.NE.AND P0, PT, R5, 0x1, PT ;  /* 0x000000010500780c */ /* 0x002fe40003f05270 */
[C---:B--2---:R-:W-:Y:S01]  /*120c0*/  LOP3.LUT R10, R12.reuse, 0x7f, RZ, 0xc0, !PT ;  /* 0x0000007f0c0a7812 */ /* 0x044fe200078ec0ff */
[----:B------:R-:W-:-:S10]  /*120d0*/  IMAD.SHL.U32 R3, R12, 0x10, RZ ;  /* 0x000000100c037824 */ /* 0x000fd400078e00ff */
[----:B------:R-:W0:Y:S01]  /*120e0*/  @P0 LDC R7, c[0x0][0x44c] ;  /* 0x00011300ff070b82 */ /* 0x000e220000000800 */
[----:B------:R-:W-:-:S04]  /*120f0*/  SHF.R.U32.HI R4, RZ, 0x3, R10 ;  /* 0x00000003ff047819 */ /* 0x000fc8000001160a */
[----:B------:R-:W-:-:S03]  /*12100*/  LOP3.LUT R0, R4, 0x70, R3, 0xf8, !PT ;  /* 0x0000007004007812 */ /* 0x000fc600078ef803 */
[----:B------:R-:W1:Y:S02]  /*12110*/  @P0 LDC R9, c[0x0][0x450] ;  /* 0x00011400ff090b82 */ /* 0x000e640000000800 */
[----:B------:R-:W-:-:S06]  /*12120*/  VIADD R0, R0, UR40 ;  /* 0x0000002800007c36 */ /* 0x000fcc0008000000 */
[----:B------:R-:W2:Y:S01]  /*12130*/  LDC.64 R2, c[0x0][0x2e0] ;  /* 0x0000b800ff027b82 */ /* 0x000ea20000000a00 */
[----:B0-----:R-:W-:-:S04]  /*12140*/  @P0 IMAD.HI.U32 R6, R0, R7, RZ ;  /* 0x0000000700060227 */ /* 0x001fc800078e00ff */
[----:B------:R-:W-:Y:S01]  /*12150*/  IMAD.MOV.U32 R7, RZ, RZ, R0 ;  /* 0x000000ffff077224 */ /* 0x000fe200078e0000 */
[----:B-1----:R-:W-:Y:S02]  /*12160*/  @P0 SHF.R.U32.HI R7, RZ, R9, R6 ;  /* 0x00000009ff070219 */ /* 0x002fe40000011606 */
[----:B---3--:R-:W-:-:S05]  /*12170*/  SHF.R.S32.HI R9, RZ, 0x1f, R8 ;  /* 0x0000001fff097819 */ /* 0x008fca0000011408 */
[----:B--2---:R-:W-:-:S04]  /*12180*/  IMAD R6, R9, R2, RZ ;  /* 0x0000000209067224 */ /* 0x004fc800078e02ff */
[C---:B------:R-:W-:Y:S01]  /*12190*/  IMAD R9, R8.reuse, R3, R6 ;  /* 0x0000000308097224 */ /* 0x040fe200078e0206 */
[----:B------:R-:W-:Y:S01]  /*121a0*/  SHF.R.S32.HI R6, RZ, 0x1f, R7 ;  /* 0x0000001fff067819 */ /* 0x000fe20000011407 */
[----:B------:R-:W-:Y:S01]  /*121b0*/  IMAD.WIDE.U32 R2, R8, R2, UR4 ;  /* 0x0000000408027e25 */ /* 0x000fe2000f8e0002 */
[----:B------:R-:W-:-:S03]  /*121c0*/  ULDC.64 UR4, c[0x0][0x2d0] ;  /* 0x0000b40000047ab9 */ /* 0x000fc60000000a00 */
[----:B------:R-:W-:Y:S02]  /*121d0*/  IMAD.IADD R3, R3, 0x1, R9 ;  /* 0x0000000103037824 */ /* 0x000fe400078e0209 */
[----:B------:R-:W-:Y:S02]  /*121e0*/  IMAD.MOV R9, RZ, RZ, -R7 ;  /* 0x000000ffff097224 */ /* 0x000fe400078e0a07 */
[----:B------:R-:W-:Y:S02]  /*121f0*/  IMAD R6, R6, UR4, RZ ;  /* 0x0000000406067c24 */ /* 0x000fe4000f8e02ff */
[----:B------:R-:W-:Y:S02]  /*12200*/  IMAD R9, R5, R9, R0 ;  /* 0x0000000905097224 */ /* 0x000fe400078e0200 */
[C---:B------:R-:W-:Y:S02]  /*12210*/  IMAD R11, R7.reuse, UR5, R6 ;  /* 0x00000005070b7c24 */ /* 0x040fe4000f8e0206 */
[----:B------:R-:W-:Y:S01]  /*12220*/  IMAD.WIDE.U32 R2, R7, UR4, R2 ;  /* 0x0000000407027c25 */ /* 0x000fe2000f8e0002 */
[----:B------:R-:W-:Y:S01]  /*12230*/  SHF.R.S32.HI R0, RZ, 0x1f, R9 ;  /* 0x0000001fff007819 */ /* 0x000fe20000011409 */
[----:B------:R-:W-:-:S02]  /*12240*/  ULDC.64 UR4, c[0x0][0x2c8] ;  /* 0x0000b20000047ab9 */ /* 0x000fc40000000a00 */
[----:B------:R-:W-:Y:S02]  /*12250*/  IMAD.IADD R3, R3, 0x1, R11 ;  /* 0x0000000103037824 */ /* 0x000fe400078e020b */
[----:B------:R-:W-:Y:S02]  /*12260*/  IMAD R0, R0, UR4, RZ ;  /* 0x0000000400007c24 */ /* 0x000fe4000f8e02ff */
[----:B------:R-:W-:-:S04]  /*12270*/  IMAD.WIDE.U32 R2, R9, UR4, R2 ;  /* 0x0000000409027c25 */ /* 0x000fc8000f8e0002 */
        /* <DEDUP_REMOVED lines=21> */
[----:B------:R-:W-:Y:S01]  /*123d0*/  SHFL.IDX PT, R9, R7, 0x1, 0x181f ;  /* 0x00381f0007097f89 */ /* 0x000fe200000e0000 */
        /* <DEDUP_REMOVED lines=8> */
[----:B------:R-:W-:-:S13]  /*12460*/  ISETP.GE.AND P1, PT, R10, R5, PT ;  /* 0x000000050a00720c */ /* 0x000fda0003f26270 */
[----:B------:R-:W-:Y:S02]  /*12470*/  @!P1 LEA R10, R6, UR38, 0x1 ;  /* 0x00000026060a9c11 */ /* 0x000fe4000f8e08ff */
[----:B0-----:R-:W-:Y:S02]  /*12480*/  @!P1 LEA R2, P2, R8, R14, 0x1 ;  /* 0x0000000e08029211 */ /* 0x001fe400078408ff */
[----:B------:R-:W0:Y:S03]  /*12490*/  SHFL.IDX PT, R14, R0, 0x2, 0x181f ;  /* 0x00581f00000e7f89 */ /* 0x000e2600000e0000 */
[----:B------:R-:W-:Y:S02]  /*124a0*/  @!P1 IMAD.X R3, RZ, RZ, R9, P2 ;  /* 0x000000ffff039224 */ /* 0x000fe400010e0609 */
[----:B------:R-:W1:Y:S04]  /*124b0*/  SHFL.IDX PT, R9, R7, 0x2, 0x181f ;  /* 0x00581f0007097f89 */ /* 0x000e6800000e0000 */
[----:B------:R2:W-:Y:S01]  /*124c0*/  @!P1 LDGSTS.E.BYPASS.LTC128B.128 [R10+0x18c00], desc[UR48][R2.64], !P0 ;  /* 0x18c00000020a9fae */ /* 0x0005e2000c101d70 */
[----:B------:R-:W-:Y:S01]  /*124d0*/  ISETP.GE.AND P1, PT, R12, R5, PT ;  /* 0x000000050c00720c */ /* 0x000fe20003f26270 */
[----:B------:R-:W-:-:S02]  /*124e0*/  VIADD R12, R4, 0x40 ;  /* 0x00000040040c7836 */ /* 0x000fc40000000000 */
[----:B--2---:R-:W-:-:S10]  /*124f0*/  VIADD R10, R4, 0x30 ;  /* 0x00000030040a7836 */ /* 0x004fd40000000000 */
[----:B------:R-:W-:Y:S02]  /*12500*/  @!P1 LEA R21, R6, UR38, 0x1 ;  /* 0x0000002606159c11 */ /* 0x000fe4000f8e08ff */
[----:B0-----:R-:W-:Y:S02]  /*12510*/  @!P1 LEA R2, P2, R8, R14, 0x1 ;  /* 0x0000000e08029211 */ /* 0x001fe400078408ff */
[----:B------:R-:W0:Y:S03]  /*12520*/  SHFL.IDX PT, R14, R0, 0x3, 0x181f ;  /* 0x00781f00000e7f89 */ /* 0x000e2600000e0000 */
[----:B-1----:R-:W-:Y:S02]  /*12530*/  @!P1 IMAD.X R3, RZ, RZ, R9, P2 ;  /* 0x000000ffff039224 */ /* 0x002fe400010e0609 */
[----:B------:R-:W1:Y:S04]  /*12540*/  SHFL.IDX PT, R9, R7, 0x3, 0x181f ;  /* 0x00781f0007097f89 */ /* 0x000e6800000e0000 */
[----:B------:R0:W-:Y:S01]  /*12550*/  @!P1 LDGSTS.E.BYPASS.LTC128B.128 [R21+0x19400], desc[UR48][R2.64], !P0 ;  /* 0x1940000002159fae */ /* 0x0001e2000c101d70 */
[----:B------:R-:W-:-:S13]  /*12560*/  ISETP.GE.AND P1, PT, R10, R5, PT ;  /* 0x000000050a00720c */ /* 0x000fda0003f26270 */
[----:B------:R-:W-:Y:S02]  /*12570*/  @!P1 LEA R10, R6, UR38, 0x1 ;  /* 0x00000026060a9c11 */ /* 0x000fe4000f8e08ff */
[----:B0-----:R-:W-:Y:S02]  /*12580*/  @!P1 LEA R2, P2, R8, R14, 0x1 ;  /* 0x0000000e08029211 */ /* 0x001fe400078408ff */
[----:B------:R-:W0:Y:S03]  /*12590*/  SHFL.IDX PT, R14, R0, 0x4, 0x181f ;  /* 0x00981f00000e7f89 */ /* 0x000e2600000e0000 */
[----:B-1----:R-:W-:Y:S02]  /*125a0*/  @!P1 IMAD.X R3, RZ, RZ, R9, P2 ;  /* 0x000000ffff039224 */ /* 0x002fe400010e0609 */
        /* <DEDUP_REMOVED lines=18> */
[----:B------:R-:W-:-:S03]  /*126d0*/  ISETP.GE.AND P1, PT, R12, R5, PT ;  /* 0x000000050c00720c */ /* 0x000fc60003f26270 */
[----:B------:R-:W2:Y:S10]  /*126e0*/  SHFL.IDX PT, R7, R7, 0x7, 0x181f ;  /* 0x00f81f0007077f89 */ /* 0x000eb400000e0000 */
[----:B0-----:R-:W-:-:S02]  /*126f0*/  @!P1 LEA R2, P2, R8, R14, 0x1 ;  /* 0x0000000e08029211 */ /* 0x001fc400078408ff */
[----:B------:R0:W3:Y:S03]  /*12700*/  SHFL.IDX PT, R14, R0, 0x7, 0x181f ;  /* 0x00f81f00000e7f89 */ /* 0x0000e600000e0000 */
[----:B-1----:R-:W-:Y:S01]  /*12710*/  @!P1 IMAD.X R3, RZ, RZ, R9, P2 ;  /* 0x000000ffff039224 */ /* 0x002fe200010e0609 */
[----:B------:R-:W-:-:S05]  /*12720*/  @!P1 LEA R9, R6, UR38, 0x1 ;  /* 0x0000002606099c11 */ /* 0x000fca000f8e08ff */
[----:B------:R0:W-:Y:S02]  /*12730*/  @!P1 LDGSTS.E.BYPASS.LTC128B.128 [R9+0x1b400], desc[UR48][R2.64], !P0 ;  /* 0x1b40000002099fae */ /* 0x0001e4000c101d70 */
.L_x_11039:
[----:B------:R-:W-:-:S05]  /*12740*/  VIADD R4, R4, 0x70 ;  /* 0x0000007004047836 */ /* 0x000fca0000000000 */
[----:B------:R-:W-:Y:S01]  /*12750*/  ISETP.GE.AND P1, PT, R4, R5, PT ;  /* 0x000000050400720c */ /* 0x000fe20003f26270 */
[----:B------:R-:W-:-:S05]  /*12760*/  IMAD.MOV.U32 R4, RZ, RZ, 0x1 ;  /* 0x00000001ff047424 */ /* 0x000fca00078e00ff */
[----:B------:R-:W-:-:S07]  /*12770*/  SHF.L.U32 R4, R4, 0x1f, RZ ;  /* 0x0000001f04047819 */ /* 0x000fce00000006ff */
[----:B0--3--:R-:W-:Y:S02]  /*12780*/  @!P1 LEA R2, P2, R8, R14, 0x1 ;  /* 0x0000000e08029211 */ /* 0x009fe400078408ff */
[----:B------:R-:W-:-:S03]  /*12790*/  @!P1 LEA R5, R6, UR38, 0x1 ;  /* 0x0000002606059c11 */ /* 0x000fc6000f8e08ff */
[----:B--2---:R-:W-:-:S05]  /*127a0*/  @!P1 IMAD.X R3, RZ, RZ, R7, P2 ;  /* 0x000000ffff039224 */ /* 0x004fca00010e0607 */
        /* <DEDUP_REMOVED lines=11> */
.L_x_11040:
[----:B------:R-:W-:Y:S01]  /*12860*/  LOP3.LUT P0, RZ, R17, 0x2, RZ, 0xc0, !PT ;  /* 0x0000000211ff7812 */ /* 0x000fe2000780c0ff */
        /* <DEDUP_REMOVED lines=8> */
.L_x_11041:
        /* <DEDUP_REMOVED lines=8> */
.L_x_10952:
[----:B------:R-:W-:Y:S05]  /*12970*/  BSYNC B1 ;  /* 0x0000000000017941 */ /* 0x000fea0003800000 */
.L_x_10951:
[----:B------:R-:W2:Y:S01]  /*12980*/  LDL.LU R2, [R1] ;  /* 0x0000000001027983 */ /* 0x000ea20000300800 */
        /* <DEDUP_REMOVED lines=10> */
.L_x_10953:
        /* <DEDUP_REMOVED lines=13> */
.L_x_10954:
        /* <DEDUP_REMOVED lines=13> */
.L_x_10955:
        /* <DEDUP_REMOVED lines=13> */
.L_x_10956:
        /* <DEDUP_REMOVED lines=8> */
.L_x_10949:
[----:B------:R-:W-:Y:S05]  /*12d20*/  BSYNC B0 ;  /* 0x0000000000007941 */ /* 0x000fea0003800000 */
.L_x_10948:
[----:B0-----:R-:W2:Y:S01]  /*12d30*/  LDL.LU R3, [R1+0x4] ;  /* 0x0000040001037983 */ /* 0x001ea20000300800 */
[----:B------:R-:W-:Y:S02]  /*12d40*/  IMAD.MOV.U32 R8, RZ, RZ, RZ ;  /* 0x000000ffff087224 */ /* 0x000fe400078e00ff */
        /* <DEDUP_REMOVED lines=16> */
[----:B------:R-:W-:-:S05]  /*12e50*/  VIADDMNMX R2, R0, R3, UR5, !PT ;  /* 0x0000000500027e46 */ /* 0x000fca000f800103 */
[----:B------:R-:W-:-:S05]  /*12e60*/  VIADD R3, R2, 0xfffffffe ;  /* 0xfffffffe02037836 */ /* 0x000fca0000000000 */
        /* <DEDUP_REMOVED lines=8> */
[----:B------:R-:W-:Y:S02]  /*12ef0*/  IMAD.IADD R9, R2, 0x1, -R11 ;  /* 0x0000000102097824 */ /* 0x000fe400078e0a0b */
[----:B------:R-:W-:-:S07]  /*12f00*/  IMAD.MOV.U32 R0, RZ, RZ, 0x1 ;  /* 0x00000001ff007424 */ /* 0x000fce00078e00ff */
.L_x_10990:
        /* <DEDUP_REMOVED lines=27> */
.L_x_10960:
[----:B------:R-:W1:Y:S01]  /*130c0*/  S2R R2, SR_TID.X ;  /* 0x0000000000027919 */ /* 0x000e620000002100 */
[----:B------:R-:W-:Y:S01]  /*130d0*/  BSSY B2, `(.L_x_10961) ;  /* 0x0000006000027945 */ /* 0x000fe20003800000 */
[----:B-1----:R-:W-:Y:S02]  /*130e0*/  LOP3.LUT R3, R2, 0x7f, RZ, 0xc0, !PT ;  /* 0x0000007f02037812 */ /* 0x002fe400078ec0ff */
[----:B------:R-:W-:Y:S02]  /*130f0*/  SHF.L.U32 R2, R0, 0x1f, RZ ;  /* 0x0000001f00027819 */ /* 0x000fe400000006ff */
[----:B------:R-:W-:Y:S02]  /*13100*/  ISETP.NE.AND P2, PT, R3, RZ, PT ;  /* 0x000000ff0300720c */ /* 0x000fe40003f45270 */
[----:B------:R-:W1:Y:S02]  /*13110*/  SYNCS.PHASECHK.TRANS64.TRYWAIT P0, [UR38+0x22848], R2 ;  /* 0x02284802ff0075a7 */ /* 0x000e640008000166 */
[----:B-1----:R-:W-:Y:S09]  /*13120*/  @!P0 BRA `(.L_x_10962) ;  /* 0x0000002800288947 */ /* 0x002ff20003800000 */
.L_x_11042:
[----:B------:R-:W-:Y:S05]  /*13130*/  BSYNC B2 ;  /* 0x0000000000027941 */ /* 0x000fea0003800000 */
.L_x_10961:
[----:B------:R-:W-:Y:S04]  /*13140*/  BSSY B2, `(.L_x_10963) ;  /* 0x0000007000027945 */ /* 0x000fe80003800000 */
[----:B------:R-:W-:Y:S05]  /*13150*/  @P2 BRA `(.L_x_10964) ;  /* 0x0000000000142947 */ /* 0x000fea0003800000 */
[----:B------:R-:W-:Y:S01]  /*13160*/  ISETP.NE.AND P0, PT, R10, RZ, PT ;  /* 0x000000ff0a00720c */ /* 0x000fe20003f05270 */
[----:B-1----:R-:W-:-:S04]  /*13170*/  IMAD.MOV.U32 R3, RZ, RZ, 0x3000 ;  /* 0x00003000ff037424 */ /* 0x002fc800078e00ff */
[----:B------:R2:W-:Y:S08]  /*13180*/  SYNCS.ARRIVE.TRANS64 RZ, [UR38+0x22838], R3 ;  /* 0x02283803ffff79a7 */ /* 0x0005f00008000026 */
[----:B--2---:R-:W-:Y:S05]  /*13190*/  @!P0 BRA `(.L_x_10964) ;  /* 0x0000000000048947 */ /* 0x004fea0003800000 */
[----:B------:R-:W-:Y:S01]  /*131a0*/  BPT.TRAP 0x1 ;  /* 0x000000040000795c */ /* 0x000fe20000300000 */
.L_x_10964:
[----:B------:R-:W-:Y:S05]  /*131b0*/  BSYNC B2 ;  /* 0x0000000000027941 */ /* 0x000fea0003800000 */
.L_x_10963:
        /* <DEDUP_REMOVED lines=11> */
.L_x_10965:
        /* <DEDUP_REMOVED lines=10> */
.L_x_11043:
[----:B------:R-:W-:Y:S05]  /*13310*/  BSYNC B2 ;  /* 0x0000000000027941 */ /* 0x000fea0003800000 */
.L_x_10966:
        /* <DEDUP_REMOVED lines=9> */
.L_x_10969:
[----:B------:R-:W-:Y:S05]  /*133b0*/  BSYNC B2 ;  /* 0x0000000000027941 */ /* 0x000fea0003800000 */
.L_x_10968:
        /* <DEDUP_REMOVED lines=9> */
.L_x_10970:
        /* <DEDUP_REMOVED lines=13> */
.L_x_10971:
        /* <DEDUP_REMOVED lines=13> */
.L_x_10972:
        /* <DEDUP_REMOVED lines=13> */
.L_x_10973:
        /* <DEDUP_REMOVED lines=8> */
.L_x_10959:
[----:B------:R-:W-:Y:S05]  /*13740*/  BSYNC B1 ;  /* 0x0000000000017941 */ /* 0x000fea0003800000 */
.L_x_10958:
        /* <DEDUP_REMOVED lines=26> */
.L_x_10976:
[----:B------:R-:W1:Y:S01]  /*138f0*/  S2R R2, SR_TID.X ;  /* 0x0000000000027919 */ /* 0x000e620000002100 */
[----:B------:R-:W-:Y:S01]  /*13900*/  BSSY B2, `(.L_x_10977) ;  /* 0x0000006000027945 */ /* 0x000fe20003800000 */
[----:B-1----:R-:W-:Y:S02]  /*13910*/  LOP3.LUT R3, R2, 0x7f, RZ, 0xc0, !PT ;  /* 0x0000007f02037812 */ /* 0x002fe400078ec0ff */
[----:B------:R-:W-:Y:S02]  /*13920*/  SHF.L.U32 R2, R0, 0x1f, RZ ;  /* 0x0000001f00027819 */ /* 0x000fe400000006ff */
[----:B------:R-:W-:Y:S02]  /*13930*/  ISETP.NE.AND P2, PT, R3, RZ, PT ;  /* 0x000000ff0300720c */ /* 0x000fe40003f45270 */
[----:B------:R-:W1:Y:S02]  /*13940*/  SYNCS.PHASECHK.TRANS64.TRYWAIT P0, [UR38+0x22840], R2 ;  /* 0x02284002ff0075a7 */ /* 0x000e640008000166 */
[----:B-1----:R-:W-:Y:S09]  /*13950*/  @!P0 BRA `(.L_x_10978) ;  /* 0x00000020004c8947 */ /* 0x002ff20003800000 */
.L_x_11044:
[----:B------:R-:W-:Y:S05]  /*13960*/  BSYNC B2 ;  /* 0x0000000000027941 */ /* 0x000fea0003800000 */
.L_x_10977:
[----:B------:R-:W-:Y:S04]  /*13970*/  BSSY B2, `(.L_x_10979) ;  /* 0x0000007000027945 */ /* 0x000fe80003800000 */
[----:B------:R-:W-:Y:S05]  /*13980*/  @P2 BRA `(.L_x_10980) ;  /* 0x0000000000142947 */ /* 0x000fea0003800000 */
[----:B------:R-:W-:Y:S01]  /*13990*/  ISETP.NE.AND P0, PT, R10, RZ, PT ;  /* 0x000000ff0a00720c */ /* 0x000fe20003f05270 */
[----:B-1----:R-:W-:-:S04]  /*139a0*/  IMAD.MOV.U32 R3, RZ, RZ, 0x3000 ;  /* 0x00003000ff037424 */ /* 0x002fc800078e00ff */
[----:B------:R2:W-:Y:S08]  /*139b0*/  SYNCS.ARRIVE.TRANS64 RZ, [UR38+0x22830], R3 ;  /* 0x02283003ffff79a7 */ /* 0x0005f00008000026 */
[----:B--2---:R-:W-:Y:S05]  /*139c0*/  @!P0 BRA `(.L_x_10980) ;  /* 0x0000000000048947 */ /* 0x004fea0003800000 */
[----:B------:R-:W-:Y:S01]  /*139d0*/  BPT.TRAP 0x1 ;  /* 0x000000040000795c */ /* 0x000fe20000300000 */
.L_x_10980:
[----:B------:R-:W-:Y:S05]  /*139e0*/  BSYNC B2 ;  /* 0x0000000000027941 */ /* 0x000fea0003800000 */
.L_x_10979:
        /* <DEDUP_REMOVED lines=11> */
.L_x_10981:
        /* <DEDUP_REMOVED lines=11> */
.L_x_11045:
[----:B------:R-:W-:Y:S05]  /*13b50*/  BSYNC B2 ;  /* 0x0000000000027941 */ /* 0x000fea0003800000 */
.L_x_10982:
        /* <DEDUP_REMOVED lines=9> */
.L_x_10985:
[----:B------:R-:W-:Y:S05]  /*13bf0*/  BSYNC B2 ;  /* 0x0000000000027941 */ /* 0x000fea0003800000 */
.L_x_10984:
        /* <DEDUP_REMOVED lines=9> */
.L_x_10986:
        /* <DEDUP_REMOVED lines=13> */
.L_x_10987:
        /* <DEDUP_REMOVED lines=13> */
.L_x_10988:
        /* <DEDUP_REMOVED lines=13> */
.L_x_10989:
        /* <DEDUP_REMOVED lines=8> */
.L_x_10975:
[----:B------:R-:W-:Y:S05]  /*13f80*/  BSYNC B1 ;  /* 0x0000000000017941 */ /* 0x000fea0003800000 */
.L_x_10974:
[----:B------:R-:W-:Y:S01]  /*13f90*/  VIADD R7, R7, 0xfffffffe ;  /* 0xfffffffe07077836 */ /* 0x000fe20000000000 */
[----:B------:R-:W-:Y:S06]  /*13fa0*/  @P1 BRA `(.L_x_10990) ;  /* 0xffffffec00d81947 */ /* 0x000fec000383ffff */
[----:B------:R-:W-:Y:S05]  /*13fb0*/  BSYNC B0 ;  /* 0x0000000000007941 */ /* 0x000fea0003800000 */
.L_x_10957:
        /* <DEDUP_REMOVED lines=25> */
.L_x_10993:
[----:B------:R-:W1:Y:S01]  /*14150*/  S2R R2, SR_TID.X ;  /* 0x0000000000027919 */ /* 0x000e620000002100 */
[----:B------:R-:W-:Y:S01]  /*14160*/  BSSY B1, `(.L_x_10994) ;  /* 0x0000006000017945 */ /* 0x000fe20003800000 */
[----:B-1----:R-:W-:Y:S02]  /*14170*/  LOP3.LUT R3, R2, 0x7f, RZ, 0xc0, !PT ;  /* 0x0000007f02037812 */ /* 0x002fe400078ec0ff */
[----:B------:R-:W-:Y:S02]  /*14180*/  SHF.L.U32 R2, R0, 0x1f, RZ ;  /* 0x0000001f00027819 */ /* 0x000fe400000006ff */
[----:B------:R-:W-:Y:S02]  /*14190*/  ISETP.NE.AND P1, PT, R3, RZ, PT ;  /* 0x000000ff0300720c */ /* 0x000fe40003f25270 */
[----:B------:R-:W1:Y:S02]  /*141a0*/  SYNCS.PHASECHK.TRANS64.TRYWAIT P0, [UR38+0x22848], R2 ;  /* 0x02284802ff0075a7 */ /* 0x000e640008000166 */
[----:B-1----:R-:W-:Y:S09]  /*141b0*/  @!P0 BRA `(.L_x_10995) ;  /* 0x0000001800648947 */ /* 0x002ff20003800000 */
.L_x_11046:
[----:B------:R-:W-:Y:S05]  /*141c0*/  BSYNC B1 ;  /* 0x0000000000017941 */ /* 0x000fea0003800000 */
.L_x_10994:
[----:B------:R-:W-:Y:S04]  /*141d0*/  BSSY B1, `(.L_x_10996) ;  /* 0x0000007000017945 */ /* 0x000fe80003800000 */
[----:B------:R-:W-:Y:S05]  /*141e0*/  @P1 BRA `(.L_x_10997) ;  /* 0x0000000000141947 */ /* 0x000fea0003800000 */
[----:B------:R-:W-:Y:S01]  /*141f0*/  ISETP.NE.AND P0, PT, R10, RZ, PT ;  /* 0x000000ff0a00720c */ /* 0x000fe20003f05270 */
[----:B-1----:R-:W-:-:S04]  /*14200*/  IMAD.MOV.U32 R3, RZ, RZ, 0x3000 ;  /* 0x00003000ff037424 */ /* 0x002fc800078e00ff */
[----:B------:R2:W-:Y:S08]  /*14210*/  SYNCS.ARRIVE.TRANS64 RZ, [UR38+0x22838], R3 ;  /* 0x02283803ffff79a7 */ /* 0x0005f00008000026 */
[----:B--2---:R-:W-:Y:S05]  /*14220*/  @!P0 BRA `(.L_x_10997) ;  /* 0x0000000000048947 */ /* 0x004fea0003800000 */
[----:B------:R-:W-:Y:S01]  /*14230*/  BPT.TRAP 0x1 ;  /* 0x000000040000795c */ /* 0x000fe20000300000 */
.L_x_10997:
[----:B------:R-:W-:Y:S05]  /*14240*/  BSYNC B1 ;  /* 0x0000000000017941 */ /* 0x000fea0003800000 */
.L_x_10996:
        /* <DEDUP_REMOVED lines=11> */
.L_x_10998:
        /* <DEDUP_REMOVED lines=11> */
.L_x_11047:
[----:B------:R-:W-:Y:S05]  /*143b0*/  BSYNC B1 ;  /* 0x0000000000017941 */ /* 0x000fea0003800000 */
.L_x_10999:
        /* <DEDUP_REMOVED lines=9> */
.L_x_11002:
[----:B------:R-:W-:Y:S05]  /*14450*/  BSYNC B1 ;  /* 0x0000000000017941 */ /* 0x000fea0003800000 */
.L_x_11001:
        /* <DEDUP_REMOVED lines=9> */
.L_x_11003:
        /* <DEDUP_REMOVED lines=13> */
.L_x_11004:
        /* <DEDUP_REMOVED lines=13> */
.L_x_11005:
        /* <DEDUP_REMOVED lines=13> */
.L_x_11006:
        /* <DEDUP_REMOVED lines=8> */
.L_x_10992:
[----:B------:R-:W-:Y:S05]  /*147e0*/  BSYNC B0 ;  /* 0x0000000000007941 */ /* 0x000fea0003800000 */
.L_x_10991:
[----:B------:R-:W-:Y:S01]  /*147f0*/  LOP3.LUT R0, R0, 0x1, RZ, 0x3c, !PT ;  /* 0x0000000100007812 */ /* 0x000fe200078e3cff */
[----:B------:R-:W-:Y:S02]  /*14800*/  IMAD.MOV.U32 R6, RZ, RZ, RZ ;  /* 0x000000ffff067224 */ /* 0x000fe400078e00ff */
[----:B------:R-:W-:-:S07]  /*14810*/  IMAD.MOV.U32 R8, RZ, RZ, RZ ;  /* 0x000000ffff087224 */ /* 0x000fce00078e00ff */
.L_x_10928:
[----:B------:R-:W1:Y:S01]  /*14820*/  S2R R3, SR_CgaCtaId ;  /* 0x0000000000037919 */ /* 0x000e620000008800 */
[----:B------:R-:W-:-:S04]  /*14830*/  MOV R2, 0x400 ;  /* 0x0000040000027802 */ /* 0x000fc80000000f00 */
[----:B-1----:R-:W-:Y:S02]  /*14840*/  LEA R2, R3, R2, 0x18 ;  /* 0x0000000203027211 */ /* 0x002fe400078ec0ff */
[----:B------:R-:W-:-:S04]  /*14850*/  SHF.L.U32 R3, R8, 0x1f, RZ ;  /* 0x0000001f08037819 */ /* 0x000fc800000006ff */
[----:B------:R-:W1:Y:S02]  /*14860*/  SYNCS.PHASECHK.TRANS64.TRYWAIT P0, [R2+URZ+0x22820], R3 ;  /* 0x02282003020075a7 */ /* 0x000e64000800017f */
[----:B-1----:R-:W-:Y:S05]  /*14870*/  @!P0 BRA `(.L_x_11007) ;  /* 0x0000001000e48947 */ /* 0x002fea0003800000 */
.L_x_11048:
[----:B------:R-:W-:-:S03]  /*14880*/  UMOV UR4, 0xffffffff ;  /* 0xffffffff00047882 */ /* 0x000fc60000000000 */
[----:B------:R-:W-:Y:S05]  /*14890*/  BRA.DIV UR4, `(.L_x_11008) ;  /* 0x0000001204f07947 */ /* 0x000fea000b800000 */
[----:B-1----:R-:W1:Y:S02]  /*148a0*/  S2R R3, SR_TID.X ;  /* 0x0000000000037919 */ /* 0x002e640000002100 */
[----:B-1----:R-:W-:-:S04]  /*148b0*/  SHF.R.U32.HI R3, RZ, 0x5, R3 ;  /* 0x00000005ff037819 */ /* 0x002fc80000011603 */
[----:B------:R-:W-:-:S05]  /*148c0*/  LOP3.LUT R3, R3, 0x3, RZ, 0xc0, !PT ;  /* 0x0000000303037812 */ /* 0x000fca00078ec0ff */
[----:B------:R1:W2:Y:S02]  /*148d0*/  SHFL.IDX PT, R14, R3, RZ, 0x1f ;  /* 0x00001fff030e7589 */ /* 0x0002a400000e0000 */
.L_x_11051:
[----:B--2---:R-:W-:-:S13]  /*148e0*/  ISETP.NE.AND P0, PT, R14, RZ, PT ;  /* 0x000000ff0e00720c */ /* 0x004fda0003f05270 */
[----:B------:R-:W-:Y:S05]  /*148f0*/  @P0 BRA `(.L_x_10844) ;  /* 0x0000000000880947 */ /* 0x000fea0003800000 */
[----:B------:R-:W-:-:S03]  /*14900*/  UMOV UR4, 0xffffffff ;  /* 0xffffffff00047882 */ /* 0x000fc60000000000 */
[----:B------:R-:W-:Y:S05]  /*14910*/  BRA.DIV UR4, `(.L_x_11009) ;  /* 0x0000001604047947 */ /* 0x000fea000b800000 */
[----:B------:R-:W-:-:S13]  /*14920*/  ELECT P6, URZ, PT ;  /* 0x00000000003f782f */ /* 0x000fda00038c0000 */
.L_x_11054:
[----:B------:R-:W-:Y:S05]  /*14930*/  @!P6 BRA `(.L_x_10844) ;  /* 0x000000000078e947 */ /* 0x000fea0003800000 */
[----:B------:R-:W-:-:S06]  /*14940*/  ULOP3.LUT UR4, UR45, 0x2, URZ, 0xfc, !UPT ;  /* 0x000000022d047892 */ /* 0x000fcc000f8efc3f */
[----:B-1----:R-:W-:-:S05]  /*14950*/  IMAD.U32 R3, RZ, RZ, UR4 ;  /* 0x00000004ff037e24 */ /* 0x002fca000f8e00ff */
[----:B------:R-:W-:-:S13]  /*14960*/  ISETP.NE.AND P2, PT, R3, 0x3, PT ;  /* 0x000000030300780c */ /* 0x000fda0003f45270 */
[----:B------:R-:W-:Y:S05]  /*14970*/  @!P2 BRA `(.L_x_11010) ;  /* 0x000000000004a947 */ /* 0x000fea0003800000 */
[----:B------:R-:W-:Y:S01]  /*14980*/  BPT.TRAP 0x1 ;  /* 0x000000040000795c */ /* 0x000fe20000300000 */
.L_x_11010:
[----:B------:R-:W-:Y:S01]  /*14990*/  VIADD R8, R2, 0x22840 ;  /* 0x0002284002087836 */ /* 0x000fe20000000000 */
[----:B------:R-:W-:Y:S01]  /*149a0*/  SHF.L.U32 R4, R0, 0x1f, RZ ;  /* 0x0000001f00047819 */ /* 0x000fe200000006ff */
[C---:B------:R-:W-:Y:S02]  /*149b0*/  VIADD R3, R6.reuse, 0x1 ;  /* 0x0000000106037836 */ /* 0x040fe40000000000 */
[----:B------:R-:W-:-:S03]  /*149c0*/  IMAD R7, R6, 0x8, R8 ;  /* 0x0000000806077824 */ /* 0x000fc600078e0208 */
[C---:B------:R-:W-:Y:S01]  /*149d0*/  ISETP.NE.AND P1, PT, R3.reuse, 0x2, PT ;  /* 0x000000020300780c */ /* 0x040fe20003f25270 */
[----:B------:R-:W1:Y:S03]  /*149e0*/  SYNCS.PHASECHK.TRANS64.TRYWAIT P0, [R7+URZ], R4 ;  /* 0x00000004070075a7 */ /* 0x000e66000800017f */
[----:B------:R-:W-:Y:S02]  /*149f0*/  SEL R5, RZ, 0x1, P1 ;  /* 0x00000001ff057807 */ /* 0x000fe40000800000 */
[----:B------:R-:W-:Y:S02]  /*14a00*/  SEL R3, R3, RZ, P1 ;  /* 0x000000ff03037207 */ /* 0x000fe40000800000 */
[----:B------:R-:W-:-:S03]  /*14a10*/  LOP3.LUT R0, R0, R5, RZ, 0x3c, !PT ;  /* 0x0000000500007212 */ /* 0x000fc600078e3cff */
[----:B------:R-:W-:Y:S01]  /*14a20*/  IMAD R5, R3, 0x8, R8 ;  /* 0x0000000803057824 */ /* 0x000fe200078e0208 */
[----:B------:R-:W-:Y:S01]  /*14a30*/  SHF.L.U32 R0, R0, 0x1f, RZ ;  /* 0x0000001f00007819 */ /* 0x000fe200000006ff */
[----:B-1----:R-:W-:Y:S06]  /*14a40*/  @!P0 BRA `(.L_x_11011) ;  /* 0x0000001000d88947 */ /* 0x002fec0003800000 */
.L_x_11055:
[----:B------:R-:W2:Y:S02]  /*14a50*/  SYNCS.PHASECHK.TRANS64.TRYWAIT P0, [R5+URZ], R0 ;  /* 0x00000000050075a7 */ /* 0x000ea4000800017f */
[----:B--2---:R-:W-:Y:S05]  /*14a60*/  @!P0 BRA `(.L_x_11012) ;  /* 0x0000001000e48947 */ /* 0x004fea0003800000 */
.L_x_11056:
[----:B------:R-:W-:Y:S05]  /*14a70*/  @!P2 BRA `(.L_x_11013) ;  /* 0x000000000004a947 */ /* 0x000fea0003800000 */
[----:B------:R-:W-:Y:S01]  /*14a80*/  BPT.TRAP 0x1 ;  /* 0x000000040000795c */ /* 0x000fe20000300000 */
.L_x_11013:
[----:B------:R-:W-:-:S04]  /*14a90*/  VIADD R2, R2, 0x22860 ;  /* 0x0002286002027836 */ /* 0x000fc80000000000 */
[----:B--2---:R-:W-:-:S04]  /*14aa0*/  IMAD R5, R6, 0x8, R2 ;  /* 0x0000000806057824 */ /* 0x004fc800078e0202 */
[----:B------:R-:W2:Y:S02]  /*14ab0*/  SYNCS.PHASECHK.TRANS64.TRYWAIT P0, [R5+URZ], R4 ;  /* 0x00000004050075a7 */ /* 0x000ea4000800017f */
[----:B--2---:R-:W-:Y:S05]  /*14ac0*/  @!P0 BRA `(.L_x_11014) ;  /* 0x0000001000e08947 */ /* 0x004fea0003800000 */
.L_x_11057:
[----:B------:R-:W-:-:S07]  /*14ad0*/  IMAD R3, R3, 0x8, R2 ;  /* 0x0000000803037824 */ /* 0x000fce00078e0202 */
.L_x_11015:
[----:B---3--:R3:W4:Y:S02]  /*14ae0*/  SYNCS.PHASECHK.TRANS64.TRYWAIT P0, [R3+URZ], R0 ;  /* 0x00000000030075a7 */ /* 0x008724000800017f */
[----:B----4-:R-:W-:Y:S05]  /*14af0*/  @!P0 NANOSLEEP.SYNCS 0x989680 ;  /* 0x009896800000895d */ /* 0x010fea0003900000 */
[----:B------:R-:W4:Y:S02]  /*14b00*/  @!P0 SYNCS.PHASECHK.TRANS64 P0, [R3+URZ], R0 ;  /* 0x00000000030085a7 */ /* 0x000f24000800007f */
[----:B----4-:R-:W-:Y:S05]  /*14b10*/  @!P0 BRA `(.L_x_11015) ;  /* 0xfffffffc00f08947 */ /* 0x010fea000383ffff */
.L_x_10844:
[----:B------:R-:W-:Y:S05]  /*14b20*/  BSYNC B6 ;  /* 0x0000000000067941 */ /* 0x000fea0003800000 */
.L_x_10841:
[----:B------:R-:W-:Y:S05]  /*14b30*/  EXIT ;  /* 0x000000000000794d */ /* 0x000fea0003800000 */
.L_x_10854:
[----:B0-----:R-:W-:-:S04]  /*14b40*/  IMAD.U32 R0, RZ, RZ, UR38 ;  /* 0x00000026ff007e24 */ /* 0x001fc8000f8e00ff */
[----:B------:R0:W1:Y:S03]  /*14b50*/  SYNCS.PHASECHK.TRANS64.TRYWAIT P0, [R0+URZ+0x22800], R11 ;  /* 0x0228000b000075a7 */ /* 0x000066000800017f */
[----:B-1----:R-:W-:Y:S05]  /*14b60*/  @!P0 NANOSLEEP.SYNCS 0x989680 ;  /* 0x009896800000895d */ /* 0x002fea0003900000 */
[----:B------:R-:W1:Y:S02]  /*14b70*/  @!P0 SYNCS.PHASECHK.TRANS64 P0, [R0+URZ+0x22800], R11 ;  /* 0x0228000b000085a7 */ /* 0x000e64000800007f */
[----:B-1----:R-:W-:Y:S05]  /*14b80*/  @!P0 BRA `(.L_x_10854) ;  /* 0xfffffffc00ec8947 */ /* 0x002fea000383ffff */
[----:B------:R-:W-:Y:S05]  /*14b90*/  BRA `(.L_x_11016) ;  /* 0xfffffecc00807947 */ /* 0x000fea000383ffff */
.L_x_10858:
[----:B0-----:R-:W-:-:S04]  /*14ba0*/  IMAD.U32 R0, RZ, RZ, UR38 ;  /* 0x00000026ff007e24 */ /* 0x001fc8000f8e00ff */
[----:B------:R0:W1:Y:S03]  /*14bb0*/  SYNCS.PHASECHK.TRANS64.TRYWAIT P0, [R0+URZ+0x22830], R11 ;  /* 0x0228300b000075a7 */ /* 0x000066000800017f */
[----:B-1----:R-:W-:Y:S05]  /*14bc0*/  @!P0 NANOSLEEP.SYNCS 0x989680 ;  /* 0x009896800000895d */ /* 0x002fea0003900000 */
[----:B------:R-:W1:Y:S02]  /*14bd0*/  @!P0 SYNCS.PHASECHK.TRANS64 P0, [R0+URZ+0x22830], R11 ;  /* 0x0228300b000085a7 */ /* 0x000e64000800007f */
[----:B-1----:R-:W-:Y:S05]  /*14be0*/  @!P0 BRA `(.L_x_10858) ;  /* 0xfffffffc00ec8947 */ /* 0x002fea000383ffff */
[----:B------:R-:W-:Y:S05]  /*14bf0*/  BRA `(.L_x_10857) ;  /* 0xfffffecc00a07947 */ /* 0x000fea000383ffff */
.L_x_10870:
[----:B0-----:R0:W1:Y:S02]  /*14c00*/  SYNCS.PHASECHK.TRANS64.TRYWAIT P1, [R6+URZ+0x22850], R11 ;  /* 0x0228500b060075a7 */ /* 0x001064000802017f */
[----:B-1----:R-:W-:Y:S05]  /*14c10*/  @!P1 NANOSLEEP.SYNCS 0x989680 ;  /* 0x009896800000995d */ /* 0x002fea0003900000 */
[----:B------:R-:W1:Y:S02]  /*14c20*/  @!P1 SYNCS.PHASECHK.TRANS64 P1, [R6+URZ+0x22850], R11 ;  /* 0x0228500b060095a7 */ /* 0x000e64000802007f */
[----:B-1----:R-:W-:Y:S05]  /*14c30*/  @!P1 BRA `(.L_x_10870) ;  /* 0xfffffffc00f09947 */ /* 0x002fea000383ffff */
[----:B------:R-:W-:Y:S05]  /*14c40*/  BRA `(.L_x_10869) ;  /* 0xfffffef800447947 */ /* 0x000fea000383ffff */
.L_x_10878:
[----:B-1----:R-:W-:-:S04]  /*14c50*/  IMAD.U32 R13, RZ, RZ, UR32 ;  /* 0x00000020ff0d7e24 */ /* 0x002fc8000f8e00ff */
[----:B------:R1:W2:Y:S03]  /*14c60*/  SYNCS.PHASECHK.TRANS64.TRYWAIT P1, [R13+URZ+0x22830], R12 ;  /* 0x0228300c0d0075a7 */ /* 0x0002a6000802017f */
[----:B--2---:R-:W-:Y:S05]  /*14c70*/  @!P1 NANOSLEEP.SYNCS 0x989680 ;  /* 0x009896800000995d */ /* 0x004fea0003900000 */
[----:B------:R-:W2:Y:S02]  /*14c80*/  @!P1 SYNCS.PHASECHK.TRANS64 P1, [R13+URZ+0x22830], R12 ;  /* 0x0228300c0d0095a7 */ /* 0x000ea4000802007f */
[----:B--2---:R-:W-:Y:S05]  /*14c90*/  @!P1 BRA `(.L_x_10878) ;  /* 0xfffffffc00ec9947 */ /* 0x004fea000383ffff */
[----:B------:R-:W-:Y:S05]  /*14ca0*/  BRA `(.L_x_10877) ;  /* 0xfffffefc00e07947 */ /* 0x000fea000383ffff */
.L_x_10890:
[----:B0-----:R0:W1:Y:S02]  /*14cb0*/  SYNCS.PHASECHK.TRANS64.TRYWAIT P1, [R177+URZ+0x22850], R12 ;  /* 0x0228500cb10075a7 */ /* 0x001064000802017f */
[----:B-1----:R-:W-:Y:S05]  /*14cc0*/  @!P1 NANOSLEEP.SYNCS 0x989680 ;  /* 0x009896800000995d */ /* 0x002fea0003900000 */
[----:B------:R-:W1:Y:S02]  /*14cd0*/  @!P1 SYNCS.PHASECHK.TRANS64 P1, [R177+URZ+0x22850], R12 ;  /* 0x0228500cb10095a7 */ /* 0x000e64000802007f */
[----:B-1----:R-:W-:Y:S05]  /*14ce0*/  @!P1 BRA `(.L_x_10890) ;  /* 0xfffffffc00f09947 */ /* 0x002fea000383ffff */
[----:B------:R-:W-:Y:S05]  /*14cf0*/  BRA `(.L_x_10889) ;  /* 0xffffff3000347947 */ /* 0x000fea000383ffff */
.L_x_10899:
[----:B--2---:R-:W-:-:S04]  /*14d00*/  IMAD.U32 R9, RZ, RZ, UR28 ;  /* 0x0000001cff097e24 */ /* 0x004fc8000f8e00ff */
[----:B------:R2:W3:Y:S03]  /*14d10*/  SYNCS.PHASECHK.TRANS64.TRYWAIT P2, [R9+URZ+0x22830], R6 ;  /* 0x02283006090075a7 */ /* 0x0004e6000804017f */
[----:B---3--:R-:W-:Y:S05]  /*14d20*/  @!P2 NANOSLEEP.SYNCS 0x989680 ;  /* 0x009896800000a95d */ /* 0x008fea0003900000 */
[----:B------:R-:W3:Y:S02]  /*14d30*/  @!P2 SYNCS.PHASECHK.TRANS64 P2, [R9+URZ+0x22830], R6 ;  /* 0x022830060900a5a7 */ /* 0x000ee4000804007f */
[----:B---3--:R-:W-:Y:S05]  /*14d40*/  @!P2 BRA `(.L_x_10899) ;  /* 0xfffffffc00eca947 */ /* 0x008fea000383ffff */
[----:B------:R-:W-:Y:S05]  /*14d50*/  BRA `(.L_x_10898) ;  /* 0xffffff3400f07947 */ /* 0x000fea000383ffff */
.L_x_10903:
[----:B0-----:R0:W1:Y:S02]  /*14d60*/  SYNCS.PHASECHK.TRANS64.TRYWAIT P2, [R201+URZ+0x22850], R6 ;  /* 0x02285006c90075a7 */ /* 0x001064000804017f */
[----:B-1----:R-:W-:Y:S05]  /*14d70*/  @!P2 NANOSLEEP.SYNCS 0x989680 ;  /* 0x009896800000a95d */ /* 0x002fea0003900000 */
[----:B------:R-:W1:Y:S02]  /*14d80*/  @!P2 SYNCS.PHASECHK.TRANS64 P2, [R201+URZ+0x22850], R6 ;  /* 0x02285006c900a5a7 */ /* 0x000e64000804007f */
[----:B-1----:R-:W-:Y:S05]  /*14d90*/  @!P2 BRA `(.L_x_10903) ;  /* 0xfffffffc00f0a947 */ /* 0x002fea000383ffff */
[----:B------:R-:W-:Y:S05]  /*14da0*/  BRA `(.L_x_10902) ;  /* 0xffffff5400907947 */ /* 0x000fea000383ffff */
.L_x_10909:
[----:B---3--:R-:W-:-:S04]  /*14db0*/  IMAD.U32 R10, RZ, RZ, UR31 ;  /* 0x0000001fff0a7e24 */ /* 0x008fc8000f8e00ff */
[----:B------:R3:W4:Y:S03]  /*14dc0*/  SYNCS.PHASECHK.TRANS64.TRYWAIT P1, [R10+URZ+0x22830], R7 ;  /* 0x022830070a0075a7 */ /* 0x000726000802017f */
[----:B----4-:R-:W-:Y:S05]  /*14dd0*/  @!P1 NANOSLEEP.SYNCS 0x989680 ;  /* 0x009896800000995d */ /* 0x010fea0003900000 */
[----:B------:R-:W4:Y:S02]  /*14de0*/  @!P1 SYNCS.PHASECHK.TRANS64 P1, [R10+URZ+0x22830], R7 ;  /* 0x022830070a0095a7 */ /* 0x000f24000802007f */
[----:B----4-:R-:W-:Y:S05]  /*14df0*/  @!P1 BRA `(.L_x_10909) ;  /* 0xfffffffc00ec9947 */ /* 0x010fea000383ffff */
[----:B------:R-:W-:Y:S05]  /*14e00*/  BRA `(.L_x_10908) ;  /* 0xffffff5800987947 */ /* 0x000fea000383ffff */
.L_x_10921:
[----:B0-----:R0:W1:Y:S02]  /*14e10*/  SYNCS.PHASECHK.TRANS64.TRYWAIT P1, [R176+URZ+0x22850], R7 ;  /* 0x02285007b00075a7 */ /* 0x001064000802017f */
[----:B-1----:R-:W-:Y:S05]  /*14e20*/  @!P1 NANOSLEEP.SYNCS 0x989680 ;  /* 0x009896800000995d */ /* 0x002fea0003900000 */
[----:B------:R-:W1:Y:S02]  /*14e30*/  @!P1 SYNCS.PHASECHK.TRANS64 P1, [R176+URZ+0x22850], R7 ;  /* 0x02285007b00095a7 */ /* 0x000e64000802007f */
[----:B-1----:R-:W-:Y:S05]  /*14e40*/  @!P1 BRA `(.L_x_10921) ;  /* 0xfffffffc00f09947 */ /* 0x002fea000383ffff */
[----:B------:R-:W-:Y:S05]  /*14e50*/  BRA `(.L_x_10920) ;  /* 0xffffff8800e07947 */ /* 0x000fea000383ffff */
.L_x_10939:
[----:B------:R-:W-:Y:S02]  /*14e60*/  IMAD.MOV.U32 R13, RZ, RZ, R6 ;  /* 0x000000ffff0d7224 */ /* 0x000fe400078e0006 */
[----:B------:R-:W-:Y:S02]  /*14e70*/  IMAD.MOV.U32 R12, RZ, RZ, RZ ;  /* 0x000000ffff0c7224 */ /* 0x000fe400078e00ff */
[----:B------:R-:W-:Y:S02]  /*14e80*/  IMAD.MOV.U32 R11, RZ, RZ, 0x1f ;  /* 0x0000001fff0b7424 */ /* 0x000fe400078e00ff */
[----:B------:R-:W-:-:S07]  /*14e90*/  IMAD.MOV.U32 R15, RZ, RZ, -0x1 ;  /* 0xffffffffff0f7424 */ /* 0x000fce00078e00ff */
[----:B------:R-:W-:Y:S05]  /*14ea0*/  WARPSYNC.COLLECTIVE R15, `(.L_x_11017) ;  /* 0x000000000f087348 */ /* 0x000fea0003c00000 */
[----:B------:R0:W1:Y:S02]  /*14eb0*/  SHFL.IDX P6, R14, R13, R12, R11 ;  /* 0x0000000c0d0e7389 */ /* 0x00006400000c000b */
[----:B01----:R-:W-:Y:S01]  /*14ec0*/  ENDCOLLECTIVE ;  /* 0x000000000000791b */ /* 0x003fe20003800000 */
.L_x_11017:
[----:B------:R-:W-:Y:S05]  /*14ed0*/  BRA `(.L_x_11018) ;  /* 0xffffffc800f87947 */ /* 0x000fea000383ffff */
.L_x_10941:
[----:B------:R-:W-:Y:S01]  /*14ee0*/  BSSY B0, `(.L_x_11019) ;  /* 0x0000006000007945 */ /* 0x000fe20003800000 */
[----:B------:R-:W-:-:S07]  /*14ef0*/  IMAD.MOV.U32 R15, RZ, RZ, -0x1 ;  /* 0xffffffffff0f7424 */ /* 0x000fce00078e00ff */
[----:B0-----:R-:W-:Y:S05]  /*14f00*/  WARPSYNC.COLLECTIVE R15, `(.L_x_11020) ;  /* 0x000000000f0c7348 */ /* 0x001fea0003c00000 */
[----:B------:R-:W-:Y:S02]  /*14f10*/  ELECT P6, UR62, PT ;  /* 0x00000000003e782f */ /* 0x000fe400038c0000 */
[----:B------:R-:W-:Y:S01]  /*14f20*/  MOV R14, UR62 ;  /* 0x0000003e000e7c02 */ /* 0x000fe20008000f00 */
[----:B0-----:R-:W-:Y:S10]  /*14f30*/  ENDCOLLECTIVE ;  /* 0x000000000000791b */ /* 0x001ff40003800000 */
.L_x_11020:
[----:B------:R-:W-:Y:S05]  /*14f40*/  BSYNC B0 ;  /* 0x0000000000007941 */ /* 0x000fea0003800000 */
.L_x_11019:
[----:B------:R-:W-:Y:S05]  /*14f50*/  BRA `(.L_x_11021) ;  /* 0xffffffc800fc7947 */ /* 0x000fea000383ffff */
.L_x_10943:
[----:B0-----:R-:W-:-:S04]  /*14f60*/  IMAD.U32 R3, RZ, RZ, UR38 ;  /* 0x00000026ff037e24 */ /* 0x001fc8000f8e00ff */
[----:B------:R0:W1:Y:S03]  /*14f70*/  SYNCS.PHASECHK.TRANS64.TRYWAIT P0, [R3+URZ+0x22840], R0 ;  /* 0x02284000030075a7 */ /* 0x000066000800017f */
[----:B-1----:R-:W-:Y:S05]  /*14f80*/  @!P0 NANOSLEEP.SYNCS 0x989680 ;  /* 0x009896800000895d */ /* 0x002fea0003900000 */
[----:B------:R-:W1:Y:S02]  /*14f90*/  @!P0 SYNCS.PHASECHK.TRANS64 P0, [R3+URZ+0x22840], R0 ;  /* 0x02284000030085a7 */ /* 0x000e64000800007f */
[----:B-1----:R-:W-:Y:S05]  /*14fa0*/  @!P0 BRA `(.L_x_10943) ;  /* 0xfffffffc00ec8947 */ /* 0x002fea000383ffff */
[----:B------:R-:W-:Y:S05]  /*14fb0*/  BRA `(.L_x_11022) ;  /* 0xffffffcc005c7947 */ /* 0x000fea000383ffff */
.L_x_10946:
        /* <DEDUP_REMOVED lines=8> */
.L_x_11023:
[----:B------:R-:W-:Y:S02]  /*15040*/  VIADD R10, R4, 0x10 ;  /* 0x00000010040a7836 */ /* 0x000fe40000000000 */
[----:B------:R-:W-:Y:S02]  /*15050*/  IMAD.MOV.U32 R13, RZ, RZ, R0 ;  /* 0x000000ffff0d7224 */ /* 0x000fe400078e0000 */
[----:B------:R-:W-:-:S07]  /*15060*/  IMAD.MOV.U32 R2, RZ, RZ, R14 ;  /* 0x000000ffff027224 */ /* 0x000fce00078e000e */
[----:B------:R-:W-:Y:S05]  /*15070*/  WARPSYNC.COLLECTIVE R15, `(.L_x_11024) ;  /* 0x000000000f087348 */ /* 0x000fea0003c00000 */
[----:B------:R0:W1:Y:S02]  /*15080*/  SHFL.IDX P6, R14, R13, R12, R11 ;  /* 0x0000000c0d0e7389 */ /* 0x00006400000c000b */
[----:B01----:R-:W-:Y:S01]  /*15090*/  ENDCOLLECTIVE ;  /* 0x000000000000791b */ /* 0x003fe20003800000 */
.L_x_11024:
        /* <DEDUP_REMOVED lines=12> */
.L_x_11025:
[----:B------:R-:W-:Y:S01]  /*15160*/  @!PT LDS RZ, [RZ] ;  /* 0x00000000fffff984 */ /* 0x000fe20000000800 */
[----:B------:R-:W-:Y:S01]  /*15170*/  @!PT LDS RZ, [RZ] ;  /* 0x00000000fffff984 */ /* 0x000fe20000000800 */
[----:B------:R-:W-:Y:S01]  /*15180*/  @!PT LDS RZ, [RZ] ;  /* 0x00000000fffff984 */ /* 0x000fe20000000800 */
[----:B------:R0:W-:Y:S01]  /*15190*/  @!P1 LDGSTS.E.BYPASS.LTC128B.128 [R21+0x18400], desc[UR48][R2.64], !P0 ;  /* 0x1840000002159fae */ /* 0x0001e2000c101d70 */
[----:B------:R-:W-:Y:S01]  /*151a0*/  ISETP.GE.AND P1, PT, R10, R5, PT ;  /* 0x000000050a00720c */ /* 0x000fe20003f26270 */
[----:B------:R-:W-:-:S12]  /*151b0*/  IMAD.MOV.U32 R13, RZ, RZ, R0 ;  /* 0x000000ffff0d7224 */ /* 0x000fd800078e0000 */
[----:B------:R-:W-:Y:S01]  /*151c0*/  @!P1 LEA R10, R6, UR38, 0x1 ;  /* 0x00000026060a9c11 */ /* 0x000fe2000f8e08ff */
[----:B0-----:R-:W-:-:S07]  /*151d0*/  IMAD.MOV.U32 R9, RZ, RZ, R14 ;  /* 0x000000ffff097224 */ /* 0x001fce00078e000e */
[----:B------:R-:W-:Y:S05]  /*151e0*/  WARPSYNC.COLLECTIVE R15, `(.L_x_11026) ;  /* 0x000000000f087348 */ /* 0x000fea0003c00000 */
[----:B------:R0:W1:Y:S02]  /*151f0*/  SHFL.IDX P6, R14, R13, R12, R11 ;  /* 0x0000000c0d0e7389 */ /* 0x00006400000c000b */
[----:B01----:R-:W-:Y:S01]  /*15200*/  ENDCOLLECTIVE ;  /* 0x000000000000791b */ /* 0x003fe20003800000 */
.L_x_11026:
[----:B------:R-:W-:Y:S02]  /*15210*/  IMAD.MOV.U32 R13, RZ, RZ, R7 ;  /* 0x000000ffff0d7224 */ /* 0x000fe400078e0007 */
[----:B------:R-:W-:Y:S01]  /*15220*/  IMAD.MOV.U32 R12, RZ, RZ, 0x2 ;  /* 0x00000002ff0c7424 */ /* 0x000fe200078e00ff */
[----:B------:R-:W-:Y:S01]  /*15230*/  @!P1 LEA R2, P2, R8, R14, 0x1 ;  /* 0x0000000e08029211 */ /* 0x000fe200078408ff */
[----:B------:R-:W-:-:S04]  /*15240*/  VIADD R14, R4, 0x20 ;  /* 0x00000020040e7836 */ /* 0x000fc80000000000 */
[----:B------:R-:W-:-:S05]  /*15250*/  @!P1 IMAD.X R3, RZ, RZ, R9, P2 ;  /* 0x000000ffff039224 */ /* 0x000fca00010e0609 */
        /* <DEDUP_REMOVED lines=8> */
.L_x_11027:
[----:B------:R-:W-:Y:S01]  /*152e0*/  VIADD R10, R4, 0x30 ;  /* 0x00000030040a7836 */ /* 0x000fe20000000000 */
[----:B------:R-:W-:Y:S01]  /*152f0*/  @!P1 LEA R21, R6, UR38, 0x1 ;  /* 0x0000002606159c11 */ /* 0x000fe2000f8e08ff */
[----:B------:R-:W-:Y:S02]  /*15300*/  IMAD.MOV.U32 R13, RZ, RZ, R0 ;  /* 0x000000ffff0d7224 */ /* 0x000fe400078e0000 */
[----:B------:R-:W-:-:S07]  /*15310*/  IMAD.MOV.U32 R9, RZ, RZ, R14 ;  /* 0x000000ffff097224 */ /* 0x000fce00078e000e */
[----:B------:R-:W-:Y:S05]  /*15320*/  WARPSYNC.COLLECTIVE R15, `(.L_x_11028) ;  /* 0x000000000f087348 */ /* 0x000fea0003c00000 */
[----:B------:R0:W1:Y:S02]  /*15330*/  SHFL.IDX P6, R14, R13, R12, R11 ;  /* 0x0000000c0d0e7389 */ /* 0x00006400000c000b */
[----:B01----:R-:W-:Y:S01]  /*15340*/  ENDCOLLECTIVE ;  /* 0x000000000000791b */ /* 0x003fe20003800000 */
.L_x_11028:
[----:B------:R-:W-:Y:S02]  /*15350*/  IMAD.MOV.U32 R13, RZ, RZ, R7 ;  /* 0x000000ffff0d7224 */ /* 0x000fe400078e0007 */
[----:B------:R-:W-:Y:S01]  /*15360*/  IMAD.MOV.U32 R12, RZ, RZ, 0x3 ;  /* 0x00000003ff0c7424 */ /* 0x000fe200078e00ff */
[----:B------:R-:W-:-:S13]  /*15370*/  @!P1 LEA R2, P2, R8, R14, 0x1 ;  /* 0x0000000e08029211 */ /* 0x000fda00078408ff */
[----:B------:R-:W-:Y:S05]  /*15380*/  WARPSYNC.COLLECTIVE R15, `(.L_x_11029) ;  /* 0x000000000f087348 */ /* 0x000fea0003c00000 */
[----:B------:R0:W1:Y:S02]  /*15390*/  SHFL.IDX P6, R14, R13, R12, R11 ;  /* 0x0000000c0d0e7389 */ /* 0x00006400000c000b */
[----:B01----:R-:W-:Y:S01]  /*153a0*/  ENDCOLLECTIVE ;  /* 0x000000000000791b */ /* 0x003fe20003800000 */
.L_x_11029:
[----:B------:R-:W-:-:S05]  /*153b0*/  @!P1 IMAD.X R3, RZ, RZ, R9, P2 ;  /* 0x000000ffff039224 */ /* 0x000fca00010e0609 */
        /* <DEDUP_REMOVED lines=11> */
.L_x_11030:
        /* <DEDUP_REMOVED lines=13> */
.L_x_11031:
[----:B------:R-:W-:Y:S01]  /*15540*/  VIADD R10, R4, 0x50 ;  /* 0x00000050040a7836 */ /* 0x000fe20000000000 */
[----:B------:R-:W-:Y:S01]  /*15550*/  @!P1 LEA R21, R6, UR38, 0x1 ;  /* 0x0000002606159c11 */ /* 0x000fe2000f8e08ff */
[----:B------:R-:W-:Y:S02]  /*15560*/  IMAD.MOV.U32 R13, RZ, RZ, R0 ;  /* 0x000000ffff0d7224 */ /* 0x000fe400078e0000 */
[----:B------:R-:W-:-:S07]  /*15570*/  IMAD.MOV.U32 R9, RZ, RZ, R14 ;  /* 0x000000ffff097224 */ /* 0x000fce00078e000e */
[----:B------:R-:W-:Y:S05]  /*15580*/  WARPSYNC.COLLECTIVE R15, `(.L_x_11032) ;  /* 0x000000000f087348 */ /* 0x000fea0003c00000 */
[----:B------:R0:W1:Y:S02]  /*15590*/  SHFL.IDX P6, R14, R13, R12, R11 ;  /* 0x0000000c0d0e7389 */ /* 0x00006400000c000b */
[----:B01----:R-:W-:Y:S01]  /*155a0*/  ENDCOLLECTIVE ;  /* 0x000000000000791b */ /* 0x003fe20003800000 */
.L_x_11032:
[----:B------:R-:W-:Y:S02]  /*155b0*/  IMAD.MOV.U32 R13, RZ, RZ, R7 ;  /* 0x000000ffff0d7224 */ /* 0x000fe400078e0007 */
[----:B------:R-:W-:Y:S01]  /*155c0*/  IMAD.MOV.U32 R12, RZ, RZ, 0x5 ;  /* 0x00000005ff0c7424 */ /* 0x000fe200078e00ff */
[----:B------:R-:W-:-:S13]  /*155d0*/  @!P1 LEA R2, P2, R8, R14, 0x1 ;  /* 0x0000000e08029211 */ /* 0x000fda00078408ff */
[----:B------:R-:W-:Y:S05]  /*155e0*/  WARPSYNC.COLLECTIVE R15, `(.L_x_11033) ;  /* 0x000000000f087348 */ /* 0x000fea0003c00000 */
[----:B------:R0:W1:Y:S02]  /*155f0*/  SHFL.IDX P6, R14, R13, R12, R11 ;  /* 0x0000000c0d0e7389 */ /* 0x00006400000c000b */
[----:B01----:R-:W-:Y:S01]  /*15600*/  ENDCOLLECTIVE ;  /* 0x000000000000791b */ /* 0x003fe20003800000 */
.L_x_11033:
        /* <DEDUP_REMOVED lines=12> */
.L_x_11034:
[----:B------:R-:W-:Y:S02]  /*156d0*/  IMAD.MOV.U32 R13, RZ, RZ, R7 ;  /* 0x000000ffff0d7224 */ /* 0x000fe400078e0007 */
[----:B------:R-:W-:Y:S01]  /*156e0*/  IMAD.MOV.U32 R12, RZ, RZ, 0x6 ;  /* 0x00000006ff0c7424 */ /* 0x000fe200078e00ff */
[----:B------:R-:W-:-:S13]  /*156f0*/  @!P1 LEA R2, P2, R8, R14, 0x1 ;  /* 0x0000000e08029211 */ /* 0x000fda00078408ff */
[----:B------:R-:W-:Y:S05]  /*15700*/  WARPSYNC.COLLECTIVE R15, `(.L_x_11035) ;  /* 0x000000000f087348 */ /* 0x000fea0003c00000 */
[----:B------:R0:W1:Y:S02]  /*15710*/  SHFL.IDX P6, R14, R13, R12, R11 ;  /* 0x0000000c0d0e7389 */ /* 0x00006400000c000b */
[----:B01----:R-:W-:Y:S01]  /*15720*/  ENDCOLLECTIVE ;  /* 0x000000000000791b */ /* 0x003fe20003800000 */
.L_x_11035:
[----:B------:R-:W-:-:S05]  /*15730*/  @!P1 IMAD.X R3, RZ, RZ, R9, P2 ;  /* 0x000000ffff039224 */ /* 0x000fca00010e0609 */
[----:B------:R-:W-:Y:S01]  /*15740*/  @!PT LDS RZ, [RZ] ;  /* 0x00000000fffff984 */ /* 0x000fe20000000800 */
[----:B------:R-:W-:Y:S01]  /*15750*/  @!PT LDS RZ, [RZ] ;  /* 0x00000000fffff984 */ /* 0x000fe20000000800 */
[----:B------:R-:W-:Y:S01]  /*15760*/  @!PT LDS RZ, [RZ] ;  /* 0x00000000fffff984 */ /* 0x000fe20000000800 */
[----:B------:R0:W-:Y:S01]  /*15770*/  @!P1 LDGSTS.E.BYPASS.LTC128B.128 [R10+0x1ac00], desc[UR48][R2.64], !P0 ;  /* 0x1ac00000020a9fae */ /* 0x0001e2000c101d70 */
[----:B------:R-:W-:Y:S02]  /*15780*/  IMAD.MOV.U32 R13, RZ, RZ, R0 ;  /* 0x000000ffff0d7224 */ /* 0x000fe400078e0000 */
[----:B0-----:R-:W-:Y:S02]  /*15790*/  VIADD R2, R4, 0x60 ;  /* 0x0000006004027836 */ /* 0x001fe40000000000 */
[----:B------:R-:W-:-:S03]  /*157a0*/  IMAD.MOV.U32 R9, RZ, RZ, R14 ;  /* 0x000000ffff097224 */ /* 0x000fc600078e000e */
[----:B------:R-:W-:-:S13]  /*157b0*/  ISETP.GE.AND P1, PT, R2, R5, PT ;  /* 0x000000050200720c */ /* 0x000fda0003f26270 */
[----:B------:R-:W-:Y:S05]  /*157c0*/  WARPSYNC.COLLECTIVE R15, `(.L_x_11036) ;  /* 0x000000000f087348 */ /* 0x000fea0003c00000 */
[----:B------:R0:W1:Y:S02]  /*157d0*/  SHFL.IDX P6, R14, R13, R12, R11 ;  /* 0x0000000c0d0e7389 */ /* 0x00006400000c000b */
[----:B01----:R-:W-:Y:S01]  /*157e0*/  ENDCOLLECTIVE ;  /* 0x000000000000791b */ /* 0x003fe20003800000 */
.L_x_11036:
[----:B------:R-:W-:Y:S02]  /*157f0*/  IMAD.MOV.U32 R13, RZ, RZ, R7 ;  /* 0x000000ffff0d7224 */ /* 0x000fe400078e0007 */
[----:B------:R-:W-:Y:S01]  /*15800*/  IMAD.MOV.U32 R12, RZ, RZ, 0x7 ;  /* 0x00000007ff0c7424 */ /* 0x000fe200078e00ff */
[----:B------:R-:W-:-:S13]  /*15810*/  @!P1 LEA R2, P2, R8, R14, 0x1 ;  /* 0x0000000e08029211 */ /* 0x000fda00078408ff */
[----:B------:R-:W-:Y:S05]  /*15820*/  WARPSYNC.COLLECTIVE R15, `(.L_x_11037) ;  /* 0x000000000f087348 */ /* 0x000fea0003c00000 */
[----:B------:R0:W1:Y:S02]  /*15830*/  SHFL.IDX P6, R14, R13, R12, R11 ;  /* 0x0000000c0d0e7389 */ /* 0x00006400000c000b */
[----:B01----:R-:W-:Y:S01]  /*15840*/  ENDCOLLECTIVE ;  /* 0x000000000000791b */ /* 0x003fe20003800000 */
.L_x_11037:
[----:B------:R-:W-:Y:S01]  /*15850*/  @!P1 IMAD.X R3, RZ, RZ, R9, P2 ;  /* 0x000000ffff039224 */ /* 0x000fe200010e0609 */
[----:B------:R-:W-:-:S05]  /*15860*/  @!P1 LEA R9, R6, UR38, 0x1 ;  /* 0x0000002606099c11 */ /* 0x000fca000f8e08ff */
[----:B------:R-:W-:Y:S01]  /*15870*/  @!PT LDS RZ, [RZ] ;  /* 0x00000000fffff984 */ /* 0x000fe20000000800 */
[----:B------:R-:W-:Y:S01]  /*15880*/  @!PT LDS RZ, [RZ] ;  /* 0x00000000fffff984 */ /* 0x000fe20000000800 */
[----:B------:R-:W-:Y:S01]  /*15890*/  @!PT LDS RZ, [RZ] ;  /* 0x00000000fffff984 */ /* 0x000fe20000000800 */
[----:B------:R0:W-:Y:S01]  /*158a0*/  @!P1 LDGSTS.E.BYPASS.LTC128B.128 [R9+0x1b400], desc[UR48][R2.64], !P0 ;  /* 0x1b40000002099fae */ /* 0x0001e2000c101d70 */
[----:B------:R-:W-:Y:S02]  /*158b0*/  IMAD.MOV.U32 R13, RZ, RZ, R0 ;  /* 0x000000ffff0d7224 */ /* 0x000fe400078e0000 */
[----:B------:R-:W-:-:S07]  /*158c0*/  IMAD.MOV.U32 R7, RZ, RZ, R14 ;  /* 0x000000ffff077224 */ /* 0x000fce00078e000e */
[----:B0-----:R-:W-:Y:S05]  /*158d0*/  WARPSYNC.COLLECTIVE R15, `(.L_x_11038) ;  /* 0x000000000f087348 */ /* 0x001fea0003c00000 */
[----:B------:R1:W2:Y:S02]  /*158e0*/  SHFL.IDX P6, R14, R13, R12, R11 ;  /* 0x0000000c0d0e7389 */ /* 0x0002a400000c000b */
[----:B012---:R-:W-:Y:S01]  /*158f0*/  ENDCOLLECTIVE ;  /* 0x000000000000791b */ /* 0x007fe20003800000 */
.L_x_11038:
[----:B------:R-:W-:Y:S05]  /*15900*/  BRA `(.L_x_11039) ;  /* 0xffffffcc008c7947 */ /* 0x000fea000383ffff */
.L_x_10947:
[----:B0-----:R-:W-:-:S04]  /*15910*/  IMAD.U32 R3, RZ, RZ, UR38 ;  /* 0x00000026ff037e24 */ /* 0x001fc8000f8e00ff */
[----:B------:R0:W1:Y:S03]  /*15920*/  SYNCS.PHASECHK.TRANS64.TRYWAIT P0, [R3+URZ+0x22820], R4 ;  /* 0x02282004030075a7 */ /* 0x000066000800017f */
[----:B-1----:R-:W-:Y:S05]  /*15930*/  @!P0 NANOSLEEP.SYNCS 0x989680 ;  /* 0x009896800000895d */ /* 0x002fea0003900000 */
[----:B------:R-:W1:Y:S02]  /*15940*/  @!P0 SYNCS.PHASECHK.TRANS64 P0, [R3+URZ+0x22820], R4 ;  /* 0x02282004030085a7 */ /* 0x000e64000800007f */
[----:B-1----:R-:W-:Y:S05]  /*15950*/  @!P0 BRA `(.L_x_10947) ;  /* 0xfffffffc00ec8947 */ /* 0x002fea000383ffff */
[----:B------:R-:W-:Y:S05]  /*15960*/  BRA `(.L_x_11040) ;  /* 0xffffffcc00bc7947 */ /* 0x000fea000383ffff */
.L_x_10950:
[----:B0-----:R-:W-:-:S04]  /*15970*/  IMAD.U32 R3, RZ, RZ, UR38 ;  /* 0x00000026ff037e24 */ /* 0x001fc8000f8e00ff */
[----:B------:R0:W1:Y:S03]  /*15980*/  SYNCS.PHASECHK.TRANS64.TRYWAIT P0, [R3+URZ+0x22860], R4 ;  /* 0x02286004030075a7 */ /* 0x000066000800017f */
[----:B-1----:R-:W-:Y:S05]  /*15990*/  @!P0 NANOSLEEP.SYNCS 0x989680 ;  /* 0x009896800000895d */ /* 0x002fea0003900000 */
[----:B------:R-:W1:Y:S02]  /*159a0*/  @!P0 SYNCS.PHASECHK.TRANS64 P0, [R3+URZ+0x22860], R4 ;  /* 0x02286004030085a7 */ /* 0x000e64000800007f */
[----:B-1----:R-:W-:Y:S05]  /*159b0*/  @!P0 BRA `(.L_x_10950) ;  /* 0xfffffffc00ec8947 */ /* 0x002fea000383ffff */
[----:B------:R-:W-:Y:S05]  /*159c0*/  BRA `(.L_x_11041) ;  /* 0xffffffcc00c87947 */ /* 0x000fea000383ffff */
.L_x_10962:
[----:B-1----:R-:W-:-:S04]  /*159d0*/  IMAD.U32 R3, RZ, RZ, UR38 ;  /* 0x00000026ff037e24 */ /* 0x002fc8000f8e00ff */
[----:B------:R1:W2:Y:S03]  /*159e0*/  SYNCS.PHASECHK.TRANS64.TRYWAIT P0, [R3+URZ+0x22848], R2 ;  /* 0x02284802030075a7 */ /* 0x0002a6000800017f */
[----:B--2---:R-:W-:Y:S05]  /*159f0*/  @!P0 NANOSLEEP.SYNCS 0x989680 ;  /* 0x009896800000895d */ /* 0x004fea0003900000 */
[----:B------:R-:W2:Y:S02]  /*15a00*/  @!P0 SYNCS.PHASECHK.TRANS64 P0, [R3+URZ+0x22848], R2 ;  /* 0x02284802030085a7 */ /* 0x000ea4000800007f */
[----:B--2---:R-:W-:Y:S05]  /*15a10*/  @!P0 BRA `(.L_x_10962) ;  /* 0xfffffffc00ec8947 */ /* 0x004fea000383ffff */
[----:B------:R-:W-:Y:S05]  /*15a20*/  BRA `(.L_x_11042) ;  /* 0xffffffd400c07947 */ /* 0x000fea000383ffff */
.L_x_10967:
[----:B01----:R-:W-:-:S04]  /*15a30*/  IMAD.U32 R3, RZ, RZ, UR38 ;  /* 0x00000026ff037e24 */ /* 0x003fc8000f8e00ff */
[----:B------:R0:W1:Y:S03]  /*15a40*/  SYNCS.PHASECHK.TRANS64.TRYWAIT P0, [R3+URZ+0x22868], R2 ;  /* 0x02286802030075a7 */ /* 0x000066000800017f */
[----:B-1----:R-:W-:Y:S05]  /*15a50*/  @!P0 NANOSLEEP.SYNCS 0x989680 ;  /* 0x009896800000895d */ /* 0x002fea0003900000 */
[----:B------:R-:W1:Y:S02]  /*15a60*/  @!P0 SYNCS.PHASECHK.TRANS64 P0, [R3+URZ+0x22868], R2 ;  /* 0x02286802030085a7 */ /* 0x000e64000800007f */
[----:B-1----:R-:W-:Y:S05]  /*15a70*/  @!P0 BRA `(.L_x_10967) ;  /* 0xfffffffc00ec8947 */ /* 0x002fea000383ffff */
[----:B------:R-:W-:Y:S05]  /*15a80*/  BRA `(.L_x_11043) ;  /* 0xffffffd800207947 */ /* 0x000fea000383ffff */
.L_x_10978:
[----:B-1----:R-:W-:-:S04]  /*15a90*/  IMAD.U32 R3, RZ, RZ, UR38 ;  /* 0x00000026ff037e24 */ /* 0x002fc8000f8e00ff */
[----:B------:R1:W2:Y:S03]  /*15aa0*/  SYNCS.PHASECHK.TRANS64.TRYWAIT P0, [R3+URZ+0x22840], R2 ;  /* 0x02284002030075a7 */ /* 0x0002a6000800017f */
[----:B--2---:R-:W-:Y:S05]  /*15ab0*/  @!P0 NANOSLEEP.SYNCS 0x989680 ;  /* 0x009896800000895d */ /* 0x004fea0003900000 */
[----:B------:R-:W2:Y:S02]  /*15ac0*/  @!P0 SYNCS.PHASECHK.TRANS64 P0, [R3+URZ+0x22840], R2 ;  /* 0x02284002030085a7 */ /* 0x000ea4000800007f */
[----:B--2---:R-:W-:Y:S05]  /*15ad0*/  @!P0 BRA `(.L_x_10978) ;  /* 0xfffffffc00ec8947 */ /* 0x004fea000383ffff */
[----:B------:R-:W-:Y:S05]  /*15ae0*/  BRA `(.L_x_11044) ;  /* 0xffffffdc009c7947 */ /* 0x000fea000383ffff */
.L_x_10983:
[----:B01----:R-:W-:-:S04]  /*15af0*/  IMAD.U32 R3, RZ, RZ, UR38 ;  /* 0x00000026ff037e24 */ /* 0x003fc8000f8e00ff */
[----:B------:R0:W1:Y:S03]  /*15b00*/  SYNCS.PHASECHK.TRANS64.TRYWAIT P0, [R3+URZ+0x22860], R2 ;  /* 0x02286002030075a7 */ /* 0x000066000800017f */
[----:B-1----:R-:W-:Y:S05]  /*15b10*/  @!P0 NANOSLEEP.SYNCS 0x989680 ;  /* 0x009896800000895d */ /* 0x002fea0003900000 */
[----:B------:R-:W1:Y:S02]  /*15b20*/  @!P0 SYNCS.PHASECHK.TRANS64 P0, [R3+URZ+0x22860], R2 ;  /* 0x02286002030085a7 */ /* 0x000e64000800007f */
[----:B-1----:R-:W-:Y:S05]  /*15b30*/  @!P0 BRA `(.L_x_10983) ;  /* 0xfffffffc00ec8947 */ /* 0x002fea000383ffff */
[----:B------:R-:W-:Y:S05]  /*15b40*/  BRA `(.L_x_11045) ;  /* 0xffffffe000007947 */ /* 0x000fea000383ffff */
.L_x_10995:
[----:B-1----:R-:W-:-:S04]  /*15b50*/  IMAD.U32 R3, RZ, RZ, UR38 ;  /* 0x00000026ff037e24 */ /* 0x002fc8000f8e00ff */
[----:B------:R1:W2:Y:S03]  /*15b60*/  SYNCS.PHASECHK.TRANS64.TRYWAIT P0, [R3+URZ+0x22848], R2 ;  /* 0x02284802030075a7 */ /* 0x0002a6000800017f */
[----:B--2---:R-:W-:Y:S05]  /*15b70*/  @!P0 NANOSLEEP.SYNCS 0x989680 ;  /* 0x009896800000895d */ /* 0x004fea0003900000 */
[----:B------:R-:W2:Y:S02]  /*15b80*/  @!P0 SYNCS.PHASECHK.TRANS64 P0, [R3+URZ+0x22848], R2 ;  /* 0x02284802030085a7 */ /* 0x000ea4000800007f */
[----:B--2---:R-:W-:Y:S05]  /*15b90*/  @!P0 BRA `(.L_x_10995) ;  /* 0xfffffffc00ec8947 */ /* 0x004fea000383ffff */
[----:B------:R-:W-:Y:S05]  /*15ba0*/  BRA `(.L_x_11046) ;  /* 0xffffffe400847947 */ /* 0x000fea000383ffff */
.L_x_11000:
[----:B-1----:R-:W-:-:S04]  /*15bb0*/  IMAD.U32 R3, RZ, RZ, UR38 ;  /* 0x00000026ff037e24 */ /* 0x002fc8000f8e00ff */
[----:B------:R1:W2:Y:S03]  /*15bc0*/  SYNCS.PHASECHK.TRANS64.TRYWAIT P0, [R3+URZ+0x22868], R2 ;  /* 0x02286802030075a7 */ /* 0x0002a6000800017f */
[----:B--2---:R-:W-:Y:S05]  /*15bd0*/  @!P0 NANOSLEEP.SYNCS 0x989680 ;  /* 0x009896800000895d */ /* 0x004fea0003900000 */
[----:B------:R-:W2:Y:S02]  /*15be0*/  @!P0 SYNCS.PHASECHK.TRANS64 P0, [R3+URZ+0x22868], R2 ;  /* 0x02286802030085a7 */ /* 0x000ea4000800007f */
[----:B--2---:R-:W-:Y:S05]  /*15bf0*/  @!P0 BRA `(.L_x_11000) ;  /* 0xfffffffc00ec8947 */ /* 0x004fea000383ffff */
[----:B------:R-:W-:Y:S05]  /*15c00*/  BRA `(.L_x_11047) ;  /* 0xffffffe400e87947 */ /* 0x000fea000383ffff */
.L_x_11007:
[----:B-1----:R1:W2:Y:S02]  /*15c10*/  SYNCS.PHASECHK.TRANS64.TRYWAIT P0, [R2+URZ+0x22820], R3 ;  /* 0x02282003020075a7 */ /* 0x0022a4000800017f */
[----:B--2---:R-:W-:Y:S05]  /*15c20*/  @!P0 NANOSLEEP.SYNCS 0x989680 ;  /* 0x009896800000895d */ /* 0x004fea0003900000 */
[----:B------:R-:W2:Y:S02]  /*15c30*/  @!P0 SYNCS.PHASECHK.TRANS64 P0, [R2+URZ+0x22820], R3 ;  /* 0x02282003020085a7 */ /* 0x000ea4000800007f */
[----:B--2---:R-:W-:Y:S05]  /*15c40*/  @!P0 BRA `(.L_x_11007) ;  /* 0xfffffffc00f08947 */ /* 0x004fea000383ffff */
[----:B------:R-:W-:Y:S05]  /*15c50*/  BRA `(.L_x_11048) ;  /* 0xffffffec00087947 */ /* 0x000fea000383ffff */
.L_x_11008:
[----:B------:R-:W2:Y:S01]  /*15c60*/  S2R R4, SR_TID.X ;  /* 0x0000000000047919 */ /* 0x000ea20000002100 */
[----:B------:R-:W-:Y:S01]  /*15c70*/  BSSY B0, `(.L_x_11049) ;  /* 0x000000a000007945 */ /* 0x000fe20003800000 */
[----:B------:R-:W-:Y:S02]  /*15c80*/  IMAD.MOV.U32 R12, RZ, RZ, RZ ;  /* 0x000000ffff0c7224 */ /* 0x000fe400078e00ff */
[----:B------:R-:W-:Y:S02]  /*15c90*/  IMAD.MOV.U32 R11, RZ, RZ, 0x1f ;  /* 0x0000001fff0b7424 */ /* 0x000fe400078e00ff */
[----:B------:R-:W-:Y:S01]  /*15ca0*/  IMAD.MOV.U32 R15, RZ, RZ, -0x1 ;  /* 0xffffffffff0f7424 */ /* 0x000fe200078e00ff */
[----:B--2---:R-:W-:-:S04]  /*15cb0*/  SHF.R.U32.HI R4, RZ, 0x5, R4 ;  /* 0x00000005ff047819 */ /* 0x004fc80000011604 */
[----:B------:R-:W-:-:S05]  /*15cc0*/  LOP3.LUT R4, R4, 0x3, RZ, 0xc0, !PT ;  /* 0x0000000304047812 */ /* 0x000fca00078ec0ff */
[----:B------:R-:W-:-:S07]  /*15cd0*/  IMAD.MOV.U32 R13, RZ, RZ, R4 ;  /* 0x000000ffff0d7224 */ /* 0x000fce00078e0004 */
[----:B01----:R-:W-:Y:S05]  /*15ce0*/  WARPSYNC.COLLECTIVE R15, `(.L_x_11050) ;  /* 0x000000000f087348 */ /* 0x003fea0003c00000 */
[----:B------:R2:W3:Y:S02]  /*15cf0*/  SHFL.IDX P6, R14, R13, R12, R11 ;  /* 0x0000000c0d0e7389 */ /* 0x0004e400000c000b */
[----:B0123--:R-:W-:Y:S01]  /*15d00*/  ENDCOLLECTIVE ;  /* 0x000000000000791b */ /* 0x00ffe20003800000 */
.L_x_11050:
[----:B------:R-:W-:Y:S05]  /*15d10*/  BSYNC B0 ;  /* 0x0000000000007941 */ /* 0x000fea0003800000 */
.L_x_11049:
[----:B------:R-:W-:Y:S05]  /*15d20*/  BRA `(.L_x_11051) ;  /* 0xffffffe800ec7947 */ /* 0x000fea000383ffff */
.L_x_11009:
[----:B------:R-:W-:Y:S01]  /*15d30*/  BSSY B0, `(.L_x_11052) ;  /* 0x0000006000007945 */ /* 0x000fe20003800000 */
[----:B------:R-:W-:-:S07]  /*15d40*/  IMAD.MOV.U32 R15, RZ, RZ, -0x1 ;  /* 0xffffffffff0f7424 */ /* 0x000fce00078e00ff */
[----:B01----:R-:W-:Y:S05]  /*15d50*/  WARPSYNC.COLLECTIVE R15, `(.L_x_11053) ;  /* 0x000000000f0c7348 */ /* 0x003fea0003c00000 */
[----:B------:R-:W-:Y:S02]  /*15d60*/  ELECT P6, UR62, PT ;  /* 0x00000000003e782f */ /* 0x000fe400038c0000 */
[----:B------:R-:W-:Y:S01]  /*15d70*/  MOV R14, UR62 ;  /* 0x0000003e000e7c02 */ /* 0x000fe20008000f00 */
[----:B01----:R-:W-:Y:S10]  /*15d80*/  ENDCOLLECTIVE ;  /* 0x000000000000791b */ /* 0x003ff40003800000 */
.L_x_11053:
[----:B------:R-:W-:Y:S05]  /*15d90*/  BSYNC B0 ;  /* 0x0000000000007941 */ /* 0x000fea0003800000 */
.L_x_11052:
[----:B------:R-:W-:Y:S05]  /*15da0*/  BRA `(.L_x_11054) ;  /* 0xffffffe800e07947 */ /* 0x000fea000383ffff */
.L_x_11011:
[----:B-1----:R1:W2:Y:S02]  /*15db0*/  SYNCS.PHASECHK.TRANS64.TRYWAIT P0, [R7+URZ], R4 ;  /* 0x00000004070075a7 */ /* 0x0022a4000800017f */
[----:B--2---:R-:W-:Y:S05]  /*15dc0*/  @!P0 NANOSLEEP.SYNCS 0x989680 ;  /* 0x009896800000895d */ /* 0x004fea0003900000 */
[----:B------:R-:W2:Y:S02]  /*15dd0*/  @!P0 SYNCS.PHASECHK.TRANS64 P0, [R7+URZ], R4 ;  /* 0x00000004070085a7 */ /* 0x000ea4000800007f */
[----:B--2---:R-:W-:Y:S05]  /*15de0*/  @!P0 BRA `(.L_x_11011) ;  /* 0xfffffffc00f08947 */ /* 0x004fea000383ffff */
[----:B------:R-:W-:Y:S05]  /*15df0*/  BRA `(.L_x_11055) ;  /* 0xffffffec00147947 */ /* 0x000fea000383ffff */
.L_x_11012:
[----:B--2---:R2:W3:Y:S02]  /*15e00*/  SYNCS.PHASECHK.TRANS64.TRYWAIT P0, [R5+URZ], R0 ;  /* 0x00000000050075a7 */ /* 0x0044e4000800017f */
[----:B---3--:R-:W-:Y:S05]  /*15e10*/  @!P0 NANOSLEEP.SYNCS 0x989680 ;  /* 0x009896800000895d */ /* 0x008fea0003900000 */
[----:B------:R-:W3:Y:S02]  /*15e20*/  @!P0 SYNCS.PHASECHK.TRANS64 P0, [R5+URZ], R0 ;  /* 0x00000000050085a7 */ /* 0x000ee4000800007f */
[----:B---3--:R-:W-:Y:S05]  /*15e30*/  @!P0 BRA `(.L_x_11012) ;  /* 0xfffffffc00f08947 */ /* 0x008fea000383ffff */
[----:B------:R-:W-:Y:S05]  /*15e40*/  BRA `(.L_x_11056) ;  /* 0xffffffec00087947 */ /* 0x000fea000383ffff */
.L_x_11014:
[----:B--2---:R2:W3:Y:S02]  /*15e50*/  SYNCS.PHASECHK.TRANS64.TRYWAIT P0, [R5+URZ], R4 ;  /* 0x00000004050075a7 */ /* 0x0044e4000800017f */
[----:B---3--:R-:W-:Y:S05]  /*15e60*/  @!P0 NANOSLEEP.SYNCS 0x989680 ;  /* 0x009896800000895d */ /* 0x008fea0003900000 */
[----:B------:R-:W3:Y:S02]  /*15e70*/  @!P0 SYNCS.PHASECHK.TRANS64 P0, [R5+URZ], R4 ;  /* 0x00000004050085a7 */ /* 0x000ee4000800007f */
[----:B---3--:R-:W-:Y:S05]  /*15e80*/  @!P0 BRA `(.L_x_11014) ;  /* 0xfffffffc00f08947 */ /* 0x008fea000383ffff */
[----:B------:R-:W-:Y:S05]  /*15e90*/  BRA `(.L_x_11057) ;  /* 0xffffffec000c7947 */ /* 0x000fea000383ffff */
.L_x_11058:
        /* <DEDUP_REMOVED lines=14> */
.L_x_15194:


//--------------------- .text._ZN7cutlass13device_kernelIN5flash11enable_sm90INS1_16FlashAttnFwdSm90INS1_25CollectiveMainloopFwdSm90ILi2EN4cute5tupleIJNS5_1CILi1EEES8_S8_EEENS6_IJNS7_ILi128EEENS7_ILi96EEENS7_ILi64EEEEEELi256ENS_10bfloat16_tEfNS_4arch4Sm90ELb0ELb1ELb1ELb0ELb0ELb0ELb1ELb1ELb0ELb1ELb1ELb0EEENS1_21CollectiveEpilogueFwdINS6_IJSA_NS7_ILi256EEESB_EEES9_SE_SG_Li256ELb0ELb1ELb1ELb0EEENS1_19SingleTileSchedulerILb0ELb1ELb1ELi128EEEEEEEEEvNT_6ParamsE --------------------------
	.section	.text._ZN7cutlass13device_kernelIN5flash11enable_sm90INS1_16FlashAttnFwdSm90INS1_25CollectiveMainloopFwdSm90ILi2EN4cute5tupleIJNS5_1CILi1EEES8_S8_EEENS6_IJNS7_ILi128EEENS7_ILi96EEENS7_ILi64EEEEEELi256ENS_10bfloat16_tEfNS_4arch4Sm90ELb0ELb1ELb1ELb0ELb0ELb0ELb1ELb1ELb0ELb1ELb1ELb0EEENS1_21CollectiveEpilogueFwdINS6_IJSA_NS7_ILi256EEESB_EEES9_SE_SG_Li256ELb0ELb1ELb1ELb0EEENS1_19SingleTileSchedulerILb0ELb1ELb1ELi128EEEEEEEEEvNT_6ParamsE,"ax",@progbits
	.align	128
.text._ZN7cutlass13device_kernelIN5flash11enable_sm90INS1_16FlashAttnFwdSm90INS1_25CollectiveMainloopFwdSm90ILi2EN4cute5tupleIJNS5_1CILi1EEES8_S8_EEENS6_IJNS7_ILi128EEENS7_ILi96EEENS7_ILi64EEEEEELi256ENS_10bfloat16_tEfNS_4arch4Sm90ELb0ELb1ELb1ELb0ELb0ELb0ELb1ELb1ELb0ELb1ELb1ELb0EEENS1_21CollectiveEpilogueFwdINS6_IJSA_NS7_ILi256EEESB_EEES9_SE_SG_Li256ELb0ELb1ELb1ELb0EEENS1_19SingleTileSchedulerILb0ELb1ELb1ELi128EEEEEEEEEvNT_6ParamsE:
        .type           _ZN7cutlass13device_kernelIN5flash11enable_sm90INS1_16FlashAttnFwdSm90INS1_25CollectiveMainloopFwdSm90ILi2EN4cute5tupleIJNS5_1CILi1EEES8_S8_EEENS6_IJNS7_ILi128EEENS7_ILi96EEENS7_ILi64EEEEEELi256ENS_10bfloat16_tEfNS_4arch4Sm90ELb0ELb1ELb1ELb0ELb0ELb0ELb1ELb1ELb0ELb1ELb1ELb0EEENS1_21CollectiveEpilogueFwdINS6_IJSA_NS7_ILi256EEESB_EEES9_SE_SG_Li256ELb0ELb1ELb1ELb0EEENS1_19SingleTileSchedulerILb0ELb1ELb1ELi128EEEEEEEEEvNT_6ParamsE,@function
        .size           _ZN7cutlass13device_kernelIN5flash11enable_sm90INS1_16FlashAttnFwdSm90INS1_25CollectiveMainloopFwdSm90ILi2EN4cute5tupleIJNS5_1CILi1EEES8_S8_EEENS6_IJNS7_ILi128EEENS7_ILi96EEENS7_ILi64EEEEEELi256ENS_10bfloat16_tEfNS_4arch4Sm90ELb0ELb1ELb1ELb0ELb0ELb0ELb1ELb1ELb0ELb1ELb1ELb0EEENS1_21CollectiveEpilogueFwdINS6_IJSA_NS7_ILi256EEESB_EEES9_SE_SG_Li256ELb0ELb1ELb1ELb0EEENS1_19SingleTileSchedulerILb0ELb1ELb1ELi128EEEEEEEEEvNT_6ParamsE,(.L_x_15195 - _ZN7cutlass13device_kernelIN5flash11enable_sm90INS1_16FlashAttnFwdSm90INS1_25CollectiveMainloopFwdSm90ILi2EN4cute5tupleIJNS5_1CILi1EEES8_S8_EEENS6_IJNS7_ILi128EEENS7_ILi96EEENS7_ILi64EEEEEELi256ENS_10bfloat16_tEfNS_4arch4Sm90ELb0ELb1ELb1ELb0ELb0ELb0ELb1ELb1ELb0ELb1ELb1ELb0EEENS1_21CollectiveEpilogueFwdINS6_IJSA_NS7_ILi256EEESB_EEES9_SE_SG_Li256ELb0ELb1ELb1ELb0EEENS1_19SingleTileSchedulerILb0ELb1ELb1ELi128EEEEEEEEEvNT_6ParamsE)
        .other          _ZN7cutlass13device_kernelIN5flash11enable_sm90INS1_16FlashAttnFwdSm90INS1_25CollectiveMainloopFwdSm90ILi2EN4cute5tupleIJNS5_1CILi1EEES8_S8_EEENS6_IJNS7_ILi128EEENS7_ILi96EEENS7_ILi64EEEEEELi256ENS_10bfloat16_tEfNS_4arch4Sm90ELb0ELb1ELb1ELb0ELb0ELb0ELb1ELb1ELb0ELb1ELb1ELb0EEENS1_21CollectiveEpilogueFwdINS6_IJSA_NS7_ILi256EEESB_EEES9_SE_SG_Li256ELb0ELb1ELb1ELb0EEENS1_19SingleTileSchedulerILb0ELb1ELb1ELi128EEEEEEEEEvNT_6ParamsE,@"STO_CUDA_ENTRY STV_DEFAULT"
_ZN7cutlass13device_kernelIN5flash11enable_sm90INS1_16FlashAttnFwdSm90INS1_25CollectiveMainloopFwdSm90ILi2EN4cute5tupleIJNS5_1CILi1EEES8_S8_EEENS6_IJNS7_ILi128EEENS7_ILi96EEENS7_ILi64EEEEEELi256ENS_10bfloat16_tEfNS_4arch4Sm90ELb0ELb1ELb1ELb0ELb0ELb0ELb1ELb1ELb0ELb1ELb1ELb0EEENS1_21CollectiveEpilogueFwdINS6_IJSA_NS7_ILi256EEESB_EEES9_SE_SG_Li256ELb0ELb1ELb1ELb0EEENS1_19SingleTileSchedulerILb0ELb1ELb1ELi128EEEEEEEEEvNT_6ParamsE:
        /* <DEDUP_REMOVED lines=21> */
.L_x_11060:
[----:B------:R-:W-:Y:S05]  /*0150*/  BSYNC B0 ;  /* 0x0000000000007941 */ /* 0x000fea0003800000 */
.L_x_11059:
        /* <DEDUP_REMOVED lines=42> */
.L_x_11061:
        /* <DEDUP_REMOVED lines=22> */
.L_x_11062:
        /* <DEDUP_REMOVED lines=18> */
.L_x_11063:
        /* <DEDUP_REMOVED lines=22> */
.L_x_11064:
        /* <DEDUP_REMOVED lines=22> */
.L_x_11065:
[----:B------:R-:W-:Y:S01]  /*0940*/  IADD3 R3, P1, R18, 0x70, RZ ;  /* 0x0000007012037810 */ /* 0x000fe20007f3e0ff */
[----:B------:R-:W-:Y:S01]  /*0950*/  NOP ;  /* 0x0000000000007918 */ /* 0x000fe20000000000 */
[----:B01-34-:R-:W-:Y:S01]  /*0960*/  BAR.SYNC.DEFER_BLOCKING 0x0 ;  /* 0x0000000000007b1d */ /* 0x01bfe20000010000 */
[----:B--2---:R-:W-:Y:S01]  /*0970*/  ISETP.NE.AND P0, PT, R2, RZ, PT ;  /* 0x000000ff0200720c */ /* 0x004fe20003f05270 */
[----:B------:R-:W-:Y:S01]  /*0980*/  IMAD.MOV.U32 R2, RZ, RZ, 0x1 ;  /* 0x00000001ff027424 */ /* 0x000fe200078e00ff */
[C---:B------:R-:W-:Y:S02]  /*0990*/  IADD3 R43, P2, R18.reuse, 0x224, RZ ;  /* 0x00000224122b7810 */ /* 0x040fe40007f5e0ff */
[----:B------:R-:W-:Y:S01]  /*09a0*/  IADD3 R46, P3, R18, 0x260, RZ ;  /* 0x00000260122e7810 */ /* 0x000fe20007f7e0ff */
[----:B------:R-:W-:Y:S01]  /*09b0*/  ULDC.64 UR44, c[0x0][0x208] ;  /* 0x00008200002c7ab9 */ /* 0x000fe20000000a00 */
[----:B------:R-:W-:Y:S01]  /*09c0*/  SEL R2, R2, 0x2, !P0 ;  /* 0x0000000202027807 */ /* 0x000fe20004000000 */
[----:B------:R0:W-:Y:S01]  /*09d0*/  STL [R1+0x474], R3 ;  /* 0x0004740301007387 */ /* 0x0001e20000100800 */
[----:B------:R-:W-:Y:S01]  /*09e0*/  BSSY B6, `(.L_x_11066) ;  /* 0x000331e000067945 */ /* 0x000fe20003800000 */
[----:B------:R-:W-:-:S02]  /*09f0*/  IMAD.X R48, RZ, RZ, R19, P2 ;  /* 0x000000ffff307224 */ /* 0x000fc400010e0613 */
[----:B------:R1:W-:Y:S01]  /*0a00*/  STL [R1+0x484], R2 ;  /* 0x0004840201007387 */ /* 0x0003e20000100800 */
[--C-:B------:R-:W-:Y:S02]  /*0a10*/  IMAD.X R39, RZ, RZ, R19.reuse, P3 ;  /* 0x000000ffff277224 */ /* 0x100fe400018e0613 */
[----:B0-----:R-:W-:-:S05]  /*0a20*/  IMAD.X R3, RZ, RZ, R19, P1 ;  /* 0x000000ffff037224 */ /* 0x001fca00008e0613 */
[----:B------:R1:W-:Y:S01]  /*0a30*/  STL [R1+0x470], R3 ;  /* 0x0004700301007387 */ /* 0x0003e20000100800 */
[----:B------:R-:W-:Y:S05]  /*0a40*/  @!P0 BRA `(.L_x_11067) ;  /* 0x000002e400088947 */ /* 0x000fea0003800000 */
.L_x_11068:
[----:B------:R-:W-:-:S08]  /*0a50*/  NOP ;  /* 0x0000000000007918 */ /* 0x000fd00000000000 */
[----:B------:R-:W0:Y:S02]  /*0a60*/  USETMAXREG.TRY_ALLOC.CTAPOOL UP0, 0xf0 ;  /* 0x000000f0000079c8 */ /* 0x000e240008000600 */
[----:B0-----:R-:W-:-:S13]  /*0a70*/  PLOP3.LUT P0, PT, PT, PT, UP0, 0x80, 0x0 ;  /* 0x000000000000781c */ /* 0x001fda0003f0f008 */
[----:B------:R-:W-:Y:S05]  /*0a80*/  @!P0 BRA `(.L_x_11068) ;  /* 0xfffffffc00f08947 */ /* 0x000fea000383ffff */
[----:B-1----:R-:W0:Y:S08]  /*0a90*/  LDC R3, c[0x0][0xd50] ;  /* 0x00035400ff037b82 */ /* 0x002e300000000800 */
[----:B------:R-:W-:Y:S06]  /*0aa0*/  BAR.ARV 0x8, 0x180 ;  /* 0x0206000000007b1d */ /* 0x000fec0000002000 */
[----:B------:R-:W-:-:S02]  /*0ab0*/  ISETP.NE.AND P0, PT, R73, 0x1, PT ;  /* 0x000000014900780c */ /* 0x000fc40003f05270 */
[----:B------:R-:W1:Y:S01]  /*0ac0*/  S2UR UR4, SR_CTAID.Y ;  /* 0x00000000000479c3 */ /* 0x000e620000002600 */
[----:B------:R2:W-:Y:S04]  /*0ad0*/  STL.64 [R1+0x218], RZ ;  /* 0x000218ff01007387 */ /* 0x0005e80000100a00 */
[----:B------:R2:W-:Y:S03]  /*0ae0*/  STL [R1+0x220], RZ ;  /* 0x000220ff01007387 */ /* 0x0005e60000100800 */
[----:B------:R-:W3:Y:S01]  /*0af0*/  S2UR UR36, SR_CTAID.Z ;  /* 0x00000000002479c3 */ /* 0x000ee20000002700 */
[----:B------:R2:W-:Y:S07]  /*0b00*/  STL [R1+0x224], RZ ;  /* 0x000224ff01007387 */ /* 0x0005ee0000100800 */
[----:B------:R-:W-:Y:S06]  /*0b10*/  @!P0 BAR.ARV 0x9, 0x100 ;  /* 0x0244000000008b1d */ /* 0x000fec0000002000 */
[----:B0-----:R-:W-:Y:S01]  /*0b20*/  ISETP.NE.AND P1, PT, R3, 0x1, PT ;  /* 0x000000010300780c */ /* 0x001fe20003f25270 */
[----:B-1----:R-:W-:-:S12]  /*0b30*/  IMAD.U32 R194, RZ, RZ, UR4 ;  /* 0x00000004ffc27e24 */ /* 0x002fd8000f8e00ff */
[----:B------:R-:W0:Y:S01]  /*0b40*/  @P1 LDC R0, c[0x0][0xd54] ;  /* 0x00035500ff001b82 */ /* 0x000e220000000800 */
[----:B---3--:R-:W-:-:S07]  /*0b50*/  ISETP.LE.AND P0, PT, RZ, UR36, PT ;  /* 0x00000024ff007c0c */ /* 0x008fce000bf03270 */
[----:B------:R-:W1:Y:S01]  /*0b60*/  @P1 LDC R5, c[0x0][0xd58] ;  /* 0x00035600ff051b82 */ /* 0x000e620000000800 */
[----:B0-----:R-:W-:-:S05]  /*0b70*/  @P1 IMAD.HI.U32 R0, R0, UR4, RZ ;  /* 0x0000000400001c27 */ /* 0x001fca000f8e00ff */
[----:B-1----:R-:W-:Y:S02]  /*0b80*/  @P1 SHF.R.U32.HI R194, RZ, R5, R0 ;  /* 0x00000005ffc21219 */ /* 0x002fe40000011600 */
[----:B------:R-:W-:-:S03]  /*0b90*/  IADD3 R32, P1, R18, 0x218, RZ ;  /* 0x0000021812207810 */ /* 0x000fc60007f3e0ff */
[----:B------:R-:W-:Y:S02]  /*0ba0*/  IMAD.MOV R234, RZ, RZ, -R194 ;  /* 0x000000ffffea7224 */ /* 0x000fe400078e0ac2 */
[----:B------:R-:W-:Y:S02]  /*0bb0*/  IMAD.X R33, RZ, RZ, R19, P1 ;  /* 0x000000ffff217224 */ /* 0x000fe400008e0613 */
[----:B------:R-:W-:Y:S01]  /*0bc0*/  IMAD R234, R3, R234, UR4 ;  /* 0x0000000403ea7e24 */ /* 0x000fe2000f8e02ea */
[----:B--2---:R-:W-:Y:S06]  /*0bd0*/  @!P0 BRA `(.L_x_11069) ;  /* 0x0000032c00f88947 */ /* 0x004fec0003800000 */
[----:B------:R-:W2:Y:S01]  /*0be0*/  LDL.LU R13, [R1+0x484] ;  /* 0x00048400010d7983 */ /* 0x000ea20000300800 */
[----:B------:R-:W0:Y:S01]  /*0bf0*/  LDC R0, c[0x0][0x448] ;  /* 0x00011200ff007b82 */ /* 0x000e220000000800 */
[----:B------:R-:W1:Y:S01]  /*0c00*/  S2R R11, SR_CgaCtaId ;  /* 0x00000000000b7919 */ /* 0x000e620000008800 */
[----:B------:R-:W3:Y:S01]  /*0c10*/  S2R R9, SR_SWINHI ;  /* 0x0000000000097919 */ /* 0x000ee20000002f00 */
[----:B------:R-:W4:Y:S01]  /*0c20*/  S2R R2, SR_TID.X ;  /* 0x0000000000027919 */ /* 0x000f220000002100 */
[----:B------:R-:W5:Y:S01]  /*0c30*/  S2R R8, SR_CTAID.X ;  /* 0x0000000000087919 */ /* 0x000f620000002500 */
[----:B------:R-:W-:Y:S01]  /*0c40*/  MOV R72, 0x400 ;  /* 0x0000040000487802 */ /* 0x000fe20000000f00 */
[----:B------:R-:W-:Y:S02]  /*0c50*/  IMAD.MOV.U32 R12, RZ, RZ, 0x3000 ;  /* 0x00003000ff0c7424 */ /* 0x000fe400078e00ff */
[----:B------:R-:W5:Y:S01]  /*0c60*/  LDC.64 R22, c[0x0][0x418] ;  /* 0x00010600ff167b82 */ /* 0x000f620000000a00 */
[----:B0-----:R-:W-:Y:S01]  /*0c70*/  ISETP.NE.AND P1, PT, R0, 0x1, PT ;  /* 0x000000010000780c */ /* 0x001fe20003f25270 */
[----:B------:R-:W-:-:S06]  /*0c80*/  IMAD.MOV.U32 R0, RZ, RZ, 0xc000 ;  /* 0x0000c000ff007424 */ /* 0x000fcc00078e00ff */
[----:B------:R-:W0:Y:S01]  /*0c90*/  LDC R16, c[0x0][0xa80] ;  /* 0x0002a000ff107b82 */ /* 0x000e220000000800 */
[----:B------:R-:W-:Y:S02]  /*0ca0*/  IMAD.MOV.U32 R5, RZ, RZ, 0x100 ;  /* 0x00000100ff057424 */ /* 0x000fe400078e00ff */
[----:B------:R-:W-:Y:S02]  /*0cb0*/  IMAD.MOV.U32 R6, RZ, RZ, 0x1 ;  /* 0x00000001ff067424 */ /* 0x000fe400078e00ff */
[----:B------:R-:W-:-:S03]  /*0cc0*/  IMAD.MOV.U32 R7, RZ, RZ, RZ ;  /* 0x000000ffff077224 */ /* 0x000fc600078e00ff */
[----:B------:R-:W0:Y:S01]  /*0cd0*/  LDC R29, c[0x0][0x424] ;  /* 0x00010900ff1d7b82 */ /* 0x000e220000000800 */
[----:B-1----:R-:W-:-:S04]  /*0ce0*/  LEA R72, R11, R72, 0x18 ;  /* 0x000000480b487211 */ /* 0x002fc800078ec0ff */
[----:B------:R-:W-:Y:S02]  /*0cf0*/  MOV R26, R72 ;  /* 0x00000048001a7202 */ /* 0x000fe40000000f00 */
[----:B---3--:R-:W-:Y:S02]  /*0d00*/  MOV R27, R9 ;  /* 0x00000009001b7202 */ /* 0x008fe40000000f00 */
[----:B------:R-:W1:Y:S01]  /*0d10*/  @P1 LDC R9, c[0x0][0x44c] ;  /* 0x00011300ff091b82 */ /* 0x000e620000000800 */
[----:B----4-:R-:W-:-:S04]  /*0d20*/  LOP3.LUT R2, R2, 0x7f, RZ, 0xc0, !PT ;  /* 0x0000007f02027812 */ /* 0x010fc800078ec0ff */
[----:B------:R-:W-:Y:S01]  /*0d30*/  ISETP.NE.AND P0, PT, R2, RZ, PT ;  /* 0x000000ff0200720c */ /* 0x000fe20003f05270 */
[----:B------:R-:W-:Y:S01]  /*0d40*/  IMAD.MOV.U32 R52, RZ, RZ, R0 ;  /* 0x000000ffff347224 */ /* 0x000fe200078e0000 */
[----:B-----5:R-:W-:Y:S01]  /*0d50*/  STL [R1+0x70], R8 ;  /* 0x0000700801007387 */ /* 0x020fe20000100800 */
[----:B------:R-:W3:Y:S01]  /*0d60*/  LDC R10, c[0x0][0x2f0] ;  /* 0x0000bc00ff0a7b82 */ /* 0x000ee20000000800 */
[----:B------:R-:W-:Y:S02]  /*0d70*/  SEL R4, RZ, 0x1, P0 ;  /* 0x00000001ff047807 */ /* 0x000fe40000000000 */
[C---:B------:R-:W-:Y:S02]  /*0d80*/  IADD3 R0, P0, R26.reuse, 0x32450, RZ ;  /* 0x000324501a007810 */ /* 0x040fe40007f1e0ff */
[----:B------:R-:W-:Y:S01]  /*0d90*/  IADD3 R14, P2, R26, 0x32460, RZ ;  /* 0x000324601a0e7810 */ /* 0x000fe20007f5e0ff */
[----:B------:R4:W-:Y:S01]  /*0da0*/  STL.128 [R1+0x20], R4 ;  /* 0x0000200401007387 */ /* 0x0009e20000100c00 */
[----:B------:R-:W-:Y:S01]  /*0db0*/  IMAD.MOV.U32 R54, RZ, RZ, R4 ;  /* 0x000000ffff367224 */ /* 0x000fe200078e0004 */
[----:B------:R-:W5:Y:S02]  /*0dc0*/  @P1 LDC R20, c[0x0][0x450] ;  /* 0x00011400ff141b82 */ /* 0x000f640000000800 */
[----:B------:R-:W-:-:S02]  /*0dd0*/  IMAD.X R15, RZ, RZ, R27, P2 ;  /* 0x000000ffff0f7224 */ /* 0x000fc400010e061b */
[----:B------:R-:W-:Y:S01]  /*0de0*/  IMAD.MOV.U32 R2, RZ, RZ, 0x1 ;  /* 0x00000001ff027424 */ /* 0x000fe200078e00ff */
[----:B----4-:R-:W-:Y:S01]  /*0df0*/  IADD3 R6, P2, R26, 0x32430, RZ ;  /* 0x000324301a067810 */ /* 0x010fe20007f5e0ff */
[----:B------:R-:W-:-:S04]  /*0e00*/  IMAD.MOV.U32 R3, RZ, RZ, RZ ;  /* 0x000000ffff037224 */ /* 0x000fc800078e00ff */
[----:B------:R-:W-:Y:S01]  /*0e10*/  IMAD.X R7, RZ, RZ, R27, P2 ;  /* 0x000000ffff077224 */ /* 0x000fe200010e061b */
[----:B------:R-:W-:Y:S01]  /*0e20*/  IADD3 R193, P2, R18, 0x230, RZ ;  /* 0x0000023012c17810 */ /* 0x000fe20007f5e0ff */
[----:B------:R-:W4:Y:S03]  /*0e30*/  S2R R70, SR_TID.X ;  /* 0x0000000000467919 */ /* 0x000f260000002100 */
[----:B------:R0:W-:Y:S01]  /*0e40*/  STL.64 [R1+0x8], R6 ;  /* 0x0000080601007387 */ /* 0x0001e20000100a00 */
[----:B------:R-:W-:-:S03]  /*0e50*/  IMAD.X R179, RZ, RZ, R19, P2 ;  /* 0x000000ffffb37224 */ /* 0x000fc600010e0613 */
[----:B------:R1:W-:Y:S01]  /*0e60*/  STL.64 [R1+0x60], R2 ;  /* 0x0000600201007387 */ /* 0x0003e20000100a00 */
[----:B------:R-:W-:Y:S01]  /*0e70*/  IADD3 R36, P2, R18, 0x120, RZ ;  /* 0x0000012012247810 */ /* 0x000fe20007f5e0ff */
[----:B0-----:R-:W0:Y:S01]  /*0e80*/  LDC R6, c[0x0][0x288] ;  /* 0x0000a200ff067b82 */ /* 0x001e220000000800 */
[----:B-1----:R-:W-:Y:S01]  /*0e90*/  IMAD.X R3, RZ, RZ, R27, P0 ;  /* 0x000000ffff037224 */ /* 0x002fe200000e061b */
[----:B------:R-:W-:Y:S02]  /*0ea0*/  ISETP.NE.U32.AND P0, PT, R22, RZ, PT ;  /* 0x000000ff1600720c */ /* 0x000fe40003f05070 */
[----:B------:R-:W-:Y:S01]  /*0eb0*/  IMAD.X R37, RZ, RZ, R19, P2 ;  /* 0x000000ffff257224 */ /* 0x000fe200010e0613 */
[C---:B------:R-:W-:Y:S02]  /*0ec0*/  IADD3 R65, P2, R18.reuse, 0x98, RZ ;  /* 0x0000009812417810 */ /* 0x040fe40007f5e0ff */
[----:B------:R-:W-:Y:S01]  /*0ed0*/  ISETP.NE.AND.EX P0, PT, R23, RZ, PT, P0 ;  /* 0x000000ff1700720c */ /* 0x000fe20003f05300 */
[----:B------:R-:W-:Y:S01]  /*0ee0*/  STL.64 [R1+0x68], R14 ;  /* 0x0000680e01007387 */ /* 0x000fe20000100a00 */
[----:B------:R-:W-:-:S02]  /*0ef0*/  IADD3 R40, P6, R18, 0x170, RZ ;  /* 0x0000017012287810 */ /* 0x000fc40007fde0ff */
[----:B------:R-:W-:Y:S01]  /*0f00*/  SEL R29, R29, 0x1, P0 ;  /* 0x000000011d1d7807 */ /* 0x000fe20000000000 */
[----:B------:R-:W-:Y:S01]  /*0f10*/  STL [R1+0x250], R16 ;  /* 0x0002501001007387 */ /* 0x000fe20000100800 */
[----:B------:R-:W-:-:S03]  /*0f20*/  IADD3 R24, P5, R18, 0x16c, RZ ;  /* 0x0000016c12187810 */ /* 0x000fc60007fbe0ff */
[----:B------:R-:W-:Y:S01]  /*0f30*/  STL.128 [R1+0x230], RZ ;  /* 0x000230ff01007387 */ /* 0x000fe20000100c00 */
[----:B------:R-:W-:-:S03]  /*0f40*/  IADD3 R23, P0, R18, 0x13c, RZ ;  /* 0x0000013c12177810 */ /* 0x000fc60007f1e0ff */
[----:B------:R-:W-:Y:S01]  /*0f50*/  STL.128 [R1+0x240], RZ ;  /* 0x000240ff01007387 */ /* 0x000fe20000100c00 */
[----:B------:R-:W-:-:S03]  /*0f60*/  IADD3 R44, P4, R18, 0x138, RZ ;  /* 0x00000138122c7810 */ /* 0x000fc60007f9e0ff */
[----:B------:R-:W-:Y:S04]  /*0f70*/  STL.128 [R1+0x260], RZ ;  /* 0x000260ff01007387 */ /* 0x000fe80000100c00 */
        /* <DEDUP_REMOVED lines=31> */
[----:B------:R-:W-:Y:S04]  /*1170*/  STL.64 [R1], RZ ;  /* 0x000000ff01007387 */ /* 0x000fe80000100a00 */
[----:B------:R-:W-:Y:S01]  /*1180*/  STL.64 [R1+0x38], RZ ;  /* 0x000038ff01007387 */ /* 0x000fe20000100a00 */
[----:B------:R-:W-:-:S02]  /*1190*/  IMAD.X R66, RZ, RZ, R19, P2 ;  /* 0x000000ffff427224 */ /* 0x000fc400010e0613 */
[----:B---3--:R-:W-:Y:S02]  /*11a0*/  IMAD R29, R29, R10, RZ ;  /* 0x0000000a1d1d7224 */ /* 0x008fe400078e02ff */
[--C-:B------:R-:W-:Y:S01]  /*11b0*/  IMAD.X R41, RZ, RZ, R19.reuse, P6 ;  /* 0x000000ffff297224 */ /* 0x100fe200030e0613 */
[----:B------:R-:W-:Y:S01]  /*11c0*/  IADD3 R42, P6, R18, 0x118, RZ ;  /* 0x00000118122a7810 */ /* 0x000fe20007fde0ff */
[----:B------:R-:W-:Y:S01]  /*11d0*/  IMAD.X R25, RZ, RZ, R19, P5 ;  /* 0x000000ffff197224 */ /* 0x000fe200028e0613 */
[----:B--2---:R1:W-:Y:S02]  /*11e0*/  STL.64 [R1+0x18], R12 ;  /* 0x0000180c01007387 */ /* 0x0043e40000100a00 */
[----:B-1----:R-:W-:Y:S02]  /*11f0*/  IMAD.MOV.U32 R12, RZ, RZ, R0 ;  /* 0x000000ffff0c7224 */ /* 0x002fe400078e0000 */
[----:B------:R-:W-:-:S04]  /*1200*/  IMAD.SHL.U32 R0, R8, 0x80, RZ ;  /* 0x0000008008007824 */ /* 0x000fc800078e00ff */
[----:B------:R-:W-:-:S04]  /*1210*/  @P1 VIADD R4, R0, 0x7f ;  /* 0x0000007f00041836 */ /* 0x000fc80000000000 */
[----:B------:R-:W-:Y:S02]  /*1220*/  @P1 IMAD.HI.U32 R5, R4, R9, RZ ;  /* 0x0000000904051227 */ /* 0x000fe400078e00ff */
[----:B------:R-:W1:Y:S02]  /*1230*/  LDC.64 R8, c[0x0][0xad8] ;  /* 0x0002b600ff087b82 */ /* 0x000e640000000a00 */
[----:B------:R-:W-:Y:S02]  /*1240*/  IMAD.MOV.U32 R2, RZ, RZ, R13 ;  /* 0x000000ffff027224 */ /* 0x000fe400078e000d */
[----:B------:R-:W-:Y:S02]  /*1250*/  IMAD.MOV.U32 R13, RZ, RZ, R3 ;  /* 0x000000ffff0d7224 */ /* 0x000fe400078e0003 */
[----:B------:R-:W-:Y:S01]  /*1260*/  IMAD.MOV.U32 R53, RZ, RZ, R2 ;  /* 0x000000ffff357224 */ /* 0x000fe200078e0002 */
[----:B------:R-:W-:Y:S02]  /*1270*/  IADD3 R2, P3, R26, 0x32440, RZ ;  /* 0x000324401a027810 */ /* 0x000fe40007f7e0ff */
[----:B------:R-:W-:Y:S03]  /*1280*/  STL.128 [R1+0x40], R12 ;  /* 0x0000400c01007387 */ /* 0x000fe60000100c00 */
[----:B------:R-:W-:Y:S01]  /*1290*/  IMAD.X R3, RZ, RZ, R27, P3 ;  /* 0x000000ffff037224 */ /* 0x000fe200018e061b */
[C---:B------:R-:W-:Y:S01]  /*12a0*/  IADD3 R38, P3, R18.reuse, 0x128, RZ ;  /* 0x0000012812267810 */ /* 0x040fe20007f7e0ff */
[--C-:B------:R-:W-:Y:S01]  /*12b0*/  IMAD.X R22, RZ, RZ, R19.reuse, P0 ;  /* 0x000000ffff167224 */ /* 0x100fe200000e0613 */
[C---:B------:R-:W-:Y:S01]  /*12c0*/  IADD3 R58, P5, R18.reuse, 0x110, RZ ;  /* 0x00000110123a7810 */ /* 0x040fe20007fbe0ff */
[--C-:B------:R-:W-:Y:S01]  /*12d0*/  IMAD.X R67, RZ, RZ, R19.reuse, P4 ;  /* 0x000000ffff437224 */ /* 0x100fe200020e0613 */
[C---:B------:R-:W-:Y:S01]  /*12e0*/  IADD3 R49, P0, R18.reuse, 0xb0, RZ ;  /* 0x000000b012317810 */ /* 0x040fe20007f1e0ff */
[----:B------:R-:W-:Y:S01]  /*12f0*/  IMAD.X R45, RZ, RZ, R19, P3 ;  /* 0x000000ffff2d7224 */ /* 0x000fe200018e0613 */
[----:B------:R-:W-:-:S02]  /*1300*/  IADD3 R34, P4, R18, 0xa8, RZ ;  /* 0x000000a812227810 */ /* 0x000fc40007f9e0ff */
[----:B-1----:R-:W-:Y:S01]  /*1310*/  ISETP.GE.AND P2, PT, R9, 0x1, PT ;  /* 0x000000010900780c */ /* 0x002fe20003f46270 */
[----:B------:R-:W-:Y:S01]  /*1320*/  VIADD R4, R0, 0x7f ;  /* 0x0000007f00047836 */ /* 0x000fe20000000000 */
[C---:B------:R-:W-:Y:S02]  /*1330*/  IADD3 R63, P3, R18.reuse, 0xa0, RZ ;  /* 0x000000a0123f7810 */ /* 0x040fe40007f7e0ff */
[----:B-----5:R-:W-:Y:S02]  /*1340*/  @P1 SHF.R.U32.HI R4, RZ, R20, R5 ;  /* 0x00000014ff041219 */ /* 0x020fe40000011605 */
[----:B0-----:R-:W-:Y:S01]  /*1350*/  IADD3 R235, R29, 0x1, -R6 ;  /* 0x000000011deb7810 */ /* 0x001fe20007ffe806 */
[----:B------:R-:W-:Y:S02]  /*1360*/  IMAD.MOV.U32 R55, RZ, RZ, 0x100 ;  /* 0x00000100ff377424 */ /* 0x000fe400078e00ff */
[--C-:B------:R-:W-:Y:S01]  /*1370*/  IMAD.X R47, RZ, RZ, R19.reuse, P6 ;  /* 0x000000ffff2f7224 */ /* 0x100fe200030e0613 */
[C---:B------:R-:W-:Y:S01]  /*1380*/  IADD3 R60, P6, R18.reuse, 0x90, RZ ;  /* 0x00000090123c7810 */ /* 0x040fe20007fde0ff */
[--C-:B------:R-:W-:Y:S01]  /*1390*/  IMAD.X R57, RZ, RZ, R19.reuse, P5 ;  /* 0x000000ffff397224 */ /* 0x100fe200028e0613 */
[C---:B------:R-:W-:Y:S01]  /*13a0*/  IADD3 R51, P5, R18.reuse, 0x88, RZ ;  /* 0x0000008812337810 */ /* 0x040fe20007fbe0ff */
[--C-:B------:R-:W-:Y:S01]  /*13b0*/  IMAD.X R50, RZ, RZ, R19.reuse, P0 ;  /* 0x000000ffff327224 */ /* 0x100fe200000e0613 */
[C---:B------:R-:W-:Y:S01]  /*13c0*/  IADD3 R68, P0, R18.reuse, 0x80, RZ ;  /* 0x0000008012447810 */ /* 0x040fe20007f1e0ff */
[--C-:B------:R-:W-:Y:S01]  /*13d0*/  IMAD.X R35, RZ, RZ, R19.reuse, P4 ;  /* 0x000000ffff237224 */ /* 0x100fe200020e0613 */
[C---:B------:R-:W-:Y:S01]  /*13e0*/  IADD3 R30, P4, R18.reuse, 0x78, RZ ;  /* 0x00000078121e7810 */ /* 0x040fe20007f9e0ff */
[----:B------:R-:W-:Y:S01]  /*13f0*/  IMAD.X R64, RZ, RZ, R19, P3 ;  /* 0x000000ffff407224 */ /* 0x000fe200018e0613 */
[C---:B------:R-:W-:Y:S01]  /*1400*/  IADD3 R61, P3, R18.reuse, 0x38, RZ ;  /* 0x00000038123d7810 */ /* 0x040fe20007f7e0ff */
[----:B------:R-:W-:Y:S01]  /*1410*/  IMAD.IADD R7, R235, 0x1, R4 ;  /* 0x00000001eb077824 */ /* 0x000fe200078e0204 */
[----:B------:R-:W-:Y:S01]  /*1420*/  USHF.R.S32.HI UR37, URZ, 0x1f, UR36 ;  /* 0x0000001f3f257899 */ /* 0x000fe20008011424 */
[----:B------:R4:W-:Y:S01]  /*1430*/  STL.128 [R1+0x50], R52 ;  /* 0x0000503401007387 */ /* 0x0009e20000100c00 */
[----:B------:R-:W-:-:S02]  /*1440*/  VIADD R157, R18, 0x178 ;  /* 0x00000178129d7836 */ /* 0x000fc40000000000 */
[--C-:B------:R-:W-:Y:S01]  /*1450*/  IMAD.X R59, RZ, RZ, R19.reuse, P6 ;  /* 0x000000ffff3b7224 */ /* 0x100fe200030e0613 */
[----:B------:R-:W-:Y:S01]  /*1460*/  STL.64 [R1+0x10], R2 ;  /* 0x0000100201007387 */ /* 0x000fe20000100a00 */
[--C-:B------:R-:W-:Y:S02]  /*1470*/  IMAD.X R56, RZ, RZ, R19.reuse, P5 ;  /* 0x000000ffff387224 */ /* 0x100fe400028e0613 */
[--C-:B------:R-:W-:Y:S01]  /*1480*/  IMAD.X R69, RZ, RZ, R19.reuse, P0 ;  /* 0x000000ffff457224 */ /* 0x100fe200000e0613 */
[----:B------:R0:W-:Y:S01]  /*1490*/  STL.64 [R1+0x30], R2 ;  /* 0x0000300201007387 */ /* 0x0001e20000100a00 */
[--C-:B------:R-:W-:Y:S02]  /*14a0*/  IMAD.X R31, RZ, RZ, R19.reuse, P4 ;  /* 0x000000ffff1f7224 */ /* 0x100fe400020e0613 */
[----:B------:R-:W-:Y:S02]  /*14b0*/  IMAD.X R62, RZ, RZ, R19, P3 ;  /* 0x000000ffff3e7224 */ /* 0x000fe400018e0613 */
[----:B----4-:R-:W-:-:S02]  /*14c0*/  VIADD R53, R70, 0xffffff80 ;  /* 0xffffff8046357836 */ /* 0x010fc40000000000 */
[----:B0-----:R-:W-:Y:S01]  /*14d0*/  IMAD.IADD R2, R7, 0x1, R8 ;  /* 0x0000000107027824 */ /* 0x001fe200078e0208 */
        /* <DEDUP_REMOVED lines=11> */
.L_x_11071:
[----:B------:R-:W-:-:S13]  /*1590*/  ISETP.NE.AND P0, PT, R9, 0x1, PT ;  /* 0x000000010900780c */ /* 0x000fda0003f05270 */
[----:B------:R-:W0:Y:S02]  /*15a0*/  @P0 LDC.64 R4, c[0x0][0xae0] ;  /* 0x0002b800ff040b82 */ /* 0x000e240000000a00 */
[----:B0-----:R-:W-:-:S05]  /*15b0*/  @P0 IMAD.HI.U32 R4, R3, R4, RZ ;  /* 0x0000000403040227 */ /* 0x001fca00078e00ff */
[----:B------:R-:W-:-:S07]  /*15c0*/  @P0 SHF.R.U32.HI R3, RZ, R5, R4 ;  /* 0x00000005ff030219 */ /* 0x000fce0000011604 */
.L_x_11072:
[----:B------:R-:W-:-:S05]  /*15d0*/  IMAD R3, R3, R9, R9 ;  /* 0x0000000903037224 */ /* 0x000fca00078e0209 */
[----:B------:R-:W-:-:S07]  /*15e0*/  VIMNMX R2, R2, R3, PT ;  /* 0x0000000302027248 */ /* 0x000fce0003fe0100 */
.L_x_11070:
[----:B------:R-:W0:Y:S01]  /*15f0*/  @P1 LDC R5, c[0x0][0x44c] ;  /* 0x00011300ff051b82 */ /* 0x000e220000000800 */
[----:B------:R-:W-:Y:S01]  /*1600*/  VIADD R3, R2, 0x5f ;  /* 0x0000005f02037836 */ /* 0x000fe20000000000 */
[----:B------:R-:W-:Y:S01]  /*1610*/  ULDC UR4, c[0x0][0xad4] ;  /* 0x0002b50000047ab9 */ /* 0x000fe20000000800 */
[----:B------:R-:W-:Y:S02]  /*1620*/  VIADD R2, R29, 0x5f ;  /* 0x0000005f1d027836 */ /* 0x000fe40000000000 */
[----:B------:R-:W-:-:S03]  /*1630*/  IMAD.HI R4, R3, 0x2aaaaaab, RZ ;  /* 0x2aaaaaab03047827 */ /* 0x000fc600078e02ff */
[----:B------:R-:W1:Y:S01]  /*1640*/  @P1 LDC R8, c[0x0][0x450] ;  /* 0x00011400ff081b82 */ /* 0x000e620000000800 */
[----:B------:R-:W-:-:S04]  /*1650*/  IMAD.HI R2, R2, 0x2aaaaaab, RZ ;  /* 0x2aaaaaab02027827 */ /* 0x000fc800078e02ff */
[----:B------:R-:W-:Y:S01]  /*1660*/  IMAD.IADD R17, R29, 0x1, -R6 ;  /* 0x000000011d117824 */ /* 0x000fe200078e0a06 */
[----:B------:R-:W-:-:S04]  /*1670*/  SHF.R.U32.HI R3, RZ, 0x1f, R2 ;  /* 0x0000001fff037819 */ /* 0x000fc80000011602 */
[----:B------:R-:W-:Y:S01]  /*1680*/  LEA.HI.SX32 R3, R2, R3, 0x1c ;  /* 0x0000000302037211 */ /* 0x000fe200078fe2ff */
[----:B0-----:R-:W-:-:S05]  /*1690*/  @P1 IMAD.HI.U32 R5, R0, R5, RZ ;  /* 0x0000000500051227 */ /* 0x001fca00078e00ff */
[----:B-1----:R-:W-:Y:S02]  /*16a0*/  @P1 SHF.R.U32.HI R0, RZ, R8, R5 ;  /* 0x00000008ff001219 */ /* 0x002fe40000011605 */
[----:B------:R-:W-:-:S03]  /*16b0*/  SHF.R.U32.HI R5, RZ, 0x1f, R4 ;  /* 0x0000001fff057819 */ /* 0x000fc60000011604 */
[----:B------:R-:W-:Y:S01]  /*16c0*/  IMAD.IADD R0, R17, 0x1, R0 ;  /* 0x0000000111007824 */ /* 0x000fe200078e0200 */
[----:B------:R-:W-:-:S03]  /*16d0*/  LEA.HI.SX32 R4, R4, R5, 0x1c ;  /* 0x0000000504047211 */ /* 0x000fc600078fe2ff */
[----:B------:R-:W-:Y:S01]  /*16e0*/  VIADD R2, R0, -UR4 ;  /* 0x8000000400027c36 */ /* 0x000fe20008000000 */
[----:B------:R-:W-:Y:S01]  /*16f0*/  VIMNMX R11, R3, R4, PT ;  /* 0x00000004030b7248 */ /* 0x000fe20003fe0100 */
        /* <DEDUP_REMOVED lines=10> */
.L_x_11074:
[----:B------:R-:W-:-:S13]  /*17a0*/  ISETP.NE.AND P0, PT, R9, 0x1, PT ;  /* 0x000000010900780c */ /* 0x000fda0003f05270 */
[----:B------:R-:W0:Y:S02]  /*17b0*/  @P0 LDC.64 R4, c[0x0][0xae0] ;  /* 0x0002b800ff040b82 */ /* 0x000e240000000a00 */
[----:B0-----:R-:W-:-:S05]  /*17c0*/  @P0 IMAD.HI.U32 R4, R0, R4, RZ ;  /* 0x0000000400040227 */ /* 0x001fca00078e00ff */
[----:B------:R-:W-:-:S07]  /*17d0*/  @P0 SHF.R.U32.HI R0, RZ, R5, R4 ;  /* 0x00000005ff000219 */ /* 0x000fce0000011604 */
.L_x_11075:
[----:B------:R-:W-:-:S05]  /*17e0*/  IMAD R3, R0, R9, RZ ;  /* 0x0000000900037224 */ /* 0x000fca00078e02ff */
[----:B------:R-:W-:-:S07]  /*17f0*/  VIMNMX R2, R2, R3, !PT ;  /* 0x0000000302027248 */ /* 0x000fce0007fe0100 */
.L_x_11073:
[----:B------:R-:W-:Y:S01]  /*1800*/  IMAD.HI R2, R2, 0x2aaaaaab, RZ ;  /* 0x2aaaaaab02027827 */ /* 0x000fe200078e02ff */
[----:B------:R-:W-:-:S04]  /*1810*/  LOP3.LUT R192, R234, 0xffff, RZ, 0xc0, !PT ;  /* 0x0000ffffeac07812 */ /* 0x000fc800078ec0ff */
[----:B------:R-:W-:-:S04]  /*1820*/  SHF.R.U32.HI R3, RZ, 0x1f, R2 ;  /* 0x0000001fff037819 */ /* 0x000fc80000011602 */
[----:B------:R-:W-:-:S04]  /*1830*/  LEA.HI.SX32 R3, R2, R3, 0x1c ;  /* 0x0000000302037211 */ /* 0x000fc800078fe2ff */
[----:B------:R-:W-:Y:S01]  /*1840*/  VIMNMX R8, RZ, R3, !PT ;  /* 0x00000003ff087248 */ /* 0x000fe20007fe0100 */
[----:B------:R-:W-:-:S03]  /*1850*/  IMAD.MOV.U32 R3, RZ, RZ, RZ ;  /* 0x000000ffff037224 */ /* 0x000fc600078e00ff */
        /* <DEDUP_REMOVED lines=33> */
.L_x_11076:
[----:B------:R-:W-:Y:S01]  /*1a70*/  IMAD R192, R192, R3, R8 ;  /* 0x00000003c0c07224 */ /* 0x000fe200078e0208 */
[----:B------:R-:W-:-:S04]  /*1a80*/  PLOP3.LUT P0, PT, PT, PT, PT, 0x80, 0x0 ;  /* 0x000000000000781c */ /* 0x000fc80003f0f070 */
[----:B------:R-:W-:-:S04]  /*1a90*/  VIADDMNMX R16, R192, R3, R11, PT ;  /* 0x00000003c0107246 */ /* 0x000fc8000380010b */
[----:B------:R-:W-:-:S13]  /*1aa0*/  ISETP.GT.AND P1, PT, R16, R192, PT ;  /* 0x000000c01000720c */ /* 0x000fda0003f24270 */
[----:B------:R-:W-:Y:S05]  /*1ab0*/  @!P1 BRA `(.L_x_11077) ;  /* 0x000002a800ec9947 */ /* 0x000fea0003800000 */
[----:B------:R-:W-:Y:S01]  /*1ac0*/  SHF.R.S32.HI R0, RZ, 0x1f, R53 ;  /* 0x0000001fff007819 */ /* 0x000fe20000011435 */
[----:B------:R-:W-:Y:S01]  /*1ad0*/  VIADD R15, R72, 0x18400 ;  /* 0x00018400480f7836 */ /* 0x000fe20000000000 */
[----:B------:R-:W-:Y:S01]  /*1ae0*/  STL.64 [R1+0x78], RZ ;  /* 0x000078ff01007387 */ /* 0x000fe20000100a00 */
[----:B------:R-:W-:Y:S01]  /*1af0*/  IMAD.MOV.U32 R4, RZ, RZ, 0x1 ;  /* 0x00000001ff047424 */ /* 0x000fe200078e00ff */
[----:B------:R-:W-:Y:S01]  /*1b00*/  LEA.HI R28, R0, R53, RZ, 0x7 ;  /* 0x00000035001c7211 */ /* 0x000fe200078f38ff */
[----:B------:R-:W-:Y:S01]  /*1b10*/  IMAD.MOV.U32 R5, RZ, RZ, RZ ;  /* 0x000000ffff057224 */ /* 0x000fe200078e00ff */
[----:B------:R-:W-:Y:S01]  /*1b20*/  STL.128 [R1+0xb0], RZ ;  /* 0x0000b0ff01007387 */ /* 0x000fe20000100c00 */
[----:B------:R-:W-:Y:S01]  /*1b30*/  IMAD.MOV.U32 R6, RZ, RZ, 0x1 ;  /* 0x00000001ff067424 */ /* 0x000fe200078e00ff */
[----:B------:R-:W-:Y:S01]  /*1b40*/  SHF.R.S32.HI R55, RZ, 0x7, R28 ;  /* 0x00000007ff377819 */ /* 0x000fe2000001141c */
[----:B------:R-:W-:Y:S01]  /*1b50*/  IMAD.MOV.U32 R7, RZ, RZ, RZ ;  /* 0x000000ffff077224 */ /* 0x000fe200078e00ff */
[----:B------:R-:W-:Y:S01]  /*1b60*/  STL.128 [R1+0xc0], RZ ;  /* 0x0000c0ff01007387 */ /* 0x000fe20000100c00 */
[----:B------:R-:W-:Y:S01]  /*1b70*/  IMAD.MOV.U32 R12, RZ, RZ, 0x1 ;  /* 0x00000001ff0c7424 */ /* 0x000fe200078e00ff */
[----:B------:R-:W-:Y:S01]  /*1b80*/  LOP3.LUT P0, RZ, R15, 0x1bf, RZ, 0xc0, !PT ;  /* 0x000001bf0fff7812 */ /* 0x000fe2000780c0ff */
[----:B------:R-:W-:Y:S01]  /*1b90*/  IMAD.MOV.U32 R13, RZ, RZ, RZ ;  /* 0x000000ffff0d7224 */ /* 0x000fe200078e00ff */
[----:B------:R-:W0:Y:S01]  /*1ba0*/  SHFL.IDX PT, R0, R55, RZ, 0x1f ;  /* 0x00001fff37007589 */ /* 0x000e2200000e0000 */
[----:B------:R-:W-:-:S02]  /*1bb0*/  IMAD.MOV.U32 R11, RZ, RZ, 0x40000040 ;  /* 0x40000040ff0b7424 */ /* 0x000fc400078e00ff */
[----:B------:R-:W-:Y:S01]  /*1bc0*/  IMAD.MOV.U32 R9, RZ, RZ, 0x40000040 ;  /* 0x40000040ff097424 */ /* 0x000fe200078e00ff */
[----:B------:R1:W-:Y:S04]  /*1bd0*/  STL.128 [R1+0x80], R4 ;  /* 0x0000800401007387 */ /* 0x0003e80000100c00 */
[----:B------:R2:W-:Y:S04]  /*1be0*/  STL.64 [R1+0x90], R12 ;  /* 0x0000900c01007387 */ /* 0x0005e80000100a00 */
[----:B------:R3:W-:Y:S04]  /*1bf0*/  STL.128 [R1+0xd0], RZ ;  /* 0x0000d0ff01007387 */ /* 0x0007e80000100c00 */
[----:B------:R3:W-:Y:S01]  /*1c00*/  STL.128 [R1+0xe0], RZ ;  /* 0x0000e0ff01007387 */ /* 0x0007e20000100c00 */
[----:B-1----:R-:W-:-:S03]  /*1c10*/  IMAD.MOV.U32 R5, RZ, RZ, 0x40000040 ;  /* 0x40000040ff057424 */ /* 0x002fc600078e00ff */
[----:B------:R3:W-:Y:S01]  /*1c20*/  STL.128 [R1+0xf0], RZ ;  /* 0x0000f0ff01007387 */ /* 0x0007e20000100c00 */
[----:B------:R-:W-:Y:S01]  /*1c30*/  IMAD.MOV.U32 R7, RZ, RZ, 0x40000040 ;  /* 0x40000040ff077424 */ /* 0x000fe200078e00ff */
[----:B0-----:R-:W-:Y:S01]  /*1c40*/  LEA.HI R2, R0, R0, RZ, 0x1 ;  /* 0x0000000000027211 */ /* 0x001fe200078f08ff */
[----:B--2---:R-:W-:Y:S01]  /*1c50*/  IMAD.MOV.U32 R13, RZ, RZ, 0x40000040 ;  /* 0x40000040ff0d7424 */ /* 0x004fe200078e00ff */
[----:B------:R3:W-:Y:S02]  /*1c60*/  STL.128 [R1+0x100], RZ ;  /* 0x000100ff01007387 */ /* 0x0007e40000100c00 */
[----:B------:R-:W-:Y:S01]  /*1c70*/  LOP3.LUT R3, R2, 0x7fffe, RZ, 0xc0, !PT ;  /* 0x0007fffe02037812 */ /* 0x000fe200078ec0ff */
[----:B------:R-:W-:-:S04]  /*1c80*/  VIADD R2, R72, 0x1c400 ;  /* 0x0001c40048027836 */ /* 0x000fc80000000000 */
[----:B------:R-:W-:Y:S01]  /*1c90*/  IMAD.IADD R0, R0, 0x1, -R3 ;  /* 0x0000000100007824 */ /* 0x000fe200078e0a03 */
[----:B------:R-:W-:Y:S01]  /*1ca0*/  SHF.R.U32.HI R2, RZ, 0x4, R2 ;  /* 0x00000004ff027819 */ /* 0x000fe20000011602 */
[----:B------:R-:W-:Y:S02]  /*1cb0*/  VIADD R3, R72, 0x400 ;  /* 0x0000040048037836 */ /* 0x000fe40000000000 */
[----:B------:R-:W-:Y:S01]  /*1cc0*/  IMAD R0, R0, 0x2000, R15 ;  /* 0x0000200000007824 */ /* 0x000fe200078e020f */
[----:B------:R-:W-:Y:S02]  /*1cd0*/  LOP3.LUT R2, R2, 0x3fff, RZ, 0xc0, !PT ;  /* 0x00003fff02027812 */ /* 0x000fe400078ec0ff */
[----:B------:R-:W-:Y:S01]  /*1ce0*/  SHF.R.U32.HI R3, RZ, 0x4, R3 ;  /* 0x00000004ff037819 */ /* 0x000fe20000011603 */
[----:B------:R-:W-:Y:S01]  /*1cf0*/  VIADD R8, R0, 0xa000 ;  /* 0x0000a00000087836 */ /* 0x000fe20000000000 */
[----:B------:R-:W-:Y:S02]  /*1d00*/  SHF.R.U32.HI R0, RZ, 0x4, R0 ;  /* 0x00000004ff007819 */ /* 0x000fe40000011600 */
[----:B------:R-:W-:-:S02]  /*1d10*/  LOP3.LUT R2, R2, 0x10000, RZ, 0xfc, !PT ;  /* 0x0001000002027812 */ /* 0x000fc400078efcff */
[----:B------:R-:W-:Y:S02]  /*1d20*/  SHF.R.U32.HI R8, RZ, 0x4, R8 ;  /* 0x00000004ff087819 */ /* 0x000fe40000011608 */
[----:B------:R-:W-:Y:S01]  /*1d30*/  LOP3.LUT R3, R3, 0x3fff, RZ, 0xc0, !PT ;  /* 0x00003fff03037812 */ /* 0x000fe200078ec0ff */
[----:B------:R-:W-:Y:S01]  /*1d40*/  IMAD.MOV.U32 R4, RZ, RZ, R2 ;  /* 0x000000ffff047224 */ /* 0x000fe200078e0002 */
[----:B------:R-:W-:Y:S02]  /*1d50*/  LOP3.LUT R0, R0, 0x3fff, RZ, 0xc0, !PT ;  /* 0x00003fff00007812 */ /* 0x000fe400078ec0ff */
[----:B------:R-:W-:Y:S02]  /*1d60*/  LOP3.LUT R8, R8, 0x3fff, RZ, 0xc0, !PT ;  /* 0x00003fff08087812 */ /* 0x000fe400078ec0ff */
[C---:B------:R-:W-:Y:S02]  /*1d70*/  LOP3.LUT R6, R3.reuse, 0x3000000, RZ, 0xfc, !PT ;  /* 0x0300000003067812 */ /* 0x040fe400078efcff */
[----:B------:R-:W-:-:S02]  /*1d80*/  LOP3.LUT R10, R3, 0x10000, RZ, 0xfc, !PT ;  /* 0x00010000030a7812 */ /* 0x000fc400078efcff */
[----:B------:R-:W-:Y:S01]  /*1d90*/  LOP3.LUT R12, R0, 0x10000, RZ, 0xfc, !PT ;  /* 0x00010000000c7812 */ /* 0x000fe200078efcff */
[----:B------:R3:W-:Y:S01]  /*1da0*/  STL.128 [R1+0xa0], R4 ;  /* 0x0000a00401007387 */ /* 0x0007e20000100c00 */
[----:B------:R-:W-:-:S03]  /*1db0*/  LOP3.LUT R8, R8, 0x10000, RZ, 0xfc, !PT ;  /* 0x0001000008087812 */ /* 0x000fc600078efcff */
[----:B------:R3:W-:Y:S04]  /*1dc0*/  STL.64 [R1+0x98], R12 ;  /* 0x0000980c01007387 */ /* 0x0007e80000100a00 */
[----:B------:R3:W-:Y:S01]  /*1dd0*/  STL.128 [R1+0x110], R8 ;  /* 0x0001100801007387 */ /* 0x0007e20000100c00 */
[----:B------:R-:W-:Y:S05]  /*1de0*/  @!P0 BRA `(.L_x_11078) ;  /* 0x0000000000408947 */ /* 0x000fea0003800000 */
[----:B------:R-:W-:Y:S01]  /*1df0*/  MOV R0, 0x0 ;  /* 0x0000000000007802 */ /* 0x000fe20000000f00 */
[----:B------:R-:W-:Y:S01]  /*1e00*/  ULDC.64 UR4, c[0x4][0x118] ;  /* 0x0100460000047ab9 */ /* 0x000fe20000000a00 */
[----:B------:R-:W-:Y:S01]  /*1e10*/  ULDC.64 UR6, c[0x4][0x38] ;  /* 0x01000e0000067ab9 */ /* 0x000fe20000000a00 */
[----:B---3--:R-:W-:Y:S01]  /*1e20*/  IMAD.U32 R4, RZ, RZ, UR4 ;  /* 0x00000004ff047e24 */ /* 0x008fe2000f8e00ff */
        /* <DEDUP_REMOVED lines=12> */
.L_x_11078:
[----:B------:R-:W2:Y:S01]  /*1ef0*/  LDL R21, [R1+0x224] ;  /* 0x0002240001157983 */ /* 0x000ea20000100800 */
[----:B------:R-:W-:Y:S01]  /*1f00*/  LOP3.LUT R0, R28, 0xffffff80, RZ, 0xc0, !PT ;  /* 0xffffff801c007812 */ /* 0x000fe200078ec0ff */
[----:B------:R-:W0:Y:S01]  /*1f10*/  LDC.64 R14, c[0x0][0xad0] ;  /* 0x0002b400ff0e7b82 */ /* 0x000e220000000a00 */
[----:B---3--:R-:W-:Y:S01]  /*1f20*/  LEA.HI R12, R55, R55, RZ, 0x1 ;  /* 0x00000037370c7211 */ /* 0x008fe200078f08ff */
[----:B------:R1:W-:Y:S01]  /*1f30*/  STL.64 [R1+0x170], R24 ;  /* 0x0001701801007387 */ /* 0x0003e20000100a00 */
[----:B------:R-:W-:Y:S01]  /*1f40*/  VIADD R20, R70, 0xffffff80 ;  /* 0xffffff8046147836 */ /* 0x000fe20000000000 */
[----:B------:R-:W-:Y:S01]  /*1f50*/  BSSY B0, `(.L_x_11079) ;  /* 0x000002c000007945 */ /* 0x000fe20003800000 */
[----:B------:R-:W-:Y:S01]  /*1f60*/  IMAD.IADD R0, R53, 0x1, -R0 ;  /* 0x0000000135007824 */ /* 0x000fe200078e0a00 */
[----:B------:R-:W-:Y:S01]  /*1f70*/  LOP3.LUT R12, R12, 0x3fffffe, RZ, 0xc0, !PT ;  /* 0x03fffffe0c0c7812 */ /* 0x000fe200078ec0ff */
[----:B------:R0:W-:Y:S01]  /*1f80*/  STL.64 [R1+0x130], R30 ;  /* 0x0001301e01007387 */ /* 0x0001e20000100a00 */
[----:B------:R-:W3:Y:S01]  /*1f90*/  LDC.64 R8, c[0x0][0xad8] ;  /* 0x0002b600ff087b82 */ /* 0x000ee20000000a00 */
[----:B------:R-:W-:Y:S01]  /*1fa0*/  IMAD.MOV.U32 R52, RZ, RZ, RZ ;  /* 0x000000ffff347224 */ /* 0x000fe200078e00ff */
[----:B------:R-:W-:Y:S01]  /*1fb0*/  SHF.R.S32.HI R7, RZ, 0x1f, R0 ;  /* 0x0000001fff077819 */ /* 0x000fe20000011400 */
[----:B------:R-:W-:Y:S01]  /*1fc0*/  IMAD.IADD R55, R55, 0x1, -R12 ;  /* 0x0000000137377824 */ /* 0x000fe200078e0a0c */
[----:B------:R4:W-:Y:S02]  /*1fd0*/  STL.64 [R1+0x128], R36 ;  /* 0x0001282401007387 */ /* 0x0009e40000100a00 */
[----:B------:R-:W-:-:S02]  /*1fe0*/  LEA.HI R10, R7, R0, RZ, 0x2 ;  /* 0x00000000070a7211 */ /* 0x000fc400078f10ff */
[----:B------:R-:W5:Y:S01]  /*1ff0*/  LDC R28, c[0x0][0x288] ;  /* 0x0000a200ff1c7b82 */ /* 0x000f620000000800 */
[----:B------:R-:W-:Y:S01]  /*2000*/  LEA.HI R7, R7, R0, RZ, 0x5 ;  /* 0x0000000007077211 */ /* 0x000fe200078f28ff */
[----:B------:R4:W-:Y:S01]  /*2010*/  STL [R1+0x13c], R20 ;  /* 0x00013c1401007387 */ /* 0x0009e20000100800 */
[--C-:B------:R-:W-:Y:S02]  /*2020*/  SHF.R.S32.HI R4, RZ, 0x2, R10.reuse ;  /* 0x00000002ff047819 */ /* 0x100fe4000001140a */
[----:B------:R-:W-:Y:S01]  /*2030*/  SHF.R.S32.HI R3, RZ, 0x1f, R10 ;  /* 0x0000001fff037819 */ /* 0x000fe2000001140a */
[----:B------:R4:W-:Y:S01]  /*2040*/  STL.U8 [R1+0x138], RZ ;  /* 0x000138ff01007387 */ /* 0x0009e20000100000 */
[----:B-1----:R-:W-:Y:S01]  /*2050*/  SHF.R.S32.HI R24, RZ, 0x5, R7 ;  /* 0x00000005ff187819 */ /* 0x002fe20000011407 */
[----:B------:R-:W1:Y:S01]  /*2060*/  LDC R6, c[0x0][0x450] ;  /* 0x00011400ff067b82 */ /* 0x000e620000000800 */
[----:B------:R-:W-:Y:S01]  /*2070*/  LEA.HI R3, R3, R4, RZ, 0x3 ;  /* 0x0000000403037211 */ /* 0x000fe200078f18ff */
[----:B0-----:R-:W-:Y:S01]  /*2080*/  IMAD.MOV.U32 R30, RZ, RZ, R15 ;  /* 0x000000ffff1e7224 */ /* 0x001fe200078e000f */
[----:B------:R-:W-:-:S02]  /*2090*/  LOP3.LUT R7, R10, 0x7ffffffc, RZ, 0xc0, !PT ;  /* 0x7ffffffc0a077812 */ /* 0x000fc400078ec0ff */
[----:B------:R-:W-:-:S03]  /*20a0*/  LOP3.LUT R5, R3, 0xfffffff8, RZ, 0xc0, !PT ;  /* 0xfffffff803057812 */ /* 0x000fc600078ec0ff */
[----:B------:R-:W0:Y:S01]  /*20b0*/  LDC.64 R2, c[0x0][0xae0] ;  /* 0x0002b800ff027b82 */ /* 0x000e220000000a00 */
[----:B------:R-:W-:Y:S02]  /*20c0*/  IMAD.IADD R0, R0, 0x1, -R7 ;  /* 0x0000000100007824 */ /* 0x000fe400078e0a07 */
[----:B------:R-:W-:Y:S02]  /*20d0*/  IMAD.IADD R11, R4, 0x1, -R5 ;  /* 0x00000001040b7824 */ /* 0x000fe400078e0a05 */
[----:B---3--:R-:W-:Y:S02]  /*20e0*/  IMAD.MOV.U32 R31, RZ, RZ, R8 ;  /* 0x000000ffff1f7224 */ /* 0x008fe400078e0008 */
[----:B------:R-:W-:Y:S01]  /*20f0*/  IMAD R10, R24, 0x10, R11 ;  /* 0x00000010180a7824 */ /* 0x000fe200078e020b */
[----:B------:R-:W1:Y:S01]  /*2100*/  LDC.64 R4, c[0x0][0x448] ;  /* 0x00011200ff047b82 */ /* 0x000e620000000a00 */
[----:B------:R-:W-:Y:S01]  /*2110*/  IMAD.SHL.U32 R11, R0, 0x2, RZ ;  /* 0x00000002000b7824 */ /* 0x000fe200078e00ff */
[----:B-----5:R4:W-:Y:S01]  /*2120*/  STL.128 [R1+0x140], R28 ;  /* 0x0001401c01007387 */ /* 0x0209e20000100c00 */
[----:B------:R-:W-:-:S02]  /*2130*/  IMAD R10, R55, 0x40, R10 ;  /* 0x00000040370a7824 */ /* 0x000fc400078e020a */
[----:B------:R-:W-:Y:S02]  /*2140*/  IMAD.MOV.U32 R53, RZ, RZ, R9 ;  /* 0x000000ffff357224 */ /* 0x000fe400078e0009 */
[----:B------:R-:W-:Y:S01]  /*2150*/  IMAD.MOV.U32 R7, RZ, RZ, R14 ;  /* 0x000000ffff077224 */ /* 0x000fe200078e000e */
[----:B------:R4:W-:Y:S01]  /*2160*/  STL.64 [R1+0x120], R10 ;  /* 0x0001200a01007387 */ /* 0x0009e20000100a00 */
[----:B0-----:R-:W-:Y:S02]  /*2170*/  IMAD.MOV.U32 R54, RZ, RZ, R2 ;  /* 0x000000ffff367224 */ /* 0x001fe400078e0002 */
[----:B------:R-:W-:-:S05]  /*2180*/  IMAD.MOV.U32 R55, RZ, RZ, R3 ;  /* 0x000000ffff377224 */ /* 0x000fca00078e0003 */
[----:B------:R4:W-:Y:S04]  /*2190*/  STL.128 [R1+0x150], R52 ;  /* 0x0001503401007387 */ /* 0x0009e80000100c00 */
[----:B-1----:R4:W-:Y:S01]  /*21a0*/  STL.128 [R1+0x160], R4 ;  /* 0x0001600401007387 */ /* 0x0029e20000100c00 */
[----:B--2---:R-:W-:-:S04]  /*21b0*/  LEA.HI R13, R21, R21, RZ, 0x1 ;  /* 0x00000015150d7211 */ /* 0x004fc800078f08ff */
[----:B------:R-:W-:-:S05]  /*21c0*/  LOP3.LUT R12, R13, 0xfffffffe, RZ, 0xc0, !PT ;  /* 0xfffffffe0d0c7812 */ /* 0x000fca00078ec0ff */
[----:B------:R-:W-:-:S05]  /*21d0*/  IMAD.IADD R12, R21, 0x1, -R12 ;  /* 0x00000001150c7824 */ /* 0x000fca00078e0a0c */
[----:B------:R-:W-:-:S04]  /*21e0*/  SHF.L.U32 R13, R12, 0x1f, RZ ;  /* 0x0000001f0c0d7819 */ /* 0x000fc800000006ff */
[----:B------:R-:W0:Y:S02]  /*21f0*/  SYNCS.PHASECHK.TRANS64.TRYWAIT P0, [R72+URZ+0x32400], R13 ;  /* 0x0324000d480075a7 */ /* 0x000e24000800017f */
[----:B0---4-:R-:W-:Y:S05]  /*2200*/  @!P0 BRA `(.L_x_11080) ;  /* 0x0000031800748947 */ /* 0x011fea0003800000 */
.L_x_11265:
[----:B------:R-:W-:Y:S05]  /*2210*/  BSYNC B0 ;  /* 0x0000000000007941 */ /* 0x000fea0003800000 */
.L_x_11079:
[----:B------:R-:W2:Y:S04]  /*2220*/  LDL R20, [R1+0x1c] ;  /* 0x00001c0001147983 */ /* 0x000ea80000100800 */
[----:B------:R1:W5:Y:S01]  /*2230*/  LDL.64 R10, [R1+0x218] ;  /* 0x00021800010a7983 */ /* 0x0003620000100a00 */
[----:B------:R-:W-:Y:S01]  /*2240*/  IMAD.MOV.U32 R12, RZ, RZ, R68 ;  /* 0x000000ffff0c7224 */ /* 0x000fe200078e0044 */
[----:B------:R-:W-:Y:S01]  /*2250*/  IADD3 R0, P0, R18, 0x460, RZ ;  /* 0x0000046012007810 */ /* 0x000fe20007f1e0ff */
[----:B0-----:R-:W-:Y:S01]  /*2260*/  IMAD.MOV.U32 R13, RZ, RZ, R69 ;  /* 0x000000ffff0d7224 */ /* 0x001fe200078e0045 */
[----:B------:R-:W-:Y:S01]  /*2270*/  STL.64 [R1+0x178], R32 ;  /* 0x0001782001007387 */ /* 0x000fe20000100a00 */
[----:B------:R-:W-:Y:S01]  /*2280*/  IMAD.MOV.U32 R14, RZ, RZ, R44 ;  /* 0x000000ffff0e7224 */ /* 0x000fe200078e002c */
[----:B------:R-:W-:Y:S05]  /*2290*/  WARPSYNC.ALL ;  /* 0x0000000000007948 */ /* 0x000fea0003800000 */
[----:B------:R-:W-:Y:S01]  /*22a0*/  IMAD.MOV.U32 R15, RZ, RZ, R67 ;  /* 0x000000ffff0f7224 */ /* 0x000fe200078e0043 */
[----:B------:R-:W-:Y:S01]  /*22b0*/  STL.64 [R1+0x210], R34 ;  /* 0x0002102201007387 */ /* 0x000fe20000100a00 */
[----:B------:R-:W-:Y:S01]  /*22c0*/  IMAD.X R7, RZ, RZ, R19, P0 ;  /* 0x000000ffff077224 */ /* 0x000fe200000e0613 */
[----:B------:R-:W-:Y:S01]  /*22d0*/  BSSY B0, `(.L_x_11081) ;  /* 0x000002a000007945 */ /* 0x000fe20003800000 */
[----:B------:R-:W-:Y:S01]  /*22e0*/  IMAD.MOV.U32 R24, RZ, RZ, R63 ;  /* 0x000000ffff187224 */ /* 0x000fe200078e003f */
[----:B------:R0:W-:Y:S01]  /*22f0*/  STL.128 [R1+0x180], R12 ;  /* 0x0001800c01007387 */ /* 0x0001e20000100c00 */
[----:B------:R-:W-:-:S02]  /*2300*/  IMAD.MOV.U32 R25, RZ, RZ, R64 ;  /* 0x000000ffff197224 */ /* 0x000fc400078e0040 */
[----:B------:R-:W-:Y:S02]  /*2310*/  IMAD.MOV.U32 R44, RZ, RZ, R38 ;  /* 0x000000ffff2c7224 */ /* 0x000fe400078e0026 */
[----:B------:R-:W-:Y:S01]  /*2320*/  VIADD R237, R73, 0x8 ;  /* 0x0000000849ed7836 */ /* 0x000fe20000000000 */
[----:B------:R-:W-:Y:S01]  /*2330*/  STL.128 [R1+0x1a0], R24 ;  /* 0x0001a01801007387 */ /* 0x000fe20000100c00 */
        /* <DEDUP_REMOVED lines=9> */
[----:B------:R-:W-:-:S03]  /*23d0*/  IMAD.MOV.U32 R43, RZ, RZ, R179 ;  /* 0x000000ffff2b7224 */ /* 0x000fc600078e00b3 */
        /* <DEDUP_REMOVED lines=10> */
[----:B------:R-:W-:-:S02]  /*2480*/  IMAD.MOV.U32 R42, RZ, RZ, R193 ;  /* 0x000000ffff2a7224 */ /* 0x000fc400078e00c1 */
[----:B------:R-:W-:Y:S01]  /*2490*/  IMAD.MOV.U32 R47, RZ, RZ, R39 ;  /* 0x000000ffff2f7224 */ /* 0x000fe200078e0027 */
[----:B------:R0:W-:Y:S04]  /*24a0*/  STL.128 [R1+0x1d0], R12 ;  /* 0x0001d00c01007387 */ /* 0x0001e80000100c00 */
[----:B------:R1:W-:Y:S04]  /*24b0*/  STL.128 [R1+0x1e0], R40 ;  /* 0x0001e02801007387 */ /* 0x0003e80000100c00 */
[----:B------:R1:W-:Y:S01]  /*24c0*/  STL.128 [R1+0x1f0], R44 ;  /* 0x0001f02c01007387 */ /* 0x0003e20000100c00 */
[----:B0-----:R-:W-:-:S02]  /*24d0*/  IMAD.MOV.U32 R12, RZ, RZ, R51 ;  /* 0x000000ffff0c7224 */ /* 0x001fc400078e0033 */
[----:B------:R-:W-:Y:S02]  /*24e0*/  IMAD.MOV.U32 R13, RZ, RZ, R56 ;  /* 0x000000ffff0d7224 */ /* 0x000fe400078e0038 */
[----:B------:R-:W-:Y:S02]  /*24f0*/  IMAD.MOV.U32 R14, RZ, RZ, R49 ;  /* 0x000000ffff0e7224 */ /* 0x000fe400078e0031 */
[----:B------:R-:W-:-:S05]  /*2500*/  IMAD.MOV.U32 R15, RZ, RZ, R50 ;  /* 0x000000ffff0f7224 */ /* 0x000fca00078e0032 */
[----:B------:R1:W-:Y:S01]  /*2510*/  STL.128 [R1+0x200], R12 ;  /* 0x0002000c01007387 */ /* 0x0003e20000100c00 */
[----:B--2---:R-:W-:Y:S01]  /*2520*/  LOP3.LUT R0, R20, 0x1, RZ, 0xfc, !PT ;  /* 0x0000000114007812 */ /* 0x004fe200078efcff */
[----:B------:R1:W-:Y:S03]  /*2530*/  BAR.SYNC.DEFER_BLOCKING R237, 0x100 ;  /* 0x000400ed0000751d */ /* 0x0003e60000010000 */
[----:B------:R-:W-:-:S13]  /*2540*/  ISETP.NE.AND P1, PT, R0, 0x3, PT ;  /* 0x000000030000780c */ /* 0x000fda0003f25270 */
[----:B-1----:R-:W-:Y:S05]  /*2550*/  @!P1 BRA `(.L_x_11082) ;  /* 0x0000000000049947 */ /* 0x002fea0003800000 */
[----:B------:R-:W-:Y:S01]  /*2560*/  BPT.TRAP 0x1 ;  /* 0x000000040000795c */ /* 0x000fe20000300000 */
.L_x_11082:
[----:B------:R-:W-:Y:S05]  /*2570*/  BSYNC B0 ;  /* 0x0000000000007941 */ /* 0x000fea0003800000 */
.L_x_11081:
        /* <DEDUP_REMOVED lines=8> */
.L_x_11084:
[----:B------:R-:W-:Y:S05]  /*2600*/  BSYNC B0 ;  /* 0x0000000000007941 */ /* 0x000fea0003800000 */
.L_x_11083:
[----:B------:R-:W-:Y:S04]  /*2610*/  BSSY B0, `(.L_x_11085) ;  /* 0x0000004000007945 */ /* 0x000fe80003800000 */
[----:B-1----:R-:W-:Y:S05]  /*2620*/  @P0 BRA `(.L_x_11086) ;  /* 0x0000000000080947 */ /* 0x002fea0003800000 */
[----:B------:R-:W1:Y:S02]  /*2630*/  SYNCS.PHASECHK.TRANS64.TRYWAIT P0, [R10+URZ], R11 ;  /* 0x0000000b0a0075a7 */ /* 0x000e64000800017f */
[----:B-1----:R-:W-:Y:S05]  /*2640*/  @!P0 BRA `(.L_x_11087) ;  /* 0x0000031400788947 */ /* 0x002fea0003800000 */
.L_x_11086:
[----:B------:R-:W-:Y:S05]  /*2650*/  BSYNC B0 ;  /* 0x0000000000007941 */ /* 0x000fea0003800000 */
.L_x_11085:
[----:B------:R-:W2:Y:S04]  /*2660*/  LDL R15, [R1+0x218] ;  /* 0x00021800010f7983 */ /* 0x000ea80000100800 */
[----:B01----:R-:W2:Y:S01]  /*2670*/  LDL.64 R10, [R1+0xa0] ;  /* 0x0000a000010a7983 */ /* 0x003ea20000100a00 */
[----:B------:R-:W-:Y:S05]  /*2680*/  WARPSYNC.ALL ;  /* 0x0000000000007948 */ /* 0x000fea0003800000 */
[----:B------:R-:W3:Y:S04]  /*2690*/  LDL.64 R24, [R1+0x98] ;  /* 0x0000980001187983 */ /* 0x000ee80000100a00 */
[----:B------:R-:W4:Y:S04]  /*26a0*/  LDL.64 R12, [R1+0x98] ;  /* 0x00009800010c7983 */ /* 0x000f280000100a00 */
[----:B------:R-:W5:Y:S01]  /*26b0*/  LDL.64 R20, [R1+0x98] ;  /* 0x0000980001147983 */ /* 0x000f620000100a00 */
[----:B--2---:R-:W-:-:S03]  /*26c0*/  IMAD R10, R15, 0x300, R10 ;  /* 0x000003000f0a7824 */ /* 0x004fc600078e020a */
[----:B------:R-:W2:Y:S01]  /*26d0*/  LDL.64 R74, [R1+0x98] ;  /* 0x00009800014a7983 */ /* 0x000ea20000100a00 */
[----:B------:R-:W-:Y:S02]  /*26e0*/  R2UR UR7, R11 ;  /* 0x000000000b0772ca */ /* 0x000fe400000e0000 */
[C---:B------:R-:W-:Y:S01]  /*26f0*/  R2UR UR6, R10.reuse ;  /* 0x000000000a0672ca */ /* 0x040fe200000e0000 */
[----:B------:R-:W2:Y:S01]  /*2700*/  LDL R7, [R1+0x224] ;  /* 0x0002240001077983 */ /* 0x000ea20000100800 */
[----:B------:R-:W-:Y:S01]  /*2710*/  VIADD R14, R10, 0x2 ;  /* 0x000000020a0e7836 */ /* 0x000fe20000000000 */
[----:B------:R-:W-:Y:S01]  /*2720*/  BSSY B0, `(.L_x_11088) ;  /* 0x000002e000007945 */ /* 0x000fe20003800000 */
[----:B------:R-:W-:Y:S01]  /*2730*/  IMAD.MOV.U32 R15, RZ, RZ, R11 ;  /* 0x000000ffff0f7224 */ /* 0x000fe200078e000b */
[----:B------:R0:W-:Y:S01]  /*2740*/  STL [R1+0x80], RZ ;  /* 0x000080ff01007387 */ /* 0x0001e20000100800 */
[----:B---3--:R-:W-:Y:S02]  /*2750*/  R2UR UR4, R24 ;  /* 0x00000000180472ca */ /* 0x008fe400000e0000 */
[----:B------:R-:W-:-:S02]  /*2760*/  R2UR UR5, R25 ;  /* 0x00000000190572ca */ /* 0x000fc400000e0000 */
[----:B------:R-:W-:Y:S01]  /*2770*/  WARPGROUP.ARRIVE ;  /* 0x00000000000079c5 */ /* 0x000fe20000000000 */
[----:B----4-:R-:W-:Y:S02]  /*2780*/  VIADD R12, R12, 0x2 ;  /* 0x000000020c0c7836 */ /* 0x010fe40000000000 */
[----:B-----5:R-:W-:Y:S02]  /*2790*/  VIADD R20, R20, 0x4 ;  /* 0x0000000414147836 */ /* 0x020fe40000000000 */
[----:B--2---:R-:W-:-:S06]  /*27a0*/  VIADD R74, R74, 0x6 ;  /* 0x000000064a4a7836 */ /* 0x004fcc0000000000 */
[----:B------:R-:W-:Y:S01]  /*27b0*/  HGMMA.64x96x16.F32.BF16 R24, gdesc[UR4], RZ, !UPT, gsb0 ;  /* 0x01600000041879f0 */ /* 0x000fe2000c0018ff */
[----:B------:R-:W-:Y:S02]  /*27c0*/  R2UR UR6, R14 ;  /* 0x000000000e0672ca */ /* 0x000fe400000e0000 */
[----:B------:R-:W-:Y:S02]  /*27d0*/  R2UR UR7, R15 ;  /* 0x000000000f0772ca */ /* 0x000fe400000e0000 */
[----:B------:R-:W-:Y:S01]  /*27e0*/  R2UR UR4, R12 ;  /* 0x000000000c0472ca */ /* 0x000fe200000e0000 */
[C---:B------:R-:W-:Y:S01]  /*27f0*/  VIADD R12, R10.reuse, 0x4 ;  /* 0x000000040a0c7836 */ /* 0x040fe20000000000 */
[----:B------:R-:W-:Y:S01]  /*2800*/  R2UR UR5, R13 ;  /* 0x000000000d0572ca */ /* 0x000fe200000e0000 */
[----:B------:R-:W-:Y:S01]  /*2810*/  IMAD.MOV.U32 R13, RZ, RZ, R11 ;  /* 0x000000ffff0d7224 */ /* 0x000fe200078e000b */
[----:B------:R-:W-:Y:S01]  /*2820*/  LEA.HI R0, R7, R7, RZ, 0x1 ;  /* 0x0000000707007211 */ /* 0x000fe200078f08ff */
[----:B------:R-:W-:Y:S01]  /*2830*/  VIADD R10, R10, 0x6 ;  /* 0x000000060a0a7836 */ /* 0x000fe20000000000 */
[----:B------:R-:W-:-:S02]  /*2840*/  WARPGROUP.DEPBAR.LE gsb0, 0x0 ;  /* 0x00008000000079c5 */ /* 0x000fc40000010000 */
        /* <DEDUP_REMOVED lines=23> */
[----:B------:R-:W-:Y:S03]  /*29c0*/  HGMMA.64x96x16.F32.BF16 R24, gdesc[UR4], R24, gsb0 ;  /* 0x01600000041879f0 */ /* 0x000fe60008001818 */
[----:B------:R-:W-:Y:S02]  /*29d0*/  WARPGROUP.DEPBAR.LE gsb0, 0x0 ;  /* 0x00008000000079c5 */ /* 0x000fe40000010000 */
[----:B------:R-:W1:Y:S02]  /*29e0*/  SYNCS.PHASECHK.TRANS64.TRYWAIT P0, [R72+URZ+0x32410], R7 ;  /* 0x03241007480075a7 */ /* 0x000e64000800017f */
[----:B01----:R-:W-:Y:S05]  /*29f0*/  @!P0 BRA `(.L_x_11089) ;  /* 0x0000031000a08947 */ /* 0x003fea0003800000 */
.L_x_11266:
[----:B------:R-:W-:Y:S05]  /*2a00*/  BSYNC B0 ;  /* 0x0000000000007941 */ /* 0x000fea0003800000 */
.L_x_11088:
[----:B0-----:R-:W2:Y:S04]  /*2a10*/  LDL R7, [R1+0x54] ;  /* 0x0000540001077983 */ /* 0x001ea80000100800 */
[----:B------:R0:W5:Y:S01]  /*2a20*/  LDL.64 R10, [R1+0x218] ;  /* 0x00021800010a7983 */ /* 0x0001620000100a00 */
[----:B------:R-:W-:Y:S01]  /*2a30*/  BSSY B0, `(.L_x_11090) ;  /* 0x0000005000007945 */ /* 0x000fe20003800000 */
[----:B--2---:R-:W-:-:S04]  /*2a40*/  LOP3.LUT R7, R7, 0x1, RZ, 0xfc, !PT ;  /* 0x0000000107077812 */ /* 0x004fc800078efcff */
[----:B------:R-:W-:-:S13]  /*2a50*/  ISETP.NE.AND P1, PT, R7, 0x3, PT ;  /* 0x000000030700780c */ /* 0x000fda0003f25270 */
[----:B0-----:R-:W-:Y:S05]  /*2a60*/  @!P1 BRA `(.L_x_11091) ;  /* 0x0000000000049947 */ /* 0x001fea0003800000 */
[----:B------:R-:W-:Y:S01]  /*2a70*/  BPT.TRAP 0x1 ;  /* 0x000000040000795c */ /* 0x000fe20000300000 */
.L_x_11091:
[----:B------:R-:W-:Y:S05]  /*2a80*/  BSYNC B0 ;  /* 0x0000000000007941 */ /* 0x000fea0003800000 */
.L_x_11090:
        /* <DEDUP_REMOVED lines=8> */
.L_x_11093:
[----:B------:R-:W-:Y:S05]  /*2b10*/  BSYNC B0 ;  /* 0x0000000000007941 */ /* 0x000fea0003800000 */
.L_x_11092:
[----:B------:R-:W-:Y:S04]  /*2b20*/  BSSY B0, `(.L_x_11094) ;  /* 0x0000004000007945 */ /* 0x000fe80003800000 */
[----:B-1----:R-:W-:Y:S05]  /*2b30*/  @P0 BRA `(.L_x_11095) ;  /* 0x0000000000080947 */ /* 0x002fea0003800000 */
[----:B------:R-:W1:Y:S02]  /*2b40*/  SYNCS.PHASECHK.TRANS64.TRYWAIT P0, [R10+URZ], R11 ;  /* 0x0000000b0a0075a7 */ /* 0x000e64000800017f */
[----:B-1----:R-:W-:Y:S05]  /*2b50*/  @!P0 BRA `(.L_x_11096) ;  /* 0x00000310005c8947 */ /* 0x002fea0003800000 */
.L_x_11095:
[----:B------:R-:W-:Y:S05]  /*2b60*/  BSYNC B0 ;  /* 0x0000000000007941 */ /* 0x000fea0003800000 */
.L_x_11094:
[----:B------:R-:W2:Y:S04]  /*2b70*/  LDL R77, [R1+0x218] ;  /* 0x00021800014d7983 */ /* 0x000ea80000100800 */
[----:B01----:R-:W2:Y:S04]  /*2b80*/  LDL.64 R10, [R1+0x118] ;  /* 0x00011800010a7983 */ /* 0x003ea80000100a00 */
[----:B------:R-:W3:Y:S04]  /*2b90*/  LDL R7, [R1+0x90] ;  /* 0x0000900001077983 */ /* 0x000ee80000100800 */
[----:B------:R-:W4:Y:S04]  /*2ba0*/  LDL.64 R12, [R1+0x110] ;  /* 0x00011000010c7983 */ /* 0x000f280000100a00 */
[----:B------:R-:W5:Y:S04]  /*2bb0*/  LDL.64 R14, [R1+0x110] ;  /* 0x00011000010e7983 */ /* 0x000f680000100a00 */
[----:B------:R-:W5:Y:S04]  /*2bc0*/  LDL.64 R20, [R1+0x110] ;  /* 0x0001100001147983 */ /* 0x000f680000100a00 */
[----:B------:R-:W5:Y:S01]  /*2bd0*/  LDL.64 R74, [R1+0x110] ;  /* 0x00011000014a7983 */ /* 0x000f620000100a00 */
[----:B------:R-:W-:Y:S05]  /*2be0*/  WARPSYNC.ALL ;  /* 0x0000000000007948 */ /* 0x000fea0003800000 */
[----:B------:R-:W-:Y:S01]  /*2bf0*/  WARPGROUP.ARRIVE ;  /* 0x00000000000079c5 */ /* 0x000fe20000000000 */
[----:B--2---:R-:W-:Y:S01]  /*2c00*/  IMAD R10, R77, 0xc00, R10 ;  /* 0x00000c004d0a7824 */ /* 0x004fe200078e020a */
[----:B------:R-:W-:Y:S01]  /*2c10*/  R2UR UR7, R11 ;  /* 0x000000000b0772ca */ /* 0x000fe200000e0000 */
[----:B------:R-:W2:Y:S01]  /*2c20*/  LDL.64 R76, [R1+0x110] ;  /* 0x00011000014c7983 */ /* 0x000ea20000100a00 */
[----:B---3--:R-:W-:-:S02]  /*2c30*/  ISETP.NE.U32.AND P0, PT, R7, RZ, PT ;  /* 0x000000ff0700720c */ /* 0x008fc40003f05070 */
[----:B------:R-:W-:Y:S02]  /*2c40*/  R2UR UR6, R10 ;  /* 0x000000000a0672ca */ /* 0x000fe400000e0000 */
[----:B----4-:R-:W-:Y:S02]  /*2c50*/  R2UR UR4, R12 ;  /* 0x000000000c0472ca */ /* 0x010fe400000e0000 */
[----:B------:R-:W-:-:S07]  /*2c60*/  R2UR UR5, R13 ;  /* 0x000000000d0572ca */ /* 0x000fce00000e0000 */
[----:B------:R-:W-:-:S06]  /*2c70*/  VOTEU.ANY UP0, P0 ;  /* 0x00000000003f7886 */ /* 0x000fcc0000000100 */
[----:B------:R-:W-:Y:S01]  /*2c80*/  HGMMA.64x96x16.F32.BF16 R24, gdesc[UR4], R24, UP0, gsb0 ;  /* 0x01600000041879f0 */ /* 0x000fe2000b801818 */
[----:B-----5:R-:W-:Y:S02]  /*2c90*/  VIADD R14, R14, 0x2 ;  /* 0x000000020e0e7836 */ /* 0x020fe40000000000 */
[----:B------:R-:W-:Y:S02]  /*2ca0*/  VIADD R12, R10, 0x2 ;  /* 0x000000020a0c7836 */ /* 0x000fe40000000000 */
[----:B------:R-:W-:Y:S01]  /*2cb0*/  IMAD.MOV.U32 R13, RZ, RZ, R11 ;  /* 0x000000ffff0d7224 */ /* 0x000fe200078e000b */
[----:B------:R-:W-:Y:S02]  /*2cc0*/  R2UR UR4, R14 ;  /* 0x000000000e0472ca */ /* 0x000fe400000e0000 */
[----:B------:R-:W-:Y:S02]  /*2cd0*/  R2UR UR6, R12 ;  /* 0x000000000c0672ca */ /* 0x000fe400000e0000 */
[----:B------:R-:W-:-:S02]  /*2ce0*/  R2UR UR7, R13 ;  /* 0x000000000d0772ca */ /* 0x000fc400000e0000 */
[----:B------:R-:W-:Y:S02]  /*2cf0*/  R2UR UR5, R15 ;  /* 0x000000000f0572ca */ /* 0x000fe400000e0000 */
[----:B------:R-:W3:Y:S01]  /*2d00*/  LDL.64 R14, [R1+0x110] ;  /* 0x00011000010e7983 */ /* 0x000ee20000100a00 */
[----:B------:R-:W-:Y:S02]  /*2d10*/  WARPGROUP.DEPBAR.LE gsb0, 0x0 ;  /* 0x00008000000079c5 */ /* 0x000fe40000010000 */
[----:B------:R-:W-:-:S08]  /*2d20*/  WARPGROUP.ARRIVE ;  /* 0x00000000000079c5 */ /* 0x000fd00000000000 */
[----:B------:R-:W-:Y:S01]  /*2d30*/  HGMMA.64x96x16.F32.BF16 R24, gdesc[UR4], R24, gsb0 ;  /* 0x01600000041879f0 */ /* 0x000fe20008001818 */
[----:B------:R-:W-:Y:S02]  /*2d40*/  VIADD R20, R20, 0x4 ;  /* 0x0000000414147836 */ /* 0x000fe40000000000 */
[----:B------:R-:W-:Y:S02]  /*2d50*/  VIADD R12, R10, 0x4 ;  /* 0x000000040a0c7836 */ /* 0x000fe40000000000 */
[----:B------:R-:W-:Y:S01]  /*2d60*/  IMAD.MOV.U32 R13, RZ, RZ, R11 ;  /* 0x000000ffff0d7224 */ /* 0x000fe200078e000b */
[----:B------:R-:W-:Y:S02]  /*2d70*/  R2UR UR4, R20 ;  /* 0x00000000140472ca */ /* 0x000fe400000e0000 */
[----:B------:R-:W-:Y:S02]  /*2d80*/  R2UR UR6, R12 ;  /* 0x000000000c0672ca */ /* 0x000fe400000e0000 */
[----:B------:R-:W-:-:S02]  /*2d90*/  R2UR UR7, R13 ;  /* 0x000000000d0772ca */ /* 0x000fc400000e0000 */
[----:B------:R-:W-:Y:S02]  /*2da0*/  R2UR UR5, R21 ;  /* 0x00000000150572ca */ /* 0x000fe400000e0000 */
[----:B------:R-:W4:Y:S01]  /*2db0*/  LDL.64 R20, [R1+0x110] ;  /* 0x0001100001147983 */ /* 0x000f220000100a00 */
        /* <DEDUP_REMOVED lines=10> */
[----:B------:R-:W5:Y:S01]  /*2e60*/  LDL.64 R74, [R1+0x110] ;  /* 0x00011000014a7983 */ /* 0x000f620000100a00 */
[----:B------:R-:W-:Y:S02]  /*2e70*/  WARPGROUP.DEPBAR.LE gsb0, 0x0 ;  /* 0x00008000000079c5 */ /* 0x000fe40000010000 */
[----:B------:R-:W-:-:S08]  /*2e80*/  WARPGROUP.ARRIVE ;  /* 0x00000000000079c5 */ /* 0x000fd00000000000 */
[----:B------:R-:W-:Y:S01]  /*2e90*/  HGMMA.64x96x16.F32.BF16 R24, gdesc[UR4], R24, gsb0 ;  /* 0x01600000041879f0 */ /* 0x000fe20008001818 */
[----:B--2---:R-:W-:Y:S02]  /*2ea0*/  VIADD R76, R76, 0x400 ;  /* 0x000004004c4c7836 */ /* 0x004fe40000000000 */
[----:B------:R-:W-:Y:S02]  /*2eb0*/  VIADD R12, R10, 0x300 ;  /* 0x000003000a0c7836 */ /* 0x000fe40000000000 */
[----:B------:R-:W-:Y:S01]  /*2ec0*/  IMAD.MOV.U32 R13, RZ, RZ, R11 ;  /* 0x000000ffff0d7224 */ /* 0x000fe200078e000b */
[----:B------:R-:W-:Y:S02]  /*2ed0*/  R2UR UR4, R76 ;  /* 0x000000004c0472ca */ /* 0x000fe400000e0000 */
[----:B------:R-:W-:Y:S02]  /*2ee0*/  R2UR UR6, R12 ;  /* 0x000000000c0672ca */ /* 0x000fe400000e0000 */
[----:B------:R-:W-:-:S02]  /*2ef0*/  R2UR UR7, R13 ;  /* 0x000000000d0772ca */ /* 0x000fc400000e0000 */
[----:B------:R-:W-:Y:S02]  /*2f00*/  R2UR UR5, R77 ;  /* 0x000000004d0572ca */ /* 0x000fe400000e0000 */
[----:B------:R-:W2:Y:S01]  /*2f10*/  LDL.64 R76, [R1+0x110] ;  /* 0x00011000014c7983 */ /* 0x000ea20000100a00 */
[----:B------:R-:W-:Y:S02]  /*2f20*/  WARPGROUP.DEPBAR.LE gsb0, 0x0 ;  /* 0x00008000000079c5 */ /* 0x000fe40000010000 */
[----:B------:R-:W-:-:S08]  /*2f30*/  WARPGROUP.ARRIVE ;  /* 0x00000000000079c5 */ /* 0x000fd00000000000 */
[----:B------:R-:W-:Y:S01]  /*2f40*/  HGMMA.64x96x16.F32.BF16 R24, gdesc[UR4], R24, gsb0 ;  /* 0x01600000041879f0 */ /* 0x000fe20008001818 */
[----:B---3--:R-:W-:Y:S02]  /*2f50*/  VIADD R14, R14, 0x402 ;  /* 0x000004020e0e7836 */ /* 0x008fe40000000000 */
        /* <DEDUP_REMOVED lines=10> */
[----:B----4-:R-:W-:Y:S02]  /*3000*/  VIADD R20, R20, 0x404 ;  /* 0x0000040414147836 */ /* 0x010fe40000000000 */
        /* <DEDUP_REMOVED lines=10> */
[----:B-----5:R-:W-:Y:S02]  /*30b0*/  VIADD R74, R74, 0x406 ;  /* 0x000004064a4a7836 */ /* 0x020fe40000000000 */
        /* <DEDUP_REMOVED lines=60> */
[----:B------:R-:W-:Y:S01]  /*3480*/  R2UR UR5, R77 ;  /* 0x000000004d0572ca */ /* 0x000fe200000e0000 */
[----:B------:R-:W0:Y:S01]  /*3490*/  S2R R72, SR_TID.X ;  /* 0x0000000000487919 */ /* 0x000e220000002100 */
[----:B---3--:R-:W-:Y:S01]  /*34a0*/  VIADD R14, R14, 0xc02 ;  /* 0x00000c020e0e7836 */ /* 0x008fe20000000000 */
[----:B------:R-:W-:Y:S02]  /*34b0*/  WARPGROUP.DEPBAR.LE gsb0, 0x0 ;  /* 0x00008000000079c5 */ /* 0x000fe40000010000 */
[----:B------:R-:W-:-:S08]  /*34c0*/  WARPGROUP.ARRIVE ;  /* 0x00000000000079c5 */ /* 0x000fd00000000000 */
[----:B------:R-:W-:Y:S01]  /*34d0*/  HGMMA.64x96x16.F32.BF16 R24, gdesc[UR4], R24, gsb0 ;  /* 0x01600000041879f0 */ /* 0x000fe20008001818 */
[----:B0-----:R-:W-:-:S04]  /*34e0*/  LOP3.LUT R72, R72, 0x7f, RZ, 0xc0, !PT ;  /* 0x0000007f48487812 */ /* 0x001fc800078ec0ff */
[----:B------:R-:W-:Y:S01]  /*34f0*/  ISETP.NE.AND P0, PT, R72, RZ, PT ;  /* 0x000000ff4800720c */ /* 0x000fe20003f05270 */
[----:B------:R-:W-:Y:S02]  /*3500*/  VIADD R12, R10, 0x902 ;  /* 0x000009020a0c7836 */ /* 0x000fe40000000000 */
[----:B------:R-:W-:Y:S01]  /*3510*/  IMAD.MOV.U32 R13, RZ, RZ, R11 ;  /* 0x000000ffff0d7224 */ /* 0x000fe200078e000b */
[----:B------:R-:W-:-:S09]  /*3520*/  R2UR UR4, R14 ;  /* 0x000000000e0472ca */ /* 0x000fd200000e0000 */
[----:B------:R-:W2:Y:S04]  /*3530*/  @!P0 LDL.64 R78, [R1+0x30] ;  /* 0x00003000014e8983 */ /* 0x000ea80000100a00 */
[----:B------:R-:W3:Y:S01]  /*3540*/  @!P0 LDL R7, [R1+0x218] ;  /* 0x0002180001078983 */ /* 0x000ee20000100800 */
[----:B------:R-:W-:Y:S02]  /*3550*/  R2UR UR6, R12 ;  /* 0x000000000c0672ca */ /* 0x000fe400000e0000 */
[----:B------:R-:W-:Y:S02]  /*3560*/  R2UR UR7, R13 ;  /* 0x000000000d0772ca */ /* 0x000fe400000e0000 */
[----:B------:R-:W-:Y:S01]  /*3570*/  R2UR UR5, R15 ;  /* 0x000000000f0572ca */ /* 0x000fe200000e0000 */
[----:B------:R-:W-:-:S02]  /*3580*/  WARPGROUP.DEPBAR.LE gsb0, 0x0 ;  /* 0x00008000000079c5 */ /* 0x000fc40000010000 */
[----:B------:R-:W-:-:S10]  /*3590*/  WARPGROUP.ARRIVE ;  /* 0x00000000000079c5 */ /* 0x000fd40000000000 */
[----:B------:R-:W-:Y:S01]  /*35a0*/  HGMMA.64x96x16.F32.BF16 R24, gdesc[UR4], R24, gsb0 ;  /* 0x01600000041879f0 */ /* 0x000fe20008001818 */
[----:B----4-:R-:W-:Y:S02]  /*35b0*/  VIADD R20, R20, 0xc04 ;  /* 0x00000c0414147836 */ /* 0x010fe40000000000 */
[----:B------:R-:W-:Y:S02]  /*35c0*/  VIADD R12, R10, 0x904 ;  /* 0x000009040a0c7836 */ /* 0x000fe40000000000 */
[----:B------:R-:W-:Y:S01]  /*35d0*/  IMAD.MOV.U32 R13, RZ, RZ, R11 ;  /* 0x000000ffff0d7224 */ /* 0x000fe200078e000b */
[----:B------:R-:W-:Y:S02]  /*35e0*/  R2UR UR4, R20 ;  /* 0x00000000140472ca */ /* 0x000fe400000e0000 */
[----:B------:R-:W-:Y:S02]  /*35f0*/  R2UR UR6, R12 ;  /* 0x000000000c0672ca */ /* 0x000fe400000e0000 */
[----:B------:R-:W-:-:S02]  /*3600*/  R2UR UR7, R13 ;  /* 0x000000000d0772ca */ /* 0x000fc400000e0000 */
[----:B------:R-:W-:Y:S01]  /*3610*/  R2UR UR5, R21 ;  /* 0x00000000150572ca */ /* 0x000fe200000e0000 */
[----:B------:R-:W-:Y:S01]  /*3620*/  VIADD R10, R10, 0x906 ;  /* 0x000009060a0a7836 */ /* 0x000fe20000000000 */
[----:B------:R-:W-:Y:S02]  /*3630*/  WARPGROUP.DEPBAR.LE gsb0, 0x0 ;  /* 0x00008000000079c5 */ /* 0x000fe40000010000 */
[----:B------:R-:W-:-:S09]  /*3640*/  WARPGROUP.ARRIVE ;  /* 0x00000000000079c5 */ /* 0x000fd20000000000 */
[----:B------:R-:W-:Y:S01]  /*3650*/  HGMMA.64x96x16.F32.BF16 R24, gdesc[UR4], R24, gsb0 ;  /* 0x01600000041879f0 */ /* 0x000fe20008001818 */
[----:B-----5:R-:W-:Y:S01]  /*3660*/  VIADD R74, R74, 0xc06 ;  /* 0x00000c064a4a7836 */ /* 0x020fe20000000000 */
[----:B------:R-:W-:Y:S02]  /*3670*/  R2UR UR6, R10 ;  /* 0x000000000a0672ca */ /* 0x000fe400000e0000 */
[----:B------:R-:W-:Y:S02]  /*3680*/  R2UR UR7, R11 ;  /* 0x000000000b0772ca */ /* 0x000fe400000e0000 */
[----:B------:R-:W-:Y:S02]  /*3690*/  R2UR UR4, R74 ;  /* 0x000000004a0472ca */ /* 0x000fe400000e0000 */
[----:B------:R-:W-:Y:S01]  /*36a0*/  R2UR UR5, R75 ;  /* 0x000000004b0572ca */ /* 0x000fe200000e0000 */
[----:B------:R-:W-:Y:S04]  /*36b0*/  STL [R1+0x90], R0 ;  /* 0x0000900001007387 */ /* 0x000fe80000100800 */
[----:B------:R-:W-:Y:S01]  /*36c0*/  STL [R1+0x90], R0 ;  /* 0x0000900001007387 */ /* 0x000fe20000100800 */
[----:B------:R-:W-:-:S02]  /*36d0*/  WARPGROUP.DEPBAR.LE gsb0, 0x0 ;  /* 0x00008000000079c5 */ /* 0x000fc40000010000 */
[----:B------:R-:W-:-:S06]  /*36e0*/  WARPGROUP.ARRIVE ;  /* 0x00000000000079c5 */ /* 0x000fcc0000000000 */
[----:B------:R-:W-:Y:S01]  /*36f0*/  HGMMA.64x96x16.F32.BF16 R24, gdesc[UR4], R24, gsb0 ;  /* 0x01600000041879f0 */ /* 0x000fe20008001818 */
[----:B--2---:R-:W-:Y:S01]  /*3700*/  @!P0 MOV R78, R78 ;  /* 0x0000004e004e8202 */ /* 0x004fe20000000f00 */
[----:B------:R-:W-:Y:S04]  /*3710*/  STL [R1+0x90], R0 ;  /* 0x0000900001007387 */ /* 0x000fe80000100800 */
[----:B------:R-:W-:Y:S01]  /*3720*/  STL [R1+0x90], R0 ;  /* 0x0000900001007387 */ /* 0x000fe20000100800 */
[----:B---3--:R-:W-:-:S03]  /*3730*/  @!P0 IMAD R7, R7, 0x8, R78 ;  /* 0x0000000807078824 */ /* 0x008fc600078e024e */
[----:B------:R-:W-:Y:S04]  /*3740*/  STL [R1+0x90], R0 ;  /* 0x0000900001007387 */ /* 0x000fe80000100800 */
[----:B------:R-:W-:Y:S04]  /*3750*/  STL [R1+0x90], R0 ;  /* 0x0000900001007387 */ /* 0x000fe80000100800 */
[----:B------:R-:W-:Y:S01]  /*3760*/  STL [R1+0x90], R0 ;  /* 0x0000900001007387 */ /* 0x000fe20000100800 */
[----:B------:R-:W-:-:S03]  /*3770*/  IADD3 R236, -R73, 0xb, RZ ;  /* 0x0000000b49ec7810 */ /* 0x000fc60007ffe1ff */
[----:B------:R-:W-:Y:S04]  /*3780*/  STL [R1+0x90], R0 ;  /* 0x0000900001007387 */ /* 0x000fe80000100800 */
[----:B------:R-:W-:Y:S01]  /*3790*/  STL [R1+0x90], R0 ;  /* 0x0000900001007387 */ /* 0x000fe20000100800 */
[----:B------:R-:W-:-:S03]  /*37a0*/  @!P0 PRMT R7, RZ, 0x654, R7 ;  /* 0x00000654ff078816 */ /* 0x000fc60000000007 */
[----:B------:R-:W-:Y:S04]  /*37b0*/  STL [R1+0x90], R0 ;  /* 0x0000900001007387 */ /* 0x000fe80000100800 */
[----:B------:R-:W-:Y:S04]  /*37c0*/  STL [R1+0x90], R0 ;  /* 0x0000900001007387 */ /* 0x000fe80000100800 */
[----:B------:R-:W-:Y:S04]  /*37d0*/  STL [R1+0x90], R0 ;  /* 0x0000900001007387 */ /* 0x000fe80000100800 */
[----:B------:R-:W-:Y:S04]  /*37e0*/  STL [R1+0x90], R0 ;  /* 0x0000900001007387 */ /* 0x000fe80000100800 */
[----:B------:R-:W-:Y:S04]  /*37f0*/  STL [R1+0x90], R0 ;  /* 0x0000900001007387 */ /* 0x000fe80000100800 */
[----:B------:R-:W-:Y:S04]  /*3800*/  STL [R1+0x90], R0 ;  /* 0x0000900001007387 */ /* 0x000fe80000100800 */
[----:B------:R-:W-:Y:S01]  /*3810*/  STL [R1+0x90], R0 ;  /* 0x0000900001007387 */ /* 0x000fe20000100800 */
[----:B------:R-:W-:-:S02]  /*3820*/  WARPGROUP.DEPBAR.LE gsb0, 0x0 ;  /* 0x00008000000079c5 */ /* 0x000fc40000010000 */
[----:B------:R0:W-:Y:S06]  /*3830*/  BAR.ARV R236, 0x100 ;  /* 0x000400ec0000751d */ /* 0x0001ec0000002000 */
[----:B------:R1:W-:Y:S01]  /*3840*/  @!P0 SYNCS.ARRIVE.TRANS64.RED.A1T0 RZ, [R7+URZ], RZ ;  /* 0x000000ff07ff89a7 */ /* 0x0003e2000810043f */
[----:B------:R-:W2:Y:S04]  /*3850*/  LDL.64 R76, [R1+0x170] ;  /* 0x00017000014c7983 */ /* 0x000ea80000100a00 */
[----:B------:R-:W3:Y:S04]  /*3860*/  LDL R78, [R1+0x13c] ;  /* 0x00013c00014e7983 */ /* 0x000ee80000100800 */
[----:B------:R-:W4:Y:S04]  /*3870*/  LDL R79, [R1+0x70] ;  /* 0x00007000014f7983 */ /* 0x000f280000100800 */
[----:B------:R-:W5:Y:S04]  /*3880*/  LDL.64 R10, [R1+0x160] ;  /* 0x00016000010a7983 */ /* 0x000f680000100a00 */
[----:B------:R-:W4:Y:S04]  /*3890*/  LDL R80, [R1+0x168] ;  /* 0x0001680001507983 */ /* 0x000f280000100800 */
[----:B------:R-:W3:Y:S04]  /*38a0*/  LDL.128 R12, [R1+0x140] ;  /* 0x00014000010c7983 */ /* 0x000ee80000100c00 */
[----:B------:R-:W4:Y:S04]  /*38b0*/  LDL.128 R72, [R1+0x150] ;  /* 0x0001500001487983 */ /* 0x000f280000100c00 */
[----:B--2---:R-:W2:Y:S01]  /*38c0*/  LD.E R76, desc[UR44][R76.64] ;  /* 0x0000002c4c4c7980 */ /* 0x004ea2000c101900 */
[----:B-----5:R-:W-:Y:S01]  /*38d0*/  ISETP.NE.AND P1, PT, R10, 0x1, PT ;  /* 0x000000010a00780c */ /* 0x020fe20003f25270 */
[----:B---3--:R-:W-:Y:S01]  /*38e0*/  IMAD R10, R16, -0x60, R13 ;  /* 0xffffffa0100a7824 */ /* 0x008fe200078e020d */
[----:B----4-:R-:W-:Y:S01]  /*38f0*/  ISETP.GE.AND P2, PT, R73, 0x1, PT ;  /* 0x000000014900780c */ /* 0x010fe20003f46270 */
[----:B------:R-:W-:Y:S01]  /*3900*/  BSSY B0, `(.L_x_11097) ;  /* 0x00000a1000007945 */ /* 0x000fe20003800000 */
[-C--:B--2---:R-:W-:Y:S01]  /*3910*/  FMUL.FTZ R20, R27, R76.reuse ;  /* 0x0000004c1b147220 */ /* 0x084fe20000410000 */
[----:B------:R-:W-:Y:S01]  /*3920*/  SHF.R.S32.HI R27, RZ, 0x1f, R78 ;  /* 0x0000001fff1b7819 */ /* 0x000fe2000001144e */
[-C--:B------:R-:W-:Y:S01]  /*3930*/  FMUL.FTZ R21, R24, R76.reuse ;  /* 0x0000004c18157220 */ /* 0x080fe20000410000 */
[----:B------:R-:W-:-:S02]  /*3940*/  FMUL.FTZ R29, R29, R76 ;  /* 0x0000004c1d1d7220 */ /* 0x000fc40000410000 */
[----:B------:R-:W-:Y:S02]  /*3950*/  LEA.HI R24, R27, R78, RZ, 0x7 ;  /* 0x0000004e1b187211 */ /* 0x000fe400078f38ff */
[----:B------:R2:W3:Y:S02]  /*3960*/  MUFU.TANH R89, R29 ;  /* 0x0000001d00597308 */ /* 0x0004e40000002400 */
[----:B--2---:R-:W-:Y:S01]  /*3970*/  LOP3.LUT R29, R24, 0xffffff80, RZ, 0xc0, !PT ;  /* 0xffffff80181d7812 */ /* 0x004fe200078ec0ff */
[----:B-1----:R-:W-:-:S04]  /*3980*/  FMUL.FTZ R7, R26, R76 ;  /* 0x0000004c1a077220 */ /* 0x002fc80000410000 */
[----:B------:R-:W-:Y:S02]  /*3990*/  IMAD.IADD R29, R78, 0x1, -R29 ;  /* 0x000000014e1d7824 */ /* 0x000fe400078e0a1d */
[-C--:B------:R-:W-:Y:S01]  /*39a0*/  FMUL.FTZ R159, R30, R76.reuse ;  /* 0x0000004c1e9f7220 */ /* 0x080fe20000410000 */
[----:B------:R-:W-:Y:S02]  /*39b0*/  FMUL.FTZ R32, R32, R76 ;  /* 0x0000004c20207220 */ /* 0x000fe40000410000 */
[----:B------:R-:W-:Y:S02]  /*39c0*/  SHF.R.S32.HI R26, RZ, 0x1f, R29 ;  /* 0x0000001fff1a7819 */ /* 0x000fe4000001141d */
[----:B------:R-:W-:Y:S02]  /*39d0*/  LEA.HI R27, R27, R78, RZ, 0x2 ;  /* 0x0000004e1b1b7211 */ /* 0x000fe400078f10ff */
[----:B------:R-:W-:Y:S01]  /*39e0*/  LEA.HI R30, R26, R29, RZ, 0x2 ;  /* 0x0000001d1a1e7211 */ /* 0x000fe200078f10ff */
[----:B------:R-:W-:Y:S01]  /*39f0*/  FMUL.FTZ R87, R31, R76 ;  /* 0x0000004c1f577220 */ /* 0x000fe20000410000 */
[----:B------:R1:W2:Y:S01]  /*3a00*/  MUFU.TANH R164, R32 ;  /* 0x0000002000a47308 */ /* 0x0002a20000002400 */
[----:B------:R-:W-:-:S02]  /*3a10*/  LOP3.LUT R27, R27, 0xfffffffc, RZ, 0xc0, !PT ;  /* 0xfffffffc1b1b7812 */ /* 0x000fc400078ec0ff */
[--C-:B------:R-:W-:Y:S02]  /*3a20*/  SHF.R.S32.HI R31, RZ, 0x2, R30.reuse ;  /* 0x00000002ff1f7819 */ /* 0x100fe4000001141e */
[----:B-1----:R-:W-:Y:S01]  /*3a30*/  SHF.R.S32.HI R32, RZ, 0x1f, R30 ;  /* 0x0000001fff207819 */ /* 0x002fe2000001141e */
[----:B------:R-:W-:Y:S01]  /*3a40*/  IMAD.IADD R78, R78, 0x1, -R27 ;  /* 0x000000014e4e7824 */ /* 0x000fe200078e0a1b */
[----:B------:R-:W-:Y:S02]  /*3a50*/  SHF.R.S32.HI R27, RZ, 0x7, R24 ;  /* 0x00000007ff1b7819 */ /* 0x000fe40000011418 */
[----:B------:R-:W-:Y:S02]  /*3a60*/  LEA.HI R32, R32, R31, RZ, 0x3 ;  /* 0x0000001f20207211 */ /* 0x000fe400078f18ff */
[----:B------:R-:W-:Y:S02]  /*3a70*/  LEA.HI R26, R26, R29, RZ, 0x5 ;  /* 0x0000001d1a1a7211 */ /* 0x000fe400078f28ff */
[----:B------:R-:W-:-:S02]  /*3a80*/  LOP3.LUT R32, R32, 0xfffffff8, RZ, 0xc0, !PT ;  /* 0xfffffff820207812 */ /* 0x000fc400078ec0ff */
[----:B------:R-:W-:Y:S02]  /*3a90*/  LEA.HI R24, R24, R27, RZ, 0x1 ;  /* 0x0000001b18187211 */ /* 0x000fe400078f08ff */
[----:B------:R-:W-:Y:S01]  /*3aa0*/  SHF.R.S32.HI R26, RZ, 0x5, R26 ;  /* 0x00000005ff1a7819 */ /* 0x000fe2000001141a */
[----:B------:R-:W-:Y:S01]  /*3ab0*/  IMAD.IADD R32, R31, 0x1, -R32 ;  /* 0x000000011f207824 */ /* 0x000fe200078e0a20 */
[----:B------:R-:W-:Y:S02]  /*3ac0*/  LOP3.LUT R24, R24, 0x3fffffe, RZ, 0xc0, !PT ;  /* 0x03fffffe18187812 */ /* 0x000fe400078ec0ff */
[----:B------:R-:W-:Y:S01]  /*3ad0*/  LEA.HI R31, R78, R78, RZ, 0x1 ;  /* 0x0000004e4e1f7211 */ /* 0x000fe200078f08ff */
[----:B------:R-:W-:Y:S02]  /*3ae0*/  IMAD R79, R79, 0x8, R26 ;  /* 0x000000084f4f7824 */ /* 0x000fe400078e021a */
[----:B------:R-:W-:Y:S01]  /*3af0*/  IMAD.IADD R24, R27, 0x1, -R24 ;  /* 0x000000011b187824 */ /* 0x000fe200078e0a18 */
[----:B------:R-:W-:Y:S01]  /*3b00*/  LOP3.LUT R31, R31, 0x1ffffffe, RZ, 0xc0, !PT ;  /* 0x1ffffffe1f1f7812 */ /* 0x000fe200078ec0ff */
[----:B------:R-:W-:-:S04]  /*3b10*/  IMAD.U32 R27, R79, 0x10, R32 ;  /* 0x000000104f1b7824 */ /* 0x000fc800078e0020 */
[----:B------:R-:W-:Y:S02]  /*3b20*/  IMAD.IADD R31, R78, 0x1, -R31 ;  /* 0x000000014e1f7824 */ /* 0x000fe400078e0a1f */
[----:B------:R-:W-:-:S04]  /*3b30*/  IMAD R24, R24, 0x40, R27 ;  /* 0x0000004018187824 */ /* 0x000fc800078e021b */
[----:B------:R-:W-:-:S04]  /*3b40*/  IMAD R24, R31, 0x8, R24 ;  /* 0x000000081f187824 */ /* 0x000fc800078e0218 */
[----:B------:R-:W-:-:S05]  /*3b50*/  @P1 IMAD.HI.U32 R11, R24, R11, RZ ;  /* 0x0000000b180b1227 */ /* 0x000fca00078e00ff */
[----:B------:R-:W-:Y:S02]  /*3b60*/  @P1 SHF.R.U32.HI R24, RZ, R80, R11 ;  /* 0x00000050ff181219 */ /* 0x000fe4000001160b */
[----:B------:R-:W-:-:S03]  /*3b70*/  LOP3.LUT R30, R30, 0x7ffffffc, RZ, 0xc0, !PT ;  /* 0x7ffffffc1e1e7812 */ /* 0x000fc600078ec0ff */
[----:B------:R-:W1:Y:S01]  /*3b80*/  SHFL.IDX PT, R26, R24, RZ, 0x1c1f ;  /* 0x001c1fff181a7589 */ /* 0x000e6200000e0000 */
        /* <DEDUP_REMOVED lines=42> */
[----:B------:R-:W-:Y:S01]  /*3e30*/  VIADD R11, R10, 0x61 ;  /* 0x000000610a0b7836 */ /* 0x000fe20000000000 */
[----:B------:R-:W4:Y:S03]  /*3e40*/  MUFU.TANH R21, R21 ;  /* 0x0000001500157308 */ /* 0x000f260000002400 */
[----:B------:R-:W-:Y:S02]  /*3e50*/  IMAD R27, R30, -0x2, R11 ;  /* 0xfffffffe1e1b7824 */ /* 0x000fe400078e020b */
[----:B------:R-:W-:-:S03]  /*3e60*/  VIADD R11, R10, 0x60 ;  /* 0x000000600a0b7836 */ /* 0x000fc60000000000 */
[----:B------:R-:W0:Y:S01]  /*3e70*/  MUFU.TANH R25, R25 ;  /* 0x0000001900197308 */ /* 0x000e220000002400 */
[----:B------:R-:W-:Y:S01]  /*3e80*/  IMAD.IADD R10, R27, 0x1, -R12 ;  /* 0x000000011b0a7824 */ /* 0x000fe200078e0a0c */
[----:B------:R-:W-:Y:S01]  /*3e90*/  LOP3.LUT R27, RZ, R14, RZ, 0x33, !PT ;  /* 0x0000000eff1b7212 */ /* 0x000fe200078e33ff */
[----:B------:R-:W-:-:S05]  /*3ea0*/  IMAD.MOV.U32 R29, RZ, RZ, -0x60 ;  /* 0xffffffa0ff1d7424 */ /* 0x000fca00078e00ff */
        /* <DEDUP_REMOVED lines=46> */
[----:B------:R-:W-:-:S02]  /*4190*/  IMAD R29, R16, R29, 0x60 ;  /* 0x00000060101d7424 */ /* 0x000fc400078e021d */
[----:B------:R-:W-:Y:S01]  /*41a0*/  IMAD.IADD R27, R10, 0x1, R27 ;  /* 0x000000010a1b7824 */ /* 0x000fe200078e021b */
[----:B-1----:R-:W-:Y:S01]  /*41b0*/  VIADDMNMX R10, R26, R32, R31, PT ;  /* 0x000000201a0a7246 */ /* 0x002fe2000380011f */
[----:B------:R-:W-:Y:S02]  /*41c0*/  IMAD R30, R30, -0x2, R29 ;  /* 0xfffffffe1e1e7824 */ /* 0x000fe400078e021d */
[----:B------:R-:W-:Y:S02]  /*41d0*/  IMAD.IADD R72, R29, 0x1, R72 ;  /* 0x000000011d487824 */ /* 0x000fe400078e0248 */
        /* <DEDUP_REMOVED lines=12> */
.L_x_11100:
[----:B------:R-:W-:-:S13]  /*42a0*/  ISETP.NE.AND P1, PT, R73, 0x1, PT ;  /* 0x000000014900780c */ /* 0x000fda0003f25270 */
[----:B------:R-:W-:-:S05]  /*42b0*/  @P1 IMAD.HI.U32 R26, R14, R74, RZ ;  /* 0x0000004a0e1a1227 */ /* 0x000fca00078e00ff */
[----:B------:R-:W-:-:S07]  /*42c0*/  @P1 SHF.R.U32.HI R14, RZ, R75, R26 ;  /* 0x0000004bff0e1219 */ /* 0x000fce000001161a */
.L_x_11101:
[----:B------:R-:W-:Y:S05]  /*42d0*/  BSYNC B1 ;  /* 0x0000000000017941 */ /* 0x000fea0003800000 */
.L_x_11099:
[----:B------:R-:W-:-:S05]  /*42e0*/  IMAD R14, R14, R73, R30 ;  /* 0x000000490e0e7224 */ /* 0x000fca00078e021e */
[----:B------:R-:W-:Y:S02]  /*42f0*/  VIMNMX R11, R11, R14, !PT ;  /* 0x0000000e0b0b7248 */ /* 0x000fe40007fe0100 */
[----:B------:R-:W-:-:S07]  /*4300*/  VIADDMNMX R10, R14, R73, R10, PT ;  /* 0x000000490e0a7246 */ /* 0x000fce000380010a */
.L_x_11098:
[----:B------:R-:W-:Y:S05]  /*4310*/  BSYNC B0 ;  /* 0x0000000000007941 */ /* 0x000fea0003800000 */
.L_x_11097:
[C---:B------:R-:W-:Y:S01]  /*4320*/  ISETP.GE.AND P1, PT, R72.reuse, 0x2, PT ;  /* 0x000000024800780c */ /* 0x040fe20003f26270 */
[----:B------:R-:W1:Y:S01]  /*4330*/  SHFL.IDX PT, R24, R24, 0x1, 0x1c1f ;  /* 0x003c1f0018187f89 */ /* 0x000e6200000e0000 */
[C---:B------:R-:W-:Y:S01]  /*4340*/  ISETP.GE.AND P5, PT, R72.reuse, 0xa, PT ;  /* 0x0000000a4800780c */ /* 0x040fe20003fa6270 */
[----:B------:R-:W-:Y:S01]  /*4350*/  BSSY B0, `(.L_x_11102) ;  /* 0x0000087000007945 */ /* 0x000fe20003800000 */
[----:B------:R-:W-:Y:S02]  /*4360*/  ISETP.GT.AND P3, PT, R11, 0x1, !P1 ;  /* 0x000000010b00780c */ /* 0x000fe40004f64270 */
[----:B------:R-:W-:Y:S02]  /*4370*/  ISETP.GE.AND P2, PT, R72, 0x9, PT ;  /* 0x000000094800780c */ /* 0x000fe40003f46270 */
[----:B------:R-:W-:Y:S02]  /*4380*/  ISETP.LT.OR P3, PT, R10, 0x2, P3 ;  /* 0x000000020a00780c */ /* 0x000fe40001f61670 */
[----:B------:R-:W-:-:S02]  /*4390*/  P2R R15, PR, RZ, 0x20 ;  /* 0x00000020ff0f7803 */ /* 0x000fc40000000000 */
[----:B0-----:R-:W-:Y:S02]  /*43a0*/  FSEL R95, R25, -INF , !P3 ;  /* 0xff800000195f7808 */ /* 0x001fe40005800000 */
        /* <DEDUP_REMOVED lines=122> */
.L_x_11105:
[----:B------:R-:W-:-:S13]  /*4b50*/  ISETP.NE.AND P6, PT, R73, 0x1, PT ;  /* 0x000000014900780c */ /* 0x000fda0003fc5270 */
[----:B------:R-:W-:-:S05]  /*4b60*/  @P6 IMAD.HI.U32 R74, R12, R74, RZ ;  /* 0x0000004a0c4a6227 */ /* 0x000fca00078e00ff */
[----:B------:R-:W-:-:S07]  /*4b70*/  @P6 SHF.R.U32.HI R12, RZ, R75, R74 ;  /* 0x0000004bff0c6219 */ /* 0x000fce000001164a */
.L_x_11106:
[----:B------:R-:W-:Y:S05]  /*4b80*/  BSYNC B1 ;  /* 0x0000000000017941 */ /* 0x000fea0003800000 */
.L_x_11104:
[----:B------:R-:W-:-:S05]  /*4b90*/  IMAD R12, R12, R73, R30 ;  /* 0x000000490c0c7224 */ /* 0x000fca00078e021e */
[----:B------:R-:W-:Y:S02]  /*4ba0*/  VIADDMNMX R10, R12, R73, R10, PT ;  /* 0x000000490c0a7246 */ /* 0x000fe4000380010a */
[----:B------:R-:W-:-:S07]  /*4bb0*/  VIMNMX R11, R11, R12, !PT ;  /* 0x0000000c0b0b7248 */ /* 0x000fce0007fe0100 */
.L_x_11103:
[----:B------:R-:W-:Y:S05]  /*4bc0*/  BSYNC B0 ;  /* 0x0000000000007941 */ /* 0x000fea0003800000 */
.L_x_11102:
[C---:B------:R-:W-:Y:S01]  /*4bd0*/  ISETP.GT.AND P1, PT, R11.reuse, 0x1, !P1 ;  /* 0x000000010b00780c */ /* 0x040fe20004f24270 */
[----:B------:R-:W2:Y:S01]  /*4be0*/  LDL R161, [R1+0x250] ;  /* 0x0002500001a17983 */ /* 0x000ea20000100800 */
[----:B------:R-:W-:Y:S02]  /*4bf0*/  ISETP.GT.AND P2, PT, R11, 0x8, !P2 ;  /* 0x000000080b00780c */ /* 0x000fe40005744270 */
[C---:B------:R-:W-:Y:S01]  /*4c00*/  ISETP.LT.OR P1, PT, R10.reuse, 0x2, P1 ;  /* 0x000000020a00780c */ /* 0x040fe20000f21670 */
[----:B------:R-:W3:Y:S01]  /*4c10*/  LDL R156, [R1+0x338] ;  /* 0x00033800019c7983 */ /* 0x000ee20000100800 */
[----:B------:R-:W-:Y:S02]  /*4c20*/  ISETP.LT.OR P2, PT, R10, 0x9, P2 ;  /* 0x000000090a00780c */ /* 0x000fe40001741670 */
[----:B------:R-:W-:Y:S01]  /*4c30*/  FSEL R91, R20, -INF , !P1 ;  /* 0xff800000145b7808 */ /* 0x000fe20004800000 */
[----:B------:R-:W4:Y:S01]  /*4c40*/  LDL R158, [R1+0x33c] ;  /* 0x00033c00019e7983 */ /* 0x000f220000100800 */
[----:B------:R-:W-:-:S02]  /*4c50*/  ISETP.NE.AND P1, PT, R15, RZ, PT ;  /* 0x000000ff0f00720c */ /* 0x000fc40003f25270 */
[----:B------:R-:W-:Y:S01]  /*4c60*/  FSEL R159, R159, -INF , !P2 ;  /* 0xff8000009f9f7808 */ /* 0x000fe20005000000 */
[----:B------:R-:W5:Y:S01]  /*4c70*/  LDL R15, [R1+0x218] ;  /* 0x00021800010f7983 */ /* 0x000f620000100800 */
[----:B------:R-:W-:Y:S02]  /*4c80*/  ISETP.GT.AND P1, PT, R11, 0x9, !P1 ;  /* 0x000000090b00780c */ /* 0x000fe40004f24270 */
[----:B------:R-:W-:Y:S01]  /*4c90*/  ISETP.NE.AND P2, PT, R28, RZ, PT ;  /* 0x000000ff1c00720c */ /* 0x000fe20003f45270 */
[----:B------:R-:W2:Y:S01]  /*4ca0*/  LDL R20, [R1+0x260] ;  /* 0x0002600001147983 */ /* 0x000ea20000100800 */
[----:B------:R-:W-:Y:S02]  /*4cb0*/  ISETP.LT.OR P1, PT, R10, 0xa, P1 ;  /* 0x0000000a0a00780c */ /* 0x000fe40000f21670 */
[----:B------:R-:W-:Y:S01]  /*4cc0*/  ISETP.NE.AND P6, PT, R29, RZ, PT ;  /* 0x000000ff1d00720c */ /* 0x000fe20003fc5270 */
[----:B------:R-:W5:Y:S01]  /*4cd0*/  LDL R160, [R1+0x344] ;  /* 0x0003440001a07983 */ /* 0x000f620000100800 */
[----:B------:R-:W-:-:S02]  /*4ce0*/  FSEL R87, R87, -INF , !P1 ;  /* 0xff80000057577808 */ /* 0x000fc40004800000 */
[----:B------:R-:W-:Y:S01]  /*4cf0*/  ISETP.NE.AND P1, PT, R25, RZ, PT ;  /* 0x000000ff1900720c */ /* 0x000fe20003f25270 */
[----:B------:R-:W5:Y:S01]  /*4d00*/  LDL R152, [R1+0x32c] ;  /* 0x00032c0001987983 */ /* 0x000f620000100800 */
[C---:B------:R-:W-:Y:S02]  /*4d10*/  ISETP.GT.AND P3, PT, R11.reuse, 0x50, !P3 ;  /* 0x000000500b00780c */ /* 0x040fe40005f64270 */
[C---:B------:R-:W-:Y:S01]  /*4d20*/  ISETP.GT.AND P1, PT, R11.reuse, 0x10, !P1 ;  /* 0x000000100b00780c */ /* 0x040fe20004f24270 */
[----:B------:R-:W5:Y:S01]  /*4d30*/  LDL R154, [R1+0x334] ;  /* 0x00033400019a7983 */ /* 0x000f620000100800 */
[C---:B------:R-:W-:Y:S02]  /*4d40*/  ISETP.GT.AND P4, PT, R11.reuse, 0x51, !P4 ;  /* 0x000000510b00780c */ /* 0x040fe40006784270 */
[----:B------:R-:W-:Y:S01]  /*4d50*/  ISETP.LT.OR P1, PT, R10, 0x11, P1 ;  /* 0x000000110a00780c */ /* 0x000fe20000f21670 */
[----:B------:R-:W5:Y:S01]  /*4d60*/  LDL R76, [R1+0x264] ;  /* 0x00026400014c7983 */ /* 0x000f620000100800 */
[----:B------:R-:W-:-:S02]  /*4d70*/  ISETP.GT.AND P5, PT, R11, 0x58, !P5 ;  /* 0x000000580b00780c */ /* 0x000fc40006fa4270 */
[----:B------:R-:W-:Y:S01]  /*4d80*/  FSEL R233, R233, -INF , !P1 ;  /* 0xff800000e9e97808 */ /* 0x000fe20004800000 */
[----:B------:R-:W5:Y:S01]  /*4d90*/  LDL R78, [R1+0x268] ;  /* 0x00026800014e7983 */ /* 0x000f620000100800 */
[----:B------:R-:W-:Y:S02]  /*4da0*/  ISETP.NE.AND P1, PT, R26, RZ, PT ;  /* 0x000000ff1a00720c */ /* 0x000fe40003f25270 */
[C---:B------:R-:W-:Y:S01]  /*4db0*/  ISETP.LT.OR P3, PT, R10.reuse, 0x51, P3 ;  /* 0x000000510a00780c */ /* 0x040fe20001f61670 */
[----:B------:R-:W5:Y:S01]  /*4dc0*/  LDL R80, [R1+0x26c] ;  /* 0x00026c0001507983 */ /* 0x000f620000100800 */
[----:B------:R-:W-:Y:S02]  /*4dd0*/  ISETP.GT.AND P1, PT, R11, 0x11, !P1 ;  /* 0x000000110b00780c */ /* 0x000fe40004f24270 */
[C---:B------:R-:W-:Y:S01]  /*4de0*/  ISETP.LT.OR P4, PT, R10.reuse, 0x52, P4 ;  /* 0x000000520a00780c */ /* 0x040fe20002781670 */
[----:B------:R-:W5:Y:S01]  /*4df0*/  LDL R24, [R1+0x270] ;  /* 0x0002700001187983 */ /* 0x000f620000100800 */
[----:B------:R-:W-:-:S02]  /*4e00*/  ISETP.LT.OR P1, PT, R10, 0x12, P1 ;  /* 0x000000120a00780c */ /* 0x000fc40000f21670 */
[----:B------:R-:W-:Y:S01]  /*4e10*/  FSEL R195, R66, -INF , !P3 ;  /* 0xff80000042c37808 */ /* 0x000fe20005800000 */
[----:B------:R-:W5:Y:S01]  /*4e20*/  LDL R82, [R1+0x274] ;  /* 0x0002740001527983 */ /* 0x000f620000100800 */
[----:B------:R-:W-:Y:S02]  /*4e30*/  FSEL R232, R232, -INF , !P1 ;  /* 0xff800000e8e87808 */ /* 0x000fe40004800000 */
[----:B------:R-:W-:Y:S01]  /*4e40*/  ISETP.GT.AND P1, PT, R11, 0x18, !P2 ;  /* 0x000000180b00780c */ /* 0x000fe20005724270 */
[----:B------:R-:W5:Y:S01]  /*4e50*/  LDL R84, [R1+0x278] ;  /* 0x0002780001547983 */ /* 0x000f620000100800 */
[----:B------:R-:W-:Y:S02]  /*4e60*/  ISETP.NE.AND P2, PT, R14, RZ, PT ;  /* 0x000000ff0e00720c */ /* 0x000fe40003f45270 */
[----:B------:R-:W-:Y:S01]  /*4e70*/  ISETP.LT.OR P1, PT, R10, 0x19, P1 ;  /* 0x000000190a00780c */ /* 0x000fe20000f21670 */
[----:B------:R-:W5:Y:S01]  /*4e80*/  LDL R86, [R1+0x27c] ;  /* 0x00027c0001567983 */ /* 0x000f620000100800 */
[----:B------:R-:W-:-:S02]  /*4e90*/  FMNMX.FTZ R14, R97, R95, !PT ;  /* 0x0000005f610e7209 */ /* 0x000fc40007810000 */
[----:B------:R-:W-:Y:S01]  /*4ea0*/  FSEL R231, R231, -INF , !P1 ;  /* 0xff800000e7e77808 */ /* 0x000fe20004800000 */
[----:B------:R-:W5:Y:S01]  /*4eb0*/  LDL R26, [R1+0x280] ;  /* 0x00028000011a7983 */ /* 0x000f620000100800 */
[----:B------:R-:W-:Y:S02]  /*4ec0*/  ISETP.GT.AND P1, PT, R11, 0x19, !P6 ;  /* 0x000000190b00780c */ /* 0x000fe40007724270 */
[----:B------:R-:W-:Y:S01]  /*4ed0*/  FMNMX.FTZ R14, R93, R14, !PT ;  /* 0x0000000e5d0e7209 */ /* 0x000fe20007810000 */
[----:B------:R-:W5:Y:S01]  /*4ee0*/  LDL R88, [R1+0x284] ;  /* 0x0002840001587983 */ /* 0x000f620000100800 */
[----:B------:R-:W-:Y:S02]  /*4ef0*/  ISETP.LT.OR P1, PT, R10, 0x1a, P1 ;  /* 0x0000001a0a00780c */ /* 0x000fe40000f21670 */
[----:B------:R-:W-:Y:S01]  /*4f00*/  ISETP.NE.AND P6, PT, R42, RZ, PT ;  /* 0x000000ff2a00720c */ /* 0x000fe20003fc5270 */
[----:B------:R-:W5:Y:S01]  /*4f10*/  LDL R90, [R1+0x288] ;  /* 0x00028800015a7983 */ /* 0x000f620000100800 */
[----:B------:R-:W-:-:S02]  /*4f20*/  FSEL R230, R230, -INF , !P1 ;  /* 0xff800000e6e67808 */ /* 0x000fc40004800000 */
[----:B------:R-:W-:Y:S01]  /*4f30*/  ISETP.NE.AND P1, PT, R33, RZ, PT ;  /* 0x000000ff2100720c */ /* 0x000fe20003f25270 */
[----:B------:R-:W5:Y:S01]  /*4f40*/  LDL R92, [R1+0x28c] ;  /* 0x00028c00015c7983 */ /* 0x000f620000100800 */
[C---:B------:R-:W-:Y:S02]  /*4f50*/  ISETP.LT.OR P5, PT, R10.reuse, 0x59, P5 ;  /* 0x000000590a00780c */ /* 0x040fe40002fa1670 */
[----:B------:R-:W-:Y:S01]  /*4f60*/  ISETP.GT.AND P1, PT, R11, 0x20, !P1 ;  /* 0x000000200b00780c */ /* 0x000fe20004f24270 */
[----:B------:R-:W5:Y:S01]  /*4f70*/  LDL R28, [R1+0x290] ;  /* 0x00029000011c7983 */ /* 0x000f620000100800 */
[----:B------:R-:W-:Y:S02]  /*4f80*/  FSEL R196, R67, -INF , !P4 ;  /* 0xff80000043c47808 */ /* 0x000fe40006000000 */
[----:B------:R-:W-:Y:S01]  /*4f90*/  ISETP.LT.OR P1, PT, R10, 0x21, P1 ;  /* 0x000000210a00780c */ /* 0x000fe20000f21670 */
[----:B------:R-:W5:Y:S01]  /*4fa0*/  LDL R94, [R1+0x294] ;  /* 0x00029400015e7983 */ /* 0x000f620000100800 */
[----:B------:R-:W-:-:S02]  /*4fb0*/  FSEL R197, R70, -INF , !P5 ;  /* 0xff80000046c57808 */ /* 0x000fc40006800000 */
[----:B------:R-:W-:Y:S01]  /*4fc0*/  FSEL R223, R223, -INF , !P1 ;  /* 0xff800000dfdf7808 */ /* 0x000fe20004800000 */
[----:B------:R-:W5:Y:S01]  /*4fd0*/  LDL R96, [R1+0x298] ;  /* 0x0002980001607983 */ /* 0x000f620000100800 */
[----:B------:R-:W-:-:S03]  /*4fe0*/  ISETP.NE.AND P1, PT, R34, RZ, PT ;  /* 0x000000ff2200720c */ /* 0x000fc60003f25270 */
[----:B------:R-:W5:Y:S01]  /*4ff0*/  LDL R98, [R1+0x29c] ;  /* 0x00029c0001627983 */ /* 0x000f620000100800 */
[----:B------:R-:W-:-:S03]  /*5000*/  ISETP.GT.AND P1, PT, R11, 0x21, !P1 ;  /* 0x000000210b00780c */ /* 0x000fc60004f24270 */
[----:B------:R-:W5:Y:S01]  /*5010*/  LDL R30, [R1+0x2a0] ;  /* 0x0002a000011e7983 */ /* 0x000f620000100800 */
[----:B------:R-:W-:-:S03]  /*5020*/  ISETP.LT.OR P1, PT, R10, 0x22, P1 ;  /* 0x000000220a00780c */ /* 0x000fc60000f21670 */
[----:B------:R-:W5:Y:S01]  /*5030*/  LDL R100, [R1+0x2a4] ;  /* 0x0002a40001647983 */ /* 0x000f620000100800 */
[----:B------:R-:W-:Y:S02]  /*5040*/  FSEL R218, R218, -INF , !P1 ;  /* 0xff800000dada7808 */ /* 0x000fe40004800000 */
[----:B------:R-:W-:Y:S01]  /*5050*/  ISETP.NE.AND P1, PT, R35, RZ, PT ;  /* 0x000000ff2300720c */ /* 0x000fe20003f25270 */
[----:B------:R-:W5:Y:S03]  /*5060*/  LDL R102, [R1+0x2a8] ;  /* 0x0002a80001667983 */ /* 0x000f660000100800 */
[----:B------:R-:W-:Y:S01]  /*5070*/  ISETP.GT.AND P1, PT, R11, 0x28, !P1 ;  /* 0x000000280b00780c */ /* 0x000fe20004f24270 */
[----:B------:R-:W5:Y:S03]  /*5080*/  LDL R104, [R1+0x2ac] ;  /* 0x0002ac0001687983 */ /* 0x000f660000100800 */
[----:B------:R-:W-:Y:S01]  /*5090*/  ISETP.LT.OR P1, PT, R10, 0x29, P1 ;  /* 0x000000290a00780c */ /* 0x000fe20000f21670 */
[----:B------:R-:W5:Y:S03]  /*50a0*/  LDL R32, [R1+0x2b0] ;  /* 0x0002b00001207983 */ /* 0x000f660000100800 */
        /* <DEDUP_REMOVED lines=41> */
[C---:B------:R-:W-:Y:S01]  /*5340*/  ISETP.GT.AND P1, PT, R11.reuse, 0x40, !P1 ;  /* 0x000000400b00780c */ /* 0x040fe20004f24270 */
[----:B------:R-:W5:Y:S03]  /*5350*/  LDL R42, [R1+0x300] ;  /* 0x00030000012a7983 */ /* 0x000f660000100800 */
[----:B------:R-:W-:Y:S01]  /*5360*/  ISETP.LT.OR P1, PT, R10, 0x41, P1 ;  /* 0x000000410a00780c */ /* 0x000fe20000f21670 */
[----:B------:R-:W5:Y:S03]  /*5370*/  LDL R136, [R1+0x304] ;  /* 0x0003040001887983 */ /* 0x000f660000100800 */
[----:B------:R-:W-:Y:S01]  /*5380*/  FSEL R205, R58, -INF , !P1 ;  /* 0xff8000003acd7808 */ /* 0x000fe20004800000 */
[----:B------:R-:W5:Y:S01]  /*5390*/  LDL R138, [R1+0x308] ;  /* 0x00030800018a7983 */ /* 0x000f620000100800 */
[----:B------:R-:W-:-:S02]  /*53a0*/  ISETP.GT.AND P1, PT, R11, RZ, !P2 ;  /* 0x000000ff0b00720c */ /* 0x000fc40005724270 */
[----:B------:R-:W-:Y:S01]  /*53b0*/  ISETP.NE.AND P2, PT, R44, RZ, PT ;  /* 0x000000ff2c00720c */ /* 0x000fe20003f45270 */
[----:B------:R-:W5:Y:S01]  /*53c0*/  LDL R140, [R1+0x30c] ;  /* 0x00030c00018c7983 */ /* 0x000f620000100800 */
[----:B------:R-:W-:Y:S02]  /*53d0*/  ISETP.LT.OR P1, PT, R10, 0x1, P1 ;  /* 0x000000010a00780c */ /* 0x000fe40000f21670 */
[----:B------:R-:W-:Y:S01]  /*53e0*/  ISETP.GT.AND P2, PT, R11, 0x49, !P2 ;  /* 0x000000490b00780c */ /* 0x000fe20005744270 */
[----:B------:R-:W5:Y:S01]  /*53f0*/  LDL R44, [R1+0x310] ;  /* 0x00031000012c7983 */ /* 0x000f620000100800 */
[----:B------:R-:W-:Y:S02]  /*5400*/  FSEL R99, R7, -INF , !P1 ;  /* 0xff80000007637808 */ /* 0x000fe40004800000 */
[----:B------:R-:W-:Y:S01]  /*5410*/  FMNMX.FTZ R7, R89, R14, !PT ;  /* 0x0000000e59077209 */ /* 0x000fe20007810000 */
[----:B------:R-:W5:Y:S01]  /*5420*/  LDL R142, [R1+0x314] ;  /* 0x00031400018e7983 */ /* 0x000f620000100800 */
[----:B------:R-:W-:-:S02]  /*5430*/  FMNMX.FTZ R12, R99, R91, !PT ;  /* 0x0000005b630c7209 */ /* 0x000fc40007810000 */
[----:B------:R-:W-:Y:S01]  /*5440*/  FMNMX.FTZ R14, R164, R7, !PT ;  /* 0x00000007a40e7209 */ /* 0x000fe20007810000 */
[----:B------:R-:W5:Y:S01]  /*5450*/  LDL R144, [R1+0x318] ;  /* 0x0003180001907983 */ /* 0x000f620000100800 */
[----:B------:R-:W-:Y:S02]  /*5460*/  FMNMX.FTZ R12, R159, R12, !PT ;  /* 0x0000000c9f0c7209 */ /* 0x000fe40007810000 */
[----:B------:R-:W-:Y:S01]  /*5470*/  FMNMX.FTZ R14, R165, R14, !PT ;  /* 0x0000000ea50e7209 */ /* 0x000fe20007810000 */
        /* <DEDUP_REMOVED lines=8> */
[----:B------:R-:W-:Y:S01]  /*5500*/  FMNMX.FTZ R7, R199, R14, !PT ;  /* 0x0000000ec7077209 */ /* 0x000fe20007810000 */
[----:B------:R-:W5:Y:S01]  /*5510*/  LDL R150, [R1+0x328] ;  /* 0x0003280001967983 */ /* 0x000f620000100800 */
[----:B------:R-:W-:Y:S02]  /*5520*/  FMNMX.FTZ R13, R231, R12, !PT ;  /* 0x0000000ce70d7209 */ /* 0x000fe40007810000 */
        /* <DEDUP_REMOVED lines=23> */
[----:B------:R-:W-:Y:S02]  /*56a0*/  FSEL R206, R59, -INF , !P1 ;  /* 0xff8000003bce7808 */ /* 0x000fe40004800000 */
[----:B------:R-:W-:Y:S01]  /*56b0*/  FMNMX.FTZ R7, R212, R7, !PT ;  /* 0x00000007d4077209 */ /* 0x000fe20007810000 */
[----:B------:R-:W5:Y:S01]  /*56c0*/  LDL R33, [R1+0x364] ;  /* 0x0003640001217983 */ /* 0x000f620000100800 */
[----:B------:R-:W-:Y:S02]  /*56d0*/  ISETP.NE.AND P1, PT, R43, RZ, PT ;  /* 0x000000ff2b00720c */ /* 0x000fe40003f25270 */
[----:B------:R-:W-:Y:S01]  /*56e0*/  FMNMX.FTZ R13, R215, R14, !PT ;  /* 0x0000000ed70d7209 */ /* 0x000fe20007810000 */
[----:B------:R-:W5:Y:S01]  /*56f0*/  LDL R35, [R1+0x368] ;  /* 0x0003680001237983 */ /* 0x000f620000100800 */
[----:B------:R-:W-:-:S02]  /*5700*/  ISETP.NE.AND P6, PT, R21, RZ, PT ;  /* 0x000000ff1500720c */ /* 0x000fc40003fc5270 */
[----:B------:R-:W-:Y:S01]  /*5710*/  FMNMX.FTZ R14, R204, R7, !PT ;  /* 0x00000007cc0e7209 */ /* 0x000fe20007810000 */
[----:B------:R-:W5:Y:S01]  /*5720*/  LDL R21, [R1+0x348] ;  /* 0x0003480001157983 */ /* 0x000f620000100800 */
[C---:B------:R-:W-:Y:S02]  /*5730*/  ISETP.GT.AND P1, PT, R11.reuse, 0x48, !P1 ;  /* 0x000000480b00780c */ /* 0x040fe40004f24270 */
[----:B------:R-:W-:Y:S01]  /*5740*/  FMNMX.FTZ R12, R216, R13, !PT ;  /* 0x0000000dd80c7209 */ /* 0x000fe20007810000 */
[----:B------:R-:W5:Y:S01]  /*5750*/  LDL R37, [R1+0x36c] ;  /* 0x00036c0001257983 */ /* 0x000f620000100800 */
[----:B------:R-:W-:Y:S02]  /*5760*/  ISETP.GT.AND P6, PT, R11, 0x59, !P6 ;  /* 0x000000590b00780c */ /* 0x000fe400077c4270 */
[----:B------:R-:W-:Y:S01]  /*5770*/  FMNMX.FTZ R11, R201, R14, !PT ;  /* 0x0000000ec90b7209 */ /* 0x000fe20007810000 */
[----:B------:R-:W5:Y:S01]  /*5780*/  LDL R56, [R1+0x370] ;  /* 0x0003700001387983 */ /* 0x000f620000100800 */
[----:B------:R-:W-:-:S02]  /*5790*/  ISETP.LT.OR P1, PT, R10, 0x49, P1 ;  /* 0x000000490a00780c */ /* 0x000fc40000f21670 */
[----:B------:R-:W-:Y:S01]  /*57a0*/  FMNMX.FTZ R7, R205, R12, !PT ;  /* 0x0000000ccd077209 */ /* 0x000fe20007810000 */
[----:B------:R-:W5:Y:S01]  /*57b0*/  LDL R39, [R1+0x374] ;  /* 0x0003740001277983 */ /* 0x000f620000100800 */
[----:B------:R-:W-:Y:S02]  /*57c0*/  FMNMX.FTZ R14, R202, R11, !PT ;  /* 0x0000000bca0e7209 */ /* 0x000fe40007810000 */
[----:B------:R-:W-:Y:S01]  /*57d0*/  ISETP.LT.OR P2, PT, R10, 0x4a, P2 ;  /* 0x0000004a0a00780c */ /* 0x000fe20001741670 */
[----:B------:R-:W5:Y:S01]  /*57e0*/  LDL R41, [R1+0x378] ;  /* 0x0003780001297983 */ /* 0x000f620000100800 */
[----:B------:R-:W-:Y:S02]  /*57f0*/  FSEL R207, R207, -INF , !P1 ;  /* 0xff800000cfcf7808 */ /* 0x000fe40004800000 */
[----:B------:R-:W-:Y:S01]  /*5800*/  FMNMX.FTZ R12, R206, R7, !PT ;  /* 0x00000007ce0c7209 */ /* 0x000fe20007810000 */
[----:B------:R-:W5:Y:S01]  /*5810*/  LDL R43, [R1+0x37c] ;  /* 0x00037c00012b7983 */ /* 0x000f620000100800 */
[----:B------:R-:W-:-:S02]  /*5820*/  FMNMX.FTZ R11, R203, R14, !PT ;  /* 0x0000000ecb0b7209 */ /* 0x000fc40007810000 */
[----:B------:R-:W-:Y:S01]  /*5830*/  FSEL R208, R208, -INF , !P2 ;  /* 0xff800000d0d07808 */ /* 0x000fe20005000000 */
        /* <DEDUP_REMOVED lines=10> */
[----:B------:R-:W-:Y:S02]  /*58e0*/  ISETP.LT.OR P6, PT, R10, 0x5a, P6 ;  /* 0x0000005a0a00780c */ /* 0x000fe400037c1670 */
[----:B------:R-:W-:Y:S01]  /*58f0*/  FMNMX.FTZ R10, R196, R7, !PT ;  /* 0x00000007c40a7209 */ /* 0x000fe20007810000 */
[----:B------:R-:W5:Y:S01]  /*5900*/  LDL R60, [R1+0x390] ;  /* 0x00039000013c7983 */ /* 0x000f620000100800 */
[----:B------:R-:W-:Y:S02]  /*5910*/  FMNMX.FTZ R12, R191, R12, !PT ;  /* 0x0000000cbf0c7209 */ /* 0x000fe40007810000 */
[----:B------:R-:W-:Y:S01]  /*5920*/  FSEL R198, R71, -INF , !P6 ;  /* 0xff80000047c67808 */ /* 0x000fe20007000000 */
[----:B------:R-:W5:Y:S01]  /*5930*/  LDL R51, [R1+0x394] ;  /* 0x0003940001337983 */ /* 0x000f620000100800 */
[----:B------:R-:W-:-:S03]  /*5940*/  FMNMX.FTZ R13, R197, R10, !PT ;  /* 0x0000000ac50d7209 */ /* 0x000fc60007810000 */
[----:B------:R-:W0:Y:S01]  /*5950*/  SHFL.BFLY PT, R7, R12, 0x2, 0x1f ;  /* 0x0c401f000c077f89 */ /* 0x000e2200000e0000 */
[----:B------:R-:W-:-:S03]  /*5960*/  FMNMX.FTZ R13, R198, R13, !PT ;  /* 0x0000000dc60d7209 */ /* 0x000fc60007810000 */
[----:B------:R-:W5:Y:S04]  /*5970*/  LDL R53, [R1+0x398] ;  /* 0x0003980001357983 */ /* 0x000f680000100800 */
[----:B------:R-:W-:Y:S04]  /*5980*/  STL.64 [R1+0x230], R12 ;  /* 0x0002300c01007387 */ /* 0x000fe80000100a00 */
[----:B------:R-:W5:Y:S04]  /*5990*/  LDL R74, [R1+0x234] ;  /* 0x00023400014a7983 */ /* 0x000f680000100800 */
[----:B------:R-:W5:Y:S04]  /*59a0*/  LDL R55, [R1+0x39c] ;  /* 0x00039c0001377983 */ /* 0x000f680000100800 */
[----:B------:R-:W5:Y:S01]  /*59b0*/  LDL R62, [R1+0x3a0] ;  /* 0x0003a000013e7983 */ /* 0x000f620000100800 */
[----:B0-----:R-:W-:-:S03]  /*59c0*/  FMNMX.FTZ R7, R12, R7, !PT ;  /* 0x000000070c077209 */ /* 0x001fc60007810000 */
[----:B------:R-:W5:Y:S04]  /*59d0*/  LDL R57, [R1+0x3a4] ;  /* 0x0003a40001397983 */ /* 0x000f680000100800 */
[----:B------:R-:W0:Y:S04]  /*59e0*/  SHFL.BFLY PT, R10, R7, 0x1, 0x1f ;  /* 0x0c201f00070a7f89 */ /* 0x000e2800000e0000 */
[----:B------:R-:W5:Y:S04]  /*59f0*/  LDL R59, [R1+0x3a8] ;  /* 0x0003a800013b7983 */ /* 0x000f680000100800 */
[----:B------:R-:W5:Y:S04]  /*5a00*/  LDL R61, [R1+0x3ac] ;  /* 0x0003ac00013d7983 */ /* 0x000f680000100800 */
[----:B------:R-:W5:Y:S04]  /*5a10*/  LDL R64, [R1+0x3b0] ;  /* 0x0003b00001407983 */ /* 0x000f680000100800 */
[----:B------:R-:W5:Y:S04]  /*5a20*/  LDL R63, [R1+0x3b4] ;  /* 0x0003b400013f7983 */ /* 0x000f680000100800 */
[----:B------:R-:W5:Y:S01]  /*5a30*/  LDL R65, [R1+0x3b8] ;  /* 0x0003b80001417983 */ /* 0x000f620000100800 */
[----:B0-----:R-:W-:-:S03]  /*5a40*/  FMNMX.FTZ R14, R7, R10, !PT ;  /* 0x0000000a070e7209 */ /* 0x001fc60007810000 */
[----:B------:R-:W5:Y:S04]  /*5a50*/  LDL R67, [R1+0x3bc] ;  /* 0x0003bc0001437983 */ /* 0x000f680000100800 */
[----:B------:R-:W-:Y:S04]  /*5a60*/  STL [R1+0x230], R14 ;  /* 0x0002300e01007387 */ /* 0x000fe80000100800 */
[----:B------:R-:W5:Y:S04]  /*5a70*/  LDL R162, [R1+0x230] ;  /* 0x0002300001a27983 */ /* 0x000f680000100800 */
[----:B------:R-:W5:Y:S04]  /*5a80*/  LDL.64 R10, [R1+0xa8] ;  /* 0x0000a800010a7983 */ /* 0x000f680000100a00 */
        /* <DEDUP_REMOVED lines=40> */
[----:B--2---:R-:W-:Y:S04]  /*5d10*/  STL [R1+0x260], R20 ;  /* 0x0002601401007387 */ /* 0x004fe80000100800 */
[----:B---3--:R-:W-:Y:S04]  /*5d20*/  STL [R1+0x338], R156 ;  /* 0x0003389c01007387 */ /* 0x008fe80000100800 */
[----:B----4-:R-:W-:Y:S04]  /*5d30*/  STL [R1+0x33c], R158 ;  /* 0x00033c9e01007387 */ /* 0x010fe80000100800 */
[----:B-----5:R-:W-:Y:S04]  /*5d40*/  STL [R1+0x344], R160 ;  /* 0x000344a001007387 */ /* 0x020fe80000100800 */
[----:B------:R-:W0:Y:S02]  /*5d50*/  SHFL.BFLY PT, R7, R74, 0x2, 0x1f ;  /* 0x0c401f004a077f89 */ /* 0x000e2400000e0000 */
[----:B0-----:R-:W-:-:S05]  /*5d60*/  FMNMX.FTZ R7, R7, R74, !PT ;  /* 0x0000004a07077209 */ /* 0x001fca0007810000 */
[----:B------:R-:W0:Y:S04]  /*5d70*/  SHFL.BFLY PT, R14, R7, 0x1, 0x1f ;  /* 0x0c201f00070e7f89 */ /* 0x000e2800000e0000 */
[----:B------:R1:W-:Y:S01]  /*5d80*/  STL [R1+0x348], R21 ;  /* 0x0003481501007387 */ /* 0x0003e20000100800 */
[----:B------:R-:W-:Y:S01]  /*5d90*/  FSETP.NEU.FTZ.AND P1, PT, R162, -INF , PT ;  /* 0xff800000a200780b */ /* 0x000fe20003f3d000 */
[----:B------:R-:W-:Y:S01]  /*5da0*/  FMUL.FTZ R162, R161, R162 ;  /* 0x000000a2a1a27220 */ /* 0x000fe20000410000 */
[----:B0-----:R-:W-:-:S04]  /*5db0*/  FMNMX.FTZ R7, R7, R14, !PT ;  /* 0x0000000e07077209 */ /* 0x001fc80007810000 */
[----:B------:R-:W-:Y:S01]  /*5dc0*/  FSEL R162, R162, RZ, P1 ;  /* 0x000000ffa2a27208 */ /* 0x000fe20000800000 */
[C---:B------:R-:W-:Y:S01]  /*5dd0*/  FMUL.FTZ R163, R7.reuse, R161 ;  /* 0x000000a107a37220 */ /* 0x040fe20000410000 */
[----:B------:R-:W-:-:S04]  /*5de0*/  FSETP.NEU.FTZ.AND P1, PT, R7, -INF , PT ;  /* 0xff8000000700780b */ /* 0x000fc80003f3d000 */
[----:B------:R-:W-:Y:S01]  /*5df0*/  FSEL R163, R163, RZ, P1 ;  /* 0x000000ffa3a37208 */ /* 0x000fe20000800000 */
[----:B------:R-:W-:Y:S02]  /*5e00*/  IMAD R10, R15, 0xc00, R10 ;  /* 0x00000c000f0a7824 */ /* 0x000fe400078e020a */
[-CC-:B------:R-:W-:Y:S01]  /*5e10*/  FFMA.FTZ R14, R97, R161.reuse, -R162.reuse ;  /* 0x000000a1610e7223 */ /* 0x180fe200000108a2 */
[-CC-:B------:R-:W-:Y:S01]  /*5e20*/  FFMA.FTZ R15, R95, R161.reuse, -R162.reuse ;  /* 0x000000a15f0f7223 */ /* 0x180fe200000108a2 */
[-CC-:B------:R-:W-:Y:S01]  /*5e30*/  FFMA.FTZ R20, R93, R161.reuse, -R162.reuse ;  /* 0x000000a15d147223 */ /* 0x180fe200000108a2 */
[-C--:B-1----:R-:W-:Y:S01]  /*5e40*/  FFMA.FTZ R21, R89, R161.reuse, -R162 ;  /* 0x000000a159157223 */ /* 0x082fe200000108a2 */
[-CC-:B------:R-:W-:Y:S01]  /*5e50*/  FFMA.FTZ R156, R99, R161.reuse, -R163.reuse ;  /* 0x000000a1639c7223 */ /* 0x180fe200000108a3 */
[-CC-:B------:R-:W-:Y:S01]  /*5e60*/  FFMA.FTZ R158, R91, R161.reuse, -R163.reuse ;  /* 0x000000a15b9e7223 */ /* 0x180fe200000108a3 */
[-CC-:B------:R-:W-:Y:S01]  /*5e70*/  FFMA.FTZ R159, R159, R161.reuse, -R163.reuse ;  /* 0x000000a19f9f7223 */ /* 0x180fe200000108a3 */
[----:B------:R-:W-:Y:S01]  /*5e80*/  FFMA.FTZ R160, R87, R161, -R163 ;  /* 0x000000a157a07223 */ /* 0x000fe200000108a3 */
[----:B------:R-:W-:Y:S08]  /*5e90*/  MUFU.EX2 R14, R14 ;  /* 0x0000000e000e7308 */ /* 0x000ff00000000800 */
[----:B------:R-:W-:Y:S08]  /*5ea0*/  MUFU.EX2 R15, R15 ;  /* 0x0000000f000f7308 */ /* 0x000ff00000000800 */
[----:B------:R-:W-:Y:S08]  /*5eb0*/  MUFU.EX2 R20, R20 ;  /* 0x0000001400147308 */ /* 0x000ff00000000800 */
[----:B------:R-:W-:Y:S08]  /*5ec0*/  MUFU.EX2 R21, R21 ;  /* 0x0000001500157308 */ /* 0x000ff00000000800 */
[----:B------:R-:W-:Y:S08]  /*5ed0*/  MUFU.EX2 R156, R156 ;  /* 0x0000009c009c7308 */ /* 0x000ff00000000800 */
[----:B------:R-:W0:Y:S08]  /*5ee0*/  MUFU.EX2 R158, R158 ;  /* 0x0000009e009e7308 */ /* 0x000e300000000800 */
[----:B------:R-:W-:Y:S08]  /*5ef0*/  MUFU.EX2 R159, R159 ;  /* 0x0000009f009f7308 */ /* 0x000ff00000000800 */
[----:B------:R-:W1:Y:S01]  /*5f00*/  MUFU.EX2 R160, R160 ;  /* 0x000000a000a07308 */ /* 0x000e620000000800 */
[----:B------:R-:W-:-:S02]  /*5f10*/  R2UR UR6, R10 ;  /* 0x000000000a0672ca */ /* 0x000fc400000e0000 */
[----:B------:R-:W-:Y:S01]  /*5f20*/  R2UR UR7, R11 ;  /* 0x000000000b0772ca */ /* 0x000fe200000e0000 */
[----:B------:R2:W-:Y:S01]  /*5f30*/  STL [R1+0x32c], R152 ;  /* 0x00032c9801007387 */ /* 0x0005e20000100800 */
[----:B0-----:R-:W-:-:S03]  /*5f40*/  F2FP.BF16.F32.PACK_AB R153, R158, R156 ;  /* 0x0000009c9e99723e */ /* 0x001fc600000010ff */
[----:B------:R0:W-:Y:S01]  /*5f50*/  STL [R1+0x334], R154 ;  /* 0x0003349a01007387 */ /* 0x0001e20000100800 */
[----:B--2---:R-:W-:Y:S02]  /*5f60*/  F2FP.BF16.F32.PACK_AB R152, R15, R14 ;  /* 0x0000000e0f98723e */ /* 0x004fe400000010ff */
[----:B-1----:R-:W-:Y:S02]  /*5f70*/  F2FP.BF16.F32.PACK_AB R155, R160, R159 ;  /* 0x0000009fa09b723e */ /* 0x002fe400000010ff */
[----:B0-----:R-:W-:Y:S01]  /*5f80*/  F2FP.BF16.F32.PACK_AB R154, R21, R20 ;  /* 0x00000014159a723e */ /* 0x001fe200000010ff */
        /* <DEDUP_REMOVED lines=94> */
[----:B------:R1:W-:Y:S06]  /*6570*/  BAR.SYNC.DEFER_BLOCKING R237, 0x100 ;  /* 0x000400ed0000751d */ /* 0x0003ec0000010000 */
[----:B0-----:R-:W-:-:S06]  /*6580*/  WARPGROUP.ARRIVE ;  /* 0x00000000000079c5 */ /* 0x001fcc0000000000 */
[----:B------:R-:W-:Y:S01]  /*6590*/  HGMMA.64x256x16.F32.BF16 R24, R152, gdesc[UR4].tnspB, RZ, !UPT, gsb0 ;  /* 0x43e0000498187df0 */ /* 0x000fe2000c0018ff */
[-CC-:B------:R-:W-:Y:S01]  /*65a0*/  FFMA.FTZ R164, R164, R161.reuse, -R162.reuse ;  /* 0x000000a1a4a47223 */ /* 0x180fe200000108a2 */
[-CC-:B------:R-:W-:Y:S01]  /*65b0*/  FFMA.FTZ R165, R165, R161.reuse, -R162.reuse ;  /* 0x000000a1a5a57223 */ /* 0x180fe200000108a2 */
[-CC-:B------:R-:W-:Y:S01]  /*65c0*/  FFMA.FTZ R199, R199, R161.reuse, -R162.reuse ;  /* 0x000000a1c7c77223 */ /* 0x180fe200000108a2 */
[-C--:B------:R-:W-:Y:S01]  /*65d0*/  FFMA.FTZ R200, R200, R161.reuse, -R162 ;  /* 0x000000a1c8c87223 */ /* 0x080fe200000108a2 */
[-CC-:B------:R-:W-:Y:S01]  /*65e0*/  FFMA.FTZ R233, R233, R161.reuse, -R163.reuse ;  /* 0x000000a1e9e97223 */ /* 0x180fe200000108a3 */
[-CC-:B------:R-:W-:Y:S01]  /*65f0*/  FFMA.FTZ R232, R232, R161.reuse, -R163.reuse ;  /* 0x000000a1e8e87223 */ /* 0x180fe200000108a3 */
[-CC-:B------:R-:W-:Y:S01]  /*6600*/  FFMA.FTZ R231, R231, R161.reuse, -R163.reuse ;  /* 0x000000a1e7e77223 */ /* 0x180fe200000108a3 */
[----:B------:R-:W-:Y:S01]  /*6610*/  FFMA.FTZ R230, R230, R161, -R163 ;  /* 0x000000a1e6e67223 */ /* 0x000fe200000108a3 */
[----:B------:R0:W-:Y:S01]  /*6620*/  STL [R1+0x3f4], R166 ;  /* 0x0003f4a601007387 */ /* 0x0001e20000100800 */
[----:B------:R-:W-:Y:S03]  /*6630*/  MUFU.EX2 R164, R164 ;  /* 0x000000a400a47308 */ /* 0x000fe60000000800 */
[----:B------:R2:W-:Y:S04]  /*6640*/  STL [R1+0x404], R167 ;  /* 0x000404a701007387 */ /* 0x0005e80000100800 */
[----:B------:R3:W-:Y:S01]  /*6650*/  STL [R1+0x414], R168 ;  /* 0x000414a801007387 */ /* 0x0007e20000100800 */
[----:B------:R-:W4:Y:S03]  /*6660*/  MUFU.EX2 R165, R165 ;  /* 0x000000a500a57308 */ /* 0x000f260000000800 */
[----:B------:R5:W-:Y:S05]  /*6670*/  STL [R1+0x424], R169 ;  /* 0x000424a901007387 */ /* 0x000bea0000100800 */
[----:B------:R-:W-:Y:S08]  /*6680*/  MUFU.EX2 R199, R199 ;  /* 0x000000c700c77308 */ /* 0x000ff00000000800 */
[----:B------:R-:W1:Y:S08]  /*6690*/  MUFU.EX2 R200, R200 ;  /* 0x000000c800c87308 */ /* 0x000e700000000800 */
[----:B0-----:R-:W-:Y:S08]  /*66a0*/  MUFU.EX2 R166, R233 ;  /* 0x000000e900a67308 */ /* 0x001ff00000000800 */
[----:B--2---:R-:W0:Y:S08]  /*66b0*/  MUFU.EX2 R167, R232 ;  /* 0x000000e800a77308 */ /* 0x004e300000000800 */
[----:B---3--:R-:W-:Y:S08]  /*66c0*/  MUFU.EX2 R168, R231 ;  /* 0x000000e700a87308 */ /* 0x008ff00000000800 */
[----:B-----5:R-:W2:Y:S01]  /*66d0*/  MUFU.EX2 R169, R230 ;  /* 0x000000e600a97308 */ /* 0x020ea20000000800 */
[----:B------:R3:W-:Y:S04]  /*66e0*/  STL [R1+0x438], R12 ;  /* 0x0004380c01007387 */ /* 0x0007e80000100800 */
[----:B------:R5:W-:Y:S01]  /*66f0*/  STL [R1+0x450], R13 ;  /* 0x0004500d01007387 */ /* 0x000be20000100800 */
[----:B---3--:R-:W-:-:S02]  /*6700*/  VIADD R12, R10, 0x80 ;  /* 0x000000800a0c7836 */ /* 0x008fc40000000000 */
[----:B-----5:R-:W-:-:S03]  /*6710*/  IMAD.MOV.U32 R13, RZ, RZ, R11 ;  /* 0x000000ffff0d7224 */ /* 0x020fc600078e000b */
        /* <DEDUP_REMOVED lines=24> */
[----:B----4-:R-:W-:Y:S02]  /*68a0*/  F2FP.BF16.F32.PACK_AB R152, R165, R164 ;  /* 0x000000a4a598723e */ /* 0x010fe400000010ff */
[----:B-1----:R-:W-:Y:S02]  /*68b0*/  F2FP.BF16.F32.PACK_AB R154, R200, R199 ;  /* 0x000000c7c89a723e */ /* 0x002fe400000010ff */
[----:B0-----:R-:W-:Y:S02]  /*68c0*/  F2FP.BF16.F32.PACK_AB R153, R167, R166 ;  /* 0x000000a6a799723e */ /* 0x001fe400000010ff */
[----:B--2---:R-:W-:Y:S01]  /*68d0*/  F2FP.BF16.F32.PACK_AB R155, R169, R168 ;  /* 0x000000a8a99b723e */ /* 0x004fe200000010ff */
        /* <DEDUP_REMOVED lines=42> */
[----:B------:R-:W-:Y:S08]  /*6b80*/  MUFU.EX2 R170, R170 ;  /* 0x000000aa00aa7308 */ /* 0x000ff00000000800 */
[----:B------:R-:W0:Y:S08]  /*6b90*/  MUFU.EX2 R171, R171 ;  /* 0x000000ab00ab7308 */ /* 0x000e300000000800 */
[----:B------:R-:W-:Y:S08]  /*6ba0*/  MUFU.EX2 R172, R172 ;  /* 0x000000ac00ac7308 */ /* 0x000ff00000000800 */
[----:B------:R-:W1:Y:S08]  /*6bb0*/  MUFU.EX2 R173, R173 ;  /* 0x000000ad00ad7308 */ /* 0x000e700000000800 */
[----:B------:R-:W-:Y:S08]  /*6bc0*/  MUFU.EX2 R182, R182 ;  /* 0x000000b600b67308 */ /* 0x000ff00000000800 */
[----:B------:R-:W2:Y:S08]  /*6bd0*/  MUFU.EX2 R183, R183 ;  /* 0x000000b700b77308 */ /* 0x000eb00000000800 */
[----:B------:R-:W-:Y:S08]  /*6be0*/  MUFU.EX2 R184, R184 ;  /* 0x000000b800b87308 */ /* 0x000ff00000000800 */
[----:B------:R-:W3:Y:S01]  /*6bf0*/  MUFU.EX2 R185, R185 ;  /* 0x000000b900b97308 */ /* 0x000ee20000000800 */
[----:B------:R-:W-:-:S02]  /*6c00*/  VIADD R12, R10, 0x100 ;  /* 0x000001000a0c7836 */ /* 0x000fc40000000000 */
[----:B------:R-:W-:-:S03]  /*6c10*/  IMAD.MOV.U32 R13, RZ, RZ, R11 ;  /* 0x000000ffff0d7224 */ /* 0x000fc600078e000b */
[----:B------:R-:W-:Y:S02]  /*6c20*/  R2UR UR6, R12 ;  /* 0x000000000c0672ca */ /* 0x000fe400000e0000 */
[----:B------:R-:W-:Y:S01]  /*6c30*/  R2UR UR7, R13 ;  /* 0x000000000d0772ca */ /* 0x000fe200000e0000 */
        /* <DEDUP_REMOVED lines=9> */
[----:B------:R-:W4:Y:S08]  /*6cd0*/  MUFU.EX2 R177, R177 ;  /* 0x000000b100b17308 */ /* 0x000f300000000800 */
[----:B------:R-:W-:Y:S08]  /*6ce0*/  MUFU.EX2 R175, R175 ;  /* 0x000000af00af7308 */ /* 0x000ff00000000800 */
[----:B------:R-:W5:Y:S01]  /*6cf0*/  MUFU.EX2 R176, R176 ;  /* 0x000000b000b07308 */ /* 0x000f620000000800 */
[----:B------:R-:W-:-:S02]  /*6d00*/  WARPGROUP.DEPBAR.LE gsb0, 0x0 ;  /* 0x00008000000079c5 */ /* 0x000fc40000010000 */
[----:B0-----:R-:W-:Y:S02]  /*6d10*/  F2FP.BF16.F32.PACK_AB R152, R171, R170 ;  /* 0x000000aaab98723e */ /* 0x001fe400000010ff */
[----:B-1----:R-:W-:Y:S02]  /*6d20*/  F2FP.BF16.F32.PACK_AB R154, R173, R172 ;  /* 0x000000acad9a723e */ /* 0x002fe400000010ff */
[----:B--2---:R-:W-:Y:S02]  /*6d30*/  F2FP.BF16.F32.PACK_AB R153, R183, R182 ;  /* 0x000000b6b799723e */ /* 0x004fe400000010ff */
[----:B---3--:R-:W-:Y:S01]  /*6d40*/  F2FP.BF16.F32.PACK_AB R155, R185, R184 ;  /* 0x000000b8b99b723e */ /* 0x008fe200000010ff */
        /* <DEDUP_REMOVED lines=34> */
[----:B------:R-:W-:Y:S08]  /*6f70*/  MUFU.EX2 R209, R209 ;  /* 0x000000d100d17308 */ /* 0x000ff00000000800 */
[----:B------:R-:W0:Y:S08]  /*6f80*/  MUFU.EX2 R210, R210 ;  /* 0x000000d200d27308 */ /* 0x000e300000000800 */
[----:B------:R-:W-:Y:S08]  /*6f90*/  MUFU.EX2 R211, R211 ;  /* 0x000000d300d37308 */ /* 0x000ff00000000800 */
[----:B------:R-:W1:Y:S01]  /*6fa0*/  MUFU.EX2 R212, R212 ;  /* 0x000000d400d47308 */ /* 0x000e620000000800 */
        /* <DEDUP_REMOVED lines=13> */
[----:B------:R-:W2:Y:S08]  /*7080*/  MUFU.EX2 R181, R181 ;  /* 0x000000b500b57308 */ /* 0x000eb00000000800 */
[----:B------:R-:W-:Y:S08]  /*7090*/  MUFU.EX2 R186, R186 ;  /* 0x000000ba00ba7308 */ /* 0x000ff00000000800 */
[----:B------:R-:W3:Y:S08]  /*70a0*/  MUFU.EX2 R187, R187 ;  /* 0x000000bb00bb7308 */ /* 0x000ef00000000800 */
[----:B------:R-:W-:Y:S08]  /*70b0*/  MUFU.EX2 R201, R201 ;  /* 0x000000c900c97308 */ /* 0x000ff00000000800 */
[----:B------:R-:W3:Y:S08]  /*70c0*/  MUFU.EX2 R202, R202 ;  /* 0x000000ca00ca7308 */ /* 0x000ef00000000800 */
[----:B------:R-:W-:Y:S08]  /*70d0*/  MUFU.EX2 R203, R203 ;  /* 0x000000cb00cb7308 */ /* 0x000ff00000000800 */
[----:B------:R-:W3:Y:S01]  /*70e0*/  MUFU.EX2 R204, R204 ;  /* 0x000000cc00cc7308 */ /* 0x000ee20000000800 */
[----:B------:R-:W-:-:S02]  /*70f0*/  VIADD R12, R10, 0x200 ;  /* 0x000002000a0c7836 */ /* 0x000fc40000000000 */
[----:B------:R-:W-:Y:S01]  /*7100*/  IMAD.MOV.U32 R13, RZ, RZ, R11 ;  /* 0x000000ffff0d7224 */ /* 0x000fe200078e000b */
[----:B------:R-:W-:Y:S02]  /*7110*/  WARPGROUP.DEPBAR.LE gsb0, 0x0 ;  /* 0x00008000000079c5 */ /* 0x000fe40000010000 */
[----:B----4-:R-:W-:Y:S02]  /*7120*/  F2FP.BF16.F32.PACK_AB R152, R177, R174 ;  /* 0x000000aeb198723e */ /* 0x010fe400000010ff */
[----:B-----5:R-:W-:Y:S02]  /*7130*/  F2FP.BF16.F32.PACK_AB R154, R176, R175 ;  /* 0x000000afb09a723e */ /* 0x020fe400000010ff */
[----:B0-----:R-:W-:Y:S02]  /*7140*/  F2FP.BF16.F32.PACK_AB R153, R210, R209 ;  /* 0x000000d1d299723e */ /* 0x001fe400000010ff */
[----:B-1----:R-:W-:Y:S01]  /*7150*/  F2FP.BF16.F32.PACK_AB R155, R212, R211 ;  /* 0x000000d3d49b723e */ /* 0x002fe200000010ff */
        /* <DEDUP_REMOVED lines=49> */
[----:B------:R-:W4:Y:S08]  /*7470*/  MUFU.EX2 R191, R191 ;  /* 0x000000bf00bf7308 */ /* 0x000f300000000800 */
[----:B------:R-:W-:Y:S08]  /*7480*/  MUFU.EX2 R190, R190 ;  /* 0x000000be00be7308 */ /* 0x000ff00000000800 */
[----:B------:R-:W5:Y:S01]  /*7490*/  MUFU.EX2 R161, R161 ;  /* 0x000000a100a17308 */ /* 0x000f620000000800 */
[----:B------:R-:W-:Y:S01]  /*74a0*/  VIADD R10, R10, 0x280 ;  /* 0x000002800a0a7836 */ /* 0x000fe20000000000 */
[----:B------:R-:W-:-:S02]  /*74b0*/  WARPGROUP.DEPBAR.LE gsb0, 0x0 ;  /* 0x00008000000079c5 */ /* 0x000fc40000010000 */
[----:B--2---:R-:W-:Y:S02]  /*74c0*/  F2FP.BF16.F32.PACK_AB R152, R181, R180 ;  /* 0x000000b4b598723e */ /* 0x004fe400000010ff */
[----:B---3--:R-:W-:Y:S02]  /*74d0*/  F2FP.BF16.F32.PACK_AB R154, R187, R186 ;  /* 0x000000babb9a723e */ /* 0x008fe400000010ff */
[----:B------:R-:W-:Y:S02]  /*74e0*/  F2FP.BF16.F32.PACK_AB R153, R202, R201 ;  /* 0x000000c9ca99723e */ /* 0x000fe400000010ff */
[----:B------:R-:W-:Y:S01]  /*74f0*/  F2FP.BF16.F32.PACK_AB R155, R204, R203 ;  /* 0x000000cbcc9b723e */ /* 0x000fe200000010ff */
        /* <DEDUP_REMOVED lines=32> */
[----:B--2---:R-:W-:-:S06]  /*7700*/  WARPGROUP.ARRIVE ;  /* 0x00000000000079c5 */ /* 0x004fcc0000000000 */
[----:B------:R-:W-:Y:S01]  /*7710*/  HGMMA.64x256x16.F32.BF16 R24, R152, gdesc[UR4].tnspB, R24, gsb0 ;  /* 0x43e0000498187df0 */ /* 0x000fe20008001818 */
[----:B------:R-:W-:Y:S02]  /*7720*/  R2UR UR6, R10 ;  /* 0x000000000a0672ca */ /* 0x000fe400000e0000 */
[----:B------:R-:W-:Y:S02]  /*7730*/  R2UR UR7, R11 ;  /* 0x000000000b0772ca */ /* 0x000fe400000e0000 */
[----:B------:R-:W2:Y:S01]  /*7740*/  @!P0 LDL.64 R10, [R1+0x68] ;  /* 0x00006800010a8983 */ /* 0x000ea20000100a00 */
[----:B------:R-:W-:Y:S02]  /*7750*/  WARPGROUP.DEPBAR.LE gsb0, 0x0 ;  /* 0x00008000000079c5 */ /* 0x000fe40000010000 */
[----:B0-----:R-:W-:Y:S02]  /*7760*/  F2FP.BF16.F32.PACK_AB R152, R13, R12 ;  /* 0x0000000c0d98723e */ /* 0x001fe400000010ff */
[----:B-1----:R-:W-:-:S02]  /*7770*/  F2FP.BF16.F32.PACK_AB R154, R189, R188 ;  /* 0x000000bcbd9a723e */ /* 0x002fc400000010ff */
[----:B----4-:R-:W-:Y:S02]  /*7780*/  F2FP.BF16.F32.PACK_AB R153, R191, R162 ;  /* 0x000000a2bf99723e */ /* 0x010fe400000010ff */
[----:B-----5:R-:W-:Y:S01]  /*7790*/  F2FP.BF16.F32.PACK_AB R155, R161, R190 ;  /* 0x000000bea19b723e */ /* 0x020fe200000010ff */
        /* <DEDUP_REMOVED lines=48> */
[----:B------:R-:W-:Y:S02]  /*7aa0*/  WARPGROUP.DEPBAR.LE gsb0, 0x0 ;  /* 0x00008000000079c5 */ /* 0x000fe40000010000 */
[----:B------:R0:W-:Y:S04]  /*7ab0*/  STL.128 [R1+0x260], R24 ;  /* 0x0002601801007387 */ /* 0x0001e80000100c00 */
[----:B------:R-:W-:Y:S04]  /*7ac0*/  STL.128 [R1+0x270], R28 ;  /* 0x0002701c01007387 */ /* 0x000fe80000100c00 */
[----:B------:R-:W-:Y:S04]  /*7ad0*/  STL.128 [R1+0x280], R32 ;  /* 0x0002802001007387 */ /* 0x000fe80000100c00 */
[----:B------:R-:W-:Y:S04]  /*7ae0*/  STL.128 [R1+0x290], R36 ;  /* 0x0002902401007387 */ /* 0x000fe80000100c00 */
[----:B0-----:R-:W3:Y:S04]  /*7af0*/  @!P0 LDL R25, [R1+0x218] ;  /* 0x0002180001198983 */ /* 0x001ee80000100800 */
        /* <DEDUP_REMOVED lines=28> */
[----:B------:R-:W4:Y:S04]  /*7cc0*/  LDL R155, [R1+0x260] ;  /* 0x00026000019b7983 */ /* 0x000f280000100800 */
[----:B------:R-:W5:Y:S04]  /*7cd0*/  LDL R153, [R1+0x264] ;  /* 0x0002640001997983 */ /* 0x000f680000100800 */
[----:B0-----:R-:W5:Y:S04]  /*7ce0*/  LDL R117, [R1+0x268] ;  /* 0x0002680001757983 */ /* 0x001f680000100800 */
        /* <DEDUP_REMOVED lines=61> */
[----:B-1----:R-:W5:Y:S04]  /*80c0*/  LDL R150, [R1+0x360] ;  /* 0x0003600001967983 */ /* 0x002f680000100800 */
        /* <DEDUP_REMOVED lines=89> */
[----:B--2---:R-:W-:Y:S02]  /*8660*/  @!P0 MOV R10, R10 ;  /* 0x0000000a000a8202 */ /* 0x004fe40000000f00 */
[----:B------:R-:W-:Y:S01]  /*8670*/  FADD.FTZ R13, R13, R12 ;  /* 0x0000000c0d0d7221 */ /* 0x000fe20000010000 */
[----:B------:R-:W-:Y:S02]  /*8680*/  FADD.FTZ R191, R191, R162 ;  /* 0x000000a2bfbf7221 */ /* 0x000fe40000010000 */
[----:B---3--:R-:W-:Y:S02]  /*8690*/  @!P0 IMAD R25, R25, 0x8, R10 ;  /* 0x0000000819198824 */ /* 0x008fe400078e020a */
[----:B------:R-:W-:Y:S01]  /*86a0*/  FADD.FTZ R12, R188, R13 ;  /* 0x0000000dbc0c7221 */ /* 0x000fe20000010000 */
[----:B------:R-:W-:Y:S01]  /*86b0*/  FADD.FTZ R190, R190, R191 ;  /* 0x000000bfbebe7221 */ /* 0x000fe20000010000 */
[----:B------:R-:W-:Y:S02]  /*86c0*/  STL [R1+0x88], RZ ;  /* 0x000088ff01007387 */ /* 0x000fe40000100800 */
[----:B------:R-:W-:Y:S01]  /*86d0*/  FADD.FTZ R12, R189, R12 ;  /* 0x0000000cbd0c7221 */ /* 0x000fe20000010000 */
[----:B------:R-:W-:Y:S01]  /*86e0*/  FADD.FTZ R13, R161, R190 ;  /* 0x000000bea10d7221 */ /* 0x000fe20000010000 */
[----:B------:R-:W-:Y:S01]  /*86f0*/  STL [R1+0x88], R0 ;  /* 0x0000880001007387 */ /* 0x000fe20000100800 */
[----:B------:R-:W-:-:S03]  /*8700*/  @!P0 PRMT R25, RZ, 0x654, R25 ;  /* 0x00000654ff198816 */ /* 0x000fc60000000019 */
[----:B------:R-:W-:Y:S04]  /*8710*/  STL [R1+0x88], R0 ;  /* 0x0000880001007387 */ /* 0x000fe80000100800 */
[----:B------:R-:W-:Y:S04]  /*8720*/  STL [R1+0x88], R0 ;  /* 0x0000880001007387 */ /* 0x000fe80000100800 */
[----:B------:R-:W-:Y:S04]  /*8730*/  STL [R1+0x88], R0 ;  /* 0x0000880001007387 */ /* 0x000fe80000100800 */
[----:B------:R-:W-:Y:S04]  /*8740*/  STL [R1+0x88], R0 ;  /* 0x0000880001007387 */ /* 0x000fe80000100800 */
[----:B------:R0:W-:Y:S04]  /*8750*/  STL [R1+0x88], R0 ;  /* 0x0000880001007387 */ /* 0x0001e80000100800 */
[----:B------:R1:W-:Y:S04]  /*8760*/  STL [R1+0x234], R7 ;  /* 0x0002340701007387 */ /* 0x0003e80000100800 */
[----:B------:R1:W-:Y:S04]  /*8770*/  STL.64 [R1+0x240], R12 ;  /* 0x0002400c01007387 */ /* 0x0003e80000100a00 */
[----:B----4-:R1:W-:Y:S04]  /*8780*/  STL [R1+0x260], R155 ;  /* 0x0002609b01007387 */ /* 0x0103e80000100800 */
        /* <DEDUP_REMOVED lines=127> */
[----:B------:R1:W-:Y:S03]  /*8f80*/  @!P0 SYNCS.ARRIVE.TRANS64.RED.A1T0 RZ, [R25+URZ], RZ ;  /* 0x000000ff19ff89a7 */ /* 0x0003e6000810043f */
[----:B0-----:R-:W2:Y:S01]  /*8f90*/  LDL R0, [R1+0x70] ;  /* 0x0000700001007983 */ /* 0x001ea20000100800 */
[----:B------:R-:W-:Y:S01]  /*8fa0*/  ISETP.NE.AND P1, PT, R4, 0x1, PT ;  /* 0x000000010400780c */ /* 0x000fe20003f25270 */
[----:B------:R-:W-:-:S02]  /*8fb0*/  VIADD R20, R16, 0xfffffffe ;  /* 0xfffffffe10147836 */ /* 0x000fc40000000000 */
[----:B--2---:R-:W-:-:S10]  /*8fc0*/  IMAD.SHL.U32 R0, R0, 0x80, RZ ;  /* 0x0000008000007824 */ /* 0x004fd400078e00ff */
[----:B------:R-:W-:-:S04]  /*8fd0*/  @P1 IMAD.HI.U32 R5, R0, R5, RZ ;  /* 0x0000000500051227 */ /* 0x000fc800078e00ff */
[----:B------:R-:W-:Y:S01]  /*8fe0*/  IMAD.MOV.U32 R4, RZ, RZ, R0 ;  /* 0x000000ffff047224 */ /* 0x000fe200078e0000 */
[----:B------:R-:W-:Y:S02]  /*8ff0*/  @P1 SHF.R.U32.HI R4, RZ, R6, R5 ;  /* 0x00000006ff041219 */ /* 0x000fe40000011605 */
[----:B------:R-:W-:-:S03]  /*9000*/  ISETP.GE.AND P1, PT, R9, 0x1, PT ;  /* 0x000000010900780c */ /* 0x000fc60003f26270 */
[----:B------:R-:W-:-:S04]  /*9010*/  IMAD.IADD R17, R17, 0x1, R4 ;  /* 0x0000000111117824 */ /* 0x000fc800078e0204 */
[----:B------:R-:W-:-:S06]  /*9020*/  IMAD.IADD R8, R17, 0x1, R8 ;  /* 0x0000000111087824 */ /* 0x000fcc00078e0208 */
[----:B-1----:R-:W-:Y:S05]  /*9030*/  @!P1 BRA `(.L_x_11107) ;  /* 0x0000000000409947 */ /* 0x002fea0003800000 */
        /* <DEDUP_REMOVED lines=10> */
.L_x_11109:
[----:B------:R-:W-:-:S13]  /*90e0*/  ISETP.NE.AND P1, PT, R9, 0x1, PT ;  /* 0x000000010900780c */ /* 0x000fda0003f25270 */
[----:B------:R-:W-:-:S05]  /*90f0*/  @P1 IMAD.HI.U32 R2, R4, R2, RZ ;  /* 0x0000000204021227 */ /* 0x000fca00078e00ff */
[----:B------:R-:W-:-:S07]  /*9100*/  @P1 SHF.R.U32.HI R4, RZ, R3, R2 ;  /* 0x00000003ff041219 */ /* 0x000fce0000011602 */
.L_x_11110:
[----:B------:R-:W-:Y:S05]  /*9110*/  BSYNC B0 ;  /* 0x0000000000007941 */ /* 0x000fea0003800000 */
.L_x_11108:
[----:B------:R-:W-:-:S05]  /*9120*/  IMAD R9, R4, R9, R9 ;  /* 0x0000000904097224 */ /* 0x000fca00078e0209 */
[----:B------:R-:W-:-:S07]  /*9130*/  VIMNMX R8, R8, R9, PT ;  /* 0x0000000908087248 */ /* 0x000fce0003fe0100 */
.L_x_11107:
[----:B------:R-:W-:Y:S01]  /*9140*/  IMAD.HI R8, R8, 0x2aaaaaab, RZ ;  /* 0x2aaaaaab08087827 */ /* 0x000fe200078e02ff */
[----:B------:R-:W-:Y:S04]  /*9150*/  BSSY B2, `(.L_x_11111) ;  /* 0x0000011000027945 */ /* 0x000fe80003800000 */
[----:B------:R-:W-:-:S04]  /*9160*/  SHF.R.U32.HI R3, RZ, 0x1f, R8 ;  /* 0x0000001fff037819 */ /* 0x000fc80000011608 */
[----:B------:R-:W-:-:S04]  /*9170*/  LEA.HI.SX32 R3, R8, R3, 0x1c ;  /* 0x0000000308037211 */ /* 0x000fc800078fe2ff */
[----:B------:R-:W-:-:S04]  /*9180*/  VIMNMX R190, R192, R3, !PT ;  /* 0x00000003c0be7248 */ /* 0x000fc80007fe0100 */
[----:B------:R-:W-:-:S13]  /*9190*/  ISETP.GE.AND P1, PT, R20, R190, PT ;  /* 0x000000be1400720c */ /* 0x000fda0003f26270 */
[----:B------:R-:W-:Y:S05]  /*91a0*/  @!P1 BRA `(.L_x_11112) ;  /* 0x00000000002c9947 */ /* 0x000fea0003800000 */
[----:B------:R-:W-:Y:S01]  /*91b0*/  BSSY B1, `(.L_x_11113) ;  /* 0x0000008000017945 */ /* 0x000fe20003800000 */
.L_x_11115:
[----:B------:R-:W-:Y:S01]  /*91c0*/  BSSY B0, `(.L_x_11114) ;  /* 0x0000003000007945 */ /* 0x000fe20003800000 */
[----:B------:R-:W-:-:S07]  /*91d0*/  MOV R196, 0x91f0 ;  /* 0x000091f000c47802 */ /* 0x000fce0000000f00 */
[----:B------:R-:W-:Y:S05]  /*91e0*/  CALL.REL.NOINC `($_ZN7cutlass13device_kernelIN5flash11enable_sm90INS1_16FlashAttnFwdSm90INS1_25CollectiveMainloopFwdSm90ILi2EN4cute5tupleIJNS5_1CILi1EEES8_S8_EEENS6_IJNS7_ILi128EEENS7_ILi96EEENS7_ILi64EEEEEELi256ENS_10bfloat16_tEfNS_4arch4Sm90ELb0ELb1ELb1ELb0ELb0ELb0ELb1ELb1ELb0ELb1ELb1ELb0EEENS1_21CollectiveEpilogueFwdINS6_IJSA_NS7_ILi256EEESB_EEES9_SE_SG_Li256ELb0ELb1ELb1ELb0EEENS1_19SingleTileSchedulerILb0ELb1ELb1ELi128EEEEEEEEEvNT_6ParamsE$_ZZN5flash25CollectiveMainloopFwdSm90ILi2EN4cute5tupleIJNS1_1CILi1EEES4_S4_EEENS2_IJNS3_ILi128EEENS3_ILi96EEENS3_ILi64EEEEEELi256EN7cutlass10bfloat16_tEfNSA_4arch4Sm90ELb0ELb1ELb1ELb0ELb0ELb0ELb1ELb1ELb0ELb1ELb1ELb0EE3mmaINS_16FlashAttnFwdSm90ISE_NS_21CollectiveEpilogueFwdINS2_IJS6_NS3_ILi256EEES7_EEES5_SB_SD_Li256ELb0ELb1ELb1ELb0EEENS_19SingleTileSchedulerILb0ELb1ELb1ELi128EEEE13SharedStorageENS1_6TensorINS1_11ArrayEngineIfLm128EEENS1_6LayoutINS2_IJNS2_IJNS3_ILi2EEEST_NS3_ILi32EEEEEES4_S4_EEENS2_IJNS2_IJS4_ST_NS3_ILi4EEEEEENS3_ILi0EEESZ_EEEEEEENS_7SoftmaxILi2ELi0EEEEEbRKNSE_6ParamsENSA_25PipelineTmaAsyncNoClusterILi2ENSA_16PipelineTmaAsyncILi2EEEEES1B_RNSA_13PipelineStateILj2EEERT0_RT1_iRiRKNS_16SeqlenInfoQKNewKILb0ELb0EEENS2_IJiiiiEEERT_ENKUliT_T0_T1_E_clIZSF_ISO_S12_S14_EbS17_S1B_S1B_S1E_S1G_S1I_iS1J_S1N_S1O_S1Q_EUlRS1R_iE1_NS3_ILb0EEENS3_ILb1EEEEEDaiS1R_S1S_S1T_) ;  /* 0x000002cc00107944 */ /* 0x000fea0003c00000 */
[----:B------:R-:W-:Y:S05]  /*91f0*/  BSYNC B0 ;  /* 0x0000000000007941 */ /* 0x000fea0003800000 */
.L_x_11114:
[C---:B------:R-:W-:Y:S01]  /*9200*/  ISETP.GT.AND P1, PT, R20.reuse, R190, PT ;  /* 0x000000be1400720c */ /* 0x040fe20003f24270 */
[----:B------:R-:W-:-:S12]  /*9210*/  VIADD R20, R20, 0xffffffff ;  /* 0xffffffff14147836 */ /* 0x000fd80000000000 */
[----:B------:R-:W-:Y:S05]  /*9220*/  @P1 BRA `(.L_x_11115) ;  /* 0xfffffffc00e41947 */ /* 0x000fea000383ffff */
[----:B------:R-:W-:Y:S05]  /*9230*/  BSYNC B1 ;  /* 0x0000000000017941 */ /* 0x000fea0003800000 */
.L_x_11113:
[----:B------:R-:W2:Y:S02]  /*9240*/  LDL R0, [R1+0x70] ;  /* 0x0000700001007983 */ /* 0x000ea40000100800 */
[----:B--2---:R-:W-:-:S07]  /*9250*/  IMAD.SHL.U32 R0, R0, 0x80, RZ ;  /* 0x0000008000007824 */ /* 0x004fce00078e00ff */
.L_x_11112:
[----:B------:R-:W-:Y:S05]  /*9260*/  BSYNC B2 ;  /* 0x0000000000027941 */ /* 0x000fea0003800000 */
.L_x_11111:
        /* <DEDUP_REMOVED lines=23> */
.L_x_11118:
[----:B------:R-:W-:-:S13]  /*93e0*/  ISETP.NE.AND P1, PT, R7, 0x1, PT ;  /* 0x000000010700780c */ /* 0x000fda0003f25270 */
[----:B------:R-:W0:Y:S02]  /*93f0*/  @P1 LDC.64 R4, c[0x0][0xae0] ;  /* 0x0002b800ff041b82 */ /* 0x000e240000000a00 */
[----:B0-----:R-:W-:-:S05]  /*9400*/  @P1 IMAD.HI.U32 R4, R0, R4, RZ ;  /* 0x0000000400041227 */ /* 0x001fca00078e00ff */
[----:B------:R-:W-:-:S07]  /*9410*/  @P1 SHF.R.U32.HI R0, RZ, R5, R4 ;  /* 0x00000005ff001219 */ /* 0x000fce0000011604 */
.L_x_11119:
[----:B------:R-:W-:Y:S05]  /*9420*/  BSYNC B0 ;  /* 0x0000000000007941 */ /* 0x000fea0003800000 */
.L_x_11117:
[----:B------:R-:W-:-:S05]  /*9430*/  IMAD R3, R0, R7, RZ ;  /* 0x0000000700037224 */ /* 0x000fca00078e02ff */
[----:B------:R-:W-:-:S07]  /*9440*/  VIMNMX R2, R2, R3, !PT ;  /* 0x0000000302027248 */ /* 0x000fce0007fe0100 */
.L_x_11116:
[----:B------:R-:W-:-:S04]  /*9450*/  VIADD R2, R2, 0x5f ;  /* 0x0000005f02027836 */ /* 0x000fc80000000000 */
[----:B------:R-:W-:-:S05]  /*9460*/  IMAD.HI R2, R2, 0x2aaaaaab, RZ ;  /* 0x2aaaaaab02027827 */ /* 0x000fca00078e02ff */
[----:B------:R-:W-:-:S04]  /*9470*/  SHF.R.U32.HI R3, RZ, 0x1f, R2 ;  /* 0x0000001fff037819 */ /* 0x000fc80000011602 */
[----:B------:R-:W-:-:S04]  /*9480*/  LEA.HI.SX32 R3, R2, R3, 0x1c ;  /* 0x0000000302037211 */ /* 0x000fc800078fe2ff */
[----:B------:R-:W-:-:S04]  /*9490*/  VIMNMX R182, R192, R3, !PT ;  /* 0x00000003c0b67248 */ /* 0x000fc80007fe0100 */
[----:B------:R-:W-:-:S13]  /*94a0*/  ISETP.GE.AND P1, PT, R20, R182, PT ;  /* 0x000000b61400720c */ /* 0x000fda0003f26270 */
[----:B------:R-:W-:Y:S05]  /*94b0*/  @!P1 BRA `(.L_x_11120) ;  /* 0x0000016c00309947 */ /* 0x000fea0003800000 */
[----:B------:R0:W5:Y:S01]  /*94c0*/  LDL.64 R2, [R1+0x178] ;  /* 0x0001780001027983 */ /* 0x0001620000100a00 */
[----:B------:R-:W-:-:S07]  /*94d0*/  IMAD.MOV.U32 R171, RZ, RZ, R20 ;  /* 0x000000ffffab7224 */ /* 0x000fce00078e0014 */
.L_x_11137:
[----:B0----5:R-:W2:Y:S04]  /*94e0*/  LD.E R5, desc[UR44][R2.64] ;  /* 0x0000002c02057980 */ /* 0x021ea8000c101900 */
[----:B-1----:R-:W3:Y:S01]  /*94f0*/  LD.E R0, desc[UR44][R2.64+0x8] ;  /* 0x0000082c02007980 */ /* 0x002ee2000c101900 */
[----:B--2---:R-:W-:-:S05]  /*9500*/  VIADD R5, R5, 0x1 ;  /* 0x0000000105057836 */ /* 0x004fca0000000000 */
[----:B------:R-:W-:-:S13]  /*9510*/  ISETP.NE.AND P2, PT, R5, 0x2, PT ;  /* 0x000000020500780c */ /* 0x000fda0003f45270 */
[----:B------:R1:W5:Y:S04]  /*9520*/  @P2 LD.E R11, desc[UR44][R2.64+0x4] ;  /* 0x0000042c020b2980 */ /* 0x000368000c101900 */
[----:B------:R-:W2:Y:S01]  /*9530*/  @!P2 LD.E R4, desc[UR44][R2.64+0x4] ;  /* 0x0000042c0204a980 */ /* 0x000ea2000c101900 */
[----:B---3--:R-:W-:-:S03]  /*9540*/  VIADD R9, R0, 0x1 ;  /* 0x0000000100097836 */ /* 0x008fc60000000000 */
[----:B------:R3:W-:Y:S04]  /*9550*/  ST.E desc[UR44][R2.64], R5 ;  /* 0x0000000502007985 */ /* 0x0007e8000c10192c */
[----:B------:R1:W-:Y:S04]  /*9560*/  ST.E desc[UR44][R2.64+0x8], R9 ;  /* 0x0000080902007985 */ /* 0x0003e8000c10192c */
[----:B------:R1:W-:Y:S01]  /*9570*/  @!P2 ST.E desc[UR44][R2.64], RZ ;  /* 0x000000ff0200a985 */ /* 0x0003e2000c10192c */
[----:B--2---:R-:W-:-:S05]  /*9580*/  @!P2 LOP3.LUT R11, R4, 0x1, RZ, 0x3c, !PT ;  /* 0x00000001040ba812 */ /* 0x004fca00078e3cff */
[----:B------:R1:W-:Y:S04]  /*9590*/  @!P2 ST.E desc[UR44][R2.64+0x4], R11 ;  /* 0x0000040b0200a985 */ /* 0x0003e8000c10192c */
[----:B------:R-:W2:Y:S01]  /*95a0*/  LDL R0, [R1+0x1c] ;  /* 0x00001c0001007983 */ /* 0x000ea20000100800 */
[----:B------:R-:W-:Y:S01]  /*95b0*/  IMAD.MOV.U32 R7, RZ, RZ, R171 ;  /* 0x000000ffff077224 */ /* 0x000fe200078e00ab */
[----:B------:R-:W-:Y:S05]  /*95c0*/  YIELD ;  /* 0x0000000000007946 */ /* 0x000fea0003800000 */
[----:B------:R-:W-:Y:S01]  /*95d0*/  BSSY B0, `(.L_x_11121) ;  /* 0x0000008000007945 */ /* 0x000fe20003800000 */
[----:B------:R-:W-:Y:S01]  /*95e0*/  VIADD R171, R171, 0xffffffff ;  /* 0xffffffffabab7836 */ /* 0x000fe20000000000 */
[----:B------:R-:W-:Y:S01]  /*95f0*/  ISETP.GT.AND P1, PT, R7, R182, PT ;  /* 0x000000b60700720c */ /* 0x000fe20003f24270 */
[----:B---3--:R-:W-:Y:S01]  /*9600*/  @!P2 IMAD.MOV.U32 R5, RZ, RZ, RZ ;  /* 0x000000ffff05a224 */ /* 0x008fe200078e00ff */
[----:B--2---:R-:W-:-:S04]  /*9610*/  LOP3.LUT R0, R0, 0x1, RZ, 0xfc, !PT ;  /* 0x0000000100007812 */ /* 0x004fc800078efcff */
[----:B------:R-:W-:-:S13]  /*9620*/  ISETP.NE.AND P3, PT, R0, 0x3, PT ;  /* 0x000000030000780c */ /* 0x000fda0003f65270 */
[----:B-1----:R-:W-:Y:S05]  /*9630*/  @!P3 BRA `(.L_x_11122) ;  /* 0x000000000004b947 */ /* 0x002fea0003800000 */
[----:B------:R-:W-:Y:S01]  /*9640*/  BPT.TRAP 0x1 ;  /* 0x000000040000795c */ /* 0x000fe20000300000 */
.L_x_11122:
[----:B------:R-:W-:Y:S05]  /*9650*/  BSYNC B0 ;  /* 0x0000000000007941 */ /* 0x000fea0003800000 */
.L_x_11121:
[----:B------:R-:W2:Y:S01]  /*9660*/  LDL.64 R6, [R1+0x8] ;  /* 0x0000080001067983 */ /* 0x000ea20000100a00 */
[----:B-----5:R-:W-:Y:S02]  /*9670*/  SHF.L.U32 R8, R11, 0x1f, RZ ;  /* 0x0000001f0b087819 */ /* 0x020fe400000006ff */
[----:B--2---:R-:W-:-:S05]  /*9680*/  MOV R6, R6 ;  /* 0x0000000600067202 */ /* 0x004fca0000000f00 */
[----:B------:R-:W-:-:S04]  /*9690*/  IMAD R5, R5, 0x8, R6 ;  /* 0x0000000805057824 */ /* 0x000fc800078e0206 */
[----:B------:R1:W2:Y:S01]  /*96a0*/  SYNCS.PHASECHK.TRANS64.TRYWAIT P2, [R5+URZ], R8 ;  /* 0x00000008050075a7 */ /* 0x0002a2000804017f */
[----:B------:R1:W5:Y:S04]  /*96b0*/  LD.E R0, desc[UR44][R2.64] ;  /* 0x0000002c02007980 */ /* 0x000368000c101900 */
[----:B------:R1:W5:Y:S01]  /*96c0*/  LD.E R4, desc[UR44][R2.64+0x4] ;  /* 0x0000042c02047980 */ /* 0x000362000c101900 */
[----:B------:R-:W-:Y:S04]  /*96d0*/  BSSY B0, `(.L_x_11123) ;  /* 0x0000003000007945 */ /* 0x000fe80003800000 */
[----:B------:R-:W-:Y:S05]  /*96e0*/  @!P3 BRA `(.L_x_11124) ;  /* 0x000000000004b947 */ /* 0x000fea0003800000 */
[----:B------:R-:W-:Y:S01]  /*96f0*/  BPT.TRAP 0x1 ;  /* 0x000000040000795c */ /* 0x000fe20000300000 */
.L_x_11124:
[----:B------:R-:W-:Y:S05]  /*9700*/  BSYNC B0 ;  /* 0x0000000000007941 */ /* 0x000fea0003800000 */
.L_x_11123:
[----:B------:R-:W-:Y:S04]  /*9710*/  BSSY B0, `(.L_x_11125) ;  /* 0x0000006000007945 */ /* 0x000fe80003800000 */
[----:B--2---:R-:W-:Y:S05]  /*9720*/  @P2 BRA `(.L_x_11126) ;  /* 0x0000000000102947 */ /* 0x004fea0003800000 */
[----:B-----5:R-:W-:Y:S01]  /*9730*/  IMAD R0, R0, 0x8, R6 ;  /* 0x0000000800007824 */ /* 0x020fe200078e0206 */
[----:B-1----:R-:W-:-:S04]  /*9740*/  SHF.L.U32 R5, R4, 0x1f, RZ ;  /* 0x0000001f04057819 */ /* 0x002fc800000006ff */
[----:B------:R-:W1:Y:S02]  /*9750*/  SYNCS.PHASECHK.TRANS64.TRYWAIT P2, [R0+URZ], R5 ;  /* 0x00000005000075a7 */ /* 0x000e64000804017f */
[----:B-1----:R-:W-:Y:S05]  /*9760*/  @!P2 BRA `(.L_x_11127) ;  /* 0x000002a4006ca947 */ /* 0x002fea0003800000 */
.L_x_11126:
[----:B------:R-:W-:Y:S05]  /*9770*/  BSYNC B0 ;  /* 0x0000000000007941 */ /* 0x000fea0003800000 */
.L_x_11125:
[----:B-1----:R-:W2:Y:S04]  /*9780*/  LD.E R5, desc[UR44][R2.64] ;  /* 0x0000002c02057980 */ /* 0x002ea8000c101900 */
[----:B------:R-:W2:Y:S01]  /*9790*/  LDL.64 R8, [R1+0xa0] ;  /* 0x0000a00001087983 */ /* 0x000ea20000100a00 */
[----:B------:R-:W-:Y:S05]  /*97a0*/  WARPSYNC.ALL ;  /* 0x0000000000007948 */ /* 0x000fea0003800000 */
[----:B------:R-:W3:Y:S04]  /*97b0*/  LDL.64 R14, [R1+0x98] ;  /* 0x00009800010e7983 */ /* 0x000ee80000100a00 */
[----:B------:R-:W4:Y:S04]  /*97c0*/  LDL.64 R6, [R1+0x98] ;  /* 0x0000980001067983 */ /* 0x000f280000100a00 */
[----:B------:R-:W4:Y:S01]  /*97d0*/  LDL.64 R10, [R1+0x98] ;  /* 0x00009800010a7983 */ /* 0x000f220000100a00 */
[----:B--2--5:R-:W-:-:S03]  /*97e0*/  IMAD R4, R5, 0x300, R8 ;  /* 0x0000030005047824 */ /* 0x024fc600078e0208 */
[----:B------:R-:W2:Y:S01]  /*97f0*/  LDL.64 R12, [R1+0x98] ;  /* 0x00009800010c7983 */ /* 0x000ea20000100a00 */
[----:B------:R-:W-:Y:S01]  /*9800*/  IMAD.MOV.U32 R5, RZ, RZ, R9 ;  /* 0x000000ffff057224 */ /* 0x000fe200078e0009 */
[----:B------:R-:W-:Y:S01]  /*9810*/  R2UR UR6, R4 ;  /* 0x00000000040672ca */ /* 0x000fe200000e0000 */
[----:B------:R-:W-:-:S03]  /*9820*/  WARPGROUP.ARRIVE ;  /* 0x00000000000079c5 */ /* 0x000fc60000000000 */
[----:B------:R-:W-:Y:S01]  /*9830*/  R2UR UR7, R5 ;  /* 0x00000000050772ca */ /* 0x000fe200000e0000 */
[----:B------:R-:W-:Y:S02]  /*9840*/  VIADD R8, R4, 0x2 ;  /* 0x0000000204087836 */ /* 0x000fe40000000000 */
[----:B------:R-:W-:Y:S01]  /*9850*/  IMAD.MOV.U32 R183, RZ, RZ, 0x1 ;  /* 0x00000001ffb77424 */ /* 0x000fe200078e00ff */
[----:B------:R1:W-:Y:S04]  /*9860*/  STL [R1+0x80], RZ ;  /* 0x000080ff01007387 */ /* 0x0003e80000100800 */
[----:B------:R1:W-:Y:S04]  /*9870*/  STL [R1+0x80], R183 ;  /* 0x000080b701007387 */ /* 0x0003e80000100800 */
[----:B------:R1:W-:Y:S04]  /*9880*/  STL [R1+0x80], R183 ;  /* 0x000080b701007387 */ /* 0x0003e80000100800 */
[----:B------:R1:W-:Y:S04]  /*9890*/  STL [R1+0x80], R183 ;  /* 0x000080b701007387 */ /* 0x0003e80000100800 */
[----:B------:R1:W-:Y:S01]  /*98a0*/  STL [R1+0x80], R183 ;  /* 0x000080b701007387 */ /* 0x0003e20000100800 */
[----:B---3--:R-:W-:-:S02]  /*98b0*/  R2UR UR4, R14 ;  /* 0x000000000e0472ca */ /* 0x008fc400000e0000 */
[----:B------:R-:W-:Y:S01]  /*98c0*/  R2UR UR5, R15 ;  /* 0x000000000f0572ca */ /* 0x000fe200000e0000 */
[----:B------:R-:W3:-:S12]  /*98d0*/  LDL R14, [R1+0x54] ;  /* 0x00005400010e7983 */ /* 0x000ed80000100800 */
[----:B------:R-:W-:Y:S01]  /*98e0*/  HGMMA.64x96x16.F32.BF16 R24, gdesc[UR4], RZ, !UPT, gsb0 ;  /* 0x01600000041879f0 */ /* 0x000fe2000c0018ff */
[----:B----4-:R-:W-:Y:S01]  /*98f0*/  VIADD R6, R6, 0x2 ;  /* 0x0000000206067836 */ /* 0x010fe20000000000 */
[----:B------:R-:W-:Y:S02]  /*9900*/  R2UR UR6, R8 ;  /* 0x00000000080672ca */ /* 0x000fe400000e0000 */
[----:B------:R-:W-:Y:S02]  /*9910*/  R2UR UR7, R9 ;  /* 0x00000000090772ca */ /* 0x000fe400000e0000 */
[----:B------:R-:W-:Y:S02]  /*9920*/  R2UR UR4, R6 ;  /* 0x00000000060472ca */ /* 0x000fe400000e0000 */
[----:B------:R-:W-:Y:S01]  /*9930*/  R2UR UR5, R7 ;  /* 0x00000000070572ca */ /* 0x000fe200000e0000 */
[----:B------:R-:W-:Y:S02]  /*9940*/  VIADD R10, R10, 0x4 ;  /* 0x000000040a0a7836 */ /* 0x000fe40000000000 */
[----:B------:R-:W-:-:S02]  /*9950*/  VIADD R6, R4, 0x4 ;  /* 0x0000000404067836 */ /* 0x000fc40000000000 */
[----:B------:R-:W-:Y:S01]  /*9960*/  IMAD.MOV.U32 R7, RZ, RZ, R9 ;  /* 0x000000ffff077224 */ /* 0x000fe200078e0009 */
[----:B------:R-:W-:Y:S02]  /*9970*/  WARPGROUP.DEPBAR.LE gsb0, 0x0 ;  /* 0x00008000000079c5 */ /* 0x000fe40000010000 */
[----:B------:R1:W5:Y:S04]  /*9980*/  LD.E R0, desc[UR44][R2.64] ;  /* 0x0000002c02007980 */ /* 0x000368000c101900 */
[----:B------:R1:W5:Y:S01]  /*9990*/  LD.E R5, desc[UR44][R2.64+0x4] ;  /* 0x0000042c02057980 */ /* 0x000362000c101900 */
[----:B------:R-:W-:-:S06]  /*99a0*/  WARPGROUP.ARRIVE ;  /* 0x00000000000079c5 */ /* 0x000fcc0000000000 */
[----:B------:R-:W-:Y:S01]  /*99b0*/  HGMMA.64x96x16.F32.BF16 R24, gdesc[UR4], R24, gsb0 ;  /* 0x01600000041879f0 */ /* 0x000fe20008001818 */
[----:B------:R-:W-:Y:S02]  /*99c0*/  R2UR UR6, R6 ;  /* 0x00000000060672ca */ /* 0x000fe400000e0000 */
[----:B------:R-:W-:Y:S02]  /*99d0*/  R2UR UR7, R7 ;  /* 0x00000000070772ca */ /* 0x000fe400000e0000 */
[----:B------:R-:W-:Y:S02]  /*99e0*/  R2UR UR4, R10 ;  /* 0x000000000a0472ca */ /* 0x000fe400000e0000 */
[----:B------:R-:W-:Y:S01]  /*99f0*/  R2UR UR5, R11 ;  /* 0x000000000b0572ca */ /* 0x000fe200000e0000 */
[----:B------:R-:W-:Y:S02]  /*9a00*/  VIADD R6, R4, 0x6 ;  /* 0x0000000604067836 */ /* 0x000fe40000000000 */
[----:B--2---:R-:W-:-:S02]  /*9a10*/  VIADD R12, R12, 0x6 ;  /* 0x000000060c0c7836 */ /* 0x004fc40000000000 */
[----:B------:R-:W-:Y:S01]  /*9a20*/  IMAD.MOV.U32 R7, RZ, RZ, R9 ;  /* 0x000000ffff077224 */ /* 0x000fe200078e0009 */
        /* <DEDUP_REMOVED lines=10> */
[----:B---3--:R-:W-:-:S04]  /*9ad0*/  LOP3.LUT R14, R14, 0x1, RZ, 0xfc, !PT ;  /* 0x000000010e0e7812 */ /* 0x008fc800078efcff */
[----:B------:R-:W-:Y:S01]  /*9ae0*/  ISETP.NE.AND P3, PT, R14, 0x3, PT ;  /* 0x000000030e00780c */ /* 0x000fe20003f65270 */
[----:B------:R-:W-:Y:S01]  /*9af0*/  BSSY B0, `(.L_x_11128) ;  /* 0x0000004000007945 */ /* 0x000fe20003800000 */
[----:B------:R-:W-:-:S11]  /*9b00*/  WARPGROUP.DEPBAR.LE gsb0, 0x0 ;  /* 0x00008000000079c5 */ /* 0x000fd60000010000 */
[----:B-1----:R-:W-:Y:S05]  /*9b10*/  @!P3 BRA `(.L_x_11129) ;  /* 0x000000000004b947 */ /* 0x002fea0003800000 */
[----:B------:R-:W-:Y:S01]  /*9b20*/  BPT.TRAP 0x1 ;  /* 0x000000040000795c */ /* 0x000fe20000300000 */
.L_x_11129:
[----:B------:R-:W-:Y:S05]  /*9b30*/  BSYNC B0 ;  /* 0x0000000000007941 */ /* 0x000fea0003800000 */
.L_x_11128:
        /* <DEDUP_REMOVED lines=10> */
.L_x_11131:
[----:B------:R-:W-:Y:S05]  /*9be0*/  BSYNC B0 ;  /* 0x0000000000007941 */ /* 0x000fea0003800000 */
.L_x_11130:
[----:B------:R-:W-:Y:S04]  /*9bf0*/  BSSY B0, `(.L_x_11132) ;  /* 0x0000006000007945 */ /* 0x000fe80003800000 */
[----:B--2---:R-:W-:Y:S05]  /*9c00*/  @P2 BRA `(.L_x_11133) ;  /* 0x0000000000102947 */ /* 0x004fea0003800000 */
[----:B-----5:R-:W-:Y:S01]  /*9c10*/  IMAD R4, R4, 0x8, R7 ;  /* 0x0000000804047824 */ /* 0x020fe200078e0207 */
[----:B------:R-:W-:-:S04]  /*9c20*/  SHF.L.U32 R5, R5, 0x1f, RZ ;  /* 0x0000001f05057819 */ /* 0x000fc800000006ff */
[----:B------:R-:W2:Y:S02]  /*9c30*/  SYNCS.PHASECHK.TRANS64.TRYWAIT P2, [R4+URZ], R5 ;  /* 0x00000005040075a7 */ /* 0x000ea4000804017f */
[----:B--2---:R-:W-:Y:S05]  /*9c40*/  @!P2 BRA `(.L_x_11134) ;  /* 0x000002a00048a947 */ /* 0x004fea0003800000 */
.L_x_11133:
[----:B------:R-:W-:Y:S05]  /*9c50*/  BSYNC B0 ;  /* 0x0000000000007941 */ /* 0x000fea0003800000 */
.L_x_11132:
[----:B------:R-:W3:Y:S04]  /*9c60*/  LD.E R15, desc[UR44][R2.64] ;  /* 0x0000002c020f7980 */ /* 0x000ee8000c101900 */
[----:B------:R-:W3:Y:S04]  /*9c70*/  LDL.64 R6, [R1+0x118] ;  /* 0x0001180001067983 */ /* 0x000ee80000100a00 */
[----:B-1----:R-:W4:Y:S04]  /*9c80*/  LDL R0, [R1+0x90] ;  /* 0x0000900001007983 */ /* 0x002f280000100800 */
[----:B--2--5:R-:W2:Y:S04]  /*9c90*/  LDL.64 R4, [R1+0x110] ;  /* 0x0001100001047983 */ /* 0x024ea80000100a00 */
[----:B------:R-:W2:Y:S04]  /*9ca0*/  LDL.64 R8, [R1+0x110] ;  /* 0x0001100001087983 */ /* 0x000ea80000100a00 */
[----:B------:R-:W2:Y:S04]  /*9cb0*/  LDL.64 R10, [R1+0x110] ;  /* 0x00011000010a7983 */ /* 0x000ea80000100a00 */
[----:B------:R-:W2:Y:S01]  /*9cc0*/  LDL.64 R12, [R1+0x110] ;  /* 0x00011000010c7983 */ /* 0x000ea20000100a00 */
[----:B------:R-:W-:Y:S05]  /*9cd0*/  WARPSYNC.ALL ;  /* 0x0000000000007948 */ /* 0x000fea0003800000 */
[----:B------:R-:W-:Y:S01]  /*9ce0*/  WARPGROUP.ARRIVE ;  /* 0x00000000000079c5 */ /* 0x000fe20000000000 */
[----:B------:R-:W-:Y:S04]  /*9cf0*/  STL [R1+0x1bb4], R171 ;  /* 0x001bb4ab01007387 */ /* 0x000fe80000100800 */
[----:B------:R-:W-:Y:S04]  /*9d00*/  STL [R1+0x1bb0], R234 ;  /* 0x001bb0ea01007387 */ /* 0x000fe80000100800 */
[----:B------:R-:W-:Y:S04]  /*9d10*/  STL [R1+0xbcc], R18 ;  /* 0x000bcc1201007387 */ /* 0x000fe80000100800 */
[----:B------:R-:W-:Y:S01]  /*9d20*/  STL [R1+0xbc8], R19 ;  /* 0x000bc81301007387 */ /* 0x000fe20000100800 */
[----:B---3--:R-:W-:Y:S01]  /*9d30*/  IMAD R6, R15, 0xc00, R6 ;  /* 0x00000c000f067824 */ /* 0x008fe200078e0206 */
[----:B----4-:R-:W-:-:S02]  /*9d40*/  ISETP.NE.U32.AND P2, PT, R0, RZ, PT ;  /* 0x000000ff0000720c */ /* 0x010fc40003f45070 */
[----:B------:R-:W3:Y:S02]  /*9d50*/  LDL.64 R14, [R1+0x110] ;  /* 0x00011000010e7983 */ /* 0x000ee40000100a00 */
[----:B------:R-:W-:Y:S02]  /*9d60*/  R2UR UR6, R6 ;  /* 0x00000000060672ca */ /* 0x000fe400000e0000 */
[----:B------:R-:W-:Y:S02]  /*9d70*/  R2UR UR7, R7 ;  /* 0x00000000070772ca */ /* 0x000fe400000e0000 */
[----:B--2---:R-:W-:Y:S02]  /*9d80*/  R2UR UR4, R4 ;  /* 0x00000000040472ca */ /* 0x004fe400000e0000 */
[----:B------:R-:W-:-:S03]  /*9d90*/  R2UR UR5, R5 ;  /* 0x00000000050572ca */ /* 0x000fc600000e0000 */
[----:B------:R-:W-:-:S10]  /*9da0*/  VOTEU.ANY UP0, P2 ;  /* 0x00000000003f7886 */ /* 0x000fd40001000100 */
[----:B------:R-:W-:Y:S01]  /*9db0*/  HGMMA.64x96x16.F32.BF16 R24, gdesc[UR4], R24, UP0, gsb0 ;  /* 0x01600000041879f0 */ /* 0x000fe2000b801818 */
[----:B------:R-:W-:Y:S02]  /*9dc0*/  VIADD R8, R8, 0x2 ;  /* 0x0000000208087836 */ /* 0x000fe40000000000 */
        /* <DEDUP_REMOVED lines=126> */
[----:B------:R-:W-:Y:S01]  /*a5b0*/  R2UR UR5, R15 ;  /* 0x000000000f0572ca */ /* 0x000fe200000e0000 */
[----:B--2---:R-:W-:Y:S01]  /*a5c0*/  VIADD R8, R8, 0xc02 ;  /* 0x00000c0208087836 */ /* 0x004fe20000000000 */
[----:B------:R-:W-:Y:S02]  /*a5d0*/  WARPGROUP.DEPBAR.LE gsb0, 0x0 ;  /* 0x00008000000079c5 */ /* 0x000fe40000010000 */
[----:B------:R-:W-:-:S09]  /*a5e0*/  WARPGROUP.ARRIVE ;  /* 0x00000000000079c5 */ /* 0x000fd20000000000 */
[----:B------:R-:W-:Y:S01]  /*a5f0*/  HGMMA.64x96x16.F32.BF16 R24, gdesc[UR4], R24, gsb0 ;  /* 0x01600000041879f0 */ /* 0x000fe20008001818 */
[----:B------:R-:W-:Y:S02]  /*a600*/  VIADD R4, R6, 0x902 ;  /* 0x0000090206047836 */ /* 0x000fe40000000000 */
[----:B------:R-:W-:Y:S01]  /*a610*/  IMAD.MOV.U32 R5, RZ, RZ, R7 ;  /* 0x000000ffff057224 */ /* 0x000fe200078e0007 */
[----:B------:R-:W-:Y:S02]  /*a620*/  R2UR UR4, R8 ;  /* 0x00000000080472ca */ /* 0x000fe400000e0000 */
[----:B------:R-:W-:Y:S02]  /*a630*/  R2UR UR6, R4 ;  /* 0x00000000040672ca */ /* 0x000fe400000e0000 */
[----:B------:R-:W-:Y:S02]  /*a640*/  R2UR UR7, R5 ;  /* 0x00000000050772ca */ /* 0x000fe400000e0000 */
[----:B------:R-:W-:Y:S01]  /*a650*/  R2UR UR5, R9 ;  /* 0x00000000090572ca */ /* 0x000fe200000e0000 */
[----:B----4-:R-:W-:-:S02]  /*a660*/  VIADD R10, R10, 0xc04 ;  /* 0x00000c040a0a7836 */ /* 0x010fc40000000000 */
[----:B------:R-:W-:Y:S01]  /*a670*/  VIADD R4, R6, 0x904 ;  /* 0x0000090406047836 */ /* 0x000fe20000000000 */
[----:B------:R-:W-:Y:S02]  /*a680*/  WARPGROUP.DEPBAR.LE gsb0, 0x0 ;  /* 0x00008000000079c5 */ /* 0x000fe40000010000 */
[----:B------:R-:W-:-:S07]  /*a690*/  WARPGROUP.ARRIVE ;  /* 0x00000000000079c5 */ /* 0x000fce0000000000 */
[----:B------:R-:W-:Y:S01]  /*a6a0*/  HGMMA.64x96x16.F32.BF16 R24, gdesc[UR4], R24, gsb0 ;  /* 0x01600000041879f0 */ /* 0x000fe20008001818 */
[----:B------:R-:W-:Y:S01]  /*a6b0*/  IMAD.MOV.U32 R5, RZ, RZ, R7 ;  /* 0x000000ffff057224 */ /* 0x000fe200078e0007 */
        /* <DEDUP_REMOVED lines=14> */
[----:B------:R-:W-:Y:S04]  /*a7a0*/  STL [R1+0x90], R183 ;  /* 0x000090b701007387 */ /* 0x000fe80000100800 */
[----:B------:R-:W-:Y:S01]  /*a7b0*/  STL [R1+0x90], R183 ;  /* 0x000090b701007387 */ /* 0x000fe20000100800 */
[----:B------:R-:W-:-:S02]  /*a7c0*/  WARPGROUP.DEPBAR.LE gsb0, 0x0 ;  /* 0x00008000000079c5 */ /* 0x000fc40000010000 */
[----:B------:R-:W-:Y:S01]  /*a7d0*/  WARPGROUP.ARRIVE ;  /* 0x00000000000079c5 */ /* 0x000fe20000000000 */
[----:B------:R-:W2:Y:S05]  /*a7e0*/  @!P0 LDL.64 R4, [R1+0x30] ;  /* 0x0000300001048983 */ /* 0x000eaa0000100a00 */
[----:B------:R-:W-:Y:S01]  /*a7f0*/  HGMMA.64x96x16.F32.BF16 R24, gdesc[UR4], R24, gsb0 ;  /* 0x01600000041879f0 */ /* 0x000fe20008001818 */
        /* <DEDUP_REMOVED lines=16> */
[----:B------:R-:W3:Y:S01]  /*a900*/  @!P0 LD.E R0, desc[UR44][R2.64] ;  /* 0x0000002c02008980 */ /* 0x000ee2000c101900 */
[----:B--2---:R-:W-:-:S05]  /*a910*/  @!P0 MOV R5, R4 ;  /* 0x0000000400058202 */ /* 0x004fca0000000f00 */
[----:B---3--:R-:W-:-:S05]  /*a920*/  @!P0 IMAD R0, R0, 0x8, R5 ;  /* 0x0000000800008824 */ /* 0x008fca00078e0205 */
[----:B------:R-:W-:-:S04]  /*a930*/  @!P0 PRMT R0, RZ, 0x654, R0 ;  /* 0x00000654ff008816 */ /* 0x000fc80000000000 */
[----:B------:R2:W-:Y:S01]  /*a940*/  @!P0 SYNCS.ARRIVE.TRANS64.RED.A1T0 RZ, [R0+URZ], RZ ;  /* 0x000000ff00ff89a7 */ /* 0x0005e2000810043f */
[----:B------:R-:W3:Y:S04]  /*a950*/  LDL.64 R8, [R1+0x170] ;  /* 0x0001700001087983 */ /* 0x000ee80000100a00 */
[----:B------:R-:W4:Y:S04]  /*a960*/  LDL.64 R4, [R1+0x230] ;  /* 0x0002300001047983 */ /* 0x000f280000100a00 */
        /* <DEDUP_REMOVED lines=39> */
[----:B---3--:R-:W3:Y:S01]  /*abe0*/  LD.E R8, desc[UR44][R8.64] ;  /* 0x0000002c08087980 */ /* 0x008ee2000c101900 */
[----:B------:R1:W-:Y:S01]  /*abf0*/  BAR.SYNC.DEFER_BLOCKING R237, 0x100 ;  /* 0x000400ed0000751d */ /* 0x0003e20000010000 */
[-C--:B---3--:R-:W-:Y:S01]  /*ac00*/  FMUL.FTZ R7, R24, R8.reuse ;  /* 0x0000000818077220 */ /* 0x088fe20000410000 */
[-C--:B------:R-:W-:Y:S01]  /*ac10*/  FMUL.FTZ R10, R25, R8.reuse ;  /* 0x00000008190a7220 */ /* 0x080fe20000410000 */
[-C--:B------:R-:W-:Y:S01]  /*ac20*/  FMUL.FTZ R22, R28, R8.reuse ;  /* 0x000000081c167220 */ /* 0x080fe20000410000 */
[-C--:B------:R-:W-:Y:S01]  /*ac30*/  FMUL.FTZ R73, R29, R8.reuse ;  /* 0x000000081d497220 */ /* 0x080fe20000410000 */
[-C--:B------:R-:W-:Y:S01]  /*ac40*/  FMUL.FTZ R143, R32, R8.reuse ;  /* 0x00000008208f7220 */ /* 0x080fe20000410000 */
[-C--:B------:R-:W-:Y:S01]  /*ac50*/  FMUL.FTZ R6, R26, R8.reuse ;  /* 0x000000081a067220 */ /* 0x080fe20000410000 */
[----:B------:R-:W4:Y:S01]  /*ac60*/  MUFU.TANH R7, R7 ;  /* 0x0000000700077308 */ /* 0x000f220000002400 */
[-C--:B------:R-:W-:Y:S01]  /*ac70*/  FMUL.FTZ R153, R33, R8.reuse ;  /* 0x0000000821997220 */ /* 0x080fe20000410000 */
[-C--:B--2---:R-:W-:Y:S01]  /*ac80*/  FMUL.FTZ R0, R27, R8.reuse ;  /* 0x000000081b007220 */ /* 0x084fe20000410000 */
        /* <DEDUP_REMOVED lines=14> */
[----:B----4-:R-:W-:Y:S01]  /*ad70*/  FMNMX.FTZ R9, R7, R4, !PT ;  /* 0x0000000407097209 */ /* 0x010fe20007810000 */
[-C--:B------:R-:W-:Y:S01]  /*ad80*/  FMUL.FTZ R175, R49, R8.reuse ;  /* 0x0000000831af7220 */ /* 0x080fe20000410000 */
[-C--:B------:R-:W-:Y:S01]  /*ad90*/  FMUL.FTZ R164, R43, R8.reuse ;  /* 0x000000082ba47220 */ /* 0x080fe20000410000 */
[-C--:B------:R-:W-:Y:S01]  /*ada0*/  FMUL.FTZ R195, R52, R8.reuse ;  /* 0x0000000834c37220 */ /* 0x080fe20000410000 */
[-C--:B------:R-:W-:Y:S01]  /*adb0*/  FMUL.FTZ R166, R46, R8.reuse ;  /* 0x000000082ea67220 */ /* 0x080fe20000410000 */
[-C--:B------:R-:W-:Y:S01]  /*adc0*/  FMUL.FTZ R181, R53, R8.reuse ;  /* 0x0000000835b57220 */ /* 0x080fe20000410000 */
[-C--:B------:R-:W-:Y:S01]  /*add0*/  FMUL.FTZ R168, R47, R8.reuse ;  /* 0x000000082fa87220 */ /* 0x080fe20000410000 */
[----:B------:R-:W4:Y:S01]  /*ade0*/  MUFU.TANH R73, R73 ;  /* 0x0000004900497308 */ /* 0x000f220000002400 */
[----:B--2---:R-:W-:Y:S01]  /*adf0*/  FMNMX.FTZ R9, R10, R9, !PT ;  /* 0x000000090a097209 */ /* 0x004fe20007810000 */
[-C--:B------:R-:W-:Y:S01]  /*ae00*/  FMUL.FTZ R35, R37, R8.reuse ;  /* 0x0000000825237220 */ /* 0x080fe20000410000 */
[-C--:B------:R-:W-:Y:S01]  /*ae10*/  FMUL.FTZ R205, R56, R8.reuse ;  /* 0x0000000838cd7220 */ /* 0x080fe20000410000 */
[-C--:B------:R-:W-:Y:S01]  /*ae20*/  FMUL.FTZ R170, R50, R8.reuse ;  /* 0x0000000832aa7220 */ /* 0x080fe20000410000 */
[-C--:B------:R-:W-:Y:S01]  /*ae30*/  FMUL.FTZ R203, R57, R8.reuse ;  /* 0x0000000839cb7220 */ /* 0x080fe20000410000 */
[-C--:B------:R-:W-:Y:S01]  /*ae40*/  FMUL.FTZ R23, R51, R8.reuse ;  /* 0x0000000833177220 */ /* 0x080fe20000410000 */
[-C--:B------:R-:W-:Y:S01]  /*ae50*/  FMUL.FTZ R213, R60, R8.reuse ;  /* 0x000000083cd57220 */ /* 0x080fe20000410000 */
[----:B------:R-:W2:Y:S01]  /*ae60*/  MUFU.TANH R143, R143 ;  /* 0x0000008f008f7308 */ /* 0x000ea20000002400 */
        /* <DEDUP_REMOVED lines=14> */
[----:B------:R-:W-:Y:S01]  /*af50*/  FMUL.FTZ R133, R67, R8 ;  /* 0x0000000843857220 */ /* 0x000fe20000410000 */
[----:B------:R-:W0:Y:S01]  /*af60*/  MUFU.TANH R153, R153 ;  /* 0x0000009900997308 */ /* 0x000e220000002400 */
[----:B----4-:R-:W-:Y:S01]  /*af70*/  FMNMX.FTZ R12, R73, R12, !PT ;  /* 0x0000000c490c7209 */ /* 0x010fe20007810000 */
[-C--:B------:R-:W-:Y:S01]  /*af80*/  FMUL.FTZ R137, R70, R8.reuse ;  /* 0x0000000846897220 */ /* 0x080fe20000410000 */
[----:B------:R-:W-:Y:S01]  /*af90*/  FMUL.FTZ R141, R71, R8 ;  /* 0x00000008478d7220 */ /* 0x000fe20000410000 */
[----:B------:R-:W4:Y:S04]  /*afa0*/  LDL R25, [R1+0x250] ;  /* 0x0002500001197983 */ /* 0x000f280000100800 */
[----:B------:R-:W1:Y:S01]  /*afb0*/  MUFU.TANH R0, R0 ;  /* 0x0000000000007308 */ /* 0x000e620000002400 */
[----:B------:R-:W4:Y:S04]  /*afc0*/  LDL.64 R32, [R1+0x3c8] ;  /* 0x0003c80001207983 */ /* 0x000f280000100a00 */
[----:B------:R-:W4:Y:S03]  /*afd0*/  LDL.64 R26, [R1+0x418] ;  /* 0x00041800011a7983 */ /* 0x000f260000100a00 */
[----:B------:R-:W1:Y:S01]  /*afe0*/  MUFU.TANH R157, R157 ;  /* 0x0000009d009d7308 */ /* 0x000e620000002400 */
[----:B--2---:R-:W-:-:S07]  /*aff0*/  FMNMX.FTZ R12, R143, R12, !PT ;  /* 0x0000000c8f0c7209 */ /* 0x004fce0007810000 */
[----:B------:R-:W2:Y:S01]  /*b000*/  MUFU.TANH R72, R72 ;  /* 0x0000004800487308 */ /* 0x000ea20000002400 */
[----:B------:R-:W-:Y:S01]  /*b010*/  FMUL.FTZ R34, R38, R8 ;  /* 0x0000000826227220 */ /* 0x000fe20000410000 */
[----:B------:R-:W4:Y:S04]  /*b020*/  LDL.64 R44, [R1+0x378] ;  /* 0x00037800012c7983 */ /* 0x000f280000100a00 */
[----:B------:R-:W4:Y:S02]  /*b030*/  LDL.64 R46, [R1+0x388] ;  /* 0x00038800012e7983 */ /* 0x000f240000100a00 */
[----:B------:R-:W2:Y:S01]  /*b040*/  MUFU.TANH R35, R35 ;  /* 0x0000002300237308 */ /* 0x000ea20000002400 */
[----:B---3--:R-:W-:Y:S01]  /*b050*/  FMNMX.FTZ R9, R6, R5, !PT ;  /* 0x0000000506097209 */ /* 0x008fe20007810000 */
[----:B------:R-:W3:Y:S01]  /*b060*/  LDL.64 R54, [R1+0x328] ;  /* 0x0003280001367983 */ /* 0x000ee20000100a00 */
[----:B0-----:R-:W-:-:S03]  /*b070*/  FMNMX.FTZ R12, R153, R12, !PT ;  /* 0x0000000c990c7209 */ /* 0x001fc60007810000 */
[----:B------:R-:W3:Y:S02]  /*b080*/  LDL.64 R40, [R1+0x3f8] ;  /* 0x0003f80001287983 */ /* 0x000ee40000100a00 */
[----:B------:R-:W0:Y:S08]  /*b090*/  MUFU.TANH R28, R28 ;  /* 0x0000001c001c7308 */ /* 0x000e300000002400 */
[----:B------:R-:W0:Y:S01]  /*b0a0*/  MUFU.TANH R159, R159 ;  /* 0x0000009f009f7308 */ /* 0x000e220000002400 */
[----:B-1----:R-:W-:Y:S01]  /*b0b0*/  FMNMX.FTZ R9, R0, R9, !PT ;  /* 0x0000000900097209 */ /* 0x002fe20007810000 */
[----:B------:R-:W3:Y:S01]  /*b0c0*/  LDL.64 R64, [R1+0x2d8] ;  /* 0x0002d80001407983 */ /* 0x000ee20000100a00 */
[----:B------:R-:W-:-:S05]  /*b0d0*/  FMNMX.FTZ R16, R157, R12, !PT ;  /* 0x0000000c9d107209 */ /* 0x000fca0007810000 */
[----:B------:R-:W1:Y:S08]  /*b0e0*/  MUFU.TANH R139, R139 ;  /* 0x0000008b008b7308 */ /* 0x000e700000002400 */
[----:B------:R-:W1:Y:S01]  /*b0f0*/  MUFU.TANH R165, R165 ;  /* 0x000000a500a57308 */ /* 0x000e620000002400 */
[----:B--2---:R-:W-:Y:S01]  /*b100*/  FMNMX.FTZ R9, R72, R9, !PT ;  /* 0x0000000948097209 */ /* 0x004fe20007810000 */
[----:B------:R-:W2:Y:S01]  /*b110*/  LDL.64 R66, [R1+0x2e8] ;  /* 0x0002e80001427983 */ /* 0x000ea20000100a00 */
[----:B------:R-:W-:-:S03]  /*b120*/  FMNMX.FTZ R16, R35, R16, !PT ;  /* 0x0000001023107209 */ /* 0x000fc60007810000 */
[----:B------:R-:W2:Y:S02]  /*b130*/  LDL.64 R68, [R1+0x2f8] ;  /* 0x0002f80001447983 */ /* 0x000ea40000100a00 */
[----:B------:R-:W1:Y:S08]  /*b140*/  MUFU.TANH R11, R11 ;  /* 0x0000000b000b7308 */ /* 0x000e700000002400 */
[----:B------:R-:W1:Y:S01]  /*b150*/  MUFU.TANH R167, R167 ;  /* 0x000000a700a77308 */ /* 0x000e620000002400 */
[----:B0-----:R-:W-:Y:S01]  /*b160*/  FMNMX.FTZ R12, R28, R9, !PT ;  /* 0x000000091c0c7209 */ /* 0x001fe20007810000 */
[----:B------:R-:W2:Y:S01]  /*b170*/  LDL.64 R70, [R1+0x308] ;  /* 0x0003080001467983 */ /* 0x000ea20000100a00 */
[----:B------:R-:W-:-:S03]  /*b180*/  FMNMX.FTZ R16, R159, R16, !PT ;  /* 0x000000109f107209 */ /* 0x000fc60007810000 */
[----:B------:R-:W2:Y:S02]  /*b190*/  LDL.64 R56, [R1+0x338] ;  /* 0x0003380001387983 */ /* 0x000ea40000100a00 */
[----:B------:R-:W0:Y:S08]  /*b1a0*/  MUFU.TANH R34, R34 ;  /* 0x0000002200227308 */ /* 0x000e300000002400 */
[----:B------:R-:W0:Y:S01]  /*b1b0*/  MUFU.TANH R169, R169 ;  /* 0x000000a900a97308 */ /* 0x000e220000002400 */
[----:B-1----:R-:W-:Y:S01]  /*b1c0*/  FMNMX.FTZ R12, R139, R12, !PT ;  /* 0x0000000c8b0c7209 */ /* 0x002fe20007810000 */
[----:B------:R-:W2:Y:S01]  /*b1d0*/  LDL.64 R58, [R1+0x348] ;  /* 0x00034800013a7983 */ /* 0x000ea20000100a00 */
[----:B------:R-:W-:-:S03]  /*b1e0*/  FMNMX.FTZ R16, R165, R16, !PT ;  /* 0x00000010a5107209 */ /* 0x000fc60007810000 */
[----:B------:R-:W2:Y:S02]  /*b1f0*/  LDL.64 R30, [R1+0x428] ;  /* 0x00042800011e7983 */ /* 0x000ea40000100a00 */
[----:B------:R-:W1:Y:S08]  /*b200*/  MUFU.TANH R14, R14 ;  /* 0x0000000e000e7308 */ /* 0x000e700000002400 */
[----:B------:R-:W1:Y:S01]  /*b210*/  MUFU.TANH R177, R177 ;  /* 0x000000b100b17308 */ /* 0x000e620000002400 */
[----:B------:R-:W-:Y:S01]  /*b220*/  FMNMX.FTZ R9, R11, R12, !PT ;  /* 0x0000000c0b097209 */ /* 0x000fe20007810000 */
[----:B------:R-:W2:Y:S01]  /*b230*/  LDL.64 R60, [R1+0x358] ;  /* 0x00035800013c7983 */ /* 0x000ea20000100a00 */
[----:B------:R-:W-:-:S03]  /*b240*/  FMNMX.FTZ R16, R167, R16, !PT ;  /* 0x00000010a7107209 */ /* 0x000fc60007810000 */
[----:B------:R-:W2:Y:S02]  /*b250*/  LDL.64 R42, [R1+0x408] ;  /* 0x00040800012a7983 */ /* 0x000ea40000100a00 */
[----:B------:R-:W1:Y:S02]  /*b260*/  MUFU.TANH R156, R156 ;  /* 0x0000009c009c7308 */ /* 0x000e640000002400 */
[----:B------:R-:W2:Y:S06]  /*b270*/  LDL.64 R48, [R1+0x398] ;  /* 0x0003980001307983 */ /* 0x000eac0000100a00 */
        /* <DEDUP_REMOVED lines=15> */
[----:B------:R-:W-:-:S05]  /*b370*/  FMNMX.FTZ R16, R175, R16, !PT ;  /* 0x00000010af107209 */ /* 0x000fca0007810000 */
[----:B------:R-:W1:Y:S08]  /*b380*/  MUFU.TANH R168, R168 ;  /* 0x000000a800a87308 */ /* 0x000e700000002400 */
[----:B------:R-:W1:Y:S01]  /*b390*/  MUFU.TANH R205, R205 ;  /* 0x000000cd00cd7308 */ /* 0x000e620000002400 */
[----:B0-----:R-:W-:Y:S02]  /*b3a0*/  FMNMX.FTZ R9, R164, R9, !PT ;  /* 0x00000009a4097209 */ /* 0x001fe40007810000 */
[----:B------:R-:W-:-:S05]  /*b3b0*/  FMNMX.FTZ R16, R195, R16, !PT ;  /* 0x00000010c3107209 */ /* 0x000fca0007810000 */
[----:B------:R-:W0:Y:S08]  /*b3c0*/  MUFU.TANH R170, R170 ;  /* 0x000000aa00aa7308 */ /* 0x000e300000002400 */
[----:B------:R-:W0:Y:S01]  /*b3d0*/  MUFU.TANH R203, R203 ;  /* 0x000000cb00cb7308 */ /* 0x000e220000002400 */
[----:B-1----:R-:W-:Y:S02]  /*b3e0*/  FMNMX.FTZ R9, R166, R9, !PT ;  /* 0x00000009a6097209 */ /* 0x002fe40007810000 */
[----:B------:R-:W-:-:S05]  /*b3f0*/  FMNMX.FTZ R16, R181, R16, !PT ;  /* 0x00000010b5107209 */ /* 0x000fca0007810000 */
[----:B------:R-:W1:Y:S08]  /*b400*/  MUFU.TANH R23, R23 ;  /* 0x0000001700177308 */ /* 0x000e700000002400 */
[----:B------:R-:W1:Y:S01]  /*b410*/  MUFU.TANH R213, R213 ;  /* 0x000000d500d57308 */ /* 0x000e620000002400 */
[----:B------:R-:W-:Y:S02]  /*b420*/  FMNMX.FTZ R9, R168, R9, !PT ;  /* 0x00000009a8097209 */ /* 0x000fe40007810000 */
        /* <DEDUP_REMOVED lines=21> */
[----:B------:R-:W1:Y:S01]  /*b580*/  MUFU.TANH R131, R131 ;  /* 0x0000008300837308 */ /* 0x000e620000002400 */
[----:B------:R-:W-:Y:S02]  /*b590*/  FMNMX.FTZ R12, R127, R12, !PT ;  /* 0x0000000c7f0c7209 */ /* 0x000fe40007810000 */
[----:B------:R-:W-:-:S05]  /*b5a0*/  FMNMX.FTZ R8, R215, R16, !PT ;  /* 0x00000010d7087209 */ /* 0x000fca0007810000 */
[----:B------:R-:W1:Y:S01]  /*b5b0*/  MUFU.TANH R135, R135 ;  /* 0x0000008700877308 */ /* 0x000e620000002400 */
[----:B0-----:R-:W-:Y:S02]  /*b5c0*/  FMNMX.FTZ R12, R129, R12, !PT ;  /* 0x0000000c810c7209 */ /* 0x001fe40007810000 */
[----:B------:R-:W-:-:S05]  /*b5d0*/  FMNMX.FTZ R8, R217, R8, !PT ;  /* 0x00000008d9087209 */ /* 0x000fca0007810000 */
[----:B------:R-:W0:Y:S01]  /*b5e0*/  MUFU.TANH R133, R133 ;  /* 0x0000008500857308 */ /* 0x000e220000002400 */
[----:B-1----:R-:W-:Y:S01]  /*b5f0*/  FMNMX.FTZ R12, R131, R12, !PT ;  /* 0x0000000c830c7209 */ /* 0x002fe20007810000 */
[----:B------:R-:W1:Y:S06]  /*b600*/  SHFL.BFLY PT, R13, R8, 0x2, 0x1f ;  /* 0x0c401f00080d7f89 */ /* 0x000e6c00000e0000 */
[----:B------:R-:W4:Y:S01]  /*b610*/  MUFU.TANH R137, R137 ;  /* 0x0000008900897308 */ /* 0x000f220000002400 */
[----:B------:R-:W-:-:S07]  /*b620*/  FMNMX.FTZ R12, R135, R12, !PT ;  /* 0x0000000c870c7209 */ /* 0x000fce0007810000 */
[----:B------:R-:W1:Y:S01]  /*b630*/  MUFU.TANH R141, R141 ;  /* 0x0000008d008d7308 */ /* 0x000e620000002400 */
[----:B0-----:R-:W-:-:S04]  /*b640*/  FMNMX.FTZ R12, R133, R12, !PT ;  /* 0x0000000c850c7209 */ /* 0x001fc80007810000 */
[----:B----4-:R-:W-:-:S04]  /*b650*/  FMNMX.FTZ R12, R137, R12, !PT ;  /* 0x0000000c890c7209 */ /* 0x010fc80007810000 */
[----:B-1----:R-:W-:-:S05]  /*b660*/  FMNMX.FTZ R9, R141, R12, !PT ;  /* 0x0000000c8d097209 */ /* 0x002fca0007810000 */
[----:B------:R0:W-:Y:S01]  /*b670*/  STL.64 [R1+0x230], R8 ;  /* 0x0002300801007387 */ /* 0x0001e20000100a00 */
[----:B------:R-:W-:-:S03]  /*b680*/  FMNMX.FTZ R12, R8, R13, !PT ;  /* 0x0000000d080c7209 */ /* 0x000fc60007810000 */
[----:B------:R-:W4:Y:S04]  /*b690*/  LDL R219, [R1+0x234] ;  /* 0x0002340001db7983 */ /* 0x000f280000100800 */
[----:B------:R-:W1:Y:S04]  /*b6a0*/  SHFL.BFLY PT, R13, R12, 0x1, 0x1f ;  /* 0x0c201f000c0d7f89 */ /* 0x000e6800000e0000 */
[----:B0-----:R-:W3:Y:S01]  /*b6b0*/  LDL.64 R8, [R1+0x290] ;  /* 0x0002900001087983 */ /* 0x001ee20000100a00 */
[----:B-1----:R-:W-:-:S05]  /*b6c0*/  FMNMX.FTZ R16, R12, R13, !PT ;  /* 0x0000000d0c107209 */ /* 0x002fca0007810000 */
[----:B------:R0:W-:Y:S04]  /*b6d0*/  STL [R1+0x230], R16 ;  /* 0x0002301001007387 */ /* 0x0001e80000100800 */
[----:B------:R-:W2:Y:S04]  /*b6e0*/  LDL R180, [R1+0x230] ;  /* 0x0002300001b47983 */ /* 0x000ea80000100800 */
[----:B0-----:R-:W3:Y:S04]  /*b6f0*/  LDL.64 R16, [R1+0x3e0] ;  /* 0x0003e00001107983 */ /* 0x001ee80000100a00 */
[----:B----4-:R-:W0:Y:S02]  /*b700*/  SHFL.BFLY PT, R12, R219, 0x2, 0x1f ;  /* 0x0c401f00db0c7f89 */ /* 0x010e2400000e0000 */
[----:B0-----:R-:W-:-:S02]  /*b710*/  FMNMX.FTZ R15, R12, R219, !PT ;  /* 0x000000db0c0f7209 */ /* 0x001fc40007810000 */
[----:B------:R-:W4:Y:S04]  /*b720*/  LDL.64 R12, [R1+0x438] ;  /* 0x00043800010c7983 */ /* 0x000f280000100a00 */
[----:B------:R-:W0:Y:S01]  /*b730*/  SHFL.BFLY PT, R24, R15, 0x1, 0x1f ;  /* 0x0c201f000f187f89 */ /* 0x000e2200000e0000 */
[----:B--2---:R-:W-:-:S04]  /*b740*/  FADD.FTZ R4, R4, -R180 ;  /* 0x800000b404047221 */ /* 0x004fc80000010000 */
[----:B------:R-:W-:-:S06]  /*b750*/  FMUL.FTZ R158, R4, R25 ;  /* 0x00000019049e7220 */ /* 0x000fcc0000410000 */
[----:B------:R-:W1:Y:S01]  /*b760*/  MUFU.EX2 R158, R158 ;  /* 0x0000009e009e7308 */ /* 0x000e620000000800 */
[----:B0-----:R-:W-:-:S05]  /*b770*/  FMNMX.FTZ R24, R15, R24, !PT ;  /* 0x000000180f187209 */ /* 0x001fca0007810000 */
[----:B------:R-:W-:Y:S02]  /*b780*/  FADD.FTZ R120, R5, -R24 ;  /* 0x8000001805787221 */ /* 0x000fe40000010000 */
[----:B------:R-:W2:Y:S01]  /*b790*/  LDL.64 R4, [R1+0x448] ;  /* 0x0004480001047983 */ /* 0x000ea20000100a00 */
[C---:B-1----:R-:W-:Y:S01]  /*b7a0*/  FMUL.FTZ R111, R158.reuse, R111 ;  /* 0x0000006f9e6f7220 */ /* 0x042fe20000410000 */
[----:B------:R-:W-:-:S05]  /*b7b0*/  FMUL.FTZ R110, R158, R110 ;  /* 0x0000006e9e6e7220 */ /* 0x000fca0000410000 */
[----:B------:R3:W-:Y:S01]  /*b7c0*/  STL.64 [R1+0x340], R110 ;  /* 0x0003406e01007387 */ /* 0x0007e20000100a00 */
[----:B------:R-:W-:Y:S01]  /*b7d0*/  FMUL.FTZ R180, R25, R180 ;  /* 0x000000b419b47220 */ /* 0x000fe20000410000 */
[C---:B------:R-:W-:Y:S01]  /*b7e0*/  FMUL.FTZ R145, R158.reuse, R145 ;  /* 0x000000919e917220 */ /* 0x040fe20000410000 */
[C---:B------:R-:W-:Y:S01]  /*b7f0*/  FMUL.FTZ R144, R158.reuse, R144 ;  /* 0x000000909e907220 */ /* 0x040fe20000410000 */
[C---:B------:R-:W-:Y:S01]  /*b800*/  FMUL.FTZ R197, R158.reuse, R197 ;  /* 0x000000c59ec57220 */ /* 0x040fe20000410000 */
[C---:B---3--:R-:W-:Y:S01]  /*b810*/  FMUL.FTZ R111, R158.reuse, R17 ;  /* 0x000000119e6f7220 */ /* 0x048fe20000410000 */
[C---:B------:R-:W-:Y:S01]  /*b820*/  FMUL.FTZ R110, R158.reuse, R16 ;  /* 0x000000109e6e7220 */ /* 0x040fe20000410000 */
[C---:B------:R-:W-:Y:S01]  /*b830*/  FMUL.FTZ R196, R158.reuse, R196 ;  /* 0x000000c49ec47220 */ /* 0x040fe20000410000 */
[----:B------:R-:W3:Y:S01]  /*b840*/  LDL.64 R16, [R1+0x240] ;  /* 0x0002400001107983 */ /* 0x000ee20000100a00 */
[--C-:B------:R-:W-:Y:S01]  /*b850*/  FFMA.FTZ R138, R143, R25, -R180.reuse ;  /* 0x000000198f8a7223 */ /* 0x100fe200000108b4 */
[----:B------:R-:W-:Y:S01]  /*b860*/  FMUL.FTZ R143, R25, R120 ;  /* 0x00000078198f7220 */ /* 0x000fe20000410000 */
[C---:B------:R-:W-:Y:S01]  /*b870*/  FMUL.FTZ R191, R158.reuse, R191 ;  /* 0x000000bf9ebf7220 */ /* 0x040fe20000410000 */
[C---:B------:R-:W-:Y:S01]  /*b880*/  FMUL.FTZ R190, R158.reuse, R190 ;  /* 0x000000be9ebe7220 */ /* 0x040fe20000410000 */
[C---:B------:R-:W-:Y:S01]  /*b890*/  FMUL.FTZ R204, R158.reuse, R8 ;  /* 0x000000089ecc7220 */ /* 0x040fe20000410000 */
[C---:B------:R-:W-:Y:S01]  /*b8a0*/  FMUL.FTZ R163, R158.reuse, R163 ;  /* 0x000000a39ea37220 */ /* 0x040fe20000410000 */
[C---:B------:R-:W-:Y:S01]  /*b8b0*/  FMUL.FTZ R162, R158.reuse, R162 ;  /* 0x000000a29ea27220 */ /* 0x040fe20000410000 */
[----:B------:R-:W0:Y:S01]  /*b8c0*/  MUFU.EX2 R143, R143 ;  /* 0x0000008f008f7308 */ /* 0x000e220000000800 */
[-CC-:B------:R-:W-:Y:S01]  /*b8d0*/  FFMA.FTZ R136, R73, R25.reuse, -R180.reuse ;  /* 0x0000001949887223 */ /* 0x180fe200000108b4 */
[-CC-:B------:R-:W-:Y:S01]  /*b8e0*/  FFMA.FTZ R122, R205, R25.reuse, -R180.reuse ;  /* 0x00000019cd7a7223 */ /* 0x180fe200000108b4 */
[----:B------:R-:W-:Y:S01]  /*b8f0*/  FFMA.FTZ R73, R159, R25, -R180 ;  /* 0x000000199f497223 */ /* 0x000fe200000108b4 */
        /* <DEDUP_REMOVED lines=87> */
[C---:B-1----:R-:W-:Y:S01]  /*be70*/  FMUL.FTZ R45, R143.reuse, R27 ;  /* 0x0000001b8f2d7220 */ /* 0x042fe20000410000 */
[C---:B------:R-:W-:Y:S01]  /*be80*/  FMUL.FTZ R44, R143.reuse, R26 ;  /* 0x0000001a8f2c7220 */ /* 0x040fe20000410000 */
[C---:B------:R-:W-:Y:S01]  /*be90*/  FMUL.FTZ R199, R158.reuse, R199 ;  /* 0x000000c79ec77220 */ /* 0x040fe20000410000 */
[C---:B------:R-:W-:Y:S01]  /*bea0*/  FMUL.FTZ R198, R158.reuse, R198 ;  /* 0x000000c69ec67220 */ /* 0x040fe20000410000 */
[C---:B------:R-:W-:Y:S01]  /*beb0*/  FMUL.FTZ R105, R158.reuse, R105 ;  /* 0x000000699e697220 */ /* 0x040fe20000410000 */
[C---:B------:R-:W-:Y:S01]  /*bec0*/  FMUL.FTZ R104, R158.reuse, R104 ;  /* 0x000000689e687220 */ /* 0x040fe20000410000 */
[C---:B------:R-:W-:Y:S01]  /*bed0*/  FMUL.FTZ R43, R143.reuse, R43 ;  /* 0x0000002b8f2b7220 */ /* 0x040fe20000410000 */
[----:B------:R-:W-:Y:S01]  /*bee0*/  FMUL.FTZ R42, R143, R42 ;  /* 0x0000002a8f2a7220 */ /* 0x000fe20000410000 */
[----:B------:R0:W-:Y:S04]  /*bef0*/  STL.64 [R1+0x2f0], R144 ;  /* 0x0002f09001007387 */ /* 0x0001e80000100a00 */
[----:B------:R-:W-:Y:S04]  /*bf00*/  STL.64 [R1+0x270], R196 ;  /* 0x000270c401007387 */ /* 0x000fe80000100a00 */
[----:B------:R-:W-:Y:S01]  /*bf10*/  STL.64 [R1+0x280], R190 ;  /* 0x000280be01007387 */ /* 0x000fe20000100a00 */
[----:B0-----:R-:W-:-:S03]  /*bf20*/  FMUL.FTZ R144, R158, R20 ;  /* 0x000000149e907220 */ /* 0x001fc60000410000 */
[----:B------:R-:W-:Y:S01]  /*bf30*/  STL.64 [R1+0x290], R204 ;  /* 0x000290cc01007387 */ /* 0x000fe20000100a00 */
[----:B------:R0:W-:Y:S03]  /*bf40*/  MUFU.EX2 R20, R73 ;  /* 0x0000004900147308 */ /* 0x0001e60000000800 */
        /* <DEDUP_REMOVED lines=35> */
[----:B------:R-:W-:Y:S04]  /*c180*/  STL.64 [R1+0x388], R46 ;  /* 0x0003882e01007387 */ /* 0x000fe80000100a00 */
[----:B------:R3:W-:Y:S04]  /*c190*/  STL.64 [R1+0x3a8], R50 ;  /* 0x0003a83201007387 */ /* 0x0007e80000100a00 */
[----:B------:R3:W-:Y:S04]  /*c1a0*/  STL.64 [R1+0x3b8], R52 ;  /* 0x0003b83401007387 */ /* 0x0007e80000100a00 */
[----:B------:R3:W-:Y:S04]  /*c1b0*/  STL.64 [R1+0x3c8], R54 ;  /* 0x0003c83601007387 */ /* 0x0007e80000100a00 */
[----:B------:R-:W-:Y:S04]  /*c1c0*/  STL.64 [R1+0x3d8], R36 ;  /* 0x0003d82401007387 */ /* 0x000fe80000100a00 */
[----:B------:R-:W-:Y:S04]  /*c1d0*/  STL.64 [R1+0x3e8], R38 ;  /* 0x0003e82601007387 */ /* 0x000fe80000100a00 */
[----:B------:R-:W-:Y:S04]  /*c1e0*/  STL.64 [R1+0x3f8], R40 ;  /* 0x0003f82801007387 */ /* 0x000fe80000100a00 */
[----:B------:R3:W-:Y:S04]  /*c1f0*/  STL.64 [R1+0x418], R44 ;  /* 0x0004182c01007387 */ /* 0x0007e80000100a00 */
[----:B------:R-:W-:Y:S04]  /*c200*/  STL.64 [R1+0x260], R198 ;  /* 0x000260c601007387 */ /* 0x000fe80000100a00 */
[----:B------:R3:W-:Y:S04]  /*c210*/  STL.64 [R1+0x3c0], R104 ;  /* 0x0003c06801007387 */ /* 0x0007e80000100a00 */
[----:B------:R-:W-:Y:S04]  /*c220*/  STL.64 [R1+0x408], R42 ;  /* 0x0004082a01007387 */ /* 0x000fe80000100a00 */
[----:B-1----:R-:W3:Y:S04]  /*c230*/  LDL R81, [R1+0x26c] ;  /* 0x00026c0001517983 */ /* 0x002ee80000100800 */
[----:B0-----:R-:W3:Y:S04]  /*c240*/  LDL R83, [R1+0x270] ;  /* 0x0002700001537983 */ /* 0x001ee80000100800 */
        /* <DEDUP_REMOVED lines=34> */
[----:B------:R-:W4:Y:S04]  /*c470*/  LDL R116, [R1+0x3ac] ;  /* 0x0003ac0001747983 */ /* 0x000f280000100800 */
[----:B------:R-:W2:Y:S04]  /*c480*/  LDL R118, [R1+0x3b0] ;  /* 0x0003b00001767983 */ /* 0x000ea80000100800 */
        /* <DEDUP_REMOVED lines=18> */
[----:B------:R-:W3:Y:S01]  /*c5b0*/  LDL R78, [R1+0x408] ;  /* 0x00040800014e7983 */ /* 0x000ee20000100800 */
[C---:B------:R-:W-:Y:S01]  /*c5c0*/  FMUL.FTZ R31, R143.reuse, R31 ;  /* 0x0000001f8f1f7220 */ /* 0x040fe20000410000 */
[----:B------:R-:W-:Y:S01]  /*c5d0*/  FMUL.FTZ R30, R143, R30 ;  /* 0x0000001e8f1e7220 */ /* 0x000fe20000410000 */
[-CC-:B------:R-:W-:Y:S01]  /*c5e0*/  FFMA.FTZ R29, R7, R25.reuse, -R180.reuse ;  /* 0x00000019071d7223 */ /* 0x180fe200000108b4 */
[-CC-:B------:R-:W-:Y:S01]  /*c5f0*/  FFMA.FTZ R152, R10, R25.reuse, -R180.reuse ;  /* 0x000000190a987223 */ /* 0x180fe200000108b4 */
[--C-:B------:R-:W-:Y:S01]  /*c600*/  FFMA.FTZ R120, R203, R25, -R180.reuse ;  /* 0x00000019cb787223 */ /* 0x100fe200000108b4 */
[----:B------:R-:W-:Y:S01]  /*c610*/  FMUL.FTZ R5, R143, R5 ;  /* 0x000000058f057220 */ /* 0x000fe20000410000 */
[----:B------:R0:W-:Y:S01]  /*c620*/  STL.64 [R1+0x428], R30 ;  /* 0x0004281e01007387 */ /* 0x0001e20000100a00 */
[--C-:B------:R-:W-:Y:S01]  /*c630*/  FFMA.FTZ R7, R153, R25, -R180.reuse ;  /* 0x0000001999077223 */ /* 0x100fe200000108b4 */
[----:B------:R-:W-:Y:S01]  /*c640*/  MUFU.EX2 R29, R29 ;  /* 0x0000001d001d7308 */ /* 0x000fe20000000800 */
[----:B------:R-:W-:Y:S01]  /*c650*/  FMUL.FTZ R203, R158, R155 ;  /* 0x0000009b9ecb7220 */ /* 0x000fe20000410000 */
[C---:B------:R-:W-:Y:S01]  /*c660*/  FMUL.FTZ R4, R143.reuse, R4 ;  /* 0x000000048f047220 */ /* 0x040fe20000410000 */
[--C-:B------:R-:W-:Y:S01]  /*c670*/  FFMA.FTZ R134, R22, R25, -R180.reuse ;  /* 0x0000001916867223 */ /* 0x100fe200000108b4 */
[C---:B------:R-:W-:Y:S01]  /*c680*/  FMUL.FTZ R202, R158.reuse, R154 ;  /* 0x0000009a9eca7220 */ /* 0x040fe20000410000 */
[C---:B------:R-:W-:Y:S01]  /*c690*/  FMUL.FTZ R13, R143.reuse, R13 ;  /* 0x0000000d8f0d7220 */ /* 0x040fe20000410000 */
[C---:B------:R-:W-:Y:S01]  /*c6a0*/  FMUL.FTZ R147, R158.reuse, R147 ;  /* 0x000000939e937220 */ /* 0x040fe20000410000 */
[----:B------:R-:W-:Y:S01]  /*c6b0*/  FMUL.FTZ R146, R158, R146 ;  /* 0x000000929e927220 */ /* 0x000fe20000410000 */
[----:B------:R-:W-:Y:S01]  /*c6c0*/  MUFU.EX2 R8, R138 ;  /* 0x0000008a00087308 */ /* 0x000fe20000000800 */
[----:B------:R-:W-:Y:S01]  /*c6d0*/  FMUL.FTZ R12, R143, R12 ;  /* 0x0000000c8f0c7220 */ /* 0x000fe20000410000 */
[-C--:B0-----:R-:W-:Y:S01]  /*c6e0*/  FMUL.FTZ R31, R24, R25.reuse ;  /* 0x00000019181f7220 */ /* 0x081fe20000410000 */
        /* <DEDUP_REMOVED lines=8> */
[--C-:B------:R-:W-:Y:S01]  /*c770*/  FFMA.FTZ R130, R169, R25, -R180.reuse ;  /* 0x00000019a9827223 */ /* 0x100fe200000108b4 */
[C---:B------:R-:W-:Y:S01]  /*c780*/  FMUL.FTZ R149, R158.reuse, R149 ;  /* 0x000000959e957220 */ /* 0x040fe20000410000 */
[C---:B------:R-:W-:Y:S01]  /*c790*/  FMUL.FTZ R148, R158.reuse, R148 ;  /* 0x000000949e947220 */ /* 0x040fe20000410000 */
[C---:B------:R-:W-:Y:S01]  /*c7a0*/  FMUL.FTZ R151, R158.reuse, R151 ;  /* 0x000000979e977220 */ /* 0x040fe20000410000 */
[C---:B------:R-:W-:Y:S01]  /*c7b0*/  FMUL.FTZ R150, R158.reuse, R150 ;  /* 0x000000969e967220 */ /* 0x040fe20000410000 */
[C---:B------:R-:W-:Y:S01]  /*c7c0*/  FMUL.FTZ R161, R158.reuse, R161 ;  /* 0x000000a19ea17220 */ /* 0x040fe20000410000 */
[----:B------:R-:W0:Y:S01]  /*c7d0*/  MUFU.EX2 R30, R30 ;  /* 0x0000001e001e7308 */ /* 0x000e220000000800 */
[-CC-:B------:R-:W-:Y:S01]  /*c7e0*/  FFMA.FTZ R22, R35, R25.reuse, -R180.reuse ;  /* 0x0000001923167223 */ /* 0x180fe200000108b4 */
[----:B------:R1:W-:Y:S01]  /*c7f0*/  STL.64 [R1+0x448], R4 ;  /* 0x0004480401007387 */ /* 0x0003e20000100a00 */
[--C-:B------:R-:W-:Y:S01]  /*c800*/  FFMA.FTZ R0, R11, R25, -R31.reuse ;  /* 0x000000190b007223 */ /* 0x100fe2000001081f */
[C---:B------:R-:W-:Y:S01]  /*c810*/  FMUL.FTZ R160, R158.reuse, R160 ;  /* 0x000000a09ea07220 */ /* 0x040fe20000410000 */
[----:B------:R-:W-:Y:S01]  /*c820*/  FMUL.FTZ R145, R158, R21 ;  /* 0x000000159e917220 */ /* 0x000fe20000410000 */
[-CC-:B------:R-:W-:Y:S01]  /*c830*/  FFMA.FTZ R132, R177, R25.reuse, -R180.reuse ;  /* 0x00000019b1847223 */ /* 0x180fe200000108b4 */
[-CC-:B------:R-:W-:Y:S01]  /*c840*/  FFMA.FTZ R159, R175, R25.reuse, -R180.reuse ;  /* 0x00000019af9f7223 */ /* 0x180fe200000108b4 */
[----:B------:R-:W0:Y:S01]  /*c850*/  MUFU.EX2 R153, R153 ;  /* 0x0000009900997308 */ /* 0x000e220000000800 */
[-CC-:B------:R-:W-:Y:S01]  /*c860*/  FFMA.FTZ R6, R34, R25.reuse, -R31.reuse ;  /* 0x0000001922067223 */ /* 0x180fe2000001081f */
[-CC-:B------:R-:W-:Y:S01]  /*c870*/  FFMA.FTZ R126, R195, R25.reuse, -R180.reuse ;  /* 0x00000019c37e7223 */ /* 0x180fe200000108b4 */
[-CC-:B------:R-:W-:Y:S01]  /*c880*/  FFMA.FTZ R124, R181, R25.reuse, -R180.reuse ;  /* 0x00000019b57c7223 */ /* 0x180fe200000108b4 */
[-CC-:B------:R-:W-:Y:S01]  /*c890*/  FFMA.FTZ R174, R211, R25.reuse, -R180.reuse ;  /* 0x00000019d3ae7223 */ /* 0x180fe200000108b4 */
[-C--:B------:R-:W-:Y:S01]  /*c8a0*/  FFMA.FTZ R176, R209, R25.reuse, -R180 ;  /* 0x00000019d1b07223 */ /* 0x080fe200000108b4 */
[--C-:B-1----:R-:W-:Y:S01]  /*c8b0*/  FFMA.FTZ R4, R139, R25, -R31.reuse ;  /* 0x000000198b047223 */ /* 0x102fe2000001081f */
[C---:B------:R-:W-:Y:S01]  /*c8c0*/  FMUL.FTZ R201, R143.reuse, R201 ;  /* 0x000000c98fc97220 */ /* 0x040fe20000410000 */
[----:B------:R-:W1:Y:S01]  /*c8d0*/  MUFU.EX2 R155, R155 ;  /* 0x0000009b009b7308 */ /* 0x000e620000000800 */
[----:B------:R-:W-:Y:S01]  /*c8e0*/  FFMA.FTZ R11, R164, R25, -R31 ;  /* 0x00000019a40b7223 */ /* 0x000fe2000001081f */
[C---:B------:R-:W-:Y:S01]  /*c8f0*/  FMUL.FTZ R200, R143.reuse, R200 ;  /* 0x000000c88fc87220 */ /* 0x040fe20000410000 */
[C---:B------:R-:W-:Y:S01]  /*c900*/  FMUL.FTZ R49, R143.reuse, R49 ;  /* 0x000000318f317220 */ /* 0x040fe20000410000 */
[----:B------:R-:W-:Y:S01]  /*c910*/  FMUL.FTZ R48, R143, R48 ;  /* 0x000000308f307220 */ /* 0x000fe20000410000 */
[----:B------:R-:W-:Y:S03]  /*c920*/  STL [R1+0x234], R24 ;  /* 0x0002341801007387 */ /* 0x000fe60000100800 */
[----:B------:R-:W1:Y:S01]  /*c930*/  MUFU.EX2 R35, R134 ;  /* 0x0000008600237308 */ /* 0x000e620000000800 */
[----:B0-----:R-:W-:Y:S01]  /*c940*/  FFMA.FTZ R164, R17, R143, R30 ;  /* 0x0000008f11a47223 */ /* 0x001fe2000001001e */
[----:B------:R-:W-:Y:S01]  /*c950*/  FFMA.FTZ R17, R158, R16, R29 ;  /* 0x000000109e117223 */ /* 0x000fe2000001001d */
[----:B------:R-:W3:Y:S04]  /*c960*/  LDL R206, [R1+0x340] ;  /* 0x0003400001ce7983 */ /* 0x000ee80000100800 */
[----:B------:R-:W3:Y:S01]  /*c970*/  LDL R204, [R1+0x354] ;  /* 0x0003540001cc7983 */ /* 0x000ee20000100800 */
[----:B------:R-:W0:Y:S03]  /*c980*/  MUFU.EX2 R28, R28 ;  /* 0x0000001c001c7308 */ /* 0x000e260000000800 */
[----:B------:R-:W3:Y:S04]  /*c990*/  LDL R74, [R1+0x400] ;  /* 0x00040000014a7983 */ /* 0x000ee80000100800 */
[----:B------:R-:W3:Y:S01]  /*c9a0*/  LDL R41, [R1+0x308] ;  /* 0x0003080001297983 */ /* 0x000ee20000100800 */
[----:B------:R-:W0:Y:S01]  /*c9b0*/  MUFU.EX2 R154, R136 ;  /* 0x00000088009a7308 */ /* 0x000e220000000800 */
[----:B------:R-:W-:Y:S01]  /*c9c0*/  FADD.FTZ R164, R153, R164 ;  /* 0x000000a499a47221 */ /* 0x000fe20000010000 */
[-CC-:B------:R-:W-:Y:S01]  /*c9d0*/  FFMA.FTZ R5, R14, R25.reuse, -R31.reuse ;  /* 0x000000190e057223 */ /* 0x180fe2000001081f */
[-C--:B------:R-:W-:Y:S01]  /*c9e0*/  FFMA.FTZ R157, R123, R25.reuse, -R31 ;  /* 0x000000197b9d7223 */ /* 0x080fe2000001081f */
[----:B------:R0:W-:Y:S04]  /*c9f0*/  STL.64 [R1+0x438], R12 ;  /* 0x0004380c01007387 */ /* 0x0001e80000100a00 */
[----:B------:R-:W0:Y:S01]  /*ca00*/  MUFU.EX2 R4, R4 ;  /* 0x0000000400047308 */ /* 0x000e220000000800 */
[----:B------:R-:W-:Y:S01]  /*ca10*/  FADD.FTZ R16, R152, R17 ;  /* 0x0000001198107221 */ /* 0x000fe20000010000 */
[----:B-1----:R-:W-:Y:S01]  /*ca20*/  FADD.FTZ R123, R155, R164 ;  /* 0x000000a49b7b7221 */ /* 0x002fe20000010000 */
[----:B------:R-:W3:Y:S04]  /*ca30*/  LDL R43, [R1+0x30c] ;  /* 0x00030c00012b7983 */ /* 0x000ee80000100800 */
[----:B------:R-:W3:Y:S01]  /*ca40*/  LDL R112, [R1+0x3bc] ;  /* 0x0003bc0001707983 */ /* 0x000ee20000100800 */
[----:B------:R-:W1:Y:S01]  /*ca50*/  MUFU.EX2 R0, R0 ;  /* 0x0000000000007308 */ /* 0x000e620000000800 */
[-C--:B0-----:R-:W-:Y:S01]  /*ca60*/  FFMA.FTZ R12, R156, R25.reuse, -R31 ;  /* 0x000000199c0c7223 */ /* 0x081fe2000001081f */
[----:B------:R-:W-:Y:S01]  /*ca70*/  FADD.FTZ R17, R35, R16 ;  /* 0x0000001023117221 */ /* 0x000fe20000010000 */
[----:B------:R-:W3:Y:S04]  /*ca80*/  LDL R114, [R1+0x3c0] ;  /* 0x0003c00001727983 */ /* 0x000ee80000100800 */
[----:B------:R-:W3:Y:S01]  /*ca90*/  LDL R104, [R1+0x3c4] ;  /* 0x0003c40001687983 */ /* 0x000ee20000100800 */
[----:B------:R-:W0:Y:S01]  /*caa0*/  MUFU.EX2 R7, R7 ;  /* 0x0000000700077308 */ /* 0x000e220000000800 */
[----:B------:R-:W-:Y:S01]  /*cab0*/  FADD.FTZ R123, R28, R123 ;  /* 0x0000007b1c7b7221 */ /* 0x000fe20000010000 */
[----:B------:R-:W-:Y:S01]  /*cac0*/  FADD.FTZ R17, R154, R17 ;  /* 0x000000119a117221 */ /* 0x000fe20000010000 */
        /* <DEDUP_REMOVED lines=9> */
[----:B------:R-:W3:Y:S04]  /*cb60*/  LDL R68, [R1+0x40c] ;  /* 0x00040c0001447983 */ /* 0x000ee80000100800 */
[----:B------:R-:W-:Y:S01]  /*cb70*/  MUFU.EX2 R5, R5 ;  /* 0x0000000500057308 */ /* 0x000fe20000000800 */
[----:B------:R-:W-:Y:S01]  /*cb80*/  FADD.FTZ R16, R8, R17 ;  /* 0x0000001108107221 */ /* 0x000fe20000010000 */
[----:B------:R-:W3:Y:S04]  /*cb90*/  LDL R70, [R1+0x410] ;  /* 0x0004100001467983 */ /* 0x000ee80000100800 */
[----:B------:R-:W3:Y:S02]  /*cba0*/  LDL R224, [R1+0x31c] ;  /* 0x00031c0001e07983 */ /* 0x000ee40000100800 */
[----:B------:R-:W0:Y:S01]  /*cbb0*/  MUFU.EX2 R9, R22 ;  /* 0x0000001600097308 */ /* 0x000e220000000800 */
[----:B-1----:R-:W-:Y:S01]  /*cbc0*/  FADD.FTZ R123, R0, R123 ;  /* 0x0000007b007b7221 */ /* 0x002fe20000010000 */
[-C--:B------:R-:W-:Y:S01]  /*cbd0*/  FFMA.FTZ R13, R168, R25.reuse, -R31 ;  /* 0x00000019a80d7223 */ /* 0x080fe2000001081f */
[----:B------:R-:W3:Y:S04]  /*cbe0*/  LDL R218, [R1+0x328] ;  /* 0x0003280001da7983 */ /* 0x000ee80000100800 */
[----:B------:R-:W-:Y:S01]  /*cbf0*/  STL [R1+0x3428], R182 ;  /* 0x003428b601007387 */ /* 0x000fe20000100800 */
[----:B------:R-:W1:Y:S01]  /*cc00*/  MUFU.EX2 R12, R12 ;  /* 0x0000000c000c7308 */ /* 0x000e620000000800 */
[----:B0-----:R-:W-:Y:S01]  /*cc10*/  FADD.FTZ R17, R7, R16 ;  /* 0x0000001007117221 */ /* 0x001fe20000010000 */
[----:B------:R-:W-:Y:S01]  /*cc20*/  FADD.FTZ R166, R6, R123 ;  /* 0x0000007b06a67221 */ /* 0x000fe20000010000 */
[----:B------:R-:W3:Y:S04]  /*cc30*/  LDL R184, [R1+0x364] ;  /* 0x0003640001b87983 */ /* 0x000ee80000100800 */
[----:B------:R-:W3:Y:S01]  /*cc40*/  LDL R186, [R1+0x368] ;  /* 0x0003680001ba7983 */ /* 0x000ee20000100800 */
[----:B------:R-:W0:Y:S01]  /*cc50*/  MUFU.EX2 R11, R11 ;  /* 0x0000000b000b7308 */ /* 0x000e220000000800 */
[-C--:B------:R-:W-:Y:S01]  /*cc60*/  FFMA.FTZ R156, R170, R25.reuse, -R31 ;  /* 0x00000019aa9c7223 */ /* 0x080fe2000001081f */
[----:B------:R-:W-:Y:S01]  /*cc70*/  FADD.FTZ R16, R10, R17 ;  /* 0x000000110a107221 */ /* 0x000fe20000010000 */
[----:B------:R-:W3:Y:S04]  /*cc80*/  LDL R188, [R1+0x36c] ;  /* 0x00036c0001bc7983 */ /* 0x000ee80000100800 */
[----:B------:R-:W3:Y:S01]  /*cc90*/  LDL R64, [R1+0x41c] ;  /* 0x00041c0001407983 */ /* 0x000ee20000100800 */
[----:B------:R-:W0:Y:S01]  /*cca0*/  MUFU.EX2 R15, R15 ;  /* 0x0000000f000f7308 */ /* 0x000e220000000800 */
[-CC-:B------:R-:W-:Y:S01]  /*ccb0*/  FFMA.FTZ R23, R23, R25.reuse, -R31.reuse ;  /* 0x0000001917177223 */ /* 0x180fe2000001081f */
[----:B------:R-:W-:Y:S01]  /*ccc0*/  FADD.FTZ R17, R9, R16 ;  /* 0x0000001009117221 */ /* 0x000fe20000010000 */
[----:B------:R0:W-:Y:S01]  /*ccd0*/  STL.64 [R1+0x330], R160 ;  /* 0x000330a001007387 */ /* 0x0001e20000100a00 */
[----:B------:R-:W-:-:S03]  /*cce0*/  FFMA.FTZ R163, R127, R25, -R31 ;  /* 0x000000197fa37223 */ /* 0x000fc6000001081f */
[----:B------:R-:W-:Y:S01]  /*ccf0*/  STL [R1+0x32f0], R194 ;  /* 0x0032f0c201007387 */ /* 0x000fe20000100800 */
[----:B------:R-:W0:Y:S01]  /*cd00*/  MUFU.EX2 R14, R14 ;  /* 0x0000000e000e7308 */ /* 0x000e220000000800 */
[----:B------:R-:W-:Y:S02]  /*cd10*/  FFMA.FTZ R165, R131, R25, -R31 ;  /* 0x0000001983a57223 */ /* 0x000fe4000001081f */
[----:B------:R-:W3:Y:S04]  /*cd20*/  LDL R66, [R1+0x420] ;  /* 0x0004200001427983 */ /* 0x000ee80000100800 */
[----:B------:R-:W-:Y:S01]  /*cd30*/  STL.64 [R1+0x32e8], R192 ;  /* 0x0032e8c001007387 */ /* 0x000fe20000100a00 */
[----:B------:R-:W0:Y:S01]  /*cd40*/  MUFU.EX2 R22, R128 ;  /* 0x0000008000167308 */ /* 0x000e220000000800 */
[----:B------:R-:W-:-:S02]  /*cd50*/  FADD.FTZ R16, R20, R17 ;  /* 0x0000001114107221 */ /* 0x000fc40000010000 */
[----:B------:R-:W3:Y:S04]  /*cd60*/  LDL R190, [R1+0x358] ;  /* 0x0003580001be7983 */ /* 0x000ee80000100800 */
[----:B------:R-:W3:Y:S01]  /*cd70*/  LDL R33, [R1+0x260] ;  /* 0x0002600001217983 */ /* 0x000ee20000100800 */
[----:B------:R-:W0:Y:S03]  /*cd80*/  MUFU.EX2 R13, R13 ;  /* 0x0000000d000d7308 */ /* 0x000e260000000800 */
[----:B------:R-:W3:Y:S04]  /*cd90*/  LDL R220, [R1+0x32c] ;  /* 0x00032c0001dc7983 */ /* 0x000ee80000100800 */
[----:B------:R-:W3:Y:S01]  /*cda0*/  LDL R62, [R1+0x418] ;  /* 0x00041800013e7983 */ /* 0x000ee20000100800 */
[----:B------:R1:W-:Y:S03]  /*cdb0*/  MUFU.EX2 R158, R121 ;  /* 0x00000079009e7308 */ /* 0x0003e60000000800 */
[----:B------:R-:W3:Y:S04]  /*cdc0*/  LDL R56, [R1+0x424] ;  /* 0x0004240001387983 */ /* 0x000ee80000100800 */
[----:B------:R-:W3:Y:S01]  /*cdd0*/  LDL R52, [R1+0x434] ;  /* 0x0004340001347983 */ /* 0x000ee20000100800 */
[----:B------:R-:W4:Y:S01]  /*cde0*/  MUFU.EX2 R21, R130 ;  /* 0x0000008200157308 */ /* 0x000f220000000800 */
[----:B-1----:R-:W-:Y:S01]  /*cdf0*/  FADD.FTZ R121, R5, R166 ;  /* 0x000000a605797221 */ /* 0x002fe20000010000 */
[----:B------:R-:W-:Y:S01]  /*ce00*/  FFMA.FTZ R164, R125, R25, -R31 ;  /* 0x000000197da47223 */ /* 0x000fe2000001081f */
[----:B------:R-:W-:Y:S02]  /*ce10*/  STL [R1+0xbd4], R2 ;  /* 0x000bd40201007387 */ /* 0x000fe40000100800 */
[----:B------:R-:W-:-:S02]  /*ce20*/  FADD.FTZ R168, R12, R121 ;  /* 0x000000790ca87221 */ /* 0x000fc40000010000 */
[----:B------:R-:W-:Y:S01]  /*ce30*/  STL [R1+0xbd0], R3 ;  /* 0x000bd00301007387 */ /* 0x000fe20000100800 */
[----:B------:R-:W1:Y:S01]  /*ce40*/  MUFU.EX2 R156, R156 ;  /* 0x0000009c009c7308 */ /* 0x000e620000000800 */
[----:B0-----:R-:W-:Y:S01]  /*ce50*/  FADD.FTZ R121, R11, R168 ;  /* 0x000000a80b797221 */ /* 0x001fe20000010000 */
        /* <DEDUP_REMOVED lines=8> */
[----:B------:R-:W2:Y:S03]  /*cee0*/  MUFU.EX2 R23, R23 ;  /* 0x0000001700177308 */ /* 0x000ea60000000800 */
[----:B------:R-:W3:Y:S04]  /*cef0*/  LDL R46, [R1+0x440] ;  /* 0x00044000012e7983 */ /* 0x000ee80000100800 */
[----:B------:R-:W3:Y:S01]  /*cf00*/  LDL R196, [R1+0x35c] ;  /* 0x00035c0001c47983 */ /* 0x000ee20000100800 */
[----:B------:R-:W2:Y:S01]  /*cf10*/  MUFU.EX2 R159, R159 ;  /* 0x0000009f009f7308 */ /* 0x000ea20000000800 */
[----:B------:R-:W-:Y:S01]  /*cf20*/  FADD.FTZ R121, R13, R168 ;  /* 0x000000a80d797221 */ /* 0x000fe20000010000 */
[----:B----4-:R-:W-:Y:S01]  /*cf30*/  FADD.FTZ R17, R21, R16 ;  /* 0x0000001015117221 */ /* 0x010fe20000010000 */
[----:B------:R-:W4:Y:S04]  /*cf40*/  LDL R208, [R1+0x344] ;  /* 0x0003440001d07983 */ /* 0x000f280000100800 */
[----:B------:R-:W4:Y:S01]  /*cf50*/  LDL R210, [R1+0x348] ;  /* 0x0003480001d27983 */ /* 0x000f220000100800 */
[----:B------:R-:W2:Y:S01]  /*cf60*/  MUFU.EX2 R162, R126 ;  /* 0x0000007e00a27308 */ /* 0x000ea20000000800 */
[----:B-1----:R-:W-:Y:S01]  /*cf70*/  FADD.FTZ R170, R156, R121 ;  /* 0x000000799caa7221 */ /* 0x002fe20000010000 */
[----:B0-----:R-:W-:Y:S01]  /*cf80*/  FADD.FTZ R16, R160, R17 ;  /* 0x00000011a0107221 */ /* 0x001fe20000010000 */
[----:B------:R-:W-:-:S05]  /*cf90*/  FFMA.FTZ R175, R213, R25, -R180 ;  /* 0x00000019d5af7223 */ /* 0x000fca00000108b4 */
[----:B------:R-:W-:Y:S01]  /*cfa0*/  MUFU.EX2 R173, R122 ;  /* 0x0000007a00ad7308 */ /* 0x000fe20000000800 */
[-C--:B------:R-:W-:Y:S01]  /*cfb0*/  FFMA.FTZ R166, R129, R25.reuse, -R31 ;  /* 0x0000001981a67223 */ /* 0x080fe2000001081f */
[----:B------:R-:W-:-:S06]  /*cfc0*/  FFMA.FTZ R177, R207, R25, -R180 ;  /* 0x00000019cfb17223 */ /* 0x000fcc00000108b4 */
[----:B------:R-:W-:Y:S01]  /*cfd0*/  MUFU.EX2 R172, R120 ;  /* 0x0000007800ac7308 */ /* 0x000fe20000000800 */
[-CC-:B------:R-:W-:Y:S01]  /*cfe0*/  FFMA.FTZ R167, R133, R25.reuse, -R31.reuse ;  /* 0x0000001985a77223 */ /* 0x180fe2000001081f */
[-C--:B------:R-:W-:Y:S01]  /*cff0*/  FFMA.FTZ R181, R215, R25.reuse, -R180 ;  /* 0x00000019d7b57223 */ /* 0x080fe200000108b4 */
[-C--:B------:R-:W-:Y:S01]  /*d000*/  FFMA.FTZ R169, R141, R25.reuse, -R31 ;  /* 0x000000198da97223 */ /* 0x080fe2000001081f */
[----:B------:R-:W-:Y:S04]  /*d010*/  STL.64 [R1+0x450], R202 ;  /* 0x000450ca01007387 */ /* 0x000fe80000100a00 */
[----:B------:R-:W0:Y:S01]  /*d020*/  MUFU.EX2 R157, R157 ;  /* 0x0000009d009d7308 */ /* 0x000e220000000800 */
[----:B------:R-:W-:Y:S04]  /*d030*/  STL.64 [R1+0x300], R146 ;  /* 0x0003009201007387 */ /* 0x000fe80000100a00 */
[----:B------:R-:W-:Y:S03]  /*d040*/  STL.64 [R1+0x310], R148 ;  /* 0x0003109401007387 */ /* 0x000fe60000100a00 */
[----:B------:R-:W1:Y:S01]  /*d050*/  MUFU.EX2 R161, R124 ;  /* 0x0000007c00a17308 */ /* 0x000e620000000800 */
[----:B--2---:R-:W-:Y:S01]  /*d060*/  FADD.FTZ R121, R23, R170 ;  /* 0x000000aa17797221 */ /* 0x004fe20000010000 */
[----:B------:R-:W-:Y:S01]  /*d070*/  FADD.FTZ R17, R159, R16 ;  /* 0x000000109f117221 */ /* 0x000fe20000010000 */
[----:B------:R-:W-:Y:S04]  /*d080*/  STL.64 [R1+0x320], R150 ;  /* 0x0003209601007387 */ /* 0x000fe80000100a00 */
[----:B------:R-:W2:Y:S01]  /*d090*/  LDL R72, [R1+0x414] ;  /* 0x0004140001487983 */ /* 0x000ea20000100800 */
[----:B------:R-:W3:Y:S01]  /*d0a0*/  MUFU.EX2 R164, R164 ;  /* 0x000000a400a47308 */ /* 0x000ee20000000800 */
[----:B------:R-:W-:Y:S01]  /*d0b0*/  FADD.FTZ R170, R158, R121 ;  /* 0x000000799eaa7221 */ /* 0x000fe20000010000 */
[----:B------:R-:W-:Y:S01]  /*d0c0*/  FADD.FTZ R16, R162, R17 ;  /* 0x00000011a2107221 */ /* 0x000fe20000010000 */
[----:B------:R-:W-:Y:S04]  /*d0d0*/  STL [R1+0x3360], R118 ;  /* 0x0033607601007387 */ /* 0x000fe80000100800 */
[----:B------:R-:W-:Y:S01]  /*d0e0*/  STL [R1+0x335c], R116 ;  /* 0x00335c7401007387 */ /* 0x000fe20000100800 */
[----:B------:R-:W3:Y:S01]  /*d0f0*/  MUFU.EX2 R163, R163 ;  /* 0x000000a300a37308 */ /* 0x000ee20000000800 */
[-C--:B------:R-:W-:Y:S01]  /*d100*/  FFMA.FTZ R168, R135, R25.reuse, -R31 ;  /* 0x0000001987a87223 */ /* 0x080fe2000001081f */
[----:B0-----:R-:W-:Y:S01]  /*d110*/  FADD.FTZ R17, R157, R170 ;  /* 0x000000aa9d117221 */ /* 0x001fe20000010000 */
[----:B-1----:R-:W-:Y:S01]  /*d120*/  FADD.FTZ R16, R161, R16 ;  /* 0x00000010a1107221 */ /* 0x002fe20000010000 */
[----:B---3--:R-:W-:Y:S04]  /*d130*/  STL [R1+0x3350], R110 ;  /* 0x0033506e01007387 */ /* 0x008fe80000100800 */
[----:B------:R-:W-:Y:S01]  /*d140*/  MUFU.EX2 R175, R175 ;  /* 0x000000af00af7308 */ /* 0x000fe20000000800 */
[----:B------:R-:W-:Y:S04]  /*d150*/  STL [R1+0x334c], R108 ;  /* 0x00334c6c01007387 */ /* 0x000fe80000100800 */
[----:B------:R-:W-:Y:S03]  /*d160*/  STL [R1+0x3340], R102 ;  /* 0x0033406601007387 */ /* 0x000fe60000100800 */
[----:B------:R-:W0:Y:S01]  /*d170*/  MUFU.EX2 R166, R166 ;  /* 0x000000a600a67308 */ /* 0x000e220000000800 */
[----:B------:R-:W-:Y:S01]  /*d180*/  FADD.FTZ R121, R164, R17 ;  /* 0x00000011a4797221 */ /* 0x000fe20000010000 */
[----:B------:R-:W-:Y:S01]  /*d190*/  FADD.FTZ R17, R173, R16 ;  /* 0x00000010ad117221 */ /* 0x000fe20000010000 */
[----:B------:R-:W-:Y:S04]  /*d1a0*/  STL [R1+0x333c], R100 ;  /* 0x00333c6401007387 */ /* 0x000fe80000100800 */
[----:B------:R-:W-:Y:S01]  /*d1b0*/  STL [R1+0x3338], R98 ;  /* 0x0033386201007387 */ /* 0x000fe20000100800 */
[----:B------:R-:W-:Y:S01]  /*d1c0*/  MUFU.EX2 R174, R174 ;  /* 0x000000ae00ae7308 */ /* 0x000fe20000000800 */
[----:B------:R-:W-:-:S02]  /*d1d0*/  FFMA.FTZ R170, R137, R25, -R31 ;  /* 0x0000001989aa7223 */ /* 0x000fc4000001081f */
[----:B------:R-:W-:Y:S04]  /*d1e0*/  STL [R1+0x3334], R96 ;  /* 0x0033346001007387 */ /* 0x000fe80000100800 */
[----:B------:R-:W-:Y:S01]  /*d1f0*/  STL [R1+0x3330], R94 ;  /* 0x0033305e01007387 */ /* 0x000fe20000100800 */
[----:B------:R-:W1:Y:S01]  /*d200*/  MUFU.EX2 R165, R165 ;  /* 0x000000a500a57308 */ /* 0x000e620000000800 */
        /* <DEDUP_REMOVED lines=8> */
[----:B------:R-:W3:Y:S01]  /*d290*/  MUFU.EX2 R168, R168 ;  /* 0x000000a800a87308 */ /* 0x000ee20000000800 */
[----:B0-----:R-:W-:Y:S01]  /*d2a0*/  FADD.FTZ R121, R166, R121 ;  /* 0x00000079a6797221 */ /* 0x001fe20000010000 */
[----:B------:R-:W-:Y:S01]  /*d2b0*/  FADD.FTZ R17, R175, R16 ;  /* 0x00000010af117221 */ /* 0x000fe20000010000 */
[----:B------:R-:W-:Y:S04]  /*d2c0*/  STL [R1+0x331c], R84 ;  /* 0x00331c5401007387 */ /* 0x000fe80000100800 */
[----:B------:R-:W-:Y:S01]  /*d2d0*/  STL [R1+0x3318], R82 ;  /* 0x0033185201007387 */ /* 0x000fe20000100800 */
[----:B------:R-:W-:Y:S03]  /*d2e0*/  MUFU.EX2 R176, R176 ;  /* 0x000000b000b07308 */ /* 0x000fe60000000800 */
[----:B------:R-:W-:Y:S04]  /*d2f0*/  STL.64 [R1+0x458], R200 ;  /* 0x000458c801007387 */ /* 0x000fe80000100a00 */
[----:B------:R-:W-:Y:S01]  /*d300*/  STL.64 [R1+0x390], R144 ;  /* 0x0003909001007387 */ /* 0x000fe20000100a00 */
[----:B------:R-:W0:Y:S01]  /*d310*/  MUFU.EX2 R167, R167 ;  /* 0x000000a700a77308 */ /* 0x000e220000000800 */
[----:B-1----:R-:W-:Y:S01]  /*d320*/  FADD.FTZ R121, R165, R121 ;  /* 0x00000079a5797221 */ /* 0x002fe20000010000 */
[----:B------:R-:W-:Y:S01]  /*d330*/  FADD.FTZ R16, R174, R17 ;  /* 0x00000011ae107221 */ /* 0x000fe20000010000 */
[----:B------:R1:W-:Y:S04]  /*d340*/  STL.64 [R1+0x398], R48 ;  /* 0x0003983001007387 */ /* 0x0003e80000100a00 */
[----:B------:R-:W-:Y:S01]  /*d350*/  STL [R1+0x3314], R80 ;  /* 0x0033145001007387 */ /* 0x000fe20000100800 */
[----:B------:R-:W-:Y:S03]  /*d360*/  MUFU.EX2 R181, R181 ;  /* 0x000000b500b57308 */ /* 0x000fe60000000800 */
[----:B------:R-:W4:Y:S04]  /*d370*/  LDL R39, [R1+0x304] ;  /* 0x0003040001277983 */ /* 0x000f280000100800 */
[----:B------:R-:W4:Y:S01]  /*d380*/  LDL R122, [R1+0x3a0] ;  /* 0x0003a000017a7983 */ /* 0x000f220000100800 */
[----:B------:R-:W0:Y:S01]  /*d390*/  MUFU.EX2 R170, R170 ;  /* 0x000000aa00aa7308 */ /* 0x000e220000000800 */
[----:B---3--:R-:W-:Y:S01]  /*d3a0*/  FADD.FTZ R121, R168, R121 ;  /* 0x00000079a8797221 */ /* 0x008fe20000010000 */
[----:B------:R-:W-:Y:S01]  /*d3b0*/  FADD.FTZ R17, R177, R16 ;  /* 0x00000010b1117221 */ /* 0x000fe20000010000 */
[----:B-1----:R-:W3:Y:S04]  /*d3c0*/  LDL R49, [R1+0x300] ;  /* 0x0003000001317983 */ /* 0x002ee80000100800 */
[----:B------:R-:W3:Y:S01]  /*d3d0*/  LDL R124, [R1+0x3a4] ;  /* 0x0003a400017c7983 */ /* 0x000ee20000100800 */
[----:B------:R-:W1:Y:S03]  /*d3e0*/  MUFU.EX2 R180, R180 ;  /* 0x000000b400b47308 */ /* 0x000e660000000800 */
[----:B------:R-:W3:Y:S04]  /*d3f0*/  LDL R126, [R1+0x3a8] ;  /* 0x0003a800017e7983 */ /* 0x000ee80000100800 */
[----:B------:R-:W3:Y:S01]  /*d400*/  LDL R120, [R1+0x3b4] ;  /* 0x0003b40001787983 */ /* 0x000ee20000100800 */
[----:B------:R-:W1:Y:S01]  /*d410*/  MUFU.EX2 R169, R169 ;  /* 0x000000a900a97308 */ /* 0x000e620000000800 */
[----:B0-----:R-:W-:Y:S01]  /*d420*/  FADD.FTZ R121, R167, R121 ;  /* 0x00000079a7797221 */ /* 0x001fe20000010000 */
[----:B------:R-:W-:Y:S01]  /*d430*/  FADD.FTZ R16, R176, R17 ;  /* 0x00000011b0107221 */ /* 0x000fe20000010000 */
[----:B------:R-:W3:Y:S02]  /*d440*/  LDL R128, [R1+0x394] ;  /* 0x0003940001807983 */ /* 0x000ee40000100800 */
[----:B------:R-:W-:Y:S01]  /*d450*/  FADD.FTZ R17, R170, R121 ;  /* 0x00000079aa117221 */ /* 0x000fe20000010000 */
[----:B------:R-:W-:Y:S01]  /*d460*/  FADD.FTZ R25, R181, R16 ;  /* 0x00000010b5197221 */ /* 0x000fe20000010000 */
[----:B------:R-:W3:Y:S03]  /*d470*/  LDL R130, [R1+0x398] ;  /* 0x0003980001827983 */ /* 0x000ee60000100800 */
[----:B-1----:R-:W-:Y:S01]  /*d480*/  FADD.FTZ R16, R180, R25 ;  /* 0x00000019b4107221 */ /* 0x002fe20000010000 */
[----:B------:R-:W-:Y:S04]  /*d490*/  STL [R1+0x3310], R78 ;  /* 0x0033104e01007387 */ /* 0x000fe80000100800 */
[----:B------:R-:W-:Y:S01]  /*d4a0*/  STL [R1+0x330c], R76 ;  /* 0x00330c4c01007387 */ /* 0x000fe20000100800 */
[----:B------:R-:W-:-:S03]  /*d4b0*/  FADD.FTZ R17, R169, R17 ;  /* 0x00000011a9117221 */ /* 0x000fc60000010000 */
[----:B------:R-:W3:Y:S04]  /*d4c0*/  LDL.LU R118, [R1+0x3360] ;  /* 0x0033600001767983 */ /* 0x000ee80000300800 */
[----:B------:R-:W-:Y:S04]  /*d4d0*/  STL.64 [R1+0x240], R16 ;  /* 0x0002401001007387 */ /* 0x000fe80000100a00 */
[----:B------:R-:W3:Y:S04]  /*d4e0*/  LD.E R31, desc[UR44][R2.64] ;  /* 0x0000002c021f7980 */ /* 0x000ee8000c101900 */
[----:B------:R-:W-:Y:S04]  /*d4f0*/  STL [R1+0x26c], R81 ;  /* 0x00026c5101007387 */ /* 0x000fe80000100800 */
[----:B------:R0:W-:Y:S04]  /*d500*/  STL [R1+0x270], R83 ;  /* 0x0002705301007387 */ /* 0x0001e80000100800 */
        /* <DEDUP_REMOVED lines=37> */
[----:B0-----:R-:W3:Y:S04]  /*d760*/  LDL.128 R80, [R1+0x2a0] ;  /* 0x0002a00001507983 */ /* 0x001ee80000100c00 */
[----:B-1----:R-:W3:Y:S04]  /*d770*/  LDL.128 R84, [R1+0x2b0] ;  /* 0x0002b00001547983 */ /* 0x002ee80000100c00 */
[----:B------:R-:W3:Y:S04]  /*d780*/  LDL.128 R88, [R1+0x2c0] ;  /* 0x0002c00001587983 */ /* 0x000ee80000100c00 */
[----:B------:R-:W3:Y:S04]  /*d790*/  LDL.128 R92, [R1+0x2d0] ;  /* 0x0002d000015c7983 */ /* 0x000ee80000100c00 */
[----:B------:R-:W3:Y:S04]  /*d7a0*/  LDL.128 R96, [R1+0x2e0] ;  /* 0x0002e00001607983 */ /* 0x000ee80000100c00 */
[----:B------:R-:W3:Y:S04]  /*d7b0*/  LDL.128 R100, [R1+0x2f0] ;  /* 0x0002f00001647983 */ /* 0x000ee80000100c00 */
[----:B------:R-:W3:Y:S04]  /*d7c0*/  LDL.LU R116, [R1+0x335c] ;  /* 0x00335c0001747983 */ /* 0x000ee80000300800 */
[----:B------:R-:W3:Y:S04]  /*d7d0*/  LDL.LU R110, [R1+0x3350] ;  /* 0x00335000016e7983 */ /* 0x000ee80000300800 */
[----:B------:R-:W3:Y:S04]  /*d7e0*/  LDL.LU R108, [R1+0x334c] ;  /* 0x00334c00016c7983 */ /* 0x000ee80000300800 */
[----:B--2---:R-:W2:Y:S04]  /*d7f0*/  LDL.128 R76, [R1+0x290] ;  /* 0x00029000014c7983 */ /* 0x004ea80000100c00 */
[----:B------:R-:W2:Y:S04]  /*d800*/  LDL R230, [R1+0x310] ;  /* 0x0003100001e67983 */ /* 0x000ea80000100800 */
[----:B------:R-:W-:Y:S04]  /*d810*/  STL [R1+0x3308], R74 ;  /* 0x0033084a01007387 */ /* 0x000fe80000100800 */
[----:B------:R0:W-:Y:S04]  /*d820*/  STL [R1+0x3304], R72 ;  /* 0x0033044801007387 */ /* 0x0001e80000100800 */
[----:B------:R-:W-:Y:S04]  /*d830*/  STL [R1+0x340], R206 ;  /* 0x000340ce01007387 */ /* 0x000fe80000100800 */
[----:B------:R-:W-:Y:S04]  /*d840*/  STL [R1+0x354], R204 ;  /* 0x000354cc01007387 */ /* 0x000fe80000100800 */
        /* <DEDUP_REMOVED lines=9> */
[----:B----4-:R-:W-:Y:S04]  /*d8e0*/  STL [R1+0x3368], R122 ;  /* 0x0033687a01007387 */ /* 0x010fe80000100800 */
[----:B------:R-:W-:Y:S04]  /*d8f0*/  STL [R1+0x3358], R114 ;  /* 0x0033587201007387 */ /* 0x000fe80000100800 */
[----:B---3--:R-:W-:Y:S04]  /*d900*/  STL [R1+0x336c], R124 ;  /* 0x00336c7c01007387 */ /* 0x008fe80000100800 */
[----:B------:R-:W-:Y:S04]  /*d910*/  STL [R1+0x3370], R126 ;  /* 0x0033707e01007387 */ /* 0x000fe80000100800 */
[----:B------:R-:W-:Y:S04]  /*d920*/  STL [R1+0x3364], R120 ;  /* 0x0033647801007387 */ /* 0x000fe80000100800 */
[----:B------:R-:W-:Y:S04]  /*d930*/  STL [R1+0x3374], R128 ;  /* 0x0033748001007387 */ /* 0x000fe80000100800 */
[----:B------:R1:W-:Y:S04]  /*d940*/  STL [R1+0x3378], R130 ;  /* 0x0033788201007387 */ /* 0x0003e80000100800 */
[----:B------:R3:W-:Y:S04]  /*d950*/  STL [R1+0x3354], R112 ;  /* 0x0033547001007387 */ /* 0x0007e80000100800 */
[----:B------:R4:W-:Y:S04]  /*d960*/  STL [R1+0x3348], R106 ;  /* 0x0033486a01007387 */ /* 0x0009e80000100800 */
[----:B------:R4:W-:Y:S04]  /*d970*/  STL [R1+0x3344], R104 ;  /* 0x0033446801007387 */ /* 0x0009e80000100800 */
[----:B------:R-:W-:Y:S04]  /*d980*/  STL [R1+0x300], R49 ;  /* 0x0003003101007387 */ /* 0x000fe80000100800 */
[----:B0-----:R-:W2:Y:S04]  /*d990*/  LDL.128 R72, [R1+0x280] ;  /* 0x0002800001487983 */ /* 0x001ea80000100c00 */
[----:B------:R-:W-:Y:S04]  /*d9a0*/  STL [R1+0x304], R39 ;  /* 0x0003042701007387 */ /* 0x000fe80000100800 */
[----:B------:R-:W-:Y:S04]  /*d9b0*/  STL [R1+0x308], R41 ;  /* 0x0003082901007387 */ /* 0x000fe80000100800 */
[----:B------:R-:W-:Y:S04]  /*d9c0*/  STL [R1+0x30c], R43 ;  /* 0x00030c2b01007387 */ /* 0x000fe80000100800 */
[----:B------:R0:W-:Y:S04]  /*d9d0*/  STL [R1+0x3210], R118 ;  /* 0x0032107601007387 */ /* 0x0001e80000100800 */
[----:B------:R-:W2:Y:S04]  /*d9e0*/  LDL R232, [R1+0x314] ;  /* 0x0003140001e87983 */ /* 0x000ea80000100800 */
[----:B-1----:R-:W2:Y:S04]  /*d9f0*/  LDL.LU R130, [R1+0x3378] ;  /* 0x0033780001827983 */ /* 0x002ea80000300800 */
[----:B------:R-:W2:Y:S04]  /*da00*/  LDL.LU R128, [R1+0x3374] ;  /* 0x0033740001807983 */ /* 0x000ea80000300800 */
[----:B------:R-:W2:Y:S04]  /*da10*/  LDL.LU R126, [R1+0x3370] ;  /* 0x00337000017e7983 */ /* 0x000ea80000300800 */
[----:B------:R-:W2:Y:S04]  /*da20*/  LDL.LU R124, [R1+0x336c] ;  /* 0x00336c00017c7983 */ /* 0x000ea80000300800 */
[----:B------:R-:W2:Y:S04]  /*da30*/  LDL.LU R122, [R1+0x3368] ;  /* 0x00336800017a7983 */ /* 0x000ea80000300800 */
[----:B------:R-:W2:Y:S04]  /*da40*/  LDL.LU R120, [R1+0x3364] ;  /* 0x0033640001787983 */ /* 0x000ea80000300800 */
[----:B------:R-:W2:Y:S04]  /*da50*/  LDL.LU R114, [R1+0x3358] ;  /* 0x0033580001727983 */ /* 0x000ea80000300800 */
[----:B---3--:R-:W3:Y:S04]  /*da60*/  LDL.LU R112, [R1+0x3354] ;  /* 0x0033540001707983 */ /* 0x008ee80000300800 */
[----:B----4-:R-:W4:Y:S04]  /*da70*/  LDL.LU R106, [R1+0x3348] ;  /* 0x00334800016a7983 */ /* 0x010f280000300800 */
[----:B------:R-:W4:Y:S04]  /*da80*/  LDL.LU R104, [R1+0x3344] ;  /* 0x0033440001687983 */ /* 0x000f280000300800 */
[----:B0-----:R-:W4:Y:S04]  /*da90*/  LDL.LU R118, [R1+0x3210] ;  /* 0x0032100001767983 */ /* 0x001f280000300800 */
[----:B------:R-:W4:Y:S04]  /*daa0*/  LDL R226, [R1+0x320] ;  /* 0x0003200001e27983 */ /* 0x000f280000100800 */
[----:B------:R-:W-:Y:S04]  /*dab0*/  STL.64 [R1+0x3420], R180 ;  /* 0x003420b401007387 */ /* 0x000fe80000100a00 */
[----:B------:R-:W-:Y:S04]  /*dac0*/  STL [R1+0x318], R37 ;  /* 0x0003182501007387 */ /* 0x000fe80000100800 */
[----:B------:R-:W-:Y:S04]  /*dad0*/  STL.128 [R1+0x3410], R176 ;  /* 0x003410b001007387 */ /* 0x000fe80000100c00 */
[----:B------:R-:W-:Y:S04]  /*dae0*/  STL.128 [R1+0x3400], R172 ;  /* 0x003400ac01007387 */ /* 0x000fe80000100c00 */
[----:B------:R-:W-:Y:S04]  /*daf0*/  STL [R1+0x33f8], R170 ;  /* 0x0033f8aa01007387 */ /* 0x000fe80000100800 */
[----:B------:R-:W-:Y:S04]  /*db00*/  STL.64 [R1+0x33f0], R168 ;  /* 0x0033f0a801007387 */ /* 0x000fe80000100a00 */
[----:B------:R-:W-:Y:S04]  /*db10*/  STL.128 [R1+0x33e0], R164 ;  /* 0x0033e0a401007387 */ /* 0x000fe80000100c00 */
[----:B------:R-:W-:Y:S04]  /*db20*/  STL.128 [R1+0x33d0], R160 ;  /* 0x0033d0a001007387 */ /* 0x000fe80000100c00 */
[----:B------:R-:W-:Y:S04]  /*db30*/  STL.128 [R1+0x33c0], R156 ;  /* 0x0033c09c01007387 */ /* 0x000fe80000100c00 */
[----:B------:R-:W-:Y:S04]  /*db40*/  STL.128 [R1+0x33b0], R152 ;  /* 0x0033b09801007387 */ /* 0x000fe80000100c00 */
[----:B------:R-:W-:Y:S04]  /*db50*/  STL [R1+0x3390], R142 ;  /* 0x0033908e01007387 */ /* 0x000fe80000100800 */
[----:B------:R-:W-:Y:S04]  /*db60*/  STL [R1+0x338c], R140 ;  /* 0x00338c8c01007387 */ /* 0x000fe80000100800 */
[----:B------:R-:W-:Y:S04]  /*db70*/  STL [R1+0x3300], R70 ;  /* 0x0033004601007387 */ /* 0x000fe80000100800 */
[----:B------:R0:W-:Y:S04]  /*db80*/  STL [R1+0x32fc], R68 ;  /* 0x0032fc4401007387 */ /* 0x0001e80000100800 */
[----:B------:R-:W4:Y:S04]  /*db90*/  LDL R200, [R1+0x34c] ;  /* 0x00034c0001c87983 */ /* 0x000f280000100800 */
[----:B------:R-:W-:Y:S04]  /*dba0*/  STL [R1+0x31c], R224 ;  /* 0x00031ce001007387 */ /* 0x000fe80000100800 */
[----:B0-----:R-:W4:Y:S04]  /*dbb0*/  LDL.128 R68, [R1+0x270] ;  /* 0x0002700001447983 */ /* 0x001f280000100c00 */
[----:B------:R-:W4:Y:S04]  /*dbc0*/  LDL.LU R182, [R1+0x3428] ;  /* 0x0034280001b67983 */ /* 0x000f280000300800 */
[----:B------:R-:W4:Y:S04]  /*dbd0*/  LDL.LU.64 R180, [R1+0x3420] ;  /* 0x0034200001b47983 */ /* 0x000f280000300a00 */
[----:B------:R-:W4:Y:S04]  /*dbe0*/  LDL.LU.128 R176, [R1+0x3410] ;  /* 0x0034100001b07983 */ /* 0x000f280000300c00 */
[----:B------:R-:W4:Y:S04]  /*dbf0*/  LDL.LU.128 R172, [R1+0x3400] ;  /* 0x0034000001ac7983 */ /* 0x000f280000300c00 */
[----:B------:R-:W4:Y:S01]  /*dc00*/  LDL.LU R170, [R1+0x33f8] ;  /* 0x0033f80001aa7983 */ /* 0x000f220000300800 */
[----:B------:R-:W-:-:S03]  /*dc10*/  IMAD.MOV.U32 R227, RZ, RZ, R80 ;  /* 0x000000ffffe37224 */ /* 0x000fc600078e0050 */
[----:B------:R-:W4:Y:S01]  /*dc20*/  LDL.LU.64 R168, [R1+0x33f0] ;  /* 0x0033f00001a87983 */ /* 0x000f220000300a00 */
[----:B------:R-:W-:Y:S02]  /*dc30*/  IMAD.MOV.U32 R219, RZ, RZ, R82 ;  /* 0x000000ffffdb7224 */ /* 0x000fe400078e0052 */
[----:B------:R-:W-:Y:S01]  /*dc40*/  IMAD.MOV.U32 R217, RZ, RZ, R84 ;  /* 0x000000ffffd97224 */ /* 0x000fe200078e0054 */
[----:B------:R-:W4:Y:S01]  /*dc50*/  LDL.LU R82, [R1+0x3318] ;  /* 0x0033180001527983 */ /* 0x000f220000300800 */
[----:B------:R-:W-:Y:S02]  /*dc60*/  IMAD.MOV.U32 R215, RZ, RZ, R86 ;  /* 0x000000ffffd77224 */ /* 0x000fe400078e0056 */
[----:B------:R-:W-:Y:S01]  /*dc70*/  IMAD.MOV.U32 R213, RZ, RZ, R88 ;  /* 0x000000ffffd57224 */ /* 0x000fe200078e0058 */
[----:B------:R-:W4:Y:S01]  /*dc80*/  LDL.LU R86, [R1+0x3320] ;  /* 0x0033200001567983 */ /* 0x000f220000300800 */
[----:B------:R-:W-:Y:S02]  /*dc90*/  IMAD.MOV.U32 R211, RZ, RZ, R90 ;  /* 0x000000ffffd37224 */ /* 0x000fe400078e005a */
[----:B------:R-:W-:Y:S01]  /*dca0*/  IMAD.MOV.U32 R209, RZ, RZ, R92 ;  /* 0x000000ffffd17224 */ /* 0x000fe200078e005c */
[----:B------:R-:W4:Y:S01]  /*dcb0*/  LDL.LU R90, [R1+0x3328] ;  /* 0x00332800015a7983 */ /* 0x000f220000300800 */
[----:B------:R-:W-:-:S02]  /*dcc0*/  IMAD.MOV.U32 R207, RZ, RZ, R94 ;  /* 0x000000ffffcf7224 */ /* 0x000fc400078e005e */
[----:B------:R-:W-:Y:S01]  /*dcd0*/  IMAD.MOV.U32 R206, RZ, RZ, R96 ;  /* 0x000000ffffce7224 */ /* 0x000fe200078e0060 */
[----:B------:R-:W4:Y:S01]  /*dce0*/  LDL.LU R94, [R1+0x3330] ;  /* 0x00333000015e7983 */ /* 0x000f220000300800 */
[----:B------:R-:W-:Y:S02]  /*dcf0*/  IMAD.MOV.U32 R205, RZ, RZ, R98 ;  /* 0x000000ffffcd7224 */ /* 0x000fe400078e0062 */
[----:B------:R-:W-:Y:S01]  /*dd00*/  IMAD.MOV.U32 R204, RZ, RZ, R100 ;  /* 0x000000ffffcc7224 */ /* 0x000fe200078e0064 */
[----:B------:R-:W4:Y:S01]  /*dd10*/  LDL.LU R98, [R1+0x3338] ;  /* 0x0033380001627983 */ /* 0x000f220000300800 */
[----:B------:R-:W-:-:S03]  /*dd20*/  IMAD.MOV.U32 R203, RZ, RZ, R102 ;  /* 0x000000ffffcb7224 */ /* 0x000fc600078e0066 */
[----:B------:R-:W-:Y:S04]  /*dd30*/  STL [R1+0x320c], R116 ;  /* 0x00320c7401007387 */ /* 0x000fe80000100800 */
[----:B------:R-:W-:Y:S04]  /*dd40*/  STL [R1+0x3200], R110 ;  /* 0x0032006e01007387 */ /* 0x000fe80000100800 */
[----:B------:R0:W-:Y:S01]  /*dd50*/  STL [R1+0x31fc], R108 ;  /* 0x0031fc6c01007387 */ /* 0x0001e20000100800 */
[----:B--2---:R-:W-:-:S03]  /*dd60*/  IMAD.MOV.U32 R229, RZ, RZ, R78 ;  /* 0x000000ffffe57224 */ /* 0x004fc600078e004e */
[----:B------:R-:W2:Y:S04]  /*dd70*/  LDL.LU R102, [R1+0x3340] ;  /* 0x0033400001667983 */ /* 0x000ea80000300800 */
[----:B------:R-:W2:Y:S04]  /*dd80*/  LDL.LU R100, [R1+0x333c] ;  /* 0x00333c0001647983 */ /* 0x000ea80000300800 */
[----:B------:R-:W2:Y:S04]  /*dd90*/  LDL.LU R96, [R1+0x3334] ;  /* 0x0033340001607983 */ /* 0x000ea80000300800 */
[----:B------:R-:W2:Y:S04]  /*dda0*/  LDL.LU R92, [R1+0x332c] ;  /* 0x00332c00015c7983 */ /* 0x000ea80000300800 */
[----:B------:R-:W2:Y:S04]  /*ddb0*/  LDL.LU R88, [R1+0x3324] ;  /* 0x0033240001587983 */ /* 0x000ea80000300800 */
[----:B------:R-:W2:Y:S04]  /*ddc0*/  LDL.LU R84, [R1+0x331c] ;  /* 0x00331c0001547983 */ /* 0x000ea80000300800 */
[----:B------:R-:W2:Y:S04]  /*ddd0*/  LDL.LU R80, [R1+0x3314] ;  /* 0x0033140001507983 */ /* 0x000ea80000300800 */
[----:B0-----:R-:W2:Y:S04]  /*dde0*/  LDL.128 R108, [R1+0x300] ;  /* 0x00030000016c7983 */ /* 0x001ea80000100c00 */
[----:B------:R-:W2:Y:S04]  /*ddf0*/  LDL.LU R116, [R1+0x320c] ;  /* 0x00320c0001747983 */ /* 0x000ea80000300800 */
[----:B------:R-:W2:Y:S01]  /*de00*/  LDL.LU R78, [R1+0x3310] ;  /* 0x00331000014e7983 */ /* 0x000ea20000300800 */
[----:B------:R-:W-:-:S03]  /*de10*/  IMAD.MOV.U32 R233, RZ, RZ, R76 ;  /* 0x000000ffffe97224 */ /* 0x000fc600078e004c */
        /* <DEDUP_REMOVED lines=9> */
[----:B------:R-:W-:Y:S04]  /*deb0*/  STL [R1+0x350], R202 ;  /* 0x000350ca01007387 */ /* 0x000fe80000100800 */
[----:B------:R-:W2:Y:S04]  /*dec0*/  LDL.LU.128 R164, [R1+0x33e0] ;  /* 0x0033e00001a47983 */ /* 0x000ea80000300c00 */
[----:B------:R-:W2:Y:S04]  /*ded0*/  LDL.LU.128 R160, [R1+0x33d0] ;  /* 0x0033d00001a07983 */ /* 0x000ea80000300c00 */
[----:B------:R-:W2:Y:S04]  /*dee0*/  LDL.LU.128 R156, [R1+0x33c0] ;  /* 0x0033c000019c7983 */ /* 0x000ea80000300c00 */
[----:B------:R-:W2:Y:S04]  /*def0*/  LDL.LU.128 R152, [R1+0x33b0] ;  /* 0x0033b00001987983 */ /* 0x000ea80000300c00 */
[----:B0-----:R-:W2:Y:S04]  /*df00*/  LDL.LU R150, [R1+0x33a0] ;  /* 0x0033a00001967983 */ /* 0x001ea80000300800 */
[----:B-1----:R-:W2:Y:S01]  /*df10*/  LDL.LU R148, [R1+0x339c] ;  /* 0x00339c0001947983 */ /* 0x002ea20000300800 */
[----:B------:R-:W-:-:S03]  /*df20*/  IMAD.MOV.U32 R230, RZ, RZ, R74 ;  /* 0x000000ffffe67224 */ /* 0x000fc600078e004a */
[----:B------:R-:W2:Y:S01]  /*df30*/  LDL.LU R146, [R1+0x3398] ;  /* 0x0033980001927983 */ /* 0x000ea20000300800 */
[----:B------:R-:W-:-:S03]  /*df40*/  IMAD.MOV.U32 R37, RZ, RZ, R72 ;  /* 0x000000ffff257224 */ /* 0x000fc600078e0048 */
[----:B------:R-:W2:Y:S04]  /*df50*/  LDL.LU R144, [R1+0x3394] ;  /* 0x0033940001907983 */ /* 0x000ea80000300800 */
[----:B------:R-:W2:Y:S04]  /*df60*/  LDL.LU R142, [R1+0x3390] ;  /* 0x00339000018e7983 */ /* 0x000ea80000300800 */
[----:B------:R-:W2:Y:S04]  /*df70*/  LDL.LU R140, [R1+0x338c] ;  /* 0x00338c00018c7983 */ /* 0x000ea80000300800 */
[----:B------:R-:W2:Y:S04]  /*df80*/  LDL.LU R138, [R1+0x3388] ;  /* 0x00338800018a7983 */ /* 0x000ea80000300800 */
[----:B------:R-:W-:Y:S04]  /*df90*/  STL [R1+0x314], R232 ;  /* 0x000314e801007387 */ /* 0x000fe80000100800 */
[----:B------:R-:W2:Y:S04]  /*dfa0*/  LDL.LU R136, [R1+0x3384] ;  /* 0x0033840001887983 */ /* 0x000ea80000300800 */
[----:B------:R-:W2:Y:S04]  /*dfb0*/  LDL.LU R134, [R1+0x3380] ;  /* 0x0033800001867983 */ /* 0x000ea80000300800 */
[----:B------:R-:W2:Y:S04]  /*dfc0*/  LDL.LU R132, [R1+0x337c] ;  /* 0x00337c0001847983 */ /* 0x000ea80000300800 */
[----:B------:R-:W2:Y:S04]  /*dfd0*/  LDL.LU R76, [R1+0x330c] ;  /* 0x00330c00014c7983 */ /* 0x000ea80000300800 */
[----:B------:R-:W2:Y:S04]  /*dfe0*/  LDL.LU R74, [R1+0x3308] ;  /* 0x00330800014a7983 */ /* 0x000ea80000300800 */
[----:B------:R-:W2:Y:S04]  /*dff0*/  LDL.LU R72, [R1+0x3304] ;  /* 0x0033040001487983 */ /* 0x000ea80000300800 */
[----:B------:R0:W-:Y:S04]  /*e000*/  STL [R1+0x3228], R130 ;  /* 0x0032288201007387 */ /* 0x0001e80000100800 */
[----:B------:R1:W-:Y:S04]  /*e010*/  STL [R1+0x3224], R128 ;  /* 0x0032248001007387 */ /* 0x0003e80000100800 */
[----:B------:R1:W-:Y:S04]  /*e020*/  STL [R1+0x3220], R126 ;  /* 0x0032207e01007387 */ /* 0x0003e80000100800 */
[----:B------:R1:W-:Y:S04]  /*e030*/  STL [R1+0x321c], R124 ;  /* 0x00321c7c01007387 */ /* 0x0003e80000100800 */
[----:B------:R1:W-:Y:S04]  /*e040*/  STL [R1+0x3218], R122 ;  /* 0x0032187a01007387 */ /* 0x0003e80000100800 */
[----:B------:R1:W-:Y:S04]  /*e050*/  STL [R1+0x3214], R120 ;  /* 0x0032147801007387 */ /* 0x0003e80000100800 */
[----:B------:R1:W-:Y:S04]  /*e060*/  STL [R1+0x3208], R114 ;  /* 0x0032087201007387 */ /* 0x0003e80000100800 */
[----:B---3--:R3:W-:Y:S04]  /*e070*/  STL [R1+0x3204], R112 ;  /* 0x0032047001007387 */ /* 0x0087e80000100800 */
[----:B----4-:R4:W-:Y:S04]  /*e080*/  STL [R1+0x31f8], R106 ;  /* 0x0031f86a01007387 */ /* 0x0109e80000100800 */
[----:B------:R4:W-:Y:S04]  /*e090*/  STL [R1+0x31f4], R104 ;  /* 0x0031f46801007387 */ /* 0x0009e80000100800 */
[----:B------:R-:W-:Y:S04]  /*e0a0*/  STL [R1+0x30d4], R118 ;  /* 0x0030d47601007387 */ /* 0x000fe80000100800 */
[----:B0-----:R-:W2:Y:S04]  /*e0b0*/  LDL.LU R130, [R1+0x3228] ;  /* 0x0032280001827983 */ /* 0x001ea80000300800 */
[----:B-1----:R-:W2:Y:S04]  /*e0c0*/  LDL.LU R128, [R1+0x3224] ;  /* 0x0032240001807983 */ /* 0x002ea80000300800 */
        /* <DEDUP_REMOVED lines=8> */
[----:B------:R-:W-:Y:S04]  /*e150*/  STL [R1+0x3434], R188 ;  /* 0x003434bc01007387 */ /* 0x000fe80000100800 */
[----:B------:R-:W-:Y:S04]  /*e160*/  STL [R1+0x320], R226 ;  /* 0x000320e201007387 */ /* 0x000fe80000100800 */
[----:B------:R-:W-:Y:S04]  /*e170*/  STL [R1+0x328], R218 ;  /* 0x000328da01007387 */ /* 0x000fe80000100800 */
[----:B------:R-:W-:Y:S04]  /*e180*/  STL [R1+0x3430], R186 ;  /* 0x003430ba01007387 */ /* 0x000fe80000100800 */
[----:B------:R-:W-:Y:S04]  /*e190*/  STL [R1+0x342c], R184 ;  /* 0x00342cb801007387 */ /* 0x000fe80000100800 */
[----:B------:R-:W4:Y:S04]  /*e1a0*/  LDL.LU R194, [R1+0x32f0] ;  /* 0x0032f00001c27983 */ /* 0x000f280000300800 */
[----:B------:R-:W4:Y:S04]  /*e1b0*/  LDL.LU.64 R192, [R1+0x32e8] ;  /* 0x0032e80001c07983 */ /* 0x000f280000300a00 */
[----:B------:R-:W-:Y:S04]  /*e1c0*/  STL [R1+0x32f8], R66 ;  /* 0x0032f84201007387 */ /* 0x000fe80000100800 */
[----:B------:R-:W-:Y:S04]  /*e1d0*/  STL [R1+0x31c8], R82 ;  /* 0x0031c85201007387 */ /* 0x000fe80000100800 */
[----:B------:R-:W-:Y:S04]  /*e1e0*/  STL [R1+0x31d0], R86 ;  /* 0x0031d05601007387 */ /* 0x000fe80000100800 */
[----:B------:R0:W-:Y:S04]  /*e1f0*/  STL [R1+0x31d8], R90 ;  /* 0x0031d85a01007387 */ /* 0x0001e80000100800 */
[----:B------:R1:W-:Y:S04]  /*e200*/  STL [R1+0x31e0], R94 ;  /* 0x0031e05e01007387 */ /* 0x0003e80000100800 */
[----:B------:R1:W-:Y:S04]  /*e210*/  STL [R1+0x31e8], R98 ;  /* 0x0031e86201007387 */ /* 0x0003e80000100800 */
[----:B0-----:R-:W4:Y:S04]  /*e220*/  LDL.LU R90, [R1+0x31d8] ;  /* 0x0031d800015a7983 */ /* 0x001f280000300800 */
[----:B-1----:R-:W4:Y:S04]  /*e230*/  LDL.LU R94, [R1+0x31e0] ;  /* 0x0031e000015e7983 */ /* 0x002f280000300800 */
[----:B------:R-:W4:Y:S04]  /*e240*/  LDL.LU R98, [R1+0x31e8] ;  /* 0x0031e80001627983 */ /* 0x000f280000300800 */
[----:B--2---:R0:W-:Y:S04]  /*e250*/  STL [R1+0x31f0], R102 ;  /* 0x0031f06601007387 */ /* 0x0041e80000100800 */
[----:B------:R1:W-:Y:S04]  /*e260*/  STL [R1+0x31ec], R100 ;  /* 0x0031ec6401007387 */ /* 0x0003e80000100800 */
[----:B------:R2:W-:Y:S04]  /*e270*/  STL [R1+0x31e4], R96 ;  /* 0x0031e46001007387 */ /* 0x0005e80000100800 */
[----:B------:R2:W-:Y:S04]  /*e280*/  STL [R1+0x31dc], R92 ;  /* 0x0031dc5c01007387 */ /* 0x0005e80000100800 */
[----:B------:R2:W-:Y:S04]  /*e290*/  STL [R1+0x31d4], R88 ;  /* 0x0031d45801007387 */ /* 0x0005e80000100800 */
[----:B------:R2:W-:Y:S04]  /*e2a0*/  STL [R1+0x31cc], R84 ;  /* 0x0031cc5401007387 */ /* 0x0005e80000100800 */
[----:B------:R2:W-:Y:S01]  /*e2b0*/  STL [R1+0x31c4], R80 ;  /* 0x0031c45001007387 */ /* 0x0005e20000100800 */
[----:B------:R-:W-:-:S03]  /*e2c0*/  IMAD.MOV.U32 R202, RZ, RZ, R108 ;  /* 0x000000ffffca7224 */ /* 0x000fc600078e006c */
[----:B0-----:R-:W4:Y:S01]  /*e2d0*/  LDL.LU R102, [R1+0x31f0] ;  /* 0x0031f00001667983 */ /* 0x001f220000300800 */
[----:B------:R-:W-:-:S03]  /*e2e0*/  IMAD.MOV.U32 R201, RZ, RZ, R110 ;  /* 0x000000ffffc97224 */ /* 0x000fc600078e006e */
[----:B------:R0:W-:Y:S04]  /*e2f0*/  STL [R1+0x30d0], R116 ;  /* 0x0030d07401007387 */ /* 0x0001e80000100800 */
[----:B------:R0:W-:Y:S04]  /*e300*/  STL [R1+0x31c0], R78 ;  /* 0x0031c04e01007387 */ /* 0x0001e80000100800 */
[----:B------:R-:W4:Y:S04]  /*e310*/  LDL.LU R110, [R1+0x3200] ;  /* 0x00320000016e7983 */ /* 0x000f280000300800 */
[----:B------:R-:W4:Y:S04]  /*e320*/  LDL.LU R108, [R1+0x31fc] ;  /* 0x0031fc00016c7983 */ /* 0x000f280000300800 */
[----:B-1----:R-:W4:Y:S04]  /*e330*/  LDL.LU R100, [R1+0x31ec] ;  /* 0x0031ec0001647983 */ /* 0x002f280000300800 */
[----:B--2---:R-:W2:Y:S04]  /*e340*/  LDL.LU R96, [R1+0x31e4] ;  /* 0x0031e40001607983 */ /* 0x004ea80000300800 */
[----:B------:R-:W2:Y:S04]  /*e350*/  LDL.LU R92, [R1+0x31dc] ;  /* 0x0031dc00015c7983 */ /* 0x000ea80000300800 */
[----:B------:R-:W2:Y:S04]  /*e360*/  LDL.LU R88, [R1+0x31d4] ;  /* 0x0031d40001587983 */ /* 0x000ea80000300800 */
[----:B------:R-:W2:Y:S04]  /*e370*/  LDL.LU R86, [R1+0x31d0] ;  /* 0x0031d00001567983 */ /* 0x000ea80000300800 */
[----:B------:R-:W2:Y:S04]  /*e380*/  LDL.LU R84, [R1+0x31cc] ;  /* 0x0031cc0001547983 */ /* 0x000ea80000300800 */
[----:B------:R-:W2:Y:S04]  /*e390*/  LDL.LU R82, [R1+0x31c8] ;  /* 0x0031c80001527983 */ /* 0x000ea80000300800 */
[----:B------:R-:W2:Y:S04]  /*e3a0*/  LDL.LU R80, [R1+0x31c4] ;  /* 0x0031c40001507983 */ /* 0x000ea80000300800 */
[----:B0-----:R-:W2:Y:S04]  /*e3b0*/  LDL.128 R116, [R1+0x310] ;  /* 0x0003100001747983 */ /* 0x001ea80000100c00 */
[----:B------:R-:W2:Y:S01]  /*e3c0*/  LDL.LU R78, [R1+0x31c0] ;  /* 0x0031c000014e7983 */ /* 0x000ea20000300800 */
[----:B------:R-:W-:-:S02]  /*e3d0*/  IMAD.MOV.U32 R226, RZ, RZ, R70 ;  /* 0x000000ffffe27224 */ /* 0x000fc400078e0046 */
[----:B------:R-:W-:Y:S01]  /*e3e0*/  IMAD.MOV.U32 R218, RZ, RZ, R68 ;  /* 0x000000ffffda7224 */ /* 0x000fe200078e0044 */
[----:B------:R-:W-:Y:S04]  /*e3f0*/  STL [R1+0x34c], R200 ;  /* 0x00034cc801007387 */ /* 0x000fe80000100800 */
[----:B------:R0:W-:Y:S04]  /*e400*/  STL [R1+0x32d8], R182 ;  /* 0x0032d8b601007387 */ /* 0x0001e80000100800 */
[----:B------:R1:W-:Y:S04]  /*e410*/  STL.64 [R1+0x32d0], R180 ;  /* 0x0032d0b401007387 */ /* 0x0003e80000100a00 */
[----:B------:R1:W-:Y:S04]  /*e420*/  STL.128 [R1+0x32c0], R176 ;  /* 0x0032c0b001007387 */ /* 0x0003e80000100c00 */
[----:B------:R1:W-:Y:S04]  /*e430*/  STL.128 [R1+0x32b0], R172 ;  /* 0x0032b0ac01007387 */ /* 0x0003e80000100c00 */
[----:B------:R1:W-:Y:S04]  /*e440*/  STL [R1+0x32a8], R170 ;  /* 0x0032a8aa01007387 */ /* 0x0003e80000100800 */
[----:B------:R1:W-:Y:S04]  /*e450*/  STL.64 [R1+0x32a0], R168 ;  /* 0x0032a0a801007387 */ /* 0x0003e80000100a00 */
[----:B------:R1:W-:Y:S04]  /*e460*/  STL.128 [R1+0x3290], R164 ;  /* 0x003290a401007387 */ /* 0x0003e80000100c00 */
[----:B------:R1:W-:Y:S04]  /*e470*/  STL.128 [R1+0x3280], R160 ;  /* 0x003280a001007387 */ /* 0x0003e80000100c00 */
[----:B------:R1:W-:Y:S04]  /*e480*/  STL.128 [R1+0x3270], R156 ;  /* 0x0032709c01007387 */ /* 0x0003e80000100c00 */
[----:B------:R1:W-:Y:S04]  /*e490*/  STL.128 [R1+0x3260], R152 ;  /* 0x0032609801007387 */ /* 0x0003e80000100c00 */
        /* <DEDUP_REMOVED lines=13> */
[----:B------:R-:W2:Y:S04]  /*e570*/  LDL.LU R188, [R1+0x3434] ;  /* 0x0034340001bc7983 */ /* 0x000ea80000300800 */
[----:B------:R-:W2:Y:S04]  /*e580*/  LDL.LU R186, [R1+0x3430] ;  /* 0x0034300001ba7983 */ /* 0x000ea80000300800 */
[----:B------:R-:W2:Y:S04]  /*e590*/  LDL.LU R184, [R1+0x342c] ;  /* 0x00342c0001b87983 */ /* 0x000ea80000300800 */
[----:B------:R-:W2:Y:S04]  /*e5a0*/  LDL.LU R70, [R1+0x3300] ;  /* 0x0033000001467983 */ /* 0x000ea80000300800 */
[----:B------:R-:W2:Y:S04]  /*e5b0*/  LDL.LU R68, [R1+0x32fc] ;  /* 0x0032fc0001447983 */ /* 0x000ea80000300800 */
[----:B0-----:R-:W2:Y:S04]  /*e5c0*/  LDL.LU R182, [R1+0x32d8] ;  /* 0x0032d80001b67983 */ /* 0x001ea80000300800 */
[----:B-1----:R-:W2:Y:S04]  /*e5d0*/  LDL.LU.64 R180, [R1+0x32d0] ;  /* 0x0032d00001b47983 */ /* 0x002ea80000300a00 */
[----:B------:R-:W2:Y:S04]  /*e5e0*/  LDL.LU.128 R176, [R1+0x32c0] ;  /* 0x0032c00001b07983 */ /* 0x000ea80000300c00 */
[----:B------:R-:W2:Y:S04]  /*e5f0*/  LDL.LU.128 R172, [R1+0x32b0] ;  /* 0x0032b00001ac7983 */ /* 0x000ea80000300c00 */
[----:B------:R-:W2:Y:S04]  /*e600*/  LDL.LU R170, [R1+0x32a8] ;  /* 0x0032a80001aa7983 */ /* 0x000ea80000300800 */
[----:B------:R-:W2:Y:S04]  /*e610*/  LDL.LU.64 R168, [R1+0x32a0] ;  /* 0x0032a00001a87983 */ /* 0x000ea80000300a00 */
[----:B------:R-:W2:Y:S04]  /*e620*/  LDL.LU.128 R164, [R1+0x3290] ;  /* 0x0032900001a47983 */ /* 0x000ea80000300c00 */
[----:B------:R-:W2:Y:S04]  /*e630*/  LDL.LU.128 R160, [R1+0x3280] ;  /* 0x0032800001a07983 */ /* 0x000ea80000300c00 */
[----:B------:R-:W2:Y:S04]  /*e640*/  LDL.LU.128 R156, [R1+0x3270] ;  /* 0x00327000019c7983 */ /* 0x000ea80000300c00 */
[----:B------:R-:W2:Y:S04]  /*e650*/  LDL.LU.128 R152, [R1+0x3260] ;  /* 0x0032600001987983 */ /* 0x000ea80000300c00 */
[----:B------:R-:W2:Y:S04]  /*e660*/  LDL.LU R150, [R1+0x3250] ;  /* 0x0032500001967983 */ /* 0x000ea80000300800 */
[----:B------:R-:W2:Y:S04]  /*e670*/  LDL.LU R148, [R1+0x324c] ;  /* 0x00324c0001947983 */ /* 0x000ea80000300800 */
[----:B------:R-:W2:Y:S04]  /*e680*/  LDL.LU R146, [R1+0x3248] ;  /* 0x0032480001927983 */ /* 0x000ea80000300800 */
[----:B------:R-:W2:Y:S04]  /*e690*/  LDL.LU R144, [R1+0x3244] ;  /* 0x0032440001907983 */ /* 0x000ea80000300800 */
[----:B------:R-:W2:Y:S04]  /*e6a0*/  LDL.LU R142, [R1+0x3240] ;  /* 0x00324000018e7983 */ /* 0x000ea80000300800 */
[----:B------:R-:W2:Y:S04]  /*e6b0*/  LDL.LU R140, [R1+0x323c] ;  /* 0x00323c00018c7983 */ /* 0x000ea80000300800 */
[----:B---3--:R-:W3:Y:S04]  /*e6c0*/  LDL.LU R138, [R1+0x3238] ;  /* 0x00323800018a7983 */ /* 0x008ee80000300800 */
[----:B------:R-:W3:Y:S04]  /*e6d0*/  LDL.LU R136, [R1+0x3234] ;  /* 0x0032340001887983 */ /* 0x000ee80000300800 */
[----:B------:R-:W3:Y:S04]  /*e6e0*/  LDL.LU R134, [R1+0x3230] ;  /* 0x0032300001867983 */ /* 0x000ee80000300800 */
[----:B------:R-:W3:Y:S04]  /*e6f0*/  LDL.LU R132, [R1+0x322c] ;  /* 0x00322c0001847983 */ /* 0x000ee80000300800 */
[----:B------:R-:W3:Y:S04]  /*e700*/  LDL.LU R76, [R1+0x31bc] ;  /* 0x0031bc00014c7983 */ /* 0x000ee80000300800 */
[----:B------:R-:W3:Y:S04]  /*e710*/  LDL.LU R74, [R1+0x31b8] ;  /* 0x0031b800014a7983 */ /* 0x000ee80000300800 */
[----:B------:R-:W3:Y:S04]  /*e720*/  LDL.LU R72, [R1+0x31b4] ;  /* 0x0031b40001487983 */ /* 0x000ee80000300800 */
        /* <DEDUP_REMOVED lines=8> */
[----:B----4-:R-:W-:Y:S04]  /*e7b0*/  STL [R1+0x30bc], R106 ;  /* 0x0030bc6a01007387 */ /* 0x010fe80000100800 */
[----:B------:R-:W-:Y:S04]  /*e7c0*/  STL [R1+0x30b8], R104 ;  /* 0x0030b86801007387 */ /* 0x000fe80000100800 */
[----:B------:R-:W-:Y:S04]  /*e7d0*/  STL [R1+0x30b4], R102 ;  /* 0x0030b46601007387 */ /* 0x000fe80000100800 */
        /* <DEDUP_REMOVED lines=8> */
[----:B------:R2:W-:Y:S04]  /*e860*/  STL [R1+0x3098], R88 ;  /* 0x0030985801007387 */ /* 0x0005e80000100800 */
[----:B------:R2:W-:Y:S04]  /*e870*/  STL [R1+0x3094], R86 ;  /* 0x0030945601007387 */ /* 0x0005e80000100800 */
[----:B------:R2:W-:Y:S01]  /*e880*/  STL [R1+0x3090], R84 ;  /* 0x0030905401007387 */ /* 0x0005e20000100800 */
[----:B------:R-:W-:-:S02]  /*e890*/  IMAD.MOV.U32 R200, RZ, RZ, R116 ;  /* 0x000000ffffc87224 */ /* 0x000fc400078e0074 */
[----:B------:R-:W-:Y:S01]  /*e8a0*/  IMAD.MOV.U32 R199, RZ, RZ, R118 ;  /* 0x000000ffffc77224 */ /* 0x000fe200078e0076 */
[----:B------:R2:W-:Y:S04]  /*e8b0*/  STL [R1+0x308c], R82 ;  /* 0x00308c5201007387 */ /* 0x0005e80000100800 */
[----:B------:R2:W-:Y:S04]  /*e8c0*/  STL [R1+0x3088], R80 ;  /* 0x0030885001007387 */ /* 0x0005e80000100800 */
[----:B------:R2:W-:Y:S04]  /*e8d0*/  STL [R1+0x3084], R78 ;  /* 0x0030844e01007387 */ /* 0x0005e80000100800 */
[----:B0-----:R-:W3:Y:S04]  /*e8e0*/  LDL.LU R130, [R1+0x30ec] ;  /* 0x0030ec0001827983 */ /* 0x001ee80000300800 */
[----:B-1----:R-:W3:Y:S04]  /*e8f0*/  LDL.LU R128, [R1+0x30e8] ;  /* 0x0030e80001807983 */ /* 0x002ee80000300800 */
[----:B------:R-:W3:Y:S04]  /*e900*/  LDL.LU R126, [R1+0x30e4] ;  /* 0x0030e400017e7983 */ /* 0x000ee80000300800 */
[----:B------:R-:W3:Y:S04]  /*e910*/  LDL.LU R124, [R1+0x30e0] ;  /* 0x0030e000017c7983 */ /* 0x000ee80000300800 */
[----:B------:R-:W3:Y:S04]  /*e920*/  LDL.LU R122, [R1+0x30dc] ;  /* 0x0030dc00017a7983 */ /* 0x000ee80000300800 */
[----:B------:R-:W3:Y:S04]  /*e930*/  LDL.LU R120, [R1+0x30d8] ;  /* 0x0030d80001787983 */ /* 0x000ee80000300800 */
[----:B------:R-:W3:Y:S04]  /*e940*/  LDL.LU R118, [R1+0x30d4] ;  /* 0x0030d40001767983 */ /* 0x000ee80000300800 */
[----:B------:R-:W3:Y:S04]  /*e950*/  LDL.LU R116, [R1+0x30d0] ;  /* 0x0030d00001747983 */ /* 0x000ee80000300800 */
[----:B------:R-:W3:Y:S04]  /*e960*/  LDL.LU R114, [R1+0x30cc] ;  /* 0x0030cc0001727983 */ /* 0x000ee80000300800 */
[----:B------:R-:W3:Y:S04]  /*e970*/  LDL.LU R112, [R1+0x30c8] ;  /* 0x0030c80001707983 */ /* 0x000ee80000300800 */
[----:B----4-:R-:W4:Y:S04]  /*e980*/  LDL.LU R110, [R1+0x30c4] ;  /* 0x0030c400016e7983 */ /* 0x010f280000300800 */
[----:B------:R-:W4:Y:S04]  /*e990*/  LDL.LU R108, [R1+0x30c0] ;  /* 0x0030c000016c7983 */ /* 0x000f280000300800 */
[----:B------:R-:W4:Y:S04]  /*e9a0*/  LDL.LU R106, [R1+0x30bc] ;  /* 0x0030bc00016a7983 */ /* 0x000f280000300800 */
[----:B------:R-:W4:Y:S04]  /*e9b0*/  LDL.LU R104, [R1+0x30b8] ;  /* 0x0030b80001687983 */ /* 0x000f280000300800 */
[----:B------:R-:W4:Y:S04]  /*e9c0*/  LDL.LU R102, [R1+0x30b4] ;  /* 0x0030b40001667983 */ /* 0x000f280000300800 */
[----:B------:R-:W4:Y:S04]  /*e9d0*/  LDL.LU R100, [R1+0x30b0] ;  /* 0x0030b00001647983 */ /* 0x000f280000300800 */
[----:B------:R-:W4:Y:S04]  /*e9e0*/  LDL.LU R98, [R1+0x30ac] ;  /* 0x0030ac0001627983 */ /* 0x000f280000300800 */
[----:B--2---:R-:W2:Y:S04]  /*e9f0*/  LDL.LU R96, [R1+0x30a8] ;  /* 0x0030a80001607983 */ /* 0x004ea80000300800 */
[----:B------:R-:W2:Y:S04]  /*ea00*/  LDL.LU R94, [R1+0x30a4] ;  /* 0x0030a400015e7983 */ /* 0x000ea80000300800 */
[----:B------:R-:W2:Y:S04]  /*ea10*/  LDL.LU R92, [R1+0x30a0] ;  /* 0x0030a000015c7983 */ /* 0x000ea80000300800 */
[----:B------:R-:W2:Y:S04]  /*ea20*/  LDL.LU R90, [R1+0x309c] ;  /* 0x00309c00015a7983 */ /* 0x000ea80000300800 */
[----:B------:R-:W2:Y:S04]  /*ea30*/  LDL.LU R88, [R1+0x3098] ;  /* 0x0030980001587983 */ /* 0x000ea80000300800 */
[----:B------:R-:W2:Y:S04]  /*ea40*/  LDL.LU R86, [R1+0x3094] ;  /* 0x0030940001567983 */ /* 0x000ea80000300800 */
[----:B------:R-:W2:Y:S04]  /*ea50*/  LDL.LU R84, [R1+0x3090] ;  /* 0x0030900001547983 */ /* 0x000ea80000300800 */
[----:B------:R-:W2:Y:S04]  /*ea60*/  LDL.LU R82, [R1+0x308c] ;  /* 0x00308c0001527983 */ /* 0x000ea80000300800 */
[----:B------:R-:W2:Y:S04]  /*ea70*/  LDL.LU R80, [R1+0x3088] ;  /* 0x0030880001507983 */ /* 0x000ea80000300800 */
[----:B------:R0:W-:Y:S04]  /*ea80*/  STL [R1+0x32f4], R64 ;  /* 0x0032f44001007387 */ /* 0x0001e80000100800 */
[----:B------:R-:W2:Y:S04]  /*ea90*/  LDL.LU R78, [R1+0x3084] ;  /* 0x00308400014e7983 */ /* 0x000ea80000300800 */
[----:B------:R-:W2:Y:S04]  /*eaa0*/  LDL R228, [R1+0x324] ;  /* 0x0003240001e47983 */ /* 0x000ea80000100800 */
[----:B------:R-:W2:Y:S04]  /*eab0*/  LDL R58, [R1+0x428] ;  /* 0x00042800013a7983 */ /* 0x000ea80000100800 */
[----:B------:R-:W2:Y:S04]  /*eac0*/  LDL R60, [R1+0x42c] ;  /* 0x00042c00013c7983 */ /* 0x000ea80000100800 */
[----:B------:R-:W2:Y:S04]  /*ead0*/  LDL R54, [R1+0x438] ;  /* 0x0004380001367983 */ /* 0x000ea80000100800 */
[----:B------:R-:W2:Y:S04]  /*eae0*/  LDL.LU R66, [R1+0x32f8] ;  /* 0x0032f80001427983 */ /* 0x000ea80000300800 */
[----:B0-----:R-:W2:Y:S01]  /*eaf0*/  LDL.LU R64, [R1+0x32f4] ;  /* 0x0032f40001407983 */ /* 0x001ea20000300800 */
[----:B------:R-:W-:-:S02]  /*eb00*/  IMAD.MOV.U32 R53, RZ, RZ, R93 ;  /* 0x000000ffff357224 */ /* 0x000fc400078e005d */
[----:B------:R-:W-:Y:S01]  /*eb10*/  IMAD.MOV.U32 R55, RZ, RZ, R95 ;  /* 0x000000ffff377224 */ /* 0x000fe200078e005f */
[----:B------:R0:W-:Y:S01]  /*eb20*/  STL [R1+0x3438], R190 ;  /* 0x003438be01007387 */ /* 0x0001e20000100800 */
[----:B------:R-:W-:Y:S02]  /*eb30*/  IMAD.MOV.U32 R57, RZ, RZ, R97 ;  /* 0x000000ffff397224 */ /* 0x000fe400078e0061 */
[----:B------:R-:W-:Y:S01]  /*eb40*/  IMAD.MOV.U32 R59, RZ, RZ, R99 ;  /* 0x000000ffff3b7224 */ /* 0x000fe200078e0063 */
[----:B------:R-:W2:Y:S01]  /*eb50*/  LDL R222, [R1+0x330] ;  /* 0x0003300001de7983 */ /* 0x000ea20000100800 */
[----:B------:R-:W-:Y:S02]  /*eb60*/  IMAD.MOV.U32 R61, RZ, RZ, R101 ;  /* 0x000000ffff3d7224 */ /* 0x000fe400078e0065 */
[----:B------:R-:W-:Y:S01]  /*eb70*/  IMAD.MOV.U32 R63, RZ, RZ, R103 ;  /* 0x000000ffff3f7224 */ /* 0x000fe200078e0067 */
[----:B------:R-:W2:Y:S01]  /*eb80*/  LDL R212, [R1+0x334] ;  /* 0x0003340001d47983 */ /* 0x000ea20000100800 */
[----:B------:R-:W-:-:S02]  /*eb90*/  IMAD.MOV.U32 R65, RZ, RZ, R109 ;  /* 0x000000ffff417224 */ /* 0x000fc400078e006d */
[----:B------:R-:W-:Y:S01]  /*eba0*/  IMAD.MOV.U32 R67, RZ, RZ, R111 ;  /* 0x000000ffff437224 */ /* 0x000fe200078e006f */
[----:B------:R1:W-:Y:S01]  /*ebb0*/  STL [R1+0x32e4], R188 ;  /* 0x0032e4bc01007387 */ /* 0x0003e20000100800 */
[----:B------:R-:W-:-:S03]  /*ebc0*/  IMAD.MOV.U32 R224, RZ, RZ, R71 ;  /* 0x000000ffffe07224 */ /* 0x000fc600078e0047 */
[----:B------:R1:W-:Y:S04]  /*ebd0*/  STL [R1+0x32e0], R186 ;  /* 0x0032e0ba01007387 */ /* 0x0003e80000100800 */
[----:B------:R1:W-:Y:S04]  /*ebe0*/  STL [R1+0x32dc], R184 ;  /* 0x0032dcb801007387 */ /* 0x0003e80000100800 */
[----:B------:R1:W-:Y:S04]  /*ebf0*/  STL [R1+0x31b0], R70 ;  /* 0x0031b04601007387 */ /* 0x0003e80000100800 */
[----:B------:R1:W-:Y:S04]  /*ec00*/  STL [R1+0x31ac], R68 ;  /* 0x0031ac4401007387 */ /* 0x0003e80000100800 */
[----:B------:R1:W-:Y:S04]  /*ec10*/  STL [R1+0x31a8], R194 ;  /* 0x0031a8c201007387 */ /* 0x0003e80000100800 */
[----:B------:R1:W-:Y:S04]  /*ec20*/  STL.64 [R1+0x31a0], R192 ;  /* 0x0031a0c001007387 */ /* 0x0003e80000100a00 */
        /* <DEDUP_REMOVED lines=16> */
[----:B---3--:R3:W-:Y:S04]  /*ed30*/  STL [R1+0x30fc], R138 ;  /* 0x0030fc8a01007387 */ /* 0x0087e80000100800 */
[----:B------:R3:W-:Y:S04]  /*ed40*/  STL [R1+0x30f8], R136 ;  /* 0x0030f88801007387 */ /* 0x0007e80000100800 */
[----:B------:R3:W-:Y:S04]  /*ed50*/  STL [R1+0x30f4], R134 ;  /* 0x0030f48601007387 */ /* 0x0007e80000100800 */
[----:B------:R3:W-:Y:S04]  /*ed60*/  STL [R1+0x30f0], R132 ;  /* 0x0030f08401007387 */ /* 0x0007e80000100800 */
[----:B------:R3:W-:Y:S04]  /*ed70*/  STL [R1+0x3080], R76 ;  /* 0x0030804c01007387 */ /* 0x0007e80000100800 */
[----:B------:R3:W-:Y:S04]  /*ed80*/  STL [R1+0x307c], R74 ;  /* 0x00307c4a01007387 */ /* 0x0007e80000100800 */
        /* <DEDUP_REMOVED lines=9> */
[----:B------:R-:W2:Y:S04]  /*ee20*/  LDL.LU.64 R192, [R1+0x31a0] ;  /* 0x0031a00001c07983 */ /* 0x000ea80000300a00 */
[----:B------:R-:W2:Y:S04]  /*ee30*/  LDL.LU R182, [R1+0x3198] ;  /* 0x0031980001b67983 */ /* 0x000ea80000300800 */
[----:B------:R-:W2:Y:S04]  /*ee40*/  LDL.LU.64 R180, [R1+0x3190] ;  /* 0x0031900001b47983 */ /* 0x000ea80000300a00 */
        /* <DEDUP_REMOVED lines=21> */
[----:B------:R-:W3:Y:S04]  /*efa0*/  LDL.LU R71, [R1+0x52c] ;  /* 0x00052c0001477983 */ /* 0x000ee80000300800 */
        /* <DEDUP_REMOVED lines=30> */
[----:B------:R-:W-:Y:S04]  /*f190*/  STL.128 [R1+0x2fe0], R64 ;  /* 0x002fe04001007387 */ /* 0x000fe80000100c00 */
[----:B------:R-:W-:Y:S04]  /*f1a0*/  STL.128 [R1+0x2fd0], R60 ;  /* 0x002fd03c01007387 */ /* 0x000fe80000100c00 */
[----:B------:R-:W-:Y:S04]  /*f1b0*/  STL.128 [R1+0x2fc0], R56 ;  /* 0x002fc03801007387 */ /* 0x000fe80000100c00 */
[----:B------:R1:W-:Y:S04]  /*f1c0*/  STL.128 [R1+0x2fb0], R52 ;  /* 0x002fb03401007387 */ /* 0x0003e80000100c00 */
[----:B------:R-:W2:Y:S04]  /*f1d0*/  LDL R44, [R1+0x43c] ;  /* 0x00043c00012c7983 */ /* 0x000ea80000100800 */
        /* <DEDUP_REMOVED lines=8> */
[----:B------:R-:W4:Y:S04]  /*f260*/  LDL.64 R16, [R1+0xa8] ;  /* 0x0000a80001107983 */ /* 0x000f280000100a00 */
[----:B------:R-:W4:Y:S04]  /*f270*/  LDL.128 R24, [R1+0x260] ;  /* 0x0002600001187983 */ /* 0x000f280000100c00 */
[----:B-1----:R-:W4:Y:S04]  /*f280*/  LDL.128 R52, [R1+0x320] ;  /* 0x0003200001347983 */ /* 0x002f280000100c00 */
[----:B------:R-:W4:Y:S04]  /*f290*/  LDL.LU.128 R64, [R1+0x2fe0] ;  /* 0x002fe00001407983 */ /* 0x000f280000300c00 */
[----:B------:R-:W4:Y:S04]  /*f2a0*/  LDL.LU.128 R60, [R1+0x2fd0] ;  /* 0x002fd000013c7983 */ /* 0x000f280000300c00 */
[----:B------:R-:W4:Y:S04]  /*f2b0*/  LDL.LU.128 R56, [R1+0x2fc0] ;  /* 0x002fc00001387983 */ /* 0x000f280000300c00 */
[----:B------:R-:W4:Y:S04]  /*f2c0*/  LDL.LU R120, [R1+0x3060] ;  /* 0x0030600001787983 */ /* 0x000f280000300800 */
        /* <DEDUP_REMOVED lines=8> */
[----:B------:R-:W4:Y:S01]  /*f350*/  LDL.LU R92, [R1+0x3028] ;  /* 0x00302800015c7983 */ /* 0x000f220000300800 */
[----:B------:R-:W-:-:S02]  /*f360*/  IMAD.MOV.U32 R228, RZ, RZ, R69 ;  /* 0x000000ffffe47224 */ /* 0x000fc400078e0045 */
[----:B------:R-:W-:Y:S02]  /*f370*/  IMAD.MOV.U32 R39, RZ, RZ, R79 ;  /* 0x000000ffff277224 */ /* 0x000fe400078e004f */
[----:B------:R-:W-:Y:S02]  /*f380*/  IMAD.MOV.U32 R41, RZ, RZ, R81 ;  /* 0x000000ffff297224 */ /* 0x000fe400078e0051 */
[----:B------:R-:W-:Y:S02]  /*f390*/  IMAD.MOV.U32 R43, RZ, RZ, R83 ;  /* 0x000000ffff2b7224 */ /* 0x000fe400078e0053 */
[----:B------:R-:W-:Y:S02]  /*f3a0*/  IMAD.MOV.U32 R45, RZ, RZ, R85 ;  /* 0x000000ffff2d7224 */ /* 0x000fe400078e0055 */
[----:B------:R-:W-:Y:S02]  /*f3b0*/  IMAD.MOV.U32 R47, RZ, RZ, R87 ;  /* 0x000000ffff2f7224 */ /* 0x000fe400078e0057 */
[----:B------:R-:W-:-:S02]  /*f3c0*/  IMAD.MOV.U32 R49, RZ, RZ, R89 ;  /* 0x000000ffff317224 */ /* 0x000fc400078e0059 */
[----:B------:R-:W-:Y:S01]  /*f3d0*/  IMAD.MOV.U32 R51, RZ, RZ, R91 ;  /* 0x000000ffff337224 */ /* 0x000fe200078e005b */
[----:B------:R-:W-:Y:S01]  /*f3e0*/  STL [R1+0x360], R198 ;  /* 0x000360c601007387 */ /* 0x000fe20000100800 */
[----:B------:R-:W-:Y:S02]  /*f3f0*/  IMAD.MOV.U32 R69, RZ, RZ, R117 ;  /* 0x000000ffff457224 */ /* 0x000fe400078e0075 */
[----:B------:R-:W-:Y:S01]  /*f400*/  IMAD.MOV.U32 R232, RZ, RZ, R73 ;  /* 0x000000ffffe87224 */ /* 0x000fe200078e0049 */
[----:B------:R-:W-:Y:S01]  /*f410*/  STL [R1+0x330], R222 ;  /* 0x000330de01007387 */ /* 0x000fe20000100800 */
[----:B------:R-:W-:-:S03]  /*f420*/  IMAD.MOV.U32 R235, RZ, RZ, R75 ;  /* 0x000000ffffeb7224 */ /* 0x000fc600078e004b */
[----:B------:R-:W-:Y:S04]  /*f430*/  STL [R1+0x334], R212 ;  /* 0x000334d401007387 */ /* 0x000fe80000100800 */
[----:B------:R-:W-:Y:S04]  /*f440*/  STL [R1+0x338], R214 ;  /* 0x000338d601007387 */ /* 0x000fe80000100800 */
[----:B------:R-:W-:Y:S04]  /*f450*/  STL [R1+0x33c], R216 ;  /* 0x00033cd801007387 */ /* 0x000fe80000100800 */
[----:B------:R-:W-:Y:S04]  /*f460*/  STL.128 [R1+0x2f50], R28 ;  /* 0x002f501c01007387 */ /* 0x000fe80000100c00 */
[----:B------:R-:W-:Y:S04]  /*f470*/  STL.128 [R1+0x2f30], R20 ;  /* 0x002f301401007387 */ /* 0x000fe80000100c00 */
[----:B------:R-:W-:Y:S04]  /*f480*/  STL.128 [R1+0x2f10], R12 ;  /* 0x002f100c01007387 */ /* 0x000fe80000100c00 */
[----:B------:R-:W-:Y:S04]  /*f490*/  STL.128 [R1+0x2f00], R8 ;  /* 0x002f000801007387 */ /* 0x000fe80000100c00 */
[----:B---3--:R0:W-:Y:S04]  /*f4a0*/  STL [R1+0x3008], R76 ;  /* 0x0030084c01007387 */ /* 0x0081e80000100800 */
[----:B------:R1:W-:Y:S04]  /*f4b0*/  STL [R1+0x3004], R74 ;  /* 0x0030044a01007387 */ /* 0x0003e80000100800 */
[----:B------:R3:W-:Y:S04]  /*f4c0*/  STL [R1+0x3000], R72 ;  /* 0x0030004801007387 */ /* 0x0007e80000100800 */
[----:B------:R3:W-:Y:S04]  /*f4d0*/  STL.128 [R1+0x2ff0], R68 ;  /* 0x002ff04401007387 */ /* 0x0007e80000100c00 */
[----:B------:R3:W-:Y:S04]  /*f4e0*/  STL.128 [R1+0x2ef0], R4 ;  /* 0x002ef00401007387 */ /* 0x0007e80000100c00 */
        /* <DEDUP_REMOVED lines=15> */
[----:B0-----:R-:W4:Y:S04]  /*f5e0*/  LDL.LU R76, [R1+0x3008] ;  /* 0x00300800014c7983 */ /* 0x001f280000300800 */
[----:B-1----:R-:W4:Y:S04]  /*f5f0*/  LDL.LU R74, [R1+0x3004] ;  /* 0x00300400014a7983 */ /* 0x002f280000300800 */
[----:B---3--:R-:W3:Y:S04]  /*f600*/  LDL.LU R72, [R1+0x3000] ;  /* 0x0030000001487983 */ /* 0x008ee80000300800 */
[----:B------:R-:W3:Y:S04]  /*f610*/  LDL.LU.128 R68, [R1+0x2ff0] ;  /* 0x002ff00001447983 */ /* 0x000ee80000300c00 */
[----:B------:R-:W3:Y:S04]  /*f620*/  LDL.LU.128 R28, [R1+0x2f50] ;  /* 0x002f5000011c7983 */ /* 0x000ee80000300c00 */
[----:B------:R-:W3:Y:S04]  /*f630*/  LDL.LU.128 R20, [R1+0x2f30] ;  /* 0x002f300001147983 */ /* 0x000ee80000300c00 */
[----:B------:R-:W3:Y:S04]  /*f640*/  LDL.LU.128 R12, [R1+0x2f10] ;  /* 0x002f1000010c7983 */ /* 0x000ee80000300c00 */
[----:B------:R-:W3:Y:S04]  /*f650*/  LDL.LU.128 R8, [R1+0x2f00] ;  /* 0x002f000001087983 */ /* 0x000ee80000300c00 */
[----:B------:R-:W3:Y:S01]  /*f660*/  LDL.LU.128 R4, [R1+0x2ef0] ;  /* 0x002ef00001047983 */ /* 0x000ee20000300c00 */
[----:B------:R-:W-:-:S03]  /*f670*/  IMAD.MOV.U32 R231, RZ, RZ, R77 ;  /* 0x000000ffffe77224 */ /* 0x000fc600078e004d */
[----:B------:R-:W-:Y:S04]  /*f680*/  STL [R1+0x35c], R196 ;  /* 0x00035cc401007387 */ /* 0x000fe80000100800 */
[----:B------:R-:W-:Y:S04]  /*f690*/  STL [R1+0x344], R208 ;  /* 0x000344d001007387 */ /* 0x000fe80000100800 */
[----:B------:R-:W-:Y:S04]  /*f6a0*/  STL [R1+0x348], R210 ;  /* 0x000348d201007387 */ /* 0x000fe80000100800 */
[----:B------:R-:W3:Y:S04]  /*f6b0*/  LDL.LU R130, [R1+0x3074] ;  /* 0x0030740001827983 */ /* 0x000ee80000300800 */
[----:B------:R-:W3:Y:S04]  /*f6c0*/  LDL.LU R128, [R1+0x3070] ;  /* 0x0030700001807983 */ /* 0x000ee80000300800 */
[----:B--2---:R-:W-:Y:S04]  /*f6d0*/  STL.128 [R1+0x2f90], R44 ;  /* 0x002f902c01007387 */ /* 0x004fe80000100c00 */
[----:B----4-:R0:W-:Y:S04]  /*f6e0*/  STL.128 [R1+0x2fa0], R48 ;  /* 0x002fa03001007387 */ /* 0x0101e80000100c00 */
[----:B------:R-:W-:Y:S04]  /*f6f0*/  STL.128 [R1+0x2f80], R40 ;  /* 0x002f802801007387 */ /* 0x000fe80000100c00 */
[----:B0-----:R-:W2:Y:S04]  /*f700*/  LDL.LU.128 R48, [R1+0x2fa0] ;  /* 0x002fa00001307983 */ /* 0x001ea80000300c00 */
[----:B------:R-:W4:Y:S04]  /*f710*/  LDL.LU.128 R44, [R1+0x2f90] ;  /* 0x002f9000012c7983 */ /* 0x000f280000300c00 */
[----:B------:R-:W-:Y:S04]  /*f720*/  STL.128 [R1+0x2f70], R36 ;  /* 0x002f702401007387 */ /* 0x000fe80000100c00 */
[----:B------:R-:W-:Y:S04]  /*f730*/  STL.128 [R1+0x2f60], R32 ;  /* 0x002f602001007387 */ /* 0x000fe80000100c00 */
[----:B------:R-:W-:Y:S04]  /*f740*/  STL.64 [R1+0x2f20], R16 ;  /* 0x002f201001007387 */ /* 0x000fe80000100a00 */
[----:B------:R-:W-:Y:S01]  /*f750*/  STL.128 [R1+0x2f40], R24 ;  /* 0x002f401801007387 */ /* 0x000fe20000100c00 */
[----:B------:R-:W-:-:S03]  /*f760*/  IMAD.MOV.U32 R198, RZ, RZ, R52 ;  /* 0x000000ffffc67224 */ /* 0x000fc600078e0034 */
[----:B------:R0:W-:Y:S01]  /*f770*/  STL.64 [R1+0x538], R54 ;  /* 0x0005383601007387 */ /* 0x0001e20000100a00 */
[----:B------:R-:W-:-:S03]  /*f780*/  IMAD.MOV.U32 R73, RZ, RZ, R53 ;  /* 0x000000ffff497224 */ /* 0x000fc600078e0035 */
[----:B------:R-:W-:Y:S04]  /*f790*/  STL.128 [R1+0x2e50], R64 ;  /* 0x002e504001007387 */ /* 0x000fe80000100c00 */
[----:B------:R-:W-:Y:S04]  /*f7a0*/  STL.128 [R1+0x2e40], R60 ;  /* 0x002e403c01007387 */ /* 0x000fe80000100c00 */
[----:B------:R1:W-:Y:S04]  /*f7b0*/  STL.128 [R1+0x2e30], R56 ;  /* 0x002e303801007387 */ /* 0x0003e80000100c00 */
[----:B0-----:R-:W4:Y:S04]  /*f7c0*/  LDL.LU.128 R52, [R1+0x2fb0] ;  /* 0x002fb00001347983 */ /* 0x001f280000300c00 */
[----:B------:R-:W4:Y:S04]  /*f7d0*/  LDL.LU.128 R40, [R1+0x2f80] ;  /* 0x002f800001287983 */ /* 0x000f280000300c00 */
[----:B------:R-:W4:Y:S04]  /*f7e0*/  LDL.LU.128 R36, [R1+0x2f70] ;  /* 0x002f700001247983 */ /* 0x000f280000300c00 */
[----:B------:R-:W4:Y:S04]  /*f7f0*/  LDL.LU.128 R32, [R1+0x2f60] ;  /* 0x002f600001207983 */ /* 0x000f280000300c00 */
[----:B------:R-:W4:Y:S04]  /*f800*/  LDL.LU.128 R24, [R1+0x2f40] ;  /* 0x002f400001187983 */ /* 0x000f280000300c00 */
[----:B------:R-:W4:Y:S04]  /*f810*/  LDL.LU.64 R16, [R1+0x2f20] ;  /* 0x002f200001107983 */ /* 0x000f280000300a00 */
[----:B------:R-:W4:Y:S04]  /*f820*/  LDL.LU R75, [R1+0x53c] ;  /* 0x00053c00014b7983 */ /* 0x000f280000300800 */
[----:B------:R0:W-:Y:S04]  /*f830*/  STL [R1+0x2ed8], R120 ;  /* 0x002ed87801007387 */ /* 0x0001e80000100800 */
[----:B------:R0:W-:Y:S04]  /*f840*/  STL [R1+0x2ed4], R118 ;  /* 0x002ed47601007387 */ /* 0x0001e80000100800 */
[----:B------:R0:W-:Y:S04]  /*f850*/  STL [R1+0x2ed0], R116 ;  /* 0x002ed07401007387 */ /* 0x0001e80000100800 */
[----:B------:R0:W-:Y:S04]  /*f860*/  STL [R1+0x2ecc], R114 ;  /* 0x002ecc7201007387 */ /* 0x0001e80000100800 */
[----:B------:R0:W-:Y:S04]  /*f870*/  STL [R1+0x2ec8], R112 ;  /* 0x002ec87001007387 */ /* 0x0001e80000100800 */
[----:B------:R0:W-:Y:S04]  /*f880*/  STL [R1+0x2ec4], R110 ;  /* 0x002ec46e01007387 */ /* 0x0001e80000100800 */
[----:B------:R0:W-:Y:S04]  /*f890*/  STL [R1+0x2ec0], R108 ;  /* 0x002ec06c01007387 */ /* 0x0001e80000100800 */
[----:B-1----:R-:W4:Y:S04]  /*f8a0*/  LDL.128 R56, [R1+0x330] ;  /* 0x0003300001387983 */ /* 0x002f280000100c00 */
[----:B------:R-:W4:Y:S04]  /*f8b0*/  LDL.LU.128 R64, [R1+0x2e50] ;  /* 0x002e500001407983 */ /* 0x000f280000300c00 */
[----:B------:R-:W4:Y:S04]  /*f8c0*/  LDL.LU.128 R60, [R1+0x2e40] ;  /* 0x002e4000013c7983 */ /* 0x000f280000300c00 */
[----:B------:R1:W-:Y:S04]  /*f8d0*/  STL [R1+0x2ebc], R106 ;  /* 0x002ebc6a01007387 */ /* 0x0003e80000100800 */
[----:B0-----:R-:W4:Y:S04]  /*f8e0*/  LDL.LU R120, [R1+0x2ed8] ;  /* 0x002ed80001787983 */ /* 0x001f280000300800 */
[----:B------:R-:W4:Y:S04]  /*f8f0*/  LDL.LU R118, [R1+0x2ed4] ;  /* 0x002ed40001767983 */ /* 0x000f280000300800 */
[----:B------:R-:W4:Y:S04]  /*f900*/  LDL.LU R116, [R1+0x2ed0] ;  /* 0x002ed00001747983 */ /* 0x000f280000300800 */
[----:B------:R-:W4:Y:S04]  /*f910*/  LDL.LU R114, [R1+0x2ecc] ;  /* 0x002ecc0001727983 */ /* 0x000f280000300800 */
[----:B------:R-:W4:Y:S04]  /*f920*/  LDL.LU R112, [R1+0x2ec8] ;  /* 0x002ec80001707983 */ /* 0x000f280000300800 */
[----:B------:R-:W4:Y:S04]  /*f930*/  LDL.LU R110, [R1+0x2ec4] ;  /* 0x002ec400016e7983 */ /* 0x000f280000300800 */
[----:B------:R-:W4:Y:S04]  /*f940*/  LDL.LU R108, [R1+0x2ec0] ;  /* 0x002ec000016c7983 */ /* 0x000f280000300800 */
[----:B------:R0:W-:Y:S04]  /*f950*/  STL [R1+0x2ea4], R94 ;  /* 0x002ea45e01007387 */ /* 0x0001e80000100800 */
[----:B------:R0:W-:Y:S04]  /*f960*/  STL [R1+0x2ea0], R92 ;  /* 0x002ea05c01007387 */ /* 0x0001e80000100800 */
[----:B-1----:R-:W4:Y:S04]  /*f970*/  LDL.LU R106, [R1+0x2ebc] ;  /* 0x002ebc00016a7983 */ /* 0x002f280000300800 */
[----:B0-----:R-:W4:Y:S04]  /*f980*/  LDL.LU R94, [R1+0x2ea4] ;  /* 0x002ea400015e7983 */ /* 0x001f280000300800 */
        /* <DEDUP_REMOVED lines=17> */
[----:B---3--:R3:W-:Y:S04]  /*faa0*/  STL.128 [R1+0x2e60], R68 ;  /* 0x002e604401007387 */ /* 0x0087e80000100c00 */
[----:B------:R-:W-:Y:S04]  /*fab0*/  STL.128 [R1+0x2dc0], R28 ;  /* 0x002dc01c01007387 */ /* 0x000fe80000100c00 */
[----:B------:R-:W-:Y:S04]  /*fac0*/  STL.128 [R1+0x2da0], R20 ;  /* 0x002da01401007387 */ /* 0x000fe80000100c00 */
[----:B------:R-:W-:Y:S04]  /*fad0*/  STL.128 [R1+0x2d80], R12 ;  /* 0x002d800c01007387 */ /* 0x000fe80000100c00 */
[----:B------:R-:W-:Y:S04]  /*fae0*/  STL.128 [R1+0x2d70], R8 ;  /* 0x002d700801007387 */ /* 0x000fe80000100c00 */
[----:B------:R-:W-:Y:S04]  /*faf0*/  STL.128 [R1+0x2d60], R4 ;  /* 0x002d600401007387 */ /* 0x000fe80000100c00 */
        /* <DEDUP_REMOVED lines=13> */
[----:B--2---:R0:W-:Y:S04]  /*fbd0*/  STL.128 [R1+0x2e10], R48 ;  /* 0x002e103001007387 */ /* 0x0041e80000100c00 */
[----:B----4-:R1:W-:Y:S04]  /*fbe0*/  STL.128 [R1+0x2e00], R44 ;  /* 0x002e002c01007387 */ /* 0x0103e80000100c00 */
[----:B------:R-:W2:Y:S04]  /*fbf0*/  LDL.LU R80, [R1+0x2e88] ;  /* 0x002e880001507983 */ /* 0x000ea80000300800 */
[----:B------:R-:W4:Y:S04]  /*fc00*/  LDL.LU R78, [R1+0x2e84] ;  /* 0x002e8400014e7983 */ /* 0x000f280000300800 */
[----:B------:R-:W4:Y:S04]  /*fc10*/  LDL.LU R76, [R1+0x2e80] ;  /* 0x002e8000014c7983 */ /* 0x000f280000300800 */
[----:B---3--:R-:W3:Y:S04]  /*fc20*/  LDL.LU.128 R68, [R1+0x2e60] ;  /* 0x002e600001447983 */ /* 0x008ee80000300c00 */
[----:B0-----:R-:W4:Y:S04]  /*fc30*/  LDL.LU.128 R48, [R1+0x2e10] ;  /* 0x002e100001307983 */ /* 0x001f280000300c00 */
[----:B-1----:R-:W4:Y:S04]  /*fc40*/  LDL.LU.128 R44, [R1+0x2e00] ;  /* 0x002e0000012c7983 */ /* 0x002f280000300c00 */
[----:B------:R-:W4:Y:S04]  /*fc50*/  LDL.LU.128 R28, [R1+0x2dc0] ;  /* 0x002dc000011c7983 */ /* 0x000f280000300c00 */
[----:B------:R-:W4:Y:S04]  /*fc60*/  LDL.LU.128 R20, [R1+0x2da0] ;  /* 0x002da00001147983 */ /* 0x000f280000300c00 */
[----:B------:R0:W-:Y:S04]  /*fc70*/  STL.128 [R1+0x2e20], R52 ;  /* 0x002e203401007387 */ /* 0x0001e80000100c00 */
[----:B------:R1:W-:Y:S04]  /*fc80*/  STL.128 [R1+0x2df0], R40 ;  /* 0x002df02801007387 */ /* 0x0003e80000100c00 */
[----:B------:R1:W-:Y:S04]  /*fc90*/  STL.128 [R1+0x2de0], R36 ;  /* 0x002de02401007387 */ /* 0x0003e80000100c00 */
[----:B------:R-:W-:Y:S04]  /*fca0*/  STL.128 [R1+0x2dd0], R32 ;  /* 0x002dd02001007387 */ /* 0x000fe80000100c00 */
[----:B------:R-:W-:Y:S04]  /*fcb0*/  STL.128 [R1+0x2db0], R24 ;  /* 0x002db01801007387 */ /* 0x000fe80000100c00 */
[----:B------:R-:W-:Y:S04]  /*fcc0*/  STL.64 [R1+0x2d90], R16 ;  /* 0x002d901001007387 */ /* 0x000fe80000100a00 */
[----:B------:R1:W-:Y:S04]  /*fcd0*/  STL.128 [R1+0x2e70], R72 ;  /* 0x002e704801007387 */ /* 0x0003e80000100c00 */
[----:B0-----:R-:W4:Y:S04]  /*fce0*/  LDL.LU.128 R52, [R1+0x2e20] ;  /* 0x002e200001347983 */ /* 0x001f280000300c00 */
[----:B-1----:R-:W4:Y:S04]  /*fcf0*/  LDL.LU.128 R40, [R1+0x2df0] ;  /* 0x002df00001287983 */ /* 0x002f280000300c00 */
[----:B------:R-:W4:Y:S04]  /*fd00*/  LDL.LU.128 R36, [R1+0x2de0] ;  /* 0x002de00001247983 */ /* 0x000f280000300c00 */
[----:B------:R-:W4:Y:S04]  /*fd10*/  LDL.LU.128 R72, [R1+0x2e70] ;  /* 0x002e700001487983 */ /* 0x000f280000300c00 */
[----:B------:R-:W4:Y:S04]  /*fd20*/  LDL.LU.128 R32, [R1+0x2dd0] ;  /* 0x002dd00001207983 */ /* 0x000f280000300c00 */
[----:B------:R-:W4:Y:S04]  /*fd30*/  LDL.LU.128 R24, [R1+0x2db0] ;  /* 0x002db00001187983 */ /* 0x000f280000300c00 */
[----:B------:R-:W4:Y:S01]  /*fd40*/  LDL.LU.64 R16, [R1+0x2d90] ;  /* 0x002d900001107983 */ /* 0x000f220000300a00 */
[----:B------:R-:W-:-:S03]  /*fd50*/  IMAD.MOV.U32 R196, RZ, RZ, R56 ;  /* 0x000000ffffc47224 */ /* 0x000fc600078e0038 */
[----:B------:R0:W-:Y:S01]  /*fd60*/  STL.64 [R1+0x548], R58 ;  /* 0x0005483a01007387 */ /* 0x0001e20000100a00 */
[----:B------:R-:W-:-:S03]  /*fd70*/  IMAD.MOV.U32 R77, RZ, RZ, R57 ;  /* 0x000000ffff4d7224 */ /* 0x000fc600078e0039 */
[----:B------:R-:W-:Y:S04]  /*fd80*/  STL.128 [R1+0x2cb0], R64 ;  /* 0x002cb04001007387 */ /* 0x000fe80000100c00 */
[----:B------:R1:W-:Y:S04]  /*fd90*/  STL.128 [R1+0x2ca0], R60 ;  /* 0x002ca03c01007387 */ /* 0x0003e80000100c00 */
[----:B0-----:R-:W4:Y:S04]  /*fda0*/  LDL.LU.128 R56, [R1+0x2e30] ;  /* 0x002e300001387983 */ /* 0x001f280000300c00 */
[----:B------:R-:W4:Y:S04]  /*fdb0*/  LDL.LU.128 R12, [R1+0x2d80] ;  /* 0x002d8000010c7983 */ /* 0x000f280000300c00 */
[----:B------:R-:W4:Y:S04]  /*fdc0*/  LDL.LU.128 R8, [R1+0x2d70] ;  /* 0x002d700001087983 */ /* 0x000f280000300c00 */
[----:B------:R-:W4:Y:S04]  /*fdd0*/  LDL.LU.128 R4, [R1+0x2d60] ;  /* 0x002d600001047983 */ /* 0x000f280000300c00 */
        /* <DEDUP_REMOVED lines=23> */
[----:B------:R-:W-:Y:S04]  /*ff50*/  STL [R1+0x358], R190 ;  /* 0x000358be01007387 */ /* 0x000fe80000100800 */
[----:B------:R0:W-:Y:S04]  /*ff60*/  STL [R1+0x2eec], R130 ;  /* 0x002eec8201007387 */ /* 0x0001e80000100800 */
[----:B------:R1:W-:Y:S04]  /*ff70*/  STL [R1+0x2ee8], R128 ;  /* 0x002ee88001007387 */ /* 0x0003e80000100800 */
[----:B------:R-:W-:Y:S04]  /*ff80*/  STL [R1+0x36c], R188 ;  /* 0x00036cbc01007387 */ /* 0x000fe80000100800 */
[----:B0-----:R-:W4:Y:S04]  /*ff90*/  LDL.LU R130, [R1+0x2eec] ;  /* 0x002eec0001827983 */ /* 0x001f280000300800 */
[----:B-1----:R-:W4:Y:S04]  /*ffa0*/  LDL.LU R128, [R1+0x2ee8] ;  /* 0x002ee80001807983 */ /* 0x002f280000300800 */
[----:B------:R-:W4:Y:S04]  /*ffb0*/  LDL.LU R197, [R1+0x538] ;  /* 0x0005380001c57983 */ /* 0x000f280000300800 */
        /* <DEDUP_REMOVED lines=14> */
[----:B0-----:R-:W4:Y:S04]  /*100a0*/  LDL.LU R126, [R1+0x2d4c] ;  /* 0x002d4c00017e7983 */ /* 0x001f280000300800 */
[----:B-1----:R-:W4:Y:S04]  /*100b0*/  LDL.LU R124, [R1+0x2d48] ;  /* 0x002d4800017c7983 */ /* 0x002f280000300800 */
[----:B--2---:R0:W-:Y:S04]  /*100c0*/  STL [R1+0x2cf0], R80 ;  /* 0x002cf05001007387 */ /* 0x0041e80000100800 */
[----:B------:R-:W2:Y:S04]  /*100d0*/  LDL.LU R122, [R1+0x2d44] ;  /* 0x002d4400017a7983 */ /* 0x000ea80000300800 */
[----:B------:R-:W2:Y:S04]  /*100e0*/  LDL.LU R104, [R1+0x2d20] ;  /* 0x002d200001687983 */ /* 0x000ea80000300800 */
[----:B---3--:R-:W-:Y:S04]  /*100f0*/  STL.128 [R1+0x2cc0], R68 ;  /* 0x002cc04401007387 */ /* 0x008fe80000100c00 */
[----:B----4-:R-:W-:Y:S04]  /*10100*/  STL.128 [R1+0x2c70], R48 ;  /* 0x002c703001007387 */ /* 0x010fe80000100c00 */
[----:B------:R-:W-:Y:S04]  /*10110*/  STL.128 [R1+0x2c60], R44 ;  /* 0x002c602c01007387 */ /* 0x000fe80000100c00 */
[----:B------:R-:W-:Y:S04]  /*10120*/  STL.128 [R1+0x2c20], R28 ;  /* 0x002c201c01007387 */ /* 0x000fe80000100c00 */
[----:B------:R-:W-:Y:S04]  /*10130*/  STL.128 [R1+0x2c00], R20 ;  /* 0x002c001401007387 */ /* 0x000fe80000100c00 */
[----:B------:R-:W3:Y:S04]  /*10140*/  LDL.LU R102, [R1+0x2d1c] ;  /* 0x002d1c0001667983 */ /* 0x000ee80000300800 */
[----:B------:R-:W4:Y:S04]  /*10150*/  LDL.LU R100, [R1+0x2d18] ;  /* 0x002d180001647983 */ /* 0x000f280000300800 */
[----:B------:R-:W4:Y:S04]  /*10160*/  LDL.LU R98, [R1+0x2d14] ;  /* 0x002d140001627983 */ /* 0x000f280000300800 */
[----:B------:R-:W4:Y:S04]  /*10170*/  LDL.LU R96, [R1+0x2d10] ;  /* 0x002d100001607983 */ /* 0x000f280000300800 */
[----:B------:R-:W4:Y:S04]  /*10180*/  LDL.LU R90, [R1+0x2d04] ;  /* 0x002d0400015a7983 */ /* 0x000f280000300800 */
[----:B------:R-:W4:Y:S04]  /*10190*/  LDL.LU R88, [R1+0x2d00] ;  /* 0x002d000001587983 */ /* 0x000f280000300800 */
[----:B------:R-:W4:Y:S04]  /*101a0*/  LDL.LU R86, [R1+0x2cfc] ;  /* 0x002cfc0001567983 */ /* 0x000f280000300800 */
[----:B------:R-:W-:Y:S04]  /*101b0*/  STL.128 [R1+0x2c80], R52 ;  /* 0x002c803401007387 */ /* 0x000fe80000100c00 */
[----:B------:R-:W-:Y:S04]  /*101c0*/  STL.128 [R1+0x2c50], R40 ;  /* 0x002c502801007387 */ /* 0x000fe80000100c00 */
[----:B------:R-:W-:Y:S04]  /*101d0*/  STL.128 [R1+0x2c40], R36 ;  /* 0x002c402401007387 */ /* 0x000fe80000100c00 */
[----:B------:R1:W-:Y:S04]  /*101e0*/  STL.128 [R1+0x2cd0], R72 ;  /* 0x002cd04801007387 */ /* 0x0003e80000100c00 */
[----:B------:R-:W-:Y:S04]  /*101f0*/  STL.128 [R1+0x2c30], R32 ;  /* 0x002c302001007387 */ /* 0x000fe80000100c00 */
[----:B------:R-:W-:Y:S04]  /*10200*/  STL.128 [R1+0x2c10], R24 ;  /* 0x002c101801007387 */ /* 0x000fe80000100c00 */
[----:B------:R-:W-:Y:S04]  /*10210*/  STL.64 [R1+0x2bf0], R16 ;  /* 0x002bf01001007387 */ /* 0x000fe80000100a00 */
[----:B------:R-:W4:Y:S04]  /*10220*/  LDL.LU R84, [R1+0x2cf8] ;  /* 0x002cf80001547983 */ /* 0x000f280000300800 */
[----:B------:R-:W4:Y:S04]  /*10230*/  LDL.LU R82, [R1+0x2cf4] ;  /* 0x002cf40001527983 */ /* 0x000f280000300800 */
[----:B0-----:R-:W4:Y:S04]  /*10240*/  LDL.LU R80, [R1+0x2cf0] ;  /* 0x002cf00001507983 */ /* 0x001f280000300800 */
[----:B------:R0:W-:Y:S04]  /*10250*/  STL.128 [R1+0x2c90], R56 ;  /* 0x002c903801007387 */ /* 0x0001e80000100c00 */
[----:B------:R-:W-:Y:S04]  /*10260*/  STL.128 [R1+0x2be0], R12 ;  /* 0x002be00c01007387 */ /* 0x000fe80000100c00 */
[----:B------:R-:W-:Y:S04]  /*10270*/  STL.128 [R1+0x2bd0], R8 ;  /* 0x002bd00801007387 */ /* 0x000fe80000100c00 */
[----:B------:R-:W-:Y:S04]  /*10280*/  STL.128 [R1+0x2bc0], R4 ;  /* 0x002bc00401007387 */ /* 0x000fe80000100c00 */
[----:B------:R0:W-:Y:S04]  /*10290*/  STL.128 [R1+0x2ce0], R76 ;  /* 0x002ce04c01007387 */ /* 0x0001e80000100c00 */
[----:B-1----:R-:W4:Y:S04]  /*102a0*/  LDL.LU.128 R72, [R1+0x2cd0] ;  /* 0x002cd00001487983 */ /* 0x002f280000300c00 */
[----:B------:R-:W4:Y:S04]  /*102b0*/  LDL.LU.128 R68, [R1+0x2cc0] ;  /* 0x002cc00001447983 */ /* 0x000f280000300c00 */
[----:B0-----:R-:W4:Y:S04]  /*102c0*/  LDL.LU.128 R56, [R1+0x2c90] ;  /* 0x002c900001387983 */ /* 0x001f280000300c00 */
[----:B------:R-:W4:Y:S04]  /*102d0*/  LDL.LU.128 R76, [R1+0x2ce0] ;  /* 0x002ce000014c7983 */ /* 0x000f280000300c00 */
[----:B------:R-:W4:Y:S04]  /*102e0*/  LDL.LU.128 R52, [R1+0x2c80] ;  /* 0x002c800001347983 */ /* 0x000f280000300c00 */
[----:B------:R-:W4:Y:S04]  /*102f0*/  LDL.LU.128 R48, [R1+0x2c70] ;  /* 0x002c700001307983 */ /* 0x000f280000300c00 */
[----:B------:R-:W4:Y:S01]  /*10300*/  LDL.LU.128 R44, [R1+0x2c60] ;  /* 0x002c6000012c7983 */ /* 0x000f220000300c00 */
[----:B------:R-:W-:-:S03]  /*10310*/  IMAD.MOV.U32 R191, RZ, RZ, R60 ;  /* 0x000000ffffbf7224 */ /* 0x000fc600078e003c */
[----:B------:R0:W-:Y:S01]  /*10320*/  STL.64 [R1+0x558], R62 ;  /* 0x0005583e01007387 */ /* 0x0001e20000100a00 */
[----:B------:R-:W-:-:S03]  /*10330*/  IMAD.MOV.U32 R81, RZ, RZ, R61 ;  /* 0x000000ffff517224 */ /* 0x000fc600078e003d */
[----:B------:R1:W-:Y:S04]  /*10340*/  STL.128 [R1+0x2b10], R64 ;  /* 0x002b104001007387 */ /* 0x0003e80000100c00 */
[----:B------:R-:W4:Y:S04]  /*10350*/  LDL.LU.128 R40, [R1+0x2c50] ;  /* 0x002c500001287983 */ /* 0x000f280000300c00 */
[----:B0-----:R-:W4:Y:S04]  /*10360*/  LDL.LU.128 R60, [R1+0x2ca0] ;  /* 0x002ca000013c7983 */ /* 0x001f280000300c00 */
[----:B------:R-:W4:Y:S04]  /*10370*/  LDL.LU.128 R36, [R1+0x2c40] ;  /* 0x002c400001247983 */ /* 0x000f280000300c00 */
[----:B------:R-:W4:Y:S04]  /*10380*/  LDL.LU.128 R32, [R1+0x2c30] ;  /* 0x002c300001207983 */ /* 0x000f280000300c00 */
[----:B------:R-:W4:Y:S04]  /*10390*/  LDL.LU.128 R28, [R1+0x2c20] ;  /* 0x002c2000011c7983 */ /* 0x000f280000300c00 */
[----:B------:R-:W4:Y:S04]  /*103a0*/  LDL.LU.128 R24, [R1+0x2c10] ;  /* 0x002c100001187983 */ /* 0x000f280000300c00 */
[----:B------:R-:W4:Y:S04]  /*103b0*/  LDL.LU.128 R20, [R1+0x2c00] ;  /* 0x002c000001147983 */ /* 0x000f280000300c00 */
[----:B------:R-:W4:Y:S04]  /*103c0*/  LDL.LU.64 R16, [R1+0x2bf0] ;  /* 0x002bf00001107983 */ /* 0x000f280000300a00 */
        /* <DEDUP_REMOVED lines=29> */
[----:B--2---:R2:W-:Y:S04]  /*105a0*/  STL [R1+0x2bac], R122 ;  /* 0x002bac7a01007387 */ /* 0x0045e80000100800 */
[----:B------:R2:W-:Y:S04]  /*105b0*/  STL [R1+0x2b88], R104 ;  /* 0x002b886801007387 */ /* 0x0005e80000100800 */
[----:B0-----:R-:W2:Y:S04]  /*105c0*/  LDL.LU R130, [R1+0x2d54] ;  /* 0x002d540001827983 */ /* 0x001ea80000300800 */
[----:B-1----:R-:W2:Y:S04]  /*105d0*/  LDL.LU R128, [R1+0x2d50] ;  /* 0x002d500001807983 */ /* 0x002ea80000300800 */
[----:B------:R-:W2:Y:S04]  /*105e0*/  LDL.LU R190, [R1+0x558] ;  /* 0x0005580001be7983 */ /* 0x000ea80000300800 */
[----:B------:R-:W2:Y:S04]  /*105f0*/  LDL.LU R126, [R1+0x2bb4] ;  /* 0x002bb400017e7983 */ /* 0x000ea80000300800 */
[----:B------:R-:W2:Y:S04]  /*10600*/  LDL.LU R124, [R1+0x2bb0] ;  /* 0x002bb000017c7983 */ /* 0x000ea80000300800 */
[----:B---3--:R0:W-:Y:S04]  /*10610*/  STL [R1+0x2b84], R102 ;  /* 0x002b846601007387 */ /* 0x0081e80000100800 */
[----:B----4-:R1:W-:Y:S04]  /*10620*/  STL [R1+0x2b80], R100 ;  /* 0x002b806401007387 */ /* 0x0103e80000100800 */
[----:B------:R3:W-:Y:S04]  /*10630*/  STL [R1+0x2b7c], R98 ;  /* 0x002b7c6201007387 */ /* 0x0007e80000100800 */
[----:B------:R4:W-:Y:S04]  /*10640*/  STL [R1+0x2b78], R96 ;  /* 0x002b786001007387 */ /* 0x0009e80000100800 */
[----:B------:R4:W-:Y:S04]  /*10650*/  STL [R1+0x2b6c], R90 ;  /* 0x002b6c5a01007387 */ /* 0x0009e80000100800 */
[----:B------:R4:W-:Y:S04]  /*10660*/  STL [R1+0x2b68], R88 ;  /* 0x002b685801007387 */ /* 0x0009e80000100800 */
[----:B------:R4:W-:Y:S04]  /*10670*/  STL [R1+0x2b64], R86 ;  /* 0x002b645601007387 */ /* 0x0009e80000100800 */
[----:B--2---:R-:W2:Y:S04]  /*10680*/  LDL.LU R122, [R1+0x2bac] ;  /* 0x002bac00017a7983 */ /* 0x004ea80000300800 */
[----:B------:R-:W2:Y:S04]  /*10690*/  LDL.LU R104, [R1+0x2b88] ;  /* 0x002b880001687983 */ /* 0x000ea80000300800 */
[----:B0-----:R-:W2:Y:S04]  /*106a0*/  LDL.LU R102, [R1+0x2b84] ;  /* 0x002b840001667983 */ /* 0x001ea80000300800 */
[----:B-1----:R-:W2:Y:S04]  /*106b0*/  LDL.LU R100, [R1+0x2b80] ;  /* 0x002b800001647983 */ /* 0x002ea80000300800 */
[----:B---3--:R-:W3:Y:S04]  /*106c0*/  LDL.LU R98, [R1+0x2b7c] ;  /* 0x002b7c0001627983 */ /* 0x008ee80000300800 */
[----:B----4-:R-:W4:Y:S04]  /*106d0*/  LDL.LU R96, [R1+0x2b78] ;  /* 0x002b780001607983 */ /* 0x010f280000300800 */
[----:B------:R-:W4:Y:S04]  /*106e0*/  LDL.LU R90, [R1+0x2b6c] ;  /* 0x002b6c00015a7983 */ /* 0x000f280000300800 */
[----:B------:R0:W-:Y:S04]  /*106f0*/  STL [R1+0x2b60], R84 ;  /* 0x002b605401007387 */ /* 0x0001e80000100800 */
[----:B------:R-:W4:Y:S04]  /*10700*/  LDL.LU R88, [R1+0x2b68] ;  /* 0x002b680001587983 */ /* 0x000f280000300800 */
[----:B------:R-:W4:Y:S04]  /*10710*/  LDL.LU R86, [R1+0x2b64] ;  /* 0x002b640001567983 */ /* 0x000f280000300800 */
[----:B0-----:R-:W4:Y:S04]  /*10720*/  LDL.LU R84, [R1+0x2b60] ;  /* 0x002b600001547983 */ /* 0x001f280000300800 */
[----:B------:R-:W-:Y:S04]  /*10730*/  STL.128 [R1+0x2b30], R72 ;  /* 0x002b304801007387 */ /* 0x000fe80000100c00 */
[----:B------:R-:W-:Y:S04]  /*10740*/  STL.128 [R1+0x2b20], R68 ;  /* 0x002b204401007387 */ /* 0x000fe80000100c00 */
[----:B------:R-:W-:Y:S04]  /*10750*/  STL.128 [R1+0x2af0], R56 ;  /* 0x002af03801007387 */ /* 0x000fe80000100c00 */
[----:B------:R0:W-:Y:S04]  /*10760*/  STL.128 [R1+0x2b40], R76 ;  /* 0x002b404c01007387 */ /* 0x0001e80000100c00 */
[----:B------:R-:W-:Y:S04]  /*10770*/  STL.128 [R1+0x2ae0], R52 ;  /* 0x002ae03401007387 */ /* 0x000fe80000100c00 */
[----:B------:R-:W-:Y:S04]  /*10780*/  STL.128 [R1+0x2ad0], R48 ;  /* 0x002ad03001007387 */ /* 0x000fe80000100c00 */
[----:B------:R-:W-:Y:S04]  /*10790*/  STL.128 [R1+0x2ac0], R44 ;  /* 0x002ac02c01007387 */ /* 0x000fe80000100c00 */
[----:B0-----:R-:W4:Y:S04]  /*107a0*/  LDL.LU.128 R76, [R1+0x2b40] ;  /* 0x002b4000014c7983 */ /* 0x001f280000300c00 */
[----:B------:R-:W4:Y:S04]  /*107b0*/  LDL.LU.128 R72, [R1+0x2b30] ;  /* 0x002b300001487983 */ /* 0x000f280000300c00 */
[----:B------:R-:W4:Y:S04]  /*107c0*/  LDL.LU.128 R68, [R1+0x2b20] ;  /* 0x002b200001447983 */ /* 0x000f280000300c00 */
[----:B------:R-:W-:Y:S04]  /*107d0*/  STL.128 [R1+0x2ab0], R40 ;  /* 0x002ab02801007387 */ /* 0x000fe80000100c00 */
[----:B------:R0:W-:Y:S04]  /*107e0*/  STL.128 [R1+0x2b00], R60 ;  /* 0x002b003c01007387 */ /* 0x0001e80000100c00 */
[----:B------:R-:W-:Y:S04]  /*107f0*/  STL.128 [R1+0x2aa0], R36 ;  /* 0x002aa02401007387 */ /* 0x000fe80000100c00 */
[----:B------:R-:W-:Y:S04]  /*10800*/  STL.128 [R1+0x2a90], R32 ;  /* 0x002a902001007387 */ /* 0x000fe80000100c00 */
[----:B------:R-:W-:Y:S04]  /*10810*/  STL.128 [R1+0x2a80], R28 ;  /* 0x002a801c01007387 */ /* 0x000fe80000100c00 */
[----:B------:R-:W-:Y:S04]  /*10820*/  STL.128 [R1+0x2a70], R24 ;  /* 0x002a701801007387 */ /* 0x000fe80000100c00 */
[----:B------:R-:W-:Y:S04]  /*10830*/  STL.128 [R1+0x2a60], R20 ;  /* 0x002a601401007387 */ /* 0x000fe80000100c00 */
[----:B------:R-:W-:Y:S04]  /*10840*/  STL.64 [R1+0x2a50], R16 ;  /* 0x002a501001007387 */ /* 0x000fe80000100a00 */
[----:B------:R-:W-:Y:S04]  /*10850*/  STL.128 [R1+0x2a40], R12 ;  /* 0x002a400c01007387 */ /* 0x000fe80000100c00 */
[----:B------:R-:W-:Y:S04]  /*10860*/  STL.128 [R1+0x2a30], R8 ;  /* 0x002a300801007387 */ /* 0x000fe80000100c00 */
[----:B------:R-:W-:Y:S04]  /*10870*/  STL.128 [R1+0x2a20], R4 ;  /* 0x002a200401007387 */ /* 0x000fe80000100c00 */
[----:B------:R1:W-:Y:S04]  /*10880*/  STL.128 [R1+0x2b50], R80 ;  /* 0x002b505001007387 */ /* 0x0003e80000100c00 */
[----:B0-----:R-:W4:Y:S04]  /*10890*/  LDL.LU.128 R60, [R1+0x2b00] ;  /* 0x002b0000013c7983 */ /* 0x001f280000300c00 */
[----:B------:R-:W4:Y:S04]  /*108a0*/  LDL.LU.128 R56, [R1+0x2af0] ;  /* 0x002af00001387983 */ /* 0x000f280000300c00 */
[----:B------:R-:W4:Y:S04]  /*108b0*/  LDL.LU.128 R52, [R1+0x2ae0] ;  /* 0x002ae00001347983 */ /* 0x000f280000300c00 */
[----:B-1----:R-:W4:Y:S04]  /*108c0*/  LDL.LU.128 R80, [R1+0x2b50] ;  /* 0x002b500001507983 */ /* 0x002f280000300c00 */
[----:B------:R-:W4:Y:S04]  /*108d0*/  LDL.LU.128 R48, [R1+0x2ad0] ;  /* 0x002ad00001307983 */ /* 0x000f280000300c00 */
[----:B------:R-:W4:Y:S04]  /*108e0*/  LDL.LU.128 R44, [R1+0x2ac0] ;  /* 0x002ac000012c7983 */ /* 0x000f280000300c00 */
[----:B------:R-:W4:Y:S01]  /*108f0*/  LDL.LU.128 R40, [R1+0x2ab0] ;  /* 0x002ab00001287983 */ /* 0x000f220000300c00 */
[----:B------:R-:W-:-:S02]  /*10900*/  IMAD.MOV.U32 R189, RZ, RZ, R64 ;  /* 0x000000ffffbd7224 */ /* 0x000fc400078e0040 */
[----:B------:R-:W-:Y:S01]  /*10910*/  IMAD.MOV.U32 R85, RZ, RZ, R65 ;  /* 0x000000ffff557224 */ /* 0x000fe200078e0041 */
[----:B------:R0:W-:Y:S04]  /*10920*/  STL.64 [R1+0x568], R66 ;  /* 0x0005684201007387 */ /* 0x0001e80000100a00 */
[----:B------:R-:W4:Y:S04]  /*10930*/  LDL.LU.128 R36, [R1+0x2aa0] ;  /* 0x002aa00001247983 */ /* 0x000f280000300c00 */
[----:B------:R-:W4:Y:S04]  /*10940*/  LDL.LU.128 R32, [R1+0x2a90] ;  /* 0x002a900001207983 */ /* 0x000f280000300c00 */
[----:B0-----:R-:W4:Y:S04]  /*10950*/  LDL.LU.128 R64, [R1+0x2b10] ;  /* 0x002b100001407983 */ /* 0x001f280000300c00 */
        /* <DEDUP_REMOVED lines=8> */
[----:B------:R-:W4:Y:S04]  /*109e0*/  LDL.LU R87, [R1+0x56c] ;  /* 0x00056c0001577983 */ /* 0x000f280000300800 */
        /* <DEDUP_REMOVED lines=11> */
[----:B0-----:R-:W3:Y:S04]  /*10aa0*/  LDL.LU R94, [R1+0x29dc] ;  /* 0x0029dc00015e7983 */ /* 0x001ee80000300800 */
[----:B-1----:R-:W4:Y:S04]  /*10ab0*/  LDL.LU R92, [R1+0x29d8] ;  /* 0x0029d800015c7983 */ /* 0x002f280000300800 */
        /* <DEDUP_REMOVED lines=9> */
[----:B------:R-:W4:Y:S04]  /*10b50*/  LDL.LU R108, [R1+0x29f8] ;  /* 0x0029f800016c7983 */ /* 0x000f280000300800 */
[----:B------:R-:W4:Y:S04]  /*10b60*/  LDL.LU R106, [R1+0x29f4] ;  /* 0x0029f400016a7983 */ /* 0x000f280000300800 */
[----:B------:R-:W4:Y:S04]  /*10b70*/  LDL.LU R112, [R1+0x2a00] ;  /* 0x002a000001707983 */ /* 0x000f280000300800 */
[----:B------:R-:W4:Y:S04]  /*10b80*/  LDL.LU R110, [R1+0x29fc] ;  /* 0x0029fc00016e7983 */ /* 0x000f280000300800 */
[----:B------:R-:W-:Y:S04]  /*10b90*/  STL [R1+0x390], R138 ;  /* 0x0003908a01007387 */ /* 0x000fe80000100800 */
[----:B------:R-:W-:Y:S04]  /*10ba0*/  STL [R1+0x394], R128 ;  /* 0x0003948001007387 */ /* 0x000fe80000100800 */
[----:B------:R-:W-:Y:S04]  /*10bb0*/  STL [R1+0x398], R130 ;  /* 0x0003988201007387 */ /* 0x000fe80000100800 */
[----:B------:R-:W-:Y:S04]  /*10bc0*/  STL [R1+0x39c], R132 ;  /* 0x00039c8401007387 */ /* 0x000fe80000100800 */
[----:B------:R-:W4:Y:S04]  /*10bd0*/  LDL.LU R120, [R1+0x2a10] ;  /* 0x002a100001787983 */ /* 0x000f280000300800 */
[----:B------:R-:W4:Y:S04]  /*10be0*/  LDL.LU R118, [R1+0x2a0c] ;  /* 0x002a0c0001767983 */ /* 0x000f280000300800 */
[----:B------:R-:W4:Y:S04]  /*10bf0*/  LDL.LU R116, [R1+0x2a08] ;  /* 0x002a080001747983 */ /* 0x000f280000300800 */
[----:B--2---:R-:W-:Y:S04]  /*10c00*/  STL [R1+0x3a0], R122 ;  /* 0x0003a07a01007387 */ /* 0x004fe80000100800 */
[----:B------:R-:W-:Y:S04]  /*10c10*/  STL [R1+0x3a4], R124 ;  /* 0x0003a47c01007387 */ /* 0x000fe80000100800 */
[----:B------:R-:W-:Y:S04]  /*10c20*/  STL [R1+0x3a8], R126 ;  /* 0x0003a87e01007387 */ /* 0x000fe80000100800 */
[----:B------:R-:W-:Y:S04]  /*10c30*/  STL.128 [R1+0x2340], R192 ;  /* 0x002340c001007387 */ /* 0x000fe80000100c00 */
[----:B------:R-:W2:Y:S04]  /*10c40*/  LDL.LU R114, [R1+0x2a04] ;  /* 0x002a040001727983 */ /* 0x000ea80000300800 */
[----:B---3--:R-:W-:Y:S04]  /*10c50*/  STL [R1+0x2854], R94 ;  /* 0x0028545e01007387 */ /* 0x008fe80000100800 */
[----:B----4-:R0:W-:Y:S04]  /*10c60*/  STL [R1+0x2850], R92 ;  /* 0x0028505c01007387 */ /* 0x0101e80000100800 */
[----:B0-----:R-:W3:Y:S04]  /*10c70*/  LDL.128 R92, [R1+0x370] ;  /* 0x00037000015c7983 */ /* 0x001ee80000100c00 */
[----:B------:R0:W-:Y:S04]  /*10c80*/  STL [R1+0x29e4], R98 ;  /* 0x0029e46201007387 */ /* 0x0001e80000100800 */
[----:B------:R1:W-:Y:S04]  /*10c90*/  STL [R1+0x29e0], R96 ;  /* 0x0029e06001007387 */ /* 0x0003e80000100800 */
[----:B0-----:R-:W4:Y:S04]  /*10ca0*/  LDL.LU R98, [R1+0x29e4] ;  /* 0x0029e40001627983 */ /* 0x001f280000300800 */
[----:B-1----:R-:W2:Y:S01]  /*10cb0*/  LDL.LU R96, [R1+0x29e0] ;  /* 0x0029e00001607983 */ /* 0x002ea20000300800 */
[----:B---3--:R-:W-:-:S03]  /*10cc0*/  IMAD.MOV.U32 R185, RZ, RZ, R92 ;  /* 0x000000ffffb97224 */ /* 0x008fc600078e005c */
[----:B------:R0:W-:Y:S04]  /*10cd0*/  STL.64 [R1+0x588], R94 ;  /* 0x0005885e01007387 */ /* 0x0001e80000100a00 */
[----:B------:R-:W3:Y:S04]  /*10ce0*/  LDL.LU R92, [R1+0x2850] ;  /* 0x00285000015c7983 */ /* 0x000ee80000300800 */
[----:B------:R-:W-:Y:S04]  /*10cf0*/  STL [R1+0x29f0], R104 ;  /* 0x0029f06801007387 */ /* 0x000fe80000100800 */
[----:B0-----:R-:W3:Y:S04]  /*10d00*/  LDL.LU R94, [R1+0x2854] ;  /* 0x00285400015e7983 */ /* 0x001ee80000300800 */
[----:B------:R-:W3:Y:S04]  /*10d10*/  LDL.LU R95, [R1+0x58c] ;  /* 0x00058c00015f7983 */ /* 0x000ee80000300800 */
[----:B----4-:R0:W-:Y:S04]  /*10d20*/  STL [R1+0x285c], R98 ;  /* 0x00285c6201007387 */ /* 0x0101e80000100800 */
[----:B--2---:R1:W-:Y:S04]  /*10d30*/  STL [R1+0x2858], R96 ;  /* 0x0028586001007387 */ /* 0x0043e80000100800 */
[----:B------:R-:W-:Y:S04]  /*10d40*/  STL [R1+0x29d4], R90 ;  /* 0x0029d45a01007387 */ /* 0x000fe80000100800 */
[----:B0-----:R-:W2:Y:S04]  /*10d50*/  LDL.LU R98, [R1+0x285c] ;  /* 0x00285c0001627983 */ /* 0x001ea80000300800 */
[----:B-1----:R-:W4:Y:S04]  /*10d60*/  LDL.LU R96, [R1+0x2858] ;  /* 0x0028580001607983 */ /* 0x002f280000300800 */
[----:B------:R0:W-:Y:S04]  /*10d70*/  STL [R1+0x29d0], R88 ;  /* 0x0029d05801007387 */ /* 0x0001e80000100800 */
[----:B------:R-:W4:Y:S04]  /*10d80*/  LDL.LU R104, [R1+0x29f0] ;  /* 0x0029f00001687983 */ /* 0x000f280000300800 */
[----:B------:R1:W-:Y:S04]  /*10d90*/  STL [R1+0x29ec], R102 ;  /* 0x0029ec6601007387 */ /* 0x0003e80000100800 */
[----:B0-----:R-:W4:Y:S04]  /*10da0*/  LDL.128 R88, [R1+0x360] ;  /* 0x0003600001587983 */ /* 0x001f280000100c00 */
[----:B------:R0:W-:Y:S04]  /*10db0*/  STL [R1+0x29e8], R100 ;  /* 0x0029e86401007387 */ /* 0x0001e80000100800 */
        /* <DEDUP_REMOVED lines=17> */
[----:B------:R0:W-:Y:S04]  /*10ed0*/  STL.64 [R1+0x28b0], R16 ;  /* 0x0028b01001007387 */ /* 0x0001e80000100a00 */
[----:B------:R0:W-:Y:S04]  /*10ee0*/  STL.128 [R1+0x28a0], R12 ;  /* 0x0028a00c01007387 */ /* 0x0001e80000100c00 */
[----:B------:R0:W-:Y:S04]  /*10ef0*/  STL.128 [R1+0x2890], R8 ;  /* 0x0028900801007387 */ /* 0x0001e80000100c00 */
[----:B------:R0:W-:Y:S04]  /*10f00*/  STL.128 [R1+0x2880], R4 ;  /* 0x0028800401007387 */ /* 0x0001e80000100c00 */
[----:B------:R0:W-:Y:S04]  /*10f10*/  STL [R1+0x2870], R108 ;  /* 0x0028706c01007387 */ /* 0x0001e80000100800 */
[----:B------:R0:W-:Y:S04]  /*10f20*/  STL [R1+0x286c], R106 ;  /* 0x00286c6a01007387 */ /* 0x0001e80000100800 */
[----:B-1----:R-:W4:Y:S04]  /*10f30*/  LDL.LU R102, [R1+0x29ec] ;  /* 0x0029ec0001667983 */ /* 0x002f280000300800 */
[----:B0-----:R-:W4:Y:S04]  /*10f40*/  LDL.LU R100, [R1+0x29e8] ;  /* 0x0029e80001647983 */ /* 0x001f280000300800 */
[----:B------:R-:W4:Y:S04]  /*10f50*/  LDL.LU.128 R84, [R1+0x29c0] ;  /* 0x0029c00001547983 */ /* 0x000f280000300c00 */
        /* <DEDUP_REMOVED lines=20> */
[----:B------:R0:W-:Y:S04]  /*110a0*/  STL [R1+0x2878], R112 ;  /* 0x0028787001007387 */ /* 0x0001e80000100800 */
[----:B------:R1:W-:Y:S04]  /*110b0*/  STL [R1+0x2874], R110 ;  /* 0x0028746e01007387 */ /* 0x0003e80000100800 */
[----:B------:R-:W4:Y:S04]  /*110c0*/  LDL.LU R108, [R1+0x2870] ;  /* 0x00287000016c7983 */ /* 0x000f280000300800 */
[----:B------:R-:W4:Y:S04]  /*110d0*/  LDL.LU R106, [R1+0x286c] ;  /* 0x00286c00016a7983 */ /* 0x000f280000300800 */
[----:B0-----:R-:W4:Y:S04]  /*110e0*/  LDL.LU R112, [R1+0x2878] ;  /* 0x0028780001707983 */ /* 0x001f280000300800 */
[----:B-1----:R-:W4:Y:S04]  /*110f0*/  LDL.LU R110, [R1+0x2874] ;  /* 0x00287400016e7983 */ /* 0x002f280000300800 */
[----:B------:R-:W-:Y:S04]  /*11100*/  STL [R1+0x3ac], R116 ;  /* 0x0003ac7401007387 */ /* 0x000fe80000100800 */
[----:B------:R-:W-:Y:S04]  /*11110*/  STL [R1+0x3b0], R118 ;  /* 0x0003b07601007387 */ /* 0x000fe80000100800 */
[----:B------:R-:W-:Y:S04]  /*11120*/  STL [R1+0x3b4], R120 ;  /* 0x0003b47801007387 */ /* 0x000fe80000100800 */
[----:B------:R0:W-:Y:S04]  /*11130*/  STL.128 [R1+0x2330], R188 ;  /* 0x002330bc01007387 */ /* 0x0001e80000100c00 */
[----:B------:R-:W4:Y:S04]  /*11140*/  LDL.LU R184, [R1+0x588] ;  /* 0x0005880001b87983 */ /* 0x000f280000300800 */
[----:B0-----:R-:W4:Y:S04]  /*11150*/  LDL.128 R188, [R1+0x3a0] ;  /* 0x0003a00001bc7983 */ /* 0x001f280000100c00 */
[----:B---3--:R0:W-:Y:S04]  /*11160*/  STL.128 [R1+0x26c0], R92 ;  /* 0x0026c05c01007387 */ /* 0x0081e80000100c00 */
[----:B0-----:R-:W3:Y:S04]  /*11170*/  LDL.128 R92, [R1+0x380] ;  /* 0x00038000015c7983 */ /* 0x001ee80000100c00 */
[----:B--2---:R0:W-:Y:S04]  /*11180*/  STL [R1+0x26d4], R98 ;  /* 0x0026d46201007387 */ /* 0x0041e80000100800 */
[----:B----4-:R1:W-:Y:S04]  /*11190*/  STL [R1+0x26d0], R96 ;  /* 0x0026d06001007387 */ /* 0x0103e80000100800 */
[----:B0-----:R-:W2:Y:S04]  /*111a0*/  LDL.LU R98, [R1+0x26d4] ;  /* 0x0026d40001627983 */ /* 0x001ea80000300800 */
[----:B-1----:R-:W2:Y:S04]  /*111b0*/  LDL.LU R96, [R1+0x26d0] ;  /* 0x0026d00001607983 */ /* 0x002ea80000300800 */
[----:B---3--:R-:W-:Y:S04]  /*111c0*/  STL.64 [R1+0x598], R94 ;  /* 0x0005985e01007387 */ /* 0x008fe80000100a00 */
[----:B------:R-:W2:Y:S01]  /*111d0*/  LDL.LU R99, [R1+0x59c] ;  /* 0x00059c0001637983 */ /* 0x000ea20000300800 */
[----:B------:R-:W-:-:S02]  /*111e0*/  IMAD.MOV.U32 R97, RZ, RZ, R93 ;  /* 0x000000ffff617224 */ /* 0x000fc400078e005d */
[----:B------:R-:W-:Y:S01]  /*111f0*/  IMAD.MOV.U32 R187, RZ, RZ, R88 ;  /* 0x000000ffffbb7224 */ /* 0x000fe200078e0058 */
[----:B------:R0:W-:Y:S04]  /*11200*/  STL.64 [R1+0x578], R90 ;  /* 0x0005785a01007387 */ /* 0x0001e80000100a00 */
[----:B------:R1:W-:Y:S04]  /*11210*/  STL [R1+0x2868], R104 ;  /* 0x0028686801007387 */ /* 0x0003e80000100800 */
[----:B------:R-:W3:Y:S04]  /*11220*/  LDL.LU R88, [R1+0x29d0] ;  /* 0x0029d00001587983 */ /* 0x000ee80000300800 */
[----:B0-----:R-:W3:Y:S04]  /*11230*/  LDL.LU R90, [R1+0x29d4] ;  /* 0x0029d400015a7983 */ /* 0x001ee80000300800 */
[----:B------:R-:W3:Y:S04]  /*11240*/  LDL.LU R91, [R1+0x57c] ;  /* 0x00057c00015b7983 */ /* 0x000ee80000300800 */
[----:B-1----:R-:W4:Y:S04]  /*11250*/  LDL.LU R104, [R1+0x2868] ;  /* 0x0028680001687983 */ /* 0x002f280000300800 */
[----:B------:R0:W-:Y:S04]  /*11260*/  STL [R1+0x2864], R102 ;  /* 0x0028646601007387 */ /* 0x0001e80000100800 */
        /* <DEDUP_REMOVED lines=24> */
[----:B0-----:R-:W4:Y:S04]  /*113f0*/  LDL.LU R102, [R1+0x2864] ;  /* 0x0028640001667983 */ /* 0x001f280000300800 */
[----:B-1----:R-:W4:Y:S04]  /*11400*/  LDL.LU R100, [R1+0x2860] ;  /* 0x0028600001647983 */ /* 0x002f280000300800 */
        /* <DEDUP_REMOVED lines=21> */
[----:B------:R-:W-:Y:S04]  /*11560*/  STL [R1+0x3b8], R110 ;  /* 0x0003b86e01007387 */ /* 0x000fe80000100800 */
[----:B------:R-:W-:Y:S04]  /*11570*/  STL [R1+0x3bc], R112 ;  /* 0x0003bc7001007387 */ /* 0x000fe80000100800 */
[----:B------:R-:W4:Y:S04]  /*11580*/  LDL.LU R108, [R1+0x26e8] ;  /* 0x0026e800016c7983 */ /* 0x000f280000300800 */
[----:B------:R-:W4:Y:S04]  /*11590*/  LDL.LU R106, [R1+0x26e4] ;  /* 0x0026e400016a7983 */ /* 0x000f280000300800 */
[----:B------:R-:W4:Y:S04]  /*115a0*/  LDL.LU R186, [R1+0x578] ;  /* 0x0005780001ba7983 */ /* 0x000f280000300800 */
[----:B------:R-:W4:Y:S04]  /*115b0*/  LDL.LU R150, [R1+0x598] ;  /* 0x0005980001967983 */ /* 0x000f280000300800 */
[----:B------:R-:W4:Y:S04]  /*115c0*/  LDL.128 R192, [R1+0x3b0] ;  /* 0x0003b00001c07983 */ /* 0x000f280000100c00 */
[----:B--2---:R0:W-:Y:S04]  /*115d0*/  STL.128 [R1+0x2540], R96 ;  /* 0x0025406001007387 */ /* 0x0041e80000100c00 */
[----:B0-----:R-:W2:Y:S04]  /*115e0*/  LDL.128 R96, [R1+0x390] ;  /* 0x0003900001607983 */ /* 0x001ea80000100c00 */
[----:B---3--:R-:W-:Y:S04]  /*115f0*/  STL.128 [R1+0x2840], R88 ;  /* 0x0028405801007387 */ /* 0x008fe80000100c00 */
[----:B----4-:R0:W-:Y:S04]  /*11600*/  STL [R1+0x26e0], R104 ;  /* 0x0026e06801007387 */ /* 0x0101e80000100800 */
[----:B0-----:R-:W3:Y:S04]  /*11610*/  LDL.LU R104, [R1+0x26e0] ;  /* 0x0026e00001687983 */ /* 0x001ee80000300800 */
[----:B------:R-:W4:Y:S04]  /*11620*/  LDL.LU.128 R88, [R1+0x2840] ;  /* 0x0028400001587983 */ /* 0x000f280000300c00 */
[----:B--2---:R-:W-:Y:S04]  /*11630*/  STL.64 [R1+0x5a8], R98 ;  /* 0x0005a86201007387 */ /* 0x004fe80000100a00 */
[----:B------:R-:W2:Y:S01]  /*11640*/  LDL.LU R148, [R1+0x5a8] ;  /* 0x0005a80001947983 */ /* 0x000ea20000300800 */
[----:B------:R-:W-:-:S02]  /*11650*/  IMAD.MOV.U32 R151, RZ, RZ, R92 ;  /* 0x000000ffff977224 */ /* 0x000fc400078e005c */
[----:B------:R-:W-:Y:S01]  /*11660*/  IMAD.MOV.U32 R149, RZ, RZ, R96 ;  /* 0x000000ffff957224 */ /* 0x000fe200078e0060 */
[----:B------:R-:W-:Y:S01]  /*11670*/  STL [R1+0x26dc], R102 ;  /* 0x0026dc6601007387 */ /* 0x000fe20000100800 */
[----:B------:R-:W-:Y:S02]  /*11680*/  IMAD.MOV.U32 R105, RZ, RZ, R189 ;  /* 0x000000ffff697224 */ /* 0x000fe400078e00bd */
[----:B------:R-:W-:Y:S01]  /*11690*/  IMAD.MOV.U32 R107, RZ, RZ, R191 ;  /* 0x000000ffff6b7224 */ /* 0x000fe200078e00bf */
[----:B------:R-:W-:Y:S01]  /*116a0*/  STL [R1+0x26d8], R100 ;  /* 0x0026d86401007387 */ /* 0x000fe20000100800 */
[----:B------:R-:W-:-:S03]  /*116b0*/  IMAD.MOV.U32 R101, RZ, RZ, R97 ;  /* 0x000000ffff657224 */ /* 0x000fc600078e0061 */
[----:B------:R-:W-:Y:S04]  /*116c0*/  STL.128 [R1+0x26a0], R84 ;  /* 0x0026a05401007387 */ /* 0x000fe80000100c00 */
[----:B------:R-:W-:Y:S04]  /*116d0*/  STL.128 [R1+0x2690], R80 ;  /* 0x0026905001007387 */ /* 0x000fe80000100c00 */
[----:B----4-:R-:W-:Y:S04]  /*116e0*/  STL.128 [R1+0x26b0], R88 ;  /* 0x0026b05801007387 */ /* 0x010fe80000100c00 */
        /* <DEDUP_REMOVED lines=19> */
[----:B---3--:R0:W-:Y:S04]  /*11820*/  STL [R1+0x3c4], R104 ;  /* 0x0003c46801007387 */ /* 0x0081e80000100800 */
[----:B------:R1:W-:Y:S04]  /*11830*/  STL [R1+0x3c8], R106 ;  /* 0x0003c86a01007387 */ /* 0x0003e80000100800 */
[----:B------:R3:W-:Y:S01]  /*11840*/  STL [R1+0x3cc], R108 ;  /* 0x0003cc6c01007387 */ /* 0x0007e20000100800 */
[----:B0-----:R-:W-:-:S03]  /*11850*/  IMAD.MOV.U32 R104, RZ, RZ, R188 ;  /* 0x000000ffff687224 */ /* 0x001fc600078e00bc */
[----:B------:R-:W4:Y:S01]  /*11860*/  LDL.LU R102, [R1+0x26dc] ;  /* 0x0026dc0001667983 */ /* 0x000f220000300800 */
[----:B-1----:R-:W-:-:S03]  /*11870*/  IMAD.MOV.U32 R106, RZ, RZ, R190 ;  /* 0x000000ffff6a7224 */ /* 0x002fc600078e00be */
[----:B------:R-:W4:Y:S01]  /*11880*/  LDL.LU R100, [R1+0x26d8] ;  /* 0x0026d80001647983 */ /* 0x000f220000300800 */
[----:B---3--:R-:W-:-:S03]  /*11890*/  IMAD.MOV.U32 R108, RZ, RZ, R192 ;  /* 0x000000ffff6c7224 */ /* 0x008fc600078e00c0 */
[----:B------:R-:W3:Y:S04]  /*118a0*/  LDL.LU.128 R92, [R1+0x26c0] ;  /* 0x0026c000015c7983 */ /* 0x000ee80000300c00 */
        /* <DEDUP_REMOVED lines=18> */
[----:B------:R-:W3:Y:S04]  /*119d0*/  LDL.LU.64 R16, [R1+0x2590] ;  /* 0x0025900001107983 */ /* 0x000ee80000300a00 */
[----:B------:R-:W3:Y:S04]  /*119e0*/  LDL.LU.128 R12, [R1+0x2580] ;  /* 0x00258000010c7983 */ /* 0x000ee80000300c00 */
[----:B------:R-:W3:Y:S04]  /*119f0*/  LDL.LU.128 R8, [R1+0x2570] ;  /* 0x0025700001087983 */ /* 0x000ee80000300c00 */
[----:B------:R-:W3:Y:S04]  /*11a00*/  LDL.LU.128 R4, [R1+0x2560] ;  /* 0x0025600001047983 */ /* 0x000ee80000300c00 */
[----:B------:R0:W-:Y:S04]  /*11a10*/  STL.64 [R1+0x2398], R218 ;  /* 0x002398da01007387 */ /* 0x0001e80000100a00 */
[----:B------:R1:W-:Y:S04]  /*11a20*/  STL [R1+0x2390], R217 ;  /* 0x002390d901007387 */ /* 0x0003e80000100800 */
[----:B------:R1:W-:Y:S04]  /*11a30*/  STL [R1+0x238c], R215 ;  /* 0x00238cd701007387 */ /* 0x0003e80000100800 */
[----:B------:R1:W-:Y:S04]  /*11a40*/  STL [R1+0x2388], R213 ;  /* 0x002388d501007387 */ /* 0x0003e80000100800 */
[----:B------:R1:W-:Y:S04]  /*11a50*/  STL [R1+0x2384], R211 ;  /* 0x002384d301007387 */ /* 0x0003e80000100800 */
[----:B------:R1:W-:Y:S04]  /*11a60*/  STL [R1+0x2380], R209 ;  /* 0x002380d101007387 */ /* 0x0003e80000100800 */
[----:B------:R1:W-:Y:S04]  /*11a70*/  STL.128 [R1+0x2370], R204 ;  /* 0x002370cc01007387 */ /* 0x0003e80000100c00 */
[----:B------:R1:W-:Y:S04]  /*11a80*/  STL.128 [R1+0x2360], R200 ;  /* 0x002360c801007387 */ /* 0x0003e80000100c00 */
[----:B------:R1:W-:Y:S04]  /*11a90*/  STL.128 [R1+0x2350], R196 ;  /* 0x002350c401007387 */ /* 0x0003e80000100c00 */
[----:B------:R-:W-:Y:S04]  /*11aa0*/  STL.128 [R1+0x2320], R184 ;  /* 0x002320b801007387 */ /* 0x000fe80000100c00 */
[----:B------:R-:W-:Y:S04]  /*11ab0*/  STL [R1+0x2318], R182 ;  /* 0x002318b601007387 */ /* 0x000fe80000100800 */
[----:B------:R-:W-:Y:S04]  /*11ac0*/  STL.64 [R1+0x2310], R180 ;  /* 0x002310b401007387 */ /* 0x000fe80000100a00 */
        /* <DEDUP_REMOVED lines=9> */
[----:B------:R1:W-:Y:S04]  /*11b60*/  STL.64 [R1+0x5c8], R194 ;  /* 0x0005c8c201007387 */ /* 0x0003e80000100a00 */
[----:B--2---:R2:W-:Y:S04]  /*11b70*/  STL.128 [R1+0x2290], R148 ;  /* 0x0022909401007387 */ /* 0x0045e80000100c00 */
[----:B------:R-:W3:Y:S04]  /*11b80*/  LDL.LU R103, [R1+0x5ac] ;  /* 0x0005ac0001677983 */ /* 0x000ee80000300800 */
[----:B0-----:R-:W3:Y:S04]  /*11b90*/  LDL.LU.64 R218, [R1+0x2398] ;  /* 0x0023980001da7983 */ /* 0x001ee80000300a00 */
[----:B-1----:R-:W3:Y:S04]  /*11ba0*/  LDL.LU R217, [R1+0x2390] ;  /* 0x0023900001d97983 */ /* 0x002ee80000300800 */
[----:B------:R-:W3:Y:S04]  /*11bb0*/  LDL.LU R215, [R1+0x238c] ;  /* 0x00238c0001d77983 */ /* 0x000ee80000300800 */
[----:B------:R-:W3:Y:S04]  /*11bc0*/  LDL.LU R213, [R1+0x2388] ;  /* 0x0023880001d57983 */ /* 0x000ee80000300800 */
[----:B------:R-:W3:Y:S04]  /*11bd0*/  LDL.LU R211, [R1+0x2384] ;  /* 0x0023840001d37983 */ /* 0x000ee80000300800 */
[----:B------:R-:W3:Y:S04]  /*11be0*/  LDL.LU R209, [R1+0x2380] ;  /* 0x0023800001d17983 */ /* 0x000ee80000300800 */
[----:B------:R-:W3:Y:S04]  /*11bf0*/  LDL.LU.128 R204, [R1+0x2370] ;  /* 0x0023700001cc7983 */ /* 0x000ee80000300c00 */
[----:B------:R-:W3:Y:S04]  /*11c00*/  LDL.LU.128 R200, [R1+0x2360] ;  /* 0x0023600001c87983 */ /* 0x000ee80000300c00 */
[----:B------:R-:W3:Y:S04]  /*11c10*/  LDL.LU.128 R196, [R1+0x2350] ;  /* 0x0023500001c47983 */ /* 0x000ee80000300c00 */
[----:B------:R-:W3:Y:S04]  /*11c20*/  LDL.LU.128 R192, [R1+0x2340] ;  /* 0x0023400001c07983 */ /* 0x000ee80000300c00 */
[----:B------:R-:W3:Y:S04]  /*11c30*/  LDL.LU.128 R188, [R1+0x2330] ;  /* 0x0023300001bc7983 */ /* 0x000ee80000300c00 */
[----:B------:R-:W3:Y:S04]  /*11c40*/  LDL.LU.128 R184, [R1+0x2320] ;  /* 0x0023200001b87983 */ /* 0x000ee80000300c00 */
[----:B------:R-:W3:Y:S04]  /*11c50*/  LDL.LU R182, [R1+0x2318] ;  /* 0x0023180001b67983 */ /* 0x000ee80000300800 */
[----:B------:R-:W3:Y:S04]  /*11c60*/  LDL.LU.64 R180, [R1+0x2310] ;  /* 0x0023100001b47983 */ /* 0x000ee80000300a00 */
[----:B------:R-:W3:Y:S04]  /*11c70*/  LDL.LU.128 R176, [R1+0x2300] ;  /* 0x0023000001b07983 */ /* 0x000ee80000300c00 */
[----:B------:R-:W3:Y:S04]  /*11c80*/  LDL.LU.128 R172, [R1+0x22f0] ;  /* 0x0022f00001ac7983 */ /* 0x000ee80000300c00 */
[----:B------:R-:W3:Y:S04]  /*11c90*/  LDL.LU R170, [R1+0x22e8] ;  /* 0x0022e80001aa7983 */ /* 0x000ee80000300800 */
[----:B------:R-:W3:Y:S04]  /*11ca0*/  LDL.LU.64 R168, [R1+0x22e0] ;  /* 0x0022e00001a87983 */ /* 0x000ee80000300a00 */
[----:B------:R-:W3:Y:S04]  /*11cb0*/  LDL.LU.128 R164, [R1+0x22d0] ;  /* 0x0022d00001a47983 */ /* 0x000ee80000300c00 */
[----:B------:R-:W3:Y:S04]  /*11cc0*/  LDL.LU.128 R160, [R1+0x22c0] ;  /* 0x0022c00001a07983 */ /* 0x000ee80000300c00 */
[----:B------:R-:W3:Y:S04]  /*11cd0*/  LDL.LU.128 R156, [R1+0x22b0] ;  /* 0x0022b000019c7983 */ /* 0x000ee80000300c00 */
[----:B------:R-:W3:Y:S04]  /*11ce0*/  LDL.LU.128 R152, [R1+0x22a0] ;  /* 0x0022a00001987983 */ /* 0x000ee80000300c00 */
[----:B--2---:R-:W2:Y:S04]  /*11cf0*/  LDL.LU.128 R148, [R1+0x2290] ;  /* 0x0022900001947983 */ /* 0x004ea80000300c00 */
[----:B------:R-:W2:Y:S04]  /*11d00*/  LDL.LU R109, [R1+0x5c4] ;  /* 0x0005c400016d7983 */ /* 0x000ea80000300800 */
[----:B------:R-:W2:Y:S04]  /*11d10*/  LDL.LU R110, [R1+0x5c8] ;  /* 0x0005c800016e7983 */ /* 0x000ea80000300800 */
[----:B------:R-:W2:Y:S04]  /*11d20*/  LDL.LU R111, [R1+0x5cc] ;  /* 0x0005cc00016f7983 */ /* 0x000ea80000300800 */
[----:B------:R-:W2:Y:S04]  /*11d30*/  LDL.LU.128 R96, [R1+0x2540] ;  /* 0x0025400001607983 */ /* 0x000ea80000300c00 */
[----:B------:R0:W-:Y:S04]  /*11d40*/  STL [R1+0x287c], R114 ;  /* 0x00287c7201007387 */ /* 0x0001e80000100800 */
[----:B----4-:R1:W-:Y:S04]  /*11d50*/  STL [R1+0x2554], R102 ;  /* 0x0025546601007387 */ /* 0x0103e80000100800 */
[----:B------:R4:W-:Y:S04]  /*11d60*/  STL [R1+0x2550], R100 ;  /* 0x0025506401007387 */ /* 0x0009e80000100800 */
[----:B---3--:R3:W-:Y:S04]  /*11d70*/  STL.128 [R1+0x2530], R92 ;  /* 0x0025305c01007387 */ /* 0x0087e80000100c00 */
        /* <DEDUP_REMOVED lines=23> */
[----:B------:R3:W-:Y:S04]  /*11ef0*/  STL.64 [R1+0x23c0], R232 ;  /* 0x0023c0e801007387 */ /* 0x0007e80000100a00 */
[----:B------:R3:W-:Y:S04]  /*11f00*/  STL.128 [R1+0x23b0], R228 ;  /* 0x0023b0e401007387 */ /* 0x0007e80000100c00 */
[----:B------:R3:W-:Y:S04]  /*11f10*/  STL.64 [R1+0x23a8], R226 ;  /* 0x0023a8e201007387 */ /* 0x0007e80000100a00 */
[----:B------:R3:W-:Y:S04]  /*11f20*/  STL [R1+0x23a0], R224 ;  /* 0x0023a0e001007387 */ /* 0x0007e80000100800 */
[----:B0-----:R-:W2:Y:S04]  /*11f30*/  LDL.LU R114, [R1+0x287c] ;  /* 0x00287c0001727983 */ /* 0x001ea80000300800 */
[----:B-1----:R-:W2:Y:S04]  /*11f40*/  LDL.LU R102, [R1+0x2554] ;  /* 0x0025540001667983 */ /* 0x002ea80000300800 */
[----:B----4-:R-:W4:Y:S04]  /*11f50*/  LDL.LU R100, [R1+0x2550] ;  /* 0x0025500001647983 */ /* 0x010f280000300800 */
[----:B---3--:R-:W3:Y:S04]  /*11f60*/  LDL.LU.128 R92, [R1+0x2530] ;  /* 0x00253000015c7983 */ /* 0x008ee80000300c00 */
        /* <DEDUP_REMOVED lines=22> */
[----:B------:R-:W3:Y:S04]  /*120d0*/  LDL.LU R235, [R1+0x23c8] ;  /* 0x0023c80001eb7983 */ /* 0x000ee80000300800 */
[----:B------:R-:W3:Y:S04]  /*120e0*/  LDL.LU.64 R232, [R1+0x23c0] ;  /* 0x0023c00001e87983 */ /* 0x000ee80000300a00 */
[----:B------:R-:W3:Y:S04]  /*120f0*/  LDL.LU.128 R228, [R1+0x23b0] ;  /* 0x0023b00001e47983 */ /* 0x000ee80000300c00 */
[----:B------:R-:W3:Y:S04]  /*12100*/  LDL.LU.64 R226, [R1+0x23a8] ;  /* 0x0023a80001e27983 */ /* 0x000ee80000300a00 */
[----:B------:R-:W3:Y:S04]  /*12110*/  LDL.LU R224, [R1+0x23a0] ;  /* 0x0023a00001e07983 */ /* 0x000ee80000300800 */
[----:B------:R-:W-:Y:S04]  /*12120*/  STL.64 [R1+0x2288], R218 ;  /* 0x002288da01007387 */ /* 0x000fe80000100a00 */
        /* <DEDUP_REMOVED lines=11> */
[----:B------:R-:W-:Y:S04]  /*121e0*/  STL [R1+0x2208], R182 ;  /* 0x002208b601007387 */ /* 0x000fe80000100800 */
[----:B------:R-:W-:Y:S04]  /*121f0*/  STL.64 [R1+0x2200], R180 ;  /* 0x002200b401007387 */ /* 0x000fe80000100a00 */
[----:B------:R0:W-:Y:S04]  /*12200*/  STL.128 [R1+0x21f0], R176 ;  /* 0x0021f0b001007387 */ /* 0x0001e80000100c00 */
[----:B------:R1:W-:Y:S04]  /*12210*/  STL.128 [R1+0x21e0], R172 ;  /* 0x0021e0ac01007387 */ /* 0x0003e80000100c00 */
[----:B------:R-:W-:Y:S04]  /*12220*/  STL [R1+0x21d8], R170 ;  /* 0x0021d8aa01007387 */ /* 0x000fe80000100800 */
[----:B------:R-:W-:Y:S04]  /*12230*/  STL.64 [R1+0x21d0], R168 ;  /* 0x0021d0a801007387 */ /* 0x000fe80000100a00 */
[----:B------:R-:W-:Y:S04]  /*12240*/  STL.128 [R1+0x21c0], R164 ;  /* 0x0021c0a401007387 */ /* 0x000fe80000100c00 */
[----:B------:R-:W-:Y:S04]  /*12250*/  STL.128 [R1+0x21b0], R160 ;  /* 0x0021b0a001007387 */ /* 0x000fe80000100c00 */
[----:B------:R-:W-:Y:S04]  /*12260*/  STL.128 [R1+0x21a0], R156 ;  /* 0x0021a09c01007387 */ /* 0x000fe80000100c00 */
[----:B------:R-:W-:Y:S04]  /*12270*/  STL.128 [R1+0x2190], R152 ;  /* 0x0021909801007387 */ /* 0x000fe80000100c00 */
[----:B--2---:R-:W-:Y:S04]  /*12280*/  STL.128 [R1+0x2180], R148 ;  /* 0x0021809401007387 */ /* 0x004fe80000100c00 */
[----:B------:R2:W-:Y:S04]  /*12290*/  STL.128 [R1+0x2170], R108 ;  /* 0x0021706c01007387 */ /* 0x0005e80000100c00 */
[----:B------:R2:W-:Y:S04]  /*122a0*/  STL.128 [R1+0x2160], R104 ;  /* 0x0021606801007387 */ /* 0x0005e80000100c00 */
[----:B------:R2:W-:Y:S04]  /*122b0*/  STL [R1+0x2154], R103 ;  /* 0x0021546701007387 */ /* 0x0005e80000100800 */
[----:B------:R2:W-:Y:S04]  /*122c0*/  STL [R1+0x2150], R101 ;  /* 0x0021506501007387 */ /* 0x0005e80000100800 */
[----:B------:R3:W-:Y:S04]  /*122d0*/  STL [R1+0x214c], R99 ;  /* 0x00214c6301007387 */ /* 0x0007e80000100800 */
[----:B0-----:R-:W3:Y:S04]  /*122e0*/  LDL.LU.128 R176, [R1+0x21f0] ;  /* 0x0021f00001b07983 */ /* 0x001ee80000300c00 */
[----:B------:R-:W3:Y:S04]  /*122f0*/  LDL.LU R182, [R1+0x2208] ;  /* 0x0022080001b67983 */ /* 0x000ee80000300800 */
[----:B------:R-:W3:Y:S04]  /*12300*/  LDL.LU.64 R180, [R1+0x2200] ;  /* 0x0022000001b47983 */ /* 0x000ee80000300a00 */
[----:B-1----:R-:W3:Y:S04]  /*12310*/  LDL.LU.128 R172, [R1+0x21e0] ;  /* 0x0021e00001ac7983 */ /* 0x002ee80000300c00 */
[----:B------:R-:W-:Y:S04]  /*12320*/  STL [R1+0x3d0], R98 ;  /* 0x0003d06201007387 */ /* 0x000fe80000100800 */
[----:B------:R-:W-:Y:S04]  /*12330*/  STL [R1+0x3e4], R96 ;  /* 0x0003e46001007387 */ /* 0x000fe80000100800 */
[----:B--2---:R-:W2:Y:S04]  /*12340*/  LDL.LU.128 R108, [R1+0x2170] ;  /* 0x00217000016c7983 */ /* 0x004ea80000300c00 */
[----:B------:R-:W2:Y:S04]  /*12350*/  LDL.LU.128 R104, [R1+0x2160] ;  /* 0x0021600001687983 */ /* 0x000ea80000300c00 */
[----:B------:R-:W2:Y:S04]  /*12360*/  LDL.LU R103, [R1+0x2154] ;  /* 0x0021540001677983 */ /* 0x000ea80000300800 */
[----:B------:R-:W2:Y:S04]  /*12370*/  LDL.LU R101, [R1+0x2150] ;  /* 0x0021500001657983 */ /* 0x000ea80000300800 */
[----:B------:R-:W2:Y:S04]  /*12380*/  LDL.LU.128 R192, [R1+0x2230] ;  /* 0x0022300001c07983 */ /* 0x000ea80000300c00 */
[----:B------:R-:W2:Y:S04]  /*12390*/  LDL.LU.128 R188, [R1+0x2220] ;  /* 0x0022200001bc7983 */ /* 0x000ea80000300c00 */
[----:B------:R-:W2:Y:S04]  /*123a0*/  LDL.LU R170, [R1+0x21d8] ;  /* 0x0021d80001aa7983 */ /* 0x000ea80000300800 */
[----:B------:R-:W2:Y:S04]  /*123b0*/  LDL.LU.64 R168, [R1+0x21d0] ;  /* 0x0021d00001a87983 */ /* 0x000ea80000300a00 */
[----:B------:R-:W2:Y:S04]  /*123c0*/  LDL.LU.128 R164, [R1+0x21c0] ;  /* 0x0021c00001a47983 */ /* 0x000ea80000300c00 */
[----:B------:R-:W2:Y:S04]  /*123d0*/  LDL.LU.128 R160, [R1+0x21b0] ;  /* 0x0021b00001a07983 */ /* 0x000ea80000300c00 */
[----:B------:R-:W-:Y:S04]  /*123e0*/  STL [R1+0x3c0], R114 ;  /* 0x0003c07201007387 */ /* 0x000fe80000100800 */
[----:B------:R-:W2:Y:S04]  /*123f0*/  LDL.128 R184, [R1+0x3c0] ;  /* 0x0003c00001b87983 */ /* 0x000ea80000100c00 */
[----:B----4-:R-:W-:Y:S04]  /*12400*/  STL [R1+0x3d4], R100 ;  /* 0x0003d46401007387 */ /* 0x010fe80000100800 */
[----:B------:R-:W-:Y:S04]  /*12410*/  STL [R1+0x3d8], R102 ;  /* 0x0003d86601007387 */ /* 0x000fe80000100800 */
[----:B---3--:R-:W-:Y:S04]  /*12420*/  STL [R1+0x3dc], R92 ;  /* 0x0003dc5c01007387 */ /* 0x008fe80000100800 */
[----:B------:R-:W-:Y:S04]  /*12430*/  STL [R1+0x3e0], R94 ;  /* 0x0003e05e01007387 */ /* 0x000fe80000100800 */
[----:B------:R-:W-:Y:S04]  /*12440*/  STL [R1+0x3e8], R86 ;  /* 0x0003e85601007387 */ /* 0x000fe80000100800 */
[----:B------:R-:W-:Y:S04]  /*12450*/  STL [R1+0x3ec], R88 ;  /* 0x0003ec5801007387 */ /* 0x000fe80000100800 */
[----:B------:R-:W3:Y:S04]  /*12460*/  LDL.LU.128 R156, [R1+0x21a0] ;  /* 0x0021a000019c7983 */ /* 0x000ee80000300c00 */
[----:B------:R-:W4:Y:S04]  /*12470*/  LDL.LU.128 R152, [R1+0x2190] ;  /* 0x0021900001987983 */ /* 0x000f280000300c00 */
[----:B------:R-:W4:Y:S04]  /*12480*/  LDL.LU.128 R148, [R1+0x2180] ;  /* 0x0021800001947983 */ /* 0x000f280000300c00 */
[----:B------:R-:W4:Y:S04]  /*12490*/  LDL.LU R99, [R1+0x214c] ;  /* 0x00214c0001637983 */ /* 0x000f280000300800 */
[----:B------:R-:W-:Y:S04]  /*124a0*/  STL [R1+0x1ff4], R91 ;  /* 0x001ff45b01007387 */ /* 0x000fe80000100800 */
[----:B------:R0:W-:Y:S04]  /*124b0*/  STL [R1+0x2148], R97 ;  /* 0x0021486101007387 */ /* 0x0001e80000100800 */
[----:B------:R1:W-:Y:S04]  /*124c0*/  STL [R1+0x2144], R95 ;  /* 0x0021445f01007387 */ /* 0x0003e80000100800 */
[----:B------:R1:W-:Y:S04]  /*124d0*/  STL [R1+0x2140], R93 ;  /* 0x0021405d01007387 */ /* 0x0003e80000100800 */
[----:B0-----:R-:W4:Y:S04]  /*124e0*/  LDL.LU R97, [R1+0x2148] ;  /* 0x0021480001617983 */ /* 0x001f280000300800 */
[----:B-1----:R-:W4:Y:S04]  /*124f0*/  LDL.LU R95, [R1+0x2144] ;  /* 0x00214400015f7983 */ /* 0x002f280000300800 */
[----:B------:R-:W4:Y:S04]  /*12500*/  LDL.LU R93, [R1+0x2140] ;  /* 0x00214000015d7983 */ /* 0x000f280000300800 */
[----:B------:R0:W-:Y:S04]  /*12510*/  STL [R1+0x1ff0], R89 ;  /* 0x001ff05901007387 */ /* 0x0001e80000100800 */
[----:B------:R-:W-:Y:S04]  /*12520*/  STL [R1+0x3f0], R90 ;  /* 0x0003f05a01007387 */ /* 0x000fe80000100800 */
[----:B------:R-:W4:Y:S04]  /*12530*/  LDL.LU.128 R200, [R1+0x2250] ;  /* 0x0022500001c87983 */ /* 0x000f280000300c00 */
[----:B------:R-:W4:Y:S04]  /*12540*/  LDL.LU.128 R196, [R1+0x2240] ;  /* 0x0022400001c47983 */ /* 0x000f280000300c00 */
[----:B------:R-:W-:Y:S04]  /*12550*/  STL [R1+0x3f4], R80 ;  /* 0x0003f45001007387 */ /* 0x000fe80000100800 */
[----:B------:R-:W-:Y:S04]  /*12560*/  STL [R1+0x3f8], R82 ;  /* 0x0003f85201007387 */ /* 0x000fe80000100800 */
[----:B------:R-:W-:Y:S04]  /*12570*/  STL [R1+0x3fc], R84 ;  /* 0x0003fc5401007387 */ /* 0x000fe80000100800 */
[----:B------:R-:W4:Y:S04]  /*12580*/  LDL.LU R91, [R1+0x1ff4] ;  /* 0x001ff400015b7983 */ /* 0x000f280000300800 */
[----:B0-----:R-:W4:Y:S04]  /*12590*/  LDL.LU R89, [R1+0x1ff0] ;  /* 0x001ff00001597983 */ /* 0x001f280000300800 */
[----:B------:R0:W-:Y:S04]  /*125a0*/  STL [R1+0x1e9c], R87 ;  /* 0x001e9c5701007387 */ /* 0x0001e80000100800 */
[----:B------:R1:W-:Y:S04]  /*125b0*/  STL [R1+0x1e98], R85 ;  /* 0x001e985501007387 */ /* 0x0003e80000100800 */
[----:B------:R1:W-:Y:S04]  /*125c0*/  STL [R1+0x1e94], R83 ;  /* 0x001e945301007387 */ /* 0x0003e80000100800 */
[----:B------:R1:W-:Y:S04]  /*125d0*/  STL [R1+0x1e90], R81 ;  /* 0x001e905101007387 */ /* 0x0003e80000100800 */
[----:B------:R-:W4:Y:S04]  /*125e0*/  LDL.LU.128 R204, [R1+0x2260] ;  /* 0x0022600001cc7983 */ /* 0x000f280000300c00 */
[----:B------:R-:W-:Y:S04]  /*125f0*/  STL [R1+0x400], R74 ;  /* 0x0004004a01007387 */ /* 0x000fe80000100800 */
[----:B------:R-:W-:Y:S04]  /*12600*/  STL [R1+0x404], R76 ;  /* 0x0004044c01007387 */ /* 0x000fe80000100800 */
[----:B------:R-:W-:Y:S04]  /*12610*/  STL [R1+0x408], R78 ;  /* 0x0004084e01007387 */ /* 0x000fe80000100800 */
[----:B0-----:R-:W4:Y:S04]  /*12620*/  LDL.LU R87, [R1+0x1e9c] ;  /* 0x001e9c0001577983 */ /* 0x001f280000300800 */
[----:B-1----:R-:W4:Y:S04]  /*12630*/  LDL.LU R85, [R1+0x1e98] ;  /* 0x001e980001557983 */ /* 0x002f280000300800 */
[----:B------:R-:W4:Y:S04]  /*12640*/  LDL.LU R83, [R1+0x1e94] ;  /* 0x001e940001537983 */ /* 0x000f280000300800 */
[----:B------:R-:W4:Y:S04]  /*12650*/  LDL.LU R81, [R1+0x1e90] ;  /* 0x001e900001517983 */ /* 0x000f280000300800 */
[----:B------:R-:W-:Y:S04]  /*12660*/  STL [R1+0x40c], R68 ;  /* 0x00040c4401007387 */ /* 0x000fe80000100800 */
[----:B------:R0:W-:Y:S04]  /*12670*/  STL [R1+0x1d24], R79 ;  /* 0x001d244f01007387 */ /* 0x0001e80000100800 */
[----:B------:R1:W-:Y:S04]  /*12680*/  STL [R1+0x1d20], R77 ;  /* 0x001d204d01007387 */ /* 0x0003e80000100800 */
[----:B------:R-:W4:Y:S04]  /*12690*/  LDL.LU R215, [R1+0x227c] ;  /* 0x00227c0001d77983 */ /* 0x000f280000300800 */
[----:B------:R-:W4:Y:S04]  /*126a0*/  LDL.LU R213, [R1+0x2278] ;  /* 0x0022780001d57983 */ /* 0x000f280000300800 */
[----:B------:R-:W4:Y:S04]  /*126b0*/  LDL.LU R211, [R1+0x2274] ;  /* 0x0022740001d37983 */ /* 0x000f280000300800 */
[----:B------:R-:W4:Y:S04]  /*126c0*/  LDL.LU R209, [R1+0x2270] ;  /* 0x0022700001d17983 */ /* 0x000f280000300800 */
[----:B0-----:R-:W4:Y:S04]  /*126d0*/  LDL.LU R79, [R1+0x1d24] ;  /* 0x001d2400014f7983 */ /* 0x001f280000300800 */
[----:B-1----:R-:W4:Y:S04]  /*126e0*/  LDL.LU R77, [R1+0x1d20] ;  /* 0x001d2000014d7983 */ /* 0x002f280000300800 */
[----:B------:R0:W-:Y:S04]  /*126f0*/  STL [R1+0x1bc4], R75 ;  /* 0x001bc44b01007387 */ /* 0x0001e80000100800 */
[----:B------:R1:W-:Y:S04]  /*12700*/  STL [R1+0x1bc0], R73 ;  /* 0x001bc04901007387 */ /* 0x0003e80000100800 */
[----:B------:R1:W-:Y:S04]  /*12710*/  STL [R1+0x1bbc], R71 ;  /* 0x001bbc4701007387 */ /* 0x0003e80000100800 */
[----:B------:R1:W-:Y:S04]  /*12720*/  STL [R1+0x1bb8], R69 ;  /* 0x001bb84501007387 */ /* 0x0003e80000100800 */
[----:B------:R-:W4:Y:S04]  /*12730*/  LDL.LU.64 R218, [R1+0x2288] ;  /* 0x0022880001da7983 */ /* 0x000f280000300a00 */
[----:B------:R-:W4:Y:S04]  /*12740*/  LDL.LU R217, [R1+0x2280] ;  /* 0x0022800001d97983 */ /* 0x000f280000300800 */
[----:B0-----:R-:W4:Y:S04]  /*12750*/  LDL.LU R75, [R1+0x1bc4] ;  /* 0x001bc400014b7983 */ /* 0x001f280000300800 */
[----:B-1----:R-:W4:Y:S04]  /*12760*/  LDL.LU R73, [R1+0x1bc0] ;  /* 0x001bc00001497983 */ /* 0x002f280000300800 */
[----:B------:R-:W4:Y:S04]  /*12770*/  LDL.LU R71, [R1+0x1bbc] ;  /* 0x001bbc0001477983 */ /* 0x000f280000300800 */
[----:B------:R-:W4:Y:S04]  /*12780*/  LDL.LU R69, [R1+0x1bb8] ;  /* 0x001bb80001457983 */ /* 0x000f280000300800 */
[----:B------:R0:W-:Y:S04]  /*12790*/  STL.128 [R1+0x20b0], R176 ;  /* 0x0020b0b001007387 */ /* 0x0001e80000100c00 */
[----:B------:R-:W4:Y:S04]  /*127a0*/  LDL.LU R171, [R1+0x1bb4] ;  /* 0x001bb40001ab7983 */ /* 0x000f280000300800 */
[----:B------:R-:W4:Y:S04]  /*127b0*/  LDL.LU R234, [R1+0x1bb0] ;  /* 0x001bb00001ea7983 */ /* 0x000f280000300800 */
[----:B0-----:R-:W3:Y:S04]  /*127c0*/  LDL.LU.128 R176, [R1+0x20b0] ;  /* 0x0020b00001b07983 */ /* 0x001ee80000300c00 */
[----:B------:R-:W-:Y:S04]  /*127d0*/  STL [R1+0x20c8], R182 ;  /* 0x0020c8b601007387 */ /* 0x000fe80000100800 */
[----:B------:R0:W-:Y:S04]  /*127e0*/  STL.64 [R1+0x20c0], R180 ;  /* 0x0020c0b401007387 */ /* 0x0001e80000100a00 */
[----:B------:R1:W-:Y:S04]  /*127f0*/  STL.128 [R1+0x20a0], R172 ;  /* 0x0020a0ac01007387 */ /* 0x0003e80000100c00 */
[----:B0-----:R-:W4:Y:S04]  /*12800*/  LDL.128 R180, [R1+0x3d0] ;  /* 0x0003d00001b47983 */ /* 0x001f280000100c00 */
[----:B-1----:R-:W4:Y:S04]  /*12810*/  LDL.LU.128 R172, [R1+0x20a0] ;  /* 0x0020a00001ac7983 */ /* 0x002f280000300c00 */
[----:B--2---:R-:W-:Y:S04]  /*12820*/  STL [R1+0x5d4], R185 ;  /* 0x0005d4b901007387 */ /* 0x004fe80000100800 */
[----:B------:R-:W-:Y:S04]  /*12830*/  STL.64 [R1+0x5d8], R186 ;  /* 0x0005d8ba01007387 */ /* 0x000fe80000100a00 */
[----:B------:R-:W2:Y:S04]  /*12840*/  LDL.LU R113, [R1+0x5d4] ;  /* 0x0005d40001717983 */ /* 0x000ea80000300800 */
[----:B------:R-:W2:Y:S04]  /*12850*/  LDL.LU R114, [R1+0x5d8] ;  /* 0x0005d80001727983 */ /* 0x000ea80000300800 */
[----:B------:R-:W2:Y:S04]  /*12860*/  LDL.LU R115, [R1+0x5dc] ;  /* 0x0005dc0001737983 */ /* 0x000ea80000300800 */
[----:B---3--:R0:W-:Y:S04]  /*12870*/  STL.128 [R1+0x1f70], R176 ;  /* 0x001f70b001007387 */ /* 0x0081e80000100c00 */
[----:B0-----:R-:W3:Y:S01]  /*12880*/  LDL.128 R176, [R1+0x3e0] ;  /* 0x0003e00001b07983 */ /* 0x001ee20000100c00 */
[----:B------:R-:W-:-:S03]  /*12890*/  IMAD.MOV.U32 R112, RZ, RZ, R184 ;  /* 0x000000ffff707224 */ /* 0x000fc600078e00b8 */
[----:B------:R-:W3:Y:S04]  /*128a0*/  LDL.LU.128 R184, [R1+0x2210] ;  /* 0x0022100001b87983 */ /* 0x000ee80000300c00 */
[----:B------:R0:W-:Y:S04]  /*128b0*/  STL.128 [R1+0x2020], R108 ;  /* 0x0020206c01007387 */ /* 0x0001e80000100c00 */
[----:B------:R1:W-:Y:S04]  /*128c0*/  STL.128 [R1+0x2010], R104 ;  /* 0x0020106801007387 */ /* 0x0003e80000100c00 */
[----:B------:R1:W-:Y:S04]  /*128d0*/  STL [R1+0x200c], R103 ;  /* 0x00200c6701007387 */ /* 0x0003e80000100800 */
[----:B----4-:R-:W-:Y:S04]  /*128e0*/  STL [R1+0x5e4], R181 ;  /* 0x0005e4b501007387 */ /* 0x010fe80000100800 */
[----:B------:R-:W-:Y:S04]  /*128f0*/  STL.64 [R1+0x5e8], R182 ;  /* 0x0005e8b601007387 */ /* 0x000fe80000100a00 */
[----:B------:R4:W-:Y:S04]  /*12900*/  STL.128 [R1+0x1f60], R172 ;  /* 0x001f60ac01007387 */ /* 0x0009e80000100c00 */
[----:B------:R-:W-:Y:S04]  /*12910*/  STL [R1+0x2008], R101 ;  /* 0x0020086501007387 */ /* 0x000fe80000100800 */
[----:B0-----:R-:W3:Y:S04]  /*12920*/  LDL.LU.128 R108, [R1+0x2020] ;  /* 0x00202000016c7983 */ /* 0x001ee80000300c00 */
[----:B-1----:R-:W3:Y:S04]  /*12930*/  LDL.LU.128 R104, [R1+0x2010] ;  /* 0x0020100001687983 */ /* 0x002ee80000300c00 */
[----:B------:R-:W3:Y:S04]  /*12940*/  LDL.LU R103, [R1+0x200c] ;  /* 0x00200c0001677983 */ /* 0x000ee80000300800 */
[----:B------:R-:W3:Y:S04]  /*12950*/  LDL.LU R117, [R1+0x5e4] ;  /* 0x0005e40001757983 */ /* 0x000ee80000300800 */
[----:B--2---:R0:W-:Y:S04]  /*12960*/  STL.128 [R1+0x2030], R112 ;  /* 0x0020307001007387 */ /* 0x0041e80000100c00 */
[----:B------:R-:W2:Y:S04]  /*12970*/  LDL.LU R118, [R1+0x5e8] ;  /* 0x0005e80001767983 */ /* 0x000ea80000300800 */
[----:B------:R-:W2:Y:S04]  /*12980*/  LDL.LU R119, [R1+0x5ec] ;  /* 0x0005ec0001777983 */ /* 0x000ea80000300800 */
[----:B----4-:R-:W4:Y:S04]  /*12990*/  LDL.LU.128 R172, [R1+0x1f60] ;  /* 0x001f600001ac7983 */ /* 0x010f280000300c00 */
[----:B0-----:R-:W4:Y:S04]  /*129a0*/  LDL.LU.128 R112, [R1+0x2030] ;  /* 0x0020300001707983 */ /* 0x001f280000300c00 */
[----:B------:R-:W4:Y:S01]  /*129b0*/  LDL.LU R101, [R1+0x2008] ;  /* 0x0020080001657983 */ /* 0x000f220000300800 */
[----:B------:R-:W-:-:S03]  /*129c0*/  IMAD.MOV.U32 R116, RZ, RZ, R180 ;  /* 0x000000ffff747224 */ /* 0x000fc600078e00b4 */
        /* <DEDUP_REMOVED lines=13> */
[----:B0-----:R-:W4:Y:S04]  /*12aa0*/  LDL.LU.128 R192, [R1+0x20f0] ;  /* 0x0020f00001c07983 */ /* 0x001f280000300c00 */
[----:B-1----:R-:W4:Y:S04]  /*12ab0*/  LDL.LU.128 R188, [R1+0x20e0] ;  /* 0x0020e00001bc7983 */ /* 0x002f280000300c00 */
[----:B------:R-:W4:Y:S04]  /*12ac0*/  LDL.LU R182, [R1+0x20c8] ;  /* 0x0020c80001b67983 */ /* 0x000f280000300800 */
[----:B------:R-:W4:Y:S04]  /*12ad0*/  LDL.LU.64 R180, [R1+0x20c0] ;  /* 0x0020c00001b47983 */ /* 0x000f280000300a00 */
[----:B------:R-:W4:Y:S04]  /*12ae0*/  LDL.LU R170, [R1+0x2098] ;  /* 0x0020980001aa7983 */ /* 0x000f280000300800 */
[----:B------:R-:W4:Y:S04]  /*12af0*/  LDL.LU.64 R168, [R1+0x2090] ;  /* 0x0020900001a87983 */ /* 0x000f280000300a00 */
[----:B------:R-:W4:Y:S04]  /*12b00*/  LDL.LU.128 R164, [R1+0x2080] ;  /* 0x0020800001a47983 */ /* 0x000f280000300c00 */
[----:B------:R-:W4:Y:S04]  /*12b10*/  LDL.LU.128 R160, [R1+0x2070] ;  /* 0x0020700001a07983 */ /* 0x000f280000300c00 */
[----:B------:R-:W4:Y:S04]  /*12b20*/  LDL.LU.128 R156, [R1+0x2060] ;  /* 0x00206000019c7983 */ /* 0x000f280000300c00 */
[----:B------:R-:W4:Y:S04]  /*12b30*/  LDL.LU.128 R152, [R1+0x2050] ;  /* 0x0020500001987983 */ /* 0x000f280000300c00 */
[----:B------:R-:W4:Y:S04]  /*12b40*/  LDL.LU.128 R148, [R1+0x2040] ;  /* 0x0020400001947983 */ /* 0x000f280000300c00 */
[----:B------:R-:W4:Y:S04]  /*12b50*/  LDL.LU R99, [R1+0x2004] ;  /* 0x0020040001637983 */ /* 0x000f280000300800 */
[----:B------:R-:W4:Y:S04]  /*12b60*/  LDL.LU R97, [R1+0x2000] ;  /* 0x0020000001617983 */ /* 0x000f280000300800 */
[----:B------:R-:W4:Y:S04]  /*12b70*/  LDL.LU R95, [R1+0x1ffc] ;  /* 0x001ffc00015f7983 */ /* 0x000f280000300800 */
[----:B------:R-:W4:Y:S04]  /*12b80*/  LDL.LU R93, [R1+0x1ff8] ;  /* 0x001ff800015d7983 */ /* 0x000f280000300800 */
[----:B---3--:R-:W-:Y:S01]  /*12b90*/  STL [R1+0x5f4], R177 ;  /* 0x0005f4b101007387 */ /* 0x008fe20000100800 */
[----:B------:R-:W-:-:S03]  /*12ba0*/  IMAD.MOV.U32 R120, RZ, RZ, R176 ;  /* 0x000000ffff787224 */ /* 0x000fc600078e00b0 */
[----:B------:R0:W-:Y:S04]  /*12bb0*/  STL.64 [R1+0x5f8], R178 ;  /* 0x0005f8b201007387 */ /* 0x0001e80000100a00 */
[----:B------:R1:W-:Y:S04]  /*12bc0*/  STL.128 [R1+0x20d0], R184 ;  /* 0x0020d0b801007387 */ /* 0x0003e80000100c00 */
[----:B------:R-:W3:Y:S04]  /*12bd0*/  LDL.LU R121, [R1+0x5f4] ;  /* 0x0005f40001797983 */ /* 0x000ee80000300800 */
[----:B0-----:R-:W3:Y:S04]  /*12be0*/  LDL.LU.128 R176, [R1+0x1f70] ;  /* 0x001f700001b07983 */ /* 0x001ee80000300c00 */
[----:B------:R-:W3:Y:S04]  /*12bf0*/  LDL.LU R122, [R1+0x5f8] ;  /* 0x0005f800017a7983 */ /* 0x000ee80000300800 */
[----:B-1----:R-:W3:Y:S04]  /*12c00*/  LDL.LU.128 R184, [R1+0x20d0] ;  /* 0x0020d00001b87983 */ /* 0x002ee80000300c00 */
[----:B------:R-:W3:Y:S04]  /*12c10*/  LDL.LU R123, [R1+0x5fc] ;  /* 0x0005fc00017b7983 */ /* 0x000ee80000300800 */
[----:B------:R0:W-:Y:S04]  /*12c20*/  STL.128 [R1+0x1ed0], R108 ;  /* 0x001ed06c01007387 */ /* 0x0001e80000100c00 */
[----:B------:R1:W-:Y:S04]  /*12c30*/  STL.128 [R1+0x1ec0], R104 ;  /* 0x001ec06801007387 */ /* 0x0003e80000100c00 */
[----:B------:R-:W-:Y:S04]  /*12c40*/  STL [R1+0x1ebc], R103 ;  /* 0x001ebc6701007387 */ /* 0x000fe80000100800 */
[----:B0-----:R-:W3:Y:S04]  /*12c50*/  LDL.LU.128 R108, [R1+0x1ed0] ;  /* 0x001ed000016c7983 */ /* 0x001ee80000300c00 */
[----:B-1----:R-:W3:Y:S04]  /*12c60*/  LDL.LU.128 R104, [R1+0x1ec0] ;  /* 0x001ec00001687983 */ /* 0x002ee80000300c00 */
[----:B--2---:R0:W-:Y:S04]  /*12c70*/  STL.128 [R1+0x1ef0], R116 ;  /* 0x001ef07401007387 */ /* 0x0041e80000100c00 */
[----:B----4-:R-:W-:Y:S04]  /*12c80*/  STL.128 [R1+0x1e10], R172 ;  /* 0x001e10ac01007387 */ /* 0x010fe80000100c00 */
[----:B------:R1:W-:Y:S04]  /*12c90*/  STL.128 [R1+0x1ee0], R112 ;  /* 0x001ee07001007387 */ /* 0x0003e80000100c00 */
[----:B------:R2:W-:Y:S04]  /*12ca0*/  STL [R1+0x1eb8], R101 ;  /* 0x001eb86501007387 */ /* 0x0005e80000100800 */
[----:B0-----:R-:W4:Y:S04]  /*12cb0*/  LDL.LU.128 R116, [R1+0x1ef0] ;  /* 0x001ef00001747983 */ /* 0x001f280000300c00 */
[----:B------:R-:W4:Y:S04]  /*12cc0*/  LDL.LU R103, [R1+0x1ebc] ;  /* 0x001ebc0001677983 */ /* 0x000f280000300800 */
[----:B-1----:R-:W4:Y:S04]  /*12cd0*/  LDL.LU.128 R112, [R1+0x1ee0] ;  /* 0x001ee00001707983 */ /* 0x002f280000300c00 */
[----:B------:R-:W4:Y:S04]  /*12ce0*/  LDL.LU.128 R172, [R1+0x1e10] ;  /* 0x001e100001ac7983 */ /* 0x000f280000300c00 */
[----:B--2---:R-:W2:Y:S04]  /*12cf0*/  LDL.LU R101, [R1+0x1eb8] ;  /* 0x001eb80001657983 */ /* 0x004ea80000300800 */
[----:B---3--:R0:W-:Y:S04]  /*12d00*/  STL.128 [R1+0x1e20], R176 ;  /* 0x001e20b001007387 */ /* 0x0081e80000100c00 */
[----:B0-----:R-:W3:Y:S04]  /*12d10*/  LDL.128 R176, [R1+0x3f0] ;  /* 0x0003f00001b07983 */ /* 0x001ee80000100c00 */
[----:B------:R0:W-:Y:S04]  /*12d20*/  STL.128 [R1+0x2110], R200 ;  /* 0x002110c801007387 */ /* 0x0001e80000100c00 */
[----:B------:R1:W-:Y:S04]  /*12d30*/  STL.128 [R1+0x2100], R196 ;  /* 0x002100c401007387 */ /* 0x0003e80000100c00 */
[----:B------:R1:W-:Y:S04]  /*12d40*/  STL.128 [R1+0x1fb0], R192 ;  /* 0x001fb0c001007387 */ /* 0x0003e80000100c00 */
[----:B------:R1:W-:Y:S04]  /*12d50*/  STL.128 [R1+0x1fa0], R188 ;  /* 0x001fa0bc01007387 */ /* 0x0003e80000100c00 */
[----:B------:R1:W-:Y:S04]  /*12d60*/  STL.128 [R1+0x1f90], R184 ;  /* 0x001f90b801007387 */ /* 0x0003e80000100c00 */
[----:B------:R1:W-:Y:S04]  /*12d70*/  STL [R1+0x1f88], R182 ;  /* 0x001f88b601007387 */ /* 0x0003e80000100800 */
[----:B------:R4:W-:Y:S04]  /*12d80*/  STL.64 [R1+0x1f80], R180 ;  /* 0x001f80b401007387 */ /* 0x0009e80000100a00 */
        /* <DEDUP_REMOVED lines=13> */
[----:B0-----:R-:W3:Y:S04]  /*12e60*/  LDL.LU.128 R200, [R1+0x2110] ;  /* 0x0021100001c87983 */ /* 0x001ee80000300c00 */
[----:B-1----:R-:W3:Y:S04]  /*12e70*/  LDL.LU.128 R196, [R1+0x2100] ;  /* 0x0021000001c47983 */ /* 0x002ee80000300c00 */
[----:B------:R-:W3:Y:S04]  /*12e80*/  LDL.LU.128 R192, [R1+0x1fb0] ;  /* 0x001fb00001c07983 */ /* 0x000ee80000300c00 */
[----:B------:R-:W3:Y:S04]  /*12e90*/  LDL.LU.128 R188, [R1+0x1fa0] ;  /* 0x001fa00001bc7983 */ /* 0x000ee80000300c00 */
[----:B------:R-:W3:Y:S04]  /*12ea0*/  LDL.LU.128 R184, [R1+0x1f90] ;  /* 0x001f900001b87983 */ /* 0x000ee80000300c00 */
[----:B------:R-:W3:Y:S04]  /*12eb0*/  LDL.LU R182, [R1+0x1f88] ;  /* 0x001f880001b67983 */ /* 0x000ee80000300800 */
[----:B----4-:R-:W4:Y:S04]  /*12ec0*/  LDL.LU.64 R180, [R1+0x1f80] ;  /* 0x001f800001b47983 */ /* 0x010f280000300a00 */
[----:B------:R-:W4:Y:S04]  /*12ed0*/  LDL.LU R170, [R1+0x1f58] ;  /* 0x001f580001aa7983 */ /* 0x000f280000300800 */
[----:B------:R-:W4:Y:S04]  /*12ee0*/  LDL.LU.64 R168, [R1+0x1f50] ;  /* 0x001f500001a87983 */ /* 0x000f280000300a00 */
[----:B--2---:R-:W2:Y:S04]  /*12ef0*/  LDL.LU.128 R164, [R1+0x1f40] ;  /* 0x001f400001a47983 */ /* 0x004ea80000300c00 */
        /* <DEDUP_REMOVED lines=10> */
[----:B------:R0:W-:Y:S04]  /*12fa0*/  STL.128 [R1+0x1da0], R120 ;  /* 0x001da07801007387 */ /* 0x0001e80000100c00 */
[----:B------:R1:W-:Y:S04]  /*12fb0*/  STL.128 [R1+0x1d90], R116 ;  /* 0x001d907401007387 */ /* 0x0003e80000100c00 */
[----:B------:R1:W-:Y:S04]  /*12fc0*/  STL.128 [R1+0x1d80], R112 ;  /* 0x001d807001007387 */ /* 0x0003e80000100c00 */
[----:B------:R1:W-:Y:S04]  /*12fd0*/  STL.128 [R1+0x1d70], R108 ;  /* 0x001d706c01007387 */ /* 0x0003e80000100c00 */
[----:B------:R1:W-:Y:S04]  /*12fe0*/  STL.128 [R1+0x1d60], R104 ;  /* 0x001d606801007387 */ /* 0x0003e80000100c00 */
[----:B------:R1:W-:Y:S04]  /*12ff0*/  STL [R1+0x1d54], R103 ;  /* 0x001d546701007387 */ /* 0x0003e80000100800 */
[----:B------:R1:W-:Y:S04]  /*13000*/  STL.128 [R1+0x1cc0], R172 ;  /* 0x001cc0ac01007387 */ /* 0x0003e80000100c00 */
[----:B------:R1:W-:Y:S04]  /*13010*/  STL [R1+0x1d50], R101 ;  /* 0x001d506501007387 */ /* 0x0003e80000100800 */
[----:B0-----:R-:W2:Y:S04]  /*13020*/  LDL.LU.128 R120, [R1+0x1da0] ;  /* 0x001da00001787983 */ /* 0x001ea80000300c00 */
[----:B-1----:R-:W2:Y:S04]  /*13030*/  LDL.LU.128 R116, [R1+0x1d90] ;  /* 0x001d900001747983 */ /* 0x002ea80000300c00 */
[----:B------:R-:W2:Y:S04]  /*13040*/  LDL.LU.128 R112, [R1+0x1d80] ;  /* 0x001d800001707983 */ /* 0x000ea80000300c00 */
[----:B------:R-:W2:Y:S04]  /*13050*/  LDL.LU.128 R108, [R1+0x1d70] ;  /* 0x001d7000016c7983 */ /* 0x000ea80000300c00 */
[----:B------:R-:W2:Y:S04]  /*13060*/  LDL.LU.128 R104, [R1+0x1d60] ;  /* 0x001d600001687983 */ /* 0x000ea80000300c00 */
[----:B------:R-:W2:Y:S04]  /*13070*/  LDL.LU R103, [R1+0x1d54] ;  /* 0x001d540001677983 */ /* 0x000ea80000300800 */
[----:B------:R-:W2:Y:S04]  /*13080*/  LDL.128 R172, [R1+0x400] ;  /* 0x0004000001ac7983 */ /* 0x000ea80000100c00 */
[----:B------:R-:W2:Y:S04]  /*13090*/  LDL.LU R101, [R1+0x1d50] ;  /* 0x001d500001657983 */ /* 0x000ea80000300800 */
[----:B---3--:R-:W-:Y:S04]  /*130a0*/  STL [R1+0x604], R177 ;  /* 0x000604b101007387 */ /* 0x008fe80000100800 */
[----:B------:R-:W-:Y:S04]  /*130b0*/  STL.64 [R1+0x608], R178 ;  /* 0x000608b201007387 */ /* 0x000fe80000100a00 */
[----:B------:R-:W3:Y:S04]  /*130c0*/  LDL.LU R125, [R1+0x604] ;  /* 0x00060400017d7983 */ /* 0x000ee80000300800 */
[----:B------:R-:W3:Y:S04]  /*130d0*/  LDL.LU R126, [R1+0x608] ;  /* 0x00060800017e7983 */ /* 0x000ee80000300800 */
[----:B------:R-:W3:Y:S01]  /*130e0*/  LDL.LU R127, [R1+0x60c] ;  /* 0x00060c00017f7983 */ /* 0x000ee20000300800 */
[----:B------:R-:W-:-:S03]  /*130f0*/  IMAD.MOV.U32 R124, RZ, RZ, R176 ;  /* 0x000000ffff7c7224 */ /* 0x000fc600078e00b0 */
[----:B------:R0:W-:Y:S04]  /*13100*/  STL.128 [R1+0x2120], R204 ;  /* 0x002120cc01007387 */ /* 0x0001e80000100c00 */
[----:B------:R1:W-:Y:S04]  /*13110*/  STL [R1+0x1d34], R87 ;  /* 0x001d345701007387 */ /* 0x0003e80000100800 */
[----:B------:R1:W-:Y:S04]  /*13120*/  STL [R1+0x1d30], R85 ;  /* 0x001d305501007387 */ /* 0x0003e80000100800 */
[----:B------:R1:W-:Y:S04]  /*13130*/  STL [R1+0x1d2c], R83 ;  /* 0x001d2c5301007387 */ /* 0x0003e80000100800 */
[----:B------:R1:W-:Y:S04]  /*13140*/  STL [R1+0x1d28], R81 ;  /* 0x001d285101007387 */ /* 0x0003e80000100800 */
[----:B0-----:R-:W3:Y:S04]  /*13150*/  LDL.LU.128 R204, [R1+0x2120] ;  /* 0x0021200001cc7983 */ /* 0x001ee80000300c00 */
[----:B------:R-:W3:Y:S04]  /*13160*/  LDL.LU.128 R176, [R1+0x1e20] ;  /* 0x001e200001b07983 */ /* 0x000ee80000300c00 */
[----:B-1----:R-:W3:Y:S04]  /*13170*/  LDL.LU R87, [R1+0x1d34] ;  /* 0x001d340001577983 */ /* 0x002ee80000300800 */
[----:B------:R-:W3:Y:S04]  /*13180*/  LDL.LU R85, [R1+0x1d30] ;  /* 0x001d300001557983 */ /* 0x000ee80000300800 */
[----:B------:R-:W3:Y:S04]  /*13190*/  LDL.LU R83, [R1+0x1d2c] ;  /* 0x001d2c0001537983 */ /* 0x000ee80000300800 */
[----:B------:R-:W3:Y:S04]  /*131a0*/  LDL.LU R81, [R1+0x1d28] ;  /* 0x001d280001517983 */ /* 0x000ee80000300800 */
[----:B------:R0:W-:Y:S04]  /*131b0*/  STL.128 [R1+0x1fd0], R200 ;  /* 0x001fd0c801007387 */ /* 0x0001e80000100c00 */
[----:B------:R1:W-:Y:S04]  /*131c0*/  STL.128 [R1+0x1fc0], R196 ;  /* 0x001fc0c401007387 */ /* 0x0003e80000100c00 */
[----:B------:R1:W-:Y:S04]  /*131d0*/  STL.128 [R1+0x1e60], R192 ;  /* 0x001e60c001007387 */ /* 0x0003e80000100c00 */
[----:B------:R1:W-:Y:S04]  /*131e0*/  STL.128 [R1+0x1e50], R188 ;  /* 0x001e50bc01007387 */ /* 0x0003e80000100c00 */
[----:B------:R1:W-:Y:S04]  /*131f0*/  STL.128 [R1+0x1e40], R184 ;  /* 0x001e40b801007387 */ /* 0x0003e80000100c00 */
[----:B------:R1:W-:Y:S04]  /*13200*/  STL [R1+0x1e38], R182 ;  /* 0x001e38b601007387 */ /* 0x0003e80000100800 */
[----:B----4-:R4:W-:Y:S04]  /*13210*/  STL.64 [R1+0x1e30], R180 ;  /* 0x001e30b401007387 */ /* 0x0109e80000100a00 */
[----:B------:R4:W-:Y:S04]  /*13220*/  STL [R1+0x1e08], R170 ;  /* 0x001e08aa01007387 */ /* 0x0009e80000100800 */
[----:B------:R4:W-:Y:S04]  /*13230*/  STL.64 [R1+0x1e00], R168 ;  /* 0x001e00a801007387 */ /* 0x0009e80000100a00 */
[----:B--2---:R2:W-:Y:S04]  /*13240*/  STL.128 [R1+0x1df0], R164 ;  /* 0x001df0a401007387 */ /* 0x0045e80000100c00 */
        /* <DEDUP_REMOVED lines=36> */
[----:B------:R-:W-:Y:S04]  /*13490*/  STL [R1+0x614], R173 ;  /* 0x000614ad01007387 */ /* 0x000fe80000100800 */
[----:B------:R-:W-:Y:S04]  /*134a0*/  STL.64 [R1+0x618], R174 ;  /* 0x000618ae01007387 */ /* 0x000fe80000100a00 */
[----:B------:R3:W-:Y:S04]  /*134b0*/  STL [R1+0x1bf8], R101 ;  /* 0x001bf86501007387 */ /* 0x0007e80000100800 */
[----:B0-----:R-:W2:Y:S04]  /*134c0*/  LDL.LU.128 R120, [R1+0x1c40] ;  /* 0x001c400001787983 */ /* 0x001ea80000300c00 */
[----:B-1----:R-:W2:Y:S04]  /*134d0*/  LDL.LU.128 R116, [R1+0x1c30] ;  /* 0x001c300001747983 */ /* 0x002ea80000300c00 */
[----:B------:R-:W2:Y:S04]  /*134e0*/  LDL.LU.128 R112, [R1+0x1c20] ;  /* 0x001c200001707983 */ /* 0x000ea80000300c00 */
[----:B------:R-:W2:Y:S04]  /*134f0*/  LDL.LU.128 R108, [R1+0x1c10] ;  /* 0x001c1000016c7983 */ /* 0x000ea80000300c00 */
[----:B------:R-:W2:Y:S04]  /*13500*/  LDL.LU.128 R104, [R1+0x1c00] ;  /* 0x001c000001687983 */ /* 0x000ea80000300c00 */
[----:B------:R-:W2:Y:S04]  /*13510*/  LDL.LU R103, [R1+0x1bfc] ;  /* 0x001bfc0001677983 */ /* 0x000ea80000300800 */
[----:B------:R-:W2:Y:S04]  /*13520*/  LDL.LU R129, [R1+0x614] ;  /* 0x0006140001817983 */ /* 0x000ea80000300800 */
[----:B------:R-:W2:Y:S04]  /*13530*/  LDL.LU R130, [R1+0x618] ;  /* 0x0006180001827983 */ /* 0x000ea80000300800 */
[----:B------:R-:W2:Y:S04]  /*13540*/  LDL.LU R131, [R1+0x61c] ;  /* 0x00061c0001837983 */ /* 0x000ea80000300800 */
[----:B---3--:R0:W-:Y:S04]  /*13550*/  STL.128 [R1+0x1c50], R124 ;  /* 0x001c507c01007387 */ /* 0x0081e80000100c00 */
[----:B------:R-:W3:Y:S04]  /*13560*/  LDL.LU R101, [R1+0x1bf8] ;  /* 0x001bf80001657983 */ /* 0x000ee80000300800 */
[----:B0-----:R-:W3:Y:S01]  /*13570*/  LDL.LU.128 R124, [R1+0x1c50] ;  /* 0x001c5000017c7983 */ /* 0x001ee20000300c00 */
[----:B------:R-:W-:-:S03]  /*13580*/  IMAD.MOV.U32 R128, RZ, RZ, R172 ;  /* 0x000000ffff807224 */ /* 0x000fc600078e00ac */
[----:B------:R0:W-:Y:S04]  /*13590*/  STL [R1+0x213c], R215 ;  /* 0x00213cd701007387 */ /* 0x0001e80000100800 */
[----:B------:R1:W-:Y:S04]  /*135a0*/  STL [R1+0x2138], R213 ;  /* 0x002138d501007387 */ /* 0x0003e80000100800 */
[----:B------:R1:W-:Y:S04]  /*135b0*/  STL [R1+0x2134], R211 ;  /* 0x002134d301007387 */ /* 0x0003e80000100800 */
[----:B------:R1:W-:Y:S04]  /*135c0*/  STL [R1+0x2130], R209 ;  /* 0x002130d101007387 */ /* 0x0003e80000100800 */
        /* <DEDUP_REMOVED lines=8> */
[----:B0-----:R-:W3:Y:S04]  /*13650*/  LDL.LU R215, [R1+0x213c] ;  /* 0x00213c0001d77983 */ /* 0x001ee80000300800 */
[----:B-1----:R-:W3:Y:S04]  /*13660*/  LDL.LU R213, [R1+0x2138] ;  /* 0x0021380001d57983 */ /* 0x002ee80000300800 */
[----:B------:R-:W3:Y:S04]  /*13670*/  LDL.LU R211, [R1+0x2134] ;  /* 0x0021340001d37983 */ /* 0x000ee80000300800 */
[----:B------:R-:W3:Y:S04]  /*13680*/  LDL.LU R209, [R1+0x2130] ;  /* 0x0021300001d17983 */ /* 0x000ee80000300800 */
[----:B------:R-:W3:Y:S04]  /*13690*/  LDL.LU.128 R204, [R1+0x1fe0] ;  /* 0x001fe00001cc7983 */ /* 0x000ee80000300c00 */
[----:B------:R-:W3:Y:S04]  /*136a0*/  LDL.LU.128 R176, [R1+0x1cd0] ;  /* 0x001cd00001b07983 */ /* 0x000ee80000300c00 */
[----:B------:R-:W3:Y:S04]  /*136b0*/  LDL.LU.128 R172, [R1+0x1cc0] ;  /* 0x001cc00001ac7983 */ /* 0x000ee80000300c00 */
        /* <DEDUP_REMOVED lines=40> */
[----:B------:R-:W4:Y:S04]  /*13940*/  LDL.LU.128 R160, [R1+0x1c90] ;  /* 0x001c900001a07983 */ /* 0x000f280000300c00 */
[----:B------:R-:W4:Y:S04]  /*13950*/  LDL.LU.128 R156, [R1+0x1c80] ;  /* 0x001c8000019c7983 */ /* 0x000f280000300c00 */
[----:B------:R-:W4:Y:S04]  /*13960*/  LDL.LU.128 R152, [R1+0x1c70] ;  /* 0x001c700001987983 */ /* 0x000f280000300c00 */
[----:B------:R-:W4:Y:S04]  /*13970*/  LDL.LU.128 R148, [R1+0x1c60] ;  /* 0x001c600001947983 */ /* 0x000f280000300c00 */
[----:B------:R-:W2:Y:S04]  /*13980*/  LDL.LU R99, [R1+0x1bf4] ;  /* 0x001bf40001637983 */ /* 0x000ea80000300800 */
[----:B------:R-:W4:Y:S04]  /*13990*/  LDL.LU R97, [R1+0x1bf0] ;  /* 0x001bf00001617983 */ /* 0x000f280000300800 */
[----:B------:R-:W4:Y:S04]  /*139a0*/  LDL.LU R95, [R1+0x1bec] ;  /* 0x001bec00015f7983 */ /* 0x000f280000300800 */
[----:B------:R-:W4:Y:S04]  /*139b0*/  LDL.LU R93, [R1+0x1be8] ;  /* 0x001be800015d7983 */ /* 0x000f280000300800 */
[----:B------:R-:W4:Y:S04]  /*139c0*/  LDL.LU R91, [R1+0x1be4] ;  /* 0x001be400015b7983 */ /* 0x000f280000300800 */
[----:B------:R-:W4:Y:S04]  /*139d0*/  LDL.LU R89, [R1+0x1be0] ;  /* 0x001be00001597983 */ /* 0x000f280000300800 */
[----:B------:R-:W-:Y:S04]  /*139e0*/  STL.128 [R1+0x1ba0], R128 ;  /* 0x001ba08001007387 */ /* 0x000fe80000100c00 */
[----:B------:R-:W-:Y:S04]  /*139f0*/  STL.128 [R1+0x1b80], R120 ;  /* 0x001b807801007387 */ /* 0x000fe80000100c00 */
[----:B---3--:R0:W-:Y:S04]  /*13a00*/  STL.128 [R1+0x1b90], R124 ;  /* 0x001b907c01007387 */ /* 0x0081e80000100c00 */
[----:B------:R1:W-:Y:S04]  /*13a10*/  STL.128 [R1+0x1b70], R116 ;  /* 0x001b707401007387 */ /* 0x0003e80000100c00 */
[----:B------:R-:W-:Y:S04]  /*13a20*/  STL.128 [R1+0x1b60], R112 ;  /* 0x001b607001007387 */ /* 0x000fe80000100c00 */
[----:B------:R-:W-:Y:S04]  /*13a30*/  STL.128 [R1+0x1b50], R108 ;  /* 0x001b506c01007387 */ /* 0x000fe80000100c00 */
[----:B------:R-:W-:Y:S04]  /*13a40*/  STL.128 [R1+0x1b40], R104 ;  /* 0x001b406801007387 */ /* 0x000fe80000100c00 */
[----:B------:R-:W-:Y:S04]  /*13a50*/  STL [R1+0x1b3c], R103 ;  /* 0x001b3c6701007387 */ /* 0x000fe80000100800 */
[----:B------:R-:W-:Y:S04]  /*13a60*/  STL [R1+0x1b38], R101 ;  /* 0x001b386501007387 */ /* 0x000fe80000100800 */
[----:B------:R3:W-:Y:S04]  /*13a70*/  STL.128 [R1+0x1ab0], R44 ;  /* 0x001ab02c01007387 */ /* 0x0007e80000100c00 */
[----:B------:R3:W-:Y:S04]  /*13a80*/  STL.128 [R1+0x1aa0], R40 ;  /* 0x001aa02801007387 */ /* 0x0007e80000100c00 */
[----:B------:R3:W-:Y:S04]  /*13a90*/  STL.128 [R1+0x1a90], R36 ;  /* 0x001a902401007387 */ /* 0x0007e80000100c00 */
[----:B0-----:R-:W4:Y:S04]  /*13aa0*/  LDL.LU.128 R124, [R1+0x1b90] ;  /* 0x001b9000017c7983 */ /* 0x001f280000300c00 */
[----:B------:R-:W4:Y:S04]  /*13ab0*/  LDL.LU.128 R120, [R1+0x1b80] ;  /* 0x001b800001787983 */ /* 0x000f280000300c00 */
[----:B-1----:R-:W4:Y:S04]  /*13ac0*/  LDL.LU.128 R116, [R1+0x1b70] ;  /* 0x001b700001747983 */ /* 0x002f280000300c00 */
[----:B---3--:R-:W3:Y:S04]  /*13ad0*/  LDL.LU.128 R44, [R1+0x1ab0] ;  /* 0x001ab000012c7983 */ /* 0x008ee80000300c00 */
[----:B------:R-:W3:Y:S04]  /*13ae0*/  LDL.LU.128 R40, [R1+0x1aa0] ;  /* 0x001aa00001287983 */ /* 0x000ee80000300c00 */
[----:B------:R-:W3:Y:S04]  /*13af0*/  LDL.LU.128 R36, [R1+0x1a90] ;  /* 0x001a900001247983 */ /* 0x000ee80000300c00 */
[----:B------:R-:W3:Y:S04]  /*13b00*/  LDL.128 R112, [R1+0x410] ;  /* 0x0004100001707983 */ /* 0x000ee80000100c00 */
[----:B------:R0:W-:Y:S04]  /*13b10*/  STL.128 [R1+0x1a80], R32 ;  /* 0x001a802001007387 */ /* 0x0001e80000100c00 */
[----:B------:R-:W-:Y:S04]  /*13b20*/  STL [R1+0x420], R66 ;  /* 0x0004204201007387 */ /* 0x000fe80000100800 */
[----:B------:R-:W-:Y:S04]  /*13b30*/  STL [R1+0x424], R56 ;  /* 0x0004243801007387 */ /* 0x000fe80000100800 */
[----:B------:R-:W-:Y:S04]  /*13b40*/  STL [R1+0x428], R58 ;  /* 0x0004283a01007387 */ /* 0x000fe80000100800 */
[----:B0-----:R-:W3:Y:S04]  /*13b50*/  LDL.LU.128 R32, [R1+0x1a80] ;  /* 0x001a800001207983 */ /* 0x001ee80000300c00 */
[----:B------:R-:W-:Y:S04]  /*13b60*/  STL [R1+0x42c], R60 ;  /* 0x00042c3c01007387 */ /* 0x000fe80000100800 */
[----:B------:R0:W-:Y:S04]  /*13b70*/  STL.128 [R1+0x1ad0], R52 ;  /* 0x001ad03401007387 */ /* 0x0001e80000100c00 */
[----:B------:R1:W-:Y:S04]  /*13b80*/  STL.128 [R1+0x1ac0], R48 ;  /* 0x001ac03001007387 */ /* 0x0003e80000100c00 */
[----:B------:R-:W3:Y:S04]  /*13b90*/  LDL.LU.128 R128, [R1+0x1ba0] ;  /* 0x001ba00001807983 */ /* 0x000ee80000300c00 */
[----:B------:R-:W3:Y:S04]  /*13ba0*/  LDL.LU.128 R108, [R1+0x1b50] ;  /* 0x001b5000016c7983 */ /* 0x000ee80000300c00 */
[----:B0-----:R-:W3:Y:S04]  /*13bb0*/  LDL.LU.128 R52, [R1+0x1ad0] ;  /* 0x001ad00001347983 */ /* 0x001ee80000300c00 */
[----:B-1----:R-:W3:Y:S04]  /*13bc0*/  LDL.LU.128 R48, [R1+0x1ac0] ;  /* 0x001ac00001307983 */ /* 0x002ee80000300c00 */
        /* <DEDUP_REMOVED lines=16> */
[----:B------:R-:W3:Y:S04]  /*13cd0*/  LDL.LU.128 R104, [R1+0x1b40] ;  /* 0x001b400001687983 */ /* 0x000ee80000300c00 */
[----:B------:R-:W3:Y:S04]  /*13ce0*/  LDL.LU R103, [R1+0x1b3c] ;  /* 0x001b3c0001677983 */ /* 0x000ee80000300800 */
[----:B------:R-:W3:Y:S04]  /*13cf0*/  LDL.LU R101, [R1+0x1b38] ;  /* 0x001b380001657983 */ /* 0x000ee80000300800 */
        /* <DEDUP_REMOVED lines=16> */
[----:B--2---:R0:W-:Y:S04]  /*13e00*/  STL [R1+0x1b34], R99 ;  /* 0x001b346301007387 */ /* 0x0041e80000100800 */
[----:B----4-:R1:W-:Y:S04]  /*13e10*/  STL [R1+0x1b30], R97 ;  /* 0x001b306101007387 */ /* 0x0103e80000100800 */
[----:B------:R2:W-:Y:S04]  /*13e20*/  STL [R1+0x1b2c], R95 ;  /* 0x001b2c5f01007387 */ /* 0x0005e80000100800 */
[----:B------:R4:W-:Y:S04]  /*13e30*/  STL [R1+0x1b28], R93 ;  /* 0x001b285d01007387 */ /* 0x0009e80000100800 */
[----:B------:R4:W-:Y:S04]  /*13e40*/  STL [R1+0x1b24], R91 ;  /* 0x001b245b01007387 */ /* 0x0009e80000100800 */
[----:B------:R4:W-:Y:S04]  /*13e50*/  STL [R1+0x1b20], R89 ;  /* 0x001b205901007387 */ /* 0x0009e80000100800 */
[----:B0-----:R-:W3:Y:S04]  /*13e60*/  LDL.LU R99, [R1+0x1b34] ;  /* 0x001b340001637983 */ /* 0x001ee80000300800 */
[----:B-1----:R-:W3:Y:S04]  /*13e70*/  LDL.LU R97, [R1+0x1b30] ;  /* 0x001b300001617983 */ /* 0x002ee80000300800 */
[----:B--2---:R-:W2:Y:S04]  /*13e80*/  LDL.LU R95, [R1+0x1b2c] ;  /* 0x001b2c00015f7983 */ /* 0x004ea80000300800 */
[----:B----4-:R-:W4:Y:S04]  /*13e90*/  LDL.LU R93, [R1+0x1b28] ;  /* 0x001b2800015d7983 */ /* 0x010f280000300800 */
[----:B------:R-:W4:Y:S04]  /*13ea0*/  LDL.LU R91, [R1+0x1b24] ;  /* 0x001b2400015b7983 */ /* 0x000f280000300800 */
[----:B------:R-:W4:Y:S04]  /*13eb0*/  LDL.LU R89, [R1+0x1b20] ;  /* 0x001b200001597983 */ /* 0x000f280000300800 */
[----:B------:R-:W-:Y:S04]  /*13ec0*/  STL.128 [R1+0x19f0], R124 ;  /* 0x0019f07c01007387 */ /* 0x000fe80000100c00 */
[----:B------:R-:W-:Y:S04]  /*13ed0*/  STL.128 [R1+0x19e0], R120 ;  /* 0x0019e07801007387 */ /* 0x000fe80000100c00 */
[----:B------:R0:W-:Y:S04]  /*13ee0*/  STL.128 [R1+0x19d0], R116 ;  /* 0x0019d07401007387 */ /* 0x0001e80000100c00 */
[----:B---3--:R1:W-:Y:S04]  /*13ef0*/  STL.128 [R1+0x1910], R44 ;  /* 0x0019102c01007387 */ /* 0x0083e80000100c00 */
[----:B------:R3:W-:Y:S04]  /*13f00*/  STL.128 [R1+0x1900], R40 ;  /* 0x0019002801007387 */ /* 0x0007e80000100c00 */
[----:B------:R3:W-:Y:S01]  /*13f10*/  STL.128 [R1+0x18f0], R36 ;  /* 0x0018f02401007387 */ /* 0x0007e20000100c00 */
[----:B------:R-:W-:-:S03]  /*13f20*/  IMAD.MOV.U32 R132, RZ, RZ, R112 ;  /* 0x000000ffff847224 */ /* 0x000fc600078e0070 */
[----:B0-----:R-:W4:Y:S01]  /*13f30*/  LDL.128 R116, [R1+0x420] ;  /* 0x0004200001747983 */ /* 0x001f220000100c00 */
[----:B------:R-:W-:Y:S02]  /*13f40*/  IMAD.MOV.U32 R133, RZ, RZ, R113 ;  /* 0x000000ffff857224 */ /* 0x000fe400078e0071 */
[----:B------:R-:W-:Y:S01]  /*13f50*/  IMAD.MOV.U32 R134, RZ, RZ, R114 ;  /* 0x000000ffff867224 */ /* 0x000fe200078e0072 */
[----:B------:R-:W4:Y:S01]  /*13f60*/  LDL.LU.128 R124, [R1+0x19f0] ;  /* 0x0019f000017c7983 */ /* 0x000f220000300c00 */
[----:B------:R-:W-:-:S03]  /*13f70*/  IMAD.MOV.U32 R135, RZ, RZ, R115 ;  /* 0x000000ffff877224 */ /* 0x000fc600078e0073 */
[----:B------:R-:W4:Y:S04]  /*13f80*/  LDL.LU.128 R120, [R1+0x19e0] ;  /* 0x0019e00001787983 */ /* 0x000f280000300c00 */
[----:B-1----:R-:W4:Y:S04]  /*13f90*/  LDL.LU.128 R44, [R1+0x1910] ;  /* 0x00191000012c7983 */ /* 0x002f280000300c00 */
[----:B---3--:R-:W3:Y:S04]  /*13fa0*/  LDL.LU.128 R40, [R1+0x1900] ;  /* 0x0019000001287983 */ /* 0x008ee80000300c00 */
[----:B------:R-:W3:Y:S04]  /*13fb0*/  LDL.LU.128 R36, [R1+0x18f0] ;  /* 0x0018f00001247983 */ /* 0x000ee80000300c00 */
[----:B------:R-:W3:Y:S04]  /*13fc0*/  LDL.LU.128 R112, [R1+0x1b60] ;  /* 0x001b600001707983 */ /* 0x000ee80000300c00 */
[----:B------:R0:W-:Y:S04]  /*13fd0*/  STL.128 [R1+0x1a70], R28 ;  /* 0x001a701c01007387 */ /* 0x0001e80000100c00 */
[----:B------:R1:W-:Y:S04]  /*13fe0*/  STL.64 [R1+0x1a40], R16 ;  /* 0x001a401001007387 */ /* 0x0003e80000100a00 */
[----:B------:R1:W-:Y:S04]  /*13ff0*/  STL.128 [R1+0x1a60], R24 ;  /* 0x001a601801007387 */ /* 0x0003e80000100c00 */
[----:B------:R1:W-:Y:S04]  /*14000*/  STL.128 [R1+0x18e0], R32 ;  /* 0x0018e02001007387 */ /* 0x0003e80000100c00 */
[----:B0-----:R-:W3:Y:S04]  /*14010*/  LDL.LU.128 R28, [R1+0x1a70] ;  /* 0x001a7000011c7983 */ /* 0x001ee80000300c00 */
[----:B-1----:R-:W3:Y:S04]  /*14020*/  LDL.LU.64 R16, [R1+0x1a40] ;  /* 0x001a400001107983 */ /* 0x002ee80000300a00 */
[----:B------:R0:W-:Y:S04]  /*14030*/  STL.128 [R1+0x1a50], R20 ;  /* 0x001a501401007387 */ /* 0x0001e80000100c00 */
[----:B------:R1:W-:Y:S04]  /*14040*/  STL.128 [R1+0x1a30], R12 ;  /* 0x001a300c01007387 */ /* 0x0003e80000100c00 */
[----:B------:R1:W-:Y:S04]  /*14050*/  STL.128 [R1+0x1a20], R8 ;  /* 0x001a200801007387 */ /* 0x0003e80000100c00 */
[----:B------:R1:W-:Y:S04]  /*14060*/  STL.128 [R1+0x1a10], R4 ;  /* 0x001a100401007387 */ /* 0x0003e80000100c00 */
[----:B------:R-:W3:Y:S04]  /*14070*/  LDL.LU.128 R24, [R1+0x1a60] ;  /* 0x001a600001187983 */ /* 0x000ee80000300c00 */
[----:B------:R-:W3:Y:S04]  /*14080*/  LDL.LU.128 R32, [R1+0x18e0] ;  /* 0x0018e00001207983 */ /* 0x000ee80000300c00 */
[----:B0-----:R-:W3:Y:S04]  /*14090*/  LDL.LU.128 R20, [R1+0x1a50] ;  /* 0x001a500001147983 */ /* 0x001ee80000300c00 */
[----:B-1----:R-:W3:Y:S04]  /*140a0*/  LDL.LU.128 R12, [R1+0x1a30] ;  /* 0x001a3000010c7983 */ /* 0x002ee80000300c00 */
[----:B------:R-:W3:Y:S04]  /*140b0*/  LDL.LU.128 R8, [R1+0x1a20] ;  /* 0x001a200001087983 */ /* 0x000ee80000300c00 */
[----:B------:R-:W3:Y:S04]  /*140c0*/  LDL.LU.128 R4, [R1+0x1a10] ;  /* 0x001a100001047983 */ /* 0x000ee80000300c00 */
[----:B------:R-:W-:Y:S04]  /*140d0*/  STL [R1+0x430], R50 ;  /* 0x0004303201007387 */ /* 0x000fe80000100800 */
[----:B------:R-:W-:Y:S04]  /*140e0*/  STL [R1+0x434], R52 ;  /* 0x0004343401007387 */ /* 0x000fe80000100800 */
[----:B------:R-:W-:Y:S04]  /*140f0*/  STL [R1+0x438], R54 ;  /* 0x0004383601007387 */ /* 0x000fe80000100800 */
[----:B------:R0:W-:Y:S04]  /*14100*/  STL.128 [R1+0x1a00], R128 ;  /* 0x001a008001007387 */ /* 0x0001e80000100c00 */
[----:B------:R1:W-:Y:S04]  /*14110*/  STL.64 [R1+0x1920], R48 ;  /* 0x0019203001007387 */ /* 0x0003e80000100a00 */
[----:B------:R1:W-:Y:S04]  /*14120*/  STL.128 [R1+0x19b0], R108 ;  /* 0x0019b06c01007387 */ /* 0x0003e80000100c00 */
[----:B0-----:R-:W3:Y:S04]  /*14130*/  LDL.LU.128 R128, [R1+0x1a00] ;  /* 0x001a000001807983 */ /* 0x001ee80000300c00 */
[----:B-1----:R-:W3:Y:S04]  /*14140*/  LDL.LU.64 R48, [R1+0x1920] ;  /* 0x0019200001307983 */ /* 0x002ee80000300a00 */
[----:B------:R0:W-:Y:S04]  /*14150*/  STL.128 [R1+0x19a0], R104 ;  /* 0x0019a06801007387 */ /* 0x0001e80000100c00 */
[----:B------:R1:W-:Y:S04]  /*14160*/  STL [R1+0x1990], R103 ;  /* 0x0019906701007387 */ /* 0x0003e80000100800 */
        /* <DEDUP_REMOVED lines=20> */
[----:B------:R-:W3:Y:S04]  /*142b0*/  LDL.LU.128 R108, [R1+0x19b0] ;  /* 0x0019b000016c7983 */ /* 0x000ee80000300c00 */
[----:B0-----:R-:W3:Y:S04]  /*142c0*/  LDL.LU.128 R104, [R1+0x19a0] ;  /* 0x0019a00001687983 */ /* 0x001ee80000300c00 */
[----:B-1----:R-:W3:Y:S04]  /*142d0*/  LDL.LU R103, [R1+0x1990] ;  /* 0x0019900001677983 */ /* 0x002ee80000300800 */
[----:B------:R0:W-:Y:S04]  /*142e0*/  STL [R1+0x1988], R99 ;  /* 0x0019886301007387 */ /* 0x0001e80000100800 */
[----:B------:R1:W-:Y:S04]  /*142f0*/  STL [R1+0x1984], R97 ;  /* 0x0019846101007387 */ /* 0x0003e80000100800 */
[----:B--2---:R2:W-:Y:S04]  /*14300*/  STL [R1+0x1980], R95 ;  /* 0x0019805f01007387 */ /* 0x0045e80000100800 */
[----:B----4-:R4:W-:Y:S04]  /*14310*/  STL [R1+0x197c], R93 ;  /* 0x00197c5d01007387 */ /* 0x0109e80000100800 */
[----:B------:R4:W-:Y:S04]  /*14320*/  STL [R1+0x1978], R91 ;  /* 0x0019785b01007387 */ /* 0x0009e80000100800 */
[----:B------:R4:W-:Y:S04]  /*14330*/  STL [R1+0x1974], R89 ;  /* 0x0019745901007387 */ /* 0x0009e80000100800 */
[----:B------:R-:W3:Y:S04]  /*14340*/  LDL.LU R101, [R1+0x198c] ;  /* 0x00198c0001657983 */ /* 0x000ee80000300800 */
[----:B0-----:R-:W3:Y:S04]  /*14350*/  LDL.LU R99, [R1+0x1988] ;  /* 0x0019880001637983 */ /* 0x001ee80000300800 */
[----:B-1----:R-:W3:Y:S04]  /*14360*/  LDL.LU R97, [R1+0x1984] ;  /* 0x0019840001617983 */ /* 0x002ee80000300800 */
[----:B--2---:R-:W2:Y:S04]  /*14370*/  LDL.LU R95, [R1+0x1980] ;  /* 0x00198000015f7983 */ /* 0x004ea80000300800 */
[----:B----4-:R-:W4:Y:S04]  /*14380*/  LDL.LU R93, [R1+0x197c] ;  /* 0x00197c00015d7983 */ /* 0x010f280000300800 */
[----:B------:R-:W4:Y:S04]  /*14390*/  LDL.LU R91, [R1+0x1978] ;  /* 0x00197800015b7983 */ /* 0x000f280000300800 */
[----:B------:R-:W4:Y:S04]  /*143a0*/  LDL.LU R89, [R1+0x1974] ;  /* 0x0019740001597983 */ /* 0x000f280000300800 */
[----:B------:R-:W4:Y:S04]  /*143b0*/  LDL.LU R87, [R1+0x1970] ;  /* 0x0019700001577983 */ /* 0x000f280000300800 */
[----:B------:R-:W4:Y:S04]  /*143c0*/  LDL.LU R85, [R1+0x196c] ;  /* 0x00196c0001557983 */ /* 0x000f280000300800 */
[----:B------:R-:W4:Y:S04]  /*143d0*/  LDL.LU R83, [R1+0x1968] ;  /* 0x0019680001537983 */ /* 0x000f280000300800 */
[----:B------:R-:W4:Y:S04]  /*143e0*/  LDL.LU R81, [R1+0x1964] ;  /* 0x0019640001517983 */ /* 0x000f280000300800 */
[----:B------:R-:W4:Y:S01]  /*143f0*/  LDL.LU R79, [R1+0x1960] ;  /* 0x00196000014f7983 */ /* 0x000f220000300800 */
[----:B------:R-:W-:-:S03]  /*14400*/  IMAD.MOV.U32 R136, RZ, RZ, R116 ;  /* 0x000000ffff887224 */ /* 0x000fc600078e0074 */
[----:B------:R-:W4:Y:S01]  /*14410*/  LDL.LU R77, [R1+0x195c] ;  /* 0x00195c00014d7983 */ /* 0x000f220000300800 */
[----:B------:R-:W-:Y:S02]  /*14420*/  IMAD.MOV.U32 R137, RZ, RZ, R117 ;  /* 0x000000ffff897224 */ /* 0x000fe400078e0075 */
[----:B------:R-:W-:Y:S01]  /*14430*/  IMAD.MOV.U32 R138, RZ, RZ, R118 ;  /* 0x000000ffff8a7224 */ /* 0x000fe200078e0076 */
[----:B------:R-:W-:Y:S01]  /*14440*/  STL.128 [R1+0x1850], R124 ;  /* 0x0018507c01007387 */ /* 0x000fe20000100c00 */
[----:B------:R-:W-:-:S03]  /*14450*/  IMAD.MOV.U32 R139, RZ, RZ, R119 ;  /* 0x000000ffff8b7224 */ /* 0x000fc600078e0077 */
[----:B------:R0:W-:Y:S04]  /*14460*/  STL.128 [R1+0x1840], R120 ;  /* 0x0018407801007387 */ /* 0x0001e80000100c00 */
[----:B------:R-:W-:Y:S04]  /*14470*/  STL [R1+0x43c], R44 ;  /* 0x00043c2c01007387 */ /* 0x000fe80000100800 */
[----:B---3--:R1:W-:Y:S04]  /*14480*/  STL.128 [R1+0x1770], R40 ;  /* 0x0017702801007387 */ /* 0x0083e80000100c00 */
[----:B------:R3:W-:Y:S04]  /*14490*/  STL.128 [R1+0x1760], R36 ;  /* 0x0017602401007387 */ /* 0x0007e80000100c00 */
[----:B------:R3:W-:Y:S04]  /*144a0*/  STL.128 [R1+0x19c0], R112 ;  /* 0x0019c07001007387 */ /* 0x0007e80000100c00 */
[----:B------:R-:W4:Y:S04]  /*144b0*/  LDL.LU.128 R116, [R1+0x19d0] ;  /* 0x0019d00001747983 */ /* 0x000f280000300c00 */
[----:B0-----:R-:W4:Y:S04]  /*144c0*/  LDL.128 R120, [R1+0x430] ;  /* 0x0004300001787983 */ /* 0x001f280000100c00 */
[----:B------:R-:W4:Y:S04]  /*144d0*/  LDL.LU.128 R124, [R1+0x1850] ;  /* 0x00185000017c7983 */ /* 0x000f280000300c00 */
[----:B-1----:R-:W4:Y:S04]  /*144e0*/  LDL.LU.128 R40, [R1+0x1770] ;  /* 0x0017700001287983 */ /* 0x002f280000300c00 */
[----:B---3--:R-:W3:Y:S04]  /*144f0*/  LDL.LU.128 R36, [R1+0x1760] ;  /* 0x0017600001247983 */ /* 0x008ee80000300c00 */
[----:B------:R-:W3:Y:S04]  /*14500*/  LDL.LU.128 R112, [R1+0x19c0] ;  /* 0x0019c00001707983 */ /* 0x000ee80000300c00 */
        /* <DEDUP_REMOVED lines=31> */
[----:B------:R0:W-:Y:S04]  /*14700*/  STL.128 [R1+0x1860], R128 ;  /* 0x0018608001007387 */ /* 0x0001e80000100c00 */
[----:B------:R1:W-:Y:S04]  /*14710*/  STL [R1+0x1788], R49 ;  /* 0x0017883101007387 */ /* 0x0003e80000100800 */
[----:B------:R1:W-:Y:S04]  /*14720*/  STL [R1+0x1784], R47 ;  /* 0x0017842f01007387 */ /* 0x0003e80000100800 */
[----:B------:R1:W-:Y:S04]  /*14730*/  STL [R1+0x1780], R45 ;  /* 0x0017802d01007387 */ /* 0x0003e80000100800 */
[----:B0-----:R-:W3:Y:S04]  /*14740*/  LDL.LU.128 R128, [R1+0x1860] ;  /* 0x0018600001807983 */ /* 0x001ee80000300c00 */
[----:B-1----:R-:W3:Y:S04]  /*14750*/  LDL.LU R49, [R1+0x1788] ;  /* 0x0017880001317983 */ /* 0x002ee80000300800 */
[----:B------:R-:W3:Y:S04]  /*14760*/  LDL.LU R47, [R1+0x1784] ;  /* 0x00178400012f7983 */ /* 0x000ee80000300800 */
[----:B------:R-:W3:Y:S04]  /*14770*/  LDL.LU R45, [R1+0x1780] ;  /* 0x00178000012d7983 */ /* 0x000ee80000300800 */
[----:B------:R0:W-:Y:S04]  /*14780*/  STL.128 [R1+0x1810], R108 ;  /* 0x0018106c01007387 */ /* 0x0001e80000100c00 */
[----:B------:R1:W-:Y:S04]  /*14790*/  STL.128 [R1+0x1800], R104 ;  /* 0x0018006801007387 */ /* 0x0003e80000100c00 */
[----:B------:R1:W-:Y:S04]  /*147a0*/  STL [R1+0x17f4], R103 ;  /* 0x0017f46701007387 */ /* 0x0003e80000100800 */
[----:B0-----:R-:W3:Y:S04]  /*147b0*/  LDL.LU.128 R108, [R1+0x1810] ;  /* 0x00181000016c7983 */ /* 0x001ee80000300c00 */
[----:B-1----:R-:W3:Y:S04]  /*147c0*/  LDL.LU.128 R104, [R1+0x1800] ;  /* 0x0018000001687983 */ /* 0x002ee80000300c00 */
[----:B------:R-:W3:Y:S04]  /*147d0*/  LDL.LU R103, [R1+0x17f4] ;  /* 0x0017f40001677983 */ /* 0x000ee80000300800 */
[----:B------:R0:W-:Y:S04]  /*147e0*/  STL [R1+0x17f0], R101 ;  /* 0x0017f06501007387 */ /* 0x0001e80000100800 */
[----:B------:R1:W-:Y:S04]  /*147f0*/  STL [R1+0x17ec], R99 ;  /* 0x0017ec6301007387 */ /* 0x0003e80000100800 */
[----:B------:R1:W-:Y:S04]  /*14800*/  STL [R1+0x17e8], R97 ;  /* 0x0017e86101007387 */ /* 0x0003e80000100800 */
[----:B--2---:R2:W-:Y:S04]  /*14810*/  STL [R1+0x17e4], R95 ;  /* 0x0017e45f01007387 */ /* 0x0045e80000100800 */
[----:B----4-:R4:W-:Y:S04]  /*14820*/  STL [R1+0x17e0], R93 ;  /* 0x0017e05d01007387 */ /* 0x0109e80000100800 */
[----:B------:R4:W-:Y:S04]  /*14830*/  STL [R1+0x17dc], R91 ;  /* 0x0017dc5b01007387 */ /* 0x0009e80000100800 */
[----:B------:R4:W-:Y:S04]  /*14840*/  STL [R1+0x17d8], R89 ;  /* 0x0017d85901007387 */ /* 0x0009e80000100800 */
[----:B------:R4:W-:Y:S04]  /*14850*/  STL [R1+0x17d4], R87 ;  /* 0x0017d45701007387 */ /* 0x0009e80000100800 */
[----:B------:R-:W-:Y:S04]  /*14860*/  STL [R1+0x17d0], R85 ;  /* 0x0017d05501007387 */ /* 0x000fe80000100800 */
[----:B------:R-:W-:Y:S04]  /*14870*/  STL [R1+0x17cc], R83 ;  /* 0x0017cc5301007387 */ /* 0x000fe80000100800 */
[----:B------:R-:W-:Y:S04]  /*14880*/  STL [R1+0x17c8], R81 ;  /* 0x0017c85101007387 */ /* 0x000fe80000100800 */
[----:B------:R-:W-:Y:S04]  /*14890*/  STL [R1+0x17c4], R79 ;  /* 0x0017c44f01007387 */ /* 0x000fe80000100800 */
[----:B0-----:R-:W3:Y:S04]  /*148a0*/  LDL.LU R101, [R1+0x17f0] ;  /* 0x0017f00001657983 */ /* 0x001ee80000300800 */
[----:B------:R-:W-:Y:S04]  /*148b0*/  STL [R1+0x17c0], R77 ;  /* 0x0017c04d01007387 */ /* 0x000fe80000100800 */
[----:B-1----:R-:W3:Y:S04]  /*148c0*/  LDL.LU R99, [R1+0x17ec] ;  /* 0x0017ec0001637983 */ /* 0x002ee80000300800 */
[----:B------:R-:W3:Y:S04]  /*148d0*/  LDL.LU R97, [R1+0x17e8] ;  /* 0x0017e80001617983 */ /* 0x000ee80000300800 */
[----:B--2---:R-:W2:Y:S04]  /*148e0*/  LDL.LU R95, [R1+0x17e4] ;  /* 0x0017e400015f7983 */ /* 0x004ea80000300800 */
[----:B----4-:R-:W4:Y:S04]  /*148f0*/  LDL.LU R93, [R1+0x17e0] ;  /* 0x0017e000015d7983 */ /* 0x010f280000300800 */
[----:B------:R-:W4:Y:S04]  /*14900*/  LDL.LU R91, [R1+0x17dc] ;  /* 0x0017dc00015b7983 */ /* 0x000f280000300800 */
[----:B------:R-:W4:Y:S04]  /*14910*/  LDL.LU R89, [R1+0x17d8] ;  /* 0x0017d80001597983 */ /* 0x000f280000300800 */
[----:B------:R0:W-:Y:S01]  /*14920*/  STL.128 [R1+0x1830], R116 ;  /* 0x0018307401007387 */ /* 0x0001e20000100c00 */
[----:B------:R-:W-:-:S02]  /*14930*/  IMAD.MOV.U32 R140, RZ, RZ, R120 ;  /* 0x000000ffff8c7224 */ /* 0x000fc400078e0078 */
[----:B------:R-:W-:Y:S01]  /*14940*/  IMAD.MOV.U32 R141, RZ, RZ, R121 ;  /* 0x000000ffff8d7224 */ /* 0x000fe200078e0079 */
[----:B------:R-:W4:Y:S01]  /*14950*/  LDL.LU R87, [R1+0x17d4] ;  /* 0x0017d40001577983 */ /* 0x000f220000300800 */
[----:B------:R-:W-:Y:S02]  /*14960*/  IMAD.MOV.U32 R142, RZ, RZ, R122 ;  /* 0x000000ffff8e7224 */ /* 0x000fe400078e007a */
[----:B------:R-:W-:Y:S01]  /*14970*/  IMAD.MOV.U32 R143, RZ, RZ, R123 ;  /* 0x000000ffff8f7224 */ /* 0x000fe200078e007b */
[----:B------:R1:W-:Y:S04]  /*14980*/  STL.128 [R1+0x16c0], R124 ;  /* 0x0016c07c01007387 */ /* 0x0003e80000100c00 */
[----:B------:R-:W-:Y:S04]  /*14990*/  STL [R1+0x44c], R40 ;  /* 0x00044c2801007387 */ /* 0x000fe80000100800 */
[----:B---3--:R-:W-:Y:S04]  /*149a0*/  STL [R1+0x448], R38 ;  /* 0x0004482601007387 */ /* 0x008fe80000100800 */
[----:B------:R3:W-:Y:S04]  /*149b0*/  STL.128 [R1+0x1820], R112 ;  /* 0x0018207001007387 */ /* 0x0007e80000100c00 */
[----:B------:R-:W4:Y:S04]  /*149c0*/  LDL.LU.128 R120, [R1+0x1840] ;  /* 0x0018400001787983 */ /* 0x000f280000300c00 */
[----:B0-----:R-:W4:Y:S04]  /*149d0*/  LDL.LU.128 R116, [R1+0x1830] ;  /* 0x0018300001747983 */ /* 0x001f280000300c00 */
[----:B-1----:R-:W4:Y:S04]  /*149e0*/  LDL.128 R124, [R1+0x440] ;  /* 0x00044000017c7983 */ /* 0x002f280000100c00 */
[----:B---3--:R-:W3:Y:S04]  /*149f0*/  LDL.LU.128 R112, [R1+0x1820] ;  /* 0x0018200001707983 */ /* 0x008ee80000300c00 */
        /* <DEDUP_REMOVED lines=13> */
[----:B------:R-:W3:Y:S04]  /*14ad0*/  LDL.LU R85, [R1+0x17d0] ;  /* 0x0017d00001557983 */ /* 0x000ee80000300800 */
[----:B------:R-:W3:Y:S04]  /*14ae0*/  LDL.LU R83, [R1+0x17cc] ;  /* 0x0017cc0001537983 */ /* 0x000ee80000300800 */
[----:B------:R-:W3:Y:S04]  /*14af0*/  LDL.LU R81, [R1+0x17c8] ;  /* 0x0017c80001517983 */ /* 0x000ee80000300800 */
        /* <DEDUP_REMOVED lines=18> */
[----:B------:R1:W-:Y:S04]  /*14c20*/  STL.64 [R1+0x15e0], R36 ;  /* 0x0015e02401007387 */ /* 0x0003e80000100a00 */
[----:B0-----:R-:W3:Y:S04]  /*14c30*/  LDL.LU.128 R28, [R1+0x1740] ;  /* 0x00174000011c7983 */ /* 0x001ee80000300c00 */
[----:B-1----:R-:W3:Y:S04]  /*14c40*/  LDL.LU.64 R16, [R1+0x1710] ;  /* 0x0017100001107983 */ /* 0x002ee80000300a00 */
[----:B------:R0:W-:Y:S04]  /*14c50*/  STL.128 [R1+0x15d0], R32 ;  /* 0x0015d02001007387 */ /* 0x0001e80000100c00 */
[----:B------:R1:W-:Y:S04]  /*14c60*/  STL.128 [R1+0x1720], R20 ;  /* 0x0017201401007387 */ /* 0x0003e80000100c00 */
[----:B------:R1:W-:Y:S04]  /*14c70*/  STL.128 [R1+0x1700], R12 ;  /* 0x0017000c01007387 */ /* 0x0003e80000100c00 */
[----:B------:R1:W-:Y:S04]  /*14c80*/  STL.128 [R1+0x16f0], R8 ;  /* 0x0016f00801007387 */ /* 0x0003e80000100c00 */
[----:B------:R1:W-:Y:S04]  /*14c90*/  STL.128 [R1+0x16e0], R4 ;  /* 0x0016e00401007387 */ /* 0x0003e80000100c00 */
[----:B------:R-:W3:Y:S04]  /*14ca0*/  LDL.LU.128 R24, [R1+0x1730] ;  /* 0x0017300001187983 */ /* 0x000ee80000300c00 */
[----:B------:R-:W3:Y:S04]  /*14cb0*/  LDL.LU.64 R36, [R1+0x15e0] ;  /* 0x0015e00001247983 */ /* 0x000ee80000300a00 */
[----:B0-----:R-:W3:Y:S04]  /*14cc0*/  LDL.LU.128 R32, [R1+0x15d0] ;  /* 0x0015d00001207983 */ /* 0x001ee80000300c00 */
[----:B-1----:R-:W3:Y:S04]  /*14cd0*/  LDL.LU.128 R20, [R1+0x1720] ;  /* 0x0017200001147983 */ /* 0x002ee80000300c00 */
[----:B------:R-:W3:Y:S04]  /*14ce0*/  LDL.LU.128 R12, [R1+0x1700] ;  /* 0x00170000010c7983 */ /* 0x000ee80000300c00 */
[----:B------:R-:W3:Y:S04]  /*14cf0*/  LDL.LU.128 R8, [R1+0x16f0] ;  /* 0x0016f00001087983 */ /* 0x000ee80000300c00 */
[----:B------:R-:W3:Y:S04]  /*14d00*/  LDL.LU.128 R4, [R1+0x16e0] ;  /* 0x0016e00001047983 */ /* 0x000ee80000300c00 */
[----:B------:R0:W-:Y:S04]  /*14d10*/  STL.128 [R1+0x16d0], R128 ;  /* 0x0016d08001007387 */ /* 0x0001e80000100c00 */
[----:B------:R1:W-:Y:S04]  /*14d20*/  STL.128 [R1+0x1680], R108 ;  /* 0x0016806c01007387 */ /* 0x0003e80000100c00 */
[----:B------:R1:W-:Y:S04]  /*14d30*/  STL.128 [R1+0x1670], R104 ;  /* 0x0016706801007387 */ /* 0x0003e80000100c00 */
[----:B0-----:R-:W3:Y:S04]  /*14d40*/  LDL.LU.128 R128, [R1+0x16d0] ;  /* 0x0016d00001807983 */ /* 0x001ee80000300c00 */
[----:B------:R0:W-:Y:S04]  /*14d50*/  STL [R1+0x1668], R103 ;  /* 0x0016686701007387 */ /* 0x0001e80000100800 */
[----:B------:R-:W-:Y:S04]  /*14d60*/  STL [R1+0x15fc], R49 ;  /* 0x0015fc3101007387 */ /* 0x000fe80000100800 */
[----:B------:R-:W-:Y:S04]  /*14d70*/  STL [R1+0x15f8], R47 ;  /* 0x0015f82f01007387 */ /* 0x000fe80000100800 */
[----:B------:R0:W-:Y:S04]  /*14d80*/  STL [R1+0x1664], R101 ;  /* 0x0016646501007387 */ /* 0x0001e80000100800 */
[----:B------:R-:W-:Y:S04]  /*14d90*/  STL [R1+0x15f4], R45 ;  /* 0x0015f42d01007387 */ /* 0x000fe80000100800 */
[----:B------:R-:W-:Y:S04]  /*14da0*/  STL [R1+0x1660], R99 ;  /* 0x0016606301007387 */ /* 0x000fe80000100800 */
[----:B------:R-:W-:Y:S04]  /*14db0*/  STL [R1+0x165c], R97 ;  /* 0x00165c6101007387 */ /* 0x000fe80000100800 */
[----:B--2---:R-:W-:Y:S04]  /*14dc0*/  STL [R1+0x1658], R95 ;  /* 0x0016585f01007387 */ /* 0x004fe80000100800 */
[----:B----4-:R-:W-:Y:S04]  /*14dd0*/  STL [R1+0x1654], R93 ;  /* 0x0016545d01007387 */ /* 0x010fe80000100800 */
[----:B------:R-:W-:Y:S04]  /*14de0*/  STL [R1+0x1650], R91 ;  /* 0x0016505b01007387 */ /* 0x000fe80000100800 */
[----:B------:R-:W-:Y:S04]  /*14df0*/  STL [R1+0x164c], R89 ;  /* 0x00164c5901007387 */ /* 0x000fe80000100800 */
[----:B------:R-:W-:Y:S04]  /*14e00*/  STL [R1+0x15f0], R43 ;  /* 0x0015f02b01007387 */ /* 0x000fe80000100800 */
[----:B------:R-:W-:Y:S04]  /*14e10*/  STL [R1+0x1648], R87 ;  /* 0x0016485701007387 */ /* 0x000fe80000100800 */
[----:B------:R-:W-:Y:S04]  /*14e20*/  STL [R1+0x15ec], R41 ;  /* 0x0015ec2901007387 */ /* 0x000fe80000100800 */
[----:B-1----:R-:W2:Y:S04]  /*14e30*/  LDL.LU.128 R108, [R1+0x1680] ;  /* 0x00168000016c7983 */ /* 0x002ea80000300c00 */
[----:B------:R-:W4:Y:S04]  /*14e40*/  LDL.LU.128 R104, [R1+0x1670] ;  /* 0x0016700001687983 */ /* 0x000f280000300c00 */
[----:B0-----:R-:W4:Y:S04]  /*14e50*/  LDL.LU R103, [R1+0x1668] ;  /* 0x0016680001677983 */ /* 0x001f280000300800 */
[----:B------:R0:W-:Y:S04]  /*14e60*/  STL.128 [R1+0x16b0], R120 ;  /* 0x0016b07801007387 */ /* 0x0001e80000100c00 */
[----:B------:R1:W-:Y:S01]  /*14e70*/  STL.128 [R1+0x16a0], R116 ;  /* 0x0016a07401007387 */ /* 0x0003e20000100c00 */
[----:B------:R-:W-:-:S03]  /*14e80*/  IMAD.MOV.U32 R144, RZ, RZ, R124 ;  /* 0x000000ffff907224 */ /* 0x000fc600078e007c */
[----:B------:R-:W4:Y:S01]  /*14e90*/  LDL.LU R101, [R1+0x1664] ;  /* 0x0016640001657983 */ /* 0x000f220000300800 */
[----:B------:R-:W-:Y:S02]  /*14ea0*/  IMAD.MOV.U32 R145, RZ, RZ, R125 ;  /* 0x000000ffff917224 */ /* 0x000fe400078e007d */
[----:B------:R-:W-:Y:S01]  /*14eb0*/  IMAD.MOV.U32 R146, RZ, RZ, R126 ;  /* 0x000000ffff927224 */ /* 0x000fe200078e007e */
[----:B---3--:R3:W-:Y:S01]  /*14ec0*/  STL.128 [R1+0x1690], R112 ;  /* 0x0016907001007387 */ /* 0x0087e20000100c00 */
[----:B------:R-:W-:-:S03]  /*14ed0*/  IMAD.MOV.U32 R147, RZ, RZ, R127 ;  /* 0x000000ffff937224 */ /* 0x000fc600078e007f */
[----:B------:R-:W2:Y:S04]  /*14ee0*/  LDL.LU.128 R124, [R1+0x16c0] ;  /* 0x0016c000017c7983 */ /* 0x000ea80000300c00 */
[----:B0-----:R-:W4:Y:S04]  /*14ef0*/  LDL.LU.128 R120, [R1+0x16b0] ;  /* 0x0016b00001787983 */ /* 0x001f280000300c00 */
[----:B-1----:R-:W4:Y:S04]  /*14f00*/  LDL.LU.128 R116, [R1+0x16a0] ;  /* 0x0016a00001747983 */ /* 0x002f280000300c00 */
[----:B---3--:R-:W3:Y:S04]  /*14f10*/  LDL.LU.128 R112, [R1+0x1690] ;  /* 0x0016900001707983 */ /* 0x008ee80000300c00 */
        /* <DEDUP_REMOVED lines=50> */
[----:B------:R-:W-:Y:S04]  /*15240*/  STL [R1+0x450], R42 ;  /* 0x0004502a01007387 */ /* 0x000fe80000100800 */
[----:B------:R1:W-:Y:S04]  /*15250*/  STL.128 [R1+0x15b0], R24 ;  /* 0x0015b01801007387 */ /* 0x0003e80000100c00 */
[----:B0-----:R-:W3:Y:S04]  /*15260*/  LDL.LU.128 R28, [R1+0x15c0] ;  /* 0x0015c000011c7983 */ /* 0x001ee80000300c00 */
[----:B-1----:R-:W3:Y:S04]  /*15270*/  LDL.LU.64 R16, [R1+0x1590] ;  /* 0x0015900001107983 */ /* 0x002ee80000300a00 */
[----:B------:R0:W-:Y:S04]  /*15280*/  STL.128 [R1+0x1550], R164 ;  /* 0x001550a401007387 */ /* 0x0001e80000100c00 */
[----:B------:R-:W-:Y:S04]  /*15290*/  STL [R1+0x454], R32 ;  /* 0x0004542001007387 */ /* 0x000fe80000100800 */
[----:B------:R-:W-:Y:S04]  /*152a0*/  STL [R1+0x458], R34 ;  /* 0x0004582201007387 */ /* 0x000fe80000100800 */
[----:B------:R-:W-:Y:S04]  /*152b0*/  STL [R1+0x45c], R36 ;  /* 0x00045c2401007387 */ /* 0x000fe80000100800 */
[----:B------:R1:W-:Y:S04]  /*152c0*/  STL [R1+0x15e8], R39 ;  /* 0x0015e82701007387 */ /* 0x0003e80000100800 */
[----:B------:R1:W-:Y:S04]  /*152d0*/  STL.128 [R1+0x15a0], R20 ;  /* 0x0015a01401007387 */ /* 0x0003e80000100c00 */
[----:B------:R1:W-:Y:S04]  /*152e0*/  STL.128 [R1+0x1580], R12 ;  /* 0x0015800c01007387 */ /* 0x0003e80000100c00 */
[----:B------:R1:W-:Y:S04]  /*152f0*/  STL.128 [R1+0x1570], R8 ;  /* 0x0015700801007387 */ /* 0x0003e80000100c00 */
[----:B------:R1:W-:Y:S04]  /*15300*/  STL.128 [R1+0x1560], R4 ;  /* 0x0015600401007387 */ /* 0x0003e80000100c00 */
[----:B------:R-:W3:Y:S04]  /*15310*/  LDL.LU.128 R24, [R1+0x15b0] ;  /* 0x0015b00001187983 */ /* 0x000ee80000300c00 */
[----:B0-----:R-:W3:Y:S04]  /*15320*/  LDL.128 R164, [R1+0x450] ;  /* 0x0004500001a47983 */ /* 0x001ee80000100c00 */
[----:B-1----:R-:W3:Y:S04]  /*15330*/  LDL.LU R39, [R1+0x15e8] ;  /* 0x0015e80001277983 */ /* 0x002ee80000300800 */
[----:B------:R-:W3:Y:S04]  /*15340*/  LDL.LU.128 R20, [R1+0x15a0] ;  /* 0x0015a00001147983 */ /* 0x000ee80000300c00 */
[----:B------:R-:W3:Y:S04]  /*15350*/  LDL.LU.128 R12, [R1+0x1580] ;  /* 0x00158000010c7983 */ /* 0x000ee80000300c00 */
[----:B------:R-:W3:Y:S04]  /*15360*/  LDL.LU.128 R8, [R1+0x1570] ;  /* 0x0015700001087983 */ /* 0x000ee80000300c00 */
[----:B------:R-:W3:Y:S04]  /*15370*/  LDL.LU.128 R4, [R1+0x1560] ;  /* 0x0015600001047983 */ /* 0x000ee80000300c00 */
        /* <DEDUP_REMOVED lines=9> */
[----:B--2---:R2:W-:Y:S04]  /*15410*/  STL.128 [R1+0x14b0], R124 ;  /* 0x0014b07c01007387 */ /* 0x0045e80000100c00 */
[----:B----4-:R4:W-:Y:S04]  /*15420*/  STL.128 [R1+0x14a0], R120 ;  /* 0x0014a07801007387 */ /* 0x0109e80000100c00 */
[----:B------:R4:W-:Y:S04]  /*15430*/  STL.128 [R1+0x1490], R116 ;  /* 0x0014907401007387 */ /* 0x0009e80000100c00 */
[----:B---3--:R3:W-:Y:S04]  /*15440*/  STL.128 [R1+0x1480], R112 ;  /* 0x0014807001007387 */ /* 0x0087e80000100c00 */
[----:B0-----:R-:W3:Y:S04]  /*15450*/  LDL.LU.128 R152, [R1+0x1520] ;  /* 0x0015200001987983 */ /* 0x001ee80000300c00 */
[----:B-1----:R-:W3:Y:S04]  /*15460*/  LDL.LU.128 R148, [R1+0x1510] ;  /* 0x0015100001947983 */ /* 0x002ee80000300c00 */
        /* <DEDUP_REMOVED lines=12> */
[----:B------:R-:W-:Y:S04]  /*15530*/  STL [R1+0x13ec], R47 ;  /* 0x0013ec2f01007387 */ /* 0x000fe80000100800 */
[----:B------:R-:W3:Y:S04]  /*15540*/  LDL.LU.128 R144, [R1+0x1500] ;  /* 0x0015000001907983 */ /* 0x000ee80000300c00 */
[----:B------:R-:W3:Y:S04]  /*15550*/  LDL.LU.128 R140, [R1+0x14f0] ;  /* 0x0014f000018c7983 */ /* 0x000ee80000300c00 */
[----:B------:R-:W3:Y:S04]  /*15560*/  LDL.LU.128 R136, [R1+0x14e0] ;  /* 0x0014e00001887983 */ /* 0x000ee80000300c00 */
[----:B------:R-:W3:Y:S04]  /*15570*/  LDL.LU.128 R132, [R1+0x14d0] ;  /* 0x0014d00001847983 */ /* 0x000ee80000300c00 */
        /* <DEDUP_REMOVED lines=22> */
[----:B--2---:R-:W2:Y:S04]  /*156e0*/  LDL.LU.128 R124, [R1+0x14b0] ;  /* 0x0014b000017c7983 */ /* 0x004ea80000300c00 */
[----:B----4-:R-:W2:Y:S04]  /*156f0*/  LDL.LU.128 R120, [R1+0x14a0] ;  /* 0x0014a00001787983 */ /* 0x010ea80000300c00 */
[----:B------:R-:W2:Y:S04]  /*15700*/  LDL.LU.128 R116, [R1+0x1490] ;  /* 0x0014900001747983 */ /* 0x000ea80000300c00 */
[----:B---3--:R-:W2:Y:S04]  /*15710*/  LDL.LU.128 R112, [R1+0x1480] ;  /* 0x0014800001707983 */ /* 0x008ea80000300c00 */
[----:B0-----:R-:W2:Y:S04]  /*15720*/  LDL.LU.128 R108, [R1+0x1470] ;  /* 0x00147000016c7983 */ /* 0x001ea80000300c00 */
[----:B-1----:R-:W2:Y:S04]  /*15730*/  LDL.LU.128 R104, [R1+0x1460] ;  /* 0x0014600001687983 */ /* 0x002ea80000300c00 */
        /* <DEDUP_REMOVED lines=31> */
[----:B------:R-:W2:Y:S01]  /*15930*/  LDL.LU R41, [R1+0x13e0] ;  /* 0x0013e00001297983 */ /* 0x000ea20000300800 */
[----:B------:R-:W-:Y:S01]  /*15940*/  ISETP.NE.U32.AND P2, PT, R33, RZ, PT ;  /* 0x000000ff2100720c */ /* 0x000fe20003f45070 */
[----:B------:R-:W-:-:S02]  /*15950*/  IMAD R16, R31, 0xc00, R16 ;  /* 0x00000c001f107824 */ /* 0x000fc400078e0210 */
[----:B------:R-:W-:Y:S02]  /*15960*/  IMAD.MOV.U32 R19, RZ, RZ, R164 ;  /* 0x000000ffff137224 */ /* 0x000fe400078e00a4 */
[----:B------:R-:W-:Y:S02]  /*15970*/  IMAD.MOV.U32 R18, RZ, RZ, R165 ;  /* 0x000000ffff127224 */ /* 0x000fe400078e00a5 */
[----:B------:R-:W-:Y:S02]  /*15980*/  IMAD.MOV.U32 R3, RZ, RZ, R166 ;  /* 0x000000ffff037224 */ /* 0x000fe400078e00a6 */
[----:B------:R-:W-:Y:S02]  /*15990*/  IMAD.MOV.U32 R2, RZ, RZ, R167 ;  /* 0x000000ffff027224 */ /* 0x000fe400078e00a7 */
[----:B------:R-:W-:Y:S02]  /*159a0*/  IMAD.MOV.U32 R225, RZ, RZ, R27 ;  /* 0x000000ffffe17224 */ /* 0x000fe400078e001b */
[----:B------:R-:W-:-:S02]  /*159b0*/  IMAD.MOV.U32 R223, RZ, RZ, R26 ;  /* 0x000000ffffdf7224 */ /* 0x000fc400078e001a */
[----:B------:R-:W-:Y:S01]  /*159c0*/  IMAD.MOV.U32 R221, RZ, RZ, R25 ;  /* 0x000000ffffdd7224 */ /* 0x000fe200078e0019 */
[----:B------:R-:W-:Y:S01]  /*159d0*/  R2UR UR6, R16 ;  /* 0x00000000100672ca */ /* 0x000fe200000e0000 */
[----:B------:R-:W-:Y:S01]  /*159e0*/  IMAD.MOV.U32 R32, RZ, RZ, R37 ;  /* 0x000000ffff207224 */ /* 0x000fe200078e0025 */
[----:B------:R-:W-:Y:S01]  /*159f0*/  R2UR UR7, R17 ;  /* 0x00000000110772ca */ /* 0x000fe200000e0000 */
        /* <DEDUP_REMOVED lines=9> */
[----:B------:R-:W3:Y:S01]  /*15a90*/  LDL.LU.128 R160, [R1+0x1540] ;  /* 0x0015400001a07983 */ /* 0x000ee20000300c00 */
[----:B------:R-:W-:-:S02]  /*15aa0*/  IMAD.MOV.U32 R29, RZ, RZ, R228 ;  /* 0x000000ffff1d7224 */ /* 0x000fc400078e00e4 */
[----:B------:R-:W-:Y:S01]  /*15ab0*/  IMAD.MOV.U32 R30, RZ, RZ, R226 ;  /* 0x000000ffff1e7224 */ /* 0x000fe200078e00e2 */
[----:B------:R-:W4:Y:S01]  /*15ac0*/  LDL.LU.128 R156, [R1+0x1530] ;  /* 0x00153000019c7983 */ /* 0x000f220000300c00 */
[----:B------:R-:W-:Y:S02]  /*15ad0*/  IMAD.MOV.U32 R31, RZ, RZ, R224 ;  /* 0x000000ffff1f7224 */ /* 0x000fe400078e00e0 */
[----:B------:R-:W-:Y:S02]  /*15ae0*/  IMAD.MOV.U32 R33, RZ, RZ, R232 ;  /* 0x000000ffff217224 */ /* 0x000fe400078e00e8 */
[----:B------:R-:W-:Y:S02]  /*15af0*/  IMAD.MOV.U32 R34, RZ, RZ, R230 ;  /* 0x000000ffff227224 */ /* 0x000fe400078e00e6 */
[----:B------:R-:W-:Y:S02]  /*15b00*/  IMAD.MOV.U32 R36, RZ, RZ, R233 ;  /* 0x000000ffff247224 */ /* 0x000fe400078e00e9 */
[----:B------:R-:W-:-:S02]  /*15b10*/  IMAD.MOV.U32 R38, RZ, RZ, R229 ;  /* 0x000000ffff267224 */ /* 0x000fc400078e00e5 */
[----:B------:R-:W-:Y:S02]  /*15b20*/  IMAD.MOV.U32 R40, RZ, RZ, R227 ;  /* 0x000000ffff287224 */ /* 0x000fe400078e00e3 */
        /* <DEDUP_REMOVED lines=26> */
[----:B------:R-:W-:Y:S01]  /*15cd0*/  IMAD.MOV.U32 R94, RZ, RZ, R184 ;  /* 0x000000ffff5e7224 */ /* 0x000fe200078e00b8 */
[----:B------:R-:W-:Y:S01]  /*15ce0*/  VOTEU.ANY UP0, P2 ;  /* 0x00000000003f7886 */ /* 0x000fe20001000100 */
[----:B------:R-:W-:Y:S01]  /*15cf0*/  IMAD.MOV.U32 R35, RZ, RZ, R235 ;  /* 0x000000ffff237224 */ /* 0x000fe200078e00eb */
[----:B------:R-:W3:Y:S01]  /*15d00*/  LDL.LU.128 R164, [R1+0x1550] ;  /* 0x0015500001a47983 */ /* 0x000ee20000300c00 */
[----:B------:R-:W-:-:S02]  /*15d10*/  IMAD.MOV.U32 R37, RZ, RZ, R231 ;  /* 0x000000ffff257224 */ /* 0x000fc400078e00e7 */
[----:B------:R-:W-:Y:S02]  /*15d20*/  IMAD.MOV.U32 R148, RZ, RZ, R19 ;  /* 0x000000ffff947224 */ /* 0x000fe400078e0013 */
[----:B------:R-:W-:Y:S02]  /*15d30*/  IMAD.MOV.U32 R149, RZ, RZ, R18 ;  /* 0x000000ffff957224 */ /* 0x000fe400078e0012 */
[----:B------:R-:W-:Y:S02]  /*15d40*/  IMAD.MOV.U32 R150, RZ, RZ, R3 ;  /* 0x000000ffff967224 */ /* 0x000fe400078e0003 */
[----:B------:R-:W-:Y:S02]  /*15d50*/  IMAD.MOV.U32 R151, RZ, RZ, R2 ;  /* 0x000000ffff977224 */ /* 0x000fe400078e0002 */
[----:B------:R-:W-:Y:S02]  /*15d60*/  IMAD.MOV.U32 R27, RZ, RZ, R225 ;  /* 0x000000ffff1b7224 */ /* 0x000fe400078e00e1 */
[----:B------:R-:W-:-:S02]  /*15d70*/  IMAD.MOV.U32 R26, RZ, RZ, R223 ;  /* 0x000000ffff1a7224 */ /* 0x000fc400078e00df */
[----:B------:R-:W-:-:S06]  /*15d80*/  IMAD.MOV.U32 R25, RZ, RZ, R221 ;  /* 0x000000ffff197224 */ /* 0x000fcc00078e00dd */
[----:B--2---:R-:W-:-:S06]  /*15d90*/  WARPGROUP.ARRIVE ;  /* 0x00000000000079c5 */ /* 0x004fcc0000000000 */
[----:B------:R-:W-:Y:S03]  /*15da0*/  HGMMA.64x256x16.F32.BF16 R24, R152, gdesc[UR4].tnspB, R24, UP0, gsb0 ;  /* 0x43e0000498187df0 */ /* 0x000fe6000b801818 */
[----:B------:R-:W-:Y:S02]  /*15db0*/  WARPGROUP.DEPBAR.LE gsb0, 0x0 ;  /* 0x00008000000079c5 */ /* 0x000fe40000010000 */
[----:B------:R-:W-:Y:S02]  /*15dc0*/  VIADD R154, R16, 0x80 ;  /* 0x00000080109a7836 */ /* 0x000fe40000000000 */
[----:B------:R-:W-:Y:S01]  /*15dd0*/  IMAD.MOV.U32 R155, RZ, RZ, R17 ;  /* 0x000000ffff9b7224 */ /* 0x000fe200078e0011 */
[----:B------:R-:W-:Y:S01]  /*15de0*/  F2FP.BF16.F32.PACK_AB R152, R7, R8 ;  /* 0x000000080798723e */ /* 0x000fe200000010ff */
        /* <DEDUP_REMOVED lines=45> */
[----:B------:R-:W-:Y:S01]  /*160c0*/  IMAD.MOV.U32 R184, RZ, RZ, R100 ;  /* 0x000000ffffb87224 */ /* 0x000fe200078e0064 */
[----:B------:R0:W-:Y:S04]  /*160d0*/  STL.128 [R1+0x13d0], R224 ;  /* 0x0013d0e001007387 */ /* 0x0001e80000100c00 */
[----:B------:R1:W-:Y:S04]  /*160e0*/  STL.128 [R1+0x13c0], R220 ;  /* 0x0013c0dc01007387 */ /* 0x0003e80000100c00 */
        /* <DEDUP_REMOVED lines=10> */
[----:B------:R-:W-:-:S03]  /*16190*/  IMAD.MOV.U32 R232, RZ, RZ, R148 ;  /* 0x000000ffffe87224 */ /* 0x000fc600078e0094 */
[----:B0-----:R-:W3:Y:S01]  /*161a0*/  LDL.LU.128 R224, [R1+0x13d0] ;  /* 0x0013d00001e07983 */ /* 0x001ee20000300c00 */
[----:B------:R-:W-:-:S03]  /*161b0*/  IMAD.MOV.U32 R231, RZ, RZ, R147 ;  /* 0x000000ffffe77224 */ /* 0x000fc600078e0093 */
[----:B-1----:R-:W3:Y:S01]  /*161c0*/  LDL.LU.128 R220, [R1+0x13c0] ;  /* 0x0013c00001dc7983 */ /* 0x002ee20000300c00 */
[----:B------:R-:W-:-:S03]  /*161d0*/  IMAD.MOV.U32 R230, RZ, RZ, R146 ;  /* 0x000000ffffe67224 */ /* 0x000fc600078e0092 */
[----:B--2---:R-:W2:Y:S01]  /*161e0*/  LDL.LU.128 R216, [R1+0x13b0] ;  /* 0x0013b00001d87983 */ /* 0x004ea20000300c00 */
[----:B------:R-:W-:Y:S02]  /*161f0*/  IMAD.MOV.U32 R229, RZ, RZ, R145 ;  /* 0x000000ffffe57224 */ /* 0x000fe400078e0091 */
[----:B----4-:R-:W-:Y:S01]  /*16200*/  IMAD.MOV.U32 R155, RZ, RZ, R79 ;  /* 0x000000ffff9b7224 */ /* 0x010fe200078e004f */
[----:B------:R-:W4:Y:S01]  /*16210*/  LDL.LU.128 R212, [R1+0x13a0] ;  /* 0x0013a00001d47983 */ /* 0x000f220000300c00 */
[----:B------:R-:W-:Y:S02]  /*16220*/  IMAD.MOV.U32 R154, RZ, RZ, R78 ;  /* 0x000000ffff9a7224 */ /* 0x000fe400078e004e */
[----:B------:R-:W-:Y:S01]  /*16230*/  IMAD.MOV.U32 R153, RZ, RZ, R77 ;  /* 0x000000ffff997224 */ /* 0x000fe200078e004d */
[----:B------:R-:W2:Y:S01]  /*16240*/  LDL.LU.128 R208, [R1+0x1390] ;  /* 0x0013900001d07983 */ /* 0x000ea20000300c00 */
[----:B------:R-:W-:-:S03]  /*16250*/  IMAD.MOV.U32 R152, RZ, RZ, R76 ;  /* 0x000000ffff987224 */ /* 0x000fc600078e004c */
[----:B------:R-:W4:Y:S04]  /*16260*/  LDL.LU.128 R204, [R1+0x1380] ;  /* 0x0013800001cc7983 */ /* 0x000f280000300c00 */
[----:B------:R-:W2:Y:S04]  /*16270*/  LDL.LU.128 R200, [R1+0x1370] ;  /* 0x0013700001c87983 */ /* 0x000ea80000300c00 */
[----:B------:R-:W4:Y:S04]  /*16280*/  LDL.LU.128 R196, [R1+0x1360] ;  /* 0x0013600001c47983 */ /* 0x000f280000300c00 */
[----:B------:R-:W2:Y:S04]  /*16290*/  LDL.LU.128 R192, [R1+0x1350] ;  /* 0x0013500001c07983 */ /* 0x000ea80000300c00 */
[----:B------:R-:W4:Y:S04]  /*162a0*/  LDL.LU.128 R188, [R1+0x1340] ;  /* 0x0013400001bc7983 */ /* 0x000f280000300c00 */
[----:B------:R-:W2:Y:S01]  /*162b0*/  LDL.LU.128 R184, [R1+0x1330] ;  /* 0x0013300001b87983 */ /* 0x000ea20000300c00 */
[----:B------:R-:W-:-:S02]  /*162c0*/  IMAD.MOV.U32 R148, RZ, RZ, R72 ;  /* 0x000000ffff947224 */ /* 0x000fc400078e0048 */
[----:B------:R-:W-:Y:S01]  /*162d0*/  IMAD.MOV.U32 R147, RZ, RZ, R71 ;  /* 0x000000ffff937224 */ /* 0x000fe200078e0047 */
[----:B------:R0:W-:Y:S01]  /*162e0*/  STL.128 [R1+0x330], R152 ;  /* 0x0003309801007387 */ /* 0x0001e20000100c00 */
[----:B------:R-:W-:Y:S02]  /*162f0*/  IMAD.MOV.U32 R146, RZ, RZ, R70 ;  /* 0x000000ffff927224 */ /* 0x000fe400078e0046 */
[----:B------:R-:W-:Y:S02]  /*16300*/  IMAD.MOV.U32 R145, RZ, RZ, R69 ;  /* 0x000000ffff917224 */ /* 0x000fe400078e0045 */
[----:B------:R-:W-:Y:S02]  /*16310*/  IMAD.MOV.U32 R72, RZ, RZ, R155 ;  /* 0x000000ffff487224 */ /* 0x000fe400078e009b */
[----:B------:R-:W-:Y:S02]  /*16320*/  IMAD.MOV.U32 R71, RZ, RZ, R154 ;  /* 0x000000ffff477224 */ /* 0x000fe400078e009a */
[----:B------:R-:W-:-:S02]  /*16330*/  IMAD.MOV.U32 R70, RZ, RZ, R153 ;  /* 0x000000ffff467224 */ /* 0x000fc400078e0099 */
[----:B------:R-:W-:Y:S02]  /*16340*/  IMAD.MOV.U32 R69, RZ, RZ, R152 ;  /* 0x000000ffff457224 */ /* 0x000fe400078e0098 */
[----:B0-----:R-:W4:Y:S01]  /*16350*/  LDL.LU.128 R152, [R1+0x12b0] ;  /* 0x0012b00001987983 */ /* 0x001f220000300c00 */
[----:B------:R-:W-:-:S03]  /*16360*/  IMAD.MOV.U32 R235, RZ, RZ, R151 ;  /* 0x000000ffffeb7224 */ /* 0x000fc600078e0097 */
[----:B------:R0:W-:Y:S01]  /*16370*/  STL.128 [R1+0x1300], R172 ;  /* 0x001300ac01007387 */ /* 0x0001e20000100c00 */
[----:B------:R-:W-:-:S03]  /*16380*/  IMAD.MOV.U32 R7, RZ, RZ, R150 ;  /* 0x000000ffff077224 */ /* 0x000fc600078e0096 */
[----:B------:R1:W-:Y:S01]  /*16390*/  STL.128 [R1+0x12f0], R168 ;  /* 0x0012f0a801007387 */ /* 0x0003e20000100c00 */
[----:B------:R-:W-:-:S03]  /*163a0*/  IMAD.MOV.U32 R233, RZ, RZ, R149 ;  /* 0x000000ffffe97224 */ /* 0x000fc600078e0095 */
[----:B---3--:R3:W-:Y:S01]  /*163b0*/  STL.128 [R1+0x12e0], R164 ;  /* 0x0012e0a401007387 */ /* 0x0087e20000100c00 */
[----:B------:R-:W-:-:S03]  /*163c0*/  IMAD.MOV.U32 R228, RZ, RZ, R144 ;  /* 0x000000ffffe47224 */ /* 0x000fc600078e0090 */
[----:B------:R3:W-:Y:S01]  /*163d0*/  STL.128 [R1+0x12d0], R160 ;  /* 0x0012d0a001007387 */ /* 0x0007e20000100c00 */
[----:B------:R-:W-:Y:S02]  /*163e0*/  IMAD.MOV.U32 R151, RZ, RZ, R75 ;  /* 0x000000ffff977224 */ /* 0x000fe400078e004b */
[----:B0-----:R-:W-:Y:S01]  /*163f0*/  IMAD.MOV.U32 R175, RZ, RZ, R99 ;  /* 0x000000ffffaf7224 */ /* 0x001fe200078e0063 */
[----:B------:R0:W-:Y:S01]  /*16400*/  STL.128 [R1+0x12c0], R156 ;  /* 0x0012c09c01007387 */ /* 0x0001e20000100c00 */
[----:B------:R-:W-:Y:S02]  /*16410*/  IMAD.MOV.U32 R174, RZ, RZ, R98 ;  /* 0x000000ffffae7224 */ /* 0x000fe400078e0062 */
[----:B------:R-:W-:Y:S02]  /*16420*/  IMAD.MOV.U32 R173, RZ, RZ, R97 ;  /* 0x000000ffffad7224 */ /* 0x000fe400078e0061 */
[----:B------:R-:W-:Y:S02]  /*16430*/  IMAD.MOV.U32 R172, RZ, RZ, R96 ;  /* 0x000000ffffac7224 */ /* 0x000fe400078e0060 */
[----:B-1----:R-:W-:-:S02]  /*16440*/  IMAD.MOV.U32 R171, RZ, RZ, R95 ;  /* 0x000000ffffab7224 */ /* 0x002fc400078e005f */
[----:B------:R-:W-:Y:S02]  /*16450*/  IMAD.MOV.U32 R170, RZ, RZ, R94 ;  /* 0x000000ffffaa7224 */ /* 0x000fe400078e005e */
[----:B------:R-:W-:Y:S02]  /*16460*/  IMAD.MOV.U32 R169, RZ, RZ, R93 ;  /* 0x000000ffffa97224 */ /* 0x000fe400078e005d */
[----:B------:R-:W-:Y:S02]  /*16470*/  IMAD.MOV.U32 R168, RZ, RZ, R92 ;  /* 0x000000ffffa87224 */ /* 0x000fe400078e005c */
[----:B---3--:R-:W-:Y:S02]  /*16480*/  IMAD.MOV.U32 R167, RZ, RZ, R91 ;  /* 0x000000ffffa77224 */ /* 0x008fe400078e005b */
[----:B------:R-:W-:Y:S02]  /*16490*/  IMAD.MOV.U32 R166, RZ, RZ, R90 ;  /* 0x000000ffffa67224 */ /* 0x000fe400078e005a */
[----:B------:R-:W-:-:S02]  /*164a0*/  IMAD.MOV.U32 R165, RZ, RZ, R89 ;  /* 0x000000ffffa57224 */ /* 0x000fc400078e0059 */
[----:B------:R-:W-:Y:S02]  /*164b0*/  IMAD.MOV.U32 R164, RZ, RZ, R88 ;  /* 0x000000ffffa47224 */ /* 0x000fe400078e0058 */
[----:B------:R-:W-:Y:S02]  /*164c0*/  IMAD.MOV.U32 R163, RZ, RZ, R87 ;  /* 0x000000ffffa37224 */ /* 0x000fe400078e0057 */
[----:B------:R-:W-:Y:S02]  /*164d0*/  IMAD.MOV.U32 R162, RZ, RZ, R86 ;  /* 0x000000ffffa27224 */ /* 0x000fe400078e0056 */
[----:B------:R-:W-:Y:S02]  /*164e0*/  IMAD.MOV.U32 R161, RZ, RZ, R85 ;  /* 0x000000ffffa17224 */ /* 0x000fe400078e0055 */
[----:B------:R-:W-:Y:S02]  /*164f0*/  IMAD.MOV.U32 R160, RZ, RZ, R84 ;  /* 0x000000ffffa07224 */ /* 0x000fe400078e0054 */
[----:B0-----:R-:W-:-:S02]  /*16500*/  IMAD.MOV.U32 R159, RZ, RZ, R83 ;  /* 0x000000ffff9f7224 */ /* 0x001fc400078e0053 */
        /* <DEDUP_REMOVED lines=175> */
[----:B------:R-:W-:Y:S01]  /*17000*/  IMAD.MOV.U32 R45, RZ, RZ, R38 ;  /* 0x000000ffff2d7224 */ /* 0x000fe200078e0026 */
[----:B------:R4:W-:Y:S01]  /*17010*/  STL.128 [R1+0x270], R104 ;  /* 0x0002706801007387 */ /* 0x0009e20000100c00 */
[----:B------:R-:W-:Y:S02]  /*17020*/  IMAD.MOV.U32 R44, RZ, RZ, R37 ;  /* 0x000000ffff2c7224 */ /* 0x000fe400078e0025 */
[----:B------:R-:W-:Y:S01]  /*17030*/  IMAD.MOV.U32 R43, RZ, RZ, R36 ;  /* 0x000000ffff2b7224 */ /* 0x000fe200078e0024 */
[----:B------:R0:W-:Y:S01]  /*17040*/  STL.128 [R1+0x280], R108 ;  /* 0x0002806c01007387 */ /* 0x0001e20000100c00 */
[----:B------:R-:W-:Y:S02]  /*17050*/  IMAD.MOV.U32 R42, RZ, RZ, R35 ;  /* 0x000000ffff2a7224 */ /* 0x000fe400078e0023 */
[----:B------:R-:W-:Y:S01]  /*17060*/  IMAD.MOV.U32 R41, RZ, RZ, R34 ;  /* 0x000000ffff297224 */ /* 0x000fe200078e0022 */
[----:B------:R1:W-:Y:S01]  /*17070*/  STL.128 [R1+0x290], R112 ;  /* 0x0002907001007387 */ /* 0x0003e20000100c00 */
[----:B------:R-:W-:-:S02]  /*17080*/  IMAD.MOV.U32 R40, RZ, RZ, R33 ;  /* 0x000000ffff287224 */ /* 0x000fc400078e0021 */
        /* <DEDUP_REMOVED lines=18> */
[----:B--2---:R-:W-:Y:S01]  /*171b0*/  IMAD.MOV.U32 R100, RZ, RZ, R184 ;  /* 0x000000ffff647224 */ /* 0x004fe200078e00b8 */
[----:B------:R2:W-:Y:S01]  /*171c0*/  STL.128 [R1+0x300], R140 ;  /* 0x0003008c01007387 */ /* 0x0005e20000100c00 */
[----:B------:R-:W-:Y:S02]  /*171d0*/  IMAD.MOV.U32 R101, RZ, RZ, R185 ;  /* 0x000000ffff657224 */ /* 0x000fe400078e00b9 */
[----:B------:R-:W-:Y:S01]  /*171e0*/  IMAD.MOV.U32 R102, RZ, RZ, R186 ;  /* 0x000000ffff667224 */ /* 0x000fe200078e00ba */
[----:B------:R2:W-:Y:S01]  /*171f0*/  STL.128 [R1+0x310], R144 ;  /* 0x0003109001007387 */ /* 0x0005e20000100c00 */
[----:B------:R-:W-:Y:S02]  /*17200*/  IMAD.MOV.U32 R103, RZ, RZ, R187 ;  /* 0x000000ffff677224 */ /* 0x000fe400078e00bb */
[----:B----4-:R-:W-:Y:S01]  /*17210*/  IMAD.MOV.U32 R104, RZ, RZ, R188 ;  /* 0x000000ffff687224 */ /* 0x010fe200078e00bc */
[----:B------:R4:W-:Y:S01]  /*17220*/  STL.128 [R1+0x320], R148 ;  /* 0x0003209401007387 */ /* 0x0009e20000100c00 */
[----:B------:R-:W-:-:S02]  /*17230*/  IMAD.MOV.U32 R105, RZ, RZ, R189 ;  /* 0x000000ffff697224 */ /* 0x000fc400078e00bd */
[----:B------:R-:W-:Y:S02]  /*17240*/  IMAD.MOV.U32 R106, RZ, RZ, R190 ;  /* 0x000000ffff6a7224 */ /* 0x000fe400078e00be */
[----:B------:R-:W-:Y:S02]  /*17250*/  IMAD.MOV.U32 R107, RZ, RZ, R191 ;  /* 0x000000ffff6b7224 */ /* 0x000fe400078e00bf */
[----:B0-----:R-:W-:Y:S02]  /*17260*/  IMAD.MOV.U32 R108, RZ, RZ, R4 ;  /* 0x000000ffff6c7224 */ /* 0x001fe400078e0004 */
[----:B------:R-:W-:Y:S02]  /*17270*/  IMAD.MOV.U32 R109, RZ, RZ, R0 ;  /* 0x000000ffff6d7224 */ /* 0x000fe400078e0000 */
[----:B------:R-:W-:Y:S02]  /*17280*/  IMAD.MOV.U32 R110, RZ, RZ, R8 ;  /* 0x000000ffff6e7224 */ /* 0x000fe400078e0008 */
[----:B------:R-:W-:-:S02]  /*17290*/  IMAD.MOV.U32 R111, RZ, RZ, R195 ;  /* 0x000000ffff6f7224 */ /* 0x000fc400078e00c3 */
[----:B-1----:R-:W-:Y:S02]  /*172a0*/  IMAD.MOV.U32 R112, RZ, RZ, R196 ;  /* 0x000000ffff707224 */ /* 0x002fe400078e00c4 */
[----:B------:R-:W-:Y:S02]  /*172b0*/  IMAD.MOV.U32 R113, RZ, RZ, R197 ;  /* 0x000000ffff717224 */ /* 0x000fe400078e00c5 */
[----:B------:R-:W-:Y:S02]  /*172c0*/  IMAD.MOV.U32 R114, RZ, RZ, R198 ;  /* 0x000000ffff727224 */ /* 0x000fe400078e00c6 */
[----:B------:R-:W-:Y:S02]  /*172d0*/  IMAD.MOV.U32 R115, RZ, RZ, R199 ;  /* 0x000000ffff737224 */ /* 0x000fe400078e00c7 */
[----:B---3--:R-:W-:Y:S02]  /*172e0*/  IMAD.MOV.U32 R116, RZ, RZ, R200 ;  /* 0x000000ffff747224 */ /* 0x008fe400078e00c8 */
        /* <DEDUP_REMOVED lines=23> */
[----:B--2---:R-:W-:Y:S02]  /*17460*/  IMAD.MOV.U32 R140, RZ, RZ, R224 ;  /* 0x000000ffff8c7224 */ /* 0x004fe400078e00e0 */
[----:B------:R-:W-:-:S02]  /*17470*/  IMAD.MOV.U32 R141, RZ, RZ, R225 ;  /* 0x000000ffff8d7224 */ /* 0x000fc400078e00e1 */
[----:B------:R-:W-:Y:S02]  /*17480*/  IMAD.MOV.U32 R142, RZ, RZ, R226 ;  /* 0x000000ffff8e7224 */ /* 0x000fe400078e00e2 */
[----:B------:R-:W-:Y:S02]  /*17490*/  IMAD.MOV.U32 R143, RZ, RZ, R227 ;  /* 0x000000ffff8f7224 */ /* 0x000fe400078e00e3 */
[----:B------:R-:W-:Y:S02]  /*174a0*/  IMAD.MOV.U32 R144, RZ, RZ, R228 ;  /* 0x000000ffff907224 */ /* 0x000fe400078e00e4 */
[----:B------:R-:W-:Y:S02]  /*174b0*/  IMAD.MOV.U32 R145, RZ, RZ, R229 ;  /* 0x000000ffff917224 */ /* 0x000fe400078e00e5 */
[----:B------:R-:W-:Y:S02]  /*174c0*/  IMAD.MOV.U32 R146, RZ, RZ, R230 ;  /* 0x000000ffff927224 */ /* 0x000fe400078e00e6 */
[----:B------:R-:W-:-:S02]  /*174d0*/  IMAD.MOV.U32 R147, RZ, RZ, R231 ;  /* 0x000000ffff937224 */ /* 0x000fc400078e00e7 */
[----:B----4-:R-:W-:Y:S02]  /*174e0*/  IMAD.MOV.U32 R148, RZ, RZ, R232 ;  /* 0x000000ffff947224 */ /* 0x010fe400078e00e8 */
[----:B------:R-:W-:Y:S02]  /*174f0*/  IMAD.MOV.U32 R149, RZ, RZ, R233 ;  /* 0x000000ffff957224 */ /* 0x000fe400078e00e9 */
[----:B------:R-:W-:Y:S02]  /*17500*/  IMAD.MOV.U32 R150, RZ, RZ, R7 ;  /* 0x000000ffff967224 */ /* 0x000fe400078e0007 */
[----:B------:R-:W-:Y:S02]  /*17510*/  IMAD.MOV.U32 R151, RZ, RZ, R235 ;  /* 0x000000ffff977224 */ /* 0x000fe400078e00eb */
[----:B------:R-:W-:Y:S02]  /*17520*/  IMAD.MOV.U32 R24, RZ, RZ, R18 ;  /* 0x000000ffff187224 */ /* 0x000fe400078e0012 */
[----:B------:R-:W-:-:S02]  /*17530*/  IMAD.MOV.U32 R25, RZ, RZ, R2 ;  /* 0x000000ffff197224 */ /* 0x000fc400078e0002 */
[----:B------:R-:W-:Y:S02]  /*17540*/  IMAD.MOV.U32 R26, RZ, RZ, R3 ;  /* 0x000000ffff1a7224 */ /* 0x000fe400078e0003 */
[----:B------:R-:W-:-:S06]  /*17550*/  IMAD.MOV.U32 R27, RZ, RZ, R19 ;  /* 0x000000ffff1b7224 */ /* 0x000fcc00078e0013 */
[----:B------:R-:W-:-:S06]  /*17560*/  WARPGROUP.ARRIVE ;  /* 0x00000000000079c5 */ /* 0x000fcc0000000000 */
[----:B------:R-:W-:Y:S01]  /*17570*/  HGMMA.64x256x16.F32.BF16 R24, R152, gdesc[UR4].tnspB, R24, gsb0 ;  /* 0x43e0000498187df0 */ /* 0x000fe20008001818 */
[----:B------:R0:W-:Y:S04]  /*17580*/  STL.128 [R1+0x340], R156 ;  /* 0x0003409c01007387 */ /* 0x0001e80000100c00 */
[----:B------:R1:W-:Y:S04]  /*17590*/  STL.128 [R1+0x350], R160 ;  /* 0x000350a001007387 */ /* 0x0003e80000100c00 */
[----:B0-----:R-:W2:Y:S04]  /*175a0*/  LDL.LU.128 R156, [R1+0x12c0] ;  /* 0x0012c000019c7983 */ /* 0x001ea80000300c00 */
[----:B-1----:R-:W3:Y:S04]  /*175b0*/  LDL.LU.128 R160, [R1+0x12d0] ;  /* 0x0012d00001a07983 */ /* 0x002ee80000300c00 */
[----:B------:R0:W-:Y:S04]  /*175c0*/  STL.128 [R1+0x370], R168 ;  /* 0x000370a801007387 */ /* 0x0001e80000100c00 */
[----:B------:R1:W-:Y:S04]  /*175d0*/  STL.128 [R1+0x360], R164 ;  /* 0x000360a401007387 */ /* 0x0003e80000100c00 */
[----:B0-----:R-:W4:Y:S04]  /*175e0*/  LDL.LU.128 R168, [R1+0x12f0] ;  /* 0x0012f00001a87983 */ /* 0x001f280000300c00 */
[----:B-1----:R-:W4:Y:S04]  /*175f0*/  LDL.LU.128 R164, [R1+0x12e0] ;  /* 0x0012e00001a47983 */ /* 0x002f280000300c00 */
[----:B------:R0:W-:Y:S04]  /*17600*/  STL [R1+0x12a8], R194 ;  /* 0x0012a8c201007387 */ /* 0x0001e80000100800 */
[----:B------:R1:W-:Y:S01]  /*17610*/  STL.64 [R1+0x12a0], R192 ;  /* 0x0012a0c001007387 */ /* 0x0003e20000100a00 */
[----:B0-----:R-:W-:-:S02]  /*17620*/  IMAD.MOV.U32 R194, RZ, RZ, R8 ;  /* 0x000000ffffc27224 */ /* 0x001fc400078e0008 */
[----:B-1----:R-:W-:Y:S02]  /*17630*/  IMAD.MOV.U32 R192, RZ, RZ, R4 ;  /* 0x000000ffffc07224 */ /* 0x002fe400078e0004 */
[----:B------:R-:W-:-:S05]  /*17640*/  IMAD.MOV.U32 R193, RZ, RZ, R0 ;  /* 0x000000ffffc17224 */ /* 0x000fca00078e0000 */
[----:B------:R0:W-:Y:S04]  /*17650*/  STL.128 [R1+0x3b0], R192 ;  /* 0x0003b0c001007387 */ /* 0x0001e80000100c00 */
[----:B0-----:R-:W4:Y:S04]  /*17660*/  LDL.LU R194, [R1+0x12a8] ;  /* 0x0012a80001c27983 */ /* 0x001f280000300800 */
[----:B------:R-:W4:Y:S01]  /*17670*/  LDL.LU.64 R192, [R1+0x12a0] ;  /* 0x0012a00001c07983 */ /* 0x000f220000300a00 */
[----:B------:R-:W-:-:S05]  /*17680*/  IMAD.MOV.U32 R183, RZ, RZ, 0x1 ;  /* 0x00000001ffb77424 */ /* 0x000fca00078e00ff */
[----:B------:R0:W-:Y:S04]  /*17690*/  STL.128 [R1+0x1320], R180 ;  /* 0x001320b401007387 */ /* 0x0001e80000100c00 */
[----:B------:R1:W-:Y:S04]  /*176a0*/  STL.128 [R1+0x1310], R176 ;  /* 0x001310b001007387 */ /* 0x0003e80000100c00 */
[----:B------:R1:W-:Y:S04]  /*176b0*/  STL.128 [R1+0x380], R172 ;  /* 0x000380ac01007387 */ /* 0x0003e80000100c00 */
[----:B0-----:R-:W4:Y:S04]  /*176c0*/  LDL.LU.128 R180, [R1+0x1320] ;  /* 0x0013200001b47983 */ /* 0x001f280000300c00 */
[----:B-1----:R-:W4:Y:S04]  /*176d0*/  LDL.LU.128 R176, [R1+0x1310] ;  /* 0x0013100001b07983 */ /* 0x002f280000300c00 */
[----:B------:R-:W4:Y:S01]  /*176e0*/  LDL.LU.128 R172, [R1+0x1300] ;  /* 0x0013000001ac7983 */ /* 0x000f220000300c00 */
[----:B------:R-:W-:-:S03]  /*176f0*/  WARPGROUP.DEPBAR.LE gsb0, 0x0 ;  /* 0x00008000000079c5 */ /* 0x000fc60000010000 */
        /* <DEDUP_REMOVED lines=9> */
[----:B0-----:R-:W4:Y:S04]  /*17790*/  LDL.LU.128 R140, [R1+0x1200] ;  /* 0x00120000018c7983 */ /* 0x001f280000300c00 */
[----:B-1----:R-:W4:Y:S04]  /*177a0*/  LDL.LU.128 R136, [R1+0x11f0] ;  /* 0x0011f00001887983 */ /* 0x002f280000300c00 */
[----:B------:R-:W4:Y:S04]  /*177b0*/  LDL.LU.128 R132, [R1+0x11e0] ;  /* 0x0011e00001847983 */ /* 0x000f280000300c00 */
[----:B------:R-:W4:Y:S04]  /*177c0*/  LDL.LU.128 R128, [R1+0x11d0] ;  /* 0x0011d00001807983 */ /* 0x000f280000300c00 */
[----:B------:R-:W4:Y:S04]  /*177d0*/  LDL.LU.128 R124, [R1+0x11c0] ;  /* 0x0011c000017c7983 */ /* 0x000f280000300c00 */
[----:B------:R-:W4:Y:S04]  /*177e0*/  LDL.LU.128 R120, [R1+0x11b0] ;  /* 0x0011b00001787983 */ /* 0x000f280000300c00 */
[----:B------:R-:W4:Y:S04]  /*177f0*/  LDL.LU.128 R116, [R1+0x11a0] ;  /* 0x0011a00001747983 */ /* 0x000f280000300c00 */
[----:B------:R-:W4:Y:S04]  /*17800*/  LDL.LU.128 R112, [R1+0x1190] ;  /* 0x0011900001707983 */ /* 0x000f280000300c00 */
[----:B------:R-:W4:Y:S04]  /*17810*/  LDL.LU.128 R108, [R1+0x1180] ;  /* 0x00118000016c7983 */ /* 0x000f280000300c00 */
[----:B------:R0:W-:Y:S04]  /*17820*/  STL.128 [R1+0x1220], R148 ;  /* 0x0012209401007387 */ /* 0x0001e80000100c00 */
[----:B------:R1:W-:Y:S04]  /*17830*/  STL.128 [R1+0x1210], R144 ;  /* 0x0012109001007387 */ /* 0x0003e80000100c00 */
[----:B0-----:R-:W4:Y:S04]  /*17840*/  LDL.LU.128 R148, [R1+0x1220] ;  /* 0x0012200001947983 */ /* 0x001f280000300c00 */
[----:B-1----:R-:W4:Y:S04]  /*17850*/  LDL.LU.128 R144, [R1+0x1210] ;  /* 0x0012100001907983 */ /* 0x002f280000300c00 */
[----:B---3--:R0:W-:Y:S04]  /*17860*/  STL.128 [R1+0x1240], R160 ;  /* 0x001240a001007387 */ /* 0x0081e80000100c00 */
[----:B--2---:R1:W-:Y:S04]  /*17870*/  STL.128 [R1+0x1230], R156 ;  /* 0x0012309c01007387 */ /* 0x0043e80000100c00 */
[----:B0-----:R-:W2:Y:S04]  /*17880*/  LDL.LU.128 R160, [R1+0x1240] ;  /* 0x0012400001a07983 */ /* 0x001ea80000300c00 */
[----:B-1----:R-:W3:Y:S04]  /*17890*/  LDL.LU.128 R156, [R1+0x1230] ;  /* 0x00123000019c7983 */ /* 0x002ee80000300c00 */
[----:B----4-:R0:W-:Y:S04]  /*178a0*/  STL.128 [R1+0x1260], R168 ;  /* 0x001260a801007387 */ /* 0x0101e80000100c00 */
[----:B------:R1:W-:Y:S04]  /*178b0*/  STL.128 [R1+0x1250], R164 ;  /* 0x001250a401007387 */ /* 0x0003e80000100c00 */
[----:B0-----:R-:W4:Y:S04]  /*178c0*/  LDL.LU.128 R168, [R1+0x1260] ;  /* 0x0012600001a87983 */ /* 0x001f280000300c00 */
[----:B-1----:R-:W4:Y:S01]  /*178d0*/  LDL.LU.128 R164, [R1+0x1250] ;  /* 0x0012500001a47983 */ /* 0x002f220000300c00 */
[----:B------:R-:W-:-:S02]  /*178e0*/  F2FP.BF16.F32.PACK_AB R152, R15, R20 ;  /* 0x000000140f98723e */ /* 0x000fc400000010ff */
[----:B------:R-:W-:Y:S01]  /*178f0*/  F2FP.BF16.F32.PACK_AB R153, R11, R12 ;  /* 0x0000000c0b99723e */ /* 0x000fe200000010ff */
[----:B------:R0:W-:Y:S01]  /*17900*/  STL.128 [R1+0x390], R184 ;  /* 0x000390b801007387 */ /* 0x0001e20000100c00 */
[----:B------:R-:W-:Y:S02]  /*17910*/  F2FP.BF16.F32.PACK_AB R154, R21, R22 ;  /* 0x00000016159a723e */ /* 0x000fe400000010ff */
[----:B------:R-:W-:Y:S01]  /*17920*/  F2FP.BF16.F32.PACK_AB R155, R13, R14 ;  /* 0x0000000e0d9b723e */ /* 0x000fe200000010ff */
[----:B------:R1:W-:Y:S04]  /*17930*/  STL.128 [R1+0x3a0], R188 ;  /* 0x0003a0bc01007387 */ /* 0x0003e80000100c00 */
[----:B------:R-:W-:Y:S04]  /*17940*/  STL.128 [R1+0x3c0], R196 ;  /* 0x0003c0c401007387 */ /* 0x000fe80000100c00 */
[----:B------:R-:W-:Y:S04]  /*17950*/  STL.128 [R1+0x3d0], R200 ;  /* 0x0003d0c801007387 */ /* 0x000fe80000100c00 */
[----:B------:R-:W-:Y:S01]  /*17960*/  STL.128 [R1+0x3e0], R204 ;  /* 0x0003e0cc01007387 */ /* 0x000fe20000100c00 */
[----:B0-----:R-:W-:-:S02]  /*17970*/  IMAD.MOV.U32 R187, RZ, RZ, R103 ;  /* 0x000000ffffbb7224 */ /* 0x001fc400078e0067 */
[----:B------:R-:W-:Y:S01]  /*17980*/  IMAD.MOV.U32 R186, RZ, RZ, R102 ;  /* 0x000000ffffba7224 */ /* 0x000fe200078e0066 */
[----:B------:R-:W-:Y:S01]  /*17990*/  STL.128 [R1+0x3f0], R208 ;  /* 0x0003f0d001007387 */ /* 0x000fe20000100c00 */
[----:B-1----:R-:W-:Y:S02]  /*179a0*/  IMAD.MOV.U32 R191, RZ, RZ, R107 ;  /* 0x000000ffffbf7224 */ /* 0x002fe400078e006b */
[----:B------:R-:W-:Y:S01]  /*179b0*/  IMAD.MOV.U32 R190, RZ, RZ, R106 ;  /* 0x000000ffffbe7224 */ /* 0x000fe200078e006a */
[----:B------:R-:W-:Y:S01]  /*179c0*/  STL.128 [R1+0x400], R212 ;  /* 0x000400d401007387 */ /* 0x000fe20000100c00 */
[----:B------:R-:W-:Y:S02]  /*179d0*/  IMAD.MOV.U32 R189, RZ, RZ, R105 ;  /* 0x000000ffffbd7224 */ /* 0x000fe400078e0069 */
[----:B------:R-:W-:Y:S01]  /*179e0*/  IMAD.MOV.U32 R188, RZ, RZ, R104 ;  /* 0x000000ffffbc7224 */ /* 0x000fe200078e0068 */
[----:B------:R-:W-:Y:S01]  /*179f0*/  STL.128 [R1+0x410], R216 ;  /* 0x000410d801007387 */ /* 0x000fe20000100c00 */
[----:B------:R-:W-:-:S02]  /*17a00*/  IMAD.MOV.U32 R185, RZ, RZ, R101 ;  /* 0x000000ffffb97224 */ /* 0x000fc400078e0065 */
[----:B------:R-:W-:Y:S01]  /*17a10*/  IMAD.MOV.U32 R184, RZ, RZ, R100 ;  /* 0x000000ffffb87224 */ /* 0x000fe200078e0064 */
[----:B------:R-:W-:Y:S04]  /*17a20*/  STL.128 [R1+0x420], R220 ;  /* 0x000420dc01007387 */ /* 0x000fe80000100c00 */
[----:B------:R-:W-:Y:S01]  /*17a30*/  STL.128 [R1+0x430], R224 ;  /* 0x000430e001007387 */ /* 0x000fe20000100c00 */
[----:B------:R-:W-:-:S03]  /*17a40*/  IMAD.MOV.U32 R15, RZ, RZ, R19 ;  /* 0x000000ffff0f7224 */ /* 0x000fc600078e0013 */
[----:B------:R0:W-:Y:S04]  /*17a50*/  STL.128 [R1+0x10e0], R188 ;  /* 0x0010e0bc01007387 */ /* 0x0001e80000100c00 */
[----:B------:R1:W-:Y:S04]  /*17a60*/  STL.128 [R1+0x10d0], R184 ;  /* 0x0010d0b801007387 */ /* 0x0003e80000100c00 */
[----:B------:R1:W-:Y:S04]  /*17a70*/  STL.128 [R1+0x1050], R152 ;  /* 0x0010509801007387 */ /* 0x0003e80000100c00 */
[----:B------:R-:W-:Y:S04]  /*17a80*/  STL.128 [R1+0x440], R228 ;  /* 0x000440e401007387 */ /* 0x000fe80000100c00 */
[----:B0-----:R-:W4:Y:S04]  /*17a90*/  LDL.LU.128 R188, [R1+0x10e0] ;  /* 0x0010e00001bc7983 */ /* 0x001f280000300c00 */
[----:B-1----:R-:W4:Y:S01]  /*17aa0*/  LDL.LU.128 R184, [R1+0x10d0] ;  /* 0x0010d00001b87983 */ /* 0x002f220000300c00 */
[----:B------:R-:W-:-:S02]  /*17ab0*/  IMAD.MOV.U32 R155, RZ, RZ, R79 ;  /* 0x000000ffff9b7224 */ /* 0x000fc400078e004f */
[----:B------:R-:W-:Y:S02]  /*17ac0*/  IMAD.MOV.U32 R154, RZ, RZ, R78 ;  /* 0x000000ffff9a7224 */ /* 0x000fe400078e004e */
[----:B------:R-:W-:Y:S02]  /*17ad0*/  IMAD.MOV.U32 R153, RZ, RZ, R77 ;  /* 0x000000ffff997224 */ /* 0x000fe400078e004d */
[----:B------:R-:W-:-:S05]  /*17ae0*/  IMAD.MOV.U32 R152, RZ, RZ, R76 ;  /* 0x000000ffff987224 */ /* 0x000fca00078e004c */
[----:B------:R-:W-:Y:S04]  /*17af0*/  STL.128 [R1+0x330], R152 ;  /* 0x0003309801007387 */ /* 0x000fe80000100c00 */
[----:B------:R0:W-:Y:S04]  /*17b00*/  STL.128 [R1+0x1290], R180 ;  /* 0x001290b401007387 */ /* 0x0001e80000100c00 */
[----:B------:R1:W-:Y:S04]  /*17b10*/  STL.128 [R1+0x1280], R176 ;  /* 0x001280b001007387 */ /* 0x0003e80000100c00 */
[----:B------:R1:W-:Y:S04]  /*17b20*/  STL.128 [R1+0x1270], R172 ;  /* 0x001270ac01007387 */ /* 0x0003e80000100c00 */
[----:B0-----:R-:W4:Y:S04]  /*17b30*/  LDL.LU.128 R180, [R1+0x1290] ;  /* 0x0012900001b47983 */ /* 0x001f280000300c00 */
[----:B-1----:R-:W4:Y:S04]  /*17b40*/  LDL.LU.128 R176, [R1+0x1280] ;  /* 0x0012800001b07983 */ /* 0x002f280000300c00 */
[----:B------:R-:W4:Y:S01]  /*17b50*/  LDL.LU.128 R172, [R1+0x1270] ;  /* 0x0012700001ac7983 */ /* 0x000f220000300c00 */
        /* <DEDUP_REMOVED lines=41> */
[----:B------:R1:W-:Y:S01]  /*17df0*/  STL.128 [R1+0x10f0], R192 ;  /* 0x0010f0c001007387 */ /* 0x0003e20000100c00 */
[----:B------:R-:W-:-:S03]  /*17e00*/  IMAD.MOV.U32 R10, RZ, RZ, R148 ;  /* 0x000000ffff0a7224 */ /* 0x000fc600078e0094 */
[----:B0-----:R-:W4:Y:S01]  /*17e10*/  LDL.LU.128 R224, [R1+0x1170] ;  /* 0x0011700001e07983 */ /* 0x001f220000300c00 */
[----:B------:R-:W-:-:S03]  /*17e20*/  IMAD.MOV.U32 R19, RZ, RZ, R147 ;  /* 0x000000ffff137224 */ /* 0x000fc600078e0093 */
[----:B-1----:R-:W4:Y:S01]  /*17e30*/  LDL.LU.128 R220, [R1+0x1160] ;  /* 0x0011600001dc7983 */ /* 0x002f220000300c00 */
[----:B------:R-:W-:-:S03]  /*17e40*/  IMAD.MOV.U32 R230, RZ, RZ, R146 ;  /* 0x000000ffffe67224 */ /* 0x000fc600078e0092 */
[----:B------:R-:W4:Y:S01]  /*17e50*/  LDL.LU.128 R216, [R1+0x1150] ;  /* 0x0011500001d87983 */ /* 0x000f220000300c00 */
[----:B------:R-:W-:-:S03]  /*17e60*/  IMAD.MOV.U32 R229, RZ, RZ, R145 ;  /* 0x000000ffffe57224 */ /* 0x000fc600078e0091 */
[----:B------:R-:W4:Y:S04]  /*17e70*/  LDL.LU.128 R212, [R1+0x1140] ;  /* 0x0011400001d47983 */ /* 0x000f280000300c00 */
[----:B------:R-:W4:Y:S04]  /*17e80*/  LDL.LU.128 R208, [R1+0x1130] ;  /* 0x0011300001d07983 */ /* 0x000f280000300c00 */
[----:B------:R-:W4:Y:S04]  /*17e90*/  LDL.LU.128 R204, [R1+0x1120] ;  /* 0x0011200001cc7983 */ /* 0x000f280000300c00 */
[----:B------:R-:W4:Y:S04]  /*17ea0*/  LDL.LU.128 R200, [R1+0x1110] ;  /* 0x0011100001c87983 */ /* 0x000f280000300c00 */
[----:B------:R-:W4:Y:S04]  /*17eb0*/  LDL.LU.128 R196, [R1+0x1100] ;  /* 0x0011000001c47983 */ /* 0x000f280000300c00 */
        /* <DEDUP_REMOVED lines=9> */
[----:B------:R-:W4:Y:S04]  /*17f50*/  LDL.LU.128 R152, [R1+0x1050] ;  /* 0x0010500001987983 */ /* 0x000f280000300c00 */
[----:B--2---:R0:W-:Y:S04]  /*17f60*/  STL.128 [R1+0x1070], R160 ;  /* 0x001070a001007387 */ /* 0x0041e80000100c00 */
[----:B---3--:R1:W-:Y:S01]  /*17f70*/  STL.128 [R1+0x1060], R156 ;  /* 0x0010609c01007387 */ /* 0x0083e20000100c00 */
[----:B------:R-:W-:-:S03]  /*17f80*/  IMAD.MOV.U32 R6, RZ, RZ, R151 ;  /* 0x000000ffff067224 */ /* 0x000fc600078e0097 */
[----:B------:R2:W-:Y:S01]  /*17f90*/  STL [R1+0x12ac], R234 ;  /* 0x0012acea01007387 */ /* 0x0005e20000100800 */
        /* <DEDUP_REMOVED lines=10> */
[----:B--2---:R-:W-:Y:S02]  /*18040*/  IMAD.MOV.U32 R234, RZ, RZ, R7 ;  /* 0x000000ffffea7224 */ /* 0x004fe400078e0007 */
[----:B------:R-:W-:Y:S01]  /*18050*/  IMAD.MOV.U32 R7, RZ, RZ, R150 ;  /* 0x000000ffff077224 */ /* 0x000fe200078e0096 */
[----:B------:R0:W-:Y:S01]  /*18060*/  STL.128 [R1+0x340], R156 ;  /* 0x0003409c01007387 */ /* 0x0001e20000100c00 */
        /* <DEDUP_REMOVED lines=8> */
[----:B------:R-:W-:Y:S01]  /*180f0*/  IMAD.MOV.U32 R79, RZ, RZ, R162 ;  /* 0x000000ffff4f7224 */ /* 0x000fe200078e00a2 */
[----:B0-----:R-:W2:Y:S01]  /*18100*/  LDL.LU.128 R156, [R1+0x1060] ;  /* 0x00106000019c7983 */ /* 0x001ea20000300c00 */
[----:B------:R-:W-:Y:S02]  /*18110*/  IMAD.MOV.U32 R78, RZ, RZ, R161 ;  /* 0x000000ffff4e7224 */ /* 0x000fe400078e00a1 */
[----:B------:R-:W-:Y:S02]  /*18120*/  IMAD.MOV.U32 R77, RZ, RZ, R160 ;  /* 0x000000ffff4d7224 */ /* 0x000fe400078e00a0 */
[----:B-1----:R-:W3:Y:S04]  /*18130*/  LDL.LU.128 R160, [R1+0x1070] ;  /* 0x0010700001a07983 */ /* 0x002ee80000300c00 */
[----:B----4-:R0:W-:Y:S01]  /*18140*/  STL.128 [R1+0x1090], R168 ;  /* 0x001090a801007387 */ /* 0x0101e20000100c00 */
[----:B------:R-:W-:-:S03]  /*18150*/  IMAD.MOV.U32 R228, RZ, RZ, R144 ;  /* 0x000000ffffe47224 */ /* 0x000fc600078e0090 */
[----:B------:R1:W-:Y:S01]  /*18160*/  STL.128 [R1+0x1080], R164 ;  /* 0x001080a401007387 */ /* 0x0003e20000100c00 */
[----:B------:R-:W-:Y:S02]  /*18170*/  IMAD.MOV.U32 R144, RZ, RZ, R68 ;  /* 0x000000ffff907224 */ /* 0x000fe400078e0044 */
[----:B------:R-:W-:Y:S02]  /*18180*/  IMAD.MOV.U32 R143, RZ, RZ, R67 ;  /* 0x000000ffff8f7224 */ /* 0x000fe400078e0043 */
[----:B------:R-:W-:Y:S02]  /*18190*/  IMAD.MOV.U32 R142, RZ, RZ, R66 ;  /* 0x000000ffff8e7224 */ /* 0x000fe400078e0042 */
[----:B------:R-:W-:Y:S02]  /*181a0*/  IMAD.MOV.U32 R141, RZ, RZ, R65 ;  /* 0x000000ffff8d7224 */ /* 0x000fe400078e0041 */
[----:B0-----:R-:W-:Y:S02]  /*181b0*/  IMAD.MOV.U32 R171, RZ, RZ, R95 ;  /* 0x000000ffffab7224 */ /* 0x001fe400078e005f */
[----:B------:R-:W-:-:S02]  /*181c0*/  IMAD.MOV.U32 R170, RZ, RZ, R94 ;  /* 0x000000ffffaa7224 */ /* 0x000fc400078e005e */
[----:B------:R-:W-:Y:S02]  /*181d0*/  IMAD.MOV.U32 R169, RZ, RZ, R93 ;  /* 0x000000ffffa97224 */ /* 0x000fe400078e005d */
[----:B------:R-:W-:Y:S02]  /*181e0*/  IMAD.MOV.U32 R168, RZ, RZ, R92 ;  /* 0x000000ffffa87224 */ /* 0x000fe400078e005c */
[----:B-1----:R-:W-:Y:S02]  /*181f0*/  IMAD.MOV.U32 R167, RZ, RZ, R91 ;  /* 0x000000ffffa77224 */ /* 0x002fe400078e005b */
        /* <DEDUP_REMOVED lines=35> */
[----:B------:R-:W-:Y:S02]  /*18430*/  VIADD R4, R16, 0x100 ;  /* 0x0000010010047836 */ /* 0x000fe40000000000 */
        /* <DEDUP_REMOVED lines=30> */
[----:B------:R-:W-:Y:S01]  /*18620*/  STL.128 [R1+0x2f0], R136 ;  /* 0x0002f08801007387 */ /* 0x000fe20000100c00 */
[----:B0-----:R-:W-:Y:S02]  /*18630*/  IMAD.MOV.U32 R232, RZ, RZ, R109 ;  /* 0x000000ffffe87224 */ /* 0x001fe400078e006d */
[----:B------:R-:W-:Y:S01]  /*18640*/  IMAD.MOV.U32 R233, RZ, RZ, R108 ;  /* 0x000000ffffe97224 */ /* 0x000fe200078e006c */
[----:B------:R-:W-:Y:S01]  /*18650*/  STL.128 [R1+0x300], R140 ;  /* 0x0003008c01007387 */ /* 0x000fe20000100c00 */
[----:B------:R-:W-:Y:S02]  /*18660*/  IMAD.MOV.U32 R59, RZ, RZ, R142 ;  /* 0x000000ffff3b7224 */ /* 0x000fe400078e008e */
[----:B------:R-:W-:Y:S01]  /*18670*/  IMAD.MOV.U32 R110, RZ, RZ, R34 ;  /* 0x000000ffff6e7224 */ /* 0x000fe200078e0022 */
[----:B------:R-:W-:Y:S01]  /*18680*/  STL.128 [R1+0x310], R144 ;  /* 0x0003109001007387 */ /* 0x000fe20000100c00 */
[----:B------:R-:W-:-:S02]  /*18690*/  IMAD.MOV.U32 R109, RZ, RZ, R33 ;  /* 0x000000ffff6d7224 */ /* 0x000fc400078e0021 */
[----:B------:R-:W-:Y:S01]  /*186a0*/  IMAD.MOV.U32 R108, RZ, RZ, R32 ;  /* 0x000000ffff6c7224 */ /* 0x000fe200078e0020 */
[----:B------:R-:W-:Y:S01]  /*186b0*/  STL.128 [R1+0x320], R148 ;  /* 0x0003209401007387 */ /* 0x000fe20000100c00 */
[----:B------:R-:W-:Y:S02]  /*186c0*/  IMAD.MOV.U32 R52, RZ, RZ, R135 ;  /* 0x000000ffff347224 */ /* 0x000fe400078e0087 */
[----:B------:R-:W-:Y:S02]  /*186d0*/  IMAD.MOV.U32 R56, RZ, RZ, R139 ;  /* 0x000000ffff387224 */ /* 0x000fe400078e008b */
[----:B------:R-:W-:Y:S02]  /*186e0*/  IMAD.MOV.U32 R100, RZ, RZ, R184 ;  /* 0x000000ffff647224 */ /* 0x000fe400078e00b8 */
[----:B------:R-:W-:Y:S02]  /*186f0*/  IMAD.MOV.U32 R101, RZ, RZ, R185 ;  /* 0x000000ffff657224 */ /* 0x000fe400078e00b9 */
        /* <DEDUP_REMOVED lines=17> */
[----:B------:R-:W2:Y:S01]  /*18810*/  LDL.LU R234, [R1+0x12ac] ;  /* 0x0012ac0001ea7983 */ /* 0x000ea20000300800 */
        /* <DEDUP_REMOVED lines=15> */
[----:B------:R-:W-:Y:S01]  /*18910*/  IMAD.MOV.U32 R41, RZ, RZ, R124 ;  /* 0x000000ffff297224 */ /* 0x000fe200078e007c */
[----:B------:R-:W-:Y:S01]  /*18920*/  R2UR UR6, R4 ;  /* 0x00000000040672ca */ /* 0x000fe200000e0000 */
        /* <DEDUP_REMOVED lines=19> */
[----:B------:R-:W-:Y:S01]  /*18a60*/  R2UR UR7, R5 ;  /* 0x00000000050772ca */ /* 0x000fe200000e0000 */
        /* <DEDUP_REMOVED lines=25> */
[----:B0-----:R-:W2:Y:S01]  /*18c00*/  LDL.LU.128 R180, [R1+0x10c0] ;  /* 0x0010c00001b47983 */ /* 0x001ea20000300c00 */
[----:B------:R-:W-:Y:S02]  /*18c10*/  IMAD.MOV.U32 R68, RZ, RZ, R61 ;  /* 0x000000ffff447224 */ /* 0x000fe400078e003d */
[----:B------:R-:W-:Y:S01]  /*18c20*/  IMAD.MOV.U32 R67, RZ, RZ, R60 ;  /* 0x000000ffff437224 */ /* 0x000fe200078e003c */
[----:B-1----:R-:W2:Y:S01]  /*18c30*/  LDL.LU.128 R176, [R1+0x10b0] ;  /* 0x0010b00001b07983 */ /* 0x002ea20000300c00 */
[----:B------:R-:W-:-:S02]  /*18c40*/  IMAD.MOV.U32 R66, RZ, RZ, R59 ;  /* 0x000000ffff427224 */ /* 0x000fc400078e003b */
[----:B------:R-:W-:Y:S01]  /*18c50*/  IMAD.MOV.U32 R27, RZ, RZ, R110 ;  /* 0x000000ffff1b7224 */ /* 0x000fe200078e006e */
[----:B----4-:R-:W4:Y:S01]  /*18c60*/  LDL.LU.128 R172, [R1+0x10a0] ;  /* 0x0010a00001ac7983 */ /* 0x010f220000300c00 */
[----:B------:R-:W-:Y:S02]  /*18c70*/  IMAD.MOV.U32 R26, RZ, RZ, R109 ;  /* 0x000000ffff1a7224 */ /* 0x000fe400078e006d */
[----:B------:R-:W-:Y:S01]  /*18c80*/  IMAD.MOV.U32 R65, RZ, RZ, R58 ;  /* 0x000000ffff417224 */ /* 0x000fe200078e003a */
[----:B------:R-:W4:Y:S01]  /*18c90*/  LDL.LU.128 R164, [R1+0x1080] ;  /* 0x0010800001a47983 */ /* 0x000f220000300c00 */
[----:B------:R-:W-:Y:S02]  /*18ca0*/  IMAD.MOV.U32 R64, RZ, RZ, R57 ;  /* 0x000000ffff407224 */ /* 0x000fe400078e0039 */
[----:B------:R-:W-:Y:S01]  /*18cb0*/  IMAD.MOV.U32 R63, RZ, RZ, R56 ;  /* 0x000000ffff3f7224 */ /* 0x000fe200078e0038 */
        /* <DEDUP_REMOVED lines=45> */
[----:B---3--:R-:W-:Y:S02]  /*18f90*/  IMAD.MOV.U32 R104, RZ, RZ, R188 ;  /* 0x000000ffff687224 */ /* 0x008fe400078e00bc */
        /* <DEDUP_REMOVED lines=47> */
[----:B------:R-:W-:-:S06]  /*19290*/  WARPGROUP.ARRIVE ;  /* 0x00000000000079c5 */ /* 0x000fcc0000000000 */
[----:B------:R-:W-:Y:S01]  /*192a0*/  HGMMA.64x256x16.F32.BF16 R24, R152, gdesc[UR4].tnspB, R24, gsb0 ;  /* 0x43e0000498187df0 */ /* 0x000fe20008001818 */
[----:B------:R0:W-:Y:S04]  /*192b0*/  STL.128 [R1+0xfe0], R160 ;  /* 0x000fe0a001007387 */ /* 0x0001e80000100c00 */
[----:B--2---:R1:W-:Y:S04]  /*192c0*/  STL.128 [R1+0xfd0], R156 ;  /* 0x000fd09c01007387 */ /* 0x0043e80000100c00 */
[----:B------:R2:W-:Y:S04]  /*192d0*/  STL [R1+0x1048], R194 ;  /* 0x001048c201007387 */ /* 0x0005e80000100800 */
[----:B0-----:R-:W3:Y:S04]  /*192e0*/  LDL.LU.128 R160, [R1+0xfe0] ;  /* 0x000fe00001a07983 */ /* 0x001ee80000300c00 */
[----:B-1----:R-:W3:Y:S01]  /*192f0*/  LDL.LU.128 R156, [R1+0xfd0] ;  /* 0x000fd000019c7983 */ /* 0x002ee20000300c00 */
[----:B--2---:R-:W-:-:S03]  /*19300*/  IMAD.MOV.U32 R194, RZ, RZ, R231 ;  /* 0x000000ffffc27224 */ /* 0x004fc600078e00e7 */
[----:B------:R0:W-:Y:S02]  /*19310*/  STL.64 [R1+0x1040], R192 ;  /* 0x001040c001007387 */ /* 0x0001e40000100a00 */
[----:B0-----:R-:W-:Y:S02]  /*19320*/  IMAD.MOV.U32 R192, RZ, RZ, R233 ;  /* 0x000000ffffc07224 */ /* 0x001fe400078e00e9 */
[----:B------:R-:W-:-:S05]  /*19330*/  IMAD.MOV.U32 R193, RZ, RZ, R232 ;  /* 0x000000ffffc17224 */ /* 0x000fca00078e00e8 */
[----:B------:R0:W-:Y:S04]  /*19340*/  STL.128 [R1+0x3b0], R192 ;  /* 0x0003b0c001007387 */ /* 0x0001e80000100c00 */
[----:B0-----:R-:W2:Y:S04]  /*19350*/  LDL.LU R194, [R1+0x1048] ;  /* 0x0010480001c27983 */ /* 0x001ea80000300800 */
[----:B------:R-:W2:Y:S04]  /*19360*/  LDL.LU.64 R192, [R1+0x1040] ;  /* 0x0010400001c07983 */ /* 0x000ea80000300a00 */
[----:B------:R-:W-:Y:S01]  /*19370*/  STL.128 [R1+0x1030], R180 ;  /* 0x001030b401007387 */ /* 0x000fe20000100c00 */
        /* <DEDUP_REMOVED lines=8> */
[----:B0-----:R-:W2:Y:S04]  /*19400*/  LDL.LU.128 R132, [R1+0xf80] ;  /* 0x000f800001847983 */ /* 0x001ea80000300c00 */
[----:B-1----:R-:W2:Y:S04]  /*19410*/  LDL.LU.128 R128, [R1+0xf70] ;  /* 0x000f700001807983 */ /* 0x002ea80000300c00 */
[----:B----4-:R-:W4:Y:S04]  /*19420*/  LDL.LU.128 R124, [R1+0xf60] ;  /* 0x000f6000017c7983 */ /* 0x010f280000300c00 */
[----:B------:R-:W4:Y:S04]  /*19430*/  LDL.LU.128 R120, [R1+0xf50] ;  /* 0x000f500001787983 */ /* 0x000f280000300c00 */
[----:B------:R-:W4:Y:S04]  /*19440*/  LDL.LU.128 R116, [R1+0xf40] ;  /* 0x000f400001747983 */ /* 0x000f280000300c00 */
[----:B------:R-:W4:Y:S04]  /*19450*/  LDL.LU.128 R112, [R1+0xf30] ;  /* 0x000f300001707983 */ /* 0x000f280000300c00 */
[----:B------:R-:W4:Y:S04]  /*19460*/  LDL.LU.128 R108, [R1+0xf20] ;  /* 0x000f2000016c7983 */ /* 0x000f280000300c00 */
[----:B------:R0:W-:Y:S04]  /*19470*/  STL.128 [R1+0xfc0], R148 ;  /* 0x000fc09401007387 */ /* 0x0001e80000100c00 */
[----:B0-----:R-:W4:Y:S01]  /*19480*/  LDL.LU.128 R148, [R1+0xfc0] ;  /* 0x000fc00001947983 */ /* 0x001f220000300c00 */
[----:B------:R-:W-:-:S02]  /*19490*/  IMAD.MOV.U32 R180, RZ, RZ, R11 ;  /* 0x000000ffffb47224 */ /* 0x000fc400078e000b */
[----:B------:R-:W-:Y:S02]  /*194a0*/  IMAD.MOV.U32 R181, RZ, RZ, R20 ;  /* 0x000000ffffb57224 */ /* 0x000fe400078e0014 */
[----:B------:R-:W-:Y:S02]  /*194b0*/  IMAD.MOV.U32 R182, RZ, RZ, R4 ;  /* 0x000000ffffb67224 */ /* 0x000fe400078e0004 */
[----:B------:R-:W-:Y:S01]  /*194c0*/  IMAD.MOV.U32 R183, RZ, RZ, R235 ;  /* 0x000000ffffb77224 */ /* 0x000fe200078e00eb */
        /* <DEDUP_REMOVED lines=8> */
[----:B------:R0:W-:Y:S04]  /*19550*/  STL.128 [R1+0x1000], R168 ;  /* 0x001000a801007387 */ /* 0x0001e80000100c00 */
[----:B0-----:R-:W4:Y:S04]  /*19560*/  LDL.LU.128 R168, [R1+0x1000] ;  /* 0x0010000001a87983 */ /* 0x001f280000300c00 */
[----:B------:R0:W-:Y:S04]  /*19570*/  STL.128 [R1+0xfb0], R144 ;  /* 0x000fb09001007387 */ /* 0x0001e80000100c00 */
[----:B------:R1:W-:Y:S04]  /*19580*/  STL.128 [R1+0xfa0], R140 ;  /* 0x000fa08c01007387 */ /* 0x0003e80000100c00 */
[----:B------:R1:W-:Y:S04]  /*19590*/  STL.128 [R1+0xf90], R136 ;  /* 0x000f908801007387 */ /* 0x0003e80000100c00 */
[----:B0-----:R-:W4:Y:S04]  /*195a0*/  LDL.LU.128 R144, [R1+0xfb0] ;  /* 0x000fb00001907983 */ /* 0x001f280000300c00 */
[----:B-1----:R-:W4:Y:S04]  /*195b0*/  LDL.LU.128 R140, [R1+0xfa0] ;  /* 0x000fa000018c7983 */ /* 0x002f280000300c00 */
[----:B------:R-:W4:Y:S01]  /*195c0*/  LDL.LU.128 R136, [R1+0xf90] ;  /* 0x000f900001887983 */ /* 0x000f220000300c00 */
[----:B---3--:R-:W-:Y:S01]  /*195d0*/  F2FP.BF16.F32.PACK_AB R152, R159, R160 ;  /* 0x000000a09f98723e */ /* 0x008fe200000010ff */
[----:B------:R-:W-:Y:S01]  /*195e0*/  IMAD.MOV.U32 R159, RZ, RZ, R96 ;  /* 0x000000ffff9f7224 */ /* 0x000fe200078e0060 */
[----:B------:R-:W-:Y:S01]  /*195f0*/  F2FP.BF16.F32.PACK_AB R153, R23, R156 ;  /* 0x0000009c1799723e */ /* 0x000fe200000010ff */
[----:B------:R-:W-:Y:S01]  /*19600*/  IMAD.MOV.U32 R156, RZ, RZ, R93 ;  /* 0x000000ffff9c7224 */ /* 0x000fe200078e005d */
[----:B------:R-:W-:Y:S01]  /*19610*/  F2FP.BF16.F32.PACK_AB R154, R161, R162 ;  /* 0x000000a2a19a723e */ /* 0x000fe200000010ff */
[----:B------:R0:W-:Y:S01]  /*19620*/  STL.128 [R1+0x390], R184 ;  /* 0x000390b801007387 */ /* 0x0001e20000100c00 */
[----:B------:R-:W-:Y:S01]  /*19630*/  F2FP.BF16.F32.PACK_AB R155, R157, R158 ;  /* 0x0000009e9d9b723e */ /* 0x000fe200000010ff */
[----:B------:R-:W-:-:S02]  /*19640*/  IMAD.MOV.U32 R160, RZ, RZ, R95 ;  /* 0x000000ffffa07224 */ /* 0x000fc400078e005f */
[----:B------:R1:W-:Y:S01]  /*19650*/  STL.128 [R1+0x3a0], R188 ;  /* 0x0003a0bc01007387 */ /* 0x0003e20000100c00 */
[----:B------:R-:W-:Y:S02]  /*19660*/  IMAD.MOV.U32 R161, RZ, RZ, R92 ;  /* 0x000000ffffa17224 */ /* 0x000fe400078e005c */
[----:B------:R-:W-:Y:S01]  /*19670*/  IMAD.MOV.U32 R158, RZ, RZ, R90 ;  /* 0x000000ffff9e7224 */ /* 0x000fe200078e005a */
[----:B------:R-:W-:Y:S01]  /*19680*/  STL.128 [R1+0x3c0], R196 ;  /* 0x0003c0c401007387 */ /* 0x000fe20000100c00 */
[----:B------:R-:W-:-:S03]  /*19690*/  IMAD.MOV.U32 R157, RZ, RZ, R89 ;  /* 0x000000ffff9d7224 */ /* 0x000fc600078e0059 */
[----:B------:R-:W-:Y:S04]  /*196a0*/  STL.128 [R1+0x3d0], R200 ;  /* 0x0003d0c801007387 */ /* 0x000fe80000100c00 */
[----:B------:R-:W-:Y:S01]  /*196b0*/  STL.128 [R1+0x3e0], R204 ;  /* 0x0003e0cc01007387 */ /* 0x000fe20000100c00 */
[----:B0-----:R-:W-:Y:S02]  /*196c0*/  IMAD.MOV.U32 R187, RZ, RZ, R103 ;  /* 0x000000ffffbb7224 */ /* 0x001fe400078e0067 */
[----:B------:R-:W-:Y:S01]  /*196d0*/  IMAD.MOV.U32 R186, RZ, RZ, R102 ;  /* 0x000000ffffba7224 */ /* 0x000fe200078e0066 */
[----:B------:R-:W-:Y:S01]  /*196e0*/  STL.128 [R1+0x3f0], R208 ;  /* 0x0003f0d001007387 */ /* 0x000fe20000100c00 */
[----:B-1----:R-:W-:Y:S02]  /*196f0*/  IMAD.MOV.U32 R191, RZ, RZ, R107 ;  /* 0x000000ffffbf7224 */ /* 0x002fe400078e006b */
[----:B------:R-:W-:Y:S01]  /*19700*/  IMAD.MOV.U32 R190, RZ, RZ, R106 ;  /* 0x000000ffffbe7224 */ /* 0x000fe200078e006a */
[----:B------:R-:W-:Y:S01]  /*19710*/  STL.128 [R1+0x400], R212 ;  /* 0x000400d401007387 */ /* 0x000fe20000100c00 */
[----:B------:R-:W-:-:S02]  /*19720*/  IMAD.MOV.U32 R189, RZ, RZ, R105 ;  /* 0x000000ffffbd7224 */ /* 0x000fc400078e0069 */
[----:B------:R-:W-:Y:S01]  /*19730*/  IMAD.MOV.U32 R188, RZ, RZ, R104 ;  /* 0x000000ffffbc7224 */ /* 0x000fe200078e0068 */
[----:B------:R-:W-:Y:S01]  /*19740*/  STL.128 [R1+0x410], R216 ;  /* 0x000410d801007387 */ /* 0x000fe20000100c00 */
[----:B------:R-:W-:Y:S02]  /*19750*/  IMAD.MOV.U32 R185, RZ, RZ, R101 ;  /* 0x000000ffffb97224 */ /* 0x000fe400078e0065 */
[----:B------:R-:W-:Y:S01]  /*19760*/  IMAD.MOV.U32 R184, RZ, RZ, R100 ;  /* 0x000000ffffb87224 */ /* 0x000fe200078e0064 */
[----:B------:R0:W-:Y:S04]  /*19770*/  STL [R1+0xe24], R159 ;  /* 0x000e249f01007387 */ /* 0x0001e80000100800 */
[----:B------:R1:W-:Y:S01]  /*19780*/  STL [R1+0xe20], R156 ;  /* 0x000e209c01007387 */ /* 0x0003e20000100800 */
[----:B0-----:R-:W-:-:S03]  /*19790*/  IMAD.MOV.U32 R159, RZ, RZ, R91 ;  /* 0x000000ffff9f7224 */ /* 0x001fc600078e005b */
[----:B------:R0:W-:Y:S01]  /*197a0*/  STL.128 [R1+0xe10], R152 ;  /* 0x000e109801007387 */ /* 0x0001e20000100c00 */
[----:B-1----:R-:W-:-:S03]  /*197b0*/  IMAD.MOV.U32 R156, RZ, RZ, R88 ;  /* 0x000000ffff9c7224 */ /* 0x002fc600078e0058 */
[----:B------:R1:W-:Y:S01]  /*197c0*/  STL.128 [R1+0xea0], R188 ;  /* 0x000ea0bc01007387 */ /* 0x0003e20000100c00 */
[----:B------:R-:W-:-:S03]  /*197d0*/  IMAD.MOV.U32 R231, RZ, RZ, R19 ;  /* 0x000000ffffe77224 */ /* 0x000fc600078e0013 */
[----:B------:R3:W-:Y:S01]  /*197e0*/  STL.128 [R1+0xe90], R184 ;  /* 0x000e90b801007387 */ /* 0x0007e20000100c00 */
[----:B------:R-:W-:-:S03]  /*197f0*/  IMAD.MOV.U32 R235, RZ, RZ, R6 ;  /* 0x000000ffffeb7224 */ /* 0x000fc600078e0006 */
[----:B------:R3:W-:Y:S01]  /*19800*/  STL.64 [R1+0xe28], R160 ;  /* 0x000e28a001007387 */ /* 0x0007e20000100a00 */
[----:B0-----:R-:W-:-:S03]  /*19810*/  IMAD.MOV.U32 R155, RZ, RZ, R87 ;  /* 0x000000ffff9b7224 */ /* 0x001fc600078e0057 */
[----:B------:R0:W-:Y:S01]  /*19820*/  STL.128 [R1+0x360], R156 ;  /* 0x0003609c01007387 */ /* 0x0001e20000100c00 */
[----:B------:R-:W-:Y:S02]  /*19830*/  IMAD.MOV.U32 R152, RZ, RZ, R84 ;  /* 0x000000ffff987224 */ /* 0x000fe400078e0054 */
[----:B------:R-:W-:Y:S01]  /*19840*/  IMAD.MOV.U32 R87, RZ, RZ, R159 ;  /* 0x000000ffff577224 */ /* 0x000fe200078e009f */
[----:B-1----:R-:W4:Y:S01]  /*19850*/  LDL.LU.128 R188, [R1+0xea0] ;  /* 0x000ea00001bc7983 */ /* 0x002f220000300c00 */
[----:B------:R-:W-:Y:S02]  /*19860*/  IMAD.MOV.U32 R84, RZ, RZ, R156 ;  /* 0x000000ffff547224 */ /* 0x000fe400078e009c */
[----:B------:R-:W-:Y:S01]  /*19870*/  IMAD.MOV.U32 R154, RZ, RZ, R86 ;  /* 0x000000ffff9a7224 */ /* 0x000fe200078e0056 */
[----:B---3--:R-:W3:Y:S01]  /*19880*/  LDL.LU.128 R184, [R1+0xe90] ;  /* 0x000e900001b87983 */ /* 0x008ee20000300c00 */
[----:B------:R-:W-:-:S03]  /*19890*/  IMAD.MOV.U32 R153, RZ, RZ, R85 ;  /* 0x000000ffff997224 */ /* 0x000fc600078e0055 */
[----:B------:R-:W3:Y:S01]  /*198a0*/  LDL.LU.64 R160, [R1+0xe28] ;  /* 0x000e280001a07983 */ /* 0x000ee20000300a00 */
[----:B------:R-:W-:-:S03]  /*198b0*/  IMAD.MOV.U32 R12, RZ, RZ, R18 ;  /* 0x000000ffff0c7224 */ /* 0x000fc600078e0012 */
[----:B0-----:R-:W3:Y:S04]  /*198c0*/  LDL.LU R159, [R1+0xe24] ;  /* 0x000e2400019f7983 */ /* 0x001ee80000300800 */
[----:B------:R-:W3:Y:S04]  /*198d0*/  LDL.LU R156, [R1+0xe20] ;  /* 0x000e2000019c7983 */ /* 0x000ee80000300800 */
[----:B------:R0:W-:Y:S04]  /*198e0*/  STL [R1+0x104c], R234 ;  /* 0x00104cea01007387 */ /* 0x0001e80000100800 */
[----:B------:R-:W-:Y:S01]  /*198f0*/  STL.128 [R1+0x350], R152 ;  /* 0x0003509801007387 */ /* 0x000fe20000100c00 */
[----:B0-----:R-:W-:-:S02]  /*19900*/  IMAD.MOV.U32 R234, RZ, RZ, R7 ;  /* 0x000000ffffea7224 */ /* 0x001fc400078e0007 */
[----:B--2---:R-:W-:Y:S02]  /*19910*/  IMAD.MOV.U32 R219, RZ, RZ, R135 ;  /* 0x000000ffffdb7224 */ /* 0x004fe400078e0087 */
[----:B------:R-:W-:Y:S02]  /*19920*/  IMAD.MOV.U32 R218, RZ, RZ, R134 ;  /* 0x000000ffffda7224 */ /* 0x000fe400078e0086 */
[----:B------:R-:W-:Y:S02]  /*19930*/  IMAD.MOV.U32 R217, RZ, RZ, R133 ;  /* 0x000000ffffd97224 */ /* 0x000fe400078e0085 */
[----:B------:R-:W-:Y:S02]  /*19940*/  IMAD.MOV.U32 R216, RZ, RZ, R132 ;  /* 0x000000ffffd87224 */ /* 0x000fe400078e0084 */
[----:B------:R-:W-:Y:S02]  /*19950*/  IMAD.MOV.U32 R215, RZ, RZ, R131 ;  /* 0x000000ffffd77224 */ /* 0x000fe400078e0083 */
[----:B------:R-:W-:-:S02]  /*19960*/  IMAD.MOV.U32 R214, RZ, RZ, R130 ;  /* 0x000000ffffd67224 */ /* 0x000fc400078e0082 */
[----:B------:R-:W-:Y:S02]  /*19970*/  IMAD.MOV.U32 R213, RZ, RZ, R129 ;  /* 0x000000ffffd57224 */ /* 0x000fe400078e0081 */
[----:B------:R-:W-:Y:S02]  /*19980*/  IMAD.MOV.U32 R212, RZ, RZ, R128 ;  /* 0x000000ffffd47224 */ /* 0x000fe400078e0080 */
[----:B----4-:R-:W-:Y:S02]  /*19990*/  IMAD.MOV.U32 R211, RZ, RZ, R127 ;  /* 0x000000ffffd37224 */ /* 0x010fe400078e007f */
        /* <DEDUP_REMOVED lines=24> */
[----:B0-----:R-:W3:Y:S01]  /*19b20*/  LDL.LU.128 R216, [R1+0xf10] ;  /* 0x000f100001d87983 */ /* 0x001ee20000300c00 */
[----:B------:R-:W-:-:S03]  /*19b30*/  IMAD.MOV.U32 R7, RZ, RZ, R150 ;  /* 0x000000ffff077224 */ /* 0x000fc600078e0096 */
[----:B-1----:R-:W3:Y:S01]  /*19b40*/  LDL.LU.128 R212, [R1+0xf00] ;  /* 0x000f000001d47983 */ /* 0x002ee20000300c00 */
[----:B------:R-:W-:-:S03]  /*19b50*/  IMAD.MOV.U32 R18, RZ, RZ, R149 ;  /* 0x000000ffff127224 */ /* 0x000fc600078e0095 */
[----:B--2---:R-:W2:Y:S01]  /*19b60*/  LDL.LU.128 R208, [R1+0xef0] ;  /* 0x000ef00001d07983 */ /* 0x004ea20000300c00 */
[----:B------:R-:W-:-:S03]  /*19b70*/  IMAD.MOV.U32 R19, RZ, RZ, R148 ;  /* 0x000000ffff137224 */ /* 0x000fc600078e0094 */
[----:B----4-:R-:W4:Y:S04]  /*19b80*/  LDL.LU.128 R204, [R1+0xee0] ;  /* 0x000ee00001cc7983 */ /* 0x010f280000300c00 */
[----:B------:R-:W2:Y:S04]  /*19b90*/  LDL.LU.128 R200, [R1+0xed0] ;  /* 0x000ed00001c87983 */ /* 0x000ea80000300c00 */
[----:B------:R-:W4:Y:S04]  /*19ba0*/  LDL.LU.128 R196, [R1+0xec0] ;  /* 0x000ec00001c47983 */ /* 0x000f280000300c00 */
[----:B------:R-:W2:Y:S01]  /*19bb0*/  LDL.LU.128 R192, [R1+0xeb0] ;  /* 0x000eb00001c07983 */ /* 0x000ea20000300c00 */
        /* <DEDUP_REMOVED lines=8> */
[----:B------:R-:W4:Y:S01]  /*19c40*/  LDL.LU.128 R152, [R1+0xe10] ;  /* 0x000e100001987983 */ /* 0x000f220000300c00 */
[----:B------:R-:W-:Y:S02]  /*19c50*/  IMAD.MOV.U32 R232, RZ, RZ, R10 ;  /* 0x000000ffffe87224 */ /* 0x000fe400078e000a */
[----:B------:R-:W-:Y:S01]  /*19c60*/  IMAD.MOV.U32 R233, RZ, RZ, R9 ;  /* 0x000000ffffe97224 */ /* 0x000fe200078e0009 */
[----:B------:R0:W-:Y:S04]  /*19c70*/  STL.128 [R1+0xe80], R180 ;  /* 0x000e80b401007387 */ /* 0x0001e80000100c00 */
[----:B------:R1:W-:Y:S04]  /*19c80*/  STL.128 [R1+0x450], R232 ;  /* 0x000450e801007387 */ /* 0x0003e80000100c00 */
[----:B------:R1:W-:Y:S04]  /*19c90*/  STL.128 [R1+0xe70], R176 ;  /* 0x000e70b001007387 */ /* 0x0003e80000100c00 */
[----:B------:R1:W-:Y:S04]  /*19ca0*/  STL.128 [R1+0xe60], R172 ;  /* 0x000e60ac01007387 */ /* 0x0003e80000100c00 */
[----:B0-----:R-:W4:Y:S04]  /*19cb0*/  LDL.LU.128 R180, [R1+0xe80] ;  /* 0x000e800001b47983 */ /* 0x001f280000300c00 */
[----:B-1----:R-:W4:Y:S04]  /*19cc0*/  LDL.LU R234, [R1+0x104c] ;  /* 0x00104c0001ea7983 */ /* 0x002f280000300800 */
[----:B------:R0:W-:Y:S04]  /*19cd0*/  STL.128 [R1+0xe40], R164 ;  /* 0x000e40a401007387 */ /* 0x0001e80000100c00 */
[----:B------:R1:W-:Y:S04]  /*19ce0*/  STL [R1+0xe30], R163 ;  /* 0x000e30a301007387 */ /* 0x0003e80000100800 */
[----:B------:R-:W4:Y:S04]  /*19cf0*/  LDL.LU.128 R176, [R1+0xe70] ;  /* 0x000e700001b07983 */ /* 0x000f280000300c00 */
[----:B------:R-:W4:Y:S04]  /*19d00*/  LDL.LU.128 R172, [R1+0xe60] ;  /* 0x000e600001ac7983 */ /* 0x000f280000300c00 */
[----:B0-----:R-:W4:Y:S04]  /*19d10*/  LDL.LU.128 R164, [R1+0xe40] ;  /* 0x000e400001a47983 */ /* 0x001f280000300c00 */
[----:B-1----:R-:W4:Y:S04]  /*19d20*/  LDL.LU R163, [R1+0xe30] ;  /* 0x000e300001a37983 */ /* 0x002f280000300800 */
[----:B------:R0:W-:Y:S04]  /*19d30*/  STL.128 [R1+0xe50], R168 ;  /* 0x000e50a801007387 */ /* 0x0001e80000100c00 */
[----:B0-----:R-:W4:Y:S01]  /*19d40*/  LDL.LU.128 R168, [R1+0xe50] ;  /* 0x000e500001a87983 */ /* 0x001f220000300c00 */
        /* <DEDUP_REMOVED lines=10> */
[----:B------:R-:W-:Y:S02]  /*19df0*/  IMAD.MOV.U32 R134, RZ, RZ, R66 ;  /* 0x000000ffff867224 */ /* 0x000fe400078e0042 */
[----:B0-----:R-:W-:Y:S02]  /*19e00*/  IMAD.MOV.U32 R229, RZ, RZ, R145 ;  /* 0x000000ffffe57224 */ /* 0x001fe400078e0091 */
[----:B------:R-:W-:Y:S02]  /*19e10*/  IMAD.MOV.U32 R228, RZ, RZ, R144 ;  /* 0x000000ffffe47224 */ /* 0x000fe400078e0090 */
[----:B-1----:R-:W-:Y:S02]  /*19e20*/  IMAD.MOV.U32 R227, RZ, RZ, R143 ;  /* 0x000000ffffe37224 */ /* 0x002fe400078e008f */
        /* <DEDUP_REMOVED lines=31> */
[----:B------:R-:W-:-:S02]  /*1a020*/  VIADD R4, R16, 0x180 ;  /* 0x0000018010047836 */ /* 0x000fc40000000000 */
        /* <DEDUP_REMOVED lines=171> */
[----:B---3--:R-:W-:Y:S01]  /*1aae0*/  IMAD.MOV.U32 R92, RZ, RZ, R161 ;  /* 0x000000ffff5c7224 */ /* 0x008fe200078e00a1 */
[----:B------:R3:W-:Y:S01]  /*1aaf0*/  STL.128 [R1+0x2d0], R120 ;  /* 0x0002d07801007387 */ /* 0x0007e20000100c00 */
[----:B------:R-:W-:Y:S02]  /*1ab00*/  IMAD.MOV.U32 R93, RZ, RZ, R156 ;  /* 0x000000ffff5d7224 */ /* 0x000fe400078e009c */
[----:B------:R-:W-:Y:S01]  /*1ab10*/  IMAD.MOV.U32 R94, RZ, RZ, R23 ;  /* 0x000000ffff5e7224 */ /* 0x000fe200078e0017 */
[----:B------:R3:W-:Y:S01]  /*1ab20*/  STL.128 [R1+0x2e0], R124 ;  /* 0x0002e07c01007387 */ /* 0x0007e20000100c00 */
[----:B------:R-:W-:Y:S02]  /*1ab30*/  IMAD.MOV.U32 R95, RZ, RZ, R160 ;  /* 0x000000ffff5f7224 */ /* 0x000fe400078e00a0 */
[----:B0-----:R-:W-:Y:S01]  /*1ab40*/  IMAD.MOV.U32 R96, RZ, RZ, R159 ;  /* 0x000000ffff607224 */ /* 0x001fe200078e009f */
[----:B------:R0:W-:Y:S01]  /*1ab50*/  STL.128 [R1+0x2f0], R128 ;  /* 0x0002f08001007387 */ /* 0x0001e20000100c00 */
[----:B------:R-:W-:-:S02]  /*1ab60*/  IMAD.MOV.U32 R97, RZ, RZ, R4 ;  /* 0x000000ffff617224 */ /* 0x000fc400078e0004 */
[----:B------:R-:W-:Y:S01]  /*1ab70*/  IMAD.MOV.U32 R98, RZ, RZ, R235 ;  /* 0x000000ffff627224 */ /* 0x000fe200078e00eb */
[----:B------:R0:W-:Y:S01]  /*1ab80*/  STL.128 [R1+0x300], R132 ;  /* 0x0003008401007387 */ /* 0x0001e20000100c00 */
[----:B------:R-:W-:Y:S02]  /*1ab90*/  IMAD.MOV.U32 R99, RZ, RZ, R233 ;  /* 0x000000ffff637224 */ /* 0x000fe400078e00e9 */
[----:B-1----:R-:W-:Y:S01]  /*1aba0*/  IMAD.MOV.U32 R100, RZ, RZ, R184 ;  /* 0x000000ffff647224 */ /* 0x002fe200078e00b8 */
        /* <DEDUP_REMOVED lines=11> */
[----:B----4-:R-:W-:Y:S02]  /*1ac60*/  IMAD.MOV.U32 R108, RZ, RZ, R232 ;  /* 0x000000ffff6c7224 */ /* 0x010fe400078e00e8 */
        /* <DEDUP_REMOVED lines=19> */
[----:B0-----:R-:W-:Y:S02]  /*1ada0*/  IMAD.MOV.U32 R128, RZ, RZ, R212 ;  /* 0x000000ffff807224 */ /* 0x001fe400078e00d4 */
[----:B------:R-:W-:Y:S02]  /*1adb0*/  IMAD.MOV.U32 R129, RZ, RZ, R213 ;  /* 0x000000ffff817224 */ /* 0x000fe400078e00d5 */
[----:B------:R-:W-:Y:S02]  /*1adc0*/  IMAD.MOV.U32 R130, RZ, RZ, R214 ;  /* 0x000000ffff827224 */ /* 0x000fe400078e00d6 */
[----:B------:R-:W-:Y:S02]  /*1add0*/  IMAD.MOV.U32 R131, RZ, RZ, R215 ;  /* 0x000000ffff837224 */ /* 0x000fe400078e00d7 */
[----:B------:R-:W-:Y:S02]  /*1ade0*/  IMAD.MOV.U32 R132, RZ, RZ, R216 ;  /* 0x000000ffff847224 */ /* 0x000fe400078e00d8 */
        /* <DEDUP_REMOVED lines=18> */
[----:B------:R-:W-:-:S06]  /*1af10*/  IMAD.MOV.U32 R151, RZ, RZ, R6 ;  /* 0x000000ffff977224 */ /* 0x000fcc00078e0006 */
[----:B------:R-:W-:-:S06]  /*1af20*/  WARPGROUP.ARRIVE ;  /* 0x00000000000079c5 */ /* 0x000fcc0000000000 */
[----:B------:R-:W-:Y:S01]  /*1af30*/  HGMMA.64x256x16.F32.BF16 R24, R152, gdesc[UR4].tnspB, R24, gsb0 ;  /* 0x43e0000498187df0 */ /* 0x000fe20008001818 */
[----:B------:R0:W-:Y:S04]  /*1af40*/  STL.64 [R1+0xe00], R192 ;  /* 0x000e00c001007387 */ /* 0x0001e80000100a00 */
[----:B------:R-:W-:Y:S04]  /*1af50*/  STL.128 [R1+0xdf0], R180 ;  /* 0x000df0b401007387 */ /* 0x000fe80000100c00 */
[----:B------:R1:W-:Y:S01]  /*1af60*/  STL [R1+0xe0c], R234 ;  /* 0x000e0cea01007387 */ /* 0x0003e20000100800 */
[----:B0-----:R-:W-:-:S03]  /*1af70*/  IMAD.MOV.U32 R192, RZ, RZ, R232 ;  /* 0x000000ffffc07224 */ /* 0x001fc600078e00e8 */
[----:B------:R0:W-:Y:S01]  /*1af80*/  STL.128 [R1+0xde0], R176 ;  /* 0x000de0b001007387 */ /* 0x0001e20000100c00 */
[----:B------:R-:W-:-:S03]  /*1af90*/  IMAD.MOV.U32 R232, RZ, RZ, R19 ;  /* 0x000000ffffe87224 */ /* 0x000fc600078e0013 */
[----:B------:R2:W-:Y:S01]  /*1afa0*/  STL.128 [R1+0xdd0], R172 ;  /* 0x000dd0ac01007387 */ /* 0x0005e20000100c00 */
[----:B-1----:R-:W-:Y:S02]  /*1afb0*/  IMAD.MOV.U32 R234, RZ, RZ, R7 ;  /* 0x000000ffffea7224 */ /* 0x002fe400078e0007 */
[----:B------:R-:W-:Y:S02]  /*1afc0*/  IMAD.MOV.U32 R182, RZ, RZ, R235 ;  /* 0x000000ffffb67224 */ /* 0x000fe400078e00eb */
[----:B------:R-:W-:Y:S01]  /*1afd0*/  IMAD.MOV.U32 R183, RZ, RZ, R233 ;  /* 0x000000ffffb77224 */ /* 0x000fe200078e00e9 */
[----:B------:R-:W-:Y:S01]  /*1afe0*/  STL.128 [R1+0xdb0], R164 ;  /* 0x000db0a401007387 */ /* 0x000fe20000100c00 */
[----:B------:R-:W-:Y:S02]  /*1aff0*/  IMAD.MOV.U32 R233, RZ, RZ, R18 ;  /* 0x000000ffffe97224 */ /* 0x000fe400078e0012 */
[----:B------:R-:W-:Y:S01]  /*1b000*/  IMAD.MOV.U32 R235, RZ, RZ, R6 ;  /* 0x000000ffffeb7224 */ /* 0x000fe200078e0006 */
[----:B------:R1:W-:Y:S01]  /*1b010*/  STL [R1+0xda0], R163 ;  /* 0x000da0a301007387 */ /* 0x0003e20000100800 */
[----:B------:R-:W-:-:S02]  /*1b020*/  IMAD.MOV.U32 R180, RZ, RZ, R159 ;  /* 0x000000ffffb47224 */ /* 0x000fc400078e009f */
[----:B0-----:R-:W-:Y:S02]  /*1b030*/  IMAD.MOV.U32 R176, RZ, RZ, R161 ;  /* 0x000000ffffb07224 */ /* 0x001fe400078e00a1 */
[----:B------:R-:W-:Y:S01]  /*1b040*/  IMAD.MOV.U32 R177, RZ, RZ, R156 ;  /* 0x000000ffffb17224 */ /* 0x000fe200078e009c */
[----:B--2---:R-:W2:Y:S01]  /*1b050*/  LDL.LU.128 R172, [R1+0xdd0] ;  /* 0x000dd00001ac7983 */ /* 0x004ea20000300c00 */
[----:B------:R-:W-:Y:S02]  /*1b060*/  IMAD.MOV.U32 R178, RZ, RZ, R23 ;  /* 0x000000ffffb27224 */ /* 0x000fe400078e0017 */
[----:B------:R-:W-:Y:S01]  /*1b070*/  IMAD.MOV.U32 R179, RZ, RZ, R160 ;  /* 0x000000ffffb37224 */ /* 0x000fe200078e00a0 */
[----:B-1----:R-:W3:Y:S01]  /*1b080*/  LDL.LU R163, [R1+0xda0] ;  /* 0x000da00001a37983 */ /* 0x002ee20000300800 */
[----:B------:R-:W-:-:S03]  /*1b090*/  IMAD.MOV.U32 R181, RZ, RZ, R4 ;  /* 0x000000ffffb57224 */ /* 0x000fc600078e0004 */
[----:B------:R-:W3:Y:S01]  /*1b0a0*/  LDL.LU.128 R164, [R1+0xdb0] ;  /* 0x000db00001a47983 */ /* 0x000ee20000300c00 */
[----:B------:R-:W-:-:S03]  /*1b0b0*/  IMAD.MOV.U32 R193, RZ, RZ, R231 ;  /* 0x000000ffffc17224 */ /* 0x000fc600078e00e7 */
[----:B------:R0:W-:Y:S04]  /*1b0c0*/  STL [R1+0xe08], R194 ;  /* 0x000e08c201007387 */ /* 0x0001e80000100800 */
[----:B------:R1:W-:Y:S04]  /*1b0d0*/  STL.128 [R1+0x450], R232 ;  /* 0x000450e801007387 */ /* 0x0003e80000100c00 */
[----:B------:R4:W-:Y:S01]  /*1b0e0*/  STL.128 [R1+0xdc0], R168 ;  /* 0x000dc0a801007387 */ /* 0x0009e20000100c00 */
[----:B0-----:R-:W-:-:S03]  /*1b0f0*/  IMAD.MOV.U32 R194, RZ, RZ, R230 ;  /* 0x000000ffffc27224 */ /* 0x001fc600078e00e6 */
[----:B------:R0:W-:Y:S04]  /*1b100*/  STL.128 [R1+0x370], R176 ;  /* 0x000370b001007387 */ /* 0x0001e80000100c00 */
[----:B------:R0:W-:Y:S04]  /*1b110*/  STL.128 [R1+0x380], R180 ;  /* 0x000380b401007387 */ /* 0x0001e80000100c00 */
[----:B-1----:R-:W3:Y:S04]  /*1b120*/  LDL.LU R234, [R1+0xe0c] ;  /* 0x000e0c0001ea7983 */ /* 0x002ee80000300800 */
[----:B----4-:R-:W4:Y:S04]  /*1b130*/  LDL.LU.128 R168, [R1+0xdc0] ;  /* 0x000dc00001a87983 */ /* 0x010f280000300c00 */
[----:B0-----:R-:W4:Y:S04]  /*1b140*/  LDL.LU.128 R176, [R1+0xde0] ;  /* 0x000de00001b07983 */ /* 0x001f280000300c00 */
[----:B------:R-:W4:Y:S04]  /*1b150*/  LDL.LU.128 R180, [R1+0xdf0] ;  /* 0x000df00001b47983 */ /* 0x000f280000300c00 */
[----:B------:R0:W-:Y:S04]  /*1b160*/  STL.128 [R1+0x3b0], R192 ;  /* 0x0003b0c001007387 */ /* 0x0001e80000100c00 */
[----:B0-----:R-:W4:Y:S04]  /*1b170*/  LDL.LU R194, [R1+0xe08] ;  /* 0x000e080001c27983 */ /* 0x001f280000300800 */
[----:B------:R-:W4:Y:S01]  /*1b180*/  LDL.LU.64 R192, [R1+0xe00] ;  /* 0x000e000001c07983 */ /* 0x000f220000300a00 */
[----:B------:R-:W-:-:S03]  /*1b190*/  WARPGROUP.DEPBAR.LE gsb0, 0x0 ;  /* 0x00008000000079c5 */ /* 0x000fc60000010000 */
[----:B------:R0:W-:Y:S04]  /*1b1a0*/  STL.128 [R1+0xd90], R148 ;  /* 0x000d909401007387 */ /* 0x0001e80000100c00 */
[----:B------:R1:W-:Y:S04]  /*1b1b0*/  STL.128 [R1+0xd80], R144 ;  /* 0x000d809001007387 */ /* 0x0003e80000100c00 */
[----:B------:R1:W-:Y:S04]  /*1b1c0*/  STL.128 [R1+0xd70], R140 ;  /* 0x000d708c01007387 */ /* 0x0003e80000100c00 */
[----:B------:R1:W-:Y:S04]  /*1b1d0*/  STL.128 [R1+0xd60], R136 ;  /* 0x000d608801007387 */ /* 0x0003e80000100c00 */
[----:B0-----:R-:W4:Y:S04]  /*1b1e0*/  LDL.LU.128 R148, [R1+0xd90] ;  /* 0x000d900001947983 */ /* 0x001f280000300c00 */
[----:B-1----:R-:W4:Y:S04]  /*1b1f0*/  LDL.LU.128 R144, [R1+0xd80] ;  /* 0x000d800001907983 */ /* 0x002f280000300c00 */
[----:B------:R0:W-:Y:S04]  /*1b200*/  STL.128 [R1+0xd50], R132 ;  /* 0x000d508401007387 */ /* 0x0001e80000100c00 */
[----:B------:R1:W-:Y:S04]  /*1b210*/  STL.128 [R1+0xd40], R128 ;  /* 0x000d408001007387 */ /* 0x0003e80000100c00 */
[----:B------:R1:W-:Y:S04]  /*1b220*/  STL.128 [R1+0xd30], R124 ;  /* 0x000d307c01007387 */ /* 0x0003e80000100c00 */
[----:B------:R1:W-:Y:S04]  /*1b230*/  STL.128 [R1+0xd20], R120 ;  /* 0x000d207801007387 */ /* 0x0003e80000100c00 */
[----:B------:R1:W-:Y:S04]  /*1b240*/  STL.128 [R1+0xd10], R116 ;  /* 0x000d107401007387 */ /* 0x0003e80000100c00 */
[----:B------:R-:W4:Y:S04]  /*1b250*/  LDL.LU.128 R140, [R1+0xd70] ;  /* 0x000d7000018c7983 */ /* 0x000f280000300c00 */
[----:B------:R-:W4:Y:S04]  /*1b260*/  LDL.LU.128 R136, [R1+0xd60] ;  /* 0x000d600001887983 */ /* 0x000f280000300c00 */
[----:B0-----:R-:W4:Y:S04]  /*1b270*/  LDL.LU.128 R132, [R1+0xd50] ;  /* 0x000d500001847983 */ /* 0x001f280000300c00 */
[----:B-1----:R-:W4:Y:S04]  /*1b280*/  LDL.LU.128 R128, [R1+0xd40] ;  /* 0x000d400001807983 */ /* 0x002f280000300c00 */
[----:B------:R-:W4:Y:S04]  /*1b290*/  LDL.LU.128 R124, [R1+0xd30] ;  /* 0x000d3000017c7983 */ /* 0x000f280000300c00 */
[----:B------:R-:W4:Y:S04]  /*1b2a0*/  LDL.LU.128 R120, [R1+0xd20] ;  /* 0x000d200001787983 */ /* 0x000f280000300c00 */
[----:B------:R-:W4:Y:S04]  /*1b2b0*/  LDL.LU.128 R116, [R1+0xd10] ;  /* 0x000d100001747983 */ /* 0x000f280000300c00 */
[----:B------:R0:W-:Y:S04]  /*1b2c0*/  STL.128 [R1+0xd00], R112 ;  /* 0x000d007001007387 */ /* 0x0001e80000100c00 */
[----:B------:R1:W-:Y:S04]  /*1b2d0*/  STL.128 [R1+0xcf0], R108 ;  /* 0x000cf06c01007387 */ /* 0x0003e80000100c00 */
[----:B0-----:R-:W4:Y:S04]  /*1b2e0*/  LDL.LU.128 R112, [R1+0xd00] ;  /* 0x000d000001707983 */ /* 0x001f280000300c00 */
[----:B-1----:R-:W4:Y:S01]  /*1b2f0*/  LDL.LU.128 R108, [R1+0xcf0] ;  /* 0x000cf000016c7983 */ /* 0x002f220000300c00 */
[----:B------:R-:W-:-:S02]  /*1b300*/  IMAD.MOV.U32 R5, RZ, RZ, R17 ;  /* 0x000000ffff057224 */ /* 0x000fc400078e0011 */
[----:B------:R-:W-:Y:S02]  /*1b310*/  IMAD.MOV.U32 R230, RZ, RZ, R22 ;  /* 0x000000ffffe67224 */ /* 0x000fe400078e0016 */
[----:B------:R-:W-:Y:S01]  /*1b320*/  IMAD.MOV.U32 R231, RZ, RZ, R21 ;  /* 0x000000ffffe77224 */ /* 0x000fe200078e0015 */
[----:B------:R-:W-:Y:S01]  /*1b330*/  R2UR UR7, R5 ;  /* 0x00000000050772ca */ /* 0x000fe200000e0000 */
[----:B------:R-:W-:Y:S02]  /*1b340*/  IMAD.MOV.U32 R7, RZ, RZ, R3 ;  /* 0x000000ffff077224 */ /* 0x000fe400078e0003 */
[----:B------:R-:W-:Y:S02]  /*1b350*/  IMAD.MOV.U32 R6, RZ, RZ, R2 ;  /* 0x000000ffff067224 */ /* 0x000fe400078e0002 */
[----:B------:R-:W-:Y:S01]  /*1b360*/  IMAD.MOV.U32 R5, RZ, RZ, R0 ;  /* 0x000000ffff057224 */ /* 0x000fe200078e0000 */
[----:B--2---:R-:W-:Y:S01]  /*1b370*/  F2FP.BF16.F32.PACK_AB R152, R172, R173 ;  /* 0x000000adac98723e */ /* 0x004fe200000010ff */
[----:B------:R-:W-:Y:S01]  /*1b380*/  VIADD R4, R16, 0x200 ;  /* 0x0000020010047836 */ /* 0x000fe20000000000 */
[----:B---3--:R-:W-:-:S02]  /*1b390*/  F2FP.BF16.F32.PACK_AB R153, R163, R164 ;  /* 0x000000a4a399723e */ /* 0x008fc400000010ff */
[----:B------:R-:W-:Y:S02]  /*1b3a0*/  F2FP.BF16.F32.PACK_AB R154, R174, R175 ;  /* 0x000000afae9a723e */ /* 0x000fe400000010ff */
[----:B------:R-:W-:Y:S01]  /*1b3b0*/  F2FP.BF16.F32.PACK_AB R155, R165, R166 ;  /* 0x000000a6a59b723e */ /* 0x000fe200000010ff */
[----:B------:R-:W-:Y:S01]  /*1b3c0*/  STL.128 [R1+0x3c0], R196 ;  /* 0x0003c0c401007387 */ /* 0x000fe20000100c00 */
[----:B------:R-:W-:Y:S01]  /*1b3d0*/  R2UR UR6, R4 ;  /* 0x00000000040672ca */ /* 0x000fe200000e0000 */
[----:B------:R-:W-:Y:S02]  /*1b3e0*/  IMAD.MOV.U32 R175, RZ, RZ, R91 ;  /* 0x000000ffffaf7224 */ /* 0x000fe400078e005b */
[----:B------:R-:W-:Y:S01]  /*1b3f0*/  STL.128 [R1+0x3d0], R200 ;  /* 0x0003d0c801007387 */ /* 0x000fe20000100c00 */
[----:B------:R-:W-:-:S03]  /*1b400*/  IMAD.MOV.U32 R174, RZ, RZ, R90 ;  /* 0x000000ffffae7224 */ /* 0x000fc600078e005a */
        /* <DEDUP_REMOVED lines=11> */
[----:B------:R-:W-:Y:S02]  /*1b4c0*/  IMAD.MOV.U32 R163, RZ, RZ, R79 ;  /* 0x000000ffffa37224 */ /* 0x000fe400078e004f */
[----:B------:R-:W-:Y:S01]  /*1b4d0*/  IMAD.MOV.U32 R162, RZ, RZ, R78 ;  /* 0x000000ffffa27224 */ /* 0x000fe200078e004e */
[----:B------:R0:W-:Y:S01]  /*1b4e0*/  STL.128 [R1+0x390], R184 ;  /* 0x000390b801007387 */ /* 0x0001e20000100c00 */
[----:B------:R-:W-:Y:S02]  /*1b4f0*/  IMAD.MOV.U32 R161, RZ, RZ, R77 ;  /* 0x000000ffffa17224 */ /* 0x000fe400078e004d */
[----:B------:R-:W-:Y:S01]  /*1b500*/  IMAD.MOV.U32 R160, RZ, RZ, R76 ;  /* 0x000000ffffa07224 */ /* 0x000fe200078e004c */
[----:B------:R1:W-:Y:S01]  /*1b510*/  STL.128 [R1+0x3a0], R188 ;  /* 0x0003a0bc01007387 */ /* 0x0003e20000100c00 */
[----:B------:R-:W-:Y:S02]  /*1b520*/  IMAD.MOV.U32 R159, RZ, RZ, R75 ;  /* 0x000000ffff9f7224 */ /* 0x000fe400078e004b */
[----:B------:R-:W-:-:S02]  /*1b530*/  IMAD.MOV.U32 R158, RZ, RZ, R74 ;  /* 0x000000ffff9e7224 */ /* 0x000fc400078e004a */
[----:B------:R-:W-:Y:S02]  /*1b540*/  IMAD.MOV.U32 R157, RZ, RZ, R73 ;  /* 0x000000ffff9d7224 */ /* 0x000fe400078e0049 */
[----:B------:R-:W-:Y:S02]  /*1b550*/  IMAD.MOV.U32 R156, RZ, RZ, R72 ;  /* 0x000000ffff9c7224 */ /* 0x000fe400078e0048 */
[----:B0-----:R-:W-:Y:S02]  /*1b560*/  IMAD.MOV.U32 R187, RZ, RZ, R103 ;  /* 0x000000ffffbb7224 */ /* 0x001fe400078e0067 */
[----:B------:R-:W-:Y:S02]  /*1b570*/  IMAD.MOV.U32 R186, RZ, RZ, R102 ;  /* 0x000000ffffba7224 */ /* 0x000fe400078e0066 */
[----:B-1----:R-:W-:Y:S02]  /*1b580*/  IMAD.MOV.U32 R191, RZ, RZ, R107 ;  /* 0x000000ffffbf7224 */ /* 0x002fe400078e006b */
[----:B------:R-:W-:-:S02]  /*1b590*/  IMAD.MOV.U32 R190, RZ, RZ, R106 ;  /* 0x000000ffffbe7224 */ /* 0x000fc400078e006a */
[----:B------:R-:W-:Y:S02]  /*1b5a0*/  IMAD.MOV.U32 R189, RZ, RZ, R105 ;  /* 0x000000ffffbd7224 */ /* 0x000fe400078e0069 */
[----:B------:R-:W-:Y:S02]  /*1b5b0*/  IMAD.MOV.U32 R188, RZ, RZ, R104 ;  /* 0x000000ffffbc7224 */ /* 0x000fe400078e0068 */
[----:B------:R-:W-:Y:S02]  /*1b5c0*/  IMAD.MOV.U32 R185, RZ, RZ, R101 ;  /* 0x000000ffffb97224 */ /* 0x000fe400078e0065 */
        /* <DEDUP_REMOVED lines=8> */
[----:B------:R-:W-:Y:S01]  /*1b650*/  IMAD.MOV.U32 R23, RZ, RZ, R144 ;  /* 0x000000ffff177224 */ /* 0x000fe200078e0090 */
[----:B------:R-:W-:Y:S01]  /*1b660*/  STL [R1+0x66c], R0 ;  /* 0x00066c0001007387 */ /* 0x000fe20000100800 */
[----:B------:R-:W-:-:S03]  /*1b670*/  IMAD.MOV.U32 R233, RZ, RZ, R3 ;  /* 0x000000ffffe97224 */ /* 0x000fc600078e0003 */
[----:B------:R-:W-:Y:S01]  /*1b680*/  STL [R1+0x668], R2 ;  /* 0x0006680201007387 */ /* 0x000fe20000100800 */
[----:B------:R-:W-:-:S03]  /*1b690*/  IMAD.MOV.U32 R235, RZ, RZ, R0 ;  /* 0x000000ffffeb7224 */ /* 0x000fc600078e0000 */
[----:B------:R-:W-:Y:S04]  /*1b6a0*/  STL [R1+0x664], R3 ;  /* 0x0006640301007387 */ /* 0x000fe80000100800 */
[----:B------:R-:W-:Y:S01]  /*1b6b0*/  STL [R1+0x660], R18 ;  /* 0x0006601201007387 */ /* 0x000fe20000100800 */
[----:B------:R-:W-:-:S03]  /*1b6c0*/  IMAD.MOV.U32 R224, RZ, RZ, R140 ;  /* 0x000000ffffe07224 */ /* 0x000fc600078e008c */
        /* <DEDUP_REMOVED lines=57> */
[----:B------:R-:W-:Y:S02]  /*1ba60*/  IMAD.MOV.U32 R225, RZ, RZ, R141 ;  /* 0x000000ffffe17224 */ /* 0x000fe400078e008d */
[----:B------:R-:W-:Y:S01]  /*1ba70*/  IMAD.MOV.U32 R226, RZ, RZ, R142 ;  /* 0x000000ffffe27224 */ /* 0x000fe200078e008e */
[----:B------:R0:W-:Y:S01]  /*1ba80*/  STL [R1+0xcec], R234 ;  /* 0x000cecea01007387 */ /* 0x0001e20000100800 */
[----:B------:R-:W-:Y:S02]  /*1ba90*/  IMAD.MOV.U32 R227, RZ, RZ, R143 ;  /* 0x000000ffffe37224 */ /* 0x000fe400078e008f */
[----:B------:R-:W-:Y:S01]  /*1baa0*/  IMAD.MOV.U32 R4, RZ, RZ, R108 ;  /* 0x000000ffff047224 */ /* 0x000fe200078e006c */
[----:B------:R-:W-:Y:S01]  /*1bab0*/  STL [R1+0x5e8], R118 ;  /* 0x0005e87601007387 */ /* 0x000fe20000100800 */
[----:B------:R-:W-:Y:S02]  /*1bac0*/  IMAD.MOV.U32 R151, RZ, RZ, R67 ;  /* 0x000000ffff977224 */ /* 0x000fe400078e0043 */
[----:B------:R-:W-:Y:S01]  /*1bad0*/  IMAD.MOV.U32 R150, RZ, RZ, R66 ;  /* 0x000000ffff967224 */ /* 0x000fe200078e0042 */
[----:B------:R-:W-:Y:S01]  /*1bae0*/  STL [R1+0x5e4], R117 ;  /* 0x0005e47501007387 */ /* 0x000fe20000100800 */
[----:B------:R-:W-:-:S02]  /*1baf0*/  IMAD.MOV.U32 R149, RZ, RZ, R65 ;  /* 0x000000ffff957224 */ /* 0x000fc400078e0041 */
[----:B0-----:R-:W-:Y:S01]  /*1bb00*/  IMAD.MOV.U32 R234, RZ, RZ, R2 ;  /* 0x000000ffffea7224 */ /* 0x001fe200078e0002 */
[----:B------:R-:W-:Y:S01]  /*1bb10*/  STL [R1+0x5e0], R116 ;  /* 0x0005e07401007387 */ /* 0x000fe20000100800 */
[----:B------:R-:W-:Y:S02]  /*1bb20*/  IMAD.MOV.U32 R148, RZ, RZ, R64 ;  /* 0x000000ffff947224 */ /* 0x000fe400078e0040 */
[----:B------:R-:W-:Y:S01]  /*1bb30*/  IMAD.MOV.U32 R147, RZ, RZ, R63 ;  /* 0x000000ffff937224 */ /* 0x000fe200078e003f */
[----:B------:R-:W-:Y:S01]  /*1bb40*/  STL [R1+0x5dc], R115 ;  /* 0x0005dc7301007387 */ /* 0x000fe20000100800 */
[----:B------:R-:W-:Y:S02]  /*1bb50*/  IMAD.MOV.U32 R146, RZ, RZ, R62 ;  /* 0x000000ffff927224 */ /* 0x000fe400078e003e */
[----:B------:R-:W-:Y:S01]  /*1bb60*/  IMAD.MOV.U32 R145, RZ, RZ, R61 ;  /* 0x000000ffff917224 */ /* 0x000fe200078e003d */
[----:B------:R-:W-:Y:S01]  /*1bb70*/  STL [R1+0x5d8], R114 ;  /* 0x0005d87201007387 */ /* 0x000fe20000100800 */
[----:B------:R-:W-:-:S02]  /*1bb80*/  IMAD.MOV.U32 R144, RZ, RZ, R60 ;  /* 0x000000ffff907224 */ /* 0x000fc400078e003c */
[----:B------:R-:W-:Y:S01]  /*1bb90*/  IMAD.MOV.U32 R143, RZ, RZ, R59 ;  /* 0x000000ffff8f7224 */ /* 0x000fe200078e003b */
[----:B------:R-:W-:Y:S01]  /*1bba0*/  STL [R1+0x5d4], R113 ;  /* 0x0005d47101007387 */ /* 0x000fe20000100800 */
[----:B------:R-:W-:Y:S02]  /*1bbb0*/  IMAD.MOV.U32 R142, RZ, RZ, R58 ;  /* 0x000000ffff8e7224 */ /* 0x000fe400078e003a */
[----:B------:R-:W-:Y:S01]  /*1bbc0*/  IMAD.MOV.U32 R141, RZ, RZ, R57 ;  /* 0x000000ffff8d7224 */ /* 0x000fe200078e0039 */
[----:B------:R-:W-:Y:S01]  /*1bbd0*/  STL [R1+0x5d0], R112 ;  /* 0x0005d07001007387 */ /* 0x000fe20000100800 */
        /* <DEDUP_REMOVED lines=11> */
[----:B------:R3:W-:Y:S01]  /*1bc90*/  STL [R1+0xca0], R167 ;  /* 0x000ca0a701007387 */ /* 0x0007e20000100800 */
[----:B------:R-:W-:-:S02]  /*1bca0*/  IMAD.MOV.U32 R132, RZ, RZ, R48 ;  /* 0x000000ffff847224 */ /* 0x000fc400078e0030 */
[----:B------:R-:W-:Y:S01]  /*1bcb0*/  IMAD.MOV.U32 R131, RZ, RZ, R47 ;  /* 0x000000ffff837224 */ /* 0x000fe200078e002f */
[----:B------:R4:W-:Y:S01]  /*1bcc0*/  STL.128 [R1+0xc90], R152 ;  /* 0x000c909801007387 */ /* 0x0009e20000100c00 */
[----:B0-----:R-:W-:Y:S02]  /*1bcd0*/  IMAD.MOV.U32 R183, RZ, RZ, R99 ;  /* 0x000000ffffb77224 */ /* 0x001fe400078e0063 */
[----:B------:R-:W-:Y:S02]  /*1bce0*/  IMAD.MOV.U32 R182, RZ, RZ, R98 ;  /* 0x000000ffffb67224 */ /* 0x000fe400078e0062 */
[----:B------:R-:W-:Y:S02]  /*1bcf0*/  IMAD.MOV.U32 R181, RZ, RZ, R97 ;  /* 0x000000ffffb57224 */ /* 0x000fe400078e0061 */
[----:B------:R-:W-:Y:S02]  /*1bd00*/  IMAD.MOV.U32 R180, RZ, RZ, R96 ;  /* 0x000000ffffb47224 */ /* 0x000fe400078e0060 */
[----:B-1----:R-:W-:-:S02]  /*1bd10*/  IMAD.MOV.U32 R179, RZ, RZ, R95 ;  /* 0x000000ffffb37224 */ /* 0x002fc400078e005f */
[----:B------:R-:W-:Y:S02]  /*1bd20*/  IMAD.MOV.U32 R178, RZ, RZ, R94 ;  /* 0x000000ffffb27224 */ /* 0x000fe400078e005e */
[----:B------:R-:W-:Y:S02]  /*1bd30*/  IMAD.MOV.U32 R177, RZ, RZ, R93 ;  /* 0x000000ffffb17224 */ /* 0x000fe400078e005d */
[----:B------:R-:W-:Y:S02]  /*1bd40*/  IMAD.MOV.U32 R176, RZ, RZ, R92 ;  /* 0x000000ffffb07224 */ /* 0x000fe400078e005c */
[----:B--2---:R-:W-:Y:S02]  /*1bd50*/  IMAD.MOV.U32 R171, RZ, RZ, R87 ;  /* 0x000000ffffab7224 */ /* 0x004fe400078e0057 */
[----:B------:R-:W-:Y:S02]  /*1bd60*/  IMAD.MOV.U32 R170, RZ, RZ, R86 ;  /* 0x000000ffffaa7224 */ /* 0x000fe400078e0056 */
[----:B------:R-:W-:-:S02]  /*1bd70*/  IMAD.MOV.U32 R169, RZ, RZ, R85 ;  /* 0x000000ffffa97224 */ /* 0x000fc400078e0055 */
[----:B------:R-:W-:Y:S02]  /*1bd80*/  IMAD.MOV.U32 R168, RZ, RZ, R84 ;  /* 0x000000ffffa87224 */ /* 0x000fe400078e0054 */
[----:B---3--:R-:W-:Y:S02]  /*1bd90*/  IMAD.MOV.U32 R167, RZ, RZ, R83 ;  /* 0x000000ffffa77224 */ /* 0x008fe400078e0053 */
        /* <DEDUP_REMOVED lines=26> */
[----:B------:R0:W-:Y:S01]  /*1bf40*/  STL [R1+0xce8], R194 ;  /* 0x000ce8c201007387 */ /* 0x0001e20000100800 */
[----:B------:R-:W-:-:S03]  /*1bf50*/  IMAD.MOV.U32 R195, RZ, RZ, R111 ;  /* 0x000000ffffc37224 */ /* 0x000fc600078e006f */
[----:B------:R1:W-:Y:S04]  /*1bf60*/  STL.64 [R1+0xce0], R192 ;  /* 0x000ce0c001007387 */ /* 0x0003e80000100a00 */
[----:B------:R-:W-:Y:S01]  /*1bf70*/  STL [R1+0x5cc], R111 ;  /* 0x0005cc6f01007387 */ /* 0x000fe20000100800 */
[----:B0-----:R-:W-:-:S03]  /*1bf80*/  IMAD.MOV.U32 R194, RZ, RZ, R110 ;  /* 0x000000ffffc27224 */ /* 0x001fc600078e006e */
[----:B------:R-:W-:Y:S04]  /*1bf90*/  STL [R1+0x5c8], R110 ;  /* 0x0005c86e01007387 */ /* 0x000fe80000100800 */
[----:B------:R-:W-:Y:S01]  /*1bfa0*/  STL [R1+0x5c4], R109 ;  /* 0x0005c46d01007387 */ /* 0x000fe20000100800 */
[----:B-1----:R-:W-:-:S03]  /*1bfb0*/  IMAD.MOV.U32 R193, RZ, RZ, R109 ;  /* 0x000000ffffc17224 */ /* 0x002fc600078e006d */
        /* <DEDUP_REMOVED lines=95> */
[----:B------:R-:W-:Y:S04]  /*1c5b0*/  STL [R1+0x470], R24 ;  /* 0x0004701801007387 */ /* 0x000fe80000100800 */
[----:B------:R1:W-:Y:S04]  /*1c5c0*/  STL [R1+0xc80], R24 ;  /* 0x000c801801007387 */ /* 0x0003e80000100800 */
[----:B------:R-:W2:Y:S04]  /*1c5d0*/  LDL.LU.128 R28, [R1+0x480] ;  /* 0x00048000011c7983 */ /* 0x000ea80000300c00 */
[----:B0-----:R-:W2:Y:S04]  /*1c5e0*/  LDL.LU.128 R152, [R1+0xc90] ;  /* 0x000c900001987983 */ /* 0x001ea80000300c00 */
[----:B-1----:R-:W2:Y:S04]  /*1c5f0*/  LDL.LU.128 R24, [R1+0x470] ;  /* 0x0004700001187983 */ /* 0x002ea80000300c00 */
[----:B------:R-:W2:Y:S04]  /*1c600*/  LDL.LU.128 R32, [R1+0x490] ;  /* 0x0004900001207983 */ /* 0x000ea80000300c00 */
        /* <DEDUP_REMOVED lines=29> */
[----:B------:R0:W-:Y:S01]  /*1c7e0*/  STL.128 [R1+0x440], R228 ;  /* 0x000440e401007387 */ /* 0x0001e20000100c00 */
[----:B------:R-:W-:-:S02]  /*1c7f0*/  IMAD.MOV.U32 R192, RZ, RZ, R4 ;  /* 0x000000ffffc07224 */ /* 0x000fc400078e0004 */
[----:B0-----:R-:W-:Y:S02]  /*1c800*/  IMAD.MOV.U32 R228, RZ, RZ, R23 ;  /* 0x000000ffffe47224 */ /* 0x001fe400078e0017 */
[----:B------:R-:W-:Y:S02]  /*1c810*/  IMAD.MOV.U32 R229, RZ, RZ, R22 ;  /* 0x000000ffffe57224 */ /* 0x000fe400078e0016 */
[----:B------:R-:W-:Y:S02]  /*1c820*/  IMAD.MOV.U32 R230, RZ, RZ, R21 ;  /* 0x000000ffffe67224 */ /* 0x000fe400078e0015 */
[----:B------:R-:W-:Y:S02]  /*1c830*/  IMAD.MOV.U32 R21, RZ, RZ, R3 ;  /* 0x000000ffff157224 */ /* 0x000fe400078e0003 */
[----:B------:R-:W-:Y:S02]  /*1c840*/  IMAD.MOV.U32 R22, RZ, RZ, R2 ;  /* 0x000000ffff167224 */ /* 0x000fe400078e0002 */
[----:B------:R-:W-:-:S05]  /*1c850*/  IMAD.MOV.U32 R23, RZ, RZ, R0 ;  /* 0x000000ffff177224 */ /* 0x000fca00078e0000 */
[----:B------:R0:W-:Y:S04]  /*1c860*/  STL.128 [R1+0xc70], R20 ;  /* 0x000c701401007387 */ /* 0x0001e80000100c00 */
[----:B------:R1:W-:Y:S04]  /*1c870*/  STL.128 [R1+0x3b0], R192 ;  /* 0x0003b0c001007387 */ /* 0x0003e80000100c00 */
[----:B------:R-:W-:Y:S04]  /*1c880*/  STL.128 [R1+0x340], R164 ;  /* 0x000340a401007387 */ /* 0x000fe80000100c00 */
[----:B0-----:R-:W3:Y:S04]  /*1c890*/  LDL.LU.128 R20, [R1+0xc70] ;  /* 0x000c700001147983 */ /* 0x001ee80000300c00 */
[----:B------:R-:W-:Y:S04]  /*1c8a0*/  STL.128 [R1+0x350], R168 ;  /* 0x000350a801007387 */ /* 0x000fe80000100c00 */
[----:B------:R0:W-:Y:S04]  /*1c8b0*/  STL.128 [R1+0x370], R176 ;  /* 0x000370b001007387 */ /* 0x0001e80000100c00 */
[----:B------:R4:W-:Y:S04]  /*1c8c0*/  STL.128 [R1+0x380], R180 ;  /* 0x000380b401007387 */ /* 0x0009e80000100c00 */
[----:B-1----:R-:W3:Y:S04]  /*1c8d0*/  LDL.LU R194, [R1+0xce8] ;  /* 0x000ce80001c27983 */ /* 0x002ee80000300800 */
[----:B------:R-:W3:Y:S04]  /*1c8e0*/  LDL.LU.64 R192, [R1+0xce0] ;  /* 0x000ce00001c07983 */ /* 0x000ee80000300a00 */
[----:B0-----:R-:W3:Y:S04]  /*1c8f0*/  LDL.LU.128 R176, [R1+0xcc0] ;  /* 0x000cc00001b07983 */ /* 0x001ee80000300c00 */
[----:B----4-:R-:W4:Y:S04]  /*1c900*/  LDL.LU.128 R180, [R1+0xcd0] ;  /* 0x000cd00001b47983 */ /* 0x010f280000300c00 */
[----:B------:R-:W4:Y:S04]  /*1c910*/  LDL.LU.128 R168, [R1+0xcb0] ;  /* 0x000cb00001a87983 */ /* 0x000f280000300c00 */
[----:B------:R-:W4:Y:S01]  /*1c920*/  LDL.LU R167, [R1+0xca0] ;  /* 0x000ca00001a77983 */ /* 0x000f220000300800 */
[----:B--2---:R-:W-:-:S06]  /*1c930*/  WARPGROUP.ARRIVE ;  /* 0x00000000000079c5 */ /* 0x004fcc0000000000 */
[----:B------:R-:W-:Y:S03]  /*1c940*/  HGMMA.64x256x16.F32.BF16 R24, R152, gdesc[UR4].tnspB, R24, gsb0 ;  /* 0x43e0000498187df0 */ /* 0x000fe60008001818 */
[----:B------:R-:W-:Y:S02]  /*1c950*/  WARPGROUP.DEPBAR.LE gsb0, 0x0 ;  /* 0x00008000000079c5 */ /* 0x000fe40000010000 */
[----:B------:R0:W-:Y:S04]  /*1c960*/  STL.128 [R1+0x470], R24 ;  /* 0x0004701801007387 */ /* 0x0001e80000100c00 */
[----:B0-----:R-:W2:Y:S01]  /*1c970*/  LDL.LU R24, [R1+0xc80] ;  /* 0x000c800001187983 */ /* 0x001ea20000300800 */
[----:B---3--:R-:W-:-:S02]  /*1c980*/  IMAD.MOV.U32 R4, RZ, RZ, R20 ;  /* 0x000000ffff047224 */ /* 0x008fc400078e0014 */
        /* <DEDUP_REMOVED lines=9> */
[----:B------:R-:W-:Y:S01]  /*1ca20*/  VIADD R16, R16, 0x280 ;  /* 0x0000028010107836 */ /* 0x000fe20000000000 */
[----:B------:R4:W-:Y:S01]  /*1ca30*/  STL.128 [R1+0x390], R184 ;  /* 0x000390b801007387 */ /* 0x0009e20000100c00 */
[----:B------:R-:W-:-:S03]  /*1ca40*/  IMAD.MOV.U32 R3, RZ, RZ, R108 ;  /* 0x000000ffff037224 */ /* 0x000fc600078e006c */
[----:B------:R4:W-:Y:S01]  /*1ca50*/  STL.128 [R1+0x3a0], R188 ;  /* 0x0003a0bc01007387 */ /* 0x0009e20000100c00 */
[----:B0-----:R-:W-:Y:S02]  /*1ca60*/  IMAD.MOV.U32 R156, RZ, RZ, R72 ;  /* 0x000000ffff9c7224 */ /* 0x001fe400078e0048 */
[----:B------:R-:W-:Y:S01]  /*1ca70*/  IMAD.MOV.U32 R157, RZ, RZ, R73 ;  /* 0x000000ffff9d7224 */ /* 0x000fe200078e0049 */
[----:B------:R-:W-:Y:S01]  /*1ca80*/  STL.128 [R1+0x510], R64 ;  /* 0x0005104001007387 */ /* 0x000fe20000100c00 */
[----:B------:R-:W-:Y:S02]  /*1ca90*/  IMAD.MOV.U32 R158, RZ, RZ, R74 ;  /* 0x000000ffff9e7224 */ /* 0x000fe400078e004a */
[----:B------:R-:W-:Y:S02]  /*1caa0*/  IMAD.MOV.U32 R159, RZ, RZ, R75 ;  /* 0x000000ffff9f7224 */ /* 0x000fe400078e004b */
[----:B-1----:R-:W-:Y:S02]  /*1cab0*/  IMAD.MOV.U32 R160, RZ, RZ, R76 ;  /* 0x000000ffffa07224 */ /* 0x002fe400078e004c */
[----:B------:R-:W-:-:S02]  /*1cac0*/  IMAD.MOV.U32 R161, RZ, RZ, R77 ;  /* 0x000000ffffa17224 */ /* 0x000fc400078e004d */
[----:B------:R-:W-:Y:S02]  /*1cad0*/  IMAD.MOV.U32 R162, RZ, RZ, R78 ;  /* 0x000000ffffa27224 */ /* 0x000fe400078e004e */
[----:B------:R-:W-:Y:S02]  /*1cae0*/  IMAD.MOV.U32 R163, RZ, RZ, R79 ;  /* 0x000000ffffa37224 */ /* 0x000fe400078e004f */
[----:B---3--:R-:W-:Y:S02]  /*1caf0*/  IMAD.MOV.U32 R172, RZ, RZ, R88 ;  /* 0x000000ffffac7224 */ /* 0x008fe400078e0058 */
        /* <DEDUP_REMOVED lines=12> */
[----:B------:R-:W-:Y:S02]  /*1cbc0*/  IMAD.MOV.U32 R18, RZ, RZ, R109 ;  /* 0x000000ffff127224 */ /* 0x000fe400078e006d */
[----:B------:R-:W-:Y:S01]  /*1cbd0*/  IMAD.MOV.U32 R19, RZ, RZ, R110 ;  /* 0x000000ffff137224 */ /* 0x000fe200078e006e */
[----:B------:R-:W-:Y:S01]  /*1cbe0*/  STL.128 [R1+0x260], R8 ;  /* 0x0002600801007387 */ /* 0x000fe20000100c00 */
[----:B------:R-:W-:-:S03]  /*1cbf0*/  IMAD.MOV.U32 R2, RZ, RZ, R99 ;  /* 0x000000ffff027224 */ /* 0x000fc600078e0063 */
[----:B------:R-:W3:Y:S01]  /*1cc00*/  LDL.LU.128 R108, [R1+0x510] ;  /* 0x00051000016c7983 */ /* 0x000ee20000300c00 */
[----:B------:R-:W-:Y:S02]  /*1cc10*/  R2UR UR6, R16 ;  /* 0x00000000100672ca */ /* 0x000fe400000e0000 */
[----:B------:R-:W-:Y:S01]  /*1cc20*/  R2UR UR7, R17 ;  /* 0x00000000110772ca */ /* 0x000fe200000e0000 */
[----:B------:R-:W-:Y:S01]  /*1cc30*/  STL.128 [R1+0x480], R28 ;  /* 0x0004801c01007387 */ /* 0x000fe20000100c00 */
[----:B------:R-:W-:-:S03]  /*1cc40*/  F2FP.BF16.F32.PACK_AB R152, R176, R177 ;  /* 0x000000b1b098723e */ /* 0x000fc600000010ff */
[----:B------:R-:W-:Y:S01]  /*1cc50*/  STL.128 [R1+0x490], R32 ;  /* 0x0004902001007387 */ /* 0x000fe20000100c00 */
[----:B------:R-:W-:-:S03]  /*1cc60*/  F2FP.BF16.F32.PACK_AB R153, R167, R168 ;  /* 0x000000a8a799723e */ /* 0x000fc600000010ff */
[----:B------:R-:W-:Y:S01]  /*1cc70*/  STL.128 [R1+0x4a0], R36 ;  /* 0x0004a02401007387 */ /* 0x000fe20000100c00 */
[----:B------:R-:W-:-:S03]  /*1cc80*/  F2FP.BF16.F32.PACK_AB R154, R180, R181 ;  /* 0x000000b5b49a723e */ /* 0x000fc600000010ff */
[----:B------:R-:W-:Y:S01]  /*1cc90*/  STL.128 [R1+0x4b0], R40 ;  /* 0x0004b02801007387 */ /* 0x000fe20000100c00 */
[----:B------:R-:W-:-:S03]  /*1cca0*/  F2FP.BF16.F32.PACK_AB R155, R169, R170 ;  /* 0x000000aaa99b723e */ /* 0x000fc600000010ff */
[----:B------:R-:W-:Y:S04]  /*1ccb0*/  STL.128 [R1+0x4c0], R44 ;  /* 0x0004c02c01007387 */ /* 0x000fe80000100c00 */
[----:B------:R-:W-:Y:S04]  /*1ccc0*/  STL.128 [R1+0x4d0], R48 ;  /* 0x0004d03001007387 */ /* 0x000fe80000100c00 */
[----:B------:R-:W-:Y:S04]  /*1ccd0*/  STL.128 [R1+0x4e0], R52 ;  /* 0x0004e03401007387 */ /* 0x000fe80000100c00 */
[----:B------:R-:W-:Y:S04]  /*1cce0*/  STL.128 [R1+0x4f0], R56 ;  /* 0x0004f03801007387 */ /* 0x000fe80000100c00 */
[----:B------:R-:W-:Y:S04]  /*1ccf0*/  STL.128 [R1+0x500], R60 ;  /* 0x0005003c01007387 */ /* 0x000fe80000100c00 */
[----:B------:R0:W-:Y:S04]  /*1cd00*/  STL.128 [R1+0x520], R68 ;  /* 0x0005204401007387 */ /* 0x0001e80000100c00 */
[----:B------:R1:W-:Y:S04]  /*1cd10*/  STL [R1+0x55c], R83 ;  /* 0x00055c5301007387 */ /* 0x0003e80000100800 */
[----:B------:R4:W-:Y:S04]  /*1cd20*/  STL.128 [R1+0x560], R84 ;  /* 0x0005605401007387 */ /* 0x0009e80000100c00 */
[----:B------:R4:W-:Y:S04]  /*1cd30*/  STL.128 [R1+0x580], R92 ;  /* 0x0005805c01007387 */ /* 0x0009e80000100c00 */
[----:B------:R-:W-:Y:S04]  /*1cd40*/  STL.64 [R1+0x590], R96 ;  /* 0x0005906001007387 */ /* 0x000fe80000100a00 */
[----:B------:R4:W-:Y:S04]  /*1cd50*/  STL [R1+0x598], R98 ;  /* 0x0005986201007387 */ /* 0x0009e80000100800 */
[----:B------:R4:W-:Y:S04]  /*1cd60*/  STL.128 [R1+0x260], R4 ;  /* 0x0002600401007387 */ /* 0x0009e80000100c00 */
[----:B------:R4:W-:Y:S04]  /*1cd70*/  STL.128 [R1+0xc60], R192 ;  /* 0x000c60c001007387 */ /* 0x0009e80000100c00 */
[----:B------:R4:W-:Y:S04]  /*1cd80*/  STL.128 [R1+0xc50], R188 ;  /* 0x000c50bc01007387 */ /* 0x0009e80000100c00 */
[----:B------:R4:W-:Y:S04]  /*1cd90*/  STL.128 [R1+0xc40], R184 ;  /* 0x000c40b801007387 */ /* 0x0009e80000100c00 */
[----:B------:R4:W-:Y:S04]  /*1cda0*/  STL.128 [R1+0xc20], R172 ;  /* 0x000c20ac01007387 */ /* 0x0009e80000100c00 */
[----:B------:R4:W-:Y:S04]  /*1cdb0*/  STL [R1+0xc18], R166 ;  /* 0x000c18a601007387 */ /* 0x0009e80000100800 */
[----:B------:R4:W-:Y:S04]  /*1cdc0*/  STL.64 [R1+0xc10], R164 ;  /* 0x000c10a401007387 */ /* 0x0009e80000100a00 */
[----:B------:R2:W-:Y:S04]  /*1cdd0*/  STL.128 [R1+0xc00], R160 ;  /* 0x000c00a001007387 */ /* 0x0005e80000100c00 */
[----:B------:R2:W-:Y:S04]  /*1cde0*/  STL.128 [R1+0xbf0], R156 ;  /* 0x000bf09c01007387 */ /* 0x0005e80000100c00 */
[----:B0-----:R-:W3:Y:S04]  /*1cdf0*/  LDL.LU.128 R68, [R1+0x470] ;  /* 0x0004700001447983 */ /* 0x001ee80000300c00 */
[----:B------:R-:W3:Y:S04]  /*1ce00*/  LDL.LU.128 R72, [R1+0x480] ;  /* 0x0004800001487983 */ /* 0x000ee80000300c00 */
[----:B------:R-:W3:Y:S04]  /*1ce10*/  LDL.LU.128 R76, [R1+0x490] ;  /* 0x00049000014c7983 */ /* 0x000ee80000300c00 */
[----:B-1----:R-:W3:Y:S04]  /*1ce20*/  LDL.LU.128 R80, [R1+0x4a0] ;  /* 0x0004a00001507983 */ /* 0x002ee80000300c00 */
[----:B----4-:R-:W4:Y:S04]  /*1ce30*/  LDL.LU.128 R84, [R1+0x4b0] ;  /* 0x0004b00001547983 */ /* 0x010f280000300c00 */
        /* <DEDUP_REMOVED lines=19> */
[----:B------:R-:W4:Y:S04]  /*1cf70*/  LDL.LU.128 R192, [R1+0xc60] ;  /* 0x000c600001c07983 */ /* 0x000f280000300c00 */
[----:B------:R-:W4:Y:S04]  /*1cf80*/  LDL.LU.128 R188, [R1+0xc50] ;  /* 0x000c500001bc7983 */ /* 0x000f280000300c00 */
[----:B------:R-:W4:Y:S04]  /*1cf90*/  LDL.LU.128 R184, [R1+0xc40] ;  /* 0x000c400001b87983 */ /* 0x000f280000300c00 */
[----:B------:R-:W4:Y:S04]  /*1cfa0*/  LDL.LU.128 R172, [R1+0xc20] ;  /* 0x000c200001ac7983 */ /* 0x000f280000300c00 */
[----:B------:R-:W4:Y:S04]  /*1cfb0*/  LDL.LU R166, [R1+0xc18] ;  /* 0x000c180001a67983 */ /* 0x000f280000300800 */
[----:B------:R-:W4:Y:S04]  /*1cfc0*/  LDL.LU.64 R164, [R1+0xc10] ;  /* 0x000c100001a47983 */ /* 0x000f280000300a00 */
[----:B--2---:R-:W2:Y:S04]  /*1cfd0*/  LDL.LU.128 R160, [R1+0xc00] ;  /* 0x000c000001a07983 */ /* 0x004ea80000300c00 */
[----:B------:R-:W2:Y:S01]  /*1cfe0*/  LDL.LU.128 R156, [R1+0xbf0] ;  /* 0x000bf000019c7983 */ /* 0x000ea20000300c00 */
[----:B------:R-:W-:-:S05]  /*1cff0*/  IMAD.MOV.U32 R20, RZ, RZ, R24 ;  /* 0x000000ffff147224 */ /* 0x000fca00078e0018 */
[----:B------:R0:W-:Y:S04]  /*1d000*/  STL.128 [R1+0x260], R20 ;  /* 0x0002601401007387 */ /* 0x0001e80000100c00 */
[----:B------:R1:W-:Y:S04]  /*1d010*/  STL.128 [R1+0xbe0], R152 ;  /* 0x000be09801007387 */ /* 0x0003e80000100c00 */
[----:B0-----:R-:W2:Y:S04]  /*1d020*/  LDL.LU R22, [R1+0x520] ;  /* 0x0005200001167983 */ /* 0x001ea80000300800 */
[----:B------:R-:W2:Y:S04]  /*1d030*/  LDL.LU R23, [R1+0x524] ;  /* 0x0005240001177983 */ /* 0x000ea80000300800 */
[----:B-1----:R-:W2:Y:S01]  /*1d040*/  LDL.LU.128 R152, [R1+0xbe0] ;  /* 0x000be00001987983 */ /* 0x002ea20000300c00 */
[----:B------:R-:W-:-:S03]  /*1d050*/  IMAD.MOV.U32 R0, RZ, RZ, R151 ;  /* 0x000000ffff007224 */ /* 0x000fc600078e0097 */
[----:B------:R0:W-:Y:S04]  /*1d060*/  STL.128 [R1+0x3c0], R196 ;  /* 0x0003c0c401007387 */ /* 0x0001e80000100c00 */
[----:B------:R1:W-:Y:S04]  /*1d070*/  STL.128 [R1+0x3d0], R200 ;  /* 0x0003d0c801007387 */ /* 0x0003e80000100c00 */
[----:B------:R1:W-:Y:S04]  /*1d080*/  STL.128 [R1+0x3e0], R204 ;  /* 0x0003e0cc01007387 */ /* 0x0003e80000100c00 */
[----:B------:R1:W-:Y:S04]  /*1d090*/  STL.128 [R1+0x3f0], R208 ;  /* 0x0003f0d001007387 */ /* 0x0003e80000100c00 */
[----:B------:R3:W-:Y:S01]  /*1d0a0*/  STL.128 [R1+0x400], R212 ;  /* 0x000400d401007387 */ /* 0x0007e20000100c00 */
[----:B0-----:R-:W-:-:S02]  /*1d0b0*/  IMAD.MOV.U32 R196, RZ, RZ, R112 ;  /* 0x000000ffffc47224 */ /* 0x001fc400078e0070 */
[----:B------:R-:W-:Y:S01]  /*1d0c0*/  IMAD.MOV.U32 R197, RZ, RZ, R113 ;  /* 0x000000ffffc57224 */ /* 0x000fe200078e0071 */
[----:B------:R0:W-:Y:S01]  /*1d0d0*/  STL.128 [R1+0x410], R216 ;  /* 0x000410d801007387 */ /* 0x0001e20000100c00 */
[----:B------:R-:W-:Y:S02]  /*1d0e0*/  IMAD.MOV.U32 R198, RZ, RZ, R114 ;  /* 0x000000ffffc67224 */ /* 0x000fe400078e0072 */
        /* <DEDUP_REMOVED lines=10> */
[----:B------:R1:W-:Y:S01]  /*1d190*/  STL.128 [R1+0x450], R232 ;  /* 0x000450e801007387 */ /* 0x0003e20000100c00 */
[----:B------:R-:W-:Y:S02]  /*1d1a0*/  IMAD.MOV.U32 R206, RZ, RZ, R122 ;  /* 0x000000ffffce7224 */ /* 0x000fe400078e007a */
[----:B------:R-:W-:Y:S02]  /*1d1b0*/  IMAD.MOV.U32 R207, RZ, RZ, R123 ;  /* 0x000000ffffcf7224 */ /* 0x000fe400078e007b */
[----:B------:R-:W-:-:S02]  /*1d1c0*/  IMAD.MOV.U32 R208, RZ, RZ, R124 ;  /* 0x000000ffffd07224 */ /* 0x000fc400078e007c */
[----:B------:R-:W-:Y:S02]  /*1d1d0*/  IMAD.MOV.U32 R209, RZ, RZ, R125 ;  /* 0x000000ffffd17224 */ /* 0x000fe400078e007d */
[----:B------:R-:W-:Y:S02]  /*1d1e0*/  IMAD.MOV.U32 R210, RZ, RZ, R126 ;  /* 0x000000ffffd27224 */ /* 0x000fe400078e007e */
[----:B------:R-:W-:Y:S02]  /*1d1f0*/  IMAD.MOV.U32 R211, RZ, RZ, R127 ;  /* 0x000000ffffd37224 */ /* 0x000fe400078e007f */
[----:B---3--:R-:W-:Y:S02]  /*1d200*/  IMAD.MOV.U32 R212, RZ, RZ, R128 ;  /* 0x000000ffffd47224 */ /* 0x008fe400078e0080 */
[----:B------:R-:W-:Y:S01]  /*1d210*/  IMAD.MOV.U32 R213, RZ, RZ, R129 ;  /* 0x000000ffffd57224 */ /* 0x000fe200078e0081 */
[----:B------:R-:W-:Y:S01]  /*1d220*/  STL.128 [R1+0x300], R108 ;  /* 0x0003006c01007387 */ /* 0x000fe20000100c00 */
[----:B------:R-:W-:-:S02]  /*1d230*/  IMAD.MOV.U32 R214, RZ, RZ, R130 ;  /* 0x000000ffffd67224 */ /* 0x000fc400078e0082 */
[----:B------:R-:W-:Y:S01]  /*1d240*/  IMAD.MOV.U32 R215, RZ, RZ, R131 ;  /* 0x000000ffffd77224 */ /* 0x000fe200078e0083 */
[----:B------:R3:W-:Y:S01]  /*1d250*/  STL.64 [R1+0xc30], R178 ;  /* 0x000c30b201007387 */ /* 0x0007e20000100a00 */
[----:B0-----:R-:W-:Y:S02]  /*1d260*/  IMAD.MOV.U32 R216, RZ, RZ, R132 ;  /* 0x000000ffffd87224 */ /* 0x001fe400078e0084 */
[----:B------:R-:W-:Y:S01]  /*1d270*/  IMAD.MOV.U32 R217, RZ, RZ, R133 ;  /* 0x000000ffffd97224 */ /* 0x000fe200078e0085 */
[----:B------:R0:W-:Y:S01]  /*1d280*/  STL [R1+0xc1c], R171 ;  /* 0x000c1cab01007387 */ /* 0x0001e20000100800 */
[----:B------:R-:W-:Y:S02]  /*1d290*/  IMAD.MOV.U32 R218, RZ, RZ, R134 ;  /* 0x000000ffffda7224 */ /* 0x000fe400078e0086 */
[----:B------:R-:W-:Y:S01]  /*1d2a0*/  IMAD.MOV.U32 R219, RZ, RZ, R135 ;  /* 0x000000ffffdb7224 */ /* 0x000fe200078e0087 */
[----:B-1----:R-:W2:Y:S01]  /*1d2b0*/  LDL.LU R234, [R1+0xcec] ;  /* 0x000cec0001ea7983 */ /* 0x002ea20000300800 */
[----:B------:R-:W-:-:S02]  /*1d2c0*/  IMAD.MOV.U32 R220, RZ, RZ, R136 ;  /* 0x000000ffffdc7224 */ /* 0x000fc400078e0088 */
[----:B------:R-:W-:Y:S01]  /*1d2d0*/  IMAD.MOV.U32 R221, RZ, RZ, R137 ;  /* 0x000000ffffdd7224 */ /* 0x000fe200078e0089 */
[----:B---3--:R-:W3:Y:S01]  /*1d2e0*/  LDL.LU.64 R178, [R1+0xc30] ;  /* 0x000c300001b27983 */ /* 0x008ee20000300a00 */
[----:B------:R-:W-:Y:S02]  /*1d2f0*/  IMAD.MOV.U32 R222, RZ, RZ, R138 ;  /* 0x000000ffffde7224 */ /* 0x000fe400078e008a */
[----:B------:R-:W-:Y:S01]  /*1d300*/  IMAD.MOV.U32 R223, RZ, RZ, R139 ;  /* 0x000000ffffdf7224 */ /* 0x000fe200078e008b */
[----:B0-----:R-:W3:Y:S01]  /*1d310*/  LDL.LU R171, [R1+0xc1c] ;  /* 0x000c1c0001ab7983 */ /* 0x001ee20000300800 */
        /* <DEDUP_REMOVED lines=42> */
[----:B------:R-:W-:Y:S01]  /*1d5c0*/  IMAD.MOV.U32 R31, RZ, RZ, R75 ;  /* 0x000000ffff1f7224 */ /* 0x000fe200078e004b */
[----:B----4-:R1:W-:Y:S01]  /*1d5d0*/  STL.128 [R1+0x2a0], R84 ;  /* 0x0002a05401007387 */ /* 0x0103e20000100c00 */
        /* <DEDUP_REMOVED lines=37> */
[----:B0-----:R-:W-:Y:S02]  /*1d830*/  IMAD.MOV.U32 R83, RZ, RZ, R4 ;  /* 0x000000ffff537224 */ /* 0x001fe400078e0004 */
[----:B-1----:R-:W-:Y:S02]  /*1d840*/  IMAD.MOV.U32 R84, RZ, RZ, R5 ;  /* 0x000000ffff547224 */ /* 0x002fe400078e0005 */
        /* <DEDUP_REMOVED lines=18> */
[----:B--2---:R-:W-:Y:S02]  /*1d970*/  IMAD.MOV.U32 R76, RZ, RZ, R160 ;  /* 0x000000ffff4c7224 */ /* 0x004fe400078e00a0 */
        /* <DEDUP_REMOVED lines=48> */
[----:B------:R-:W-:-:S06]  /*1dc80*/  IMAD.MOV.U32 R151, RZ, RZ, R0 ;  /* 0x000000ffff977224 */ /* 0x000fcc00078e0000 */
[----:B------:R-:W-:-:S06]  /*1dc90*/  WARPGROUP.ARRIVE ;  /* 0x00000000000079c5 */ /* 0x000fcc0000000000 */
[----:B------:R-:W-:Y:S01]  /*1dca0*/  HGMMA.64x256x16.F32.BF16 R24, R152, gdesc[UR4].tnspB, R24, gsb0 ;  /* 0x43e0000498187df0 */ /* 0x000fe20008001818 */
[----:B------:R0:W-:Y:S04]  /*1dcb0*/  STL [R1+0xbc0], R194 ;  /* 0x000bc0c201007387 */ /* 0x0001e80000100800 */
[----:B------:R1:W-:Y:S01]  /*1dcc0*/  STL.64 [R1+0xbb8], R192 ;  /* 0x000bb8c001007387 */ /* 0x0003e20000100a00 */
[----:B0-----:R-:W-:-:S03]  /*1dcd0*/  IMAD.MOV.U32 R194, RZ, RZ, R19 ;  /* 0x000000ffffc27224 */ /* 0x001fc600078e0013 */
[----:B------:R-:W2:Y:S01]  /*1dce0*/  LDL.LU R19, [R1+0xbc8] ;  /* 0x000bc80001137983 */ /* 0x000ea20000300800 */
[----:B-1----:R-:W-:-:S03]  /*1dcf0*/  IMAD.MOV.U32 R193, RZ, RZ, R18 ;  /* 0x000000ffffc17224 */ /* 0x002fc600078e0012 */
[----:B------:R-:W2:Y:S01]  /*1dd00*/  LDL.LU R18, [R1+0xbcc] ;  /* 0x000bcc0001127983 */ /* 0x000ea20000300800 */
[----:B------:R-:W-:-:S03]  /*1dd10*/  WARPGROUP.DEPBAR.LE gsb0, 0x0 ;  /* 0x00008000000079c5 */ /* 0x000fc60000010000 */
[----:B------:R0:W-:Y:S04]  /*1dd20*/  STL.128 [R1+0xb40], R128 ;  /* 0x000b408001007387 */ /* 0x0001e80000100c00 */
[----:B------:R1:W-:Y:S04]  /*1dd30*/  STL.128 [R1+0xb30], R124 ;  /* 0x000b307c01007387 */ /* 0x0003e80000100c00 */
[----:B------:R4:W-:Y:S04]  /*1dd40*/  STL.128 [R1+0xb20], R120 ;  /* 0x000b207801007387 */ /* 0x0009e80000100c00 */
[----:B------:R3:W-:Y:S01]  /*1dd50*/  STL.128 [R1+0xb10], R116 ;  /* 0x000b107401007387 */ /* 0x0007e20000100c00 */
[----:B0-----:R-:W-:-:S02]  /*1dd60*/  IMAD.MOV.U32 R131, RZ, RZ, R47 ;  /* 0x000000ffff837224 */ /* 0x001fc400078e002f */
[----:B------:R-:W-:Y:S02]  /*1dd70*/  IMAD.MOV.U32 R130, RZ, RZ, R46 ;  /* 0x000000ffff827224 */ /* 0x000fe400078e002e */
[----:B------:R-:W-:Y:S02]  /*1dd80*/  IMAD.MOV.U32 R129, RZ, RZ, R45 ;  /* 0x000000ffff817224 */ /* 0x000fe400078e002d */
[----:B-1----:R-:W-:Y:S02]  /*1dd90*/  IMAD.MOV.U32 R127, RZ, RZ, R43 ;  /* 0x000000ffff7f7224 */ /* 0x002fe400078e002b */
[----:B------:R-:W-:Y:S02]  /*1dda0*/  IMAD.MOV.U32 R126, RZ, RZ, R42 ;  /* 0x000000ffff7e7224 */ /* 0x000fe400078e002a */
[----:B------:R-:W-:Y:S02]  /*1ddb0*/  IMAD.MOV.U32 R125, RZ, RZ, R41 ;  /* 0x000000ffff7d7224 */ /* 0x000fe400078e0029 */
[----:B----4-:R-:W-:-:S02]  /*1ddc0*/  IMAD.MOV.U32 R123, RZ, RZ, R39 ;  /* 0x000000ffff7b7224 */ /* 0x010fc400078e0027 */
[----:B------:R-:W-:Y:S02]  /*1ddd0*/  IMAD.MOV.U32 R122, RZ, RZ, R38 ;  /* 0x000000ffff7a7224 */ /* 0x000fe400078e0026 */
[----:B------:R-:W-:Y:S02]  /*1dde0*/  IMAD.MOV.U32 R121, RZ, RZ, R37 ;  /* 0x000000ffff797224 */ /* 0x000fe400078e0025 */
[----:B------:R-:W-:Y:S02]  /*1ddf0*/  IMAD.MOV.U32 R120, RZ, RZ, R36 ;  /* 0x000000ffff787224 */ /* 0x000fe400078e0024 */
[----:B------:R-:W-:Y:S02]  /*1de00*/  IMAD.MOV.U32 R124, RZ, RZ, R40 ;  /* 0x000000ffff7c7224 */ /* 0x000fe400078e0028 */
[----:B------:R-:W-:Y:S01]  /*1de10*/  IMAD.MOV.U32 R128, RZ, RZ, R44 ;  /* 0x000000ffff807224 */ /* 0x000fe200078e002c */
[----:B------:R0:W-:Y:S01]  /*1de20*/  STL.128 [R1+0x290], R120 ;  /* 0x0002907801007387 */ /* 0x0001e20000100c00 */
[----:B---3--:R-:W-:-:S02]  /*1de30*/  IMAD.MOV.U32 R119, RZ, RZ, R35 ;  /* 0x000000ffff777224 */ /* 0x008fc400078e0023 */
[----:B------:R-:W-:Y:S01]  /*1de40*/  IMAD.MOV.U32 R118, RZ, RZ, R34 ;  /* 0x000000ffff767224 */ /* 0x000fe200078e0022 */
[----:B------:R1:W-:Y:S01]  /*1de50*/  STL.128 [R1+0x2a0], R124 ;  /* 0x0002a07c01007387 */ /* 0x0003e20000100c00 */
[----:B------:R-:W-:Y:S02]  /*1de60*/  IMAD.MOV.U32 R117, RZ, RZ, R33 ;  /* 0x000000ffff757224 */ /* 0x000fe400078e0021 */
[----:B------:R-:W-:Y:S01]  /*1de70*/  IMAD.MOV.U32 R116, RZ, RZ, R32 ;  /* 0x000000ffff747224 */ /* 0x000fe200078e0020 */
[----:B------:R3:W-:Y:S04]  /*1de80*/  STL.128 [R1+0x2b0], R128 ;  /* 0x0002b08001007387 */ /* 0x0007e80000100c00 */
[----:B------:R4:W-:Y:S04]  /*1de90*/  STL.128 [R1+0x280], R116 ;  /* 0x0002807401007387 */ /* 0x0009e80000100c00 */
[----:B0-----:R-:W2:Y:S04]  /*1dea0*/  LDL.LU.128 R120, [R1+0xb20] ;  /* 0x000b200001787983 */ /* 0x001ea80000300c00 */
[----:B-1----:R-:W2:Y:S04]  /*1deb0*/  LDL.LU.128 R124, [R1+0xb30] ;  /* 0x000b3000017c7983 */ /* 0x002ea80000300c00 */
[----:B---3--:R-:W3:Y:S04]  /*1dec0*/  LDL.LU.128 R128, [R1+0xb40] ;  /* 0x000b400001807983 */ /* 0x008ee80000300c00 */
[----:B------:R0:W-:Y:S04]  /*1ded0*/  STL.128 [R1+0xaa0], R24 ;  /* 0x000aa01801007387 */ /* 0x0001e80000100c00 */
[----:B----4-:R-:W4:Y:S04]  /*1dee0*/  LDL.LU.128 R116, [R1+0xb10] ;  /* 0x000b100001747983 */ /* 0x010f280000300c00 */
[----:B0-----:R-:W4:Y:S04]  /*1def0*/  LDL.LU.128 R24, [R1+0xaa0] ;  /* 0x000aa00001187983 */ /* 0x001f280000300c00 */
[----:B------:R0:W-:Y:S04]  /*1df00*/  STL.128 [R1+0xb00], R112 ;  /* 0x000b007001007387 */ /* 0x0001e80000100c00 */
[----:B------:R1:W-:Y:S04]  /*1df10*/  STL.64 [R1+0xc38], R182 ;  /* 0x000c38b601007387 */ /* 0x0003e80000100a00 */
[----:B------:R1:W-:Y:S01]  /*1df20*/  STL.128 [R1+0xb50], R132 ;  /* 0x000b508401007387 */ /* 0x0003e20000100c00 */
[----:B0-----:R-:W-:-:S03]  /*1df30*/  IMAD.MOV.U32 R115, RZ, RZ, R31 ;  /* 0x000000ffff737224 */ /* 0x001fc600078e001f */
[----:B-1----:R-:W4:Y:S01]  /*1df40*/  LDL.LU.64 R182, [R1+0xc38] ;  /* 0x000c380001b67983 */ /* 0x002f220000300a00 */
[----:B------:R-:W-:Y:S02]  /*1df50*/  IMAD.MOV.U32 R114, RZ, RZ, R30 ;  /* 0x000000ffff727224 */ /* 0x000fe400078e001e */
        /* <DEDUP_REMOVED lines=8> */
[----:B------:R1:W-:Y:S04]  /*1dfe0*/  STL.128 [R1+0xb90], R148 ;  /* 0x000b909401007387 */ /* 0x0003e80000100c00 */
[----:B------:R1:W-:Y:S04]  /*1dff0*/  STL.128 [R1+0xb80], R144 ;  /* 0x000b809001007387 */ /* 0x0003e80000100c00 */
[----:B0-----:R-:W4:Y:S04]  /*1e000*/  LDL.LU.128 R108, [R1+0xaf0] ;  /* 0x000af000016c7983 */ /* 0x001f280000300c00 */
[----:B-1----:R-:W4:Y:S04]  /*1e010*/  LDL.LU.128 R112, [R1+0xb00] ;  /* 0x000b000001707983 */ /* 0x002f280000300c00 */
        /* <DEDUP_REMOVED lines=11> */
[----:B0-----:R-:W-:Y:S02]  /*1e0d0*/  IMAD.MOV.U32 R143, RZ, RZ, R59 ;  /* 0x000000ffff8f7224 */ /* 0x001fe400078e003b */
[----:B------:R-:W-:Y:S02]  /*1e0e0*/  IMAD.MOV.U32 R142, RZ, RZ, R58 ;  /* 0x000000ffff8e7224 */ /* 0x000fe400078e003a */
[----:B-1----:R-:W-:Y:S02]  /*1e0f0*/  IMAD.MOV.U32 R139, RZ, RZ, R55 ;  /* 0x000000ffff8b7224 */ /* 0x002fe400078e0037 */
[----:B------:R-:W-:Y:S01]  /*1e100*/  IMAD.MOV.U32 R138, RZ, RZ, R54 ;  /* 0x000000ffff8a7224 */ /* 0x000fe200078e0036 */
[----:B------:R-:W4:Y:S01]  /*1e110*/  LDL.LU.128 R132, [R1+0xb50] ;  /* 0x000b500001847983 */ /* 0x000f220000300c00 */
        /* <DEDUP_REMOVED lines=12> */
[----:B--2---:R0:W-:Y:S04]  /*1e1e0*/  STL.64 [R1+0xa90], R18 ;  /* 0x000a901201007387 */ /* 0x0041e80000100a00 */
[----:B0-----:R-:W2:Y:S04]  /*1e1f0*/  LDL.LU.64 R18, [R1+0xa90] ;  /* 0x000a900001127983 */ /* 0x001ea80000300a00 */
[----:B------:R0:W-:Y:S04]  /*1e200*/  STL.128 [R1+0xac0], R120 ;  /* 0x000ac07801007387 */ /* 0x0001e80000100c00 */
[----:B------:R1:W-:Y:S04]  /*1e210*/  STL.128 [R1+0xad0], R124 ;  /* 0x000ad07c01007387 */ /* 0x0003e80000100c00 */
[----:B---3--:R3:W-:Y:S04]  /*1e220*/  STL.128 [R1+0xae0], R128 ;  /* 0x000ae08001007387 */ /* 0x0087e80000100c00 */
[----:B0-----:R-:W2:Y:S04]  /*1e230*/  LDL.LU.128 R120, [R1+0xac0] ;  /* 0x000ac00001787983 */ /* 0x001ea80000300c00 */
[----:B-1----:R-:W2:Y:S04]  /*1e240*/  LDL.LU.128 R124, [R1+0xad0] ;  /* 0x000ad000017c7983 */ /* 0x002ea80000300c00 */
[----:B---3--:R-:W3:Y:S04]  /*1e250*/  LDL.LU.128 R128, [R1+0xae0] ;  /* 0x000ae00001807983 */ /* 0x008ee80000300c00 */
[----:B----4-:R0:W-:Y:S04]  /*1e260*/  STL.128 [R1+0xab0], R116 ;  /* 0x000ab07401007387 */ /* 0x0101e80000100c00 */
[----:B------:R1:W-:Y:S04]  /*1e270*/  STL.128 [R1+0xa80], R24 ;  /* 0x000a801801007387 */ /* 0x0003e80000100c00 */
[----:B0-----:R-:W4:Y:S04]  /*1e280*/  LDL.LU.128 R116, [R1+0xab0] ;  /* 0x000ab00001747983 */ /* 0x001f280000300c00 */
[----:B-1----:R-:W4:Y:S01]  /*1e290*/  LDL.LU.128 R24, [R1+0xa80] ;  /* 0x000a800001187983 */ /* 0x002f220000300c00 */
[----:B------:R-:W-:-:S02]  /*1e2a0*/  IMAD.MOV.U32 R167, RZ, RZ, R4 ;  /* 0x000000ffffa77224 */ /* 0x000fc400078e0004 */
[----:B------:R-:W-:Y:S01]  /*1e2b0*/  IMAD.MOV.U32 R168, RZ, RZ, R5 ;  /* 0x000000ffffa87224 */ /* 0x000fe200078e0005 */
[----:B------:R0:W-:Y:S01]  /*1e2c0*/  STL.64 [R1+0xba8], R178 ;  /* 0x000ba8b201007387 */ /* 0x0001e20000100a00 */
[----:B------:R-:W-:Y:S02]  /*1e2d0*/  IMAD.MOV.U32 R169, RZ, RZ, R6 ;  /* 0x000000ffffa97224 */ /* 0x000fe400078e0006 */
[----:B------:R-:W-:Y:S01]  /*1e2e0*/  IMAD.MOV.U32 R170, RZ, RZ, R7 ;  /* 0x000000ffffaa7224 */ /* 0x000fe200078e0007 */
[----:B------:R1:W-:Y:S01]  /*1e2f0*/  STL [R1+0xba0], R171 ;  /* 0x000ba0ab01007387 */ /* 0x0003e20000100800 */
[----:B------:R-:W-:Y:S02]  /*1e300*/  IMAD.MOV.U32 R176, RZ, RZ, R9 ;  /* 0x000000ffffb07224 */ /* 0x000fe400078e0009 */
[----:B------:R-:W-:Y:S01]  /*1e310*/  IMAD.MOV.U32 R177, RZ, RZ, R10 ;  /* 0x000000ffffb17224 */ /* 0x000fe200078e000a */
[----:B------:R1:W-:Y:S01]  /*1e320*/  STL [R1+0xbc4], R234 ;  /* 0x000bc4ea01007387 */ /* 0x0003e20000100800 */
[----:B------:R-:W-:-:S02]  /*1e330*/  IMAD.MOV.U32 R154, RZ, RZ, R16 ;  /* 0x000000ffff9a7224 */ /* 0x000fc400078e0010 */
[----:B0-----:R-:W-:Y:S01]  /*1e340*/  IMAD.MOV.U32 R178, RZ, RZ, R11 ;  /* 0x000000ffffb27224 */ /* 0x001fe200078e000b */
[----:B------:R0:W-:Y:S01]  /*1e350*/  STL.64 [R1+0xbb0], R182 ;  /* 0x000bb0b601007387 */ /* 0x0001e20000100a00 */
[----:B-1----:R-:W-:Y:S02]  /*1e360*/  IMAD.MOV.U32 R171, RZ, RZ, R8 ;  /* 0x000000ffffab7224 */ /* 0x002fe400078e0008 */
[----:B------:R-:W-:Y:S02]  /*1e370*/  IMAD.MOV.U32 R179, RZ, RZ, R12 ;  /* 0x000000ffffb37224 */ /* 0x000fe400078e000c */
[----:B------:R-:W-:Y:S02]  /*1e380*/  IMAD.MOV.U32 R234, RZ, RZ, R235 ;  /* 0x000000ffffea7224 */ /* 0x000fe400078e00eb */
[----:B------:R-:W-:Y:S02]  /*1e390*/  IMAD.MOV.U32 R155, RZ, RZ, R17 ;  /* 0x000000ffff9b7224 */ /* 0x000fe400078e0011 */
[----:B------:R-:W-:-:S02]  /*1e3a0*/  IMAD.MOV.U32 R180, RZ, RZ, R13 ;  /* 0x000000ffffb47224 */ /* 0x000fc400078e000d */
[----:B------:R-:W-:Y:S02]  /*1e3b0*/  IMAD.MOV.U32 R181, RZ, RZ, R14 ;  /* 0x000000ffffb57224 */ /* 0x000fe400078e000e */
[----:B0-----:R-:W-:Y:S02]  /*1e3c0*/  IMAD.MOV.U32 R182, RZ, RZ, R15 ;  /* 0x000000ffffb67224 */ /* 0x001fe400078e000f */
        /* <DEDUP_REMOVED lines=15> */
[----:B------:R-:W-:Y:S01]  /*1e4c0*/  IMAD.MOV.U32 R6, RZ, RZ, R112 ;  /* 0x000000ffff067224 */ /* 0x000fe200078e0070 */
[----:B------:R0:W-:Y:S01]  /*1e4d0*/  STL.128 [R1+0x340], R164 ;  /* 0x000340a401007387 */ /* 0x0001e20000100c00 */
[----:B------:R-:W-:-:S02]  /*1e4e0*/  IMAD.MOV.U32 R152, RZ, RZ, R22 ;  /* 0x000000ffff987224 */ /* 0x000fc400078e0016 */
[----:B------:R-:W-:Y:S01]  /*1e4f0*/  IMAD.MOV.U32 R153, RZ, RZ, R23 ;  /* 0x000000ffff997224 */ /* 0x000fe200078e0017 */
[----:B------:R1:W-:Y:S01]  /*1e500*/  STL.128 [R1+0x350], R168 ;  /* 0x000350a801007387 */ /* 0x0003e20000100c00 */
[----:B------:R-:W-:-:S03]  /*1e510*/  IMAD.MOV.U32 R21, RZ, RZ, R99 ;  /* 0x000000ffff157224 */ /* 0x000fc600078e0063 */
[----:B------:R1:W-:Y:S01]  /*1e520*/  STL.128 [R1+0x360], R172 ;  /* 0x000360ac01007387 */ /* 0x0003e20000100c00 */
[----:B------:R-:W-:-:S03]  /*1e530*/  IMAD.MOV.U32 R22, RZ, RZ, R98 ;  /* 0x000000ffff167224 */ /* 0x000fc600078e0062 */
[----:B------:R1:W-:Y:S01]  /*1e540*/  STL.128 [R1+0x370], R176 ;  /* 0x000370b001007387 */ /* 0x0003e20000100c00 */
        /* <DEDUP_REMOVED lines=35> */
[----:B------:R0:W-:Y:S01]  /*1e780*/  STL.128 [R1+0x310], R152 ;  /* 0x0003109801007387 */ /* 0x0001e20000100c00 */
[----:B------:R-:W-:-:S03]  /*1e790*/  IMAD.MOV.U32 R164, RZ, RZ, R80 ;  /* 0x000000ffffa47224 */ /* 0x000fc600078e0050 */
[----:B------:R1:W-:Y:S01]  /*1e7a0*/  STL.128 [R1+0x330], R160 ;  /* 0x000330a001007387 */ /* 0x0003e20000100c00 */
        /* <DEDUP_REMOVED lines=9> */
[----:B------:R-:W-:Y:S01]  /*1e840*/  IMAD.MOV.U32 R28, RZ, RZ, R96 ;  /* 0x000000ffff1c7224 */ /* 0x000fe200078e0060 */
[----:B------:R0:W-:Y:S01]  /*1e850*/  STL.128 [R1+0x320], R156 ;  /* 0x0003209c01007387 */ /* 0x0001e20000100c00 */
[----:B-1----:R-:W-:Y:S02]  /*1e860*/  IMAD.MOV.U32 R163, RZ, RZ, R79 ;  /* 0x000000ffffa37224 */ /* 0x002fe400078e004f */
[----:B------:R-:W-:-:S02]  /*1e870*/  IMAD.MOV.U32 R162, RZ, RZ, R78 ;  /* 0x000000ffffa27224 */ /* 0x000fc400078e004e */
[----:B------:R-:W-:Y:S02]  /*1e880*/  IMAD.MOV.U32 R192, RZ, RZ, R3 ;  /* 0x000000ffffc07224 */ /* 0x000fe400078e0003 */
[----:B------:R-:W-:Y:S01]  /*1e890*/  IMAD.MOV.U32 R112, RZ, RZ, R132 ;  /* 0x000000ffff707224 */ /* 0x000fe200078e0084 */
[----:B------:R-:W-:Y:S01]  /*1e8a0*/  STL.128 [R1+0x390], R184 ;  /* 0x000390b801007387 */ /* 0x000fe20000100c00 */
        /* <DEDUP_REMOVED lines=12> */
[----:B0-----:R-:W-:Y:S02]  /*1e970*/  IMAD.MOV.U32 R159, RZ, RZ, R75 ;  /* 0x000000ffff9f7224 */ /* 0x001fe400078e004b */
[----:B------:R-:W-:Y:S01]  /*1e980*/  IMAD.MOV.U32 R158, RZ, RZ, R74 ;  /* 0x000000ffff9e7224 */ /* 0x000fe200078e004a */
[----:B------:R0:W-:Y:S01]  /*1e990*/  STL.128 [R1+0x380], R180 ;  /* 0x000380b401007387 */ /* 0x0001e20000100c00 */
[----:B------:R-:W-:-:S02]  /*1e9a0*/  IMAD.MOV.U32 R157, RZ, RZ, R73 ;  /* 0x000000ffff9d7224 */ /* 0x000fc400078e0049 */
[----:B------:R-:W-:Y:S01]  /*1e9b0*/  IMAD.MOV.U32 R156, RZ, RZ, R72 ;  /* 0x000000ffff9c7224 */ /* 0x000fe200078e0048 */
[----:B------:R-:W-:Y:S01]  /*1e9c0*/  STL.128 [R1+0x3b0], R192 ;  /* 0x0003b0c001007387 */ /* 0x000fe20000100c00 */
[----:B------:R-:W-:-:S03]  /*1e9d0*/  IMAD.MOV.U32 R76, RZ, RZ, R28 ;  /* 0x000000ffff4c7224 */ /* 0x000fc600078e001c */
[----:B------:R-:W-:Y:S01]  /*1e9e0*/  STL.128 [R1+0x3e0], R204 ;  /* 0x0003e0cc01007387 */ /* 0x000fe20000100c00 */
[----:B-1----:R-:W-:-:S03]  /*1e9f0*/  IMAD.MOV.U32 R153, RZ, RZ, R5 ;  /* 0x000000ffff997224 */ /* 0x002fc600078e0005 */
[----:B------:R-:W-:Y:S01]  /*1ea00*/  STL.128 [R1+0x3f0], R208 ;  /* 0x0003f0d001007387 */ /* 0x000fe20000100c00 */
[----:B------:R-:W-:Y:S02]  /*1ea10*/  IMAD.MOV.U32 R154, RZ, RZ, R4 ;  /* 0x000000ffff9a7224 */ /* 0x000fe400078e0004 */
[----:B------:R-:W-:Y:S01]  /*1ea20*/  IMAD.MOV.U32 R155, RZ, RZ, R0 ;  /* 0x000000ffff9b7224 */ /* 0x000fe200078e0000 */
[----:B0-----:R-:W4:Y:S04]  /*1ea30*/  LDL.LU.64 R182, [R1+0xbb0] ;  /* 0x000bb00001b67983 */ /* 0x001f280000300a00 */
        /* <DEDUP_REMOVED lines=8> */
[----:B------:R-:W-:Y:S01]  /*1eac0*/  STL.128 [R1+0x340], R164 ;  /* 0x000340a401007387 */ /* 0x000fe20000100c00 */
[----:B--2---:R-:W-:-:S02]  /*1ead0*/  IMAD.MOV.U32 R14, RZ, RZ, R123 ;  /* 0x000000ffff0e7224 */ /* 0x004fc400078e007b */
        /* <DEDUP_REMOVED lines=12> */
[----:B------:R-:W-:-:S02]  /*1eba0*/  IMAD.MOV.U32 R100, RZ, RZ, R17 ;  /* 0x000000ffff647224 */ /* 0x000fc400078e0011 */
[----:B----4-:R-:W-:Y:S02]  /*1ebb0*/  IMAD.MOV.U32 R31, RZ, RZ, R27 ;  /* 0x000000ffff1f7224 */ /* 0x010fe400078e001b */
        /* <DEDUP_REMOVED lines=8> */
[----:B------:R-:W2:Y:S01]  /*1ec40*/  LDL R132, [R1+0x30c] ;  /* 0x00030c0001847983 */ /* 0x000ea20000100800 */
[----:B------:R-:W-:Y:S02]  /*1ec50*/  IMAD.MOV.U32 R105, RZ, RZ, R12 ;  /* 0x000000ffff697224 */ /* 0x000fe400078e000c */
[----:B------:R-:W-:Y:S01]  /*1ec60*/  IMAD.MOV.U32 R106, RZ, RZ, R11 ;  /* 0x000000ffff6a7224 */ /* 0x000fe200078e000b */
[----:B------:R-:W-:Y:S01]  /*1ec70*/  STL.64 [R1+0xa70], R18 ;  /* 0x000a701201007387 */ /* 0x000fe20000100a00 */
[----:B------:R-:W-:Y:S02]  /*1ec80*/  IMAD.MOV.U32 R107, RZ, RZ, R10 ;  /* 0x000000ffff6b7224 */ /* 0x000fe400078e000a */
[----:B------:R-:W-:Y:S01]  /*1ec90*/  IMAD.MOV.U32 R108, RZ, RZ, R9 ;  /* 0x000000ffff6c7224 */ /* 0x000fe200078e0009 */
[----:B------:R0:W5:Y:S01]  /*1eca0*/  LDL.LU R2, [R1+0xbd4] ;  /* 0x000bd40001027983 */ /* 0x0001620000300800 */
[----:B------:R-:W-:-:S02]  /*1ecb0*/  IMAD.MOV.U32 R109, RZ, RZ, R8 ;  /* 0x000000ffff6d7224 */ /* 0x000fc400078e0008 */
[----:B------:R-:W-:Y:S01]  /*1ecc0*/  IMAD.MOV.U32 R110, RZ, RZ, R7 ;  /* 0x000000ffff6e7224 */ /* 0x000fe200078e0007 */
[----:B------:R0:W5:Y:S01]  /*1ecd0*/  LDL.LU R3, [R1+0xbd0] ;  /* 0x000bd00001037983 */ /* 0x0001620000300800 */
        /* <DEDUP_REMOVED lines=20> */
[----:B------:R-:W-:Y:S01]  /*1ee20*/  STL.128 [R1+0x410], R112 ;  /* 0x0004107001007387 */ /* 0x000fe20000100c00 */
[----:B------:R-:W-:Y:S02]  /*1ee30*/  IMAD.MOV.U32 R16, RZ, RZ, R138 ;  /* 0x000000ffff107224 */ /* 0x000fe400078e008a */
[----:B------:R-:W-:Y:S01]  /*1ee40*/  IMAD.MOV.U32 R17, RZ, RZ, R137 ;  /* 0x000000ffff117224 */ /* 0x000fe200078e0089 */
[----:B------:R-:W2:Y:S01]  /*1ee50*/  LDL R4, [R1+0x270] ;  /* 0x0002700001047983 */ /* 0x000ea20000100800 */
[----:B------:R-:W-:-:S02]  /*1ee60*/  IMAD.MOV.U32 R96, RZ, RZ, R23 ;  /* 0x000000ffff607224 */ /* 0x000fc400078e0017 */
[----:B------:R-:W-:Y:S01]  /*1ee70*/  IMAD.MOV.U32 R97, RZ, RZ, R22 ;  /* 0x000000ffff617224 */ /* 0x000fe200078e0016 */
[----:B------:R-:W2:Y:S01]  /*1ee80*/  LDL R74, [R1+0x274] ;  /* 0x00027400014a7983 */ /* 0x000ea20000100800 */
        /* <DEDUP_REMOVED lines=26> */
[----:B------:R0:W-:Y:S04]  /*1f030*/  STL.128 [R1+0x3d0], R96 ;  /* 0x0003d06001007387 */ /* 0x0001e80000100c00 */
[----:B------:R0:W-:Y:S04]  /*1f040*/  STL.128 [R1+0x3e0], R100 ;  /* 0x0003e06401007387 */ /* 0x0001e80000100c00 */
[----:B------:R0:W-:Y:S04]  /*1f050*/  STL.128 [R1+0x3f0], R104 ;  /* 0x0003f06801007387 */ /* 0x0001e80000100c00 */
[----:B------:R0:W-:Y:S04]  /*1f060*/  STL.128 [R1+0x400], R108 ;  /* 0x0004006c01007387 */ /* 0x0001e80000100c00 */
[----:B------:R-:W-:Y:S04]  /*1f070*/  STL.128 [R1+0x420], R140 ;  /* 0x0004208c01007387 */ /* 0x000fe80000100c00 */
[----:B------:R-:W-:Y:S04]  /*1f080*/  STL.128 [R1+0x430], R144 ;  /* 0x0004309001007387 */ /* 0x000fe80000100c00 */
[----:B------:R-:W-:Y:S04]  /*1f090*/  STL.128 [R1+0x440], R148 ;  /* 0x0004409401007387 */ /* 0x000fe80000100c00 */
[----:B------:R-:W-:Y:S04]  /*1f0a0*/  STL.128 [R1+0x450], R152 ;  /* 0x0004509801007387 */ /* 0x000fe80000100c00 */
[----:B------:R0:W-:Y:S04]  /*1f0b0*/  STL.128 [R1+0x260], R24 ;  /* 0x0002601801007387 */ /* 0x0001e80000100c00 */
[----:B------:R-:W2:Y:S04]  /*1f0c0*/  LDL R0, [R1+0x260] ;  /* 0x0002600001007983 */ /* 0x000ea80000100800 */
[----:B------:R-:W2:Y:S04]  /*1f0d0*/  LDL R68, [R1+0x264] ;  /* 0x0002640001447983 */ /* 0x000ea80000100800 */
[----:B------:R-:W2:Y:S04]  /*1f0e0*/  LDL R70, [R1+0x268] ;  /* 0x0002680001467983 */ /* 0x000ea80000100800 */
[----:B------:R-:W2:Y:S04]  /*1f0f0*/  LDL R72, [R1+0x26c] ;  /* 0x00026c0001487983 */ /* 0x000ea80000100800 */
[----:B-1----:R-:W2:Y:S04]  /*1f100*/  LDL R76, [R1+0x278] ;  /* 0x00027800014c7983 */ /* 0x002ea80000100800 */
[----:B------:R-:W2:Y:S04]  /*1f110*/  LDL R78, [R1+0x27c] ;  /* 0x00027c00014e7983 */ /* 0x000ea80000100800 */
[----:B------:R-:W2:Y:S04]  /*1f120*/  LDL R6, [R1+0x280] ;  /* 0x0002800001067983 */ /* 0x000ea80000100800 */
[----:B---3--:R-:W3:Y:S04]  /*1f130*/  LDL R80, [R1+0x284] ;  /* 0x0002840001507983 */ /* 0x008ee80000100800 */
[----:B------:R-:W3:Y:S04]  /*1f140*/  LDL R82, [R1+0x288] ;  /* 0x0002880001527983 */ /* 0x000ee80000100800 */
[----:B----4-:R-:W4:Y:S04]  /*1f150*/  LDL R84, [R1+0x28c] ;  /* 0x00028c0001547983 */ /* 0x010f280000100800 */
[----:B------:R-:W4:Y:S04]  /*1f160*/  LDL R8, [R1+0x290] ;  /* 0x0002900001087983 */ /* 0x000f280000100800 */
[----:B------:R-:W4:Y:S04]  /*1f170*/  LDL R86, [R1+0x294] ;  /* 0x0002940001567983 */ /* 0x000f280000100800 */
[----:B0-----:R-:W4:Y:S04]  /*1f180*/  LDL R88, [R1+0x298] ;  /* 0x0002980001587983 */ /* 0x001f280000100800 */
        /* <DEDUP_REMOVED lines=104> */
[----:B------:R0:W5:Y:S04]  /*1f810*/  LDL.LU R234, [R1+0xbc4] ;  /* 0x000bc40001ea7983 */ /* 0x0001680000300800 */
[----:B------:R0:W5:Y:S04]  /*1f820*/  LDL.LU R194, [R1+0xbc0] ;  /* 0x000bc00001c27983 */ /* 0x0001680000300800 */
[----:B------:R0:W5:Y:S04]  /*1f830*/  LDL.LU.64 R192, [R1+0xbb8] ;  /* 0x000bb80001c07983 */ /* 0x0001680000300a00 */
[----:B------:R0:W5:Y:S04]  /*1f840*/  LDL.LU.64 R178, [R1+0xba8] ;  /* 0x000ba80001b27983 */ /* 0x0001680000300a00 */
[----:B------:R0:W5:Y:S04]  /*1f850*/  LDL.LU R171, [R1+0xba0] ;  /* 0x000ba00001ab7983 */ /* 0x0001680000300800 */
[----:B------:R0:W5:Y:S04]  /*1f860*/  LDL.LU.64 R18, [R1+0xa70] ;  /* 0x000a700001127983 */ /* 0x0001680000300a00 */
        /* <DEDUP_REMOVED lines=134> */
[----:B------:R-:W-:Y:S04]  /*200d0*/  BSSY B0, `(.L_x_11135) ;  /* 0x0000008000007945 */ /* 0x000fe80003800000 */
[----:B------:R-:W-:Y:S05]  /*200e0*/  @P0 BRA `(.L_x_11136) ;  /* 0x0000000000180947 */ /* 0x000fea0003800000 */
[----:B0-----:R-:W2:Y:S04]  /*200f0*/  LDL.64 R4, [R1+0x68] ;  /* 0x0000680001047983 */ /* 0x001ea80000100a00 */
[----:B-----5:R-:W3:Y:S01]  /*20100*/  LD.E R0, desc[UR44][R2.64] ;  /* 0x0000002c02007980 */ /* 0x020ee2000c101900 */
[----:B--2---:R-:W-:-:S05]  /*20110*/  MOV R5, R4 ;  /* 0x0000000400057202 */ /* 0x004fca0000000f00 */
[----:B---3--:R-:W-:-:S05]  /*20120*/  IMAD R0, R0, 0x8, R5 ;  /* 0x0000000800007824 */ /* 0x008fca00078e0205 */
[----:B------:R-:W-:-:S04]  /*20130*/  PRMT R0, RZ, 0x654, R0 ;  /* 0x00000654ff007816 */ /* 0x000fc80000000000 */
[----:B------:R1:W-:Y:S03]  /*20140*/  SYNCS.ARRIVE.TRANS64.RED.A1T0 RZ, [R0+URZ], RZ ;  /* 0x000000ff00ff79a7 */ /* 0x0003e6000810043f */
.L_x_11136:
[----:B------:R-:W-:Y:S05]  /*20150*/  BSYNC B0 ;  /* 0x0000000000007941 */ /* 0x000fea0003800000 */
.L_x_11135:
[----:B------:R-:W-:Y:S05]  /*20160*/  @P1 BRA `(.L_x_11137) ;  /* 0xfffffe9000dc1947 */ /* 0x000fea000383ffff */
[----:B0----5:R-:W-:-:S07]  /*20170*/  IMAD.MOV.U32 R20, RZ, RZ, R171 ;  /* 0x000000ffff147224 */ /* 0x021fce00078e00ab */
.L_x_11120:
[----:B------:R-:W-:-:S13]  /*20180*/  ISETP.GE.AND P1, PT, R20, R192, PT ;  /* 0x000000c01400720c */ /* 0x000fda0003f26270 */
[----:B------:R-:W-:Y:S05]  /*20190*/  @!P1 BRA `(.L_x_11138) ;  /* 0x000000b000609947 */ /* 0x000fea0003800000 */
[----:B------:R0:W5:Y:S02]  /*201a0*/  LDL.64 R4, [R1+0x178] ;  /* 0x0001780001047983 */ /* 0x0001640000100a00 */
.L_x_11165:
        /* <DEDUP_REMOVED lines=12> */
[----:B------:R-:W2:Y:S04]  /*20270*/  LDL.64 R72, [R1+0x190] ;  /* 0x0001900001487983 */ /* 0x000ea80000100a00 */
[----:B--2---:R-:W2:Y:S01]  /*20280*/  LD.E R0, desc[UR44][R72.64+0x1c] ;  /* 0x00001c2c48007980 */ /* 0x004ea2000c101900 */
[----:B------:R-:W-:Y:S05]  /*20290*/  YIELD ;  /* 0x0000000000007946 */ /* 0x000fea0003800000 */
[----:B------:R-:W-:Y:S01]  /*202a0*/  BSSY B0, `(.L_x_11139) ;  /* 0x0000006000007945 */ /* 0x000fe20003800000 */
[----:B---3--:R-:W-:Y:S01]  /*202b0*/  @!P1 IMAD.MOV.U32 R3, RZ, RZ, RZ ;  /* 0x000000ffff039224 */ /* 0x008fe200078e00ff */
[----:B--2---:R-:W-:-:S04]  /*202c0*/  LOP3.LUT R0, R0, 0x1, RZ, 0xfc, !PT ;  /* 0x0000000100007812 */ /* 0x004fc800078efcff */
[----:B------:R-:W-:-:S13]  /*202d0*/  ISETP.NE.AND P2, PT, R0, 0x3, PT ;  /* 0x000000030000780c */ /* 0x000fda0003f45270 */
[----:B-1----:R-:W-:Y:S05]  /*202e0*/  @!P2 BRA `(.L_x_11140) ;  /* 0x000000000004a947 */ /* 0x002fea0003800000 */
[----:B------:R-:W-:Y:S01]  /*202f0*/  BPT.TRAP 0x1 ;  /* 0x000000040000795c */ /* 0x000fe20000300000 */
.L_x_11140:
[----:B------:R-:W-:Y:S05]  /*20300*/  BSYNC B0 ;  /* 0x0000000000007941 */ /* 0x000fea0003800000 */
.L_x_11139:
        /* <DEDUP_REMOVED lines=13> */
.L_x_11142:
[----:B------:R-:W-:Y:S05]  /*203e0*/  BSYNC B0 ;  /* 0x0000000000007941 */ /* 0x000fea0003800000 */
.L_x_11141:
        /* <DEDUP_REMOVED lines=8> */
.L_x_11144:
[----:B------:R-:W-:Y:S05]  /*20470*/  BSYNC B0 ;  /* 0x0000000000007941 */ /* 0x000fea0003800000 */
.L_x_11143:
[----:B------:R-:W2:Y:S04]  /*20480*/  LD.E R3, desc[UR44][R4.64] ;  /* 0x0000002c04037980 */ /* 0x000ea8000c101900 */
[----:B------:R-:W2:Y:S01]  /*20490*/  LDL.64 R8, [R1+0xa0] ;  /* 0x0000a00001087983 */ /* 0x000ea20000100a00 */
[----:B------:R-:W-:Y:S05]  /*204a0*/  WARPSYNC.ALL ;  /* 0x0000000000007948 */ /* 0x000fea0003800000 */
[----:B------:R-:W3:Y:S04]  /*204b0*/  LDL.64 R14, [R1+0x98] ;  /* 0x00009800010e7983 */ /* 0x000ee80000100a00 */
[----:B-1---5:R-:W4:Y:S04]  /*204c0*/  LDL.64 R6, [R1+0x98] ;  /* 0x0000980001067983 */ /* 0x022f280000100a00 */
[----:B------:R-:W4:Y:S01]  /*204d0*/  LDL.64 R10, [R1+0x98] ;  /* 0x00009800010a7983 */ /* 0x000f220000100a00 */
[----:B--2---:R-:W-:-:S03]  /*204e0*/  IMAD R2, R3, 0x300, R8 ;  /* 0x0000030003027824 */ /* 0x004fc600078e0208 */
        /* <DEDUP_REMOVED lines=52> */
.L_x_11147:
[----:B------:R-:W-:Y:S05]  /*20830*/  BSYNC B0 ;  /* 0x0000000000007941 */ /* 0x000fea0003800000 */
.L_x_11146:
        /* <DEDUP_REMOVED lines=10> */
.L_x_11149:
[----:B------:R-:W-:Y:S05]  /*208e0*/  BSYNC B0 ;  /* 0x0000000000007941 */ /* 0x000fea0003800000 */
.L_x_11148:
[----:B------:R-:W-:Y:S04]  /*208f0*/  BSSY B0, `(.L_x_11150) ;  /* 0x0000006000007945 */ /* 0x000fe80003800000 */
[----:B--2---:R-:W-:Y:S05]  /*20900*/  @P1 BRA `(.L_x_11151) ;  /* 0x0000000000101947 */ /* 0x004fea0003800000 */
[----:B-----5:R-:W-:Y:S01]  /*20910*/  IMAD R2, R2, 0x8, R7 ;  /* 0x0000000802027824 */ /* 0x020fe200078e0207 */
[----:B------:R-:W-:-:S04]  /*20920*/  SHF.L.U32 R3, R3, 0x1f, RZ ;  /* 0x0000001f03037819 */ /* 0x000fc800000006ff */
[----:B------:R-:W2:Y:S02]  /*20930*/  SYNCS.PHASECHK.TRANS64.TRYWAIT P1, [R2+URZ], R3 ;  /* 0x00000003020075a7 */ /* 0x000ea4000802017f */
[----:B--2---:R-:W-:Y:S05]  /*20940*/  @!P1 BRA `(.L_x_11152) ;  /* 0x0000013400309947 */ /* 0x004fea0003800000 */
.L_x_11151:
[----:B------:R-:W-:Y:S05]  /*20950*/  BSYNC B0 ;  /* 0x0000000000007941 */ /* 0x000fea0003800000 */
.L_x_11150:
        /* <DEDUP_REMOVED lines=9> */
[----:B---3--:R-:W-:Y:S01]  /*209f0*/  IMAD R6, R15, 0xc00, R6 ;  /* 0x00000c000f067824 */ /* 0x008fe200078e0206 */
[----:B------:R-:W-:Y:S01]  /*20a00*/  R2UR UR7, R7 ;  /* 0x00000000070772ca */ /* 0x000fe200000e0000 */
[----:B------:R-:W3:Y:S01]  /*20a10*/  LDL.64 R14, [R1+0x110] ;  /* 0x00011000010e7983 */ /* 0x000ee20000100a00 */
[----:B----4-:R-:W-:-:S02]  /*20a20*/  ISETP.NE.U32.AND P1, PT, R0, RZ, PT ;  /* 0x000000ff0000720c */ /* 0x010fc40003f25070 */
[----:B------:R-:W-:Y:S02]  /*20a30*/  R2UR UR6, R6 ;  /* 0x00000000060672ca */ /* 0x000fe400000e0000 */
[----:B--2---:R-:W-:Y:S02]  /*20a40*/  R2UR UR4, R2 ;  /* 0x00000000020472ca */ /* 0x004fe400000e0000 */
[----:B------:R-:W-:-:S07]  /*20a50*/  R2UR UR5, R3 ;  /* 0x00000000030572ca */ /* 0x000fce00000e0000 */
[----:B------:R-:W-:-:S06]  /*20a60*/  VOTEU.ANY UP0, P1 ;  /* 0x00000000003f7886 */ /* 0x000fcc0000800100 */
        /* <DEDUP_REMOVED lines=180> */
[----:B------:R-:W2:Y:S04]  /*215b0*/  @!P0 LD.E.64 R2, desc[UR44][R72.64+0x30] ;  /* 0x0000302c48028980 */ /* 0x000ea8000c101b00 */
[----:B------:R-:W3:Y:S01]  /*215c0*/  @!P0 LD.E R0, desc[UR44][R4.64] ;  /* 0x0000002c04008980 */ /* 0x000ee2000c101900 */
[----:B--2---:R-:W-:-:S05]  /*215d0*/  @!P0 MOV R3, R2 ;  /* 0x0000000200038202 */ /* 0x004fca0000000f00 */
[----:B---3--:R-:W-:-:S05]  /*215e0*/  @!P0 IMAD R0, R0, 0x8, R3 ;  /* 0x0000000800008824 */ /* 0x008fca00078e0203 */
[----:B------:R-:W-:-:S04]  /*215f0*/  @!P0 PRMT R0, RZ, 0x654, R0 ;  /* 0x00000654ff008816 */ /* 0x000fc80000000000 */
[----:B------:R2:W-:Y:S01]  /*21600*/  @!P0 SYNCS.ARRIVE.TRANS64.RED.A1T0 RZ, [R0+URZ], RZ ;  /* 0x000000ff00ff89a7 */ /* 0x0005e2000810043f */
[----:B------:R-:W3:Y:S04]  /*21610*/  LDL.64 R16, [R1+0x170] ;  /* 0x0001700001107983 */ /* 0x000ee80000100a00 */
[----:B------:R-:W4:Y:S04]  /*21620*/  LDL R21, [R1+0x13c] ;  /* 0x00013c0001157983 */ /* 0x000f280000100800 */
[----:B------:R-:W4:Y:S04]  /*21630*/  LDL R22, [R1+0x70] ;  /* 0x0000700001167983 */ /* 0x000f280000100800 */
[----:B------:R-:W2:Y:S04]  /*21640*/  LDL.64 R2, [R1+0x160] ;  /* 0x0001600001027983 */ /* 0x000ea80000100a00 */
[----:B------:R-:W4:Y:S04]  /*21650*/  LDL R23, [R1+0x168] ;  /* 0x0001680001177983 */ /* 0x000f280000100800 */
[----:B------:R-:W4:Y:S04]  /*21660*/  LDL.128 R12, [R1+0x150] ;  /* 0x00015000010c7983 */ /* 0x000f280000100c00 */
[----:B------:R-:W4:Y:S04]  /*21670*/  LDL.128 R8, [R1+0x140] ;  /* 0x0001400001087983 */ /* 0x000f280000100c00 */
[----:B---3--:R-:W3:Y:S01]  /*21680*/  LD.E R16, desc[UR44][R16.64] ;  /* 0x0000002c10107980 */ /* 0x008ee2000c101900 */
[----:B--2---:R-:W-:-:S02]  /*21690*/  ISETP.NE.AND P1, PT, R2, 0x1, PT ;  /* 0x000000010200780c */ /* 0x004fc40003f25270 */
[----:B----4-:R-:W-:Y:S01]  /*216a0*/  ISETP.GE.AND P2, PT, R13, 0x1, PT ;  /* 0x000000010d00780c */ /* 0x010fe20003f46270 */
[----:B------:R-:W-:Y:S01]  /*216b0*/  BSSY B0, `(.L_x_11153) ;  /* 0x000009e000007945 */ /* 0x000fe20003800000 */
[-C--:B---3--:R-:W-:Y:S01]  /*216c0*/  FMUL.FTZ R36, R36, R16.reuse ;  /* 0x0000001024247220 */ /* 0x088fe20000410000 */
[----:B------:R-:W-:-:S03]  /*216d0*/  FMUL.FTZ R0, R26, R16 ;  /* 0x000000101a007220 */ /* 0x000fc60000410000 */
[----:B------:R2:W3:Y:S01]  /*216e0*/  MUFU.TANH R75, R36 ;  /* 0x00000024004b7308 */ /* 0x0004e20000002400 */
[-C--:B------:R-:W-:Y:S01]  /*216f0*/  FMUL.FTZ R17, R30, R16.reuse ;  /* 0x000000101e117220 */ /* 0x080fe20000410000 */
[-C--:B------:R-:W-:Y:S01]  /*21700*/  FMUL.FTZ R26, R29, R16.reuse ;  /* 0x000000101d1a7220 */ /* 0x080fe20000410000 */
[----:B------:R-:W-:Y:S01]  /*21710*/  FMUL.FTZ R30, R35, R16 ;  /* 0x00000010231e7220 */ /* 0x000fe20000410000 */
[----:B--2---:R-:W-:-:S04]  /*21720*/  SHF.R.S32.HI R36, RZ, 0x1f, R21 ;  /* 0x0000001fff247819 */ /* 0x004fc80000011415 */
[----:B------:R2:W4:Y:S01]  /*21730*/  MUFU.TANH R72, R26 ;  /* 0x0000001a00487308 */ /* 0x0005220000002400 */
[----:B------:R-:W-:Y:S01]  /*21740*/  LEA.HI R35, R36, R21, RZ, 0x7 ;  /* 0x0000001524237211 */ /* 0x000fe200078f38ff */
[----:B------:R-:W-:-:S03]  /*21750*/  FMUL.FTZ R37, R37, R16 ;  /* 0x0000001025257220 */ /* 0x000fc60000410000 */
[----:B--2---:R-:W-:-:S03]  /*21760*/  LOP3.LUT R26, R35, 0xffffff80, RZ, 0xc0, !PT ;  /* 0xffffff80231a7812 */ /* 0x004fc600078ec0ff */
[----:B------:R2:W0:Y:S01]  /*21770*/  MUFU.TANH R76, R37 ;  /* 0x00000025004c7308 */ /* 0x0004220000002400 */
[-C--:B------:R-:W-:Y:S01]  /*21780*/  FMUL.FTZ R7, R24, R16.reuse ;  /* 0x0000001018077220 */ /* 0x080fe20000410000 */
[-C--:B------:R-:W-:Y:S01]  /*21790*/  FMUL.FTZ R24, R31, R16.reuse ;  /* 0x000000101f187220 */ /* 0x080fe20000410000 */
[-C--:B------:R-:W-:Y:S01]  /*217a0*/  FMUL.FTZ R32, R32, R16.reuse ;  /* 0x0000001020207220 */ /* 0x080fe20000410000 */
[----:B------:R-:W-:Y:S01]  /*217b0*/  FMUL.FTZ R31, R38, R16 ;  /* 0x00000010261f7220 */ /* 0x000fe20000410000 */
[----:B--2---:R-:W-:-:S03]  /*217c0*/  IMAD.IADD R37, R21, 0x1, -R26 ;  /* 0x0000000115257824 */ /* 0x004fc600078e0a1a */
[----:B------:R2:W0:Y:S01]  /*217d0*/  MUFU.TANH R73, R32 ;  /* 0x0000002000497308 */ /* 0x0004220000002400 */
[----:B------:R-:W-:Y:S02]  /*217e0*/  LEA.HI R36, R36, R21, RZ, 0x2 ;  /* 0x0000001524247211 */ /* 0x000fe400078f10ff */
[----:B------:R-:W-:Y:S01]  /*217f0*/  SHF.R.S32.HI R38, RZ, 0x1f, R37 ;  /* 0x0000001fff267819 */ /* 0x000fe20000011425 */
[-C--:B------:R-:W-:Y:S01]  /*21800*/  FMUL.FTZ R40, R40, R16.reuse ;  /* 0x0000001028287220 */ /* 0x080fe20000410000 */
[-C--:B------:R-:W-:Y:S01]  /*21810*/  FMUL.FTZ R41, R41, R16.reuse ;  /* 0x0000001029297220 */ /* 0x080fe20000410000 */
[-C--:B------:R-:W-:Y:S01]  /*21820*/  FMUL.FTZ R33, R33, R16.reuse ;  /* 0x0000001021217220 */ /* 0x080fe20000410000 */
[----:B--2---:R-:W-:Y:S01]  /*21830*/  FMUL.FTZ R32, R39, R16 ;  /* 0x0000001027207220 */ /* 0x004fe20000410000 */
[----:B------:R-:W-:Y:S01]  /*21840*/  LEA.HI R39, R38, R37, RZ, 0x2 ;  /* 0x0000002526277211 */ /* 0x000fe200078f10ff */
[----:B------:R2:W0:Y:S01]  /*21850*/  MUFU.TANH R77, R40 ;  /* 0x00000028004d7308 */ /* 0x0004220000002400 */
[----:B------:R-:W-:-:S02]  /*21860*/  LOP3.LUT R36, R36, 0xfffffffc, RZ, 0xc0, !PT ;  /* 0xfffffffc24247812 */ /* 0x000fc400078ec0ff */
[----:B------:R-:W-:-:S05]  /*21870*/  LEA.HI R38, R38, R37, RZ, 0x5 ;  /* 0x0000002526267211 */ /* 0x000fca00078f28ff */
[----:B------:R1:W0:Y:S01]  /*21880*/  MUFU.TANH R78, R41 ;  /* 0x00000029004e7308 */ /* 0x0002220000002400 */
[----:B--2---:R-:W-:-:S07]  /*21890*/  SHF.R.S32.HI R40, RZ, 0x2, R39 ;  /* 0x00000002ff287819 */ /* 0x004fce0000011427 */
[----:B------:R2:W0:Y:S01]  /*218a0*/  MUFU.TANH R74, R33 ;  /* 0x00000021004a7308 */ /* 0x0004220000002400 */
[----:B-1----:R-:W-:-:S04]  /*218b0*/  SHF.R.S32.HI R41, RZ, 0x1f, R39 ;  /* 0x0000001fff297819 */ /* 0x002fc80000011427 */
[----:B------:R-:W-:Y:S01]  /*218c0*/  LEA.HI R41, R41, R40, RZ, 0x3 ;  /* 0x0000002829297211 */ /* 0x000fe200078f18ff */
[----:B--2---:R-:W-:Y:S01]  /*218d0*/  FMUL.FTZ R33, R42, R16 ;  /* 0x000000102a217220 */ /* 0x004fe20000410000 */
[----:B------:R-:W-:Y:S01]  /*218e0*/  IMAD.IADD R42, R21, 0x1, -R36 ;  /* 0x00000001152a7824 */ /* 0x000fe200078e0a24 */
[----:B------:R-:W-:Y:S02]  /*218f0*/  SHF.R.S32.HI R36, RZ, 0x7, R35 ;  /* 0x00000007ff247819 */ /* 0x000fe40000011423 */
[----:B------:R-:W-:Y:S02]  /*21900*/  LOP3.LUT R41, R41, 0xfffffff8, RZ, 0xc0, !PT ;  /* 0xfffffff829297812 */ /* 0x000fe400078ec0ff */
[----:B------:R-:W-:Y:S02]  /*21910*/  LEA.HI R35, R35, R36, RZ, 0x1 ;  /* 0x0000002423237211 */ /* 0x000fe400078f08ff */
[----:B------:R-:W-:Y:S01]  /*21920*/  SHF.R.S32.HI R21, RZ, 0x5, R38 ;  /* 0x00000005ff157819 */ /* 0x000fe20000011426 */
[----:B------:R-:W-:Y:S01]  /*21930*/  IMAD.IADD R41, R40, 0x1, -R41 ;  /* 0x0000000128297824 */ /* 0x000fe200078e0a29 */
[----:B------:R-:W-:-:S02]  /*21940*/  LOP3.LUT R35, R35, 0x3fffffe, RZ, 0xc0, !PT ;  /* 0x03fffffe23237812 */ /* 0x000fc400078ec0ff */
        /* <DEDUP_REMOVED lines=9> */
[----:B------:R-:W-:Y:S01]  /*219e0*/  @P1 SHF.R.U32.HI R2, RZ, R23, R22 ;  /* 0x00000017ff021219 */ /* 0x000fe20000011616 */
[----:B------:R-:W-:Y:S01]  /*219f0*/  IMAD.MOV.U32 R3, RZ, RZ, -0x60 ;  /* 0xffffffa0ff037424 */ /* 0x000fe200078e00ff */
        /* <DEDUP_REMOVED lines=33> */
[----:B------:R-:W-:Y:S02]  /*21c10*/  IMAD R3, R20, R3, 0x1 ;  /* 0x0000000114037424 */ /* 0x000fe400078e0203 */
[-C--:B------:R-:W-:Y:S01]  /*21c20*/  FMUL.FTZ R67, R67, R16.reuse ;  /* 0x0000001043437220 */ /* 0x080fe20000410000 */
[-C--:B------:R-:W-:Y:S01]  /*21c30*/  FMUL.FTZ R70, R70, R16.reuse ;  /* 0x0000001046467220 */ /* 0x080fe20000410000 */
[----:B------:R-:W-:Y:S01]  /*21c40*/  FMUL.FTZ R16, R71, R16 ;  /* 0x0000001047107220 */ /* 0x000fe20000410000 */
[----:B------:R-:W-:Y:S01]  /*21c50*/  IMAD R3, R22, -0x2, R3 ;  /* 0xfffffffe16037824 */ /* 0x000fe200078e0203 */
[----:B------:R-:W2:Y:S01]  /*21c60*/  MUFU.TANH R7, R7 ;  /* 0x0000000700077308 */ /* 0x000ea20000002400 */
[----:B------:R-:W-:-:S03]  /*21c70*/  LOP3.LUT R21, RZ, R10, RZ, 0x33, !PT ;  /* 0x0000000aff157212 */ /* 0x000fc600078e33ff */
[----:B------:R-:W-:-:S04]  /*21c80*/  IADD3 R22, -R8, R3, R9 ;  /* 0x0000000308167210 */ /* 0x000fc80007ffe109 */
        /* <DEDUP_REMOVED lines=38> */
[----:B------:R0:W0:Y:S08]  /*21ef0*/  MUFU.TANH R42, R70 ;  /* 0x00000046002a7308 */ /* 0x0000300000002400 */
[----:B------:R0:W0:Y:S01]  /*21f00*/  MUFU.TANH R43, R16 ;  /* 0x00000010002b7308 */ /* 0x0000220000002400 */
[----:B------:R-:W-:-:S02]  /*21f10*/  IMAD.IADD R35, R22, 0x1, R11 ;  /* 0x0000000116237824 */ /* 0x000fc400078e020b */
[----:B------:R-:W-:Y:S02]  /*21f20*/  IMAD.IADD R36, R22, 0x1, R21 ;  /* 0x0000000116247824 */ /* 0x000fe400078e0215 */
[----:B------:R-:W-:Y:S02]  /*21f30*/  VIADD R38, R3, 0xffffffff ;  /* 0xffffffff03267836 */ /* 0x000fe40000000000 */
[----:B------:R-:W-:Y:S02]  /*21f40*/  IMAD R22, R20, -0x60, R12 ;  /* 0xffffffa014167824 */ /* 0x000fe400078e020c */
[--C-:B-1----:R-:W-:Y:S02]  /*21f50*/  IMAD.IADD R10, R35, 0x1, R23.reuse ;  /* 0x00000001230a7824 */ /* 0x102fe400078e0217 */
        /* <DEDUP_REMOVED lines=12> */
.L_x_11156:
[----:B------:R-:W-:-:S13]  /*22020*/  ISETP.NE.AND P1, PT, R13, 0x1, PT ;  /* 0x000000010d00780c */ /* 0x000fda0003f25270 */
[----:B------:R-:W-:-:S05]  /*22030*/  @P1 IMAD.HI.U32 R12, R11, R14, RZ ;  /* 0x0000000e0b0c1227 */ /* 0x000fca00078e00ff */
[----:B------:R-:W-:-:S07]  /*22040*/  @P1 SHF.R.U32.HI R11, RZ, R15, R12 ;  /* 0x0000000fff0b1219 */ /* 0x000fce000001160c */
.L_x_11157:
[----:B------:R-:W-:Y:S05]  /*22050*/  BSYNC B1 ;  /* 0x0000000000017941 */ /* 0x000fea0003800000 */
.L_x_11155:
[----:B------:R-:W-:-:S05]  /*22060*/  IMAD R12, R11, R13, R38 ;  /* 0x0000000d0b0c7224 */ /* 0x000fca00078e0226 */
[----:B------:R-:W-:Y:S02]  /*22070*/  VIMNMX R3, R3, R12, !PT ;  /* 0x0000000c03037248 */ /* 0x000fe40007fe0100 */
[----:B------:R-:W-:-:S07]  /*22080*/  VIADDMNMX R10, R12, R13, R10, PT ;  /* 0x0000000d0c0a7246 */ /* 0x000fce000380010a */
.L_x_11154:
[----:B------:R-:W-:Y:S05]  /*22090*/  BSYNC B0 ;  /* 0x0000000000007941 */ /* 0x000fea0003800000 */
.L_x_11153:
[C---:B------:R-:W-:Y:S01]  /*220a0*/  ISETP.GE.AND P1, PT, R22.reuse, 0x2, PT ;  /* 0x000000021600780c */ /* 0x040fe20003f26270 */
[----:B------:R-:W1:Y:S01]  /*220b0*/  SHFL.IDX PT, R2, R2, 0x1, 0x1c1f ;  /* 0x003c1f0002027f89 */ /* 0x000e6200000e0000 */
[C---:B------:R-:W-:Y:S01]  /*220c0*/  ISETP.GE.AND P5, PT, R22.reuse, 0xa, PT ;  /* 0x0000000a1600780c */ /* 0x040fe20003fa6270 */
[----:B------:R-:W-:Y:S01]  /*220d0*/  BSSY B0, `(.L_x_11158) ;  /* 0x0000087000007945 */ /* 0x000fe20003800000 */
[C---:B------:R-:W-:Y:S02]  /*220e0*/  ISETP.GT.AND P3, PT, R3.reuse, 0x1, !P1 ;  /* 0x000000010300780c */ /* 0x040fe40004f64270 */
[----:B------:R-:W-:Y:S02]  /*220f0*/  ISETP.GE.AND P2, PT, R22, 0x9, PT ;  /* 0x000000091600780c */ /* 0x000fe40003f46270 */
[----:B------:R-:W-:Y:S02]  /*22100*/  ISETP.LT.OR P3, PT, R10, 0x2, P3 ;  /* 0x000000020a00780c */ /* 0x000fe40001f61670 */
[----:B------:R-:W-:-:S02]  /*22110*/  ISETP.GT.AND P4, PT, R3, 0x8, !P2 ;  /* 0x000000080300780c */ /* 0x000fc40005784270 */
[----:B0-----:R-:W-:Y:S02]  /*22120*/  FSEL R63, R25, -INF , !P3 ;  /* 0xff800000193f7808 */ /* 0x001fe40005800000 */
[----:B------:R-:W-:Y:S02]  /*22130*/  ISETP.GT.AND P3, PT, R3, 0x9, !P5 ;  /* 0x000000090300780c */ /* 0x000fe40006f64270 */
[----:B------:R-:W-:Y:S02]  /*22140*/  P2R R25, PR, RZ, 0x20 ;  /* 0x00000020ff197803 */ /* 0x000fe40000000000 */
[----:B------:R-:W-:Y:S02]  /*22150*/  ISETP.LT.OR P3, PT, R10, 0xa, P3 ;  /* 0x0000000a0a00780c */ /* 0x000fe40001f61670 */
[----:B------:R-:W-:Y:S02]  /*22160*/  ISETP.GE.AND P5, PT, R22, 0x11, PT ;  /* 0x000000111600780c */ /* 0x000fe40003fa6270 */
[----:B------:R-:W-:-:S02]  /*22170*/  FSEL R185, R72, -INF , !P3 ;  /* 0xff80000048b97808 */ /* 0x000fc40005800000 */
[----:B------:R-:W-:Y:S01]  /*22180*/  ISETP.LT.OR P4, PT, R10, 0x9, P4 ;  /* 0x000000090a00780c */ /* 0x000fe20002781670 */
[----:B-1----:R-:W-:Y:S01]  /*22190*/  IMAD.IADD R11, R36, 0x1, R2 ;  /* 0x00000001240b7824 */ /* 0x002fe200078e0202 */
        /* <DEDUP_REMOVED lines=115> */
.L_x_11161:
[----:B------:R-:W-:-:S13]  /*228d0*/  ISETP.NE.AND P6, PT, R13, 0x1, PT ;  /* 0x000000010d00780c */ /* 0x000fda0003fc5270 */
[----:B------:R-:W-:-:S05]  /*228e0*/  @P6 IMAD.HI.U32 R14, R8, R14, RZ ;  /* 0x0000000e080e6227 */ /* 0x000fca00078e00ff */
[----:B------:R-:W-:-:S07]  /*228f0*/  @P6 SHF.R.U32.HI R8, RZ, R15, R14 ;  /* 0x0000000fff086219 */ /* 0x000fce000001160e */
.L_x_11162:
[----:B------:R-:W-:Y:S05]  /*22900*/  BSYNC B1 ;  /* 0x0000000000017941 */ /* 0x000fea0003800000 */
.L_x_11160:
[----:B------:R-:W-:-:S05]  /*22910*/  IMAD R8, R8, R13, R38 ;  /* 0x0000000d08087224 */ /* 0x000fca00078e0226 */
[----:B------:R-:W-:Y:S02]  /*22920*/  VIADDMNMX R10, R8, R13, R10, PT ;  /* 0x0000000d080a7246 */ /* 0x000fe4000380010a */
[----:B------:R-:W-:-:S07]  /*22930*/  VIMNMX R11, R11, R8, !PT ;  /* 0x000000080b0b7248 */ /* 0x000fce0007fe0100 */
.L_x_11159:
[----:B------:R-:W-:Y:S05]  /*22940*/  BSYNC B0 ;  /* 0x0000000000007941 */ /* 0x000fea0003800000 */
.L_x_11158:
[----:B------:R-:W2:Y:S01]  /*22950*/  LD.E.64 R2, desc[UR44][R18.64+0x230] ;  /* 0x0002302c12027980 */ /* 0x000ea2000c101b00 */
        /* <DEDUP_REMOVED lines=69> */
[----:B--2---:R-:W-:Y:S02]  /*22db0*/  FMNMX.FTZ R12, R187, R2, !PT ;  /* 0x00000002bb0c7209 */ /* 0x004fe40007810000 */
[----:B------:R-:W-:Y:S02]  /*22dc0*/  ISETP.LT.OR P1, PT, R10, 0x1, P1 ;  /* 0x000000010a00780c */ /* 0x000fe40000f21670 */
[----:B------:R-:W-:Y:S02]  /*22dd0*/  FMNMX.FTZ R12, R63, R12, !PT ;  /* 0x0000000c3f0c7209 */ /* 0x000fe40007810000 */
[----:B------:R-:W-:-:S02]  /*22de0*/  FSEL R0, R0, -INF , !P1 ;  /* 0xff80000000007808 */ /* 0x000fc40004800000 */
[----:B------:R-:W-:Y:S02]  /*22df0*/  FMNMX.FTZ R12, R67, R12, !PT ;  /* 0x0000000c430c7209 */ /* 0x000fe40007810000 */
[----:B------:R-:W-:Y:S02]  /*22e00*/  ISETP.NE.AND P1, PT, R78, RZ, PT ;  /* 0x000000ff4e00720c */ /* 0x000fe40003f25270 */
[----:B------:R-:W-:Y:S02]  /*22e10*/  FMNMX.FTZ R12, R185, R12, !PT ;  /* 0x0000000cb90c7209 */ /* 0x000fe40007810000 */
[----:B------:R-:W-:Y:S02]  /*22e20*/  ISETP.GT.AND P2, PT, R11, 0x49, !P2 ;  /* 0x000000490b00780c */ /* 0x000fe40005744270 */
[----:B------:R-:W-:Y:S02]  /*22e30*/  FMNMX.FTZ R12, R73, R12, !PT ;  /* 0x0000000c490c7209 */ /* 0x000fe40007810000 */
[----:B------:R-:W-:-:S02]  /*22e40*/  ISETP.GT.AND P3, PT, R11, 0x50, !P3 ;  /* 0x000000500b00780c */ /* 0x000fc40005f64270 */
[----:B------:R-:W-:Y:S02]  /*22e50*/  FMNMX.FTZ R12, R71, R12, !PT ;  /* 0x0000000c470c7209 */ /* 0x000fe40007810000 */
[----:B------:R-:W-:Y:S02]  /*22e60*/  ISETP.GT.AND P4, PT, R11, 0x51, !P4 ;  /* 0x000000510b00780c */ /* 0x000fe40006784270 */
[----:B------:R-:W-:Y:S02]  /*22e70*/  FMNMX.FTZ R12, R75, R12, !PT ;  /* 0x0000000c4b0c7209 */ /* 0x000fe40007810000 */
[----:B------:R-:W-:Y:S02]  /*22e80*/  ISETP.NE.AND P6, PT, R64, RZ, PT ;  /* 0x000000ff4000720c */ /* 0x000fe40003fc5270 */
        /* <DEDUP_REMOVED lines=37> */
[----:B0-----:R-:W-:-:S02]  /*230e0*/  FMNMX.FTZ R14, R15, R14, !PT ;  /* 0x0000000e0f0e7209 */ /* 0x001fc40007810000 */
[----:B------:R-:W-:Y:S02]  /*230f0*/  ISETP.LT.OR P2, PT, R10, 0x4a, P2 ;  /* 0x0000004a0a00780c */ /* 0x000fe40001741670 */
[----:B------:R-:W-:Y:S01]  /*23100*/  FSEL R26, R26, -INF , !P1 ;  /* 0xff8000001a1a7808 */ /* 0x000fe20004800000 */
[----:B------:R-:W0:Y:S01]  /*23110*/  SHFL.BFLY PT, R33, R14, 0x1, 0x1f ;  /* 0x0c201f000e217f89 */ /* 0x000e2200000e0000 */
[----:B------:R-:W-:Y:S02]  /*23120*/  FMNMX.FTZ R13, R6, R13, !PT ;  /* 0x0000000d060d7209 */ /* 0x000fe40007810000 */
[----:B------:R-:W-:Y:S02]  /*23130*/  ISETP.LT.OR P3, PT, R10, 0x51, P3 ;  /* 0x000000510a00780c */ /* 0x000fe40001f61670 */
[----:B------:R-:W-:Y:S02]  /*23140*/  FSEL R27, R27, -INF , !P2 ;  /* 0xff8000001b1b7808 */ /* 0x000fe40005000000 */
[----:B------:R-:W-:-:S02]  /*23150*/  FMNMX.FTZ R12, R26, R13, !PT ;  /* 0x0000000d1a0c7209 */ /* 0x000fc40007810000 */
[----:B------:R-:W-:Y:S02]  /*23160*/  ISETP.GT.AND P5, PT, R11, 0x58, !P5 ;  /* 0x000000580b00780c */ /* 0x000fe40006fa4270 */
[----:B------:R-:W-:Y:S02]  /*23170*/  ISETP.LT.OR P4, PT, R10, 0x52, P4 ;  /* 0x000000520a00780c */ /* 0x000fe40002781670 */
[----:B------:R-:W-:Y:S02]  /*23180*/  FSEL R40, R40, -INF , !P3 ;  /* 0xff80000028287808 */ /* 0x000fe40005800000 */
[----:B------:R-:W-:Y:S02]  /*23190*/  FMNMX.FTZ R13, R27, R12, !PT ;  /* 0x0000000c1b0d7209 */ /* 0x000fe40007810000 */
[----:B------:R-:W-:Y:S02]  /*231a0*/  ISETP.GT.AND P1, PT, R11, 0x59, !P6 ;  /* 0x000000590b00780c */ /* 0x000fe40007724270 */
[----:B------:R-:W-:-:S02]  /*231b0*/  ISETP.LT.OR P5, PT, R10, 0x59, P5 ;  /* 0x000000590a00780c */ /* 0x000fc40002fa1670 */
[----:B------:R-:W-:Y:S02]  /*231c0*/  FSEL R41, R41, -INF , !P4 ;  /* 0xff80000029297808 */ /* 0x000fe40006000000 */
[----:B------:R-:W-:Y:S02]  /*231d0*/  FMNMX.FTZ R12, R40, R13, !PT ;  /* 0x0000000d280c7209 */ /* 0x000fe40007810000 */
[----:B------:R-:W-:Y:S02]  /*231e0*/  ISETP.LT.OR P1, PT, R10, 0x5a, P1 ;  /* 0x0000005a0a00780c */ /* 0x000fe40000f21670 */
[----:B------:R-:W-:Y:S02]  /*231f0*/  FSEL R42, R42, -INF , !P5 ;  /* 0xff8000002a2a7808 */ /* 0x000fe40006800000 */
[----:B------:R-:W-:Y:S02]  /*23200*/  FMNMX.FTZ R11, R41, R12, !PT ;  /* 0x0000000c290b7209 */ /* 0x000fe40007810000 */
[----:B------:R-:W-:-:S02]  /*23210*/  FSEL R43, R43, -INF , !P1 ;  /* 0xff8000002b2b7808 */ /* 0x000fc40004800000 */
[----:B------:R-:W-:Y:S02]  /*23220*/  FMNMX.FTZ R10, R42, R11, !PT ;  /* 0x0000000b2a0a7209 */ /* 0x000fe40007810000 */
[----:B------:R-:W-:Y:S02]  /*23230*/  LOP3.LUT R178, R193, 0x4, RZ, 0xfc, !PT ;  /* 0x00000004c1b27812 */ /* 0x000fe400078efcff */
        /* <DEDUP_REMOVED lines=14> */
[----:B------:R-:W5:Y:S01]  /*23320*/  LD.E R47, desc[UR44][R18.64+0x244] ;  /* 0x0002442c122f7980 */ /* 0x000f62000c101900 */
[----:B------:R-:W-:-:S04]  /*23330*/  FSETP.NEU.FTZ.AND P2, PT, R35, -INF , PT ;  /* 0xff8000002300780b */ /* 0x000fc80003f5d000 */
[----:B------:R-:W-:-:S05]  /*23340*/  FSEL R12, R35, RZ, P2 ;  /* 0x000000ff230c7208 */ /* 0x000fca0001000000 */
[----:B------:R-:W-:Y:S01]  /*23350*/  FADD.FTZ R12, R3, -R12 ;  /* 0x8000000c030c7221 */ /* 0x000fe20000010000 */
[C---:B--2---:R-:W-:Y:S01]  /*23360*/  FSETP.NEU.FTZ.AND P1, PT, R44.reuse, -INF , PT ;  /* 0xff8000002c00780b */ /* 0x044fe20003f3d000 */
[----:B---3--:R-:W-:-:S03]  /*23370*/  FMUL.FTZ R10, R44, R45 ;  /* 0x0000002d2c0a7220 */ /* 0x008fc60000410000 */
[----:B------:R-:W-:Y:S01]  /*23380*/  FSEL R3, R44, RZ, P1 ;  /* 0x000000ff2c037208 */ /* 0x000fe20000800000 */
[----:B0-----:R-:W-:Y:S01]  /*23390*/  FMUL.FTZ R35, R35, R45 ;  /* 0x0000002d23237220 */ /* 0x001fe20000410000 */
[----:B------:R-:W-:-:S03]  /*233a0*/  FSEL R14, R10, RZ, P1 ;  /* 0x000000ff0a0e7208 */ /* 0x000fc60000800000 */
[----:B------:R-:W-:Y:S02]  /*233b0*/  FADD.FTZ R3, R2, -R3 ;  /* 0x8000000302037221 */ /* 0x000fe40000010000 */
[-CC-:B------:R-:W-:Y:S01]  /*233c0*/  FFMA.FTZ R182, R22, R45.reuse, -R14.reuse ;  /* 0x0000002d16b67223 */ /* 0x180fe2000001080e */
[----:B------:R-:W-:Y:S01]  /*233d0*/  FSEL R22, R35, RZ, P2 ;  /* 0x000000ff23167208 */ /* 0x000fe20001000000 */
[-C--:B------:R-:W-:Y:S01]  /*233e0*/  FMUL.FTZ R3, R3, R45.reuse ;  /* 0x0000002d03037220 */ /* 0x080fe20000410000 */
[-C--:B------:R-:W-:Y:S01]  /*233f0*/  FFMA.FTZ R187, R187, R45.reuse, -R14 ;  /* 0x0000002dbbbb7223 */ /* 0x080fe2000001080e */
[----:B------:R-:W-:Y:S02]  /*23400*/  FMUL.FTZ R12, R45, R12 ;  /* 0x0000000c2d0c7220 */ /* 0x000fe40000410000 */
[-C--:B------:R-:W-:Y:S01]  /*23410*/  FFMA.FTZ R188, R0, R45.reuse, -R22 ;  /* 0x0000002d00bc7223 */ /* 0x080fe20000010816 */
[----:B------:R-:W4:Y:S01]  /*23420*/  MUFU.EX2 R35, R3 ;  /* 0x0000000300237308 */ /* 0x000f220000000800 */
[-C--:B------:R-:W-:Y:S01]  /*23430*/  FFMA.FTZ R152, R63, R45.reuse, -R14 ;  /* 0x0000002d3f987223 */ /* 0x080fe2000001080e */
[-C--:B------:R-:W-:Y:S01]  /*23440*/  FFMA.FTZ R153, R8, R45.reuse, -R22 ;  /* 0x0000002d08997223 */ /* 0x080fe20000010816 */
[-C--:B------:R-:W-:Y:S01]  /*23450*/  FFMA.FTZ R154, R67, R45.reuse, -R14 ;  /* 0x0000002d439a7223 */ /* 0x080fe2000001080e */
[----:B------:R-:W-:-:S04]  /*23460*/  FFMA.FTZ R186, R17, R45, -R22 ;  /* 0x0000002d11ba7223 */ /* 0x000fc80000010816 */
[----:B------:R0:W-:Y:S01]  /*23470*/  MUFU.EX2 R33, R12 ;  /* 0x0000000c00217308 */ /* 0x0001e20000000800 */
[-C--:B------:R-:W-:Y:S01]  /*23480*/  FFMA.FTZ R185, R185, R45.reuse, -R14 ;  /* 0x0000002db9b97223 */ /* 0x080fe2000001080e */
[----:B------:R-:W-:-:S06]  /*23490*/  FFMA.FTZ R155, R24, R45, -R22 ;  /* 0x0000002d189b7223 */ /* 0x000fcc0000010816 */
[----:B------:R-:W-:Y:S08]  /*234a0*/  MUFU.EX2 R187, R187 ;  /* 0x000000bb00bb7308 */ /* 0x000ff00000000800 */
[----:B------:R-:W5:Y:S01]  /*234b0*/  MUFU.EX2 R188, R188 ;  /* 0x000000bc00bc7308 */ /* 0x000f620000000800 */
[-C--:B------:R-:W-:Y:S01]  /*234c0*/  FFMA.FTZ R11, R73, R45.reuse, -R14 ;  /* 0x0000002d490b7223 */ /* 0x080fe2000001080e */
[----:B------:R-:W-:-:S06]  /*234d0*/  FFMA.FTZ R15, R29, R45, -R22 ;  /* 0x0000002d1d0f7223 */ /* 0x000fcc0000010816 */
[----:B------:R-:W-:Y:S08]  /*234e0*/  MUFU.EX2 R152, R152 ;  /* 0x0000009800987308 */ /* 0x000ff00000000800 */
[----:B------:R-:W1:Y:S01]  /*234f0*/  MUFU.EX2 R153, R153 ;  /* 0x0000009900997308 */ /* 0x000e620000000800 */
[-CC-:B------:R-:W-:Y:S01]  /*23500*/  FFMA.FTZ R10, R71, R45.reuse, -R14.reuse ;  /* 0x0000002d470a7223 */ /* 0x180fe2000001080e */
[-CC-:B------:R-:W-:Y:S01]  /*23510*/  FFMA.FTZ R13, R75, R45.reuse, -R14.reuse ;  /* 0x0000002d4b0d7223 */ /* 0x180fe2000001080e */
[----:B0-----:R-:W-:-:S05]  /*23520*/  FFMA.FTZ R12, R79, R45, -R14 ;  /* 0x0000002d4f0c7223 */ /* 0x001fca000001080e */
[----:B------:R-:W-:Y:S01]  /*23530*/  MUFU.EX2 R154, R154 ;  /* 0x0000009a009a7308 */ /* 0x000fe20000000800 */
[-CC-:B------:R-:W-:Y:S01]  /*23540*/  FFMA.FTZ R157, R77, R45.reuse, -R14.reuse ;  /* 0x0000002d4d9d7223 */ /* 0x180fe2000001080e */
[-CC-:B------:R-:W-:Y:S01]  /*23550*/  FFMA.FTZ R156, R81, R45.reuse, -R14.reuse ;  /* 0x0000002d519c7223 */ /* 0x180fe2000001080e */
[----:B------:R-:W-:-:S05]  /*23560*/  FFMA.FTZ R159, R159, R45, -R14 ;  /* 0x0000002d9f9f7223 */ /* 0x000fca000001080e */
        /* <DEDUP_REMOVED lines=13> */
[----:B------:R-:W-:Y:S01]  /*23640*/  FFMA.FTZ R183, R16, R45, -R14 ;  /* 0x0000002d10b77223 */ /* 0x000fe2000001080e */
[----:B----4-:R-:W-:-:S02]  /*23650*/  FMUL.FTZ R46, R35, R46 ;  /* 0x0000002e232e7220 */ /* 0x010fc40000410000 */
[----:B------:R-:W2:Y:S01]  /*23660*/  MUFU.EX2 R155, R155 ;  /* 0x0000009b009b7308 */ /* 0x000ea20000000800 */
[-CC-:B------:R-:W-:Y:S01]  /*23670*/  FFMA.FTZ R14, R30, R45.reuse, -R22.reuse ;  /* 0x0000002d1e0e7223 */ /* 0x180fe20000010816 */
[----:B------:R-:W-:Y:S01]  /*23680*/  FFMA.FTZ R161, R9, R45, -R22 ;  /* 0x0000002d09a17223 */ /* 0x000fe20000010816 */
[----:B-----5:R-:W-:Y:S01]  /*23690*/  FFMA.FTZ R2, R33, R47, R188 ;  /* 0x0000002f21027223 */ /* 0x020fe200000100bc */
[----:B------:R-:W-:Y:S01]  /*236a0*/  FADD.FTZ R9, R46, R187 ;  /* 0x000000bb2e097221 */ /* 0x000fe20000010000 */
[----:B------:R-:W-:-:S03]  /*236b0*/  FFMA.FTZ R16, R31, R45, -R22 ;  /* 0x0000002d1f107223 */ /* 0x000fc60000010816 */
[----:B------:R-:W-:Y:S01]  /*236c0*/  MUFU.EX2 R11, R11 ;  /* 0x0000000b000b7308 */ /* 0x000fe20000000800 */
[----:B-1----:R-:W-:Y:S01]  /*236d0*/  FADD.FTZ R3, R153, R2 ;  /* 0x0000000299037221 */ /* 0x002fe20000010000 */
[----:B------:R-:W-:-:S06]  /*236e0*/  FADD.FTZ R9, R152, R9 ;  /* 0x0000000998097221 */ /* 0x000fcc0000010000 */
[----:B------:R-:W1:Y:S01]  /*236f0*/  MUFU.EX2 R15, R15 ;  /* 0x0000000f000f7308 */ /* 0x000e620000000800 */
[----:B------:R-:W-:Y:S01]  /*23700*/  FFMA.FTZ R0, R32, R45, -R22 ;  /* 0x0000002d20007223 */ /* 0x000fe20000010816 */
[----:B0-----:R-:W-:Y:S01]  /*23710*/  FADD.FTZ R8, R186, R3 ;  /* 0x00000003ba087221 */ /* 0x001fe20000010000 */
[----:B------:R-:W-:-:S05]  /*23720*/  FADD.FTZ R2, R154, R9 ;  /* 0x000000099a027221 */ /* 0x000fca0000010000 */
[----:B------:R-:W-:Y:S08]  /*23730*/  MUFU.EX2 R10, R10 ;  /* 0x0000000a000a7308 */ /* 0x000ff00000000800 */
[----:B------:R-:W0:Y:S01]  /*23740*/  MUFU.EX2 R14, R14 ;  /* 0x0000000e000e7308 */ /* 0x000e220000000800 */
[----:B--2---:R-:W-:Y:S01]  /*23750*/  FADD.FTZ R8, R155, R8 ;  /* 0x000000089b087221 */ /* 0x004fe20000010000 */
[----:B------:R-:W-:-:S06]  /*23760*/  FADD.FTZ R2, R185, R2 ;  /* 0x00000002b9027221 */ /* 0x000fcc0000010000 */
[----:B------:R-:W-:Y:S01]  /*23770*/  MUFU.EX2 R13, R13 ;  /* 0x0000000d000d7308 */ /* 0x000fe20000000800 */
[----:B------:R-:W-:-:S07]  /*23780*/  FFMA.FTZ R160, R34, R45, -R22 ;  /* 0x0000002d22a07223 */ /* 0x000fce0000010816 */
[----:B------:R-:W2:Y:S01]  /*23790*/  MUFU.EX2 R16, R16 ;  /* 0x0000001000107308 */ /* 0x000ea20000000800 */
[----:B------:R-:W-:Y:S01]  /*237a0*/  FFMA.FTZ R175, R7, R45, -R22 ;  /* 0x0000002d07af7223 */ /* 0x000fe20000010816 */
[----:B-1----:R-:W-:Y:S01]  /*237b0*/  FADD.FTZ R7, R15, R8 ;  /* 0x000000080f077221 */ /* 0x002fe20000010000 */
[----:B------:R-:W-:-:S05]  /*237c0*/  FADD.FTZ R3, R11, R2 ;  /* 0x000000020b037221 */ /* 0x000fca0000010000 */
[----:B------:R-:W-:Y:S01]  /*237d0*/  MUFU.EX2 R12, R12 ;  /* 0x0000000c000c7308 */ /* 0x000fe20000000800 */
[----:B------:R-:W-:-:S07]  /*237e0*/  FFMA.FTZ R163, R25, R45, -R22 ;  /* 0x0000002d19a37223 */ /* 0x000fce0000010816 */
[----:B------:R-:W1:Y:S01]  /*237f0*/  MUFU.EX2 R0, R0 ;  /* 0x0000000000007308 */ /* 0x000e620000000800 */
[----:B0-----:R-:W-:Y:S01]  /*23800*/  FADD.FTZ R7, R14, R7 ;  /* 0x000000070e077221 */ /* 0x001fe20000010000 */
[----:B------:R-:W-:-:S06]  /*23810*/  FADD.FTZ R2, R10, R3 ;  /* 0x000000030a027221 */ /* 0x000fcc0000010000 */
[----:B------:R-:W-:Y:S01]  /*23820*/  MUFU.EX2 R157, R157 ;  /* 0x0000009d009d7308 */ /* 0x000fe20000000800 */
[----:B------:R-:W-:-:S07]  /*23830*/  FFMA.FTZ R162, R28, R45, -R22 ;  /* 0x0000002d1ca27223 */ /* 0x000fce0000010816 */
        /* <DEDUP_REMOVED lines=22> */
[----:B-1----:R-:W-:Y:S01]  /*239a0*/  FADD.FTZ R7, R163, R6 ;  /* 0x00000006a3077221 */ /* 0x002fe20000010000 */
[----:B------:R-:W-:-:S06]  /*239b0*/  FADD.FTZ R3, R159, R2 ;  /* 0x000000029f037221 */ /* 0x000fcc0000010000 */
[----:B------:R-:W-:Y:S08]  /*239c0*/  MUFU.EX2 R170, R170 ;  /* 0x000000aa00aa7308 */ /* 0x000ff00000000800 */
[----:B------:R-:W1:Y:S01]  /*239d0*/  MUFU.EX2 R166, R166 ;  /* 0x000000a600a67308 */ /* 0x000e620000000800 */
[----:B0-----:R-:W-:Y:S01]  /*239e0*/  FADD.FTZ R6, R162, R7 ;  /* 0x00000007a2067221 */ /* 0x001fe20000010000 */
[----:B------:R-:W-:-:S06]  /*239f0*/  FADD.FTZ R2, R158, R3 ;  /* 0x000000039e027221 */ /* 0x000fcc0000010000 */
[----:B------:R-:W-:Y:S08]  /*23a00*/  MUFU.EX2 R169, R169 ;  /* 0x000000a900a97308 */ /* 0x000ff00000000800 */
        /* <DEDUP_REMOVED lines=33> */
[----:B------:R-:W-:Y:S08]  /*23c20*/  MUFU.EX2 R180, R180 ;  /* 0x000000b400b47308 */ /* 0x000ff00000000800 */
[----:B------:R-:W2:Y:S01]  /*23c30*/  MUFU.EX2 R17, R17 ;  /* 0x0000001100117308 */ /* 0x000ea20000000800 */
[----:B-1----:R-:W-:Y:S01]  /*23c40*/  FADD.FTZ R6, R8, R7 ;  /* 0x0000000708067221 */ /* 0x002fe20000010000 */
[----:B------:R-:W-:-:S06]  /*23c50*/  FADD.FTZ R2, R176, R3 ;  /* 0x00000003b0027221 */ /* 0x000fcc0000010000 */
[----:B------:R-:W-:Y:S08]  /*23c60*/  MUFU.EX2 R183, R183 ;  /* 0x000000b700b77308 */ /* 0x000ff00000000800 */
[----:B------:R-:W1:Y:S01]  /*23c70*/  MUFU.EX2 R23, R23 ;  /* 0x0000001700177308 */ /* 0x000e620000000800 */
[----:B0-----:R-:W-:Y:S01]  /*23c80*/  FADD.FTZ R6, R21, R6 ;  /* 0x0000000615067221 */ /* 0x001fe20000010000 */
[----:B------:R-:W-:-:S06]  /*23c90*/  FADD.FTZ R3, R181, R2 ;  /* 0x00000002b5037221 */ /* 0x000fcc0000010000 */
[----:B------:R-:W0:Y:S08]  /*23ca0*/  MUFU.EX2 R182, R182 ;  /* 0x000000b600b67308 */ /* 0x000e300000000800 */
[----:B------:R-:W3:Y:S01]  /*23cb0*/  MUFU.EX2 R22, R22 ;  /* 0x0000001600167308 */ /* 0x000ee20000000800 */
[----:B--2---:R-:W-:Y:S01]  /*23cc0*/  FADD.FTZ R6, R17, R6 ;  /* 0x0000000611067221 */ /* 0x004fe20000010000 */
[----:B------:R-:W-:-:S03]  /*23cd0*/  FADD.FTZ R2, R180, R3 ;  /* 0x00000003b4027221 */ /* 0x000fc60000010000 */
[----:B-1----:R-:W-:Y:S01]  /*23ce0*/  FADD.FTZ R7, R23, R6 ;  /* 0x0000000617077221 */ /* 0x002fe20000010000 */
[----:B------:R-:W-:-:S04]  /*23cf0*/  FADD.FTZ R3, R183, R2 ;  /* 0x00000002b7037221 */ /* 0x000fc80000010000 */
[----:B0-----:R-:W-:Y:S01]  /*23d00*/  FADD.FTZ R36, R182, R3 ;  /* 0x00000003b6247221 */ /* 0x001fe20000010000 */
[----:B------:R-:W-:Y:S01]  /*23d10*/  ST.E desc[UR44][R18.64+0x240], R46 ;  /* 0x0002402e12007985 */ /* 0x000fe2000c10192c */
[----:B---3--:R-:W-:-:S05]  /*23d20*/  FADD.FTZ R37, R22, R7 ;  /* 0x0000000716257221 */ /* 0x008fca0000010000 */
[----:B------:R0:W-:Y:S04]  /*23d30*/  ST.E.64 desc[UR44][R18.64+0x240], R36 ;  /* 0x0002402412007985 */ /* 0x0001e8000c101b2c */
[----:B------:R-:W2:Y:S04]  /*23d40*/  LDL.64 R2, [R1+0x1f8] ;  /* 0x0001f80001027983 */ /* 0x000ea80000100a00 */
[----:B--2---:R-:W2:Y:S04]  /*23d50*/  LD.E R31, desc[UR44][R2.64+0x1fc] ;  /* 0x0001fc2c021f7980 */ /* 0x004ea8000c101900 */
[----:B------:R-:W3:Y:S04]  /*23d60*/  LD.E R6, desc[UR44][R2.64] ;  /* 0x0000002c02067980 */ /* 0x000ee8000c101900 */
        /* <DEDUP_REMOVED lines=126> */
[----:B--2---:R-:W-:Y:S01]  /*24550*/  FMUL.FTZ R119, R33, R31 ;  /* 0x0000001f21777220 */ /* 0x004fe20000410000 */
[C---:B---3--:R-:W-:Y:S01]  /*24560*/  FMUL.FTZ R31, R35.reuse, R6 ;  /* 0x00000006231f7220 */ /* 0x048fe20000410000 */
[C---:B----4-:R-:W-:Y:S01]  /*24570*/  FMUL.FTZ R7, R35.reuse, R7 ;  /* 0x0000000723077220 */ /* 0x050fe20000410000 */
[C---:B-----5:R-:W-:Y:S01]  /*24580*/  FMUL.FTZ R25, R35.reuse, R25 ;  /* 0x0000001923197220 */ /* 0x060fe20000410000 */
[C---:B------:R-:W-:Y:S01]  /*24590*/  FMUL.FTZ R27, R35.reuse, R27 ;  /* 0x0000001b231b7220 */ /* 0x040fe20000410000 */
[C---:B------:R-:W-:Y:S01]  /*245a0*/  FMUL.FTZ R29, R35.reuse, R29 ;  /* 0x0000001d231d7220 */ /* 0x040fe20000410000 */
[----:B------:R0:W-:Y:S01]  /*245b0*/  ST.E desc[UR44][R2.64], R31 ;  /* 0x0000001f02007985 */ /* 0x0001e2000c10192c */
[C---:B------:R-:W-:Y:S01]  /*245c0*/  FMUL.FTZ R37, R35.reuse, R37 ;  /* 0x0000002523257220 */ /* 0x040fe20000410000 */
[C---:B------:R-:W-:Y:S01]  /*245d0*/  FMUL.FTZ R41, R35.reuse, R41 ;  /* 0x0000002923297220 */ /* 0x040fe20000410000 */
[C---:B------:R-:W-:Y:S01]  /*245e0*/  FMUL.FTZ R39, R35.reuse, R39 ;  /* 0x0000002723277220 */ /* 0x040fe20000410000 */
[----:B------:R1:W-:Y:S01]  /*245f0*/  ST.E desc[UR44][R2.64+0x4], R7 ;  /* 0x0000040702007985 */ /* 0x0003e2000c10192c */
[C---:B------:R-:W-:Y:S01]  /*24600*/  FMUL.FTZ R45, R35.reuse, R24 ;  /* 0x00000018232d7220 */ /* 0x040fe20000410000 */
[C---:B------:R-:W-:Y:S01]  /*24610*/  FMUL.FTZ R43, R35.reuse, R43 ;  /* 0x0000002b232b7220 */ /* 0x040fe20000410000 */
[C---:B0-----:R-:W-:Y:S01]  /*24620*/  FMUL.FTZ R31, R35.reuse, R28 ;  /* 0x0000001c231f7220 */ /* 0x041fe20000410000 */
[----:B------:R0:W-:Y:S01]  /*24630*/  ST.E desc[UR44][R2.64+0x14], R25 ;  /* 0x0000141902007985 */ /* 0x0001e2000c10192c */
[----:B-1----:R-:W-:-:S03]  /*24640*/  FMUL.FTZ R7, R35, R232 ;  /* 0x000000e823077220 */ /* 0x002fc60000410000 */
        /* <DEDUP_REMOVED lines=9> */
[C---:B---3--:R-:W-:Y:S01]  /*246e0*/  FMUL.FTZ R29, R35.reuse, R228 ;  /* 0x000000e4231d7220 */ /* 0x048fe20000410000 */
[C---:B0-----:R-:W-:Y:S01]  /*246f0*/  FMUL.FTZ R37, R35.reuse, R222 ;  /* 0x000000de23257220 */ /* 0x041fe20000410000 */
[C---:B-1----:R-:W-:Y:S01]  /*24700*/  FMUL.FTZ R41, R35.reuse, R220 ;  /* 0x000000dc23297220 */ /* 0x042fe20000410000 */
[C---:B--2---:R-:W-:Y:S01]  /*24710*/  FMUL.FTZ R39, R35.reuse, R214 ;  /* 0x000000d623277220 */ /* 0x044fe20000410000 */
[----:B------:R-:W-:Y:S01]  /*24720*/  ST.E desc[UR44][R2.64+0x10], R45 ;  /* 0x0000102d02007985 */ /* 0x000fe2000c10192c */
[C---:B------:R-:W-:Y:S01]  /*24730*/  FMUL.FTZ R117, R35.reuse, R30 ;  /* 0x0000001e23757220 */ /* 0x040fe20000410000 */
        /* <DEDUP_REMOVED lines=44> */
[----:B------:R0:W-:Y:S01]  /*24a00*/  ST.E desc[UR44][R2.64+0x1a0], R39 ;  /* 0x0001a02702007985 */ /* 0x0001e2000c10192c */
[C---:B-1----:R-:W-:Y:S01]  /*24a10*/  FMUL.FTZ R7, R35.reuse, R212 ;  /* 0x000000d423077220 */ /* 0x042fe20000410000 */
[C---:B--2---:R-:W-:Y:S01]  /*24a20*/  FMUL.FTZ R25, R35.reuse, R204 ;  /* 0x000000cc23197220 */ /* 0x044fe20000410000 */
[C---:B---3--:R-:W-:Y:S01]  /*24a30*/  FMUL.FTZ R27, R35.reuse, R210 ;  /* 0x000000d2231b7220 */ /* 0x048fe20000410000 */
[----:B------:R1:W-:Y:S01]  /*24a40*/  ST.E desc[UR44][R2.64+0x1a4], R41 ;  /* 0x0001a42902007985 */ /* 0x0003e2000c10192c */
[C---:B----4-:R-:W-:Y:S01]  /*24a50*/  FMUL.FTZ R29, R35.reuse, R208 ;  /* 0x000000d0231d7220 */ /* 0x050fe20000410000 */
[C---:B-----5:R-:W-:Y:S01]  /*24a60*/  FMUL.FTZ R31, R35.reuse, R206 ;  /* 0x000000ce231f7220 */ /* 0x060fe20000410000 */
[C---:B------:R-:W-:Y:S01]  /*24a70*/  FMUL.FTZ R37, R35.reuse, R202 ;  /* 0x000000ca23257220 */ /* 0x040fe20000410000 */
[----:B------:R-:W-:Y:S01]  /*24a80*/  FMUL.FTZ R35, R35, R190 ;  /* 0x000000be23237220 */ /* 0x000fe20000410000 */
        /* <DEDUP_REMOVED lines=172> */
[----:B------:R2:W-:Y:S06]  /*25550*/  BAR.SYNC.DEFER_BLOCKING R237, 0x100 ;  /* 0x000400ed0000751d */ /* 0x0005ec0000010000 */
[----:B0-----:R-:W5:Y:S04]  /*25560*/  LD.E R25, desc[UR44][R2.64] ;  /* 0x0000002c02197980 */ /* 0x001f68000c101900 */
[----:B-1----:R-:W5:Y:S04]  /*25570*/  LD.E R27, desc[UR44][R2.64+0x4] ;  /* 0x0000042c021b7980 */ /* 0x002f68000c101900 */
[----:B--2---:R-:W2:Y:S04]  /*25580*/  LD.E R29, desc[UR44][R2.64+0x8] ;  /* 0x0000082c021d7980 */ /* 0x004ea8000c101900 */
[----:B---3--:R-:W3:Y:S04]  /*25590*/  LD.E R31, desc[UR44][R2.64+0xc] ;  /* 0x00000c2c021f7980 */ /* 0x008ee8000c101900 */
[----:B------:R-:W3:Y:S04]  /*255a0*/  LD.E R43, desc[UR44][R2.64+0x10] ;  /* 0x0000102c022b7980 */ /* 0x000ee8000c101900 */
[----:B----4-:R-:W4:Y:S04]  /*255b0*/  LD.E R35, desc[UR44][R2.64+0x14] ;  /* 0x0000142c02237980 */ /* 0x010f28000c101900 */
[----:B-----5:R-:W5:Y:S04]  /*255c0*/  LD.E R37, desc[UR44][R2.64+0x18] ;  /* 0x0000182c02257980 */ /* 0x020f68000c101900 */
        /* <DEDUP_REMOVED lines=122> */
[----:B------:R-:W5:Y:S04]  /*25d70*/  LD.E.64 R6, desc[UR44][R18.64+0xa8] ;  /* 0x0000a82c12067980 */ /* 0x000f68000c101b00 */
[----:B------:R0:W-:Y:S04]  /*25d80*/  ST.E desc[UR44][R2.64], R25 ;  /* 0x0000001902007985 */ /* 0x0001e8000c10192c */
[----:B------:R-:W-:Y:S04]  /*25d90*/  ST.E desc[UR44][R2.64+0x4], R27 ;  /* 0x0000041b02007985 */ /* 0x000fe8000c10192c */
[----:B--2---:R-:W-:Y:S04]  /*25da0*/  ST.E desc[UR44][R2.64+0x8], R29 ;  /* 0x0000081d02007985 */ /* 0x004fe8000c10192c */
[----:B---3--:R-:W-:Y:S04]  /*25db0*/  ST.E desc[UR44][R2.64+0xc], R31 ;  /* 0x00000c1f02007985 */ /* 0x008fe8000c10192c */
[----:B------:R-:W-:Y:S04]  /*25dc0*/  ST.E desc[UR44][R2.64+0x10], R43 ;  /* 0x0000102b02007985 */ /* 0x000fe8000c10192c */
[----:B----4-:R-:W-:Y:S04]  /*25dd0*/  ST.E desc[UR44][R2.64+0x14], R35 ;  /* 0x0000142302007985 */ /* 0x010fe8000c10192c */
[----:B-----5:R-:W-:Y:S04]  /*25de0*/  ST.E desc[UR44][R2.64+0x18], R37 ;  /* 0x0000182502007985 */ /* 0x020fe8000c10192c */
        /* <DEDUP_REMOVED lines=121> */
[----:B------:R-:W5:Y:S04]  /*26580*/  LD.E R190, desc[UR44][R18.64+0x88] ;  /* 0x0000882c12be7980 */ /* 0x000f68000c101900 */
        /* <DEDUP_REMOVED lines=129> */
[----:B------:R-:W-:-:S02]  /*26da0*/  ISETP.NE.U32.AND P1, PT, R190, RZ, PT ;  /* 0x000000ffbe00720c */ /* 0x000fc40003f25070 */
[----:B------:R-:W-:Y:S02]  /*26db0*/  R2UR UR7, R7 ;  /* 0x00000000070772ca */ /* 0x000fe400000e0000 */
[----:B------:R-:W-:Y:S02]  /*26dc0*/  R2UR UR6, R6 ;  /* 0x00000000060672ca */ /* 0x000fe400000e0000 */
[----:B------:R-:W-:Y:S02]  /*26dd0*/  F2FP.BF16.F32.PACK_AB R152, R152, R187 ;  /* 0x000000bb9898723e */ /* 0x000fe400000010ff */
[----:B------:R-:W-:Y:S02]  /*26de0*/  F2FP.BF16.F32.PACK_AB R154, R185, R154 ;  /* 0x0000009ab99a723e */ /* 0x000fe400000010ff */
[----:B------:R-:W-:Y:S02]  /*26df0*/  F2FP.BF16.F32.PACK_AB R153, R153, R188 ;  /* 0x000000bc9999723e */ /* 0x000fe400000010ff */
[----:B------:R-:W-:Y:S01]  /*26e00*/  F2FP.BF16.F32.PACK_AB R155, R155, R186 ;  /* 0x000000ba9b9b723e */ /* 0x000fe200000010ff */
[----:B------:R-:W-:-:S03]  /*26e10*/  VOTEU.ANY UP0, P1 ;  /* 0x00000000003f7886 */ /* 0x000fc60000800100 */
[----:B--2---:R-:W-:-:S06]  /*26e20*/  WARPGROUP.ARRIVE ;  /* 0x00000000000079c5 */ /* 0x004fcc0000000000 */
[----:B------:R-:W-:Y:S03]  /*26e30*/  HGMMA.64x256x16.F32.BF16 R24, R152, gdesc[UR4].tnspB, R24, UP0, gsb0 ;  /* 0x43e0000498187df0 */ /* 0x000fe6000b801818 */
[----:B------:R-:W-:Y:S02]  /*26e40*/  WARPGROUP.DEPBAR.LE gsb0, 0x0 ;  /* 0x00008000000079c5 */ /* 0x000fe40000010000 */
        /* <DEDUP_REMOVED lines=129> */
[----:B0-----:R-:W1:Y:S01]  /*27660*/  LD.E R24, desc[UR44][R2.64] ;  /* 0x0000002c02187980 */ /* 0x001e62000c101900 */
[----:B------:R-:W-:-:S02]  /*27670*/  VIADD R154, R6, 0x80 ;  /* 0x00000080069a7836 */ /* 0x000fc40000000000 */
[----:B------:R-:W-:-:S03]  /*27680*/  IMAD.MOV.U32 R155, RZ, RZ, R7 ;  /* 0x000000ffff9b7224 */ /* 0x000fc600078e0007 */
[----:B------:R-:W-:Y:S02]  /*27690*/  R2UR UR6, R154 ;  /* 0x000000009a0672ca */ /* 0x000fe400000e0000 */
[----:B------:R-:W-:Y:S02]  /*276a0*/  R2UR UR7, R155 ;  /* 0x000000009b0772ca */ /* 0x000fe400000e0000 */
[----:B------:R-:W-:Y:S02]  /*276b0*/  F2FP.BF16.F32.PACK_AB R152, R10, R11 ;  /* 0x0000000b0a98723e */ /* 0x000fe400000010ff */
[----:B------:R-:W-:Y:S02]  /*276c0*/  F2FP.BF16.F32.PACK_AB R154, R12, R13 ;  /* 0x0000000d0c9a723e */ /* 0x000fe400000010ff */
[----:B------:R-:W-:Y:S02]  /*276d0*/  F2FP.BF16.F32.PACK_AB R153, R14, R15 ;  /* 0x0000000f0e99723e */ /* 0x000fe400000010ff */
[----:B------:R-:W-:-:S04]  /*276e0*/  F2FP.BF16.F32.PACK_AB R155, R0, R16 ;  /* 0x00000010009b723e */ /* 0x000fc800000010ff */
[----:B-1----:R-:W-:-:S06]  /*276f0*/  WARPGROUP.ARRIVE ;  /* 0x00000000000079c5 */ /* 0x002fcc0000000000 */
[----:B------:R-:W-:Y:S03]  /*27700*/  HGMMA.64x256x16.F32.BF16 R24, R152, gdesc[UR4].tnspB, R24, gsb0 ;  /* 0x43e0000498187df0 */ /* 0x000fe60008001818 */
        /* <DEDUP_REMOVED lines=554> */
[----:B------:R-:W-:Y:S01]  /*299b0*/  VIADD R6, R6, 0x280 ;  /* 0x0000028006067836 */ /* 0x000fe20000000000 */
[----:B------:R-:W-:-:S04]  /*299c0*/  R2UR UR7, R7 ;  /* 0x00000000070772ca */ /* 0x000fc800000e0000 */
        /* <DEDUP_REMOVED lines=136> */
[----:B------:R1:W-:Y:S04]  /*2a250*/  ST.E desc[UR44][R18.64+0x88], R184 ;  /* 0x000088b812007985 */ /* 0x0003e8000c10192c */
        /* <DEDUP_REMOVED lines=17> */
[----:B--2---:R-:W2:Y:S04]  /*2a370*/  LD.E R41, desc[UR44][R2.64+0x40] ;  /* 0x0000402c02297980 */ /* 0x004ea8000c101900 */
[----:B---3--:R-:W3:Y:S04]  /*2a380*/  LD.E R43, desc[UR44][R2.64+0x44] ;  /* 0x0000442c022b7980 */ /* 0x008ee8000c101900 */
        /* <DEDUP_REMOVED lines=237> */
[----:B------:R-:W-:Y:S04]  /*2b260*/  BSSY B0, `(.L_x_11163) ;  /* 0x0000008000007945 */ /* 0x000fe80003800000 */
[----:B------:R-:W-:Y:S05]  /*2b270*/  @P0 BRA `(.L_x_11164) ;  /* 0x0000000000180947 */ /* 0x000fea0003800000 */
[----:B0-----:R-:W2:Y:S04]  /*2b280*/  LDL.64 R2, [R1+0x68] ;  /* 0x0000680001027983 */ /* 0x001ea80000100a00 */
[----:B------:R-:W3:Y:S01]  /*2b290*/  LD.E R0, desc[UR44][R4.64] ;  /* 0x0000002c04007980 */ /* 0x000ee2000c101900 */
[----:B--2---:R-:W-:-:S05]  /*2b2a0*/  MOV R3, R2 ;  /* 0x0000000200037202 */ /* 0x004fca0000000f00 */
[----:B---3--:R-:W-:-:S05]  /*2b2b0*/  IMAD R0, R0, 0x8, R3 ;  /* 0x0000000800007824 */ /* 0x008fca00078e0203 */
[----:B------:R-:W-:-:S04]  /*2b2c0*/  PRMT R0, RZ, 0x654, R0 ;  /* 0x00000654ff007816 */ /* 0x000fc80000000000 */
[----:B------:R1:W-:Y:S03]  /*2b2d0*/  SYNCS.ARRIVE.TRANS64.RED.A1T0 RZ, [R0+URZ], RZ ;  /* 0x000000ff00ff79a7 */ /* 0x0003e6000810043f */
.L_x_11164:
[----:B------:R-:W-:Y:S05]  /*2b2e0*/  BSYNC B0 ;  /* 0x0000000000007941 */ /* 0x000fea0003800000 */
.L_x_11163:
[C---:B------:R-:W-:Y:S01]  /*2b2f0*/  ISETP.GT.AND P1, PT, R20.reuse, R192, PT ;  /* 0x000000c01400720c */ /* 0x040fe20003f24270 */
[----:B------:R-:W-:-:S12]  /*2b300*/  VIADD R20, R20, 0xffffffff ;  /* 0xffffffff14147836 */ /* 0x000fd80000000000 */
[----:B------:R-:W-:Y:S05]  /*2b310*/  @P1 BRA `(.L_x_11165) ;  /* 0xffffff4c00a41947 */ /* 0x000fea000383ffff */
.L_x_11138:
[----:B------:R-:W-:Y:S05]  /*2b320*/  WARPSYNC.ALL ;  /* 0x0000000000007948 */ /* 0x000fea0003800000 */
[----:B------:R-:W1:Y:S04]  /*2b330*/  LDL R5, [R1+0x240] ;  /* 0x0002400001057983 */ /* 0x000e680000100800 */
[----:B0-----:R-:W2:Y:S04]  /*2b340*/  LDL R6, [R1+0x244] ;  /* 0x0002440001067983 */ /* 0x001ea80000100800 */
[----:B------:R-:W3:Y:S04]  /*2b350*/  LDL R62, [R1+0x218] ;  /* 0x00021800013e7983 */ /* 0x000ee80000100800 */
[----:B------:R-:W4:Y:S04]  /*2b360*/  LDL.64 R12, [R1+0x3c8] ;  /* 0x0003c800010c7983 */ /* 0x000f280000100a00 */
[----:B------:R-:W5:Y:S04]  /*2b370*/  LDL.64 R82, [R1+0x260] ;  /* 0x0002600001527983 */ /* 0x000f680000100a00 */
        /* <DEDUP_REMOVED lines=59> */
[----:B------:R-:W4:Y:S04]  /*2b730*/  LDL R61, [R1+0x220] ;  /* 0x00022000013d7983 */ /* 0x000f280000100800 */
[----:B-1----:R-:W0:Y:S02]  /*2b740*/  SHFL.BFLY PT, R0, R5, 0x2, 0x1f ;  /* 0x0c401f0005007f89 */ /* 0x002e2400000e0000 */
[----:B0-----:R-:W-:-:S05]  /*2b750*/  FADD.FTZ R0, R5, R0 ;  /* 0x0000000005007221 */ /* 0x001fca0000010000 */
[----:B------:R-:W0:Y:S02]  /*2b760*/  SHFL.BFLY PT, R3, R0, 0x1, 0x1f ;  /* 0x0c201f0000037f89 */ /* 0x000e2400000e0000 */
[----:B0-----:R-:W-:Y:S01]  /*2b770*/  FADD.FTZ R2, R0, R3 ;  /* 0x0000000300027221 */ /* 0x001fe20000010000 */
[----:B---3--:R-:W-:Y:S01]  /*2b780*/  VIADD R62, R62, 0x1 ;  /* 0x000000013e3e7836 */ /* 0x008fe20000000000 */
[----:B------:R-:W3:Y:S04]  /*2b790*/  LDL R0, [R1+0x224] ;  /* 0x0002240001007983 */ /* 0x000ee80000100800 */
[----:B------:R-:W-:Y:S04]  /*2b7a0*/  STL [R1+0x240], R2 ;  /* 0x0002400201007387 */ /* 0x000fe80000100800 */
[----:B------:R-:W5:Y:S04]  /*2b7b0*/  LDL R81, [R1+0x240] ;  /* 0x0002400001517983 */ /* 0x000f680000100800 */
[----:B--2---:R-:W0:Y:S02]  /*2b7c0*/  SHFL.BFLY PT, R3, R6, 0x2, 0x1f ;  /* 0x0c401f0006037f89 */ /* 0x004e2400000e0000 */
[----:B0-----:R-:W-:Y:S01]  /*2b7d0*/  FADD.FTZ R3, R3, R6 ;  /* 0x0000000603037221 */ /* 0x001fe20000010000 */
[----:B------:R-:W-:Y:S01]  /*2b7e0*/  ISETP.NE.AND P2, PT, R62, 0x2, PT ;  /* 0x000000023e00780c */ /* 0x000fe20003f45270 */
[----:B------:R-:W2:Y:S04]  /*2b7f0*/  LDL.64 R6, [R1+0x458] ;  /* 0x0004580001067983 */ /* 0x000ea80000100a00 */
[----:B------:R-:W0:Y:S08]  /*2b800*/  SHFL.BFLY PT, R4, R3, 0x1, 0x1f ;  /* 0x0c201f0003047f89 */ /* 0x000e3000000e0000 */
[----:B------:R-:W4:Y:S01]  /*2b810*/  @!P2 LDL R60, [R1+0x21c] ;  /* 0x00021c00013ca983 */ /* 0x000f220000100800 */
[----:B0-----:R-:W-:-:S03]  /*2b820*/  FADD.FTZ R72, R3, R4 ;  /* 0x0000000403487221 */ /* 0x001fc60000010000 */
[----:B------:R-:W2:Y:S02]  /*2b830*/  LDL.64 R4, [R1+0x428] ;  /* 0x0004280001047983 */ /* 0x000ea40000100a00 */
[----:B------:R-:W-:Y:S02]  /*2b840*/  FSETP.NE.FTZ.AND P1, PT, R72, RZ, PT ;  /* 0x000000ff4800720b */ /* 0x000fe40003f35000 */
[----:B------:R-:W2:Y:S11]  /*2b850*/  LDL.64 R2, [R1+0x448] ;  /* 0x0004480001027983 */ /* 0x000eb60000100a00 */
[----:B------:R-:W2:Y:S04]  /*2b860*/  @P1 LDL R77, [R1+0x250] ;  /* 0x00025000014d1983 */ /* 0x000ea80000100800 */
[----:B------:R-:W2:Y:S01]  /*2b870*/  @P1 LDL R79, [R1+0x234] ;  /* 0x00023400014f1983 */ /* 0x000ea20000100800 */
[----:B------:R-:W-:-:S02]  /*2b880*/  IMAD.MOV.U32 R74, RZ, RZ, -0x800000 ;  /* 0xff800000ff4a7424 */ /* 0x000fc400078e00ff */
[----:B------:R-:W-:Y:S01]  /*2b890*/  IMAD.MOV.U32 R73, RZ, RZ, RZ ;  /* 0x000000ffff497224 */ /* 0x000fe200078e00ff */
[----:B------:R0:W-:Y:S08]  /*2b8a0*/  BAR.ARV R236, 0x100 ;  /* 0x000400ec0000751d */ /* 0x0001f00000002000 */
[----:B------:R-:W-:Y:S06]  /*2b8b0*/  BAR.ARV 0x8, 0x180 ;  /* 0x0206000000007b1d */ /* 0x000fec0000002000 */
[----:B-----5:R-:W-:-:S13]  /*2b8c0*/  FSETP.NE.FTZ.AND P0, PT, R81, RZ, PT ;  /* 0x000000ff5100720b */ /* 0x020fda0003f15000 */
[----:B------:R-:W5:Y:S04]  /*2b8d0*/  @P0 LDL R63, [R1+0x250] ;  /* 0x00025000013f0983 */ /* 0x000f680000100800 */
[----:B------:R-:W2:Y:S01]  /*2b8e0*/  @P0 LDL R76, [R1+0x230] ;  /* 0x00023000014c0983 */ /* 0x000ea20000100800 */
[----:B------:R-:W1:Y:S02]  /*2b8f0*/  @P0 MUFU.LG2 R75, R81 ;  /* 0x00000051004b0308 */ /* 0x000e640000000c00 */
[----:B-1----:R-:W-:-:S06]  /*2b900*/  @P0 FMUL.FTZ R78, R75, 0.69314718246459960938 ;  /* 0x3f3172184b4e0820 */ /* 0x002fcc0000410000 */
[----:B------:R-:W1:Y:S08]  /*2b910*/  @P1 MUFU.LG2 R80, R72 ;  /* 0x0000004800501308 */ /* 0x000e700000000c00 */
[----:B------:R-:W0:Y:S01]  /*2b920*/  @P0 MUFU.RCP R73, R81 ;  /* 0x0000005100490308 */ /* 0x000e220000001000 */
[----:B----4-:R-:W-:Y:S01]  /*2b930*/  @!P2 LOP3.LUT R60, R60, 0x1, RZ, 0x3c, !PT ;  /* 0x000000013c3ca812 */ /* 0x010fe200078e3cff */
[----:B---3--:R-:W-:-:S02]  /*2b940*/  VIADD R0, R0, 0x1 ;  /* 0x0000000100007836 */ /* 0x008fc40000000000 */
[----:B-1----:R-:W-:Y:S01]  /*2b950*/  @P1 FMUL.FTZ R75, R80, 0.69314718246459960938 ;  /* 0x3f317218504b1820 */ /* 0x002fe20000410000 */
[----:B------:R-:W-:Y:S01]  /*2b960*/  STL [R1+0x244], R72 ;  /* 0x0002444801007387 */ /* 0x000fe20000100800 */
        /* <DEDUP_REMOVED lines=97> */
[----:B------:R-:W-:Y:S04]  /*2bf80*/  @!P2 STL [R1+0x21c], R60 ;  /* 0x00021c3c0100a387 */ /* 0x000fe80000100800 */
[----:B------:R-:W-:Y:S04]  /*2bf90*/  STL [R1+0x224], R0 ;  /* 0x0002240001007387 */ /* 0x000fe80000100800 */
[----:B------:R-:W-:Y:S01]  /*2bfa0*/  @!P2 STL [R1+0x218], RZ ;  /* 0x000218ff0100a387 */ /* 0x000fe20000100800 */
[----:B-----5:R-:W-:-:S04]  /*2bfb0*/  @P0 FMUL.FTZ R63, R63, 0.69314718246459960938 ;  /* 0x3f3172183f3f0820 */ /* 0x020fc80000410000 */
[----:B--2---:R-:W-:Y:S01]  /*2bfc0*/  @P0 FFMA.FTZ R74, R63, R76, R78 ;  /* 0x0000004c3f4a0223 */ /* 0x004fe2000001004e */
[----:B------:R-:W-:-:S06]  /*2bfd0*/  IMAD.MOV.U32 R63, RZ, RZ, RZ ;  /* 0x000000ffff3f7224 */ /* 0x000fcc00078e00ff */
[----:B------:R-:W0:Y:S01]  /*2bfe0*/  @P1 MUFU.RCP R63, R72 ;  /* 0x00000048003f1308 */ /* 0x000e220000001000 */
[----:B------:R-:W-:Y:S01]  /*2bff0*/  @P1 FMUL.FTZ R78, R77, 0.69314718246459960938 ;  /* 0x3f3172184d4e1820 */ /* 0x000fe20000410000 */
[----:B------:R-:W-:-:S03]  /*2c000*/  IMAD.MOV.U32 R76, RZ, RZ, -0x800000 ;  /* 0xff800000ff4c7424 */ /* 0x000fc600078e00ff */
[----:B------:R-:W-:Y:S01]  /*2c010*/  @P1 FFMA.FTZ R76, R78, R79, R75 ;  /* 0x0000004f4e4c1223 */ /* 0x000fe2000001004b */
[----:B------:R-:W-:Y:S01]  /*2c020*/  STL [R1+0x240], R74 ;  /* 0x0002404a01007387 */ /* 0x000fe20000100800 */
[-C--:B0-----:R-:W-:Y:S01]  /*2c030*/  FMUL.FTZ R13, R13, R63.reuse ;  /* 0x0000003f0d0d7220 */ /* 0x081fe20000410000 */
        /* <DEDUP_REMOVED lines=64> */
[----:B0-----:R-:W-:Y:S01]  /*2c440*/  VIADD R12, R61, 0x1 ;  /* 0x000000013d0c7836 */ /* 0x001fe20000000000 */
        /* <DEDUP_REMOVED lines=32> */
[----:B------:R0:W-:Y:S01]  /*2c650*/  STL [R1+0x220], R12 ;  /* 0x0002200c01007387 */ /* 0x0001e20000100800 */
[----:B------:R-:W-:-:S13]  /*2c660*/  PLOP3.LUT P0, PT, PT, PT, PT, 0x8, 0x0 ;  /* 0x000000000000781c */ /* 0x000fda0003f0e170 */
.L_x_11077:
[----:B------:R-:W-:Y:S05]  /*2c670*/  @P0 BRA `(.L_x_11166) ;  /* 0x0000002400340947 */ /* 0x000fea0003800000 */
[----:B------:R-:W1:Y:S01]  /*2c680*/  S2R R0, SR_TID.X ;  /* 0x0000000000007919 */ /* 0x000e620000002100 */
[----:B------:R-:W2:Y:S01]  /*2c690*/  S2UR UR5, SR_CgaCtaId ;  /* 0x00000000000579c3 */ /* 0x000ea20000008800 */
[----:B------:R-:W-:Y:S01]  /*2c6a0*/  UMOV UR4, 0x400 ;  /* 0x0000040000047882 */ /* 0x000fe20000000000 */
[----:B------:R-:W-:Y:S01]  /*2c6b0*/  ULDC UR6, c[0x0][0xb88] ;  /* 0x0002e20000067ab9 */ /* 0x000fe20000000800 */
[----:B0-----:R-:W0:Y:S05]  /*2c6c0*/  S2R R14, SR_CTAID.X ;  /* 0x00000000000e7919 */ /* 0x001e2a0000002500 */
[----:B------:R-:W3:Y:S01]  /*2c6d0*/  LDC R12, c[0x0][0xce8] ;  /* 0x00033a00ff0c7b82 */ /* 0x000ee20000000800 */
[----:B--2---:R-:W-:-:S04]  /*2c6e0*/  ULEA UR4, UR5, UR4, 0x18 ;  /* 0x0000000405047291 */ /* 0x004fc8000f8ec03f */
[----:B------:R-:W-:Y:S01]  /*2c6f0*/  UIADD3 UR4, UR4, 0x32420, URZ ;  /* 0x0003242004047890 */ /* 0x000fe2000fffe03f */
[----:B-1----:R-:W-:-:S03]  /*2c700*/  VIADD R3, R0, 0xffffff80 ;  /* 0xffffff8000037836 */ /* 0x002fc60000000000 */
[----:B------:R-:W-:Y:S01]  /*2c710*/  UPRMT UR4, URZ, 0x654, UR4 ;  /* 0x000006543f047896 */ /* 0x000fe20008000004 */
[----:B------:R-:W-:Y:S01]  /*2c720*/  BAR.SYNC.DEFER_BLOCKING 0x1, 0x100 ;  /* 0x0044000000007b1d */ /* 0x000fe20000010000 */
[----:B---3--:R-:W-:Y:S01]  /*2c730*/  IMAD R18, R12, UR6, RZ ;  /* 0x000000060c127c24 */ /* 0x008fe2000f8e02ff */
[----:B------:R-:W-:-:S04]  /*2c740*/  SHF.R.S32.HI R2, RZ, 0x1f, R3 ;  /* 0x0000001fff027819 */ /* 0x000fc80000011403 */
[----:B------:R-:W-:-:S04]  /*2c750*/  LEA.HI R0, R2, R3, RZ, 0x7 ;  /* 0x0000000302007211 */ /* 0x000fc800078f38ff */
[----:B------:R-:W-:-:S05]  /*2c760*/  LOP3.LUT R4, R0, 0xffffff80, RZ, 0xc0, !PT ;  /* 0xffffff8000047812 */ /* 0x000fca00078ec0ff */
[----:B------:R-:W-:-:S05]  /*2c770*/  IMAD.IADD R19, R3, 0x1, -R4 ;  /* 0x0000000103137824 */ /* 0x000fca00078e0a04 */
[----:B------:R-:W-:Y:S02]  /*2c780*/  SHF.R.S32.HI R4, RZ, 0x1f, R19 ;  /* 0x0000001fff047819 */ /* 0x000fe40000011413 */
[----:B------:R-:W-:Y:S01]  /*2c790*/  LOP3.LUT P0, RZ, R19, 0x3, RZ, 0xc0, !PT ;  /* 0x0000000313ff7812 */ /* 0x000fe2000780c0ff */
[----:B------:R-:W-:Y:S01]  /*2c7a0*/  SYNCS.ARRIVE.TRANS64.RED.A1T0 RZ, [UR4], RZ ;  /* 0x000000ffffff79a7 */ /* 0x000fe20008100404 */
[CC--:B------:R-:W-:Y:S01]  /*2c7b0*/  LEA.HI R27, R4.reuse, R19.reuse, RZ, 0x2 ;  /* 0x00000013041b7211 */ /* 0x0c0fe200078f10ff */
[----:B------:R-:W-:Y:S01]  /*2c7c0*/  ULDC.64 UR4, c[0x0][0xcd0] ;  /* 0x0003340000047ab9 */ /* 0x000fe20000000a00 */
[----:B------:R-:W-:Y:S02]  /*2c7d0*/  LEA.HI R4, R4, R19, RZ, 0x5 ;  /* 0x0000001304047211 */ /* 0x000fe400078f28ff */
[--C-:B------:R-:W-:Y:S02]  /*2c7e0*/  SHF.R.S32.HI R6, RZ, 0x2, R27.reuse ;  /* 0x00000002ff067819 */ /* 0x100fe4000001141b */
[----:B------:R-:W-:-:S02]  /*2c7f0*/  SHF.R.S32.HI R5, RZ, 0x1f, R27 ;  /* 0x0000001fff057819 */ /* 0x000fc4000001141b */
[----:B------:R-:W-:Y:S02]  /*2c800*/  SHF.R.S32.HI R4, RZ, 0x5, R4 ;  /* 0x00000005ff047819 */ /* 0x000fe40000011404 */
[----:B------:R-:W-:Y:S02]  /*2c810*/  LEA.HI R7, R5, R6, RZ, 0x3 ;  /* 0x0000000605077211 */ /* 0x000fe400078f18ff */
[----:B------:R-:W-:Y:S02]  /*2c820*/  SHF.R.S32.HI R5, RZ, 0x7, R0 ;  /* 0x00000007ff057819 */ /* 0x000fe40000011400 */
[----:B------:R-:W-:Y:S02]  /*2c830*/  LOP3.LUT R7, R7, 0xfffffff8, RZ, 0xc0, !PT ;  /* 0xfffffff807077812 */ /* 0x000fe400078ec0ff */
[----:B------:R-:W-:-:S03]  /*2c840*/  LEA.HI R0, R0, R5, RZ, 0x1 ;  /* 0x0000000500007211 */ /* 0x000fc600078f08ff */
[----:B------:R-:W-:Y:S01]  /*2c850*/  IMAD.IADD R7, R6, 0x1, -R7 ;  /* 0x0000000106077824 */ /* 0x000fe200078e0a07 */
[----:B------:R-:W-:-:S05]  /*2c860*/  LOP3.LUT R0, R0, 0x3fffffe, RZ, 0xc0, !PT ;  /* 0x03fffffe00007812 */ /* 0x000fca00078ec0ff */
[----:B------:R-:W-:Y:S02]  /*2c870*/  IMAD.IADD R0, R5, 0x1, -R0 ;  /* 0x0000000105007824 */ /* 0x000fe400078e0a00 */
[----:B------:R-:W-:Y:S01]  /*2c880*/  IMAD R5, R4, 0x10, R7 ;  /* 0x0000001004057824 */ /* 0x000fe200078e0207 */
[----:B------:R-:W-:Y:S01]  /*2c890*/  ISETP.NE.AND P2, PT, R12, 0x1, PT ;  /* 0x000000010c00780c */ /* 0x000fe20003f45270 */
[----:B------:R-:W1:Y:S02]  /*2c8a0*/  LDC.64 R6, c[0x0][0xcd8] ;  /* 0x00033600ff067b82 */ /* 0x000e640000000a00 */
[----:B------:R-:W-:-:S04]  /*2c8b0*/  IMAD R5, R0, 0x40, R5 ;  /* 0x0000004000057824 */ /* 0x000fc800078e0205 */
[----:B0-----:R-:W-:-:S05]  /*2c8c0*/  IMAD R13, R14, 0x80, R5 ;  /* 0x000000800e0d7824 */ /* 0x001fca00078e0205 */
[----:B------:R-:W-:Y:S01]  /*2c8d0*/  ISETP.GE.OR P1, PT, R13, R18, P0 ;  /* 0x000000120d00720c */ /* 0x000fe20000726670 */
[----:B------:R-:W0:-:S12]  /*2c8e0*/  @P2 LDC R4, c[0x0][0xcf0] ;  /* 0x00033c00ff042b82 */ /* 0x000e180000000800 */
[----:B------:R-:W2:Y:S01]  /*2c8f0*/  @!P1 LDL R15, [R1+0x240] ;  /* 0x00024000010f9983 */ /* 0x000ea20000100800 */
[----:B------:R-:W-:Y:S01]  /*2c900*/  LEA.HI R0, R2, R3, RZ, 0x2 ;  /* 0x0000000302007211 */ /* 0x000fe200078f10ff */
[----:B------:R-:W-:Y:S01]  /*2c910*/  IMAD.WIDE.U32 R10, R194, UR4, RZ ;  /* 0x00000004c20a7c25 */ /* 0x000fe2000f8e00ff */
[----:B------:R-:W-:Y:S02]  /*2c920*/  SHF.R.S32.HI R8, RZ, 0x1f, R194 ;  /* 0x0000001fff087819 */ /* 0x000fe400000114c2 */
[----:B------:R-:W-:Y:S01]  /*2c930*/  LOP3.LUT R0, R0, 0xfffffffc, RZ, 0xc0, !PT ;  /* 0xfffffffc00007812 */ /* 0x000fe200078ec0ff */
[----:B------:R-:W-:Y:S02]  /*2c940*/  VIADD R21, R13, 0x8 ;  /* 0x000000080d157836 */ /* 0x000fe40000000000 */
[----:B------:R-:W-:Y:S02]  /*2c950*/  IMAD R17, R8, UR4, RZ ;  /* 0x0000000408117c24 */ /* 0x000fe4000f8e02ff */
[----:B------:R-:W-:Y:S01]  /*2c960*/  IMAD.IADD R0, R3, 0x1, -R0 ;  /* 0x0000000103007824 */ /* 0x000fe200078e0a00 */
[----:B------:R-:W-:Y:S01]  /*2c970*/  ISETP.GE.OR P0, PT, R21, R18, P0 ;  /* 0x000000121500720c */ /* 0x000fe20000706670 */
[----:B------:R-:W3:Y:S01]  /*2c980*/  @P2 LDC R3, c[0x0][0xcec] ;  /* 0x00033b00ff032b82 */ /* 0x000ee20000000800 */
[----:B------:R-:W-:Y:S01]  /*2c990*/  IMAD R17, R194, UR5, R17 ;  /* 0x00000005c2117c24 */ /* 0x000fe2000f8e0211 */
[----:B------:R-:W-:Y:S01]  /*2c9a0*/  ULDC.64 UR4, c[0x0][0xce0] ;  /* 0x0003380000047ab9 */ /* 0x000fe20000000a00 */
[----:B------:R-:W-:-:S02]  /*2c9b0*/  LEA.HI R2, R0, R0, RZ, 0x1 ;  /* 0x0000000000027211 */ /* 0x000fc400078f08ff */
[----:B------:R-:W-:Y:S02]  /*2c9c0*/  IMAD.IADD R11, R11, 0x1, R17 ;  /* 0x000000010b0b7824 */ /* 0x000fe400078e0211 */
[----:B------:R-:W-:Y:S01]  /*2c9d0*/  LOP3.LUT R9, R2, 0x1ffffffe, RZ, 0xc0, !PT ;  /* 0x1ffffffe02097812 */ /* 0x000fe200078ec0ff */
[----:B-1----:R-:W-:-:S04]  /*2c9e0*/  IMAD R2, R6, UR37, RZ ;  /* 0x0000002506027c24 */ /* 0x002fc8000f8e02ff */
[----:B------:R-:W-:Y:S02]  /*2c9f0*/  IMAD.IADD R0, R0, 0x1, -R9 ;  /* 0x0000000100007824 */ /* 0x000fe400078e0a09 */
[----:B------:R-:W-:Y:S02]  /*2ca00*/  IMAD R17, R7, UR36, R2 ;  /* 0x0000002407117c24 */ /* 0x000fe4000f8e0202 */
[----:B------:R-:W-:Y:S02]  /*2ca10*/  IMAD R0, R0, 0x8, R5 ;  /* 0x0000000800007824 */ /* 0x000fe400078e0205 */
[----:B------:R-:W-:-:S04]  /*2ca20*/  IMAD.WIDE.U32 R6, R6, UR36, R10 ;  /* 0x0000002406067c25 */ /* 0x000fc8000f8e000a */
[----:B------:R-:W-:Y:S01]  /*2ca30*/  IMAD R9, R14, 0x80, R0 ;  /* 0x000000800e097824 */ /* 0x000fe200078e0200 */
[----:B------:R-:W-:Y:S01]  /*2ca40*/  SHF.R.S32.HI R14, RZ, 0x1f, R234 ;  /* 0x0000001fff0e7819 */ /* 0x000fe200000114ea */
[----:B------:R-:W-:Y:S02]  /*2ca50*/  IMAD.IADD R7, R7, 0x1, R17 ;  /* 0x0000000107077824 */ /* 0x000fe400078e0211 */
[----:B---3--:R-:W-:-:S04]  /*2ca60*/  @P2 IMAD.HI.U32 R3, R9, R3, RZ ;  /* 0x0000000309032227 */ /* 0x008fc800078e00ff */
[----:B------:R-:W-:Y:S01]  /*2ca70*/  IMAD.MOV.U32 R5, RZ, RZ, R9 ;  /* 0x000000ffff057224 */ /* 0x000fe200078e0009 */
[----:B0-----:R-:W-:Y:S01]  /*2ca80*/  @P2 SHF.R.U32.HI R5, RZ, R4, R3 ;  /* 0x00000004ff052219 */ /* 0x001fe20000011603 */
[----:B------:R-:W-:Y:S02]  /*2ca90*/  IMAD R11, R14, UR4, RZ ;  /* 0x000000040e0b7c24 */ /* 0x000fe4000f8e02ff */
[C---:B------:R-:W-:Y:S02]  /*2caa0*/  IMAD.WIDE.U32 R2, R234.reuse, UR4, R6 ;  /* 0x00000004ea027c25 */ /* 0x040fe4000f8e0006 */
[----:B------:R-:W0:Y:S02]  /*2cab0*/  @P2 LDC R6, c[0x0][0xcec] ;  /* 0x00033b00ff062b82 */ /* 0x000e240000000800 */
[----:B------:R-:W-:Y:S01]  /*2cac0*/  IMAD.MOV R0, RZ, RZ, -R5 ;  /* 0x000000ffff007224 */ /* 0x000fe200078e0a05 */
[----:B------:R-:W-:Y:S01]  /*2cad0*/  IADD3 R2, P3, R5, R2, RZ ;  /* 0x0000000205027210 */ /* 0x000fe20007f7e0ff */
[----:B------:R-:W-:Y:S01]  /*2cae0*/  IMAD R4, R234, UR5, R11 ;  /* 0x00000005ea047c24 */ /* 0x000fe2000f8e020b */
[----:B------:R-:W-:Y:S01]  /*2caf0*/  SHF.R.S32.HI R11, RZ, 0x1f, R5 ;  /* 0x0000001fff0b7819 */ /* 0x000fe20000011405 */
[----:B------:R-:W-:Y:S01]  /*2cb00*/  IMAD R7, R12, R0, R9 ;  /* 0x000000000c077224 */ /* 0x000fe200078e0209 */
[----:B------:R-:W-:-:S02]  /*2cb10*/  ULDC.64 UR4, c[0x0][0xcc8] ;  /* 0x0003320000047ab9 */ /* 0x000fc40000000a00 */
[----:B------:R-:W-:Y:S02]  /*2cb20*/  IADD3.X R3, R11, R3, R4, P3, !PT ;  /* 0x000000030b037210 */ /* 0x000fe40001ffe404 */
[----:B------:R-:W-:Y:S01]  /*2cb30*/  SHF.R.S32.HI R0, RZ, 0x1f, R7 ;  /* 0x0000001fff007819 */ /* 0x000fe20000011407 */
[----:B------:R-:W1:Y:S01]  /*2cb40*/  LDC.64 R4, c[0x0][0xc40] ;  /* 0x00031000ff047b82 */ /* 0x000e620000000a00 */
[----:B------:R-:W-:-:S04]  /*2cb50*/  IMAD.WIDE.U32 R2, R7, UR4, R2 ;  /* 0x0000000407027c25 */ /* 0x000fc8000f8e0002 */
[----:B------:R-:W-:-:S04]  /*2cb60*/  IMAD R0, R0, UR4, RZ ;  /* 0x0000000400007c24 */ /* 0x000fc8000f8e02ff */
[----:B------:R-:W-:Y:S01]  /*2cb70*/  IMAD R7, R7, UR5, R0 ;  /* 0x0000000507077c24 */ /* 0x000fe2000f8e0200 */
[----:B------:R-:W-:Y:S02]  /*2cb80*/  ULDC.64 UR4, c[0x0][0xca8] ;  /* 0x00032a0000047ab9 */ /* 0x000fe40000000a00 */
[C---:B------:R-:W-:Y:S01]  /*2cb90*/  LEA R24, P3, R2.reuse, UR4, 0x2 ;  /* 0x0000000402187c11 */ /* 0x040fe2000f8610ff */
[----:B------:R-:W-:Y:S02]  /*2cba0*/  IMAD.IADD R3, R3, 0x1, R7 ;  /* 0x0000000103037824 */ /* 0x000fe400078e0207 */
[----:B------:R-:W3:Y:S02]  /*2cbb0*/  @P2 LDC R7, c[0x0][0xcf0] ;  /* 0x00033c00ff072b82 */ /* 0x000ee40000000800 */
[----:B------:R-:W-:Y:S01]  /*2cbc0*/  SHFL.IDX PT, R10, R24, RZ, 0x1c1f ;  /* 0x001c1fff180a7589 */ /* 0x000fe200000e0000 */
[----:B------:R-:W-:Y:S01]  /*2cbd0*/  LEA.HI.X R26, R2, UR5, R3, 0x2, P3 ;  /* 0x00000005021a7c11 */ /* 0x000fe200098f1403 */
[----:B------:R-:W-:-:S04]  /*2cbe0*/  ULDC.64 UR4, c[0x0][0xc38] ;  /* 0x00030e0000047ab9 */ /* 0x000fc80000000a00 */
[----:B------:R-:W2:Y:S04]  /*2cbf0*/  SHFL.IDX PT, R11, R26, RZ, 0x1c1f ;  /* 0x001c1fff1a0b7589 */ /* 0x000ea800000e0000 */
[----:B--2---:R2:W-:Y:S04]  /*2cc00*/  @!P1 ST.E desc[UR44][R10.64], R15 ;  /* 0x0000000f0a009985 */ /* 0x0045e8000c10192c */
[----:B------:R-:W4:Y:S01]  /*2cc10*/  @!P0 LDL R25, [R1+0x244] ;  /* 0x0002440001198983 */ /* 0x000f220000100800 */
[----:B------:R-:W-:Y:S01]  /*2cc20*/  IMAD R3, R8, UR4, RZ ;  /* 0x0000000408037c24 */ /* 0x000fe2000f8e02ff */
[----:B------:R-:W-:Y:S01]  /*2cc30*/  BSSY B0, `(.L_x_11167) ;  /* 0x000010a000007945 */ /* 0x000fe20003800000 */
[----:B-1----:R-:W-:-:S02]  /*2cc40*/  IMAD R0, R4, UR37, RZ ;  /* 0x0000002504007c24 */ /* 0x002fc4000f8e02ff */
[C---:B------:R-:W-:Y:S02]  /*2cc50*/  IMAD R3, R194.reuse, UR5, R3 ;  /* 0x00000005c2037c24 */ /* 0x040fe4000f8e0203 */
[----:B------:R-:W-:Y:S01]  /*2cc60*/  IMAD.WIDE.U32 R194, R194, UR4, RZ ;  /* 0x00000004c2c27c25 */ /* 0x000fe2000f8e00ff */
[----:B------:R-:W-:-:S03]  /*2cc70*/  ULDC.64 UR4, c[0x0][0xc48] ;  /* 0x0003120000047ab9 */ /* 0x000fc60000000a00 */
[----:B------:R-:W-:Y:S02]  /*2cc80*/  IMAD.IADD R3, R195, 0x1, R3 ;  /* 0x00000001c3037824 */ /* 0x000fe400078e0203 */
[----:B------:R-:W-:Y:S02]  /*2cc90*/  IMAD.MOV.U32 R2, RZ, RZ, R194 ;  /* 0x000000ffff027224 */ /* 0x000fe400078e00c2 */
[----:B------:R-:W-:Y:S02]  /*2cca0*/  IMAD R5, R5, UR36, R0 ;  /* 0x0000002405057c24 */ /* 0x000fe4000f8e0200 */
[----:B------:R-:W-:-:S04]  /*2ccb0*/  IMAD.WIDE.U32 R2, R4, UR36, R2 ;  /* 0x0000002404027c25 */ /* 0x000fc8000f8e0002 */
[----:B0-----:R-:W-:-:S04]  /*2ccc0*/  @P2 IMAD.HI.U32 R6, R9, R6, RZ ;  /* 0x0000000609062227 */ /* 0x001fc800078e00ff */
[----:B------:R-:W-:Y:S02]  /*2ccd0*/  IMAD.IADD R3, R3, 0x1, R5 ;  /* 0x0000000103037824 */ /* 0x000fe400078e0205 */
[----:B------:R-:W-:Y:S01]  /*2cce0*/  IMAD.MOV.U32 R5, RZ, RZ, R9 ;  /* 0x000000ffff057224 */ /* 0x000fe200078e0009 */
[----:B---3--:R-:W-:Y:S01]  /*2ccf0*/  @P2 SHF.R.U32.HI R5, RZ, R7, R6 ;  /* 0x00000007ff052219 */ /* 0x008fe20000011606 */
[----:B--2---:R-:W-:-:S03]  /*2cd00*/  IMAD R11, R14, UR4, RZ ;  /* 0x000000040e0b7c24 */ /* 0x004fc6000f8e02ff */
[----:B------:R-:W-:Y:S01]  /*2cd10*/  SHF.R.S32.HI R0, RZ, 0x1f, R5 ;  /* 0x0000001fff007819 */ /* 0x000fe20000011405 */
[C---:B------:R-:W-:Y:S02]  /*2cd20*/  IMAD R11, R234.reuse, UR5, R11 ;  /* 0x00000005ea0b7c24 */ /* 0x040fe4000f8e020b */
[----:B------:R-:W-:Y:S02]  /*2cd30*/  IMAD.MOV R23, RZ, RZ, -R5 ;  /* 0x000000ffff177224 */ /* 0x000fe400078e0a05 */
        /* <DEDUP_REMOVED lines=9> */
[----:B------:R-:W-:Y:S02]  /*2cdd0*/  IMAD R0, R0, UR4, RZ ;  /* 0x0000000400007c24 */ /* 0x000fe4000f8e02ff */
[----:B------:R-:W-:Y:S02]  /*2cde0*/  IMAD.IADD R3, R3, 0x1, R7 ;  /* 0x0000000103037824 */ /* 0x000fe400078e0207 */
[----:B------:R-:W-:Y:S01]  /*2cdf0*/  IMAD R5, R23, UR5, R0 ;  /* 0x0000000517057c24 */ /* 0x000fe2000f8e0200 */
[----:B------:R-:W-:Y:S01]  /*2ce00*/  LOP3.LUT R0, R27, 0x7ffffffc, RZ, 0xc0, !PT ;  /* 0x7ffffffc1b007812 */ /* 0x000fe200078ec0ff */
[----:B------:R-:W-:Y:S01]  /*2ce10*/  IMAD.WIDE.U32 R22, R23, UR4, R2 ;  /* 0x0000000417167c25 */ /* 0x000fe2000f8e0002 */
[----:B------:R-:W-:Y:S01]  /*2ce20*/  ULDC.64 UR4, c[0x0][0xc00] ;  /* 0x0003000000047ab9 */ /* 0x000fe20000000a00 */
[----:B------:R-:W-:Y:S02]  /*2ce30*/  SHFL.IDX PT, R2, R24, 0x1, 0x1c1f ;  /* 0x003c1f0018027f89 */ /* 0x000fe400000e0000 */
[----:B------:R-:W-:Y:S01]  /*2ce40*/  IMAD.IADD R3, R23, 0x1, R5 ;  /* 0x0000000117037824 */ /* 0x000fe200078e0205 */
[----:B------:R-:W-:Y:S01]  /*2ce50*/  LEA R20, P1, R22, UR4, 0x2 ;  /* 0x0000000416147c11 */ /* 0x000fe2000f8210ff */
[----:B------:R-:W-:-:S03]  /*2ce60*/  IMAD.IADD R19, R19, 0x1, -R0 ;  /* 0x0000000113137824 */ /* 0x000fc600078e0a00 */
[----:B------:R-:W-:Y:S01]  /*2ce70*/  LEA.HI.X R22, R22, UR5, R3, 0x2, P1 ;  /* 0x0000000516167c11 */ /* 0x000fe200088f1403 */
[----:B------:R-:W-:Y:S01]  /*2ce80*/  SHFL.IDX PT, R16, R20, RZ, 0x1c1f ;  /* 0x001c1fff14107589 */ /* 0x000fe200000e0000 */
[----:B------:R-:W-:Y:S01]  /*2ce90*/  ISETP.GE.AND P1, PT, R13, R18, PT ;  /* 0x000000120d00720c */ /* 0x000fe20003f26270 */
[----:B------:R-:W-:Y:S02]  /*2cea0*/  IMAD.SHL.U32 R19, R19, 0x2, RZ ;  /* 0x0000000213137824 */ /* 0x000fe400078e00ff */
[----:B------:R-:W4:Y:S04]  /*2ceb0*/  SHFL.IDX PT, R3, R26, 0x1, 0x1c1f ;  /* 0x003c1f001a037f89 */ /* 0x000f2800000e0000 */
[----:B------:R0:W1:Y:S04]  /*2cec0*/  SHFL.IDX PT, R17, R22, RZ, 0x1c1f ;  /* 0x001c1fff16117589 */ /* 0x00006800000e0000 */
[----:B----4-:R0:W-:Y:S02]  /*2ced0*/  @!P0 ST.E desc[UR44][R2.64], R25 ;  /* 0x0000001902008985 */ /* 0x0101e4000c10192c */
[----:B-1----:R-:W-:Y:S05]  /*2cee0*/  @P1 BRA `(.L_x_11168) ;  /* 0x0000000c00781947 */ /* 0x002fea0003800000 */
[----:B------:R-:W-:Y:S02]  /*2cef0*/  ULDC UR4, c[0x0][0xbc8] ;  /* 0x0002f20000047ab9 */ /* 0x000fe40000000800 */
[----:B------:R-:W-:-:S13]  /*2cf00*/  ISETP.GE.AND P0, PT, R19, UR4, PT ;  /* 0x0000000413007c0c */ /* 0x000fda000bf06270 */
[----:B------:R-:W2:Y:S01]  /*2cf10*/  @!P0 LDL.64 R12, [R1+0x260] ;  /* 0x00026000010c8983 */ /* 0x000ea20000100a00 */
[C---:B------:R-:W-:Y:S02]  /*2cf20*/  VIADD R0, R19.reuse, 0x8 ;  /* 0x0000000813007836 */ /* 0x040fe40000000000 */
[----:B0-----:R-:W-:-:S03]  /*2cf30*/  @!P0 IMAD.WIDE R2, R19, 0x4, R16 ;  /* 0x0000000413028825 */ /* 0x001fc600078e0210 */
[C---:B------:R-:W-:Y:S01]  /*2cf40*/  ISETP.GE.AND P1, PT, R0.reuse, UR4, PT ;  /* 0x0000000400007c0c */ /* 0x040fe2000bf26270 */
[----:B------:R-:W-:Y:S01]  /*2cf50*/  VIADD R8, R19, 0x10 ;  /* 0x0000001013087836 */ /* 0x000fe20000000000 */
[----:B--2---:R0:W-:Y:S11]  /*2cf60*/  @!P0 ST.E.64 desc[UR44][R2.64], R12 ;  /* 0x0000000c02008985 */ /* 0x0041f6000c101b2c */
[----:B------:R-:W2:Y:S01]  /*2cf70*/  @!P1 LDL.64 R6, [R1+0x270] ;  /* 0x0002700001069983 */ /* 0x000ea20000100a00 */
[----:B------:R-:W-:-:S02]  /*2cf80*/  @!P1 LEA.HI R0, R0, R0, RZ, 0x1 ;  /* 0x0000000000009211 */ /* 0x000fc400078f08ff */
[----:B------:R-:W-:Y:S02]  /*2cf90*/  ISETP.GE.AND P0, PT, R8, UR4, PT ;  /* 0x0000000408007c0c */ /* 0x000fe4000bf06270 */
[----:B------:R-:W-:-:S05]  /*2cfa0*/  @!P1 LOP3.LUT R0, R0, 0xfffffffe, RZ, 0xc0, !PT ;  /* 0xfffffffe00009812 */ /* 0x000fca00078ec0ff */
[----:B------:R-:W-:-:S04]  /*2cfb0*/  @!P1 IMAD.WIDE R4, R0, 0x4, R16 ;  /* 0x0000000400049825 */ /* 0x000fc800078e0210 */
[----:B------:R-:W-:Y:S01]  /*2cfc0*/  VIADD R0, R19, 0x18 ;  /* 0x0000001813007836 */ /* 0x000fe20000000000 */
[----:B--2---:R1:W-:Y:S04]  /*2cfd0*/  @!P1 ST.E.64 desc[UR44][R4.64], R6 ;  /* 0x0000000604009985 */ /* 0x0043e8000c101b2c */
[----:B------:R-:W2:Y:S01]  /*2cfe0*/  @!P0 LDL.64 R10, [R1+0x280] ;  /* 0x00028000010a8983 */ /* 0x000ea20000100a00 */
[----:B------:R-:W-:Y:S02]  /*2cff0*/  @!P0 LEA.HI R8, R8, R8, RZ, 0x1 ;  /* 0x0000000808088211 */ /* 0x000fe400078f08ff */
[----:B------:R-:W-:Y:S02]  /*2d000*/  ISETP.GE.AND P1, PT, R0, UR4, PT ;  /* 0x0000000400007c0c */ /* 0x000fe4000bf26270 */
[----:B------:R-:W-:-:S05]  /*2d010*/  @!P0 LOP3.LUT R8, R8, 0xfffffffe, RZ, 0xc0, !PT ;  /* 0xfffffffe08088812 */ /* 0x000fca00078ec0ff */
[----:B------:R-:W-:-:S04]  /*2d020*/  @!P0 IMAD.WIDE R8, R8, 0x4, R16 ;  /* 0x0000000408088825 */ /* 0x000fc800078e0210 */
[----:B------:R-:W-:Y:S01]  /*2d030*/  VIADD R14, R19, 0x20 ;  /* 0x00000020130e7836 */ /* 0x000fe20000000000 */
[----:B--2---:R2:W-:Y:S04]  /*2d040*/  @!P0 ST.E.64 desc[UR44][R8.64], R10 ;  /* 0x0000000a08008985 */ /* 0x0045e8000c101b2c */
[----:B0-----:R-:W3:Y:S01]  /*2d050*/  @!P1 LDL.64 R12, [R1+0x290] ;  /* 0x00029000010c9983 */ /* 0x001ee20000100a00 */
[----:B------:R-:W-:Y:S02]  /*2d060*/  @!P1 LEA.HI R0, R0, R0, RZ, 0x1 ;  /* 0x0000000000009211 */ /* 0x000fe400078f08ff */
[----:B------:R-:W-:Y:S02]  /*2d070*/  ISETP.GE.AND P0, PT, R14, UR4, PT ;  /* 0x000000040e007c0c */ /* 0x000fe4000bf06270 */
[----:B------:R-:W-:-:S05]  /*2d080*/  @!P1 LOP3.LUT R0, R0, 0xfffffffe, RZ, 0xc0, !PT ;  /* 0xfffffffe00009812 */ /* 0x000fca00078ec0ff */
[----:B------:R-:W-:-:S04]  /*2d090*/  @!P1 IMAD.WIDE R2, R0, 0x4, R16 ;  /* 0x0000000400029825 */ /* 0x000fc800078e0210 */
[----:B------:R-:W-:Y:S01]  /*2d0a0*/  VIADD R0, R19, 0x28 ;  /* 0x0000002813007836 */ /* 0x000fe20000000000 */
[----:B---3--:R0:W-:Y:S04]  /*2d0b0*/  @!P1 ST.E.64 desc[UR44][R2.64], R12 ;  /* 0x0000000c02009985 */ /* 0x0081e8000c101b2c */
[----:B-1----:R-:W3:Y:S01]  /*2d0c0*/  @!P0 LDL.64 R4, [R1+0x2a0] ;  /* 0x0002a00001048983 */ /* 0x002ee20000100a00 */
[----:B------:R-:W-:Y:S02]  /*2d0d0*/  @!P0 LEA.HI R14, R14, R14, RZ, 0x1 ;  /* 0x0000000e0e0e8211 */ /* 0x000fe400078f08ff */
[----:B------:R-:W-:Y:S02]  /*2d0e0*/  ISETP.GE.AND P1, PT, R0, UR4, PT ;  /* 0x0000000400007c0c */ /* 0x000fe4000bf26270 */
[----:B------:R-:W-:-:S05]  /*2d0f0*/  @!P0 LOP3.LUT R14, R14, 0xfffffffe, RZ, 0xc0, !PT ;  /* 0xfffffffe0e0e8812 */ /* 0x000fca00078ec0ff */
[----:B------:R-:W-:-:S04]  /*2d100*/  @!P0 IMAD.WIDE R14, R14, 0x4, R16 ;  /* 0x000000040e0e8825 */ /* 0x000fc800078e0210 */
[----:B--2---:R-:W-:Y:S01]  /*2d110*/  VIADD R8, R19, 0x30 ;  /* 0x0000003013087836 */ /* 0x004fe20000000000 */
[----:B---3--:R1:W-:Y:S04]  /*2d120*/  @!P0 ST.E.64 desc[UR44][R14.64], R4 ;  /* 0x000000040e008985 */ /* 0x0083e8000c101b2c */
[----:B------:R-:W2:Y:S01]  /*2d130*/  @!P1 LDL.64 R6, [R1+0x2b0] ;  /* 0x0002b00001069983 */ /* 0x000ea20000100a00 */
[----:B------:R-:W-:Y:S02]  /*2d140*/  @!P1 LEA.HI R0, R0, R0, RZ, 0x1 ;  /* 0x0000000000009211 */ /* 0x000fe400078f08ff */
[----:B------:R-:W-:Y:S02]  /*2d150*/  ISETP.GE.AND P0, PT, R8, UR4, PT ;  /* 0x0000000408007c0c */ /* 0x000fe4000bf06270 */
[----:B------:R-:W-:-:S05]  /*2d160*/  @!P1 LOP3.LUT R0, R0, 0xfffffffe, RZ, 0xc0, !PT ;  /* 0xfffffffe00009812 */ /* 0x000fca00078ec0ff */
[----:B0-----:R-:W-:-:S04]  /*2d170*/  @!P1 IMAD.WIDE R2, R0, 0x4, R16 ;  /* 0x0000000400029825 */ /* 0x001fc800078e0210 */
        /* <DEDUP_REMOVED lines=9> */
[----:B-1----:R-:W3:Y:S01]  /*2d210*/  @!P1 LDL.64 R4, [R1+0x2d0] ;  /* 0x0002d00001049983 */ /* 0x002ee20000100a00 */
[----:B------:R-:W-:Y:S02]  /*2d220*/  @!P1 LEA.HI R0, R0, R0, RZ, 0x1 ;  /* 0x0000000000009211 */ /* 0x000fe400078f08ff */
[----:B------:R-:W-:Y:S02]  /*2d230*/  ISETP.GE.AND P0, PT, R12, UR4, PT ;  /* 0x000000040c007c0c */ /* 0x000fe4000bf06270 */
[----:B------:R-:W-:-:S05]  /*2d240*/  @!P1 LOP3.LUT R0, R0, 0xfffffffe, RZ, 0xc0, !PT ;  /* 0xfffffffe00009812 */ /* 0x000fca00078ec0ff */
[----:B0-----:R-:W-:-:S04]  /*2d250*/  @!P1 IMAD.WIDE R2, R0, 0x4, R16 ;  /* 0x0000000400029825 */ /* 0x001fc800078e0210 */
[----:B------:R-:W-:Y:S01]  /*2d260*/  VIADD R0, R19, 0x48 ;  /* 0x0000004813007836 */ /* 0x000fe20000000000 */
[----:B---3--:R0:W-:Y:S04]  /*2d270*/  @!P1 ST.E.64 desc[UR44][R2.64], R4 ;  /* 0x0000000402009985 */ /* 0x0081e8000c101b2c */
[----:B------:R-:W3:Y:S01]  /*2d280*/  @!P0 LDL.64 R6, [R1+0x2e0] ;  /* 0x0002e00001068983 */ /* 0x000ee20000100a00 */
        /* <DEDUP_REMOVED lines=18> */
[----:B-1----:R-:W-:Y:S01]  /*2d3b0*/  VIADD R12, R19, 0x60 ;  /* 0x00000060130c7836 */ /* 0x002fe20000000000 */
[----:B--2---:R1:W-:Y:S04]  /*2d3c0*/  @!P0 ST.E.64 desc[UR44][R10.64], R4 ;  /* 0x000000040a008985 */ /* 0x0043e8000c101b2c */
        /* <DEDUP_REMOVED lines=94> */
[----:B-1----:R-:W-:-:S05]  /*2d9b0*/  @!P0 LOP3.LUT R5, R12, 0xfffffffe, RZ, 0xc0, !PT ;  /* 0xfffffffe0c058812 */ /* 0x002fca00078ec0ff */
[----:B------:R-:W-:-:S04]  /*2d9c0*/  @!P0 IMAD.WIDE R4, R5, 0x4, R16 ;  /* 0x0000000405048825 */ /* 0x000fc800078e0210 */
[----:B------:R-:W-:Y:S01]  /*2d9d0*/  VIADD R12, R19, 0xd0 ;  /* 0x000000d0130c7836 */ /* 0x000fe20000000000 */
[----:B--2---:R1:W-:Y:S04]  /*2d9e0*/  @!P0 ST.E.64 desc[UR44][R4.64], R8 ;  /* 0x0000000804008985 */ /* 0x0043e8000c101b2c */
[----:B------:R-:W2:Y:S01]  /*2d9f0*/  @!P1 LDL.64 R10, [R1+0x3f0] ;  /* 0x0003f000010a9983 */ /* 0x000ea20000100a00 */
[----:B------:R-:W-:Y:S02]  /*2da00*/  @!P1 LEA.HI R0, R0, R0, RZ, 0x1 ;  /* 0x0000000000009211 */ /* 0x000fe400078f08ff */
[----:B------:R-:W-:Y:S02]  /*2da10*/  ISETP.GE.AND P0, PT, R12, UR4, PT ;  /* 0x000000040c007c0c */ /* 0x000fe4000bf06270 */
[----:B0-----:R-:W-:-:S05]  /*2da20*/  @!P1 LOP3.LUT R3, R0, 0xfffffffe, RZ, 0xc0, !PT ;  /* 0xfffffffe00039812 */ /* 0x001fca00078ec0ff */
[----:B------:R-:W-:-:S04]  /*2da30*/  @!P1 IMAD.WIDE R2, R3, 0x4, R16 ;  /* 0x0000000403029825 */ /* 0x000fc800078e0210 */
        /* <DEDUP_REMOVED lines=30> */
[----:B------:R-:W3:Y:S01]  /*2dc20*/  @!P0 LDL.64 R8, [R1+0x440] ;  /* 0x0004400001088983 */ /* 0x000ee20000100a00 */
[----:B------:R-:W-:Y:S02]  /*2dc30*/  @!P0 LEA.HI R12, R12, R12, RZ, 0x1 ;  /* 0x0000000c0c0c8211 */ /* 0x000fe400078f08ff */
[----:B------:R-:W-:Y:S02]  /*2dc40*/  ISETP.GE.AND P1, PT, R0, UR4, PT ;  /* 0x0000000400007c0c */ /* 0x000fe4000bf26270 */
[----:B-1----:R-:W-:-:S05]  /*2dc50*/  @!P0 LOP3.LUT R5, R12, 0xfffffffe, RZ, 0xc0, !PT ;  /* 0xfffffffe0c058812 */ /* 0x002fca00078ec0ff */
[----:B------:R-:W-:-:S05]  /*2dc60*/  @!P0 IMAD.WIDE R4, R5, 0x4, R16 ;  /* 0x0000000405048825 */ /* 0x000fca00078e0210 */
[----:B---3--:R2:W-:Y:S04]  /*2dc70*/  @!P0 ST.E.64 desc[UR44][R4.64], R8 ;  /* 0x0000000804008985 */ /* 0x0085e8000c101b2c */
[----:B------:R-:W3:Y:S01]  /*2dc80*/  @!P1 LDL.64 R12, [R1+0x450] ;  /* 0x00045000010c9983 */ /* 0x000ee20000100a00 */
[----:B------:R-:W-:-:S04]  /*2dc90*/  @!P1 LEA.HI R0, R0, R0, RZ, 0x1 ;  /* 0x0000000000009211 */ /* 0x000fc800078f08ff */
[----:B------:R-:W-:-:S05]  /*2dca0*/  @!P1 LOP3.LUT R11, R0, 0xfffffffe, RZ, 0xc0, !PT ;  /* 0xfffffffe000b9812 */ /* 0x000fca00078ec0ff */
[----:B------:R-:W-:-:S05]  /*2dcb0*/  @!P1 IMAD.WIDE R16, R11, 0x4, R16 ;  /* 0x000000040b109825 */ /* 0x000fca00078e0210 */
[----:B---3--:R2:W-:Y:S02]  /*2dcc0*/  @!P1 ST.E.64 desc[UR44][R16.64], R12 ;  /* 0x0000000c10009985 */ /* 0x0085e4000c101b2c */
.L_x_11168:
[----:B------:R-:W-:Y:S05]  /*2dcd0*/  BSYNC B0 ;  /* 0x0000000000007941 */ /* 0x000fea0003800000 */
.L_x_11167:
[----:B------:R-:W-:Y:S01]  /*2dce0*/  ISETP.GE.AND P0, PT, R21, R18, PT ;  /* 0x000000121500720c */ /* 0x000fe20003f06270 */
[----:B------:R1:W3:Y:S04]  /*2dcf0*/  SHFL.IDX PT, R15, R22, 0x1, 0x1c1f ;  /* 0x003c1f00160f7f89 */ /* 0x0002e800000e0000 */
[----:B------:R1:W4:Y:S08]  /*2dd00*/  SHFL.IDX PT, R14, R20, 0x1, 0x1c1f ;  /* 0x003c1f00140e7f89 */ /* 0x00033000000e0000 */
[----:B-1----:R-:W-:Y:S05]  /*2dd10*/  @P0 BRA `(.L_x_11069) ;  /* 0x0000005c00a80947 */ /* 0x002fea0003800000 */
[----:B--2---:R-:W1:Y:S02]  /*2dd20*/  LDC R17, c[0x0][0xbc8] ;  /* 0x0002f200ff117b82 */ /* 0x004e640000000800 */
[----:B-1----:R-:W-:-:S13]  /*2dd30*/  ISETP.GE.AND P0, PT, R19, R17, PT ;  /* 0x000000111300720c */ /* 0x002fda0003f06270 */
[----:B------:R-:W2:Y:S01]  /*2dd40*/  @!P0 LDL.64 R12, [R1+0x268] ;  /* 0x00026800010c8983 */ /* 0x000ea20000100a00 */
[C---:B------:R-:W-:Y:S02]  /*2dd50*/  VIADD R0, R19.reuse, 0x8 ;  /* 0x0000000813007836 */ /* 0x040fe40000000000 */
[----:B0--34-:R-:W-:-:S03]  /*2dd60*/  @!P0 IMAD.WIDE R2, R19, 0x4, R14 ;  /* 0x0000000413028825 */ /* 0x019fc600078e020e */
[C---:B------:R-:W-:Y:S01]  /*2dd70*/  ISETP.GE.AND P1, PT, R0.reuse, R17, PT ;  /* 0x000000110000720c */ /* 0x040fe20003f26270 */
[----:B------:R-:W-:Y:S01]  /*2dd80*/  VIADD R10, R19, 0x10 ;  /* 0x00000010130a7836 */ /* 0x000fe20000000000 */
[----:B--2---:R0:W-:Y:S11]  /*2dd90*/  @!P0 ST.E.64 desc[UR44][R2.64], R12 ;  /* 0x0000000c02008985 */ /* 0x0041f6000c101b2c */
[----:B------:R-:W2:Y:S01]  /*2dda0*/  @!P1 LDL.64 R6, [R1+0x278] ;  /* 0x0002780001069983 */ /* 0x000ea20000100a00 */
[----:B------:R-:W-:-:S02]  /*2ddb0*/  @!P1 LEA.HI R0, R0, R0, RZ, 0x1 ;  /* 0x0000000000009211 */ /* 0x000fc400078f08ff */
[----:B------:R-:W-:Y:S02]  /*2ddc0*/  ISETP.GE.AND P0, PT, R10, R17, PT ;  /* 0x000000110a00720c */ /* 0x000fe40003f06270 */
[----:B------:R-:W-:-:S05]  /*2ddd0*/  @!P1 LOP3.LUT R0, R0, 0xfffffffe, RZ, 0xc0, !PT ;  /* 0xfffffffe00009812 */ /* 0x000fca00078ec0ff */
[----:B------:R-:W-:-:S04]  /*2dde0*/  @!P1 IMAD.WIDE R4, R0, 0x4, R14 ;  /* 0x0000000400049825 */ /* 0x000fc800078e020e */
[----:B------:R-:W-:Y:S01]  /*2ddf0*/  VIADD R0, R19, 0x18 ;  /* 0x0000001813007836 */ /* 0x000fe20000000000 */
[----:B--2---:R1:W-:Y:S04]  /*2de00*/  @!P1 ST.E.64 desc[UR44][R4.64], R6 ;  /* 0x0000000604009985 */ /* 0x0043e8000c101b2c */
[----:B------:R-:W2:Y:S01]  /*2de10*/  @!P0 LDL.64 R8, [R1+0x288] ;  /* 0x0002880001088983 */ /* 0x000ea20000100a00 */
[----:B------:R-:W-:Y:S02]  /*2de20*/  @!P0 LEA.HI R10, R10, R10, RZ, 0x1 ;  /* 0x0000000a0a0a8211 */ /* 0x000fe400078f08ff */
[----:B------:R-:W-:Y:S02]  /*2de30*/  ISETP.GE.AND P1, PT, R0, R17, PT ;  /* 0x000000110000720c */ /* 0x000fe40003f26270 */
[----:B0-----:R-:W-:-:S05]  /*2de40*/  @!P0 LOP3.LUT R2, R10, 0xfffffffe, RZ, 0xc0, !PT ;  /* 0xfffffffe0a028812 */ /* 0x001fca00078ec0ff */
[----:B------:R-:W-:-:S04]  /*2de50*/  @!P0 IMAD.WIDE R2, R2, 0x4, R14 ;  /* 0x0000000402028825 */ /* 0x000fc800078e020e */
[----:B------:R-:W-:Y:S01]  /*2de60*/  VIADD R12, R19, 0x20 ;  /* 0x00000020130c7836 */ /* 0x000fe20000000000 */
[----:B--2---:R0:W-:Y:S04]  /*2de70*/  @!P0 ST.E.64 desc[UR44][R2.64], R8 ;  /* 0x0000000802008985 */ /* 0x0041e8000c101b2c */
[----:B------:R-:W2:Y:S01]  /*2de80*/  @!P1 LDL.64 R10, [R1+0x298] ;  /* 0x00029800010a9983 */ /* 0x000ea20000100a00 */
[----:B------:R-:W-:Y:S02]  /*2de90*/  @!P1 LEA.HI R0, R0, R0, RZ, 0x1 ;  /* 0x0000000000009211 */ /* 0x000fe400078f08ff */
[----:B------:R-:W-:Y:S02]  /*2dea0*/  ISETP.GE.AND P0, PT, R12, R17, PT ;  /* 0x000000110c00720c */ /* 0x000fe40003f06270 */
[----:B------:R-:W-:-:S05]  /*2deb0*/  @!P1 LOP3.LUT R0, R0, 0xfffffffe, RZ, 0xc0, !PT ;  /* 0xfffffffe00009812 */ /* 0x000fca00078ec0ff */
[----:B-1----:R-:W-:-:S04]  /*2dec0*/  @!P1 IMAD.WIDE R4, R0, 0x4, R14 ;  /* 0x0000000400049825 */ /* 0x002fc800078e020e */
        /* <DEDUP_REMOVED lines=110> */
[----:B-1----:R-:W-:-:S05]  /*2e5b0*/  @!P1 LOP3.LUT R5, R0, 0xfffffffe, RZ, 0xc0, !PT ;  /* 0xfffffffe00059812 */ /* 0x002fca00078ec0ff */
        /* <DEDUP_REMOVED lines=63> */
[----:B------:R-:W-:-:S06]  /*2e9b0*/  @!P0 IMAD.WIDE R2, R3, 0x4, R14 ;  /* 0x0000000403028825 */ /* 0x000fcc00078e020e */
[----:B------:R-:W-:Y:S01]  /*2e9c0*/  @!P1 LEA.HI R0, R0, R0, RZ, 0x1 ;  /* 0x0000000000009211 */ /* 0x000fe200078f08ff */
[----:B--2---:R0:W-:Y:S04]  /*2e9d0*/  @!P0 ST.E.64 desc[UR44][R2.64], R6 ;  /* 0x0000000602008985 */ /* 0x0041e8000c101b2c */
[----:B------:R-:W2:Y:S01]  /*2e9e0*/  @!P1 LDL.64 R8, [R1+0x438] ;  /* 0x0004380001089983 */ /* 0x000ea20000100a00 */
[----:B------:R-:W-:Y:S01]  /*2e9f0*/  @!P1 LOP3.LUT R13, R0, 0xfffffffe, RZ, 0xc0, !PT ;  /* 0xfffffffe000d9812 */ /* 0x000fe200078ec0ff */
[C---:B------:R-:W-:Y:S01]  /*2ea00*/  VIADD R0, R19.reuse, 0xf0 ;  /* 0x000000f013007836 */ /* 0x040fe20000000000 */
[----:B------:R-:W-:Y:S01]  /*2ea10*/  BSSY B0, `(.L_x_11169) ;  /* 0x000000c000007945 */ /* 0x000fe20003800000 */
[----:B------:R-:W-:Y:S02]  /*2ea20*/  VIADD R19, R19, 0xf8 ;  /* 0x000000f813137836 */ /* 0x000fe40000000000 */
[----:B-1----:R-:W-:Y:S01]  /*2ea30*/  @!P1 IMAD.WIDE R4, R13, 0x4, R14 ;  /* 0x000000040d049825 */ /* 0x002fe200078e020e */
[----:B------:R-:W-:-:S04]  /*2ea40*/  ISETP.GE.AND P0, PT, R0, R17, PT ;  /* 0x000000110000720c */ /* 0x000fc80003f06270 */
[----:B--2---:R0:W-:Y:S01]  /*2ea50*/  @!P1 ST.E.64 desc[UR44][R4.64], R8 ;  /* 0x0000000804009985 */ /* 0x0041e2000c101b2c */
[----:B------:R-:W-:-:S08]  /*2ea60*/  ISETP.GE.AND P1, PT, R19, R17, PT ;  /* 0x000000111300720c */ /* 0x000fd00003f26270 */
[----:B------:R-:W-:Y:S05]  /*2ea70*/  @P0 BRA `(.L_x_11170) ;  /* 0x0000000000140947 */ /* 0x000fea0003800000 */
[----:B0-----:R-:W2:Y:S01]  /*2ea80*/  LDL.64 R4, [R1+0x448] ;  /* 0x0004480001047983 */ /* 0x001ea20000100a00 */
[----:B------:R-:W-:-:S04]  /*2ea90*/  LEA.HI R0, R0, R0, RZ, 0x1 ;  /* 0x0000000000007211 */ /* 0x000fc800078f08ff */
[----:B------:R-:W-:-:S05]  /*2eaa0*/  LOP3.LUT R3, R0, 0xfffffffe, RZ, 0xc0, !PT ;  /* 0xfffffffe00037812 */ /* 0x000fca00078ec0ff */
[----:B------:R-:W-:-:S05]  /*2eab0*/  IMAD.WIDE R2, R3, 0x4, R14 ;  /* 0x0000000403027825 */ /* 0x000fca00078e020e */
[----:B--2---:R1:W-:Y:S02]  /*2eac0*/  ST.E.64 desc[UR44][R2.64], R4 ;  /* 0x0000000402007985 */ /* 0x0043e4000c101b2c */
.L_x_11170:
[----:B------:R-:W-:Y:S05]  /*2ead0*/  BSYNC B0 ;  /* 0x0000000000007941 */ /* 0x000fea0003800000 */
.L_x_11169:
[----:B------:R-:W-:Y:S05]  /*2eae0*/  @P1 BRA `(.L_x_11069) ;  /* 0x0000005000341947 */ /* 0x000fea0003800000 */
[----:B01----:R-:W2:Y:S01]  /*2eaf0*/  LDL.64 R4, [R1+0x458] ;  /* 0x0004580001047983 */ /* 0x003ea20000100a00 */
[----:B------:R-:W-:-:S04]  /*2eb00*/  LEA.HI R19, R19, R19, RZ, 0x1 ;  /* 0x0000001313137211 */ /* 0x000fc800078f08ff */
[----:B------:R-:W-:-:S05]  /*2eb10*/  LOP3.LUT R3, R19, 0xfffffffe, RZ, 0xc0, !PT ;  /* 0xfffffffe13037812 */ /* 0x000fca00078ec0ff */
[----:B------:R-:W-:-:S05]  /*2eb20*/  IMAD.WIDE R2, R3, 0x4, R14 ;  /* 0x0000000403027825 */ /* 0x000fca00078e020e */
[----:B--2---:R0:W-:Y:S01]  /*2eb30*/  ST.E.64 desc[UR44][R2.64], R4 ;  /* 0x0000000402007985 */ /* 0x0041e2000c101b2c */
[----:B------:R-:W-:Y:S05]  /*2eb40*/  BRA `(.L_x_11069) ;  /* 0x00000050001c7947 */ /* 0x000fea0003800000 */
.L_x_11166:
[----:B------:R-:W1:Y:S02]  /*2eb50*/  S2R R0, SR_TID.X ;  /* 0x0000000000007919 */ /* 0x000e640000002100 */
[----:B-1----:R-:W-:-:S05]  /*2eb60*/  VIADD R0, R0, 0xffffff80 ;  /* 0xffffff8000007836 */ /* 0x002fca0000000000 */
[----:B------:R-:W-:-:S13]  /*2eb70*/  ISETP.GT.AND P0, PT, R0, 0x7f, PT ;  /* 0x0000007f0000780c */ /* 0x000fda0003f04270 */
[----:B------:R-:W-:Y:S05]  /*2eb80*/  @P0 BRA `(.L_x_11069) ;  /* 0x00000050000c0947 */ /* 0x000fea0003800000 */
[----:B0-----:R-:W0:Y:S01]  /*2eb90*/  S2R R3, SR_CTAID.X ;  /* 0x0000000000037919 */ /* 0x001e220000002500 */
        /* <DEDUP_REMOVED lines=22> */
[----:B-1----:R-:W-:Y:S01]  /*2ed00*/  @P0 IMAD.HI.U32 R4, R0, R9, RZ ;  /* 0x0000000900040227 */ /* 0x002fe200078e00ff */
[----:B------:R-:W-:-:S03]  /*2ed10*/  SHF.R.S32.HI R9, RZ, 0x1f, R234 ;  /* 0x0000001fff097819 */ /* 0x000fc600000114ea */
[----:B------:R-:W-:Y:S01]  /*2ed20*/  IMAD.WIDE.U32 R2, R234, UR4, R2 ;  /* 0x00000004ea027c25 */ /* 0x000fe2000f8e0002 */
[----:B--2---:R-:W-:-:S03]  /*2ed30*/  @P0 SHF.R.U32.HI R5, RZ, R11, R4 ;  /* 0x0000000bff050219 */ /* 0x004fc60000011604 */
[----:B------:R-:W-:Y:S01]  /*2ed40*/  IMAD R9, R9, UR4, RZ ;  /* 0x0000000409097c24 */ /* 0x000fe2000f8e02ff */
[----:B------:R-:W-:Y:S01]  /*2ed50*/  IADD3 R2, P0, R5, R2, RZ ;  /* 0x0000000205027210 */ /* 0x000fe20007f1e0ff */
[----:B------:R-:W-:Y:S02]  /*2ed60*/  IMAD.MOV R7, RZ, RZ, -R5 ;  /* 0x000000ffff077224 */ /* 0x000fe400078e0a05 */
        /* <DEDUP_REMOVED lines=16> */
.L_x_11067:
        /* <DEDUP_REMOVED lines=18> */
.L_x_11171:
[----:B------:R-:W-:Y:S01]  /*2ef90*/  ULDC UR7, c[0x0][0xd50] ;  /* 0x0003540000077ab9 */ /* 0x000fe20000000800 */
[----:B------:R-:W-:Y:S01]  /*2efa0*/  UMOV UR36, UR6 ;  /* 0x0000000600247c82 */ /* 0x000fe20008000000 */
[----:B------:R-:W-:-:S11]  /*2efb0*/  UISETP.NE.AND UP0, UPT, UR7, 0x1, UPT ;  /* 0x000000010700788c */ /* 0x000fd6000bf05270 */
[----:B------:R-:W-:Y:S01]  /*2efc0*/  @UP0 ULDC UR4, c[0x0][0xd54] ;  /* 0x0003550000040ab9 */ /* 0x000fe20000000800 */
[----:B------:R-:W-:Y:S01]  /*2efd0*/  @UP0 ULDC UR8, c[0x0][0xd58] ;  /* 0x0003560000080ab9 */ /* 0x000fe20000000800 */
[----:B------:R-:W-:-:S04]  /*2efe0*/  UIMAD.WIDE.U32 UR4, UR6, UR4, URZ ;  /* 0x00000004060472a5 */ /* 0x000fc8000f8e003f */
[----:B------:R-:W-:-:S12]  /*2eff0*/  @UP0 USHF.R.U32.HI UR36, URZ, UR8, UR5 ;  /* 0x000000083f240299 */ /* 0x000fd80008011605 */
.L_x_11172:
        /* <DEDUP_REMOVED lines=45> */
.L_x_11175:
[----:B------:R-:W-:-:S11]  /*2f2d0*/  UISETP.NE.AND UP0, UPT, UR5, 0x1, UPT ;  /* 0x000000010500788c */ /* 0x000fd6000bf05270 */
[----:B------:R-:W-:Y:S02]  /*2f2e0*/  @UP0 ULDC.64 UR14, c[0x0][0xae0] ;  /* 0x0002b800000e0ab9 */ /* 0x000fe40000000a00 */
[----:B------:R-:W-:-:S04]  /*2f2f0*/  UIMAD.WIDE.U32 UR6, UR8, UR14, URZ ;  /* 0x0000000e080672a5 */ /* 0x000fc8000f8e003f */
[----:B------:R-:W-:-:S12]  /*2f300*/  @UP0 USHF.R.U32.HI UR8, URZ, UR15, UR7 ;  /* 0x0000000f3f080299 */ /* 0x000fd80008011607 */
.L_x_11176:
[----:B------:R-:W-:-:S04]  /*2f310*/  UIMAD UR8, UR8, UR5, UR5 ;  /* 0x00000005080872a4 */ /* 0x000fc8000f8e0205 */
[----:B------:R-:W-:-:S04]  /*2f320*/  UISETP.LT.AND UP0, UPT, UR4, UR8, UPT ;  /* 0x000000080400728c */ /* 0x000fc8000bf01270 */
[----:B------:R-:W-:-:S12]  /*2f330*/  USEL UR4, UR4, UR8, UP0 ;  /* 0x0000000804047287 */ /* 0x000fd80008000000 */
.L_x_11174:
        /* <DEDUP_REMOVED lines=27> */
.L_x_11178:
[----:B------:R-:W-:-:S11]  /*2f4f0*/  UISETP.NE.AND UP0, UPT, UR5, 0x1, UPT ;  /* 0x000000010500788c */ /* 0x000fd6000bf05270 */
[----:B------:R-:W-:Y:S02]  /*2f500*/  @UP0 ULDC.64 UR10, c[0x0][0xae0] ;  /* 0x0002b800000a0ab9 */ /* 0x000fe40000000a00 */
[----:B------:R-:W-:-:S04]  /*2f510*/  UIMAD.WIDE.U32 UR6, UR4, UR10, URZ ;  /* 0x0000000a040672a5 */ /* 0x000fc8000f8e003f */
[----:B------:R-:W-:-:S12]  /*2f520*/  @UP0 USHF.R.U32.HI UR4, URZ, UR11, UR7 ;  /* 0x0000000b3f040299 */ /* 0x000fd80008011607 */
.L_x_11179:
[----:B------:R-:W-:-:S04]  /*2f530*/  UIMAD UR4, UR4, UR5, URZ ;  /* 0x00000005040472a4 */ /* 0x000fc8000f8e023f */
[----:B------:R-:W-:-:S04]  /*2f540*/  UISETP.LT.AND UP0, UPT, UR8, UR4, UPT ;  /* 0x000000040800728c */ /* 0x000fc8000bf01270 */
[----:B------:R-:W-:-:S12]  /*2f550*/  USEL UR8, UR8, UR4, !UP0 ;  /* 0x0000000408087287 */ /* 0x000fd8000c000000 */
.L_x_11177:
[----:B------:R-:W-:Y:S01]  /*2f560*/  UIMAD.WIDE UR4, UR8, 0x2aaaaaab, URZ ;  /* 0x2aaaaaab080478a5 */ /* 0x000fe2000f8e023f */
[----:B------:R0:W-:Y:S03]  /*2f570*/  STL [R1+0x490], RZ ;  /* 0x000490ff01007387 */ /* 0x0001e60000100800 */
[----:B------:R-:W-:-:S04]  /*2f580*/  USHF.R.U32.HI UR4, URZ, 0x1f, UR5 ;  /* 0x0000001f3f047899 */ /* 0x000fc80008011605 */
[----:B------:R-:W-:Y:S02]  /*2f590*/  ULEA.HI.SX32 UR4, UR5, UR4, 0x1c ;  /* 0x0000000405047291 */ /* 0x000fe4000f8fe23f */
[----:B------:R-:W-:Y:S02]  /*2f5a0*/  USHF.R.U32.HI UR5, URZ, 0x10, UR40 ;  /* 0x000000103f057899 */ /* 0x000fe40008011628 */
[----:B------:R-:W-:Y:S02]  /*2f5b0*/  ULOP3.LUT UR40, UR40, 0xffff, URZ, 0xc0, !UPT ;  /* 0x0000ffff28287892 */ /* 0x000fe4000f8ec03f */
[----:B------:R-:W-:Y:S01]  /*2f5c0*/  VIMNMX R7, RZ, UR4, !PT ;  /* 0x00000004ff077c48 */ /* 0x000fe2000ffe0100 */
[----:B------:R-:W-:-:S03]  /*2f5d0*/  UISETP.NE.AND UP0, UPT, UR5, URZ, UPT ;  /* 0x0000003f0500728c */ /* 0x000fc6000bf05270 */
[----:B------:R-:W-:Y:S01]  /*2f5e0*/  ISETP.LT.AND P0, PT, R7, UR9, PT ;  /* 0x0000000907007c0c */ /* 0x000fe2000bf01270 */
[----:B------:R0:W-:Y:S07]  /*2f5f0*/  STL [R1+0x48c], R7 ;  /* 0x00048c0701007387 */ /* 0x0001ee0000100800 */
        /* <DEDUP_REMOVED lines=30> */
.L_x_11180:
        /* <DEDUP_REMOVED lines=33> */
.L_x_11181:
        /* <DEDUP_REMOVED lines=20> */
.L_x_11183:
        /* <DEDUP_REMOVED lines=15> */
.L_x_11182:
        /* <DEDUP_REMOVED lines=20> */
.L_x_11268:
        /* <DEDUP_REMOVED lines=9> */
.L_x_11271:
        /* <DEDUP_REMOVED lines=22> */
.L_x_11187:
[----:B------:R-:W-:Y:S01]  /*2ff50*/  IMAD.MOV.U32 R0, RZ, RZ, 0x1 ;  /* 0x00000001ff007424 */ /* 0x000fe200078e00ff */
[----:B------:R-:W2:Y:S04]  /*2ff60*/  S2R R8, SR_TID.X ;  /* 0x0000000000087919 */ /* 0x000ea80000002100 */
[----:B------:R-:W-:-:S04]  /*2ff70*/  SHF.L.U32 R0, R0, 0x1f, RZ ;  /* 0x0000001f00007819 */ /* 0x000fc800000006ff */
[----:B------:R-:W3:Y:S01]  /*2ff80*/  SYNCS.PHASECHK.TRANS64.TRYWAIT P0, [UR38+0x32440], R0 ;  /* 0x03244000ff0075a7 */ /* 0x000ee20008000166 */
[----:B--2---:R-:W-:-:S04]  /*2ff90*/  LOP3.LUT R2, R8, 0x7f, RZ, 0xc0, !PT ;  /* 0x0000007f08027812 */ /* 0x004fc800078ec0ff */
[----:B------:R-:W-:Y:S01]  /*2ffa0*/  ISETP.NE.AND P1, PT, R2, RZ, PT ;  /* 0x000000ff0200720c */ /* 0x000fe20003f25270 */
[----:B---3--:R-:W-:-:S12]  /*2ffb0*/  @!P0 BRA `(.L_x_11188) ;  /* 0x0000003c00e88947 */ /* 0x008fd80003800000 */
.L_x_11272:
[----:B------:R-:W-:Y:S05]  /*2ffc0*/  @P1 BRA `(.L_x_11189) ;  /* 0x0000000000181947 */ /* 0x000fea0003800000 */
[----:B------:R-:W3:Y:S01]  /*2ffd0*/  S2R R2, SR_TID.X ;  /* 0x0000000000027919 */ /* 0x000ee20000002100 */
[----:B--2---:R-:W-:-:S04]  /*2ffe0*/  IMAD.MOV.U32 R0, RZ, RZ, 0x3000 ;  /* 0x00003000ff007424 */ /* 0x004fc800078e00ff */
[----:B------:R4:W-:Y:S01]  /*2fff0*/  SYNCS.ARRIVE.TRANS64 RZ, [UR38+0x32430], R0 ;  /* 0x03243000ffff79a7 */ /* 0x0009e20008000026 */
[----:B---3--:R-:W-:-:S13]  /*30000*/  LOP3.LUT P0, RZ, R2, 0x1f, RZ, 0xc0, !PT ;  /* 0x0000001f02ff7812 */ /* 0x008fda000780c0ff */
[----:B----4-:R-:W-:Y:S05]  /*30010*/  @!P0 BRA `(.L_x_11189) ;  /* 0x0000000000048947 */ /* 0x010fea0003800000 */
[----:B------:R-:W-:Y:S01]  /*30020*/  BPT.TRAP 0x1 ;  /* 0x000000040000795c */ /* 0x000fe20000300000 */
.L_x_11189:
        /* <DEDUP_REMOVED lines=17> */
[----:B--2---:R-:W-:Y:S01]  /*30140*/  NOP ;  /* 0x0000000000007918 */ /* 0x004fe20000000000 */
.L_x_11185:
        /* <DEDUP_REMOVED lines=23> */
.L_x_11190:
        /* <DEDUP_REMOVED lines=59> */
[----:B------:R-:W2:Y:S02]  /*30670*/  SHFL.IDX PT, R6, R0, 0x1, 0x181f ;  /* 0x00381f0000067f89 */ /* 0x000ea400000e0000 */
[----:B------:R-:W-:-:S02]  /*30680*/  ISETP.GE.AND P1, PT, R11, R2, PT ;  /* 0x000000020b00720c */ /* 0x000fc40003f26270 */
[----:B------:R-:W3:Y:S01]  /*30690*/  SHFL.IDX PT, R8, R3, 0x1, 0x181f ;  /* 0x00381f0003087f89 */ /* 0x000ee200000e0000 */
[----:B------:R-:W-:-:S03]  /*306a0*/  ISETP.GE.AND P2, PT, R12, R2, PT ;  /* 0x000000020c00720c */ /* 0x000fc60003f46270 */
[----:B------:R4:W-:Y:S04]  /*306b0*/  STL [R1+0x494], R12 ;  /* 0x0004940c01007387 */ /* 0x0009e80000100800 */
[----:B------:R-:W-:Y:S03]  /*306c0*/  STL [R1+0x474], R11 ;  /* 0x0004740b01007387 */ /* 0x000fe60000100800 */
[----:B------:R-:W-:Y:S02]  /*306d0*/  @!P1 LEA R7, R9, UR38, 0x1 ;  /* 0x0000002609079c11 */ /* 0x000fe4000f8e08ff */
[----:B0-----:R-:W-:Y:S01]  /*306e0*/  @!P1 LEA R5, P3, R10, R5, 0x1 ;  /* 0x000000050a059211 */ /* 0x001fe200078608ff */
[----:B----4-:R-:W-:-:S04]  /*306f0*/  VIADD R12, R11, 0x20 ;  /* 0x000000200b0c7836 */ /* 0x010fc80000000000 */
[----:B-1----:R-:W-:Y:S01]  /*30700*/  @!P1 IMAD.X R4, RZ, RZ, R4, P3 ;  /* 0x000000ffff049224 */ /* 0x002fe200018e0604 */
[----:B------:R-:W-:Y:S04]  /*30710*/  STL [R1+0x4a0], R12 ;  /* 0x0004a00c01007387 */ /* 0x000fe80000100800 */
[----:B------:R-:W-:-:S04]  /*30720*/  @!P1 LOP3.LUT R5, R5, R4, RZ, 0x3c, !PT ;  /* 0x0000000405059212 */ /* 0x000fc800078e3cff */
[----:B------:R-:W-:-:S04]  /*30730*/  @!P1 LOP3.LUT R4, R5, R4, RZ, 0x3c, !PT ;  /* 0x0000000405049212 */ /* 0x000fc800078e3cff */
[----:B------:R-:W-:-:S05]  /*30740*/  @!P1 LOP3.LUT R5, R5, R4, RZ, 0x3c, !PT ;  /* 0x0000000405059212 */ /* 0x000fca00078e3cff */
[----:B------:R2:W-:Y:S02]  /*30750*/  @!P1 LDGSTS.E.BYPASS.LTC128B.128 [R7+0x18400], desc[UR44][R4.64], !P0 ;  /* 0x1840000004079fae */ /* 0x0005e4000c101d6c */
[----:B--2---:R-:W-:Y:S01]  /*30760*/  @!P2 LEA R4, P1, R10, R6, 0x1 ;  /* 0x000000060a04a211 */ /* 0x004fe200078208ff */
[----:B------:R-:W-:Y:S01]  /*30770*/  VIADD R7, R11, 0x30 ;  /* 0x000000300b077836 */ /* 0x000fe20000000000 */
[----:B------:R-:W-:-:S03]  /*30780*/  @!P2 LEA R6, R9, UR38, 0x1 ;  /* 0x000000260906ac11 */ /* 0x000fc6000f8e08ff */
[----:B---3--:R-:W-:Y:S01]  /*30790*/  @!P2 IMAD.X R5, RZ, RZ, R8, P1 ;  /* 0x000000ffff05a224 */ /* 0x008fe200008e0608 */
[----:B------:R-:W-:Y:S01]  /*307a0*/  ISETP.GE.AND P1, PT, R12, R2, PT ;  /* 0x000000020c00720c */ /* 0x000fe20003f26270 */
[----:B------:R-:W-:Y:S04]  /*307b0*/  STL [R1+0x4a4], R7 ;  /* 0x0004a40701007387 */ /* 0x000fe80000100800 */
[----:B------:R0:W-:Y:S04]  /*307c0*/  @!P2 LDGSTS.E.BYPASS.LTC128B.128 [R6+0x18c00], desc[UR44][R4.64], !P0 ;  /* 0x18c000000406afae */ /* 0x0001e8000c101d6c */
[----:B0-----:R-:W0:Y:S04]  /*307d0*/  SHFL.IDX PT, R5, R0, 0x2, 0x181f ;  /* 0x00581f0000057f89 */ /* 0x001e2800000e0000 */
        /* <DEDUP_REMOVED lines=23> */
[----:B0-----:R-:W0:Y:S04]  /*30950*/  SHFL.IDX PT, R4, R0, 0x4, 0x181f ;  /* 0x00981f0000047f89 */ /* 0x001e2800000e0000 */
[----:B------:R-:W1:Y:S01]  /*30960*/  SHFL.IDX PT, R6, R3, 0x4, 0x181f ;  /* 0x00981f0003067f89 */ /* 0x000e6200000e0000 */
[----:B0-----:R-:W-:-:S05]  /*30970*/  @!P1 LEA R5, P2, R10, R4, 0x1 ;  /* 0x000000040a059211 */ /* 0x001fca00078408ff */
[----:B-1----:R-:W-:Y:S01]  /*30980*/  @!P1 IMAD.X R4, RZ, RZ, R6, P2 ;  /* 0x000000ffff049224 */ /* 0x002fe200010e0606 */
[----:B------:R-:W-:-:S04]  /*30990*/  @!P1 LEA R6, R9, UR38, 0x1 ;  /* 0x0000002609069c11 */ /* 0x000fc8000f8e08ff */
        /* <DEDUP_REMOVED lines=16> */
[----:B------:R-:W-:-:S03]  /*30aa0*/  ISETP.GE.AND P1, PT, R7, R2, PT ;  /* 0x000000020700720c */ /* 0x000fc60003f26270 */
[----:B0-----:R-:W0:Y:S04]  /*30ab0*/  SHFL.IDX PT, R4, R0, 0x6, 0x181f ;  /* 0x00d81f0000047f89 */ /* 0x001e2800000e0000 */
[----:B------:R-:W1:Y:S04]  /*30ac0*/  SHFL.IDX PT, R6, R3, 0x6, 0x181f ;  /* 0x00d81f0003067f89 */ /* 0x000e6800000e0000 */
[----:B------:R-:W2:Y:S04]  /*30ad0*/  SHFL.IDX PT, R3, R3, 0x7, 0x181f ;  /* 0x00f81f0003037f89 */ /* 0x000ea800000e0000 */
[----:B------:R-:W3:Y:S01]  /*30ae0*/  SHFL.IDX PT, R0, R0, 0x7, 0x181f ;  /* 0x00f81f0000007f89 */ /* 0x000ee200000e0000 */
[----:B0-----:R-:W-:-:S05]  /*30af0*/  @!P1 LEA R5, P2, R10, R4, 0x1 ;  /* 0x000000040a059211 */ /* 0x001fca00078408ff */
[----:B-1----:R-:W-:Y:S01]  /*30b00*/  @!P1 IMAD.X R4, RZ, RZ, R6, P2 ;  /* 0x000000ffff049224 */ /* 0x002fe200010e0606 */
[----:B------:R-:W-:-:S04]  /*30b10*/  @!P1 LEA R6, R9, UR38, 0x1 ;  /* 0x0000002609069c11 */ /* 0x000fc8000f8e08ff */
[----:B------:R-:W-:-:S04]  /*30b20*/  @!P1 LOP3.LUT R5, R5, R4, RZ, 0x3c, !PT ;  /* 0x0000000405059212 */ /* 0x000fc800078e3cff */
[----:B------:R-:W-:-:S04]  /*30b30*/  @!P1 LOP3.LUT R4, R5, R4, RZ, 0x3c, !PT ;  /* 0x0000000405049212 */ /* 0x000fc800078e3cff */
[----:B------:R-:W-:-:S05]  /*30b40*/  @!P1 LOP3.LUT R5, R5, R4, RZ, 0x3c, !PT ;  /* 0x0000000405059212 */ /* 0x000fca00078e3cff */
[----:B--23--:R1:W-:Y:S02]  /*30b50*/  @!P1 LDGSTS.E.BYPASS.LTC128B.128 [R6+0x1b400], desc[UR44][R4.64], !P0 ;  /* 0x1b40000004069fae */ /* 0x00c3e4000c101d6c */
.L_x_11289:
        /* <DEDUP_REMOVED lines=43> */
.L_x_11192:
        /* <DEDUP_REMOVED lines=30> */
[----:B------:R-:W-:Y:S02]  /*30ff0*/  IMAD R5, R5, UR4, RZ ;  /* 0x0000000405057c24 */ /* 0x000fe4000f8e02ff */
[----:B------:R-:W-:-:S04]  /*31000*/  IMAD.WIDE.U32 R2, R4, UR4, R2 ;  /* 0x0000000404027c25 */ /* 0x000fc8000f8e0002 */
[----:B------:R-:W-:Y:S02]  /*31010*/  IMAD R0, R6, R0, R7 ;  /* 0x0000000006007224 */ /* 0x000fe400078e0207 */
        /* <DEDUP_REMOVED lines=14> */
[----:B------:R-:W-:-:S04]  /*31100*/  LOP3.LUT R0, R10, 0x80, RZ, 0xfc, !PT ;  /* 0x000000800a007812 */ /* 0x000fc800078efcff */
[----:B------:R-:W-:Y:S02]  /*31110*/  ISETP.GE.AND P1, PT, R0, UR4, PT ;  /* 0x0000000400007c0c */ /* 0x000fe4000bf26270 */
[C---:B------:R-:W-:Y:S02]  /*31120*/  LOP3.LUT R0, R10.reuse, 0xc0, RZ, 0xfc, !PT ;  /* 0x000000c00a007812 */ /* 0x040fe400078efcff */
[----:B------:R-:W-:Y:S02]  /*31130*/  ISETP.GE.AND P3, PT, R10, UR4, PT ;  /* 0x000000040a007c0c */ /* 0x000fe4000bf66270 */
[----:B------:R-:W-:Y:S01]  /*31140*/  ISETP.GE.AND P2, PT, R0, UR4, PT ;  /* 0x0000000400007c0c */ /* 0x000fe2000bf46270 */
[----:B------:R-:W-:-:S03]  /*31150*/  UMOV UR4, 0xffffffff ;  /* 0xffffffff00047882 */ /* 0x000fc60000000000 */
[----:B------:R-:W-:Y:S09]  /*31160*/  BRA.DIV UR4, `(.L_x_11193) ;  /* 0x0000003a04707947 */ /* 0x000ff2000b800000 */
[----:B------:R-:W2:Y:S01]  /*31170*/  LDL.LU R3, [R1+0x494] ;  /* 0x0004940001037983 */ /* 0x000ea20000300800 */
[----:B------:R-:W-:-:S03]  /*31180*/  ULDC UR4, c[0x0][0x288] ;  /* 0x0000a20000047ab9 */ /* 0x000fc60000000800 */
[----:B------:R-:W3:Y:S04]  /*31190*/  LDL.LU R7, [R1+0x474] ;  /* 0x0004740001077983 */ /* 0x000ee80000300800 */
[----:B------:R-:W4:Y:S04]  /*311a0*/  LDL.LU R15, [R1+0x4a0] ;  /* 0x0004a000010f7983 */ /* 0x000f280000300800 */
[----:B------:R-:W5:Y:S01]  /*311b0*/  LDL.LU R13, [R1+0x4a4] ;  /* 0x0004a400010d7983 */ /* 0x000f620000300800 */
[----:B------:R-:W0:Y:S01]  /*311c0*/  S2R R2, SR_TID.X ;  /* 0x0000000000027919 */ /* 0x000e220000002100 */
[----:B------:R-:W-:-:S02]  /*311d0*/  IMAD R0, R6, UR4, RZ ;  /* 0x0000000406007c24 */ /* 0x000fc4000f8e02ff */
[----:B------:R-:W5:Y:S01]  /*311e0*/  LDL.LU R14, [R1+0x4a8] ;  /* 0x0004a800010e7983 */ /* 0x000f620000300800 */
[----:B0-----:R-:W-:-:S05]  /*311f0*/  IMAD.SHL.U32 R11, R2, 0x8, RZ ;  /* 0x00000008020b7824 */ /* 0x001fca00078e00ff */
[----:B------:R-:W-:-:S04]  /*31200*/  LOP3.LUT R11, R11, 0x1f8, RZ, 0xc0, !PT ;  /* 0x000001f80b0b7812 */ /* 0x000fc800078ec0ff */
[----:B------:R-:W-:Y:S01]  /*31210*/  LOP3.LUT R11, R11, 0x38, R2, 0x78, !PT ;  /* 0x000000380b0b7812 */ /* 0x000fe200078e7802 */
[----:B------:R-:W-:Y:S01]  /*31220*/  SHFL.IDX PT, R6, R4, 0x1, 0x181f ;  /* 0x00381f0004067f89 */ /* 0x000fe200000e0000 */
[----:B--2---:R-:W-:-:S03]  /*31230*/  ISETP.GE.AND P4, PT, R3, R0, PT ;  /* 0x000000000300720c */ /* 0x004fc60003f86270 */
[----:B------:R-:W0:Y:S01]  /*31240*/  SHFL.IDX PT, R3, R5, RZ, 0x181f ;  /* 0x00181fff05037589 */ /* 0x000e2200000e0000 */
[----:B---3--:R-:W-:Y:S02]  /*31250*/  ISETP.GE.AND P5, PT, R7, R0, PT ;  /* 0x000000000700720c */ /* 0x008fe40003fa6270 */
[----:B------:R-:W-:Y:S02]  /*31260*/  LOP3.LUT R7, R2, 0x7f, RZ, 0xc0, !PT ;  /* 0x0000007f02077812 */ /* 0x000fe400078ec0ff */
[----:B------:R-:W1:Y:S03]  /*31270*/  SHFL.IDX PT, R2, R4, RZ, 0x181f ;  /* 0x00181fff04027589 */ /* 0x000e6600000e0000 */
[----:B------:R-:W-:-:S06]  /*31280*/  IMAD.SHL.U32 R12, R7, 0x8, RZ ;  /* 0x00000008070c7824 */ /* 0x000fcc00078e00ff */
[----:B0-----:R-:W-:-:S05]  /*31290*/  @!P5 LEA R3, P6, R10, R3, 0x1 ;  /* 0x000000030a03d211 */ /* 0x001fca00078c08ff */
[----:B-1----:R-:W-:Y:S01]  /*312a0*/  @!P5 IMAD.X R2, RZ, RZ, R2, P6 ;  /* 0x000000ffff02d224 */ /* 0x002fe200030e0602 */
[----:B------:R-:W-:-:S04]  /*312b0*/  LOP3.LUT R11, R11, 0x200, R12, 0xf8, !PT ;  /* 0x000002000b0b7812 */ /* 0x000fc800078ef80c */
[----:B------:R-:W-:-:S04]  /*312c0*/  @!P5 LOP3.LUT R3, R3, R2, RZ, 0x3c, !PT ;  /* 0x000000020303d212 */ /* 0x000fc800078e3cff */
[----:B------:R-:W-:Y:S02]  /*312d0*/  @!P5 LOP3.LUT R2, R3, R2, RZ, 0x3c, !PT ;  /* 0x000000020302d212 */ /* 0x000fe400078e3cff */
        /* <DEDUP_REMOVED lines=19> */
[----:B0-----:R-:W-:-:S05]  /*31410*/  @!P4 LEA R2, P6, R10, R2, 0x1 ;  /* 0x000000020a02c211 */ /* 0x001fca00078c08ff */
[----:B-1----:R-:W-:-:S05]  /*31420*/  @!P4 IMAD.X R3, RZ, RZ, R6, P6 ;  /* 0x000000ffff03c224 */ /* 0x002fca00030e0606 */
[----:B------:R-:W-:Y:S04]  /*31430*/  @!P4 LDGSTS.E.BYPASS.LTC128B.128 [R9+0x23400], desc[UR44][R2.64], !P3 ;  /* 0x234000000209cfae */ /* 0x000fe8000d901d6c */
[----:B------:R-:W-:Y:S04]  /*31440*/  @!P4 LDGSTS.E.BYPASS.LTC128B.128 [R9+0x27400], desc[UR44][R2.64+0x80], !P0 ;  /* 0x274000800209cfae */ /* 0x000fe8000c101d6c */
[----:B------:R-:W-:Y:S04]  /*31450*/  @!P4 LDGSTS.E.BYPASS.LTC128B.128 [R9+0x2b400], desc[UR44][R2.64+0x100], !P1 ;  /* 0x2b4001000209cfae */ /* 0x000fe8000c901d6c */
[----:B------:R0:W-:Y:S01]  /*31460*/  @!P4 LDGSTS.E.BYPASS.LTC128B.128 [R9+0x2f400], desc[UR44][R2.64+0x180], !P2 ;  /* 0x2f4001800209cfae */ /* 0x0001e2000d101d6c */
[----:B-----5:R-:W-:-:S03]  /*31470*/  ISETP.GE.AND P4, PT, R13, R0, PT ;  /* 0x000000000d00720c */ /* 0x020fc60003f86270 */
[----:B------:R-:W3:Y:S04]  /*31480*/  LDL.LU R13, [R1+0x4b0] ;  /* 0x0004b000010d7983 */ /* 0x000ee80000300800 */
        /* <DEDUP_REMOVED lines=11> */
[----:B------:R-:W-:-:S13]  /*31540*/  ISETP.GE.AND P4, PT, R14, R0, PT ;  /* 0x000000000e00720c */ /* 0x000fda0003f86270 */
[----:B------:R-:W-:Y:S02]  /*31550*/  @!P4 LEA R9, R11, UR38, 0x1 ;  /* 0x000000260b09cc11 */ /* 0x000fe4000f8e08ff */
        /* <DEDUP_REMOVED lines=8> */
[----:B------:R-:W-:Y:S01]  /*315e0*/  SHFL.IDX PT, R14, R5, 0x7, 0x181f ;  /* 0x00f81f00050e7f89 */ /* 0x000fe200000e0000 */
[----:B--2---:R-:W-:-:S13]  /*315f0*/  ISETP.GE.AND P4, PT, R15, R0, PT ;  /* 0x000000000f00720c */ /* 0x004fda0003f86270 */
[----:B0-----:R-:W-:Y:S02]  /*31600*/  @!P4 LEA R2, P6, R10, R2, 0x1 ;  /* 0x000000020a02c211 */ /* 0x001fe400078c08ff */
[----:B------:R-:W-:-:S03]  /*31610*/  @!P4 LEA R7, R11, UR38, 0x1 ;  /* 0x000000260b07cc11 */ /* 0x000fc6000f8e08ff */
[----:B------:R-:W-:-:S05]  /*31620*/  @!P4 IMAD.X R3, RZ, RZ, R6, P6 ;  /* 0x000000ffff03c224 */ /* 0x000fca00030e0606 */
[----:B------:R-:W-:Y:S04]  /*31630*/  @!P4 LDGSTS.E.BYPASS.LTC128B.128 [R7+0x24c00], desc[UR44][R2.64], !P3 ;  /* 0x24c000000207cfae */ /* 0x000fe8000d901d6c */
[----:B------:R-:W-:Y:S04]  /*31640*/  @!P4 LDGSTS.E.BYPASS.LTC128B.128 [R7+0x28c00], desc[UR44][R2.64+0x80], !P0 ;  /* 0x28c000800207cfae */ /* 0x000fe8000c101d6c */
[----:B------:R-:W-:Y:S04]  /*31650*/  @!P4 LDGSTS.E.BYPASS.LTC128B.128 [R7+0x2cc00], desc[UR44][R2.64+0x100], !P1 ;  /* 0x2cc001000207cfae */ /* 0x000fe8000c901d6c */
[----:B------:R0:W-:Y:S04]  /*31660*/  @!P4 LDGSTS.E.BYPASS.LTC128B.128 [R7+0x30c00], desc[UR44][R2.64+0x180], !P2 ;  /* 0x30c001800207cfae */ /* 0x0001e8000d101d6c */
[----:B------:R-:W-:Y:S04]  /*31670*/  SHFL.IDX PT, R6, R4, 0x6, 0x181f ;  /* 0x00d81f0004067f89 */ /* 0x000fe800000e0000 */
[----:B0-----:R-:W0:Y:S01]  /*31680*/  SHFL.IDX PT, R2, R5, 0x6, 0x181f ;  /* 0x00d81f0005027f89 */ /* 0x001e2200000e0000 */
[----:B---3--:R-:W-:-:S13]  /*31690*/  ISETP.GE.AND P4, PT, R13, R0, PT ;  /* 0x000000000d00720c */ /* 0x008fda0003f86270 */
[----:B0-----:R-:W-:Y:S02]  /*316a0*/  @!P4 LEA R2, P6, R10, R2, 0x1 ;  /* 0x000000020a02c211 */ /* 0x001fe400078c08ff */
[----:B------:R-:W-:-:S03]  /*316b0*/  @!P4 LEA R9, R11, UR38, 0x1 ;  /* 0x000000260b09cc11 */ /* 0x000fc6000f8e08ff */
[----:B------:R-:W-:Y:S02]  /*316c0*/  @!P4 IMAD.X R3, RZ, RZ, R6, P6 ;  /* 0x000000ffff03c224 */ /* 0x000fe400030e0606 */
[----:B------:R0:W1:Y:S04]  /*316d0*/  SHFL.IDX PT, R6, R4, 0x7, 0x181f ;  /* 0x00f81f0004067f89 */ /* 0x00006800000e0000 */
[----:B------:R0:W-:Y:S04]  /*316e0*/  @!P4 LDGSTS.E.BYPASS.LTC128B.128 [R9+0x25400], desc[UR44][R2.64], !P3 ;  /* 0x254000000209cfae */ /* 0x0001e8000d901d6c */
[----:B------:R0:W-:Y:S04]  /*316f0*/  @!P4 LDGSTS.E.BYPASS.LTC128B.128 [R9+0x29400], desc[UR44][R2.64+0x80], !P0 ;  /* 0x294000800209cfae */ /* 0x0001e8000c101d6c */
[----:B------:R0:W-:Y:S04]  /*31700*/  @!P4 LDGSTS.E.BYPASS.LTC128B.128 [R9+0x2d400], desc[UR44][R2.64+0x100], !P1 ;  /* 0x2d4001000209cfae */ /* 0x0001e8000c901d6c */
[----:B------:R0:W-:Y:S02]  /*31710*/  @!P4 LDGSTS.E.BYPASS.LTC128B.128 [R9+0x31400], desc[UR44][R2.64+0x180], !P2 ;  /* 0x314001800209cfae */ /* 0x0001e4000d101d6c */
.L_x_11307:
[----:B0-----:R-:W2:Y:S01]  /*31720*/  LDL.LU R2, [R1+0x4c0] ;  /* 0x0004c00001027983 */ /* 0x001ea20000300800 */
[----:B------:R-:W-:Y:S01]  /*31730*/  BSSY B0, `(.L_x_11194) ;  /* 0x0000014000007945 */ /* 0x000fe20003800000 */
[----:B--2---:R-:W-:-:S13]  /*31740*/  ISETP.GE.AND P4, PT, R2, R0, PT ;  /* 0x000000000200720c */ /* 0x004fda0003f86270 */
[----:B------:R-:W-:Y:S05]  /*31750*/  @P4 BRA `(.L_x_11195) ;  /* 0x0000000000444947 */ /* 0x000fea0003800000 */
[----:B------:R-:W0:Y:S01]  /*31760*/  S2R R2, SR_TID.X ;  /* 0x0000000000027919 */ /* 0x000e220000002100 */
[----:B------:R-:W-:-:S05]  /*31770*/  LOP3.LUT R8, R8, 0x7f, RZ, 0xc0, !PT ;  /* 0x0000007f08087812 */ /* 0x000fca00078ec0ff */
[----:B------:R-:W-:Y:S02]  /*31780*/  IMAD.SHL.U32 R4, R8, 0x8, RZ ;  /* 0x0000000808047824 */ /* 0x000fe400078e00ff */
[----:B0-----:R-:W-:-:S05]  /*31790*/  IMAD.SHL.U32 R8, R2, 0x8, RZ ;  /* 0x0000000802087824 */ /* 0x001fca00078e00ff */
[----:B------:R-:W-:-:S04]  /*317a0*/  LOP3.LUT R8, R8, 0x1f8, RZ, 0xc0, !PT ;  /* 0x000001f808087812 */ /* 0x000fc800078ec0ff */
[----:B------:R-:W-:Y:S02]  /*317b0*/  LOP3.LUT R8, R8, 0x38, R2, 0x78, !PT ;  /* 0x0000003808087812 */ /* 0x000fe400078e7802 */
[----:B------:R-:W-:Y:S02]  /*317c0*/  LEA R2, P4, R10, R14, 0x1 ;  /* 0x0000000e0a027211 */ /* 0x000fe400078808ff */
[----:B------:R-:W-:-:S03]  /*317d0*/  LOP3.LUT R8, R8, 0x200, R4, 0xf8, !PT ;  /* 0x0000020008087812 */ /* 0x000fc600078ef804 */
[----:B-1----:R-:W-:Y:S01]  /*317e0*/  IMAD.X R3, RZ, RZ, R6, P4 ;  /* 0x000000ffff037224 */ /* 0x002fe200020e0606 */
        /* <DEDUP_REMOVED lines=8> */
.L_x_11195:
[----:B------:R-:W-:Y:S05]  /*31870*/  BSYNC B0 ;  /* 0x0000000000007941 */ /* 0x000fea0003800000 */
.L_x_11194:
        /* <DEDUP_REMOVED lines=9> */
.L_x_11308:
[----:B------:R-:W-:Y:S01]  /*31910*/  LOP3.LUT P0, RZ, R17, 0x2, RZ, 0xc0, !PT ;  /* 0x0000000211ff7812 */ /* 0x000fe2000780c0ff */
[----:B------:R-:W-:Y:S01]  /*31920*/  BSSY B0, `(.L_x_11197) ;  /* 0x000004b000007945 */ /* 0x000fe20003800000 */
[----:B------:R-:W-:-:S11]  /*31930*/  IMAD.MOV.U32 R0, RZ, RZ, 0x1 ;  /* 0x00000001ff007424 */ /* 0x000fd600078e00ff */
[----:B------:R-:W-:Y:S05]  /*31940*/  @!P0 BRA `(.L_x_11198) ;  /* 0x0000000400208947 */ /* 0x000fea0003800000 */
[----:B------:R-:W2:Y:S01]  /*31950*/  SYNCS.PHASECHK.TRANS64.TRYWAIT P0, [UR38+0x32460], R2 ;  /* 0x03246002ff0075a7 */ /* 0x000ea20008000166 */
[----:B0-----:R-:W0:Y:S02]  /*31960*/  S2R R3, SR_TID.X ;  /* 0x0000000000037919 */ /* 0x001e240000002100 */
[----:B0-----:R-:W-:-:S04]  /*31970*/  LOP3.LUT R3, R3, 0x7f, RZ, 0xc0, !PT ;  /* 0x0000007f03037812 */ /* 0x001fc800078ec0ff */
[----:B------:R-:W-:Y:S01]  /*31980*/  ISETP.NE.AND P1, PT, R3, RZ, PT ;  /* 0x000000ff0300720c */ /* 0x000fe20003f25270 */
[----:B--2---:R-:W-:-:S12]  /*31990*/  @!P0 BRA `(.L_x_11199) ;  /* 0x0000003c00d88947 */ /* 0x004fd80003800000 */
.L_x_11309:
[----:B------:R-:W-:Y:S04]  /*319a0*/  BSSY B1, `(.L_x_11200) ;  /* 0x0000008000017945 */ /* 0x000fe80003800000 */
[----:B------:R-:W-:Y:S05]  /*319b0*/  @P1 BRA `(.L_x_11201) ;  /* 0x0000000000181947 */ /* 0x000fea0003800000 */
[----:B0-----:R-:W0:Y:S01]  /*319c0*/  S2R R3, SR_TID.X ;  /* 0x0000000000037919 */ /* 0x001e220000002100 */
[----:B------:R-:W-:-:S04]  /*319d0*/  IMAD.MOV.U32 R2, RZ, RZ, 0xc000 ;  /* 0x0000c000ff027424 */ /* 0x000fc800078e00ff */
[----:B------:R2:W-:Y:S01]  /*319e0*/  SYNCS.ARRIVE.TRANS64 RZ, [UR38+0x32450], R2 ;  /* 0x03245002ffff79a7 */ /* 0x0005e20008000026 */
[----:B0-----:R-:W-:-:S13]  /*319f0*/  LOP3.LUT P0, RZ, R3, 0x1f, RZ, 0xc0, !PT ;  /* 0x0000001f03ff7812 */ /* 0x001fda000780c0ff */
[----:B--2---:R-:W-:Y:S05]  /*31a00*/  @!P0 BRA `(.L_x_11201) ;  /* 0x0000000000048947 */ /* 0x004fea0003800000 */
[----:B------:R-:W-:Y:S01]  /*31a10*/  BPT.TRAP 0x1 ;  /* 0x000000040000795c */ /* 0x000fe20000300000 */
.L_x_11201:
[----:B------:R-:W-:Y:S05]  /*31a20*/  BSYNC B1 ;  /* 0x0000000000017941 */ /* 0x000fea0003800000 */
.L_x_11200:
[----:B0-----:R-:W2:Y:S01]  /*31a30*/  LDL.LU R2, [R1+0x480] ;  /* 0x0004800001027983 */ /* 0x001ea20000300800 */
        /* <DEDUP_REMOVED lines=10> */
.L_x_11202:
        /* <DEDUP_REMOVED lines=13> */
.L_x_11203:
        /* <DEDUP_REMOVED lines=13> */
.L_x_11204:
        /* <DEDUP_REMOVED lines=13> */
.L_x_11205:
        /* <DEDUP_REMOVED lines=8> */
.L_x_11198:
[----:B------:R-:W-:Y:S05]  /*31dd0*/  BSYNC B0 ;  /* 0x0000000000007941 */ /* 0x000fea0003800000 */
.L_x_11197:
[----:B------:R-:W2:Y:S04]  /*31de0*/  LDL.LU R4, [R1+0x4b4] ;  /* 0x0004b40001047983 */ /* 0x000ea80000300800 */
[----:B0-----:R-:W3:Y:S01]  /*31df0*/  LDL R3, [R1+0x488] ;  /* 0x0004880001037983 */ /* 0x001ee20000100800 */
[----:B------:R-:W-:Y:S02]  /*31e00*/  IMAD.MOV.U32 R7, RZ, RZ, RZ ;  /* 0x000000ffff077224 */ /* 0x000fe400078e00ff */
[----:B-1----:R-:W-:Y:S02]  /*31e10*/  IMAD.MOV.U32 R6, RZ, RZ, 0x1 ;  /* 0x00000001ff067424 */ /* 0x002fe400078e00ff */
[----:B--2---:R-:W-:-:S05]  /*31e20*/  VIADD R8, R4, 0xfffffffe ;  /* 0xfffffffe04087836 */ /* 0x004fca0000000000 */
[----:B---3--:R-:W-:-:S13]  /*31e30*/  ISETP.GE.AND P0, PT, R8, R3, PT ;  /* 0x000000030800720c */ /* 0x008fda0003f06270 */
[----:B------:R-:W-:Y:S05]  /*31e40*/  @!P0 BRA `(.L_x_11173) ;  /* 0x00000018009c8947 */ /* 0x000fea0003800000 */
[----:B------:R-:W2:Y:S04]  /*31e50*/  LDL.LU R5, [R1+0x490] ;  /* 0x0004900001057983 */ /* 0x000ea80000300800 */
[----:B------:R-:W3:Y:S01]  /*31e60*/  LDL.LU R4, [R1+0x48c] ;  /* 0x00048c0001047983 */ /* 0x000ee20000300800 */
[----:B------:R-:W-:Y:S01]  /*31e70*/  UIADD3 UR4, UR40, 0x1, URZ ;  /* 0x0000000128047890 */ /* 0x000fe2000fffe03f */
[----:B------:R-:W-:Y:S01]  /*31e80*/  LOP3.LUT R3, RZ, R3, RZ, 0x33, !PT ;  /* 0x00000003ff037212 */ /* 0x000fe200078e33ff */
[----:B------:R-:W-:-:S04]  /*31e90*/  IMAD.MOV.U32 R6, RZ, RZ, 0x1 ;  /* 0x00000001ff067424 */ /* 0x000fc800078e00ff */
[----:B--2---:R-:W-:Y:S01]  /*31ea0*/  IMAD R0, R5, UR4, RZ ;  /* 0x0000000405007c24 */ /* 0x004fe2000f8e02ff */
[----:B------:R-:W-:-:S04]  /*31eb0*/  ULOP3.LUT UR4, URZ, UR41, URZ, 0x33, !UPT ;  /* 0x000000293f047292 */ /* 0x000fc8000f8e333f */
[----:B------:R-:W-:-:S04]  /*31ec0*/  LOP3.LUT R0, RZ, R0, RZ, 0x33, !PT ;  /* 0x00000000ff007212 */ /* 0x000fc800078e33ff */
[----:B---3--:R-:W-:Y:S01]  /*31ed0*/  VIADDMNMX R0, R0, -R4, UR4, !PT ;  /* 0x0000000400007e46 */ /* 0x008fe2000f800904 */
        /* <DEDUP_REMOVED lines=15> */
.L_x_11239:
        /* <DEDUP_REMOVED lines=27> */
.L_x_11209:
[----:B------:R-:W1:Y:S01]  /*32180*/  S2R R2, SR_TID.X ;  /* 0x0000000000027919 */ /* 0x000e620000002100 */
[----:B------:R-:W-:Y:S01]  /*32190*/  BSSY B2, `(.L_x_11210) ;  /* 0x0000006000027945 */ /* 0x000fe20003800000 */
[----:B-1----:R-:W-:Y:S02]  /*321a0*/  LOP3.LUT R3, R2, 0x7f, RZ, 0xc0, !PT ;  /* 0x0000007f02037812 */ /* 0x002fe400078ec0ff */
[----:B------:R-:W-:Y:S02]  /*321b0*/  SHF.L.U32 R2, R0, 0x1f, RZ ;  /* 0x0000001f00027819 */ /* 0x000fe400000006ff */
[----:B------:R-:W-:Y:S02]  /*321c0*/  ISETP.NE.AND P2, PT, R3, RZ, PT ;  /* 0x000000ff0300720c */ /* 0x000fe40003f45270 */
[----:B------:R-:W1:Y:S02]  /*321d0*/  SYNCS.PHASECHK.TRANS64.TRYWAIT P0, [UR38+0x32448], R2 ;  /* 0x03244802ff0075a7 */ /* 0x000e640008000166 */
[----:B-1----:R-:W-:Y:S09]  /*321e0*/  @!P0 BRA `(.L_x_11211) ;  /* 0x0000003400dc8947 */ /* 0x002ff20003800000 */
.L_x_11310:
[----:B------:R-:W-:Y:S05]  /*321f0*/  BSYNC B2 ;  /* 0x0000000000027941 */ /* 0x000fea0003800000 */
.L_x_11210:
[----:B------:R-:W-:Y:S04]  /*32200*/  BSSY B2, `(.L_x_11212) ;  /* 0x0000007000027945 */ /* 0x000fe80003800000 */
[----:B------:R-:W-:Y:S05]  /*32210*/  @P2 BRA `(.L_x_11213) ;  /* 0x0000000000142947 */ /* 0x000fea0003800000 */
[----:B------:R-:W-:Y:S01]  /*32220*/  ISETP.NE.AND P0, PT, R10, RZ, PT ;  /* 0x000000ff0a00720c */ /* 0x000fe20003f05270 */
[----:B-1----:R-:W-:-:S04]  /*32230*/  IMAD.MOV.U32 R3, RZ, RZ, 0x3000 ;  /* 0x00003000ff037424 */ /* 0x002fc800078e00ff */
[----:B------:R2:W-:Y:S08]  /*32240*/  SYNCS.ARRIVE.TRANS64 RZ, [UR38+0x32438], R3 ;  /* 0x03243803ffff79a7 */ /* 0x0005f00008000026 */
[----:B--2---:R-:W-:Y:S05]  /*32250*/  @!P0 BRA `(.L_x_11213) ;  /* 0x0000000000048947 */ /* 0x004fea0003800000 */
[----:B------:R-:W-:Y:S01]  /*32260*/  BPT.TRAP 0x1 ;  /* 0x000000040000795c */ /* 0x000fe20000300000 */
.L_x_11213:
[----:B------:R-:W-:Y:S05]  /*32270*/  BSYNC B2 ;  /* 0x0000000000027941 */ /* 0x000fea0003800000 */
.L_x_11212:
        /* <DEDUP_REMOVED lines=11> */
.L_x_11214:
        /* <DEDUP_REMOVED lines=10> */
.L_x_11311:
[----:B------:R-:W-:Y:S05]  /*323d0*/  BSYNC B2 ;  /* 0x0000000000027941 */ /* 0x000fea0003800000 */
.L_x_11215:
        /* <DEDUP_REMOVED lines=9> */
.L_x_11218:
[----:B------:R-:W-:Y:S05]  /*32470*/  BSYNC B2 ;  /* 0x0000000000027941 */ /* 0x000fea0003800000 */
.L_x_11217:
        /* <DEDUP_REMOVED lines=9> */
.L_x_11219:
        /* <DEDUP_REMOVED lines=13> */
.L_x_11220:
        /* <DEDUP_REMOVED lines=13> */
.L_x_11221:
        /* <DEDUP_REMOVED lines=13> */
.L_x_11222:
        /* <DEDUP_REMOVED lines=8> */
.L_x_11208:
[----:B------:R-:W-:Y:S05]  /*32800*/  BSYNC B1 ;  /* 0x0000000000017941 */ /* 0x000fea0003800000 */
.L_x_11207:
        /* <DEDUP_REMOVED lines=25> */
.L_x_11225:
[----:B------:R-:W1:Y:S01]  /*329a0*/  S2R R2, SR_TID.X ;  /* 0x0000000000027919 */ /* 0x000e620000002100 */
[----:B------:R-:W-:Y:S01]  /*329b0*/  BSSY B2, `(.L_x_11226) ;  /* 0x0000006000027945 */ /* 0x000fe20003800000 */
[----:B-1----:R-:W-:Y:S02]  /*329c0*/  LOP3.LUT R3, R2, 0x7f, RZ, 0xc0, !PT ;  /* 0x0000007f02037812 */ /* 0x002fe400078ec0ff */
[----:B------:R-:W-:Y:S02]  /*329d0*/  SHF.L.U32 R2, R0, 0x1f, RZ ;  /* 0x0000001f00027819 */ /* 0x000fe400000006ff */
[----:B------:R-:W-:Y:S02]  /*329e0*/  ISETP.NE.AND P2, PT, R3, RZ, PT ;  /* 0x000000ff0300720c */ /* 0x000fe40003f45270 */
[----:B------:R-:W1:Y:S02]  /*329f0*/  SYNCS.PHASECHK.TRANS64.TRYWAIT P0, [UR38+0x32440], R2 ;  /* 0x03244002ff0075a7 */ /* 0x000e640008000166 */
[----:B-1----:R-:W-:Y:S09]  /*32a00*/  @!P0 BRA `(.L_x_11227) ;  /* 0x0000003000048947 */ /* 0x002ff20003800000 */
.L_x_11312:
[----:B------:R-:W-:Y:S05]  /*32a10*/  BSYNC B2 ;  /* 0x0000000000027941 */ /* 0x000fea0003800000 */
.L_x_11226:
[----:B------:R-:W-:Y:S04]  /*32a20*/  BSSY B2, `(.L_x_11228) ;  /* 0x0000007000027945 */ /* 0x000fe80003800000 */
[----:B------:R-:W-:Y:S05]  /*32a30*/  @P2 BRA `(.L_x_11229) ;  /* 0x0000000000142947 */ /* 0x000fea0003800000 */
[----:B------:R-:W-:Y:S01]  /*32a40*/  ISETP.NE.AND P0, PT, R10, RZ, PT ;  /* 0x000000ff0a00720c */ /* 0x000fe20003f05270 */
[----:B-1----:R-:W-:-:S04]  /*32a50*/  IMAD.MOV.U32 R3, RZ, RZ, 0x3000 ;  /* 0x00003000ff037424 */ /* 0x002fc800078e00ff */
[----:B------:R2:W-:Y:S08]  /*32a60*/  SYNCS.ARRIVE.TRANS64 RZ, [UR38+0x32430], R3 ;  /* 0x03243003ffff79a7 */ /* 0x0005f00008000026 */
[----:B--2---:R-:W-:Y:S05]  /*32a70*/  @!P0 BRA `(.L_x_11229) ;  /* 0x0000000000048947 */ /* 0x004fea0003800000 */
[----:B------:R-:W-:Y:S01]  /*32a80*/  BPT.TRAP 0x1 ;  /* 0x000000040000795c */ /* 0x000fe20000300000 */
.L_x_11229:
[----:B------:R-:W-:Y:S05]  /*32a90*/  BSYNC B2 ;  /* 0x0000000000027941 */ /* 0x000fea0003800000 */
.L_x_11228:
        /* <DEDUP_REMOVED lines=11> */
.L_x_11230:
        /* <DEDUP_REMOVED lines=11> */
.L_x_11313:
[----:B------:R-:W-:Y:S05]  /*32c00*/  BSYNC B2 ;  /* 0x0000000000027941 */ /* 0x000fea0003800000 */
.L_x_11231:
        /* <DEDUP_REMOVED lines=9> */
.L_x_11234:
[----:B------:R-:W-:Y:S05]  /*32ca0*/  BSYNC B2 ;  /* 0x0000000000027941 */ /* 0x000fea0003800000 */
.L_x_11233:
        /* <DEDUP_REMOVED lines=9> */
.L_x_11235:
        /* <DEDUP_REMOVED lines=13> */
.L_x_11236:
        /* <DEDUP_REMOVED lines=13> */
.L_x_11237:
        /* <DEDUP_REMOVED lines=13> */
.L_x_11238:
        /* <DEDUP_REMOVED lines=8> */
.L_x_11224:
[----:B------:R-:W-:Y:S05]  /*33030*/  BSYNC B1 ;  /* 0x0000000000017941 */ /* 0x000fea0003800000 */
.L_x_11223:
[----:B------:R-:W-:Y:S01]  /*33040*/  VIADD R8, R8, 0xfffffffe ;  /* 0xfffffffe08087836 */ /* 0x000fe20000000000 */
[----:B------:R-:W-:Y:S06]  /*33050*/  @P1 BRA `(.L_x_11239) ;  /* 0xffffffec00dc1947 */ /* 0x000fec000383ffff */
[----:B------:R-:W-:Y:S05]  /*33060*/  BSYNC B0 ;  /* 0x0000000000007941 */ /* 0x000fea0003800000 */
.L_x_11206:
        /* <DEDUP_REMOVED lines=25> */
.L_x_11242:
[----:B------:R-:W1:Y:S01]  /*33200*/  S2R R2, SR_TID.X ;  /* 0x0000000000027919 */ /* 0x000e620000002100 */
[----:B------:R-:W-:Y:S01]  /*33210*/  BSSY B1, `(.L_x_11243) ;  /* 0x0000006000017945 */ /* 0x000fe20003800000 */
[----:B-1----:R-:W-:Y:S02]  /*33220*/  LOP3.LUT R3, R2, 0x7f, RZ, 0xc0, !PT ;  /* 0x0000007f02037812 */ /* 0x002fe400078ec0ff */
[----:B------:R-:W-:Y:S02]  /*33230*/  SHF.L.U32 R2, R0, 0x1f, RZ ;  /* 0x0000001f00027819 */ /* 0x000fe400000006ff */
[----:B------:R-:W-:Y:S02]  /*33240*/  ISETP.NE.AND P1, PT, R3, RZ, PT ;  /* 0x000000ff0300720c */ /* 0x000fe40003f25270 */
[----:B------:R-:W1:Y:S02]  /*33250*/  SYNCS.PHASECHK.TRANS64.TRYWAIT P0, [UR38+0x32448], R2 ;  /* 0x03244802ff0075a7 */ /* 0x000e640008000166 */
[----:B-1----:R-:W-:Y:S09]  /*33260*/  @!P0 BRA `(.L_x_11244) ;  /* 0x00000028001c8947 */ /* 0x002ff20003800000 */
.L_x_11314:
[----:B------:R-:W-:Y:S05]  /*33270*/  BSYNC B1 ;  /* 0x0000000000017941 */ /* 0x000fea0003800000 */
.L_x_11243:
[----:B------:R-:W-:Y:S04]  /*33280*/  BSSY B1, `(.L_x_11245) ;  /* 0x0000007000017945 */ /* 0x000fe80003800000 */
[----:B------:R-:W-:Y:S05]  /*33290*/  @P1 BRA `(.L_x_11246) ;  /* 0x0000000000141947 */ /* 0x000fea0003800000 */
[----:B------:R-:W-:Y:S01]  /*332a0*/  ISETP.NE.AND P0, PT, R10, RZ, PT ;  /* 0x000000ff0a00720c */ /* 0x000fe20003f05270 */
[----:B-1----:R-:W-:-:S04]  /*332b0*/  IMAD.MOV.U32 R3, RZ, RZ, 0x3000 ;  /* 0x00003000ff037424 */ /* 0x002fc800078e00ff */
[----:B------:R2:W-:Y:S08]  /*332c0*/  SYNCS.ARRIVE.TRANS64 RZ, [UR38+0x32438], R3 ;  /* 0x03243803ffff79a7 */ /* 0x0005f00008000026 */
[----:B--2---:R-:W-:Y:S05]  /*332d0*/  @!P0 BRA `(.L_x_11246) ;  /* 0x0000000000048947 */ /* 0x004fea0003800000 */
[----:B------:R-:W-:Y:S01]  /*332e0*/  BPT.TRAP 0x1 ;  /* 0x000000040000795c */ /* 0x000fe20000300000 */
.L_x_11246:
[----:B------:R-:W-:Y:S05]  /*332f0*/  BSYNC B1 ;  /* 0x0000000000017941 */ /* 0x000fea0003800000 */
.L_x_11245:
        /* <DEDUP_REMOVED lines=11> */
.L_x_11247:
        /* <DEDUP_REMOVED lines=11> */
.L_x_11315:
[----:B------:R-:W-:Y:S05]  /*33460*/  BSYNC B1 ;  /* 0x0000000000017941 */ /* 0x000fea0003800000 */
.L_x_11248:
        /* <DEDUP_REMOVED lines=9> */
.L_x_11251:
[----:B------:R-:W-:Y:S05]  /*33500*/  BSYNC B1 ;  /* 0x0000000000017941 */ /* 0x000fea0003800000 */
.L_x_11250:
        /* <DEDUP_REMOVED lines=9> */
.L_x_11252:
        /* <DEDUP_REMOVED lines=13> */
.L_x_11253:
        /* <DEDUP_REMOVED lines=13> */
.L_x_11254:
        /* <DEDUP_REMOVED lines=13> */
.L_x_11255:
        /* <DEDUP_REMOVED lines=8> */
.L_x_11241:
[----:B------:R-:W-:Y:S05]  /*33890*/  BSYNC B0 ;  /* 0x0000000000007941 */ /* 0x000fea0003800000 */
.L_x_11240:
[----:B------:R-:W-:Y:S02]  /*338a0*/  LOP3.LUT R0, R0, 0x1, RZ, 0x3c, !PT ;  /* 0x0000000100007812 */ /* 0x000fe400078e3cff */
[----:B------:R-:W-:-:S07]  /*338b0*/  CS2R R6, SRZ ;  /* 0x0000000000067805 */ /* 0x000fce000001ff00 */
.L_x_11173:
[----:B------:R-:W1:Y:S01]  /*338c0*/  S2R R3, SR_CgaCtaId ;  /* 0x0000000000037919 */ /* 0x000e620000008800 */
[----:B------:R-:W-:Y:S02]  /*338d0*/  MOV R2, 0x400 ;  /* 0x0000040000027802 */ /* 0x000fe40000000f00 */
[----:B------:R-:W-:Y:S02]  /*338e0*/  SHF.L.U32 R7, R7, 0x1f, RZ ;  /* 0x0000001f07077819 */ /* 0x000fe400000006ff */
[----:B-1----:R-:W-:-:S04]  /*338f0*/  LEA R2, R3, R2, 0x18 ;  /* 0x0000000203027211 */ /* 0x002fc800078ec0ff */
[----:B------:R-:W1:Y:S02]  /*33900*/  SYNCS.PHASECHK.TRANS64.TRYWAIT P0, [R2+URZ+0x32420], R7 ;  /* 0x03242007020075a7 */ /* 0x000e64000800017f */
[----:B-1----:R-:W-:Y:S05]  /*33910*/  @!P0 BRA `(.L_x_11256) ;  /* 0x0000002000a08947 */ /* 0x002fea0003800000 */
.L_x_11316:
[----:B------:R-:W-:-:S03]  /*33920*/  UMOV UR4, 0xffffffff ;  /* 0xffffffff00047882 */ /* 0x000fc60000000000 */
[----:B------:R-:W-:Y:S05]  /*33930*/  BRA.DIV UR4, `(.L_x_11257) ;  /* 0x0000002204ac7947 */ /* 0x000fea000b800000 */
[----:B------:R-:W2:Y:S02]  /*33940*/  S2R R3, SR_TID.X ;  /* 0x0000000000037919 */ /* 0x000ea40000002100 */
[----:B--2---:R-:W-:-:S04]  /*33950*/  SHF.R.U32.HI R3, RZ, 0x5, R3 ;  /* 0x00000005ff037819 */ /* 0x004fc80000011603 */
[----:B------:R-:W-:-:S05]  /*33960*/  LOP3.LUT R3, R3, 0x3, RZ, 0xc0, !PT ;  /* 0x0000000303037812 */ /* 0x000fca00078ec0ff */
[----:B------:R2:W3:Y:S02]  /*33970*/  SHFL.IDX PT, R14, R3, RZ, 0x1f ;  /* 0x00001fff030e7589 */ /* 0x0004e400000e0000 */
.L_x_11319:
[----:B---3--:R-:W-:-:S13]  /*33980*/  ISETP.NE.AND P0, PT, R14, RZ, PT ;  /* 0x000000ff0e00720c */ /* 0x008fda0003f05270 */
[----:B------:R-:W-:Y:S05]  /*33990*/  @P0 BRA `(.L_x_11069) ;  /* 0x0000000000880947 */ /* 0x000fea0003800000 */
[----:B------:R-:W-:-:S03]  /*339a0*/  UMOV UR4, 0xffffffff ;  /* 0xffffffff00047882 */ /* 0x000fc60000000000 */
[----:B------:R-:W-:Y:S05]  /*339b0*/  BRA.DIV UR4, `(.L_x_11258) ;  /* 0x0000002204c07947 */ /* 0x000fea000b800000 */
[----:B------:R-:W-:-:S13]  /*339c0*/  ELECT P6, URZ, PT ;  /* 0x00000000003f782f */ /* 0x000fda00038c0000 */
.L_x_11322:
[----:B------:R-:W-:Y:S05]  /*339d0*/  @!P6 BRA `(.L_x_11069) ;  /* 0x000000000078e947 */ /* 0x000fea0003800000 */
[----:B--2---:R-:W2:Y:S02]  /*339e0*/  LDL.LU R3, [R1+0x484] ;  /* 0x0004840001037983 */ /* 0x004ea40000300800 */
[----:B--2---:R-:W-:-:S04]  /*339f0*/  LOP3.LUT R3, R3, 0x2, RZ, 0xfc, !PT ;  /* 0x0000000203037812 */ /* 0x004fc800078efcff */
[----:B------:R-:W-:-:S13]  /*33a00*/  ISETP.NE.AND P2, PT, R3, 0x3, PT ;  /* 0x000000030300780c */ /* 0x000fda0003f45270 */
[----:B------:R-:W-:Y:S05]  /*33a10*/  @!P2 BRA `(.L_x_11259) ;  /* 0x000000000004a947 */ /* 0x000fea0003800000 */
[----:B------:R-:W-:Y:S01]  /*33a20*/  BPT.TRAP 0x1 ;  /* 0x000000040000795c */ /* 0x000fe20000300000 */
.L_x_11259:
        /* <DEDUP_REMOVED lines=12> */
.L_x_11323:
[----:B------:R-:W1:Y:S02]  /*33af0*/  SYNCS.PHASECHK.TRANS64.TRYWAIT P0, [R3+URZ], R0 ;  /* 0x00000000030075a7 */ /* 0x000e64000800017f */
[----:B-1----:R-:W-:Y:S05]  /*33b00*/  @!P0 BRA `(.L_x_11261) ;  /* 0x0000002000a08947 */ /* 0x002fea0003800000 */
.L_x_11324:
[----:B------:R-:W-:Y:S05]  /*33b10*/  @!P2 BRA `(.L_x_11262) ;  /* 0x000000000004a947 */ /* 0x000fea0003800000 */
[----:B------:R-:W-:Y:S01]  /*33b20*/  BPT.TRAP 0x1 ;  /* 0x000000040000795c */ /* 0x000fe20000300000 */
.L_x_11262:
[----:B-1----:R-:W-:-:S04]  /*33b30*/  VIADD R3, R2, 0x32460 ;  /* 0x0003246002037836 */ /* 0x002fc80000000000 */
[----:B------:R-:W-:-:S04]  /*33b40*/  IMAD R6, R6, 0x8, R3 ;  /* 0x0000000806067824 */ /* 0x000fc800078e0203 */
[----:B------:R-:W1:Y:S02]  /*33b50*/  SYNCS.PHASECHK.TRANS64.TRYWAIT P0, [R6+URZ], R7 ;  /* 0x00000007060075a7 */ /* 0x000e64000800017f */
[----:B-1----:R-:W-:Y:S05]  /*33b60*/  @!P0 BRA `(.L_x_11263) ;  /* 0x00000020009c8947 */ /* 0x002fea0003800000 */
.L_x_11325:
[----:B------:R-:W-:-:S07]  /*33b70*/  IMAD R3, R4, 0x8, R3 ;  /* 0x0000000804037824 */ /* 0x000fce00078e0203 */
.L_x_11264:
[----:B--2---:R2:W3:Y:S02]  /*33b80*/  SYNCS.PHASECHK.TRANS64.TRYWAIT P0, [R3+URZ], R0 ;  /* 0x00000000030075a7 */ /* 0x0044e4000800017f */
[----:B---3--:R-:W-:Y:S05]  /*33b90*/  @!P0 NANOSLEEP.SYNCS 0x989680 ;  /* 0x009896800000895d */ /* 0x008fea0003900000 */
[----:B------:R-:W3:Y:S02]  /*33ba0*/  @!P0 SYNCS.PHASECHK.TRANS64 P0, [R3+URZ], R0 ;  /* 0x00000000030085a7 */ /* 0x000ee4000800007f */
[----:B---3--:R-:W-:Y:S05]  /*33bb0*/  @!P0 BRA `(.L_x_11264) ;  /* 0xfffffffc00f08947 */ /* 0x008fea000383ffff */
.L_x_11069:
[----:B------:R-:W-:Y:S05]  /*33bc0*/  BSYNC B6 ;  /* 0x0000000000067941 */ /* 0x000fea0003800000 */
.L_x_11066:
[----:B------:R-:W-:Y:S05]  /*33bd0*/  EXIT ;  /* 0x000000000000794d */ /* 0x000fea0003800000 */
.L_x_11080:
[----:B0-----:R0:W1:Y:S02]  /*33be0*/  SYNCS.PHASECHK.TRANS64.TRYWAIT P0, [R72+URZ+0x32400], R13 ;  /* 0x0324000d480075a7 */ /* 0x001064000800017f */
[----:B-1----:R-:W-:Y:S05]  /*33bf0*/  @!P0 NANOSLEEP.SYNCS 0x989680 ;  /* 0x009896800000895d */ /* 0x002fea0003900000 */
[----:B------:R-:W1:Y:S02]  /*33c00*/  @!P0 SYNCS.PHASECHK.TRANS64 P0, [R72+URZ+0x32400], R13 ;  /* 0x0324000d480085a7 */ /* 0x000e64000800007f */
[----:B-1----:R-:W-:Y:S05]  /*33c10*/  @!P0 BRA `(.L_x_11080) ;  /* 0xfffffffc00f08947 */ /* 0x002fea000383ffff */
[----:B------:R-:W-:Y:S05]  /*33c20*/  BRA `(.L_x_11265) ;  /* 0xfffffce400787947 */ /* 0x000fea000383ffff */
.L_x_11087:
[----:B-1----:R1:W2:Y:S02]  /*33c30*/  SYNCS.PHASECHK.TRANS64.TRYWAIT P0, [R10+URZ], R11 ;  /* 0x0000000b0a0075a7 */ /* 0x0022a4000800017f */
[----:B--2---:R-:W-:Y:S05]  /*33c40*/  @!P0 NANOSLEEP.SYNCS 0x989680 ;  /* 0x009896800000895d */ /* 0x004fea0003900000 */
[----:B------:R-:W2:Y:S02]  /*33c50*/  @!P0 SYNCS.PHASECHK.TRANS64 P0, [R10+URZ], R11 ;  /* 0x0000000b0a0085a7 */ /* 0x000ea4000800007f */
[----:B--2---:R-:W-:Y:S05]  /*33c60*/  @!P0 BRA `(.L_x_11087) ;  /* 0xfffffffc00f08947 */ /* 0x004fea000383ffff */
[----:B------:R-:W-:Y:S05]  /*33c70*/  BRA `(.L_x_11086) ;  /* 0xfffffce800747947 */ /* 0x000fea000383ffff */
.L_x_11089:
[----:B0-----:R0:W1:Y:S02]  /*33c80*/  SYNCS.PHASECHK.TRANS64.TRYWAIT P0, [R72+URZ+0x32410], R7 ;  /* 0x03241007480075a7 */ /* 0x001064000800017f */
[----:B-1----:R-:W-:Y:S05]  /*33c90*/  @!P0 NANOSLEEP.SYNCS 0x989680 ;  /* 0x009896800000895d */ /* 0x002fea0003900000 */
[----:B------:R-:W1:Y:S02]  /*33ca0*/  @!P0 SYNCS.PHASECHK.TRANS64 P0, [R72+URZ+0x32410], R7 ;  /* 0x03241007480085a7 */ /* 0x000e64000800007f */
[----:B-1----:R-:W-:Y:S05]  /*33cb0*/  @!P0 BRA `(.L_x_11089) ;  /* 0xfffffffc00f08947 */ /* 0x002fea000383ffff */
[----:B------:R-:W-:Y:S05]  /*33cc0*/  BRA `(.L_x_11266) ;  /* 0xfffffcec004c7947 */ /* 0x000fea000383ffff */
.L_x_11096:
[----:B-1----:R1:W2:Y:S02]  /*33cd0*/  SYNCS.PHASECHK.TRANS64.TRYWAIT P0, [R10+URZ], R11 ;  /* 0x0000000b0a0075a7 */ /* 0x0022a4000800017f */
[----:B--2---:R-:W-:Y:S05]  /*33ce0*/  @!P0 NANOSLEEP.SYNCS 0x989680 ;  /* 0x009896800000895d */ /* 0x004fea0003900000 */
[----:B------:R-:W2:Y:S02]  /*33cf0*/  @!P0 SYNCS.PHASECHK.TRANS64 P0, [R10+URZ], R11 ;  /* 0x0000000b0a0085a7 */ /* 0x000ea4000800007f */
[----:B--2---:R-:W-:Y:S05]  /*33d00*/  @!P0 BRA `(.L_x_11096) ;  /* 0xfffffffc00f08947 */ /* 0x004fea000383ffff */
[----:B------:R-:W-:Y:S05]  /*33d10*/  BRA `(.L_x_11095) ;  /* 0xfffffcec00907947 */ /* 0x000fea000383ffff */
.L_x_11127:
[----:B-1----:R1:W2:Y:S02]  /*33d20*/  SYNCS.PHASECHK.TRANS64.TRYWAIT P2, [R0+URZ], R5 ;  /* 0x00000005000075a7 */ /* 0x0022a4000804017f */
[----:B--2---:R-:W-:Y:S05]  /*33d30*/  @!P2 NANOSLEEP.SYNCS 0x989680 ;  /* 0x009896800000a95d */ /* 0x004fea0003900000 */
[----:B------:R-:W2:Y:S02]  /*33d40*/  @!P2 SYNCS.PHASECHK.TRANS64 P2, [R0+URZ], R5 ;  /* 0x000000050000a5a7 */ /* 0x000ea4000804007f */
[----:B--2---:R-:W-:Y:S05]  /*33d50*/  @!P2 BRA `(.L_x_11127) ;  /* 0xfffffffc00f0a947 */ /* 0x004fea000383ffff */
[----:B------:R-:W-:Y:S05]  /*33d60*/  BRA `(.L_x_11126) ;  /* 0xfffffd5800807947 */ /* 0x000fea000383ffff */
.L_x_11134:
[----:B--2---:R2:W3:Y:S02]  /*33d70*/  SYNCS.PHASECHK.TRANS64.TRYWAIT P2, [R4+URZ], R5 ;  /* 0x00000005040075a7 */ /* 0x0044e4000804017f */
[----:B---3--:R-:W-:Y:S05]  /*33d80*/  @!P2 NANOSLEEP.SYNCS 0x989680 ;  /* 0x009896800000a95d */ /* 0x008fea0003900000 */
[----:B------:R-:W3:Y:S02]  /*33d90*/  @!P2 SYNCS.PHASECHK.TRANS64 P2, [R4+URZ], R5 ;  /* 0x000000050400a5a7 */ /* 0x000ee4000804007f */
[----:B---3--:R-:W-:Y:S05]  /*33da0*/  @!P2 BRA `(.L_x_11134) ;  /* 0xfffffffc00f0a947 */ /* 0x008fea000383ffff */
[----:B------:R-:W-:Y:S05]  /*33db0*/  BRA `(.L_x_11133) ;  /* 0xfffffd5c00a47947 */ /* 0x000fea000383ffff */
.L_x_11145:
[----:B-1----:R1:W2:Y:S02]  /*33dc0*/  SYNCS.PHASECHK.TRANS64.TRYWAIT P1, [R0+URZ], R7 ;  /* 0x00000007000075a7 */ /* 0x0022a4000802017f */
[----:B--2---:R-:W-:Y:S05]  /*33dd0*/  @!P1 NANOSLEEP.SYNCS 0x989680 ;  /* 0x009896800000995d */ /* 0x004fea0003900000 */
[----:B------:R-:W2:Y:S02]  /*33de0*/  @!P1 SYNCS.PHASECHK.TRANS64 P1, [R0+URZ], R7 ;  /* 0x00000007000095a7 */ /* 0x000ea4000802007f */
[----:B--2---:R-:W-:Y:S05]  /*33df0*/  @!P1 BRA `(.L_x_11145) ;  /* 0xfffffffc00f09947 */ /* 0x004fea000383ffff */
[----:B------:R-:W-:Y:S05]  /*33e00*/  BRA `(.L_x_11144) ;  /* 0xfffffec400987947 */ /* 0x000fea000383ffff */
.L_x_11152:
[----:B--2---:R2:W3:Y:S02]  /*33e10*/  SYNCS.PHASECHK.TRANS64.TRYWAIT P1, [R2+URZ], R3 ;  /* 0x00000003020075a7 */ /* 0x0044e4000802017f */
[----:B---3--:R-:W-:Y:S05]  /*33e20*/  @!P1 NANOSLEEP.SYNCS 0x989680 ;  /* 0x009896800000995d */ /* 0x008fea0003900000 */
[----:B------:R-:W3:Y:S02]  /*33e30*/  @!P1 SYNCS.PHASECHK.TRANS64 P1, [R2+URZ], R3 ;  /* 0x00000003020095a7 */ /* 0x000ee4000802007f */
[----:B---3--:R-:W-:Y:S05]  /*33e40*/  @!P1 BRA `(.L_x_11152) ;  /* 0xfffffffc00f09947 */ /* 0x008fea000383ffff */
[----:B------:R-:W-:Y:S05]  /*33e50*/  BRA `(.L_x_11151) ;  /* 0xfffffec800bc7947 */ /* 0x000fea000383ffff */
.L_x_11184:
[----:B------:R-:W-:Y:S02]  /*33e60*/  IMAD.MOV.U32 R13, RZ, RZ, R4 ;  /* 0x000000ffff0d7224 */ /* 0x000fe400078e0004 */
[----:B------:R-:W-:Y:S02]  /*33e70*/  IMAD.MOV.U32 R12, RZ, RZ, RZ ;  /* 0x000000ffff0c7224 */ /* 0x000fe400078e00ff */
[----:B------:R-:W-:Y:S02]  /*33e80*/  IMAD.MOV.U32 R11, RZ, RZ, 0x1f ;  /* 0x0000001fff0b7424 */ /* 0x000fe400078e00ff */
[----:B------:R-:W-:-:S07]  /*33e90*/  IMAD.MOV.U32 R15, RZ, RZ, -0x1 ;  /* 0xffffffffff0f7424 */ /* 0x000fce00078e00ff */
[----:B0-----:R-:W-:Y:S05]  /*33ea0*/  WARPSYNC.COLLECTIVE R15, `(.L_x_11267) ;  /* 0x000000000f087348 */ /* 0x001fea0003c00000 */
[----:B------:R1:W2:Y:S02]  /*33eb0*/  SHFL.IDX P6, R14, R13, R12, R11 ;  /* 0x0000000c0d0e7389 */ /* 0x0002a400000c000b */
[----:B012---:R-:W-:Y:S01]  /*33ec0*/  ENDCOLLECTIVE ;  /* 0x000000000000791b */ /* 0x007fe20003800000 */
.L_x_11267:
[----:B------:R-:W-:Y:S05]  /*33ed0*/  BRA `(.L_x_11268) ;  /* 0xffffffbc00a07947 */ /* 0x000fea000383ffff */
.L_x_11186:
[----:B------:R-:W-:Y:S01]  /*33ee0*/  BSSY B0, `(.L_x_11269) ;  /* 0x0000006000007945 */ /* 0x000fe20003800000 */
[----:B------:R-:W-:-:S07]  /*33ef0*/  IMAD.MOV.U32 R15, RZ, RZ, -0x1 ;  /* 0xffffffffff0f7424 */ /* 0x000fce00078e00ff */
[----:B01----:R-:W-:Y:S05]  /*33f00*/  WARPSYNC.COLLECTIVE R15, `(.L_x_11270) ;  /* 0x000000000f0c7348 */ /* 0x003fea0003c00000 */
[----:B------:R-:W-:Y:S02]  /*33f10*/  ELECT P6, UR62, PT ;  /* 0x00000000003e782f */ /* 0x000fe400038c0000 */
[----:B------:R-:W-:Y:S01]  /*33f20*/  MOV R14, UR62 ;  /* 0x0000003e000e7c02 */ /* 0x000fe20008000f00 */
[----:B01----:R-:W-:Y:S10]  /*33f30*/  ENDCOLLECTIVE ;  /* 0x000000000000791b */ /* 0x003ff40003800000 */
.L_x_11270:
[----:B------:R-:W-:Y:S05]  /*33f40*/  BSYNC B0 ;  /* 0x0000000000007941 */ /* 0x000fea0003800000 */
.L_x_11269:
[----:B------:R-:W-:Y:S05]  /*33f50*/  BRA `(.L_x_11271) ;  /* 0xffffffbc00a47947 */ /* 0x000fea000383ffff */
.L_x_11188:
[----:B--2---:R-:W-:-:S04]  /*33f60*/  IMAD.U32 R3, RZ, RZ, UR38 ;  /* 0x00000026ff037e24 */ /* 0x004fc8000f8e00ff */
[----:B------:R2:W3:Y:S03]  /*33f70*/  SYNCS.PHASECHK.TRANS64.TRYWAIT P0, [R3+URZ+0x32440], R0 ;  /* 0x03244000030075a7 */ /* 0x0004e6000800017f */
[----:B---3--:R-:W-:Y:S05]  /*33f80*/  @!P0 NANOSLEEP.SYNCS 0x989680 ;  /* 0x009896800000895d */ /* 0x008fea0003900000 */
[----:B------:R-:W3:Y:S02]  /*33f90*/  @!P0 SYNCS.PHASECHK.TRANS64 P0, [R3+URZ+0x32440], R0 ;  /* 0x03244000030085a7 */ /* 0x000ee4000800007f */
[----:B---3--:R-:W-:Y:S05]  /*33fa0*/  @!P0 BRA `(.L_x_11188) ;  /* 0xfffffffc00ec8947 */ /* 0x008fea000383ffff */
[----:B------:R-:W-:Y:S05]  /*33fb0*/  BRA `(.L_x_11272) ;  /* 0xffffffc000007947 */ /* 0x000fea000383ffff */
.L_x_11191:
[----:B------:R-:W-:Y:S01]  /*33fc0*/  IMAD.MOV.U32 R13, RZ, RZ, R3 ;  /* 0x000000ffff0d7224 */ /* 0x000fe200078e0003 */
[----:B------:R0:W-:Y:S01]  /*33fd0*/  STL [R1+0xa70], R16 ;  /* 0x000a701001007387 */ /* 0x0001e20000100800 */
[----:B------:R-:W-:Y:S02]  /*33fe0*/  IMAD.MOV.U32 R12, RZ, RZ, RZ ;  /* 0x000000ffff0c7224 */ /* 0x000fe400078e00ff */
[----:B------:R-:W-:Y:S02]  /*33ff0*/  IMAD.MOV.U32 R11, RZ, RZ, 0x181f ;  /* 0x0000181fff0b7424 */ /* 0x000fe400078e00ff */
[----:B------:R-:W-:-:S07]  /*34000*/  IMAD.MOV.U32 R15, RZ, RZ, -0x1 ;  /* 0xffffffffff0f7424 */ /* 0x000fce00078e00ff */
[----:B0-----:R-:W-:Y:S05]  /*34010*/  WARPSYNC.COLLECTIVE R15, `(.L_x_11273) ;  /* 0x000000000f087348 */ /* 0x001fea0003c00000 */
[----:B------:R1:W2:Y:S02]  /*34020*/  SHFL.IDX P6, R14, R13, R12, R11 ;  /* 0x0000000c0d0e7389 */ /* 0x0002a400000c000b */
[----:B012---:R-:W-:Y:S01]  /*34030*/  ENDCOLLECTIVE ;  /* 0x000000000000791b */ /* 0x007fe20003800000 */
.L_x_11273:
[----:B------:R-:W-:-:S05]  /*34040*/  VIADD R16, R6, UR39 ;  /* 0x0000002706107c36 */ /* 0x000fca0008000000 */
[----:B------:R0:W-:Y:S01]  /*34050*/  STL [R1+0x474], R16 ;  /* 0x0004741001007387 */ /* 0x0001e20000100800 */
[----:B------:R-:W-:Y:S02]  /*34060*/  IMAD.MOV.U32 R13, RZ, RZ, R0 ;  /* 0x000000ffff0d7224 */ /* 0x000fe400078e0000 */
[----:B------:R-:W-:-:S07]  /*34070*/  IMAD.MOV.U32 R4, RZ, RZ, R14 ;  /* 0x000000ffff047224 */ /* 0x000fce00078e000e */
[----:B0-----:R-:W-:Y:S05]  /*34080*/  WARPSYNC.COLLECTIVE R15, `(.L_x_11274) ;  /* 0x000000000f087348 */ /* 0x001fea0003c00000 */
[----:B------:R1:W2:Y:S02]  /*34090*/  SHFL.IDX P6, R14, R13, R12, R11 ;  /* 0x0000000c0d0e7389 */ /* 0x0002a400000c000b */
[----:B012---:R-:W-:Y:S01]  /*340a0*/  ENDCOLLECTIVE ;  /* 0x000000000000791b */ /* 0x007fe20003800000 */
.L_x_11274:
        /* <DEDUP_REMOVED lines=10> */
.L_x_11275:
        /* <DEDUP_REMOVED lines=10> */
.L_x_11276:
[----:B------:R-:W-:Y:S01]  /*341f0*/  @!PT LDS RZ, [RZ] ;  /* 0x00000000fffff984 */ /* 0x000fe20000000800 */
[----:B------:R-:W-:Y:S01]  /*34200*/  @!PT LDS RZ, [RZ] ;  /* 0x00000000fffff984 */ /* 0x000fe20000000800 */
[----:B------:R-:W-:Y:S01]  /*34210*/  @!PT LDS RZ, [RZ] ;  /* 0x00000000fffff984 */ /* 0x000fe20000000800 */
[----:B------:R0:W-:Y:S01]  /*34220*/  @!P1 LDGSTS.E.BYPASS.LTC128B.128 [R7+0x18400], desc[UR44][R4.64], !P0 ;  /* 0x1840000004079fae */ /* 0x0001e2000c101d6c */
[----:B------:R-:W-:Y:S02]  /*34230*/  IMAD.MOV.U32 R13, RZ, RZ, R3 ;  /* 0x000000ffff0d7224 */ /* 0x000fe400078e0003 */
[C---:B0-----:R-:W-:Y:S02]  /*34240*/  VIADD R5, R16.reuse, 0x10 ;  /* 0x0000001010057836 */ /* 0x041fe40000000000 */
[----:B------:R-:W-:Y:S02]  /*34250*/  IMAD.MOV.U32 R12, RZ, RZ, 0x2 ;  /* 0x00000002ff0c7424 */ /* 0x000fe400078e00ff */
[----:B------:R-:W-:Y:S01]  /*34260*/  VIADD R7, R16, 0x20 ;  /* 0x0000002010077836 */ /* 0x000fe20000000000 */
[----:B------:R-:W-:Y:S01]  /*34270*/  ISETP.GE.AND P2, PT, R5, R2, PT ;  /* 0x000000020500720c */ /* 0x000fe20003f46270 */
[----:B------:R0:W-:Y:S01]  /*34280*/  STL [R1+0x494], R5 ;  /* 0x0004940501007387 */ /* 0x0001e20000100800 */
[----:B------:R-:W-:-:S11]  /*34290*/  IMAD.MOV.U32 R6, RZ, RZ, R14 ;  /* 0x000000ffff067224 */ /* 0x000fd600078e000e */
[----:B0-----:R-:W-:Y:S05]  /*342a0*/  WARPSYNC.COLLECTIVE R15, `(.L_x_11277) ;  /* 0x000000000f087348 */ /* 0x001fea0003c00000 */
[----:B------:R1:W2:Y:S02]  /*342b0*/  SHFL.IDX P6, R14, R13, R12, R11 ;  /* 0x0000000c0d0e7389 */ /* 0x0002a400000c000b */
[----:B012---:R-:W-:Y:S01]  /*342c0*/  ENDCOLLECTIVE ;  /* 0x000000000000791b */ /* 0x007fe20003800000 */
.L_x_11277:
[----:B------:R0:W-:Y:S01]  /*342d0*/  STL [R1+0x4a0], R7 ;  /* 0x0004a00701007387 */ /* 0x0001e20000100800 */
[----:B------:R-:W-:Y:S02]  /*342e0*/  @!P2 LEA R4, P1, R10, R6, 0x1 ;  /* 0x000000060a04a211 */ /* 0x000fe400078208ff */
[----:B------:R-:W-:-:S03]  /*342f0*/  @!P2 LEA R6, R9, UR38, 0x1 ;  /* 0x000000260906ac11 */ /* 0x000fc6000f8e08ff */
[----:B------:R-:W-:Y:S01]  /*34300*/  @!P2 IMAD.X R5, RZ, RZ, R8, P1 ;  /* 0x000000ffff05a224 */ /* 0x000fe200008e0608 */
[----:B------:R-:W-:Y:S01]  /*34310*/  ISETP.GE.AND P1, PT, R7, R2, PT ;  /* 0x000000020700720c */ /* 0x000fe20003f26270 */
[----:B------:R-:W-:Y:S02]  /*34320*/  IMAD.MOV.U32 R13, RZ, RZ, R0 ;  /* 0x000000ffff0d7224 */ /* 0x000fe400078e0000 */
[----:B0-----:R-:W-:Y:S01]  /*34330*/  VIADD R7, R16, 0x30 ;  /* 0x0000003010077836 */ /* 0x001fe20000000000 */
[----:B------:R-:W-:Y:S01]  /*34340*/  @!PT LDS RZ, [RZ] ;  /* 0x00000000fffff984 */ /* 0x000fe20000000800 */
[----:B------:R-:W-:Y:S01]  /*34350*/  @!PT LDS RZ, [RZ] ;  /* 0x00000000fffff984 */ /* 0x000fe20000000800 */
[----:B------:R-:W-:Y:S01]  /*34360*/  @!PT LDS RZ, [RZ] ;  /* 0x00000000fffff984 */ /* 0x000fe20000000800 */
[----:B------:R0:W-:Y:S04]  /*34370*/  @!P2 LDGSTS.E.BYPASS.LTC128B.128 [R6+0x18c00], desc[UR44][R4.64], !P0 ;  /* 0x18c000000406afae */ /* 0x0001e8000c101d6c */
[----:B------:R1:W-:Y:S01]  /*34380*/  STL [R1+0x4a4], R7 ;  /* 0x0004a40701007387 */ /* 0x0003e20000100800 */
[----:B0-----:R-:W-:-:S04]  /*34390*/  IMAD.MOV.U32 R4, RZ, RZ, R14 ;  /* 0x000000ffff047224 */ /* 0x001fc800078e000e */
[----:B------:R-:W-:-:S07]  /*343a0*/  @!P1 LEA R6, R9, UR38, 0x1 ;  /* 0x0000002609069c11 */ /* 0x000fce000f8e08ff */
[----:B-1----:R-:W-:Y:S05]  /*343b0*/  WARPSYNC.COLLECTIVE R15, `(.L_x_11278) ;  /* 0x000000000f087348 */ /* 0x002fea0003c00000 */
[----:B------:R0:W2:Y:S02]  /*343c0*/  SHFL.IDX P6, R14, R13, R12, R11 ;  /* 0x0000000c0d0e7389 */ /* 0x0000a400000c000b */
[----:B012---:R-:W-:Y:S01]  /*343d0*/  ENDCOLLECTIVE ;  /* 0x000000000000791b */ /* 0x007fe20003800000 */
.L_x_11278:
[----:B------:R-:W-:Y:S02]  /*343e0*/  IMAD.MOV.U32 R13, RZ, RZ, R3 ;  /* 0x000000ffff0d7224 */ /* 0x000fe400078e0003 */
[----:B------:R-:W-:Y:S02]  /*343f0*/  IMAD.MOV.U32 R12, RZ, RZ, 0x3 ;  /* 0x00000003ff0c7424 */ /* 0x000fe400078e00ff */
[----:B------:R-:W-:-:S07]  /*34400*/  IMAD.MOV.U32 R5, RZ, RZ, R14 ;  /* 0x000000ffff057224 */ /* 0x000fce00078e000e */
[----:B------:R-:W-:Y:S05]  /*34410*/  WARPSYNC.COLLECTIVE R15, `(.L_x_11279) ;  /* 0x000000000f087348 */ /* 0x000fea0003c00000 */
[----:B------:R0:W1:Y:S02]  /*34420*/  SHFL.IDX P6, R14, R13, R12, R11 ;  /* 0x0000000c0d0e7389 */ /* 0x00006400000c000b */
[----:B01----:R-:W-:Y:S01]  /*34430*/  ENDCOLLECTIVE ;  /* 0x000000000000791b */ /* 0x003fe20003800000 */
.L_x_11279:
        /* <DEDUP_REMOVED lines=17> */
.L_x_11280:
[----:B------:R-:W-:Y:S01]  /*34550*/  @!P1 LEA R6, R9, UR38, 0x1 ;  /* 0x0000002609069c11 */ /* 0x000fe2000f8e08ff */
[----:B------:R-:W-:Y:S02]  /*34560*/  IMAD.MOV.U32 R13, RZ, RZ, R3 ;  /* 0x000000ffff0d7224 */ /* 0x000fe400078e0003 */
[----:B------:R-:W-:Y:S02]  /*34570*/  IMAD.MOV.U32 R12, RZ, RZ, 0x4 ;  /* 0x00000004ff0c7424 */ /* 0x000fe400078e00ff */
[----:B------:R-:W-:-:S07]  /*34580*/  IMAD.MOV.U32 R5, RZ, RZ, R14 ;  /* 0x000000ffff057224 */ /* 0x000fce00078e000e */
[----:B------:R-:W-:Y:S05]  /*34590*/  WARPSYNC.COLLECTIVE R15, `(.L_x_11281) ;  /* 0x000000000f087348 */ /* 0x000fea0003c00000 */
[----:B------:R0:W1:Y:S02]  /*345a0*/  SHFL.IDX P6, R14, R13, R12, R11 ;  /* 0x0000000c0d0e7389 */ /* 0x00006400000c000b */
[----:B01----:R-:W-:Y:S01]  /*345b0*/  ENDCOLLECTIVE ;  /* 0x000000000000791b */ /* 0x003fe20003800000 */
.L_x_11281:
        /* <DEDUP_REMOVED lines=17> */
.L_x_11282:
[----:B------:R-:W-:Y:S02]  /*346d0*/  IMAD.MOV.U32 R13, RZ, RZ, R3 ;  /* 0x000000ffff0d7224 */ /* 0x000fe400078e0003 */
[----:B------:R-:W-:Y:S02]  /*346e0*/  IMAD.MOV.U32 R12, RZ, RZ, 0x5 ;  /* 0x00000005ff0c7424 */ /* 0x000fe400078e00ff */
[----:B------:R-:W-:-:S07]  /*346f0*/  IMAD.MOV.U32 R4, RZ, RZ, R14 ;  /* 0x000000ffff047224 */ /* 0x000fce00078e000e */
[----:B------:R-:W-:Y:S05]  /*34700*/  WARPSYNC.COLLECTIVE R15, `(.L_x_11283) ;  /* 0x000000000f087348 */ /* 0x000fea0003c00000 */
[----:B------:R0:W1:Y:S02]  /*34710*/  SHFL.IDX P6, R14, R13, R12, R11 ;  /* 0x0000000c0d0e7389 */ /* 0x00006400000c000b */
[----:B01----:R-:W-:Y:S01]  /*34720*/  ENDCOLLECTIVE ;  /* 0x000000000000791b */ /* 0x003fe20003800000 */
.L_x_11283:
[----:B------:R-:W-:-:S05]  /*34730*/  @!P1 LEA R5, P2, R10, R4, 0x1 ;  /* 0x000000040a059211 */ /* 0x000fca00078408ff */
[----:B------:R-:W-:Y:S01]  /*34740*/  @!P1 IMAD.X R4, RZ, RZ, R6, P2 ;  /* 0x000000ffff049224 */ /* 0x000fe200010e0606 */
[----:B------:R-:W-:-:S04]  /*34750*/  @!P1 LEA R6, R9, UR38, 0x1 ;  /* 0x0000002609069c11 */ /* 0x000fc8000f8e08ff */
        /* <DEDUP_REMOVED lines=10> */
[----:B------:R1:W5:Y:S02]  /*34800*/  LDL.LU R16, [R1+0xa70] ;  /* 0x000a700001107983 */ /* 0x0003640000300800 */
[----:B01----:R-:W-:-:S08]  /*34810*/  IMAD.MOV.U32 R6, RZ, RZ, R14 ;  /* 0x000000ffff067224 */ /* 0x003fd000078e000e */
[----:B-----5:R-:W-:Y:S05]  /*34820*/  WARPSYNC.COLLECTIVE R15, `(.L_x_11284) ;  /* 0x000000000f087348 */ /* 0x020fea0003c00000 */
[----:B------:R0:W1:Y:S02]  /*34830*/  SHFL.IDX P6, R14, R13, R12, R11 ;  /* 0x0000000c0d0e7389 */ /* 0x00006400000c000b */
[----:B01---5:R-:W-:Y:S01]  /*34840*/  ENDCOLLECTIVE ;  /* 0x000000000000791b */ /* 0x023fe20003800000 */
.L_x_11284:
[----:B------:R-:W-:Y:S02]  /*34850*/  IMAD.MOV.U32 R13, RZ, RZ, R3 ;  /* 0x000000ffff0d7224 */ /* 0x000fe400078e0003 */
[----:B------:R-:W-:Y:S02]  /*34860*/  IMAD.MOV.U32 R12, RZ, RZ, 0x6 ;  /* 0x00000006ff0c7424 */ /* 0x000fe400078e00ff */
[----:B------:R-:W-:-:S07]  /*34870*/  IMAD.MOV.U32 R4, RZ, RZ, R14 ;  /* 0x000000ffff047224 */ /* 0x000fce00078e000e */
[----:B------:R-:W-:Y:S05]  /*34880*/  WARPSYNC.COLLECTIVE R15, `(.L_x_11285) ;  /* 0x000000000f087348 */ /* 0x000fea0003c00000 */
[----:B------:R0:W1:Y:S02]  /*34890*/  SHFL.IDX P6, R14, R13, R12, R11 ;  /* 0x0000000c0d0e7389 */ /* 0x00006400000c000b */
[----:B01----:R-:W-:Y:S01]  /*348a0*/  ENDCOLLECTIVE ;  /* 0x000000000000791b */ /* 0x003fe20003800000 */
.L_x_11285:
        /* <DEDUP_REMOVED lines=15> */
.L_x_11286:
[----:B------:R-:W-:Y:S01]  /*349a0*/  ISETP.GE.AND P1, PT, R7, R2, PT ;  /* 0x000000020700720c */ /* 0x000fe20003f26270 */
[----:B------:R-:W-:Y:S02]  /*349b0*/  IMAD.MOV.U32 R13, RZ, RZ, R3 ;  /* 0x000000ffff0d7224 */ /* 0x000fe400078e0003 */
[----:B------:R-:W-:Y:S02]  /*349c0*/  IMAD.MOV.U32 R12, RZ, RZ, 0x7 ;  /* 0x00000007ff0c7424 */ /* 0x000fe400078e00ff */
[----:B------:R-:W-:-:S08]  /*349d0*/  IMAD.MOV.U32 R4, RZ, RZ, R14 ;  /* 0x000000ffff047224 */ /* 0x000fd000078e000e */
[----:B------:R-:W-:Y:S05]  /*349e0*/  WARPSYNC.COLLECTIVE R15, `(.L_x_11287) ;  /* 0x000000000f087348 */ /* 0x000fea0003c00000 */
[----:B------:R0:W1:Y:S02]  /*349f0*/  SHFL.IDX P6, R14, R13, R12, R11 ;  /* 0x0000000c0d0e7389 */ /* 0x00006400000c000b */
[----:B01----:R-:W-:Y:S01]  /*34a00*/  ENDCOLLECTIVE ;  /* 0x000000000000791b */ /* 0x003fe20003800000 */
.L_x_11287:
[----:B------:R-:W-:-:S05]  /*34a10*/  @!P1 LEA R5, P2, R10, R4, 0x1 ;  /* 0x000000040a059211 */ /* 0x000fca00078408ff */
[----:B------:R-:W-:-:S05]  /*34a20*/  @!P1 IMAD.X R4, RZ, RZ, R6, P2 ;  /* 0x000000ffff049224 */ /* 0x000fca00010e0606 */
[----:B------:R-:W-:Y:S01]  /*34a30*/  @!P1 LOP3.LUT R5, R5, R4, RZ, 0x3c, !PT ;  /* 0x0000000405059212 */ /* 0x000fe200078e3cff */
[----:B------:R-:W-:-:S03]  /*34a40*/  IMAD.MOV.U32 R13, RZ, RZ, R0 ;  /* 0x000000ffff0d7224 */ /* 0x000fc600078e0000 */
[----:B------:R-:W-:Y:S02]  /*34a50*/  @!P1 LOP3.LUT R4, R5, R4, RZ, 0x3c, !PT ;  /* 0x0000000405049212 */ /* 0x000fe400078e3cff */
[----:B------:R-:W-:Y:S02]  /*34a60*/  @!P1 LEA R6, R9, UR38, 0x1 ;  /* 0x0000002609069c11 */ /* 0x000fe4000f8e08ff */
[----:B------:R-:W-:Y:S01]  /*34a70*/  @!P1 LOP3.LUT R5, R5, R4, RZ, 0x3c, !PT ;  /* 0x0000000405059212 */ /* 0x000fe200078e3cff */
[----:B------:R-:W-:-:S07]  /*34a80*/  IMAD.MOV.U32 R3, RZ, RZ, R14 ;  /* 0x000000ffff037224 */ /* 0x000fce00078e000e */
[----:B------:R-:W-:Y:S05]  /*34a90*/  WARPSYNC.COLLECTIVE R15, `(.L_x_11288) ;  /* 0x000000000f087348 */ /* 0x000fea0003c00000 */
[----:B------:R0:W1:Y:S02]  /*34aa0*/  SHFL.IDX P6, R14, R13, R12, R11 ;  /* 0x0000000c0d0e7389 */ /* 0x00006400000c000b */
[----:B01----:R-:W-:Y:S01]  /*34ab0*/  ENDCOLLECTIVE ;  /* 0x000000000000791b */ /* 0x003fe20003800000 */
.L_x_11288:
[----:B------:R0:W-:Y:S04]  /*34ac0*/  STL [R1+0x4b0], R7 ;  /* 0x0004b00701007387 */ /* 0x0001e80000100800 */
[----:B------:R-:W-:Y:S01]  /*34ad0*/  @!PT LDS RZ, [RZ] ;  /* 0x00000000fffff984 */ /* 0x000fe20000000800 */
[----:B------:R-:W-:Y:S01]  /*34ae0*/  @!PT LDS RZ, [RZ] ;  /* 0x00000000fffff984 */ /* 0x000fe20000000800 */
[----:B------:R-:W-:Y:S01]  /*34af0*/  @!PT LDS RZ, [RZ] ;  /* 0x00000000fffff984 */ /* 0x000fe20000000800 */
[----:B------:R0:W-:Y:S01]  /*34b00*/  @!P1 LDGSTS.E.BYPASS.LTC128B.128 [R6+0x1b400], desc[UR44][R4.64], !P0 ;  /* 0x1b40000004069fae */ /* 0x0001e2000c101d6c */
[----:B------:R-:W-:Y:S01]  /*34b10*/  IMAD.MOV.U32 R0, RZ, RZ, R14 ;  /* 0x000000ffff007224 */ /* 0x000fe200078e000e */
[----:B------:R-:W-:Y:S06]  /*34b20*/  BRA `(.L_x_11289) ;  /* 0xffffffc0000c7947 */ /* 0x000fec000383ffff */
.L_x_11193:
        /* <DEDUP_REMOVED lines=8> */
.L_x_11291:
[----:B------:R-:W-:Y:S05]  /*34bb0*/  BSYNC B0 ;  /* 0x0000000000007941 */ /* 0x000fea0003800000 */
.L_x_11290:
[----:B------:R-:W0:Y:S01]  /*34bc0*/  S2R R7, SR_TID.X ;  /* 0x0000000000077919 */ /* 0x000e220000002100 */
[----:B------:R-:W1:Y:S01]  /*34bd0*/  S2R R3, SR_TID.X ;  /* 0x0000000000037919 */ /* 0x000e620000002100 */
[----:B------:R-:W-:Y:S02]  /*34be0*/  IMAD.MOV.U32 R13, RZ, RZ, R5 ;  /* 0x000000ffff0d7224 */ /* 0x000fe400078e0005 */
[----:B------:R-:W-:Y:S02]  /*34bf0*/  IMAD.MOV.U32 R12, RZ, RZ, RZ ;  /* 0x000000ffff0c7224 */ /* 0x000fe400078e00ff */
[----:B------:R-:W-:Y:S02]  /*34c00*/  IMAD.MOV.U32 R11, RZ, RZ, 0x181f ;  /* 0x0000181fff0b7424 */ /* 0x000fe400078e00ff */
[----:B------:R-:W-:Y:S02]  /*34c10*/  IMAD.MOV.U32 R15, RZ, RZ, -0x1 ;  /* 0xffffffffff0f7424 */ /* 0x000fe400078e00ff */
[----:B------:R-:W-:-:S07]  /*34c20*/  IMAD.MOV.U32 R2, RZ, RZ, R14 ;  /* 0x000000ffff027224 */ /* 0x000fce00078e000e */
[----:B01----:R-:W-:Y:S05]  /*34c30*/  WARPSYNC.COLLECTIVE R15, `(.L_x_11292) ;  /* 0x000000000f087348 */ /* 0x003fea0003c00000 */
[----:B------:R2:W3:Y:S02]  /*34c40*/  SHFL.IDX P6, R14, R13, R12, R11 ;  /* 0x0000000c0d0e7389 */ /* 0x0004e400000c000b */
[----:B0123--:R-:W-:Y:S01]  /*34c50*/  ENDCOLLECTIVE ;  /* 0x000000000000791b */ /* 0x00ffe20003800000 */
.L_x_11292:
[----:B------:R-:W-:Y:S01]  /*34c60*/  ULDC UR4, c[0x0][0x288] ;  /* 0x0000a20000047ab9 */ /* 0x000fe20000000800 */
[----:B------:R-:W2:Y:S01]  /*34c70*/  LDL.LU R13, [R1+0x4a0] ;  /* 0x0004a000010d7983 */ /* 0x000ea20000300800 */
[----:B------:R-:W-:-:S03]  /*34c80*/  LOP3.LUT R7, R7, 0x7f, RZ, 0xc0, !PT ;  /* 0x0000007f07077812 */ /* 0x000fc600078ec0ff */
[----:B------:R-:W3:Y:S02]  /*34c90*/  LDL.LU R12, [R1+0x4a4] ;  /* 0x0004a400010c7983 */ /* 0x000ee40000300800 */
[----:B------:R-:W-:Y:S02]  /*34ca0*/  IMAD.SHL.U32 R9, R7, 0x8, RZ ;  /* 0x0000000807097824 */ /* 0x000fe400078e00ff */
[----:B------:R-:W4:Y:S01]  /*34cb0*/  LDL.LU R11, [R1+0x4a8] ;  /* 0x0004a800010b7983 */ /* 0x000f220000300800 */
[----:B------:R-:W-:-:S03]  /*34cc0*/  IMAD.SHL.U32 R7, R3, 0x8, RZ ;  /* 0x0000000803077824 */ /* 0x000fc600078e00ff */
[----:B------:R-:W4:Y:S02]  /*34cd0*/  LDL.LU R15, [R1+0x4ac] ;  /* 0x0004ac00010f7983 */ /* 0x000f240000300800 */
[----:B------:R-:W-:-:S04]  /*34ce0*/  LOP3.LUT R7, R7, 0x1f8, RZ, 0xc0, !PT ;  /* 0x000001f807077812 */ /* 0x000fc800078ec0ff */
[----:B------:R-:W-:Y:S01]  /*34cf0*/  LOP3.LUT R7, R7, 0x38, R3, 0x78, !PT ;  /* 0x0000003807077812 */ /* 0x000fe200078e7803 */
[----:B------:R-:W-:Y:S02]  /*34d00*/  IMAD.MOV.U32 R3, RZ, RZ, R14 ;  /* 0x000000ffff037224 */ /* 0x000fe400078e000e */
[----:B------:R-:W3:Y:S01]  /*34d10*/  LDL.LU R14, [R1+0x494] ;  /* 0x00049400010e7983 */ /* 0x000ee20000300800 */
[----:B------:R-:W-:Y:S01]  /*34d20*/  IMAD R0, R6, UR4, RZ ;  /* 0x0000000406007c24 */ /* 0x000fe2000f8e02ff */
[----:B------:R-:W-:Y:S02]  /*34d30*/  LOP3.LUT R7, R7, 0x200, R9, 0xf8, !PT ;  /* 0x0000020007077812 */ /* 0x000fe400078ef809 */
[----:B------:R-:W4:Y:S04]  /*34d40*/  LDL.LU R6, [R1+0x474] ;  /* 0x0004740001067983 */ /* 0x000f280000300800 */
[----:B------:R0:W5:Y:S01]  /*34d50*/  LDL.LU R9, [R1+0x4b0] ;  /* 0x0004b00001097983 */ /* 0x0001620000300800 */
[----:B------:R-:W-:-:S02]  /*34d60*/  LOP3.LUT R17, R17, 0xffffffbf, RZ, 0xc0, !PT ;  /* 0xffffffbf11117812 */ /* 0x000fc400078ec0ff */
[-C--:B--2---:R-:W-:Y:S02]  /*34d70*/  ISETP.GE.AND P5, PT, R13, R0.reuse, PT ;  /* 0x000000000d00720c */ /* 0x084fe40003fa6270 */
[----:B---3--:R-:W-:-:S13]  /*34d80*/  ISETP.GE.AND P6, PT, R14, R0, PT ;  /* 0x000000000e00720c */ /* 0x008fda0003fc6270 */
[----:B------:R-:W-:Y:S02]  /*34d90*/  @P6 LOP3.LUT R17, R17, 0x40, RZ, 0xfc, !PT ;  /* 0x0000004011116812 */ /* 0x000fe400078efcff */
[----:B------:R-:W-:Y:S02]  /*34da0*/  ISETP.GE.AND P6, PT, R12, R0, PT ;  /* 0x000000000c00720c */ /* 0x000fe40003fc6270 */
[----:B------:R-:W-:-:S04]  /*34db0*/  LOP3.LUT R17, R17, 0xffffffdf, RZ, 0xc0, !PT ;  /* 0xffffffdf11117812 */ /* 0x000fc800078ec0ff */
[----:B------:R-:W-:Y:S02]  /*34dc0*/  @P5 LOP3.LUT R17, R17, 0x20, RZ, 0xfc, !PT ;  /* 0x0000002011115812 */ /* 0x000fe400078efcff */
[----:B----4-:R-:W-:Y:S02]  /*34dd0*/  ISETP.GE.AND P5, PT, R11, R0, PT ;  /* 0x000000000b00720c */ /* 0x010fe40003fa6270 */
[----:B------:R-:W-:-:S04]  /*34de0*/  LOP3.LUT R17, R17, 0xffffffef, RZ, 0xc0, !PT ;  /* 0xffffffef11117812 */ /* 0x000fc800078ec0ff */
[----:B------:R-:W-:-:S04]  /*34df0*/  @P6 LOP3.LUT R17, R17, 0x10, RZ, 0xfc, !PT ;  /* 0x0000001011116812 */ /* 0x000fc800078efcff */
[----:B------:R-:W-:Y:S02]  /*34e00*/  LOP3.LUT R17, R17, 0xfffffff7, RZ, 0xc0, !PT ;  /* 0xfffffff711117812 */ /* 0x000fe400078ec0ff */
[-C--:B------:R-:W-:Y:S02]  /*34e10*/  ISETP.GE.AND P6, PT, R15, R0.reuse, PT ;  /* 0x000000000f00720c */ /* 0x080fe40003fc6270 */
[----:B------:R-:W-:Y:S02]  /*34e20*/  ISETP.GE.AND P4, PT, R6, R0, PT ;  /* 0x000000000600720c */ /* 0x000fe40003f86270 */
[----:B------:R-:W-:-:S04]  /*34e30*/  @P5 LOP3.LUT R17, R17, 0x8, RZ, 0xfc, !PT ;  /* 0x0000000811115812 */ /* 0x000fc800078efcff */
[----:B------:R-:W-:-:S04]  /*34e40*/  LOP3.LUT R17, R17, 0xffdfffff, RZ, 0xc0, !PT ;  /* 0xffdfffff11117812 */ /* 0x000fc800078ec0ff */
[----:B------:R-:W-:-:S04]  /*34e50*/  LOP3.LUT R17, R17, 0xfffffffb, RZ, 0xc0, !PT ;  /* 0xfffffffb11117812 */ /* 0x000fc800078ec0ff */
[----:B------:R-:W-:Y:S02]  /*34e60*/  @P6 LOP3.LUT R17, R17, 0x4, RZ, 0xfc, !PT ;  /* 0x0000000411116812 */ /* 0x000fe400078efcff */
[----:B------:R-:W-:Y:S01]  /*34e70*/  @!P4 LEA R3, P6, R10, R3, 0x1 ;  /* 0x000000030a03c211 */ /* 0x000fe200078c08ff */
[----:B------:R-:W-:Y:S02]  /*34e80*/  IMAD.MOV.U32 R13, RZ, RZ, R4 ;  /* 0x000000ffff0d7224 */ /* 0x000fe400078e0004 */
[----:B------:R-:W-:Y:S02]  /*34e90*/  IMAD.MOV.U32 R12, RZ, RZ, 0x1 ;  /* 0x00000001ff0c7424 */ /* 0x000fe400078e00ff */
[----:B------:R-:W-:Y:S02]  /*34ea0*/  IMAD.MOV.U32 R11, RZ, RZ, 0x181f ;  /* 0x0000181fff0b7424 */ /* 0x000fe400078e00ff */
[----:B------:R-:W-:Y:S02]  /*34eb0*/  IMAD.MOV.U32 R15, RZ, RZ, -0x1 ;  /* 0xffffffffff0f7424 */ /* 0x000fe400078e00ff */
[----:B0-----:R-:W-:-:S07]  /*34ec0*/  @!P4 IMAD.X R2, RZ, RZ, R2, P6 ;  /* 0x000000ffff02c224 */ /* 0x001fce00030e0602 */
[----:B-----5:R-:W-:Y:S05]  /*34ed0*/  WARPSYNC.COLLECTIVE R15, `(.L_x_11293) ;  /* 0x000000000f087348 */ /* 0x020fea0003c00000 */
[----:B------:R0:W1:Y:S02]  /*34ee0*/  SHFL.IDX P6, R14, R13, R12, R11 ;  /* 0x0000000c0d0e7389 */ /* 0x00006400000c000b */
[----:B01---5:R-:W-:Y:S01]  /*34ef0*/  ENDCOLLECTIVE ;  /* 0x000000000000791b */ /* 0x023fe20003800000 */
.L_x_11293:
[----:B------:R-:W-:Y:S02]  /*34f00*/  ISETP.GE.AND P5, PT, R9, R0, PT ;  /* 0x000000000900720c */ /* 0x000fe40003fa6270 */
[----:B------:R-:W-:Y:S01]  /*34f10*/  @!P4 LOP3.LUT R3, R3, R2, RZ, 0x3c, !PT ;  /* 0x000000020303c212 */ /* 0x000fe200078e3cff */
[----:B------:R-:W-:-:S03]  /*34f20*/  IMAD.MOV.U32 R13, RZ, RZ, R5 ;  /* 0x000000ffff0d7224 */ /* 0x000fc600078e0005 */
[----:B------:R-:W-:Y:S01]  /*34f30*/  @!P4 LOP3.LUT R2, R3, R2, RZ, 0x3c, !PT ;  /* 0x000000020302c212 */ /* 0x000fe200078e3cff */
[----:B------:R-:W-:-:S07]  /*34f40*/  IMAD.MOV.U32 R6, RZ, RZ, R14 ;  /* 0x000000ffff067224 */ /* 0x000fce00078e000e */
[----:B------:R-:W-:Y:S05]  /*34f50*/  WARPSYNC.COLLECTIVE R15, `(.L_x_11294) ;  /* 0x000000000f087348 */ /* 0x000fea0003c00000 */
[----:B------:R0:W1:Y:S02]  /*34f60*/  SHFL.IDX P6, R14, R13, R12, R11 ;  /* 0x0000000c0d0e7389 */ /* 0x00006400000c000b */
[----:B01----:R-:W-:Y:S01]  /*34f70*/  ENDCOLLECTIVE ;  /* 0x000000000000791b */ /* 0x003fe20003800000 */
.L_x_11294:
[----:B------:R-:W-:Y:S02]  /*34f80*/  @!P4 LEA R9, R7, UR38, 0x1 ;  /* 0x000000260709cc11 */ /* 0x000fe4000f8e08ff */
[----:B------:R-:W-:Y:S02]  /*34f90*/  @!P4 LOP3.LUT R3, R3, R2, RZ, 0x3c, !PT ;  /* 0x000000020303c212 */ /* 0x000fe400078e3cff */
[----:B------:R-:W-:-:S03]  /*34fa0*/  @P5 LOP3.LUT R17, R17, 0x200000, RZ, 0xfc, !PT ;  /* 0x0020000011115812 */ /* 0x000fc600078efcff */
[----:B------:R-:W-:Y:S01]  /*34fb0*/  @!PT LDS RZ, [RZ] ;  /* 0x00000000fffff984 */ /* 0x000fe20000000800 */
[----:B------:R-:W-:Y:S01]  /*34fc0*/  @!PT LDS RZ, [RZ] ;  /* 0x00000000fffff984 */ /* 0x000fe20000000800 */
[----:B------:R-:W-:Y:S01]  /*34fd0*/  @!PT LDS RZ, [RZ] ;  /* 0x00000000fffff984 */ /* 0x000fe20000000800 */
[----:B------:R-:W-:Y:S04]  /*34fe0*/  @!P4 LDGSTS.E.BYPASS.LTC128B.128 [R9+0x22400], desc[UR44][R2.64], !P3 ;  /* 0x224000000209cfae */ /* 0x000fe8000d901d6c */
[----:B------:R-:W-:Y:S04]  /*34ff0*/  @!P4 LDGSTS.E.BYPASS.LTC128B.128 [R9+0x26400], desc[UR44][R2.64+0x80], !P0 ;  /* 0x264000800209cfae */ /* 0x000fe8000c101d6c */
[----:B------:R-:W-:Y:S04]  /*35000*/  @!P4 LDGSTS.E.BYPASS.LTC128B.128 [R9+0x2a400], desc[UR44][R2.64+0x100], !P1 ;  /* 0x2a4001000209cfae */ /* 0x000fe8000c901d6c */
[----:B------:R0:W-:Y:S01]  /*35010*/  @!P4 LDGSTS.E.BYPASS.LTC128B.128 [R9+0x2e400], desc[UR44][R2.64+0x180], !P2 ;  /* 0x2e4001800209cfae */ /* 0x0001e2000d101d6c */
[----:B------:R-:W-:Y:S01]  /*35020*/  LOP3.LUT P4, RZ, R17, 0x40, RZ, 0xc0, !PT ;  /* 0x0000004011ff7812 */ /* 0x000fe2000788c0ff */
[----:B0-----:R-:W-:-:S12]  /*35030*/  IMAD.MOV.U32 R2, RZ, RZ, R14 ;  /* 0x000000ffff027224 */ /* 0x001fd800078e000e */
[----:B------:R-:W-:Y:S01]  /*35040*/  @!P4 LEA R2, P6, R10, R2, 0x1 ;  /* 0x000000020a02c211 */ /* 0x000fe200078c08ff */
[----:B------:R-:W-:Y:S02]  /*35050*/  IMAD.MOV.U32 R13, RZ, RZ, R4 ;  /* 0x000000ffff0d7224 */ /* 0x000fe400078e0004 */
[----:B------:R-:W-:Y:S02]  /*35060*/  IMAD.MOV.U32 R12, RZ, RZ, 0x2 ;  /* 0x00000002ff0c7424 */ /* 0x000fe400078e00ff */
[----:B------:R-:W-:-:S08]  /*35070*/  @!P4 IMAD.X R3, RZ, RZ, R6, P6 ;  /* 0x000000ffff03c224 */ /* 0x000fd000030e0606 */
[----:B------:R-:W-:Y:S05]  /*35080*/  WARPSYNC.COLLECTIVE R15, `(.L_x_11295) ;  /* 0x000000000f087348 */ /* 0x000fea0003c00000 */
[----:B------:R0:W1:Y:S02]  /*35090*/  SHFL.IDX P6, R14, R13, R12, R11 ;  /* 0x0000000c0d0e7389 */ /* 0x00006400000c000b */
[----:B01----:R-:W-:Y:S01]  /*350a0*/  ENDCOLLECTIVE ;  /* 0x000000000000791b */ /* 0x003fe20003800000 */
.L_x_11295:
[----:B------:R-:W-:Y:S02]  /*350b0*/  IMAD.MOV.U32 R13, RZ, RZ, R5 ;  /* 0x000000ffff0d7224 */ /* 0x000fe400078e0005 */
[----:B------:R-:W-:-:S07]  /*350c0*/  IMAD.MOV.U32 R6, RZ, RZ, R14 ;  /* 0x000000ffff067224 */ /* 0x000fce00078e000e */
[----:B------:R-:W-:Y:S05]  /*350d0*/  WARPSYNC.COLLECTIVE R15, `(.L_x_11296) ;  /* 0x000000000f087348 */ /* 0x000fea0003c00000 */
[----:B------:R0:W1:Y:S02]  /*350e0*/  SHFL.IDX P6, R14, R13, R12, R11 ;  /* 0x0000000c0d0e7389 */ /* 0x00006400000c000b */
[----:B01----:R-:W-:Y:S01]  /*350f0*/  ENDCOLLECTIVE ;  /* 0x000000000000791b */ /* 0x003fe20003800000 */
.L_x_11296:
[----:B------:R-:W-:Y:S01]  /*35100*/  IMAD.MOV.U32 R9, RZ, RZ, R7 ;  /* 0x000000ffff097224 */ /* 0x000fe200078e0007 */
[----:B------:R-:W-:-:S04]  /*35110*/  LOP3.LUT P5, RZ, R17, 0x20, RZ, 0xc0, !PT ;  /* 0x0000002011ff7812 */ /* 0x000fc800078ac0ff */
[----:B------:R-:W-:-:S05]  /*35120*/  @!P4 LEA R7, R9, UR38, 0x1 ;  /* 0x000000260907cc11 */ /* 0x000fca000f8e08ff */
[----:B------:R-:W-:Y:S01]  /*35130*/  @!PT LDS RZ, [RZ] ;  /* 0x00000000fffff984 */ /* 0x000fe20000000800 */
[----:B------:R-:W-:Y:S01]  /*35140*/  @!PT LDS RZ, [RZ] ;  /* 0x00000000fffff984 */ /* 0x000fe20000000800 */
[----:B------:R-:W-:Y:S01]  /*35150*/  @!PT LDS RZ, [RZ] ;  /* 0x00000000fffff984 */ /* 0x000fe20000000800 */
[----:B------:R-:W-:Y:S04]  /*35160*/  @!P4 LDGSTS.E.BYPASS.LTC128B.128 [R7+0x22c00], desc[UR44][R2.64], !P3 ;  /* 0x22c000000207cfae */ /* 0x000fe8000d901d6c */
[----:B------:R-:W-:Y:S04]  /*35170*/  @!P4 LDGSTS.E.BYPASS.LTC128B.128 [R7+0x26c00], desc[UR44][R2.64+0x80], !P0 ;  /* 0x26c000800207cfae */ /* 0x000fe8000c101d6c */
[----:B------:R-:W-:Y:S04]  /*35180*/  @!P4 LDGSTS.E.BYPASS.LTC128B.128 [R7+0x2ac00], desc[UR44][R2.64+0x100], !P1 ;  /* 0x2ac001000207cfae */ /* 0x000fe8000c901d6c */
[----:B------:R0:W-:Y:S02]  /*35190*/  @!P4 LDGSTS.E.BYPASS.LTC128B.128 [R7+0x2ec00], desc[UR44][R2.64+0x180], !P2 ;  /* 0x2ec001800207cfae */ /* 0x0001e4000d101d6c */
[----:B0-----:R-:W-:-:S05]  /*351a0*/  IMAD.MOV.U32 R2, RZ, RZ, R14 ;  /* 0x000000ffff027224 */ /* 0x001fca00078e000e */
[----:B------:R-:W-:Y:S01]  /*351b0*/  @!P5 LEA R2, P6, R10, R2, 0x1 ;  /* 0x000000020a02d211 */ /* 0x000fe200078c08ff */
[----:B------:R-:W-:Y:S02]  /*351c0*/  IMAD.MOV.U32 R13, RZ, RZ, R4 ;  /* 0x000000ffff0d7224 */ /* 0x000fe400078e0004 */
[----:B------:R-:W-:Y:S02]  /*351d0*/  IMAD.MOV.U32 R12, RZ, RZ, 0x3 ;  /* 0x00000003ff0c7424 */ /* 0x000fe400078e00ff */
[----:B------:R-:W-:-:S08]  /*351e0*/  @!P5 IMAD.X R3, RZ, RZ, R6, P6 ;  /* 0x000000ffff03d224 */ /* 0x000fd000030e0606 */
[----:B------:R-:W-:Y:S05]  /*351f0*/  WARPSYNC.COLLECTIVE R15, `(.L_x_11297) ;  /* 0x000000000f087348 */ /* 0x000fea0003c00000 */
[----:B------:R0:W1:Y:S02]  /*35200*/  SHFL.IDX P6, R14, R13, R12, R11 ;  /* 0x0000000c0d0e7389 */ /* 0x00006400000c000b */
[----:B01----:R-:W-:Y:S01]  /*35210*/  ENDCOLLECTIVE ;  /* 0x000000000000791b */ /* 0x003fe20003800000 */
.L_x_11297:
[----:B------:R-:W-:Y:S02]  /*35220*/  IMAD.MOV.U32 R13, RZ, RZ, R5 ;  /* 0x000000ffff0d7224 */ /* 0x000fe400078e0005 */
[----:B------:R-:W-:-:S07]  /*35230*/  IMAD.MOV.U32 R6, RZ, RZ, R14 ;  /* 0x000000ffff067224 */ /* 0x000fce00078e000e */
[----:B------:R-:W-:Y:S05]  /*35240*/  WARPSYNC.COLLECTIVE R15, `(.L_x_11298) ;  /* 0x000000000f087348 */ /* 0x000fea0003c00000 */
[----:B------:R0:W1:Y:S02]  /*35250*/  SHFL.IDX P6, R14, R13, R12, R11 ;  /* 0x0000000c0d0e7389 */ /* 0x00006400000c000b */
[----:B01----:R-:W-:Y:S01]  /*35260*/  ENDCOLLECTIVE ;  /* 0x000000000000791b */ /* 0x003fe20003800000 */
.L_x_11298:
        /* <DEDUP_REMOVED lines=18> */
.L_x_11299:
[----:B------:R-:W-:Y:S02]  /*35390*/  IMAD.MOV.U32 R13, RZ, RZ, R5 ;  /* 0x000000ffff0d7224 */ /* 0x000fe400078e0005 */
[----:B------:R-:W-:-:S07]  /*353a0*/  IMAD.MOV.U32 R6, RZ, RZ, R14 ;  /* 0x000000ffff067224 */ /* 0x000fce00078e000e */
[----:B------:R-:W-:Y:S05]  /*353b0*/  WARPSYNC.COLLECTIVE R15, `(.L_x_11300) ;  /* 0x000000000f087348 */ /* 0x000fea0003c00000 */
[----:B------:R0:W1:Y:S02]  /*353c0*/  SHFL.IDX P6, R14, R13, R12, R11 ;  /* 0x0000000c0d0e7389 */ /* 0x00006400000c000b */
[----:B01----:R-:W-:Y:S01]  /*353d0*/  ENDCOLLECTIVE ;  /* 0x000000000000791b */ /* 0x003fe20003800000 */
.L_x_11300:
        /* <DEDUP_REMOVED lines=11> */
[----:B------:R-:W-:-:S05]  /*35490*/  @!P5 LEA R2, P6, R10, R2, 0x1 ;  /* 0x000000020a02d211 */ /* 0x000fca00078c08ff */
[----:B------:R-:W-:Y:S01]  /*354a0*/  @!P5 IMAD.X R3, RZ, RZ, R6, P6 ;  /* 0x000000ffff03d224 */ /* 0x000fe200030e0606 */
[----:B------:R-:W-:Y:S01]  /*354b0*/  LOP3.LUT P6, RZ, R17, 0x8, RZ, 0xc0, !PT ;  /* 0x0000000811ff7812 */ /* 0x000fe200078cc0ff */
[----:B------:R-:W-:Y:S02]  /*354c0*/  IMAD.MOV.U32 R7, RZ, RZ, R9 ;  /* 0x000000ffff077224 */ /* 0x000fe400078e0009 */
[----:B------:R-:W-:Y:S02]  /*354d0*/  IMAD.MOV.U32 R13, RZ, RZ, R4 ;  /* 0x000000ffff0d7224 */ /* 0x000fe400078e0004 */
[----:B------:R-:W-:-:S08]  /*354e0*/  IMAD.MOV.U32 R12, RZ, RZ, 0x5 ;  /* 0x00000005ff0c7424 */ /* 0x000fd000078e00ff */
[----:B------:R-:W-:-:S05]  /*354f0*/  @!P6 LEA R9, R7, UR38, 0x1 ;  /* 0x000000260709ec11 */ /* 0x000fca000f8e08ff */
[----:B------:R0:W-:Y:S04]  /*35500*/  @!P6 LDGSTS.E.BYPASS.LTC128B.128 [R9+0x24400], desc[UR44][R2.64], !P3 ;  /* 0x244000000209efae */ /* 0x0001e8000d901d6c */
[----:B------:R0:W-:Y:S04]  /*35510*/  @!P6 LDGSTS.E.BYPASS.LTC128B.128 [R9+0x28400], desc[UR44][R2.64+0x80], !P0 ;  /* 0x284000800209efae */ /* 0x0001e8000c101d6c */
[----:B------:R0:W-:Y:S04]  /*35520*/  @!P6 LDGSTS.E.BYPASS.LTC128B.128 [R9+0x2c400], desc[UR44][R2.64+0x100], !P1 ;  /* 0x2c4001000209efae */ /* 0x0001e8000c901d6c */
[----:B------:R0:W-:Y:S02]  /*35530*/  @!P6 LDGSTS.E.BYPASS.LTC128B.128 [R9+0x30400], desc[UR44][R2.64+0x180], !P2 ;  /* 0x304001800209efae */ /* 0x0001e4000d101d6c */
[----:B0-----:R-:W-:Y:S05]  /*35540*/  WARPSYNC.COLLECTIVE R15, `(.L_x_11301) ;  /* 0x000000000f087348 */ /* 0x001fea0003c00000 */
[----:B------:R1:W2:Y:S02]  /*35550*/  SHFL.IDX P6, R14, R13, R12, R11 ;  /* 0x0000000c0d0e7389 */ /* 0x0002a400000c000b */
[----:B012---:R-:W-:Y:S01]  /*35560*/  ENDCOLLECTIVE ;  /* 0x000000000000791b */ /* 0x007fe20003800000 */
.L_x_11301:
[----:B------:R-:W-:Y:S02]  /*35570*/  IMAD.MOV.U32 R13, RZ, RZ, R5 ;  /* 0x000000ffff0d7224 */ /* 0x000fe400078e0005 */
[----:B------:R-:W-:-:S07]  /*35580*/  IMAD.MOV.U32 R6, RZ, RZ, R14 ;  /* 0x000000ffff067224 */ /* 0x000fce00078e000e */
[----:B------:R-:W-:Y:S05]  /*35590*/  WARPSYNC.COLLECTIVE R15, `(.L_x_11302) ;  /* 0x000000000f087348 */ /* 0x000fea0003c00000 */
[----:B------:R0:W1:Y:S02]  /*355a0*/  SHFL.IDX P6, R14, R13, R12, R11 ;  /* 0x0000000c0d0e7389 */ /* 0x00006400000c000b */
[----:B01----:R-:W-:Y:S01]  /*355b0*/  ENDCOLLECTIVE ;  /* 0x000000000000791b */ /* 0x003fe20003800000 */
.L_x_11302:
[----:B------:R-:W-:Y:S01]  /*355c0*/  LOP3.LUT P4, RZ, R17, 0x4, RZ, 0xc0, !PT ;  /* 0x0000000411ff7812 */ /* 0x000fe2000788c0ff */
[----:B------:R-:W-:-:S12]  /*355d0*/  IMAD.MOV.U32 R2, RZ, RZ, R14 ;  /* 0x000000ffff027224 */ /* 0x000fd800078e000e */
[----:B------:R-:W-:Y:S01]  /*355e0*/  @!P4 LEA R2, P6, R10, R2, 0x1 ;  /* 0x000000020a02c211 */ /* 0x000fe200078c08ff */
[----:B------:R-:W-:Y:S02]  /*355f0*/  IMAD.MOV.U32 R13, RZ, RZ, R4 ;  /* 0x000000ffff0d7224 */ /* 0x000fe400078e0004 */
[----:B------:R-:W-:Y:S02]  /*35600*/  IMAD.MOV.U32 R12, RZ, RZ, 0x6 ;  /* 0x00000006ff0c7424 */ /* 0x000fe400078e00ff */
[----:B------:R-:W-:-:S08]  /*35610*/  @!P4 IMAD.X R3, RZ, RZ, R6, P6 ;  /* 0x000000ffff03c224 */ /* 0x000fd000030e0606 */
[----:B------:R-:W-:Y:S05]  /*35620*/  WARPSYNC.COLLECTIVE R15, `(.L_x_11303) ;  /* 0x000000000f087348 */ /* 0x000fea0003c00000 */
[----:B------:R0:W1:Y:S02]  /*35630*/  SHFL.IDX P6, R14, R13, R12, R11 ;  /* 0x0000000c0d0e7389 */ /* 0x00006400000c000b */
[----:B01----:R-:W-:Y:S01]  /*35640*/  ENDCOLLECTIVE ;  /* 0x000000000000791b */ /* 0x003fe20003800000 */
.L_x_11303:
[----:B------:R-:W-:Y:S02]  /*35650*/  IMAD.MOV.U32 R13, RZ, RZ, R5 ;  /* 0x000000ffff0d7224 */ /* 0x000fe400078e0005 */
[----:B------:R-:W-:-:S07]  /*35660*/  IMAD.MOV.U32 R6, RZ, RZ, R14 ;  /* 0x000000ffff067224 */ /* 0x000fce00078e000e */
[----:B------:R-:W-:Y:S05]  /*35670*/  WARPSYNC.COLLECTIVE R15, `(.L_x_11304) ;  /* 0x000000000f087348 */ /* 0x000fea0003c00000 */
[----:B------:R0:W1:Y:S02]  /*35680*/  SHFL.IDX P6, R14, R13, R12, R11 ;  /* 0x0000000c0d0e7389 */ /* 0x00006400000c000b */
[----:B01----:R-:W-:Y:S01]  /*35690*/  ENDCOLLECTIVE ;  /* 0x000000000000791b */ /* 0x003fe20003800000 */
.L_x_11304:
        /* <DEDUP_REMOVED lines=18> */
.L_x_11305:
[----:B------:R-:W-:-:S05]  /*357c0*/  @!P5 LEA R9, R9, UR38, 0x1 ;  /* 0x000000260909dc11 */ /* 0x000fca000f8e08ff */
[----:B------:R-:W-:Y:S01]  /*357d0*/  @!PT LDS RZ, [RZ] ;  /* 0x00000000fffff984 */ /* 0x000fe20000000800 */
[----:B------:R-:W-:Y:S01]  /*357e0*/  @!PT LDS RZ, [RZ] ;  /* 0x00000000fffff984 */ /* 0x000fe20000000800 */
[----:B------:R-:W-:Y:S01]  /*357f0*/  @!PT LDS RZ, [RZ] ;  /* 0x00000000fffff984 */ /* 0x000fe20000000800 */
[----:B------:R0:W-:Y:S04]  /*35800*/  @!P5 LDGSTS.E.BYPASS.LTC128B.128 [R9+0x25400], desc[UR44][R2.64], !P3 ;  /* 0x254000000209dfae */ /* 0x0001e8000d901d6c */
[----:B------:R0:W-:Y:S01]  /*35810*/  @!P5 LDGSTS.E.BYPASS.LTC128B.128 [R9+0x29400], desc[UR44][R2.64+0x80], !P0 ;  /* 0x294000800209dfae */ /* 0x0001e2000c101d6c */
[----:B------:R-:W-:-:S03]  /*35820*/  IMAD.MOV.U32 R13, RZ, RZ, R5 ;  /* 0x000000ffff0d7224 */ /* 0x000fc600078e0005 */
[----:B------:R0:W-:Y:S04]  /*35830*/  @!P5 LDGSTS.E.BYPASS.LTC128B.128 [R9+0x2d400], desc[UR44][R2.64+0x100], !P1 ;  /* 0x2d4001000209dfae */ /* 0x0001e8000c901d6c */
[----:B------:R0:W-:Y:S01]  /*35840*/  @!P5 LDGSTS.E.BYPASS.LTC128B.128 [R9+0x31400], desc[UR44][R2.64+0x180], !P2 ;  /* 0x314001800209dfae */ /* 0x0001e2000d101d6c */
[----:B------:R-:W-:-:S07]  /*35850*/  IMAD.MOV.U32 R6, RZ, RZ, R14 ;  /* 0x000000ffff067224 */ /* 0x000fce00078e000e */
[----:B0-----:R-:W-:Y:S05]  /*35860*/  WARPSYNC.COLLECTIVE R15, `(.L_x_11306) ;  /* 0x000000000f087348 */ /* 0x001fea0003c00000 */
[----:B------:R1:W2:Y:S02]  /*35870*/  SHFL.IDX P6, R14, R13, R12, R11 ;  /* 0x0000000c0d0e7389 */ /* 0x0002a400000c000b */
[----:B012---:R-:W-:Y:S01]  /*35880*/  ENDCOLLECTIVE ;  /* 0x000000000000791b */ /* 0x007fe20003800000 */
.L_x_11306:
[----:B------:R-:W-:Y:S05]  /*35890*/  BRA `(.L_x_11307) ;  /* 0xffffffbc00a07947 */ /* 0x000fea000383ffff */
.L_x_11196:
[----:B0-----:R-:W-:-:S04]  /*358a0*/  IMAD.U32 R3, RZ, RZ, UR38 ;  /* 0x00000026ff037e24 */ /* 0x001fc8000f8e00ff */
[----:B------:R0:W2:Y:S03]  /*358b0*/  SYNCS.PHASECHK.TRANS64.TRYWAIT P0, [R3+URZ+0x32420], R2 ;  /* 0x03242002030075a7 */ /* 0x0000a6000800017f */
[----:B--2---:R-:W-:Y:S05]  /*358c0*/  @!P0 NANOSLEEP.SYNCS 0x989680 ;  /* 0x009896800000895d */ /* 0x004fea0003900000 */
[----:B------:R-:W2:Y:S02]  /*358d0*/  @!P0 SYNCS.PHASECHK.TRANS64 P0, [R3+URZ+0x32420], R2 ;  /* 0x03242002030085a7 */ /* 0x000ea4000800007f */
[----:B--2---:R-:W-:Y:S05]  /*358e0*/  @!P0 BRA `(.L_x_11196) ;  /* 0xfffffffc00ec8947 */ /* 0x004fea000383ffff */
[----:B------:R-:W-:Y:S05]  /*358f0*/  BRA `(.L_x_11308) ;  /* 0xffffffc000047947 */ /* 0x000fea000383ffff */
.L_x_11199:
[----:B0-----:R-:W-:-:S04]  /*35900*/  IMAD.U32 R3, RZ, RZ, UR38 ;  /* 0x00000026ff037e24 */ /* 0x001fc8000f8e00ff */
[----:B------:R0:W2:Y:S03]  /*35910*/  SYNCS.PHASECHK.TRANS64.TRYWAIT P0, [R3+URZ+0x32460], R2 ;  /* 0x03246002030075a7 */ /* 0x0000a6000800017f */
[----:B--2---:R-:W-:Y:S05]  /*35920*/  @!P0 NANOSLEEP.SYNCS 0x989680 ;  /* 0x009896800000895d */ /* 0x004fea0003900000 */
[----:B------:R-:W2:Y:S02]  /*35930*/  @!P0 SYNCS.PHASECHK.TRANS64 P0, [R3+URZ+0x32460], R2 ;  /* 0x03246002030085a7 */ /* 0x000ea4000800007f */
[----:B--2---:R-:W-:Y:S05]  /*35940*/  @!P0 BRA `(.L_x_11199) ;  /* 0xfffffffc00ec8947 */ /* 0x004fea000383ffff */
[----:B------:R-:W-:Y:S05]  /*35950*/  BRA `(.L_x_11309) ;  /* 0xffffffc000107947 */ /* 0x000fea000383ffff */
.L_x_11211:
[----:B-1----:R-:W-:-:S04]  /*35960*/  IMAD.U32 R3, RZ, RZ, UR38 ;  /* 0x00000026ff037e24 */ /* 0x002fc8000f8e00ff */
[----:B------:R1:W2:Y:S03]  /*35970*/  SYNCS.PHASECHK.TRANS64.TRYWAIT P0, [R3+URZ+0x32448], R2 ;  /* 0x03244802030075a7 */ /* 0x0002a6000800017f */
[----:B--2---:R-:W-:Y:S05]  /*35980*/  @!P0 NANOSLEEP.SYNCS 0x989680 ;  /* 0x009896800000895d */ /* 0x004fea0003900000 */
[----:B------:R-:W2:Y:S02]  /*35990*/  @!P0 SYNCS.PHASECHK.TRANS64 P0, [R3+URZ+0x32448], R2 ;  /* 0x03244802030085a7 */ /* 0x000ea4000800007f */
[----:B--2---:R-:W-:Y:S05]  /*359a0*/  @!P0 BRA `(.L_x_11211) ;  /* 0xfffffffc00ec8947 */ /* 0x004fea000383ffff */
[----:B------:R-:W-:Y:S05]  /*359b0*/  BRA `(.L_x_11310) ;  /* 0xffffffc8000c7947 */ /* 0x000fea000383ffff */
.L_x_11216:
[----:B01----:R-:W-:-:S04]  /*359c0*/  IMAD.U32 R3, RZ, RZ, UR38 ;  /* 0x00000026ff037e24 */ /* 0x003fc8000f8e00ff */
[----:B------:R0:W1:Y:S03]  /*359d0*/  SYNCS.PHASECHK.TRANS64.TRYWAIT P0, [R3+URZ+0x32468], R2 ;  /* 0x03246802030075a7 */ /* 0x000066000800017f */
[----:B-1----:R-:W-:Y:S05]  /*359e0*/  @!P0 NANOSLEEP.SYNCS 0x989680 ;  /* 0x009896800000895d */ /* 0x002fea0003900000 */
[----:B------:R-:W1:Y:S02]  /*359f0*/  @!P0 SYNCS.PHASECHK.TRANS64 P0, [R3+URZ+0x32468], R2 ;  /* 0x03246802030085a7 */ /* 0x000e64000800007f */
[----:B-1----:R-:W-:Y:S05]  /*35a00*/  @!P0 BRA `(.L_x_11216) ;  /* 0xfffffffc00ec8947 */ /* 0x002fea000383ffff */
[----:B------:R-:W-:Y:S05]  /*35a10*/  BRA `(.L_x_11311) ;  /* 0xffffffc8006c7947 */ /* 0x000fea000383ffff */
.L_x_11227:
[----:B-1----:R-:W-:-:S04]  /*35a20*/  IMAD.U32 R3, RZ, RZ, UR38 ;  /* 0x00000026ff037e24 */ /* 0x002fc8000f8e00ff */
[----:B------:R1:W2:Y:S03]  /*35a30*/  SYNCS.PHASECHK.TRANS64.TRYWAIT P0, [R3+URZ+0x32440], R2 ;  /* 0x03244002030075a7 */ /* 0x0002a6000800017f */
[----:B--2---:R-:W-:Y:S05]  /*35a40*/  @!P0 NANOSLEEP.SYNCS 0x989680 ;  /* 0x009896800000895d */ /* 0x004fea0003900000 */
[----:B------:R-:W2:Y:S02]  /*35a50*/  @!P0 SYNCS.PHASECHK.TRANS64 P0, [R3+URZ+0x32440], R2 ;  /* 0x03244002030085a7 */ /* 0x000ea4000800007f */
[----:B--2---:R-:W-:Y:S05]  /*35a60*/  @!P0 BRA `(.L_x_11227) ;  /* 0xfffffffc00ec8947 */ /* 0x004fea000383ffff */
[----:B------:R-:W-:Y:S05]  /*35a70*/  BRA `(.L_x_11312) ;  /* 0xffffffcc00e47947 */ /* 0x000fea000383ffff */
.L_x_11232:
[----:B01----:R-:W-:-:S04]  /*35a80*/  IMAD.U32 R3, RZ, RZ, UR38 ;  /* 0x00000026ff037e24 */ /* 0x003fc8000f8e00ff */
[----:B------:R0:W1:Y:S03]  /*35a90*/  SYNCS.PHASECHK.TRANS64.TRYWAIT P0, [R3+URZ+0x32460], R2 ;  /* 0x03246002030075a7 */ /* 0x000066000800017f */
[----:B-1----:R-:W-:Y:S05]  /*35aa0*/  @!P0 NANOSLEEP.SYNCS 0x989680 ;  /* 0x009896800000895d */ /* 0x002fea0003900000 */
[----:B------:R-:W1:Y:S02]  /*35ab0*/  @!P0 SYNCS.PHASECHK.TRANS64 P0, [R3+URZ+0x32460], R2 ;  /* 0x03246002030085a7 */ /* 0x000e64000800007f */
[----:B-1----:R-:W-:Y:S05]  /*35ac0*/  @!P0 BRA `(.L_x_11232) ;  /* 0xfffffffc00ec8947 */ /* 0x002fea000383ffff */
[----:B------:R-:W-:Y:S05]  /*35ad0*/  BRA `(.L_x_11313) ;  /* 0xffffffd000487947 */ /* 0x000fea000383ffff */
.L_x_11244:
[----:B-1----:R-:W-:-:S04]  /*35ae0*/  IMAD.U32 R3, RZ, RZ, UR38 ;  /* 0x00000026ff037e24 */ /* 0x002fc8000f8e00ff */
[----:B------:R1:W2:Y:S03]  /*35af0*/  SYNCS.PHASECHK.TRANS64.TRYWAIT P0, [R3+URZ+0x32448], R2 ;  /* 0x03244802030075a7 */ /* 0x0002a6000800017f */
[----:B--2---:R-:W-:Y:S05]  /*35b00*/  @!P0 NANOSLEEP.SYNCS 0x989680 ;  /* 0x009896800000895d */ /* 0x004fea0003900000 */
[----:B------:R-:W2:Y:S02]  /*35b10*/  @!P0 SYNCS.PHASECHK.TRANS64 P0, [R3+URZ+0x32448], R2 ;  /* 0x03244802030085a7 */ /* 0x000ea4000800007f */
[----:B--2---:R-:W-:Y:S05]  /*35b20*/  @!P0 BRA `(.L_x_11244) ;  /* 0xfffffffc00ec8947 */ /* 0x004fea000383ffff */
[----:B------:R-:W-:Y:S05]  /*35b30*/  BRA `(.L_x_11314) ;  /* 0xffffffd400cc7947 */ /* 0x000fea000383ffff */
.L_x_11249:
[----:B-1----:R-:W-:-:S04]  /*35b40*/  IMAD.U32 R3, RZ, RZ, UR38 ;  /* 0x00000026ff037e24 */ /* 0x002fc8000f8e00ff */
[----:B------:R1:W2:Y:S03]  /*35b50*/  SYNCS.PHASECHK.TRANS64.TRYWAIT P0, [R3+URZ+0x32468], R2 ;  /* 0x03246802030075a7 */ /* 0x0002a6000800017f */
[----:B--2---:R-:W-:Y:S05]  /*35b60*/  @!P0 NANOSLEEP.SYNCS 0x989680 ;  /* 0x009896800000895d */ /* 0x004fea0003900000 */
[----:B------:R-:W2:Y:S02]  /*35b70*/  @!P0 SYNCS.PHASECHK.TRANS64 P0, [R3+URZ+0x32468], R2 ;  /* 0x03246802030085a7 */ /* 0x000ea4000800007f */
[----:B--2---:R-:W-:Y:S05]  /*35b80*/  @!P0 BRA `(.L_x_11249) ;  /* 0xfffffffc00ec8947 */ /* 0x004fea000383ffff */
[----:B------:R-:W-:Y:S05]  /*35b90*/  BRA `(.L_x_11315) ;  /* 0xffffffd800307947 */ /* 0x000fea000383ffff */
.L_x_11256:
[----:B-1----:R1:W2:Y:S02]  /*35ba0*/  SYNCS.PHASECHK.TRANS64.TRYWAIT P0, [R2+URZ+0x32420], R7 ;  /* 0x03242007020075a7 */ /* 0x0022a4000800017f */
[----:B--2---:R-:W-:Y:S05]  /*35bb0*/  @!P0 NANOSLEEP.SYNCS 0x989680 ;  /* 0x009896800000895d */ /* 0x004fea0003900000 */
[----:B------:R-:W2:Y:S02]  /*35bc0*/  @!P0 SYNCS.PHASECHK.TRANS64 P0, [R2+URZ+0x32420], R7 ;  /* 0x03242007020085a7 */ /* 0x000ea4000800007f */
[----:B--2---:R-:W-:Y:S05]  /*35bd0*/  @!P0 BRA `(.L_x_11256) ;  /* 0xfffffffc00f08947 */ /* 0x004fea000383ffff */
[----:B------:R-:W-:Y:S05]  /*35be0*/  BRA `(.L_x_11316) ;  /* 0xffffffdc004c7947 */ /* 0x000fea000383ffff */
.L_x_11257:
        /* <DEDUP_REMOVED lines=11> */
.L_x_11318:
[----:B------:R-:W-:Y:S05]  /*35ca0*/  BSYNC B0 ;  /* 0x0000000000007941 */ /* 0x000fea0003800000 */
.L_x_11317:
[----:B------:R-:W-:Y:S05]  /*35cb0*/  BRA `(.L_x_11319) ;  /* 0xffffffdc00307947 */ /* 0x000fea000383ffff */
.L_x_11258:
[----:B------:R-:W-:Y:S01]  /*35cc0*/  BSSY B0, `(.L_x_11320) ;  /* 0x0000006000007945 */ /* 0x000fe20003800000 */
[----:B------:R-:W-:-:S07]  /*35cd0*/  IMAD.MOV.U32 R15, RZ, RZ, -0x1 ;  /* 0xffffffffff0f7424 */ /* 0x000fce00078e00ff */
[----:B012---:R-:W-:Y:S05]  /*35ce0*/  WARPSYNC.COLLECTIVE R15, `(.L_x_11321) ;  /* 0x000000000f0c7348 */ /* 0x007fea0003c00000 */
[----:B------:R-:W-:Y:S02]  /*35cf0*/  ELECT P6, UR62, PT ;  /* 0x00000000003e782f */ /* 0x000fe400038c0000 */
[----:B------:R-:W-:Y:S01]  /*35d00*/  MOV R14, UR62 ;  /* 0x0000003e000e7c02 */ /* 0x000fe20008000f00 */
[----:B012---:R-:W-:Y:S10]  /*35d10*/  ENDCOLLECTIVE ;  /* 0x000000000000791b */ /* 0x007ff40003800000 */
.L_x_11321:
[----:B------:R-:W-:Y:S05]  /*35d20*/  BSYNC B0 ;  /* 0x0000000000007941 */ /* 0x000fea0003800000 */
.L_x_11320:
[----:B------:R-:W-:Y:S05]  /*35d30*/  BRA `(.L_x_11322) ;  /* 0xffffffdc00247947 */ /* 0x000fea000383ffff */
.L_x_11260:
[----:B0-----:R0:W1:Y:S02]  /*35d40*/  SYNCS.PHASECHK.TRANS64.TRYWAIT P0, [R8+URZ], R7 ;  /* 0x00000007080075a7 */ /* 0x001064000800017f */
[----:B-1----:R-:W-:Y:S05]  /*35d50*/  @!P0 NANOSLEEP.SYNCS 0x989680 ;  /* 0x009896800000895d */ /* 0x002fea0003900000 */
[----:B------:R-:W1:Y:S02]  /*35d60*/  @!P0 SYNCS.PHASECHK.TRANS64 P0, [R8+URZ], R7 ;  /* 0x00000007080085a7 */ /* 0x000e64000800007f */
[----:B-1----:R-:W-:Y:S05]  /*35d70*/  @!P0 BRA `(.L_x_11260) ;  /* 0xfffffffc00f08947 */ /* 0x002fea000383ffff */
[----:B------:R-:W-:Y:S05]  /*35d80*/  BRA `(.L_x_11323) ;  /* 0xffffffdc00587947 */ /* 0x000fea000383ffff */
.L_x_11261:
[----:B-1----:R1:W2:Y:S02]  /*35d90*/  SYNCS.PHASECHK.TRANS64.TRYWAIT P0, [R3+URZ], R0 ;  /* 0x00000000030075a7 */ /* 0x0022a4000800017f */
[----:B--2---:R-:W-:Y:S05]  /*35da0*/  @!P0 NANOSLEEP.SYNCS 0x989680 ;  /* 0x009896800000895d */ /* 0x004fea0003900000 */
[----:B------:R-:W2:Y:S02]  /*35db0*/  @!P0 SYNCS.PHASECHK.TRANS64 P0, [R3+URZ], R0 ;  /* 0x00000000030085a7 */ /* 0x000ea4000800007f */
[----:B--2---:R-:W-:Y:S05]  /*35dc0*/  @!P0 BRA `(.L_x_11261) ;  /* 0xfffffffc00f08947 */ /* 0x004fea000383ffff */
[----:B------:R-:W-:Y:S05]  /*35dd0*/  BRA `(.L_x_11324) ;  /* 0xffffffdc004c7947 */ /* 0x000fea000383ffff */
.L_x_11263:
[----:B-1----:R1:W2:Y:S02]  /*35de0*/  SYNCS.PHASECHK.TRANS64.TRYWAIT P0, [R6+URZ], R7 ;  /* 0x00000007060075a7 */ /* 0x0022a4000800017f */
[----:B--2---:R-:W-:Y:S05]  /*35df0*/  @!P0 NANOSLEEP.SYNCS 0x989680 ;  /* 0x009896800000895d */ /* 0x004fea0003900000 */
[----:B------:R-:W2:Y:S02]  /*35e00*/  @!P0 SYNCS.PHASECHK.TRANS64 P0, [R6+URZ], R7 ;  /* 0x00000007060085a7 */ /* 0x000ea4000800007f */
[----:B--2---:R-:W-:Y:S05]  /*35e10*/  @!P0 BRA `(.L_x_11263) ;  /* 0xfffffffc00f08947 */ /* 0x004fea000383ffff */
[----:B------:R-:W-:Y:S05]  /*35e20*/  BRA `(.L_x_11325) ;  /* 0xffffffdc00507947 */ /* 0x000fea000383ffff */
        .type           $_ZN7cutlass13device_kernelIN5flash11enable_sm90INS1_16FlashAttnFwdSm90INS1_25CollectiveMainloopFwdSm90ILi2EN4cute5tupleIJNS5_1CILi1EEES8_S8_EEENS6_IJNS7_ILi128EEENS7_ILi96EEENS7_ILi64EEEEEELi256ENS_10bfloat16_tEfNS_4arch4Sm90ELb0ELb1ELb1ELb0ELb0ELb0ELb1ELb1ELb0ELb1ELb1ELb0EEENS1_21CollectiveEpilogueFwdINS6_IJSA_NS7_ILi256EEESB_EEES9_SE_SG_Li256ELb0ELb1ELb1ELb0EEENS1_19SingleTileSchedulerILb0ELb1ELb1ELi128EEEEEEEEEvNT_6ParamsE$_ZZN5flash25CollectiveMainloopFwdSm90ILi2EN4cute5tupleIJNS1_1CILi1EEES4_S4_EEENS2_IJNS3_ILi128EEENS3_ILi96EEENS3_ILi64EEEEEELi256EN7cutlass10bfloat16_tEfNSA_4arch4Sm90ELb0ELb1ELb1ELb0ELb0ELb0ELb1ELb1ELb0ELb1ELb1ELb0EE3mmaINS_16FlashAttnFwdSm90ISE_NS_21CollectiveEpilogueFwdINS2_IJS6_NS3_ILi256EEES7_EEES5_SB_SD_Li256ELb0ELb1ELb1ELb0EEENS_19SingleTileSchedulerILb0ELb1ELb1ELi128EEEE13SharedStorageENS1_6TensorINS1_11ArrayEngineIfLm128EEENS1_6LayoutINS2_IJNS2_IJNS3_ILi2EEEST_NS3_ILi32EEEEEES4_S4_EEENS2_IJNS2_IJS4_ST_NS3_ILi4EEEEEENS3_ILi0EEESZ_EEEEEEENS_7SoftmaxILi2ELi0EEEEEbRKNSE_6ParamsENSA_25PipelineTmaAsyncNoClusterILi2ENSA_16PipelineTmaAsyncILi2EEEEES1B_RNSA_13PipelineStateILj2EEERT0_RT1_iRiRKNS_16SeqlenInfoQKNewKILb0ELb0EEENS2_IJiiiiEEERT_ENKUliT_T0_T1_E_clIZSF_ISO_S12_S14_EbS17_S1B_S1B_S1E_S1G_S1I_iS1J_S1N_S1O_S1Q_EUlRS1R_iE1_NS3_ILb0EEENS3_ILb1EEEEEDaiS1R_S1S_S1T_,@function
        .size           $_ZN7cutlass13device_kernelIN5flash11enable_sm90INS1_16FlashAttnFwdSm90INS1_25CollectiveMainloopFwdSm90ILi2EN4cute5tupleIJNS5_1CILi1EEES8_S8_EEENS6_IJNS7_ILi128EEENS7_ILi96EEENS7_ILi64EEEEEELi256ENS_10bfloat16_tEfNS_4arch4Sm90ELb0ELb1ELb1ELb0ELb0ELb0ELb1ELb1ELb0ELb1ELb1ELb0EEENS1_21CollectiveEpilogueFwdINS6_IJSA_NS7_ILi256EEESB_EEES9_SE_SG_Li256ELb0ELb1ELb1ELb0EEENS1_19SingleTileSchedulerILb0ELb1ELb1ELi128EEEEEEEEEvNT_6ParamsE$_ZZN5flash25CollectiveMainloopFwdSm90ILi2EN4cute5tupleIJNS1_1CILi1EEES4_S4_EEENS2_IJNS3_ILi128EEENS3_ILi96EEENS3_ILi64EEEEEELi256EN7cutlass10bfloat16_tEfNSA_4arch4Sm90ELb0ELb1ELb1ELb0ELb0ELb0ELb1ELb1ELb0ELb1ELb1ELb0EE3mmaINS_16FlashAttnFwdSm90ISE_NS_21CollectiveEpilogueFwdINS2_IJS6_NS3_ILi256EEES7_EEES5_SB_SD_Li256ELb0ELb1ELb1ELb0EEENS_19SingleTileSchedulerILb0ELb1ELb1ELi128EEEE13SharedStorageENS1_6TensorINS1_11ArrayEngineIfLm128EEENS1_6LayoutINS2_IJNS2_IJNS3_ILi2EEEST_NS3_ILi32EEEEEES4_S4_EEENS2_IJNS2_IJS4_ST_NS3_ILi4EEEEEENS3_ILi0EEESZ_EEEEEEENS_7SoftmaxILi2ELi0EEEEEbRKNSE_6ParamsENSA_25PipelineTmaAsyncNoClusterILi2ENSA_16PipelineTmaAsyncILi2EEEEES1B_RNSA_13PipelineStateILj2EEERT0_RT1_iRiRKNS_16SeqlenInfoQKNewKILb0ELb0EEENS2_IJiiiiEEERT_ENKUliT_T0_T1_E_clIZSF_ISO_S12_S14_EbS17_S1B_S1B_S1E_S1G_S1I_iS1J_S1N_S1O_S1Q_EUlRS1R_iE1_NS3_ILb0EEENS3_ILb1EEEEEDaiS1R_S1S_S1T_,(.L_x_15195 - $_ZN7cutlass13device_kernelIN5flash11enable_sm90INS1_16FlashAttnFwdSm90INS1_25CollectiveMainloopFwdSm90ILi2EN4cute5tupleIJNS5_1CILi1EEES8_S8_EEENS6_IJNS7_ILi128EEENS7_ILi96EEENS7_ILi64EEEEEELi256ENS_10bfloat16_tEfNS_4arch4Sm90ELb0ELb1ELb1ELb0ELb0ELb0ELb1ELb1ELb0ELb1ELb1ELb0EEENS1_21CollectiveEpilogueFwdINS6_IJSA_NS7_ILi256EEESB_EEES9_SE_SG_Li256ELb0ELb1ELb1ELb0EEENS1_19SingleTileSchedulerILb0ELb1ELb1ELi128EEEEEEEEEvNT_6ParamsE$_ZZN5flash25CollectiveMainloopFwdSm90ILi2EN4cute5tupleIJNS1_1CILi1EEES4_S4_EEENS2_IJNS3_ILi128EEENS3_ILi96EEENS3_ILi64EEEEEELi256EN7cutlass10bfloat16_tEfNSA_4arch4Sm90ELb0ELb1ELb1ELb0ELb0ELb0ELb1ELb1ELb0ELb1ELb1ELb0EE3mmaINS_16FlashAttnFwdSm90ISE_NS_21CollectiveEpilogueFwdINS2_IJS6_NS3_ILi256EEES7_EEES5_SB_SD_Li256ELb0ELb1ELb1ELb0EEENS_19SingleTileSchedulerILb0ELb1ELb1ELi128EEEE13SharedStorageENS1_6TensorINS1_11ArrayEngineIfLm128EEENS1_6LayoutINS2_IJNS2_IJNS3_ILi2EEEST_NS3_ILi32EEEEEES4_S4_EEENS2_IJNS2_IJS4_ST_NS3_ILi4EEEEEENS3_ILi0EEESZ_EEEEEEENS_7SoftmaxILi2ELi0EEEEEbRKNSE_6ParamsENSA_25PipelineTmaAsyncNoClusterILi2ENSA_16PipelineTmaAsyncILi2EEEEES1B_RNSA_13PipelineStateILj2EEERT0_RT1_iRiRKNS_16SeqlenInfoQKNewKILb0ELb0EEENS2_IJiiiiEEERT_ENKUliT_T0_T1_E_clIZSF_ISO_S12_S14_EbS17_S1B_S1B_S1E_S1G_S1I_iS1J_S1N_S1O_S1Q_EUlRS1R_iE1_NS3_ILb0EEENS3_ILb1EEEEEDaiS1R_S1S_S1T_)
$_ZN7cutlass13device_kernelIN5flash11enable_sm90INS1_16FlashAttnFwdSm90INS1_25CollectiveMainloopFwdSm90ILi2EN4cute5tupleIJNS5_1CILi1EEES8_S8_EEENS6_IJNS7_ILi128EEENS7_ILi96EEENS7_ILi64EEEEEELi256ENS_10bfloat16_tEfNS_4arch4Sm90ELb0ELb1ELb1ELb0ELb0ELb0ELb1ELb1ELb0ELb1ELb1ELb0EEENS1_21CollectiveEpilogueFwdINS6_IJSA_NS7_ILi256EEESB_EEES9_SE_SG_Li256ELb0ELb1ELb1ELb0EEENS1_19SingleTileSchedulerILb0ELb1ELb1ELi128EEEEEEEEEvNT_6ParamsE$_ZZN5flash25CollectiveMainloopFwdSm90ILi2EN4cute5tupleIJNS1_1CILi1EEES4_S4_EEENS2_IJNS3_ILi128EEENS3_ILi96EEENS3_ILi64EEEEEELi256EN7cutlass10bfloat16_tEfNSA_4arch4Sm90ELb0ELb1ELb1ELb0ELb0ELb0ELb1ELb1ELb0ELb1ELb1ELb0EE3mmaINS_16FlashAttnFwdSm90ISE_NS_21CollectiveEpilogueFwdINS2_IJS6_NS3_ILi256EEES7_EEES5_SB_SD_Li256ELb0ELb1ELb1ELb0EEENS_19SingleTileSchedulerILb0ELb1ELb1ELi128EEEE13SharedStorageENS1_6TensorINS1_11ArrayEngineIfLm128EEENS1_6LayoutINS2_IJNS2_IJNS3_ILi2EEEST_NS3_ILi32EEEEEES4_S4_EEENS2_IJNS2_IJS4_ST_NS3_ILi4EEEEEENS3_ILi0EEESZ_EEEEEEENS_7SoftmaxILi2ELi0EEEEEbRKNSE_6ParamsENSA_25PipelineTmaAsyncNoClusterILi2ENSA_16PipelineTmaAsyncILi2EEEEES1B_RNSA_13PipelineStateILj2EEERT0_RT1_iRiRKNS_16SeqlenInfoQKNewKILb0ELb0EEENS2_IJiiiiEEERT_ENKUliT_T0_T1_E_clIZSF_ISO_S12_S14_EbS17_S1B_S1B_S1E_S1G_S1I_iS1J_S1N_S1O_S1Q_EUlRS1R_iE1_NS3_ILb0EEENS3_ILb1EEEEEDaiS1R_S1S_S1T_:
        /* <DEDUP_REMOVED lines=9> */
[----:B------:R-:W-:Y:S01]  /*35ec0*/  R2UR UR5, R5 ;  /* 0x00000000050572ca */ /* 0x000fe200000e0000 */
[----:B--2---:R-:W-:-:S12]  /*35ed0*/  VIADD R11, R0, 0x1 ;  /* 0x00000001000b7836 */ /* 0x004fd80000000000 */
[----:B------:R-:W2:Y:S01]  /*35ee0*/  LD.E R0, desc[UR4][R2.64+0x8] ;  /* 0x0000080402007980 */ /* 0x000ea2000c101900 */
[----:B------:R-:W-:-:S13]  /*35ef0*/  ISETP.NE.AND P1, PT, R11, 0x2, PT ;  /* 0x000000020b00780c */ /* 0x000fda0003f25270 */
[----:B------:R-:W-:Y:S02]  /*35f00*/  @!P1 R2UR UR6, R4 ;  /* 0x00000000040692ca */ /* 0x000fe400000e0000 */
[----:B------:R-:W-:-:S13]  /*35f10*/  @!P1 R2UR UR7, R5 ;  /* 0x00000000050792ca */ /* 0x000fda00000e0000 */
[----:B------:R-:W3:Y:S01]  /*35f20*/  @!P1 LD.E R6, desc[UR6][R2.64+0x4] ;  /* 0x0000040602069980 */ /* 0x000ee2000c101900 */
        /* <DEDUP_REMOVED lines=8> */
[----:B------:R-:W-:Y:S08]  /*35fb0*/  ST.E desc[UR4][R2.64], R11 ;  /* 0x0000000b02007985 */ /* 0x000ff0000c101904 */
[----:B------:R-:W-:Y:S01]  /*35fc0*/  @!P1 ST.E desc[UR8][R2.64], RZ ;  /* 0x000000ff02009985 */ /* 0x000fe2000c101908 */
[----:B--2---:R-:W-:-:S05]  /*35fd0*/  VIADD R13, R0, 0x1 ;  /* 0x00000001000d7836 */ /* 0x004fca0000000000 */
[----:B------:R-:W-:Y:S01]  /*35fe0*/  ST.E desc[UR6][R2.64+0x8], R13 ;  /* 0x0000080d02007985 */ /* 0x000fe2000c101906 */
[----:B---3--:R-:W-:-:S05]  /*35ff0*/  @!P1 LOP3.LUT R15, R6, 0x1, RZ, 0x3c, !PT ;  /* 0x00000001060f9812 */ /* 0x008fca00078e3cff */
        /* <DEDUP_REMOVED lines=19> */
.L_x_11327:
[----:B------:R-:W-:Y:S05]  /*36130*/  BSYNC B3 ;  /* 0x0000000000037941 */ /* 0x000fea0003800000 */
.L_x_11326:
        /* <DEDUP_REMOVED lines=17> */
.L_x_11329:
[----:B------:R-:W-:Y:S05]  /*36250*/  BSYNC B3 ;  /* 0x0000000000037941 */ /* 0x000fea0003800000 */
.L_x_11328:
        /* <DEDUP_REMOVED lines=10> */
.L_x_11331:
[----:B------:R-:W-:Y:S05]  /*36300*/  BSYNC B3 ;  /* 0x0000000000037941 */ /* 0x000fea0003800000 */
.L_x_11330:
        /* <DEDUP_REMOVED lines=29> */
[----:B------:R-:W-:Y:S03]  /*364e0*/  HGMMA.64x96x16.F32.BF16 R24, gdesc[UR4], RZ, !UPT, gsb0 ;  /* 0x01600000041879f0 */ /* 0x000fe6000c0018ff */
        /* <DEDUP_REMOVED lines=14> */
[----:B------:R-:W-:Y:S03]  /*365d0*/  HGMMA.64x96x16.F32.BF16 R24, gdesc[UR4], R24, gsb0 ;  /* 0x01600000041879f0 */ /* 0x000fe60008001818 */
        /* <DEDUP_REMOVED lines=47> */
.L_x_11334:
[----:B------:R-:W-:Y:S05]  /*368d0*/  BSYNC B3 ;  /* 0x0000000000037941 */ /* 0x000fea0003800000 */
.L_x_11333:
        /* <DEDUP_REMOVED lines=17> */
.L_x_11336:
[----:B------:R-:W-:Y:S05]  /*369f0*/  BSYNC B3 ;  /* 0x0000000000037941 */ /* 0x000fea0003800000 */
.L_x_11335:
        /* <DEDUP_REMOVED lines=10> */
.L_x_11338:
[----:B------:R-:W-:Y:S05]  /*36aa0*/  BSYNC B3 ;  /* 0x0000000000037941 */ /* 0x000fea0003800000 */
.L_x_11337:
[----:B------:R-:W2:Y:S04]  /*36ab0*/  LDL.64 R12, [R158] ;  /* 0x000000009e0c7983 */ /* 0x000ea80000100a00 */
[----:B0----5:R-:W3:Y:S04]  /*36ac0*/  LDL.64 R10, [R158+0x58] ;  /* 0x000058009e0a7983 */ /* 0x021ee80000100a00 */
[----:B------:R-:W4:Y:S04]  /*36ad0*/  LDL.64 R6, [R158+0x48] ;  /* 0x000048009e067983 */ /* 0x000f280000100a00 */
[----:B------:R-:W4:Y:S01]  /*36ae0*/  LDL.64 R8, [R158+0x50] ;  /* 0x000050009e087983 */ /* 0x000f220000100a00 */
[----:B------:R-:W-:-:S02]  /*36af0*/  R2UR UR6, R4 ;  /* 0x00000000040672ca */ /* 0x000fc400000e0000 */
[C---:B------:R-:W-:Y:S01]  /*36b00*/  R2UR UR7, R5.reuse ;  /* 0x00000000050772ca */ /* 0x040fe200000e0000 */
[----:B------:R-:W4:Y:S01]  /*36b10*/  LDL R74, [R1+0x470] ;  /* 0x00047000014a7983 */ /* 0x000f220000100800 */
[C---:B------:R-:W-:Y:S02]  /*36b20*/  R2UR UR4, R4.reuse ;  /* 0x00000000040472ca */ /* 0x040fe400000e0000 */
[----:B------:R-:W-:Y:S01]  /*36b30*/  R2UR UR5, R5 ;  /* 0x00000000050572ca */ /* 0x000fe200000e0000 */
[----:B------:R-:W4:Y:S08]  /*36b40*/  LDL R21, [R1+0x474] ;  /* 0x0004740001157983 */ /* 0x000f300000100800 */
        /* <DEDUP_REMOVED lines=14> */
[----:B--2---:R-:W-:Y:S02]  /*36c30*/  IMAD R16, R17, 0xc00, R12 ;  /* 0x00000c0011107824 */ /* 0x004fe400078e020c */
[----:B------:R-:W-:-:S03]  /*36c40*/  IMAD.MOV.U32 R17, RZ, RZ, R13 ;  /* 0x000000ffff117224 */ /* 0x000fc600078e000d */
[----:B------:R-:W-:Y:S02]  /*36c50*/  R2UR UR6, R16 ;  /* 0x00000000100672ca */ /* 0x000fe400000e0000 */
[----:B------:R-:W-:Y:S02]  /*36c60*/  R2UR UR7, R17 ;  /* 0x00000000110772ca */ /* 0x000fe400000e0000 */
[----:B---3--:R-:W-:Y:S02]  /*36c70*/  ISETP.NE.U32.AND P1, PT, R0, RZ, PT ;  /* 0x000000ff0000720c */ /* 0x008fe40003f25070 */
[----:B----4-:R-:W-:Y:S02]  /*36c80*/  R2UR UR4, R14 ;  /* 0x000000000e0472ca */ /* 0x010fe400000e0000 */
[----:B------:R-:W-:-:S09]  /*36c90*/  R2UR UR5, R15 ;  /* 0x000000000f0572ca */ /* 0x000fd200000e0000 */
[----:B------:R-:W-:-:S05]  /*36ca0*/  VOTEU.ANY UP0, P1 ;  /* 0x00000000003f7886 */ /* 0x000fca0000800100 */
[----:B------:R-:W-:Y:S03]  /*36cb0*/  HGMMA.64x96x16.F32.BF16 R24, gdesc[UR4], R24, UP0, gsb0 ;  /* 0x01600000041879f0 */ /* 0x000fe6000b801818 */
[----:B------:R-:W-:Y:S02]  /*36cc0*/  WARPGROUP.DEPBAR.LE gsb0, 0x0 ;  /* 0x00008000000079c5 */ /* 0x000fe40000010000 */
[----:B------:R-:W-:Y:S04]  /*36cd0*/  ST.E desc[UR8][R6.64], R191 ;  /* 0x000000bf06007985 */ /* 0x000fe8000c101908 */
[----:B------:R-:W2:Y:S01]  /*36ce0*/  LD.E.64 R10, desc[UR10][R8.64] ;  /* 0x0000000a080a7980 */ /* 0x000ea2000c101b00 */
[----:B------:R-:W-:Y:S01]  /*36cf0*/  VIADD R12, R16, 0x2 ;  /* 0x00000002100c7836 */ /* 0x000fe20000000000 */
[----:B------:R-:W-:-:S04]  /*36d00*/  R2UR UR7, R13 ;  /* 0x000000000d0772ca */ /* 0x000fc800000e0000 */
[----:B------:R-:W-:Y:S01]  /*36d10*/  R2UR UR6, R12 ;  /* 0x000000000c0672ca */ /* 0x000fe200000e0000 */
[----:B------:R-:W-:Y:S01]  /*36d20*/  WARPGROUP.ARRIVE ;  /* 0x00000000000079c5 */ /* 0x000fe20000000000 */
[C---:B------:R-:W-:Y:S02]  /*36d30*/  R2UR UR8, R4.reuse ;  /* 0x00000000040872ca */ /* 0x040fe400000e0000 */
        /* <DEDUP_REMOVED lines=208> */
[----:B------:R-:W-:-:S06]  /*37a40*/  WARPGROUP.ARRIVE ;  /* 0x00000000000079c5 */ /* 0x000fcc0000000000 */
[----:B------:R-:W0:Y:S01]  /*37a50*/  S2R R195, SR_TID.X ;  /* 0x0000000000c37919 */ /* 0x000e220000002100 */
[----:B------:R-:W-:Y:S02]  /*37a60*/  R2UR UR8, R4 ;  /* 0x00000000040872ca */ /* 0x000fe400000e0000 */
[----:B------:R-:W-:Y:S02]  /*37a70*/  R2UR UR9, R5 ;  /* 0x00000000050972ca */ /* 0x000fe400000e0000 */
[----:B0-----:R-:W-:Y:S01]  /*37a80*/  LOP3.LUT P2, RZ, R195, 0x7f, RZ, 0xc0, !PT ;  /* 0x0000007fc3ff7812 */ /* 0x001fe2000784c0ff */
[----:B--2---:R-:W-:Y:S01]  /*37a90*/  VIADD R10, R10, 0xc06 ;  /* 0x00000c060a0a7836 */ /* 0x004fe20000000000 */
[----:B------:R-:W-:-:S04]  /*37aa0*/  R2UR UR5, R11 ;  /* 0x000000000b0572ca */ /* 0x000fc800000e0000 */
[----:B------:R-:W-:-:S13]  /*37ab0*/  R2UR UR4, R10 ;  /* 0x000000000a0472ca */ /* 0x000fda00000e0000 */
[----:B------:R-:W-:Y:S03]  /*37ac0*/  HGMMA.64x96x16.F32.BF16 R24, gdesc[UR4], R24, gsb0 ;  /* 0x01600000041879f0 */ /* 0x000fe60008001818 */
[----:B------:R-:W-:Y:S02]  /*37ad0*/  WARPGROUP.DEPBAR.LE gsb0, 0x0 ;  /* 0x00008000000079c5 */ /* 0x000fe40000010000 */
[----:B------:R0:W-:Y:S04]  /*37ae0*/  ST.E desc[UR8][R6.64], R191 ;  /* 0x000000bf06007985 */ /* 0x0001e8000c101908 */
[----:B------:R-:W2:Y:S04]  /*37af0*/  @!P2 LDL.64 R8, [R158+0x18] ;  /* 0x000018009e08a983 */ /* 0x000ea80000100a00 */
[----:B------:R-:W3:Y:S01]  /*37b00*/  @!P2 LDL.64 R10, [R158] ;  /* 0x000000009e0aa983 */ /* 0x000ee20000100a00 */
[----:B------:R-:W-:-:S02]  /*37b10*/  @!P2 R2UR UR4, R4 ;  /* 0x000000000404a2ca */ /* 0x000fc400000e0000 */
[C---:B------:R-:W-:Y:S02]  /*37b20*/  @!P2 R2UR UR5, R5.reuse ;  /* 0x000000000505a2ca */ /* 0x040fe400000e0000 */
[----:B------:R-:W-:Y:S02]  /*37b30*/  SHF.R.U32.HI R0, RZ, 0x7, R195 ;  /* 0x00000007ff007819 */ /* 0x000fe400000116c3 */
[----:B------:R-:W-:Y:S02]  /*37b40*/  @!P2 R2UR UR6, R4 ;  /* 0x000000000406a2ca */ /* 0x000fe400000e0000 */
[----:B------:R-:W-:Y:S02]  /*37b50*/  @!P2 R2UR UR7, R5 ;  /* 0x000000000507a2ca */ /* 0x000fe400000e0000 */
[----:B------:R-:W-:-:S05]  /*37b60*/  IADD3 R0, -R0, 0xb, RZ ;  /* 0x0000000b00007810 */ /* 0x000fca0007ffe1ff */
[----:B------:R1:W-:Y:S06]  /*37b70*/  BAR.ARV R0, 0x100 ;  /* 0x000400000000751d */ /* 0x0003ec0000002000 */
[----:B--2---:R-:W2:Y:S04]  /*37b80*/  @!P2 LD.E.64 R8, desc[UR4][R8.64+0x30] ;  /* 0x000030040808a980 */ /* 0x004ea8000c101b00 */
[----:B---3--:R-:W0:Y:S01]  /*37b90*/  @!P2 LD.E R10, desc[UR6][R10.64] ;  /* 0x000000060a0aa980 */ /* 0x008e22000c101900 */
[----:B--2---:R-:W-:-:S05]  /*37ba0*/  @!P2 MOV R13, R8 ;  /* 0x00000008000da202 */ /* 0x004fca0000000f00 */
[----:B0-----:R-:W-:-:S05]  /*37bb0*/  @!P2 IMAD R6, R10, 0x8, R13 ;  /* 0x000000080a06a824 */ /* 0x001fca00078e020d */
[----:B------:R-:W-:-:S04]  /*37bc0*/  @!P2 PRMT R6, RZ, 0x654, R6 ;  /* 0x00000654ff06a816 */ /* 0x000fc80000000006 */
[----:B------:R0:W-:Y:S02]  /*37bd0*/  @!P2 SYNCS.ARRIVE.TRANS64.RED.A1T0 RZ, [R6+URZ], RZ ;  /* 0x000000ff06ffa9a7 */ /* 0x0001e4000810043f */
        /* <DEDUP_REMOVED lines=17> */
[----:B------:R-:W4:Y:S04]  /*37cf0*/  LD.E R78, desc[UR10][R2.64+0xc] ;  /* 0x00000c0a024e7980 */ /* 0x000f28000c101900 */
[----:B------:R-:W4:Y:S04]  /*37d00*/  LD.E R76, desc[UR8][R2.64+0x10] ;  /* 0x00001008024c7980 */ /* 0x000f28000c101900 */
[----:B------:R-:W4:Y:S04]  /*37d10*/  LD.E R79, desc[UR12][R2.64+0x14] ;  /* 0x0000140c024f7980 */ /* 0x000f28000c101900 */
[----:B--2---:R0:W2:Y:S01]  /*37d20*/  LD.E R72, desc[UR4][R6.64] ;  /* 0x0000000406487980 */ /* 0x0040a2000c101900 */
[----:B------:R-:W-:-:S02]  /*37d30*/  R2UR UR4, R4 ;  /* 0x00000000040472ca */ /* 0x000fc400000e0000 */
[----:B------:R-:W-:-:S13]  /*37d40*/  R2UR UR5, R5 ;  /* 0x00000000050572ca */ /* 0x000fda00000e0000 */
[----:B------:R-:W2:Y:S01]  /*37d50*/  LD.E R73, desc[UR4][R2.64] ;  /* 0x0000000402497980 */ /* 0x000ea2000c101900 */
[----:B------:R-:W-:Y:S02]  /*37d60*/  R2UR UR4, R4 ;  /* 0x00000000040472ca */ /* 0x000fe400000e0000 */
[----:B------:R-:W-:Y:S02]  /*37d70*/  R2UR UR5, R5 ;  /* 0x00000000050572ca */ /* 0x000fe400000e0000 */
[----:B---3--:R-:W-:Y:S01]  /*37d80*/  ISETP.NE.AND P1, PT, R0, 0x1, PT ;  /* 0x000000010000780c */ /* 0x008fe20003f25270 */
[----:B0-----:R-:W-:Y:S02]  /*37d90*/  IMAD.MOV.U32 R6, RZ, RZ, R21 ;  /* 0x000000ffff067224 */ /* 0x001fe400078e0015 */
[----:B------:R-:W-:-:S08]  /*37da0*/  IMAD.MOV.U32 R7, RZ, RZ, R74 ;  /* 0x000000ffff077224 */ /* 0x000fd000078e004a */
[----:B------:R-:W3:Y:S02]  /*37db0*/  LD.E R75, desc[UR4][R6.64] ;  /* 0x00000004064b7980 */ /* 0x000ee4000c101900 */
[C---:B------:R-:W-:Y:S02]  /*37dc0*/  @P1 R2UR UR4, R4.reuse ;  /* 0x00000000040412ca */ /* 0x040fe400000e0000 */
[C---:B------:R-:W-:Y:S02]  /*37dd0*/  @P1 R2UR UR5, R5.reuse ;  /* 0x00000000050512ca */ /* 0x040fe400000e0000 */
[C---:B------:R-:W-:Y:S02]  /*37de0*/  @P1 R2UR UR6, R4.reuse ;  /* 0x00000000040612ca */ /* 0x040fe400000e0000 */
[----:B------:R-:W-:Y:S01]  /*37df0*/  @P1 R2UR UR7, R5 ;  /* 0x00000000050712ca */ /* 0x000fe200000e0000 */
[----:B------:R-:W3:Y:S08]  /*37e00*/  LD.E R6, desc[UR14][R2.64+0x18] ;  /* 0x0000180e02067980 */ /* 0x000ef0000c101900 */
[----:B------:R-:W3:Y:S04]  /*37e10*/  @P1 LD.E R74, desc[UR4][R2.64+0x28] ;  /* 0x00002804024a1980 */ /* 0x000ee8000c101900 */
[----:B------:R-:W3:Y:S01]  /*37e20*/  @P1 LD.E R77, desc[UR6][R2.64+0x2c] ;  /* 0x00002c06024d1980 */ /* 0x000ee2000c101900 */
[----:B------:R-:W-:-:S02]  /*37e30*/  R2UR UR4, R4 ;  /* 0x00000000040472ca */ /* 0x000fc400000e0000 */
[C---:B------:R-:W-:Y:S02]  /*37e40*/  R2UR UR5, R5.reuse ;  /* 0x00000000050572ca */ /* 0x040fe400000e0000 */
[----:B------:R-:W-:Y:S02]  /*37e50*/  R2UR UR6, R4 ;  /* 0x00000000040672ca */ /* 0x000fe400000e0000 */
[----:B------:R-:W-:-:S09]  /*37e60*/  R2UR UR7, R5 ;  /* 0x00000000050772ca */ /* 0x000fd200000e0000 */
[----:B------:R-:W3:Y:S04]  /*37e70*/  LD.E R8, desc[UR4][R2.64+0x8] ;  /* 0x0000080402087980 */ /* 0x000ee8000c101900 */
[----:B------:R-:W3:Y:S01]  /*37e80*/  LD.E R7, desc[UR6][R2.64+0x4] ;  /* 0x0000040602077980 */ /* 0x000ee2000c101900 */
[----:B----4-:R-:W-:Y:S01]  /*37e90*/  LOP3.LUT R78, RZ, R78, RZ, 0x33, !PT ;  /* 0x0000004eff4e7212 */ /* 0x010fe200078e33ff */
[----:B------:R-:W-:Y:S01]  /*37ea0*/  BSSY B3, `(.L_x_11340) ;  /* 0x00000ae000037945 */ /* 0x000fe20003800000 */
[----:B------:R-:W-:Y:S02]  /*37eb0*/  IMAD R79, R20, -0x60, R79 ;  /* 0xffffffa0144f7824 */ /* 0x000fe400078e024f */
[-C--:B--2---:R-:W-:Y:S01]  /*37ec0*/  FMUL.FTZ R28, R28, R72.reuse ;  /* 0x000000481c1c7220 */ /* 0x084fe20000410000 */
[-C--:B------:R-:W-:Y:S01]  /*37ed0*/  FMUL.FTZ R9, R27, R72.reuse ;  /* 0x000000481b097220 */ /* 0x080fe20000410000 */
[----:B------:R-:W-:-:S02]  /*37ee0*/  FMUL.FTZ R27, R53, R72 ;  /* 0x00000048351b7220 */ /* 0x000fc40000410000 */
[----:B------:R0:W1:Y:S01]  /*37ef0*/  MUFU.TANH R81, R28 ;  /* 0x0000001c00517308 */ /* 0x0000620000002400 */
[----:B------:R-:W-:-:S07]  /*37f00*/  FMUL.FTZ R11, R30, R72 ;  /* 0x000000481e0b7220 */ /* 0x000fce0000410000 */
[----:B------:R2:W4:Y:S01]  /*37f10*/  MUFU.TANH R87, R27 ;  /* 0x0000001b00577308 */ /* 0x0005220000002400 */
[----:B0-----:R-:W-:-:S04]  /*37f20*/  SHF.R.S32.HI R28, RZ, 0x1f, R73 ;  /* 0x0000001fff1c7819 */ /* 0x001fc80000011449 */
[----:B--2---:R-:W-:-:S04]  /*37f30*/  LEA.HI R27, R28, R73, RZ, 0x7 ;  /* 0x000000491c1b7211 */ /* 0x004fc800078f38ff */
[----:B------:R-:W-:Y:S01]  /*37f40*/  LOP3.LUT R30, R27, 0xffffff80, RZ, 0xc0, !PT ;  /* 0xffffff801b1e7812 */ /* 0x000fe200078ec0ff */
[----:B------:R-:W-:-:S04]  /*37f50*/  FMUL.FTZ R29, R29, R72 ;  /* 0x000000481d1d7220 */ /* 0x000fc80000410000 */
[----:B------:R-:W-:Y:S01]  /*37f60*/  IMAD.IADD R30, R73, 0x1, -R30 ;  /* 0x00000001491e7824 */ /* 0x000fe200078e0a1e */
[----:B------:R0:W2:Y:S01]  /*37f70*/  MUFU.TANH R82, R29 ;  /* 0x0000001d00527308 */ /* 0x0000a20000002400 */
[-C--:B------:R-:W-:Y:S01]  /*37f80*/  FMUL.FTZ R32, R32, R72.reuse ;  /* 0x0000004820207220 */ /* 0x080fe20000410000 */
[----:B------:R-:W-:Y:S01]  /*37f90*/  LEA.HI R28, R28, R73, RZ, 0x2 ;  /* 0x000000491c1c7211 */ /* 0x000fe200078f10ff */
[----:B------:R-:W-:Y:S01]  /*37fa0*/  FMUL.FTZ R12, R31, R72 ;  /* 0x000000481f0c7220 */ /* 0x000fe20000410000 */
[----:B0-----:R-:W-:-:S04]  /*37fb0*/  SHF.R.S32.HI R29, RZ, 0x1f, R30 ;  /* 0x0000001fff1d7819 */ /* 0x001fc8000001141e */
[----:B------:R0:W1:Y:S01]  /*37fc0*/  MUFU.TANH R83, R32 ;  /* 0x0000002000537308 */ /* 0x0000620000002400 */
[----:B------:R-:W-:Y:S02]  /*37fd0*/  LOP3.LUT R28, R28, 0xfffffffc, RZ, 0xc0, !PT ;  /* 0xfffffffc1c1c7812 */ /* 0x000fe400078ec0ff */
[----:B------:R-:W-:Y:S01]  /*37fe0*/  LEA.HI R31, R29, R30, RZ, 0x2 ;  /* 0x0000001e1d1f7211 */ /* 0x000fe200078f10ff */
[----:B------:R-:W-:-:S03]  /*37ff0*/  FMUL.FTZ R13, R34, R72 ;  /* 0x00000048220d7220 */ /* 0x000fc60000410000 */
[--C-:B------:R-:W-:Y:S02]  /*38000*/  SHF.R.S32.HI R34, RZ, 0x1f, R31.reuse ;  /* 0x0000001fff227819 */ /* 0x100fe4000001141f */
[----:B0-----:R-:W-:Y:S02]  /*38010*/  LEA.HI R32, R29, R30, RZ, 0x5 ;  /* 0x0000001e1d207211 */ /* 0x001fe400078f28ff */
[----:B------:R-:W-:Y:S01]  /*38020*/  SHF.R.S32.HI R29, RZ, 0x2, R31 ;  /* 0x00000002ff1d7819 */ /* 0x000fe2000001141f */
[----:B------:R-:W-:Y:S01]  /*38030*/  IMAD.IADD R73, R73, 0x1, -R28 ;  /* 0x0000000149497824 */ /* 0x000fe200078e0a1c */
[----:B------:R-:W-:Y:S02]  /*38040*/  SHF.R.S32.HI R28, RZ, 0x7, R27 ;  /* 0x00000007ff1c7819 */ /* 0x000fe4000001141b */
[----:B------:R-:W-:Y:S02]  /*38050*/  LEA.HI R34, R34, R29, RZ, 0x3 ;  /* 0x0000001d22227211 */ /* 0x000fe400078f18ff */
[----:B------:R-:W-:-:S02]  /*38060*/  SHF.R.S32.HI R32, RZ, 0x5, R32 ;  /* 0x00000005ff207819 */ /* 0x000fc40000011420 */
[----:B------:R-:W-:Y:S02]  /*38070*/  LEA.HI R27, R27, R28, RZ, 0x1 ;  /* 0x0000001c1b1b7211 */ /* 0x000fe400078f08ff */
[----:B------:R-:W-:Y:S01]  /*38080*/  LOP3.LUT R34, R34, 0xfffffff8, RZ, 0xc0, !PT ;  /* 0xfffffff822227812 */ /* 0x000fe200078ec0ff */
[----:B---3--:R-:W-:Y:S01]  /*38090*/  IMAD R75, R75, 0x8, R32 ;  /* 0x000000084b4b7824 */ /* 0x008fe200078e0220 */
[----:B------:R-:W-:Y:S02]  /*380a0*/  LOP3.LUT R27, R27, 0x3fffffe, RZ, 0xc0, !PT ;  /* 0x03fffffe1b1b7812 */ /* 0x000fe400078ec0ff */
[----:B------:R-:W-:Y:S01]  /*380b0*/  LEA.HI R32, R73, R73, RZ, 0x1 ;  /* 0x0000004949207211 */ /* 0x000fe200078f08ff */
[----:B------:R-:W-:Y:S02]  /*380c0*/  IMAD.IADD R34, R29, 0x1, -R34 ;  /* 0x000000011d227824 */ /* 0x000fe400078e0a22 */
[----:B------:R-:W-:Y:S01]  /*380d0*/  IMAD.IADD R27, R28, 0x1, -R27 ;  /* 0x000000011c1b7824 */ /* 0x000fe200078e0a1b */
[----:B------:R-:W-:Y:S01]  /*380e0*/  LOP3.LUT R32, R32, 0x1ffffffe, RZ, 0xc0, !PT ;  /* 0x1ffffffe20207812 */ /* 0x000fe200078ec0ff */
[----:B------:R-:W-:-:S02]  /*380f0*/  IMAD.U32 R34, R75, 0x10, R34 ;  /* 0x000000104b227824 */ /* 0x000fc400078e0022 */
[-C--:B------:R-:W-:Y:S02]  /*38100*/  FMUL.FTZ R53, R54, R72.reuse ;  /* 0x0000004836357220 */ /* 0x080fe40000410000 */
[----:B------:R-:W-:Y:S02]  /*38110*/  IMAD.IADD R32, R73, 0x1, -R32 ;  /* 0x0000000149207824 */ /* 0x000fe400078e0a20 */
[----:B------:R-:W-:Y:S02]  /*38120*/  IMAD R27, R27, 0x40, R34 ;  /* 0x000000401b1b7824 */ /* 0x000fe400078e0222 */
[----:B------:R-:W-:Y:S02]  /*38130*/  FMUL.FTZ R54, R55, R72 ;  /* 0x0000004837367220 */ /* 0x000fe40000410000 */
[----:B------:R-:W-:-:S04]  /*38140*/  IMAD R55, R32, 0x8, R27 ;  /* 0x0000000820377824 */ /* 0x000fc800078e021b */
[----:B------:R-:W-:-:S05]  /*38150*/  @P1 IMAD.HI.U32 R74, R55, R74, RZ ;  /* 0x0000004a374a1227 */ /* 0x000fca00078e00ff */
[----:B------:R-:W-:Y:S01]  /*38160*/  @P1 SHF.R.U32.HI R55, RZ, R77, R74 ;  /* 0x0000004dff371219 */ /* 0x000fe2000001164a */
[-C--:B------:R-:W-:Y:S01]  /*38170*/  FMUL.FTZ R25, R25, R72.reuse ;  /* 0x0000004819197220 */ /* 0x080fe20000410000 */
[-C--:B------:R-:W-:Y:S01]  /*38180*/  FMUL.FTZ R15, R49, R72.reuse ;  /* 0x00000048310f7220 */ /* 0x080fe20000410000 */
[-C--:B------:R-:W-:Y:S01]  /*38190*/  FMUL.FTZ R52, R52, R72.reuse ;  /* 0x0000004834347220 */ /* 0x080fe20000410000 */
[----:B------:R-:W-:Y:S01]  /*381a0*/  LOP3.LUT R31, R31, 0x7ffffffc, RZ, 0xc0, !PT ;  /* 0x7ffffffc1f1f7812 */ /* 0x000fe200078ec0ff */
[----:B------:R-:W0:Y:S01]  /*381b0*/  SHFL.IDX PT, R29, R55, RZ, 0x1c1f ;  /* 0x001c1fff371d7589 */ /* 0x000e2200000e0000 */
[----:B------:R-:W-:Y:S02]  /*381c0*/  IMAD.MOV.U32 R27, RZ, RZ, -0x60 ;  /* 0xffffffa0ff1b7424 */ /* 0x000fe400078e00ff */
[-C--:B------:R-:W-:Y:S01]  /*381d0*/  FMUL.FTZ R49, R50, R72.reuse ;  /* 0x0000004832317220 */ /* 0x080fe20000410000 */
[-C--:B------:R-:W-:Y:S01]  /*381e0*/  FMUL.FTZ R10, R24, R72.reuse ;  /* 0x00000048180a7220 */ /* 0x080fe20000410000 */
[----:B------:R3:W0:Y:S01]  /*381f0*/  MUFU.TANH R80, R25 ;  /* 0x0000001900507308 */ /* 0x0006220000002400 */
[-C--:B------:R-:W-:Y:S01]  /*38200*/  FMUL.FTZ R0, R26, R72.reuse ;  /* 0x000000481a007220 */ /* 0x080fe20000410000 */
[-C--:B------:R-:W-:Y:S01]  /*38210*/  FMUL.FTZ R50, R51, R72.reuse ;  /* 0x0000004833327220 */ /* 0x080fe20000410000 */
[-C--:B------:R-:W-:Y:S01]  /*38220*/  FMUL.FTZ R33, R33, R72.reuse ;  /* 0x0000004821217220 */ /* 0x080fe20000410000 */
[-C--:B------:R-:W-:Y:S01]  /*38230*/  FMUL.FTZ R14, R35, R72.reuse ;  /* 0x00000048230e7220 */ /* 0x080fe20000410000 */
[-C--:B------:R-:W-:Y:S01]  /*38240*/  FMUL.FTZ R36, R36, R72.reuse ;  /* 0x0000004824247220 */ /* 0x080fe20000410000 */
[-C--:B------:R-:W-:Y:S01]  /*38250*/  FMUL.FTZ R37, R37, R72.reuse ;  /* 0x0000004825257220 */ /* 0x080fe20000410000 */
[-C--:B------:R-:W-:Y:S01]  /*38260*/  FMUL.FTZ R16, R38, R72.reuse ;  /* 0x0000004826107220 */ /* 0x080fe20000410000 */
[----:B------:R4:W0:Y:S01]  /*38270*/  MUFU.TANH R85, R15 ;  /* 0x0000000f00557308 */ /* 0x0008220000002400 */
[-C--:B------:R-:W-:Y:S01]  /*38280*/  FMUL.FTZ R17, R39, R72.reuse ;  /* 0x0000004827117220 */ /* 0x080fe20000410000 */
[-C--:B------:R-:W-:Y:S01]  /*38290*/  FMUL.FTZ R40, R40, R72.reuse ;  /* 0x0000004828287220 */ /* 0x080fe20000410000 */
[-C--:B------:R-:W-:Y:S01]  /*382a0*/  FMUL.FTZ R21, R42, R72.reuse ;  /* 0x000000482a157220 */ /* 0x080fe20000410000 */
[-C--:B------:R-:W-:Y:S01]  /*382b0*/  FMUL.FTZ R24, R43, R72.reuse ;  /* 0x000000482b187220 */ /* 0x080fe20000410000 */
[-C--:B---3--:R-:W-:Y:S01]  /*382c0*/  FMUL.FTZ R25, R46, R72.reuse ;  /* 0x000000482e197220 */ /* 0x088fe20000410000 */
[-C--:B------:R-:W-:Y:S01]  /*382d0*/  FMUL.FTZ R26, R47, R72.reuse ;  /* 0x000000482f1a7220 */ /* 0x080fe20000410000 */
[-C--:B------:R-:W-:Y:S01]  /*382e0*/  FMUL.FTZ R58, R58, R72.reuse ;  /* 0x000000483a3a7220 */ /* 0x080fe20000410000 */
[----:B------:R3:W0:Y:S01]  /*382f0*/  MUFU.TANH R86, R52 ;  /* 0x0000003400567308 */ /* 0x0006220000002400 */
[-C--:B------:R-:W-:Y:S01]  /*38300*/  FMUL.FTZ R59, R59, R72.reuse ;  /* 0x000000483b3b7220 */ /* 0x080fe20000410000 */
[-C--:B------:R-:W-:Y:S01]  /*38310*/  FMUL.FTZ R60, R60, R72.reuse ;  /* 0x000000483c3c7220 */ /* 0x080fe20000410000 */
[-C--:B------:R-:W-:Y:S01]  /*38320*/  FMUL.FTZ R61, R61, R72.reuse ;  /* 0x000000483d3d7220 */ /* 0x080fe20000410000 */
[-C--:B------:R-:W-:Y:S01]  /*38330*/  FMUL.FTZ R62, R62, R72.reuse ;  /* 0x000000483e3e7220 */ /* 0x080fe20000410000 */
[-C--:B----4-:R-:W-:Y:S01]  /*38340*/  FMUL.FTZ R15, R63, R72.reuse ;  /* 0x000000483f0f7220 */ /* 0x090fe20000410000 */
[-C--:B------:R-:W-:Y:S01]  /*38350*/  FMUL.FTZ R64, R64, R72.reuse ;  /* 0x0000004840407220 */ /* 0x080fe20000410000 */
[-C--:B------:R-:W-:Y:S01]  /*38360*/  FMUL.FTZ R65, R65, R72.reuse ;  /* 0x0000004841417220 */ /* 0x080fe20000410000 */
[-C--:B------:R-:W-:Y:S01]  /*38370*/  FMUL.FTZ R51, R66, R72.reuse ;  /* 0x0000004842337220 */ /* 0x080fe20000410000 */
[-C--:B---3--:R-:W-:Y:S01]  /*38380*/  FMUL.FTZ R52, R67, R72.reuse ;  /* 0x0000004843347220 */ /* 0x088fe20000410000 */
        /* <DEDUP_REMOVED lines=8> */
[-C--:B------:R-:W-:Y:S01]  /*38410*/  FMUL.FTZ R45, R45, R72.reuse ;  /* 0x000000482d2d7220 */ /* 0x080fe20000410000 */
[----:B------:R-:W-:Y:S01]  /*38420*/  FMUL.FTZ R48, R48, R72 ;  /* 0x0000004830307220 */ /* 0x000fe20000410000 */
[----:B------:R-:W-:Y:S01]  /*38430*/  ISETP.GE.AND P2, PT, R6, 0x1, PT ;  /* 0x000000010600780c */ /* 0x000fe20003f46270 */
[----:B------:R-:W-:Y:S01]  /*38440*/  IMAD R28, R31, -0x2, R28 ;  /* 0xfffffffe1f1c7824 */ /* 0x000fe200078e021c */
[----:B------:R-:W3:Y:S04]  /*38450*/  MUFU.TANH R10, R10 ;  /* 0x0000000a000a7308 */ /* 0x000ee80000002400 */
[----:B------:R-:W-:-:S04]  /*38460*/  IADD3 R27, -R7, R28, R8 ;  /* 0x0000001c071b7210 */ /* 0x000fc80007ffe108 */
[----:B------:R-:W4:Y:S01]  /*38470*/  MUFU.TANH R0, R0 ;  /* 0x0000000000007308 */ /* 0x000f220000002400 */
[----:B------:R-:W-:-:S07]  /*38480*/  FMUL.FTZ R56, R56, R72 ;  /* 0x0000004838387220 */ /* 0x000fce0000410000 */
[----:B------:R-:W0:Y:S01]  /*38490*/  MUFU.TANH R9, R9 ;  /* 0x0000000900097308 */ /* 0x000e220000002400 */
        /* <DEDUP_REMOVED lines=38> */
[----:B------:R-:W-:Y:S02]  /*38700*/  IMAD.IADD R78, R27, 0x1, R78 ;  /* 0x000000011b4e7824 */ /* 0x000fe400078e024e */
[----:B------:R-:W-:-:S03]  /*38710*/  VIADD R63, R28, 0xffffffff ;  /* 0xffffffff1c3f7836 */ /* 0x000fc60000000000 */
[----:B------:R0:W1:Y:S08]  /*38720*/  MUFU.TANH R88, R56 ;  /* 0x0000003800587308 */ /* 0x0000700000002400 */
[----:B------:R2:W1:Y:S01]  /*38730*/  MUFU.TANH R89, R57 ;  /* 0x0000003900597308 */ /* 0x0004620000002400 */
[--C-:B0-----:R-:W-:Y:S02]  /*38740*/  IMAD.IADD R56, R78, 0x1, R29.reuse ;  /* 0x000000014e387824 */ /* 0x101fe400078e021d */
[----:B--2---:R-:W-:Y:S01]  /*38750*/  IMAD.IADD R57, R76, 0x1, R29 ;  /* 0x000000014c397824 */ /* 0x004fe200078e021d */
[----:B---34-:R-:W-:Y:S06]  /*38760*/  @!P2 BRA `(.L_x_11341) ;  /* 0x000000000084a947 */ /* 0x018fec0003800000 */
        /* <DEDUP_REMOVED lines=16> */
.L_x_11345:
[----:B------:R-:W-:Y:S05]  /*38870*/  BSYNC B5 ;  /* 0x0000000000057941 */ /* 0x000fea0003800000 */
.L_x_11344:
[----:B------:R-:W-:Y:S01]  /*38880*/  LOP3.LUT R27, RZ, R27, RZ, 0x33, !PT ;  /* 0x0000001bff1b7212 */ /* 0x000fe200078e33ff */
[----:B------:R-:W-:Y:S06]  /*38890*/  BRA `(.L_x_11346) ;  /* 0x0000000000287947 */ /* 0x000fec0003800000 */
.L_x_11343:
        /* <DEDUP_REMOVED lines=10> */
.L_x_11346:
[----:B------:R-:W-:Y:S05]  /*38940*/  BSYNC B4 ;  /* 0x0000000000047941 */ /* 0x000fea0003800000 */
.L_x_11342:
[----:B------:R-:W-:-:S05]  /*38950*/  IMAD R27, R6, R27, R63 ;  /* 0x0000001b061b7224 */ /* 0x000fca00078e023f */
[----:B------:R-:W-:Y:S02]  /*38960*/  VIMNMX R56, R56, R27, !PT ;  /* 0x0000001b38387248 */ /* 0x000fe40007fe0100 */
[----:B------:R-:W-:-:S07]  /*38970*/  VIADDMNMX R57, R27, R6, R57, PT ;  /* 0x000000061b397246 */ /* 0x000fce0003800139 */
.L_x_11341:
[----:B------:R-:W-:Y:S05]  /*38980*/  BSYNC B3 ;  /* 0x0000000000037941 */ /* 0x000fea0003800000 */
.L_x_11340:
[C---:B------:R-:W-:Y:S01]  /*38990*/  ISETP.GE.AND P2, PT, R79.reuse, 0x9, PT ;  /* 0x000000094f00780c */ /* 0x040fe20003f46270 */
[----:B------:R-:W0:Y:S01]  /*389a0*/  SHFL.IDX PT, R55, R55, 0x1, 0x1c1f ;  /* 0x003c1f0037377f89 */ /* 0x000e2200000e0000 */
[----:B------:R-:W-:Y:S01]  /*389b0*/  ISETP.GE.AND P1, PT, R79, 0x2, PT ;  /* 0x000000024f00780c */ /* 0x000fe20003f26270 */
[----:B------:R-:W-:Y:S01]  /*389c0*/  BSSY B3, `(.L_x_11347) ;  /* 0x0000097000037945 */ /* 0x000fe20003800000 */
[C---:B------:R-:W-:Y:S02]  /*389d0*/  ISETP.GT.AND P3, PT, R56.reuse, 0x8, !P2 ;  /* 0x000000083800780c */ /* 0x040fe40005764270 */
[----:B------:R-:W-:Y:S02]  /*389e0*/  ISETP.GT.AND P4, PT, R56, 0x1, !P1 ;  /* 0x000000013800780c */ /* 0x000fe40004f84270 */
[----:B------:R-:W-:Y:S02]  /*389f0*/  ISETP.LT.OR P3, PT, R57, 0x9, P3 ;  /* 0x000000093900780c */ /* 0x000fe40001f61670 */
[----:B------:R-:W-:-:S02]  /*38a00*/  ISETP.GE.AND P5, PT, R79, 0xa, PT ;  /* 0x0000000a4f00780c */ /* 0x000fc40003fa6270 */
[----:B-1----:R-:W-:Y:S02]  /*38a10*/  FSEL R47, R81, -INF , !P3 ;  /* 0xff800000512f7808 */ /* 0x002fe40005800000 */
        /* <DEDUP_REMOVED lines=128> */
.L_x_11352:
[----:B------:R-:W-:Y:S05]  /*39220*/  BSYNC B5 ;  /* 0x0000000000057941 */ /* 0x000fea0003800000 */
.L_x_11351:
[----:B------:R-:W-:Y:S01]  /*39230*/  LOP3.LUT R7, RZ, R7, RZ, 0x33, !PT ;  /* 0x00000007ff077212 */ /* 0x000fe200078e33ff */
[----:B------:R-:W-:Y:S06]  /*39240*/  BRA `(.L_x_11353) ;  /* 0x0000000000287947 */ /* 0x000fec0003800000 */
.L_x_11350:
        /* <DEDUP_REMOVED lines=10> */
.L_x_11353:
[----:B------:R-:W-:Y:S05]  /*392f0*/  BSYNC B4 ;  /* 0x0000000000047941 */ /* 0x000fea0003800000 */
.L_x_11349:
[----:B------:R-:W-:-:S05]  /*39300*/  IMAD R7, R6, R7, R63 ;  /* 0x0000000706077224 */ /* 0x000fca00078e023f */
[----:B------:R-:W-:Y:S02]  /*39310*/  VIADDMNMX R57, R7, R6, R57, PT ;  /* 0x0000000607397246 */ /* 0x000fe40003800139 */
[----:B------:R-:W-:-:S07]  /*39320*/  VIMNMX R56, R56, R7, !PT ;  /* 0x0000000738387248 */ /* 0x000fce0007fe0100 */
.L_x_11348:
[----:B------:R-:W-:Y:S05]  /*39330*/  BSYNC B3 ;  /* 0x0000000000037941 */ /* 0x000fea0003800000 */
.L_x_11347:
        /* <DEDUP_REMOVED lines=77> */
[----:B------:R-:W-:-:S04]  /*39810*/  ISETP.LT.OR P1, PT, R57, 0x1, P1 ;  /* 0x000000013900780c */ /* 0x000fc80000f21670 */
[----:B------:R-:W-:Y:S01]  /*39820*/  FSEL R0, R0, -INF , !P1 ;  /* 0xff80000000007808 */ /* 0x000fe20004800000 */
[----:B--2---:R-:W2:Y:S01]  /*39830*/  LD.E.64 R2, desc[UR4][R6.64] ;  /* 0x0000000406027980 */ /* 0x004ea2000c101b00 */
[C---:B------:R-:W-:Y:S02]  /*39840*/  ISETP.GT.AND P1, PT, R56.reuse, 0x49, !P2 ;  /* 0x000000493800780c */ /* 0x040fe40005724270 */
[C---:B------:R-:W-:Y:S01]  /*39850*/  ISETP.GT.AND P3, PT, R56.reuse, 0x50, !P3 ;  /* 0x000000503800780c */ /* 0x040fe20005f64270 */
[----:B------:R-:W3:Y:S01]  /*39860*/  LD.E R64, desc[UR4][R6.64+0x20] ;  /* 0x0000200406407980 */ /* 0x000ee2000c101900 */
[C---:B------:R-:W-:Y:S02]  /*39870*/  ISETP.GT.AND P4, PT, R56.reuse, 0x51, !P4 ;  /* 0x000000513800780c */ /* 0x040fe40006784270 */
[C---:B------:R-:W-:Y:S01]  /*39880*/  ISETP.GT.AND P5, PT, R56.reuse, 0x58, !P5 ;  /* 0x000000583800780c */ /* 0x040fe20006fa4270 */
[----:B------:R-:W4:Y:S01]  /*39890*/  LD.E R65, desc[UR4][R6.64+0x10] ;  /* 0x0000100406417980 */ /* 0x000f22000c101900 */
[----:B------:R-:W-:-:S02]  /*398a0*/  ISETP.GT.AND P2, PT, R56, 0x59, !P6 ;  /* 0x000000593800780c */ /* 0x000fc40007744270 */
[C---:B------:R-:W-:Y:S02]  /*398b0*/  ISETP.LT.OR P1, PT, R57.reuse, 0x4a, P1 ;  /* 0x0000004a3900780c */ /* 0x040fe40000f21670 */
[----:B------:R-:W-:Y:S02]  /*398c0*/  ISETP.LT.OR P3, PT, R57, 0x51, P3 ;  /* 0x000000513900780c */ /* 0x000fe40001f61670 */
[----:B------:R-:W-:Y:S02]  /*398d0*/  FSEL R15, R15, -INF , !P1 ;  /* 0xff8000000f0f7808 */ /* 0x000fe40004800000 */
[----:B------:R-:W-:Y:S02]  /*398e0*/  ISETP.LT.OR P4, PT, R57, 0x52, P4 ;  /* 0x000000523900780c */ /* 0x000fe40002781670 */
[----:B------:R-:W-:Y:S02]  /*398f0*/  FSEL R51, R51, -INF , !P3 ;  /* 0xff80000033337808 */ /* 0x000fe40005800000 */
[----:B------:R-:W-:-:S02]  /*39900*/  ISETP.LT.OR P5, PT, R57, 0x59, P5 ;  /* 0x000000593900780c */ /* 0x000fc40002fa1670 */
[----:B------:R-:W-:Y:S02]  /*39910*/  ISETP.LT.OR P2, PT, R57, 0x5a, P2 ;  /* 0x0000005a3900780c */ /* 0x000fe40001741670 */
[----:B------:R-:W-:Y:S02]  /*39920*/  FSEL R52, R52, -INF , !P4 ;  /* 0xff80000034347808 */ /* 0x000fe40006000000 */
[----:B------:R-:W-:Y:S02]  /*39930*/  R2UR UR6, R4 ;  /* 0x00000000040672ca */ /* 0x000fe400000e0000 */
[----:B------:R-:W-:Y:S02]  /*39940*/  R2UR UR7, R5 ;  /* 0x00000000050772ca */ /* 0x000fe400000e0000 */
[----:B--2---:R-:W-:Y:S02]  /*39950*/  FMNMX.FTZ R9, R73, R2, !PT ;  /* 0x0000000249097209 */ /* 0x004fe40007810000 */
        /* <DEDUP_REMOVED lines=42> */
[----:B------:R-:W-:-:S02]  /*39c00*/  FSEL R56, R70, -INF , !P5 ;  /* 0xff80000046387808 */ /* 0x000fc40006800000 */
[----:B------:R-:W-:Y:S02]  /*39c10*/  FMNMX.FTZ R9, R52, R57, !PT ;  /* 0x0000003934097209 */ /* 0x000fe40007810000 */
[----:B------:R-:W-:Y:S02]  /*39c20*/  FMNMX.FTZ R61, R27, R8, !PT ;  /* 0x000000081b3d7209 */ /* 0x000fe40007810000 */
[----:B------:R-:W-:Y:S02]  /*39c30*/  FSEL R57, R71, -INF , !P2 ;  /* 0xff80000047397808 */ /* 0x000fe40005000000 */
[----:B------:R-:W-:Y:S02]  /*39c40*/  FMNMX.FTZ R8, R56, R9, !PT ;  /* 0x0000000938087209 */ /* 0x000fe40007810000 */
[----:B------:R-:W-:Y:S02]  /*39c50*/  FMNMX.FTZ R62, R10, R61, !PT ;  /* 0x0000003d0a3e7209 */ /* 0x000fe40007810000 */
[----:B------:R-:W-:-:S03]  /*39c60*/  FMNMX.FTZ R63, R57, R8, !PT ;  /* 0x00000008393f7209 */ /* 0x000fc60007810000 */
[----:B------:R-:W0:Y:S04]  /*39c70*/  SHFL.BFLY PT, R9, R62, 0x2, 0x1f ;  /* 0x0c401f003e097f89 */ /* 0x000e2800000e0000 */
[----:B------:R1:W-:Y:S04]  /*39c80*/  ST.E.64 desc[UR4][R6.64], R62 ;  /* 0x0000003e06007985 */ /* 0x0003e8000c101b04 */
[----:B------:R-:W2:Y:S01]  /*39c90*/  LD.E R67, desc[UR6][R6.64+0x4] ;  /* 0x0000040606437980 */ /* 0x000ea2000c101900 */
[----:B0-----:R-:W-:-:S03]  /*39ca0*/  FMNMX.FTZ R9, R62, R9, !PT ;  /* 0x000000093e097209 */ /* 0x001fc60007810000 */
[----:B-1----:R-:W5:Y:S04]  /*39cb0*/  LD.E R62, desc[UR6][R6.64+0x14] ;  /* 0x00001406063e7980 */ /* 0x002f68000c101900 */
[----:B------:R-:W0:Y:S02]  /*39cc0*/  SHFL.BFLY PT, R8, R9, 0x1, 0x1f ;  /* 0x0c201f0009087f89 */ /* 0x000e2400000e0000 */
[----:B0-----:R-:W-:-:S05]  /*39cd0*/  FMNMX.FTZ R61, R9, R8, !PT ;  /* 0x00000008093d7209 */ /* 0x001fca0007810000 */
[----:B------:R-:W-:Y:S04]  /*39ce0*/  ST.E desc[UR4][R6.64], R61 ;  /* 0x0000003d06007985 */ /* 0x000fe8000c101904 */
[----:B------:R-:W3:Y:S01]  /*39cf0*/  LD.E R66, desc[UR6][R6.64] ;  /* 0x0000000606427980 */ /* 0x000ee2000c101900 */
[----:B------:R-:W-:Y:S02]  /*39d00*/  R2UR UR8, R4 ;  /* 0x00000000040872ca */ /* 0x000fe400000e0000 */
[----:B------:R-:W-:Y:S01]  /*39d10*/  R2UR UR9, R5 ;  /* 0x00000000050972ca */ /* 0x000fe200000e0000 */
[----:B--2---:R-:W0:Y:S02]  /*39d20*/  SHFL.BFLY PT, R8, R67, 0x2, 0x1f ;  /* 0x0c401f0043087f89 */ /* 0x004e2400000e0000 */
[----:B0-----:R-:W-:-:S05]  /*39d30*/  FMNMX.FTZ R9, R8, R67, !PT ;  /* 0x0000004308097209 */ /* 0x001fca0007810000 */
[----:B------:R-:W0:Y:S02]  /*39d40*/  SHFL.BFLY PT, R8, R9, 0x1, 0x1f ;  /* 0x0c201f0009087f89 */ /* 0x000e2400000e0000 */
[----:B0-----:R-:W-:Y:S02]  /*39d50*/  FMNMX.FTZ R61, R9, R8, !PT ;  /* 0x00000008093d7209 */ /* 0x001fe40007810000 */
[C---:B---3--:R-:W-:Y:S02]  /*39d60*/  FSETP.NEU.FTZ.AND P1, PT, R66.reuse, -INF , PT ;  /* 0xff8000004200780b */ /* 0x048fe40003f3d000 */
[C---:B------:R-:W-:Y:S02]  /*39d70*/  FSETP.NEU.FTZ.AND P2, PT, R61.reuse, -INF , PT ;  /* 0xff8000003d00780b */ /* 0x040fe40003f5d000 */
[----:B------:R-:W-:Y:S02]  /*39d80*/  FSEL R63, R66, RZ, P1 ;  /* 0x000000ff423f7208 */ /* 0x000fe40000800000 */
[----:B------:R-:W-:-:S03]  /*39d90*/  FSEL R8, R61, RZ, P2 ;  /* 0x000000ff3d087208 */ /* 0x000fc60001000000 */
[----:B------:R-:W-:Y:S02]  /*39da0*/  FADD.FTZ R63, R2, -R63 ;  /* 0x8000003f023f7221 */ /* 0x000fe40000010000 */
[----:B------:R-:W-:Y:S02]  /*39db0*/  FADD.FTZ R3, R3, -R8 ;  /* 0x8000000803037221 */ /* 0x000fe40000010000 */
[----:B------:R-:W-:Y:S02]  /*39dc0*/  FMUL.FTZ R8, R63, R64 ;  /* 0x000000403f087220 */ /* 0x000fe40000410000 */
[----:B------:R-:W-:-:S04]  /*39dd0*/  FMUL.FTZ R64, R64, R3 ;  /* 0x0000000340407220 */ /* 0x000fc80000410000 */
[----:B------:R-:W4:Y:S08]  /*39de0*/  MUFU.EX2 R8, R8 ;  /* 0x0000000800087308 */ /* 0x000f300000000800 */
[----:B------:R-:W5:Y:S01]  /*39df0*/  MUFU.EX2 R9, R64 ;  /* 0x0000004000097308 */ /* 0x000f620000000800 */
[----:B------:R0:W-:Y:S01]  /*39e00*/  ST.E desc[UR4][R6.64+0x4], R61 ;  /* 0x0000043d06007985 */ /* 0x0001e2000c101904 */
[----:B----4-:R-:W-:Y:S01]  /*39e10*/  FMUL.FTZ R65, R8, R65 ;  /* 0x0000004108417220 */ /* 0x010fe20000410000 */
[----:B-----5:R-:W-:-:S04]  /*39e20*/  FMUL.FTZ R63, R9, R62 ;  /* 0x0000003e093f7220 */ /* 0x020fc80000410000 */
[----:B------:R-:W-:Y:S04]  /*39e30*/  ST.E desc[UR6][R6.64+0x10], R65 ;  /* 0x0000104106007985 */ /* 0x000fe8000c101906 */
[----:B------:R1:W-:Y:S04]  /*39e40*/  ST.E desc[UR8][R6.64+0x14], R63 ;  /* 0x0000143f06007985 */ /* 0x0003e8000c101908 */
[----:B------:R-:W2:Y:S04]  /*39e50*/  LDL.64 R2, [R158+0x70] ;  /* 0x000070009e027983 */ /* 0x000ea80000100a00 */
[----:B--2---:R-:W1:Y:S04]  /*39e60*/  LD.E R67, desc[UR6][R2.64+0x20] ;  /* 0x0000200602437980 */ /* 0x004e68000c101900 */
[----:B------:R-:W1:Y:S04]  /*39e70*/  LD.E R62, desc[UR4][R2.64] ;  /* 0x00000004023e7980 */ /* 0x000e68000c101900 */
[----:B------:R-:W2:Y:S04]  /*39e80*/  LD.E R64, desc[UR8][R2.64+0x4] ;  /* 0x0000040802407980 */ /* 0x000ea8000c101900 */
[----:B0-----:R-:W3:Y:S04]  /*39e90*/  LD.E R61, desc[UR4][R2.64+0x10] ;  /* 0x00001004023d7980 */ /* 0x001ee8000c101900 */
[----:B------:R-:W4:Y:S01]  /*39ea0*/  LD.E R66, desc[UR6][R2.64+0x14] ;  /* 0x0000140602427980 */ /* 0x000f22000c101900 */
[C---:B-1----:R-:W-:Y:S01]  /*39eb0*/  FMUL.FTZ R6, R62.reuse, R67 ;  /* 0x000000433e067220 */ /* 0x042fe20000410000 */
[----:B------:R-:W-:-:S02]  /*39ec0*/  FSETP.NEU.FTZ.AND P1, PT, R62, -INF , PT ;  /* 0xff8000003e00780b */ /* 0x000fc40003f3d000 */
[----:B--2---:R-:W-:Y:S01]  /*39ed0*/  FSETP.NEU.FTZ.AND P2, PT, R64, -INF , PT ;  /* 0xff8000004000780b */ /* 0x004fe20003f5d000 */
[----:B------:R-:W-:Y:S01]  /*39ee0*/  FMUL.FTZ R64, R67, R64 ;  /* 0x0000004043407220 */ /* 0x000fe20000410000 */
[----:B------:R-:W-:-:S04]  /*39ef0*/  FSEL R6, R6, RZ, P1 ;  /* 0x000000ff06067208 */ /* 0x000fc80000800000 */
[----:B------:R-:W-:Y:S01]  /*39f00*/  FSEL R64, R64, RZ, P2 ;  /* 0x000000ff40407208 */ /* 0x000fe20001000000 */
[-CC-:B------:R-:W-:Y:S01]  /*39f10*/  FFMA.FTZ R152, R73, R67.reuse, -R6.reuse ;  /* 0x0000004349987223 */ /* 0x180fe20000010806 */
[----:B------:R-:W-:-:S03]  /*39f20*/  FFMA.FTZ R153, R48, R67, -R6 ;  /* 0x0000004330997223 */ /* 0x000fc60000010806 */
[-CC-:B------:R-:W-:Y:S01]  /*39f30*/  FFMA.FTZ R197, R0, R67.reuse, -R64.reuse ;  /* 0x0000004300c57223 */ /* 0x180fe20000010840 */
[-C--:B------:R-:W-:Y:S01]  /*39f40*/  FFMA.FTZ R198, R55, R67.reuse, -R64 ;  /* 0x0000004337c67223 */ /* 0x080fe20000010840 */
[----:B------:R-:W3:Y:S01]  /*39f50*/  MUFU.EX2 R152, R152 ;  /* 0x0000009800987308 */ /* 0x000ee20000000800 */
[-C--:B------:R-:W-:Y:S01]  /*39f60*/  FFMA.FTZ R154, R47, R67.reuse, -R6 ;  /* 0x000000432f9a7223 */ /* 0x080fe20000010806 */
[-C--:B------:R-:W-:Y:S01]  /*39f70*/  FFMA.FTZ R199, R11, R67.reuse, -R64 ;  /* 0x000000430bc77223 */ /* 0x080fe20000010840 */
[----:B------:R-:W-:-:S05]  /*39f80*/  FFMA.FTZ R155, R46, R67, -R6 ;  /* 0x000000432e9b7223 */ /* 0x000fca0000010806 */
[----:B------:R-:W4:Y:S01]  /*39f90*/  MUFU.EX2 R197, R197 ;  /* 0x000000c500c57308 */ /* 0x000f220000000800 */
[----:B------:R-:W-:-:S07]  /*39fa0*/  FFMA.FTZ R200, R12, R67, -R64 ;  /* 0x000000430cc87223 */ /* 0x000fce0000010840 */
[----:B------:R-:W0:Y:S01]  /*39fb0*/  MUFU.EX2 R153, R153 ;  /* 0x0000009900997308 */ /* 0x000e220000000800 */
[----:B------:R-:W-:-:S07]  /*39fc0*/  FFMA.FTZ R13, R13, R67, -R64 ;  /* 0x000000430d0d7223 */ /* 0x000fce0000010840 */
[----:B------:R-:W1:Y:S01]  /*39fd0*/  MUFU.EX2 R198, R198 ;  /* 0x000000c600c67308 */ /* 0x000e620000000800 */
[-CC-:B------:R-:W-:Y:S01]  /*39fe0*/  FFMA.FTZ R45, R45, R67.reuse, -R6.reuse ;  /* 0x000000432d2d7223 */ /* 0x180fe20000010806 */
[----:B------:R-:W-:-:S06]  /*39ff0*/  FFMA.FTZ R186, R10, R67, -R6 ;  /* 0x000000430aba7223 */ /* 0x000fcc0000010806 */
[----:B------:R-:W2:Y:S01]  /*3a000*/  MUFU.EX2 R154, R154 ;  /* 0x0000009a009a7308 */ /* 0x000ea20000000800 */
[-CC-:B------:R-:W-:Y:S01]  /*3a010*/  FFMA.FTZ R12, R14, R67.reuse, -R64.reuse ;  /* 0x000000430e0c7223 */ /* 0x180fe20000010840 */
[----:B------:R-:W-:-:S06]  /*3a020*/  FFMA.FTZ R10, R17, R67, -R64 ;  /* 0x00000043110a7223 */ /* 0x000fcc0000010840 */
[----:B------:R-:W5:Y:S01]  /*3a030*/  MUFU.EX2 R199, R199 ;  /* 0x000000c700c77308 */ /* 0x000f620000000800 */
[-CC-:B------:R-:W-:Y:S01]  /*3a040*/  FFMA.FTZ R44, R44, R67.reuse, -R6.reuse ;  /* 0x000000432c2c7223 */ /* 0x180fe20000010806 */
[-CC-:B------:R-:W-:Y:S01]  /*3a050*/  FFMA.FTZ R43, R43, R67.reuse, -R6.reuse ;  /* 0x000000432b2b7223 */ /* 0x180fe20000010806 */
[-CC-:B------:R-:W-:Y:S01]  /*3a060*/  FFMA.FTZ R42, R42, R67.reuse, -R6.reuse ;  /* 0x000000432a2a7223 */ /* 0x180fe20000010806 */
[----:B------:R-:W-:-:S04]  /*3a070*/  FFMA.FTZ R165, R41, R67, -R6 ;  /* 0x0000004329a57223 */ /* 0x000fc80000010806 */
[----:B------:R-:W5:Y:S01]  /*3a080*/  MUFU.EX2 R155, R155 ;  /* 0x0000009b009b7308 */ /* 0x000f620000000800 */
[-CC-:B------:R-:W-:Y:S01]  /*3a090*/  FFMA.FTZ R164, R40, R67.reuse, -R6.reuse ;  /* 0x0000004328a47223 */ /* 0x180fe20000010806 */
[-CC-:B------:R-:W-:Y:S01]  /*3a0a0*/  FFMA.FTZ R166, R39, R67.reuse, -R6.reuse ;  /* 0x0000004327a67223 */ /* 0x180fe20000010806 */
[-CC-:B------:R-:W-:Y:S01]  /*3a0b0*/  FFMA.FTZ R163, R38, R67.reuse, -R6.reuse ;  /* 0x0000004326a37223 */ /* 0x180fe20000010806 */
[-CC-:B------:R-:W-:Y:S01]  /*3a0c0*/  FFMA.FTZ R173, R37, R67.reuse, -R6.reuse ;  /* 0x0000004325ad7223 */ /* 0x180fe20000010806 */
[----:B------:R-:W-:-:S03]  /*3a0d0*/  FFMA.FTZ R172, R36, R67, -R6 ;  /* 0x0000004324ac7223 */ /* 0x000fc60000010806 */
        /* <DEDUP_REMOVED lines=10> */
[----:B------:R-:W5:Y:S01]  /*3a180*/  MUFU.EX2 R17, R45 ;  /* 0x0000002d00117308 */ /* 0x000f620000000800 */
[----:B---3--:R-:W-:Y:S01]  /*3a190*/  FADD.FTZ R6, R152, R61 ;  /* 0x0000003d98067221 */ /* 0x008fe20000010000 */
[----:B----4-:R-:W-:Y:S01]  /*3a1a0*/  FADD.FTZ R7, R197, R66 ;  /* 0x00000042c5077221 */ /* 0x010fe20000010000 */
[-CC-:B------:R-:W-:Y:S01]  /*3a1b0*/  FFMA.FTZ R11, R16, R67.reuse, -R64.reuse ;  /* 0x00000043100b7223 */ /* 0x180fe20000010840 */
[----:B------:R-:W-:-:S04]  /*3a1c0*/  FFMA.FTZ R169, R25, R67, -R64 ;  /* 0x0000004319a97223 */ /* 0x000fc80000010840 */
[----:B------:R-:W3:Y:S01]  /*3a1d0*/  MUFU.EX2 R13, R13 ;  /* 0x0000000d000d7308 */ /* 0x000ee20000000800 */
[----:B0-----:R-:W-:Y:S01]  /*3a1e0*/  FADD.FTZ R25, R153, R6 ;  /* 0x0000000699197221 */ /* 0x001fe20000010000 */
[-CC-:B------:R-:W-:Y:S01]  /*3a1f0*/  FFMA.FTZ R0, R21, R67.reuse, -R64.reuse ;  /* 0x0000004315007223 */ /* 0x180fe20000010840 */
[----:B-1----:R-:W-:Y:S01]  /*3a200*/  FADD.FTZ R6, R198, R7 ;  /* 0x00000007c6067221 */ /* 0x002fe20000010000 */
[----:B------:R-:W-:-:S04]  /*3a210*/  FFMA.FTZ R21, R15, R67, -R64 ;  /* 0x000000430f157223 */ /* 0x000fc80000010840 */
[----:B------:R-:W0:Y:S01]  /*3a220*/  MUFU.EX2 R16, R44 ;  /* 0x0000002c00107308 */ /* 0x000e220000000800 */
[----:B------:R-:W-:Y:S01]  /*3a230*/  FFMA.FTZ R167, R24, R67, -R64 ;  /* 0x0000004318a77223 */ /* 0x000fe20000010840 */
[----:B--2---:R-:W-:Y:S01]  /*3a240*/  FADD.FTZ R24, R154, R25 ;  /* 0x000000199a187221 */ /* 0x004fe20000010000 */
[----:B-----5:R-:W-:-:S05]  /*3a250*/  FADD.FTZ R7, R199, R6 ;  /* 0x00000006c7077221 */ /* 0x020fca0000010000 */
[----:B------:R-:W1:Y:S01]  /*3a260*/  MUFU.EX2 R12, R12 ;  /* 0x0000000c000c7308 */ /* 0x000e620000000800 */
[----:B------:R-:W-:Y:S01]  /*3a270*/  FADD.FTZ R24, R155, R24 ;  /* 0x000000189b187221 */ /* 0x000fe20000010000 */
[----:B------:R-:W-:-:S06]  /*3a280*/  FADD.FTZ R6, R200, R7 ;  /* 0x00000007c8067221 */ /* 0x000fcc0000010000 */
[----:B------:R-:W2:Y:S08]  /*3a290*/  MUFU.EX2 R15, R43 ;  /* 0x0000002b000f7308 */ /* 0x000eb00000000800 */
[----:B------:R-:W4:Y:S01]  /*3a2a0*/  MUFU.EX2 R11, R11 ;  /* 0x0000000b000b7308 */ /* 0x000f220000000800 */
[----:B------:R-:W-:Y:S01]  /*3a2b0*/  FADD.FTZ R7, R17, R24 ;  /* 0x0000001811077221 */ /* 0x000fe20000010000 */
[----:B---3--:R-:W-:-:S06]  /*3a2c0*/  FADD.FTZ R25, R13, R6 ;  /* 0x000000060d197221 */ /* 0x008fcc0000010000 */
[----:B------:R-:W3:Y:S08]  /*3a2d0*/  MUFU.EX2 R14, R42 ;  /* 0x0000002a000e7308 */ /* 0x000ef00000000800 */
[----:B------:R-:W5:Y:S01]  /*3a2e0*/  MUFU.EX2 R10, R10 ;  /* 0x0000000a000a7308 */ /* 0x000f620000000800 */
[----:B0-----:R-:W-:Y:S01]  /*3a2f0*/  FADD.FTZ R6, R16, R7 ;  /* 0x0000000710067221 */ /* 0x001fe20000010000 */
[----:B-1----:R-:W-:-:S06]  /*3a300*/  FADD.FTZ R24, R12, R25 ;  /* 0x000000190c187221 */ /* 0x002fcc0000010000 */
[----:B------:R-:W0:Y:S01]  /*3a310*/  MUFU.EX2 R165, R165 ;  /* 0x000000a500a57308 */ /* 0x000e220000000800 */
[----:B------:R-:W-:-:S07]  /*3a320*/  FFMA.FTZ R168, R26, R67, -R64 ;  /* 0x000000431aa87223 */ /* 0x000fce0000010840 */
[----:B------:R-:W1:Y:S01]  /*3a330*/  MUFU.EX2 R0, R0 ;  /* 0x0000000000007308 */ /* 0x000e620000000800 */
[----:B--2---:R-:W-:Y:S01]  /*3a340*/  FADD.FTZ R7, R15, R6 ;  /* 0x000000060f077221 */ /* 0x004fe20000010000 */
[----:B----4-:R-:W-:-:S06]  /*3a350*/  FADD.FTZ R25, R11, R24 ;  /* 0x000000180b197221 */ /* 0x010fcc0000010000 */
[----:B------:R-:W2:Y:S01]  /*3a360*/  MUFU.EX2 R164, R164 ;  /* 0x000000a400a47308 */ /* 0x000ea20000000800 */
[----:B------:R-:W-:-:S07]  /*3a370*/  FFMA.FTZ R175, R49, R67, -R64 ;  /* 0x0000004331af7223 */ /* 0x000fce0000010840 */
[----:B------:R-:W4:Y:S01]  /*3a380*/  MUFU.EX2 R167, R167 ;  /* 0x000000a700a77308 */ /* 0x000f220000000800 */
[----:B---3--:R-:W-:Y:S01]  /*3a390*/  FADD.FTZ R6, R14, R7 ;  /* 0x000000070e067221 */ /* 0x008fe20000010000 */
[----:B-----5:R-:W-:-:S06]  /*3a3a0*/  FADD.FTZ R25, R10, R25 ;  /* 0x000000190a197221 */ /* 0x020fcc0000010000 */
[----:B------:R-:W3:Y:S01]  /*3a3b0*/  MUFU.EX2 R166, R166 ;  /* 0x000000a600a67308 */ /* 0x000ee20000000800 */
[----:B------:R-:W-:-:S07]  /*3a3c0*/  FFMA.FTZ R174, R50, R67, -R64 ;  /* 0x0000004332ae7223 */ /* 0x000fce0000010840 */
        /* <DEDUP_REMOVED lines=52> */
[----:B------:R-:W2:Y:S08]  /*3a710*/  MUFU.EX2 R188, R188 ;  /* 0x000000bc00bc7308 */ /* 0x000eb00000000800 */
[----:B------:R-:W4:Y:S01]  /*3a720*/  MUFU.EX2 R161, R161 ;  /* 0x000000a100a17308 */ /* 0x000f220000000800 */
[----:B---3--:R-:W-:Y:S01]  /*3a730*/  FADD.FTZ R6, R180, R7 ;  /* 0x00000007b4067221 */ /* 0x008fe20000010000 */
[----:B-----5:R-:W-:-:S06]  /*3a740*/  FADD.FTZ R7, R21, R24 ;  /* 0x0000001815077221 */ /* 0x020fcc0000010000 */
[----:B------:R-:W3:Y:S08]  /*3a750*/  MUFU.EX2 R187, R187 ;  /* 0x000000bb00bb7308 */ /* 0x000ef00000000800 */
[----:B------:R-:W5:Y:S01]  /*3a760*/  MUFU.EX2 R160, R160 ;  /* 0x000000a000a07308 */ /* 0x000f620000000800 */
[----:B0-----:R-:W-:Y:S01]  /*3a770*/  FADD.FTZ R25, R189, R6 ;  /* 0x00000006bd197221 */ /* 0x001fe20000010000 */
[----:B-1----:R-:W-:-:S06]  /*3a780*/  FADD.FTZ R6, R162, R7 ;  /* 0x00000007a2067221 */ /* 0x002fcc0000010000 */
[----:B------:R-:W0:Y:S08]  /*3a790*/  MUFU.EX2 R186, R186 ;  /* 0x000000ba00ba7308 */ /* 0x000e300000000800 */
[----:B------:R-:W1:Y:S01]  /*3a7a0*/  MUFU.EX2 R159, R159 ;  /* 0x0000009f009f7308 */ /* 0x000e620000000800 */
[----:B--2---:R-:W-:Y:S01]  /*3a7b0*/  FADD.FTZ R24, R188, R25 ;  /* 0x00000019bc187221 */ /* 0x004fe20000010000 */
[----:B----4-:R-:W-:-:S03]  /*3a7c0*/  FADD.FTZ R7, R161, R6 ;  /* 0x00000006a1077221 */ /* 0x010fc60000010000 */
[----:B---3--:R-:W-:Y:S01]  /*3a7d0*/  FADD.FTZ R25, R187, R24 ;  /* 0x00000018bb197221 */ /* 0x008fe20000010000 */
[----:B-----5:R-:W-:-:S03]  /*3a7e0*/  FADD.FTZ R6, R160, R7 ;  /* 0x00000007a0067221 */ /* 0x020fc60000010000 */
[----:B0-----:R-:W-:Y:S01]  /*3a7f0*/  FADD.FTZ R25, R186, R25 ;  /* 0x00000019ba197221 */ /* 0x001fe20000010000 */
[----:B-1----:R-:W-:-:S04]  /*3a800*/  FADD.FTZ R27, R159, R6 ;  /* 0x000000069f1b7221 */ /* 0x002fc80000010000 */
[----:B------:R0:W-:Y:S04]  /*3a810*/  ST.E desc[UR4][R2.64+0x10], R25 ;  /* 0x0000101902007985 */ /* 0x0001e8000c101904 */
[----:B------:R1:W-:Y:S04]  /*3a820*/  ST.E desc[UR6][R2.64+0x14], R27 ;  /* 0x0000141b02007985 */ /* 0x0003e8000c101906 */
[----:B------:R-:W0:Y:S01]  /*3a830*/  LDL.64 R6, [R158+0x80] ;  /* 0x000080009e067983 */ /* 0x000e220000100a00 */
[----:B------:R-:W-:Y:S02]  /*3a840*/  R2UR UR10, R4 ;  /* 0x00000000040a72ca */ /* 0x000fe400000e0000 */
[----:B------:R-:W-:-:S02]  /*3a850*/  R2UR UR11, R5 ;  /* 0x00000000050b72ca */ /* 0x000fc400000e0000 */
[C---:B------:R-:W-:Y:S02]  /*3a860*/  R2UR UR12, R4.reuse ;  /* 0x00000000040c72ca */ /* 0x040fe400000e0000 */
[----:B------:R-:W-:Y:S01]  /*3a870*/  R2UR UR13, R5 ;  /* 0x00000000050d72ca */ /* 0x000fe200000e0000 */
[----:B0-----:R-:W2:Y:S08]  /*3a880*/  LD.E R25, desc[UR8][R6.64+0x10] ;  /* 0x0000100806197980 */ /* 0x001eb0000c101900 */
[----:B-1----:R-:W3:Y:S04]  /*3a890*/  LD.E R3, desc[UR10][R6.64+0x14] ;  /* 0x0000140a06037980 */ /* 0x002ee8000c101900 */
[----:B------:R-:W4:Y:S01]  /*3a8a0*/  LD.E R27, desc[UR12][R6.64+0x20] ;  /* 0x0000200c061b7980 */ /* 0x000f22000c101900 */
        /* <DEDUP_REMOVED lines=110> */
[----:B------:R5:W-:Y:S02]  /*3af90*/  ST.E desc[UR4][R6.64+0x1e4], R25 ;  /* 0x0001e41906007985 */ /* 0x000be4000c101904 */
[----:B-----5:R-:W-:Y:S02]  /*3afa0*/  FMUL.FTZ R25, R9, R2 ;  /* 0x0000000209197220 */ /* 0x020fe40000410000 */
[----:B------:R-:W2:Y:S01]  /*3afb0*/  LD.E R2, desc[UR6][R6.64+0xc] ;  /* 0x00000c0606027980 */ /* 0x000ea2000c101900 */
[C---:B---3--:R-:W-:Y:S01]  /*3afc0*/  FMUL.FTZ R3, R8.reuse, R3 ;  /* 0x0000000308037220 */ /* 0x048fe20000410000 */
[----:B----4-:R-:W-:-:S04]  /*3afd0*/  FMUL.FTZ R27, R8, R27 ;  /* 0x0000001b081b7220 */ /* 0x010fc80000410000 */
[----:B------:R0:W-:Y:S04]  /*3afe0*/  ST.E desc[UR4][R6.64+0x1e0], R3 ;  /* 0x0001e00306007985 */ /* 0x0001e8000c101904 */
[----:B------:R2:W-:Y:S04]  /*3aff0*/  ST.E desc[UR4][R6.64+0x1f0], R27 ;  /* 0x0001f01b06007985 */ /* 0x0005e8000c101904 */
[----:B0-----:R-:W3:Y:S01]  /*3b000*/  LD.E R3, desc[UR6][R6.64+0x1f4] ;  /* 0x0001f40606037980 */ /* 0x001ee2000c101900 */
[----:B--2---:R-:W-:-:S03]  /*3b010*/  FMUL.FTZ R27, R9, R2 ;  /* 0x00000002091b7220 */ /* 0x004fc60000410000 */
[----:B------:R-:W2:Y:S01]  /*3b020*/  LD.E R2, desc[UR6][R6.64+0x18] ;  /* 0x0000180606027980 */ /* 0x000ea2000c101900 */
[----:B---3--:R-:W-:-:S05]  /*3b030*/  FMUL.FTZ R3, R8, R3 ;  /* 0x0000000308037220 */ /* 0x008fca0000410000 */
        /* <DEDUP_REMOVED lines=50> */
[----:B------:R-:W2:Y:S01]  /*3b360*/  LD.E R2, desc[UR6][R6.64+0x9c] ;  /* 0x00009c0606027980 */ /* 0x000ea2000c101900 */
        /* <DEDUP_REMOVED lines=205> */
[----:B------:R-:W-:Y:S04]  /*3c040*/  ST.E desc[UR4][R6.64+0x1e8], R25 ;  /* 0x0001e81906007985 */ /* 0x000fe8000c101904 */
[----:B------:R-:W2:Y:S02]  /*3c050*/  LD.E R2, desc[UR6][R6.64+0x1ec] ;  /* 0x0001ec0606027980 */ /* 0x000ea4000c101900 */
[----:B--2---:R-:W-:-:S05]  /*3c060*/  FMUL.FTZ R27, R9, R2 ;  /* 0x00000002091b7220 */ /* 0x004fca0000410000 */
[----:B------:R1:W-:Y:S04]  /*3c070*/  ST.E desc[UR4][R6.64+0x1ec], R27 ;  /* 0x0001ec1b06007985 */ /* 0x0003e8000c101904 */
[----:B------:R-:W2:Y:S02]  /*3c080*/  LD.E R2, desc[UR6][R6.64+0x1f8] ;  /* 0x0001f80606027980 */ /* 0x000ea4000c101900 */
[----:B--2---:R-:W-:-:S05]  /*3c090*/  FMUL.FTZ R29, R9, R2 ;  /* 0x00000002091d7220 */ /* 0x004fca0000410000 */
[----:B------:R-:W-:Y:S04]  /*3c0a0*/  ST.E desc[UR4][R6.64+0x1f8], R29 ;  /* 0x0001f81d06007985 */ /* 0x000fe8000c101904 */
[----:B------:R-:W2:Y:S01]  /*3c0b0*/  LD.E R2, desc[UR6][R6.64+0x1fc] ;  /* 0x0001fc0606027980 */ /* 0x000ea2000c101900 */
[----:B------:R-:W-:Y:S01]  /*3c0c0*/  LEA.HI R28, R195, 0x8, RZ, 0x19 ;  /* 0x00000008c31c7811 */ /* 0x000fe200078fc8ff */
[----:B--2---:R-:W-:-:S05]  /*3c0d0*/  FMUL.FTZ R9, R9, R2 ;  /* 0x0000000209097220 */ /* 0x004fca0000410000 */
[----:B------:R2:W-:Y:S04]  /*3c0e0*/  ST.E desc[UR4][R6.64+0x1fc], R9 ;  /* 0x0001fc0906007985 */ /* 0x0005e8000c101904 */
[----:B0-----:R-:W3:Y:S01]  /*3c0f0*/  LDL.64 R2, [R158+0x80] ;  /* 0x000080009e027983 */ /* 0x001ee20000100a00 */
[----:B------:R0:W-:Y:S06]  /*3c100*/  BAR.SYNC.DEFER_BLOCKING R28, 0x100 ;  /* 0x0004001c0000751d */ /* 0x0001ec0000010000 */
[----:B-1----:R-:W4:Y:S04]  /*3c110*/  LDL.64 R26, [R158] ;  /* 0x000000009e1a7983 */ /* 0x002f280000100a00 */
[----:B------:R-:W5:Y:S04]  /*3c120*/  LDL.64 R24, [R158+0x98] ;  /* 0x000098009e187983 */ /* 0x000f680000100a00 */
[----:B--2---:R-:W2:Y:S04]  /*3c130*/  LDL.64 R8, [R158+0x88] ;  /* 0x000088009e087983 */ /* 0x004ea80000100a00 */
[----:B---3--:R-:W3:Y:S04]  /*3c140*/  LD.E R29, desc[UR4][R2.64] ;  /* 0x00000004021d7980 */ /* 0x008ee8000c101900 */
[----:B----4-:R-:W4:Y:S04]  /*3c150*/  LD.E R201, desc[UR6][R26.64] ;  /* 0x000000061ac97980 */ /* 0x010f28000c101900 */
[----:B-----5:R-:W4:Y:S04]  /*3c160*/  LD.E.64 R6, desc[UR4][R24.64] ;  /* 0x0000000418067980 */ /* 0x020f28000c101b00 */
[----:B---3--:R1:W-:Y:S04]  /*3c170*/  ST.E desc[UR8][R2.64], R29 ;  /* 0x0000001d02007985 */ /* 0x0083e8000c101908 */
[----:B------:R-:W3:Y:S04]  /*3c180*/  LD.E R31, desc[UR10][R2.64+0x4] ;  /* 0x0000040a021f7980 */ /* 0x000ee8000c101900 */
[----:B---3--:R3:W-:Y:S04]  /*3c190*/  ST.E desc[UR4][R2.64+0x4], R31 ;  /* 0x0000041f02007985 */ /* 0x0087e8000c101904 */
[----:B------:R-:W5:Y:S04]  /*3c1a0*/  LD.E R33, desc[UR6][R2.64+0x8] ;  /* 0x0000080602217980 */ /* 0x000f68000c101900 */
[----:B-----5:R-:W-:Y:S04]  /*3c1b0*/  ST.E desc[UR4][R2.64+0x8], R33 ;  /* 0x0000082102007985 */ /* 0x020fe8000c101904 */
[----:B------:R-:W5:Y:S04]  /*3c1c0*/  LD.E R27, desc[UR6][R2.64+0xc] ;  /* 0x00000c06021b7980 */ /* 0x000f68000c101900 */
[----:B-----5:R5:W-:Y:S04]  /*3c1d0*/  ST.E desc[UR4][R2.64+0xc], R27 ;  /* 0x00000c1b02007985 */ /* 0x020be8000c101904 */
[----:B------:R-:W2:Y:S04]  /*3c1e0*/  LD.E R25, desc[UR6][R2.64+0x10] ;  /* 0x0000100602197980 */ /* 0x000ea8000c101900 */
[----:B--2---:R2:W-:Y:S04]  /*3c1f0*/  ST.E desc[UR4][R2.64+0x10], R25 ;  /* 0x0000101902007985 */ /* 0x0045e8000c101904 */
[----:B-1----:R-:W4:Y:S04]  /*3c200*/  LD.E R29, desc[UR6][R2.64+0x14] ;  /* 0x00001406021d7980 */ /* 0x002f28000c101900 */
[----:B----4-:R1:W-:Y:S04]  /*3c210*/  ST.E desc[UR4][R2.64+0x14], R29 ;  /* 0x0000141d02007985 */ /* 0x0103e8000c101904 */
[----:B---3--:R-:W3:Y:S04]  /*3c220*/  LD.E R31, desc[UR6][R2.64+0x18] ;  /* 0x00001806021f7980 */ /* 0x008ee8000c101900 */
[----:B---3--:R3:W-:Y:S04]  /*3c230*/  ST.E desc[UR4][R2.64+0x18], R31 ;  /* 0x0000181f02007985 */ /* 0x0087e8000c101904 */
[----:B-----5:R-:W4:Y:S04]  /*3c240*/  LD.E R27, desc[UR6][R2.64+0x1c] ;  /* 0x00001c06021b7980 */ /* 0x020f28000c101900 */
[----:B----4-:R4:W-:Y:S04]  /*3c250*/  ST.E desc[UR4][R2.64+0x1c], R27 ;  /* 0x00001c1b02007985 */ /* 0x0109e8000c101904 */
[----:B--2---:R-:W2:Y:S04]  /*3c260*/  LD.E R25, desc[UR6][R2.64+0x20] ;  /* 0x0000200602197980 */ /* 0x004ea8000c101900 */
[----:B--2---:R2:W-:Y:S04]  /*3c270*/  ST.E desc[UR4][R2.64+0x20], R25 ;  /* 0x0000201902007985 */ /* 0x0045e8000c101904 */
[----:B-1----:R-:W5:Y:S04]  /*3c280*/  LD.E R29, desc[UR6][R2.64+0x24] ;  /* 0x00002406021d7980 */ /* 0x002f68000c101900 */
[----:B-----5:R1:W-:Y:S04]  /*3c290*/  ST.E desc[UR4][R2.64+0x24], R29 ;  /* 0x0000241d02007985 */ /* 0x0203e8000c101904 */
[----:B---3--:R-:W3:Y:S04]  /*3c2a0*/  LD.E R31, desc[UR6][R2.64+0x28] ;  /* 0x00002806021f7980 */ /* 0x008ee8000c101900 */
[----:B---3--:R3:W-:Y:S04]  /*3c2b0*/  ST.E desc[UR4][R2.64+0x28], R31 ;  /* 0x0000281f02007985 */ /* 0x0087e8000c101904 */
[----:B----4-:R-:W4:Y:S04]  /*3c2c0*/  LD.E R27, desc[UR6][R2.64+0x2c] ;  /* 0x00002c06021b7980 */ /* 0x010f28000c101900 */
        /* <DEDUP_REMOVED lines=228> */
[----:B-----5:R-:W-:Y:S04]  /*3d110*/  ST.E desc[UR4][R2.64+0x1f4], R29 ;  /* 0x0001f41d02007985 */ /* 0x020fe8000c101904 */
[----:B---3--:R-:W3:Y:S04]  /*3d120*/  LD.E R31, desc[UR6][R2.64+0x1f8] ;  /* 0x0001f806021f7980 */ /* 0x008ee8000c101900 */
[----:B---3--:R-:W-:Y:S04]  /*3d130*/  ST.E desc[UR4][R2.64+0x1f8], R31 ;  /* 0x0001f81f02007985 */ /* 0x008fe8000c101904 */
[----:B----4-:R-:W3:Y:S01]  /*3d140*/  LD.E R27, desc[UR6][R2.64+0x1fc] ;  /* 0x0001fc06021b7980 */ /* 0x010ee2000c101900 */
        /* <DEDUP_REMOVED lines=38> */
[----:B---3--:R1:W-:Y:S04]  /*3d3b0*/  ST.E desc[UR4][R2.64+0x1fc], R27 ;  /* 0x0001fc1b02007985 */ /* 0x0083e8000c101904 */
[----:B------:R-:W3:Y:S04]  /*3d3c0*/  LD.E R202, desc[UR14][R8.64] ;  /* 0x0000000e08ca7980 */ /* 0x000ee8000c101900 */
[----:B------:R-:W4:Y:S04]  /*3d3d0*/  LD.E R24, desc[UR16][R2.64] ;  /* 0x0000001002187980 */ /* 0x000f28000c101900 */
[----:B--2---:R-:W4:Y:S04]  /*3d3e0*/  LD.E R25, desc[UR18][R2.64+0x4] ;  /* 0x0000041202197980 */ /* 0x004f28000c101900 */
[----:B------:R-:W4:Y:S04]  /*3d3f0*/  LD.E R26, desc[UR20][R2.64+0x8] ;  /* 0x00000814021a7980 */ /* 0x000f28000c101900 */
[----:B-1----:R-:W4:Y:S04]  /*3d400*/  LD.E R27, desc[UR22][R2.64+0xc] ;  /* 0x00000c16021b7980 */ /* 0x002f28000c101900 */
[----:B0-----:R-:W4:Y:S04]  /*3d410*/  LD.E R28, desc[UR24][R2.64+0x10] ;  /* 0x00001018021c7980 */ /* 0x001f28000c101900 */
        /* <DEDUP_REMOVED lines=122> */
[----:B------:R-:W4:Y:S01]  /*3dbc0*/  LD.E R151, desc[UR58][R2.64+0x1fc] ;  /* 0x0001fc3a02977980 */ /* 0x000f22000c101900 */
[----:B------:R-:W-:Y:S01]  /*3dbd0*/  IMAD R6, R201, 0xc00, R6 ;  /* 0x00000c00c9067824 */ /* 0x000fe200078e0206 */
[----:B---3--:R-:W-:-:S02]  /*3dbe0*/  ISETP.NE.U32.AND P1, PT, R202, RZ, PT ;  /* 0x000000ffca00720c */ /* 0x008fc40003f25070 */
[----:B------:R-:W-:Y:S02]  /*3dbf0*/  R2UR UR7, R7 ;  /* 0x00000000070772ca */ /* 0x000fe400000e0000 */
[----:B------:R-:W-:Y:S02]  /*3dc00*/  R2UR UR6, R6 ;  /* 0x00000000060672ca */ /* 0x000fe400000e0000 */
[----:B------:R-:W-:Y:S02]  /*3dc10*/  F2FP.BF16.F32.PACK_AB R152, R153, R152 ;  /* 0x000000989998723e */ /* 0x000fe400000010ff */
[----:B------:R-:W-:Y:S02]  /*3dc20*/  F2FP.BF16.F32.PACK_AB R154, R155, R154 ;  /* 0x0000009a9b9a723e */ /* 0x000fe400000010ff */
[----:B------:R-:W-:Y:S02]  /*3dc30*/  F2FP.BF16.F32.PACK_AB R153, R198, R197 ;  /* 0x000000c5c699723e */ /* 0x000fe400000010ff */
[----:B------:R-:W-:Y:S01]  /*3dc40*/  F2FP.BF16.F32.PACK_AB R155, R200, R199 ;  /* 0x000000c7c89b723e */ /* 0x000fe200000010ff */
[----:B------:R-:W-:Y:S01]  /*3dc50*/  VOTEU.ANY UP0, P1 ;  /* 0x00000000003f7886 */ /* 0x000fe20000800100 */
        /* <DEDUP_REMOVED lines=20> */
[----:B----4-:R-:W-:-:S06]  /*3dda0*/  WARPGROUP.ARRIVE ;  /* 0x00000000000079c5 */ /* 0x010fcc0000000000 */
[----:B------:R-:W-:Y:S01]  /*3ddb0*/  HGMMA.64x256x16.F32.BF16 R24, R152, gdesc[UR4].tnspB, R24, UP0, gsb0 ;  /* 0x43e0000498187df0 */ /* 0x000fe2000b801818 */
        /* <DEDUP_REMOVED lines=19> */
[----:B------:R-:W-:Y:S02]  /*3def0*/  WARPGROUP.DEPBAR.LE gsb0, 0x0 ;  /* 0x00008000000079c5 */ /* 0x000fe40000010000 */
[----:B------:R0:W-:Y:S01]  /*3df00*/  ST.E desc[UR4][R2.64], R24 ;  /* 0x0000001802007985 */ /* 0x0001e2000c101904 */
[C---:B------:R-:W-:Y:S02]  /*3df10*/  R2UR UR4, R4.reuse ;  /* 0x00000000040472ca */ /* 0x040fe400000e0000 */
[C---:B------:R-:W-:Y:S01]  /*3df20*/  R2UR UR5, R5.reuse ;  /* 0x00000000050572ca */ /* 0x040fe200000e0000 */
[----:B------:R1:W-:Y:S01]  /*3df30*/  ST.E desc[UR6][R2.64+0x4], R25 ;  /* 0x0000041902007985 */ /* 0x0003e2000c101906 */
[C---:B------:R-:W-:Y:S02]  /*3df40*/  R2UR UR6, R4.reuse ;  /* 0x00000000040672ca */ /* 0x040fe400000e0000 */
[----:B------:R-:W-:Y:S01]  /*3df50*/  R2UR UR7, R5 ;  /* 0x00000000050772ca */ /* 0x000fe200000e0000 */
[----:B------:R2:W-:Y:S01]  /*3df60*/  ST.E desc[UR8][R2.64+0x8], R26 ;  /* 0x0000081a02007985 */ /* 0x0005e2000c101908 */
[----:B------:R-:W-:-:S02]  /*3df70*/  R2UR UR8, R4 ;  /* 0x00000000040872ca */ /* 0x000fc400000e0000 */
[C---:B------:R-:W-:Y:S01]  /*3df80*/  R2UR UR9, R5.reuse ;  /* 0x00000000050972ca */ /* 0x040fe200000e0000 */
        /* <DEDUP_REMOVED lines=29> */
[----:B------:R-:W-:Y:S01]  /*3e160*/  R2UR UR7, R5 ;  /* 0x00000000050772ca */ /* 0x000fe200000e0000 */
[----:B------:R5:W-:Y:S04]  /*3e170*/  ST.E desc[UR8][R2.64+0x34], R37 ;  /* 0x0000342502007985 */ /* 0x000be8000c101908 */
[----:B------:R5:W-:Y:S04]  /*3e180*/  ST.E desc[UR10][R2.64+0x38], R38 ;  /* 0x0000382602007985 */ /* 0x000be8000c10190a */
[----:B------:R5:W-:Y:S04]  /*3e190*/  ST.E desc[UR12][R2.64+0x3c], R39 ;  /* 0x00003c2702007985 */ /* 0x000be8000c10190c */
[----:B------:R5:W-:Y:S04]  /*3e1a0*/  ST.E desc[UR14][R2.64+0x40], R40 ;  /* 0x0000402802007985 */ /* 0x000be8000c10190e */
[----:B------:R5:W-:Y:S04]  /*3e1b0*/  ST.E desc[UR16][R2.64+0x44], R41 ;  /* 0x0000442902007985 */ /* 0x000be8000c101910 */
[----:B------:R5:W-:Y:S01]  /*3e1c0*/  ST.E desc[UR18][R2.64+0x48], R42 ;  /* 0x0000482a02007985 */ /* 0x000be2000c101912 */
[----:B------:R-:W-:-:S03]  /*3e1d0*/  R2UR UR8, R4 ;  /* 0x00000000040872ca */ /* 0x000fc600000e0000 */
[----:B------:R5:W-:Y:S01]  /*3e1e0*/  ST.E desc[UR20][R2.64+0x4c], R43 ;  /* 0x00004c2b02007985 */ /* 0x000be2000c101914 */
[----:B------:R-:W-:-:S03]  /*3e1f0*/  R2UR UR9, R5 ;  /* 0x00000000050972ca */ /* 0x000fc600000e0000 */
[----:B------:R5:W-:Y:S04]  /*3e200*/  ST.E desc[UR22][R2.64+0x50], R44 ;  /* 0x0000502c02007985 */ /* 0x000be8000c101916 */
[----:B------:R5:W-:Y:S04]  /*3e210*/  ST.E desc[UR24][R2.64+0x54], R45 ;  /* 0x0000542d02007985 */ /* 0x000be8000c101918 */
[----:B------:R5:W-:Y:S01]  /*3e220*/  ST.E desc[UR4][R2.64+0x58], R46 ;  /* 0x0000582e02007985 */ /* 0x000be2000c101904 */
[C---:B------:R-:W-:Y:S02]  /*3e230*/  R2UR UR4, R4.reuse ;  /* 0x00000000040472ca */ /* 0x040fe400000e0000 */
[----:B------:R-:W-:Y:S01]  /*3e240*/  R2UR UR5, R5 ;  /* 0x00000000050572ca */ /* 0x000fe200000e0000 */
[----:B------:R5:W-:Y:S01]  /*3e250*/  ST.E desc[UR6][R2.64+0x5c], R47 ;  /* 0x00005c2f02007985 */ /* 0x000be2000c101906 */
        /* <DEDUP_REMOVED lines=14> */
[----:B------:R5:W-:Y:S01]  /*3e340*/  ST.E desc[UR8][R2.64+0x60], R48 ;  /* 0x0000603002007985 */ /* 0x000be2000c101908 */
[C---:B------:R-:W-:Y:S02]  /*3e350*/  R2UR UR22, R4.reuse ;  /* 0x00000000041672ca */ /* 0x040fe400000e0000 */
[C---:B------:R-:W-:Y:S01]  /*3e360*/  R2UR UR23, R5.reuse ;  /* 0x00000000051772ca */ /* 0x040fe200000e0000 */
[----:B------:R5:W-:Y:S01]  /*3e370*/  ST.E desc[UR4][R2.64+0x64], R49 ;  /* 0x0000643102007985 */ /* 0x000be2000c101904 */
[C---:B------:R-:W-:Y:S02]  /*3e380*/  R2UR UR24, R4.reuse ;  /* 0x00000000041872ca */ /* 0x040fe400000e0000 */
[----:B------:R-:W-:Y:S02]  /*3e390*/  R2UR UR25, R5 ;  /* 0x00000000051972ca */ /* 0x000fe400000e0000 */
[----:B------:R-:W-:-:S02]  /*3e3a0*/  R2UR UR8, R4 ;  /* 0x00000000040872ca */ /* 0x000fc400000e0000 */
[C---:B------:R-:W-:Y:S02]  /*3e3b0*/  R2UR UR9, R5.reuse ;  /* 0x00000000050972ca */ /* 0x040fe400000e0000 */
[C---:B------:R-:W-:Y:S02]  /*3e3c0*/  R2UR UR4, R4.reuse ;  /* 0x00000000040472ca */ /* 0x040fe400000e0000 */
[----:B------:R-:W-:Y:S01]  /*3e3d0*/  R2UR UR5, R5 ;  /* 0x00000000050572ca */ /* 0x000fe200000e0000 */
        /* <DEDUP_REMOVED lines=8> */
[----:B------:R5:W-:Y:S04]  /*3e460*/  ST.E desc[UR20][R2.64+0x80], R56 ;  /* 0x0000803802007985 */ /* 0x000be8000c101914 */
[----:B------:R5:W-:Y:S04]  /*3e470*/  ST.E desc[UR22][R2.64+0x84], R57 ;  /* 0x0000843902007985 */ /* 0x000be8000c101916 */
[----:B------:R5:W-:Y:S01]  /*3e480*/  ST.E desc[UR24][R2.64+0x88], R58 ;  /* 0x0000883a02007985 */ /* 0x000be2000c101918 */
[----:B------:R-:W-:-:S03]  /*3e490*/  R2UR UR10, R4 ;  /* 0x00000000040a72ca */ /* 0x000fc600000e0000 */
[----:B------:R5:W-:Y:S01]  /*3e4a0*/  ST.E desc[UR8][R2.64+0x8c], R59 ;  /* 0x00008c3b02007985 */ /* 0x000be2000c101908 */
[C---:B------:R-:W-:Y:S02]  /*3e4b0*/  R2UR UR8, R4.reuse ;  /* 0x00000000040872ca */ /* 0x040fe400000e0000 */
[C---:B------:R-:W-:Y:S01]  /*3e4c0*/  R2UR UR9, R5.reuse ;  /* 0x00000000050972ca */ /* 0x040fe200000e0000 */
[----:B------:R5:W-:Y:S01]  /*3e4d0*/  ST.E desc[UR4][R2.64+0x90], R60 ;  /* 0x0000903c02007985 */ /* 0x000be2000c101904 */
        /* <DEDUP_REMOVED lines=259> */
[----:B------:R5:W-:Y:S01]  /*3f510*/  ST.E desc[UR16][R2.64+0x1e4], R145 ;  /* 0x0001e49102007985 */ /* 0x000be2000c101910 */
[----:B------:R-:W-:-:S03]  /*3f520*/  R2UR UR8, R4 ;  /* 0x00000000040872ca */ /* 0x000fc600000e0000 */
[----:B------:R5:W-:Y:S01]  /*3f530*/  ST.E desc[UR18][R2.64+0x1e8], R146 ;  /* 0x0001e89202007985 */ /* 0x000be2000c101912 */
[----:B------:R-:W-:-:S03]  /*3f540*/  R2UR UR9, R5 ;  /* 0x00000000050972ca */ /* 0x000fc600000e0000 */
[----:B------:R5:W-:Y:S01]  /*3f550*/  ST.E desc[UR20][R2.64+0x1ec], R147 ;  /* 0x0001ec9302007985 */ /* 0x000be2000c101914 */
[C---:B------:R-:W-:Y:S02]  /*3f560*/  R2UR UR14, R4.reuse ;  /* 0x00000000040e72ca */ /* 0x040fe400000e0000 */
[C---:B------:R-:W-:Y:S01]  /*3f570*/  R2UR UR15, R5.reuse ;  /* 0x00000000050f72ca */ /* 0x040fe200000e0000 */
[----:B------:R5:W-:Y:S01]  /*3f580*/  ST.E desc[UR22][R2.64+0x1f0], R148 ;  /* 0x0001f09402007985 */ /* 0x000be2000c101916 */
[C---:B------:R-:W-:Y:S02]  /*3f590*/  R2UR UR16, R4.reuse ;  /* 0x00000000041072ca */ /* 0x040fe400000e0000 */
[C---:B------:R-:W-:Y:S01]  /*3f5a0*/  R2UR UR17, R5.reuse ;  /* 0x00000000051172ca */ /* 0x040fe200000e0000 */
[----:B------:R5:W-:Y:S01]  /*3f5b0*/  ST.E desc[UR24][R2.64+0x1f4], R149 ;  /* 0x0001f49502007985 */ /* 0x000be2000c101918 */
        /* <DEDUP_REMOVED lines=21> */
[----:B------:R5:W-:Y:S01]  /*3f710*/  ST.E desc[UR6][R2.64+0x1f8], R150 ;  /* 0x0001f89602007985 */ /* 0x000be2000c101906 */
[----:B------:R-:W-:-:S03]  /*3f720*/  R2UR UR60, R4 ;  /* 0x00000000043c72ca */ /* 0x000fc600000e0000 */
[----:B------:R5:W-:Y:S01]  /*3f730*/  ST.E desc[UR8][R2.64+0x1fc], R151 ;  /* 0x0001fc9702007985 */ /* 0x000be2000c101908 */
[----:B------:R-:W-:-:S03]  /*3f740*/  R2UR UR61, R5 ;  /* 0x00000000053d72ca */ /* 0x000fc600000e0000 */
[----:B------:R-:W-:Y:S01]  /*3f750*/  ST.E desc[UR14][R8.64], R191 ;  /* 0x000000bf08007985 */ /* 0x000fe2000c10190e */
[C---:B------:R-:W-:Y:S02]  /*3f760*/  R2UR UR4, R4.reuse ;  /* 0x00000000040472ca */ /* 0x040fe400000e0000 */
[C---:B------:R-:W-:Y:S01]  /*3f770*/  R2UR UR5, R5.reuse ;  /* 0x00000000050572ca */ /* 0x040fe200000e0000 */
[----:B0-----:R-:W5:Y:S01]  /*3f780*/  LD.E R24, desc[UR16][R2.64] ;  /* 0x0000001002187980 */ /* 0x001f62000c101900 */
[C---:B------:R-:W-:Y:S02]  /*3f790*/  R2UR UR6, R4.reuse ;  /* 0x00000000040672ca */ /* 0x040fe400000e0000 */
[C---:B------:R-:W-:Y:S01]  /*3f7a0*/  R2UR UR7, R5.reuse ;  /* 0x00000000050772ca */ /* 0x040fe200000e0000 */
[----:B-1----:R-:W5:Y:S01]  /*3f7b0*/  LD.E R25, desc[UR18][R2.64+0x4] ;  /* 0x0000041202197980 */ /* 0x002f62000c101900 */
[C---:B------:R-:W-:Y:S02]  /*3f7c0*/  R2UR UR8, R4.reuse ;  /* 0x00000000040872ca */ /* 0x040fe400000e0000 */
[----:B------:R-:W-:Y:S01]  /*3f7d0*/  R2UR UR9, R5 ;  /* 0x00000000050972ca */ /* 0x000fe200000e0000 */
[----:B--2---:R-:W2:Y:S01]  /*3f7e0*/  LD.E R26, desc[UR20][R2.64+0x8] ;  /* 0x00000814021a7980 */ /* 0x004ea2000c101900 */
[----:B------:R-:W-:-:S02]  /*3f7f0*/  R2UR UR10, R4 ;  /* 0x00000000040a72ca */ /* 0x000fc400000e0000 */
[C---:B------:R-:W-:Y:S01]  /*3f800*/  R2UR UR11, R5.reuse ;  /* 0x00000000050b72ca */ /* 0x040fe200000e0000 */
[----:B---3--:R-:W2:Y:S01]  /*3f810*/  LD.E R27, desc[UR22][R2.64+0xc] ;  /* 0x00000c16021b7980 */ /* 0x008ea2000c101900 */
[C---:B------:R-:W-:Y:S02]  /*3f820*/  R2UR UR12, R4.reuse ;  /* 0x00000000040c72ca */ /* 0x040fe400000e0000 */
[C---:B------:R-:W-:Y:S01]  /*3f830*/  R2UR UR13, R5.reuse ;  /* 0x00000000050d72ca */ /* 0x040fe200000e0000 */
[----:B----4-:R-:W2:Y:S01]  /*3f840*/  LD.E R28, desc[UR24][R2.64+0x10] ;  /* 0x00001018021c7980 */ /* 0x010ea2000c101900 */
[C---:B------:R-:W-:Y:S02]  /*3f850*/  R2UR UR14, R4.reuse ;  /* 0x00000000040e72ca */ /* 0x040fe400000e0000 */
[----:B------:R-:W-:Y:S01]  /*3f860*/  R2UR UR15, R5 ;  /* 0x00000000050f72ca */ /* 0x000fe200000e0000 */
[----:B-----5:R-:W2:Y:S01]  /*3f870*/  LD.E R29, desc[UR26][R2.64+0x14] ;  /* 0x0000141a021d7980 */ /* 0x020ea2000c101900 */
[----:B------:R-:W-:-:S02]  /*3f880*/  R2UR UR16, R4 ;  /* 0x00000000041072ca */ /* 0x000fc400000e0000 */
[C---:B------:R-:W-:Y:S01]  /*3f890*/  R2UR UR17, R5.reuse ;  /* 0x00000000051172ca */ /* 0x040fe200000e0000 */
[----:B------:R-:W2:Y:S01]  /*3f8a0*/  LD.E R30, desc[UR28][R2.64+0x18] ;  /* 0x0000181c021e7980 */ /* 0x000ea2000c101900 */
[C---:B------:R-:W-:Y:S02]  /*3f8b0*/  R2UR UR18, R4.reuse ;  /* 0x00000000041272ca */ /* 0x040fe400000e0000 */
[C---:B------:R-:W-:Y:S01]  /*3f8c0*/  R2UR UR19, R5.reuse ;  /* 0x00000000051372ca */ /* 0x040fe200000e0000 */
[----:B------:R-:W2:Y:S01]  /*3f8d0*/  LD.E R31, desc[UR30][R2.64+0x1c] ;  /* 0x00001c1e021f7980 */ /* 0x000ea2000c101900 */
[C---:B------:R-:W-:Y:S02]  /*3f8e0*/  R2UR UR20, R4.reuse ;  /* 0x00000000041472ca */ /* 0x040fe400000e0000 */
[----:B------:R-:W-:Y:S01]  /*3f8f0*/  R2UR UR21, R5 ;  /* 0x00000000051572ca */ /* 0x000fe200000e0000 */
[----:B------:R-:W2:Y:S01]  /*3f900*/  LD.E R32, desc[UR32][R2.64+0x20] ;  /* 0x0000202002207980 */ /* 0x000ea2000c101900 */
        /* <DEDUP_REMOVED lines=291> */
[----:B------:R-:W-:Y:S02]  /*40b40*/  R2UR UR58, R4 ;  /* 0x00000000043a72ca */ /* 0x000fe400000e0000 */
[----:B------:R-:W-:Y:S01]  /*40b50*/  R2UR UR59, R5 ;  /* 0x00000000053b72ca */ /* 0x000fe200000e0000 */
        /* <DEDUP_REMOVED lines=22> */
[----:B------:R-:W-:-:S02]  /*40cc0*/  VIADD R152, R6, 0x80 ;  /* 0x0000008006987836 */ /* 0x000fc40000000000 */
[----:B------:R-:W-:-:S03]  /*40cd0*/  IMAD.MOV.U32 R153, RZ, RZ, R7 ;  /* 0x000000ffff997224 */ /* 0x000fc600078e0007 */
[----:B------:R-:W-:Y:S02]  /*40ce0*/  R2UR UR6, R152 ;  /* 0x00000000980672ca */ /* 0x000fe400000e0000 */
[----:B------:R-:W-:Y:S02]  /*40cf0*/  R2UR UR7, R153 ;  /* 0x00000000990772ca */ /* 0x000fe400000e0000 */
[----:B------:R-:W-:Y:S02]  /*40d00*/  F2FP.BF16.F32.PACK_AB R152, R16, R17 ;  /* 0x000000111098723e */ /* 0x000fe400000010ff */
[----:B------:R-:W-:Y:S02]  /*40d10*/  F2FP.BF16.F32.PACK_AB R154, R14, R15 ;  /* 0x0000000f0e9a723e */ /* 0x000fe400000010ff */
[----:B------:R-:W-:Y:S02]  /*40d20*/  F2FP.BF16.F32.PACK_AB R153, R12, R13 ;  /* 0x0000000d0c99723e */ /* 0x000fe400000010ff */
[----:B------:R-:W-:-:S02]  /*40d30*/  F2FP.BF16.F32.PACK_AB R155, R10, R11 ;  /* 0x0000000b0a9b723e */ /* 0x000fc400000010ff */
        /* <DEDUP_REMOVED lines=20> */
[----:B--2---:R-:W-:-:S06]  /*40e80*/  WARPGROUP.ARRIVE ;  /* 0x00000000000079c5 */ /* 0x004fcc0000000000 */
        /* <DEDUP_REMOVED lines=754> */
[----:B------:R-:W-:Y:S01]  /*43db0*/  IMAD.MOV.U32 R11, RZ, RZ, R7 ;  /* 0x000000ffff0b7224 */ /* 0x000fe200078e0007 */
[----:B------:R-:W-:Y:S02]  /*43dc0*/  F2FP.BF16.F32.PACK_AB R164, R164, R165 ;  /* 0x000000a5a4a4723e */ /* 0x000fe400000010ff */
[----:B------:R-:W-:Y:S02]  /*43dd0*/  R2UR UR6, R10 ;  /* 0x000000000a0672ca */ /* 0x000fe400000e0000 */
[----:B------:R-:W-:Y:S02]  /*43de0*/  R2UR UR7, R11 ;  /* 0x000000000b0772ca */ /* 0x000fe400000e0000 */
        /* <DEDUP_REMOVED lines=1602> */
[C---:B------:R-:W-:Y:S01]  /*4a210*/  R2UR UR39, R5.reuse ;  /* 0x00000000052772ca */ /* 0x040fe200000e0000 */
[----:B------:R-:W-:Y:S02]  /*4a220*/  WARPGROUP.DEPBAR.LE gsb0, 0x0 ;  /* 0x00008000000079c5 */ /* 0x000fe40000010000 */
        /* <DEDUP_REMOVED lines=348> */
[----:B------:R5:W-:Y:S04]  /*4b7f0*/  ST.E desc[UR26][R2.64+0x1e0], R144 ;  /* 0x0001e09002007985 */ /* 0x000be8000c10191a */
[----:B------:R5:W-:Y:S04]  /*4b800*/  ST.E desc[UR28][R2.64+0x1e4], R145 ;  /* 0x0001e49102007985 */ /* 0x000be8000c10191c */
        /* <DEDUP_REMOVED lines=40> */
[----:B------:R-:W-:Y:S01]  /*4ba90*/  R2UR UR59, R5 ;  /* 0x00000000053b72ca */ /* 0x000fe200000e0000 */
        /* <DEDUP_REMOVED lines=322> */
[----:B------:R-:W-:Y:S01]  /*4cec0*/  R2UR UR58, R4 ;  /* 0x00000000043a72ca */ /* 0x000fe200000e0000 */
[----:B------:R-:W2:Y:S01]  /*4ced0*/  LD.E R130, desc[UR12][R2.64+0x1a8] ;  /* 0x0001a80c02827980 */ /* 0x000ea2000c101900 */
[----:B------:R-:W-:-:S03]  /*4cee0*/  R2UR UR59, R5 ;  /* 0x00000000053b72ca */ /* 0x000fc600000e0000 */
        /* <DEDUP_REMOVED lines=21> */
[----:B------:R-:W-:Y:S01]  /*4d040*/  VIADD R6, R6, 0x280 ;  /* 0x0000028006067836 */ /* 0x000fe20000000000 */
[----:B------:R-:W-:-:S02]  /*4d050*/  R2UR UR7, R7 ;  /* 0x00000000070772ca */ /* 0x000fc400000e0000 */
[----:B------:R-:W-:Y:S02]  /*4d060*/  F2FP.BF16.F32.PACK_AB R186, R186, R187 ;  /* 0x000000bbbaba723e */ /* 0x000fe400000010ff */
[----:B------:R-:W-:Y:S02]  /*4d070*/  R2UR UR6, R6 ;  /* 0x00000000060672ca */ /* 0x000fe400000e0000 */
[----:B------:R-:W-:Y:S02]  /*4d080*/  F2FP.BF16.F32.PACK_AB R184, R188, R189 ;  /* 0x000000bdbcb8723e */ /* 0x000fe400000010ff */
[----:B------:R-:W-:Y:S02]  /*4d090*/  F2FP.BF16.F32.PACK_AB R185, R161, R162 ;  /* 0x000000a2a1b9723e */ /* 0x000fe400000010ff */
[----:B------:R-:W-:Y:S02]  /*4d0a0*/  F2FP.BF16.F32.PACK_AB R187, R159, R160 ;  /* 0x000000a09fbb723e */ /* 0x000fe400000010ff */
        /* <DEDUP_REMOVED lines=27> */
[----:B------:R-:W-:Y:S01]  /*4d260*/  R2UR UR29, R5 ;  /* 0x00000000051d72ca */ /* 0x000fe200000e0000 */
[----:B------:R-:W-:-:S02]  /*4d270*/  WARPGROUP.DEPBAR.LE gsb0, 0x0 ;  /* 0x00008000000079c5 */ /* 0x000fc40000010000 */
[----:B------:R-:W-:Y:S01]  /*4d280*/  ST.E desc[UR4][R2.64], R24 ;  /* 0x0000001802007985 */ /* 0x000fe2000c101904 */
[C---:B------:R-:W-:Y:S02]  /*4d290*/  R2UR UR4, R4.reuse ;  /* 0x00000000040472ca */ /* 0x040fe400000e0000 */
[C---:B------:R-:W-:Y:S01]  /*4d2a0*/  R2UR UR5, R5.reuse ;  /* 0x00000000050572ca */ /* 0x040fe200000e0000 */
[----:B------:R-:W-:Y:S01]  /*4d2b0*/  ST.E desc[UR6][R2.64+0x4], R25 ;  /* 0x0000041902007985 */ /* 0x000fe2000c101906 */
        /* <DEDUP_REMOVED lines=1116> */
[C---:B------:R-:W-:Y:S02]  /*51880*/  R2UR UR4, R4.reuse ;  /* 0x00000000040472ca */ /* 0x040fe400000e0000 */
[C---:B------:R-:W-:Y:S02]  /*51890*/  R2UR UR5, R5.reuse ;  /* 0x00000000050572ca */ /* 0x040fe400000e0000 */
[----:B------:R-:W-:Y:S02]  /*518a0*/  R2UR UR6, R4 ;  /* 0x00000000040672ca */ /* 0x000fe400000e0000 */
[----:B------:R-:W-:-:S02]  /*518b0*/  R2UR UR7, R5 ;  /* 0x00000000050772ca */ /* 0x000fc400000e0000 */
[----:B------:R-:W-:-:S07]  /*518c0*/  LOP3.LUT P6, RZ, R195, 0x7f, RZ, 0xc0, !PT ;  /* 0x0000007fc3ff7812 */ /* 0x000fce00078cc0ff */
[----:B--2---:R1:W-:Y:S04]  /*518d0*/  ST.E desc[UR4][R2.64+0x1f8], R13 ;  /* 0x0001f80d02007985 */ /* 0x0043e8000c101904 */
[----:B0-----:R-:W2:Y:S01]  /*518e0*/  LD.E R9, desc[UR6][R2.64+0x1fc] ;  /* 0x0001fc0602097980 */ /* 0x001ea2000c101900 */
[----:B------:R-:W-:Y:S02]  /*518f0*/  R2UR UR4, R4 ;  /* 0x00000000040472ca */ /* 0x000fe400000e0000 */
[----:B------:R-:W-:-:S13]  /*51900*/  R2UR UR5, R5 ;  /* 0x00000000050572ca */ /* 0x000fda00000e0000 */
[----:B--2---:R1:W-:Y:S01]  /*51910*/  ST.E desc[UR4][R2.64+0x1fc], R9 ;  /* 0x0001fc0902007985 */ /* 0x0043e2000c101904 */
[----:B------:R-:W-:Y:S05]  /*51920*/  @P6 BRA `(.L_x_11354) ;  /* 0x0000000000306947 */ /* 0x000fea0003800000 */
[----:B-1----:R-:W2:Y:S04]  /*51930*/  LDL.64 R2, [R158+0x40] ;  /* 0x000040009e027983 */ /* 0x002ea80000100a00 */
        /* <DEDUP_REMOVED lines=11> */
.L_x_11354:
[----:B------:R-:W-:-:S04]  /*519f0*/  IMAD.MOV.U32 R197, RZ, RZ, 0x0 ;  /* 0x00000000ffc57424 */ /* 0x000fc800078e00ff */
[----:B01----:R-:W-:Y:S05]  /*51a00*/  RET.REL.NODEC R196 `(_ZN7cutlass13device_kernelIN5flash11enable_sm90INS1_16FlashAttnFwdSm90INS1_25CollectiveMainloopFwdSm90ILi2EN4cute5tupleIJNS5_1CILi1EEES8_S8_EEENS6_IJNS7_ILi128EEENS7_ILi96EEENS7_ILi64EEEEEELi256ENS_10bfloat16_tEfNS_4arch4Sm90ELb0ELb1ELb1ELb0ELb0ELb0ELb1ELb1ELb0ELb1ELb1ELb0EEENS1_21CollectiveEpilogueFwdINS6_IJSA_NS7_ILi256EEESB_EEES9_SE_SG_Li256ELb0ELb1ELb1ELb0EEENS1_19SingleTileSchedulerILb0ELb1ELb1ELi128EEEEEEEEEvNT_6ParamsE) ;  /* 0xfffffae4c47c7950 */ /* 0x003fea0003c3ffff */
.L_x_11332:
[----:B0-----:R0:W1:Y:S02]  /*51a10*/  SYNCS.PHASECHK.TRANS64.TRYWAIT P1, [R10+URZ], R11 ;  /* 0x0000000b0a0075a7 */ /* 0x001064000802017f */
[----:B-1----:R-:W-:Y:S05]  /*51a20*/  @!P1 NANOSLEEP.SYNCS 0x989680 ;  /* 0x009896800000995d */ /* 0x002fea0003900000 */
[----:B------:R-:W1:Y:S02]  /*51a30*/  @!P1 SYNCS.PHASECHK.TRANS64 P1, [R10+URZ], R11 ;  /* 0x0000000b0a0095a7 */ /* 0x000e64000802007f */
[----:B-1----:R-:W-:Y:S05]  /*51a40*/  @!P1 BRA `(.L_x_11332) ;  /* 0xfffffffc00f09947 */ /* 0x002fea000383ffff */
[----:B------:R-:W-:Y:S05]  /*51a50*/  BRA `(.L_x_11331) ;  /* 0xfffffe4800287947 */ /* 0x000fea000383ffff */
.L_x_11339:
[----:B0-----:R0:W1:Y:S02]  /*51a60*/  SYNCS.PHASECHK.TRANS64.TRYWAIT P1, [R10+URZ], R11 ;  /* 0x0000000b0a0075a7 */ /* 0x001064000802017f */
[----:B-1----:R-:W-:Y:S05]  /*51a70*/  @!P1 NANOSLEEP.SYNCS 0x989680 ;  /* 0x009896800000995d */ /* 0x002fea0003900000 */
[----:B------:R-:W1:Y:S02]  /*51a80*/  @!P1 SYNCS.PHASECHK.TRANS64 P1, [R10+URZ], R11 ;  /* 0x0000000b0a0095a7 */ /* 0x000e64000802007f */
[----:B-1----:R-:W-:Y:S05]  /*51a90*/  @!P1 BRA `(.L_x_11339) ;  /* 0xfffffffc00f09947 */ /* 0x002fea000383ffff */
[----:B------:R-:W-:Y:S05]  /*51aa0*/  BRA `(.L_x_11338) ;  /* 0xfffffe4c00fc7947 */ /* 0x000fea000383ffff */
.L_x_11355:
        /* <DEDUP_REMOVED lines=13> */
.L_x_15195:


//--------------------- .text._ZN7cutlass13device_kernelIN5flash11enable_sm90INS1_16FlashAttnFwdSm90INS1_25CollectiveMainloopFwdSm90ILi2EN4cute5tupleIJNS5_1CILi1EEES8_S8_EEENS6_IJNS7_ILi128EEENS7_ILi96EEENS7_ILi64EEEEEELi256ENS_10bfloat16_tEfNS_4arch4Sm90ELb0ELb1ELb1ELb1ELb0ELb0ELb0ELb1ELb0ELb1ELb1ELb0EEENS1_21CollectiveEpilogueFwdINS6_IJSA_NS7_ILi256EEESB_EEES9_SE_SG_Li256ELb1ELb1ELb1ELb0EEENS1_36VarlenDynamicPersistentTileSchedulerILi128ELi96ELi256ELi128ELb1ELb1ELb1ELb1ELb0ELb1EEEEEEEEEvNT_6ParamsE --------------------------
	.section	.text._ZN7cutlass13device_kernelIN5flash11enable_sm90INS1_16FlashAttnFwdSm90INS1_25CollectiveMainloopFwdSm90ILi2EN4cute5tupleIJNS5_1CILi1EEES8_S8_EEENS6_IJNS7_ILi128EEENS7_ILi96EEENS7_ILi64EEEEEELi256ENS_10bfloat16_tEfNS_4arch4Sm90ELb0ELb1ELb1ELb1ELb0ELb0ELb0ELb1ELb0ELb1ELb1ELb0EEENS1_21CollectiveEpilogueFwdINS6_IJSA_NS7_ILi256EEESB_EEES9_SE_SG_Li256ELb1ELb1ELb1ELb0EEENS1_36VarlenDynamicPersistentTileSchedulerILi128ELi96ELi256ELi128ELb1ELb1ELb1ELb1ELb0ELb1EEEEEEEEEvNT_6ParamsE,"ax",@progbits
	.align	128
.text._ZN7cutlass13device_kernelIN5flash11enable_sm90INS1_16FlashAttnFwdSm90INS1_25CollectiveMainloopFwdSm90ILi2EN4cute5tupleIJNS5_1CILi1EEES8_S8_EEENS6_IJNS7_ILi128EEENS7_ILi96EEENS7_ILi64EEEEEELi256ENS_10bfloat16_tEfNS_4arch4Sm90ELb0ELb1ELb1ELb1ELb0ELb0ELb0ELb1ELb0ELb1ELb1ELb0EEENS1_21CollectiveEpilogueFwdINS6_IJSA_NS7_ILi256EEESB_EEES9_SE_SG_Li256ELb1ELb1ELb1ELb0EEENS1_36VarlenDynamicPersistentTileSchedulerILi128ELi96ELi256ELi128ELb1ELb1ELb1ELb1ELb0ELb1EEEEEEEEEvNT_6ParamsE:
        .type           _ZN7cutlass13device_kernelIN5flash11enable_sm90INS1_16FlashAttnFwdSm90INS1_25CollectiveMainloopFwdSm90ILi2EN4cute5tupleIJNS5_1CILi1EEES8_S8_EEENS6_IJNS7_ILi128EEENS7_ILi96EEENS7_ILi64EEEEEELi256ENS_10bfloat16_tEfNS_4arch4Sm90ELb0ELb1ELb1ELb1ELb0ELb0ELb0ELb1ELb0ELb1ELb1ELb0EEENS1_21CollectiveEpilogueFwdINS6_IJSA_NS7_ILi256EEESB_EEES9_SE_SG_Li256ELb1ELb1ELb1ELb0EEENS1_36VarlenDynamicPersistentTileSchedulerILi128ELi96ELi256ELi128ELb1ELb1ELb1ELb1ELb0ELb1EEEEEEEEEvNT_6ParamsE,@function
        .size           _ZN7cutlass13device_kernelIN5flash11enable_sm90INS1_16FlashAttnFwdSm90INS1_25CollectiveMainloopFwdSm90ILi2EN4cute5tupleIJNS5_1CILi1EEES8_S8_EEENS6_IJNS7_ILi128EEENS7_ILi96EEENS7_ILi64EEEEEELi256ENS_10bfloat16_tEfNS_4arch4Sm90ELb0ELb1ELb1ELb1ELb0ELb0ELb0ELb1ELb0ELb1ELb1ELb0EEENS1_21CollectiveEpilogueFwdINS6_IJSA_NS7_ILi256EEESB_EEES9_SE_SG_Li256ELb1ELb1ELb1ELb0EEENS1_36VarlenDynamicPersistentTileSchedulerILi128ELi96ELi256ELi128ELb1ELb1ELb1ELb1ELb0ELb1EEEEEEEEEvNT_6ParamsE,(.L_x_15197 - _ZN7cutlass13device_kernelIN5flash11enable_sm90INS1_16FlashAttnFwdSm90INS1_25CollectiveMainloopFwdSm90ILi2EN4cute5tupleIJNS5_1CILi1EEES8_S8_EEENS6_IJNS7_ILi128EEENS7_ILi96EEENS7_ILi64EEEEEELi256ENS_10bfloat16_tEfNS_4arch4Sm90ELb0ELb1ELb1ELb1ELb0ELb0ELb0ELb1ELb0ELb1ELb1ELb0EEENS1_21CollectiveEpilogueFwdINS6_IJSA_NS7_ILi256EEESB_EEES9_SE_SG_Li256ELb1ELb1ELb1ELb0EEENS1_36VarlenDynamicPersistentTileSchedulerILi128ELi96ELi256ELi128ELb1ELb1ELb1ELb1ELb0ELb1EEEEEEEEEvNT_6ParamsE)
        .other          _ZN7cutlass13device_kernelIN5flash11enable_sm90INS1_16FlashAttnFwdSm90INS1_25CollectiveMainloopFwdSm90ILi2EN4cute5tupleIJNS5_1CILi1EEES8_S8_EEENS6_IJNS7_ILi128EEENS7_ILi96EEENS7_ILi64EEEEEELi256ENS_10bfloat16_tEfNS_4arch4Sm90ELb0ELb1ELb1ELb1ELb0ELb0ELb0ELb1ELb0ELb1ELb1ELb0EEENS1_21CollectiveEpilogueFwdINS6_IJSA_NS7_ILi256EEESB_EEES9_SE_SG_Li256ELb1ELb1ELb1ELb0EEENS1_36VarlenDynamicPersistentTileSchedulerILi128ELi96ELi256ELi128ELb1ELb1ELb1ELb1ELb0ELb1EEEEEEEEEvNT_6ParamsE,@"STO_CUDA_ENTRY STV_DEFAULT"
_ZN7cutlass13device_kernelIN5flash11enable_sm90INS1_16FlashAttnFwdSm90INS1_25CollectiveMainloopFwdSm90ILi2EN4cute5tupleIJNS5_1CILi1EEES8_S8_EEENS6_IJNS7_ILi128EEENS7_ILi96EEENS7_ILi64EEEEEELi256ENS_10bfloat16_tEfNS_4arch4Sm90ELb0ELb1ELb1ELb1ELb0ELb0ELb0ELb1ELb0ELb1ELb1ELb0EEENS1_21CollectiveEpilogueFwdINS6_IJSA_NS7_ILi256EEESB_EEES9_SE_SG_Li256ELb1ELb1ELb1ELb0EEENS1_36VarlenDynamicPersistentTileSchedulerILi128ELi96ELi256ELi128ELb1ELb1ELb1ELb1ELb0ELb1EEEEEEEEEvNT_6ParamsE:
        /* <DEDUP_REMOVED lines=18> */
.L_x_11357:
[----:B------:R-:W-:Y:S05]  /*0120*/  BSYNC B0 ;  /* 0x0000000000007941 */ /* 0x000fea0003800000 */
.L_x_11356:
        /* <DEDUP_REMOVED lines=41> */
.L_x_11358:
        /* <DEDUP_REMOVED lines=22> */
.L_x_11359:
        /* <DEDUP_REMOVED lines=18> */
.L_x_11360:
        /* <DEDUP_REMOVED lines=22> */
.L_x_11361:
        /* <DEDUP_REMOVED lines=22> */
.L_x_11362:
[----:B------:R-:W-:Y:S01]  /*0900*/  PLOP3.LUT P0, PT, PT, PT, UP0, 0x80, 0x0 ;  /* 0x000000000000781c */ /* 0x000fe20003f0f008 */
[----:B------:R-:W-:Y:S01]  /*0910*/  UMOV UR36, 0x1 ;  /* 0x0000000100247882 */ /* 0x000fe20000000000 */
[----:B------:R-:W-:Y:S01]  /*0920*/  NOP ;  /* 0x0000000000007918 */ /* 0x000fe20000000000 */
[----:B------:R-:W-:Y:S01]  /*0930*/  USEL UR36, UR36, 0x2, !UP0 ;  /* 0x0000000224247887 */ /* 0x000fe2000c000000 */
[----:B------:R-:W-:Y:S01]  /*0940*/  ULDC.64 UR40, c[0x0][0x208] ;  /* 0x0000820000287ab9 */ /* 0x000fe20000000a00 */
[----:B012-4-:R-:W-:Y:S08]  /*0950*/  BAR.SYNC.DEFER_BLOCKING 0x0 ;  /* 0x0000000000007b1d */ /* 0x017ff00000010000 */
[----:B------:R-:W-:Y:S05]  /*0960*/  @!P0 BRA `(.L_x_11363) ;  /* 0x0000012c00388947 */ /* 0x000fea0003800000 */
.L_x_11364:
        /* <DEDUP_REMOVED lines=24> */
[----:B------:R-:W-:Y:S02]  /*0af0*/  UMOV UR39, URZ ;  /* 0x0000003f00277c82 */ /* 0x000fe40008000000 */
[CC--:B------:R-:W-:Y:S02]  /*0b00*/  LEA.HI R0, R3.reuse, R6.reuse, RZ, 0x7 ;  /* 0x0000000603007211 */ /* 0x0c0fe400078f38ff */
[----:B------:R-:W-:-:S02]  /*0b10*/  LEA.HI R2, R3, R6, RZ, 0x4 ;  /* 0x0000000603027211 */ /* 0x000fc400078f20ff */
[----:B------:R-:W-:Y:S02]  /*0b20*/  LOP3.LUT R231, R0, 0xffffff80, RZ, 0xc0, !PT ;  /* 0xffffff8000e77812 */ /* 0x000fe400078ec0ff */
[CC--:B------:R-:W-:Y:S02]  /*0b30*/  LEA.HI R4, R3.reuse, R6.reuse, RZ, 0x5 ;  /* 0x0000000603047211 */ /* 0x0c0fe400078f28ff */
[----:B------:R-:W-:Y:S01]  /*0b40*/  LEA.HI R5, R3, R6, RZ, 0x2 ;  /* 0x0000000603057211 */ /* 0x000fe200078f10ff */
[----:B------:R-:W-:Y:S01]  /*0b50*/  IMAD.IADD R231, R6, 0x1, -R231 ;  /* 0x0000000106e77824 */ /* 0x000fe200078e0ae7 */
[----:B------:R-:W-:Y:S01]  /*0b60*/  LOP3.LUT R3, R2, 0x3fffff0, RZ, 0xc0, !PT ;  /* 0x03fffff002037812 */ /* 0x000fe200078ec0ff */
[----:B------:R-:W-:Y:S01]  /*0b70*/  IMAD.SHL.U32 R7, R4, 0x20, RZ ;  /* 0x0000002004077824 */ /* 0x000fe200078e00ff */
[----:B------:R-:W-:Y:S02]  /*0b80*/  LOP3.LUT R11, R5, 0xfffffffc, RZ, 0xc0, !PT ;  /* 0xfffffffc050b7812 */ /* 0x000fe400078ec0ff */
[----:B------:R-:W-:Y:S01]  /*0b90*/  SHF.R.S32.HI R8, RZ, 0x1f, R231 ;  /* 0x0000001fff087819 */ /* 0x000fe200000114e7 */
[C---:B------:R-:W-:Y:S01]  /*0ba0*/  IMAD.IADD R4, R6.reuse, 0x1, -R3 ;  /* 0x0000000106047824 */ /* 0x040fe200078e0a03 */
[----:B------:R-:W-:Y:S01]  /*0bb0*/  SHF.R.S32.HI R5, RZ, 0x4, R2 ;  /* 0x00000004ff057819 */ /* 0x000fe20000011402 */
[----:B------:R-:W-:Y:S01]  /*0bc0*/  IMAD.IADD R12, R6, 0x1, -R11 ;  /* 0x00000001060c7824 */ /* 0x000fe200078e0a0b */
[----:B------:R-:W-:-:S02]  /*0bd0*/  LEA.HI R9, R8, R231, RZ, 0x2 ;  /* 0x000000e708097211 */ /* 0x000fc400078f10ff */
[----:B------:R-:W-:Y:S02]  /*0be0*/  LEA.HI R2, R2, R5, RZ, 0x1 ;  /* 0x0000000502027211 */ /* 0x000fe400078f08ff */
[--C-:B------:R-:W-:Y:S02]  /*0bf0*/  SHF.R.S32.HI R10, RZ, 0x2, R9.reuse ;  /* 0x00000002ff0a7819 */ /* 0x100fe40000011409 */
[----:B------:R-:W-:Y:S02]  /*0c00*/  SHF.R.S32.HI R3, RZ, 0x1f, R9 ;  /* 0x0000001fff037819 */ /* 0x000fe40000011409 */
[----:B------:R-:W-:Y:S02]  /*0c10*/  LEA.HI R8, R8, R231, RZ, 0x5 ;  /* 0x000000e708087211 */ /* 0x000fe400078f28ff */
[----:B------:R-:W-:Y:S02]  /*0c20*/  LEA.HI R6, R3, R10, RZ, 0x3 ;  /* 0x0000000a03067211 */ /* 0x000fe400078f18ff */
[----:B------:R-:W-:-:S02]  /*0c30*/  SHF.R.S32.HI R3, RZ, 0x7, R0 ;  /* 0x00000007ff037819 */ /* 0x000fc40000011400 */
[----:B------:R-:W-:Y:S02]  /*0c40*/  LOP3.LUT R11, R6, 0xfffffff8, RZ, 0xc0, !PT ;  /* 0xfffffff8060b7812 */ /* 0x000fe400078ec0ff */
[----:B------:R-:W-:Y:S02]  /*0c50*/  LEA.HI R0, R0, R3, RZ, 0x1 ;  /* 0x0000000300007211 */ /* 0x000fe400078f08ff */
[----:B------:R-:W-:Y:S01]  /*0c60*/  LOP3.LUT R7, R7, 0xfffffc00, RZ, 0xc0, !PT ;  /* 0xfffffc0007077812 */ /* 0x000fe200078ec0ff */
[----:B------:R-:W-:Y:S01]  /*0c70*/  IMAD.IADD R11, R10, 0x1, -R11 ;  /* 0x000000010a0b7824 */ /* 0x000fe200078e0a0b */
[----:B------:R-:W-:Y:S02]  /*0c80*/  LOP3.LUT R2, R2, 0x1ffffffe, RZ, 0xc0, !PT ;  /* 0x1ffffffe02027812 */ /* 0x000fe400078ec0ff */
[----:B------:R-:W-:Y:S01]  /*0c90*/  LOP3.LUT R0, R0, 0x3fffffe, RZ, 0xc0, !PT ;  /* 0x03fffffe00007812 */ /* 0x000fe200078ec0ff */
[----:B------:R-:W-:Y:S01]  /*0ca0*/  IMAD R7, R4, 0x40, R7 ;  /* 0x0000004004077824 */ /* 0x000fe200078e0207 */
[----:B------:R-:W-:Y:S01]  /*0cb0*/  SHF.R.S32.HI R8, RZ, 0x5, R8 ;  /* 0x00000005ff087819 */ /* 0x000fe20000011408 */
[----:B------:R-:W-:Y:S01]  /*0cc0*/  IMAD.IADD R2, R5, 0x1, -R2 ;  /* 0x0000000105027824 */ /* 0x000fe200078e0a02 */
[----:B------:R-:W-:Y:S01]  /*0cd0*/  LOP3.LUT R6, R9, 0x7ffffffc, RZ, 0xc0, !PT ;  /* 0x7ffffffc09067812 */ /* 0x000fe200078ec0ff */
[----:B------:R-:W-:Y:S01]  /*0ce0*/  IMAD.IADD R0, R3, 0x1, -R0 ;  /* 0x0000000103007824 */ /* 0x000fe200078e0a00 */
[----:B------:R-:W-:Y:S01]  /*0cf0*/  LEA.HI R4, R12, R12, RZ, 0x1 ;  /* 0x0000000c0c047211 */ /* 0x000fe200078f08ff */
[----:B------:R-:W-:-:S02]  /*0d00*/  IMAD R11, R8, 0x10, R11 ;  /* 0x00000010080b7824 */ /* 0x000fc400078e020b */
[----:B------:R-:W-:Y:S01]  /*0d10*/  IMAD R2, R2, 0x8, R7 ;  /* 0x0000000802027824 */ /* 0x000fe200078e0207 */
[----:B------:R-:W-:Y:S01]  /*0d20*/  LOP3.LUT R3, R4, 0x1ffffffe, RZ, 0xc0, !PT ;  /* 0x1ffffffe04037812 */ /* 0x000fe200078ec0ff */
[----:B------:R-:W-:Y:S02]  /*0d30*/  IMAD R0, R0, 0x40, R11 ;  /* 0x0000004000007824 */ /* 0x000fe400078e020b */
[----:B------:R-:W-:Y:S01]  /*0d40*/  IMAD.IADD R6, R231, 0x1, -R6 ;  /* 0x00000001e7067824 */ /* 0x000fe200078e0a06 */
[----:B------:R0:W-:Y:S01]  /*0d50*/  STL [R1+0x60], R2 ;  /* 0x0000600201007387 */ /* 0x0001e20000100800 */
[----:B------:R-:W-:Y:S02]  /*0d60*/  IMAD.IADD R3, R12, 0x1, -R3 ;  /* 0x000000010c037824 */ /* 0x000fe400078e0a03 */
[----:B------:R-:W-:Y:S01]  /*0d70*/  IMAD.SHL.U32 R16, R6, 0x2, RZ ;  /* 0x0000000206107824 */ /* 0x000fe200078e00ff */
[----:B------:R1:W-:Y:S01]  /*0d80*/  STL [R1+0x5c], R0 ;  /* 0x00005c0001007387 */ /* 0x0003e20000100800 */
[----:B------:R-:W-:-:S02]  /*0d90*/  IMAD.MOV.U32 R6, RZ, RZ, R14 ;  /* 0x000000ffff067224 */ /* 0x000fc400078e000e */
[C---:B------:R-:W-:Y:S02]  /*0da0*/  VIADD R229, R16.reuse, 0x8 ;  /* 0x0000000810e57836 */ /* 0x040fe40000000000 */
        /* <DEDUP_REMOVED lines=53> */
[----:B------:R-:W-:Y:S01]  /*1100*/  IMAD R22, R3, 0x8, R0 ;  /* 0x0000000803167824 */ /* 0x000fe200078e0200 */
[----:B-1----:R-:W-:-:S07]  /*1110*/  SHF.R.S32.HI R232, RZ, 0x1f, R203 ;  /* 0x0000001fffe87819 */ /* 0x002fce00000114cb */
.L_x_11468:
[----:B------:R-:W-:Y:S01]  /*1120*/  ULDC.64 UR6, c[0x0][0xa28] ;  /* 0x00028a0000067ab9 */ /* 0x000fe20000000a00 */
[----:B0--3--:R-:W0:Y:S01]  /*1130*/  LDC R17, c[0x0][0x288] ;  /* 0x0000a200ff117b82 */ /* 0x009e220000000800 */
[----:B------:R-:W-:Y:S01]  /*1140*/  UISETP.NE.U32.AND UP0, UPT, UR6, URZ, UPT ;  /* 0x0000003f0600728c */ /* 0x000fe2000bf05070 */
[----:B----4-:R-:W-:-:S03]  /*1150*/  IMAD.MOV.U32 R8, RZ, RZ, RZ ;  /* 0x000000ffff087224 */ /* 0x010fc600078e00ff */
[----:B------:R-:W-:-:S03]  /*1160*/  UISETP.NE.AND.EX UP0, UPT, UR7, URZ, UPT, UP0 ;  /* 0x0000003f0700728c */ /* 0x000fc6000bf05300 */
[----:B------:R-:W-:Y:S01]  /*1170*/  ULDC.64 UR6, c[0x0][0xa18] ;  /* 0x0002860000067ab9 */ /* 0x000fe20000000a00 */
[----:B-1----:R-:W1:Y:S01]  /*1180*/  LDC.64 R10, c[0x0][0x418] ;  /* 0x00010600ff0a7b82 */ /* 0x002e620000000a00 */
[----:B------:R-:W-:Y:S01]  /*1190*/  UISETP.NE.U32.AND UP1, UPT, UR6, URZ, UPT ;  /* 0x0000003f0600728c */ /* 0x000fe2000bf25070 */
[----:B------:R-:W-:-:S03]  /*11a0*/  PLOP3.LUT P0, PT, PT, PT, UP0, 0x80, 0x0 ;  /* 0x000000000000781c */ /* 0x000fc60003f0f008 */
[----:B------:R-:W-:-:S03]  /*11b0*/  UISETP.NE.AND.EX UP1, UPT, UR7, URZ, UPT, UP1 ;  /* 0x0000003f0700728c */ /* 0x000fc6000bf25310 */
[----:B------:R-:W-:Y:S01]  /*11c0*/  @UP0 ULDC.64 UR6, c[0x0][0xa28] ;  /* 0x00028a0000060ab9 */ /* 0x000fe20000000a00 */
[----:B--2---:R-:W2:Y:S01]  /*11d0*/  LDC R9, c[0x0][0x424] ;  /* 0x00010900ff097b82 */ /* 0x004ea20000000800 */
[----:B------:R-:W-:Y:S01]  /*11e0*/  @UP0 UIMAD.WIDE UR6, UR5, 0x4, UR6 ;  /* 0x00000004050608a5 */ /* 0x000fe2000f8e0206 */
[----:B------:R-:W-:-:S05]  /*11f0*/  PLOP3.LUT P2, PT, PT, PT, UP1, 0x80, 0x0 ;  /* 0x000000000000781c */ /* 0x000fca0003f4f018 */
[----:B------:R-:W-:Y:S01]  /*1200*/  @UP1 ULDC.64 UR8, c[0x0][0xa18] ;  /* 0x0002860000081ab9 */ /* 0x000fe20000000a00 */
[----:B------:R-:W-:Y:S01]  /*1210*/  IMAD.U32 R2, RZ, RZ, UR6 ;  /* 0x00000006ff027e24 */ /* 0x000fe2000f8e00ff */
[----:B------:R-:W3:Y:S01]  /*1220*/  LDC R19, c[0x0][0x2f0] ;  /* 0x0000bc00ff137b82 */ /* 0x000ee20000000800 */
[----:B------:R-:W-:Y:S01]  /*1230*/  IMAD.U32 R3, RZ, RZ, UR7 ;  /* 0x00000007ff037e24 */ /* 0x000fe2000f8e00ff */
[----:B------:R-:W-:Y:S01]  /*1240*/  @UP1 UIMAD.WIDE UR6, UR5, 0x4, UR8 ;  /* 0x00000004050618a5 */ /* 0x000fe2000f8e0208 */
[----:B------:R-:W-:-:S03]  /*1250*/  LOP3.LUT R7, R6, 0xff000000, RZ, 0xc0, !PT ;  /* 0xff00000006077812 */ /* 0x000fc600078ec0ff */
[----:B------:R4:W5:Y:S02]  /*1260*/  @P0 LDG.E R8, desc[UR40][R2.64] ;  /* 0x0000002802080981 */ /* 0x000964000c1e1900 */
[----:B------:R-:W-:Y:S02]  /*1270*/  IMAD.U32 R4, RZ, RZ, UR6 ;  /* 0x00000006ff047e24 */ /* 0x000fe4000f8e00ff */
[----:B------:R-:W-:Y:S01]  /*1280*/  IMAD.U32 R5, RZ, RZ, UR7 ;  /* 0x00000007ff057e24 */ /* 0x000fe2000f8e00ff */
[----:B------:R-:W-:-:S04]  /*1290*/  ULDC.64 UR6, c[0x0][0xa20] ;  /* 0x0002880000067ab9 */ /* 0x000fc80000000a00 */
[----:B0-----:R4:W5:Y:S01]  /*12a0*/  @P2 LDG.E R17, desc[UR40][R4.64] ;  /* 0x0000002804112981 */ /* 0x001962000c1e1900 */
[----:B-1----:R-:W-:Y:S02]  /*12b0*/  ISETP.NE.U32.AND P0, PT, R10, RZ, PT ;  /* 0x000000ff0a00720c */ /* 0x002fe40003f05070 */
[----:B------:R-:W-:Y:S02]  /*12c0*/  ISETP.NE.U32.AND P1, PT, RZ, UR6, PT ;  /* 0x00000006ff007c0c */ /* 0x000fe4000bf25070 */
[----:B------:R-:W-:Y:S02]  /*12d0*/  LOP3.LUT R0, R6, 0xff0000, RZ, 0xc0, !PT ;  /* 0x00ff000006007812 */ /* 0x000fe400078ec0ff */
[----:B------:R-:W-:Y:S02]  /*12e0*/  SHF.R.U32.HI R7, RZ, 0x8, R7 ;  /* 0x00000008ff077819 */ /* 0x000fe40000011607 */
[----:B------:R-:W-:Y:S02]  /*12f0*/  ISETP.NE.AND.EX P0, PT, R11, RZ, PT, P0 ;  /* 0x000000ff0b00720c */ /* 0x000fe40003f05300 */
[----:B------:R-:W-:-:S02]  /*1300*/  ISETP.NE.AND.EX P1, PT, RZ, UR7, PT, P1 ;  /* 0x00000007ff007c0c */ /* 0x000fc4000bf25310 */
[----:B------:R-:W-:Y:S02]  /*1310*/  LEA.HI R200, R0, R7, RZ, 0x10 ;  /* 0x0000000700c87211 */ /* 0x000fe400078f80ff */
[----:B------:R-:W-:Y:S02]  /*1320*/  LOP3.LUT R23, R6, 0xffff, RZ, 0xc0, !PT ;  /* 0x0000ffff06177812 */ /* 0x000fe400078ec0ff */
[----:B--2---:R-:W-:Y:S01]  /*1330*/  SEL R0, R9, 0x1, P0 ;  /* 0x0000000109007807 */ /* 0x004fe20000000000 */
[----:B----4-:R-:W-:Y:S06]  /*1340*/  @P2 BRA `(.L_x_11365) ;  /* 0x00000000002c2947 */ /* 0x010fec0003800000 */
        /* <DEDUP_REMOVED lines=8> */
[----:B-----5:R-:W2:Y:S04]  /*13d0*/  LDG.E R17, desc[UR40][R2.64] ;  /* 0x0000002802117981 */ /* 0x020ea8000c1e1900 */
[----:B------:R-:W2:Y:S02]  /*13e0*/  LDG.E R4, desc[UR40][R2.64+0x4] ;  /* 0x0000042802047981 */ /* 0x000ea4000c1e1900 */
[----:B--2---:R-:W-:-:S07]  /*13f0*/  IMAD.IADD R17, R4, 0x1, -R17 ;  /* 0x0000000104117824 */ /* 0x004fce00078e0a11 */
.L_x_11365:
[----:B---3--:R-:W-:Y:S02]  /*1400*/  IMAD R19, R0, R19, RZ ;  /* 0x0000001300137224 */ /* 0x008fe400078e02ff */
[----:B------:R-:W-:Y:S01]  /*1410*/  IMAD.U32 R201, RZ, RZ, UR5 ;  /* 0x00000005ffc97e24 */ /* 0x000fe2000f8e00ff */
[----:B------:R-:W-:Y:S06]  /*1420*/  @!P1 BRA `(.L_x_11366) ;  /* 0x0000000000189947 */ /* 0x000fec0003800000 */
[----:B------:R-:W-:Y:S02]  /*1430*/  ULDC.64 UR6, c[0x0][0xa20] ;  /* 0x0002880000067ab9 */ /* 0x000fe40000000a00 */
[----:B------:R-:W-:-:S06]  /*1440*/  UIMAD.WIDE UR6, UR5, 0x4, UR6 ;  /* 0x00000004050678a5 */ /* 0x000fcc000f8e0206 */
[----:B------:R-:W-:Y:S02]  /*1450*/  IMAD.U32 R2, RZ, RZ, UR6 ;  /* 0x00000006ff027e24 */ /* 0x000fe4000f8e00ff */
[----:B------:R-:W-:-:S05]  /*1460*/  IMAD.U32 R3, RZ, RZ, UR7 ;  /* 0x00000007ff037e24 */ /* 0x000fca000f8e00ff */
[----:B------:R0:W5:Y:S01]  /*1470*/  LDG.E R19, desc[UR40][R2.64] ;  /* 0x0000002802137981 */ /* 0x000162000c1e1900 */
[----:B------:R-:W-:Y:S05]  /*1480*/  BRA `(.L_x_11367) ;  /* 0x00000000002c7947 */ /* 0x000fea0003800000 */
.L_x_11366:
        /* <DEDUP_REMOVED lines=9> */
[----:B------:R-:W2:Y:S02]  /*1520*/  LDG.E R0, desc[UR40][R2.64+0x4] ;  /* 0x0000042802007981 */ /* 0x000ea4000c1e1900 */
[----:B--2---:R-:W-:-:S07]  /*1530*/  IMAD.IADD R19, R0, 0x1, -R19 ;  /* 0x0000000100137824 */ /* 0x004fce00078e0a13 */
.L_x_11367:
[----:B------:R-:W1:Y:S01]  /*1540*/  LDC R0, c[0x0][0x448] ;  /* 0x00011200ff007b82 */ /* 0x000e620000000800 */
[----:B------:R-:W-:Y:S01]  /*1550*/  USHF.L.U32 UR43, UR4, 0x7, URZ ;  /* 0x00000007042b7899 */ /* 0x000fe2000800063f */
[----:B-----5:R-:W-:-:S03]  /*1560*/  IMAD.IADD R19, R19, 0x1, -R8 ;  /* 0x0000000113137824 */ /* 0x020fc600078e0a08 */
[----:B------:R-:W-:Y:S02]  /*1570*/  UIADD3 UR4, UR43, 0x7f, URZ ;  /* 0x0000007f2b047890 */ /* 0x000fe4000fffe03f */
[----:B0-----:R-:W-:Y:S01]  /*1580*/  IADD3 R3, R19, 0x1, -R17 ;  /* 0x0000000113037810 */ /* 0x001fe20007ffe811 */
[----:B------:R-:W0:Y:S01]  /*1590*/  LDC.64 R6, c[0x0][0x9e0] ;  /* 0x00027800ff067b82 */ /* 0x000e220000000a00 */
[----:B-1----:R-:W-:Y:S02]  /*15a0*/  ISETP.NE.AND P1, PT, R0, 0x1, PT ;  /* 0x000000010000780c */ /* 0x002fe40003f25270 */
[----:B------:R-:W-:Y:S01]  /*15b0*/  IMAD.U32 R0, RZ, RZ, UR4 ;  /* 0x00000004ff007e24 */ /* 0x000fe2000f8e00ff */
[----:B0-----:R-:W-:-:S10]  /*15c0*/  ISETP.GE.AND P2, PT, R7, 0x1, PT ;  /* 0x000000010700780c */ /* 0x001fd40003f46270 */
[----:B------:R-:W0:Y:S08]  /*15d0*/  @P1 LDC R2, c[0x0][0x44c] ;  /* 0x00011300ff021b82 */ /* 0x000e300000000800 */
[----:B------:R-:W1:Y:S01]  /*15e0*/  @P1 LDC R5, c[0x0][0x450] ;  /* 0x00011400ff051b82 */ /* 0x000e620000000800 */
[----:B0-----:R-:W-:-:S05]  /*15f0*/  @P1 IMAD.HI.U32 R2, R2, UR4, RZ ;  /* 0x0000000402021c27 */ /* 0x001fca000f8e00ff */
        /* <DEDUP_REMOVED lines=14> */
.L_x_11369:
[----:B------:R-:W-:-:S13]  /*16e0*/  ISETP.NE.AND P0, PT, R7, 0x1, PT ;  /* 0x000000010700780c */ /* 0x000fda0003f05270 */
[----:B------:R-:W0:Y:S02]  /*16f0*/  @P0 LDC.64 R4, c[0x0][0x9e8] ;  /* 0x00027a00ff040b82 */ /* 0x000e240000000a00 */
[----:B0-----:R-:W-:-:S05]  /*1700*/  @P0 IMAD.HI.U32 R4, R2, R4, RZ ;  /* 0x0000000402040227 */ /* 0x001fca00078e00ff */
[----:B------:R-:W-:-:S07]  /*1710*/  @P0 SHF.R.U32.HI R2, RZ, R5, R4 ;  /* 0x00000005ff020219 */ /* 0x000fce0000011604 */
.L_x_11370:
[----:B------:R-:W-:-:S05]  /*1720*/  IMAD R3, R2, R7, R7 ;  /* 0x0000000702037224 */ /* 0x000fca00078e0207 */
[----:B------:R-:W-:-:S07]  /*1730*/  VIMNMX R0, R0, R3, PT ;  /* 0x0000000300007248 */ /* 0x000fce0003fe0100 */
.L_x_11368:
[----:B------:R-:W0:Y:S01]  /*1740*/  @P1 LDC R3, c[0x0][0x44c] ;  /* 0x00011300ff031b82 */ /* 0x000e220000000800 */
[----:B------:R-:W-:Y:S01]  /*1750*/  IMAD.U32 R4, RZ, RZ, UR43 ;  /* 0x0000002bff047e24 */ /* 0x000fe2000f8e00ff */
[----:B------:R-:W-:Y:S01]  /*1760*/  ULDC UR4, c[0x0][0x9dc] ;  /* 0x0002770000047ab9 */ /* 0x000fe20000000800 */
[----:B------:R-:W-:Y:S02]  /*1770*/  VIADD R2, R0, 0x5f ;  /* 0x0000005f00027836 */ /* 0x000fe40000000000 */
[----:B------:R-:W-:Y:S02]  /*1780*/  VIADD R0, R19, 0x5f ;  /* 0x0000005f13007836 */ /* 0x000fe40000000000 */
[----:B------:R-:W-:Y:S01]  /*1790*/  IMAD.HI R2, R2, 0x2aaaaaab, RZ ;  /* 0x2aaaaaab02027827 */ /* 0x000fe200078e02ff */
[----:B------:R-:W1:Y:S03]  /*17a0*/  @P1 LDC R6, c[0x0][0x450] ;  /* 0x00011400ff061b82 */ /* 0x000e660000000800 */
[----:B------:R-:W-:Y:S01]  /*17b0*/  IMAD.HI R0, R0, 0x2aaaaaab, RZ ;  /* 0x2aaaaaab00007827 */ /* 0x000fe200078e02ff */
[----:B------:R-:W-:-:S04]  /*17c0*/  SHF.R.U32.HI R5, RZ, 0x1f, R2 ;  /* 0x0000001fff057819 */ /* 0x000fc80000011602 */
[----:B------:R-:W-:Y:S01]  /*17d0*/  LEA.HI.SX32 R2, R2, R5, 0x1c ;  /* 0x0000000502027211 */ /* 0x000fe200078fe2ff */
[----:B0-----:R-:W-:-:S05]  /*17e0*/  @P1 IMAD.HI.U32 R3, R3, UR43, RZ ;  /* 0x0000002b03031c27 */ /* 0x001fca000f8e00ff */
[----:B-1----:R-:W-:Y:S02]  /*17f0*/  @P1 SHF.R.U32.HI R4, RZ, R6, R3 ;  /* 0x00000006ff041219 */ /* 0x002fe40000011603 */
[----:B------:R-:W-:Y:S02]  /*1800*/  SHF.R.U32.HI R3, RZ, 0x1f, R0 ;  /* 0x0000001fff037819 */ /* 0x000fe40000011600 */
[----:B------:R-:W-:Y:S02]  /*1810*/  IADD3 R4, R4, R19, -R17 ;  /* 0x0000001304047210 */ /* 0x000fe40007ffe811 */
[----:B------:R-:W-:-:S03]  /*1820*/  LEA.HI.SX32 R3, R0, R3, 0x1c ;  /* 0x0000000300037211 */ /* 0x000fc600078fe2ff */
[----:B------:R-:W-:Y:S01]  /*1830*/  VIADD R6, R4, -UR4 ;  /* 0x8000000404067c36 */ /* 0x000fe20008000000 */
[----:B------:R-:W-:-:S04]  /*1840*/  VIMNMX R176, R3, R2, PT ;  /* 0x0000000203b07248 */ /* 0x000fc80003fe0100 */
[----:B------:R-:W-:Y:S01]  /*1850*/  R2UR UR4, R6 ;  /* 0x00000000060472ca */ /* 0x000fe200000e0000 */
[----:B------:R-:W-:-:S14]  /*1860*/  @!P2 BRA `(.L_x_11371) ;  /* 0x000000000044a947 */ /* 0x000fdc0003800000 */
        /* <DEDUP_REMOVED lines=9> */
.L_x_11372:
[----:B------:R-:W-:-:S13]  /*1900*/  ISETP.NE.AND P0, PT, R7, 0x1, PT ;  /* 0x000000010700780c */ /* 0x000fda0003f05270 */
[----:B------:R-:W0:Y:S02]  /*1910*/  @P0 LDC.64 R2, c[0x0][0x9e8] ;  /* 0x00027a00ff020b82 */ /* 0x000e240000000a00 */
[----:B0-----:R-:W-:-:S05]  /*1920*/  @P0 IMAD.HI.U32 R0, R4, R2, RZ ;  /* 0x0000000204000227 */ /* 0x001fca00078e00ff */
[----:B------:R-:W-:-:S07]  /*1930*/  @P0 SHF.R.U32.HI R4, RZ, R3, R0 ;  /* 0x00000003ff040219 */ /* 0x000fce0000011600 */
.L_x_11373:
[----:B------:R-:W-:-:S05]  /*1940*/  IMAD R4, R4, R7, RZ ;  /* 0x0000000704047224 */ /* 0x000fca00078e02ff */
[----:B------:R-:W-:-:S13]  /*1950*/  R2UR UR5, R4 ;  /* 0x00000000040572ca */ /* 0x000fda00000e0000 */
[----:B------:R-:W-:-:S04]  /*1960*/  UISETP.LT.AND UP0, UPT, UR4, UR5, UPT ;  /* 0x000000050400728c */ /* 0x000fc8000bf01270 */
[----:B------:R-:W-:-:S12]  /*1970*/  USEL UR4, UR4, UR5, !UP0 ;  /* 0x0000000504047287 */ /* 0x000fd8000c000000 */
.L_x_11371:
[----:B------:R-:W-:Y:S01]  /*1980*/  UIMAD.WIDE UR4, UR4, 0x2aaaaaab, URZ ;  /* 0x2aaaaaab040478a5 */ /* 0x000fe2000f8e023f */
[----:B------:R-:W-:Y:S02]  /*1990*/  LOP3.LUT R230, R200, 0xff, RZ, 0xc0, !PT ;  /* 0x000000ffc8e67812 */ /* 0x000fe400078ec0ff */
[----:B------:R-:W-:Y:S01]  /*19a0*/  SHF.R.U32.HI R200, RZ, 0x10, R200 ;  /* 0x00000010ffc87819 */ /* 0x000fe200000116c8 */
[----:B------:R-:W-:Y:S01]  /*19b0*/  USHF.R.U32.HI UR4, URZ, 0x1f, UR5 ;  /* 0x0000001f3f047899 */ /* 0x000fe20008011605 */
[----:B------:R-:W-:-:S03]  /*19c0*/  R2UR UR8, R230 ;  /* 0x00000000e60872ca */ /* 0x000fc600000e0000 */
[----:B------:R-:W-:-:S04]  /*19d0*/  ULEA.HI.SX32 UR4, UR5, UR4, 0x1c ;  /* 0x0000000405047291 */ /* 0x000fc8000f8fe23f */
[----:B------:R-:W-:-:S04]  /*19e0*/  UISETP.LT.AND UP0, UPT, URZ, UR4, UPT ;  /* 0x000000043f00728c */ /* 0x000fc8000bf01270 */
[----:B------:R-:W-:-:S03]  /*19f0*/  USEL UR44, URZ, UR4, !UP0 ;  /* 0x000000043f2c7287 */ /* 0x000fc6000c000000 */
[----:B------:R-:W-:-:S03]  /*1a00*/  UMOV UR4, URZ ;  /* 0x0000003f00047c82 */ /* 0x000fc60008000000 */
[----:B------:R-:W-:-:S13]  /*1a10*/  ISETP.GT.AND P0, PT, R176, UR44, PT ;  /* 0x0000002cb0007c0c */ /* 0x000fda000bf04270 */
[----:B------:R-:W-:Y:S05]  /*1a20*/  @!P0 BRA `(.L_x_11374) ;  /* 0x0000000000948947 */ /* 0x000fea0003800000 */
[----:B------:R-:W0:Y:S01]  /*1a30*/  LDC R3, c[0x0][0x9f0] ;  /* 0x00027c00ff037b82 */ /* 0x000e220000000800 */
[----:B------:R-:W-:Y:S01]  /*1a40*/  ISETP.NE.AND P0, PT, R200, RZ, PT ;  /* 0x000000ffc800720c */ /* 0x000fe20003f05270 */
[----:B------:R-:W-:-:S03]  /*1a50*/  UMOV UR4, URZ ;  /* 0x0000003f00047c82 */ /* 0x000fc60008000000 */
[----:B0-----:R-:W-:-:S04]  /*1a60*/  SEL R5, R200, R3, P0 ;  /* 0x00000003c8057207 */ /* 0x001fc80000000000 */
[-C--:B------:R-:W-:Y:S02]  /*1a70*/  IABS R0, R5.reuse ;  /* 0x0000000500007213 */ /* 0x080fe40000000000 */
[----:B------:R-:W-:Y:S02]  /*1a80*/  IABS R6, R5 ;  /* 0x0000000500067213 */ /* 0x000fe40000000000 */
[----:B------:R-:W-:Y:S02]  /*1a90*/  R2UR UR9, R0 ;  /* 0x00000000000972ca */ /* 0x000fe400000e0000 */
[----:B------:R-:W-:-:S05]  /*1aa0*/  IADD3 R0, R5, -0x1, R176 ;  /* 0xffffffff05007810 */ /* 0x000fca0007ffe0b0 */
[----:B------:R-:W-:-:S05]  /*1ab0*/  VIADD R0, R0, -UR44 ;  /* 0x8000002c00007c36 */ /* 0x000fca0008000000 */
[----:B------:R-:W-:Y:S01]  /*1ac0*/  IABS R4, R0 ;  /* 0x0000000000047213 */ /* 0x000fe20000000000 */
[----:B------:R-:W0:Y:S01]  /*1ad0*/  I2F.RP R2, UR9 ;  /* 0x0000000900027d06 */ /* 0x000e220008209400 */
[----:B------:R-:W-:Y:S02]  /*1ae0*/  LOP3.LUT R0, R0, R5, RZ, 0x3c, !PT ;  /* 0x0000000500007212 */ /* 0x000fe400078e3cff */
        /* <DEDUP_REMOVED lines=12> */
[----:B------:R-:W-:Y:S02]  /*1bb0*/  R2UR UR6, R0 ;  /* 0x00000000000672ca */ /* 0x000fe400000e0000 */
[----:B------:R-:W-:Y:S01]  /*1bc0*/  R2UR UR7, R5 ;  /* 0x00000000050772ca */ /* 0x000fe200000e0000 */
[----:B------:R-:W-:-:S11]  /*1bd0*/  UISETP.GT.U32.AND UP1, UPT, UR9, UR4, UPT ;  /* 0x000000040900728c */ /* 0x000fd6000bf24070 */
[----:B------:R-:W-:Y:S02]  /*1be0*/  @!UP1 UIADD3 UR4, UR4, -UR9, URZ ;  /* 0x8000000904049290 */ /* 0x000fe4000fffe03f */
[----:B------:R-:W-:Y:S02]  /*1bf0*/  @!UP1 UIADD3 UR5, UR5, 0x1, URZ ;  /* 0x0000000105059890 */ /* 0x000fe4000fffe03f */
[----:B------:R-:W-:Y:S02]  /*1c00*/  UISETP.GE.U32.AND UP0, UPT, UR4, UR9, UPT ;  /* 0x000000090400728c */ /* 0x000fe4000bf06070 */
[----:B------:R-:W-:Y:S01]  /*1c10*/  UISETP.GE.AND UP1, UPT, UR6, URZ, UPT ;  /* 0x0000003f0600728c */ /* 0x000fe2000bf26270 */
[----:B------:R-:W-:-:S08]  /*1c20*/  R2UR UR6, R5 ;  /* 0x00000000050672ca */ /* 0x000fd000000e0000 */
[----:B------:R-:W-:Y:S02]  /*1c30*/  @UP0 UIADD3 UR5, UR5, 0x1, URZ ;  /* 0x0000000105050890 */ /* 0x000fe4000fffe03f */
[----:B------:R-:W-:-:S05]  /*1c40*/  UISETP.NE.AND UP0, UPT, UR7, URZ, UPT ;  /* 0x0000003f0700728c */ /* 0x000fca000bf05270 */
[----:B------:R-:W-:Y:S02]  /*1c50*/  UMOV UR4, UR5 ;  /* 0x0000000500047c82 */ /* 0x000fe40008000000 */
[----:B------:R-:W-:-:S04]  /*1c60*/  @!UP1 UIADD3 UR4, -UR4, URZ, URZ ;  /* 0x0000003f04049290 */ /* 0x000fc8000fffe13f */
[----:B------:R-:W-:-:S12]  /*1c70*/  @!UP0 ULOP3.LUT UR4, URZ, UR6, URZ, 0x33, !UPT ;  /* 0x000000063f048292 */ /* 0x000fd8000f8e333f */
.L_x_11374:
        /* <DEDUP_REMOVED lines=107> */
.L_x_11376:
        /* <DEDUP_REMOVED lines=13> */
.L_x_11603:
[----:B0-----:R-:W-:Y:S01]  /*2400*/  IMAD.U32 R0, RZ, RZ, UR42 ;  /* 0x0000002aff007e24 */ /* 0x001fe2000f8e00ff */
[----:B------:R-:W-:Y:S05]  /*2410*/  WARPSYNC.ALL ;  /* 0x0000000000007948 */ /* 0x000fea0003800000 */
[----:B------:R0:W-:Y:S01]  /*2420*/  BAR.SYNC.DEFER_BLOCKING R7, 0x100 ;  /* 0x000400070000751d */ /* 0x0001e20000010000 */
[----:B------:R-:W-:-:S13]  /*2430*/  ISETP.NE.AND P0, PT, R0, 0x3, PT ;  /* 0x000000030000780c */ /* 0x000fda0003f05270 */
[----:B0-----:R-:W-:Y:S05]  /*2440*/  @!P0 BRA `(.L_x_11378) ;  /* 0x0000000000048947 */ /* 0x001fea0003800000 */
[----:B------:R-:W-:Y:S01]  /*2450*/  BPT.TRAP 0x1 ;  /* 0x000000040000795c */ /* 0x000fe20000300000 */
.L_x_11378:
[----:B------:R-:W-:Y:S01]  /*2460*/  R2UR UR5, R3 ;  /* 0x00000000030572ca */ /* 0x000fe200000e0000 */
[----:B------:R-:W-:-:S05]  /*2470*/  IMAD.U32 R8, RZ, RZ, UR38 ;  /* 0x00000026ff087e24 */ /* 0x000fca000f8e00ff */
[----:B------:R-:W-:-:S07]  /*2480*/  SHF.L.U32 R8, R8, 0x1f, RZ ;  /* 0x0000001f08087819 */ /* 0x000fce00000006ff */
[----:B------:R-:W-:-:S09]  /*2490*/  ULEA UR5, UR39, UR5, 0x3 ;  /* 0x0000000527057291 */ /* 0x000fd2000f8e183f */
[----:B------:R0:W1:Y:S01]  /*24a0*/  SYNCS.PHASECHK.TRANS64.TRYWAIT P1, [UR5+0x22830], R8 ;  /* 0x02283008ff0075a7 */ /* 0x0000620008020145 */
[----:B------:R-:W-:Y:S05]  /*24b0*/  @!P0 BRA `(.L_x_11379) ;  /* 0x0000000000048947 */ /* 0x000fea0003800000 */
[----:B------:R-:W-:Y:S01]  /*24c0*/  BPT.TRAP 0x1 ;  /* 0x000000040000795c */ /* 0x000fe20000300000 */
.L_x_11379:
[----:B-1----:R-:W-:Y:S05]  /*24d0*/  @P1 BRA `(.L_x_11380) ;  /* 0x0000000000081947 */ /* 0x002fea0003800000 */
[----:B------:R-:W1:Y:S02]  /*24e0*/  SYNCS.PHASECHK.TRANS64.TRYWAIT P1, [UR5+0x22830], R8 ;  /* 0x02283008ff0075a7 */ /* 0x000e640008020145 */
[----:B-1----:R-:W-:Y:S05]  /*24f0*/  @!P1 BRA `(.L_x_11381) ;  /* 0x0000018000e09947 */ /* 0x002fea0003800000 */
.L_x_11380:
[----:B------:R-:W-:Y:S01]  /*2500*/  R2UR UR4, R3 ;  /* 0x00000000030472ca */ /* 0x000fe200000e0000 */
[----:B------:R-:W-:Y:S01]  /*2510*/  ULOP3.LUT UR12, UR45, 0x10000, URZ, 0xfc, !UPT ;  /* 0x000100002d0c7892 */ /* 0x000fe2000f8efc3f */
[----:B------:R-:W-:Y:S01]  /*2520*/  WARPGROUP.ARRIVE ;  /* 0x00000000000079c5 */ /* 0x000fe20000000000 */
[----:B------:R-:W-:Y:S01]  /*2530*/  UMOV UR13, 0x40000040 ;  /* 0x40000040000d7882 */ /* 0x000fe20000000000 */
[----:B------:R-:W-:Y:S01]  /*2540*/  UMOV UR15, 0x40000040 ;  /* 0x40000040000f7882 */ /* 0x000fe20000000000 */
[----:B------:R-:W-:Y:S01]  /*2550*/  UIADD3 UR16, UR12, 0x2, URZ ;  /* 0x000000020c107890 */ /* 0x000fe2000fffe03f */
[----:B-1----:R-:W1:Y:S01]  /*2560*/  LDC R5, c[0x0][0x448] ;  /* 0x00011200ff057b82 */ /* 0x002e620000000800 */
[----:B------:R-:W-:Y:S01]  /*2570*/  UMOV UR17, 0x40000040 ;  /* 0x4000004000117882 */ /* 0x000fe20000000000 */
[----:B------:R-:W-:Y:S01]  /*2580*/  UMOV UR19, 0x40000040 ;  /* 0x4000004000137882 */ /* 0x000fe20000000000 */
[----:B------:R-:W-:Y:S01]  /*2590*/  UIADD3 UR20, UR12, 0x4, URZ ;  /* 0x000000040c147890 */ /* 0x000fe2000fffe03f */
[----:B------:R-:W2:Y:S01]  /*25a0*/  S2R R10, SR_TID.X ;  /* 0x00000000000a7919 */ /* 0x000ea20000002100 */
[----:B------:R-:W-:Y:S01]  /*25b0*/  UMOV UR21, 0x40000040 ;  /* 0x4000004000157882 */ /* 0x000fe20000000000 */
[----:B------:R-:W-:Y:S01]  /*25c0*/  UMOV UR23, 0x40000040 ;  /* 0x4000004000177882 */ /* 0x000fe20000000000 */
[----:B------:R-:W-:Y:S01]  /*25d0*/  UIADD3 UR4, UR4, 0x1c400, URZ ;  /* 0x0001c40004047890 */ /* 0x000fe2000fffe03f */
[----:B------:R-:W-:Y:S01]  /*25e0*/  LOP3.LUT R18, R18, 0xffefffff, RZ, 0xc0, !PT ;  /* 0xffefffff12127812 */ /* 0x000fe200078ec0ff */
[----:B------:R-:W-:-:S02]  /*25f0*/  UIADD3 UR8, UR12, 0x6, URZ ;  /* 0x000000060c087890 */ /* 0x000fc4000fffe03f */
[----:B------:R-:W-:Y:S01]  /*2600*/  USHF.R.U32.HI UR4, URZ, 0x4, UR4 ;  /* 0x000000043f047899 */ /* 0x000fe20008011604 */
[----:B------:R-:W-:Y:S01]  /*2610*/  UMOV UR9, 0x40000040 ;  /* 0x4000004000097882 */ /* 0x000fe20000000000 */
[----:B------:R-:W-:Y:S02]  /*2620*/  UMOV UR11, 0x40000040 ;  /* 0x40000040000b7882 */ /* 0x000fe40000000000 */
[----:B------:R-:W-:Y:S01]  /*2630*/  ULOP3.LUT UR4, UR4, 0x3fff, URZ, 0xc0, !UPT ;  /* 0x00003fff04047892 */ /* 0x000fe2000f8ec03f */
[----:B------:R-:W-:Y:S01]  /*2640*/  ULDC.64 UR6, c[0x0][0x9e0] ;  /* 0x0002780000067ab9 */ /* 0x000fe20000000a00 */
[----:B------:R-:W-:Y:S02]  /*2650*/  ULDC UR26, c[0x0][0x9dc] ;  /* 0x00027700001a7ab9 */ /* 0x000fe40000000800 */
[----:B------:R-:W-:Y:S02]  /*2660*/  ULOP3.LUT UR24, UR4, 0x10000, URZ, 0xfc, !UPT ;  /* 0x0001000004187892 */ /* 0x000fe4000f8efc3f */
[----:B------:R-:W-:-:S02]  /*2670*/  UISETP.GE.AND UP0, UPT, UR7, 0x1, UPT ;  /* 0x000000010700788c */ /* 0x000fc4000bf06270 */
[----:B------:R-:W-:Y:S01]  /*2680*/  UIMAD UR14, UR39, 0x300, UR24 ;  /* 0x00000300270e78a4 */ /* 0x000fe2000f8e0218 */
[----:B-1----:R-:W-:Y:S01]  /*2690*/  ISETP.NE.AND P2, PT, R5, 0x1, PT ;  /* 0x000000010500780c */ /* 0x002fe20003f45270 */
[----:B------:R-:W-:Y:S01]  /*26a0*/  ULDC UR4, c[0x0][0x9d8] ;  /* 0x0002760000047ab9 */ /* 0x000fe20000000800 */
[----:B------:R-:W1:Y:S01]  /*26b0*/  S2R R5, SR_TID.X ;  /* 0x0000000000057919 */ /* 0x000e620000002100 */
[----:B------:R-:W-:Y:S02]  /*26c0*/  UIADD3 UR18, UR14, 0x2, URZ ;  /* 0x000000020e127890 */ /* 0x000fe4000fffe03f */
[----:B------:R-:W-:Y:S02]  /*26d0*/  UIADD3 UR22, UR14, 0x4, URZ ;  /* 0x000000040e167890 */ /* 0x000fe4000fffe03f */
[----:B------:R-:W-:Y:S02]  /*26e0*/  UIADD3 UR10, UR14, 0x6, URZ ;  /* 0x000000060e0a7890 */ /* 0x000fe4000fffe03f */
[----:B------:R-:W-:Y:S01]  /*26f0*/  HGMMA.64x96x16.F32.BF16 R24, gdesc[UR12], RZ, !UPT, gsb0 ;  /* 0x016000000c1879f0 */ /* 0x000fe2000c0018ff */
[----:B------:R-:W-:Y:S01]  /*2700*/  ULOP3.LUT UR26, URZ, UR26, URZ, 0x33, !UPT ;  /* 0x0000001a3f1a7292 */ /* 0x000fe2000f8e333f */
[----:B--2---:R-:W-:-:S02]  /*2710*/  SHF.R.U32.HI R10, RZ, 0x7, R10 ;  /* 0x00000007ff0a7819 */ /* 0x004fc4000001160a */
[----:B------:R-:W2:Y:S01]  /*2720*/  @P2 LDC R6, c[0x0][0x44c] ;  /* 0x00011300ff062b82 */ /* 0x000ea20000000800 */
[----:B------:R-:W-:-:S07]  /*2730*/  @P2 LOP3.LUT R18, R18, 0x100000, RZ, 0xfc, !PT ;  /* 0x0010000012122812 */ /* 0x000fce00078efcff */
[----:B------:R-:W3:Y:S01]  /*2740*/  @P2 LDC R9, c[0x0][0x450] ;  /* 0x00011400ff092b82 */ /* 0x000ee20000000800 */
[----:B-1----:R-:W-:-:S04]  /*2750*/  LOP3.LUT R5, R5, 0x7f, RZ, 0xc0, !PT ;  /* 0x0000007f05057812 */ /* 0x002fc800078ec0ff */
[----:B------:R-:W-:Y:S01]  /*2760*/  ISETP.NE.AND P1, PT, R5, RZ, PT ;  /* 0x000000ff0500720c */ /* 0x000fe20003f25270 */
[----:B------:R-:W-:-:S04]  /*2770*/  VIADD R5, R22, UR43 ;  /* 0x0000002b16057c36 */ /* 0x000fc80008000000 */
[----:B--2---:R-:W-:Y:S01]  /*2780*/  @P2 IMAD.HI.U32 R6, R5, R6, RZ ;  /* 0x0000000605062227 */ /* 0x004fe200078e00ff */
        /* <DEDUP_REMOVED lines=12> */
[----:B------:R-:W-:Y:S02]  /*2850*/  IMAD.MOV.U32 R38, RZ, RZ, R5 ;  /* 0x000000ffff267224 */ /* 0x000fe400078e0005 */
[----:B------:R-:W-:Y:S01]  /*2860*/  FMUL.FTZ R32, R32, UR4 ;  /* 0x0000000420207c20 */ /* 0x000fe20008410000 */
[----:B------:R-:W-:-:S02]  /*2870*/  IMAD.U32 R5, RZ, RZ, UR5 ;  /* 0x00000005ff057e24 */ /* 0x000fc4000f8e00ff */
[----:B------:R-:W-:Y:S01]  /*2880*/  FMUL.FTZ R52, R52, UR4 ;  /* 0x0000000434347c20 */ /* 0x000fe20008410000 */
[----:B---3--:R-:W-:Y:S01]  /*2890*/  @P2 SHF.R.U32.HI R38, RZ, R9, R6 ;  /* 0x00000009ff262219 */ /* 0x008fe20000011606 */
[----:B------:R1:W2:Y:S01]  /*28a0*/  MUFU.TANH R14, R32 ;  /* 0x00000020000e7308 */ /* 0x0002a20000002400 */
[----:B------:R-:W-:Y:S01]  /*28b0*/  @!P1 VIADD R5, R5, 0x22840 ;  /* 0x0002284005059836 */ /* 0x000fe20000000000 */
[----:B------:R-:W-:Y:S01]  /*28c0*/  IADD3 R6, -R10, 0xb, RZ ;  /* 0x0000000b0a067810 */ /* 0x000fe20007ffe1ff */
[----:B------:R-:W-:Y:S01]  /*28d0*/  FMUL.FTZ R28, R28, UR4 ;  /* 0x000000041c1c7c20 */ /* 0x000fe20008410000 */
[----:B------:R-:W-:Y:S01]  /*28e0*/  FMUL.FTZ R29, R29, UR4 ;  /* 0x000000041d1d7c20 */ /* 0x000fe20008410000 */
[----:B------:R-:W-:Y:S01]  /*28f0*/  FMUL.FTZ R33, R33, UR4 ;  /* 0x0000000421217c20 */ /* 0x000fe20008410000 */
[----:B------:R-:W-:Y:S01]  /*2900*/  @!P1 PRMT R5, RZ, 0x654, R5 ;  /* 0x00000654ff059816 */ /* 0x000fe20000000005 */
[----:B------:R-:W-:Y:S01]  /*2910*/  FMUL.FTZ R36, R36, UR4 ;  /* 0x0000000424247c20 */ /* 0x000fe20008410000 */
[----:B------:R-:W-:Y:S01]  /*2920*/  FMUL.FTZ R37, R37, UR4 ;  /* 0x0000000425257c20 */ /* 0x000fe20008410000 */
[----:B-1----:R-:W-:Y:S01]  /*2930*/  FMUL.FTZ R32, R50, UR4 ;  /* 0x0000000432207c20 */ /* 0x002fe20008410000 */
[----:B------:R-:W-:Y:S01]  /*2940*/  FMUL.FTZ R40, R40, UR4 ;  /* 0x0000000428287c20 */ /* 0x000fe20008410000 */
[----:B------:R1:W3:Y:S01]  /*2950*/  MUFU.TANH R50, R52 ;  /* 0x0000003400327308 */ /* 0x0002e20000002400 */
[----:B------:R-:W-:Y:S01]  /*2960*/  FMUL.FTZ R44, R44, UR4 ;  /* 0x000000042c2c7c20 */ /* 0x000fe20008410000 */
[----:B------:R4:W-:Y:S06]  /*2970*/  BAR.ARV R6, 0x100 ;  /* 0x000400060000751d */ /* 0x0009ec0000002000 */
[----:B------:R-:W-:Y:S01]  /*2980*/  FMUL.FTZ R4, R24, UR4 ;  /* 0x0000000418047c20 */ /* 0x000fe20008410000 */
[----:B------:R-:W-:Y:S01]  /*2990*/  FMUL.FTZ R2, R25, UR4 ;  /* 0x0000000419027c20 */ /* 0x000fe20008410000 */
[----:B-1----:R-:W1:Y:S01]  /*29a0*/  SHFL.IDX PT, R52, R38, RZ, 0x1c1f ;  /* 0x001c1fff26347589 */ /* 0x002e6200000e0000 */
[----:B------:R-:W-:Y:S01]  /*29b0*/  FMUL.FTZ R15, R27, UR4 ;  /* 0x000000041b0f7c20 */ /* 0x000fe20008410000 */
[----:B------:R5:W0:Y:S01]  /*29c0*/  MUFU.TANH R11, R28 ;  /* 0x0000001c000b7308 */ /* 0x000a220000002400 */
[----:B------:R-:W-:Y:S01]  /*29d0*/  FMUL.FTZ R20, R30, UR4 ;  /* 0x000000041e147c20 */ /* 0x000fe20008410000 */
[----:B------:R2:W-:Y:S01]  /*29e0*/  @!P1 SYNCS.ARRIVE.TRANS64.RED.A1T0 RZ, [R5+URZ], RZ ;  /* 0x000000ff05ff99a7 */ /* 0x0005e2000810043f */
[----:B------:R-:W-:Y:S01]  /*29f0*/  FMUL.FTZ R21, R31, UR4 ;  /* 0x000000041f157c20 */ /* 0x000fe20008410000 */
[----:B------:R-:W-:Y:S01]  /*2a00*/  FMUL.FTZ R24, R34, UR4 ;  /* 0x0000000422187c20 */ /* 0x000fe20008410000 */
[----:B------:R-:W-:Y:S01]  /*2a10*/  FMUL.FTZ R25, R35, UR4 ;  /* 0x0000000423197c20 */ /* 0x000fe20008410000 */
[----:B------:R-:W-:Y:S01]  /*2a20*/  FMUL.FTZ R27, R39, UR4 ;  /* 0x00000004271b7c20 */ /* 0x000fe20008410000 */
[----:B------:R-:W-:Y:S01]  /*2a30*/  FMUL.FTZ R30, R46, UR4 ;  /* 0x000000042e1e7c20 */ /* 0x000fe20008410000 */
[----:B------:R4:W0:Y:S01]  /*2a40*/  MUFU.TANH R12, R29 ;  /* 0x0000001d000c7308 */ /* 0x0008220000002400 */
[----:B-----5:R-:W-:Y:S01]  /*2a50*/  FMUL.FTZ R28, R42, UR4 ;  /* 0x000000042a1c7c20 */ /* 0x020fe20008410000 */
[----:B--2---:R-:W-:-:S02]  /*2a60*/  IMAD R5, R176, -0x60, R19 ;  /* 0xffffffa0b0057824 */ /* 0x004fc400078e0213 */
[----:B------:R-:W-:Y:S01]  /*2a70*/  FMUL.FTZ R31, R47, UR4 ;  /* 0x000000042f1f7c20 */ /* 0x000fe20008410000 */
[----:B------:R-:W-:Y:S01]  /*2a80*/  FMUL.FTZ R48, R48, UR4 ;  /* 0x0000000430307c20 */ /* 0x000fe20008410000 */
[----:B------:R-:W-:Y:S01]  /*2a90*/  FMUL.FTZ R34, R54, UR4 ;  /* 0x0000000436227c20 */ /* 0x000fe20008410000 */
[----:B------:R-:W-:Y:S01]  /*2aa0*/  FMUL.FTZ R35, R55, UR4 ;  /* 0x0000000437237c20 */ /* 0x000fe20008410000 */
[----:B------:R-:W-:Y:S01]  /*2ab0*/  FMUL.FTZ R60, R60, UR4 ;  /* 0x000000043c3c7c20 */ /* 0x000fe20008410000 */
[----:B------:R2:W0:Y:S01]  /*2ac0*/  MUFU.TANH R72, R33 ;  /* 0x0000002100487308 */ /* 0x0004220000002400 */
[----:B----4-:R-:W-:Y:S01]  /*2ad0*/  FMUL.FTZ R29, R43, UR4 ;  /* 0x000000042b1d7c20 */ /* 0x010fe20008410000 */
[----:B------:R-:W-:Y:S01]  /*2ae0*/  FMUL.FTZ R61, R61, UR4 ;  /* 0x000000043d3d7c20 */ /* 0x000fe20008410000 */
[----:B------:R-:W-:Y:S01]  /*2af0*/  FMUL.FTZ R62, R62, UR4 ;  /* 0x000000043e3e7c20 */ /* 0x000fe20008410000 */
[----:B------:R-:W-:Y:S01]  /*2b00*/  FMUL.FTZ R39, R63, UR4 ;  /* 0x000000043f277c20 */ /* 0x000fe20008410000 */
[----:B------:R-:W-:Y:S01]  /*2b10*/  FMUL.FTZ R64, R64, UR4 ;  /* 0x0000000440407c20 */ /* 0x000fe20008410000 */
[----:B------:R-:W-:Y:S01]  /*2b20*/  FMUL.FTZ R65, R65, UR4 ;  /* 0x0000000441417c20 */ /* 0x000fe20008410000 */
[----:B------:R-:W-:Y:S01]  /*2b30*/  FMUL.FTZ R42, R66, UR4 ;  /* 0x00000004422a7c20 */ /* 0x000fe20008410000 */
[----:B------:R4:W0:Y:S01]  /*2b40*/  MUFU.TANH R73, R36 ;  /* 0x0000002400497308 */ /* 0x0008220000002400 */
[----:B--2---:R-:W-:Y:S01]  /*2b50*/  FMUL.FTZ R33, R51, UR4 ;  /* 0x0000000433217c20 */ /* 0x004fe20008410000 */
[----:B------:R-:W-:Y:S01]  /*2b60*/  FMUL.FTZ R68, R68, UR4 ;  /* 0x0000000444447c20 */ /* 0x000fe20008410000 */
        /* <DEDUP_REMOVED lines=9> */
[----:B------:R-:W-:Y:S01]  /*2c00*/  PLOP3.LUT P2, PT, PT, PT, UP0, 0x40, 0x0 ;  /* 0x000000000000781c */ /* 0x000fe20003f4e808 */
[----:B------:R-:W-:Y:S01]  /*2c10*/  IMAD.MOV.U32 R9, RZ, RZ, -0x60 ;  /* 0xffffffa0ff097424 */ /* 0x000fe200078e00ff */
[C-C-:B------:R-:W-:Y:S01]  /*2c20*/  IADD3 R10, -R16.reuse, 0x61, R5.reuse ;  /* 0x00000061100a7810 */ /* 0x140fe20007ffe105 */
[----:B------:R-:W-:Y:S01]  /*2c30*/  FMUL.FTZ R57, R57, UR4 ;  /* 0x0000000439397c20 */ /* 0x000fe20008410000 */
[----:B------:R4:W0:Y:S01]  /*2c40*/  MUFU.TANH R75, R40 ;  /* 0x00000028004b7308 */ /* 0x0008220000002400 */
[----:B--2---:R-:W-:Y:S01]  /*2c50*/  FMUL.FTZ R37, R59, UR4 ;  /* 0x000000043b257c20 */ /* 0x004fe20008410000 */
[----:B------:R-:W-:Y:S01]  /*2c60*/  IADD3 R58, -R16, 0x60, R5 ;  /* 0x00000060103a7810 */ /* 0x000fe20007ffe105 */
[----:B------:R-:W-:-:S04]  /*2c70*/  IMAD.IADD R10, R10, 0x1, -R17 ;  /* 0x000000010a0a7824 */ /* 0x000fc800078e0a11 */
[----:B------:R-:W-:Y:S01]  /*2c80*/  VIADD R63, R10, UR6 ;  /* 0x000000060a3f7c36 */ /* 0x000fe20008000000 */
[----:B------:R2:W0:Y:S01]  /*2c90*/  MUFU.TANH R77, R44 ;  /* 0x0000002c004d7308 */ /* 0x0004220000002400 */
[----:B----4-:R-:W-:Y:S01]  /*2ca0*/  FMUL.FTZ R40, R67, UR4 ;  /* 0x0000000443287c20 */ /* 0x010fe20008410000 */
[----:B------:R-:W-:Y:S02]  /*2cb0*/  IMAD R67, R176, R9, 0x60 ;  /* 0x00000060b0437424 */ /* 0x000fe400078e0209 */
[----:B------:R-:W-:Y:S01]  /*2cc0*/  VIADD R66, R10, UR26 ;  /* 0x0000001a0a427c36 */ /* 0x000fe20008000000 */
[----:B-1----:R-:W-:Y:S01]  /*2cd0*/  VIADDMNMX R13, R52, R63, R58, PT ;  /* 0x0000003f340d7246 */ /* 0x002fe2000380013a */
[----:B------:R-:W-:Y:S02]  /*2ce0*/  IMAD.IADD R70, R67, 0x1, -R16 ;  /* 0x0000000143467824 */ /* 0x000fe400078e0a10 */
[----:B------:R-:W1:Y:S01]  /*2cf0*/  MUFU.TANH R4, R4 ;  /* 0x0000000400047308 */ /* 0x000e620000002400 */
[----:B--2---:R-:W-:-:S07]  /*2d00*/  FMUL.FTZ R44, R71, UR4 ;  /* 0x00000004472c7c20 */ /* 0x004fce0008410000 */
        /* <DEDUP_REMOVED lines=52> */
.L_x_11384:
[----:B------:R-:W-:-:S06]  /*3050*/  UISETP.NE.AND UP1, UPT, UR7, 0x1, UPT ;  /* 0x000000010700788c */ /* 0x000fcc000bf25270 */
[----:B------:R-:W-:-:S05]  /*3060*/  PLOP3.LUT P2, PT, PT, PT, UP1, 0x80, 0x0 ;  /* 0x000000000000781c */ /* 0x000fca0003f4f018 */
[----:B------:R-:W-:-:S08]  /*3070*/  @UP1 ULDC.64 UR10, c[0x0][0x9e8] ;  /* 0x00027a00000a1ab9 */ /* 0x000fd00000000a00 */
[----:B------:R-:W-:-:S05]  /*3080*/  @P2 IMAD.HI.U32 R9, R5, UR10, RZ ;  /* 0x0000000a05092c27 */ /* 0x000fca000f8e00ff */
[----:B------:R-:W-:-:S07]  /*3090*/  @P2 SHF.R.U32.HI R5, RZ, UR11, R9 ;  /* 0x0000000bff052c19 */ /* 0x000fce0008011609 */
.L_x_11385:
[----:B------:R-:W-:Y:S05]  /*30a0*/  BSYNC B0 ;  /* 0x0000000000007941 */ /* 0x000fea0003800000 */
.L_x_11383:
[----:B------:R-:W-:-:S05]  /*30b0*/  IMAD R10, R5, UR7, R70 ;  /* 0x00000007050a7c24 */ /* 0x000fca000f8e0246 */
[----:B------:R-:W-:Y:S02]  /*30c0*/  VIMNMX R57, R57, R10, !PT ;  /* 0x0000000a39397248 */ /* 0x000fe40007fe0100 */
[----:B------:R-:W-:-:S07]  /*30d0*/  VIADDMNMX R13, R10, UR7, R13, PT ;  /* 0x000000070a0d7c46 */ /* 0x000fce000b80010d */
.L_x_11382:
[C---:B------:R-:W-:Y:S02]  /*30e0*/  ISETP.GE.AND P3, PT, R67.reuse, 0x9, PT ;  /* 0x000000094300780c */ /* 0x040fe40003f66270 */
[----:B------:R-:W-:Y:S02]  /*30f0*/  ISETP.GE.AND P2, PT, R67, 0x2, PT ;  /* 0x000000024300780c */ /* 0x000fe40003f46270 */
[----:B------:R-:W-:Y:S02]  /*3100*/  P2R R83, PR, RZ, 0x8 ;  /* 0x00000008ff537803 */ /* 0x000fe40000000000 */
[C---:B------:R-:W-:Y:S02]  /*3110*/  ISETP.GT.AND P3, PT, R57.reuse, 0x8, !P3 ;  /* 0x000000083900780c */ /* 0x040fe40005f64270 */
[----:B------:R-:W-:Y:S02]  /*3120*/  ISETP.GT.AND P4, PT, R57, 0x1, !P2 ;  /* 0x000000013900780c */ /* 0x000fe40005784270 */
[----:B------:R-:W-:-:S02]  /*3130*/  ISETP.LT.OR P3, PT, R13, 0x9, P3 ;  /* 0x000000090d00780c */ /* 0x000fc40001f61670 */
[----:B------:R-:W-:Y:S02]  /*3140*/  ISETP.GE.AND P5, PT, R67, 0xa, PT ;  /* 0x0000000a4300780c */ /* 0x000fe40003fa6270 */
[----:B0-----:R-:W-:Y:S02]  /*3150*/  FSEL R59, R11, -INF , !P3 ;  /* 0xff8000000b3b7808 */ /* 0x001fe40005800000 */
        /* <DEDUP_REMOVED lines=126> */
.L_x_11388:
[----:B------:R-:W-:-:S06]  /*3940*/  UISETP.NE.AND UP1, UPT, UR7, 0x1, UPT ;  /* 0x000000010700788c */ /* 0x000fcc000bf25270 */
[----:B------:R-:W-:-:S05]  /*3950*/  PLOP3.LUT P5, PT, PT, PT, UP1, 0x80, 0x0 ;  /* 0x000000000000781c */ /* 0x000fca0003faf018 */
[----:B------:R-:W-:-:S08]  /*3960*/  @UP1 ULDC.64 UR10, c[0x0][0x9e8] ;  /* 0x00027a00000a1ab9 */ /* 0x000fd00000000a00 */
[----:B------:R-:W-:Y:S01]  /*3970*/  @P5 IMAD.HI.U32 R38, R4, UR10, RZ ;  /* 0x0000000a04265c27 */ /* 0x000fe2000f8e00ff */
[----:B------:R-:W-:-:S13]  /*3980*/  PLOP3.LUT P5, PT, PT, PT, UP1, 0x80, 0x0 ;  /* 0x000000000000781c */ /* 0x000fda0003faf018 */
[----:B------:R-:W-:-:S07]  /*3990*/  @P5 SHF.R.U32.HI R4, RZ, UR11, R38 ;  /* 0x0000000bff045c19 */ /* 0x000fce0008011626 */
.L_x_11389:
[----:B------:R-:W-:Y:S05]  /*39a0*/  BSYNC B0 ;  /* 0x0000000000007941 */ /* 0x000fea0003800000 */
.L_x_11387:
[----:B------:R-:W-:-:S05]  /*39b0*/  IMAD R4, R4, UR7, R70 ;  /* 0x0000000704047c24 */ /* 0x000fca000f8e0246 */
[----:B------:R-:W-:Y:S02]  /*39c0*/  VIMNMX R60, R60, R4, !PT ;  /* 0x000000043c3c7248 */ /* 0x000fe40007fe0100 */
[----:B------:R-:W-:-:S07]  /*39d0*/  VIADDMNMX R57, R4, UR7, R57, PT ;  /* 0x0000000704397c46 */ /* 0x000fce000b800139 */
.L_x_11386:
[C---:B------:R-:W-:Y:S01]  /*39e0*/  ISETP.GT.AND P2, PT, R60.reuse, 0x1, !P2 ;  /* 0x000000013c00780c */ /* 0x040fe20005744270 */
[----:B------:R-:W-:Y:S01]  /*39f0*/  ULDC UR4, c[0x0][0x988] ;  /* 0x0002620000047ab9 */ /* 0x000fe20000000800 */
[----:B------:R-:W-:Y:S02]  /*3a00*/  ISETP.NE.AND P5, PT, R73, RZ, PT ;  /* 0x000000ff4900720c */ /* 0x000fe40003fa5270 */
[----:B------:R-:W-:Y:S02]  /*3a10*/  ISETP.LT.OR P2, PT, R57, 0x2, P2 ;  /* 0x000000023900780c */ /* 0x000fe40001741670 */
[----:B------:R-:W-:Y:S02]  /*3a20*/  ISETP.GT.AND P6, PT, R60, RZ, !P6 ;  /* 0x000000ff3c00720c */ /* 0x000fe400077c4270 */
[----:B------:R-:W-:Y:S02]  /*3a30*/  FSEL R15, R15, -INF , !P2 ;  /* 0xff8000000f0f7808 */ /* 0x000fe40005000000 */
[----:B------:R-:W-:-:S02]  /*3a40*/  ISETP.NE.AND P2, PT, R83, RZ, PT ;  /* 0x000000ff5300720c */ /* 0x000fc40003f45270 */
[C---:B------:R-:W-:Y:S02]  /*3a50*/  ISETP.LT.OR P6, PT, R57.reuse, 0x1, P6 ;  /* 0x000000013900780c */ /* 0x040fe400037c1670 */
[----:B------:R-:W-:Y:S02]  /*3a60*/  ISETP.GT.AND P2, PT, R60, 0x8, !P2 ;  /* 0x000000083c00780c */ /* 0x000fe40005744270 */
[----:B------:R-:W-:Y:S02]  /*3a70*/  FSEL R58, R0, -INF , !P6 ;  /* 0xff800000003a7808 */ /* 0x000fe40007000000 */
        /* <DEDUP_REMOVED lines=51> */
[----:B------:R-:W-:Y:S02]  /*3db0*/  FMNMX.FTZ R0, R2, R61, !PT ;  /* 0x0000003d02007209 */ /* 0x000fe40007810000 */
[----:B------:R-:W-:Y:S02]  /*3dc0*/  ISETP.GT.AND P2, PT, R60, 0x28, !P2 ;  /* 0x000000283c00780c */ /* 0x000fe40005744270 */
[----:B------:R-:W-:Y:S02]  /*3dd0*/  FMNMX.FTZ R61, R13, R0, !PT ;  /* 0x000000000d3d7209 */ /* 0x000fe40007810000 */
[----:B------:R-:W-:Y:S02]  /*3de0*/  ISETP.LT.OR P2, PT, R57, 0x29, P2 ;  /* 0x000000293900780c */ /* 0x000fe40001741670 */
[----:B------:R-:W-:Y:S01]  /*3df0*/  ISETP.NE.AND P5, PT, R82, RZ, PT ;  /* 0x000000ff5200720c */ /* 0x000fe20003fa5270 */
[----:B------:R-:W0:Y:S01]  /*3e00*/  SHFL.BFLY PT, R0, R61, 0x2, 0x1f ;  /* 0x0c401f003d007f89 */ /* 0x000e2200000e0000 */
[----:B------:R-:W-:-:S02]  /*3e10*/  FSEL R30, R30, -INF , !P2 ;  /* 0xff8000001e1e7808 */ /* 0x000fc40005000000 */
[----:B------:R-:W-:Y:S02]  /*3e20*/  ISETP.NE.AND P2, PT, R77, RZ, PT ;  /* 0x000000ff4d00720c */ /* 0x000fe40003f45270 */
[----:B------:R-:W-:Y:S02]  /*3e30*/  ISETP.NE.AND P6, PT, R90, RZ, PT ;  /* 0x000000ff5a00720c */ /* 0x000fe40003fc5270 */
[C---:B------:R-:W-:Y:S02]  /*3e40*/  ISETP.GT.AND P2, PT, R60.reuse, 0x29, !P2 ;  /* 0x000000293c00780c */ /* 0x040fe40005744270 */
[C---:B------:R-:W-:Y:S02]  /*3e50*/  ISETP.GT.AND P3, PT, R60.reuse, 0x51, !P3 ;  /* 0x000000513c00780c */ /* 0x040fe40005f64270 */
[----:B------:R-:W-:Y:S02]  /*3e60*/  ISETP.LT.OR P2, PT, R57, 0x2a, P2 ;  /* 0x0000002a3900780c */ /* 0x000fe40001741670 */
[----:B------:R-:W-:-:S02]  /*3e70*/  ISETP.GT.AND P4, PT, R60, 0x58, !P4 ;  /* 0x000000583c00780c */ /* 0x000fc40006784270 */
[----:B------:R-:W-:Y:S02]  /*3e80*/  FSEL R31, R31, -INF , !P2 ;  /* 0xff8000001f1f7808 */ /* 0x000fe40005000000 */
[----:B------:R-:W-:Y:S02]  /*3e90*/  ISETP.NE.AND P2, PT, R78, RZ, PT ;  /* 0x000000ff4e00720c */ /* 0x000fe40003f45270 */
[C---:B------:R-:W-:Y:S02]  /*3ea0*/  ISETP.LT.OR P3, PT, R57.reuse, 0x52, P3 ;  /* 0x000000523900780c */ /* 0x040fe40001f61670 */
[----:B------:R-:W-:Y:S02]  /*3eb0*/  ISETP.GT.AND P2, PT, R60, 0x30, !P2 ;  /* 0x000000303c00780c */ /* 0x000fe40005744270 */
[C---:B------:R-:W-:Y:S02]  /*3ec0*/  ISETP.LT.OR P4, PT, R57.reuse, 0x59, P4 ;  /* 0x000000593900780c */ /* 0x040fe40002781670 */
[----:B------:R-:W-:-:S02]  /*3ed0*/  ISETP.LT.OR P2, PT, R57, 0x31, P2 ;  /* 0x000000313900780c */ /* 0x000fc40001741670 */
[----:B------:R-:W-:Y:S02]  /*3ee0*/  FSEL R40, R40, -INF , !P3 ;  /* 0xff80000028287808 */ /* 0x000fe40005800000 */
[----:B------:R-:W-:Y:S02]  /*3ef0*/  FSEL R32, R32, -INF , !P2 ;  /* 0xff80000020207808 */ /* 0x000fe40005000000 */
[----:B------:R-:W-:Y:S02]  /*3f00*/  ISETP.NE.AND P2, PT, R87, RZ, PT ;  /* 0x000000ff5700720c */ /* 0x000fe40003f45270 */
[----:B------:R-:W-:Y:S02]  /*3f10*/  FSEL R46, R46, -INF , !P4 ;  /* 0xff8000002e2e7808 */ /* 0x000fe40006000000 */
        /* <DEDUP_REMOVED lines=23> */
[----:B0-----:R-:W-:-:S05]  /*4090*/  FMNMX.FTZ R62, R61, R0, !PT ;  /* 0x000000003d3e7209 */ /* 0x001fca0007810000 */
[----:B------:R-:W0:Y:S02]  /*40a0*/  SHFL.BFLY PT, R63, R62, 0x1, 0x1f ;  /* 0x0c201f003e3f7f89 */ /* 0x000e2400000e0000 */
[----:B0-----:R-:W-:-:S04]  /*40b0*/  FMNMX.FTZ R4, R62, R63, !PT ;  /* 0x0000003f3e047209 */ /* 0x001fc80007810000 */
[C---:B------:R-:W-:Y:S01]  /*40c0*/  FSETP.NEU.FTZ.AND P2, PT, R4.reuse, -INF , PT ;  /* 0xff8000000400780b */ /* 0x040fe20003f5d000 */
[----:B------:R-:W-:-:S05]  /*40d0*/  FMUL.FTZ R0, R4, UR4 ;  /* 0x0000000404007c20 */ /* 0x000fca0008410000 */
[----:B------:R-:W-:Y:S02]  /*40e0*/  FSEL R64, R0, RZ, P2 ;  /* 0x000000ff00407208 */ /* 0x000fe40001000000 */
[----:B------:R-:W-:Y:S02]  /*40f0*/  ISETP.GT.AND P2, PT, R60, 0x49, !P5 ;  /* 0x000000493c00780c */ /* 0x000fe40006f44270 */
[----:B------:R-:W-:Y:S01]  /*4100*/  ISETP.NE.AND P5, PT, R67, RZ, PT ;  /* 0x000000ff4300720c */ /* 0x000fe20003fa5270 */
[--C-:B------:R-:W-:Y:S01]  /*4110*/  FFMA.FTZ R154, R59, UR4, -R64.reuse ;  /* 0x000000043b9a7c23 */ /* 0x100fe20008010840 */
[----:B------:R-:W-:Y:S01]  /*4120*/  ISETP.LT.OR P2, PT, R57, 0x4a, P2 ;  /* 0x0000004a3900780c */ /* 0x000fe20001741670 */
[--C-:B------:R-:W-:Y:S01]  /*4130*/  FFMA.FTZ R156, R56, UR4, -R64.reuse ;  /* 0x00000004389c7c23 */ /* 0x100fe20008010840 */
[--C-:B------:R-:W-:Y:S01]  /*4140*/  FFMA.FTZ R158, R55, UR4, -R64.reuse ;  /* 0x00000004379e7c23 */ /* 0x100fe20008010840 */
[----:B------:R-:W-:Y:S01]  /*4150*/  ISETP.GT.AND P5, PT, R60, 0x59, !P5 ;  /* 0x000000593c00780c */ /* 0x000fe20006fa4270 */
[--C-:B------:R-:W-:Y:S01]  /*4160*/  FFMA.FTZ R160, R54, UR4, -R64.reuse ;  /* 0x0000000436a07c23 */ /* 0x100fe20008010840 */
[----:B------:R-:W-:Y:S01]  /*4170*/  FSEL R0, R39, -INF , !P2 ;  /* 0xff80000027007808 */ /* 0x000fe20005000000 */
[--C-:B------:R-:W-:Y:S01]  /*4180*/  FFMA.FTZ R162, R53, UR4, -R64.reuse ;  /* 0x0000000435a27c23 */ /* 0x100fe20008010840 */
[----:B------:R-:W-:Y:S01]  /*4190*/  FMNMX.FTZ R39, R58, R15, !PT ;  /* 0x0000000f3a277209 */ /* 0x000fe20007810000 */
[--C-:B------:R-:W-:Y:S01]  /*41a0*/  FFMA.FTZ R48, R48, UR4, -R64.reuse ;  /* 0x0000000430307c23 */ /* 0x100fe20008010840 */
[----:B------:R-:W-:Y:S01]  /*41b0*/  ISETP.GT.AND P2, PT, R60, 0x50, !P6 ;  /* 0x000000503c00780c */ /* 0x000fe20007744270 */
        /* <DEDUP_REMOVED lines=8> */
[----:B------:R-:W-:Y:S01]  /*4240*/  MUFU.EX2 R152, R152 ;  /* 0x0000009800987308 */ /* 0x000fe20000000800 */
[----:B------:R-:W-:Y:S01]  /*4250*/  FMNMX.FTZ R62, R24, R39, !PT ;  /* 0x00000027183e7209 */ /* 0x000fe20007810000 */
        /* <DEDUP_REMOVED lines=13> */
[--C-:B------:R-:W-:Y:S01]  /*4330*/  FFMA.FTZ R164, R52, UR4, -R64.reuse ;  /* 0x0000000434a47c23 */ /* 0x100fe20008010840 */
[----:B------:R-:W1:Y:S01]  /*4340*/  MUFU.EX2 R39, R63 ;  /* 0x0000003f00277308 */ /* 0x000e620000000800 */
[----:B------:R-:W-:Y:S01]  /*4350*/  FMNMX.FTZ R62, R28, R59, !PT ;  /* 0x0000003b1c3e7209 */ /* 0x000fe20007810000 */
[--C-:B0-----:R-:W-:Y:S01]  /*4360*/  FFMA.FTZ R48, R5, UR4, -R64.reuse ;  /* 0x0000000405307c23 */ /* 0x101fe20008010840 */
[--C-:B------:R-:W-:Y:S01]  /*4370*/  FFMA.FTZ R51, R51, UR4, -R64.reuse ;  /* 0x0000000433337c23 */ /* 0x100fe20008010840 */
[--C-:B------:R-:W-:Y:S01]  /*4380*/  FFMA.FTZ R166, R50, UR4, -R64.reuse ;  /* 0x0000000432a67c23 */ /* 0x100fe20008010840 */
[----:B------:R-:W-:Y:S01]  /*4390*/  FMNMX.FTZ R59, R29, R62, !PT ;  /* 0x0000003e1d3b7209 */ /* 0x000fe20007810000 */
[--C-:B------:R-:W-:Y:S01]  /*43a0*/  FFMA.FTZ R14, R14, UR4, -R64.reuse ;  /* 0x000000040e0e7c23 */ /* 0x100fe20008010840 */
[--C-:B------:R-:W-:Y:S01]  /*43b0*/  FFMA.FTZ R9, R9, UR4, -R64.reuse ;  /* 0x0000000409097c23 */ /* 0x100fe20008010840 */
[----:B------:R-:W-:Y:S01]  /*43c0*/  MUFU.EX2 R170, R11 ;  /* 0x0000000b00aa7308 */ /* 0x000fe20000000800 */
[----:B------:R-:W-:Y:S01]  /*43d0*/  FMNMX.FTZ R56, R30, R59, !PT ;  /* 0x0000003b1e387209 */ /* 0x000fe20007810000 */
[----:B------:R-:W-:-:S03]  /*43e0*/  FFMA.FTZ R13, R13, UR4, -R64 ;  /* 0x000000040d0d7c23 */ /* 0x000fc60008010840 */
[----:B------:R-:W-:-:S03]  /*43f0*/  FMNMX.FTZ R59, R31, R56, !PT ;  /* 0x000000381f3b7209 */ /* 0x000fc60007810000 */
[----:B------:R-:W0:Y:S01]  /*4400*/  MUFU.EX2 R154, R154 ;  /* 0x0000009a009a7308 */ /* 0x000e220000000800 */
        /* <DEDUP_REMOVED lines=11> */
[----:B------:R-:W-:Y:S01]  /*44c0*/  MUFU.EX2 R174, R2 ;  /* 0x0000000200ae7308 */ /* 0x000fe20000000800 */
[----:B------:R-:W-:-:S04]  /*44d0*/  FMNMX.FTZ R55, R42, R55, !PT ;  /* 0x000000372a377209 */ /* 0x000fc80007810000 */
[----:B------:R-:W-:-:S03]  /*44e0*/  FMNMX.FTZ R55, R40, R55, !PT ;  /* 0x0000003728377209 */ /* 0x000fc60007810000 */
[----:B------:R-:W5:Y:S01]  /*44f0*/  MUFU.EX2 R158, R158 ;  /* 0x0000009e009e7308 */ /* 0x000f620000000800 */
[----:B------:R-:W-:-:S04]  /*4500*/  FMNMX.FTZ R55, R46, R55, !PT ;  /* 0x000000372e377209 */ /* 0x000fc80007810000 */
[----:B------:R-:W-:-:S03]  /*4510*/  FMNMX.FTZ R55, R44, R55, !PT ;  /* 0x000000372c377209 */ /* 0x000fc60007810000 */
[----:B------:R-:W5:Y:S02]  /*4520*/  MUFU.EX2 R45, R45 ;  /* 0x0000002d002d7308 */ /* 0x000f640000000800 */
[----:B------:R-:W1:Y:S06]  /*4530*/  SHFL.BFLY PT, R54, R55, 0x2, 0x1f ;  /* 0x0c401f0037367f89 */ /* 0x000e6c00000e0000 */
[----:B------:R-:W5:Y:S08]  /*4540*/  MUFU.EX2 R160, R160 ;  /* 0x000000a000a07308 */ /* 0x000f700000000800 */
[----:B------:R-:W5:Y:S08]  /*4550*/  MUFU.EX2 R47, R47 ;  /* 0x0000002f002f7308 */ /* 0x000f700000000800 */
[----:B------:R-:W-:Y:S01]  /*4560*/  MUFU.EX2 R162, R162 ;  /* 0x000000a200a27308 */ /* 0x000fe20000000800 */
[----:B-1----:R-:W-:-:S05]  /*4570*/  FMNMX.FTZ R54, R55, R54, !PT ;  /* 0x0000003637367209 */ /* 0x002fca0007810000 */
[----:B------:R-:W1:Y:S02]  /*4580*/  SHFL.BFLY PT, R53, R54, 0x1, 0x1f ;  /* 0x0c201f0036357f89 */ /* 0x000e6400000e0000 */
[----:B------:R0:W-:Y:S08]  /*4590*/  MUFU.EX2 R55, R12 ;  /* 0x0000000c00377308 */ /* 0x0001f00000000800 */
[----:B------:R5:W-:Y:S08]  /*45a0*/  MUFU.EX2 R59, R10 ;  /* 0x0000000a003b7308 */ /* 0x000bf00000000800 */
[----:B------:R-:W-:Y:S01]  /*45b0*/  MUFU.EX2 R49, R49 ;  /* 0x0000003100317308 */ /* 0x000fe20000000800 */
[----:B-1----:R-:W-:Y:S01]  /*45c0*/  FMNMX.FTZ R5, R54, R53, !PT ;  /* 0x0000003536057209 */ /* 0x002fe20007810000 */
[----:B------:R-:W-:-:S06]  /*45d0*/  FADD.FTZ R53, R152, R39 ;  /* 0x0000002798357221 */ /* 0x000fcc0000010000 */
[----:B------:R-:W-:Y:S01]  /*45e0*/  MUFU.EX2 R164, R164 ;  /* 0x000000a400a47308 */ /* 0x000fe20000000800 */
[----:B------:R-:W-:Y:S01]  /*45f0*/  F2FP.BF16.F32.PACK_AB R152, R39, R152 ;  /* 0x000000982798723e */ /* 0x000fe200000010ff */
[C---:B0-----:R-:W-:Y:S01]  /*4600*/  FMUL.FTZ R12, R5.reuse, UR4 ;  /* 0x00000004050c7c20 */ /* 0x041fe20008410000 */
[----:B------:R-:W-:Y:S01]  /*4610*/  FSETP.NEU.FTZ.AND P2, PT, R5, -INF , PT ;  /* 0xff8000000500780b */ /* 0x000fe20003f5d000 */
[----:B------:R-:W-:Y:S01]  /*4620*/  FADD.FTZ R2, R154, R53 ;  /* 0x000000359a027221 */ /* 0x000fe20000010000 */
[C---:B--2---:R-:W-:Y:S02]  /*4630*/  F2FP.BF16.F32.PACK_AB R154, R41.reuse, R154 ;  /* 0x0000009a299a723e */ /* 0x044fe400000010ff */
[----:B------:R-:W-:Y:S01]  /*4640*/  FSEL R11, R12, RZ, P2 ;  /* 0x000000ff0c0b7208 */ /* 0x000fe20001000000 */
[----:B------:R-:W-:Y:S01]  /*4650*/  FADD.FTZ R53, R41, R2 ;  /* 0x0000000229357221 */ /* 0x000fe20000010000 */
[----:B------:R-:W-:Y:S03]  /*4660*/  MUFU.EX2 R51, R51 ;  /* 0x0000003300337308 */ /* 0x000fe60000000800 */
[--C-:B------:R-:W-:Y:S01]  /*4670*/  FFMA.FTZ R58, R58, UR4, -R11.reuse ;  /* 0x000000043a3a7c23 */ /* 0x100fe2000801080b */
[--C-:B------:R-:W-:Y:S01]  /*4680*/  FFMA.FTZ R15, R15, UR4, -R11.reuse ;  /* 0x000000040f0f7c23 */ /* 0x100fe2000801080b */
[--C-:B------:R-:W-:Y:S01]  /*4690*/  FFMA.FTZ R20, R20, UR4, -R11.reuse ;  /* 0x0000000414147c23 */ /* 0x100fe2000801080b */
[--C-:B------:R-:W-:Y:S01]  /*46a0*/  FFMA.FTZ R21, R21, UR4, -R11.reuse ;  /* 0x0000000415157c23 */ /* 0x100fe2000801080b */
[--C-:B------:R-:W-:Y:S01]  /*46b0*/  FFMA.FTZ R24, R24, UR4, -R11.reuse ;  /* 0x0000000418187c23 */ /* 0x100fe2000801080b */
[--C-:B------:R-:W-:Y:S01]  /*46c0*/  FFMA.FTZ R25, R25, UR4, -R11.reuse ;  /* 0x0000000419197c23 */ /* 0x100fe2000801080b */
[----:B------:R-:W-:Y:S01]  /*46d0*/  MUFU.EX2 R58, R58 ;  /* 0x0000003a003a7308 */ /* 0x000fe20000000800 */
[----:B------:R-:W-:Y:S01]  /*46e0*/  FFMA.FTZ R26, R26, UR4, -R11 ;  /* 0x000000041a1a7c23 */ /* 0x000fe2000801080b */
[----:B---3--:R-:W-:Y:S01]  /*46f0*/  FADD.FTZ R2, R156, R53 ;  /* 0x000000359c027221 */ /* 0x008fe20000010000 */
[--C-:B------:R-:W-:Y:S01]  /*4700*/  FFMA.FTZ R27, R27, UR4, -R11.reuse ;  /* 0x000000041b1b7c23 */ /* 0x100fe2000801080b */
[--C-:B------:R-:W-:Y:S01]  /*4710*/  FFMA.FTZ R28, R28, UR4, -R11.reuse ;  /* 0x000000041c1c7c23 */ /* 0x100fe2000801080b */
[--C-:B------:R-:W-:Y:S01]  /*4720*/  FFMA.FTZ R29, R29, UR4, -R11.reuse ;  /* 0x000000041d1d7c23 */ /* 0x100fe2000801080b */
[----:B----4-:R-:W-:Y:S01]  /*4730*/  FADD.FTZ R61, R43, R2 ;  /* 0x000000022b3d7221 */ /* 0x010fe20000010000 */
[--C-:B------:R-:W-:Y:S01]  /*4740*/  FFMA.FTZ R30, R30, UR4, -R11.reuse ;  /* 0x000000041e1e7c23 */ /* 0x100fe2000801080b */
[----:B------:R-:W0:Y:S01]  /*4750*/  MUFU.EX2 R15, R15 ;  /* 0x0000000f000f7308 */ /* 0x000e220000000800 */
[----:B------:R-:W-:Y:S01]  /*4760*/  FFMA.FTZ R31, R31, UR4, -R11 ;  /* 0x000000041f1f7c23 */ /* 0x000fe2000801080b */
[----:B-----5:R-:W-:Y:S01]  /*4770*/  FADD.FTZ R10, R158, R61 ;  /* 0x0000003d9e0a7221 */ /* 0x020fe20000010000 */
[--C-:B------:R-:W-:Y:S01]  /*4780*/  FFMA.FTZ R32, R32, UR4, -R11.reuse ;  /* 0x0000000420207c23 */ /* 0x100fe2000801080b */
[--C-:B------:R-:W-:Y:S01]  /*4790*/  FFMA.FTZ R33, R33, UR4, -R11.reuse ;  /* 0x0000000421217c23 */ /* 0x100fe2000801080b */
[--C-:B------:R-:W-:Y:S01]  /*47a0*/  FFMA.FTZ R34, R34, UR4, -R11.reuse ;  /* 0x0000000422227c23 */ /* 0x100fe2000801080b */
[----:B------:R-:W-:Y:S01]  /*47b0*/  FADD.FTZ R61, R45, R10 ;  /* 0x0000000a2d3d7221 */ /* 0x000fe20000010000 */
[--C-:B------:R-:W-:Y:S01]  /*47c0*/  FFMA.FTZ R35, R35, UR4, -R11.reuse ;  /* 0x0000000423237c23 */ /* 0x100fe2000801080b */
[----:B------:R-:W1:Y:S01]  /*47d0*/  MUFU.EX2 R20, R20 ;  /* 0x0000001400147308 */ /* 0x000e620000000800 */
[----:B------:R-:W-:Y:S01]  /*47e0*/  FFMA.FTZ R36, R36, UR4, -R11 ;  /* 0x0000000424247c23 */ /* 0x000fe2000801080b */
[----:B------:R-:W-:Y:S01]  /*47f0*/  FADD.FTZ R10, R160, R61 ;  /* 0x0000003da00a7221 */ /* 0x000fe20000010000 */
[--C-:B------:R-:W-:Y:S01]  /*4800*/  FFMA.FTZ R37, R37, UR4, -R11.reuse ;  /* 0x0000000425257c23 */ /* 0x100fe2000801080b */
[--C-:B------:R-:W-:Y:S01]  /*4810*/  FFMA.FTZ R38, R38, UR4, -R11.reuse ;  /* 0x0000000426267c23 */ /* 0x100fe2000801080b */
[--C-:B------:R-:W-:Y:S01]  /*4820*/  FFMA.FTZ R0, R0, UR4, -R11.reuse ;  /* 0x0000000400007c23 */ /* 0x100fe2000801080b */
[----:B------:R-:W-:Y:S01]  /*4830*/  FADD.FTZ R61, R47, R10 ;  /* 0x0000000a2f3d7221 */ /* 0x000fe20000010000 */
[----:B------:R-:W-:Y:S01]  /*4840*/  FFMA.FTZ R42, R42, UR4, -R11 ;  /* 0x000000042a2a7c23 */ /* 0x000fe2000801080b */
[----:B------:R-:W2:Y:S01]  /*4850*/  MUFU.EX2 R21, R21 ;  /* 0x0000001500157308 */ /* 0x000ea20000000800 */
[----:B0-----:R-:W-:Y:S01]  /*4860*/  FADD.FTZ R53, R58, R15 ;  /* 0x0000000f3a357221 */ /* 0x001fe20000010000 */
[----:B------:R-:W-:Y:S01]  /*4870*/  FADD.FTZ R10, R162, R61 ;  /* 0x0000003da20a7221 */ /* 0x000fe20000010000 */
[--C-:B------:R-:W-:Y:S01]  /*4880*/  FFMA.FTZ R40, R40, UR4, -R11.reuse ;  /* 0x0000000428287c23 */ /* 0x100fe2000801080b */
[--C-:B------:R-:W-:Y:S01]  /*4890*/  FFMA.FTZ R46, R46, UR4, -R11.reuse ;  /* 0x000000042e2e7c23 */ /* 0x100fe2000801080b */
[----:B------:R-:W-:Y:S01]  /*48a0*/  FFMA.FTZ R11, R44, UR4, -R11 ;  /* 0x000000042c0b7c23 */ /* 0x000fe2000801080b */
[----:B------:R-:W-:Y:S01]  /*48b0*/  FADD.FTZ R61, R49, R10 ;  /* 0x0000000a313d7221 */ /* 0x000fe20000010000 */
[----:B------:R-:W-:Y:S01]  /*48c0*/  F2FP.BF16.F32.PACK_AB R156, R43, R156 ;  /* 0x0000009c2b9c723e */ /* 0x000fe200000010ff */
[----:B------:R-:W0:Y:S01]  /*48d0*/  MUFU.EX2 R24, R24 ;  /* 0x0000001800187308 */ /* 0x000e220000000800 */
[----:B-1----:R-:W-:Y:S01]  /*48e0*/  FADD.FTZ R2, R20, R53 ;  /* 0x0000003514027221 */ /* 0x002fe20000010000 */
[----:B------:R-:W-:Y:S01]  /*48f0*/  FADD.FTZ R10, R164, R61 ;  /* 0x0000003da40a7221 */ /* 0x000fe20000010000 */
[----:B------:R-:W-:-:S02]  /*4900*/  F2FP.BF16.F32.PACK_AB R158, R45, R158 ;  /* 0x0000009e2d9e723e */ /* 0x000fc400000010ff */
[----:B------:R-:W-:Y:S01]  /*4910*/  F2FP.BF16.F32.PACK_AB R160, R47, R160 ;  /* 0x000000a02fa0723e */ /* 0x000fe200000010ff */
[----:B------:R-:W-:Y:S01]  /*4920*/  FADD.FTZ R61, R51, R10 ;  /* 0x0000000a333d7221 */ /* 0x000fe20000010000 */
[----:B------:R-:W-:Y:S01]  /*4930*/  F2FP.BF16.F32.PACK_AB R162, R49, R162 ;  /* 0x000000a231a2723e */ /* 0x000fe200000010ff */
[----:B------:R-:W1:Y:S01]  /*4940*/  MUFU.EX2 R25, R25 ;  /* 0x0000001900197308 */ /* 0x000e620000000800 */
[----:B--2---:R-:W-:Y:S01]  /*4950*/  FADD.FTZ R53, R21, R2 ;  /* 0x0000000215357221 */ /* 0x004fe20000010000 */
[----:B------:R-:W-:Y:S02]  /*4960*/  F2FP.BF16.F32.PACK_AB R164, R51, R164 ;  /* 0x000000a433a4723e */ /* 0x000fe400000010ff */
[----:B------:R-:W-:Y:S02]  /*4970*/  F2FP.BF16.F32.PACK_AB R153, R15, R58 ;  /* 0x0000003a0f99723e */ /* 0x000fe400000010ff */
[----:B------:R-:W-:Y:S02]  /*4980*/  F2FP.BF16.F32.PACK_AB R155, R21, R20 ;  /* 0x00000014159b723e */ /* 0x000fe400000010ff */
        /* <DEDUP_REMOVED lines=22> */
[----:B------:R-:W-:Y:S01]  /*4af0*/  MUFU.EX2 R34, R34 ;  /* 0x0000002200227308 */ /* 0x000fe20000000800 */
[C---:B0-----:R-:W-:Y:S01]  /*4b00*/  FADD.FTZ R39, R33.reuse, R2 ;  /* 0x0000000221277221 */ /* 0x041fe20000010000 */
[----:B------:R-:W-:-:S06]  /*4b10*/  F2FP.BF16.F32.PACK_AB R165, R33, R32 ;  /* 0x0000002021a5723e */ /* 0x000fcc00000010ff */
[----:B------:R-:W0:Y:S01]  /*4b20*/  MUFU.EX2 R35, R35 ;  /* 0x0000002300237308 */ /* 0x000e220000000800 */
[----:B-1----:R-:W-:Y:S01]  /*4b30*/  FADD.FTZ R10, R166, R61 ;  /* 0x0000003da60a7221 */ /* 0x002fe20000010000 */
[----:B------:R-:W-:-:S03]  /*4b40*/  F2FP.BF16.F32.PACK_AB R166, R57, R166 ;  /* 0x000000a639a6723e */ /* 0x000fc600000010ff */
[----:B------:R-:W-:-:S03]  /*4b50*/  FADD.FTZ R61, R57, R10 ;  /* 0x0000000a393d7221 */ /* 0x000fc60000010000 */
[----:B------:R-:W1:Y:S08]  /*4b60*/  MUFU.EX2 R14, R14 ;  /* 0x0000000e000e7308 */ /* 0x000e700000000800 */
[----:B------:R-:W-:Y:S01]  /*4b70*/  MUFU.EX2 R36, R36 ;  /* 0x0000002400247308 */ /* 0x000fe20000000800 */
[----:B0-----:R-:W-:-:S07]  /*4b80*/  F2FP.BF16.F32.PACK_AB R167, R35, R34 ;  /* 0x0000002223a7723e */ /* 0x001fce00000010ff */
[----:B------:R-:W0:Y:S01]  /*4b90*/  MUFU.EX2 R37, R37 ;  /* 0x0000002500257308 */ /* 0x000e220000000800 */
[----:B-1----:R-:W-:Y:S01]  /*4ba0*/  FADD.FTZ R10, R14, R61 ;  /* 0x0000003d0e0a7221 */ /* 0x002fe20000010000 */
[----:B------:R-:W-:-:S03]  /*4bb0*/  F2FP.BF16.F32.PACK_AB R168, R55, R14 ;  /* 0x0000000e37a8723e */ /* 0x000fc600000010ff */
[----:B------:R-:W-:-:S03]  /*4bc0*/  FADD.FTZ R10, R55, R10 ;  /* 0x0000000a370a7221 */ /* 0x000fc60000010000 */
[----:B------:R-:W1:Y:S08]  /*4bd0*/  MUFU.EX2 R9, R9 ;  /* 0x0000000900097308 */ /* 0x000e700000000800 */
[----:B------:R-:W2:Y:S01]  /*4be0*/  MUFU.EX2 R38, R38 ;  /* 0x0000002600267308 */ /* 0x000ea20000000800 */
[----:B0-----:R-:W-:-:S07]  /*4bf0*/  F2FP.BF16.F32.PACK_AB R169, R37, R36 ;  /* 0x0000002425a9723e */ /* 0x001fce00000010ff */
[----:B------:R0:W-:Y:S01]  /*4c00*/  MUFU.EX2 R171, R0 ;  /* 0x0000000000ab7308 */ /* 0x0001e20000000800 */
[----:B-1----:R-:W-:-:S04]  /*4c10*/  FADD.FTZ R41, R9, R10 ;  /* 0x0000000a09297221 */ /* 0x002fc80000010000 */
[C---:B------:R-:W-:Y:S01]  /*4c20*/  FADD.FTZ R41, R170.reuse, R41 ;  /* 0x00000029aa297221 */ /* 0x040fe20000010000 */
[----:B------:R-:W-:Y:S02]  /*4c30*/  F2FP.BF16.F32.PACK_AB R170, R170, R9 ;  /* 0x00000009aaaa723e */ /* 0x000fe400000010ff */
[----:B------:R-:W1:Y:S01]  /*4c40*/  MUFU.EX2 R48, R48 ;  /* 0x0000003000307308 */ /* 0x000e620000000800 */
[----:B0-----:R-:W-:-:S04]  /*4c50*/  FADD.FTZ R0, R34, R39 ;  /* 0x0000002722007221 */ /* 0x001fc80000010000 */
[----:B------:R-:W-:-:S03]  /*4c60*/  FADD.FTZ R39, R35, R0 ;  /* 0x0000000023277221 */ /* 0x000fc60000010000 */
[----:B------:R-:W0:Y:S01]  /*4c70*/  MUFU.EX2 R42, R42 ;  /* 0x0000002a002a7308 */ /* 0x000e220000000800 */
[----:B------:R-:W-:-:S04]  /*4c80*/  FADD.FTZ R0, R36, R39 ;  /* 0x0000002724007221 */ /* 0x000fc80000010000 */
[----:B------:R-:W-:-:S03]  /*4c90*/  FADD.FTZ R39, R37, R0 ;  /* 0x0000000025277221 */ /* 0x000fc60000010000 */
[----:B------:R-:W3:Y:S01]  /*4ca0*/  MUFU.EX2 R173, R40 ;  /* 0x0000002800ad7308 */ /* 0x000ee20000000800 */
[----:B--2---:R-:W-:Y:S01]  /*4cb0*/  FADD.FTZ R0, R38, R39 ;  /* 0x0000002726007221 */ /* 0x004fe20000010000 */
[----:B-1----:R-:W-:Y:S01]  /*4cc0*/  FADD.FTZ R2, R48, R41 ;  /* 0x0000002930027221 */ /* 0x002fe20000010000 */
[----:B------:R-:W-:Y:S02]  /*4cd0*/  F2FP.BF16.F32.PACK_AB R172, R59, R48 ;  /* 0x000000303bac723e */ /* 0x000fe400000010ff */
[----:B------:R-:W-:Y:S01]  /*4ce0*/  FADD.FTZ R9, R171, R0 ;  /* 0x00000000ab097221 */ /* 0x000fe20000010000 */
[----:B------:R-:W-:Y:S01]  /*4cf0*/  FADD.FTZ R41, R59, R2 ;  /* 0x000000023b297221 */ /* 0x000fe20000010000 */
[----:B------:R-:W-:Y:S01]  /*4d00*/  F2FP.BF16.F32.PACK_AB R171, R171, R38 ;  /* 0x00000026abab723e */ /* 0x000fe200000010ff */
[----:B------:R-:W1:Y:S01]  /*4d10*/  MUFU.EX2 R46, R46 ;  /* 0x0000002e002e7308 */ /* 0x000e620000000800 */
[----:B0-----:R-:W-:Y:S01]  /*4d20*/  FADD.FTZ R0, R42, R9 ;  /* 0x000000092a007221 */ /* 0x001fe20000010000 */
[----:B------:R-:W-:-:S06]  /*4d30*/  FADD.FTZ R2, R174, R41 ;  /* 0x00000029ae027221 */ /* 0x000fcc0000010000 */
[----:B------:R-:W0:Y:S01]  /*4d40*/  MUFU.EX2 R13, R13 ;  /* 0x0000000d000d7308 */ /* 0x000e220000000800 */
[C---:B---3--:R-:W-:Y:S01]  /*4d50*/  FADD.FTZ R9, R173.reuse, R0 ;  /* 0x00000000ad097221 */ /* 0x048fe20000010000 */
[----:B------:R-:W-:-:S06]  /*4d60*/  F2FP.BF16.F32.PACK_AB R173, R173, R42 ;  /* 0x0000002aadad723e */ /* 0x000fcc00000010ff */
[----:B------:R-:W2:Y:S01]  /*4d70*/  MUFU.EX2 R11, R11 ;  /* 0x0000000b000b7308 */ /* 0x000ea20000000800 */
[----:B-1----:R-:W-:Y:S01]  /*4d80*/  FADD.FTZ R0, R46, R9 ;  /* 0x000000092e007221 */ /* 0x002fe20000010000 */
[C---:B0-----:R-:W-:Y:S01]  /*4d90*/  FADD.FTZ R2, R13.reuse, R2 ;  /* 0x000000020d027221 */ /* 0x041fe20000010000 */
[----:B------:R-:W-:Y:S02]  /*4da0*/  F2FP.BF16.F32.PACK_AB R174, R13, R174 ;  /* 0x000000ae0dae723e */ /* 0x000fe400000010ff */
[C---:B--2---:R-:W-:Y:S01]  /*4db0*/  FADD.FTZ R0, R11.reuse, R0 ;  /* 0x000000000b007221 */ /* 0x044fe20000010000 */
[----:B------:R-:W-:Y:S01]  /*4dc0*/  F2FP.BF16.F32.PACK_AB R175, R11, R46 ;  /* 0x0000002e0baf723e */ /* 0x000fe200000010ff */
[----:B------:R-:W-:Y:S06]  /*4dd0*/  @!P0 BRA `(.L_x_11390) ;  /* 0x0000000000048947 */ /* 0x000fec0003800000 */
[----:B------:R-:W-:Y:S01]  /*4de0*/  BPT.TRAP 0x1 ;  /* 0x000000040000795c */ /* 0x000fe20000300000 */
.L_x_11390:
[----:B------:R0:W1:Y:S01]  /*4df0*/  SYNCS.PHASECHK.TRANS64.TRYWAIT P2, [UR5+0x22850], R8 ;  /* 0x02285008ff0075a7 */ /* 0x0000620008040145 */
[----:B------:R-:W-:Y:S05]  /*4e00*/  @!P0 BRA `(.L_x_11391) ;  /* 0x0000000000048947 */ /* 0x000fea0003800000 */
[----:B------:R-:W-:Y:S01]  /*4e10*/  BPT.TRAP 0x1 ;  /* 0x000000040000795c */ /* 0x000fe20000300000 */
.L_x_11391:
[----:B-1----:R-:W-:Y:S05]  /*4e20*/  @P2 BRA `(.L_x_11392) ;  /* 0x0000000000082947 */ /* 0x002fea0003800000 */
[----:B------:R-:W1:Y:S02]  /*4e30*/  SYNCS.PHASECHK.TRANS64.TRYWAIT P2, [UR5+0x22850], R8 ;  /* 0x02285008ff0075a7 */ /* 0x000e640008040145 */
[----:B-1----:R-:W-:Y:S05]  /*4e40*/  @!P2 BRA `(.L_x_11393) ;  /* 0x0000015800a4a947 */ /* 0x002fea0003800000 */
.L_x_11392:
[----:B------:R-:W-:Y:S01]  /*4e50*/  R2UR UR10, R3 ;  /* 0x00000000030a72ca */ /* 0x000fe200000e0000 */
[----:B------:R2:W-:Y:S01]  /*4e60*/  BAR.SYNC.DEFER_BLOCKING R7, 0x100 ;  /* 0x000400070000751d */ /* 0x0005e20000010000 */
[----:B01----:R-:W-:-:S05]  /*4e70*/  IMAD.U32 R8, RZ, RZ, UR43 ;  /* 0x0000002bff087e24 */ /* 0x003fca000f8e00ff */
[----:B------:R-:W-:Y:S02]  /*4e80*/  UMOV UR11, 0x40000040 ;  /* 0x40000040000b7882 */ /* 0x000fe40000000000 */
[----:B------:R-:W0:Y:S01]  /*4e90*/  LDC R9, c[0x0][0x448] ;  /* 0x00011200ff097b82 */ /* 0x000e220000000800 */
[----:B------:R-:W-:-:S03]  /*4ea0*/  VOTEU.ALL UP1, P1 ;  /* 0x00000000003f7886 */ /* 0x000fc60000820000 */
[----:B------:R-:W-:Y:S02]  /*4eb0*/  UIADD3 UR10, UR10, 0x400, URZ ;  /* 0x000004000a0a7890 */ /* 0x000fe4000fffe03f */
[----:B------:R-:W-:Y:S02]  /*4ec0*/  @!UP1 UIADD3 UR5, UR5, 0x22860, URZ ;  /* 0x0002286005059890 */ /* 0x000fe4000fffe03f */
[----:B------:R-:W-:Y:S02]  /*4ed0*/  USHF.R.U32.HI UR10, URZ, 0x4, UR10 ;  /* 0x000000043f0a7899 */ /* 0x000fe4000801160a */
[----:B------:R-:W-:Y:S02]  /*4ee0*/  @!UP1 UPRMT UR5, URZ, 0x654, UR5 ;  /* 0x000006543f059896 */ /* 0x000fe40008000005 */
[----:B------:R-:W-:-:S04]  /*4ef0*/  ULOP3.LUT UR10, UR10, 0x3fff, URZ, 0xc0, !UPT ;  /* 0x00003fff0a0a7892 */ /* 0x000fc8000f8ec03f */
[----:B------:R-:W-:Y:S01]  /*4f00*/  ULOP3.LUT UR25, UR10, 0x3000000, URZ, 0xfc, !UPT ;  /* 0x030000000a197892 */ /* 0x000fe2000f8efc3f */
[----:B------:R-:W-:-:S03]  /*4f10*/  WARPGROUP.ARRIVE ;  /* 0x00000000000079c5 */ /* 0x000fc60000000000 */
[----:B------:R-:W-:Y:S01]  /*4f20*/  UIMAD UR14, UR39, 0xc00, UR25 ;  /* 0x00000c00270e78a4 */ /* 0x000fe2000f8e0219 */
[----:B0-----:R-:W-:-:S06]  /*4f30*/  ISETP.NE.AND P2, PT, R9, 0x1, PT ;  /* 0x000000010900780c */ /* 0x001fcc0003f45270 */
[----:B------:R-:W-:Y:S02]  /*4f40*/  UMOV UR10, UR14 ;  /* 0x0000000e000a7c82 */ /* 0x000fe40008000000 */
[----:B------:R-:W-:Y:S01]  /*4f50*/  HGMMA.64x256x16.F32.BF16 R24, R152, gdesc[UR8].tnspB, RZ, !UPT, gsb0 ;  /* 0x43e0000898187df0 */ /* 0x000fe2000c0018ff */
[----:B------:R-:W-:Y:S01]  /*4f60*/  UIADD3 UR10, UR14, 0x80, URZ ;  /* 0x000000800e0a7890 */ /* 0x000fe2000fffe03f */
[----:B------:R-:W-:-:S03]  /*4f70*/  UMOV UR11, 0x40000040 ;  /* 0x40000040000b7882 */ /* 0x000fc60000000000 */
[----:B------:R-:W0:Y:S08]  /*4f80*/  @P2 LDC R3, c[0x0][0x44c] ;  /* 0x00011300ff032b82 */ /* 0x000e300000000800 */
[----:B------:R-:W1:Y:S01]  /*4f90*/  @P2 LDC R10, c[0x0][0x450] ;  /* 0x00011400ff0a2b82 */ /* 0x000e620000000800 */
[----:B0-----:R-:W-:-:S05]  /*4fa0*/  @P2 IMAD.HI.U32 R3, R3, UR43, RZ ;  /* 0x0000002b03032c27 */ /* 0x001fca000f8e00ff */
[----:B-1----:R-:W-:Y:S01]  /*4fb0*/  @P2 SHF.R.U32.HI R8, RZ, R10, R3 ;  /* 0x0000000aff082219 */ /* 0x002fe20000011603 */
[----:B------:R-:W-:Y:S01]  /*4fc0*/  VIADD R3, R176, 0xfffffffe ;  /* 0xfffffffeb0037836 */ /* 0x000fe20000000000 */
[----:B------:R-:W-:Y:S02]  /*4fd0*/  PLOP3.LUT P2, PT, PT, PT, UP0, 0x40, 0x0 ;  /* 0x000000000000781c */ /* 0x000fe40003f4e808 */
[----:B------:R-:W-:Y:S01]  /*4fe0*/  IADD3 R8, R8, R19, -R17 ;  /* 0x0000001308087210 */ /* 0x000fe20007ffe811 */
[----:B------:R-:W-:Y:S02]  /*4ff0*/  WARPGROUP.DEPBAR.LE gsb0, 0x0 ;  /* 0x00008000000079c5 */ /* 0x000fe40000010000 */
        /* <DEDUP_REMOVED lines=29> */
[----:B------:R-:W-:Y:S01]  /*51d0*/  @!P1 SYNCS.ARRIVE.TRANS64.RED.A1T0 RZ, [UR5], RZ ;  /* 0x000000ffffff99a7 */ /* 0x000fe20008100405 */
[----:B--2---:R-:W-:Y:S08]  /*51e0*/  @P2 BRA `(.L_x_11394) ;  /* 0x0000000000482947 */ /* 0x004ff00003800000 */
        /* <DEDUP_REMOVED lines=11> */
.L_x_11395:
[----:B------:R-:W-:-:S11]  /*52a0*/  UISETP.NE.AND UP1, UPT, UR7, 0x1, UPT ;  /* 0x000000010700788c */ /* 0x000fd6000bf25270 */
[----:B------:R-:W-:Y:S02]  /*52b0*/  @UP1 ULDC.64 UR14, c[0x0][0x9e8] ;  /* 0x00027a00000e1ab9 */ /* 0x000fe40000000a00 */
[----:B------:R-:W-:-:S04]  /*52c0*/  UIMAD.WIDE.U32 UR10, UR5, UR14, URZ ;  /* 0x0000000e050a72a5 */ /* 0x000fc8000f8e003f */
[----:B------:R-:W-:-:S12]  /*52d0*/  @UP1 USHF.R.U32.HI UR5, URZ, UR15, UR11 ;  /* 0x0000000f3f051299 */ /* 0x000fd8000801160b */
.L_x_11396:
[----:B------:R-:W-:-:S04]  /*52e0*/  UIMAD UR5, UR5, UR7, UR7 ;  /* 0x00000007050572a4 */ /* 0x000fc8000f8e0207 */
[----:B------:R-:W-:-:S04]  /*52f0*/  UISETP.LT.AND UP1, UPT, UR6, UR5, UPT ;  /* 0x000000050600728c */ /* 0x000fc8000bf21270 */
[----:B------:R-:W-:-:S12]  /*5300*/  USEL UR6, UR6, UR5, UP1 ;  /* 0x0000000506067287 */ /* 0x000fd80008800000 */
.L_x_11394:
[----:B------:R-:W-:Y:S01]  /*5310*/  UIMAD.WIDE UR6, UR6, 0x2aaaaaab, URZ ;  /* 0x2aaaaaab060678a5 */ /* 0x000fe2000f8e023f */
[----:B------:R-:W-:Y:S01]  /*5320*/  ULDC UR22, c[0x0][0x9e4] ;  /* 0x0002790000167ab9 */ /* 0x000fe20000000800 */
[----:B------:R-:W-:Y:S02]  /*5330*/  ULDC UR19, c[0x0][0x9d8] ;  /* 0x0002760000137ab9 */ /* 0x000fe40000000800 */
[----:B------:R-:W-:Y:S01]  /*5340*/  USHF.R.U32.HI UR5, URZ, 0x1f, UR7 ;  /* 0x0000001f3f057899 */ /* 0x000fe20008011607 */
[----:B------:R-:W-:Y:S01]  /*5350*/  ULDC UR14, c[0x0][0x988] ;  /* 0x00026200000e7ab9 */ /* 0x000fe20000000800 */
[----:B------:R-:W-:Y:S02]  /*5360*/  ULDC UR18, c[0x0][0x9e0] ;  /* 0x0002780000127ab9 */ /* 0x000fe40000000800 */
[----:B------:R-:W-:-:S04]  /*5370*/  ULEA.HI.SX32 UR5, UR7, UR5, 0x1c ;  /* 0x0000000507057291 */ /* 0x000fc8000f8fe23f */
[----:B------:R-:W-:-:S04]  /*5380*/  UISETP.LT.AND UP1, UPT, UR44, UR5, UPT ;  /* 0x000000052c00728c */ /* 0x000fc8000bf21270 */
[----:B------:R-:W-:-:S06]  /*5390*/  USEL UR15, UR44, UR5, !UP1 ;  /* 0x000000052c0f7287 */ /* 0x000fcc000c800000 */
[----:B------:R-:W-:-:S13]  /*53a0*/  ISETP.GE.AND P2, PT, R3, UR15, PT ;  /* 0x0000000f03007c0c */ /* 0x000fda000bf46270 */
[----:B------:R-:W-:Y:S05]  /*53b0*/  @!P2 BRA `(.L_x_11397) ;  /* 0x000000340094a947 */ /* 0x000fea0003800000 */
.L_x_11414:
[----:B------:R-:W-:-:S04]  /*53c0*/  UIADD3 UR39, UR39, 0x1, URZ ;  /* 0x0000000127277890 */ /* 0x000fc8000fffe03f */
[----:B------:R-:W-:-:S04]  /*53d0*/  UISETP.NE.AND UP1, UPT, UR39, 0x2, UPT ;  /* 0x000000022700788c */ /* 0x000fc8000bf25270 */
[----:B------:R-:W-:Y:S02]  /*53e0*/  USEL UR4, URZ, 0x1, UP1 ;  /* 0x000000013f047887 */ /* 0x000fe40008800000 */
[----:B------:R-:W-:Y:S02]  /*53f0*/  USEL UR39, UR39, URZ, UP1 ;  /* 0x0000003f27277287 */ /* 0x000fe40008800000 */
[----:B------:R-:W-:Y:S01]  /*5400*/  ULOP3.LUT UR38, UR38, UR4, URZ, 0x3c, !UPT ;  /* 0x0000000426267292 */ /* 0x000fe2000f8e3c3f */
[----:B01----:R-:W-:Y:S11]  /*5410*/  @!P0 BRA `(.L_x_11398) ;  /* 0x0000000000048947 */ /* 0x003ff60003800000 */
[----:B------:R-:W-:Y:S01]  /*5420*/  BPT.TRAP 0x1 ;  /* 0x000000040000795c */ /* 0x000fe20000300000 */
.L_x_11398:
        /* <DEDUP_REMOVED lines=9> */
.L_x_11399:
[----:B-1----:R-:W-:Y:S05]  /*54c0*/  @P2 BRA `(.L_x_11400) ;  /* 0x0000000000082947 */ /* 0x002fea0003800000 */
[----:B------:R-:W1:Y:S02]  /*54d0*/  SYNCS.PHASECHK.TRANS64.TRYWAIT P2, [UR23+0x22830], R7 ;  /* 0x02283007ff0075a7 */ /* 0x000e640008040157 */
[----:B-1----:R-:W-:Y:S05]  /*54e0*/  @!P2 BRA `(.L_x_11401) ;  /* 0x000001540014a947 */ /* 0x002fea0003800000 */
.L_x_11400:
[----:B------:R-:W-:Y:S01]  /*54f0*/  UIMAD UR10, UR39, 0x300, UR24 ;  /* 0x00000300270a78a4 */ /* 0x000fe2000f8e0218 */
[----:B------:R-:W-:Y:S01]  /*5500*/  WARPGROUP.ARRIVE ;  /* 0x00000000000079c5 */ /* 0x000fe20000000000 */
[----:B------:R-:W-:Y:S01]  /*5510*/  UMOV UR4, UR12 ;  /* 0x0000000c00047c82 */ /* 0x000fe20008000000 */
[----:B------:R-:W-:Y:S01]  /*5520*/  UMOV UR5, UR13 ;  /* 0x0000000d00057c82 */ /* 0x000fe20008000000 */
[----:B------:R-:W-:Y:S01]  /*5530*/  UMOV UR7, 0x40000040 ;  /* 0x4000004000077882 */ /* 0x000fe20000000000 */
[----:B------:R-:W-:Y:S01]  /*5540*/  UMOV UR11, 0x40000040 ;  /* 0x40000040000b7882 */ /* 0x000fe20000000000 */
[----:B-1----:R-:W1:Y:S01]  /*5550*/  LDC R6, c[0x0][0x448] ;  /* 0x00011200ff067b82 */ /* 0x002e620000000800 */
[----:B------:R-:W-:Y:S01]  /*5560*/  UMOV UR6, UR10 ;  /* 0x0000000a00067c82 */ /* 0x000fe20008000000 */
[----:B------:R-:W2:Y:S01]  /*5570*/  S2R R20, SR_TID.X ;  /* 0x0000000000147919 */ /* 0x000ea20000002100 */
[----:B------:R-:W-:Y:S01]  /*5580*/  HGMMA.64x96x16.F32.BF16 R152, gdesc[UR4], RZ, !UPT, gsb0 ;  /* 0x01600000049879f0 */ /* 0x000fe2000c0018ff */
[----:B------:R-:W-:Y:S01]  /*5590*/  UIADD3 UR6, UR10, 0x2, URZ ;  /* 0x000000020a067890 */ /* 0x000fe2000fffe03f */
[----:B------:R-:W-:Y:S01]  /*55a0*/  VIADD R8, R22, UR43 ;  /* 0x0000002b16087c36 */ /* 0x000fe20008000000 */
[----:B------:R-:W-:Y:S01]  /*55b0*/  UMOV UR4, UR16 ;  /* 0x0000001000047c82 */ /* 0x000fe20008000000 */
[----:B------:R-:W-:Y:S01]  /*55c0*/  UMOV UR5, UR17 ;  /* 0x0000001100057c82 */ /* 0x000fe20008000000 */
[----:B------:R-:W-:Y:S01]  /*55d0*/  UMOV UR7, 0x40000040 ;  /* 0x4000004000077882 */ /* 0x000fe20000000000 */
[----:B-1----:R-:W-:-:S02]  /*55e0*/  ISETP.NE.AND P2, PT, R6, 0x1, PT ;  /* 0x000000010600780c */ /* 0x002fc40003f45270 */
[----:B--2---:R-:W-:-:S11]  /*55f0*/  SHF.R.U32.HI R20, RZ, 0x7, R20 ;  /* 0x00000007ff147819 */ /* 0x004fd60000011614 */
[----:B------:R-:W1:Y:S08]  /*5600*/  @P2 LDC R9, c[0x0][0x44c] ;  /* 0x00011300ff092b82 */ /* 0x000e700000000800 */
[----:B------:R-:W2:Y:S01]  /*5610*/  @P2 LDC R6, c[0x0][0x450] ;  /* 0x00011400ff062b82 */ /* 0x000ea20000000800 */
[----:B-1----:R-:W-:-:S05]  /*5620*/  @P2 IMAD.HI.U32 R9, R8, R9, RZ ;  /* 0x0000000908092227 */ /* 0x002fca00078e00ff */
[----:B--2---:R-:W-:Y:S02]  /*5630*/  @P2 SHF.R.U32.HI R8, RZ, R6, R9 ;  /* 0x00000006ff082219 */ /* 0x004fe40000011609 */
[----:B------:R-:W-:Y:S02]  /*5640*/  IADD3 R6, -R20, 0xb, RZ ;  /* 0x0000000b14067810 */ /* 0x000fe40007ffe1ff */
[----:B------:R-:W-:Y:S01]  /*5650*/  PLOP3.LUT P2, PT, PT, PT, UP0, 0x40, 0x0 ;  /* 0x000000000000781c */ /* 0x000fe20003f4e808 */
[----:B------:R-:W1:Y:S01]  /*5660*/  SHFL.IDX PT, R20, R8, RZ, 0x1c1f ;  /* 0x001c1fff08147589 */ /* 0x000e6200000e0000 */
[----:B------:R-:W-:Y:S02]  /*5670*/  WARPGROUP.DEPBAR.LE gsb0, 0x0 ;  /* 0x00008000000079c5 */ /* 0x000fe40000010000 */
[----:B------:R-:W-:-:S06]  /*5680*/  WARPGROUP.ARRIVE ;  /* 0x00000000000079c5 */ /* 0x000fcc0000000000 */
[----:B------:R-:W-:Y:S01]  /*5690*/  HGMMA.64x96x16.F32.BF16 R152, gdesc[UR4], R152, gsb0 ;  /* 0x01600000049879f0 */ /* 0x000fe20008001898 */
[----:B------:R-:W-:Y:S01]  /*56a0*/  UIADD3 UR6, UR10, 0x4, URZ ;  /* 0x000000040a067890 */ /* 0x000fe2000fffe03f */
[----:B------:R-:W-:Y:S01]  /*56b0*/  UMOV UR4, UR20 ;  /* 0x0000001400047c82 */ /* 0x000fe20008000000 */
[----:B------:R-:W-:Y:S01]  /*56c0*/  UMOV UR5, UR21 ;  /* 0x0000001500057c82 */ /* 0x000fe20008000000 */
[----:B------:R-:W-:Y:S01]  /*56d0*/  UMOV UR7, 0x40000040 ;  /* 0x4000004000077882 */ /* 0x000fe20000000000 */
[----:B------:R-:W-:Y:S01]  /*56e0*/  UIADD3 UR10, UR10, 0x6, URZ ;  /* 0x000000060a0a7890 */ /* 0x000fe2000fffe03f */
        /* <DEDUP_REMOVED lines=49> */
[----:B------:R-:W-:-:S02]  /*5a00*/  IMAD R192, R3, -0x60, RZ ;  /* 0xffffffa003c07824 */ /* 0x000fc400078e02ff */
[----:B------:R-:W-:Y:S01]  /*5a10*/  FMUL.FTZ R171, R176, UR19 ;  /* 0x00000013b0ab7c20 */ /* 0x000fe20008410000 */
[----:B------:R-:W-:Y:S01]  /*5a20*/  FMUL.FTZ R187, R195, UR19 ;  /* 0x00000013c3bb7c20 */ /* 0x000fe20008410000 */
[----:B------:R-:W-:Y:S01]  /*5a30*/  FMUL.FTZ R193, R196, UR19 ;  /* 0x00000013c4c17c20 */ /* 0x000fe20008410000 */
[----:B------:R-:W-:Y:S01]  /*5a40*/  FMUL.FTZ R194, R197, UR19 ;  /* 0x00000013c5c27c20 */ /* 0x000fe20008410000 */
[----:B------:R-:W-:Y:S01]  /*5a50*/  FMUL.FTZ R189, R198, UR19 ;  /* 0x00000013c6bd7c20 */ /* 0x000fe20008410000 */
[----:B------:R-:W-:Y:S01]  /*5a60*/  FMUL.FTZ R191, R199, UR19 ;  /* 0x00000013c7bf7c20 */ /* 0x000fe20008410000 */
[----:B------:R-:W-:Y:S01]  /*5a70*/  IMAD.U32 R176, RZ, RZ, UR23 ;  /* 0x00000017ffb07e24 */ /* 0x000fe2000f8e00ff */
[----:B------:R-:W-:Y:S01]  /*5a80*/  IADD3 R197, -R16, 0x1, R192 ;  /* 0x0000000110c57810 */ /* 0x000fe20007ffe1c0 */
[----:B------:R-:W2:Y:S02]  /*5a90*/  MUFU.TANH R9, R9 ;  /* 0x0000000900097308 */ /* 0x000ea40000002400 */
[----:B------:R-:W-:Y:S01]  /*5aa0*/  @!P1 VIADD R21, R176, 0x22840 ;  /* 0x00022840b0159836 */ /* 0x000fe20000000000 */
[----:B------:R-:W-:-:S04]  /*5ab0*/  IADD3 R197, -R17, R197, R19 ;  /* 0x000000c511c57210 */ /* 0x000fc80007ffe113 */
[----:B------:R-:W-:Y:S01]  /*5ac0*/  @!P1 PRMT R21, RZ, 0x654, R21 ;  /* 0x00000654ff159816 */ /* 0x000fe20000000015 */
[----:B------:R-:W3:Y:S01]  /*5ad0*/  MUFU.TANH R10, R10 ;  /* 0x0000000a000a7308 */ /* 0x000ee20000002400 */
[C---:B------:R-:W-:Y:S01]  /*5ae0*/  VIADD R198, R197.reuse, UR18 ;  /* 0x00000012c5c67c36 */ /* 0x040fe20008000000 */
[----:B------:R4:W-:Y:S06]  /*5af0*/  BAR.ARV R6, 0x100 ;  /* 0x000400060000751d */ /* 0x0009ec0000002000 */
[----:B------:R-:W0:Y:S01]  /*5b00*/  MUFU.TANH R11, R11 ;  /* 0x0000000b000b7308 */ /* 0x000e220000002400 */
[----:B------:R-:W-:Y:S01]  /*5b10*/  VIADD R197, R197, UR26 ;  /* 0x0000001ac5c57c36 */ /* 0x000fe20008000000 */
[----:B------:R4:W-:Y:S01]  /*5b20*/  @!P1 SYNCS.ARRIVE.TRANS64.RED.A1T0 RZ, [R21+URZ], RZ ;  /* 0x000000ff15ff99a7 */ /* 0x0009e2000810043f */
[----:B-1----:R-:W-:-:S02]  /*5b30*/  IMAD.IADD R196, R20, 0x1, R198 ;  /* 0x0000000114c47824 */ /* 0x002fc400078e02c6 */
[----:B------:R-:W-:-:S03]  /*5b40*/  IMAD.IADD R195, R20, 0x1, R197 ;  /* 0x0000000114c37824 */ /* 0x000fc600078e02c5 */
        /* <DEDUP_REMOVED lines=46> */
[----:B------:R-:W-:Y:S01]  /*5e30*/  IADD3 R199, -R17, R19, R20 ;  /* 0x0000001311c77210 */ /* 0x000fe20007ffe114 */
[----:B------:R-:W-:Y:S03]  /*5e40*/  BSSY B0, `(.L_x_11403) ;  /* 0x0000010000007945 */ /* 0x000fe60003800000 */
        /* <DEDUP_REMOVED lines=10> */
.L_x_11404:
[----:B------:R-:W-:-:S05]  /*5ef0*/  IMAD.U32 R234, RZ, RZ, UR22 ;  /* 0x00000016ffea7e24 */ /* 0x000fca000f8e00ff */
[----:B------:R-:W-:-:S13]  /*5f00*/  ISETP.NE.AND P2, PT, R234, 0x1, PT ;  /* 0x00000001ea00780c */ /* 0x000fda0003f45270 */
[----:B------:R-:W1:Y:S02]  /*5f10*/  @P2 LDC.64 R20, c[0x0][0x9e8] ;  /* 0x00027a00ff142b82 */ /* 0x000e640000000a00 */
[----:B-1----:R-:W-:-:S05]  /*5f20*/  @P2 IMAD.HI.U32 R20, R199, R20, RZ ;  /* 0x00000014c7142227 */ /* 0x002fca00078e00ff */
[----:B------:R-:W-:-:S07]  /*5f30*/  @P2 SHF.R.U32.HI R199, RZ, R21, R20 ;  /* 0x00000015ffc72219 */ /* 0x000fce0000011614 */
.L_x_11405:
[----:B------:R-:W-:Y:S05]  /*5f40*/  BSYNC B0 ;  /* 0x0000000000007941 */ /* 0x000fea0003800000 */
.L_x_11403:
[----:B------:R-:W-:-:S04]  /*5f50*/  IMAD.IADD R20, R192, 0x1, -R16 ;  /* 0x00000001c0147824 */ /* 0x000fc800078e0a10 */
[----:B------:R-:W-:-:S05]  /*5f60*/  IMAD R20, R199, R234, R20 ;  /* 0x000000eac7147224 */ /* 0x000fca00078e0214 */
[----:B------:R-:W-:Y:S02]  /*5f70*/  VIMNMX R195, R195, R20, !PT ;  /* 0x00000014c3c37248 */ /* 0x000fe40007fe0100 */
[----:B------:R-:W-:-:S07]  /*5f80*/  VIADDMNMX R196, R20, R234, R196, PT ;  /* 0x000000ea14c47246 */ /* 0x000fce00038001c4 */
.L_x_11402:
[----:B------:R-:W-:Y:S01]  /*5f90*/  ISETP.GE.AND P3, PT, R192, 0x1, PT ;  /* 0x00000001c000780c */ /* 0x000fe20003f66270 */
[----:B------:R-:W1:Y:S01]  /*5fa0*/  SHFL.IDX PT, R8, R8, 0x1, 0x1c1f ;  /* 0x003c1f0008087f89 */ /* 0x000e6200000e0000 */
[----:B------:R-:W-:Y:S02]  /*5fb0*/  LOP3.LUT R18, R18, 0xfff7ffff, RZ, 0xc0, !PT ;  /* 0xfff7ffff12127812 */ /* 0x000fe400078ec0ff */
[C---:B------:R-:W-:Y:S02]  /*5fc0*/  ISETP.GE.AND P2, PT, R192.reuse, 0x2, PT ;  /* 0x00000002c000780c */ /* 0x040fe40003f46270 */
[----:B------:R-:W-:Y:S02]  /*5fd0*/  ISETP.GT.AND P4, PT, R195, RZ, !P3 ;  /* 0x000000ffc300720c */ /* 0x000fe40005f84270 */
[----:B------:R-:W-:Y:S02]  /*5fe0*/  ISETP.GE.AND P5, PT, R192, 0x9, PT ;  /* 0x00000009c000780c */ /* 0x000fe40003fa6270 */
[----:B------:R-:W-:-:S03]  /*5ff0*/  ISETP.LT.OR P4, PT, R196, 0x1, P4 ;  /* 0x00000001c400780c */ /* 0x000fc60002781670 */
[----:B------:R-:W-:Y:S02]  /*6000*/  @P3 LOP3.LUT R18, R18, 0x80000, RZ, 0xfc, !PT ;  /* 0x0008000012123812 */ /* 0x000fe400078efcff */
[----:B------:R-:W-:Y:S02]  /*6010*/  ISETP.GT.AND P3, PT, R195, 0x1, !P2 ;  /* 0x00000001c300780c */ /* 0x000fe40005764270 */
[----:B------:R-:W-:Y:S02]  /*6020*/  FSEL R20, R9, -INF , !P4 ;  /* 0xff80000009147808 */ /* 0x000fe40006000000 */
[----:B------:R-:W-:Y:S02]  /*6030*/  ISETP.LT.OR P3, PT, R196, 0x2, P3 ;  /* 0x00000002c400780c */ /* 0x000fe40001f61670 */
[----:B------:R-:W-:Y:S02]  /*6040*/  ISETP.GE.AND P4, PT, R192, 0xa, PT ;  /* 0x0000000ac000780c */ /* 0x000fe40003f86270 */
[----:B------:R-:W-:-:S02]  /*6050*/  LOP3.LUT R18, R18, 0xfffffffd, RZ, 0xc0, !PT ;  /* 0xfffffffd12127812 */ /* 0x000fc400078ec0ff */
[----:B------:R-:W-:Y:S01]  /*6060*/  FSEL R10, R10, -INF , !P3 ;  /* 0xff8000000a0a7808 */ /* 0x000fe20005800000 */
[--C-:B-1----:R-:W-:Y:S01]  /*6070*/  IMAD.IADD R198, R198, 0x1, R8.reuse ;  /* 0x00000001c6c67824 */ /* 0x102fe200078e0208 */
[----:B------:R-:W-:Y:S01]  /*6080*/  ISETP.GT.AND P3, PT, R195, 0x8, !P5 ;  /* 0x00000008c300780c */ /* 0x000fe20006f64270 */
[----:B------:R-:W-:Y:S01]  /*6090*/  IMAD.IADD R197, R197, 0x1, R8 ;  /* 0x00000001c5c57824 */ /* 0x000fe200078e0208 */
[----:B------:R-:W-:Y:S02]  /*60a0*/  @P5 LOP3.LUT R18, R18, 0x2, RZ, 0xfc, !PT ;  /* 0x0000000212125812 */ /* 0x000fe400078efcff */
[----:B------:R-:W-:Y:S02]  /*60b0*/  ISETP.LT.OR P3, PT, R196, 0x9, P3 ;  /* 0x00000009c400780c */ /* 0x000fe40001f61670 */
[----:B------:R-:W-:Y:S02]  /*60c0*/  LOP3.LUT R18, R18, 0xfffffffb, RZ, 0xc0, !PT ;  /* 0xfffffffb12127812 */ /* 0x000fe400078ec0ff */
[----:B0-----:R-:W-:-:S02]  /*60d0*/  FSEL R13, R13, -INF , !P3 ;  /* 0xff8000000d0d7808 */ /* 0x001fc40005800000 */
[----:B------:R-:W-:Y:S02]  /*60e0*/  @P4 LOP3.LUT R18, R18, 0x4, RZ, 0xfc, !PT ;  /* 0x0000000412124812 */ /* 0x000fe400078efcff */
[----:B------:R-:W-:Y:S02]  /*60f0*/  ISETP.GT.AND P3, PT, R195, 0x9, !P4 ;  /* 0x00000009c300780c */ /* 0x000fe40006764270 */
[----:B------:R-:W-:Y:S02]  /*6100*/  ISETP.GE.AND P4, PT, R192, 0x11, PT ;  /* 0x00000011c000780c */ /* 0x000fe40003f86270 */
[----:B------:R-:W-:Y:S02]  /*6110*/  ISETP.LT.OR P3, PT, R196, 0xa, P3 ;  /* 0x0000000ac400780c */ /* 0x000fe40001f61670 */
[----:B------:R-:W-:Y:S02]  /*6120*/  LOP3.LUT R18, R18, 0xfffffff7, RZ, 0xc0, !PT ;  /* 0xfffffff712127812 */ /* 0x000fe400078ec0ff */
[----:B------:R-:W-:-:S02]  /*6130*/  FSEL R14, R14, -INF , !P3 ;  /* 0xff8000000e0e7808 */ /* 0x000fc40005800000 */
        /* <DEDUP_REMOVED lines=126> */
.L_x_11408:
[----:B------:R-:W-:-:S05]  /*6920*/  IMAD.U32 R195, RZ, RZ, UR22 ;  /* 0x00000016ffc37e24 */ /* 0x000fca000f8e00ff */
[----:B------:R-:W-:-:S13]  /*6930*/  ISETP.NE.AND P6, PT, R195, 0x1, PT ;  /* 0x00000001c300780c */ /* 0x000fda0003fc5270 */
[----:B------:R-:W0:Y:S02]  /*6940*/  @P6 LDC.64 R8, c[0x0][0x9e8] ;  /* 0x00027a00ff086b82 */ /* 0x000e240000000a00 */
[----:B0-----:R-:W-:-:S05]  /*6950*/  @P6 IMAD.HI.U32 R8, R21, R8, RZ ;  /* 0x0000000815086227 */ /* 0x001fca00078e00ff */
[----:B------:R-:W-:-:S07]  /*6960*/  @P6 SHF.R.U32.HI R21, RZ, R9, R8 ;  /* 0x00000009ff156219 */ /* 0x000fce0000011608 */
.L_x_11409:
[----:B------:R-:W-:Y:S05]  /*6970*/  BSYNC B0 ;  /* 0x0000000000007941 */ /* 0x000fea0003800000 */
.L_x_11407:
[----:B------:R-:W-:-:S04]  /*6980*/  IMAD.IADD R192, R192, 0x1, -R16 ;  /* 0x00000001c0c07824 */ /* 0x000fc800078e0a10 */
[----:B------:R-:W-:-:S05]  /*6990*/  IMAD R192, R21, R195, R192 ;  /* 0x000000c315c07224 */ /* 0x000fca00078e02c0 */
[----:B------:R-:W-:Y:S02]  /*69a0*/  VIMNMX R197, R197, R192, !PT ;  /* 0x000000c0c5c57248 */ /* 0x000fe40007fe0100 */
[----:B------:R-:W-:-:S07]  /*69b0*/  VIADDMNMX R198, R192, R195, R198, PT ;  /* 0x000000c3c0c67246 */ /* 0x000fce00038001c6 */
.L_x_11406:
[----:B------:R-:W-:Y:S01]  /*69c0*/  ISETP.GT.AND P2, PT, R197, 0x1, !P2 ;  /* 0x00000001c500780c */ /* 0x000fe20005744270 */
[----:B------:R-:W-:Y:S01]  /*69d0*/  UMOV UR4, UR14 ;  /* 0x0000000e00047c82 */ /* 0x000fe20008000000 */
[----:B------:R-:W-:Y:S02]  /*69e0*/  FMNMX.FTZ R8, R20, R4, !PT ;  /* 0x0000000414087209 */ /* 0x000fe40007810000 */
[----:B------:R-:W-:Y:S02]  /*69f0*/  ISETP.LT.OR P2, PT, R198, 0x2, P2 ;  /* 0x00000002c600780c */ /* 0x000fe40001741670 */
[----:B------:R-:W-:Y:S02]  /*6a00*/  LOP3.LUT P6, RZ, R18, 0x8000, RZ, 0xc0, !PT ;  /* 0x0000800012ff7812 */ /* 0x000fe400078cc0ff */
        /* <DEDUP_REMOVED lines=59> */
[C---:B------:R-:W-:Y:S02]  /*6dc0*/  ISETP.GT.AND P3, PT, R197.reuse, 0x50, !P3 ;  /* 0x00000050c500780c */ /* 0x040fe40005f64270 */
[----:B------:R-:W-:Y:S02]  /*6dd0*/  ISETP.LT.OR P2, PT, R198, 0x29, P2 ;  /* 0x00000029c600780c */ /* 0x000fe40001741670 */
[----:B------:R-:W-:Y:S02]  /*6de0*/  ISETP.GT.AND P4, PT, R197, 0x51, !P4 ;  /* 0x00000051c500780c */ /* 0x000fe40006784270 */
[----:B------:R-:W-:Y:S02]  /*6df0*/  FSEL R165, R165, -INF , !P2 ;  /* 0xff800000a5a57808 */ /* 0x000fe40005000000 */
[----:B------:R-:W-:-:S02]  /*6e00*/  LOP3.LUT P2, RZ, R18, 0x800, RZ, 0xc0, !PT ;  /* 0x0000080012ff7812 */ /* 0x000fc4000784c0ff */
[C---:B------:R-:W-:Y:S02]  /*6e10*/  ISETP.LT.OR P3, PT, R198.reuse, 0x51, P3 ;  /* 0x00000051c600780c */ /* 0x040fe40001f61670 */
[C---:B------:R-:W-:Y:S02]  /*6e20*/  ISETP.GT.AND P2, PT, R197.reuse, 0x29, !P2 ;  /* 0x00000029c500780c */ /* 0x040fe40005744270 */
[----:B------:R-:W-:Y:S02]  /*6e30*/  ISETP.GT.AND P5, PT, R197, 0x58, !P5 ;  /* 0x00000058c500780c */ /* 0x000fe40006fa4270 */
[C---:B------:R-:W-:Y:S02]  /*6e40*/  ISETP.LT.OR P2, PT, R198.reuse, 0x2a, P2 ;  /* 0x0000002ac600780c */ /* 0x040fe40001741670 */
[----:B------:R-:W-:Y:S02]  /*6e50*/  ISETP.LT.OR P4, PT, R198, 0x52, P4 ;  /* 0x00000052c600780c */ /* 0x000fe40002781670 */
[----:B------:R-:W-:-:S02]  /*6e60*/  FSEL R166, R166, -INF , !P2 ;  /* 0xff800000a6a67808 */ /* 0x000fc40005000000 */
[----:B------:R-:W-:Y:S02]  /*6e70*/  LOP3.LUT P2, RZ, R18, 0x400, RZ, 0xc0, !PT ;  /* 0x0000040012ff7812 */ /* 0x000fe4000784c0ff */
[----:B0-----:R-:W-:Y:S02]  /*6e80*/  FMNMX.FTZ R8, R8, R21, !PT ;  /* 0x0000001508087209 */ /* 0x001fe40007810000 */
[----:B------:R-:W-:Y:S02]  /*6e90*/  ISETP.GT.AND P2, PT, R197, 0x30, !P2 ;  /* 0x00000030c500780c */ /* 0x000fe40005744270 */
[----:B------:R-:W-:Y:S01]  /*6ea0*/  FSEL R185, R185, -INF , !P3 ;  /* 0xff800000b9b97808 */ /* 0x000fe20005800000 */
[----:B------:R-:W0:Y:S01]  /*6eb0*/  SHFL.BFLY PT, R21, R8, 0x1, 0x1f ;  /* 0x0c201f0008157f89 */ /* 0x000e2200000e0000 */
[C---:B------:R-:W-:Y:S02]  /*6ec0*/  ISETP.LT.OR P2, PT, R198.reuse, 0x31, P2 ;  /* 0x00000031c600780c */ /* 0x040fe40001741670 */
[----:B------:R-:W-:-:S02]  /*6ed0*/  ISETP.LT.OR P5, PT, R198, 0x59, P5 ;  /* 0x00000059c600780c */ /* 0x000fc40002fa1670 */
[----:B------:R-:W-:Y:S02]  /*6ee0*/  FSEL R169, R169, -INF , !P2 ;  /* 0xff800000a9a97808 */ /* 0x000fe40005000000 */
[----:B------:R-:W-:Y:S02]  /*6ef0*/  LOP3.LUT P2, RZ, R18, 0x200, RZ, 0xc0, !PT ;  /* 0x0000020012ff7812 */ /* 0x000fe4000784c0ff */
[----:B------:R-:W-:Y:S02]  /*6f00*/  FSEL R187, R187, -INF , !P4 ;  /* 0xff800000bbbb7808 */ /* 0x000fe40006000000 */
[----:B------:R-:W-:Y:S02]  /*6f10*/  ISETP.GT.AND P2, PT, R197, 0x31, !P2 ;  /* 0x00000031c500780c */ /* 0x000fe40005744270 */
[----:B------:R-:W-:Y:S02]  /*6f20*/  FSEL R189, R189, -INF , !P5 ;  /* 0xff800000bdbd7808 */ /* 0x000fe40006800000 */
[----:B------:R-:W-:-:S04]  /*6f30*/  ISETP.LT.OR P2, PT, R198, 0x32, P2 ;  /* 0x00000032c600780c */ /* 0x000fc80001741670 */
[----:B------:R-:W-:Y:S02]  /*6f40*/  FSEL R170, R170, -INF , !P2 ;  /* 0xff800000aaaa7808 */ /* 0x000fe40005000000 */
[----:B------:R-:W-:Y:S02]  /*6f50*/  LOP3.LUT P2, RZ, R18, 0x100, RZ, 0xc0, !PT ;  /* 0x0000010012ff7812 */ /* 0x000fe4000784c0ff */
[----:B0-----:R-:W-:Y:S02]  /*6f60*/  FMNMX.FTZ R8, R8, R21, !PT ;  /* 0x0000001508087209 */ /* 0x001fe40007810000 */
        /* <DEDUP_REMOVED lines=19> */
[----:B------:R-:W-:-:S04]  /*70a0*/  FSETP.NEU.FTZ.AND P2, PT, R8, -INF , PT ;  /* 0xff8000000800780b */ /* 0x000fc80003f5d000 */
[----:B------:R-:W-:-:S05]  /*70b0*/  FSEL R21, R8, RZ, P2 ;  /* 0x000000ff08157208 */ /* 0x000fca0001000000 */
[----:B------:R-:W-:Y:S01]  /*70c0*/  FADD.FTZ R21, -R21, R4 ;  /* 0x0000000415157221 */ /* 0x000fe20000010100 */
[----:B------:R-:W-:-:S05]  /*70d0*/  FMUL.FTZ R4, R8, UR4 ;  /* 0x0000000408047c20 */ /* 0x000fca0008410000 */
[----:B------:R-:W-:Y:S02]  /*70e0*/  FSEL R4, R4, RZ, P2 ;  /* 0x000000ff04047208 */ /* 0x000fe40001000000 */
[----:B------:R-:W-:Y:S02]  /*70f0*/  ISETP.GT.AND P2, PT, R197, 0x49, !P6 ;  /* 0x00000049c500780c */ /* 0x000fe40007744270 */
[----:B------:R-:W-:Y:S01]  /*7100*/  LOP3.LUT P6, RZ, R18, 0x1, RZ, 0xc0, !PT ;  /* 0x0000000112ff7812 */ /* 0x000fe200078cc0ff */
        /* <DEDUP_REMOVED lines=28> */
[----:B------:R-:W-:Y:S01]  /*72d0*/  LOP3.LUT P2, RZ, R18, 0x80000, RZ, 0xc0, !PT ;  /* 0x0008000012ff7812 */ /* 0x000fe2000784c0ff */
[----:B------:R-:W0:Y:S03]  /*72e0*/  MUFU.EX2 R4, R4 ;  /* 0x0000000400047308 */ /* 0x000e260000000800 */
[----:B------:R-:W-:-:S04]  /*72f0*/  ISETP.GT.AND P2, PT, R197, RZ, !P2 ;  /* 0x000000ffc500720c */ /* 0x000fc80005744270 */
[----:B------:R-:W-:Y:S01]  /*7300*/  ISETP.LT.OR P2, PT, R198, 0x1, P2 ;  /* 0x00000001c600780c */ /* 0x000fe20001741670 */
[----:B------:R-:W1:Y:S03]  /*7310*/  MUFU.EX2 R10, R10 ;  /* 0x0000000a000a7308 */ /* 0x000e660000000800 */
[----:B------:R-:W-:Y:S02]  /*7320*/  FSEL R11, R11, -INF , !P2 ;  /* 0xff8000000b0b7808 */ /* 0x000fe40005000000 */
[----:B------:R-:W-:-:S03]  /*7330*/  ISETP.GT.AND P2, PT, R197, 0x59, !P6 ;  /* 0x00000059c500780c */ /* 0x000fc60007744270 */
[----:B------:R-:W2:Y:S01]  /*7340*/  MUFU.EX2 R13, R13 ;  /* 0x0000000d000d7308 */ /* 0x000ea20000000800 */
[----:B0-----:R-:W-:Y:S01]  /*7350*/  FFMA.FTZ R2, R4, R2, R20 ;  /* 0x0000000204027223 */ /* 0x001fe20000010014 */
[----:B------:R-:W-:Y:S01]  /*7360*/  ISETP.LT.OR P2, PT, R198, 0x5a, P2 ;  /* 0x0000005ac600780c */ /* 0x000fe20001741670 */
[-C--:B------:R-:W-:Y:S01]  /*7370*/  FMUL.FTZ R24, R24, R4.reuse ;  /* 0x0000000418187220 */ /* 0x080fe20000410000 */
[-C--:B------:R-:W-:Y:S01]  /*7380*/  FMUL.FTZ R25, R25, R4.reuse ;  /* 0x0000000419197220 */ /* 0x080fe20000410000 */
[-C--:B------:R-:W-:Y:S01]  /*7390*/  FMUL.FTZ R28, R28, R4.reuse ;  /* 0x000000041c1c7220 */ /* 0x080fe20000410000 */
[----:B------:R-:W-:Y:S01]  /*73a0*/  FSEL R191, R191, -INF , !P2 ;  /* 0xff800000bfbf7808 */ /* 0x000fe20005000000 */
[----:B------:R-:W-:Y:S01]  /*73b0*/  FMUL.FTZ R29, R29, R4 ;  /* 0x000000041d1d7220 */ /* 0x000fe20000410000 */
[----:B------:R-:W0:Y:S01]  /*73c0*/  MUFU.EX2 R14, R14 ;  /* 0x0000000e000e7308 */ /* 0x000e220000000800 */
[C---:B-1----:R-:W-:Y:S01]  /*73d0*/  FADD.FTZ R2, R10.reuse, R2 ;  /* 0x000000020a027221 */ /* 0x042fe20000010000 */
[----:B------:R-:W-:Y:S01]  /*73e0*/  F2FP.BF16.F32.PACK_AB R152, R10, R20 ;  /* 0x000000140a98723e */ /* 0x000fe200000010ff */
[-C--:B------:R-:W-:Y:S01]  /*73f0*/  FMUL.FTZ R32, R32, R4.reuse ;  /* 0x0000000420207220 */ /* 0x080fe20000410000 */
[----:B------:R-:W-:Y:S01]  /*7400*/  FMNMX.FTZ R10, R11, R5, !PT ;  /* 0x000000050b0a7209 */ /* 0x000fe20007810000 */
[-C--:B------:R-:W-:Y:S01]  /*7410*/  FMUL.FTZ R33, R33, R4.reuse ;  /* 0x0000000421217220 */ /* 0x080fe20000410000 */
[-C--:B------:R-:W-:Y:S01]  /*7420*/  FMUL.FTZ R36, R36, R4.reuse ;  /* 0x0000000424247220 */ /* 0x080fe20000410000 */
[----:B------:R-:W-:Y:S01]  /*7430*/  FMUL.FTZ R37, R37, R4 ;  /* 0x0000000425257220 */ /* 0x000fe20000410000 */
[----:B------:R-:W-:Y:S01]  /*7440*/  FMNMX.FTZ R10, R12, R10, !PT ;  /* 0x0000000a0c0a7209 */ /* 0x000fe20007810000 */
[----:B--2---:R-:W-:Y:S01]  /*7450*/  FADD.FTZ R2, R13, R2 ;  /* 0x000000020d027221 */ /* 0x004fe20000010000 */
[----:B------:R-:W1:Y:S01]  /*7460*/  MUFU.EX2 R153, R153 ;  /* 0x0000009900997308 */ /* 0x000e620000000800 */
[----:B------:R-:W-:Y:S01]  /*7470*/  FMUL.FTZ R40, R40, R4 ;  /* 0x0000000428287220 */ /* 0x000fe20000410000 */
[----:B------:R-:W-:Y:S01]  /*7480*/  FMNMX.FTZ R10, R15, R10, !PT ;  /* 0x0000000a0f0a7209 */ /* 0x000fe20007810000 */
[-C--:B------:R-:W-:Y:S01]  /*7490*/  FMUL.FTZ R41, R41, R4.reuse ;  /* 0x0000000429297220 */ /* 0x080fe20000410000 */
[-C--:B------:R-:W-:Y:S01]  /*74a0*/  FMUL.FTZ R44, R44, R4.reuse ;  /* 0x000000042c2c7220 */ /* 0x080fe20000410000 */
[----:B------:R-:W-:Y:S01]  /*74b0*/  FMUL.FTZ R45, R45, R4 ;  /* 0x000000042d2d7220 */ /* 0x000fe20000410000 */
[----:B------:R-:W-:Y:S01]  /*74c0*/  FMNMX.FTZ R10, R9, R10, !PT ;  /* 0x0000000a090a7209 */ /* 0x000fe20007810000 */
[----:B0-----:R-:W-:Y:S01]  /*74d0*/  FADD.FTZ R2, R14, R2 ;  /* 0x000000020e027221 */ /* 0x001fe20000010000 */
[----:B------:R-:W-:Y:S01]  /*74e0*/  MUFU.EX2 R157, R157 ;  /* 0x0000009d009d7308 */ /* 0x000fe20000000800 */
[----:B------:R-:W-:Y:S01]  /*74f0*/  FMUL.FTZ R48, R48, R4 ;  /* 0x0000000430307220 */ /* 0x000fe20000410000 */
[----:B------:R-:W-:Y:S01]  /*7500*/  FMNMX.FTZ R10, R155, R10, !PT ;  /* 0x0000000a9b0a7209 */ /* 0x000fe20007810000 */
[-C--:B------:R-:W-:Y:S01]  /*7510*/  FMUL.FTZ R49, R49, R4.reuse ;  /* 0x0000000431317220 */ /* 0x080fe20000410000 */
[-C--:B------:R-:W-:Y:S01]  /*7520*/  FMUL.FTZ R52, R52, R4.reuse ;  /* 0x0000000434347220 */ /* 0x080fe20000410000 */
[----:B------:R-:W-:Y:S01]  /*7530*/  FMUL.FTZ R53, R53, R4 ;  /* 0x0000000435357220 */ /* 0x000fe20000410000 */
[----:B------:R-:W-:Y:S01]  /*7540*/  FMNMX.FTZ R10, R156, R10, !PT ;  /* 0x0000000a9c0a7209 */ /* 0x000fe20007810000 */
[----:B------:R-:W-:Y:S01]  /*7550*/  FMUL.FTZ R56, R56, R4 ;  /* 0x0000000438387220 */ /* 0x000fe20000410000 */
[----:B------:R-:W-:Y:S01]  /*7560*/  MUFU.EX2 R158, R158 ;  /* 0x0000009e009e7308 */ /* 0x000fe20000000800 */
[----:B-1----:R-:W-:Y:S01]  /*7570*/  FADD.FTZ R2, R153, R2 ;  /* 0x0000000299027221 */ /* 0x002fe20000010000 */
[----:B------:R-:W-:Y:S01]  /*7580*/  FMNMX.FTZ R10, R159, R10, !PT ;  /* 0x0000000a9f0a7209 */ /* 0x000fe20007810000 */
[-C--:B------:R-:W-:Y:S01]  /*7590*/  FMUL.FTZ R57, R57, R4.reuse ;  /* 0x0000000439397220 */ /* 0x080fe20000410000 */
[-C--:B------:R-:W-:Y:S01]  /*75a0*/  FMUL.FTZ R60, R60, R4.reuse ;  /* 0x000000043c3c7220 */ /* 0x080fe20000410000 */
[----:B------:R-:W-:Y:S01]  /*75b0*/  FMUL.FTZ R61, R61, R4 ;  /* 0x000000043d3d7220 */ /* 0x000fe20000410000 */
[----:B------:R-:W-:Y:S01]  /*75c0*/  FMNMX.FTZ R10, R160, R10, !PT ;  /* 0x0000000aa00a7209 */ /* 0x000fe20007810000 */
[-C--:B------:R-:W-:Y:S01]  /*75d0*/  FMUL.FTZ R64, R64, R4.reuse ;  /* 0x0000000440407220 */ /* 0x080fe20000410000 */
[----:B------:R-:W-:Y:S01]  /*75e0*/  MUFU.EX2 R163, R163 ;  /* 0x000000a300a37308 */ /* 0x000fe20000000800 */
[----:B------:R-:W-:Y:S01]  /*75f0*/  FMUL.FTZ R65, R65, R4 ;  /* 0x0000000441417220 */ /* 0x000fe20000410000 */
        /* <DEDUP_REMOVED lines=63> */
[-C--:B------:R-:W-:Y:S01]  /*79f0*/  FMUL.FTZ R145, R145, R4.reuse ;  /* 0x0000000491917220 */ /* 0x080fe20000410000 */
[-C--:B------:R-:W-:Y:S01]  /*7a00*/  FMUL.FTZ R148, R148, R4.reuse ;  /* 0x0000000494947220 */ /* 0x080fe20000410000 */
[----:B------:R-:W0:Y:S01]  /*7a10*/  SHFL.BFLY PT, R20, R10, 0x2, 0x1f ;  /* 0x0c401f000a147f89 */ /* 0x000e2200000e0000 */
[----:B------:R-:W-:-:S04]  /*7a20*/  FMUL.FTZ R149, R149, R4 ;  /* 0x0000000495957220 */ /* 0x000fc80000410000 */
[----:B------:R-:W-:Y:S08]  /*7a30*/  MUFU.EX2 R181, R181 ;  /* 0x000000b500b57308 */ /* 0x000ff00000000800 */
[----:B------:R-:W-:Y:S08]  /*7a40*/  MUFU.EX2 R184, R184 ;  /* 0x000000b800b87308 */ /* 0x000ff00000000800 */
[----:B------:R-:W-:Y:S01]  /*7a50*/  MUFU.EX2 R186, R186 ;  /* 0x000000ba00ba7308 */ /* 0x000fe20000000800 */
[----:B0-----:R-:W-:-:S05]  /*7a60*/  FMNMX.FTZ R10, R10, R20, !PT ;  /* 0x000000140a0a7209 */ /* 0x001fca0007810000 */
[----:B------:R-:W0:Y:S02]  /*7a70*/  SHFL.BFLY PT, R21, R10, 0x1, 0x1f ;  /* 0x0c201f000a157f89 */ /* 0x000e2400000e0000 */
[----:B------:R1:W2:Y:S08]  /*7a80*/  MUFU.EX2 R20, R154 ;  /* 0x0000009a00147308 */ /* 0x0002b00000000800 */
[----:B------:R-:W-:Y:S01]  /*7a90*/  MUFU.EX2 R188, R188 ;  /* 0x000000bc00bc7308 */ /* 0x000fe20000000800 */
[----:B-1----:R-:W-:-:S07]  /*7aa0*/  F2FP.BF16.F32.PACK_AB R154, R14, R13 ;  /* 0x0000000d0e9a723e */ /* 0x002fce00000010ff */
[----:B------:R-:W-:Y:S01]  /*7ab0*/  MUFU.EX2 R190, R190 ;  /* 0x000000be00be7308 */ /* 0x000fe20000000800 */
[----:B--2---:R-:W-:-:S04]  /*7ac0*/  FADD.FTZ R2, R20, R2 ;  /* 0x0000000214027221 */ /* 0x004fc80000010000 */
[----:B------:R-:W-:Y:S01]  /*7ad0*/  FADD.FTZ R2, R157, R2 ;  /* 0x000000029d027221 */ /* 0x000fe20000010000 */
[----:B0-----:R-:W-:Y:S02]  /*7ae0*/  FMNMX.FTZ R10, R10, R21, !PT ;  /* 0x000000150a0a7209 */ /* 0x001fe40007810000 */
[----:B------:R-:W-:Y:S01]  /*7af0*/  MUFU.EX2 R193, R193 ;  /* 0x000000c100c17308 */ /* 0x000fe20000000800 */
[C---:B------:R-:W-:Y:S01]  /*7b00*/  FADD.FTZ R2, R158.reuse, R2 ;  /* 0x000000029e027221 */ /* 0x040fe20000010000 */
[----:B------:R-:W-:Y:S02]  /*7b10*/  F2FP.BF16.F32.PACK_AB R158, R158, R157 ;  /* 0x0000009d9e9e723e */ /* 0x000fe400000010ff */
[C---:B------:R-:W-:Y:S01]  /*7b20*/  FSETP.NEU.FTZ.AND P2, PT, R10.reuse, -INF , PT ;  /* 0xff8000000a00780b */ /* 0x040fe20003f5d000 */
[C---:B------:R-:W-:Y:S01]  /*7b30*/  FMUL.FTZ R21, R10.reuse, UR4 ;  /* 0x000000040a157c20 */ /* 0x040fe20008410000 */
[----:B------:R-:W-:Y:S02]  /*7b40*/  FADD.FTZ R2, R163, R2 ;  /* 0x00000002a3027221 */ /* 0x000fe40000010000 */
[----:B------:R-:W-:-:S02]  /*7b50*/  FSEL R14, R10, RZ, P2 ;  /* 0x000000ff0a0e7208 */ /* 0x000fc40001000000 */
[----:B------:R-:W-:Y:S01]  /*7b60*/  FSEL R21, R21, RZ, P2 ;  /* 0x000000ff15157208 */ /* 0x000fe20001000000 */
[----:B------:R-:W-:Y:S02]  /*7b70*/  FADD.FTZ R2, R164, R2 ;  /* 0x00000002a4027221 */ /* 0x000fe40000010000 */
[----:B------:R-:W-:Y:S02]  /*7b80*/  FADD.FTZ R5, -R14, R5 ;  /* 0x000000050e057221 */ /* 0x000fe40000010100 */
[--C-:B------:R-:W-:Y:S01]  /*7b90*/  FFMA.FTZ R197, R11, UR4, -R21.reuse ;  /* 0x000000040bc57c23 */ /* 0x100fe20008010815 */
[--C-:B------:R-:W-:Y:S01]  /*7ba0*/  FFMA.FTZ R12, R12, UR4, -R21.reuse ;  /* 0x000000040c0c7c23 */ /* 0x100fe20008010815 */
[----:B------:R-:W-:Y:S01]  /*7bb0*/  FMUL.FTZ R5, R5, UR4 ;  /* 0x0000000405057c20 */ /* 0x000fe20008410000 */
        /* <DEDUP_REMOVED lines=17> */
[----:B------:R-:W-:Y:S01]  /*7cd0*/  FADD.FTZ R2, R167, R2 ;  /* 0x00000002a7027221 */ /* 0x000fe20000010000 */
[----:B------:R-:W-:Y:S01]  /*7ce0*/  F2FP.BF16.F32.PACK_AB R162, R168, R167 ;  /* 0x000000a7a8a2723e */ /* 0x000fe200000010ff */
[----:B------:R-:W1:Y:S01]  /*7cf0*/  MUFU.EX2 R12, R12 ;  /* 0x0000000c000c7308 */ /* 0x000e620000000800 */
[--C-:B------:R-:W-:Y:S01]  /*7d00*/  FFMA.FTZ R178, R178, UR4, -R21.reuse ;  /* 0x00000004b2b27c23 */ /* 0x100fe20008010815 */
[----:B------:R-:W-:Y:S01]  /*7d10*/  FADD.FTZ R2, R168, R2 ;  /* 0x00000002a8027221 */ /* 0x000fe20000010000 */
[--C-:B------:R-:W-:Y:S01]  /*7d20*/  FFMA.FTZ R179, R179, UR4, -R21.reuse ;  /* 0x00000004b3b37c23 */ /* 0x100fe20008010815 */
[--C-:B------:R-:W-:Y:S01]  /*7d30*/  FFMA.FTZ R182, R182, UR4, -R21.reuse ;  /* 0x00000004b6b67c23 */ /* 0x100fe20008010815 */
[----:B------:R-:W-:Y:S01]  /*7d40*/  FFMA.FTZ R183, R183, UR4, -R21 ;  /* 0x00000004b7b77c23 */ /* 0x000fe20008010815 */
[----:B------:R-:W-:Y:S01]  /*7d50*/  FADD.FTZ R2, R171, R2 ;  /* 0x00000002ab027221 */ /* 0x000fe20000010000 */
[C---:B------:R-:W-:Y:S01]  /*7d60*/  F2FP.BF16.F32.PACK_AB R164, R172.reuse, R171 ;  /* 0x000000abaca4723e */ /* 0x040fe200000010ff */
[----:B------:R-:W2:Y:S01]  /*7d70*/  MUFU.EX2 R196, R196 ;  /* 0x000000c400c47308 */ /* 0x000ea20000000800 */
[----:B0-----:R-:W-:Y:S01]  /*7d80*/  FFMA.FTZ R0, R5, R0, R197 ;  /* 0x0000000005007223 */ /* 0x001fe200000100c5 */
[----:B------:R-:W-:Y:S01]  /*7d90*/  FADD.FTZ R2, R172, R2 ;  /* 0x00000002ac027221 */ /* 0x000fe20000010000 */
[--C-:B------:R-:W-:Y:S01]  /*7da0*/  FFMA.FTZ R185, R185, UR4, -R21.reuse ;  /* 0x00000004b9b97c23 */ /* 0x100fe20008010815 */
[--C-:B------:R-:W-:Y:S01]  /*7db0*/  FFMA.FTZ R187, R187, UR4, -R21.reuse ;  /* 0x00000004bbbb7c23 */ /* 0x100fe20008010815 */
[--C-:B------:R-:W-:Y:S01]  /*7dc0*/  FFMA.FTZ R189, R189, UR4, -R21.reuse ;  /* 0x00000004bdbd7c23 */ /* 0x100fe20008010815 */
[----:B------:R-:W-:Y:S01]  /*7dd0*/  FADD.FTZ R2, R175, R2 ;  /* 0x00000002af027221 */ /* 0x000fe20000010000 */
[----:B------:R-:W-:Y:S01]  /*7de0*/  FFMA.FTZ R21, R191, UR4, -R21 ;  /* 0x00000004bf157c23 */ /* 0x000fe20008010815 */
[----:B------:R-:W0:Y:S01]  /*7df0*/  MUFU.EX2 R15, R15 ;  /* 0x0000000f000f7308 */ /* 0x000e220000000800 */
[----:B-1----:R-:W-:Y:S01]  /*7e00*/  FADD.FTZ R0, R12, R0 ;  /* 0x000000000c007221 */ /* 0x002fe20000010000 */
[C---:B------:R-:W-:Y:S01]  /*7e10*/  FADD.FTZ R2, R177.reuse, R2 ;  /* 0x00000002b1027221 */ /* 0x040fe20000010000 */
[----:B------:R-:W-:Y:S01]  /*7e20*/  F2FP.BF16.F32.PACK_AB R166, R177, R175 ;  /* 0x000000afb1a6723e */ /* 0x000fe200000010ff */
[----:B------:R-:W-:Y:S01]  /*7e30*/  FMUL.FTZ R26, R26, R5 ;  /* 0x000000051a1a7220 */ /* 0x000fe20000410000 */
[----:B------:R-:W-:Y:S01]  /*7e40*/  F2FP.BF16.F32.PACK_AB R156, R20, R153 ;  /* 0x00000099149c723e */ /* 0x000fe200000010ff */
[----:B------:R-:W-:Y:S01]  /*7e50*/  FADD.FTZ R2, R180, R2 ;  /* 0x00000002b4027221 */ /* 0x000fe20000010000 */
[C---:B------:R-:W-:Y:S01]  /*7e60*/  F2FP.BF16.F32.PACK_AB R168, R181.reuse, R180 ;  /* 0x000000b4b5a8723e */ /* 0x040fe200000010ff */
[----:B------:R-:W1:Y:S01]  /*7e70*/  MUFU.EX2 R157, R195 ;  /* 0x000000c3009d7308 */ /* 0x000e620000000800 */
[----:B--2---:R-:W-:Y:S01]  /*7e80*/  FADD.FTZ R0, R196, R0 ;  /* 0x00000000c4007221 */ /* 0x004fe20000010000 */
[----:B------:R-:W-:Y:S01]  /*7e90*/  FADD.FTZ R2, R181, R2 ;  /* 0x00000002b5027221 */ /* 0x000fe20000010000 */
[----:B------:R-:W-:Y:S01]  /*7ea0*/  F2FP.BF16.F32.PACK_AB R170, R186, R184 ;  /* 0x000000b8baaa723e */ /* 0x000fe200000010ff */
[----:B------:R-:W-:Y:S01]  /*7eb0*/  FMUL.FTZ R27, R27, R5 ;  /* 0x000000051b1b7220 */ /* 0x000fe20000410000 */
[----:B------:R-:W-:Y:S01]  /*7ec0*/  F2FP.BF16.F32.PACK_AB R172, R190, R188 ;  /* 0x000000bcbeac723e */ /* 0x000fe200000010ff */
[----:B------:R-:W-:Y:S01]  /*7ed0*/  FADD.FTZ R2, R184, R2 ;  /* 0x00000002b8027221 */ /* 0x000fe20000010000 */
[----:B------:R-:W-:Y:S01]  /*7ee0*/  F2FP.BF16.F32.PACK_AB R153, R12, R197 ;  /* 0x000000c50c99723e */ /* 0x000fe200000010ff */
[----:B------:R2:W3:Y:S01]  /*7ef0*/  MUFU.EX2 R13, R155 ;  /* 0x0000009b000d7308 */ /* 0x0004e20000000800 */
[----:B0-----:R-:W-:Y:S01]  /*7f00*/  FADD.FTZ R0, R15, R0 ;  /* 0x000000000f007221 */ /* 0x001fe20000010000 */
[----:B------:R-:W-:Y:S01]  /*7f10*/  FADD.FTZ R2, R186, R2 ;  /* 0x00000002ba027221 */ /* 0x000fe20000010000 */
[-C--:B------:R-:W-:Y:S01]  /*7f20*/  FMUL.FTZ R30, R30, R5.reuse ;  /* 0x000000051e1e7220 */ /* 0x080fe20000410000 */
[-C--:B------:R-:W-:Y:S01]  /*7f30*/  FMUL.FTZ R31, R31, R5.reuse ;  /* 0x000000051f1f7220 */ /* 0x080fe20000410000 */
[-C--:B------:R-:W-:Y:S01]  /*7f40*/  FMUL.FTZ R34, R34, R5.reuse ;  /* 0x0000000522227220 */ /* 0x080fe20000410000 */
[----:B------:R-:W-:Y:S01]  /*7f50*/  FADD.FTZ R2, R188, R2 ;  /* 0x00000002bc027221 */ /* 0x000fe20000010000 */
[-C--:B------:R-:W-:Y:S01]  /*7f60*/  FMUL.FTZ R35, R35, R5.reuse ;  /* 0x0000000523237220 */ /* 0x080fe20000410000 */
[----:B------:R-:W0:Y:S01]  /*7f70*/  MUFU.EX2 R192, R192 ;  /* 0x000000c000c07308 */ /* 0x000e220000000800 */
[----:B-1----:R-:W-:Y:S01]  /*7f80*/  FADD.FTZ R0, R157, R0 ;  /* 0x000000009d007221 */ /* 0x002fe20000010000 */
[----:B------:R-:W-:Y:S01]  /*7f90*/  FADD.FTZ R2, R190, R2 ;  /* 0x00000002be027221 */ /* 0x000fe20000010000 */
[----:B--2---:R-:W-:Y:S01]  /*7fa0*/  F2FP.BF16.F32.PACK_AB R155, R15, R196 ;  /* 0x000000c40f9b723e */ /* 0x004fe200000010ff */
[-C--:B------:R-:W-:Y:S01]  /*7fb0*/  FMUL.FTZ R38, R38, R5.reuse ;  /* 0x0000000526267220 */ /* 0x080fe20000410000 */
[-C--:B------:R-:W-:Y:S01]  /*7fc0*/  FMUL.FTZ R39, R39, R5.reuse ;  /* 0x0000000527277220 */ /* 0x080fe20000410000 */
[----:B------:R-:W-:Y:S01]  /*7fd0*/  FADD.FTZ R2, R193, R2 ;  /* 0x00000002c1027221 */ /* 0x000fe20000010000 */
        /* <DEDUP_REMOVED lines=105> */
[----:B------:R-:W-:Y:S06]  /*8670*/  @!P0 BRA `(.L_x_11410) ;  /* 0x0000000000048947 */ /* 0x000fec0003800000 */
[----:B------:R-:W-:Y:S01]  /*8680*/  BPT.TRAP 0x1 ;  /* 0x000000040000795c */ /* 0x000fe20000300000 */
.L_x_11410:
[----:B------:R0:W1:Y:S01]  /*8690*/  SYNCS.PHASECHK.TRANS64.TRYWAIT P2, [UR23+0x22850], R7 ;  /* 0x02285007ff0075a7 */ /* 0x0000620008040157 */
[----:B------:R-:W-:Y:S05]  /*86a0*/  @!P0 BRA `(.L_x_11411) ;  /* 0x0000000000048947 */ /* 0x000fea0003800000 */
[----:B------:R-:W-:Y:S01]  /*86b0*/  BPT.TRAP 0x1 ;  /* 0x000000040000795c */ /* 0x000fe20000300000 */
.L_x_11411:
[----:B-1----:R-:W-:Y:S05]  /*86c0*/  @P2 BRA `(.L_x_11412) ;  /* 0x0000000000082947 */ /* 0x002fea0003800000 */
[----:B------:R-:W1:Y:S02]  /*86d0*/  SYNCS.PHASECHK.TRANS64.TRYWAIT P2, [UR23+0x22850], R7 ;  /* 0x02285007ff0075a7 */ /* 0x000e640008040157 */
[----:B-1----:R-:W-:Y:S05]  /*86e0*/  @!P2 BRA `(.L_x_11413) ;  /* 0x0000012000aca947 */ /* 0x002fea0003800000 */
.L_x_11412:
[----:B------:R-:W2:Y:S01]  /*86f0*/  S2R R4, SR_TID.X ;  /* 0x0000000000047919 */ /* 0x000ea20000002100 */
[----:B------:R-:W-:Y:S01]  /*8700*/  UIMAD UR5, UR39, 0xc00, UR25 ;  /* 0x00000c00270578a4 */ /* 0x000fe2000f8e0219 */
[C---:B------:R-:W-:Y:S01]  /*8710*/  ISETP.GT.AND P2, PT, R3.reuse, UR15, PT ;  /* 0x0000000f03007c0c */ /* 0x040fe2000bf44270 */
[----:B------:R-:W-:Y:S01]  /*8720*/  UMOV UR7, 0x40000040 ;  /* 0x4000004000077882 */ /* 0x000fe20000000000 */
[----:B-1----:R-:W-:Y:S02]  /*8730*/  @!P1 VIADD R176, R176, 0x22860 ;  /* 0x00022860b0b09836 */ /* 0x002fe40000000000 */
[----:B------:R-:W-:Y:S02]  /*8740*/  VIADD R3, R3, 0xffffffff ;  /* 0xffffffff03037836 */ /* 0x000fe40000000000 */
[----:B------:R-:W-:Y:S01]  /*8750*/  UMOV UR6, UR5 ;  /* 0x0000000500067c82 */ /* 0x000fe20008000000 */
[----:B------:R-:W-:Y:S01]  /*8760*/  @!P1 PRMT R176, RZ, 0x654, R176 ;  /* 0x00000654ffb09816 */ /* 0x000fe200000000b0 */
[----:B------:R-:W-:Y:S01]  /*8770*/  IMAD.MOV.U32 R5, RZ, RZ, R10 ;  /* 0x000000ffff057224 */ /* 0x000fe200078e000a */
[----:B--2---:R-:W-:-:S05]  /*8780*/  SHF.R.U32.HI R4, RZ, 0x7, R4 ;  /* 0x00000007ff047819 */ /* 0x004fca0000011604 */
[----:B------:R-:W-:-:S05]  /*8790*/  VIADD R4, R4, 0x8 ;  /* 0x0000000804047836 */ /* 0x000fca0000000000 */
[----:B------:R1:W-:Y:S02]  /*87a0*/  BAR.SYNC.DEFER_BLOCKING R4, 0x100 ;  /* 0x000400040000751d */ /* 0x0003e40000010000 */
[----:B-1----:R-:W-:-:S04]  /*87b0*/  IMAD.MOV.U32 R4, RZ, RZ, R8 ;  /* 0x000000ffff047224 */ /* 0x002fc800078e0008 */
        /* <DEDUP_REMOVED lines=37> */
.L_x_11397:
[----:B------:R-:W-:Y:S01]  /*8a10*/  ULDC UR5, c[0x0][0x448] ;  /* 0x0001120000057ab9 */ /* 0x000fe20000000800 */
[----:B0-----:R-:W-:Y:S01]  /*8a20*/  IADD3 R7, R19, 0x1, -R17 ;  /* 0x0000000113077810 */ /* 0x001fe20007ffe811 */
[----:B------:R-:W-:Y:S01]  /*8a30*/  UISETP.NE.AND UP0, UPT, UR5, 0x1, UPT ;  /* 0x000000010500788c */ /* 0x000fe2000bf05270 */
[----:B------:R-:W-:Y:S02]  /*8a40*/  ULDC UR11, c[0x0][0x9e4] ;  /* 0x00027900000b7ab9 */ /* 0x000fe40000000800 */
[----:B------:R-:W-:Y:S01]  /*8a50*/  R2UR UR10, R7 ;  /* 0x00000000070a72ca */ /* 0x000fe200000e0000 */
[----:B------:R-:W-:Y:S02]  /*8a60*/  UISETP.GE.AND UP1, UPT, UR11, 0x1, UPT ;  /* 0x000000010b00788c */ /* 0x000fe4000bf26270 */
[----:B------:R-:W-:-:S04]  /*8a70*/  UIADD3 UR5, UR43, 0x7f, URZ ;  /* 0x0000007f2b057890 */ /* 0x000fc8000fffe03f */
[----:B------:R-:W-:Y:S01]  /*8a80*/  PLOP3.LUT P2, PT, PT, PT, UP1, 0x40, 0x0 ;  /* 0x000000000000781c */ /* 0x000fe20003f4e818 */
[----:B------:R-:W-:Y:S01]  /*8a90*/  @UP0 ULDC UR6, c[0x0][0x44c] ;  /* 0x0001130000060ab9 */ /* 0x000fe20000000800 */
[----:B------:R-:W-:Y:S01]  /*8aa0*/  @UP0 ULDC UR14, c[0x0][0x450] ;  /* 0x00011400000e0ab9 */ /* 0x000fe20000000800 */
[----:B------:R-:W-:-:S04]  /*8ab0*/  UIMAD.WIDE.U32 UR6, UR5, UR6, URZ ;  /* 0x00000006050672a5 */ /* 0x000fc8000f8e003f */
[----:B------:R-:W-:-:S04]  /*8ac0*/  @UP0 USHF.R.U32.HI UR5, URZ, UR14, UR7 ;  /* 0x0000000e3f050299 */ /* 0x000fc80008011607 */
[----:B------:R-:W-:-:S03]  /*8ad0*/  UIADD3 UR5, UR10, UR5, URZ ;  /* 0x000000050a057290 */ /* 0x000fc6000fffe03f */
[----:B------:R-:W-:Y:S02]  /*8ae0*/  ULDC UR10, c[0x0][0x9dc] ;  /* 0x00027700000a7ab9 */ /* 0x000fe40000000800 */
        /* <DEDUP_REMOVED lines=12> */
.L_x_11416:
[----:B------:R-:W-:-:S11]  /*8bb0*/  UISETP.NE.AND UP2, UPT, UR11, 0x1, UPT ;  /* 0x000000010b00788c */ /* 0x000fd6000bf45270 */
[----:B------:R-:W-:Y:S02]  /*8bc0*/  @UP2 ULDC.64 UR14, c[0x0][0x9e8] ;  /* 0x00027a00000e2ab9 */ /* 0x000fe40000000a00 */
[----:B------:R-:W-:-:S04]  /*8bd0*/  UIMAD.WIDE.U32 UR6, UR5, UR14, URZ ;  /* 0x0000000e050672a5 */ /* 0x000fc8000f8e003f */
[----:B------:R-:W-:-:S12]  /*8be0*/  @UP2 USHF.R.U32.HI UR5, URZ, UR15, UR7 ;  /* 0x0000000f3f052299 */ /* 0x000fd80008011607 */
.L_x_11417:
[----:B------:R-:W-:-:S04]  /*8bf0*/  UIMAD UR5, UR5, UR11, URZ ;  /* 0x0000000b050572a4 */ /* 0x000fc8000f8e023f */
[----:B------:R-:W-:-:S04]  /*8c00*/  UISETP.LT.AND UP2, UPT, UR10, UR5, UPT ;  /* 0x000000050a00728c */ /* 0x000fc8000bf41270 */
[----:B------:R-:W-:-:S12]  /*8c10*/  USEL UR10, UR10, UR5, !UP2 ;  /* 0x000000050a0a7287 */ /* 0x000fd8000d000000 */
.L_x_11415:
        /* <DEDUP_REMOVED lines=13> */
.L_x_11427:
[----:B------:R-:W-:Y:S01]  /*8cf0*/  UIADD3 UR39, UR39, 0x1, URZ ;  /* 0x0000000127277890 */ /* 0x000fe2000fffe03f */
[C---:B------:R-:W-:Y:S01]  /*8d00*/  ISETP.GT.AND P2, PT, R7.reuse, UR5, PT ;  /* 0x0000000507007c0c */ /* 0x040fe2000bf44270 */
[----:B------:R-:W-:Y:S02]  /*8d10*/  VIADD R7, R7, 0xffffffff ;  /* 0xffffffff07077836 */ /* 0x000fe40000000000 */
[----:B------:R-:W-:-:S04]  /*8d20*/  UISETP.NE.AND UP2, UPT, UR39, 0x2, UPT ;  /* 0x000000022700788c */ /* 0x000fc8000bf45270 */
[----:B------:R-:W-:Y:S02]  /*8d30*/  USEL UR6, URZ, 0x1, UP2 ;  /* 0x000000013f067887 */ /* 0x000fe40009000000 */
[----:B------:R-:W-:Y:S02]  /*8d40*/  USEL UR39, UR39, URZ, UP2 ;  /* 0x0000003f27277287 */ /* 0x000fe40009000000 */
[----:B------:R-:W-:Y:S01]  /*8d50*/  ULOP3.LUT UR38, UR38, UR6, URZ, 0x3c, !UPT ;  /* 0x0000000626267292 */ /* 0x000fe2000f8e3c3f */
[----:B0-----:R-:W-:Y:S11]  /*8d60*/  @!P0 BRA `(.L_x_11419) ;  /* 0x0000000000048947 */ /* 0x001ff60003800000 */
[----:B------:R-:W-:Y:S01]  /*8d70*/  BPT.TRAP 0x1 ;  /* 0x000000040000795c */ /* 0x000fe20000300000 */
.L_x_11419:
[----:B------:R-:W0:Y:S01]  /*8d80*/  S2UR UR7, SR_CgaCtaId ;  /* 0x00000000000779c3 */ /* 0x000e220000008800 */
[----:B------:R-:W-:Y:S01]  /*8d90*/  UMOV UR6, 0x400 ;  /* 0x0000040000067882 */ /* 0x000fe20000000000 */
[----:B------:R-:W-:-:S05]  /*8da0*/  IMAD.U32 R3, RZ, RZ, UR38 ;  /* 0x00000026ff037e24 */ /* 0x000fca000f8e00ff */
[----:B------:R-:W-:Y:S01]  /*8db0*/  SHF.L.U32 R3, R3, 0x1f, RZ ;  /* 0x0000001f03037819 */ /* 0x000fe200000006ff */
[----:B0-----:R-:W-:-:S04]  /*8dc0*/  ULEA UR6, UR7, UR6, 0x18 ;  /* 0x0000000607067291 */ /* 0x001fc8000f8ec03f */
[----:B------:R-:W-:-:S09]  /*8dd0*/  ULEA UR6, UR39, UR6, 0x3 ;  /* 0x0000000627067291 */ /* 0x000fd2000f8e183f */
[----:B------:R0:W2:Y:S01]  /*8de0*/  SYNCS.PHASECHK.TRANS64.TRYWAIT P3, [UR6+0x22830], R3 ;  /* 0x02283003ff0075a7 */ /* 0x0000a20008060146 */
[----:B------:R-:W-:Y:S05]  /*8df0*/  @!P0 BRA `(.L_x_11420) ;  /* 0x0000000000048947 */ /* 0x000fea0003800000 */
[----:B------:R-:W-:Y:S01]  /*8e00*/  BPT.TRAP 0x1 ;  /* 0x000000040000795c */ /* 0x000fe20000300000 */
.L_x_11420:
[----:B--2---:R-:W-:Y:S05]  /*8e10*/  @P3 BRA `(.L_x_11421) ;  /* 0x0000000000083947 */ /* 0x004fea0003800000 */
[----:B------:R-:W2:Y:S02]  /*8e20*/  SYNCS.PHASECHK.TRANS64.TRYWAIT P3, [UR6+0x22830], R3 ;  /* 0x02283003ff0075a7 */ /* 0x000ea40008060146 */
[----:B--2---:R-:W-:Y:S05]  /*8e30*/  @!P3 BRA `(.L_x_11422) ;  /* 0x0000011800ecb947 */ /* 0x004fea0003800000 */
.L_x_11421:
[----:B------:R-:W-:Y:S01]  /*8e40*/  UIMAD UR14, UR39, 0x300, UR24 ;  /* 0x00000300270e78a4 */ /* 0x000fe2000f8e0218 */
[----:B-1----:R-:W-:Y:S01]  /*8e50*/  WARPGROUP.ARRIVE ;  /* 0x00000000000079c5 */ /* 0x002fe20000000000 */
[----:B------:R-:W-:Y:S01]  /*8e60*/  UMOV UR15, 0x40000040 ;  /* 0x40000040000f7882 */ /* 0x000fe20000000000 */
[----:B------:R-:W-:Y:S01]  /*8e70*/  UMOV UR19, 0x40000040 ;  /* 0x4000004000137882 */ /* 0x000fe20000000000 */
[----:B------:R-:W-:-:S03]  /*8e80*/  UIADD3 UR18, UR14, 0x2, URZ ;  /* 0x000000020e127890 */ /* 0x000fc6000fffe03f */
[----:B------:R-:W1:Y:S01]  /*8e90*/  S2R R234, SR_TID.X ;  /* 0x0000000000ea7919 */ /* 0x000e620000002100 */
[----:B------:R-:W-:Y:S01]  /*8ea0*/  UIADD3 UR22, UR14, 0x4, URZ ;  /* 0x000000040e167890 */ /* 0x000fe2000fffe03f */
[----:B------:R-:W-:Y:S01]  /*8eb0*/  UMOV UR23, 0x40000040 ;  /* 0x4000004000177882 */ /* 0x000fe20000000000 */
[----:B------:R-:W-:Y:S01]  /*8ec0*/  HGMMA.64x96x16.F32.BF16 R152, gdesc[UR12], RZ, !UPT, gsb0 ;  /* 0x016000000c9879f0 */ /* 0x000fe2000c0018ff */
[----:B------:R-:W-:Y:S01]  /*8ed0*/  UIADD3 UR10, UR14, 0x6, URZ ;  /* 0x000000060e0a7890 */ /* 0x000fe2000fffe03f */
[----:B------:R-:W-:Y:S01]  /*8ee0*/  UMOV UR11, 0x40000040 ;  /* 0x40000040000b7882 */ /* 0x000fe20000000000 */
[----:B-1----:R-:W-:Y:S01]  /*8ef0*/  SHF.R.U32.HI R234, RZ, 0x7, R234 ;  /* 0x00000007ffea7819 */ /* 0x002fe200000116ea */
        /* <DEDUP_REMOVED lines=49> */
[----:B---3--:R-:W-:Y:S01]  /*9210*/  FMNMX.FTZ R4, R10, R4, !PT ;  /* 0x000000040a047209 */ /* 0x008fe20007810000 */
[----:B------:R-:W-:Y:S01]  /*9220*/  FMUL.FTZ R184, R194, UR27 ;  /* 0x0000001bc2b87c20 */ /* 0x000fe20008410000 */
[----:B------:R-:W-:-:S05]  /*9230*/  FMUL.FTZ R185, R195, UR27 ;  /* 0x0000001bc3b97c20 */ /* 0x000fca0008410000 */
        /* <DEDUP_REMOVED lines=38> */
[----:B------:R-:W-:Y:S01]  /*94a0*/  MUFU.TANH R176, R176 ;  /* 0x000000b000b07308 */ /* 0x000fe20000002400 */
[----:B-1----:R-:W-:-:S07]  /*94b0*/  FMNMX.FTZ R4, R177, R4, !PT ;  /* 0x00000004b1047209 */ /* 0x002fce0007810000 */
        /* <DEDUP_REMOVED lines=168> */
[----:B------:R-:W-:Y:S01]  /*9f40*/  MUFU.EX2 R13, R13 ;  /* 0x0000000d000d7308 */ /* 0x000fe20000000800 */
[----:B--2---:R-:W-:-:S05]  /*9f50*/  FMNMX.FTZ R5, R187, R5, !PT ;  /* 0x00000005bb057209 */ /* 0x004fca0007810000 */
[----:B------:R-:W1:Y:S02]  /*9f60*/  SHFL.BFLY PT, R188, R5, 0x2, 0x1f ;  /* 0x0c401f0005bc7f89 */ /* 0x000e6400000e0000 */
[----:B------:R-:W-:Y:S08]  /*9f70*/  MUFU.EX2 R14, R14 ;  /* 0x0000000e000e7308 */ /* 0x000ff00000000800 */
[----:B------:R-:W-:Y:S08]  /*9f80*/  MUFU.EX2 R189, R160 ;  /* 0x000000a000bd7308 */ /* 0x000ff00000000800 */
[----:B------:R-:W-:Y:S01]  /*9f90*/  MUFU.EX2 R15, R15 ;  /* 0x0000000f000f7308 */ /* 0x000fe20000000800 */
[----:B-1----:R-:W-:-:S07]  /*9fa0*/  FMNMX.FTZ R5, R5, R188, !PT ;  /* 0x000000bc05057209 */ /* 0x002fce0007810000 */
[----:B------:R1:W-:Y:S01]  /*9fb0*/  MUFU.EX2 R188, R156 ;  /* 0x0000009c00bc7308 */ /* 0x0003e20000000800 */
[----:B------:R-:W2:Y:S07]  /*9fc0*/  SHFL.BFLY PT, R192, R5, 0x1, 0x1f ;  /* 0x0c201f0005c07f89 */ /* 0x000eae00000e0000 */
[----:B------:R-:W-:Y:S08]  /*9fd0*/  MUFU.EX2 R20, R20 ;  /* 0x0000001400147308 */ /* 0x000ff00000000800 */
[----:B------:R-:W-:Y:S08]  /*9fe0*/  MUFU.EX2 R21, R21 ;  /* 0x0000001500157308 */ /* 0x000ff00000000800 */
[----:B------:R-:W-:Y:S01]  /*9ff0*/  MUFU.EX2 R167, R167 ;  /* 0x000000a700a77308 */ /* 0x000fe20000000800 */
[----:B--2---:R-:W-:-:S05]  /*a000*/  FMNMX.FTZ R5, R5, R192, !PT ;  /* 0x000000c005057209 */ /* 0x004fca0007810000 */
[C---:B-1----:R-:W-:Y:S01]  /*a010*/  FADD.FTZ R156, -R5.reuse, R8 ;  /* 0x00000008059c7221 */ /* 0x042fe20000010100 */
        /* <DEDUP_REMOVED lines=8> */
[----:B------:R0:W1:Y:S01]  /*a0a0*/  MUFU.EX2 R9, R156 ;  /* 0x0000009c00097308 */ /* 0x0000620000000800 */
        /* <DEDUP_REMOVED lines=16> */
[--C-:B------:R-:W-:Y:S01]  /*a1b0*/  FFMA.FTZ R183, R183, UR4, -R8.reuse ;  /* 0x00000004b7b77c23 */ /* 0x100fe20008010808 */
[--C-:B------:R-:W-:Y:S01]  /*a1c0*/  FFMA.FTZ R184, R184, UR4, -R8.reuse ;  /* 0x00000004b8b87c23 */ /* 0x100fe20008010808 */
[--C-:B------:R-:W-:Y:S01]  /*a1d0*/  FFMA.FTZ R185, R185, UR4, -R8.reuse ;  /* 0x00000004b9b97c23 */ /* 0x100fe20008010808 */
[--C-:B------:R-:W-:Y:S01]  /*a1e0*/  FFMA.FTZ R186, R186, UR4, -R8.reuse ;  /* 0x00000004baba7c23 */ /* 0x100fe20008010808 */
[----:B------:R-:W-:Y:S01]  /*a1f0*/  FFMA.FTZ R8, R187, UR4, -R8 ;  /* 0x00000004bb087c23 */ /* 0x000fe20008010808 */
[----:B0-----:R-:W-:Y:S01]  /*a200*/  FADD.FTZ R156, R12, R171 ;  /* 0x000000ab0c9c7221 */ /* 0x001fe20000010000 */
[-C--:B-1----:R-:W-:Y:S01]  /*a210*/  FMUL.FTZ R26, R26, R9.reuse ;  /* 0x000000091a1a7220 */ /* 0x082fe20000410000 */
[----:B------:R0:W1:Y:S01]  /*a220*/  MUFU.EX2 R187, R158 ;  /* 0x0000009e00bb7308 */ /* 0x0000620000000800 */
[----:B--2---:R-:W-:Y:S01]  /*a230*/  FFMA.FTZ R0, R9, R0, R176 ;  /* 0x0000000009007223 */ /* 0x004fe200000100b0 */
[----:B------:R-:W-:Y:S01]  /*a240*/  FADD.FTZ R156, R13, R156 ;  /* 0x0000009c0d9c7221 */ /* 0x000fe20000010000 */
        /* <DEDUP_REMOVED lines=13> */
[----:B------:R0:W-:Y:S01]  /*a320*/  MUFU.EX2 R171, R2 ;  /* 0x0000000200ab7308 */ /* 0x0001e20000000800 */
[----:B-1----:R-:W-:Y:S01]  /*a330*/  FADD.FTZ R0, R187, R0 ;  /* 0x00000000bb007221 */ /* 0x002fe20000010000 */
[-C--:B------:R-:W-:Y:S01]  /*a340*/  FMUL.FTZ R47, R47, R9.reuse ;  /* 0x000000092f2f7220 */ /* 0x080fe20000410000 */
[-C--:B------:R-:W-:Y:S01]  /*a350*/  FMUL.FTZ R50, R50, R9.reuse ;  /* 0x0000000932327220 */ /* 0x080fe20000410000 */
[-C--:B------:R-:W-:Y:S01]  /*a360*/  FMUL.FTZ R51, R51, R9.reuse ;  /* 0x0000000933337220 */ /* 0x080fe20000410000 */
[-C--:B------:R-:W-:Y:S01]  /*a370*/  FMUL.FTZ R54, R54, R9.reuse ;  /* 0x0000000936367220 */ /* 0x080fe20000410000 */
[-C--:B------:R-:W-:Y:S01]  /*a380*/  FMUL.FTZ R55, R55, R9.reuse ;  /* 0x0000000937377220 */ /* 0x080fe20000410000 */
[----:B------:R-:W-:Y:S01]  /*a390*/  FMUL.FTZ R58, R58, R9 ;  /* 0x000000093a3a7220 */ /* 0x000fe20000410000 */
[----:B------:R1:W3:Y:S01]  /*a3a0*/  MUFU.EX2 R192, R162 ;  /* 0x000000a200c07308 */ /* 0x0002e20000000800 */
[----:B0-----:R-:W-:Y:S01]  /*a3b0*/  FADD.FTZ R2, R14, R156 ;  /* 0x0000009c0e027221 */ /* 0x001fe20000010000 */
[----:B--2---:R-:W-:Y:S01]  /*a3c0*/  FADD.FTZ R0, R159, R0 ;  /* 0x000000009f007221 */ /* 0x004fe20000010000 */
[----:B------:R-:W-:Y:S01]  /*a3d0*/  F2FP.BF16.F32.PACK_AB R156, R13, R12 ;  /* 0x0000000c0d9c723e */ /* 0x000fe200000010ff */
[----:B------:R-:W-:-:S02]  /*a3e0*/  IMAD.U32 R12, RZ, RZ, UR6 ;  /* 0x00000006ff0c7e24 */ /* 0x000fc4000f8e00ff */
[----:B------:R-:W-:Y:S01]  /*a3f0*/  FADD.FTZ R2, R15, R2 ;  /* 0x000000020f027221 */ /* 0x000fe20000010000 */
[-C--:B------:R-:W-:Y:S01]  /*a400*/  FMUL.FTZ R59, R59, R9.reuse ;  /* 0x000000093b3b7220 */ /* 0x080fe20000410000 */
[----:B------:R-:W-:Y:S01]  /*a410*/  FMUL.FTZ R62, R62, R9 ;  /* 0x000000093e3e7220 */ /* 0x000fe20000410000 */
[----:B------:R-:W0:Y:S01]  /*a420*/  MUFU.EX2 R163, R163 ;  /* 0x000000a300a37308 */ /* 0x000e220000000800 */
[----:B------:R-:W-:Y:S01]  /*a430*/  FADD.FTZ R2, R20, R2 ;  /* 0x0000000214027221 */ /* 0x000fe20000010000 */
[----:B------:R-:W-:Y:S01]  /*a440*/  @!P1 VIADD R15, R12, 0x22840 ;  /* 0x000228400c0f9836 */ /* 0x000fe20000000000 */
[----:B-1----:R-:W-:Y:S01]  /*a450*/  F2FP.BF16.F32.PACK_AB R162, R153, R167 ;  /* 0x000000a799a2723e */ /* 0x002fe200000010ff */
[-C--:B------:R-:W-:Y:S01]  /*a460*/  FMUL.FTZ R63, R63, R9.reuse ;  /* 0x000000093f3f7220 */ /* 0x080fe20000410000 */
[----:B------:R-:W-:Y:S01]  /*a470*/  FADD.FTZ R2, R21, R2 ;  /* 0x0000000215027221 */ /* 0x000fe20000010000 */
[-C--:B------:R-:W-:Y:S01]  /*a480*/  FMUL.FTZ R66, R66, R9.reuse ;  /* 0x0000000942427220 */ /* 0x080fe20000410000 */
[----:B------:R-:W-:Y:S01]  /*a490*/  @!P1 PRMT R15, RZ, 0x654, R15 ;  /* 0x00000654ff0f9816 */ /* 0x000fe2000000000f */
[----:B------:R-:W1:Y:S01]  /*a4a0*/  MUFU.EX2 R193, R166 ;  /* 0x000000a600c17308 */ /* 0x000e620000000800 */
[----:B------:R-:W-:Y:S01]  /*a4b0*/  FADD.FTZ R2, R167, R2 ;  /* 0x00000002a7027221 */ /* 0x000fe20000010000 */
[----:B---3--:R-:W-:Y:S01]  /*a4c0*/  FADD.FTZ R0, R192, R0 ;  /* 0x00000000c0007221 */ /* 0x008fe20000010000 */
[-C--:B------:R-:W-:Y:S01]  /*a4d0*/  FMUL.FTZ R67, R67, R9.reuse ;  /* 0x0000000943437220 */ /* 0x080fe20000410000 */
[-C--:B------:R-:W-:Y:S01]  /*a4e0*/  FMUL.FTZ R70, R70, R9.reuse ;  /* 0x0000000946467220 */ /* 0x080fe20000410000 */
[----:B------:R-:W-:Y:S01]  /*a4f0*/  FADD.FTZ R2, R153, R2 ;  /* 0x0000000299027221 */ /* 0x000fe20000010000 */
[-C--:B------:R-:W-:Y:S01]  /*a500*/  FMUL.FTZ R71, R71, R9.reuse ;  /* 0x0000000947477220 */ /* 0x080fe20000410000 */
[-C--:B------:R-:W-:Y:S01]  /*a510*/  FMUL.FTZ R74, R74, R9.reuse ;  /* 0x000000094a4a7220 */ /* 0x080fe20000410000 */
[----:B------:R-:W2:Y:S01]  /*a520*/  MUFU.EX2 R157, R157 ;  /* 0x0000009d009d7308 */ /* 0x000ea20000000800 */
[----:B0-----:R-:W-:Y:S01]  /*a530*/  FADD.FTZ R0, R163, R0 ;  /* 0x00000000a3007221 */ /* 0x001fe20000010000 */
[----:B------:R-:W-:Y:S01]  /*a540*/  FADD.FTZ R2, R188, R2 ;  /* 0x00000002bc027221 */ /* 0x000fe20000010000 */
        /* <DEDUP_REMOVED lines=18> */
[----:B------:R-:W-:Y:S01]  /*a670*/  FADD.FTZ R2, R189, R2 ;  /* 0x00000002bd027221 */ /* 0x000fe20000010000 */
[-C--:B------:R-:W-:Y:S01]  /*a680*/  FMUL.FTZ R103, R103, R9.reuse ;  /* 0x0000000967677220 */ /* 0x080fe20000410000 */
[-C--:B------:R-:W-:Y:S01]  /*a690*/  FMUL.FTZ R106, R106, R9.reuse ;  /* 0x000000096a6a7220 */ /* 0x080fe20000410000 */
[----:B------:R2:W3:Y:S01]  /*a6a0*/  MUFU.EX2 R13, R6 ;  /* 0x00000006000d7308 */ /* 0x0004e20000000800 */
[----:B0-----:R-:W-:Y:S01]  /*a6b0*/  FADD.FTZ R0, R194, R0 ;  /* 0x00000000c2007221 */ /* 0x001fe20000010000 */
[-C--:B------:R-:W-:Y:S01]  /*a6c0*/  FMUL.FTZ R107, R107, R9.reuse ;  /* 0x000000096b6b7220 */ /* 0x080fe20000410000 */
[-C--:B------:R-:W-:Y:S01]  /*a6d0*/  FMUL.FTZ R110, R110, R9.reuse ;  /* 0x000000096e6e7220 */ /* 0x080fe20000410000 */
[-C--:B------:R-:W-:Y:S01]  /*a6e0*/  FMUL.FTZ R111, R111, R9.reuse ;  /* 0x000000096f6f7220 */ /* 0x080fe20000410000 */
[----:B------:R-:W-:Y:S01]  /*a6f0*/  FADD.FTZ R0, R171, R0 ;  /* 0x00000000ab007221 */ /* 0x000fe20000010000 */
[-C--:B------:R-:W-:Y:S01]  /*a700*/  FMUL.FTZ R114, R114, R9.reuse ;  /* 0x0000000972727220 */ /* 0x080fe20000410000 */
[-C--:B------:R-:W-:Y:S01]  /*a710*/  FMUL.FTZ R115, R115, R9.reuse ;  /* 0x0000000973737220 */ /* 0x080fe20000410000 */
[----:B------:R-:W0:Y:S01]  /*a720*/  MUFU.EX2 R190, R164 ;  /* 0x000000a400be7308 */ /* 0x000e220000000800 */
[----:B--2---:R-:W-:Y:S01]  /*a730*/  IADD3 R6, -R234, 0xb, RZ ;  /* 0x0000000bea067810 */ /* 0x004fe20007ffe1ff */
[----:B-1----:R-:W-:Y:S01]  /*a740*/  FADD.FTZ R2, R161, R2 ;  /* 0x00000002a1027221 */ /* 0x002fe20000010000 */
[-C--:B------:R-:W-:Y:S01]  /*a750*/  FMUL.FTZ R118, R118, R9.reuse ;  /* 0x0000000976767220 */ /* 0x080fe20000410000 */
[-C--:B------:R-:W-:Y:S01]  /*a760*/  FMUL.FTZ R119, R119, R9.reuse ;  /* 0x0000000977777220 */ /* 0x080fe20000410000 */
[-C--:B------:R-:W-:Y:S01]  /*a770*/  FMUL.FTZ R122, R122, R9.reuse ;  /* 0x000000097a7a7220 */ /* 0x080fe20000410000 */
[----:B------:R1:W-:Y:S06]  /*a780*/  BAR.ARV R6, 0x100 ;  /* 0x000400060000751d */ /* 0x0003ec0000002000 */
[----:B------:R-:W2:Y:S01]  /*a790*/  MUFU.EX2 R14, R170 ;  /* 0x000000aa000e7308 */ /* 0x000ea20000000800 */
[----:B------:R4:W-:Y:S01]  /*a7a0*/  @!P1 SYNCS.ARRIVE.TRANS64.RED.A1T0 RZ, [R15+URZ], RZ ;  /* 0x000000ff0fff99a7 */ /* 0x0009e2000810043f */
[----:B---3--:R-:W-:Y:S01]  /*a7b0*/  FADD.FTZ R0, R13, R0 ;  /* 0x000000000d007221 */ /* 0x008fe20000010000 */
[-C--:B------:R-:W-:Y:S01]  /*a7c0*/  FMUL.FTZ R123, R123, R9.reuse ;  /* 0x000000097b7b7220 */ /* 0x080fe20000410000 */
[-C--:B------:R-:W-:Y:S01]  /*a7d0*/  FMUL.FTZ R126, R126, R9.reuse ;  /* 0x000000097e7e7220 */ /* 0x080fe20000410000 */
[----:B0-----:R-:W-:Y:S01]  /*a7e0*/  FADD.FTZ R2, R190, R2 ;  /* 0x00000002be027221 */ /* 0x001fe20000010000 */
        /* <DEDUP_REMOVED lines=15> */
[----:B------:R-:W-:Y:S01]  /*a8e0*/  FMUL.FTZ R151, R151, R9 ;  /* 0x0000000997977220 */ /* 0x000fe20000410000 */
[----:B------:R-:W-:-:S02]  /*a8f0*/  F2FP.BF16.F32.PACK_AB R164, R157, R188 ;  /* 0x000000bc9da4723e */ /* 0x000fc400000010ff */
[----:B------:R2:W5:Y:S01]  /*a900*/  MUFU.EX2 R191, R168 ;  /* 0x000000a800bf7308 */ /* 0x0005620000000800 */
[----:B0-----:R-:W-:Y:S01]  /*a910*/  FADD.FTZ R2, R165, R2 ;  /* 0x00000002a5027221 */ /* 0x001fe20000010000 */
[----:B------:R-:W-:Y:S02]  /*a920*/  F2FP.BF16.F32.PACK_AB R166, R161, R189 ;  /* 0x000000bda1a6723e */ /* 0x000fe400000010ff */
[----:B------:R-:W-:Y:S02]  /*a930*/  F2FP.BF16.F32.PACK_AB R153, R155, R176 ;  /* 0x000000b09b99723e */ /* 0x000fe400000010ff */
[----:B------:R-:W-:Y:S02]  /*a940*/  F2FP.BF16.F32.PACK_AB R155, R159, R187 ;  /* 0x000000bb9f9b723e */ /* 0x000fe400000010ff */
[----:B------:R-:W0:Y:S01]  /*a950*/  MUFU.EX2 R11, R11 ;  /* 0x0000000b000b7308 */ /* 0x000e220000000800 */
[----:B---3--:R-:W-:Y:S01]  /*a960*/  FADD.FTZ R0, R10, R0 ;  /* 0x000000000a007221 */ /* 0x008fe20000010000 */
[----:B--2---:R-:W-:-:S02]  /*a970*/  F2FP.BF16.F32.PACK_AB R168, R165, R190 ;  /* 0x000000bea5a8723e */ /* 0x004fc400000010ff */
[----:B------:R-:W-:Y:S02]  /*a980*/  F2FP.BF16.F32.PACK_AB R157, R163, R192 ;  /* 0x000000c0a39d723e */ /* 0x000fe400000010ff */
[----:B------:R-:W-:Y:S02]  /*a990*/  F2FP.BF16.F32.PACK_AB R161, R13, R171 ;  /* 0x000000ab0da1723e */ /* 0x000fe400000010ff */
[----:B------:R-:W2:Y:S01]  /*a9a0*/  MUFU.EX2 R169, R169 ;  /* 0x000000a900a97308 */ /* 0x000ea20000000800 */
[----:B-----5:R-:W-:Y:S01]  /*a9b0*/  FADD.FTZ R2, R191, R2 ;  /* 0x00000002bf027221 */ /* 0x020fe20000010000 */
[----:B------:R-:W-:Y:S02]  /*a9c0*/  F2FP.BF16.F32.PACK_AB R160, R21, R20 ;  /* 0x0000001415a0723e */ /* 0x000fe400000010ff */
[----:B------:R-:W-:Y:S02]  /*a9d0*/  F2FP.BF16.F32.PACK_AB R159, R194, R193 ;  /* 0x000000c1c29f723e */ /* 0x000fe400000010ff */
[----:B------:R-:W-:-:S02]  /*a9e0*/  F2FP.BF16.F32.PACK_AB R163, R10, R14 ;  /* 0x0000000e0aa3723e */ /* 0x000fc400000010ff */
[----:B----4-:R-:W3:Y:S01]  /*a9f0*/  MUFU.EX2 R15, R174 ;  /* 0x000000ae000f7308 */ /* 0x010ee20000000800 */
        /* <DEDUP_REMOVED lines=35> */
[----:B---3--:R-:W-:Y:S01]  /*ac30*/  FADD.FTZ R9, R175, R0 ;  /* 0x00000000af097221 */ /* 0x008fe20000010000 */
[C---:B0-----:R-:W-:Y:S01]  /*ac40*/  FADD.FTZ R2, R180.reuse, R2 ;  /* 0x00000002b4027221 */ /* 0x041fe20000010000 */
[----:B------:R-:W-:Y:S02]  /*ac50*/  F2FP.BF16.F32.PACK_AB R174, R180, R177 ;  /* 0x000000b1b4ae723e */ /* 0x000fe400000010ff */
[C---:B--2---:R-:W-:Y:S01]  /*ac60*/  FADD.FTZ R0, R8.reuse, R9 ;  /* 0x0000000908007221 */ /* 0x044fe20000010000 */
[----:B------:R-:W-:Y:S01]  /*ac70*/  F2FP.BF16.F32.PACK_AB R175, R8, R175 ;  /* 0x000000af08af723e */ /* 0x000fe200000010ff */
[----:B-1----:R-:W-:Y:S06]  /*ac80*/  @!P0 BRA `(.L_x_11423) ;  /* 0x0000000000048947 */ /* 0x002fec0003800000 */
[----:B------:R-:W-:Y:S01]  /*ac90*/  BPT.TRAP 0x1 ;  /* 0x000000040000795c */ /* 0x000fe20000300000 */
.L_x_11423:
[----:B------:R0:W1:Y:S01]  /*aca0*/  SYNCS.PHASECHK.TRANS64.TRYWAIT P3, [UR6+0x22850], R3 ;  /* 0x02285003ff0075a7 */ /* 0x0000620008060146 */
[----:B------:R-:W-:Y:S05]  /*acb0*/  @!P0 BRA `(.L_x_11424) ;  /* 0x0000000000048947 */ /* 0x000fea0003800000 */
[----:B------:R-:W-:Y:S01]  /*acc0*/  BPT.TRAP 0x1 ;  /* 0x000000040000795c */ /* 0x000fe20000300000 */
.L_x_11424:
[----:B-1----:R-:W-:Y:S05]  /*acd0*/  @P3 BRA `(.L_x_11425) ;  /* 0x0000000000083947 */ /* 0x002fea0003800000 */
[----:B------:R-:W1:Y:S02]  /*ace0*/  SYNCS.PHASECHK.TRANS64.TRYWAIT P3, [UR6+0x22850], R3 ;  /* 0x02285003ff0075a7 */ /* 0x000e640008060146 */
[----:B-1----:R-:W-:Y:S05]  /*acf0*/  @!P3 BRA `(.L_x_11426) ;  /* 0x000000fc0054b947 */ /* 0x002fea0003800000 */
.L_x_11425:
[----:B------:R-:W2:Y:S01]  /*ad00*/  S2R R8, SR_TID.X ;  /* 0x0000000000087919 */ /* 0x000ea20000002100 */
[----:B------:R-:W-:Y:S01]  /*ad10*/  UIMAD UR10, UR39, 0xc00, UR25 ;  /* 0x00000c00270a78a4 */ /* 0x000fe2000f8e0219 */
[----:B-1----:R-:W-:Y:S01]  /*ad20*/  @!P1 VIADD R12, R12, 0x22860 ;  /* 0x000228600c0c9836 */ /* 0x002fe20000000000 */
[----:B------:R-:W-:Y:S01]  /*ad30*/  UMOV UR7, 0x40000040 ;  /* 0x4000004000077882 */ /* 0x000fe20000000000 */
[----:B------:R-:W-:-:S03]  /*ad40*/  IMAD.MOV.U32 R9, RZ, RZ, R4 ;  /* 0x000000ffff097224 */ /* 0x000fc600078e0004 */
[----:B------:R-:W-:Y:S01]  /*ad50*/  @!P1 PRMT R12, RZ, 0x654, R12 ;  /* 0x00000654ff0c9816 */ /* 0x000fe2000000000c */
[----:B------:R-:W-:Y:S01]  /*ad60*/  UMOV UR6, UR10 ;  /* 0x0000000a00067c82 */ /* 0x000fe20008000000 */
        /* <DEDUP_REMOVED lines=39> */
[----:B0-----:R-:W-:-:S07]  /*afe0*/  IMAD.MOV.U32 R3, RZ, RZ, R7 ;  /* 0x000000ffff037224 */ /* 0x001fce00078e0007 */
.L_x_11418:
[----:B------:R-:W-:-:S13]  /*aff0*/  ISETP.GE.AND P2, PT, R3, UR44, PT ;  /* 0x0000002c03007c0c */ /* 0x000fda000bf46270 */
[----:B------:R-:W-:Y:S05]  /*b000*/  @!P2 BRA `(.L_x_11428) ;  /* 0x000000340084a947 */ /* 0x000fea0003800000 */
[----:B------:R-:W-:Y:S01]  /*b010*/  IMAD.MOV.U32 R8, RZ, RZ, R5 ;  /* 0x000000ffff087224 */ /* 0x000fe200078e0005 */
[----:B------:R-:W-:Y:S01]  /*b020*/  ULDC UR27, c[0x0][0x9e4] ;  /* 0x00027900001b7ab9 */ /* 0x000fe20000000800 */
[----:B------:R-:W-:Y:S01]  /*b030*/  IMAD.MOV.U32 R9, RZ, RZ, R4 ;  /* 0x000000ffff097224 */ /* 0x000fe200078e0004 */
[----:B------:R-:W-:Y:S01]  /*b040*/  ULDC UR28, c[0x0][0x9d8] ;  /* 0x00027600001c7ab9 */ /* 0x000fe20000000800 */
[----:B------:R-:W-:Y:S01]  /*b050*/  ULDC UR4, c[0x0][0x988] ;  /* 0x0002620000047ab9 */ /* 0x000fe20000000800 */
[----:B------:R-:W-:-:S05]  /*b060*/  ULDC UR29, c[0x0][0x9e0] ;  /* 0x00027800001d7ab9 */ /* 0x000fca0000000800 */
.L_x_11445:
[----:B------:R-:W-:-:S04]  /*b070*/  UIADD3 UR39, UR39, 0x1, URZ ;  /* 0x0000000127277890 */ /* 0x000fc8000fffe03f */
[----:B------:R-:W-:-:S04]  /*b080*/  UISETP.NE.AND UP2, UPT, UR39, 0x2, UPT ;  /* 0x000000022700788c */ /* 0x000fc8000bf45270 */
[----:B------:R-:W-:Y:S02]  /*b090*/  USEL UR5, URZ, 0x1, UP2 ;  /* 0x000000013f057887 */ /* 0x000fe40009000000 */
[----:B------:R-:W-:Y:S02]  /*b0a0*/  USEL UR39, UR39, URZ, UP2 ;  /* 0x0000003f27277287 */ /* 0x000fe40009000000 */
[----:B------:R-:W-:Y:S01]  /*b0b0*/  ULOP3.LUT UR38, UR38, UR5, URZ, 0x3c, !UPT ;  /* 0x0000000526267292 */ /* 0x000fe2000f8e3c3f */
[----:B0-----:R-:W-:Y:S11]  /*b0c0*/  @!P0 BRA `(.L_x_11429) ;  /* 0x0000000000048947 */ /* 0x001ff60003800000 */
[----:B------:R-:W-:Y:S01]  /*b0d0*/  BPT.TRAP 0x1 ;  /* 0x000000040000795c */ /* 0x000fe20000300000 */
.L_x_11429:
        /* <DEDUP_REMOVED lines=9> */
.L_x_11430:
[----:B--2---:R-:W-:Y:S05]  /*b170*/  @P2 BRA `(.L_x_11431) ;  /* 0x0000000000082947 */ /* 0x004fea0003800000 */
[----:B------:R-:W2:Y:S02]  /*b180*/  SYNCS.PHASECHK.TRANS64.TRYWAIT P2, [UR5+0x22830], R7 ;  /* 0x02283007ff0075a7 */ /* 0x000ea40008040145 */
[----:B--2---:R-:W-:Y:S05]  /*b190*/  @!P2 BRA `(.L_x_11432) ;  /* 0x000000f80040a947 */ /* 0x004fea0003800000 */
.L_x_11431:
[----:B------:R-:W-:Y:S01]  /*b1a0*/  UIMAD UR14, UR39, 0x300, UR24 ;  /* 0x00000300270e78a4 */ /* 0x000fe2000f8e0218 */
[----:B-1----:R-:W-:Y:S01]  /*b1b0*/  WARPGROUP.ARRIVE ;  /* 0x00000000000079c5 */ /* 0x002fe20000000000 */
[----:B------:R-:W-:Y:S01]  /*b1c0*/  UMOV UR15, 0x40000040 ;  /* 0x40000040000f7882 */ /* 0x000fe20000000000 */
[----:B------:R-:W-:Y:S01]  /*b1d0*/  UMOV UR19, 0x40000040 ;  /* 0x4000004000137882 */ /* 0x000fe20000000000 */
[----:B------:R-:W-:-:S03]  /*b1e0*/  UIADD3 UR18, UR14, 0x2, URZ ;  /* 0x000000020e127890 */ /* 0x000fc6000fffe03f */
[----:B------:R-:W1:Y:S01]  /*b1f0*/  S2R R20, SR_TID.X ;  /* 0x0000000000147919 */ /* 0x000e620000002100 */
[----:B------:R-:W-:Y:S01]  /*b200*/  UIADD3 UR22, UR14, 0x4, URZ ;  /* 0x000000040e167890 */ /* 0x000fe2000fffe03f */
[----:B------:R-:W-:Y:S01]  /*b210*/  PLOP3.LUT P2, PT, PT, PT, UP0, 0x80, 0x0 ;  /* 0x000000000000781c */ /* 0x000fe20003f4f008 */
[----:B------:R-:W-:Y:S01]  /*b220*/  UMOV UR23, 0x40000040 ;  /* 0x4000004000177882 */ /* 0x000fe20000000000 */
[----:B------:R-:W-:Y:S01]  /*b230*/  HGMMA.64x96x16.F32.BF16 R152, gdesc[UR12], RZ, !UPT, gsb0 ;  /* 0x016000000c9879f0 */ /* 0x000fe2000c0018ff */
[----:B------:R-:W-:Y:S01]  /*b240*/  UIADD3 UR10, UR14, 0x6, URZ ;  /* 0x000000060e0a7890 */ /* 0x000fe2000fffe03f */
[----:B------:R-:W-:Y:S01]  /*b250*/  PLOP3.LUT P3, PT, PT, PT, UP0, 0x80, 0x0 ;  /* 0x000000000000781c */ /* 0x000fe20003f6f008 */
[----:B------:R-:W-:Y:S01]  /*b260*/  UMOV UR11, 0x40000040 ;  /* 0x40000040000b7882 */ /* 0x000fe20000000000 */
[----:B------:R-:W-:Y:S01]  /*b270*/  @UP0 ULDC UR6, c[0x0][0x44c] ;  /* 0x0001130000060ab9 */ /* 0x000fe20000000800 */
[----:B-1----:R-:W-:Y:S01]  /*b280*/  SHF.R.U32.HI R20, RZ, 0x7, R20 ;  /* 0x00000007ff147819 */ /* 0x002fe20000011614 */
        /* <DEDUP_REMOVED lines=17> */
[----:B------:R-:W-:-:S02]  /*b3a0*/  VIADD R192, R22, UR43 ;  /* 0x0000002b16c07c36 */ /* 0x000fc40008000000 */
        /* <DEDUP_REMOVED lines=10> */
[----:B------:R-:W-:Y:S01]  /*b450*/  IADD3 R6, -R20, 0xb, RZ ;  /* 0x0000000b14067810 */ /* 0x000fe20007ffe1ff */
[----:B------:R-:W-:Y:S01]  /*b460*/  FMUL.FTZ R156, R164, UR28 ;  /* 0x0000001ca49c7c20 */ /* 0x000fe20008410000 */
[----:B------:R-:W-:Y:S01]  /*b470*/  FMUL.FTZ R157, R165, UR28 ;  /* 0x0000001ca59d7c20 */ /* 0x000fe20008410000 */
[----:B------:R-:W1:Y:S01]  /*b480*/  SHFL.IDX PT, R20, R192, RZ, 0x1c1f ;  /* 0x001c1fffc0147589 */ /* 0x000e6200000e0000 */
        /* <DEDUP_REMOVED lines=35> */
[----:B------:R-:W2:Y:S01]  /*b6c0*/  MUFU.TANH R4, R4 ;  /* 0x0000000400047308 */ /* 0x000ea20000002400 */
[----:B------:R-:W-:Y:S01]  /*b6d0*/  IADD3 R197, -R16, 0x1, R191 ;  /* 0x0000000110c57810 */ /* 0x000fe20007ffe1bf */
[----:B------:R-:W-:-:S03]  /*b6e0*/  @!P1 VIADD R21, R176, 0x22840 ;  /* 0x00022840b0159836 */ /* 0x000fc60000000000 */
[----:B------:R-:W-:Y:S02]  /*b6f0*/  IADD3 R197, -R17, R197, R19 ;  /* 0x000000c511c57210 */ /* 0x000fe40007ffe113 */
[----:B------:R-:W-:Y:S01]  /*b700*/  @!P1 PRMT R21, RZ, 0x654, R21 ;  /* 0x00000654ff159816 */ /* 0x000fe20000000015 */
[----:B------:R-:W3:Y:S01]  /*b710*/  MUFU.TANH R10, R10 ;  /* 0x0000000a000a7308 */ /* 0x000ee20000002400 */
[----:B------:R4:W-:Y:S06]  /*b720*/  BAR.ARV R6, 0x100 ;  /* 0x000400060000751d */ /* 0x0009ec0000002000 */
[C---:B------:R-:W-:Y:S01]  /*b730*/  VIADD R198, R197.reuse, UR29 ;  /* 0x0000001dc5c67c36 */ /* 0x040fe20008000000 */
        /* <DEDUP_REMOVED lines=63> */
.L_x_11435:
[----:B------:R-:W-:-:S05]  /*bb30*/  IMAD.U32 R234, RZ, RZ, UR27 ;  /* 0x0000001bffea7e24 */ /* 0x000fca000f8e00ff */
[----:B------:R-:W-:-:S13]  /*bb40*/  ISETP.NE.AND P2, PT, R234, 0x1, PT ;  /* 0x00000001ea00780c */ /* 0x000fda0003f45270 */
[----:B------:R-:W1:Y:S02]  /*bb50*/  @P2 LDC.64 R20, c[0x0][0x9e8] ;  /* 0x00027a00ff142b82 */ /* 0x000e640000000a00 */
[----:B-1----:R-:W-:-:S05]  /*bb60*/  @P2 IMAD.HI.U32 R20, R199, R20, RZ ;  /* 0x00000014c7142227 */ /* 0x002fca00078e00ff */
[----:B------:R-:W-:-:S07]  /*bb70*/  @P2 SHF.R.U32.HI R199, RZ, R21, R20 ;  /* 0x00000015ffc72219 */ /* 0x000fce0000011614 */
.L_x_11436:
[----:B------:R-:W-:Y:S05]  /*bb80*/  BSYNC B0 ;  /* 0x0000000000007941 */ /* 0x000fea0003800000 */
.L_x_11434:
[----:B------:R-:W-:-:S04]  /*bb90*/  IMAD.IADD R20, R191, 0x1, -R16 ;  /* 0x00000001bf147824 */ /* 0x000fc800078e0a10 */
[----:B------:R-:W-:-:S05]  /*bba0*/  IMAD R20, R199, R234, R20 ;  /* 0x000000eac7147224 */ /* 0x000fca00078e0214 */
[----:B------:R-:W-:Y:S02]  /*bbb0*/  VIMNMX R195, R195, R20, !PT ;  /* 0x00000014c3c37248 */ /* 0x000fe40007fe0100 */
[----:B------:R-:W-:-:S07]  /*bbc0*/  VIADDMNMX R196, R20, R234, R196, PT ;  /* 0x000000ea14c47246 */ /* 0x000fce00038001c4 */
.L_x_11433:
[C---:B------:R-:W-:Y:S02]  /*bbd0*/  ISETP.GE.AND P2, PT, R191.reuse, 0x1, PT ;  /* 0x00000001bf00780c */ /* 0x040fe40003f46270 */
        /* <DEDUP_REMOVED lines=8> */
[----:B------:R-:W-:Y:S01]  /*bc60*/  ISETP.GT.AND P4, PT, R195, 0x1, !P2 ;  /* 0x00000001c300780c */ /* 0x000fe20005784270 */
[----:B------:R-:W1:Y:S01]  /*bc70*/  SHFL.IDX PT, R4, R192, 0x1, 0x1c1f ;  /* 0x003c1f00c0047f89 */ /* 0x000e6200000e0000 */
[----:B------:R-:W-:-:S02]  /*bc80*/  @P5 LOP3.LUT R18, R18, 0x2, RZ, 0xfc, !PT ;  /* 0x0000000212125812 */ /* 0x000fc400078efcff */
[----:B------:R-:W-:Y:S02]  /*bc90*/  ISETP.GT.AND P3, PT, R195, 0x8, !P5 ;  /* 0x00000008c300780c */ /* 0x000fe40006f64270 */
[C---:B------:R-:W-:Y:S02]  /*bca0*/  ISETP.GE.AND P5, PT, R191.reuse, 0xa, PT ;  /* 0x0000000abf00780c */ /* 0x040fe40003fa6270 */
        /* <DEDUP_REMOVED lines=8> */
[----:B------:R-:W-:Y:S01]  /*bd30*/  ISETP.LT.OR P3, PT, R196, 0xa, P3 ;  /* 0x0000000ac400780c */ /* 0x000fe20001f61670 */
[--C-:B-1----:R-:W-:Y:S01]  /*bd40*/  IMAD.IADD R198, R198, 0x1, R4.reuse ;  /* 0x00000001c6c67824 */ /* 0x102fe200078e0204 */
[----:B------:R-:W-:Y:S01]  /*bd50*/  LOP3.LUT R18, R18, 0xfffffff7, RZ, 0xc0, !PT ;  /* 0xfffffff712127812 */ /* 0x000fe200078ec0ff */
[----:B------:R-:W-:Y:S01]  /*bd60*/  IMAD.IADD R197, R197, 0x1, R4 ;  /* 0x00000001c5c57824 */ /* 0x000fe200078e0204 */
[----:B------:R-:W-:-:S02]  /*bd70*/  FSEL R199, R13, -INF , !P3 ;  /* 0xff8000000dc77808 */ /* 0x000fc40005800000 */
        /* <DEDUP_REMOVED lines=126> */
.L_x_11439:
[----:B------:R-:W-:-:S05]  /*c560*/  IMAD.U32 R192, RZ, RZ, UR27 ;  /* 0x0000001bffc07e24 */ /* 0x000fca000f8e00ff */
[----:B------:R-:W-:-:S13]  /*c570*/  ISETP.NE.AND P6, PT, R192, 0x1, PT ;  /* 0x00000001c000780c */ /* 0x000fda0003fc5270 */
[----:B------:R-:W0:Y:S02]  /*c580*/  @P6 LDC.64 R12, c[0x0][0x9e8] ;  /* 0x00027a00ff0c6b82 */ /* 0x000e240000000a00 */
[----:B0-----:R-:W-:-:S05]  /*c590*/  @P6 IMAD.HI.U32 R12, R4, R12, RZ ;  /* 0x0000000c040c6227 */ /* 0x001fca00078e00ff */
[----:B------:R-:W-:-:S07]  /*c5a0*/  @P6 SHF.R.U32.HI R4, RZ, R13, R12 ;  /* 0x0000000dff046219 */ /* 0x000fce000001160c */
.L_x_11440:
[----:B------:R-:W-:Y:S05]  /*c5b0*/  BSYNC B0 ;  /* 0x0000000000007941 */ /* 0x000fea0003800000 */
.L_x_11438:
[----:B------:R-:W-:-:S04]  /*c5c0*/  IMAD.IADD R191, R191, 0x1, -R16 ;  /* 0x00000001bfbf7824 */ /* 0x000fc800078e0a10 */
[----:B------:R-:W-:-:S05]  /*c5d0*/  IMAD R191, R4, R192, R191 ;  /* 0x000000c004bf7224 */ /* 0x000fca00078e02bf */
[----:B------:R-:W-:Y:S02]  /*c5e0*/  VIMNMX R197, R197, R191, !PT ;  /* 0x000000bfc5c57248 */ /* 0x000fe40007fe0100 */
[----:B------:R-:W-:-:S07]  /*c5f0*/  VIADDMNMX R198, R191, R192, R198, PT ;  /* 0x000000c0bfc67246 */ /* 0x000fce00038001c6 */
.L_x_11437:
[----:B------:R-:W-:Y:S02]  /*c600*/  ISETP.GT.AND P2, PT, R197, 0x1, !P2 ;  /* 0x00000001c500780c */ /* 0x000fe40005744270 */
[----:B------:R-:W-:Y:S02]  /*c610*/  FMNMX.FTZ R4, R20, R9, !PT ;  /* 0x0000000914047209 */ /* 0x000fe40007810000 */
[----:B------:R-:W-:Y:S02]  /*c620*/  ISETP.LT.OR P2, PT, R198, 0x2, P2 ;  /* 0x00000002c600780c */ /* 0x000fe40001741670 */
[C---:B------:R-:W-:Y:S02]  /*c630*/  LOP3.LUT P6, RZ, R18.reuse, 0x8000, RZ, 0xc0, !PT ;  /* 0x0000800012ff7812 */ /* 0x040fe400078cc0ff */
        /* <DEDUP_REMOVED lines=109> */
[----:B------:R-:W-:Y:S01]  /*cd10*/  ISETP.LT.OR P2, PT, R198, 0x49, P2 ;  /* 0x00000049c600780c */ /* 0x000fe20001741670 */
[--C-:B------:R-:W-:Y:S01]  /*cd20*/  FFMA.FTZ R10, R10, UR4, -R9.reuse ;  /* 0x000000040a0a7c23 */ /* 0x100fe20008010809 */
[--C-:B------:R-:W-:Y:S01]  /*cd30*/  FFMA.FTZ R21, R21, UR4, -R9.reuse ;  /* 0x0000000415157c23 */ /* 0x100fe20008010809 */
[--C-:B------:R-:W-:Y:S01]  /*cd40*/  FFMA.FTZ R199, R199, UR4, -R9.reuse ;  /* 0x00000004c7c77c23 */ /* 0x100fe20008010809 */
[----:B------:R-:W-:Y:S01]  /*cd50*/  FSEL R181, R181, -INF , !P2 ;  /* 0xff800000b5b57808 */ /* 0x000fe20005000000 */
[--C-:B------:R-:W-:Y:S01]  /*cd60*/  FFMA.FTZ R13, R152, UR4, -R9.reuse ;  /* 0x00000004980d7c23 */ /* 0x100fe20008010809 */
[----:B------:R-:W-:Y:S01]  /*cd70*/  LOP3.LUT P2, RZ, R18, 0x80000, RZ, 0xc0, !PT ;  /* 0x0008000012ff7812 */ /* 0x000fe2000784c0ff */
[--C-:B------:R-:W-:Y:S01]  /*cd80*/  FFMA.FTZ R153, R153, UR4, -R9.reuse ;  /* 0x0000000499997c23 */ /* 0x100fe20008010809 */
[--C-:B------:R-:W-:Y:S01]  /*cd90*/  FFMA.FTZ R156, R156, UR4, -R9.reuse ;  /* 0x000000049c9c7c23 */ /* 0x100fe20008010809 */
[--C-:B------:R-:W-:Y:S01]  /*cda0*/  FFMA.FTZ R157, R157, UR4, -R9.reuse ;  /* 0x000000049d9d7c23 */ /* 0x100fe20008010809 */
[----:B------:R-:W-:Y:S01]  /*cdb0*/  ISETP.GT.AND P2, PT, R197, RZ, !P2 ;  /* 0x000000ffc500720c */ /* 0x000fe20005744270 */
[--C-:B------:R-:W-:Y:S01]  /*cdc0*/  FFMA.FTZ R162, R162, UR4, -R9.reuse ;  /* 0x00000004a2a27c23 */ /* 0x100fe20008010809 */
[--C-:B------:R-:W-:Y:S01]  /*cdd0*/  FFMA.FTZ R163, R163, UR4, -R9.reuse ;  /* 0x00000004a3a37c23 */ /* 0x100fe20008010809 */
        /* <DEDUP_REMOVED lines=9> */
[----:B------:R-:W-:Y:S01]  /*ce70*/  FMNMX.FTZ R5, R191, R8, !PT ;  /* 0x00000008bf057209 */ /* 0x000fe20007810000 */
[--C-:B------:R-:W-:Y:S01]  /*ce80*/  FFMA.FTZ R179, R179, UR4, -R9.reuse ;  /* 0x00000004b3b37c23 */ /* 0x100fe20008010809 */
[----:B------:R-:W-:Y:S01]  /*ce90*/  ISETP.GT.AND P2, PT, R197, 0x49, !P2 ;  /* 0x00000049c500780c */ /* 0x000fe20005744270 */
        /* <DEDUP_REMOVED lines=9> */
[----:B------:R-:W-:Y:S01]  /*cf30*/  FMNMX.FTZ R5, R15, R5, !PT ;  /* 0x000000050f057209 */ /* 0x000fe20007810000 */
[----:B------:R-:W-:Y:S01]  /*cf40*/  FMUL.FTZ R9, R12, UR4 ;  /* 0x000000040c097c20 */ /* 0x000fe20008410000 */
[----:B------:R-:W-:Y:S01]  /*cf50*/  ISETP.LT.OR P2, PT, R198, 0x4a, P2 ;  /* 0x0000004ac600780c */ /* 0x000fe20001741670 */
[----:B------:R-:W-:Y:S01]  /*cf60*/  MUFU.EX2 R20, R20 ;  /* 0x0000001400147308 */ /* 0x000fe20000000800 */
[----:B------:R-:W-:-:S02]  /*cf70*/  FMNMX.FTZ R5, R154, R5, !PT ;  /* 0x000000059a057209 */ /* 0x000fc40007810000 */
[----:B------:R-:W-:Y:S02]  /*cf80*/  FSEL R180, R180, -INF , !P2 ;  /* 0xff800000b4b47808 */ /* 0x000fe40005000000 */
[----:B------:R-:W-:Y:S02]  /*cf90*/  FMNMX.FTZ R5, R155, R5, !PT ;  /* 0x000000059b057209 */ /* 0x000fe40007810000 */
[----:B------:R-:W-:Y:S01]  /*cfa0*/  ISETP.GT.AND P6, PT, R197, 0x59, !P6 ;  /* 0x00000059c500780c */ /* 0x000fe200077c4270 */
[----:B------:R-:W0:Y:S01]  /*cfb0*/  MUFU.EX2 R9, R9 ;  /* 0x0000000900097308 */ /* 0x000e220000000800 */
[----:B------:R-:W-:Y:S02]  /*cfc0*/  FMNMX.FTZ R5, R158, R5, !PT ;  /* 0x000000059e057209 */ /* 0x000fe40007810000 */
[----:B------:R-:W-:Y:S02]  /*cfd0*/  ISETP.LT.OR P6, PT, R198, 0x5a, P6 ;  /* 0x0000005ac600780c */ /* 0x000fe400037c1670 */
[----:B------:R-:W-:-:S02]  /*cfe0*/  FMNMX.FTZ R5, R159, R5, !PT ;  /* 0x000000059f057209 */ /* 0x000fc40007810000 */
[----:B------:R-:W-:Y:S01]  /*cff0*/  FSEL R189, R189, -INF , !P6 ;  /* 0xff800000bdbd7808 */ /* 0x000fe20007000000 */
[----:B------:R-:W1:Y:S01]  /*d000*/  MUFU.EX2 R10, R10 ;  /* 0x0000000a000a7308 */ /* 0x000e620000000800 */
[----:B------:R-:W-:-:S04]  /*d010*/  FMNMX.FTZ R5, R160, R5, !PT ;  /* 0x00000005a0057209 */ /* 0x000fc80007810000 */
[----:B------:R-:W-:-:S03]  /*d020*/  FMNMX.FTZ R5, R161, R5, !PT ;  /* 0x00000005a1057209 */ /* 0x000fc60007810000 */
[----:B------:R-:W2:Y:S01]  /*d030*/  MUFU.EX2 R21, R21 ;  /* 0x0000001500157308 */ /* 0x000ea20000000800 */
[----:B------:R-:W-:Y:S01]  /*d040*/  FMNMX.FTZ R5, R164, R5, !PT ;  /* 0x00000005a4057209 */ /* 0x000fe20007810000 */
[----:B0-----:R-:W-:Y:S01]  /*d050*/  FFMA.FTZ R2, R9, R2, R20 ;  /* 0x0000000209027223 */ /* 0x001fe20000010014 */
[-C--:B------:R-:W-:Y:S01]  /*d060*/  FMUL.FTZ R24, R24, R9.reuse ;  /* 0x0000000918187220 */ /* 0x080fe20000410000 */
[----:B------:R-:W-:Y:S01]  /*d070*/  FMUL.FTZ R25, R25, R9 ;  /* 0x0000000919197220 */ /* 0x000fe20000410000 */
[----:B------:R-:W-:Y:S01]  /*d080*/  FMNMX.FTZ R5, R165, R5, !PT ;  /* 0x00000005a5057209 */ /* 0x000fe20007810000 */
[-C--:B------:R-:W-:Y:S01]  /*d090*/  FMUL.FTZ R28, R28, R9.reuse ;  /* 0x000000091c1c7220 */ /* 0x080fe20000410000 */
[----:B------:R-:W-:Y:S01]  /*d0a0*/  FMUL.FTZ R29, R29, R9 ;  /* 0x000000091d1d7220 */ /* 0x000fe20000410000 */
[----:B------:R-:W0:Y:S01]  /*d0b0*/  MUFU.EX2 R199, R199 ;  /* 0x000000c700c77308 */ /* 0x000e220000000800 */
[----:B------:R-:W-:Y:S01]  /*d0c0*/  FMNMX.FTZ R5, R168, R5, !PT ;  /* 0x00000005a8057209 */ /* 0x000fe20007810000 */
[C---:B-1----:R-:W-:Y:S01]  /*d0d0*/  FADD.FTZ R2, R10.reuse, R2 ;  /* 0x000000020a027221 */ /* 0x042fe20000010000 */
[----:B------:R-:W-:Y:S01]  /*d0e0*/  F2FP.BF16.F32.PACK_AB R152, R10, R20 ;  /* 0x000000140a98723e */ /* 0x000fe200000010ff */
        /* <DEDUP_REMOVED lines=16> */
[----:B------:R-:W-:Y:S01]  /*d1f0*/  FMUL.FTZ R48, R48, R9 ;  /* 0x0000000930307220 */ /* 0x000fe20000410000 */
[----:B------:R-:W-:Y:S01]  /*d200*/  FMNMX.FTZ R5, R178, R5, !PT ;  /* 0x00000005b2057209 */ /* 0x000fe20007810000 */
[-C--:B------:R-:W-:Y:S01]  /*d210*/  FMUL.FTZ R49, R49, R9.reuse ;  /* 0x0000000931317220 */ /* 0x080fe20000410000 */
[----:B------:R-:W-:Y:S01]  /*d220*/  FMUL.FTZ R52, R52, R9 ;  /* 0x0000000934347220 */ /* 0x000fe20000410000 */
[----:B------:R-:W-:Y:S01]  /*d230*/  MUFU.EX2 R157, R157 ;  /* 0x0000009d009d7308 */ /* 0x000fe20000000800 */
[----:B------:R-:W-:Y:S01]  /*d240*/  FMNMX.FTZ R5, R181, R5, !PT ;  /* 0x00000005b5057209 */ /* 0x000fe20007810000 */
[----:B-1----:R-:W-:Y:S01]  /*d250*/  FADD.FTZ R2, R13, R2 ;  /* 0x000000020d027221 */ /* 0x002fe20000010000 */
[-C--:B------:R-:W-:Y:S01]  /*d260*/  FMUL.FTZ R53, R53, R9.reuse ;  /* 0x0000000935357220 */ /* 0x080fe20000410000 */
[----:B------:R-:W-:Y:S01]  /*d270*/  FMUL.FTZ R56, R56, R9 ;  /* 0x0000000938387220 */ /* 0x000fe20000410000 */
[----:B------:R-:W-:Y:S01]  /*d280*/  FMNMX.FTZ R5, R180, R5, !PT ;  /* 0x00000005b4057209 */ /* 0x000fe20007810000 */
[-C--:B------:R-:W-:Y:S01]  /*d290*/  FMUL.FTZ R57, R57, R9.reuse ;  /* 0x0000000939397220 */ /* 0x080fe20000410000 */
[----:B------:R-:W-:Y:S01]  /*d2a0*/  FMUL.FTZ R60, R60, R9 ;  /* 0x000000093c3c7220 */ /* 0x000fe20000410000 */
[----:B------:R-:W-:Y:S01]  /*d2b0*/  MUFU.EX2 R162, R162 ;  /* 0x000000a200a27308 */ /* 0x000fe20000000800 */
[----:B------:R-:W-:Y:S01]  /*d2c0*/  FMNMX.FTZ R5, R183, R5, !PT ;  /* 0x00000005b7057209 */ /* 0x000fe20007810000 */
[----:B--2---:R-:W-:Y:S01]  /*d2d0*/  FADD.FTZ R2, R153, R2 ;  /* 0x0000000299027221 */ /* 0x004fe20000010000 */
[-C--:B------:R-:W-:Y:S01]  /*d2e0*/  FMUL.FTZ R61, R61, R9.reuse ;  /* 0x000000093d3d7220 */ /* 0x080fe20000410000 */
[----:B------:R-:W-:Y:S01]  /*d2f0*/  FMUL.FTZ R64, R64, R9 ;  /* 0x0000000940407220 */ /* 0x000fe20000410000 */
[----:B------:R-:W-:Y:S01]  /*d300*/  FMNMX.FTZ R5, R185, R5, !PT ;  /* 0x00000005b9057209 */ /* 0x000fe20007810000 */
[-C--:B------:R-:W-:Y:S01]  /*d310*/  FMUL.FTZ R65, R65, R9.reuse ;  /* 0x0000000941417220 */ /* 0x080fe20000410000 */
[----:B------:R-:W-:Y:S01]  /*d320*/  FMUL.FTZ R68, R68, R9 ;  /* 0x0000000944447220 */ /* 0x000fe20000410000 */
[----:B------:R-:W-:Y:S01]  /*d330*/  MUFU.EX2 R163, R163 ;  /* 0x000000a300a37308 */ /* 0x000fe20000000800 */
[----:B------:R-:W-:Y:S01]  /*d340*/  FMNMX.FTZ R5, R187, R5, !PT ;  /* 0x00000005bb057209 */ /* 0x000fe20007810000 */
[-C--:B------:R-:W-:Y:S01]  /*d350*/  FMUL.FTZ R69, R69, R9.reuse ;  /* 0x0000000945457220 */ /* 0x080fe20000410000 */
[-C--:B------:R-:W-:Y:S01]  /*d360*/  FMUL.FTZ R72, R72, R9.reuse ;  /* 0x0000000948487220 */ /* 0x080fe20000410000 */
[----:B------:R-:W-:Y:S01]  /*d370*/  FMUL.FTZ R73, R73, R9 ;  /* 0x0000000949497220 */ /* 0x000fe20000410000 */
[----:B------:R-:W-:Y:S01]  /*d380*/  FMNMX.FTZ R5, R189, R5, !PT ;  /* 0x00000005bd057209 */ /* 0x000fe20007810000 */
[-C--:B------:R-:W-:Y:S01]  /*d390*/  FMUL.FTZ R76, R76, R9.reuse ;  /* 0x000000094c4c7220 */ /* 0x080fe20000410000 */
[-C--:B------:R-:W-:Y:S01]  /*d3a0*/  FMUL.FTZ R77, R77, R9.reuse ;  /* 0x000000094d4d7220 */ /* 0x080fe20000410000 */
[----:B------:R-:W-:Y:S01]  /*d3b0*/  MUFU.EX2 R166, R166 ;  /* 0x000000a600a67308 */ /* 0x000fe20000000800 */
[-C--:B------:R-:W-:Y:S01]  /*d3c0*/  FMUL.FTZ R80, R80, R9.reuse ;  /* 0x0000000950507220 */ /* 0x080fe20000410000 */
[----:B------:R-:W0:Y:S01]  /*d3d0*/  SHFL.BFLY PT, R10, R5, 0x2, 0x1f ;  /* 0x0c401f00050a7f89 */ /* 0x000e2200000e0000 */
        /* <DEDUP_REMOVED lines=23> */
[----:B0-----:R-:W-:Y:S01]  /*d550*/  FMNMX.FTZ R5, R5, R10, !PT ;  /* 0x0000000a05057209 */ /* 0x001fe20007810000 */
[-C--:B------:R-:W-:Y:S01]  /*d560*/  FMUL.FTZ R121, R121, R9.reuse ;  /* 0x0000000979797220 */ /* 0x080fe20000410000 */
[-C--:B------:R-:W-:Y:S01]  /*d570*/  FMUL.FTZ R124, R124, R9.reuse ;  /* 0x000000097c7c7220 */ /* 0x080fe20000410000 */
[-C--:B------:R-:W-:Y:S01]  /*d580*/  FMUL.FTZ R125, R125, R9.reuse ;  /* 0x000000097d7d7220 */ /* 0x080fe20000410000 */
[-C--:B------:R-:W-:Y:S01]  /*d590*/  FMUL.FTZ R128, R128, R9.reuse ;  /* 0x0000000980807220 */ /* 0x080fe20000410000 */
[----:B------:R-:W0:Y:S01]  /*d5a0*/  SHFL.BFLY PT, R12, R5, 0x1, 0x1f ;  /* 0x0c201f00050c7f89 */ /* 0x000e2200000e0000 */
        /* <DEDUP_REMOVED lines=12> */
[----:B------:R-:W-:-:S04]  /*d670*/  FMUL.FTZ R149, R149, R9 ;  /* 0x0000000995957220 */ /* 0x000fc80000410000 */
[----:B------:R-:W3:Y:S01]  /*d680*/  MUFU.EX2 R175, R175 ;  /* 0x000000af00af7308 */ /* 0x000ee20000000800 */
[----:B-1----:R-:W-:-:S04]  /*d690*/  FADD.FTZ R2, R10, R2 ;  /* 0x000000020a027221 */ /* 0x002fc80000010000 */
[----:B------:R-:W-:Y:S01]  /*d6a0*/  FADD.FTZ R2, R157, R2 ;  /* 0x000000029d027221 */ /* 0x000fe20000010000 */
[----:B0-----:R-:W-:Y:S02]  /*d6b0*/  FMNMX.FTZ R5, R5, R12, !PT ;  /* 0x0000000c05057209 */ /* 0x001fe40007810000 */
[----:B------:R-:W-:Y:S01]  /*d6c0*/  MUFU.EX2 R179, R179 ;  /* 0x000000b300b37308 */ /* 0x000fe20000000800 */
[----:B------:R-:W-:Y:S01]  /*d6d0*/  FADD.FTZ R2, R162, R2 ;  /* 0x00000002a2027221 */ /* 0x000fe20000010000 */
[C---:B------:R-:W-:Y:S01]  /*d6e0*/  FSETP.NEU.FTZ.AND P2, PT, R5.reuse, -INF , PT ;  /* 0xff8000000500780b */ /* 0x040fe20003f5d000 */
[----:B------:R-:W-:Y:S02]  /*d6f0*/  FMUL.FTZ R12, R5, UR4 ;  /* 0x00000004050c7c20 */ /* 0x000fe40008410000 */
[----:B------:R-:W-:-:S03]  /*d700*/  FADD.FTZ R2, R163, R2 ;  /* 0x00000002a3027221 */ /* 0x000fc60000010000 */
[----:B------:R-:W0:Y:S01]  /*d710*/  MUFU.EX2 R182, R182 ;  /* 0x000000b600b67308 */ /* 0x000e220000000800 */
[----:B------:R-:W-:Y:S01]  /*d720*/  FSEL R12, R12, RZ, P2 ;  /* 0x000000ff0c0c7208 */ /* 0x000fe20001000000 */
[----:B------:R-:W-:-:S04]  /*d730*/  FADD.FTZ R2, R166, R2 ;  /* 0x00000002a6027221 */ /* 0x000fc80000010000 */
[--C-:B------:R-:W-:Y:S01]  /*d740*/  FFMA.FTZ R156, R191, UR4, -R12.reuse ;  /* 0x00000004bf9c7c23 */ /* 0x100fe2000801080c */
[--C-:B------:R-:W-:Y:S01]  /*d750*/  FFMA.FTZ R192, R154, UR4, -R12.reuse ;  /* 0x000000049ac07c23 */ /* 0x100fe2000801080c */
[----:B------:R-:W-:Y:S01]  /*d760*/  F2FP.BF16.F32.PACK_AB R154, R199, R21 ;  /* 0x00000015c79a723e */ /* 0x000fe200000010ff */
[--C-:B------:R-:W-:Y:S01]  /*d770*/  FFMA.FTZ R20, R11, UR4, -R12.reuse ;  /* 0x000000040b147c23 */ /* 0x100fe2000801080c */
[----:B------:R1:W-:Y:S01]  /*d780*/  MUFU.EX2 R21, R156 ;  /* 0x0000009c00157308 */ /* 0x0003e20000000800 */
[--C-:B------:R-:W-:Y:S01]  /*d790*/  FFMA.FTZ R195, R14, UR4, -R12.reuse ;  /* 0x000000040ec37c23 */ /* 0x100fe2000801080c */
[--C-:B------:R-:W-:Y:S01]  /*d7a0*/  FFMA.FTZ R15, R15, UR4, -R12.reuse ;  /* 0x000000040f0f7c23 */ /* 0x100fe2000801080c */
[--C-:B------:R-:W-:Y:S01]  /*d7b0*/  FFMA.FTZ R191, R158, UR4, -R12.reuse ;  /* 0x000000049ebf7c23 */ /* 0x100fe2000801080c */
[----:B------:R-:W-:Y:S01]  /*d7c0*/  F2FP.BF16.F32.PACK_AB R158, R157, R10 ;  /* 0x0000000a9d9e723e */ /* 0x000fe200000010ff */
[--C-:B------:R-:W-:Y:S01]  /*d7d0*/  FFMA.FTZ R155, R155, UR4, -R12.reuse ;  /* 0x000000049b9b7c23 */ /* 0x100fe2000801080c */
[--C-:B------:R-:W-:Y:S01]  /*d7e0*/  FFMA.FTZ R159, R159, UR4, -R12.reuse ;  /* 0x000000049f9f7c23 */ /* 0x100fe2000801080c */
[--C-:B------:R-:W-:Y:S01]  /*d7f0*/  FFMA.FTZ R14, R160, UR4, -R12.reuse ;  /* 0x00000004a00e7c23 */ /* 0x100fe2000801080c */
[----:B------:R-:W4:Y:S01]  /*d800*/  MUFU.EX2 R20, R20 ;  /* 0x0000001400147308 */ /* 0x000f220000000800 */
[----:B-1----:R-:W-:Y:S01]  /*d810*/  F2FP.BF16.F32.PACK_AB R156, R153, R13 ;  /* 0x0000000d999c723e */ /* 0x002fe200000010ff */
[--C-:B------:R-:W-:Y:S01]  /*d820*/  FFMA.FTZ R161, R161, UR4, -R12.reuse ;  /* 0x00000004a1a17c23 */ /* 0x100fe2000801080c */
[----:B------:R-:W-:Y:S01]  /*d830*/  FSEL R13, R5, RZ, P2 ;  /* 0x000000ff050d7208 */ /* 0x000fe20001000000 */
[--C-:B------:R-:W-:Y:S01]  /*d840*/  FFMA.FTZ R11, R164, UR4, -R12.reuse ;  /* 0x00000004a40b7c23 */ /* 0x100fe2000801080c */
[--C-:B------:R-:W-:Y:S01]  /*d850*/  FFMA.FTZ R165, R165, UR4, -R12.reuse ;  /* 0x00000004a5a57c23 */ /* 0x100fe2000801080c */
[----:B------:R-:W-:Y:S01]  /*d860*/  F2FP.BF16.F32.PACK_AB R160, R163, R162 ;  /* 0x000000a2a3a0723e */ /* 0x000fe200000010ff */
[----:B------:R-:W-:Y:S01]  /*d870*/  FFMA.FTZ R196, R168, UR4, -R12 ;  /* 0x00000004a8c47c23 */ /* 0x000fe2000801080c */
[----:B------:R-:W-:Y:S01]  /*d880*/  FADD.FTZ R8, -R13, R8 ;  /* 0x000000080d087221 */ /* 0x000fe20000010100 */
[----:B------:R-:W-:Y:S01]  /*d890*/  MUFU.EX2 R195, R195 ;  /* 0x000000c300c37308 */ /* 0x000fe20000000800 */
[--C-:B------:R-:W-:Y:S01]  /*d8a0*/  FFMA.FTZ R169, R169, UR4, -R12.reuse ;  /* 0x00000004a9a97c23 */ /* 0x100fe2000801080c */
[--C-:B------:R-:W-:Y:S01]  /*d8b0*/  FFMA.FTZ R197, R172, UR4, -R12.reuse ;  /* 0x00000004acc57c23 */ /* 0x100fe2000801080c */
[----:B------:R-:W-:Y:S01]  /*d8c0*/  FMUL.FTZ R8, R8, UR4 ;  /* 0x0000000408087c20 */ /* 0x000fe20008410000 */
[----:B------:R-:W-:Y:S01]  /*d8d0*/  FFMA.FTZ R173, R173, UR4, -R12 ;  /* 0x00000004adad7c23 */ /* 0x000fe2000801080c */
[C---:B------:R-:W-:Y:S01]  /*d8e0*/  FADD.FTZ R2, R167.reuse, R2 ;  /* 0x00000002a7027221 */ /* 0x040fe20000010000 */
[----:B------:R-:W-:Y:S01]  /*d8f0*/  F2FP.BF16.F32.PACK_AB R162, R167, R166 ;  /* 0x000000a6a7a2723e */ /* 0x000fe200000010ff */
[--C-:B------:R-:W-:Y:S01]  /*d900*/  FFMA.FTZ R177, R177, UR4, -R12.reuse ;  /* 0x00000004b1b17c23 */ /* 0x100fe2000801080c */
[----:B------:R-:W-:Y:S01]  /*d910*/  MUFU.EX2 R15, R15 ;  /* 0x0000000f000f7308 */ /* 0x000fe20000000800 */
[----:B------:R-:W-:Y:S01]  /*d920*/  FFMA.FTZ R178, R178, UR4, -R12 ;  /* 0x00000004b2b27c23 */ /* 0x000fe2000801080c */
[----:B------:R-:W-:Y:S01]  /*d930*/  FADD.FTZ R2, R170, R2 ;  /* 0x00000002aa027221 */ /* 0x000fe20000010000 */
[--C-:B------:R-:W-:Y:S01]  /*d940*/  FFMA.FTZ R181, R181, UR4, -R12.reuse ;  /* 0x00000004b5b57c23 */ /* 0x100fe2000801080c */
[----:B------:R-:W-:Y:S01]  /*d950*/  FFMA.FTZ R180, R180, UR4, -R12 ;  /* 0x00000004b4b47c23 */ /* 0x000fe2000801080c */
[C---:B------:R-:W-:Y:S01]  /*d960*/  F2FP.BF16.F32.PACK_AB R164, R171.reuse, R170 ;  /* 0x000000aaaba4723e */ /* 0x040fe200000010ff */
[----:B------:R-:W-:Y:S01]  /*d970*/  FADD.FTZ R2, R171, R2 ;  /* 0x00000002ab027221 */ /* 0x000fe20000010000 */
[--C-:B------:R-:W-:Y:S01]  /*d980*/  FFMA.FTZ R183, R183, UR4, -R12.reuse ;  /* 0x00000004b7b77c23 */ /* 0x100fe2000801080c */
[----:B------:R-:W1:Y:S01]  /*d990*/  MUFU.EX2 R8, R8 ;  /* 0x0000000800087308 */ /* 0x000e620000000800 */
[----:B------:R-:W-:Y:S01]  /*d9a0*/  FFMA.FTZ R185, R185, UR4, -R12 ;  /* 0x00000004b9b97c23 */ /* 0x000fe2000801080c */
[----:B--2---:R-:W-:Y:S01]  /*d9b0*/  FADD.FTZ R2, R174, R2 ;  /* 0x00000002ae027221 */ /* 0x004fe20000010000 */
[--C-:B------:R-:W-:Y:S01]  /*d9c0*/  FFMA.FTZ R187, R187, UR4, -R12.reuse ;  /* 0x00000004bbbb7c23 */ /* 0x100fe2000801080c */
[----:B------:R-:W-:Y:S01]  /*d9d0*/  FFMA.FTZ R12, R189, UR4, -R12 ;  /* 0x00000004bd0c7c23 */ /* 0x000fe2000801080c */
[C---:B---3--:R-:W-:Y:S01]  /*d9e0*/  F2FP.BF16.F32.PACK_AB R166, R175.reuse, R174 ;  /* 0x000000aeafa6723e */ /* 0x048fe200000010ff */
[----:B------:R-:W-:Y:S01]  /*d9f0*/  FADD.FTZ R2, R175, R2 ;  /* 0x00000002af027221 */ /* 0x000fe20000010000 */
[----:B0-----:R-:W-:Y:S01]  /*da00*/  F2FP.BF16.F32.PACK_AB R168, R182, R179 ;  /* 0x000000b3b6a8723e */ /* 0x001fe200000010ff */
[----:B------:R-:W0:Y:S01]  /*da10*/  MUFU.EX2 R157, R192 ;  /* 0x000000c0009d7308 */ /* 0x000e220000000800 */
[----:B----4-:R-:W-:Y:S01]  /*da20*/  F2FP.BF16.F32.PACK_AB R153, R20, R21 ;  /* 0x000000151499723e */ /* 0x010fe200000010ff */
[----:B------:R-:W-:-:S04]  /*da30*/  FADD.FTZ R2, R179, R2 ;  /* 0x00000002b3027221 */ /* 0x000fc80000010000 */
[----:B------:R-:W-:Y:S02]  /*da40*/  FADD.FTZ R2, R182, R2 ;  /* 0x00000002b6027221 */ /* 0x000fe40000010000 */
[----:B------:R2:W3:Y:S01]  /*da50*/  MUFU.EX2 R10, R155 ;  /* 0x0000009b000a7308 */ /* 0x0004e20000000800 */
[----:B-1----:R-:W-:Y:S01]  /*da60*/  FFMA.FTZ R0, R8, R0, R21 ;  /* 0x0000000008007223 */ /* 0x002fe20000010015 */
        /* <DEDUP_REMOVED lines=14> */
[----:B------:R-:W2:Y:S01]  /*db50*/  MUFU.EX2 R159, R159 ;  /* 0x0000009f009f7308 */ /* 0x000ea20000000800 */
[----:B0-----:R-:W-:Y:S01]  /*db60*/  FADD.FTZ R0, R157, R0 ;  /* 0x000000009d007221 */ /* 0x001fe20000010000 */
[----:B---3--:R-:W-:Y:S01]  /*db70*/  F2FP.BF16.F32.PACK_AB R157, R10, R157 ;  /* 0x0000009d0a9d723e */ /* 0x008fe200000010ff */
[-C--:B------:R-:W-:Y:S01]  /*db80*/  FMUL.FTZ R43, R43, R8.reuse ;  /* 0x000000082b2b7220 */ /* 0x080fe20000410000 */
[-C--:B------:R-:W-:Y:S01]  /*db90*/  FMUL.FTZ R46, R46, R8.reuse ;  /* 0x000000082e2e7220 */ /* 0x080fe20000410000 */
[----:B------:R-:W-:Y:S01]  /*dba0*/  FADD.FTZ R0, R10, R0 ;  /* 0x000000000a007221 */ /* 0x000fe20000010000 */
        /* <DEDUP_REMOVED lines=77> */
[----:B------:R-:W-:-:S05]  /*e080*/  FMUL.FTZ R151, R151, R8 ;  /* 0x0000000897977220 */ /* 0x000fca0000410000 */
        /* <DEDUP_REMOVED lines=35> */
.L_x_11441:
[----:B------:R0:W1:Y:S01]  /*e2c0*/  SYNCS.PHASECHK.TRANS64.TRYWAIT P2, [UR5+0x22850], R7 ;  /* 0x02285007ff0075a7 */ /* 0x0000620008040145 */
[----:B------:R-:W-:Y:S05]  /*e2d0*/  @!P0 BRA `(.L_x_11442) ;  /* 0x0000000000048947 */ /* 0x000fea0003800000 */
[----:B------:R-:W-:Y:S01]  /*e2e0*/  BPT.TRAP 0x1 ;  /* 0x000000040000795c */ /* 0x000fe20000300000 */
.L_x_11442:
[----:B-1----:R-:W-:Y:S05]  /*e2f0*/  @P2 BRA `(.L_x_11443) ;  /* 0x0000000000082947 */ /* 0x002fea0003800000 */
[----:B------:R-:W1:Y:S02]  /*e300*/  SYNCS.PHASECHK.TRANS64.TRYWAIT P2, [UR5+0x22850], R7 ;  /* 0x02285007ff0075a7 */ /* 0x000e640008040145 */
[----:B-1----:R-:W-:Y:S05]  /*e310*/  @!P2 BRA `(.L_x_11444) ;  /* 0x000000c400f8a947 */ /* 0x002fea0003800000 */
.L_x_11443:
        /* <DEDUP_REMOVED lines=48> */
.L_x_11428:
[----:B------:R-:W2:Y:S01]  /*e620*/  SHFL.BFLY PT, R3, R2, 0x2, 0x1f ;  /* 0x0c401f0002037f89 */ /* 0x000ea200000e0000 */
[----:B------:R-:W-:Y:S01]  /*e630*/  UIADD3 UR39, UR39, 0x1, URZ ;  /* 0x0000000127277890 */ /* 0x000fe2000fffe03f */
[----:B------:R3:W-:Y:S06]  /*e640*/  BAR.ARV R6, 0x100 ;  /* 0x000400060000751d */ /* 0x0007ec0000002000 */
[----:B------:R-:W-:Y:S02]  /*e650*/  UISETP.NE.AND UP0, UPT, UR39, 0x2, UPT ;  /* 0x000000022700788c */ /* 0x000fe4000bf05270 */
[----:B------:R-:W-:Y:S06]  /*e660*/  BAR.ARV 0x8, 0x180 ;  /* 0x0206000000007b1d */ /* 0x000fec0000002000 */
[----:B---3--:R-:W-:Y:S01]  /*e670*/  IMAD.U32 R6, RZ, RZ, UR4 ;  /* 0x00000004ff067e24 */ /* 0x008fe2000f8e00ff */
[----:B------:R-:W-:Y:S01]  /*e680*/  PLOP3.LUT P0, PT, PT, PT, PT, 0x8, 0x0 ;  /* 0x000000000000781c */ /* 0x000fe20003f0e170 */
[----:B0-----:R-:W0:Y:S01]  /*e690*/  SHFL.BFLY PT, R7, R0, 0x2, 0x1f ;  /* 0x0c401f0000077f89 */ /* 0x001e2200000e0000 */
[----:B------:R-:W-:-:S02]  /*e6a0*/  UIADD3 UR37, UR37, 0x1, URZ ;  /* 0x0000000125257890 */ /* 0x000fc4000fffe03f */
[----:B------:R-:W-:Y:S01]  /*e6b0*/  USEL UR39, UR39, URZ, UP0 ;  /* 0x0000003f27277287 */ /* 0x000fe20008000000 */
[----:B--2---:R-:W-:-:S05]  /*e6c0*/  FADD.FTZ R8, R3, R2 ;  /* 0x0000000203087221 */ /* 0x004fca0000010000 */
[----:B------:R-:W2:Y:S01]  /*e6d0*/  SHFL.BFLY PT, R3, R8, 0x1, 0x1f ;  /* 0x0c201f0008037f89 */ /* 0x000ea200000e0000 */
[----:B0-----:R-:W-:Y:S01]  /*e6e0*/  FADD.FTZ R9, R7, R0 ;  /* 0x0000000007097221 */ /* 0x001fe20000010000 */
[----:B------:R-:W-:-:S04]  /*e6f0*/  IMAD.MOV.U32 R0, RZ, RZ, RZ ;  /* 0x000000ffff007224 */ /* 0x000fc800078e00ff */
[----:B------:R-:W0:Y:S01]  /*e700*/  SHFL.BFLY PT, R10, R9, 0x1, 0x1f ;  /* 0x0c201f00090a7f89 */ /* 0x000e2200000e0000 */
[----:B--2---:R-:W-:Y:S01]  /*e710*/  FADD.FTZ R11, R8, R3 ;  /* 0x00000003080b7221 */ /* 0x004fe20000010000 */
[----:B------:R-:W-:Y:S02]  /*e720*/  IMAD.MOV.U32 R3, RZ, RZ, RZ ;  /* 0x000000ffff037224 */ /* 0x000fe400078e00ff */
[----:B------:R-:W-:Y:S01]  /*e730*/  IMAD.U32 R8, RZ, RZ, UR4 ;  /* 0x00000004ff087e24 */ /* 0x000fe2000f8e00ff */
[----:B------:R-:W-:Y:S01]  /*e740*/  USEL UR4, URZ, 0x1, UP0 ;  /* 0x000000013f047887 */ /* 0x000fe20008000000 */
[----:B------:R-:W-:-:S03]  /*e750*/  FSETP.NE.FTZ.AND P1, PT, R11, RZ, PT ;  /* 0x000000ff0b00720b */ /* 0x000fc60003f35000 */
[----:B------:R-:W-:-:S10]  /*e760*/  ULOP3.LUT UR38, UR38, UR4, URZ, 0x3c, !UPT ;  /* 0x0000000426267292 */ /* 0x000fd4000f8e3c3f */
[----:B------:R-:W2:Y:S01]  /*e770*/  @P1 MUFU.LG2 R7, R11 ;  /* 0x0000000b00071308 */ /* 0x000ea20000000c00 */
[----:B------:R-:W-:Y:S01]  /*e780*/  @P1 FMUL.FTZ R8, R8, 0.69314718246459960938 ;  /* 0x3f31721808081820 */ /* 0x000fe20000410000 */
[----:B0-----:R-:W-:-:S05]  /*e790*/  FADD.FTZ R2, R9, R10 ;  /* 0x0000000a09027221 */ /* 0x001fca0000010000 */
[----:B------:R-:W-:Y:S01]  /*e7a0*/  FSETP.NE.FTZ.AND P2, PT, R2, RZ, PT ;  /* 0x000000ff0200720b */ /* 0x000fe20003f55000 */
[----:B------:R-:W0:Y:S01]  /*e7b0*/  @P1 MUFU.RCP R3, R11 ;  /* 0x0000000b00031308 */ /* 0x000e220000001000 */
[----:B--2---:R-:W-:-:S11]  /*e7c0*/  @P1 FMUL.FTZ R7, R7, 0.69314718246459960938 ;  /* 0x3f31721807071820 */ /* 0x004fd60000410000 */
[----:B------:R-:W2:Y:S01]  /*e7d0*/  @P2 MUFU.LG2 R9, R2 ;  /* 0x0000000200092308 */ /* 0x000ea20000000c00 */
[----:B------:R-:W-:Y:S01]  /*e7e0*/  @P2 FMUL.FTZ R6, R6, 0.69314718246459960938 ;  /* 0x3f31721806062820 */ /* 0x000fe20000410000 */
[-C--:B0-----:R-:W-:Y:S01]  /*e7f0*/  FMUL.FTZ R24, R24, R3.reuse ;  /* 0x0000000318187220 */ /* 0x081fe20000410000 */
[-C--:B------:R-:W-:Y:S01]  /*e800*/  FMUL.FTZ R25, R25, R3.reuse ;  /* 0x0000000319197220 */ /* 0x080fe20000410000 */
[----:B------:R-:W-:-:S04]  /*e810*/  FMUL.FTZ R28, R28, R3 ;  /* 0x000000031c1c7220 */ /* 0x000fc80000410000 */
        /* <DEDUP_REMOVED lines=9> */
[----:B--2---:R-:W-:Y:S01]  /*e8b0*/  @P2 FMUL.FTZ R9, R9, 0.69314718246459960938 ;  /* 0x3f31721809092820 */ /* 0x004fe20000410000 */
        /* <DEDUP_REMOVED lines=54> */
[-C--:B---3--:R-:W-:Y:S01]  /*ec20*/  FMUL.FTZ R26, R26, R0.reuse ;  /* 0x000000001a1a7220 */ /* 0x088fe20000410000 */
        /* <DEDUP_REMOVED lines=66> */
.L_x_11375:
        /* <DEDUP_REMOVED lines=12> */
[----:B------:R-:W-:Y:S01]  /*f110*/  IMAD.MOV.U32 R156, RZ, RZ, 0x2 ;  /* 0x00000002ff9c7424 */ /* 0x000fe200078e00ff */
[----:B------:R-:W-:Y:S01]  /*f120*/  F2FP.BF16.F32.PACK_AB R152, R25, R24 ;  /* 0x000000181998723e */ /* 0x000fe200000010ff */
[----:B------:R-:W-:Y:S01]  /*f130*/  ULDC UR11, c[0x0][0xbe8] ;  /* 0x0002fa00000b7ab9 */ /* 0x000fe20000000800 */
[----:B------:R-:W-:Y:S02]  /*f140*/  F2FP.BF16.F32.PACK_AB R153, R27, R26 ;  /* 0x0000001a1b99723e */ /* 0x000fe400000010ff */
[----:B------:R-:W-:Y:S02]  /*f150*/  F2FP.BF16.F32.PACK_AB R154, R29, R28 ;  /* 0x0000001c1d9a723e */ /* 0x000fe400000010ff */
[----:B------:R-:W-:Y:S02]  /*f160*/  F2FP.BF16.F32.PACK_AB R155, R31, R30 ;  /* 0x0000001e1f9b723e */ /* 0x000fe400000010ff */
[----:B------:R-:W-:-:S02]  /*f170*/  F2FP.BF16.F32.PACK_AB R12, R41, R40 ;  /* 0x00000028290c723e */ /* 0x000fc400000010ff */
[----:B------:R-:W-:Y:S02]  /*f180*/  F2FP.BF16.F32.PACK_AB R13, R43, R42 ;  /* 0x0000002a2b0d723e */ /* 0x000fe400000010ff */
[----:B------:R-:W-:Y:S02]  /*f190*/  F2FP.BF16.F32.PACK_AB R14, R45, R44 ;  /* 0x0000002c2d0e723e */ /* 0x000fe400000010ff */
[----:B------:R-:W-:Y:S01]  /*f1a0*/  F2FP.BF16.F32.PACK_AB R15, R47, R46 ;  /* 0x0000002e2f0f723e */ /* 0x000fe200000010ff */
[----:B------:R-:W-:Y:S01]  /*f1b0*/  UMOV UR6, UR9 ;  /* 0x0000000900067c82 */ /* 0x000fe20008000000 */
[----:B0-----:R-:W-:Y:S01]  /*f1c0*/  UMOV UR7, UR8 ;  /* 0x0000000800077c82 */ /* 0x001fe20008000000 */
[----:B------:R-:W-:Y:S01]  /*f1d0*/  BAR.SYNC.DEFER_BLOCKING 0x1, 0x100 ;  /* 0x0044000000007b1d */ /* 0x000fe20000010000 */
[----:B--2---:R-:W-:-:S03]  /*f1e0*/  IMAD.WIDE R156, R0, R156, UR6 ;  /* 0x00000006009c7e25 */ /* 0x004fc6000f8e029c */
[C---:B------:R-:W-:Y:S02]  /*f1f0*/  IADD3 R5, P0, R156.reuse, 0xc020, RZ ;  /* 0x0000c0209c057810 */ /* 0x040fe40007f1e0ff */
[C---:B------:R-:W-:Y:S02]  /*f200*/  LOP3.LUT R11, R156.reuse, 0x380, RZ, 0xc0, !PT ;  /* 0x000003809c0b7812 */ /* 0x040fe400078ec0ff */
[----:B------:R-:W-:Y:S02]  /*f210*/  LOP3.LUT R4, R5, 0x380, RZ, 0xc0, !PT ;  /* 0x0000038005047812 */ /* 0x000fe400078ec0ff */
[----:B------:R-:W-:Y:S02]  /*f220*/  SHF.R.U64 R11, R11, 0x3, RZ ;  /* 0x000000030b0b7819 */ /* 0x000fe400000012ff */
[----:B------:R-:W-:Y:S02]  /*f230*/  IADD3 R9, P2, R156, 0x20, RZ ;  /* 0x000000209c097810 */ /* 0x000fe40007f5e0ff */
[----:B------:R-:W-:-:S02]  /*f240*/  SHF.R.U64 R4, R4, 0x3, RZ ;  /* 0x0000000304047819 */ /* 0x000fc400000012ff */
[C---:B------:R-:W-:Y:S02]  /*f250*/  IADD3 R7, P1, R156.reuse, 0x40, RZ ;  /* 0x000000409c077810 */ /* 0x040fe40007f3e0ff */
[----:B------:R-:W-:Y:S01]  /*f260*/  LOP3.LUT R10, R11, R156, RZ, 0x3c, !PT ;  /* 0x0000009c0b0a7212 */ /* 0x000fe200078e3cff */
[----:B------:R-:W-:Y:S01]  /*f270*/  IMAD.MOV.U32 R11, RZ, RZ, R157 ;  /* 0x000000ffff0b7224 */ /* 0x000fe200078e009d */
[----:B------:R-:W-:Y:S02]  /*f280*/  LOP3.LUT R8, R9, 0x380, RZ, 0xc0, !PT ;  /* 0x0000038009087812 */ /* 0x000fe400078ec0ff */
[----:B------:R-:W-:Y:S02]  /*f290*/  IADD3 R159, P5, R156, 0xc040, RZ ;  /* 0x0000c0409c9f7810 */ /* 0x000fe40007fbe0ff */
[----:B------:R-:W-:Y:S02]  /*f2a0*/  LOP3.LUT R4, R4, R5, RZ, 0x3c, !PT ;  /* 0x0000000504047212 */ /* 0x000fe400078e3cff */
[----:B------:R-:W-:-:S02]  /*f2b0*/  LOP3.LUT R5, R7, 0x380, RZ, 0xc0, !PT ;  /* 0x0000038007057812 */ /* 0x000fc400078ec0ff */
[----:B------:R-:W-:Y:S02]  /*f2c0*/  SHF.R.U64 R8, R8, 0x3, RZ ;  /* 0x0000000308087819 */ /* 0x000fe400000012ff */
[----:B------:R-:W-:Y:S02]  /*f2d0*/  LOP3.LUT R158, R159, 0x380, RZ, 0xc0, !PT ;  /* 0x000003809f9e7812 */ /* 0x000fe400078ec0ff */
[----:B------:R-:W-:Y:S01]  /*f2e0*/  MOV R0, R10 ;  /* 0x0000000a00007202 */ /* 0x000fe20000000f00 */
[--C-:B------:R-:W-:Y:S01]  /*f2f0*/  IMAD.X R11, RZ, RZ, R157.reuse, P1 ;  /* 0x000000ffff0b7224 */ /* 0x100fe200008e069d */
[----:B------:R-:W-:Y:S02]  /*f300*/  SHF.R.U64 R10, R5, 0x3, RZ ;  /* 0x00000003050a7819 */ /* 0x000fe400000012ff */
[----:B------:R-:W-:Y:S01]  /*f310*/  LOP3.LUT R8, R8, R9, RZ, 0x3c, !PT ;  /* 0x0000000908087212 */ /* 0x000fe200078e3cff */
[----:B------:R-:W-:Y:S01]  /*f320*/  IMAD.X R9, RZ, RZ, R157, P2 ;  /* 0x000000ffff097224 */ /* 0x000fe200010e069d */
[----:B------:R-:W-:Y:S01]  /*f330*/  SHF.R.U64 R158, R158, 0x3, RZ ;  /* 0x000000039e9e7819 */ /* 0x000fe200000012ff */
[----:B------:R0:W-:Y:S01]  /*f340*/  STSM.16.M88.4 [R0], R152 ;  /* 0x0000009800007844 */ /* 0x0001e20000000200 */
[----:B------:R-:W-:-:S02]  /*f350*/  LOP3.LUT R10, R10, R7, RZ, 0x3c, !PT ;  /* 0x000000070a0a7212 */ /* 0x000fc400078e3cff */
[----:B------:R-:W-:Y:S01]  /*f360*/  LOP3.LUT R158, R158, R159, RZ, 0x3c, !PT ;  /* 0x0000009f9e9e7212 */ /* 0x000fe200078e3cff */
[----:B------:R-:W-:Y:S01]  /*f370*/  IMAD.X R159, RZ, RZ, R157, P5 ;  /* 0x000000ffff9f7224 */ /* 0x000fe200028e069d */
[----:B------:R-:W-:Y:S02]  /*f380*/  MOV R7, R8 ;  /* 0x0000000800077202 */ /* 0x000fe40000000f00 */
[----:B------:R-:W-:Y:S02]  /*f390*/  MOV R19, R10 ;  /* 0x0000000a00137202 */ /* 0x000fe40000000f00 */
[----:B------:R-:W-:Y:S02]  /*f3a0*/  F2FP.BF16.F32.PACK_AB R8, R33, R32 ;  /* 0x000000202108723e */ /* 0x000fe400000010ff */
[----:B------:R-:W-:Y:S02]  /*f3b0*/  F2FP.BF16.F32.PACK_AB R9, R35, R34 ;  /* 0x000000222309723e */ /* 0x000fe400000010ff */
[----:B------:R-:W-:-:S02]  /*f3c0*/  F2FP.BF16.F32.PACK_AB R10, R37, R36 ;  /* 0x00000024250a723e */ /* 0x000fc400000010ff */
[----:B------:R-:W-:Y:S02]  /*f3d0*/  F2FP.BF16.F32.PACK_AB R11, R39, R38 ;  /* 0x00000026270b723e */ /* 0x000fe400000010ff */
[C---:B0-----:R-:W-:Y:S02]  /*f3e0*/  IADD3 R0, P5, R156.reuse, 0x4020, RZ ;  /* 0x000040209c007810 */ /* 0x041fe40007fbe0ff */
[C---:B------:R-:W-:Y:S01]  /*f3f0*/  IADD3 R17, P6, R156.reuse, 0x4040, RZ ;  /* 0x000040409c117810 */ /* 0x040fe20007fde0ff */
[----:B------:R0:W-:Y:S01]  /*f400*/  STSM.16.M88.4 [R7], R8 ;  /* 0x0000000807007844 */ /* 0x0001e20000000200 */
[C---:B------:R-:W-:Y:S01]  /*f410*/  IADD3 R171, P4, R156.reuse, 0xc060, RZ ;  /* 0x0000c0609cab7810 */ /* 0x040fe20007f9e0ff */
[--C-:B------:R-:W-:Y:S01]  /*f420*/  IMAD.X R155, RZ, RZ, R157.reuse, P5 ;  /* 0x000000ffff9b7224 */ /* 0x100fe200028e069d */
[C---:B------:R-:W-:Y:S01]  /*f430*/  IADD3 R21, P3, R156.reuse, 0xc000, RZ ;  /* 0x0000c0009c157810 */ /* 0x040fe20007f7e0ff */
[----:B------:R-:W-:Y:S01]  /*f440*/  IMAD.X R153, RZ, RZ, R157, P6 ;  /* 0x000000ffff997224 */ /* 0x000fe200030e069d */
[----:B------:R-:W-:Y:S01]  /*f450*/  LOP3.LUT R170, R171, 0x380, RZ, 0xc0, !PT ;  /* 0x00000380abaa7812 */ /* 0x000fe200078ec0ff */
[----:B------:R2:W-:Y:S01]  /*f460*/  STSM.16.M88.4 [R19], R12 ;  /* 0x0000000c13007844 */ /* 0x0005e20000000200 */
[----:B------:R-:W-:-:S02]  /*f470*/  IADD3 R5, P6, R156, 0x4000, RZ ;  /* 0x000040009c057810 */ /* 0x000fc40007fde0ff */
[----:B------:R-:W-:Y:S02]  /*f480*/  SHF.R.U64 R170, R170, 0x3, RZ ;  /* 0x00000003aaaa7819 */ /* 0x000fe400000012ff */
[----:B------:R-:W-:Y:S02]  /*f490*/  IADD3 R161, P2, R156, 0x8060, RZ ;  /* 0x000080609ca17810 */ /* 0x000fe40007f5e0ff */
[----:B------:R-:W-:Y:S01]  /*f4a0*/  LOP3.LUT R170, R170, R171, RZ, 0x3c, !PT ;  /* 0x000000abaaaa7212 */ /* 0x000fe200078e3cff */
[----:B------:R-:W-:Y:S01]  /*f4b0*/  IMAD.X R171, RZ, RZ, R157, P4 ;  /* 0x000000ffffab7224 */ /* 0x000fe200020e069d */
[C---:B------:R-:W-:Y:S02]  /*f4c0*/  IADD3 R163, P1, R156.reuse, 0x8040, RZ ;  /* 0x000080409ca37810 */ /* 0x040fe40007f3e0ff */
[----:B0-----:R-:W-:Y:S02]  /*f4d0*/  IADD3 R7, P5, R156, 0x60, RZ ;  /* 0x000000609c077810 */ /* 0x001fe40007fbe0ff */
[----:B------:R-:W-:-:S02]  /*f4e0*/  LOP3.LUT R10, R17, 0x380, RZ, 0xc0, !PT ;  /* 0x00000380110a7812 */ /* 0x000fc400078ec0ff */
[----:B------:R-:W-:Y:S01]  /*f4f0*/  LOP3.LUT R8, R7, 0x380, RZ, 0xc0, !PT ;  /* 0x0000038007087812 */ /* 0x000fe200078ec0ff */
[--C-:B------:R-:W-:Y:S01]  /*f500*/  IMAD.X R9, RZ, RZ, R157.reuse, P5 ;  /* 0x000000ffff097224 */ /* 0x100fe200028e069d */
[----:B------:R-:W-:Y:S01]  /*f510*/  SHF.R.U64 R10, R10, 0x3, RZ ;  /* 0x000000030a0a7819 */ /* 0x000fe200000012ff */
[----:B--2---:R-:W-:Y:S01]  /*f520*/  IMAD.X R13, RZ, RZ, R157, P6 ;  /* 0x000000ffff0d7224 */ /* 0x004fe200030e069d */
[----:B------:R-:W-:Y:S02]  /*f530*/  SHF.R.U64 R8, R8, 0x3, RZ ;  /* 0x0000000308087819 */ /* 0x000fe400000012ff */
[----:B------:R-:W-:Y:S02]  /*f540*/  LOP3.LUT R152, R10, R17, RZ, 0x3c, !PT ;  /* 0x000000110a987212 */ /* 0x000fe400078e3cff */
[----:B------:R-:W-:Y:S02]  /*f550*/  LOP3.LUT R10, R5, 0x380, RZ, 0xc0, !PT ;  /* 0x00000380050a7812 */ /* 0x000fe400078ec0ff */
[----:B------:R-:W-:-:S02]  /*f560*/  IADD3 R169, P5, R156, 0x4060, RZ ;  /* 0x000040609ca97810 */ /* 0x000fc40007fbe0ff */
[----:B------:R-:W-:Y:S02]  /*f570*/  LOP3.LUT R8, R8, R7, RZ, 0x3c, !PT ;  /* 0x0000000708087212 */ /* 0x000fe400078e3cff */
[----:B------:R-:W-:Y:S02]  /*f580*/  LOP3.LUT R7, R0, 0x380, RZ, 0xc0, !PT ;  /* 0x0000038000077812 */ /* 0x000fe400078ec0ff */
[C---:B------:R-:W-:Y:S02]  /*f590*/  IADD3 R165, P4, R156.reuse, 0x8020, RZ ;  /* 0x000080209ca57810 */ /* 0x040fe40007f9e0ff */
[----:B------:R-:W-:Y:S02]  /*f5a0*/  IADD3 R167, P6, R156, 0x8000, RZ ;  /* 0x000080009ca77810 */ /* 0x000fe40007fde0ff */
[----:B------:R-:W-:Y:S02]  /*f5b0*/  SHF.R.U64 R10, R10, 0x3, RZ ;  /* 0x000000030a0a7819 */ /* 0x000fe400000012ff */
[----:B------:R-:W-:-:S02]  /*f5c0*/  LOP3.LUT R168, R169, 0x380, RZ, 0xc0, !PT ;  /* 0x00000380a9a87812 */ /* 0x000fc400078ec0ff */
[----:B------:R-:W-:Y:S02]  /*f5d0*/  SHF.R.U64 R7, R7, 0x3, RZ ;  /* 0x0000000307077819 */ /* 0x000fe400000012ff */
[----:B------:R-:W-:Y:S02]  /*f5e0*/  LOP3.LUT R20, R21, 0x380, RZ, 0xc0, !PT ;  /* 0x0000038015147812 */ /* 0x000fe400078ec0ff */
[----:B------:R-:W-:Y:S02]  /*f5f0*/  LOP3.LUT R160, R161, 0x380, RZ, 0xc0, !PT ;  /* 0x00000380a1a07812 */ /* 0x000fe400078ec0ff */
[----:B------:R-:W-:Y:S02]  /*f600*/  LOP3.LUT R162, R163, 0x380, RZ, 0xc0, !PT ;  /* 0x00000380a3a27812 */ /* 0x000fe400078ec0ff */
[----:B------:R-:W-:Y:S02]  /*f610*/  LOP3.LUT R164, R165, 0x380, RZ, 0xc0, !PT ;  /* 0x00000380a5a47812 */ /* 0x000fe400078ec0ff */
[----:B------:R-:W-:-:S02]  /*f620*/  LOP3.LUT R166, R167, 0x380, RZ, 0xc0, !PT ;  /* 0x00000380a7a67812 */ /* 0x000fc400078ec0ff */
[----:B------:R-:W-:Y:S02]  /*f630*/  LOP3.LUT R12, R10, R5, RZ, 0x3c, !PT ;  /* 0x000000050a0c7212 */ /* 0x000fe400078e3cff */
[----:B------:R-:W-:Y:S02]  /*f640*/  SHF.R.U64 R168, R168, 0x3, RZ ;  /* 0x00000003a8a87819 */ /* 0x000fe400000012ff */
[----:B------:R-:W-:Y:S02]  /*f650*/  MOV R5, R8 ;  /* 0x0000000800057202 */ /* 0x000fe40000000f00 */
[----:B------:R-:W-:Y:S02]  /*f660*/  LOP3.LUT R154, R7, R0, RZ, 0x3c, !PT ;  /* 0x00000000079a7212 */ /* 0x000fe400078e3cff */
[----:B------:R-:W-:Y:S02]  /*f670*/  F2FP.BF16.F32.PACK_AB R8, R49, R48 ;  /* 0x000000303108723e */ /* 0x000fe400000010ff */
[----:B------:R-:W-:-:S02]  /*f680*/  F2FP.BF16.F32.PACK_AB R9, R51, R50 ;  /* 0x000000323309723e */ /* 0x000fc400000010ff */
[----:B------:R-:W-:Y:S02]  /*f690*/  F2FP.BF16.F32.PACK_AB R10, R53, R52 ;  /* 0x00000034350a723e */ /* 0x000fe400000010ff */
[----:B------:R-:W-:Y:S02]  /*f6a0*/  F2FP.BF16.F32.PACK_AB R11, R55, R54 ;  /* 0x00000036370b723e */ /* 0x000fe400000010ff */
[----:B------:R-:W-:Y:S02]  /*f6b0*/  SHF.R.U64 R20, R20, 0x3, RZ ;  /* 0x0000000314147819 */ /* 0x000fe400000012ff */
[----:B------:R-:W-:Y:S01]  /*f6c0*/  SHF.R.U64 R160, R160, 0x3, RZ ;  /* 0x00000003a0a07819 */ /* 0x000fe200000012ff */
[----:B------:R0:W-:Y:S01]  /*f6d0*/  STSM.16.M88.4 [R5], R8 ;  /* 0x0000000805007844 */ /* 0x0001e20000000200 */
[----:B------:R-:W-:Y:S02]  /*f6e0*/  SHF.R.U64 R162, R162, 0x3, RZ ;  /* 0x00000003a2a27819 */ /* 0x000fe400000012ff */
[----:B------:R-:W-:-:S02]  /*f6f0*/  SHF.R.U64 R164, R164, 0x3, RZ ;  /* 0x00000003a4a47819 */ /* 0x000fc400000012ff */
[----:B------:R-:W-:Y:S02]  /*f700*/  SHF.R.U64 R166, R166, 0x3, RZ ;  /* 0x00000003a6a67819 */ /* 0x000fe400000012ff */
[----:B------:R-:W-:Y:S02]  /*f710*/  MOV R7, R12 ;  /* 0x0000000c00077202 */ /* 0x000fe40000000f00 */
[----:B------:R-:W-:Y:S01]  /*f720*/  LOP3.LUT R168, R168, R169, RZ, 0x3c, !PT ;  /* 0x000000a9a8a87212 */ /* 0x000fe200078e3cff */
[--C-:B------:R-:W-:Y:S01]  /*f730*/  IMAD.X R169, RZ, RZ, R157.reuse, P5 ;  /* 0x000000ffffa97224 */ /* 0x100fe200028e069d */
[----:B------:R-:W-:Y:S02]  /*f740*/  F2FP.BF16.F32.PACK_AB R12, R57, R56 ;  /* 0x00000038390c723e */ /* 0x000fe400000010ff */
[----:B------:R-:W-:Y:S02]  /*f750*/  F2FP.BF16.F32.PACK_AB R13, R59, R58 ;  /* 0x0000003a3b0d723e */ /* 0x000fe400000010ff */
[----:B------:R-:W-:Y:S01]  /*f760*/  F2FP.BF16.F32.PACK_AB R14, R61, R60 ;  /* 0x0000003c3d0e723e */ /* 0x000fe200000010ff */
[----:B0-----:R-:W-:Y:S01]  /*f770*/  IMAD.X R5, RZ, RZ, R157, P0 ;  /* 0x000000ffff057224 */ /* 0x001fe200000e069d */
[----:B------:R-:W-:-:S02]  /*f780*/  F2FP.BF16.F32.PACK_AB R15, R63, R62 ;  /* 0x0000003e3f0f723e */ /* 0x000fc400000010ff */
[----:B------:R-:W-:Y:S02]  /*f790*/  MOV R170, R170 ;  /* 0x000000aa00aa7202 */ /* 0x000fe40000000f00 */
        /* <DEDUP_REMOVED lines=10> */
[----:B------:R-:W-:Y:S01]  /*f840*/  MOV R171, R152 ;  /* 0x0000009800ab7202 */ /* 0x000fe20000000f00 */
[----:B------:R0:W-:Y:S01]  /*f850*/  STSM.16.M88.4 [R7], R12 ;  /* 0x0000000c07007844 */ /* 0x0001e20000000200 */
        /* <DEDUP_REMOVED lines=11> */
[----:B0-----:R-:W-:Y:S02]  /*f910*/  MOV R7, R168 ;  /* 0x000000a800077202 */ /* 0x001fe40000000f00 */
[----:B------:R-:W-:Y:S01]  /*f920*/  F2FP.BF16.F32.PACK_AB R8, R81, R80 ;  /* 0x000000505108723e */ /* 0x000fe200000010ff */
[----:B------:R-:W-:Y:S01]  /*f930*/  STSM.16.M88.4 [R171], R156 ;  /* 0x0000009cab007844 */ /* 0x000fe20000000200 */
[----:B------:R-:W-:Y:S01]  /*f940*/  F2FP.BF16.F32.PACK_AB R9, R83, R82 ;  /* 0x000000525309723e */ /* 0x000fe200000010ff */
[----:B------:R-:W0:Y:S01]  /*f950*/  LDC.64 R168, c[0x0][0xc00] ;  /* 0x00030000ffa87b82 */ /* 0x000e220000000a00 */
[----:B------:R-:W-:-:S02]  /*f960*/  F2FP.BF16.F32.PACK_AB R10, R85, R84 ;  /* 0x00000054550a723e */ /* 0x000fc400000010ff */
[----:B------:R-:W-:Y:S02]  /*f970*/  F2FP.BF16.F32.PACK_AB R11, R87, R86 ;  /* 0x00000056570b723e */ /* 0x000fe400000010ff */
[----:B------:R-:W-:Y:S02]  /*f980*/  MOV R166, R166 ;  /* 0x000000a600a67202 */ /* 0x000fe40000000f00 */
[----:B------:R-:W-:Y:S01]  /*f990*/  F2FP.BF16.F32.PACK_AB R12, R89, R88 ;  /* 0x00000058590c723e */ /* 0x000fe200000010ff */
[----:B------:R3:W-:Y:S01]  /*f9a0*/  STSM.16.M88.4 [R7], R8 ;  /* 0x0000000807007844 */ /* 0x0007e20000000200 */
[----:B------:R-:W-:Y:S02]  /*f9b0*/  F2FP.BF16.F32.PACK_AB R13, R91, R90 ;  /* 0x0000005a5b0d723e */ /* 0x000fe400000010ff */
[----:B------:R-:W-:Y:S02]  /*f9c0*/  F2FP.BF16.F32.PACK_AB R14, R93, R92 ;  /* 0x0000005c5d0e723e */ /* 0x000fe400000010ff */
[----:B------:R-:W-:-:S02]  /*f9d0*/  F2FP.BF16.F32.PACK_AB R15, R95, R94 ;  /* 0x0000005e5f0f723e */ /* 0x000fc400000010ff */
[----:B------:R-:W-:Y:S02]  /*f9e0*/  MOV R19, R164 ;  /* 0x000000a400137202 */ /* 0x000fe40000000f00 */
[----:B--2---:R-:W-:Y:S01]  /*f9f0*/  F2FP.BF16.F32.PACK_AB R152, R97, R96 ;  /* 0x000000606198723e */ /* 0x004fe200000010ff */
[----:B------:R2:W-:Y:S01]  /*fa00*/  STSM.16.M88.4 [R166], R12 ;  /* 0x0000000ca6007844 */ /* 0x0005e20000000200 */
[----:B------:R-:W-:Y:S02]  /*fa10*/  F2FP.BF16.F32.PACK_AB R153, R99, R98 ;  /* 0x000000626399723e */ /* 0x000fe400000010ff */
[----:B------:R-:W-:Y:S02]  /*fa20*/  F2FP.BF16.F32.PACK_AB R154, R101, R100 ;  /* 0x00000064659a723e */ /* 0x000fe400000010ff */
[----:B------:R-:W-:Y:S01]  /*fa30*/  F2FP.BF16.F32.PACK_AB R155, R103, R102 ;  /* 0x00000066679b723e */ /* 0x000fe200000010ff */
[----:B---3--:R-:W3:Y:S01]  /*fa40*/  LDC.64 R8, c[0x0][0xc08] ;  /* 0x00030200ff087b82 */ /* 0x008ee20000000a00 */
[----:B------:R-:W-:-:S02]  /*fa50*/  MOV R17, R162 ;  /* 0x000000a200117202 */ /* 0x000fc40000000f00 */
[----:B------:R-:W-:Y:S01]  /*fa60*/  F2FP.BF16.F32.PACK_AB R156, R105, R104 ;  /* 0x00000068699c723e */ /* 0x000fe200000010ff */
[----:B------:R-:W-:Y:S01]  /*fa70*/  STSM.16.M88.4 [R19], R152 ;  /* 0x0000009813007844 */ /* 0x000fe20000000200 */
[----:B------:R-:W-:Y:S02]  /*fa80*/  F2FP.BF16.F32.PACK_AB R157, R107, R106 ;  /* 0x0000006a6b9d723e */ /* 0x000fe400000010ff */
[----:B------:R-:W-:Y:S02]  /*fa90*/  F2FP.BF16.F32.PACK_AB R158, R109, R108 ;  /* 0x0000006c6d9e723e */ /* 0x000fe400000010ff */
[----:B------:R-:W-:Y:S02]  /*faa0*/  F2FP.BF16.F32.PACK_AB R159, R111, R110 ;  /* 0x0000006e6f9f723e */ /* 0x000fe400000010ff */
[----:B--2---:R-:W-:Y:S02]  /*fab0*/  MOV R14, R160 ;  /* 0x000000a0000e7202 */ /* 0x004fe40000000f00 */
[----:B------:R-:W-:Y:S01]  /*fac0*/  F2FP.BF16.F32.PACK_AB R160, R113, R112 ;  /* 0x0000007071a0723e */ /* 0x000fe200000010ff */
[----:B------:R2:W-:Y:S01]  /*fad0*/  STSM.16.M88.4 [R17], R156 ;  /* 0x0000009c11007844 */ /* 0x0005e20000000200 */
[----:B------:R-:W-:-:S02]  /*fae0*/  F2FP.BF16.F32.PACK_AB R161, R115, R114 ;  /* 0x0000007273a1723e */ /* 0x000fc400000010ff */
[----:B------:R-:W-:Y:S02]  /*faf0*/  F2FP.BF16.F32.PACK_AB R162, R117, R116 ;  /* 0x0000007475a2723e */ /* 0x000fe400000010ff */
[----:B------:R-:W-:Y:S02]  /*fb00*/  F2FP.BF16.F32.PACK_AB R163, R119, R118 ;  /* 0x0000007677a3723e */ /* 0x000fe400000010ff */
[----:B------:R-:W-:Y:S02]  /*fb10*/  MOV R7, R20 ;  /* 0x0000001400077202 */ /* 0x000fe40000000f00 */
[----:B------:R-:W-:Y:S01]  /*fb20*/  F2FP.BF16.F32.PACK_AB R164, R121, R120 ;  /* 0x0000007879a4723e */ /* 0x000fe200000010ff */
[----:B------:R4:W-:Y:S01]  /*fb30*/  STSM.16.M88.4 [R14], R160 ;  /* 0x000000a00e007844 */ /* 0x0009e20000000200 */
[----:B---3--:R-:W-:Y:S01]  /*fb40*/  ISETP.NE.U32.AND P0, PT, R8, RZ, PT ;  /* 0x000000ff0800720c */ /* 0x008fe20003f05070 */
[----:B------:R-:W3:Y:S01]  /*fb50*/  LDC.64 R20, c[0x0][0xc00] ;  /* 0x00030000ff147b82 */ /* 0x000ee20000000a00 */
[----:B------:R-:W-:-:S02]  /*fb60*/  F2FP.BF16.F32.PACK_AB R165, R123, R122 ;  /* 0x0000007a7ba5723e */ /* 0x000fc400000010ff */
[----:B------:R-:W-:Y:S02]  /*fb70*/  F2FP.BF16.F32.PACK_AB R166, R125, R124 ;  /* 0x0000007c7da6723e */ /* 0x000fe400000010ff */
[----:B------:R-:W-:Y:S02]  /*fb80*/  F2FP.BF16.F32.PACK_AB R167, R127, R126 ;  /* 0x0000007e7fa7723e */ /* 0x000fe400000010ff */
[----:B------:R-:W-:Y:S02]  /*fb90*/  ISETP.NE.AND.EX P0, PT, R9, RZ, PT, P0 ;  /* 0x000000ff0900720c */ /* 0x000fe40003f05300 */
[----:B--2---:R-:W-:Y:S01]  /*fba0*/  MOV R17, R4 ;  /* 0x0000000400117202 */ /* 0x004fe20000000f00 */
[----:B------:R2:W-:Y:S01]  /*fbb0*/  STSM.16.M88.4 [R7], R164 ;  /* 0x000000a407007844 */ /* 0x0005e20000000200 */
[----:B------:R-:W-:Y:S02]  /*fbc0*/  F2FP.BF16.F32.PACK_AB R8, R129, R128 ;  /* 0x000000808108723e */ /* 0x000fe400000010ff */
[----:B------:R-:W-:-:S02]  /*fbd0*/  F2FP.BF16.F32.PACK_AB R9, R131, R130 ;  /* 0x000000828309723e */ /* 0x000fc400000010ff */
[----:B------:R-:W-:Y:S02]  /*fbe0*/  F2FP.BF16.F32.PACK_AB R10, R133, R132 ;  /* 0x00000084850a723e */ /* 0x000fe400000010ff */
[----:B------:R-:W-:Y:S02]  /*fbf0*/  F2FP.BF16.F32.PACK_AB R11, R135, R134 ;  /* 0x00000086870b723e */ /* 0x000fe400000010ff */
[----:B------:R-:W-:Y:S02]  /*fc00*/  F2FP.BF16.F32.PACK_AB R12, R137, R136 ;  /* 0x00000088890c723e */ /* 0x000fe400000010ff */
[----:B------:R-:W-:Y:S01]  /*fc10*/  F2FP.BF16.F32.PACK_AB R13, R139, R138 ;  /* 0x0000008a8b0d723e */ /* 0x000fe200000010ff */
[----:B------:R5:W-:Y:S01]  /*fc20*/  STSM.16.M88.4 [R17], R8 ;  /* 0x0000000811007844 */ /* 0x000be20000000200 */
[----:B----4-:R-:W-:Y:S01]  /*fc30*/  F2FP.BF16.F32.PACK_AB R14, R141, R140 ;  /* 0x0000008c8d0e723e */ /* 0x010fe200000010ff */
[----:B---3--:R-:W-:Y:S01]  /*fc40*/  IMAD.WIDE R4, R201, 0x4, R20 ;  /* 0x00000004c9047825 */ /* 0x008fe200078e0214 */
[----:B------:R-:W-:Y:S01]  /*fc50*/  F2FP.BF16.F32.PACK_AB R15, R143, R142 ;  /* 0x0000008e8f0f723e */ /* 0x000fe200000010ff */
[----:B------:R-:W3:Y:S01]  /*fc60*/  LDC R21, c[0x0][0xad4] ;  /* 0x0002b500ff157b82 */ /* 0x000ee20000000800 */
[----:B------:R-:W-:Y:S01]  /*fc70*/  F2FP.BF16.F32.PACK_AB R152, R145, R144 ;  /* 0x000000909198723e */ /* 0x000fe200000010ff */
[----:B--2---:R-:W-:Y:S01]  /*fc80*/  IMAD.MOV.U32 R7, RZ, RZ, RZ ;  /* 0x000000ffff077224 */ /* 0x004fe200078e00ff */
[----:B------:R-:W-:Y:S01]  /*fc90*/  F2FP.BF16.F32.PACK_AB R153, R147, R146 ;  /* 0x000000929399723e */ /* 0x000fe200000010ff */
[----:B------:R2:W-:Y:S01]  /*fca0*/  STSM.16.M88.4 [R0], R12 ;  /* 0x0000000c00007844 */ /* 0x0005e20000000200 */
[----:B------:R-:W-:-:S02]  /*fcb0*/  F2FP.BF16.F32.PACK_AB R154, R149, R148 ;  /* 0x00000094959a723e */ /* 0x000fc400000010ff */
[----:B------:R-:W-:Y:S02]  /*fcc0*/  F2FP.BF16.F32.PACK_AB R155, R151, R150 ;  /* 0x00000096979b723e */ /* 0x000fe400000010ff */
[----:B0-----:R-:W-:-:S03]  /*fcd0*/  ISETP.NE.U32.AND P1, PT, R168, RZ, PT ;  /* 0x000000ffa800720c */ /* 0x001fc60003f25070 */
[----:B------:R0:W-:Y:S01]  /*fce0*/  STSM.16.M88.4 [R170], R152 ;  /* 0x00000098aa007844 */ /* 0x0001e20000000200 */
[----:B------:R-:W-:Y:S01]  /*fcf0*/  BAR.SYNC.DEFER_BLOCKING 0x1, 0x100 ;  /* 0x0044000000007b1d */ /* 0x000fe20000010000 */
[----:B------:R-:W-:-:S07]  /*fd00*/  ISETP.NE.AND.EX P1, PT, R169, RZ, PT, P1 ;  /* 0x000000ffa900720c */ /* 0x000fce0003f25310 */
[----:B-----5:R-:W4:Y:S01]  /*fd10*/  @P0 LDC.64 R8, c[0x0][0xc08] ;  /* 0x00030200ff080b82 */ /* 0x020f220000000a00 */
[----:B------:R-:W-:Y:S01]  /*fd20*/  ISETP.NE.AND P2, PT, R200, RZ, PT ;  /* 0x000000ffc800720c */ /* 0x000fe20003f45270 */
[----:B------:R-:W-:-:S06]  /*fd30*/  UISETP.NE.AND UP0, UPT, UR11, 0x1, UPT ;  /* 0x000000010b00788c */ /* 0x000fcc000bf05270 */
[----:B--2---:R-:W2:Y:S01]  /*fd40*/  LDC.64 R14, c[0x0][0xba8] ;  /* 0x0002ea00ff0e7b82 */ /* 0x004ea20000000a00 */
[----:B------:R-:W5:Y:S01]  /*fd50*/  @P1 LDG.E R7, desc[UR40][R4.64] ;  /* 0x0000002804071981 */ /* 0x000f62000c1e1900 */
[----:B----4-:R-:W-:Y:S01]  /*fd60*/  @P0 IMAD.WIDE R8, R201, 0x4, R8 ;  /* 0x00000004c9080825 */ /* 0x010fe200078e0208 */
[----:B---3--:R-:W-:Y:S02]  /*fd70*/  SEL R21, R200, R21, P2 ;  /* 0x00000015c8157207 */ /* 0x008fe40001000000 */
[----:B------:R-:W-:Y:S01]  /*fd80*/  @UP0 ULDC UR8, c[0x0][0xbec] ;  /* 0x0002fb0000080ab9 */ /* 0x000fe20000000800 */
[----:B------:R-:W-:Y:S01]  /*fd90*/  @UP0 ULDC UR10, c[0x0][0xbf0] ;  /* 0x0002fc00000a0ab9 */ /* 0x000fe20000000800 */
[----:B------:R3:W4:Y:S01]  /*fda0*/  @P0 LDG.E R19, desc[UR40][R8.64] ;  /* 0x0000002808130981 */ /* 0x000722000c1e1900 */
[----:B------:R-:W-:Y:S01]  /*fdb0*/  IMAD.MOV.U32 R0, RZ, RZ, 0x9b8 ;  /* 0x000009b8ff007424 */ /* 0x000fe200078e00ff */
[----:B------:R-:W-:Y:S01]  /*fdc0*/  ISETP.GT.AND P3, PT, R21, 0x1, PT ;  /* 0x000000011500780c */ /* 0x000fe20003f64270 */
[----:B------:R-:W-:Y:S01]  /*fdd0*/  VIADD R17, R22, UR43 ;  /* 0x0000002b16117c36 */ /* 0x000fe20008000000 */
[----:B------:R-:W-:-:S02]  /*fde0*/  ISETP.NE.U32.AND P2, PT, R168, RZ, PT ;  /* 0x000000ffa800720c */ /* 0x000fc40003f45070 */
[----:B0-----:R-:W-:Y:S01]  /*fdf0*/  SEL R152, R0, 0x978, P3 ;  /* 0x0000097800987807 */ /* 0x001fe20001800000 */
[----:B------:R-:W-:Y:S01]  /*fe00*/  IMAD.MOV.U32 R155, RZ, RZ, R17 ;  /* 0x000000ffff9b7224 */ /* 0x000fe200078e0011 */
[----:B------:R-:W-:Y:S02]  /*fe10*/  ISETP.NE.AND.EX P2, PT, R169, RZ, PT, P2 ;  /* 0x000000ffa900720c */ /* 0x000fe40003f45320 */
[----:B------:R-:W0:Y:S01]  /*fe20*/  LDC.64 R10, c[0x0][R152+0x220] ;  /* 0x00008800980a7b82 */ /* 0x000e220000000a00 */
[----:B------:R-:W-:Y:S02]  /*fe30*/  SHF.R.S32.HI R0, RZ, 0x1f, R201 ;  /* 0x0000001fff007819 */ /* 0x000fe400000114c9 */
[----:B------:R-:W-:Y:S02]  /*fe40*/  SEL R201, R201, RZ, !P2 ;  /* 0x000000ffc9c97207 */ /* 0x000fe40005000000 */
[----:B------:R-:W-:Y:S02]  /*fe50*/  PLOP3.LUT P4, PT, PT, PT, UP0, 0x80, 0x0 ;  /* 0x000000000000781c */ /* 0x000fe40003f8f008 */
[----:B------:R-:W-:Y:S01]  /*fe60*/  SEL R21, R0, RZ, !P2 ;  /* 0x000000ff00157207 */ /* 0x000fe20005000000 */
[----:B---3--:R-:W3:Y:S01]  /*fe70*/  LDC.64 R8, c[0x0][R152+0x218] ;  /* 0x0000860098087b82 */ /* 0x008ee20000000a00 */
[----:B------:R-:W-:-:S07]  /*fe80*/  SEL R153, R230, RZ, P3 ;  /* 0x000000ffe6997207 */ /* 0x000fce0001800000 */
[----:B------:R-:W1:Y:S01]  /*fe90*/  LDC.64 R12, c[0x0][R152+0x228] ;  /* 0x00008a00980c7b82 */ /* 0x000e620000000a00 */
[----:B0-----:R-:W-:-:S07]  /*fea0*/  IMAD R0, R11, R201, RZ ;  /* 0x000000c90b007224 */ /* 0x001fce00078e02ff */
[----:B--2---:R-:W0:Y:S01]  /*feb0*/  @!P3 LDC R14, c[0x0][0xb50] ;  /* 0x0002d400ff0ebb82 */ /* 0x004e220000000800 */
[----:B------:R-:W-:Y:S02]  /*fec0*/  IMAD R159, R10, R21, R0 ;  /* 0x000000150a9f7224 */ /* 0x000fe400078e0200 */
[----:B------:R-:W-:Y:S01]  /*fed0*/  @P4 IMAD.HI.U32 R0, R17, UR8, RZ ;  /* 0x0000000811004c27 */ /* 0x000fe2000f8e00ff */
[----:B------:R-:W-:-:S04]  /*fee0*/  ULDC UR8, c[0x0][0xa88] ;  /* 0x0002a20000087ab9 */ /* 0x000fc80000000800 */
[----:B------:R-:W2:Y:S01]  /*fef0*/  LDC.64 R20, c[0x0][R152+0x210] ;  /* 0x0000840098147b82 */ /* 0x000ea20000000a00 */
[-C--:B---3--:R-:W-:Y:S01]  /*ff00*/  IMAD R157, R9, R23.reuse, RZ ;  /* 0x00000017099d7224 */ /* 0x088fe200078e02ff */
[----:B------:R-:W-:Y:S01]  /*ff10*/  @P4 SHF.R.U32.HI R155, RZ, UR10, R0 ;  /* 0x0000000aff9b4c19 */ /* 0x000fe20008011600 */
[----:B------:R-:W-:-:S04]  /*ff20*/  IMAD.WIDE.U32 R8, R8, R23, RZ ;  /* 0x0000001708087225 */ /* 0x000fc800078e00ff */
[----:B------:R-:W-:Y:S01]  /*ff30*/  IMAD.WIDE.U32 R10, R10, R201, RZ ;  /* 0x000000c90a0a7225 */ /* 0x000fe200078e00ff */
[----:B------:R-:W3:Y:S03]  /*ff40*/  @!P3 LDC R15, c[0x0][0xb54] ;  /* 0x0002d500ff0fbb82 */ /* 0x000ee60000000800 */
[----:B------:R-:W-:Y:S02]  /*ff50*/  IMAD.IADD R157, R9, 0x1, R157 ;  /* 0x00000001099d7824 */ /* 0x000fe400078e029d */
[----:B------:R-:W-:Y:S02]  /*ff60*/  IMAD.IADD R11, R11, 0x1, R159 ;  /* 0x000000010b0b7824 */ /* 0x000fe400078e029f */
[-C--:B-1----:R-:W-:Y:S02]  /*ff70*/  IMAD R9, R13, R153.reuse, RZ ;  /* 0x000000990d097224 */ /* 0x082fe400078e02ff */
[----:B------:R-:W-:-:S04]  /*ff80*/  IMAD.WIDE.U32 R12, R12, R153, RZ ;  /* 0x000000990c0c7225 */ /* 0x000fc800078e00ff */
[----:B------:R-:W-:Y:S01]  /*ff90*/  IMAD.IADD R13, R13, 0x1, R9 ;  /* 0x000000010d0d7824 */ /* 0x000fe200078e0209 */
[----:B-----5:R-:W-:Y:S01]  /*ffa0*/  IADD3 R8, P2, P5, R10, R8, R7 ;  /* 0x000000080a087210 */ /* 0x020fe20007d5e007 */
[----:B------:R-:W-:Y:S01]  /*ffb0*/  IMAD.MOV R10, RZ, RZ, -R155 ;  /* 0x000000ffff0a7224 */ /* 0x000fe200078e0a9b */
[----:B------:R-:W-:-:S03]  /*ffc0*/  SHF.R.S32.HI R0, RZ, 0x1f, R7 ;  /* 0x0000001fff007819 */ /* 0x000fc60000011407 */
[----:B------:R-:W-:Y:S01]  /*ffd0*/  IMAD R9, R10, UR11, R17 ;  /* 0x0000000b0a097c24 */ /* 0x000fe2000f8e0211 */
[----:B------:R-:W-:Y:S02]  /*ffe0*/  IADD3.X R11, R11, R157, R0, P2, P5 ;  /* 0x0000009d0b0b7210 */ /* 0x000fe400017ea400 */
[----:B------:R-:W-:Y:S02]  /*fff0*/  IADD3 R12, P2, P5, R155, R8, R12 ;  /* 0x000000089b0c7210 */ /* 0x000fe40007d5e00c */
[----:B------:R-:W-:Y:S02]  /*10000*/  SHF.R.S32.HI R8, RZ, 0x1f, R155 ;  /* 0x0000001fff087819 */ /* 0x000fe4000001149b */
[----:B----4-:R-:W-:Y:S02]  /*10010*/  @P0 R2UR UR8, R19 ;  /* 0x00000000130802ca */ /* 0x010fe400000e0000 */
[----:B------:R-:W-:Y:S01]  /*10020*/  IADD3.X R13, R8, R11, R13, P2, P5 ;  /* 0x0000000b080d7210 */ /* 0x000fe200017ea40d */
[-C--:B--2---:R-:W-:Y:S01]  /*10030*/  IMAD R8, R21, R9.reuse, RZ ;  /* 0x0000000915087224 */ /* 0x084fe200078e02ff */
        /* <DEDUP_REMOVED lines=9> */
[----:B------:R-:W3:Y:S01]  /*100d0*/  LDG.E R8, desc[UR40][R4.64+0x4] ;  /* 0x0000042804087981 */ /* 0x000ee2000c1e1900 */
[----:B--2---:R-:W-:Y:S02]  /*100e0*/  R2UR UR10, R9 ;  /* 0x00000000090a72ca */ /* 0x004fe400000e0000 */
[----:B---3--:R-:W-:-:S13]  /*100f0*/  R2UR UR8, R8 ;  /* 0x00000000080872ca */ /* 0x008fda00000e0000 */
[----:B------:R-:W-:-:S12]  /*10100*/  UIADD3 UR8, -UR10, UR8, URZ ;  /* 0x000000080a087290 */ /* 0x000fd8000fffe13f */
.L_x_11448:
[----:B------:R-:W2:Y:S01]  /*10110*/  LDL R10, [R1+0x5c] ;  /* 0x00005c00010a7983 */ /* 0x000ea20000100800 */
[----:B------:R-:W-:Y:S01]  /*10120*/  UIMAD UR8, UR8, UR11, URZ ;  /* 0x0000000b080872a4 */ /* 0x000fe2000f8e023f */
[----:B------:R-:W-:Y:S02]  /*10130*/  LOP3.LUT P0, RZ, R231, 0x3, RZ, 0xc0, !PT ;  /* 0x00000003e7ff7812 */ /* 0x000fe4000780c0ff */
[----:B------:R-:W-:Y:S04]  /*10140*/  SHFL.IDX PT, R4, R14, RZ, 0x1c1f ;  /* 0x001c1fff0e047589 */ /* 0x000fe800000e0000 */
[----:B------:R-:W0:Y:S04]  /*10150*/  SHFL.IDX PT, R5, R15, RZ, 0x1c1f ;  /* 0x001c1fff0f057589 */ /* 0x000e2800000e0000 */
[----:B------:R-:W-:Y:S04]  /*10160*/  SHFL.IDX PT, R8, R14, 0x1, 0x1c1f ;  /* 0x003c1f000e087f89 */ /* 0x000fe800000e0000 */
[----:B------:R-:W1:Y:S01]  /*10170*/  SHFL.IDX PT, R9, R15, 0x1, 0x1c1f ;  /* 0x003c1f000f097f89 */ /* 0x000e6200000e0000 */
[----:B--2---:R-:W-:-:S04]  /*10180*/  VIADD R10, R10, UR43 ;  /* 0x0000002b0a0a7c36 */ /* 0x004fc80008000000 */
[C---:B------:R-:W-:Y:S01]  /*10190*/  VIADD R12, R10.reuse, 0x8 ;  /* 0x000000080a0c7836 */ /* 0x040fe20000000000 */
[----:B------:R-:W-:-:S04]  /*101a0*/  ISETP.GE.OR P1, PT, R10, UR8, P0 ;  /* 0x000000080a007c0c */ /* 0x000fc80008726670 */
[----:B------:R-:W-:-:S09]  /*101b0*/  ISETP.GE.OR P0, PT, R12, UR8, P0 ;  /* 0x000000080c007c0c */ /* 0x000fd20008706670 */
[----:B0-----:R0:W-:Y:S04]  /*101c0*/  @!P1 ST.E desc[UR40][R4.64], R2 ;  /* 0x0000000204009985 */ /* 0x0011e8000c101928 */
[----:B-1----:R0:W-:Y:S01]  /*101d0*/  @!P0 ST.E desc[UR40][R8.64], R3 ;  /* 0x0000000308008985 */ /* 0x0021e2000c101928 */
[----:B------:R-:W-:Y:S05]  /*101e0*/  @P3 BRA `(.L_x_11449) ;  /* 0x0000000c00fc3947 */ /* 0x000fea0003800000 */
[----:B0-----:R-:W0:Y:S01]  /*101f0*/  S2R R2, SR_TID.X ;  /* 0x0000000000027919 */ /* 0x001e220000002100 */
[----:B------:R-:W-:Y:S01]  /*10200*/  @UP0 ULDC UR10, c[0x0][0xbec] ;  /* 0x0002fb00000a0ab9 */ /* 0x000fe20000000800 */
        /* <DEDUP_REMOVED lines=9> */
[----:B------:R-:W-:Y:S01]  /*102a0*/  IMAD.WIDE R4, R4, R5, UR6 ;  /* 0x0000000604047e25 */ /* 0x000fe2000f8e0205 */
[----:B------:R-:W-:Y:S02]  /*102b0*/  ULDC.64 UR6, c[0x0][0xaa0] ;  /* 0x0002a80000067ab9 */ /* 0x000fe40000000a00 */
[C---:B------:R-:W-:Y:S02]  /*102c0*/  IADD3 R29, P1, R4.reuse, 0x3000, RZ ;  /* 0x00003000041d7810 */ /* 0x040fe40007f3e0ff */
[C---:B------:R-:W-:Y:S02]  /*102d0*/  IADD3 R13, P3, R4.reuse, 0x1000, RZ ;  /* 0x00001000040d7810 */ /* 0x040fe40007f7e0ff */
[----:B------:R-:W-:Y:S02]  /*102e0*/  IADD3 R25, P2, R4, 0x2000, RZ ;  /* 0x0000200004197810 */ /* 0x000fe40007f5e0ff */
[----:B------:R-:W-:Y:S02]  /*102f0*/  LOP3.LUT R28, R29, 0x380, RZ, 0xc0, !PT ;  /* 0x000003801d1c7812 */ /* 0x000fe400078ec0ff */
[----:B------:R-:W-:-:S02]  /*10300*/  LOP3.LUT R12, R13, 0x380, RZ, 0xc0, !PT ;  /* 0x000003800d0c7812 */ /* 0x000fc400078ec0ff */
[----:B------:R-:W-:Y:S02]  /*10310*/  LOP3.LUT R24, R25, 0x380, RZ, 0xc0, !PT ;  /* 0x0000038019187812 */ /* 0x000fe400078ec0ff */
[----:B------:R-:W-:Y:S02]  /*10320*/  SHF.R.U64 R28, R28, 0x3, RZ ;  /* 0x000000031c1c7819 */ /* 0x000fe400000012ff */
[----:B------:R-:W-:Y:S02]  /*10330*/  SHF.R.U64 R12, R12, 0x3, RZ ;  /* 0x000000030c0c7819 */ /* 0x000fe400000012ff */
[----:B------:R-:W-:Y:S02]  /*10340*/  SHF.R.U64 R24, R24, 0x3, RZ ;  /* 0x0000000318187819 */ /* 0x000fe400000012ff */
[----:B------:R-:W-:Y:S01]  /*10350*/  LOP3.LUT R28, R28, R29, RZ, 0x3c, !PT ;  /* 0x0000001d1c1c7212 */ /* 0x000fe200078e3cff */
[--C-:B------:R-:W-:Y:S01]  /*10360*/  IMAD.X R29, RZ, RZ, R5.reuse, P1 ;  /* 0x000000ffff1d7224 */ /* 0x100fe200008e0605 */
[----:B------:R-:W-:Y:S01]  /*10370*/  LOP3.LUT R12, R12, R13, RZ, 0x3c, !PT ;  /* 0x0000000d0c0c7212 */ /* 0x000fe200078e3cff */
[--C-:B------:R-:W-:Y:S01]  /*10380*/  IMAD.X R13, RZ, RZ, R5.reuse, P3 ;  /* 0x000000ffff0d7224 */ /* 0x100fe200018e0605 */
[----:B------:R-:W-:Y:S01]  /*10390*/  LOP3.LUT R24, R24, R25, RZ, 0x3c, !PT ;  /* 0x0000001918187212 */ /* 0x000fe200078e3cff */
[----:B------:R-:W-:Y:S01]  /*103a0*/  IMAD.X R25, RZ, RZ, R5, P2 ;  /* 0x000000ffff197224 */ /* 0x000fe200010e0605 */
[----:B------:R-:W-:-:S02]  /*103b0*/  IADD3 R53, P1, R4, 0x9000, RZ ;  /* 0x0000900004357810 */ /* 0x000fc40007f3e0ff */
[C---:B------:R-:W-:Y:S02]  /*103c0*/  IADD3 R33, P0, R4.reuse, 0x4000, RZ ;  /* 0x0000400004217810 */ /* 0x040fe40007f1e0ff */
[C---:B------:R-:W-:Y:S02]  /*103d0*/  IADD3 R37, P6, R4.reuse, 0x5000, RZ ;  /* 0x0000500004257810 */ /* 0x040fe40007fde0ff */
[C---:B------:R-:W-:Y:S02]  /*103e0*/  IADD3 R41, P5, R4.reuse, 0x6000, RZ ;  /* 0x0000600004297810 */ /* 0x040fe40007fbe0ff */
[----:B------:R-:W-:Y:S01]  /*103f0*/  LOP3.LUT R11, R4, 0x380, RZ, 0xc0, !PT ;  /* 0x00000380040b7812 */ /* 0x000fe200078ec0ff */
[----:B------:R-:W-:Y:S01]  /*10400*/  IMAD R0, R0, UR6, RZ ;  /* 0x0000000600007c24 */ /* 0x000fe2000f8e02ff */
[C---:B------:R-:W-:Y:S01]  /*10410*/  IADD3 R45, P3, R4.reuse, 0x7000, RZ ;  /* 0x00007000042d7810 */ /* 0x040fe20007f7e0ff */
[----:B------:R-:W5:Y:S01]  /*10420*/  LD.E.128 R12, desc[UR40][R12.64] ;  /* 0x000000280c0c7980 */ /* 0x000f62000c101d00 */
[----:B------:R-:W-:-:S02]  /*10430*/  IADD3 R49, P2, R4, 0x8000, RZ ;  /* 0x0000800004317810 */ /* 0x000fc40007f5e0ff */
[----:B------:R-:W-:Y:S01]  /*10440*/  LOP3.LUT R52, R53, 0x380, RZ, 0xc0, !PT ;  /* 0x0000038035347812 */ /* 0x000fe200078ec0ff */
[----:B------:R-:W5:Y:S01]  /*10450*/  LD.E.128 R24, desc[UR40][R24.64] ;  /* 0x0000002818187980 */ /* 0x000f62000c101d00 */
[----:B------:R-:W-:Y:S02]  /*10460*/  LOP3.LUT R32, R33, 0x380, RZ, 0xc0, !PT ;  /* 0x0000038021207812 */ /* 0x000fe400078ec0ff */
[----:B------:R-:W-:Y:S01]  /*10470*/  LOP3.LUT R36, R37, 0x380, RZ, 0xc0, !PT ;  /* 0x0000038025247812 */ /* 0x000fe200078ec0ff */
[----:B------:R-:W5:Y:S01]  /*10480*/  LD.E.128 R28, desc[UR40][R28.64] ;  /* 0x000000281c1c7980 */ /* 0x000f62000c101d00 */
        /* <DEDUP_REMOVED lines=21> */
[----:B------:R-:W-:-:S02]  /*105e0*/  IADD3 R9, P1, R4, 0xf000, RZ ;  /* 0x0000f00004097810 */ /* 0x000fc40007f3e0ff */
[----:B------:R-:W-:Y:S01]  /*105f0*/  SHF.R.U64 R11, R11, 0x3, RZ ;  /* 0x000000030b0b7819 */ /* 0x000fe200000012ff */
[----:B------:R-:W-:Y:S01]  /*10600*/  IMAD R17, R7, UR7, R0 ;  /* 0x0000000707117c24 */ /* 0x000fe2000f8e0200 */
[C---:B------:R-:W-:Y:S01]  /*10610*/  IADD3 R57, P0, R4.reuse, 0xa000, RZ ;  /* 0x0000a00004397810 */ /* 0x040fe20007f1e0ff */
[----:B------:R-:W-:Y:S01]  /*10620*/  IMAD.X R77, RZ, RZ, R5, P1 ;  /* 0x000000ffff4d7224 */ /* 0x000fe200008e0605 */
[C---:B------:R-:W-:Y:S01]  /*10630*/  IADD3 R61, P6, R4.reuse, 0xb000, RZ ;  /* 0x0000b000043d7810 */ /* 0x040fe20007fde0ff */
[----:B------:R-:W5:Y:S01]  /*10640*/  LD.E.128 R32, desc[UR40][R32.64] ;  /* 0x0000002820207980 */ /* 0x000f62000c101d00 */
[C---:B------:R-:W-:Y:S02]  /*10650*/  IADD3 R65, P5, R4.reuse, 0xc000, RZ ;  /* 0x0000c00004417810 */ /* 0x040fe40007fbe0ff */
        /* <DEDUP_REMOVED lines=14> */
[----:B------:R-:W-:Y:S02]  /*10740*/  SHF.R.U64 R56, R56, 0x3, RZ ;  /* 0x0000000338387819 */ /* 0x000fe400000012ff */
[----:B------:R-:W-:Y:S02]  /*10750*/  SHF.R.U64 R60, R60, 0x3, RZ ;  /* 0x000000033c3c7819 */ /* 0x000fe400000012ff */
[----:B------:R-:W-:Y:S02]  /*10760*/  SHF.R.U64 R64, R64, 0x3, RZ ;  /* 0x0000000340407819 */ /* 0x000fe400000012ff */
[----:B------:R-:W-:Y:S02]  /*10770*/  SHF.R.U64 R68, R68, 0x3, RZ ;  /* 0x0000000344447819 */ /* 0x000fe400000012ff */
[----:B------:R-:W-:-:S02]  /*10780*/  SHF.R.U64 R72, R72, 0x3, RZ ;  /* 0x0000000348487819 */ /* 0x000fc400000012ff */
[----:B------:R-:W-:Y:S02]  /*10790*/  LOP3.LUT R4, R11, R4, RZ, 0x3c, !PT ;  /* 0x000000040b047212 */ /* 0x000fe400078e3cff */
        /* <DEDUP_REMOVED lines=11> */
[----:B------:R-:W-:Y:S01]  /*10850*/  IMAD R0, R20, 0x20, R3 ;  /* 0x0000002014007824 */ /* 0x000fe200078e0203 */
[----:B------:R0:W5:Y:S04]  /*10860*/  LD.E.128 R8, desc[UR40][R4.64] ;  /* 0x0000002804087980 */ /* 0x000168000c101d00 */
[----:B------:R-:W5:Y:S04]  /*10870*/  LD.E.128 R56, desc[UR40][R56.64] ;  /* 0x0000002838387980 */ /* 0x000f68000c101d00 */
[----:B------:R-:W5:Y:S01]  /*10880*/  LD.E.128 R60, desc[UR40][R60.64] ;  /* 0x000000283c3c7980 */ /* 0x000f62000c101d00 */
[----:B0-----:R-:W-:Y:S01]  /*10890*/  IMAD.WIDE.U32 R4, R7, UR6, RZ ;  /* 0x0000000607047c25 */ /* 0x001fe2000f8e00ff */
[----:B------:R-:W-:-:S02]  /*108a0*/  ULDC.64 UR6, c[0x0][0xae8] ;  /* 0x0002ba0000067ab9 */ /* 0x000fc40000000a00 */
[----:B------:R-:W5:Y:S01]  /*108b0*/  LD.E.128 R64, desc[UR40][R64.64] ;  /* 0x0000002840407980 */ /* 0x000f62000c101d00 */
[----:B------:R-:W-:Y:S01]  /*108c0*/  IMAD.IADD R5, R5, 0x1, R17 ;  /* 0x0000000105057824 */ /* 0x000fe200078e0211 */
[----:B------:R-:W-:Y:S01]  /*108d0*/  SHF.R.S32.HI R7, RZ, 0x1f, R201 ;  /* 0x0000001fff077819 */ /* 0x000fe200000114c9 */
[----:B------:R-:W-:Y:S01]  /*108e0*/  VIADD R20, R0, UR43 ;  /* 0x0000002b00147c36 */ /* 0x000fe20008000000 */
[----:B------:R-:W5:Y:S01]  /*108f0*/  LD.E.128 R68, desc[UR40][R68.64] ;  /* 0x0000002844447980 */ /* 0x000f62000c101d00 */
[----:B------:R-:W-:-:S03]  /*10900*/  IMAD.WIDE.U32 R4, R23, UR6, R4 ;  /* 0x0000000617047c25 */ /* 0x000fc6000f8e0004 */
[----:B------:R-:W5:Y:S01]  /*10910*/  LD.E.128 R72, desc[UR40][R72.64] ;  /* 0x0000002848487980 */ /* 0x000f62000c101d00 */
[----:B------:R-:W-:Y:S01]  /*10920*/  IMAD R5, R23, UR7, R5 ;  /* 0x0000000717057c24 */ /* 0x000fe2000f8e0205 */
[----:B------:R-:W-:Y:S01]  /*10930*/  ULDC.64 UR6, c[0x0][0xaf0] ;  /* 0x0002bc0000067ab9 */ /* 0x000fe20000000a00 */
[----:B------:R-:W-:Y:S01]  /*10940*/  @P4 IMAD.HI.U32 R19, R20, UR10, RZ ;  /* 0x0000000a14134c27 */ /* 0x000fe2000f8e00ff */
[----:B------:R-:W-:Y:S01]  /*10950*/  @UP0 ULDC UR10, c[0x0][0xbf0] ;  /* 0x0002fc00000a0ab9 */ /* 0x000fe20000000800 */
[----:B------:R-:W5:Y:S02]  /*10960*/  LD.E.128 R76, desc[UR40][R76.64] ;  /* 0x000000284c4c7980 */ /* 0x000f64000c101d00 */
[----:B------:R-:W-:Y:S02]  /*10970*/  IMAD R0, R7, UR6, RZ ;  /* 0x0000000607007c24 */ /* 0x000fe4000f8e02ff */
[----:B------:R-:W-:Y:S01]  /*10980*/  IMAD.MOV.U32 R7, RZ, RZ, R20 ;  /* 0x000000ffff077224 */ /* 0x000fe200078e0014 */
[----:B------:R-:W-:Y:S01]  /*10990*/  @P4 SHF.R.U32.HI R7, RZ, UR10, R19 ;  /* 0x0000000aff074c19 */ /* 0x000fe20008011613 */
[C---:B------:R-:W-:Y:S01]  /*109a0*/  IMAD R17, R201.reuse, UR7, R0 ;  /* 0x00000007c9117c24 */ /* 0x040fe2000f8e0200 */
[----:B------:R-:W-:Y:S01]  /*109b0*/  @!PT LDS RZ, [RZ] ;  /* 0x00000000fffff984 */ /* 0x000fe20000000800 */
[----:B------:R-:W-:Y:S01]  /*109c0*/  @!PT LDS RZ, [RZ] ;  /* 0x00000000fffff984 */ /* 0x000fe20000000800 */
[----:B------:R-:W-:Y:S01]  /*109d0*/  @!PT LDS RZ, [RZ] ;  /* 0x00000000fffff984 */ /* 0x000fe20000000800 */
[----:B------:R-:W-:Y:S01]  /*109e0*/  @!PT LDS RZ, [RZ] ;  /* 0x00000000fffff984 */ /* 0x000fe20000000800 */
[----:B------:R0:W-:Y:S06]  /*109f0*/  MEMBAR.ALL.CTA ;  /* 0x0000000000007992 */ /* 0x0001ec0000008000 */
[----:B0-----:R-:W0:Y:S01]  /*10a00*/  FENCE.VIEW.ASYNC.S ;  /* 0x00000000000073c6 */ /* 0x001e220000000000 */
[----:B------:R-:W-:Y:S01]  /*10a10*/  IMAD.WIDE.U32 R4, R201, UR6, R4 ;  /* 0x00000006c9047c25 */ /* 0x000fe2000f8e0004 */
[----:B------:R-:W-:Y:S01]  /*10a20*/  SHF.R.S32.HI R0, RZ, 0x1f, R7 ;  /* 0x0000001fff007819 */ /* 0x000fe20000011407 */
[----:B------:R-:W-:-:S02]  /*10a30*/  ULDC.64 UR6, c[0x0][0xae0] ;  /* 0x0002b80000067ab9 */ /* 0x000fc40000000a00 */
[----:B------:R-:W-:Y:S02]  /*10a40*/  IMAD.IADD R5, R5, 0x1, R17 ;  /* 0x0000000105057824 */ /* 0x000fe400078e0211 */
[----:B------:R-:W-:Y:S02]  /*10a50*/  IMAD.MOV R17, RZ, RZ, -R7 ;  /* 0x000000ffff117224 */ /* 0x000fe400078e0a07 */
[----:B------:R-:W-:Y:S02]  /*10a60*/  IMAD R0, R0, UR6, RZ ;  /* 0x0000000600007c24 */ /* 0x000fe4000f8e02ff */
[----:B------:R-:W-:Y:S02]  /*10a70*/  IMAD R17, R17, UR11, R20 ;  /* 0x0000000b11117c24 */ /* 0x000fe4000f8e0214 */
[----:B------:R-:W-:-:S04]  /*10a80*/  IMAD.WIDE.U32 R4, R7, UR6, R4 ;  /* 0x0000000607047c25 */ /* 0x000fc8000f8e0004 */
[----:B------:R-:W-:Y:S01]  /*10a90*/  IMAD R7, R7, UR7, R0 ;  /* 0x0000000707077c24 */ /* 0x000fe2000f8e0200 */
[----:B------:R-:W-:Y:S01]  /*10aa0*/  SHF.R.S32.HI R0, RZ, 0x1f, R17 ;  /* 0x0000001fff007819 */ /* 0x000fe20000011411 */
[----:B------:R-:W-:Y:S02]  /*10ab0*/  ULDC.64 UR6, c[0x0][0xad8] ;  /* 0x0002b60000067ab9 */ /* 0x000fe40000000a00 */
[----:B------:R-:W-:Y:S02]  /*10ac0*/  IMAD.IADD R5, R5, 0x1, R7 ;  /* 0x0000000105057824 */ /* 0x000fe400078e0207 */
[----:B------:R-:W-:Y:S02]  /*10ad0*/  IMAD R0, R0, UR6, RZ ;  /* 0x0000000600007c24 */ /* 0x000fe4000f8e02ff */
[----:B------:R-:W-:Y:S02]  /*10ae0*/  VIADD R19, R3, UR43 ;  /* 0x0000002b03137c36 */ /* 0x000fe40008000000 */
[----:B------:R-:W-:-:S02]  /*10af0*/  IMAD R3, R17, UR7, R0 ;  /* 0x0000000711037c24 */ /* 0x000fc4000f8e0200 */
[----:B------:R-:W-:Y:S01]  /*10b00*/  IMAD.WIDE.U32 R4, R17, UR6, R4 ;  /* 0x0000000611047c25 */ /* 0x000fe2000f8e0004 */
[----:B------:R-:W-:-:S03]  /*10b10*/  ULDC.64 UR6, c[0x0][0xa80] ;  /* 0x0002a00000067ab9 */ /* 0x000fc60000000a00 */
[----:B------:R-:W-:Y:S01]  /*10b20*/  IMAD.IADD R3, R5, 0x1, R3 ;  /* 0x0000000105037824 */ /* 0x000fe200078e0203 */
[----:B------:R-:W-:Y:S01]  /*10b30*/  LEA R7, P2, R4, UR6, 0x1 ;  /* 0x0000000604077c11 */ /* 0x000fe2000f8408ff */
[----:B------:R-:W-:-:S03]  /*10b40*/  UIADD3 UR6, UR9, 0x22820, URZ ;  /* 0x0002282009067890 */ /* 0x000fc6000fffe03f */
[----:B------:R-:W-:Y:S02]  /*10b50*/  LEA.HI.X R3, R4, UR7, R3, 0x1, P2 ;  /* 0x0000000704037c11 */ /* 0x000fe400090f0c03 */
[C---:B------:R-:W-:Y:S01]  /*10b60*/  ISETP.GE.AND P2, PT, R19.reuse, UR8, PT ;  /* 0x0000000813007c0c */ /* 0x040fe2000bf46270 */
[----:B------:R-:W-:Y:S01]  /*10b70*/  UPRMT UR6, URZ, 0x654, UR6 ;  /* 0x000006543f067896 */ /* 0x000fe20008000006 */
[C---:B------:R-:W-:Y:S02]  /*10b80*/  VIADD R17, R19.reuse, 0x40 ;  /* 0x0000004013117836 */ /* 0x040fe40000000000 */
[----:B------:R-:W-:Y:S02]  /*10b90*/  VIADD R0, R19, 0x20 ;  /* 0x0000002013007836 */ /* 0x000fe40000000000 */
[C---:B------:R-:W-:Y:S01]  /*10ba0*/  VIADD R86, R2.reuse, 0x80 ;  /* 0x0000008002567836 */ /* 0x040fe20000000000 */
[----:B------:R-:W-:Y:S01]  /*10bb0*/  ISETP.GE.AND P0, PT, R17, UR8, PT ;  /* 0x0000000811007c0c */ /* 0x000fe2000bf06270 */
[----:B------:R-:W-:-:S02]  /*10bc0*/  VIADD R88, R2, 0xc0 ;  /* 0x000000c002587836 */ /* 0x000fc40000000000 */
[----:B------:R-:W-:Y:S01]  /*10bd0*/  VIADD R84, R2, 0x40 ;  /* 0x0000004002547836 */ /* 0x000fe20000000000 */
[----:B0-----:R-:W-:Y:S01]  /*10be0*/  SYNCS.ARRIVE.TRANS64.RED.A1T0 RZ, [UR6], RZ ;  /* 0x000000ffffff79a7 */ /* 0x001fe20008100406 */
[----:B------:R0:W1:Y:S01]  /*10bf0*/  SHFL.IDX PT, R83, R7, RZ, 0x181f ;  /* 0x00181fff07537589 */ /* 0x00006200000e0000 */
[----:B------:R-:W-:Y:S03]  /*10c00*/  BSSY B1, `(.L_x_11450) ;  /* 0x0000019000017945 */ /* 0x000fe60003800000 */
[----:B------:R0:W2:Y:S01]  /*10c10*/  SHFL.IDX PT, R17, R3, RZ, 0x181f ;  /* 0x00181fff03117589 */ /* 0x0000a200000e0000 */
[----:B------:R-:W-:Y:S02]  /*10c20*/  ISETP.GE.AND P1, PT, R0, UR8, PT ;  /* 0x0000000800007c0c */ /* 0x000fe4000bf26270 */
[----:B------:R-:W-:Y:S02]  /*10c30*/  SHF.R.S32.HI R89, RZ, 0x1f, R2 ;  /* 0x0000001fff597819 */ /* 0x000fe40000011402 */
[----:B------:R-:W-:-:S02]  /*10c40*/  SHF.R.S32.HI R23, RZ, 0x1f, R86 ;  /* 0x0000001fff177819 */ /* 0x000fc40000011456 */
        /* <DEDUP_REMOVED lines=20> */
.L_x_11451:
[----:B------:R-:W-:Y:S05]  /*10d90*/  BSYNC B1 ;  /* 0x0000000000017941 */ /* 0x000fea0003800000 */
.L_x_11450:
[----:B--2---:R2:W3:Y:S01]  /*10da0*/  SHFL.IDX PT, R17, R3, 0x1, 0x181f ;  /* 0x00381f0003117f89 */ /* 0x0044e200000e0000 */
        /* <DEDUP_REMOVED lines=20> */
.L_x_11453:
[----:B------:R-:W-:Y:S05]  /*10ef0*/  BSYNC B1 ;  /* 0x0000000000017941 */ /* 0x000fea0003800000 */
.L_x_11452:
[----:B----45:R4:W0:Y:S01]  /*10f00*/  SHFL.IDX PT, R13, R3, 0x2, 0x181f ;  /* 0x00581f00030d7f89 */ /* 0x03082200000e0000 */
[----:B------:R-:W-:Y:S03]  /*10f10*/  BSSY B1, `(.L_x_11454) ;  /* 0x0000014000017945 */ /* 0x000fe60003800000 */
[----:B------:R4:W0:Y:S01]  /*10f20*/  SHFL.IDX PT, R9, R7, 0x2, 0x181f ;  /* 0x00581f0007097f89 */ /* 0x00082200000e0000 */
[----:B------:R-:W-:Y:S05]  /*10f30*/  @P0 BRA `(.L_x_11455) ;  /* 0x0000000000440947 */ /* 0x000fea0003800000 */
[----:B------:R-:W-:Y:S02]  /*10f40*/  ULDC UR6, c[0x0][0xac8] ;  /* 0x0002b20000067ab9 */ /* 0x000fe40000000800 */
[----:B------:R-:W-:Y:S02]  /*10f50*/  ISETP.GE.AND P3, PT, R2, UR6, PT ;  /* 0x0000000602007c0c */ /* 0x000fe4000bf66270 */
[----:B------:R-:W-:Y:S02]  /*10f60*/  ISETP.GE.AND P2, PT, R84, UR6, PT ;  /* 0x0000000654007c0c */ /* 0x000fe4000bf46270 */
[----:B------:R-:W-:Y:S02]  /*10f70*/  ISETP.GE.AND P1, PT, R86, UR6, PT ;  /* 0x0000000656007c0c */ /* 0x000fe4000bf26270 */
[----:B------:R-:W-:-:S07]  /*10f80*/  ISETP.GE.AND P0, PT, R88, UR6, PT ;  /* 0x0000000658007c0c */ /* 0x000fce000bf06270 */
[-C--:B0-----:R-:W-:Y:S02]  /*10f90*/  @!P3 LEA R4, P6, R2, R9.reuse, 0x1 ;  /* 0x000000090204b211 */ /* 0x081fe400078c08ff */
[-C--:B------:R-:W-:Y:S02]  /*10fa0*/  @!P2 LEA R8, P5, R84, R9.reuse, 0x1 ;  /* 0x000000095408a211 */ /* 0x080fe400078a08ff */
[----:B------:R-:W-:Y:S02]  /*10fb0*/  @!P1 LEA R10, P4, R86, R9, 0x1 ;  /* 0x00000009560a9211 */ /* 0x000fe400078808ff */
[----:B------:R-:W-:Y:S02]  /*10fc0*/  @!P3 LEA.HI.X R5, R2, R13, R89, 0x1, P6 ;  /* 0x0000000d0205b211 */ /* 0x000fe400030f0c59 */
        /* <DEDUP_REMOVED lines=8> */
.L_x_11455:
[----:B------:R-:W-:Y:S05]  /*11050*/  BSYNC B1 ;  /* 0x0000000000017941 */ /* 0x000fea0003800000 */
.L_x_11454:
[----:B------:R-:W-:Y:S01]  /*11060*/  VIADD R0, R19, 0x60 ;  /* 0x0000006013007836 */ /* 0x000fe20000000000 */
[----:B--2-4-:R-:W2:Y:S04]  /*11070*/  SHFL.IDX PT, R3, R3, 0x3, 0x181f ;  /* 0x00781f0003037f89 */ /* 0x014ea800000e0000 */
[----:B------:R-:W-:Y:S01]  /*11080*/  ISETP.GE.AND P0, PT, R0, UR8, PT ;  /* 0x0000000800007c0c */ /* 0x000fe2000bf06270 */
[----:B------:R-:W4:-:S12]  /*11090*/  SHFL.IDX PT, R7, R7, 0x3, 0x181f ;  /* 0x00781f0007077f89 */ /* 0x000f1800000e0000 */
[----:B------:R-:W-:Y:S05]  /*110a0*/  @P0 BRA `(.L_x_11456) ;  /* 0x0000002400500947 */ /* 0x000fea0003800000 */
[----:B------:R-:W-:Y:S02]  /*110b0*/  ULDC UR6, c[0x0][0xac8] ;  /* 0x0002b20000067ab9 */ /* 0x000fe40000000800 */
[----:B------:R-:W-:Y:S02]  /*110c0*/  ISETP.GE.AND P3, PT, R2, UR6, PT ;  /* 0x0000000602007c0c */ /* 0x000fe4000bf66270 */
[----:B------:R-:W-:Y:S02]  /*110d0*/  ISETP.GE.AND P4, PT, R84, UR6, PT ;  /* 0x0000000654007c0c */ /* 0x000fe4000bf86270 */
[----:B------:R-:W-:-:S09]  /*110e0*/  ISETP.GE.AND P5, PT, R86, UR6, PT ;  /* 0x0000000656007c0c */ /* 0x000fd2000bfa6270 */
[-C--:B0---4-:R-:W-:Y:S02]  /*110f0*/  @!P3 LEA R4, P0, R2, R7.reuse, 0x1 ;  /* 0x000000070204b211 */ /* 0x091fe400078008ff */
[-C--:B------:R-:W-:Y:S02]  /*11100*/  @!P4 LEA R8, P1, R84, R7.reuse, 0x1 ;  /* 0x000000075408c211 */ /* 0x080fe400078208ff */
[----:B------:R-:W-:Y:S02]  /*11110*/  @!P5 LEA R10, P2, R86, R7, 0x1 ;  /* 0x00000007560ad211 */ /* 0x000fe400078408ff */
[-C--:B--2---:R-:W-:Y:S02]  /*11120*/  @!P3 LEA.HI.X R5, R2, R3.reuse, R89, 0x1, P0 ;  /* 0x000000030205b211 */ /* 0x084fe400000f0c59 */
        /* <DEDUP_REMOVED lines=11> */
.L_x_11449:
[----:B------:R-:W-:Y:S01]  /*111e0*/  ULDC.64 UR6, c[0x0][0xb08] ;  /* 0x0002c20000067ab9 */ /* 0x000fe20000000a00 */
[----:B------:R-:W-:Y:S01]  /*111f0*/  ULDC.64 UR12, c[0x0][0xb40] ;  /* 0x0002d000000c7ab9 */ /* 0x000fe20000000a00 */
[----:B------:R-:W-:Y:S01]  /*11200*/  IMAD R0, R0, UR6, RZ ;  /* 0x0000000600007c24 */ /* 0x000fe2000f8e02ff */
[----:B------:R-:W-:Y:S01]  /*11210*/  UIADD3 UR9, UR9, 0x22820, URZ ;  /* 0x0002282009097890 */ /* 0x000fe2000fffe03f */
[C---:B0-----:R-:W-:Y:S01]  /*11220*/  IMAD.WIDE.U32 R2, R7.reuse, UR6, RZ ;  /* 0x0000000607027c25 */ /* 0x041fe2000f8e00ff */
[----:B------:R-:W-:Y:S01]  /*11230*/  ISETP.GE.AND P0, PT, R10, UR8, PT ;  /* 0x000000080a007c0c */ /* 0x000fe2000bf06270 */
[----:B------:R-:W-:Y:S01]  /*11240*/  BSSY B1, `(.L_x_11457) ;  /* 0x00000c6000017945 */ /* 0x000fe20003800000 */
[----:B------:R-:W-:Y:S01]  /*11250*/  UPRMT UR9, URZ, 0x654, UR9 ;  /* 0x000006543f097896 */ /* 0x000fe20008000009 */
[----:B------:R-:W-:Y:S01]  /*11260*/  IMAD R7, R7, UR7, R0 ;  /* 0x0000000707077c24 */ /* 0x000fe2000f8e0200 */
[----:B------:R-:W-:Y:S01]  /*11270*/  ULDC.64 UR6, c[0x0][0xb38] ;  /* 0x0002ce0000067ab9 */ /* 0x000fe20000000a00 */
[----:B------:R-:W-:Y:S01]  /*11280*/  SHF.R.S32.HI R0, RZ, 0x1f, R201 ;  /* 0x0000001fff007819 */ /* 0x000fe200000114c9 */
[----:B------:R-:W-:Y:S01]  /*11290*/  IMAD.MOV.U32 R5, RZ, RZ, R17 ;  /* 0x000000ffff057224 */ /* 0x000fe200078e0011 */
[----:B------:R-:W-:Y:S01]  /*112a0*/  SHF.R.S32.HI R152, RZ, 0x1f, R208 ;  /* 0x0000001fff987819 */ /* 0x000fe200000114d0 */
[----:B------:R-:W-:Y:S01]  /*112b0*/  IMAD.IADD R3, R3, 0x1, R7 ;  /* 0x0000000103037824 */ /* 0x000fe200078e0207 */
[----:B------:R-:W-:Y:S01]  /*112c0*/  SHF.R.S32.HI R153, RZ, 0x1f, R209 ;  /* 0x0000001fff997819 */ /* 0x000fe200000114d1 */
[----:B------:R-:W-:Y:S01]  /*112d0*/  IMAD R0, R0, UR12, RZ ;  /* 0x0000000c00007c24 */ /* 0x000fe2000f8e02ff */
[----:B------:R-:W-:Y:S01]  /*112e0*/  SYNCS.ARRIVE.TRANS64.RED.A1T0 RZ, [UR9], RZ ;  /* 0x000000ffffff79a7 */ /* 0x000fe20008100409 */
[----:B------:R-:W-:Y:S01]  /*112f0*/  IMAD.WIDE.U32 R2, R23, UR6, R2 ;  /* 0x0000000617027c25 */ /* 0x000fe2000f8e0002 */
[----:B------:R-:W-:Y:S01]  /*11300*/  @UP0 ULDC UR6, c[0x0][0xbec] ;  /* 0x0002fb0000060ab9 */ /* 0x000fe20000000800 */
[----:B------:R-:W-:-:S02]  /*11310*/  SHF.R.S32.HI R154, RZ, 0x1f, R210 ;  /* 0x0000001fff9a7819 */ /* 0x000fc400000114d2 */
[----:B------:R-:W-:Y:S01]  /*11320*/  IMAD R3, R23, UR7, R3 ;  /* 0x0000000717037c24 */ /* 0x000fe2000f8e0203 */
[----:B------:R-:W-:Y:S01]  /*11330*/  SHF.R.S32.HI R155, RZ, 0x1f, R211 ;  /* 0x0000001fff9b7819 */ /* 0x000fe200000114d3 */
[----:B------:R-:W-:Y:S01]  /*11340*/  @P4 IMAD.HI.U32 R4, R17, UR6, RZ ;  /* 0x0000000611044c27 */ /* 0x000fe2000f8e00ff */
[----:B------:R-:W-:Y:S01]  /*11350*/  @UP0 ULDC UR6, c[0x0][0xbf0] ;  /* 0x0002fc0000060ab9 */ /* 0x000fe20000000800 */
[----:B------:R-:W-:Y:S02]  /*11360*/  SHF.R.S32.HI R156, RZ, 0x1f, R212 ;  /* 0x0000001fff9c7819 */ /* 0x000fe400000114d4 */
[C---:B------:R-:W-:Y:S01]  /*11370*/  IMAD R7, R201.reuse, UR13, R0 ;  /* 0x0000000dc9077c24 */ /* 0x040fe2000f8e0200 */
        /* <DEDUP_REMOVED lines=9> */
[----:B------:R-:W-:Y:S01]  /*11410*/  IMAD.WIDE.U32 R2, R230, UR6, R2 ;  /* 0x00000006e6027c25 */ /* 0x000fe2000f8e0002 */
[----:B------:R-:W-:-:S02]  /*11420*/  SHF.R.S32.HI R159, RZ, 0x1f, R215 ;  /* 0x0000001fff9f7819 */ /* 0x000fc400000114d7 */
[----:B------:R-:W-:Y:S01]  /*11430*/  SHF.R.S32.HI R160, RZ, 0x1f, R216 ;  /* 0x0000001fffa07819 */ /* 0x000fe200000114d8 */
[----:B------:R-:W-:Y:S01]  /*11440*/  IMAD R7, R4, UR11, R17 ;  /* 0x0000000b04077c24 */ /* 0x000fe2000f8e0211 */
        /* <DEDUP_REMOVED lines=19> */
[----:B------:R-:W-:Y:S01]  /*11580*/  IMAD.IADD R7, R3, 0x1, R5 ;  /* 0x0000000103077824 */ /* 0x000fe200078e0205 */
[----:B------:R-:W-:-:S02]  /*11590*/  LEA R0, P1, R2, UR6, 0x2 ;  /* 0x0000000602007c11 */ /* 0x000fc4000f8210ff */
[----:B------:R-:W-:Y:S02]  /*115a0*/  SHF.R.S32.HI R169, RZ, 0x1f, R225 ;  /* 0x0000001fffa97819 */ /* 0x000fe400000114e1 */
[----:B------:R-:W-:Y:S02]  /*115b0*/  LEA.HI.X R7, R2, UR7, R7, 0x2, P1 ;  /* 0x0000000702077c11 */ /* 0x000fe400088f1407 */
[----:B------:R0:W1:Y:S01]  /*115c0*/  SHFL.IDX PT, R2, R0, RZ, 0x1c1f ;  /* 0x001c1fff00027589 */ /* 0x00006200000e0000 */
[----:B------:R-:W-:Y:S02]  /*115d0*/  SHF.R.S32.HI R170, RZ, 0x1f, R226 ;  /* 0x0000001fffaa7819 */ /* 0x000fe400000114e2 */
[----:B------:R-:W-:Y:S01]  /*115e0*/  SHF.R.S32.HI R171, RZ, 0x1f, R227 ;  /* 0x0000001fffab7819 */ /* 0x000fe200000114e3 */
[----:B------:R0:W2:Y:S01]  /*115f0*/  SHFL.IDX PT, R3, R7, RZ, 0x1c1f ;  /* 0x001c1fff07037589 */ /* 0x0000a200000e0000 */
[----:B------:R-:W-:Y:S02]  /*11600*/  SHF.R.S32.HI R172, RZ, 0x1f, R228 ;  /* 0x0000001fffac7819 */ /* 0x000fe400000114e4 */
[----:B------:R-:W-:Y:S01]  /*11610*/  SHF.R.S32.HI R173, RZ, 0x1f, R229 ;  /* 0x0000001fffad7819 */ /* 0x000fe200000114e5 */
[----:B------:R-:W-:Y:S06]  /*11620*/  @P0 BRA `(.L_x_11458) ;  /* 0x00000008001c0947 */ /* 0x000fec0003800000 */
[----:B------:R-:W-:Y:S01]  /*11630*/  ULDC UR6, c[0x0][0xac8] ;  /* 0x0002b20000067ab9 */ /* 0x000fe20000000800 */
[C---:B------:R-:W-:Y:S01]  /*11640*/  VIADD R13, R16.reuse, 0xe8 ;  /* 0x000000e8100d7836 */ /* 0x040fe20000000000 */
[----:B------:R-:W-:Y:S01]  /*11650*/  ISETP.GE.AND P4, PT, R229, UR6, PT ;  /* 0x00000006e5007c0c */ /* 0x000fe2000bf86270 */
[----:B------:R-:W-:Y:S01]  /*11660*/  VIADD R19, R16, 0xf0 ;  /* 0x000000f010137836 */ /* 0x000fe20000000000 */
[----:B------:R-:W-:Y:S01]  /*11670*/  ISETP.GE.AND P3, PT, R228, UR6, PT ;  /* 0x00000006e4007c0c */ /* 0x000fe2000bf66270 */
[C---:B------:R-:W-:Y:S01]  /*11680*/  VIADD R17, R16.reuse, 0xf8 ;  /* 0x000000f810117836 */ /* 0x040fe20000000000 */
        /* <DEDUP_REMOVED lines=14> */
[CC--:B-1----:R-:W-:Y:S02]  /*11770*/  @!P0 LEA R4, P6, R227.reuse, R2.reuse, 0x2 ;  /* 0x00000002e3048211 */ /* 0x0c2fe400078c10ff */
        /* <DEDUP_REMOVED lines=67> */
[----:B------:R-:W-:Y:S01]  /*11bb0*/  @!P4 ST.E.64 desc[UR40][R8.64], R100 ;  /* 0x000000640800c985 */ /* 0x000fe2000c101b28 */
        /* <DEDUP_REMOVED lines=8> */
[----:B------:R1:W-:Y:S01]  /*11c40*/  @!P2 ST.E.64 desc[UR40][R14.64], R108 ;  /* 0x0000006c0e00a985 */ /* 0x0003e2000c101b28 */
[-C--:B------:R-:W-:Y:S02]  /*11c50*/  @!P4 LEA R32, P5, R205, R2.reuse, 0x2 ;  /* 0x00000002cd20c211 */ /* 0x080fe400078a10ff */
[----:B------:R-:W-:Y:S01]  /*11c60*/  @!P0 LEA.HI.X R25, R207, R3, R237, 0x2, P6 ;  /* 0x00000003cf198211 */ /* 0x000fe200030f14ed */
[----:B------:R2:W-:Y:S01]  /*11c70*/  @!P1 ST.E.64 desc[UR40][R20.64], R112 ;  /* 0x0000007014009985 */ /* 0x0005e2000c101b28 */
[----:B------:R-:W-:-:S02]  /*11c80*/  @!P3 LEA R28, P1, R206, R2, 0x2 ;  /* 0x00000002ce1cb211 */ /* 0x000fc400078210ff */
[----:B------:R-:W-:Y:S01]  /*11c90*/  ISETP.GE.AND P2, PT, R204, UR6, PT ;  /* 0x00000006cc007c0c */ /* 0x000fe2000bf46270 */
[----:B------:R4:W-:Y:S01]  /*11ca0*/  @!P0 ST.E.64 desc[UR40][R24.64], R116 ;  /* 0x0000007418008985 */ /* 0x0009e2000c101b28 */
[-C--:B------:R-:W-:Y:S02]  /*11cb0*/  @!P3 LEA.HI.X R29, R206, R3.reuse, R236, 0x2, P1 ;  /* 0x00000003ce1db211 */ /* 0x080fe400008f14ec */
[----:B------:R-:W-:Y:S02]  /*11cc0*/  ISETP.GE.AND P1, PT, R203, UR6, PT ;  /* 0x00000006cb007c0c */ /* 0x000fe4000bf26270 */
[----:B------:R-:W-:Y:S01]  /*11cd0*/  @!P4 LEA.HI.X R33, R205, R3, R235, 0x2, P5 ;  /* 0x00000003cd21c211 */ /* 0x000fe200028f14eb */
[----:B------:R4:W-:Y:S01]  /*11ce0*/  @!P3 ST.E.64 desc[UR40][R28.64], R120 ;  /* 0x000000781c00b985 */ /* 0x0009e2000c101b28 */
[----:B------:R-:W-:Y:S02]  /*11cf0*/  ISETP.GE.AND P0, PT, R202, UR6, PT ;  /* 0x00000006ca007c0c */ /* 0x000fe4000bf06270 */
[----:B------:R-:W-:Y:S01]  /*11d00*/  ISETP.GE.AND P3, PT, R19, UR6, PT ;  /* 0x0000000613007c0c */ /* 0x000fe2000bf66270 */
[----:B------:R4:W-:Y:S01]  /*11d10*/  @!P4 ST.E.64 desc[UR40][R32.64], R124 ;  /* 0x0000007c2000c985 */ /* 0x0009e2000c101b28 */
[----:B------:R-:W-:-:S02]  /*11d20*/  ISETP.GE.AND P4, PT, R13, UR6, PT ;  /* 0x000000060d007c0c */ /* 0x000fc4000bf86270 */
[CC--:B---3--:R-:W-:Y:S02]  /*11d30*/  @!P2 LEA R10, P5, R204.reuse, R2.reuse, 0x2 ;  /* 0x00000002cc0aa211 */ /* 0x0c8fe400078a10ff */
[----:B------:R-:W-:Y:S02]  /*11d40*/  SHF.R.S32.HI R5, RZ, 0x1f, R202 ;  /* 0x0000001fff057819 */ /* 0x000fe400000114ca */
[CC--:B------:R-:W-:Y:S02]  /*11d50*/  @!P1 LEA R8, P6, R203.reuse, R2.reuse, 0x2 ;  /* 0x00000002cb089211 */ /* 0x0c0fe400078c10ff */
[-C--:B------:R-:W-:Y:S02]  /*11d60*/  @!P2 LEA.HI.X R11, R204, R3.reuse, R233, 0x2, P5 ;  /* 0x00000003cc0ba211 */ /* 0x080fe400028f14e9 */
[----:B------:R-:W-:Y:S02]  /*11d70*/  @!P0 LEA R4, P5, R202, R2, 0x2 ;  /* 0x00000002ca048211 */ /* 0x000fe400078a10ff */
[----:B------:R-:W-:Y:S01]  /*11d80*/  @!P1 LEA.HI.X R9, R203, R3, R232, 0x2, P6 ;  /* 0x00000003cb099211 */ /* 0x000fe200030f14e8 */
[----:B------:R4:W-:Y:S01]  /*11d90*/  @!P2 ST.E.64 desc[UR40][R10.64], R128 ;  /* 0x000000800a00a985 */ /* 0x0009e2000c101b28 */
[----:B------:R-:W-:-:S02]  /*11da0*/  ISETP.GE.AND P6, PT, R17, UR6, PT ;  /* 0x0000000611007c0c */ /* 0x000fc4000bfc6270 */
[-C--:B------:R-:W-:Y:S01]  /*11db0*/  @!P0 LEA.HI.X R5, R202, R3.reuse, R5, 0x2, P5 ;  /* 0x00000003ca058211 */ /* 0x080fe200028f1405 */
[----:B------:R4:W-:Y:S01]  /*11dc0*/  @!P1 ST.E.64 desc[UR40][R8.64], R132 ;  /* 0x0000008408009985 */ /* 0x0009e2000c101b28 */
[----:B-1----:R-:W-:Y:S02]  /*11dd0*/  SHF.R.S32.HI R15, RZ, 0x1f, R13 ;  /* 0x0000001fff0f7819 */ /* 0x002fe4000001140d */
[C---:B------:R-:W-:Y:S01]  /*11de0*/  @!P4 LEA R14, P5, R13.reuse, R2, 0x2 ;  /* 0x000000020d0ec211 */ /* 0x040fe200078a10ff */
[----:B------:R4:W-:Y:S03]  /*11df0*/  @!P0 ST.E.64 desc[UR40][R4.64], R136 ;  /* 0x0000008804008985 */ /* 0x0009e6000c101b28 */
[----:B------:R-:W-:Y:S02]  /*11e00*/  @!P4 LEA.HI.X R15, R13, R3, R15, 0x2, P5 ;  /* 0x000000030d0fc211 */ /* 0x000fe400028f140f */
[----:B------:R-:W-:-:S02]  /*11e10*/  SHF.R.S32.HI R13, RZ, 0x1f, R19 ;  /* 0x0000001fff0d7819 */ /* 0x000fc40000011413 */
[CC--:B--2---:R-:W-:Y:S01]  /*11e20*/  @!P3 LEA R20, P5, R19.reuse, R2.reuse, 0x2 ;  /* 0x000000021314b211 */ /* 0x0c4fe200078a10ff */
[----:B------:R4:W-:Y:S03]  /*11e30*/  @!P4 ST.E.64 desc[UR40][R14.64], R140 ;  /* 0x0000008c0e00c985 */ /* 0x0009e6000c101b28 */
[-C--:B------:R-:W-:Y:S02]  /*11e40*/  @!P3 LEA.HI.X R21, R19, R3.reuse, R13, 0x2, P5 ;  /* 0x000000031315b211 */ /* 0x080fe400028f140d */
[----:B------:R-:W-:Y:S02]  /*11e50*/  SHF.R.S32.HI R13, RZ, 0x1f, R17 ;  /* 0x0000001fff0d7819 */ /* 0x000fe40000011411 */
[C---:B------:R-:W-:Y:S01]  /*11e60*/  @!P6 LEA R2, P5, R17.reuse, R2, 0x2 ;  /* 0x000000021102e211 */ /* 0x040fe200078a10ff */
[----:B------:R4:W-:Y:S03]  /*11e70*/  @!P3 ST.E.64 desc[UR40][R20.64], R144 ;  /* 0x000000901400b985 */ /* 0x0009e6000c101b28 */
[----:B------:R-:W-:-:S05]  /*11e80*/  @!P6 LEA.HI.X R3, R17, R3, R13, 0x2, P5 ;  /* 0x000000031103e211 */ /* 0x000fca00028f140d */
[----:B------:R4:W-:Y:S04]  /*11e90*/  @!P6 ST.E.64 desc[UR40][R2.64], R148 ;  /* 0x000000940200e985 */ /* 0x0009e8000c101b28 */
.L_x_11458:
[----:B------:R-:W-:Y:S05]  /*11ea0*/  BSYNC B1 ;  /* 0x0000000000017941 */ /* 0x000fea0003800000 */
.L_x_11457:
[----:B------:R-:W-:Y:S01]  /*11eb0*/  ISETP.GE.AND P0, PT, R12, UR8, PT ;  /* 0x000000080c007c0c */ /* 0x000fe2000bf06270 */
[----:B--2-4-:R2:W3:Y:S04]  /*11ec0*/  SHFL.IDX PT, R3, R7, 0x1, 0x1c1f ;  /* 0x003c1f0007037f89 */ /* 0x0144e800000e0000 */
        /* <DEDUP_REMOVED lines=139> */
.L_x_11447:
[----:B------:R-:W0:Y:S01]  /*12780*/  LDC.64 R8, c[0x0][0xc08] ;  /* 0x00030200ff087b82 */ /* 0x000e220000000a00 */
[----:B------:R-:W-:-:S07]  /*12790*/  IMAD.MOV.U32 R7, RZ, RZ, RZ ;  /* 0x000000ffff077224 */ /* 0x000fce00078e00ff */
[----:B------:R-:W2:Y:S08]  /*127a0*/  LDC.64 R4, c[0x0][0xc00] ;  /* 0x00030000ff047b82 */ /* 0x000eb00000000a00 */
[----:B------:R-:W3:Y:S01]  /*127b0*/  LDC.64 R2, c[0x0][0xc00] ;  /* 0x00030000ff027b82 */ /* 0x000ee20000000a00 */
[----:B0-----:R-:W-:-:S04]  /*127c0*/  ISETP.NE.U32.AND P0, PT, R8, RZ, PT ;  /* 0x000000ff0800720c */ /* 0x001fc80003f05070 */
[----:B------:R-:W-:Y:S02]  /*127d0*/  ISETP.NE.AND.EX P1, PT, R9, RZ, PT, P0 ;  /* 0x000000ff0900720c */ /* 0x000fe40003f25300 */
[----:B--2---:R-:W-:-:S04]  /*127e0*/  ISETP.NE.U32.AND P0, PT, R4, RZ, PT ;  /* 0x000000ff0400720c */ /* 0x004fc80003f05070 */
[----:B------:R-:W-:Y:S01]  /*127f0*/  ISETP.NE.AND.EX P0, PT, R5, RZ, PT, P0 ;  /* 0x000000ff0500720c */ /* 0x000fe20003f05300 */
[----:B------:R-:W-:Y:S01]  /*12800*/  ULDC UR6, c[0x0][0xa88] ;  /* 0x0002a20000067ab9 */ /* 0x000fe20000000800 */
[----:B---3--:R-:W-:-:S05]  /*12810*/  IMAD.WIDE R2, R201, 0x4, R2 ;  /* 0x00000004c9027825 */ /* 0x008fca00078e0202 */
[----:B------:R-:W0:Y:S01]  /*12820*/  @P1 LDC.64 R4, c[0x0][0xc08] ;  /* 0x00030200ff041b82 */ /* 0x000e220000000a00 */
[----:B------:R-:W-:-:S05]  /*12830*/  IMAD.U32 R0, RZ, RZ, UR6 ;  /* 0x00000006ff007e24 */ /* 0x000fca000f8e00ff */
[----:B------:R2:W5:Y:S01]  /*12840*/  @P0 LDG.E R7, desc[UR40][R2.64] ;  /* 0x0000002802070981 */ /* 0x000562000c1e1900 */
[----:B0-----:R-:W-:-:S05]  /*12850*/  @P1 IMAD.WIDE R4, R201, 0x4, R4 ;  /* 0x00000004c9041825 */ /* 0x001fca00078e0204 */
[----:B------:R2:W5:Y:S01]  /*12860*/  @P1 LDG.E R0, desc[UR40][R4.64] ;  /* 0x0000002804001981 */ /* 0x000562000c1e1900 */
[----:B------:R-:W-:Y:S02]  /*12870*/  ISETP.NE.AND P2, PT, R200, RZ, PT ;  /* 0x000000ffc800720c */ /* 0x000fe40003f45270 */
[----:B------:R-:W-:Y:S01]  /*12880*/  SHF.R.S32.HI R24, RZ, 0x1f, R201 ;  /* 0x0000001fff187819 */ /* 0x000fe200000114c9 */
[----:B------:R-:W0:Y:S10]  /*12890*/  S2R R8, SR_TID.X ;  /* 0x0000000000087919 */ /* 0x000e340000002100 */
[----:B------:R-:W3:Y:S01]  /*128a0*/  @!P2 LDC R200, c[0x0][0xad4] ;  /* 0x0002b500ffc8ab82 */ /* 0x000ee20000000800 */
[----:B0-----:R-:W-:Y:S01]  /*128b0*/  VIADD R28, R8, 0xffffff80 ;  /* 0xffffff80081c7836 */ /* 0x001fe20000000000 */
[----:B---3--:R-:W-:-:S04]  /*128c0*/  ISETP.GT.AND P2, PT, R200, 0x1, PT ;  /* 0x00000001c800780c */ /* 0x008fc80003f44270 */
[----:B------:R-:W-:Y:S01]  /*128d0*/  ISETP.GT.AND P3, PT, R28, 0x7f, PT ;  /* 0x0000007f1c00780c */ /* 0x000fe20003f64270 */
[----:B--2---:R-:W-:-:S12]  /*128e0*/  @P1 BRA `(.L_x_11459) ;  /* 0x0000000000101947 */ /* 0x004fd80003800000 */
[----:B------:R-:W-:Y:S05]  /*128f0*/  @!P0 BRA `(.L_x_11459) ;  /* 0x00000000000c8947 */ /* 0x000fea0003800000 */
[----:B------:R-:W2:Y:S04]  /*12900*/  LDG.E R5, desc[UR40][R2.64] ;  /* 0x0000002802057981 */ /* 0x000ea8000c1e1900 */
[----:B-----5:R-:W2:Y:S02]  /*12910*/  LDG.E R0, desc[UR40][R2.64+0x4] ;  /* 0x0000042802007981 */ /* 0x020ea4000c1e1900 */
[----:B--2---:R-:W-:-:S07]  /*12920*/  IMAD.IADD R0, R0, 0x1, -R5 ;  /* 0x0000000100007824 */ /* 0x004fce00078e0a05 */
.L_x_11459:
[----:B------:R-:W-:Y:S01]  /*12930*/  BSSY B1, `(.L_x_11460) ;  /* 0x0000037000017945 */ /* 0x000fe20003800000 */
[----:B------:R-:W-:Y:S02]  /*12940*/  SEL R201, R201, RZ, !P0 ;  /* 0x000000ffc9c97207 */ /* 0x000fe40004000000 */
[----:B------:R-:W-:Y:S02]  /*12950*/  SEL R24, R24, RZ, !P0 ;  /* 0x000000ff18187207 */ /* 0x000fe40004000000 */
[----:B-----5:R-:W-:Y:S01]  /*12960*/  SHF.R.S32.HI R20, RZ, 0x1f, R7 ;  /* 0x0000001fff147819 */ /* 0x020fe20000011407 */
[----:B------:R-:W-:Y:S06]  /*12970*/  @P3 BRA `(.L_x_11461) ;  /* 0x0000000000c83947 */ /* 0x000fec0003800000 */
[----:B------:R-:W0:Y:S01]  /*12980*/  S2R R25, SR_TID.X ;  /* 0x0000000000197919 */ /* 0x000e220000002100 */
[----:B------:R-:W2:Y:S01]  /*12990*/  LDC R29, c[0x0][0xbe8] ;  /* 0x0002fa00ff1d7b82 */ /* 0x000ea20000000800 */
[----:B------:R-:W-:Y:S02]  /*129a0*/  IMAD.U32 R4, RZ, RZ, UR43 ;  /* 0x0000002bff047e24 */ /* 0x000fe4000f8e00ff */
[----:B--2---:R-:W-:-:S03]  /*129b0*/  IMAD R2, R0, R29, RZ ;  /* 0x0000001d00027224 */ /* 0x004fc600078e02ff */
[----:B0-----:R-:W-:-:S04]  /*129c0*/  IADD3 R25, R4, -0x80, R25 ;  /* 0xffffff8004197810 */ /* 0x001fc80007ffe019 */
        /* <DEDUP_REMOVED lines=8> */
[----:B------:R-:W2:Y:S08]  /*12a50*/  LDC.64 R4, c[0x0][R17+0x220] ;  /* 0x0000880011047b82 */ /* 0x000eb00000000a00 */
[----:B------:R-:W3:Y:S08]  /*12a60*/  @P1 LDC R14, c[0x0][0xbec] ;  /* 0x0002fb00ff0e1b82 */ /* 0x000ef00000000800 */
[----:B------:R-:W4:Y:S08]  /*12a70*/  LDC.64 R2, c[0x0][R17+0x218] ;  /* 0x0000860011027b82 */ /* 0x000f300000000a00 */
[----:B------:R-:W5:Y:S01]  /*12a80*/  @P1 LDC R21, c[0x0][0xbf0] ;  /* 0x0002fc00ff151b82 */ /* 0x000f620000000800 */
[----:B--2---:R-:W-:-:S02]  /*12a90*/  IMAD R5, R5, R201, RZ ;  /* 0x000000c905057224 */ /* 0x004fc400078e02ff */
[----:B------:R-:W-:-:S05]  /*12aa0*/  IMAD.WIDE.U32 R12, R4, R201, RZ ;  /* 0x000000c9040c7225 */ /* 0x000fca00078e00ff */
[----:B------:R-:W2:Y:S01]  /*12ab0*/  LDC.64 R8, c[0x0][R17+0x228] ;  /* 0x00008a0011087b82 */ /* 0x000ea20000000a00 */
[----:B---3--:R-:W-:-:S07]  /*12ac0*/  @P1 IMAD.HI.U32 R14, R25, R14, RZ ;  /* 0x0000000e190e1227 */ /* 0x008fce00078e00ff */
[----:B------:R-:W3:Y:S01]  /*12ad0*/  LDC.64 R10, c[0x0][R17+0x210] ;  /* 0x00008400110a7b82 */ /* 0x000ee20000000a00 */
[-C--:B----4-:R-:W-:Y:S02]  /*12ae0*/  IMAD R19, R3, R23.reuse, RZ ;  /* 0x0000001703137224 */ /* 0x090fe400078e02ff */
[----:B------:R-:W-:-:S04]  /*12af0*/  IMAD.WIDE.U32 R2, R2, R23, RZ ;  /* 0x0000001702027225 */ /* 0x000fc800078e00ff */
[----:B------:R-:W-:Y:S01]  /*12b00*/  IMAD.IADD R19, R3, 0x1, R19 ;  /* 0x0000000103137824 */ /* 0x000fe200078e0213 */
[----:B-----5:R-:W-:Y:S01]  /*12b10*/  @P1 SHF.R.U32.HI R15, RZ, R21, R14 ;  /* 0x00000015ff0f1219 */ /* 0x020fe2000001160e */
[----:B------:R-:W-:Y:S01]  /*12b20*/  IMAD R21, R4, R24, R5 ;  /* 0x0000001804157224 */ /* 0x000fe200078e0205 */
[----:B------:R-:W-:Y:S01]  /*12b30*/  SEL R5, R230, RZ, P0 ;  /* 0x000000ffe6057207 */ /* 0x000fe20000000000 */
[----:B0-----:R-:W0:Y:S01]  /*12b40*/  @!P0 LDC R26, c[0x0][0xb50] ;  /* 0x0002d400ff1a8b82 */ /* 0x001e220000000800 */
[----:B------:R-:W-:Y:S01]  /*12b50*/  IADD3 R4, P1, P3, R12, R2, R7 ;  /* 0x000000020c047210 */ /* 0x000fe20007b3e007 */
[----:B------:R-:W-:Y:S02]  /*12b60*/  IMAD.IADD R21, R13, 0x1, R21 ;  /* 0x000000010d157824 */ /* 0x000fe400078e0215 */
[----:B------:R-:W-:Y:S02]  /*12b70*/  IMAD.MOV R12, RZ, RZ, -R15 ;  /* 0x000000ffff0c7224 */ /* 0x000fe400078e0a0f */
[----:B--2---:R-:W-:Y:S01]  /*12b80*/  IMAD.WIDE.U32 R2, R8, R5, RZ ;  /* 0x0000000508027225 */ /* 0x004fe200078e00ff */
[----:B------:R-:W-:Y:S01]  /*12b90*/  IADD3.X R8, R21, R19, R20, P1, P3 ;  /* 0x0000001315087210 */ /* 0x000fe20000fe6414 */
[----:B------:R-:W2:Y:S02]  /*12ba0*/  @!P0 LDC R27, c[0x0][0xb54] ;  /* 0x0002d500ff1b8b82 */ /* 0x000ea40000000800 */
[----:B------:R-:W-:Y:S01]  /*12bb0*/  IMAD R9, R9, R5, RZ ;  /* 0x0000000509097224 */ /* 0x000fe200078e02ff */
[----:B------:R-:W-:Y:S01]  /*12bc0*/  IADD3 R2, P0, P1, R15, R4, R2 ;  /* 0x000000040f027210 */ /* 0x000fe2000791e002 */
[----:B------:R-:W-:Y:S01]  /*12bd0*/  IMAD R5, R29, R12, R25 ;  /* 0x0000000c1d057224 */ /* 0x000fe200078e0219 */
[----:B------:R-:W-:Y:S01]  /*12be0*/  SHF.R.S32.HI R15, RZ, 0x1f, R15 ;  /* 0x0000001fff0f7819 */ /* 0x000fe2000001140f */
[----:B------:R-:W-:-:S02]  /*12bf0*/  IMAD.IADD R9, R3, 0x1, R9 ;  /* 0x0000000103097824 */ /* 0x000fc400078e0209 */
[----:B---3--:R-:W-:-:S03]  /*12c00*/  IMAD R4, R11, R5, RZ ;  /* 0x000000050b047224 */ /* 0x008fc600078e02ff */
        /* <DEDUP_REMOVED lines=9> */
.L_x_11461:
[----:B------:R-:W-:Y:S05]  /*12ca0*/  BSYNC B1 ;  /* 0x0000000000017941 */ /* 0x000fea0003800000 */
.L_x_11460:
        /* <DEDUP_REMOVED lines=17> */
[----:B------:R-:W-:Y:S02]  /*12dc0*/  VIADD R9, R4, UR43 ;  /* 0x0000002b04097c36 */ /* 0x000fe40008000000 */
[----:B------:R-:W-:Y:S01]  /*12dd0*/  IMAD R3, R23, UR7, R3 ;  /* 0x0000000717037c24 */ /* 0x000fe2000f8e0203 */
[----:B------:R-:W-:Y:S01]  /*12de0*/  ULDC.64 UR6, c[0x0][0xaf0] ;  /* 0x0002bc0000067ab9 */ /* 0x000fe20000000a00 */
[----:B------:R-:W-:Y:S02]  /*12df0*/  IMAD.MOV.U32 R5, RZ, RZ, R9 ;  /* 0x000000ffff057224 */ /* 0x000fe400078e0009 */
[----:B------:R-:W-:Y:S02]  /*12e00*/  IMAD R7, R24, UR6, RZ ;  /* 0x0000000618077c24 */ /* 0x000fe4000f8e02ff */
[C---:B------:R-:W-:Y:S02]  /*12e10*/  IMAD.WIDE.U32 R2, R201.reuse, UR6, R2 ;  /* 0x00000006c9027c25 */ /* 0x040fe4000f8e0002 */
[----:B------:R-:W0:Y:S02]  /*12e20*/  @P0 LDC R8, c[0x0][0xbec] ;  /* 0x0002fb00ff080b82 */ /* 0x000e240000000800 */
[----:B------:R-:W-:Y:S01]  /*12e30*/  IMAD R7, R201, UR7, R7 ;  /* 0x00000007c9077c24 */ /* 0x000fe2000f8e0207 */
[----:B------:R-:W-:-:S03]  /*12e40*/  ULDC.64 UR6, c[0x0][0xae0] ;  /* 0x0002b80000067ab9 */ /* 0x000fc60000000a00 */
[----:B------:R-:W-:Y:S02]  /*12e50*/  IMAD.IADD R3, R3, 0x1, R7 ;  /* 0x0000000103037824 */ /* 0x000fe400078e0207 */
[----:B------:R-:W2:Y:S01]  /*12e60*/  @P0 LDC R13, c[0x0][0xbf0] ;  /* 0x0002fc00ff0d0b82 */ /* 0x000ea20000000800 */
[----:B0-----:R-:W-:-:S05]  /*12e70*/  @P0 IMAD.HI.U32 R4, R9, R8, RZ ;  /* 0x0000000809040227 */ /* 0x001fca00078e00ff */
[----:B--2---:R-:W-:-:S04]  /*12e80*/  @P0 SHF.R.U32.HI R5, RZ, R13, R4 ;  /* 0x0000000dff050219 */ /* 0x004fc80000011604 */
[--C-:B------:R-:W-:Y:S01]  /*12e90*/  SHF.R.S32.HI R4, RZ, 0x1f, R5.reuse ;  /* 0x0000001fff047819 */ /* 0x100fe20000011405 */
[----:B------:R-:W-:Y:S02]  /*12ea0*/  IMAD.MOV R8, RZ, RZ, -R5 ;  /* 0x000000ffff087224 */ /* 0x000fe400078e0a05 */
[----:B------:R-:W-:-:S04]  /*12eb0*/  IMAD.WIDE.U32 R2, R5, UR6, R2 ;  /* 0x0000000605027c25 */ /* 0x000fc8000f8e0002 */
[----:B------:R-:W-:Y:S02]  /*12ec0*/  IMAD R7, R11, R8, R9 ;  /* 0x000000080b077224 */ /* 0x000fe400078e0209 */
[----:B------:R-:W-:Y:S02]  /*12ed0*/  IMAD R4, R4, UR6, RZ ;  /* 0x0000000604047c24 */ /* 0x000fe4000f8e02ff */
[----:B------:R-:W-:Y:S02]  /*12ee0*/  VIADD R8, R15, UR43 ;  /* 0x0000002b0f087c36 */ /* 0x000fe40008000000 */
[----:B------:R-:W-:Y:S01]  /*12ef0*/  IMAD R9, R5, UR7, R4 ;  /* 0x0000000705097c24 */ /* 0x000fe2000f8e0204 */
[----:B------:R-:W-:Y:S01]  /*12f00*/  SHF.R.S32.HI R4, RZ, 0x1f, R7 ;  /* 0x0000001fff047819 */ /* 0x000fe20000011407 */
[----:B------:R-:W-:Y:S01]  /*12f10*/  ULDC.64 UR6, c[0x0][0xad8] ;  /* 0x0002b60000067ab9 */ /* 0x000fe20000000a00 */
[----:B------:R-:W-:Y:S02]  /*12f20*/  IMAD R11, R0, R11, RZ ;  /* 0x0000000b000b7224 */ /* 0x000fe400078e02ff */
[----:B------:R-:W-:-:S02]  /*12f30*/  IMAD.IADD R3, R3, 0x1, R9 ;  /* 0x0000000103037824 */ /* 0x000fc400078e0209 */
[----:B------:R-:W-:Y:S02]  /*12f40*/  IMAD R4, R4, UR6, RZ ;  /* 0x0000000604047c24 */ /* 0x000fe4000f8e02ff */
[----:B------:R-:W-:-:S04]  /*12f50*/  IMAD.WIDE.U32 R2, R7, UR6, R2 ;  /* 0x0000000607027c25 */ /* 0x000fc8000f8e0002 */
[----:B------:R-:W-:Y:S01]  /*12f60*/  IMAD R5, R7, UR7, R4 ;  /* 0x0000000707057c24 */ /* 0x000fe2000f8e0204 */
[----:B------:R-:W-:Y:S01]  /*12f70*/  ULDC.64 UR6, c[0x0][0xa80] ;  /* 0x0002a00000067ab9 */ /* 0x000fe20000000a00 */
[----:B------:R-:W-:Y:S02]  /*12f80*/  VIADD R4, R8, 0x40 ;  /* 0x0000004008047836 */ /* 0x000fe40000000000 */
[----:B------:R-:W-:Y:S01]  /*12f90*/  IMAD.IADD R3, R3, 0x1, R5 ;  /* 0x0000000103037824 */ /* 0x000fe200078e0205 */
[----:B------:R-:W-:Y:S01]  /*12fa0*/  LEA R5, P2, R2, UR6, 0x1 ;  /* 0x0000000602057c11 */ /* 0x000fe2000f8408ff */
        /* <DEDUP_REMOVED lines=33> */
.L_x_11463:
[----:B------:R-:W-:Y:S05]  /*131c0*/  BSYNC B1 ;  /* 0x0000000000017941 */ /* 0x000fea0003800000 */
.L_x_11462:
        /* <DEDUP_REMOVED lines=21> */
.L_x_11465:
[----:B------:R-:W-:Y:S05]  /*13320*/  BSYNC B1 ;  /* 0x0000000000017941 */ /* 0x000fea0003800000 */
.L_x_11464:
        /* <DEDUP_REMOVED lines=21> */
.L_x_11467:
[----:B------:R-:W-:Y:S05]  /*13480*/  BSYNC B1 ;  /* 0x0000000000017941 */ /* 0x000fea0003800000 */
.L_x_11466:
[----:B0-----:R-:W-:Y:S01]  /*13490*/  VIADD R0, R8, 0x60 ;  /* 0x0000006008007836 */ /* 0x001fe20000000000 */
[----:B---3--:R-:W3:Y:S04]  /*134a0*/  SHFL.IDX PT, R4, R4, 0x3, 0x181f ;  /* 0x00781f0004047f89 */ /* 0x008ee800000e0000 */
[----:B------:R-:W-:Y:S01]  /*134b0*/  ISETP.GE.AND P0, PT, R0, R11, PT ;  /* 0x0000000b0000720c */ /* 0x000fe20003f06270 */
[----:B----4-:R4:W0:-:S12]  /*134c0*/  SHFL.IDX PT, R2, R5, 0x3, 0x181f ;  /* 0x00781f0005027f89 */ /* 0x01081800000e0000 */
[----:B----4-:R-:W-:Y:S05]  /*134d0*/  @P0 BRA `(.L_x_11456) ;  /* 0x0000000000440947 */ /* 0x010fea0003800000 */
[----:B------:R-:W-:Y:S02]  /*134e0*/  ULDC UR6, c[0x0][0xac8] ;  /* 0x0002b20000067ab9 */ /* 0x000fe40000000800 */
[----:B------:R-:W-:Y:S02]  /*134f0*/  ISETP.GE.AND P3, PT, R7, UR6, PT ;  /* 0x0000000607007c0c */ /* 0x000fe4000bf66270 */
[----:B------:R-:W-:Y:S02]  /*13500*/  ISETP.GE.AND P2, PT, R9, UR6, PT ;  /* 0x0000000609007c0c */ /* 0x000fe4000bf46270 */
[----:B------:R-:W-:Y:S02]  /*13510*/  ISETP.GE.AND P1, PT, R15, UR6, PT ;  /* 0x000000060f007c0c */ /* 0x000fe4000bf26270 */
[----:B------:R-:W-:-:S07]  /*13520*/  ISETP.GE.AND P0, PT, R13, UR6, PT ;  /* 0x000000060d007c0c */ /* 0x000fce000bf06270 */
[----:B0-----:R-:W-:-:S04]  /*13530*/  @!P3 LEA R20, P4, R7, R2, 0x1 ;  /* 0x000000020714b211 */ /* 0x001fc800078808ff */
[----:B---3--:R-:W-:Y:S02]  /*13540*/  @!P3 LEA.HI.X R21, R7, R4, R17, 0x1, P4 ;  /* 0x000000040715b211 */ /* 0x008fe400020f0c11 */
        /* <DEDUP_REMOVED lines=10> */
.L_x_11456:
[----:B------:R-:W-:Y:S05]  /*135f0*/  BSYNC B0 ;  /* 0x0000000000007941 */ /* 0x000fea0003800000 */
.L_x_11446:
[----:B------:R-:W-:Y:S02]  /*13600*/  ULDC UR6, c[0x0][0xc3c] ;  /* 0x00030f0000067ab9 */ /* 0x000fe40000000800 */
[----:B------:R-:W-:-:S06]  /*13610*/  UISETP.GE.AND UP0, UPT, UR5, UR6, UPT ;  /* 0x000000060500728c */ /* 0x000fcc000bf06270 */
[----:B------:R-:W-:-:S13]  /*13620*/  PLOP3.LUT P0, PT, PT, PT, UP0, 0x80, 0x0 ;  /* 0x000000000000781c */ /* 0x000fda0003f0f008 */
[----:B------:R-:W-:Y:S05]  /*13630*/  @!P0 BRA `(.L_x_11468) ;  /* 0xfffffed800b88947 */ /* 0x000fea000383ffff */
[----:B------:R-:W-:Y:S05]  /*13640*/  EXIT ;  /* 0x000000000000794d */ /* 0x000fea0003800000 */
.L_x_11363:
        /* <DEDUP_REMOVED lines=18> */
.L_x_11469:
        /* <DEDUP_REMOVED lines=43> */
.L_x_11473:
        /* <DEDUP_REMOVED lines=39> */
.L_x_11471:
        /* <DEDUP_REMOVED lines=12> */
.L_x_11474:
        /* <DEDUP_REMOVED lines=63> */
.L_x_11475:
        /* <DEDUP_REMOVED lines=61> */
.L_x_11476:
[----:B01----:R-:W-:-:S05]  /*14510*/  LOP3.LUT R3, RZ, R2, RZ, 0x33, !PT ;  /* 0x00000002ff037212 */ /* 0x003fca00078e33ff */
[----:B------:R-:W-:-:S05]  /*14520*/  IMAD.IADD R2, R4, 0x1, R3 ;  /* 0x0000000104027824 */ /* 0x000fca00078e0203 */
[----:B------:R1:W-:Y:S01]  /*14530*/  STL [R1+0x4], R2 ;  /* 0x0000040201007387 */ /* 0x0003e20000100800 */
[----:B------:R-:W-:Y:S05]  /*14540*/  BRA `(.L_x_11477) ;  /* 0x0000000000107947 */ /* 0x000fea0003800000 */
.L_x_11472:
[----:B------:R-:W-:Y:S01]  /*14550*/  IMAD.U32 R2, RZ, RZ, UR6 ;  /* 0x00000006ff027e24 */ /* 0x000fe2000f8e00ff */
[----:B------:R0:W-:Y:S04]  /*14560*/  STL [R1+0x4], RZ ;  /* 0x000004ff01007387 */ /* 0x0001e80000100800 */
[----:B------:R0:W-:Y:S04]  /*14570*/  STL [R1+0x8], RZ ;  /* 0x000008ff01007387 */ /* 0x0001e80000100800 */
[----:B------:R0:W-:Y:S02]  /*14580*/  STL [R1], R2 ;  /* 0x0000000201007387 */ /* 0x0001e40000100800 */
.L_x_11477:
        /* <DEDUP_REMOVED lines=10> */
.L_x_11470:
        /* <DEDUP_REMOVED lines=9> */
[C---:B----4-:R-:W-:Y:S01]  /*146c0*/  IMAD.SHL.U32 R0, R6.reuse, 0x8, RZ ;  /* 0x0000000806007824 */ /* 0x050fe200078e00ff */
        /* <DEDUP_REMOVED lines=20> */
.L_x_11590:
[----:B--23--:R-:W2:Y:S01]  /*14810*/  LDL R9, [R1+0xc] ;  /* 0x00000c0001097983 */ /* 0x00cea20000100800 */
        /* <DEDUP_REMOVED lines=46> */
.L_x_11479:
        /* <DEDUP_REMOVED lines=16> */
.L_x_11480:
[----:B------:R-:W-:Y:S05]  /*14c00*/  @!P1 BRA `(.L_x_11481) ;  /* 0x00000000000c9947 */ /* 0x000fea0003800000 */
[----:B------:R-:W3:Y:S04]  /*14c10*/  LDG.E R6, desc[UR40][R2.64] ;  /* 0x0000002802067981 */ /* 0x000ee8000c1e1900 */
[----:B------:R-:W3:Y:S02]  /*14c20*/  LDG.E R2, desc[UR40][R2.64+0x4] ;  /* 0x0000042802027981 */ /* 0x000ee4000c1e1900 */
[----:B---3--:R-:W-:-:S07]  /*14c30*/  IMAD.IADD R6, R2, 0x1, -R6 ;  /* 0x0000000102067824 */ /* 0x008fce00078e0a06 */
.L_x_11481:
        /* <DEDUP_REMOVED lines=34> */
.L_x_11484:
[----:B------:R-:W-:-:S13]  /*14e60*/  ISETP.NE.AND P0, PT, R3, 0x1, PT ;  /* 0x000000010300780c */ /* 0x000fda0003f05270 */
[----:B------:R-:W2:Y:S02]  /*14e70*/  @P0 LDC.64 R4, c[0x0][0x9e8] ;  /* 0x00027a00ff040b82 */ /* 0x000ea40000000a00 */
[----:B--2---:R-:W-:-:S05]  /*14e80*/  @P0 IMAD.HI.U32 R4, R8, R4, RZ ;  /* 0x0000000408040227 */ /* 0x004fca00078e00ff */
[----:B------:R-:W-:-:S07]  /*14e90*/  @P0 SHF.R.U32.HI R8, RZ, R5, R4 ;  /* 0x00000005ff080219 */ /* 0x000fce0000011604 */
.L_x_11485:
[----:B------:R-:W-:Y:S05]  /*14ea0*/  BSYNC B0 ;  /* 0x0000000000007941 */ /* 0x000fea0003800000 */
.L_x_11483:
[----:B------:R-:W-:-:S05]  /*14eb0*/  IMAD R8, R8, R3, R3 ;  /* 0x0000000308087224 */ /* 0x000fca00078e0203 */
[----:B------:R-:W-:-:S07]  /*14ec0*/  VIMNMX R2, R2, R8, PT ;  /* 0x0000000802027248 */ /* 0x000fce0003fe0100 */
.L_x_11482:
        /* <DEDUP_REMOVED lines=25> */
.L_x_11488:
[----:B------:R-:W-:-:S13]  /*15060*/  ISETP.NE.AND P0, PT, R3, 0x1, PT ;  /* 0x000000010300780c */ /* 0x000fda0003f05270 */
[----:B--2---:R-:W2:Y:S02]  /*15070*/  @P0 LDC.64 R4, c[0x0][0x9e8] ;  /* 0x00027a00ff040b82 */ /* 0x004ea40000000a00 */
[----:B--2---:R-:W-:-:S05]  /*15080*/  @P0 IMAD.HI.U32 R4, R6, R4, RZ ;  /* 0x0000000406040227 */ /* 0x004fca00078e00ff */
[----:B------:R-:W-:-:S07]  /*15090*/  @P0 SHF.R.U32.HI R6, RZ, R5, R4 ;  /* 0x00000005ff060219 */ /* 0x000fce0000011604 */
.L_x_11489:
[----:B------:R-:W-:Y:S05]  /*150a0*/  BSYNC B0 ;  /* 0x0000000000007941 */ /* 0x000fea0003800000 */
.L_x_11487:
[----:B------:R-:W-:-:S05]  /*150b0*/  IMAD R3, R6, R3, RZ ;  /* 0x0000000306037224 */ /* 0x000fca00078e02ff */
[----:B------:R-:W-:-:S07]  /*150c0*/  VIMNMX R2, R2, R3, !PT ;  /* 0x0000000302027248 */ /* 0x000fce0007fe0100 */
.L_x_11486:
        /* <DEDUP_REMOVED lines=44> */
.L_x_11491:
[----:B------:R-:W-:Y:S05]  /*15390*/  BSYNC B0 ;  /* 0x0000000000007941 */ /* 0x000fea0003800000 */
.L_x_11490:
        /* <DEDUP_REMOVED lines=26> */
.L_x_11493:
        /* <DEDUP_REMOVED lines=20> */
.L_x_11496:
[----:B------:R-:W-:Y:S05]  /*15680*/  BSYNC B6 ;  /* 0x0000000000067941 */ /* 0x000fea0003800000 */
.L_x_11495:
        /* <DEDUP_REMOVED lines=20> */
.L_x_11499:
        /* <DEDUP_REMOVED lines=15> */
.L_x_11498:
[----:B------:R-:W-:Y:S05]  /*158c0*/  BSYNC B6 ;  /* 0x0000000000067941 */ /* 0x000fea0003800000 */
.L_x_11497:
        /* <DEDUP_REMOVED lines=24> */
.L_x_11606:
        /* <DEDUP_REMOVED lines=9> */
.L_x_11609:
        /* <DEDUP_REMOVED lines=24> */
.L_x_11503:
[----:B------:R-:W4:Y:S04]  /*15c60*/  LDL R0, [R1+0x10] ;  /* 0x0000100001007983 */ /* 0x000f280000100800 */
[----:B---3--:R-:W3:Y:S01]  /*15c70*/  LDL R2, [R1+0x14] ;  /* 0x0000140001027983 */ /* 0x008ee20000100800 */
[----:B----4-:R-:W-:Y:S01]  /*15c80*/  IMAD R0, R0, 0x8, R19 ;  /* 0x0000000800007824 */ /* 0x010fe200078e0213 */
[----:B---3--:R-:W-:-:S04]  /*15c90*/  SHF.L.U32 R2, R2, 0x1f, RZ ;  /* 0x0000001f02027819 */ /* 0x008fc800000006ff */
[----:B------:R-:W3:Y:S02]  /*15ca0*/  SYNCS.PHASECHK.TRANS64.TRYWAIT P0, [R0+URZ+0x22840], R2 ;  /* 0x02284002000075a7 */ /* 0x000ee4000800017f */
[----:B---3--:R-:W-:Y:S05]  /*15cb0*/  @!P0 BRA `(.L_x_11504) ;  /* 0x0000004c00f88947 */ /* 0x008fea0003800000 */
.L_x_11610:
        /* <DEDUP_REMOVED lines=11> */
.L_x_11505:
[----:B-1----:R-:W4:Y:S04]  /*15d70*/  LDL R4, [R1+0x10] ;  /* 0x0000100001047983 */ /* 0x002f280000100800 */
[----:B------:R-:W2:Y:S04]  /*15d80*/  LDL R3, [R1+0x20] ;  /* 0x0000200001037983 */ /* 0x000ea80000100800 */
[----:B---3--:R-:W3:Y:S01]  /*15d90*/  LDL R2, [R1+0x18] ;  /* 0x0000180001027983 */ /* 0x008ee20000100800 */
[----:B------:R-:W-:Y:S01]  /*15da0*/  R2UR UR9, R0 ;  /* 0x00000000000972ca */ /* 0x000fe200000e0000 */
[----:B------:R-:W-:Y:S01]  /*15db0*/  UIADD3 UR6, UP0, UR38, 0x370, URZ ;  /* 0x0000037026067890 */ /* 0x000fe2000ff1e03f */
[----:B------:R-:W-:Y:S01]  /*15dc0*/  R2UR UR12, R17 ;  /* 0x00000000110c72ca */ /* 0x000fe200000e0000 */
[----:B------:R-:W-:Y:S01]  /*15dd0*/  UMOV UR5, 0x14f00000 ;  /* 0x14f0000000057882 */ /* 0x000fe20000000000 */
[----:B-----5:R-:W-:Y:S01]  /*15de0*/  R2UR UR13, R16 ;  /* 0x00000000100d72ca */ /* 0x020fe200000e0000 */
[----:B------:R-:W-:Y:S01]  /*15df0*/  UIADD3.X UR7, URZ, UR39, URZ, UP0, !UPT ;  /* 0x000000273f077290 */ /* 0x000fe200087fe43f */
[----:B------:R-:W-:Y:S01]  /*15e00*/  PLOP3.LUT P0, PT, PT, PT, PT, 0x80, 0x0 ;  /* 0x000000000000781c */ /* 0x000fe20003f0f070 */
[----:B------:R-:W-:Y:S01]  /*15e10*/  UMOV UR10, URZ ;  /* 0x0000003f000a7c82 */ /* 0x000fe20008000000 */
[----:B------:R-:W-:-:S05]  /*15e20*/  LOP3.LUT R18, R18, 0xfffffffe, RZ, 0xc0, !PT ;  /* 0xfffffffe12127812 */ /* 0x000fca00078ec0ff */
[----:B------:R-:W-:-:S06]  /*15e30*/  UIADD3 UR9, UR9, 0x22830, URZ ;  /* 0x0002283009097890 */ /* 0x000fcc000fffe03f */
[----:B------:R-:W-:Y:S01]  /*15e40*/  @P0 LOP3.LUT R18, R18, 0x1, RZ, 0xfc, !PT ;  /* 0x0000000112120812 */ /* 0x000fe200078efcff */
[----:B----4-:R-:W-:Y:S01]  /*15e50*/  IMAD R0, R4, 0x3000, R19 ;  /* 0x0000300004007824 */ /* 0x010fe200078e0213 */
[----:B--2---:R-:W-:-:S04]  /*15e60*/  R2UR UR11, R3 ;  /* 0x00000000030b72ca */ /* 0x004fc800000e0000 */
[----:B------:R-:W-:Y:S02]  /*15e70*/  R2UR UR8, R0 ;  /* 0x00000000000872ca */ /* 0x000fe400000e0000 */
[----:B---3--:R-:W-:-:S11]  /*15e80*/  R2UR UR4, R2 ;  /* 0x00000000020472ca */ /* 0x008fd600000e0000 */
[----:B------:R-:W-:Y:S02]  /*15e90*/  UIADD3 UR8, UR8, 0x1c400, URZ ;  /* 0x0001c40008087890 */ /* 0x000fe4000fffe03f */
[----:B------:R-:W-:-:S03]  /*15ea0*/  UIMAD UR11, UR11, 0x60, UR4 ;  /* 0x000000600b0b78a4 */ /* 0x000fc6000f8e0204 */
[----:B------:R-:W-:-:S06]  /*15eb0*/  UMOV UR4, 0x0 ;  /* 0x0000000000047882 */ /* 0x000fcc0000000000 */
[----:B------:R3:W-:Y:S02]  /*15ec0*/  UTMALDG.4D [UR8], [UR6], desc[UR4] ;  /* 0x00000408060075b4 */ /* 0x0007e40008019000 */
[----:B---3--:R-:W-:Y:S01]  /*15ed0*/  NOP ;  /* 0x0000000000007918 */ /* 0x008fe20000000000 */
.L_x_11501:
        /* <DEDUP_REMOVED lines=31> */
.L_x_11507:
[----:B------:R-:W-:Y:S05]  /*160d0*/  BSYNC B6 ;  /* 0x0000000000067941 */ /* 0x000fea0003800000 */
.L_x_11506:
        /* <DEDUP_REMOVED lines=124> */
[----:B0-----:R-:W0:Y:S03]  /*168a0*/  SHFL.IDX PT, R6, R2, 0x6, 0x181f ;  /* 0x00d81f0002067f89 */ /* 0x001e2600000e0000 */
[----:B-1----:R-:W-:-:S05]  /*168b0*/  @!P1 LEA R5, P2, R9, R5, 0x1 ;  /* 0x0000000509059211 */ /* 0x002fca00078408ff */
[----:B0-----:R-:W-:-:S04]  /*168c0*/  @!P1 IMAD.X R6, RZ, RZ, R6, P2 ;  /* 0x000000ffff069224 */ /* 0x001fc800010e0606 */
[----:B------:R-:W-:Y:S02]  /*168d0*/  @!P1 IMAD.MOV.U32 R7, RZ, RZ, R6 ;  /* 0x000000ffff079224 */ /* 0x000fe400078e0006 */
[----:B------:R-:W-:Y:S02]  /*168e0*/  @!P1 IMAD.MOV.U32 R6, RZ, RZ, R5 ;  /* 0x000000ffff069224 */ /* 0x000fe400078e0005 */
[----:B------:R0:W1:Y:S04]  /*168f0*/  SHFL.IDX PT, R5, R2, 0x7, 0x181f ;  /* 0x00f81f0002057f89 */ /* 0x00006800000e0000 */
[----:B------:R0:W-:Y:S02]  /*16900*/  @!P1 LDGSTS.E.BYPASS.LTC128B.128 [R8+0x1b400], desc[UR40][R6.64], !P0 ;  /* 0x1b40000006089fae */ /* 0x0001e4000c101d68 */
.L_x_11627:
[----:B------:R-:W-:-:S05]  /*16910*/  VIADD R3, R3, 0x70 ;  /* 0x0000007003037836 */ /* 0x000fca0000000000 */
[----:B------:R-:W-:-:S13]  /*16920*/  ISETP.GE.AND P1, PT, R3, R4, PT ;  /* 0x000000040300720c */ /* 0x000fda0003f26270 */
[----:B0-----:R-:W-:-:S05]  /*16930*/  @!P1 LEA R2, P2, R9, R0, 0x1 ;  /* 0x0000000009029211 */ /* 0x001fca00078408ff */
[----:B-1----:R-:W-:-:S05]  /*16940*/  @!P1 IMAD.X R3, RZ, RZ, R5, P2 ;  /* 0x000000ffff039224 */ /* 0x002fca00010e0605 */
[----:B------:R-:W-:Y:S01]  /*16950*/  @!PT LDS RZ, [RZ] ;  /* 0x00000000fffff984 */ /* 0x000fe20000000800 */
[----:B------:R-:W-:Y:S01]  /*16960*/  @!PT LDS RZ, [RZ] ;  /* 0x00000000fffff984 */ /* 0x000fe20000000800 */
[----:B------:R-:W-:Y:S01]  /*16970*/  @!PT LDS RZ, [RZ] ;  /* 0x00000000fffff984 */ /* 0x000fe20000000800 */
[----:B------:R0:W-:Y:S01]  /*16980*/  @!P1 LDGSTS.E.BYPASS.LTC128B.128 [R8+0x1bc00], desc[UR40][R2.64], !P0 ;  /* 0x1bc0000002089fae */ /* 0x0001e2000c101d68 */
[----:B------:R-:W-:Y:S01]  /*16990*/  PLOP3.LUT P0, PT, PT, PT, PT, 0x80, 0x0 ;  /* 0x000000000000781c */ /* 0x000fe20003f0f070 */
[----:B------:R-:W-:-:S12]  /*169a0*/  NOP ;  /* 0x0000000000007918 */ /* 0x000fd80000000000 */
.L_x_11509:
        /* <DEDUP_REMOVED lines=18> */
.L_x_11628:
[----:B------:R-:W-:Y:S05]  /*16ad0*/  BSYNC B0 ;  /* 0x0000000000007941 */ /* 0x000fea0003800000 */
.L_x_11510:
[----:B------:R-:W-:Y:S01]  /*16ae0*/  LOP3.LUT P0, RZ, R18, 0x1, RZ, 0xc0, !PT ;  /* 0x0000000112ff7812 */ /* 0x000fe2000780c0ff */
[----:B------:R-:W-:-:S12]  /*16af0*/  BSSY B0, `(.L_x_11512) ;  /* 0x000005b000007945 */ /* 0x000fd80003800000 */
[----:B------:R-:W-:Y:S05]  /*16b00*/  @!P0 BRA `(.L_x_11513) ;  /* 0x0000000400648947 */ /* 0x000fea0003800000 */
[----:B------:R-:W2:Y:S04]  /*16b10*/  LDL R2, [R1+0x10] ;  /* 0x0000100001027983 */ /* 0x000ea80000100800 */
[----:B------:R-:W0:Y:S01]  /*16b20*/  LDL R4, [R1+0x14] ;  /* 0x0000140001047983 */ /* 0x000e220000100800 */
[----:B------:R-:W-:Y:S01]  /*16b30*/  BSSY B1, `(.L_x_11514) ;  /* 0x0000008000017945 */ /* 0x000fe20003800000 */
[----:B------:R-:W1:Y:S02]  /*16b40*/  S2R R3, SR_TID.X ;  /* 0x0000000000037919 */ /* 0x000e640000002100 */
[----:B-1----:R-:W-:-:S04]  /*16b50*/  LOP3.LUT R3, R3, 0x7f, RZ, 0xc0, !PT ;  /* 0x0000007f03037812 */ /* 0x002fc800078ec0ff */
[----:B------:R-:W-:Y:S01]  /*16b60*/  ISETP.NE.AND P1, PT, R3, RZ, PT ;  /* 0x000000ff0300720c */ /* 0x000fe20003f25270 */
[----:B--2---:R-:W-:Y:S01]  /*16b70*/  IMAD R2, R2, 0x8, R19 ;  /* 0x0000000802027824 */ /* 0x004fe200078e0213 */
[----:B0-----:R-:W-:-:S04]  /*16b80*/  SHF.L.U32 R0, R4, 0x1f, RZ ;  /* 0x0000001f04007819 */ /* 0x001fc800000006ff */
[----:B------:R-:W0:Y:S02]  /*16b90*/  SYNCS.PHASECHK.TRANS64.TRYWAIT P0, [R2+URZ+0x22860], R0 ;  /* 0x02286000020075a7 */ /* 0x000e24000800017f */
[----:B0-----:R-:W-:Y:S05]  /*16ba0*/  @!P0 BRA `(.L_x_11515) ;  /* 0x0000004800f88947 */ /* 0x001fea0003800000 */
.L_x_11629:
[----:B------:R-:W-:Y:S05]  /*16bb0*/  BSYNC B1 ;  /* 0x0000000000017941 */ /* 0x000fea0003800000 */
.L_x_11514:
        /* <DEDUP_REMOVED lines=9> */
.L_x_11517:
[----:B------:R-:W-:Y:S05]  /*16c50*/  BSYNC B1 ;  /* 0x0000000000017941 */ /* 0x000fea0003800000 */
.L_x_11516:
        /* <DEDUP_REMOVED lines=13> */
.L_x_11518:
        /* <DEDUP_REMOVED lines=15> */
.L_x_11519:
        /* <DEDUP_REMOVED lines=15> */
.L_x_11520:
        /* <DEDUP_REMOVED lines=15> */
.L_x_11521:
        /* <DEDUP_REMOVED lines=10> */
.L_x_11513:
[----:B------:R-:W-:Y:S05]  /*170a0*/  BSYNC B0 ;  /* 0x0000000000007941 */ /* 0x000fea0003800000 */
.L_x_11512:
        /* <DEDUP_REMOVED lines=61> */
.L_x_11528:
        /* <DEDUP_REMOVED lines=8> */
.L_x_11630:
[----:B------:R-:W-:Y:S05]  /*17500*/  BSYNC B3 ;  /* 0x0000000000037941 */ /* 0x000fea0003800000 */
.L_x_11529:
        /* <DEDUP_REMOVED lines=9> */
.L_x_11532:
[----:B------:R-:W-:Y:S05]  /*175a0*/  BSYNC B3 ;  /* 0x0000000000037941 */ /* 0x000fea0003800000 */
.L_x_11531:
        /* <DEDUP_REMOVED lines=13> */
.L_x_11533:
        /* <DEDUP_REMOVED lines=13> */
.L_x_11631:
[----:B------:R-:W-:Y:S05]  /*17750*/  BSYNC B3 ;  /* 0x0000000000037941 */ /* 0x000fea0003800000 */
.L_x_11534:
        /* <DEDUP_REMOVED lines=11> */
.L_x_11537:
[----:B------:R-:W-:Y:S05]  /*17810*/  BSYNC B3 ;  /* 0x0000000000037941 */ /* 0x000fea0003800000 */
.L_x_11536:
        /* <DEDUP_REMOVED lines=10> */
.L_x_11538:
        /* <DEDUP_REMOVED lines=15> */
.L_x_11539:
        /* <DEDUP_REMOVED lines=15> */
.L_x_11540:
        /* <DEDUP_REMOVED lines=15> */
.L_x_11541:
        /* <DEDUP_REMOVED lines=10> */
.L_x_11527:
[----:B------:R-:W-:Y:S05]  /*17c30*/  BSYNC B1 ;  /* 0x0000000000017941 */ /* 0x000fea0003800000 */
.L_x_11526:
[----:B------:R-:W2:Y:S02]  /*17c40*/  LDL.LU R5, [R1+0x30] ;  /* 0x0000300001057983 */ /* 0x000ea40000300800 */
[----:B--2---:R-:W-:-:S07]  /*17c50*/  VIADD R0, R5, 0xfffffffd ;  /* 0xfffffffd05007836 */ /* 0x004fce0000000000 */
.L_x_11525:
[----:B------:R-:W-:Y:S05]  /*17c60*/  BSYNC B2 ;  /* 0x0000000000027941 */ /* 0x000fea0003800000 */
.L_x_11524:
[----:B------:R-:W-:-:S05]  /*17c70*/  VIADD R8, R8, 0xfffffffe ;  /* 0xfffffffe08087836 */ /* 0x000fca0000000000 */
[----:B------:R-:W-:-:S13]  /*17c80*/  ISETP.NE.AND P0, PT, R8, R4, PT ;  /* 0x000000040800720c */ /* 0x000fda0003f05270 */
[----:B------:R-:W-:Y:S05]  /*17c90*/  @!P0 BRA `(.L_x_11523) ;  /* 0x0000001400008947 */ /* 0x000fea0003800000 */
.L_x_11574:
        /* <DEDUP_REMOVED lines=35> */
.L_x_11544:
        /* <DEDUP_REMOVED lines=8> */
.L_x_11632:
[----:B------:R-:W-:Y:S05]  /*17f50*/  BSYNC B2 ;  /* 0x0000000000027941 */ /* 0x000fea0003800000 */
.L_x_11545:
        /* <DEDUP_REMOVED lines=9> */
.L_x_11548:
[----:B------:R-:W-:Y:S05]  /*17ff0*/  BSYNC B2 ;  /* 0x0000000000027941 */ /* 0x000fea0003800000 */
.L_x_11547:
        /* <DEDUP_REMOVED lines=12> */
.L_x_11549:
        /* <DEDUP_REMOVED lines=13> */
.L_x_11633:
[----:B------:R-:W-:Y:S05]  /*18190*/  BSYNC B2 ;  /* 0x0000000000027941 */ /* 0x000fea0003800000 */
.L_x_11550:
        /* <DEDUP_REMOVED lines=11> */
.L_x_11553:
[----:B------:R-:W-:Y:S05]  /*18250*/  BSYNC B2 ;  /* 0x0000000000027941 */ /* 0x000fea0003800000 */
.L_x_11552:
        /* <DEDUP_REMOVED lines=9> */
.L_x_11554:
        /* <DEDUP_REMOVED lines=15> */
.L_x_11555:
        /* <DEDUP_REMOVED lines=15> */
.L_x_11556:
        /* <DEDUP_REMOVED lines=15> */
.L_x_11557:
        /* <DEDUP_REMOVED lines=10> */
.L_x_11543:
[----:B------:R-:W-:Y:S05]  /*18660*/  BSYNC B1 ;  /* 0x0000000000017941 */ /* 0x000fea0003800000 */
.L_x_11542:
        /* <DEDUP_REMOVED lines=35> */
.L_x_11560:
        /* <DEDUP_REMOVED lines=8> */
.L_x_11634:
[----:B------:R-:W-:Y:S05]  /*18920*/  BSYNC B2 ;  /* 0x0000000000027941 */ /* 0x000fea0003800000 */
.L_x_11561:
        /* <DEDUP_REMOVED lines=9> */
.L_x_11564:
[----:B------:R-:W-:Y:S05]  /*189c0*/  BSYNC B2 ;  /* 0x0000000000027941 */ /* 0x000fea0003800000 */
.L_x_11563:
        /* <DEDUP_REMOVED lines=13> */
.L_x_11565:
        /* <DEDUP_REMOVED lines=13> */
.L_x_11635:
[----:B------:R-:W-:Y:S05]  /*18b70*/  BSYNC B2 ;  /* 0x0000000000027941 */ /* 0x000fea0003800000 */
.L_x_11566:
        /* <DEDUP_REMOVED lines=11> */
.L_x_11569:
[----:B------:R-:W-:Y:S05]  /*18c30*/  BSYNC B2 ;  /* 0x0000000000027941 */ /* 0x000fea0003800000 */
.L_x_11568:
        /* <DEDUP_REMOVED lines=10> */
.L_x_11570:
        /* <DEDUP_REMOVED lines=15> */
.L_x_11571:
        /* <DEDUP_REMOVED lines=15> */
.L_x_11572:
        /* <DEDUP_REMOVED lines=15> */
.L_x_11573:
        /* <DEDUP_REMOVED lines=10> */
.L_x_11559:
[----:B------:R-:W-:Y:S05]  /*19050*/  BSYNC B1 ;  /* 0x0000000000017941 */ /* 0x000fea0003800000 */
.L_x_11558:
[----:B------:R-:W2:Y:S01]  /*19060*/  LDL R5, [R1+0x1c] ;  /* 0x00001c0001057983 */ /* 0x000ea20000100800 */
[----:B------:R-:W-:Y:S01]  /*19070*/  VIADD R0, R0, 0xfffffffe ;  /* 0xfffffffe00007836 */ /* 0x000fe20000000000 */
[----:B--2---:R-:W-:-:S13]  /*19080*/  ISETP.GT.AND P0, PT, R6, R5, PT ;  /* 0x000000050600720c */ /* 0x004fda0003f04270 */
[----:B------:R-:W-:Y:S05]  /*19090*/  @P0 BRA `(.L_x_11574) ;  /* 0xffffffec00000947 */ /* 0x000fea000383ffff */
.L_x_11523:
[----:B------:R-:W-:Y:S05]  /*190a0*/  BSYNC B0 ;  /* 0x0000000000007941 */ /* 0x000fea0003800000 */
.L_x_11522:
        /* <DEDUP_REMOVED lines=25> */
.L_x_11576:
[----:B------:R-:W-:Y:S05]  /*19240*/  BSYNC B0 ;  /* 0x0000000000007941 */ /* 0x000fea0003800000 */
.L_x_11575:
[----:B------:R-:W-:-:S05]  /*19250*/  SEL R0, R0, RZ, P0 ;  /* 0x000000ff00007207 */ /* 0x000fca0000000000 */
[----:B------:R3:W-:Y:S02]  /*19260*/  STL [R1+0x10], R0 ;  /* 0x0000100001007387 */ /* 0x0007e40000100800 */
.L_x_11494:
[----:B------:R-:W-:Y:S05]  /*19270*/  BSYNC B7 ;  /* 0x0000000000077941 */ /* 0x000fea0003800000 */
.L_x_11492:
        /* <DEDUP_REMOVED lines=13> */
.L_x_11577:
[----:B------:R-:W5:Y:S01]  /*19350*/  S2R R16, SR_TID.X ;  /* 0x0000000000107919 */ /* 0x000f620000002100 */
[----:B------:R-:W-:Y:S01]  /*19360*/  UMOV UR4, 0xffffffff ;  /* 0xffffffff00047882 */ /* 0x000fe20000000000 */
[----:B-----5:R-:W-:-:S04]  /*19370*/  LOP3.LUT R16, R16, 0x1f, RZ, 0xc0, !PT ;  /* 0x0000001f10107812 */ /* 0x020fc800078ec0ff */
[----:B------:R-:W-:Y:S01]  /*19380*/  ISETP.NE.AND P0, PT, R16, 0x1f, PT ;  /* 0x0000001f1000780c */ /* 0x000fe20003f05270 */
[----:B------:R-:W-:-:S12]  /*19390*/  BRA.DIV UR4, `(.L_x_11579) ;  /* 0x0000002604887947 */ /* 0x000fd8000b800000 */
[----:B-1----:R-:W0:Y:S01]  /*193a0*/  LDL.LU R3, [R1] ;  /* 0x0000000001037983 */ /* 0x002e220000300800 */
[----:B------:R-:W-:-:S03]  /*193b0*/  ULDC UR4, c[0x0][0xc3c] ;  /* 0x00030f0000047ab9 */ /* 0x000fc60000000800 */
[----:B------:R-:W3:Y:S01]  /*193c0*/  LDL R4, [R1+0xc] ;  /* 0x00000c0001047983 */ /* 0x000ee20000100800 */
[----:B0-2---:R-:W-:Y:S02]  /*193d0*/  IMAD.MOV.U32 R10, RZ, RZ, R3 ;  /* 0x000000ffff0a7224 */ /* 0x005fe400078e0003 */
        /* <DEDUP_REMOVED lines=37> */
.L_x_11645:
[----:B------:R-:W-:Y:S02]  /*19630*/  ULDC UR4, c[0x0][0xc38] ;  /* 0x00030e0000047ab9 */ /* 0x000fe40000000800 */
[----:B------:R-:W-:-:S04]  /*19640*/  IMAD.U32 R7, RZ, RZ, UR4 ;  /* 0x00000004ff077e24 */ /* 0x000fc8000f8e00ff */
[----:B-1----:R-:W-:-:S04]  /*19650*/  IMAD R10, R14, R7, RZ ;  /* 0x000000070e0a7224 */ /* 0x002fc800078e02ff */
[----:B------:R-:W-:-:S05]  /*19660*/  IMAD.IADD R4, R9, 0x1, R10 ;  /* 0x0000000109047824 */ /* 0x000fca00078e020a */
[----:B------:R-:W-:-:S13]  /*19670*/  ISETP.GT.AND P6, PT, R4, R0, PT ;  /* 0x000000000400720c */ /* 0x000fda0003fc4270 */
[----:B------:R-:W-:Y:S05]  /*19680*/  @P6 BRA `(.L_x_11580) ;  /* 0x0000000000ac6947 */ /* 0x000fea0003800000 */
.L_x_11583:
        /* <DEDUP_REMOVED lines=37> */
.L_x_11653:
[----:B------:R-:W-:Y:S02]  /*198e0*/  ULDC UR4, c[0x0][0xc38] ;  /* 0x00030e0000047ab9 */ /* 0x000fe40000000800 */
[----:B------:R-:W-:-:S04]  /*198f0*/  IMAD.U32 R7, RZ, RZ, UR4 ;  /* 0x00000004ff077e24 */ /* 0x000fc8000f8e00ff */
[----:B-1----:R-:W-:-:S04]  /*19900*/  IMAD R10, R14, R7, RZ ;  /* 0x000000070e0a7224 */ /* 0x002fc800078e02ff */
[----:B------:R-:W-:-:S05]  /*19910*/  IMAD.IADD R4, R10, 0x1, R4 ;  /* 0x000000010a047824 */ /* 0x000fca00078e0204 */
[----:B------:R-:W-:-:S13]  /*19920*/  ISETP.GT.AND P6, PT, R4, R0, PT ;  /* 0x000000000400720c */ /* 0x000fda0003fc4270 */
[----:B------:R-:W-:Y:S05]  /*19930*/  @!P6 BRA `(.L_x_11583) ;  /* 0xfffffffc0054e947 */ /* 0x000fea000383ffff */
.L_x_11580:
        /* <DEDUP_REMOVED lines=12> */
.L_x_11658:
[----:B------:R-:W-:-:S13]  /*19a00*/  ISETP.NE.AND P0, PT, R3, RZ, PT ;  /* 0x000000ff0300720c */ /* 0x000fda0003f05270 */
[----:B------:R-:W-:Y:S05]  /*19a10*/  @!P0 BRA `(.L_x_11585) ;  /* 0x0000000000108947 */ /* 0x000fea0003800000 */
[----:B------:R-:W-:Y:S01]  /*19a20*/  UMOV UR4, 0xffffffff ;  /* 0xffffffff00047882 */ /* 0x000fe20000000000 */
[----:B------:R-:W-:Y:S02]  /*19a30*/  VIADD R12, R9, 0xffffffff ;  /* 0xffffffff090c7836 */ /* 0x000fe40000000000 */
[----:B------:R-:W-:Y:S05]  /*19a40*/  BRA.DIV UR4, `(.L_x_11586) ;  /* 0x0000002a044c7947 */ /* 0x000fea000b800000 */
[----:B------:R1:W2:Y:S02]  /*19a50*/  SHFL.IDX PT, R8, R2, R12, 0x1f ;  /* 0x00001f0c02087589 */ /* 0x0002a400000e0000 */
.L_x_11585:
        /* <DEDUP_REMOVED lines=62> */
.L_x_11587:
        /* <DEDUP_REMOVED lines=50> */
[----:B------:R-:W-:Y:S02]  /*1a160*/  ISETP.GE.AND P2, PT, R3, RZ, PT ;  /* 0x000000ff0300720c */ /* 0x000fe40003f46270 */
[----:B------:R-:W-:-:S09]  /*1a170*/  IADD3 R3, R8, 0x1000000, R0 ;  /* 0x0100000008037810 */ /* 0x000fd20007ffe000 */
        /* <DEDUP_REMOVED lines=8> */
[----:B------:R-:W-:Y:S02]  /*1a200*/  IMAD R3, R2, R6, R3 ;  /* 0x0000000602037224 */ /* 0x000fe400078e0203 */
[----:B------:R-:W-:-:S03]  /*1a210*/  IMAD.MOV.U32 R0, RZ, RZ, R2 ;  /* 0x000000ffff007224 */ /* 0x000fc600078e0002 */
[----:B------:R0:W-:Y:S04]  /*1a220*/  STL [R1+0x8], R3 ;  /* 0x0000080301007387 */ /* 0x0001e80000100800 */
.L_x_11588:
[----:B0-----:R-:W-:-:S05]  /*1a230*/  LOP3.LUT R3, RZ, R0, RZ, 0x33, !PT ;  /* 0x00000000ff037212 */ /* 0x001fca00078e33ff */
[----:B------:R-:W-:-:S05]  /*1a240*/  IMAD.IADD R0, R4, 0x1, R3 ;  /* 0x0000000104007824 */ /* 0x000fca00078e0203 */
[----:B------:R0:W-:Y:S01]  /*1a250*/  STL [R1+0x4], R0 ;  /* 0x0000040001007387 */ /* 0x0001e20000100800 */
[----:B------:R-:W-:Y:S05]  /*1a260*/  BRA `(.L_x_11589) ;  /* 0x0000000000287947 */ /* 0x000fea0003800000 */
.L_x_11581:
        /* <DEDUP_REMOVED lines=10> */
.L_x_11589:
[----:B--2---:R-:W2:Y:S04]  /*1a310*/  LDL R3, [R1+0x8] ;  /* 0x0000080001037983 */ /* 0x004ea80000100800 */
[----:B-1----:R-:W3:Y:S04]  /*1a320*/  LDL R2, [R1+0xc] ;  /* 0x00000c0001027983 */ /* 0x002ee80000100800 */
[----:B------:R-:W4:Y:S04]  /*1a330*/  LDL R5, [R1+0x4] ;  /* 0x0000040001057983 */ /* 0x000f280000100800 */
[----:B------:R-:W4:Y:S01]  /*1a340*/  LDL R4, [R1] ;  /* 0x0000000001047983 */ /* 0x000f220000100800 */
[----:B0-----:R-:W0:Y:S01]  /*1a350*/  S2R R0, SR_TID.X ;  /* 0x0000000000007919 */ /* 0x001e220000002100 */
        /* <DEDUP_REMOVED lines=11> */
.L_x_11578:
[----:B---34-:R-:W3:Y:S01]  /*1a410*/  LDL R0, [R1+0xc] ;  /* 0x00000c0001007983 */ /* 0x018ee20000100800 */
[----:B------:R-:W-:Y:S02]  /*1a420*/  ULDC UR4, c[0x0][0xc3c] ;  /* 0x00030f0000047ab9 */ /* 0x000fe40000000800 */
[----:B---3--:R-:W-:-:S13]  /*1a430*/  ISETP.GE.AND P0, PT, R0, UR4, PT ;  /* 0x0000000400007c0c */ /* 0x008fda000bf06270 */
[----:B------:R-:W-:Y:S05]  /*1a440*/  @!P0 BRA `(.L_x_11590) ;  /* 0xffffffa000f08947 */ /* 0x000fea000383ffff */
[----:B------:R-:W-:Y:S05]  /*1a450*/  BSYNC B8 ;  /* 0x0000000000087941 */ /* 0x000fea0003800000 */
.L_x_11478:
[----:B----4-:R-:W4:Y:S01]  /*1a460*/  LDL.LU R0, [R1+0x48] ;  /* 0x0000480001007983 */ /* 0x010f220000300800 */
[----:B------:R-:W-:Y:S01]  /*1a470*/  BSSY B0, `(.L_x_11591) ;  /* 0x000000b000007945 */ /* 0x000fe20003800000 */
[----:B01----:R-:W0:Y:S01]  /*1a480*/  S2R R5, SR_CgaCtaId ;  /* 0x0000000000057919 */ /* 0x003e220000008800 */
[----:B----4-:R-:W-:-:S05]  /*1a490*/  VIADD R0, R0, 0x1 ;  /* 0x0000000100007836 */ /* 0x010fca0000000000 */
        /* <DEDUP_REMOVED lines=8> */
.L_x_11661:
[----:B------:R-:W-:Y:S05]  /*1a520*/  BSYNC B0 ;  /* 0x0000000000007941 */ /* 0x000fea0003800000 */
.L_x_11591:
[----:B------:R-:W-:-:S03]  /*1a530*/  UMOV UR4, 0xffffffff ;  /* 0xffffffff00047882 */ /* 0x000fc60000000000 */
[----:B------:R-:W-:Y:S05]  /*1a540*/  BRA.DIV UR4, `(.L_x_11593) ;  /* 0x0000001e04c87947 */ /* 0x000fea000b800000 */
[----:B------:R-:W1:Y:S02]  /*1a550*/  S2R R2, SR_TID.X ;  /* 0x0000000000027919 */ /* 0x000e640000002100 */
[----:B-1----:R-:W-:-:S04]  /*1a560*/  SHF.R.U32.HI R2, RZ, 0x5, R2 ;  /* 0x00000005ff027819 */ /* 0x002fc80000011602 */
[----:B------:R-:W-:-:S05]  /*1a570*/  LOP3.LUT R2, R2, 0x3, RZ, 0xc0, !PT ;  /* 0x0000000302027812 */ /* 0x000fca00078ec0ff */
[----:B------:R1:W2:Y:S02]  /*1a580*/  SHFL.IDX PT, R14, R2, RZ, 0x1f ;  /* 0x00001fff020e7589 */ /* 0x0002a400000e0000 */
.L_x_11664:
[----:B--2---:R-:W-:Y:S01]  /*1a590*/  ISETP.NE.AND P0, PT, R14, RZ, PT ;  /* 0x000000ff0e00720c */ /* 0x004fe20003f05270 */
[----:B------:R-:W-:-:S12]  /*1a5a0*/  BSSY B0, `(.L_x_11594) ;  /* 0x0000027000007945 */ /* 0x000fd80003800000 */
[----:B------:R-:W-:Y:S05]  /*1a5b0*/  @P0 BRA `(.L_x_11595) ;  /* 0x0000000000940947 */ /* 0x000fea0003800000 */
[----:B------:R-:W-:-:S03]  /*1a5c0*/  UMOV UR4, 0xffffffff ;  /* 0xffffffff00047882 */ /* 0x000fc60000000000 */
[----:B------:R-:W-:Y:S05]  /*1a5d0*/  BRA.DIV UR4, `(.L_x_11596) ;  /* 0x0000001e04d87947 */ /* 0x000fea000b800000 */
[----:B------:R-:W-:-:S13]  /*1a5e0*/  ELECT P6, URZ, PT ;  /* 0x00000000003f782f */ /* 0x000fda00038c0000 */
.L_x_11667:
[----:B------:R-:W-:Y:S05]  /*1a5f0*/  @!P6 BRA `(.L_x_11595) ;  /* 0x000000000084e947 */ /* 0x000fea0003800000 */
[----:B------:R-:W-:-:S06]  /*1a600*/  ULOP3.LUT UR4, UR36, 0x2, URZ, 0xfc, !UPT ;  /* 0x0000000224047892 */ /* 0x000fcc000f8efc3f */
[----:B-1----:R-:W-:-:S05]  /*1a610*/  IMAD.U32 R2, RZ, RZ, UR4 ;  /* 0x00000004ff027e24 */ /* 0x002fca000f8e00ff */
[----:B------:R-:W-:-:S13]  /*1a620*/  ISETP.NE.AND P2, PT, R2, 0x3, PT ;  /* 0x000000030200780c */ /* 0x000fda0003f45270 */
[----:B------:R-:W-:Y:S05]  /*1a630*/  @!P2 BRA `(.L_x_11597) ;  /* 0x000000000004a947 */ /* 0x000fea0003800000 */
[----:B------:R-:W-:Y:S01]  /*1a640*/  BPT.TRAP 0x1 ;  /* 0x000000040000795c */ /* 0x000fe20000300000 */
.L_x_11597:
[----:B0-----:R-:W2:Y:S04]  /*1a650*/  LDL R3, [R1+0x10] ;  /* 0x0000100001037983 */ /* 0x001ea80000100800 */
[----:B------:R-:W4:Y:S01]  /*1a660*/  LDL.LU R7, [R1+0x14] ;  /* 0x0000140001077983 */ /* 0x000f220000300800 */
[----:B------:R-:W-:-:S04]  /*1a670*/  VIADD R2, R0, 0x22840 ;  /* 0x0002284000027836 */ /* 0x000fc80000000000 */
[C---:B--2---:R-:W-:Y:S02]  /*1a680*/  IMAD R6, R3.reuse, 0x8, R2 ;  /* 0x0000000803067824 */ /* 0x044fe400078e0202 */
[----:B------:R-:W-:Y:S01]  /*1a690*/  VIADD R3, R3, 0x1 ;  /* 0x0000000103037836 */ /* 0x000fe20000000000 */
[----:B----4-:R-:W-:-:S04]  /*1a6a0*/  SHF.L.U32 R5, R7, 0x1f, RZ ;  /* 0x0000001f07057819 */ /* 0x010fc800000006ff */
        /* <DEDUP_REMOVED lines=8> */
.L_x_11668:
[----:B------:R-:W1:Y:S02]  /*1a730*/  SYNCS.PHASECHK.TRANS64.TRYWAIT P0, [R7+URZ], R2 ;  /* 0x00000002070075a7 */ /* 0x000e64000800017f */
[----:B-1----:R-:W-:Y:S05]  /*1a740*/  @!P0 BRA `(.L_x_11599) ;  /* 0x0000001c00b08947 */ /* 0x002fea0003800000 */
.L_x_11669:
[----:B------:R-:W-:Y:S05]  /*1a750*/  @!P2 BRA `(.L_x_11600) ;  /* 0x000000000004a947 */ /* 0x000fea0003800000 */
[----:B------:R-:W-:Y:S01]  /*1a760*/  BPT.TRAP 0x1 ;  /* 0x000000040000795c */ /* 0x000fe20000300000 */
.L_x_11600:
[----:B------:R-:W2:Y:S01]  /*1a770*/  LDL.LU R4, [R1+0x10] ;  /* 0x0000100001047983 */ /* 0x000ea20000300800 */
[----:B------:R-:W-:-:S04]  /*1a780*/  VIADD R0, R0, 0x22860 ;  /* 0x0002286000007836 */ /* 0x000fc80000000000 */
[----:B--2---:R-:W-:-:S04]  /*1a790*/  IMAD R4, R4, 0x8, R0 ;  /* 0x0000000804047824 */ /* 0x004fc800078e0200 */
[----:B------:R-:W2:Y:S02]  /*1a7a0*/  SYNCS.PHASECHK.TRANS64.TRYWAIT P0, [R4+URZ], R5 ;  /* 0x00000005040075a7 */ /* 0x000ea4000800017f */
[----:B--2---:R-:W-:Y:S05]  /*1a7b0*/  @!P0 BRA `(.L_x_11601) ;  /* 0x0000001c00a88947 */ /* 0x004fea0003800000 */
.L_x_11670:
[----:B------:R-:W-:-:S07]  /*1a7c0*/  IMAD R3, R3, 0x8, R0 ;  /* 0x0000000803037824 */ /* 0x000fce00078e0200 */
.L_x_11602:
[----:B----4-:R4:W0:Y:S02]  /*1a7d0*/  SYNCS.PHASECHK.TRANS64.TRYWAIT P0, [R3+URZ], R2 ;  /* 0x00000002030075a7 */ /* 0x010824000800017f */
[----:B0-----:R-:W-:Y:S05]  /*1a7e0*/  @!P0 NANOSLEEP.SYNCS 0x989680 ;  /* 0x009896800000895d */ /* 0x001fea0003900000 */
[----:B------:R-:W0:Y:S02]  /*1a7f0*/  @!P0 SYNCS.PHASECHK.TRANS64 P0, [R3+URZ], R2 ;  /* 0x00000002030085a7 */ /* 0x000e24000800007f */
[----:B0-----:R-:W-:Y:S05]  /*1a800*/  @!P0 BRA `(.L_x_11602) ;  /* 0xfffffffc00f08947 */ /* 0x001fea000383ffff */
.L_x_11595:
[----:B------:R-:W-:Y:S05]  /*1a810*/  BSYNC B0 ;  /* 0x0000000000007941 */ /* 0x000fea0003800000 */
.L_x_11594:
[----:B------:R-:W-:Y:S05]  /*1a820*/  EXIT ;  /* 0x000000000000794d */ /* 0x000fea0003800000 */
.L_x_11377:
[----:B0-----:R0:W1:Y:S02]  /*1a830*/  SYNCS.PHASECHK.TRANS64.TRYWAIT P0, [R3+URZ+0x22800], R0 ;  /* 0x02280000030075a7 */ /* 0x001064000800017f */
[----:B-1----:R-:W-:Y:S05]  /*1a840*/  @!P0 NANOSLEEP.SYNCS 0x989680 ;  /* 0x009896800000895d */ /* 0x002fea0003900000 */
[----:B------:R-:W1:Y:S02]  /*1a850*/  @!P0 SYNCS.PHASECHK.TRANS64 P0, [R3+URZ+0x22800], R0 ;  /* 0x02280000030085a7 */ /* 0x000e64000800007f */
[----:B-1----:R-:W-:Y:S05]  /*1a860*/  @!P0 BRA `(.L_x_11377) ;  /* 0xfffffffc00f08947 */ /* 0x002fea000383ffff */
[----:B------:R-:W-:Y:S05]  /*1a870*/  BRA `(.L_x_11603) ;  /* 0xfffffe7800e07947 */ /* 0x000fea000383ffff */
.L_x_11381:
[----:B-1----:R-:W-:-:S04]  /*1a880*/  IMAD.U32 R5, RZ, RZ, UR5 ;  /* 0x00000005ff057e24 */ /* 0x002fc8000f8e00ff */
[----:B------:R1:W2:Y:S03]  /*1a890*/  SYNCS.PHASECHK.TRANS64.TRYWAIT P1, [R5+URZ+0x22830], R8 ;  /* 0x02283008050075a7 */ /* 0x0002a6000802017f */
[----:B--2---:R-:W-:Y:S05]  /*1a8a0*/  @!P1 NANOSLEEP.SYNCS 0x989680 ;  /* 0x009896800000995d */ /* 0x004fea0003900000 */
[----:B------:R-:W2:Y:S02]  /*1a8b0*/  @!P1 SYNCS.PHASECHK.TRANS64 P1, [R5+URZ+0x22830], R8 ;  /* 0x02283008050095a7 */ /* 0x000ea4000802007f */
[----:B--2---:R-:W-:Y:S05]  /*1a8c0*/  @!P1 BRA `(.L_x_11381) ;  /* 0xfffffffc00ec9947 */ /* 0x004fea000383ffff */
[----:B------:R-:W-:Y:S05]  /*1a8d0*/  BRA `(.L_x_11380) ;  /* 0xfffffe7c00087947 */ /* 0x000fea000383ffff */
.L_x_11393:
[----:B-1----:R-:W-:-:S04]  /*1a8e0*/  IMAD.U32 R9, RZ, RZ, UR5 ;  /* 0x00000005ff097e24 */ /* 0x002fc8000f8e00ff */
[----:B------:R1:W2:Y:S03]  /*1a8f0*/  SYNCS.PHASECHK.TRANS64.TRYWAIT P2, [R9+URZ+0x22850], R8 ;  /* 0x02285008090075a7 */ /* 0x0002a6000804017f */
[----:B--2---:R-:W-:Y:S05]  /*1a900*/  @!P2 NANOSLEEP.SYNCS 0x989680 ;  /* 0x009896800000a95d */ /* 0x004fea0003900000 */
[----:B------:R-:W2:Y:S02]  /*1a910*/  @!P2 SYNCS.PHASECHK.TRANS64 P2, [R9+URZ+0x22850], R8 ;  /* 0x022850080900a5a7 */ /* 0x000ea4000804007f */
[----:B--2---:R-:W-:Y:S05]  /*1a920*/  @!P2 BRA `(.L_x_11393) ;  /* 0xfffffffc00eca947 */ /* 0x004fea000383ffff */
[----:B------:R-:W-:Y:S05]  /*1a930*/  BRA `(.L_x_11392) ;  /* 0xfffffea400447947 */ /* 0x000fea000383ffff */
.L_x_11401:
[----:B-1----:R-:W-:-:S04]  /*1a940*/  IMAD.U32 R6, RZ, RZ, UR23 ;  /* 0x00000017ff067e24 */ /* 0x002fc8000f8e00ff */
[----:B------:R1:W2:Y:S03]  /*1a950*/  SYNCS.PHASECHK.TRANS64.TRYWAIT P2, [R6+URZ+0x22830], R7 ;  /* 0x02283007060075a7 */ /* 0x0002a6000804017f */
[----:B--2---:R-:W-:Y:S05]  /*1a960*/  @!P2 NANOSLEEP.SYNCS 0x989680 ;  /* 0x009896800000a95d */ /* 0x004fea0003900000 */
[----:B------:R-:W2:Y:S02]  /*1a970*/  @!P2 SYNCS.PHASECHK.TRANS64 P2, [R6+URZ+0x22830], R7 ;  /* 0x022830070600a5a7 */ /* 0x000ea4000804007f */
[----:B--2---:R-:W-:Y:S05]  /*1a980*/  @!P2 BRA `(.L_x_11401) ;  /* 0xfffffffc00eca947 */ /* 0x004fea000383ffff */
[----:B------:R-:W-:Y:S05]  /*1a990*/  BRA `(.L_x_11400) ;  /* 0xfffffea800d47947 */ /* 0x000fea000383ffff */
.L_x_11413:
[----:B-1----:R1:W2:Y:S02]  /*1a9a0*/  SYNCS.PHASECHK.TRANS64.TRYWAIT P2, [R176+URZ+0x22850], R7 ;  /* 0x02285007b00075a7 */ /* 0x0022a4000804017f */
[----:B--2---:R-:W-:Y:S05]  /*1a9b0*/  @!P2 NANOSLEEP.SYNCS 0x989680 ;  /* 0x009896800000a95d */ /* 0x004fea0003900000 */
[----:B------:R-:W2:Y:S02]  /*1a9c0*/  @!P2 SYNCS.PHASECHK.TRANS64 P2, [R176+URZ+0x22850], R7 ;  /* 0x02285007b000a5a7 */ /* 0x000ea4000804007f */
[----:B--2---:R-:W-:Y:S05]  /*1a9d0*/  @!P2 BRA `(.L_x_11413) ;  /* 0xfffffffc00f0a947 */ /* 0x004fea000383ffff */
[----:B------:R-:W-:Y:S05]  /*1a9e0*/  BRA `(.L_x_11412) ;  /* 0xfffffedc00407947 */ /* 0x000fea000383ffff */
.L_x_11422:
[----:B--2---:R-:W-:-:S04]  /*1a9f0*/  IMAD.U32 R4, RZ, RZ, UR6 ;  /* 0x00000006ff047e24 */ /* 0x004fc8000f8e00ff */
[----:B------:R2:W3:Y:S03]  /*1aa00*/  SYNCS.PHASECHK.TRANS64.TRYWAIT P3, [R4+URZ+0x22830], R3 ;  /* 0x02283003040075a7 */ /* 0x0004e6000806017f */
[----:B---3--:R-:W-:Y:S05]  /*1aa10*/  @!P3 NANOSLEEP.SYNCS 0x989680 ;  /* 0x009896800000b95d */ /* 0x008fea0003900000 */
[----:B------:R-:W3:Y:S02]  /*1aa20*/  @!P3 SYNCS.PHASECHK.TRANS64 P3, [R4+URZ+0x22830], R3 ;  /* 0x022830030400b5a7 */ /* 0x000ee4000806007f */
[----:B---3--:R-:W-:Y:S05]  /*1aa30*/  @!P3 BRA `(.L_x_11422) ;  /* 0xfffffffc00ecb947 */ /* 0x008fea000383ffff */
[----:B------:R-:W-:Y:S05]  /*1aa40*/  BRA `(.L_x_11421) ;  /* 0xfffffee000fc7947 */ /* 0x000fea000383ffff */
.L_x_11426:
[----:B-1----:R1:W2:Y:S02]  /*1aa50*/  SYNCS.PHASECHK.TRANS64.TRYWAIT P3, [R12+URZ+0x22850], R3 ;  /* 0x022850030c0075a7 */ /* 0x0022a4000806017f */
[----:B--2---:R-:W-:Y:S05]  /*1aa60*/  @!P3 NANOSLEEP.SYNCS 0x989680 ;  /* 0x009896800000b95d */ /* 0x004fea0003900000 */
[----:B------:R-:W2:Y:S02]  /*1aa70*/  @!P3 SYNCS.PHASECHK.TRANS64 P3, [R12+URZ+0x22850], R3 ;  /* 0x022850030c00b5a7 */ /* 0x000ea4000806007f */
[----:B--2---:R-:W-:Y:S05]  /*1aa80*/  @!P3 BRA `(.L_x_11426) ;  /* 0xfffffffc00f0b947 */ /* 0x004fea000383ffff */
[----:B------:R-:W-:Y:S05]  /*1aa90*/  BRA `(.L_x_11425) ;  /* 0xffffff0000987947 */ /* 0x000fea000383ffff */
.L_x_11432:
[----:B--2---:R-:W-:-:S04]  /*1aaa0*/  IMAD.U32 R4, RZ, RZ, UR5 ;  /* 0x00000005ff047e24 */ /* 0x004fc8000f8e00ff */
[----:B------:R2:W3:Y:S03]  /*1aab0*/  SYNCS.PHASECHK.TRANS64.TRYWAIT P2, [R4+URZ+0x22830], R7 ;  /* 0x02283007040075a7 */ /* 0x0004e6000804017f */
[----:B---3--:R-:W-:Y:S05]  /*1aac0*/  @!P2 NANOSLEEP.SYNCS 0x989680 ;  /* 0x009896800000a95d */ /* 0x008fea0003900000 */
[----:B------:R-:W3:Y:S02]  /*1aad0*/  @!P2 SYNCS.PHASECHK.TRANS64 P2, [R4+URZ+0x22830], R7 ;  /* 0x022830070400a5a7 */ /* 0x000ee4000804007f */
[----:B---3--:R-:W-:Y:S05]  /*1aae0*/  @!P2 BRA `(.L_x_11432) ;  /* 0xfffffffc00eca947 */ /* 0x008fea000383ffff */
[----:B------:R-:W-:Y:S05]  /*1aaf0*/  BRA `(.L_x_11431) ;  /* 0xffffff0400a87947 */ /* 0x000fea000383ffff */
.L_x_11444:
[----:B-1----:R1:W2:Y:S02]  /*1ab00*/  SYNCS.PHASECHK.TRANS64.TRYWAIT P2, [R176+URZ+0x22850], R7 ;  /* 0x02285007b00075a7 */ /* 0x0022a4000804017f */
[----:B--2---:R-:W-:Y:S05]  /*1ab10*/  @!P2 NANOSLEEP.SYNCS 0x989680 ;  /* 0x009896800000a95d */ /* 0x004fea0003900000 */
[----:B------:R-:W2:Y:S02]  /*1ab20*/  @!P2 SYNCS.PHASECHK.TRANS64 P2, [R176+URZ+0x22850], R7 ;  /* 0x02285007b000a5a7 */ /* 0x000ea4000804007f */
[----:B--2---:R-:W-:Y:S05]  /*1ab30*/  @!P2 BRA `(.L_x_11444) ;  /* 0xfffffffc00f0a947 */ /* 0x004fea000383ffff */
[----:B------:R-:W-:Y:S05]  /*1ab40*/  BRA `(.L_x_11443) ;  /* 0xffffff3400f47947 */ /* 0x000fea000383ffff */
.L_x_11500:
        /* <DEDUP_REMOVED lines=11> */
.L_x_11605:
[----:B------:R-:W-:Y:S05]  /*1ac00*/  BSYNC B0 ;  /* 0x0000000000007941 */ /* 0x000fea0003800000 */
.L_x_11604:
[----:B------:R-:W-:Y:S05]  /*1ac10*/  BRA `(.L_x_11606) ;  /* 0xffffffac008c7947 */ /* 0x000fea000383ffff */
.L_x_11502:
[----:B------:R-:W-:Y:S01]  /*1ac20*/  BSSY B0, `(.L_x_11607) ;  /* 0x0000006000007945 */ /* 0x000fe20003800000 */
[----:B------:R-:W-:-:S07]  /*1ac30*/  IMAD.MOV.U32 R15, RZ, RZ, -0x1 ;  /* 0xffffffffff0f7424 */ /* 0x000fce00078e00ff */
[----:B012---:R-:W-:Y:S05]  /*1ac40*/  WARPSYNC.COLLECTIVE R15, `(.L_x_11608) ;  /* 0x000000000f0c7348 */ /* 0x007fea0003c00000 */
[----:B------:R-:W-:Y:S02]  /*1ac50*/  ELECT P6, UR62, PT ;  /* 0x00000000003e782f */ /* 0x000fe400038c0000 */
[----:B------:R-:W-:Y:S01]  /*1ac60*/  MOV R14, UR62 ;  /* 0x0000003e000e7c02 */ /* 0x000fe20008000f00 */
[----:B012---:R-:W-:Y:S10]  /*1ac70*/  ENDCOLLECTIVE ;  /* 0x000000000000791b */ /* 0x007ff40003800000 */
.L_x_11608:
[----:B------:R-:W-:Y:S05]  /*1ac80*/  BSYNC B0 ;  /* 0x0000000000007941 */ /* 0x000fea0003800000 */
.L_x_11607:
[----:B------:R-:W-:Y:S05]  /*1ac90*/  BRA `(.L_x_11609) ;  /* 0xffffffac00907947 */ /* 0x000fea000383ffff */
.L_x_11504:
[----:B---3--:R3:W4:Y:S02]  /*1aca0*/  SYNCS.PHASECHK.TRANS64.TRYWAIT P0, [R0+URZ+0x22840], R2 ;  /* 0x02284002000075a7 */ /* 0x008724000800017f */
[----:B----4-:R-:W-:Y:S05]  /*1acb0*/  @!P0 NANOSLEEP.SYNCS 0x989680 ;  /* 0x009896800000895d */ /* 0x010fea0003900000 */
[----:B------:R-:W4:Y:S02]  /*1acc0*/  @!P0 SYNCS.PHASECHK.TRANS64 P0, [R0+URZ+0x22840], R2 ;  /* 0x02284002000085a7 */ /* 0x000f24000800007f */
[----:B----4-:R-:W-:Y:S05]  /*1acd0*/  @!P0 BRA `(.L_x_11504) ;  /* 0xfffffffc00f08947 */ /* 0x010fea000383ffff */
[----:B------:R-:W-:Y:S05]  /*1ace0*/  BRA `(.L_x_11610) ;  /* 0xffffffac00f47947 */ /* 0x000fea000383ffff */
.L_x_11508:
        /* <DEDUP_REMOVED lines=13> */
.L_x_11611:
[----:B------:R-:W-:Y:S02]  /*1adc0*/  IMAD.MOV.U32 R13, RZ, RZ, R0 ;  /* 0x000000ffff0d7224 */ /* 0x000fe400078e0000 */
[----:B------:R-:W-:-:S07]  /*1add0*/  IMAD.MOV.U32 R6, RZ, RZ, R14 ;  /* 0x000000ffff067224 */ /* 0x000fce00078e000e */
[----:B------:R-:W-:Y:S05]  /*1ade0*/  WARPSYNC.COLLECTIVE R15, `(.L_x_11612) ;  /* 0x000000000f087348 */ /* 0x000fea0003c00000 */
[----:B------:R0:W1:Y:S02]  /*1adf0*/  SHFL.IDX P6, R14, R13, R12, R11 ;  /* 0x0000000c0d0e7389 */ /* 0x00006400000c000b */
[----:B01----:R-:W-:Y:S01]  /*1ae00*/  ENDCOLLECTIVE ;  /* 0x000000000000791b */ /* 0x003fe20003800000 */
.L_x_11612:
[----:B------:R-:W-:Y:S02]  /*1ae10*/  IMAD.MOV.U32 R13, RZ, RZ, R2 ;  /* 0x000000ffff0d7224 */ /* 0x000fe400078e0002 */
[----:B------:R-:W-:Y:S02]  /*1ae20*/  IMAD.MOV.U32 R12, RZ, RZ, 0x1 ;  /* 0x00000001ff0c7424 */ /* 0x000fe400078e00ff */
[----:B------:R-:W-:-:S07]  /*1ae30*/  IMAD.MOV.U32 R7, RZ, RZ, R14 ;  /* 0x000000ffff077224 */ /* 0x000fce00078e000e */
[----:B------:R-:W-:Y:S05]  /*1ae40*/  WARPSYNC.COLLECTIVE R15, `(.L_x_11613) ;  /* 0x000000000f087348 */ /* 0x000fea0003c00000 */
[----:B------:R0:W1:Y:S02]  /*1ae50*/  SHFL.IDX P6, R14, R13, R12, R11 ;  /* 0x0000000c0d0e7389 */ /* 0x00006400000c000b */
[----:B01----:R-:W-:Y:S01]  /*1ae60*/  ENDCOLLECTIVE ;  /* 0x000000000000791b */ /* 0x003fe20003800000 */
.L_x_11613:
        /* <DEDUP_REMOVED lines=15> */
.L_x_11614:
[----:B------:R-:W-:Y:S02]  /*1af60*/  IMAD.MOV.U32 R13, RZ, RZ, R2 ;  /* 0x000000ffff0d7224 */ /* 0x000fe400078e0002 */
[----:B------:R-:W-:Y:S02]  /*1af70*/  IMAD.MOV.U32 R12, RZ, RZ, 0x2 ;  /* 0x00000002ff0c7424 */ /* 0x000fe400078e00ff */
[----:B------:R-:W-:-:S07]  /*1af80*/  IMAD.MOV.U32 R5, RZ, RZ, R14 ;  /* 0x000000ffff057224 */ /* 0x000fce00078e000e */
[----:B------:R-:W-:Y:S05]  /*1af90*/  WARPSYNC.COLLECTIVE R15, `(.L_x_11615) ;  /* 0x000000000f087348 */ /* 0x000fea0003c00000 */
[----:B------:R0:W1:Y:S02]  /*1afa0*/  SHFL.IDX P6, R14, R13, R12, R11 ;  /* 0x0000000c0d0e7389 */ /* 0x00006400000c000b */
[----:B01----:R-:W-:Y:S01]  /*1afb0*/  ENDCOLLECTIVE ;  /* 0x000000000000791b */ /* 0x003fe20003800000 */
.L_x_11615:
        /* <DEDUP_REMOVED lines=15> */
.L_x_11616:
[----:B------:R-:W-:Y:S02]  /*1b0b0*/  IMAD.MOV.U32 R13, RZ, RZ, R2 ;  /* 0x000000ffff0d7224 */ /* 0x000fe400078e0002 */
[----:B------:R-:W-:Y:S02]  /*1b0c0*/  IMAD.MOV.U32 R12, RZ, RZ, 0x3 ;  /* 0x00000003ff0c7424 */ /* 0x000fe400078e00ff */
[----:B------:R-:W-:-:S07]  /*1b0d0*/  IMAD.MOV.U32 R5, RZ, RZ, R14 ;  /* 0x000000ffff057224 */ /* 0x000fce00078e000e */
[----:B------:R-:W-:Y:S05]  /*1b0e0*/  WARPSYNC.COLLECTIVE R15, `(.L_x_11617) ;  /* 0x000000000f087348 */ /* 0x000fea0003c00000 */
[----:B------:R0:W1:Y:S02]  /*1b0f0*/  SHFL.IDX P6, R14, R13, R12, R11 ;  /* 0x0000000c0d0e7389 */ /* 0x00006400000c000b */
[----:B01----:R-:W-:Y:S01]  /*1b100*/  ENDCOLLECTIVE ;  /* 0x000000000000791b */ /* 0x003fe20003800000 */
.L_x_11617:
        /* <DEDUP_REMOVED lines=15> */
.L_x_11618:
[----:B------:R-:W-:Y:S02]  /*1b200*/  IMAD.MOV.U32 R13, RZ, RZ, R2 ;  /* 0x000000ffff0d7224 */ /* 0x000fe400078e0002 */
[----:B------:R-:W-:Y:S02]  /*1b210*/  IMAD.MOV.U32 R12, RZ, RZ, 0x4 ;  /* 0x00000004ff0c7424 */ /* 0x000fe400078e00ff */
[----:B------:R-:W-:-:S07]  /*1b220*/  IMAD.MOV.U32 R5, RZ, RZ, R14 ;  /* 0x000000ffff057224 */ /* 0x000fce00078e000e */
[----:B------:R-:W-:Y:S05]  /*1b230*/  WARPSYNC.COLLECTIVE R15, `(.L_x_11619) ;  /* 0x000000000f087348 */ /* 0x000fea0003c00000 */
[----:B------:R0:W1:Y:S02]  /*1b240*/  SHFL.IDX P6, R14, R13, R12, R11 ;  /* 0x0000000c0d0e7389 */ /* 0x00006400000c000b */
[----:B01----:R-:W-:Y:S01]  /*1b250*/  ENDCOLLECTIVE ;  /* 0x000000000000791b */ /* 0x003fe20003800000 */
.L_x_11619:
        /* <DEDUP_REMOVED lines=15> */
.L_x_11620:
[----:B------:R-:W-:Y:S02]  /*1b350*/  IMAD.MOV.U32 R13, RZ, RZ, R2 ;  /* 0x000000ffff0d7224 */ /* 0x000fe400078e0002 */
[----:B------:R-:W-:Y:S02]  /*1b360*/  IMAD.MOV.U32 R12, RZ, RZ, 0x5 ;  /* 0x00000005ff0c7424 */ /* 0x000fe400078e00ff */
[----:B------:R-:W-:-:S07]  /*1b370*/  IMAD.MOV.U32 R5, RZ, RZ, R14 ;  /* 0x000000ffff057224 */ /* 0x000fce00078e000e */
[----:B------:R-:W-:Y:S05]  /*1b380*/  WARPSYNC.COLLECTIVE R15, `(.L_x_11621) ;  /* 0x000000000f087348 */ /* 0x000fea0003c00000 */
[----:B------:R0:W1:Y:S02]  /*1b390*/  SHFL.IDX P6, R14, R13, R12, R11 ;  /* 0x0000000c0d0e7389 */ /* 0x00006400000c000b */
[----:B01----:R-:W-:Y:S01]  /*1b3a0*/  ENDCOLLECTIVE ;  /* 0x000000000000791b */ /* 0x003fe20003800000 */
.L_x_11621:
        /* <DEDUP_REMOVED lines=15> */
.L_x_11622:
[----:B------:R-:W-:Y:S02]  /*1b4a0*/  IMAD.MOV.U32 R13, RZ, RZ, R2 ;  /* 0x000000ffff0d7224 */ /* 0x000fe400078e0002 */
[----:B------:R-:W-:Y:S02]  /*1b4b0*/  IMAD.MOV.U32 R12, RZ, RZ, 0x6 ;  /* 0x00000006ff0c7424 */ /* 0x000fe400078e00ff */
[----:B------:R-:W-:-:S07]  /*1b4c0*/  IMAD.MOV.U32 R5, RZ, RZ, R14 ;  /* 0x000000ffff057224 */ /* 0x000fce00078e000e */
[----:B------:R-:W-:Y:S05]  /*1b4d0*/  WARPSYNC.COLLECTIVE R15, `(.L_x_11623) ;  /* 0x000000000f087348 */ /* 0x000fea0003c00000 */
[----:B------:R0:W1:Y:S02]  /*1b4e0*/  SHFL.IDX P6, R14, R13, R12, R11 ;  /* 0x0000000c0d0e7389 */ /* 0x00006400000c000b */
[----:B01----:R-:W-:Y:S01]  /*1b4f0*/  ENDCOLLECTIVE ;  /* 0x000000000000791b */ /* 0x003fe20003800000 */
.L_x_11623:
        /* <DEDUP_REMOVED lines=13> */
.L_x_11624:
        /* <DEDUP_REMOVED lines=8> */
.L_x_11625:
        /* <DEDUP_REMOVED lines=13> */
.L_x_11626:
[----:B------:R-:W-:Y:S01]  /*1b720*/  IMAD.MOV.U32 R0, RZ, RZ, R14 ;  /* 0x000000ffff007224 */ /* 0x000fe200078e000e */
[----:B------:R-:W-:Y:S06]  /*1b730*/  BRA `(.L_x_11627) ;  /* 0xffffffb000747947 */ /* 0x000fec000383ffff */
.L_x_11511:
[----:B0-----:R0:W1:Y:S02]  /*1b740*/  SYNCS.PHASECHK.TRANS64.TRYWAIT P0, [R19+URZ+0x22820], R0 ;  /* 0x02282000130075a7 */ /* 0x001064000800017f */
[----:B-1----:R-:W-:Y:S05]  /*1b750*/  @!P0 NANOSLEEP.SYNCS 0x989680 ;  /* 0x009896800000895d */ /* 0x002fea0003900000 */
[----:B------:R-:W1:Y:S02]  /*1b760*/  @!P0 SYNCS.PHASECHK.TRANS64 P0, [R19+URZ+0x22820], R0 ;  /* 0x02282000130085a7 */ /* 0x000e64000800007f */
[----:B-1----:R-:W-:Y:S05]  /*1b770*/  @!P0 BRA `(.L_x_11511) ;  /* 0xfffffffc00f08947 */ /* 0x002fea000383ffff */
[----:B------:R-:W-:Y:S05]  /*1b780*/  BRA `(.L_x_11628) ;  /* 0xffffffb000d07947 */ /* 0x000fea000383ffff */
.L_x_11515:
[----:B0-----:R0:W1:Y:S02]  /*1b790*/  SYNCS.PHASECHK.TRANS64.TRYWAIT P0, [R2+URZ+0x22860], R0 ;  /* 0x02286000020075a7 */ /* 0x001064000800017f */
[----:B-1----:R-:W-:Y:S05]  /*1b7a0*/  @!P0 NANOSLEEP.SYNCS 0x989680 ;  /* 0x009896800000895d */ /* 0x002fea0003900000 */
[----:B------:R-:W1:Y:S02]  /*1b7b0*/  @!P0 SYNCS.PHASECHK.TRANS64 P0, [R2+URZ+0x22860], R0 ;  /* 0x02286000020085a7 */ /* 0x000e64000800007f */
[----:B-1----:R-:W-:Y:S05]  /*1b7c0*/  @!P0 BRA `(.L_x_11515) ;  /* 0xfffffffc00f08947 */ /* 0x002fea000383ffff */
[----:B------:R-:W-:Y:S05]  /*1b7d0*/  BRA `(.L_x_11629) ;  /* 0xffffffb000f47947 */ /* 0x000fea000383ffff */
.L_x_11530:
[----:B--2---:R2:W3:Y:S02]  /*1b7e0*/  SYNCS.PHASECHK.TRANS64.TRYWAIT P0, [R3+URZ+0x22840], R2 ;  /* 0x02284002030075a7 */ /* 0x0044e4000800017f */
[----:B---3--:R-:W-:Y:S05]  /*1b7f0*/  @!P0 NANOSLEEP.SYNCS 0x989680 ;  /* 0x009896800000895d */ /* 0x008fea0003900000 */
[----:B------:R-:W3:Y:S02]  /*1b800*/  @!P0 SYNCS.PHASECHK.TRANS64 P0, [R3+URZ+0x22840], R2 ;  /* 0x02284002030085a7 */ /* 0x000ee4000800007f */
[----:B---3--:R-:W-:Y:S05]  /*1b810*/  @!P0 BRA `(.L_x_11530) ;  /* 0xfffffffc00f08947 */ /* 0x008fea000383ffff */
[----:B------:R-:W-:Y:S05]  /*1b820*/  BRA `(.L_x_11630) ;  /* 0xffffffbc00347947 */ /* 0x000fea000383ffff */
.L_x_11535:
[----:B0-----:R0:W1:Y:S02]  /*1b830*/  SYNCS.PHASECHK.TRANS64.TRYWAIT P0, [R3+URZ+0x22860], R2 ;  /* 0x02286002030075a7 */ /* 0x001064000800017f */
[----:B-1----:R-:W-:Y:S05]  /*1b840*/  @!P0 NANOSLEEP.SYNCS 0x989680 ;  /* 0x009896800000895d */ /* 0x002fea0003900000 */
[----:B------:R-:W1:Y:S02]  /*1b850*/  @!P0 SYNCS.PHASECHK.TRANS64 P0, [R3+URZ+0x22860], R2 ;  /* 0x02286002030085a7 */ /* 0x000e64000800007f */
[----:B-1----:R-:W-:Y:S05]  /*1b860*/  @!P0 BRA `(.L_x_11535) ;  /* 0xfffffffc00f08947 */ /* 0x002fea000383ffff */
[----:B------:R-:W-:Y:S05]  /*1b870*/  BRA `(.L_x_11631) ;  /* 0xffffffbc00b47947 */ /* 0x000fea000383ffff */
.L_x_11546:
[----:B-1----:R1:W2:Y:S02]  /*1b880*/  SYNCS.PHASECHK.TRANS64.TRYWAIT P0, [R4+URZ+0x22840], R2 ;  /* 0x02284002040075a7 */ /* 0x0022a4000800017f */
[----:B--2---:R-:W-:Y:S05]  /*1b890*/  @!P0 NANOSLEEP.SYNCS 0x989680 ;  /* 0x009896800000895d */ /* 0x004fea0003900000 */
[----:B------:R-:W2:Y:S02]  /*1b8a0*/  @!P0 SYNCS.PHASECHK.TRANS64 P0, [R4+URZ+0x22840], R2 ;  /* 0x02284002040085a7 */ /* 0x000ea4000800007f */
[----:B--2---:R-:W-:Y:S05]  /*1b8b0*/  @!P0 BRA `(.L_x_11546) ;  /* 0xfffffffc00f08947 */ /* 0x004fea000383ffff */
[----:B------:R-:W-:Y:S05]  /*1b8c0*/  BRA `(.L_x_11632) ;  /* 0xffffffc400a07947 */ /* 0x000fea000383ffff */
.L_x_11551:
[----:B0-----:R0:W2:Y:S02]  /*1b8d0*/  SYNCS.PHASECHK.TRANS64.TRYWAIT P0, [R4+URZ+0x22860], R2 ;  /* 0x02286002040075a7 */ /* 0x0010a4000800017f */
[----:B--2---:R-:W-:Y:S05]  /*1b8e0*/  @!P0 NANOSLEEP.SYNCS 0x989680 ;  /* 0x009896800000895d */ /* 0x004fea0003900000 */
[----:B------:R-:W2:Y:S02]  /*1b8f0*/  @!P0 SYNCS.PHASECHK.TRANS64 P0, [R4+URZ+0x22860], R2 ;  /* 0x02286002040085a7 */ /* 0x000ea4000800007f */
[----:B--2---:R-:W-:Y:S05]  /*1b900*/  @!P0 BRA `(.L_x_11551) ;  /* 0xfffffffc00f08947 */ /* 0x004fea000383ffff */
[----:B------:R-:W-:Y:S05]  /*1b910*/  BRA `(.L_x_11633) ;  /* 0xffffffc8001c7947 */ /* 0x000fea000383ffff */
.L_x_11562:
[----:B-1----:R1:W2:Y:S02]  /*1b920*/  SYNCS.PHASECHK.TRANS64.TRYWAIT P0, [R2+URZ+0x22840], R3 ;  /* 0x02284003020075a7 */ /* 0x0022a4000800017f */
[----:B--2---:R-:W-:Y:S05]  /*1b930*/  @!P0 NANOSLEEP.SYNCS 0x989680 ;  /* 0x009896800000895d */ /* 0x004fea0003900000 */
[----:B------:R-:W2:Y:S02]  /*1b940*/  @!P0 SYNCS.PHASECHK.TRANS64 P0, [R2+URZ+0x22840], R3 ;  /* 0x02284003020085a7 */ /* 0x000ea4000800007f */
[----:B--2---:R-:W-:Y:S05]  /*1b950*/  @!P0 BRA `(.L_x_11562) ;  /* 0xfffffffc00f08947 */ /* 0x004fea000383ffff */
[----:B------:R-:W-:Y:S05]  /*1b960*/  BRA `(.L_x_11634) ;  /* 0xffffffcc00ec7947 */ /* 0x000fea000383ffff */
.L_x_11567:
[----:B--2---:R2:W3:Y:S02]  /*1b970*/  SYNCS.PHASECHK.TRANS64.TRYWAIT P0, [R2+URZ+0x22860], R3 ;  /* 0x02286003020075a7 */ /* 0x0044e4000800017f */
[----:B---3--:R-:W-:Y:S05]  /*1b980*/  @!P0 NANOSLEEP.SYNCS 0x989680 ;  /* 0x009896800000895d */ /* 0x008fea0003900000 */
[----:B------:R-:W3:Y:S02]  /*1b990*/  @!P0 SYNCS.PHASECHK.TRANS64 P0, [R2+URZ+0x22860], R3 ;  /* 0x02286003020085a7 */ /* 0x000ee4000800007f */
[----:B---3--:R-:W-:Y:S05]  /*1b9a0*/  @!P0 BRA `(.L_x_11567) ;  /* 0xfffffffc00f08947 */ /* 0x008fea000383ffff */
[----:B------:R-:W-:Y:S05]  /*1b9b0*/  BRA `(.L_x_11635) ;  /* 0xffffffd0006c7947 */ /* 0x000fea000383ffff */
.L_x_11579:
[----:B-1----:R-:W5:Y:S01]  /*1b9c0*/  LDL R3, [R1] ;  /* 0x0000000001037983 */ /* 0x002f620000100800 */
[----:B------:R-:W-:Y:S01]  /*1b9d0*/  BSSY B0, `(.L_x_11636) ;  /* 0x0000008000007945 */ /* 0x000fe20003800000 */
[----:B------:R-:W-:Y:S02]  /*1b9e0*/  IMAD.MOV.U32 R12, RZ, RZ, RZ ;  /* 0x000000ffff0c7224 */ /* 0x000fe400078e00ff */
[----:B------:R-:W-:Y:S02]  /*1b9f0*/  IMAD.MOV.U32 R11, RZ, RZ, 0x1f ;  /* 0x0000001fff0b7424 */ /* 0x000fe400078e00ff */
[----:B------:R-:W-:Y:S02]  /*1ba00*/  IMAD.MOV.U32 R15, RZ, RZ, -0x1 ;  /* 0xffffffffff0f7424 */ /* 0x000fe400078e00ff */
[----:B-----5:R-:W-:-:S07]  /*1ba10*/  IMAD.MOV.U32 R13, RZ, RZ, R3 ;  /* 0x000000ffff0d7224 */ /* 0x020fce00078e0003 */
[----:B0-234-:R-:W-:Y:S05]  /*1ba20*/  WARPSYNC.COLLECTIVE R15, `(.L_x_11637) ;  /* 0x000000000f087348 */ /* 0x01dfea0003c00000 */
[----:B------:R1:W0:Y:S02]  /*1ba30*/  SHFL.IDX P6, R14, R13, R12, R11 ;  /* 0x0000000c0d0e7389 */ /* 0x00022400000c000b */
[----:B01234-:R-:W-:Y:S01]  /*1ba40*/  ENDCOLLECTIVE ;  /* 0x000000000000791b */ /* 0x01ffe20003800000 */
.L_x_11637:
[----:B------:R-:W-:Y:S05]  /*1ba50*/  BSYNC B0 ;  /* 0x0000000000007941 */ /* 0x000fea0003800000 */
.L_x_11636:
        /* <DEDUP_REMOVED lines=9> */
.L_x_11638:
        /* <DEDUP_REMOVED lines=26> */
.L_x_11639:
[----:B------:R-:W-:Y:S01]  /*1bc90*/  IMAD.MOV.U32 R12, RZ, RZ, 0x2 ;  /* 0x00000002ff0c7424 */ /* 0x000fe200078e00ff */
[----:B------:R-:W-:-:S05]  /*1bca0*/  SEL R3, R14, RZ, P1 ;  /* 0x000000ff0e037207 */ /* 0x000fca0000800000 */
[----:B------:R-:W-:-:S04]  /*1bcb0*/  IMAD.IADD R2, R2, 0x1, R3 ;  /* 0x0000000102027824 */ /* 0x000fc800078e0203 */
[----:B------:R-:W-:-:S07]  /*1bcc0*/  IMAD.MOV.U32 R13, RZ, RZ, R2 ;  /* 0x000000ffff0d7224 */ /* 0x000fce00078e0002 */
[----:B------:R-:W-:Y:S05]  /*1bcd0*/  WARPSYNC.COLLECTIVE R15, `(.L_x_11640) ;  /* 0x000000000f087348 */ /* 0x000fea0003c00000 */
[----:B------:R0:W1:Y:S02]  /*1bce0*/  SHFL.UP P6, R14, R13, R12, R11 ;  /* 0x0400000c0d0e7389 */ /* 0x00006400000c000b */
[----:B01----:R-:W-:Y:S01]  /*1bcf0*/  ENDCOLLECTIVE ;  /* 0x000000000000791b */ /* 0x003fe20003800000 */
.L_x_11640:
[----:B------:R-:W-:Y:S01]  /*1bd00*/  IMAD.MOV.U32 R12, RZ, RZ, 0x4 ;  /* 0x00000004ff0c7424 */ /* 0x000fe200078e00ff */
[----:B------:R-:W-:-:S05]  /*1bd10*/  SEL R3, R14, RZ, P2 ;  /* 0x000000ff0e037207 */ /* 0x000fca0001000000 */
[----:B------:R-:W-:-:S04]  /*1bd20*/  IMAD.IADD R2, R2, 0x1, R3 ;  /* 0x0000000102027824 */ /* 0x000fc800078e0203 */
[----:B------:R-:W-:-:S07]  /*1bd30*/  IMAD.MOV.U32 R13, RZ, RZ, R2 ;  /* 0x000000ffff0d7224 */ /* 0x000fce00078e0002 */
[----:B------:R-:W-:Y:S05]  /*1bd40*/  WARPSYNC.COLLECTIVE R15, `(.L_x_11641) ;  /* 0x000000000f087348 */ /* 0x000fea0003c00000 */
[----:B------:R0:W1:Y:S02]  /*1bd50*/  SHFL.UP P6, R14, R13, R12, R11 ;  /* 0x0400000c0d0e7389 */ /* 0x00006400000c000b */
[----:B01----:R-:W-:Y:S01]  /*1bd60*/  ENDCOLLECTIVE ;  /* 0x000000000000791b */ /* 0x003fe20003800000 */
.L_x_11641:
[----:B------:R-:W-:Y:S01]  /*1bd70*/  IMAD.MOV.U32 R12, RZ, RZ, 0x8 ;  /* 0x00000008ff0c7424 */ /* 0x000fe200078e00ff */
[----:B------:R-:W-:-:S05]  /*1bd80*/  SEL R3, R14, RZ, P3 ;  /* 0x000000ff0e037207 */ /* 0x000fca0001800000 */
[----:B------:R-:W-:-:S04]  /*1bd90*/  IMAD.IADD R2, R2, 0x1, R3 ;  /* 0x0000000102027824 */ /* 0x000fc800078e0203 */
[----:B------:R-:W-:-:S07]  /*1bda0*/  IMAD.MOV.U32 R13, RZ, RZ, R2 ;  /* 0x000000ffff0d7224 */ /* 0x000fce00078e0002 */
[----:B------:R-:W-:Y:S05]  /*1bdb0*/  WARPSYNC.COLLECTIVE R15, `(.L_x_11642) ;  /* 0x000000000f087348 */ /* 0x000fea0003c00000 */
[----:B------:R0:W1:Y:S02]  /*1bdc0*/  SHFL.UP P6, R14, R13, R12, R11 ;  /* 0x0400000c0d0e7389 */ /* 0x00006400000c000b */
[----:B01----:R-:W-:Y:S01]  /*1bdd0*/  ENDCOLLECTIVE ;  /* 0x000000000000791b */ /* 0x003fe20003800000 */
.L_x_11642:
[----:B------:R-:W-:Y:S01]  /*1bde0*/  IMAD.MOV.U32 R12, RZ, RZ, 0x10 ;  /* 0x00000010ff0c7424 */ /* 0x000fe200078e00ff */
[----:B------:R-:W-:-:S05]  /*1bdf0*/  SEL R3, R14, RZ, P4 ;  /* 0x000000ff0e037207 */ /* 0x000fca0002000000 */
[----:B------:R-:W-:-:S04]  /*1be00*/  IMAD.IADD R2, R2, 0x1, R3 ;  /* 0x0000000102027824 */ /* 0x000fc800078e0203 */
[----:B------:R-:W-:-:S07]  /*1be10*/  IMAD.MOV.U32 R13, RZ, RZ, R2 ;  /* 0x000000ffff0d7224 */ /* 0x000fce00078e0002 */
[----:B------:R-:W-:Y:S05]  /*1be20*/  WARPSYNC.COLLECTIVE R15, `(.L_x_11643) ;  /* 0x000000000f087348 */ /* 0x000fea0003c00000 */
[----:B------:R0:W1:Y:S02]  /*1be30*/  SHFL.UP P6, R14, R13, R12, R11 ;  /* 0x0400000c0d0e7389 */ /* 0x00006400000c000b */
[----:B01----:R-:W-:Y:S01]  /*1be40*/  ENDCOLLECTIVE ;  /* 0x000000000000791b */ /* 0x003fe20003800000 */
.L_x_11643:
        /* <DEDUP_REMOVED lines=8> */
.L_x_11644:
[----:B------:R-:W-:Y:S05]  /*1bed0*/  BRA `(.L_x_11645) ;  /* 0xffffffd400d47947 */ /* 0x000fea000383ffff */
.L_x_11582:
        /* <DEDUP_REMOVED lines=8> */
.L_x_11647:
[----:B------:R-:W-:Y:S05]  /*1bf60*/  BSYNC B0 ;  /* 0x0000000000007941 */ /* 0x000fea0003800000 */
.L_x_11646:
        /* <DEDUP_REMOVED lines=9> */
.L_x_11648:
[----:B------:R-:W-:Y:S01]  /*1c000*/  IMAD.MOV.U32 R12, RZ, RZ, 0x4 ;  /* 0x00000004ff0c7424 */ /* 0x000fe200078e00ff */
[----:B------:R-:W-:-:S05]  /*1c010*/  SEL R3, R14, RZ, P2 ;  /* 0x000000ff0e037207 */ /* 0x000fca0001000000 */
[----:B------:R-:W-:-:S04]  /*1c020*/  IMAD.IADD R2, R2, 0x1, R3 ;  /* 0x0000000102027824 */ /* 0x000fc800078e0203 */
[----:B------:R-:W-:-:S07]  /*1c030*/  IMAD.MOV.U32 R13, RZ, RZ, R2 ;  /* 0x000000ffff0d7224 */ /* 0x000fce00078e0002 */
[----:B------:R-:W-:Y:S05]  /*1c040*/  WARPSYNC.COLLECTIVE R15, `(.L_x_11649) ;  /* 0x000000000f087348 */ /* 0x000fea0003c00000 */
[----:B------:R0:W1:Y:S02]  /*1c050*/  SHFL.UP P6, R14, R13, R12, R11 ;  /* 0x0400000c0d0e7389 */ /* 0x00006400000c000b */
[----:B01----:R-:W-:Y:S01]  /*1c060*/  ENDCOLLECTIVE ;  /* 0x000000000000791b */ /* 0x003fe20003800000 */
.L_x_11649:
[----:B------:R-:W-:Y:S01]  /*1c070*/  IMAD.MOV.U32 R12, RZ, RZ, 0x8 ;  /* 0x00000008ff0c7424 */ /* 0x000fe200078e00ff */
[----:B------:R-:W-:-:S05]  /*1c080*/  SEL R3, R14, RZ, P3 ;  /* 0x000000ff0e037207 */ /* 0x000fca0001800000 */
[----:B------:R-:W-:-:S04]  /*1c090*/  IMAD.IADD R2, R2, 0x1, R3 ;  /* 0x0000000102027824 */ /* 0x000fc800078e0203 */
[----:B------:R-:W-:-:S07]  /*1c0a0*/  IMAD.MOV.U32 R13, RZ, RZ, R2 ;  /* 0x000000ffff0d7224 */ /* 0x000fce00078e0002 */
[----:B------:R-:W-:Y:S05]  /*1c0b0*/  WARPSYNC.COLLECTIVE R15, `(.L_x_11650) ;  /* 0x000000000f087348 */ /* 0x000fea0003c00000 */
[----:B------:R0:W1:Y:S02]  /*1c0c0*/  SHFL.UP P6, R14, R13, R12, R11 ;  /* 0x0400000c0d0e7389 */ /* 0x00006400000c000b */
[----:B01----:R-:W-:Y:S01]  /*1c0d0*/  ENDCOLLECTIVE ;  /* 0x000000000000791b */ /* 0x003fe20003800000 */
.L_x_11650:
[----:B------:R-:W-:Y:S01]  /*1c0e0*/  IMAD.MOV.U32 R12, RZ, RZ, 0x10 ;  /* 0x00000010ff0c7424 */ /* 0x000fe200078e00ff */
[----:B------:R-:W-:-:S05]  /*1c0f0*/  SEL R3, R14, RZ, P4 ;  /* 0x000000ff0e037207 */ /* 0x000fca0002000000 */
[----:B------:R-:W-:-:S04]  /*1c100*/  IMAD.IADD R2, R2, 0x1, R3 ;  /* 0x0000000102027824 */ /* 0x000fc800078e0203 */
[----:B------:R-:W-:-:S07]  /*1c110*/  IMAD.MOV.U32 R13, RZ, RZ, R2 ;  /* 0x000000ffff0d7224 */ /* 0x000fce00078e0002 */
[----:B------:R-:W-:Y:S05]  /*1c120*/  WARPSYNC.COLLECTIVE R15, `(.L_x_11651) ;  /* 0x000000000f087348 */ /* 0x000fea0003c00000 */
[----:B------:R0:W1:Y:S02]  /*1c130*/  SHFL.UP P6, R14, R13, R12, R11 ;  /* 0x0400000c0d0e7389 */ /* 0x00006400000c000b */
[----:B01----:R-:W-:Y:S01]  /*1c140*/  ENDCOLLECTIVE ;  /* 0x000000000000791b */ /* 0x003fe20003800000 */
.L_x_11651:
        /* <DEDUP_REMOVED lines=8> */
.L_x_11652:
[----:B------:R-:W-:Y:S05]  /*1c1d0*/  BRA `(.L_x_11653) ;  /* 0xffffffd400c07947 */ /* 0x000fea000383ffff */
.L_x_11584:
[----:B------:R-:W-:Y:S01]  /*1c1e0*/  BSSY B0, `(.L_x_11654) ;  /* 0x0000006000007945 */ /* 0x000fe20003800000 */
[----:B------:R-:W-:Y:S01]  /*1c1f0*/  PLOP3.LUT P6, PT, P6, PT, PT, 0x8, 0x0 ;  /* 0x000000000000781c */ /* 0x000fe200037ce170 */
[----:B------:R-:W-:-:S12]  /*1c200*/  IMAD.MOV.U32 R15, RZ, RZ, -0x1 ;  /* 0xffffffffff0f7424 */ /* 0x000fd800078e00ff */
[----:B0-----:R-:W-:Y:S05]  /*1c210*/  WARPSYNC.COLLECTIVE R15, `(.L_x_11655) ;  /* 0x000000000f087348 */ /* 0x001fea0003c00000 */
[----:B------:R-:W-:Y:S01]  /*1c220*/  VOTE.ANY R14, PT, P6 ;  /* 0x00000000000e7806 */ /* 0x000fe200030e0100 */
[----:B0-----:R-:W-:Y:S06]  /*1c230*/  ENDCOLLECTIVE ;  /* 0x000000000000791b */ /* 0x001fec0003800000 */
.L_x_11655:
[----:B------:R-:W-:Y:S05]  /*1c240*/  BSYNC B0 ;  /* 0x0000000000007941 */ /* 0x000fea0003800000 */
.L_x_11654:
        /* <DEDUP_REMOVED lines=10> */
.L_x_11656:
[----:B------:R-:W-:Y:S02]  /*1c2f0*/  IMAD.MOV.U32 R13, RZ, RZ, R6 ;  /* 0x000000ffff0d7224 */ /* 0x000fe400078e0006 */
[----:B------:R-:W-:-:S07]  /*1c300*/  IMAD.MOV.U32 R4, RZ, RZ, R14 ;  /* 0x000000ffff047224 */ /* 0x000fce00078e000e */
[----:B------:R-:W-:Y:S05]  /*1c310*/  WARPSYNC.COLLECTIVE R15, `(.L_x_11657) ;  /* 0x000000000f087348 */ /* 0x000fea0003c00000 */
[----:B------:R0:W1:Y:S02]  /*1c320*/  SHFL.IDX P6, R14, R13, R12, R11 ;  /* 0x0000000c0d0e7389 */ /* 0x00006400000c000b */
[----:B01----:R-:W-:Y:S01]  /*1c330*/  ENDCOLLECTIVE ;  /* 0x000000000000791b */ /* 0x003fe20003800000 */
.L_x_11657:
[----:B------:R-:W-:Y:S02]  /*1c340*/  IMAD.MOV.U32 R6, RZ, RZ, R14 ;  /* 0x000000ffff067224 */ /* 0x000fe400078e000e */
[----:B------:R-:W-:-:S05]  /*1c350*/  IMAD.IADD R5, R9, 0x1, R16 ;  /* 0x0000000109057824 */ /* 0x000fca00078e0210 */
[----:B------:R0:W-:Y:S01]  /*1c360*/  STL [R1+0xc], R5 ;  /* 0x00000c0501007387 */ /* 0x0001e20000100800 */
[----:B------:R-:W-:Y:S05]  /*1c370*/  BRA `(.L_x_11658) ;  /* 0xffffffd400a07947 */ /* 0x000fea000383ffff */
.L_x_11586:
[----:B------:R-:W-:Y:S01]  /*1c380*/  BSSY B0, `(.L_x_11659) ;  /* 0x0000007000007945 */ /* 0x000fe20003800000 */
[----:B------:R-:W-:Y:S02]  /*1c390*/  IMAD.MOV.U32 R13, RZ, RZ, R2 ;  /* 0x000000ffff0d7224 */ /* 0x000fe400078e0002 */
[----:B------:R-:W-:Y:S02]  /*1c3a0*/  IMAD.MOV.U32 R11, RZ, RZ, 0x1f ;  /* 0x0000001fff0b7424 */ /* 0x000fe400078e00ff */
[----:B------:R-:W-:-:S07]  /*1c3b0*/  IMAD.MOV.U32 R15, RZ, RZ, -0x1 ;  /* 0xffffffffff0f7424 */ /* 0x000fce00078e00ff */
[----:B0--3--:R-:W-:Y:S05]  /*1c3c0*/  WARPSYNC.COLLECTIVE R15, `(.L_x_11660) ;  /* 0x000000000f087348 */ /* 0x009fea0003c00000 */
[----:B------:R1:W2:Y:S02]  /*1c3d0*/  SHFL.IDX P6, R14, R13, R12, R11 ;  /* 0x0000000c0d0e7389 */ /* 0x0002a400000c000b */
[----:B0123--:R-:W-:Y:S01]  /*1c3e0*/  ENDCOLLECTIVE ;  /* 0x000000000000791b */ /* 0x00ffe20003800000 */
.L_x_11660:
[----:B------:R-:W-:Y:S05]  /*1c3f0*/  BSYNC B0 ;  /* 0x0000000000007941 */ /* 0x000fea0003800000 */
.L_x_11659:
[----:B------:R-:W-:Y:S01]  /*1c400*/  IMAD.MOV.U32 R8, RZ, RZ, R14 ;  /* 0x000000ffff087224 */ /* 0x000fe200078e000e */
[----:B------:R-:W-:Y:S06]  /*1c410*/  BRA `(.L_x_11585) ;  /* 0xffffffd400907947 */ /* 0x000fec000383ffff */
.L_x_11592:
[----:B0-----:R0:W1:Y:S02]  /*1c420*/  SYNCS.PHASECHK.TRANS64.TRYWAIT P0, [R0+URZ+0x22820], R3 ;  /* 0x02282003000075a7 */ /* 0x001064000800017f */
[----:B-1----:R-:W-:Y:S05]  /*1c430*/  @!P0 NANOSLEEP.SYNCS 0x989680 ;  /* 0x009896800000895d */ /* 0x002fea0003900000 */
[----:B------:R-:W1:Y:S02]  /*1c440*/  @!P0 SYNCS.PHASECHK.TRANS64 P0, [R0+URZ+0x22820], R3 ;  /* 0x02282003000085a7 */ /* 0x000e64000800007f */
[----:B-1----:R-:W-:Y:S05]  /*1c450*/  @!P0 BRA `(.L_x_11592) ;  /* 0xfffffffc00f08947 */ /* 0x002fea000383ffff */
[----:B------:R-:W-:Y:S05]  /*1c460*/  BRA `(.L_x_11661) ;  /* 0xffffffe0002c7947 */ /* 0x000fea000383ffff */
.L_x_11593:
        /* <DEDUP_REMOVED lines=11> */
.L_x_11663:
[----:B------:R-:W-:Y:S05]  /*1c520*/  BSYNC B0 ;  /* 0x0000000000007941 */ /* 0x000fea0003800000 */
.L_x_11662:
[----:B------:R-:W-:Y:S05]  /*1c530*/  BRA `(.L_x_11664) ;  /* 0xffffffe000147947 */ /* 0x000fea000383ffff */
.L_x_11596:
[----:B------:R-:W-:Y:S01]  /*1c540*/  BSSY B1, `(.L_x_11665) ;  /* 0x0000006000017945 */ /* 0x000fe20003800000 */
[----:B------:R-:W-:-:S07]  /*1c550*/  IMAD.MOV.U32 R15, RZ, RZ, -0x1 ;  /* 0xffffffffff0f7424 */ /* 0x000fce00078e00ff */
[----:B01-3--:R-:W-:Y:S05]  /*1c560*/  WARPSYNC.COLLECTIVE R15, `(.L_x_11666) ;  /* 0x000000000f0c7348 */ /* 0x00bfea0003c00000 */
[----:B------:R-:W-:Y:S02]  /*1c570*/  ELECT P6, UR62, PT ;  /* 0x00000000003e782f */ /* 0x000fe400038c0000 */
[----:B------:R-:W-:Y:S01]  /*1c580*/  MOV R14, UR62 ;  /* 0x0000003e000e7c02 */ /* 0x000fe20008000f00 */
[----:B01-3--:R-:W-:Y:S10]  /*1c590*/  ENDCOLLECTIVE ;  /* 0x000000000000791b */ /* 0x00bff40003800000 */
.L_x_11666:
[----:B------:R-:W-:Y:S05]  /*1c5a0*/  BSYNC B1 ;  /* 0x0000000000017941 */ /* 0x000fea0003800000 */
.L_x_11665:
[----:B------:R-:W-:Y:S05]  /*1c5b0*/  BRA `(.L_x_11667) ;  /* 0xffffffe0000c7947 */ /* 0x000fea000383ffff */
.L_x_11598:
[----:B0-----:R0:W1:Y:S02]  /*1c5c0*/  SYNCS.PHASECHK.TRANS64.TRYWAIT P0, [R6+URZ], R5 ;  /* 0x00000005060075a7 */ /* 0x001064000800017f */
[----:B-1----:R-:W-:Y:S05]  /*1c5d0*/  @!P0 NANOSLEEP.SYNCS 0x989680 ;  /* 0x009896800000895d */ /* 0x002fea0003900000 */
[----:B------:R-:W1:Y:S02]  /*1c5e0*/  @!P0 SYNCS.PHASECHK.TRANS64 P0, [R6+URZ], R5 ;  /* 0x00000005060085a7 */ /* 0x000e64000800007f */
[----:B-1----:R-:W-:Y:S05]  /*1c5f0*/  @!P0 BRA `(.L_x_11598) ;  /* 0xfffffffc00f08947 */ /* 0x002fea000383ffff */
[----:B------:R-:W-:Y:S05]  /*1c600*/  BRA `(.L_x_11668) ;  /* 0xffffffe000487947 */ /* 0x000fea000383ffff */
.L_x_11599:
[----:B-1----:R1:W2:Y:S02]  /*1c610*/  SYNCS.PHASECHK.TRANS64.TRYWAIT P0, [R7+URZ], R2 ;  /* 0x00000002070075a7 */ /* 0x0022a4000800017f */
[----:B--2---:R-:W-:Y:S05]  /*1c620*/  @!P0 NANOSLEEP.SYNCS 0x989680 ;  /* 0x009896800000895d */ /* 0x004fea0003900000 */
[----:B------:R-:W2:Y:S02]  /*1c630*/  @!P0 SYNCS.PHASECHK.TRANS64 P0, [R7+URZ], R2 ;  /* 0x00000002070085a7 */ /* 0x000ea4000800007f */
[----:B--2---:R-:W-:Y:S05]  /*1c640*/  @!P0 BRA `(.L_x_11599) ;  /* 0xfffffffc00f08947 */ /* 0x004fea000383ffff */
[----:B------:R-:W-:Y:S05]  /*1c650*/  BRA `(.L_x_11669) ;  /* 0xffffffe0003c7947 */ /* 0x000fea000383ffff */
.L_x_11601:
[----:B--2---:R2:W4:Y:S02]  /*1c660*/  SYNCS.PHASECHK.TRANS64.TRYWAIT P0, [R4+URZ], R5 ;  /* 0x00000005040075a7 */ /* 0x004524000800017f */
[----:B----4-:R-:W-:Y:S05]  /*1c670*/  @!P0 NANOSLEEP.SYNCS 0x989680 ;  /* 0x009896800000895d */ /* 0x010fea0003900000 */
[----:B------:R-:W4:Y:S02]  /*1c680*/  @!P0 SYNCS.PHASECHK.TRANS64 P0, [R4+URZ], R5 ;  /* 0x00000005040085a7 */ /* 0x000f24000800007f */
[----:B----4-:R-:W-:Y:S05]  /*1c690*/  @!P0 BRA `(.L_x_11601) ;  /* 0xfffffffc00f08947 */ /* 0x010fea000383ffff */
[----:B------:R-:W-:Y:S05]  /*1c6a0*/  BRA `(.L_x_11670) ;  /* 0xffffffe000447947 */ /* 0x000fea000383ffff */
.L_x_11671:
        /* <DEDUP_REMOVED lines=13> */
.L_x_15197:


//--------------------- .text._ZN7cutlass13device_kernelIN5flash11enable_sm90INS1_16FlashAttnFwdSm90INS1_25CollectiveMainloopFwdSm90ILi2EN4cute5tupleIJNS5_1CILi1EEES8_S8_EEENS6_IJNS7_ILi128EEENS7_ILi96EEENS7_ILi64EEEEEELi256ENS_10bfloat16_tEfNS_4arch4Sm90ELb0ELb1ELb1ELb1ELb0ELb1ELb0ELb1ELb0ELb1ELb1ELb0EEENS1_21CollectiveEpilogueFwdINS6_IJSA_NS7_ILi256EEESB_EEES9_SE_SG_Li256ELb1ELb1ELb1ELb0EEENS1_36VarlenDynamicPersistentTileSchedulerILi128ELi96ELi256ELi128ELb1ELb1ELb1ELb1ELb0ELb1EEEEEEEEEvNT_6ParamsE --------------------------
	.section	.text._ZN7cutlass13device_kernelIN5flash11enable_sm90INS1_16FlashAttnFwdSm90INS1_25CollectiveMainloopFwdSm90ILi2EN4cute5tupleIJNS5_1CILi1EEES8_S8_EEENS6_IJNS7_ILi128EEENS7_ILi96EEENS7_ILi64EEEEEELi256ENS_10bfloat16_tEfNS_4arch4Sm90ELb0ELb1ELb1ELb1ELb0ELb1ELb0ELb1ELb0ELb1ELb1ELb0EEENS1_21CollectiveEpilogueFwdINS6_IJSA_NS7_ILi256EEESB_EEES9_SE_SG_Li256ELb1ELb1ELb1ELb0EEENS1_36VarlenDynamicPersistentTileSchedulerILi128ELi96ELi256ELi128ELb1ELb1ELb1ELb1ELb0ELb1EEEEEEEEEvNT_6ParamsE,"ax",@progbits
	.align	128
.text._ZN7cutlass13device_kernelIN5flash11enable_sm90INS1_16FlashAttnFwdSm90INS1_25CollectiveMainloopFwdSm90ILi2EN4cute5tupleIJNS5_1CILi1EEES8_S8_EEENS6_IJNS7_ILi128EEENS7_ILi96EEENS7_ILi64EEEEEELi256ENS_10bfloat16_tEfNS_4arch4Sm90ELb0ELb1ELb1ELb1ELb0ELb1ELb0ELb1ELb0ELb1ELb1ELb0EEENS1_21CollectiveEpilogueFwdINS6_IJSA_NS7_ILi256EEESB_EEES9_SE_SG_Li256ELb1ELb1ELb1ELb0EEENS1_36VarlenDynamicPersistentTileSchedulerILi128ELi96ELi256ELi128ELb1ELb1ELb1ELb1ELb0ELb1EEEEEEEEEvNT_6ParamsE:
        .type           _ZN7cutlass13device_kernelIN5flash11enable_sm90INS1_16FlashAttnFwdSm90INS1_25CollectiveMainloopFwdSm90ILi2EN4cute5tupleIJNS5_1CILi1EEES8_S8_EEENS6_IJNS7_ILi128EEENS7_ILi96EEENS7_ILi64EEEEEELi256ENS_10bfloat16_tEfNS_4arch4Sm90ELb0ELb1ELb1ELb1ELb0ELb1ELb0ELb1ELb0ELb1ELb1ELb0EEENS1_21CollectiveEpilogueFwdINS6_IJSA_NS7_ILi256EEESB_EEES9_SE_SG_Li256ELb1ELb1ELb1ELb0EEENS1_36VarlenDynamicPersistentTileSchedulerILi128ELi96ELi256ELi128ELb1ELb1ELb1ELb1ELb0ELb1EEEEEEEEEvNT_6ParamsE,@function
        .size           _ZN7cutlass13device_kernelIN5flash11enable_sm90INS1_16FlashAttnFwdSm90INS1_25CollectiveMainloopFwdSm90ILi2EN4cute5tupleIJNS5_1CILi1EEES8_S8_EEENS6_IJNS7_ILi128EEENS7_ILi96EEENS7_ILi64EEEEEELi256ENS_10bfloat16_tEfNS_4arch4Sm90ELb0ELb1ELb1ELb1ELb0ELb1ELb0ELb1ELb0ELb1ELb1ELb0EEENS1_21CollectiveEpilogueFwdINS6_IJSA_NS7_ILi256EEESB_EEES9_SE_SG_Li256ELb1ELb1ELb1ELb0EEENS1_36VarlenDynamicPersistentTileSchedulerILi128ELi96ELi256ELi128ELb1ELb1ELb1ELb1ELb0ELb1EEEEEEEEEvNT_6ParamsE,(.L_x_15198 - _ZN7cutlass13device_kernelIN5flash11enable_sm90INS1_16FlashAttnFwdSm90INS1_25CollectiveMainloopFwdSm90ILi2EN4cute5tupleIJNS5_1CILi1EEES8_S8_EEENS6_IJNS7_ILi128EEENS7_ILi96EEENS7_ILi64EEEEEELi256ENS_10bfloat16_tEfNS_4arch4Sm90ELb0ELb1ELb1ELb1ELb0ELb1ELb0ELb1ELb0ELb1ELb1ELb0EEENS1_21CollectiveEpilogueFwdINS6_IJSA_NS7_ILi256EEESB_EEES9_SE_SG_Li256ELb1ELb1ELb1ELb0EEENS1_36VarlenDynamicPersistentTileSchedulerILi128ELi96ELi256ELi128ELb1ELb1ELb1ELb1ELb0ELb1EEEEEEEEEvNT_6ParamsE)
        .other          _ZN7cutlass13device_kernelIN5flash11enable_sm90INS1_16FlashAttnFwdSm90INS1_25CollectiveMainloopFwdSm90ILi2EN4cute5tupleIJNS5_1CILi1EEES8_S8_EEENS6_IJNS7_ILi128EEENS7_ILi96EEENS7_ILi64EEEEEELi256ENS_10bfloat16_tEfNS_4arch4Sm90ELb0ELb1ELb1ELb1ELb0ELb1ELb0ELb1ELb0ELb1ELb1ELb0EEENS1_21CollectiveEpilogueFwdINS6_IJSA_NS7_ILi256EEESB_EEES9_SE_SG_Li256ELb1ELb1ELb1ELb0EEENS1_36VarlenDynamicPersistentTileSchedulerILi128ELi96ELi256ELi128ELb1ELb1ELb1ELb1ELb0ELb1EEEEEEEEEvNT_6ParamsE,@"STO_CUDA_ENTRY STV_DEFAULT"
_ZN7cutlass13device_kernelIN5flash11enable_sm90INS1_16FlashAttnFwdSm90INS1_25CollectiveMainloopFwdSm90ILi2EN4cute5tupleIJNS5_1CILi1EEES8_S8_EEENS6_IJNS7_ILi128EEENS7_ILi96EEENS7_ILi64EEEEEELi256ENS_10bfloat16_tEfNS_4arch4Sm90ELb0ELb1ELb1ELb1ELb0ELb1ELb0ELb1ELb0ELb1ELb1ELb0EEENS1_21CollectiveEpilogueFwdINS6_IJSA_NS7_ILi256EEESB_EEES9_SE_SG_Li256ELb1ELb1ELb1ELb0EEENS1_36VarlenDynamicPersistentTileSchedulerILi128ELi96ELi256ELi128ELb1ELb1ELb1ELb1ELb0ELb1EEEEEEEEEvNT_6ParamsE:
        /* <DEDUP_REMOVED lines=24> */
.L_x_11673:
[----:B------:R-:W-:Y:S05]  /*0180*/  BSYNC B0 ;  /* 0x0000000000007941 */ /* 0x000fea0003800000 */
.L_x_11672:
        /* <DEDUP_REMOVED lines=41> */
.L_x_11674:
        /* <DEDUP_REMOVED lines=22> */
.L_x_11675:
        /* <DEDUP_REMOVED lines=18> */
.L_x_11676:
        /* <DEDUP_REMOVED lines=22> */
.L_x_11677:
        /* <DEDUP_REMOVED lines=22> */
.L_x_11678:
        /* <DEDUP_REMOVED lines=8> */
.L_x_11681:
        /* <DEDUP_REMOVED lines=8> */
[----:B------:R-:W-:Y:S01]  /*0a60*/  UMOV UR4, 0x400 ;  /* 0x0000040000047882 */ /* 0x000fe20000000000 */
[----:B------:R-:W-:-:S11]  /*0a70*/  LOP3.LUT R18, R18, 0xffbfffff, RZ, 0xc0, !PT ;  /* 0xffbfffff12127812 */ /* 0x000fd600078ec0ff */
[----:B------:R-:W-:Y:S06]  /*0a80*/  @!P0 BAR.ARV 0x9, 0x100 ;  /* 0x0244000000008b1d */ /* 0x000fec0000002000 */
[----:B0-----:R-:W-:Y:S01]  /*0a90*/  ULEA UR4, UR5, UR4, 0x18 ;  /* 0x0000000405047291 */ /* 0x001fe2000f8ec03f */
[----:B------:R-:W-:Y:S01]  /*0aa0*/  @P0 LOP3.LUT R18, R18, 0x400000, RZ, 0xfc, !PT ;  /* 0x0040000012120812 */ /* 0x000fe200078efcff */
        /* <DEDUP_REMOVED lines=8> */
[----:B------:R-:W-:Y:S01]  /*0b30*/  ULOP3.LUT UR37, UR36, 0x1, URZ, 0xfc, !UPT ;  /* 0x0000000124257892 */ /* 0x000fe2000f8efc3f */
[----:B------:R-:W-:Y:S02]  /*0b40*/  IMAD.MOV.U32 R232, RZ, RZ, RZ ;  /* 0x000000ffffe87224 */ /* 0x000fe400078e00ff */
[----:B------:R-:W-:Y:S01]  /*0b50*/  IMAD.MOV.U32 R22, RZ, RZ, RZ ;  /* 0x000000ffff167224 */ /* 0x000fe200078e00ff */
[----:B------:R-:W-:Y:S01]  /*0b60*/  SHF.R.S32.HI R3, RZ, 0x1f, R6 ;  /* 0x0000001fff037819 */ /* 0x000fe20000011406 */
[----:B------:R-:W-:Y:S02]  /*0b70*/  IMAD.MOV.U32 R206, RZ, RZ, RZ ;  /* 0x000000ffffce7224 */ /* 0x000fe400078e00ff */
[----:B------:R-:W-:Y:S01]  /*0b80*/  IMAD.MOV.U32 R202, RZ, RZ, RZ ;  /* 0x000000ffffca7224 */ /* 0x000fe200078e00ff */
[CC--:B------:R-:W-:Y:S02]  /*0b90*/  LEA.HI R0, R3.reuse, R6.reuse, RZ, 0x7 ;  /* 0x0000000603007211 */ /* 0x0c0fe400078f38ff */
[----:B------:R-:W-:-:S02]  /*0ba0*/  LEA.HI R2, R3, R6, RZ, 0x4 ;  /* 0x0000000603027211 */ /* 0x000fc400078f20ff */
[----:B------:R-:W-:Y:S02]  /*0bb0*/  LOP3.LUT R5, R0, 0xffffff80, RZ, 0xc0, !PT ;  /* 0xffffff8000057812 */ /* 0x000fe400078ec0ff */
[----:B------:R-:W-:Y:S02]  /*0bc0*/  SHF.R.S32.HI R7, RZ, 0x4, R2 ;  /* 0x00000004ff077819 */ /* 0x000fe40000011402 */
[----:B------:R-:W-:Y:S01]  /*0bd0*/  LEA.HI R220, R3, R6, RZ, 0x5 ;  /* 0x0000000603dc7211 */ /* 0x000fe200078f28ff */
[----:B------:R-:W-:Y:S01]  /*0be0*/  IMAD.IADD R13, R6, 0x1, -R5 ;  /* 0x00000001060d7824 */ /* 0x000fe200078e0a05 */
[----:B------:R-:W-:Y:S02]  /*0bf0*/  SHF.R.S32.HI R5, RZ, 0x7, R0 ;  /* 0x00000007ff057819 */ /* 0x000fe40000011400 */
[----:B------:R-:W-:Y:S02]  /*0c00*/  LEA.HI R4, R2, R7, RZ, 0x1 ;  /* 0x0000000702047211 */ /* 0x000fe400078f08ff */
[----:B------:R-:W-:Y:S01]  /*0c10*/  SHF.R.S32.HI R8, RZ, 0x1f, R13 ;  /* 0x0000001fff087819 */ /* 0x000fe2000001140d */
[----:B------:R-:W-:Y:S01]  /*0c20*/  STL [R1+0x64], R13 ;  /* 0x0000640d01007387 */ /* 0x000fe20000100800 */
[----:B------:R-:W-:-:S02]  /*0c30*/  LEA.HI R0, R0, R5, RZ, 0x1 ;  /* 0x0000000500007211 */ /* 0x000fc400078f08ff */
[----:B------:R-:W-:Y:S02]  /*0c40*/  LEA.HI R9, R8, R13, RZ, 0x2 ;  /* 0x0000000d08097211 */ /* 0x000fe400078f10ff */
[----:B------:R-:W-:Y:S02]  /*0c50*/  LOP3.LUT R0, R0, 0x3fffffe, RZ, 0xc0, !PT ;  /* 0x03fffffe00007812 */ /* 0x000fe400078ec0ff */
[--C-:B------:R-:W-:Y:S02]  /*0c60*/  SHF.R.S32.HI R10, RZ, 0x2, R9.reuse ;  /* 0x00000002ff0a7819 */ /* 0x100fe40000011409 */
[----:B------:R-:W-:Y:S01]  /*0c70*/  SHF.R.S32.HI R11, RZ, 0x1f, R9 ;  /* 0x0000001fff0b7819 */ /* 0x000fe20000011409 */
[----:B------:R-:W-:Y:S01]  /*0c80*/  IMAD.IADD R0, R5, 0x1, -R0 ;  /* 0x0000000105007824 */ /* 0x000fe200078e0a00 */
[----:B------:R-:W-:Y:S02]  /*0c90*/  LOP3.LUT R4, R4, 0x1ffffffe, RZ, 0xc0, !PT ;  /* 0x1ffffffe04047812 */ /* 0x000fe400078ec0ff */
[----:B------:R-:W-:-:S02]  /*0ca0*/  LEA.HI R23, R3, R6, RZ, 0x2 ;  /* 0x0000000603177211 */ /* 0x000fc400078f10ff */
[----:B------:R-:W-:Y:S01]  /*0cb0*/  LEA.HI R3, R3, R6, RZ, 0x3 ;  /* 0x0000000603037211 */ /* 0x000fe200078f18ff */
[----:B------:R-:W-:Y:S01]  /*0cc0*/  IMAD.IADD R4, R7, 0x1, -R4 ;  /* 0x0000000107047824 */ /* 0x000fe200078e0a04 */
[----:B------:R-:W-:Y:S02]  /*0cd0*/  LEA.HI R11, R11, R10, RZ, 0x3 ;  /* 0x0000000a0b0b7211 */ /* 0x000fe400078f18ff */
[----:B------:R-:W-:Y:S01]  /*0ce0*/  LOP3.LUT R5, R2, 0x3fffff0, RZ, 0xc0, !PT ;  /* 0x03fffff002057812 */ /* 0x000fe200078ec0ff */
[----:B------:R-:W-:Y:S01]  /*0cf0*/  IMAD.MOV.U32 R2, RZ, RZ, RZ ;  /* 0x000000ffff027224 */ /* 0x000fe200078e00ff */
[----:B------:R-:W-:Y:S02]  /*0d00*/  LOP3.LUT R7, R3, 0xfffffff8, RZ, 0xc0, !PT ;  /* 0xfffffff803077812 */ /* 0x000fe400078ec0ff */
        /* <DEDUP_REMOVED lines=22> */
[----:B------:R-:W-:Y:S01]  /*0e70*/  IMAD.SHL.U32 R16, R3, 0x8, RZ ;  /* 0x0000000803107824 */ /* 0x000fe200078e00ff */
[----:B------:R-:W-:Y:S01]  /*0e80*/  LOP3.LUT R0, R0, 0x1ffffffe, RZ, 0xc0, !PT ;  /* 0x1ffffffe00007812 */ /* 0x000fe200078ec0ff */
[----:B------:R-:W-:Y:S01]  /*0e90*/  IMAD.IADD R9, R13, 0x1, -R9 ;  /* 0x000000010d097824 */ /* 0x000fe200078e0a09 */
[----:B------:R-:W-:Y:S01]  /*0ea0*/  LOP3.LUT R218, R218, 0x1c0, RZ, 0xc0, !PT ;  /* 0x000001c0dada7812 */ /* 0x000fe200078ec0ff */
[----:B------:R-:W-:Y:S01]  /*0eb0*/  IMAD.SHL.U32 R4, R4, 0x40, RZ ;  /* 0x0000004004047824 */ /* 0x000fe200078e00ff */
[----:B------:R-:W-:Y:S01]  /*0ec0*/  STL [R1+0x6c], R12 ;  /* 0x00006c0c01007387 */ /* 0x000fe20000100800 */
[C---:B------:R-:W-:Y:S01]  /*0ed0*/  IMAD.SHL.U32 R200, R3.reuse, 0x4, RZ ;  /* 0x0000000403c87824 */ /* 0x040fe200078e00ff */
[----:B------:R-:W-:Y:S01]  /*0ee0*/  LOP3.LUT R6, R218, 0x38, R16, 0xf8, !PT ;  /* 0x00000038da067812 */ /* 0x000fe200078ef810 */
[----:B------:R-:W-:Y:S01]  /*0ef0*/  IMAD.IADD R0, R3, 0x1, -R0 ;  /* 0x0000000103007824 */ /* 0x000fe200078e0a00 */
[----:B------:R-:W-:Y:S01]  /*0f00*/  SHF.R.S32.HI R3, RZ, 0x1f, R208 ;  /* 0x0000001fff037819 */ /* 0x000fe200000114d0 */
[----:B------:R-:W-:Y:S01]  /*0f10*/  IMAD.SHL.U32 R205, R9, 0x2, RZ ;  /* 0x0000000209cd7824 */ /* 0x000fe200078e00ff */
[----:B------:R-:W-:Y:S01]  /*0f20*/  SHF.R.U32.HI R3, RZ, 0x3, R218 ;  /* 0x00000003ff037819 */ /* 0x000fe200000116da */
[----:B------:R-:W-:Y:S01]  /*0f30*/  VIADD R223, R208, 0x40 ;  /* 0x00000040d0df7836 */ /* 0x000fe20000000000 */
[----:B------:R-:W-:Y:S01]  /*0f40*/  LOP3.LUT R221, R4, 0xfffffe00, RZ, 0xc0, !PT ;  /* 0xfffffe0004dd7812 */ /* 0x000fe200078ec0ff */
[----:B------:R-:W-:-:S02]  /*0f50*/  VIADD R39, R205, 0x8 ;  /* 0x00000008cd277836 */ /* 0x000fc40000000000 */
[----:B------:R-:W-:Y:S01]  /*0f60*/  VIADD R36, R205, 0x20 ;  /* 0x00000020cd247836 */ /* 0x000fe20000000000 */
[----:B------:R-:W-:Y:S01]  /*0f70*/  LOP3.LUT R6, R221, R6, R3, 0xf6, !PT ;  /* 0x00000006dd067212 */ /* 0x000fe200078ef603 */
[C---:B------:R-:W-:Y:S01]  /*0f80*/  VIADD R33, R205.reuse, 0x38 ;  /* 0x00000038cd217836 */ /* 0x040fe20000000000 */
[----:B------:R-:W-:Y:S01]  /*0f90*/  SHF.R.S32.HI R4, RZ, 0x1f, R223 ;  /* 0x0000001fff047819 */ /* 0x000fe200000114df */
[----:B------:R-:W-:Y:S02]  /*0fa0*/  VIADD R222, R208, 0x80 ;  /* 0x00000080d0de7836 */ /* 0x000fe40000000000 */
[----:B------:R-:W-:Y:S02]  /*0fb0*/  VIADD R30, R205, 0x50 ;  /* 0x00000050cd1e7836 */ /* 0x000fe40000000000 */
[----:B------:R-:W-:Y:S01]  /*0fc0*/  IMAD.SHL.U32 R4, R5, 0x8, RZ ;  /* 0x0000000805047824 */ /* 0x000fe200078e00ff */
        /* <DEDUP_REMOVED lines=59> */
[----:B------:R-:W-:Y:S01]  /*1380*/  IMAD R210, R0, 0x8, R12 ;  /* 0x0000000800d27824 */ /* 0x000fe200078e020c */
[----:B------:R-:W-:-:S02]  /*1390*/  SHF.R.S32.HI R10, RZ, 0x1f, R10 ;  /* 0x0000001fff0a7819 */ /* 0x000fc4000001140a */
[----:B------:R-:W-:Y:S02]  /*13a0*/  SHF.R.S32.HI R9, RZ, 0x1f, R9 ;  /* 0x0000001fff097819 */ /* 0x000fe40000011409 */
[----:B------:R-:W-:Y:S02]  /*13b0*/  SHF.R.S32.HI R4, RZ, 0x1f, R237 ;  /* 0x0000001fff047819 */ /* 0x000fe400000114ed */
[----:B------:R-:W-:-:S07]  /*13c0*/  SHF.R.S32.HI R3, RZ, 0x1f, R236 ;  /* 0x0000001fff037819 */ /* 0x000fce00000114ec */
.L_x_11901:
[----:B------:R-:W-:Y:S05]  /*13d0*/  YIELD ;  /* 0x0000000000007946 */ /* 0x000fea0003800000 */
[----:B------:R-:W-:Y:S01]  /*13e0*/  ULDC.64 UR4, c[0x0][0xa28] ;  /* 0x00028a0000047ab9 */ /* 0x000fe20000000a00 */
[----:B01----:R-:W0:Y:S01]  /*13f0*/  LDC.64 R6, c[0x0][0xa08] ;  /* 0x00028200ff067b82 */ /* 0x003e220000000a00 */
[----:B------:R-:W-:Y:S01]  /*1400*/  ISETP.NE.U32.AND P1, PT, RZ, UR4, PT ;  /* 0x00000004ff007c0c */ /* 0x000fe2000bf25070 */
[----:B------:R-:W-:Y:S02]  /*1410*/  IMAD.MOV.U32 R12, RZ, RZ, RZ ;  /* 0x000000ffff0c7224 */ /* 0x000fe400078e00ff */
[----:B------:R-:W-:Y:S01]  /*1420*/  IMAD.MOV.U32 R30, RZ, RZ, RZ ;  /* 0x000000ffff1e7224 */ /* 0x000fe200078e00ff */
[----:B------:R-:W-:Y:S01]  /*1430*/  ISETP.NE.AND.EX P1, PT, RZ, UR5, PT, P1 ;  /* 0x00000005ff007c0c */ /* 0x000fe2000bf25310 */
[----:B------:R-:W-:-:S02]  /*1440*/  ULDC.64 UR4, c[0x0][0xa18] ;  /* 0x0002860000047ab9 */ /* 0x000fc40000000a00 */
[----:B------:R-:W-:-:S04]  /*1450*/  ISETP.NE.U32.AND P2, PT, RZ, UR4, PT ;  /* 0x00000004ff007c0c */ /* 0x000fc8000bf45070 */
[----:B------:R-:W-:Y:S01]  /*1460*/  ISETP.NE.AND.EX P2, PT, RZ, UR5, PT, P2 ;  /* 0x00000005ff007c0c */ /* 0x000fe2000bf45320 */
[----:B------:R-:W-:Y:S02]  /*1470*/  ULDC.64 UR4, c[0x0][0xa08] ;  /* 0x0002820000047ab9 */ /* 0x000fe40000000a00 */
[----:B------:R-:W-:-:S03]  /*1480*/  ISETP.NE.U32.AND P0, PT, RZ, UR4, PT ;  /* 0x00000004ff007c0c */ /* 0x000fc6000bf05070 */
[----:B------:R-:W1:Y:S01]  /*1490*/  @P1 LDC.64 R4, c[0x0][0xa28] ;  /* 0x00028a00ff041b82 */ /* 0x000e620000000a00 */
[----:B------:R-:W-:Y:S01]  /*14a0*/  ISETP.NE.AND.EX P0, PT, RZ, UR5, PT, P0 ;  /* 0x00000005ff007c0c */ /* 0x000fe2000bf05300 */
[----:B0-2-4-:R-:W-:-:S06]  /*14b0*/  IMAD.WIDE R10, R155, 0x4, R6 ;  /* 0x000000049b0a7825 */ /* 0x015fcc00078e0206 */
        /* <DEDUP_REMOVED lines=28> */
.L_x_11683:
        /* <DEDUP_REMOVED lines=10> */
[----:B------:R-:W0:Y:S02]  /*1720*/  LDC.64 R4, c[0x0][0xa20] ;  /* 0x00028800ff047b82 */ /* 0x000e240000000a00 */
[----:B0-----:R-:W-:-:S05]  /*1730*/  IMAD.WIDE R4, R155, 0x4, R4 ;  /* 0x000000049b047825 */ /* 0x001fca00078e0204 */
[----:B------:R0:W5:Y:S01]  /*1740*/  LDG.E R31, desc[UR38][R4.64] ;  /* 0x00000026041f7981 */ /* 0x000162000c1e1900 */
[----:B------:R-:W-:Y:S05]  /*1750*/  BRA `(.L_x_11685) ;  /* 0x0000000000107947 */ /* 0x000fea0003800000 */
.L_x_11684:
[----:B------:R-:W-:Y:S05]  /*1760*/  @!P0 BRA `(.L_x_11685) ;  /* 0x00000000000c8947 */ /* 0x000fea0003800000 */
[----:B------:R-:W2:Y:S04]  /*1770*/  LDG.E R0, desc[UR38][R10.64] ;  /* 0x000000260a007981 */ /* 0x000ea8000c1e1900 */
[----:B------:R-:W2:Y:S02]  /*1780*/  LDG.E R31, desc[UR38][R10.64+0x4] ;  /* 0x000004260a1f7981 */ /* 0x000ea4000c1e1900 */
[----:B--2---:R-:W-:-:S07]  /*1790*/  IMAD.IADD R31, R31, 0x1, -R0 ;  /* 0x000000011f1f7824 */ /* 0x004fce00078e0a00 */
.L_x_11685:
        /* <DEDUP_REMOVED lines=46> */
.L_x_11688:
[----:B------:R-:W-:-:S13]  /*1a80*/  ISETP.NE.AND P0, PT, R5, 0x1, PT ;  /* 0x000000010500780c */ /* 0x000fda0003f05270 */
[----:B------:R-:W0:Y:S02]  /*1a90*/  @P0 LDC.64 R6, c[0x0][0x9e8] ;  /* 0x00027a00ff060b82 */ /* 0x000e240000000a00 */
[----:B0-----:R-:W-:-:S05]  /*1aa0*/  @P0 IMAD.HI.U32 R6, R0, R6, RZ ;  /* 0x0000000600060227 */ /* 0x001fca00078e00ff */
[----:B------:R-:W-:-:S07]  /*1ab0*/  @P0 SHF.R.U32.HI R0, RZ, R7, R6 ;  /* 0x00000007ff000219 */ /* 0x000fce0000011606 */
.L_x_11689:
[----:B------:R-:W-:Y:S05]  /*1ac0*/  BSYNC B0 ;  /* 0x0000000000007941 */ /* 0x000fea0003800000 */
.L_x_11687:
[----:B------:R-:W-:-:S05]  /*1ad0*/  IMAD R3, R0, R5, R5 ;  /* 0x0000000500037224 */ /* 0x000fca00078e0205 */
[----:B------:R-:W-:-:S07]  /*1ae0*/  VIMNMX R4, R4, R3, PT ;  /* 0x0000000304047248 */ /* 0x000fce0003fe0100 */
.L_x_11686:
[----:B------:R-:W0:Y:S01]  /*1af0*/  @P1 LDC R6, c[0x0][0x44c] ;  /* 0x00011300ff061b82 */ /* 0x000e220000000800 */
[----:B------:R-:W-:Y:S01]  /*1b00*/  VIADD R4, R4, 0x5f ;  /* 0x0000005f04047836 */ /* 0x000fe20000000000 */
[----:B------:R-:W-:Y:S01]  /*1b10*/  ULDC UR4, c[0x0][0x9dc] ;  /* 0x0002770000047ab9 */ /* 0x000fe20000000800 */
[----:B------:R-:W-:Y:S02]  /*1b20*/  IMAD.MOV.U32 R0, RZ, RZ, R209 ;  /* 0x000000ffff007224 */ /* 0x000fe400078e00d1 */
[----:B------:R-:W-:-:S03]  /*1b30*/  IMAD.HI R4, R4, 0x2aaaaaab, RZ ;  /* 0x2aaaaaab04047827 */ /* 0x000fc600078e02ff */
[----:B------:R-:W1:Y:S02]  /*1b40*/  @P1 LDC R7, c[0x0][0x450] ;  /* 0x00011400ff071b82 */ /* 0x000e640000000800 */
[----:B------:R-:W-:-:S04]  /*1b50*/  SHF.R.U32.HI R3, RZ, 0x1f, R4 ;  /* 0x0000001fff037819 */ /* 0x000fc80000011604 */
[----:B------:R-:W-:-:S04]  /*1b60*/  LEA.HI.SX32 R4, R4, R3, 0x1c ;  /* 0x0000000304047211 */ /* 0x000fc800078fe2ff */
[----:B------:R-:W-:Y:S01]  /*1b70*/  VIMNMX R8, R29, R4, PT ;  /* 0x000000041d087248 */ /* 0x000fe20003fe0100 */
[----:B0-----:R-:W-:-:S05]  /*1b80*/  @P1 IMAD.HI.U32 R6, R209, R6, RZ ;  /* 0x00000006d1061227 */ /* 0x001fca00078e00ff */
[----:B-1----:R-:W-:-:S04]  /*1b90*/  @P1 SHF.R.U32.HI R0, RZ, R7, R6 ;  /* 0x00000007ff001219 */ /* 0x002fc80000011606 */
[----:B------:R-:W-:-:S05]  /*1ba0*/  IADD3 R0, R0, R204, -R203 ;  /* 0x000000cc00007210 */ /* 0x000fca0007ffe8cb */
        /* <DEDUP_REMOVED lines=12> */
.L_x_11692:
[----:B------:R-:W-:-:S13]  /*1c70*/  ISETP.NE.AND P0, PT, R5, 0x1, PT ;  /* 0x000000010500780c */ /* 0x000fda0003f05270 */
[----:B------:R-:W0:Y:S02]  /*1c80*/  @P0 LDC.64 R6, c[0x0][0x9e8] ;  /* 0x00027a00ff060b82 */ /* 0x000e240000000a00 */
[----:B0-----:R-:W-:-:S05]  /*1c90*/  @P0 IMAD.HI.U32 R4, R0, R6, RZ ;  /* 0x0000000600040227 */ /* 0x001fca00078e00ff */
[----:B------:R-:W-:-:S07]  /*1ca0*/  @P0 SHF.R.U32.HI R0, RZ, R7, R4 ;  /* 0x00000007ff000219 */ /* 0x000fce0000011604 */
.L_x_11693:
[----:B------:R-:W-:Y:S05]  /*1cb0*/  BSYNC B0 ;  /* 0x0000000000007941 */ /* 0x000fea0003800000 */
.L_x_11691:
[----:B------:R-:W-:-:S05]  /*1cc0*/  IMAD R0, R0, R5, RZ ;  /* 0x0000000500007224 */ /* 0x000fca00078e02ff */
[----:B------:R-:W-:-:S07]  /*1cd0*/  VIMNMX R3, R3, R0, !PT ;  /* 0x0000000003037248 */ /* 0x000fce0007fe0100 */
.L_x_11690:
[----:B------:R-:W-:Y:S01]  /*1ce0*/  IMAD.HI R3, R3, 0x2aaaaaab, RZ ;  /* 0x2aaaaaab03037827 */ /* 0x000fe200078e02ff */
[----:B------:R-:W-:Y:S01]  /*1cf0*/  BSSY B0, `(.L_x_11694) ;  /* 0x0000028000007945 */ /* 0x000fe20003800000 */
[----:B------:R-:W-:Y:S02]  /*1d00*/  LOP3.LUT R233, R225, 0xff, RZ, 0xc0, !PT ;  /* 0x000000ffe1e97812 */ /* 0x000fe400078ec0ff */
[----:B------:R-:W-:Y:S02]  /*1d10*/  SHF.R.U32.HI R225, RZ, 0x10, R225 ;  /* 0x00000010ffe17819 */ /* 0x000fe400000116e1 */
[----:B------:R-:W-:-:S04]  /*1d20*/  SHF.R.U32.HI R0, RZ, 0x1f, R3 ;  /* 0x0000001fff007819 */ /* 0x000fc80000011603 */
[----:B------:R-:W-:-:S04]  /*1d30*/  LEA.HI.SX32 R0, R3, R0, 0x1c ;  /* 0x0000000003007211 */ /* 0x000fc800078fe2ff */
        /* <DEDUP_REMOVED lines=35> */
.L_x_11695:
[----:B------:R-:W-:Y:S05]  /*1f70*/  BSYNC B0 ;  /* 0x0000000000007941 */ /* 0x000fea0003800000 */
.L_x_11694:
[----:B------:R-:W-:-:S05]  /*1f80*/  IMAD R3, R233, R0, R9 ;  /* 0x00000000e9037224 */ /* 0x000fca00078e0209 */
        /* <DEDUP_REMOVED lines=36> */
.L_x_11698:
[----:B------:R-:W-:Y:S05]  /*21d0*/  BSYNC B6 ;  /* 0x0000000000067941 */ /* 0x000fea0003800000 */
.L_x_11697:
        /* <DEDUP_REMOVED lines=20> */
.L_x_11700:
[----:B------:R-:W-:Y:S05]  /*2320*/  BSYNC B6 ;  /* 0x0000000000067941 */ /* 0x000fea0003800000 */
.L_x_11699:
[----:B------:R-:W-:Y:S01]  /*2330*/  ULDC.64 UR4, c[0x0][0x9f8] ;  /* 0x00027e0000047ab9 */ /* 0x000fe20000000a00 */
[----:B------:R-:W0:Y:S01]  /*2340*/  LDC.64 R8, c[0x0][0x300] ;  /* 0x0000c000ff087b82 */ /* 0x000e220000000a00 */
[----:B------:R-:W-:-:S04]  /*2350*/  ISETP.NE.U32.AND P0, PT, RZ, UR4, PT ;  /* 0x00000004ff007c0c */ /* 0x000fc8000bf05070 */
[----:B------:R-:W-:Y:S01]  /*2360*/  ISETP.NE.AND.EX P0, PT, RZ, UR5, PT, P0 ;  /* 0x00000005ff007c0c */ /* 0x000fe2000bf05300 */
[----:B------:R-:W1:Y:S01]  /*2370*/  S2R R36, SR_TID.X ;  /* 0x0000000000247919 */ /* 0x000e620000002100 */
[----:B------:R-:W2:Y:S01]  /*2380*/  S2R R10, SR_TID.X ;  /* 0x00000000000a7919 */ /* 0x000ea20000002100 */
[----:B------:R-:W-:Y:S01]  /*2390*/  IMAD.IADD R58, R30, 0x1, R31 ;  /* 0x000000011e3a7824 */ /* 0x000fe200078e021f */
[----:B------:R-:W-:Y:S01]  /*23a0*/  ULDC.64 UR4, c[0x0][0xa08] ;  /* 0x0002820000047ab9 */ /* 0x000fe20000000a00 */
[----:B------:R-:W-:Y:S01]  /*23b0*/  SHF.R.S32.HI R17, RZ, 0x1f, R16 ;  /* 0x0000001fff117819 */ /* 0x000fe20000011410 */
[C---:B------:R-:W-:Y:S01]  /*23c0*/  VIADD R14, R16.reuse, 0xe0 ;  /* 0x000000e0100e7836 */ /* 0x040fe20000000000 */
[----:B------:R-:W3:Y:S08]  /*23d0*/  LDC R41, c[0x0][0x3f4] ;  /* 0x0000fd00ff297b82 */ /* 0x000ef00000000800 */
[----:B------:R-:W4:Y:S01]  /*23e0*/  @P0 LDC.64 R4, c[0x0][0x9f8] ;  /* 0x00027e00ff040b82 */ /* 0x000f220000000a00 */
[----:B------:R-:W-:-:S02]  /*23f0*/  VIADD R62, R16, 0x40 ;  /* 0x00000040103e7836 */ /* 0x000fc40000000000 */
[C---:B------:R-:W-:Y:S02]  /*2400*/  VIADD R63, R16.reuse, 0x60 ;  /* 0x00000060103f7836 */ /* 0x040fe40000000000 */
[C---:B------:R-:W-:Y:S02]  /*2410*/  VIADD R12, R16.reuse, 0xc0 ;  /* 0x000000c0100c7836 */ /* 0x040fe40000000000 */
[----:B------:R-:W-:Y:S01]  /*2420*/  VIADD R64, R16, 0x80 ;  /* 0x0000008010407836 */ /* 0x000fe20000000000 */
[----:B------:R-:W3:Y:S01]  /*2430*/  LDC.64 R56, c[0x0][0x408] ;  /* 0x00010200ff387b82 */ /* 0x000ee20000000a00 */
[----:B----4-:R-:W-:-:S05]  /*2440*/  @P0 IMAD.WIDE R4, R155, 0x4, R4 ;  /* 0x000000049b040825 */ /* 0x010fca00078e0204 */
[----:B------:R4:W3:Y:S01]  /*2450*/  @P0 LDG.E R155, desc[UR38][R4.64] ;  /* 0x00000026049b0981 */ /* 0x0008e2000c1e1900 */
[----:B------:R-:W-:Y:S01]  /*2460*/  SHF.R.S32.HI R43, RZ, 0x1f, R58 ;  /* 0x0000001fff2b7819 */ /* 0x000fe2000001143a */
[-C--:B0-----:R-:W-:Y:S01]  /*2470*/  IMAD.WIDE.U32 R6, R58, R8.reuse, RZ ;  /* 0x000000083a067225 */ /* 0x081fe200078e00ff */
[----:B------:R-:W-:Y:S02]  /*2480*/  ISETP.NE.U32.AND P0, PT, RZ, UR4, PT ;  /* 0x00000004ff007c0c */ /* 0x000fe4000bf05070 */
[----:B-1----:R-:W-:Y:S01]  /*2490*/  SHF.R.U32.HI R36, RZ, 0x7, R36 ;  /* 0x00000007ff247819 */ /* 0x002fe20000011624 */
[----:B------:R-:W-:Y:S01]  /*24a0*/  IMAD R0, R43, R8, RZ ;  /* 0x000000082b007224 */ /* 0x000fe200078e02ff */
[----:B------:R-:W-:Y:S01]  /*24b0*/  ISETP.NE.AND.EX P0, PT, RZ, UR5, PT, P0 ;  /* 0x00000005ff007c0c */ /* 0x000fe2000bf05300 */
[----:B------:R-:W-:Y:S01]  /*24c0*/  ULDC.64 UR4, c[0x0][0x308] ;  /* 0x0000c20000047ab9 */ /* 0x000fe20000000a00 */
[----:B--2---:R-:W-:Y:S01]  /*24d0*/  VIADD R10, R10, 0xffffff80 ;  /* 0xffffff800a0a7836 */ /* 0x004fe20000000000 */
[----:B------:R-:W-:Y:S01]  /*24e0*/  ISETP.NE.AND P6, PT, R36, 0x1, PT ;  /* 0x000000012400780c */ /* 0x000fe20003fc5270 */
[----:B------:R-:W-:Y:S01]  /*24f0*/  IMAD R3, R58, R9, R0 ;  /* 0x000000093a037224 */ /* 0x000fe200078e0200 */
[----:B------:R-:W-:Y:S01]  /*2500*/  SHF.R.S32.HI R201, RZ, 0x1f, R200 ;  /* 0x0000001fffc97819 */ /* 0x000fe200000114c8 */
[----:B------:R-:W-:Y:S01]  /*2510*/  VIADD R65, R16, 0xa0 ;  /* 0x000000a010417836 */ /* 0x000fe20000000000 */
[----:B------:R-:W-:Y:S01]  /*2520*/  SHF.L.U64.HI R66, R8, 0x6, R9 ;  /* 0x0000000608427819 */ /* 0x000fe20000010209 */
[----:B------:R-:W-:Y:S01]  /*2530*/  IMAD.IADD R7, R7, 0x1, R3 ;  /* 0x0000000107077824 */ /* 0x000fe200078e0203 */
[----:B------:R-:W-:Y:S01]  /*2540*/  SHF.R.S32.HI R3, RZ, 0x1f, R10 ;  /* 0x0000001fff037819 */ /* 0x000fe2000001140a */
[----:B------:R-:W-:Y:S01]  /*2550*/  VIADD R73, R36, 0x8 ;  /* 0x0000000824497836 */ /* 0x000fe20000000000 */
[----:B------:R-:W-:Y:S01]  /*2560*/  SHF.R.U32.HI R36, RZ, 0x3, R218 ;  /* 0x00000003ff247819 */ /* 0x000fe200000116da */
[----:B----4-:R-:W-:Y:S01]  /*2570*/  IMAD.WIDE.U32 R4, R224, UR4, R6 ;  /* 0x00000004e0047c25 */ /* 0x010fe2000f8e0006 */
[----:B------:R-:W-:-:S02]  /*2580*/  LEA.HI R34, R3, R10, RZ, 0x2 ;  /* 0x0000000a03227211 */ /* 0x000fc400078f10ff */
[----:B---3--:R-:W-:Y:S01]  /*2590*/  SHF.L.U64.HI R70, R56, 0x6, R57 ;  /* 0x0000000638467819 */ /* 0x008fe20000010239 */
[----:B------:R-:W-:Y:S01]  /*25a0*/  IMAD R5, R224, UR5, R5 ;  /* 0x00000005e0057c24 */ /* 0x000fe2000f8e0205 */
[----:B------:R-:W-:Y:S01]  /*25b0*/  ULDC.64 UR4, c[0x0][0x310] ;  /* 0x0000c40000047ab9 */ /* 0x000fe20000000a00 */
[-C--:B------:R-:W-:Y:S01]  /*25c0*/  IMAD R10, R234, R8.reuse, RZ ;  /* 0x00000008ea0a7224 */ /* 0x080fe200078e02ff */
[----:B------:R-:W-:Y:S01]  /*25d0*/  SHF.R.S32.HI R34, RZ, 0x1f, R34 ;  /* 0x0000001fff227819 */ /* 0x000fe20000011422 */
[C---:B------:R-:W-:Y:S01]  /*25e0*/  IMAD.WIDE.U32 R6, R23.reuse, R8, R16 ;  /* 0x0000000817067225 */ /* 0x040fe200078e0010 */
[----:B------:R-:W-:Y:S02]  /*25f0*/  SHF.R.S32.HI R72, RZ, 0x1f, R231 ;  /* 0x0000001fff487819 */ /* 0x000fe400000114e7 */
[----:B------:R-:W-:Y:S01]  /*2600*/  LEA.HI R34, R34, R23, RZ, 0x3 ;  /* 0x0000001722227211 */ /* 0x000fe200078f18ff */
[C---:B------:R-:W-:Y:S02]  /*2610*/  IMAD R61, R23.reuse, R9, R10 ;  /* 0x00000009173d7224 */ /* 0x040fe400078e020a */
[-C--:B------:R-:W-:Y:S01]  /*2620*/  IMAD R30, R234, R56.reuse, RZ ;  /* 0x00000038ea1e7224 */ /* 0x080fe200078e02ff */
[----:B------:R-:W-:Y:S01]  /*2630*/  LOP3.LUT R34, R34, 0xfffffff8, RZ, 0xc0, !PT ;  /* 0xfffffff822227812 */ /* 0x000fe200078ec0ff */
[----:B------:R-:W-:-:S04]  /*2640*/  IMAD.WIDE.U32 R20, R23, R56, R200 ;  /* 0x0000003817147225 */ /* 0x000fc800078e00c8 */
[C---:B------:R-:W-:Y:S02]  /*2650*/  IMAD.IADD R34, R23.reuse, 0x1, -R34 ;  /* 0x0000000117227824 */ /* 0x040fe400078e0a22 */
[C---:B------:R-:W-:Y:S02]  /*2660*/  IMAD R37, R23.reuse, R57, R30 ;  /* 0x0000003917257224 */ /* 0x040fe400078e021e */
[----:B------:R-:W-:Y:S02]  /*2670*/  IMAD.SHL.U32 R82, R34, 0x40, RZ ;  /* 0x0000004022527824 */ /* 0x000fe400078e00ff */
[----:B------:R-:W-:-:S03]  /*2680*/  IMAD.WIDE.U32 R30, R23, R56, R16 ;  /* 0x00000038171e7225 */ /* 0x000fc600078e0010 */
[----:B------:R-:W-:Y:S01]  /*2690*/  LOP3.LUT R82, R82, 0x1c0, RZ, 0xc0, !PT ;  /* 0x000001c052527812 */ /* 0x000fe200078ec0ff */
[----:B------:R-:W-:Y:S02]  /*26a0*/  IMAD.MOV.U32 R88, RZ, RZ, 0x20 ;  /* 0x00000020ff587424 */ /* 0x000fe400078e00ff */
[----:B------:R-:W-:Y:S01]  /*26b0*/  IMAD.IADD R21, R21, 0x1, R37 ;  /* 0x0000000115157824 */ /* 0x000fe200078e0225 */
[----:B------:R-:W-:Y:S01]  /*26c0*/  SHF.R.U32.HI R85, RZ, 0x3, R82 ;  /* 0x00000003ff557819 */ /* 0x000fe20000011652 */
[----:B------:R-:W-:Y:S02]  /*26d0*/  IMAD.IADD R31, R37, 0x1, R31 ;  /* 0x00000001251f7824 */ /* 0x000fe400078e021f */
[----:B------:R-:W-:Y:S02]  /*26e0*/  IMAD R75, R9, 0x60, RZ ;  /* 0x00000060094b7824 */ /* 0x000fe400078e02ff */
[----:B------:R-:W-:Y:S02]  /*26f0*/  IMAD.SHL.U32 R67, R8, 0x40, RZ ;  /* 0x0000004008437824 */ /* 0x000fe400078e00ff */
[----:B------:R-:W-:-:S02]  /*2700*/  IMAD R77, R57, 0x60, RZ ;  /* 0x00000060394d7824 */ /* 0x000fc400078e02ff */
[----:B------:R-:W-:Y:S02]  /*2710*/  IMAD.SHL.U32 R71, R56, 0x40, RZ ;  /* 0x0000004038477824 */ /* 0x000fe400078e00ff */
[----:B-----5:R-:W-:-:S04]  /*2720*/  IMAD.WIDE.U32 R20, R152, R56, R20 ;  /* 0x0000003898147225 */ /* 0x020fc800078e0014 */
[----:B------:R-:W-:-:S04]  /*2730*/  IMAD.WIDE.U32 R30, R152, R56, R30 ;  /* 0x00000038981e7225 */ /* 0x000fc800078e001e */
[----:B------:R-:W-:-:S04]  /*2740*/  IMAD.WIDE.U32 R8, R8, 0x60, RZ ;  /* 0x0000006008087825 */ /* 0x000fc800078e00ff */
[----:B------:R-:W-:Y:S02]  /*2750*/  IMAD.SHL.U32 R74, R41, 0x2, RZ ;  /* 0x00000002294a7824 */ /* 0x000fe400078e00ff */
[----:B------:R-:W-:Y:S01]  /*2760*/  IMAD.IADD R75, R9, 0x1, R75 ;  /* 0x00000001094b7824 */ /* 0x000fe200078e024b */
[----:B------:R-:W-:Y:S02]  /*2770*/  SHF.R.S32.HI R0, RZ, 0x1f, R155 ;  /* 0x0000001fff007819 */ /* 0x000fe4000001149b */
[----:B------:R-:W-:Y:S02]  /*2780*/  SEL R155, R155, RZ, !P0 ;  /* 0x000000ff9b9b7207 */ /* 0x000fe40004000000 */
[----:B------:R-:W-:-:S03]  /*2790*/  SEL R13, R0, RZ, !P0 ;  /* 0x000000ff000d7207 */ /* 0x000fc60004000000 */
[----:B------:R-:W-:-:S04]  /*27a0*/  IMAD.WIDE.U32 R4, R155, UR4, R4 ;  /* 0x000000049b047c25 */ /* 0x000fc8000f8e0004 */
[----:B------:R-:W-:-:S04]  /*27b0*/  IMAD R0, R13, UR4, RZ ;  /* 0x000000040d007c24 */ /* 0x000fc8000f8e02ff */
[----:B------:R-:W-:Y:S01]  /*27c0*/  IMAD R3, R155, UR5, R0 ;  /* 0x000000059b037c24 */ /* 0x000fe2000f8e0200 */
[----:B------:R-:W-:Y:S05]  /*27d0*/  @!P6 WARPSYNC.ALL ;  /* 0x000000000000e948 */ /* 0x000fea0003800000 */
[----:B------:R-:W-:Y:S01]  /*27e0*/  VIADD R0, R16, 0x20 ;  /* 0x0000002010007836 */ /* 0x000fe20000000000 */
[----:B------:R-:W-:Y:S01]  /*27f0*/  ULDC UR4, c[0x0][0x320] ;  /* 0x0000c80000047ab9 */ /* 0x000fe20000000800 */
[----:B------:R-:W-:Y:S01]  /*2800*/  IMAD.IADD R3, R5, 0x1, R3 ;  /* 0x0000000105037824 */ /* 0x000fe200078e0203 */
[----:B------:R-:W-:Y:S01]  /*2810*/  @!P6 BAR.SYNC.DEFER_BLOCKING 0x9, 0x100 ;  /* 0x024400000000eb1d */ /* 0x000fe20000010000 */
[----:B------:R-:W-:-:S02]  /*2820*/  ISETP.GE.AND P3, PT, R14, UR4, PT ;  /* 0x000000040e007c0c */ /* 0x000fc4000bf66270 */
[----:B------:R-:W-:Y:S02]  /*2830*/  ISETP.GE.AND P1, PT, R0, UR4, PT ;  /* 0x0000000400007c0c */ /* 0x000fe4000bf26270 */
[----:B------:R-:W-:-:S03]  /*2840*/  ISETP.GE.AND P0, PT, R16, UR4, PT ;  /* 0x0000000410007c0c */ /* 0x000fc6000bf06270 */
[----:B------:R-:W0:Y:S01]  /*2850*/  LDC.64 R14, c[0x0][0x3f8] ;  /* 0x0000fe00ff0e7b82 */ /* 0x000e220000000a00 */
[----:B------:R-:W-:Y:S01]  /*2860*/  SEL R10, RZ, 0xffffffff, P1 ;  /* 0xffffffffff0a7807 */ /* 0x000fe20000800000 */
[----:B------:R-:W-:Y:S01]  /*2870*/  ULDC.64 UR6, c[0x0][0x330] ;  /* 0x0000cc0000067ab9 */ /* 0x000fe20000000a00 */
[----:B------:R-:W-:Y:S02]  /*2880*/  IADD3 R60, P1, R4, R6, RZ ;  /* 0x00000006043c7210 */ /* 0x000fe40007f3e0ff */
[----:B------:R-:W-:Y:S01]  /*2890*/  SEL R6, RZ, 0x1, P0 ;  /* 0x00000001ff067807 */ /* 0x000fe20000000000 */
[----:B------:R-:W-:Y:S01]  /*28a0*/  IMAD.SHL.U32 R11, R10, 0x2, RZ ;  /* 0x000000020a0b7824 */ /* 0x000fe200078e00ff */
[----:B------:R-:W-:Y:S02]  /*28b0*/  IADD3.X R61, R3, R7, R61, P1, !PT ;  /* 0x00000007033d7210 */ /* 0x000fe40000ffe43d */
[----:B------:R-:W-:Y:S02]  /*28c0*/  ISETP.GE.AND P0, PT, R62, UR4, PT ;  /* 0x000000043e007c0c */ /* 0x000fe4000bf06270 */
[----:B------:R-:W-:-:S02]  /*28d0*/  ISETP.GE.AND P1, PT, R63, UR4, PT ;  /* 0x000000043f007c0c */ /* 0x000fc4000bf26270 */
[----:B------:R-:W-:Y:S02]  /*28e0*/  ISETP.GE.AND P2, PT, R12, UR4, PT ;  /* 0x000000040c007c0c */ /* 0x000fe4000bf46270 */
[----:B------:R-:W-:Y:S01]  /*28f0*/  LOP3.LUT R10, R11, 0x2, R6, 0xe2, !PT ;  /* 0x000000020b0a7812 */ /* 0x000fe200078ee206 */
[C---:B------:R-:W-:Y:S01]  /*2900*/  IMAD.WIDE.U32 R6, R224.reuse, UR6, R16 ;  /* 0x00000006e0067c25 */ /* 0x040fe2000f8e0010 */
[----:B------:R-:W-:Y:S02]  /*2910*/  SEL R11, RZ, 0x4, P0 ;  /* 0x00000004ff0b7807 */ /* 0x000fe40000000000 */
        /* <DEDUP_REMOVED lines=8> */
[----:B0-----:R-:W-:Y:S01]  /*29a0*/  IMAD R37, R15, 0x60, RZ ;  /* 0x000000600f257824 */ /* 0x001fe200078e02ff */
[----:B------:R-:W-:Y:S01]  /*29b0*/  SEL R12, RZ, 0x20, P1 ;  /* 0x00000020ff0c7807 */ /* 0x000fe20000800000 */
[----:B------:R-:W-:Y:S01]  /*29c0*/  IMAD R39, R155, UR5, R13 ;  /* 0x000000059b277c24 */ /* 0x000fe2000f8e020d */
[----:B------:R-:W-:Y:S01]  /*29d0*/  ISETP.GE.AND P0, PT, R16, R41, PT ;  /* 0x000000291000720c */ /* 0x000fe20003f06270 */
[----:B------:R-:W-:Y:S01]  /*29e0*/  IMAD.SHL.U32 R69, R14, 0x40, RZ ;  /* 0x000000400e457824 */ /* 0x000fe200078e00ff */
[----:B------:R-:W-:Y:S01]  /*29f0*/  LOP3.LUT R11, R12, R10, R11, 0xfe, !PT ;  /* 0x0000000a0c0b7212 */ /* 0x000fe200078efe0b */
[----:B------:R-:W-:Y:S01]  /*2a00*/  IMAD.WIDE.U32 R12, R23, R14, R16 ;  /* 0x0000000e170c7225 */ /* 0x000fe200078e0010 */
[----:B------:R-:W-:-:S02]  /*2a10*/  SEL R10, RZ, 0x40, P2 ;  /* 0x00000040ff0a7807 */ /* 0x000fc40001000000 */
[----:B------:R-:W-:Y:S01]  /*2a20*/  SEL R33, R41, RZ, P0 ;  /* 0x000000ff29217207 */ /* 0x000fe20000000000 */
[----:B------:R-:W-:Y:S01]  /*2a30*/  IMAD.WIDE.U32 R6, R155, UR4, R6 ;  /* 0x000000049b067c25 */ /* 0x000fe2000f8e0006 */
[----:B------:R-:W-:Y:S01]  /*2a40*/  LOP3.LUT R94, R11, R10, RZ, 0xfc, !PT ;  /* 0x0000000a0b5e7212 */ /* 0x000fe200078efcff */
[----:B------:R-:W-:Y:S01]  /*2a50*/  ULDC UR4, c[0x0][0x2f4] ;  /* 0x0000bd0000047ab9 */ /* 0x000fe20000000800 */
[C---:B------:R-:W-:Y:S01]  /*2a60*/  IADD3 R58, P1, R23.reuse, R58, RZ ;  /* 0x0000003a173a7210 */ /* 0x040fe20007f3e0ff */
[-C--:B------:R-:W-:Y:S01]  /*2a70*/  IMAD R10, R234, R14.reuse, RZ ;  /* 0x0000000eea0a7224 */ /* 0x080fe200078e02ff */
[----:B------:R-:W-:Y:S01]  /*2a80*/  SHF.L.U64.HI R68, R14, 0x6, R15 ;  /* 0x000000060e447819 */ /* 0x000fe2000001020f */
[----:B------:R-:W-:Y:S01]  /*2a90*/  IMAD.IADD R33, R16, 0x1, R33 ;  /* 0x0000000110217824 */ /* 0x000fe200078e0221 */
[----:B------:R-:W-:Y:S01]  /*2aa0*/  SEL R93, RZ, 0xffffff80, P3 ;  /* 0xffffff80ff5d7807 */ /* 0x000fe20001800000 */
[C---:B------:R-:W-:Y:S01]  /*2ab0*/  IMAD R35, R23.reuse, R15, R10 ;  /* 0x0000000f17237224 */ /* 0x040fe200078e020a */
[----:B------:R-:W-:Y:S01]  /*2ac0*/  ISETP.GE.AND P2, PT, R0, UR4, PT ;  /* 0x0000000400007c0c */ /* 0x000fe2000bf46270 */
[----:B------:R-:W-:Y:S01]  /*2ad0*/  IMAD.WIDE.U32 R10, R23, R14, R200 ;  /* 0x0000000e170a7225 */ /* 0x000fe200078e00c8 */
[----:B------:R-:W-:-:S02]  /*2ae0*/  SHF.R.S32.HI R32, RZ, 0x1f, R33 ;  /* 0x0000001fff207819 */ /* 0x000fc40000011421 */
[----:B------:R-:W-:Y:S01]  /*2af0*/  LOP3.LUT R93, R94, 0x80, R93, 0xc8, !PT ;  /* 0x000000805e5d7812 */ /* 0x000fe200078ec85d */
[----:B------:R-:W-:Y:S01]  /*2b00*/  IMAD.IADD R11, R11, 0x1, R35 ;  /* 0x000000010b0b7824 */ /* 0x000fe200078e0223 */
[----:B------:R-:W-:Y:S01]  /*2b10*/  LEA.HI R33, R32, R33, RZ, 0x3 ;  /* 0x0000002120217211 */ /* 0x000fe200078f18ff */
[----:B------:R-:W-:Y:S01]  /*2b20*/  IMAD.IADD R13, R35, 0x1, R13 ;  /* 0x00000001230d7824 */ /* 0x000fe200078e020d */
[----:B------:R-:W-:Y:S01]  /*2b30*/  SHF.R.S32.HI R35, RZ, 0x1f, R152 ;  /* 0x0000001fff237819 */ /* 0x000fe20000011498 */
[----:B------:R-:W-:Y:S01]  /*2b40*/  IMAD.X R59, R234, 0x1, R43, P1 ;  /* 0x00000001ea3b7824 */ /* 0x000fe200008e062b */
[----:B------:R-:W-:Y:S01]  /*2b50*/  LOP3.LUT P1, RZ, R34, 0x4, RZ, 0xc0, !PT ;  /* 0x0000000422ff7812 */ /* 0x000fe2000782c0ff */
[-C--:B------:R-:W-:Y:S01]  /*2b60*/  IMAD.WIDE.U32 R10, R152, R14.reuse, R10 ;  /* 0x0000000e980a7225 */ /* 0x080fe200078e000a */
[----:B------:R-:W-:Y:S02]  /*2b70*/  LOP3.LUT R34, R82, 0x18, R16, 0xf8, !PT ;  /* 0x0000001852227812 */ /* 0x000fe400078ef810 */
[--C-:B------:R-:W-:Y:S01]  /*2b80*/  SHF.R.S32.HI R83, RZ, 0x3, R33.reuse ;  /* 0x00000003ff537819 */ /* 0x100fe20000011421 */
[C---:B------:R-:W-:Y:S01]  /*2b90*/  IMAD R32, R35.reuse, R14, RZ ;  /* 0x0000000e23207224 */ /* 0x040fe200078e02ff */
[----:B------:R-:W-:Y:S01]  /*2ba0*/  LOP3.LUT R89, R34, R85, RZ, 0x3c, !PT ;  /* 0x0000005522597212 */ /* 0x000fe200078e3cff */
[----:B------:R-:W-:Y:S01]  /*2bb0*/  IMAD R35, R35, R56, RZ ;  /* 0x0000003823237224 */ /* 0x000fe200078e02ff */
[----:B------:R-:W-:Y:S01]  /*2bc0*/  LOP3.LUT R84, R33, 0xfffffff8, RZ, 0xc0, !PT ;  /* 0xfffffff821547812 */ /* 0x000fe200078ec0ff */
[----:B------:R-:W-:Y:S01]  /*2bd0*/  IMAD R79, R152, R15, R32 ;  /* 0x0000000f984f7224 */ /* 0x000fe200078e0220 */
[----:B------:R-:W-:Y:S01]  /*2be0*/  LOP3.LUT R32, R218, 0x38, R33, 0xf8, !PT ;  /* 0x00000038da207812 */ /* 0x000fe200078ef821 */
[----:B------:R-:W-:Y:S01]  /*2bf0*/  IMAD.WIDE.U32 R12, R152, R14, R12 ;  /* 0x0000000e980c7225 */ /* 0x000fe200078e000c */
[----:B------:R-:W-:-:S02]  /*2c00*/  SEL R88, R88, 0xffffffe0, !P1 ;  /* 0xffffffe058587807 */ /* 0x000fc40004800000 */
[----:B------:R-:W-:Y:S01]  /*2c10*/  LOP3.LUT R32, R32, R36, RZ, 0x3c, !PT ;  /* 0x0000002420207212 */ /* 0x000fe200078e3cff */
[----:B------:R-:W-:Y:S01]  /*2c20*/  IMAD R35, R152, R57, R35 ;  /* 0x0000003998237224 */ /* 0x000fe200078e0223 */
[----:B------:R-:W-:Y:S01]  /*2c30*/  SHF.R.S32.HI R86, RZ, 0x1f, R84 ;  /* 0x0000001fff567819 */ /* 0x000fe20000011454 */
[----:B------:R-:W-:Y:S01]  /*2c40*/  IMAD.WIDE.U32 R14, R14, 0x60, RZ ;  /* 0x000000600e0e7825 */ /* 0x000fe200078e00ff */
[----:B------:R-:W-:Y:S02]  /*2c50*/  ISETP.GE.AND P1, PT, R16, UR4, PT ;  /* 0x0000000410007c0c */ /* 0x000fe4000bf26270 */
[----:B------:R-:W-:Y:S01]  /*2c60*/  LOP3.LUT R94, R94, 0x40, RZ, 0xc0, !PT ;  /* 0x000000405e5e7812 */ /* 0x000fe200078ec0ff */
[----:B------:R-:W-:Y:S01]  /*2c70*/  IMAD.IADD R87, R221, 0x1, R32 ;  /* 0x00000001dd577824 */ /* 0x000fe200078e0220 */
[----:B------:R-:W-:Y:S01]  /*2c80*/  LOP3.LUT R32, R82, 0x38, R33, 0xf8, !PT ;  /* 0x0000003852207812 */ /* 0x000fe200078ef821 */
[----:B------:R-:W-:-:S03]  /*2c90*/  IMAD.WIDE.U32 R56, R56, 0x60, RZ ;  /* 0x0000006038387825 */ /* 0x000fc600078e00ff */
[----:B------:R-:W-:Y:S01]  /*2ca0*/  LOP3.LUT R33, R32, R85, RZ, 0x3c, !PT ;  /* 0x0000005520217212 */ /* 0x000fe200078e3cff */
        /* <DEDUP_REMOVED lines=10> */
.L_x_11748:
[----:B------:R-:W0:Y:S01]  /*2d50*/  LDC.64 R98, c[0x0][0x2e8] ;  /* 0x0000ba00ff627b82 */ /* 0x000e220000000a00 */
[----:B------:R-:W-:Y:S01]  /*2d60*/  VIADD R45, R27, 0xffffffff ;  /* 0xffffffff1b2d7836 */ /* 0x000fe20000000000 */
[----:B------:R-:W-:Y:S05]  /*2d70*/  YIELD ;  /* 0x0000000000007946 */ /* 0x000fea0003800000 */
[----:B------:R-:W-:Y:S01]  /*2d80*/  SHF.R.S32.HI R39, RZ, 0x1f, R45 ;  /* 0x0000001fff277819 */ /* 0x000fe2000001142d */
[----:B-1----:R-:W1:Y:S01]  /*2d90*/  LDC R102, c[0x0][0x3f4] ;  /* 0x0000fd00ff667b82 */ /* 0x002e620000000800 */
        /* <DEDUP_REMOVED lines=12> */
[----:B------:R-:W-:Y:S02]  /*2e60*/  LEA R42, P5, R33, R98, 0x1 ;  /* 0x00000062212a7211 */ /* 0x000fe400078a08ff */
[-C--:B------:R-:W-:Y:S01]  /*2e70*/  LEA.HI.X R41, R27, R99.reuse, R32, 0x1, P3 ;  /* 0x000000631b297211 */ /* 0x080fe200018f0c20 */
[----:B------:R-:W-:Y:S01]  /*2e80*/  IMAD R27, R22, 0x1800, R89 ;  /* 0x00001800161b7824 */ /* 0x000fe200078e0259 */
[----:B-1----:R-:W-:Y:S02]  /*2e90*/  ISETP.GE.AND P3, PT, R102, 0x1, PT ;  /* 0x000000016600780c */ /* 0x002fe40003f66270 */
[----:B------:R-:W-:Y:S01]  /*2ea0*/  ISETP.GT.AND P4, PT, R45, R28, PT ;  /* 0x0000001c2d00720c */ /* 0x000fe20003f84270 */
[----:B------:R-:W-:Y:S01]  /*2eb0*/  IMAD R104, R27, 0x2, R26 ;  /* 0x000000021b687824 */ /* 0x000fe200078e021a */
[----:B------:R-:W-:Y:S01]  /*2ec0*/  LEA.HI.X R43, R33, R99, R34, 0x1, P5 ;  /* 0x00000063212b7211 */ /* 0x000fe200028f0c22 */
[----:B------:R-:W-:Y:S01]  /*2ed0*/  IMAD.MOV.U32 R27, RZ, RZ, R45 ;  /* 0x000000ffff1b7224 */ /* 0x000fe200078e002d */
[----:B------:R-:W-:-:S07]  /*2ee0*/  P2R R96, PR, RZ, 0x10 ;  /* 0x00000010ff607803 */ /* 0x000fce0000000000 */
        /* <DEDUP_REMOVED lines=20> */
[----:B------:R-:W-:-:S03]  /*3030*/  CS2R R54, SRZ ;  /* 0x0000000000367805 */ /* 0x000fc6000001ff00 */
[----:B------:R-:W-:Y:S05]  /*3040*/  @P4 BRA `(.L_x_11705) ;  /* 0x0000000000504947 */ /* 0x000fea0003800000 */
        /* <DEDUP_REMOVED lines=20> */
.L_x_11705:
[----:B------:R-:W-:Y:S05]  /*3190*/  BSYNC B1 ;  /* 0x0000000000017941 */ /* 0x000fea0003800000 */
.L_x_11704:
[----:B------:R-:W-:Y:S01]  /*31a0*/  ISETP.GE.AND P5, PT, R231, R97, PT ;  /* 0x00000061e700720c */ /* 0x000fe20003fa6270 */
[----:B------:R-:W-:Y:S01]  /*31b0*/  BSSY B1, `(.L_x_11706) ;  /* 0x000001b000017945 */ /* 0x000fe20003800000 */
[----:B0-----:R-:W-:Y:S02]  /*31c0*/  CS2R R44, SRZ ;  /* 0x00000000002c7805 */ /* 0x001fe4000001ff00 */
[----:B------:R-:W-:Y:S01]  /*31d0*/  CS2R R36, SRZ ;  /* 0x0000000000247805 */ /* 0x000fe2000001ff00 */
[----:B-----5:R-:W-:Y:S01]  /*31e0*/  IMAD.MOV.U32 R98, RZ, RZ, R50 ;  /* 0x000000ffff627224 */ /* 0x020fe200078e0032 */
[----:B------:R-:W-:Y:S01]  /*31f0*/  CS2R R46, SRZ ;  /* 0x00000000002e7805 */ /* 0x000fe2000001ff00 */
[----:B------:R-:W-:-:S06]  /*3200*/  IMAD.MOV.U32 R99, RZ, RZ, R51 ;  /* 0x000000ffff637224 */ /* 0x000fcc00078e0033 */
        /* <DEDUP_REMOVED lines=21> */
.L_x_11707:
[----:B------:R-:W-:Y:S05]  /*3360*/  BSYNC B1 ;  /* 0x0000000000017941 */ /* 0x000fea0003800000 */
.L_x_11706:
[----:B0-----:R-:W-:Y:S01]  /*3370*/  IMAD.MOV.U32 R32, RZ, RZ, R52 ;  /* 0x000000ffff207224 */ /* 0x001fe200078e0034 */
[----:B------:R-:W-:Y:S01]  /*3380*/  UISETP.NE.AND UP0, UPT, UR37, 0x3, UPT ;  /* 0x000000032500788c */ /* 0x000fe2000bf05270 */
[----:B------:R-:W-:Y:S01]  /*3390*/  IMAD.MOV.U32 R33, RZ, RZ, R53 ;  /* 0x000000ffff217224 */ /* 0x000fe200078e0035 */
[----:B------:R-:W-:Y:S01]  /*33a0*/  PRMT R98, R98, 0x5410, R98 ;  /* 0x0000541062627816 */ /* 0x000fe20000000062 */
        /* <DEDUP_REMOVED lines=30> */
.L_x_11708:
[----:B------:R-:W-:Y:S01]  /*3590*/  IMAD R95, R22, 0x8, R19 ;  /* 0x00000008165f7824 */ /* 0x000fe200078e0213 */
[----:B------:R-:W-:Y:S01]  /*35a0*/  SHF.L.U32 R106, R206, 0x1f, RZ ;  /* 0x0000001fce6a7819 */ /* 0x000fe200000006ff */
[----:B------:R-:W-:Y:S03]  /*35b0*/  BSSY B1, `(.L_x_11709) ;  /* 0x0000003000017945 */ /* 0x000fe60003800000 */
[----:B------:R-:W0:Y:S02]  /*35c0*/  SYNCS.PHASECHK.TRANS64.TRYWAIT P6, [R95+URZ+0x22890], R106 ;  /* 0x0228906a5f0075a7 */ /* 0x000e2400080c017f */
[----:B0-----:R-:W-:Y:S05]  /*35d0*/  @!P6 BRA `(.L_x_11710) ;  /* 0x0000021800e8e947 */ /* 0x001fea0003800000 */
.L_x_12082:
[----:B------:R-:W-:Y:S05]  /*35e0*/  BSYNC B1 ;  /* 0x0000000000017941 */ /* 0x000fea0003800000 */
.L_x_11709:
        /* <DEDUP_REMOVED lines=10> */
[----:B------:R-:W-:Y:S02]  /*3690*/  PRMT R113, R111, 0x5410, R113 ;  /* 0x000054106f717816 */ /* 0x000fe40000000071 */
[----:B------:R-:W-:Y:S02]  /*36a0*/  PRMT R110, R100, 0x5432, R110 ;  /* 0x00005432646e7816 */ /* 0x000fe4000000006e */
[----:B------:R-:W-:Y:S01]  /*36b0*/  SHF.R.U32.HI R112, RZ, 0x10, R53 ;  /* 0x00000010ff707819 */ /* 0x000fe20000011635 */
[----:B--2---:R-:W-:Y:S01]  /*36c0*/  IMAD.U32 R53, R34, 0x10000, RZ ;  /* 0x0001000022357824 */ /* 0x004fe200078e00ff */
[----:B------:R-:W-:-:S02]  /*36d0*/  SHF.R.U32.HI R116, RZ, 0x10, R55 ;  /* 0x00000010ff747819 */ /* 0x000fc40000011637 */
[----:B------:R-:W-:Y:S02]  /*36e0*/  LOP3.LUT R54, R33, 0xffff0000, RZ, 0xc0, !PT ;  /* 0xffff000021367812 */ /* 0x000fe400078ec0ff */
[C---:B------:R-:W-:Y:S01]  /*36f0*/  LOP3.LUT R115, R113.reuse, 0xffff0000, RZ, 0xc0, !PT ;  /* 0xffff000071737812 */ /* 0x040fe200078ec0ff */
[----:B------:R-:W-:Y:S01]  /*3700*/  IMAD.U32 R113, R113, 0x10000, RZ ;  /* 0x0001000071717824 */ /* 0x000fe200078e00ff */
[C---:B------:R-:W-:Y:S01]  /*3710*/  LOP3.LUT R111, R110.reuse, 0xffff0000, RZ, 0xc0, !PT ;  /* 0xffff00006e6f7812 */ /* 0x040fe200078ec0ff */
[----:B------:R-:W-:Y:S01]  /*3720*/  IMAD.U32 R110, R110, 0x10000, RZ ;  /* 0x000100006e6e7824 */ /* 0x000fe200078e00ff */
[----:B------:R-:W-:Y:S01]  /*3730*/  PRMT R112, R101, 0x5432, R112 ;  /* 0x0000543265707816 */ /* 0x000fe20000000070 */
[----:B------:R-:W-:Y:S01]  /*3740*/  FMUL.FTZ R120, R54, R115 ;  /* 0x0000007336787220 */ /* 0x000fe20000410000 */
[----:B------:R-:W-:Y:S01]  /*3750*/  PRMT R116, R108, 0x5432, R116 ;  /* 0x000054326c747816 */ /* 0x000fe20000000074 */
[----:B------:R-:W-:Y:S01]  /*3760*/  FMUL.FTZ R54, R54, R111 ;  /* 0x0000006f36367220 */ /* 0x000fe20000410000 */
[----:B------:R-:W-:Y:S01]  /*3770*/  LOP3.LUT R55, R34, 0xffff0000, RZ, 0xc0, !PT ;  /* 0xffff000022377812 */ /* 0x000fe200078ec0ff */
[C---:B------:R-:W-:Y:S01]  /*3780*/  IMAD.U32 R34, R35.reuse, 0x10000, RZ ;  /* 0x0001000023227824 */ /* 0x040fe200078e00ff */
[----:B------:R-:W-:Y:S01]  /*3790*/  LOP3.LUT R52, R35, 0xffff0000, RZ, 0xc0, !PT ;  /* 0xffff000023347812 */ /* 0x000fe200078ec0ff */
[----:B------:R-:W-:-:S02]  /*37a0*/  IMAD.U32 R35, R33, 0x10000, RZ ;  /* 0x0001000021237824 */ /* 0x000fc400078e00ff */
[----:B------:R-:W-:Y:S02]  /*37b0*/  IMAD.U32 R118, R116, 0x10000, RZ ;  /* 0x0001000074767824 */ /* 0x000fe400078e00ff */
[----:B------:R-:W-:Y:S02]  /*37c0*/  IMAD.U32 R114, R112, 0x10000, RZ ;  /* 0x0001000070727824 */ /* 0x000fe400078e00ff */
[----:B------:R-:W-:Y:S01]  /*37d0*/  FFMA.FTZ R115, R35, R115, R54 ;  /* 0x0000007323737223 */ /* 0x000fe20000010036 */
[----:B------:R-:W-:Y:S01]  /*37e0*/  FMUL.FTZ R122, R55, R118 ;  /* 0x00000076377a7220 */ /* 0x000fe20000410000 */
[----:B------:R-:W-:Y:S01]  /*37f0*/  FFMA.FTZ R120, R35, R111, -R120 ;  /* 0x0000006f23787223 */ /* 0x000fe20000010878 */
[-C--:B------:R-:W-:Y:S01]  /*3800*/  FMUL.FTZ R54, R55, R114.reuse ;  /* 0x0000007237367220 */ /* 0x080fe20000410000 */
[----:B------:R-:W-:Y:S01]  /*3810*/  IMAD.U32 R33, R32, 0x10000, RZ ;  /* 0x0001000020217824 */ /* 0x000fe200078e00ff */
[----:B------:R-:W-:Y:S01]  /*3820*/  LOP3.LUT R55, R116, 0xffff0000, RZ, 0xc0, !PT ;  /* 0xffff000074377812 */ /* 0x000fe200078ec0ff */
[C---:B------:R-:W-:Y:S01]  /*3830*/  FFMA.FTZ R122, R53.reuse, R114, -R122 ;  /* 0x00000072357a7223 */ /* 0x040fe2000001087a */
[----:B------:R-:W-:Y:S01]  /*3840*/  LOP3.LUT R35, R112, 0xffff0000, RZ, 0xc0, !PT ;  /* 0xffff000070237812 */ /* 0x000fe200078ec0ff */
[----:B------:R-:W-:Y:S01]  /*3850*/  FFMA.FTZ R53, R53, R118, R54 ;  /* 0x0000007635357223 */ /* 0x000fe20000010036 */
[----:B------:R-:W-:Y:S01]  /*3860*/  LOP3.LUT R32, R32, 0xffff0000, RZ, 0xc0, !PT ;  /* 0xffff000020207812 */ /* 0x000fe200078ec0ff */
[C---:B------:R-:W-:Y:S01]  /*3870*/  FMUL.FTZ R111, R52.reuse, R55 ;  /* 0x00000037346f7220 */ /* 0x040fe20000410000 */
[----:B------:R-:W-:Y:S01]  /*3880*/  F2FP.BF16.F32.PACK_AB R115, R115, R120 ;  /* 0x000000787373723e */ /* 0x000fe200000010ff */
[----:B------:R-:W-:-:S02]  /*3890*/  FMUL.FTZ R54, R52, R35 ;  /* 0x0000002334367220 */ /* 0x000fc40000410000 */
[C---:B------:R-:W-:Y:S01]  /*38a0*/  FMUL.FTZ R52, R32.reuse, R113 ;  /* 0x0000007120347220 */ /* 0x040fe20000410000 */
[-C--:B------:R-:W-:Y:S01]  /*38b0*/  FMUL.FTZ R32, R32, R110.reuse ;  /* 0x0000006e20207220 */ /* 0x080fe20000410000 */
[C---:B------:R-:W-:Y:S01]  /*38c0*/  FFMA.FTZ R111, R34.reuse, R35, -R111 ;  /* 0x00000023226f7223 */ /* 0x040fe2000001086f */
[----:B------:R-:W-:Y:S01]  /*38d0*/  FFMA.FTZ R54, R34, R55, R54 ;  /* 0x0000003722367223 */ /* 0x000fe20000010036 */
[C---:B------:R-:W-:Y:S01]  /*38e0*/  FFMA.FTZ R52, R33.reuse, R110, -R52 ;  /* 0x0000006e21347223 */ /* 0x040fe20000010834 */
[----:B------:R-:W-:Y:S01]  /*38f0*/  FFMA.FTZ R33, R33, R113, R32 ;  /* 0x0000007121217223 */ /* 0x000fe20000010020 */
[----:B------:R-:W-:Y:S02]  /*3900*/  F2FP.BF16.F32.PACK_AB R34, R53, R122 ;  /* 0x0000007a3522723e */ /* 0x000fe400000010ff */
[----:B------:R-:W-:Y:S02]  /*3910*/  F2FP.BF16.F32.PACK_AB R35, R54, R111 ;  /* 0x0000006f3623723e */ /* 0x000fe400000010ff */
[----:B------:R-:W-:Y:S01]  /*3920*/  F2FP.BF16.F32.PACK_AB R32, R33, R52 ;  /* 0x000000342120723e */ /* 0x000fe200000010ff */
[----:B------:R-:W-:-:S07]  /*3930*/  IMAD.MOV.U32 R33, RZ, RZ, R115 ;  /* 0x000000ffff217224 */ /* 0x000fce00078e0073 */
.L_x_11716:
[----:B------:R-:W-:Y:S05]  /*3940*/  BSYNC B3 ;  /* 0x0000000000037941 */ /* 0x000fea0003800000 */
.L_x_11715:
[----:B--2---:R1:W-:Y:S02]  /*3950*/  STG.E.128 desc[UR38][R42.64], R32 ;  /* 0x000000202a007986 */ /* 0x0043e4000c101d26 */
.L_x_11714:
[----:B------:R-:W-:Y:S05]  /*3960*/  BSYNC B2 ;  /* 0x0000000000027941 */ /* 0x000fea0003800000 */
.L_x_11713:
[----:B------:R-:W-:Y:S05]  /*3970*/  @P2 BRA `(.L_x_11712) ;  /* 0x0000000000d02947 */ /* 0x000fea0003800000 */
[----:B-1----:R1:W2:Y:S01]  /*3980*/  LDS.128 R32, [R103] ;  /* 0x0000000067207984 */ /* 0x0022a20000000c00 */
        /* <DEDUP_REMOVED lines=49> */
.L_x_11718:
[----:B------:R-:W-:Y:S05]  /*3ca0*/  BSYNC B2 ;  /* 0x0000000000027941 */ /* 0x000fea0003800000 */
.L_x_11717:
[----:B--2---:R2:W-:Y:S02]  /*3cb0*/  STG.E.128 desc[UR38][R42.64+0x40], R32 ;  /* 0x000040202a007986 */ /* 0x0045e4000c101d26 */
.L_x_11712:
[----:B------:R-:W-:Y:S05]  /*3cc0*/  BSYNC B1 ;  /* 0x0000000000017941 */ /* 0x000fea0003800000 */
.L_x_11711:
        /* <DEDUP_REMOVED lines=53> */
.L_x_11723:
[----:B------:R-:W-:Y:S05]  /*4020*/  BSYNC B2 ;  /* 0x0000000000027941 */ /* 0x000fea0003800000 */
.L_x_11722:
[----:B--2---:R3:W-:Y:S02]  /*4030*/  STG.E.128 desc[UR38][R40.64], R32 ;  /* 0x0000002028007986 */ /* 0x0047e4000c101d26 */
.L_x_11721:
[----:B------:R-:W-:Y:S05]  /*4040*/  BSYNC B1 ;  /* 0x0000000000017941 */ /* 0x000fea0003800000 */
.L_x_11720:
        /* <DEDUP_REMOVED lines=51> */
.L_x_11725:
[----:B------:R-:W-:Y:S05]  /*4380*/  BSYNC B1 ;  /* 0x0000000000017941 */ /* 0x000fea0003800000 */
.L_x_11724:
[----:B--2---:R1:W-:Y:S01]  /*4390*/  STG.E.128 desc[UR38][R40.64+0x40], R32 ;  /* 0x0000402028007986 */ /* 0x0043e2000c101d26 */
[----:B------:R-:W-:Y:S05]  /*43a0*/  BRA `(.L_x_11719) ;  /* 0x0000001400c47947 */ /* 0x000fea0003800000 */
.L_x_11703:
[----:B------:R-:W-:-:S04]  /*43b0*/  ISETP.GE.AND P3, PT, R231, R97, PT ;  /* 0x00000061e700720c */ /* 0x000fc80003f66270 */
        /* <DEDUP_REMOVED lines=20> */
[----:B------:R-:W-:Y:S02]  /*4500*/  CS2R R32, SRZ ;  /* 0x0000000000207805 */ /* 0x000fe4000001ff00 */
[----:B------:R-:W-:-:S04]  /*4510*/  CS2R R38, SRZ ;  /* 0x0000000000267805 */ /* 0x000fc8000001ff00 */
[----:B------:R2:W3:Y:S02]  /*4520*/  @!P4 LDG.E.128 R32, desc[UR38][R36.64] ;  /* 0x000000262420c981 */ /* 0x0004e4000c1e1d00 */
[----:B--2---:R-:W-:-:S06]  /*4530*/  CS2R R36, SRZ ;  /* 0x0000000000247805 */ /* 0x004fcc000001ff00 */
[----:B------:R2:W4:Y:S01]  /*4540*/  @!P4 LDG.E.128 R36, desc[UR38][R40.64] ;  /* 0x000000262824c981 */ /* 0x000522000c1e1d00 */
[----:B0-----:R-:W-:-:S04]  /*4550*/  @!P3 LEA R44, P4, R42, R44, 0x1 ;  /* 0x0000002c2a2cb211 */ /* 0x001fc800078808ff */
[----:B------:R-:W-:Y:S02]  /*4560*/  @!P3 LEA.HI.X R45, R42, R45, R43, 0x1, P4 ;  /* 0x0000002d2a2db211 */ /* 0x000fe400020f0c2b */
[----:B------:R-:W-:Y:S02]  /*4570*/  CS2R R42, SRZ ;  /* 0x00000000002a7805 */ /* 0x000fe4000001ff00 */
[C---:B-1----:R-:W-:Y:S02]  /*4580*/  @!P3 LEA R48, P4, R46.reuse, R48, 0x1 ;  /* 0x000000302e30b211 */ /* 0x042fe400078808ff */
[----:B--2---:R-:W-:Y:S02]  /*4590*/  CS2R R40, SRZ ;  /* 0x0000000000287805 */ /* 0x004fe4000001ff00 */
[----:B------:R-:W-:Y:S02]  /*45a0*/  @!P3 LEA.HI.X R49, R46, R49, R47, 0x1, P4 ;  /* 0x000000312e31b211 */ /* 0x000fe400020f0c2f */
[----:B------:R-:W-:-:S02]  /*45b0*/  CS2R R46, SRZ ;  /* 0x00000000002e7805 */ /* 0x000fc4000001ff00 */
[----:B------:R0:W2:Y:S02]  /*45c0*/  @!P3 LDG.E.128 R40, desc[UR38][R44.64] ;  /* 0x000000262c28b981 */ /* 0x0000a4000c1e1d00 */
[----:B0-----:R-:W-:-:S06]  /*45d0*/  CS2R R44, SRZ ;  /* 0x00000000002c7805 */ /* 0x001fcc000001ff00 */
[----:B------:R0:W5:Y:S01]  /*45e0*/  @!P3 LDG.E.128 R44, desc[UR38][R48.64] ;  /* 0x00000026302cb981 */ /* 0x000162000c1e1d00 */
[----:B------:R-:W-:Y:S01]  /*45f0*/  UISETP.NE.AND UP0, UPT, UR37, 0x3, UPT ;  /* 0x000000032500788c */ /* 0x000fe2000bf05270 */
[----:B------:R-:W-:-:S05]  /*4600*/  ISETP.GE.AND P4, PT, R16, R102, PT ;  /* 0x000000661000720c */ /* 0x000fca0003f86270 */
[----:B------:R-:W-:Y:S01]  /*4610*/  PLOP3.LUT P3, PT, PT, PT, UP0, 0x80, 0x0 ;  /* 0x000000000000781c */ /* 0x000fe20003f6f008 */
        /* <DEDUP_REMOVED lines=8> */
[----:B----4-:R-:W-:Y:S02]  /*46a0*/  IMAD.MOV.U32 R51, RZ, RZ, R38 ;  /* 0x000000ffff337224 */ /* 0x010fe400078e0026 */
[----:B0-----:R-:W-:Y:S02]  /*46b0*/  IMAD.MOV.U32 R48, RZ, RZ, R39 ;  /* 0x000000ffff307224 */ /* 0x001fe400078e0027 */
[----:B------:R-:W-:Y:S01]  /*46c0*/  IMAD.MOV.U32 R49, RZ, RZ, R36 ;  /* 0x000000ffff317224 */ /* 0x000fe200078e0024 */
[----:B------:R-:W-:Y:S01]  /*46d0*/  PRMT R133, R51, 0x7610, R133 ;  /* 0x0000761033857816 */ /* 0x000fe20000000085 */
[----:B------:R-:W-:Y:S01]  /*46e0*/  IMAD.MOV.U32 R52, RZ, RZ, R37 ;  /* 0x000000ffff347224 */ /* 0x000fe200078e0025 */
[----:B------:R-:W-:Y:S02]  /*46f0*/  PRMT R122, R122, 0x5410, R48 ;  /* 0x000054107a7a7816 */ /* 0x000fe40000000030 */
[----:B------:R-:W-:-:S02]  /*4700*/  PRMT R123, R123, 0x5410, R49 ;  /* 0x000054107b7b7816 */ /* 0x000fc40000000031 */
[----:B------:R-:W-:Y:S01]  /*4710*/  PRMT R132, R52, 0x7610, R132 ;  /* 0x0000761034847816 */ /* 0x000fe20000000084 */
        /* <DEDUP_REMOVED lines=8> */
[----:B-----5:R-:W-:Y:S02]  /*47a0*/  IMAD.MOV.U32 R48, RZ, RZ, R46 ;  /* 0x000000ffff307224 */ /* 0x020fe400078e002e */
[----:B------:R-:W-:Y:S02]  /*47b0*/  IMAD.MOV.U32 R49, RZ, RZ, R47 ;  /* 0x000000ffff317224 */ /* 0x000fe400078e002f */
[----:B------:R-:W-:Y:S01]  /*47c0*/  IMAD.MOV.U32 R51, RZ, RZ, R44 ;  /* 0x000000ffff337224 */ /* 0x000fe200078e002c */
[----:B------:R-:W-:Y:S01]  /*47d0*/  PRMT R122, R48, 0x7610, R122 ;  /* 0x00007610307a7816 */ /* 0x000fe2000000007a */
[----:B------:R-:W-:Y:S01]  /*47e0*/  IMAD.MOV.U32 R52, RZ, RZ, R45 ;  /* 0x000000ffff347224 */ /* 0x000fe200078e002d */
[----:B------:R-:W-:Y:S02]  /*47f0*/  PRMT R120, R49, 0x7610, R120 ;  /* 0x0000761031787816 */ /* 0x000fe40000000078 */
[----:B------:R-:W-:-:S02]  /*4800*/  PRMT R123, R51, 0x7610, R123 ;  /* 0x00007610337b7816 */ /* 0x000fc4000000007b */
[----:B------:R-:W-:Y:S01]  /*4810*/  PRMT R124, R52, 0x7610, R124 ;  /* 0x00007610347c7816 */ /* 0x000fe2000000007c */
[----:B------:R-:W-:Y:S06]  /*4820*/  @!P3 BRA `(.L_x_11726) ;  /* 0x000000000004b947 */ /* 0x000fec0003800000 */
[----:B------:R-:W-:Y:S01]  /*4830*/  BPT.TRAP 0x1 ;  /* 0x000000040000795c */ /* 0x000fe20000300000 */
.L_x_11726:
        /* <DEDUP_REMOVED lines=9> */
.L_x_12083:
[----:B------:R-:W-:Y:S05]  /*48d0*/  BSYNC B1 ;  /* 0x0000000000017941 */ /* 0x000fea0003800000 */
.L_x_11727:
        /* <DEDUP_REMOVED lines=29> */
[----:B------:R-:W-:Y:S01]  /*4ab0*/  SHF.R.U64 R32, R32, 0x10, R33 ;  /* 0x0000001020207819 */ /* 0x000fe20000001221 */
[----:B-1----:R-:W-:Y:S01]  /*4ac0*/  IMAD.U32 R117, R49, 0x10000, RZ ;  /* 0x0001000031757824 */ /* 0x002fe200078e00ff */
[----:B------:R-:W-:Y:S01]  /*4ad0*/  SHF.R.U64 R36, R36, 0x10, R37 ;  /* 0x0000001024247819 */ /* 0x000fe20000001225 */
[----:B------:R-:W-:Y:S01]  /*4ae0*/  IMAD.U32 R37, R52, 0x10000, RZ ;  /* 0x0001000034257824 */ /* 0x000fe200078e00ff */
[----:B------:R-:W-:Y:S02]  /*4af0*/  PRMT R113, R130, 0x5410, R113 ;  /* 0x0000541082717816 */ /* 0x000fe40000000071 */
[----:B------:R-:W-:-:S02]  /*4b00*/  PRMT R129, R132, 0x5410, R129 ;  /* 0x0000541084817816 */ /* 0x000fc40000000081 */
[----:B------:R-:W-:Y:S02]  /*4b10*/  SHF.R.U64 R33, R38, 0x10, R39 ;  /* 0x0000001026217819 */ /* 0x000fe40000001227 */
[----:B------:R-:W-:Y:S01]  /*4b20*/  LOP3.LUT R118, R53, 0xffff0000, RZ, 0xc0, !PT ;  /* 0xffff000035767812 */ /* 0x000fe200078ec0ff */
[C---:B------:R-:W-:Y:S01]  /*4b30*/  IMAD.U32 R53, R51.reuse, 0x10000, RZ ;  /* 0x0001000033357824 */ /* 0x040fe200078e00ff */
[----:B------:R-:W-:Y:S01]  /*4b40*/  LOP3.LUT R38, R51, 0xffff0000, RZ, 0xc0, !PT ;  /* 0xffff000033267812 */ /* 0x000fe200078ec0ff */
[----:B------:R-:W-:Y:S01]  /*4b50*/  IMAD.U32 R130, R129, 0x10000, RZ ;  /* 0x0001000081827824 */ /* 0x000fe200078e00ff */
[----:B------:R-:W-:Y:S02]  /*4b60*/  LOP3.LUT R51, R55, 0xffff0000, RZ, 0xc0, !PT ;  /* 0xffff000037337812 */ /* 0x000fe400078ec0ff */
[----:B------:R-:W-:Y:S01]  /*4b70*/  SHF.R.U32.HI R115, RZ, 0x10, R35 ;  /* 0x00000010ff737819 */ /* 0x000fe20000011623 */
[----:B------:R-:W-:Y:S01]  /*4b80*/  FMUL.FTZ R132, R128, R130 ;  /* 0x0000008280847220 */ /* 0x000fe20000410000 */
[----:B------:R-:W-:Y:S01]  /*4b90*/  PRMT R55, R123, 0x5432, R36 ;  /* 0x000054327b377816 */ /* 0x000fe20000000024 */
[----:B------:R-:W-:Y:S01]  /*4ba0*/  IMAD.U32 R36, R113, 0x10000, RZ ;  /* 0x0001000071247824 */ /* 0x000fe200078e00ff */
[----:B------:R-:W-:Y:S01]  /*4bb0*/  SHF.R.U32.HI R116, RZ, 0x10, R39 ;  /* 0x00000010ff747819 */ /* 0x000fe20000011627 */
[----:B------:R-:W-:Y:S01]  /*4bc0*/  IMAD.U32 R39, R50, 0x10000, RZ ;  /* 0x0001000032277824 */ /* 0x000fe200078e00ff */
[----:B------:R-:W-:Y:S01]  /*4bd0*/  PRMT R115, R131, 0x5410, R115 ;  /* 0x0000541083737816 */ /* 0x000fe20000000073 */
[-C--:B------:R-:W-:Y:S01]  /*4be0*/  FMUL.FTZ R131, R128, R36.reuse ;  /* 0x0000002480837220 */ /* 0x080fe20000410000 */
[----:B------:R-:W-:Y:S01]  /*4bf0*/  PRMT R128, R122, 0x5432, R116 ;  /* 0x000054327a807816 */ /* 0x000fe20000000074 */
[----:B------:R-:W-:Y:S01]  /*4c00*/  FFMA.FTZ R36, R117, R36, -R132 ;  /* 0x0000002475247223 */ /* 0x000fe20000010884 */
[----:B------:R-:W-:Y:S01]  /*4c10*/  LOP3.LUT R129, R129, 0xffff0000, RZ, 0xc0, !PT ;  /* 0xffff000081817812 */ /* 0x000fe200078ec0ff */
[----:B------:R-:W-:Y:S01]  /*4c20*/  FFMA.FTZ R117, R117, R130, R131 ;  /* 0x0000008275757223 */ /* 0x000fe20000010083 */
[----:B------:R-:W-:Y:S01]  /*4c30*/  LOP3.LUT R113, R113, 0xffff0000, RZ, 0xc0, !PT ;  /* 0xffff000071717812 */ /* 0x000fe200078ec0ff */
[----:B------:R-:W-:Y:S01]  /*4c40*/  IMAD.U32 R130, R128, 0x10000, RZ ;  /* 0x0001000080827824 */ /* 0x000fe200078e00ff */
[----:B------:R-:W-:Y:S01]  /*4c50*/  PRMT R33, R133, 0x5410, R33 ;  /* 0x0000541085217816 */ /* 0x000fe20000000021 */
[----:B------:R-:W-:-:S02]  /*4c60*/  IMAD.U32 R116, R115, 0x10000, RZ ;  /* 0x0001000073747824 */ /* 0x000fc400078e00ff */
[C---:B------:R-:W-:Y:S01]  /*4c70*/  FMUL.FTZ R131, R118.reuse, R129 ;  /* 0x0000008176837220 */ /* 0x040fe20000410000 */
[-C--:B------:R-:W-:Y:S01]  /*4c80*/  FMUL.FTZ R133, R118, R113.reuse ;  /* 0x0000007176857220 */ /* 0x080fe20000410000 */
[C---:B------:R-:W-:Y:S01]  /*4c90*/  FMUL.FTZ R132, R119.reuse, R130 ;  /* 0x0000008277847220 */ /* 0x040fe20000410000 */
[----:B------:R-:W-:Y:S01]  /*4ca0*/  SHF.R.U64 R114, R34, 0x10, R35 ;  /* 0x0000001022727819 */ /* 0x000fe20000001223 */
[-C--:B------:R-:W-:Y:S01]  /*4cb0*/  FMUL.FTZ R119, R119, R116.reuse ;  /* 0x0000007477777220 */ /* 0x080fe20000410000 */
[----:B------:R-:W-:Y:S01]  /*4cc0*/  LOP3.LUT R118, R128, 0xffff0000, RZ, 0xc0, !PT ;  /* 0xffff000080767812 */ /* 0x000fe200078ec0ff */
[----:B------:R-:W-:Y:S01]  /*4cd0*/  FFMA.FTZ R116, R53, R116, -R132 ;  /* 0x0000007435747223 */ /* 0x000fe20000010884 */
[----:B------:R-:W-:Y:S01]  /*4ce0*/  LOP3.LUT R34, R49, 0xffff0000, RZ, 0xc0, !PT ;  /* 0xffff000031227812 */ /* 0x000fe200078ec0ff */
[----:B------:R-:W-:Y:S01]  /*4cf0*/  FFMA.FTZ R53, R53, R130, R119 ;  /* 0x0000008235357223 */ /* 0x000fe20000010077 */
[----:B------:R-:W-:Y:S01]  /*4d00*/  LOP3.LUT R115, R115, 0xffff0000, RZ, 0xc0, !PT ;  /* 0xffff000073737812 */ /* 0x000fe200078ec0ff */
[----:B------:R-:W-:Y:S01]  /*4d10*/  FMUL.FTZ R119, R51, R118 ;  /* 0x0000007633777220 */ /* 0x000fe20000410000 */
[----:B------:R-:W-:Y:S01]  /*4d20*/  PRMT R32, R121, 0x5432, R32 ;  /* 0x0000543279207816 */ /* 0x000fe20000000020 */
[C---:B------:R-:W-:Y:S01]  /*4d30*/  FFMA.FTZ R113, R34.reuse, R113, -R131 ;  /* 0x0000007122717223 */ /* 0x040fe20000010883 */
[----:B------:R-:W-:Y:S01]  /*4d40*/  FFMA.FTZ R34, R34, R129, R133 ;  /* 0x0000008122227223 */ /* 0x000fe20000010085 */
[----:B------:R-:W-:-:S02]  /*4d50*/  IMAD.U32 R130, R55, 0x10000, RZ ;  /* 0x0001000037827824 */ /* 0x000fc400078e00ff */
[-C--:B------:R-:W-:Y:S01]  /*4d60*/  FMUL.FTZ R129, R51, R115.reuse ;  /* 0x0000007333817220 */ /* 0x080fe20000410000 */
[----:B------:R-:W-:Y:S02]  /*4d70*/  IMAD.U32 R128, R32, 0x10000, RZ ;  /* 0x0001000020807824 */ /* 0x000fe400078e00ff */
[----:B------:R-:W-:Y:S01]  /*4d80*/  FFMA.FTZ R51, R38, R115, -R119 ;  /* 0x0000007326337223 */ /* 0x000fe20000010877 */
[----:B------:R-:W-:Y:S01]  /*4d90*/  LOP3.LUT R115, R55, 0xffff0000, RZ, 0xc0, !PT ;  /* 0xffff000037737812 */ /* 0x000fe200078ec0ff */
[----:B------:R-:W-:Y:S01]  /*4da0*/  IMAD.U32 R35, R48, 0x10000, RZ ;  /* 0x0001000030237824 */ /* 0x000fe200078e00ff */
[----:B------:R-:W-:Y:S01]  /*4db0*/  LOP3.LUT R55, R32, 0xffff0000, RZ, 0xc0, !PT ;  /* 0xffff000020377812 */ /* 0x000fe200078ec0ff */
[C---:B------:R-:W-:Y:S01]  /*4dc0*/  FMUL.FTZ R32, R37.reuse, R130 ;  /* 0x0000008225207220 */ /* 0x040fe20000410000 */
[----:B------:R-:W-:Y:S01]  /*4dd0*/  LOP3.LUT R52, R52, 0xffff0000, RZ, 0xc0, !PT ;  /* 0xffff000034347812 */ /* 0x000fe200078ec0ff */
[-C--:B------:R-:W-:Y:S01]  /*4de0*/  FMUL.FTZ R37, R37, R128.reuse ;  /* 0x0000008025257220 */ /* 0x080fe20000410000 */
[----:B------:R-:W-:Y:S01]  /*4df0*/  PRMT R114, R120, 0x5432, R114 ;  /* 0x0000543278727816 */ /* 0x000fe20000000072 */
[----:B------:R-:W-:Y:S01]  /*4e00*/  FFMA.FTZ R32, R35, R128, -R32 ;  /* 0x0000008023207223 */ /* 0x000fe20000010820 */
[----:B------:R-:W-:Y:S01]  /*4e10*/  LOP3.LUT R48, R48, 0xffff0000, RZ, 0xc0, !PT ;  /* 0xffff000030307812 */ /* 0x000fe200078ec0ff */
[----:B------:R-:W-:-:S02]  /*4e20*/  IMAD.U32 R49, R54, 0x10000, RZ ;  /* 0x0001000036317824 */ /* 0x000fc400078e00ff */
[----:B------:R-:W-:Y:S01]  /*4e30*/  FFMA.FTZ R38, R38, R118, R129 ;  /* 0x0000007626267223 */ /* 0x000fe20000010081 */
[----:B------:R-:W-:Y:S01]  /*4e40*/  FFMA.FTZ R35, R35, R130, R37 ;  /* 0x0000008223237223 */ /* 0x000fe20000010025 */
[----:B------:R-:W-:Y:S01]  /*4e50*/  LOP3.LUT R54, R54, 0xffff0000, RZ, 0xc0, !PT ;  /* 0xffff000036367812 */ /* 0x000fe200078ec0ff */
[C---:B------:R-:W-:Y:S01]  /*4e60*/  FMUL.FTZ R119, R52.reuse, R115 ;  /* 0x0000007334777220 */ /* 0x040fe20000410000 */
[C---:B------:R-:W-:Y:S01]  /*4e70*/  IMAD.U32 R118, R33.reuse, 0x10000, RZ ;  /* 0x0001000021767824 */ /* 0x040fe200078e00ff */
[----:B------:R-:W-:Y:S01]  /*4e80*/  LOP3.LUT R37, R33, 0xffff0000, RZ, 0xc0, !PT ;  /* 0xffff000021257812 */ /* 0x000fe200078ec0ff */
[-C--:B------:R-:W-:Y:S01]  /*4e90*/  FMUL.FTZ R129, R52, R55.reuse ;  /* 0x0000003734817220 */ /* 0x080fe20000410000 */
[C---:B------:R-:W-:Y:S01]  /*4ea0*/  LOP3.LUT R33, R114.reuse, 0xffff0000, RZ, 0xc0, !PT ;  /* 0xffff000072217812 */ /* 0x040fe200078ec0ff */
[----:B------:R-:W-:Y:S02]  /*4eb0*/  IMAD.U32 R52, R114, 0x10000, RZ ;  /* 0x0001000072347824 */ /* 0x000fe400078e00ff */
[----:B------:R-:W-:Y:S01]  /*4ec0*/  FFMA.FTZ R119, R48, R55, -R119 ;  /* 0x0000003730777223 */ /* 0x000fe20000010877 */
[----:B------:R-:W-:Y:S01]  /*4ed0*/  LOP3.LUT R50, R50, 0xffff0000, RZ, 0xc0, !PT ;  /* 0xffff000032327812 */ /* 0x000fe200078ec0ff */
[C---:B------:R-:W-:Y:S01]  /*4ee0*/  FMUL.FTZ R114, R49.reuse, R118 ;  /* 0x0000007631727220 */ /* 0x040fe20000410000 */
[C---:B------:R-:W-:Y:S01]  /*4ef0*/  FMUL.FTZ R55, R54.reuse, R37 ;  /* 0x0000002536377220 */ /* 0x040fe20000410000 */
[-C--:B------:R-:W-:Y:S01]  /*4f00*/  FMUL.FTZ R49, R49, R52.reuse ;  /* 0x0000003431317220 */ /* 0x080fe20000410000 */
        /* <DEDUP_REMOVED lines=17> */
[----:B------:R-:W-:-:S07]  /*5020*/  IMAD.MOV.U32 R55, RZ, RZ, R38 ;  /* 0x000000ffff377224 */ /* 0x000fce00078e0026 */
.L_x_11732:
[----:B------:R-:W-:Y:S05]  /*5030*/  BSYNC B2 ;  /* 0x0000000000027941 */ /* 0x000fea0003800000 */
.L_x_11731:
        /* <DEDUP_REMOVED lines=12> */
.L_x_11730:
[----:B------:R-:W-:Y:S05]  /*5100*/  BSYNC B1 ;  /* 0x0000000000017941 */ /* 0x000fea0003800000 */
.L_x_11729:
        /* <DEDUP_REMOVED lines=18> */
[----:B------:R-:W-:-:S05]  /*5230*/  LOP3.LUT R32, R32, R34, RZ, 0x3c, !PT ;  /* 0x0000002220207212 */ /* 0x000fca00078e3cff */
[----:B------:R-:W-:Y:S02]  /*5240*/  IMAD.IADD R33, R221, 0x1, R32 ;  /* 0x00000001dd217824 */ /* 0x000fe400078e0220 */
[C---:B------:R-:W-:Y:S02]  /*5250*/  IMAD R32, R22.reuse, 0x1800, R87 ;  /* 0x0000180016207824 */ /* 0x040fe400078e0257 */
[----:B------:R-:W-:Y:S02]  /*5260*/  IMAD R34, R22, 0x1800, R33 ;  /* 0x0000180016227824 */ /* 0x000fe400078e0221 */
[--C-:B------:R-:W-:Y:S02]  /*5270*/  IMAD R32, R32, 0x2, R19.reuse ;  /* 0x0000000220207824 */ /* 0x100fe400078e0213 */
[----:B------:R-:W-:-:S04]  /*5280*/  IMAD R36, R34, 0x2, R19 ;  /* 0x0000000222247824 */ /* 0x000fc800078e0213 */
[----:B------:R-:W1:Y:S04]  /*5290*/  LDS.128 R32, [R32+0x1c400] ;  /* 0x01c4000020207984 */ /* 0x000e680000000c00 */
[----:B------:R-:W2:Y:S01]  /*52a0*/  LDS.128 R36, [R36+0x1c400] ;  /* 0x01c4000024247984 */ /* 0x000ea20000000c00 */
[----:B------:R-:W-:Y:S05]  /*52b0*/  @P4 BRA `(.L_x_11734) ;  /* 0x00000004006c4947 */ /* 0x000fea0003800000 */
[----:B------:R-:W-:Y:S01]  /*52c0*/  SHF.R.U32.HI R53, RZ, 0x10, R45 ;  /* 0x00000010ff357819 */ /* 0x000fe2000001162d */
[----:B--2---:R-:W-:Y:S01]  /*52d0*/  IMAD.U32 R52, R39, 0x10000, RZ ;  /* 0x0001000027347824 */ /* 0x004fe200078e00ff */
[----:B------:R-:W-:Y:S02]  /*52e0*/  SHF.R.U32.HI R105, RZ, 0x10, R41 ;  /* 0x00000010ff697819 */ /* 0x000fe40000011629 */
[----:B------:R-:W-:Y:S02]  /*52f0*/  PRMT R124, R124, 0x5410, R53 ;  /* 0x000054107c7c7816 */ /* 0x000fe40000000035 */
[----:B------:R-:W-:Y:S02]  /*5300*/  PRMT R126, R126, 0x5410, R105 ;  /* 0x000054107e7e7816 */ /* 0x000fe40000000069 */
[--C-:B------:R-:W-:Y:S01]  /*5310*/  SHF.R.U64 R104, R42, 0x10, R43.reuse ;  /* 0x000000102a687819 */ /* 0x100fe2000000122b */
[----:B------:R-:W-:Y:S01]  /*5320*/  IMAD.U32 R53, R124, 0x10000, RZ ;  /* 0x000100007c357824 */ /* 0x000fe200078e00ff */
[----:B------:R-:W-:Y:S01]  /*5330*/  SHF.R.U32.HI R102, RZ, 0x10, R43 ;  /* 0x00000010ff667819 */ /* 0x000fe2000001162b */
[----:B-1----:R-:W-:Y:S01]  /*5340*/  IMAD.U32 R42, R33, 0x10000, RZ ;  /* 0x00010000212a7824 */ /* 0x002fe200078e00ff */
[----:B------:R-:W-:Y:S01]  /*5350*/  SHF.R.U64 R54, R44, 0x10, R45 ;  /* 0x000000102c367819 */ /* 0x000fe2000000122d */
[----:B------:R-:W-:Y:S01]  /*5360*/  IMAD.U32 R44, R37, 0x10000, RZ ;  /* 0x00010000252c7824 */ /* 0x000fe200078e00ff */
[--C-:B------:R-:W-:Y:S01]  /*5370*/  SHF.R.U64 R55, R46, 0x10, R47.reuse ;  /* 0x000000102e377819 */ /* 0x100fe2000000122f */
[----:B------:R-:W-:Y:S01]  /*5380*/  IMAD.U32 R46, R35, 0x10000, RZ ;  /* 0x00010000232e7824 */ /* 0x000fe200078e00ff */
[----:B------:R-:W-:-:S02]  /*5390*/  SHF.R.U32.HI R103, RZ, 0x10, R47 ;  /* 0x00000010ff677819 */ /* 0x000fc4000001162f */
[----:B------:R-:W-:Y:S01]  /*53a0*/  LOP3.LUT R43, R39, 0xffff0000, RZ, 0xc0, !PT ;  /* 0xffff0000272b7812 */ /* 0x000fe200078ec0ff */
        /* <DEDUP_REMOVED lines=15> */
[----:B------:R-:W-:Y:S01]  /*54a0*/  PRMT R123, R123, 0x5410, R54 ;  /* 0x000054107b7b7816 */ /* 0x000fe20000000036 */
[C---:B------:R-:W-:Y:S01]  /*54b0*/  FMUL.FTZ R54, R47.reuse, R124 ;  /* 0x0000007c2f367220 */ /* 0x040fe20000410000 */
[----:B------:R-:W-:Y:S01]  /*54c0*/  SHF.R.U64 R108, R40, 0x10, R41 ;  /* 0x00000010286c7819 */ /* 0x000fe20000001229 */
[-C--:B------:R-:W-:Y:S01]  /*54d0*/  FMUL.FTZ R102, R47, R44.reuse ;  /* 0x0000002c2f667220 */ /* 0x080fe20000410000 */
[C---:B------:R-:W-:Y:S01]  /*54e0*/  FMUL.FTZ R103, R52.reuse, R55 ;  /* 0x0000003734677220 */ /* 0x040fe20000410000 */
[----:B------:R-:W-:Y:S01]  /*54f0*/  FFMA.FTZ R44, R45, R44, -R54 ;  /* 0x0000002c2d2c7223 */ /* 0x000fe20000010836 */
[-C--:B------:R-:W-:Y:S01]  /*5500*/  FMUL.FTZ R54, R52, R53.reuse ;  /* 0x0000003534367220 */ /* 0x080fe20000410000 */
[----:B------:R-:W-:Y:S01]  /*5510*/  PRMT R127, R127, 0x5410, R108 ;  /* 0x000054107f7f7816 */ /* 0x000fe2000000006c */
[----:B------:R-:W-:Y:S01]  /*5520*/  FFMA.FTZ R103, R46, R53, -R103 ;  /* 0x000000352e677223 */ /* 0x000fe20000010867 */
[----:B------:R-:W-:Y:S01]  /*5530*/  LOP3.LUT R120, R120, 0xffff0000, RZ, 0xc0, !PT ;  /* 0xffff000078787812 */ /* 0x000fe200078ec0ff */
[----:B------:R-:W-:Y:S01]  /*5540*/  FFMA.FTZ R54, R46, R55, R54 ;  /* 0x000000372e367223 */ /* 0x000fe20000010036 */
[----:B------:R-:W-:Y:S01]  /*5550*/  LOP3.LUT R52, R121, 0xffff0000, RZ, 0xc0, !PT ;  /* 0xffff000079347812 */ /* 0x000fe200078ec0ff */
[----:B------:R-:W-:Y:S01]  /*5560*/  FFMA.FTZ R47, R45, R124, R102 ;  /* 0x0000007c2d2f7223 */ /* 0x000fe20000010066 */
[----:B------:R-:W-:Y:S01]  /*5570*/  IMAD.U32 R46, R123, 0x10000, RZ ;  /* 0x000100007b2e7824 */ /* 0x000fe200078e00ff */
[----:B------:R-:W-:Y:S01]  /*5580*/  PRMT R125, R125, 0x5410, R104 ;  /* 0x000054107d7d7816 */ /* 0x000fe20000000068 */
[----:B------:R-:W-:-:S02]  /*5590*/  IMAD.U32 R45, R127, 0x10000, RZ ;  /* 0x000100007f2d7824 */ /* 0x000fc400078e00ff */
[C---:B------:R-:W-:Y:S01]  /*55a0*/  FMUL.FTZ R102, R43.reuse, R120 ;  /* 0x000000782b667220 */ /* 0x040fe20000410000 */
[----:B------:R-:W-:Y:S01]  /*55b0*/  FMUL.FTZ R104, R43, R52 ;  /* 0x000000342b687220 */ /* 0x000fe20000410000 */
[----:B------:R-:W-:Y:S01]  /*55c0*/  IMAD.U32 R40, R32, 0x10000, RZ ;  /* 0x0001000020287824 */ /* 0x000fe200078e00ff */
[----:B------:R-:W-:Y:S01]  /*55d0*/  LOP3.LUT R41, R35, 0xffff0000, RZ, 0xc0, !PT ;  /* 0xffff000023297812 */ /* 0x000fe200078ec0ff */
[C---:B------:R-:W-:Y:S01]  /*55e0*/  FMUL.FTZ R43, R37.reuse, R46 ;  /* 0x0000002e252b7220 */ /* 0x040fe20000410000 */
[----:B------:R-:W-:Y:S01]  /*55f0*/  LOP3.LUT R36, R36, 0xffff0000, RZ, 0xc0, !PT ;  /* 0xffff000024247812 */ /* 0x000fe200078ec0ff */
[-C--:B------:R-:W-:Y:S01]  /*5600*/  FMUL.FTZ R37, R37, R45.reuse ;  /* 0x0000002d25257220 */ /* 0x080fe20000410000 */
[----:B------:R-:W-:Y:S01]  /*5610*/  LOP3.LUT R123, R123, 0xffff0000, RZ, 0xc0, !PT ;  /* 0xffff00007b7b7812 */ /* 0x000fe200078ec0ff */
[----:B------:R-:W-:Y:S01]  /*5620*/  FFMA.FTZ R43, R40, R45, -R43 ;  /* 0x0000002d282b7223 */ /* 0x000fe2000001082b */
[----:B------:R-:W-:Y:S01]  /*5630*/  LOP3.LUT R127, R127, 0xffff0000, RZ, 0xc0, !PT ;  /* 0xffff00007f7f7812 */ /* 0x000fe200078ec0ff */
[C---:B------:R-:W-:Y:S01]  /*5640*/  IMAD.U32 R33, R34.reuse, 0x10000, RZ ;  /* 0x0001000022217824 */ /* 0x040fe200078e00ff */
[----:B------:R-:W-:Y:S01]  /*5650*/  LOP3.LUT R35, R34, 0xffff0000, RZ, 0xc0, !PT ;  /* 0xffff000022237812 */ /* 0x000fe200078ec0ff */
[C---:B------:R-:W-:Y:S01]  /*5660*/  FFMA.FTZ R102, R41.reuse, R52, -R102 ;  /* 0x0000003429667223 */ /* 0x040fe20000010866 */
[----:B------:R-:W-:Y:S01]  /*5670*/  FFMA.FTZ R53, R41, R120, R104 ;  /* 0x0000007829357223 */ /* 0x000fe20000010068 */
[----:B------:R-:W-:Y:S01]  /*5680*/  FFMA.FTZ R40, R40, R46, R37 ;  /* 0x0000002e28287223 */ /* 0x000fe20000010025 */
[----:B------:R-:W-:Y:S01]  /*5690*/  LOP3.LUT R32, R32, 0xffff0000, RZ, 0xc0, !PT ;  /* 0xffff000020207812 */ /* 0x000fe200078ec0ff */
[----:B------:R-:W-:-:S02]  /*56a0*/  IMAD.U32 R34, R38, 0x10000, RZ ;  /* 0x0001000026227824 */ /* 0x000fc400078e00ff */
[C---:B------:R-:W-:Y:S01]  /*56b0*/  FMUL.FTZ R41, R36.reuse, R123 ;  /* 0x0000007b24297220 */ /* 0x040fe20000410000 */
[-C--:B------:R-:W-:Y:S01]  /*56c0*/  FMUL.FTZ R45, R36, R127.reuse ;  /* 0x0000007f242d7220 */ /* 0x080fe20000410000 */
[----:B------:R-:W-:Y:S01]  /*56d0*/  IMAD.U32 R37, R122, 0x10000, RZ ;  /* 0x000100007a257824 */ /* 0x000fe200078e00ff */
[----:B------:R-:W-:Y:S01]  /*56e0*/  LOP3.LUT R38, R38, 0xffff0000, RZ, 0xc0, !PT ;  /* 0xffff000026267812 */ /* 0x000fe200078ec0ff */
[C---:B------:R-:W-:Y:S01]  /*56f0*/  IMAD.U32 R36, R125.reuse, 0x10000, RZ ;  /* 0x000100007d247824 */ /* 0x040fe200078e00ff */
[----:B------:R-:W-:Y:S01]  /*5700*/  LOP3.LUT R122, R122, 0xffff0000, RZ, 0xc0, !PT ;  /* 0xffff00007a7a7812 */ /* 0x000fe200078ec0ff */
[C---:B------:R-:W-:Y:S01]  /*5710*/  FFMA.FTZ R46, R32.reuse, R127, -R41 ;  /* 0x0000007f202e7223 */ /* 0x040fe20000010829 */
[----:B------:R-:W-:Y:S01]  /*5720*/  LOP3.LUT R125, R125, 0xffff0000, RZ, 0xc0, !PT ;  /* 0xffff00007d7d7812 */ /* 0x000fe200078ec0ff */
[----:B------:R-:W-:Y:S01]  /*5730*/  FFMA.FTZ R45, R32, R123, R45 ;  /* 0x0000007b202d7223 */ /* 0x000fe2000001002d */
[----:B------:R-:W-:Y:S01]  /*5740*/  FMUL.FTZ R32, R34, R37 ;  /* 0x0000002522207220 */ /* 0x000fe20000410000 */
[----:B------:R-:W-:Y:S01]  /*5750*/  FMUL.FTZ R52, R38, R122 ;  /* 0x0000007a26347220 */ /* 0x000fe20000410000 */
[-C--:B------:R-:W-:Y:S01]  /*5760*/  FMUL.FTZ R34, R34, R36.reuse ;  /* 0x0000002422227220 */ /* 0x080fe20000410000 */
[-C--:B------:R-:W-:Y:S01]  /*5770*/  FMUL.FTZ R41, R38, R125.reuse ;  /* 0x0000007d26297220 */ /* 0x080fe20000410000 */
[----:B------:R-:W-:Y:S01]  /*5780*/  FFMA.FTZ R32, R33, R36, -R32 ;  /* 0x0000002421207223 */ /* 0x000fe20000010820 */
[----:B------:R-:W-:Y:S01]  /*5790*/  FFMA.FTZ R125, R35, R125, -R52 ;  /* 0x0000007d237d7223 */ /* 0x000fe20000010834 */
        /* <DEDUP_REMOVED lines=13> */
.L_x_11734:
[----:B------:R-:W-:Y:S05]  /*5870*/  BSYNC B1 ;  /* 0x0000000000017941 */ /* 0x000fea0003800000 */
.L_x_11733:
[----:B-1----:R4:W-:Y:S01]  /*5880*/  STG.E.128 desc[UR38][R48.64], R32 ;  /* 0x0000002030007986 */ /* 0x0029e2000c101d26 */
[----:B------:R-:W-:-:S13]  /*5890*/  ISETP.GE.AND P4, PT, R51, R107, PT ;  /* 0x0000006b3300720c */ /* 0x000fda0003f86270 */
[----:B------:R-:W-:Y:S05]  /*58a0*/  @P4 BRA `(.L_x_11719) ;  /* 0x0000000000844947 */ /* 0x000fea0003800000 */
[--C-:B----4-:R-:W-:Y:S02]  /*58b0*/  SHF.R.S32.HI R32, RZ, 0x1f, R51.reuse ;  /* 0x0000001fff207819 */ /* 0x110fe40000011433 */
[----:B------:R-:W-:-:S04]  /*58c0*/  IADD3 R51, P4, P5, R4, R100, R51 ;  /* 0x0000006404337210 */ /* 0x000fc80007d9e033 */
[----:B------:R-:W-:Y:S02]  /*58d0*/  IADD3.X R50, R3, R50, R32, P4, P5 ;  /* 0x0000003203327210 */ /* 0x000fe400027ea420 */
[----:B------:R-:W-:-:S04]  /*58e0*/  LEA R98, P4, R51, R98, 0x1 ;  /* 0x0000006233627211 */ /* 0x000fc800078808ff */
[----:B------:R-:W-:-:S05]  /*58f0*/  LEA.HI.X R99, R51, R99, R50, 0x1, P4 ;  /* 0x0000006333637211 */ /* 0x000fca00020f0c32 */
[----:B--2---:R1:W-:Y:S01]  /*5900*/  STG.E.128 desc[UR38][R98.64], R36 ;  /* 0x0000002462007986 */ /* 0x0043e2000c101d26 */
[----:B------:R-:W-:Y:S05]  /*5910*/  BRA `(.L_x_11719) ;  /* 0x0000000000687947 */ /* 0x000fea0003800000 */
.L_x_11702:
[----:B------:R-:W-:-:S06]  /*5920*/  UISETP.NE.AND UP0, UPT, UR37, 0x3, UPT ;  /* 0x000000032500788c */ /* 0x000fcc000bf05270 */
[----:B------:R-:W-:-:S13]  /*5930*/  PLOP3.LUT P3, PT, PT, PT, UP0, 0x80, 0x0 ;  /* 0x000000000000781c */ /* 0x000fda0003f6f008 */
[----:B------:R-:W-:Y:S05]  /*5940*/  @!P3 BRA `(.L_x_11735) ;  /* 0x000000000004b947 */ /* 0x000fea0003800000 */
[----:B------:R-:W-:Y:S01]  /*5950*/  BPT.TRAP 0x1 ;  /* 0x000000040000795c */ /* 0x000fe20000300000 */
.L_x_11735:
[----:B------:R-:W-:Y:S01]  /*5960*/  IMAD R95, R22, 0x8, R19 ;  /* 0x00000008165f7824 */ /* 0x000fe200078e0213 */
[----:B------:R-:W-:Y:S01]  /*5970*/  SHF.L.U32 R106, R206, 0x1f, RZ ;  /* 0x0000001fce6a7819 */ /* 0x000fe200000006ff */
[----:B------:R-:W-:Y:S01]  /*5980*/  IMAD R97, R27, -0x60, R24 ;  /* 0xffffffa01b617824 */ /* 0x000fe200078e0218 */
[----:B------:R-:W-:Y:S02]  /*5990*/  BSSY B1, `(.L_x_11736) ;  /* 0x0000004000017945 */ /* 0x000fe40003800000 */
[----:B------:R-:W0:Y:S02]  /*59a0*/  SYNCS.PHASECHK.TRANS64.TRYWAIT P4, [R95+URZ+0x22890], R106 ;  /* 0x0228906a5f0075a7 */ /* 0x000e24000808017f */
[----:B------:R-:W-:Y:S01]  /*59b0*/  VIMNMX R97, R97, 0x60, PT ;  /* 0x0000006061617848 */ /* 0x000fe20003fe0100 */
[----:B0-----:R-:W-:Y:S06]  /*59c0*/  @!P4 BRA `(.L_x_11737) ;  /* 0x000001f80014c947 */ /* 0x001fec0003800000 */
.L_x_12084:
[----:B------:R-:W-:Y:S05]  /*59d0*/  BSYNC B1 ;  /* 0x0000000000017941 */ /* 0x000fea0003800000 */
.L_x_11736:
[-C--:B------:R-:W-:Y:S01]  /*59e0*/  ISETP.GE.AND P5, PT, R23, R97.reuse, PT ;  /* 0x000000611700720c */ /* 0x080fe20003fa6270 */
[----:B------:R-:W-:Y:S01]  /*59f0*/  BSSY B1, `(.L_x_11738) ;  /* 0x0000007000017945 */ /* 0x000fe20003800000 */
[----:B------:R-:W-:-:S11]  /*5a00*/  ISETP.GE.AND P4, PT, R231, R97, PT ;  /* 0x00000061e700720c */ /* 0x000fd60003f86270 */
[----:B------:R-:W-:Y:S05]  /*5a10*/  @P5 BRA `(.L_x_11739) ;  /* 0x0000000000105947 */ /* 0x000fea0003800000 */
[----:B------:R-:W1:Y:S04]  /*5a20*/  @!P1 LDS.128 R32, [R104] ;  /* 0x0000000068209984 */ /* 0x000e680000000c00 */
[----:B------:R-:W2:Y:S04]  /*5a30*/  @!P2 LDS.128 R36, [R103] ;  /* 0x000000006724a984 */ /* 0x000ea80000000c00 */
[----:B-1----:R1:W-:Y:S04]  /*5a40*/  @!P1 STG.E.128 desc[UR38][R42.64], R32 ;  /* 0x000000202a009986 */ /* 0x0023e8000c101d26 */
[----:B--2---:R1:W-:Y:S02]  /*5a50*/  @!P2 STG.E.128 desc[UR38][R42.64+0x40], R36 ;  /* 0x000040242a00a986 */ /* 0x0043e4000c101d26 */
.L_x_11739:
[----:B------:R-:W-:Y:S05]  /*5a60*/  BSYNC B1 ;  /* 0x0000000000017941 */ /* 0x000fea0003800000 */
.L_x_11738:
[----:B------:R-:W-:Y:S05]  /*5a70*/  @P4 BRA `(.L_x_11719) ;  /* 0x0000000000104947 */ /* 0x000fea0003800000 */
[----:B-1----:R-:W1:Y:S04]  /*5a80*/  @!P1 LDS.128 R32, [R104+0x2000] ;  /* 0x0020000068209984 */ /* 0x002e680000000c00 */
[----:B------:R-:W2:Y:S04]  /*5a90*/  @!P2 LDS.128 R36, [R103+0x2000] ;  /* 0x002000006724a984 */ /* 0x000ea80000000c00 */
[----:B-1----:R3:W-:Y:S04]  /*5aa0*/  @!P1 STG.E.128 desc[UR38][R40.64], R32 ;  /* 0x0000002028009986 */ /* 0x0027e8000c101d26 */
[----:B--2---:R3:W-:Y:S02]  /*5ab0*/  @!P2 STG.E.128 desc[UR38][R40.64+0x40], R36 ;  /* 0x000040242800a986 */ /* 0x0047e4000c101d26 */
.L_x_11719:
[----:B------:R-:W-:Y:S05]  /*5ac0*/  BSYNC B0 ;  /* 0x0000000000007941 */ /* 0x000fea0003800000 */
.L_x_11701:
        /* <DEDUP_REMOVED lines=17> */
.L_x_11741:
[----:B------:R-:W-:Y:S05]  /*5be0*/  BSYNC B0 ;  /* 0x0000000000007941 */ /* 0x000fea0003800000 */
.L_x_11740:
[----:B------:R-:W2:Y:S01]  /*5bf0*/  SYNCS.PHASECHK.TRANS64.TRYWAIT P3, [R95+URZ+0x228b0], R106 ;  /* 0x0228b06a5f0075a7 */ /* 0x000ea2000806017f */
[----:B------:R-:W-:Y:S01]  /*5c00*/  ULDC UR41, c[0x0][0x320] ;  /* 0x0000c80000297ab9 */ /* 0x000fe20000000800 */
[----:B------:R-:W-:Y:S01]  /*5c10*/  ULDC.64 UR46, c[0x0][0x328] ;  /* 0x0000ca00002e7ab9 */ /* 0x000fe20000000a00 */
[----:B------:R-:W-:Y:S01]  /*5c20*/  ULDC.64 UR44, c[0x0][0x318] ;  /* 0x0000c600002c7ab9 */ /* 0x000fe20000000a00 */
[----:B------:R-:W-:Y:S01]  /*5c30*/  BSSY B0, `(.L_x_11742) ;  /* 0x0000003000007945 */ /* 0x000fe20003800000 */
[----:B------:R-:W-:-:S03]  /*5c40*/  IMAD R41, R22, 0x6000, R89 ;  /* 0x0000600016297824 */ /* 0x000fc600078e0259 */
[----:B--2---:R-:W-:Y:S05]  /*5c50*/  @!P3 BRA `(.L_x_11743) ;  /* 0x000001f40084b947 */ /* 0x004fea0003800000 */
.L_x_12085:
[----:B------:R-:W-:Y:S05]  /*5c60*/  BSYNC B0 ;  /* 0x0000000000007941 */ /* 0x000fea0003800000 */
.L_x_11742:
[----:B------:R-:W-:Y:S01]  /*5c70*/  ISETP.GE.AND P3, PT, R23, R97, PT ;  /* 0x000000611700720c */ /* 0x000fe20003f66270 */
[----:B------:R-:W-:Y:S01]  /*5c80*/  IMAD.IADD R40, R88, 0x1, R41 ;  /* 0x0000000158287824 */ /* 0x000fe200078e0229 */
[----:B------:R-:W-:Y:S01]  /*5c90*/  BSSY B0, `(.L_x_11744) ;  /* 0x0000025000007945 */ /* 0x000fe20003800000 */
[----:B------:R-:W-:Y:S02]  /*5ca0*/  IMAD R41, R41, 0x2, R25 ;  /* 0x0000000229297824 */ /* 0x000fe400078e0219 */
[----:B------:R-:W-:-:S04]  /*5cb0*/  IMAD.WIDE R36, R27, 0x60, R58 ;  /* 0x000000601b247825 */ /* 0x000fc800078e023a */
[----:B------:R-:W-:-:S04]  /*5cc0*/  IMAD R40, R40, 0x2, R25 ;  /* 0x0000000228287824 */ /* 0x000fc800078e0219 */
        /* <DEDUP_REMOVED lines=33> */
.L_x_11745:
[----:B------:R-:W-:Y:S05]  /*5ee0*/  BSYNC B0 ;  /* 0x0000000000007941 */ /* 0x000fea0003800000 */
.L_x_11744:
        /* <DEDUP_REMOVED lines=37> */
.L_x_11747:
[----:B------:R-:W-:Y:S05]  /*6140*/  BSYNC B0 ;  /* 0x0000000000007941 */ /* 0x000fea0003800000 */
.L_x_11746:
        /* <DEDUP_REMOVED lines=12> */
[----:B---34-:R-:W-:Y:S02]  /*6210*/  SEL R33, RZ, 0x1, P3 ;  /* 0x00000001ff217807 */ /* 0x018fe40001800000 */
[----:B------:R-:W-:Y:S02]  /*6220*/  SEL R22, R22, RZ, P3 ;  /* 0x000000ff16167207 */ /* 0x000fe40001800000 */
[----:B------:R-:W-:Y:S01]  /*6230*/  LOP3.LUT R206, R206, R33, RZ, 0x3c, !PT ;  /* 0x00000021cece7212 */ /* 0x000fe200078e3cff */
[----:B------:R1:W-:Y:S01]  /*6240*/  @!P4 SYNCS.ARRIVE.TRANS64.RED.A1T0 RZ, [R95+URZ], RZ ;  /* 0x000000ff5fffc9a7 */ /* 0x0003e2000810043f */
[----:B------:R-:W-:Y:S05]  /*6250*/  @P5 BRA `(.L_x_11748) ;  /* 0xffffffc800bc5947 */ /* 0x000fea000383ffff */
[----:B-1----:R-:W0:Y:S01]  /*6260*/  S2R R32, SR_TID.X ;  /* 0x0000000000207919 */ /* 0x002e220000002100 */
[----:B------:R-:W-:Y:S02]  /*6270*/  PLOP3.LUT P0, PT, PT, PT, PT, 0x8, 0x0 ;  /* 0x000000000000781c */ /* 0x000fe40003f0e170 */
[----:B0-----:R-:W-:-:S04]  /*6280*/  SHF.R.U32.HI R32, RZ, 0x7, R32 ;  /* 0x00000007ff207819 */ /* 0x001fc80000011620 */
[----:B------:R-:W-:-:S13]  /*6290*/  ISETP.NE.AND P5, PT, R32, 0x1, PT ;  /* 0x000000012000780c */ /* 0x000fda0003fa5270 */
[----:B------:R-:W-:Y:S06]  /*62a0*/  @!P5 BAR.ARV 0x9, 0x100 ;  /* 0x024400000000db1d */ /* 0x000fec0000002000 */
.L_x_11696:
[----:B------:R-:W0:Y:S01]  /*62b0*/  LDC R0, c[0x0][0x448] ;  /* 0x00011200ff007b82 */ /* 0x000e220000000800 */
[----:B------:R-:W-:-:S07]  /*62c0*/  IADD3 R7, R204, 0x1, -R203 ;  /* 0x00000001cc077810 */ /* 0x000fce0007ffe8cb */
        /* <DEDUP_REMOVED lines=8> */
[----:B------:R-:W-:Y:S01]  /*6350*/  IMAD.IADD R3, R7, 0x1, R0 ;  /* 0x0000000107037824 */ /* 0x000fe200078e0200 */
[----:B------:R-:W-:Y:S06]  /*6360*/  @P0 BRA `(.L_x_11749) ;  /* 0x00000000000c0947 */ /* 0x000fec0003800000 */
[----:B------:R-:W0:Y:S01]  /*6370*/  FENCE.VIEW.ASYNC.G ;  /* 0x00000000000073c6 */ /* 0x000e220000000100 */
[----:B------:R-:W-:Y:S05]  /*6380*/  WARPSYNC.ALL ;  /* 0x0000000000007948 */ /* 0x000fea0003800000 */
[----:B0-----:R-:W-:Y:S06]  /*6390*/  BAR.ARV 0xc, 0x180 ;  /* 0x0306000000007b1d */ /* 0x001fec0000002000 */
.L_x_11749:
        /* <DEDUP_REMOVED lines=13> */
.L_x_11752:
[----:B------:R-:W-:-:S13]  /*6470*/  ISETP.NE.AND P0, PT, R5, 0x1, PT ;  /* 0x000000010500780c */ /* 0x000fda0003f05270 */
[----:B------:R-:W0:Y:S02]  /*6480*/  @P0 LDC.64 R6, c[0x0][0x9e8] ;  /* 0x00027a00ff060b82 */ /* 0x000e240000000a00 */
[----:B0-----:R-:W-:-:S05]  /*6490*/  @P0 IMAD.HI.U32 R6, R0, R6, RZ ;  /* 0x0000000600060227 */ /* 0x001fca00078e00ff */
[----:B------:R-:W-:-:S07]  /*64a0*/  @P0 SHF.R.U32.HI R0, RZ, R7, R6 ;  /* 0x00000007ff000219 */ /* 0x000fce0000011606 */
.L_x_11753:
[----:B------:R-:W-:Y:S05]  /*64b0*/  BSYNC B0 ;  /* 0x0000000000007941 */ /* 0x000fea0003800000 */
.L_x_11751:
[----:B------:R-:W-:-:S05]  /*64c0*/  IMAD R3, R0, R5, R5 ;  /* 0x0000000500037224 */ /* 0x000fca00078e0205 */
[----:B------:R-:W-:-:S07]  /*64d0*/  VIMNMX R4, R4, R3, PT ;  /* 0x0000000304047248 */ /* 0x000fce0003fe0100 */
.L_x_11750:
[----:B------:R-:W0:Y:S01]  /*64e0*/  @P1 LDC R0, c[0x0][0x44c] ;  /* 0x00011300ff001b82 */ /* 0x000e220000000800 */
[----:B------:R-:W-:Y:S01]  /*64f0*/  VIADD R4, R4, 0x5f ;  /* 0x0000005f04047836 */ /* 0x000fe20000000000 */
[----:B------:R-:W-:-:S03]  /*6500*/  ULDC UR4, c[0x0][0x9dc] ;  /* 0x0002770000047ab9 */ /* 0x000fc60000000800 */
[----:B------:R-:W-:-:S03]  /*6510*/  IMAD.HI R4, R4, 0x2aaaaaab, RZ ;  /* 0x2aaaaaab04047827 */ /* 0x000fc600078e02ff */
[----:B------:R-:W1:Y:S02]  /*6520*/  @P1 LDC R7, c[0x0][0x450] ;  /* 0x00011400ff071b82 */ /* 0x000e640000000800 */
[----:B------:R-:W-:-:S04]  /*6530*/  SHF.R.U32.HI R3, RZ, 0x1f, R4 ;  /* 0x0000001fff037819 */ /* 0x000fc80000011604 */
[----:B------:R-:W-:-:S04]  /*6540*/  LEA.HI.SX32 R4, R4, R3, 0x1c ;  /* 0x0000000304047211 */ /* 0x000fc800078fe2ff */
[----:B------:R-:W-:Y:S01]  /*6550*/  VIMNMX R29, R29, R4, PT ;  /* 0x000000041d1d7248 */ /* 0x000fe20003fe0100 */
[----:B0-----:R-:W-:-:S04]  /*6560*/  @P1 IMAD.HI.U32 R6, R209, R0, RZ ;  /* 0x00000000d1061227 */ /* 0x001fc800078e00ff */
[----:B------:R-:W-:Y:S01]  /*6570*/  IMAD.MOV.U32 R0, RZ, RZ, R209 ;  /* 0x000000ffff007224 */ /* 0x000fe200078e00d1 */
        /* <DEDUP_REMOVED lines=14> */
.L_x_11756:
[----:B------:R-:W-:-:S13]  /*6660*/  ISETP.NE.AND P0, PT, R5, 0x1, PT ;  /* 0x000000010500780c */ /* 0x000fda0003f05270 */
[----:B------:R-:W0:Y:S02]  /*6670*/  @P0 LDC.64 R6, c[0x0][0x9e8] ;  /* 0x00027a00ff060b82 */ /* 0x000e240000000a00 */
[----:B0-----:R-:W-:-:S05]  /*6680*/  @P0 IMAD.HI.U32 R4, R0, R6, RZ ;  /* 0x0000000600040227 */ /* 0x001fca00078e00ff */
[----:B------:R-:W-:-:S07]  /*6690*/  @P0 SHF.R.U32.HI R0, RZ, R7, R4 ;  /* 0x00000007ff000219 */ /* 0x000fce0000011604 */
.L_x_11757:
[----:B------:R-:W-:Y:S05]  /*66a0*/  BSYNC B0 ;  /* 0x0000000000007941 */ /* 0x000fea0003800000 */
.L_x_11755:
[----:B------:R-:W-:-:S05]  /*66b0*/  IMAD R0, R0, R5, RZ ;  /* 0x0000000500007224 */ /* 0x000fca00078e02ff */
[----:B------:R-:W-:-:S07]  /*66c0*/  VIMNMX R3, R3, R0, !PT ;  /* 0x0000000003037248 */ /* 0x000fce0007fe0100 */
.L_x_11754:
        /* <DEDUP_REMOVED lines=39> */
.L_x_11759:
[----:B------:R-:W-:Y:S05]  /*6940*/  BSYNC B0 ;  /* 0x0000000000007941 */ /* 0x000fea0003800000 */
.L_x_11758:
        /* <DEDUP_REMOVED lines=79> */
.L_x_12088:
        /* <DEDUP_REMOVED lines=26> */
.L_x_11763:
[----:B------:R-:W-:Y:S05]  /*6fe0*/  BSYNC B6 ;  /* 0x0000000000067941 */ /* 0x000fea0003800000 */
.L_x_11762:
        /* <DEDUP_REMOVED lines=12> */
.L_x_11767:
[----:B--2---:R2:W3:Y:S02]  /*70b0*/  SYNCS.PHASECHK.TRANS64.TRYWAIT P0, [R19+URZ+0x22800], R0 ;  /* 0x02280000130075a7 */ /* 0x0044e4000800017f */
[----:B---3--:R-:W-:Y:S05]  /*70c0*/  @!P0 NANOSLEEP.SYNCS 0x989680 ;  /* 0x009896800000895d */ /* 0x008fea0003900000 */
[----:B------:R-:W3:Y:S02]  /*70d0*/  @!P0 SYNCS.PHASECHK.TRANS64 P0, [R19+URZ+0x22800], R0 ;  /* 0x02280000130085a7 */ /* 0x000ee4000800007f */
[----:B---3--:R-:W-:Y:S05]  /*70e0*/  @!P0 BRA `(.L_x_11767) ;  /* 0xfffffffc00f08947 */ /* 0x008fea000383ffff */
.L_x_11766:
[----:B------:R-:W-:Y:S05]  /*70f0*/  BSYNC B0 ;  /* 0x0000000000007941 */ /* 0x000fea0003800000 */
.L_x_11765:
[----:B------:R-:W-:Y:S05]  /*7100*/  BRA `(.L_x_11768) ;  /* 0x0000002c008c7947 */ /* 0x000fea0003800000 */
.L_x_11764:
[----:B------:R-:W-:Y:S01]  /*7110*/  LOP3.LUT P0, RZ, R24, 0x3ff, RZ, 0xc0, !PT ;  /* 0x000003ff18ff7812 */ /* 0x000fe2000780c0ff */
[----:B------:R-:W-:Y:S01]  /*7120*/  ULDC.64 UR4, c[0x0][0x3f8] ;  /* 0x0000fe0000047ab9 */ /* 0x000fe20000000a00 */
[----:B-----5:R-:W-:Y:S01]  /*7130*/  SHF.R.S32.HI R0, RZ, 0x1f, R152 ;  /* 0x0000001fff007819 */ /* 0x020fe20000011498 */
[----:B------:R-:W-:Y:S01]  /*7140*/  ULDC.64 UR6, c[0x0][0x408] ;  /* 0x0001020000067ab9 */ /* 0x000fe20000000a00 */
[----:B------:R-:W-:Y:S01]  /*7150*/  IMAD.WIDE.U32 R24, R152, UR4, RZ ;  /* 0x0000000498187c25 */ /* 0x000fe2000f8e00ff */
        /* <DEDUP_REMOVED lines=25> */
.L_x_11770:
[----:B------:R-:W-:Y:S05]  /*72f0*/  BSYNC B6 ;  /* 0x0000000000067941 */ /* 0x000fea0003800000 */
.L_x_11769:
[----:B------:R-:W-:Y:S01]  /*7300*/  LEA.HI R31, R31, R26, RZ, 0x2 ;  /* 0x0000001a1f1f7211 */ /* 0x000fe200078f10ff */
[----:B------:R-:W-:Y:S01]  /*7310*/  ULDC.U8 UR4, c[0x0][0x410] ;  /* 0x0001040000047ab9 */ /* 0x000fe20000000000 */
[----:B------:R-:W-:Y:S01]  /*7320*/  BSSY B0, `(.L_x_11771) ;  /* 0x00002b9000007945 */ /* 0x000fe20003800000 */
[----:B------:R-:W-:Y:S01]  /*7330*/  ISETP.NE.AND P0, PT, RZ, UR4, PT ;  /* 0x00000004ff007c0c */ /* 0x000fe2000bf05270 */
[----:B------:R-:W-:Y:S01]  /*7340*/  IMAD.IADD R41, R23, 0x1, R209 ;  /* 0x0000000117297824 */ /* 0x000fe200078e02d1 */
[----:B------:R-:W-:Y:S02]  /*7350*/  SHF.R.S32.HI R0, RZ, 0x1f, R31 ;  /* 0x0000001fff007819 */ /* 0x000fe4000001141f */
[----:B------:R-:W-:Y:S02]  /*7360*/  LOP3.LUT R31, R31, 0xfffffffc, RZ, 0xc0, !PT ;  /* 0xfffffffc1f1f7812 */ /* 0x000fe400078ec0ff */
[----:B------:R-:W-:-:S03]  /*7370*/  LEA.HI R0, R0, R23, RZ, 0x3 ;  /* 0x0000001700007211 */ /* 0x000fc600078f18ff */
[----:B------:R-:W-:Y:S01]  /*7380*/  IMAD.IADD R26, R26, 0x1, -R31 ;  /* 0x000000011a1a7824 */ /* 0x000fe200078e0a1f */
[----:B------:R-:W-:-:S05]  /*7390*/  LOP3.LUT R0, R0, 0xfffffff8, RZ, 0xc0, !PT ;  /* 0xfffffff800007812 */ /* 0x000fca00078ec0ff */
[----:B------:R-:W-:Y:S01]  /*73a0*/  IMAD.IADD R38, R23, 0x1, -R0 ;  /* 0x0000000117267824 */ /* 0x000fe200078e0a00 */
[----:B------:R-:W-:Y:S06]  /*73b0*/  @!P0 BRA `(.L_x_11772) ;  /* 0x0000001400908947 */ /* 0x000fec0003800000 */
[----:B------:R-:W1:Y:S01]  /*73c0*/  LDC R42, c[0x0][0x448] ;  /* 0x00011200ff2a7b82 */ /* 0x000e620000000800 */
        /* <DEDUP_REMOVED lines=8> */
[----:B-1----:R-:W-:-:S13]  /*7450*/  ISETP.NE.AND P0, PT, R42, 0x1, PT ;  /* 0x000000012a00780c */ /* 0x002fda0003f05270 */
[----:B------:R-:W1:Y:S08]  /*7460*/  @P0 LDC R0, c[0x0][0x44c] ;  /* 0x00011300ff000b82 */ /* 0x000e700000000800 */
[----:B------:R-:W2:Y:S01]  /*7470*/  @P0 LDC R5, c[0x0][0x450] ;  /* 0x00011400ff050b82 */ /* 0x000ea20000000800 */
[----:B-1----:R-:W-:-:S05]  /*7480*/  @P0 IMAD.HI.U32 R0, R3, R0, RZ ;  /* 0x0000000003000227 */ /* 0x002fca00078e00ff */
[----:B--2---:R-:W-:-:S04]  /*7490*/  @P0 SHF.R.U32.HI R3, RZ, R5, R0 ;  /* 0x00000005ff030219 */ /* 0x004fc80000011600 */
        /* <DEDUP_REMOVED lines=17> */
[----:B------:R1:W2:Y:S04]  /*75b0*/  SHFL.IDX PT, R3, R7, RZ, 0x1c1f ;  /* 0x001c1fff07037589 */ /* 0x0002a800000e0000 */
[----:B------:R1:W3:Y:S04]  /*75c0*/  SHFL.IDX PT, R0, R6, RZ, 0x1c1f ;  /* 0x001c1fff06007589 */ /* 0x0002e800000e0000 */
[----:B------:R1:W4:Y:S04]  /*75d0*/  SHFL.IDX PT, R5, R10, RZ, 0x1c1f ;  /* 0x001c1fff0a057589 */ /* 0x00032800000e0000 */
[----:B------:R1:W0:Y:S02]  /*75e0*/  SHFL.IDX PT, R14, R4, RZ, 0x1c1f ;  /* 0x001c1fff040e7589 */ /* 0x00022400000e0000 */
.L_x_12094:
        /* <DEDUP_REMOVED lines=9> */
[----:B---3--:R-:W-:Y:S01]  /*7680*/  IMAD.MOV.U32 R8, RZ, RZ, R0 ;  /* 0x000000ffff087224 */ /* 0x008fe200078e0000 */
[----:B------:R-:W-:Y:S01]  /*7690*/  ISETP.GE.AND P3, PT, R207, UR4, PT ;  /* 0x00000004cf007c0c */ /* 0x000fe2000bf66270 */
[----:B--2---:R-:W-:Y:S01]  /*76a0*/  IMAD.MOV.U32 R9, RZ, RZ, R3 ;  /* 0x000000ffff097224 */ /* 0x004fe200078e0003 */
[----:B------:R-:W-:Y:S01]  /*76b0*/  ISETP.GE.AND P2, PT, R200, UR4, PT ;  /* 0x00000004c8007c0c */ /* 0x000fe2000bf46270 */
[----:B----4-:R-:W-:Y:S01]  /*76c0*/  IMAD.MOV.U32 R15, RZ, RZ, R5 ;  /* 0x000000ffff0f7224 */ /* 0x010fe200078e0005 */
[----:B------:R-:W-:-:S09]  /*76d0*/  CS2R R26, SRZ ;  /* 0x00000000001a7805 */ /* 0x000fd2000001ff00 */
[C---:B0-----:R-:W-:Y:S01]  /*76e0*/  @!P3 IMAD.SHL.U32 R13, R207.reuse, 0x2, RZ ;  /* 0x00000002cf0db824 */ /* 0x041fe200078e00ff */
[----:B------:R-:W-:Y:S01]  /*76f0*/  @!P3 SHF.L.U64.HI R20, R207, 0x1, R32 ;  /* 0x00000001cf14b819 */ /* 0x000fe20000010220 */
[----:B------:R-:W-:-:S03]  /*7700*/  @!P2 IMAD.WIDE R30, R200, 0x2, R8 ;  /* 0x00000002c81ea825 */ /* 0x000fc600078e0208 */
[-C--:B------:R-:W-:Y:S02]  /*7710*/  @!P3 IADD3 R8, P0, R0, R13.reuse, RZ ;  /* 0x0000000d0008b210 */ /* 0x080fe40007f1e0ff */
[----:B------:R-:W-:Y:S02]  /*7720*/  @!P3 IADD3 R12, P1, R14, R13, RZ ;  /* 0x0000000d0e0cb210 */ /* 0x000fe40007f3e0ff */
[----:B------:R-:W-:Y:S02]  /*7730*/  CS2R R28, SRZ ;  /* 0x00000000001c7805 */ /* 0x000fe4000001ff00 */
        /* <DEDUP_REMOVED lines=9> */
.L_x_11775:
[----:B------:R-:W-:Y:S05]  /*77d0*/  BSYNC B1 ;  /* 0x0000000000017941 */ /* 0x000fea0003800000 */
.L_x_11774:
[----:B---3-5:R-:W-:Y:S01]  /*77e0*/  IMAD.MOV.U32 R0, RZ, RZ, R24 ;  /* 0x000000ffff007224 */ /* 0x028fe200078e0018 */
[----:B------:R-:W-:Y:S01]  /*77f0*/  UMOV UR4, 0xffffffff ;  /* 0xffffffff00047882 */ /* 0x000fe20000000000 */
[----:B--2---:R-:W-:Y:S02]  /*7800*/  IMAD.MOV.U32 R3, RZ, RZ, R25 ;  /* 0x000000ffff037224 */ /* 0x004fe400078e0019 */
[----:B----4-:R-:W-:Y:S02]  /*7810*/  IMAD.MOV.U32 R5, RZ, RZ, R26 ;  /* 0x000000ffff057224 */ /* 0x010fe400078e001a */
[----:B0-----:R-:W-:Y:S01]  /*7820*/  IMAD.MOV.U32 R8, RZ, RZ, R27 ;  /* 0x000000ffff087224 */ /* 0x001fe200078e001b */
        /* <DEDUP_REMOVED lines=11> */
[----:B------:R0:W2:Y:S04]  /*78e0*/  SHFL.IDX PT, R3, R7, 0x1, 0x1c1f ;  /* 0x003c1f0007037f89 */ /* 0x0000a800000e0000 */
[----:B------:R0:W3:Y:S04]  /*78f0*/  SHFL.IDX PT, R0, R6, 0x1, 0x1c1f ;  /* 0x003c1f0006007f89 */ /* 0x0000e800000e0000 */
[----:B------:R0:W4:Y:S04]  /*7900*/  SHFL.IDX PT, R5, R10, 0x1, 0x1c1f ;  /* 0x003c1f000a057f89 */ /* 0x00012800000e0000 */
[----:B-1----:R-:W1:Y:S02]  /*7910*/  SHFL.IDX PT, R4, R4, 0x1, 0x1c1f ;  /* 0x003c1f0004047f89 */ /* 0x002e6400000e0000 */
.L_x_12100:
[----:B------:R-:W-:Y:S01]  /*7920*/  VIADD R41, R41, 0x40 ;  /* 0x0000004029297836 */ /* 0x000fe20000000000 */
[----:B0-----:R-:W-:Y:S01]  /*7930*/  LEA.HI R6, R232, R232, RZ, 0x1 ;  /* 0x000000e8e8067211 */ /* 0x001fe200078f08ff */
[----:B------:R-:W-:Y:S01]  /*7940*/  BSSY B1, `(.L_x_11777) ;  /* 0x000001e000017945 */ /* 0x000fe20003800000 */
[----:B------:R-:W-:Y:S02]  /*7950*/  CS2R R12, SRZ ;  /* 0x00000000000c7805 */ /* 0x000fe4000001ff00 */
[----:B------:R-:W-:Y:S02]  /*7960*/  CS2R R10, SRZ ;  /* 0x00000000000a7805 */ /* 0x000fe4000001ff00 */
[----:B------:R-:W-:Y:S02]  /*7970*/  ISETP.GE.AND P0, PT, R41, R42, PT ;  /* 0x0000002a2900720c */ /* 0x000fe40003f06270 */
[----:B------:R-:W-:Y:S02]  /*7980*/  CS2R R14, SRZ ;  /* 0x00000000000e7805 */ /* 0x000fe4000001ff00 */
[----:B------:R-:W-:-:S05]  /*7990*/  LOP3.LUT R7, R6, 0xfffffffe, RZ, 0xc0, !PT ;  /* 0xfffffffe06077812 */ /* 0x000fca00078ec0ff */
        /* <DEDUP_REMOVED lines=8> */
[----:B------:R-:W-:-:S09]  /*7a20*/  CS2R R12, SRZ ;  /* 0x00000000000c7805 */ /* 0x000fd2000001ff00 */
[C---:B------:R-:W-:Y:S02]  /*7a30*/  @!P2 IMAD.WIDE R36, R200.reuse, 0x2, R6 ;  /* 0x00000002c824a825 */ /* 0x040fe400078e0206 */
[C---:B------:R-:W-:Y:S02]  /*7a40*/  @!P3 SHF.L.U64.HI R10, R207.reuse, 0x1, R32 ;  /* 0x00000001cf0ab819 */ /* 0x040fe40000010220 */
[----:B------:R-:W-:Y:S01]  /*7a50*/  @!P3 IMAD.SHL.U32 R7, R207, 0x2, RZ ;  /* 0x00000002cf07b824 */ /* 0x000fe200078e00ff */
[----:B------:R-:W-:Y:S02]  /*7a60*/  CS2R R14, SRZ ;  /* 0x00000000000e7805 */ /* 0x000fe4000001ff00 */
[----:B------:R-:W-:Y:S01]  /*7a70*/  CS2R R8, SRZ ;  /* 0x0000000000087805 */ /* 0x000fe2000001ff00 */
[----:B------:R0:W5:Y:S01]  /*7a80*/  @!P2 LD.E.64 R12, desc[UR38][R36.64] ;  /* 0x00000026240ca980 */ /* 0x000162000c101b00 */
[----:B-1--4-:R-:W-:Y:S01]  /*7a90*/  @!P2 IMAD.WIDE R32, R200, 0x2, R4 ;  /* 0x00000002c820a825 */ /* 0x012fe200078e0204 */
[----:B------:R-:W-:-:S02]  /*7aa0*/  @!P3 IADD3 R30, P0, R0, R7, RZ ;  /* 0x00000007001eb210 */ /* 0x000fc40007f1e0ff */
[----:B------:R-:W-:Y:S02]  /*7ab0*/  @!P3 IADD3 R6, P1, R4, R7, RZ ;  /* 0x000000070406b210 */ /* 0x000fe40007f3e0ff */
[----:B------:R0:W5:Y:S01]  /*7ac0*/  @!P2 LD.E.64 R14, desc[UR38][R32.64] ;  /* 0x00000026200ea980 */ /* 0x000162000c101b00 */
[--C-:B------:R-:W-:Y:S02]  /*7ad0*/  @!P3 IMAD.X R31, R3, 0x1, R10.reuse, P0 ;  /* 0x00000001031fb824 */ /* 0x100fe400000e060a */
[----:B------:R-:W-:Y:S01]  /*7ae0*/  @!P3 IMAD.X R7, R5, 0x1, R10, P1 ;  /* 0x000000010507b824 */ /* 0x000fe200008e060a */
[----:B------:R-:W-:Y:S02]  /*7af0*/  CS2R R10, SRZ ;  /* 0x00000000000a7805 */ /* 0x000fe4000001ff00 */
[----:B------:R0:W5:Y:S04]  /*7b00*/  @!P3 LD.E.64 R8, desc[UR38][R30.64] ;  /* 0x000000261e08b980 */ /* 0x000168000c101b00 */
[----:B------:R0:W5:Y:S02]  /*7b10*/  @!P3 LD.E.64 R10, desc[UR38][R6.64] ;  /* 0x00000026060ab980 */ /* 0x000164000c101b00 */
.L_x_11778:
[----:B------:R-:W-:Y:S05]  /*7b20*/  BSYNC B1 ;  /* 0x0000000000017941 */ /* 0x000fea0003800000 */
.L_x_11777:
[----:B------:R-:W2:Y:S01]  /*7b30*/  SYNCS.PHASECHK.TRANS64.TRYWAIT P0, [R19+URZ+0x22800], R40 ;  /* 0x02280028130075a7 */ /* 0x000ea2000800017f */
[----:B---3--:R-:W-:Y:S01]  /*7b40*/  IMAD.SHL.U32 R0, R38, 0x40, RZ ;  /* 0x0000004026007824 */ /* 0x008fe200078e00ff */
[----:B0-----:R-:W-:Y:S01]  /*7b50*/  VIADDMNMX R30, R42, -R209, 0x80, PT ;  /* 0x000000802a1e7446 */ /* 0x001fe200038009d1 */
[----:B-1---5:R-:W-:Y:S01]  /*7b60*/  IMAD.MOV.U32 R4, RZ, RZ, R8 ;  /* 0x000000ffff047224 */ /* 0x022fe200078e0008 */
[----:B------:R-:W-:Y:S01]  /*7b70*/  BSSY B1, `(.L_x_11779) ;  /* 0x000001a000017945 */ /* 0x000fe20003800000 */
[----:B----4-:R-:W-:Y:S01]  /*7b80*/  IMAD.MOV.U32 R5, RZ, RZ, R13 ;  /* 0x000000ffff057224 */ /* 0x010fe200078e000d */
[----:B--2---:R-:W-:Y:S01]  /*7b90*/  LOP3.LUT R3, R0, 0x1c0, RZ, 0xc0, !PT ;  /* 0x000001c000037812 */ /* 0x004fe200078ec0ff */
[----:B------:R-:W-:Y:S01]  /*7ba0*/  IMAD.MOV.U32 R6, RZ, RZ, R10 ;  /* 0x000000ffff067224 */ /* 0x000fe200078e000a */
[----:B------:R-:W-:Y:S01]  /*7bb0*/  PRMT R41, R4, 0x7610, R41 ;  /* 0x0000761004297816 */ /* 0x000fe20000000029 */
[----:B------:R-:W-:Y:S01]  /*7bc0*/  IMAD.MOV.U32 R4, RZ, RZ, R12 ;  /* 0x000000ffff047224 */ /* 0x000fe200078e000c */
[----:B------:R-:W-:-:S02]  /*7bd0*/  LOP3.LUT R0, R3, 0x18, R16, 0xf8, !PT ;  /* 0x0000001803007812 */ /* 0x000fc400078ef810 */
[----:B------:R-:W-:Y:S02]  /*7be0*/  SHF.R.U32.HI R3, RZ, 0x3, R3 ;  /* 0x00000003ff037819 */ /* 0x000fe40000011603 */
[----:B------:R-:W-:Y:S01]  /*7bf0*/  PRMT R45, R45, 0x5410, R4 ;  /* 0x000054102d2d7816 */ /* 0x000fe20000000004 */
[----:B------:R-:W-:Y:S01]  /*7c00*/  IMAD.MOV.U32 R4, RZ, RZ, R11 ;  /* 0x000000ffff047224 */ /* 0x000fe200078e000b */
[----:B------:R-:W-:Y:S01]  /*7c10*/  LOP3.LUT R3, R0, R3, RZ, 0x3c, !PT ;  /* 0x0000000300037212 */ /* 0x000fe200078e3cff */
[----:B------:R-:W-:Y:S01]  /*7c20*/  IMAD.MOV.U32 R0, RZ, RZ, R9 ;  /* 0x000000ffff007224 */ /* 0x000fe200078e0009 */
[----:B------:R-:W-:Y:S01]  /*7c30*/  PRMT R47, R5, 0x7610, R47 ;  /* 0x00007610052f7816 */ /* 0x000fe2000000002f */
[----:B------:R-:W-:Y:S01]  /*7c40*/  IMAD.MOV.U32 R5, RZ, RZ, R14 ;  /* 0x000000ffff057224 */ /* 0x000fe200078e000e */
[----:B------:R-:W-:Y:S02]  /*7c50*/  PRMT R42, R4, 0x7610, R42 ;  /* 0x00007610042a7816 */ /* 0x000fe4000000002a */
[----:B------:R-:W-:Y:S01]  /*7c60*/  PRMT R41, R41, 0x5410, R0 ;  /* 0x0000541029297816 */ /* 0x000fe20000000000 */
[----:B------:R-:W-:Y:S01]  /*7c70*/  IMAD R0, R220, 0x200, R3 ;  /* 0x00000200dc007824 */ /* 0x000fe200078e0203 */
[----:B------:R-:W-:Y:S01]  /*7c80*/  PRMT R48, R5, 0x7610, R48 ;  /* 0x0000761005307816 */ /* 0x000fe20000000030 */
[----:B------:R-:W-:Y:S01]  /*7c90*/  IMAD.MOV.U32 R5, RZ, RZ, R15 ;  /* 0x000000ffff057224 */ /* 0x000fe200078e000f */
[----:B------:R-:W-:Y:S01]  /*7ca0*/  LOP3.LUT P2, RZ, R38, 0x4, RZ, 0xc0, !PT ;  /* 0x0000000426ff7812 */ /* 0x000fe2000784c0ff */
[----:B------:R-:W-:Y:S01]  /*7cb0*/  IMAD R3, R0, 0x2, R19 ;  /* 0x0000000200037824 */ /* 0x000fe200078e0213 */
[----:B------:R-:W-:-:S02]  /*7cc0*/  PRMT R46, R46, 0x5410, R6 ;  /* 0x000054102e2e7816 */ /* 0x000fc40000000006 */
[----:B------:R-:W-:Y:S01]  /*7cd0*/  ISETP.GE.AND P1, PT, R23, R30, PT ;  /* 0x0000001e1700720c */ /* 0x000fe20003f26270 */
[C---:B------:R-:W-:Y:S02]  /*7ce0*/  VIADD R4, R3.reuse, 0x18400 ;  /* 0x0001840003047836 */ /* 0x040fe40000000000 */
[----:B------:R-:W-:Y:S01]  /*7cf0*/  VIADD R0, R3, 0x18440 ;  /* 0x0001844003007836 */ /* 0x000fe20000000000 */
[----:B------:R-:W-:Y:S09]  /*7d00*/  @!P0 BRA `(.L_x_11780) ;  /* 0x000001d800748947 */ /* 0x000ff20003800000 */
.L_x_12101:
[----:B------:R-:W-:Y:S05]  /*7d10*/  BSYNC B1 ;  /* 0x0000000000017941 */ /* 0x000fea0003800000 */
.L_x_11779:
        /* <DEDUP_REMOVED lines=32> */
[----:B------:R-:W-:Y:S02]  /*7f20*/  IMAD.U32 R7, R5, 0x10000, RZ ;  /* 0x0001000005077824 */ /* 0x000fe400078e00ff */
[-C--:B------:R-:W-:Y:S01]  /*7f30*/  FMUL.FTZ R33, R29, R32.reuse ;  /* 0x000000201d217220 */ /* 0x080fe20000410000 */
[----:B------:R-:W-:Y:S01]  /*7f40*/  FFMA.FTZ R37, R28, R32, -R27 ;  /* 0x000000201c257223 */ /* 0x000fe2000001081b */
[----:B------:R-:W-:Y:S01]  /*7f50*/  LOP3.LUT R4, R4, 0xffff0000, RZ, 0xc0, !PT ;  /* 0xffff000004047812 */ /* 0x000fe200078ec0ff */
[----:B------:R-:W-:Y:S01]  /*7f60*/  IMAD.U32 R29, R35, 0x10000, RZ ;  /* 0x00010000231d7824 */ /* 0x000fe200078e00ff */
[----:B------:R-:W-:Y:S01]  /*7f70*/  LOP3.LUT R5, R5, 0xffff0000, RZ, 0xc0, !PT ;  /* 0xffff000005057812 */ /* 0x000fe200078ec0ff */
[----:B------:R-:W-:Y:S01]  /*7f80*/  IMAD.U32 R27, R31, 0x10000, RZ ;  /* 0x000100001f1b7824 */ /* 0x000fe200078e00ff */
[----:B------:R-:W-:Y:S01]  /*7f90*/  LOP3.LUT R32, R35, 0xffff0000, RZ, 0xc0, !PT ;  /* 0xffff000023207812 */ /* 0x000fe200078ec0ff */
[----:B0-----:R-:W-:Y:S01]  /*7fa0*/  FFMA.FTZ R40, R28, R36, R33 ;  /* 0x000000241c287223 */ /* 0x001fe20000010021 */
        /* <DEDUP_REMOVED lines=14> */
.L_x_11784:
[----:B------:R-:W-:Y:S05]  /*8090*/  BSYNC B2 ;  /* 0x0000000000027941 */ /* 0x000fea0003800000 */
.L_x_11783:
[----:B------:R-:W-:Y:S05]  /*80a0*/  @P1 BRA `(.L_x_11782) ;  /* 0x0000000000b81947 */ /* 0x000fea0003800000 */
[----:B-1----:R-:W1:Y:S01]  /*80b0*/  LDS.128 R4, [R0] ;  /* 0x0000000000047984 */ /* 0x002e620000000c00 */
        /* <DEDUP_REMOVED lines=45> */
.L_x_11782:
[----:B------:R-:W-:Y:S05]  /*8390*/  BSYNC B1 ;  /* 0x0000000000017941 */ /* 0x000fea0003800000 */
.L_x_11781:
        /* <DEDUP_REMOVED lines=53> */
.L_x_11787:
[----:B------:R-:W-:Y:S05]  /*86f0*/  BSYNC B1 ;  /* 0x0000000000017941 */ /* 0x000fea0003800000 */
.L_x_11786:
[----:B------:R-:W-:Y:S05]  /*8700*/  @P1 BRA `(.L_x_11785) ;  /* 0x0000001400e81947 */ /* 0x000fea0003800000 */
[----:B-1----:R-:W1:Y:S01]  /*8710*/  LDS.128 R4, [R0+0x2000] ;  /* 0x0020000000047984 */ /* 0x002e620000000c00 */
[----:B------:R-:W-:Y:S02]  /*8720*/  SHF.R.U32.HI R15, RZ, 0x10, R11 ;  /* 0x00000010ff0f7819 */ /* 0x000fe4000001160b */
[----:B------:R-:W-:Y:S02]  /*8730*/  SHF.R.U32.HI R12, RZ, 0x10, R9 ;  /* 0x00000010ff0c7819 */ /* 0x000fe40000011609 */
[----:B------:R-:W-:Y:S02]  /*8740*/  PRMT R15, R42, 0x5410, R15 ;  /* 0x000054102a0f7816 */ /* 0x000fe4000000000f */
[----:B------:R-:W-:Y:S02]  /*8750*/  PRMT R12, R41, 0x5432, R12 ;  /* 0x00005432290c7816 */ /* 0x000fe4000000000c */
[----:B------:R-:W-:Y:S01]  /*8760*/  SHF.R.U64 R3, R8, 0x10, R9 ;  /* 0x0000001008037819 */ /* 0x000fe20000001209 */
[C---:B------:R-:W-:Y:S01]  /*8770*/  IMAD.U32 R20, R15.reuse, 0x10000, RZ ;  /* 0x000100000f147824 */ /* 0x040fe200078e00ff */
[----:B------:R-:W-:Y:S01]  /*8780*/  SHF.R.U64 R14, R10, 0x10, R11 ;  /* 0x000000100a0e7819 */ /* 0x000fe2000000120b */
[----:B------:R-:W-:Y:S01]  /*8790*/  IMAD.U32 R13, R12, 0x10000, RZ ;  /* 0x000100000c0d7824 */ /* 0x000fe200078e00ff */
[----:B------:R-:W-:-:S02]  /*87a0*/  LOP3.LUT R15, R15, 0xffff0000, RZ, 0xc0, !PT ;  /* 0xffff00000f0f7812 */ /* 0x000fc400078ec0ff */
[----:B------:R-:W-:Y:S02]  /*87b0*/  LOP3.LUT R12, R12, 0xffff0000, RZ, 0xc0, !PT ;  /* 0xffff00000c0c7812 */ /* 0x000fe400078ec0ff */
[----:B------:R-:W-:Y:S02]  /*87c0*/  PRMT R11, R41, 0x5410, R3 ;  /* 0x00005410290b7816 */ /* 0x000fe40000000003 */
[----:B------:R-:W-:Y:S02]  /*87d0*/  PRMT R14, R46, 0x5432, R14 ;  /* 0x000054322e0e7816 */ /* 0x000fe4000000000e */
[C---:B-1----:R-:W-:Y:S01]  /*87e0*/  LOP3.LUT R9, R6.reuse, 0xffff0000, RZ, 0xc0, !PT ;  /* 0xffff000006097812 */ /* 0x042fe200078ec0ff */
[C---:B------:R-:W-:Y:S01]  /*87f0*/  IMAD.U32 R10, R7.reuse, 0x10000, RZ ;  /* 0x00010000070a7824 */ /* 0x040fe200078e00ff */
[----:B------:R-:W-:Y:S01]  /*8800*/  LOP3.LUT R7, R7, 0xffff0000, RZ, 0xc0, !PT ;  /* 0xffff000007077812 */ /* 0x000fe200078ec0ff */
[----:B------:R-:W-:Y:S02]  /*8810*/  IMAD.U32 R8, R6, 0x10000, RZ ;  /* 0x0001000006087824 */ /* 0x000fe400078e00ff */
[C---:B------:R-:W-:Y:S01]  /*8820*/  FMUL.FTZ R21, R9.reuse, R20 ;  /* 0x0000001409157220 */ /* 0x040fe20000410000 */
[----:B------:R-:W-:Y:S01]  /*8830*/  FMUL.FTZ R9, R9, R13 ;  /* 0x0000000d09097220 */ /* 0x000fe20000410000 */
[----:B------:R-:W-:Y:S01]  /*8840*/  FMUL.FTZ R25, R7, R15 ;  /* 0x0000000f07197220 */ /* 0x000fe20000410000 */
[----:B------:R-:W-:-:S02]  /*8850*/  IMAD.U32 R3, R4, 0x10000, RZ ;  /* 0x0001000004037824 */ /* 0x000fc400078e00ff */
        /* <DEDUP_REMOVED lines=26> */
.L_x_11772:
[----:B------:R-:W1:Y:S01]  /*8a00*/  LDC R36, c[0x0][0x448] ;  /* 0x00011200ff247b82 */ /* 0x000e620000000800 */
[----:B------:R-:W-:Y:S01]  /*8a10*/  IMAD R3, R26, 0x40, R41 ;  /* 0x000000401a037824 */ /* 0x000fe200078e0229 */
[----:B------:R-:W-:Y:S01]  /*8a20*/  ULDC.64 UR4, c[0x0][0x3f8] ;  /* 0x0000fe0000047ab9 */ /* 0x000fe20000000a00 */
[----:B------:R-:W-:Y:S01]  /*8a30*/  ULDC.64 UR6, c[0x0][0x408] ;  /* 0x0001020000067ab9 */ /* 0x000fe20000000a00 */
[----:B------:R-:W-:Y:S01]  /*8a40*/  IMAD.MOV.U32 R26, RZ, RZ, R24 ;  /* 0x000000ffff1a7224 */ /* 0x000fe200078e0018 */
[----:B------:R-:W-:Y:S01]  /*8a50*/  SHF.R.S32.HI R43, RZ, 0x1f, R16 ;  /* 0x0000001fff2b7819 */ /* 0x000fe20000011410 */
[----:B------:R-:W-:Y:S01]  /*8a60*/  IMAD.MOV.U32 R4, RZ, RZ, R152 ;  /* 0x000000ffff047224 */ /* 0x000fe200078e0098 */
[----:B-1----:R-:W-:-:S13]  /*8a70*/  ISETP.NE.AND P0, PT, R36, 0x1, PT ;  /* 0x000000012400780c */ /* 0x002fda0003f05270 */
[----:B------:R-:W1:Y:S08]  /*8a80*/  @P0 LDC R0, c[0x0][0x44c] ;  /* 0x00011300ff000b82 */ /* 0x000e700000000800 */
[----:B------:R-:W2:Y:S01]  /*8a90*/  @P0 LDC R5, c[0x0][0x450] ;  /* 0x00011400ff050b82 */ /* 0x000ea20000000800 */
[----:B-1----:R-:W-:-:S05]  /*8aa0*/  @P0 IMAD.HI.U32 R0, R3, R0, RZ ;  /* 0x0000000003000227 */ /* 0x002fca00078e00ff */
[----:B--2---:R-:W-:Y:S01]  /*8ab0*/  @P0 SHF.R.U32.HI R3, RZ, R5, R0 ;  /* 0x00000005ff030219 */ /* 0x004fe20000011600 */
        /* <DEDUP_REMOVED lines=18> */
[----:B------:R-:W1:Y:S01]  /*8be0*/  LDC R39, c[0x0][0x3f4] ;  /* 0x0000fd00ff277b82 */ /* 0x000e620000000800 */
[----:B------:R-:W2:Y:S01]  /*8bf0*/  SHFL.IDX PT, R3, R25, RZ, 0x1c1f ;  /* 0x001c1fff19037589 */ /* 0x000ea200000e0000 */
[----:B------:R-:W-:-:S03]  /*8c00*/  IMAD R36, R203, R36, RZ ;  /* 0x00000024cb247224 */ /* 0x000fc600078e02ff */
[----:B------:R-:W3:Y:S04]  /*8c10*/  SHFL.IDX PT, R0, R26, RZ, 0x1c1f ;  /* 0x001c1fff1a007589 */ /* 0x000ee800000e0000 */
[----:B------:R-:W4:Y:S04]  /*8c20*/  SHFL.IDX PT, R14, R27, RZ, 0x1c1f ;  /* 0x001c1fff1b0e7589 */ /* 0x000f2800000e0000 */
[----:B------:R-:W5:Y:S01]  /*8c30*/  SHFL.IDX PT, R4, R24, RZ, 0x1c1f ;  /* 0x001c1fff18047589 */ /* 0x000f6200000e0000 */
[----:B-1----:R-:W-:-:S04]  /*8c40*/  ISETP.GE.AND P0, PT, R16, R39, PT ;  /* 0x000000271000720c */ /* 0x002fc80003f06270 */
[----:B------:R-:W-:-:S13]  /*8c50*/  ISETP.GE.OR P1, PT, R41, R36, P0 ;  /* 0x000000242900720c */ /* 0x000fda0000726670 */
[C---:B------:R-:W-:Y:S01]  /*8c60*/  @!P1 IMAD.SHL.U32 R5, R16.reuse, 0x2, RZ ;  /* 0x0000000210059824 */ /* 0x040fe200078e00ff */
[----:B------:R-:W-:-:S04]  /*8c70*/  @!P1 SHF.L.U64.HI R21, R16, 0x1, R43 ;  /* 0x0000000110159819 */ /* 0x000fc8000001022b */
[----:B--2---:R-:W-:-:S05]  /*8c80*/  @!P1 IADD3 R6, P2, R3, R5, RZ ;  /* 0x0000000503069210 */ /* 0x004fca0007f5e0ff */
[----:B---3--:R-:W-:-:S05]  /*8c90*/  @!P1 IMAD.X R7, R0, 0x1, R21, P2 ;  /* 0x0000000100079824 */ /* 0x008fca00010e0615 */
[----:B------:R-:W2:Y:S01]  /*8ca0*/  @!P1 LD.E.128 R8, desc[UR38][R6.64] ;  /* 0x0000002606089980 */ /* 0x000ea2000c101d00 */
[----:B----4-:R-:W-:-:S05]  /*8cb0*/  @!P1 IADD3 R14, P2, R14, R5, RZ ;  /* 0x000000050e0e9210 */ /* 0x010fca0007f5e0ff */
[----:B-----5:R-:W-:-:S04]  /*8cc0*/  @!P1 IMAD.X R3, R4, 0x1, R21, P2 ;  /* 0x0000000104039824 */ /* 0x020fc800010e0615 */
[----:B------:R-:W-:-:S05]  /*8cd0*/  @!P1 IMAD.MOV.U32 R15, RZ, RZ, R3 ;  /* 0x000000ffff0f9224 */ /* 0x000fca00078e0003 */
[----:B------:R1:W3:Y:S01]  /*8ce0*/  @!P1 LD.E.128 R4, desc[UR38][R14.64] ;  /* 0x000000260e049980 */ /* 0x0002e2000c101d00 */
[----:B------:R-:W-:Y:S02]  /*8cf0*/  CS2R R20, SRZ ;  /* 0x0000000000147805 */ /* 0x000fe4000001ff00 */
[----:B------:R-:W-:Y:S02]  /*8d00*/  CS2R R28, SRZ ;  /* 0x00000000001c7805 */ /* 0x000fe4000001ff00 */
[----:B------:R-:W-:Y:S01]  /*8d10*/  CS2R R30, SRZ ;  /* 0x00000000001e7805 */ /* 0x000fe2000001ff00 */
[----:B------:R-:W4:Y:S01]  /*8d20*/  SHFL.IDX PT, R24, R24, 0x1, 0x1c1f ;  /* 0x003c1f0018187f89 */ /* 0x000f2200000e0000 */
[----:B------:R-:W-:-:S03]  /*8d30*/  CS2R R32, SRZ ;  /* 0x0000000000207805 */ /* 0x000fc6000001ff00 */
[----:B-1----:R1:W0:Y:S01]  /*8d40*/  SHFL.IDX PT, R14, R27, 0x1, 0x1c1f ;  /* 0x003c1f001b0e7f89 */ /* 0x00222200000e0000 */
[----:B--2---:R-:W-:Y:S02]  /*8d50*/  @!P1 IMAD.MOV.U32 R20, RZ, RZ, R8 ;  /* 0x000000ffff149224 */ /* 0x004fe400078e0008 */
[----:B------:R-:W-:Y:S02]  /*8d60*/  @!P1 IMAD.MOV.U32 R21, RZ, RZ, R9 ;  /* 0x000000ffff159224 */ /* 0x000fe400078e0009 */
[----:B------:R-:W-:Y:S02]  /*8d70*/  IMAD.MOV.U32 R0, RZ, RZ, R20 ;  /* 0x000000ffff007224 */ /* 0x000fe400078e0014 */
[----:B------:R-:W-:Y:S02]  /*8d80*/  IMAD.MOV.U32 R3, RZ, RZ, R21 ;  /* 0x000000ffff037224 */ /* 0x000fe400078e0015 */
[----:B------:R-:W-:Y:S01]  /*8d90*/  @!P1 IMAD.MOV.U32 R28, RZ, RZ, R10 ;  /* 0x000000ffff1c9224 */ /* 0x000fe200078e000a */
[----:B------:R-:W-:Y:S01]  /*8da0*/  PRMT R37, R37, 0x5410, R0 ;  /* 0x0000541025257816 */ /* 0x000fe20000000000 */
[----:B------:R-:W-:Y:S01]  /*8db0*/  @!P1 IMAD.MOV.U32 R29, RZ, RZ, R11 ;  /* 0x000000ffff1d9224 */ /* 0x000fe200078e000b */
[----:B------:R-:W-:Y:S01]  /*8dc0*/  PRMT R49, R49, 0x5410, R3 ;  /* 0x0000541031317816 */ /* 0x000fe20000000003 */
[----:B------:R1:W2:Y:S01]  /*8dd0*/  SHFL.IDX PT, R0, R26, 0x1, 0x1c1f ;  /* 0x003c1f001a007f89 */ /* 0x0002a200000e0000 */
[----:B------:R-:W-:-:S02]  /*8de0*/  IMAD.MOV.U32 R8, RZ, RZ, R28 ;  /* 0x000000ffff087224 */ /* 0x000fc400078e001c */
[----:B---3--:R-:W-:Y:S01]  /*8df0*/  @!P1 IMAD.MOV.U32 R30, RZ, RZ, R4 ;  /* 0x000000ffff1e9224 */ /* 0x008fe200078e0004 */
[----:B------:R1:W3:Y:S01]  /*8e00*/  SHFL.IDX PT, R3, R25, 0x1, 0x1c1f ;  /* 0x003c1f0019037f89 */ /* 0x0002e200000e0000 */
[----:B------:R-:W-:Y:S01]  /*8e10*/  @!P1 IMAD.MOV.U32 R31, RZ, RZ, R5 ;  /* 0x000000ffff1f9224 */ /* 0x000fe200078e0005 */
[----:B------:R-:W-:Y:S01]  /*8e20*/  PRMT R35, R8, 0x7610, R35 ;  /* 0x0000761008237816 */ /* 0x000fe20000000023 */
[----:B------:R-:W-:Y:S02]  /*8e30*/  @!P1 IMAD.MOV.U32 R33, RZ, RZ, R7 ;  /* 0x000000ffff219224 */ /* 0x000fe400078e0007 */
[----:B------:R-:W-:Y:S02]  /*8e40*/  @!P1 IMAD.MOV.U32 R32, RZ, RZ, R6 ;  /* 0x000000ffff209224 */ /* 0x000fe400078e0006 */
[----:B------:R-:W-:Y:S02]  /*8e50*/  IMAD.MOV.U32 R4, RZ, RZ, R30 ;  /* 0x000000ffff047224 */ /* 0x000fe400078e001e */
[----:B------:R-:W-:-:S02]  /*8e60*/  IMAD.MOV.U32 R5, RZ, RZ, R31 ;  /* 0x000000ffff057224 */ /* 0x000fc400078e001f */
[----:B------:R-:W-:Y:S01]  /*8e70*/  IMAD.MOV.U32 R7, RZ, RZ, R33 ;  /* 0x000000ffff077224 */ /* 0x000fe200078e0021 */
[----:B------:R-:W-:Y:S01]  /*8e80*/  PRMT R35, R35, 0x5410, R4 ;  /* 0x0000541023237816 */ /* 0x000fe20000000004 */
[----:B------:R-:W-:Y:S02]  /*8e90*/  IMAD.MOV.U32 R9, RZ, RZ, R29 ;  /* 0x000000ffff097224 */ /* 0x000fe400078e001d */
[----:B------:R-:W-:Y:S01]  /*8ea0*/  IMAD.MOV.U32 R6, RZ, RZ, R32 ;  /* 0x000000ffff067224 */ /* 0x000fe200078e0020 */
[----:B------:R-:W-:Y:S02]  /*8eb0*/  PRMT R45, R7, 0x5410, R5 ;  /* 0x00005410072d7816 */ /* 0x000fe40000000005 */
[----:B------:R-:W-:Y:S02]  /*8ec0*/  CS2R R4, SRZ ;  /* 0x0000000000047805 */ /* 0x000fe4000001ff00 */
[----:B------:R-:W-:Y:S02]  /*8ed0*/  PRMT R37, R9, 0x7610, R37 ;  /* 0x0000761009257816 */ /* 0x000fe40000000025 */
[----:B012-4-:R-:W-:-:S07]  /*8ee0*/  PRMT R48, R48, 0x5410, R6 ;  /* 0x0000541030307816 */ /* 0x017fce0000000006 */
.L_x_12111:
[----:B------:R-:W-:Y:S01]  /*8ef0*/  VIADD R41, R41, 0x40 ;  /* 0x0000004029297836 */ /* 0x000fe20000000000 */
[----:B------:R-:W-:Y:S01]  /*8f00*/  LEA.HI R6, R232, R232, RZ, 0x1 ;  /* 0x000000e8e8067211 */ /* 0x000fe200078f08ff */
[----:B------:R-:W-:Y:S01]  /*8f10*/  BSSY B1, `(.L_x_11789) ;  /* 0x0000015000017945 */ /* 0x000fe20003800000 */
[----:B------:R-:W-:Y:S02]  /*8f20*/  CS2R R8, SRZ ;  /* 0x0000000000087805 */ /* 0x000fe4000001ff00 */
[----:B------:R-:W-:Y:S02]  /*8f30*/  CS2R R10, SRZ ;  /* 0x00000000000a7805 */ /* 0x000fe4000001ff00 */
[----:B------:R-:W-:Y:S02]  /*8f40*/  ISETP.GE.AND P1, PT, R41, R36, PT ;  /* 0x000000242900720c */ /* 0x000fe40003f26270 */
[----:B------:R-:W-:-:S05]  /*8f50*/  LOP3.LUT R7, R6, 0xfffffffe, RZ, 0xc0, !PT ;  /* 0xfffffffe06077812 */ /* 0x000fca00078ec0ff */
[----:B------:R-:W-:Y:S01]  /*8f60*/  IMAD.IADD R12, R232, 0x1, -R7 ;  /* 0x00000001e80c7824 */ /* 0x000fe200078e0a07 */
[----:B------:R-:W-:-:S04]  /*8f70*/  CS2R R6, SRZ ;  /* 0x0000000000067805 */ /* 0x000fc8000001ff00 */
[----:B------:R-:W-:Y:S01]  /*8f80*/  SHF.L.U32 R12, R12, 0x1f, RZ ;  /* 0x0000001f0c0c7819 */ /* 0x000fe200000006ff */
[----:B------:R-:W-:Y:S06]  /*8f90*/  @P1 BRA `(.L_x_11790) ;  /* 0x0000000000301947 */ /* 0x000fec0003800000 */
[----:B------:R-:W-:Y:S02]  /*8fa0*/  CS2R R6, SRZ ;  /* 0x0000000000067805 */ /* 0x000fe4000001ff00 */
[----:B------:R-:W-:Y:S02]  /*8fb0*/  CS2R R8, SRZ ;  /* 0x0000000000087805 */ /* 0x000fe4000001ff00 */
[----:B------:R-:W-:Y:S01]  /*8fc0*/  CS2R R10, SRZ ;  /* 0x00000000000a7805 */ /* 0x000fe2000001ff00 */
[----:B------:R-:W-:Y:S06]  /*8fd0*/  @P0 BRA `(.L_x_11790) ;  /* 0x0000000000200947 */ /* 0x000fec0003800000 */
[C---:B------:R-:W-:Y:S01]  /*8fe0*/  IMAD.SHL.U32 R4, R16.reuse, 0x2, RZ ;  /* 0x0000000210047824 */ /* 0x040fe200078e00ff */
[----:B------:R-:W-:-:S04]  /*8ff0*/  SHF.L.U64.HI R5, R16, 0x1, R43 ;  /* 0x0000000110057819 */ /* 0x000fc8000001022b */
[-C--:B---3--:R-:W-:Y:S02]  /*9000*/  IADD3 R8, P1, R3, R4.reuse, RZ ;  /* 0x0000000403087210 */ /* 0x088fe40007f3e0ff */
[----:B------:R-:W-:-:S03]  /*9010*/  IADD3 R4, P2, R14, R4, RZ ;  /* 0x000000040e047210 */ /* 0x000fc60007f5e0ff */
[--C-:B------:R-:W-:Y:S02]  /*9020*/  IMAD.X R9, R0, 0x1, R5.reuse, P1 ;  /* 0x0000000100097824 */ /* 0x100fe400008e0605 */
[----:B------:R-:W-:-:S04]  /*9030*/  IMAD.X R5, R24, 0x1, R5, P2 ;  /* 0x0000000118057824 */ /* 0x000fc800010e0605 */
[----:B------:R-:W5:Y:S04]  /*9040*/  LD.E.128 R8, desc[UR38][R8.64] ;  /* 0x0000002608087980 */ /* 0x000f68000c101d00 */
[----:B------:R-:W5:Y:S02]  /*9050*/  LD.E.128 R4, desc[UR38][R4.64] ;  /* 0x0000002604047980 */ /* 0x000f64000c101d00 */
.L_x_11790:
[----:B------:R-:W-:Y:S05]  /*9060*/  BSYNC B1 ;  /* 0x0000000000017941 */ /* 0x000fea0003800000 */
.L_x_11789:
[----:B------:R-:W0:Y:S01]  /*9070*/  SYNCS.PHASECHK.TRANS64.TRYWAIT P1, [R19+URZ+0x22800], R12 ;  /* 0x0228000c130075a7 */ /* 0x000e22000802017f */
[----:B-----5:R-:W-:Y:S01]  /*9080*/  IMAD.MOV.U32 R0, RZ, RZ, R4 ;  /* 0x000000ffff007224 */ /* 0x020fe200078e0004 */
[----:B------:R-:W-:Y:S01]  /*9090*/  VIADDMNMX R36, R36, -R209, 0x80, PT ;  /* 0x0000008024247446 */ /* 0x000fe200038009d1 */
[----:B---3--:R-:W-:Y:S01]  /*90a0*/  IMAD.MOV.U32 R3, RZ, RZ, R5 ;  /* 0x000000ffff037224 */ /* 0x008fe200078e0005 */
[----:B------:R-:W-:Y:S01]  /*90b0*/  BSSY B1, `(.L_x_11791) ;  /* 0x000000f000017945 */ /* 0x000fe20003800000 */
[----:B------:R-:W-:Y:S01]  /*90c0*/  IMAD.MOV.U32 R13, RZ, RZ, R8 ;  /* 0x000000ffff0d7224 */ /* 0x000fe200078e0008 */
[-C--:B------:R-:W-:Y:S01]  /*90d0*/  ISETP.GE.OR P2, PT, R23, R36.reuse, P0 ;  /* 0x000000241700720c */ /* 0x080fe20000746670 */
[----:B------:R-:W-:Y:S01]  /*90e0*/  IMAD.MOV.U32 R14, RZ, RZ, R9 ;  /* 0x000000ffff0e7224 */ /* 0x000fe200078e0009 */
[----:B------:R-:W-:Y:S01]  /*90f0*/  PRMT R54, R3, 0x5410, R0 ;  /* 0x0000541003367816 */ /* 0x000fe20000000000 */
[----:B------:R-:W-:Y:S01]  /*9100*/  IMAD.MOV.U32 R0, RZ, RZ, R6 ;  /* 0x000000ffff007224 */ /* 0x000fe200078e0006 */
[----:B------:R-:W-:Y:S01]  /*9110*/  ISETP.GE.OR P0, PT, R231, R36, P0 ;  /* 0x00000024e700720c */ /* 0x000fe20000706670 */
[----:B------:R-:W-:Y:S01]  /*9120*/  IMAD.MOV.U32 R3, RZ, RZ, R7 ;  /* 0x000000ffff037224 */ /* 0x000fe200078e0007 */
[----:B------:R-:W-:-:S02]  /*9130*/  PRMT R57, R13, 0x7610, R57 ;  /* 0x000076100d397816 */ /* 0x000fc40000000039 */
[----:B------:R-:W-:Y:S01]  /*9140*/  PRMT R55, R0, 0x7610, R55 ;  /* 0x0000761000377816 */ /* 0x000fe20000000037 */
[----:B------:R-:W-:Y:S01]  /*9150*/  IMAD.MOV.U32 R0, RZ, RZ, R10 ;  /* 0x000000ffff007224 */ /* 0x000fe200078e000a */
[----:B------:R-:W-:Y:S01]  /*9160*/  PRMT R56, R3, 0x7610, R56 ;  /* 0x0000761003387816 */ /* 0x000fe20000000038 */
[----:B------:R-:W-:Y:S01]  /*9170*/  IMAD.MOV.U32 R3, RZ, RZ, R11 ;  /* 0x000000ffff037224 */ /* 0x000fe200078e000b */
[----:B------:R-:W-:Y:S01]  /*9180*/  PRMT R58, R14, 0x7610, R58 ;  /* 0x000076100e3a7816 */ /* 0x000fe2000000003a */
[----:B0-----:R-:W-:Y:S06]  /*9190*/  @!P1 BRA `(.L_x_11792) ;  /* 0x000001c800d09947 */ /* 0x001fec0003800000 */
.L_x_12112:
[----:B------:R-:W-:Y:S05]  /*91a0*/  BSYNC B1 ;  /* 0x0000000000017941 */ /* 0x000fea0003800000 */
.L_x_11791:
[----:B------:R-:W-:Y:S04]  /*91b0*/  BSSY B1, `(.L_x_11793) ;  /* 0x000006a000017945 */ /* 0x000fe80003800000 */
[----:B------:R-:W-:Y:S05]  /*91c0*/  @P2 BRA `(.L_x_11794) ;  /* 0x0000000400a02947 */ /* 0x000fea0003800000 */
[----:B------:R-:W-:Y:S01]  /*91d0*/  IMAD.SHL.U32 R38, R38, 0x40, RZ ;  /* 0x0000004026267824 */ /* 0x000fe200078e00ff */
[----:B------:R-:W-:Y:S01]  /*91e0*/  SHF.R.U64 R42, R30, 0x10, R31 ;  /* 0x000000101e2a7819 */ /* 0x000fe2000000121f */
[----:B------:R-:W-:Y:S01]  /*91f0*/  IMAD.IADD R14, R16, 0x1, R39 ;  /* 0x00000001100e7824 */ /* 0x000fe200078e0227 */
[--C-:B------:R-:W-:Y:S02]  /*9200*/  SHF.R.U32.HI R40, RZ, 0x10, R21.reuse ;  /* 0x00000010ff287819 */ /* 0x100fe40000011615 */
[----:B------:R-:W-:Y:S02]  /*9210*/  LOP3.LUT R15, R38, 0x1c0, RZ, 0xc0, !PT ;  /* 0x000001c0260f7812 */ /* 0x000fe400078ec0ff */
[----:B------:R-:W-:Y:S02]  /*9220*/  SHF.R.U64 R38, R20, 0x10, R21 ;  /* 0x0000001014267819 */ /* 0x000fe40000001215 */
[----:B0-----:R-:W-:Y:S02]  /*9230*/  LOP3.LUT R12, R15, 0x38, R16, 0xf8, !PT ;  /* 0x000000380f0c7812 */ /* 0x001fe400078ef810 */
[----:B------:R-:W-:-:S02]  /*9240*/  SHF.R.U32.HI R25, RZ, 0x3, R15 ;  /* 0x00000003ff197819 */ /* 0x000fc4000001160f */
[----:B------:R-:W-:Y:S02]  /*9250*/  LOP3.LUT R14, R15, 0x38, R14, 0xf8, !PT ;  /* 0x000000380f0e7812 */ /* 0x000fe400078ef80e */
[-C--:B------:R-:W-:Y:S02]  /*9260*/  LOP3.LUT R13, R12, R25.reuse, RZ, 0x3c, !PT ;  /* 0x000000190c0d7212 */ /* 0x080fe400078e3cff */
[----:B------:R-:W-:Y:S02]  /*9270*/  PRMT R42, R35, 0x5432, R42 ;  /* 0x00005432232a7816 */ /* 0x000fe4000000002a */
[----:B------:R-:W-:Y:S01]  /*9280*/  SHF.R.U64 R20, R28, 0x10, R29 ;  /* 0x000000101c147819 */ /* 0x000fe2000000121d */
[----:B------:R-:W-:Y:S01]  /*9290*/  IMAD R36, R220, 0x200, R13 ;  /* 0x00000200dc247824 */ /* 0x000fe200078e020d */
[----:B------:R-:W-:Y:S01]  /*92a0*/  LOP3.LUT R13, R14, R25, RZ, 0x3c, !PT ;  /* 0x000000190e0d7212 */ /* 0x000fe200078e3cff */
[----:B------:R-:W-:Y:S01]  /*92b0*/  IMAD.U32 R43, R42, 0x10000, RZ ;  /* 0x000100002a2b7824 */ /* 0x000fe200078e00ff */
[----:B------:R-:W-:Y:S01]  /*92c0*/  PRMT R38, R37, 0x5432, R38 ;  /* 0x0000543225267816 */ /* 0x000fe20000000026 */
[----:B------:R-:W-:Y:S01]  /*92d0*/  IMAD R36, R36, 0x2, R19 ;  /* 0x0000000224247824 */ /* 0x000fe200078e0213 */
[----:B------:R-:W-:Y:S01]  /*92e0*/  SHF.R.U32.HI R44, RZ, 0x10, R31 ;  /* 0x00000010ff2c7819 */ /* 0x000fe2000001161f */
[----:B------:R-:W-:Y:S01]  /*92f0*/  IMAD R24, R220, 0x200, R13 ;  /* 0x00000200dc187824 */ /* 0x000fe200078e020d */
[----:B------:R-:W-:-:S02]  /*9300*/  PRMT R40, R49, 0x5432, R40 ;  /* 0x0000543231287816 */ /* 0x000fc40000000028 */
[----:B------:R-:W0:Y:S01]  /*9310*/  LDS.128 R12, [R36+0x18400] ;  /* 0x01840000240c7984 */ /* 0x000e220000000c00 */
[----:B------:R-:W-:Y:S01]  /*9320*/  IMAD R52, R24, 0x2, R19 ;  /* 0x0000000218347824 */ /* 0x000fe200078e0213 */
[----:B------:R-:W-:Y:S01]  /*9330*/  PRMT R41, R35, 0x5410, R20 ;  /* 0x0000541023297816 */ /* 0x000fe20000000014 */
[----:B------:R-:W-:Y:S01]  /*9340*/  IMAD.U32 R35, R38, 0x10000, RZ ;  /* 0x0001000026237824 */ /* 0x000fe200078e00ff */
[----:B------:R-:W-:Y:S02]  /*9350*/  SHF.R.U32.HI R47, RZ, 0x10, R33 ;  /* 0x00000010ff2f7819 */ /* 0x000fe40000011621 */
[----:B------:R-:W1:Y:S01]  /*9360*/  LDS.128 R24, [R52+0x18400] ;  /* 0x0184000034187984 */ /* 0x000e620000000c00 */
[C---:B------:R-:W-:Y:S02]  /*9370*/  PRMT R44, R45.reuse, 0x5432, R44 ;  /* 0x000054322d2c7816 */ /* 0x040fe4000000002c */
[----:B------:R-:W-:Y:S02]  /*9380*/  PRMT R47, R45, 0x5410, R47 ;  /* 0x000054102d2f7816 */ /* 0x000fe4000000002f */
[----:B------:R-:W-:-:S02]  /*9390*/  SHF.R.U64 R46, R32, 0x10, R33 ;  /* 0x00000010202e7819 */ /* 0x000fc40000001221 */
[----:B------:R-:W-:Y:S02]  /*93a0*/  LOP3.LUT R45, R42, 0xffff0000, RZ, 0xc0, !PT ;  /* 0xffff00002a2d7812 */ /* 0x000fe400078ec0ff */
[----:B------:R-:W-:Y:S02]  /*93b0*/  SHF.R.U32.HI R28, RZ, 0x10, R29 ;  /* 0x00000010ff1c7819 */ /* 0x000fe4000001161d */
[----:B------:R-:W-:Y:S02]  /*93c0*/  PRMT R46, R48, 0x5432, R46 ;  /* 0x00005432302e7816 */ /* 0x000fe4000000002e */
        /* <DEDUP_REMOVED lines=16> */
[----:B------:R-:W-:Y:S01]  /*94d0*/  LOP3.LUT R35, R38, 0xffff0000, RZ, 0xc0, !PT ;  /* 0xffff000026237812 */ /* 0x000fe200078ec0ff */
[----:B------:R-:W-:Y:S01]  /*94e0*/  FFMA.FTZ R51, R20, R43, R51 ;  /* 0x0000002b14337223 */ /* 0x000fe20000010033 */
[----:B------:R-:W-:Y:S02]  /*94f0*/  IMAD.U32 R20, R40, 0x10000, RZ ;  /* 0x0001000028147824 */ /* 0x000fe400078e00ff */
[----:B------:R-:W-:Y:S01]  /*9500*/  FMUL.FTZ R48, R31, R30 ;  /* 0x0000001e1f307220 */ /* 0x000fe20000410000 */
[----:B------:R-:W-:Y:S02]  /*9510*/  IMAD.U32 R33, R27, 0x10000, RZ ;  /* 0x000100001b217824 */ /* 0x000fe400078e00ff */
[----:B------:R-:W-:Y:S01]  /*9520*/  FMUL.FTZ R43, R24, R35 ;  /* 0x00000023182b7220 */ /* 0x000fe20000410000 */
[----:B------:R-:W-:-:S02]  /*9530*/  IMAD.U32 R24, R47, 0x10000, RZ ;  /* 0x000100002f187824 */ /* 0x000fc400078e00ff */
[C---:B------:R-:W-:Y:S01]  /*9540*/  FFMA.FTZ R38, R12.reuse, R35, -R53 ;  /* 0x000000230c267223 */ /* 0x040fe20000010835 */
[-C--:B------:R-:W-:Y:S01]  /*9550*/  FMUL.FTZ R31, R31, R20.reuse ;  /* 0x000000141f1f7220 */ /* 0x080fe20000410000 */
[----:B------:R-:W-:Y:S01]  /*9560*/  FFMA.FTZ R42, R12, R45, R43 ;  /* 0x0000002d0c2a7223 */ /* 0x000fe2000001002b */
[----:B------:R-:W-:Y:S01]  /*9570*/  FFMA.FTZ R48, R21, R20, -R48 ;  /* 0x0000001415307223 */ /* 0x000fe20000010830 */
[----:B------:R-:W-:Y:S02]  /*9580*/  IMAD.U32 R12, R37, 0x10000, RZ ;  /* 0x00010000250c7824 */ /* 0x000fe400078e00ff */
[----:B------:R-:W-:Y:S01]  /*9590*/  FMUL.FTZ R20, R33, R24 ;  /* 0x0000001821147220 */ /* 0x000fe20000410000 */
        /* <DEDUP_REMOVED lines=8> */
[----:B------:R-:W-:Y:S02]  /*9620*/  IMAD.U32 R31, R46, 0x10000, RZ ;  /* 0x000100002e1f7824 */ /* 0x000fe400078e00ff */
[----:B------:R-:W-:Y:S01]  /*9630*/  FFMA.FTZ R50, R29, R24, R50 ;  /* 0x000000181d327223 */ /* 0x000fe20000010032 */
[C---:B------:R-:W-:Y:S01]  /*9640*/  FFMA.FTZ R33, R13.reuse, R44, R33 ;  /* 0x0000002c0d217223 */ /* 0x040fe20000010021 */
[----:B------:R-:W-:Y:S01]  /*9650*/  FFMA.FTZ R25, R13, R40, -R12 ;  /* 0x000000280d197223 */ /* 0x000fe2000001080c */
[----:B------:R-:W-:Y:S01]  /*9660*/  IMAD.U32 R28, R14, 0x10000, RZ ;  /* 0x000100000e1c7824 */ /* 0x000fe200078e00ff */
[----:B------:R-:W-:Y:S01]  /*9670*/  LOP3.LUT R26, R26, 0xffff0000, RZ, 0xc0, !PT ;  /* 0xffff00001a1a7812 */ /* 0x000fe200078ec0ff */
[----:B------:R-:W-:Y:S01]  /*9680*/  IMAD.U32 R21, R41, 0x10000, RZ ;  /* 0x0001000029157824 */ /* 0x000fe200078e00ff */
[----:B------:R-:W-:Y:S01]  /*9690*/  LOP3.LUT R27, R27, 0xffff0000, RZ, 0xc0, !PT ;  /* 0xffff00001b1b7812 */ /* 0x000fe200078ec0ff */
[----:B------:R-:W-:Y:S01]  /*96a0*/  FMUL.FTZ R29, R32, R31 ;  /* 0x0000001f201d7220 */ /* 0x000fe20000410000 */
[----:B------:R-:W-:Y:S01]  /*96b0*/  LOP3.LUT R13, R46, 0xffff0000, RZ, 0xc0, !PT ;  /* 0xffff00002e0d7812 */ /* 0x000fe200078ec0ff */
[-C--:B------:R-:W-:Y:S01]  /*96c0*/  FMUL.FTZ R35, R32, R21.reuse ;  /* 0x0000001520237220 */ /* 0x080fe20000410000 */
[----:B------:R-:W-:Y:S01]  /*96d0*/  LOP3.LUT R20, R47, 0xffff0000, RZ, 0xc0, !PT ;  /* 0xffff00002f147812 */ /* 0x000fe200078ec0ff */
[----:B------:R-:W-:Y:S01]  /*96e0*/  FFMA.FTZ R29, R28, R21, -R29 ;  /* 0x000000151c1d7223 */ /* 0x000fe2000001081d */
[----:B------:R-:W-:Y:S01]  /*96f0*/  LOP3.LUT R41, R41, 0xffff0000, RZ, 0xc0, !PT ;  /* 0xffff000029297812 */ /* 0x000fe200078ec0ff */
[----:B------:R-:W-:Y:S01]  /*9700*/  FMUL.FTZ R21, R26, R13 ;  /* 0x0000000d1a157220 */ /* 0x000fe20000410000 */
[----:B------:R-:W-:Y:S01]  /*9710*/  LOP3.LUT R12, R37, 0xffff0000, RZ, 0xc0, !PT ;  /* 0xffff0000250c7812 */ /* 0x000fe200078ec0ff */
[C---:B------:R-:W-:Y:S01]  /*9720*/  FMUL.FTZ R32, R27.reuse, R20 ;  /* 0x000000141b207220 */ /* 0x040fe20000410000 */
[----:B------:R-:W-:Y:S01]  /*9730*/  LOP3.LUT R14, R14, 0xffff0000, RZ, 0xc0, !PT ;  /* 0xffff00000e0e7812 */ /* 0x000fe200078ec0ff */
[----:B------:R-:W-:Y:S01]  /*9740*/  FMUL.FTZ R24, R26, R41 ;  /* 0x000000291a187220 */ /* 0x000fe20000410000 */
[----:B------:R-:W-:Y:S01]  /*9750*/  FFMA.FTZ R35, R28, R31, R35 ;  /* 0x0000001f1c237223 */ /* 0x000fe20000010023 */
        /* <DEDUP_REMOVED lines=15> */
.L_x_11794:
[----:B------:R-:W-:Y:S05]  /*9850*/  BSYNC B1 ;  /* 0x0000000000017941 */ /* 0x000fea0003800000 */
.L_x_11793:
[----:B------:R-:W-:Y:S01]  /*9860*/  PRMT R3, R3, 0x5410, R0 ;  /* 0x0000541003037816 */ /* 0x000fe20000000000 */
[----:B------:R-:W-:Y:S06]  /*9870*/  @P0 BRA `(.L_x_11785) ;  /* 0x00000004008c0947 */ /* 0x000fec0003800000 */
[----:B------:R-:W2:Y:S01]  /*9880*/  LDL R41, [R1+0x68] ;  /* 0x0000680001297983 */ /* 0x000ea20000100800 */
[----:B------:R-:W-:Y:S01]  /*9890*/  IMAD.IADD R39, R16, 0x1, R39 ;  /* 0x0000000110277824 */ /* 0x000fe200078e0227 */
[----:B01----:R-:W-:-:S04]  /*98a0*/  SHF.R.U32.HI R12, RZ, 0x3, R218 ;  /* 0x00000003ff0c7819 */ /* 0x003fc800000116da */
[----:B------:R-:W-:-:S04]  /*98b0*/  LOP3.LUT R0, R218, 0x38, R39, 0xf8, !PT ;  /* 0x00000038da007812 */ /* 0x000fc800078ef827 */
[----:B------:R-:W-:-:S05]  /*98c0*/  LOP3.LUT R0, R0, R12, RZ, 0x3c, !PT ;  /* 0x0000000c00007212 */ /* 0x000fca00078e3cff */
[----:B------:R-:W-:-:S04]  /*98d0*/  IMAD.IADD R0, R221, 0x1, R0 ;  /* 0x00000001dd007824 */ /* 0x000fc800078e0200 */
[----:B------:R-:W-:-:S05]  /*98e0*/  IMAD R0, R0, 0x2, R19 ;  /* 0x0000000200007824 */ /* 0x000fca00078e0213 */
[----:B------:R-:W0:Y:S01]  /*98f0*/  LDS.128 R24, [R0+0x18400] ;  /* 0x0184000000187984 */ /* 0x000e220000000c00 */
[----:B------:R-:W-:Y:S02]  /*9900*/  SHF.R.U64 R32, R4, 0x10, R5 ;  /* 0x0000001004207819 */ /* 0x000fe40000001205 */
[--C-:B------:R-:W-:Y:S02]  /*9910*/  SHF.R.U64 R21, R8, 0x10, R9.reuse ;  /* 0x0000001008157819 */ /* 0x100fe40000001209 */
[----:B------:R-:W-:Y:S02]  /*9920*/  PRMT R32, R54, 0x5432, R32 ;  /* 0x0000543236207816 */ /* 0x000fe40000000020 */
[----:B------:R-:W-:Y:S02]  /*9930*/  SHF.R.U32.HI R29, RZ, 0x10, R9 ;  /* 0x00000010ff1d7819 */ /* 0x000fe40000011609 */
[--C-:B------:R-:W-:Y:S01]  /*9940*/  SHF.R.U64 R30, R10, 0x10, R11.reuse ;  /* 0x000000100a1e7819 */ /* 0x100fe2000000120b */
[----:B------:R-:W-:Y:S01]  /*9950*/  IMAD.U32 R36, R32, 0x10000, RZ ;  /* 0x0001000020247824 */ /* 0x000fe200078e00ff */
[----:B------:R-:W-:-:S02]  /*9960*/  SHF.R.U32.HI R31, RZ, 0x10, R11 ;  /* 0x00000010ff1f7819 */ /* 0x000fc4000001160b */
[----:B------:R-:W-:Y:S02]  /*9970*/  SHF.R.U32.HI R33, RZ, 0x10, R5 ;  /* 0x00000010ff217819 */ /* 0x000fe40000011605 */
[----:B------:R-:W-:Y:S02]  /*9980*/  PRMT R21, R57, 0x5410, R21 ;  /* 0x0000541039157816 */ /* 0x000fe40000000015 */
[----:B------:R-:W-:Y:S02]  /*9990*/  SHF.R.U32.HI R37, RZ, 0x10, R7 ;  /* 0x00000010ff257819 */ /* 0x000fe40000011607 */
[----:B------:R-:W-:Y:S01]  /*99a0*/  PRMT R30, R3, 0x5432, R30 ;  /* 0x00005432031e7816 */ /* 0x000fe2000000001e */
[----:B------:R-:W-:Y:S01]  /*99b0*/  IMAD.U32 R28, R21, 0x10000, RZ ;  /* 0x00010000151c7824 */ /* 0x000fe200078e00ff */
[----:B------:R-:W-:Y:S02]  /*99c0*/  PRMT R31, R3, 0x5410, R31 ;  /* 0x00005410031f7816 */ /* 0x000fe4000000001f */
[----:B------:R-:W-:-:S02]  /*99d0*/  PRMT R33, R54, 0x5410, R33 ;  /* 0x0000541036217816 */ /* 0x000fc40000000021 */
[----:B------:R-:W-:Y:S02]  /*99e0*/  PRMT R29, R58, 0x5410, R29 ;  /* 0x000054103a1d7816 */ /* 0x000fe4000000001d */
[----:B------:R-:W-:Y:S01]  /*99f0*/  PRMT R37, R56, 0x5410, R37 ;  /* 0x0000541038257816 */ /* 0x000fe20000000025 */
[----:B------:R-:W-:Y:S02]  /*9a00*/  IMAD.U32 R38, R33, 0x10000, RZ ;  /* 0x0001000021267824 */ /* 0x000fe400078e00ff */
[----:B0-----:R-:W-:-:S04]  /*9a10*/  IMAD.U32 R9, R24, 0x10000, RZ ;  /* 0x0001000018097824 */ /* 0x001fc800078e00ff */
[----:B------:R-:W-:Y:S01]  /*9a20*/  FMUL.FTZ R40, R9, R36 ;  /* 0x0000002409287220 */ /* 0x000fe20000410000 */
[----:B------:R-:W-:Y:S01]  /*9a30*/  IMAD.U32 R11, R25, 0x10000, RZ ;  /* 0x00010000190b7824 */ /* 0x000fe200078e00ff */
[----:B------:R-:W-:Y:S01]  /*9a40*/  LOP3.LUT R10, R24, 0xffff0000, RZ, 0xc0, !PT ;  /* 0xffff0000180a7812 */ /* 0x000fe200078ec0ff */
[----:B------:R-:W-:Y:S01]  /*9a50*/  FMUL.FTZ R42, R9, R28 ;  /* 0x0000001c092a7220 */ /* 0x000fe20000410000 */
[----:B------:R-:W-:Y:S01]  /*9a60*/  LOP3.LUT R24, R25, 0xffff0000, RZ, 0xc0, !PT ;  /* 0xffff000019187812 */ /* 0x000fe200078ec0ff */
[----:B------:R-:W-:Y:S02]  /*9a70*/  IMAD.U32 R20, R27, 0x10000, RZ ;  /* 0x000100001b147824 */ /* 0x000fe400078e00ff */
[----:B------:R-:W-:Y:S02]  /*9a80*/  IMAD.U32 R25, R37, 0x10000, RZ ;  /* 0x0001000025197824 */ /* 0x000fe400078e00ff */
[----:B------:R-:W-:Y:S01]  /*9a90*/  FMUL.FTZ R44, R11, R38 ;  /* 0x000000260b2c7220 */ /* 0x000fe20000410000 */
[----:B------:R-:W-:-:S02]  /*9aa0*/  SHF.R.U64 R35, R6, 0x10, R7 ;  /* 0x0000001006237819 */ /* 0x000fc40000001207 */
[----:B------:R-:W-:Y:S02]  /*9ab0*/  LOP3.LUT R9, R32, 0xffff0000, RZ, 0xc0, !PT ;  /* 0xffff000020097812 */ /* 0x000fe400078ec0ff */
[----:B------:R-:W-:Y:S02]  /*9ac0*/  LOP3.LUT R21, R21, 0xffff0000, RZ, 0xc0, !PT ;  /* 0xffff000015157812 */ /* 0x000fe400078ec0ff */
[----:B------:R-:W-:Y:S02]  /*9ad0*/  PRMT R35, R55, 0x5410, R35 ;  /* 0x0000541037237816 */ /* 0x000fe40000000023 */
[----:B------:R-:W-:Y:S02]  /*9ae0*/  LOP3.LUT R33, R33, 0xffff0000, RZ, 0xc0, !PT ;  /* 0xffff000021217812 */ /* 0x000fe400078ec0ff */
[----:B------:R-:W-:Y:S01]  /*9af0*/  LOP3.LUT R37, R37, 0xffff0000, RZ, 0xc0, !PT ;  /* 0xffff000025257812 */ /* 0x000fe200078ec0ff */
[----:B--2---:R-:W0:Y:S02]  /*9b00*/  LDS.128 R12, [R41+0x18400] ;  /* 0x01840000290c7984 */ /* 0x004e240000000c00 */
[----:B0-----:R-:W-:-:S04]  /*9b10*/  IMAD.U32 R3, R12, 0x10000, RZ ;  /* 0x000100000c037824 */ /* 0x001fc800078e00ff */
[----:B------:R-:W-:Y:S01]  /*9b20*/  FFMA.FTZ R40, R3, R28, -R40 ;  /* 0x0000001c03287223 */ /* 0x000fe20000010828 */
[----:B------:R-:W-:Y:S02]  /*9b30*/  IMAD.U32 R28, R29, 0x10000, RZ ;  /* 0x000100001d1c7824 */ /* 0x000fe400078e00ff */
[----:B------:R-:W-:Y:S01]  /*9b40*/  FFMA.FTZ R42, R3, R36, R42 ;  /* 0x00000024032a7223 */ /* 0x000fe2000001002a */
[----:B------:R-:W-:Y:S02]  /*9b50*/  IMAD.U32 R5, R13, 0x10000, RZ ;  /* 0x000100000d057824 */ /* 0x000fe400078e00ff */
[----:B------:R-:W-:Y:S02]  /*9b60*/  IMAD.U32 R3, R31, 0x10000, RZ ;  /* 0x000100001f037824 */ /* 0x000fe400078e00ff */
[-C--:B------:R-:W-:Y:S01]  /*9b70*/  FMUL.FTZ R36, R11, R28.reuse ;  /* 0x0000001c0b247220 */ /* 0x080fe20000410000 */
[----:B------:R-:W-:Y:S02]  /*9b80*/  IMAD.U32 R8, R15, 0x10000, RZ ;  /* 0x000100000f087824 */ /* 0x000fe400078e00ff */
[C---:B------:R-:W-:Y:S01]  /*9b90*/  FMUL.FTZ R11, R20.reuse, R25 ;  /* 0x00000019140b7220 */ /* 0x040fe20000410000 */
[----:B------:R-:W-:Y:S01]  /*9ba0*/  FFMA.FTZ R44, R5, R28, -R44 ;  /* 0x0000001c052c7223 */ /* 0x000fe2000001082c */
[-C--:B------:R-:W-:Y:S01]  /*9bb0*/  FMUL.FTZ R28, R20, R3.reuse ;  /* 0x00000003141c7220 */ /* 0x080fe20000410000 */
[----:B------:R-:W-:Y:S01]  /*9bc0*/  LOP3.LUT R4, R12, 0xffff0000, RZ, 0xc0, !PT ;  /* 0xffff00000c047812 */ /* 0x000fe200078ec0ff */
[----:B------:R-:W-:Y:S01]  /*9bd0*/  FFMA.FTZ R20, R8, R3, -R11 ;  /* 0x0000000308147223 */ /* 0x000fe2000001080b */
[C---:B------:R-:W-:Y:S01]  /*9be0*/  FMUL.FTZ R3, R10.reuse, R9 ;  /* 0x000000090a037220 */ /* 0x040fe20000410000 */
[----:B------:R-:W-:Y:S01]  /*9bf0*/  LOP3.LUT R12, R13, 0xffff0000, RZ, 0xc0, !PT ;  /* 0xffff00000d0c7812 */ /* 0x000fe200078ec0ff */
[----:B------:R-:W-:Y:S01]  /*9c00*/  FFMA.FTZ R36, R5, R38, R36 ;  /* 0x0000002605247223 */ /* 0x000fe20000010024 */
[----:B------:R-:W-:Y:S01]  /*9c10*/  FMUL.FTZ R11, R10, R21 ;  /* 0x000000150a0b7220 */ /* 0x000fe20000410000 */
[C---:B------:R-:W-:Y:S01]  /*9c20*/  IMAD.U32 R6, R14.reuse, 0x10000, RZ ;  /* 0x000100000e067824 */ /* 0x040fe200078e00ff */
[----:B------:R-:W-:Y:S01]  /*9c30*/  LOP3.LUT R7, R14, 0xffff0000, RZ, 0xc0, !PT ;  /* 0xffff00000e077812 */ /* 0x000fe200078ec0ff */
[----:B------:R-:W-:-:S02]  /*9c40*/  IMAD.U32 R13, R26, 0x10000, RZ ;  /* 0x000100001a0d7824 */ /* 0x000fc400078e00ff */
[----:B------:R-:W-:Y:S01]  /*9c50*/  FFMA.FTZ R21, R4, R21, -R3 ;  /* 0x0000001504157223 */ /* 0x000fe20000010803 */
[----:B------:R-:W-:Y:S01]  /*9c60*/  IMAD.U32 R5, R35, 0x10000, RZ ;  /* 0x0001000023057824 */ /* 0x000fe200078e00ff */
[----:B------:R-:W-:Y:S01]  /*9c70*/  LOP3.LUT R14, R15, 0xffff0000, RZ, 0xc0, !PT ;  /* 0xffff00000f0e7812 */ /* 0x000fe200078ec0ff */
[----:B------:R-:W-:Y:S01]  /*9c80*/  IMAD.U32 R3, R30, 0x10000, RZ ;  /* 0x000100001e037824 */ /* 0x000fe200078e00ff */
[----:B------:R-:W-:Y:S01]  /*9c90*/  LOP3.LUT R15, R26, 0xffff0000, RZ, 0xc0, !PT ;  /* 0xffff00001a0f7812 */ /* 0x000fe200078ec0ff */
[----:B------:R-:W-:Y:S01]  /*9ca0*/  FFMA.FTZ R11, R4, R9, R11 ;  /* 0x00000009040b7223 */ /* 0x000fe2000001000b */
[----:B------:R-:W-:Y:S01]  /*9cb0*/  LOP3.LUT R26, R27, 0xffff0000, RZ, 0xc0, !PT ;  /* 0xffff00001b1a7812 */ /* 0x000fe200078ec0ff */
[C---:B------:R-:W-:Y:S01]  /*9cc0*/  FMUL.FTZ R27, R13.reuse, R5 ;  /* 0x000000050d1b7220 */ /* 0x040fe20000410000 */
[----:B------:R-:W-:Y:S01]  /*9cd0*/  FMUL.FTZ R13, R13, R3 ;  /* 0x000000030d0d7220 */ /* 0x000fe20000410000 */
[----:B------:R-:W-:Y:S02]  /*9ce0*/  LOP3.LUT R4, R35, 0xffff0000, RZ, 0xc0, !PT ;  /* 0xffff000023047812 */ /* 0x000fe400078ec0ff */
[----:B------:R-:W-:-:S02]  /*9cf0*/  LOP3.LUT R29, R29, 0xffff0000, RZ, 0xc0, !PT ;  /* 0xffff00001d1d7812 */ /* 0x000fc400078ec0ff */
[----:B------:R-:W-:Y:S02]  /*9d00*/  LOP3.LUT R30, R30, 0xffff0000, RZ, 0xc0, !PT ;  /* 0xffff00001e1e7812 */ /* 0x000fe400078ec0ff */
[----:B------:R-:W-:Y:S01]  /*9d10*/  LOP3.LUT R31, R31, 0xffff0000, RZ, 0xc0, !PT ;  /* 0xffff00001f1f7812 */ /* 0x000fe200078ec0ff */
[----:B------:R-:W-:Y:S01]  /*9d20*/  FFMA.FTZ R28, R8, R25, R28 ;  /* 0x00000019081c7223 */ /* 0x000fe2000001001c */
[C---:B------:R-:W-:Y:S01]  /*9d30*/  FFMA.FTZ R27, R6.reuse, R3, -R27 ;  /* 0x00000003061b7223 */ /* 0x040fe2000001081b */
[----:B------:R-:W-:Y:S01]  /*9d40*/  FFMA.FTZ R10, R6, R5, R13 ;  /* 0x00000005060a7223 */ /* 0x000fe2000001000d */
[----:B------:R-:W-:Y:S01]  /*9d50*/  FMUL.FTZ R25, R24, R33 ;  /* 0x0000002118197220 */ /* 0x000fe20000410000 */
[C---:B------:R-:W-:Y:S01]  /*9d60*/  FMUL.FTZ R6, R15.reuse, R4 ;  /* 0x000000040f067220 */ /* 0x040fe20000410000 */
[----:B------:R-:W-:Y:S01]  /*9d70*/  FMUL.FTZ R3, R26, R37 ;  /* 0x000000251a037220 */ /* 0x000fe20000410000 */
[----:B------:R-:W-:Y:S01]  /*9d80*/  FMUL.FTZ R24, R24, R29 ;  /* 0x0000001d18187220 */ /* 0x000fe20000410000 */
[-C--:B------:R-:W-:Y:S01]  /*9d90*/  FMUL.FTZ R15, R15, R30.reuse ;  /* 0x0000001e0f0f7220 */ /* 0x080fe20000410000 */
[----:B------:R-:W-:Y:S01]  /*9da0*/  FMUL.FTZ R26, R26, R31 ;  /* 0x0000001f1a1a7220 */ /* 0x000fe20000410000 */
[----:B------:R-:W-:Y:S01]  /*9db0*/  FFMA.FTZ R25, R12, R29, -R25 ;  /* 0x0000001d0c197223 */ /* 0x000fe20000010819 */
        /* <DEDUP_REMOVED lines=15> */
.L_x_11785:
[----:B------:R-:W-:Y:S05]  /*9eb0*/  BSYNC B0 ;  /* 0x0000000000007941 */ /* 0x000fea0003800000 */
.L_x_11771:
        /* <DEDUP_REMOVED lines=8> */
.L_x_11768:
[----:B-1----:R-:W1:Y:S01]  /*9f40*/  S2R R3, SR_TID.X ;  /* 0x0000000000037919 */ /* 0x002e620000002100 */
[----:B--23--:R-:W-:Y:S01]  /*9f50*/  IMAD.U32 R0, RZ, RZ, UR37 ;  /* 0x00000025ff007e24 */ /* 0x00cfe2000f8e00ff */
[----:B------:R-:W-:Y:S05]  /*9f60*/  WARPSYNC.ALL ;  /* 0x0000000000007948 */ /* 0x000fea0003800000 */
[----:B------:R-:W-:Y:S02]  /*9f70*/  ISETP.NE.AND P0, PT, R0, 0x3, PT ;  /* 0x000000030000780c */ /* 0x000fe40003f05270 */
[----:B------:R-:W-:-:S11]  /*9f80*/  LOP3.LUT R18, R18, 0xfff7ffff, RZ, 0xc0, !PT ;  /* 0xfff7ffff12127812 */ /* 0x000fd600078ec0ff */
[----:B------:R-:W-:Y:S02]  /*9f90*/  @P0 LOP3.LUT R18, R18, 0x80000, RZ, 0xfc, !PT ;  /* 0x0008000012120812 */ /* 0x000fe400078efcff */
[----:B-1----:R-:W-:-:S05]  /*9fa0*/  SHF.R.U32.HI R3, RZ, 0x7, R3 ;  /* 0x00000007ff037819 */ /* 0x002fca0000011603 */
[----:B------:R-:W-:-:S05]  /*9fb0*/  VIADD R72, R3, 0x8 ;  /* 0x0000000803487836 */ /* 0x000fca0000000000 */
[----:B------:R1:W-:Y:S06]  /*9fc0*/  BAR.SYNC.DEFER_BLOCKING R72, 0x100 ;  /* 0x000400480000751d */ /* 0x0003ec0000010000 */
[----:B------:R-:W-:Y:S05]  /*9fd0*/  @!P0 BRA `(.L_x_11795) ;  /* 0x0000000000048947 */ /* 0x000fea0003800000 */
[----:B------:R-:W-:Y:S01]  /*9fe0*/  BPT.TRAP 0x1 ;  /* 0x000000040000795c */ /* 0x000fe20000300000 */
.L_x_11795:
[----:B------:R-:W-:Y:S01]  /*9ff0*/  IMAD R4, R2, 0x8, R19 ;  /* 0x0000000802047824 */ /* 0x000fe200078e0213 */
[----:B------:R-:W-:-:S04]  /*a000*/  SHF.L.U32 R73, R202, 0x1f, RZ ;  /* 0x0000001fca497819 */ /* 0x000fc800000006ff */
[----:B------:R2:W3:Y:S01]  /*a010*/  SYNCS.PHASECHK.TRANS64.TRYWAIT P1, [R4+URZ+0x22830], R73 ;  /* 0x02283049040075a7 */ /* 0x0004e2000802017f */
[----:B------:R-:W-:Y:S05]  /*a020*/  @!P0 BRA `(.L_x_11796) ;  /* 0x0000000000048947 */ /* 0x000fea0003800000 */
[----:B------:R-:W-:Y:S01]  /*a030*/  BPT.TRAP 0x1 ;  /* 0x000000040000795c */ /* 0x000fe20000300000 */
.L_x_11796:
[----:B------:R-:W4:Y:S01]  /*a040*/  S2R R3, SR_TID.X ;  /* 0x0000000000037919 */ /* 0x000f220000002100 */
[----:B------:R-:W-:-:S05]  /*a050*/  VIADD R0, R19, 0x1c400 ;  /* 0x0001c40013007836 */ /* 0x000fca0000000000 */
[----:B------:R-:W-:-:S04]  /*a060*/  SHF.R.U32.HI R0, RZ, 0x4, R0 ;  /* 0x00000004ff007819 */ /* 0x000fc80000011600 */
[----:B------:R-:W-:Y:S02]  /*a070*/  LOP3.LUT R0, R0, 0x3fff, RZ, 0xc0, !PT ;  /* 0x00003fff00007812 */ /* 0x000fe400078ec0ff */
[----:B----4-:R-:W-:-:S04]  /*a080*/  LOP3.LUT R3, R3, 0x7f, RZ, 0xc0, !PT ;  /* 0x0000007f03037812 */ /* 0x010fc800078ec0ff */
[----:B------:R-:W-:Y:S01]  /*a090*/  ISETP.NE.AND P0, PT, R3, RZ, PT ;  /* 0x000000ff0300720c */ /* 0x000fe20003f05270 */
[----:B---3--:R-:W-:-:S12]  /*a0a0*/  @P1 BRA `(.L_x_11797) ;  /* 0x0000000000081947 */ /* 0x008fd80003800000 */
[----:B------:R-:W3:Y:S02]  /*a0b0*/  SYNCS.PHASECHK.TRANS64.TRYWAIT P1, [R4+URZ+0x22830], R73 ;  /* 0x02283049040075a7 */ /* 0x000ee4000802017f */
[----:B---3--:R-:W-:Y:S05]  /*a0c0*/  @!P1 BRA `(.L_x_11798) ;  /* 0x000001bc00189947 */ /* 0x008fea0003800000 */
.L_x_11797:
[----:B------:R-:W-:Y:S05]  /*a0d0*/  WARPSYNC.ALL ;  /* 0x0000000000007948 */ /* 0x000fea0003800000 */
[----:B------:R-:W-:-:S05]  /*a0e0*/  LOP3.LUT R21, R0, 0x10000, RZ, 0xfc, !PT ;  /* 0x0001000000157812 */ /* 0x000fca00078efcff */
[----:B------:R-:W-:Y:S01]  /*a0f0*/  IMAD R8, R2, 0x300, R21 ;  /* 0x0000030002087824 */ /* 0x000fe200078e0215 */
[----:B------:R-:W-:Y:S01]  /*a100*/  LOP3.LUT R6, R34, 0x10000, RZ, 0xfc, !PT ;  /* 0x0001000022067812 */ /* 0x000fe200078efcff */
[----:B------:R-:W-:Y:S01]  /*a110*/  IMAD.MOV.U32 R9, RZ, RZ, 0x40000040 ;  /* 0x40000040ff097424 */ /* 0x000fe200078e00ff */
[----:B0-----:R-:W-:Y:S01]  /*a120*/  WARPGROUP.ARRIVE ;  /* 0x00000000000079c5 */ /* 0x001fe20000000000 */
[----:B------:R-:W-:Y:S01]  /*a130*/  IMAD.MOV.U32 R7, RZ, RZ, 0x40000040 ;  /* 0x40000040ff077424 */ /* 0x000fe200078e00ff */
[C---:B------:R-:W-:Y:S01]  /*a140*/  R2UR UR6, R8.reuse ;  /* 0x00000000080672ca */ /* 0x040fe200000e0000 */
[----:B------:R-:W-:Y:S01]  /*a150*/  VIADD R10, R8, 0x2 ;  /* 0x00000002080a7836 */ /* 0x000fe20000000000 */
[----:B------:R-:W-:Y:S01]  /*a160*/  R2UR UR7, R9 ;  /* 0x00000000090772ca */ /* 0x000fe200000e0000 */
[C---:B------:R-:W-:Y:S01]  /*a170*/  VIADD R14, R6.reuse, 0x2 ;  /* 0x00000002060e7836 */ /* 0x040fe20000000000 */
[C---:B------:R-:W-:Y:S01]  /*a180*/  R2UR UR4, R6.reuse ;  /* 0x00000000060472ca */ /* 0x040fe200000e0000 */
[----:B------:R-:W-:Y:S01]  /*a190*/  IMAD.MOV.U32 R11, RZ, RZ, 0x40000040 ;  /* 0x40000040ff0b7424 */ /* 0x000fe200078e00ff */
[----:B------:R-:W-:Y:S01]  /*a1a0*/  R2UR UR5, R7 ;  /* 0x00000000070572ca */ /* 0x000fe200000e0000 */
[----:B------:R-:W-:Y:S01]  /*a1b0*/  IMAD.MOV.U32 R15, RZ, RZ, 0x40000040 ;  /* 0x40000040ff0f7424 */ /* 0x000fe200078e00ff */
[----:B------:R-:W0:Y:S01]  /*a1c0*/  LDC R20, c[0x0][0x448] ;  /* 0x00011200ff147b82 */ /* 0x000e220000000800 */
[----:B------:R-:W-:Y:S01]  /*a1d0*/  VIADD R12, R6, 0x4 ;  /* 0x00000004060c7836 */ /* 0x000fe20000000000 */
[----:B------:R-:W4:Y:S01]  /*a1e0*/  S2R R80, SR_TID.X ;  /* 0x0000000000507919 */ /* 0x000f220000002100 */
[----:B------:R-:W-:Y:S01]  /*a1f0*/  IMAD.MOV.U32 R13, RZ, RZ, 0x40000040 ;  /* 0x40000040ff0d7424 */ /* 0x000fe200078e00ff */
[----:B------:R-:W-:Y:S01]  /*a200*/  ULDC.64 UR8, c[0x0][0x9e0] ;  /* 0x0002780000087ab9 */ /* 0x000fe20000000a00 */
[----:B------:R-:W-:Y:S01]  /*a210*/  IMAD.MOV.U32 R9, RZ, RZ, 0x40000040 ;  /* 0x40000040ff097424 */ /* 0x000fe200078e00ff */
[----:B------:R-:W-:Y:S01]  /*a220*/  UISETP.GE.AND UP0, UPT, UR9, 0x1, UPT ;  /* 0x000000010900788c */ /* 0x000fe2000bf06270 */
[----:B------:R-:W-:Y:S01]  /*a230*/  LOP3.LUT R18, R18, 0xffefffff, RZ, 0xc0, !PT ;  /* 0xffefffff12127812 */ /* 0x000fe200078ec0ff */
[----:B------:R-:W-:-:S02]  /*a240*/  ULDC UR43, c[0x0][0x9dc] ;  /* 0x00027700002b7ab9 */ /* 0x000fc40000000800 */
[----:B------:R-:W-:Y:S01]  /*a250*/  ULOP3.LUT UR43, URZ, UR43, URZ, 0x33, !UPT ;  /* 0x0000002b3f2b7292 */ /* 0x000fe2000f8e333f */
[----:B------:R-:W-:Y:S01]  /*a260*/  HGMMA.64x96x16.F32.BF16 R24, gdesc[UR4], RZ, !UPT, gsb0 ;  /* 0x01600000041879f0 */ /* 0x000fe2000c0018ff */
[----:B------:R-:W-:Y:S01]  /*a270*/  R2UR UR6, R10 ;  /* 0x000000000a0672ca */ /* 0x000fe200000e0000 */
[----:B------:R-:W-:Y:S01]  /*a280*/  VIADD R10, R8, 0x4 ;  /* 0x00000004080a7836 */ /* 0x000fe20000000000 */
[----:B------:R-:W-:Y:S01]  /*a290*/  R2UR UR7, R11 ;  /* 0x000000000b0772ca */ /* 0x000fe200000e0000 */
[----:B------:R-:W-:Y:S01]  /*a2a0*/  IMAD.MOV.U32 R11, RZ, RZ, 0x40000040 ;  /* 0x40000040ff0b7424 */ /* 0x000fe200078e00ff */
[----:B------:R-:W-:Y:S01]  /*a2b0*/  R2UR UR4, R14 ;  /* 0x000000000e0472ca */ /* 0x000fe200000e0000 */
[----:B------:R-:W-:Y:S01]  /*a2c0*/  UP2UR UR40, UPR, URZ, 0x1 ;  /* 0x000000013f287883 */ /* 0x000fe20008000000 */
[----:B------:R-:W-:Y:S02]  /*a2d0*/  R2UR UR5, R15 ;  /* 0x000000000f0572ca */ /* 0x000fe400000e0000 */
[----:B0-----:R-:W-:-:S02]  /*a2e0*/  ISETP.NE.AND P1, PT, R20, 0x1, PT ;  /* 0x000000011400780c */ /* 0x001fc40003f25270 */
[----:B----4-:R-:W-:-:S11]  /*a2f0*/  SHF.R.U32.HI R80, RZ, 0x7, R80 ;  /* 0x00000007ff507819 */ /* 0x010fd60000011650 */
[----:B------:R-:W0:Y:S01]  /*a300*/  @P1 LDC R20, c[0x0][0x44c] ;  /* 0x00011300ff141b82 */ /* 0x000e220000000800 */
[----:B------:R-:W-:Y:S01]  /*a310*/  @P1 LOP3.LUT R18, R18, 0x100000, RZ, 0xfc, !PT ;  /* 0x0010000012121812 */ /* 0x000fe200078efcff */
[----:B------:R-:W-:Y:S02]  /*a320*/  WARPGROUP.DEPBAR.LE gsb0, 0x0 ;  /* 0x00008000000079c5 */ /* 0x000fe40000010000 */
[----:B------:R-:W-:-:S06]  /*a330*/  WARPGROUP.ARRIVE ;  /* 0x00000000000079c5 */ /* 0x000fcc0000000000 */
[----:B------:R-:W-:Y:S01]  /*a340*/  HGMMA.64x96x16.F32.BF16 R24, gdesc[UR4], R24, gsb0 ;  /* 0x01600000041879f0 */ /* 0x000fe20008001818 */
        /* <DEDUP_REMOVED lines=17> */
[----:B------:R-:W-:Y:S02]  /*a460*/  ULDC UR4, c[0x0][0x9d8] ;  /* 0x0002760000047ab9 */ /* 0x000fe40000000800 */
[----:B------:R-:W-:Y:S02]  /*a470*/  WARPGROUP.DEPBAR.LE gsb0, 0x0 ;  /* 0x00008000000079c5 */ /* 0x000fe40000010000 */
[----:B------:R-:W-:Y:S01]  /*a480*/  FMUL.FTZ R79, R49, UR4 ;  /* 0x00000004314f7c20 */ /* 0x000fe20008410000 */
[----:B------:R-:W-:Y:S01]  /*a490*/  FMUL.FTZ R3, R27, UR4 ;  /* 0x000000041b037c20 */ /* 0x000fe20008410000 */
[----:B------:R-:W4:Y:S01]  /*a4a0*/  @P1 LDC R49, c[0x0][0x450] ;  /* 0x00011400ff311b82 */ /* 0x000f220000000800 */
[----:B------:R-:W-:Y:S01]  /*a4b0*/  FMUL.FTZ R27, R39, UR4 ;  /* 0x00000004271b7c20 */ /* 0x000fe20008410000 */
[----:B------:R-:W-:Y:S01]  /*a4c0*/  FMUL.FTZ R39, R55, UR4 ;  /* 0x0000000437277c20 */ /* 0x000fe20008410000 */
[----:B------:R-:W-:Y:S01]  /*a4d0*/  FMUL.FTZ R55, R57, UR4 ;  /* 0x0000000439377c20 */ /* 0x000fe20008410000 */
[----:B------:R-:W-:Y:S01]  /*a4e0*/  FMUL.FTZ R57, R61, UR4 ;  /* 0x000000043d397c20 */ /* 0x000fe20008410000 */
[----:B------:R-:W-:-:S02]  /*a4f0*/  IMAD.IADD R61, R210, 0x1, R209 ;  /* 0x00000001d23d7824 */ /* 0x000fc400078e02d1 */
[----:B------:R-:W-:Y:S01]  /*a500*/  FMUL.FTZ R74, R25, UR4 ;  /* 0x00000004194a7c20 */ /* 0x000fe20008410000 */
[----:B------:R-:W-:Y:S01]  /*a510*/  FMUL.FTZ R25, R35, UR4 ;  /* 0x0000000423197c20 */ /* 0x000fe20008410000 */
[----:B------:R-:W-:Y:S01]  /*a520*/  FMUL.FTZ R35, R51, UR4 ;  /* 0x0000000433237c20 */ /* 0x000fe20008410000 */
[----:B0-----:R-:W-:-:S04]  /*a530*/  @P1 IMAD.HI.U32 R20, R61, R20, RZ ;  /* 0x000000143d141227 */ /* 0x001fc800078e00ff */
        /* <DEDUP_REMOVED lines=14> */
[----:B----4-:R-:W-:Y:S01]  /*a620*/  @P1 SHF.R.U32.HI R61, RZ, R49, R20 ;  /* 0x00000031ff3d1219 */ /* 0x010fe20000011614 */
[----:B------:R-:W-:-:S02]  /*a630*/  @!P0 VIADD R49, R4, 0x22840 ;  /* 0x0002284004318836 */ /* 0x000fc40000000000 */
[----:B------:R-:W-:Y:S01]  /*a640*/  FMUL.FTZ R44, R59, UR4 ;  /* 0x000000043b2c7c20 */ /* 0x000fe20008410000 */
        /* <DEDUP_REMOVED lines=8> */
[----:B------:R-:W-:Y:S01]  /*a6d0*/  IADD3 R20, -R80, 0xb, RZ ;  /* 0x0000000b50147810 */ /* 0x000fe20007ffe1ff */
        /* <DEDUP_REMOVED lines=15> */
[----:B------:R-:W-:Y:S01]  /*a7d0*/  @!P0 PRMT R49, RZ, 0x654, R49 ;  /* 0x00000654ff318816 */ /* 0x000fe20000000031 */
[----:B------:R-:W-:Y:S01]  /*a7e0*/  FMUL.FTZ R50, R71, UR4 ;  /* 0x0000000447327c20 */ /* 0x000fe20008410000 */
[----:B------:R-:W-:Y:S01]  /*a7f0*/  FMUL.FTZ R68, R68, UR4 ;  /* 0x0000000444447c20 */ /* 0x000fe20008410000 */
[----:B------:R-:W-:Y:S01]  /*a800*/  FMUL.FTZ R70, R70, UR4 ;  /* 0x0000000446467c20 */ /* 0x000fe20008410000 */
[----:B------:R-:W-:Y:S01]  /*a810*/  PLOP3.LUT P1, PT, PT, PT, UP0, 0x40, 0x0 ;  /* 0x000000000000781c */ /* 0x000fe20003f2e808 */
[----:B------:R4:W-:Y:S06]  /*a820*/  BAR.ARV R20, 0x100 ;  /* 0x000400140000751d */ /* 0x0009ec0000002000 */
[C-C-:B------:R-:W-:Y:S01]  /*a830*/  IADD3 R58, -R205.reuse, 0x61, R54.reuse ;  /* 0x00000061cd3a7810 */ /* 0x140fe20007ffe136 */
[----:B------:R1:W-:Y:S01]  /*a840*/  @!P0 SYNCS.ARRIVE.TRANS64.RED.A1T0 RZ, [R49+URZ], RZ ;  /* 0x000000ff31ff89a7 */ /* 0x0003e2000810043f */
[----:B------:R-:W1:Y:S01]  /*a850*/  MUFU.TANH R5, R5 ;  /* 0x0000000500057308 */ /* 0x000e620000002400 */
[----:B------:R-:W-:Y:S01]  /*a860*/  IMAD.MOV.U32 R63, RZ, RZ, -0x60 ;  /* 0xffffffa0ff3f7424 */ /* 0x000fe200078e00ff */
[----:B------:R-:W-:Y:S01]  /*a870*/  IADD3 R67, -R205, 0x60, R54 ;  /* 0x00000060cd437810 */ /* 0x000fe20007ffe136 */
[----:B------:R-:W-:-:S02]  /*a880*/  IMAD.IADD R58, R58, 0x1, -R203 ;  /* 0x000000013a3a7824 */ /* 0x000fc400078e0acb */
[----:B------:R-:W-:Y:S02]  /*a890*/  IMAD R82, R176, R63, 0x60 ;  /* 0x00000060b0527424 */ /* 0x000fe400078e023f */
[C---:B------:R-:W-:Y:S01]  /*a8a0*/  VIADD R80, R58.reuse, UR8 ;  /* 0x000000083a507c36 */ /* 0x040fe20008000000 */
[----:B------:R-:W1:Y:S01]  /*a8b0*/  MUFU.TANH R74, R74 ;  /* 0x0000004a004a7308 */ /* 0x000e620000002400 */
[----:B------:R-:W-:Y:S02]  /*a8c0*/  VIADD R71, R58, UR43 ;  /* 0x0000002b3a477c36 */ /* 0x000fe40008000000 */
[----:B------:R-:W-:Y:S01]  /*a8d0*/  IMAD.IADD R81, R82, 0x1, -R205 ;  /* 0x0000000152517824 */ /* 0x000fe200078e0acd */
[----:B0-----:R-:W-:Y:S01]  /*a8e0*/  VIADDMNMX R62, R60, R80, R67, PT ;  /* 0x000000503c3e7246 */ /* 0x001fe20003800143 */
[----:B------:R-:W-:-:S03]  /*a8f0*/  IMAD.IADD R63, R71, 0x1, R60 ;  /* 0x00000001473f7824 */ /* 0x000fc600078e023c */
        /* <DEDUP_REMOVED lines=44> */
[----:B-1----:R4:W1:Y:S08]  /*abc0*/  MUFU.TANH R49, R70 ;  /* 0x0000004600317308 */ /* 0x0028700000002400 */
[----:B------:R-:W0:Y:S01]  /*abd0*/  MUFU.TANH R50, R50 ;  /* 0x0000003200327308 */ /* 0x000e220000002400 */
[----:B----4-:R-:W-:Y:S05]  /*abe0*/  @P1 BRA `(.L_x_11799) ;  /* 0x0000000000541947 */ /* 0x010fea0003800000 */
        /* <DEDUP_REMOVED lines=12> */
.L_x_11801:
[----:B------:R-:W-:-:S06]  /*acb0*/  UISETP.NE.AND UP0, UPT, UR9, 0x1, UPT ;  /* 0x000000010900788c */ /* 0x000fcc000bf05270 */
[----:B------:R-:W-:-:S05]  /*acc0*/  PLOP3.LUT P1, PT, PT, PT, UP0, 0x80, 0x0 ;  /* 0x000000000000781c */ /* 0x000fca0003f2f008 */
[----:B------:R-:W-:-:S08]  /*acd0*/  @UP0 ULDC.64 UR4, c[0x0][0x9e8] ;  /* 0x00027a0000040ab9 */ /* 0x000fd00000000a00 */
[----:B------:R-:W-:-:S05]  /*ace0*/  @P1 IMAD.HI.U32 R58, R54, UR4, RZ ;  /* 0x00000004363a1c27 */ /* 0x000fca000f8e00ff */
[----:B------:R-:W-:-:S07]  /*acf0*/  @P1 SHF.R.U32.HI R54, RZ, UR5, R58 ;  /* 0x00000005ff361c19 */ /* 0x000fce000801163a */
.L_x_11802:
[----:B------:R-:W-:Y:S05]  /*ad00*/  BSYNC B0 ;  /* 0x0000000000007941 */ /* 0x000fea0003800000 */
.L_x_11800:
[----:B------:R-:W-:-:S05]  /*ad10*/  IMAD R54, R54, UR9, R81 ;  /* 0x0000000936367c24 */ /* 0x000fca000f8e0251 */
[----:B------:R-:W-:Y:S02]  /*ad20*/  VIMNMX R63, R63, R54, !PT ;  /* 0x000000363f3f7248 */ /* 0x000fe40007fe0100 */
[----:B------:R-:W-:-:S07]  /*ad30*/  VIADDMNMX R62, R54, UR9, R62, PT ;  /* 0x00000009363e7c46 */ /* 0x000fce000b80013e */
.L_x_11799:
[C---:B------:R-:W-:Y:S01]  /*ad40*/  ISETP.GE.AND P1, PT, R82.reuse, 0x2, PT ;  /* 0x000000025200780c */ /* 0x040fe20003f26270 */
[----:B------:R-:W-:Y:S01]  /*ad50*/  UISETP.NE.AND UP0, UPT, UR40, URZ, UPT ;  /* 0x0000003f2800728c */ /* 0x000fe2000bf05270 */
[C---:B------:R-:W-:Y:S02]  /*ad60*/  ISETP.GE.AND P6, PT, R82.reuse, 0x9, PT ;  /* 0x000000095200780c */ /* 0x040fe40003fc6270 */
[----:B------:R-:W-:Y:S02]  /*ad70*/  ISETP.GT.AND P2, PT, R63, 0x1, !P1 ;  /* 0x000000013f00780c */ /* 0x000fe40004f44270 */
[----:B------:R-:W-:Y:S02]  /*ad80*/  ISETP.GE.AND P3, PT, R82, 0xa, PT ;  /* 0x0000000a5200780c */ /* 0x000fe40003f66270 */
[----:B------:R-:W-:Y:S02]  /*ad90*/  ISETP.LT.OR P2, PT, R62, 0x2, P2 ;  /* 0x000000023e00780c */ /* 0x000fe40001741670 */
[----:B------:R-:W-:-:S02]  /*ada0*/  ISETP.GE.AND P5, PT, R82, 0x1, PT ;  /* 0x000000015200780c */ /* 0x000fc40003fa6270 */
[----:B------:R-:W-:Y:S02]  /*adb0*/  FSEL R112, R74, -INF , !P2 ;  /* 0xff8000004a707808 */ /* 0x000fe40005000000 */
[----:B------:R-:W-:-:S04]  /*adc0*/  ISETP.GT.AND P2, PT, R63, 0x8, !P6 ;  /* 0x000000083f00780c */ /* 0x000fc80007744270 */
[----:B------:R-:W-:-:S04]  /*add0*/  ISETP.LT.OR P2, PT, R62, 0x9, P2 ;  /* 0x000000093e00780c */ /* 0x000fc80001741670 */
[----:B0-----:R-:W-:Y:S02]  /*ade0*/  FSEL R110, R75, -INF , !P2 ;  /* 0xff8000004b6e7808 */ /* 0x001fe40005000000 */
        /* <DEDUP_REMOVED lines=50> */
[----:B------:R-:W-:Y:S01]  /*b110*/  ISETP.GT.AND P2, PT, R63, 0x31, !P3 ;  /* 0x000000313f00780c */ /* 0x000fe20005f44270 */
[----:B------:R-:W0:Y:S01]  /*b120*/  SHFL.IDX PT, R78, R61, 0x1, 0x1c1f ;  /* 0x003c1f003d4e7f89 */ /* 0x000e2200000e0000 */
        /* <DEDUP_REMOVED lines=11> */
[----:B------:R-:W-:Y:S01]  /*b1e0*/  ISETP.LT.OR P2, PT, R62, 0x3a, P2 ;  /* 0x0000003a3e00780c */ /* 0x000fe20001741670 */
[----:B0-----:R-:W-:Y:S01]  /*b1f0*/  IMAD.IADD R37, R71, 0x1, R78 ;  /* 0x0000000147257824 */ /* 0x001fe200078e024e */
        /* <DEDUP_REMOVED lines=25> */
[----:B------:R-:W-:-:S02]  /*b390*/  VIADDMNMX R33, R78, R80, R67, PT ;  /* 0x000000504e217246 */ /* 0x000fc40003800143 */
        /* <DEDUP_REMOVED lines=32> */
.L_x_11805:
[----:B------:R-:W-:-:S06]  /*b5a0*/  UISETP.NE.AND UP0, UPT, UR9, 0x1, UPT ;  /* 0x000000010900788c */ /* 0x000fcc000bf05270 */
[----:B------:R-:W-:-:S05]  /*b5b0*/  PLOP3.LUT P4, PT, PT, PT, UP0, 0x80, 0x0 ;  /* 0x000000000000781c */ /* 0x000fca0003f8f008 */
[----:B------:R-:W-:-:S08]  /*b5c0*/  @UP0 ULDC.64 UR4, c[0x0][0x9e8] ;  /* 0x00027a0000040ab9 */ /* 0x000fd00000000a00 */
[----:B------:R-:W-:Y:S01]  /*b5d0*/  @P4 IMAD.HI.U32 R59, R5, UR4, RZ ;  /* 0x00000004053b4c27 */ /* 0x000fe2000f8e00ff */
[----:B------:R-:W-:-:S13]  /*b5e0*/  PLOP3.LUT P4, PT, PT, PT, UP0, 0x80, 0x0 ;  /* 0x000000000000781c */ /* 0x000fda0003f8f008 */
[----:B------:R-:W-:-:S07]  /*b5f0*/  @P4 SHF.R.U32.HI R5, RZ, UR5, R59 ;  /* 0x00000005ff054c19 */ /* 0x000fce000801163b */
.L_x_11806:
[----:B------:R-:W-:Y:S05]  /*b600*/  BSYNC B0 ;  /* 0x0000000000007941 */ /* 0x000fea0003800000 */
.L_x_11804:
[----:B------:R-:W-:-:S05]  /*b610*/  IMAD R78, R5, UR9, R81 ;  /* 0x00000009054e7c24 */ /* 0x000fca000f8e0251 */
[----:B------:R-:W-:Y:S02]  /*b620*/  VIMNMX R37, R37, R78, !PT ;  /* 0x0000004e25257248 */ /* 0x000fe40007fe0100 */
[----:B------:R-:W-:-:S07]  /*b630*/  VIADDMNMX R33, R78, UR9, R33, PT ;  /* 0x000000094e217c46 */ /* 0x000fce000b800121 */
.L_x_11803:
[C---:B------:R-:W-:Y:S01]  /*b640*/  ISETP.GT.AND P1, PT, R37.reuse, 0x1, !P1 ;  /* 0x000000012500780c */ /* 0x040fe20004f24270 */
[----:B------:R-:W-:Y:S01]  /*b650*/  ULDC UR4, c[0x0][0x988] ;  /* 0x0002620000047ab9 */ /* 0x000fe20000000800 */
[----:B------:R-:W-:Y:S01]  /*b660*/  ISETP.GT.AND P6, PT, R37, 0x8, !P6 ;  /* 0x000000082500780c */ /* 0x000fe200077c4270 */
[----:B------:R-:W-:Y:S01]  /*b670*/  IMAD.U32 R59, RZ, RZ, UR37 ;  /* 0x00000025ff3b7e24 */ /* 0x000fe2000f8e00ff */
        /* <DEDUP_REMOVED lines=8> */
[----:B------:R-:W-:Y:S02]  /*b700*/  FMNMX.FTZ R3, R108, R3, !PT ;  /* 0x000000036c037209 */ /* 0x000fe40007810000 */
[----:B------:R-:W-:Y:S01]  /*b710*/  FSEL R92, R11, -INF , !P1 ;  /* 0xff8000000b5c7808 */ /* 0x000fe20004800000 */
[----:B------:R-:W-:Y:S01]  /*b720*/  IMAD.U32 R11, RZ, RZ, UR4 ;  /* 0x00000004ff0b7e24 */ /* 0x000fe2000f8e00ff */
        /* <DEDUP_REMOVED lines=55> */
[----:B------:R-:W-:Y:S01]  /*baa0*/  ISETP.GT.AND P5, PT, R37, RZ, !P5 ;  /* 0x000000ff2500720c */ /* 0x000fe20006fa4270 */
[----:B------:R-:W0:Y:S01]  /*bab0*/  SHFL.BFLY PT, R10, R3, 0x2, 0x1f ;  /* 0x0c401f00030a7f89 */ /* 0x000e2200000e0000 */
[C---:B------:R-:W-:Y:S02]  /*bac0*/  ISETP.LT.OR P1, PT, R33.reuse, 0x31, P1 ;  /* 0x000000312100780c */ /* 0x040fe40000f21670 */
[----:B------:R-:W-:Y:S02]  /*bad0*/  ISETP.LT.OR P5, PT, R33, 0x1, P5 ;  /* 0x000000012100780c */ /* 0x000fe40002fa1670 */
[----:B------:R-:W-:Y:S02]  /*bae0*/  FSEL R82, R34, -INF , !P1 ;  /* 0xff80000022527808 */ /* 0x000fe40004800000 */
[----:B------:R-:W-:Y:S02]  /*baf0*/  ISETP.NE.AND P1, PT, R93, RZ, PT ;  /* 0x000000ff5d00720c */ /* 0x000fe40003f25270 */
[----:B------:R-:W-:-:S02]  /*bb00*/  FSEL R0, R0, -INF , !P5 ;  /* 0xff80000000007808 */ /* 0x000fc40006800000 */
[----:B------:R-:W-:Y:S02]  /*bb10*/  ISETP.GT.AND P1, PT, R37, 0x31, !P1 ;  /* 0x000000312500780c */ /* 0x000fe40004f24270 */
[----:B------:R-:W-:Y:S02]  /*bb20*/  ISETP.NE.AND P6, PT, R55, RZ, PT ;  /* 0x000000ff3700720c */ /* 0x000fe40003fc5270 */
[----:B------:R-:W-:Y:S02]  /*bb30*/  ISETP.LT.OR P1, PT, R33, 0x32, P1 ;  /* 0x000000322100780c */ /* 0x000fe40000f21670 */
[----:B------:R-:W-:Y:S02]  /*bb40*/  ISETP.NE.AND P4, PT, R97, RZ, PT ;  /* 0x000000ff6100720c */ /* 0x000fe40003f85270 */
[----:B------:R-:W-:Y:S02]  /*bb50*/  FSEL R34, R35, -INF , !P1 ;  /* 0xff80000023227808 */ /* 0x000fe40004800000 */
[----:B------:R-:W-:-:S02]  /*bb60*/  ISETP.NE.AND P1, PT, R79, RZ, PT ;  /* 0x000000ff4f00720c */ /* 0x000fc40003f25270 */
        /* <DEDUP_REMOVED lines=36> */
[----:B0-----:R-:W-:-:S02]  /*bdb0*/  FMNMX.FTZ R5, R10, R5, !PT ;  /* 0x000000050a057209 */ /* 0x001fc40007810000 */
[----:B------:R-:W-:Y:S02]  /*bdc0*/  ISETP.LT.OR P1, PT, R33, 0x4a, P1 ;  /* 0x0000004a2100780c */ /* 0x000fe40000f21670 */
[----:B------:R-:W-:Y:S01]  /*bdd0*/  FMNMX.FTZ R31, R80, R31, !PT ;  /* 0x0000001f501f7209 */ /* 0x000fe20007810000 */
[----:B------:R-:W-:Y:S01]  /*bde0*/  FMUL.FTZ R27, R5, R11 ;  /* 0x0000000b051b7220 */ /* 0x000fe20000410000 */
[----:B------:R-:W-:Y:S02]  /*bdf0*/  FSEL R106, R47, -INF , !P1 ;  /* 0xff8000002f6a7808 */ /* 0x000fe40004800000 */
[----:B------:R-:W-:Y:S02]  /*be00*/  FSETP.NEU.FTZ.AND P1, PT, R5, -INF , PT ;  /* 0xff8000000500780b */ /* 0x000fe40003f3d000 */
[----:B------:R-:W-:Y:S02]  /*be10*/  ISETP.NE.AND P4, PT, R57, RZ, PT ;  /* 0x000000ff3900720c */ /* 0x000fe40003f85270 */
[----:B------:R-:W-:-:S02]  /*be20*/  FMNMX.FTZ R35, R42, R31, !PT ;  /* 0x0000001f2a237209 */ /* 0x000fc40007810000 */
[----:B------:R-:W-:Y:S02]  /*be30*/  FSEL R27, R27, RZ, P1 ;  /* 0x000000ff1b1b7208 */ /* 0x000fe40000800000 */
[----:B------:R-:W-:Y:S02]  /*be40*/  ISETP.GT.AND P1, PT, R37, 0x50, !P4 ;  /* 0x000000502500780c */ /* 0x000fe40006724270 */
[----:B------:R-:W-:Y:S01]  /*be50*/  FMNMX.FTZ R35, R44, R35, !PT ;  /* 0x000000232c237209 */ /* 0x000fe20007810000 */
[-CC-:B------:R-:W-:Y:S01]  /*be60*/  FFMA.FTZ R96, R96, R11.reuse, -R27.reuse ;  /* 0x0000000b60607223 */ /* 0x180fe2000001081b */
[----:B------:R-:W-:Y:S01]  /*be70*/  ISETP.LT.OR P1, PT, R33, 0x51, P1 ;  /* 0x000000512100780c */ /* 0x000fe20000f21670 */
[--C-:B------:R-:W-:Y:S01]  /*be80*/  FFMA.FTZ R166, R36, R11, -R27.reuse ;  /* 0x0000000b24a67223 */ /* 0x100fe2000001081b */
[----:B------:R-:W-:Y:S01]  /*be90*/  FMNMX.FTZ R35, R46, R35, !PT ;  /* 0x000000232e237209 */ /* 0x000fe20007810000 */
[----:B------:R0:W-:Y:S01]  /*bea0*/  MUFU.EX2 R31, R96 ;  /* 0x00000060001f7308 */ /* 0x0001e20000000800 */
[----:B------:R-:W-:Y:S01]  /*beb0*/  ISETP.NE.AND P4, PT, R41, RZ, PT ;  /* 0x000000ff2900720c */ /* 0x000fe20003f85270 */
[-CC-:B-----5:R-:W-:Y:S01]  /*bec0*/  FFMA.FTZ R152, R114, R11.reuse, -R27.reuse ;  /* 0x0000000b72987223 */ /* 0x1a0fe2000001081b */
[----:B------:R-:W-:Y:S01]  /*bed0*/  FSEL R48, R48, -INF , !P1 ;  /* 0xff80000030307808 */ /* 0x000fe20004800000 */
[-CC-:B------:R-:W-:Y:S01]  /*bee0*/  FFMA.FTZ R112, R112, R11.reuse, -R27.reuse ;  /* 0x0000000b70707223 */ /* 0x180fe2000001081b */
[----:B------:R-:W-:Y:S01]  /*bef0*/  ISETP.GT.AND P3, PT, R37, 0x58, !P3 ;  /* 0x000000582500780c */ /* 0x000fe20005f64270 */
[--C-:B------:R-:W-:Y:S01]  /*bf00*/  FFMA.FTZ R154, R110, R11, -R27.reuse ;  /* 0x0000000b6e9a7223 */ /* 0x100fe2000001081b */
[----:B------:R-:W-:Y:S01]  /*bf10*/  ISETP.LT.OR P2, PT, R33, 0x52, P2 ;  /* 0x000000522100780c */ /* 0x000fe20001741670 */
[----:B------:R-:W-:Y:S01]  /*bf20*/  MUFU.EX2 R152, R152 ;  /* 0x0000009800987308 */ /* 0x000fe20000000800 */
[----:B------:R-:W-:Y:S01]  /*bf30*/  FMNMX.FTZ R35, R106, R35, !PT ;  /* 0x000000236a237209 */ /* 0x000fe20007810000 */
[-CC-:B------:R-:W-:Y:S01]  /*bf40*/  FFMA.FTZ R108, R108, R11.reuse, -R27.reuse ;  /* 0x0000000b6c6c7223 */ /* 0x180fe2000001081b */
[----:B------:R-:W-:Y:S01]  /*bf50*/  ISETP.GT.AND P1, PT, R37, 0x59, !P4 ;  /* 0x000000592500780c */ /* 0x000fe20006724270 */
[-CC-:B------:R-:W-:Y:S01]  /*bf60*/  FFMA.FTZ R37, R76, R11.reuse, -R27.reuse ;  /* 0x0000000b4c257223 */ /* 0x180fe2000001081b */
[----:B------:R-:W-:Y:S01]  /*bf70*/  ISETP.LT.OR P3, PT, R33, 0x59, P3 ;  /* 0x000000592100780c */ /* 0x000fe20001f61670 */
[--C-:B------:R-:W-:Y:S01]  /*bf80*/  FFMA.FTZ R156, R104, R11, -R27.reuse ;  /* 0x0000000b689c7223 */ /* 0x100fe2000001081b */
[----:B0-----:R-:W-:Y:S01]  /*bf90*/  FSEL R96, R43, -INF , !P2 ;  /* 0xff8000002b607808 */ /* 0x001fe20005000000 */
[----:B------:R-:W0:Y:S01]  /*bfa0*/  MUFU.EX2 R3, R112 ;  /* 0x0000007000037308 */ /* 0x000e220000000800 */
[----:B------:R-:W-:Y:S01]  /*bfb0*/  FMNMX.FTZ R35, R48, R35, !PT ;  /* 0x0000002330237209 */ /* 0x000fe20007810000 */
[-CC-:B------:R-:W-:Y:S01]  /*bfc0*/  FFMA.FTZ R100, R100, R11.reuse, -R27.reuse ;  /* 0x0000000b64647223 */ /* 0x180fe2000001081b */
[----:B------:R-:W-:Y:S01]  /*bfd0*/  ISETP.LT.OR P1, PT, R33, 0x5a, P1 ;  /* 0x0000005a2100780c */ /* 0x000fe20000f21670 */
[-CC-:B------:R-:W-:Y:S01]  /*bfe0*/  FFMA.FTZ R158, R102, R11.reuse, -R27.reuse ;  /* 0x0000000b669e7223 */ /* 0x180fe2000001081b */
[----:B-1----:R-:W-:Y:S01]  /*bff0*/  FSEL R76, R49, -INF , !P3 ;  /* 0xff800000314c7808 */ /* 0x002fe20005800000 */
[--C-:B------:R-:W-:Y:S01]  /*c000*/  FFMA.FTZ R174, R32, R11, -R27.reuse ;  /* 0x0000000b20ae7223 */ /* 0x100fe2000001081b */
[----:B------:R-:W-:Y:S01]  /*c010*/  FMNMX.FTZ R35, R96, R35, !PT ;  /* 0x0000002360237209 */ /* 0x000fe20007810000 */
[----:B------:R-:W1:Y:S01]  /*c020*/  MUFU.EX2 R154, R154 ;  /* 0x0000009a009a7308 */ /* 0x000e620000000800 */
[----:B------:R-:W-:Y:S01]  /*c030*/  FSEL R50, R50, -INF , !P1 ;  /* 0xff80000032327808 */ /* 0x000fe20004800000 */
[--C-:B------:R-:W-:Y:S01]  /*c040*/  FFMA.FTZ R160, R98, R11, -R27.reuse ;  /* 0x0000000b62a07223 */ /* 0x100fe2000001081b */
[----:B------:R-:W-:Y:S01]  /*c050*/  FMNMX.FTZ R35, R76, R35, !PT ;  /* 0x000000234c237209 */ /* 0x000fe20007810000 */
[-CC-:B------:R-:W-:Y:S01]  /*c060*/  FFMA.FTZ R162, R60, R11.reuse, -R27.reuse ;  /* 0x0000000b3ca27223 */ /* 0x180fe2000001081b */
[-CC-:B------:R-:W-:Y:S01]  /*c070*/  FFMA.FTZ R172, R40, R11.reuse, -R27.reuse ;  /* 0x0000000b28ac7223 */ /* 0x180fe2000001081b */
[----:B------:R-:W-:Y:S01]  /*c080*/  FFMA.FTZ R164, R54, R11, -R27 ;  /* 0x0000000b36a47223 */ /* 0x000fe2000001081b */
[----:B------:R-:W-:Y:S01]  /*c090*/  FMNMX.FTZ R10, R50, R35, !PT ;  /* 0x00000023320a7209 */ /* 0x000fe20007810000 */
[----:B------:R-:W4:Y:S01]  /*c0a0*/  MUFU.EX2 R25, R108 ;  /* 0x0000006c00197308 */ /* 0x000f220000000800 */
[----:B0-----:R-:W-:Y:S01]  /*c0b0*/  FADD.FTZ R49, R152, R3 ;  /* 0x0000000398317221 */ /* 0x001fe20000010000 */
[-CC-:B------:R-:W-:Y:S01]  /*c0c0*/  FFMA.FTZ R35, R58, R11.reuse, -R27.reuse ;  /* 0x0000000b3a237223 */ /* 0x180fe2000001081b */
[-CC-:B------:R-:W-:Y:S01]  /*c0d0*/  FFMA.FTZ R39, R70, R11.reuse, -R27.reuse ;  /* 0x0000000b46277223 */ /* 0x180fe2000001081b */
[----:B------:R-:W0:Y:S01]  /*c0e0*/  SHFL.BFLY PT, R41, R10, 0x2, 0x1f ;  /* 0x0c401f000a297f89 */ /* 0x000e2200000e0000 */
[-CC-:B------:R-:W-:Y:S01]  /*c0f0*/  FFMA.FTZ R168, R52, R11.reuse, -R27.reuse ;  /* 0x0000000b34a87223 */ /* 0x180fe2000001081b */
[-CC-:B------:R-:W-:Y:S01]  /*c100*/  FFMA.FTZ R170, R56, R11.reuse, -R27.reuse ;  /* 0x0000000b38aa7223 */ /* 0x180fe2000001081b */
[-CC-:B------:R-:W-:Y:S01]  /*c110*/  FFMA.FTZ R43, R66, R11.reuse, -R27.reuse ;  /* 0x0000000b422b7223 */ /* 0x180fe2000001081b */
[----:B------:R-:W2:Y:S01]  /*c120*/  MUFU.EX2 R156, R156 ;  /* 0x0000009c009c7308 */ /* 0x000ea20000000800 */
[----:B------:R-:W-:Y:S01]  /*c130*/  F2FP.BF16.F32.PACK_AB R152, R3, R152 ;  /* 0x000000980398723e */ /* 0x000fe200000010ff */
[----:B------:R-:W-:Y:S01]  /*c140*/  FFMA.FTZ R45, R64, R11, -R27 ;  /* 0x0000000b402d7223 */ /* 0x000fe2000001081b */
[----:B------:R-:W-:-:S05]  /*c150*/  ISETP.NE.AND P4, PT, R59, 0x3, PT ;  /* 0x000000033b00780c */ /* 0x000fca0003f85270 */
[----:B------:R-:W3:Y:S08]  /*c160*/  MUFU.EX2 R29, R100 ;  /* 0x00000064001d7308 */ /* 0x000ef00000000800 */
[----:B------:R-:W3:Y:S01]  /*c170*/  MUFU.EX2 R158, R158 ;  /* 0x0000009e009e7308 */ /* 0x000ee20000000800 */
[----:B0-----:R-:W-:Y:S01]  /*c180*/  FMNMX.FTZ R36, R10, R41, !PT ;  /* 0x000000290a247209 */ /* 0x001fe20007810000 */
[----:B------:R-:W-:-:S06]  /*c190*/  FFMA.FTZ R41, R68, R11, -R27 ;  /* 0x0000000b44297223 */ /* 0x000fcc000001081b */
[----:B------:R-:W0:Y:S01]  /*c1a0*/  MUFU.EX2 R160, R160 ;  /* 0x000000a000a07308 */ /* 0x000e220000000800 */
[----:B------:R-:W1:Y:S07]  /*c1b0*/  SHFL.BFLY PT, R47, R36, 0x1, 0x1f ;  /* 0x0c201f00242f7f89 */ /* 0x000e6e00000e0000 */
[----:B------:R4:W0:Y:S08]  /*c1c0*/  MUFU.EX2 R33, R37 ;  /* 0x0000002500217308 */ /* 0x0008300000000800 */
[----:B------:R-:W-:Y:S01]  /*c1d0*/  MUFU.EX2 R162, R162 ;  /* 0x000000a200a27308 */ /* 0x000fe20000000800 */
[-CC-:B----4-:R-:W-:Y:S01]  /*c1e0*/  FFMA.FTZ R37, R74, R11.reuse, -R27.reuse ;  /* 0x0000000b4a257223 */ /* 0x190fe2000001081b */
[----:B------:R-:W-:-:S06]  /*c1f0*/  FFMA.FTZ R27, R62, R11, -R27 ;  /* 0x0000000b3e1b7223 */ /* 0x000fcc000001081b */
[----:B------:R-:W-:Y:S01]  /*c200*/  MUFU.EX2 R35, R35 ;  /* 0x0000002300237308 */ /* 0x000fe20000000800 */
[----:B-1----:R-:W-:Y:S01]  /*c210*/  FMNMX.FTZ R10, R36, R47, !PT ;  /* 0x0000002f240a7209 */ /* 0x002fe20007810000 */
[----:B------:R-:W-:Y:S01]  /*c220*/  FADD.FTZ R36, R154, R49 ;  /* 0x000000319a247221 */ /* 0x000fe20000010000 */
[C---:B------:R-:W-:Y:S02]  /*c230*/  F2FP.BF16.F32.PACK_AB R154, R25.reuse, R154 ;  /* 0x0000009a199a723e */ /* 0x040fe400000010ff */
[C---:B------:R-:W-:Y:S01]  /*c240*/  FSETP.NEU.FTZ.AND P1, PT, R10.reuse, -INF , PT ;  /* 0xff8000000a00780b */ /* 0x040fe20003f3d000 */
[----:B------:R-:W-:Y:S01]  /*c250*/  FMUL.FTZ R47, R10, R11 ;  /* 0x0000000b0a2f7220 */ /* 0x000fe20000410000 */
[----:B------:R-:W-:Y:S01]  /*c260*/  FADD.FTZ R49, R25, R36 ;  /* 0x0000002419317221 */ /* 0x000fe20000010000 */
[----:B------:R-:W-:Y:S03]  /*c270*/  MUFU.EX2 R164, R164 ;  /* 0x000000a400a47308 */ /* 0x000fe60000000800 */
[----:B------:R-:W-:Y:S01]  /*c280*/  FSEL R47, R47, RZ, P1 ;  /* 0x000000ff2f2f7208 */ /* 0x000fe20000800000 */
[----:B--2---:R-:W-:Y:S01]  /*c290*/  FADD.FTZ R36, R156, R49 ;  /* 0x000000319c247221 */ /* 0x004fe20000010000 */
[----:B---3--:R-:W-:-:S03]  /*c2a0*/  F2FP.BF16.F32.PACK_AB R156, R29, R156 ;  /* 0x0000009c1d9c723e */ /* 0x008fc600000010ff */
        /* <DEDUP_REMOVED lines=10> */
[----:B------:R-:W-:Y:S01]  /*c350*/  FADD.FTZ R51, R29, R36 ;  /* 0x000000241d337221 */ /* 0x000fe20000010000 */
[-CC-:B------:R-:W-:Y:S01]  /*c360*/  FFMA.FTZ R161, R28, R11.reuse, -R47.reuse ;  /* 0x0000000b1ca17223 */ /* 0x180fe2000001082f */
[-CC-:B------:R-:W-:Y:S01]  /*c370*/  FFMA.FTZ R28, R86, R11.reuse, -R47.reuse ;  /* 0x0000000b561c7223 */ /* 0x180fe2000001082f */
[-C--:B------:R-:W-:Y:S01]  /*c380*/  FFMA.FTZ R163, R30, R11.reuse, -R47 ;  /* 0x0000000b1ea37223 */ /* 0x080fe2000001082f */
[----:B------:R-:W1:Y:S01]  /*c390*/  MUFU.EX2 R0, R0 ;  /* 0x0000000000007308 */ /* 0x000e620000000800 */
[----:B------:R-:W-:Y:S01]  /*c3a0*/  FADD.FTZ R40, R158, R51 ;  /* 0x000000339e287221 */ /* 0x000fe20000010000 */
[-CC-:B------:R-:W-:Y:S01]  /*c3b0*/  FFMA.FTZ R30, R84, R11.reuse, -R47.reuse ;  /* 0x0000000b541e7223 */ /* 0x180fe2000001082f */
[-CC-:B------:R-:W-:Y:S01]  /*c3c0*/  FFMA.FTZ R165, R82, R11.reuse, -R47.reuse ;  /* 0x0000000b52a57223 */ /* 0x180fe2000001082f */
[-CC-:B------:R-:W-:Y:S01]  /*c3d0*/  FFMA.FTZ R34, R34, R11.reuse, -R47.reuse ;  /* 0x0000000b22227223 */ /* 0x180fe2000001082f */
[----:B------:R-:W-:Y:S01]  /*c3e0*/  FADD.FTZ R51, R31, R40 ;  /* 0x000000281f337221 */ /* 0x000fe20000010000 */
[-CC-:B------:R-:W-:Y:S01]  /*c3f0*/  FFMA.FTZ R36, R80, R11.reuse, -R47.reuse ;  /* 0x0000000b50247223 */ /* 0x180fe2000001082f */
[-C--:B------:R-:W-:Y:S01]  /*c400*/  FFMA.FTZ R169, R42, R11.reuse, -R47 ;  /* 0x0000000b2aa97223 */ /* 0x080fe2000001082f */
[----:B------:R-:W2:Y:S01]  /*c410*/  MUFU.EX2 R155, R155 ;  /* 0x0000009b009b7308 */ /* 0x000ea20000000800 */
[----:B0-----:R-:W-:Y:S01]  /*c420*/  FADD.FTZ R40, R160, R51 ;  /* 0x00000033a0287221 */ /* 0x001fe20000010000 */
[-CC-:B------:R-:W-:Y:S01]  /*c430*/  FFMA.FTZ R44, R44, R11.reuse, -R47.reuse ;  /* 0x0000000b2c2c7223 */ /* 0x180fe2000001082f */
[-CC-:B------:R-:W-:Y:S01]  /*c440*/  FFMA.FTZ R46, R46, R11.reuse, -R47.reuse ;  /* 0x0000000b2e2e7223 */ /* 0x180fe2000001082f */
[-CC-:B------:R-:W-:Y:S01]  /*c450*/  FFMA.FTZ R106, R106, R11.reuse, -R47.reuse ;  /* 0x0000000b6a6a7223 */ /* 0x180fe2000001082f */
[----:B------:R-:W-:Y:S01]  /*c460*/  FADD.FTZ R51, R33, R40 ;  /* 0x0000002821337221 */ /* 0x000fe20000010000 */
[-CC-:B------:R-:W-:Y:S01]  /*c470*/  FFMA.FTZ R48, R48, R11.reuse, -R47.reuse ;  /* 0x0000000b30307223 */ /* 0x180fe2000001082f */
[-C--:B------:R-:W-:Y:S01]  /*c480*/  FFMA.FTZ R96, R96, R11.reuse, -R47 ;  /* 0x0000000b60607223 */ /* 0x080fe2000001082f */
[----:B------:R-:W0:Y:S01]  /*c490*/  MUFU.EX2 R32, R32 ;  /* 0x0000002000207308 */ /* 0x000e220000000800 */
[----:B-1----:R-:W-:Y:S01]  /*c4a0*/  FADD.FTZ R38, R153, R0 ;  /* 0x0000000099267221 */ /* 0x002fe20000010000 */
[----:B------:R-:W-:Y:S01]  /*c4b0*/  FADD.FTZ R40, R162, R51 ;  /* 0x00000033a2287221 */ /* 0x000fe20000010000 */
[-CC-:B------:R-:W-:Y:S01]  /*c4c0*/  FFMA.FTZ R76, R76, R11.reuse, -R47.reuse ;  /* 0x0000000b4c4c7223 */ /* 0x180fe2000001082f */
[----:B------:R-:W-:Y:S01]  /*c4d0*/  FFMA.FTZ R47, R50, R11, -R47 ;  /* 0x0000000b322f7223 */ /* 0x000fe2000001082f */
[----:B------:R-:W-:Y:S01]  /*c4e0*/  F2FP.BF16.F32.PACK_AB R153, R0, R153 ;  /* 0x000000990099723e */ /* 0x000fe200000010ff */
[----:B------:R-:W-:Y:S01]  /*c4f0*/  FADD.FTZ R51, R35, R40 ;  /* 0x0000002823337221 */ /* 0x000fe20000010000 */
[----:B------:R-:W-:Y:S01]  /*c500*/  F2FP.BF16.F32.PACK_AB R158, R31, R158 ;  /* 0x0000009e1f9e723e */ /* 0x000fe200000010ff */
[----:B------:R-:W1:Y:S01]  /*c510*/  MUFU.EX2 R157, R157 ;  /* 0x0000009d009d7308 */ /* 0x000e620000000800 */
[----:B--2---:R-:W-:Y:S01]  /*c520*/  FADD.FTZ R49, R155, R38 ;  /* 0x000000269b317221 */ /* 0x004fe20000010000 */
[----:B------:R-:W-:Y:S01]  /*c530*/  FADD.FTZ R40, R164, R51 ;  /* 0x00000033a4287221 */ /* 0x000fe20000010000 */
[----:B------:R-:W-:-:S02]  /*c540*/  F2FP.BF16.F32.PACK_AB R160, R33, R160 ;  /* 0x000000a021a0723e */ /* 0x000fc400000010ff */
[----:B------:R-:W-:-:S03]  /*c550*/  F2FP.BF16.F32.PACK_AB R162, R35, R162 ;  /* 0x000000a223a2723e */ /* 0x000fc600000010ff */
        /* <DEDUP_REMOVED lines=80> */
[----:B------:R-:W-:Y:S01]  /*ca60*/  BPT.TRAP 0x1 ;  /* 0x000000040000795c */ /* 0x000fe20000300000 */
.L_x_11807:
[----:B------:R0:W1:Y:S01]  /*ca70*/  SYNCS.PHASECHK.TRANS64.TRYWAIT P1, [R4+URZ+0x22850], R73 ;  /* 0x02285049040075a7 */ /* 0x000062000802017f */
[----:B------:R-:W-:Y:S05]  /*ca80*/  @!P4 BRA `(.L_x_11808) ;  /* 0x000000000004c947 */ /* 0x000fea0003800000 */
[----:B------:R-:W-:Y:S01]  /*ca90*/  BPT.TRAP 0x1 ;  /* 0x000000040000795c */ /* 0x000fe20000300000 */
.L_x_11808:
[----:B------:R-:W-:Y:S04]  /*caa0*/  BSSY B0, `(.L_x_11809) ;  /* 0x0000004000007945 */ /* 0x000fe80003800000 */
[----:B-1----:R-:W-:Y:S05]  /*cab0*/  @P1 BRA `(.L_x_11810) ;  /* 0x0000000000081947 */ /* 0x002fea0003800000 */
[----:B------:R-:W1:Y:S02]  /*cac0*/  SYNCS.PHASECHK.TRANS64.TRYWAIT P1, [R4+URZ+0x22850], R73 ;  /* 0x02285049040075a7 */ /* 0x000e64000802017f */
[----:B-1----:R-:W-:Y:S05]  /*cad0*/  @!P1 BRA `(.L_x_11811) ;  /* 0x0000019000a89947 */ /* 0x002fea0003800000 */
.L_x_11810:
[----:B------:R-:W-:Y:S05]  /*cae0*/  BSYNC B0 ;  /* 0x0000000000007941 */ /* 0x000fea0003800000 */
.L_x_11809:
[----:B------:R-:W-:Y:S05]  /*caf0*/  WARPSYNC.ALL ;  /* 0x0000000000007948 */ /* 0x000fea0003800000 */
[----:B------:R-:W2:Y:S01]  /*cb00*/  LDC R24, c[0x0][0x448] ;  /* 0x00011200ff187b82 */ /* 0x000ea20000000800 */
[----:B------:R-:W-:Y:S01]  /*cb10*/  R2UR UR4, R19 ;  /* 0x00000000130472ca */ /* 0x000fe200000e0000 */
[----:B------:R-:W-:Y:S01]  /*cb20*/  IMAD.MOV.U32 R27, RZ, RZ, 0xc00 ;  /* 0x00000c00ff1b7424 */ /* 0x000fe200078e00ff */
[----:B------:R-:W-:Y:S01]  /*cb30*/  UISETP.NE.AND UP0, UPT, UR40, URZ, UPT ;  /* 0x0000003f2800728c */ /* 0x000fe2000bf05270 */
[----:B------:R-:W-:Y:S02]  /*cb40*/  IMAD.MOV.U32 R177, RZ, RZ, R209 ;  /* 0x000000ffffb17224 */ /* 0x000fe400078e00d1 */
[----:B------:R-:W-:-:S02]  /*cb50*/  IMAD.MOV.U32 R29, RZ, RZ, 0x40000040 ;  /* 0x40000040ff1d7424 */ /* 0x000fc400078e00ff */
[----:B------:R-:W-:Y:S02]  /*cb60*/  IMAD.MOV.U32 R31, RZ, RZ, 0x40000040 ;  /* 0x40000040ff1f7424 */ /* 0x000fe400078e00ff */
[----:B01----:R-:W-:Y:S01]  /*cb70*/  @!P0 VIADD R4, R4, 0x22860 ;  /* 0x0002286004048836 */ /* 0x003fe20000000000 */
[C---:B------:R-:W-:Y:S02]  /*cb80*/  R2UR UR11, R29.reuse ;  /* 0x000000001d0b72ca */ /* 0x040fe400000e0000 */
[----:B------:R-:W-:Y:S01]  /*cb90*/  R2UR UR19, R29 ;  /* 0x000000001d1372ca */ /* 0x000fe200000e0000 */
[----:B------:R-:W-:Y:S01]  /*cba0*/  UIADD3 UR4, UR4, 0x400, URZ ;  /* 0x0000040004047890 */ /* 0x000fe2000fffe03f */
[----:B------:R-:W-:Y:S02]  /*cbb0*/  R2UR UR23, R31 ;  /* 0x000000001f1772ca */ /* 0x000fe400000e0000 */
[----:B------:R-:W-:Y:S01]  /*cbc0*/  @!P0 PRMT R4, RZ, 0x654, R4 ;  /* 0x00000654ff048816 */ /* 0x000fe20000000004 */
[----:B------:R-:W-:-:S04]  /*cbd0*/  USHF.R.U32.HI UR4, URZ, 0x4, UR4 ;  /* 0x000000043f047899 */ /* 0x000fc80008011604 */
[----:B------:R-:W-:Y:S01]  /*cbe0*/  ULOP3.LUT UR4, UR4, 0x3fff, URZ, 0xc0, !UPT ;  /* 0x00003fff04047892 */ /* 0x000fe2000f8ec03f */
[----:B------:R0:W-:Y:S01]  /*cbf0*/  BAR.SYNC.DEFER_BLOCKING R72, 0x100 ;  /* 0x000400480000751d */ /* 0x0001e20000010000 */
[----:B--2---:R-:W-:Y:S02]  /*cc00*/  ISETP.NE.AND P1, PT, R24, 0x1, PT ;  /* 0x000000011800780c */ /* 0x004fe40003f25270 */
[----:B------:R-:W-:-:S06]  /*cc10*/  ULOP3.LUT UR42, UR4, 0x3000000, URZ, 0xfc, !UPT ;  /* 0x03000000042a7892 */ /* 0x000fcc000f8efc3f */
[----:B------:R-:W-:Y:S02]  /*cc20*/  IMAD R24, R2, R27, UR42 ;  /* 0x0000002a02187e24 */ /* 0x000fe4000f8e021b */
[----:B------:R-:W-:Y:S02]  /*cc30*/  IMAD.MOV.U32 R27, RZ, RZ, 0x40000040 ;  /* 0x40000040ff1b7424 */ /* 0x000fe400078e00ff */
[C---:B------:R-:W-:Y:S01]  /*cc40*/  VIADD R28, R24.reuse, 0x80 ;  /* 0x00000080181c7836 */ /* 0x040fe20000000000 */
[----:B------:R-:W1:Y:S01]  /*cc50*/  @P1 LDC R26, c[0x0][0x44c] ;  /* 0x00011300ff1a1b82 */ /* 0x000e620000000800 */
[C---:B------:R-:W-:Y:S01]  /*cc60*/  R2UR UR6, R24.reuse ;  /* 0x00000000180672ca */ /* 0x040fe200000e0000 */
[----:B------:R-:W-:Y:S01]  /*cc70*/  VIADD R30, R24, 0x200 ;  /* 0x00000200181e7836 */ /* 0x000fe20000000000 */
[----:B------:R-:W-:Y:S02]  /*cc80*/  R2UR UR15, R27 ;  /* 0x000000001b0f72ca */ /* 0x000fe400000e0000 */
[----:B------:R-:W-:Y:S01]  /*cc90*/  R2UR UR10, R28 ;  /* 0x000000001c0a72ca */ /* 0x000fe200000e0000 */
[----:B------:R-:W-:Y:S01]  /*cca0*/  VIADD R28, R24, 0x180 ;  /* 0x00000180181c7836 */ /* 0x000fe20000000000 */
[----:B------:R-:W-:Y:S01]  /*ccb0*/  R2UR UR22, R30 ;  /* 0x000000001e1672ca */ /* 0x000fe200000e0000 */
[----:B------:R-:W2:Y:S03]  /*ccc0*/  @P1 LDC R25, c[0x0][0x450] ;  /* 0x00011400ff191b82 */ /* 0x000ea60000000800 */
[----:B------:R-:W-:Y:S01]  /*ccd0*/  R2UR UR18, R28 ;  /* 0x000000001c1272ca */ /* 0x000fe200000e0000 */
[----:B-1----:R-:W-:-:S05]  /*cce0*/  @P1 IMAD.HI.U32 R26, R209, R26, RZ ;  /* 0x0000001ad11a1227 */ /* 0x002fca00078e00ff */
[----:B--2---:R-:W-:Y:S01]  /*ccf0*/  @P1 SHF.R.U32.HI R177, RZ, R25, R26 ;  /* 0x00000019ffb11219 */ /* 0x004fe2000001161a */
[----:B------:R-:W-:Y:S01]  /*cd00*/  IMAD.MOV.U32 R25, RZ, RZ, 0x40000040 ;  /* 0x40000040ff197424 */ /* 0x000fe200078e00ff */
[----:B------:R-:W-:Y:S01]  /*cd10*/  PLOP3.LUT P1, PT, PT, PT, UP0, 0x40, 0x0 ;  /* 0x000000000000781c */ /* 0x000fe20003f2e808 */
[C---:B------:R-:W-:Y:S02]  /*cd20*/  VIADD R26, R24.reuse, 0x100 ;  /* 0x00000100181a7836 */ /* 0x040fe40000000000 */
[----:B------:R-:W-:Y:S01]  /*cd30*/  VIADD R24, R24, 0x280 ;  /* 0x0000028018187836 */ /* 0x000fe20000000000 */
[----:B------:R-:W-:Y:S02]  /*cd40*/  R2UR UR7, R25 ;  /* 0x00000000190772ca */ /* 0x000fe400000e0000 */
[----:B------:R-:W-:Y:S02]  /*cd50*/  R2UR UR14, R26 ;  /* 0x000000001a0e72ca */ /* 0x000fe400000e0000 */
[----:B------:R-:W-:-:S02]  /*cd60*/  R2UR UR26, R24 ;  /* 0x00000000181a72ca */ /* 0x000fc400000e0000 */
[----:B------:R-:W-:Y:S02]  /*cd70*/  R2UR UR27, R25 ;  /* 0x00000000191b72ca */ /* 0x000fe400000e0000 */
[----:B0-----:R-:W-:-:S06]  /*cd80*/  WARPGROUP.ARRIVE ;  /* 0x00000000000079c5 */ /* 0x001fcc0000000000 */
[----:B------:R-:W-:Y:S03]  /*cd90*/  HGMMA.64x256x16.F32.BF16 R24, R152, gdesc[UR4].tnspB, RZ, !UPT, gsb0 ;  /* 0x43e0000498187df0 */ /* 0x000fe6000c0018ff */
[----:B------:R-:W-:Y:S02]  /*cda0*/  WARPGROUP.DEPBAR.LE gsb0, 0x0 ;  /* 0x00008000000079c5 */ /* 0x000fe40000010000 */
[----:B------:R-:W-:Y:S01]  /*cdb0*/  WARPGROUP.ARRIVE ;  /* 0x00000000000079c5 */ /* 0x000fe20000000000 */
[----:B------:R-:W-:-:S15]  /*cdc0*/  IADD3 R152, R177, R204, -R203 ;  /* 0x000000ccb1987210 */ /* 0x000fde0007ffe8cb */
[----:B------:R-:W-:-:S07]  /*cdd0*/  NOP ;  /* 0x0000000000007918 */ /* 0x000fce0000000000 */
[----:B------:R-:W-:Y:S01]  /*cde0*/  HGMMA.64x256x16.F32.BF16 R24, R156, gdesc[UR8].tnspB, R24, gsb0 ;  /* 0x43e000089c187df0 */ /* 0x000fe20008001818 */
[----:B------:R-:W-:Y:S02]  /*cdf0*/  VIADD R153, R152, UR8 ;  /* 0x0000000898997c36 */ /* 0x000fe40008000000 */
        /* <DEDUP_REMOVED lines=32> */
.L_x_11814:
[----:B------:R-:W-:-:S06]  /*d000*/  UISETP.NE.AND UP0, UPT, UR9, 0x1, UPT ;  /* 0x000000010900788c */ /* 0x000fcc000bf05270 */
[----:B------:R-:W-:-:S05]  /*d010*/  PLOP3.LUT P1, PT, PT, PT, UP0, 0x80, 0x0 ;  /* 0x000000000000781c */ /* 0x000fca0003f2f008 */
[----:B------:R-:W-:-:S08]  /*d020*/  @UP0 ULDC.64 UR4, c[0x0][0x9e8] ;  /* 0x00027a0000040ab9 */ /* 0x000fd00000000a00 */
[----:B------:R-:W-:-:S05]  /*d030*/  @P1 IMAD.HI.U32 R152, R154, UR4, RZ ;  /* 0x000000049a981c27 */ /* 0x000fca000f8e00ff */
[----:B------:R-:W-:-:S07]  /*d040*/  @P1 SHF.R.U32.HI R154, RZ, UR5, R152 ;  /* 0x00000005ff9a1c19 */ /* 0x000fce0008011698 */
.L_x_11815:
[----:B------:R-:W-:Y:S05]  /*d050*/  BSYNC B0 ;  /* 0x0000000000007941 */ /* 0x000fea0003800000 */
.L_x_11813:
[----:B------:R-:W-:-:S04]  /*d060*/  IMAD.U32 R152, RZ, RZ, UR9 ;  /* 0x00000009ff987e24 */ /* 0x000fc8000f8e00ff */
[----:B------:R-:W-:-:S05]  /*d070*/  IMAD R152, R154, R152, UR9 ;  /* 0x000000099a987e24 */ /* 0x000fca000f8e0298 */
[----:B------:R-:W-:-:S07]  /*d080*/  VIMNMX R153, R153, R152, PT ;  /* 0x0000009899997248 */ /* 0x000fce0003fe0100 */
.L_x_11812:
[----:B------:R-:W-:Y:S01]  /*d090*/  IMAD.HI R153, R153, 0x2aaaaaab, RZ ;  /* 0x2aaaaaab99997827 */ /* 0x000fe200078e02ff */
[----:B------:R-:W-:Y:S01]  /*d0a0*/  ULDC UR52, c[0x0][0x9e4] ;  /* 0x0002790000347ab9 */ /* 0x000fe20000000800 */
[----:B------:R-:W-:Y:S01]  /*d0b0*/  ULDC UR49, c[0x0][0x9e4] ;  /* 0x0002790000317ab9 */ /* 0x000fe20000000800 */
[----:B------:R-:W-:Y:S01]  /*d0c0*/  ULDC UR54, c[0x0][0x9d8] ;  /* 0x0002760000367ab9 */ /* 0x000fe20000000800 */
[----:B------:R-:W-:Y:S01]  /*d0d0*/  ULDC UR57, c[0x0][0x9d8] ;  /* 0x0002760000397ab9 */ /* 0x000fe20000000800 */
[----:B------:R-:W-:Y:S01]  /*d0e0*/  SHF.R.U32.HI R152, RZ, 0x1f, R153 ;  /* 0x0000001fff987819 */ /* 0x000fe20000011699 */
[----:B------:R-:W-:Y:S01]  /*d0f0*/  ULDC UR55, c[0x0][0x9d8] ;  /* 0x0002760000377ab9 */ /* 0x000fe20000000800 */
[----:B------:R-:W-:Y:S01]  /*d100*/  ULDC UR48, c[0x0][0x988] ;  /* 0x0002620000307ab9 */ /* 0x000fe20000000800 */
[----:B------:R-:W-:Y:S01]  /*d110*/  ULDC UR51, c[0x0][0x988] ;  /* 0x0002620000337ab9 */ /* 0x000fe20000000800 */
[----:B------:R-:W-:Y:S01]  /*d120*/  LEA.HI.SX32 R152, R153, R152, 0x1c ;  /* 0x0000009899987211 */ /* 0x000fe200078fe2ff */
[----:B------:R-:W-:Y:S01]  /*d130*/  ULDC UR50, c[0x0][0x988] ;  /* 0x0002620000327ab9 */ /* 0x000fe20000000800 */
[----:B------:R-:W-:Y:S01]  /*d140*/  ULDC UR56, c[0x0][0x9e0] ;  /* 0x0002780000387ab9 */ /* 0x000fe20000000800 */
[----:B------:R-:W-:Y:S01]  /*d150*/  ULDC UR53, c[0x0][0x9e0] ;  /* 0x0002780000357ab9 */ /* 0x000fe20000000800 */
[----:B------:R-:W-:-:S04]  /*d160*/  VIMNMX R213, R219, R152, !PT ;  /* 0x00000098dbd57248 */ /* 0x000fc80007fe0100 */
[----:B------:R-:W-:-:S13]  /*d170*/  ISETP.GE.AND P1, PT, R4, R213, PT ;  /* 0x000000d50400720c */ /* 0x000fda0003f26270 */
[----:B------:R-:W-:Y:S05]  /*d180*/  @!P1 BRA `(.L_x_11816) ;  /* 0x0000003400f09947 */ /* 0x000fea0003800000 */
.L_x_11834:
[----:B------:R-:W-:Y:S01]  /*d190*/  IMAD.U32 R20, RZ, RZ, UR37 ;  /* 0x00000025ff147e24 */ /* 0x000fe2000f8e00ff */
[----:B------:R-:W-:Y:S05]  /*d1a0*/  YIELD ;  /* 0x0000000000007946 */ /* 0x000fea0003800000 */
[----:B------:R-:W-:Y:S01]  /*d1b0*/  ISETP.NE.AND P2, PT, R20, 0x3, PT ;  /* 0x000000031400780c */ /* 0x000fe20003f45270 */
[----:B------:R-:W-:-:S05]  /*d1c0*/  VIADD R2, R2, 0x1 ;  /* 0x0000000102027836 */ /* 0x000fca0000000000 */
[----:B------:R-:W-:-:S04]  /*d1d0*/  ISETP.NE.AND P1, PT, R2, 0x2, PT ;  /* 0x000000020200780c */ /* 0x000fc80003f25270 */
[----:B------:R-:W-:Y:S02]  /*d1e0*/  SEL R11, RZ, 0x1, P1 ;  /* 0x00000001ff0b7807 */ /* 0x000fe40000800000 */
[----:B------:R-:W-:Y:S02]  /*d1f0*/  SEL R2, R2, RZ, P1 ;  /* 0x000000ff02027207 */ /* 0x000fe40000800000 */
[----:B------:R-:W-:Y:S01]  /*d200*/  LOP3.LUT R202, R202, R11, RZ, 0x3c, !PT ;  /* 0x0000000bcaca7212 */ /* 0x000fe200078e3cff */
[----:B0-----:R-:W-:Y:S06]  /*d210*/  @!P2 BRA `(.L_x_11817) ;  /* 0x000000000004a947 */ /* 0x001fec0003800000 */
[----:B------:R-:W-:Y:S01]  /*d220*/  BPT.TRAP 0x1 ;  /* 0x000000040000795c */ /* 0x000fe20000300000 */
.L_x_11817:
[----:B------:R-:W-:Y:S01]  /*d230*/  IMAD R212, R2, 0x8, R19 ;  /* 0x0000000802d47824 */ /* 0x000fe200078e0213 */
[----:B------:R-:W-:-:S04]  /*d240*/  SHF.L.U32 R211, R202, 0x1f, RZ ;  /* 0x0000001fcad37819 */ /* 0x000fc800000006ff */
[----:B------:R0:W1:Y:S01]  /*d250*/  SYNCS.PHASECHK.TRANS64.TRYWAIT P1, [R212+URZ+0x22830], R211 ;  /* 0x022830d3d40075a7 */ /* 0x000062000802017f */
[----:B------:R-:W-:Y:S05]  /*d260*/  @!P2 BRA `(.L_x_11818) ;  /* 0x000000000004a947 */ /* 0x000fea0003800000 */
[----:B------:R-:W-:Y:S01]  /*d270*/  BPT.TRAP 0x1 ;  /* 0x000000040000795c */ /* 0x000fe20000300000 */
.L_x_11818:
[----:B------:R-:W-:Y:S02]  /*d280*/  IMAD R214, R2, 0x300, R21 ;  /* 0x0000030002d67824 */ /* 0x000fe400078e0215 */
[----:B------:R-:W-:Y:S01]  /*d290*/  IMAD.MOV.U32 R215, RZ, RZ, 0x40000040 ;  /* 0x40000040ffd77424 */ /* 0x000fe200078e00ff */
[----:B-1----:R-:W-:Y:S06]  /*d2a0*/  @P1 BRA `(.L_x_11819) ;  /* 0x0000000000081947 */ /* 0x002fec0003800000 */
[----:B------:R-:W1:Y:S02]  /*d2b0*/  SYNCS.PHASECHK.TRANS64.TRYWAIT P1, [R212+URZ+0x22830], R211 ;  /* 0x022830d3d40075a7 */ /* 0x000e64000802017f */
[----:B-1----:R-:W-:Y:S05]  /*d2c0*/  @!P1 BRA `(.L_x_11820) ;  /* 0x0000018800c09947 */ /* 0x002fea0003800000 */
.L_x_11819:
[----:B------:R-:W-:Y:S05]  /*d2d0*/  WARPSYNC.ALL ;  /* 0x0000000000007948 */ /* 0x000fea0003800000 */
        /* <DEDUP_REMOVED lines=8> */
[----:B------:R-:W2:Y:S01]  /*d360*/  LDC R11, c[0x0][0x448] ;  /* 0x00011200ff0b7b82 */ /* 0x000ea20000000800 */
[----:B------:R-:W3:Y:S01]  /*d370*/  S2R R228, SR_TID.X ;  /* 0x0000000000e47919 */ /* 0x000ee20000002100 */
[----:B------:R-:W-:-:S09]  /*d380*/  UISETP.NE.AND UP0, UPT, UR40, URZ, UPT ;  /* 0x0000003f2800728c */ /* 0x000fd2000bf05270 */
[----:B------:R-:W-:Y:S01]  /*d390*/  HGMMA.64x96x16.F32.BF16 R152, gdesc[UR4], RZ, !UPT, gsb0 ;  /* 0x01600000049879f0 */ /* 0x000fe2000c0018ff */
[----:B------:R-:W-:Y:S01]  /*d3a0*/  R2UR UR6, R216 ;  /* 0x00000000d80672ca */ /* 0x000fe200000e0000 */
[----:B------:R-:W-:Y:S01]  /*d3b0*/  VIADD R216, R214, 0x4 ;  /* 0x00000004d6d87836 */ /* 0x000fe20000000000 */
[----:B------:R-:W-:Y:S01]  /*d3c0*/  R2UR UR7, R217 ;  /* 0x00000000d90772ca */ /* 0x000fe200000e0000 */
[----:B------:R-:W-:Y:S01]  /*d3d0*/  IMAD.MOV.U32 R217, RZ, RZ, 0x40000040 ;  /* 0x40000040ffd97424 */ /* 0x000fe200078e00ff */
[----:B------:R-:W-:Y:S01]  /*d3e0*/  R2UR UR4, R14 ;  /* 0x000000000e0472ca */ /* 0x000fe200000e0000 */
[----:B------:R-:W-:Y:S01]  /*d3f0*/  VIADD R214, R214, 0x6 ;  /* 0x00000006d6d67836 */ /* 0x000fe20000000000 */
[----:B------:R-:W-:Y:S02]  /*d400*/  R2UR UR5, R15 ;  /* 0x000000000f0572ca */ /* 0x000fe400000e0000 */
[----:B--2---:R-:W-:Y:S01]  /*d410*/  ISETP.NE.AND P1, PT, R11, 0x1, PT ;  /* 0x000000010b00780c */ /* 0x004fe20003f25270 */
[----:B------:R-:W-:Y:S01]  /*d420*/  IMAD.IADD R11, R210, 0x1, R209 ;  /* 0x00000001d20b7824 */ /* 0x000fe200078e02d1 */
[----:B---3--:R-:W-:-:S11]  /*d430*/  SHF.R.U32.HI R228, RZ, 0x7, R228 ;  /* 0x00000007ffe47819 */ /* 0x008fd600000116e4 */
[----:B------:R-:W2:Y:S01]  /*d440*/  @P1 LDC R20, c[0x0][0x450] ;  /* 0x00011400ff141b82 */ /* 0x000ea20000000800 */
        /* <DEDUP_REMOVED lines=11> */
[----:B------:R-:W-:Y:S01]  /*d500*/  R2UR UR7, R215 ;  /* 0x00000000d70772ca */ /* 0x000fe200000e0000 */
[----:B------:R-:W3:Y:S01]  /*d510*/  @P1 LDC R214, c[0x0][0x44c] ;  /* 0x00011300ffd61b82 */ /* 0x000ee20000000800 */
[----:B------:R-:W-:Y:S02]  /*d520*/  R2UR UR4, R8 ;  /* 0x00000000080472ca */ /* 0x000fe400000e0000 */
[----:B------:R-:W-:Y:S01]  /*d530*/  R2UR UR5, R9 ;  /* 0x00000000090572ca */ /* 0x000fe200000e0000 */
[----:B---3--:R-:W-:-:S05]  /*d540*/  @P1 IMAD.HI.U32 R214, R11, R214, RZ ;  /* 0x000000d60bd61227 */ /* 0x008fca00078e00ff */
[----:B--2---:R-:W-:Y:S02]  /*d550*/  @P1 SHF.R.U32.HI R11, RZ, R20, R214 ;  /* 0x00000014ff0b1219 */ /* 0x004fe400000116d6 */
[----:B------:R-:W-:Y:S02]  /*d560*/  PLOP3.LUT P1, PT, PT, PT, UP0, 0x40, 0x0 ;  /* 0x000000000000781c */ /* 0x000fe40003f2e808 */
[----:B------:R-:W-:Y:S01]  /*d570*/  IADD3 R20, -R228, 0xb, RZ ;  /* 0x0000000be4147810 */ /* 0x000fe20007ffe1ff */
[----:B------:R-:W2:Y:S01]  /*d580*/  SHFL.IDX PT, R229, R11, RZ, 0x1c1f ;  /* 0x001c1fff0be57589 */ /* 0x000ea200000e0000 */
        /* <DEDUP_REMOVED lines=53> */
[----:B------:R-:W-:Y:S01]  /*d8e0*/  IADD3 R199, -R205, 0x1, R194 ;  /* 0x00000001cdc77810 */ /* 0x000fe20007ffe1c2 */
[----:B------:R-:W3:Y:S01]  /*d8f0*/  MUFU.TANH R152, R152 ;  /* 0x0000009800987308 */ /* 0x000ee20000002400 */
[----:B------:R-:W-:-:S02]  /*d900*/  @!P0 VIADD R166, R212, 0x22840 ;  /* 0x00022840d4a68836 */ /* 0x000fc40000000000 */
[----:B------:R-:W-:-:S03]  /*d910*/  IADD3 R199, -R203, R199, R204 ;  /* 0x000000c7cbc77210 */ /* 0x000fc60007ffe1cc */
        /* <DEDUP_REMOVED lines=67> */
.L_x_11823:
[----:B------:R-:W-:-:S05]  /*dd50*/  IMAD.U32 R235, RZ, RZ, UR52 ;  /* 0x00000034ffeb7e24 */ /* 0x000fca000f8e00ff */
[----:B------:R-:W-:-:S13]  /*dd60*/  ISETP.NE.AND P1, PT, R235, 0x1, PT ;  /* 0x00000001eb00780c */ /* 0x000fda0003f25270 */
[----:B------:R-:W2:Y:S02]  /*dd70*/  @P1 LDC.64 R166, c[0x0][0x9e8] ;  /* 0x00027a00ffa61b82 */ /* 0x000ea40000000a00 */
[----:B--2---:R-:W-:-:S05]  /*dd80*/  @P1 IMAD.HI.U32 R166, R229, R166, RZ ;  /* 0x000000a6e5a61227 */ /* 0x004fca00078e00ff */
[----:B------:R-:W-:-:S07]  /*dd90*/  @P1 SHF.R.U32.HI R229, RZ, R167, R166 ;  /* 0x000000a7ffe51219 */ /* 0x000fce00000116a6 */
.L_x_11824:
[----:B------:R-:W-:Y:S05]  /*dda0*/  BSYNC B0 ;  /* 0x0000000000007941 */ /* 0x000fea0003800000 */
.L_x_11822:
[----:B------:R-:W-:-:S04]  /*ddb0*/  IMAD.IADD R166, R194, 0x1, -R205 ;  /* 0x00000001c2a67824 */ /* 0x000fc800078e0acd */
[----:B------:R-:W-:-:S05]  /*ddc0*/  IMAD R166, R229, R235, R166 ;  /* 0x000000ebe5a67224 */ /* 0x000fca00078e02a6 */
[----:B------:R-:W-:Y:S02]  /*ddd0*/  VIADDMNMX R198, R166, R235, R198, PT ;  /* 0x000000eba6c67246 */ /* 0x000fe400038001c6 */
[----:B------:R-:W-:-:S07]  /*dde0*/  VIMNMX R197, R197, R166, !PT ;  /* 0x000000a6c5c57248 */ /* 0x000fce0007fe0100 */
.L_x_11821:
[----:B------:R-:W-:Y:S01]  /*ddf0*/  ISETP.GE.AND P1, PT, R194, 0x1, PT ;  /* 0x00000001c200780c */ /* 0x000fe20003f26270 */
[----:B------:R-:W2:Y:S01]  /*de00*/  SHFL.IDX PT, R11, R11, 0x1, 0x1c1f ;  /* 0x003c1f000b0b7f89 */ /* 0x000ea200000e0000 */
[----:B------:R-:W-:Y:S01]  /*de10*/  LOP3.LUT R18, R18, 0xfffbffff, RZ, 0xc0, !PT ;  /* 0xfffbffff12127812 */ /* 0x000fe200078ec0ff */
[----:B------:R-:W-:Y:S01]  /*de20*/  UISETP.NE.AND UP0, UPT, UR40, URZ, UPT ;  /* 0x0000003f2800728c */ /* 0x000fe2000bf05270 */
[----:B------:R-:W-:-:S09]  /*de30*/  ISETP.GE.AND P3, PT, R194, 0x9, PT ;  /* 0x00000009c200780c */ /* 0x000fd20003f66270 */
[----:B------:R-:W-:Y:S02]  /*de40*/  @P1 LOP3.LUT R18, R18, 0x40000, RZ, 0xfc, !PT ;  /* 0x0004000012121812 */ /* 0x000fe400078efcff */
[----:B------:R-:W-:Y:S02]  /*de50*/  ISETP.GT.AND P1, PT, R197, RZ, !P1 ;  /* 0x000000ffc500720c */ /* 0x000fe40004f24270 */
[----:B------:R-:W-:Y:S02]  /*de60*/  LOP3.LUT R18, R18, 0xfffffffd, RZ, 0xc0, !PT ;  /* 0xfffffffd12127812 */ /* 0x000fe400078ec0ff */
[----:B------:R-:W-:Y:S02]  /*de70*/  ISETP.LT.OR P2, PT, R198, 0x1, P1 ;  /* 0x00000001c600780c */ /* 0x000fe40000f41670 */
[----:B------:R-:W-:Y:S02]  /*de80*/  ISETP.GE.AND P1, PT, R194, 0x2, PT ;  /* 0x00000002c200780c */ /* 0x000fe40003f26270 */
[----:B------:R-:W-:-:S02]  /*de90*/  FSEL R152, R152, -INF , !P2 ;  /* 0xff80000098987808 */ /* 0x000fc40005000000 */
[----:B------:R-:W-:Y:S01]  /*dea0*/  ISETP.GT.AND P2, PT, R197, 0x1, !P1 ;  /* 0x00000001c500780c */ /* 0x000fe20004f44270 */
[--C-:B--2---:R-:W-:Y:S01]  /*deb0*/  IMAD.IADD R228, R228, 0x1, R11.reuse ;  /* 0x00000001e4e47824 */ /* 0x104fe200078e020b */
[----:B------:R-:W-:Y:S01]  /*dec0*/  @P3 LOP3.LUT R18, R18, 0x2, RZ, 0xfc, !PT ;  /* 0x0000000212123812 */ /* 0x000fe200078efcff */
[----:B------:R-:W-:Y:S01]  /*ded0*/  IMAD.IADD R199, R199, 0x1, R11 ;  /* 0x00000001c7c77824 */ /* 0x000fe200078e020b */
[----:B------:R-:W-:Y:S02]  /*dee0*/  ISETP.LT.OR P2, PT, R198, 0x2, P2 ;  /* 0x00000002c600780c */ /* 0x000fe40001741670 */
[----:B------:R-:W-:Y:S02]  /*def0*/  LOP3.LUT R18, R18, 0xfffffffb, RZ, 0xc0, !PT ;  /* 0xfffffffb12127812 */ /* 0x000fe400078ec0ff */
[----:B0-----:R-:W-:Y:S02]  /*df00*/  FSEL R214, R214, -INF , !P2 ;  /* 0xff800000d6d67808 */ /* 0x001fe40005000000 */
[----:B------:R-:W-:-:S02]  /*df10*/  ISETP.GT.AND P2, PT, R197, 0x8, !P3 ;  /* 0x00000008c500780c */ /* 0x000fc40005f44270 */
[----:B------:R-:W-:Y:S02]  /*df20*/  ISETP.GE.AND P3, PT, R194, 0xa, PT ;  /* 0x0000000ac200780c */ /* 0x000fe40003f66270 */
        /* <DEDUP_REMOVED lines=132> */
.L_x_11827:
[----:B------:R-:W-:-:S05]  /*e770*/  IMAD.U32 R197, RZ, RZ, UR52 ;  /* 0x00000034ffc57e24 */ /* 0x000fca000f8e00ff */
[----:B------:R-:W-:-:S13]  /*e780*/  ISETP.NE.AND P6, PT, R197, 0x1, PT ;  /* 0x00000001c500780c */ /* 0x000fda0003fc5270 */
[----:B------:R-:W0:Y:S02]  /*e790*/  @P6 LDC.64 R166, c[0x0][0x9e8] ;  /* 0x00027a00ffa66b82 */ /* 0x000e240000000a00 */
[----:B0-----:R-:W-:-:S05]  /*e7a0*/  @P6 IMAD.HI.U32 R166, R11, R166, RZ ;  /* 0x000000a60ba66227 */ /* 0x001fca00078e00ff */
[----:B------:R-:W-:-:S07]  /*e7b0*/  @P6 SHF.R.U32.HI R11, RZ, R167, R166 ;  /* 0x000000a7ff0b6219 */ /* 0x000fce00000116a6 */
.L_x_11828:
[----:B------:R-:W-:Y:S05]  /*e7c0*/  BSYNC B0 ;  /* 0x0000000000007941 */ /* 0x000fea0003800000 */
.L_x_11826:
[----:B------:R-:W-:-:S04]  /*e7d0*/  IMAD.IADD R194, R194, 0x1, -R205 ;  /* 0x00000001c2c27824 */ /* 0x000fc800078e0acd */
[----:B------:R-:W-:-:S05]  /*e7e0*/  IMAD R194, R11, R197, R194 ;  /* 0x000000c50bc27224 */ /* 0x000fca00078e02c2 */
[----:B------:R-:W-:Y:S02]  /*e7f0*/  VIMNMX R199, R199, R194, !PT ;  /* 0x000000c2c7c77248 */ /* 0x000fe40007fe0100 */
[----:B------:R-:W-:-:S07]  /*e800*/  VIADDMNMX R228, R194, R197, R228, PT ;  /* 0x000000c5c2e47246 */ /* 0x000fce00038001e4 */
.L_x_11825:
[----:B------:R-:W-:Y:S01]  /*e810*/  ISETP.GT.AND P1, PT, R199, 0x1, !P1 ;  /* 0x00000001c700780c */ /* 0x000fe20004f24270 */
[----:B------:R-:W-:Y:S01]  /*e820*/  IMAD.U32 R235, RZ, RZ, UR37 ;  /* 0x00000025ffeb7e24 */ /* 0x000fe2000f8e00ff */
        /* <DEDUP_REMOVED lines=67> */
[----:B------:R-:W-:Y:S02]  /*ec60*/  FSEL R187, R187, -INF , !P2 ;  /* 0xff800000bbbb7808 */ /* 0x000fe40005000000 */
[C---:B------:R-:W-:Y:S02]  /*ec70*/  ISETP.GT.AND P1, PT, R199.reuse, 0x29, !P1 ;  /* 0x00000029c700780c */ /* 0x040fe40004f24270 */
[----:B------:R-:W-:Y:S02]  /*ec80*/  LOP3.LUT P2, RZ, R18, 0x40000, RZ, 0xc0, !PT ;  /* 0x0004000012ff7812 */ /* 0x000fe4000784c0ff */
[----:B------:R-:W-:Y:S02]  /*ec90*/  ISETP.LT.OR P1, PT, R228, 0x2a, P1 ;  /* 0x0000002ae400780c */ /* 0x000fe40000f21670 */
[----:B------:R-:W-:Y:S02]  /*eca0*/  ISETP.GT.AND P3, PT, R199, 0x50, !P3 ;  /* 0x00000050c700780c */ /* 0x000fe40005f64270 */
[----:B------:R-:W-:-:S02]  /*ecb0*/  FSEL R175, R175, -INF , !P1 ;  /* 0xff800000afaf7808 */ /* 0x000fc40004800000 */
[----:B------:R-:W-:Y:S02]  /*ecc0*/  LOP3.LUT P1, RZ, R18, 0x800, RZ, 0xc0, !PT ;  /* 0x0000080012ff7812 */ /* 0x000fe4000782c0ff */
[----:B0-----:R-:W-:Y:S02]  /*ecd0*/  FMNMX.FTZ R167, R11, R167, !PT ;  /* 0x000000a70ba77209 */ /* 0x001fe40007810000 */
[C---:B------:R-:W-:Y:S02]  /*ece0*/  ISETP.GT.AND P1, PT, R199.reuse, 0x30, !P1 ;  /* 0x00000030c700780c */ /* 0x040fe40004f24270 */
[C---:B------:R-:W-:Y:S02]  /*ecf0*/  ISETP.LT.OR P3, PT, R228.reuse, 0x51, P3 ;  /* 0x00000051e400780c */ /* 0x040fe40001f61670 */
[----:B------:R-:W-:Y:S02]  /*ed00*/  ISETP.LT.OR P1, PT, R228, 0x31, P1 ;  /* 0x00000031e400780c */ /* 0x000fe40000f21670 */
[----:B------:R-:W-:-:S02]  /*ed10*/  ISETP.GT.AND P4, PT, R199, 0x51, !P4 ;  /* 0x00000051c700780c */ /* 0x000fc40006784270 */
[----:B------:R-:W-:Y:S02]  /*ed20*/  FSEL R166, R178, -INF , !P1 ;  /* 0xff800000b2a67808 */ /* 0x000fe40004800000 */
[----:B------:R-:W-:Y:S01]  /*ed30*/  LOP3.LUT P1, RZ, R18, 0x400, RZ, 0xc0, !PT ;  /* 0x0000040012ff7812 */ /* 0x000fe2000782c0ff */
[----:B------:R-:W0:Y:S01]  /*ed40*/  SHFL.BFLY PT, R178, R167, 0x1, 0x1f ;  /* 0x0c201f00a7b27f89 */ /* 0x000e2200000e0000 */
[----:B------:R-:W-:Y:S02]  /*ed50*/  FSEL R190, R190, -INF , !P3 ;  /* 0xff800000bebe7808 */ /* 0x000fe40005800000 */
[C---:B------:R-:W-:Y:S02]  /*ed60*/  ISETP.GT.AND P1, PT, R199.reuse, 0x31, !P1 ;  /* 0x00000031c700780c */ /* 0x040fe40004f24270 */
[----:B------:R-:W-:Y:S02]  /*ed70*/  ISETP.GT.AND P5, PT, R199, 0x58, !P5 ;  /* 0x00000058c700780c */ /* 0x000fe40006fa4270 */
[----:B------:R-:W-:-:S02]  /*ed80*/  ISETP.LT.OR P1, PT, R228, 0x32, P1 ;  /* 0x00000032e400780c */ /* 0x000fc40000f21670 */
[----:B------:R-:W-:Y:S02]  /*ed90*/  ISETP.LT.OR P4, PT, R228, 0x52, P4 ;  /* 0x00000052e400780c */ /* 0x000fe40002781670 */
[----:B------:R-:W-:Y:S02]  /*eda0*/  FSEL R179, R179, -INF , !P1 ;  /* 0xff800000b3b37808 */ /* 0x000fe40004800000 */
[----:B------:R-:W-:Y:S02]  /*edb0*/  LOP3.LUT P1, RZ, R18, 0x200, RZ, 0xc0, !PT ;  /* 0x0000020012ff7812 */ /* 0x000fe4000782c0ff */
[----:B------:R-:W-:Y:S02]  /*edc0*/  ISETP.LT.OR P5, PT, R228, 0x59, P5 ;  /* 0x00000059e400780c */ /* 0x000fe40002fa1670 */
[----:B------:R-:W-:Y:S02]  /*edd0*/  ISETP.GT.AND P1, PT, R199, 0x38, !P1 ;  /* 0x00000038c700780c */ /* 0x000fe40004f24270 */
[----:B------:R-:W-:-:S02]  /*ede0*/  FSEL R189, R189, -INF , !P4 ;  /* 0xff800000bdbd7808 */ /* 0x000fc40006000000 */
[----:B------:R-:W-:Y:S02]  /*edf0*/  ISETP.LT.OR P1, PT, R228, 0x39, P1 ;  /* 0x00000039e400780c */ /* 0x000fe40000f21670 */
[----:B------:R-:W-:Y:S02]  /*ee00*/  FSEL R191, R191, -INF , !P5 ;  /* 0xff800000bfbf7808 */ /* 0x000fe40006800000 */
        /* <DEDUP_REMOVED lines=21> */
[----:B------:R-:W-:-:S04]  /*ef60*/  IMAD.U32 R11, RZ, RZ, UR51 ;  /* 0x00000033ff0b7e24 */ /* 0x000fc8000f8e00ff */
[-C--:B------:R-:W-:Y:S01]  /*ef70*/  FMUL.FTZ R194, R178, R11.reuse ;  /* 0x0000000bb2c27220 */ /* 0x080fe20000410000 */
[----:B------:R-:W-:-:S04]  /*ef80*/  FMUL.FTZ R5, R5, R11 ;  /* 0x0000000b05057220 */ /* 0x000fc80000410000 */
[----:B------:R-:W-:Y:S02]  /*ef90*/  FSEL R194, R194, RZ, P1 ;  /* 0x000000ffc2c27208 */ /* 0x000fe40000800000 */
[----:B------:R-:W-:Y:S01]  /*efa0*/  ISETP.GT.AND P1, PT, R199, RZ, !P2 ;  /* 0x000000ffc700720c */ /* 0x000fe20005724270 */
[----:B------:R-:W0:Y:S01]  /*efb0*/  MUFU.EX2 R5, R5 ;  /* 0x0000000500057308 */ /* 0x000e220000000800 */
[----:B------:R-:W-:Y:S01]  /*efc0*/  ISETP.NE.AND P2, PT, R235, 0x3, PT ;  /* 0x00000003eb00780c */ /* 0x000fe20003f45270 */
[-CC-:B------:R-:W-:Y:S01]  /*efd0*/  FFMA.FTZ R152, R152, R11.reuse, -R194.reuse ;  /* 0x0000000b98987223 */ /* 0x180fe200000108c2 */
[----:B------:R-:W-:Y:S01]  /*efe0*/  ISETP.LT.OR P1, PT, R228, 0x1, P1 ;  /* 0x00000001e400780c */ /* 0x000fe20000f21670 */
[-CC-:B------:R-:W-:Y:S01]  /*eff0*/  FFMA.FTZ R214, R214, R11.reuse, -R194.reuse ;  /* 0x0000000bd6d67223 */ /* 0x180fe200000108c2 */
[-CC-:B------:R-:W-:Y:S01]  /*f000*/  FFMA.FTZ R155, R155, R11.reuse, -R194.reuse ;  /* 0x0000000b9b9b7223 */ /* 0x180fe200000108c2 */
[-CC-:B------:R-:W-:Y:S01]  /*f010*/  FFMA.FTZ R156, R156, R11.reuse, -R194.reuse ;  /* 0x0000000b9c9c7223 */ /* 0x180fe200000108c2 */
[----:B------:R-:W-:Y:S01]  /*f020*/  FSEL R153, R153, -INF , !P1 ;  /* 0xff80000099997808 */ /* 0x000fe20004800000 */
[-CC-:B------:R-:W-:Y:S01]  /*f030*/  FFMA.FTZ R159, R159, R11.reuse, -R194.reuse ;  /* 0x0000000b9f9f7223 */ /* 0x180fe200000108c2 */
[----:B------:R-:W-:Y:S01]  /*f040*/  ISETP.GT.AND P1, PT, R199, 0x59, !P6 ;  /* 0x00000059c700780c */ /* 0x000fe20007724270 */
[-CC-:B------:R-:W-:Y:S01]  /*f050*/  FFMA.FTZ R160, R160, R11.reuse, -R194.reuse ;  /* 0x0000000ba0a07223 */ /* 0x180fe200000108c2 */
[----:B------:R-:W-:Y:S01]  /*f060*/  FMNMX.FTZ R167, R153, R10, !PT ;  /* 0x0000000a99a77209 */ /* 0x000fe20007810000 */
[-CC-:B------:R-:W-:Y:S01]  /*f070*/  FFMA.FTZ R163, R163, R11.reuse, -R194.reuse ;  /* 0x0000000ba3a37223 */ /* 0x180fe200000108c2 */
        /* <DEDUP_REMOVED lines=25> */
[----:B------:R-:W2:Y:S01]  /*f210*/  MUFU.EX2 R152, R152 ;  /* 0x0000009800987308 */ /* 0x000ea20000000800 */
[----:B------:R-:W-:Y:S01]  /*f220*/  FMNMX.FTZ R167, R215, R167, !PT ;  /* 0x000000a7d7a77209 */ /* 0x000fe20007810000 */
[-C--:B0-----:R-:W-:Y:S01]  /*f230*/  FMUL.FTZ R24, R24, R5.reuse ;  /* 0x0000000518187220 */ /* 0x081fe20000410000 */
[-C--:B------:R-:W-:Y:S01]  /*f240*/  FMUL.FTZ R25, R25, R5.reuse ;  /* 0x0000000519197220 */ /* 0x080fe20000410000 */
[----:B------:R-:W-:Y:S01]  /*f250*/  FMUL.FTZ R28, R28, R5 ;  /* 0x000000051c1c7220 */ /* 0x000fe20000410000 */
[----:B------:R-:W-:Y:S01]  /*f260*/  FMNMX.FTZ R167, R170, R167, !PT ;  /* 0x000000a7aaa77209 */ /* 0x000fe20007810000 */
[-C--:B------:R-:W-:Y:S01]  /*f270*/  FMUL.FTZ R29, R29, R5.reuse ;  /* 0x000000051d1d7220 */ /* 0x080fe20000410000 */
[----:B------:R-:W-:Y:S01]  /*f280*/  FMUL.FTZ R32, R32, R5 ;  /* 0x0000000520207220 */ /* 0x000fe20000410000 */
[----:B------:R-:W0:Y:S01]  /*f290*/  MUFU.EX2 R214, R214 ;  /* 0x000000d600d67308 */ /* 0x000e220000000800 */
[----:B------:R-:W-:Y:S01]  /*f2a0*/  FMNMX.FTZ R167, R171, R167, !PT ;  /* 0x000000a7aba77209 */ /* 0x000fe20007810000 */
[-C--:B------:R-:W-:Y:S01]  /*f2b0*/  FMUL.FTZ R33, R33, R5.reuse ;  /* 0x0000000521217220 */ /* 0x080fe20000410000 */
[-C--:B------:R-:W-:Y:S01]  /*f2c0*/  FMUL.FTZ R36, R36, R5.reuse ;  /* 0x0000000524247220 */ /* 0x080fe20000410000 */
[----:B------:R-:W-:Y:S01]  /*f2d0*/  FMUL.FTZ R37, R37, R5 ;  /* 0x0000000525257220 */ /* 0x000fe20000410000 */
[----:B------:R-:W-:Y:S01]  /*f2e0*/  FMNMX.FTZ R167, R174, R167, !PT ;  /* 0x000000a7aea77209 */ /* 0x000fe20007810000 */
[-C--:B------:R-:W-:Y:S01]  /*f2f0*/  FMUL.FTZ R40, R40, R5.reuse ;  /* 0x0000000528287220 */ /* 0x080fe20000410000 */
[----:B------:R-:W-:Y:S01]  /*f300*/  FMUL.FTZ R41, R41, R5 ;  /* 0x0000000529297220 */ /* 0x000fe20000410000 */
[----:B------:R-:W3:Y:S01]  /*f310*/  MUFU.EX2 R155, R155 ;  /* 0x0000009b009b7308 */ /* 0x000ee20000000800 */
[----:B------:R-:W-:Y:S01]  /*f320*/  FMNMX.FTZ R167, R175, R167, !PT ;  /* 0x000000a7afa77209 */ /* 0x000fe20007810000 */
[----:B--2---:R-:W-:Y:S01]  /*f330*/  FFMA.FTZ R3, R5, R3, R152 ;  /* 0x0000000305037223 */ /* 0x004fe20000010098 */
[-C--:B------:R-:W-:Y:S01]  /*f340*/  FMUL.FTZ R44, R44, R5.reuse ;  /* 0x000000052c2c7220 */ /* 0x080fe20000410000 */
[----:B------:R-:W-:Y:S01]  /*f350*/  FMUL.FTZ R45, R45, R5 ;  /* 0x000000052d2d7220 */ /* 0x000fe20000410000 */
[----:B------:R-:W-:Y:S01]  /*f360*/  FMNMX.FTZ R167, R166, R167, !PT ;  /* 0x000000a7a6a77209 */ /* 0x000fe20007810000 */
[-C--:B------:R-:W-:Y:S01]  /*f370*/  FMUL.FTZ R48, R48, R5.reuse ;  /* 0x0000000530307220 */ /* 0x080fe20000410000 */
[----:B------:R-:W-:Y:S01]  /*f380*/  FMUL.FTZ R49, R49, R5 ;  /* 0x0000000531317220 */ /* 0x000fe20000410000 */
[----:B------:R-:W2:Y:S01]  /*f390*/  MUFU.EX2 R156, R156 ;  /* 0x0000009c009c7308 */ /* 0x000ea20000000800 */
[----:B------:R-:W-:Y:S01]  /*f3a0*/  FMNMX.FTZ R167, R179, R167, !PT ;  /* 0x000000a7b3a77209 */ /* 0x000fe20007810000 */
[C---:B0-----:R-:W-:Y:S01]  /*f3b0*/  FADD.FTZ R3, R214.reuse, R3 ;  /* 0x00000003d6037221 */ /* 0x041fe20000010000 */
[----:B------:R-:W-:Y:S01]  /*f3c0*/  F2FP.BF16.F32.PACK_AB R152, R214, R152 ;  /* 0x00000098d698723e */ /* 0x000fe200000010ff */
[----:B------:R-:W-:Y:S01]  /*f3d0*/  FMUL.FTZ R52, R52, R5 ;  /* 0x0000000534347220 */ /* 0x000fe20000410000 */
[----:B------:R-:W-:Y:S01]  /*f3e0*/  FMNMX.FTZ R167, R180, R167, !PT ;  /* 0x000000a7b4a77209 */ /* 0x000fe20007810000 */
[-C--:B------:R-:W-:Y:S01]  /*f3f0*/  FMUL.FTZ R53, R53, R5.reuse ;  /* 0x0000000535357220 */ /* 0x080fe20000410000 */
[----:B------:R-:W-:Y:S01]  /*f400*/  FMUL.FTZ R56, R56, R5 ;  /* 0x0000000538387220 */ /* 0x000fe20000410000 */
[----:B------:R-:W0:Y:S01]  /*f410*/  MUFU.EX2 R159, R159 ;  /* 0x0000009f009f7308 */ /* 0x000e220000000800 */
[----:B------:R-:W-:Y:S01]  /*f420*/  FMNMX.FTZ R167, R181, R167, !PT ;  /* 0x000000a7b5a77209 */ /* 0x000fe20007810000 */
[----:B---3--:R-:W-:Y:S01]  /*f430*/  FADD.FTZ R3, R155, R3 ;  /* 0x000000039b037221 */ /* 0x008fe20000010000 */
[-C--:B------:R-:W-:Y:S01]  /*f440*/  FMUL.FTZ R57, R57, R5.reuse ;  /* 0x0000000539397220 */ /* 0x080fe20000410000 */
[----:B------:R-:W-:Y:S01]  /*f450*/  FMUL.FTZ R60, R60, R5 ;  /* 0x000000053c3c7220 */ /* 0x000fe20000410000 */
[----:B------:R-:W-:Y:S01]  /*f460*/  FMNMX.FTZ R167, R182, R167, !PT ;  /* 0x000000a7b6a77209 */ /* 0x000fe20007810000 */
[-C--:B------:R-:W-:Y:S01]  /*f470*/  FMUL.FTZ R61, R61, R5.reuse ;  /* 0x000000053d3d7220 */ /* 0x080fe20000410000 */
[----:B------:R-:W-:Y:S01]  /*f480*/  FMUL.FTZ R64, R64, R5 ;  /* 0x0000000540407220 */ /* 0x000fe20000410000 */
[----:B------:R-:W3:Y:S01]  /*f490*/  MUFU.EX2 R160, R160 ;  /* 0x000000a000a07308 */ /* 0x000ee20000000800 */
        /* <DEDUP_REMOVED lines=9> */
[----:B0-----:R-:W-:Y:S01]  /*f530*/  FADD.FTZ R3, R159, R3 ;  /* 0x000000039f037221 */ /* 0x001fe20000010000 */
[-C--:B------:R-:W-:Y:S01]  /*f540*/  FMUL.FTZ R73, R73, R5.reuse ;  /* 0x0000000549497220 */ /* 0x080fe20000410000 */
        /* <DEDUP_REMOVED lines=12> */
[----:B------:R-:W2:Y:S01]  /*f610*/  MUFU.EX2 R164, R164 ;  /* 0x000000a400a47308 */ /* 0x000ea20000000800 */
[----:B------:R-:W-:Y:S01]  /*f620*/  FMNMX.FTZ R167, R193, R167, !PT ;  /* 0x000000a7c1a77209 */ /* 0x000fe20007810000 */
[-C--:B------:R-:W-:Y:S01]  /*f630*/  FMUL.FTZ R89, R89, R5.reuse ;  /* 0x0000000559597220 */ /* 0x080fe20000410000 */
[-C--:B------:R-:W-:Y:S01]  /*f640*/  FMUL.FTZ R92, R92, R5.reuse ;  /* 0x000000055c5c7220 */ /* 0x080fe20000410000 */
[-C--:B------:R-:W-:Y:S01]  /*f650*/  FMUL.FTZ R93, R93, R5.reuse ;  /* 0x000000055d5d7220 */ /* 0x080fe20000410000 */
[-C--:B------:R-:W-:Y:S01]  /*f660*/  FMUL.FTZ R96, R96, R5.reuse ;  /* 0x0000000560607220 */ /* 0x080fe20000410000 */
[----:B------:R-:W3:Y:S01]  /*f670*/  SHFL.BFLY PT, R196, R167, 0x2, 0x1f ;  /* 0x0c401f00a7c47f89 */ /* 0x000ee200000e0000 */
[-C--:B------:R-:W-:Y:S01]  /*f680*/  FMUL.FTZ R97, R97, R5.reuse ;  /* 0x0000000561617220 */ /* 0x080fe20000410000 */
[----:B------:R-:W4:Y:S01]  /*f690*/  MUFU.EX2 R168, R168 ;  /* 0x000000a800a87308 */ /* 0x000f220000000800 */
        /* <DEDUP_REMOVED lines=21> */
[----:B---3--:R-:W-:Y:S01]  /*f7f0*/  FMNMX.FTZ R167, R167, R196, !PT ;  /* 0x000000c4a7a77209 */ /* 0x008fe20007810000 */
[-C--:B------:R-:W-:Y:S01]  /*f800*/  FMUL.FTZ R132, R132, R5.reuse ;  /* 0x0000000584847220 */ /* 0x080fe20000410000 */
[----:B------:R-:W3:Y:S01]  /*f810*/  MUFU.EX2 R173, R173 ;  /* 0x000000ad00ad7308 */ /* 0x000ee20000000800 */
[----:B0-----:R-:W-:Y:S01]  /*f820*/  FADD.FTZ R3, R169, R3 ;  /* 0x00000003a9037221 */ /* 0x001fe20000010000 */
[-C--:B------:R-:W-:Y:S01]  /*f830*/  FMUL.FTZ R133, R133, R5.reuse ;  /* 0x0000000585857220 */ /* 0x080fe20000410000 */
[----:B------:R-:W0:Y:S01]  /*f840*/  SHFL.BFLY PT, R196, R167, 0x1, 0x1f ;  /* 0x0c201f00a7c47f89 */ /* 0x000e2200000e0000 */
        /* <DEDUP_REMOVED lines=9> */
[----:B------:R-:W-:-:S03]  /*f8e0*/  FMUL.FTZ R149, R149, R5 ;  /* 0x0000000595957220 */ /* 0x000fc60000410000 */
[----:B------:R-:W2:Y:S01]  /*f8f0*/  MUFU.EX2 R216, R216 ;  /* 0x000000d800d87308 */ /* 0x000ea20000000800 */
[----:B---3--:R-:W-:-:S04]  /*f900*/  FADD.FTZ R3, R173, R3 ;  /* 0x00000003ad037221 */ /* 0x008fc80000010000 */
[----:B------:R-:W-:-:S03]  /*f910*/  FADD.FTZ R3, R197, R3 ;  /* 0x00000003c5037221 */ /* 0x000fc60000010000 */
[----:B------:R-:W3:Y:S01]  /*f920*/  MUFU.EX2 R217, R217 ;  /* 0x000000d900d97308 */ /* 0x000ee20000000800 */
[----:B----4-:R-:W-:Y:S01]  /*f930*/  FADD.FTZ R3, R177, R3 ;  /* 0x00000003b1037221 */ /* 0x010fe20000010000 */
[----:B0-----:R-:W-:-:S04]  /*f940*/  FMNMX.FTZ R176, R167, R196, !PT ;  /* 0x000000c4a7b07209 */ /* 0x001fc80007810000 */
[C---:B------:R-:W-:Y:S01]  /*f950*/  FSETP.NEU.FTZ.AND P1, PT, R176.reuse, -INF , PT ;  /* 0xff800000b000780b */ /* 0x040fe20003f3d000 */
[----:B------:R-:W-:Y:S01]  /*f960*/  FMUL.FTZ R198, R176, R11 ;  /* 0x0000000bb0c67220 */ /* 0x000fe20000410000 */
[----:B------:R-:W0:Y:S01]  /*f970*/  MUFU.EX2 R184, R184 ;  /* 0x000000b800b87308 */ /* 0x000e220000000800 */
[----:B--2---:R-:W-:-:S03]  /*f980*/  FADD.FTZ R3, R216, R3 ;  /* 0x00000003d8037221 */ /* 0x004fc60000010000 */
[----:B------:R-:W-:-:S04]  /*f990*/  FSEL R198, R198, RZ, P1 ;  /* 0x000000ffc6c67208 */ /* 0x000fc80000800000 */
[----:B------:R-:W2:Y:S01]  /*f9a0*/  MUFU.EX2 R185, R185 ;  /* 0x000000b900b97308 */ /* 0x000ea20000000800 */
[-CC-:B------:R-:W-:Y:S01]  /*f9b0*/  FFMA.FTZ R228, R153, R11.reuse, -R198.reuse ;  /* 0x0000000b99e47223 */ /* 0x180fe200000108c6 */
[-CC-:B------:R-:W-:Y:S01]  /*f9c0*/  FFMA.FTZ R153, R170, R11.reuse, -R198.reuse ;  /* 0x0000000baa997223 */ /* 0x180fe200000108c6 */
[--C-:B------:R-:W-:Y:S01]  /*f9d0*/  FFMA.FTZ R196, R158, R11, -R198.reuse ;  /* 0x0000000b9ec47223 */ /* 0x100fe200000108c6 */
[----:B------:R-:W-:Y:S01]  /*f9e0*/  F2FP.BF16.F32.PACK_AB R158, R164, R163 ;  /* 0x000000a3a49e723e */ /* 0x000fe200000010ff */
[-CC-:B------:R-:W-:Y:S01]  /*f9f0*/  FFMA.FTZ R167, R154, R11.reuse, -R198.reuse ;  /* 0x0000000b9aa77223 */ /* 0x180fe200000108c6 */
[--C-:B------:R-:W-:Y:S01]  /*fa00*/  FFMA.FTZ R214, R157, R11, -R198.reuse ;  /* 0x0000000b9dd67223 */ /* 0x100fe200000108c6 */
[----:B------:R-:W-:Y:S01]  /*fa10*/  F2FP.BF16.F32.PACK_AB R154, R156, R155 ;  /* 0x0000009b9c9a723e */ /* 0x000fe200000010ff */
[----:B------:R4:W-:Y:S01]  /*fa20*/  MUFU.EX2 R163, R153 ;  /* 0x0000009900a37308 */ /* 0x0009e20000000800 */
[-CC-:B------:R-:W-:Y:S01]  /*fa30*/  FFMA.FTZ R199, R161, R11.reuse, -R198.reuse ;  /* 0x0000000ba1c77223 */ /* 0x180fe200000108c6 */
[-CC-:B------:R-:W-:Y:S01]  /*fa40*/  FFMA.FTZ R161, R162, R11.reuse, -R198.reuse ;  /* 0x0000000ba2a17223 */ /* 0x180fe200000108c6 */
[-CC-:B------:R-:W-:Y:S01]  /*fa50*/  FFMA.FTZ R165, R165, R11.reuse, -R198.reuse ;  /* 0x0000000ba5a57223 */ /* 0x180fe200000108c6 */
[--C-:B------:R-:W-:Y:S01]  /*fa60*/  FFMA.FTZ R215, R215, R11, -R198.reuse ;  /* 0x0000000bd7d77223 */ /* 0x100fe200000108c6 */
[----:B------:R-:W-:Y:S01]  /*fa70*/  F2FP.BF16.F32.PACK_AB R156, R160, R159 ;  /* 0x0000009fa09c723e */ /* 0x000fe200000010ff */
[-CC-:B------:R-:W-:Y:S01]  /*fa80*/  FFMA.FTZ R171, R171, R11.reuse, -R198.reuse ;  /* 0x0000000babab7223 */ /* 0x180fe200000108c6 */
[-CC-:B------:R-:W-:Y:S01]  /*fa90*/  FFMA.FTZ R157, R174, R11.reuse, -R198.reuse ;  /* 0x0000000bae9d7223 */ /* 0x180fe200000108c6 */
[----:B------:R-:W-:Y:S01]  /*faa0*/  MUFU.EX2 R228, R228 ;  /* 0x000000e400e47308 */ /* 0x000fe20000000800 */
[----:B----4-:R-:W-:Y:S01]  /*fab0*/  FSEL R153, R176, RZ, P1 ;  /* 0x000000ffb0997208 */ /* 0x010fe20000800000 */
[-CC-:B------:R-:W-:Y:S01]  /*fac0*/  FFMA.FTZ R175, R175, R11.reuse, -R198.reuse ;  /* 0x0000000bafaf7223 */ /* 0x180fe200000108c6 */
[-CC-:B------:R-:W-:Y:S01]  /*fad0*/  FFMA.FTZ R229, R166, R11.reuse, -R198.reuse ;  /* 0x0000000ba6e57223 */ /* 0x180fe200000108c6 */
[-CC-:B------:R-:W-:Y:S01]  /*fae0*/  FFMA.FTZ R179, R179, R11.reuse, -R198.reuse ;  /* 0x0000000bb3b37223 */ /* 0x180fe200000108c6 */
[-C--:B------:R-:W-:Y:S01]  /*faf0*/  FFMA.FTZ R180, R180, R11.reuse, -R198 ;  /* 0x0000000bb4b47223 */ /* 0x080fe200000108c6 */
[----:B------:R-:W-:Y:S01]  /*fb00*/  FADD.FTZ R10, -R153, R10 ;  /* 0x0000000a990a7221 */ /* 0x000fe20000010100 */
[-CC-:B------:R-:W-:Y:S01]  /*fb10*/  FFMA.FTZ R181, R181, R11.reuse, -R198.reuse ;  /* 0x0000000bb5b57223 */ /* 0x180fe200000108c6 */
[----:B------:R-:W4:Y:S01]  /*fb20*/  MUFU.EX2 R167, R167 ;  /* 0x000000a700a77308 */ /* 0x000f220000000800 */
[-CC-:B------:R-:W-:Y:S01]  /*fb30*/  FFMA.FTZ R182, R182, R11.reuse, -R198.reuse ;  /* 0x0000000bb6b67223 */ /* 0x180fe200000108c6 */
[-C--:B------:R-:W-:Y:S01]  /*fb40*/  FMUL.FTZ R10, R10, R11.reuse ;  /* 0x0000000b0a0a7220 */ /* 0x080fe20000410000 */
[-CC-:B------:R-:W-:Y:S01]  /*fb50*/  FFMA.FTZ R183, R183, R11.reuse, -R198.reuse ;  /* 0x0000000bb7b77223 */ /* 0x180fe200000108c6 */
[----:B------:R-:W-:Y:S01]  /*fb60*/  F2FP.BF16.F32.PACK_AB R160, R169, R168 ;  /* 0x000000a8a9a0723e */ /* 0x000fe200000010ff */
[-CC-:B------:R-:W-:Y:S01]  /*fb70*/  FFMA.FTZ R186, R186, R11.reuse, -R198.reuse ;  /* 0x0000000bbaba7223 */ /* 0x180fe200000108c6 */
[-CC-:B------:R-:W-:Y:S01]  /*fb80*/  FFMA.FTZ R187, R187, R11.reuse, -R198.reuse ;  /* 0x0000000bbbbb7223 */ /* 0x180fe200000108c6 */
[-CC-:B------:R-:W-:Y:S01]  /*fb90*/  FFMA.FTZ R190, R190, R11.reuse, -R198.reuse ;  /* 0x0000000bbebe7223 */ /* 0x180fe200000108c6 */
[----:B------:R-:W5:Y:S01]  /*fba0*/  MUFU.EX2 R10, R10 ;  /* 0x0000000a000a7308 */ /* 0x000f620000000800 */
[----:B---3--:R-:W-:Y:S01]  /*fbb0*/  FADD.FTZ R3, R217, R3 ;  /* 0x00000003d9037221 */ /* 0x008fe20000010000 */
[-CC-:B------:R-:W-:Y:S01]  /*fbc0*/  FFMA.FTZ R189, R189, R11.reuse, -R198.reuse ;  /* 0x0000000bbdbd7223 */ /* 0x180fe200000108c6 */
[----:B------:R-:W-:Y:S01]  /*fbd0*/  F2FP.BF16.F32.PACK_AB R162, R173, R172 ;  /* 0x000000acada2723e */ /* 0x000fe200000010ff */
[-CC-:B------:R-:W-:Y:S01]  /*fbe0*/  FFMA.FTZ R191, R191, R11.reuse, -R198.reuse ;  /* 0x0000000bbfbf7223 */ /* 0x180fe200000108c6 */
[----:B0-----:R-:W-:Y:S01]  /*fbf0*/  FADD.FTZ R3, R184, R3 ;  /* 0x00000003b8037221 */ /* 0x001fe20000010000 */
[----:B------:R-:W-:Y:S01]  /*fc00*/  FFMA.FTZ R193, R193, R11, -R198 ;  /* 0x0000000bc1c17223 */ /* 0x000fe200000108c6 */
[----:B------:R-:W-:Y:S01]  /*fc10*/  F2FP.BF16.F32.PACK_AB R164, R177, R197 ;  /* 0x000000c5b1a4723e */ /* 0x000fe200000010ff */
[----:B------:R-:W0:Y:S01]  /*fc20*/  MUFU.EX2 R155, R214 ;  /* 0x000000d6009b7308 */ /* 0x000e220000000800 */
[----:B--2---:R-:W-:Y:S01]  /*fc30*/  FADD.FTZ R3, R185, R3 ;  /* 0x00000003b9037221 */ /* 0x004fe20000010000 */
[----:B----4-:R-:W-:-:S02]  /*fc40*/  F2FP.BF16.F32.PACK_AB R153, R167, R228 ;  /* 0x000000e4a799723e */ /* 0x010fc400000010ff */
[----:B------:R-:W-:Y:S02]  /*fc50*/  F2FP.BF16.F32.PACK_AB R166, R217, R216 ;  /* 0x000000d8d9a6723e */ /* 0x000fe400000010ff */
[----:B------:R-:W-:Y:S02]  /*fc60*/  F2FP.BF16.F32.PACK_AB R168, R185, R184 ;  /* 0x000000b8b9a8723e */ /* 0x000fe400000010ff */
[----:B------:R-:W2:Y:S01]  /*fc70*/  MUFU.EX2 R196, R196 ;  /* 0x000000c400c47308 */ /* 0x000ea20000000800 */
[----:B-----5:R-:W-:Y:S01]  /*fc80*/  FFMA.FTZ R0, R10, R0, R228 ;  /* 0x000000000a007223 */ /* 0x020fe200000100e4 */
[-C--:B------:R-:W-:Y:S01]  /*fc90*/  FMUL.FTZ R26, R26, R10.reuse ;  /* 0x0000000a1a1a7220 */ /* 0x080fe20000410000 */
[-C--:B------:R-:W-:Y:S01]  /*fca0*/  FMUL.FTZ R27, R27, R10.reuse ;  /* 0x0000000a1b1b7220 */ /* 0x080fe20000410000 */
[-C--:B------:R-:W-:Y:S01]  /*fcb0*/  FMUL.FTZ R30, R30, R10.reuse ;  /* 0x0000000a1e1e7220 */ /* 0x080fe20000410000 */
[----:B------:R-:W-:Y:S01]  /*fcc0*/  FADD.FTZ R0, R167, R0 ;  /* 0x00000000a7007221 */ /* 0x000fe20000010000 */
        /* <DEDUP_REMOVED lines=42> */
[----:B------:R2:W4:Y:S01]  /*ff70*/  MUFU.EX2 R165, R157 ;  /* 0x0000009d00a57308 */ /* 0x0005220000000800 */
[C---:B---3--:R-:W-:Y:S01]  /*ff80*/  FADD.FTZ R0, R215.reuse, R0 ;  /* 0x00000000d7007221 */ /* 0x048fe20000010000 */
[----:B------:R-:W-:Y:S01]  /*ff90*/  F2FP.BF16.F32.PACK_AB R159, R215, R159 ;  /* 0x0000009fd79f723e */ /* 0x000fe200000010ff */
[-C--:B------:R-:W-:Y:S01]  /*ffa0*/  FMUL.FTZ R94, R94, R10.reuse ;  /* 0x0000000a5e5e7220 */ /* 0x080fe20000410000 */
[-C--:B------:R-:W-:Y:S01]  /*ffb0*/  FMUL.FTZ R95, R95, R10.reuse ;  /* 0x0000000a5f5f7220 */ /* 0x080fe20000410000 */
[----:B------:R-:W-:Y:S01]  /*ffc0*/  FADD.FTZ R0, R163, R0 ;  /* 0x00000000a3007221 */ /* 0x000fe20000010000 */
[-C--:B------:R-:W-:Y:S01]  /*ffd0*/  FMUL.FTZ R98, R98, R10.reuse ;  /* 0x0000000a62627220 */ /* 0x080fe20000410000 */
[-C--:B------:R-:W-:Y:S01]  /*ffe0*/  FMUL.FTZ R99, R99, R10.reuse ;  /* 0x0000000a63637220 */ /* 0x080fe20000410000 */
[----:B------:R-:W3:Y:S01]  /*fff0*/  MUFU.EX2 R175, R175 ;  /* 0x000000af00af7308 */ /* 0x000ee20000000800 */
[----:B0-----:R-:W-:Y:S01]  /*10000*/  FADD.FTZ R0, R171, R0 ;  /* 0x00000000ab007221 */ /* 0x001fe20000010000 */
[----:B--2---:R-:W-:Y:S01]  /*10010*/  F2FP.BF16.F32.PACK_AB R157, R161, R199 ;  /* 0x000000c7a19d723e */ /* 0x004fe200000010ff */
[-C--:B------:R-:W-:Y:S01]  /*10020*/  FMUL.FTZ R102, R102, R10.reuse ;  /* 0x0000000a66667220 */ /* 0x080fe20000410000 */
[----:B------:R-:W-:Y:S01]  /*10030*/  F2FP.BF16.F32.PACK_AB R161, R171, R163 ;  /* 0x000000a3aba1723e */ /* 0x000fe200000010ff */
[-C--:B------:R-:W-:Y:S01]  /*10040*/  FMUL.FTZ R103, R103, R10.reuse ;  /* 0x0000000a67677220 */ /* 0x080fe20000410000 */
[-C--:B------:R-:W-:Y:S01]  /*10050*/  FMUL.FTZ R106, R106, R10.reuse ;  /* 0x0000000a6a6a7220 */ /* 0x080fe20000410000 */
[-C--:B------:R-:W-:Y:S01]  /*10060*/  FMUL.FTZ R107, R107, R10.reuse ;  /* 0x0000000a6b6b7220 */ /* 0x080fe20000410000 */
[----:B------:R-:W0:Y:S01]  /*10070*/  MUFU.EX2 R229, R229 ;  /* 0x000000e500e57308 */ /* 0x000e220000000800 */
[----:B----4-:R-:W-:Y:S01]  /*10080*/  FADD.FTZ R0, R165, R0 ;  /* 0x00000000a5007221 */ /* 0x010fe20000010000 */
        /* <DEDUP_REMOVED lines=68> */
[----:B------:R-:W-:Y:S06]  /*104d0*/  @!P2 BRA `(.L_x_11829) ;  /* 0x000000000004a947 */ /* 0x000fec0003800000 */
[----:B------:R-:W-:Y:S01]  /*104e0*/  BPT.TRAP 0x1 ;  /* 0x000000040000795c */ /* 0x000fe20000300000 */
.L_x_11829:
[----:B------:R0:W2:Y:S01]  /*104f0*/  SYNCS.PHASECHK.TRANS64.TRYWAIT P1, [R212+URZ+0x22850], R211 ;  /* 0x022850d3d40075a7 */ /* 0x0000a2000802017f */
[----:B------:R-:W-:Y:S05]  /*10500*/  @!P2 BRA `(.L_x_11830) ;  /* 0x000000000004a947 */ /* 0x000fea0003800000 */
[----:B------:R-:W-:Y:S01]  /*10510*/  BPT.TRAP 0x1 ;  /* 0x000000040000795c */ /* 0x000fe20000300000 */
.L_x_11830:
[----:B------:R-:W-:Y:S04]  /*10520*/  BSSY B0, `(.L_x_11831) ;  /* 0x0000004000007945 */ /* 0x000fe80003800000 */
[----:B--2---:R-:W-:Y:S05]  /*10530*/  @P1 BRA `(.L_x_11832) ;  /* 0x0000000000081947 */ /* 0x004fea0003800000 */
[----:B------:R-:W2:Y:S02]  /*10540*/  SYNCS.PHASECHK.TRANS64.TRYWAIT P1, [R212+URZ+0x22850], R211 ;  /* 0x022850d3d40075a7 */ /* 0x000ea4000802017f */
[----:B--2---:R-:W-:Y:S05]  /*10550*/  @!P1 BRA `(.L_x_11833) ;  /* 0x0000015800309947 */ /* 0x004fea0003800000 */
.L_x_11832:
[----:B------:R-:W-:Y:S05]  /*10560*/  BSYNC B0 ;  /* 0x0000000000007941 */ /* 0x000fea0003800000 */
.L_x_11831:
[----:B------:R-:W3:Y:S01]  /*10570*/  S2R R5, SR_TID.X ;  /* 0x0000000000057919 */ /* 0x000ee20000002100 */
[----:B------:R-:W-:Y:S05]  /*10580*/  WARPSYNC.ALL ;  /* 0x0000000000007948 */ /* 0x000fea0003800000 */
[----:B------:R-:W-:Y:S01]  /*10590*/  IMAD.MOV.U32 R180, RZ, RZ, 0xc00 ;  /* 0x00000c00ffb47424 */ /* 0x000fe200078e00ff */
[----:B------:R-:W-:Y:S01]  /*105a0*/  ISETP.GT.AND P1, PT, R4, R213, PT ;  /* 0x000000d50400720c */ /* 0x000fe20003f24270 */
[----:B------:R-:W-:Y:S02]  /*105b0*/  IMAD.MOV.U32 R181, RZ, RZ, 0x40000040 ;  /* 0x40000040ffb57424 */ /* 0x000fe400078e00ff */
[----:B------:R-:W-:-:S02]  /*105c0*/  IMAD R180, R2, R180, UR42 ;  /* 0x0000002a02b47e24 */ /* 0x000fc4000f8e02b4 */
[----:B012---:R-:W-:Y:S01]  /*105d0*/  @!P0 VIADD R212, R212, 0x22860 ;  /* 0x00022860d4d48836 */ /* 0x007fe20000000000 */
[----:B------:R-:W-:Y:S01]  /*105e0*/  R2UR UR7, R181 ;  /* 0x00000000b50772ca */ /* 0x000fe200000e0000 */
[----:B------:R-:W-:Y:S01]  /*105f0*/  IMAD.MOV.U32 R181, RZ, RZ, 0x40000040 ;  /* 0x40000040ffb57424 */ /* 0x000fe200078e00ff */
[----:B------:R-:W-:Y:S01]  /*10600*/  R2UR UR6, R180 ;  /* 0x00000000b40672ca */ /* 0x000fe200000e0000 */
[----:B------:R-:W-:Y:S01]  /*10610*/  VIADD R4, R4, 0xffffffff ;  /* 0xffffffff04047836 */ /* 0x000fe20000000000 */
[----:B------:R-:W-:Y:S01]  /*10620*/  @!P0 PRMT R212, RZ, 0x654, R212 ;  /* 0x00000654ffd48816 */ /* 0x000fe200000000d4 */
[----:B------:R-:W-:Y:S01]  /*10630*/  IMAD.MOV.U32 R10, RZ, RZ, R176 ;  /* 0x000000ffff0a7224 */ /* 0x000fe200078e00b0 */
[----:B---3--:R-:W-:-:S05]  /*10640*/  SHF.R.U32.HI R5, RZ, 0x7, R5 ;  /* 0x00000007ff057819 */ /* 0x008fca0000011605 */
[----:B------:R-:W-:-:S05]  /*10650*/  VIADD R5, R5, 0x8 ;  /* 0x0000000805057836 */ /* 0x000fca0000000000 */
[----:B------:R0:W-:Y:S02]  /*10660*/  BAR.SYNC.DEFER_BLOCKING R5, 0x100 ;  /* 0x000400050000751d */ /* 0x0001e40000010000 */
[----:B0-----:R-:W-:-:S04]  /*10670*/  IMAD.MOV.U32 R5, RZ, RZ, R178 ;  /* 0x000000ffff057224 */ /* 0x001fc800078e00b2 */
        /* <DEDUP_REMOVED lines=43> */
[----:B------:R-:W-:Y:S02]  /*10930*/  IMAD.MOV.U32 R10, RZ, RZ, R176 ;  /* 0x000000ffff0a7224 */ /* 0x000fe400078e00b0 */
[----:B------:R-:W-:-:S07]  /*10940*/  IMAD.MOV.U32 R5, RZ, RZ, R178 ;  /* 0x000000ffff057224 */ /* 0x000fce00078e00b2 */
.L_x_11816:
[----:B------:R-:W1:Y:S01]  /*10950*/  LDC R152, c[0x0][0x448] ;  /* 0x00011200ff987b82 */ /* 0x000e620000000800 */
[----:B------:R-:W-:Y:S01]  /*10960*/  VIADD R153, R209, 0x7f ;  /* 0x0000007fd1997836 */ /* 0x000fe20000000000 */
[----:B------:R-:W-:Y:S01]  /*10970*/  LOP3.LUT R18, R18, 0xffefffff, RZ, 0xc0, !PT ;  /* 0xffefffff12127812 */ /* 0x000fe200078ec0ff */
[----:B------:R-:W-:Y:S02]  /*10980*/  ULDC UR4, c[0x0][0x9dc] ;  /* 0x0002770000047ab9 */ /* 0x000fe40000000800 */
[----:B------:R-:W-:-:S03]  /*10990*/  IMAD.MOV.U32 R155, RZ, RZ, R153 ;  /* 0x000000ffff9b7224 */ /* 0x000fc600078e0099 */
[----:B------:R-:W2:Y:S01]  /*109a0*/  LDC R235, c[0x0][0x9e4] ;  /* 0x00027900ffeb7b82 */ /* 0x000ea20000000800 */
[----:B-1----:R-:W-:-:S13]  /*109b0*/  ISETP.NE.AND P1, PT, R152, 0x1, PT ;  /* 0x000000019800780c */ /* 0x002fda0003f25270 */
[----:B------:R-:W1:Y:S01]  /*109c0*/  @P1 LDC R154, c[0x0][0x44c] ;  /* 0x00011300ff9a1b82 */ /* 0x000e620000000800 */
[----:B------:R-:W-:-:S04]  /*109d0*/  @P1 LOP3.LUT R18, R18, 0x100000, RZ, 0xfc, !PT ;  /* 0x0010000012121812 */ /* 0x000fc800078efcff */
[----:B------:R-:W-:-:S03]  /*109e0*/  LOP3.LUT R18, R18, 0xffdfffff, RZ, 0xc0, !PT ;  /* 0xffdfffff12127812 */ /* 0x000fc600078ec0ff */
[----:B------:R-:W3:Y:S01]  /*109f0*/  @P1 LDC R152, c[0x0][0x450] ;  /* 0x00011400ff981b82 */ /* 0x000ee20000000800 */
[----:B-1----:R-:W-:-:S05]  /*10a00*/  @P1 IMAD.HI.U32 R154, R153, R154, RZ ;  /* 0x0000009a999a1227 */ /* 0x002fca00078e00ff */
[----:B---3--:R-:W-:Y:S02]  /*10a10*/  @P1 SHF.R.U32.HI R155, RZ, R152, R154 ;  /* 0x00000098ff9b1219 */ /* 0x008fe4000001169a */
[----:B--2---:R-:W-:Y:S02]  /*10a20*/  ISETP.GE.AND P1, PT, R235, 0x1, PT ;  /* 0x00000001eb00780c */ /* 0x004fe40003f26270 */
[----:B------:R-:W-:-:S05]  /*10a30*/  IADD3 R152, R204, 0x1, -R203 ;  /* 0x00000001cc987810 */ /* 0x000fca0007ffe8cb */
[----:B------:R-:W-:-:S04]  /*10a40*/  IMAD.IADD R155, R152, 0x1, R155 ;  /* 0x00000001989b7824 */ /* 0x000fc800078e029b */
[----:B------:R-:W-:Y:S02]  /*10a50*/  VIADD R154, R155, -UR4 ;  /* 0x800000049b9a7c36 */ /* 0x000fe40008000000 */
[----:B------:R-:W-:Y:S01]  /*10a60*/  @P1 LOP3.LUT R18, R18, 0x200000, RZ, 0xfc, !PT ;  /* 0x0020000012121812 */ /* 0x000fe200078efcff */
        /* <DEDUP_REMOVED lines=11> */
.L_x_11837:
[----:B------:R-:W-:-:S13]  /*10b20*/  ISETP.NE.AND P1, PT, R235, 0x1, PT ;  /* 0x00000001eb00780c */ /* 0x000fda0003f25270 */
[----:B------:R-:W1:Y:S02]  /*10b30*/  @P1 LDC.64 R152, c[0x0][0x9e8] ;  /* 0x00027a00ff981b82 */ /* 0x000e640000000a00 */
[----:B-1----:R-:W-:-:S05]  /*10b40*/  @P1 IMAD.HI.U32 R152, R155, R152, RZ ;  /* 0x000000989b981227 */ /* 0x002fca00078e00ff */
[----:B------:R-:W-:-:S07]  /*10b50*/  @P1 SHF.R.U32.HI R155, RZ, R153, R152 ;  /* 0x00000099ff9b1219 */ /* 0x000fce0000011698 */
.L_x_11838:
[----:B------:R-:W-:Y:S05]  /*10b60*/  BSYNC B0 ;  /* 0x0000000000007941 */ /* 0x000fea0003800000 */
.L_x_11836:
[----:B------:R-:W-:-:S05]  /*10b70*/  IMAD R155, R155, R235, RZ ;  /* 0x000000eb9b9b7224 */ /* 0x000fca00078e02ff */
[----:B------:R-:W-:-:S07]  /*10b80*/  VIMNMX R154, R154, R155, !PT ;  /* 0x0000009b9a9a7248 */ /* 0x000fce0007fe0100 */
.L_x_11835:
[----:B------:R-:W-:-:S04]  /*10b90*/  VIADD R152, R154, 0x5f ;  /* 0x0000005f9a987836 */ /* 0x000fc80000000000 */
[----:B------:R-:W-:-:S05]  /*10ba0*/  IMAD.HI R152, R152, 0x2aaaaaab, RZ ;  /* 0x2aaaaaab98987827 */ /* 0x000fca00078e02ff */
[----:B------:R-:W-:-:S04]  /*10bb0*/  SHF.R.U32.HI R153, RZ, 0x1f, R152 ;  /* 0x0000001fff997819 */ /* 0x000fc80000011698 */
[----:B------:R-:W-:-:S04]  /*10bc0*/  LEA.HI.SX32 R153, R152, R153, 0x1c ;  /* 0x0000009998997211 */ /* 0x000fc800078fe2ff */
[----:B------:R-:W-:-:S04]  /*10bd0*/  VIMNMX R211, R219, R153, !PT ;  /* 0x00000099dbd37248 */ /* 0x000fc80007fe0100 */
[----:B------:R-:W-:-:S13]  /*10be0*/  ISETP.GE.AND P1, PT, R4, R211, PT ;  /* 0x000000d30400720c */ /* 0x000fda0003f26270 */
[----:B------:R-:W-:Y:S05]  /*10bf0*/  @!P1 BRA `(.L_x_11839) ;  /* 0x0000002400509947 */ /* 0x000fea0003800000 */
[----:B------:R-:W-:Y:S02]  /*10c00*/  IMAD.MOV.U32 R214, RZ, RZ, R10 ;  /* 0x000000ffffd67224 */ /* 0x000fe400078e000a */
[----:B------:R-:W-:Y:S02]  /*10c10*/  IMAD.MOV.U32 R215, RZ, RZ, R5 ;  /* 0x000000ffffd77224 */ /* 0x000fe400078e0005 */
[----:B------:R-:W-:-:S07]  /*10c20*/  IMAD.MOV.U32 R213, RZ, RZ, R4 ;  /* 0x000000ffffd57224 */ /* 0x000fce00078e0004 */
.L_x_11849:
[----:B------:R-:W-:Y:S01]  /*10c30*/  IMAD.U32 R5, RZ, RZ, UR37 ;  /* 0x00000025ff057e24 */ /* 0x000fe2000f8e00ff */
[----:B------:R-:W-:Y:S05]  /*10c40*/  YIELD ;  /* 0x0000000000007946 */ /* 0x000fea0003800000 */
[----:B------:R-:W-:Y:S01]  /*10c50*/  ISETP.NE.AND P3, PT, R5, 0x3, PT ;  /* 0x000000030500780c */ /* 0x000fe20003f65270 */
[----:B------:R-:W-:Y:S02]  /*10c60*/  VIADD R2, R2, 0x1 ;  /* 0x0000000102027836 */ /* 0x000fe40000000000 */
[----:B-1----:R-:W-:Y:S02]  /*10c70*/  IMAD.MOV.U32 R4, RZ, RZ, R213 ;  /* 0x000000ffff047224 */ /* 0x002fe400078e00d5 */
[----:B------:R-:W-:Y:S01]  /*10c80*/  VIADD R213, R213, 0xffffffff ;  /* 0xffffffffd5d57836 */ /* 0x000fe20000000000 */
[----:B------:R-:W-:-:S02]  /*10c90*/  ISETP.NE.AND P2, PT, R2, 0x2, PT ;  /* 0x000000020200780c */ /* 0x000fc40003f45270 */
[----:B------:R-:W-:Y:S02]  /*10ca0*/  ISETP.GT.AND P1, PT, R4, R211, PT ;  /* 0x000000d30400720c */ /* 0x000fe40003f24270 */
[----:B------:R-:W-:Y:S02]  /*10cb0*/  SEL R4, RZ, 0x1, P2 ;  /* 0x00000001ff047807 */ /* 0x000fe40001000000 */
[----:B------:R-:W-:Y:S02]  /*10cc0*/  SEL R2, R2, RZ, P2 ;  /* 0x000000ff02027207 */ /* 0x000fe40001000000 */
[----:B------:R-:W-:Y:S01]  /*10cd0*/  LOP3.LUT R202, R202, R4, RZ, 0x3c, !PT ;  /* 0x00000004caca7212 */ /* 0x000fe200078e3cff */
[----:B------:R-:W-:Y:S06]  /*10ce0*/  @!P3 BRA `(.L_x_11840) ;  /* 0x000000000004b947 */ /* 0x000fec0003800000 */
[----:B------:R-:W-:Y:S01]  /*10cf0*/  BPT.TRAP 0x1 ;  /* 0x000000040000795c */ /* 0x000fe20000300000 */
.L_x_11840:
[----:B------:R-:W-:Y:S01]  /*10d00*/  IMAD R4, R2, 0x8, R19 ;  /* 0x0000000802047824 */ /* 0x000fe200078e0213 */
[----:B0-----:R-:W-:-:S04]  /*10d10*/  SHF.L.U32 R212, R202, 0x1f, RZ ;  /* 0x0000001fcad47819 */ /* 0x001fc800000006ff */
[----:B------:R0:W1:Y:S01]  /*10d20*/  SYNCS.PHASECHK.TRANS64.TRYWAIT P2, [R4+URZ+0x22830], R212 ;  /* 0x022830d4040075a7 */ /* 0x000062000804017f */
[----:B------:R-:W-:Y:S05]  /*10d30*/  @!P3 BRA `(.L_x_11841) ;  /* 0x000000000004b947 */ /* 0x000fea0003800000 */
[----:B------:R-:W-:Y:S01]  /*10d40*/  BPT.TRAP 0x1 ;  /* 0x000000040000795c */ /* 0x000fe20000300000 */
.L_x_11841:
[----:B------:R-:W-:Y:S02]  /*10d50*/  IMAD R154, R2, 0x300, R21 ;  /* 0x00000300029a7824 */ /* 0x000fe400078e0215 */
[----:B------:R-:W-:Y:S01]  /*10d60*/  IMAD.MOV.U32 R155, RZ, RZ, 0x40000040 ;  /* 0x40000040ff9b7424 */ /* 0x000fe200078e00ff */
[----:B-1----:R-:W-:Y:S06]  /*10d70*/  @P2 BRA `(.L_x_11842) ;  /* 0x0000000000082947 */ /* 0x002fec0003800000 */
[----:B------:R-:W1:Y:S02]  /*10d80*/  SYNCS.PHASECHK.TRANS64.TRYWAIT P2, [R4+URZ+0x22830], R212 ;  /* 0x022830d4040075a7 */ /* 0x000e64000804017f */
[----:B-1----:R-:W-:Y:S05]  /*10d90*/  @!P2 BRA `(.L_x_11843) ;  /* 0x000001500034a947 */ /* 0x002fea0003800000 */
.L_x_11842:
        /* <DEDUP_REMOVED lines=14> */
[----:B------:R-:W2:Y:S01]  /*10e80*/  S2R R216, SR_TID.X ;  /* 0x0000000000d87919 */ /* 0x000ea20000002100 */
        /* <DEDUP_REMOVED lines=11> */
[----:B--2---:R-:W-:Y:S01]  /*10f40*/  SHF.R.U32.HI R216, RZ, 0x7, R216 ;  /* 0x00000007ffd87819 */ /* 0x004fe200000116d8 */
        /* <DEDUP_REMOVED lines=103> */
[C---:B------:R-:W-:Y:S01]  /*115c0*/  FMUL.FTZ R154, R5.reuse, R11 ;  /* 0x0000000b059a7220 */ /* 0x040fe20000410000 */
[----:B------:R-:W-:-:S03]  /*115d0*/  FADD.FTZ R215, -R5, R215 ;  /* 0x000000d705d77221 */ /* 0x000fc60000010100 */
[-CC-:B------:R-:W-:Y:S01]  /*115e0*/  FFMA.FTZ R10, R10, R11.reuse, -R154.reuse ;  /* 0x0000000b0a0a7223 */ /* 0x180fe2000001089a */
[-C--:B------:R-:W-:Y:S01]  /*115f0*/  FMUL.FTZ R215, R215, R11.reuse ;  /* 0x0000000bd7d77220 */ /* 0x080fe20000410000 */
        /* <DEDUP_REMOVED lines=25> */
[-C--:B--2---:R-:W-:Y:S01]  /*11790*/  FMUL.FTZ R24, R24, R152.reuse ;  /* 0x0000009818187220 */ /* 0x084fe20000410000 */
        /* <DEDUP_REMOVED lines=65> */
[----:B------:R-:W-:Y:S01]  /*11bb0*/  FMUL.FTZ R3, R170, UR55 ;  /* 0x00000037aa037c20 */ /* 0x000fe20008410000 */
[----:B------:R-:W-:Y:S01]  /*11bc0*/  FMUL.FTZ R170, R174, UR55 ;  /* 0x00000037aeaa7c20 */ /* 0x000fe20008410000 */
[----:B--2---:R-:W-:Y:S01]  /*11bd0*/  FMUL.FTZ R20, R171, UR55 ;  /* 0x00000037ab147c20 */ /* 0x004fe20008410000 */
[C---:B----4-:R-:W-:Y:S01]  /*11be0*/  FADD.FTZ R174, R154.reuse, R152 ;  /* 0x000000989aae7221 */ /* 0x050fe20000010000 */
[----:B------:R-:W-:Y:S01]  /*11bf0*/  F2FP.BF16.F32.PACK_AB R152, R154, R10 ;  /* 0x0000000a9a98723e */ /* 0x000fe200000010ff */
[----:B------:R-:W-:Y:S01]  /*11c00*/  FMUL.FTZ R171, R178, UR55 ;  /* 0x00000037b2ab7c20 */ /* 0x000fe20008410000 */
[----:B------:R-:W2:Y:S01]  /*11c10*/  MUFU.EX2 R154, R197 ;  /* 0x000000c5009a7308 */ /* 0x000ea20000000800 */
[----:B------:R-:W-:Y:S01]  /*11c20*/  FMUL.FTZ R178, R182, UR55 ;  /* 0x00000037b6b27c20 */ /* 0x000fe20008410000 */
[----:B------:R-:W-:Y:S01]  /*11c30*/  FMUL.FTZ R182, R186, UR55 ;  /* 0x00000037bab67c20 */ /* 0x000fe20008410000 */
[----:B------:R-:W-:Y:S01]  /*11c40*/  FMUL.FTZ R186, R190, UR55 ;  /* 0x00000037beba7c20 */ /* 0x000fe20008410000 */
[----:B------:R-:W-:Y:S01]  /*11c50*/  FMUL.FTZ R190, R194, UR55 ;  /* 0x00000037c2be7c20 */ /* 0x000fe20008410000 */
[----:B------:R-:W-:-:S03]  /*11c60*/  FMUL.FTZ R194, R198, UR55 ;  /* 0x00000037c6c27c20 */ /* 0x000fc60008410000 */
[----:B------:R3:W4:Y:S08]  /*11c70*/  MUFU.EX2 R10, R153 ;  /* 0x00000099000a7308 */ /* 0x0007300000000800 */
[----:B------:R-:W5:Y:S01]  /*11c80*/  MUFU.TANH R3, R3 ;  /* 0x0000000300037308 */ /* 0x000f620000002400 */
[----:B--2---:R-:W-:Y:S01]  /*11c90*/  FADD.FTZ R174, R154, R174 ;  /* 0x000000ae9aae7221 */ /* 0x004fe20000010000 */
[----:B---3--:R-:W-:Y:S01]  /*11ca0*/  FMUL.FTZ R153, R175, UR55 ;  /* 0x00000037af997c20 */ /* 0x008fe20008410000 */
[----:B------:R-:W-:Y:S01]  /*11cb0*/  FMUL.FTZ R175, R179, UR55 ;  /* 0x00000037b3af7c20 */ /* 0x000fe20008410000 */
[----:B------:R-:W-:Y:S01]  /*11cc0*/  FMUL.FTZ R179, R183, UR55 ;  /* 0x00000037b7b37c20 */ /* 0x000fe20008410000 */
[----:B------:R-:W-:Y:S01]  /*11cd0*/  FMUL.FTZ R183, R187, UR55 ;  /* 0x00000037bbb77c20 */ /* 0x000fe20008410000 */
[----:B------:R-:W-:Y:S01]  /*11ce0*/  FMUL.FTZ R187, R191, UR55 ;  /* 0x00000037bfbb7c20 */ /* 0x000fe20008410000 */
[----:B------:R-:W-:Y:S01]  /*11cf0*/  FMUL.FTZ R191, R195, UR55 ;  /* 0x00000037c3bf7c20 */ /* 0x000fe20008410000 */
[----:B------:R-:W2:Y:S01]  /*11d00*/  MUFU.TANH R20, R20 ;  /* 0x0000001400147308 */ /* 0x000ea20000002400 */
[C---:B----4-:R-:W-:Y:S01]  /*11d10*/  FADD.FTZ R174, R10.reuse, R174 ;  /* 0x000000ae0aae7221 */ /* 0x050fe20000010000 */
[----:B------:R-:W-:Y:S01]  /*11d20*/  F2FP.BF16.F32.PACK_AB R154, R10, R154 ;  /* 0x0000009a0a9a723e */ /* 0x000fe200000010ff */
[----:B------:R-:W-:Y:S01]  /*11d30*/  FMUL.FTZ R195, R199, UR55 ;  /* 0x00000037c7c37c20 */ /* 0x000fe20008410000 */
        /* <DEDUP_REMOVED lines=8> */
[----:B------:R-:W0:Y:S03]  /*11dc0*/  MUFU.TANH R171, R171 ;  /* 0x000000ab00ab7308 */ /* 0x000e260000002400 */
[----:B------:R-:W-:-:S04]  /*11dd0*/  FMNMX.FTZ R10, R166, R10, !PT ;  /* 0x0000000aa60a7209 */ /* 0x000fc80007810000 */
[----:B------:R-:W-:Y:S01]  /*11de0*/  FMNMX.FTZ R10, R167, R10, !PT ;  /* 0x0000000aa70a7209 */ /* 0x000fe20007810000 */
[----:B------:R-:W1:Y:S03]  /*11df0*/  MUFU.TANH R175, R175 ;  /* 0x000000af00af7308 */ /* 0x000e660000002400 */
[----:B-----5:R-:W-:-:S04]  /*11e00*/  FMNMX.FTZ R10, R3, R10, !PT ;  /* 0x0000000a030a7209 */ /* 0x020fc80007810000 */
[----:B--2---:R-:W-:Y:S01]  /*11e10*/  FMNMX.FTZ R10, R20, R10, !PT ;  /* 0x0000000a140a7209 */ /* 0x004fe20007810000 */
[----:B------:R-:W2:Y:S03]  /*11e20*/  MUFU.TANH R178, R178 ;  /* 0x000000b200b27308 */ /* 0x000ea60000002400 */
[----:B---3--:R-:W-:-:S04]  /*11e30*/  FMNMX.FTZ R10, R170, R10, !PT ;  /* 0x0000000aaa0a7209 */ /* 0x008fc80007810000 */
[----:B----4-:R-:W-:Y:S01]  /*11e40*/  FMNMX.FTZ R10, R153, R10, !PT ;  /* 0x0000000a990a7209 */ /* 0x010fe20007810000 */
[----:B------:R-:W3:Y:S03]  /*11e50*/  MUFU.TANH R179, R179 ;  /* 0x000000b300b37308 */ /* 0x000ee60000002400 */
[----:B0-----:R-:W-:-:S04]  /*11e60*/  FMNMX.FTZ R10, R171, R10, !PT ;  /* 0x0000000aab0a7209 */ /* 0x001fc80007810000 */
[----:B-1----:R-:W-:Y:S01]  /*11e70*/  FMNMX.FTZ R10, R175, R10, !PT ;  /* 0x0000000aaf0a7209 */ /* 0x002fe20007810000 */
[----:B------:R-:W0:Y:S03]  /*11e80*/  MUFU.TANH R182, R182 ;  /* 0x000000b600b67308 */ /* 0x000e260000002400 */
[----:B--2---:R-:W-:-:S05]  /*11e90*/  FMNMX.FTZ R10, R178, R10, !PT ;  /* 0x0000000ab20a7209 */ /* 0x004fca0007810000 */
[----:B------:R-:W1:Y:S01]  /*11ea0*/  MUFU.TANH R183, R183 ;  /* 0x000000b700b77308 */ /* 0x000e620000002400 */
[----:B---3--:R-:W-:-:S07]  /*11eb0*/  FMNMX.FTZ R10, R179, R10, !PT ;  /* 0x0000000ab30a7209 */ /* 0x008fce0007810000 */
        /* <DEDUP_REMOVED lines=12> */
[----:B------:R-:W2:Y:S01]  /*11f80*/  MUFU.EX2 R156, R156 ;  /* 0x0000009c009c7308 */ /* 0x000ea20000000800 */
[----:B0-----:R-:W-:-:S07]  /*11f90*/  FMNMX.FTZ R10, R194, R10, !PT ;  /* 0x0000000ac20a7209 */ /* 0x001fce0007810000 */
[----:B------:R-:W0:Y:S01]  /*11fa0*/  MUFU.EX2 R157, R157 ;  /* 0x0000009d009d7308 */ /* 0x000e220000000800 */
[----:B-1----:R-:W-:-:S05]  /*11fb0*/  FMNMX.FTZ R10, R195, R10, !PT ;  /* 0x0000000ac30a7209 */ /* 0x002fca0007810000 */
[----:B------:R-:W1:Y:S02]  /*11fc0*/  SHFL.BFLY PT, R197, R10, 0x2, 0x1f ;  /* 0x0c401f000ac57f89 */ /* 0x000e6400000e0000 */
[----:B------:R-:W-:Y:S08]  /*11fd0*/  MUFU.EX2 R160, R160 ;  /* 0x000000a000a07308 */ /* 0x000ff00000000800 */
        /* <DEDUP_REMOVED lines=8> */
[----:B-1----:R-:W-:-:S05]  /*12060*/  FMNMX.FTZ R10, R10, R197, !PT ;  /* 0x000000c50a0a7209 */ /* 0x002fca0007810000 */
        /* <DEDUP_REMOVED lines=30> */
[----:B------:R-:W-:Y:S01]  /*12250*/  FFMA.FTZ R195, R195, R11, -R198 ;  /* 0x0000000bc3c37223 */ /* 0x000fe200000108c6 */
[----:B--2---:R-:W-:Y:S01]  /*12260*/  FADD.FTZ R20, R156, R174 ;  /* 0x000000ae9c147221 */ /* 0x004fe20000010000 */
[----:B0-----:R-:W-:Y:S01]  /*12270*/  F2FP.BF16.F32.PACK_AB R156, R157, R156 ;  /* 0x0000009c9d9c723e */ /* 0x001fe200000010ff */
[----:B------:R0:W2:Y:S01]  /*12280*/  MUFU.EX2 R198, R158 ;  /* 0x0000009e00c67308 */ /* 0x0000a20000000800 */
[----:B-1----:R-:W-:Y:S01]  /*12290*/  FFMA.FTZ R0, R197, R0, R192 ;  /* 0x00000000c5007223 */ /* 0x002fe200000100c0 */
[----:B------:R-:W-:Y:S01]  /*122a0*/  FADD.FTZ R20, R157, R20 ;  /* 0x000000149d147221 */ /* 0x000fe20000010000 */
[----:B------:R-:W-:-:S02]  /*122b0*/  @!P0 VIADD R157, R4, 0x22840 ;  /* 0x00022840049d8836 */ /* 0x000fc40000000000 */
[-C--:B------:R-:W-:Y:S01]  /*122c0*/  FMUL.FTZ R26, R26, R197.reuse ;  /* 0x000000c51a1a7220 */ /* 0x080fe20000410000 */
[-C--:B------:R-:W-:Y:S01]  /*122d0*/  FMUL.FTZ R27, R27, R197.reuse ;  /* 0x000000c51b1b7220 */ /* 0x080fe20000410000 */
[-C--:B------:R-:W-:Y:S01]  /*122e0*/  FMUL.FTZ R30, R30, R197.reuse ;  /* 0x000000c51e1e7220 */ /* 0x080fe20000410000 */
[-C--:B------:R-:W-:Y:S01]  /*122f0*/  FMUL.FTZ R31, R31, R197.reuse ;  /* 0x000000c51f1f7220 */ /* 0x080fe20000410000 */
[----:B------:R-:W1:Y:S01]  /*12300*/  MUFU.EX2 R159, R159 ;  /* 0x0000009f009f7308 */ /* 0x000e620000000800 */
[----:B---3--:R-:W-:Y:S01]  /*12310*/  FADD.FTZ R0, R155, R0 ;  /* 0x000000009b007221 */ /* 0x008fe20000010000 */
[----:B0-----:R-:W-:Y:S01]  /*12320*/  FADD.FTZ R158, R160, R20 ;  /* 0x00000014a09e7221 */ /* 0x001fe20000010000 */
[----:B------:R-:W-:Y:S01]  /*12330*/  IADD3 R20, -R216, 0xb, RZ ;  /* 0x0000000bd8147810 */ /* 0x000fe20007ffe1ff */
[----:B------:R-:W-:Y:S01]  /*12340*/  IMAD.U32 R216, RZ, RZ, UR37 ;  /* 0x00000025ffd87e24 */ /* 0x000fe2000f8e00ff */
[----:B------:R-:W-:Y:S01]  /*12350*/  @!P0 PRMT R157, RZ, 0x654, R157 ;  /* 0x00000654ff9d8816 */ /* 0x000fe2000000009d */
[----:B------:R-:W-:Y:S01]  /*12360*/  FADD.FTZ R158, R161, R158 ;  /* 0x0000009ea19e7221 */ /* 0x000fe20000010000 */
[-C--:B------:R-:W-:Y:S01]  /*12370*/  FMUL.FTZ R34, R34, R197.reuse ;  /* 0x000000c522227220 */ /* 0x080fe20000410000 */
[----:B------:R0:W3:Y:S01]  /*12380*/  MUFU.EX2 R214, R162 ;  /* 0x000000a200d67308 */ /* 0x0000e20000000800 */
[----:B--2---:R-:W-:Y:S01]  /*12390*/  FADD.FTZ R0, R198, R0 ;  /* 0x00000000c6007221 */ /* 0x004fe20000010000 */
[----:B------:R2:W-:Y:S06]  /*123a0*/  BAR.ARV R20, 0x100 ;  /* 0x000400140000751d */ /* 0x0005ec0000002000 */
[----:B------:R-:W4:Y:S01]  /*123b0*/  MUFU.EX2 R163, R163 ;  /* 0x000000a300a37308 */ /* 0x000f220000000800 */
[----:B-1----:R-:W-:Y:S01]  /*123c0*/  FADD.FTZ R0, R159, R0 ;  /* 0x000000009f007221 */ /* 0x002fe20000010000 */
[----:B------:R1:W-:Y:S01]  /*123d0*/  @!P0 SYNCS.ARRIVE.TRANS64.RED.A1T0 RZ, [R157+URZ], RZ ;  /* 0x000000ff9dff89a7 */ /* 0x0003e2000810043f */
[----:B0-----:R-:W-:Y:S01]  /*123e0*/  F2FP.BF16.F32.PACK_AB R162, R169, R168 ;  /* 0x000000a8a9a2723e */ /* 0x001fe200000010ff */
[-C--:B------:R-:W-:Y:S01]  /*123f0*/  FMUL.FTZ R35, R35, R197.reuse ;  /* 0x000000c523237220 */ /* 0x080fe20000410000 */
[----:B------:R-:W-:Y:S01]  /*12400*/  ISETP.NE.AND P3, PT, R216, 0x3, PT ;  /* 0x00000003d800780c */ /* 0x000fe20003f65270 */
[-C--:B------:R-:W-:Y:S01]  /*12410*/  FMUL.FTZ R38, R38, R197.reuse ;  /* 0x000000c526267220 */ /* 0x080fe20000410000 */
[-C--:B------:R-:W-:Y:S01]  /*12420*/  FMUL.FTZ R39, R39, R197.reuse ;  /* 0x000000c527277220 */ /* 0x080fe20000410000 */
[----:B------:R-:W0:Y:S01]  /*12430*/  MUFU.EX2 R215, R166 ;  /* 0x000000a600d77308 */ /* 0x000e220000000800 */
[----:B---3--:R-:W-:Y:S01]  /*12440*/  FADD.FTZ R0, R214, R0 ;  /* 0x00000000d6007221 */ /* 0x008fe20000010000 */
[----:B-1----:R-:W-:Y:S01]  /*12450*/  FADD.FTZ R157, R164, R158 ;  /* 0x0000009ea49d7221 */ /* 0x002fe20000010000 */
[----:B------:R-:W-:Y:S01]  /*12460*/  F2FP.BF16.F32.PACK_AB R158, R161, R160 ;  /* 0x000000a0a19e723e */ /* 0x000fe200000010ff */
[-C--:B------:R-:W-:Y:S01]  /*12470*/  FMUL.FTZ R42, R42, R197.reuse ;  /* 0x000000c52a2a7220 */ /* 0x080fe20000410000 */
[C---:B------:R-:W-:Y:S01]  /*12480*/  F2FP.BF16.F32.PACK_AB R160, R165.reuse, R164 ;  /* 0x000000a4a5a0723e */ /* 0x040fe200000010ff */
[----:B------:R-:W-:Y:S01]  /*12490*/  FADD.FTZ R157, R165, R157 ;  /* 0x0000009da59d7221 */ /* 0x000fe20000010000 */
[----:B------:R-:W-:Y:S01]  /*124a0*/  F2FP.BF16.F32.PACK_AB R164, R173, R172 ;  /* 0x000000acada4723e */ /* 0x000fe200000010ff */
[----:B------:R-:W1:Y:S01]  /*124b0*/  MUFU.EX2 R167, R167 ;  /* 0x000000a700a77308 */ /* 0x000e620000000800 */
[----:B----4-:R-:W-:Y:S01]  /*124c0*/  FADD.FTZ R0, R163, R0 ;  /* 0x00000000a3007221 */ /* 0x010fe20000010000 */
[----:B------:R-:W-:Y:S01]  /*124d0*/  FADD.FTZ R157, R168, R157 ;  /* 0x0000009da89d7221 */ /* 0x000fe20000010000 */
[-C--:B------:R-:W-:Y:S01]  /*124e0*/  FMUL.FTZ R43, R43, R197.reuse ;  /* 0x000000c52b2b7220 */ /* 0x080fe20000410000 */
[-C--:B------:R-:W-:Y:S01]  /*124f0*/  FMUL.FTZ R46, R46, R197.reuse ;  /* 0x000000c52e2e7220 */ /* 0x080fe20000410000 */
[-C--:B------:R-:W-:Y:S01]  /*12500*/  FMUL.FTZ R47, R47, R197.reuse ;  /* 0x000000c52f2f7220 */ /* 0x080fe20000410000 */
[----:B------:R-:W-:Y:S01]  /*12510*/  FADD.FTZ R157, R169, R157 ;  /* 0x0000009da99d7221 */ /* 0x000fe20000010000 */
[-C--:B------:R-:W-:Y:S01]  /*12520*/  FMUL.FTZ R50, R50, R197.reuse ;  /* 0x000000c532327220 */ /* 0x080fe20000410000 */
[----:B------:R-:W3:Y:S01]  /*12530*/  MUFU.EX2 R199, R199 ;  /* 0x000000c700c77308 */ /* 0x000ee20000000800 */
        /* <DEDUP_REMOVED lines=33> */
[----:B---3--:R-:W-:Y:S01]  /*12750*/  F2FP.BF16.F32.PACK_AB R153, R155, R192 ;  /* 0x000000c09b99723e */ /* 0x008fe200000010ff */
[-C--:B------:R-:W-:Y:S01]  /*12760*/  FMUL.FTZ R95, R95, R197.reuse ;  /* 0x000000c55f5f7220 */ /* 0x080fe20000410000 */
[----:B------:R-:W-:Y:S01]  /*12770*/  F2FP.BF16.F32.PACK_AB R155, R159, R198 ;  /* 0x000000c69f9b723e */ /* 0x000fe200000010ff */
[----:B------:R-:W-:Y:S01]  /*12780*/  FMUL.FTZ R98, R98, R197 ;  /* 0x000000c562627220 */ /* 0x000fe20000410000 */
[----:B------:R-:W-:Y:S01]  /*12790*/  F2FP.BF16.F32.PACK_AB R159, R167, R215 ;  /* 0x000000d7a79f723e */ /* 0x000fe200000010ff */
[-C--:B------:R-:W-:Y:S01]  /*127a0*/  FMUL.FTZ R99, R99, R197.reuse ;  /* 0x000000c563637220 */ /* 0x080fe20000410000 */
[----:B------:R-:W1:Y:S01]  /*127b0*/  MUFU.EX2 R176, R176 ;  /* 0x000000b000b07308 */ /* 0x000e620000000800 */
        /* <DEDUP_REMOVED lines=35> */
[----:B------:R-:W-:Y:S01]  /*129f0*/  FMUL.FTZ R151, R151, R197 ;  /* 0x000000c597977220 */ /* 0x000fe20000410000 */
[----:B------:R-:W-:-:S03]  /*12a00*/  F2FP.BF16.F32.PACK_AB R161, R161, R199 ;  /* 0x000000c7a1a1723e */ /* 0x000fc600000010ff */
[----:B------:R-:W0:Y:S01]  /*12a10*/  MUFU.EX2 R179, R179 ;  /* 0x000000b300b37308 */ /* 0x000e220000000800 */
[----:B-1----:R-:W-:-:S07]  /*12a20*/  FADD.FTZ R0, R178, R0 ;  /* 0x00000000b2007221 */ /* 0x002fce0000010000 */
[----:B------:R-:W1:Y:S01]  /*12a30*/  MUFU.EX2 R181, R181 ;  /* 0x000000b500b57308 */ /* 0x000e620000000800 */
[----:B---3--:R-:W-:-:S07]  /*12a40*/  FADD.FTZ R157, R180, R157 ;  /* 0x0000009db49d7221 */ /* 0x008fce0000010000 */
[----:B------:R-:W3:Y:S01]  /*12a50*/  MUFU.EX2 R182, R182 ;  /* 0x000000b600b67308 */ /* 0x000ee20000000800 */
[C---:B0-----:R-:W-:Y:S01]  /*12a60*/  FADD.FTZ R0, R179.reuse, R0 ;  /* 0x00000000b3007221 */ /* 0x041fe20000010000 */
[----:B------:R-:W-:-:S06]  /*12a70*/  F2FP.BF16.F32.PACK_AB R167, R179, R178 ;  /* 0x000000b2b3a7723e */ /* 0x000fcc00000010ff */
[----:B------:R-:W0:Y:S01]  /*12a80*/  MUFU.EX2 R184, R184 ;  /* 0x000000b800b87308 */ /* 0x000e220000000800 */
[C---:B-1----:R-:W-:Y:S01]  /*12a90*/  FADD.FTZ R157, R181.reuse, R157 ;  /* 0x0000009db59d7221 */ /* 0x042fe20000010000 */
[----:B------:R-:W-:-:S06]  /*12aa0*/  F2FP.BF16.F32.PACK_AB R168, R181, R180 ;  /* 0x000000b4b5a8723e */ /* 0x000fcc00000010ff */
[----:B------:R-:W1:Y:S01]  /*12ab0*/  MUFU.EX2 R183, R183 ;  /* 0x000000b700b77308 */ /* 0x000e620000000800 */
[----:B---3--:R-:W-:-:S07]  /*12ac0*/  FADD.FTZ R0, R182, R0 ;  /* 0x00000000b6007221 */ /* 0x008fce0000010000 */
[----:B------:R-:W3:Y:S01]  /*12ad0*/  MUFU.EX2 R185, R185 ;  /* 0x000000b900b97308 */ /* 0x000ee20000000800 */
[----:B0-----:R-:W-:-:S07]  /*12ae0*/  FADD.FTZ R157, R184, R157 ;  /* 0x0000009db89d7221 */ /* 0x001fce0000010000 */
        /* <DEDUP_REMOVED lines=23> */
[----:B------:R-:W-:Y:S02]  /*12c60*/  F2FP.BF16.F32.PACK_AB R157, R163, R214 ;  /* 0x000000d6a39d723e */ /* 0x000fe400000010ff */
[----:B------:R-:W-:Y:S02]  /*12c70*/  F2FP.BF16.F32.PACK_AB R163, R169, R165 ;  /* 0x000000a5a9a3723e */ /* 0x000fe400000010ff */
[----:B------:R-:W-:Y:S02]  /*12c80*/  F2FP.BF16.F32.PACK_AB R165, R175, R171 ;  /* 0x000000abafa5723e */ /* 0x000fe400000010ff */
[----:B------:R-:W-:Y:S01]  /*12c90*/  F2FP.BF16.F32.PACK_AB R174, R196, R193 ;  /* 0x000000c1c4ae723e */ /* 0x000fe200000010ff */
[----:B---3--:R-:W-:Y:S01]  /*12ca0*/  FADD.FTZ R0, R194, R0 ;  /* 0x00000000c2007221 */ /* 0x008fe20000010000 */
[----:B------:R-:W-:-:S02]  /*12cb0*/  F2FP.BF16.F32.PACK_AB R169, R183, R182 ;  /* 0x000000b6b7a9723e */ /* 0x000fc400000010ff */
[----:B------:R-:W-:Y:S01]  /*12cc0*/  F2FP.BF16.F32.PACK_AB R171, R187, R186 ;  /* 0x000000babbab723e */ /* 0x000fe200000010ff */
[C---:B0-----:R-:W-:Y:S01]  /*12cd0*/  FADD.FTZ R0, R195.reuse, R0 ;  /* 0x00000000c3007221 */ /* 0x041fe20000010000 */
[----:B------:R-:W-:Y:S01]  /*12ce0*/  F2FP.BF16.F32.PACK_AB R175, R195, R194 ;  /* 0x000000c2c3af723e */ /* 0x000fe200000010ff */
[----:B--2---:R-:W-:Y:S06]  /*12cf0*/  @!P3 BRA `(.L_x_11844) ;  /* 0x000000000004b947 */ /* 0x004fec0003800000 */
[----:B------:R-:W-:Y:S01]  /*12d00*/  BPT.TRAP 0x1 ;  /* 0x000000040000795c */ /* 0x000fe20000300000 */
.L_x_11844:
[----:B------:R0:W1:Y:S01]  /*12d10*/  SYNCS.PHASECHK.TRANS64.TRYWAIT P2, [R4+URZ+0x22850], R212 ;  /* 0x022850d4040075a7 */ /* 0x000062000804017f */
[----:B------:R-:W-:Y:S05]  /*12d20*/  @!P3 BRA `(.L_x_11845) ;  /* 0x000000000004b947 */ /* 0x000fea0003800000 */
[----:B------:R-:W-:Y:S01]  /*12d30*/  BPT.TRAP 0x1 ;  /* 0x000000040000795c */ /* 0x000fe20000300000 */
.L_x_11845:
[----:B------:R-:W-:Y:S04]  /*12d40*/  BSSY B0, `(.L_x_11846) ;  /* 0x0000004000007945 */ /* 0x000fe80003800000 */
[----:B-1----:R-:W-:Y:S05]  /*12d50*/  @P2 BRA `(.L_x_11847) ;  /* 0x0000000000082947 */ /* 0x002fea0003800000 */
[----:B------:R-:W1:Y:S02]  /*12d60*/  SYNCS.PHASECHK.TRANS64.TRYWAIT P2, [R4+URZ+0x22850], R212 ;  /* 0x022850d4040075a7 */ /* 0x000e64000804017f */
[----:B-1----:R-:W-:Y:S05]  /*12d70*/  @!P2 BRA `(.L_x_11848) ;  /* 0x000001300050a947 */ /* 0x002fea0003800000 */
.L_x_11847:
[----:B------:R-:W-:Y:S05]  /*12d80*/  BSYNC B0 ;  /* 0x0000000000007941 */ /* 0x000fea0003800000 */
.L_x_11846:
[----:B------:R-:W2:Y:S01]  /*12d90*/  S2R R178, SR_TID.X ;  /* 0x0000000000b27919 */ /* 0x000ea20000002100 */
[----:B------:R-:W-:Y:S01]  /*12da0*/  IMAD.MOV.U32 R177, RZ, RZ, 0x40000040 ;  /* 0x40000040ffb17424 */ /* 0x000fe200078e00ff */
[----:B------:R-:W-:Y:S05]  /*12db0*/  WARPSYNC.ALL ;  /* 0x0000000000007948 */ /* 0x000fea0003800000 */
[----:B------:R-:W-:Y:S01]  /*12dc0*/  R2UR UR7, R177 ;  /* 0x00000000b10772ca */ /* 0x000fe200000e0000 */
[----:B------:R-:W-:Y:S02]  /*12dd0*/  IMAD.MOV.U32 R176, RZ, RZ, 0xc00 ;  /* 0x00000c00ffb07424 */ /* 0x000fe400078e00ff */
[----:B01----:R-:W-:-:S02]  /*12de0*/  @!P0 VIADD R4, R4, 0x22860 ;  /* 0x0002286004048836 */ /* 0x003fc40000000000 */
[----:B------:R-:W-:Y:S02]  /*12df0*/  IMAD R176, R2, R176, UR42 ;  /* 0x0000002a02b07e24 */ /* 0x000fe4000f8e02b0 */
[----:B------:R-:W-:Y:S01]  /*12e00*/  IMAD.MOV.U32 R214, RZ, RZ, R10 ;  /* 0x000000ffffd67224 */ /* 0x000fe200078e000a */
[----:B------:R-:W-:Y:S01]  /*12e10*/  @!P0 PRMT R4, RZ, 0x654, R4 ;  /* 0x00000654ff048816 */ /* 0x000fe20000000004 */
[----:B------:R-:W-:Y:S01]  /*12e20*/  IMAD.MOV.U32 R215, RZ, RZ, R5 ;  /* 0x000000ffffd77224 */ /* 0x000fe200078e0005 */
[----:B------:R-:W-:Y:S02]  /*12e30*/  R2UR UR6, R176 ;  /* 0x00000000b00672ca */ /* 0x000fe400000e0000 */
[----:B--2---:R-:W-:-:S05]  /*12e40*/  SHF.R.U32.HI R178, RZ, 0x7, R178 ;  /* 0x00000007ffb27819 */ /* 0x004fca00000116b2 */
[----:B------:R-:W-:-:S05]  /*12e50*/  VIADD R177, R178, 0x8 ;  /* 0x00000008b2b17836 */ /* 0x000fca0000000000 */
[----:B------:R0:W-:Y:S02]  /*12e60*/  BAR.SYNC.DEFER_BLOCKING R177, 0x100 ;  /* 0x000400b10000751d */ /* 0x0001e40000010000 */
[----:B0-----:R-:W-:-:S04]  /*12e70*/  IMAD.MOV.U32 R177, RZ, RZ, 0x40000040 ;  /* 0x40000040ffb17424 */ /* 0x001fc800078e00ff */
        /* <DEDUP_REMOVED lines=43> */
[----:B-1----:R-:W-:-:S07]  /*13130*/  IMAD.MOV.U32 R4, RZ, RZ, R213 ;  /* 0x000000ffff047224 */ /* 0x002fce00078e00d5 */
.L_x_11839:
[----:B------:R-:W-:-:S13]  /*13140*/  ISETP.GE.AND P1, PT, R4, R219, PT ;  /* 0x000000db0400720c */ /* 0x000fda0003f26270 */
[----:B------:R-:W-:Y:S05]  /*13150*/  @!P1 BRA `(.L_x_11850) ;  /* 0x0000003400e89947 */ /* 0x000fea0003800000 */
[----:B------:R-:W-:Y:S02]  /*13160*/  IMAD.MOV.U32 R213, RZ, RZ, R10 ;  /* 0x000000ffffd57224 */ /* 0x000fe400078e000a */
[----:B------:R-:W-:-:S07]  /*13170*/  IMAD.MOV.U32 R216, RZ, RZ, R5 ;  /* 0x000000ffffd87224 */ /* 0x000fce00078e0005 */
.L_x_11868:
        /* <DEDUP_REMOVED lines=8> */
[----:B-1----:R-:W-:Y:S06]  /*13200*/  @!P2 BRA `(.L_x_11851) ;  /* 0x000000000004a947 */ /* 0x002fec0003800000 */
[----:B------:R-:W-:Y:S01]  /*13210*/  BPT.TRAP 0x1 ;  /* 0x000000040000795c */ /* 0x000fe20000300000 */
.L_x_11851:
[----:B------:R-:W-:Y:S01]  /*13220*/  IMAD R211, R2, 0x8, R19 ;  /* 0x0000000802d37824 */ /* 0x000fe200078e0213 */
[----:B0-----:R-:W-:-:S04]  /*13230*/  SHF.L.U32 R212, R202, 0x1f, RZ ;  /* 0x0000001fcad47819 */ /* 0x001fc800000006ff */
[----:B------:R0:W1:Y:S01]  /*13240*/  SYNCS.PHASECHK.TRANS64.TRYWAIT P1, [R211+URZ+0x22830], R212 ;  /* 0x022830d4d30075a7 */ /* 0x000062000802017f */
[----:B------:R-:W-:Y:S05]  /*13250*/  @!P2 BRA `(.L_x_11852) ;  /* 0x000000000004a947 */ /* 0x000fea0003800000 */
[----:B------:R-:W-:Y:S01]  /*13260*/  BPT.TRAP 0x1 ;  /* 0x000000040000795c */ /* 0x000fe20000300000 */
.L_x_11852:
[----:B------:R-:W-:Y:S02]  /*13270*/  IMAD R10, R2, 0x300, R21 ;  /* 0x00000300020a7824 */ /* 0x000fe400078e0215 */
[----:B------:R-:W-:Y:S01]  /*13280*/  IMAD.MOV.U32 R11, RZ, RZ, 0x40000040 ;  /* 0x40000040ff0b7424 */ /* 0x000fe200078e00ff */
[----:B-1----:R-:W-:Y:S06]  /*13290*/  @P1 BRA `(.L_x_11853) ;  /* 0x0000000000081947 */ /* 0x002fec0003800000 */
[----:B------:R-:W1:Y:S02]  /*132a0*/  SYNCS.PHASECHK.TRANS64.TRYWAIT P1, [R211+URZ+0x22830], R212 ;  /* 0x022830d4d30075a7 */ /* 0x000e64000802017f */
[----:B-1----:R-:W-:Y:S05]  /*132b0*/  @!P1 BRA `(.L_x_11854) ;  /* 0x0000012c00149947 */ /* 0x002fea0003800000 */
.L_x_11853:
        /* <DEDUP_REMOVED lines=10> */
[----:B------:R-:W3:Y:S10]  /*13360*/  S2R R20, SR_TID.X ;  /* 0x0000000000147919 */ /* 0x000ef40000002100 */
[----:B------:R-:W-:Y:S01]  /*13370*/  HGMMA.64x96x16.F32.BF16 R152, gdesc[UR4], RZ, !UPT, gsb0 ;  /* 0x01600000049879f0 */ /* 0x000fe2000c0018ff */
[----:B------:R-:W-:Y:S01]  /*13380*/  R2UR UR6, R214 ;  /* 0x00000000d60672ca */ /* 0x000fe200000e0000 */
[----:B------:R-:W-:Y:S01]  /*13390*/  VIADD R214, R10, 0x4 ;  /* 0x000000040ad67836 */ /* 0x000fe20000000000 */
[----:B------:R-:W-:Y:S01]  /*133a0*/  R2UR UR7, R215 ;  /* 0x00000000d70772ca */ /* 0x000fe200000e0000 */
[----:B------:R-:W-:Y:S01]  /*133b0*/  IMAD.MOV.U32 R215, RZ, RZ, 0x40000040 ;  /* 0x40000040ffd77424 */ /* 0x000fe200078e00ff */
[----:B------:R-:W-:Y:S01]  /*133c0*/  R2UR UR4, R14 ;  /* 0x000000000e0472ca */ /* 0x000fe200000e0000 */
[----:B------:R-:W-:Y:S01]  /*133d0*/  VIADD R10, R10, 0x6 ;  /* 0x000000060a0a7836 */ /* 0x000fe20000000000 */
[----:B------:R-:W-:-:S02]  /*133e0*/  R2UR UR5, R15 ;  /* 0x000000000f0572ca */ /* 0x000fc400000e0000 */
[----:B--2---:R-:W-:Y:S01]  /*133f0*/  ISETP.NE.AND P1, PT, R5, 0x1, PT ;  /* 0x000000010500780c */ /* 0x004fe20003f25270 */
[----:B------:R-:W-:Y:S01]  /*13400*/  IMAD.IADD R5, R210, 0x1, R209 ;  /* 0x00000001d2057824 */ /* 0x000fe200078e02d1 */
[----:B---3--:R-:W-:-:S04]  /*13410*/  SHF.R.U32.HI R20, RZ, 0x7, R20 ;  /* 0x00000007ff147819 */ /* 0x008fc80000011614 */
[----:B------:R-:W-:Y:S01]  /*13420*/  IADD3 R20, -R20, 0xb, RZ ;  /* 0x0000000b14147810 */ /* 0x000fe20007ffe1ff */
        /* <DEDUP_REMOVED lines=12> */
[----:B------:R-:W2:Y:S01]  /*134f0*/  @P1 LDC R10, c[0x0][0x450] ;  /* 0x00011400ff0a1b82 */ /* 0x000ea20000000800 */
[----:B------:R-:W-:Y:S02]  /*13500*/  R2UR UR4, R8 ;  /* 0x00000000080472ca */ /* 0x000fe400000e0000 */
[----:B------:R-:W-:-:S05]  /*13510*/  R2UR UR5, R9 ;  /* 0x00000000090572ca */ /* 0x000fca00000e0000 */
[----:B------:R-:W3:Y:S02]  /*13520*/  @P1 LDC R11, c[0x0][0x44c] ;  /* 0x00011300ff0b1b82 */ /* 0x000ee40000000800 */
[----:B---3--:R-:W-:-:S05]  /*13530*/  @P1 IMAD.HI.U32 R11, R5, R11, RZ ;  /* 0x0000000b050b1227 */ /* 0x008fca00078e00ff */
[----:B--2---:R-:W-:Y:S02]  /*13540*/  @P1 SHF.R.U32.HI R5, RZ, R10, R11 ;  /* 0x0000000aff051219 */ /* 0x004fe4000001160b */
[----:B------:R-:W-:-:S03]  /*13550*/  ISETP.GE.AND P1, PT, R235, 0x1, PT ;  /* 0x00000001eb00780c */ /* 0x000fc60003f26270 */
        /* <DEDUP_REMOVED lines=53> */
[----:B------:R-:W-:-:S02]  /*138b0*/  IMAD R194, R4, -0x60, RZ ;  /* 0xffffffa004c27824 */ /* 0x000fc400078e02ff */
[----:B------:R-:W-:Y:S01]  /*138c0*/  FMUL.FTZ R191, R198, UR54 ;  /* 0x00000036c6bf7c20 */ /* 0x000fe20008410000 */
[----:B------:R-:W-:Y:S01]  /*138d0*/  FMUL.FTZ R193, R199, UR54 ;  /* 0x00000036c7c17c20 */ /* 0x000fe20008410000 */
[----:B------:R3:W-:Y:S06]  /*138e0*/  BAR.ARV R20, 0x100 ;  /* 0x000400140000751d */ /* 0x0007ec0000002000 */
[----:B------:R4:W-:Y:S01]  /*138f0*/  @!P0 SYNCS.ARRIVE.TRANS64.RED.A1T0 RZ, [R164+URZ], RZ ;  /* 0x000000ffa4ff89a7 */ /* 0x0009e2000810043f */
[----:B------:R-:W0:Y:S01]  /*13900*/  MUFU.TANH R10, R10 ;  /* 0x0000000a000a7308 */ /* 0x000e220000002400 */
[----:B----4-:R-:W-:-:S07]  /*13910*/  IADD3 R164, -R205, 0x1, R194 ;  /* 0x00000001cda47810 */ /* 0x010fce0007ffe1c2 */
[----:B------:R-:W4:Y:S01]  /*13920*/  MUFU.TANH R11, R11 ;  /* 0x0000000b000b7308 */ /* 0x000f220000002400 */
[----:B------:R-:W-:-:S07]  /*13930*/  IADD3 R164, -R203, R164, R204 ;  /* 0x000000a4cba47210 */ /* 0x000fce0007ffe1cc */
        /* <DEDUP_REMOVED lines=63> */
.L_x_11857:
[----:B------:R-:W-:-:S05]  /*13d30*/  IMAD.U32 R229, RZ, RZ, UR49 ;  /* 0x00000031ffe57e24 */ /* 0x000fca000f8e00ff */
[----:B------:R-:W-:-:S13]  /*13d40*/  ISETP.NE.AND P1, PT, R229, 0x1, PT ;  /* 0x00000001e500780c */ /* 0x000fda0003f25270 */
[----:B------:R-:W2:Y:S02]  /*13d50*/  @P1 LDC.64 R164, c[0x0][0x9e8] ;  /* 0x00027a00ffa41b82 */ /* 0x000ea40000000a00 */
[----:B--2---:R-:W-:-:S05]  /*13d60*/  @P1 IMAD.HI.U32 R164, R228, R164, RZ ;  /* 0x000000a4e4a41227 */ /* 0x004fca00078e00ff */
[----:B------:R-:W-:-:S07]  /*13d70*/  @P1 SHF.R.U32.HI R228, RZ, R165, R164 ;  /* 0x000000a5ffe41219 */ /* 0x000fce00000116a4 */
.L_x_11858:
[----:B------:R-:W-:Y:S05]  /*13d80*/  BSYNC B0 ;  /* 0x0000000000007941 */ /* 0x000fea0003800000 */
.L_x_11856:
[----:B------:R-:W-:-:S04]  /*13d90*/  IMAD.IADD R164, R194, 0x1, -R205 ;  /* 0x00000001c2a47824 */ /* 0x000fc800078e0acd */
[----:B------:R-:W-:-:S05]  /*13da0*/  IMAD R164, R228, R229, R164 ;  /* 0x000000e5e4a47224 */ /* 0x000fca00078e02a4 */
[----:B------:R-:W-:Y:S02]  /*13db0*/  VIADDMNMX R198, R164, R229, R198, PT ;  /* 0x000000e5a4c67246 */ /* 0x000fe400038001c6 */
[----:B------:R-:W-:-:S07]  /*13dc0*/  VIMNMX R197, R197, R164, !PT ;  /* 0x000000a4c5c57248 */ /* 0x000fce0007fe0100 */
.L_x_11855:
[----:B------:R-:W-:Y:S01]  /*13dd0*/  ISETP.GE.AND P1, PT, R194, 0x1, PT ;  /* 0x00000001c200780c */ /* 0x000fe20003f26270 */
[----:B------:R-:W2:Y:S01]  /*13de0*/  SHFL.IDX PT, R5, R5, 0x1, 0x1c1f ;  /* 0x003c1f0005057f89 */ /* 0x000ea200000e0000 */
[----:B------:R-:W-:Y:S02]  /*13df0*/  LOP3.LUT R18, R18, 0xfffbffff, RZ, 0xc0, !PT ;  /* 0xfffbffff12127812 */ /* 0x000fe400078ec0ff */
[----:B------:R-:W-:-:S09]  /*13e00*/  ISETP.GE.AND P3, PT, R194, 0x9, PT ;  /* 0x00000009c200780c */ /* 0x000fd20003f66270 */
[----:B------:R-:W-:Y:S02]  /*13e10*/  @P1 LOP3.LUT R18, R18, 0x40000, RZ, 0xfc, !PT ;  /* 0x0004000012121812 */ /* 0x000fe400078efcff */
[----:B------:R-:W-:Y:S02]  /*13e20*/  ISETP.GT.AND P1, PT, R197, RZ, !P1 ;  /* 0x000000ffc500720c */ /* 0x000fe40004f24270 */
[----:B------:R-:W-:Y:S02]  /*13e30*/  LOP3.LUT R18, R18, 0xfffffffd, RZ, 0xc0, !PT ;  /* 0xfffffffd12127812 */ /* 0x000fe400078ec0ff */
[----:B------:R-:W-:Y:S02]  /*13e40*/  ISETP.LT.OR P1, PT, R198, 0x1, P1 ;  /* 0x00000001c600780c */ /* 0x000fe40000f21670 */
[----:B------:R-:W-:Y:S02]  /*13e50*/  @P3 LOP3.LUT R18, R18, 0x2, RZ, 0xfc, !PT ;  /* 0x0000000212123812 */ /* 0x000fe400078efcff */
[----:B0-----:R-:W-:-:S02]  /*13e60*/  FSEL R164, R10, -INF , !P1 ;  /* 0xff8000000aa47808 */ /* 0x001fc40004800000 */
[----:B------:R-:W-:Y:S01]  /*13e70*/  ISETP.GE.AND P1, PT, R194, 0x2, PT ;  /* 0x00000002c200780c */ /* 0x000fe20003f26270 */
[--C-:B--2---:R-:W-:Y:S01]  /*13e80*/  IMAD.IADD R227, R227, 0x1, R5.reuse ;  /* 0x00000001e3e37824 */ /* 0x104fe200078e0205 */
[----:B------:R-:W-:Y:S01]  /*13e90*/  LOP3.LUT R18, R18, 0xfffffffb, RZ, 0xc0, !PT ;  /* 0xfffffffb12127812 */ /* 0x000fe200078ec0ff */
[----:B------:R-:W-:Y:S01]  /*13ea0*/  IMAD.IADD R199, R199, 0x1, R5 ;  /* 0x00000001c7c77824 */ /* 0x000fe200078e0205 */
[----:B------:R-:W-:-:S04]  /*13eb0*/  ISETP.GT.AND P2, PT, R197, 0x1, !P1 ;  /* 0x00000001c500780c */ /* 0x000fc80004f44270 */
[----:B------:R-:W-:-:S04]  /*13ec0*/  ISETP.LT.OR P2, PT, R198, 0x2, P2 ;  /* 0x00000002c600780c */ /* 0x000fc80001741670 */
[----:B------:R-:W-:Y:S02]  /*13ed0*/  FSEL R165, R11, -INF , !P2 ;  /* 0xff8000000ba57808 */ /* 0x000fe40005000000 */
[----:B------:R-:W-:Y:S02]  /*13ee0*/  ISETP.GT.AND P2, PT, R197, 0x8, !P3 ;  /* 0x00000008c500780c */ /* 0x000fe40005f44270 */
        /* <DEDUP_REMOVED lines=133> */
.L_x_11861:
[----:B------:R-:W-:-:S05]  /*14740*/  IMAD.U32 R197, RZ, RZ, UR49 ;  /* 0x00000031ffc57e24 */ /* 0x000fca000f8e00ff */
[----:B------:R-:W-:-:S13]  /*14750*/  ISETP.NE.AND P6, PT, R197, 0x1, PT ;  /* 0x00000001c500780c */ /* 0x000fda0003fc5270 */
[----:B------:R-:W0:Y:S02]  /*14760*/  @P6 LDC.64 R10, c[0x0][0x9e8] ;  /* 0x00027a00ff0a6b82 */ /* 0x000e240000000a00 */
[----:B0-----:R-:W-:-:S05]  /*14770*/  @P6 IMAD.HI.U32 R10, R5, R10, RZ ;  /* 0x0000000a050a6227 */ /* 0x001fca00078e00ff */
[----:B------:R-:W-:-:S07]  /*14780*/  @P6 SHF.R.U32.HI R5, RZ, R11, R10 ;  /* 0x0000000bff056219 */ /* 0x000fce000001160a */
.L_x_11862:
[----:B------:R-:W-:Y:S05]  /*14790*/  BSYNC B0 ;  /* 0x0000000000007941 */ /* 0x000fea0003800000 */
.L_x_11860:
[----:B------:R-:W-:-:S04]  /*147a0*/  IMAD.IADD R194, R194, 0x1, -R205 ;  /* 0x00000001c2c27824 */ /* 0x000fc800078e0acd */
[----:B------:R-:W-:-:S05]  /*147b0*/  IMAD R194, R5, R197, R194 ;  /* 0x000000c505c27224 */ /* 0x000fca00078e02c2 */
[----:B------:R-:W-:Y:S02]  /*147c0*/  VIMNMX R199, R199, R194, !PT ;  /* 0x000000c2c7c77248 */ /* 0x000fe40007fe0100 */
[----:B------:R-:W-:-:S07]  /*147d0*/  VIADDMNMX R227, R194, R197, R227, PT ;  /* 0x000000c5c2e37246 */ /* 0x000fce00038001e3 */
.L_x_11859:
[----:B------:R-:W-:Y:S01]  /*147e0*/  ISETP.GT.AND P1, PT, R199, 0x1, !P1 ;  /* 0x00000001c700780c */ /* 0x000fe20004f24270 */
[----:B------:R-:W-:Y:S01]  /*147f0*/  IMAD.U32 R11, RZ, RZ, UR48 ;  /* 0x00000030ff0b7e24 */ /* 0x000fe2000f8e00ff */
[----:B------:R-:W-:Y:S01]  /*14800*/  FMNMX.FTZ R5, R164, R216, !PT ;  /* 0x000000d8a4057209 */ /* 0x000fe20007810000 */
[----:B------:R-:W-:Y:S01]  /*14810*/  IMAD.U32 R228, RZ, RZ, UR37 ;  /* 0x00000025ffe47e24 */ /* 0x000fe2000f8e00ff */
        /* <DEDUP_REMOVED lines=67> */
[----:B------:R-:W-:Y:S02]  /*14c50*/  ISETP.GT.AND P1, PT, R199, 0x29, !P1 ;  /* 0x00000029c700780c */ /* 0x000fe40004f24270 */
[----:B------:R-:W-:Y:S02]  /*14c60*/  LOP3.LUT P2, RZ, R18, 0x40000, RZ, 0xc0, !PT ;  /* 0x0004000012ff7812 */ /* 0x000fe4000784c0ff */
        /* <DEDUP_REMOVED lines=12> */
[----:B------:R-:W-:Y:S02]  /*14d30*/  FSEL R190, R190, -INF , !P3 ;  /* 0xff800000bebe7808 */ /* 0x000fe40005800000 */
[----:B------:R-:W-:Y:S02]  /*14d40*/  ISETP.GT.AND P1, PT, R199, 0x31, !P1 ;  /* 0x00000031c700780c */ /* 0x000fe40004f24270 */
[C---:B------:R-:W-:Y:S02]  /*14d50*/  ISETP.LT.OR P4, PT, R227.reuse, 0x52, P4 ;  /* 0x00000052e300780c */ /* 0x040fe40002781670 */
[----:B------:R-:W-:-:S02]  /*14d60*/  ISETP.LT.OR P1, PT, R227, 0x32, P1 ;  /* 0x00000032e300780c */ /* 0x000fc40000f21670 */
[----:B------:R-:W-:Y:S02]  /*14d70*/  ISETP.GT.AND P5, PT, R199, 0x58, !P5 ;  /* 0x00000058c700780c */ /* 0x000fe40006fa4270 */
[----:B------:R-:W-:Y:S02]  /*14d80*/  FSEL R179, R179, -INF , !P1 ;  /* 0xff800000b3b37808 */ /* 0x000fe40004800000 */
[----:B------:R-:W-:Y:S02]  /*14d90*/  LOP3.LUT P1, RZ, R18, 0x200, RZ, 0xc0, !PT ;  /* 0x0000020012ff7812 */ /* 0x000fe4000782c0ff */
[----:B------:R-:W-:Y:S02]  /*14da0*/  FSEL R189, R189, -INF , !P4 ;  /* 0xff800000bdbd7808 */ /* 0x000fe40006000000 */
[----:B------:R-:W-:Y:S02]  /*14db0*/  ISETP.GT.AND P1, PT, R199, 0x38, !P1 ;  /* 0x00000038c700780c */ /* 0x000fe40004f24270 */
[----:B0-----:R-:W-:-:S02]  /*14dc0*/  FMNMX.FTZ R5, R5, R10, !PT ;  /* 0x0000000a05057209 */ /* 0x001fc40007810000 */
[C---:B------:R-:W-:Y:S02]  /*14dd0*/  ISETP.LT.OR P1, PT, R227.reuse, 0x39, P1 ;  /* 0x00000039e300780c */ /* 0x040fe40000f21670 */
[----:B------:R-:W-:Y:S01]  /*14de0*/  ISETP.LT.OR P5, PT, R227, 0x59, P5 ;  /* 0x00000059e300780c */ /* 0x000fe20002fa1670 */
[----:B------:R-:W-:Y:S01]  /*14df0*/  FMUL.FTZ R10, R5, R11 ;  /* 0x0000000b050a7220 */ /* 0x000fe20000410000 */
[----:B------:R-:W-:Y:S02]  /*14e00*/  FSEL R180, R180, -INF , !P1 ;  /* 0xff800000b4b47808 */ /* 0x000fe40004800000 */
[----:B------:R-:W-:Y:S02]  /*14e10*/  LOP3.LUT P1, RZ, R18, 0x100, RZ, 0xc0, !PT ;  /* 0x0000010012ff7812 */ /* 0x000fe4000782c0ff */
[----:B------:R-:W-:Y:S02]  /*14e20*/  FSEL R191, R191, -INF , !P5 ;  /* 0xff800000bfbf7808 */ /* 0x000fe40006800000 */
        /* <DEDUP_REMOVED lines=16> */
[----:B------:R-:W-:Y:S02]  /*14f30*/  FSEL R194, R5, RZ, P1 ;  /* 0x000000ff05c27208 */ /* 0x000fe40000800000 */
[----:B------:R-:W-:Y:S02]  /*14f40*/  FSEL R10, R10, RZ, P1 ;  /* 0x000000ff0a0a7208 */ /* 0x000fe40000800000 */
[----:B------:R-:W-:Y:S01]  /*14f50*/  ISETP.GT.AND P1, PT, R199, RZ, !P2 ;  /* 0x000000ffc700720c */ /* 0x000fe20005724270 */
[----:B------:R-:W-:Y:S01]  /*14f60*/  FADD.FTZ R194, -R194, R216 ;  /* 0x000000d8c2c27221 */ /* 0x000fe20000010100 */
        /* <DEDUP_REMOVED lines=27> */
[----:B------:R-:W-:Y:S01]  /*15120*/  FMNMX.FTZ R10, R198, R213, !PT ;  /* 0x000000d5c60a7209 */ /* 0x000fe20007810000 */
[----:B------:R-:W-:Y:S01]  /*15130*/  MUFU.EX2 R152, R164 ;  /* 0x000000a400987308 */ /* 0x000fe20000000800 */
[----:B------:R-:W-:Y:S01]  /*15140*/  ISETP.GT.AND P1, PT, R199, 0x59, !P6 ;  /* 0x00000059c700780c */ /* 0x000fe20007724270 */
[----:B------:R-:W-:Y:S01]  /*15150*/  FMUL.FTZ R184, R194, R11 ;  /* 0x0000000bc2b87220 */ /* 0x000fe20000410000 */
[----:B------:R-:W-:-:S02]  /*15160*/  FMNMX.FTZ R10, R153, R10, !PT ;  /* 0x0000000a990a7209 */ /* 0x000fc40007810000 */
[----:B------:R-:W-:Y:S02]  /*15170*/  ISETP.LT.OR P1, PT, R227, 0x5a, P1 ;  /* 0x0000005ae300780c */ /* 0x000fe40000f21670 */
[----:B------:R-:W-:Y:S01]  /*15180*/  FMNMX.FTZ R10, R156, R10, !PT ;  /* 0x0000000a9c0a7209 */ /* 0x000fe20007810000 */
[----:B------:R-:W0:Y:S01]  /*15190*/  MUFU.EX2 R184, R184 ;  /* 0x000000b800b87308 */ /* 0x000e220000000800 */
[----:B------:R-:W-:Y:S02]  /*151a0*/  FSEL R193, R193, -INF , !P1 ;  /* 0xff800000c1c17808 */ /* 0x000fe40004800000 */
[----:B------:R-:W-:-:S04]  /*151b0*/  FMNMX.FTZ R10, R157, R10, !PT ;  /* 0x0000000a9d0a7209 */ /* 0x000fc80007810000 */
[----:B------:R-:W-:Y:S01]  /*151c0*/  FMNMX.FTZ R10, R160, R10, !PT ;  /* 0x0000000aa00a7209 */ /* 0x000fe20007810000 */
[----:B------:R-:W2:Y:S03]  /*151d0*/  MUFU.EX2 R165, R165 ;  /* 0x000000a500a57308 */ /* 0x000ea60000000800 */
[----:B------:R-:W-:-:S04]  /*151e0*/  FMNMX.FTZ R10, R161, R10, !PT ;  /* 0x0000000aa10a7209 */ /* 0x000fc80007810000 */
[----:B------:R-:W-:Y:S01]  /*151f0*/  FMNMX.FTZ R10, R166, R10, !PT ;  /* 0x0000000aa60a7209 */ /* 0x000fe20007810000 */
[----:B------:R-:W3:Y:S01]  /*15200*/  MUFU.EX2 R154, R154 ;  /* 0x0000009a009a7308 */ /* 0x000ee20000000800 */
[----:B0-----:R-:W-:Y:S01]  /*15210*/  FFMA.FTZ R3, R184, R3, R152 ;  /* 0x00000003b8037223 */ /* 0x001fe20000010098 */
[----:B------:R-:W-:Y:S01]  /*15220*/  FMUL.FTZ R24, R24, R184 ;  /* 0x000000b818187220 */ /* 0x000fe20000410000 */
[----:B------:R-:W-:Y:S01]  /*15230*/  FMNMX.FTZ R10, R167, R10, !PT ;  /* 0x0000000aa70a7209 */ /* 0x000fe20007810000 */
[-C--:B------:R-:W-:Y:S01]  /*15240*/  FMUL.FTZ R25, R25, R184.reuse ;  /* 0x000000b819197220 */ /* 0x080fe20000410000 */
[-C--:B------:R-:W-:Y:S01]  /*15250*/  FMUL.FTZ R28, R28, R184.reuse ;  /* 0x000000b81c1c7220 */ /* 0x080fe20000410000 */
[----:B------:R-:W-:Y:S01]  /*15260*/  FMUL.FTZ R29, R29, R184 ;  /* 0x000000b81d1d7220 */ /* 0x000fe20000410000 */
[----:B------:R-:W-:Y:S01]  /*15270*/  FMNMX.FTZ R10, R170, R10, !PT ;  /* 0x0000000aaa0a7209 */ /* 0x000fe20007810000 */
[----:B------:R-:W0:Y:S01]  /*15280*/  MUFU.EX2 R155, R155 ;  /* 0x0000009b009b7308 */ /* 0x000e220000000800 */
[C---:B--2---:R-:W-:Y:S01]  /*15290*/  FADD.FTZ R3, R165.reuse, R3 ;  /* 0x00000003a5037221 */ /* 0x044fe20000010000 */
[----:B------:R-:W-:Y:S01]  /*152a0*/  F2FP.BF16.F32.PACK_AB R152, R165, R152 ;  /* 0x00000098a598723e */ /* 0x000fe200000010ff */
[----:B------:R-:W-:Y:S01]  /*152b0*/  FMUL.FTZ R32, R32, R184 ;  /* 0x000000b820207220 */ /* 0x000fe20000410000 */
[----:B------:R-:W-:Y:S01]  /*152c0*/  FMNMX.FTZ R10, R171, R10, !PT ;  /* 0x0000000aab0a7209 */ /* 0x000fe20007810000 */
[-C--:B------:R-:W-:Y:S01]  /*152d0*/  FMUL.FTZ R33, R33, R184.reuse ;  /* 0x000000b821217220 */ /* 0x080fe20000410000 */
        /* <DEDUP_REMOVED lines=12> */
[C---:B0-----:R-:W-:Y:S01]  /*153a0*/  FADD.FTZ R3, R155.reuse, R3 ;  /* 0x000000039b037221 */ /* 0x041fe20000010000 */
[----:B------:R-:W-:Y:S01]  /*153b0*/  F2FP.BF16.F32.PACK_AB R154, R155, R154 ;  /* 0x0000009a9b9a723e */ /* 0x000fe200000010ff */
        /* <DEDUP_REMOVED lines=44> */
[-C--:B------:R-:W-:Y:S01]  /*15680*/  FMUL.FTZ R93, R93, R184.reuse ;  /* 0x000000b85d5d7220 */ /* 0x080fe20000410000 */
[-C--:B------:R-:W-:Y:S01]  /*15690*/  FMUL.FTZ R96, R96, R184.reuse ;  /* 0x000000b860607220 */ /* 0x080fe20000410000 */
[----:B------:R-:W3:Y:S01]  /*156a0*/  SHFL.BFLY PT, R164, R10, 0x2, 0x1f ;  /* 0x0c401f000aa47f89 */ /* 0x000ee200000e0000 */
        /* <DEDUP_REMOVED lines=23> */
[----:B---3--:R-:W-:Y:S01]  /*15820*/  FMNMX.FTZ R10, R10, R164, !PT ;  /* 0x000000a40a0a7209 */ /* 0x008fe20007810000 */
        /* <DEDUP_REMOVED lines=14> */
[----:B------:R-:W-:-:S02]  /*15910*/  FMUL.FTZ R149, R149, R184 ;  /* 0x000000b895957220 */ /* 0x000fc40000410000 */
[----:B------:R-:W2:Y:S01]  /*15920*/  MUFU.EX2 R197, R197 ;  /* 0x000000c500c57308 */ /* 0x000ea20000000800 */
[----:B---3--:R-:W-:-:S07]  /*15930*/  FADD.FTZ R3, R214, R3 ;  /* 0x00000003d6037221 */ /* 0x008fce0000010000 */
[----:B------:R-:W3:Y:S01]  /*15940*/  MUFU.EX2 R185, R185 ;  /* 0x000000b900b97308 */ /* 0x000ee20000000800 */
[----:B----4-:R-:W-:Y:S01]  /*15950*/  FADD.FTZ R3, R215, R3 ;  /* 0x00000003d7037221 */ /* 0x010fe20000010000 */
[----:B0-----:R-:W-:-:S04]  /*15960*/  FMNMX.FTZ R10, R10, R164, !PT ;  /* 0x000000a40a0a7209 */ /* 0x001fc80007810000 */
[C---:B------:R-:W-:Y:S01]  /*15970*/  FSETP.NEU.FTZ.AND P1, PT, R10.reuse, -INF , PT ;  /* 0xff8000000a00780b */ /* 0x040fe20003f3d000 */
[----:B------:R-:W-:Y:S01]  /*15980*/  FMUL.FTZ R194, R10, R11 ;  /* 0x0000000b0ac27220 */ /* 0x000fe20000410000 */
[----:B------:R-:W0:Y:S01]  /*15990*/  MUFU.EX2 R188, R188 ;  /* 0x000000bc00bc7308 */ /* 0x000e220000000800 */
[----:B--2---:R-:W-:-:S03]  /*159a0*/  FADD.FTZ R3, R197, R3 ;  /* 0x00000003c5037221 */ /* 0x004fc60000010000 */
[----:B------:R-:W-:Y:S01]  /*159b0*/  FSEL R194, R194, RZ, P1 ;  /* 0x000000ffc2c27208 */ /* 0x000fe20000800000 */
[----:B---3--:R-:W-:-:S03]  /*159c0*/  FADD.FTZ R3, R185, R3 ;  /* 0x00000003b9037221 */ /* 0x008fc60000010000 */
[----:B------:R-:W2:Y:S01]  /*159d0*/  MUFU.EX2 R217, R217 ;  /* 0x000000d900d97308 */ /* 0x000ea20000000800 */
[-CC-:B------:R-:W-:Y:S01]  /*159e0*/  FFMA.FTZ R164, R153, R11.reuse, -R194.reuse ;  /* 0x0000000b99a47223 */ /* 0x180fe200000108c2 */
[-CC-:B------:R-:W-:Y:S01]  /*159f0*/  FFMA.FTZ R153, R170, R11.reuse, -R194.reuse ;  /* 0x0000000baa997223 */ /* 0x180fe200000108c2 */
[-CC-:B------:R-:W-:Y:S01]  /*15a00*/  FFMA.FTZ R216, R156, R11.reuse, -R194.reuse ;  /* 0x0000000b9cd87223 */ /* 0x180fe200000108c2 */
[----:B------:R-:W-:Y:S01]  /*15a10*/  F2FP.BF16.F32.PACK_AB R156, R159, R158 ;  /* 0x0000009e9f9c723e */ /* 0x000fe200000010ff */
[-CC-:B------:R-:W-:Y:S01]  /*15a20*/  FFMA.FTZ R227, R198, R11.reuse, -R194.reuse ;  /* 0x0000000bc6e37223 */ /* 0x180fe200000108c2 */
[----:B------:R-:W-:Y:S01]  /*15a30*/  F2FP.BF16.F32.PACK_AB R158, R163, R162 ;  /* 0x000000a2a39e723e */ /* 0x000fe200000010ff */
        /* <DEDUP_REMOVED lines=10> */
[----:B---3--:R-:W-:Y:S01]  /*15ae0*/  FSEL R153, R10, RZ, P1 ;  /* 0x000000ff0a997208 */ /* 0x008fe20000800000 */
[-CC-:B------:R-:W-:Y:S01]  /*15af0*/  FFMA.FTZ R178, R178, R11.reuse, -R194.reuse ;  /* 0x0000000bb2b27223 */ /* 0x180fe200000108c2 */
[-CC-:B------:R-:W-:Y:S01]  /*15b00*/  FFMA.FTZ R179, R179, R11.reuse, -R194.reuse ;  /* 0x0000000bb3b37223 */ /* 0x180fe200000108c2 */
[-CC-:B------:R-:W-:Y:S01]  /*15b10*/  FFMA.FTZ R180, R180, R11.reuse, -R194.reuse ;  /* 0x0000000bb4b47223 */ /* 0x180fe200000108c2 */
[-CC-:B------:R-:W-:Y:S01]  /*15b20*/  FFMA.FTZ R181, R181, R11.reuse, -R194.reuse ;  /* 0x0000000bb5b57223 */ /* 0x180fe200000108c2 */
[----:B------:R-:W-:Y:S01]  /*15b30*/  FADD.FTZ R153, -R153, R213 ;  /* 0x000000d599997221 */ /* 0x000fe20000010100 */
[-CC-:B------:R-:W-:Y:S01]  /*15b40*/  FFMA.FTZ R182, R182, R11.reuse, -R194.reuse ;  /* 0x0000000bb6b67223 */ /* 0x180fe200000108c2 */
[----:B------:R-:W3:Y:S01]  /*15b50*/  MUFU.EX2 R227, R227 ;  /* 0x000000e300e37308 */ /* 0x000ee20000000800 */
[----:B----4-:R-:W-:Y:S01]  /*15b60*/  F2FP.BF16.F32.PACK_AB R164, R177, R176 ;  /* 0x000000b0b1a4723e */ /* 0x010fe200000010ff */
[-C--:B------:R-:W-:Y:S01]  /*15b70*/  FMUL.FTZ R153, R153, R11.reuse ;  /* 0x0000000b99997220 */ /* 0x080fe20000410000 */
[-CC-:B------:R-:W-:Y:S01]  /*15b80*/  FFMA.FTZ R183, R183, R11.reuse, -R194.reuse ;  /* 0x0000000bb7b77223 */ /* 0x180fe200000108c2 */
[----:B------:R-:W-:Y:S01]  /*15b90*/  F2FP.BF16.F32.PACK_AB R160, R169, R168 ;  /* 0x000000a8a9a0723e */ /* 0x000fe200000010ff */
[-CC-:B------:R-:W-:Y:S01]  /*15ba0*/  FFMA.FTZ R186, R186, R11.reuse, -R194.reuse ;  /* 0x0000000bbaba7223 */ /* 0x180fe200000108c2 */
[-CC-:B------:R-:W-:Y:S01]  /*15bb0*/  FFMA.FTZ R187, R187, R11.reuse, -R194.reuse ;  /* 0x0000000bbbbb7223 */ /* 0x180fe200000108c2 */
[-CC-:B------:R-:W-:Y:S01]  /*15bc0*/  FFMA.FTZ R190, R190, R11.reuse, -R194.reuse ;  /* 0x0000000bbebe7223 */ /* 0x180fe200000108c2 */
[----:B------:R3:W4:Y:S01]  /*15bd0*/  MUFU.EX2 R176, R153 ;  /* 0x0000009900b07308 */ /* 0x0007220000000800 */
[-CC-:B------:R-:W-:Y:S01]  /*15be0*/  FFMA.FTZ R189, R189, R11.reuse, -R194.reuse ;  /* 0x0000000bbdbd7223 */ /* 0x180fe200000108c2 */
[----:B------:R-:W-:Y:S01]  /*15bf0*/  F2FP.BF16.F32.PACK_AB R162, R173, R172 ;  /* 0x000000acada2723e */ /* 0x000fe200000010ff */
[-CC-:B------:R-:W-:Y:S01]  /*15c00*/  FFMA.FTZ R191, R191, R11.reuse, -R194.reuse ;  /* 0x0000000bbfbf7223 */ /* 0x180fe200000108c2 */
[----:B------:R-:W-:Y:S01]  /*15c10*/  FFMA.FTZ R193, R193, R11, -R194 ;  /* 0x0000000bc1c17223 */ /* 0x000fe200000108c2 */
[----:B0-----:R-:W-:Y:S01]  /*15c20*/  FADD.FTZ R3, R188, R3 ;  /* 0x00000003bc037221 */ /* 0x001fe20000010000 */
[----:B------:R-:W-:-:S02]  /*15c30*/  F2FP.BF16.F32.PACK_AB R166, R215, R214 ;  /* 0x000000d6d7a6723e */ /* 0x000fc400000010ff */
[----:B------:R-:W0:Y:S01]  /*15c40*/  MUFU.EX2 R216, R216 ;  /* 0x000000d800d87308 */ /* 0x000e220000000800 */
[----:B--2---:R-:W-:Y:S01]  /*15c50*/  FADD.FTZ R3, R217, R3 ;  /* 0x00000003d9037221 */ /* 0x004fe20000010000 */
[----:B---3--:R-:W-:Y:S02]  /*15c60*/  F2FP.BF16.F32.PACK_AB R153, R155, R227 ;  /* 0x000000e39b99723e */ /* 0x008fe400000010ff */
[----:B------:R-:W-:Y:S02]  /*15c70*/  F2FP.BF16.F32.PACK_AB R168, R185, R197 ;  /* 0x000000c5b9a8723e */ /* 0x000fe400000010ff */
[----:B------:R-:W-:Y:S02]  /*15c80*/  F2FP.BF16.F32.PACK_AB R170, R217, R188 ;  /* 0x000000bcd9aa723e */ /* 0x000fe400000010ff */
[----:B------:R-:W2:Y:S01]  /*15c90*/  MUFU.EX2 R157, R157 ;  /* 0x0000009d009d7308 */ /* 0x000ea20000000800 */
[----:B----4-:R-:W-:Y:S01]  /*15ca0*/  FFMA.FTZ R0, R176, R0, R227 ;  /* 0x00000000b0007223 */ /* 0x010fe200000100e3 */
        /* <DEDUP_REMOVED lines=127> */
[----:B------:R-:W-:Y:S06]  /*164a0*/  @!P2 BRA `(.L_x_11863) ;  /* 0x000000000004a947 */ /* 0x000fec0003800000 */
[----:B------:R-:W-:Y:S01]  /*164b0*/  BPT.TRAP 0x1 ;  /* 0x000000040000795c */ /* 0x000fe20000300000 */
.L_x_11863:
[----:B------:R0:W2:Y:S01]  /*164c0*/  SYNCS.PHASECHK.TRANS64.TRYWAIT P1, [R211+URZ+0x22850], R212 ;  /* 0x022850d4d30075a7 */ /* 0x0000a2000802017f */
[----:B------:R-:W-:Y:S05]  /*164d0*/  @!P2 BRA `(.L_x_11864) ;  /* 0x000000000004a947 */ /* 0x000fea0003800000 */
[----:B------:R-:W-:Y:S01]  /*164e0*/  BPT.TRAP 0x1 ;  /* 0x000000040000795c */ /* 0x000fe20000300000 */
.L_x_11864:
[----:B------:R-:W-:Y:S04]  /*164f0*/  BSSY B0, `(.L_x_11865) ;  /* 0x0000004000007945 */ /* 0x000fe80003800000 */
[----:B--2---:R-:W-:Y:S05]  /*16500*/  @P1 BRA `(.L_x_11866) ;  /* 0x0000000000081947 */ /* 0x004fea0003800000 */
[----:B------:R-:W2:Y:S02]  /*16510*/  SYNCS.PHASECHK.TRANS64.TRYWAIT P1, [R211+URZ+0x22850], R212 ;  /* 0x022850d4d30075a7 */ /* 0x000ea4000802017f */
[----:B--2---:R-:W-:Y:S05]  /*16520*/  @!P1 BRA `(.L_x_11867) ;  /* 0x000000f8008c9947 */ /* 0x004fea0003800000 */
.L_x_11866:
[----:B------:R-:W-:Y:S05]  /*16530*/  BSYNC B0 ;  /* 0x0000000000007941 */ /* 0x000fea0003800000 */
.L_x_11865:
[----:B------:R-:W3:Y:S01]  /*16540*/  S2R R178, SR_TID.X ;  /* 0x0000000000b27919 */ /* 0x000ee20000002100 */
[----:B------:R-:W-:Y:S01]  /*16550*/  IMAD.MOV.U32 R177, RZ, RZ, 0x40000040 ;  /* 0x40000040ffb17424 */ /* 0x000fe200078e00ff */
[----:B------:R-:W-:Y:S05]  /*16560*/  WARPSYNC.ALL ;  /* 0x0000000000007948 */ /* 0x000fea0003800000 */
[----:B------:R-:W-:Y:S01]  /*16570*/  R2UR UR7, R177 ;  /* 0x00000000b10772ca */ /* 0x000fe200000e0000 */
[----:B------:R-:W-:Y:S01]  /*16580*/  IMAD.MOV.U32 R176, RZ, RZ, 0xc00 ;  /* 0x00000c00ffb07424 */ /* 0x000fe200078e00ff */
[----:B------:R-:W-:Y:S01]  /*16590*/  ISETP.GT.AND P1, PT, R4, R219, PT ;  /* 0x000000db0400720c */ /* 0x000fe20003f24270 */
[----:B012---:R-:W-:-:S02]  /*165a0*/  @!P0 VIADD R211, R211, 0x22860 ;  /* 0x00022860d3d38836 */ /* 0x007fc40000000000 */
[----:B------:R-:W-:Y:S02]  /*165b0*/  IMAD R176, R2, R176, UR42 ;  /* 0x0000002a02b07e24 */ /* 0x000fe4000f8e02b0 */
[----:B------:R-:W-:Y:S01]  /*165c0*/  VIADD R4, R4, 0xffffffff ;  /* 0xffffffff04047836 */ /* 0x000fe20000000000 */
[----:B------:R-:W-:Y:S01]  /*165d0*/  @!P0 PRMT R211, RZ, 0x654, R211 ;  /* 0x00000654ffd38816 */ /* 0x000fe200000000d3 */
[----:B------:R-:W-:Y:S01]  /*165e0*/  IMAD.MOV.U32 R213, RZ, RZ, R10 ;  /* 0x000000ffffd57224 */ /* 0x000fe200078e000a */
[----:B------:R-:W-:Y:S01]  /*165f0*/  R2UR UR6, R176 ;  /* 0x00000000b00672ca */ /* 0x000fe200000e0000 */
[----:B------:R-:W-:Y:S01]  /*16600*/  IMAD.MOV.U32 R216, RZ, RZ, R5 ;  /* 0x000000ffffd87224 */ /* 0x000fe200078e0005 */
[----:B---3--:R-:W-:-:S05]  /*16610*/  SHF.R.U32.HI R178, RZ, 0x7, R178 ;  /* 0x00000007ffb27819 */ /* 0x008fca00000116b2 */
        /* <DEDUP_REMOVED lines=46> */
.L_x_11850:
[----:B------:R-:W-:Y:S05]  /*16900*/  WARPSYNC.ALL ;  /* 0x0000000000007948 */ /* 0x000fea0003800000 */
[----:B------:R-:W2:Y:S01]  /*16910*/  SHFL.BFLY PT, R4, R3, 0x2, 0x1f ;  /* 0x0c401f0003047f89 */ /* 0x000ea200000e0000 */
[----:B------:R-:W-:Y:S02]  /*16920*/  IMAD.MOV.U32 R21, RZ, RZ, -0x800000 ;  /* 0xff800000ff157424 */ /* 0x000fe400078e00ff */
[----:B------:R-:W-:Y:S01]  /*16930*/  VIADD R2, R2, 0x1 ;  /* 0x0000000102027836 */ /* 0x000fe20000000000 */
[----:B------:R-:W3:Y:S01]  /*16940*/  SHFL.BFLY PT, R9, R0, 0x2, 0x1f ;  /* 0x0c401f0000097f89 */ /* 0x000ee200000e0000 */
[----:B------:R-:W-:Y:S01]  /*16950*/  VIADD R232, R232, 0x1 ;  /* 0x00000001e8e87836 */ /* 0x000fe20000000000 */
[----:B------:R4:W-:Y:S08]  /*16960*/  BAR.ARV R20, 0x100 ;  /* 0x000400140000751d */ /* 0x0009f00000002000 */
[----:B------:R-:W-:Y:S06]  /*16970*/  BAR.ARV 0x8, 0x180 ;  /* 0x0206000000007b1d */ /* 0x000fec0000002000 */
[----:B--2---:R-:W-:Y:S01]  /*16980*/  FADD.FTZ R4, R4, R3 ;  /* 0x0000000304047221 */ /* 0x004fe20000010000 */
[----:B---3--:R-:W-:-:S04]  /*16990*/  FADD.FTZ R9, R9, R0 ;  /* 0x0000000009097221 */ /* 0x008fc80000010000 */
[----:B------:R-:W2:Y:S04]  /*169a0*/  SHFL.BFLY PT, R7, R4, 0x1, 0x1f ;  /* 0x0c201f0004077f89 */ /* 0x000ea800000e0000 */
[----:B------:R-:W3:Y:S01]  /*169b0*/  SHFL.BFLY PT, R6, R9, 0x1, 0x1f ;  /* 0x0c201f0009067f89 */ /* 0x000ee200000e0000 */
[----:B--2---:R-:W-:Y:S01]  /*169c0*/  FADD.FTZ R7, R4, R7 ;  /* 0x0000000704077221 */ /* 0x004fe20000010000 */
[----:B------:R-:W-:Y:S02]  /*169d0*/  IMAD.MOV.U32 R4, RZ, RZ, RZ ;  /* 0x000000ffff047224 */ /* 0x000fe400078e00ff */
[----:B---3--:R-:W-:Y:S02]  /*169e0*/  FADD.FTZ R6, R9, R6 ;  /* 0x0000000609067221 */ /* 0x008fe40000010000 */
[----:B------:R-:W-:-:S03]  /*169f0*/  FSETP.NE.FTZ.AND P0, PT, R7, RZ, PT ;  /* 0x000000ff0700720b */ /* 0x000fc60003f15000 */
[----:B------:R-:W-:-:S10]  /*16a00*/  FSETP.NE.FTZ.AND P1, PT, R6, RZ, PT ;  /* 0x000000ff0600720b */ /* 0x000fd40003f35000 */
[----:B------:R-:W2:Y:S01]  /*16a10*/  @P0 MUFU.LG2 R8, R7 ;  /* 0x0000000700080308 */ /* 0x000ea20000000c00 */
[----:B------:R-:W-:-:S07]  /*16a20*/  @P0 FMUL.FTZ R0, R11, 0.69314718246459960938 ;  /* 0x3f3172180b000820 */ /* 0x000fce0000410000 */
[----:B------:R-:W3:Y:S08]  /*16a30*/  @P1 MUFU.LG2 R3, R6 ;  /* 0x0000000600031308 */ /* 0x000ef00000000c00 */
[----:B------:R-:W5:Y:S01]  /*16a40*/  @P0 MUFU.RCP R4, R7 ;  /* 0x0000000700040308 */ /* 0x000f620000001000 */
[----:B--2---:R-:W-:-:S04]  /*16a50*/  @P0 FMUL.FTZ R13, R8, 0.69314718246459960938 ;  /* 0x3f317218080d0820 */ /* 0x004fc80000410000 */
[----:B------:R-:W-:Y:S01]  /*16a60*/  @P0 FFMA.FTZ R21, R0, R5, R13 ;  /* 0x0000000500150223 */ /* 0x000fe2000001000d */
[----:B------:R-:W-:Y:S01]  /*16a70*/  @P1 FMUL.FTZ R0, R11, 0.69314718246459960938 ;  /* 0x3f3172180b001820 */ /* 0x000fe20000410000 */
[----:B------:R-:W-:Y:S01]  /*16a80*/  PLOP3.LUT P0, PT, PT, PT, PT, 0x8, 0x0 ;  /* 0x000000000000781c */ /* 0x000fe20003f0e170 */
[----:B---3--:R-:W-:Y:S01]  /*16a90*/  @P1 FMUL.FTZ R5, R3, 0.69314718246459960938 ;  /* 0x3f31721803051820 */ /* 0x008fe20000410000 */
[----:B------:R-:W-:-:S03]  /*16aa0*/  IMAD.MOV.U32 R3, RZ, RZ, -0x800000 ;  /* 0xff800000ff037424 */ /* 0x000fc600078e00ff */
[----:B------:R-:W-:Y:S01]  /*16ab0*/  @P1 FFMA.FTZ R3, R0, R10, R5 ;  /* 0x0000000a00031223 */ /* 0x000fe20000010005 */
[----:B------:R-:W-:Y:S02]  /*16ac0*/  IMAD.MOV.U32 R0, RZ, RZ, RZ ;  /* 0x000000ffff007224 */ /* 0x000fe400078e00ff */
[-C--:B-----5:R-:W-:Y:S01]  /*16ad0*/  FMUL.FTZ R24, R24, R4.reuse ;  /* 0x0000000418187220 */ /* 0x0a0fe20000410000 */
[-C--:B------:R-:W-:Y:S01]  /*16ae0*/  FMUL.FTZ R25, R25, R4.reuse ;  /* 0x0000000419197220 */ /* 0x080fe20000410000 */
[-C--:B------:R-:W-:Y:S02]  /*16af0*/  FMUL.FTZ R28, R28, R4.reuse ;  /* 0x000000041c1c7220 */ /* 0x080fe40000410000 */
[----:B------:R-:W2:Y:S01]  /*16b00*/  @P1 MUFU.RCP R0, R6 ;  /* 0x0000000600001308 */ /* 0x000ea20000001000 */
[----:B------:R-:W-:Y:S01]  /*16b10*/  ISETP.NE.AND P1, PT, R2, 0x2, PT ;  /* 0x000000020200780c */ /* 0x000fe20003f25270 */
[-C--:B------:R-:W-:Y:S01]  /*16b20*/  FMUL.FTZ R29, R29, R4.reuse ;  /* 0x000000041d1d7220 */ /* 0x080fe20000410000 */
[-C--:B------:R-:W-:Y:S01]  /*16b30*/  FMUL.FTZ R32, R32, R4.reuse ;  /* 0x0000000420207220 */ /* 0x080fe20000410000 */
        /* <DEDUP_REMOVED lines=124> */
[----:B------:R-:W-:-:S02]  /*17300*/  LOP3.LUT R202, R202, R5, RZ, 0x3c, !PT ;  /* 0x00000005caca7212 */ /* 0x000fc400078e3cff */
[----:B----4-:R-:W-:-:S07]  /*17310*/  SEL R2, R2, RZ, P1 ;  /* 0x000000ff02027207 */ /* 0x010fce0000800000 */
.L_x_11760:
[----:B------:R-:W-:Y:S05]  /*17320*/  WARPSYNC.ALL ;  /* 0x0000000000007948 */ /* 0x000fea0003800000 */
        /* <DEDUP_REMOVED lines=10> */
[----:B------:R-:W-:Y:S01]  /*173d0*/  ISETP.NE.AND P0, PT, R225, RZ, PT ;  /* 0x000000ffe100720c */ /* 0x000fe20003f05270 */
[----:B------:R-:W-:Y:S01]  /*173e0*/  ULDC UR4, c[0x0][0xad4] ;  /* 0x0002b50000047ab9 */ /* 0x000fe20000000800 */
[----:B------:R-:W-:Y:S01]  /*173f0*/  F2FP.BF16.F32.PACK_AB R6, R29, R28 ;  /* 0x0000001c1d06723e */ /* 0x000fe200000010ff */
[----:B------:R-:W0:Y:S01]  /*17400*/  S2R R0, SR_SWINHI ;  /* 0x0000000000007919 */ /* 0x000e220000002f00 */
        /* <DEDUP_REMOVED lines=13> */
[----:B0-----:R-:W-:-:S03]  /*174e0*/  MOV R13, R0 ;  /* 0x00000000000d7202 */ /* 0x001fc60000000f00 */
[----:B----4-:R-:W-:-:S04]  /*174f0*/  IMAD.WIDE R14, R4, 0x2, R12 ;  /* 0x00000002040e7825 */ /* 0x010fc800078e020c */
        /* <DEDUP_REMOVED lines=162> */
[----:B0-----:R-:W-:Y:S01]  /*17f20*/  IADD3 R0, P0, R14, 0xc060, RZ ;  /* 0x0000c0600e007810 */ /* 0x001fe20007f1e0ff */
[----:B------:R-:W0:Y:S03]  /*17f30*/  LDC.64 R6, c[0x0][0xc00] ;  /* 0x00030000ff067b82 */ /* 0x000e260000000a00 */
[----:B------:R-:W-:Y:S01]  /*17f40*/  LOP3.LUT R4, R0, 0x380, RZ, 0xc0, !PT ;  /* 0x0000038000047812 */ /* 0x000fe200078ec0ff */
[----:B------:R-:W-:-:S03]  /*17f50*/  IMAD.X R15, RZ, RZ, R15, P0 ;  /* 0x000000ffff0f7224 */ /* 0x000fc600000e060f */
[----:B------:R-:W-:-:S04]  /*17f60*/  SHF.R.U64 R4, R4, 0x3, RZ ;  /* 0x0000000304047819 */ /* 0x000fc800000012ff */
[----:B------:R-:W-:Y:S01]  /*17f70*/  LOP3.LUT R14, R4, R0, RZ, 0x3c, !PT ;  /* 0x00000000040e7212 */ /* 0x000fe200078e3cff */
[----:B------:R-:W-:-:S03]  /*17f80*/  IMAD.MOV.U32 R4, RZ, RZ, RZ ;  /* 0x000000ffff047224 */ /* 0x000fc600078e00ff */
[----:B------:R-:W-:-:S05]  /*17f90*/  MOV R14, R14 ;  /* 0x0000000e000e7202 */ /* 0x000fca0000000f00 */
[----:B------:R4:W-:Y:S01]  /*17fa0*/  STSM.16.M88.4 [R14], R8 ;  /* 0x000000080e007844 */ /* 0x0009e20000000200 */
[----:B0-----:R-:W-:Y:S01]  /*17fb0*/  IMAD.WIDE R6, R230, 0x4, R6 ;  /* 0x00000004e6067825 */ /* 0x001fe200078e0206 */
[----:B------:R-:W-:Y:S06]  /*17fc0*/  BAR.SYNC.DEFER_BLOCKING 0x1, 0x100 ;  /* 0x0044000000007b1d */ /* 0x000fec0000010000 */
[----:B------:R-:W5:Y:S01]  /*17fd0*/  @P1 LDG.E R4, desc[UR38][R6.64] ;  /* 0x0000002606041981 */ /* 0x000f62000c1e1900 */
[----:B------:R-:W-:Y:S01]  /*17fe0*/  ISETP.NE.U32.AND P0, PT, RZ, UR6, PT ;  /* 0x00000006ff007c0c */ /* 0x000fe2000bf05070 */
[----:B------:R-:W-:Y:S01]  /*17ff0*/  ULDC UR6, c[0x0][0xa88] ;  /* 0x0002a20000067ab9 */ /* 0x000fe20000000800 */
[----:B------:R-:W-:-:S02]  /*18000*/  IMAD.MOV.U32 R20, RZ, RZ, 0x9b8 ;  /* 0x000009b8ff147424 */ /* 0x000fc400078e00ff */
[----:B------:R-:W-:Y:S01]  /*18010*/  ISETP.NE.AND.EX P0, PT, RZ, UR7, PT, P0 ;  /* 0x00000007ff007c0c */ /* 0x000fe2000bf05300 */
[----:B------:R-:W-:-:S12]  /*18020*/  IMAD.U32 R0, RZ, RZ, UR6 ;  /* 0x00000006ff007e24 */ /* 0x000fd8000f8e00ff */
[----:B----4-:R-:W0:Y:S01]  /*18030*/  @P0 LDC.64 R8, c[0x0][0xc08] ;  /* 0x00030200ff080b82 */ /* 0x010e220000000a00 */
[----:B------:R-:W-:-:S04]  /*18040*/  ISETP.GT.AND P2, PT, R225, 0x1, PT ;  /* 0x00000001e100780c */ /* 0x000fc80003f44270 */
[----:B------:R-:W-:-:S04]  /*18050*/  SEL R20, R20, 0x978, P2 ;  /* 0x0000097814147807 */ /* 0x000fc80001000000 */
[----:B------:R4:W1:Y:S01]  /*18060*/  LDC.64 R10, c[0x0][R20+0x220] ;  /* 0x00008800140a7b82 */ /* 0x0008620000000a00 */
[----:B0-----:R-:W-:-:S05]  /*18070*/  @P0 IMAD.WIDE R8, R230, 0x4, R8 ;  /* 0x00000004e6080825 */ /* 0x001fca00078e0208 */
[----:B------:R0:W5:Y:S02]  /*18080*/  @P0 LDG.E R0, desc[UR38][R8.64] ;  /* 0x0000002608000981 */ /* 0x000164000c1e1900 */
[----:B0-----:R4:W0:Y:S01]  /*18090*/  LDC.64 R8, c[0x0][R20+0x218] ;  /* 0x0000860014087b82 */ /* 0x0018220000000a00 */
[----:B-1----:R-:W-:Y:S05]  /*180a0*/  @P0 BRA `(.L_x_11871) ;  /* 0x0000000000100947 */ /* 0x002fea0003800000 */
[----:B------:R-:W-:Y:S05]  /*180b0*/  @!P1 BRA `(.L_x_11871) ;  /* 0x00000000000c9947 */ /* 0x000fea0003800000 */
[----:B-----5:R-:W2:Y:S04]  /*180c0*/  LDG.E R0, desc[UR38][R6.64] ;  /* 0x0000002606007981 */ /* 0x020ea8000c1e1900 */
[----:B------:R-:W2:Y:S02]  /*180d0*/  LDG.E R6, desc[UR38][R6.64+0x4] ;  /* 0x0000042606067981 */ /* 0x000ea4000c1e1900 */
[----:B--2---:R-:W-:-:S07]  /*180e0*/  IMAD.IADD R0, R6, 0x1, -R0 ;  /* 0x0000000106007824 */ /* 0x004fce00078e0a00 */
.L_x_11871:
[----:B------:R-:W2:Y:S01]  /*180f0*/  LDL R159, [R1+0x6c] ;  /* 0x00006c00019f7983 */ /* 0x000ea20000100800 */
[----:B------:R-:W1:Y:S03]  /*18100*/  LDC R157, c[0x0][0xbe8] ;  /* 0x0002fa00ff9d7b82 */ /* 0x000e660000000800 */
[----:B------:R-:W2:Y:S01]  /*18110*/  LDL R158, [R1+0x64] ;  /* 0x00006400019e7983 */ /* 0x000ea20000100800 */
[----:B------:R-:W-:Y:S02]  /*18120*/  ISETP.NE.U32.AND P0, PT, RZ, UR4, PT ;  /* 0x00000004ff007c0c */ /* 0x000fe4000bf05070 */
[----:B------:R-:W-:Y:S02]  /*18130*/  SHF.R.S32.HI R5, RZ, 0x1f, R230 ;  /* 0x0000001fff057819 */ /* 0x000fe400000114e6 */
[----:B------:R-:W4:Y:S01]  /*18140*/  LDC.64 R14, c[0x0][R20+0x228] ;  /* 0x00008a00140e7b82 */ /* 0x000f220000000a00 */
[----:B------:R-:W-:-:S04]  /*18150*/  ISETP.NE.AND.EX P0, PT, RZ, UR5, PT, P0 ;  /* 0x00000005ff007c0c */ /* 0x000fc8000bf05300 */
[----:B------:R-:W-:Y:S02]  /*18160*/  SEL R6, R230, RZ, !P0 ;  /* 0x000000ffe6067207 */ /* 0x000fe40004000000 */
[----:B------:R-:W-:-:S03]  /*18170*/  SEL R5, R5, RZ, !P0 ;  /* 0x000000ff05057207 */ /* 0x000fc60004000000 */
[----:B---3--:R-:W-:-:S04]  /*18180*/  IMAD R152, R11, R6, RZ ;  /* 0x000000060b987224 */ /* 0x008fc800078e02ff */
[----:B------:R-:W-:Y:S01]  /*18190*/  IMAD R152, R10, R5, R152 ;  /* 0x000000050a987224 */ /* 0x000fe200078e0298 */
[----:B-1----:R-:W-:Y:S01]  /*181a0*/  ISETP.NE.AND P1, PT, R157, 0x1, PT ;  /* 0x000000019d00780c */ /* 0x002fe20003f25270 */
[-C--:B0-----:R-:W-:Y:S02]  /*181b0*/  IMAD R5, R9, R224.reuse, RZ ;  /* 0x000000e009057224 */ /* 0x081fe400078e02ff */
[----:B------:R-:W-:-:S04]  /*181c0*/  IMAD.WIDE.U32 R8, R8, R224, RZ ;  /* 0x000000e008087225 */ /* 0x000fc800078e00ff */
[----:B------:R-:W-:-:S04]  /*181d0*/  IMAD.WIDE.U32 R10, R10, R6, RZ ;  /* 0x000000060a0a7225 */ /* 0x000fc800078e00ff */
[----:B------:R-:W-:Y:S01]  /*181e0*/  IMAD.IADD R156, R9, 0x1, R5 ;  /* 0x00000001099c7824 */ /* 0x000fe200078e0205 */
[----:B-----5:R-:W-:Y:S01]  /*181f0*/  IADD3 R7, P0, P3, R10, R8, R4 ;  /* 0x000000080a077210 */ /* 0x020fe20007b1e004 */
[----:B------:R-:W0:Y:S01]  /*18200*/  @P1 LDC R9, c[0x0][0xbec] ;  /* 0x0002fb00ff091b82 */ /* 0x000e220000000800 */
[----:B------:R-:W-:Y:S01]  /*18210*/  SEL R10, R233, RZ, P2 ;  /* 0x000000ffe90a7207 */ /* 0x000fe20001000000 */
[----:B------:R-:W-:Y:S01]  /*18220*/  IMAD.IADD R152, R11, 0x1, R152 ;  /* 0x000000010b987824 */ /* 0x000fe200078e0298 */
[----:B------:R-:W-:Y:S01]  /*18230*/  SHF.R.S32.HI R5, RZ, 0x1f, R4 ;  /* 0x0000001fff057819 */ /* 0x000fe20000011404 */
[----:B------:R-:W-:-:S04]  /*18240*/  IMAD R0, R0, R157, RZ ;  /* 0x0000009d00007224 */ /* 0x000fc800078e02ff */
[----:B------:R-:W1:Y:S01]  /*18250*/  @P1 LDC R8, c[0x0][0xbf0] ;  /* 0x0002fc00ff081b82 */ /* 0x000e620000000800 */
[-C--:B----4-:R-:W-:Y:S02]  /*18260*/  IMAD R15, R15, R10.reuse, RZ ;  /* 0x0000000a0f0f7224 */ /* 0x090fe400078e02ff */
[----:B------:R-:W-:Y:S01]  /*18270*/  IMAD.WIDE.U32 R10, R14, R10, RZ ;  /* 0x0000000a0e0a7225 */ /* 0x000fe200078e00ff */
[----:B------:R-:W-:-:S03]  /*18280*/  IADD3.X R14, R152, R156, R5, P0, P3 ;  /* 0x0000009c980e7210 */ /* 0x000fc600007e6405 */
[----:B------:R-:W-:Y:S02]  /*18290*/  IMAD.IADD R152, R210, 0x1, R209 ;  /* 0x00000001d2987824 */ /* 0x000fe400078e02d1 */
[----:B------:R-:W-:Y:S02]  /*182a0*/  IMAD.IADD R15, R11, 0x1, R15 ;  /* 0x000000010b0f7824 */ /* 0x000fe400078e020f */
[----:B0-----:R-:W-:-:S04]  /*182b0*/  @P1 IMAD.HI.U32 R9, R152, R9, RZ ;  /* 0x0000000998091227 */ /* 0x001fc800078e00ff */
[----:B------:R-:W-:Y:S01]  /*182c0*/  IMAD.MOV.U32 R156, RZ, RZ, R152 ;  /* 0x000000ffff9c7224 */ /* 0x000fe200078e0098 */
[----:B-1----:R-:W-:Y:S02]  /*182d0*/  @P1 SHF.R.U32.HI R156, RZ, R8, R9 ;  /* 0x00000008ff9c1219 */ /* 0x002fe40000011609 */
[----:B------:R0:W1:Y:S02]  /*182e0*/  LDC.64 R8, c[0x0][R20+0x210] ;  /* 0x0000840014087b82 */ /* 0x0000640000000a00 */
[----:B------:R-:W-:Y:S02]  /*182f0*/  IADD3 R10, P0, P3, R156, R7, R10 ;  /* 0x000000079c0a7210 */ /* 0x000fe40007b1e00a */
[----:B------:R-:W-:-:S04]  /*18300*/  SHF.R.S32.HI R7, RZ, 0x1f, R156 ;  /* 0x0000001fff077819 */ /* 0x000fc8000001149c */
[----:B------:R-:W-:Y:S01]  /*18310*/  IADD3.X R11, R7, R14, R15, P0, P3 ;  /* 0x0000000e070b7210 */ /* 0x000fe200007e640f */
[----:B0-----:R-:W-:Y:S01]  /*18320*/  IMAD.MOV R20, RZ, RZ, -R156 ;  /* 0x000000ffff147224 */ /* 0x001fe200078e0a9c */
[----:B------:R-:W0:Y:S03]  /*18330*/  LDC.64 R14, c[0x0][0xba8] ;  /* 0x0002ea00ff0e7b82 */ /* 0x000e260000000a00 */
[----:B------:R-:W-:-:S05]  /*18340*/  IMAD R20, R157, R20, R152 ;  /* 0x000000149d147224 */ /* 0x000fca00078e0298 */
[----:B------:R-:W-:Y:S01]  /*18350*/  SHF.R.S32.HI R7, RZ, 0x1f, R20 ;  /* 0x0000001fff077819 */ /* 0x000fe20000011414 */
[----:B0-----:R-:W0:Y:S08]  /*18360*/  @!P2 LDC R14, c[0x0][0xb50] ;  /* 0x0002d400ff0eab82 */ /* 0x001e300000000800 */
[----:B------:R-:W3:Y:S01]  /*18370*/  @!P2 LDC R15, c[0x0][0xb54] ;  /* 0x0002d500ff0fab82 */ /* 0x000ee20000000800 */
[----:B-1----:R-:W-:-:S02]  /*18380*/  IMAD R9, R9, R20, RZ ;  /* 0x0000001409097224 */ /* 0x002fc400078e02ff */
[----:B------:R-:W-:-:S04]  /*18390*/  IMAD.WIDE.U32 R10, R8, R20, R10 ;  /* 0x00000014080a7225 */ /* 0x000fc800078e000a */
[----:B------:R-:W-:-:S04]  /*183a0*/  IMAD R7, R8, R7, R9 ;  /* 0x0000000708077224 */ /* 0x000fc800078e0209 */
[----:B------:R-:W-:Y:S01]  /*183b0*/  IMAD.IADD R7, R11, 0x1, R7 ;  /* 0x000000010b077824 */ /* 0x000fe200078e0207 */
[----:B0-----:R-:W-:-:S05]  /*183c0*/  LEA R14, P0, R10, R14, 0x2 ;  /* 0x0000000e0a0e7211 */ /* 0x001fca00078010ff */
[----:B------:R-:W-:Y:S01]  /*183d0*/  SHFL.IDX PT, R8, R14, RZ, 0x1c1f ;  /* 0x001c1fff0e087589 */ /* 0x000fe200000e0000 */
[----:B---3--:R-:W-:-:S03]  /*183e0*/  LEA.HI.X R7, R10, R15, R7, 0x2, P0 ;  /* 0x0000000f0a077211 */ /* 0x008fc600000f1407 */
[----:B------:R-:W-:Y:S04]  /*183f0*/  SHFL.IDX PT, R10, R14, 0x1, 0x1c1f ;  /* 0x003c1f000e0a7f89 */ /* 0x000fe800000e0000 */
[----:B------:R-:W0:Y:S04]  /*18400*/  SHFL.IDX PT, R9, R7, RZ, 0x1c1f ;  /* 0x001c1fff07097589 */ /* 0x000e2800000e0000 */
[----:B------:R1:W3:Y:S01]  /*18410*/  SHFL.IDX PT, R11, R7, 0x1, 0x1c1f ;  /* 0x003c1f00070b7f89 */ /* 0x0002e200000e0000 */
[----:B--2---:R-:W-:Y:S01]  /*18420*/  IMAD.IADD R20, R159, 0x1, R209 ;  /* 0x000000019f147824 */ /* 0x004fe200078e02d1 */
[----:B------:R-:W-:-:S03]  /*18430*/  LOP3.LUT P0, RZ, R158, 0x3, RZ, 0xc0, !PT ;  /* 0x000000039eff7812 */ /* 0x000fc6000780c0ff */
[C---:B-1----:R-:W-:Y:S01]  /*18440*/  VIADD R7, R20.reuse, 0x8 ;  /* 0x0000000814077836 */ /* 0x042fe20000000000 */
[----:B------:R-:W-:-:S04]  /*18450*/  ISETP.GE.OR P3, PT, R20, R0, P0 ;  /* 0x000000001400720c */ /* 0x000fc80000766670 */
[----:B------:R-:W-:-:S09]  /*18460*/  ISETP.GE.OR P0, PT, R7, R0, P0 ;  /* 0x000000000700720c */ /* 0x000fd20000706670 */
[----:B0-----:R0:W-:Y:S04]  /*18470*/  @!P3 ST.E desc[UR38][R8.64], R21 ;  /* 0x000000150800b985 */ /* 0x0011e8000c101926 */
[----:B---3--:R0:W-:Y:S01]  /*18480*/  @!P0 ST.E desc[UR38][R10.64], R3 ;  /* 0x000000030a008985 */ /* 0x0081e2000c101926 */
[----:B------:R-:W-:Y:S05]  /*18490*/  @P2 BRA `(.L_x_11872) ;  /* 0x0000001000382947 */ /* 0x000fea0003800000 */
[----:B0-----:R-:W0:Y:S01]  /*184a0*/  S2R R3, SR_TID.X ;  /* 0x0000000000037919 */ /* 0x001e220000002100 */
        /* <DEDUP_REMOVED lines=10> */
[----:B------:R-:W-:Y:S02]  /*18550*/  IADD3 R41, P4, R12, 0x4000, RZ ;  /* 0x000040000c297810 */ /* 0x000fe40007f9e0ff */
[----:B------:R-:W-:Y:S02]  /*18560*/  LOP3.LUT R28, R29, 0x380, RZ, 0xc0, !PT ;  /* 0x000003801d1c7812 */ /* 0x000fe400078ec0ff */
[----:B------:R-:W-:-:S02]  /*18570*/  LOP3.LUT R32, R33, 0x380, RZ, 0xc0, !PT ;  /* 0x0000038021207812 */ /* 0x000fc400078ec0ff */
[----:B------:R-:W-:Y:S02]  /*18580*/  LOP3.LUT R36, R37, 0x380, RZ, 0xc0, !PT ;  /* 0x0000038025247812 */ /* 0x000fe400078ec0ff */
[----:B------:R-:W-:Y:S02]  /*18590*/  LOP3.LUT R40, R41, 0x380, RZ, 0xc0, !PT ;  /* 0x0000038029287812 */ /* 0x000fe400078ec0ff */
[----:B------:R-:W-:Y:S02]  /*185a0*/  IADD3 R45, P5, R12, 0x5000, RZ ;  /* 0x000050000c2d7810 */ /* 0x000fe40007fbe0ff */
[----:B------:R-:W-:Y:S02]  /*185b0*/  SHF.R.U64 R28, R28, 0x3, RZ ;  /* 0x000000031c1c7819 */ /* 0x000fe400000012ff */
[----:B------:R-:W-:Y:S02]  /*185c0*/  SHF.R.U64 R32, R32, 0x3, RZ ;  /* 0x0000000320207819 */ /* 0x000fe400000012ff */
[----:B------:R-:W-:-:S02]  /*185d0*/  SHF.R.U64 R36, R36, 0x3, RZ ;  /* 0x0000000324247819 */ /* 0x000fc400000012ff */
        /* <DEDUP_REMOVED lines=17> */
[----:B------:R-:W-:Y:S02]  /*186f0*/  SHF.R.U64 R44, R44, 0x3, RZ ;  /* 0x000000032c2c7819 */ /* 0x000fe400000012ff */
[----:B------:R-:W-:Y:S01]  /*18700*/  LOP3.LUT R48, R49, 0x380, RZ, 0xc0, !PT ;  /* 0x0000038031307812 */ /* 0x000fe200078ec0ff */
[----:B------:R-:W5:Y:S01]  /*18710*/  LD.E.128 R36, desc[UR38][R36.64] ;  /* 0x0000002624247980 */ /* 0x000f62000c101d00 */
[----:B------:R-:W-:Y:S02]  /*18720*/  LOP3.LUT R52, R53, 0x380, RZ, 0xc0, !PT ;  /* 0x0000038035347812 */ /* 0x000fe400078ec0ff */
[----:B------:R-:W-:Y:S01]  /*18730*/  LOP3.LUT R56, R57, 0x380, RZ, 0xc0, !PT ;  /* 0x0000038039387812 */ /* 0x000fe200078ec0ff */
[----:B------:R-:W5:Y:S01]  /*18740*/  LD.E.128 R40, desc[UR38][R40.64] ;  /* 0x0000002628287980 */ /* 0x000f62000c101d00 */
[----:B------:R-:W-:-:S02]  /*18750*/  LOP3.LUT R60, R61, 0x380, RZ, 0xc0, !PT ;  /* 0x000003803d3c7812 */ /* 0x000fc400078ec0ff */
[----:B------:R-:W-:Y:S01]  /*18760*/  LOP3.LUT R44, R44, R45, RZ, 0x3c, !PT ;  /* 0x0000002d2c2c7212 */ /* 0x000fe200078e3cff */
[----:B------:R-:W-:Y:S01]  /*18770*/  IMAD.X R45, RZ, RZ, R13, P5 ;  /* 0x000000ffff2d7224 */ /* 0x000fe200028e060d */
[----:B------:R-:W-:Y:S02]  /*18780*/  IADD3 R65, P5, R12, 0xa000, RZ ;  /* 0x0000a0000c417810 */ /* 0x000fe40007fbe0ff */
[----:B------:R-:W-:Y:S02]  /*18790*/  SHF.R.U64 R48, R48, 0x3, RZ ;  /* 0x0000000330307819 */ /* 0x000fe400000012ff */
[----:B------:R-:W-:Y:S01]  /*187a0*/  SHF.R.U64 R52, R52, 0x3, RZ ;  /* 0x0000000334347819 */ /* 0x000fe200000012ff */
[----:B------:R-:W5:Y:S01]  /*187b0*/  LD.E.128 R44, desc[UR38][R44.64] ;  /* 0x000000262c2c7980 */ /* 0x000f62000c101d00 */
[----:B------:R-:W-:Y:S02]  /*187c0*/  SHF.R.U64 R56, R56, 0x3, RZ ;  /* 0x0000000338387819 */ /* 0x000fe400000012ff */
[----:B------:R-:W-:-:S02]  /*187d0*/  SHF.R.U64 R60, R60, 0x3, RZ ;  /* 0x000000033c3c7819 */ /* 0x000fc400000012ff */
        /* <DEDUP_REMOVED lines=14> */
[C---:B------:R-:W-:Y:S02]  /*188c0*/  IADD3 R81, P4, R12.reuse, 0xe000, RZ ;  /* 0x0000e0000c517810 */ /* 0x040fe40007f9e0ff */
[----:B------:R-:W-:Y:S01]  /*188d0*/  LOP3.LUT R11, R12, 0x380, RZ, 0xc0, !PT ;  /* 0x000003800c0b7812 */ /* 0x000fe200078ec0ff */
[----:B------:R-:W5:Y:S01]  /*188e0*/  LD.E.128 R56, desc[UR38][R56.64] ;  /* 0x0000002638387980 */ /* 0x000f62000c101d00 */
[----:B------:R-:W-:Y:S02]  /*188f0*/  SHF.R.U64 R64, R64, 0x3, RZ ;  /* 0x0000000340407819 */ /* 0x000fe400000012ff */
[----:B------:R-:W-:Y:S01]  /*18900*/  LOP3.LUT R68, R69, 0x380, RZ, 0xc0, !PT ;  /* 0x0000038045447812 */ /* 0x000fe200078ec0ff */
[----:B------:R-:W5:Y:S01]  /*18910*/  LD.E.128 R60, desc[UR38][R60.64] ;  /* 0x000000263c3c7980 */ /* 0x000f62000c101d00 */
[----:B------:R-:W-:-:S02]  /*18920*/  LOP3.LUT R72, R73, 0x380, RZ, 0xc0, !PT ;  /* 0x0000038049487812 */ /* 0x000fc400078ec0ff */
[----:B------:R-:W-:Y:S02]  /*18930*/  LOP3.LUT R76, R77, 0x380, RZ, 0xc0, !PT ;  /* 0x000003804d4c7812 */ /* 0x000fe400078ec0ff */
[----:B------:R-:W-:Y:S02]  /*18940*/  LOP3.LUT R80, R81, 0x380, RZ, 0xc0, !PT ;  /* 0x0000038051507812 */ /* 0x000fe400078ec0ff */
[----:B------:R-:W-:Y:S02]  /*18950*/  SHF.R.U64 R11, R11, 0x3, RZ ;  /* 0x000000030b0b7819 */ /* 0x000fe400000012ff */
[----:B------:R-:W-:Y:S01]  /*18960*/  LOP3.LUT R64, R64, R65, RZ, 0x3c, !PT ;  /* 0x0000004140407212 */ /* 0x000fe200078e3cff */
[----:B------:R-:W-:Y:S01]  /*18970*/  IMAD.X R65, RZ, RZ, R13, P5 ;  /* 0x000000ffff417224 */ /* 0x000fe200028e060d */
[----:B------:R-:W-:Y:S02]  /*18980*/  IADD3 R10, P5, R12, 0xf000, RZ ;  /* 0x0000f0000c0a7810 */ /* 0x000fe40007fbe0ff */
[----:B------:R-:W-:-:S02]  /*18990*/  SHF.R.U64 R68, R68, 0x3, RZ ;  /* 0x0000000344447819 */ /* 0x000fc400000012ff */
[----:B------:R-:W-:Y:S01]  /*189a0*/  SHF.R.U64 R72, R72, 0x3, RZ ;  /* 0x0000000348487819 */ /* 0x000fe200000012ff */
[--C-:B------:R-:W-:Y:S01]  /*189b0*/  IMAD.X R85, RZ, RZ, R13.reuse, P5 ;  /* 0x000000ffff557224 */ /* 0x100fe200028e060d */
[----:B------:R-:W-:Y:S01]  /*189c0*/  SHF.R.U64 R76, R76, 0x3, RZ ;  /* 0x000000034c4c7819 */ /* 0x000fe200000012ff */
[----:B------:R-:W5:Y:S01]  /*189d0*/  LD.E.128 R64, desc[UR38][R64.64] ;  /* 0x0000002640407980 */ /* 0x000f62000c101d00 */
[----:B------:R-:W-:Y:S02]  /*189e0*/  SHF.R.U64 R80, R80, 0x3, RZ ;  /* 0x0000000350507819 */ /* 0x000fe400000012ff */
        /* <DEDUP_REMOVED lines=10> */
[----:B------:R-:W-:-:S02]  /*18a90*/  LOP3.LUT R9, R10, 0x380, RZ, 0xc0, !PT ;  /* 0x000003800a097812 */ /* 0x000fc400078ec0ff */
[----:B------:R-:W-:Y:S01]  /*18aa0*/  LOP3.LUT R8, R8, 0xfffffff8, RZ, 0xc0, !PT ;  /* 0xfffffff808087812 */ /* 0x000fe200078ec0ff */
[----:B------:R-:W5:Y:S01]  /*18ab0*/  LD.E.128 R68, desc[UR38][R68.64] ;  /* 0x0000002644447980 */ /* 0x000f62000c101d00 */
[----:B------:R-:W-:Y:S02]  /*18ac0*/  SHF.R.U64 R9, R9, 0x3, RZ ;  /* 0x0000000309097819 */ /* 0x000fe400000012ff */
[----:B------:R-:W-:Y:S01]  /*18ad0*/  SHF.R.S32.HI R11, RZ, 0x1f, R6 ;  /* 0x0000001fff0b7819 */ /* 0x000fe20000011406 */
[----:B------:R-:W5:Y:S01]  /*18ae0*/  LD.E.128 R72, desc[UR38][R72.64] ;  /* 0x0000002648487980 */ /* 0x000f62000c101d00 */
[----:B------:R-:W-:Y:S01]  /*18af0*/  LOP3.LUT R84, R9, R10, RZ, 0x3c, !PT ;  /* 0x0000000a09547212 */ /* 0x000fe200078e3cff */
[----:B0-----:R-:W0:Y:S01]  /*18b00*/  @P1 LDC R13, c[0x0][0xbec] ;  /* 0x0002fb00ff0d1b82 */ /* 0x001e220000000800 */
[----:B------:R-:W-:Y:S01]  /*18b10*/  IMAD.IADD R8, R3, 0x1, -R8 ;  /* 0x0000000103087824 */ /* 0x000fe200078e0a08 */
[----:B------:R-:W5:Y:S04]  /*18b20*/  LD.E.128 R76, desc[UR38][R76.64] ;  /* 0x000000264c4c7980 */ /* 0x000f68000c101d00 */
[----:B------:R-:W5:Y:S02]  /*18b30*/  LD.E.128 R80, desc[UR38][R80.64] ;  /* 0x0000002650507980 */ /* 0x000f64000c101d00 */
[----:B------:R-:W1:Y:S01]  /*18b40*/  @P1 LDC R12, c[0x0][0xbf0] ;  /* 0x0002fc00ff0c1b82 */ /* 0x000e620000000800 */
[C---:B------:R-:W-:Y:S01]  /*18b50*/  IMAD R9, R4.reuse, UR5, R5 ;  /* 0x0000000504097c24 */ /* 0x040fe2000f8e0205 */
[----:B------:R-:W5:Y:S01]  /*18b60*/  LD.E.128 R84, desc[UR38][R84.64] ;  /* 0x0000002654547980 */ /* 0x000f62000c101d00 */
[----:B------:R-:W-:Y:S01]  /*18b70*/  IMAD.WIDE.U32 R4, R4, UR4, RZ ;  /* 0x0000000404047c25 */ /* 0x000fe2000f8e00ff */
[----:B------:R-:W-:Y:S01]  /*18b80*/  ULDC.64 UR4, c[0x0][0xae8] ;  /* 0x0002ba0000047ab9 */ /* 0x000fe20000000a00 */
[----:B------:R-:W-:Y:S01]  /*18b90*/  @!PT LDS RZ, [RZ] ;  /* 0x00000000fffff984 */ /* 0x000fe20000000800 */
[----:B------:R-:W-:Y:S01]  /*18ba0*/  @!PT LDS RZ, [RZ] ;  /* 0x00000000fffff984 */ /* 0x000fe20000000800 */
[----:B------:R-:W-:Y:S01]  /*18bb0*/  @!PT LDS RZ, [RZ] ;  /* 0x00000000fffff984 */ /* 0x000fe20000000800 */
[----:B------:R-:W-:Y:S01]  /*18bc0*/  @!PT LDS RZ, [RZ] ;  /* 0x00000000fffff984 */ /* 0x000fe20000000800 */
[----:B------:R2:W-:Y:S06]  /*18bd0*/  MEMBAR.ALL.CTA ;  /* 0x0000000000007992 */ /* 0x0005ec0000008000 */
[----:B--2---:R-:W2:Y:S01]  /*18be0*/  FENCE.VIEW.ASYNC.S ;  /* 0x00000000000073c6 */ /* 0x004ea20000000000 */
[----:B------:R-:W-:-:S02]  /*18bf0*/  IMAD R8, R8, 0x20, R7 ;  /* 0x0000002008087824 */ /* 0x000fc400078e0207 */
[----:B------:R-:W-:Y:S02]  /*18c00*/  IMAD.IADD R5, R5, 0x1, R9 ;  /* 0x0000000105057824 */ /* 0x000fe400078e0209 */
[----:B------:R-:W-:Y:S02]  /*18c10*/  IMAD.IADD R10, R209, 0x1, R8 ;  /* 0x00000001d10a7824 */ /* 0x000fe400078e0208 */
[----:B------:R-:W-:-:S04]  /*18c20*/  IMAD.WIDE.U32 R4, R224, UR4, R4 ;  /* 0x00000004e0047c25 */ /* 0x000fc8000f8e0004 */
[----:B0-----:R-:W-:-:S04]  /*18c30*/  @P1 IMAD.HI.U32 R3, R10, R13, RZ ;  /* 0x0000000d0a031227 */ /* 0x001fc800078e00ff */
[----:B------:R-:W-:Y:S01]  /*18c40*/  IMAD R5, R224, UR5, R5 ;  /* 0x00000005e0057c24 */ /* 0x000fe2000f8e0205 */
[----:B------:R-:W-:Y:S01]  /*18c50*/  ULDC.64 UR4, c[0x0][0xaf0] ;  /* 0x0002bc0000047ab9 */ /* 0x000fe20000000a00 */
[----:B------:R-:W-:Y:S01]  /*18c60*/  IMAD.MOV.U32 R9, RZ, RZ, R10 ;  /* 0x000000ffff097224 */ /* 0x000fe200078e000a */
[----:B-1----:R-:W-:Y:S01]  /*18c70*/  @P1 SHF.R.U32.HI R9, RZ, R12, R3 ;  /* 0x0000000cff091219 */ /* 0x002fe20000011603 */
[----:B------:R-:W-:Y:S02]  /*18c80*/  IMAD R11, R11, UR4, RZ ;  /* 0x000000040b0b7c24 */ /* 0x000fe4000f8e02ff */
[----:B------:R-:W-:Y:S01]  /*18c90*/  IMAD.WIDE.U32 R4, R6, UR4, R4 ;  /* 0x0000000406047c25 */ /* 0x000fe2000f8e0004 */
[----:B------:R-:W-:-:S03]  /*18ca0*/  SHF.R.S32.HI R3, RZ, 0x1f, R9 ;  /* 0x0000001fff037819 */ /* 0x000fc60000011409 */
[----:B------:R-:W-:Y:S01]  /*18cb0*/  IMAD R11, R6, UR5, R11 ;  /* 0x00000005060b7c24 */ /* 0x000fe2000f8e020b */
[----:B------:R-:W-:Y:S01]  /*18cc0*/  ULDC.64 UR4, c[0x0][0xae0] ;  /* 0x0002b80000047ab9 */ /* 0x000fe20000000a00 */
[----:B------:R-:W-:Y:S02]  /*18cd0*/  IMAD.MOV R8, RZ, RZ, -R9 ;  /* 0x000000ffff087224 */ /* 0x000fe400078e0a09 */
[----:B------:R-:W-:Y:S02]  /*18ce0*/  IMAD.IADD R5, R5, 0x1, R11 ;  /* 0x0000000105057824 */ /* 0x000fe400078e020b */
[----:B------:R-:W-:Y:S02]  /*18cf0*/  IMAD R6, R3, UR4, RZ ;  /* 0x0000000403067c24 */ /* 0x000fe4000f8e02ff */
[----:B------:R-:W-:Y:S02]  /*18d00*/  IMAD R157, R157, R8, R10 ;  /* 0x000000089d9d7224 */ /* 0x000fe400078e020a */
[----:B------:R-:W-:-:S04]  /*18d10*/  IMAD.WIDE.U32 R4, R9, UR4, R4 ;  /* 0x0000000409047c25 */ /* 0x000fc8000f8e0004 */
[----:B------:R-:W-:Y:S01]  /*18d20*/  IMAD R9, R9, UR5, R6 ;  /* 0x0000000509097c24 */ /* 0x000fe2000f8e0206 */
[----:B------:R-:W-:Y:S01]  /*18d30*/  SHF.R.S32.HI R6, RZ, 0x1f, R157 ;  /* 0x0000001fff067819 */ /* 0x000fe2000001149d */
[----:B------:R-:W-:Y:S02]  /*18d40*/  ULDC.64 UR4, c[0x0][0xad8] ;  /* 0x0002b60000047ab9 */ /* 0x000fe40000000a00 */
[----:B------:R-:W-:Y:S02]  /*18d50*/  IMAD.IADD R5, R5, 0x1, R9 ;  /* 0x0000000105057824 */ /* 0x000fe400078e0209 */
[----:B------:R-:W-:Y:S02]  /*18d60*/  IMAD R6, R6, UR4, RZ ;  /* 0x0000000406067c24 */ /* 0x000fe4000f8e02ff */
[----:B------:R-:W-:Y:S02]  /*18d70*/  VIADD R3, R19, 0x22820 ;  /* 0x0002282013037836 */ /* 0x000fe40000000000 */
[----:B------:R-:W-:-:S04]  /*18d80*/  IMAD.WIDE.U32 R4, R157, UR4, R4 ;  /* 0x000000049d047c25 */ /* 0x000fc8000f8e0004 */
[----:B------:R-:W-:Y:S01]  /*18d90*/  IMAD R21, R157, UR5, R6 ;  /* 0x000000059d157c24 */ /* 0x000fe2000f8e0206 */
[----:B------:R-:W-:Y:S01]  /*18da0*/  ULDC.64 UR4, c[0x0][0xa80] ;  /* 0x0002a00000047ab9 */ /* 0x000fe20000000a00 */
[----:B------:R-:W-:Y:S02]  /*18db0*/  PRMT R3, RZ, 0x654, R3 ;  /* 0x00000654ff037816 */ /* 0x000fe40000000003 */
[----:B------:R-:W-:Y:S01]  /*18dc0*/  IMAD.IADD R21, R5, 0x1, R21 ;  /* 0x0000000105157824 */ /* 0x000fe200078e0215 */
[C---:B------:R-:W-:Y:S01]  /*18dd0*/  LEA R20, P0, R4.reuse, UR4, 0x1 ;  /* 0x0000000404147c11 */ /* 0x040fe2000f8008ff */
[----:B------:R-:W-:Y:S01]  /*18de0*/  UMOV UR4, 0xffffffff ;  /* 0xffffffff00047882 */ /* 0x000fe20000000000 */
[----:B--2---:R0:W-:Y:S02]  /*18df0*/  SYNCS.ARRIVE.TRANS64.RED.A1T0 RZ, [R3+URZ], RZ ;  /* 0x000000ff03ff79a7 */ /* 0x0041e4000810043f */
[----:B------:R-:W-:Y:S01]  /*18e00*/  LEA.HI.X R21, R4, UR5, R21, 0x1, P0 ;  /* 0x0000000504157c11 */ /* 0x000fe200080f0c15 */
[----:B------:R-:W-:Y:S08]  /*18e10*/  BRA.DIV UR4, `(.L_x_11873) ;  /* 0x000000d204647947 */ /* 0x000ff0000b800000 */
[----:B0-----:R0:W1:Y:S04]  /*18e20*/  SHFL.IDX PT, R3, R21, RZ, 0x181f ;  /* 0x00181fff15037589 */ /* 0x00106800000e0000 */
[----:B------:R0:W2:Y:S02]  /*18e30*/  SHFL.IDX PT, R14, R20, RZ, 0x181f ;  /* 0x00181fff140e7589 */ /* 0x0000a400000e0000 */
.L_x_12115:
[----:B------:R-:W-:Y:S01]  /*18e40*/  IMAD.IADD R209, R7, 0x1, R209 ;  /* 0x0000000107d17824 */ /* 0x000fe200078e02d1 */
        /* <DEDUP_REMOVED lines=14> */
[-C--:B------:R-:W-:Y:S02]  /*18f30*/  @!P2 LEA R6, P4, R223, R14.reuse, 0x1 ;  /* 0x0000000edf06a211 */ /* 0x080fe400078808ff */
[----:B-1----:R-:W-:Y:S02]  /*18f40*/  @!P3 LEA.HI.X R5, R208, R3, R8, 0x1, P5 ;  /* 0x00000003d005b211 */ /* 0x002fe400028f0c08 */
[----:B------:R-:W-:-:S02]  /*18f50*/  @!P1 LEA R8, P5, R222, R14, 0x1 ;  /* 0x0000000ede089211 */ /* 0x000fc400078a08ff */
[-C--:B------:R-:W-:Y:S01]  /*18f60*/  @!P2 LEA.HI.X R7, R223, R3.reuse, R10, 0x1, P4 ;  /* 0x00000003df07a211 */ /* 0x080fe200020f0c0a */
        /* <DEDUP_REMOVED lines=8> */
.L_x_11875:
[----:B------:R-:W-:Y:S05]  /*18ff0*/  BSYNC B1 ;  /* 0x0000000000017941 */ /* 0x000fea0003800000 */
.L_x_11874:
[----:B------:R-:W-:Y:S01]  /*19000*/  UMOV UR4, 0xffffffff ;  /* 0xffffffff00047882 */ /* 0x000fe20000000000 */
[----:B---3-5:R-:W-:Y:S02]  /*19010*/  SHF.R.S32.HI R24, RZ, 0x1f, R88 ;  /* 0x0000001fff187819 */ /* 0x028fe40000011458 */
[----:B------:R-:W-:Y:S05]  /*19020*/  BRA.DIV UR4, `(.L_x_11876) ;  /* 0x000000d204147947 */ /* 0x000fea000b800000 */
[----:B-1----:R1:W3:Y:S04]  /*19030*/  SHFL.IDX PT, R3, R21, 0x1, 0x181f ;  /* 0x00381f0015037f89 */ /* 0x0022e800000e0000 */
[----:B--2---:R1:W2:Y:S02]  /*19040*/  SHFL.IDX PT, R14, R20, 0x1, 0x181f ;  /* 0x00381f00140e7f89 */ /* 0x0042a400000e0000 */
.L_x_12119:
        /* <DEDUP_REMOVED lines=13> */
[CC--:B------:R-:W-:Y:S02]  /*19120*/  @!P2 LEA R6, P4, R223.reuse, R14.reuse, 0x1 ;  /* 0x0000000edf06a211 */ /* 0x0c0fe400078808ff */
[-C--:B---3--:R-:W-:Y:S02]  /*19130*/  @!P3 LEA.HI.X R5, R208, R3.reuse, R8, 0x1, P5 ;  /* 0x00000003d005b211 */ /* 0x088fe400028f0c08 */
[-C--:B------:R-:W-:Y:S02]  /*19140*/  @!P1 LEA R8, P5, R222, R14.reuse, 0x1 ;  /* 0x0000000ede089211 */ /* 0x080fe400078a08ff */
        /* <DEDUP_REMOVED lines=8> */
.L_x_11878:
[----:B------:R-:W-:Y:S05]  /*191d0*/  BSYNC B1 ;  /* 0x0000000000017941 */ /* 0x000fea0003800000 */
.L_x_11877:
[----:B------:R-:W-:-:S03]  /*191e0*/  UMOV UR4, 0xffffffff ;  /* 0xffffffff00047882 */ /* 0x000fc60000000000 */
[----:B------:R-:W-:Y:S05]  /*191f0*/  BRA.DIV UR4, `(.L_x_11879) ;  /* 0x000000ce04e87947 */ /* 0x000fea000b800000 */
[----:B---3--:R3:W0:Y:S04]  /*19200*/  SHFL.IDX PT, R3, R21, 0x2, 0x181f ;  /* 0x00581f0015037f89 */ /* 0x00862800000e0000 */
[----:B--2---:R3:W2:Y:S02]  /*19210*/  SHFL.IDX PT, R14, R20, 0x2, 0x181f ;  /* 0x00581f00140e7f89 */ /* 0x0046a400000e0000 */
.L_x_12123:
        /* <DEDUP_REMOVED lines=14> */
[-C--:B0-----:R-:W-:Y:S02]  /*19300*/  @!P3 LEA.HI.X R9, R208, R3.reuse, R4, 0x1, P5 ;  /* 0x00000003d009b211 */ /* 0x081fe400028f0c04 */
        /* <DEDUP_REMOVED lines=9> */
.L_x_11881:
[----:B------:R-:W-:Y:S05]  /*193a0*/  BSYNC B1 ;  /* 0x0000000000017941 */ /* 0x000fea0003800000 */
.L_x_11880:
[----:B------:R-:W-:-:S03]  /*193b0*/  UMOV UR4, 0xffffffff ;  /* 0xffffffff00047882 */ /* 0x000fc60000000000 */
[----:B------:R-:W-:Y:S05]  /*193c0*/  BRA.DIV UR4, `(.L_x_11882) ;  /* 0x000000ce04bc7947 */ /* 0x000fea000b800000 */
[----:B0-----:R0:W0:Y:S04]  /*193d0*/  SHFL.IDX PT, R3, R21, 0x3, 0x181f ;  /* 0x00781f0015037f89 */ /* 0x00102800000e0000 */
[----:B--2-4-:R2:W4:Y:S02]  /*193e0*/  SHFL.IDX PT, R14, R20, 0x3, 0x181f ;  /* 0x00781f00140e7f89 */ /* 0x01452400000e0000 */
.L_x_12127:
[----:B------:R-:W-:-:S05]  /*193f0*/  VIADD R5, R209, 0x60 ;  /* 0x00000060d1057836 */ /* 0x000fca0000000000 */
        /* <DEDUP_REMOVED lines=9> */
[-C--:B----4-:R-:W-:Y:S02]  /*19490*/  @!P3 LEA R4, P0, R208, R14.reuse, 0x1 ;  /* 0x0000000ed004b211 */ /* 0x090fe400078008ff */
[CC--:B------:R-:W-:Y:S02]  /*194a0*/  @!P4 LEA R6, P1, R223.reuse, R14.reuse, 0x1 ;  /* 0x0000000edf06c211 */ /* 0x0c0fe400078208ff */
        /* <DEDUP_REMOVED lines=13> */
.L_x_11872:
[----:B0-----:R-:W0:Y:S01]  /*19580*/  @P1 LDC R9, c[0x0][0xbec] ;  /* 0x0002fb00ff091b82 */ /* 0x001e220000000800 */
[----:B------:R-:W-:Y:S01]  /*19590*/  ULDC.64 UR4, c[0x0][0xb08] ;  /* 0x0002c20000047ab9 */ /* 0x000fe20000000a00 */
[----:B------:R-:W-:Y:S02]  /*195a0*/  IMAD.MOV.U32 R3, RZ, RZ, R152 ;  /* 0x000000ffff037224 */ /* 0x000fe400078e0098 */
[----:B------:R-:W-:-:S04]  /*195b0*/  IMAD R5, R5, UR4, RZ ;  /* 0x0000000405057c24 */ /* 0x000fc8000f8e02ff */
[----:B------:R-:W1:Y:S01]  /*195c0*/  @P1 LDC R8, c[0x0][0xbf0] ;  /* 0x0002fc00ff081b82 */ /* 0x000e620000000800 */
[----:B0-----:R-:W-:-:S05]  /*195d0*/  @P1 IMAD.HI.U32 R9, R152, R9, RZ ;  /* 0x0000000998091227 */ /* 0x001fca00078e00ff */
[----:B-1----:R-:W-:Y:S01]  /*195e0*/  @P1 SHF.R.U32.HI R3, RZ, R8, R9 ;  /* 0x00000008ff031219 */ /* 0x002fe20000011609 */
[C---:B------:R-:W-:Y:S01]  /*195f0*/  IMAD R8, R4.reuse, UR5, R5 ;  /* 0x0000000504087c24 */ /* 0x040fe2000f8e0205 */
[----:B------:R-:W-:Y:S01]  /*19600*/  SHF.R.S32.HI R9, RZ, 0x1f, R6 ;  /* 0x0000001fff097819 */ /* 0x000fe20000011406 */
[----:B------:R-:W-:Y:S01]  /*19610*/  IMAD.WIDE.U32 R4, R4, UR4, RZ ;  /* 0x0000000404047c25 */ /* 0x000fe2000f8e00ff */
[----:B------:R-:W-:-:S03]  /*19620*/  ULDC.64 UR4, c[0x0][0xb38] ;  /* 0x0002ce0000047ab9 */ /* 0x000fc60000000a00 */
        /* <DEDUP_REMOVED lines=8> */
[--C-:B------:R-:W-:Y:S02]  /*196b0*/  IMAD.MOV R6, RZ, RZ, -R3.reuse ;  /* 0x000000ffff067224 */ /* 0x100fe400078e0a03 */
        /* <DEDUP_REMOVED lines=26> */
.L_x_12130:
        /* <DEDUP_REMOVED lines=22> */
[----:B-1----:R-:W-:Y:S01]  /*199c0*/  @!P1 LEA R4, P2, R12, R11, 0x2 ;  /* 0x0000000b0c049211 */ /* 0x002fe200078410ff */
[----:B------:R-:W-:-:S03]  /*199d0*/  VIADD R24, R205, 0xa0 ;  /* 0x000000a0cd187836 */ /* 0x000fc60000000000 */
[----:B------:R-:W-:Y:S01]  /*199e0*/  @!P1 LEA.HI.X R5, R12, R10, R13, 0x2, P2 ;  /* 0x0000000a0c059211 */ /* 0x000fe200010f140d */
[C---:B------:R-:W-:Y:S01]  /*199f0*/  VIADD R13, R205.reuse, 0x10 ;  /* 0x00000010cd0d7836 */ /* 0x040fe20000000000 */
[----:B------:R-:W-:Y:S01]  /*19a00*/  SHF.R.S32.HI R24, RZ, 0x1f, R24 ;  /* 0x0000001fff187819 */ /* 0x000fe20000011418 */
        /* <DEDUP_REMOVED lines=13> */
[----:B------:R-:W-:Y:S01]  /*19ae0*/  VIADD R13, R205, 0x20 ;  /* 0x00000020cd0d7836 */ /* 0x000fe20000000000 */
        /* <DEDUP_REMOVED lines=104> */
[C---:B------:R-:W-:Y:S01]  /*1a170*/  VIADD R15, R205.reuse, 0xa8 ;  /* 0x000000a8cd0f7836 */ /* 0x040fe20000000000 */
        /* <DEDUP_REMOVED lines=10> */
[-C--:B------:R-:W-:Y:S01]  /*1a220*/  @!P0 LEA.HI.X R5, R21, R10.reuse, R24, 0x2, P3 ;  /* 0x0000000a15058211 */ /* 0x080fe200018f1418 */
[C---:B------:R-:W-:Y:S02]  /*1a230*/  VIADD R24, R205.reuse, 0xb0 ;  /* 0x000000b0cd187836 */ /* 0x040fe40000000000 */
[C---:B------:R-:W-:Y:S01]  /*1a240*/  VIADD R21, R205.reuse, 0xd0 ;  /* 0x000000d0cd157836 */ /* 0x040fe20000000000 */
[C---:B--2---:R-:W-:Y:S01]  /*1a250*/  @!P2 LEA R8, P5, R14.reuse, R11, 0x2 ;  /* 0x0000000b0e08a211 */ /* 0x044fe200078a10ff */
[----:B------:R1:W-:Y:S01]  /*1a260*/  @!P0 ST.E.64 desc[UR38][R4.64], R104 ;  /* 0x0000006804008985 */ /* 0x0003e2000c101b26 */
[----:B------:R-:W-:Y:S02]  /*1a270*/  SHF.R.S32.HI R24, RZ, 0x1f, R24 ;  /* 0x0000001fff187819 */ /* 0x000fe40000011418 */
[----:B------:R-:W-:Y:S01]  /*1a280*/  @!P2 LEA.HI.X R9, R14, R10, R15, 0x2, P5 ;  /* 0x0000000a0e09a211 */ /* 0x000fe200028f140f */
[C---:B------:R-:W-:Y:S01]  /*1a290*/  VIADD R14, R205.reuse, 0xc8 ;  /* 0x000000c8cd0e7836 */ /* 0x040fe20000000000 */
[----:B------:R-:W-:Y:S01]  /*1a2a0*/  ISETP.GE.AND P0, PT, R12, UR4, PT ;  /* 0x000000040c007c0c */ /* 0x000fe2000bf06270 */
[----:B------:R-:W-:-:S02]  /*1a2b0*/  VIADD R15, R205, 0xb8 ;  /* 0x000000b8cd0f7836 */ /* 0x000fc40000000000 */
[----:B------:R2:W-:Y:S01]  /*1a2c0*/  @!P2 ST.E.64 desc[UR38][R8.64], R108 ;  /* 0x0000006c0800a985 */ /* 0x0005e2000c101b26 */
[----:B------:R-:W-:Y:S02]  /*1a2d0*/  ISETP.GE.AND P2, PT, R14, UR4, PT ;  /* 0x000000040e007c0c */ /* 0x000fe4000bf46270 */
[----:B------:R-:W-:Y:S02]  /*1a2e0*/  SHF.R.S32.HI R15, RZ, 0x1f, R15 ;  /* 0x0000001fff0f7819 */ /* 0x000fe4000001140f */
[----:B-1----:R-:W-:-:S04]  /*1a2f0*/  @!P4 LEA R4, P3, R20, R11, 0x2 ;  /* 0x0000000b1404c211 */ /* 0x002fc800078610ff */
[-C--:B------:R-:W-:Y:S01]  /*1a300*/  @!P4 LEA.HI.X R5, R20, R10.reuse, R24, 0x2, P3 ;  /* 0x0000000a1405c211 */ /* 0x080fe200018f1418 */
[----:B------:R-:W-:Y:S01]  /*1a310*/  VIADD R24, R205, 0xc8 ;  /* 0x000000c8cd187836 */ /* 0x000fe20000000000 */
[----:B------:R-:W-:Y:S01]  /*1a320*/  ISETP.GE.AND P3, PT, R21, UR4, PT ;  /* 0x0000000415007c0c */ /* 0x000fe2000bf66270 */
[----:B------:R-:W-:Y:S01]  /*1a330*/  VIADD R20, R205, 0xd8 ;  /* 0x000000d8cd147836 */ /* 0x000fe20000000000 */
[C---:B--2---:R-:W-:Y:S01]  /*1a340*/  @!P1 LEA R8, P5, R13.reuse, R11, 0x2 ;  /* 0x0000000b0d089211 */ /* 0x044fe200078a10ff */
[----:B------:R1:W-:Y:S01]  /*1a350*/  @!P4 ST.E.64 desc[UR38][R4.64], R112 ;  /* 0x000000700400c985 */ /* 0x0003e2000c101b26 */
[----:B------:R-:W-:Y:S02]  /*1a360*/  SHF.R.S32.HI R24, RZ, 0x1f, R24 ;  /* 0x0000001fff187819 */ /* 0x000fe40000011418 */
[----:B------:R-:W-:Y:S01]  /*1a370*/  @!P1 LEA.HI.X R9, R13, R10, R15, 0x2, P5 ;  /* 0x0000000a0d099211 */ /* 0x000fe200028f140f */
[C---:B------:R-:W-:Y:S02]  /*1a380*/  VIADD R13, R205.reuse, 0xc0 ;  /* 0x000000c0cd0d7836 */ /* 0x040fe40000000000 */
[----:B------:R-:W-:-:S02]  /*1a390*/  VIADD R15, R205, 0xe0 ;  /* 0x000000e0cd0f7836 */ /* 0x000fc40000000000 */
        /* <DEDUP_REMOVED lines=8> */
[----:B------:R-:W-:Y:S02]  /*1a420*/  ISETP.GE.AND P0, PT, R15, UR4, PT ;  /* 0x000000040f007c0c */ /* 0x000fe4000bf06270 */
[----:B------:R-:W-:Y:S01]  /*1a430*/  @!P2 LEA.HI.X R9, R14, R10, R24, 0x2, P5 ;  /* 0x0000000a0e09a211 */ /* 0x000fe200028f1418 */
[C---:B------:R-:W-:Y:S02]  /*1a440*/  VIADD R24, R205.reuse, 0xd0 ;  /* 0x000000d0cd187836 */ /* 0x040fe40000000000 */
[----:B------:R-:W-:-:S02]  /*1a450*/  VIADD R14, R205, 0xe8 ;  /* 0x000000e8cd0e7836 */ /* 0x000fc40000000000 */
[----:B------:R2:W-:Y:S01]  /*1a460*/  @!P2 ST.E.64 desc[UR38][R8.64], R124 ;  /* 0x0000007c0800a985 */ /* 0x0005e2000c101b26 */
[----:B------:R-:W-:Y:S02]  /*1a470*/  SHF.R.S32.HI R24, RZ, 0x1f, R24 ;  /* 0x0000001fff187819 */ /* 0x000fe40000011418 */
[----:B------:R-:W-:Y:S02]  /*1a480*/  ISETP.GE.AND P2, PT, R237, UR4, PT ;  /* 0x00000004ed007c0c */ /* 0x000fe4000bf46270 */
[----:B------:R-:W-:Y:S01]  /*1a490*/  @!P3 LEA.HI.X R13, R21, R10, R24, 0x2, P4 ;  /* 0x0000000a150db211 */ /* 0x000fe200020f1418 */
[----:B------:R-:W-:Y:S01]  /*1a4a0*/  VIADD R21, R205, 0xd8 ;  /* 0x000000d8cd157836 */ /* 0x000fe20000000000 */
[----:B-1----:R-:W-:Y:S02]  /*1a4b0*/  @!P1 LEA R4, P5, R20, R11, 0x2 ;  /* 0x0000000b14049211 */ /* 0x002fe400078a10ff */
[----:B------:R-:W-:Y:S01]  /*1a4c0*/  ISETP.GE.AND P4, PT, R14, UR4, PT ;  /* 0x000000040e007c0c */ /* 0x000fe2000bf86270 */
[----:B------:R1:W-:Y:S01]  /*1a4d0*/  @!P3 ST.E.64 desc[UR38][R12.64], R128 ;  /* 0x000000800c00b985 */ /* 0x0003e2000c101b26 */
[----:B------:R-:W-:-:S02]  /*1a4e0*/  SHF.R.S32.HI R21, RZ, 0x1f, R21 ;  /* 0x0000001fff157819 */ /* 0x000fc40000011415 */
[----:B------:R-:W-:Y:S02]  /*1a4f0*/  ISETP.GE.AND P3, PT, R236, UR4, PT ;  /* 0x00000004ec007c0c */ /* 0x000fe4000bf66270 */
[----:B------:R-:W-:Y:S01]  /*1a500*/  @!P1 LEA.HI.X R5, R20, R10, R21, 0x2, P5 ;  /* 0x0000000a14059211 */ /* 0x000fe200028f1415 */
[----:B------:R-:W-:Y:S01]  /*1a510*/  VIADD R20, R205, 0xe0 ;  /* 0x000000e0cd147836 */ /* 0x000fe20000000000 */
[-C--:B--2---:R-:W-:Y:S02]  /*1a520*/  @!P0 LEA R8, P5, R15, R11.reuse, 0x2 ;  /* 0x0000000b0f088211 */ /* 0x084fe400078a10ff */
[----:B------:R-:W-:Y:S01]  /*1a530*/  SHF.R.S32.HI R21, RZ, 0x1f, R237 ;  /* 0x0000001fff157819 */ /* 0x000fe200000114ed */
[----:B------:R2:W-:Y:S01]  /*1a540*/  @!P1 ST.E.64 desc[UR38][R4.64], R132 ;  /* 0x0000008404009985 */ /* 0x0005e2000c101b26 */
[----:B------:R-:W-:Y:S02]  /*1a550*/  SHF.R.S32.HI R20, RZ, 0x1f, R20 ;  /* 0x0000001fff147819 */ /* 0x000fe40000011414 */
[----:B-1----:R-:W-:-:S02]  /*1a560*/  @!P4 LEA R12, P1, R14, R11, 0x2 ;  /* 0x0000000b0e0cc211 */ /* 0x002fc400078210ff */
[----:B------:R-:W-:Y:S01]  /*1a570*/  @!P0 LEA.HI.X R9, R15, R10, R20, 0x2, P5 ;  /* 0x0000000a0f098211 */ /* 0x000fe200028f1414 */
[----:B------:R-:W-:Y:S01]  /*1a580*/  VIADD R15, R205, 0xe8 ;  /* 0x000000e8cd0f7836 */ /* 0x000fe20000000000 */
[----:B------:R-:W-:-:S03]  /*1a590*/  SHF.R.S32.HI R20, RZ, 0x1f, R236 ;  /* 0x0000001fff147819 */ /* 0x000fc600000114ec */
[----:B------:R3:W-:Y:S01]  /*1a5a0*/  @!P0 ST.E.64 desc[UR38][R8.64], R136 ;  /* 0x0000008808008985 */ /* 0x0007e2000c101b26 */
[----:B------:R-:W-:Y:S02]  /*1a5b0*/  SHF.R.S32.HI R15, RZ, 0x1f, R15 ;  /* 0x0000001fff0f7819 */ /* 0x000fe4000001140f */
[CC--:B--2---:R-:W-:Y:S02]  /*1a5c0*/  @!P2 LEA R4, P5, R237.reuse, R11.reuse, 0x2 ;  /* 0x0000000bed04a211 */ /* 0x0c4fe400078a10ff */
[-C--:B------:R-:W-:Y:S02]  /*1a5d0*/  @!P4 LEA.HI.X R13, R14, R10.reuse, R15, 0x2, P1 ;  /* 0x0000000a0e0dc211 */ /* 0x080fe400008f140f */
[C---:B------:R-:W-:Y:S02]  /*1a5e0*/  @!P3 LEA R14, P1, R236.reuse, R11, 0x2 ;  /* 0x0000000bec0eb211 */ /* 0x040fe400078210ff */
[-C--:B------:R-:W-:Y:S01]  /*1a5f0*/  @!P2 LEA.HI.X R5, R237, R10.reuse, R21, 0x2, P5 ;  /* 0x0000000aed05a211 */ /* 0x080fe200028f1415 */
[----:B------:R3:W-:Y:S01]  /*1a600*/  @!P4 ST.E.64 desc[UR38][R12.64], R140 ;  /* 0x0000008c0c00c985 */ /* 0x0007e2000c101b26 */
[----:B------:R-:W-:-:S03]  /*1a610*/  @!P3 LEA.HI.X R15, R236, R10, R20, 0x2, P1 ;  /* 0x0000000aec0fb211 */ /* 0x000fc600008f1414 */
[----:B------:R3:W-:Y:S04]  /*1a620*/  @!P2 ST.E.64 desc[UR38][R4.64], R144 ;  /* 0x000000900400a985 */ /* 0x0007e8000c101b26 */
[----:B------:R3:W-:Y:S02]  /*1a630*/  @!P3 ST.E.64 desc[UR38][R14.64], R148 ;  /* 0x000000940e00b985 */ /* 0x0007e4000c101b26 */
.L_x_11886:
[----:B------:R-:W-:Y:S05]  /*1a640*/  BSYNC B1 ;  /* 0x0000000000017941 */ /* 0x000fea0003800000 */
.L_x_11885:
[----:B------:R-:W-:-:S03]  /*1a650*/  UMOV UR4, 0xffffffff ;  /* 0xffffffff00047882 */ /* 0x000fc60000000000 */
[----:B------:R-:W-:Y:S05]  /*1a660*/  BRA.DIV UR4, `(.L_x_11887) ;  /* 0x000000be04947947 */ /* 0x000fea000b800000 */
[----:B-1----:R1:W4:Y:S04]  /*1a670*/  SHFL.IDX PT, R10, R6, 0x1, 0x1c1f ;  /* 0x003c1f00060a7f89 */ /* 0x00232800000e0000 */
[----:B---3--:R1:W3:Y:S02]  /*1a680*/  SHFL.IDX PT, R14, R3, 0x1, 0x1c1f ;  /* 0x003c1f00030e7f89 */ /* 0x0082e400000e0000 */
.L_x_12134:
[----:B------:R-:W-:-:S13]  /*1a690*/  ISETP.GE.AND P0, PT, R7, R0, PT ;  /* 0x000000000700720c */ /* 0x000fda0003f06270 */
[----:B------:R-:W-:Y:S05]  /*1a6a0*/  @P0 BRA `(.L_x_11883) ;  /* 0x0000001c00480947 */ /* 0x000fea0003800000 */
[----:B------:R-:W-:Y:S01]  /*1a6b0*/  ULDC UR4, c[0x0][0xac8] ;  /* 0x0002b20000047ab9 */ /* 0x000fe20000000800 */
[C---:B------:R-:W-:Y:S01]  /*1a6c0*/  VIADD R9, R205.reuse, 0x8 ;  /* 0x00000008cd097836 */ /* 0x040fe20000000000 */
[C---:B------:R-:W-:Y:S01]  /*1a6d0*/  ISETP.GE.AND P2, PT, R205.reuse, UR4, PT ;  /* 0x00000004cd007c0c */ /* 0x040fe2000bf46270 */
[C---:B01----:R-:W-:Y:S02]  /*1a6e0*/  VIADD R3, R205.reuse, 0x10 ;  /* 0x00000010cd037836 */ /* 0x043fe40000000000 */
[----:B------:R-:W-:Y:S01]  /*1a6f0*/  VIADD R12, R205, 0x18 ;  /* 0x00000018cd0c7836 */ /* 0x000fe20000000000 */
[----:B------:R-:W-:Y:S01]  /*1a700*/  ISETP.GE.AND P3, PT, R9, UR4, PT ;  /* 0x0000000409007c0c */ /* 0x000fe2000bf66270 */
[----:B------:R-:W-:Y:S01]  /*1a710*/  VIADD R13, R205, 0x8 ;  /* 0x00000008cd0d7836 */ /* 0x000fe20000000000 */
[----:B------:R-:W-:Y:S01]  /*1a720*/  ISETP.GE.AND P1, PT, R3, UR4, PT ;  /* 0x0000000403007c0c */ /* 0x000fe2000bf26270 */
[C---:B------:R-:W-:Y:S01]  /*1a730*/  VIADD R8, R205.reuse, 0x20 ;  /* 0x00000020cd087836 */ /* 0x040fe20000000000 */
[----:B------:R-:W-:Y:S01]  /*1a740*/  ISETP.GE.AND P0, PT, R12, UR4, PT ;  /* 0x000000040c007c0c */ /* 0x000fe2000bf06270 */
[C---:B--2---:R-:W-:Y:S01]  /*1a750*/  VIADD R11, R205.reuse, 0x10 ;  /* 0x00000010cd0b7836 */ /* 0x044fe20000000000 */
[----:B------:R-:W-:Y:S01]  /*1a760*/  SHF.R.S32.HI R13, RZ, 0x1f, R13 ;  /* 0x0000001fff0d7819 */ /* 0x000fe2000001140d */
[----:B------:R-:W-:-:S02]  /*1a770*/  VIADD R24, R205, 0x68 ;  /* 0x00000068cd187836 */ /* 0x000fc40000000000 */
[----:B---3--:R-:W-:Y:S01]  /*1a780*/  @!P2 IMAD.MOV.U32 R4, RZ, RZ, R14 ;  /* 0x000000ffff04a224 */ /* 0x008fe200078e000e */
[----:B------:R-:W-:Y:S01]  /*1a790*/  SHF.R.S32.HI R11, RZ, 0x1f, R11 ;  /* 0x0000001fff0b7819 */ /* 0x000fe2000001140b */
[----:B----4-:R-:W-:Y:S02]  /*1a7a0*/  @!P2 IMAD.MOV.U32 R5, RZ, RZ, R10 ;  /* 0x000000ffff05a224 */ /* 0x010fe400078e000a */
[----:B------:R-:W-:Y:S01]  /*1a7b0*/  @!P3 LEA R6, P4, R9, R14, 0x2 ;  /* 0x0000000e0906b211 */ /* 0x000fe200078810ff */
[C---:B------:R-:W-:Y:S02]  /*1a7c0*/  VIADD R15, R205.reuse, 0x58 ;  /* 0x00000058cd0f7836 */ /* 0x040fe40000000000 */
[----:B------:R-:W-:Y:S01]  /*1a7d0*/  @!P2 IMAD.WIDE R4, R205, 0x4, R4 ;  /* 0x00000004cd04a825 */ /* 0x000fe200078e0204 */
[----:B------:R-:W-:Y:S02]  /*1a7e0*/  @!P3 LEA.HI.X R7, R9, R10, R13, 0x2, P4 ;  /* 0x0000000a0907b211 */ /* 0x000fe400020f140d */
[----:B------:R-:W-:Y:S01]  /*1a7f0*/  SHF.R.S32.HI R15, RZ, 0x1f, R15 ;  /* 0x0000001fff0f7819 */ /* 0x000fe2000001140f */
[C---:B------:R-:W-:Y:S01]  /*1a800*/  VIADD R9, R205.reuse, 0x28 ;  /* 0x00000028cd097836 */ /* 0x040fe20000000000 */
[----:B------:R0:W-:Y:S01]  /*1a810*/  @!P2 ST.E.64 desc[UR38][R4.64], R26 ;  /* 0x0000001a0400a985 */ /* 0x0001e2000c101b26 */
[----:B------:R-:W-:Y:S01]  /*1a820*/  ISETP.GE.AND P2, PT, R8, UR4, PT ;  /* 0x0000000408007c0c */ /* 0x000fe2000bf46270 */
[----:B------:R-:W-:-:S02]  /*1a830*/  VIADD R13, R205, 0x18 ;  /* 0x00000018cd0d7836 */ /* 0x000fc40000000000 */
[----:B------:R1:W-:Y:S01]  /*1a840*/  @!P3 ST.E.64 desc[UR38][R6.64], R30 ;  /* 0x0000001e0600b985 */ /* 0x0003e2000c101b26 */
[----:B------:R-:W-:Y:S01]  /*1a850*/  ISETP.GE.AND P3, PT, R9, UR4, PT ;  /* 0x0000000409007c0c */ /* 0x000fe2000bf66270 */
[C---:B------:R-:W-:Y:S01]  /*1a860*/  VIADD R25, R205.reuse, 0x78 ;  /* 0x00000078cd197836 */ /* 0x040fe20000000000 */
[----:B------:R-:W-:Y:S01]  /*1a870*/  SHF.R.S32.HI R13, RZ, 0x1f, R13 ;  /* 0x0000001fff0d7819 */ /* 0x000fe2000001140d */
[C---:B------:R-:W-:Y:S02]  /*1a880*/  VIADD R28, R205.reuse, 0x68 ;  /* 0x00000068cd1c7836 */ /* 0x040fe40000000000 */
[----:B------:R-:W-:-:S03]  /*1a890*/  VIADD R29, R205, 0x98 ;  /* 0x00000098cd1d7836 */ /* 0x000fc60000000000 */
[----:B------:R-:W-:Y:S02]  /*1a8a0*/  SHF.R.S32.HI R28, RZ, 0x1f, R28 ;  /* 0x0000001fff1c7819 */ /* 0x000fe4000001141c */
[C---:B0-----:R-:W-:Y:S02]  /*1a8b0*/  @!P1 LEA R4, P5, R3.reuse, R14, 0x2 ;  /* 0x0000000e03049211 */ /* 0x041fe400078a10ff */
[----:B------:R-:W-:Y:S02]  /*1a8c0*/  SHF.R.S32.HI R29, RZ, 0x1f, R29 ;  /* 0x0000001fff1d7819 */ /* 0x000fe4000001141d */
[----:B------:R-:W-:Y:S01]  /*1a8d0*/  @!P1 LEA.HI.X R5, R3, R10, R11, 0x2, P5 ;  /* 0x0000000a03059211 */ /* 0x000fe200028f140b */
[C---:B------:R-:W-:Y:S01]  /*1a8e0*/  VIADD R3, R205.reuse, 0x30 ;  /* 0x00000030cd037836 */ /* 0x040fe20000000000 */
[----:B-1----:R-:W-:Y:S01]  /*1a8f0*/  @!P0 LEA R6, P4, R12, R14, 0x2 ;  /* 0x0000000e0c068211 */ /* 0x002fe200078810ff */
[----:B------:R-:W-:Y:S02]  /*1a900*/  VIADD R11, R205, 0x20 ;  /* 0x00000020cd0b7836 */ /* 0x000fe40000000000 */
[----:B------:R0:W-:Y:S01]  /*1a910*/  @!P1 ST.E.64 desc[UR38][R4.64], R34 ;  /* 0x0000002204009985 */ /* 0x0001e2000c101b26 */
[----:B------:R-:W-:-:S02]  /*1a920*/  ISETP.GE.AND P1, PT, R3, UR4, PT ;  /* 0x0000000403007c0c */ /* 0x000fc4000bf26270 */
[----:B------:R-:W-:Y:S02]  /*1a930*/  SHF.R.S32.HI R11, RZ, 0x1f, R11 ;  /* 0x0000001fff0b7819 */ /* 0x000fe4000001140b */
[----:B------:R-:W-:Y:S01]  /*1a940*/  @!P0 LEA.HI.X R7, R12, R10, R13, 0x2, P4 ;  /* 0x0000000a0c078211 */ /* 0x000fe200020f140d */
[C---:B------:R-:W-:Y:S02]  /*1a950*/  VIADD R12, R205.reuse, 0x38 ;  /* 0x00000038cd0c7836 */ /* 0x040fe40000000000 */
[----:B------:R-:W-:Y:S02]  /*1a960*/  VIADD R13, R205, 0x28 ;  /* 0x00000028cd0d7836 */ /* 0x000fe40000000000 */
[----:B------:R1:W-:Y:S01]  /*1a970*/  @!P0 ST.E.64 desc[UR38][R6.64], R38 ;  /* 0x0000002606008985 */ /* 0x0003e2000c101b26 */
[----:B------:R-:W-:Y:S02]  /*1a980*/  ISETP.GE.AND P0, PT, R12, UR4, PT ;  /* 0x000000040c007c0c */ /* 0x000fe4000bf06270 */
[----:B------:R-:W-:-:S02]  /*1a990*/  SHF.R.S32.HI R13, RZ, 0x1f, R13 ;  /* 0x0000001fff0d7819 */ /* 0x000fc4000001140d */
[----:B0-----:R-:W-:-:S04]  /*1a9a0*/  @!P2 LEA R4, P5, R8, R14, 0x2 ;  /* 0x0000000e0804a211 */ /* 0x001fc800078a10ff */
[----:B------:R-:W-:Y:S01]  /*1a9b0*/  @!P2 LEA.HI.X R5, R8, R10, R11, 0x2, P5 ;  /* 0x0000000a0805a211 */ /* 0x000fe200028f140b */
[C---:B------:R-:W-:Y:S02]  /*1a9c0*/  VIADD R8, R205.reuse, 0x40 ;  /* 0x00000040cd087836 */ /* 0x040fe40000000000 */
[----:B------:R-:W-:Y:S01]  /*1a9d0*/  VIADD R11, R205, 0x30 ;  /* 0x00000030cd0b7836 */ /* 0x000fe20000000000 */
[C---:B-1----:R-:W-:Y:S01]  /*1a9e0*/  @!P3 LEA R6, P4, R9.reuse, R14, 0x2 ;  /* 0x0000000e0906b211 */ /* 0x042fe200078810ff */
        /* <DEDUP_REMOVED lines=9> */
[----:B0-----:R-:W-:-:S04]  /*1aa80*/  @!P1 LEA R4, P5, R3, R14, 0x2 ;  /* 0x0000000e03049211 */ /* 0x001fc800078a10ff */
[----:B------:R-:W-:Y:S01]  /*1aa90*/  @!P1 LEA.HI.X R5, R3, R10, R11, 0x2, P5 ;  /* 0x0000000a03059211 */ /* 0x000fe200028f140b */
[C---:B------:R-:W-:Y:S02]  /*1aaa0*/  VIADD R3, R205.reuse, 0x50 ;  /* 0x00000050cd037836 */ /* 0x040fe40000000000 */
[----:B------:R-:W-:Y:S01]  /*1aab0*/  VIADD R11, R205, 0x40 ;  /* 0x00000040cd0b7836 */ /* 0x000fe20000000000 */
[C---:B-1----:R-:W-:Y:S01]  /*1aac0*/  @!P0 LEA R6, P4, R12.reuse, R14, 0x2 ;  /* 0x0000000e0c068211 */ /* 0x042fe200078810ff */
        /* <DEDUP_REMOVED lines=12> */
[----:B------:R-:W-:Y:S01]  /*1ab90*/  VIADD R8, R205, 0x50 ;  /* 0x00000050cd087836 */ /* 0x000fe20000000000 */
[----:B-1----:R-:W-:Y:S01]  /*1aba0*/  @!P3 LEA R6, P4, R9, R14, 0x2 ;  /* 0x0000000e0906b211 */ /* 0x002fe200078810ff */
[----:B------:R0:W-:Y:S01]  /*1abb0*/  @!P2 ST.E.64 desc[UR38][R4.64], R58 ;  /* 0x0000003a0400a985 */ /* 0x0001e2000c101b26 */
[----:B------:R-:W-:Y:S02]  /*1abc0*/  ISETP.GE.AND P2, PT, R11, UR4, PT ;  /* 0x000000040b007c0c */ /* 0x000fe4000bf46270 */
[----:B------:R-:W-:Y:S01]  /*1abd0*/  @!P3 LEA.HI.X R7, R9, R10, R12, 0x2, P4 ;  /* 0x0000000a0907b211 */ /* 0x000fe200020f140c */
[----:B------:R-:W-:Y:S01]  /*1abe0*/  VIADD R12, R205, 0x60 ;  /* 0x00000060cd0c7836 */ /* 0x000fe20000000000 */
[----:B------:R-:W-:-:S03]  /*1abf0*/  SHF.R.S32.HI R8, RZ, 0x1f, R8 ;  /* 0x0000001fff087819 */ /* 0x000fc60000011408 */
[----:B------:R1:W-:Y:S01]  /*1ac00*/  @!P3 ST.E.64 desc[UR38][R6.64], R62 ;  /* 0x0000003e0600b985 */ /* 0x0003e2000c101b26 */
[----:B------:R-:W-:Y:S02]  /*1ac10*/  ISETP.GE.AND P3, PT, R24, UR4, PT ;  /* 0x0000000418007c0c */ /* 0x000fe4000bf66270 */
[----:B------:R-:W-:Y:S02]  /*1ac20*/  SHF.R.S32.HI R12, RZ, 0x1f, R12 ;  /* 0x0000001fff0c7819 */ /* 0x000fe4000001140c */
[----:B0-----:R-:W-:-:S04]  /*1ac30*/  @!P1 LEA R4, P5, R3, R14, 0x2 ;  /* 0x0000000e03049211 */ /* 0x001fc800078a10ff */
[----:B------:R-:W-:Y:S01]  /*1ac40*/  @!P1 LEA.HI.X R5, R3, R10, R8, 0x2, P5 ;  /* 0x0000000a03059211 */ /* 0x000fe200028f1408 */
[----:B------:R-:W-:Y:S01]  /*1ac50*/  VIADD R3, R205, 0x70 ;  /* 0x00000070cd037836 */ /* 0x000fe20000000000 */
[-C--:B------:R-:W-:Y:S02]  /*1ac60*/  @!P2 LEA R8, P5, R11, R14.reuse, 0x2 ;  /* 0x0000000e0b08a211 */ /* 0x080fe400078a10ff */
[----:B-1----:R-:W-:Y:S01]  /*1ac70*/  @!P0 LEA R6, P4, R13, R14, 0x2 ;  /* 0x0000000e0d068211 */ /* 0x002fe200078810ff */
        /* <DEDUP_REMOVED lines=9> */
[----:B------:R-:W-:Y:S01]  /*1ad10*/  @!P3 LEA.HI.X R13, R24, R10, R28, 0x2, P4 ;  /* 0x0000000a180db211 */ /* 0x000fe200020f141c */
[----:B------:R2:W-:Y:S01]  /*1ad20*/  @!P2 ST.E.64 desc[UR38][R8.64], R74 ;  /* 0x0000004a0800a985 */ /* 0x0005e2000c101b26 */
[----:B------:R-:W-:Y:S01]  /*1ad30*/  ISETP.GE.AND P2, PT, R11, UR4, PT ;  /* 0x000000040b007c0c */ /* 0x000fe2000bf46270 */
[C---:B------:R-:W-:Y:S01]  /*1ad40*/  VIADD R24, R205.reuse, 0x88 ;  /* 0x00000088cd187836 */ /* 0x040fe20000000000 */
[----:B------:R-:W-:Y:S01]  /*1ad50*/  SHF.R.S32.HI R15, RZ, 0x1f, R15 ;  /* 0x0000001fff0f7819 */ /* 0x000fe2000001140f */
[----:B------:R-:W-:Y:S01]  /*1ad60*/  VIADD R28, R205, 0x78 ;  /* 0x00000078cd1c7836 */ /* 0x000fe20000000000 */
[C---:B------:R-:W-:Y:S01]  /*1ad70*/  @!P1 LEA R20, P5, R3.reuse, R14, 0x2 ;  /* 0x0000000e03149211 */ /* 0x040fe200078a10ff */
[----:B------:R3:W-:Y:S01]  /*1ad80*/  @!P3 ST.E.64 desc[UR38][R12.64], R78 ;  /* 0x0000004e0c00b985 */ /* 0x0007e2000c101b26 */
[----:B------:R-:W-:Y:S02]  /*1ad90*/  ISETP.GE.AND P3, PT, R24, UR4, PT ;  /* 0x0000000418007c0c */ /* 0x000fe4000bf66270 */
[----:B------:R-:W-:Y:S01]  /*1ada0*/  @!P1 LEA.HI.X R21, R3, R10, R15, 0x2, P5 ;  /* 0x0000000a03159211 */ /* 0x000fe200028f140f */
[----:B------:R-:W-:Y:S01]  /*1adb0*/  VIADD R3, R205, 0x90 ;  /* 0x00000090cd037836 */ /* 0x000fe20000000000 */
[----:B0-----:R-:W-:Y:S01]  /*1adc0*/  @!P0 LEA R4, P4, R25, R14, 0x2 ;  /* 0x0000000e19048211 */ /* 0x001fe200078810ff */
[----:B------:R-:W-:Y:S01]  /*1add0*/  VIADD R15, R205, 0x80 ;  /* 0x00000080cd0f7836 */ /* 0x000fe20000000000 */
[----:B------:R-:W-:Y:S01]  /*1ade0*/  SHF.R.S32.HI R28, RZ, 0x1f, R28 ;  /* 0x0000001fff1c7819 */ /* 0x000fe2000001141c */
[----:B------:R0:W-:Y:S01]  /*1adf0*/  @!P1 ST.E.64 desc[UR38][R20.64], R82 ;  /* 0x0000005214009985 */ /* 0x0001e2000c101b26 */
[----:B------:R-:W-:-:S02]  /*1ae00*/  ISETP.GE.AND P1, PT, R3, UR4, PT ;  /* 0x0000000403007c0c */ /* 0x000fc4000bf26270 */
[----:B------:R-:W-:Y:S02]  /*1ae10*/  SHF.R.S32.HI R15, RZ, 0x1f, R15 ;  /* 0x0000001fff0f7819 */ /* 0x000fe4000001140f */
[----:B-1----:R-:W-:Y:S02]  /*1ae20*/  @!P2 LEA R6, P5, R11, R14, 0x2 ;  /* 0x0000000e0b06a211 */ /* 0x002fe400078a10ff */
[-C--:B------:R-:W-:Y:S01]  /*1ae30*/  @!P0 LEA.HI.X R5, R25, R10.reuse, R28, 0x2, P4 ;  /* 0x0000000a19058211 */ /* 0x080fe200020f141c */
[----:B------:R-:W-:Y:S01]  /*1ae40*/  VIADD R25, R205, 0x98 ;  /* 0x00000098cd197836 */ /* 0x000fe20000000000 */
[----:B------:R-:W-:Y:S01]  /*1ae50*/  @!P2 LEA.HI.X R7, R11, R10, R15, 0x2, P5 ;  /* 0x0000000a0b07a211 */ /* 0x000fe200028f140f */
[C---:B------:R-:W-:Y:S01]  /*1ae60*/  VIADD R28, R205.reuse, 0x88 ;  /* 0x00000088cd1c7836 */ /* 0x040fe20000000000 */
[----:B--2---:R-:W-:Y:S01]  /*1ae70*/  @!P3 LEA R8, P4, R24, R14, 0x2 ;  /* 0x0000000e1808b211 */ /* 0x004fe200078810ff */
[----:B------:R-:W-:Y:S01]  /*1ae80*/  VIADD R11, R205, 0xa0 ;  /* 0x000000a0cd0b7836 */ /* 0x000fe20000000000 */
[----:B------:R1:W-:Y:S01]  /*1ae90*/  @!P0 ST.E.64 desc[UR38][R4.64], R86 ;  /* 0x0000005604008985 */ /* 0x0003e2000c101b26 */
[----:B------:R-:W-:Y:S01]  /*1aea0*/  ISETP.GE.AND P0, PT, R25, UR4, PT ;  /* 0x0000000419007c0c */ /* 0x000fe2000bf06270 */
[----:B------:R-:W-:Y:S01]  /*1aeb0*/  VIADD R15, R205, 0x90 ;  /* 0x00000090cd0f7836 */ /* 0x000fe20000000000 */
[----:B------:R-:W-:Y:S01]  /*1aec0*/  SHF.R.S32.HI R28, RZ, 0x1f, R28 ;  /* 0x0000001fff1c7819 */ /* 0x000fe2000001141c */
[----:B------:R2:W-:Y:S01]  /*1aed0*/  @!P2 ST.E.64 desc[UR38][R6.64], R90 ;  /* 0x0000005a0600a985 */ /* 0x0005e2000c101b26 */
[----:B------:R-:W-:-:S02]  /*1aee0*/  ISETP.GE.AND P2, PT, R11, UR4, PT ;  /* 0x000000040b007c0c */ /* 0x000fc4000bf46270 */
[----:B------:R-:W-:Y:S01]  /*1aef0*/  @!P3 LEA.HI.X R9, R24, R10, R28, 0x2, P4 ;  /* 0x0000000a1809b211 */ /* 0x000fe200020f141c */
[C---:B------:R-:W-:Y:S01]  /*1af00*/  VIADD R28, R205.reuse, 0xa8 ;  /* 0x000000a8cd1c7836 */ /* 0x040fe20000000000 */
[----:B------:R-:W-:Y:S01]  /*1af10*/  SHF.R.S32.HI R15, RZ, 0x1f, R15 ;  /* 0x0000001fff0f7819 */ /* 0x000fe2000001140f */
[----:B------:R-:W-:Y:S01]  /*1af20*/  VIADD R24, R205, 0xa0 ;  /* 0x000000a0cd187836 */ /* 0x000fe20000000000 */
[C---:B---3--:R-:W-:Y:S01]  /*1af30*/  @!P1 LEA R12, P5, R3.reuse, R14, 0x2 ;  /* 0x0000000e030c9211 */ /* 0x048fe200078a10ff */
[----:B------:R3:W-:Y:S01]  /*1af40*/  @!P3 ST.E.64 desc[UR38][R8.64], R94 ;  /* 0x0000005e0800b985 */ /* 0x0007e2000c101b26 */
[----:B------:R-:W-:Y:S02]  /*1af50*/  ISETP.GE.AND P4, PT, R28, UR4, PT ;  /* 0x000000041c007c0c */ /* 0x000fe4000bf86270 */
[----:B------:R-:W-:Y:S01]  /*1af60*/  @!P1 LEA.HI.X R13, R3, R10, R15, 0x2, P5 ;  /* 0x0000000a030d9211 */ /* 0x000fe200028f140f */
[----:B------:R-:W-:Y:S01]  /*1af70*/  VIADD R15, R205, 0xb0 ;  /* 0x000000b0cd0f7836 */ /* 0x000fe20000000000 */
[-C--:B0-----:R-:W-:Y:S01]  /*1af80*/  @!P0 LEA R20, P5, R25, R14.reuse, 0x2 ;  /* 0x0000000e19148211 */ /* 0x081fe200078a10ff */
[----:B------:R-:W-:Y:S01]  /*1af90*/  VIADD R3, R205, 0xb8 ;  /* 0x000000b8cd037836 */ /* 0x000fe20000000000 */
[----:B------:R-:W-:Y:S01]  /*1afa0*/  SHF.R.S32.HI R24, RZ, 0x1f, R24 ;  /* 0x0000001fff187819 */ /* 0x000fe20000011418 */
[----:B------:R0:W-:Y:S01]  /*1afb0*/  @!P1 ST.E.64 desc[UR38][R12.64], R98 ;  /* 0x000000620c009985 */ /* 0x0001e2000c101b26 */
[----:B-1----:R-:W-:-:S02]  /*1afc0*/  @!P2 LEA R4, P1, R11, R14, 0x2 ;  /* 0x0000000e0b04a211 */ /* 0x002fc400078210ff */
[----:B------:R-:W-:Y:S02]  /*1afd0*/  ISETP.GE.AND P3, PT, R15, UR4, PT ;  /* 0x000000040f007c0c */ /* 0x000fe4000bf66270 */
[-C--:B------:R-:W-:Y:S01]  /*1afe0*/  @!P0 LEA.HI.X R21, R25, R10.reuse, R29, 0x2, P5 ;  /* 0x0000000a19158211 */ /* 0x080fe200028f141d */
[----:B------:R-:W-:Y:S01]  /*1aff0*/  VIADD R29, R205, 0xa8 ;  /* 0x000000a8cd1d7836 */ /* 0x000fe20000000000 */
[----:B------:R-:W-:Y:S01]  /*1b000*/  @!P2 LEA.HI.X R5, R11, R10, R24, 0x2, P1 ;  /* 0x0000000a0b05a211 */ /* 0x000fe200008f1418 */
[----:B------:R-:W-:Y:S01]  /*1b010*/  VIADD R25, R205, 0xc8 ;  /* 0x000000c8cd197836 */ /* 0x000fe20000000000 */
[----:B------:R-:W-:Y:S01]  /*1b020*/  ISETP.GE.AND P1, PT, R3, UR4, PT ;  /* 0x0000000403007c0c */ /* 0x000fe2000bf26270 */
[----:B------:R-:W-:Y:S01]  /*1b030*/  @!P0 ST.E.64 desc[UR38][R20.64], R102 ;  /* 0x0000006614008985 */ /* 0x000fe2000c101b26 */
[-C--:B--2---:R-:W-:Y:S01]  /*1b040*/  @!P4 LEA R6, P0, R28, R14.reuse, 0x2 ;  /* 0x0000000e1c06c211 */ /* 0x084fe200078010ff */
[C---:B------:R-:W-:Y:S01]  /*1b050*/  VIADD R24, R205.reuse, 0xb0 ;  /* 0x000000b0cd187836 */ /* 0x040fe20000000000 */
[----:B------:R-:W-:Y:S01]  /*1b060*/  SHF.R.S32.HI R29, RZ, 0x1f, R29 ;  /* 0x0000001fff1d7819 */ /* 0x000fe2000001141d */
[----:B------:R-:W-:Y:S01]  /*1b070*/  VIADD R11, R205, 0xc0 ;  /* 0x000000c0cd0b7836 */ /* 0x000fe20000000000 */
[----:B------:R1:W-:Y:S01]  /*1b080*/  @!P2 ST.E.64 desc[UR38][R4.64], R106 ;  /* 0x0000006a0400a985 */ /* 0x0003e2000c101b26 */
[----:B---3--:R-:W-:-:S02]  /*1b090*/  @!P3 LEA R8, P5, R15, R14, 0x2 ;  /* 0x0000000e0f08b211 */ /* 0x008fc400078a10ff */
[----:B------:R-:W-:Y:S01]  /*1b0a0*/  @!P4 LEA.HI.X R7, R28, R10, R29, 0x2, P0 ;  /* 0x0000000a1c07c211 */ /* 0x000fe200000f141d */
[----:B------:R-:W-:Y:S01]  /*1b0b0*/  VIADD R28, R205, 0xb8 ;  /* 0x000000b8cd1c7836 */ /* 0x000fe20000000000 */
[----:B------:R-:W-:Y:S02]  /*1b0c0*/  SHF.R.S32.HI R24, RZ, 0x1f, R24 ;  /* 0x0000001fff187819 */ /* 0x000fe40000011418 */
[----:B------:R-:W-:Y:S01]  /*1b0d0*/  ISETP.GE.AND P0, PT, R25, UR4, PT ;  /* 0x0000000419007c0c */ /* 0x000fe2000bf06270 */
[----:B------:R2:W-:Y:S01]  /*1b0e0*/  @!P4 ST.E.64 desc[UR38][R6.64], R110 ;  /* 0x0000006e0600c985 */ /* 0x0005e2000c101b26 */
[----:B------:R-:W-:Y:S02]  /*1b0f0*/  ISETP.GE.AND P2, PT, R11, UR4, PT ;  /* 0x000000040b007c0c */ /* 0x000fe4000bf46270 */
[----:B0-----:R-:W-:Y:S02]  /*1b100*/  @!P1 LEA R12, P4, R3, R14, 0x2 ;  /* 0x0000000e030c9211 */ /* 0x001fe400078810ff */
[----:B------:R-:W-:-:S02]  /*1b110*/  SHF.R.S32.HI R28, RZ, 0x1f, R28 ;  /* 0x0000001fff1c7819 */ /* 0x000fc4000001141c */
[-C--:B------:R-:W-:Y:S01]  /*1b120*/  @!P3 LEA.HI.X R9, R15, R10.reuse, R24, 0x2, P5 ;  /* 0x0000000a0f09b211 */ /* 0x080fe200028f1418 */
[----:B------:R-:W-:Y:S01]  /*1b130*/  VIADD R15, R205, 0xd0 ;  /* 0x000000d0cd0f7836 */ /* 0x000fe20000000000 */
[----:B------:R-:W-:Y:S01]  /*1b140*/  @!P1 LEA.HI.X R13, R3, R10, R28, 0x2, P4 ;  /* 0x0000000a030d9211 */ /* 0x000fe200020f141c */
[----:B------:R-:W-:Y:S02]  /*1b150*/  VIADD R28, R205, 0xc8 ;  /* 0x000000c8cd1c7836 */ /* 0x000fe40000000000 */
[----:B------:R0:W-:Y:S01]  /*1b160*/  @!P3 ST.E.64 desc[UR38][R8.64], R114 ;  /* 0x000000720800b985 */ /* 0x0001e2000c101b26 */
[----:B------:R-:W-:Y:S01]  /*1b170*/  ISETP.GE.AND P3, PT, R15, UR4, PT ;  /* 0x000000040f007c0c */ /* 0x000fe2000bf66270 */
[----:B------:R-:W-:Y:S01]  /*1b180*/  VIADD R24, R205, 0xc0 ;  /* 0x000000c0cd187836 */ /* 0x000fe20000000000 */
[-C--:B-1----:R-:W-:Y:S01]  /*1b190*/  @!P0 LEA R4, P4, R25, R14.reuse, 0x2 ;  /* 0x0000000e19048211 */ /* 0x082fe200078810ff */
[----:B------:R-:W-:Y:S01]  /*1b1a0*/  VIADD R3, R205, 0xd8 ;  /* 0x000000d8cd037836 */ /* 0x000fe20000000000 */
[----:B------:R-:W-:Y:S01]  /*1b1b0*/  SHF.R.S32.HI R28, RZ, 0x1f, R28 ;  /* 0x0000001fff1c7819 */ /* 0x000fe2000001141c */
[----:B------:R1:W-:Y:S01]  /*1b1c0*/  @!P1 ST.E.64 desc[UR38][R12.64], R118 ;  /* 0x000000760c009985 */ /* 0x0003e2000c101b26 */
[----:B------:R-:W-:-:S02]  /*1b1d0*/  @!P2 LEA R20, P5, R11, R14, 0x2 ;  /* 0x0000000e0b14a211 */ /* 0x000fc400078a10ff */
[----:B------:R-:W-:Y:S02]  /*1b1e0*/  SHF.R.S32.HI R24, RZ, 0x1f, R24 ;  /* 0x0000001fff187819 */ /* 0x000fe40000011418 */
[-C--:B------:R-:W-:Y:S01]  /*1b1f0*/  @!P0 LEA.HI.X R5, R25, R10.reuse, R28, 0x2, P4 ;  /* 0x0000000a19058211 */ /* 0x080fe200020f141c */
[----:B------:R-:W-:Y:S01]  /*1b200*/  VIADD R25, R205, 0xd0 ;  /* 0x000000d0cd197836 */ /* 0x000fe20000000000 */
[----:B------:R-:W-:Y:S01]  /*1b210*/  @!P2 LEA.HI.X R21, R11, R10, R24, 0x2, P5 ;  /* 0x0000000a0b15a211 */ /* 0x000fe200028f1418 */
[----:B------:R-:W-:Y:S01]  /*1b220*/  VIADD R24, R205, 0xe0 ;  /* 0x000000e0cd187836 */ /* 0x000fe20000000000 */
[----:B------:R-:W-:Y:S01]  /*1b230*/  ISETP.GE.AND P1, PT, R3, UR4, PT ;  /* 0x0000000403007c0c */ /* 0x000fe2000bf26270 */
[----:B------:R-:W-:Y:S01]  /*1b240*/  VIADD R11, R205, 0xe8 ;  /* 0x000000e8cd0b7836 */ /* 0x000fe20000000000 */
[----:B------:R-:W-:Y:S01]  /*1b250*/  SHF.R.S32.HI R25, RZ, 0x1f, R25 ;  /* 0x0000001fff197819 */ /* 0x000fe20000011419 */
[----:B------:R3:W-:Y:S01]  /*1b260*/  @!P2 ST.E.64 desc[UR38][R20.64], R122 ;  /* 0x0000007a1400a985 */ /* 0x0007e2000c101b26 */
[----:B--2---:R-:W-:-:S02]  /*1b270*/  @!P3 LEA R6, P5, R15, R14, 0x2 ;  /* 0x0000000e0f06b211 */ /* 0x004fc400078a10ff */
[----:B------:R-:W-:Y:S01]  /*1b280*/  ISETP.GE.AND P4, PT, R24, UR4, PT ;  /* 0x0000000418007c0c */ /* 0x000fe2000bf86270 */
[----:B------:R2:W-:Y:S01]  /*1b290*/  @!P0 ST.E.64 desc[UR38][R4.64], R126 ;  /* 0x0000007e04008985 */ /* 0x0005e2000c101b26 */
[----:B------:R-:W-:Y:S01]  /*1b2a0*/  @!P3 LEA.HI.X R7, R15, R10, R25, 0x2, P5 ;  /* 0x0000000a0f07b211 */ /* 0x000fe200028f1419 */
[----:B------:R-:W-:Y:S01]  /*1b2b0*/  VIADD R15, R205, 0xd8 ;  /* 0x000000d8cd0f7836 */ /* 0x000fe20000000000 */
[----:B------:R-:W-:Y:S01]  /*1b2c0*/  ISETP.GE.AND P2, PT, R11, UR4, PT ;  /* 0x000000040b007c0c */ /* 0x000fe2000bf46270 */
[----:B------:R-:W-:Y:S01]  /*1b2d0*/  VIADD R25, R205, 0xe0 ;  /* 0x000000e0cd197836 */ /* 0x000fe20000000000 */
[----:B------:R-:W-:Y:S01]  /*1b2e0*/  ISETP.GE.AND P0, PT, R237, UR4, PT ;  /* 0x00000004ed007c0c */ /* 0x000fe2000bf06270 */
[----:B------:R2:W-:Y:S01]  /*1b2f0*/  @!P3 ST.E.64 desc[UR38][R6.64], R130 ;  /* 0x000000820600b985 */ /* 0x0005e2000c101b26 */
[----:B------:R-:W-:Y:S02]  /*1b300*/  SHF.R.S32.HI R15, RZ, 0x1f, R15 ;  /* 0x0000001fff0f7819 */ /* 0x000fe4000001140f */
[----:B0-----:R-:W-:-:S02]  /*1b310*/  @!P1 LEA R8, P5, R3, R14, 0x2 ;  /* 0x0000000e03089211 */ /* 0x001fc400078a10ff */
[----:B------:R-:W-:Y:S02]  /*1b320*/  SHF.R.S32.HI R25, RZ, 0x1f, R25 ;  /* 0x0000001fff197819 */ /* 0x000fe40000011419 */
[----:B------:R-:W-:Y:S01]  /*1b330*/  @!P1 LEA.HI.X R9, R3, R10, R15, 0x2, P5 ;  /* 0x0000000a03099211 */ /* 0x000fe200028f140f */
[----:B------:R-:W-:Y:S01]  /*1b340*/  VIADD R15, R205, 0xe8 ;  /* 0x000000e8cd0f7836 */ /* 0x000fe20000000000 */
[CC--:B-1----:R-:W-:Y:S02]  /*1b350*/  @!P4 LEA R12, P3, R24.reuse, R14.reuse, 0x2 ;  /* 0x0000000e180cc211 */ /* 0x0c2fe400078610ff */
[----:B---3--:R-:W-:Y:S01]  /*1b360*/  @!P2 LEA R20, P5, R11, R14, 0x2 ;  /* 0x0000000e0b14a211 */ /* 0x008fe200078a10ff */
[----:B------:R2:W-:Y:S01]  /*1b370*/  @!P1 ST.E.64 desc[UR38][R8.64], R134 ;  /* 0x0000008608009985 */ /* 0x0005e2000c101b26 */
[----:B------:R-:W-:Y:S02]  /*1b380*/  SHF.R.S32.HI R15, RZ, 0x1f, R15 ;  /* 0x0000001fff0f7819 */ /* 0x000fe4000001140f */
[----:B------:R-:W-:-:S02]  /*1b390*/  @!P4 LEA.HI.X R13, R24, R10, R25, 0x2, P3 ;  /* 0x0000000a180dc211 */ /* 0x000fc400018f1419 */
[----:B------:R-:W-:Y:S02]  /*1b3a0*/  SHF.R.S32.HI R3, RZ, 0x1f, R237 ;  /* 0x0000001fff037819 */ /* 0x000fe400000114ed */
[----:B------:R-:W-:Y:S01]  /*1b3b0*/  @!P0 LEA R24, P3, R237, R14, 0x2 ;  /* 0x0000000eed188211 */ /* 0x000fe200078610ff */
[----:B------:R2:W-:Y:S01]  /*1b3c0*/  @!P4 ST.E.64 desc[UR38][R12.64], R138 ;  /* 0x0000008a0c00c985 */ /* 0x0005e2000c101b26 */
[-C--:B------:R-:W-:Y:S02]  /*1b3d0*/  @!P2 LEA.HI.X R21, R11, R10.reuse, R15, 0x2, P5 ;  /* 0x0000000a0b15a211 */ /* 0x080fe400028f140f */
        /* <DEDUP_REMOVED lines=10> */
.L_x_11870:
        /* <DEDUP_REMOVED lines=27> */
.L_x_11888:
        /* <DEDUP_REMOVED lines=26> */
[----:B------:R-:W-:Y:S02]  /*1b7d0*/  IMAD R13, R12, R28, R13 ;  /* 0x0000001c0c0d7224 */ /* 0x000fe400078e020d */
[----:B---3--:R-:W-:Y:S01]  /*1b7e0*/  @P1 IMAD.HI.U32 R0, R29, R0, RZ ;  /* 0x000000001d001227 */ /* 0x008fe200078e00ff */
        /* <DEDUP_REMOVED lines=16> */
[----:B--2---:R-:W-:Y:S01]  /*1b8f0*/  IMAD R0, R7, R11, RZ ;  /* 0x0000000b07007224 */ /* 0x004fe200078e02ff */
        /* <DEDUP_REMOVED lines=8> */
.L_x_11890:
[----:B------:R-:W-:Y:S05]  /*1b980*/  BSYNC B1 ;  /* 0x0000000000017941 */ /* 0x000fea0003800000 */
.L_x_11889:
[----:B------:R-:W-:Y:S05]  /*1b990*/  @P2 BRA `(.L_x_11883) ;  /* 0x00000008008c2947 */ /* 0x000fea0003800000 */
[----:B------:R-:W1:Y:S01]  /*1b9a0*/  S2R R0, SR_TID.X ;  /* 0x0000000000007919 */ /* 0x000e620000002100 */
[----:B------:R-:W4:Y:S01]  /*1b9b0*/  LDC R21, c[0x0][0xbe8] ;  /* 0x0002fa00ff157b82 */ /* 0x000f220000000800 */
[----:B------:R-:W-:Y:S01]  /*1b9c0*/  ULDC.64 UR4, c[0x0][0xaa0] ;  /* 0x0002a80000047ab9 */ /* 0x000fe20000000a00 */
[----:B------:R-:W-:Y:S01]  /*1b9d0*/  ULDC.64 UR6, c[0x0][0xaf0] ;  /* 0x0002bc0000067ab9 */ /* 0x000fe20000000a00 */
[----:B----4-:R-:W-:Y:S01]  /*1b9e0*/  ISETP.NE.AND P0, PT, R21, 0x1, PT ;  /* 0x000000011500780c */ /* 0x010fe20003f05270 */
[----:B-1----:R-:W-:Y:S02]  /*1b9f0*/  VIADD R6, R0, 0xffffff80 ;  /* 0xffffff8000067836 */ /* 0x002fe40000000000 */
[----:B------:R-:W-:-:S03]  /*1ba00*/  IMAD R0, R26, UR4, RZ ;  /* 0x000000041a007c24 */ /* 0x000fc6000f8e02ff */
[----:B0-----:R-:W-:-:S07]  /*1ba10*/  SHF.R.S32.HI R5, RZ, 0x1f, R6 ;  /* 0x0000001fff057819 */ /* 0x001fce0000011406 */
[----:B------:R-:W0:Y:S01]  /*1ba20*/  @P0 LDC R8, c[0x0][0xbec] ;  /* 0x0002fb00ff080b82 */ /* 0x000e220000000800 */
[----:B------:R-:W-:Y:S01]  /*1ba30*/  IMAD R7, R3, UR5, R0 ;  /* 0x0000000503077c24 */ /* 0x000fe2000f8e0200 */
[----:B------:R-:W-:Y:S01]  /*1ba40*/  LEA.HI R9, R5, R6, RZ, 0x3 ;  /* 0x0000000605097211 */ /* 0x000fe200078f18ff */
[----:B------:R-:W-:Y:S01]  /*1ba50*/  IMAD.WIDE.U32 R4, R3, UR4, RZ ;  /* 0x0000000403047c25 */ /* 0x000fe2000f8e00ff */
[----:B------:R-:W-:Y:S02]  /*1ba60*/  ULDC.64 UR4, c[0x0][0xae8] ;  /* 0x0002ba0000047ab9 */ /* 0x000fe40000000a00 */
[----:B------:R-:W-:Y:S02]  /*1ba70*/  LOP3.LUT R13, R9, 0xfffffff8, RZ, 0xc0, !PT ;  /* 0xfffffff8090d7812 */ /* 0x000fe400078ec0ff */
[----:B------:R-:W1:Y:S01]  /*1ba80*/  @P0 LDC R11, c[0x0][0xbf0] ;  /* 0x0002fc00ff0b0b82 */ /* 0x000e620000000800 */
[----:B------:R-:W-:Y:S01]  /*1ba90*/  SHF.R.S32.HI R10, RZ, 0x3, R9 ;  /* 0x00000003ff0a7819 */ /* 0x000fe20000011409 */
[----:B------:R-:W-:-:S02]  /*1baa0*/  IMAD.IADD R5, R5, 0x1, R7 ;  /* 0x0000000105057824 */ /* 0x000fc400078e0207 */
[----:B------:R-:W-:Y:S02]  /*1bab0*/  IMAD.IADD R0, R6, 0x1, -R13 ;  /* 0x0000000106007824 */ /* 0x000fe400078e0a0d */
[----:B------:R-:W-:-:S04]  /*1bac0*/  IMAD.WIDE.U32 R4, R224, UR4, R4 ;  /* 0x00000004e0047c25 */ /* 0x000fc8000f8e0004 */
[----:B------:R-:W-:Y:S02]  /*1bad0*/  IMAD R0, R0, 0x20, R10 ;  /* 0x0000002000007824 */ /* 0x000fe400078e020a */
[----:B------:R-:W-:Y:S01]  /*1bae0*/  IMAD R5, R224, UR5, R5 ;  /* 0x00000005e0057c24 */ /* 0x000fe2000f8e0205 */
[----:B------:R-:W-:Y:S01]  /*1baf0*/  ULDC.64 UR4, c[0x0][0xae0] ;  /* 0x0002b80000047ab9 */ /* 0x000fe20000000a00 */
[----:B------:R-:W-:Y:S02]  /*1bb00*/  IMAD.IADD R9, R209, 0x1, R0 ;  /* 0x00000001d1097824 */ /* 0x000fe400078e0200 */
[----:B------:R-:W-:Y:S02]  /*1bb10*/  IMAD R6, R28, UR6, RZ ;  /* 0x000000061c067c24 */ /* 0x000fe4000f8e02ff */
[----:B0-----:R-:W-:-:S04]  /*1bb20*/  @P0 IMAD.HI.U32 R0, R9, R8, RZ ;  /* 0x0000000809000227 */ /* 0x001fc800078e00ff */
[----:B------:R-:W-:Y:S01]  /*1bb30*/  IMAD.MOV.U32 R3, RZ, RZ, R9 ;  /* 0x000000ffff037224 */ /* 0x000fe200078e0009 */
[----:B-1----:R-:W-:Y:S01]  /*1bb40*/  @P0 SHF.R.U32.HI R3, RZ, R11, R0 ;  /* 0x0000000bff030219 */ /* 0x002fe20000011600 */
[C---:B------:R-:W-:Y:S02]  /*1bb50*/  IMAD R7, R27.reuse, UR7, R6 ;  /* 0x000000071b077c24 */ /* 0x040fe4000f8e0206 */
[----:B------:R-:W-:Y:S01]  /*1bb60*/  IMAD.WIDE.U32 R4, R27, UR6, R4 ;  /* 0x000000061b047c25 */ /* 0x000fe2000f8e0004 */
[----:B------:R-:W-:-:S03]  /*1bb70*/  SHF.R.S32.HI R0, RZ, 0x1f, R3 ;  /* 0x0000001fff007819 */ /* 0x000fc60000011403 */
[----:B------:R-:W-:Y:S02]  /*1bb80*/  IMAD.MOV R6, RZ, RZ, -R3 ;  /* 0x000000ffff067224 */ /* 0x000fe400078e0a03 */
[----:B------:R-:W-:Y:S02]  /*1bb90*/  IMAD.IADD R5, R5, 0x1, R7 ;  /* 0x0000000105057824 */ /* 0x000fe400078e0207 */
        /* <DEDUP_REMOVED lines=12> */
[----:B------:R-:W-:Y:S02]  /*1bc60*/  SHF.R.S32.HI R7, RZ, 0x1f, R6 ;  /* 0x0000001fff077819 */ /* 0x000fe40000011406 */
[----:B------:R-:W-:Y:S01]  /*1bc70*/  IMAD.IADD R3, R5, 0x1, R3 ;  /* 0x0000000105037824 */ /* 0x000fe200078e0203 */
[----:B------:R-:W-:Y:S01]  /*1bc80*/  LEA R0, P0, R4, UR4, 0x1 ;  /* 0x0000000404007c11 */ /* 0x000fe2000f8008ff */
[----:B------:R-:W-:-:S03]  /*1bc90*/  UMOV UR4, 0xffffffff ;  /* 0xffffffff00047882 */ /* 0x000fc60000000000 */
[----:B------:R-:W-:Y:S01]  /*1bca0*/  LEA.HI.X R4, R4, UR5, R3, 0x1, P0 ;  /* 0x0000000504047c11 */ /* 0x000fe200080f0c03 */
[----:B------:R-:W-:Y:S08]  /*1bcb0*/  BRA.DIV UR4, `(.L_x_11891) ;  /* 0x000000aa04487947 */ /* 0x000ff0000b800000 */
[----:B------:R0:W1:Y:S04]  /*1bcc0*/  SHFL.IDX PT, R3, R4, RZ, 0x181f ;  /* 0x00181fff04037589 */ /* 0x00006800000e0000 */
[----:B------:R0:W4:Y:S02]  /*1bcd0*/  SHFL.IDX PT, R14, R0, RZ, 0x181f ;  /* 0x00181fff000e7589 */ /* 0x00012400000e0000 */
.L_x_12137:
[----:B------:R-:W-:Y:S01]  /*1bce0*/  IMAD R20, R20, R21, RZ ;  /* 0x0000001514147224 */ /* 0x000fe200078e02ff */
[----:B------:R-:W-:Y:S01]  /*1bcf0*/  BSSY B1, `(.L_x_11892) ;  /* 0x0000018000017945 */ /* 0x000fe20003800000 */
[----:B------:R-:W-:-:S05]  /*1bd00*/  IMAD.IADD R209, R10, 0x1, R209 ;  /* 0x000000010ad17824 */ /* 0x000fca00078e02d1 */
        /* <DEDUP_REMOVED lines=10> */
[CC--:B------:R-:W-:Y:S02]  /*1bdb0*/  @!P2 LEA R10, P4, R223.reuse, R14.reuse, 0x1 ;  /* 0x0000000edf0aa211 */ /* 0x0c0fe400078808ff */
[-C--:B-1----:R-:W-:Y:S02]  /*1bdc0*/  @!P3 LEA.HI.X R9, R208, R3.reuse, R5, 0x1, P5 ;  /* 0x00000003d009b211 */ /* 0x082fe400028f0c05 */
        /* <DEDUP_REMOVED lines=10> */
.L_x_11893:
[----:B------:R-:W-:Y:S05]  /*1be70*/  BSYNC B1 ;  /* 0x0000000000017941 */ /* 0x000fea0003800000 */
.L_x_11892:
[----:B------:R-:W-:-:S03]  /*1be80*/  UMOV UR4, 0xffffffff ;  /* 0xffffffff00047882 */ /* 0x000fc60000000000 */
[----:B------:R-:W-:Y:S05]  /*1be90*/  BRA.DIV UR4, `(.L_x_11894) ;  /* 0x000000aa04047947 */ /* 0x000fea000b800000 */
[----:B-1----:R1:W0:Y:S04]  /*1bea0*/  SHFL.IDX PT, R3, R4, 0x1, 0x181f ;  /* 0x00381f0004037f89 */ /* 0x00222800000e0000 */
[----:B----4-:R1:W4:Y:S02]  /*1beb0*/  SHFL.IDX PT, R14, R0, 0x1, 0x181f ;  /* 0x00381f00000e7f89 */ /* 0x01032400000e0000 */
.L_x_12141:
        /* <DEDUP_REMOVED lines=12> */
[CC--:B----4-:R-:W-:Y:S02]  /*1bf80*/  @!P3 LEA R8, P5, R208.reuse, R14.reuse, 0x1 ;  /* 0x0000000ed008b211 */ /* 0x0d0fe400078a08ff */
[CC--:B------:R-:W-:Y:S02]  /*1bf90*/  @!P2 LEA R10, P4, R223.reuse, R14.reuse, 0x1 ;  /* 0x0000000edf0aa211 */ /* 0x0c0fe400078808ff */
[-C--:B0-----:R-:W-:Y:S02]  /*1bfa0*/  @!P3 LEA.HI.X R9, R208, R3.reuse, R12, 0x1, P5 ;  /* 0x00000003d009b211 */ /* 0x081fe400028f0c0c */
[-C--:B------:R-:W-:Y:S02]  /*1bfb0*/  @!P1 LEA R12, P5, R222, R14.reuse, 0x1 ;  /* 0x0000000ede0c9211 */ /* 0x080fe400078a08ff */
        /* <DEDUP_REMOVED lines=8> */
.L_x_11896:
[----:B------:R-:W-:Y:S05]  /*1c040*/  BSYNC B1 ;  /* 0x0000000000017941 */ /* 0x000fea0003800000 */
.L_x_11895:
[----:B------:R-:W-:-:S03]  /*1c050*/  UMOV UR4, 0xffffffff ;  /* 0xffffffff00047882 */ /* 0x000fc60000000000 */
[----:B------:R-:W-:Y:S05]  /*1c060*/  BRA.DIV UR4, `(.L_x_11897) ;  /* 0x000000a604d87947 */ /* 0x000fea000b800000 */
[----:B0-----:R0:W0:Y:S04]  /*1c070*/  SHFL.IDX PT, R3, R4, 0x2, 0x181f ;  /* 0x00581f0004037f89 */ /* 0x00102800000e0000 */
[----:B----4-:R4:W0:Y:S02]  /*1c080*/  SHFL.IDX PT, R14, R0, 0x2, 0x181f ;  /* 0x00581f00000e7f89 */ /* 0x01082400000e0000 */
.L_x_12145:
        /* <DEDUP_REMOVED lines=12> */
[CC--:B0-----:R-:W-:Y:S02]  /*1c150*/  @!P3 LEA R8, P5, R208.reuse, R14.reuse, 0x1 ;  /* 0x0000000ed008b211 */ /* 0x0c1fe400078a08ff */
[CC--:B------:R-:W-:Y:S02]  /*1c160*/  @!P2 LEA R10, P4, R223.reuse, R14.reuse, 0x1 ;  /* 0x0000000edf0aa211 */ /* 0x0c0fe400078808ff */
[-C--:B------:R-:W-:Y:S02]  /*1c170*/  @!P3 LEA.HI.X R9, R208, R3.reuse, R12, 0x1, P5 ;  /* 0x00000003d009b211 */ /* 0x080fe400028f0c0c */
        /* <DEDUP_REMOVED lines=9> */
.L_x_11899:
[----:B------:R-:W-:Y:S05]  /*1c210*/  BSYNC B1 ;  /* 0x0000000000017941 */ /* 0x000fea0003800000 */
.L_x_11898:
[----:B------:R-:W-:-:S03]  /*1c220*/  UMOV UR4, 0xffffffff ;  /* 0xffffffff00047882 */ /* 0x000fc60000000000 */
[----:B------:R-:W-:Y:S05]  /*1c230*/  BRA.DIV UR4, `(.L_x_11900) ;  /* 0x000000a604ac7947 */ /* 0x000fea000b800000 */
[----:B0-----:R0:W0:Y:S04]  /*1c240*/  SHFL.IDX PT, R3, R4, 0x3, 0x181f ;  /* 0x00781f0004037f89 */ /* 0x00102800000e0000 */
[----:B------:R0:W0:Y:S02]  /*1c250*/  SHFL.IDX PT, R14, R0, 0x3, 0x181f ;  /* 0x00781f00000e7f89 */ /* 0x00002400000e0000 */
.L_x_12149:
        /* <DEDUP_REMOVED lines=11> */
[CC--:B------:R-:W-:Y:S02]  /*1c310*/  @!P3 LEA R4, P5, R208.reuse, R14.reuse, 0x1 ;  /* 0x0000000ed004b211 */ /* 0x0c0fe400078a08ff */
        /* <DEDUP_REMOVED lines=11> */
.L_x_11883:
[----:B------:R-:W-:Y:S05]  /*1c3d0*/  BSYNC B0 ;  /* 0x0000000000007941 */ /* 0x000fea0003800000 */
.L_x_11869:
[----:B------:R-:W-:Y:S02]  /*1c3e0*/  ULDC UR4, c[0x0][0xc3c] ;  /* 0x00030f0000047ab9 */ /* 0x000fe40000000800 */
[----:B---3--:R-:W-:-:S13]  /*1c3f0*/  ISETP.GE.AND P0, PT, R155, UR4, PT ;  /* 0x000000049b007c0c */ /* 0x008fda000bf06270 */
[----:B------:R-:W-:Y:S05]  /*1c400*/  @!P0 BRA `(.L_x_11901) ;  /* 0xfffffe4c00f08947 */ /* 0x000fea000383ffff */
[----:B------:R-:W-:Y:S05]  /*1c410*/  BRA `(.L_x_11682) ;  /* 0x0000008c00507947 */ /* 0x000fea0003800000 */
.L_x_11680:
        /* <DEDUP_REMOVED lines=18> */
.L_x_11902:
        /* <DEDUP_REMOVED lines=43> */
.L_x_11906:
        /* <DEDUP_REMOVED lines=39> */
.L_x_11904:
        /* <DEDUP_REMOVED lines=12> */
.L_x_11907:
        /* <DEDUP_REMOVED lines=63> */
.L_x_11908:
        /* <DEDUP_REMOVED lines=61> */
.L_x_11909:
[----:B01----:R-:W-:-:S05]  /*1d2e0*/  LOP3.LUT R3, RZ, R2, RZ, 0x33, !PT ;  /* 0x00000002ff037212 */ /* 0x003fca00078e33ff */
[----:B------:R-:W-:-:S05]  /*1d2f0*/  IMAD.IADD R2, R4, 0x1, R3 ;  /* 0x0000000104027824 */ /* 0x000fca00078e0203 */
[----:B------:R1:W-:Y:S01]  /*1d300*/  STL [R1+0x4], R2 ;  /* 0x0000040201007387 */ /* 0x0003e20000100800 */
[----:B------:R-:W-:Y:S05]  /*1d310*/  BRA `(.L_x_11910) ;  /* 0x0000000000107947 */ /* 0x000fea0003800000 */
.L_x_11905:
[----:B------:R-:W-:Y:S01]  /*1d320*/  IMAD.U32 R2, RZ, RZ, UR6 ;  /* 0x00000006ff027e24 */ /* 0x000fe2000f8e00ff */
[----:B------:R0:W-:Y:S04]  /*1d330*/  STL [R1+0x4], RZ ;  /* 0x000004ff01007387 */ /* 0x0001e80000100800 */
[----:B------:R0:W-:Y:S04]  /*1d340*/  STL [R1+0x8], RZ ;  /* 0x000008ff01007387 */ /* 0x0001e80000100800 */
[----:B------:R0:W-:Y:S02]  /*1d350*/  STL [R1], R2 ;  /* 0x0000000201007387 */ /* 0x0001e40000100800 */
.L_x_11910:
        /* <DEDUP_REMOVED lines=10> */
.L_x_11903:
        /* <DEDUP_REMOVED lines=32> */
.L_x_12071:
[----:B--2---:R-:W2:Y:S01]  /*1d600*/  LDL R14, [R1+0xc] ;  /* 0x00000c00010e7983 */ /* 0x004ea20000100800 */
        /* <DEDUP_REMOVED lines=55> */
.L_x_11912:
        /* <DEDUP_REMOVED lines=16> */
.L_x_11913:
[----:B------:R-:W-:Y:S05]  /*1da80*/  @!P1 BRA `(.L_x_11914) ;  /* 0x00000000000c9947 */ /* 0x000fea0003800000 */
[----:B------:R-:W2:Y:S04]  /*1da90*/  LDG.E R7, desc[UR38][R4.64] ;  /* 0x0000002604077981 */ /* 0x000ea8000c1e1900 */
[----:B------:R-:W2:Y:S02]  /*1daa0*/  LDG.E R4, desc[UR38][R4.64+0x4] ;  /* 0x0000042604047981 */ /* 0x000ea4000c1e1900 */
[----:B--2---:R-:W-:-:S07]  /*1dab0*/  IMAD.IADD R7, R4, 0x1, -R7 ;  /* 0x0000000104077824 */ /* 0x004fce00078e0a07 */
.L_x_11914:
        /* <DEDUP_REMOVED lines=37> */
.L_x_11917:
[----:B------:R-:W-:-:S13]  /*1dd10*/  ISETP.NE.AND P0, PT, R3, 0x1, PT ;  /* 0x000000010300780c */ /* 0x000fda0003f05270 */
[----:B------:R-:W1:Y:S02]  /*1dd20*/  @P0 LDC.64 R4, c[0x0][0x9e8] ;  /* 0x00027a00ff040b82 */ /* 0x000e640000000a00 */
[----:B-1----:R-:W-:-:S05]  /*1dd30*/  @P0 IMAD.HI.U32 R4, R2, R4, RZ ;  /* 0x0000000402040227 */ /* 0x002fca00078e00ff */
[----:B------:R-:W-:-:S07]  /*1dd40*/  @P0 SHF.R.U32.HI R2, RZ, R5, R4 ;  /* 0x00000005ff020219 */ /* 0x000fce0000011604 */
.L_x_11918:
[----:B------:R-:W-:Y:S05]  /*1dd50*/  BSYNC B0 ;  /* 0x0000000000007941 */ /* 0x000fea0003800000 */
.L_x_11916:
[----:B------:R-:W-:-:S05]  /*1dd60*/  IMAD R2, R2, R3, R3 ;  /* 0x0000000302027224 */ /* 0x000fca00078e0203 */
[----:B------:R-:W-:-:S07]  /*1dd70*/  VIMNMX R8, R8, R2, PT ;  /* 0x0000000208087248 */ /* 0x000fce0003fe0100 */
.L_x_11915:
[----:B------:R-:W1:Y:S01]  /*1dd80*/  @P1 LDC R4, c[0x0][0x44c] ;  /* 0x00011300ff041b82 */ /* 0x000e620000000800 */
[----:B------:R-:W-:Y:S01]  /*1dd90*/  VIADD R8, R8, 0x5f ;  /* 0x0000005f08087836 */ /* 0x000fe20000000000 */
[----:B------:R-:W-:Y:S01]  /*1dda0*/  ULDC UR4, c[0x0][0x9dc] ;  /* 0x0002770000047ab9 */ /* 0x000fe20000000800 */
[----:B------:R-:W-:Y:S02]  /*1ddb0*/  IMAD.MOV.U32 R2, RZ, RZ, R13 ;  /* 0x000000ffff027224 */ /* 0x000fe400078e000d */
[----:B------:R-:W-:-:S03]  /*1ddc0*/  IMAD.HI R8, R8, 0x2aaaaaab, RZ ;  /* 0x2aaaaaab08087827 */ /* 0x000fc600078e02ff */
[----:B------:R-:W2:Y:S01]  /*1ddd0*/  @P1 LDC R5, c[0x0][0x450] ;  /* 0x00011400ff051b82 */ /* 0x000ea20000000800 */
[----:B------:R-:W-:Y:S02]  /*1dde0*/  IMAD.IADD R17, R6, 0x1, -R15 ;  /* 0x0000000106117824 */ /* 0x000fe400078e0a0f */
[----:B-1----:R-:W-:-:S05]  /*1ddf0*/  @P1 IMAD.HI.U32 R4, R13, R4, RZ ;  /* 0x000000040d041227 */ /* 0x002fca00078e00ff */
[----:B--2---:R-:W-:Y:S02]  /*1de00*/  @P1 SHF.R.U32.HI R2, RZ, R5, R4 ;  /* 0x00000005ff021219 */ /* 0x004fe40000011604 */
[----:B------:R-:W-:-:S03]  /*1de10*/  SHF.R.U32.HI R4, RZ, 0x1f, R8 ;  /* 0x0000001fff047819 */ /* 0x000fc60000011608 */
[----:B------:R-:W-:Y:S01]  /*1de20*/  IMAD.IADD R2, R17, 0x1, R2 ;  /* 0x0000000111027824 */ /* 0x000fe200078e0202 */
[----:B------:R-:W-:-:S03]  /*1de30*/  LEA.HI.SX32 R8, R8, R4, 0x1c ;  /* 0x0000000408087211 */ /* 0x000fc600078fe2ff */
[----:B------:R-:W-:Y:S01]  /*1de40*/  VIADD R6, R2, -UR4 ;  /* 0x8000000402067c36 */ /* 0x000fe20008000000 */
        /* <DEDUP_REMOVED lines=12> */
.L_x_11921:
[----:B------:R-:W-:-:S13]  /*1df10*/  ISETP.NE.AND P0, PT, R3, 0x1, PT ;  /* 0x000000010300780c */ /* 0x000fda0003f05270 */
[----:B------:R-:W1:Y:S02]  /*1df20*/  @P0 LDC.64 R4, c[0x0][0x9e8] ;  /* 0x00027a00ff040b82 */ /* 0x000e640000000a00 */
[----:B-1----:R-:W-:-:S05]  /*1df30*/  @P0 IMAD.HI.U32 R4, R2, R4, RZ ;  /* 0x0000000402040227 */ /* 0x002fca00078e00ff */
[----:B------:R-:W-:-:S07]  /*1df40*/  @P0 SHF.R.U32.HI R2, RZ, R5, R4 ;  /* 0x00000005ff020219 */ /* 0x000fce0000011604 */
.L_x_11922:
[----:B------:R-:W-:Y:S05]  /*1df50*/  BSYNC B0 ;  /* 0x0000000000007941 */ /* 0x000fea0003800000 */
.L_x_11920:
[----:B------:R-:W-:-:S05]  /*1df60*/  IMAD R2, R2, R3, RZ ;  /* 0x0000000302027224 */ /* 0x000fca00078e02ff */
[----:B------:R-:W-:-:S07]  /*1df70*/  VIMNMX R6, R6, R2, !PT ;  /* 0x0000000206067248 */ /* 0x000fce0007fe0100 */
.L_x_11919:
        /* <DEDUP_REMOVED lines=41> */
.L_x_11924:
[----:B------:R-:W-:Y:S05]  /*1e210*/  BSYNC B0 ;  /* 0x0000000000007941 */ /* 0x000fea0003800000 */
.L_x_11923:
[-C--:B------:R-:W-:Y:S01]  /*1e220*/  IMAD R5, R13, R2.reuse, R5 ;  /* 0x000000020d057224 */ /* 0x080fe200078e0205 */
        /* <DEDUP_REMOVED lines=24> */
.L_x_12152:
[----:B--2---:R-:W-:Y:S02]  /*1e3b0*/  ISETP.NE.AND P0, PT, R14, RZ, PT ;  /* 0x000000ff0e00720c */ /* 0x004fe40003f05270 */
[----:B------:R-:W-:-:S11]  /*1e3c0*/  PLOP3.LUT P6, PT, PT, PT, PT, 0x8, 0x0 ;  /* 0x000000000000781c */ /* 0x000fd60003fce170 */
[----:B------:R-:W-:Y:S05]  /*1e3d0*/  @P0 BRA `(.L_x_11928) ;  /* 0x00000000000c0947 */ /* 0x000fea0003800000 */
[----:B------:R-:W-:-:S03]  /*1e3e0*/  UMOV UR4, 0xffffffff ;  /* 0xffffffff00047882 */ /* 0x000fc60000000000 */
[----:B------:R-:W-:Y:S05]  /*1e3f0*/  BRA.DIV UR4, `(.L_x_11929) ;  /* 0x0000008604b87947 */ /* 0x000fea000b800000 */
[----:B------:R-:W-:-:S13]  /*1e400*/  ELECT P6, URZ, PT ;  /* 0x00000000003f782f */ /* 0x000fda00038c0000 */
.L_x_11928:
        /* <DEDUP_REMOVED lines=9> */
.L_x_12155:
[----:B------:R-:W-:Y:S05]  /*1e4a0*/  BSYNC B1 ;  /* 0x0000000000017941 */ /* 0x000fea0003800000 */
.L_x_11930:
        /* <DEDUP_REMOVED lines=12> */
.L_x_12156:
[----:B------:R-:W-:Y:S05]  /*1e570*/  BSYNC B2 ;  /* 0x0000000000027941 */ /* 0x000fea0003800000 */
.L_x_11934:
        /* <DEDUP_REMOVED lines=9> */
.L_x_11937:
[----:B------:R-:W-:Y:S05]  /*1e610*/  BSYNC B2 ;  /* 0x0000000000027941 */ /* 0x000fea0003800000 */
.L_x_11936:
        /* <DEDUP_REMOVED lines=13> */
.L_x_11938:
        /* <DEDUP_REMOVED lines=13> */
.L_x_12157:
[----:B------:R-:W-:Y:S05]  /*1e7c0*/  BSYNC B2 ;  /* 0x0000000000027941 */ /* 0x000fea0003800000 */
.L_x_11939:
        /* <DEDUP_REMOVED lines=11> */
.L_x_11942:
[----:B------:R-:W-:Y:S05]  /*1e880*/  BSYNC B2 ;  /* 0x0000000000027941 */ /* 0x000fea0003800000 */
.L_x_11941:
        /* <DEDUP_REMOVED lines=10> */
.L_x_11943:
        /* <DEDUP_REMOVED lines=15> */
.L_x_11944:
        /* <DEDUP_REMOVED lines=15> */
.L_x_11945:
        /* <DEDUP_REMOVED lines=15> */
.L_x_11946:
        /* <DEDUP_REMOVED lines=10> */
.L_x_11933:
[----:B------:R-:W-:Y:S05]  /*1eca0*/  BSYNC B1 ;  /* 0x0000000000017941 */ /* 0x000fea0003800000 */
.L_x_11932:
        /* <DEDUP_REMOVED lines=13> */
.L_x_11962:
        /* <DEDUP_REMOVED lines=13> */
.L_x_12158:
[----:B------:R-:W-:Y:S05]  /*1ee50*/  BSYNC B2 ;  /* 0x0000000000027941 */ /* 0x000fea0003800000 */
.L_x_11949:
        /* <DEDUP_REMOVED lines=9> */
.L_x_11952:
[----:B------:R-:W-:Y:S05]  /*1eef0*/  BSYNC B2 ;  /* 0x0000000000027941 */ /* 0x000fea0003800000 */
.L_x_11951:
        /* <DEDUP_REMOVED lines=12> */
.L_x_11953:
        /* <DEDUP_REMOVED lines=13> */
.L_x_12159:
[----:B------:R-:W-:Y:S05]  /*1f090*/  BSYNC B2 ;  /* 0x0000000000027941 */ /* 0x000fea0003800000 */
.L_x_11954:
        /* <DEDUP_REMOVED lines=11> */
.L_x_11957:
[----:B------:R-:W-:Y:S05]  /*1f150*/  BSYNC B2 ;  /* 0x0000000000027941 */ /* 0x000fea0003800000 */
.L_x_11956:
        /* <DEDUP_REMOVED lines=10> */
.L_x_11958:
        /* <DEDUP_REMOVED lines=15> */
.L_x_11959:
        /* <DEDUP_REMOVED lines=15> */
.L_x_11960:
        /* <DEDUP_REMOVED lines=15> */
.L_x_11961:
        /* <DEDUP_REMOVED lines=10> */
.L_x_11948:
[----:B------:R-:W-:Y:S05]  /*1f570*/  BSYNC B1 ;  /* 0x0000000000017941 */ /* 0x000fea0003800000 */
.L_x_11947:
        /* <DEDUP_REMOVED lines=12> */
.L_x_11926:
[----:B------:R-:W-:Y:S05]  /*1f640*/  BSYNC B0 ;  /* 0x0000000000007941 */ /* 0x000fea0003800000 */
.L_x_11925:
        /* <DEDUP_REMOVED lines=26> */
.L_x_11965:
[----:B------:R-:W-:-:S13]  /*1f7f0*/  ISETP.NE.AND P0, PT, R3, 0x1, PT ;  /* 0x000000010300780c */ /* 0x000fda0003f05270 */
[----:B-1----:R-:W1:Y:S02]  /*1f800*/  @P0 LDC.64 R6, c[0x0][0x9e8] ;  /* 0x00027a00ff060b82 */ /* 0x002e640000000a00 */
[----:B-1----:R-:W-:-:S05]  /*1f810*/  @P0 IMAD.HI.U32 R6, R5, R6, RZ ;  /* 0x0000000605060227 */ /* 0x002fca00078e00ff */
[----:B------:R-:W-:-:S07]  /*1f820*/  @P0 SHF.R.U32.HI R5, RZ, R7, R6 ;  /* 0x00000007ff050219 */ /* 0x000fce0000011606 */
.L_x_11966:
[----:B------:R-:W-:Y:S05]  /*1f830*/  BSYNC B0 ;  /* 0x0000000000007941 */ /* 0x000fea0003800000 */
.L_x_11964:
[----:B------:R-:W-:-:S05]  /*1f840*/  IMAD R5, R5, R3, R3 ;  /* 0x0000000305057224 */ /* 0x000fca00078e0203 */
[----:B------:R-:W-:-:S07]  /*1f850*/  VIMNMX R2, R2, R5, PT ;  /* 0x0000000502027248 */ /* 0x000fce0003fe0100 */
.L_x_11963:
[----:B------:R-:W2:Y:S01]  /*1f860*/  LDL R7, [R1+0x5c] ;  /* 0x00005c0001077983 */ /* 0x000ea20000100800 */
[----:B------:R-:W3:Y:S01]  /*1f870*/  @P1 LDC R0, c[0x0][0x44c] ;  /* 0x00011300ff001b82 */ /* 0x000ee20000000800 */
[----:B------:R-:W-:Y:S01]  /*1f880*/  VIADD R2, R2, 0x5f ;  /* 0x0000005f02027836 */ /* 0x000fe20000000000 */
[----:B------:R-:W-:Y:S01]  /*1f890*/  ULDC UR4, c[0x0][0x9dc] ;  /* 0x0002770000047ab9 */ /* 0x000fe20000000800 */
[----:B------:R-:W-:Y:S02]  /*1f8a0*/  IMAD.MOV.U32 R5, RZ, RZ, R8 ;  /* 0x000000ffff057224 */ /* 0x000fe400078e0008 */
[----:B------:R-:W-:-:S03]  /*1f8b0*/  IMAD.HI R2, R2, 0x2aaaaaab, RZ ;  /* 0x2aaaaaab02027827 */ /* 0x000fc600078e02ff */
[----:B-1----:R-:W1:Y:S01]  /*1f8c0*/  @P1 LDC R6, c[0x0][0x450] ;  /* 0x00011400ff061b82 */ /* 0x002e620000000800 */
[----:B---3--:R-:W-:-:S05]  /*1f8d0*/  @P1 IMAD.HI.U32 R0, R8, R0, RZ ;  /* 0x0000000008001227 */ /* 0x008fca00078e00ff */
[----:B-1----:R-:W-:-:S05]  /*1f8e0*/  @P1 SHF.R.U32.HI R5, RZ, R6, R0 ;  /* 0x00000006ff051219 */ /* 0x002fca0000011600 */
        /* <DEDUP_REMOVED lines=17> */
.L_x_11969:
[----:B------:R-:W-:-:S13]  /*1fa00*/  ISETP.NE.AND P0, PT, R3, 0x1, PT ;  /* 0x000000010300780c */ /* 0x000fda0003f05270 */
[----:B------:R-:W1:Y:S02]  /*1fa10*/  @P0 LDC.64 R6, c[0x0][0x9e8] ;  /* 0x00027a00ff060b82 */ /* 0x000e640000000a00 */
[----:B-1----:R-:W-:-:S05]  /*1fa20*/  @P0 IMAD.HI.U32 R6, R0, R6, RZ ;  /* 0x0000000600060227 */ /* 0x002fca00078e00ff */
[----:B------:R-:W-:-:S07]  /*1fa30*/  @P0 SHF.R.U32.HI R0, RZ, R7, R6 ;  /* 0x00000007ff000219 */ /* 0x000fce0000011606 */
.L_x_11970:
[----:B------:R-:W-:Y:S05]  /*1fa40*/  BSYNC B0 ;  /* 0x0000000000007941 */ /* 0x000fea0003800000 */
.L_x_11968:
[----:B------:R-:W-:-:S05]  /*1fa50*/  IMAD R0, R0, R3, RZ ;  /* 0x0000000300007224 */ /* 0x000fca00078e02ff */
[----:B------:R-:W-:-:S07]  /*1fa60*/  VIMNMX R2, R2, R0, !PT ;  /* 0x0000000002027248 */ /* 0x000fce0007fe0100 */
.L_x_11967:
        /* <DEDUP_REMOVED lines=39> */
.L_x_11972:
[----:B------:R-:W-:Y:S05]  /*1fce0*/  BSYNC B0 ;  /* 0x0000000000007941 */ /* 0x000fea0003800000 */
.L_x_11971:
        /* <DEDUP_REMOVED lines=27> */
.L_x_11974:
        /* <DEDUP_REMOVED lines=20> */
.L_x_11977:
[----:B------:R-:W-:Y:S05]  /*1ffe0*/  BSYNC B6 ;  /* 0x0000000000067941 */ /* 0x000fea0003800000 */
.L_x_11976:
        /* <DEDUP_REMOVED lines=20> */
.L_x_11980:
        /* <DEDUP_REMOVED lines=15> */
.L_x_11979:
[----:B------:R-:W-:Y:S05]  /*20220*/  BSYNC B6 ;  /* 0x0000000000067941 */ /* 0x000fea0003800000 */
.L_x_11978:
        /* <DEDUP_REMOVED lines=24> */
.L_x_12162:
        /* <DEDUP_REMOVED lines=9> */
.L_x_12165:
        /* <DEDUP_REMOVED lines=24> */
.L_x_11984:
[----:B------:R-:W4:Y:S04]  /*205c0*/  LDL R0, [R1+0x10] ;  /* 0x0000100001007983 */ /* 0x000f280000100800 */
[----:B---3--:R-:W3:Y:S01]  /*205d0*/  LDL R2, [R1+0x18] ;  /* 0x0000180001027983 */ /* 0x008ee20000100800 */
[----:B----4-:R-:W-:Y:S01]  /*205e0*/  IMAD R0, R0, 0x8, R19 ;  /* 0x0000000800007824 */ /* 0x010fe200078e0213 */
[----:B---3--:R-:W-:-:S04]  /*205f0*/  SHF.L.U32 R2, R2, 0x1f, RZ ;  /* 0x0000001f02027819 */ /* 0x008fc800000006ff */
[----:B------:R-:W3:Y:S02]  /*20600*/  SYNCS.PHASECHK.TRANS64.TRYWAIT P0, [R0+URZ+0x22840], R2 ;  /* 0x02284002000075a7 */ /* 0x000ee4000800017f */
[----:B---3--:R-:W-:Y:S05]  /*20610*/  @!P0 BRA `(.L_x_11985) ;  /* 0x0000006800088947 */ /* 0x008fea0003800000 */
.L_x_12166:
        /* <DEDUP_REMOVED lines=11> */
.L_x_11986:
        /* <DEDUP_REMOVED lines=23> */
.L_x_11982:
        /* <DEDUP_REMOVED lines=31> */
.L_x_11988:
[----:B------:R-:W-:Y:S05]  /*20a30*/  BSYNC B6 ;  /* 0x0000000000067941 */ /* 0x000fea0003800000 */
.L_x_11987:
        /* <DEDUP_REMOVED lines=131> */
.L_x_12183:
        /* <DEDUP_REMOVED lines=10> */
.L_x_11990:
        /* <DEDUP_REMOVED lines=18> */
.L_x_12184:
[----:B------:R-:W-:Y:S05]  /*21430*/  BSYNC B0 ;  /* 0x0000000000007941 */ /* 0x000fea0003800000 */
.L_x_11991:
        /* <DEDUP_REMOVED lines=13> */
.L_x_12185:
[----:B------:R-:W-:Y:S05]  /*21510*/  BSYNC B1 ;  /* 0x0000000000017941 */ /* 0x000fea0003800000 */
.L_x_11995:
        /* <DEDUP_REMOVED lines=9> */
.L_x_11998:
[----:B------:R-:W-:Y:S05]  /*215b0*/  BSYNC B1 ;  /* 0x0000000000017941 */ /* 0x000fea0003800000 */
.L_x_11997:
        /* <DEDUP_REMOVED lines=13> */
.L_x_11999:
        /* <DEDUP_REMOVED lines=15> */
.L_x_12000:
        /* <DEDUP_REMOVED lines=15> */
.L_x_12001:
        /* <DEDUP_REMOVED lines=15> */
.L_x_12002:
        /* <DEDUP_REMOVED lines=10> */
.L_x_11994:
[----:B------:R-:W-:Y:S05]  /*21a00*/  BSYNC B0 ;  /* 0x0000000000007941 */ /* 0x000fea0003800000 */
.L_x_11993:
        /* <DEDUP_REMOVED lines=61> */
.L_x_12009:
        /* <DEDUP_REMOVED lines=8> */
.L_x_12186:
[----:B------:R-:W-:Y:S05]  /*21e60*/  BSYNC B3 ;  /* 0x0000000000037941 */ /* 0x000fea0003800000 */
.L_x_12010:
        /* <DEDUP_REMOVED lines=9> */
.L_x_12013:
[----:B------:R-:W-:Y:S05]  /*21f00*/  BSYNC B3 ;  /* 0x0000000000037941 */ /* 0x000fea0003800000 */
.L_x_12012:
        /* <DEDUP_REMOVED lines=13> */
.L_x_12014:
        /* <DEDUP_REMOVED lines=13> */
.L_x_12187:
[----:B------:R-:W-:Y:S05]  /*220b0*/  BSYNC B3 ;  /* 0x0000000000037941 */ /* 0x000fea0003800000 */
.L_x_12015:
        /* <DEDUP_REMOVED lines=11> */
.L_x_12018:
[----:B------:R-:W-:Y:S05]  /*22170*/  BSYNC B3 ;  /* 0x0000000000037941 */ /* 0x000fea0003800000 */
.L_x_12017:
        /* <DEDUP_REMOVED lines=10> */
.L_x_12019:
        /* <DEDUP_REMOVED lines=15> */
.L_x_12020:
        /* <DEDUP_REMOVED lines=15> */
.L_x_12021:
        /* <DEDUP_REMOVED lines=15> */
.L_x_12022:
        /* <DEDUP_REMOVED lines=10> */
.L_x_12008:
[----:B------:R-:W-:Y:S05]  /*22590*/  BSYNC B1 ;  /* 0x0000000000017941 */ /* 0x000fea0003800000 */
.L_x_12007:
[----:B------:R-:W2:Y:S02]  /*225a0*/  LDL.LU R4, [R1+0x34] ;  /* 0x0000340001047983 */ /* 0x000ea40000300800 */
[----:B--2---:R-:W-:-:S07]  /*225b0*/  VIADD R0, R4, 0xfffffffd ;  /* 0xfffffffd04007836 */ /* 0x004fce0000000000 */
.L_x_12006:
[----:B------:R-:W-:Y:S05]  /*225c0*/  BSYNC B2 ;  /* 0x0000000000027941 */ /* 0x000fea0003800000 */
.L_x_12005:
[----:B------:R-:W-:-:S05]  /*225d0*/  VIADD R8, R8, 0xfffffffe ;  /* 0xfffffffe08087836 */ /* 0x000fca0000000000 */
[----:B------:R-:W-:-:S13]  /*225e0*/  ISETP.NE.AND P0, PT, R8, R5, PT ;  /* 0x000000050800720c */ /* 0x000fda0003f05270 */
[----:B------:R-:W-:Y:S05]  /*225f0*/  @!P0 BRA `(.L_x_12004) ;  /* 0x0000001400008947 */ /* 0x000fea0003800000 */
.L_x_12055:
        /* <DEDUP_REMOVED lines=35> */
.L_x_12025:
        /* <DEDUP_REMOVED lines=8> */
.L_x_12188:
[----:B------:R-:W-:Y:S05]  /*228b0*/  BSYNC B2 ;  /* 0x0000000000027941 */ /* 0x000fea0003800000 */
.L_x_12026:
        /* <DEDUP_REMOVED lines=9> */
.L_x_12029:
[----:B------:R-:W-:Y:S05]  /*22950*/  BSYNC B2 ;  /* 0x0000000000027941 */ /* 0x000fea0003800000 */
.L_x_12028:
        /* <DEDUP_REMOVED lines=12> */
.L_x_12030:
        /* <DEDUP_REMOVED lines=13> */
.L_x_12189:
[----:B------:R-:W-:Y:S05]  /*22af0*/  BSYNC B2 ;  /* 0x0000000000027941 */ /* 0x000fea0003800000 */
.L_x_12031:
        /* <DEDUP_REMOVED lines=11> */
.L_x_12034:
[----:B------:R-:W-:Y:S05]  /*22bb0*/  BSYNC B2 ;  /* 0x0000000000027941 */ /* 0x000fea0003800000 */
.L_x_12033:
        /* <DEDUP_REMOVED lines=9> */
.L_x_12035:
        /* <DEDUP_REMOVED lines=15> */
.L_x_12036:
        /* <DEDUP_REMOVED lines=15> */
.L_x_12037:
        /* <DEDUP_REMOVED lines=15> */
.L_x_12038:
        /* <DEDUP_REMOVED lines=10> */
.L_x_12024:
[----:B------:R-:W-:Y:S05]  /*22fc0*/  BSYNC B1 ;  /* 0x0000000000017941 */ /* 0x000fea0003800000 */
.L_x_12023:
        /* <DEDUP_REMOVED lines=35> */
.L_x_12041:
        /* <DEDUP_REMOVED lines=8> */
.L_x_12190:
[----:B------:R-:W-:Y:S05]  /*23280*/  BSYNC B2 ;  /* 0x0000000000027941 */ /* 0x000fea0003800000 */
.L_x_12042:
        /* <DEDUP_REMOVED lines=9> */
.L_x_12045:
[----:B------:R-:W-:Y:S05]  /*23320*/  BSYNC B2 ;  /* 0x0000000000027941 */ /* 0x000fea0003800000 */
.L_x_12044:
        /* <DEDUP_REMOVED lines=13> */
.L_x_12046:
        /* <DEDUP_REMOVED lines=13> */
.L_x_12191:
[----:B------:R-:W-:Y:S05]  /*234d0*/  BSYNC B2 ;  /* 0x0000000000027941 */ /* 0x000fea0003800000 */
.L_x_12047:
        /* <DEDUP_REMOVED lines=11> */
.L_x_12050:
[----:B------:R-:W-:Y:S05]  /*23590*/  BSYNC B2 ;  /* 0x0000000000027941 */ /* 0x000fea0003800000 */
.L_x_12049:
        /* <DEDUP_REMOVED lines=10> */
.L_x_12051:
        /* <DEDUP_REMOVED lines=15> */
.L_x_12052:
        /* <DEDUP_REMOVED lines=15> */
.L_x_12053:
        /* <DEDUP_REMOVED lines=15> */
.L_x_12054:
        /* <DEDUP_REMOVED lines=10> */
.L_x_12040:
[----:B------:R-:W-:Y:S05]  /*239b0*/  BSYNC B1 ;  /* 0x0000000000017941 */ /* 0x000fea0003800000 */
.L_x_12039:
[----:B------:R-:W2:Y:S01]  /*239c0*/  LDL R5, [R1+0x24] ;  /* 0x0000240001057983 */ /* 0x000ea20000100800 */
[----:B------:R-:W-:Y:S01]  /*239d0*/  VIADD R0, R0, 0xfffffffe ;  /* 0xfffffffe00007836 */ /* 0x000fe20000000000 */
[----:B--2---:R-:W-:-:S13]  /*239e0*/  ISETP.GT.AND P0, PT, R6, R5, PT ;  /* 0x000000050600720c */ /* 0x004fda0003f04270 */
[----:B------:R-:W-:Y:S05]  /*239f0*/  @P0 BRA `(.L_x_12055) ;  /* 0xffffffec00000947 */ /* 0x000fea000383ffff */
.L_x_12004:
[----:B------:R-:W-:Y:S05]  /*23a00*/  BSYNC B0 ;  /* 0x0000000000007941 */ /* 0x000fea0003800000 */
.L_x_12003:
        /* <DEDUP_REMOVED lines=25> */
.L_x_12057:
[----:B------:R-:W-:Y:S05]  /*23ba0*/  BSYNC B0 ;  /* 0x0000000000007941 */ /* 0x000fea0003800000 */
.L_x_12056:
[----:B------:R-:W-:-:S05]  /*23bb0*/  SEL R0, R0, RZ, P0 ;  /* 0x000000ff00007207 */ /* 0x000fca0000000000 */
[----:B------:R3:W-:Y:S02]  /*23bc0*/  STL [R1+0x10], R0 ;  /* 0x0000100001007387 */ /* 0x0007e40000100800 */
.L_x_11975:
[----:B------:R-:W-:Y:S05]  /*23bd0*/  BSYNC B7 ;  /* 0x0000000000077941 */ /* 0x000fea0003800000 */
.L_x_11973:
        /* <DEDUP_REMOVED lines=8> */
[----:B-1----:R-:W1:Y:S04]  /*23c60*/  LDS.128 R4, [R19+0x228d0] ;  /* 0x0228d00013047984 */ /* 0x002e680000000c00 */
[----:B-1----:R1:W-:Y:S04]  /*23c70*/  STL.64 [R1], R4 ;  /* 0x0000000401007387 */ /* 0x0023e80000100a00 */
[----:B------:R1:W-:Y:S01]  /*23c80*/  STL.64 [R1+0x8], R6 ;  /* 0x0000080601007387 */ /* 0x0003e20000100a00 */
[----:B------:R-:W-:Y:S06]  /*23c90*/  BAR.ARV 0x4, 0x180 ;  /* 0x0106000000007b1d */ /* 0x000fec0000002000 */
[----:B------:R-:W-:Y:S05]  /*23ca0*/  BRA `(.L_x_12059) ;  /* 0x0000001000307947 */ /* 0x000fea0003800000 */
.L_x_12058:
        /* <DEDUP_REMOVED lines=46> */
.L_x_12201:
[----:B------:R-:W-:Y:S02]  /*23f90*/  ULDC UR4, c[0x0][0xc38] ;  /* 0x00030e0000047ab9 */ /* 0x000fe40000000800 */
[----:B------:R-:W-:-:S04]  /*23fa0*/  IMAD.U32 R2, RZ, RZ, UR4 ;  /* 0x00000004ff027e24 */ /* 0x000fc8000f8e00ff */
[----:B-1----:R-:W-:-:S04]  /*23fb0*/  IMAD R9, R9, R2, RZ ;  /* 0x0000000209097224 */ /* 0x002fc800078e02ff */
[----:B------:R-:W-:-:S05]  /*23fc0*/  IMAD.IADD R0, R0, 0x1, R9 ;  /* 0x0000000100007824 */ /* 0x000fca00078e0209 */
[----:B------:R-:W-:-:S13]  /*23fd0*/  ISETP.GT.AND P6, PT, R0, R5, PT ;  /* 0x000000050000720c */ /* 0x000fda0003fc4270 */
[----:B------:R-:W-:Y:S05]  /*23fe0*/  @P6 BRA `(.L_x_12061) ;  /* 0x0000000000ac6947 */ /* 0x000fea0003800000 */
.L_x_12064:
        /* <DEDUP_REMOVED lines=37> */
.L_x_12209:
[----:B------:R-:W-:Y:S02]  /*24240*/  ULDC UR4, c[0x0][0xc38] ;  /* 0x00030e0000047ab9 */ /* 0x000fe40000000800 */
[----:B------:R-:W-:-:S04]  /*24250*/  IMAD.U32 R2, RZ, RZ, UR4 ;  /* 0x00000004ff027e24 */ /* 0x000fc8000f8e00ff */
[----:B-1----:R-:W-:-:S04]  /*24260*/  IMAD R9, R9, R2, RZ ;  /* 0x0000000209097224 */ /* 0x002fc800078e02ff */
[----:B------:R-:W-:-:S05]  /*24270*/  IMAD.IADD R0, R9, 0x1, R0 ;  /* 0x0000000109007824 */ /* 0x000fca00078e0200 */
[----:B------:R-:W-:-:S13]  /*24280*/  ISETP.GT.AND P6, PT, R0, R5, PT ;  /* 0x000000050000720c */ /* 0x000fda0003fc4270 */
[----:B------:R-:W-:Y:S05]  /*24290*/  @!P6 BRA `(.L_x_12064) ;  /* 0xfffffffc0054e947 */ /* 0x000fea000383ffff */
.L_x_12061:
        /* <DEDUP_REMOVED lines=12> */
.L_x_12214:
[----:B------:R-:W-:-:S13]  /*24360*/  ISETP.NE.AND P0, PT, R0, RZ, PT ;  /* 0x000000ff0000720c */ /* 0x000fda0003f05270 */
[----:B------:R-:W-:Y:S05]  /*24370*/  @!P0 BRA `(.L_x_12066) ;  /* 0x0000000000108947 */ /* 0x000fea0003800000 */
[----:B------:R-:W-:Y:S01]  /*24380*/  UMOV UR4, 0xffffffff ;  /* 0xffffffff00047882 */ /* 0x000fe20000000000 */
[----:B-1----:R-:W-:Y:S02]  /*24390*/  VIADD R3, R3, 0xffffffff ;  /* 0xffffffff03037836 */ /* 0x002fe40000000000 */
[----:B------:R-:W-:Y:S05]  /*243a0*/  BRA.DIV UR4, `(.L_x_12067) ;  /* 0x00000042048c7947 */ /* 0x000fea000b800000 */
[----:B------:R3:W4:Y:S02]  /*243b0*/  SHFL.IDX PT, R8, R7, R3, 0x1f ;  /* 0x00001f0307087589 */ /* 0x00072400000e0000 */
.L_x_12066:
[----:B------:R-:W-:Y:S01]  /*243c0*/  ISETP.NE.AND P0, PT, R6, 0x1, PT ;  /* 0x000000010600780c */ /* 0x000fe20003f05270 */
[----:B----4-:R-:W-:-:S05]  /*243d0*/  IMAD R0, R8, R2, R9 ;  /* 0x0000000208007224 */ /* 0x010fca00078e0209 */
[----:B------:R4:W-:Y:S02]  /*243e0*/  STL [R1], R0 ;  /* 0x0000000001007387 */ /* 0x0009e40000100800 */
[----:B----4-:R-:W-:-:S05]  /*243f0*/  IMAD.IADD R0, R5, 0x1, -R0 ;  /* 0x0000000105007824 */ /* 0x010fca00078e0a00 */
[----:B------:R-:W-:Y:S05]  /*24400*/  @!P0 BRA `(.L_x_12068) ;  /* 0x0000000000e48947 */ /* 0x000fea0003800000 */
[----:B------:R-:W-:-:S04]  /*24410*/  IABS R5, R4 ;  /* 0x0000000400057213 */ /* 0x000fc80000000000 */
[----:B0--3--:R-:W0:Y:S08]  /*24420*/  I2F.RP R7, R5 ;  /* 0x0000000500077306 */ /* 0x009e300000209400 */
[----:B0-----:R-:W0:Y:S02]  /*24430*/  MUFU.RCP R7, R7 ;  /* 0x0000000700077308 */ /* 0x001e240000001000 */
[----:B0-----:R-:W-:-:S06]  /*24440*/  VIADD R9, R7, 0xffffffe ;  /* 0x0ffffffe07097836 */ /* 0x001fcc0000000000 */
[----:B-1----:R-:W0:Y:S02]  /*24450*/  F2I.FTZ.U32.TRUNC.NTZ R3, R9 ;  /* 0x0000000900037305 */ /* 0x002e24000021f000 */
        /* <DEDUP_REMOVED lines=52> */
.L_x_12068:
[----:B-1-3--:R-:W3:Y:S01]  /*247a0*/  LDL R3, [R1+0xc] ;  /* 0x00000c0001037983 */ /* 0x00aee20000100800 */
[----:B0-----:R-:W3:Y:S02]  /*247b0*/  LDC.64 R6, c[0x0][0xc90] ;  /* 0x00032400ff067b82 */ /* 0x001ee40000000a00 */
        /* <DEDUP_REMOVED lines=61> */
.L_x_12069:
[----:B------:R-:W-:-:S05]  /*24b90*/  LOP3.LUT R3, RZ, R0, RZ, 0x33, !PT ;  /* 0x00000000ff037212 */ /* 0x000fca00078e33ff */
[----:B------:R-:W-:-:S05]  /*24ba0*/  IMAD.IADD R0, R4, 0x1, R3 ;  /* 0x0000000104007824 */ /* 0x000fca00078e0203 */
[----:B------:R3:W-:Y:S01]  /*24bb0*/  STL [R1+0x4], R0 ;  /* 0x0000040001007387 */ /* 0x0007e20000100800 */
[----:B------:R-:W-:Y:S05]  /*24bc0*/  BRA `(.L_x_12070) ;  /* 0x0000000000287947 */ /* 0x000fea0003800000 */
.L_x_12062:
        /* <DEDUP_REMOVED lines=10> */
.L_x_12070:
[----:B-1----:R-:W4:Y:S04]  /*24c70*/  LDL R3, [R1+0x8] ;  /* 0x0000080001037983 */ /* 0x002f280000100800 */
[----:B0-----:R-:W5:Y:S04]  /*24c80*/  LDL R2, [R1+0xc] ;  /* 0x00000c0001027983 */ /* 0x001f680000100800 */
        /* <DEDUP_REMOVED lines=14> */
.L_x_12059:
[----:B---34-:R-:W3:Y:S01]  /*24d70*/  LDL R0, [R1+0xc] ;  /* 0x00000c0001007983 */ /* 0x018ee20000100800 */
[----:B------:R-:W-:Y:S02]  /*24d80*/  ULDC UR4, c[0x0][0xc3c] ;  /* 0x00030f0000047ab9 */ /* 0x000fe40000000800 */
[----:B---3--:R-:W-:-:S13]  /*24d90*/  ISETP.GE.AND P0, PT, R0, UR4, PT ;  /* 0x0000000400007c0c */ /* 0x008fda000bf06270 */
[----:B------:R-:W-:Y:S05]  /*24da0*/  @!P0 BRA `(.L_x_12071) ;  /* 0xffffff8800148947 */ /* 0x000fea000383ffff */
[----:B------:R-:W-:Y:S05]  /*24db0*/  BSYNC B8 ;  /* 0x0000000000087941 */ /* 0x000fea0003800000 */
.L_x_11911:
        /* <DEDUP_REMOVED lines=12> */
.L_x_12217:
[----:B------:R-:W-:Y:S05]  /*24e80*/  BSYNC B0 ;  /* 0x0000000000007941 */ /* 0x000fea0003800000 */
.L_x_12072:
[----:B------:R-:W-:-:S03]  /*24e90*/  UMOV UR4, 0xffffffff ;  /* 0xffffffff00047882 */ /* 0x000fc60000000000 */
[----:B------:R-:W-:Y:S05]  /*24ea0*/  BRA.DIV UR4, `(.L_x_12074) ;  /* 0x0000003a040c7947 */ /* 0x000fea000b800000 */
[----:B------:R-:W1:Y:S02]  /*24eb0*/  S2R R2, SR_TID.X ;  /* 0x0000000000027919 */ /* 0x000e640000002100 */
[----:B-1----:R-:W-:-:S04]  /*24ec0*/  SHF.R.U32.HI R2, RZ, 0x5, R2 ;  /* 0x00000005ff027819 */ /* 0x002fc80000011602 */
[----:B------:R-:W-:-:S05]  /*24ed0*/  LOP3.LUT R2, R2, 0x3, RZ, 0xc0, !PT ;  /* 0x0000000302027812 */ /* 0x000fca00078ec0ff */
[----:B------:R1:W2:Y:S02]  /*24ee0*/  SHFL.IDX PT, R14, R2, RZ, 0x1f ;  /* 0x00001fff020e7589 */ /* 0x0002a400000e0000 */
.L_x_12220:
[----:B--2---:R-:W-:-:S13]  /*24ef0*/  ISETP.NE.AND P0, PT, R14, RZ, PT ;  /* 0x000000ff0e00720c */ /* 0x004fda0003f05270 */
[----:B------:R-:W-:Y:S05]  /*24f00*/  @P0 BRA `(.L_x_11682) ;  /* 0x0000000000940947 */ /* 0x000fea0003800000 */
[----:B------:R-:W-:-:S03]  /*24f10*/  UMOV UR4, 0xffffffff ;  /* 0xffffffff00047882 */ /* 0x000fc60000000000 */
[----:B------:R-:W-:Y:S05]  /*24f20*/  BRA.DIV UR4, `(.L_x_12075) ;  /* 0x0000003a04207947 */ /* 0x000fea000b800000 */
[----:B------:R-:W-:-:S13]  /*24f30*/  ELECT P6, URZ, PT ;  /* 0x00000000003f782f */ /* 0x000fda00038c0000 */
.L_x_12223:
[----:B------:R-:W-:Y:S05]  /*24f40*/  @!P6 BRA `(.L_x_11682) ;  /* 0x000000000084e947 */ /* 0x000fea0003800000 */
[----:B------:R-:W-:-:S06]  /*24f50*/  ULOP3.LUT UR4, UR36, 0x2, URZ, 0xfc, !UPT ;  /* 0x0000000224047892 */ /* 0x000fcc000f8efc3f */
[----:B-1----:R-:W-:-:S05]  /*24f60*/  IMAD.U32 R2, RZ, RZ, UR4 ;  /* 0x00000004ff027e24 */ /* 0x002fca000f8e00ff */
[----:B------:R-:W-:-:S13]  /*24f70*/  ISETP.NE.AND P2, PT, R2, 0x3, PT ;  /* 0x000000030200780c */ /* 0x000fda0003f45270 */
[----:B------:R-:W-:Y:S05]  /*24f80*/  @!P2 BRA `(.L_x_12076) ;  /* 0x000000000004a947 */ /* 0x000fea0003800000 */
[----:B------:R-:W-:Y:S01]  /*24f90*/  BPT.TRAP 0x1 ;  /* 0x000000040000795c */ /* 0x000fe20000300000 */
.L_x_12076:
        /* <DEDUP_REMOVED lines=14> */
.L_x_12224:
[----:B------:R-:W1:Y:S02]  /*25080*/  SYNCS.PHASECHK.TRANS64.TRYWAIT P0, [R7+URZ], R2 ;  /* 0x00000002070075a7 */ /* 0x000e64000800017f */
[----:B-1----:R-:W-:Y:S05]  /*25090*/  @!P0 BRA `(.L_x_12078) ;  /* 0x0000003400f88947 */ /* 0x002fea0003800000 */
.L_x_12225:
[----:B------:R-:W-:Y:S05]  /*250a0*/  @!P2 BRA `(.L_x_12079) ;  /* 0x000000000004a947 */ /* 0x000fea0003800000 */
[----:B------:R-:W-:Y:S01]  /*250b0*/  BPT.TRAP 0x1 ;  /* 0x000000040000795c */ /* 0x000fe20000300000 */
.L_x_12079:
[----:B------:R-:W2:Y:S01]  /*250c0*/  LDL.LU R4, [R1+0x10] ;  /* 0x0000100001047983 */ /* 0x000ea20000300800 */
[----:B------:R-:W-:-:S04]  /*250d0*/  VIADD R0, R0, 0x22860 ;  /* 0x0002286000007836 */ /* 0x000fc80000000000 */
[----:B--2---:R-:W-:-:S04]  /*250e0*/  IMAD R4, R4, 0x8, R0 ;  /* 0x0000000804047824 */ /* 0x004fc800078e0200 */
[----:B------:R-:W2:Y:S02]  /*250f0*/  SYNCS.PHASECHK.TRANS64.TRYWAIT P0, [R4+URZ], R5 ;  /* 0x00000005040075a7 */ /* 0x000ea4000800017f */
[----:B--2---:R-:W-:Y:S05]  /*25100*/  @!P0 BRA `(.L_x_12080) ;  /* 0x0000003400f08947 */ /* 0x004fea0003800000 */
.L_x_12226:
[----:B------:R-:W-:-:S07]  /*25110*/  IMAD R3, R3, 0x8, R0 ;  /* 0x0000000803037824 */ /* 0x000fce00078e0200 */
.L_x_12081:
[----:B----4-:R4:W0:Y:S02]  /*25120*/  SYNCS.PHASECHK.TRANS64.TRYWAIT P0, [R3+URZ], R2 ;  /* 0x00000002030075a7 */ /* 0x010824000800017f */
[----:B0-----:R-:W-:Y:S05]  /*25130*/  @!P0 NANOSLEEP.SYNCS 0x989680 ;  /* 0x009896800000895d */ /* 0x001fea0003900000 */
[----:B------:R-:W0:Y:S02]  /*25140*/  @!P0 SYNCS.PHASECHK.TRANS64 P0, [R3+URZ], R2 ;  /* 0x00000002030085a7 */ /* 0x000e24000800007f */
[----:B0-----:R-:W-:Y:S05]  /*25150*/  @!P0 BRA `(.L_x_12081) ;  /* 0xfffffffc00f08947 */ /* 0x001fea000383ffff */
.L_x_11682:
[----:B------:R-:W-:Y:S05]  /*25160*/  BSYNC B9 ;  /* 0x0000000000097941 */ /* 0x000fea0003800000 */
.L_x_11679:
[----:B------:R-:W-:Y:S05]  /*25170*/  EXIT ;  /* 0x000000000000794d */ /* 0x000fea0003800000 */
.L_x_11710:
[----:B0-----:R0:W1:Y:S02]  /*25180*/  SYNCS.PHASECHK.TRANS64.TRYWAIT P6, [R95+URZ+0x22890], R106 ;  /* 0x0228906a5f0075a7 */ /* 0x00106400080c017f */
[----:B-1----:R-:W-:Y:S05]  /*25190*/  @!P6 NANOSLEEP.SYNCS 0x989680 ;  /* 0x009896800000e95d */ /* 0x002fea0003900000 */
[----:B------:R-:W1:Y:S02]  /*251a0*/  @!P6 SYNCS.PHASECHK.TRANS64 P6, [R95+URZ+0x22890], R106 ;  /* 0x0228906a5f00e5a7 */ /* 0x000e6400080c007f */
[----:B-1----:R-:W-:Y:S05]  /*251b0*/  @!P6 BRA `(.L_x_11710) ;  /* 0xfffffffc00f0e947 */ /* 0x002fea000383ffff */
[----:B------:R-:W-:Y:S05]  /*251c0*/  BRA `(.L_x_12082) ;  /* 0xfffffde400047947 */ /* 0x000fea000383ffff */
.L_x_11728:
[----:B0-----:R0:W1:Y:S02]  /*251d0*/  SYNCS.PHASECHK.TRANS64.TRYWAIT P5, [R95+URZ+0x22890], R106 ;  /* 0x0228906a5f0075a7 */ /* 0x00106400080a017f */
[----:B-1----:R-:W-:Y:S05]  /*251e0*/  @!P5 NANOSLEEP.SYNCS 0x989680 ;  /* 0x009896800000d95d */ /* 0x002fea0003900000 */
[----:B------:R-:W1:Y:S02]  /*251f0*/  @!P5 SYNCS.PHASECHK.TRANS64 P5, [R95+URZ+0x22890], R106 ;  /* 0x0228906a5f00d5a7 */ /* 0x000e6400080a007f */
[----:B-1----:R-:W-:Y:S05]  /*25200*/  @!P5 BRA `(.L_x_11728) ;  /* 0xfffffffc00f0d947 */ /* 0x002fea000383ffff */
[----:B------:R-:W-:Y:S05]  /*25210*/  BRA `(.L_x_12083) ;  /* 0xfffffdf400ac7947 */ /* 0x000fea000383ffff */
.L_x_11737:
[----:B0-----:R0:W1:Y:S02]  /*25220*/  SYNCS.PHASECHK.TRANS64.TRYWAIT P4, [R95+URZ+0x22890], R106 ;  /* 0x0228906a5f0075a7 */ /* 0x001064000808017f */
[----:B-1----:R-:W-:Y:S05]  /*25230*/  @!P4 NANOSLEEP.SYNCS 0x989680 ;  /* 0x009896800000c95d */ /* 0x002fea0003900000 */
[----:B------:R-:W1:Y:S02]  /*25240*/  @!P4 SYNCS.PHASECHK.TRANS64 P4, [R95+URZ+0x22890], R106 ;  /* 0x0228906a5f00c5a7 */ /* 0x000e64000808007f */
[----:B-1----:R-:W-:Y:S05]  /*25250*/  @!P4 BRA `(.L_x_11737) ;  /* 0xfffffffc00f0c947 */ /* 0x002fea000383ffff */
[----:B------:R-:W-:Y:S05]  /*25260*/  BRA `(.L_x_12084) ;  /* 0xfffffe0400d87947 */ /* 0x000fea000383ffff */
.L_x_11743:
[----:B--2---:R2:W3:Y:S02]  /*25270*/  SYNCS.PHASECHK.TRANS64.TRYWAIT P3, [R95+URZ+0x228b0], R106 ;  /* 0x0228b06a5f0075a7 */ /* 0x0044e4000806017f */
[----:B---3--:R-:W-:Y:S05]  /*25280*/  @!P3 NANOSLEEP.SYNCS 0x989680 ;  /* 0x009896800000b95d */ /* 0x008fea0003900000 */
[----:B------:R-:W3:Y:S02]  /*25290*/  @!P3 SYNCS.PHASECHK.TRANS64 P3, [R95+URZ+0x228b0], R106 ;  /* 0x0228b06a5f00b5a7 */ /* 0x000ee4000806007f */
[----:B---3--:R-:W-:Y:S05]  /*252a0*/  @!P3 BRA `(.L_x_11743) ;  /* 0xfffffffc00f0b947 */ /* 0x008fea000383ffff */
[----:B------:R-:W-:Y:S05]  /*252b0*/  BRA `(.L_x_12085) ;  /* 0xfffffe0800687947 */ /* 0x000fea000383ffff */
.L_x_11761:
[----:B------:R-:W-:Y:S01]  /*252c0*/  BSSY B0, `(.L_x_12086) ;  /* 0x0000007000007945 */ /* 0x000fe20003800000 */
[----:B------:R-:W-:Y:S02]  /*252d0*/  IMAD.MOV.U32 R12, RZ, RZ, RZ ;  /* 0x000000ffff0c7224 */ /* 0x000fe400078e00ff */
[----:B------:R-:W-:Y:S02]  /*252e0*/  IMAD.MOV.U32 R11, RZ, RZ, 0x1f ;  /* 0x0000001fff0b7424 */ /* 0x000fe400078e00ff */
[----:B------:R-:W-:-:S07]  /*252f0*/  IMAD.MOV.U32 R15, RZ, RZ, -0x1 ;  /* 0xffffffffff0f7424 */ /* 0x000fce00078e00ff */
[----:B-----5:R-:W-:Y:S05]  /*25300*/  WARPSYNC.COLLECTIVE R15, `(.L_x_12087) ;  /* 0x000000000f087348 */ /* 0x020fea0003c00000 */
[----:B------:R0:W1:Y:S02]  /*25310*/  SHFL.IDX P6, R14, R13, R12, R11 ;  /* 0x0000000c0d0e7389 */ /* 0x00006400000c000b */
[----:B01---5:R-:W-:Y:S01]  /*25320*/  ENDCOLLECTIVE ;  /* 0x000000000000791b */ /* 0x023fe20003800000 */
.L_x_12087:
[----:B------:R-:W-:Y:S05]  /*25330*/  BSYNC B0 ;  /* 0x0000000000007941 */ /* 0x000fea0003800000 */
.L_x_12086:
[----:B------:R-:W-:Y:S05]  /*25340*/  BRA `(.L_x_12088) ;  /* 0xfffffe1800bc7947 */ /* 0x000fea000383ffff */
.L_x_11773:
        /* <DEDUP_REMOVED lines=8> */
.L_x_12090:
[----:B------:R-:W-:Y:S05]  /*253d0*/  BSYNC B1 ;  /* 0x0000000000017941 */ /* 0x000fea0003800000 */
.L_x_12089:
        /* <DEDUP_REMOVED lines=8> */
.L_x_12091:
[----:B------:R-:W-:Y:S02]  /*25460*/  IMAD.MOV.U32 R13, RZ, RZ, R10 ;  /* 0x000000ffff0d7224 */ /* 0x000fe400078e000a */
[----:B------:R-:W-:-:S07]  /*25470*/  IMAD.MOV.U32 R0, RZ, RZ, R14 ;  /* 0x000000ffff007224 */ /* 0x000fce00078e000e */
[----:B------:R-:W-:Y:S05]  /*25480*/  WARPSYNC.COLLECTIVE R15, `(.L_x_12092) ;  /* 0x000000000f087348 */ /* 0x000fea0003c00000 */
[----:B------:R0:W1:Y:S02]  /*25490*/  SHFL.IDX P6, R14, R13, R12, R11 ;  /* 0x0000000c0d0e7389 */ /* 0x00006400000c000b */
[----:B01----:R-:W-:Y:S01]  /*254a0*/  ENDCOLLECTIVE ;  /* 0x000000000000791b */ /* 0x003fe20003800000 */
.L_x_12092:
[----:B------:R-:W-:Y:S02]  /*254b0*/  IMAD.MOV.U32 R13, RZ, RZ, R4 ;  /* 0x000000ffff0d7224 */ /* 0x000fe400078e0004 */
[----:B------:R-:W-:-:S07]  /*254c0*/  IMAD.MOV.U32 R5, RZ, RZ, R14 ;  /* 0x000000ffff057224 */ /* 0x000fce00078e000e */
[----:B------:R-:W-:Y:S05]  /*254d0*/  WARPSYNC.COLLECTIVE R15, `(.L_x_12093) ;  /* 0x000000000f087348 */ /* 0x000fea0003c00000 */
[----:B------:R0:W1:Y:S02]  /*254e0*/  SHFL.IDX P6, R14, R13, R12, R11 ;  /* 0x0000000c0d0e7389 */ /* 0x00006400000c000b */
[----:B01----:R-:W-:Y:S01]  /*254f0*/  ENDCOLLECTIVE ;  /* 0x000000000000791b */ /* 0x003fe20003800000 */
.L_x_12093:
[----:B------:R-:W-:Y:S05]  /*25500*/  BRA `(.L_x_12094) ;  /* 0xfffffe2000387947 */ /* 0x000fea000383ffff */
.L_x_11776:
[----:B------:R-:W-:Y:S01]  /*25510*/  BSSY B1, `(.L_x_12095) ;  /* 0x0000008000017945 */ /* 0x000fe20003800000 */
[----:B------:R-:W-:Y:S02]  /*25520*/  IMAD.MOV.U32 R13, RZ, RZ, R7 ;  /* 0x000000ffff0d7224 */ /* 0x000fe400078e0007 */
[----:B------:R-:W-:Y:S02]  /*25530*/  IMAD.MOV.U32 R12, RZ, RZ, 0x1 ;  /* 0x00000001ff0c7424 */ /* 0x000fe400078e00ff */
[----:B------:R-:W-:Y:S02]  /*25540*/  IMAD.MOV.U32 R11, RZ, RZ, 0x1c1f ;  /* 0x00001c1fff0b7424 */ /* 0x000fe400078e00ff */
[----:B------:R-:W-:-:S07]  /*25550*/  IMAD.MOV.U32 R15, RZ, RZ, -0x1 ;  /* 0xffffffffff0f7424 */ /* 0x000fce00078e00ff */
[----:B-1----:R-:W-:Y:S05]  /*25560*/  WARPSYNC.COLLECTIVE R15, `(.L_x_12096) ;  /* 0x000000000f087348 */ /* 0x002fea0003c00000 */
[----:B------:R0:W2:Y:S02]  /*25570*/  SHFL.IDX P6, R14, R13, R12, R11 ;  /* 0x0000000c0d0e7389 */ /* 0x0000a400000c000b */
[----:B012---:R-:W-:Y:S01]  /*25580*/  ENDCOLLECTIVE ;  /* 0x000000000000791b */ /* 0x007fe20003800000 */
.L_x_12096:
[----:B------:R-:W-:Y:S05]  /*25590*/  BSYNC B1 ;  /* 0x0000000000017941 */ /* 0x000fea0003800000 */
.L_x_12095:
        /* <DEDUP_REMOVED lines=8> */
.L_x_12097:
[----:B------:R-:W-:Y:S02]  /*25620*/  IMAD.MOV.U32 R13, RZ, RZ, R10 ;  /* 0x000000ffff0d7224 */ /* 0x000fe400078e000a */
[----:B------:R-:W-:-:S07]  /*25630*/  IMAD.MOV.U32 R0, RZ, RZ, R14 ;  /* 0x000000ffff007224 */ /* 0x000fce00078e000e */
[----:B------:R-:W-:Y:S05]  /*25640*/  WARPSYNC.COLLECTIVE R15, `(.L_x_12098) ;  /* 0x000000000f087348 */ /* 0x000fea0003c00000 */
[----:B------:R0:W1:Y:S02]  /*25650*/  SHFL.IDX P6, R14, R13, R12, R11 ;  /* 0x0000000c0d0e7389 */ /* 0x00006400000c000b */
[----:B01----:R-:W-:Y:S01]  /*25660*/  ENDCOLLECTIVE ;  /* 0x000000000000791b */ /* 0x003fe20003800000 */
.L_x_12098:
[----:B------:R-:W-:Y:S02]  /*25670*/  IMAD.MOV.U32 R13, RZ, RZ, R4 ;  /* 0x000000ffff0d7224 */ /* 0x000fe400078e0004 */
[----:B------:R-:W-:-:S07]  /*25680*/  IMAD.MOV.U32 R5, RZ, RZ, R14 ;  /* 0x000000ffff057224 */ /* 0x000fce00078e000e */
[----:B------:R-:W-:Y:S05]  /*25690*/  WARPSYNC.COLLECTIVE R15, `(.L_x_12099) ;  /* 0x000000000f087348 */ /* 0x000fea0003c00000 */
[----:B------:R0:W1:Y:S02]  /*256a0*/  SHFL.IDX P6, R14, R13, R12, R11 ;  /* 0x0000000c0d0e7389 */ /* 0x00006400000c000b */
[----:B01----:R-:W-:Y:S01]  /*256b0*/  ENDCOLLECTIVE ;  /* 0x000000000000791b */ /* 0x003fe20003800000 */
.L_x_12099:
[----:B------:R-:W-:Y:S01]  /*256c0*/  IMAD.MOV.U32 R4, RZ, RZ, R14 ;  /* 0x000000ffff047224 */ /* 0x000fe200078e000e */
[----:B------:R-:W-:Y:S06]  /*256d0*/  BRA `(.L_x_12100) ;  /* 0xfffffe2000907947 */ /* 0x000fec000383ffff */
.L_x_11780:
[----:B0-----:R0:W1:Y:S02]  /*256e0*/  SYNCS.PHASECHK.TRANS64.TRYWAIT P0, [R19+URZ+0x22800], R40 ;  /* 0x02280028130075a7 */ /* 0x001064000800017f */
[----:B-1----:R-:W-:Y:S05]  /*256f0*/  @!P0 NANOSLEEP.SYNCS 0x989680 ;  /* 0x009896800000895d */ /* 0x002fea0003900000 */
[----:B------:R-:W1:Y:S02]  /*25700*/  @!P0 SYNCS.PHASECHK.TRANS64 P0, [R19+URZ+0x22800], R40 ;  /* 0x02280028130085a7 */ /* 0x000e64000800007f */
[----:B-1----:R-:W-:Y:S05]  /*25710*/  @!P0 BRA `(.L_x_11780) ;  /* 0xfffffffc00f08947 */ /* 0x002fea000383ffff */
[----:B------:R-:W-:Y:S05]  /*25720*/  BRA `(.L_x_12101) ;  /* 0xfffffe2400787947 */ /* 0x000fea000383ffff */
.L_x_11788:
[----:B------:R-:W1:Y:S01]  /*25730*/  LDC R39, c[0x0][0x3f4] ;  /* 0x0000fd00ff277b82 */ /* 0x000e620000000800 */
[----:B------:R-:W-:Y:S01]  /*25740*/  BSSY B1, `(.L_x_12102) ;  /* 0x0000008000017945 */ /* 0x000fe20003800000 */
[----:B0-----:R-:W-:Y:S02]  /*25750*/  IMAD.MOV.U32 R13, RZ, RZ, R26 ;  /* 0x000000ffff0d7224 */ /* 0x001fe400078e001a */
[----:B------:R-:W-:Y:S02]  /*25760*/  IMAD.MOV.U32 R12, RZ, RZ, RZ ;  /* 0x000000ffff0c7224 */ /* 0x000fe400078e00ff */
[----:B------:R-:W-:Y:S02]  /*25770*/  IMAD.MOV.U32 R11, RZ, RZ, 0x1c1f ;  /* 0x00001c1fff0b7424 */ /* 0x000fe400078e00ff */
[----:B------:R-:W-:-:S07]  /*25780*/  IMAD.MOV.U32 R15, RZ, RZ, -0x1 ;  /* 0xffffffffff0f7424 */ /* 0x000fce00078e00ff */
[----:B-1----:R-:W-:Y:S05]  /*25790*/  WARPSYNC.COLLECTIVE R15, `(.L_x_12103) ;  /* 0x000000000f087348 */ /* 0x002fea0003c00000 */
[----:B------:R0:W2:Y:S02]  /*257a0*/  SHFL.IDX P6, R14, R13, R12, R11 ;  /* 0x0000000c0d0e7389 */ /* 0x0000a400000c000b */
[----:B012---:R-:W-:Y:S01]  /*257b0*/  ENDCOLLECTIVE ;  /* 0x000000000000791b */ /* 0x007fe20003800000 */
.L_x_12103:
[----:B------:R-:W-:Y:S05]  /*257c0*/  BSYNC B1 ;  /* 0x0000000000017941 */ /* 0x000fea0003800000 */
.L_x_12102:
[----:B------:R-:W-:Y:S01]  /*257d0*/  IMAD.MOV.U32 R13, RZ, RZ, R25 ;  /* 0x000000ffff0d7224 */ /* 0x000fe200078e0019 */
[----:B------:R-:W-:Y:S01]  /*257e0*/  ISETP.GE.AND P0, PT, R16, R39, PT ;  /* 0x000000271000720c */ /* 0x000fe20003f06270 */
[----:B------:R-:W-:Y:S02]  /*257f0*/  IMAD.MOV.U32 R12, RZ, RZ, RZ ;  /* 0x000000ffff0c7224 */ /* 0x000fe400078e00ff */
[----:B------:R-:W-:Y:S02]  /*25800*/  IMAD.MOV.U32 R11, RZ, RZ, 0x1c1f ;  /* 0x00001c1fff0b7424 */ /* 0x000fe400078e00ff */
[----:B------:R-:W-:Y:S02]  /*25810*/  IMAD.MOV.U32 R15, RZ, RZ, -0x1 ;  /* 0xffffffffff0f7424 */ /* 0x000fe400078e00ff */
[----:B------:R-:W-:Y:S02]  /*25820*/  IMAD.MOV.U32 R0, RZ, RZ, R14 ;  /* 0x000000ffff007224 */ /* 0x000fe400078e000e */
[----:B------:R-:W-:-:S07]  /*25830*/  IMAD R36, R203, R36, RZ ;  /* 0x00000024cb247224 */ /* 0x000fce00078e02ff */
[----:B------:R-:W-:Y:S05]  /*25840*/  WARPSYNC.COLLECTIVE R15, `(.L_x_12104) ;  /* 0x000000000f087348 */ /* 0x000fea0003c00000 */
[----:B------:R0:W1:Y:S02]  /*25850*/  SHFL.IDX P6, R14, R13, R12, R11 ;  /* 0x0000000c0d0e7389 */ /* 0x00006400000c000b */
[----:B01----:R-:W-:Y:S01]  /*25860*/  ENDCOLLECTIVE ;  /* 0x000000000000791b */ /* 0x003fe20003800000 */
.L_x_12104:
[----:B------:R-:W-:Y:S01]  /*25870*/  ISETP.GE.OR P1, PT, R41, R36, P0 ;  /* 0x000000242900720c */ /* 0x000fe20000726670 */
[----:B------:R-:W-:-:S12]  /*25880*/  IMAD.MOV.U32 R13, RZ, RZ, R24 ;  /* 0x000000ffff0d7224 */ /* 0x000fd800078e0018 */
[C---:B------:R-:W-:Y:S01]  /*25890*/  @!P1 IMAD.SHL.U32 R5, R16.reuse, 0x2, RZ ;  /* 0x0000000210059824 */ /* 0x040fe200078e00ff */
[----:B------:R-:W-:Y:S01]  /*258a0*/  @!P1 SHF.L.U64.HI R21, R16, 0x1, R43 ;  /* 0x0000000110159819 */ /* 0x000fe2000001022b */
[----:B------:R-:W-:-:S07]  /*258b0*/  IMAD.MOV.U32 R3, RZ, RZ, R14 ;  /* 0x000000ffff037224 */ /* 0x000fce00078e000e */
[----:B------:R-:W-:Y:S05]  /*258c0*/  WARPSYNC.COLLECTIVE R15, `(.L_x_12105) ;  /* 0x000000000f087348 */ /* 0x000fea0003c00000 */
[----:B------:R0:W1:Y:S02]  /*258d0*/  SHFL.IDX P6, R14, R13, R12, R11 ;  /* 0x0000000c0d0e7389 */ /* 0x00006400000c000b */
[----:B01----:R-:W-:Y:S01]  /*258e0*/  ENDCOLLECTIVE ;  /* 0x000000000000791b */ /* 0x003fe20003800000 */
.L_x_12105:
[----:B------:R-:W-:-:S05]  /*258f0*/  @!P1 IADD3 R6, P2, R3, R5, RZ ;  /* 0x0000000503069210 */ /* 0x000fca0007f5e0ff */
[----:B------:R-:W-:Y:S02]  /*25900*/  @!P1 IMAD.X R7, R0, 0x1, R21, P2 ;  /* 0x0000000100079824 */ /* 0x000fe400010e0615 */
[----:B------:R-:W-:Y:S02]  /*25910*/  IMAD.MOV.U32 R13, RZ, RZ, R27 ;  /* 0x000000ffff0d7224 */ /* 0x000fe400078e001b */
[----:B------:R-:W-:-:S07]  /*25920*/  IMAD.MOV.U32 R4, RZ, RZ, R14 ;  /* 0x000000ffff047224 */ /* 0x000fce00078e000e */
[----:B------:R-:W-:Y:S05]  /*25930*/  WARPSYNC.COLLECTIVE R15, `(.L_x_12106) ;  /* 0x000000000f087348 */ /* 0x000fea0003c00000 */
[----:B------:R0:W1:Y:S02]  /*25940*/  SHFL.IDX P6, R14, R13, R12, R11 ;  /* 0x0000000c0d0e7389 */ /* 0x00006400000c000b */
[----:B01----:R-:W-:Y:S01]  /*25950*/  ENDCOLLECTIVE ;  /* 0x000000000000791b */ /* 0x003fe20003800000 */
.L_x_12106:
[----:B------:R-:W2:Y:S01]  /*25960*/  @!P1 LD.E.128 R8, desc[UR38][R6.64] ;  /* 0x0000002606089980 */ /* 0x000ea2000c101d00 */
[----:B------:R-:W-:-:S05]  /*25970*/  @!P1 IADD3 R14, P2, R14, R5, RZ ;  /* 0x000000050e0e9210 */ /* 0x000fca0007f5e0ff */
[----:B------:R-:W-:-:S04]  /*25980*/  @!P1 IMAD.X R3, R4, 0x1, R21, P2 ;  /* 0x0000000104039824 */ /* 0x000fc800010e0615 */
[----:B------:R-:W-:-:S05]  /*25990*/  @!P1 IMAD.MOV.U32 R15, RZ, RZ, R3 ;  /* 0x000000ffff0f9224 */ /* 0x000fca00078e0003 */
[----:B------:R0:W5:Y:S01]  /*259a0*/  @!P1 LD.E.128 R4, desc[UR38][R14.64] ;  /* 0x000000260e049980 */ /* 0x000162000c101d00 */
[----:B------:R-:W-:Y:S01]  /*259b0*/  CS2R R28, SRZ ;  /* 0x00000000001c7805 */ /* 0x000fe2000001ff00 */
[----:B------:R-:W-:Y:S01]  /*259c0*/  IMAD.MOV.U32 R13, RZ, RZ, R26 ;  /* 0x000000ffff0d7224 */ /* 0x000fe200078e001a */
[----:B------:R-:W-:Y:S01]  /*259d0*/  CS2R R20, SRZ ;  /* 0x0000000000147805 */ /* 0x000fe2000001ff00 */
[----:B------:R-:W-:Y:S01]  /*259e0*/  IMAD.MOV.U32 R12, RZ, RZ, 0x1 ;  /* 0x00000001ff0c7424 */ /* 0x000fe200078e00ff */
[----:B------:R-:W-:Y:S02]  /*259f0*/  CS2R R30, SRZ ;  /* 0x00000000001e7805 */ /* 0x000fe4000001ff00 */
[----:B------:R-:W-:Y:S01]  /*25a00*/  CS2R R32, SRZ ;  /* 0x0000000000207805 */ /* 0x000fe2000001ff00 */
[----:B0-----:R-:W-:Y:S02]  /*25a10*/  IMAD.MOV.U32 R15, RZ, RZ, -0x1 ;  /* 0xffffffffff0f7424 */ /* 0x001fe400078e00ff */
[----:B--2---:R-:W-:-:S02]  /*25a20*/  @!P1 IMAD.MOV.U32 R29, RZ, RZ, R11 ;  /* 0x000000ffff1d9224 */ /* 0x004fc400078e000b */
[----:B------:R-:W-:Y:S02]  /*25a30*/  IMAD.MOV.U32 R11, RZ, RZ, 0x1c1f ;  /* 0x00001c1fff0b7424 */ /* 0x000fe400078e00ff */
[----:B------:R-:W-:Y:S02]  /*25a40*/  @!P1 IMAD.MOV.U32 R20, RZ, RZ, R8 ;  /* 0x000000ffff149224 */ /* 0x000fe400078e0008 */
[----:B------:R-:W-:-:S07]  /*25a50*/  @!P1 IMAD.MOV.U32 R21, RZ, RZ, R9 ;  /* 0x000000ffff159224 */ /* 0x000fce00078e0009 */
[----:B-----5:R-:W-:Y:S05]  /*25a60*/  WARPSYNC.COLLECTIVE R15, `(.L_x_12107) ;  /* 0x000000000f087348 */ /* 0x020fea0003c00000 */
[----:B------:R0:W1:Y:S02]  /*25a70*/  SHFL.IDX P6, R14, R13, R12, R11 ;  /* 0x0000000c0d0e7389 */ /* 0x00006400000c000b */
[----:B01---5:R-:W-:Y:S01]  /*25a80*/  ENDCOLLECTIVE ;  /* 0x000000000000791b */ /* 0x023fe20003800000 */
.L_x_12107:
[----:B------:R-:W-:Y:S02]  /*25a90*/  IMAD.MOV.U32 R0, RZ, RZ, R20 ;  /* 0x000000ffff007224 */ /* 0x000fe400078e0014 */
[----:B------:R-:W-:Y:S02]  /*25aa0*/  IMAD.MOV.U32 R3, RZ, RZ, R21 ;  /* 0x000000ffff037224 */ /* 0x000fe400078e0015 */
[----:B------:R-:W-:Y:S01]  /*25ab0*/  @!P1 IMAD.MOV.U32 R28, RZ, RZ, R10 ;  /* 0x000000ffff1c9224 */ /* 0x000fe200078e000a */
[----:B------:R-:W-:Y:S01]  /*25ac0*/  PRMT R37, R37, 0x5410, R0 ;  /* 0x0000541025257816 */ /* 0x000fe20000000000 */
[----:B------:R-:W-:Y:S01]  /*25ad0*/  IMAD.MOV.U32 R9, RZ, RZ, R29 ;  /* 0x000000ffff097224 */ /* 0x000fe200078e001d */
[----:B------:R-:W-:Y:S01]  /*25ae0*/  PRMT R49, R49, 0x5410, R3 ;  /* 0x0000541031317816 */ /* 0x000fe20000000003 */
[----:B------:R-:W-:-:S03]  /*25af0*/  IMAD.MOV.U32 R8, RZ, RZ, R28 ;  /* 0x000000ffff087224 */ /* 0x000fc600078e001c */
[----:B------:R-:W-:Y:S01]  /*25b00*/  PRMT R37, R9, 0x7610, R37 ;  /* 0x0000761009257816 */ /* 0x000fe20000000025 */
[----:B------:R-:W-:Y:S01]  /*25b10*/  IMAD.MOV.U32 R13, RZ, RZ, R25 ;  /* 0x000000ffff0d7224 */ /* 0x000fe200078e0019 */
[----:B------:R-:W-:Y:S01]  /*25b20*/  PRMT R35, R8, 0x7610, R35 ;  /* 0x0000761008237816 */ /* 0x000fe20000000023 */
[----:B------:R-:W-:Y:S02]  /*25b30*/  @!P1 IMAD.MOV.U32 R30, RZ, RZ, R4 ;  /* 0x000000ffff1e9224 */ /* 0x000fe400078e0004 */
[----:B------:R-:W-:Y:S02]  /*25b40*/  @!P1 IMAD.MOV.U32 R31, RZ, RZ, R5 ;  /* 0x000000ffff1f9224 */ /* 0x000fe400078e0005 */
[----:B------:R-:W-:Y:S02]  /*25b50*/  @!P1 IMAD.MOV.U32 R33, RZ, RZ, R7 ;  /* 0x000000ffff219224 */ /* 0x000fe400078e0007 */
[----:B------:R-:W-:Y:S02]  /*25b60*/  @!P1 IMAD.MOV.U32 R32, RZ, RZ, R6 ;  /* 0x000000ffff209224 */ /* 0x000fe400078e0006 */
[----:B------:R-:W-:-:S07]  /*25b70*/  IMAD.MOV.U32 R0, RZ, RZ, R14 ;  /* 0x000000ffff007224 */ /* 0x000fce00078e000e */
[----:B------:R-:W-:Y:S05]  /*25b80*/  WARPSYNC.COLLECTIVE R15, `(.L_x_12108) ;  /* 0x000000000f087348 */ /* 0x000fea0003c00000 */
[----:B------:R0:W1:Y:S02]  /*25b90*/  SHFL.IDX P6, R14, R13, R12, R11 ;  /* 0x0000000c0d0e7389 */ /* 0x00006400000c000b */
[----:B01----:R-:W-:Y:S01]  /*25ba0*/  ENDCOLLECTIVE ;  /* 0x000000000000791b */ /* 0x003fe20003800000 */
.L_x_12108:
[----:B------:R-:W-:Y:S02]  /*25bb0*/  IMAD.MOV.U32 R4, RZ, RZ, R30 ;  /* 0x000000ffff047224 */ /* 0x000fe400078e001e */
[----:B------:R-:W-:Y:S02]  /*25bc0*/  IMAD.MOV.U32 R5, RZ, RZ, R31 ;  /* 0x000000ffff057224 */ /* 0x000fe400078e001f */
[----:B------:R-:W-:Y:S01]  /*25bd0*/  IMAD.MOV.U32 R7, RZ, RZ, R33 ;  /* 0x000000ffff077224 */ /* 0x000fe200078e0021 */
[----:B------:R-:W-:Y:S01]  /*25be0*/  PRMT R35, R35, 0x5410, R4 ;  /* 0x0000541023237816 */ /* 0x000fe20000000004 */
[----:B------:R-:W-:-:S03]  /*25bf0*/  IMAD.MOV.U32 R6, RZ, RZ, R32 ;  /* 0x000000ffff067224 */ /* 0x000fc600078e0020 */
[----:B------:R-:W-:Y:S02]  /*25c00*/  PRMT R45, R7, 0x5410, R5 ;  /* 0x00005410072d7816 */ /* 0x000fe40000000005 */
[----:B------:R-:W-:Y:S02]  /*25c10*/  CS2R R4, SRZ ;  /* 0x0000000000047805 */ /* 0x000fe4000001ff00 */
[----:B------:R-:W-:Y:S01]  /*25c20*/  PRMT R48, R48, 0x5410, R6 ;  /* 0x0000541030307816 */ /* 0x000fe20000000006 */
[----:B------:R-:W-:Y:S02]  /*25c30*/  IMAD.MOV.U32 R13, RZ, RZ, R24 ;  /* 0x000000ffff0d7224 */ /* 0x000fe400078e0018 */
[----:B------:R-:W-:-:S07]  /*25c40*/  IMAD.MOV.U32 R3, RZ, RZ, R14 ;  /* 0x000000ffff037224 */ /* 0x000fce00078e000e */
[----:B------:R-:W-:Y:S05]  /*25c50*/  WARPSYNC.COLLECTIVE R15, `(.L_x_12109) ;  /* 0x000000000f087348 */ /* 0x000fea0003c00000 */
[----:B------:R0:W1:Y:S02]  /*25c60*/  SHFL.IDX P6, R14, R13, R12, R11 ;  /* 0x0000000c0d0e7389 */ /* 0x00006400000c000b */
[----:B01----:R-:W-:Y:S01]  /*25c70*/  ENDCOLLECTIVE ;  /* 0x000000000000791b */ /* 0x003fe20003800000 */
.L_x_12109:
[----:B------:R-:W-:Y:S02]  /*25c80*/  IMAD.MOV.U32 R13, RZ, RZ, R27 ;  /* 0x000000ffff0d7224 */ /* 0x000fe400078e001b */
[----:B------:R-:W-:-:S07]  /*25c90*/  IMAD.MOV.U32 R24, RZ, RZ, R14 ;  /* 0x000000ffff187224 */ /* 0x000fce00078e000e */
[----:B------:R-:W-:Y:S05]  /*25ca0*/  WARPSYNC.COLLECTIVE R15, `(.L_x_12110) ;  /* 0x000000000f087348 */ /* 0x000fea0003c00000 */
[----:B------:R0:W1:Y:S02]  /*25cb0*/  SHFL.IDX P6, R14, R13, R12, R11 ;  /* 0x0000000c0d0e7389 */ /* 0x00006400000c000b */
[----:B01----:R-:W-:Y:S01]  /*25cc0*/  ENDCOLLECTIVE ;  /* 0x000000000000791b */ /* 0x003fe20003800000 */
.L_x_12110:
[----:B------:R-:W-:Y:S05]  /*25cd0*/  BRA `(.L_x_12111) ;  /* 0xfffffe3000847947 */ /* 0x000fea000383ffff */
.L_x_11792:
[----:B0-----:R0:W1:Y:S02]  /*25ce0*/  SYNCS.PHASECHK.TRANS64.TRYWAIT P1, [R19+URZ+0x22800], R12 ;  /* 0x0228000c130075a7 */ /* 0x001064000802017f */
[----:B-1----:R-:W-:Y:S05]  /*25cf0*/  @!P1 NANOSLEEP.SYNCS 0x989680 ;  /* 0x009896800000995d */ /* 0x002fea0003900000 */
[----:B------:R-:W1:Y:S02]  /*25d00*/  @!P1 SYNCS.PHASECHK.TRANS64 P1, [R19+URZ+0x22800], R12 ;  /* 0x0228000c130095a7 */ /* 0x000e64000802007f */
[----:B-1----:R-:W-:Y:S05]  /*25d10*/  @!P1 BRA `(.L_x_11792) ;  /* 0xfffffffc00f09947 */ /* 0x002fea000383ffff */
[----:B------:R-:W-:Y:S05]  /*25d20*/  BRA `(.L_x_12112) ;  /* 0xfffffe34001c7947 */ /* 0x000fea000383ffff */
.L_x_11798:
[----:B---3--:R3:W4:Y:S02]  /*25d30*/  SYNCS.PHASECHK.TRANS64.TRYWAIT P1, [R4+URZ+0x22830], R73 ;  /* 0x02283049040075a7 */ /* 0x008724000802017f */
[----:B----4-:R-:W-:Y:S05]  /*25d40*/  @!P1 NANOSLEEP.SYNCS 0x989680 ;  /* 0x009896800000995d */ /* 0x010fea0003900000 */
[----:B------:R-:W4:Y:S02]  /*25d50*/  @!P1 SYNCS.PHASECHK.TRANS64 P1, [R4+URZ+0x22830], R73 ;  /* 0x02283049040095a7 */ /* 0x000f24000802007f */
[----:B----4-:R-:W-:Y:S05]  /*25d60*/  @!P1 BRA `(.L_x_11798) ;  /* 0xfffffffc00f09947 */ /* 0x010fea000383ffff */
[----:B------:R-:W-:Y:S05]  /*25d70*/  BRA `(.L_x_11797) ;  /* 0xfffffe4000d47947 */ /* 0x000fea000383ffff */
.L_x_11811:
[----:B-1----:R1:W2:Y:S02]  /*25d80*/  SYNCS.PHASECHK.TRANS64.TRYWAIT P1, [R4+URZ+0x22850], R73 ;  /* 0x02285049040075a7 */ /* 0x0022a4000802017f */
[----:B--2---:R-:W-:Y:S05]  /*25d90*/  @!P1 NANOSLEEP.SYNCS 0x989680 ;  /* 0x009896800000995d */ /* 0x004fea0003900000 */
[----:B------:R-:W2:Y:S02]  /*25da0*/  @!P1 SYNCS.PHASECHK.TRANS64 P1, [R4+URZ+0x22850], R73 ;  /* 0x02285049040095a7 */ /* 0x000ea4000802007f */
[----:B--2---:R-:W-:Y:S05]  /*25db0*/  @!P1 BRA `(.L_x_11811) ;  /* 0xfffffffc00f09947 */ /* 0x004fea000383ffff */
[----:B------:R-:W-:Y:S05]  /*25dc0*/  BRA `(.L_x_11810) ;  /* 0xfffffe6c00447947 */ /* 0x000fea000383ffff */
.L_x_11820:
[----:B-1----:R1:W2:Y:S02]  /*25dd0*/  SYNCS.PHASECHK.TRANS64.TRYWAIT P1, [R212+URZ+0x22830], R211 ;  /* 0x022830d3d40075a7 */ /* 0x0022a4000802017f */
[----:B--2---:R-:W-:Y:S05]  /*25de0*/  @!P1 NANOSLEEP.SYNCS 0x989680 ;  /* 0x009896800000995d */ /* 0x004fea0003900000 */
[----:B------:R-:W2:Y:S02]  /*25df0*/  @!P1 SYNCS.PHASECHK.TRANS64 P1, [R212+URZ+0x22830], R211 ;  /* 0x022830d3d40095a7 */ /* 0x000ea4000802007f */
[----:B--2---:R-:W-:Y:S05]  /*25e00*/  @!P1 BRA `(.L_x_11820) ;  /* 0xfffffffc00f09947 */ /* 0x004fea000383ffff */
[----:B------:R-:W-:Y:S05]  /*25e10*/  BRA `(.L_x_11819) ;  /* 0xfffffe74002c7947 */ /* 0x000fea000383ffff */
.L_x_11833:
[----:B--2---:R2:W3:Y:S02]  /*25e20*/  SYNCS.PHASECHK.TRANS64.TRYWAIT P1, [R212+URZ+0x22850], R211 ;  /* 0x022850d3d40075a7 */ /* 0x0044e4000802017f */
[----:B---3--:R-:W-:Y:S05]  /*25e30*/  @!P1 NANOSLEEP.SYNCS 0x989680 ;  /* 0x009896800000995d */ /* 0x008fea0003900000 */
[----:B------:R-:W3:Y:S02]  /*25e40*/  @!P1 SYNCS.PHASECHK.TRANS64 P1, [R212+URZ+0x22850], R211 ;  /* 0x022850d3d40095a7 */ /* 0x000ee4000802007f */
[----:B---3--:R-:W-:Y:S05]  /*25e50*/  @!P1 BRA `(.L_x_11833) ;  /* 0xfffffffc00f09947 */ /* 0x008fea000383ffff */
[----:B------:R-:W-:Y:S05]  /*25e60*/  BRA `(.L_x_11832) ;  /* 0xfffffea400bc7947 */ /* 0x000fea000383ffff */
.L_x_11843:
[----:B-1----:R1:W2:Y:S02]  /*25e70*/  SYNCS.PHASECHK.TRANS64.TRYWAIT P2, [R4+URZ+0x22830], R212 ;  /* 0x022830d4040075a7 */ /* 0x0022a4000804017f */
[----:B--2---:R-:W-:Y:S05]  /*25e80*/  @!P2 NANOSLEEP.SYNCS 0x989680 ;  /* 0x009896800000a95d */ /* 0x004fea0003900000 */
[----:B------:R-:W2:Y:S02]  /*25e90*/  @!P2 SYNCS.PHASECHK.TRANS64 P2, [R4+URZ+0x22830], R212 ;  /* 0x022830d40400a5a7 */ /* 0x000ea4000804007f */
[----:B--2---:R-:W-:Y:S05]  /*25ea0*/  @!P2 BRA `(.L_x_11843) ;  /* 0xfffffffc00f0a947 */ /* 0x004fea000383ffff */
[----:B------:R-:W-:Y:S05]  /*25eb0*/  BRA `(.L_x_11842) ;  /* 0xfffffeac00b87947 */ /* 0x000fea000383ffff */
.L_x_11848:
[----:B-1----:R1:W2:Y:S02]  /*25ec0*/  SYNCS.PHASECHK.TRANS64.TRYWAIT P2, [R4+URZ+0x22850], R212 ;  /* 0x022850d4040075a7 */ /* 0x0022a4000804017f */
[----:B--2---:R-:W-:Y:S05]  /*25ed0*/  @!P2 NANOSLEEP.SYNCS 0x989680 ;  /* 0x009896800000a95d */ /* 0x004fea0003900000 */
[----:B------:R-:W2:Y:S02]  /*25ee0*/  @!P2 SYNCS.PHASECHK.TRANS64 P2, [R4+URZ+0x22850], R212 ;  /* 0x022850d40400a5a7 */ /* 0x000ea4000804007f */
[----:B--2---:R-:W-:Y:S05]  /*25ef0*/  @!P2 BRA `(.L_x_11848) ;  /* 0xfffffffc00f0a947 */ /* 0x004fea000383ffff */
[----:B------:R-:W-:Y:S05]  /*25f00*/  BRA `(.L_x_11847) ;  /* 0xfffffecc009c7947 */ /* 0x000fea000383ffff */
.L_x_11854:
[----:B-1----:R1:W2:Y:S02]  /*25f10*/  SYNCS.PHASECHK.TRANS64.TRYWAIT P1, [R211+URZ+0x22830], R212 ;  /* 0x022830d4d30075a7 */ /* 0x0022a4000802017f */
[----:B--2---:R-:W-:Y:S05]  /*25f20*/  @!P1 NANOSLEEP.SYNCS 0x989680 ;  /* 0x009896800000995d */ /* 0x004fea0003900000 */
[----:B------:R-:W2:Y:S02]  /*25f30*/  @!P1 SYNCS.PHASECHK.TRANS64 P1, [R211+URZ+0x22830], R212 ;  /* 0x022830d4d30095a7 */ /* 0x000ea4000802007f */
[----:B--2---:R-:W-:Y:S05]  /*25f40*/  @!P1 BRA `(.L_x_11854) ;  /* 0xfffffffc00f09947 */ /* 0x004fea000383ffff */
[----:B------:R-:W-:Y:S05]  /*25f50*/  BRA `(.L_x_11853) ;  /* 0xfffffed000d87947 */ /* 0x000fea000383ffff */
.L_x_11867:
[----:B--2---:R2:W3:Y:S02]  /*25f60*/  SYNCS.PHASECHK.TRANS64.TRYWAIT P1, [R211+URZ+0x22850], R212 ;  /* 0x022850d4d30075a7 */ /* 0x0044e4000802017f */
[----:B---3--:R-:W-:Y:S05]  /*25f70*/  @!P1 NANOSLEEP.SYNCS 0x989680 ;  /* 0x009896800000995d */ /* 0x008fea0003900000 */
[----:B------:R-:W3:Y:S02]  /*25f80*/  @!P1 SYNCS.PHASECHK.TRANS64 P1, [R211+URZ+0x22850], R212 ;  /* 0x022850d4d30095a7 */ /* 0x000ee4000802007f */
[----:B---3--:R-:W-:Y:S05]  /*25f90*/  @!P1 BRA `(.L_x_11867) ;  /* 0xfffffffc00f09947 */ /* 0x008fea000383ffff */
[----:B------:R-:W-:Y:S05]  /*25fa0*/  BRA `(.L_x_11866) ;  /* 0xffffff0400607947 */ /* 0x000fea000383ffff */
.L_x_11873:
[----:B------:R-:W-:Y:S02]  /*25fb0*/  IMAD.MOV.U32 R13, RZ, RZ, R21 ;  /* 0x000000ffff0d7224 */ /* 0x000fe400078e0015 */
[----:B------:R-:W-:Y:S02]  /*25fc0*/  IMAD.MOV.U32 R12, RZ, RZ, RZ ;  /* 0x000000ffff0c7224 */ /* 0x000fe400078e00ff */
[----:B------:R-:W-:Y:S02]  /*25fd0*/  IMAD.MOV.U32 R11, RZ, RZ, 0x181f ;  /* 0x0000181fff0b7424 */ /* 0x000fe400078e00ff */
[----:B------:R-:W-:-:S07]  /*25fe0*/  IMAD.MOV.U32 R15, RZ, RZ, -0x1 ;  /* 0xffffffffff0f7424 */ /* 0x000fce00078e00ff */
[----:B0----5:R-:W-:Y:S05]  /*25ff0*/  WARPSYNC.COLLECTIVE R15, `(.L_x_12113) ;  /* 0x000000000f087348 */ /* 0x021fea0003c00000 */
[----:B------:R1:W2:Y:S02]  /*26000*/  SHFL.IDX P6, R14, R13, R12, R11 ;  /* 0x0000000c0d0e7389 */ /* 0x0002a400000c000b */
[----:B012--5:R-:W-:Y:S01]  /*26010*/  ENDCOLLECTIVE ;  /* 0x000000000000791b */ /* 0x027fe20003800000 */
.L_x_12113:
[----:B------:R-:W-:Y:S02]  /*26020*/  IMAD.MOV.U32 R13, RZ, RZ, R20 ;  /* 0x000000ffff0d7224 */ /* 0x000fe400078e0014 */
[----:B------:R-:W-:-:S07]  /*26030*/  IMAD.MOV.U32 R3, RZ, RZ, R14 ;  /* 0x000000ffff037224 */ /* 0x000fce00078e000e */
[----:B------:R-:W-:Y:S05]  /*26040*/  WARPSYNC.COLLECTIVE R15, `(.L_x_12114) ;  /* 0x000000000f087348 */ /* 0x000fea0003c00000 */
[----:B------:R0:W1:Y:S02]  /*26050*/  SHFL.IDX P6, R14, R13, R12, R11 ;  /* 0x0000000c0d0e7389 */ /* 0x00006400000c000b */
[----:B01----:R-:W-:Y:S01]  /*26060*/  ENDCOLLECTIVE ;  /* 0x000000000000791b */ /* 0x003fe20003800000 */
.L_x_12114:
[----:B------:R-:W-:Y:S05]  /*26070*/  BRA `(.L_x_12115) ;  /* 0xffffff2c00707947 */ /* 0x000fea000383ffff */
.L_x_11876:
        /* <DEDUP_REMOVED lines=8> */
.L_x_12117:
[----:B------:R-:W-:Y:S05]  /*26100*/  BSYNC B1 ;  /* 0x0000000000017941 */ /* 0x000fea0003800000 */
.L_x_12116:
        /* <DEDUP_REMOVED lines=8> */
.L_x_12118:
[----:B------:R-:W-:Y:S05]  /*26190*/  BRA `(.L_x_12119) ;  /* 0xffffff2c00ac7947 */ /* 0x000fea000383ffff */
.L_x_11879:
        /* <DEDUP_REMOVED lines=8> */
.L_x_12121:
[----:B------:R-:W-:Y:S05]  /*26220*/  BSYNC B1 ;  /* 0x0000000000017941 */ /* 0x000fea0003800000 */
.L_x_12120:
        /* <DEDUP_REMOVED lines=8> */
.L_x_12122:
[----:B------:R-:W-:Y:S05]  /*262b0*/  BRA `(.L_x_12123) ;  /* 0xffffff2c00d87947 */ /* 0x000fea000383ffff */
.L_x_11882:
[----:B------:R-:W-:Y:S01]  /*262c0*/  BSSY B1, `(.L_x_12124) ;  /* 0x0000008000017945 */ /* 0x000fe20003800000 */
[----:B------:R-:W-:Y:S02]  /*262d0*/  IMAD.MOV.U32 R13, RZ, RZ, R21 ;  /* 0x000000ffff0d7224 */ /* 0x000fe400078e0015 */
[----:B------:R-:W-:Y:S02]  /*262e0*/  IMAD.MOV.U32 R12, RZ, RZ, 0x3 ;  /* 0x00000003ff0c7424 */ /* 0x000fe400078e00ff */
[----:B------:R-:W-:Y:S02]  /*262f0*/  IMAD.MOV.U32 R11, RZ, RZ, 0x181f ;  /* 0x0000181fff0b7424 */ /* 0x000fe400078e00ff */
[----:B----4-:R-:W-:-:S07]  /*26300*/  IMAD.MOV.U32 R15, RZ, RZ, -0x1 ;  /* 0xffffffffff0f7424 */ /* 0x010fce00078e00ff */
[----:B0123--:R-:W-:Y:S05]  /*26310*/  WARPSYNC.COLLECTIVE R15, `(.L_x_12125) ;  /* 0x000000000f087348 */ /* 0x00ffea0003c00000 */
[----:B--2---:R2:W4:Y:S02]  /*26320*/  SHFL.IDX P6, R14, R13, R12, R11 ;  /* 0x0000000c0d0e7389 */ /* 0x00452400000c000b */
[----:B01234-:R-:W-:Y:S01]  /*26330*/  ENDCOLLECTIVE ;  /* 0x000000000000791b */ /* 0x01ffe20003800000 */
.L_x_12125:
[----:B------:R-:W-:Y:S05]  /*26340*/  BSYNC B1 ;  /* 0x0000000000017941 */ /* 0x000fea0003800000 */
.L_x_12124:
        /* <DEDUP_REMOVED lines=8> */
.L_x_12126:
[----:B------:R-:W-:Y:S05]  /*263d0*/  BRA `(.L_x_12127) ;  /* 0xffffff3000047947 */ /* 0x000fea000383ffff */
.L_x_11884:
[----:B------:R-:W-:Y:S02]  /*263e0*/  IMAD.MOV.U32 R13, RZ, RZ, R6 ;  /* 0x000000ffff0d7224 */ /* 0x000fe400078e0006 */
[----:B------:R-:W-:Y:S02]  /*263f0*/  IMAD.MOV.U32 R12, RZ, RZ, RZ ;  /* 0x000000ffff0c7224 */ /* 0x000fe400078e00ff */
[----:B------:R-:W-:Y:S02]  /*26400*/  IMAD.MOV.U32 R11, RZ, RZ, 0x1c1f ;  /* 0x00001c1fff0b7424 */ /* 0x000fe400078e00ff */
[----:B------:R-:W-:-:S07]  /*26410*/  IMAD.MOV.U32 R15, RZ, RZ, -0x1 ;  /* 0xffffffffff0f7424 */ /* 0x000fce00078e00ff */
[----:B------:R-:W-:Y:S05]  /*26420*/  WARPSYNC.COLLECTIVE R15, `(.L_x_12128) ;  /* 0x000000000f087348 */ /* 0x000fea0003c00000 */
[----:B------:R0:W1:Y:S02]  /*26430*/  SHFL.IDX P6, R14, R13, R12, R11 ;  /* 0x0000000c0d0e7389 */ /* 0x00006400000c000b */
[----:B01----:R-:W-:Y:S01]  /*26440*/  ENDCOLLECTIVE ;  /* 0x000000000000791b */ /* 0x003fe20003800000 */
.L_x_12128:
[----:B------:R-:W-:Y:S02]  /*26450*/  IMAD.MOV.U32 R13, RZ, RZ, R3 ;  /* 0x000000ffff0d7224 */ /* 0x000fe400078e0003 */
[----:B------:R-:W-:-:S07]  /*26460*/  IMAD.MOV.U32 R10, RZ, RZ, R14 ;  /* 0x000000ffff0a7224 */ /* 0x000fce00078e000e */
[----:B------:R-:W-:Y:S05]  /*26470*/  WARPSYNC.COLLECTIVE R15, `(.L_x_12129) ;  /* 0x000000000f087348 */ /* 0x000fea0003c00000 */
[----:B------:R0:W1:Y:S02]  /*26480*/  SHFL.IDX P6, R14, R13, R12, R11 ;  /* 0x0000000c0d0e7389 */ /* 0x00006400000c000b */
[----:B01----:R-:W-:Y:S01]  /*26490*/  ENDCOLLECTIVE ;  /* 0x000000000000791b */ /* 0x003fe20003800000 */
.L_x_12129:
[----:B------:R-:W-:Y:S01]  /*264a0*/  IMAD.MOV.U32 R11, RZ, RZ, R14 ;  /* 0x000000ffff0b7224 */ /* 0x000fe200078e000e */
[----:B------:R-:W-:Y:S06]  /*264b0*/  BRA `(.L_x_12130) ;  /* 0xffffff3000e87947 */ /* 0x000fec000383ffff */
.L_x_11887:
        /* <DEDUP_REMOVED lines=8> */
.L_x_12132:
[----:B------:R-:W-:Y:S05]  /*26540*/  BSYNC B1 ;  /* 0x0000000000017941 */ /* 0x000fea0003800000 */
.L_x_12131:
        /* <DEDUP_REMOVED lines=8> */
.L_x_12133:
[----:B------:R-:W-:Y:S05]  /*265d0*/  BRA `(.L_x_12134) ;  /* 0xffffff40002c7947 */ /* 0x000fea000383ffff */
.L_x_11891:
[----:B------:R-:W-:Y:S02]  /*265e0*/  IMAD.MOV.U32 R13, RZ, RZ, R4 ;  /* 0x000000ffff0d7224 */ /* 0x000fe400078e0004 */
[----:B------:R-:W-:Y:S02]  /*265f0*/  IMAD.MOV.U32 R12, RZ, RZ, RZ ;  /* 0x000000ffff0c7224 */ /* 0x000fe400078e00ff */
[----:B------:R-:W-:Y:S02]  /*26600*/  IMAD.MOV.U32 R11, RZ, RZ, 0x181f ;  /* 0x0000181fff0b7424 */ /* 0x000fe400078e00ff */
[----:B------:R-:W-:-:S07]  /*26610*/  IMAD.MOV.U32 R15, RZ, RZ, -0x1 ;  /* 0xffffffffff0f7424 */ /* 0x000fce00078e00ff */
[----:B--23--:R-:W-:Y:S05]  /*26620*/  WARPSYNC.COLLECTIVE R15, `(.L_x_12135) ;  /* 0x000000000f087348 */ /* 0x00cfea0003c00000 */
[----:B------:R0:W1:Y:S02]  /*26630*/  SHFL.IDX P6, R14, R13, R12, R11 ;  /* 0x0000000c0d0e7389 */ /* 0x00006400000c000b */
[----:B0123--:R-:W-:Y:S01]  /*26640*/  ENDCOLLECTIVE ;  /* 0x000000000000791b */ /* 0x00ffe20003800000 */
.L_x_12135:
[----:B------:R-:W-:Y:S02]  /*26650*/  IMAD.MOV.U32 R13, RZ, RZ, R0 ;  /* 0x000000ffff0d7224 */ /* 0x000fe400078e0000 */
[----:B------:R-:W-:-:S07]  /*26660*/  IMAD.MOV.U32 R3, RZ, RZ, R14 ;  /* 0x000000ffff037224 */ /* 0x000fce00078e000e */
[----:B------:R-:W-:Y:S05]  /*26670*/  WARPSYNC.COLLECTIVE R15, `(.L_x_12136) ;  /* 0x000000000f087348 */ /* 0x000fea0003c00000 */
[----:B------:R0:W1:Y:S02]  /*26680*/  SHFL.IDX P6, R14, R13, R12, R11 ;  /* 0x0000000c0d0e7389 */ /* 0x00006400000c000b */
[----:B01----:R-:W-:Y:S01]  /*26690*/  ENDCOLLECTIVE ;  /* 0x000000000000791b */ /* 0x003fe20003800000 */
.L_x_12136:
[----:B------:R-:W-:Y:S05]  /*266a0*/  BRA `(.L_x_12137) ;  /* 0xffffff54008c7947 */ /* 0x000fea000383ffff */
.L_x_11894:
[----:B------:R-:W-:Y:S01]  /*266b0*/  BSSY B1, `(.L_x_12138) ;  /* 0x0000008000017945 */ /* 0x000fe20003800000 */
[----:B-1----:R-:W-:Y:S02]  /*266c0*/  IMAD.MOV.U32 R13, RZ, RZ, R4 ;  /* 0x000000ffff0d7224 */ /* 0x002fe400078e0004 */
[----:B------:R-:W-:Y:S02]  /*266d0*/  IMAD.MOV.U32 R12, RZ, RZ, 0x1 ;  /* 0x00000001ff0c7424 */ /* 0x000fe400078e00ff */
[----:B------:R-:W-:Y:S02]  /*266e0*/  IMAD.MOV.U32 R11, RZ, RZ, 0x181f ;  /* 0x0000181fff0b7424 */ /* 0x000fe400078e00ff */
[----:B------:R-:W-:-:S07]  /*266f0*/  IMAD.MOV.U32 R15, RZ, RZ, -0x1 ;  /* 0xffffffffff0f7424 */ /* 0x000fce00078e00ff */
[----:B0-234-:R-:W-:Y:S05]  /*26700*/  WARPSYNC.COLLECTIVE R15, `(.L_x_12139) ;  /* 0x000000000f087348 */ /* 0x01dfea0003c00000 */
[----:B----4-:R1:W4:Y:S02]  /*26710*/  SHFL.IDX P6, R14, R13, R12, R11 ;  /* 0x0000000c0d0e7389 */ /* 0x01032400000c000b */
[----:B01234-:R-:W-:Y:S01]  /*26720*/  ENDCOLLECTIVE ;  /* 0x000000000000791b */ /* 0x01ffe20003800000 */
.L_x_12139:
[----:B------:R-:W-:Y:S05]  /*26730*/  BSYNC B1 ;  /* 0x0000000000017941 */ /* 0x000fea0003800000 */
.L_x_12138:
        /* <DEDUP_REMOVED lines=8> */
.L_x_12140:
[----:B------:R-:W-:Y:S05]  /*267c0*/  BRA `(.L_x_12141) ;  /* 0xffffff5400bc7947 */ /* 0x000fea000383ffff */
.L_x_11897:
        /* <DEDUP_REMOVED lines=8> */
.L_x_12143:
[----:B------:R-:W-:Y:S05]  /*26850*/  BSYNC B1 ;  /* 0x0000000000017941 */ /* 0x000fea0003800000 */
.L_x_12142:
        /* <DEDUP_REMOVED lines=8> */
.L_x_12144:
[----:B------:R-:W-:Y:S05]  /*268e0*/  BRA `(.L_x_12145) ;  /* 0xffffff5400e87947 */ /* 0x000fea000383ffff */
.L_x_11900:
        /* <DEDUP_REMOVED lines=8> */
.L_x_12147:
[----:B------:R-:W-:Y:S05]  /*26970*/  BSYNC B1 ;  /* 0x0000000000017941 */ /* 0x000fea0003800000 */
.L_x_12146:
        /* <DEDUP_REMOVED lines=8> */
.L_x_12148:
[----:B------:R-:W-:Y:S05]  /*26a00*/  BRA `(.L_x_12149) ;  /* 0xffffff5800147947 */ /* 0x000fea000383ffff */
.L_x_11927:
[----:B------:R-:W1:Y:S01]  /*26a10*/  S2R R11, SR_TID.X ;  /* 0x00000000000b7919 */ /* 0x000e620000002100 */
[----:B------:R-:W-:Y:S01]  /*26a20*/  BSSY B1, `(.L_x_12150) ;  /* 0x000000a000017945 */ /* 0x000fe20003800000 */
[----:B------:R-:W-:Y:S02]  /*26a30*/  IMAD.MOV.U32 R12, RZ, RZ, RZ ;  /* 0x000000ffff0c7224 */ /* 0x000fe400078e00ff */
[----:B0-----:R-:W-:Y:S01]  /*26a40*/  IMAD.MOV.U32 R15, RZ, RZ, -0x1 ;  /* 0xffffffffff0f7424 */ /* 0x001fe200078e00ff */
[----:B-1----:R-:W-:-:S04]  /*26a50*/  SHF.R.U32.HI R11, RZ, 0x5, R11 ;  /* 0x00000005ff0b7819 */ /* 0x002fc8000001160b */
[----:B------:R-:W-:-:S05]  /*26a60*/  LOP3.LUT R11, R11, 0x3, RZ, 0xc0, !PT ;  /* 0x000000030b0b7812 */ /* 0x000fca00078ec0ff */
[----:B------:R-:W-:Y:S02]  /*26a70*/  IMAD.MOV.U32 R13, RZ, RZ, R11 ;  /* 0x000000ffff0d7224 */ /* 0x000fe400078e000b */
[----:B------:R-:W-:-:S07]  /*26a80*/  IMAD.MOV.U32 R11, RZ, RZ, 0x1f ;  /* 0x0000001fff0b7424 */ /* 0x000fce00078e00ff */
[----:B------:R-:W-:Y:S05]  /*26a90*/  WARPSYNC.COLLECTIVE R15, `(.L_x_12151) ;  /* 0x000000000f087348 */ /* 0x000fea0003c00000 */
[----:B------:R0:W1:Y:S02]  /*26aa0*/  SHFL.IDX P6, R14, R13, R12, R11 ;  /* 0x0000000c0d0e7389 */ /* 0x00006400000c000b */
[----:B01----:R-:W-:Y:S01]  /*26ab0*/  ENDCOLLECTIVE ;  /* 0x000000000000791b */ /* 0x003fe20003800000 */
.L_x_12151:
[----:B------:R-:W-:Y:S05]  /*26ac0*/  BSYNC B1 ;  /* 0x0000000000017941 */ /* 0x000fea0003800000 */
.L_x_12150:
[----:B------:R-:W-:Y:S05]  /*26ad0*/  BRA `(.L_x_12152) ;  /* 0xffffff7800347947 */ /* 0x000fea000383ffff */
.L_x_11929:
[----:B------:R-:W-:Y:S01]  /*26ae0*/  BSSY B1, `(.L_x_12153) ;  /* 0x0000006000017945 */ /* 0x000fe20003800000 */
[----:B0-----:R-:W-:-:S07]  /*26af0*/  IMAD.MOV.U32 R15, RZ, RZ, -0x1 ;  /* 0xffffffffff0f7424 */ /* 0x001fce00078e00ff */
[----:B-1----:R-:W-:Y:S05]  /*26b00*/  WARPSYNC.COLLECTIVE R15, `(.L_x_12154) ;  /* 0x000000000f0c7348 */ /* 0x002fea0003c00000 */
[----:B------:R-:W-:Y:S02]  /*26b10*/  ELECT P6, UR62, PT ;  /* 0x00000000003e782f */ /* 0x000fe400038c0000 */
[----:B------:R-:W-:Y:S01]  /*26b20*/  MOV R14, UR62 ;  /* 0x0000003e000e7c02 */ /* 0x000fe20008000f00 */
[----:B-1----:R-:W-:Y:S10]  /*26b30*/  ENDCOLLECTIVE ;  /* 0x000000000000791b */ /* 0x002ff40003800000 */
.L_x_12154:
[----:B------:R-:W-:Y:S05]  /*26b40*/  BSYNC B1 ;  /* 0x0000000000017941 */ /* 0x000fea0003800000 */
.L_x_12153:
[----:B------:R-:W-:Y:S05]  /*26b50*/  BRA `(.L_x_11928) ;  /* 0xffffff78002c7947 */ /* 0x000fea000383ffff */
.L_x_11931:
[----:B-1----:R1:W2:Y:S02]  /*26b60*/  SYNCS.PHASECHK.TRANS64.TRYWAIT P0, [R19+URZ+0x22820], R6 ;  /* 0x02282006130075a7 */ /* 0x0022a4000800017f */
[----:B--2---:R-:W-:Y:S05]  /*26b70*/  @!P0 NANOSLEEP.SYNCS 0x989680 ;  /* 0x009896800000895d */ /* 0x004fea0003900000 */
[----:B------:R-:W2:Y:S02]  /*26b80*/  @!P0 SYNCS.PHASECHK.TRANS64 P0, [R19+URZ+0x22820], R6 ;  /* 0x02282006130085a7 */ /* 0x000ea4000800007f */
[----:B--2---:R-:W-:Y:S05]  /*26b90*/  @!P0 BRA `(.L_x_11931) ;  /* 0xfffffffc00f08947 */ /* 0x004fea000383ffff */
[----:B------:R-:W-:Y:S05]  /*26ba0*/  BRA `(.L_x_12155) ;  /* 0xffffff78003c7947 */ /* 0x000fea000383ffff */
.L_x_11935:
[----:B--2---:R2:W3:Y:S02]  /*26bb0*/  SYNCS.PHASECHK.TRANS64.TRYWAIT P0, [R7+URZ+0x228a0], R10 ;  /* 0x0228a00a070075a7 */ /* 0x0044e4000800017f */
[----:B---3--:R-:W-:Y:S05]  /*26bc0*/  @!P0 NANOSLEEP.SYNCS 0x989680 ;  /* 0x009896800000895d */ /* 0x008fea0003900000 */
[----:B------:R-:W3:Y:S02]  /*26bd0*/  @!P0 SYNCS.PHASECHK.TRANS64 P0, [R7+URZ+0x228a0], R10 ;  /* 0x0228a00a070085a7 */ /* 0x000ee4000800007f */
[----:B---3--:R-:W-:Y:S05]  /*26be0*/  @!P0 BRA `(.L_x_11935) ;  /* 0xfffffffc00f08947 */ /* 0x008fea000383ffff */
[----:B------:R-:W-:Y:S05]  /*26bf0*/  BRA `(.L_x_12156) ;  /* 0xffffff78005c7947 */ /* 0x000fea000383ffff */
.L_x_11940:
[----:B-1----:R1:W3:Y:S02]  /*26c00*/  SYNCS.PHASECHK.TRANS64.TRYWAIT P0, [R7+URZ+0x228c0], R10 ;  /* 0x0228c00a070075a7 */ /* 0x0022e4000800017f */
[----:B---3--:R-:W-:Y:S05]  /*26c10*/  @!P0 NANOSLEEP.SYNCS 0x989680 ;  /* 0x009896800000895d */ /* 0x008fea0003900000 */
[----:B------:R-:W3:Y:S02]  /*26c20*/  @!P0 SYNCS.PHASECHK.TRANS64 P0, [R7+URZ+0x228c0], R10 ;  /* 0x0228c00a070085a7 */ /* 0x000ee4000800007f */
[----:B---3--:R-:W-:Y:S05]  /*26c30*/  @!P0 BRA `(.L_x_11940) ;  /* 0xfffffffc00f08947 */ /* 0x008fea000383ffff */
[----:B------:R-:W-:Y:S05]  /*26c40*/  BRA `(.L_x_12157) ;  /* 0xffffff7800dc7947 */ /* 0x000fea000383ffff */
.L_x_11950:
[----:B-1----:R1:W2:Y:S02]  /*26c50*/  SYNCS.PHASECHK.TRANS64.TRYWAIT P1, [R6+URZ+0x228a0], R7 ;  /* 0x0228a007060075a7 */ /* 0x0022a4000802017f */
[----:B--2---:R-:W-:Y:S05]  /*26c60*/  @!P1 NANOSLEEP.SYNCS 0x989680 ;  /* 0x009896800000995d */ /* 0x004fea0003900000 */
[----:B------:R-:W2:Y:S02]  /*26c70*/  @!P1 SYNCS.PHASECHK.TRANS64 P1, [R6+URZ+0x228a0], R7 ;  /* 0x0228a007060095a7 */ /* 0x000ea4000802007f */
[----:B--2---:R-:W-:Y:S05]  /*26c80*/  @!P1 BRA `(.L_x_11950) ;  /* 0xfffffffc00f09947 */ /* 0x004fea000383ffff */
[----:B------:R-:W-:Y:S05]  /*26c90*/  BRA `(.L_x_12158) ;  /* 0xffffff80006c7947 */ /* 0x000fea000383ffff */
.L_x_11955:
[----:B--2---:R2:W3:Y:S02]  /*26ca0*/  SYNCS.PHASECHK.TRANS64.TRYWAIT P1, [R6+URZ+0x228c0], R7 ;  /* 0x0228c007060075a7 */ /* 0x0044e4000802017f */
[----:B---3--:R-:W-:Y:S05]  /*26cb0*/  @!P1 NANOSLEEP.SYNCS 0x989680 ;  /* 0x009896800000995d */ /* 0x008fea0003900000 */
[----:B------:R-:W3:Y:S02]  /*26cc0*/  @!P1 SYNCS.PHASECHK.TRANS64 P1, [R6+URZ+0x228c0], R7 ;  /* 0x0228c007060095a7 */ /* 0x000ee4000802007f */
[----:B---3--:R-:W-:Y:S05]  /*26cd0*/  @!P1 BRA `(.L_x_11955) ;  /* 0xfffffffc00f09947 */ /* 0x008fea000383ffff */
[----:B------:R-:W-:Y:S05]  /*26ce0*/  BRA `(.L_x_12159) ;  /* 0xffffff8000e87947 */ /* 0x000fea000383ffff */
.L_x_11981:
        /* <DEDUP_REMOVED lines=11> */
.L_x_12161:
[----:B------:R-:W-:Y:S05]  /*26da0*/  BSYNC B0 ;  /* 0x0000000000007941 */ /* 0x000fea0003800000 */
.L_x_12160:
[----:B------:R-:W-:Y:S05]  /*26db0*/  BRA `(.L_x_12162) ;  /* 0xffffff94007c7947 */ /* 0x000fea000383ffff */
.L_x_11983:
[----:B------:R-:W-:Y:S01]  /*26dc0*/  BSSY B0, `(.L_x_12163) ;  /* 0x0000006000007945 */ /* 0x000fe20003800000 */
[----:B0-----:R-:W-:-:S07]  /*26dd0*/  IMAD.MOV.U32 R15, RZ, RZ, -0x1 ;  /* 0xffffffffff0f7424 */ /* 0x001fce00078e00ff */
[----:B-12---:R-:W-:Y:S05]  /*26de0*/  WARPSYNC.COLLECTIVE R15, `(.L_x_12164) ;  /* 0x000000000f0c7348 */ /* 0x006fea0003c00000 */
[----:B------:R-:W-:Y:S02]  /*26df0*/  ELECT P6, UR62, PT ;  /* 0x00000000003e782f */ /* 0x000fe400038c0000 */
[----:B------:R-:W-:Y:S01]  /*26e00*/  MOV R14, UR62 ;  /* 0x0000003e000e7c02 */ /* 0x000fe20008000f00 */
[----:B-12---:R-:W-:Y:S10]  /*26e10*/  ENDCOLLECTIVE ;  /* 0x000000000000791b */ /* 0x006ff40003800000 */
.L_x_12164:
[----:B------:R-:W-:Y:S05]  /*26e20*/  BSYNC B0 ;  /* 0x0000000000007941 */ /* 0x000fea0003800000 */
.L_x_12163:
[----:B------:R-:W-:Y:S05]  /*26e30*/  BRA `(.L_x_12165) ;  /* 0xffffff9400807947 */ /* 0x000fea000383ffff */
.L_x_11985:
[----:B---3--:R3:W4:Y:S02]  /*26e40*/  SYNCS.PHASECHK.TRANS64.TRYWAIT P0, [R0+URZ+0x22840], R2 ;  /* 0x02284002000075a7 */ /* 0x008724000800017f */
[----:B----4-:R-:W-:Y:S05]  /*26e50*/  @!P0 NANOSLEEP.SYNCS 0x989680 ;  /* 0x009896800000895d */ /* 0x010fea0003900000 */
[----:B------:R-:W4:Y:S02]  /*26e60*/  @!P0 SYNCS.PHASECHK.TRANS64 P0, [R0+URZ+0x22840], R2 ;  /* 0x02284002000085a7 */ /* 0x000f24000800007f */
[----:B----4-:R-:W-:Y:S05]  /*26e70*/  @!P0 BRA `(.L_x_11985) ;  /* 0xfffffffc00f08947 */ /* 0x010fea000383ffff */
[----:B------:R-:W-:Y:S05]  /*26e80*/  BRA `(.L_x_12166) ;  /* 0xffffff9400e47947 */ /* 0x000fea000383ffff */
.L_x_11989:
        /* <DEDUP_REMOVED lines=13> */
.L_x_12167:
[----:B------:R-:W-:Y:S02]  /*26f60*/  IMAD.MOV.U32 R13, RZ, RZ, R4 ;  /* 0x000000ffff0d7224 */ /* 0x000fe400078e0004 */
[----:B------:R-:W-:-:S07]  /*26f70*/  IMAD.MOV.U32 R6, RZ, RZ, R14 ;  /* 0x000000ffff067224 */ /* 0x000fce00078e000e */
[----:B------:R-:W-:Y:S05]  /*26f80*/  WARPSYNC.COLLECTIVE R15, `(.L_x_12168) ;  /* 0x000000000f087348 */ /* 0x000fea0003c00000 */
[----:B------:R0:W1:Y:S02]  /*26f90*/  SHFL.IDX P6, R14, R13, R12, R11 ;  /* 0x0000000c0d0e7389 */ /* 0x00006400000c000b */
[----:B01----:R-:W-:Y:S01]  /*26fa0*/  ENDCOLLECTIVE ;  /* 0x000000000000791b */ /* 0x003fe20003800000 */
.L_x_12168:
[----:B------:R-:W-:Y:S02]  /*26fb0*/  IMAD.MOV.U32 R13, RZ, RZ, R3 ;  /* 0x000000ffff0d7224 */ /* 0x000fe400078e0003 */
[----:B------:R-:W-:Y:S02]  /*26fc0*/  IMAD.MOV.U32 R12, RZ, RZ, 0x1 ;  /* 0x00000001ff0c7424 */ /* 0x000fe400078e00ff */
[----:B------:R-:W-:-:S07]  /*26fd0*/  IMAD.MOV.U32 R7, RZ, RZ, R14 ;  /* 0x000000ffff077224 */ /* 0x000fce00078e000e */
[----:B------:R-:W-:Y:S05]  /*26fe0*/  WARPSYNC.COLLECTIVE R15, `(.L_x_12169) ;  /* 0x000000000f087348 */ /* 0x000fea0003c00000 */
[----:B------:R0:W1:Y:S02]  /*26ff0*/  SHFL.IDX P6, R14, R13, R12, R11 ;  /* 0x0000000c0d0e7389 */ /* 0x00006400000c000b */
[----:B01----:R-:W-:Y:S01]  /*27000*/  ENDCOLLECTIVE ;  /* 0x000000000000791b */ /* 0x003fe20003800000 */
.L_x_12169:
        /* <DEDUP_REMOVED lines=15> */
.L_x_12170:
[----:B------:R-:W-:Y:S02]  /*27100*/  IMAD.MOV.U32 R13, RZ, RZ, R3 ;  /* 0x000000ffff0d7224 */ /* 0x000fe400078e0003 */
[----:B------:R-:W-:Y:S02]  /*27110*/  IMAD.MOV.U32 R12, RZ, RZ, 0x2 ;  /* 0x00000002ff0c7424 */ /* 0x000fe400078e00ff */
[----:B------:R-:W-:-:S07]  /*27120*/  IMAD.MOV.U32 R5, RZ, RZ, R14 ;  /* 0x000000ffff057224 */ /* 0x000fce00078e000e */
[----:B------:R-:W-:Y:S05]  /*27130*/  WARPSYNC.COLLECTIVE R15, `(.L_x_12171) ;  /* 0x000000000f087348 */ /* 0x000fea0003c00000 */
[----:B------:R0:W1:Y:S02]  /*27140*/  SHFL.IDX P6, R14, R13, R12, R11 ;  /* 0x0000000c0d0e7389 */ /* 0x00006400000c000b */
[----:B01----:R-:W-:Y:S01]  /*27150*/  ENDCOLLECTIVE ;  /* 0x000000000000791b */ /* 0x003fe20003800000 */
.L_x_12171:
        /* <DEDUP_REMOVED lines=15> */
.L_x_12172:
[----:B------:R-:W-:Y:S02]  /*27250*/  IMAD.MOV.U32 R13, RZ, RZ, R3 ;  /* 0x000000ffff0d7224 */ /* 0x000fe400078e0003 */
[----:B------:R-:W-:Y:S02]  /*27260*/  IMAD.MOV.U32 R12, RZ, RZ, 0x3 ;  /* 0x00000003ff0c7424 */ /* 0x000fe400078e00ff */
[----:B------:R-:W-:-:S07]  /*27270*/  IMAD.MOV.U32 R5, RZ, RZ, R14 ;  /* 0x000000ffff057224 */ /* 0x000fce00078e000e */
[----:B------:R-:W-:Y:S05]  /*27280*/  WARPSYNC.COLLECTIVE R15, `(.L_x_12173) ;  /* 0x000000000f087348 */ /* 0x000fea0003c00000 */
[----:B------:R0:W1:Y:S02]  /*27290*/  SHFL.IDX P6, R14, R13, R12, R11 ;  /* 0x0000000c0d0e7389 */ /* 0x00006400000c000b */
[----:B01----:R-:W-:Y:S01]  /*272a0*/  ENDCOLLECTIVE ;  /* 0x000000000000791b */ /* 0x003fe20003800000 */
.L_x_12173:
        /* <DEDUP_REMOVED lines=15> */
.L_x_12174:
[----:B------:R-:W-:Y:S02]  /*273a0*/  IMAD.MOV.U32 R13, RZ, RZ, R3 ;  /* 0x000000ffff0d7224 */ /* 0x000fe400078e0003 */
[----:B------:R-:W-:Y:S02]  /*273b0*/  IMAD.MOV.U32 R12, RZ, RZ, 0x4 ;  /* 0x00000004ff0c7424 */ /* 0x000fe400078e00ff */
[----:B------:R-:W-:-:S07]  /*273c0*/  IMAD.MOV.U32 R5, RZ, RZ, R14 ;  /* 0x000000ffff057224 */ /* 0x000fce00078e000e */
[----:B------:R-:W-:Y:S05]  /*273d0*/  WARPSYNC.COLLECTIVE R15, `(.L_x_12175) ;  /* 0x000000000f087348 */ /* 0x000fea0003c00000 */
[----:B------:R0:W1:Y:S02]  /*273e0*/  SHFL.IDX P6, R14, R13, R12, R11 ;  /* 0x0000000c0d0e7389 */ /* 0x00006400000c000b */
[----:B01----:R-:W-:Y:S01]  /*273f0*/  ENDCOLLECTIVE ;  /* 0x000000000000791b */ /* 0x003fe20003800000 */
.L_x_12175:
        /* <DEDUP_REMOVED lines=15> */
.L_x_12176:
[----:B------:R-:W-:Y:S02]  /*274f0*/  IMAD.MOV.U32 R13, RZ, RZ, R3 ;  /* 0x000000ffff0d7224 */ /* 0x000fe400078e0003 */
[----:B------:R-:W-:Y:S02]  /*27500*/  IMAD.MOV.U32 R12, RZ, RZ, 0x5 ;  /* 0x00000005ff0c7424 */ /* 0x000fe400078e00ff */
[----:B------:R-:W-:-:S07]  /*27510*/  IMAD.MOV.U32 R5, RZ, RZ, R14 ;  /* 0x000000ffff057224 */ /* 0x000fce00078e000e */
[----:B------:R-:W-:Y:S05]  /*27520*/  WARPSYNC.COLLECTIVE R15, `(.L_x_12177) ;  /* 0x000000000f087348 */ /* 0x000fea0003c00000 */
[----:B------:R0:W1:Y:S02]  /*27530*/  SHFL.IDX P6, R14, R13, R12, R11 ;  /* 0x0000000c0d0e7389 */ /* 0x00006400000c000b */
[----:B01----:R-:W-:Y:S01]  /*27540*/  ENDCOLLECTIVE ;  /* 0x000000000000791b */ /* 0x003fe20003800000 */
.L_x_12177:
        /* <DEDUP_REMOVED lines=15> */
.L_x_12178:
[----:B------:R-:W-:Y:S02]  /*27640*/  IMAD.MOV.U32 R13, RZ, RZ, R3 ;  /* 0x000000ffff0d7224 */ /* 0x000fe400078e0003 */
[----:B------:R-:W-:Y:S02]  /*27650*/  IMAD.MOV.U32 R12, RZ, RZ, 0x6 ;  /* 0x00000006ff0c7424 */ /* 0x000fe400078e00ff */
[----:B------:R-:W-:-:S07]  /*27660*/  IMAD.MOV.U32 R5, RZ, RZ, R14 ;  /* 0x000000ffff057224 */ /* 0x000fce00078e000e */
[----:B------:R-:W-:Y:S05]  /*27670*/  WARPSYNC.COLLECTIVE R15, `(.L_x_12179) ;  /* 0x000000000f087348 */ /* 0x000fea0003c00000 */
[----:B------:R0:W1:Y:S02]  /*27680*/  SHFL.IDX P6, R14, R13, R12, R11 ;  /* 0x0000000c0d0e7389 */ /* 0x00006400000c000b */
[----:B01----:R-:W-:Y:S01]  /*27690*/  ENDCOLLECTIVE ;  /* 0x000000000000791b */ /* 0x003fe20003800000 */
.L_x_12179:
        /* <DEDUP_REMOVED lines=13> */
.L_x_12180:
        /* <DEDUP_REMOVED lines=8> */
.L_x_12181:
        /* <DEDUP_REMOVED lines=13> */
.L_x_12182:
[----:B------:R-:W-:Y:S01]  /*278c0*/  IMAD.MOV.U32 R3, RZ, RZ, R14 ;  /* 0x000000ffff037224 */ /* 0x000fe200078e000e */
[----:B------:R-:W-:Y:S06]  /*278d0*/  BRA `(.L_x_12183) ;  /* 0xffffff9800647947 */ /* 0x000fec000383ffff */
.L_x_11992:
[----:B0-----:R0:W1:Y:S02]  /*278e0*/  SYNCS.PHASECHK.TRANS64.TRYWAIT P0, [R19+URZ+0x22820], R0 ;  /* 0x02282000130075a7 */ /* 0x001064000800017f */
[----:B-1----:R-:W-:Y:S05]  /*278f0*/  @!P0 NANOSLEEP.SYNCS 0x989680 ;  /* 0x009896800000895d */ /* 0x002fea0003900000 */
[----:B------:R-:W1:Y:S02]  /*27900*/  @!P0 SYNCS.PHASECHK.TRANS64 P0, [R19+URZ+0x22820], R0 ;  /* 0x02282000130085a7 */ /* 0x000e64000800007f */
[----:B-1----:R-:W-:Y:S05]  /*27910*/  @!P0 BRA `(.L_x_11992) ;  /* 0xfffffffc00f08947 */ /* 0x002fea000383ffff */
[----:B------:R-:W-:Y:S05]  /*27920*/  BRA `(.L_x_12184) ;  /* 0xffffff9800c07947 */ /* 0x000fea000383ffff */
.L_x_11996:
[----:B0-----:R0:W1:Y:S02]  /*27930*/  SYNCS.PHASECHK.TRANS64.TRYWAIT P0, [R2+URZ+0x22860], R0 ;  /* 0x02286000020075a7 */ /* 0x001064000800017f */
[----:B-1----:R-:W-:Y:S05]  /*27940*/  @!P0 NANOSLEEP.SYNCS 0x989680 ;  /* 0x009896800000895d */ /* 0x002fea0003900000 */
[----:B------:R-:W1:Y:S02]  /*27950*/  @!P0 SYNCS.PHASECHK.TRANS64 P0, [R2+URZ+0x22860], R0 ;  /* 0x02286000020085a7 */ /* 0x000e64000800007f */
[----:B-1----:R-:W-:Y:S05]  /*27960*/  @!P0 BRA `(.L_x_11996) ;  /* 0xfffffffc00f08947 */ /* 0x002fea000383ffff */
[----:B------:R-:W-:Y:S05]  /*27970*/  BRA `(.L_x_12185) ;  /* 0xffffff9800e47947 */ /* 0x000fea000383ffff */
.L_x_12011:
[----:B-1----:R1:W2:Y:S02]  /*27980*/  SYNCS.PHASECHK.TRANS64.TRYWAIT P0, [R2+URZ+0x22840], R6 ;  /* 0x02284006020075a7 */ /* 0x0022a4000800017f */
[----:B--2---:R-:W-:Y:S05]  /*27990*/  @!P0 NANOSLEEP.SYNCS 0x989680 ;  /* 0x009896800000895d */ /* 0x004fea0003900000 */
[----:B------:R-:W2:Y:S02]  /*279a0*/  @!P0 SYNCS.PHASECHK.TRANS64 P0, [R2+URZ+0x22840], R6 ;  /* 0x02284006020085a7 */ /* 0x000ea4000800007f */
[----:B--2---:R-:W-:Y:S05]  /*279b0*/  @!P0 BRA `(.L_x_12011) ;  /* 0xfffffffc00f08947 */ /* 0x004fea000383ffff */
[----:B------:R-:W-:Y:S05]  /*279c0*/  BRA `(.L_x_12186) ;  /* 0xffffffa400247947 */ /* 0x000fea000383ffff */
.L_x_12016:
[----:B0-----:R0:W2:Y:S02]  /*279d0*/  SYNCS.PHASECHK.TRANS64.TRYWAIT P0, [R2+URZ+0x22860], R6 ;  /* 0x02286006020075a7 */ /* 0x0010a4000800017f */
[----:B--2---:R-:W-:Y:S05]  /*279e0*/  @!P0 NANOSLEEP.SYNCS 0x989680 ;  /* 0x009896800000895d */ /* 0x004fea0003900000 */
[----:B------:R-:W2:Y:S02]  /*279f0*/  @!P0 SYNCS.PHASECHK.TRANS64 P0, [R2+URZ+0x22860], R6 ;  /* 0x02286006020085a7 */ /* 0x000ea4000800007f */
[----:B--2---:R-:W-:Y:S05]  /*27a00*/  @!P0 BRA `(.L_x_12016) ;  /* 0xfffffffc00f08947 */ /* 0x004fea000383ffff */
[----:B------:R-:W-:Y:S05]  /*27a10*/  BRA `(.L_x_12187) ;  /* 0xffffffa400a47947 */ /* 0x000fea000383ffff */
.L_x_12027:
[----:B-1----:R1:W2:Y:S02]  /*27a20*/  SYNCS.PHASECHK.TRANS64.TRYWAIT P0, [R3+URZ+0x22840], R2 ;  /* 0x02284002030075a7 */ /* 0x0022a4000800017f */
[----:B--2---:R-:W-:Y:S05]  /*27a30*/  @!P0 NANOSLEEP.SYNCS 0x989680 ;  /* 0x009896800000895d */ /* 0x004fea0003900000 */
[----:B------:R-:W2:Y:S02]  /*27a40*/  @!P0 SYNCS.PHASECHK.TRANS64 P0, [R3+URZ+0x22840], R2 ;  /* 0x02284002030085a7 */ /* 0x000ea4000800007f */
[----:B--2---:R-:W-:Y:S05]  /*27a50*/  @!P0 BRA `(.L_x_12027) ;  /* 0xfffffffc00f08947 */ /* 0x004fea000383ffff */
[----:B------:R-:W-:Y:S05]  /*27a60*/  BRA `(.L_x_12188) ;  /* 0xffffffac00907947 */ /* 0x000fea000383ffff */
.L_x_12032:
[----:B0-----:R0:W2:Y:S02]  /*27a70*/  SYNCS.PHASECHK.TRANS64.TRYWAIT P0, [R3+URZ+0x22860], R2 ;  /* 0x02286002030075a7 */ /* 0x0010a4000800017f */
[----:B--2---:R-:W-:Y:S05]  /*27a80*/  @!P0 NANOSLEEP.SYNCS 0x989680 ;  /* 0x009896800000895d */ /* 0x004fea0003900000 */
[----:B------:R-:W2:Y:S02]  /*27a90*/  @!P0 SYNCS.PHASECHK.TRANS64 P0, [R3+URZ+0x22860], R2 ;  /* 0x02286002030085a7 */ /* 0x000ea4000800007f */
[----:B--2---:R-:W-:Y:S05]  /*27aa0*/  @!P0 BRA `(.L_x_12032) ;  /* 0xfffffffc00f08947 */ /* 0x004fea000383ffff */
[----:B------:R-:W-:Y:S05]  /*27ab0*/  BRA `(.L_x_12189) ;  /* 0xffffffb0000c7947 */ /* 0x000fea000383ffff */
.L_x_12043:
[----:B-1----:R1:W2:Y:S02]  /*27ac0*/  SYNCS.PHASECHK.TRANS64.TRYWAIT P0, [R3+URZ+0x22840], R2 ;  /* 0x02284002030075a7 */ /* 0x0022a4000800017f */
[----:B--2---:R-:W-:Y:S05]  /*27ad0*/  @!P0 NANOSLEEP.SYNCS 0x989680 ;  /* 0x009896800000895d */ /* 0x004fea0003900000 */
[----:B------:R-:W2:Y:S02]  /*27ae0*/  @!P0 SYNCS.PHASECHK.TRANS64 P0, [R3+URZ+0x22840], R2 ;  /* 0x02284002030085a7 */ /* 0x000ea4000800007f */
[----:B--2---:R-:W-:Y:S05]  /*27af0*/  @!P0 BRA `(.L_x_12043) ;  /* 0xfffffffc00f08947 */ /* 0x004fea000383ffff */
[----:B------:R-:W-:Y:S05]  /*27b00*/  BRA `(.L_x_12190) ;  /* 0xffffffb400dc7947 */ /* 0x000fea000383ffff */
.L_x_12048:
[----:B--2---:R2:W3:Y:S02]  /*27b10*/  SYNCS.PHASECHK.TRANS64.TRYWAIT P0, [R3+URZ+0x22860], R2 ;  /* 0x02286002030075a7 */ /* 0x0044e4000800017f */
[----:B---3--:R-:W-:Y:S05]  /*27b20*/  @!P0 NANOSLEEP.SYNCS 0x989680 ;  /* 0x009896800000895d */ /* 0x008fea0003900000 */
[----:B------:R-:W3:Y:S02]  /*27b30*/  @!P0 SYNCS.PHASECHK.TRANS64 P0, [R3+URZ+0x22860], R2 ;  /* 0x02286002030085a7 */ /* 0x000ee4000800007f */
[----:B---3--:R-:W-:Y:S05]  /*27b40*/  @!P0 BRA `(.L_x_12048) ;  /* 0xfffffffc00f08947 */ /* 0x008fea000383ffff */
[----:B------:R-:W-:Y:S05]  /*27b50*/  BRA `(.L_x_12191) ;  /* 0xffffffb8005c7947 */ /* 0x000fea000383ffff */
.L_x_12060:
[----:B---34-:R-:W3:Y:S01]  /*27b60*/  LDL R0, [R1] ;  /* 0x0000000001007983 */ /* 0x018ee20000100800 */
[----:B------:R-:W-:Y:S01]  /*27b70*/  BSSY B0, `(.L_x_12192) ;  /* 0x0000008000007945 */ /* 0x000fe20003800000 */
[----:B------:R-:W-:Y:S02]  /*27b80*/  IMAD.MOV.U32 R12, RZ, RZ, RZ ;  /* 0x000000ffff0c7224 */ /* 0x000fe400078e00ff */
[----:B------:R-:W-:Y:S02]  /*27b90*/  IMAD.MOV.U32 R11, RZ, RZ, 0x1f ;  /* 0x0000001fff0b7424 */ /* 0x000fe400078e00ff */
[----:B0-----:R-:W-:Y:S02]  /*27ba0*/  IMAD.MOV.U32 R15, RZ, RZ, -0x1 ;  /* 0xffffffffff0f7424 */ /* 0x001fe400078e00ff */
[----:B---3--:R-:W-:-:S07]  /*27bb0*/  IMAD.MOV.U32 R13, RZ, RZ, R0 ;  /* 0x000000ffff0d7224 */ /* 0x008fce00078e0000 */
[----:B-12---:R-:W-:Y:S05]  /*27bc0*/  WARPSYNC.COLLECTIVE R15, `(.L_x_12193) ;  /* 0x000000000f087348 */ /* 0x006fea0003c00000 */
[----:B------:R0:W3:Y:S02]  /*27bd0*/  SHFL.IDX P6, R14, R13, R12, R11 ;  /* 0x0000000c0d0e7389 */ /* 0x0000e400000c000b */
[----:B0123--:R-:W-:Y:S01]  /*27be0*/  ENDCOLLECTIVE ;  /* 0x000000000000791b */ /* 0x00ffe20003800000 */
.L_x_12193:
[----:B------:R-:W-:Y:S05]  /*27bf0*/  BSYNC B0 ;  /* 0x0000000000007941 */ /* 0x000fea0003800000 */
.L_x_12192:
        /* <DEDUP_REMOVED lines=9> */
.L_x_12194:
        /* <DEDUP_REMOVED lines=26> */
.L_x_12195:
        /* <DEDUP_REMOVED lines=8> */
.L_x_12196:
        /* <DEDUP_REMOVED lines=8> */
.L_x_12197:
        /* <DEDUP_REMOVED lines=8> */
.L_x_12198:
        /* <DEDUP_REMOVED lines=8> */
.L_x_12199:
        /* <DEDUP_REMOVED lines=9> */
.L_x_12200:
[----:B------:R-:W-:Y:S01]  /*280c0*/  IMAD.MOV.U32 R9, RZ, RZ, R14 ;  /* 0x000000ffff097224 */ /* 0x000fe200078e000e */
[----:B------:R-:W-:Y:S06]  /*280d0*/  BRA `(.L_x_12201) ;  /* 0xffffffbc00ac7947 */ /* 0x000fec000383ffff */
.L_x_12063:
        /* <DEDUP_REMOVED lines=8> */
.L_x_12203:
[----:B------:R-:W-:Y:S05]  /*28160*/  BSYNC B0 ;  /* 0x0000000000007941 */ /* 0x000fea0003800000 */
.L_x_12202:
        /* <DEDUP_REMOVED lines=10> */
.L_x_12204:
        /* <DEDUP_REMOVED lines=8> */
.L_x_12205:
        /* <DEDUP_REMOVED lines=8> */
.L_x_12206:
        /* <DEDUP_REMOVED lines=8> */
.L_x_12207:
        /* <DEDUP_REMOVED lines=9> */
.L_x_12208:
[----:B------:R-:W-:Y:S01]  /*28420*/  IMAD.MOV.U32 R9, RZ, RZ, R14 ;  /* 0x000000ffff097224 */ /* 0x000fe200078e000e */
[----:B------:R-:W-:Y:S06]  /*28430*/  BRA `(.L_x_12209) ;  /* 0xffffffbc00807947 */ /* 0x000fec000383ffff */
.L_x_12065:
[----:B------:R-:W-:Y:S01]  /*28440*/  BSSY B0, `(.L_x_12210) ;  /* 0x0000006000007945 */ /* 0x000fe20003800000 */
[----:B------:R-:W-:Y:S01]  /*28450*/  PLOP3.LUT P6, PT, P6, PT, PT, 0x8, 0x0 ;  /* 0x000000000000781c */ /* 0x000fe200037ce170 */
[----:B------:R-:W-:-:S12]  /*28460*/  IMAD.MOV.U32 R15, RZ, RZ, -0x1 ;  /* 0xffffffffff0f7424 */ /* 0x000fd800078e00ff */
[----:B0-----:R-:W-:Y:S05]  /*28470*/  WARPSYNC.COLLECTIVE R15, `(.L_x_12211) ;  /* 0x000000000f087348 */ /* 0x001fea0003c00000 */
[----:B------:R-:W-:Y:S01]  /*28480*/  VOTE.ANY R14, PT, P6 ;  /* 0x00000000000e7806 */ /* 0x000fe200030e0100 */
[----:B0-----:R-:W-:Y:S06]  /*28490*/  ENDCOLLECTIVE ;  /* 0x000000000000791b */ /* 0x001fec0003800000 */
.L_x_12211:
[----:B------:R-:W-:Y:S05]  /*284a0*/  BSYNC B0 ;  /* 0x0000000000007941 */ /* 0x000fea0003800000 */
.L_x_12210:
        /* <DEDUP_REMOVED lines=10> */
.L_x_12212:
[----:B------:R-:W-:Y:S02]  /*28550*/  IMAD.MOV.U32 R13, RZ, RZ, R6 ;  /* 0x000000ffff0d7224 */ /* 0x000fe400078e0006 */
[----:B------:R-:W-:-:S07]  /*28560*/  IMAD.MOV.U32 R4, RZ, RZ, R14 ;  /* 0x000000ffff047224 */ /* 0x000fce00078e000e */
[----:B------:R-:W-:Y:S05]  /*28570*/  WARPSYNC.COLLECTIVE R15, `(.L_x_12213) ;  /* 0x000000000f087348 */ /* 0x000fea0003c00000 */
[----:B------:R0:W1:Y:S02]  /*28580*/  SHFL.IDX P6, R14, R13, R12, R11 ;  /* 0x0000000c0d0e7389 */ /* 0x00006400000c000b */
[----:B01----:R-:W-:Y:S01]  /*28590*/  ENDCOLLECTIVE ;  /* 0x000000000000791b */ /* 0x003fe20003800000 */
.L_x_12213:
[----:B------:R-:W-:Y:S02]  /*285a0*/  IMAD.MOV.U32 R6, RZ, RZ, R14 ;  /* 0x000000ffff067224 */ /* 0x000fe400078e000e */
[----:B------:R-:W-:-:S05]  /*285b0*/  IMAD.IADD R10, R3, 0x1, R10 ;  /* 0x00000001030a7824 */ /* 0x000fca00078e020a */
[----:B------:R2:W-:Y:S01]  /*285c0*/  STL [R1+0xc], R10 ;  /* 0x00000c0a01007387 */ /* 0x0005e20000100800 */
[----:B------:R-:W-:Y:S05]  /*285d0*/  BRA `(.L_x_12214) ;  /* 0xffffffbc00607947 */ /* 0x000fea000383ffff */
.L_x_12067:
        /* <DEDUP_REMOVED lines=8> */
.L_x_12216:
[----:B------:R-:W-:Y:S05]  /*28660*/  BSYNC B0 ;  /* 0x0000000000007941 */ /* 0x000fea0003800000 */
.L_x_12215:
[----:B------:R-:W-:Y:S01]  /*28670*/  IMAD.MOV.U32 R8, RZ, RZ, R14 ;  /* 0x000000ffff087224 */ /* 0x000fe200078e000e */
[----:B------:R-:W-:Y:S06]  /*28680*/  BRA `(.L_x_12066) ;  /* 0xffffffbc004c7947 */ /* 0x000fec000383ffff */
.L_x_12073:
[----:B0-----:R0:W1:Y:S02]  /*28690*/  SYNCS.PHASECHK.TRANS64.TRYWAIT P0, [R0+URZ+0x22820], R3 ;  /* 0x02282003000075a7 */ /* 0x001064000800017f */
[----:B-1----:R-:W-:Y:S05]  /*286a0*/  @!P0 NANOSLEEP.SYNCS 0x989680 ;  /* 0x009896800000895d */ /* 0x002fea0003900000 */
[----:B------:R-:W1:Y:S02]  /*286b0*/  @!P0 SYNCS.PHASECHK.TRANS64 P0, [R0+URZ+0x22820], R3 ;  /* 0x02282003000085a7 */ /* 0x000e64000800007f */
[----:B-1----:R-:W-:Y:S05]  /*286c0*/  @!P0 BRA `(.L_x_12073) ;  /* 0xfffffffc00f08947 */ /* 0x002fea000383ffff */
[----:B------:R-:W-:Y:S05]  /*286d0*/  BRA `(.L_x_12217) ;  /* 0xffffffc400e87947 */ /* 0x000fea000383ffff */
.L_x_12074:
        /* <DEDUP_REMOVED lines=11> */
.L_x_12219:
[----:B------:R-:W-:Y:S05]  /*28790*/  BSYNC B0 ;  /* 0x0000000000007941 */ /* 0x000fea0003800000 */
.L_x_12218:
[----:B------:R-:W-:Y:S05]  /*287a0*/  BRA `(.L_x_12220) ;  /* 0xffffffc400d07947 */ /* 0x000fea000383ffff */
.L_x_12075:
[----:B------:R-:W-:Y:S01]  /*287b0*/  BSSY B0, `(.L_x_12221) ;  /* 0x0000006000007945 */ /* 0x000fe20003800000 */
[----:B------:R-:W-:-:S07]  /*287c0*/  IMAD.MOV.U32 R15, RZ, RZ, -0x1 ;  /* 0xffffffffff0f7424 */ /* 0x000fce00078e00ff */
[----:B01-3--:R-:W-:Y:S05]  /*287d0*/  WARPSYNC.COLLECTIVE R15, `(.L_x_12222) ;  /* 0x000000000f0c7348 */ /* 0x00bfea0003c00000 */
[----:B------:R-:W-:Y:S02]  /*287e0*/  ELECT P6, UR62, PT ;  /* 0x00000000003e782f */ /* 0x000fe400038c0000 */
[----:B------:R-:W-:Y:S01]  /*287f0*/  MOV R14, UR62 ;  /* 0x0000003e000e7c02 */ /* 0x000fe20008000f00 */
[----:B01-3--:R-:W-:Y:S10]  /*28800*/  ENDCOLLECTIVE ;  /* 0x000000000000791b */ /* 0x00bff40003800000 */
.L_x_12222:
[----:B------:R-:W-:Y:S05]  /*28810*/  BSYNC B0 ;  /* 0x0000000000007941 */ /* 0x000fea0003800000 */
.L_x_12221:
[----:B------:R-:W-:Y:S05]  /*28820*/  BRA `(.L_x_12223) ;  /* 0xffffffc400c47947 */ /* 0x000fea000383ffff */
.L_x_12077:
[----:B0-----:R0:W1:Y:S02]  /*28830*/  SYNCS.PHASECHK.TRANS64.TRYWAIT P0, [R6+URZ], R5 ;  /* 0x00000005060075a7 */ /* 0x001064000800017f */
[----:B-1----:R-:W-:Y:S05]  /*28840*/  @!P0 NANOSLEEP.SYNCS 0x989680 ;  /* 0x009896800000895d */ /* 0x002fea0003900000 */
[----:B------:R-:W1:Y:S02]  /*28850*/  @!P0 SYNCS.PHASECHK.TRANS64 P0, [R6+URZ], R5 ;  /* 0x00000005060085a7 */ /* 0x000e64000800007f */
[----:B-1----:R-:W-:Y:S05]  /*28860*/  @!P0 BRA `(.L_x_12077) ;  /* 0xfffffffc00f08947 */ /* 0x002fea000383ffff */
[----:B------:R-:W-:Y:S05]  /*28870*/  BRA `(.L_x_12224) ;  /* 0xffffffc800007947 */ /* 0x000fea000383ffff */
.L_x_12078:
[----:B-1----:R1:W2:Y:S02]  /*28880*/  SYNCS.PHASECHK.TRANS64.TRYWAIT P0, [R7+URZ], R2 ;  /* 0x00000002070075a7 */ /* 0x0022a4000800017f */
[----:B--2---:R-:W-:Y:S05]  /*28890*/  @!P0 NANOSLEEP.SYNCS 0x989680 ;  /* 0x009896800000895d */ /* 0x004fea0003900000 */
[----:B------:R-:W2:Y:S02]  /*288a0*/  @!P0 SYNCS.PHASECHK.TRANS64 P0, [R7+URZ], R2 ;  /* 0x00000002070085a7 */ /* 0x000ea4000800007f */
[----:B--2---:R-:W-:Y:S05]  /*288b0*/  @!P0 BRA `(.L_x_12078) ;  /* 0xfffffffc00f08947 */ /* 0x004fea000383ffff */
[----:B------:R-:W-:Y:S05]  /*288c0*/  BRA `(.L_x_12225) ;  /* 0xffffffc400f47947 */ /* 0x000fea000383ffff */
.L_x_12080:
[----:B--2---:R2:W4:Y:S02]  /*288d0*/  SYNCS.PHASECHK.TRANS64.TRYWAIT P0, [R4+URZ], R5 ;  /* 0x00000005040075a7 */ /* 0x004524000800017f */
[----:B----4-:R-:W-:Y:S05]  /*288e0*/  @!P0 NANOSLEEP.SYNCS 0x989680 ;  /* 0x009896800000895d */ /* 0x010fea0003900000 */
[----:B------:R-:W4:Y:S02]  /*288f0*/  @!P0 SYNCS.PHASECHK.TRANS64 P0, [R4+URZ], R5 ;  /* 0x00000005040085a7 */ /* 0x000f24000800007f */
[----:B----4-:R-:W-:Y:S05]  /*28900*/  @!P0 BRA `(.L_x_12080) ;  /* 0xfffffffc00f08947 */ /* 0x010fea000383ffff */
[----:B------:R-:W-:Y:S05]  /*28910*/  BRA `(.L_x_12226) ;  /* 0xffffffc400fc7947 */ /* 0x000fea000383ffff */
.L_x_12227:
        /* <DEDUP_REMOVED lines=14> */
.L_x_15198:


//--------------------- .text._ZN7cutlass13device_kernelIN5flash11enable_sm90INS1_16FlashAttnFwdSm90INS1_25CollectiveMainloopFwdSm90ILi2EN4cute5tupleIJNS5_1CILi1EEES8_S8_EEENS6_IJNS7_ILi128EEENS7_ILi96EEENS7_ILi64EEEEEELi256ENS_10bfloat16_tEfNS_4arch4Sm90ELb0ELb1ELb1ELb1ELb0ELb0ELb1ELb1ELb0ELb1ELb1ELb0EEENS1_21CollectiveEpilogueFwdINS6_IJSA_NS7_ILi256EEESB_EEES9_SE_SG_Li256ELb1ELb1ELb1ELb0EEENS1_36VarlenDynamicPersistentTileSchedulerILi128ELi96ELi256ELi128ELb1ELb1ELb1ELb1ELb0ELb1EEEEEEEEEvNT_6ParamsE --------------------------
	.section	.text._ZN7cutlass13device_kernelIN5flash11enable_sm90INS1_16FlashAttnFwdSm90INS1_25CollectiveMainloopFwdSm90ILi2EN4cute5tupleIJNS5_1CILi1EEES8_S8_EEENS6_IJNS7_ILi128EEENS7_ILi96EEENS7_ILi64EEEEEELi256ENS_10bfloat16_tEfNS_4arch4Sm90ELb0ELb1ELb1ELb1ELb0ELb0ELb1ELb1ELb0ELb1ELb1ELb0EEENS1_21CollectiveEpilogueFwdINS6_IJSA_NS7_ILi256EEESB_EEES9_SE_SG_Li256ELb1ELb1ELb1ELb0EEENS1_36VarlenDynamicPersistentTileSchedulerILi128ELi96ELi256ELi128ELb1ELb1ELb1ELb1ELb0ELb1EEEEEEEEEvNT_6ParamsE,"ax",@progbits
	.align	128
.text._ZN7cutlass13device_kernelIN5flash11enable_sm90INS1_16FlashAttnFwdSm90INS1_25CollectiveMainloopFwdSm90ILi2EN4cute5tupleIJNS5_1CILi1EEES8_S8_EEENS6_IJNS7_ILi128EEENS7_ILi96EEENS7_ILi64EEEEEELi256ENS_10bfloat16_tEfNS_4arch4Sm90ELb0ELb1ELb1ELb1ELb0ELb0ELb1ELb1ELb0ELb1ELb1ELb0EEENS1_21CollectiveEpilogueFwdINS6_IJSA_NS7_ILi256EEESB_EEES9_SE_SG_Li256ELb1ELb1ELb1ELb0EEENS1_36VarlenDynamicPersistentTileSchedulerILi128ELi96ELi256ELi128ELb1ELb1ELb1ELb1ELb0ELb1EEEEEEEEEvNT_6ParamsE:
        .type           _ZN7cutlass13device_kernelIN5flash11enable_sm90INS1_16FlashAttnFwdSm90INS1_25CollectiveMainloopFwdSm90ILi2EN4cute5tupleIJNS5_1CILi1EEES8_S8_EEENS6_IJNS7_ILi128EEENS7_ILi96EEENS7_ILi64EEEEEELi256ENS_10bfloat16_tEfNS_4arch4Sm90ELb0ELb1ELb1ELb1ELb0ELb0ELb1ELb1ELb0ELb1ELb1ELb0EEENS1_21CollectiveEpilogueFwdINS6_IJSA_NS7_ILi256EEESB_EEES9_SE_SG_Li256ELb1ELb1ELb1ELb0EEENS1_36VarlenDynamicPersistentTileSchedulerILi128ELi96ELi256ELi128ELb1ELb1ELb1ELb1ELb0ELb1EEEEEEEEEvNT_6ParamsE,@function
        .size           _ZN7cutlass13device_kernelIN5flash11enable_sm90INS1_16FlashAttnFwdSm90INS1_25CollectiveMainloopFwdSm90ILi2EN4cute5tupleIJNS5_1CILi1EEES8_S8_EEENS6_IJNS7_ILi128EEENS7_ILi96EEENS7_ILi64EEEEEELi256ENS_10bfloat16_tEfNS_4arch4Sm90ELb0ELb1ELb1ELb1ELb0ELb0ELb1ELb1ELb0ELb1ELb1ELb0EEENS1_21CollectiveEpilogueFwdINS6_IJSA_NS7_ILi256EEESB_EEES9_SE_SG_Li256ELb1ELb1ELb1ELb0EEENS1_36VarlenDynamicPersistentTileSchedulerILi128ELi96ELi256ELi128ELb1ELb1ELb1ELb1ELb0ELb1EEEEEEEEEvNT_6ParamsE,(.L_x_15199 - _ZN7cutlass13device_kernelIN5flash11enable_sm90INS1_16FlashAttnFwdSm90INS1_25CollectiveMainloopFwdSm90ILi2EN4cute5tupleIJNS5_1CILi1EEES8_S8_EEENS6_IJNS7_ILi128EEENS7_ILi96EEENS7_ILi64EEEEEELi256ENS_10bfloat16_tEfNS_4arch4Sm90ELb0ELb1ELb1ELb1ELb0ELb0ELb1ELb1ELb0ELb1ELb1ELb0EEENS1_21CollectiveEpilogueFwdINS6_IJSA_NS7_ILi256EEESB_EEES9_SE_SG_Li256ELb1ELb1ELb1ELb0EEENS1_36VarlenDynamicPersistentTileSchedulerILi128ELi96ELi256ELi128ELb1ELb1ELb1ELb1ELb0ELb1EEEEEEEEEvNT_6ParamsE)
        .other          _ZN7cutlass13device_kernelIN5flash11enable_sm90INS1_16FlashAttnFwdSm90INS1_25CollectiveMainloopFwdSm90ILi2EN4cute5tupleIJNS5_1CILi1EEES8_S8_EEENS6_IJNS7_ILi128EEENS7_ILi96EEENS7_ILi64EEEEEELi256ENS_10bfloat16_tEfNS_4arch4Sm90ELb0ELb1ELb1ELb1ELb0ELb0ELb1ELb1ELb0ELb1ELb1ELb0EEENS1_21CollectiveEpilogueFwdINS6_IJSA_NS7_ILi256EEESB_EEES9_SE_SG_Li256ELb1ELb1ELb1ELb0EEENS1_36VarlenDynamicPersistentTileSchedulerILi128ELi96ELi256ELi128ELb1ELb1ELb1ELb1ELb0ELb1EEEEEEEEEvNT_6ParamsE,@"STO_CUDA_ENTRY STV_DEFAULT"
_ZN7cutlass13device_kernelIN5flash11enable_sm90INS1_16FlashAttnFwdSm90INS1_25CollectiveMainloopFwdSm90ILi2EN4cute5tupleIJNS5_1CILi1EEES8_S8_EEENS6_IJNS7_ILi128EEENS7_ILi96EEENS7_ILi64EEEEEELi256ENS_10bfloat16_tEfNS_4arch4Sm90ELb0ELb1ELb1ELb1ELb0ELb0ELb1ELb1ELb0ELb1ELb1ELb0EEENS1_21CollectiveEpilogueFwdINS6_IJSA_NS7_ILi256EEESB_EEES9_SE_SG_Li256ELb1ELb1ELb1ELb0EEENS1_36VarlenDynamicPersistentTileSchedulerILi128ELi96ELi256ELi128ELb1ELb1ELb1ELb1ELb0ELb1EEEEEEEEEvNT_6ParamsE:
        /* <DEDUP_REMOVED lines=22> */
.L_x_12229:
[----:B------:R-:W-:Y:S05]  /*0160*/  BSYNC B0 ;  /* 0x0000000000007941 */ /* 0x000fea0003800000 */
.L_x_12228:
        /* <DEDUP_REMOVED lines=43> */
.L_x_12230:
        /* <DEDUP_REMOVED lines=22> */
.L_x_12231:
        /* <DEDUP_REMOVED lines=18> */
.L_x_12232:
        /* <DEDUP_REMOVED lines=22> */
.L_x_12233:
        /* <DEDUP_REMOVED lines=22> */
.L_x_12234:
[----:B------:R-:W-:Y:S01]  /*0960*/  PLOP3.LUT P0, PT, PT, PT, UP0, 0x80, 0x0 ;  /* 0x000000000000781c */ /* 0x000fe20003f0f008 */
[----:B------:R-:W-:Y:S01]  /*0970*/  UMOV UR36, 0x1 ;  /* 0x0000000100247882 */ /* 0x000fe20000000000 */
[----:B------:R-:W-:Y:S01]  /*0980*/  NOP ;  /* 0x0000000000007918 */ /* 0x000fe20000000000 */
[----:B------:R-:W-:Y:S01]  /*0990*/  USEL UR36, UR36, 0x2, !UP0 ;  /* 0x0000000224247887 */ /* 0x000fe2000c000000 */
[----:B------:R-:W-:Y:S01]  /*09a0*/  ULDC.64 UR40, c[0x0][0x208] ;  /* 0x0000820000287ab9 */ /* 0x000fe20000000a00 */
[----:B0123--:R-:W-:Y:S08]  /*09b0*/  BAR.SYNC.DEFER_BLOCKING 0x0 ;  /* 0x0000000000007b1d */ /* 0x00fff00000010000 */
[----:B------:R-:W-:Y:S05]  /*09c0*/  @!P0 BRA `(.L_x_12235) ;  /* 0x0000024400d48947 */ /* 0x000fea0003800000 */
.L_x_12236:
        /* <DEDUP_REMOVED lines=8> */
[----:B------:R-:W-:Y:S01]  /*0a50*/  IADD3 R2, P1, R16, 0x218, RZ ;  /* 0x0000021810027810 */ /* 0x000fe20007f3e0ff */
[----:B------:R-:W-:Y:S04]  /*0a60*/  STL.64 [R1+0x218], RZ ;  /* 0x000218ff01007387 */ /* 0x000fe80000100a00 */
[----:B------:R-:W-:Y:S01]  /*0a70*/  IMAD.X R3, RZ, RZ, R17, P1 ;  /* 0x000000ffff037224 */ /* 0x000fe200008e0611 */
[----:B------:R-:W-:Y:S04]  /*0a80*/  STL [R1+0x220], RZ ;  /* 0x000220ff01007387 */ /* 0x000fe80000100800 */
[----:B------:R-:W-:Y:S04]  /*0a90*/  STL.64 [R1+0x4c0], R2 ;  /* 0x0004c00201007387 */ /* 0x000fe80000100a00 */
[----:B------:R-:W-:Y:S01]  /*0aa0*/  STL [R1+0x224], RZ ;  /* 0x000224ff01007387 */ /* 0x000fe20000100800 */
[----:B-1----:R-:W-:Y:S01]  /*0ab0*/  ULEA UR4, UR5, UR4, 0x18 ;  /* 0x0000000405047291 */ /* 0x002fe2000f8ec03f */
[----:B0-----:R-:W-:-:S04]  /*0ac0*/  SHF.R.U32.HI R0, RZ, 0x7, R0 ;  /* 0x00000007ff007819 */ /* 0x001fc80000011600 */
[----:B------:R-:W-:-:S13]  /*0ad0*/  ISETP.NE.AND P0, PT, R0, 0x1, PT ;  /* 0x000000010000780c */ /* 0x000fda0003f05270 */
[----:B------:R-:W-:Y:S08]  /*0ae0*/  @!P0 BAR.ARV 0x9, 0x100 ;  /* 0x0244000000008b1d */ /* 0x000ff00000002000 */
[----:B------:R-:W-:Y:S01]  /*0af0*/  BAR.SYNC.DEFER_BLOCKING 0x5, 0x180 ;  /* 0x0146000000007b1d */ /* 0x000fe20000010000 */
[----:B------:R-:W-:-:S05]  /*0b00*/  IADD3 R0, P2, R16, 0x224, RZ ;  /* 0x0000022410007810 */ /* 0x000fca0007f5e0ff */
[----:B------:R0:W-:Y:S02]  /*0b10*/  STL [R1+0x4d0], R0 ;  /* 0x0004d00001007387 */ /* 0x0001e40000100800 */
[----:B0-----:R-:W-:-:S05]  /*0b20*/  IMAD.X R0, RZ, RZ, R17, P2 ;  /* 0x000000ffff007224 */ /* 0x001fca00010e0611 */
[----:B------:R-:W-:Y:S04]  /*0b30*/  STL [R1+0x4cc], R0 ;  /* 0x0004cc0001007387 */ /* 0x000fe80000100800 */
[----:B------:R-:W0:Y:S01]  /*0b40*/  LDS.128 R12, [UR4+0x324d0] ;  /* 0x0324d004ff0c7984 */ /* 0x000e220008000c00 */
[----:B------:R-:W-:Y:S01]  /*0b50*/  ULDC UR4, c[0x0][0xd3c] ;  /* 0x00034f0000047ab9 */ /* 0x000fe20000000800 */
[----:B------:R-:W-:Y:S06]  /*0b60*/  BAR.ARV 0x4, 0x180 ;  /* 0x0106000000007b1d */ /* 0x000fec0000002000 */
[----:B0-----:R-:W-:-:S13]  /*0b70*/  ISETP.GE.AND P0, PT, R15, UR4, PT ;  /* 0x000000040f007c0c */ /* 0x001fda000bf06270 */
[----:B------:R-:W-:Y:S05]  /*0b80*/  @P0 EXIT ;  /* 0x000000000000094d */ /* 0x000fea0003800000 */
[----:B------:R-:W0:Y:S01]  /*0b90*/  S2R R0, SR_TID.X ;  /* 0x0000000000007919 */ /* 0x000e220000002100 */
[----:B------:R-:W-:Y:S02]  /*0ba0*/  R2UR UR5, R13 ;  /* 0x000000000d0572ca */ /* 0x000fe400000e0000 */
[----:B------:R-:W-:Y:S02]  /*0bb0*/  R2UR UR7, R14 ;  /* 0x000000000e0772ca */ /* 0x000fe400000e0000 */
[----:B------:R-:W-:Y:S01]  /*0bc0*/  R2UR UR6, R15 ;  /* 0x000000000f0672ca */ /* 0x000fe200000e0000 */
[----:B0-----:R-:W-:-:S05]  /*0bd0*/  VIADD R216, R0, 0xffffff80 ;  /* 0xffffff8000d87836 */ /* 0x001fca0000000000 */
[----:B------:R-:W-:-:S04]  /*0be0*/  SHF.R.S32.HI R3, RZ, 0x1f, R216 ;  /* 0x0000001fff037819 */ /* 0x000fc800000114d8 */
[CC--:B------:R-:W-:Y:S02]  /*0bf0*/  LEA.HI R0, R3.reuse, R216.reuse, RZ, 0x7 ;  /* 0x000000d803007211 */ /* 0x0c0fe400078f38ff */
[----:B------:R-:W-:Y:S02]  /*0c00*/  LEA.HI R4, R3, R216, RZ, 0x5 ;  /* 0x000000d803047211 */ /* 0x000fe400078f28ff */
[----:B------:R-:W-:-:S03]  /*0c10*/  LOP3.LUT R5, R0, 0xffffff80, RZ, 0xc0, !PT ;  /* 0xffffff8000057812 */ /* 0x000fc600078ec0ff */
[----:B------:R-:W-:Y:S02]  /*0c20*/  IMAD.SHL.U32 R6, R4, 0x20, RZ ;  /* 0x0000002004067824 */ /* 0x000fe400078e00ff */
[----:B------:R-:W-:Y:S01]  /*0c30*/  IMAD.IADD R11, R216, 0x1, -R5 ;  /* 0x00000001d80b7824 */ /* 0x000fe200078e0a05 */
[----:B------:R-:W-:Y:S02]  /*0c40*/  LEA.HI R5, R3, R216, RZ, 0x4 ;  /* 0x000000d803057211 */ /* 0x000fe400078f20ff */
[----:B------:R-:W-:Y:S02]  /*0c50*/  LOP3.LUT R10, R6, 0xfffffc00, RZ, 0xc0, !PT ;  /* 0xfffffc00060a7812 */ /* 0x000fe400078ec0ff */
[----:B------:R-:W-:Y:S01]  /*0c60*/  SHF.R.S32.HI R8, RZ, 0x4, R5 ;  /* 0x00000004ff087819 */ /* 0x000fe20000011405 */
[----:B------:R-:W-:Y:S01]  /*0c70*/  STL [R1+0x4c8], R11 ;  /* 0x0004c80b01007387 */ /* 0x000fe20000100800 */
[----:B------:R-:W-:Y:S02]  /*0c80*/  SHF.R.S32.HI R2, RZ, 0x1f, R11 ;  /* 0x0000001fff027819 */ /* 0x000fe4000001140b */
[----:B------:R-:W-:-:S02]  /*0c90*/  LEA.HI R9, R5, R8, RZ, 0x1 ;  /* 0x0000000805097211 */ /* 0x000fc400078f08ff */
[----:B------:R-:W-:Y:S02]  /*0ca0*/  LEA.HI R4, R2, R11, RZ, 0x2 ;  /* 0x0000000b02047211 */ /* 0x000fe400078f10ff */
[----:B------:R-:W-:Y:S02]  /*0cb0*/  LOP3.LUT R9, R9, 0x1ffffffe, RZ, 0xc0, !PT ;  /* 0x1ffffffe09097812 */ /* 0x000fe400078ec0ff */
[----:B------:R-:W-:Y:S02]  /*0cc0*/  LOP3.LUT R7, R5, 0x3fffff0, RZ, 0xc0, !PT ;  /* 0x03fffff005077812 */ /* 0x000fe400078ec0ff */
[--C-:B------:R-:W-:Y:S01]  /*0cd0*/  SHF.R.S32.HI R5, RZ, 0x2, R4.reuse ;  /* 0x00000002ff057819 */ /* 0x100fe20000011404 */
[----:B------:R-:W-:Y:S01]  /*0ce0*/  IMAD.IADD R9, R8, 0x1, -R9 ;  /* 0x0000000108097824 */ /* 0x000fe200078e0a09 */
[----:B------:R-:W-:Y:S01]  /*0cf0*/  SHF.R.S32.HI R6, RZ, 0x1f, R4 ;  /* 0x0000001fff067819 */ /* 0x000fe20000011404 */
[----:B------:R-:W-:Y:S01]  /*0d00*/  IMAD.IADD R7, R216, 0x1, -R7 ;  /* 0x00000001d8077824 */ /* 0x000fe200078e0a07 */
[----:B------:R-:W-:-:S02]  /*0d10*/  SHF.R.S32.HI R8, RZ, 0x7, R0 ;  /* 0x00000007ff087819 */ /* 0x000fc40000011400 */
[----:B------:R-:W-:Y:S01]  /*0d20*/  LEA.HI R6, R6, R5, RZ, 0x3 ;  /* 0x0000000506067211 */ /* 0x000fe200078f18ff */
[----:B------:R-:W-:Y:S01]  /*0d30*/  IMAD R10, R7, 0x40, R10 ;  /* 0x00000040070a7824 */ /* 0x000fe200078e020a */
[----:B------:R-:W-:Y:S01]  /*0d40*/  LOP3.LUT R4, R4, 0x7ffffffc, RZ, 0xc0, !PT ;  /* 0x7ffffffc04047812 */ /* 0x000fe200078ec0ff */
[----:B------:R-:W-:Y:S01]  /*0d50*/  STL [R1+0x4d4], R8 ;  /* 0x0004d40801007387 */ /* 0x000fe20000100800 */
[----:B------:R-:W-:Y:S01]  /*0d60*/  LOP3.LUT R6, R6, 0xfffffff8, RZ, 0xc0, !PT ;  /* 0xfffffff806067812 */ /* 0x000fe200078ec0ff */
[----:B------:R-:W-:Y:S01]  /*0d70*/  IMAD R9, R9, 0x8, R10 ;  /* 0x0000000809097824 */ /* 0x000fe200078e020a */
[----:B------:R-:W-:Y:S01]  /*0d80*/  LEA.HI R2, R2, R11, RZ, 0x5 ;  /* 0x0000000b02027211 */ /* 0x000fe200078f28ff */
[----:B------:R-:W-:Y:S01]  /*0d90*/  IMAD.IADD R4, R11, 0x1, -R4 ;  /* 0x000000010b047824 */ /* 0x000fe200078e0a04 */
[----:B------:R-:W-:Y:S01]  /*0da0*/  LEA.HI R0, R0, R8, RZ, 0x1 ;  /* 0x0000000800007211 */ /* 0x000fe200078f08ff */
[----:B------:R-:W-:Y:S01]  /*0db0*/  IMAD.IADD R5, R5, 0x1, -R6 ;  /* 0x0000000105057824 */ /* 0x000fe200078e0a06 */
[----:B------:R-:W-:Y:S01]  /*0dc0*/  SHF.R.S32.HI R2, RZ, 0x5, R2 ;  /* 0x00000005ff027819 */ /* 0x000fe20000011402 */
[----:B------:R-:W-:Y:S01]  /*0dd0*/  IMAD.SHL.U32 R179, R4, 0x2, RZ ;  /* 0x0000000204b37824 */ /* 0x000fe200078e00ff */
[----:B------:R-:W-:Y:S01]  /*0de0*/  LOP3.LUT R0, R0, 0x3fffffe, RZ, 0xc0, !PT ;  /* 0x03fffffe00007812 */ /* 0x000fe200078ec0ff */
[----:B------:R-:W-:Y:S01]  /*0df0*/  STL [R1+0x4dc], R9 ;  /* 0x0004dc0901007387 */ /* 0x000fe20000100800 */
[CC--:B------:R-:W-:Y:S01]  /*0e00*/  LEA.HI R7, R3.reuse, R216.reuse, RZ, 0x2 ;  /* 0x000000d803077211 */ /* 0x0c0fe200078f10ff */
[----:B------:R-:W-:Y:S01]  /*0e10*/  IMAD R5, R2, 0x10, R5 ;  /* 0x0000001002057824 */ /* 0x000fe200078e0205 */
[----:B------:R-:W-:Y:S01]  /*0e20*/  LEA.HI R3, R3, R216, RZ, 0x3 ;  /* 0x000000d803037211 */ /* 0x000fe200078f18ff */
[----:B------:R-:W-:Y:S01]  /*0e30*/  IMAD.IADD R0, R8, 0x1, -R0 ;  /* 0x0000000108007824 */ /* 0x000fe200078e0a00 */
[----:B------:R-:W-:Y:S01]  /*0e40*/  LOP3.LUT R7, R7, 0xfffffffc, RZ, 0xc0, !PT ;  /* 0xfffffffc07077812 */ /* 0x000fe200078ec0ff */
[----:B------:R-:W-:Y:S01]  /*0e50*/  VIADD R210, R179, 0x18 ;  /* 0x00000018b3d27836 */ /* 0x000fe20000000000 */
[----:B------:R-:W-:Y:S01]  /*0e60*/  LOP3.LUT R217, R3, 0xfffffff8, RZ, 0xc0, !PT ;  /* 0xfffffff803d97812 */ /* 0x000fe200078ec0ff */
[----:B------:R-:W-:Y:S01]  /*0e70*/  IMAD R178, R0, 0x40, R5 ;  /* 0x0000004000b27824 */ /* 0x000fe200078e0205 */
[----:B------:R-:W-:Y:S01]  /*0e80*/  SHF.R.S32.HI R215, RZ, 0x3, R3 ;  /* 0x00000003ffd77819 */ /* 0x000fe20000011403 */
[C---:B------:R-:W-:Y:S01]  /*0e90*/  VIADD R212, R179.reuse, 0x8 ;  /* 0x00000008b3d47836 */ /* 0x040fe20000000000 */
[----:B------:R-:W-:Y:S01]  /*0ea0*/  SHF.R.S32.HI R0, RZ, 0x1f, R210 ;  /* 0x0000001fff007819 */ /* 0x000fe200000114d2 */
[----:B------:R-:W-:-:S02]  /*0eb0*/  VIADD R211, R179, 0x10 ;  /* 0x00000010b3d37836 */ /* 0x000fc40000000000 */
[C---:B------:R-:W-:Y:S01]  /*0ec0*/  VIADD R207, R179.reuse, 0x30 ;  /* 0x00000030b3cf7836 */ /* 0x040fe20000000000 */
[----:B------:R-:W-:Y:S01]  /*0ed0*/  SHF.R.S32.HI R3, RZ, 0x1f, R212 ;  /* 0x0000001fff037819 */ /* 0x000fe200000114d4 */
[----:B------:R0:W-:Y:S01]  /*0ee0*/  STL [R1+0x4b4], R0 ;  /* 0x0004b40001007387 */ /* 0x0001e20000100800 */
[----:B------:R-:W-:Y:S01]  /*0ef0*/  SHF.R.S32.HI R2, RZ, 0x1f, R211 ;  /* 0x0000001fff027819 */ /* 0x000fe200000114d3 */
[C---:B------:R-:W-:Y:S02]  /*0f00*/  VIADD R209, R179.reuse, 0x20 ;  /* 0x00000020b3d17836 */ /* 0x040fe40000000000 */
[C---:B------:R-:W-:Y:S01]  /*0f10*/  VIADD R208, R179.reuse, 0x28 ;  /* 0x00000028b3d07836 */ /* 0x040fe20000000000 */
[----:B------:R1:W-:Y:S01]  /*0f20*/  STL [R1+0x4bc], R3 ;  /* 0x0004bc0301007387 */ /* 0x0003e20000100800 */
[C---:B------:R-:W-:Y:S02]  /*0f30*/  VIADD R204, R179.reuse, 0x48 ;  /* 0x00000048b3cc7836 */ /* 0x040fe40000000000 */
[C---:B------:R-:W-:Y:S01]  /*0f40*/  VIADD R206, R179.reuse, 0x38 ;  /* 0x00000038b3ce7836 */ /* 0x040fe20000000000 */
[----:B------:R2:W-:Y:S01]  /*0f50*/  STL [R1+0x4b8], R2 ;  /* 0x0004b80201007387 */ /* 0x0005e20000100800 */
[----:B0-----:R-:W-:Y:S01]  /*0f60*/  SHF.R.S32.HI R0, RZ, 0x1f, R207 ;  /* 0x0000001fff007819 */ /* 0x001fe200000114cf */
[----:B------:R-:W-:-:S02]  /*0f70*/  VIADD R205, R179, 0x40 ;  /* 0x00000040b3cd7836 */ /* 0x000fc40000000000 */
[C---:B------:R-:W-:Y:S02]  /*0f80*/  VIADD R201, R179.reuse, 0x60 ;  /* 0x00000060b3c97836 */ /* 0x040fe40000000000 */
[----:B------:R0:W-:Y:S01]  /*0f90*/  STL [R1+0x4a8], R0 ;  /* 0x0004a80001007387 */ /* 0x0001e20000100800 */
[----:B-1----:R-:W-:Y:S01]  /*0fa0*/  SHF.R.S32.HI R3, RZ, 0x1f, R209 ;  /* 0x0000001fff037819 */ /* 0x002fe200000114d1 */
[----:B------:R-:W-:Y:S01]  /*0fb0*/  IMAD.IADD R7, R216, 0x1, -R7 ;  /* 0x00000001d8077824 */ /* 0x000fe200078e0a07 */
[----:B--2---:R-:W-:Y:S01]  /*0fc0*/  SHF.R.S32.HI R2, RZ, 0x1f, R208 ;  /* 0x0000001fff027819 */ /* 0x004fe200000114d0 */
[C---:B------:R-:W-:Y:S02]  /*0fd0*/  VIADD R203, R179.reuse, 0x50 ;  /* 0x00000050b3cb7836 */ /* 0x040fe40000000000 */
[----:B------:R1:W-:Y:S01]  /*0fe0*/  STL [R1+0x4b0], R3 ;  /* 0x0004b00301007387 */ /* 0x0003e20000100800 */
[----:B------:R-:W-:Y:S01]  /*0ff0*/  VIADD R202, R179, 0x58 ;  /* 0x00000058b3ca7836 */ /* 0x000fe20000000000 */
[----:B------:R-:W-:Y:S01]  /*1000*/  LEA.HI R6, R7, R7, RZ, 0x1 ;  /* 0x0000000707067211 */ /* 0x000fe200078f08ff */
[C---:B------:R-:W-:Y:S01]  /*1010*/  VIADD R198, R179.reuse, 0x78 ;  /* 0x00000078b3c67836 */ /* 0x040fe20000000000 */
[----:B0-----:R-:W-:Y:S01]  /*1020*/  SHF.R.S32.HI R0, RZ, 0x1f, R204 ;  /* 0x0000001fff007819 */ /* 0x001fe200000114cc */
[----:B------:R0:W-:Y:S01]  /*1030*/  STL [R1+0x4ac], R2 ;  /* 0x0004ac0201007387 */ /* 0x0001e20000100800 */
[C---:B------:R-:W-:Y:S01]  /*1040*/  VIADD R200, R179.reuse, 0x68 ;  /* 0x00000068b3c87836 */ /* 0x040fe20000000000 */
[----:B------:R-:W-:Y:S01]  /*1050*/  LOP3.LUT R6, R6, 0x1ffffffe, RZ, 0xc0, !PT ;  /* 0x1ffffffe06067812 */ /* 0x000fe200078ec0ff */
[C---:B------:R-:W-:Y:S01]  /*1060*/  VIADD R199, R179.reuse, 0x70 ;  /* 0x00000070b3c77836 */ /* 0x040fe20000000000 */
[----:B------:R2:W-:Y:S01]  /*1070*/  STL [R1+0x49c], R0 ;  /* 0x00049c0001007387 */ /* 0x0005e20000100800 */
[----:B-1----:R-:W-:Y:S01]  /*1080*/  SHF.R.S32.HI R3, RZ, 0x1f, R206 ;  /* 0x0000001fff037819 */ /* 0x002fe200000114ce */
[----:B------:R-:W-:-:S02]  /*1090*/  VIADD R195, R179, 0x90 ;  /* 0x00000090b3c37836 */ /* 0x000fc40000000000 */
[C---:B------:R-:W-:Y:S01]  /*10a0*/  VIADD R197, R179.reuse, 0x80 ;  /* 0x00000080b3c57836 */ /* 0x040fe20000000000 */
[----:B0-----:R-:W-:Y:S01]  /*10b0*/  SHF.R.S32.HI R2, RZ, 0x1f, R205 ;  /* 0x0000001fff027819 */ /* 0x001fe200000114cd */
[----:B------:R0:W-:Y:S01]  /*10c0*/  STL [R1+0x4a4], R3 ;  /* 0x0004a40301007387 */ /* 0x0001e20000100800 */
[----:B------:R-:W-:Y:S01]  /*10d0*/  VIADD R196, R179, 0x88 ;  /* 0x00000088b3c47836 */ /* 0x000fe20000000000 */
[----:B--2---:R-:W-:Y:S02]  /*10e0*/  SHF.R.S32.HI R0, RZ, 0x1f, R201 ;  /* 0x0000001fff007819 */ /* 0x004fe400000114c9 */
[----:B------:R1:W-:Y:S01]  /*10f0*/  STL [R1+0x4a0], R2 ;  /* 0x0004a00201007387 */ /* 0x0003e20000100800 */
[----:B------:R-:W-:Y:S02]  /*1100*/  IMAD.IADD R7, R7, 0x1, -R6 ;  /* 0x0000000107077824 */ /* 0x000fe400078e0a06 */
[----:B------:R-:W-:Y:S01]  /*1110*/  IMAD.IADD R217, R216, 0x1, -R217 ;  /* 0x00000001d8d97824 */ /* 0x000fe200078e0ad9 */
[----:B------:R2:W-:Y:S01]  /*1120*/  STL [R1+0x48c], R0 ;  /* 0x00048c0001007387 */ /* 0x0005e20000100800 */
[----:B------:R-:W-:Y:S01]  /*1130*/  VIADD R194, R179, 0x98 ;  /* 0x00000098b3c27836 */ /* 0x000fe20000000000 */
[----:B0-----:R-:W-:Y:S01]  /*1140*/  SHF.R.S32.HI R3, RZ, 0x1f, R203 ;  /* 0x0000001fff037819 */ /* 0x001fe200000114cb */
[----:B------:R-:W-:-:S02]  /*1150*/  IMAD.SHL.U32 R22, R217, 0x8, RZ ;  /* 0x00000008d9167824 */ /* 0x000fc400078e00ff */
[C---:B------:R-:W-:Y:S01]  /*1160*/  VIADD R193, R179.reuse, 0xa0 ;  /* 0x000000a0b3c17836 */ /* 0x040fe20000000000 */
[----:B-1----:R-:W-:Y:S01]  /*1170*/  SHF.R.S32.HI R2, RZ, 0x1f, R202 ;  /* 0x0000001fff027819 */ /* 0x002fe200000114ca */
[----:B------:R0:W-:Y:S01]  /*1180*/  STL [R1+0x498], R3 ;  /* 0x0004980301007387 */ /* 0x0001e20000100800 */
[C---:B------:R-:W-:Y:S01]  /*1190*/  VIADD R176, R22.reuse, 0x40 ;  /* 0x0000004016b07836 */ /* 0x040fe20000000000 */
[----:B------:R-:W-:Y:S01]  /*11a0*/  SHF.R.S32.HI R183, RZ, 0x1f, R22 ;  /* 0x0000001fffb77819 */ /* 0x000fe20000011416 */
[C---:B------:R-:W-:Y:S01]  /*11b0*/  VIADD R23, R22.reuse, 0x80 ;  /* 0x0000008016177836 */ /* 0x040fe20000000000 */
[----:B--2---:R-:W-:Y:S01]  /*11c0*/  SHF.R.S32.HI R0, RZ, 0x1f, R198 ;  /* 0x0000001fff007819 */ /* 0x004fe200000114c6 */
[----:B------:R1:W-:Y:S01]  /*11d0*/  STL [R1+0x494], R2 ;  /* 0x0004940201007387 */ /* 0x0003e20000100800 */
[----:B------:R-:W-:Y:S01]  /*11e0*/  VIADD R177, R22, 0xc0 ;  /* 0x000000c016b17836 */ /* 0x000fe20000000000 */
        /* <DEDUP_REMOVED lines=26> */
[----:B------:R-:W-:Y:S01]  /*1390*/  VIADD R214, R179, 0xf0 ;  /* 0x000000f0b3d67836 */ /* 0x000fe20000000000 */
[----:B------:R-:W-:Y:S01]  /*13a0*/  SHF.R.S32.HI R233, RZ, 0x1f, R190 ;  /* 0x0000001fffe97819 */ /* 0x000fe200000114be */
[----:B--2---:R-:W-:Y:S01]  /*13b0*/  IMAD R0, R7, 0x8, R178 ;  /* 0x0000000807007824 */ /* 0x004fe200078e02b2 */
[----:B------:R-:W-:Y:S01]  /*13c0*/  SHF.R.S32.HI R232, RZ, 0x1f, R189 ;  /* 0x0000001fffe87819 */ /* 0x000fe200000114bd */
[----:B------:R0:W-:Y:S01]  /*13d0*/  STL [R1+0x478], R2 ;  /* 0x0004780201007387 */ /* 0x0001e20000100800 */
[----:B------:R-:W-:Y:S01]  /*13e0*/  VIADD R213, R179, 0xf8 ;  /* 0x000000f8b3d57836 */ /* 0x000fe20000000000 */
[----:B------:R-:W-:-:S02]  /*13f0*/  SHF.R.S32.HI R224, RZ, 0x1f, R188 ;  /* 0x0000001fffe07819 */ /* 0x000fc400000114bc */
[----:B------:R0:W-:Y:S01]  /*1400*/  STL [R1+0x4d8], R0 ;  /* 0x0004d80001007387 */ /* 0x0001e20000100800 */
[----:B------:R-:W-:Y:S02]  /*1410*/  SHF.R.S32.HI R223, RZ, 0x1f, R187 ;  /* 0x0000001fffdf7819 */ /* 0x000fe400000114bb */
[----:B------:R-:W-:Y:S02]  /*1420*/  SHF.R.S32.HI R222, RZ, 0x1f, R186 ;  /* 0x0000001fffde7819 */ /* 0x000fe400000114ba */
[----:B------:R-:W-:Y:S02]  /*1430*/  SHF.R.S32.HI R221, RZ, 0x1f, R185 ;  /* 0x0000001fffdd7819 */ /* 0x000fe400000114b9 */
[----:B------:R-:W-:Y:S02]  /*1440*/  SHF.R.S32.HI R220, RZ, 0x1f, R184 ;  /* 0x0000001fffdc7819 */ /* 0x000fe400000114b8 */
[----:B------:R-:W-:Y:S02]  /*1450*/  SHF.R.S32.HI R219, RZ, 0x1f, R214 ;  /* 0x0000001fffdb7819 */ /* 0x000fe400000114d6 */
[----:B0-----:R-:W-:-:S07]  /*1460*/  SHF.R.S32.HI R218, RZ, 0x1f, R213 ;  /* 0x0000001fffda7819 */ /* 0x001fce00000114d5 */
.L_x_12360:
        /* <DEDUP_REMOVED lines=13> */
[----:B01-34-:R-:W-:Y:S02]  /*1540*/  IMAD.U32 R2, RZ, RZ, UR8 ;  /* 0x00000008ff027e24 */ /* 0x01bfe4000f8e00ff */
[----:B------:R-:W-:Y:S01]  /*1550*/  IMAD.U32 R3, RZ, RZ, UR9 ;  /* 0x00000009ff037e24 */ /* 0x000fe2000f8e00ff */
[----:B------:R-:W-:-:S03]  /*1560*/  @UP1 UIMAD.WIDE UR8, UR6, 0x4, UR10 ;  /* 0x00000004060818a5 */ /* 0x000fc6000f8e020a */
[----:B------:R-:W-:Y:S01]  /*1570*/  ULDC.64 UR10, c[0x0][0xb18] ;  /* 0x0002c600000a7ab9 */ /* 0x000fe20000000a00 */
[----:B--2---:R-:W2:Y:S02]  /*1580*/  @P0 LDG.E R2, desc[UR40][R2.64] ;  /* 0x0000002802020981 */ /* 0x004ea4000c1e1900 */
        /* <DEDUP_REMOVED lines=15> */
[----:B------:R-:W-:Y:S02]  /*1680*/  UIMAD UR48, UR9, UR48, URZ ;  /* 0x00000030093072a4 */ /* 0x000fe4000f8e023f */
        /* <DEDUP_REMOVED lines=17> */
.L_x_12237:
        /* <DEDUP_REMOVED lines=9> */
.L_x_12238:
        /* <DEDUP_REMOVED lines=13> */
.L_x_12239:
[----:B------:R-:W0:Y:S01]  /*1900*/  S2R R0, SR_TID.X ;  /* 0x0000000000007919 */ /* 0x000e220000002100 */
[----:B------:R-:W-:Y:S01]  /*1910*/  MOV R72, 0x400 ;  /* 0x0000040000487802 */ /* 0x000fe20000000f00 */
[----:B------:R-:W1:Y:S01]  /*1920*/  LDC R18, c[0x0][0xa80] ;  /* 0x0002a000ff127b82 */ /* 0x000e620000000800 */
[----:B------:R-:W-:Y:S01]  /*1930*/  IMAD.MOV.U32 R2, RZ, RZ, 0x3000 ;  /* 0x00003000ff027424 */ /* 0x000fe200078e00ff */
[----:B------:R-:W2:Y:S01]  /*1940*/  S2R R7, SR_CgaCtaId ;  /* 0x0000000000077919 */ /* 0x000ea20000008800 */
[----:B------:R-:W-:Y:S01]  /*1950*/  IMAD.U32 R3, RZ, RZ, UR36 ;  /* 0x00000024ff037e24 */ /* 0x000fe2000f8e00ff */
[----:B------:R-:W-:Y:S01]  /*1960*/  UIADD3 UR48, -UR4, UR48, URZ ;  /* 0x0000003004307290 */ /* 0x000fe2000fffe13f */
[----:B------:R-:W-:Y:S01]  /*1970*/  IMAD.MOV.U32 R12, RZ, RZ, 0x1 ;  /* 0x00000001ff0c7424 */ /* 0x000fe200078e00ff */
[----:B------:R-:W3:Y:S01]  /*1980*/  S2R R5, SR_SWINHI ;  /* 0x0000000000057919 */ /* 0x000ee20000002f00 */
[----:B------:R-:W-:Y:S01]  /*1990*/  IMAD.MOV.U32 R13, RZ, RZ, RZ ;  /* 0x000000ffff0d7224 */ /* 0x000fe200078e00ff */
[----:B------:R-:W-:Y:S01]  /*19a0*/  ULDC UR4, c[0x0][0x448] ;  /* 0x0001120000047ab9 */ /* 0x000fe20000000800 */
[----:B------:R-:W-:Y:S01]  /*19b0*/  IMAD.MOV.U32 R9, RZ, RZ, 0x100 ;  /* 0x00000100ff097424 */ /* 0x000fe200078e00ff */
[----:B------:R-:W-:Y:S01]  /*19c0*/  STL.64 [R1+0x18], R2 ;  /* 0x0000180201007387 */ /* 0x000fe20000100a00 */
[----:B------:R-:W-:Y:S01]  /*19d0*/  IMAD.MOV.U32 R10, RZ, RZ, 0x1 ;  /* 0x00000001ff0a7424 */ /* 0x000fe200078e00ff */
[----:B------:R-:W-:Y:S01]  /*19e0*/  UISETP.NE.AND UP0, UPT, UR4, 0x1, UPT ;  /* 0x000000010400788c */ /* 0x000fe2000bf05270 */
[----:B------:R-:W-:Y:S01]  /*19f0*/  IMAD.MOV.U32 R11, RZ, RZ, RZ ;  /* 0x000000ffff0b7224 */ /* 0x000fe200078e00ff */
[----:B------:R4:W-:Y:S01]  /*1a00*/  STL.64 [R1+0x60], R12 ;  /* 0x0000600c01007387 */ /* 0x0009e20000100a00 */
[----:B------:R-:W-:Y:S01]  /*1a10*/  IMAD.MOV.U32 R4, RZ, RZ, 0xc000 ;  /* 0x0000c000ff047424 */ /* 0x000fe200078e00ff */
[----:B------:R-:W-:-:S02]  /*1a20*/  USHF.L.U32 UR39, UR5, 0x7, URZ ;  /* 0x0000000705277899 */ /* 0x000fc4000800063f */
[----:B------:R-:W-:Y:S01]  /*1a30*/  IMAD.U32 R20, RZ, RZ, UR5 ;  /* 0x00000005ff147e24 */ /* 0x000fe2000f8e00ff */
[----:B------:R-:W-:Y:S01]  /*1a40*/  STL.128 [R1+0x230], RZ ;  /* 0x000230ff01007387 */ /* 0x000fe20000100c00 */
[----:B------:R-:W-:Y:S01]  /*1a50*/  ULDC.64 UR4, c[0x0][0xad8] ;  /* 0x0002b60000047ab9 */ /* 0x000fe20000000a00 */
[----:B------:R-:W-:Y:S02]  /*1a60*/  UIADD3 UR8, UR39, 0x7f, URZ ;  /* 0x0000007f27087890 */ /* 0x000fe4000fffe03f */
[----:B------:R-:W-:Y:S01]  /*1a70*/  UISETP.GE.AND UP1, UPT, UR5, 0x1, UPT ;  /* 0x000000010500788c */ /* 0x000fe2000bf26270 */
[----:B------:R-:W-:Y:S01]  /*1a80*/  STL [R1+0x70], R20 ;  /* 0x0000701401007387 */ /* 0x000fe20000100800 */
[----:B------:R-:W-:Y:S01]  /*1a90*/  @UP0 ULDC UR6, c[0x0][0x44c] ;  /* 0x0001130000060ab9 */ /* 0x000fe20000000800 */
[----:B------:R-:W-:Y:S01]  /*1aa0*/  @UP0 ULDC UR9, c[0x0][0x450] ;  /* 0x0001140000090ab9 */ /* 0x000fe20000000800 */
[----:B------:R-:W-:Y:S01]  /*1ab0*/  UIMAD.WIDE.U32 UR6, UR8, UR6, URZ ;  /* 0x00000006080672a5 */ /* 0x000fe2000f8e003f */
[----:B-1----:R-:W-:Y:S01]  /*1ac0*/  STL [R1+0x250], R18 ;  /* 0x0002501201007387 */ /* 0x002fe20000100800 */
[----:B------:R-:W-:Y:S01]  /*1ad0*/  UIADD3 UR42, UR48, 0x1, -UR47 ;  /* 0x00000001302a7890 */ /* 0x000fe2000fffe82f */
[----:B0-----:R-:W-:-:S02]  /*1ae0*/  LOP3.LUT R0, R0, 0x7f, RZ, 0xc0, !PT ;  /* 0x0000007f00007812 */ /* 0x001fc400078ec0ff */
[----:B------:R-:W-:Y:S01]  /*1af0*/  STL.128 [R1+0x240], RZ ;  /* 0x000240ff01007387 */ /* 0x000fe20000100c00 */
[----:B------:R-:W-:Y:S01]  /*1b00*/  @UP0 USHF.R.U32.HI UR8, URZ, UR9, UR7 ;  /* 0x000000093f080299 */ /* 0x000fe20008011607 */
[----:B--2---:R-:W-:Y:S01]  /*1b10*/  LEA R72, R7, R72, 0x18 ;  /* 0x0000004807487211 */ /* 0x004fe200078ec0ff */
[----:B------:R-:W-:Y:S01]  /*1b20*/  IMAD.MOV.U32 R7, RZ, RZ, 0x100 ;  /* 0x00000100ff077424 */ /* 0x000fe200078e00ff */
[----:B------:R-:W-:Y:S01]  /*1b30*/  ISETP.NE.AND P0, PT, R0, RZ, PT ;  /* 0x000000ff0000720c */ /* 0x000fe20003f05270 */
[----:B------:R-:W-:Y:S01]  /*1b40*/  STL.128 [R1+0x270], RZ ;  /* 0x000270ff01007387 */ /* 0x000fe20000100c00 */
[----:B------:R-:W-:Y:S02]  /*1b50*/  MOV R26, R72 ;  /* 0x00000048001a7202 */ /* 0x000fe40000000f00 */
[----:B---3--:R-:W-:Y:S01]  /*1b60*/  MOV R27, R5 ;  /* 0x00000005001b7202 */ /* 0x008fe20000000f00 */
[----:B------:R-:W-:Y:S01]  /*1b70*/  IMAD.U32 R5, RZ, RZ, UR36 ;  /* 0x00000024ff057e24 */ /* 0x000fe2000f8e00ff */
[----:B------:R-:W-:Y:S01]  /*1b80*/  SEL R8, RZ, 0x1, P0 ;  /* 0x00000001ff087807 */ /* 0x000fe20000000000 */
[----:B------:R-:W-:Y:S01]  /*1b90*/  STL.128 [R1+0x280], RZ ;  /* 0x000280ff01007387 */ /* 0x000fe20000100c00 */
[C---:B------:R-:W-:Y:S01]  /*1ba0*/  IADD3 R0, P2, R26.reuse, 0x32450, RZ ;  /* 0x000324501a007810 */ /* 0x040fe20007f5e0ff */
[----:B------:R-:W-:Y:S01]  /*1bb0*/  UIADD3 UR6, UR42, UR8, URZ ;  /* 0x000000082a067290 */ /* 0x000fe2000fffe03f */
[C---:B------:R-:W-:Y:S01]  /*1bc0*/  IADD3 R14, P3, R26.reuse, 0x32460, RZ ;  /* 0x000324601a0e7810 */ /* 0x040fe20007f7e0ff */
[----:B------:R-:W-:Y:S01]  /*1bd0*/  IMAD.MOV.U32 R6, RZ, RZ, R8 ;  /* 0x000000ffff067224 */ /* 0x000fe200078e0008 */
[----:B------:R0:W-:Y:S01]  /*1be0*/  STL.128 [R1+0x20], R8 ;  /* 0x0000200801007387 */ /* 0x0001e20000100c00 */
[C---:B----4-:R-:W-:Y:S01]  /*1bf0*/  IADD3 R12, P0, R26.reuse, 0x32430, RZ ;  /* 0x000324301a0c7810 */ /* 0x050fe20007f1e0ff */
[----:B------:R-:W-:Y:S01]  /*1c00*/  UIADD3 UR4, UR6, UR4, URZ ;  /* 0x0000000406047290 */ /* 0x000fe2000fffe03f */
[----:B------:R-:W-:Y:S01]  /*1c10*/  IADD3 R2, P1, R26, 0x32440, RZ ;  /* 0x000324401a027810 */ /* 0x000fe20007f3e0ff */
[--C-:B------:R-:W-:Y:S01]  /*1c20*/  IMAD.X R15, RZ, RZ, R27.reuse, P3 ;  /* 0x000000ffff0f7224 */ /* 0x100fe200018e061b */
[----:B------:R1:W-:Y:S01]  /*1c30*/  STL.128 [R1+0x50], R4 ;  /* 0x0000500401007387 */ /* 0x0003e20000100c00 */
[--C-:B------:R-:W-:Y:S01]  /*1c40*/  IMAD.X R13, RZ, RZ, R27.reuse, P0 ;  /* 0x000000ffff0d7224 */ /* 0x100fe200000e061b */
[----:B------:R-:W-:Y:S01]  /*1c50*/  PLOP3.LUT P3, PT, PT, PT, UP1, 0x80, 0x0 ;  /* 0x000000000000781c */ /* 0x000fe20003f6f018 */
[----:B------:R-:W-:Y:S01]  /*1c60*/  IMAD.X R3, RZ, RZ, R27, P1 ;  /* 0x000000ffff037224 */ /* 0x000fe200008e061b */
[----:B------:R2:W-:Y:S01]  /*1c70*/  STL.128 [R1+0x290], RZ ;  /* 0x000290ff01007387 */ /* 0x0005e20000100c00 */
[----:B------:R-:W-:-:S02]  /*1c80*/  IADD3 R35, P0, R16, 0x230, RZ ;  /* 0x0000023010237810 */ /* 0x000fc40007f1e0ff */
[C---:B------:R-:W-:Y:S01]  /*1c90*/  IADD3 R34, P1, R16.reuse, 0x270, RZ ;  /* 0x0000027010227810 */ /* 0x040fe20007f3e0ff */
[----:B------:R2:W-:Y:S02]  /*1ca0*/  STL.64 [R1+0x8], R12 ;  /* 0x0000080c01007387 */ /* 0x0005e40000100a00 */
[----:B------:R-:W-:Y:S02]  /*1cb0*/  IMAD.X R44, RZ, RZ, R17, P0 ;  /* 0x000000ffff2c7224 */ /* 0x000fe400000e0611 */
[----:B0-----:R-:W-:Y:S01]  /*1cc0*/  IMAD.X R9, RZ, RZ, R27, P2 ;  /* 0x000000ffff097224 */ /* 0x001fe200010e061b */
[----:B------:R2:W-:Y:S01]  /*1cd0*/  STL.64 [R1+0x10], R2 ;  /* 0x0000100201007387 */ /* 0x0005e20000100a00 */
[----:B------:R-:W-:Y:S01]  /*1ce0*/  IADD3 R42, P2, R16, 0x38, RZ ;  /* 0x00000038102a7810 */ /* 0x000fe20007f5e0ff */
[----:B------:R-:W-:Y:S02]  /*1cf0*/  IMAD.X R43, RZ, RZ, R17, P1 ;  /* 0x000000ffff2b7224 */ /* 0x000fe400008e0611 */
[----:B-1----:R-:W-:Y:S01]  /*1d00*/  IMAD.MOV.U32 R4, RZ, RZ, R0 ;  /* 0x000000ffff047224 */ /* 0x002fe200078e0000 */
[----:B------:R2:W-:Y:S01]  /*1d10*/  STL.64 [R1+0x30], R2 ;  /* 0x0000300201007387 */ /* 0x0005e20000100a00 */
[----:B------:R-:W-:-:S02]  /*1d20*/  IMAD.MOV.U32 R5, RZ, RZ, R9 ;  /* 0x000000ffff057224 */ /* 0x000fc400078e0009 */
[----:B------:R-:W-:Y:S01]  /*1d30*/  IMAD.MOV.U32 R6, RZ, RZ, R14 ;  /* 0x000000ffff067224 */ /* 0x000fe200078e000e */
[----:B------:R2:W-:Y:S01]  /*1d40*/  STL.128 [R1+0x2a0], RZ ;  /* 0x0002a0ff01007387 */ /* 0x0005e20000100c00 */
[----:B------:R-:W-:Y:S02]  /*1d50*/  IMAD.MOV.U32 R7, RZ, RZ, R15 ;  /* 0x000000ffff077224 */ /* 0x000fe400078e000f */
[----:B------:R-:W-:Y:S01]  /*1d60*/  IMAD.X R57, RZ, RZ, R17, P2 ;  /* 0x000000ffff397224 */ /* 0x000fe200010e0611 */
[----:B------:R2:W-:Y:S04]  /*1d70*/  STL.128 [R1+0x2b0], RZ ;  /* 0x0002b0ff01007387 */ /* 0x0005e80000100c00 */
[----:B------:R2:W-:Y:S04]  /*1d80*/  STL.128 [R1+0x40], R4 ;  /* 0x0000400401007387 */ /* 0x0005e80000100c00 */
[----:B------:R2:W-:Y:S04]  /*1d90*/  STL.64 [R1+0x68], R6 ;  /* 0x0000680601007387 */ /* 0x0005e80000100a00 */
        /* <DEDUP_REMOVED lines=27> */
[----:B------:R2:W-:Y:S04]  /*1f50*/  STL.64 [R1], RZ ;  /* 0x000000ff01007387 */ /* 0x0005e80000100a00 */
[----:B------:R2:W-:Y:S01]  /*1f60*/  STL.64 [R1+0x38], RZ ;  /* 0x000038ff01007387 */ /* 0x0005e20000100a00 */
        /* <DEDUP_REMOVED lines=11> */
.L_x_12241:
[----:B------:R-:W-:-:S11]  /*2020*/  UISETP.NE.AND UP1, UPT, UR5, 0x1, UPT ;  /* 0x000000010500788c */ /* 0x000fd6000bf25270 */
[----:B------:R-:W-:Y:S02]  /*2030*/  @UP1 ULDC.64 UR10, c[0x0][0xae0] ;  /* 0x0002b800000a1ab9 */ /* 0x000fe40000000a00 */
[----:B------:R-:W-:-:S04]  /*2040*/  UIMAD.WIDE.U32 UR6, UR8, UR10, URZ ;  /* 0x0000000a080672a5 */ /* 0x000fc8000f8e003f */
[----:B------:R-:W-:-:S12]  /*2050*/  @UP1 USHF.R.U32.HI UR8, URZ, UR11, UR7 ;  /* 0x0000000b3f081299 */ /* 0x000fd80008011607 */
.L_x_12242:
[----:B------:R-:W-:-:S04]  /*2060*/  UIMAD UR8, UR8, UR5, UR5 ;  /* 0x00000005080872a4 */ /* 0x000fc8000f8e0205 */
[----:B------:R-:W-:-:S04]  /*2070*/  UISETP.LT.AND UP1, UPT, UR4, UR8, UPT ;  /* 0x000000080400728c */ /* 0x000fc8000bf21270 */
[----:B------:R-:W-:-:S12]  /*2080*/  USEL UR4, UR4, UR8, UP1 ;  /* 0x0000000804047287 */ /* 0x000fd80008800000 */
.L_x_12240:
[----:B------:R-:W-:Y:S02]  /*2090*/  UIADD3 UR6, UR48, 0x5f, URZ ;  /* 0x0000005f30067890 */ /* 0x000fe4000fffe03f */
[----:B------:R-:W-:Y:S02]  /*20a0*/  UIADD3 UR8, UR4, 0x5f, URZ ;  /* 0x0000005f04087890 */ /* 0x000fe4000fffe03f */
[----:B------:R-:W-:Y:S02]  /*20b0*/  UIMAD.WIDE UR6, UR6, 0x2aaaaaab, URZ ;  /* 0x2aaaaaab060678a5 */ /* 0x000fe4000f8e023f */
[----:B------:R-:W-:Y:S01]  /*20c0*/  UIMAD.WIDE UR8, UR8, 0x2aaaaaab, URZ ;  /* 0x2aaaaaab080878a5 */ /* 0x000fe2000f8e023f */
[----:B------:R-:W-:Y:S01]  /*20d0*/  @UP0 ULDC UR10, c[0x0][0x44c] ;  /* 0x00011300000a0ab9 */ /* 0x000fe20000000800 */
[----:B------:R-:W-:Y:S02]  /*20e0*/  USHF.R.U32.HI UR4, URZ, 0x1f, UR7 ;  /* 0x0000001f3f047899 */ /* 0x000fe40008011607 */
[----:B------:R-:W-:-:S02]  /*20f0*/  UIMAD.WIDE.U32 UR10, UR39, UR10, URZ ;  /* 0x0000000a270a72a5 */ /* 0x000fc4000f8e003f */
[----:B------:R-:W-:Y:S01]  /*2100*/  USHF.R.U32.HI UR6, URZ, 0x1f, UR9 ;  /* 0x0000001f3f067899 */ /* 0x000fe20008011609 */
[----:B------:R-:W-:Y:S01]  /*2110*/  @UP0 ULDC UR13, c[0x0][0x450] ;  /* 0x00011400000d0ab9 */ /* 0x000fe20000000800 */
[----:B------:R-:W-:Y:S01]  /*2120*/  UMOV UR12, UR39 ;  /* 0x00000027000c7c82 */ /* 0x000fe20008000000 */
[----:B------:R-:W-:Y:S02]  /*2130*/  UIADD3 UR46, UR48, -UR47, URZ ;  /* 0x8000002f302e7290 */ /* 0x000fe4000fffe03f */
[----:B------:R-:W-:Y:S02]  /*2140*/  @UP0 USHF.R.U32.HI UR12, URZ, UR13, UR11 ;  /* 0x0000000d3f0c0299 */ /* 0x000fe4000801160b */
[----:B------:R-:W-:Y:S02]  /*2150*/  ULEA.HI.SX32 UR4, UR7, UR4, 0x1c ;  /* 0x0000000407047291 */ /* 0x000fe4000f8fe23f */
[----:B------:R-:W-:Y:S02]  /*2160*/  ULEA.HI.SX32 UR6, UR9, UR6, 0x1c ;  /* 0x0000000609067291 */ /* 0x000fe4000f8fe23f */
[----:B------:R-:W-:-:S02]  /*2170*/  UIADD3 UR7, UR46, UR12, URZ ;  /* 0x0000000c2e077290 */ /* 0x000fc4000fffe03f */
        /* <DEDUP_REMOVED lines=15> */
.L_x_12244:
[----:B------:R-:W-:-:S11]  /*2270*/  UISETP.NE.AND UP0, UPT, UR5, 0x1, UPT ;  /* 0x000000010500788c */ /* 0x000fd6000bf05270 */
[----:B------:R-:W-:Y:S02]  /*2280*/  @UP0 ULDC.64 UR12, c[0x0][0xae0] ;  /* 0x0002b800000c0ab9 */ /* 0x000fe40000000a00 */
[----:B------:R-:W-:-:S04]  /*2290*/  UIMAD.WIDE.U32 UR8, UR7, UR12, URZ ;  /* 0x0000000c070872a5 */ /* 0x000fc8000f8e003f */
[----:B------:R-:W-:-:S12]  /*22a0*/  @UP0 USHF.R.U32.HI UR7, URZ, UR13, UR9 ;  /* 0x0000000d3f070299 */ /* 0x000fd80008011609 */
.L_x_12245:
[----:B------:R-:W-:-:S04]  /*22b0*/  UIMAD UR5, UR7, UR5, URZ ;  /* 0x00000005070572a4 */ /* 0x000fc8000f8e023f */
[----:B------:R-:W-:-:S04]  /*22c0*/  UISETP.LT.AND UP0, UPT, UR10, UR5, UPT ;  /* 0x000000050a00728c */ /* 0x000fc8000bf01270 */
[----:B------:R-:W-:-:S12]  /*22d0*/  USEL UR10, UR10, UR5, !UP0 ;  /* 0x000000050a0a7287 */ /* 0x000fd8000c000000 */
.L_x_12243:
[----:B------:R-:W-:Y:S02]  /*22e0*/  UIMAD.WIDE UR4, UR10, 0x2aaaaaab, URZ ;  /* 0x2aaaaaab0a0478a5 */ /* 0x000fe4000f8e023f */
[----:B------:R-:W-:Y:S02]  /*22f0*/  ULOP3.LUT UR43, UR44, 0xff, URZ, 0xc0, !UPT ;  /* 0x000000ff2c2b7892 */ /* 0x000fe4000f8ec03f */
[----:B------:R-:W-:Y:S02]  /*2300*/  USHF.R.U32.HI UR4, URZ, 0x1f, UR5 ;  /* 0x0000001f3f047899 */ /* 0x000fe40008011605 */
[----:B------:R-:W-:Y:S02]  /*2310*/  USHF.R.U32.HI UR44, URZ, 0x10, UR44 ;  /* 0x000000103f2c7899 */ /* 0x000fe4000801162c */
[----:B------:R-:W-:-:S04]  /*2320*/  ULEA.HI.SX32 UR4, UR5, UR4, 0x1c ;  /* 0x0000000405047291 */ /* 0x000fc8000f8fe23f */
[----:B------:R-:W-:-:S04]  /*2330*/  UISETP.LT.AND UP0, UPT, URZ, UR4, UPT ;  /* 0x000000043f00728c */ /* 0x000fc8000bf01270 */
[----:B------:R-:W-:-:S03]  /*2340*/  USEL UR45, URZ, UR4, !UP0 ;  /* 0x000000043f2d7287 */ /* 0x000fc6000c000000 */
[----:B------:R-:W-:Y:S01]  /*2350*/  UMOV UR4, URZ ;  /* 0x0000003f00047c82 */ /* 0x000fe20008000000 */
[----:B------:R-:W-:-:S06]  /*2360*/  UISETP.GT.AND UP0, UPT, UR6, UR45, UPT ;  /* 0x0000002d0600728c */ /* 0x000fcc000bf04270 */
[----:B------:R-:W-:-:S13]  /*2370*/  PLOP3.LUT P0, PT, PT, PT, UP0, 0x80, 0x0 ;  /* 0x000000000000781c */ /* 0x000fda0003f0f008 */
[----:B------:R-:W-:Y:S05]  /*2380*/  @!P0 BRA `(.L_x_12246) ;  /* 0x0000000000948947 */ /* 0x000fea0003800000 */
[----:B------:R-:W-:Y:S01]  /*2390*/  UISETP.NE.AND UP0, UPT, UR44, URZ, UPT ;  /* 0x0000003f2c00728c */ /* 0x000fe2000bf05270 */
[----:B------:R-:W-:-:S03]  /*23a0*/  ULDC UR4, c[0x0][0xae8] ;  /* 0x0002ba0000047ab9 */ /* 0x000fc60000000800 */
[----:B------:R-:W-:-:S04]  /*23b0*/  USEL UR10, UR44, UR4, UP0 ;  /* 0x000000042c0a7287 */ /* 0x000fc80008000000 */
[----:B------:R-:W-:Y:S02]  /*23c0*/  UIADD3 UR4, UR10, -0x1, UR6 ;  /* 0xffffffff0a047890 */ /* 0x000fe4000fffe006 */
[----:B--2---:R-:W-:Y:S02]  /*23d0*/  IMAD.U32 R3, RZ, RZ, UR10 ;  /* 0x0000000aff037e24 */ /* 0x004fe4000f8e00ff */
[----:B------:R-:W-:-:S03]  /*23e0*/  UIADD3 UR7, -UR45, UR4, URZ ;  /* 0x000000042d077290 */ /* 0x000fc6000fffe13f */
[-C--:B------:R-:W-:Y:S01]  /*23f0*/  IABS R0, R3.reuse ;  /* 0x0000000300007213 */ /* 0x080fe20000000000 */
[----:B------:R-:W-:Y:S01]  /*2400*/  UMOV UR4, URZ ;  /* 0x0000003f00047c82 */ /* 0x000fe20008000000 */
[----:B------:R-:W-:Y:S01]  /*2410*/  IABS R5, R3 ;  /* 0x0000000300057213 */ /* 0x000fe20000000000 */
[----:B------:R-:W-:Y:S01]  /*2420*/  IMAD.U32 R4, RZ, RZ, UR7 ;  /* 0x00000007ff047e24 */ /* 0x000fe2000f8e00ff */
[----:B------:R-:W-:Y:S01]  /*2430*/  R2UR UR11, R0 ;  /* 0x00000000000b72ca */ /* 0x000fe200000e0000 */
[----:B------:R-:W-:-:S03]  /*2440*/  ULOP3.LUT UR7, UR7, UR10, URZ, 0x3c, !UPT ;  /* 0x0000000a07077292 */ /* 0x000fc6000f8e3c3f */
[----:B------:R-:W-:-:S05]  /*2450*/  IABS R4, R4 ;  /* 0x0000000400047213 */ /* 0x000fca0000000000 */
[----:B------:R-:W-:-:S04]  /*2460*/  IMAD.MOV.U32 R3, RZ, RZ, R4 ;  /* 0x000000ffff037224 */ /* 0x000fc800078e0004 */
[----:B------:R-:W0:Y:S01]  /*2470*/  I2F.RP R0, UR11 ;  /* 0x0000000b00007d06 */ /* 0x000e220008209400 */
[----:B------:R-:W-:-:S07]  /*2480*/  R2UR UR9, R3 ;  /* 0x00000000030972ca */ /* 0x000fce00000e0000 */
        /* <DEDUP_REMOVED lines=21> */
.L_x_12246:
[----:B------:R-:W-:Y:S01]  /*25e0*/  UIMAD UR45, UR43, UR4, UR45 ;  /* 0x000000042b2d72a4 */ /* 0x000fe2000f8e022d */
[----:B------:R-:W-:Y:S01]  /*25f0*/  IMAD.U32 R0, RZ, RZ, UR6 ;  /* 0x00000006ff007e24 */ /* 0x000fe2000f8e00ff */
[----:B------:R-:W-:Y:S01]  /*2600*/  PLOP3.LUT P0, PT, PT, PT, PT, 0x80, 0x0 ;  /* 0x000000000000781c */ /* 0x000fe20003f0f070 */
[----:B--2---:R-:W-:-:S05]  /*2610*/  IMAD.U32 R3, RZ, RZ, UR4 ;  /* 0x00000004ff037e24 */ /* 0x004fca000f8e00ff */
[----:B------:R-:W-:-:S04]  /*2620*/  VIADDMNMX R0, R3, UR45, R0, PT ;  /* 0x0000002d03007c46 */ /* 0x000fc8000b800100 */
[----:B------:R-:W-:-:S13]  /*2630*/  R2UR UR49, R0 ;  /* 0x00000000003172ca */ /* 0x000fda00000e0000 */
[----:B------:R-:W-:-:S06]  /*2640*/  UISETP.GT.AND UP0, UPT, UR49, UR45, UPT ;  /* 0x0000002d3100728c */ /* 0x000fcc000bf04270 */
[----:B------:R-:W-:-:S13]  /*2650*/  PLOP3.LUT P1, PT, PT, PT, UP0, 0x80, 0x0 ;  /* 0x000000000000781c */ /* 0x000fda0003f2f008 */
[----:B------:R-:W-:Y:S05]  /*2660*/  @!P1 BRA `(.L_x_12247) ;  /* 0x000001dc00ec9947 */ /* 0x000fea0003800000 */
[----:B------:R-:W2:Y:S01]  /*2670*/  LDL R2, [R1+0x4d4] ;  /* 0x0004d40001027983 */ /* 0x000ea20000100800 */
[----:B------:R-:W-:Y:S01]  /*2680*/  VIADD R8, R72, 0x400 ;  /* 0x0000040048087836 */ /* 0x000fe20000000000 */
[----:B------:R-:W-:Y:S01]  /*2690*/  IADD3 R32, P5, R16, 0xa8, RZ ;  /* 0x000000a810207810 */ /* 0x000fe20007fbe0ff */
[----:B------:R-:W-:Y:S01]  /*26a0*/  IMAD.MOV.U32 R4, RZ, RZ, 0x1 ;  /* 0x00000001ff047424 */ /* 0x000fe200078e00ff */
[----:B------:R-:W-:Y:S01]  /*26b0*/  STL.64 [R1+0x78], RZ ;  /* 0x000078ff01007387 */ /* 0x000fe20000100a00 */
[----:B------:R-:W-:Y:S01]  /*26c0*/  IMAD.MOV.U32 R5, RZ, RZ, RZ ;  /* 0x000000ffff057224 */ /* 0x000fe200078e00ff */
[----:B------:R-:W-:Y:S01]  /*26d0*/  SHF.R.U32.HI R8, RZ, 0x4, R8 ;  /* 0x00000004ff087819 */ /* 0x000fe20000011608 */
[----:B------:R-:W-:Y:S01]  /*26e0*/  IMAD.MOV.U32 R6, RZ, RZ, 0x1 ;  /* 0x00000001ff067424 */ /* 0x000fe200078e00ff */
[----:B------:R-:W-:Y:S01]  /*26f0*/  STL.128 [R1+0xb0], RZ ;  /* 0x0000b0ff01007387 */ /* 0x000fe20000100c00 */
[----:B------:R-:W-:Y:S01]  /*2700*/  IMAD.MOV.U32 R7, RZ, RZ, RZ ;  /* 0x000000ffff077224 */ /* 0x000fe200078e00ff */
[----:B------:R-:W-:Y:S01]  /*2710*/  LOP3.LUT R8, R8, 0x3fff, RZ, 0xc0, !PT ;  /* 0x00003fff08087812 */ /* 0x000fe200078ec0ff */
[----:B------:R-:W-:Y:S01]  /*2720*/  IMAD.MOV.U32 R10, RZ, RZ, 0x1 ;  /* 0x00000001ff0a7424 */ /* 0x000fe200078e00ff */
[----:B------:R-:W-:Y:S01]  /*2730*/  STL.128 [R1+0xc0], RZ ;  /* 0x0000c0ff01007387 */ /* 0x000fe20000100c00 */
[----:B------:R-:W-:Y:S01]  /*2740*/  IMAD.MOV.U32 R11, RZ, RZ, RZ ;  /* 0x000000ffff0b7224 */ /* 0x000fe200078e00ff */
[C---:B------:R-:W-:Y:S01]  /*2750*/  IADD3 R18, P6, R16.reuse, 0x78, RZ ;  /* 0x0000007810127810 */ /* 0x040fe20007fde0ff */
[----:B------:R-:W-:Y:S01]  /*2760*/  IMAD.X R33, RZ, RZ, R17, P5 ;  /* 0x000000ffff217224 */ /* 0x000fe200028e0611 */
[----:B------:R0:W-:Y:S01]  /*2770*/  STL.128 [R1+0x80], R4 ;  /* 0x0000800401007387 */ /* 0x0001e20000100c00 */
[----:B------:R-:W-:-:S02]  /*2780*/  IADD3 R41, P1, R16, 0x80, RZ ;  /* 0x0000008010297810 */ /* 0x000fc40007f3e0ff */
[C---:B------:R-:W-:Y:S01]  /*2790*/  IADD3 R40, P2, R16.reuse, 0x88, RZ ;  /* 0x0000008810287810 */ /* 0x040fe20007f5e0ff */
[----:B------:R-:W-:Y:S01]  /*27a0*/  STL.64 [R1+0x90], R10 ;  /* 0x0000900a01007387 */ /* 0x000fe20000100a00 */
[--C-:B------:R-:W-:Y:S01]  /*27b0*/  IMAD.X R19, RZ, RZ, R17.reuse, P6 ;  /* 0x000000ffff137224 */ /* 0x100fe200030e0611 */
[C---:B------:R-:W-:Y:S01]  /*27c0*/  IADD3 R39, P3, R16.reuse, 0x90, RZ ;  /* 0x0000009010277810 */ /* 0x040fe20007f7e0ff */
[--C-:B------:R-:W-:Y:S01]  /*27d0*/  IMAD.X R54, RZ, RZ, R17.reuse, P1 ;  /* 0x000000ffff367224 */ /* 0x100fe200008e0611 */
[----:B------:R-:W-:Y:S01]  /*27e0*/  STL.128 [R1+0xd0], RZ ;  /* 0x0000d0ff01007387 */ /* 0x000fe20000100c00 */
[--C-:B------:R-:W-:Y:S01]  /*27f0*/  IMAD.X R55, RZ, RZ, R17.reuse, P2 ;  /* 0x000000ffff377224 */ /* 0x100fe200010e0611 */
[C---:B------:R-:W-:Y:S01]  /*2800*/  IADD3 R38, P4, R16.reuse, 0x98, RZ ;  /* 0x0000009810267810 */ /* 0x040fe20007f9e0ff */
[----:B------:R-:W-:Y:S01]  /*2810*/  IMAD.X R52, RZ, RZ, R17, P3 ;  /* 0x000000ffff347224 */ /* 0x000fe200018e0611 */
[----:B------:R-:W-:Y:S01]  /*2820*/  STL.128 [R1+0xe0], RZ ;  /* 0x0000e0ff01007387 */ /* 0x000fe20000100c00 */
[----:B------:R-:W-:-:S02]  /*2830*/  IADD3 R37, P5, R16, 0xa0, RZ ;  /* 0x000000a010257810 */ /* 0x000fc40007fbe0ff */
[----:B------:R-:W-:Y:S01]  /*2840*/  IADD3 R36, P6, R16, 0xb0, RZ ;  /* 0x000000b010247810 */ /* 0x000fe20007fde0ff */
[----:B0-----:R-:W-:Y:S01]  /*2850*/  IMAD.MOV.U32 R5, RZ, RZ, 0x40000040 ;  /* 0x40000040ff057424 */ /* 0x001fe200078e00ff */
[C---:B------:R-:W-:Y:S01]  /*2860*/  LOP3.LUT R6, R8.reuse, 0x3000000, RZ, 0xfc, !PT ;  /* 0x0300000008067812 */ /* 0x040fe200078efcff */
[----:B------:R-:W-:Y:S01]  /*2870*/  IMAD.MOV.U32 R7, RZ, RZ, 0x40000040 ;  /* 0x40000040ff077424 */ /* 0x000fe200078e00ff */
[----:B------:R-:W-:Y:S01]  /*2880*/  LOP3.LUT R8, R8, 0x10000, RZ, 0xfc, !PT ;  /* 0x0001000008087812 */ /* 0x000fe200078efcff */
[----:B------:R-:W-:Y:S01]  /*2890*/  STL.128 [R1+0xf0], RZ ;  /* 0x0000f0ff01007387 */ /* 0x000fe20000100c00 */
[C---:B------:R-:W-:Y:S01]  /*28a0*/  IADD3 R48, P1, R16.reuse, 0x110, RZ ;  /* 0x0000011010307810 */ /* 0x040fe20007f3e0ff */
[--C-:B------:R-:W-:Y:S01]  /*28b0*/  IMAD.X R53, RZ, RZ, R17.reuse, P4 ;  /* 0x000000ffff357224 */ /* 0x100fe200020e0611 */
[----:B------:R-:W-:Y:S01]  /*28c0*/  IADD3 R46, P2, R16, 0x118, RZ ;  /* 0x00000118102e7810 */ /* 0x000fe20007f5e0ff */
[----:B------:R-:W-:Y:S01]  /*28d0*/  STL.128 [R1+0x100], RZ ;  /* 0x000100ff01007387 */ /* 0x000fe20000100c00 */
[----:B------:R-:W-:-:S02]  /*28e0*/  IMAD.X R50, RZ, RZ, R17, P5 ;  /* 0x000000ffff327224 */ /* 0x000fc400028e0611 */
[--C-:B------:R-:W-:Y:S02]  /*28f0*/  IMAD.X R51, RZ, RZ, R17.reuse, P6 ;  /* 0x000000ffff337224 */ /* 0x100fe400030e0611 */
[--C-:B------:R-:W-:Y:S02]  /*2900*/  IMAD.X R49, RZ, RZ, R17.reuse, P1 ;  /* 0x000000ffff317224 */ /* 0x100fe400008e0611 */
[----:B------:R-:W-:Y:S01]  /*2910*/  IMAD.X R47, RZ, RZ, R17, P2 ;  /* 0x000000ffff2f7224 */ /* 0x000fe200010e0611 */
[----:B--2---:R-:W0:Y:S02]  /*2920*/  SHFL.IDX PT, R0, R2, RZ, 0x1f ;  /* 0x00001fff02007589 */ /* 0x004e2400000e0000 */
[----:B0-----:R-:W-:-:S04]  /*2930*/  LEA.HI R2, R0, R0, RZ, 0x1 ;  /* 0x0000000000027211 */ /* 0x001fc800078f08ff */
[----:B------:R-:W-:Y:S01]  /*2940*/  LOP3.LUT R3, R2, 0x7fffe, RZ, 0xc0, !PT ;  /* 0x0007fffe02037812 */ /* 0x000fe200078ec0ff */
[----:B------:R-:W-:-:S04]  /*2950*/  VIADD R2, R72, 0x1c400 ;  /* 0x0001c40048027836 */ /* 0x000fc80000000000 */
[----:B------:R-:W-:Y:S01]  /*2960*/  IMAD.IADD R0, R0, 0x1, -R3 ;  /* 0x0000000100007824 */ /* 0x000fe200078e0a03 */
[----:B------:R-:W-:Y:S01]  /*2970*/  SHF.R.U32.HI R2, RZ, 0x4, R2 ;  /* 0x00000004ff027819 */ /* 0x000fe20000011602 */
[----:B------:R-:W-:-:S03]  /*2980*/  VIADD R3, R72, 0x18400 ;  /* 0x0001840048037836 */ /* 0x000fc60000000000 */
[----:B------:R-:W-:Y:S01]  /*2990*/  LOP3.LUT R2, R2, 0x3fff, RZ, 0xc0, !PT ;  /* 0x00003fff02027812 */ /* 0x000fe200078ec0ff */
[----:B------:R-:W-:Y:S01]  /*29a0*/  IMAD R0, R0, 0x2000, R3 ;  /* 0x0000200000007824 */ /* 0x000fe200078e0203 */
[----:B------:R-:W-:Y:S02]  /*29b0*/  LOP3.LUT P0, RZ, R3, 0x1bf, RZ, 0xc0, !PT ;  /* 0x000001bf03ff7812 */ /* 0x000fe4000780c0ff */
[----:B------:R-:W-:Y:S01]  /*29c0*/  LOP3.LUT R4, R2, 0x10000, RZ, 0xfc, !PT ;  /* 0x0001000002047812 */ /* 0x000fe200078efcff */
[----:B------:R-:W-:Y:S01]  /*29d0*/  VIADD R3, R0, 0xa000 ;  /* 0x0000a00000037836 */ /* 0x000fe20000000000 */
[----:B------:R-:W-:-:S03]  /*29e0*/  SHF.R.U32.HI R0, RZ, 0x4, R0 ;  /* 0x00000004ff007819 */ /* 0x000fc60000011600 */
[----:B------:R0:W-:Y:S01]  /*29f0*/  STL.128 [R1+0xa0], R4 ;  /* 0x0000a00401007387 */ /* 0x0001e20000100c00 */
[----:B------:R-:W-:Y:S02]  /*2a00*/  SHF.R.U32.HI R3, RZ, 0x4, R3 ;  /* 0x00000004ff037819 */ /* 0x000fe40000011603 */
[----:B------:R-:W-:Y:S02]  /*2a10*/  LOP3.LUT R0, R0, 0x3fff, RZ, 0xc0, !PT ;  /* 0x00003fff00007812 */ /* 0x000fe400078ec0ff */
[----:B------:R-:W-:Y:S02]  /*2a20*/  LOP3.LUT R3, R3, 0x3fff, RZ, 0xc0, !PT ;  /* 0x00003fff03037812 */ /* 0x000fe400078ec0ff */
[----:B------:R-:W-:Y:S02]  /*2a30*/  LOP3.LUT R2, R0, 0x10000, RZ, 0xfc, !PT ;  /* 0x0001000000027812 */ /* 0x000fe400078efcff */
[----:B------:R-:W-:Y:S01]  /*2a40*/  LOP3.LUT R0, R3, 0x10000, RZ, 0xfc, !PT ;  /* 0x0001000003007812 */ /* 0x000fe200078efcff */
[----:B------:R-:W-:-:S05]  /*2a50*/  IMAD.MOV.U32 R3, RZ, RZ, 0x40000040 ;  /* 0x40000040ff037424 */ /* 0x000fca00078e00ff */
[----:B------:R1:W-:Y:S01]  /*2a60*/  STL.64 [R1+0x98], R2 ;  /* 0x0000980201007387 */ /* 0x0003e20000100a00 */
[----:B0-----:R-:W-:Y:S02]  /*2a70*/  IMAD.MOV.U32 R6, RZ, RZ, R8 ;  /* 0x000000ffff067224 */ /* 0x001fe400078e0008 */
[----:B------:R-:W-:-:S05]  /*2a80*/  IMAD.MOV.U32 R4, RZ, RZ, R0 ;  /* 0x000000ffff047224 */ /* 0x000fca00078e0000 */
[----:B------:R1:W-:Y:S01]  /*2a90*/  STL.128 [R1+0x110], R4 ;  /* 0x0001100401007387 */ /* 0x0003e20000100c00 */
[----:B------:R-:W-:Y:S05]  /*2aa0*/  @!P0 BRA `(.L_x_12248) ;  /* 0x0000000000408947 */ /* 0x000fea0003800000 */
[----:B-1----:R-:W-:Y:S01]  /*2ab0*/  MOV R2, 0x0 ;  /* 0x0000000000027802 */ /* 0x002fe20000000f00 */
        /* <DEDUP_REMOVED lines=15> */
.L_x_12248:
[----:B------:R-:W2:Y:S01]  /*2bb0*/  LDL R45, [R1+0x224] ;  /* 0x00022400012d7983 */ /* 0x000ea20000100800 */
[----:B------:R-:W0:Y:S01]  /*2bc0*/  LDC.64 R10, c[0x0][0xad0] ;  /* 0x0002b400ff0a7b82 */ /* 0x000e220000000a00 */
[C---:B------:R-:W-:Y:S01]  /*2bd0*/  IADD3 R24, P0, R16.reuse, 0x120, RZ ;  /* 0x0000012010187810 */ /* 0x040fe20007f1e0ff */
[----:B------:R-:W-:Y:S01]  /*2be0*/  IMAD.U32 R13, RZ, RZ, UR48 ;  /* 0x00000030ff0d7e24 */ /* 0x000fe2000f8e00ff */
[----:B------:R-:W3:Y:S01]  /*2bf0*/  S2R R56, SR_TID.X ;  /* 0x0000000000387919 */ /* 0x000ee20000002100 */
[----:B------:R-:W-:Y:S01]  /*2c00*/  IMAD.U32 R12, RZ, RZ, UR47 ;  /* 0x0000002fff0c7e24 */ /* 0x000fe2000f8e00ff */
[----:B------:R-:W-:Y:S01]  /*2c10*/  BSSY B0, `(.L_x_12249) ;  /* 0x000001f000007945 */ /* 0x000fe20003800000 */
[--C-:B------:R-:W-:Y:S01]  /*2c20*/  IMAD.X R25, RZ, RZ, R17.reuse, P0 ;  /* 0x000000ffff197224 */ /* 0x100fe200000e0611 */
[----:B------:R-:W-:Y:S01]  /*2c30*/  IADD3 R20, P0, R16, 0x16c, RZ ;  /* 0x0000016c10147810 */ /* 0x000fe20007f1e0ff */
[----:B------:R-:W4:Y:S01]  /*2c40*/  LDC.64 R8, c[0x0][0xad8] ;  /* 0x0002b600ff087b82 */ /* 0x000f220000000a00 */
[----:B------:R-:W-:Y:S01]  /*2c50*/  IMAD.MOV.U32 R28, RZ, RZ, RZ ;  /* 0x000000ffff1c7224 */ /* 0x000fe200078e00ff */
[----:B------:R0:W-:Y:S02]  /*2c60*/  STL.64 [R1+0x130], R18 ;  /* 0x0001301201007387 */ /* 0x0001e40000100a00 */
[----:B------:R-:W-:-:S02]  /*2c70*/  IMAD.X R21, RZ, RZ, R17, P0 ;  /* 0x000000ffff157224 */ /* 0x000fc400000e0611 */
[----:B------:R0:W-:Y:S02]  /*2c80*/  STL.64 [R1+0x128], R24 ;  /* 0x0001281801007387 */ /* 0x0001e40000100a00 */
[----:B-1----:R-:W1:Y:S02]  /*2c90*/  LDC.64 R2, c[0x0][0xae0] ;  /* 0x0002b800ff027b82 */ /* 0x002e640000000a00 */
[----:B------:R0:W-:Y:S04]  /*2ca0*/  STL.64 [R1+0x170], R20 ;  /* 0x0001701401007387 */ /* 0x0001e80000100a00 */
[----:B------:R0:W-:Y:S02]  /*2cb0*/  STL.64 [R1+0x120], R178 ;  /* 0x000120b201007387 */ /* 0x0001e40000100a00 */
[----:B------:R-:W5:Y:S01]  /*2cc0*/  LDC R6, c[0x0][0x450] ;  /* 0x00011400ff067b82 */ /* 0x000f620000000800 */
[----:B0-----:R-:W-:Y:S01]  /*2cd0*/  IMAD.MOV.U32 R14, RZ, RZ, R11 ;  /* 0x000000ffff0e7224 */ /* 0x001fe200078e000b */
[----:B------:R0:W-:Y:S01]  /*2ce0*/  STL.U8 [R1+0x138], RZ ;  /* 0x000138ff01007387 */ /* 0x0001e20000100000 */
[----:B------:R-:W-:-:S05]  /*2cf0*/  IMAD.MOV.U32 R7, RZ, RZ, R10 ;  /* 0x000000ffff077224 */ /* 0x000fca00078e000a */
[----:B------:R-:W5:Y:S01]  /*2d00*/  LDC.64 R4, c[0x0][0x448] ;  /* 0x00011200ff047b82 */ /* 0x000f620000000a00 */
[----:B----4-:R-:W-:Y:S02]  /*2d10*/  IMAD.MOV.U32 R15, RZ, RZ, R8 ;  /* 0x000000ffff0f7224 */ /* 0x010fe400078e0008 */
[----:B------:R-:W-:Y:S02]  /*2d20*/  IMAD.MOV.U32 R29, RZ, RZ, R9 ;  /* 0x000000ffff1d7224 */ /* 0x000fe400078e0009 */
[----:B---3--:R-:W-:Y:S01]  /*2d30*/  VIADD R216, R56, 0xffffff80 ;  /* 0xffffff8038d87836 */ /* 0x008fe20000000000 */
[----:B------:R0:W-:Y:S01]  /*2d40*/  STL.128 [R1+0x140], R12 ;  /* 0x0001400c01007387 */ /* 0x0001e20000100c00 */
[----:B-1----:R-:W-:Y:S02]  /*2d50*/  IMAD.MOV.U32 R30, RZ, RZ, R2 ;  /* 0x000000ffff1e7224 */ /* 0x002fe400078e0002 */
[----:B------:R-:W-:Y:S01]  /*2d60*/  IMAD.MOV.U32 R31, RZ, RZ, R3 ;  /* 0x000000ffff1f7224 */ /* 0x000fe200078e0003 */
[----:B------:R0:W-:Y:S04]  /*2d70*/  STL [R1+0x13c], R216 ;  /* 0x00013cd801007387 */ /* 0x0001e80000100800 */
[----:B------:R0:W-:Y:S04]  /*2d80*/  STL.128 [R1+0x150], R28 ;  /* 0x0001501c01007387 */ /* 0x0001e80000100c00 */
[----:B-----5:R0:W-:Y:S01]  /*2d90*/  STL.128 [R1+0x160], R4 ;  /* 0x0001600401007387 */ /* 0x0201e20000100c00 */
[----:B--2---:R-:W-:-:S04]  /*2da0*/  LEA.HI R0, R45, R45, RZ, 0x1 ;  /* 0x0000002d2d007211 */ /* 0x004fc800078f08ff */
[----:B------:R-:W-:-:S05]  /*2db0*/  LOP3.LUT R0, R0, 0xfffffffe, RZ, 0xc0, !PT ;  /* 0xfffffffe00007812 */ /* 0x000fca00078ec0ff */
[----:B------:R-:W-:-:S05]  /*2dc0*/  IMAD.IADD R0, R45, 0x1, -R0 ;  /* 0x000000012d007824 */ /* 0x000fca00078e0a00 */
[----:B------:R-:W-:-:S04]  /*2dd0*/  SHF.L.U32 R11, R0, 0x1f, RZ ;  /* 0x0000001f000b7819 */ /* 0x000fc800000006ff */
[----:B------:R-:W1:Y:S02]  /*2de0*/  SYNCS.PHASECHK.TRANS64.TRYWAIT P0, [R72+URZ+0x32400], R11 ;  /* 0x0324000b480075a7 */ /* 0x000e64000800017f */
[----:B01----:R-:W-:Y:S05]  /*2df0*/  @!P0 BRA `(.L_x_12250) ;  /* 0x000002a000688947 */ /* 0x003fea0003800000 */
.L_x_12501:
[----:B------:R-:W-:Y:S05]  /*2e00*/  BSYNC B0 ;  /* 0x0000000000007941 */ /* 0x000fea0003800000 */
.L_x_12249:
[----:B------:R-:W2:Y:S04]  /*2e10*/  LDL R7, [R1+0x4cc] ;  /* 0x0004cc0001077983 */ /* 0x000ea80000100800 */
[----:B------:R-:W3:Y:S04]  /*2e20*/  LDL R0, [R1+0x4d0] ;  /* 0x0004d00001007983 */ /* 0x000ee80000100800 */
[----:B------:R-:W4:Y:S04]  /*2e30*/  LDL.64 R30, [R1+0x4c0] ;  /* 0x0004c000011e7983 */ /* 0x000f280000100a00 */
[----:B------:R-:W4:Y:S04]  /*2e40*/  LDL R28, [R1+0x1c] ;  /* 0x00001c00011c7983 */ /* 0x000f280000100800 */
[----:B0-----:R0:W5:Y:S01]  /*2e50*/  LDL.64 R10, [R1+0x218] ;  /* 0x00021800010a7983 */ /* 0x0011620000100a00 */
[C---:B------:R-:W-:Y:S01]  /*2e60*/  IADD3 R14, P0, R16.reuse, 0x138, RZ ;  /* 0x00000138100e7810 */ /* 0x040fe20007f1e0ff */
[----:B------:R-:W-:Y:S01]  /*2e70*/  IMAD.MOV.U32 R12, RZ, RZ, R41 ;  /* 0x000000ffff0c7224 */ /* 0x000fe200078e0029 */
[----:B------:R-:W-:Y:S01]  /*2e80*/  IADD3 R18, P1, R16, 0x170, RZ ;  /* 0x0000017010127810 */ /* 0x000fe20007f3e0ff */
[----:B------:R-:W-:Y:S01]  /*2e90*/  IMAD.MOV.U32 R13, RZ, RZ, R54 ;  /* 0x000000ffff0d7224 */ /* 0x000fe200078e0036 */
[----:B------:R-:W1:Y:S01]  /*2ea0*/  S2R R29, SR_TID.X ;  /* 0x00000000001d7919 */ /* 0x000e620000002100 */
[--C-:B------:R-:W-:Y:S01]  /*2eb0*/  IMAD.X R15, RZ, RZ, R17.reuse, P0 ;  /* 0x000000ffff0f7224 */ /* 0x100fe200000e0611 */
[----:B------:R-:W-:Y:S05]  /*2ec0*/  WARPSYNC.ALL ;  /* 0x0000000000007948 */ /* 0x000fea0003800000 */
[----:B------:R0:W-:Y:S01]  /*2ed0*/  STL.128 [R1+0x180], R12 ;  /* 0x0001800c01007387 */ /* 0x0001e20000100c00 */
[----:B------:R-:W-:Y:S01]  /*2ee0*/  IMAD.X R19, RZ, RZ, R17, P1 ;  /* 0x000000ffff137224 */ /* 0x000fe200008e0611 */
[----:B------:R-:W-:Y:S01]  /*2ef0*/  BSSY B0, `(.L_x_12251) ;  /* 0x0000032000007945 */ /* 0x000fe20003800000 */
[----:B------:R-:W-:Y:S01]  /*2f00*/  IMAD.MOV.U32 R24, RZ, RZ, R37 ;  /* 0x000000ffff187224 */ /* 0x000fe200078e0025 */
[----:B------:R-:W-:Y:S01]  /*2f10*/  STL.64 [R1+0x210], R32 ;  /* 0x0002102001007387 */ /* 0x000fe20000100a00 */
[----:B------:R-:W-:-:S05]  /*2f20*/  IMAD.MOV.U32 R25, RZ, RZ, R50 ;  /* 0x000000ffff197224 */ /* 0x000fca00078e0032 */
[----:B------:R-:W-:Y:S01]  /*2f30*/  STL.128 [R1+0x1a0], R24 ;  /* 0x0001a01801007387 */ /* 0x000fe20000100c00 */
[----:B0-----:R-:W-:Y:S02]  /*2f40*/  IMAD.MOV.U32 R14, RZ, RZ, R42 ;  /* 0x000000ffff0e7224 */ /* 0x001fe400078e002a */
[----:B------:R-:W-:Y:S01]  /*2f50*/  IMAD.MOV.U32 R15, RZ, RZ, R57 ;  /* 0x000000ffff0f7224 */ /* 0x000fe200078e0039 */
[----:B-1----:R-:W-:Y:S01]  /*2f60*/  SHF.R.U32.HI R29, RZ, 0x7, R29 ;  /* 0x00000007ff1d7819 */ /* 0x002fe2000001161d */
[----:B--2---:R-:W-:Y:S02]  /*2f70*/  IMAD.MOV.U32 R13, RZ, RZ, R7 ;  /* 0x000000ffff0d7224 */ /* 0x004fe400078e0007 */
[----:B---3--:R-:W-:Y:S01]  /*2f80*/  IMAD.MOV.U32 R12, RZ, RZ, R0 ;  /* 0x000000ffff0c7224 */ /* 0x008fe200078e0000 */
[C---:B------:R-:W-:Y:S01]  /*2f90*/  IADD3 R0, P0, R16.reuse, 0x260, RZ ;  /* 0x0000026010007810 */ /* 0x040fe20007f1e0ff */
[----:B----4-:R-:W-:Y:S04]  /*2fa0*/  STL.64 [R1+0x178], R30 ;  /* 0x0001781e01007387 */ /* 0x010fe80000100a00 */
[--C-:B------:R-:W-:Y:S01]  /*2fb0*/  IMAD.X R7, RZ, RZ, R17.reuse, P0 ;  /* 0x000000ffff077224 */ /* 0x100fe200000e0611 */
[----:B------:R-:W-:Y:S01]  /*2fc0*/  IADD3 R20, P0, R16, 0x128, RZ ;  /* 0x0000012810147810 */ /* 0x000fe20007f1e0ff */
[----:B------:R0:W-:Y:S04]  /*2fd0*/  STL.128 [R1+0x1b0], R12 ;  /* 0x0001b00c01007387 */ /* 0x0001e80000100c00 */
[----:B------:R-:W-:-:S02]  /*2fe0*/  IMAD.X R21, RZ, RZ, R17, P0 ;  /* 0x000000ffff157224 */ /* 0x000fc400000e0611 */
[----:B0-----:R-:W-:Y:S02]  /*2ff0*/  IMAD.MOV.U32 R12, RZ, RZ, R39 ;  /* 0x000000ffff0c7224 */ /* 0x001fe400078e0027 */
[----:B------:R-:W-:Y:S02]  /*3000*/  IMAD.MOV.U32 R13, RZ, RZ, R52 ;  /* 0x000000ffff0d7224 */ /* 0x000fe400078e0034 */
[----:B------:R-:W-:Y:S02]  /*3010*/  IMAD.MOV.U32 R14, RZ, RZ, R48 ;  /* 0x000000ffff0e7224 */ /* 0x000fe400078e0030 */
[----:B------:R-:W-:-:S05]  /*3020*/  IMAD.MOV.U32 R15, RZ, RZ, R49 ;  /* 0x000000ffff0f7224 */ /* 0x000fca00078e0031 */
[----:B------:R0:W-:Y:S02]  /*3030*/  STL.128 [R1+0x1c0], R12 ;  /* 0x0001c00c01007387 */ /* 0x0001e40000100c00 */
[----:B0-----:R-:W-:Y:S02]  /*3040*/  IMAD.MOV.U32 R12, RZ, RZ, R46 ;  /* 0x000000ffff0c7224 */ /* 0x001fe400078e002e */
[----:B------:R-:W-:Y:S02]  /*3050*/  IMAD.MOV.U32 R13, RZ, RZ, R47 ;  /* 0x000000ffff0d7224 */ /* 0x000fe400078e002f */
[----:B------:R-:W-:Y:S01]  /*3060*/  IMAD.MOV.U32 R14, RZ, RZ, R0 ;  /* 0x000000ffff0e7224 */ /* 0x000fe200078e0000 */
[----:B------:R-:W-:Y:S01]  /*3070*/  LOP3.LUT R0, R28, 0x1, RZ, 0xfc, !PT ;  /* 0x000000011c007812 */ /* 0x000fe200078efcff */
[----:B------:R-:W-:Y:S02]  /*3080*/  IMAD.MOV.U32 R15, RZ, RZ, R7 ;  /* 0x000000ffff0f7224 */ /* 0x000fe400078e0007 */
[----:B------:R-:W-:-:S05]  /*3090*/  VIADD R7, R29, 0x8 ;  /* 0x000000081d077836 */ /* 0x000fca0000000000 */
[----:B------:R0:W-:Y:S01]  /*30a0*/  BAR.SYNC.DEFER_BLOCKING R7, 0x100 ;  /* 0x000400070000751d */ /* 0x0001e20000010000 */
[----:B------:R-:W-:-:S05]  /*30b0*/  ISETP.NE.AND P1, PT, R0, 0x3, PT ;  /* 0x000000030000780c */ /* 0x000fca0003f25270 */
[----:B------:R1:W-:Y:S02]  /*30c0*/  STL.128 [R1+0x1d0], R12 ;  /* 0x0001d00c01007387 */ /* 0x0003e40000100c00 */
[----:B-1----:R-:W-:Y:S02]  /*30d0*/  IMAD.MOV.U32 R14, RZ, RZ, R35 ;  /* 0x000000ffff0e7224 */ /* 0x002fe400078e0023 */
[----:B------:R-:W-:Y:S02]  /*30e0*/  IMAD.MOV.U32 R15, RZ, RZ, R44 ;  /* 0x000000ffff0f7224 */ /* 0x000fe400078e002c */
[----:B------:R-:W-:Y:S02]  /*30f0*/  IMAD.MOV.U32 R12, RZ, RZ, R18 ;  /* 0x000000ffff0c7224 */ /* 0x000fe400078e0012 */
[----:B------:R-:W-:Y:S02]  /*3100*/  IMAD.MOV.U32 R13, RZ, RZ, R19 ;  /* 0x000000ffff0d7224 */ /* 0x000fe400078e0013 */
[----:B------:R-:W-:-:S02]  /*3110*/  IMAD.MOV.U32 R18, RZ, RZ, R38 ;  /* 0x000000ffff127224 */ /* 0x000fc400078e0026 */
[----:B------:R-:W-:Y:S01]  /*3120*/  IMAD.MOV.U32 R19, RZ, RZ, R53 ;  /* 0x000000ffff137224 */ /* 0x000fe200078e0035 */
[----:B------:R1:W-:Y:S04]  /*3130*/  STL.128 [R1+0x1e0], R12 ;  /* 0x0001e00c01007387 */ /* 0x0003e80000100c00 */
[----:B------:R-:W-:Y:S01]  /*3140*/  STL.128 [R1+0x190], R16 ;  /* 0x0001901001007387 */ /* 0x000fe20000100c00 */
[----:B-1----:R-:W-:Y:S02]  /*3150*/  IMAD.MOV.U32 R14, RZ, RZ, R34 ;  /* 0x000000ffff0e7224 */ /* 0x002fe400078e0022 */
[----:B------:R-:W-:Y:S02]  /*3160*/  IMAD.MOV.U32 R15, RZ, RZ, R43 ;  /* 0x000000ffff0f7224 */ /* 0x000fe400078e002b */
[----:B------:R-:W-:-:S02]  /*3170*/  IMAD.MOV.U32 R12, RZ, RZ, R20 ;  /* 0x000000ffff0c7224 */ /* 0x000fc400078e0014 */
[----:B------:R-:W-:-:S05]  /*3180*/  IMAD.MOV.U32 R13, RZ, RZ, R21 ;  /* 0x000000ffff0d7224 */ /* 0x000fca00078e0015 */
[----:B------:R1:W-:Y:S02]  /*3190*/  STL.128 [R1+0x1f0], R12 ;  /* 0x0001f00c01007387 */ /* 0x0003e40000100c00 */
[----:B-1----:R-:W-:Y:S02]  /*31a0*/  IMAD.MOV.U32 R12, RZ, RZ, R40 ;  /* 0x000000ffff0c7224 */ /* 0x002fe400078e0028 */
[----:B------:R-:W-:Y:S02]  /*31b0*/  IMAD.MOV.U32 R13, RZ, RZ, R55 ;  /* 0x000000ffff0d7224 */ /* 0x000fe400078e0037 */
[----:B------:R-:W-:Y:S02]  /*31c0*/  IMAD.MOV.U32 R14, RZ, RZ, R36 ;  /* 0x000000ffff0e7224 */ /* 0x000fe400078e0024 */
[----:B------:R-:W-:-:S05]  /*31d0*/  IMAD.MOV.U32 R15, RZ, RZ, R51 ;  /* 0x000000ffff0f7224 */ /* 0x000fca00078e0033 */
[----:B------:R0:W-:Y:S01]  /*31e0*/  STL.128 [R1+0x200], R12 ;  /* 0x0002000c01007387 */ /* 0x0001e20000100c00 */
[----:B------:R-:W-:Y:S05]  /*31f0*/  @!P1 BRA `(.L_x_12252) ;  /* 0x0000000000049947 */ /* 0x000fea0003800000 */
[----:B------:R-:W-:Y:S01]  /*3200*/  BPT.TRAP 0x1 ;  /* 0x000000040000795c */ /* 0x000fe20000300000 */
.L_x_12252:
[----:B------:R-:W-:Y:S05]  /*3210*/  BSYNC B0 ;  /* 0x0000000000007941 */ /* 0x000fea0003800000 */
.L_x_12251:
[----:B0-----:R-:W2:Y:S01]  /*3220*/  LDL.64 R12, [R1+0x8] ;  /* 0x00000800010c7983 */ /* 0x001ea20000100a00 */
[----:B-----5:R-:W-:Y:S01]  /*3230*/  SHF.L.U32 R11, R11, 0x1f, RZ ;  /* 0x0000001f0b0b7819 */ /* 0x020fe200000006ff */
[----:B------:R-:W-:Y:S01]  /*3240*/  BSSY B0, `(.L_x_12253) ;  /* 0x0000006000007945 */ /* 0x000fe20003800000 */
[----:B--2---:R-:W-:-:S05]  /*3250*/  MOV R13, R12 ;  /* 0x0000000c000d7202 */ /* 0x004fca0000000f00 */
[----:B------:R-:W-:-:S04]  /*3260*/  IMAD R10, R10, 0x8, R13 ;  /* 0x000000080a0a7824 */ /* 0x000fc800078e020d */
[----:B------:R0:W1:Y:S01]  /*3270*/  SYNCS.PHASECHK.TRANS64.TRYWAIT P0, [R10+URZ], R11 ;  /* 0x0000000b0a0075a7 */ /* 0x000062000800017f */
[----:B------:R-:W-:Y:S05]  /*3280*/  @!P1 BRA `(.L_x_12254) ;  /* 0x0000000000049947 */ /* 0x000fea0003800000 */
[----:B------:R-:W-:Y:S01]  /*3290*/  BPT.TRAP 0x1 ;  /* 0x000000040000795c */ /* 0x000fe20000300000 */
.L_x_12254:
[----:B------:R-:W-:Y:S05]  /*32a0*/  BSYNC B0 ;  /* 0x0000000000007941 */ /* 0x000fea0003800000 */
.L_x_12253:
[----:B------:R-:W-:Y:S04]  /*32b0*/  BSSY B0, `(.L_x_12255) ;  /* 0x0000004000007945 */ /* 0x000fe80003800000 */
[----:B-1----:R-:W-:Y:S05]  /*32c0*/  @P0 BRA `(.L_x_12256) ;  /* 0x0000000000080947 */ /* 0x002fea0003800000 */
[----:B------:R-:W1:Y:S02]  /*32d0*/  SYNCS.PHASECHK.TRANS64.TRYWAIT P0, [R10+URZ], R11 ;  /* 0x0000000b0a0075a7 */ /* 0x000e64000800017f */
[----:B-1----:R-:W-:Y:S05]  /*32e0*/  @!P0 BRA `(.L_x_12257) ;  /* 0x0000029c00408947 */ /* 0x002fea0003800000 */
.L_x_12256:
[----:B------:R-:W-:Y:S05]  /*32f0*/  BSYNC B0 ;  /* 0x0000000000007941 */ /* 0x000fea0003800000 */
.L_x_12255:
        /* <DEDUP_REMOVED lines=58> */
.L_x_12502:
[----:B------:R-:W-:Y:S05]  /*36a0*/  BSYNC B0 ;  /* 0x0000000000007941 */ /* 0x000fea0003800000 */
.L_x_12258:
[----:B------:R-:W2:Y:S04]  /*36b0*/  LDL R12, [R1+0x54] ;  /* 0x00005400010c7983 */ /* 0x000ea80000100800 */
[----:B0-----:R0:W5:Y:S01]  /*36c0*/  LDL.64 R10, [R1+0x218] ;  /* 0x00021800010a7983 */ /* 0x0011620000100a00 */
[----:B------:R-:W-:Y:S01]  /*36d0*/  BSSY B0, `(.L_x_12260) ;  /* 0x0000005000007945 */ /* 0x000fe20003800000 */
[----:B--2---:R-:W-:-:S04]  /*36e0*/  LOP3.LUT R12, R12, 0x1, RZ, 0xfc, !PT ;  /* 0x000000010c0c7812 */ /* 0x004fc800078efcff */
[----:B------:R-:W-:-:S13]  /*36f0*/  ISETP.NE.AND P1, PT, R12, 0x3, PT ;  /* 0x000000030c00780c */ /* 0x000fda0003f25270 */
[----:B0-----:R-:W-:Y:S05]  /*3700*/  @!P1 BRA `(.L_x_12261) ;  /* 0x0000000000049947 */ /* 0x001fea0003800000 */
[----:B------:R-:W-:Y:S01]  /*3710*/  BPT.TRAP 0x1 ;  /* 0x000000040000795c */ /* 0x000fe20000300000 */
.L_x_12261:
[----:B------:R-:W-:Y:S05]  /*3720*/  BSYNC B0 ;  /* 0x0000000000007941 */ /* 0x000fea0003800000 */
.L_x_12260:
        /* <DEDUP_REMOVED lines=8> */
.L_x_12263:
[----:B------:R-:W-:Y:S05]  /*37b0*/  BSYNC B0 ;  /* 0x0000000000007941 */ /* 0x000fea0003800000 */
.L_x_12262:
[----:B------:R-:W-:Y:S04]  /*37c0*/  BSSY B0, `(.L_x_12264) ;  /* 0x0000004000007945 */ /* 0x000fe80003800000 */
[----:B-1----:R-:W-:Y:S05]  /*37d0*/  @P0 BRA `(.L_x_12265) ;  /* 0x0000000000080947 */ /* 0x002fea0003800000 */
[----:B------:R-:W1:Y:S02]  /*37e0*/  SYNCS.PHASECHK.TRANS64.TRYWAIT P0, [R10+URZ], R11 ;  /* 0x0000000b0a0075a7 */ /* 0x000e64000800017f */
[----:B-1----:R-:W-:Y:S05]  /*37f0*/  @!P0 BRA `(.L_x_12266) ;  /* 0x0000029800248947 */ /* 0x002fea0003800000 */
.L_x_12265:
[----:B------:R-:W-:Y:S05]  /*3800*/  BSYNC B0 ;  /* 0x0000000000007941 */ /* 0x000fea0003800000 */
.L_x_12264:
        /* <DEDUP_REMOVED lines=9> */
[----:B------:R-:W5:Y:S04]  /*38a0*/  LDL.64 R74, [R1+0x110] ;  /* 0x00011000014a7983 */ /* 0x000f680000100a00 */
[----:B------:R-:W5:Y:S01]  /*38b0*/  LDL.64 R76, [R1+0x110] ;  /* 0x00011000014c7983 */ /* 0x000f620000100a00 */
[----:B--2---:R-:W-:Y:S01]  /*38c0*/  IMAD R10, R73, 0xc00, R10 ;  /* 0x00000c00490a7824 */ /* 0x004fe200078e020a */
[----:B------:R-:W-:-:S02]  /*38d0*/  R2UR UR7, R11 ;  /* 0x000000000b0772ca */ /* 0x000fc400000e0000 */
[----:B---3--:R-:W-:Y:S02]  /*38e0*/  ISETP.NE.U32.AND P0, PT, R72, RZ, PT ;  /* 0x000000ff4800720c */ /* 0x008fe40003f05070 */
[----:B------:R-:W-:Y:S02]  /*38f0*/  R2UR UR6, R10 ;  /* 0x000000000a0672ca */ /* 0x000fe400000e0000 */
[----:B----4-:R-:W-:Y:S02]  /*3900*/  R2UR UR4, R20 ;  /* 0x00000000140472ca */ /* 0x010fe400000e0000 */
[----:B------:R-:W-:Y:S02]  /*3910*/  R2UR UR5, R21 ;  /* 0x00000000150572ca */ /* 0x000fe400000e0000 */
[----:B------:R-:W2:Y:S05]  /*3920*/  LDL.64 R20, [R1+0x110] ;  /* 0x0001100001147983 */ /* 0x000eaa0000100a00 */
        /* <DEDUP_REMOVED lines=53> */
[----:B------:R-:W3:Y:S01]  /*3c80*/  LDL.64 R72, [R1+0x110] ;  /* 0x0001100001487983 */ /* 0x000ee20000100a00 */
[----:B----4-:R-:W-:Y:S01]  /*3c90*/  VIADD R14, R14, 0x404 ;  /* 0x000004040e0e7836 */ /* 0x010fe20000000000 */
[----:B------:R-:W-:Y:S02]  /*3ca0*/  WARPGROUP.DEPBAR.LE gsb0, 0x0 ;  /* 0x00008000000079c5 */ /* 0x000fe40000010000 */
[----:B------:R-:W-:-:S08]  /*3cb0*/  WARPGROUP.ARRIVE ;  /* 0x00000000000079c5 */ /* 0x000fd00000000000 */
[----:B------:R-:W-:Y:S01]  /*3cc0*/  HGMMA.64x96x16.F32.BF16 R24, gdesc[UR4], R24, gsb0 ;  /* 0x01600000041879f0 */ /* 0x000fe20008001818 */
[----:B------:R-:W-:Y:S02]  /*3cd0*/  VIADD R12, R10, 0x304 ;  /* 0x000003040a0c7836 */ /* 0x000fe40000000000 */
[----:B------:R-:W-:Y:S01]  /*3ce0*/  IMAD.MOV.U32 R13, RZ, RZ, R11 ;  /* 0x000000ffff0d7224 */ /* 0x000fe200078e000b */
[----:B------:R-:W-:Y:S02]  /*3cf0*/  R2UR UR4, R14 ;  /* 0x000000000e0472ca */ /* 0x000fe400000e0000 */
[----:B------:R-:W-:Y:S02]  /*3d00*/  R2UR UR6, R12 ;  /* 0x000000000c0672ca */ /* 0x000fe400000e0000 */
[----:B------:R-:W-:Y:S02]  /*3d10*/  R2UR UR7, R13 ;  /* 0x000000000d0772ca */ /* 0x000fe400000e0000 */
[----:B------:R-:W-:Y:S01]  /*3d20*/  R2UR UR5, R15 ;  /* 0x000000000f0572ca */ /* 0x000fe200000e0000 */
[----:B-----5:R-:W-:-:S02]  /*3d30*/  VIADD R18, R18, 0x406 ;  /* 0x0000040612127836 */ /* 0x020fc40000000000 */
        /* <DEDUP_REMOVED lines=9> */
[----:B--2---:R-:W-:Y:S02]  /*3dd0*/  VIADD R20, R20, 0x800 ;  /* 0x0000080014147836 */ /* 0x004fe40000000000 */
[----:B------:R-:W-:-:S02]  /*3de0*/  VIADD R12, R10, 0x600 ;  /* 0x000006000a0c7836 */ /* 0x000fc40000000000 */
[----:B------:R-:W-:Y:S01]  /*3df0*/  IMAD.MOV.U32 R13, RZ, RZ, R11 ;  /* 0x000000ffff0d7224 */ /* 0x000fe200078e000b */
[----:B------:R-:W-:Y:S02]  /*3e00*/  WARPGROUP.DEPBAR.LE gsb0, 0x0 ;  /* 0x00008000000079c5 */ /* 0x000fe40000010000 */
[----:B------:R-:W-:-:S06]  /*3e10*/  WARPGROUP.ARRIVE ;  /* 0x00000000000079c5 */ /* 0x000fcc0000000000 */
[----:B------:R-:W-:Y:S01]  /*3e20*/  HGMMA.64x96x16.F32.BF16 R24, gdesc[UR4], R24, gsb0 ;  /* 0x01600000041879f0 */ /* 0x000fe20008001818 */
[----:B------:R-:W-:Y:S02]  /*3e30*/  R2UR UR6, R12 ;  /* 0x000000000c0672ca */ /* 0x000fe400000e0000 */
[----:B------:R-:W-:Y:S02]  /*3e40*/  R2UR UR7, R13 ;  /* 0x000000000d0772ca */ /* 0x000fe400000e0000 */
[----:B------:R-:W-:Y:S01]  /*3e50*/  R2UR UR4, R20 ;  /* 0x00000000140472ca */ /* 0x000fe200000e0000 */
[----:B------:R-:W2:Y:S01]  /*3e60*/  LDL.64 R12, [R1+0x110] ;  /* 0x00011000010c7983 */ /* 0x000ea20000100a00 */
[----:B------:R-:W-:Y:S01]  /*3e70*/  R2UR UR5, R21 ;  /* 0x00000000150572ca */ /* 0x000fe200000e0000 */
[----:B---3--:R-:W-:Y:S02]  /*3e80*/  VIADD R72, R72, 0x802 ;  /* 0x0000080248487836 */ /* 0x008fe40000000000 */
        /* <DEDUP_REMOVED lines=8> */
[----:B------:R-:W3:Y:S01]  /*3f10*/  LDL.64 R14, [R1+0x110] ;  /* 0x00011000010e7983 */ /* 0x000ee20000100a00 */
[----:B------:R-:W-:Y:S01]  /*3f20*/  R2UR UR5, R73 ;  /* 0x00000000490572ca */ /* 0x000fe200000e0000 */
[----:B------:R-:W-:Y:S02]  /*3f30*/  VIADD R74, R74, 0x804 ;  /* 0x000008044a4a7836 */ /* 0x000fe40000000000 */
[----:B------:R-:W-:Y:S01]  /*3f40*/  VIADD R18, R10, 0x604 ;  /* 0x000006040a127836 */ /* 0x000fe20000000000 */
[----:B------:R-:W4:Y:S01]  /*3f50*/  LDL.64 R72, [R1+0x110] ;  /* 0x0001100001487983 */ /* 0x000f220000100a00 */
[----:B------:R-:W-:Y:S01]  /*3f60*/  IMAD.MOV.U32 R19, RZ, RZ, R11 ;  /* 0x000000ffff137224 */ /* 0x000fe200078e000b */
[----:B------:R-:W-:-:S02]  /*3f70*/  WARPGROUP.DEPBAR.LE gsb0, 0x0 ;  /* 0x00008000000079c5 */ /* 0x000fc40000010000 */
[----:B------:R-:W-:-:S06]  /*3f80*/  WARPGROUP.ARRIVE ;  /* 0x00000000000079c5 */ /* 0x000fcc0000000000 */
[----:B------:R-:W-:Y:S01]  /*3f90*/  HGMMA.64x96x16.F32.BF16 R24, gdesc[UR4], R24, gsb0 ;  /* 0x01600000041879f0 */ /* 0x000fe20008001818 */
[----:B------:R-:W-:Y:S02]  /*3fa0*/  R2UR UR6, R18 ;  /* 0x00000000120672ca */ /* 0x000fe400000e0000 */
[----:B------:R-:W-:Y:S02]  /*3fb0*/  R2UR UR7, R19 ;  /* 0x00000000130772ca */ /* 0x000fe400000e0000 */
[----:B------:R-:W-:Y:S01]  /*3fc0*/  R2UR UR4, R74 ;  /* 0x000000004a0472ca */ /* 0x000fe200000e0000 */
[----:B------:R-:W5:Y:S01]  /*3fd0*/  LDL.64 R18, [R1+0x110] ;  /* 0x0001100001127983 */ /* 0x000f620000100a00 */
        /* <DEDUP_REMOVED lines=21> */
[----:B------:R-:W0:Y:S01]  /*4130*/  S2R R78, SR_TID.X ;  /* 0x00000000004e7919 */ /* 0x000e220000002100 */
[----:B---3--:R-:W-:Y:S02]  /*4140*/  VIADD R14, R14, 0xc02 ;  /* 0x00000c020e0e7836 */ /* 0x008fe40000000000 */
[----:B------:R-:W-:-:S02]  /*4150*/  VIADD R12, R10, 0x902 ;  /* 0x000009020a0c7836 */ /* 0x000fc40000000000 */
[----:B------:R-:W-:Y:S01]  /*4160*/  IMAD.MOV.U32 R13, RZ, RZ, R11 ;  /* 0x000000ffff0d7224 */ /* 0x000fe200078e000b */
[----:B------:R-:W-:Y:S02]  /*4170*/  WARPGROUP.DEPBAR.LE gsb0, 0x0 ;  /* 0x00008000000079c5 */ /* 0x000fe40000010000 */
[----:B------:R-:W-:-:S06]  /*4180*/  WARPGROUP.ARRIVE ;  /* 0x00000000000079c5 */ /* 0x000fcc0000000000 */
[----:B------:R-:W-:Y:S01]  /*4190*/  HGMMA.64x96x16.F32.BF16 R24, gdesc[UR4], R24, gsb0 ;  /* 0x01600000041879f0 */ /* 0x000fe20008001818 */
[----:B0-----:R-:W-:-:S04]  /*41a0*/  LOP3.LUT R78, R78, 0x7f, RZ, 0xc0, !PT ;  /* 0x0000007f4e4e7812 */ /* 0x001fc800078ec0ff */
[----:B------:R-:W-:Y:S02]  /*41b0*/  ISETP.NE.AND P0, PT, R78, RZ, PT ;  /* 0x000000ff4e00720c */ /* 0x000fe40003f05270 */
[----:B------:R-:W-:-:S11]  /*41c0*/  R2UR UR6, R12 ;  /* 0x000000000c0672ca */ /* 0x000fd600000e0000 */
        /* <DEDUP_REMOVED lines=8> */
[----:B-----5:R-:W-:Y:S02]  /*4250*/  VIADD R18, R18, 0xc04 ;  /* 0x00000c0412127836 */ /* 0x020fe40000000000 */
        /* <DEDUP_REMOVED lines=10> */
[----:B----4-:R-:W-:Y:S01]  /*4300*/  VIADD R72, R72, 0xc06 ;  /* 0x00000c0648487836 */ /* 0x010fe20000000000 */
[----:B------:R-:W-:Y:S02]  /*4310*/  R2UR UR6, R10 ;  /* 0x000000000a0672ca */ /* 0x000fe400000e0000 */
[----:B------:R-:W-:Y:S02]  /*4320*/  R2UR UR7, R11 ;  /* 0x000000000b0772ca */ /* 0x000fe400000e0000 */
[----:B------:R-:W-:Y:S02]  /*4330*/  R2UR UR4, R72 ;  /* 0x00000000480472ca */ /* 0x000fe400000e0000 */
[----:B------:R-:W-:Y:S01]  /*4340*/  R2UR UR5, R73 ;  /* 0x00000000490572ca */ /* 0x000fe200000e0000 */
[----:B------:R-:W0:Y:S01]  /*4350*/  S2R R78, SR_TID.X ;  /* 0x00000000004e7919 */ /* 0x000e220000002100 */
[----:B------:R-:W-:Y:S01]  /*4360*/  STL [R1+0x90], R0 ;  /* 0x0000900001007387 */ /* 0x000fe20000100800 */
[----:B------:R-:W-:-:S02]  /*4370*/  WARPGROUP.DEPBAR.LE gsb0, 0x0 ;  /* 0x00008000000079c5 */ /* 0x000fc40000010000 */
[----:B------:R-:W-:-:S08]  /*4380*/  WARPGROUP.ARRIVE ;  /* 0x00000000000079c5 */ /* 0x000fd00000000000 */
[----:B------:R-:W-:Y:S01]  /*4390*/  HGMMA.64x96x16.F32.BF16 R24, gdesc[UR4], R24, gsb0 ;  /* 0x01600000041879f0 */ /* 0x000fe20008001818 */
[----:B--2---:R-:W-:Y:S01]  /*43a0*/  @!P0 MOV R21, R20 ;  /* 0x0000001400158202 */ /* 0x004fe20000000f00 */
[----:B------:R-:W-:Y:S04]  /*43b0*/  STL [R1+0x90], R0 ;  /* 0x0000900001007387 */ /* 0x000fe80000100800 */
[----:B------:R-:W-:Y:S01]  /*43c0*/  STL [R1+0x90], R0 ;  /* 0x0000900001007387 */ /* 0x000fe20000100800 */
[----:B---3--:R-:W-:-:S03]  /*43d0*/  @!P0 IMAD R76, R76, 0x8, R21 ;  /* 0x000000084c4c8824 */ /* 0x008fc600078e0215 */
[----:B------:R-:W-:Y:S01]  /*43e0*/  STL [R1+0x90], R0 ;  /* 0x0000900001007387 */ /* 0x000fe20000100800 */
[----:B0-----:R-:W-:-:S03]  /*43f0*/  SHF.R.U32.HI R77, RZ, 0x7, R78 ;  /* 0x00000007ff4d7819 */ /* 0x001fc6000001164e */
[----:B------:R-:W-:Y:S04]  /*4400*/  STL [R1+0x90], R0 ;  /* 0x0000900001007387 */ /* 0x000fe80000100800 */
[----:B------:R-:W-:Y:S04]  /*4410*/  STL [R1+0x90], R0 ;  /* 0x0000900001007387 */ /* 0x000fe80000100800 */
[----:B------:R-:W-:Y:S01]  /*4420*/  STL [R1+0x90], R0 ;  /* 0x0000900001007387 */ /* 0x000fe20000100800 */
[----:B------:R-:W-:-:S03]  /*4430*/  IADD3 R18, -R77, 0xb, RZ ;  /* 0x0000000b4d127810 */ /* 0x000fc60007ffe1ff */
        /* <DEDUP_REMOVED lines=13> */
[----:B------:R-:W2:Y:S04]  /*4510*/  LDL R78, [R1+0x13c] ;  /* 0x00013c00014e7983 */ /* 0x000ea80000100800 */
[----:B------:R-:W3:Y:S04]  /*4520*/  LDL R77, [R1+0x70] ;  /* 0x00007000014d7983 */ /* 0x000ee80000100800 */
[----:B-1----:R-:W4:Y:S04]  /*4530*/  LDL.64 R10, [R1+0x170] ;  /* 0x00017000010a7983 */ /* 0x002f280000100a00 */
[----:B------:R-:W5:Y:S04]  /*4540*/  LDL R76, [R1+0x168] ;  /* 0x00016800014c7983 */ /* 0x000f680000100800 */
[----:B------:R-:W5:Y:S04]  /*4550*/  LDL.128 R12, [R1+0x140] ;  /* 0x00014000010c7983 */ /* 0x000f680000100c00 */
[----:B------:R-:W2:Y:S04]  /*4560*/  LDL.128 R72, [R1+0x150] ;  /* 0x0001500001487983 */ /* 0x000ea80000100c00 */
[----:B----4-:R-:W4:Y:S04]  /*4570*/  LD.E R21, desc[UR40][R10.64] ;  /* 0x000000280a157980 */ /* 0x010f28000c101900 */
[----:B------:R-:W5:Y:S01]  /*4580*/  LDL.64 R10, [R1+0x160] ;  /* 0x00016000010a7983 */ /* 0x000f620000100a00 */
[----:B--2---:R-:W-:Y:S01]  /*4590*/  ISETP.GE.AND P2, PT, R73, 0x1, PT ;  /* 0x000000014900780c */ /* 0x004fe20003f46270 */
[----:B------:R-:W-:-:S02]  /*45a0*/  UMOV UR4, 0xffffffa0 ;  /* 0xffffffa000047882 */ /* 0x000fc40000000000 */
[----:B------:R-:W-:Y:S01]  /*45b0*/  UIMAD UR4, UR49, UR4, 0x60 ;  /* 0x00000060310474a4 */ /* 0x000fe2000f8e0204 */
[----:B------:R-:W-:Y:S05]  /*45c0*/  BSSY B0, `(.L_x_12267) ;  /* 0x00000a3000007945 */ /* 0x000fea0003800000 */
[----:B------:R-:W-:Y:S02]  /*45d0*/  VIADD R72, R72, UR4 ;  /* 0x0000000448487c36 */ /* 0x000fe40008000000 */
[-C--:B----4-:R-:W-:Y:S01]  /*45e0*/  FMUL.FTZ R20, R27, R21.reuse ;  /* 0x000000151b147220 */ /* 0x090fe20000410000 */
[----:B------:R-:W-:Y:S01]  /*45f0*/  SHF.R.S32.HI R27, RZ, 0x1f, R78 ;  /* 0x0000001fff1b7819 */ /* 0x000fe2000001144e */
[-C--:B------:R-:W-:Y:S01]  /*4600*/  FMUL.FTZ R19, R24, R21.reuse ;  /* 0x0000001518137220 */ /* 0x080fe20000410000 */
[-C--:B------:R-:W-:Y:S01]  /*4610*/  FMUL.FTZ R24, R25, R21.reuse ;  /* 0x0000001519187220 */ /* 0x080fe20000410000 */
[-C--:B------:R-:W-:Y:S01]  /*4620*/  FMUL.FTZ R25, R28, R21.reuse ;  /* 0x000000151c197220 */ /* 0x080fe20000410000 */
[----:B------:R-:W-:Y:S01]  /*4630*/  LEA.HI R28, R27, R78, RZ, 0x7 ;  /* 0x0000004e1b1c7211 */ /* 0x000fe200078f38ff */
[----:B------:R-:W-:-:S03]  /*4640*/  FMUL.FTZ R92, R29, R21 ;  /* 0x000000151d5c7220 */ /* 0x000fc60000410000 */
[----:B------:R-:W-:Y:S01]  /*4650*/  LOP3.LUT R29, R28, 0xffffff80, RZ, 0xc0, !PT ;  /* 0xffffff801c1d7812 */ /* 0x000fe200078ec0ff */
[----:B------:R-:W-:-:S04]  /*4660*/  FMUL.FTZ R141, R30, R21 ;  /* 0x000000151e8d7220 */ /* 0x000fc80000410000 */
[----:B------:R-:W-:Y:S02]  /*4670*/  IMAD.IADD R29, R78, 0x1, -R29 ;  /* 0x000000014e1d7824 */ /* 0x000fe400078e0a1d */
[----:B------:R-:W-:-:S03]  /*4680*/  FMUL.FTZ R98, R32, R21 ;  /* 0x0000001520627220 */ /* 0x000fc60000410000 */
[----:B------:R-:W-:Y:S01]  /*4690*/  SHF.R.S32.HI R30, RZ, 0x1f, R29 ;  /* 0x0000001fff1e7819 */ /* 0x000fe2000001141d */
[----:B------:R-:W-:-:S03]  /*46a0*/  FMUL.FTZ R96, R36, R21 ;  /* 0x0000001524607220 */ /* 0x000fc60000410000 */
[----:B------:R-:W-:Y:S01]  /*46b0*/  LEA.HI R32, R30, R29, RZ, 0x2 ;  /* 0x0000001d1e207211 */ /* 0x000fe200078f10ff */
[-C--:B------:R-:W-:Y:S01]  /*46c0*/  FMUL.FTZ R139, R34, R21.reuse ;  /* 0x00000015228b7220 */ /* 0x080fe20000410000 */
[-C--:B------:R-:W-:Y:S01]  /*46d0*/  FMUL.FTZ R133, R43, R21.reuse ;  /* 0x000000152b857220 */ /* 0x080fe20000410000 */
[----:B------:R-:W-:Y:S02]  /*46e0*/  LEA.HI R36, R27, R78, RZ, 0x2 ;  /* 0x0000004e1b247211 */ /* 0x000fe400078f10ff */
[--C-:B------:R-:W-:Y:S02]  /*46f0*/  SHF.R.S32.HI R34, RZ, 0x2, R32.reuse ;  /* 0x00000002ff227819 */ /* 0x100fe40000011420 */
[----:B------:R-:W-:Y:S01]  /*4700*/  SHF.R.S32.HI R43, RZ, 0x1f, R32 ;  /* 0x0000001fff2b7819 */ /* 0x000fe20000011420 */
[----:B------:R-:W-:Y:S01]  /*4710*/  FMUL.FTZ R88, R49, R21 ;  /* 0x0000001531587220 */ /* 0x000fe20000410000 */
[----:B------:R-:W-:Y:S02]  /*4720*/  LOP3.LUT R49, R36, 0xfffffffc, RZ, 0xc0, !PT ;  /* 0xfffffffc24317812 */ /* 0x000fe400078ec0ff */
[----:B------:R-:W-:-:S02]  /*4730*/  LEA.HI R36, R43, R34, RZ, 0x3 ;  /* 0x000000222b247211 */ /* 0x000fc400078f18ff */
[----:B------:R-:W-:Y:S01]  /*4740*/  SHF.R.S32.HI R43, RZ, 0x7, R28 ;  /* 0x00000007ff2b7819 */ /* 0x000fe2000001141c */
[----:B------:R-:W-:Y:S01]  /*4750*/  FMUL.FTZ R137, R38, R21 ;  /* 0x0000001526897220 */ /* 0x000fe20000410000 */
[----:B------:R-:W-:Y:S01]  /*4760*/  LEA.HI R30, R30, R29, RZ, 0x5 ;  /* 0x0000001d1e1e7211 */ /* 0x000fe200078f28ff */
[----:B------:R-:W-:Y:S01]  /*4770*/  IMAD.IADD R38, R78, 0x1, -R49 ;  /* 0x000000014e267824 */ /* 0x000fe200078e0a31 */
[----:B------:R-:W-:Y:S02]  /*4780*/  LOP3.LUT R49, R36, 0xfffffff8, RZ, 0xc0, !PT ;  /* 0xfffffff824317812 */ /* 0x000fe400078ec0ff */
[----:B------:R-:W-:Y:S02]  /*4790*/  LEA.HI R28, R28, R43, RZ, 0x1 ;  /* 0x0000002b1c1c7211 */ /* 0x000fe400078f08ff */
[----:B------:R-:W-:Y:S01]  /*47a0*/  SHF.R.S32.HI R30, RZ, 0x5, R30 ;  /* 0x00000005ff1e7819 */ /* 0x000fe2000001141e */
[----:B------:R-:W-:Y:S01]  /*47b0*/  IMAD.IADD R49, R34, 0x1, -R49 ;  /* 0x0000000122317824 */ /* 0x000fe200078e0a31 */
[----:B------:R-:W-:-:S02]  /*47c0*/  LOP3.LUT R28, R28, 0x3fffffe, RZ, 0xc0, !PT ;  /* 0x03fffffe1c1c7812 */ /* 0x000fc400078ec0ff */
[----:B------:R-:W-:Y:S01]  /*47d0*/  LEA.HI R34, R38, R38, RZ, 0x1 ;  /* 0x0000002626227211 */ /* 0x000fe200078f08ff */
[----:B---3--:R-:W-:Y:S01]  /*47e0*/  IMAD R30, R77, 0x8, R30 ;  /* 0x000000084d1e7824 */ /* 0x008fe200078e021e */
[----:B-----5:R-:W-:Y:S01]  /*47f0*/  ISETP.NE.AND P1, PT, R10, 0x1, PT ;  /* 0x000000010a00780c */ /* 0x020fe20003f25270 */
        /* <DEDUP_REMOVED lines=8> */
[----:B------:R-:W-:Y:S01]  /*4880*/  IMAD.U32 R34, RZ, RZ, UR49 ;  /* 0x00000031ff227e24 */ /* 0x000fe2000f8e00ff */
[----:B------:R-:W-:Y:S01]  /*4890*/  LOP3.LUT R32, R32, 0x7ffffffc, RZ, 0xc0, !PT ;  /* 0x7ffffffc20207812 */ /* 0x000fe200078ec0ff */
[-C--:B------:R-:W-:Y:S02]  /*48a0*/  FMUL.FTZ R150, R33, R21.reuse ;  /* 0x0000001521967220 */ /* 0x080fe40000410000 */
[----:B------:R-:W1:Y:S01]  /*48b0*/  SHFL.IDX PT, R38, R30, RZ, 0x1c1f ;  /* 0x001c1fff1e267589 */ /* 0x000e6200000e0000 */
[----:B------:R-:W-:Y:S02]  /*48c0*/  IMAD R34, R34, -0x60, R13 ;  /* 0xffffffa022227824 */ /* 0x000fe400078e020d */
[-C--:B------:R-:W-:Y:S01]  /*48d0*/  FMUL.FTZ R33, R35, R21.reuse ;  /* 0x0000001523217220 */ /* 0x080fe20000410000 */
        /* <DEDUP_REMOVED lines=34> */
[----:B------:R-:W-:Y:S02]  /*4b00*/  VIADD R29, R34, 0x61 ;  /* 0x00000061221d7836 */ /* 0x000fe40000000000 */
[----:B------:R-:W-:Y:S01]  /*4b10*/  FMUL.FTZ R21, R71, R21 ;  /* 0x0000001547157220 */ /* 0x000fe20000410000 */
[----:B------:R-:W0:Y:S01]  /*4b20*/  MUFU.TANH R19, R19 ;  /* 0x0000001300137308 */ /* 0x000e220000002400 */
[----:B------:R-:W-:Y:S02]  /*4b30*/  IMAD R43, R32, -0x2, R29 ;  /* 0xfffffffe202b7824 */ /* 0x000fe400078e021d */
[----:B------:R-:W-:Y:S02]  /*4b40*/  VIADD R29, R34, 0x60 ;  /* 0x00000060221d7836 */ /* 0x000fe40000000000 */
[----:B------:R-:W-:-:S03]  /*4b50*/  IMAD.IADD R34, R43, 0x1, -R12 ;  /* 0x000000012b227824 */ /* 0x000fc600078e0a0c */
[----:B------:R-:W2:Y:S01]  /*4b60*/  MUFU.TANH R24, R24 ;  /* 0x0000001800187308 */ /* 0x000ea20000002400 */
[----:B------:R-:W-:-:S07]  /*4b70*/  LOP3.LUT R43, RZ, R14, RZ, 0x33, !PT ;  /* 0x0000000eff2b7212 */ /* 0x000fce00078e33ff */
        /* <DEDUP_REMOVED lines=47> */
[----:B------:R-:W0:Y:S01]  /*4e70*/  MUFU.TANH R21, R21 ;  /* 0x0000001500157308 */ /* 0x000e220000002400 */
[----:B------:R-:W-:-:S02]  /*4e80*/  IMAD.U32 R51, RZ, RZ, UR4 ;  /* 0x00000004ff337e24 */ /* 0x000fc4000f8e00ff */
[----:B------:R-:W-:Y:S01]  /*4e90*/  IMAD.IADD R43, R34, 0x1, R43 ;  /* 0x00000001222b7824 */ /* 0x000fe200078e022b */
[----:B-1----:R-:W-:Y:S01]  /*4ea0*/  VIADDMNMX R14, R38, R49, R36, PT ;  /* 0x00000031260e7246 */ /* 0x002fe20003800124 */
[----:B------:R-:W-:Y:S02]  /*4eb0*/  IMAD R34, R32, -0x2, R51 ;  /* 0xfffffffe20227824 */ /* 0x000fe400078e0233 */
        /* <DEDUP_REMOVED lines=12> */
.L_x_12270:
[----:B------:R-:W-:-:S13]  /*4f80*/  ISETP.NE.AND P1, PT, R73, 0x1, PT ;  /* 0x000000014900780c */ /* 0x000fda0003f25270 */
[----:B------:R-:W-:-:S05]  /*4f90*/  @P1 IMAD.HI.U32 R32, R29, R74, RZ ;  /* 0x0000004a1d201227 */ /* 0x000fca00078e00ff */
[----:B------:R-:W-:-:S07]  /*4fa0*/  @P1 SHF.R.U32.HI R29, RZ, R75, R32 ;  /* 0x0000004bff1d1219 */ /* 0x000fce0000011620 */
.L_x_12271:
[----:B------:R-:W-:Y:S05]  /*4fb0*/  BSYNC B1 ;  /* 0x0000000000017941 */ /* 0x000fea0003800000 */
.L_x_12269:
[----:B------:R-:W-:-:S05]  /*4fc0*/  IMAD R32, R29, R73, R34 ;  /* 0x000000491d207224 */ /* 0x000fca00078e0222 */
[----:B------:R-:W-:Y:S02]  /*4fd0*/  VIMNMX R15, R15, R32, !PT ;  /* 0x000000200f0f7248 */ /* 0x000fe40007fe0100 */
[----:B------:R-:W-:-:S07]  /*4fe0*/  VIADDMNMX R14, R32, R73, R14, PT ;  /* 0x00000049200e7246 */ /* 0x000fce000380010e */
.L_x_12268:
[----:B------:R-:W-:Y:S05]  /*4ff0*/  BSYNC B0 ;  /* 0x0000000000007941 */ /* 0x000fea0003800000 */
.L_x_12267:
        /* <DEDUP_REMOVED lines=14> */
[C---:B------:R-:W-:Y:S02]  /*50e0*/  ISETP.LT.OR P4, PT, R14.reuse, 0x9, P4 ;  /* 0x000000090e00780c */ /* 0x040fe40002781670 */
        /* <DEDUP_REMOVED lines=116> */
.L_x_12275:
[----:B------:R-:W-:-:S13]  /*5830*/  ISETP.NE.AND P6, PT, R73, 0x1, PT ;  /* 0x000000014900780c */ /* 0x000fda0003fc5270 */
[----:B------:R-:W-:-:S05]  /*5840*/  @P6 IMAD.HI.U32 R74, R12, R74, RZ ;  /* 0x0000004a0c4a6227 */ /* 0x000fca00078e00ff */
[----:B------:R-:W-:-:S07]  /*5850*/  @P6 SHF.R.U32.HI R12, RZ, R75, R74 ;  /* 0x0000004bff0c6219 */ /* 0x000fce000001164a */
.L_x_12276:
[----:B------:R-:W-:Y:S05]  /*5860*/  BSYNC B1 ;  /* 0x0000000000017941 */ /* 0x000fea0003800000 */
.L_x_12274:
[----:B------:R-:W-:-:S05]  /*5870*/  IMAD R12, R12, R73, R34 ;  /* 0x000000490c0c7224 */ /* 0x000fca00078e0222 */
[----:B------:R-:W-:Y:S02]  /*5880*/  VIADDMNMX R14, R12, R73, R14, PT ;  /* 0x000000490c0e7246 */ /* 0x000fe4000380010e */
[----:B------:R-:W-:-:S07]  /*5890*/  VIMNMX R15, R15, R12, !PT ;  /* 0x0000000c0f0f7248 */ /* 0x000fce0007fe0100 */
.L_x_12273:
[----:B------:R-:W-:Y:S05]  /*58a0*/  BSYNC B0 ;  /* 0x0000000000007941 */ /* 0x000fea0003800000 */
.L_x_12272:
[----:B------:R-:W-:Y:S01]  /*58b0*/  ISETP.GT.AND P1, PT, R15, 0x1, !P1 ;  /* 0x000000010f00780c */ /* 0x000fe20004f24270 */
[----:B------:R-:W2:Y:S01]  /*58c0*/  LDL R34, [R1+0x2c4] ;  /* 0x0002c40001227983 */ /* 0x000ea20000100800 */
[----:B------:R-:W-:Y:S02]  /*58d0*/  ISETP.NE.AND P6, PT, R29, RZ, PT ;  /* 0x000000ff1d00720c */ /* 0x000fe40003fc5270 */
[----:B------:R-:W-:Y:S01]  /*58e0*/  ISETP.LT.OR P1, PT, R14, 0x2, P1 ;  /* 0x000000020e00780c */ /* 0x000fe20000f21670 */
[----:B------:R-:W3:Y:S01]  /*58f0*/  LDL R36, [R1+0x2b4] ;  /* 0x0002b40001247983 */ /* 0x000ee20000100800 */
[----:B------:R-:W-:Y:S02]  /*5900*/  ISETP.GT.AND P2, PT, R15, 0x8, !P2 ;  /* 0x000000080f00780c */ /* 0x000fe40005744270 */
[----:B------:R-:W-:Y:S01]  /*5910*/  FSEL R29, R20, -INF , !P1 ;  /* 0xff800000141d7808 */ /* 0x000fe20004800000 */
[----:B------:R-:W4:Y:S01]  /*5920*/  LDL R43, [R1+0x218] ;  /* 0x00021800012b7983 */ /* 0x000f220000100800 */
[----:B------:R-:W-:-:S02]  /*5930*/  ISETP.NE.AND P1, PT, R32, RZ, PT ;  /* 0x000000ff2000720c */ /* 0x000fc40003f25270 */
[C---:B------:R-:W-:Y:S01]  /*5940*/  ISETP.LT.OR P2, PT, R14.reuse, 0x9, P2 ;  /* 0x000000090e00780c */ /* 0x040fe20001741670 */
[----:B------:R-:W5:Y:S01]  /*5950*/  LDL R32, [R1+0x270] ;  /* 0x0002700001207983 */ /* 0x000f620000100800 */
[----:B------:R-:W-:Y:S02]  /*5960*/  ISETP.GT.AND P1, PT, R15, 0x9, !P1 ;  /* 0x000000090f00780c */ /* 0x000fe40004f24270 */
[----:B------:R-:W-:Y:S01]  /*5970*/  FSEL R141, R141, -INF , !P2 ;  /* 0xff8000008d8d7808 */ /* 0x000fe20005000000 */
[----:B------:R-:W4:Y:S01]  /*5980*/  LDL R30, [R1+0x2a8] ;  /* 0x0002a800011e7983 */ /* 0x000f220000100800 */
[----:B------:R-:W-:Y:S02]  /*5990*/  ISETP.LT.OR P1, PT, R14, 0xa, P1 ;  /* 0x0000000a0e00780c */ /* 0x000fe40000f21670 */
[----:B------:R-:W-:Y:S01]  /*59a0*/  ISETP.NE.AND P2, PT, R40, RZ, PT ;  /* 0x000000ff2800720c */ /* 0x000fe20003f45270 */
[----:B------:R-:W4:Y:S01]  /*59b0*/  LDL R60, [R1+0x274] ;  /* 0x00027400013c7983 */ /* 0x000f220000100800 */
[----:B------:R-:W-:-:S02]  /*59c0*/  FSEL R31, R31, -INF , !P1 ;  /* 0xff8000001f1f7808 */ /* 0x000fc40004800000 */
[----:B------:R-:W-:Y:S01]  /*59d0*/  ISETP.NE.AND P1, PT, R25, RZ, PT ;  /* 0x000000ff1900720c */ /* 0x000fe20003f25270 */
[----:B------:R-:W4:Y:S01]  /*59e0*/  LDL R62, [R1+0x278] ;  /* 0x00027800013e7983 */ /* 0x000f220000100800 */
[----:B------:R-:W-:Y:S02]  /*59f0*/  FMNMX.FTZ R13, R152, R130, !PT ;  /* 0x00000082980d7209 */ /* 0x000fe40007810000 */
[----:B------:R-:W-:Y:S01]  /*5a00*/  ISETP.GT.AND P1, PT, R15, 0x10, !P1 ;  /* 0x000000100f00780c */ /* 0x000fe20004f24270 */
[----:B------:R-:W4:Y:S01]  /*5a10*/  LDL R64, [R1+0x27c] ;  /* 0x00027c0001407983 */ /* 0x000f220000100800 */
[----:B------:R-:W-:Y:S02]  /*5a20*/  FMNMX.FTZ R13, R100, R13, !PT ;  /* 0x0000000d640d7209 */ /* 0x000fe40007810000 */
[----:B------:R-:W-:Y:S01]  /*5a30*/  ISETP.LT.OR P1, PT, R14, 0x11, P1 ;  /* 0x000000110e00780c */ /* 0x000fe20000f21670 */
[----:B------:R-:W4:Y:S01]  /*5a40*/  LDL R40, [R1+0x280] ;  /* 0x0002800001287983 */ /* 0x000f220000100800 */
[----:B------:R-:W-:-:S02]  /*5a50*/  FMNMX.FTZ R13, R92, R13, !PT ;  /* 0x0000000d5c0d7209 */ /* 0x000fc40007810000 */
[----:B------:R-:W-:Y:S01]  /*5a60*/  FSEL R139, R139, -INF , !P1 ;  /* 0xff8000008b8b7808 */ /* 0x000fe20004800000 */
[----:B------:R-:W4:Y:S01]  /*5a70*/  LDL R66, [R1+0x284] ;  /* 0x0002840001427983 */ /* 0x000f220000100800 */
[----:B------:R-:W-:Y:S02]  /*5a80*/  ISETP.NE.AND P1, PT, R38, RZ, PT ;  /* 0x000000ff2600720c */ /* 0x000fe40003f25270 */
[----:B------:R-:W-:Y:S01]  /*5a90*/  FMNMX.FTZ R13, R98, R13, !PT ;  /* 0x0000000d620d7209 */ /* 0x000fe20007810000 */
[----:B------:R-:W4:Y:S01]  /*5aa0*/  LDL R68, [R1+0x288] ;  /* 0x0002880001447983 */ /* 0x000f220000100800 */
[----:B------:R-:W-:Y:S02]  /*5ab0*/  ISETP.GT.AND P1, PT, R15, 0x11, !P1 ;  /* 0x000000110f00780c */ /* 0x000fe40004f24270 */
[----:B------:R-:W-:Y:S01]  /*5ac0*/  FMNMX.FTZ R13, R150, R13, !PT ;  /* 0x0000000d960d7209 */ /* 0x000fe20007810000 */
[----:B------:R-:W4:Y:S01]  /*5ad0*/  LDL R70, [R1+0x28c] ;  /* 0x00028c0001467983 */ /* 0x000f220000100800 */
[----:B------:R-:W-:-:S02]  /*5ae0*/  ISETP.LT.OR P1, PT, R14, 0x12, P1 ;  /* 0x000000120e00780c */ /* 0x000fc40000f21670 */
[----:B------:R-:W-:Y:S01]  /*5af0*/  FMNMX.FTZ R13, R96, R13, !PT ;  /* 0x0000000d600d7209 */ /* 0x000fe20007810000 */
[----:B------:R-:W4:Y:S01]  /*5b00*/  LDL R72, [R1+0x294] ;  /* 0x0002940001487983 */ /* 0x000f220000100800 */
[----:B------:R-:W-:Y:S02]  /*5b10*/  FSEL R33, R33, -INF , !P1 ;  /* 0xff80000021217808 */ /* 0x000fe40004800000 */
[----:B------:R-:W-:Y:S01]  /*5b20*/  ISETP.GT.AND P1, PT, R15, 0x18, !P2 ;  /* 0x000000180f00780c */ /* 0x000fe20005724270 */
[----:B------:R-:W4:Y:S01]  /*5b30*/  LDL R74, [R1+0x298] ;  /* 0x00029800014a7983 */ /* 0x000f220000100800 */
[----:B------:R-:W-:Y:S02]  /*5b40*/  ISETP.NE.AND P2, PT, R56, RZ, PT ;  /* 0x000000ff3800720c */ /* 0x000fe40003f45270 */
[----:B------:R-:W-:Y:S01]  /*5b50*/  ISETP.LT.OR P1, PT, R14, 0x19, P1 ;  /* 0x000000190e00780c */ /* 0x000fe20000f21670 */
[----:B------:R-:W4:Y:S01]  /*5b60*/  LDL R56, [R1+0x29c] ;  /* 0x00029c0001387983 */ /* 0x000f220000100800 */
[----:B------:R-:W-:-:S02]  /*5b70*/  FMNMX.FTZ R13, R148, R13, !PT ;  /* 0x0000000d940d7209 */ /* 0x000fc40007810000 */
[----:B------:R-:W-:Y:S01]  /*5b80*/  FSEL R137, R137, -INF , !P1 ;  /* 0xff80000089897808 */ /* 0x000fe20004800000 */
[----:B------:R-:W4:Y:S01]  /*5b90*/  LDL R38, [R1+0x2a4] ;  /* 0x0002a40001267983 */ /* 0x000f220000100800 */
[----:B------:R-:W-:Y:S02]  /*5ba0*/  ISETP.GT.AND P1, PT, R15, 0x19, !P6 ;  /* 0x000000190f00780c */ /* 0x000fe40007724270 */
[----:B------:R-:W-:Y:S01]  /*5bb0*/  ISETP.NE.AND P6, PT, R24, RZ, PT ;  /* 0x000000ff1800720c */ /* 0x000fe20003fc5270 */
[----:B------:R-:W4:Y:S01]  /*5bc0*/  LDL R129, [R1+0x2d4] ;  /* 0x0002d40001817983 */ /* 0x000f220000100800 */
[----:B------:R-:W-:Y:S02]  /*5bd0*/  ISETP.LT.OR P1, PT, R14, 0x1a, P1 ;  /* 0x0000001a0e00780c */ /* 0x000fe40000f21670 */
[----:B------:R-:W-:Y:S01]  /*5be0*/  FMNMX.FTZ R13, R94, R13, !PT ;  /* 0x0000000d5e0d7209 */ /* 0x000fe20007810000 */
[----:B------:R-:W4:Y:S01]  /*5bf0*/  LDL.64 R24, [R1+0xa8] ;  /* 0x0000a80001187983 */ /* 0x000f220000100a00 */
        /* <DEDUP_REMOVED lines=22> */
[----:B------:R-:W-:Y:S01]  /*5d60*/  ISETP.NE.AND P1, PT, R48, RZ, PT ;  /* 0x000000ff3000720c */ /* 0x000fe20003f25270 */
[----:B------:R-:W4:Y:S01]  /*5d70*/  LDL R123, [R1+0x2f0] ;  /* 0x0002f000017b7983 */ /* 0x000f220000100800 */
[----:B------:R-:W-:Y:S02]  /*5d80*/  FMNMX.FTZ R13, R86, R13, !PT ;  /* 0x0000000d560d7209 */ /* 0x000fe40007810000 */
[----:B------:R-:W-:Y:S01]  /*5d90*/  ISETP.GT.AND P1, PT, R15, 0x28, !P1 ;  /* 0x000000280f00780c */ /* 0x000fe20004f24270 */
[----:B------:R-:W4:Y:S01]  /*5da0*/  LDL R48, [R1+0x2bc] ;  /* 0x0002bc0001307983 */ /* 0x000f220000100800 */
[----:B------:R-:W-:-:S02]  /*5db0*/  FMNMX.FTZ R13, R166, R13, !PT ;  /* 0x0000000da60d7209 */ /* 0x000fc40007810000 */
[----:B------:R-:W-:Y:S01]  /*5dc0*/  ISETP.LT.OR P1, PT, R14, 0x29, P1 ;  /* 0x000000290e00780c */ /* 0x000fe20000f21670 */
[----:B------:R-:W4:Y:S01]  /*5dd0*/  LDL R122, [R1+0x2f4] ;  /* 0x0002f400017a7983 */ /* 0x000f220000100800 */
[----:B------:R-:W-:Y:S02]  /*5de0*/  FMNMX.FTZ R13, R82, R13, !PT ;  /* 0x0000000d520d7209 */ /* 0x000fe40007810000 */
[----:B------:R-:W-:Y:S01]  /*5df0*/  FSEL R39, R39, -INF , !P1 ;  /* 0xff80000027277808 */ /* 0x000fe20004800000 */
[----:B------:R-:W4:Y:S01]  /*5e00*/  LDL R121, [R1+0x2f8] ;  /* 0x0002f80001797983 */ /* 0x000f220000100800 */
[----:B------:R-:W-:Y:S02]  /*5e10*/  ISETP.NE.AND P1, PT, R50, RZ, PT ;  /* 0x000000ff3200720c */ /* 0x000fe40003f25270 */
[----:B------:R-:W-:Y:S01]  /*5e20*/  FMNMX.FTZ R13, R164, R13, !PT ;  /* 0x0000000da40d7209 */ /* 0x000fe20007810000 */
[----:B------:R-:W4:Y:S01]  /*5e30*/  LDL R50, [R1+0x2b0] ;  /* 0x0002b00001327983 */ /* 0x000f220000100800 */
[----:B------:R-:W-:-:S02]  /*5e40*/  ISETP.GT.AND P1, PT, R15, 0x29, !P1 ;  /* 0x000000290f00780c */ /* 0x000fc40004f24270 */
[----:B------:R-:W-:Y:S01]  /*5e50*/  ISETP.GT.AND P3, PT, R15, 0x50, !P3 ;  /* 0x000000500f00780c */ /* 0x000fe20005f64270 */
[----:B------:R-:W4:Y:S01]  /*5e60*/  LDL R120, [R1+0x300] ;  /* 0x0003000001787983 */ /* 0x000f220000100800 */
[----:B------:R-:W-:Y:S02]  /*5e70*/  ISETP.LT.OR P1, PT, R14, 0x2a, P1 ;  /* 0x0000002a0e00780c */ /* 0x000fe40000f21670 */
[----:B------:R-:W-:Y:S01]  /*5e80*/  FMNMX.FTZ R13, R84, R13, !PT ;  /* 0x0000000d540d7209 */ /* 0x000fe20007810000 */
[----:B------:R-:W4:Y:S01]  /*5e90*/  LDL R119, [R1+0x304] ;  /* 0x0003040001777983 */ /* 0x000f220000100800 */
[----:B------:R-:W-:Y:S02]  /*5ea0*/  FSEL R131, R131, -INF , !P1 ;  /* 0xff80000083837808 */ /* 0x000fe40004800000 */
[----:B------:R-:W-:Y:S01]  /*5eb0*/  ISETP.NE.AND P1, PT, R51, RZ, PT ;  /* 0x000000ff3300720c */ /* 0x000fe20003f25270 */
[----:B------:R-:W4:Y:S01]  /*5ec0*/  LDL R118, [R1+0x308] ;  /* 0x0003080001767983 */ /* 0x000f220000100800 */
[----:B------:R-:W-:-:S02]  /*5ed0*/  ISETP.GT.AND P4, PT, R15, 0x51, !P4 ;  /* 0x000000510f00780c */ /* 0x000fc40006784270 */
[----:B------:R-:W-:Y:S01]  /*5ee0*/  ISETP.GT.AND P1, PT, R15, 0x30, !P1 ;  /* 0x000000300f00780c */ /* 0x000fe20004f24270 */
[----:B------:R-:W4:Y:S01]  /*5ef0*/  LDL R117, [R1+0x30c] ;  /* 0x00030c0001757983 */ /* 0x000f220000100800 */
[C---:B------:R-:W-:Y:S02]  /*5f00*/  ISETP.LT.OR P3, PT, R14.reuse, 0x51, P3 ;  /* 0x000000510e00780c */ /* 0x040fe40001f61670 */
[----:B------:R-:W-:Y:S01]  /*5f10*/  ISETP.LT.OR P1, PT, R14, 0x31, P1 ;  /* 0x000000310e00780c */ /* 0x000fe20000f21670 */
[----:B------:R-:W4:Y:S01]  /*5f20*/  LDL R116, [R1+0x310] ;  /* 0x0003100001747983 */ /* 0x000f220000100800 */
[----:B------:R-:W-:Y:S02]  /*5f30*/  FMNMX.FTZ R13, R80, R13, !PT ;  /* 0x0000000d500d7209 */ /* 0x000fe40007810000 */
[----:B------:R-:W-:Y:S01]  /*5f40*/  FSEL R225, R225, -INF , !P1 ;  /* 0xff800000e1e17808 */ /* 0x000fe20004800000 */
[----:B------:R-:W4:Y:S01]  /*5f50*/  LDL R115, [R1+0x318] ;  /* 0x0003180001737983 */ /* 0x000f220000100800 */
[----:B------:R-:W-:-:S02]  /*5f60*/  ISETP.NE.AND P1, PT, R52, RZ, PT ;  /* 0x000000ff3400720c */ /* 0x000fc40003f25270 */
[C---:B------:R-:W-:Y:S01]  /*5f70*/  ISETP.GT.AND P5, PT, R15.reuse, 0x58, !P5 ;  /* 0x000000580f00780c */ /* 0x040fe20006fa4270 */
[----:B------:R-:W4:Y:S01]  /*5f80*/  LDL R52, [R1+0x2ac] ;  /* 0x0002ac0001347983 */ /* 0x000f220000100800 */
[----:B------:R-:W-:Y:S02]  /*5f90*/  ISETP.GT.AND P1, PT, R15, 0x31, !P1 ;  /* 0x000000310f00780c */ /* 0x000fe40004f24270 */
[C---:B------:R-:W-:Y:S01]  /*5fa0*/  ISETP.LT.OR P4, PT, R14.reuse, 0x52, P4 ;  /* 0x000000520e00780c */ /* 0x040fe20002781670 */
[----:B------:R-:W4:Y:S01]  /*5fb0*/  LDL R114, [R1+0x31c] ;  /* 0x00031c0001727983 */ /* 0x000f220000100800 */
[----:B------:R-:W-:Y:S02]  /*5fc0*/  ISETP.LT.OR P1, PT, R14, 0x32, P1 ;  /* 0x000000320e00780c */ /* 0x000fe40000f21670 */
[----:B------:R-:W-:Y:S01]  /*5fd0*/  FSEL R51, R10, -INF , !P3 ;  /* 0xff8000000a337808 */ /* 0x000fe20005800000 */
[----:B------:R-:W4:Y:S01]  /*5fe0*/  LDL R113, [R1+0x320] ;  /* 0x0003200001717983 */ /* 0x000f220000100800 */
[----:B------:R-:W-:-:S02]  /*5ff0*/  FSEL R41, R41, -INF , !P1 ;  /* 0xff80000029297808 */ /* 0x000fc40004800000 */
[----:B------:R-:W-:Y:S01]  /*6000*/  ISETP.NE.AND P1, PT, R53, RZ, PT ;  /* 0x000000ff3500720c */ /* 0x000fe20003f25270 */
[----:B------:R-:W4:Y:S01]  /*6010*/  LDL R112, [R1+0x324] ;  /* 0x0003240001707983 */ /* 0x000f220000100800 */
[----:B------:R-:W-:Y:S02]  /*6020*/  FMNMX.FTZ R13, R78, R13, !PT ;  /* 0x0000000d4e0d7209 */ /* 0x000fe40007810000 */
[----:B------:R-:W-:Y:S01]  /*6030*/  ISETP.GT.AND P1, PT, R15, 0x38, !P1 ;  /* 0x000000380f00780c */ /* 0x000fe20004f24270 */
[----:B------:R-:W4:Y:S01]  /*6040*/  LDL R111, [R1+0x328] ;  /* 0x00032800016f7983 */ /* 0x000f220000100800 */
[C---:B------:R-:W-:Y:S02]  /*6050*/  ISETP.LT.OR P5, PT, R14.reuse, 0x59, P5 ;  /* 0x000000590e00780c */ /* 0x040fe40002fa1670 */
[----:B------:R-:W-:Y:S01]  /*6060*/  ISETP.LT.OR P1, PT, R14, 0x39, P1 ;  /* 0x000000390e00780c */ /* 0x000fe20000f21670 */
[----:B------:R-:W4:Y:S01]  /*6070*/  LDL R110, [R1+0x32c] ;  /* 0x00032c00016e7983 */ /* 0x000f220000100800 */
[----:B------:R-:W-:-:S02]  /*6080*/  FSEL R53, R28, -INF , !P4 ;  /* 0xff8000001c357808 */ /* 0x000fc40006000000 */
        /* <DEDUP_REMOVED lines=8> */
[----:B------:R-:W-:-:S03]  /*6110*/  ISETP.LT.OR P1, PT, R14, 0x3a, P1 ;  /* 0x0000003a0e00780c */ /* 0x000fc60000f21670 */
[----:B------:R-:W0:Y:S01]  /*6120*/  SHFL.BFLY PT, R13, R10, 0x2, 0x1f ;  /* 0x0c401f000a0d7f89 */ /* 0x000e2200000e0000 */
[----:B------:R-:W-:Y:S02]  /*6130*/  FSEL R45, R45, -INF , !P1 ;  /* 0xff8000002d2d7808 */ /* 0x000fe40004800000 */
[----:B------:R-:W-:Y:S01]  /*6140*/  ISETP.NE.AND P1, PT, R55, RZ, PT ;  /* 0x000000ff3700720c */ /* 0x000fe20003f25270 */
[----:B------:R-:W4:Y:S01]  /*6150*/  LDL R108, [R1+0x338] ;  /* 0x00033800016c7983 */ /* 0x000f220000100800 */
[----:B------:R-:W-:Y:S02]  /*6160*/  FSEL R55, R11, -INF , !P5 ;  /* 0xff8000000b377808 */ /* 0x000fe40006800000 */
[----:B------:R-:W-:Y:S01]  /*6170*/  ISETP.GT.AND P1, PT, R15, 0x40, !P1 ;  /* 0x000000400f00780c */ /* 0x000fe20004f24270 */
[----:B------:R-:W4:Y:S03]  /*6180*/  LDL R107, [R1+0x33c] ;  /* 0x00033c00016b7983 */ /* 0x000f260000100800 */
[----:B------:R-:W-:Y:S01]  /*6190*/  ISETP.LT.OR P1, PT, R14, 0x41, P1 ;  /* 0x000000410e00780c */ /* 0x000fe20000f21670 */
[----:B------:R-:W4:Y:S03]  /*61a0*/  LDL R106, [R1+0x340] ;  /* 0x00034000016a7983 */ /* 0x000f260000100800 */
[----:B------:R-:W-:Y:S01]  /*61b0*/  FSEL R167, R167, -INF , !P1 ;  /* 0xff800000a7a77808 */ /* 0x000fe20004800000 */
[----:B------:R-:W4:Y:S01]  /*61c0*/  LDL R105, [R1+0x344] ;  /* 0x0003440001697983 */ /* 0x000f220000100800 */
[----:B------:R-:W-:-:S02]  /*61d0*/  ISETP.GT.AND P1, PT, R15, 0x41, !P2 ;  /* 0x000000410f00780c */ /* 0x000fc40005724270 */
[----:B------:R-:W-:Y:S01]  /*61e0*/  ISETP.NE.AND P2, PT, R58, RZ, PT ;  /* 0x000000ff3a00720c */ /* 0x000fe20003f45270 */
[----:B------:R-:W4:Y:S01]  /*61f0*/  LDL R104, [R1+0x348] ;  /* 0x0003480001687983 */ /* 0x000f220000100800 */
[C---:B------:R-:W-:Y:S02]  /*6200*/  ISETP.LT.OR P1, PT, R14.reuse, 0x42, P1 ;  /* 0x000000420e00780c */ /* 0x040fe40000f21670 */
[----:B------:R-:W-:Y:S01]  /*6210*/  ISETP.GT.AND P2, PT, R15, 0x49, !P2 ;  /* 0x000000490f00780c */ /* 0x000fe20005744270 */
[----:B------:R-:W4:Y:S01]  /*6220*/  LDL R58, [R1+0x290] ;  /* 0x00029000013a7983 */ /* 0x000f220000100800 */
[----:B------:R-:W-:Y:S02]  /*6230*/  FSEL R47, R47, -INF , !P1 ;  /* 0xff8000002f2f7808 */ /* 0x000fe40004800000 */
[----:B------:R-:W-:Y:S01]  /*6240*/  ISETP.GT.AND P1, PT, R15, RZ, !P6 ;  /* 0x000000ff0f00720c */ /* 0x000fe20007724270 */
[----:B------:R-:W4:Y:S01]  /*6250*/  LDL R103, [R1+0x350] ;  /* 0x0003500001677983 */ /* 0x000f220000100800 */
[----:B------:R-:W-:-:S02]  /*6260*/  ISETP.LT.OR P2, PT, R14, 0x4a, P2 ;  /* 0x0000004a0e00780c */ /* 0x000fc40001741670 */
[----:B------:R-:W-:Y:S01]  /*6270*/  ISETP.LT.OR P1, PT, R14, 0x1, P1 ;  /* 0x000000010e00780c */ /* 0x000fe20000f21670 */
[----:B------:R-:W4:Y:S01]  /*6280*/  LDL R102, [R1+0x354] ;  /* 0x0003540001667983 */ /* 0x000f220000100800 */
[----:B------:R-:W-:Y:S02]  /*6290*/  FSEL R49, R27, -INF , !P2 ;  /* 0xff8000001b317808 */ /* 0x000fe40005000000 */
[----:B------:R-:W-:Y:S01]  /*62a0*/  FSEL R18, R18, -INF , !P1 ;  /* 0xff80000012127808 */ /* 0x000fe20004800000 */
[----:B------:R-:W4:Y:S01]  /*62b0*/  LDL R27, [R1+0x2cc] ;  /* 0x0002cc00011b7983 */ /* 0x000f220000100800 */
[----:B------:R-:W-:Y:S02]  /*62c0*/  ISETP.NE.AND P1, PT, R57, RZ, PT ;  /* 0x000000ff3900720c */ /* 0x000fe40003f25270 */
[----:B------:R-:W-:Y:S01]  /*62d0*/  FMNMX.FTZ R12, R18, R29, !PT ;  /* 0x0000001d120c7209 */ /* 0x000fe20007810000 */
[----:B------:R-:W4:Y:S01]  /*62e0*/  LDL R101, [R1+0x358] ;  /* 0x0003580001657983 */ /* 0x000f220000100800 */
[----:B------:R-:W-:-:S02]  /*62f0*/  ISETP.GT.AND P1, PT, R15, 0x48, !P1 ;  /* 0x000000480f00780c */ /* 0x000fc40004f24270 */
[----:B------:R-:W-:Y:S01]  /*6300*/  FMNMX.FTZ R12, R141, R12, !PT ;  /* 0x0000000c8d0c7209 */ /* 0x000fe20007810000 */
[----:B------:R-:W4:Y:S01]  /*6310*/  LDL R99, [R1+0x360] ;  /* 0x0003600001637983 */ /* 0x000f220000100800 */
[----:B------:R-:W-:Y:S02]  /*6320*/  ISETP.LT.OR P1, PT, R14, 0x49, P1 ;  /* 0x000000490e00780c */ /* 0x000fe40000f21670 */
[----:B------:R-:W-:Y:S01]  /*6330*/  FMNMX.FTZ R12, R31, R12, !PT ;  /* 0x0000000c1f0c7209 */ /* 0x000fe20007810000 */
[----:B------:R-:W4:Y:S01]  /*6340*/  LDL R97, [R1+0x36c] ;  /* 0x00036c0001617983 */ /* 0x000f220000100800 */
[----:B------:R-:W-:Y:S02]  /*6350*/  FSEL R169, R26, -INF , !P1 ;  /* 0xff8000001aa97808 */ /* 0x000fe40004800000 */
[----:B------:R-:W-:Y:S01]  /*6360*/  FMNMX.FTZ R12, R139, R12, !PT ;  /* 0x0000000c8b0c7209 */ /* 0x000fe20007810000 */
[----:B------:R-:W4:Y:S01]  /*6370*/  LDL R26, [R1+0x250] ;  /* 0x00025000011a7983 */ /* 0x000f220000100800 */
[----:B------:R-:W-:-:S02]  /*6380*/  ISETP.NE.AND P6, PT, R19, RZ, PT ;  /* 0x000000ff1300720c */ /* 0x000fc40003fc5270 */
[----:B------:R-:W-:Y:S01]  /*6390*/  FMNMX.FTZ R12, R33, R12, !PT ;  /* 0x0000000c210c7209 */ /* 0x000fe20007810000 */
[----:B------:R-:W4:Y:S01]  /*63a0*/  LDL R95, [R1+0x374] ;  /* 0x00037400015f7983 */ /* 0x000f220000100800 */
[----:B------:R-:W-:Y:S02]  /*63b0*/  ISETP.GT.AND P6, PT, R15, 0x59, !P6 ;  /* 0x000000590f00780c */ /* 0x000fe400077c4270 */
[----:B------:R-:W-:Y:S01]  /*63c0*/  FMNMX.FTZ R12, R137, R12, !PT ;  /* 0x0000000c890c7209 */ /* 0x000fe20007810000 */
[----:B------:R-:W4:Y:S01]  /*63d0*/  LDL R93, [R1+0x37c] ;  /* 0x00037c00015d7983 */ /* 0x000f220000100800 */
[----:B------:R-:W-:Y:S02]  /*63e0*/  ISETP.LT.OR P6, PT, R14, 0x5a, P6 ;  /* 0x0000005a0e00780c */ /* 0x000fe400037c1670 */
[----:B------:R-:W-:Y:S01]  /*63f0*/  FMNMX.FTZ R12, R35, R12, !PT ;  /* 0x0000000c230c7209 */ /* 0x000fe20007810000 */
[----:B------:R-:W4:Y:S01]  /*6400*/  LDL R91, [R1+0x388] ;  /* 0x00038800015b7983 */ /* 0x000f220000100800 */
[----:B------:R-:W-:-:S02]  /*6410*/  FSEL R57, R21, -INF , !P6 ;  /* 0xff80000015397808 */ /* 0x000fc40007000000 */
[----:B------:R-:W-:Y:S01]  /*6420*/  FMNMX.FTZ R12, R37, R12, !PT ;  /* 0x0000000c250c7209 */ /* 0x000fe20007810000 */
[----:B------:R-:W4:Y:S03]  /*6430*/  LDL R89, [R1+0x390] ;  /* 0x0003900001597983 */ /* 0x000f260000100800 */
        /* <DEDUP_REMOVED lines=29> */
[----:B------:R-:W4:Y:S04]  /*6610*/  LDL R59, [R1+0x41c] ;  /* 0x00041c00013b7983 */ /* 0x000f280000100800 */
[----:B------:R-:W-:Y:S04]  /*6620*/  STL.64 [R1+0x230], R10 ;  /* 0x0002300a01007387 */ /* 0x000fe80000100a00 */
[----:B------:R-:W4:Y:S01]  /*6630*/  LDL R19, [R1+0x234] ;  /* 0x0002340001137983 */ /* 0x000f220000100800 */
[----:B0-----:R-:W-:-:S05]  /*6640*/  FMNMX.FTZ R12, R10, R13, !PT ;  /* 0x0000000d0a0c7209 */ /* 0x001fca0007810000 */
[----:B------:R-:W0:Y:S02]  /*6650*/  SHFL.BFLY PT, R13, R12, 0x1, 0x1f ;  /* 0x0c201f000c0d7f89 */ /* 0x000e2400000e0000 */
[----:B0-----:R-:W-:-:S05]  /*6660*/  FMNMX.FTZ R14, R12, R13, !PT ;  /* 0x0000000d0c0e7209 */ /* 0x001fca0007810000 */
[----:B------:R-:W-:Y:S04]  /*6670*/  STL [R1+0x230], R14 ;  /* 0x0002300e01007387 */ /* 0x000fe80000100800 */
[----:B------:R-:W4:Y:S04]  /*6680*/  LDL R13, [R1+0x230] ;  /* 0x00023000010d7983 */ /* 0x000f280000100800 */
[----:B--2---:R0:W-:Y:S04]  /*6690*/  STL [R1+0x2c4], R34 ;  /* 0x0002c42201007387 */ /* 0x0041e80000100800 */
[----:B0-----:R-:W2:Y:S04]  /*66a0*/  LDL R34, [R1+0x42c] ;  /* 0x00042c0001227983 */ /* 0x001ea80000100800 */
[----:B---3--:R0:W-:Y:S04]  /*66b0*/  STL [R1+0x2b4], R36 ;  /* 0x0002b42401007387 */ /* 0x0081e80000100800 */
[----:B0-----:R-:W3:Y:S04]  /*66c0*/  LDL R36, [R1+0x3bc] ;  /* 0x0003bc0001247983 */ /* 0x001ee80000100800 */
[----:B-----5:R0:W-:Y:S04]  /*66d0*/  STL [R1+0x270], R32 ;  /* 0x0002702001007387 */ /* 0x0201e80000100800 */
[----:B----4-:R1:W-:Y:S04]  /*66e0*/  STL [R1+0x2a8], R30 ;  /* 0x0002a81e01007387 */ /* 0x0103e80000100800 */
[----:B0-----:R-:W4:Y:S04]  /*66f0*/  LDL R32, [R1+0x2fc] ;  /* 0x0002fc0001207983 */ /* 0x001f280000100800 */
[----:B-1----:R-:W5:Y:S04]  /*6700*/  LDL R30, [R1+0x368] ;  /* 0x00036800011e7983 */ /* 0x002f680000100800 */
        /* <DEDUP_REMOVED lines=18> */
[----:B0-----:R-:W5:Y:S04]  /*6830*/  LDL R40, [R1+0x2e4] ;  /* 0x0002e40001287983 */ /* 0x001f680000100800 */
[----:B-1----:R-:W4:Y:S04]  /*6840*/  LDL R28, [R1+0x3d8] ;  /* 0x0003d800011c7983 */ /* 0x002f280000100800 */
[----:B------:R-:W5:Y:S04]  /*6850*/  LDL R38, [R1+0x34c] ;  /* 0x00034c0001267983 */ /* 0x000f680000100800 */
[----:B------:R-:W5:Y:S04]  /*6860*/  LDL R74, [R1+0x3d4] ;  /* 0x0003d400014a7983 */ /* 0x000f680000100800 */
[----:B------:R-:W5:Y:S04]  /*6870*/  LDL R72, [R1+0x3e0] ;  /* 0x0003e00001487983 */ /* 0x000f680000100800 */
[----:B------:R-:W5:Y:S04]  /*6880*/  LDL R70, [R1+0x3e8] ;  /* 0x0003e80001467983 */ /* 0x000f680000100800 */
[----:B------:R-:W5:Y:S04]  /*6890*/  LDL R68, [R1+0x3f0] ;  /* 0x0003f00001447983 */ /* 0x000f680000100800 */
[----:B------:R-:W-:Y:S04]  /*68a0*/  STL [R1+0x290], R58 ;  /* 0x0002903a01007387 */ /* 0x000fe80000100800 */
[----:B------:R-:W5:Y:S04]  /*68b0*/  LDL R66, [R1+0x3fc] ;  /* 0x0003fc0001427983 */ /* 0x000f680000100800 */
[----:B------:R-:W5:Y:S04]  /*68c0*/  LDL R64, [R1+0x404] ;  /* 0x0004040001407983 */ /* 0x000f680000100800 */
[----:B------:R0:W-:Y:S04]  /*68d0*/  STL [R1+0x2cc], R27 ;  /* 0x0002cc1b01007387 */ /* 0x0001e80000100800 */
[----:B------:R-:W5:Y:S04]  /*68e0*/  LDL R62, [R1+0x40c] ;  /* 0x00040c00013e7983 */ /* 0x000f680000100800 */
[----:B------:R-:W5:Y:S04]  /*68f0*/  LDL R60, [R1+0x418] ;  /* 0x00041800013c7983 */ /* 0x000f680000100800 */
[----:B0-----:R-:W4:Y:S04]  /*6900*/  LDL R27, [R1+0x448] ;  /* 0x00044800011b7983 */ /* 0x001f280000100800 */
        /* <DEDUP_REMOVED lines=8> */
[----:B------:R-:W0:Y:S02]  /*6990*/  SHFL.BFLY PT, R10, R19, 0x2, 0x1f ;  /* 0x0c401f00130a7f89 */ /* 0x000e2400000e0000 */
[----:B0-----:R-:W-:-:S05]  /*69a0*/  FMNMX.FTZ R10, R10, R19, !PT ;  /* 0x000000130a0a7209 */ /* 0x001fca0007810000 */
[----:B------:R-:W0:Y:S01]  /*69b0*/  SHFL.BFLY PT, R11, R10, 0x1, 0x1f ;  /* 0x0c201f000a0b7f89 */ /* 0x000e2200000e0000 */
[----:B------:R0:W-:Y:S01]  /*69c0*/  BAR.SYNC.DEFER_BLOCKING R7, 0x100 ;  /* 0x000400070000751d */ /* 0x0001e20000010000 */
[----:B------:R-:W-:Y:S01]  /*69d0*/  FMUL.FTZ R12, R26, R13 ;  /* 0x0000000d1a0c7220 */ /* 0x000fe20000410000 */
[----:B------:R-:W-:-:S04]  /*69e0*/  FSETP.NEU.FTZ.AND P1, PT, R13, -INF , PT ;  /* 0xff8000000d00780b */ /* 0x000fc80003f3d000 */
[----:B------:R-:W-:Y:S02]  /*69f0*/  FSEL R15, R12, RZ, P1 ;  /* 0x000000ff0c0f7208 */ /* 0x000fe40000800000 */
[----:B0-----:R-:W-:-:S04]  /*6a00*/  FMNMX.FTZ R7, R10, R11, !PT ;  /* 0x0000000b0a077209 */ /* 0x001fc80007810000 */
[C---:B------:R-:W-:Y:S01]  /*6a10*/  FSETP.NEU.FTZ.AND P1, PT, R7.reuse, -INF , PT ;  /* 0xff8000000700780b */ /* 0x040fe20003f3d000 */
[----:B------:R-:W-:-:S05]  /*6a20*/  FMUL.FTZ R10, R7, R26 ;  /* 0x0000001a070a7220 */ /* 0x000fca0000410000 */
[----:B------:R-:W-:-:S05]  /*6a30*/  FSEL R10, R10, RZ, P1 ;  /* 0x000000ff0a0a7208 */ /* 0x000fca0000800000 */
[-CC-:B------:R-:W-:Y:S01]  /*6a40*/  FFMA.FTZ R136, R37, R26.reuse, -R10.reuse ;  /* 0x0000001a25887223 */ /* 0x180fe2000001080a */
[-CC-:B------:R-:W-:Y:S01]  /*6a50*/  FFMA.FTZ R132, R35, R26.reuse, -R10.reuse ;  /* 0x0000001a23847223 */ /* 0x180fe2000001080a */
[----:B------:R-:W5:Y:S01]  /*6a60*/  LDL R37, [R1+0x384] ;  /* 0x0003840001257983 */ /* 0x000f620000100800 */
[----:B------:R-:W-:-:S03]  /*6a70*/  FFMA.FTZ R140, R31, R26, -R10 ;  /* 0x0000001a1f8c7223 */ /* 0x000fc6000001080a */
[----:B------:R-:W5:Y:S01]  /*6a80*/  LDL R35, [R1+0x3f4] ;  /* 0x0003f40001237983 */ /* 0x000f620000100800 */
[-CC-:B------:R-:W-:Y:S01]  /*6a90*/  FFMA.FTZ R152, R152, R26.reuse, -R15.reuse ;  /* 0x0000001a98987223 */ /* 0x180fe2000001080f */
[-CC-:B------:R-:W-:Y:S02]  /*6aa0*/  FFMA.FTZ R130, R130, R26.reuse, -R15.reuse ;  /* 0x0000001a82827223 */ /* 0x180fe4000001080f */
[----:B------:R-:W5:Y:S01]  /*6ab0*/  LDL R31, [R1+0x410] ;  /* 0x00041000011f7983 */ /* 0x000f620000100800 */
        /* <DEDUP_REMOVED lines=43> */
[----:B------:R-:W-:Y:S01]  /*6d70*/  IMAD R42, R43, 0xc00, R24 ;  /* 0x00000c002b2a7824 */ /* 0x000fe200078e0218 */
        /* <DEDUP_REMOVED lines=27> */
[----:B------:R-:W-:Y:S08]  /*6f30*/  MUFU.EX2 R152, R152 ;  /* 0x0000009800987308 */ /* 0x000ff00000000800 */
[----:B------:R-:W0:Y:S08]  /*6f40*/  MUFU.EX2 R130, R130 ;  /* 0x0000008200827308 */ /* 0x000e300000000800 */
[----:B------:R-:W1:Y:S08]  /*6f50*/  MUFU.EX2 R153, R153 ;  /* 0x0000009900997308 */ /* 0x000e700000000800 */
[----:B------:R-:W4:Y:S01]  /*6f60*/  MUFU.EX2 R135, R135 ;  /* 0x0000008700877308 */ /* 0x000f220000000800 */
[----:B--2---:R0:W-:Y:S07]  /*6f70*/  STL [R1+0x42c], R34 ;  /* 0x00042c2201007387 */ /* 0x0041ee0000100800 */
[----:B------:R-:W-:Y:S08]  /*6f80*/  MUFU.EX2 R143, R143 ;  /* 0x0000008f008f7308 */ /* 0x000ff00000000800 */
[----:B------:R-:W2:Y:S01]  /*6f90*/  MUFU.EX2 R142, R142 ;  /* 0x0000008e008e7308 */ /* 0x000ea20000000800 */
[----:B0-----:R-:W-:-:S07]  /*6fa0*/  FADD.FTZ R34, R152, R130 ;  /* 0x0000008298227221 */ /* 0x001fce0000010000 */
[----:B------:R-:W0:Y:S08]  /*6fb0*/  MUFU.EX2 R151, R151 ;  /* 0x0000009700977308 */ /* 0x000e300000000800 */
[----:B------:R-:W0:Y:S01]  /*6fc0*/  MUFU.EX2 R141, R141 ;  /* 0x0000008d008d7308 */ /* 0x000e220000000800 */
[----:B-1----:R-:W-:-:S07]  /*6fd0*/  FADD.FTZ R34, R153, R34 ;  /* 0x0000002299227221 */ /* 0x002fce0000010000 */
[----:B------:R-:W1:Y:S01]  /*6fe0*/  MUFU.EX2 R150, R150 ;  /* 0x0000009600967308 */ /* 0x000e620000000800 */
[----:B---3--:R4:W-:Y:S07]  /*6ff0*/  STL [R1+0x3bc], R36 ;  /* 0x0003bc2401007387 */ /* 0x0089ee0000100800 */
[----:B------:R-:W3:Y:S01]  /*7000*/  MUFU.EX2 R140, R140 ;  /* 0x0000008c008c7308 */ /* 0x000ee20000000800 */
[----:B----4-:R-:W-:-:S07]  /*7010*/  FADD.FTZ R36, R135, R34 ;  /* 0x0000002287247221 */ /* 0x010fce0000010000 */
[----:B------:R-:W4:Y:S01]  /*7020*/  MUFU.EX2 R149, R149 ;  /* 0x0000009500957308 */ /* 0x000f220000000800 */
[----:B--2---:R-:W-:-:S07]  /*7030*/  FADD.FTZ R34, R143, R142 ;  /* 0x0000008e8f227221 */ /* 0x004fce0000010000 */
[----:B------:R-:W2:Y:S01]  /*7040*/  MUFU.EX2 R139, R139 ;  /* 0x0000008b008b7308 */ /* 0x000ea20000000800 */
[----:B------:R0:W-:Y:S07]  /*7050*/  STL [R1+0x448], R27 ;  /* 0x0004481b01007387 */ /* 0x0001ee0000100800 */
[----:B------:R-:W2:Y:S08]  /*7060*/  MUFU.EX2 R148, R148 ;  /* 0x0000009400947308 */ /* 0x000eb00000000800 */
[----:B------:R-:W2:Y:S01]  /*7070*/  MUFU.EX2 R138, R138 ;  /* 0x0000008a008a7308 */ /* 0x000ea20000000800 */
[----:B0-----:R-:W-:Y:S01]  /*7080*/  IMAD.MOV.U32 R27, RZ, RZ, R25 ;  /* 0x000000ffff1b7224 */ /* 0x001fe200078e0019 */
[----:B------:R0:W-:Y:S06]  /*7090*/  STL [R1+0x3d8], R28 ;  /* 0x0003d81c01007387 */ /* 0x0001ec0000100800 */
[----:B------:R-:W2:Y:S08]  /*70a0*/  MUFU.EX2 R147, R147 ;  /* 0x0000009300937308 */ /* 0x000eb00000000800 */
[----:B------:R-:W-:Y:S01]  /*70b0*/  MUFU.EX2 R137, R137 ;  /* 0x0000008900897308 */ /* 0x000fe20000000800 */
[----:B0-----:R-:W-:Y:S01]  /*70c0*/  VIADD R28, R42, 0x180 ;  /* 0x000001802a1c7836 */ /* 0x001fe20000000000 */
[----:B------:R-:W-:-:S06]  /*70d0*/  R2UR UR11, R27 ;  /* 0x000000001b0b72ca */ /* 0x000fcc00000e0000 */
[----:B------:R-:W0:Y:S01]  /*70e0*/  MUFU.EX2 R146, R146 ;  /* 0x0000009200927308 */ /* 0x000e220000000800 */
[----:B------:R-:W-:-:S07]  /*70f0*/  R2UR UR18, R28 ;  /* 0x000000001c1272ca */ /* 0x000fce00000e0000 */
[----:B------:R-:W0:Y:S01]  /*7100*/  MUFU.EX2 R132, R132 ;  /* 0x0000008400847308 */ /* 0x000e220000000800 */
[----:B-----5:R5:W-:Y:S04]  /*7110*/  STL [R1+0x384], R37 ;  /* 0x0003842501007387 */ /* 0x020be80000100800 */
[----:B------:R1:W-:Y:S04]  /*7120*/  STL [R1+0x3f4], R35 ;  /* 0x0003f42301007387 */ /* 0x0003e80000100800 */
[----:B------:R3:W-:Y:S01]  /*7130*/  STL [R1+0x410], R31 ;  /* 0x0004101f01007387 */ /* 0x0007e20000100800 */
[----:B-----5:R-:W-:Y:S01]  /*7140*/  FADD.FTZ R37, R151, R36 ;  /* 0x0000002497257221 */ /* 0x020fe20000010000 */
[----:B-1----:R-:W-:-:S03]  /*7150*/  FADD.FTZ R35, R141, R34 ;  /* 0x000000228d237221 */ /* 0x002fc60000010000 */
[----:B------:R-:W-:Y:S01]  /*7160*/  FADD.FTZ R36, R150, R37 ;  /* 0x0000002596247221 */ /* 0x000fe20000010000 */
[----:B---3--:R-:W-:Y:S02]  /*7170*/  IMAD.MOV.U32 R31, RZ, RZ, R25 ;  /* 0x000000ffff1f7224 */ /* 0x008fe400078e0019 */
[----:B------:R-:W-:Y:S01]  /*7180*/  FADD.FTZ R34, R140, R35 ;  /* 0x000000238c227221 */ /* 0x000fe20000010000 */
[----:B------:R-:W1:Y:S02]  /*7190*/  MUFU.EX2 R145, R145 ;  /* 0x0000009100917308 */ /* 0x000e640000000800 */
[----:B------:R-:W-:Y:S01]  /*71a0*/  R2UR UR15, R31 ;  /* 0x000000001f0f72ca */ /* 0x000fe200000e0000 */
[----:B----4-:R-:W-:Y:S01]  /*71b0*/  FADD.FTZ R31, R149, R36 ;  /* 0x00000024951f7221 */ /* 0x010fe20000010000 */
[----:B--2---:R-:W-:-:S04]  /*71c0*/  FADD.FTZ R27, R139, R34 ;  /* 0x000000228b1b7221 */ /* 0x004fc80000010000 */
[----:B------:R-:W2:Y:S01]  /*71d0*/  MUFU.EX2 R136, R136 ;  /* 0x0000008800887308 */ /* 0x000ea20000000800 */
[----:B------:R-:W-:Y:S01]  /*71e0*/  FADD.FTZ R28, R148, R31 ;  /* 0x0000001f941c7221 */ /* 0x000fe20000010000 */
[----:B------:R-:W-:-:S06]  /*71f0*/  R2UR UR23, R25 ;  /* 0x00000000191772ca */ /* 0x000fcc00000e0000 */
[----:B------:R-:W3:Y:S01]  /*7200*/  MUFU.EX2 R133, R133 ;  /* 0x0000008500857308 */ /* 0x000ee20000000800 */
[----:B------:R4:W-:Y:S07]  /*7210*/  STL [R1+0x2d0], R26 ;  /* 0x0002d01a01007387 */ /* 0x0009ee0000100800 */
[----:B------:R-:W5:Y:S01]  /*7220*/  MUFU.EX2 R134, R134 ;  /* 0x0000008600867308 */ /* 0x000f620000000800 */
[----:B------:R0:W-:Y:S01]  /*7230*/  STL [R1+0x330], R24 ;  /* 0x0003301801007387 */ /* 0x0001e20000100800 */
[----:B----4-:R-:W-:-:S03]  /*7240*/  VIADD R26, R42, 0x80 ;  /* 0x000000802a1a7836 */ /* 0x010fc60000000000 */
[----:B------:R4:W-:Y:S02]  /*7250*/  STL [R1+0x3a0], R29 ;  /* 0x0003a01d01007387 */ /* 0x0009e40000100800 */
[----:B------:R-:W-:Y:S01]  /*7260*/  R2UR UR10, R26 ;  /* 0x000000001a0a72ca */ /* 0x000fe200000e0000 */
[----:B------:R-:W-:Y:S01]  /*7270*/  FADD.FTZ R26, R138, R27 ;  /* 0x0000001b8a1a7221 */ /* 0x000fe20000010000 */
[----:B0-----:R-:W-:Y:S01]  /*7280*/  VIADD R24, R42, 0x200 ;  /* 0x000002002a187836 */ /* 0x001fe20000000000 */
[----:B------:R0:W-:Y:S01]  /*7290*/  STL [R1+0x464], R33 ;  /* 0x0004642101007387 */ /* 0x0001e20000100800 */
[----:B------:R-:W-:Y:S01]  /*72a0*/  FADD.FTZ R27, R147, R28 ;  /* 0x0000001c931b7221 */ /* 0x000fe20000010000 */
[----:B----4-:R-:W-:Y:S02]  /*72b0*/  IMAD.MOV.U32 R29, RZ, RZ, R25 ;  /* 0x000000ffff1d7224 */ /* 0x010fe400078e0019 */
[----:B------:R4:W-:Y:S01]  /*72c0*/  STL [R1+0x468], R43 ;  /* 0x0004682b01007387 */ /* 0x0009e20000100800 */
[----:B------:R-:W-:Y:S01]  /*72d0*/  R2UR UR22, R24 ;  /* 0x00000000181672ca */ /* 0x000fe200000e0000 */
[----:B------:R-:W-:Y:S01]  /*72e0*/  FADD.FTZ R24, R146, R27 ;  /* 0x0000001b92187221 */ /* 0x000fe20000010000 */
[----:B0-----:R-:W-:-:S02]  /*72f0*/  IMAD.MOV.U32 R33, RZ, RZ, R25 ;  /* 0x000000ffff217224 */ /* 0x001fc400078e0019 */
[----:B----4-:R-:W-:Y:S02]  /*7300*/  IMAD.MOV.U32 R43, RZ, RZ, R25 ;  /* 0x000000ffff2b7224 */ /* 0x010fe400078e0019 */
[----:B------:R-:W-:Y:S01]  /*7310*/  FADD.FTZ R25, R137, R26 ;  /* 0x0000001a89197221 */ /* 0x000fe20000010000 */
[----:B------:R-:W0:Y:S03]  /*7320*/  MUFU.EX2 R144, R144 ;  /* 0x0000009000907308 */ /* 0x000e260000000800 */
[----:B------:R-:W-:Y:S01]  /*7330*/  FADD.FTZ R25, R132, R25 ;  /* 0x0000001984197221 */ /* 0x000fe20000010000 */
[----:B-1----:R-:W-:-:S04]  /*7340*/  FADD.FTZ R27, R145, R24 ;  /* 0x00000018911b7221 */ /* 0x002fc80000010000 */
[----:B------:R-:W1:Y:S01]  /*7350*/  MUFU.EX2 R131, R131 ;  /* 0x0000008300837308 */ /* 0x000e620000000800 */
[----:B--2---:R-:W-:Y:S01]  /*7360*/  FADD.FTZ R24, R136, R25 ;  /* 0x0000001988187221 */ /* 0x004fe20000010000 */
[----:B------:R2:W-:Y:S03]  /*7370*/  STL [R1+0x2fc], R32 ;  /* 0x0002fc2001007387 */ /* 0x0005e60000100800 */
[----:B---3--:R-:W-:Y:S01]  /*7380*/  FADD.FTZ R25, R133, R24 ;  /* 0x0000001885197221 */ /* 0x008fe20000010000 */
[----:B------:R3:W-:Y:S01]  /*7390*/  STL [R1+0x368], R30 ;  /* 0x0003681e01007387 */ /* 0x0007e20000100800 */
[----:B------:R-:W-:Y:S02]  /*73a0*/  R2UR UR6, R42 ;  /* 0x000000002a0672ca */ /* 0x000fe400000e0000 */
[----:B------:R-:W-:Y:S01]  /*73b0*/  R2UR UR7, R43 ;  /* 0x000000002b0772ca */ /* 0x000fe200000e0000 */
[----:B-----5:R-:W-:Y:S01]  /*73c0*/  FADD.FTZ R24, R134, R25 ;  /* 0x0000001986187221 */ /* 0x020fe20000010000 */
[----:B------:R-:W-:Y:S01]  /*73d0*/  F2FP.BF16.F32.PACK_AB R154, R135, R153 ;  /* 0x00000099879a723e */ /* 0x000fe200000010ff */
[----:B--2---:R-:W-:Y:S01]  /*73e0*/  VIADD R32, R42, 0x280 ;  /* 0x000002802a207836 */ /* 0x004fe20000000000 */
[----:B------:R-:W-:Y:S01]  /*73f0*/  F2FP.BF16.F32.PACK_AB R152, R130, R152 ;  /* 0x000000988298723e */ /* 0x000fe200000010ff */
[----:B---3--:R-:W-:Y:S01]  /*7400*/  VIADD R30, R42, 0x100 ;  /* 0x000001002a1e7836 */ /* 0x008fe20000000000 */
[----:B------:R-:W-:-:S02]  /*7410*/  F2FP.BF16.F32.PACK_AB R153, R142, R143 ;  /* 0x0000008f8e99723e */ /* 0x000fc400000010ff */
[----:B------:R-:W-:Y:S01]  /*7420*/  F2FP.BF16.F32.PACK_AB R155, R140, R141 ;  /* 0x0000008d8c9b723e */ /* 0x000fe200000010ff */
[----:B------:R-:W-:Y:S01]  /*7430*/  STL [R1+0x2d4], R129 ;  /* 0x0002d48101007387 */ /* 0x000fe20000100800 */
[----:B------:R-:W-:Y:S01]  /*7440*/  R2UR UR14, R30 ;  /* 0x000000001e0e72ca */ /* 0x000fe200000e0000 */
[----:B0-----:R-:W-:Y:S01]  /*7450*/  FADD.FTZ R228, R144, R27 ;  /* 0x0000001b90e47221 */ /* 0x001fe20000010000 */
[----:B------:R-:W-:Y:S01]  /*7460*/  R2UR UR19, R29 ;  /* 0x000000001d1372ca */ /* 0x000fe200000e0000 */
[----:B------:R-:W-:Y:S01]  /*7470*/  STL [R1+0x2d8], R128 ;  /* 0x0002d88001007387 */ /* 0x000fe20000100800 */
[----:B------:R-:W-:Y:S01]  /*7480*/  R2UR UR26, R32 ;  /* 0x00000000201a72ca */ /* 0x000fe200000e0000 */
[----:B-1----:R-:W-:Y:S01]  /*7490*/  FADD.FTZ R171, R131, R24 ;  /* 0x0000001883ab7221 */ /* 0x002fe20000010000 */
[----:B------:R-:W-:Y:S01]  /*74a0*/  R2UR UR27, R33 ;  /* 0x00000000211b72ca */ /* 0x000fe200000e0000 */
[----:B------:R-:W-:Y:S01]  /*74b0*/  STL [R1+0x2dc], R127 ;  /* 0x0002dc7f01007387 */ /* 0x000fe20000100800 */
[----:B------:R-:W-:-:S02]  /*74c0*/  F2FP.BF16.F32.PACK_AB R156, R150, R151 ;  /* 0x00000097969c723e */ /* 0x000fc400000010ff */
[----:B------:R-:W-:Y:S01]  /*74d0*/  F2FP.BF16.F32.PACK_AB R158, R148, R149 ;  /* 0x00000095949e723e */ /* 0x000fe200000010ff */
[----:B------:R-:W-:Y:S01]  /*74e0*/  STL [R1+0x2e0], R126 ;  /* 0x0002e07e01007387 */ /* 0x000fe20000100800 */
[----:B------:R-:W-:Y:S02]  /*74f0*/  F2FP.BF16.F32.PACK_AB R160, R146, R147 ;  /* 0x0000009392a0723e */ /* 0x000fe400000010ff */
[----:B------:R-:W-:Y:S01]  /*7500*/  F2FP.BF16.F32.PACK_AB R162, R144, R145 ;  /* 0x0000009190a2723e */ /* 0x000fe200000010ff */
[----:B------:R-:W-:Y:S01]  /*7510*/  STL [R1+0x2e4], R40 ;  /* 0x0002e42801007387 */ /* 0x000fe20000100800 */
[----:B------:R-:W-:Y:S02]  /*7520*/  F2FP.BF16.F32.PACK_AB R157, R138, R139 ;  /* 0x0000008b8a9d723e */ /* 0x000fe400000010ff */
[----:B------:R-:W-:Y:S01]  /*7530*/  F2FP.BF16.F32.PACK_AB R159, R132, R137 ;  /* 0x00000089849f723e */ /* 0x000fe200000010ff */
[----:B------:R-:W-:Y:S01]  /*7540*/  STL [R1+0x2e8], R125 ;  /* 0x0002e87d01007387 */ /* 0x000fe20000100800 */
[----:B------:R-:W-:-:S02]  /*7550*/  F2FP.BF16.F32.PACK_AB R161, R133, R136 ;  /* 0x0000008885a1723e */ /* 0x000fc400000010ff */
[----:B------:R-:W-:Y:S01]  /*7560*/  F2FP.BF16.F32.PACK_AB R163, R131, R134 ;  /* 0x0000008683a3723e */ /* 0x000fe200000010ff */
        /* <DEDUP_REMOVED lines=85> */
[----:B------:R-:W-:Y:S03]  /*7ac0*/  HGMMA.64x256x16.F32.BF16 R24, R152, gdesc[UR4].tnspB, RZ, !UPT, gsb0 ;  /* 0x43e0000498187df0 */ /* 0x000fe6000c0018ff */
        /* <DEDUP_REMOVED lines=35> */
[----:B------:R-:W0:Y:S08]  /*7d00*/  MUFU.EX2 R152, R172 ;  /* 0x000000ac00987308 */ /* 0x000e300000000800 */
[----:B------:R-:W-:Y:S08]  /*7d10*/  MUFU.EX2 R173, R173 ;  /* 0x000000ad00ad7308 */ /* 0x000ff00000000800 */
[----:B------:R-:W-:Y:S08]  /*7d20*/  MUFU.EX2 R154, R174 ;  /* 0x000000ae009a7308 */ /* 0x000ff00000000800 */
[----:B------:R-:W1:Y:S08]  /*7d30*/  MUFU.EX2 R153, R225 ;  /* 0x000000e100997308 */ /* 0x000e700000000800 */
[----:B------:R-:W-:Y:S08]  /*7d40*/  MUFU.EX2 R175, R175 ;  /* 0x000000af00af7308 */ /* 0x000ff00000000800 */
[----:B------:R-:W2:Y:S08]  /*7d50*/  MUFU.EX2 R226, R226 ;  /* 0x000000e200e27308 */ /* 0x000eb00000000800 */
[----:B------:R-:W-:Y:S08]  /*7d60*/  MUFU.EX2 R227, R227 ;  /* 0x000000e300e37308 */ /* 0x000ff00000000800 */
[----:B------:R-:W3:Y:S01]  /*7d70*/  MUFU.EX2 R170, R170 ;  /* 0x000000aa00aa7308 */ /* 0x000ee20000000800 */
[----:B0-----:R-:W-:Y:S01]  /*7d80*/  FADD.FTZ R228, R152, R228 ;  /* 0x000000e498e47221 */ /* 0x001fe20000010000 */
[----:B-1----:R-:W-:Y:S01]  /*7d90*/  FADD.FTZ R171, R153, R171 ;  /* 0x000000ab99ab7221 */ /* 0x002fe20000010000 */
[----:B------:R-:W-:-:S02]  /*7da0*/  F2FP.BF16.F32.PACK_AB R152, R173, R152 ;  /* 0x00000098ad98723e */ /* 0x000fc400000010ff */
[----:B--2---:R-:W-:Y:S02]  /*7db0*/  F2FP.BF16.F32.PACK_AB R153, R226, R153 ;  /* 0x00000099e299723e */ /* 0x004fe400000010ff */
[----:B---3--:R-:W-:Y:S01]  /*7dc0*/  F2FP.BF16.F32.PACK_AB R155, R170, R227 ;  /* 0x000000e3aa9b723e */ /* 0x008fe200000010ff */
        /* <DEDUP_REMOVED lines=35> */
[----:B------:R-:W-:-:S04]  /*8000*/  FADD.FTZ R156, R173, R228 ;  /* 0x000000e4ad9c7221 */ /* 0x000fc80000010000 */
[----:B------:R-:W-:Y:S01]  /*8010*/  FADD.FTZ R156, R154, R156 ;  /* 0x0000009c9a9c7221 */ /* 0x000fe20000010000 */
[C---:B------:R-:W-:Y:S01]  /*8020*/  F2FP.BF16.F32.PACK_AB R154, R175.reuse, R154 ;  /* 0x0000009aaf9a723e */ /* 0x040fe200000010ff */
[----:B------:R-:W-:Y:S01]  /*8030*/  MUFU.EX2 R165, R165 ;  /* 0x000000a500a57308 */ /* 0x000fe20000000800 */
[----:B------:R-:W-:Y:S01]  /*8040*/  FADD.FTZ R171, R226, R171 ;  /* 0x000000abe2ab7221 */ /* 0x000fe20000010000 */
[----:B------:R-:W-:-:S06]  /*8050*/  FADD.FTZ R156, R175, R156 ;  /* 0x0000009caf9c7221 */ /* 0x000fcc0000010000 */
[----:B------:R-:W-:Y:S08]  /*8060*/  MUFU.EX2 R21, R21 ;  /* 0x0000001500157308 */ /* 0x000ff00000000800 */
[----:B------:R-:W-:Y:S08]  /*8070*/  MUFU.EX2 R168, R168 ;  /* 0x000000a800a87308 */ /* 0x000ff00000000800 */
[----:B------:R-:W-:Y:S08]  /*8080*/  MUFU.EX2 R169, R169 ;  /* 0x000000a900a97308 */ /* 0x000ff00000000800 */
[----:B------:R-:W-:Y:S01]  /*8090*/  MUFU.EX2 R20, R20 ;  /* 0x0000001400147308 */ /* 0x000fe20000000800 */
[----:B------:R-:W-:-:S04]  /*80a0*/  FADD.FTZ R171, R227, R171 ;  /* 0x000000abe3ab7221 */ /* 0x000fc80000010000 */
[----:B------:R-:W-:Y:S01]  /*80b0*/  FADD.FTZ R170, R170, R171 ;  /* 0x000000abaaaa7221 */ /* 0x000fe20000010000 */
        /* <DEDUP_REMOVED lines=43> */
[----:B------:R-:W-:-:S07]  /*8370*/  WARPGROUP.DEPBAR.LE gsb0, 0x0 ;  /* 0x00008000000079c5 */ /* 0x000fce0000010000 */
[----:B------:R-:W0:Y:S08]  /*8380*/  MUFU.EX2 R152, R166 ;  /* 0x000000a600987308 */ /* 0x000e300000000800 */
[----:B------:R-:W1:Y:S08]  /*8390*/  MUFU.EX2 R154, R164 ;  /* 0x000000a4009a7308 */ /* 0x000e700000000800 */
[----:B------:R-:W2:Y:S01]  /*83a0*/  MUFU.EX2 R153, R167 ;  /* 0x000000a700997308 */ /* 0x000ea20000000800 */
[----:B0-----:R-:W-:-:S04]  /*83b0*/  FADD.FTZ R156, R152, R156 ;  /* 0x0000009c989c7221 */ /* 0x001fc80000010000 */
[C---:B------:R-:W-:Y:S01]  /*83c0*/  FADD.FTZ R156, R165.reuse, R156 ;  /* 0x0000009ca59c7221 */ /* 0x040fe20000010000 */
[----:B------:R-:W-:Y:S02]  /*83d0*/  F2FP.BF16.F32.PACK_AB R152, R165, R152 ;  /* 0x00000098a598723e */ /* 0x000fe400000010ff */
[----:B------:R-:W-:Y:S01]  /*83e0*/  F2FP.BF16.F32.PACK_AB R155, R20, R169 ;  /* 0x000000a9149b723e */ /* 0x000fe200000010ff */
[----:B-1----:R-:W-:Y:S01]  /*83f0*/  FADD.FTZ R156, R154, R156 ;  /* 0x0000009c9a9c7221 */ /* 0x002fe20000010000 */
[----:B------:R-:W-:Y:S01]  /*8400*/  F2FP.BF16.F32.PACK_AB R154, R21, R154 ;  /* 0x0000009a159a723e */ /* 0x000fe200000010ff */
[----:B------:R-:W-:Y:S01]  /*8410*/  STL.128 [R1+0x270], R24 ;  /* 0x0002701801007387 */ /* 0x000fe20000100c00 */
[----:B--2---:R-:W-:Y:S01]  /*8420*/  FADD.FTZ R170, R153, R170 ;  /* 0x000000aa99aa7221 */ /* 0x004fe20000010000 */
[----:B------:R-:W-:Y:S02]  /*8430*/  F2FP.BF16.F32.PACK_AB R153, R168, R153 ;  /* 0x00000099a899723e */ /* 0x000fe400000010ff */
        /* <DEDUP_REMOVED lines=35> */
[----:B------:R-:W-:-:S03]  /*8670*/  FADD.FTZ R156, R21, R156 ;  /* 0x0000009c159c7221 */ /* 0x000fc60000010000 */
[----:B------:R-:W-:Y:S01]  /*8680*/  FADD.FTZ R170, R20, R170 ;  /* 0x000000aa14aa7221 */ /* 0x000fe20000010000 */
[----:B------:R-:W-:-:S03]  /*8690*/  FADD.FTZ R20, R11, R156 ;  /* 0x0000009c0b147221 */ /* 0x000fc60000010000 */
[----:B------:R-:W-:Y:S01]  /*86a0*/  FADD.FTZ R170, R15, R170 ;  /* 0x000000aa0faa7221 */ /* 0x000fe20000010000 */
[----:B------:R-:W-:-:S03]  /*86b0*/  FADD.FTZ R20, R12, R20 ;  /* 0x000000140c147221 */ /* 0x000fc60000010000 */
[----:B------:R-:W-:Y:S01]  /*86c0*/  FADD.FTZ R170, R18, R170 ;  /* 0x000000aa12aa7221 */ /* 0x000fe20000010000 */
[----:B------:R-:W-:Y:S02]  /*86d0*/  WARPGROUP.DEPBAR.LE gsb0, 0x0 ;  /* 0x00008000000079c5 */ /* 0x000fe40000010000 */
[----:B------:R-:W-:Y:S02]  /*86e0*/  F2FP.BF16.F32.PACK_AB R152, R12, R11 ;  /* 0x0000000b0c98723e */ /* 0x000fe400000010ff */
[----:B------:R-:W-:Y:S02]  /*86f0*/  F2FP.BF16.F32.PACK_AB R153, R18, R15 ;  /* 0x0000000f1299723e */ /* 0x000fe400000010ff */
        /* <DEDUP_REMOVED lines=41> */
[----:B0-----:R-:W4:Y:S04]  /*8990*/  @!P0 LDL.64 R24, [R1+0x68] ;  /* 0x0000680001188983 */ /* 0x001f280000100a00 */
[----:B-1----:R-:W5:Y:S04]  /*89a0*/  @!P0 LDL R144, [R1+0x218] ;  /* 0x0002180001908983 */ /* 0x002f680000100800 */
        /* <DEDUP_REMOVED lines=42> */
[----:B0-----:R-:W3:Y:S04]  /*8c50*/  LDL R36, [R1+0x2a8] ;  /* 0x0002a80001247983 */ /* 0x001ee80000100800 */
[----:B------:R-:W3:Y:S04]  /*8c60*/  LDL R37, [R1+0x2ac] ;  /* 0x0002ac0001257983 */ /* 0x000ee80000100800 */
[----:B------:R-:W3:Y:S04]  /*8c70*/  LDL R38, [R1+0x2b0] ;  /* 0x0002b00001267983 */ /* 0x000ee80000100800 */
[----:B------:R-:W3:Y:S04]  /*8c80*/  LDL R39, [R1+0x2b4] ;  /* 0x0002b40001277983 */ /* 0x000ee80000100800 */
[----:B-1----:R-:W3:Y:S04]  /*8c90*/  LDL R40, [R1+0x2b8] ;  /* 0x0002b80001287983 */ /* 0x002ee80000100800 */
        /* <DEDUP_REMOVED lines=106> */
[----:B-----5:R-:W5:Y:S04]  /*9340*/  LDL R148, [R1+0x464] ;  /* 0x0004640001947983 */ /* 0x020f680000100800 */
[----:B------:R-:W5:Y:S04]  /*9350*/  LDL R149, [R1+0x468] ;  /* 0x0004680001957983 */ /* 0x000f680000100800 */
[----:B------:R-:W5:Y:S01]  /*9360*/  LDL R150, [R1+0x46c] ;  /* 0x00046c0001967983 */ /* 0x000f620000100800 */
[----:B------:R-:W-:Y:S01]  /*9370*/  @!P0 MOV R25, R24 ;  /* 0x0000001800198202 */ /* 0x000fe20000000f00 */
[----:B------:R-:W-:Y:S01]  /*9380*/  FADD.FTZ R13, R13, R20 ;  /* 0x000000140d0d7221 */ /* 0x000fe20000010000 */
[----:B------:R-:W-:Y:S01]  /*9390*/  FADD.FTZ R15, R19, R170 ;  /* 0x000000aa130f7221 */ /* 0x000fe20000010000 */
[----:B------:R-:W-:Y:S02]  /*93a0*/  STL [R1+0x88], RZ ;  /* 0x000088ff01007387 */ /* 0x000fe40000100800 */
[----:B------:R-:W-:-:S02]  /*93b0*/  @!P0 IMAD R144, R144, 0x8, R25 ;  /* 0x0000000890908824 */ /* 0x000fc400078e0219 */
        /* <DEDUP_REMOVED lines=136> */
[----:B-----5:R1:W-:Y:S04]  /*9c40*/  STL [R1+0x464], R148 ;  /* 0x0004649401007387 */ /* 0x0203e80000100800 */
[----:B------:R1:W-:Y:S04]  /*9c50*/  STL [R1+0x468], R149 ;  /* 0x0004689501007387 */ /* 0x0003e80000100800 */
[----:B------:R1:W-:Y:S01]  /*9c60*/  STL [R1+0x46c], R150 ;  /* 0x00046c9601007387 */ /* 0x0003e20000100800 */
[----:B------:R1:W-:Y:S03]  /*9c70*/  @!P0 SYNCS.ARRIVE.TRANS64.RED.A1T0 RZ, [R144+URZ], RZ ;  /* 0x000000ff90ff89a7 */ /* 0x0003e6000810043f */
[----:B0-----:R-:W2:Y:S01]  /*9c80*/  LDL R0, [R1+0x70] ;  /* 0x0000700001007983 */ /* 0x001ea20000100800 */
[----:B------:R-:W-:Y:S01]  /*9c90*/  ISETP.NE.AND P1, PT, R4, 0x1, PT ;  /* 0x000000010400780c */ /* 0x000fe20003f25270 */
[----:B------:R-:W-:-:S06]  /*9ca0*/  UIADD3 UR49, UR49, -0x2, URZ ;  /* 0xfffffffe31317890 */ /* 0x000fcc000fffe03f */
[----:B------:R-:W-:Y:S02]  /*9cb0*/  IMAD.U32 R10, RZ, RZ, UR49 ;  /* 0x00000031ff0a7e24 */ /* 0x000fe4000f8e00ff */
[----:B--2---:R-:W-:-:S04]  /*9cc0*/  IMAD.SHL.U32 R0, R0, 0x80, RZ ;  /* 0x0000008000007824 */ /* 0x004fc800078e00ff */
[----:B------:R-:W-:-:S04]  /*9cd0*/  @P1 IMAD.HI.U32 R5, R0, R5, RZ ;  /* 0x0000000500051227 */ /* 0x000fc800078e00ff */
[----:B------:R-:W-:Y:S01]  /*9ce0*/  IMAD.MOV.U32 R4, RZ, RZ, R0 ;  /* 0x000000ffff047224 */ /* 0x000fe200078e0000 */
[----:B------:R-:W-:Y:S02]  /*9cf0*/  @P1 SHF.R.U32.HI R4, RZ, R6, R5 ;  /* 0x00000006ff041219 */ /* 0x000fe40000011605 */
[----:B------:R-:W-:-:S03]  /*9d00*/  ISETP.GE.AND P1, PT, R9, 0x1, PT ;  /* 0x000000010900780c */ /* 0x000fc60003f26270 */
[----:B------:R-:W-:-:S04]  /*9d10*/  VIADD R5, R4, UR46 ;  /* 0x0000002e04057c36 */ /* 0x000fc80008000000 */
        /* <DEDUP_REMOVED lines=12> */
.L_x_12279:
[----:B------:R-:W-:-:S13]  /*9de0*/  ISETP.NE.AND P1, PT, R9, 0x1, PT ;  /* 0x000000010900780c */ /* 0x000fda0003f25270 */
[----:B------:R-:W-:-:S05]  /*9df0*/  @P1 IMAD.HI.U32 R2, R4, R2, RZ ;  /* 0x0000000204021227 */ /* 0x000fca00078e00ff */
[----:B------:R-:W-:-:S07]  /*9e00*/  @P1 SHF.R.U32.HI R4, RZ, R3, R2 ;  /* 0x00000003ff041219 */ /* 0x000fce0000011602 */
.L_x_12280:
[----:B------:R-:W-:Y:S05]  /*9e10*/  BSYNC B0 ;  /* 0x0000000000007941 */ /* 0x000fea0003800000 */
.L_x_12278:
[----:B------:R-:W-:-:S05]  /*9e20*/  IMAD R9, R4, R9, R9 ;  /* 0x0000000904097224 */ /* 0x000fca00078e0209 */
[----:B------:R-:W-:-:S07]  /*9e30*/  VIMNMX R8, R8, R9, PT ;  /* 0x0000000908087248 */ /* 0x000fce0003fe0100 */
.L_x_12277:
[----:B------:R-:W-:Y:S01]  /*9e40*/  IMAD.HI R8, R8, 0x2aaaaaab, RZ ;  /* 0x2aaaaaab08087827 */ /* 0x000fe200078e02ff */
[----:B------:R-:W-:Y:S04]  /*9e50*/  BSSY B2, `(.L_x_12281) ;  /* 0x0000016000027945 */ /* 0x000fe80003800000 */
[----:B------:R-:W-:-:S04]  /*9e60*/  SHF.R.U32.HI R3, RZ, 0x1f, R8 ;  /* 0x0000001fff037819 */ /* 0x000fc80000011608 */
[----:B------:R-:W-:-:S04]  /*9e70*/  LEA.HI.SX32 R3, R8, R3, 0x1c ;  /* 0x0000000308037211 */ /* 0x000fc800078fe2ff */
[----:B------:R-:W-:-:S04]  /*9e80*/  VIMNMX R11, R3, UR45, !PT ;  /* 0x0000002d030b7c48 */ /* 0x000fc8000ffe0100 */
[----:B------:R-:W-:-:S13]  /*9e90*/  ISETP.GE.AND P1, PT, R10, R11, PT ;  /* 0x0000000b0a00720c */ /* 0x000fda0003f26270 */
[----:B------:R-:W-:Y:S05]  /*9ea0*/  @!P1 BRA `(.L_x_12282) ;  /* 0x0000000000409947 */ /* 0x000fea0003800000 */
[----:B------:R-:W-:Y:S01]  /*9eb0*/  BSSY B1, `(.L_x_12283) ;  /* 0x000000d000017945 */ /* 0x000fe20003800000 */
.L_x_12285:
[C---:B------:R-:W-:Y:S01]  /*9ec0*/  IADD3 R2, P1, R16.reuse, 0x70, RZ ;  /* 0x0000007010027810 */ /* 0x040fe20007f3e0ff */
[----:B------:R-:W-:Y:S01]  /*9ed0*/  BSSY B0, `(.L_x_12284) ;  /* 0x0000007000007945 */ /* 0x000fe20003800000 */
[C---:B------:R-:W-:Y:S01]  /*9ee0*/  IADD3 R24, P2, R16.reuse, 0x13c, RZ ;  /* 0x0000013c10187810 */ /* 0x040fe20007f5e0ff */
[----:B------:R-:W-:Y:S01]  /*9ef0*/  VIADD R0, R16, 0x178 ;  /* 0x0000017810007836 */ /* 0x000fe20000000000 */
[----:B------:R-:W-:Y:S01]  /*9f00*/  MOV R225, 0x9f40 ;  /* 0x00009f4000e17802 */ /* 0x000fe20000000f00 */
[--C-:B------:R-:W-:Y:S02]  /*9f10*/  IMAD.X R3, RZ, RZ, R17.reuse, P1 ;  /* 0x000000ffff037224 */ /* 0x100fe400008e0611 */
[----:B------:R-:W-:-:S08]  /*9f20*/  IMAD.X R25, RZ, RZ, R17, P2 ;  /* 0x000000ffff197224 */ /* 0x000fd000010e0611 */
[----:B------:R-:W-:Y:S05]  /*9f30*/  CALL.REL.NOINC `($_ZN7cutlass13device_kernelIN5flash11enable_sm90INS1_16FlashAttnFwdSm90INS1_25CollectiveMainloopFwdSm90ILi2EN4cute5tupleIJNS5_1CILi1EEES8_S8_EEENS6_IJNS7_ILi128EEENS7_ILi96EEENS7_ILi64EEEEEELi256ENS_10bfloat16_tEfNS_4arch4Sm90ELb0ELb1ELb1ELb1ELb0ELb0ELb1ELb1ELb0ELb1ELb1ELb0EEENS1_21CollectiveEpilogueFwdINS6_IJSA_NS7_ILi256EEESB_EEES9_SE_SG_Li256ELb1ELb1ELb1ELb0EEENS1_36VarlenDynamicPersistentTileSchedulerILi128ELi96ELi256ELi128ELb1ELb1ELb1ELb1ELb0ELb1EEEEEEEEEvNT_6ParamsE$_ZZN5flash25CollectiveMainloopFwdSm90ILi2EN4cute5tupleIJNS1_1CILi1EEES4_S4_EEENS2_IJNS3_ILi128EEENS3_ILi96EEENS3_ILi64EEEEEELi256EN7cutlass10bfloat16_tEfNSA_4arch4Sm90ELb0ELb1ELb1ELb1ELb0ELb0ELb1ELb1ELb0ELb1ELb1ELb0EE3mmaINS_16FlashAttnFwdSm90ISE_NS_21CollectiveEpilogueFwdINS2_IJS6_NS3_ILi256EEES7_EEES5_SB_SD_Li256ELb1ELb1ELb1ELb0EEENS_36VarlenDynamicPersistentTileSchedulerILi128ELi96ELi256ELi128ELb1ELb1ELb1ELb1ELb0ELb1EEEE13SharedStorageENS1_6TensorINS1_11ArrayEngineIfLm128EEENS1_6LayoutINS2_IJNS2_IJNS3_ILi2EEEST_NS3_ILi32EEEEEES4_S4_EEENS2_IJNS2_IJS4_ST_NS3_ILi4EEEEEENS3_ILi0EEESZ_EEEEEEENS_7SoftmaxILi2ELi0EEEEEbRKNSE_6ParamsENSA_25PipelineTmaAsyncNoClusterILi2ENSA_16PipelineTmaAsyncILi2EEEEES1B_RNSA_13PipelineStateILj2EEERT0_RT1_iRiRKNS_16SeqlenInfoQKNewKILb1ELb0EEENS2_IJiiiiEEERT_ENKUliT_T0_T1_E_clIZSF_ISO_S12_S14_EbS17_S1B_S1B_S1E_S1G_S1I_iS1J_S1N_S1O_S1Q_EUlRS1R_iE1_NS3_ILb0EEENS3_ILb1EEEEEDaiS1R_S1S_S1T_) ;  /* 0x0000025c00587944 */ /* 0x000fea0003c00000 */
[----:B------:R-:W-:Y:S05]  /*9f40*/  BSYNC B0 ;  /* 0x0000000000007941 */ /* 0x000fea0003800000 */
.L_x_12284:
[C---:B------:R-:W-:Y:S01]  /*9f50*/  ISETP.GT.AND P1, PT, R10.reuse, R11, PT ;  /* 0x0000000b0a00720c */ /* 0x040fe20003f24270 */
[----:B------:R-:W-:-:S12]  /*9f60*/  VIADD R10, R10, 0xffffffff ;  /* 0xffffffff0a0a7836 */ /* 0x000fd80000000000 */
[----:B------:R-:W-:Y:S05]  /*9f70*/  @P1 BRA `(.L_x_12285) ;  /* 0xfffffffc00d01947 */ /* 0x000fea000383ffff */
[----:B------:R-:W-:Y:S05]  /*9f80*/  BSYNC B1 ;  /* 0x0000000000017941 */ /* 0x000fea0003800000 */
.L_x_12283:
[----:B------:R-:W2:Y:S02]  /*9f90*/  LDL R0, [R1+0x70] ;  /* 0x0000700001007983 */ /* 0x000ea40000100800 */
[----:B--2---:R-:W-:-:S07]  /*9fa0*/  IMAD.SHL.U32 R0, R0, 0x80, RZ ;  /* 0x0000008000007824 */ /* 0x004fce00078e00ff */
.L_x_12282:
[----:B------:R-:W-:Y:S05]  /*9fb0*/  BSYNC B2 ;  /* 0x0000000000027941 */ /* 0x000fea0003800000 */
.L_x_12281:
        /* <DEDUP_REMOVED lines=23> */
.L_x_12288:
[----:B------:R-:W-:-:S13]  /*a130*/  ISETP.NE.AND P1, PT, R7, 0x1, PT ;  /* 0x000000010700780c */ /* 0x000fda0003f25270 */
[----:B------:R-:W0:Y:S02]  /*a140*/  @P1 LDC.64 R4, c[0x0][0xae0] ;  /* 0x0002b800ff041b82 */ /* 0x000e240000000a00 */
[----:B0-----:R-:W-:-:S05]  /*a150*/  @P1 IMAD.HI.U32 R4, R0, R4, RZ ;  /* 0x0000000400041227 */ /* 0x001fca00078e00ff */
[----:B------:R-:W-:-:S07]  /*a160*/  @P1 SHF.R.U32.HI R0, RZ, R5, R4 ;  /* 0x00000005ff001219 */ /* 0x000fce0000011604 */
.L_x_12289:
[----:B------:R-:W-:Y:S05]  /*a170*/  BSYNC B0 ;  /* 0x0000000000007941 */ /* 0x000fea0003800000 */
.L_x_12287:
[----:B------:R-:W-:-:S05]  /*a180*/  IMAD R3, R0, R7, RZ ;  /* 0x0000000700037224 */ /* 0x000fca00078e02ff */
[----:B------:R-:W-:-:S07]  /*a190*/  VIMNMX R2, R2, R3, !PT ;  /* 0x0000000302027248 */ /* 0x000fce0007fe0100 */
.L_x_12286:
[----:B------:R-:W-:-:S04]  /*a1a0*/  VIADD R2, R2, 0x5f ;  /* 0x0000005f02027836 */ /* 0x000fc80000000000 */
[----:B------:R-:W-:-:S05]  /*a1b0*/  IMAD.HI R2, R2, 0x2aaaaaab, RZ ;  /* 0x2aaaaaab02027827 */ /* 0x000fca00078e02ff */
[----:B------:R-:W-:-:S04]  /*a1c0*/  SHF.R.U32.HI R3, RZ, 0x1f, R2 ;  /* 0x0000001fff037819 */ /* 0x000fc80000011602 */
[----:B------:R-:W-:-:S04]  /*a1d0*/  LEA.HI.SX32 R2, R2, R3, 0x1c ;  /* 0x0000000302027211 */ /* 0x000fc800078fe2ff */
[----:B------:R-:W-:-:S04]  /*a1e0*/  VIMNMX R2, R2, UR45, !PT ;  /* 0x0000002d02027c48 */ /* 0x000fc8000ffe0100 */
[----:B------:R-:W-:-:S13]  /*a1f0*/  ISETP.GE.AND P1, PT, R10, R2, PT ;  /* 0x000000020a00720c */ /* 0x000fda0003f26270 */
[----:B------:R-:W-:Y:S05]  /*a200*/  @!P1 BRA `(.L_x_12290) ;  /* 0x0000009c00a89947 */ /* 0x000fea0003800000 */
.L_x_12307:
[----:B0-----:R-:W2:Y:S04]  /*a210*/  LD.E R3, desc[UR40][R16.64+0x218] ;  /* 0x0002182810037980 */ /* 0x001ea8000c101900 */
        /* <DEDUP_REMOVED lines=13> */
[----:B------:R-:W-:Y:S01]  /*a2f0*/  IMAD.MOV.U32 R5, RZ, RZ, R10 ;  /* 0x000000ffff057224 */ /* 0x000fe200078e000a */
[----:B------:R-:W-:Y:S05]  /*a300*/  YIELD ;  /* 0x0000000000007946 */ /* 0x000fea0003800000 */
[----:B------:R-:W-:Y:S01]  /*a310*/  BSSY B0, `(.L_x_12291) ;  /* 0x0000008000007945 */ /* 0x000fe20003800000 */
[----:B------:R-:W-:Y:S01]  /*a320*/  VIADD R10, R10, 0xffffffff ;  /* 0xffffffff0a0a7836 */ /* 0x000fe20000000000 */
[----:B------:R-:W-:Y:S01]  /*a330*/  ISETP.GT.AND P1, PT, R5, R2, PT ;  /* 0x000000020500720c */ /* 0x000fe20003f24270 */
[----:B-1----:R-:W-:Y:S01]  /*a340*/  @!P2 IMAD.MOV.U32 R3, RZ, RZ, RZ ;  /* 0x000000ffff03a224 */ /* 0x002fe200078e00ff */
[----:B--2---:R-:W-:-:S04]  /*a350*/  LOP3.LUT R0, R0, 0x1, RZ, 0xfc, !PT ;  /* 0x0000000100007812 */ /* 0x004fc800078efcff */
[----:B------:R-:W-:-:S13]  /*a360*/  ISETP.NE.AND P3, PT, R0, 0x3, PT ;  /* 0x000000030000780c */ /* 0x000fda0003f65270 */
[----:B0-----:R-:W-:Y:S05]  /*a370*/  @!P3 BRA `(.L_x_12292) ;  /* 0x000000000004b947 */ /* 0x001fea0003800000 */
[----:B------:R-:W-:Y:S01]  /*a380*/  BPT.TRAP 0x1 ;  /* 0x000000040000795c */ /* 0x000fe20000300000 */
.L_x_12292:
[----:B------:R-:W-:Y:S05]  /*a390*/  BSYNC B0 ;  /* 0x0000000000007941 */ /* 0x000fea0003800000 */
.L_x_12291:
[----:B------:R-:W2:Y:S01]  /*a3a0*/  LD.E.64 R4, desc[UR40][R18.64+0x8] ;  /* 0x0000082812047980 */ /* 0x000ea2000c101b00 */
        /* <DEDUP_REMOVED lines=12> */
.L_x_12294:
[----:B------:R-:W-:Y:S05]  /*a470*/  BSYNC B0 ;  /* 0x0000000000007941 */ /* 0x000fea0003800000 */
.L_x_12293:
        /* <DEDUP_REMOVED lines=8> */
.L_x_12296:
[----:B------:R-:W-:Y:S05]  /*a500*/  BSYNC B0 ;  /* 0x0000000000007941 */ /* 0x000fea0003800000 */
.L_x_12295:
[----:B0-----:R-:W2:Y:S04]  /*a510*/  LD.E R3, desc[UR40][R16.64+0x218] ;  /* 0x0002182810037980 */ /* 0x001ea8000c101900 */
[----:B------:R-:W2:Y:S01]  /*a520*/  LDL.64 R12, [R1+0xa0] ;  /* 0x0000a000010c7983 */ /* 0x000ea20000100a00 */
[----:B------:R-:W-:Y:S05]  /*a530*/  WARPSYNC.ALL ;  /* 0x0000000000007948 */ /* 0x000fea0003800000 */
[----:B------:R-:W3:Y:S04]  /*a540*/  LDL.64 R14, [R1+0x98] ;  /* 0x00009800010e7983 */ /* 0x000ee80000100a00 */
[----:B------:R-:W4:Y:S04]  /*a550*/  LDL.64 R4, [R1+0x98] ;  /* 0x0000980001047983 */ /* 0x000f280000100a00 */
[----:B-----5:R-:W4:Y:S01]  /*a560*/  LDL.64 R6, [R1+0x98] ;  /* 0x0000980001067983 */ /* 0x020f220000100a00 */
[----:B--2---:R-:W-:-:S03]  /*a570*/  IMAD R12, R3, 0x300, R12 ;  /* 0x00000300030c7824 */ /* 0x004fc600078e020c */
[----:B------:R-:W2:Y:S01]  /*a580*/  LDL.64 R8, [R1+0x98] ;  /* 0x0000980001087983 */ /* 0x000ea20000100a00 */
[----:B------:R-:W-:Y:S01]  /*a590*/  R2UR UR7, R13 ;  /* 0x000000000d0772ca */ /* 0x000fe200000e0000 */
[----:B------:R-:W-:Y:S01]  /*a5a0*/  WARPGROUP.ARRIVE ;  /* 0x00000000000079c5 */ /* 0x000fe20000000000 */
[----:B------:R-:W-:Y:S01]  /*a5b0*/  R2UR UR6, R12 ;  /* 0x000000000c0672ca */ /* 0x000fe200000e0000 */
[----:B------:R-:W2:Y:S01]  /*a5c0*/  LDL R20, [R1+0x54] ;  /* 0x0000540001147983 */ /* 0x000ea20000100800 */
[----:B------:R-:W-:-:S03]  /*a5d0*/  IMAD.MOV.U32 R0, RZ, RZ, 0x1 ;  /* 0x00000001ff007424 */ /* 0x000fc600078e00ff */
[----:B------:R0:W-:Y:S04]  /*a5e0*/  STL [R1+0x80], RZ ;  /* 0x000080ff01007387 */ /* 0x0001e80000100800 */
[----:B------:R0:W-:Y:S04]  /*a5f0*/  STL [R1+0x80], R0 ;  /* 0x0000800001007387 */ /* 0x0001e80000100800 */
[----:B------:R0:W-:Y:S04]  /*a600*/  STL [R1+0x80], R0 ;  /* 0x0000800001007387 */ /* 0x0001e80000100800 */
[----:B------:R0:W-:Y:S04]  /*a610*/  STL [R1+0x80], R0 ;  /* 0x0000800001007387 */ /* 0x0001e80000100800 */
[----:B------:R0:W-:Y:S01]  /*a620*/  STL [R1+0x80], R0 ;  /* 0x0000800001007387 */ /* 0x0001e20000100800 */
[----:B---3--:R-:W-:-:S02]  /*a630*/  R2UR UR4, R14 ;  /* 0x000000000e0472ca */ /* 0x008fc400000e0000 */
[----:B------:R-:W-:-:S13]  /*a640*/  R2UR UR5, R15 ;  /* 0x000000000f0572ca */ /* 0x000fda00000e0000 */
[----:B------:R-:W-:Y:S01]  /*a650*/  HGMMA.64x96x16.F32.BF16 R24, gdesc[UR4], RZ, !UPT, gsb0 ;  /* 0x01600000041879f0 */ /* 0x000fe2000c0018ff */
        /* <DEDUP_REMOVED lines=9> */
[----:B------:R0:W5:Y:S04]  /*a6f0*/  LD.E R3, desc[UR40][R16.64+0x218] ;  /* 0x0002182810037980 */ /* 0x000168000c101900 */
[----:B------:R0:W5:Y:S01]  /*a700*/  LD.E R11, desc[UR40][R16.64+0x21c] ;  /* 0x00021c28100b7980 */ /* 0x000162000c101900 */
[----:B------:R-:W-:-:S06]  /*a710*/  WARPGROUP.ARRIVE ;  /* 0x00000000000079c5 */ /* 0x000fcc0000000000 */
[----:B------:R-:W-:Y:S01]  /*a720*/  HGMMA.64x96x16.F32.BF16 R24, gdesc[UR4], R24, gsb0 ;  /* 0x01600000041879f0 */ /* 0x000fe20008001818 */
[----:B------:R-:W-:Y:S02]  /*a730*/  VIADD R4, R12, 0x4 ;  /* 0x000000040c047836 */ /* 0x000fe40000000000 */
[----:B------:R-:W-:Y:S01]  /*a740*/  IMAD.MOV.U32 R5, RZ, RZ, R13 ;  /* 0x000000ffff057224 */ /* 0x000fe200078e000d */
[----:B------:R-:W-:Y:S02]  /*a750*/  R2UR UR4, R6 ;  /* 0x00000000060472ca */ /* 0x000fe400000e0000 */
[----:B------:R-:W-:Y:S02]  /*a760*/  R2UR UR6, R4 ;  /* 0x00000000040672ca */ /* 0x000fe400000e0000 */
[----:B------:R-:W-:Y:S02]  /*a770*/  R2UR UR7, R5 ;  /* 0x00000000050772ca */ /* 0x000fe400000e0000 */
[----:B------:R-:W-:Y:S01]  /*a780*/  R2UR UR5, R7 ;  /* 0x00000000070572ca */ /* 0x000fe200000e0000 */
[----:B------:R-:W-:-:S02]  /*a790*/  VIADD R4, R12, 0x6 ;  /* 0x000000060c047836 */ /* 0x000fc40000000000 */
[----:B--2---:R-:W-:Y:S01]  /*a7a0*/  VIADD R8, R8, 0x6 ;  /* 0x0000000608087836 */ /* 0x004fe20000000000 */
[----:B------:R-:W-:Y:S02]  /*a7b0*/  WARPGROUP.DEPBAR.LE gsb0, 0x0 ;  /* 0x00008000000079c5 */ /* 0x000fe40000010000 */
[----:B------:R-:W-:-:S07]  /*a7c0*/  WARPGROUP.ARRIVE ;  /* 0x00000000000079c5 */ /* 0x000fce0000000000 */
[----:B------:R-:W-:Y:S01]  /*a7d0*/  HGMMA.64x96x16.F32.BF16 R24, gdesc[UR4], R24, gsb0 ;  /* 0x01600000041879f0 */ /* 0x000fe20008001818 */
[----:B------:R-:W-:Y:S01]  /*a7e0*/  IMAD.MOV.U32 R5, RZ, RZ, R13 ;  /* 0x000000ffff057224 */ /* 0x000fe200078e000d */
[----:B------:R-:W-:Y:S02]  /*a7f0*/  R2UR UR6, R4 ;  /* 0x00000000040672ca */ /* 0x000fe400000e0000 */
[----:B------:R-:W-:Y:S02]  /*a800*/  R2UR UR4, R8 ;  /* 0x00000000080472ca */ /* 0x000fe400000e0000 */
[----:B------:R-:W-:Y:S02]  /*a810*/  R2UR UR7, R5 ;  /* 0x00000000050772ca */ /* 0x000fe400000e0000 */
[----:B------:R-:W-:Y:S02]  /*a820*/  R2UR UR5, R9 ;  /* 0x00000000090572ca */ /* 0x000fe400000e0000 */
[----:B------:R-:W-:-:S04]  /*a830*/  LOP3.LUT R20, R20, 0x1, RZ, 0xfc, !PT ;  /* 0x0000000114147812 */ /* 0x000fc800078efcff */
[----:B------:R-:W-:Y:S01]  /*a840*/  ISETP.NE.AND P3, PT, R20, 0x3, PT ;  /* 0x000000031400780c */ /* 0x000fe20003f65270 */
[----:B------:R-:W-:Y:S02]  /*a850*/  WARPGROUP.DEPBAR.LE gsb0, 0x0 ;  /* 0x00008000000079c5 */ /* 0x000fe40000010000 */
[----:B------:R-:W-:-:S06]  /*a860*/  WARPGROUP.ARRIVE ;  /* 0x00000000000079c5 */ /* 0x000fcc0000000000 */
[----:B------:R-:W-:Y:S01]  /*a870*/  HGMMA.64x96x16.F32.BF16 R24, gdesc[UR4], R24, gsb0 ;  /* 0x01600000041879f0 */ /* 0x000fe20008001818 */
[----:B------:R-:W-:Y:S02]  /*a880*/  BSSY B0, `(.L_x_12298) ;  /* 0x0000004000007945 */ /* 0x000fe40003800000 */
[----:B------:R-:W-:Y:S02]  /*a890*/  WARPGROUP.DEPBAR.LE gsb0, 0x0 ;  /* 0x00008000000079c5 */ /* 0x000fe40000010000 */
[----:B0-----:R-:W-:Y:S05]  /*a8a0*/  @!P3 BRA `(.L_x_12299) ;  /* 0x000000000004b947 */ /* 0x001fea0003800000 */
[----:B------:R-:W-:Y:S01]  /*a8b0*/  BPT.TRAP 0x1 ;  /* 0x000000040000795c */ /* 0x000fe20000300000 */
.L_x_12299:
[----:B------:R-:W-:Y:S05]  /*a8c0*/  BSYNC B0 ;  /* 0x0000000000007941 */ /* 0x000fea0003800000 */
.L_x_12298:
[----:B------:R-:W2:Y:S01]  /*a8d0*/  LDL.64 R4, [R1+0x40] ;  /* 0x0000400001047983 */ /* 0x000ea20000100a00 */
[----:B-----5:R-:W-:Y:S02]  /*a8e0*/  SHF.L.U32 R8, R11, 0x1f, RZ ;  /* 0x0000001f0b087819 */ /* 0x020fe400000006ff */
[----:B--2---:R-:W-:-:S05]  /*a8f0*/  MOV R6, R4 ;  /* 0x0000000400067202 */ /* 0x004fca0000000f00 */
[----:B------:R-:W-:-:S04]  /*a900*/  IMAD R3, R3, 0x8, R6 ;  /* 0x0000000803037824 */ /* 0x000fc800078e0206 */
[----:B------:R0:W1:Y:S01]  /*a910*/  SYNCS.PHASECHK.TRANS64.TRYWAIT P2, [R3+URZ], R8 ;  /* 0x00000008030075a7 */ /* 0x000062000804017f */
[----:B------:R0:W5:Y:S04]  /*a920*/  LD.E R4, desc[UR40][R16.64+0x218] ;  /* 0x0002182810047980 */ /* 0x000168000c101900 */
[----:B------:R0:W5:Y:S01]  /*a930*/  LD.E R5, desc[UR40][R16.64+0x21c] ;  /* 0x00021c2810057980 */ /* 0x000162000c101900 */
[----:B------:R-:W-:Y:S04]  /*a940*/  BSSY B0, `(.L_x_12300) ;  /* 0x0000003000007945 */ /* 0x000fe80003800000 */
[----:B------:R-:W-:Y:S05]  /*a950*/  @!P3 BRA `(.L_x_12301) ;  /* 0x000000000004b947 */ /* 0x000fea0003800000 */
[----:B------:R-:W-:Y:S01]  /*a960*/  BPT.TRAP 0x1 ;  /* 0x000000040000795c */ /* 0x000fe20000300000 */
.L_x_12301:
[----:B------:R-:W-:Y:S05]  /*a970*/  BSYNC B0 ;  /* 0x0000000000007941 */ /* 0x000fea0003800000 */
.L_x_12300:
[----:B------:R-:W-:Y:S04]  /*a980*/  BSSY B0, `(.L_x_12302) ;  /* 0x0000006000007945 */ /* 0x000fe80003800000 */
[----:B-1----:R-:W-:Y:S05]  /*a990*/  @P2 BRA `(.L_x_12303) ;  /* 0x0000000000102947 */ /* 0x002fea0003800000 */
[----:B-----5:R-:W-:Y:S01]  /*a9a0*/  IMAD R4, R4, 0x8, R6 ;  /* 0x0000000804047824 */ /* 0x020fe200078e0206 */
[----:B------:R-:W-:-:S04]  /*a9b0*/  SHF.L.U32 R5, R5, 0x1f, RZ ;  /* 0x0000001f05057819 */ /* 0x000fc800000006ff */
[----:B------:R-:W1:Y:S02]  /*a9c0*/  SYNCS.PHASECHK.TRANS64.TRYWAIT P2, [R4+URZ], R5 ;  /* 0x00000005040075a7 */ /* 0x000e64000804017f */
[----:B-1----:R-:W-:Y:S05]  /*a9d0*/  @!P2 BRA `(.L_x_12304) ;  /* 0x0000022400d4a947 */ /* 0x002fea0003800000 */
.L_x_12303:
[----:B------:R-:W-:Y:S05]  /*a9e0*/  BSYNC B0 ;  /* 0x0000000000007941 */ /* 0x000fea0003800000 */
.L_x_12302:
[----:B------:R-:W2:Y:S04]  /*a9f0*/  LD.E R11, desc[UR40][R16.64+0x218] ;  /* 0x00021828100b7980 */ /* 0x000ea8000c101900 */
[----:B-1---5:R-:W2:Y:S04]  /*aa00*/  LDL.64 R4, [R1+0x118] ;  /* 0x0001180001047983 */ /* 0x022ea80000100a00 */
[----:B0-----:R-:W3:Y:S04]  /*aa10*/  LDL R3, [R1+0x90] ;  /* 0x0000900001037983 */ /* 0x001ee80000100800 */
[----:B------:R-:W4:Y:S04]  /*aa20*/  LDL.64 R6, [R1+0x110] ;  /* 0x0001100001067983 */ /* 0x000f280000100a00 */
[----:B------:R-:W4:Y:S04]  /*aa30*/  LDL.64 R14, [R1+0x110] ;  /* 0x00011000010e7983 */ /* 0x000f280000100a00 */
[----:B------:R-:W4:Y:S04]  /*aa40*/  LDL.64 R12, [R1+0x110] ;  /* 0x00011000010c7983 */ /* 0x000f280000100a00 */
[----:B------:R-:W4:Y:S01]  /*aa50*/  LDL.64 R8, [R1+0x110] ;  /* 0x0001100001087983 */ /* 0x000f220000100a00 */
[----:B------:R-:W-:Y:S05]  /*aa60*/  WARPSYNC.ALL ;  /* 0x0000000000007948 */ /* 0x000fea0003800000 */
[----:B------:R-:W-:Y:S01]  /*aa70*/  WARPGROUP.ARRIVE ;  /* 0x00000000000079c5 */ /* 0x000fe20000000000 */
        /* <DEDUP_REMOVED lines=137> */
[----:B---3--:R-:W-:Y:S01]  /*b310*/  VIADD R14, R14, 0xc02 ;  /* 0x00000c020e0e7836 */ /* 0x008fe20000000000 */
        /* <DEDUP_REMOVED lines=28> */
[----:B------:R-:W0:Y:S01]  /*b4e0*/  S2R R72, SR_TID.X ;  /* 0x0000000000487919 */ /* 0x000e220000002100 */
[----:B------:R-:W-:Y:S04]  /*b4f0*/  STL [R1+0x90], R0 ;  /* 0x0000900001007387 */ /* 0x000fe80000100800 */
[----:B------:R-:W-:Y:S01]  /*b500*/  STL [R1+0x90], R0 ;  /* 0x0000900001007387 */ /* 0x000fe20000100800 */
[----:B------:R-:W-:-:S02]  /*b510*/  WARPGROUP.DEPBAR.LE gsb0, 0x0 ;  /* 0x00008000000079c5 */ /* 0x000fc40000010000 */
[----:B------:R-:W-:-:S06]  /*b520*/  WARPGROUP.ARRIVE ;  /* 0x00000000000079c5 */ /* 0x000fcc0000000000 */
[----:B------:R-:W-:Y:S01]  /*b530*/  HGMMA.64x96x16.F32.BF16 R24, gdesc[UR4], R24, gsb0 ;  /* 0x01600000041879f0 */ /* 0x000fe20008001818 */
[----:B------:R-:W-:Y:S01]  /*b540*/  STL [R1+0x90], R0 ;  /* 0x0000900001007387 */ /* 0x000fe20000100800 */
[----:B0-----:R-:W-:-:S03]  /*b550*/  SHF.R.U32.HI R73, RZ, 0x7, R72 ;  /* 0x00000007ff497819 */ /* 0x001fc60000011648 */
[----:B------:R-:W-:Y:S04]  /*b560*/  STL [R1+0x90], R0 ;  /* 0x0000900001007387 */ /* 0x000fe80000100800 */
[----:B------:R-:W-:Y:S04]  /*b570*/  STL [R1+0x90], R0 ;  /* 0x0000900001007387 */ /* 0x000fe80000100800 */
[----:B------:R-:W-:Y:S04]  /*b580*/  STL [R1+0x90], R0 ;  /* 0x0000900001007387 */ /* 0x000fe80000100800 */
[----:B------:R-:W-:Y:S01]  /*b590*/  STL [R1+0x90], R0 ;  /* 0x0000900001007387 */ /* 0x000fe20000100800 */
[----:B------:R-:W-:-:S03]  /*b5a0*/  IADD3 R6, -R73, 0xb, RZ ;  /* 0x0000000b49067810 */ /* 0x000fc60007ffe1ff */
        /* <DEDUP_REMOVED lines=17> */
[----:B------:R-:W2:Y:S04]  /*b6c0*/  LDL.64 R12, [R1+0x170] ;  /* 0x00017000010c7983 */ /* 0x000ea80000100a00 */
[----:B------:R-:W3:Y:S04]  /*b6d0*/  LD.E.64 R4, desc[UR40][R16.64+0x230] ;  /* 0x0002302810047980 */ /* 0x000ee8000c101b00 */
[----:B--2---:R-:W2:Y:S02]  /*b6e0*/  LD.E R9, desc[UR40][R12.64] ;  /* 0x000000280c097980 */ /* 0x004ea4000c101900 */
[-C--:B--2---:R-:W-:Y:S01]  /*b6f0*/  FMUL.FTZ R7, R24, R9.reuse ;  /* 0x0000000918077220 */ /* 0x084fe20000410000 */
[-C--:B------:R-:W-:Y:S01]  /*b700*/  FMUL.FTZ R8, R25, R9.reuse ;  /* 0x0000000919087220 */ /* 0x080fe20000410000 */
[----:B------:R-:W-:-:S04]  /*b710*/  FMUL.FTZ R15, R28, R9 ;  /* 0x000000091c0f7220 */ /* 0x000fc80000410000 */
[----:B------:R-:W3:Y:S01]  /*b720*/  MUFU.TANH R7, R7 ;  /* 0x0000000700077308 */ /* 0x000ee20000002400 */
[-C--:B------:R-:W-:Y:S01]  /*b730*/  FMUL.FTZ R18, R29, R9.reuse ;  /* 0x000000091d127220 */ /* 0x080fe20000410000 */
[----:B------:R-:W-:-:S06]  /*b740*/  FMUL.FTZ R19, R32, R9 ;  /* 0x0000000920137220 */ /* 0x000fcc0000410000 */
[----:B------:R-:W2:Y:S01]  /*b750*/  MUFU.TANH R8, R8 ;  /* 0x0000000800087308 */ /* 0x000ea20000002400 */
[----:B------:R-:W-:-:S07]  /*b760*/  FMUL.FTZ R28, R33, R9 ;  /* 0x00000009211c7220 */ /* 0x000fce0000410000 */
[----:B------:R-:W4:Y:S01]  /*b770*/  MUFU.TANH R15, R15 ;  /* 0x0000000f000f7308 */ /* 0x000f220000002400 */
[----:B---3--:R-:W-:Y:S01]  /*b780*/  FMNMX.FTZ R13, R7, R4, !PT ;  /* 0x00000004070d7209 */ /* 0x008fe20007810000 */
[----:B------:R-:W-:-:S06]  /*b790*/  FMUL.FTZ R29, R36, R9 ;  /* 0x00000009241d7220 */ /* 0x000fcc0000410000 */
[----:B------:R-:W3:Y:S01]  /*b7a0*/  MUFU.TANH R18, R18 ;  /* 0x0000001200127308 */ /* 0x000ee20000002400 */
[----:B------:R-:W-:Y:S01]  /*b7b0*/  FMUL.FTZ R11, R30, R9 ;  /* 0x000000091e0b7220 */ /* 0x000fe20000410000 */
[----:B--2---:R-:W-:-:S06]  /*b7c0*/  FMNMX.FTZ R12, R8, R13, !PT ;  /* 0x0000000d080c7209 */ /* 0x004fcc0007810000 */
[----:B------:R-:W2:Y:S01]  /*b7d0*/  MUFU.TANH R19, R19 ;  /* 0x0000001300137308 */ /* 0x000ea20000002400 */
[----:B------:R-:W-:Y:S01]  /*b7e0*/  FMUL.FTZ R30, R37, R9 ;  /* 0x00000009251e7220 */ /* 0x000fe20000410000 */
[----:B----4-:R-:W-:-:S06]  /*b7f0*/  FMNMX.FTZ R13, R15, R12, !PT ;  /* 0x0000000c0f0d7209 */ /* 0x010fcc0007810000 */
[----:B------:R-:W4:Y:S01]  /*b800*/  MUFU.TANH R28, R28 ;  /* 0x0000001c001c7308 */ /* 0x000f220000002400 */
[-C--:B------:R-:W-:Y:S01]  /*b810*/  FMUL.FTZ R32, R40, R9.reuse ;  /* 0x0000000928207220 */ /* 0x080fe20000410000 */
[----:B------:R-:W-:Y:S01]  /*b820*/  FMUL.FTZ R20, R34, R9 ;  /* 0x0000000922147220 */ /* 0x000fe20000410000 */
[----:B---3--:R-:W-:-:S05]  /*b830*/  FMNMX.FTZ R12, R18, R13, !PT ;  /* 0x0000000d120c7209 */ /* 0x008fca0007810000 */
        /* <DEDUP_REMOVED lines=14> */
[-C--:B------:R-:W-:Y:S01]  /*b920*/  FMUL.FTZ R48, R49, R9.reuse ;  /* 0x0000000931307220 */ /* 0x080fe20000410000 */
[----:B0-----:R-:W-:Y:S01]  /*b930*/  FMUL.FTZ R6, R26, R9 ;  /* 0x000000091a067220 */ /* 0x001fe20000410000 */
[----:B----4-:R-:W-:-:S05]  /*b940*/  FMNMX.FTZ R13, R32, R13, !PT ;  /* 0x0000000d200d7209 */ /* 0x010fca0007810000 */
[----:B------:R-:W0:Y:S01]  /*b950*/  MUFU.TANH R45, R45 ;  /* 0x0000002d002d7308 */ /* 0x000e220000002400 */
[-C--:B------:R-:W-:Y:S01]  /*b960*/  FMUL.FTZ R49, R52, R9.reuse ;  /* 0x0000000934317220 */ /* 0x080fe20000410000 */
[-C--:B-1----:R-:W-:Y:S01]  /*b970*/  FMUL.FTZ R3, R27, R9.reuse ;  /* 0x000000091b037220 */ /* 0x082fe20000410000 */
[----:B------:R-:W-:-:S05]  /*b980*/  FMUL.FTZ R41, R50, R9 ;  /* 0x0000000932297220 */ /* 0x000fca0000410000 */
[----:B------:R-:W1:Y:S01]  /*b990*/  MUFU.TANH R47, R47 ;  /* 0x0000002f002f7308 */ /* 0x000e620000002400 */
[----:B---3--:R-:W-:Y:S01]  /*b9a0*/  FMNMX.FTZ R13, R34, R13, !PT ;  /* 0x0000000d220d7209 */ /* 0x008fe20007810000 */
[-C--:B------:R-:W-:Y:S01]  /*b9b0*/  FMUL.FTZ R50, R53, R9.reuse ;  /* 0x0000000935327220 */ /* 0x080fe20000410000 */
[----:B------:R-:W-:-:S05]  /*b9c0*/  FMUL.FTZ R27, R42, R9 ;  /* 0x000000092a1b7220 */ /* 0x000fca0000410000 */
[----:B------:R-:W3:Y:S01]  /*b9d0*/  MUFU.TANH R48, R48 ;  /* 0x0000003000307308 */ /* 0x000ee20000002400 */
[----:B------:R-:W-:Y:S01]  /*b9e0*/  FMUL.FTZ R42, R51, R9 ;  /* 0x00000009332a7220 */ /* 0x000fe20000410000 */
[----:B--2---:R-:W-:Y:S01]  /*b9f0*/  FMNMX.FTZ R12, R36, R13, !PT ;  /* 0x0000000d240c7209 */ /* 0x004fe20007810000 */
[----:B------:R-:W-:-:S05]  /*ba00*/  FMUL.FTZ R51, R56, R9 ;  /* 0x0000000938337220 */ /* 0x000fca0000410000 */
[----:B------:R-:W2:Y:S01]  /*ba10*/  MUFU.TANH R6, R6 ;  /* 0x0000000600067308 */ /* 0x000ea20000002400 */
[----:B------:R-:W-:Y:S01]  /*ba20*/  FMUL.FTZ R14, R31, R9 ;  /* 0x000000091f0e7220 */ /* 0x000fe20000410000 */
[----:B0-----:R-:W-:-:S06]  /*ba30*/  FMNMX.FTZ R12, R45, R12, !PT ;  /* 0x0000000c2d0c7209 */ /* 0x001fcc0007810000 */
[----:B------:R-:W0:Y:S01]  /*ba40*/  MUFU.TANH R49, R49 ;  /* 0x0000003100317308 */ /* 0x000e220000002400 */
[----:B------:R-:W-:Y:S01]  /*ba50*/  FMUL.FTZ R52, R57, R9 ;  /* 0x0000000939347220 */ /* 0x000fe20000410000 */
[----:B-1----:R-:W-:-:S06]  /*ba60*/  FMNMX.FTZ R13, R47, R12, !PT ;  /* 0x0000000c2f0d7209 */ /* 0x002fcc0007810000 */
[----:B------:R-:W1:Y:S01]  /*ba70*/  MUFU.TANH R3, R3 ;  /* 0x0000000300037308 */ /* 0x000e620000002400 */
[----:B------:R-:W-:-:S07]  /*ba80*/  FMUL.FTZ R53, R60, R9 ;  /* 0x000000093c357220 */ /* 0x000fce0000410000 */
[----:B------:R-:W4:Y:S01]  /*ba90*/  MUFU.TANH R50, R50 ;  /* 0x0000003200327308 */ /* 0x000f220000002400 */
[-C--:B------:R-:W-:Y:S01]  /*baa0*/  FMUL.FTZ R24, R38, R9.reuse ;  /* 0x0000000926187220 */ /* 0x080fe20000410000 */
[----:B------:R-:W-:-:S06]  /*bab0*/  FMUL.FTZ R38, R43, R9 ;  /* 0x000000092b267220 */ /* 0x000fcc0000410000 */
        /* <DEDUP_REMOVED lines=9> */
[----:B0-----:R-:W-:-:S06]  /*bb50*/  FMNMX.FTZ R13, R49, R56, !PT ;  /* 0x00000038310d7209 */ /* 0x001fcc0007810000 */
[----:B------:R-:W0:Y:S01]  /*bb60*/  MUFU.TANH R52, R52 ;  /* 0x0000003400347308 */ /* 0x000e220000002400 */
[----:B------:R-:W-:Y:S01]  /*bb70*/  FMUL.FTZ R55, R64, R9 ;  /* 0x0000000940377220 */ /* 0x000fe20000410000 */
[----:B-1----:R-:W-:-:S06]  /*bb80*/  FMNMX.FTZ R12, R3, R12, !PT ;  /* 0x0000000c030c7209 */ /* 0x002fcc0007810000 */
[----:B------:R-:W1:Y:S01]  /*bb90*/  MUFU.TANH R20, R20 ;  /* 0x0000001400147308 */ /* 0x000e620000002400 */
[----:B----4-:R-:W-:Y:S01]  /*bba0*/  FMNMX.FTZ R56, R50, R13, !PT ;  /* 0x0000000d32387209 */ /* 0x010fe20007810000 */
[----:B------:R-:W-:-:S06]  /*bbb0*/  FMUL.FTZ R57, R65, R9 ;  /* 0x0000000941397220 */ /* 0x000fcc0000410000 */
[----:B------:R-:W4:Y:S01]  /*bbc0*/  MUFU.TANH R53, R53 ;  /* 0x0000003500357308 */ /* 0x000f220000002400 */
[----:B------:R-:W-:Y:S01]  /*bbd0*/  FMUL.FTZ R26, R39, R9 ;  /* 0x00000009271a7220 */ /* 0x000fe20000410000 */
[----:B------:R-:W-:-:S06]  /*bbe0*/  FMNMX.FTZ R13, R11, R12, !PT ;  /* 0x0000000c0b0d7209 */ /* 0x000fcc0007810000 */
[----:B------:R-:W4:Y:S01]  /*bbf0*/  MUFU.TANH R21, R21 ;  /* 0x0000001500157308 */ /* 0x000f220000002400 */
[----:B---3--:R-:W-:Y:S01]  /*bc00*/  FMNMX.FTZ R25, R51, R56, !PT ;  /* 0x0000003833197209 */ /* 0x008fe20007810000 */
[----:B------:R-:W-:-:S06]  /*bc10*/  FMUL.FTZ R60, R68, R9 ;  /* 0x00000009443c7220 */ /* 0x000fcc0000410000 */
[----:B------:R-:W3:Y:S01]  /*bc20*/  MUFU.TANH R54, R54 ;  /* 0x0000003600367308 */ /* 0x000ee20000002400 */
[----:B--2---:R-:W-:Y:S01]  /*bc30*/  FMNMX.FTZ R13, R14, R13, !PT ;  /* 0x0000000d0e0d7209 */ /* 0x004fe20007810000 */
[----:B------:R-:W-:Y:S01]  /*bc40*/  FMUL.FTZ R64, R69, R9 ;  /* 0x0000000945407220 */ /* 0x000fe20000410000 */
[----:B0-----:R-:W-:-:S05]  /*bc50*/  FMNMX.FTZ R56, R52, R25, !PT ;  /* 0x0000001934387209 */ /* 0x001fca0007810000 */
[----:B------:R-:W0:Y:S01]  /*bc60*/  MUFU.TANH R55, R55 ;  /* 0x0000003700377308 */ /* 0x000e220000002400 */
[----:B-1----:R-:W-:-:S07]  /*bc70*/  FMNMX.FTZ R12, R20, R13, !PT ;  /* 0x0000000d140c7209 */ /* 0x002fce0007810000 */
[----:B------:R-:W1:Y:S01]  /*bc80*/  MUFU.TANH R24, R24 ;  /* 0x0000001800187308 */ /* 0x000e620000002400 */
[----:B----4-:R-:W-:-:S07]  /*bc90*/  FMNMX.FTZ R25, R53, R56, !PT ;  /* 0x0000003835197209 */ /* 0x010fce0007810000 */
[----:B------:R-:W2:Y:S01]  /*bca0*/  MUFU.TANH R57, R57 ;  /* 0x0000003900397308 */ /* 0x000ea20000002400 */
[----:B------:R-:W-:-:S07]  /*bcb0*/  FMUL.FTZ R39, R46, R9 ;  /* 0x000000092e277220 */ /* 0x000fce0000410000 */
[----:B------:R-:W4:Y:S01]  /*bcc0*/  MUFU.TANH R26, R26 ;  /* 0x0000001a001a7308 */ /* 0x000f220000002400 */
[----:B------:R-:W-:Y:S02]  /*bcd0*/  FMNMX.FTZ R13, R21, R12, !PT ;  /* 0x0000000c150d7209 */ /* 0x000fe40007810000 */
[----:B---3--:R-:W-:-:S05]  /*bce0*/  FMNMX.FTZ R12, R54, R25, !PT ;  /* 0x00000019360c7209 */ /* 0x008fca0007810000 */
[----:B------:R-:W3:Y:S01]  /*bcf0*/  MUFU.TANH R60, R60 ;  /* 0x0000003c003c7308 */ /* 0x000ee20000002400 */
[----:B------:R-:W-:-:S07]  /*bd00*/  FMUL.FTZ R46, R58, R9 ;  /* 0x000000093a2e7220 */ /* 0x000fce0000410000 */
[----:B------:R-:W3:Y:S01]  /*bd10*/  MUFU.TANH R27, R27 ;  /* 0x0000001b001b7308 */ /* 0x000ee20000002400 */
[----:B0-----:R-:W-:-:S07]  /*bd20*/  FMNMX.FTZ R58, R55, R12, !PT ;  /* 0x0000000c373a7209 */ /* 0x001fce0007810000 */
[----:B------:R-:W0:Y:S01]  /*bd30*/  MUFU.TANH R64, R64 ;  /* 0x0000004000407308 */ /* 0x000e220000002400 */
[----:B-1----:R-:W-:-:S07]  /*bd40*/  FMNMX.FTZ R13, R24, R13, !PT ;  /* 0x0000000d180d7209 */ /* 0x002fce0007810000 */
[----:B------:R-:W1:Y:S01]  /*bd50*/  MUFU.TANH R38, R38 ;  /* 0x0000002600267308 */ /* 0x000e620000002400 */
[----:B--2---:R-:W-:Y:S02]  /*bd60*/  FMNMX.FTZ R25, R57, R58, !PT ;  /* 0x0000003a39197209 */ /* 0x004fe40007810000 */
[----:B----4-:R-:W-:-:S05]  /*bd70*/  FMNMX.FTZ R12, R26, R13, !PT ;  /* 0x0000000d1a0c7209 */ /* 0x010fca0007810000 */
[----:B------:R-:W2:Y:S01]  /*bd80*/  MUFU.TANH R39, R39 ;  /* 0x0000002700277308 */ /* 0x000ea20000002400 */
[----:B---3--:R-:W-:Y:S02]  /*bd90*/  FMNMX.FTZ R25, R60, R25, !PT ;  /* 0x000000193c197209 */ /* 0x008fe40007810000 */
[----:B------:R-:W-:-:S05]  /*bda0*/  FMNMX.FTZ R13, R27, R12, !PT ;  /* 0x0000000c1b0d7209 */ /* 0x000fca0007810000 */
[----:B------:R-:W3:Y:S01]  /*bdb0*/  MUFU.TANH R40, R40 ;  /* 0x0000002800287308 */ /* 0x000ee20000002400 */
[----:B0-----:R-:W-:Y:S02]  /*bdc0*/  FMNMX.FTZ R25, R64, R25, !PT ;  /* 0x0000001940197209 */ /* 0x001fe40007810000 */
[----:B-1----:R-:W-:-:S05]  /*bdd0*/  FMNMX.FTZ R12, R38, R13, !PT ;  /* 0x0000000d260c7209 */ /* 0x002fca0007810000 */
[----:B------:R-:W0:Y:S01]  /*bde0*/  MUFU.TANH R41, R41 ;  /* 0x0000002900297308 */ /* 0x000e220000002400 */
[----:B--2---:R-:W-:Y:S01]  /*bdf0*/  FMNMX.FTZ R13, R39, R12, !PT ;  /* 0x0000000c270d7209 */ /* 0x004fe20007810000 */
[----:B------:R-:W1:Y:S06]  /*be00*/  SHFL.BFLY PT, R68, R25, 0x2, 0x1f ;  /* 0x0c401f0019447f89 */ /* 0x000e6c00000e0000 */
[----:B------:R-:W2:Y:S01]  /*be10*/  MUFU.TANH R42, R42 ;  /* 0x0000002a002a7308 */ /* 0x000ea20000002400 */
[----:B---3--:R-:W-:Y:S01]  /*be20*/  FMNMX.FTZ R12, R40, R13, !PT ;  /* 0x0000000d280c7209 */ /* 0x008fe20007810000 */
[----:B------:R-:W-:-:S06]  /*be30*/  FMUL.FTZ R56, R59, R9 ;  /* 0x000000093b387220 */ /* 0x000fcc0000410000 */
[----:B------:R-:W3:Y:S01]  /*be40*/  MUFU.TANH R43, R43 ;  /* 0x0000002b002b7308 */ /* 0x000ee20000002400 */
[----:B0-----:R-:W-:Y:S01]  /*be50*/  FMNMX.FTZ R13, R41, R12, !PT ;  /* 0x0000000c290d7209 */ /* 0x001fe20007810000 */
[----:B------:R-:W-:-:S06]  /*be60*/  FMUL.FTZ R58, R62, R9 ;  /* 0x000000093e3a7220 */ /* 0x000fcc0000410000 */
[----:B------:R-:W0:Y:S01]  /*be70*/  MUFU.TANH R44, R44 ;  /* 0x0000002c002c7308 */ /* 0x000e220000002400 */
[----:B--2---:R-:W-:Y:S01]  /*be80*/  FMNMX.FTZ R12, R42, R13, !PT ;  /* 0x0000000d2a0c7209 */ /* 0x004fe20007810000 */
[----:B------:R-:W-:-:S06]  /*be90*/  FMUL.FTZ R59, R63, R9 ;  /* 0x000000093f3b7220 */ /* 0x000fcc0000410000 */
        /* <DEDUP_REMOVED lines=8> */
[----:B------:R-:W-:Y:S01]  /*bf20*/  FMUL.FTZ R63, R70, R9 ;  /* 0x00000009463f7220 */ /* 0x000fe20000410000 */
[----:B-1----:R-:W-:-:S05]  /*bf30*/  FMNMX.FTZ R68, R25, R68, !PT ;  /* 0x0000004419447209 */ /* 0x002fca0007810000 */
[----:B------:R-:W1:Y:S01]  /*bf40*/  MUFU.TANH R59, R59 ;  /* 0x0000003b003b7308 */ /* 0x000e620000002400 */
[----:B---3--:R-:W-:Y:S01]  /*bf50*/  FMNMX.FTZ R13, R56, R13, !PT ;  /* 0x0000000d380d7209 */ /* 0x008fe20007810000 */
[----:B------:R-:W2:Y:S06]  /*bf60*/  SHFL.BFLY PT, R33, R68, 0x1, 0x1f ;  /* 0x0c201f0044217f89 */ /* 0x000eac00000e0000 */
[----:B------:R-:W3:Y:S01]  /*bf70*/  MUFU.TANH R61, R61 ;  /* 0x0000003d003d7308 */ /* 0x000ee20000002400 */
[----:B------:R-:W-:Y:S01]  /*bf80*/  FMUL.FTZ R9, R71, R9 ;  /* 0x0000000947097220 */ /* 0x000fe20000410000 */
[----:B0-----:R-:W-:-:S06]  /*bf90*/  FMNMX.FTZ R12, R58, R13, !PT ;  /* 0x0000000d3a0c7209 */ /* 0x001fcc0007810000 */
[----:B------:R-:W0:Y:S01]  /*bfa0*/  MUFU.TANH R62, R62 ;  /* 0x0000003e003e7308 */ /* 0x000e220000002400 */
[----:B-1----:R-:W-:-:S07]  /*bfb0*/  FMNMX.FTZ R12, R59, R12, !PT ;  /* 0x0000000c3b0c7209 */ /* 0x002fce0007810000 */
[----:B------:R-:W1:Y:S01]  /*bfc0*/  MUFU.TANH R63, R63 ;  /* 0x0000003f003f7308 */ /* 0x000e620000002400 */
[----:B---3--:R-:W-:-:S07]  /*bfd0*/  FMNMX.FTZ R13, R61, R12, !PT ;  /* 0x0000000c3d0d7209 */ /* 0x008fce0007810000 */
[----:B------:R-:W3:Y:S01]  /*bfe0*/  MUFU.TANH R9, R9 ;  /* 0x0000000900097308 */ /* 0x000ee20000002400 */
[----:B0-----:R-:W-:Y:S02]  /*bff0*/  FMNMX.FTZ R12, R62, R13, !PT ;  /* 0x0000000d3e0c7209 */ /* 0x001fe40007810000 */
[----:B------:R-:W-:Y:S02]  /*c000*/  IADD3 R13, P2, R16, 0x230, RZ ;  /* 0x00000230100d7810 */ /* 0x000fe40007f5e0ff */
[----:B-1----:R-:W-:Y:S02]  /*c010*/  FMNMX.FTZ R66, R63, R12, !PT ;  /* 0x0000000c3f427209 */ /* 0x002fe40007810000 */
[----:B------:R-:W-:Y:S01]  /*c020*/  LOP3.LUT R12, R13, 0x4, RZ, 0xfc, !PT ;  /* 0x000000040d0c7812 */ /* 0x000fe200078efcff */
[----:B------:R-:W-:Y:S01]  /*c030*/  IMAD.X R13, RZ, RZ, R17, P2 ;  /* 0x000000ffff0d7224 */ /* 0x000fe200010e0611 */
[----:B--2---:R-:W-:Y:S02]  /*c040*/  FMNMX.FTZ R33, R68, R33, !PT ;  /* 0x0000002144217209 */ /* 0x004fe40007810000 */
[----:B---3--:R-:W-:Y:S01]  /*c050*/  FMNMX.FTZ R31, R9, R66, !PT ;  /* 0x00000042091f7209 */ /* 0x008fe20007810000 */
        /* <DEDUP_REMOVED lines=9> */
[----:B------:R-:W0:Y:S04]  /*c0f0*/  LD.E R65, desc[UR40][R16.64+0x250] ;  /* 0x0002502810417980 */ /* 0x000e28000c101900 */
[----:B------:R-:W2:Y:S04]  /*c100*/  LD.E R67, desc[UR40][R16.64+0x230] ;  /* 0x0002302810437980 */ /* 0x000ea8000c101900 */
[----:B------:R-:W3:Y:S04]  /*c110*/  LD.E R69, desc[UR40][R16.64+0x240] ;  /* 0x0002402810457980 */ /* 0x000ee8000c101900 */
[----:B------:R-:W4:Y:S04]  /*c120*/  LD.E R71, desc[UR40][R16.64+0x244] ;  /* 0x0002442810477980 */ /* 0x000f28000c101900 */
[----:B------:R-:W4:Y:S01]  /*c130*/  LD.E R66, desc[UR40][R16.64+0x270] ;  /* 0x0002702810427980 */ /* 0x000f22000c101900 */
[----:B------:R-:W-:Y:S01]  /*c140*/  FADD.FTZ R70, R5, -R68 ;  /* 0x8000004405467221 */ /* 0x000fe20000010000 */
[-C--:B0-----:R-:W-:Y:S01]  /*c150*/  FMUL.FTZ R68, R68, R65.reuse ;  /* 0x0000004144447220 */ /* 0x081fe20000410000 */
[----:B--2---:R-:W-:Y:S01]  /*c160*/  FMUL.FTZ R12, R67, R65 ;  /* 0x00000041430c7220 */ /* 0x004fe20000410000 */
[----:B------:R-:W-:Y:S01]  /*c170*/  FADD.FTZ R4, R4, -R67 ;  /* 0x8000004304047221 */ /* 0x000fe20000010000 */
[----:B------:R-:W-:-:S02]  /*c180*/  FMUL.FTZ R25, R65, R70 ;  /* 0x0000004641197220 */ /* 0x000fc40000410000 */
[-CC-:B------:R-:W-:Y:S01]  /*c190*/  FFMA.FTZ R35, R15, R65.reuse, -R12.reuse ;  /* 0x000000410f237223 */ /* 0x180fe2000001080c */
[-CC-:B------:R-:W-:Y:S01]  /*c1a0*/  FFMA.FTZ R152, R7, R65.reuse, -R12.reuse ;  /* 0x0000004107987223 */ /* 0x180fe2000001080c */
[-C--:B------:R-:W-:Y:S01]  /*c1b0*/  FFMA.FTZ R15, R36, R65.reuse, -R12 ;  /* 0x00000041240f7223 */ /* 0x080fe2000001080c */
[-C--:B------:R-:W-:Y:S01]  /*c1c0*/  FFMA.FTZ R36, R6, R65.reuse, -R68 ;  /* 0x0000004106247223 */ /* 0x080fe20000010844 */
[-C--:B------:R-:W-:Y:S01]  /*c1d0*/  FMUL.FTZ R4, R4, R65.reuse ;  /* 0x0000004104047220 */ /* 0x080fe20000410000 */
[-C--:B------:R-:W-:Y:S01]  /*c1e0*/  FFMA.FTZ R37, R8, R65.reuse, -R12 ;  /* 0x0000004108257223 */ /* 0x080fe2000001080c */
[-C--:B------:R-:W-:Y:S01]  /*c1f0*/  FFMA.FTZ R153, R3, R65.reuse, -R68 ;  /* 0x0000004103997223 */ /* 0x080fe20000010844 */
[----:B------:R-:W-:Y:S01]  /*c200*/  MUFU.EX2 R152, R152 ;  /* 0x0000009800987308 */ /* 0x000fe20000000800 */
[-C--:B------:R-:W-:Y:S01]  /*c210*/  FFMA.FTZ R160, R34, R65.reuse, -R12 ;  /* 0x0000004122a07223 */ /* 0x080fe2000001080c */
[----:B------:R-:W-:-:S06]  /*c220*/  FFMA.FTZ R34, R11, R65, -R68 ;  /* 0x000000410b227223 */ /* 0x000fcc0000010844 */
[----:B------:R-:W3:Y:S01]  /*c230*/  MUFU.EX2 R5, R4 ;  /* 0x0000000400057308 */ /* 0x000ee20000000800 */
[-C--:B------:R-:W-:Y:S01]  /*c240*/  FFMA.FTZ R154, R18, R65.reuse, -R12 ;  /* 0x00000041129a7223 */ /* 0x080fe2000001080c */
[----:B------:R-:W-:-:S06]  /*c250*/  FFMA.FTZ R155, R14, R65, -R68 ;  /* 0x000000410e9b7223 */ /* 0x000fcc0000010844 */
[----:B------:R-:W-:Y:S08]  /*c260*/  MUFU.EX2 R25, R25 ;  /* 0x0000001900197308 */ /* 0x000ff00000000800 */
[----:B------:R-:W4:Y:S01]  /*c270*/  MUFU.EX2 R36, R36 ;  /* 0x0000002400247308 */ /* 0x000f220000000800 */
[-CC-:B------:R-:W-:Y:S01]  /*c280*/  FFMA.FTZ R31, R29, R65.reuse, -R12.reuse ;  /* 0x000000411d1f7223 */ /* 0x180fe2000001080c */
[----:B------:R-:W-:-:S06]  /*c290*/  FFMA.FTZ R33, R19, R65, -R12 ;  /* 0x0000004113217223 */ /* 0x000fcc000001080c */
[----:B------:R-:W0:Y:S01]  /*c2a0*/  MUFU.EX2 R37, R37 ;  /* 0x0000002500257308 */ /* 0x000e220000000800 */
[-C--:B------:R-:W-:Y:S01]  /*c2b0*/  FFMA.FTZ R29, R32, R65.reuse, -R12 ;  /* 0x00000041201d7223 */ /* 0x080fe2000001080c */
[----:B------:R-:W-:-:S06]  /*c2c0*/  FFMA.FTZ R32, R20, R65, -R68 ;  /* 0x0000004114207223 */ /* 0x000fcc0000010844 */
[----:B------:R-:W1:Y:S01]  /*c2d0*/  MUFU.EX2 R153, R153 ;  /* 0x0000009900997308 */ /* 0x000e620000000800 */
[----:B------:R-:W-:-:S07]  /*c2e0*/  FFMA.FTZ R156, R28, R65, -R12 ;  /* 0x000000411c9c7223 */ /* 0x000fce000001080c */
[----:B------:R-:W2:Y:S01]  /*c2f0*/  MUFU.EX2 R35, R35 ;  /* 0x0000002300237308 */ /* 0x000ea20000000800 */
[----:B------:R-:W-:-:S07]  /*c300*/  FFMA.FTZ R157, R21, R65, -R68 ;  /* 0x00000041159d7223 */ /* 0x000fce0000010844 */
[----:B------:R-:W2:Y:S01]  /*c310*/  MUFU.EX2 R34, R34 ;  /* 0x0000002200227308 */ /* 0x000ea20000000800 */
[----:B---3--:R-:W-:Y:S01]  /*c320*/  FFMA.FTZ R4, R5, R69, R152 ;  /* 0x0000004505047223 */ /* 0x008fe20000010098 */
[----:B------:R-:W-:-:S06]  /*c330*/  FFMA.FTZ R158, R30, R65, -R12 ;  /* 0x000000411e9e7223 */ /* 0x000fcc000001080c */
[----:B------:R-:W3:Y:S01]  /*c340*/  MUFU.EX2 R154, R154 ;  /* 0x0000009a009a7308 */ /* 0x000ee20000000800 */
[----:B----4-:R-:W-:Y:S01]  /*c350*/  FFMA.FTZ R6, R25, R71, R36 ;  /* 0x0000004719067223 */ /* 0x010fe20000010024 */
        /* <DEDUP_REMOVED lines=8> */
[----:B------:R-:W-:-:S06]  /*c3e0*/  FADD.FTZ R4, R34, R3 ;  /* 0x0000000322047221 */ /* 0x000fcc0000010000 */
[----:B------:R-:W2:Y:S01]  /*c3f0*/  MUFU.EX2 R156, R156 ;  /* 0x0000009c009c7308 */ /* 0x000ea20000000800 */
[----:B------:R-:W-:-:S07]  /*c400*/  FFMA.FTZ R28, R27, R65, -R68 ;  /* 0x000000411b1c7223 */ /* 0x000fce0000010844 */
[----:B------:R-:W2:Y:S01]  /*c410*/  MUFU.EX2 R157, R157 ;  /* 0x0000009d009d7308 */ /* 0x000ea20000000800 */
[----:B---3--:R-:W-:Y:S01]  /*c420*/  FADD.FTZ R6, R154, R7 ;  /* 0x000000079a067221 */ /* 0x008fe20000010000 */
[----:B----4-:R-:W-:-:S06]  /*c430*/  FADD.FTZ R3, R155, R4 ;  /* 0x000000049b037221 */ /* 0x010fcc0000010000 */
[----:B------:R-:W3:Y:S01]  /*c440*/  MUFU.EX2 R31, R31 ;  /* 0x0000001f001f7308 */ /* 0x000ee20000000800 */
[----:B------:R-:W-:-:S07]  /*c450*/  FFMA.FTZ R161, R38, R65, -R68 ;  /* 0x0000004126a17223 */ /* 0x000fce0000010844 */
[----:B------:R-:W4:Y:S01]  /*c460*/  MUFU.EX2 R30, R30 ;  /* 0x0000001e001e7308 */ /* 0x000f220000000800 */
[----:B0-----:R-:W-:Y:S01]  /*c470*/  FADD.FTZ R7, R33, R6 ;  /* 0x0000000621077221 */ /* 0x001fe20000010000 */
[----:B-1----:R-:W-:-:S06]  /*c480*/  FADD.FTZ R4, R32, R3 ;  /* 0x0000000320047221 */ /* 0x002fcc0000010000 */
[----:B------:R-:W0:Y:S01]  /*c490*/  MUFU.EX2 R158, R158 ;  /* 0x0000009e009e7308 */ /* 0x000e220000000800 */
[----:B------:R-:W-:-:S07]  /*c4a0*/  FFMA.FTZ R163, R39, R65, -R68 ;  /* 0x0000004127a37223 */ /* 0x000fce0000010844 */
[----:B------:R-:W1:Y:S01]  /*c4b0*/  MUFU.EX2 R159, R159 ;  /* 0x0000009f009f7308 */ /* 0x000e620000000800 */
[----:B--2---:R-:W-:Y:S01]  /*c4c0*/  FADD.FTZ R6, R156, R7 ;  /* 0x000000079c067221 */ /* 0x004fe20000010000 */
[----:B------:R-:W-:-:S06]  /*c4d0*/  FFMA.FTZ R162, R45, R65, -R12 ;  /* 0x000000412da27223 */ /* 0x000fcc000001080c */
[----:B------:R-:W2:Y:S01]  /*c4e0*/  MUFU.EX2 R29, R29 ;  /* 0x0000001d001d7308 */ /* 0x000ea20000000800 */
[----:B------:R-:W-:Y:S01]  /*c4f0*/  FADD.FTZ R3, R157, R4 ;  /* 0x000000049d037221 */ /* 0x000fe20000010000 */
[----:B------:R-:W-:-:S06]  /*c500*/  FFMA.FTZ R14, R40, R65, -R68 ;  /* 0x00000041280e7223 */ /* 0x000fcc0000010844 */
[----:B------:R-:W2:Y:S01]  /*c510*/  MUFU.EX2 R28, R28 ;  /* 0x0000001c001c7308 */ /* 0x000ea20000000800 */
[----:B---3--:R-:W-:Y:S01]  /*c520*/  FADD.FTZ R7, R31, R6 ;  /* 0x000000061f077221 */ /* 0x008fe20000010000 */
[----:B------:R-:W-:-:S06]  /*c530*/  FFMA.FTZ R229, R47, R65, -R12 ;  /* 0x000000412fe57223 */ /* 0x000fcc000001080c */
[----:B------:R-:W3:Y:S01]  /*c540*/  MUFU.EX2 R160, R160 ;  /* 0x000000a000a07308 */ /* 0x000ee20000000800 */
[----:B----4-:R-:W-:Y:S01]  /*c550*/  FADD.FTZ R4, R30, R3 ;  /* 0x000000031e047221 */ /* 0x010fe20000010000 */
[----:B------:R-:W-:-:S06]  /*c560*/  FFMA.FTZ R227, R41, R65, -R68 ;  /* 0x0000004129e37223 */ /* 0x000fcc0000010844 */
[----:B------:R-:W4:Y:S01]  /*c570*/  MUFU.EX2 R161, R161 ;  /* 0x000000a100a17308 */ /* 0x000f220000000800 */
[----:B0-----:R-:W-:Y:S01]  /*c580*/  FADD.FTZ R6, R158, R7 ;  /* 0x000000079e067221 */ /* 0x001fe20000010000 */
[----:B------:R-:W-:-:S06]  /*c590*/  FFMA.FTZ R230, R48, R65, -R12 ;  /* 0x0000004130e67223 */ /* 0x000fcc000001080c */
[----:B------:R-:W0:Y:S01]  /*c5a0*/  MUFU.EX2 R15, R15 ;  /* 0x0000000f000f7308 */ /* 0x000e220000000800 */
[----:B-1----:R-:W-:Y:S01]  /*c5b0*/  FADD.FTZ R3, R159, R4 ;  /* 0x000000049f037221 */ /* 0x002fe20000010000 */
[----:B------:R-:W-:-:S06]  /*c5c0*/  FFMA.FTZ R228, R42, R65, -R68 ;  /* 0x000000412ae47223 */ /* 0x000fcc0000010844 */
        /* <DEDUP_REMOVED lines=32> */
[----:B-1----:R-:W-:-:S06]  /*c7d0*/  FADD.FTZ R7, R228, R7 ;  /* 0x00000007e4077221 */ /* 0x002fcc0000010000 */
[----:B------:R-:W0:Y:S01]  /*c7e0*/  MUFU.EX2 R172, R172 ;  /* 0x000000ac00ac7308 */ /* 0x000e220000000800 */
[-C--:B------:R-:W-:Y:S01]  /*c7f0*/  FFMA.FTZ R168, R54, R65.reuse, -R12 ;  /* 0x0000004136a87223 */ /* 0x080fe2000001080c */
[----:B------:R-:W-:-:S06]  /*c800*/  FFMA.FTZ R167, R59, R65, -R68 ;  /* 0x000000413ba77223 */ /* 0x000fcc0000010844 */
[----:B------:R-:W1:Y:S01]  /*c810*/  MUFU.EX2 R170, R170 ;  /* 0x000000aa00aa7308 */ /* 0x000e620000000800 */
[----:B--2---:R-:W-:Y:S01]  /*c820*/  FADD.FTZ R3, R225, R4 ;  /* 0x00000004e1037221 */ /* 0x004fe20000010000 */
[----:B------:R-:W-:-:S06]  /*c830*/  FADD.FTZ R4, R174, R7 ;  /* 0x00000007ae047221 */ /* 0x000fcc0000010000 */
[----:B------:R-:W2:Y:S01]  /*c840*/  MUFU.EX2 R173, R173 ;  /* 0x000000ad00ad7308 */ /* 0x000ea20000000800 */
[-C--:B------:R-:W-:Y:S01]  /*c850*/  FFMA.FTZ R164, R55, R65.reuse, -R12 ;  /* 0x0000004137a47223 */ /* 0x080fe2000001080c */
[----:B------:R-:W-:-:S06]  /*c860*/  FFMA.FTZ R20, R61, R65, -R68 ;  /* 0x000000413d147223 */ /* 0x000fcc0000010844 */
[----:B------:R-:W2:Y:S01]  /*c870*/  MUFU.EX2 R171, R171 ;  /* 0x000000ab00ab7308 */ /* 0x000ea20000000800 */
[----:B---3--:R-:W-:Y:S01]  /*c880*/  FADD.FTZ R7, R226, R3 ;  /* 0x00000003e2077221 */ /* 0x008fe20000010000 */
[----:B----4-:R-:W-:-:S06]  /*c890*/  FADD.FTZ R11, R175, R4 ;  /* 0x00000004af0b7221 */ /* 0x010fcc0000010000 */
[----:B------:R-:W3:Y:S01]  /*c8a0*/  MUFU.EX2 R169, R169 ;  /* 0x000000a900a97308 */ /* 0x000ee20000000800 */
[-C--:B------:R-:W-:Y:S01]  /*c8b0*/  FFMA.FTZ R165, R57, R65.reuse, -R12 ;  /* 0x0000004139a57223 */ /* 0x080fe2000001080c */
        /* <DEDUP_REMOVED lines=16> */
[----:B------:R-:W3:Y:S08]  /*c9c0*/  MUFU.EX2 R165, R165 ;  /* 0x000000a500a57308 */ /* 0x000ef00000000800 */
[----:B------:R-:W4:Y:S01]  /*c9d0*/  MUFU.EX2 R21, R21 ;  /* 0x0000001500157308 */ /* 0x000f220000000800 */
[----:B0-----:R-:W-:Y:S01]  /*c9e0*/  FADD.FTZ R9, R168, R9 ;  /* 0x00000009a8097221 */ /* 0x001fe20000010000 */
[----:B-1----:R-:W-:-:S06]  /*c9f0*/  FADD.FTZ R7, R167, R4 ;  /* 0x00000004a7077221 */ /* 0x002fcc0000010000 */
[----:B------:R-:W0:Y:S08]  /*ca00*/  MUFU.EX2 R18, R18 ;  /* 0x0000001200127308 */ /* 0x000e300000000800 */
[----:B------:R-:W1:Y:S01]  /*ca10*/  MUFU.EX2 R3, R3 ;  /* 0x0000000300037308 */ /* 0x000e620000000800 */
[----:B--2---:R-:W-:Y:S01]  /*ca20*/  FADD.FTZ R4, R164, R9 ;  /* 0x00000009a4047221 */ /* 0x004fe20000010000 */
[----:B------:R-:W-:-:S06]  /*ca30*/  FADD.FTZ R6, R20, R7 ;  /* 0x0000000714067221 */ /* 0x000fcc0000010000 */
[----:B------:R-:W2:Y:S08]  /*ca40*/  MUFU.EX2 R19, R19 ;  /* 0x0000001300137308 */ /* 0x000eb00000000800 */
[----:B------:R-:W2:Y:S01]  /*ca50*/  MUFU.EX2 R11, R11 ;  /* 0x0000000b000b7308 */ /* 0x000ea20000000800 */
[----:B---3--:R-:W-:Y:S01]  /*ca60*/  FADD.FTZ R7, R165, R4 ;  /* 0x00000004a5077221 */ /* 0x008fe20000010000 */
[----:B----4-:R-:W-:Y:S01]  /*ca70*/  FADD.FTZ R6, R21, R6 ;  /* 0x0000000615067221 */ /* 0x010fe20000010000 */
[----:B------:R-:W-:-:S02]  /*ca80*/  IADD3 R4, P2, R16, 0x270, RZ ;  /* 0x0000027010047810 */ /* 0x000fc40007f5e0ff */
[----:B0-----:R-:W-:Y:S01]  /*ca90*/  FADD.FTZ R8, R18, R7 ;  /* 0x0000000712087221 */ /* 0x001fe20000010000 */
[----:B-1----:R-:W-:Y:S01]  /*caa0*/  FADD.FTZ R6, R3, R6 ;  /* 0x0000000603067221 */ /* 0x002fe20000010000 */
[----:B------:R-:W-:Y:S01]  /*cab0*/  FMUL.FTZ R27, R5, R66 ;  /* 0x00000042051b7220 */ /* 0x000fe20000410000 */
[----:B------:R-:W-:Y:S02]  /*cac0*/  IMAD.X R9, RZ, RZ, R17, P2 ;  /* 0x000000ffff097224 */ /* 0x000fe400010e0611 */
[----:B--2---:R-:W-:Y:S01]  /*cad0*/  FADD.FTZ R7, R19, R8 ;  /* 0x0000000813077221 */ /* 0x004fe20000010000 */
[----:B------:R-:W-:Y:S01]  /*cae0*/  LOP3.LUT R8, R4, 0x4, RZ, 0xfc, !PT ;  /* 0x0000000404087812 */ /* 0x000fe200078efcff */
[----:B------:R-:W-:Y:S01]  /*caf0*/  ST.E desc[UR40][R16.64+0x270], R27 ;  /* 0x0002701b10007985 */ /* 0x000fe2000c101928 */
[----:B------:R-:W-:-:S03]  /*cb00*/  FADD.FTZ R13, R11, R6 ;  /* 0x000000060b0d7221 */ /* 0x000fc60000010000 */
[----:B------:R0:W-:Y:S04]  /*cb10*/  ST.E desc[UR40][R16.64+0x240], R7 ;  /* 0x0002400710007985 */ /* 0x0001e8000c101928 */
[----:B------:R1:W-:Y:S04]  /*cb20*/  ST.E desc[UR40][R16.64+0x244], R13 ;  /* 0x0002440d10007985 */ /* 0x0003e8000c101928 */
[----:B------:R-:W2:Y:S02]  /*cb30*/  LD.E R6, desc[UR40][R8.64] ;  /* 0x0000002808067980 */ /* 0x000ea4000c101900 */
[----:B--2---:R-:W-:-:S05]  /*cb40*/  FMUL.FTZ R39, R5, R6 ;  /* 0x0000000605277220 */ /* 0x004fca0000410000 */
[----:B------:R-:W-:Y:S04]  /*cb50*/  ST.E desc[UR40][R8.64], R39 ;  /* 0x0000002708007985 */ /* 0x000fe8000c101928 */
[----:B------:R-:W0:Y:S04]  /*cb60*/  LD.E R98, desc[UR40][R16.64+0x280] ;  /* 0x0002802810627980 */ /* 0x000e28000c101900 */
[----:B------:R-:W2:Y:S04]  /*cb70*/  LD.E R41, desc[UR40][R16.64+0x464] ;  /* 0x0004642810297980 */ /* 0x000ea8000c101900 */
[----:B------:R-:W1:Y:S04]  /*cb80*/  LD.E R100, desc[UR40][R16.64+0x284] ;  /* 0x0002842810647980 */ /* 0x000e68000c101900 */
[----:B------:R-:W3:Y:S04]  /*cb90*/  LD.E R112, desc[UR40][R16.64+0x2b4] ;  /* 0x0002b42810707980 */ /* 0x000ee8000c101900 */
        /* <DEDUP_REMOVED lines=58> */
[C---:B0-----:R-:W-:Y:S01]  /*cf40*/  FMUL.FTZ R7, R5.reuse, R98 ;  /* 0x0000006205077220 */ /* 0x041fe20000410000 */
[----:B--2---:R-:W-:-:S04]  /*cf50*/  FMUL.FTZ R47, R5, R41 ;  /* 0x00000029052f7220 */ /* 0x004fc80000410000 */
[----:B------:R3:W-:Y:S01]  /*cf60*/  ST.E desc[UR40][R16.64+0x280], R7 ;  /* 0x0002800710007985 */ /* 0x0007e2000c101928 */
[----:B-1----:R-:W-:-:S03]  /*cf70*/  FMUL.FTZ R13, R5, R100 ;  /* 0x00000064050d7220 */ /* 0x002fc60000410000 */
[----:B------:R-:W-:Y:S04]  /*cf80*/  ST.E desc[UR40][R16.64+0x464], R47 ;  /* 0x0004642f10007985 */ /* 0x000fe8000c101928 */
[----:B------:R0:W-:Y:S01]  /*cf90*/  ST.E desc[UR40][R16.64+0x284], R13 ;  /* 0x0002840d10007985 */ /* 0x0001e2000c101928 */
[C---:B---3--:R-:W-:Y:S01]  /*cfa0*/  FMUL.FTZ R7, R5.reuse, R112 ;  /* 0x0000007005077220 */ /* 0x048fe20000410000 */
[C---:B----4-:R-:W-:Y:S01]  /*cfb0*/  FMUL.FTZ R27, R5.reuse, R102 ;  /* 0x00000066051b7220 */ /* 0x050fe20000410000 */
[----:B------:R-:W-:-:S03]  /*cfc0*/  FMUL.FTZ R39, R5, R104 ;  /* 0x0000006805277220 */ /* 0x000fc60000410000 */
[----:B------:R1:W-:Y:S01]  /*cfd0*/  ST.E desc[UR40][R16.64+0x2b4], R7 ;  /* 0x0002b40710007985 */ /* 0x0003e2000c101928 */
[C---:B------:R-:W-:Y:S01]  /*cfe0*/  FMUL.FTZ R41, R5.reuse, R106 ;  /* 0x0000006a05297220 */ /* 0x040fe20000410000 */
[C---:B------:R-:W-:Y:S01]  /*cff0*/  FMUL.FTZ R43, R5.reuse, R108 ;  /* 0x0000006c052b7220 */ /* 0x040fe20000410000 */
[C---:B------:R-:W-:Y:S01]  /*d000*/  FMUL.FTZ R45, R5.reuse, R110 ;  /* 0x0000006e052d7220 */ /* 0x040fe20000410000 */
[C---:B0-----:R-:W-:Y:S01]  /*d010*/  FMUL.FTZ R13, R5.reuse, R114 ;  /* 0x00000072050d7220 */ /* 0x041fe20000410000 */
[C---:B------:R-:W-:Y:S01]  /*d020*/  FMUL.FTZ R47, R5.reuse, R116 ;  /* 0x00000074052f7220 */ /* 0x040fe20000410000 */
[C---:B------:R-:W-:Y:S01]  /*d030*/  FMUL.FTZ R49, R5.reuse, R118 ;  /* 0x0000007605317220 */ /* 0x040fe20000410000 */
[C---:B-1----:R-:W-:Y:S01]  /*d040*/  FMUL.FTZ R7, R5.reuse, R132 ;  /* 0x0000008405077220 */ /* 0x042fe20000410000 */
[----:B------:R0:W-:Y:S01]  /*d050*/  ST.E desc[UR40][R16.64+0x290], R27 ;  /* 0x0002901b10007985 */ /* 0x0001e2000c101928 */
[----:B------:R-:W-:-:S03]  /*d060*/  FMUL.FTZ R51, R5, R120 ;  /* 0x0000007805337220 */ /* 0x000fc60000410000 */
        /* <DEDUP_REMOVED lines=94> */
[----:B------:R-:W-:Y:S01]  /*d650*/  LOP3.LUT R6, R4, 0x8, RZ, 0xfc, !PT ;  /* 0x0000000804067812 */ /* 0x000fe200078efcff */
[C---:B-1----:R-:W-:Y:S01]  /*d660*/  FMUL.FTZ R47, R5.reuse, R12 ;  /* 0x0000000c052f7220 */ /* 0x042fe20000410000 */
[----:B---3--:R-:W-:Y:S01]  /*d670*/  FMUL.FTZ R49, R5, R24 ;  /* 0x0000001805317220 */ /* 0x008fe20000410000 */
[----:B------:R-:W-:Y:S01]  /*d680*/  ST.E desc[UR40][R16.64+0x414], R51 ;  /* 0x0004143310007985 */ /* 0x000fe2000c101928 */
[----:B0-----:R-:W-:-:S03]  /*d690*/  IMAD.MOV.U32 R7, RZ, RZ, R9 ;  /* 0x000000ffff077224 */ /* 0x001fc600078e0009 */
[----:B------:R0:W-:Y:S04]  /*d6a0*/  ST.E desc[UR40][R16.64+0x420], R27 ;  /* 0x0004201b10007985 */ /* 0x0001e8000c101928 */
[----:B------:R1:W-:Y:S04]  /*d6b0*/  ST.E desc[UR40][R16.64+0x424], R39 ;  /* 0x0004242710007985 */ /* 0x0003e8000c101928 */
[----:B------:R-:W-:Y:S04]  /*d6c0*/  ST.E desc[UR40][R16.64+0x430], R41 ;  /* 0x0004302910007985 */ /* 0x000fe8000c101928 */
[----:B------:R-:W-:Y:S04]  /*d6d0*/  ST.E desc[UR40][R16.64+0x434], R43 ;  /* 0x0004342b10007985 */ /* 0x000fe8000c101928 */
[----:B------:R-:W-:Y:S04]  /*d6e0*/  ST.E desc[UR40][R16.64+0x440], R45 ;  /* 0x0004402d10007985 */ /* 0x000fe8000c101928 */
[----:B------:R2:W-:Y:S04]  /*d6f0*/  ST.E desc[UR40][R16.64+0x450], R13 ;  /* 0x0004500d10007985 */ /* 0x0005e8000c101928 */
[----:B------:R-:W-:Y:S04]  /*d700*/  ST.E desc[UR40][R16.64+0x454], R47 ;  /* 0x0004542f10007985 */ /* 0x000fe8000c101928 */
[----:B------:R3:W-:Y:S04]  /*d710*/  ST.E desc[UR40][R16.64+0x460], R49 ;  /* 0x0004603110007985 */ /* 0x0007e8000c101928 */
[----:B------:R-:W0:Y:S01]  /*d720*/  LD.E R12, desc[UR40][R6.64] ;  /* 0x00000028060c7980 */ /* 0x000e22000c101900 */
[----:B------:R-:W-:Y:S01]  /*d730*/  LOP3.LUT R4, R4, 0xc, RZ, 0xfc, !PT ;  /* 0x0000000c04047812 */ /* 0x000fe200078efcff */
[----:B------:R-:W-:-:S02]  /*d740*/  IMAD.MOV.U32 R5, RZ, RZ, R9 ;  /* 0x000000ffff057224 */ /* 0x000fc400078e0009 */
[----:B0-----:R-:W-:-:S05]  /*d750*/  FMUL.FTZ R27, R25, R12 ;  /* 0x0000000c191b7220 */ /* 0x001fca0000410000 */
[----:B------:R0:W-:Y:S04]  /*d760*/  ST.E desc[UR40][R6.64], R27 ;  /* 0x0000001b06007985 */ /* 0x0001e8000c101928 */
[----:B------:R-:W1:Y:S02]  /*d770*/  LD.E R12, desc[UR40][R4.64] ;  /* 0x00000028040c7980 */ /* 0x000e64000c101900 */
[----:B-1----:R-:W-:-:S05]  /*d780*/  FMUL.FTZ R39, R25, R12 ;  /* 0x0000000c19277220 */ /* 0x002fca0000410000 */
[----:B------:R1:W-:Y:S04]  /*d790*/  ST.E desc[UR40][R4.64], R39 ;  /* 0x0000002704007985 */ /* 0x0003e8000c101928 */
[----:B--2---:R-:W3:Y:S04]  /*d7a0*/  LD.E R13, desc[UR40][R16.64+0x46c] ;  /* 0x00046c28100d7980 */ /* 0x004ee8000c101900 */
[----:B------:R-:W0:Y:S04]  /*d7b0*/  LD.E R106, desc[UR40][R16.64+0x28c] ;  /* 0x00028c28106a7980 */ /* 0x000e28000c101900 */
[----:B------:R-:W2:Y:S04]  /*d7c0*/  LD.E R104, desc[UR40][R16.64+0x288] ;  /* 0x0002882810687980 */ /* 0x000ea8000c101900 */
[----:B------:R-:W1:Y:S04]  /*d7d0*/  LD.E R108, desc[UR40][R16.64+0x298] ;  /* 0x00029828106c7980 */ /* 0x000e68000c101900 */
        /* <DEDUP_REMOVED lines=58> */
[C---:B---3--:R-:W-:Y:S01]  /*db80*/  FMUL.FTZ R49, R25.reuse, R13 ;  /* 0x0000000d19317220 */ /* 0x048fe20000410000 */
[----:B0-----:R-:W-:-:S04]  /*db90*/  FMUL.FTZ R27, R25, R106 ;  /* 0x0000006a191b7220 */ /* 0x001fc80000410000 */
[----:B------:R-:W-:Y:S01]  /*dba0*/  ST.E desc[UR40][R16.64+0x46c], R49 ;  /* 0x00046c3110007985 */ /* 0x000fe2000c101928 */
[----:B--2---:R-:W-:-:S03]  /*dbb0*/  FMUL.FTZ R13, R25, R104 ;  /* 0x00000068190d7220 */ /* 0x004fc60000410000 */
[----:B------:R0:W-:Y:S01]  /*dbc0*/  ST.E desc[UR40][R16.64+0x28c], R27 ;  /* 0x00028c1b10007985 */ /* 0x0001e2000c101928 */
[C---:B-1----:R-:W-:Y:S01]  /*dbd0*/  FMUL.FTZ R39, R25.reuse, R108 ;  /* 0x0000006c19277220 */ /* 0x042fe20000410000 */
[C---:B----4-:R-:W-:Y:S01]  /*dbe0*/  FMUL.FTZ R41, R25.reuse, R110 ;  /* 0x0000006e19297220 */ /* 0x050fe20000410000 */
[C---:B------:R-:W-:Y:S01]  /*dbf0*/  FMUL.FTZ R43, R25.reuse, R112 ;  /* 0x00000070192b7220 */ /* 0x040fe20000410000 */
[C---:B------:R-:W-:Y:S01]  /*dc00*/  FMUL.FTZ R45, R25.reuse, R114 ;  /* 0x00000072192d7220 */ /* 0x040fe20000410000 */
[C---:B------:R-:W-:Y:S01]  /*dc10*/  FMUL.FTZ R47, R25.reuse, R116 ;  /* 0x00000074192f7220 */ /* 0x040fe20000410000 */
[C---:B0-----:R-:W-:Y:S01]  /*dc20*/  FMUL.FTZ R27, R25.reuse, R120 ;  /* 0x00000078191b7220 */ /* 0x041fe20000410000 */
[C---:B------:R-:W-:Y:S01]  /*dc30*/  FMUL.FTZ R49, R25.reuse, R122 ;  /* 0x0000007a19317220 */ /* 0x040fe20000410000 */
[----:B------:R0:W-:Y:S04]  /*dc40*/  ST.E desc[UR40][R16.64+0x288], R13 ;  /* 0x0002880d10007985 */ /* 0x0001e8000c101928 */
        /* <DEDUP_REMOVED lines=16> */
[C---:B---3--:R-:W-:Y:S01]  /*dd50*/  FMUL.FTZ R49, R25.reuse, R142 ;  /* 0x0000008e19317220 */ /* 0x048fe20000410000 */
        /* <DEDUP_REMOVED lines=82> */
[----:B------:R-:W-:Y:S01]  /*e280*/  VIADD R26, R73, 0x8 ;  /* 0x00000008491a7836 */ /* 0x000fe20000000000 */
        /* <DEDUP_REMOVED lines=11> */
[----:B------:R3:W-:Y:S01]  /*e340*/  ST.E desc[UR40][R16.64+0x468], R25 ;  /* 0x0004681910007985 */ /* 0x0007e2000c101928 */
[----:B------:R4:W-:Y:S06]  /*e350*/  BAR.SYNC.DEFER_BLOCKING R26, 0x100 ;  /* 0x0004001a0000751d */ /* 0x0009ec0000010000 */
[----:B0-----:R-:W2:Y:S04]  /*e360*/  LD.E R39, desc[UR40][R16.64+0x270] ;  /* 0x0002702810277980 */ /* 0x001ea8000c101900 */
[----:B------:R-:W4:Y:S04]  /*e370*/  LD.E R24, desc[UR40][R16.64+0x218] ;  /* 0x0002182810187980 */ /* 0x000f28000c101900 */
[----:B------:R-:W4:Y:S04]  /*e380*/  LD.E.64 R12, desc[UR40][R16.64+0xa8] ;  /* 0x0000a828100c7980 */ /* 0x000f28000c101b00 */
[----:B--2---:R0:W-:Y:S04]  /*e390*/  ST.E desc[UR40][R16.64+0x270], R39 ;  /* 0x0002702710007985 */ /* 0x0041e8000c101928 */
[----:B-1----:R-:W2:Y:S04]  /*e3a0*/  LD.E R41, desc[UR40][R8.64] ;  /* 0x0000002808297980 */ /* 0x002ea8000c101900 */
[----:B--2---:R1:W-:Y:S04]  /*e3b0*/  ST.E desc[UR40][R8.64], R41 ;  /* 0x0000002908007985 */ /* 0x0043e8000c101928 */
[----:B------:R-:W2:Y:S04]  /*e3c0*/  LD.E R27, desc[UR40][R6.64] ;  /* 0x00000028061b7980 */ /* 0x000ea8000c101900 */
[----:B--2---:R-:W-:Y:S04]  /*e3d0*/  ST.E desc[UR40][R6.64], R27 ;  /* 0x0000001b06007985 */ /* 0x004fe8000c101928 */
[----:B------:R-:W2:Y:S04]  /*e3e0*/  LD.E R43, desc[UR40][R4.64] ;  /* 0x00000028042b7980 */ /* 0x000ea8000c101900 */
[----:B--2---:R2:W-:Y:S04]  /*e3f0*/  ST.E desc[UR40][R4.64], R43 ;  /* 0x0000002b04007985 */ /* 0x0045e8000c101928 */
[----:B---3--:R-:W3:Y:S04]  /*e400*/  LD.E R25, desc[UR40][R16.64+0x280] ;  /* 0x0002802810197980 */ /* 0x008ee8000c101900 */
[----:B------:R-:W3:Y:S04]  /*e410*/  LD.E R45, desc[UR40][R16.64+0x284] ;  /* 0x00028428102d7980 */ /* 0x000ee8000c101900 */
[----:B0-----:R-:W3:Y:S04]  /*e420*/  LD.E R39, desc[UR40][R16.64+0x288] ;  /* 0x0002882810277980 */ /* 0x001ee8000c101900 */
[----:B------:R-:W3:Y:S04]  /*e430*/  LD.E R47, desc[UR40][R16.64+0x28c] ;  /* 0x00028c28102f7980 */ /* 0x000ee8000c101900 */
[----:B------:R-:W3:Y:S04]  /*e440*/  LD.E R49, desc[UR40][R16.64+0x290] ;  /* 0x0002902810317980 */ /* 0x000ee8000c101900 */
[----:B------:R-:W3:Y:S04]  /*e450*/  LD.E R51, desc[UR40][R16.64+0x294] ;  /* 0x0002942810337980 */ /* 0x000ee8000c101900 */
[----:B-1----:R-:W3:Y:S04]  /*e460*/  LD.E R41, desc[UR40][R16.64+0x298] ;  /* 0x0002982810297980 */ /* 0x002ee8000c101900 */
[----:B------:R-:W3:Y:S04]  /*e470*/  LD.E R53, desc[UR40][R16.64+0x29c] ;  /* 0x00029c2810357980 */ /* 0x000ee8000c101900 */
[----:B------:R-:W3:Y:S04]  /*e480*/  LD.E R55, desc[UR40][R16.64+0x2a0] ;  /* 0x0002a02810377980 */ /* 0x000ee8000c101900 */
[----:B------:R-:W3:Y:S04]  /*e490*/  LD.E R57, desc[UR40][R16.64+0x2a4] ;  /* 0x0002a42810397980 */ /* 0x000ee8000c101900 */
[----:B--2---:R-:W2:Y:S04]  /*e4a0*/  LD.E R43, desc[UR40][R16.64+0x2a8] ;  /* 0x0002a828102b7980 */ /* 0x004ea8000c101900 */
[----:B------:R-:W2:Y:S04]  /*e4b0*/  LD.E R59, desc[UR40][R16.64+0x2ac] ;  /* 0x0002ac28103b7980 */ /* 0x000ea8000c101900 */
[----:B------:R-:W2:Y:S04]  /*e4c0*/  LD.E R61, desc[UR40][R16.64+0x2b0] ;  /* 0x0002b028103d7980 */ /* 0x000ea8000c101900 */
[----:B------:R-:W2:Y:S04]  /*e4d0*/  LD.E R63, desc[UR40][R16.64+0x2b4] ;  /* 0x0002b428103f7980 */ /* 0x000ea8000c101900 */
[----:B------:R-:W2:Y:S04]  /*e4e0*/  LD.E R65, desc[UR40][R16.64+0x2b8] ;  /* 0x0002b82810417980 */ /* 0x000ea8000c101900 */
        /* <DEDUP_REMOVED lines=60> */
[----:B---3--:R0:W-:Y:S04]  /*e8b0*/  ST.E desc[UR40][R16.64+0x280], R25 ;  /* 0x0002801910007985 */ /* 0x0081e8000c101928 */
[----:B------:R-:W-:Y:S04]  /*e8c0*/  ST.E desc[UR40][R16.64+0x284], R45 ;  /* 0x0002842d10007985 */ /* 0x000fe8000c101928 */
[----:B------:R1:W-:Y:S04]  /*e8d0*/  ST.E desc[UR40][R16.64+0x288], R39 ;  /* 0x0002882710007985 */ /* 0x0003e8000c101928 */
[----:B------:R-:W-:Y:S04]  /*e8e0*/  ST.E desc[UR40][R16.64+0x28c], R47 ;  /* 0x00028c2f10007985 */ /* 0x000fe8000c101928 */
[----:B------:R-:W-:Y:S04]  /*e8f0*/  ST.E desc[UR40][R16.64+0x290], R49 ;  /* 0x0002903110007985 */ /* 0x000fe8000c101928 */
[----:B------:R-:W-:Y:S04]  /*e900*/  ST.E desc[UR40][R16.64+0x294], R51 ;  /* 0x0002943310007985 */ /* 0x000fe8000c101928 */
[----:B------:R3:W-:Y:S04]  /*e910*/  ST.E desc[UR40][R16.64+0x298], R41 ;  /* 0x0002982910007985 */ /* 0x0007e8000c101928 */
[----:B------:R-:W-:Y:S04]  /*e920*/  ST.E desc[UR40][R16.64+0x29c], R53 ;  /* 0x00029c3510007985 */ /* 0x000fe8000c101928 */
[----:B------:R-:W-:Y:S04]  /*e930*/  ST.E desc[UR40][R16.64+0x2a0], R55 ;  /* 0x0002a03710007985 */ /* 0x000fe8000c101928 */
[----:B------:R-:W-:Y:S04]  /*e940*/  ST.E desc[UR40][R16.64+0x2a4], R57 ;  /* 0x0002a43910007985 */ /* 0x000fe8000c101928 */
[----:B--2---:R2:W-:Y:S04]  /*e950*/  ST.E desc[UR40][R16.64+0x2a8], R43 ;  /* 0x0002a82b10007985 */ /* 0x0045e8000c101928 */
[----:B------:R2:W-:Y:S04]  /*e960*/  ST.E desc[UR40][R16.64+0x2ac], R59 ;  /* 0x0002ac3b10007985 */ /* 0x0005e8000c101928 */
[----:B------:R2:W-:Y:S04]  /*e970*/  ST.E desc[UR40][R16.64+0x2b0], R61 ;  /* 0x0002b03d10007985 */ /* 0x0005e8000c101928 */
[----:B------:R2:W-:Y:S04]  /*e980*/  ST.E desc[UR40][R16.64+0x2b4], R63 ;  /* 0x0002b43f10007985 */ /* 0x0005e8000c101928 */
[----:B------:R2:W-:Y:S04]  /*e990*/  ST.E desc[UR40][R16.64+0x2b8], R65 ;  /* 0x0002b84110007985 */ /* 0x0005e8000c101928 */
[----:B------:R2:W-:Y:S04]  /*e9a0*/  ST.E desc[UR40][R16.64+0x2bc], R67 ;  /* 0x0002bc4310007985 */ /* 0x0005e8000c101928 */
[----:B0-----:R-:W4:Y:S04]  /*e9b0*/  LD.E R25, desc[UR40][R16.64+0x2c0] ;  /* 0x0002c02810197980 */ /* 0x001f28000c101900 */
[----:B-1----:R-:W4:Y:S04]  /*e9c0*/  LD.E R39, desc[UR40][R16.64+0x2d0] ;  /* 0x0002d02810277980 */ /* 0x002f28000c101900 */
[----:B---3--:R-:W3:Y:S04]  /*e9d0*/  LD.E R41, desc[UR40][R16.64+0x2d8] ;  /* 0x0002d82810297980 */ /* 0x008ee8000c101900 */
        /* <DEDUP_REMOVED lines=74> */
[----:B---3--:R3:W-:Y:S04]  /*ee80*/  ST.E desc[UR40][R16.64+0x2d8], R41 ;  /* 0x0002d82910007985 */ /* 0x0087e8000c101928 */
        /* <DEDUP_REMOVED lines=79> */
[----:B0-----:R-:W4:Y:S01]  /*f380*/  LDL R25, [R1+0x88] ;  /* 0x0000880001197983 */ /* 0x001f220000100800 */
[----:B------:R-:W-:-:S02]  /*f390*/  IMAD R12, R24, 0xc00, R12 ;  /* 0x00000c00180c7824 */ /* 0x000fc400078e020c */
[----:B------:R-:W-:Y:S01]  /*f3a0*/  IMAD.MOV.U32 R27, RZ, RZ, R13 ;  /* 0x000000ffff1b7224 */ /* 0x000fe200078e000d */
[----:B------:R-:W-:Y:S01]  /*f3b0*/  F2FP.BF16.F32.PACK_AB R152, R37, R152 ;  /* 0x000000982598723e */ /* 0x000fe200000010ff */
[C---:B------:R-:W-:Y:S01]  /*f3c0*/  VIADD R24, R12.reuse, 0x80 ;  /* 0x000000800c187836 */ /* 0x040fe20000000000 */
[----:B------:R-:W-:Y:S01]  /*f3d0*/  F2FP.BF16.F32.PACK_AB R153, R153, R36 ;  /* 0x000000249999723e */ /* 0x000fe200000010ff */
[----:B------:R-:W-:Y:S01]  /*f3e0*/  VIADD R26, R12, 0x100 ;  /* 0x000001000c1a7836 */ /* 0x000fe20000000000 */
[----:B------:R-:W-:Y:S01]  /*f3f0*/  R2UR UR15, R27 ;  /* 0x000000001b0f72ca */ /* 0x000fe200000e0000 */
[----:B------:R-:W4:Y:S01]  /*f400*/  LD.E R36, desc[UR40][R16.64+0x2a0] ;  /* 0x0002a02810247980 */ /* 0x000f22000c101900 */
[----:B------:R-:W-:Y:S02]  /*f410*/  R2UR UR10, R24 ;  /* 0x00000000180a72ca */ /* 0x000fe400000e0000 */
[----:B------:R-:W-:Y:S01]  /*f420*/  R2UR UR14, R26 ;  /* 0x000000001a0e72ca */ /* 0x000fe200000e0000 */
[----:B------:R-:W4:Y:S01]  /*f430*/  LD.E R24, desc[UR40][R16.64+0x270] ;  /* 0x0002702810187980 */ /* 0x000f22000c101900 */
[----:B------:R-:W-:-:S02]  /*f440*/  F2FP.BF16.F32.PACK_AB R154, R154, R35 ;  /* 0x000000239a9a723e */ /* 0x000fc400000010ff */
[----:B------:R-:W-:Y:S01]  /*f450*/  F2FP.BF16.F32.PACK_AB R155, R155, R34 ;  /* 0x000000229b9b723e */ /* 0x000fe200000010ff */
[----:B------:R-:W4:Y:S01]  /*f460*/  LD.E R35, desc[UR40][R16.64+0x29c] ;  /* 0x00029c2810237980 */ /* 0x000f22000c101900 */
[----:B------:R-:W-:Y:S02]  /*f470*/  F2FP.BF16.F32.PACK_AB R156, R156, R33 ;  /* 0x000000219c9c723e */ /* 0x000fe400000010ff */
[----:B------:R-:W-:Y:S01]  /*f480*/  F2FP.BF16.F32.PACK_AB R157, R157, R32 ;  /* 0x000000209d9d723e */ /* 0x000fe200000010ff */
[----:B------:R-:W4:Y:S01]  /*f490*/  LD.E R33, desc[UR40][R16.64+0x294] ;  /* 0x0002942810217980 */ /* 0x000f22000c101900 */
[----:B------:R-:W-:Y:S02]  /*f4a0*/  F2FP.BF16.F32.PACK_AB R158, R158, R31 ;  /* 0x0000001f9e9e723e */ /* 0x000fe400000010ff */
[----:B------:R-:W-:Y:S01]  /*f4b0*/  F2FP.BF16.F32.PACK_AB R159, R159, R30 ;  /* 0x0000001e9f9f723e */ /* 0x000fe200000010ff */
[----:B------:R-:W4:Y:S01]  /*f4c0*/  LD.E R31, desc[UR40][R16.64+0x28c] ;  /* 0x00028c28101f7980 */ /* 0x000f22000c101900 */
[----:B------:R-:W-:-:S02]  /*f4d0*/  F2FP.BF16.F32.PACK_AB R160, R160, R29 ;  /* 0x0000001da0a0723e */ /* 0x000fc400000010ff */
[----:B------:R-:W-:Y:S01]  /*f4e0*/  F2FP.BF16.F32.PACK_AB R161, R161, R28 ;  /* 0x0000001ca1a1723e */ /* 0x000fe200000010ff */
[----:B------:R-:W4:Y:S04]  /*f4f0*/  LD.E R29, desc[UR40][R16.64+0x284] ;  /* 0x00028428101d7980 */ /* 0x000f28000c101900 */
[----:B------:R-:W4:Y:S04]  /*f500*/  LD.E R28, desc[UR40][R16.64+0x280] ;  /* 0x00028028101c7980 */ /* 0x000f28000c101900 */
[----:B------:R-:W4:Y:S04]  /*f510*/  LD.E R30, desc[UR40][R16.64+0x288] ;  /* 0x00028828101e7980 */ /* 0x000f28000c101900 */
[----:B------:R-:W4:Y:S04]  /*f520*/  LD.E R32, desc[UR40][R16.64+0x290] ;  /* 0x0002902810207980 */ /* 0x000f28000c101900 */
[----:B------:R-:W4:Y:S04]  /*f530*/  LD.E R34, desc[UR40][R16.64+0x298] ;  /* 0x0002982810227980 */ /* 0x000f28000c101900 */
[----:B------:R-:W4:Y:S04]  /*f540*/  LD.E R37, desc[UR40][R16.64+0x2a4] ;  /* 0x0002a42810257980 */ /* 0x000f28000c101900 */
[----:B------:R-:W4:Y:S04]  /*f550*/  LD.E R38, desc[UR40][R16.64+0x2a8] ;  /* 0x0002a82810267980 */ /* 0x000f28000c101900 */
[----:B-1----:R-:W4:Y:S04]  /*f560*/  LD.E R39, desc[UR40][R16.64+0x2ac] ;  /* 0x0002ac2810277980 */ /* 0x002f28000c101900 */
[----:B------:R-:W4:Y:S04]  /*f570*/  LD.E R40, desc[UR40][R16.64+0x2b0] ;  /* 0x0002b02810287980 */ /* 0x000f28000c101900 */
[----:B---3--:R-:W3:Y:S04]  /*f580*/  LD.E R41, desc[UR40][R16.64+0x2b4] ;  /* 0x0002b42810297980 */ /* 0x008ee8000c101900 */
[----:B------:R-:W3:Y:S04]  /*f590*/  LD.E R42, desc[UR40][R16.64+0x2b8] ;  /* 0x0002b828102a7980 */ /* 0x000ee8000c101900 */
[----:B--2---:R-:W3:Y:S04]  /*f5a0*/  LD.E R43, desc[UR40][R16.64+0x2bc] ;  /* 0x0002bc28102b7980 */ /* 0x004ee8000c101900 */
[----:B------:R-:W3:Y:S04]  /*f5b0*/  LD.E R44, desc[UR40][R16.64+0x2c0] ;  /* 0x0002c028102c7980 */ /* 0x000ee8000c101900 */
[----:B----4-:R-:W3:Y:S04]  /*f5c0*/  LD.E R45, desc[UR40][R16.64+0x2c4] ;  /* 0x0002c428102d7980 */ /* 0x010ee8000c101900 */
        /* <DEDUP_REMOVED lines=53> */
[----:B------:R-:W3:Y:S01]  /*f920*/  LD.E R99, desc[UR40][R16.64+0x39c] ;  /* 0x00039c2810637980 */ /* 0x000ee2000c101900 */
[----:B------:R-:W-:Y:S01]  /*f930*/  ISETP.NE.U32.AND P2, PT, R25, RZ, PT ;  /* 0x000000ff1900720c */ /* 0x000fe20003f45070 */
[----:B------:R-:W-:-:S02]  /*f940*/  IMAD.MOV.U32 R25, RZ, RZ, R13 ;  /* 0x000000ffff197224 */ /* 0x000fc400078e000d */
[----:B------:R-:W3:Y:S03]  /*f950*/  LD.E R100, desc[UR40][R16.64+0x3a0] ;  /* 0x0003a02810647980 */ /* 0x000ee6000c101900 */
[----:B------:R-:W-:Y:S01]  /*f960*/  R2UR UR11, R25 ;  /* 0x00000000190b72ca */ /* 0x000fe200000e0000 */
        /* <DEDUP_REMOVED lines=54> */
[----:B------:R-:W-:-:S02]  /*fcd0*/  R2UR UR6, R12 ;  /* 0x000000000c0672ca */ /* 0x000fc400000e0000 */
[----:B------:R-:W-:Y:S01]  /*fce0*/  R2UR UR7, R13 ;  /* 0x000000000d0772ca */ /* 0x000fe200000e0000 */
[----:B------:R-:W-:Y:S01]  /*fcf0*/  VOTEU.ANY UP0, P2 ;  /* 0x00000000003f7886 */ /* 0x000fe20001000100 */
[----:B---3--:R-:W-:-:S11]  /*fd00*/  WARPGROUP.ARRIVE ;  /* 0x00000000000079c5 */ /* 0x008fd60000000000 */
[----:B------:R-:W-:Y:S01]  /*fd10*/  HGMMA.64x256x16.F32.BF16 R24, R152, gdesc[UR4].tnspB, R24, UP0, gsb0 ;  /* 0x43e0000498187df0 */ /* 0x000fe2000b801818 */
[----:B------:R-:W-:Y:S02]  /*fd20*/  F2FP.BF16.F32.PACK_AB R162, R162, R15 ;  /* 0x0000000fa2a2723e */ /* 0x000fe400000010ff */
[----:B------:R-:W-:Y:S01]  /*fd30*/  F2FP.BF16.F32.PACK_AB R163, R14, R163 ;  /* 0x000000a30ea3723e */ /* 0x000fe200000010ff */
        /* <DEDUP_REMOVED lines=131> */
[----:B------:R-:W-:Y:S01]  /*10570*/  STL [R1+0x88], R0 ;  /* 0x0000880001007387 */ /* 0x000fe20000100800 */
[----:B------:R-:W-:Y:S02]  /*10580*/  VIADD R14, R12, 0x180 ;  /* 0x000001800c0e7836 */ /* 0x000fe40000000000 */
[----:B------:R-:W-:-:S03]  /*10590*/  IMAD.MOV.U32 R15, RZ, RZ, R13 ;  /* 0x000000ffff0f7224 */ /* 0x000fc600078e000d */
[----:B------:R-:W-:Y:S02]  /*105a0*/  R2UR UR6, R14 ;  /* 0x000000000e0672ca */ /* 0x000fe400000e0000 */
[----:B------:R-:W-:Y:S02]  /*105b0*/  R2UR UR7, R15 ;  /* 0x000000000f0772ca */ /* 0x000fe400000e0000 */
[----:B------:R-:W-:Y:S02]  /*105c0*/  F2FP.BF16.F32.PACK_AB R152, R230, R229 ;  /* 0x000000e5e698723e */ /* 0x000fe400000010ff */
[----:B------:R-:W-:Y:S02]  /*105d0*/  F2FP.BF16.F32.PACK_AB R153, R228, R227 ;  /* 0x000000e3e499723e */ /* 0x000fe400000010ff */
[----:B------:R-:W-:Y:S02]  /*105e0*/  F2FP.BF16.F32.PACK_AB R154, R226, R225 ;  /* 0x000000e1e29a723e */ /* 0x000fe400000010ff */
[----:B------:R-:W-:Y:S01]  /*105f0*/  F2FP.BF16.F32.PACK_AB R155, R175, R174 ;  /* 0x000000aeaf9b723e */ /* 0x000fe200000010ff */
[----:B------:R-:W-:-:S02]  /*10600*/  WARPGROUP.DEPBAR.LE gsb0, 0x0 ;  /* 0x00008000000079c5 */ /* 0x000fc40000010000 */
        /* <DEDUP_REMOVED lines=265> */
[----:B------:R-:W-:Y:S01]  /*116a0*/  STL [R1+0x88], R0 ;  /* 0x0000880001007387 */ /* 0x000fe20000100800 */
[----:B------:R-:W-:Y:S01]  /*116b0*/  R2UR UR7, R15 ;  /* 0x000000000f0772ca */ /* 0x000fe200000e0000 */
[----:B------:R-:W-:Y:S01]  /*116c0*/  VIADD R12, R12, 0x280 ;  /* 0x000002800c0c7836 */ /* 0x000fe20000000000 */
[----:B------:R-:W-:Y:S02]  /*116d0*/  WARPGROUP.DEPBAR.LE gsb0, 0x0 ;  /* 0x00008000000079c5 */ /* 0x000fe40000010000 */
[----:B------:R-:W-:Y:S01]  /*116e0*/  ST.E desc[UR40][R16.64+0x270], R24 ;  /* 0x0002701810007985 */ /* 0x000fe2000c101928 */
[----:B------:R-:W-:Y:S02]  /*116f0*/  F2FP.BF16.F32.PACK_AB R152, R173, R172 ;  /* 0x000000acad98723e */ /* 0x000fe400000010ff */
[----:B------:R-:W-:Y:S01]  /*11700*/  F2FP.BF16.F32.PACK_AB R153, R171, R170 ;  /* 0x000000aaab99723e */ /* 0x000fe200000010ff */
[----:B------:R-:W-:Y:S01]  /*11710*/  ST.E desc[UR40][R8.64], R25 ;  /* 0x0000001908007985 */ /* 0x000fe2000c101928 */
[----:B------:R-:W-:-:S02]  /*11720*/  F2FP.BF16.F32.PACK_AB R154, R168, R169 ;  /* 0x000000a9a89a723e */ /* 0x000fc400000010ff */
[----:B------:R-:W-:Y:S01]  /*11730*/  F2FP.BF16.F32.PACK_AB R155, R167, R166 ;  /* 0x000000a6a79b723e */ /* 0x000fe200000010ff */
        /* <DEDUP_REMOVED lines=266> */
[----:B------:R-:W-:Y:S02]  /*127e0*/  STL [R1+0x88], R0 ;  /* 0x0000880001007387 */ /* 0x000fe40000100800 */
[----:B------:R-:W-:Y:S02]  /*127f0*/  WARPGROUP.DEPBAR.LE gsb0, 0x0 ;  /* 0x00008000000079c5 */ /* 0x000fe40000010000 */
        /* <DEDUP_REMOVED lines=128> */
[----:B------:R-:W-:Y:S04]  /*13000*/  STL [R1+0x88], R0 ;  /* 0x0000880001007387 */ /* 0x000fe80000100800 */
[----:B------:R-:W2:Y:S04]  /*13010*/  LD.E R3, desc[UR40][R16.64+0x270] ;  /* 0x0002702810037980 */ /* 0x000ea8000c101900 */
[----:B--2---:R2:W-:Y:S04]  /*13020*/  ST.E desc[UR40][R16.64+0x270], R3 ;  /* 0x0002700310007985 */ /* 0x0045e8000c101928 */
[----:B------:R-:W3:Y:S04]  /*13030*/  LD.E R11, desc[UR40][R8.64] ;  /* 0x00000028080b7980 */ /* 0x000ee8000c101900 */
[----:B---3--:R3:W-:Y:S04]  /*13040*/  ST.E desc[UR40][R8.64], R11 ;  /* 0x0000000b08007985 */ /* 0x0087e8000c101928 */
[----:B------:R-:W4:Y:S04]  /*13050*/  LD.E R13, desc[UR40][R6.64] ;  /* 0x00000028060d7980 */ /* 0x000f28000c101900 */
[----:B----4-:R4:W-:Y:S04]  /*13060*/  ST.E desc[UR40][R6.64], R13 ;  /* 0x0000000d06007985 */ /* 0x0109e8000c101928 */
[----:B------:R-:W2:Y:S04]  /*13070*/  LD.E R15, desc[UR40][R4.64] ;  /* 0x00000028040f7980 */ /* 0x000ea8000c101900 */
[----:B--2---:R2:W-:Y:S04]  /*13080*/  ST.E desc[UR40][R4.64], R15 ;  /* 0x0000000f04007985 */ /* 0x0045e8000c101928 */
[----:B------:R-:W2:Y:S04]  /*13090*/  LD.E R19, desc[UR40][R16.64+0x280] ;  /* 0x0002802810137980 */ /* 0x000ea8000c101900 */
[----:B------:R-:W2:Y:S04]  /*130a0*/  LD.E R21, desc[UR40][R16.64+0x284] ;  /* 0x0002842810157980 */ /* 0x000ea8000c101900 */
[----:B0-----:R-:W2:Y:S04]  /*130b0*/  LD.E R25, desc[UR40][R16.64+0x288] ;  /* 0x0002882810197980 */ /* 0x001ea8000c101900 */
[----:B-1----:R-:W2:Y:S04]  /*130c0*/  LD.E R27, desc[UR40][R16.64+0x28c] ;  /* 0x00028c28101b7980 */ /* 0x002ea8000c101900 */
[----:B------:R-:W2:Y:S04]  /*130d0*/  LD.E R3, desc[UR40][R16.64+0x290] ;  /* 0x0002902810037980 */ /* 0x000ea8000c101900 */
[----:B------:R-:W2:Y:S04]  /*130e0*/  LD.E R29, desc[UR40][R16.64+0x294] ;  /* 0x00029428101d7980 */ /* 0x000ea8000c101900 */
[----:B---3--:R-:W3:Y:S04]  /*130f0*/  LD.E R9, desc[UR40][R16.64+0x298] ;  /* 0x0002982810097980 */ /* 0x008ee8000c101900 */
[----:B------:R-:W3:Y:S04]  /*13100*/  LD.E R11, desc[UR40][R16.64+0x29c] ;  /* 0x00029c28100b7980 */ /* 0x000ee8000c101900 */
[----:B----4-:R-:W4:Y:S04]  /*13110*/  LD.E R7, desc[UR40][R16.64+0x2a0] ;  /* 0x0002a02810077980 */ /* 0x010f28000c101900 */
        /* <DEDUP_REMOVED lines=115> */
[----:B------:R0:W-:Y:S04]  /*13850*/  ST.E desc[UR40][R16.64+0x280], R19 ;  /* 0x0002801310007985 */ /* 0x0001e8000c101928 */
[----:B------:R0:W-:Y:S04]  /*13860*/  ST.E desc[UR40][R16.64+0x284], R21 ;  /* 0x0002841510007985 */ /* 0x0001e8000c101928 */
[----:B------:R0:W-:Y:S04]  /*13870*/  ST.E desc[UR40][R16.64+0x288], R25 ;  /* 0x0002881910007985 */ /* 0x0001e8000c101928 */
[----:B------:R0:W-:Y:S04]  /*13880*/  ST.E desc[UR40][R16.64+0x28c], R27 ;  /* 0x00028c1b10007985 */ /* 0x0001e8000c101928 */
[----:B------:R0:W-:Y:S04]  /*13890*/  ST.E desc[UR40][R16.64+0x290], R3 ;  /* 0x0002900310007985 */ /* 0x0001e8000c101928 */
[----:B------:R0:W-:Y:S04]  /*138a0*/  ST.E desc[UR40][R16.64+0x294], R29 ;  /* 0x0002941d10007985 */ /* 0x0001e8000c101928 */
[----:B---3--:R0:W-:Y:S04]  /*138b0*/  ST.E desc[UR40][R16.64+0x298], R9 ;  /* 0x0002980910007985 */ /* 0x0081e8000c101928 */
[----:B------:R0:W-:Y:S04]  /*138c0*/  ST.E desc[UR40][R16.64+0x29c], R11 ;  /* 0x00029c0b10007985 */ /* 0x0001e8000c101928 */
[----:B----4-:R0:W-:Y:S04]  /*138d0*/  ST.E desc[UR40][R16.64+0x2a0], R7 ;  /* 0x0002a00710007985 */ /* 0x0101e8000c101928 */
        /* <DEDUP_REMOVED lines=123> */
.L_x_12306:
[----:B------:R-:W-:Y:S05]  /*14090*/  BSYNC B0 ;  /* 0x0000000000007941 */ /* 0x000fea0003800000 */
.L_x_12305:
[----:B------:R-:W-:Y:S05]  /*140a0*/  @P1 BRA `(.L_x_12307) ;  /* 0xffffff6000581947 */ /* 0x000fea000383ffff */
.L_x_12290:
[----:B------:R-:W-:-:S13]  /*140b0*/  ISETP.GE.AND P1, PT, R10, UR45, PT ;  /* 0x0000002d0a007c0c */ /* 0x000fda000bf26270 */
[----:B------:R-:W-:Y:S05]  /*140c0*/  @!P1 BRA `(.L_x_12308) ;  /* 0x000000b000749947 */ /* 0x000fea0003800000 */
[----:B0-----:R0:W5:Y:S02]  /*140d0*/  LDL.64 R2, [R1+0x178] ;  /* 0x0001780001027983 */ /* 0x0011640000100a00 */
.L_x_12335:
        /* <DEDUP_REMOVED lines=21> */
.L_x_12310:
[----:B------:R-:W-:Y:S05]  /*14230*/  BSYNC B0 ;  /* 0x0000000000007941 */ /* 0x000fea0003800000 */
.L_x_12309:
        /* <DEDUP_REMOVED lines=13> */
.L_x_12312:
[----:B------:R-:W-:Y:S05]  /*14310*/  BSYNC B0 ;  /* 0x0000000000007941 */ /* 0x000fea0003800000 */
.L_x_12311:
        /* <DEDUP_REMOVED lines=8> */
.L_x_12314:
[----:B------:R-:W-:Y:S05]  /*143a0*/  BSYNC B0 ;  /* 0x0000000000007941 */ /* 0x000fea0003800000 */
.L_x_12313:
[----:B------:R-:W2:Y:S04]  /*143b0*/  LD.E R11, desc[UR40][R2.64] ;  /* 0x00000028020b7980 */ /* 0x000ea8000c101900 */
[----:B------:R-:W2:Y:S01]  /*143c0*/  LDL.64 R12, [R1+0xa0] ;  /* 0x0000a000010c7983 */ /* 0x000ea20000100a00 */
[----:B------:R-:W-:Y:S05]  /*143d0*/  WARPSYNC.ALL ;  /* 0x0000000000007948 */ /* 0x000fea0003800000 */
[----:B------:R-:W3:Y:S04]  /*143e0*/  LDL.64 R14, [R1+0x98] ;  /* 0x00009800010e7983 */ /* 0x000ee80000100a00 */
[----:B------:R-:W4:Y:S04]  /*143f0*/  LDL.64 R4, [R1+0x98] ;  /* 0x0000980001047983 */ /* 0x000f280000100a00 */
[----:B-1---5:R-:W4:Y:S01]  /*14400*/  LDL.64 R6, [R1+0x98] ;  /* 0x0000980001067983 */ /* 0x022f220000100a00 */
        /* <DEDUP_REMOVED lines=51> */
[----:B-1----:R-:W-:Y:S05]  /*14740*/  @!P2 BRA `(.L_x_12317) ;  /* 0x000000000004a947 */ /* 0x002fea0003800000 */
[----:B------:R-:W-:Y:S01]  /*14750*/  BPT.TRAP 0x1 ;  /* 0x000000040000795c */ /* 0x000fe20000300000 */
.L_x_12317:
[----:B------:R-:W-:Y:S05]  /*14760*/  BSYNC B0 ;  /* 0x0000000000007941 */ /* 0x000fea0003800000 */
.L_x_12316:
        /* <DEDUP_REMOVED lines=10> */
.L_x_12319:
[----:B------:R-:W-:Y:S05]  /*14810*/  BSYNC B0 ;  /* 0x0000000000007941 */ /* 0x000fea0003800000 */
.L_x_12318:
[----:B------:R-:W-:Y:S04]  /*14820*/  BSSY B0, `(.L_x_12320) ;  /* 0x0000006000007945 */ /* 0x000fe80003800000 */
[----:B--2---:R-:W-:Y:S05]  /*14830*/  @P1 BRA `(.L_x_12321) ;  /* 0x0000000000101947 */ /* 0x004fea0003800000 */
[----:B-----5:R-:W-:Y:S01]  /*14840*/  IMAD R4, R4, 0x8, R6 ;  /* 0x0000000804047824 */ /* 0x020fe200078e0206 */
[----:B------:R-:W-:-:S04]  /*14850*/  SHF.L.U32 R5, R5, 0x1f, RZ ;  /* 0x0000001f05057819 */ /* 0x000fc800000006ff */
[----:B------:R-:W2:Y:S02]  /*14860*/  SYNCS.PHASECHK.TRANS64.TRYWAIT P1, [R4+URZ], R5 ;  /* 0x00000005040075a7 */ /* 0x000ea4000802017f */
[----:B--2---:R-:W-:Y:S05]  /*14870*/  @!P1 BRA `(.L_x_12322) ;  /* 0x0000018800549947 */ /* 0x004fea0003800000 */
.L_x_12321:
[----:B------:R-:W-:Y:S05]  /*14880*/  BSYNC B0 ;  /* 0x0000000000007941 */ /* 0x000fea0003800000 */
.L_x_12320:
[----:B------:R-:W3:Y:S04]  /*14890*/  LD.E R21, desc[UR40][R2.64] ;  /* 0x0000002802157980 */ /* 0x000ee8000c101900 */
[----:B--2--5:R-:W3:Y:S04]  /*148a0*/  LDL.64 R4, [R1+0x118] ;  /* 0x0001180001047983 */ /* 0x024ee80000100a00 */
[----:B-1----:R-:W2:Y:S04]  /*148b0*/  LDL R11, [R1+0x90] ;  /* 0x00009000010b7983 */ /* 0x002ea80000100800 */
[----:B------:R-:W4:Y:S04]  /*148c0*/  LDL.64 R6, [R1+0x110] ;  /* 0x0001100001067983 */ /* 0x000f280000100a00 */
[----:B------:R-:W4:Y:S04]  /*148d0*/  LDL.64 R14, [R1+0x110] ;  /* 0x00011000010e7983 */ /* 0x000f280000100a00 */
[----:B------:R-:W4:Y:S04]  /*148e0*/  LDL.64 R12, [R1+0x110] ;  /* 0x00011000010c7983 */ /* 0x000f280000100a00 */
[----:B------:R-:W4:Y:S01]  /*148f0*/  LDL.64 R8, [R1+0x110] ;  /* 0x0001100001087983 */ /* 0x000f220000100a00 */
[----:B------:R-:W-:Y:S05]  /*14900*/  WARPSYNC.ALL ;  /* 0x0000000000007948 */ /* 0x000fea0003800000 */
[----:B------:R-:W-:Y:S01]  /*14910*/  WARPGROUP.ARRIVE ;  /* 0x00000000000079c5 */ /* 0x000fe20000000000 */
[----:B---3--:R-:W-:Y:S01]  /*14920*/  IMAD R4, R21, 0xc00, R4 ;  /* 0x00000c0015047824 */ /* 0x008fe200078e0204 */
[----:B------:R-:W-:-:S02]  /*14930*/  R2UR UR7, R5 ;  /* 0x00000000050772ca */ /* 0x000fc400000e0000 */
[----:B--2---:R-:W-:Y:S02]  /*14940*/  ISETP.NE.U32.AND P1, PT, R11, RZ, PT ;  /* 0x000000ff0b00720c */ /* 0x004fe40003f25070 */
        /* <DEDUP_REMOVED lines=163> */
[----:B------:R-:W1:Y:S01]  /*15380*/  S2R R72, SR_TID.X ;  /* 0x0000000000487919 */ /* 0x000e620000002100 */
[----:B------:R-:W-:Y:S04]  /*15390*/  STL [R1+0x90], R0 ;  /* 0x0000900001007387 */ /* 0x000fe80000100800 */
[----:B------:R-:W-:Y:S01]  /*153a0*/  STL [R1+0x90], R0 ;  /* 0x0000900001007387 */ /* 0x000fe20000100800 */
[----:B------:R-:W-:-:S02]  /*153b0*/  WARPGROUP.DEPBAR.LE gsb0, 0x0 ;  /* 0x00008000000079c5 */ /* 0x000fc40000010000 */
[----:B------:R-:W-:-:S06]  /*153c0*/  WARPGROUP.ARRIVE ;  /* 0x00000000000079c5 */ /* 0x000fcc0000000000 */
[----:B------:R-:W-:Y:S01]  /*153d0*/  HGMMA.64x96x16.F32.BF16 R24, gdesc[UR4], R24, gsb0 ;  /* 0x01600000041879f0 */ /* 0x000fe20008001818 */
[----:B------:R-:W-:Y:S01]  /*153e0*/  STL [R1+0x90], R0 ;  /* 0x0000900001007387 */ /* 0x000fe20000100800 */
[----:B-1----:R-:W-:-:S03]  /*153f0*/  SHF.R.U32.HI R93, RZ, 0x7, R72 ;  /* 0x00000007ff5d7819 */ /* 0x002fc60000011648 */
        /* <DEDUP_REMOVED lines=23> */
[----:B------:R-:W3:Y:S04]  /*15570*/  LDL R73, [R1+0x13c] ;  /* 0x00013c0001497983 */ /* 0x000ee80000100800 */
[----:B------:R-:W4:Y:S04]  /*15580*/  LDL R72, [R1+0x70] ;  /* 0x0000700001487983 */ /* 0x000f280000100800 */
[----:B------:R-:W3:Y:S04]  /*15590*/  LDL.64 R8, [R1+0x160] ;  /* 0x0001600001087983 */ /* 0x000ee80000100a00 */
[----:B------:R-:W4:Y:S04]  /*155a0*/  LDL R21, [R1+0x168] ;  /* 0x0001680001157983 */ /* 0x000f280000100800 */
[----:B------:R-:W4:Y:S04]  /*155b0*/  LDL.128 R12, [R1+0x150] ;  /* 0x00015000010c7983 */ /* 0x000f280000100c00 */
[----:B-1----:R-:W4:Y:S04]  /*155c0*/  LDL.128 R4, [R1+0x140] ;  /* 0x0001400001047983 */ /* 0x002f280000100c00 */
[----:B--2---:R-:W2:Y:S01]  /*155d0*/  LD.E R20, desc[UR40][R74.64] ;  /* 0x000000284a147980 */ /* 0x004ea2000c101900 */
[----:B---3--:R-:W-:-:S02]  /*155e0*/  ISETP.NE.AND P1, PT, R8, 0x1, PT ;  /* 0x000000010800780c */ /* 0x008fc40003f25270 */
[----:B----4-:R-:W-:Y:S01]  /*155f0*/  ISETP.GE.AND P2, PT, R13, 0x1, PT ;  /* 0x000000010d00780c */ /* 0x010fe20003f46270 */
[----:B------:R-:W-:Y:S01]  /*15600*/  BSSY B0, `(.L_x_12323) ;  /* 0x000009e000007945 */ /* 0x000fe20003800000 */
[-C--:B--2---:R-:W-:Y:S01]  /*15610*/  FMUL.FTZ R11, R24, R20.reuse ;  /* 0x00000014180b7220 */ /* 0x084fe20000410000 */
        /* <DEDUP_REMOVED lines=17> */
[----:B------:R-:W-:Y:S02]  /*15730*/  IMAD.IADD R54, R73, 0x1, -R54 ;  /* 0x0000000149367824 */ /* 0x000fe400078e0a36 */
        /* <DEDUP_REMOVED lines=21> */
[----:B------:R-:W-:Y:S01]  /*15890*/  LEA.HI R59, R46, R73, RZ, 0x2 ;  /* 0x000000492e3b7211 */ /* 0x000fe200078f10ff */
[----:B------:R-:W-:Y:S01]  /*158a0*/  FMUL.FTZ R79, R45, R20 ;  /* 0x000000142d4f7220 */ /* 0x000fe20000410000 */
[----:B------:R-:W-:-:S02]  /*158b0*/  SHF.R.S32.HI R61, RZ, 0x2, R60 ;  /* 0x00000002ff3d7819 */ /* 0x000fc4000001143c */
[----:B------:R-:W-:Y:S01]  /*158c0*/  SHF.R.S32.HI R56, RZ, 0x1f, R60 ;  /* 0x0000001fff387819 */ /* 0x000fe2000001143c */
[----:B------:R-:W-:Y:S01]  /*158d0*/  FMUL.FTZ R45, R62, R20 ;  /* 0x000000143e2d7220 */ /* 0x000fe20000410000 */
[----:B------:R-:W-:Y:S02]  /*158e0*/  LOP3.LUT R62, R59, 0xfffffffc, RZ, 0xc0, !PT ;  /* 0xfffffffc3b3e7812 */ /* 0x000fe400078ec0ff */
[----:B------:R-:W-:Y:S02]  /*158f0*/  LEA.HI R59, R56, R61, RZ, 0x3 ;  /* 0x0000003d383b7211 */ /* 0x000fe400078f18ff */
[----:B------:R-:W-:Y:S01]  /*15900*/  SHF.R.S32.HI R56, RZ, 0x7, R53 ;  /* 0x00000007ff387819 */ /* 0x000fe20000011435 */
[----:B------:R-:W-:Y:S01]  /*15910*/  IMAD.IADD R73, R73, 0x1, -R62 ;  /* 0x0000000149497824 */ /* 0x000fe200078e0a3e */
        /* <DEDUP_REMOVED lines=14> */
[----:B------:R-:W-:Y:S01]  /*15a00*/  @P1 IMAD.HI.U32 R56, R62, R9, RZ ;  /* 0x000000093e381227 */ /* 0x000fe200078e00ff */
[----:B------:R-:W-:-:S04]  /*15a10*/  LOP3.LUT R9, R60, 0x7ffffffc, RZ, 0xc0, !PT ;  /* 0x7ffffffc3c097812 */ /* 0x000fc800078ec0ff */
[----:B------:R-:W-:Y:S01]  /*15a20*/  @P1 SHF.R.U32.HI R62, RZ, R21, R56 ;  /* 0x00000015ff3e1219 */ /* 0x000fe20000011638 */
[----:B------:R-:W-:-:S04]  /*15a30*/  IMAD.MOV.U32 R21, RZ, RZ, -0x60 ;  /* 0xffffffa0ff157424 */ /* 0x000fc800078e00ff */
[----:B------:R-:W1:Y:S01]  /*15a40*/  SHFL.IDX PT, R56, R62, RZ, 0x1c1f ;  /* 0x001c1fff3e387589 */ /* 0x000e6200000e0000 */
[----:B------:R-:W-:Y:S02]  /*15a50*/  IMAD.IADD R54, R54, 0x1, -R9 ;  /* 0x0000000136367824 */ /* 0x000fe400078e0a09 */
        /* <DEDUP_REMOVED lines=11> */
[----:B------:R-:W-:-:S02]  /*15b10*/  IMAD R21, R10, R21, 0x1 ;  /* 0x000000010a157424 */ /* 0x000fc400078e0215 */
[----:B------:R-:W-:Y:S01]  /*15b20*/  FMUL.FTZ R20, R71, R20 ;  /* 0x0000001447147220 */ /* 0x000fe20000410000 */
[----:B------:R-:W2:Y:S01]  /*15b30*/  MUFU.TANH R11, R11 ;  /* 0x0000000b000b7308 */ /* 0x000ea20000002400 */
[----:B------:R-:W-:Y:S01]  /*15b40*/  IMAD R21, R54, -0x2, R21 ;  /* 0xfffffffe36157824 */ /* 0x000fe200078e0215 */
[----:B------:R-:W-:-:S06]  /*15b50*/  LOP3.LUT R55, RZ, R6, RZ, 0x33, !PT ;  /* 0x00000006ff377212 */ /* 0x000fcc00078e33ff */
[----:B------:R-:W3:Y:S01]  /*15b60*/  MUFU.TANH R24, R24 ;  /* 0x0000001800187308 */ /* 0x000ee20000002400 */
[----:B------:R-:W-:-:S07]  /*15b70*/  IADD3 R54, -R4, R21, R5 ;  /* 0x0000001504367210 */ /* 0x000fce0007ffe105 */
        /* <DEDUP_REMOVED lines=48> */
[----:B------:R-:W-:Y:S02]  /*15e80*/  IMAD R63, R10, -0x60, R12 ;  /* 0xffffffa00a3f7824 */ /* 0x000fe400078e020c */
[----:B------:R-:W-:Y:S02]  /*15e90*/  VIADD R64, R21, 0xffffffff ;  /* 0xffffffff15407836 */ /* 0x000fe40000000000 */
        /* <DEDUP_REMOVED lines=13> */
.L_x_12326:
[----:B------:R-:W-:-:S13]  /*15f70*/  ISETP.NE.AND P1, PT, R13, 0x1, PT ;  /* 0x000000010d00780c */ /* 0x000fda0003f25270 */
[----:B------:R-:W-:-:S05]  /*15f80*/  @P1 IMAD.HI.U32 R54, R12, R14, RZ ;  /* 0x0000000e0c361227 */ /* 0x000fca00078e00ff */
[----:B------:R-:W-:-:S07]  /*15f90*/  @P1 SHF.R.U32.HI R12, RZ, R15, R54 ;  /* 0x0000000fff0c1219 */ /* 0x000fce0000011636 */
.L_x_12327:
[----:B------:R-:W-:Y:S05]  /*15fa0*/  BSYNC B1 ;  /* 0x0000000000017941 */ /* 0x000fea0003800000 */
.L_x_12325:
[----:B------:R-:W-:-:S05]  /*15fb0*/  IMAD R12, R12, R13, R64 ;  /* 0x0000000d0c0c7224 */ /* 0x000fca00078e0240 */
[----:B------:R-:W-:Y:S02]  /*15fc0*/  VIMNMX R7, R7, R12, !PT ;  /* 0x0000000c07077248 */ /* 0x000fe40007fe0100 */
[----:B------:R-:W-:-:S07]  /*15fd0*/  VIADDMNMX R6, R12, R13, R6, PT ;  /* 0x0000000d0c067246 */ /* 0x000fce0003800106 */
.L_x_12324:
[----:B------:R-:W-:Y:S05]  /*15fe0*/  BSYNC B0 ;  /* 0x0000000000007941 */ /* 0x000fea0003800000 */
.L_x_12323:
[C---:B------:R-:W-:Y:S01]  /*15ff0*/  ISETP.GE.AND P1, PT, R63.reuse, 0x2, PT ;  /* 0x000000023f00780c */ /* 0x040fe20003f26270 */
[----:B------:R-:W1:Y:S01]  /*16000*/  SHFL.IDX PT, R62, R62, 0x1, 0x1c1f ;  /* 0x003c1f003e3e7f89 */ /* 0x000e6200000e0000 */
        /* <DEDUP_REMOVED lines=13> */
[----:B0-----:R-:W-:Y:S02]  /*160e0*/  FSEL R74, R74, -INF , !P1 ;  /* 0xff8000004a4a7808 */ /* 0x001fe40004800000 */
        /* <DEDUP_REMOVED lines=74> */
[----:B------:R-:W-:Y:S02]  /*16590*/  P2R R71, PR, RZ, 0x8 ;  /* 0x00000008ff477803 */ /* 0x000fe40000000000 */
[----:B------:R-:W-:-:S02]  /*165a0*/  FSEL R41, R57, -INF , !P1 ;  /* 0xff80000039297808 */ /* 0x000fc40004800000 */
        /* <DEDUP_REMOVED lines=39> */
.L_x_12331:
[----:B------:R-:W-:-:S13]  /*16820*/  ISETP.NE.AND P6, PT, R13, 0x1, PT ;  /* 0x000000010d00780c */ /* 0x000fda0003fc5270 */
[----:B------:R-:W-:-:S05]  /*16830*/  @P6 IMAD.HI.U32 R14, R4, R14, RZ ;  /* 0x0000000e040e6227 */ /* 0x000fca00078e00ff */
[----:B------:R-:W-:-:S07]  /*16840*/  @P6 SHF.R.U32.HI R4, RZ, R15, R14 ;  /* 0x0000000fff046219 */ /* 0x000fce000001160e */
.L_x_12332:
[----:B------:R-:W-:Y:S05]  /*16850*/  BSYNC B1 ;  /* 0x0000000000017941 */ /* 0x000fea0003800000 */
.L_x_12330:
[----:B------:R-:W-:-:S05]  /*16860*/  IMAD R4, R4, R13, R64 ;  /* 0x0000000d04047224 */ /* 0x000fca00078e0240 */
[----:B------:R-:W-:Y:S02]  /*16870*/  VIADDMNMX R6, R4, R13, R6, PT ;  /* 0x0000000d04067246 */ /* 0x000fe40003800106 */
[----:B------:R-:W-:-:S07]  /*16880*/  VIMNMX R7, R7, R4, !PT ;  /* 0x0000000407077248 */ /* 0x000fce0007fe0100 */
.L_x_12329:
[----:B------:R-:W-:Y:S05]  /*16890*/  BSYNC B0 ;  /* 0x0000000000007941 */ /* 0x000fea0003800000 */
.L_x_12328:
        /* <DEDUP_REMOVED lines=75> */
[----:B------:R-:W-:Y:S02]  /*16d50*/  ISETP.GT.AND P3, PT, R7, 0x51, !P3 ;  /* 0x000000510700780c */ /* 0x000fe40005f64270 */
[----:B--2---:R-:W-:Y:S02]  /*16d60*/  FMNMX.FTZ R13, R65, R4, !PT ;  /* 0x00000004410d7209 */ /* 0x004fe40007810000 */
[----:B------:R-:W-:Y:S02]  /*16d70*/  ISETP.NE.AND P6, PT, R68, RZ, PT ;  /* 0x000000ff4400720c */ /* 0x000fe40003fc5270 */
        /* <DEDUP_REMOVED lines=44> */
[C---:B------:R-:W-:Y:S02]  /*17040*/  ISETP.LT.OR P1, PT, R6.reuse, 0x4a, P1 ;  /* 0x0000004a0600780c */ /* 0x040fe40000f21670 */
[----:B------:R-:W-:Y:S01]  /*17050*/  FSEL R45, R45, -INF , !P5 ;  /* 0xff8000002d2d7808 */ /* 0x000fe20006800000 */
[----:B------:R-:W0:Y:S01]  /*17060*/  SHFL.BFLY PT, R19, R34, 0x1, 0x1f ;  /* 0x0c201f0022137f89 */ /* 0x000e2200000e0000 */
[----:B------:R-:W-:Y:S02]  /*17070*/  FMNMX.FTZ R32, R43, R32, !PT ;  /* 0x000000202b207209 */ /* 0x000fe40007810000 */
[----:B------:R-:W-:Y:S02]  /*17080*/  ISETP.LT.OR P2, PT, R6, 0x51, P2 ;  /* 0x000000510600780c */ /* 0x000fe40001741670 */
[----:B------:R-:W-:Y:S02]  /*17090*/  FSEL R46, R46, -INF , !P1 ;  /* 0xff8000002e2e7808 */ /* 0x000fe40004800000 */
[----:B------:R-:W-:-:S02]  /*170a0*/  FMNMX.FTZ R13, R45, R32, !PT ;  /* 0x000000202d0d7209 */ /* 0x000fc40007810000 */
[C---:B------:R-:W-:Y:S02]  /*170b0*/  ISETP.GT.AND P4, PT, R7.reuse, 0x58, !P4 ;  /* 0x000000580700780c */ /* 0x040fe40006784270 */
        /* <DEDUP_REMOVED lines=10> */
[----:B------:R-:W-:-:S02]  /*17160*/  IADD3 R6, P2, R16, 0x230, RZ ;  /* 0x0000023010067810 */ /* 0x000fc40007f5e0ff */
[----:B------:R-:W-:Y:S02]  /*17170*/  FSEL R66, R20, -INF , !P1 ;  /* 0xff80000014427808 */ /* 0x000fe40004800000 */
[----:B------:R-:W-:Y:S01]  /*17180*/  FMNMX.FTZ R13, R9, R32, !PT ;  /* 0x00000020090d7209 */ /* 0x000fe20007810000 */
[----:B------:R-:W-:Y:S01]  /*17190*/  IMAD.X R7, RZ, RZ, R17, P2 ;  /* 0x000000ffff077224 */ /* 0x000fe200010e0611 */
        /* <DEDUP_REMOVED lines=18> */
[----:B------:R-:W-:Y:S02]  /*172c0*/  FADD.FTZ R34, R5, -R34 ;  /* 0x8000002205227221 */ /* 0x000fe40000010000 */
[----:B------:R-:W5:Y:S01]  /*172d0*/  LD.E R5, desc[UR40][R16.64+0x270] ;  /* 0x0002702810057980 */ /* 0x000f62000c101900 */
[C---:B--2---:R-:W-:Y:S01]  /*172e0*/  FSETP.NEU.FTZ.AND P1, PT, R70.reuse, -INF , PT ;  /* 0xff8000004600780b */ /* 0x044fe20003f3d000 */
[-C--:B---3--:R-:W-:Y:S01]  /*172f0*/  FMUL.FTZ R13, R70, R67.reuse ;  /* 0x00000043460d7220 */ /* 0x088fe20000410000 */
[----:B0-----:R-:W-:Y:S02]  /*17300*/  FMUL.FTZ R32, R32, R67 ;  /* 0x0000004320207220 */ /* 0x001fe40000410000 */
[----:B------:R-:W-:Y:S02]  /*17310*/  FSEL R7, R70, RZ, P1 ;  /* 0x000000ff46077208 */ /* 0x000fe40000800000 */
[----:B------:R-:W-:-:S03]  /*17320*/  FSEL R6, R13, RZ, P1 ;  /* 0x000000ff0d067208 */ /* 0x000fc60000800000 */
[----:B------:R-:W-:Y:S02]  /*17330*/  FADD.FTZ R4, R4, -R7 ;  /* 0x8000000704047221 */ /* 0x000fe40000010000 */
        /* <DEDUP_REMOVED lines=24> */
[----:B------:R-:W-:Y:S01]  /*174c0*/  FSEL R6, R32, RZ, P2 ;  /* 0x000000ff20067208 */ /* 0x000fe20001000000 */
[----:B------:R-:W-:Y:S01]  /*174d0*/  FMUL.FTZ R13, R67, R34 ;  /* 0x00000022430d7220 */ /* 0x000fe20000410000 */
[----:B------:R-:W-:-:S03]  /*174e0*/  FMUL.FTZ R4, R4, R67 ;  /* 0x0000004304047220 */ /* 0x000fc60000410000 */
[-CC-:B------:R-:W-:Y:S01]  /*174f0*/  FFMA.FTZ R36, R58, R67.reuse, -R6.reuse ;  /* 0x000000433a247223 */ /* 0x180fe20000010806 */
[-CC-:B------:R-:W-:Y:S01]  /*17500*/  FFMA.FTZ R153, R64, R67.reuse, -R6.reuse ;  /* 0x0000004340997223 */ /* 0x180fe20000010806 */
[----:B------:R-:W-:Y:S01]  /*17510*/  MUFU.EX2 R152, R152 ;  /* 0x0000009800987308 */ /* 0x000fe20000000800 */
[----:B------:R-:W-:-:S07]  /*17520*/  FFMA.FTZ R34, R57, R67, -R6 ;  /* 0x0000004339227223 */ /* 0x000fce0000010806 */
[----:B------:R-:W4:Y:S01]  /*17530*/  MUFU.EX2 R7, R4 ;  /* 0x0000000400077308 */ /* 0x000f220000000800 */
[----:B------:R-:W-:-:S07]  /*17540*/  FFMA.FTZ R155, R63, R67, -R6 ;  /* 0x000000433f9b7223 */ /* 0x000fce0000010806 */
[----:B------:R-:W-:Y:S08]  /*17550*/  MUFU.EX2 R13, R13 ;  /* 0x0000000d000d7308 */ /* 0x000ff00000000800 */
[----:B------:R-:W5:Y:S01]  /*17560*/  MUFU.EX2 R36, R36 ;  /* 0x0000002400247308 */ /* 0x000f620000000800 */
[----:B------:R-:W-:-:S07]  /*17570*/  FFMA.FTZ R32, R59, R67, -R6 ;  /* 0x000000433b207223 */ /* 0x000fce0000010806 */
[----:B------:R-:W0:Y:S08]  /*17580*/  MUFU.EX2 R37, R37 ;  /* 0x0000002500257308 */ /* 0x000e300000000800 */
[----:B------:R-:W1:Y:S01]  /*17590*/  MUFU.EX2 R153, R153 ;  /* 0x0000009900997308 */ /* 0x000e620000000800 */
[----:B------:R-:W-:-:S07]  /*175a0*/  FFMA.FTZ R157, R62, R67, -R6 ;  /* 0x000000433e9d7223 */ /* 0x000fce0000010806 */
[----:B------:R-:W2:Y:S08]  /*175b0*/  MUFU.EX2 R35, R35 ;  /* 0x0000002300237308 */ /* 0x000eb00000000800 */
[----:B------:R-:W3:Y:S01]  /*175c0*/  MUFU.EX2 R34, R34 ;  /* 0x0000002200227308 */ /* 0x000ee20000000800 */
[----:B----4-:R-:W-:Y:S01]  /*175d0*/  FFMA.FTZ R12, R7, R69, R152 ;  /* 0x00000045070c7223 */ /* 0x010fe20000010098 */
[----:B-----5:R-:W-:-:S06]  /*175e0*/  FFMA.FTZ R68, R13, R68, R36 ;  /* 0x000000440d447223 */ /* 0x020fcc0000010024 */
[----:B------:R-:W4:Y:S01]  /*175f0*/  MUFU.EX2 R154, R154 ;  /* 0x0000009a009a7308 */ /* 0x000f220000000800 */
        /* <DEDUP_REMOVED lines=8> */
[----:B---3--:R-:W-:-:S06]  /*17680*/  FADD.FTZ R4, R34, R11 ;  /* 0x0000000b22047221 */ /* 0x008fcc0000010000 */
[----:B------:R-:W2:Y:S01]  /*17690*/  MUFU.EX2 R156, R156 ;  /* 0x0000009c009c7308 */ /* 0x000ea20000000800 */
[----:B------:R-:W-:-:S07]  /*176a0*/  FFMA.FTZ R28, R28, R67, -R6 ;  /* 0x000000431c1c7223 */ /* 0x000fce0000010806 */
[----:B------:R-:W3:Y:S01]  /*176b0*/  MUFU.EX2 R157, R157 ;  /* 0x0000009d009d7308 */ /* 0x000ee20000000800 */
[----:B----4-:R-:W-:Y:S01]  /*176c0*/  FADD.FTZ R12, R154, R21 ;  /* 0x000000159a0c7221 */ /* 0x010fe20000010000 */
[----:B-----5:R-:W-:-:S06]  /*176d0*/  FADD.FTZ R11, R155, R4 ;  /* 0x000000049b0b7221 */ /* 0x020fcc0000010000 */
        /* <DEDUP_REMOVED lines=43> */
[----:B------:R-:W-:Y:S01]  /*17990*/  FFMA.FTZ R21, R8, R67, -R6 ;  /* 0x0000004308157223 */ /* 0x000fe20000010806 */
[----:B----4-:R-:W-:-:S06]  /*179a0*/  FADD.FTZ R4, R230, R11 ;  /* 0x0000000be6047221 */ /* 0x010fcc0000010000 */
[----:B------:R-:W4:Y:S01]  /*179b0*/  MUFU.EX2 R227, R227 ;  /* 0x000000e300e37308 */ /* 0x000f220000000800 */
[----:B-----5:R-:W-:Y:S01]  /*179c0*/  FADD.FTZ R8, R228, R25 ;  /* 0x00000019e4087221 */ /* 0x020fe20000010000 */
[----:B------:R-:W-:-:S06]  /*179d0*/  FFMA.FTZ R167, R45, R67, -R6 ;  /* 0x000000432da77223 */ /* 0x000fcc0000010806 */
        /* <DEDUP_REMOVED lines=10> */
[----:B----4-:R-:W-:Y:S01]  /*17a80*/  FADD.FTZ R4, R227, R4 ;  /* 0x00000004e3047221 */ /* 0x010fe20000010000 */
[----:B-----5:R-:W-:-:S06]  /*17a90*/  FADD.FTZ R8, R225, R8 ;  /* 0x00000008e1087221 */ /* 0x020fcc0000010000 */
[----:B------:R-:W4:Y:S01]  /*17aa0*/  MUFU.EX2 R170, R170 ;  /* 0x000000aa00aa7308 */ /* 0x000f220000000800 */
[----:B------:R-:W-:-:S07]  /*17ab0*/  FFMA.FTZ R164, R53, R67, -R6 ;  /* 0x0000004335a47223 */ /* 0x000fce0000010806 */
[----:B------:R-:W5:Y:S01]  /*17ac0*/  MUFU.EX2 R167, R167 ;  /* 0x000000a700a77308 */ /* 0x000f620000000800 */
[----:B------:R-:W-:Y:S01]  /*17ad0*/  FFMA.FTZ R11, R9, R67, -R6 ;  /* 0x00000043090b7223 */ /* 0x000fe20000010806 */
[----:B0-----:R-:W-:Y:S01]  /*17ae0*/  FADD.FTZ R9, R173, R4 ;  /* 0x00000004ad097221 */ /* 0x001fe20000010000 */
[----:B-1----:R-:W-:-:S05]  /*17af0*/  FADD.FTZ R25, R171, R8 ;  /* 0x00000008ab197221 */ /* 0x002fca0000010000 */
[----:B------:R-:W0:Y:S08]  /*17b00*/  MUFU.EX2 R169, R169 ;  /* 0x000000a900a97308 */ /* 0x000e300000000800 */
        /* <DEDUP_REMOVED lines=8> */
[----:B------:R-:W4:Y:S08]  /*17b90*/  MUFU.EX2 R166, R166 ;  /* 0x000000a600a67308 */ /* 0x000f300000000800 */
[----:B------:R-:W5:Y:S01]  /*17ba0*/  MUFU.EX2 R164, R164 ;  /* 0x000000a400a47308 */ /* 0x000f620000000800 */
[----:B0-----:R-:W-:Y:S01]  /*17bb0*/  FADD.FTZ R6, R169, R6 ;  /* 0x00000006a9067221 */ /* 0x001fe20000010000 */
[----:B-1----:R-:W-:-:S06]  /*17bc0*/  FADD.FTZ R4, R168, R9 ;  /* 0x00000009a8047221 */ /* 0x002fcc0000010000 */
[----:B------:R-:W0:Y:S08]  /*17bd0*/  MUFU.EX2 R19, R19 ;  /* 0x0000001300137308 */ /* 0x000e300000000800 */
[----:B------:R-:W1:Y:S01]  /*17be0*/  MUFU.EX2 R11, R11 ;  /* 0x0000000b000b7308 */ /* 0x000e620000000800 */
[----:B--2---:R-:W-:Y:S01]  /*17bf0*/  FADD.FTZ R9, R165, R6 ;  /* 0x00000006a5097221 */ /* 0x004fe20000010000 */
[----:B---3--:R-:W-:-:S06]  /*17c00*/  FADD.FTZ R25, R21, R4 ;  /* 0x0000000415197221 */ /* 0x008fcc0000010000 */
[----:B------:R-:W2:Y:S08]  /*17c10*/  MUFU.EX2 R20, R20 ;  /* 0x0000001400147308 */ /* 0x000eb00000000800 */
[----:B------:R-:W3:Y:S01]  /*17c20*/  MUFU.EX2 R18, R18 ;  /* 0x0000001200127308 */ /* 0x000ee20000000800 */
[----:B----4-:R-:W-:Y:S01]  /*17c30*/  FADD.FTZ R6, R166, R9 ;  /* 0x00000009a6067221 */ /* 0x010fe20000010000 */
[----:B-----5:R-:W-:Y:S01]  /*17c40*/  FADD.FTZ R8, R164, R25 ;  /* 0x00000019a4087221 */ /* 0x020fe20000010000 */
        /* <DEDUP_REMOVED lines=8> */
[----:B---3--:R-:W-:-:S03]  /*17cd0*/  FADD.FTZ R27, R18, R27 ;  /* 0x0000001b121b7221 */ /* 0x008fc60000010000 */
[----:B------:R0:W-:Y:S04]  /*17ce0*/  ST.E desc[UR40][R16.64+0x240], R25 ;  /* 0x0002401910007985 */ /* 0x0001e8000c101928 */
[----:B------:R1:W-:Y:S04]  /*17cf0*/  ST.E desc[UR40][R16.64+0x244], R27 ;  /* 0x0002441b10007985 */ /* 0x0003e8000c101928 */
[----:B------:R-:W2:Y:S02]  /*17d00*/  LD.E R6, desc[UR40][R8.64] ;  /* 0x0000002808067980 */ /* 0x000ea4000c101900 */
[----:B--2---:R-:W-:-:S05]  /*17d10*/  FMUL.FTZ R39, R7, R6 ;  /* 0x0000000607277220 */ /* 0x004fca0000410000 */
[----:B------:R2:W-:Y:S04]  /*17d20*/  ST.E desc[UR40][R8.64], R39 ;  /* 0x0000002708007985 */ /* 0x0005e8000c101928 */
[----:B------:R-:W3:Y:S04]  /*17d30*/  LD.E R41, desc[UR40][R16.64+0x464] ;  /* 0x0004642810297980 */ /* 0x000ee8000c101900 */
[----:B------:R-:W0:Y:S04]  /*17d40*/  LD.E R100, desc[UR40][R16.64+0x284] ;  /* 0x0002842810647980 */ /* 0x000e28000c101900 */
[----:B------:R-:W4:Y:S04]  /*17d50*/  LD.E R98, desc[UR40][R16.64+0x280] ;  /* 0x0002802810627980 */ /* 0x000f28000c101900 */
[----:B------:R-:W1:Y:S04]  /*17d60*/  LD.E R102, desc[UR40][R16.64+0x290] ;  /* 0x0002902810667980 */ /* 0x000e68000c101900 */
        /* <DEDUP_REMOVED lines=58> */
[C---:B---3--:R-:W-:Y:S01]  /*18110*/  FMUL.FTZ R47, R7.reuse, R41 ;  /* 0x00000029072f7220 */ /* 0x048fe20000410000 */
[----:B0-----:R-:W-:-:S04]  /*18120*/  FMUL.FTZ R25, R7, R100 ;  /* 0x0000006407197220 */ /* 0x001fc80000410000 */
[----:B------:R-:W-:Y:S01]  /*18130*/  ST.E desc[UR40][R16.64+0x464], R47 ;  /* 0x0004642f10007985 */ /* 0x000fe2000c101928 */
[----:B----4-:R-:W-:-:S03]  /*18140*/  FMUL.FTZ R5, R7, R98 ;  /* 0x0000006207057220 */ /* 0x010fc60000410000 */
[----:B------:R0:W-:Y:S01]  /*18150*/  ST.E desc[UR40][R16.64+0x284], R25 ;  /* 0x0002841910007985 */ /* 0x0001e2000c101928 */
[C---:B-1----:R-:W-:Y:S01]  /*18160*/  FMUL.FTZ R27, R7.reuse, R102 ;  /* 0x00000066071b7220 */ /* 0x042fe20000410000 */
[C---:B--2---:R-:W-:Y:S01]  /*18170*/  FMUL.FTZ R39, R7.reuse, R104 ;  /* 0x0000006807277220 */ /* 0x044fe20000410000 */
[C---:B-----5:R-:W-:Y:S01]  /*18180*/  FMUL.FTZ R41, R7.reuse, R106 ;  /* 0x0000006a07297220 */ /* 0x060fe20000410000 */
[C---:B------:R-:W-:Y:S01]  /*18190*/  FMUL.FTZ R43, R7.reuse, R108 ;  /* 0x0000006c072b7220 */ /* 0x040fe20000410000 */
[C---:B------:R-:W-:Y:S01]  /*181a0*/  FMUL.FTZ R45, R7.reuse, R110 ;  /* 0x0000006e072d7220 */ /* 0x040fe20000410000 */
[C---:B0-----:R-:W-:Y:S01]  /*181b0*/  FMUL.FTZ R25, R7.reuse, R114 ;  /* 0x0000007207197220 */ /* 0x041fe20000410000 */
[C---:B------:R-:W-:Y:S01]  /*181c0*/  FMUL.FTZ R47, R7.reuse, R116 ;  /* 0x00000074072f7220 */ /* 0x040fe20000410000 */
[C---:B------:R-:W-:Y:S01]  /*181d0*/  FMUL.FTZ R49, R7.reuse, R118 ;  /* 0x0000007607317220 */ /* 0x040fe20000410000 */
        /* <DEDUP_REMOVED lines=16> */
[C---:B--2---:R-:W-:Y:S01]  /*182e0*/  FMUL.FTZ R25, R7.reuse, R134 ;  /* 0x0000008607197220 */ /* 0x044fe20000410000 */
[C---:B---3--:R-:W-:Y:S01]  /*182f0*/  FMUL.FTZ R47, R7.reuse, R136 ;  /* 0x00000088072f7220 */ /* 0x048fe20000410000 */
[C---:B0-----:R-:W-:Y:S01]  /*18300*/  FMUL.FTZ R49, R7.reuse, R138 ;  /* 0x0000008a07317220 */ /* 0x041fe20000410000 */
        /* <DEDUP_REMOVED lines=81> */
[----:B------:R-:W-:-:S04]  /*18820*/  LOP3.LUT R6, R4, 0x8, RZ, 0xfc, !PT ;  /* 0x0000000804067812 */ /* 0x000fc800078efcff */
[----:B------:R0:W-:Y:S04]  /*18830*/  ST.E desc[UR40][R16.64+0x460], R7 ;  /* 0x0004600710007985 */ /* 0x0001e8000c101928 */
[----:B------:R1:W-:Y:S04]  /*18840*/  ST.E desc[UR40][R16.64+0x3f4], R5 ;  /* 0x0003f40510007985 */ /* 0x0003e8000c101928 */
[----:B------:R-:W-:Y:S01]  /*18850*/  ST.E desc[UR40][R16.64+0x414], R51 ;  /* 0x0004143310007985 */ /* 0x000fe2000c101928 */
[----:B0-----:R-:W-:-:S03]  /*18860*/  IMAD.MOV.U32 R7, RZ, RZ, R9 ;  /* 0x000000ffff077224 */ /* 0x001fc600078e0009 */
[----:B------:R0:W-:Y:S04]  /*18870*/  ST.E desc[UR40][R16.64+0x420], R27 ;  /* 0x0004201b10007985 */ /* 0x0001e8000c101928 */
[----:B------:R-:W-:Y:S04]  /*18880*/  ST.E desc[UR40][R16.64+0x424], R39 ;  /* 0x0004242710007985 */ /* 0x000fe8000c101928 */
        /* <DEDUP_REMOVED lines=8> */
[----:B-1----:R-:W-:-:S02]  /*18910*/  IMAD.MOV.U32 R5, RZ, RZ, R9 ;  /* 0x000000ffff057224 */ /* 0x002fc400078e0009 */
[----:B0-----:R-:W-:-:S05]  /*18920*/  FMUL.FTZ R27, R13, R12 ;  /* 0x0000000c0d1b7220 */ /* 0x001fca0000410000 */
[----:B------:R-:W-:Y:S04]  /*18930*/  ST.E desc[UR40][R6.64], R27 ;  /* 0x0000001b06007985 */ /* 0x000fe8000c101928 */
[----:B------:R-:W2:Y:S02]  /*18940*/  LD.E R12, desc[UR40][R4.64] ;  /* 0x00000028040c7980 */ /* 0x000ea4000c101900 */
[----:B--2---:R-:W-:-:S05]  /*18950*/  FMUL.FTZ R25, R13, R12 ;  /* 0x0000000c0d197220 */ /* 0x004fca0000410000 */
[----:B------:R0:W-:Y:S04]  /*18960*/  ST.E desc[UR40][R4.64], R25 ;  /* 0x0000001904007985 */ /* 0x0001e8000c101928 */
[----:B------:R-:W3:Y:S04]  /*18970*/  LD.E R39, desc[UR40][R16.64+0x46c] ;  /* 0x00046c2810277980 */ /* 0x000ee8000c101900 */
[----:B------:R-:W0:Y:S04]  /*18980*/  LD.E R104, desc[UR40][R16.64+0x288] ;  /* 0x0002882810687980 */ /* 0x000e28000c101900 */
[----:B------:R-:W2:Y:S04]  /*18990*/  LD.E R106, desc[UR40][R16.64+0x28c] ;  /* 0x00028c28106a7980 */ /* 0x000ea8000c101900 */
        /* <DEDUP_REMOVED lines=60> */
[C---:B0-----:R-:W-:Y:S01]  /*18d60*/  FMUL.FTZ R25, R13.reuse, R104 ;  /* 0x000000680d197220 */ /* 0x041fe20000410000 */
[----:B--2---:R-:W-:-:S03]  /*18d70*/  FMUL.FTZ R27, R13, R106 ;  /* 0x0000006a0d1b7220 */ /* 0x004fc60000410000 */
[----:B------:R-:W-:Y:S01]  /*18d80*/  ST.E desc[UR40][R16.64+0x46c], R49 ;  /* 0x00046c3110007985 */ /* 0x000fe2000c101928 */
[----:B----4-:R-:W-:-:S03]  /*18d90*/  FMUL.FTZ R39, R13, R108 ;  /* 0x0000006c0d277220 */ /* 0x010fc60000410000 */
[----:B------:R0:W-:Y:S01]  /*18da0*/  ST.E desc[UR40][R16.64+0x288], R25 ;  /* 0x0002881910007985 */ /* 0x0001e2000c101928 */
[----:B-----5:R-:W-:-:S03]  /*18db0*/  FMUL.FTZ R41, R13, R110 ;  /* 0x0000006e0d297220 */ /* 0x020fc60000410000 */
[----:B------:R1:W-:Y:S01]  /*18dc0*/  ST.E desc[UR40][R16.64+0x28c], R27 ;  /* 0x00028c1b10007985 */ /* 0x0003e2000c101928 */
[C---:B------:R-:W-:Y:S01]  /*18dd0*/  FMUL.FTZ R43, R13.reuse, R112 ;  /* 0x000000700d2b7220 */ /* 0x040fe20000410000 */
[C---:B------:R-:W-:Y:S01]  /*18de0*/  FMUL.FTZ R45, R13.reuse, R114 ;  /* 0x000000720d2d7220 */ /* 0x040fe20000410000 */
[C---:B------:R-:W-:Y:S01]  /*18df0*/  FMUL.FTZ R47, R13.reuse, R116 ;  /* 0x000000740d2f7220 */ /* 0x040fe20000410000 */
[C---:B0-----:R-:W-:Y:S01]  /*18e00*/  FMUL.FTZ R25, R13.reuse, R118 ;  /* 0x000000760d197220 */ /* 0x041fe20000410000 */
[C---:B-1----:R-:W-:Y:S01]  /*18e10*/  FMUL.FTZ R27, R13.reuse, R120 ;  /* 0x000000780d1b7220 */ /* 0x042fe20000410000 */
[C---:B------:R-:W-:Y:S01]  /*18e20*/  FMUL.FTZ R49, R13.reuse, R122 ;  /* 0x0000007a0d317220 */ /* 0x040fe20000410000 */
[----:B------:R0:W-:Y:S01]  /*18e30*/  ST.E desc[UR40][R16.64+0x298], R39 ;  /* 0x0002982710007985 */ /* 0x0001e2000c101928 */
[----:B------:R-:W-:-:S03]  /*18e40*/  FMUL.FTZ R51, R13, R124 ;  /* 0x0000007c0d337220 */ /* 0x000fc60000410000 */
        /* <DEDUP_REMOVED lines=97> */
[----:B------:R-:W-:Y:S01]  /*19460*/  VIADD R26, R93, 0x8 ;  /* 0x000000085d1a7836 */ /* 0x000fe20000000000 */
        /* <DEDUP_REMOVED lines=8> */
[----:B------:R3:W-:Y:S04]  /*194f0*/  ST.E desc[UR40][R16.64+0x458], R27 ;  /* 0x0004581b10007985 */ /* 0x0007e8000c101928 */
[----:B------:R4:W-:Y:S04]  /*19500*/  ST.E desc[UR40][R16.64+0x45c], R47 ;  /* 0x00045c2f10007985 */ /* 0x0009e8000c101928 */
[----:B------:R-:W-:Y:S01]  /*19510*/  ST.E desc[UR40][R16.64+0x468], R49 ;  /* 0x0004683110007985 */ /* 0x000fe2000c101928 */
[----:B------:R5:W-:Y:S06]  /*19520*/  BAR.SYNC.DEFER_BLOCKING R26, 0x100 ;  /* 0x0004001a0000751d */ /* 0x000bec0000010000 */
[----:B0-----:R-:W2:Y:S04]  /*19530*/  LD.E R39, desc[UR40][R16.64+0x270] ;  /* 0x0002702810277980 */ /* 0x001ea8000c101900 */
[----:B------:R-:W5:Y:S04]  /*19540*/  LD.E R24, desc[UR40][R2.64] ;  /* 0x0000002802187980 */ /* 0x000f68000c101900 */
[----:B------:R-:W5:Y:S04]  /*19550*/  LD.E.64 R12, desc[UR40][R16.64+0xa8] ;  /* 0x0000a828100c7980 */ /* 0x000f68000c101b00 */
[----:B--2---:R0:W-:Y:S04]  /*19560*/  ST.E desc[UR40][R16.64+0x270], R39 ;  /* 0x0002702710007985 */ /* 0x0041e8000c101928 */
[----:B-1----:R-:W2:Y:S04]  /*19570*/  LD.E R41, desc[UR40][R8.64] ;  /* 0x0000002808297980 */ /* 0x002ea8000c101900 */
[----:B--2---:R1:W-:Y:S04]  /*19580*/  ST.E desc[UR40][R8.64], R41 ;  /* 0x0000002908007985 */ /* 0x0043e8000c101928 */
[----:B------:R-:W2:Y:S04]  /*19590*/  LD.E R25, desc[UR40][R6.64] ;  /* 0x0000002806197980 */ /* 0x000ea8000c101900 */
[----:B--2---:R2:W-:Y:S04]  /*195a0*/  ST.E desc[UR40][R6.64], R25 ;  /* 0x0000001906007985 */ /* 0x0045e8000c101928 */
[----:B---3--:R-:W3:Y:S04]  /*195b0*/  LD.E R27, desc[UR40][R4.64] ;  /* 0x00000028041b7980 */ /* 0x008ee8000c101900 */
[----:B---3--:R3:W-:Y:S04]  /*195c0*/  ST.E desc[UR40][R4.64], R27 ;  /* 0x0000001b04007985 */ /* 0x0087e8000c101928 */
[----:B------:R-:W3:Y:S04]  /*195d0*/  LD.E R43, desc[UR40][R16.64+0x280] ;  /* 0x00028028102b7980 */ /* 0x000ee8000c101900 */
[----:B------:R-:W3:Y:S04]  /*195e0*/  LD.E R45, desc[UR40][R16.64+0x284] ;  /* 0x00028428102d7980 */ /* 0x000ee8000c101900 */
[----:B----4-:R-:W4:Y:S04]  /*195f0*/  LD.E R47, desc[UR40][R16.64+0x288] ;  /* 0x00028828102f7980 */ /* 0x010f28000c101900 */
[----:B0-----:R-:W4:Y:S04]  /*19600*/  LD.E R39, desc[UR40][R16.64+0x28c] ;  /* 0x00028c2810277980 */ /* 0x001f28000c101900 */
[----:B------:R-:W4:Y:S04]  /*19610*/  LD.E R49, desc[UR40][R16.64+0x290] ;  /* 0x0002902810317980 */ /* 0x000f28000c101900 */
[----:B------:R-:W4:Y:S04]  /*19620*/  LD.E R51, desc[UR40][R16.64+0x294] ;  /* 0x0002942810337980 */ /* 0x000f28000c101900 */
[----:B-1----:R-:W4:Y:S04]  /*19630*/  LD.E R41, desc[UR40][R16.64+0x298] ;  /* 0x0002982810297980 */ /* 0x002f28000c101900 */
        /* <DEDUP_REMOVED lines=9> */
[----:B--2---:R-:W2:Y:S04]  /*196d0*/  LD.E R25, desc[UR40][R16.64+0x2c0] ;  /* 0x0002c02810197980 */ /* 0x004ea8000c101900 */
[----:B-----5:R-:W5:Y:S04]  /*196e0*/  LD.E R26, desc[UR40][R16.64+0x2c4] ;  /* 0x0002c428101a7980 */ /* 0x020f68000c101900 */
        /* <DEDUP_REMOVED lines=57> */
[----:B------:R-:W-:Y:S04]  /*19a80*/  ST.E desc[UR40][R16.64+0x280], R43 ;  /* 0x0002802b10007985 */ /* 0x000fe8000c101928 */
[----:B------:R-:W-:Y:S04]  /*19a90*/  ST.E desc[UR40][R16.64+0x284], R45 ;  /* 0x0002842d10007985 */ /* 0x000fe8000c101928 */
[----:B----4-:R-:W-:Y:S04]  /*19aa0*/  ST.E desc[UR40][R16.64+0x288], R47 ;  /* 0x0002882f10007985 */ /* 0x010fe8000c101928 */
        /* <DEDUP_REMOVED lines=13> */
[----:B0-----:R-:W3:Y:S04]  /*19b80*/  LD.E R39, desc[UR40][R16.64+0x2d0] ;  /* 0x0002d02810277980 */ /* 0x001ee8000c101900 */
[----:B-1----:R-:W3:Y:S04]  /*19b90*/  LD.E R41, desc[UR40][R16.64+0x2d8] ;  /* 0x0002d82810297980 */ /* 0x002ee8000c101900 */
[----:B------:R-:W3:Y:S04]  /*19ba0*/  LD.E R43, desc[UR40][R16.64+0x2e0] ;  /* 0x0002e028102b7980 */ /* 0x000ee8000c101900 */
[----:B------:R-:W3:Y:S04]  /*19bb0*/  LD.E R45, desc[UR40][R16.64+0x2e8] ;  /* 0x0002e828102d7980 */ /* 0x000ee8000c101900 */
[----:B------:R-:W3:Y:S04]  /*19bc0*/  LD.E R47, desc[UR40][R16.64+0x2f0] ;  /* 0x0002f028102f7980 */ /* 0x000ee8000c101900 */
[----:B------:R-:W3:Y:S04]  /*19bd0*/  LD.E R49, desc[UR40][R16.64+0x2f8] ;  /* 0x0002f82810317980 */ /* 0x000ee8000c101900 */
[----:B------:R-:W3:Y:S04]  /*19be0*/  LD.E R51, desc[UR40][R16.64+0x300] ;  /* 0x0003002810337980 */ /* 0x000ee8000c101900 */
[----:B----4-:R-:W4:Y:S04]  /*19bf0*/  LD.E R53, desc[UR40][R16.64+0x308] ;  /* 0x0003082810357980 */ /* 0x010f28000c101900 */
[----:B------:R-:W4:Y:S04]  /*19c00*/  LD.E R55, desc[UR40][R16.64+0x310] ;  /* 0x0003102810377980 */ /* 0x000f28000c101900 */
[----:B------:R-:W4:Y:S04]  /*19c10*/  LD.E R57, desc[UR40][R16.64+0x318] ;  /* 0x0003182810397980 */ /* 0x000f28000c101900 */
[----:B--2---:R-:W2:Y:S04]  /*19c20*/  LD.E R59, desc[UR40][R16.64+0x320] ;  /* 0x00032028103b7980 */ /* 0x004ea8000c101900 */
[----:B------:R-:W2:Y:S04]  /*19c30*/  LD.E R61, desc[UR40][R16.64+0x328] ;  /* 0x00032828103d7980 */ /* 0x000ea8000c101900 */
[----:B------:R-:W2:Y:S04]  /*19c40*/  LD.E R63, desc[UR40][R16.64+0x330] ;  /* 0x00033028103f7980 */ /* 0x000ea8000c101900 */
        /* <DEDUP_REMOVED lines=37> */
[----:B------:R-:W-:Y:S04]  /*19ea0*/  ST.E desc[UR40][R16.64+0x2c4], R26 ;  /* 0x0002c41a10007985 */ /* 0x000fe8000c101928 */
[----:B---3--:R1:W-:Y:S04]  /*19eb0*/  ST.E desc[UR40][R16.64+0x2c8], R27 ;  /* 0x0002c81b10007985 */ /* 0x0083e8000c101928 */
        /* <DEDUP_REMOVED lines=30> */
[----:B----4-:R4:W-:Y:S04]  /*1a0a0*/  ST.E desc[UR40][R16.64+0x308], R53 ;  /* 0x0003083510007985 */ /* 0x0109e8000c101928 */
[----:B------:R4:W-:Y:S04]  /*1a0b0*/  ST.E desc[UR40][R16.64+0x310], R55 ;  /* 0x0003103710007985 */ /* 0x0009e8000c101928 */
[----:B------:R4:W-:Y:S04]  /*1a0c0*/  ST.E desc[UR40][R16.64+0x318], R57 ;  /* 0x0003183910007985 */ /* 0x0009e8000c101928 */
[----:B--2---:R2:W-:Y:S04]  /*1a0d0*/  ST.E desc[UR40][R16.64+0x320], R59 ;  /* 0x0003203b10007985 */ /* 0x0045e8000c101928 */
[----:B------:R2:W-:Y:S04]  /*1a0e0*/  ST.E desc[UR40][R16.64+0x328], R61 ;  /* 0x0003283d10007985 */ /* 0x0005e8000c101928 */
[----:B------:R2:W-:Y:S04]  /*1a0f0*/  ST.E desc[UR40][R16.64+0x330], R63 ;  /* 0x0003303f10007985 */ /* 0x0005e8000c101928 */
        /* <DEDUP_REMOVED lines=69> */
[----:B0-----:R-:W5:Y:S01]  /*1a550*/  LDL R25, [R1+0x88] ;  /* 0x0000880001197983 */ /* 0x001f620000100800 */
[----:B------:R-:W-:-:S02]  /*1a560*/  IMAD R12, R24, 0xc00, R12 ;  /* 0x00000c00180c7824 */ /* 0x000fc400078e020c */
[----:B-1----:R-:W-:Y:S01]  /*1a570*/  IMAD.MOV.U32 R27, RZ, RZ, R13 ;  /* 0x000000ffff1b7224 */ /* 0x002fe200078e000d */
[----:B------:R-:W-:Y:S01]  /*1a580*/  F2FP.BF16.F32.PACK_AB R152, R37, R152 ;  /* 0x000000982598723e */ /* 0x000fe200000010ff */
[C---:B------:R-:W-:Y:S01]  /*1a590*/  VIADD R24, R12.reuse, 0x80 ;  /* 0x000000800c187836 */ /* 0x040fe20000000000 */
[----:B------:R-:W-:Y:S01]  /*1a5a0*/  F2FP.BF16.F32.PACK_AB R153, R153, R36 ;  /* 0x000000249999723e */ /* 0x000fe200000010ff */
[----:B------:R-:W-:Y:S01]  /*1a5b0*/  VIADD R26, R12, 0x100 ;  /* 0x000001000c1a7836 */ /* 0x000fe20000000000 */
[----:B------:R-:W-:Y:S01]  /*1a5c0*/  R2UR UR15, R27 ;  /* 0x000000001b0f72ca */ /* 0x000fe200000e0000 */
[----:B------:R-:W5:Y:S01]  /*1a5d0*/  LD.E R36, desc[UR40][R16.64+0x2a0] ;  /* 0x0002a02810247980 */ /* 0x000f62000c101900 */
[----:B------:R-:W-:Y:S02]  /*1a5e0*/  R2UR UR10, R24 ;  /* 0x00000000180a72ca */ /* 0x000fe400000e0000 */
[----:B------:R-:W-:Y:S01]  /*1a5f0*/  R2UR UR14, R26 ;  /* 0x000000001a0e72ca */ /* 0x000fe200000e0000 */
[----:B------:R-:W5:Y:S01]  /*1a600*/  LD.E R24, desc[UR40][R16.64+0x270] ;  /* 0x0002702810187980 */ /* 0x000f62000c101900 */
[----:B------:R-:W-:-:S02]  /*1a610*/  F2FP.BF16.F32.PACK_AB R154, R154, R35 ;  /* 0x000000239a9a723e */ /* 0x000fc400000010ff */
[----:B------:R-:W-:Y:S01]  /*1a620*/  F2FP.BF16.F32.PACK_AB R155, R155, R34 ;  /* 0x000000229b9b723e */ /* 0x000fe200000010ff */
[----:B------:R-:W5:Y:S01]  /*1a630*/  LD.E R35, desc[UR40][R16.64+0x29c] ;  /* 0x00029c2810237980 */ /* 0x000f62000c101900 */
[----:B------:R-:W-:Y:S02]  /*1a640*/  F2FP.BF16.F32.PACK_AB R156, R156, R33 ;  /* 0x000000219c9c723e */ /* 0x000fe400000010ff */
[----:B------:R-:W-:Y:S01]  /*1a650*/  F2FP.BF16.F32.PACK_AB R157, R157, R32 ;  /* 0x000000209d9d723e */ /* 0x000fe200000010ff */
[----:B------:R-:W5:Y:S01]  /*1a660*/  LD.E R33, desc[UR40][R16.64+0x294] ;  /* 0x0002942810217980 */ /* 0x000f62000c101900 */
[----:B------:R-:W-:Y:S02]  /*1a670*/  F2FP.BF16.F32.PACK_AB R158, R158, R31 ;  /* 0x0000001f9e9e723e */ /* 0x000fe400000010ff */
[----:B------:R-:W-:Y:S01]  /*1a680*/  F2FP.BF16.F32.PACK_AB R159, R159, R30 ;  /* 0x0000001e9f9f723e */ /* 0x000fe200000010ff */
[----:B------:R-:W5:Y:S01]  /*1a690*/  LD.E R31, desc[UR40][R16.64+0x28c] ;  /* 0x00028c28101f7980 */ /* 0x000f62000c101900 */
[----:B------:R-:W-:-:S02]  /*1a6a0*/  F2FP.BF16.F32.PACK_AB R160, R160, R29 ;  /* 0x0000001da0a0723e */ /* 0x000fc400000010ff */
[----:B------:R-:W-:Y:S01]  /*1a6b0*/  F2FP.BF16.F32.PACK_AB R161, R161, R28 ;  /* 0x0000001ca1a1723e */ /* 0x000fe200000010ff */
[----:B------:R-:W5:Y:S04]  /*1a6c0*/  LD.E R29, desc[UR40][R16.64+0x284] ;  /* 0x00028428101d7980 */ /* 0x000f68000c101900 */
[----:B------:R-:W5:Y:S04]  /*1a6d0*/  LD.E R28, desc[UR40][R16.64+0x280] ;  /* 0x00028028101c7980 */ /* 0x000f68000c101900 */
[----:B------:R-:W5:Y:S04]  /*1a6e0*/  LD.E R30, desc[UR40][R16.64+0x288] ;  /* 0x00028828101e7980 */ /* 0x000f68000c101900 */
[----:B------:R-:W5:Y:S04]  /*1a6f0*/  LD.E R32, desc[UR40][R16.64+0x290] ;  /* 0x0002902810207980 */ /* 0x000f68000c101900 */
[----:B------:R-:W5:Y:S04]  /*1a700*/  LD.E R34, desc[UR40][R16.64+0x298] ;  /* 0x0002982810227980 */ /* 0x000f68000c101900 */
        /* <DEDUP_REMOVED lines=16> */
[----:B----4-:R-:W3:Y:S04]  /*1a810*/  LD.E R53, desc[UR40][R16.64+0x2e4] ;  /* 0x0002e42810357980 */ /* 0x010ee8000c101900 */
[----:B------:R-:W3:Y:S04]  /*1a820*/  LD.E R54, desc[UR40][R16.64+0x2e8] ;  /* 0x0002e82810367980 */ /* 0x000ee8000c101900 */
[----:B------:R-:W3:Y:S04]  /*1a830*/  LD.E R55, desc[UR40][R16.64+0x2ec] ;  /* 0x0002ec2810377980 */ /* 0x000ee8000c101900 */
[----:B------:R-:W3:Y:S04]  /*1a840*/  LD.E R56, desc[UR40][R16.64+0x2f0] ;  /* 0x0002f02810387980 */ /* 0x000ee8000c101900 */
[----:B------:R-:W3:Y:S04]  /*1a850*/  LD.E R57, desc[UR40][R16.64+0x2f4] ;  /* 0x0002f42810397980 */ /* 0x000ee8000c101900 */
[----:B------:R-:W3:Y:S04]  /*1a860*/  LD.E R58, desc[UR40][R16.64+0x2f8] ;  /* 0x0002f828103a7980 */ /* 0x000ee8000c101900 */
[----:B--2---:R-:W3:Y:S04]  /*1a870*/  LD.E R59, desc[UR40][R16.64+0x2fc] ;  /* 0x0002fc28103b7980 */ /* 0x004ee8000c101900 */
[----:B------:R-:W3:Y:S04]  /*1a880*/  LD.E R60, desc[UR40][R16.64+0x300] ;  /* 0x00030028103c7980 */ /* 0x000ee8000c101900 */
[----:B------:R-:W3:Y:S04]  /*1a890*/  LD.E R61, desc[UR40][R16.64+0x304] ;  /* 0x00030428103d7980 */ /* 0x000ee8000c101900 */
[----:B------:R-:W3:Y:S04]  /*1a8a0*/  LD.E R62, desc[UR40][R16.64+0x308] ;  /* 0x00030828103e7980 */ /* 0x000ee8000c101900 */
[----:B------:R-:W3:Y:S04]  /*1a8b0*/  LD.E R63, desc[UR40][R16.64+0x30c] ;  /* 0x00030c28103f7980 */ /* 0x000ee8000c101900 */
[----:B------:R-:W3:Y:S04]  /*1a8c0*/  LD.E R64, desc[UR40][R16.64+0x310] ;  /* 0x0003102810407980 */ /* 0x000ee8000c101900 */
[----:B-----5:R-:W3:Y:S04]  /*1a8d0*/  LD.E R65, desc[UR40][R16.64+0x314] ;  /* 0x0003142810417980 */ /* 0x020ee8000c101900 */
        /* <DEDUP_REMOVED lines=912> */
[----:B------:R-:W3:Y:S04]  /*1e1e0*/  LD.E R11, desc[UR40][R16.64+0x270] ;  /* 0x00027028100b7980 */ /* 0x000ee8000c101900 */
[----:B---3--:R3:W-:Y:S04]  /*1e1f0*/  ST.E desc[UR40][R16.64+0x270], R11 ;  /* 0x0002700b10007985 */ /* 0x0087e8000c101928 */
[----:B------:R-:W4:Y:S04]  /*1e200*/  LD.E R13, desc[UR40][R8.64] ;  /* 0x00000028080d7980 */ /* 0x000f28000c101900 */
[----:B----4-:R4:W-:Y:S04]  /*1e210*/  ST.E desc[UR40][R8.64], R13 ;  /* 0x0000000d08007985 */ /* 0x0109e8000c101928 */
[----:B------:R-:W5:Y:S04]  /*1e220*/  LD.E R15, desc[UR40][R6.64] ;  /* 0x00000028060f7980 */ /* 0x000f68000c101900 */
[----:B-----5:R5:W-:Y:S04]  /*1e230*/  ST.E desc[UR40][R6.64], R15 ;  /* 0x0000000f06007985 */ /* 0x020be8000c101928 */
[----:B------:R-:W2:Y:S04]  /*1e240*/  LD.E R19, desc[UR40][R4.64] ;  /* 0x0000002804137980 */ /* 0x000ea8000c101900 */
[----:B--2---:R2:W-:Y:S04]  /*1e250*/  ST.E desc[UR40][R4.64], R19 ;  /* 0x0000001304007985 */ /* 0x0045e8000c101928 */
[----:B------:R-:W2:Y:S04]  /*1e260*/  LD.E R21, desc[UR40][R16.64+0x280] ;  /* 0x0002802810157980 */ /* 0x000ea8000c101900 */
[----:B0-----:R-:W2:Y:S04]  /*1e270*/  LD.E R25, desc[UR40][R16.64+0x284] ;  /* 0x0002842810197980 */ /* 0x001ea8000c101900 */
[----:B-1----:R-:W2:Y:S04]  /*1e280*/  LD.E R27, desc[UR40][R16.64+0x288] ;  /* 0x00028828101b7980 */ /* 0x002ea8000c101900 */
[----:B------:R-:W2:Y:S04]  /*1e290*/  LD.E R29, desc[UR40][R16.64+0x28c] ;  /* 0x00028c28101d7980 */ /* 0x000ea8000c101900 */
[----:B---3--:R-:W3:Y:S04]  /*1e2a0*/  LD.E R11, desc[UR40][R16.64+0x290] ;  /* 0x00029028100b7980 */ /* 0x008ee8000c101900 */
[----:B------:R-:W3:Y:S04]  /*1e2b0*/  LD.E R31, desc[UR40][R16.64+0x294] ;  /* 0x00029428101f7980 */ /* 0x000ee8000c101900 */
[----:B----4-:R-:W4:Y:S04]  /*1e2c0*/  LD.E R9, desc[UR40][R16.64+0x298] ;  /* 0x0002982810097980 */ /* 0x010f28000c101900 */
[----:B------:R-:W4:Y:S04]  /*1e2d0*/  LD.E R13, desc[UR40][R16.64+0x29c] ;  /* 0x00029c28100d7980 */ /* 0x000f28000c101900 */
[----:B-----5:R-:W5:Y:S04]  /*1e2e0*/  LD.E R7, desc[UR40][R16.64+0x2a0] ;  /* 0x0002a02810077980 */ /* 0x020f68000c101900 */
        /* <DEDUP_REMOVED lines=247> */
.L_x_12334:
[----:B------:R-:W-:Y:S05]  /*1f260*/  BSYNC B0 ;  /* 0x0000000000007941 */ /* 0x000fea0003800000 */
.L_x_12333:
[C---:B------:R-:W-:Y:S01]  /*1f270*/  ISETP.GT.AND P1, PT, R10.reuse, UR45, PT ;  /* 0x0000002d0a007c0c */ /* 0x040fe2000bf24270 */
[----:B------:R-:W-:-:S12]  /*1f280*/  VIADD R10, R10, 0xffffffff ;  /* 0xffffffff0a0a7836 */ /* 0x000fd80000000000 */
[----:B------:R-:W-:Y:S05]  /*1f290*/  @P1 BRA `(.L_x_12335) ;  /* 0xffffff4c00901947 */ /* 0x000fea000383ffff */
.L_x_12308:
[----:B01----:R-:W0:Y:S01]  /*1f2a0*/  S2R R0, SR_TID.X ;  /* 0x0000000000007919 */ /* 0x003e220000002100 */
[----:B------:R-:W-:Y:S05]  /*1f2b0*/  WARPSYNC.ALL ;  /* 0x0000000000007948 */ /* 0x000fea0003800000 */
[----:B0-----:R-:W-:-:S04]  /*1f2c0*/  SHF.R.U32.HI R0, RZ, 0x7, R0 ;  /* 0x00000007ff007819 */ /* 0x001fc80000011600 */
[----:B------:R-:W-:Y:S01]  /*1f2d0*/  IADD3 R143, -R0, 0xb, RZ ;  /* 0x0000000b008f7810 */ /* 0x000fe20007ffe1ff */
[----:B------:R-:W2:Y:S04]  /*1f2e0*/  LDL R5, [R1+0x240] ;  /* 0x0002400001057983 */ /* 0x000ea80000100800 */
[----:B------:R-:W3:Y:S04]  /*1f2f0*/  LDL R6, [R1+0x244] ;  /* 0x0002440001067983 */ /* 0x000ee80000100800 */
[----:B------:R-:W4:Y:S04]  /*1f300*/  LDL R4, [R1+0x218] ;  /* 0x0002180001047983 */ /* 0x000f280000100800 */
        /* <DEDUP_REMOVED lines=62> */
[----:B------:R-:W5:Y:S04]  /*1f6f0*/  LDL R136, [R1+0x224] ;  /* 0x0002240001887983 */ /* 0x000f680000100800 */
[----:B--2---:R-:W0:Y:S02]  /*1f700*/  SHFL.BFLY PT, R0, R5, 0x2, 0x1f ;  /* 0x0c401f0005007f89 */ /* 0x004e2400000e0000 */
[----:B0-----:R-:W-:-:S05]  /*1f710*/  FADD.FTZ R0, R5, R0 ;  /* 0x0000000005007221 */ /* 0x001fca0000010000 */
[----:B------:R-:W0:Y:S02]  /*1f720*/  SHFL.BFLY PT, R3, R0, 0x1, 0x1f ;  /* 0x0c201f0000037f89 */ /* 0x000e2400000e0000 */
[----:B0-----:R-:W-:-:S05]  /*1f730*/  FADD.FTZ R2, R0, R3 ;  /* 0x0000000300027221 */ /* 0x001fca0000010000 */
[----:B------:R-:W-:Y:S04]  /*1f740*/  STL [R1+0x240], R2 ;  /* 0x0002400201007387 */ /* 0x000fe80000100800 */
[----:B------:R-:W2:Y:S04]  /*1f750*/  LDL R141, [R1+0x240] ;  /* 0x00024000018d7983 */ /* 0x000ea80000100800 */
[----:B---3--:R-:W0:Y:S02]  /*1f760*/  SHFL.BFLY PT, R3, R6, 0x2, 0x1f ;  /* 0x0c401f0006037f89 */ /* 0x008e2400000e0000 */
[----:B0-----:R-:W-:Y:S01]  /*1f770*/  FADD.FTZ R3, R3, R6 ;  /* 0x0000000603037221 */ /* 0x001fe20000010000 */
[----:B----4-:R-:W-:Y:S01]  /*1f780*/  VIADD R0, R4, 0x1 ;  /* 0x0000000104007836 */ /* 0x010fe20000000000 */
[----:B------:R-:W3:Y:S04]  /*1f790*/  LDL.64 R6, [R1+0x438] ;  /* 0x0004380001067983 */ /* 0x000ee80000100a00 */
[----:B------:R-:W0:Y:S01]  /*1f7a0*/  SHFL.BFLY PT, R138, R3, 0x1, 0x1f ;  /* 0x0c201f00038a7f89 */ /* 0x000e2200000e0000 */
[----:B------:R-:W-:-:S03]  /*1f7b0*/  ISETP.NE.AND P2, PT, R0, 0x2, PT ;  /* 0x000000020000780c */ /* 0x000fc60003f45270 */
[----:B------:R-:W4:Y:S10]  /*1f7c0*/  LDL.64 R4, [R1+0x458] ;  /* 0x0004580001047983 */ /* 0x000f340000100a00 */
[----:B------:R-:W4:Y:S01]  /*1f7d0*/  @!P2 LDL R135, [R1+0x21c] ;  /* 0x00021c000187a983 */ /* 0x000f220000100800 */
[----:B0-----:R-:W-:-:S03]  /*1f7e0*/  FADD.FTZ R138, R3, R138 ;  /* 0x0000008a038a7221 */ /* 0x001fc60000010000 */
[----:B------:R-:W3:Y:S01]  /*1f7f0*/  LDL.64 R2, [R1+0x2a0] ;  /* 0x0002a00001027983 */ /* 0x000ee20000100a00 */
[----:B------:R0:W-:Y:S08]  /*1f800*/  BAR.ARV R143, 0x100 ;  /* 0x0004008f0000751d */ /* 0x0001f00000002000 */
[----:B------:R-:W-:Y:S06]  /*1f810*/  BAR.ARV 0x8, 0x180 ;  /* 0x0206000000007b1d */ /* 0x000fec0000002000 */
[----:B------:R-:W-:-:S13]  /*1f820*/  FSETP.NE.FTZ.AND P1, PT, R138, RZ, PT ;  /* 0x000000ff8a00720b */ /* 0x000fda0003f35000 */
[----:B------:R-:W4:Y:S04]  /*1f830*/  @P1 LDL R140, [R1+0x250] ;  /* 0x00025000018c1983 */ /* 0x000f280000100800 */
[----:B------:R-:W4:Y:S01]  /*1f840*/  @P1 LDL R139, [R1+0x234] ;  /* 0x00023400018b1983 */ /* 0x000f220000100800 */
[----:B--2---:R-:W-:-:S13]  /*1f850*/  FSETP.NE.FTZ.AND P0, PT, R141, RZ, PT ;  /* 0x000000ff8d00720b */ /* 0x004fda0003f15000 */
[----:B------:R-:W2:Y:S04]  /*1f860*/  @P0 LDL R142, [R1+0x250] ;  /* 0x00025000018e0983 */ /* 0x000ea80000100800 */
[----:B------:R-:W2:Y:S01]  /*1f870*/  @P0 LDL R145, [R1+0x230] ;  /* 0x0002300001910983 */ /* 0x000ea20000100800 */
[----:B------:R-:W-:-:S06]  /*1f880*/  IMAD.MOV.U32 R137, RZ, RZ, RZ ;  /* 0x000000ffff897224 */ /* 0x000fcc00078e00ff */
[----:B------:R-:W5:Y:S08]  /*1f890*/  @P0 MUFU.RCP R137, R141 ;  /* 0x0000008d00890308 */ /* 0x000f700000001000 */
[----:B------:R-:W1:Y:S01]  /*1f8a0*/  @P0 MUFU.LG2 R144, R141 ;  /* 0x0000008d00900308 */ /* 0x000e620000000c00 */
[-C--:B-----5:R-:W-:Y:S01]  /*1f8b0*/  FMUL.FTZ R129, R129, R137.reuse ;  /* 0x0000008981817220 */ /* 0x0a0fe20000410000 */
[----:B------:R-:W-:-:S06]  /*1f8c0*/  FMUL.FTZ R128, R128, R137 ;  /* 0x0000008980807220 */ /* 0x000fcc0000410000 */
[----:B------:R-:W-:Y:S01]  /*1f8d0*/  @P1 MUFU.LG2 R146, R138 ;  /* 0x0000008a00921308 */ /* 0x000fe20000000c00 */
[----:B------:R5:W-:Y:S02]  /*1f8e0*/  STL.64 [R1+0x290], R128 ;  /* 0x0002908001007387 */ /* 0x000be40000100a00 */
[----:B-----5:R-:W-:-:S06]  /*1f8f0*/  IMAD.MOV.U32 R128, RZ, RZ, RZ ;  /* 0x000000ffff807224 */ /* 0x020fcc00078e00ff */
[----:B------:R-:W5:Y:S01]  /*1f900*/  @P1 MUFU.RCP R128, R138 ;  /* 0x0000008a00801308 */ /* 0x000f620000001000 */
[----:B-1----:R-:W-:Y:S01]  /*1f910*/  @P0 FMUL.FTZ R147, R144, 0.69314718246459960938 ;  /* 0x3f31721890930820 */ /* 0x002fe20000410000 */
[-C--:B---3--:R-:W-:Y:S01]  /*1f920*/  FMUL.FTZ R3, R3, R137.reuse ;  /* 0x0000008903037220 */ /* 0x088fe20000410000 */
        /* <DEDUP_REMOVED lines=122> */
[-C--:B----4-:R-:W-:Y:S01]  /*200d0*/  FMUL.FTZ R5, R5, R128.reuse ;  /* 0x0000008005057220 */ /* 0x090fe20000410000 */
[-C--:B------:R-:W-:Y:S01]  /*200e0*/  FMUL.FTZ R4, R4, R128.reuse ;  /* 0x0000008004047220 */ /* 0x080fe20000410000 */
[-C--:B------:R-:W-:Y:S01]  /*200f0*/  FMUL.FTZ R9, R9, R128.reuse ;  /* 0x0000008009097220 */ /* 0x080fe20000410000 */
[----:B------:R-:W-:Y:S01]  /*20100*/  FMUL.FTZ R8, R8, R128 ;  /* 0x0000008008087220 */ /* 0x000fe20000410000 */
[----:B------:R-:W-:Y:S01]  /*20110*/  VIADD R134, R134, 0x1 ;  /* 0x0000000186867836 */ /* 0x000fe20000000000 */
[----:B-1----:R-:W-:Y:S01]  /*20120*/  @!P2 LOP3.LUT R2, R135, 0x1, RZ, 0x3c, !PT ;  /* 0x000000018702a812 */ /* 0x002fe200078e3cff */
[----:B------:R-:W-:Y:S01]  /*20130*/  VIADD R136, R136, 0x1 ;  /* 0x0000000188887836 */ /* 0x000fe20000000000 */
[----:B------:R0:W-:Y:S04]  /*20140*/  STL [R1+0x244], R138 ;  /* 0x0002448a01007387 */ /* 0x0001e80000100800 */
        /* <DEDUP_REMOVED lines=25> */
[----:B--2---:R-:W-:Y:S01]  /*202e0*/  @P0 FMUL.FTZ R144, R142, 0.69314718246459960938 ;  /* 0x3f3172188e900820 */ /* 0x004fe20000410000 */
[----:B------:R-:W-:-:S03]  /*202f0*/  IMAD.MOV.U32 R142, RZ, RZ, -0x800000 ;  /* 0xff800000ff8e7424 */ /* 0x000fc600078e00ff */
[----:B------:R-:W-:Y:S01]  /*20300*/  @P0 FFMA.FTZ R142, R144, R145, R147 ;  /* 0x00000091908e0223 */ /* 0x000fe20000010093 */
[----:B------:R-:W-:Y:S01]  /*20310*/  @P1 FMUL.FTZ R145, R146, 0.69314718246459960938 ;  /* 0x3f31721892911820 */ /* 0x000fe20000410000 */
[----:B------:R-:W-:Y:S01]  /*20320*/  @P1 FMUL.FTZ R144, R140, 0.69314718246459960938 ;  /* 0x3f3172188c901820 */ /* 0x000fe20000410000 */
[----:B------:R-:W-:-:S03]  /*20330*/  IMAD.MOV.U32 R140, RZ, RZ, -0x800000 ;  /* 0xff800000ff8c7424 */ /* 0x000fc600078e00ff */
[----:B------:R-:W-:Y:S01]  /*20340*/  @P1 FFMA.FTZ R140, R144, R139, R145 ;  /* 0x0000008b908c1223 */ /* 0x000fe20000010091 */
        /* <DEDUP_REMOVED lines=44> */
[----:B------:R-:W-:-:S13]  /*20610*/  PLOP3.LUT P0, PT, PT, PT, PT, 0x8, 0x0 ;  /* 0x000000000000781c */ /* 0x000fda0003f0e170 */
.L_x_12247:
[----:B------:R-:W1:Y:S01]  /*20620*/  S2R R3, SR_CgaCtaId ;  /* 0x0000000000037919 */ /* 0x000e620000008800 */
[----:B0-----:R-:W-:Y:S01]  /*20630*/  MOV R0, 0x400 ;  /* 0x0000040000007802 */ /* 0x001fe20000000f00 */
[----:B------:R-:W-:Y:S01]  /*20640*/  BSSY B0, `(.L_x_12336) ;  /* 0x00004a8000007945 */ /* 0x000fe20003800000 */
[----:B------:R-:W-:Y:S02]  /*20650*/  BAR.SYNC.DEFER_BLOCKING 0x5, 0x180 ;  /* 0x0146000000007b1d */ /* 0x000fe40000010000 */
[----:B-1----:R-:W-:-:S05]  /*20660*/  LEA R0, R3, R0, 0x18 ;  /* 0x0000000003007211 */ /* 0x002fca00078ec0ff */
[----:B------:R-:W0:Y:S02]  /*20670*/  LDS.128 R4, [R0+0x324d0] ;  /* 0x0324d00000047984 */ /* 0x000e240000000c00 */
[----:B0-----:R-:W-:Y:S02]  /*20680*/  R2UR UR5, R5 ;  /* 0x00000000050572ca */ /* 0x001fe400000e0000 */
[----:B------:R-:W-:Y:S02]  /*20690*/  R2UR UR7, R6 ;  /* 0x00000000060772ca */ /* 0x000fe400000e0000 */
[----:B------:R-:W-:Y:S01]  /*206a0*/  R2UR UR6, R7 ;  /* 0x00000000070672ca */ /* 0x000fe200000e0000 */
[----:B------:R-:W-:Y:S06]  /*206b0*/  BAR.ARV 0x4, 0x180 ;  /* 0x0106000000007b1d */ /* 0x000fec0000002000 */
[----:B------:R-:W-:Y:S08]  /*206c0*/  @P0 BRA `(.L_x_12337) ;  /* 0x0000003800e40947 */ /* 0x000ff00003800000 */
[----:B------:R-:W2:Y:S01]  /*206d0*/  LDL R18, [R1+0x4dc] ;  /* 0x0004dc0001127983 */ /* 0x000ea20000100800 */
[----:B------:R-:W-:Y:S01]  /*206e0*/  ULDC.64 UR8, c[0x0][0xd00] ;  /* 0x0003400000087ab9 */ /* 0x000fe20000000a00 */
[----:B------:R-:W-:Y:S02]  /*206f0*/  ULDC.64 UR10, c[0x0][0xd00] ;  /* 0x00034000000a7ab9 */ /* 0x000fe40000000a00 */
[----:B------:R-:W3:Y:S04]  /*20700*/  LDL.128 R136, [R1+0x270] ;  /* 0x0002700001887983 */ /* 0x000ee80000100c00 */
[----:B------:R-:W4:Y:S04]  /*20710*/  LDL.128 R4, [R1+0x280] ;  /* 0x0002800001047983 */ /* 0x000f280000100c00 */
        /* <DEDUP_REMOVED lines=29> */
[----:B------:R-:W4:Y:S01]  /*208f0*/  LDL.128 R132, [R1+0x460] ;  /* 0x0004600001847983 */ /* 0x000f220000100c00 */
[----:B------:R-:W0:Y:S01]  /*20900*/  S2R R19, SR_SWINHI ;  /* 0x0000000000137919 */ /* 0x000e220000002f00 */
[----:B------:R-:W-:-:S02]  /*20910*/  MOV R2, R0 ;  /* 0x0000000000027202 */ /* 0x000fc40000000f00 */
[----:B0-----:R-:W-:Y:S01]  /*20920*/  MOV R3, R19 ;  /* 0x0000001300037202 */ /* 0x001fe20000000f00 */
[----:B------:R-:W-:Y:S01]  /*20930*/  UIMAD.WIDE UR8, UR38, 0x4, UR8 ;  /* 0x00000004260878a5 */ /* 0x000fe2000f8e0208 */
[----:B------:R-:W-:Y:S01]  /*20940*/  ULDC UR4, c[0x0][0xb88] ;  /* 0x0002e20000047ab9 */ /* 0x000fe20000000800 */
[----:B--2---:R-:W-:-:S03]  /*20950*/  IMAD.WIDE R18, R18, 0x2, R2 ;  /* 0x0000000212127825 */ /* 0x004fc600078e0202 */
[----:B------:R-:W-:-:S04]  /*20960*/  LOP3.LUT R21, R18, 0x380, RZ, 0xc0, !PT ;  /* 0x0000038012157812 */ /* 0x000fc800078ec0ff */
[----:B------:R-:W-:-:S04]  /*20970*/  SHF.R.U64 R21, R21, 0x3, RZ ;  /* 0x0000000315157819 */ /* 0x000fc800000012ff */
[----:B------:R-:W-:Y:S01]  /*20980*/  LOP3.LUT R20, R21, R18, RZ, 0x3c, !PT ;  /* 0x0000001215147212 */ /* 0x000fe200078e3cff */
[----:B------:R-:W-:Y:S01]  /*20990*/  IMAD.MOV.U32 R21, RZ, RZ, R19 ;  /* 0x000000ffff157224 */ /* 0x000fe200078e0013 */
[----:B---3--:R-:W-:Y:S02]  /*209a0*/  F2FP.BF16.F32.PACK_AB R136, R137, R136 ;  /* 0x000000888988723e */ /* 0x008fe400000010ff */
[----:B------:R-:W-:Y:S02]  /*209b0*/  F2FP.BF16.F32.PACK_AB R137, R139, R138 ;  /* 0x0000008a8b89723e */ /* 0x000fe400000010ff */
[----:B----4-:R-:W-:Y:S02]  /*209c0*/  F2FP.BF16.F32.PACK_AB R139, R7, R6 ;  /* 0x00000006078b723e */ /* 0x010fe400000010ff */
[----:B------:R-:W-:Y:S02]  /*209d0*/  MOV R6, R20 ;  /* 0x0000001400067202 */ /* 0x000fe40000000f00 */
[----:B------:R-:W-:-:S04]  /*209e0*/  IADD3 R21, P1, R18, 0x20, RZ ;  /* 0x0000002012157810 */ /* 0x000fc80007f3e0ff */
[----:B------:R-:W-:-:S04]  /*209f0*/  LOP3.LUT R20, R21, 0x380, RZ, 0xc0, !PT ;  /* 0x0000038015147812 */ /* 0x000fc800078ec0ff */
[----:B------:R-:W-:Y:S02]  /*20a00*/  SHF.R.U64 R20, R20, 0x3, RZ ;  /* 0x0000000314147819 */ /* 0x000fe400000012ff */
[----:B------:R-:W-:Y:S01]  /*20a10*/  F2FP.BF16.F32.PACK_AB R138, R5, R4 ;  /* 0x00000004058a723e */ /* 0x000fe200000010ff */
[----:B------:R-:W-:Y:S01]  /*20a20*/  BAR.SYNC.DEFER_BLOCKING 0x1, 0x100 ;  /* 0x0044000000007b1d */ /* 0x000fe20000010000 */
[----:B------:R-:W-:Y:S01]  /*20a30*/  LOP3.LUT R20, R20, R21, RZ, 0x3c, !PT ;  /* 0x0000001514147212 */ /* 0x000fe200078e3cff */
[----:B------:R-:W-:Y:S01]  /*20a40*/  IMAD.X R21, RZ, RZ, R19, P1 ;  /* 0x000000ffff157224 */ /* 0x000fe200008e0613 */
[C---:B------:R-:W-:Y:S02]  /*20a50*/  IADD3 R5, P0, R18.reuse, 0x40, RZ ;  /* 0x0000004012057810 */ /* 0x040fe40007f1e0ff */
[----:B------:R-:W-:Y:S02]  /*20a60*/  IADD3 R141, P4, R18, 0x60, RZ ;  /* 0x00000060128d7810 */ /* 0x000fe40007f9e0ff */
[----:B------:R-:W-:-:S02]  /*20a70*/  LOP3.LUT R4, R5, 0x380, RZ, 0xc0, !PT ;  /* 0x0000038005047812 */ /* 0x000fc400078ec0ff */
[----:B------:R-:W-:Y:S02]  /*20a80*/  LOP3.LUT R7, R141, 0x380, RZ, 0xc0, !PT ;  /* 0x000003808d077812 */ /* 0x000fe400078ec0ff */
[----:B------:R-:W-:Y:S02]  /*20a90*/  MOV R20, R20 ;  /* 0x0000001400147202 */ /* 0x000fe40000000f00 */
[----:B------:R-:W-:Y:S02]  /*20aa0*/  IADD3 R21, P6, R18, 0x4020, RZ ;  /* 0x0000402012157810 */ /* 0x000fe40007fde0ff */
[----:B------:R-:W-:Y:S02]  /*20ab0*/  F2FP.BF16.F32.PACK_AB R8, R9, R8 ;  /* 0x000000080908723e */ /* 0x000fe400000010ff */
[----:B------:R-:W-:Y:S02]  /*20ac0*/  F2FP.BF16.F32.PACK_AB R9, R11, R10 ;  /* 0x0000000a0b09723e */ /* 0x000fe400000010ff */
[----:B------:R-:W-:-:S02]  /*20ad0*/  SHF.R.U64 R4, R4, 0x3, RZ ;  /* 0x0000000304047819 */ /* 0x000fc400000012ff */
[----:B------:R-:W-:Y:S02]  /*20ae0*/  F2FP.BF16.F32.PACK_AB R10, R13, R12 ;  /* 0x0000000c0d0a723e */ /* 0x000fe400000010ff */
[----:B------:R-:W-:Y:S01]  /*20af0*/  IADD3 R147, P5, R18, 0x4040, RZ ;  /* 0x0000404012937810 */ /* 0x000fe20007fbe0ff */
[----:B------:R0:W-:Y:S01]  /*20b00*/  STSM.16.M88.4 [R6], R136 ;  /* 0x0000008806007844 */ /* 0x0001e20000000200 */
[----:B------:R-:W-:Y:S02]  /*20b10*/  LOP3.LUT R12, R21, 0x380, RZ, 0xc0, !PT ;  /* 0x00000380150c7812 */ /* 0x000fe400078ec0ff */
[----:B------:R-:W-:Y:S02]  /*20b20*/  LOP3.LUT R4, R4, R5, RZ, 0x3c, !PT ;  /* 0x0000000504047212 */ /* 0x000fe400078e3cff */
[----:B------:R-:W-:Y:S02]  /*20b30*/  LOP3.LUT R146, R147, 0x380, RZ, 0xc0, !PT ;  /* 0x0000038093927812 */ /* 0x000fe400078ec0ff */
[----:B------:R-:W-:-:S02]  /*20b40*/  SHF.R.U64 R12, R12, 0x3, RZ ;  /* 0x000000030c0c7819 */ /* 0x000fc400000012ff */
[----:B0-----:R-:W-:Y:S02]  /*20b50*/  SHF.R.U64 R6, R7, 0x3, RZ ;  /* 0x0000000307067819 */ /* 0x001fe400000012ff */
[----:B------:R-:W-:-:S04]  /*20b60*/  IADD3 R7, P3, R18, 0x4000, RZ ;  /* 0x0000400012077810 */ /* 0x000fc80007f7e0ff */
[----:B------:R-:W-:Y:S02]  /*20b70*/  LOP3.LUT R5, R7, 0x380, RZ, 0xc0, !PT ;  /* 0x0000038007057812 */ /* 0x000fe400078ec0ff */
[----:B------:R-:W-:Y:S02]  /*20b80*/  F2FP.BF16.F32.PACK_AB R11, R15, R14 ;  /* 0x0000000e0f0b723e */ /* 0x000fe400000010ff */
[----:B------:R-:W-:Y:S02]  /*20b90*/  SHF.R.U64 R146, R146, 0x3, RZ ;  /* 0x0000000392927819 */ /* 0x000fe400000012ff */
[----:B------:R-:W-:Y:S02]  /*20ba0*/  SHF.R.U64 R14, R5, 0x3, RZ ;  /* 0x00000003050e7819 */ /* 0x000fe400000012ff */
[----:B------:R-:W-:Y:S02]  /*20bb0*/  LOP3.LUT R12, R12, R21, RZ, 0x3c, !PT ;  /* 0x000000150c0c7212 */ /* 0x000fe400078e3cff */
[----:B------:R-:W-:-:S02]  /*20bc0*/  IADD3 R145, P2, R18, 0x4060, RZ ;  /* 0x0000406012917810 */ /* 0x000fc40007f5e0ff */
[----:B------:R-:W-:Y:S01]  /*20bd0*/  IADD3 R21, P1, R18, 0x8000, RZ ;  /* 0x0000800012157810 */ /* 0x000fe20007f3e0ff */
[----:B------:R0:W-:Y:S01]  /*20be0*/  STSM.16.M88.4 [R20], R8 ;  /* 0x0000000814007844 */ /* 0x0001e20000000200 */
[----:B------:R-:W-:Y:S01]  /*20bf0*/  LOP3.LUT R146, R146, R147, RZ, 0x3c, !PT ;  /* 0x0000009392927212 */ /* 0x000fe200078e3cff */
[--C-:B------:R-:W-:Y:S01]  /*20c00*/  IMAD.X R147, RZ, RZ, R19.reuse, P5 ;  /* 0x000000ffff937224 */ /* 0x100fe200028e0613 */
[----:B------:R-:W-:Y:S02]  /*20c10*/  LOP3.LUT R14, R14, R7, RZ, 0x3c, !PT ;  /* 0x000000070e0e7212 */ /* 0x000fe400078e3cff */
[----:B------:R-:W-:Y:S02]  /*20c20*/  LOP3.LUT R144, R145, 0x380, RZ, 0xc0, !PT ;  /* 0x0000038091907812 */ /* 0x000fe400078ec0ff */
[----:B------:R-:W-:Y:S01]  /*20c30*/  LOP3.LUT R7, R21, 0x380, RZ, 0xc0, !PT ;  /* 0x0000038015077812 */ /* 0x000fe200078ec0ff */
[--C-:B------:R-:W-:Y:S01]  /*20c40*/  IMAD.X R5, RZ, RZ, R19.reuse, P0 ;  /* 0x000000ffff057224 */ /* 0x100fe200000e0613 */
[----:B------:R-:W-:Y:S01]  /*20c50*/  SHF.R.U64 R144, R144, 0x3, RZ ;  /* 0x0000000390907819 */ /* 0x000fe200000012ff */
[----:B------:R-:W-:Y:S01]  /*20c60*/  IMAD.X R15, RZ, RZ, R19, P3 ;  /* 0x000000ffff0f7224 */ /* 0x000fe200018e0613 */
[----:B------:R-:W-:-:S02]  /*20c70*/  LOP3.LUT R6, R6, R141, RZ, 0x3c, !PT ;  /* 0x0000008d06067212 */ /* 0x000fc400078e3cff */
[C---:B0-----:R-:W-:Y:S02]  /*20c80*/  IADD3 R11, P5, R18.reuse, 0xc020, RZ ;  /* 0x0000c020120b7810 */ /* 0x041fe40007fbe0ff */
[----:B------:R-:W-:Y:S01]  /*20c90*/  SHF.R.U64 R20, R7, 0x3, RZ ;  /* 0x0000000307147819 */ /* 0x000fe200000012ff */
[--C-:B------:R-:W-:Y:S01]  /*20ca0*/  IMAD.X R7, RZ, RZ, R19.reuse, P4 ;  /* 0x000000ffff077224 */ /* 0x100fe200020e0613 */
[----:B------:R-:W-:Y:S02]  /*20cb0*/  LOP3.LUT R10, R11, 0x380, RZ, 0xc0, !PT ;  /* 0x000003800b0a7812 */ /* 0x000fe400078ec0ff */
[C---:B------:R-:W-:Y:S01]  /*20cc0*/  IADD3 R143, P0, R18.reuse, 0x8020, RZ ;  /* 0x00008020128f7810 */ /* 0x040fe20007f1e0ff */
[--C-:B------:R-:W-:Y:S01]  /*20cd0*/  IMAD.X R13, RZ, RZ, R19.reuse, P6 ;  /* 0x000000ffff0d7224 */ /* 0x100fe200030e0613 */
[----:B------:R-:W-:Y:S02]  /*20ce0*/  IADD3 R141, P4, R18, 0x8040, RZ ;  /* 0x00008040128d7810 */ /* 0x000fe40007f9e0ff */
[----:B------:R-:W-:Y:S01]  /*20cf0*/  LOP3.LUT R144, R144, R145, RZ, 0x3c, !PT ;  /* 0x0000009190907212 */ /* 0x000fe200078e3cff */
[----:B------:R-:W-:Y:S01]  /*20d00*/  IMAD.X R145, RZ, RZ, R19, P2 ;  /* 0x000000ffff917224 */ /* 0x000fe200010e0613 */
[----:B------:R-:W-:-:S02]  /*20d10*/  IADD3 R139, P3, R18, 0x8060, RZ ;  /* 0x00008060128b7810 */ /* 0x000fc40007f7e0ff */
[----:B------:R-:W-:Y:S01]  /*20d20*/  LOP3.LUT R20, R20, R21, RZ, 0x3c, !PT ;  /* 0x0000001514147212 */ /* 0x000fe200078e3cff */
[----:B------:R-:W-:Y:S01]  /*20d30*/  IMAD.X R21, RZ, RZ, R19, P1 ;  /* 0x000000ffff157224 */ /* 0x000fe200008e0613 */
[----:B------:R-:W-:Y:S02]  /*20d40*/  IADD3 R137, P6, R18, 0xc000, RZ ;  /* 0x0000c00012897810 */ /* 0x000fe40007fde0ff */
[----:B------:R-:W-:Y:S02]  /*20d50*/  SHF.R.U64 R10, R10, 0x3, RZ ;  /* 0x000000030a0a7819 */ /* 0x000fe400000012ff */
[----:B------:R-:W-:Y:S02]  /*20d60*/  LOP3.LUT R142, R143, 0x380, RZ, 0xc0, !PT ;  /* 0x000003808f8e7812 */ /* 0x000fe400078ec0ff */
[----:B------:R-:W-:Y:S02]  /*20d70*/  IADD3 R8, P2, R18, 0xc040, RZ ;  /* 0x0000c04012087810 */ /* 0x000fe40007f5e0ff */
[----:B------:R-:W-:-:S02]  /*20d80*/  LOP3.LUT R140, R141, 0x380, RZ, 0xc0, !PT ;  /* 0x000003808d8c7812 */ /* 0x000fc400078ec0ff */
[----:B------:R-:W-:Y:S02]  /*20d90*/  IADD3 R18, P1, R18, 0xc060, RZ ;  /* 0x0000c06012127810 */ /* 0x000fe40007f3e0ff */
[----:B------:R-:W-:Y:S02]  /*20da0*/  LOP3.LUT R138, R139, 0x380, RZ, 0xc0, !PT ;  /* 0x000003808b8a7812 */ /* 0x000fe400078ec0ff */
[----:B------:R-:W-:Y:S02]  /*20db0*/  LOP3.LUT R136, R137, 0x380, RZ, 0xc0, !PT ;  /* 0x0000038089887812 */ /* 0x000fe400078ec0ff */
[----:B------:R-:W-:Y:S02]  /*20dc0*/  LOP3.LUT R10, R10, R11, RZ, 0x3c, !PT ;  /* 0x0000000b0a0a7212 */ /* 0x000fe400078e3cff */
[----:B------:R-:W-:Y:S02]  /*20dd0*/  SHF.R.U64 R142, R142, 0x3, RZ ;  /* 0x000000038e8e7819 */ /* 0x000fe400000012ff */
[----:B------:R-:W-:-:S02]  /*20de0*/  LOP3.LUT R11, R8, 0x380, RZ, 0xc0, !PT ;  /* 0x00000380080b7812 */ /* 0x000fc400078ec0ff */
[----:B------:R-:W-:Y:S02]  /*20df0*/  SHF.R.U64 R140, R140, 0x3, RZ ;  /* 0x000000038c8c7819 */ /* 0x000fe400000012ff */
[----:B------:R-:W-:Y:S02]  /*20e00*/  LOP3.LUT R9, R18, 0x380, RZ, 0xc0, !PT ;  /* 0x0000038012097812 */ /* 0x000fe400078ec0ff */
[----:B------:R-:W-:Y:S02]  /*20e10*/  F2FP.BF16.F32.PACK_AB R24, R25, R24 ;  /* 0x000000181918723e */ /* 0x000fe400000010ff */
[----:B------:R-:W-:Y:S02]  /*20e20*/  SHF.R.U64 R138, R138, 0x3, RZ ;  /* 0x000000038a8a7819 */ /* 0x000fe400000012ff */
[----:B------:R-:W-:Y:S02]  /*20e30*/  F2FP.BF16.F32.PACK_AB R25, R27, R26 ;  /* 0x0000001a1b19723e */ /* 0x000fe400000010ff */
[----:B------:R-:W-:-:S02]  /*20e40*/  F2FP.BF16.F32.PACK_AB R32, R33, R32 ;  /* 0x000000202120723e */ /* 0x000fc400000010ff */
[----:B------:R-:W-:Y:S02]  /*20e50*/  SHF.R.U64 R136, R136, 0x3, RZ ;  /* 0x0000000388887819 */ /* 0x000fe400000012ff */
[----:B------:R-:W-:Y:S02]  /*20e60*/  MOV R4, R4 ;  /* 0x0000000400047202 */ /* 0x000fe40000000f00 */
        /* <DEDUP_REMOVED lines=11> */
[----:B------:R-:W-:Y:S02]  /*20f20*/  F2FP.BF16.F32.PACK_AB R48, R49, R48 ;  /* 0x000000303130723e */ /* 0x000fe400000010ff */
[----:B------:R-:W-:Y:S01]  /*20f30*/  LOP3.LUT R140, R140, R141, RZ, 0x3c, !PT ;  /* 0x0000008d8c8c7212 */ /* 0x000fe200078e3cff */
[----:B------:R-:W-:Y:S01]  /*20f40*/  IMAD.X R141, RZ, RZ, R19, P4 ;  /* 0x000000ffff8d7224 */ /* 0x000fe200020e0613 */
[----:B------:R-:W-:Y:S02]  /*20f50*/  SHF.R.U64 R9, R9, 0x3, RZ ;  /* 0x0000000309097819 */ /* 0x000fe400000012ff */
[----:B------:R-:W-:Y:S02]  /*20f60*/  MOV R14, R14 ;  /* 0x0000000e000e7202 */ /* 0x000fe40000000f00 */
[----:B------:R-:W-:Y:S02]  /*20f70*/  F2FP.BF16.F32.PACK_AB R42, R45, R44 ;  /* 0x0000002c2d2a723e */ /* 0x000fe400000010ff */
[----:B------:R-:W-:-:S02]  /*20f80*/  F2FP.BF16.F32.PACK_AB R43, R47, R46 ;  /* 0x0000002e2f2b723e */ /* 0x000fc400000010ff */
[----:B------:R-:W-:Y:S02]  /*20f90*/  F2FP.BF16.F32.PACK_AB R49, R51, R50 ;  /* 0x000000323331723e */ /* 0x000fe400000010ff */
[----:B------:R-:W-:Y:S02]  /*20fa0*/  F2FP.BF16.F32.PACK_AB R56, R57, R56 ;  /* 0x000000383938723e */ /* 0x000fe400000010ff */
[----:B------:R-:W-:Y:S01]  /*20fb0*/  LOP3.LUT R138, R138, R139, RZ, 0x3c, !PT ;  /* 0x0000008b8a8a7212 */ /* 0x000fe200078e3cff */
[----:B------:R-:W-:Y:S01]  /*20fc0*/  IMAD.X R139, RZ, RZ, R19, P3 ;  /* 0x000000ffff8b7224 */ /* 0x000fe200018e0613 */
        /* <DEDUP_REMOVED lines=9> */
[----:B------:R-:W-:Y:S02]  /*21060*/  F2FP.BF16.F32.PACK_AB R58, R61, R60 ;  /* 0x0000003c3d3a723e */ /* 0x000fe400000010ff */
[----:B------:R-:W-:-:S02]  /*21070*/  F2FP.BF16.F32.PACK_AB R59, R63, R62 ;  /* 0x0000003e3f3b723e */ /* 0x000fc400000010ff */
[----:B------:R-:W-:Y:S02]  /*21080*/  F2FP.BF16.F32.PACK_AB R65, R67, R66 ;  /* 0x000000424341723e */ /* 0x000fe400000010ff */
[----:B------:R-:W-:Y:S01]  /*21090*/  F2FP.BF16.F32.PACK_AB R72, R73, R72 ;  /* 0x000000484948723e */ /* 0x000fe200000010ff */
[----:B------:R-:W-:Y:S01]  /*210a0*/  STSM.16.M88.4 [R6], R32 ;  /* 0x0000002006007844 */ /* 0x000fe20000000200 */
        /* <DEDUP_REMOVED lines=15> */
[----:B------:R-:W-:Y:S01]  /*211a0*/  IMAD.X R19, RZ, RZ, R19, P1 ;  /* 0x000000ffff137224 */ /* 0x000fe200008e0613 */
[----:B------:R-:W-:Y:S01]  /*211b0*/  MOV R142, R142 ;  /* 0x0000008e008e7202 */ /* 0x000fe20000000f00 */
[----:B------:R-:W-:Y:S01]  /*211c0*/  STSM.16.M88.4 [R12], R48 ;  /* 0x000000300c007844 */ /* 0x000fe20000000200 */
[----:B------:R-:W-:Y:S02]  /*211d0*/  F2FP.BF16.F32.PACK_AB R82, R85, R84 ;  /* 0x000000545552723e */ /* 0x000fe400000010ff */
[----:B------:R-:W-:Y:S02]  /*211e0*/  F2FP.BF16.F32.PACK_AB R83, R87, R86 ;  /* 0x000000565753723e */ /* 0x000fe400000010ff */
[----:B------:R-:W-:-:S02]  /*211f0*/  F2FP.BF16.F32.PACK_AB R89, R91, R90 ;  /* 0x0000005a5b59723e */ /* 0x000fc400000010ff */
[----:B------:R-:W-:Y:S01]  /*21200*/  F2FP.BF16.F32.PACK_AB R96, R97, R96 ;  /* 0x000000606160723e */ /* 0x000fe200000010ff */
[----:B------:R-:W-:Y:S01]  /*21210*/  STSM.16.M88.4 [R146], R56 ;  /* 0x0000003892007844 */ /* 0x000fe20000000200 */
[----:B------:R-:W-:Y:S02]  /*21220*/  MOV R140, R140 ;  /* 0x0000008c008c7202 */ /* 0x000fe40000000f00 */
[----:B------:R-:W-:Y:S02]  /*21230*/  F2FP.BF16.F32.PACK_AB R90, R93, R92 ;  /* 0x0000005c5d5a723e */ /* 0x000fe400000010ff */
[----:B------:R-:W-:Y:S02]  /*21240*/  F2FP.BF16.F32.PACK_AB R91, R95, R94 ;  /* 0x0000005e5f5b723e */ /* 0x000fe400000010ff */
[----:B------:R-:W-:Y:S02]  /*21250*/  F2FP.BF16.F32.PACK_AB R97, R99, R98 ;  /* 0x000000626361723e */ /* 0x000fe400000010ff */
[----:B------:R-:W-:Y:S01]  /*21260*/  F2FP.BF16.F32.PACK_AB R104, R105, R104 ;  /* 0x000000686968723e */ /* 0x000fe200000010ff */
[----:B------:R-:W-:Y:S01]  /*21270*/  STSM.16.M88.4 [R144], R64 ;  /* 0x0000004090007844 */ /* 0x000fe20000000200 */
[----:B------:R-:W-:-:S02]  /*21280*/  MOV R138, R138 ;  /* 0x0000008a008a7202 */ /* 0x000fc40000000f00 */
[----:B------:R-:W-:Y:S02]  /*21290*/  F2FP.BF16.F32.PACK_AB R98, R101, R100 ;  /* 0x000000646562723e */ /* 0x000fe400000010ff */
[----:B------:R-:W-:Y:S02]  /*212a0*/  F2FP.BF16.F32.PACK_AB R99, R103, R102 ;  /* 0x000000666763723e */ /* 0x000fe400000010ff */
[----:B------:R-:W-:Y:S02]  /*212b0*/  F2FP.BF16.F32.PACK_AB R105, R107, R106 ;  /* 0x0000006a6b69723e */ /* 0x000fe400000010ff */
[----:B------:R-:W-:Y:S01]  /*212c0*/  F2FP.BF16.F32.PACK_AB R112, R113, R112 ;  /* 0x000000707170723e */ /* 0x000fe200000010ff */
[----:B------:R1:W-:Y:S01]  /*212d0*/  STSM.16.M88.4 [R20], R72 ;  /* 0x0000004814007844 */ /* 0x0003e20000000200 */
[----:B------:R-:W-:Y:S02]  /*212e0*/  MOV R136, R136 ;  /* 0x0000008800887202 */ /* 0x000fe40000000f00 */
[----:B------:R-:W-:-:S02]  /*212f0*/  F2FP.BF16.F32.PACK_AB R106, R109, R108 ;  /* 0x0000006c6d6a723e */ /* 0x000fc400000010ff */
[----:B------:R-:W-:Y:S02]  /*21300*/  F2FP.BF16.F32.PACK_AB R107, R111, R110 ;  /* 0x0000006e6f6b723e */ /* 0x000fe400000010ff */
[----:B------:R-:W-:Y:S02]  /*21310*/  F2FP.BF16.F32.PACK_AB R113, R115, R114 ;  /* 0x000000727371723e */ /* 0x000fe400000010ff */
[----:B------:R-:W-:Y:S01]  /*21320*/  F2FP.BF16.F32.PACK_AB R120, R121, R120 ;  /* 0x000000787978723e */ /* 0x000fe200000010ff */
[----:B------:R2:W-:Y:S01]  /*21330*/  STSM.16.M88.4 [R142], R80 ;  /* 0x000000508e007844 */ /* 0x0005e20000000200 */
[----:B------:R-:W-:Y:S01]  /*21340*/  MOV R10, R10 ;  /* 0x0000000a000a7202 */ /* 0x000fe20000000f00 */
[----:B0-----:R-:W-:Y:S01]  /*21350*/  IMAD.U32 R4, RZ, RZ, UR8 ;  /* 0x00000008ff047e24 */ /* 0x001fe2000f8e00ff */
[----:B------:R-:W-:Y:S01]  /*21360*/  F2FP.BF16.F32.PACK_AB R114, R117, R116 ;  /* 0x000000747572723e */ /* 0x000fe200000010ff */
[----:B------:R-:W-:Y:S01]  /*21370*/  IMAD.U32 R5, RZ, RZ, UR9 ;  /* 0x00000009ff057e24 */ /* 0x000fe2000f8e00ff */
[----:B------:R-:W-:Y:S01]  /*21380*/  F2FP.BF16.F32.PACK_AB R115, R119, R118 ;  /* 0x000000767773723e */ /* 0x000fe200000010ff */
[----:B-1----:R-:W0:Y:S01]  /*21390*/  LDC R20, c[0x0][0xce8] ;  /* 0x00033a00ff147b82 */ /* 0x002e220000000800 */
[----:B------:R-:W-:-:S02]  /*213a0*/  F2FP.BF16.F32.PACK_AB R121, R123, R122 ;  /* 0x0000007a7b79723e */ /* 0x000fc400000010ff */
[----:B------:R-:W-:Y:S01]  /*213b0*/  F2FP.BF16.F32.PACK_AB R128, R129, R128 ;  /* 0x000000808180723e */ /* 0x000fe200000010ff */
[----:B------:R2:W-:Y:S01]  /*213c0*/  STSM.16.M88.4 [R140], R88 ;  /* 0x000000588c007844 */ /* 0x0005e20000000200 */
[----:B------:R-:W-:Y:S01]  /*213d0*/  MOV R8, R8 ;  /* 0x0000000800087202 */ /* 0x000fe20000000f00 */
[----:B------:R-:W-:Y:S01]  /*213e0*/  ULDC.64 UR8, c[0x0][0xd08] ;  /* 0x0003420000087ab9 */ /* 0x000fe20000000a00 */
[----:B------:R-:W-:Y:S02]  /*213f0*/  F2FP.BF16.F32.PACK_AB R122, R125, R124 ;  /* 0x0000007c7d7a723e */ /* 0x000fe400000010ff */
[----:B------:R-:W-:Y:S02]  /*21400*/  F2FP.BF16.F32.PACK_AB R123, R127, R126 ;  /* 0x0000007e7f7b723e */ /* 0x000fe400000010ff */
[----:B------:R-:W-:Y:S01]  /*21410*/  F2FP.BF16.F32.PACK_AB R129, R131, R130 ;  /* 0x000000828381723e */ /* 0x000fe200000010ff */
[----:B------:R2:W-:Y:S01]  /*21420*/  STSM.16.M88.4 [R138], R96 ;  /* 0x000000608a007844 */ /* 0x0005e20000000200 */
[----:B------:R-:W-:-:S02]  /*21430*/  MOV R18, R18 ;  /* 0x0000001200127202 */ /* 0x000fc40000000f00 */
[----:B------:R-:W-:Y:S02]  /*21440*/  F2FP.BF16.F32.PACK_AB R130, R133, R132 ;  /* 0x000000848582723e */ /* 0x000fe400000010ff */
        /* <DEDUP_REMOVED lines=8> */
[----:B------:R-:W-:Y:S02]  /*214d0*/  ISETP.NE.U32.AND P1, PT, RZ, UR10, PT ;  /* 0x0000000aff007c0c */ /* 0x000fe4000bf25070 */
[----:B------:R-:W-:Y:S02]  /*214e0*/  PLOP3.LUT P0, PT, PT, PT, UP0, 0x80, 0x0 ;  /* 0x000000000000781c */ /* 0x000fe40003f0f008 */
[----:B------:R-:W-:Y:S01]  /*214f0*/  ISETP.NE.AND.EX P1, PT, RZ, UR11, PT, P1 ;  /* 0x0000000bff007c0c */ /* 0x000fe2000bf25310 */
[----:B------:R-:W-:-:S02]  /*21500*/  @UP0 ULDC.64 UR8, c[0x0][0xd08] ;  /* 0x0003420000080ab9 */ /* 0x000fc40000000a00 */
[----:B------:R-:W-:Y:S01]  /*21510*/  @UP0 UIMAD.WIDE UR8, UR38, 0x4, UR8 ;  /* 0x00000004260808a5 */ /* 0x000fe2000f8e0208 */
[----:B------:R-:W-:-:S09]  /*21520*/  IMAD.U32 R9, RZ, RZ, UR4 ;  /* 0x00000004ff097e24 */ /* 0x000fd2000f8e00ff */
[----:B------:R2:W5:Y:S01]  /*21530*/  @P1 LDG.E R11, desc[UR40][R4.64] ;  /* 0x00000028040b1981 */ /* 0x000562000c1e1900 */
[----:B------:R-:W-:Y:S01]  /*21540*/  IMAD.U32 R6, RZ, RZ, UR8 ;  /* 0x00000008ff067e24 */ /* 0x000fe2000f8e00ff */
[----:B------:R-:W-:Y:S01]  /*21550*/  UISETP.NE.AND UP0, UPT, UR44, URZ, UPT ;  /* 0x0000003f2c00728c */ /* 0x000fe2000bf05270 */
[----:B------:R-:W-:Y:S01]  /*21560*/  IMAD.U32 R7, RZ, RZ, UR9 ;  /* 0x00000009ff077e24 */ /* 0x000fe2000f8e00ff */
[----:B------:R-:W-:-:S04]  /*21570*/  ULDC UR4, c[0x0][0xbd4] ;  /* 0x0002f50000047ab9 */ /* 0x000fc80000000800 */
[----:B------:R2:W5:Y:S01]  /*21580*/  @P0 LDG.E R9, desc[UR40][R6.64] ;  /* 0x0000002806090981 */ /* 0x000562000c1e1900 */
[----:B------:R-:W-:Y:S01]  /*21590*/  USEL UR4, UR44, UR4, UP0 ;  /* 0x000000042c047287 */ /* 0x000fe20008000000 */
[----:B0-----:R-:W-:Y:S11]  /*215a0*/  @P0 BRA `(.L_x_12338) ;  /* 0x0000000000100947 */ /* 0x001ff60003800000 */
[----:B------:R-:W-:Y:S05]  /*215b0*/  @!P1 BRA `(.L_x_12338) ;  /* 0x00000000000c9947 */ /* 0x000fea0003800000 */
[----:B--2---:R-:W2:Y:S04]  /*215c0*/  LDG.E R6, desc[UR40][R4.64] ;  /* 0x0000002804067981 */ /* 0x004ea8000c1e1900 */
[----:B-----5:R-:W2:Y:S02]  /*215d0*/  LDG.E R9, desc[UR40][R4.64+0x4] ;  /* 0x0000042804097981 */ /* 0x020ea4000c1e1900 */
[----:B--2---:R-:W-:-:S07]  /*215e0*/  IMAD.IADD R9, R9, 0x1, -R6 ;  /* 0x0000000109097824 */ /* 0x004fce00078e0a06 */
.L_x_12338:
[----:B--2---:R-:W2:Y:S04]  /*215f0*/  LDL R4, [R1+0x4c8] ;  /* 0x0004c80001047983 */ /* 0x004ea80000100800 */
[----:B------:R-:W3:Y:S01]  /*21600*/  LDL R6, [R1+0x4d8] ;  /* 0x0004d80001067983 */ /* 0x000ee20000100800 */
[----:B-----5:R-:W-:Y:S02]  /*21610*/  IMAD R78, R9, R20, RZ ;  /* 0x00000014094e7224 */ /* 0x020fe400078e02ff */
[----:B------:R-:W-:Y:S01]  /*21620*/  VIADD R15, R178, UR39 ;  /* 0x00000027b20f7c36 */ /* 0x000fe20008000000 */
[----:B------:R-:W-:Y:S01]  /*21630*/  ISETP.NE.AND P2, PT, R20, 0x1, PT ;  /* 0x000000011400780c */ /* 0x000fe20003f45270 */
[----:B------:R-:W-:Y:S01]  /*21640*/  UISETP.GT.AND UP1, UPT, UR4, 0x1, UPT ;  /* 0x000000010400788c */ /* 0x000fe2000bf24270 */
[----:B------:R-:W-:-:S03]  /*21650*/  UMOV UR19, 0xab8 ;  /* 0x00000ab800137882 */ /* 0x000fc60000000000 */
[----:B------:R-:W-:-:S08]  /*21660*/  USEL UR19, UR19, 0xa78, UP1 ;  /* 0x00000a7813137887 */ /* 0x000fd00008800000 */
[----:B------:R-:W0:Y:S01]  /*21670*/  @P2 LDC R5, c[0x0][0xcf0] ;  /* 0x00033c00ff052b82 */ /* 0x000e220000000800 */
[----:B------:R-:W-:Y:S01]  /*21680*/  UISETP.NE.U32.AND UP0, UPT, UR10, URZ, UPT ;  /* 0x0000003f0a00728c */ /* 0x000fe2000bf05070 */
[----:B------:R-:W-:Y:S01]  /*21690*/  UMOV UR4, URZ ;  /* 0x0000003f00047c82 */ /* 0x000fe20008000000 */
[----:B------:R-:W-:Y:S01]  /*216a0*/  USHF.R.S32.HI UR10, URZ, 0x1f, UR38 ;  /* 0x0000001f3f0a7899 */ /* 0x000fe20008011426 */
[----:B------:R-:W-:Y:S01]  /*216b0*/  @P1 R2UR UR4, R11 ;  /* 0x000000000b0412ca */ /* 0x000fe200000e0000 */
[----:B------:R-:W-:Y:S02]  /*216c0*/  UISETP.NE.AND.EX UP0, UPT, UR11, URZ, UPT, UP0 ;  /* 0x0000003f0b00728c */ /* 0x000fe4000bf05300 */
[----:B------:R-:W-:Y:S02]  /*216d0*/  USEL UR9, UR43, URZ, UP1 ;  /* 0x0000003f2b097287 */ /* 0x000fe40008800000 */
[----:B------:R-:W-:Y:S02]  /*216e0*/  USEL UR8, UR38, URZ, !UP0 ;  /* 0x0000003f26087287 */ /* 0x000fe4000c000000 */
[----:B------:R-:W-:Y:S01]  /*216f0*/  USEL UR18, UR10, URZ, !UP0 ;  /* 0x0000003f0a127287 */ /* 0x000fe2000c000000 */
[----:B------:R-:W-:-:S02]  /*21700*/  ULDC.64 UR12, c[0x0][UR19+0x220] ;  /* 0x00008800130c7abb */ /* 0x000fc40008000a00 */
[----:B------:R-:W-:Y:S01]  /*21710*/  ULDC.64 UR10, c[0x0][UR19+0x218] ;  /* 0x00008600130a7abb */ /* 0x000fe20008000a00 */
[----:B------:R-:W-:Y:S01]  /*21720*/  ULDC.64 UR14, c[0x0][UR19+0x228] ;  /* 0x00008a00130e7abb */ /* 0x000fe20008000a00 */
[----:B------:R-:W-:Y:S02]  /*21730*/  UIMAD UR13, UR13, UR8, URZ ;  /* 0x000000080d0d72a4 */ /* 0x000fe4000f8e023f */
[----:B------:R-:W-:Y:S02]  /*21740*/  UIMAD.WIDE.U32 UR16, UR10, UR37, URZ ;  /* 0x000000250a1072a5 */ /* 0x000fe4000f8e003f */
[----:B------:R-:W-:Y:S01]  /*21750*/  UIMAD UR20, UR11, UR37, URZ ;  /* 0x000000250b1472a4 */ /* 0x000fe2000f8e023f */
[----:B--2---:R-:W-:Y:S02]  /*21760*/  LOP3.LUT P0, RZ, R4, 0x3, RZ, 0xc0, !PT ;  /* 0x0000000304ff7812 */ /* 0x004fe4000780c0ff */
[----:B------:R-:W1:Y:S02]  /*21770*/  @P2 LDC R4, c[0x0][0xcec] ;  /* 0x00033b00ff042b82 */ /* 0x000e640000000800 */
[----:B------:R-:W-:-:S13]  /*21780*/  ISETP.GE.OR P3, PT, R15, R78, P0 ;  /* 0x0000004e0f00720c */ /* 0x000fda0000766670 */
[----:B------:R-:W2:Y:S01]  /*21790*/  @!P3 LDL R13, [R1+0x240] ;  /* 0x00024000010db983 */ /* 0x000ea20000100800 */
[----:B---3--:R-:W-:Y:S01]  /*217a0*/  VIADD R11, R6, UR39 ;  /* 0x00000027060b7c36 */ /* 0x008fe20008000000 */
[----:B------:R-:W-:Y:S01]  /*217b0*/  UIMAD.WIDE.U32 UR10, UR12, UR8, URZ ;  /* 0x000000080c0a72a5 */ /* 0x000fe2000f8e003f */
[----:B------:R-:W-:Y:S01]  /*217c0*/  VIADD R19, R15, 0x8 ;  /* 0x000000080f137836 */ /* 0x000fe20000000000 */
[----:B------:R-:W-:Y:S01]  /*217d0*/  UIMAD.WIDE.U32 UR22, UR14, UR9, URZ ;  /* 0x000000090e1672a5 */ /* 0x000fe2000f8e003f */
[----:B------:R-:W-:Y:S01]  /*217e0*/  IMAD.MOV.U32 R7, RZ, RZ, R11 ;  /* 0x000000ffff077224 */ /* 0x000fe200078e000b */
[----:B------:R-:W-:Y:S02]  /*217f0*/  UIMAD UR9, UR15, UR9, URZ ;  /* 0x000000090f0972a4 */ /* 0x000fe4000f8e023f */
[----:B------:R-:W-:Y:S01]  /*21800*/  UIMAD UR13, UR12, UR18, UR13 ;  /* 0x000000120c0d72a4 */ /* 0x000fe2000f8e020d */
[----:B-1----:R-:W-:Y:S01]  /*21810*/  @P2 IMAD.HI.U32 R4, R11, R4, RZ ;  /* 0x000000040b042227 */ /* 0x002fe200078e00ff */
[----:B------:R-:W-:Y:S01]  /*21820*/  UIADD3 UR16, UP0, UP2, UR10, UR16, UR4 ;  /* 0x000000100a107290 */ /* 0x000fe2000fa1e004 */
[----:B------:R-:W-:Y:S01]  /*21830*/  ISETP.GE.OR P0, PT, R19, R78, P0 ;  /* 0x0000004e1300720c */ /* 0x000fe20000706670 */
[----:B------:R-:W-:-:S02]  /*21840*/  UIADD3 UR10, UR23, UR9, URZ ;  /* 0x00000009170a7290 */ /* 0x000fc4000fffe03f */
[----:B0-----:R-:W-:Y:S01]  /*21850*/  @P2 SHF.R.U32.HI R7, RZ, R5, R4 ;  /* 0x00000005ff072219 */ /* 0x001fe20000011604 */
[----:B------:R-:W-:Y:S01]  /*21860*/  UIADD3 UR20, UR17, UR20, URZ ;  /* 0x0000001411147290 */ /* 0x000fe2000fffe03f */
[----:B------:R-:W-:Y:S01]  /*21870*/  IMAD.U32 R4, RZ, RZ, UR22 ;  /* 0x00000016ff047e24 */ /* 0x000fe2000f8e00ff */
[----:B------:R-:W-:Y:S01]  /*21880*/  UIADD3 UR9, UR11, UR13, URZ ;  /* 0x0000000d0b097290 */ /* 0x000fe2000fffe03f */
[----:B------:R-:W-:Y:S01]  /*21890*/  IMAD.U32 R5, RZ, RZ, UR23 ;  /* 0x00000017ff057e24 */ /* 0x000fe2000f8e00ff */
[----:B------:R-:W-:Y:S01]  /*218a0*/  USHF.R.S32.HI UR14, URZ, 0x1f, UR4 ;  /* 0x0000001f3f0e7899 */ /* 0x000fe20008011404 */
[----:B------:R-:W-:Y:S01]  /*218b0*/  IMAD.MOV R9, RZ, RZ, -R7 ;  /* 0x000000ffff097224 */ /* 0x000fe200078e0a07 */
[----:B------:R-:W-:Y:S01]  /*218c0*/  IADD3 R4, P1, P4, R7, UR16, R4 ;  /* 0x0000001007047c10 */ /* 0x000fe2000fc3e004 */
[----:B------:R-:W-:Y:S01]  /*218d0*/  IMAD.U32 R8, RZ, RZ, UR10 ;  /* 0x0000000aff087e24 */ /* 0x000fe2000f8e00ff */
[----:B------:R-:W-:Y:S01]  /*218e0*/  UIADD3.X UR9, UR9, UR20, UR14, UP0, UP2 ;  /* 0x0000001409097290 */ /* 0x000fe200087e440e */
[----:B------:R-:W-:Y:S01]  /*218f0*/  IMAD R9, R20, R9, R11 ;  /* 0x0000000914097224 */ /* 0x000fe200078e020b */
[----:B------:R-:W-:Y:S01]  /*21900*/  SHF.R.S32.HI R5, RZ, 0x1f, R7 ;  /* 0x0000001fff057819 */ /* 0x000fe20000011407 */
[----:B------:R-:W-:Y:S01]  /*21910*/  ULDC.64 UR10, c[0x0][UR19+0x210] ;  /* 0x00008400130a7abb */ /* 0x000fe20008000a00 */
[----:B------:R-:W-:Y:S01]  /*21920*/  ULDC.64 UR12, c[0x0][0xca8] ;  /* 0x00032a00000c7ab9 */ /* 0x000fe20000000a00 */
[----:B------:R-:W-:Y:S01]  /*21930*/  IMAD R7, R9, UR11, RZ ;  /* 0x0000000b09077c24 */ /* 0x000fe2000f8e02ff */
[----:B------:R-:W-:Y:S01]  /*21940*/  SHF.R.S32.HI R6, RZ, 0x1f, R9 ;  /* 0x0000001fff067819 */ /* 0x000fe20000011409 */
[----:B------:R-:W-:Y:S01]  /*21950*/  @!UP1 ULDC UR12, c[0x0][0xc50] ;  /* 0x00031400000c9ab9 */ /* 0x000fe20000000800 */
[----:B------:R-:W-:Y:S01]  /*21960*/  IADD3.X R5, R5, UR9, R8, P1, P4 ;  /* 0x0000000905057c10 */ /* 0x000fe20008fe8408 */
[----:B------:R-:W-:-:S02]  /*21970*/  @!UP1 ULDC UR13, c[0x0][0xc54] ;  /* 0x00031500000d9ab9 */ /* 0x000fc40000000800 */
[----:B------:R-:W-:Y:S02]  /*21980*/  IMAD R7, R6, UR10, R7 ;  /* 0x0000000a06077c24 */ /* 0x000fe4000f8e0207 */
[----:B------:R-:W-:-:S04]  /*21990*/  IMAD.WIDE.U32 R4, R9, UR10, R4 ;  /* 0x0000000a09047c25 */ /* 0x000fc8000f8e0004 */
[----:B------:R-:W-:Y:S01]  /*219a0*/  IMAD.IADD R5, R5, 0x1, R7 ;  /* 0x0000000105057824 */ /* 0x000fe200078e0207 */
[----:B------:R-:W-:-:S04]  /*219b0*/  LEA R8, P1, R4, UR12, 0x2 ;  /* 0x0000000c04087c11 */ /* 0x000fc8000f8210ff */
[----:B------:R-:W-:Y:S01]  /*219c0*/  LEA.HI.X R10, R4, UR13, R5, 0x2, P1 ;  /* 0x0000000d040a7c11 */ /* 0x000fe200088f1405 */
[----:B------:R-:W-:Y:S04]  /*219d0*/  SHFL.IDX PT, R6, R8, RZ, 0x1c1f ;  /* 0x001c1fff08067589 */ /* 0x000fe800000e0000 */
[----:B------:R-:W2:Y:S04]  /*219e0*/  SHFL.IDX PT, R7, R10, RZ, 0x1c1f ;  /* 0x001c1fff0a077589 */ /* 0x000ea800000e0000 */
[----:B--2---:R-:W-:Y:S04]  /*219f0*/  @!P3 ST.E desc[UR40][R6.64], R13 ;  /* 0x0000000d0600b985 */ /* 0x004fe8000c101928 */
[----:B------:R-:W2:Y:S04]  /*21a00*/  @!P0 LDL R9, [R1+0x244] ;  /* 0x0002440001098983 */ /* 0x000ea80000100800 */
[----:B------:R-:W-:Y:S04]  /*21a10*/  SHFL.IDX PT, R4, R8, 0x1, 0x1c1f ;  /* 0x003c1f0008047f89 */ /* 0x000fe800000e0000 */
[----:B------:R-:W2:Y:S04]  /*21a20*/  SHFL.IDX PT, R5, R10, 0x1, 0x1c1f ;  /* 0x003c1f000a057f89 */ /* 0x000ea800000e0000 */
[----:B--2---:R0:W-:Y:S01]  /*21a30*/  @!P0 ST.E desc[UR40][R4.64], R9 ;  /* 0x0000000904008985 */ /* 0x0041e2000c101928 */
[----:B------:R-:W-:-:S13]  /*21a40*/  PLOP3.LUT P0, PT, PT, PT, UP1, 0x80, 0x0 ;  /* 0x000000000000781c */ /* 0x000fda0003f0f018 */
[----:B0-----:R-:W-:Y:S05]  /*21a50*/  @P0 BRA `(.L_x_12339) ;  /* 0x0000000c00c80947 */ /* 0x001fea0003800000 */
[----:B------:R-:W-:Y:S01]  /*21a60*/  IMAD R5, R215, 0x40, R22 ;  /* 0x00000040d7057824 */ /* 0x000fe200078e0216 */
[----:B------:R-:W-:Y:S01]  /*21a70*/  ULDC.64 UR12, c[0x0][0xba0] ;  /* 0x0002e800000c7ab9 */ /* 0x000fe20000000a00 */
[----:B------:R-:W0:Y:S02]  /*21a80*/  @P2 LDC R21, c[0x0][0xcf0] ;  /* 0x00033c00ff152b82 */ /* 0x000e240000000800 */
[----:B------:R-:W-:-:S03]  /*21a90*/  IMAD.WIDE R2, R5, 0x2, R2 ;  /* 0x0000000205027825 */ /* 0x000fc600078e0202 */
[C---:B------:R-:W-:Y:S02]  /*21aa0*/  IADD3 R25, P1, R2.reuse, 0x3000, RZ ;  /* 0x0000300002197810 */ /* 0x040fe40007f3e0ff */
[C---:B------:R-:W-:Y:S02]  /*21ab0*/  IADD3 R9, P4, R2.reuse, 0x1000, RZ ;  /* 0x0000100002097810 */ /* 0x040fe40007f9e0ff */
[----:B------:R-:W-:Y:S02]  /*21ac0*/  IADD3 R13, P3, R2, 0x2000, RZ ;  /* 0x00002000020d7810 */ /* 0x000fe40007f7e0ff */
[----:B------:R-:W-:Y:S02]  /*21ad0*/  LOP3.LUT R24, R25, 0x380, RZ, 0xc0, !PT ;  /* 0x0000038019187812 */ /* 0x000fe400078ec0ff */
[----:B------:R-:W-:Y:S02]  /*21ae0*/  LOP3.LUT R8, R9, 0x380, RZ, 0xc0, !PT ;  /* 0x0000038009087812 */ /* 0x000fe400078ec0ff */
[----:B------:R-:W-:-:S02]  /*21af0*/  LOP3.LUT R12, R13, 0x380, RZ, 0xc0, !PT ;  /* 0x000003800d0c7812 */ /* 0x000fc400078ec0ff */
        /* <DEDUP_REMOVED lines=9> */
[C---:B------:R-:W-:Y:S01]  /*21b90*/  IADD3 R49, P1, R2.reuse, 0x9000, RZ ;  /* 0x0000900002317810 */ /* 0x040fe20007f3e0ff */
[----:B------:R-:W-:Y:S01]  /*21ba0*/  UIMAD UR9, UR14, UR12, URZ ;  /* 0x0000000c0e0972a4 */ /* 0x000fe2000f8e023f */
[C---:B------:R-:W-:Y:S01]  /*21bb0*/  IADD3 R29, P0, R2.reuse, 0x4000, RZ ;  /* 0x00004000021d7810 */ /* 0x040fe20007f1e0ff */
[----:B------:R-:W-:Y:S01]  /*21bc0*/  UIMAD.WIDE.U32 UR10, UR4, UR12, URZ ;  /* 0x0000000c040a72a5 */ /* 0x000fe2000f8e003f */
[C---:B------:R-:W-:Y:S01]  /*21bd0*/  IADD3 R33, P6, R2.reuse, 0x5000, RZ ;  /* 0x0000500002217810 */ /* 0x040fe20007fde0ff */
[----:B------:R-:W5:Y:S01]  /*21be0*/  LD.E.128 R8, desc[UR40][R8.64] ;  /* 0x0000002808087980 */ /* 0x000f62000c101d00 */
[----:B------:R-:W-:-:S02]  /*21bf0*/  IADD3 R37, P5, R2, 0x6000, RZ ;  /* 0x0000600002257810 */ /* 0x000fc40007fbe0ff */
[C---:B------:R-:W-:Y:S01]  /*21c00*/  IADD3 R41, P4, R2.reuse, 0x7000, RZ ;  /* 0x0000700002297810 */ /* 0x040fe20007f9e0ff */
[----:B------:R-:W5:Y:S01]  /*21c10*/  LD.E.128 R12, desc[UR40][R12.64] ;  /* 0x000000280c0c7980 */ /* 0x000f62000c101d00 */
[----:B------:R-:W-:Y:S02]  /*21c20*/  IADD3 R45, P3, R2, 0x8000, RZ ;  /* 0x00008000022d7810 */ /* 0x000fe40007f7e0ff */
[----:B------:R-:W-:Y:S01]  /*21c30*/  LOP3.LUT R48, R49, 0x380, RZ, 0xc0, !PT ;  /* 0x0000038031307812 */ /* 0x000fe200078ec0ff */
[----:B------:R-:W5:Y:S01]  /*21c40*/  LD.E.128 R24, desc[UR40][R24.64] ;  /* 0x0000002818187980 */ /* 0x000f62000c101d00 */
[----:B------:R-:W-:Y:S02]  /*21c50*/  LOP3.LUT R28, R29, 0x380, RZ, 0xc0, !PT ;  /* 0x000003801d1c7812 */ /* 0x000fe400078ec0ff */
[----:B------:R-:W-:Y:S02]  /*21c60*/  LOP3.LUT R32, R33, 0x380, RZ, 0xc0, !PT ;  /* 0x0000038021207812 */ /* 0x000fe400078ec0ff */
[----:B------:R-:W-:-:S02]  /*21c70*/  LOP3.LUT R36, R37, 0x380, RZ, 0xc0, !PT ;  /* 0x0000038025247812 */ /* 0x000fc400078ec0ff */
[----:B------:R-:W-:Y:S02]  /*21c80*/  LOP3.LUT R40, R41, 0x380, RZ, 0xc0, !PT ;  /* 0x0000038029287812 */ /* 0x000fe400078ec0ff */
[----:B------:R-:W-:Y:S02]  /*21c90*/  LOP3.LUT R44, R45, 0x380, RZ, 0xc0, !PT ;  /* 0x000003802d2c7812 */ /* 0x000fe400078ec0ff */
[----:B------:R-:W-:Y:S02]  /*21ca0*/  SHF.R.U64 R48, R48, 0x3, RZ ;  /* 0x0000000330307819 */ /* 0x000fe400000012ff */
[----:B------:R-:W-:Y:S02]  /*21cb0*/  SHF.R.U64 R28, R28, 0x3, RZ ;  /* 0x000000031c1c7819 */ /* 0x000fe400000012ff */
[----:B------:R-:W-:Y:S02]  /*21cc0*/  SHF.R.U64 R32, R32, 0x3, RZ ;  /* 0x0000000320207819 */ /* 0x000fe400000012ff */
[----:B------:R-:W-:-:S02]  /*21cd0*/  SHF.R.U64 R36, R36, 0x3, RZ ;  /* 0x0000000324247819 */ /* 0x000fc400000012ff */
[----:B------:R-:W-:Y:S02]  /*21ce0*/  SHF.R.U64 R40, R40, 0x3, RZ ;  /* 0x0000000328287819 */ /* 0x000fe400000012ff */
        /* <DEDUP_REMOVED lines=14> */
[C---:B------:R-:W-:Y:S01]  /*21dd0*/  LOP3.LUT R7, R2.reuse, 0x380, RZ, 0xc0, !PT ;  /* 0x0000038002077812 */ /* 0x040fe200078ec0ff */
[----:B------:R-:W-:Y:S01]  /*21de0*/  UIMAD UR9, UR4, UR13, UR9 ;  /* 0x0000000d040972a4 */ /* 0x000fe2000f8e0209 */
[C---:B------:R-:W-:Y:S01]  /*21df0*/  IADD3 R53, P0, R2.reuse, 0xa000, RZ ;  /* 0x0000a00002357810 */ /* 0x040fe20007f1e0ff */
[----:B------:R-:W-:Y:S01]  /*21e00*/  IMAD.X R73, RZ, RZ, R3, P1 ;  /* 0x000000ffff497224 */ /* 0x000fe200008e0603 */
[C---:B------:R-:W-:Y:S01]  /*21e10*/  IADD3 R57, P6, R2.reuse, 0xb000, RZ ;  /* 0x0000b00002397810 */ /* 0x040fe20007fde0ff */
[----:B------:R-:W-:Y:S01]  /*21e20*/  ULDC.64 UR12, c[0x0][0xbe8] ;  /* 0x0002fa00000c7ab9 */ /* 0x000fe20000000a00 */
[C---:B------:R-:W-:Y:S01]  /*21e30*/  IADD3 R61, P5, R2.reuse, 0xc000, RZ ;  /* 0x0000c000023d7810 */ /* 0x040fe20007fbe0ff */
[----:B------:R-:W5:Y:S01]  /*21e40*/  LD.E.128 R28, desc[UR40][R28.64] ;  /* 0x000000281c1c7980 */ /* 0x000f62000c101d00 */
[C---:B------:R-:W-:Y:S02]  /*21e50*/  IADD3 R65, P4, R2.reuse, 0xd000, RZ ;  /* 0x0000d00002417810 */ /* 0x040fe40007f9e0ff */
[----:B------:R-:W-:Y:S01]  /*21e60*/  IADD3 R69, P3, R2, 0xe000, RZ ;  /* 0x0000e00002457810 */ /* 0x000fe20007f7e0ff */
        /* <DEDUP_REMOVED lines=30> */
[----:B------:R-:W-:Y:S01]  /*22050*/  UIADD3 UR11, UR11, UR9, URZ ;  /* 0x000000090b0b7290 */ /* 0x000fe2000fffe03f */
[----:B------:R1:W5:Y:S01]  /*22060*/  LD.E.128 R4, desc[UR40][R2.64] ;  /* 0x0000002802047980 */ /* 0x000362000c101d00 */
[----:B------:R-:W-:-:S03]  /*22070*/  USHF.R.S32.HI UR4, URZ, 0x1f, UR8 ;  /* 0x0000001f3f047899 */ /* 0x000fc60008011408 */
[----:B------:R-:W5:Y:S04]  /*22080*/  LD.E.128 R52, desc[UR40][R52.64] ;  /* 0x0000002834347980 */ /* 0x000f68000c101d00 */
[----:B------:R-:W5:Y:S01]  /*22090*/  LD.E.128 R56, desc[UR40][R56.64] ;  /* 0x0000002838387980 */ /* 0x000f62000c101d00 */
[----:B-1----:R-:W1:Y:S01]  /*220a0*/  @P2 LDC R3, c[0x0][0xcec] ;  /* 0x00033b00ff032b82 */ /* 0x002e620000000800 */
[----:B------:R-:W-:Y:S01]  /*220b0*/  IMAD R2, R217, 0x20, R215 ;  /* 0x00000020d9027824 */ /* 0x000fe200078e02d7 */
[----:B------:R-:W-:Y:S01]  /*220c0*/  UIMAD.WIDE.U32 UR10, UR37, UR12, UR10 ;  /* 0x0000000c250a72a5 */ /* 0x000fe2000f8e000a */
[----:B------:R-:W5:Y:S02]  /*220d0*/  LD.E.128 R60, desc[UR40][R60.64] ;  /* 0x000000283c3c7980 */ /* 0x000f64000c101d00 */
[----:B------:R-:W-:Y:S01]  /*220e0*/  VIADD R76, R2, UR39 ;  /* 0x00000027024c7c36 */ /* 0x000fe20008000000 */
[----:B------:R-:W-:Y:S01]  /*220f0*/  UIMAD UR11, UR37, UR13, UR11 ;  /* 0x0000000d250b72a4 */ /* 0x000fe2000f8e020b */
[----:B------:R-:W5:Y:S02]  /*22100*/  LD.E.128 R64, desc[UR40][R64.64] ;  /* 0x0000002840407980 */ /* 0x000f64000c101d00 */
[----:B------:R-:W-:-:S02]  /*22110*/  ULDC.64 UR12, c[0x0][0xbf0] ;  /* 0x0002fc00000c7ab9 */ /* 0x000fc40000000a00 */
[----:B------:R-:W-:Y:S01]  /*22120*/  UIMAD UR4, UR4, UR12, URZ ;  /* 0x0000000c040472a4 */ /* 0x000fe2000f8e023f */
[----:B------:R-:W-:Y:S01]  /*22130*/  IMAD.MOV.U32 R19, RZ, RZ, R76 ;  /* 0x000000ffff137224 */ /* 0x000fe200078e004c */
[----:B------:R-:W5:Y:S02]  /*22140*/  LD.E.128 R68, desc[UR40][R68.64] ;  /* 0x0000002844447980 */ /* 0x000f64000c101d00 */
[----:B------:R-:W-:Y:S02]  /*22150*/  UIMAD UR4, UR8, UR13, UR4 ;  /* 0x0000000d080472a4 */ /* 0x000fe4000f8e0204 */
[----:B------:R-:W-:Y:S01]  /*22160*/  UIMAD.WIDE.U32 UR8, UR8, UR12, UR10 ;  /* 0x0000000c080872a5 */ /* 0x000fe2000f8e000a */
[----:B------:R-:W5:Y:S02]  /*22170*/  LD.E.128 R72, desc[UR40][R72.64] ;  /* 0x0000002848487980 */ /* 0x000f64000c101d00 */
[----:B------:R-:W-:Y:S01]  /*22180*/  ULDC.64 UR10, c[0x0][0xbe0] ;  /* 0x0002f800000a7ab9 */ /* 0x000fe20000000a00 */
[----:B-1----:R-:W-:Y:S01]  /*22190*/  @P2 IMAD.HI.U32 R2, R76, R3, RZ ;  /* 0x000000034c022227 */ /* 0x002fe200078e00ff */
[----:B------:R-:W-:Y:S01]  /*221a0*/  UIADD3 UR4, UR9, UR4, URZ ;  /* 0x0000000409047290 */ /* 0x000fe2000fffe03f */
[----:B------:R-:W-:Y:S01]  /*221b0*/  @!PT LDS RZ, [RZ] ;  /* 0x00000000fffff984 */ /* 0x000fe20000000800 */
[----:B------:R-:W-:Y:S01]  /*221c0*/  @!PT LDS RZ, [RZ] ;  /* 0x00000000fffff984 */ /* 0x000fe20000000800 */
[----:B------:R-:W-:Y:S01]  /*221d0*/  @!PT LDS RZ, [RZ] ;  /* 0x00000000fffff984 */ /* 0x000fe20000000800 */
[----:B------:R-:W-:Y:S01]  /*221e0*/  @!PT LDS RZ, [RZ] ;  /* 0x00000000fffff984 */ /* 0x000fe20000000800 */
[----:B------:R1:W-:Y:S06]  /*221f0*/  MEMBAR.ALL.CTA ;  /* 0x0000000000007992 */ /* 0x0003ec0000008000 */
[----:B-1----:R-:W1:Y:S01]  /*22200*/  FENCE.VIEW.ASYNC.S ;  /* 0x00000000000073c6 */ /* 0x002e620000000000 */
[----:B0-----:R-:W-:-:S04]  /*22210*/  @P2 SHF.R.U32.HI R19, RZ, R21, R2 ;  /* 0x00000015ff132219 */ /* 0x001fc80000011602 */
[--C-:B------:R-:W-:Y:S01]  /*22220*/  SHF.R.S32.HI R18, RZ, 0x1f, R19.reuse ;  /* 0x0000001fff127819 */ /* 0x100fe20000011413 */
[----:B------:R-:W-:Y:S02]  /*22230*/  IMAD.MOV R21, RZ, RZ, -R19 ;  /* 0x000000ffff157224 */ /* 0x000fe400078e0a13 */
[----:B------:R-:W-:Y:S02]  /*22240*/  IMAD.U32 R3, RZ, RZ, UR9 ;  /* 0x00000009ff037e24 */ /* 0x000fe4000f8e00ff */
[----:B------:R-:W-:Y:S02]  /*22250*/  IMAD R18, R18, UR10, RZ ;  /* 0x0000000a12127c24 */ /* 0x000fe4000f8e02ff */
[----:B------:R-:W-:Y:S02]  /*22260*/  IMAD R21, R20, R21, R76 ;  /* 0x0000001514157224 */ /* 0x000fe400078e024c */
[----:B------:R-:W-:Y:S01]  /*22270*/  IMAD.U32 R2, RZ, RZ, UR8 ;  /* 0x00000008ff027e24 */ /* 0x000fe2000f8e00ff */
[----:B------:R-:W-:Y:S01]  /*22280*/  ULDC.64 UR8, c[0x0][0xbd8] ;  /* 0x0002f60000087ab9 */ /* 0x000fe20000000a00 */
[----:B------:R-:W-:-:S02]  /*22290*/  IMAD.U32 R3, RZ, RZ, UR4 ;  /* 0x00000004ff037e24 */ /* 0x000fc4000f8e00ff */
        /* <DEDUP_REMOVED lines=10> */
[----:B------:R-:W-:Y:S01]  /*22340*/  VIADD R0, R0, 0x32420 ;  /* 0x0003242000007836 */ /* 0x000fe20000000000 */
[C---:B------:R-:W-:Y:S01]  /*22350*/  LEA R79, P3, R2.reuse, UR8, 0x1 ;  /* 0x00000008024f7c11 */ /* 0x040fe2000f8608ff */
[----:B------:R-:W-:Y:S02]  /*22360*/  IMAD.IADD R3, R3, 0x1, R77 ;  /* 0x0000000103037824 */ /* 0x000fe400078e024d */
[----:B------:R-:W-:Y:S01]  /*22370*/  VIADD R19, R81, 0x20 ;  /* 0x0000002051137836 */ /* 0x000fe20000000000 */
[----:B------:R-:W-:Y:S02]  /*22380*/  PRMT R0, RZ, 0x654, R0 ;  /* 0x00000654ff007816 */ /* 0x000fe40000000000 */
[----:B------:R-:W-:Y:S02]  /*22390*/  LEA.HI.X R80, R2, UR9, R3, 0x1, P3 ;  /* 0x0000000902507c11 */ /* 0x000fe400098f0c03 */
[-C--:B------:R-:W-:Y:S01]  /*223a0*/  ISETP.GE.AND P1, PT, R19, R78.reuse, PT ;  /* 0x0000004e1300720c */ /* 0x080fe20003f26270 */
[----:B------:R-:W-:Y:S01]  /*223b0*/  VIADD R19, R81, 0x40 ;  /* 0x0000004051137836 */ /* 0x000fe20000000000 */
[----:B-1----:R0:W-:Y:S01]  /*223c0*/  SYNCS.ARRIVE.TRANS64.RED.A1T0 RZ, [R0+URZ], RZ ;  /* 0x000000ff00ff79a7 */ /* 0x0021e2000810043f */
[----:B------:R1:W2:Y:S01]  /*223d0*/  SHFL.IDX PT, R76, R79, RZ, 0x181f ;  /* 0x00181fff4f4c7589 */ /* 0x0002a200000e0000 */
[----:B------:R-:W-:Y:S02]  /*223e0*/  BSSY B1, `(.L_x_12340) ;  /* 0x0000015000017945 */ /* 0x000fe40003800000 */
[----:B------:R-:W-:Y:S01]  /*223f0*/  ISETP.GE.AND P0, PT, R19, R78, PT ;  /* 0x0000004e1300720c */ /* 0x000fe20003f06270 */
[----:B0-----:R1:W0:Y:S01]  /*22400*/  SHFL.IDX PT, R0, R80, RZ, 0x181f ;  /* 0x00181fff50007589 */ /* 0x00122200000e0000 */
[----:B------:R-:W-:Y:S11]  /*22410*/  @P2 BRA `(.L_x_12341) ;  /* 0x0000000000442947 */ /* 0x000ff60003800000 */
[----:B------:R-:W-:Y:S02]  /*22420*/  ULDC UR4, c[0x0][0xbc8] ;  /* 0x0002f20000047ab9 */ /* 0x000fe40000000800 */
[----:B------:R-:W-:Y:S02]  /*22430*/  ISETP.GE.AND P5, PT, R22, UR4, PT ;  /* 0x0000000416007c0c */ /* 0x000fe4000bfa6270 */
[----:B------:R-:W-:Y:S02]  /*22440*/  ISETP.GE.AND P4, PT, R176, UR4, PT ;  /* 0x00000004b0007c0c */ /* 0x000fe4000bf86270 */
[----:B------:R-:W-:Y:S02]  /*22450*/  ISETP.GE.AND P3, PT, R23, UR4, PT ;  /* 0x0000000417007c0c */ /* 0x000fe4000bf66270 */
[----:B------:R-:W-:-:S07]  /*22460*/  ISETP.GE.AND P2, PT, R177, UR4, PT ;  /* 0x00000004b1007c0c */ /* 0x000fce000bf46270 */
[----:B--2---:R-:W-:-:S04]  /*22470*/  @!P5 LEA R2, P6, R22, R76, 0x1 ;  /* 0x0000004c1602d211 */ /* 0x004fc800078c08ff */
[----:B0-----:R-:W-:Y:S02]  /*22480*/  @!P5 LEA.HI.X R3, R22, R0, R183, 0x1, P6 ;  /* 0x000000001603d211 */ /* 0x001fe400030f0cb7 */
        /* <DEDUP_REMOVED lines=10> */
.L_x_12341:
[----:B------:R-:W-:Y:S05]  /*22530*/  BSYNC B1 ;  /* 0x0000000000017941 */ /* 0x000fea0003800000 */
.L_x_12340:
[----:B0-----:R0:W4:Y:S01]  /*22540*/  SHFL.IDX PT, R0, R80, 0x1, 0x181f ;  /* 0x00381f0050007f89 */ /* 0x00112200000e0000 */
[----:B------:R-:W-:Y:S03]  /*22550*/  BSSY B1, `(.L_x_12342) ;  /* 0x0000014000017945 */ /* 0x000fe60003800000 */
[----:B---3--:R0:W3:Y:S01]  /*22560*/  SHFL.IDX PT, R18, R79, 0x1, 0x181f ;  /* 0x00381f004f127f89 */ /* 0x0080e200000e0000 */
[----:B------:R-:W-:Y:S05]  /*22570*/  @P1 BRA `(.L_x_12343) ;  /* 0x0000000000441947 */ /* 0x000fea0003800000 */
[----:B------:R-:W-:Y:S02]  /*22580*/  ULDC UR4, c[0x0][0xbc8] ;  /* 0x0002f20000047ab9 */ /* 0x000fe40000000800 */
[----:B------:R-:W-:Y:S02]  /*22590*/  ISETP.GE.AND P4, PT, R22, UR4, PT ;  /* 0x0000000416007c0c */ /* 0x000fe4000bf86270 */
[----:B------:R-:W-:Y:S02]  /*225a0*/  ISETP.GE.AND P3, PT, R176, UR4, PT ;  /* 0x00000004b0007c0c */ /* 0x000fe4000bf66270 */
[----:B------:R-:W-:Y:S02]  /*225b0*/  ISETP.GE.AND P2, PT, R23, UR4, PT ;  /* 0x0000000417007c0c */ /* 0x000fe4000bf46270 */
[----:B------:R-:W-:-:S07]  /*225c0*/  ISETP.GE.AND P1, PT, R177, UR4, PT ;  /* 0x00000004b1007c0c */ /* 0x000fce000bf26270 */
[-C--:B---3--:R-:W-:Y:S02]  /*225d0*/  @!P4 LEA R2, P6, R22, R18.reuse, 0x1 ;  /* 0x000000121602c211 */ /* 0x088fe400078c08ff */
[----:B-----5:R-:W-:Y:S02]  /*225e0*/  @!P3 LEA R4, P5, R176, R18, 0x1 ;  /* 0x00000012b004b211 */ /* 0x020fe400078a08ff */
[----:B----4-:R-:W-:Y:S02]  /*225f0*/  @!P4 LEA.HI.X R3, R22, R0, R183, 0x1, P6 ;  /* 0x000000001603c211 */ /* 0x010fe400030f0cb7 */
        /* <DEDUP_REMOVED lines=9> */
.L_x_12343:
[----:B------:R-:W-:Y:S05]  /*22690*/  BSYNC B1 ;  /* 0x0000000000017941 */ /* 0x000fea0003800000 */
.L_x_12342:
[----:B----4-:R4:W0:Y:S01]  /*226a0*/  SHFL.IDX PT, R0, R80, 0x2, 0x181f ;  /* 0x00581f0050007f89 */ /* 0x01082200000e0000 */
[----:B------:R-:W-:Y:S03]  /*226b0*/  BSSY B1, `(.L_x_12344) ;  /* 0x0000014000017945 */ /* 0x000fe60003800000 */
[----:B---3-5:R4:W3:Y:S01]  /*226c0*/  SHFL.IDX PT, R8, R79, 0x2, 0x181f ;  /* 0x00581f004f087f89 */ /* 0x0288e200000e0000 */
[----:B------:R-:W-:Y:S05]  /*226d0*/  @P0 BRA `(.L_x_12345) ;  /* 0x0000000000440947 */ /* 0x000fea0003800000 */
[----:B------:R-:W-:Y:S02]  /*226e0*/  ULDC UR4, c[0x0][0xbc8] ;  /* 0x0002f20000047ab9 */ /* 0x000fe40000000800 */
[----:B------:R-:W-:Y:S02]  /*226f0*/  ISETP.GE.AND P3, PT, R22, UR4, PT ;  /* 0x0000000416007c0c */ /* 0x000fe4000bf66270 */
[----:B------:R-:W-:Y:S02]  /*22700*/  ISETP.GE.AND P2, PT, R176, UR4, PT ;  /* 0x00000004b0007c0c */ /* 0x000fe4000bf46270 */
[----:B------:R-:W-:Y:S02]  /*22710*/  ISETP.GE.AND P1, PT, R23, UR4, PT ;  /* 0x0000000417007c0c */ /* 0x000fe4000bf26270 */
[----:B------:R-:W-:-:S07]  /*22720*/  ISETP.GE.AND P0, PT, R177, UR4, PT ;  /* 0x00000004b1007c0c */ /* 0x000fce000bf06270 */
[-C--:B---3--:R-:W-:Y:S02]  /*22730*/  @!P3 LEA R2, P6, R22, R8.reuse, 0x1 ;  /* 0x000000081602b211 */ /* 0x088fe400078c08ff */
        /* <DEDUP_REMOVED lines=11> */
.L_x_12345:
[----:B------:R-:W-:Y:S05]  /*227f0*/  BSYNC B1 ;  /* 0x0000000000017941 */ /* 0x000fea0003800000 */
.L_x_12344:
[----:B0-----:R-:W-:Y:S01]  /*22800*/  VIADD R3, R81, 0x60 ;  /* 0x0000006051037836 */ /* 0x001fe20000000000 */
[----:B-1--4-:R-:W0:Y:S04]  /*22810*/  SHFL.IDX PT, R80, R80, 0x3, 0x181f ;  /* 0x00781f0050507f89 */ /* 0x012e2800000e0000 */
[----:B------:R-:W-:Y:S01]  /*22820*/  ISETP.GE.AND P0, PT, R3, R78, PT ;  /* 0x0000004e0300720c */ /* 0x000fe20003f06270 */
[----:B------:R-:W1:-:S12]  /*22830*/  SHFL.IDX PT, R79, R79, 0x3, 0x181f ;  /* 0x00781f004f4f7f89 */ /* 0x000e5800000e0000 */
[----:B------:R-:W-:Y:S05]  /*22840*/  @P0 BRA `(.L_x_12346) ;  /* 0x00000028001c0947 */ /* 0x000fea0003800000 */
[----:B------:R-:W-:Y:S02]  /*22850*/  ULDC UR4, c[0x0][0xbc8] ;  /* 0x0002f20000047ab9 */ /* 0x000fe40000000800 */
[----:B------:R-:W-:Y:S02]  /*22860*/  ISETP.GE.AND P3, PT, R22, UR4, PT ;  /* 0x0000000416007c0c */ /* 0x000fe4000bf66270 */
[----:B------:R-:W-:Y:S02]  /*22870*/  ISETP.GE.AND P4, PT, R176, UR4, PT ;  /* 0x00000004b0007c0c */ /* 0x000fe4000bf86270 */
[----:B------:R-:W-:-:S09]  /*22880*/  ISETP.GE.AND P5, PT, R23, UR4, PT ;  /* 0x0000000417007c0c */ /* 0x000fd2000bfa6270 */
[-C--:B-1----:R-:W-:Y:S02]  /*22890*/  @!P3 LEA R2, P0, R22, R79.reuse, 0x1 ;  /* 0x0000004f1602b211 */ /* 0x082fe400078008ff */
[-C--:B------:R-:W-:Y:S02]  /*228a0*/  @!P4 LEA R4, P1, R176, R79.reuse, 0x1 ;  /* 0x0000004fb004c211 */ /* 0x080fe400078208ff */
[C---:B------:R-:W-:Y:S02]  /*228b0*/  @!P5 LEA R6, P2, R23.reuse, R79, 0x1 ;  /* 0x0000004f1706d211 */ /* 0x040fe400078408ff */
        /* <DEDUP_REMOVED lines=12> */
.L_x_12339:
[----:B------:R0:W5:Y:S01]  /*22980*/  LDL R40, [R1+0x4bc] ;  /* 0x0004bc0001287983 */ /* 0x0001620000100800 */
[----:B------:R-:W-:Y:S01]  /*22990*/  ULDC.64 UR12, c[0x0][0xc08] ;  /* 0x00030200000c7ab9 */ /* 0x000fe20000000a00 */
[----:B------:R-:W1:Y:S02]  /*229a0*/  @P2 LDC R2, c[0x0][0xcec] ;  /* 0x00033b00ff022b82 */ /* 0x000e640000000800 */
        /* <DEDUP_REMOVED lines=17> */
[----:B------:R-:W-:Y:S01]  /*22ac0*/  UIMAD UR9, UR14, UR12, URZ ;  /* 0x0000000c0e0972a4 */ /* 0x000fe2000f8e023f */
[----:B------:R-:W2:Y:S01]  /*22ad0*/  @P2 LDC R3, c[0x0][0xcf0] ;  /* 0x00033c00ff032b82 */ /* 0x000ea20000000800 */
[----:B------:R-:W-:Y:S01]  /*22ae0*/  UIMAD.WIDE.U32 UR10, UR4, UR12, URZ ;  /* 0x0000000c040a72a5 */ /* 0x000fe2000f8e003f */
[----:B-1----:R-:W-:Y:S01]  /*22af0*/  @P2 IMAD.HI.U32 R2, R11, R2, RZ ;  /* 0x000000020b022227 */ /* 0x002fe200078e00ff */
[----:B------:R-:W-:Y:S01]  /*22b00*/  UIMAD UR9, UR4, UR13, UR9 ;  /* 0x0000000d040972a4 */ /* 0x000fe2000f8e0209 */
[----:B------:R-:W-:Y:S01]  /*22b10*/  ISETP.GE.AND P0, PT, R15, R78, PT ;  /* 0x0000004e0f00720c */ /* 0x000fe20003f06270 */
[----:B------:R-:W-:Y:S01]  /*22b20*/  USHF.R.S32.HI UR4, URZ, 0x1f, UR8 ;  /* 0x0000001f3f047899 */ /* 0x000fe20008011408 */
[----:B------:R-:W-:Y:S01]  /*22b30*/  IMAD.MOV.U32 R5, RZ, RZ, R11 ;  /* 0x000000ffff057224 */ /* 0x000fe200078e000b */
[----:B------:R-:W-:Y:S01]  /*22b40*/  UIADD3 UR11, UR11, UR9, URZ ;  /* 0x000000090b0b7290 */ /* 0x000fe2000fffe03f */
[----:B------:R-:W-:Y:S01]  /*22b50*/  BSSY B1, `(.L_x_12347) ;  /* 0x00000c7000017945 */ /* 0x000fe20003800000 */
[----:B------:R-:W-:-:S02]  /*22b60*/  ULDC.64 UR12, c[0x0][0xc38] ;  /* 0x00030e00000c7ab9 */ /* 0x000fc40000000a00 */
[----:B------:R-:W-:-:S04]  /*22b70*/  UIMAD.WIDE.U32 UR10, UR37, UR12, UR10 ;  /* 0x0000000c250a72a5 */ /* 0x000fc8000f8e000a */
[----:B------:R-:W-:-:S03]  /*22b80*/  UIMAD UR11, UR37, UR13, UR11 ;  /* 0x0000000d250b72a4 */ /* 0x000fc6000f8e020b */
[----:B------:R-:W-:Y:S02]  /*22b90*/  ULDC.64 UR12, c[0x0][0xc40] ;  /* 0x00031000000c7ab9 */ /* 0x000fe40000000a00 */
[----:B------:R-:W-:-:S04]  /*22ba0*/  UIMAD UR4, UR4, UR12, URZ ;  /* 0x0000000c040472a4 */ /* 0x000fc8000f8e023f */
[----:B------:R-:W-:Y:S01]  /*22bb0*/  UIMAD UR4, UR8, UR13, UR4 ;  /* 0x0000000d080472a4 */ /* 0x000fe2000f8e0204 */
[----:B--2---:R-:W-:Y:S01]  /*22bc0*/  @P2 SHF.R.U32.HI R5, RZ, R3, R2 ;  /* 0x00000003ff052219 */ /* 0x004fe20000011602 */
[----:B------:R-:W-:-:S03]  /*22bd0*/  UIMAD.WIDE.U32 UR8, UR8, UR12, UR10 ;  /* 0x0000000c080872a5 */ /* 0x000fc6000f8e000a */
[----:B------:R-:W-:Y:S01]  /*22be0*/  ULDC.64 UR10, c[0x0][0xc48] ;  /* 0x00031200000a7ab9 */ /* 0x000fe20000000a00 */
[----:B------:R-:W-:Y:S01]  /*22bf0*/  UIADD3 UR9, UR9, UR4, URZ ;  /* 0x0000000409097290 */ /* 0x000fe2000fffe03f */
[--C-:B------:R-:W-:Y:S01]  /*22c00*/  SHF.R.S32.HI R2, RZ, 0x1f, R5.reuse ;  /* 0x0000001fff027819 */ /* 0x100fe20000011405 */
[----:B------:R-:W-:Y:S02]  /*22c10*/  IMAD.MOV R7, RZ, RZ, -R5 ;  /* 0x000000ffff077224 */ /* 0x000fe400078e0a05 */
[----:B------:R-:W-:Y:S02]  /*22c20*/  UIMAD.WIDE.U32 UR8, UR43, UR10, UR8 ;  /* 0x0000000a2b0872a5 */ /* 0x000fe4000f8e0008 */
[----:B------:R-:W-:Y:S02]  /*22c30*/  IMAD R7, R20, R7, R11 ;  /* 0x0000000714077224 */ /* 0x000fe400078e020b */
[----:B------:R-:W-:Y:S02]  /*22c40*/  UIMAD UR43, UR43, UR11, UR9 ;  /* 0x0000000b2b2b72a4 */ /* 0x000fe4000f8e0209 */
[----:B------:R-:W-:Y:S01]  /*22c50*/  IMAD.U32 R3, RZ, RZ, UR9 ;  /* 0x00000009ff037e24 */ /* 0x000fe2000f8e00ff */
[----:B------:R-:W-:-:S02]  /*22c60*/  ULDC.64 UR10, c[0x0][0xc30] ;  /* 0x00030c00000a7ab9 */ /* 0x000fc40000000a00 */
[----:B------:R-:W-:Y:S02]  /*22c70*/  IMAD R4, R2, UR10, RZ ;  /* 0x0000000a02047c24 */ /* 0x000fe4000f8e02ff */
        /* <DEDUP_REMOVED lines=11> */
[----:B------:R-:W-:Y:S01]  /*22d30*/  VIADD R4, R0, 0x32420 ;  /* 0x0003242000047836 */ /* 0x000fe20000000000 */
[----:B------:R-:W-:Y:S01]  /*22d40*/  LEA R0, P1, R2, UR8, 0x2 ;  /* 0x0000000802007c11 */ /* 0x000fe2000f8210ff */
[----:B------:R-:W-:-:S03]  /*22d50*/  IMAD.IADD R3, R3, 0x1, R5 ;  /* 0x0000000103037824 */ /* 0x000fc600078e0205 */
[----:B------:R-:W-:Y:S01]  /*22d60*/  PRMT R4, RZ, 0x654, R4 ;  /* 0x00000654ff047816 */ /* 0x000fe20000000004 */
[----:B------:R0:W1:Y:S01]  /*22d70*/  SHFL.IDX PT, R8, R0, RZ, 0x1c1f ;  /* 0x001c1fff00087589 */ /* 0x00006200000e0000 */
[----:B------:R-:W-:Y:S02]  /*22d80*/  LEA.HI.X R18, R2, UR9, R3, 0x2, P1 ;  /* 0x0000000902127c11 */ /* 0x000fe400088f1403 */
[----:B------:R0:W-:Y:S03]  /*22d90*/  SYNCS.ARRIVE.TRANS64.RED.A1T0 RZ, [R4+URZ], RZ ;  /* 0x000000ff04ff79a7 */ /* 0x0001e6000810043f */
[----:B------:R0:W2:Y:S01]  /*22da0*/  SHFL.IDX PT, R9, R18, RZ, 0x1c1f ;  /* 0x001c1fff12097589 */ /* 0x0000a200000e0000 */
[----:B------:R-:W-:Y:S05]  /*22db0*/  @P0 BRA `(.L_x_12348) ;  /* 0x0000000800800947 */ /* 0x000fea0003800000 */
[----:B------:R-:W-:Y:S02]  /*22dc0*/  ULDC UR4, c[0x0][0xbc8] ;  /* 0x0002f20000047ab9 */ /* 0x000fe40000000800 */
[----:B------:R-:W-:-:S13]  /*22dd0*/  ISETP.GE.AND P0, PT, R179, UR4, PT ;  /* 0x00000004b3007c0c */ /* 0x000fda000bf06270 */
[----:B------:R-:W3:Y:S01]  /*22de0*/  @!P0 LDL.64 R14, [R1+0x270] ;  /* 0x00027000010e8983 */ /* 0x000ee20000100a00 */
[----:B------:R-:W-:Y:S01]  /*22df0*/  ISETP.GE.AND P1, PT, R212, UR4, PT ;  /* 0x00000004d4007c0c */ /* 0x000fe2000bf26270 */
[----:B-12---:R-:W-:-:S05]  /*22e00*/  @!P0 IMAD.WIDE R2, R179, 0x4, R8 ;  /* 0x00000004b3028825 */ /* 0x006fca00078e0208 */
[----:B---3--:R1:W-:Y:S07]  /*22e10*/  @!P0 ST.E.64 desc[UR40][R2.64], R14 ;  /* 0x0000000e02008985 */ /* 0x0083ee000c101b28 */
[----:B0-----:R-:W2:Y:S01]  /*22e20*/  @!P1 LDL.64 R4, [R1+0x280] ;  /* 0x0002800001049983 */ /* 0x001ea20000100a00 */
[----:B------:R-:W-:Y:S02]  /*22e30*/  ISETP.GE.AND P0, PT, R211, UR4, PT ;  /* 0x00000004d3007c0c */ /* 0x000fe4000bf06270 */
[----:B------:R-:W-:-:S04]  /*22e40*/  @!P1 LEA R10, P2, R212, R8, 0x2 ;  /* 0x00000008d40a9211 */ /* 0x000fc800078410ff */
[----:B-----5:R-:W-:-:S05]  /*22e50*/  @!P1 LEA.HI.X R11, R212, R9, R40, 0x2, P2 ;  /* 0x00000009d40b9211 */ /* 0x020fca00010f1428 */
[----:B--2---:R0:W-:Y:S04]  /*22e60*/  @!P1 ST.E.64 desc[UR40][R10.64], R4 ;  /* 0x000000040a009985 */ /* 0x0041e8000c101b28 */
[----:B------:R-:W2:Y:S01]  /*22e70*/  @!P0 LDL.64 R6, [R1+0x290] ;  /* 0x0002900001068983 */ /* 0x000ea20000100a00 */
[----:B------:R-:W-:Y:S02]  /*22e80*/  ISETP.GE.AND P1, PT, R210, UR4, PT ;  /* 0x00000004d2007c0c */ /* 0x000fe4000bf26270 */
[----:B------:R-:W-:-:S04]  /*22e90*/  @!P0 LEA R12, P2, R211, R8, 0x2 ;  /* 0x00000008d30c8211 */ /* 0x000fc800078410ff */
[----:B------:R-:W-:-:S05]  /*22ea0*/  @!P0 LEA.HI.X R13, R211, R9, R39, 0x2, P2 ;  /* 0x00000009d30d8211 */ /* 0x000fca00010f1427 */
[----:B--2---:R2:W-:Y:S04]  /*22eb0*/  @!P0 ST.E.64 desc[UR40][R12.64], R6 ;  /* 0x000000060c008985 */ /* 0x0045e8000c101b28 */
[----:B-1----:R-:W3:Y:S01]  /*22ec0*/  @!P1 LDL.64 R2, [R1+0x2a0] ;  /* 0x0002a00001029983 */ /* 0x002ee20000100a00 */
[----:B------:R-:W-:Y:S02]  /*22ed0*/  ISETP.GE.AND P0, PT, R209, UR4, PT ;  /* 0x00000004d1007c0c */ /* 0x000fe4000bf06270 */
[----:B------:R-:W-:-:S04]  /*22ee0*/  @!P1 LEA R14, P2, R210, R8, 0x2 ;  /* 0x00000008d20e9211 */ /* 0x000fc800078410ff */
[----:B------:R-:W-:-:S05]  /*22ef0*/  @!P1 LEA.HI.X R15, R210, R9, R38, 0x2, P2 ;  /* 0x00000009d20f9211 */ /* 0x000fca00010f1426 */
[----:B---3--:R1:W-:Y:S04]  /*22f00*/  @!P1 ST.E.64 desc[UR40][R14.64], R2 ;  /* 0x000000020e009985 */ /* 0x0083e8000c101b28 */
[----:B0-----:R-:W3:Y:S01]  /*22f10*/  @!P0 LDL.64 R4, [R1+0x2b0] ;  /* 0x0002b00001048983 */ /* 0x001ee20000100a00 */
[----:B------:R-:W-:Y:S02]  /*22f20*/  ISETP.GE.AND P1, PT, R208, UR4, PT ;  /* 0x00000004d0007c0c */ /* 0x000fe4000bf26270 */
[----:B------:R-:W-:-:S04]  /*22f30*/  @!P0 LEA R10, P2, R209, R8, 0x2 ;  /* 0x00000008d10a8211 */ /* 0x000fc800078410ff */
[----:B------:R-:W-:-:S05]  /*22f40*/  @!P0 LEA.HI.X R11, R209, R9, R37, 0x2, P2 ;  /* 0x00000009d10b8211 */ /* 0x000fca00010f1425 */
[----:B---3--:R0:W-:Y:S04]  /*22f50*/  @!P0 ST.E.64 desc[UR40][R10.64], R4 ;  /* 0x000000040a008985 */ /* 0x0081e8000c101b28 */
[----:B--2---:R-:W2:Y:S01]  /*22f60*/  @!P1 LDL.64 R6, [R1+0x2c0] ;  /* 0x0002c00001069983 */ /* 0x004ea20000100a00 */
        /* <DEDUP_REMOVED lines=124> */
[----:B-1----:R-:W2:Y:S01]  /*23730*/  @!P0 LDL.64 R2, [R1+0x450] ;  /* 0x0004500001028983 */ /* 0x002ea20000100a00 */
[----:B------:R-:W-:Y:S02]  /*23740*/  ISETP.GE.AND P1, PT, R213, UR4, PT ;  /* 0x00000004d5007c0c */ /* 0x000fe4000bf26270 */
[----:B------:R-:W-:-:S04]  /*23750*/  @!P0 LEA R14, P2, R214, R8, 0x2 ;  /* 0x00000008d60e8211 */ /* 0x000fc800078410ff */
[----:B------:R-:W-:-:S05]  /*23760*/  @!P0 LEA.HI.X R15, R214, R9, R219, 0x2, P2 ;  /* 0x00000009d60f8211 */ /* 0x000fca00010f14db */
[----:B--2---:R3:W-:Y:S04]  /*23770*/  @!P0 ST.E.64 desc[UR40][R14.64], R2 ;  /* 0x000000020e008985 */ /* 0x0047e8000c101b28 */
[----:B0-----:R-:W2:Y:S01]  /*23780*/  @!P1 LDL.64 R4, [R1+0x460] ;  /* 0x0004600001049983 */ /* 0x001ea20000100a00 */
[----:B------:R-:W-:-:S04]  /*23790*/  @!P1 LEA R8, P0, R213, R8, 0x2 ;  /* 0x00000008d5089211 */ /* 0x000fc800078010ff */
[----:B------:R-:W-:-:S05]  /*237a0*/  @!P1 LEA.HI.X R9, R213, R9, R218, 0x2, P0 ;  /* 0x00000009d5099211 */ /* 0x000fca00000f14da */
[----:B--2---:R3:W-:Y:S04]  /*237b0*/  @!P1 ST.E.64 desc[UR40][R8.64], R4 ;  /* 0x0000000408009985 */ /* 0x0047e8000c101b28 */
.L_x_12348:
[----:B------:R-:W-:Y:S05]  /*237c0*/  BSYNC B1 ;  /* 0x0000000000017941 */ /* 0x000fea0003800000 */
.L_x_12347:
[----:B------:R-:W-:Y:S01]  /*237d0*/  ISETP.GE.AND P0, PT, R19, R78, PT ;  /* 0x0000004e1300720c */ /* 0x000fe20003f06270 */
[----:B--23--:R4:W2:Y:S04]  /*237e0*/  SHFL.IDX PT, R9, R18, 0x1, 0x1c1f ;  /* 0x003c1f0012097f89 */ /* 0x00c8a800000e0000 */
[----:B-1----:R4:W1:Y:S08]  /*237f0*/  SHFL.IDX PT, R8, R0, 0x1, 0x1c1f ;  /* 0x003c1f0000087f89 */ /* 0x00287000000e0000 */
[----:B----4-:R-:W-:Y:S05]  /*23800*/  @P0 BRA `(.L_x_12346) ;  /* 0x00000018002c0947 */ /* 0x010fea0003800000 */
[----:B0-----:R-:W0:Y:S02]  /*23810*/  LDC R0, c[0x0][0xbc8] ;  /* 0x0002f200ff007b82 */ /* 0x001e240000000800 */
[----:B0-----:R-:W-:-:S13]  /*23820*/  ISETP.GE.AND P0, PT, R179, R0, PT ;  /* 0x00000000b300720c */ /* 0x001fda0003f06270 */
[----:B------:R-:W3:Y:S01]  /*23830*/  @!P0 LDL.64 R14, [R1+0x278] ;  /* 0x00027800010e8983 */ /* 0x000ee20000100a00 */
[-C--:B------:R-:W-:Y:S01]  /*23840*/  ISETP.GE.AND P1, PT, R212, R0.reuse, PT ;  /* 0x00000000d400720c */ /* 0x080fe20003f26270 */
[----:B-12---:R-:W-:Y:S01]  /*23850*/  @!P0 IMAD.WIDE R2, R179, 0x4, R8 ;  /* 0x00000004b3028825 */ /* 0x006fe200078e0208 */
[----:B------:R-:W-:-:S04]  /*23860*/  ISETP.GE.AND P2, PT, R211, R0, PT ;  /* 0x00000000d300720c */ /* 0x000fc80003f46270 */
[----:B---3--:R0:W-:Y:S07]  /*23870*/  @!P0 ST.E.64 desc[UR40][R2.64], R14 ;  /* 0x0000000e02008985 */ /* 0x0081ee000c101b28 */
[----:B------:R-:W2:Y:S01]  /*23880*/  @!P1 LDL.64 R4, [R1+0x288] ;  /* 0x0002880001049983 */ /* 0x000ea20000100a00 */
[----:B------:R-:W-:-:S04]  /*23890*/  @!P1 LEA R10, P0, R212, R8, 0x2 ;  /* 0x00000008d40a9211 */ /* 0x000fc800078010ff */
[----:B-----5:R-:W-:Y:S02]  /*238a0*/  @!P1 LEA.HI.X R11, R212, R9, R40, 0x2, P0 ;  /* 0x00000009d40b9211 */ /* 0x020fe400000f1428 */
[----:B------:R-:W-:-:S03]  /*238b0*/  @!P2 LEA R12, P0, R211, R8, 0x2 ;  /* 0x00000008d30ca211 */ /* 0x000fc600078010ff */
[----:B--2---:R1:W-:Y:S04]  /*238c0*/  @!P1 ST.E.64 desc[UR40][R10.64], R4 ;  /* 0x000000040a009985 */ /* 0x0043e8000c101b28 */
[----:B------:R-:W2:Y:S01]  /*238d0*/  @!P2 LDL.64 R6, [R1+0x298] ;  /* 0x000298000106a983 */ /* 0x000ea20000100a00 */
[----:B------:R-:W-:Y:S02]  /*238e0*/  ISETP.GE.AND P1, PT, R210, R0, PT ;  /* 0x00000000d200720c */ /* 0x000fe40003f26270 */
[----:B------:R-:W-:-:S05]  /*238f0*/  @!P2 LEA.HI.X R13, R211, R9, R39, 0x2, P0 ;  /* 0x00000009d30da211 */ /* 0x000fca00000f1427 */
[----:B--2---:R2:W-:Y:S06]  /*23900*/  @!P2 ST.E.64 desc[UR40][R12.64], R6 ;  /* 0x000000060c00a985 */ /* 0x0045ec000c101b28 */
        /* <DEDUP_REMOVED lines=128> */
[----:B------:R-:W-:-:S07]  /*24110*/  @!P2 LEA.HI.X R11, R185, R9, R221, 0x2, P0 ;  /* 0x00000009b90ba211 */ /* 0x000fce00000f14dd */
[C---:B--2---:R-:W-:Y:S01]  /*24120*/  @!P1 LEA R12, P0, R184.reuse, R8, 0x2 ;  /* 0x00000008b80c9211 */ /* 0x044fe200078010ff */
[----:B---3--:R0:W-:Y:S04]  /*24130*/  @!P2 ST.E.64 desc[UR40][R10.64], R4 ;  /* 0x000000040a00a985 */ /* 0x0081e8000c101b28 */
[----:B------:R-:W2:Y:S01]  /*24140*/  @!P1 LDL.64 R6, [R1+0x448] ;  /* 0x0004480001069983 */ /* 0x000ea20000100a00 */
[----:B------:R-:W-:Y:S01]  /*24150*/  @!P1 LEA.HI.X R13, R184, R9, R220, 0x2, P0 ;  /* 0x00000009b80d9211 */ /* 0x000fe200000f14dc */
[----:B------:R-:W-:Y:S01]  /*24160*/  BSSY B1, `(.L_x_12349) ;  /* 0x0000009000017945 */ /* 0x000fe20003800000 */
[----:B------:R-:W-:-:S03]  /*24170*/  ISETP.GE.AND P0, PT, R214, R0, PT ;  /* 0x00000000d600720c */ /* 0x000fc60003f06270 */
[----:B--2---:R0:W-:Y:S01]  /*24180*/  @!P1 ST.E.64 desc[UR40][R12.64], R6 ;  /* 0x000000060c009985 */ /* 0x0041e2000c101b28 */
[----:B------:R-:W-:-:S09]  /*24190*/  ISETP.GE.AND P1, PT, R213, R0, PT ;  /* 0x00000000d500720c */ /* 0x000fd20003f26270 */
[----:B------:R-:W-:Y:S05]  /*241a0*/  @P0 BRA `(.L_x_12350) ;  /* 0x0000000000100947 */ /* 0x000fea0003800000 */
[----:B0-----:R-:W2:Y:S01]  /*241b0*/  LDL.64 R4, [R1+0x458] ;  /* 0x0004580001047983 */ /* 0x001ea20000100a00 */
[----:B------:R-:W-:-:S04]  /*241c0*/  LEA R2, P0, R214, R8, 0x2 ;  /* 0x00000008d6027211 */ /* 0x000fc800078010ff */
[----:B------:R-:W-:-:S05]  /*241d0*/  LEA.HI.X R3, R214, R9, R219, 0x2, P0 ;  /* 0x00000009d6037211 */ /* 0x000fca00000f14db */
[----:B--2---:R1:W-:Y:S04]  /*241e0*/  ST.E.64 desc[UR40][R2.64], R4 ;  /* 0x0000000402007985 */ /* 0x0043e8000c101b28 */
.L_x_12350:
[----:B------:R-:W-:Y:S05]  /*241f0*/  BSYNC B1 ;  /* 0x0000000000017941 */ /* 0x000fea0003800000 */
.L_x_12349:
[----:B------:R-:W-:Y:S05]  /*24200*/  @P1 BRA `(.L_x_12346) ;  /* 0x0000000c00ac1947 */ /* 0x000fea0003800000 */
[----:B01----:R-:W2:Y:S01]  /*24210*/  LDL.64 R4, [R1+0x468] ;  /* 0x0004680001047983 */ /* 0x003ea20000100a00 */
[----:B------:R-:W-:-:S04]  /*24220*/  LEA R2, P0, R213, R8, 0x2 ;  /* 0x00000008d5027211 */ /* 0x000fc800078010ff */
[----:B------:R-:W-:-:S05]  /*24230*/  LEA.HI.X R3, R213, R9, R218, 0x2, P0 ;  /* 0x00000009d5037211 */ /* 0x000fca00000f14da */
[----:B--2---:R4:W-:Y:S01]  /*24240*/  ST.E.64 desc[UR40][R2.64], R4 ;  /* 0x0000000402007985 */ /* 0x0049e2000c101b28 */
[----:B------:R-:W-:Y:S05]  /*24250*/  BRA `(.L_x_12346) ;  /* 0x0000000c00987947 */ /* 0x000fea0003800000 */
.L_x_12337:
        /* <DEDUP_REMOVED lines=22> */
[----:B------:R-:W-:-:S09]  /*243c0*/  UMOV UR4, URZ ;  /* 0x0000003f00047c82 */ /* 0x000fd20008000000 */
[----:B------:R-:W-:Y:S01]  /*243d0*/  @!UP1 ULDC UR44, c[0x0][0xbd4] ;  /* 0x0002f500002c9ab9 */ /* 0x000fe20000000800 */
[----:B--2---:R-:W-:Y:S01]  /*243e0*/  @P1 R2UR UR4, R6 ;  /* 0x00000000060412ca */ /* 0x004fe200000e0000 */
[----:B0-----:R-:W-:-:S14]  /*243f0*/  @P2 BRA `(.L_x_12351) ;  /* 0x0000000000102947 */ /* 0x001fdc0003800000 */
[----:B------:R-:W-:Y:S05]  /*24400*/  @!P1 BRA `(.L_x_12351) ;  /* 0x00000000000c9947 */ /* 0x000fea0003800000 */
[----:B------:R-:W2:Y:S04]  /*24410*/  LDG.E R5, desc[UR40][R2.64] ;  /* 0x0000002802057981 */ /* 0x000ea8000c1e1900 */
[----:B-----5:R-:W2:Y:S02]  /*24420*/  LDG.E R0, desc[UR40][R2.64+0x4] ;  /* 0x0000042802007981 */ /* 0x020ea4000c1e1900 */
[----:B--2---:R-:W-:-:S07]  /*24430*/  IMAD.IADD R0, R0, 0x1, -R5 ;  /* 0x0000000100007824 */ /* 0x004fce00078e0a05 */
.L_x_12351:
        /* <DEDUP_REMOVED lines=15> */
[----:B------:R-:W-:Y:S01]  /*24530*/  IMAD.MOV.U32 R5, RZ, RZ, R4 ;  /* 0x000000ffff057224 */ /* 0x000fe200078e0004 */
[----:B------:R-:W-:Y:S02]  /*24540*/  UMOV UR18, 0xab8 ;  /* 0x00000ab800127882 */ /* 0x000fe40000000000 */
[----:B------:R-:W-:Y:S02]  /*24550*/  USEL UR18, UR18, 0xa78, UP0 ;  /* 0x00000a7812127887 */ /* 0x000fe40008000000 */
[----:B------:R-:W-:-:S06]  /*24560*/  USEL UR9, UR43, URZ, UP0 ;  /* 0x0000003f2b097287 */ /* 0x000fcc0008000000 */
[----:B------:R-:W0:Y:S04]  /*24570*/  @P0 LDC R3, c[0x0][0xcec] ;  /* 0x00033b00ff030b82 */ /* 0x000e280000000800 */
[----:B------:R-:W-:Y:S01]  /*24580*/  ULDC.64 UR12, c[0x0][UR18+0x220] ;  /* 0x00008800120c7abb */ /* 0x000fe20008000a00 */
[----:B------:R-:W-:Y:S01]  /*24590*/  ULDC.64 UR10, c[0x0][UR18+0x218] ;  /* 0x00008600120a7abb */ /* 0x000fe20008000a00 */
[----:B------:R-:W-:Y:S01]  /*245a0*/  ULDC.64 UR14, c[0x0][UR18+0x228] ;  /* 0x00008a00120e7abb */ /* 0x000fe20008000a00 */
[----:B------:R-:W-:Y:S01]  /*245b0*/  UIMAD UR13, UR13, UR8, URZ ;  /* 0x000000080d0d72a4 */ /* 0x000fe2000f8e023f */
[----:B------:R-:W1:Y:S01]  /*245c0*/  @P0 LDC R7, c[0x0][0xcf0] ;  /* 0x00033c00ff070b82 */ /* 0x000e620000000800 */
[----:B------:R-:W-:Y:S02]  /*245d0*/  UIMAD.WIDE.U32 UR16, UR10, UR37, URZ ;  /* 0x000000250a1072a5 */ /* 0x000fe4000f8e003f */
        /* <DEDUP_REMOVED lines=10> */
[----:B------:R-:W-:Y:S02]  /*24680*/  IMAD.U32 R3, RZ, RZ, UR23 ;  /* 0x00000017ff037e24 */ /* 0x000fe4000f8e00ff */
[----:B------:R-:W-:Y:S01]  /*24690*/  IMAD.U32 R6, RZ, RZ, UR10 ;  /* 0x0000000aff067e24 */ /* 0x000fe2000f8e00ff */
[----:B------:R-:W-:Y:S01]  /*246a0*/  UIADD3.X UR9, UR9, UR19, UR20, UP1, UP2 ;  /* 0x0000001309097290 */ /* 0x000fe20008fe4414 */
[----:B-1----:R-:W-:Y:S01]  /*246b0*/  @P0 SHF.R.U32.HI R5, RZ, R7, R2 ;  /* 0x00000007ff050219 */ /* 0x002fe20000011602 */
[----:B------:R-:W-:Y:S01]  /*246c0*/  IMAD.U32 R2, RZ, RZ, UR22 ;  /* 0x00000016ff027e24 */ /* 0x000fe2000f8e00ff */
[----:B------:R-:W-:Y:S01]  /*246d0*/  ULDC.64 UR10, c[0x0][UR18+0x210] ;  /* 0x00008400120a7abb */ /* 0x000fe20008000a00 */
[----:B------:R-:W-:Y:S01]  /*246e0*/  ULDC.64 UR12, c[0x0][0xca8] ;  /* 0x00032a00000c7ab9 */ /* 0x000fe20000000a00 */
[----:B------:R-:W-:Y:S01]  /*246f0*/  @!UP0 ULDC UR12, c[0x0][0xc50] ;  /* 0x00031400000c8ab9 */ /* 0x000fe20000000800 */
[--C-:B------:R-:W-:Y:S01]  /*24700*/  IMAD.MOV R7, RZ, RZ, -R5.reuse ;  /* 0x000000ffff077224 */ /* 0x100fe200078e0a05 */
[----:B------:R-:W-:Y:S01]  /*24710*/  IADD3 R2, P0, P1, R5, UR16, R2 ;  /* 0x0000001005027c10 */ /* 0x000fe2000f91e002 */
[----:B------:R-:W-:Y:S01]  /*24720*/  @!UP0 ULDC UR13, c[0x0][0xc54] ;  /* 0x00031500000d8ab9 */ /* 0x000fe20000000800 */
[----:B------:R-:W-:Y:S01]  /*24730*/  SHF.R.S32.HI R5, RZ, 0x1f, R5 ;  /* 0x0000001fff057819 */ /* 0x000fe20000011405 */
[----:B------:R-:W-:-:S03]  /*24740*/  IMAD R7, R9, R7, R4 ;  /* 0x0000000709077224 */ /* 0x000fc600078e0204 */
[----:B------:R-:W-:Y:S01]  /*24750*/  IADD3.X R3, R5, UR9, R6, P0, P1 ;  /* 0x0000000905037c10 */ /* 0x000fe200087e2406 */
        /* <DEDUP_REMOVED lines=9> */
.L_x_12353:
[----:B------:R-:W-:Y:S05]  /*247f0*/  BSYNC B1 ;  /* 0x0000000000017941 */ /* 0x000fea0003800000 */
.L_x_12352:
[----:B------:R-:W-:-:S06]  /*24800*/  UISETP.GT.AND UP0, UPT, UR44, 0x1, UPT ;  /* 0x000000012c00788c */ /* 0x000fcc000bf04270 */
[----:B------:R-:W-:-:S13]  /*24810*/  PLOP3.LUT P0, PT, PT, PT, UP0, 0x80, 0x0 ;  /* 0x000000000000781c */ /* 0x000fda0003f0f008 */
[----:B------:R-:W-:Y:S05]  /*24820*/  @P0 BRA `(.L_x_12346) ;  /* 0x0000000800240947 */ /* 0x000fea0003800000 */
[----:B------:R-:W1:Y:S01]  /*24830*/  LDC R11, c[0x0][0xce8] ;  /* 0x00033a00ff0b7b82 */ /* 0x000e620000000800 */
[----:B------:R-:W-:Y:S01]  /*24840*/  ULDC.64 UR12, c[0x0][0xba0] ;  /* 0x0002e800000c7ab9 */ /* 0x000fe20000000a00 */
[----:B------:R-:W-:Y:S01]  /*24850*/  IMAD R2, R217, 0x20, R215 ;  /* 0x00000020d9027824 */ /* 0x000fe200078e02d7 */
[----:B------:R-:W-:Y:S01]  /*24860*/  UIMAD UR9, UR20, UR12, URZ ;  /* 0x0000000c140972a4 */ /* 0x000fe2000f8e023f */
[----:B------:R-:W-:Y:S01]  /*24870*/  BSSY B1, `(.L_x_12354) ;  /* 0x0000042000017945 */ /* 0x000fe20003800000 */
[----:B------:R-:W-:Y:S01]  /*24880*/  UIMAD.WIDE.U32 UR10, UR4, UR12, URZ ;  /* 0x0000000c040a72a5 */ /* 0x000fe2000f8e003f */
[----:B------:R-:W-:Y:S01]  /*24890*/  VIADD R6, R2, UR39 ;  /* 0x0000002702067c36 */ /* 0x000fe20008000000 */
[----:B------:R-:W-:-:S03]  /*248a0*/  UIMAD UR9, UR4, UR13, UR9 ;  /* 0x0000000d040972a4 */ /* 0x000fc6000f8e0209 */
[----:B------:R-:W-:Y:S01]  /*248b0*/  ULDC.64 UR12, c[0x0][0xbe8] ;  /* 0x0002fa00000c7ab9 */ /* 0x000fe20000000a00 */
[----:B------:R-:W-:Y:S01]  /*248c0*/  UIADD3 UR11, UR11, UR9, URZ ;  /* 0x000000090b0b7290 */ /* 0x000fe2000fffe03f */
[----:B0-----:R-:W-:-:S03]  /*248d0*/  IMAD.MOV.U32 R5, RZ, RZ, R6 ;  /* 0x000000ffff057224 */ /* 0x001fc600078e0006 */
[----:B------:R-:W-:-:S04]  /*248e0*/  UIMAD.WIDE.U32 UR10, UR37, UR12, UR10 ;  /* 0x0000000c250a72a5 */ /* 0x000fc8000f8e000a */
[----:B------:R-:W-:-:S03]  /*248f0*/  UIMAD UR11, UR37, UR13, UR11 ;  /* 0x0000000d250b72a4 */ /* 0x000fc6000f8e020b */
[----:B------:R-:W-:Y:S01]  /*24900*/  ULDC.64 UR12, c[0x0][0xbf0] ;  /* 0x0002fc00000c7ab9 */ /* 0x000fe20000000a00 */
[----:B-1----:R-:W-:Y:S01]  /*24910*/  ISETP.NE.AND P0, PT, R11, 0x1, PT ;  /* 0x000000010b00780c */ /* 0x002fe20003f05270 */
[----:B------:R-:W-:-:S04]  /*24920*/  UIMAD UR4, UR21, UR12, URZ ;  /* 0x0000000c150472a4 */ /* 0x000fc8000f8e023f */
[----:B------:R-:W-:Y:S02]  /*24930*/  UIMAD UR4, UR8, UR13, UR4 ;  /* 0x0000000d080472a4 */ /* 0x000fe4000f8e0204 */
[----:B------:R-:W-:-:S03]  /*24940*/  UIMAD.WIDE.U32 UR8, UR8, UR12, UR10 ;  /* 0x0000000c080872a5 */ /* 0x000fc6000f8e000a */
[----:B------:R-:W-:Y:S01]  /*24950*/  ULDC.64 UR10, c[0x0][0xbe0] ;  /* 0x0002f800000a7ab9 */ /* 0x000fe20000000a00 */
[----:B------:R-:W-:Y:S02]  /*24960*/  UIADD3 UR4, UR9, UR4, URZ ;  /* 0x0000000409047290 */ /* 0x000fe4000fffe03f */
[----:B------:R-:W0:Y:S08]  /*24970*/  @P0 LDC R3, c[0x0][0xcec] ;  /* 0x00033b00ff030b82 */ /* 0x000e300000000800 */
[----:B------:R-:W1:Y:S01]  /*24980*/  @P0 LDC R7, c[0x0][0xcf0] ;  /* 0x00033c00ff070b82 */ /* 0x000e620000000800 */
        /* <DEDUP_REMOVED lines=16> */
[----:B-----5:R-:W-:Y:S02]  /*24a90*/  IMAD R11, R0, R11, RZ ;  /* 0x0000000b000b7224 */ /* 0x020fe400078e02ff */
[C---:B------:R-:W-:Y:S02]  /*24aa0*/  IMAD R5, R7.reuse, UR9, R4 ;  /* 0x0000000907057c24 */ /* 0x040fe4000f8e0204 */
[----:B------:R-:W-:Y:S01]  /*24ab0*/  IMAD.WIDE.U32 R2, R7, UR8, R2 ;  /* 0x0000000807027c25 */ /* 0x000fe2000f8e0002 */
[----:B------:R-:W-:Y:S01]  /*24ac0*/  ISETP.GE.AND P2, PT, R6, R11, PT ;  /* 0x0000000b0600720c */ /* 0x000fe20003f46270 */
[----:B------:R-:W-:-:S02]  /*24ad0*/  ULDC.64 UR8, c[0x0][0xb80] ;  /* 0x0002e00000087ab9 */ /* 0x000fc40000000a00 */
[----:B------:R-:W-:Y:S01]  /*24ae0*/  VIADD R0, R6, 0x20 ;  /* 0x0000002006007836 */ /* 0x000fe20000000000 */
[----:B------:R-:W-:Y:S01]  /*24af0*/  LEA R4, P3, R2, UR8, 0x1 ;  /* 0x0000000802047c11 */ /* 0x000fe2000f8608ff */
[----:B------:R-:W-:-:S03]  /*24b00*/  IMAD.IADD R3, R3, 0x1, R5 ;  /* 0x0000000103037824 */ /* 0x000fc600078e0205 */
[-C--:B------:R-:W-:Y:S01]  /*24b10*/  ISETP.GE.AND P1, PT, R0, R11.reuse, PT ;  /* 0x0000000b0000720c */ /* 0x080fe20003f26270 */
[----:B------:R-:W-:Y:S01]  /*24b20*/  VIADD R0, R6, 0x40 ;  /* 0x0000004006007836 */ /* 0x000fe20000000000 */
[----:B------:R-:W-:Y:S02]  /*24b30*/  LEA.HI.X R5, R2, UR9, R3, 0x1, P3 ;  /* 0x0000000902057c11 */ /* 0x000fe400098f0c03 */
[----:B------:R0:W1:Y:S02]  /*24b40*/  SHFL.IDX PT, R2, R4, RZ, 0x181f ;  /* 0x00181fff04027589 */ /* 0x00006400000e0000 */
[----:B------:R-:W-:Y:S02]  /*24b50*/  ISETP.GE.AND P0, PT, R0, R11, PT ;  /* 0x0000000b0000720c */ /* 0x000fe40003f06270 */
[----:B------:R0:W2:Y:S01]  /*24b60*/  SHFL.IDX PT, R0, R5, RZ, 0x181f ;  /* 0x00181fff05007589 */ /* 0x0000a200000e0000 */
[----:B------:R-:W-:Y:S10]  /*24b70*/  @P2 BRA `(.L_x_12355) ;  /* 0x0000000000442947 */ /* 0x000ff40003800000 */
        /* <DEDUP_REMOVED lines=17> */
.L_x_12355:
[----:B------:R-:W-:Y:S05]  /*24c90*/  BSYNC B1 ;  /* 0x0000000000017941 */ /* 0x000fea0003800000 */
.L_x_12354:
        /* <DEDUP_REMOVED lines=21> */
.L_x_12357:
[----:B------:R-:W-:Y:S05]  /*24df0*/  BSYNC B1 ;  /* 0x0000000000017941 */ /* 0x000fea0003800000 */
.L_x_12356:
        /* <DEDUP_REMOVED lines=21> */
.L_x_12359:
[----:B------:R-:W-:Y:S05]  /*24f50*/  BSYNC B1 ;  /* 0x0000000000017941 */ /* 0x000fea0003800000 */
.L_x_12358:
[----:B0-----:R-:W-:Y:S01]  /*24f60*/  VIADD R0, R6, 0x60 ;  /* 0x0000006006007836 */ /* 0x001fe20000000000 */
[----:B--2-4-:R-:W2:Y:S04]  /*24f70*/  SHFL.IDX PT, R5, R5, 0x3, 0x181f ;  /* 0x00781f0005057f89 */ /* 0x014ea800000e0000 */
[----:B------:R-:W-:Y:S01]  /*24f80*/  ISETP.GE.AND P0, PT, R0, R11, PT ;  /* 0x0000000b0000720c */ /* 0x000fe20003f06270 */
[----:B-1-3--:R1:W3:-:S12]  /*24f90*/  SHFL.IDX PT, R2, R4, 0x3, 0x181f ;  /* 0x00781f0004027f89 */ /* 0x00a2d800000e0000 */
[----:B-1----:R-:W-:Y:S05]  /*24fa0*/  @P0 BRA `(.L_x_12346) ;  /* 0x0000000000440947 */ /* 0x002fea0003800000 */
[----:B------:R-:W-:Y:S02]  /*24fb0*/  ULDC UR4, c[0x0][0xbc8] ;  /* 0x0002f20000047ab9 */ /* 0x000fe40000000800 */
[----:B------:R-:W-:Y:S02]  /*24fc0*/  ISETP.GE.AND P3, PT, R22, UR4, PT ;  /* 0x0000000416007c0c */ /* 0x000fe4000bf66270 */
[----:B------:R-:W-:Y:S02]  /*24fd0*/  ISETP.GE.AND P2, PT, R176, UR4, PT ;  /* 0x00000004b0007c0c */ /* 0x000fe4000bf46270 */
[----:B------:R-:W-:Y:S02]  /*24fe0*/  ISETP.GE.AND P1, PT, R23, UR4, PT ;  /* 0x0000000417007c0c */ /* 0x000fe4000bf26270 */
[----:B------:R-:W-:-:S07]  /*24ff0*/  ISETP.GE.AND P0, PT, R177, UR4, PT ;  /* 0x00000004b1007c0c */ /* 0x000fce000bf06270 */
[-C--:B---3--:R-:W-:Y:S02]  /*25000*/  @!P3 LEA R6, P6, R22, R2.reuse, 0x1 ;  /* 0x000000021606b211 */ /* 0x088fe400078c08ff */
[-C--:B------:R-:W-:Y:S02]  /*25010*/  @!P2 LEA R8, P5, R176, R2.reuse, 0x1 ;  /* 0x00000002b008a211 */ /* 0x080fe400078a08ff */
[-C--:B------:R-:W-:Y:S02]  /*25020*/  @!P1 LEA R10, P4, R23, R2.reuse, 0x1 ;  /* 0x00000002170a9211 */ /* 0x080fe400078808ff */
[-C--:B--2---:R-:W-:Y:S02]  /*25030*/  @!P3 LEA.HI.X R7, R22, R5.reuse, R183, 0x1, P6 ;  /* 0x000000051607b211 */ /* 0x084fe400030f0cb7 */
        /* <DEDUP_REMOVED lines=8> */
.L_x_12346:
[----:B------:R-:W-:Y:S05]  /*250c0*/  BSYNC B0 ;  /* 0x0000000000007941 */ /* 0x000fea0003800000 */
.L_x_12336:
[----:B------:R-:W-:Y:S02]  /*250d0*/  ULDC UR4, c[0x0][0xd3c] ;  /* 0x00034f0000047ab9 */ /* 0x000fe40000000800 */
[----:B------:R-:W-:-:S06]  /*250e0*/  UISETP.GE.AND UP0, UPT, UR6, UR4, UPT ;  /* 0x000000040600728c */ /* 0x000fcc000bf06270 */
[----:B------:R-:W-:-:S13]  /*250f0*/  PLOP3.LUT P0, PT, PT, PT, UP0, 0x80, 0x0 ;  /* 0x000000000000781c */ /* 0x000fda0003f0f008 */
[----:B------:R-:W-:Y:S05]  /*25100*/  @!P0 BRA `(.L_x_12360) ;  /* 0xfffffdc000d88947 */ /* 0x000fea000383ffff */
[----:B------:R-:W-:Y:S05]  /*25110*/  EXIT ;  /* 0x000000000000794d */ /* 0x000fea0003800000 */
.L_x_12235:
        /* <DEDUP_REMOVED lines=16> */
[----:B-1----:R3:W-:Y:S01]  /*25220*/  STL.128 [R1+0x470], R4 ;  /* 0x0004700401007387 */ /* 0x0027e20000100c00 */
[----:B------:R-:W-:Y:S06]  /*25230*/  BAR.ARV 0x4, 0x180 ;  /* 0x0106000000007b1d */ /* 0x000fec0000002000 */
[----:B------:R-:W-:Y:S05]  /*25240*/  BRA `(.L_x_12362) ;  /* 0x0000000c00b47947 */ /* 0x000fea0003800000 */
.L_x_12361:
[----:B------:R-:W1:Y:S01]  /*25250*/  S2R R0, SR_TID.X ;  /* 0x0000000000007919 */ /* 0x000e620000002100 */
[----:B------:R-:W-:Y:S01]  /*25260*/  ULDC UR4, c[0x0][0xd3c] ;  /* 0x00034f0000047ab9 */ /* 0x000fe20000000800 */
        /* <DEDUP_REMOVED lines=9> */
[----:B-1----:R-:W-:-:S04]  /*25300*/  @!P1 IMAD.WIDE.U32 R2, R0, 0x4, R4 ;  /* 0x0000000400029825 */ /* 0x002fc800078e0004 */
        /* <DEDUP_REMOVED lines=32> */
.L_x_12365:
        /* <DEDUP_REMOVED lines=39> */
.L_x_12363:
        /* <DEDUP_REMOVED lines=12> */
.L_x_12366:
        /* <DEDUP_REMOVED lines=63> */
.L_x_12367:
        /* <DEDUP_REMOVED lines=61> */
.L_x_12368:
[----:B01----:R-:W-:-:S05]  /*26000*/  LOP3.LUT R3, RZ, R2, RZ, 0x33, !PT ;  /* 0x00000002ff037212 */ /* 0x003fca00078e33ff */
[----:B------:R-:W-:-:S05]  /*26010*/  IMAD.IADD R2, R4, 0x1, R3 ;  /* 0x0000000104027824 */ /* 0x000fca00078e0203 */
[----:B------:R1:W-:Y:S01]  /*26020*/  STL [R1+0x474], R2 ;  /* 0x0004740201007387 */ /* 0x0003e20000100800 */
[----:B------:R-:W-:Y:S05]  /*26030*/  BRA `(.L_x_12369) ;  /* 0x0000000000107947 */ /* 0x000fea0003800000 */
.L_x_12364:
[----:B------:R-:W-:Y:S01]  /*26040*/  IMAD.U32 R2, RZ, RZ, UR6 ;  /* 0x00000006ff027e24 */ /* 0x000fe2000f8e00ff */
[----:B------:R0:W-:Y:S04]  /*26050*/  STL [R1+0x474], RZ ;  /* 0x000474ff01007387 */ /* 0x0001e80000100800 */
[----:B------:R0:W-:Y:S04]  /*26060*/  STL [R1+0x478], RZ ;  /* 0x000478ff01007387 */ /* 0x0001e80000100800 */
[----:B------:R0:W-:Y:S02]  /*26070*/  STL [R1+0x470], R2 ;  /* 0x0004700201007387 */ /* 0x0001e40000100800 */
.L_x_12369:
        /* <DEDUP_REMOVED lines=10> */
.L_x_12362:
[----:B--2---:R-:W2:Y:S01]  /*26120*/  LDL R0, [R1+0x47c] ;  /* 0x00047c0001007983 */ /* 0x004ea20000100800 */
[----:B------:R-:W-:Y:S01]  /*26130*/  ULDC UR4, c[0x0][0xd3c] ;  /* 0x00034f0000047ab9 */ /* 0x000fe20000000800 */
[----:B------:R-:W-:Y:S02]  /*26140*/  IMAD.MOV.U32 R19, RZ, RZ, RZ ;  /* 0x000000ffff137224 */ /* 0x000fe400078e00ff */
[----:B------:R4:W-:Y:S01]  /*26150*/  STL [R1+0x4e8], RZ ;  /* 0x0004e8ff01007387 */ /* 0x0009e20000100800 */
[----:B--2---:R-:W-:Y:S01]  /*26160*/  ISETP.GE.AND P0, PT, R0, UR4, PT ;  /* 0x0000000400007c0c */ /* 0x004fe2000bf06270 */
[----:B------:R-:W-:-:S05]  /*26170*/  IMAD.MOV.U32 R0, RZ, RZ, 0x1 ;  /* 0x00000001ff007424 */ /* 0x000fca00078e00ff */
[----:B------:R4:W-:Y:S07]  /*26180*/  STL [R1+0x484], R0 ;  /* 0x0004840001007387 */ /* 0x0009ee0000100800 */
[----:B------:R-:W-:Y:S05]  /*26190*/  @P0 BRA `(.L_x_12370) ;  /* 0x0000006800940947 */ /* 0x000fea0003800000 */
[----:B---3--:R-:W2:Y:S01]  /*261a0*/  S2R R5, SR_TID.X ;  /* 0x0000000000057919 */ /* 0x008ea20000002100 */
[----:B------:R-:W3:Y:S01]  /*261b0*/  S2UR UR5, SR_CgaCtaId ;  /* 0x00000000000579c3 */ /* 0x000ee20000008800 */
[----:B------:R-:W-:Y:S01]  /*261c0*/  UMOV UR4, 0x400 ;  /* 0x0000040000047882 */ /* 0x000fe20000000000 */
[----:B------:R-:W-:Y:S01]  /*261d0*/  BSSY B8, `(.L_x_12370) ;  /* 0x00006a1000087945 */ /* 0x000fe20003800000 */
[----:B------:R-:W-:Y:S01]  /*261e0*/  STL [R1+0x4e8], RZ ;  /* 0x0004e8ff01007387 */ /* 0x000fe20000100800 */
[----:B------:R-:W-:Y:S01]  /*261f0*/  IMAD.MOV.U32 R19, RZ, RZ, RZ ;  /* 0x000000ffff137224 */ /* 0x000fe200078e00ff */
[----:B------:R-:W-:Y:S01]  /*26200*/  ULDC UR37, c[0x0][0xc] ;  /* 0x0000030000257ab9 */ /* 0x000fe20000000800 */
[----:B------:R-:W-:Y:S01]  /*26210*/  ULDC.64 UR38, c[0x0][0x198] ;  /* 0x0000660000267ab9 */ /* 0x000fe20000000a00 */
[----:B---3--:R-:W-:-:S06]  /*26220*/  ULEA UR4, UR5, UR4, 0x18 ;  /* 0x0000000405047291 */ /* 0x008fcc000f8ec03f */
[----:B------:R-:W-:Y:S01]  /*26230*/  IMAD.U32 R18, RZ, RZ, UR4 ;  /* 0x00000004ff127e24 */ /* 0x000fe2000f8e00ff */
[C---:B--2---:R-:W-:Y:S01]  /*26240*/  LOP3.LUT R4, R5.reuse, 0x7f, RZ, 0xc0, !PT ;  /* 0x0000007f05047812 */ /* 0x044fe200078ec0ff */
[----:B----4-:R-:W-:-:S05]  /*26250*/  IMAD.SHL.U32 R0, R5, 0x8, RZ ;  /* 0x0000000805007824 */ /* 0x010fca00078e00ff */
[C---:B01----:R-:W-:Y:S02]  /*26260*/  LOP3.LUT R2, R0.reuse, 0x1f8, RZ, 0xc0, !PT ;  /* 0x000001f800027812 */ /* 0x043fe400078ec0ff */
        /* <DEDUP_REMOVED lines=10> */
[----:B------:R1:W-:Y:S01]  /*26310*/  STL [R1+0x484], R2 ;  /* 0x0004840201007387 */ /* 0x0003e20000100800 */
[C---:B0-----:R-:W-:Y:S02]  /*26320*/  LOP3.LUT R3, R0.reuse, 0x40, RZ, 0xfc, !PT ;  /* 0x0000004000037812 */ /* 0x041fe400078efcff */
[C---:B-1----:R-:W-:Y:S02]  /*26330*/  LOP3.LUT R2, R0.reuse, 0x80, RZ, 0xfc, !PT ;  /* 0x0000008000027812 */ /* 0x042fe400078efcff */
[----:B------:R-:W-:-:S07]  /*26340*/  LOP3.LUT R0, R0, 0xc0, RZ, 0xfc, !PT ;  /* 0x000000c000007812 */ /* 0x000fce00078efcff */
.L_x_12488:
[----:B------:R-:W2:Y:S01]  /*26350*/  LDL R11, [R1+0x47c] ;  /* 0x00047c00010b7983 */ /* 0x000ea20000100800 */
[----:B------:R-:W-:Y:S05]  /*26360*/  YIELD ;  /* 0x0000000000007946 */ /* 0x000fea0003800000 */
[----:B------:R-:W-:Y:S01]  /*26370*/  ULDC.64 UR4, c[0x0][0xb20] ;  /* 0x0002c80000047ab9 */ /* 0x000fe20000000a00 */
[----:B------:R-:W-:Y:S01]  /*26380*/  IMAD.MOV.U32 R0, RZ, RZ, RZ ;  /* 0x000000ffff007224 */ /* 0x000fe200078e00ff */
[----:B------:R-:W-:Y:S01]  /*26390*/  ISETP.NE.U32.AND P0, PT, RZ, UR4, PT ;  /* 0x00000004ff007c0c */ /* 0x000fe2000bf05070 */
[----:B01----:R-:W0:Y:S01]  /*263a0*/  LDC.64 R4, c[0x0][0xaf8] ;  /* 0x0002be00ff047b82 */ /* 0x003e220000000a00 */
[----:B------:R-:W-:Y:S01]  /*263b0*/  CS2R R6, SRZ ;  /* 0x0000000000067805 */ /* 0x000fe2000001ff00 */
        /* <DEDUP_REMOVED lines=11> */
[----:B------:R-:W-:Y:S02]  /*26470*/  ISETP.NE.AND.EX P1, PT, RZ, UR7, PT, P1 ;  /* 0x00000007ff007c0c */ /* 0x000fe4000bf25310 */
[----:B------:R-:W-:Y:S01]  /*26480*/  ISETP.NE.U32.AND P0, PT, RZ, UR4, PT ;  /* 0x00000004ff007c0c */ /* 0x000fe2000bf05070 */
[----:B-1----:R-:W0:Y:S03]  /*26490*/  LDC.64 R2, c[0x0][0xb00] ;  /* 0x0002c000ff027b82 */ /* 0x002e260000000a00 */
[----:B------:R-:W-:-:S05]  /*264a0*/  ISETP.NE.AND.EX P0, PT, RZ, UR5, PT, P0 ;  /* 0x00000005ff007c0c */ /* 0x000fca000bf05300 */
[----:B------:R-:W1:Y:S08]  /*264b0*/  @P2 LDC.64 R8, c[0x0][0xb10] ;  /* 0x0002c400ff082b82 */ /* 0x000e700000000a00 */
[----:B------:R-:W2:Y:S01]  /*264c0*/  @P0 LDG.E R6, desc[UR40][R4.64] ;  /* 0x0000002804060981 */ /* 0x000ea2000c1e1900 */
[----:B------:R-:W-:Y:S01]  /*264d0*/  ULDC UR4, c[0x0][0x288] ;  /* 0x0000a20000047ab9 */ /* 0x000fe20000000800 */
[----:B0-----:R-:W-:-:S05]  /*264e0*/  IMAD.WIDE R2, R11, 0x4, R2 ;  /* 0x000000040b027825 */ /* 0x001fca00078e0202 */
[----:B------:R0:W5:Y:S01]  /*264f0*/  @P1 LDG.E R7, desc[UR40][R2.64] ;  /* 0x0000002802071981 */ /* 0x000162000c1e1900 */
[----:B-1----:R-:W-:-:S03]  /*26500*/  @P2 IMAD.WIDE R8, R11, 0x4, R8 ;  /* 0x000000040b082825 */ /* 0x002fc600078e0208 */
        /* <DEDUP_REMOVED lines=8> */
[----:B------:R-:W-:-:S04]  /*26590*/  USEL UR4, UR4, 0x1, UP0 ;  /* 0x0000000104047887 */ /* 0x000fc80008000000 */
[----:B------:R-:W-:Y:S01]  /*265a0*/  UIMAD UR4, UR4, UR5, URZ ;  /* 0x00000005040472a4 */ /* 0x000fe2000f8e023f */
[----:B--2---:R1:W-:Y:S01]  /*265b0*/  STL [R1+0x4a0], R6 ;  /* 0x0004a00601007387 */ /* 0x0043e20000100800 */
[----:B------:R-:W-:-:S04]  /*265c0*/  IMAD.MOV.U32 R10, RZ, RZ, R6 ;  /* 0x000000ffff0a7224 */ /* 0x000fc800078e0006 */
[----:B-1----:R-:W-:Y:S01]  /*265d0*/  IMAD.U32 R6, RZ, RZ, UR4 ;  /* 0x00000004ff067e24 */ /* 0x002fe2000f8e00ff */
[----:B0-----:R-:W-:Y:S06]  /*265e0*/  @P2 BRA `(.L_x_12371) ;  /* 0x0000000000142947 */ /* 0x001fec0003800000 */
[----:B------:R-:W-:Y:S05]  /*265f0*/  @!P0 BRA `(.L_x_12371) ;  /* 0x0000000000108947 */ /* 0x000fea0003800000 */
[----:B------:R-:W2:Y:S04]  /*26600*/  LDG.E R8, desc[UR40][R4.64] ;  /* 0x0000002804087981 */ /* 0x000ea8000c1e1900 */
[----:B------:R-:W2:Y:S02]  /*26610*/  LDG.E R4, desc[UR40][R4.64+0x4] ;  /* 0x0000042804047981 */ /* 0x000ea4000c1e1900 */
[----:B--2---:R-:W-:-:S05]  /*26620*/  IMAD.IADD R10, R4, 0x1, -R8 ;  /* 0x00000001040a7824 */ /* 0x004fca00078e0a08 */
[----:B------:R0:W-:Y:S02]  /*26630*/  STL [R1+0x4a0], R10 ;  /* 0x0004a00a01007387 */ /* 0x0001e40000100800 */
.L_x_12371:
        /* <DEDUP_REMOVED lines=12> */
[----:B------:R-:W2:Y:S02]  /*26700*/  LDC.64 R6, c[0x0][0xb18] ;  /* 0x0002c600ff067b82 */ /* 0x000ea40000000a00 */
[----:B--2---:R-:W-:-:S06]  /*26710*/  IMAD.WIDE R6, R11, 0x4, R6 ;  /* 0x000000040b067825 */ /* 0x004fcc00078e0206 */
[----:B------:R2:W5:Y:S01]  /*26720*/  LDG.E R6, desc[UR40][R6.64] ;  /* 0x0000002806067981 */ /* 0x000562000c1e1900 */
[----:B------:R-:W-:Y:S05]  /*26730*/  BRA `(.L_x_12373) ;  /* 0x0000000000107947 */ /* 0x000fea0003800000 */
.L_x_12372:
[----:B------:R-:W-:Y:S05]  /*26740*/  @!P1 BRA `(.L_x_12373) ;  /* 0x00000000000c9947 */ /* 0x000fea0003800000 */
[----:B------:R-:W2:Y:S04]  /*26750*/  LDG.E R6, desc[UR40][R2.64] ;  /* 0x0000002802067981 */ /* 0x000ea8000c1e1900 */
[----:B------:R-:W2:Y:S02]  /*26760*/  LDG.E R2, desc[UR40][R2.64+0x4] ;  /* 0x0000042802027981 */ /* 0x000ea4000c1e1900 */
[----:B--2---:R-:W-:-:S07]  /*26770*/  IMAD.IADD R6, R2, 0x1, -R6 ;  /* 0x0000000102067824 */ /* 0x004fce00078e0a06 */
.L_x_12373:
[----:B------:R-:W3:Y:S01]  /*26780*/  LDL.LU R3, [R1+0x474] ;  /* 0x0004740001037983 */ /* 0x000ee20000300800 */
[----:B------:R-:W4:Y:S01]  /*26790*/  LDC R2, c[0x0][0x448] ;  /* 0x00011200ff027b82 */ /* 0x000f220000000800 */
[----:B-----5:R-:W-:Y:S01]  /*267a0*/  IMAD.IADD R0, R6, 0x1, -R0 ;  /* 0x0000000106007824 */ /* 0x020fe200078e0a00 */
[----:B----4-:R-:W-:-:S13]  /*267b0*/  ISETP.NE.AND P1, PT, R2, 0x1, PT ;  /* 0x000000010200780c */ /* 0x010fda0003f25270 */
[----:B------:R-:W4:Y:S08]  /*267c0*/  @P1 LDC R2, c[0x0][0x44c] ;  /* 0x00011300ff021b82 */ /* 0x000f300000000800 */
[----:B-1----:R-:W1:Y:S01]  /*267d0*/  @P1 LDC R4, c[0x0][0x450] ;  /* 0x00011400ff041b82 */ /* 0x002e620000000800 */
[----:B---3--:R-:W-:-:S04]  /*267e0*/  IMAD.SHL.U32 R11, R3, 0x80, RZ ;  /* 0x00000080030b7824 */ /* 0x008fc800078e00ff */
[----:B------:R-:W-:Y:S01]  /*267f0*/  VIADD R3, R11, 0x7f ;  /* 0x0000007f0b037836 */ /* 0x000fe20000000000 */
[----:B------:R3:W-:Y:S03]  /*26800*/  STL [R1+0x494], R11 ;  /* 0x0004940b01007387 */ /* 0x0007e60000100800 */
[----:B----4-:R-:W-:-:S04]  /*26810*/  @P1 IMAD.HI.U32 R2, R3, R2, RZ ;  /* 0x0000000203021227 */ /* 0x010fc800078e00ff */
[----:B------:R-:W-:Y:S01]  /*26820*/  IMAD.MOV.U32 R6, RZ, RZ, R3 ;  /* 0x000000ffff067224 */ /* 0x000fe200078e0003 */
[----:B-1----:R-:W-:Y:S01]  /*26830*/  @P1 SHF.R.U32.HI R6, RZ, R4, R2 ;  /* 0x00000004ff061219 */ /* 0x002fe20000011602 */
[----:B------:R-:W-:-:S04]  /*26840*/  VIADD R2, R0, 0x5f ;  /* 0x0000005f00027836 */ /* 0x000fc80000000000 */
[----:B------:R-:W-:-:S05]  /*26850*/  IMAD.HI R2, R2, 0x2aaaaaab, RZ ;  /* 0x2aaaaaab02027827 */ /* 0x000fca00078e02ff */
[----:B------:R-:W-:-:S04]  /*26860*/  SHF.R.U32.HI R3, RZ, 0x1f, R2 ;  /* 0x0000001fff037819 */ /* 0x000fc80000011602 */
[----:B------:R-:W-:Y:S02]  /*26870*/  LEA.HI.SX32 R9, R2, R3, 0x1c ;  /* 0x0000000302097211 */ /* 0x000fe400078fe2ff */
[----:B------:R-:W-:-:S03]  /*26880*/  IADD3 R2, R0, 0x1, -R10 ;  /* 0x0000000100027810 */ /* 0x000fc60007ffe80a */
[----:B------:R3:W-:Y:S02]  /*26890*/  STL [R1+0x4f4], R9 ;  /* 0x0004f40901007387 */ /* 0x0007e40000100800 */
[----:B------:R-:W-:Y:S02]  /*268a0*/  IMAD.IADD R6, R2, 0x1, R6 ;  /* 0x0000000102067824 */ /* 0x000fe400078e0206 */
[----:B------:R-:W1:Y:S02]  /*268b0*/  LDC.64 R2, c[0x0][0xad8] ;  /* 0x0002b600ff027b82 */ /* 0x000e640000000a00 */
[----:B-1----:R-:W-:Y:S01]  /*268c0*/  ISETP.GE.AND P2, PT, R3, 0x1, PT ;  /* 0x000000010300780c */ /* 0x002fe20003f46270 */
[----:B------:R-:W-:-:S12]  /*268d0*/  IMAD.IADD R2, R6, 0x1, R2 ;  /* 0x0000000106027824 */ /* 0x000fd800078e0202 */
[----:B---3--:R-:W-:Y:S05]  /*268e0*/  @!P2 BRA `(.L_x_12374) ;  /* 0x000000000048a947 */ /* 0x008fea0003800000 */
        /* <DEDUP_REMOVED lines=11> */
.L_x_12376:
[----:B------:R-:W-:-:S13]  /*269a0*/  ISETP.NE.AND P0, PT, R3, 0x1, PT ;  /* 0x000000010300780c */ /* 0x000fda0003f05270 */
[----:B------:R-:W1:Y:S02]  /*269b0*/  @P0 LDC.64 R4, c[0x0][0xae0] ;  /* 0x0002b800ff040b82 */ /* 0x000e640000000a00 */
[----:B-1----:R-:W-:-:S05]  /*269c0*/  @P0 IMAD.HI.U32 R4, R7, R4, RZ ;  /* 0x0000000407040227 */ /* 0x002fca00078e00ff */
[----:B------:R-:W-:-:S07]  /*269d0*/  @P0 SHF.R.U32.HI R7, RZ, R5, R4 ;  /* 0x00000005ff070219 */ /* 0x000fce0000011604 */
.L_x_12377:
[----:B------:R-:W-:Y:S05]  /*269e0*/  BSYNC B0 ;  /* 0x0000000000007941 */ /* 0x000fea0003800000 */
.L_x_12375:
[----:B------:R-:W-:-:S05]  /*269f0*/  IMAD R7, R7, R3, R3 ;  /* 0x0000000307077224 */ /* 0x000fca00078e0203 */
[----:B------:R-:W-:-:S07]  /*26a00*/  VIMNMX R2, R2, R7, PT ;  /* 0x0000000702027248 */ /* 0x000fce0003fe0100 */
.L_x_12374:
[----:B------:R-:W1:Y:S01]  /*26a10*/  @P1 LDC R4, c[0x0][0x44c] ;  /* 0x00011300ff041b82 */ /* 0x000e620000000800 */
[----:B------:R-:W-:Y:S01]  /*26a20*/  VIADD R2, R2, 0x5f ;  /* 0x0000005f02027836 */ /* 0x000fe20000000000 */
[----:B------:R-:W-:Y:S01]  /*26a30*/  ULDC UR4, c[0x0][0xad4] ;  /* 0x0002b50000047ab9 */ /* 0x000fe20000000800 */
[----:B------:R-:W-:Y:S02]  /*26a40*/  IMAD.MOV.U32 R5, RZ, RZ, R11 ;  /* 0x000000ffff057224 */ /* 0x000fe400078e000b */
[----:B------:R-:W-:-:S03]  /*26a50*/  IMAD.HI R2, R2, 0x2aaaaaab, RZ ;  /* 0x2aaaaaab02027827 */ /* 0x000fc600078e02ff */
[----:B------:R-:W3:Y:S01]  /*26a60*/  @P1 LDC R6, c[0x0][0x450] ;  /* 0x00011400ff061b82 */ /* 0x000ee20000000800 */
[----:B-1----:R-:W-:-:S05]  /*26a70*/  @P1 IMAD.HI.U32 R4, R11, R4, RZ ;  /* 0x000000040b041227 */ /* 0x002fca00078e00ff */
        /* <DEDUP_REMOVED lines=13> */
[----:B-1----:R-:W1:Y:S02]  /*26b50*/  @P0 LDC.64 R4, c[0x0][0xae0] ;  /* 0x0002b800ff040b82 */ /* 0x002e640000000a00 */
[----:B-1----:R-:W-:-:S05]  /*26b60*/  @P0 IMAD.HI.U32 R4, R6, R4, RZ ;  /* 0x0000000406040227 */ /* 0x002fca00078e00ff */
[----:B------:R-:W-:-:S04]  /*26b70*/  @P0 SHF.R.U32.HI R6, RZ, R5, R4 ;  /* 0x00000005ff060219 */ /* 0x000fc80000011604 */
[----:B------:R-:W-:Y:S01]  /*26b80*/  LOP3.LUT R6, RZ, R6, RZ, 0x33, !PT ;  /* 0x00000006ff067212 */ /* 0x000fe200078e33ff */
[----:B------:R-:W-:Y:S06]  /*26b90*/  BRA `(.L_x_12381) ;  /* 0x0000000000107947 */ /* 0x000fec0003800000 */
.L_x_12380:
[----:B------:R-:W-:-:S13]  /*26ba0*/  ISETP.NE.AND P0, PT, R3, 0x1, PT ;  /* 0x000000010300780c */ /* 0x000fda0003f05270 */
[----:B-1----:R-:W1:Y:S02]  /*26bb0*/  @P0 LDC.64 R4, c[0x0][0xae0] ;  /* 0x0002b800ff040b82 */ /* 0x002e640000000a00 */
[----:B-1----:R-:W-:-:S05]  /*26bc0*/  @P0 IMAD.HI.U32 R4, R6, R4, RZ ;  /* 0x0000000406040227 */ /* 0x002fca00078e00ff */
[----:B------:R-:W-:-:S07]  /*26bd0*/  @P0 SHF.R.U32.HI R6, RZ, R5, R4 ;  /* 0x00000005ff060219 */ /* 0x000fce0000011604 */
.L_x_12381:
[----:B------:R-:W-:Y:S05]  /*26be0*/  BSYNC B0 ;  /* 0x0000000000007941 */ /* 0x000fea0003800000 */
.L_x_12379:
[----:B------:R-:W-:-:S05]  /*26bf0*/  IMAD R3, R6, R3, RZ ;  /* 0x0000000306037224 */ /* 0x000fca00078e02ff */
[----:B------:R-:W-:-:S07]  /*26c00*/  VIMNMX R2, R2, R3, !PT ;  /* 0x0000000302027248 */ /* 0x000fce0007fe0100 */
.L_x_12378:
[----:B------:R-:W-:Y:S01]  /*26c10*/  IMAD.HI R2, R2, 0x2aaaaaab, RZ ;  /* 0x2aaaaaab02027827 */ /* 0x000fe200078e02ff */
[----:B-1----:R-:W-:Y:S01]  /*26c20*/  SHF.R.U32.HI R4, RZ, 0x10, R8 ;  /* 0x00000010ff047819 */ /* 0x002fe20000011608 */
[----:B------:R-:W-:Y:S01]  /*26c30*/  BSSY B0, `(.L_x_12382) ;  /* 0x000002a000007945 */ /* 0x000fe20003800000 */
[----:B------:R-:W-:Y:S01]  /*26c40*/  LOP3.LUT R9, R8, 0xff, RZ, 0xc0, !PT ;  /* 0x000000ff08097812 */ /* 0x000fe200078ec0ff */
[----:B------:R-:W-:Y:S01]  /*26c50*/  IMAD.MOV.U32 R5, RZ, RZ, RZ ;  /* 0x000000ffff057224 */ /* 0x000fe200078e00ff */
[----:B------:R-:W-:Y:S02]  /*26c60*/  SHF.R.U32.HI R3, RZ, 0x1f, R2 ;  /* 0x0000001fff037819 */ /* 0x000fe40000011602 */
[----:B------:R-:W-:Y:S01]  /*26c70*/  ISETP.NE.AND P0, PT, R4, RZ, PT ;  /* 0x000000ff0400720c */ /* 0x000fe20003f05270 */
[----:B------:R1:W-:Y:S01]  /*26c80*/  STL [R1+0x4ec], R9 ;  /* 0x0004ec0901007387 */ /* 0x0003e20000100800 */
[----:B------:R-:W-:Y:S01]  /*26c90*/  LEA.HI.SX32 R3, R2, R3, 0x1c ;  /* 0x0000000302037211 */ /* 0x000fe200078fe2ff */
[----:B------:R-:W-:-:S02]  /*26ca0*/  IMAD.MOV.U32 R8, RZ, RZ, R5 ;  /* 0x000000ffff087224 */ /* 0x000fc400078e0005 */
[----:B------:R1:W-:Y:S01]  /*26cb0*/  STL [R1+0x4bc], R5 ;  /* 0x0004bc0501007387 */ /* 0x0003e20000100800 */
[----:B0-----:R-:W-:-:S04]  /*26cc0*/  VIMNMX R10, RZ, R3, !PT ;  /* 0x00000003ff0a7248 */ /* 0x001fc80007fe0100 */
[----:B------:R-:W-:Y:S01]  /*26cd0*/  ISETP.GT.AND P1, PT, R0, R10, PT ;  /* 0x0000000a0000720c */ /* 0x000fe20003f24270 */
[----:B------:R1:W-:Y:S02]  /*26ce0*/  STL [R1+0x4b8], R10 ;  /* 0x0004b80a01007387 */ /* 0x0003e40000100800 */
[----:B------:R-:W0:Y:S10]  /*26cf0*/  @!P0 LDC R4, c[0x0][0xae8] ;  /* 0x0002ba00ff048b82 */ /* 0x000e340000000800 */
[----:B-1----:R-:W-:Y:S05]  /*26d00*/  @!P1 BRA `(.L_x_12383) ;  /* 0x0000000000709947 */ /* 0x002fea0003800000 */
[-C--:B0-----:R-:W-:Y:S02]  /*26d10*/  IABS R5, R4.reuse ;  /* 0x0000000400057213 */ /* 0x081fe40000000000 */
[----:B--2---:R-:W-:Y:S02]  /*26d20*/  IABS R7, R4 ;  /* 0x0000000400077213 */ /* 0x004fe40000000000 */
        /* <DEDUP_REMOVED lines=26> */
.L_x_12383:
[----:B------:R-:W-:Y:S05]  /*26ed0*/  BSYNC B0 ;  /* 0x0000000000007941 */ /* 0x000fea0003800000 */
.L_x_12382:
        /* <DEDUP_REMOVED lines=13> */
[----:B------:R-:W-:Y:S02]  /*26fb0*/  VOTEU.ANY UR4, UPT, PT ;  /* 0x0000000000047886 */ /* 0x000fe400038e0100 */
[----:B------:R-:W3:Y:S08]  /*26fc0*/  FLO.U32 R0, UR4 ;  /* 0x0000000400007d00 */ /* 0x000ef000080e0000 */
[----:B------:R-:W4:Y:S01]  /*26fd0*/  POPC R5, UR4 ;  /* 0x0000000400057d09 */ /* 0x000f220008000000 */
[----:B---3--:R-:W-:-:S02]  /*26fe0*/  ISETP.EQ.U32.AND P0, PT, R0, R3, PT ;  /* 0x000000030000720c */ /* 0x008fc40003f02070 */
[----:B------:R-:W4:Y:S11]  /*26ff0*/  LDC.64 R2, c[0x0][0xd60] ;  /* 0x00035800ff027b82 */ /* 0x000f360000000a00 */
[----:B----4-:R-:W3:Y:S01]  /*27000*/  @P0 ATOMG.E.ADD.STRONG.GPU PT, R3, desc[UR40][R2.64], R5 ;  /* 0x00000005020309a8 */ /* 0x010ee200081ee1e8 */
[----:B0-----:R-:W0:Y:S02]  /*27010*/  S2R R4, SR_LTMASK ;  /* 0x0000000000047919 */ /* 0x001e240000003900 */
[----:B0-----:R-:W-:-:S04]  /*27020*/  LOP3.LUT R4, R4, UR4, RZ, 0xc0, !PT ;  /* 0x0000000404047c12 */ /* 0x001fc8000f8ec0ff */
[----:B--2---:R-:W0:Y:S01]  /*27030*/  POPC R7, R4 ;  /* 0x0000000400077309 */ /* 0x004e220000000000 */
[----:B---3--:R-:W0:Y:S02]  /*27040*/  SHFL.IDX PT, R0, R3, R0, 0x1f ;  /* 0x00001f0003007589 */ /* 0x008e2400000e0000 */
[----:B0-----:R-:W-:-:S05]  /*27050*/  IADD3 R0, R0, UR37, R7 ;  /* 0x0000002500007c10 */ /* 0x001fca000fffe007 */
[----:B------:R3:W-:Y:S01]  /*27060*/  STL [R1+0x470], R0 ;  /* 0x0004700001007387 */ /* 0x0007e20000100800 */
[----:B------:R-:W-:Y:S05]  /*27070*/  BRA `(.L_x_12386) ;  /* 0x00000048005c7947 */ /* 0x000fea0003800000 */
.L_x_12385:
        /* <DEDUP_REMOVED lines=12> */
[----:B--2---:R-:W-:-:S02]  /*27140*/  IMAD.U32 R7, RZ, RZ, UR9 ;  /* 0x00000009ff077e24 */ /* 0x004fc4000f8e00ff */
[----:B------:R-:W-:Y:S02]  /*27150*/  IMAD.U32 R10, RZ, RZ, UR4 ;  /* 0x00000004ff0a7e24 */ /* 0x000fe4000f8e00ff */
[----:B------:R-:W-:Y:S02]  /*27160*/  IMAD.U32 R11, RZ, RZ, UR5 ;  /* 0x00000005ff0b7e24 */ /* 0x000fe4000f8e00ff */
[----:B-1----:R-:W-:Y:S02]  /*27170*/  IMAD.MOV.U32 R8, RZ, RZ, 0x70 ;  /* 0x00000070ff087424 */ /* 0x002fe400078e00ff */
[----:B------:R-:W-:Y:S02]  /*27180*/  IMAD.MOV.U32 R12, RZ, RZ, 0x1 ;  /* 0x00000001ff0c7424 */ /* 0x000fe400078e00ff */
[----:B------:R-:W-:-:S07]  /*27190*/  IMAD.MOV.U32 R13, RZ, RZ, RZ ;  /* 0x000000ffff0d7224 */ /* 0x000fce00078e00ff */
[----:B------:R-:W-:-:S07]  /*271a0*/  LEPC R20, `(.L_x_12388) ;  /* 0x000000001014794e */ /* 0x000fce0000000000 */
[----:B0-----:R-:W-:Y:S05]  /*271b0*/  CALL.ABS.NOINC R2 ;  /* 0x0000000002007343 */ /* 0x001fea0003c00000 */
.L_x_12388:
[----:B------:R-:W-:Y:S05]  /*271c0*/  BSYNC B6 ;  /* 0x0000000000067941 */ /* 0x000fea0003800000 */
.L_x_12387:
        /* <DEDUP_REMOVED lines=9> */
[----:B0-----:R-:W-:Y:S02]  /*27260*/  IMAD.U32 R4, RZ, RZ, UR6 ;  /* 0x00000006ff047e24 */ /* 0x001fe4000f8e00ff */
[----:B------:R-:W-:Y:S02]  /*27270*/  IMAD.U32 R5, RZ, RZ, UR7 ;  /* 0x00000007ff057e24 */ /* 0x000fe4000f8e00ff */
[----:B------:R-:W-:Y:S02]  /*27280*/  IMAD.U32 R6, RZ, RZ, UR8 ;  /* 0x00000008ff067e24 */ /* 0x000fe4000f8e00ff */
[----:B--2---:R-:W-:-:S02]  /*27290*/  IMAD.U32 R7, RZ, RZ, UR9 ;  /* 0x00000009ff077e24 */ /* 0x004fc4000f8e00ff */
[----:B------:R-:W-:Y:S02]  /*272a0*/  IMAD.U32 R10, RZ, RZ, UR4 ;  /* 0x00000004ff0a7e24 */ /* 0x000fe4000f8e00ff */
[----:B------:R-:W-:Y:S02]  /*272b0*/  IMAD.U32 R11, RZ, RZ, UR5 ;  /* 0x00000005ff0b7e24 */ /* 0x000fe4000f8e00ff */
[----:B-1----:R-:W-:Y:S02]  /*272c0*/  IMAD.MOV.U32 R8, RZ, RZ, 0x70 ;  /* 0x00000070ff087424 */ /* 0x002fe400078e00ff */
[----:B------:R-:W-:Y:S02]  /*272d0*/  IMAD.MOV.U32 R12, RZ, RZ, 0x1 ;  /* 0x00000001ff0c7424 */ /* 0x000fe400078e00ff */
[----:B---3--:R-:W-:-:S07]  /*272e0*/  IMAD.MOV.U32 R13, RZ, RZ, RZ ;  /* 0x000000ffff0d7224 */ /* 0x008fce00078e00ff */
[----:B------:R-:W-:-:S07]  /*272f0*/  LEPC R20, `(.L_x_12391) ;  /* 0x000000001014794e */ /* 0x000fce0000000000 */
[----:B----4-:R-:W-:Y:S05]  /*27300*/  CALL.ABS.NOINC R2 ;  /* 0x0000000002007343 */ /* 0x010fea0003c00000 */
.L_x_12391:
        /* <DEDUP_REMOVED lines=15> */
.L_x_12390:
[----:B------:R-:W-:Y:S05]  /*27400*/  BSYNC B6 ;  /* 0x0000000000067941 */ /* 0x000fea0003800000 */
.L_x_12389:
        /* <DEDUP_REMOVED lines=9> */
[----:B------:R2:W1:Y:S01]  /*274a0*/  @P0 LDG.E R7, desc[UR40][R2.64] ;  /* 0x0000002802070981 */ /* 0x000462000c1e1900 */
[----:B---3--:R-:W-:Y:S01]  /*274b0*/  VIADD R0, R16, 0xffffffff ;  /* 0xffffffff10007836 */ /* 0x008fe20000000000 */
[----:B--2---:R-:W2:Y:S02]  /*274c0*/  LDC.64 R2, c[0x0][0x418] ;  /* 0x00010600ff027b82 */ /* 0x004ea40000000a00 */
[----:B--2---:R-:W-:Y:S01]  /*274d0*/  LOP3.LUT P0, RZ, R2, UR4, RZ, 0xfc, !PT ;  /* 0x0000000402ff7c12 */ /* 0x004fe2000f80fcff */
[----:B------:R-:W-:-:S03]  /*274e0*/  UMOV UR4, 0xffffffff ;  /* 0xffffffff00047882 */ /* 0x000fc60000000000 */
[----:B------:R-:W-:Y:S02]  /*274f0*/  LOP3.LUT P0, RZ, R3, UR5, RZ, 0xfc, P0 ;  /* 0x0000000503ff7c12 */ /* 0x000fe4000800fcff */
[----:B-1----:R-:W-:Y:S01]  /*27500*/  SHF.R.S32.HI R8, RZ, 0x1f, R7 ;  /* 0x0000001fff087819 */ /* 0x002fe20000011407 */
[----:B------:R1:W-:Y:S01]  /*27510*/  STL [R1+0x474], R7 ;  /* 0x0004740701007387 */ /* 0x0003e20000100800 */
[----:B------:R-:W-:-:S03]  /*27520*/  SEL R16, R7, RZ, !P0 ;  /* 0x000000ff07107207 */ /* 0x000fc60004000000 */
[----:B------:R1:W-:Y:S01]  /*27530*/  STL [R1+0x478], R8 ;  /* 0x0004780801007387 */ /* 0x0003e20000100800 */
[----:B------:R-:W-:Y:S05]  /*27540*/  BRA.DIV UR4, `(.L_x_12392) ;  /* 0x0000005e04347947 */ /* 0x000fea000b800000 */
[----:B0-----:R-:W0:Y:S02]  /*27550*/  S2R R4, SR_TID.X ;  /* 0x0000000000047919 */ /* 0x001e240000002100 */
[----:B0-----:R-:W-:-:S04]  /*27560*/  SHF.R.U32.HI R4, RZ, 0x5, R4 ;  /* 0x00000005ff047819 */ /* 0x001fc80000011604 */
[----:B------:R-:W-:-:S05]  /*27570*/  LOP3.LUT R4, R4, 0x3, RZ, 0xc0, !PT ;  /* 0x0000000304047812 */ /* 0x000fca00078ec0ff */
[----:B------:R0:W2:Y:S02]  /*27580*/  SHFL.IDX PT, R14, R4, RZ, 0x1f ;  /* 0x00001fff040e7589 */ /* 0x0000a400000e0000 */
.L_x_12505:
[----:B0-----:R-:W3:Y:S01]  /*27590*/  LDL.LU R4, [R1+0x490] ;  /* 0x0004900001047983 */ /* 0x001ee20000300800 */
[----:B------:R-:W-:Y:S02]  /*275a0*/  PLOP3.LUT P1, PT, PT, PT, PT, 0x8, 0x0 ;  /* 0x000000000000781c */ /* 0x000fe40003f2e170 */
[----:B--2---:R-:W-:Y:S01]  /*275b0*/  ISETP.NE.AND P0, PT, R14, RZ, PT ;  /* 0x000000ff0e00720c */ /* 0x004fe20003f05270 */
[----:B------:R0:W-:Y:S01]  /*275c0*/  STL [R1+0x4a4], R0 ;  /* 0x0004a40001007387 */ /* 0x0001e20000100800 */
[----:B---3--:R-:W-:-:S09]  /*275d0*/  LOP3.LUT R4, R4, 0xfffffffe, RZ, 0xc0, !PT ;  /* 0xfffffffe04047812 */ /* 0x008fd200078ec0ff */
[----:B------:R-:W-:-:S05]  /*275e0*/  @P1 LOP3.LUT R4, R4, 0x1, RZ, 0xfc, !PT ;  /* 0x0000000104041812 */ /* 0x000fca00078efcff */
[----:B------:R0:W-:Y:S01]  /*275f0*/  STL [R1+0x490], R4 ;  /* 0x0004900401007387 */ /* 0x0001e20000100800 */
[----:B------:R-:W-:Y:S05]  /*27600*/  @P0 BRA `(.L_x_12393) ;  /* 0x00000004000c0947 */ /* 0x000fea0003800000 */
[----:B------:R-:W-:-:S03]  /*27610*/  UMOV UR4, 0xffffffff ;  /* 0xffffffff00047882 */ /* 0x000fc60000000000 */
[----:B------:R-:W-:Y:S05]  /*27620*/  BRA.DIV UR4, `(.L_x_12394) ;  /* 0x0000005e04307947 */ /* 0x000fea000b800000 */
[----:B------:R-:W-:-:S13]  /*27630*/  ELECT P6, URZ, PT ;  /* 0x00000000003f782f */ /* 0x000fda00038c0000 */
.L_x_12508:
[----:B------:R-:W-:Y:S05]  /*27640*/  @!P6 BRA `(.L_x_12393) ;  /* 0x0000000000fce947 */ /* 0x000fea0003800000 */
[----:B------:R-:W-:-:S04]  /*27650*/  ISETP.NE.U32.AND P0, PT, R2, RZ, PT ;  /* 0x000000ff0200720c */ /* 0x000fc80003f05070 */
[----:B------:R-:W-:-:S13]  /*27660*/  ISETP.NE.AND.EX P0, PT, R3, RZ, PT, P0 ;  /* 0x000000ff0300720c */ /* 0x000fda0003f05300 */
[----:B------:R-:W-:Y:S05]  /*27670*/  @!P0 BRA `(.L_x_12395) ;  /* 0x0000000000508947 */ /* 0x000fea0003800000 */
[----:B------:R-:W2:Y:S01]  /*27680*/  LDC R6, c[0x0][0x43c] ;  /* 0x00010f00ff067b82 */ /* 0x000ea20000000800 */
[----:B------:R-:W-:Y:S01]  /*27690*/  IMAD.MOV.U32 R9, RZ, RZ, R0 ;  /* 0x000000ffff097224 */ /* 0x000fe200078e0000 */
[----:B------:R-:W-:-:S03]  /*276a0*/  ULDC.64 UR4, c[0x0][0x428] ;  /* 0x00010a0000047ab9 */ /* 0x000fc60000000a00 */
[----:B0-----:R-:W-:Y:S01]  /*276b0*/  IMAD.MOV.U32 R0, RZ, RZ, R9 ;  /* 0x000000ffff007224 */ /* 0x001fe200078e0009 */
[----:B--2---:R-:W-:-:S13]  /*276c0*/  ISETP.NE.AND P0, PT, R6, 0x1, PT ;  /* 0x000000010600780c */ /* 0x004fda0003f05270 */
        /* <DEDUP_REMOVED lines=15> */
.L_x_12395:
[----:B--2---:R-:W2:Y:S01]  /*277c0*/  LDL R2, [R1+0x484] ;  /* 0x0004840001027983 */ /* 0x004ea20000100800 */
[----:B0-----:R-:W-:Y:S01]  /*277d0*/  IMAD R0, R19, 0x8, R18 ;  /* 0x0000000813007824 */ /* 0x001fe200078e0212 */
[----:B--2---:R-:W-:-:S04]  /*277e0*/  SHF.L.U32 R2, R2, 0x1f, RZ ;  /* 0x0000001f02027819 */ /* 0x004fc800000006ff */
[----:B------:R-:W0:Y:S02]  /*277f0*/  SYNCS.PHASECHK.TRANS64.TRYWAIT P0, [R0+URZ+0x32440], R2 ;  /* 0x03244002000075a7 */ /* 0x000e24000800017f */
[----:B0-----:R-:W-:Y:S05]  /*27800*/  @!P0 BRA `(.L_x_12396) ;  /* 0x0000005800d88947 */ /* 0x001fea0003800000 */
.L_x_12509:
[----:B------:R-:W2:Y:S02]  /*27810*/  S2R R3, SR_TID.X ;  /* 0x0000000000037919 */ /* 0x000ea40000002100 */
[----:B--2---:R-:W-:-:S04]  /*27820*/  LOP3.LUT R3, R3, 0x7f, RZ, 0xc0, !PT ;  /* 0x0000007f03037812 */ /* 0x004fc800078ec0ff */
[----:B------:R-:W-:-:S13]  /*27830*/  ISETP.NE.AND P0, PT, R3, RZ, PT ;  /* 0x000000ff0300720c */ /* 0x000fda0003f05270 */
        /* <DEDUP_REMOVED lines=8> */
.L_x_12397:
        /* <DEDUP_REMOVED lines=24> */
.L_x_12393:
[----:B--2---:R-:W2:Y:S04]  /*27a40*/  LDL R2, [R1+0x47c] ;  /* 0x00047c0001027983 */ /* 0x004ea80000100800 */
[----:B------:R-:W3:Y:S01]  /*27a50*/  LDL R3, [R1+0x49c] ;  /* 0x00049c0001037983 */ /* 0x000ee20000100800 */
[----:B------:R-:W-:Y:S05]  /*27a60*/  WARPSYNC.ALL ;  /* 0x0000000000007948 */ /* 0x000fea0003800000 */
[----:B------:R-:W-:Y:S01]  /*27a70*/  ULDC.64 UR4, c[0x0][0xaf8] ;  /* 0x0002be0000047ab9 */ /* 0x000fe20000000a00 */
[----:B0-----:R-:W-:Y:S01]  /*27a80*/  VIADD R0, R18, 0x18400 ;  /* 0x0001840012007836 */ /* 0x001fe20000000000 */
[----:B------:R-:W-:Y:S01]  /*27a90*/  BAR.SYNC.DEFER_BLOCKING 0x8, 0x180 ;  /* 0x0206000000007b1d */ /* 0x000fe20000010000 */
[----:B------:R-:W-:-:S03]  /*27aa0*/  ISETP.NE.U32.AND P0, PT, RZ, UR4, PT ;  /* 0x00000004ff007c0c */ /* 0x000fc6000bf05070 */
[----:B------:R-:W-:Y:S02]  /*27ab0*/  LOP3.LUT P1, RZ, R0, 0x3ff, RZ, 0xc0, !PT ;  /* 0x000003ff00ff7812 */ /* 0x000fe4000782c0ff */
[----:B------:R-:W-:Y:S01]  /*27ac0*/  ISETP.NE.AND.EX P0, PT, RZ, UR5, PT, P0 ;  /* 0x00000005ff007c0c */ /* 0x000fe2000bf05300 */
[----:B------:R-:W-:Y:S01]  /*27ad0*/  BSSY B6, `(.L_x_12398) ;  /* 0x0000019000067945 */ /* 0x000fe20003800000 */
[----:B--2---:R-:W-:-:S04]  /*27ae0*/  SHF.R.S32.HI R0, RZ, 0x1f, R2 ;  /* 0x0000001fff007819 */ /* 0x004fc80000011402 */
[----:B------:R-:W-:Y:S02]  /*27af0*/  SEL R4, R0, RZ, !P0 ;  /* 0x000000ff00047207 */ /* 0x000fe40004000000 */
[----:B---3--:R-:W-:Y:S02]  /*27b00*/  SHF.R.S32.HI R3, RZ, 0x1f, R3 ;  /* 0x0000001fff037819 */ /* 0x008fe40000011403 */
        /* <DEDUP_REMOVED lines=20> */
[----:B0-----:R-:W-:Y:S05]  /*27c50*/  CALL.ABS.NOINC R2 ;  /* 0x0000000002007343 */ /* 0x001fea0003c00000 */
.L_x_12399:
[----:B------:R-:W-:Y:S05]  /*27c60*/  BSYNC B6 ;  /* 0x0000000000067941 */ /* 0x000fea0003800000 */
.L_x_12398:
[----:B------:R-:W2:Y:S01]  /*27c70*/  LDL R11, [R1+0x494] ;  /* 0x00049400010b7983 */ /* 0x000ea20000100800 */
[----:B-1----:R-:W1:Y:S01]  /*27c80*/  LDC R7, c[0x0][0x448] ;  /* 0x00011200ff077b82 */ /* 0x002e620000000800 */
        /* <DEDUP_REMOVED lines=15> */
[----:B--2---:R-:W-:-:S04]  /*27d80*/  IMAD.IADD R5, R0, 0x1, R11 ;  /* 0x0000000100057824 */ /* 0x004fc800078e020b */
        /* <DEDUP_REMOVED lines=44> */
[----:B------:R-:W0:Y:S01]  /*28050*/  SHFL.IDX PT, R5, R3, RZ, 0x181f ;  /* 0x00181fff03057589 */ /* 0x000e2200000e0000 */
[----:B--2---:R-:W-:-:S03]  /*28060*/  IMAD R2, R4, R7, RZ ;  /* 0x0000000704027224 */ /* 0x004fc600078e02ff */
[----:B------:R-:W1:Y:S01]  /*28070*/  SHFL.IDX PT, R4, R0, RZ, 0x181f ;  /* 0x00181fff00047589 */ /* 0x000e6200000e0000 */
[----:B---3--:R-:W-:-:S03]  /*28080*/  IMAD.IADD R10, R10, 0x1, R6 ;  /* 0x000000010a0a7824 */ /* 0x008fc600078e0206 */
[----:B------:R-:W2:Y:S01]  /*28090*/  SHFL.IDX PT, R6, R3, 0x1, 0x181f ;  /* 0x00381f0003067f89 */ /* 0x000ea200000e0000 */
[C---:B------:R-:W-:Y:S01]  /*280a0*/  VIADD R11, R10.reuse, 0x10 ;  /* 0x000000100a0b7836 */ /* 0x040fe20000000000 */
[CC--:B------:R-:W-:Y:S02]  /*280b0*/  ISETP.GE.AND P1, PT, R10.reuse, R2.reuse, PT ;  /* 0x000000020a00720c */ /* 0x0c0fe40003f26270 */
[----:B------:R-:W3:Y:S02]  /*280c0*/  SHFL.IDX PT, R7, R0, 0x1, 0x181f ;  /* 0x00381f0000077f89 */ /* 0x000ee400000e0000 */
[----:B------:R-:W-:Y:S02]  /*280d0*/  ISETP.GE.AND P2, PT, R11, R2, PT ;  /* 0x000000020b00720c */ /* 0x000fe40003f46270 */
[----:B------:R4:W-:Y:S04]  /*280e0*/  STL [R1+0x4c8], R11 ;  /* 0x0004c80b01007387 */ /* 0x0009e80000100800 */
[----:B------:R-:W-:Y:S03]  /*280f0*/  STL [R1+0x494], R10 ;  /* 0x0004940a01007387 */ /* 0x000fe60000100800 */
[----:B0-----:R-:W-:Y:S01]  /*28100*/  @!P1 LEA R5, P3, R9, R5, 0x1 ;  /* 0x0000000509059211 */ /* 0x001fe200078608ff */
[----:B----4-:R-:W-:-:S04]  /*28110*/  VIADD R11, R10, 0x20 ;  /* 0x000000200a0b7836 */ /* 0x010fc80000000000 */
[----:B-1----:R-:W-:Y:S01]  /*28120*/  @!P1 IMAD.X R4, RZ, RZ, R4, P3 ;  /* 0x000000ffff049224 */ /* 0x002fe200018e0604 */
[----:B------:R-:W-:Y:S04]  /*28130*/  STL [R1+0x4cc], R11 ;  /* 0x0004cc0b01007387 */ /* 0x000fe80000100800 */
[----:B------:R-:W-:-:S04]  /*28140*/  @!P1 LOP3.LUT R5, R5, R4, RZ, 0x3c, !PT ;  /* 0x0000000405059212 */ /* 0x000fc800078e3cff */
[----:B------:R-:W-:-:S04]  /*28150*/  @!P1 LOP3.LUT R4, R5, R4, RZ, 0x3c, !PT ;  /* 0x0000000405049212 */ /* 0x000fc800078e3cff */
[----:B------:R-:W-:-:S05]  /*28160*/  @!P1 LOP3.LUT R5, R5, R4, RZ, 0x3c, !PT ;  /* 0x0000000405059212 */ /* 0x000fca00078e3cff */
[----:B-----5:R2:W-:Y:S02]  /*28170*/  @!P1 LDGSTS.E.BYPASS.LTC128B.128 [R8+0x18400], desc[UR40][R4.64], !P0 ;  /* 0x1840000004089fae */ /* 0x0205e4000c101d68 */
[----:B--2---:R-:W-:Y:S02]  /*28180*/  @!P2 LEA R5, P1, R9, R6, 0x1 ;  /* 0x000000060905a211 */ /* 0x004fe400078208ff */
[----:B------:R-:W-:Y:S03]  /*28190*/  SHFL.IDX PT, R6, R0, 0x2, 0x181f ;  /* 0x00581f0000067f89 */ /* 0x000fe600000e0000 */
[----:B---3--:R-:W-:Y:S01]  /*281a0*/  @!P2 IMAD.X R4, RZ, RZ, R7, P1 ;  /* 0x000000ffff04a224 */ /* 0x008fe200008e0607 */
        /* <DEDUP_REMOVED lines=58> */
.L_x_12526:
        /* <DEDUP_REMOVED lines=12> */
.L_x_12401:
        /* <DEDUP_REMOVED lines=8> */
[----:B------:R-:W-:-:S03]  /*28690*/  ULDC.64 UR4, c[0x0][0x398] ;  /* 0x0000e60000047ab9 */ /* 0x000fc60000000a00 */
[----:B0-----:R-:W3:Y:S01]  /*286a0*/  LDL.LU R3, [R1+0x49c] ;  /* 0x00049c0001037983 */ /* 0x001ee20000300800 */
[----:B------:R-:W-:Y:S01]  /*286b0*/  VIADD R2, R18, 0x22400 ;  /* 0x0002240012027836 */ /* 0x000fe20000000000 */
[----:B------:R0:W-:Y:S01]  /*286c0*/  SYNCS.ARRIVE.TRANS64.A1T0 RZ, [R18+URZ+0x32400], RZ ;  /* 0x032400ff12ff79a7 */ /* 0x0001e2000810003f */
[----:B------:R-:W-:Y:S03]  /*286d0*/  BSSY B6, `(.L_x_12402) ;  /* 0x0000019000067945 */ /* 0x000fe60003800000 */
        /* <DEDUP_REMOVED lines=24> */
.L_x_12403:
[----:B------:R-:W-:Y:S05]  /*28860*/  BSYNC B6 ;  /* 0x0000000000067941 */ /* 0x000fea0003800000 */
.L_x_12402:
[----:B------:R-:W2:Y:S01]  /*28870*/  LDL.LU R5, [R1+0x49c] ;  /* 0x00049c0001057983 */ /* 0x000ea20000300800 */
[----:B------:R-:W1:Y:S01]  /*28880*/  LDC R7, c[0x0][0x448] ;  /* 0x00011200ff077b82 */ /* 0x000e620000000800 */
[----:B------:R-:W-:Y:S01]  /*28890*/  ULDC.64 UR4, c[0x0][0x3d8] ;  /* 0x0000f60000047ab9 */ /* 0x000fe20000000a00 */
[----:B------:R-:W-:Y:S01]  /*288a0*/  ULDC.64 UR6, c[0x0][0x390] ;  /* 0x0000e40000067ab9 */ /* 0x000fe20000000a00 */
[----:B0-----:R-:W2:Y:S04]  /*288b0*/  LDL.LU.64 R2, [R1+0x4c0] ;  /* 0x0004c00001027983 */ /* 0x001ea80000300a00 */
[----:B------:R-:W3:Y:S04]  /*288c0*/  LDL.LU R0, [R1+0x4d0] ;  /* 0x0004d00001007983 */ /* 0x000ee80000300800 */
[----:B------:R-:W4:Y:S04]  /*288d0*/  LDL.LU R4, [R1+0x4ac] ;  /* 0x0004ac0001047983 */ /* 0x000f280000300800 */
[----:B------:R-:W5:Y:S01]  /*288e0*/  LDL.LU R8, [R1+0x498] ;  /* 0x0004980001087983 */ /* 0x000f620000300800 */
[----:B------:R-:W0:Y:S01]  /*288f0*/  S2R R9, SR_TID.X ;  /* 0x0000000000097919 */ /* 0x000e220000002100 */
[----:B-1----:R-:W-:Y:S01]  /*28900*/  ISETP.NE.AND P0, PT, R7, 0x1, PT ;  /* 0x000000010700780c */ /* 0x002fe20003f05270 */
[----:B--2---:R-:W-:-:S12]  /*28910*/  IMAD.MOV.U32 R3, RZ, RZ, R5 ;  /* 0x000000ffff037224 */ /* 0x004fd800078e0005 */
[----:B------:R-:W1:Y:S01]  /*28920*/  @P0 LDC R5, c[0x0][0x450] ;  /* 0x00011400ff050b82 */ /* 0x000e620000000800 */
[----:B------:R-:W-:-:S04]  /*28930*/  IMAD.WIDE.U32 R2, R17, UR4, R2 ;  /* 0x0000000411027c25 */ /* 0x000fc8000f8e0002 */
[----:B------:R-:W-:Y:S01]  /*28940*/  IMAD R3, R17, UR5, R3 ;  /* 0x0000000511037c24 */ /* 0x000fe2000f8e0203 */
[----:B------:R-:W-:Y:S02]  /*28950*/  ULDC.64 UR4, c[0x0][0x3e0] ;  /* 0x0000f80000047ab9 */ /* 0x000fe40000000a00 */
[----:B---3--:R-:W-:Y:S02]  /*28960*/  IMAD R0, R0, UR4, RZ ;  /* 0x0000000400007c24 */ /* 0x008fe4000f8e02ff */
[----:B----4-:R-:W-:-:S04]  /*28970*/  IMAD.WIDE.U32 R2, R4, UR4, R2 ;  /* 0x0000000404027c25 */ /* 0x010fc8000f8e0002 */
[----:B------:R-:W-:Y:S01]  /*28980*/  IMAD R0, R4, UR5, R0 ;  /* 0x0000000504007c24 */ /* 0x000fe2000f8e0200 */
[----:B------:R-:W-:Y:S01]  /*28990*/  ULDC.64 UR4, c[0x0][0x3d0] ;  /* 0x0000f40000047ab9 */ /* 0x000fe20000000a00 */
[----:B------:R-:W2:Y:S02]  /*289a0*/  @P0 LDC R4, c[0x0][0x44c] ;  /* 0x00011300ff040b82 */ /* 0x000ea40000000800 */
[----:B------:R-:W-:Y:S02]  /*289b0*/  IMAD.IADD R3, R3, 0x1, R0 ;  /* 0x0000000103037824 */ /* 0x000fe400078e0200 */
[----:B-----5:R-:W-:Y:S02]  /*289c0*/  IMAD.MOV.U32 R0, RZ, RZ, R8 ;  /* 0x000000ffff007224 */ /* 0x020fe400078e0008 */
[----:B--2---:R-:W-:-:S05]  /*289d0*/  @P0 IMAD.HI.U32 R4, R8, R4, RZ ;  /* 0x0000000408040227 */ /* 0x004fca00078e00ff */
[----:B-1----:R-:W-:-:S04]  /*289e0*/  @P0 SHF.R.U32.HI R0, RZ, R5, R4 ;  /* 0x00000005ff000219 */ /* 0x002fc80000011604 */
[--C-:B------:R-:W-:Y:S01]  /*289f0*/  SHF.R.S32.HI R4, RZ, 0x1f, R0.reuse ;  /* 0x0000001fff047819 */ /* 0x100fe20000011400 */
[----:B------:R-:W-:Y:S02]  /*28a00*/  IMAD.MOV R6, RZ, RZ, -R0 ;  /* 0x000000ffff067224 */ /* 0x000fe400078e0a00 */
[----:B------:R-:W-:-:S04]  /*28a10*/  IMAD.WIDE.U32 R2, R0, UR4, R2 ;  /* 0x0000000400027c25 */ /* 0x000fc8000f8e0002 */
[----:B------:R-:W-:Y:S02]  /*28a20*/  IMAD R4, R4, UR4, RZ ;  /* 0x0000000404047c24 */ /* 0x000fe4000f8e02ff */
[----:B------:R-:W-:Y:S02]  /*28a30*/  IMAD R6, R7, R6, R8 ;  /* 0x0000000607067224 */ /* 0x000fe400078e0208 */
[----:B------:R-:W-:Y:S01]  /*28a40*/  IMAD R0, R0, UR5, R4 ;  /* 0x0000000500007c24 */ /* 0x000fe2000f8e0204 */
[----:B------:R-:W-:Y:S01]  /*28a50*/  ULDC.64 UR4, c[0x0][0x3c8] ;  /* 0x0000f20000047ab9 */ /* 0x000fe20000000a00 */
[----:B0-----:R-:W-:Y:S02]  /*28a60*/  IMAD.SHL.U32 R8, R9, 0x8, RZ ;  /* 0x0000000809087824 */ /* 0x001fe400078e00ff */
[----:B------:R-:W-:Y:S01]  /*28a70*/  IMAD.IADD R3, R3, 0x1, R0 ;  /* 0x0000000103037824 */ /* 0x000fe200078e0200 */
[----:B------:R-:W-:Y:S01]  /*28a80*/  SHF.R.S32.HI R0, RZ, 0x1f, R6 ;  /* 0x0000001fff007819 */ /* 0x000fe20000011406 */
[----:B------:R-:W-:Y:S01]  /*28a90*/  IMAD.SHL.U32 R9, R9, 0x8, RZ ;  /* 0x0000000809097824 */ /* 0x000fe200078e00ff */
[----:B------:R-:W-:Y:S01]  /*28aa0*/  LOP3.LUT R8, R8, 0x38, RZ, 0xc0, !PT ;  /* 0x0000003808087812 */ /* 0x000fe200078ec0ff */
[----:B------:R-:W-:-:S03]  /*28ab0*/  IMAD.WIDE.U32 R4, R6, UR4, R2 ;  /* 0x0000000406047c25 */ /* 0x000fc6000f8e0002 */
[----:B------:R-:W-:Y:S01]  /*28ac0*/  LOP3.LUT R9, R9, 0x38, RZ, 0xc0, !PT ;  /* 0x0000003809097812 */ /* 0x000fe200078ec0ff */
[----:B------:R-:W-:Y:S01]  /*28ad0*/  IMAD R0, R0, UR4, RZ ;  /* 0x0000000400007c24 */ /* 0x000fe2000f8e02ff */
[----:B------:R-:W-:Y:S01]  /*28ae0*/  ULDC UR4, c[0x0][0x3b8] ;  /* 0x0000ee0000047ab9 */ /* 0x000fe20000000800 */
[----:B------:R-:W-:Y:S02]  /*28af0*/  LEA R2, P4, R4, UR6, 0x1 ;  /* 0x0000000604027c11 */ /* 0x000fe4000f8808ff */
[----:B------:R-:W-:Y:S01]  /*28b00*/  IMAD R6, R6, UR5, R0 ;  /* 0x0000000506067c24 */ /* 0x000fe2000f8e0200 */
[C---:B------:R-:W-:Y:S02]  /*28b10*/  LOP3.LUT R11, R9.reuse, 0x40, RZ, 0xfc, !PT ;  /* 0x00000040090b7812 */ /* 0x040fe400078efcff */
[----:B------:R-:W-:Y:S01]  /*28b20*/  LOP3.LUT R10, R9, 0x80, RZ, 0xfc, !PT ;  /* 0x00000080090a7812 */ /* 0x000fe200078efcff */
[----:B------:R-:W-:Y:S01]  /*28b30*/  IMAD.IADD R0, R5, 0x1, R6 ;  /* 0x0000000105007824 */ /* 0x000fe200078e0206 */
[----:B------:R-:W-:-:S02]  /*28b40*/  LOP3.LUT R9, R9, 0xc0, RZ, 0xfc, !PT ;  /* 0x000000c009097812 */ /* 0x000fc400078efcff */
[----:B------:R-:W-:Y:S02]  /*28b50*/  ISETP.GE.AND P3, PT, R8, UR4, PT ;  /* 0x0000000408007c0c */ /* 0x000fe4000bf66270 */
[----:B------:R-:W-:Y:S02]  /*28b60*/  ISETP.GE.AND P2, PT, R11, UR4, PT ;  /* 0x000000040b007c0c */ /* 0x000fe4000bf46270 */
[----:B------:R-:W-:Y:S02]  /*28b70*/  ISETP.GE.AND P1, PT, R10, UR4, PT ;  /* 0x000000040a007c0c */ /* 0x000fe4000bf26270 */
[----:B------:R-:W-:Y:S01]  /*28b80*/  ISETP.GE.AND P0, PT, R9, UR4, PT ;  /* 0x0000000409007c0c */ /* 0x000fe2000bf06270 */
[----:B------:R-:W-:Y:S01]  /*28b90*/  UMOV UR4, 0xffffffff ;  /* 0xffffffff00047882 */ /* 0x000fe20000000000 */
[----:B------:R-:W-:Y:S02]  /*28ba0*/  LEA.HI.X R0, R4, UR7, R0, 0x1, P4 ;  /* 0x0000000704007c11 */ /* 0x000fe4000a0f0c00 */
[----:B------:R-:W-:Y:S09]  /*28bb0*/  BRA.DIV UR4, `(.L_x_12404) ;  /* 0x0000005204c87947 */ /* 0x000ff2000b800000 */
[----:B------:R-:W2:Y:S04]  /*28bc0*/  LDL.LU R10, [R1+0x4a0] ;  /* 0x0004a000010a7983 */ /* 0x000ea80000300800 */
[----:B------:R-:W3:Y:S04]  /*28bd0*/  LDL.LU R5, [R1+0x494] ;  /* 0x0004940001057983 */ /* 0x000ee80000300800 */
[----:B------:R-:W4:Y:S04]  /*28be0*/  LDL.LU R4, [R1+0x4c8] ;  /* 0x0004c80001047983 */ /* 0x000f280000300800 */
[----:B------:R-:W5:Y:S04]  /*28bf0*/  LDL R9, [R1+0x480] ;  /* 0x0004800001097983 */ /* 0x000f680000100800 */
[----:B------:R-:W5:Y:S04]  /*28c00*/  LDL.LU R11, [R1+0x4cc] ;  /* 0x0004cc00010b7983 */ /* 0x000f680000300800 */
[----:B------:R-:W5:Y:S04]  /*28c10*/  LDL.LU R12, [R1+0x4d8] ;  /* 0x0004d800010c7983 */ /* 0x000f680000300800 */
[----:B------:R-:W-:Y:S01]  /*28c20*/  SHFL.IDX PT, R6, R0, 0x1, 0x181f ;  /* 0x00381f0000067f89 */ /* 0x000fe200000e0000 */
[----:B--2---:R-:W-:-:S03]  /*28c30*/  IMAD R3, R10, R7, RZ ;  /* 0x000000070a037224 */ /* 0x004fc600078e02ff */
[----:B------:R-:W2:Y:S02]  /*28c40*/  LDL.LU R10, [R1+0x4d4] ;  /* 0x0004d400010a7983 */ /* 0x000ea40000300800 */
[-C--:B---3--:R-:W-:Y:S02]  /*28c50*/  ISETP.GE.AND P5, PT, R5, R3.reuse, PT ;  /* 0x000000030500720c */ /* 0x088fe40003fa6270 */
[----:B------:R-:W0:Y:S01]  /*28c60*/  SHFL.IDX PT, R5, R2, RZ, 0x181f ;  /* 0x00181fff02057589 */ /* 0x000e2200000e0000 */
[----:B----4-:R-:W-:-:S03]  /*28c70*/  ISETP.GE.AND P4, PT, R4, R3, PT ;  /* 0x000000030400720c */ /* 0x010fc60003f86270 */
[----:B------:R-:W1:Y:S07]  /*28c80*/  SHFL.IDX PT, R4, R0, RZ, 0x181f ;  /* 0x00181fff00047589 */ /* 0x000e6e00000e0000 */
        /* <DEDUP_REMOVED lines=17> */
[----:B------:R-:W3:Y:S04]  /*28da0*/  LDL.LU R11, [R1+0x4dc] ;  /* 0x0004dc00010b7983 */ /* 0x000ee80000300800 */
        /* <DEDUP_REMOVED lines=47> */
.L_x_12544:
        /* <DEDUP_REMOVED lines=14> */
.L_x_12406:
[----:B------:R-:W-:Y:S05]  /*29180*/  BSYNC B0 ;  /* 0x0000000000007941 */ /* 0x000fea0003800000 */
.L_x_12405:
[----:B------:R-:W-:Y:S01]  /*29190*/  NOP ;  /* 0x0000000000007918 */ /* 0x000fe20000000000 */
[----:B------:R-:W-:-:S13]  /*291a0*/  PLOP3.LUT P0, PT, PT, PT, PT, 0x80, 0x0 ;  /* 0x000000000000781c */ /* 0x000fda0003f0f070 */
.L_x_12407:
        /* <DEDUP_REMOVED lines=18> */
.L_x_12545:
[----:B------:R-:W-:Y:S05]  /*292d0*/  BSYNC B0 ;  /* 0x0000000000007941 */ /* 0x000fea0003800000 */
.L_x_12408:
        /* <DEDUP_REMOVED lines=13> */
.L_x_12546:
[----:B------:R-:W-:Y:S05]  /*293b0*/  BSYNC B1 ;  /* 0x0000000000017941 */ /* 0x000fea0003800000 */
.L_x_12412:
        /* <DEDUP_REMOVED lines=9> */
.L_x_12415:
[----:B------:R-:W-:Y:S05]  /*29450*/  BSYNC B1 ;  /* 0x0000000000017941 */ /* 0x000fea0003800000 */
.L_x_12414:
        /* <DEDUP_REMOVED lines=12> */
.L_x_12416:
        /* <DEDUP_REMOVED lines=15> */
.L_x_12417:
        /* <DEDUP_REMOVED lines=15> */
.L_x_12418:
        /* <DEDUP_REMOVED lines=15> */
.L_x_12419:
        /* <DEDUP_REMOVED lines=10> */
.L_x_12411:
[----:B------:R-:W-:Y:S05]  /*29890*/  BSYNC B0 ;  /* 0x0000000000007941 */ /* 0x000fea0003800000 */
.L_x_12410:
        /* <DEDUP_REMOVED lines=8> */
[----:B------:R-:W5:Y:S04]  /*29920*/  LDL.LU R7, [R1+0x4f0] ;  /* 0x0004f00001077983 */ /* 0x000f680000300800 */
[----:B--2---:R-:W2:Y:S04]  /*29930*/  LDL.LU R6, [R1+0x4b8] ;  /* 0x0004b80001067983 */ /* 0x004ea80000300800 */
[----:B------:R-:W2:Y:S01]  /*29940*/  LDL.LU R4, [R1+0x4f4] ;  /* 0x0004f40001047983 */ /* 0x000ea20000300800 */
[----:B------:R-:W-:Y:S01]  /*29950*/  BSSY B2, `(.L_x_12422) ;  /* 0x00000ad000027945 */ /* 0x000fe20003800000 */
[----:B---3--:R-:W-:-:S04]  /*29960*/  VIADD R2, R9, 0x1 ;  /* 0x0000000109027836 */ /* 0x008fc80000000000 */
[----:B----4-:R-:W-:Y:S01]  /*29970*/  IMAD R2, R2, R8, RZ ;  /* 0x0000000802027224 */ /* 0x010fe200078e02ff */
[----:B------:R-:W-:Y:S02]  /*29980*/  LOP3.LUT R8, RZ, R5, RZ, 0x33, !PT ;  /* 0x00000005ff087212 */ /* 0x000fe400078e33ff */
[----:B-----5:R-:W-:Y:S02]  /*29990*/  LOP3.LUT R3, RZ, R7, RZ, 0x33, !PT ;  /* 0x00000007ff037212 */ /* 0x020fe400078e33ff */
[----:B------:R-:W-:-:S04]  /*299a0*/  LOP3.LUT R2, RZ, R2, RZ, 0x33, !PT ;  /* 0x00000002ff027212 */ /* 0x000fc800078e33ff */
[----:B--2---:R-:W-:Y:S02]  /*299b0*/  VIADDMNMX R2, R2, -R6, R3, !PT ;  /* 0x8000000602027246 */ /* 0x004fe40007800103 */
        /* <DEDUP_REMOVED lines=9> */
[----:B------:R-:W3:Y:S01]  /*29a50*/  LDL R5, [R1+0x490] ;  /* 0x0004900001057983 */ /* 0x000ee20000100800 */
[----:B------:R-:W-:-:S05]  /*29a60*/  VIADD R19, R19, 0x1 ;  /* 0x0000000113137836 */ /* 0x000fca0000000000 */
[----:B------:R-:W-:-:S04]  /*29a70*/  ISETP.NE.AND P0, PT, R19, 0x2, PT ;  /* 0x000000021300780c */ /* 0x000fc80003f05270 */
[----:B------:R-:W-:Y:S01]  /*29a80*/  SEL R2, RZ, 0x1, P0 ;  /* 0x00000001ff027807 */ /* 0x000fe20000000000 */
[----:B------:R-:W-:Y:S01]  /*29a90*/  BSSY B1, `(.L_x_12424) ;  /* 0x0000096000017945 */ /* 0x000fe20003800000 */
[----:B------:R-:W-:Y:S02]  /*29aa0*/  SEL R19, R19, RZ, P0 ;  /* 0x000000ff13137207 */ /* 0x000fe40000000000 */
[----:B--2---:R-:W-:-:S05]  /*29ab0*/  LOP3.LUT R9, R9, R2, RZ, 0x3c, !PT ;  /* 0x0000000209097212 */ /* 0x004fca00078e3cff */
[----:B------:R0:W-:Y:S01]  /*29ac0*/  STL [R1+0x484], R9 ;  /* 0x0004840901007387 */ /* 0x0001e20000100800 */
[----:B---3--:R-:W-:-:S13]  /*29ad0*/  LOP3.LUT P2, RZ, R5, 0x1, RZ, 0xc0, !PT ;  /* 0x0000000105ff7812 */ /* 0x008fda000784c0ff */
[----:B0-----:R-:W-:Y:S05]  /*29ae0*/  @!P2 BRA `(.L_x_12425) ;  /* 0x000000080040a947 */ /* 0x001fea0003800000 */
[----:B------:R-:W-:Y:S02]  /*29af0*/  ULDC.64 UR4, c[0x0][0x418] ;  /* 0x0001060000047ab9 */ /* 0x000fe40000000a00 */
        /* <DEDUP_REMOVED lines=22> */
.L_x_12426:
[----:B------:R-:W1:Y:S01]  /*29c60*/  S2R R2, SR_TID.X ;  /* 0x0000000000027919 */ /* 0x000e620000002100 */
[----:B0-----:R-:W-:Y:S01]  /*29c70*/  SHF.L.U32 R6, R9, 0x1f, RZ ;  /* 0x0000001f09067819 */ /* 0x001fe200000006ff */
[----:B------:R-:W-:Y:S01]  /*29c80*/  BSSY B3, `(.L_x_12427) ;  /* 0x0000006000037945 */ /* 0x000fe20003800000 */
[----:B-1----:R-:W-:Y:S01]  /*29c90*/  LOP3.LUT R3, R2, 0x7f, RZ, 0xc0, !PT ;  /* 0x0000007f02037812 */ /* 0x002fe200078ec0ff */
[----:B------:R-:W-:-:S03]  /*29ca0*/  IMAD R2, R19, 0x8, R18 ;  /* 0x0000000813027824 */ /* 0x000fc600078e0212 */
[----:B------:R-:W-:Y:S01]  /*29cb0*/  ISETP.NE.AND P1, PT, R3, RZ, PT ;  /* 0x000000ff0300720c */ /* 0x000fe20003f25270 */
[----:B------:R-:W0:Y:S02]  /*29cc0*/  SYNCS.PHASECHK.TRANS64.TRYWAIT P0, [R2+URZ+0x32440], R6 ;  /* 0x03244006020075a7 */ /* 0x000e24000800017f */
[----:B0-----:R-:W-:Y:S10]  /*29cd0*/  @!P0 BRA `(.L_x_12428) ;  /* 0x0000005000088947 */ /* 0x001ff40003800000 */
.L_x_12547:
[----:B------:R-:W-:Y:S05]  /*29ce0*/  BSYNC B3 ;  /* 0x0000000000037941 */ /* 0x000fea0003800000 */
.L_x_12427:
[----:B------:R-:W-:Y:S04]  /*29cf0*/  BSSY B3, `(.L_x_12429) ;  /* 0x0000009000037945 */ /* 0x000fe80003800000 */
[----:B------:R-:W-:Y:S05]  /*29d00*/  @P1 BRA `(.L_x_12430) ;  /* 0x00000000001c1947 */ /* 0x000fea0003800000 */
[----:B------:R-:W1:Y:S02]  /*29d10*/  S2R R3, SR_TID.X ;  /* 0x0000000000037919 */ /* 0x000e640000002100 */
[----:B-1----:R-:W-:Y:S01]  /*29d20*/  LOP3.LUT R5, R3, 0x1f, RZ, 0xc0, !PT ;  /* 0x0000001f03057812 */ /* 0x002fe200078ec0ff */
[----:B------:R-:W-:-:S03]  /*29d30*/  IMAD.MOV.U32 R3, RZ, RZ, 0x3000 ;  /* 0x00003000ff037424 */ /* 0x000fc600078e00ff */
[----:B------:R-:W-:Y:S01]  /*29d40*/  ISETP.NE.AND P0, PT, R5, RZ, PT ;  /* 0x000000ff0500720c */ /* 0x000fe20003f05270 */
[----:B------:R1:W-:-:S12]  /*29d50*/  SYNCS.ARRIVE.TRANS64 RZ, [R2+URZ+0x32430], R3 ;  /* 0x0324300302ff79a7 */ /* 0x0003d8000800003f */
[----:B-1----:R-:W-:Y:S05]  /*29d60*/  @!P0 BRA `(.L_x_12430) ;  /* 0x0000000000048947 */ /* 0x002fea0003800000 */
[----:B------:R-:W-:Y:S01]  /*29d70*/  BPT.TRAP 0x1 ;  /* 0x000000040000795c */ /* 0x000fe20000300000 */
.L_x_12430:
[----:B------:R-:W-:Y:S05]  /*29d80*/  BSYNC B3 ;  /* 0x0000000000037941 */ /* 0x000fea0003800000 */
.L_x_12429:
        /* <DEDUP_REMOVED lines=12> */
.L_x_12431:
        /* <DEDUP_REMOVED lines=13> */
.L_x_12548:
[----:B------:R-:W-:Y:S05]  /*29f20*/  BSYNC B3 ;  /* 0x0000000000037941 */ /* 0x000fea0003800000 */
.L_x_12432:
        /* <DEDUP_REMOVED lines=11> */
.L_x_12435:
[----:B------:R-:W-:Y:S05]  /*29fe0*/  BSYNC B3 ;  /* 0x0000000000037941 */ /* 0x000fea0003800000 */
.L_x_12434:
        /* <DEDUP_REMOVED lines=9> */
.L_x_12436:
        /* <DEDUP_REMOVED lines=15> */
.L_x_12437:
        /* <DEDUP_REMOVED lines=15> */
.L_x_12438:
        /* <DEDUP_REMOVED lines=15> */
.L_x_12439:
        /* <DEDUP_REMOVED lines=10> */
.L_x_12425:
[----:B------:R-:W-:Y:S05]  /*2a3f0*/  BSYNC B1 ;  /* 0x0000000000017941 */ /* 0x000fea0003800000 */
.L_x_12424:
[----:B------:R-:W2:Y:S02]  /*2a400*/  LDL.LU R5, [R1+0x4b4] ;  /* 0x0004b40001057983 */ /* 0x000ea40000300800 */
[----:B--2---:R-:W-:-:S07]  /*2a410*/  VIADD R0, R5, 0xfffffffd ;  /* 0xfffffffd05007836 */ /* 0x004fce0000000000 */
.L_x_12423:
[----:B------:R-:W-:Y:S05]  /*2a420*/  BSYNC B2 ;  /* 0x0000000000027941 */ /* 0x000fea0003800000 */
.L_x_12422:
[----:B------:R-:W-:-:S05]  /*2a430*/  VIADD R8, R8, 0xfffffffe ;  /* 0xfffffffe08087836 */ /* 0x000fca0000000000 */
[----:B------:R-:W-:-:S13]  /*2a440*/  ISETP.NE.AND P0, PT, R8, R4, PT ;  /* 0x000000040800720c */ /* 0x000fda0003f05270 */
[----:B------:R-:W-:Y:S05]  /*2a450*/  @!P0 BRA `(.L_x_12421) ;  /* 0x0000001000f88947 */ /* 0x000fea0003800000 */
.L_x_12472:
        /* <DEDUP_REMOVED lines=35> */
.L_x_12442:
[----:B------:R-:W0:Y:S01]  /*2a690*/  S2R R2, SR_TID.X ;  /* 0x0000000000027919 */ /* 0x000e220000002100 */
[----:B------:R-:W-:Y:S01]  /*2a6a0*/  SHF.L.U32 R3, R6, 0x1f, RZ ;  /* 0x0000001f06037819 */ /* 0x000fe200000006ff */
[----:B------:R-:W-:Y:S01]  /*2a6b0*/  BSSY B2, `(.L_x_12443) ;  /* 0x0000006000027945 */ /* 0x000fe20003800000 */
[----:B0-----:R-:W-:Y:S01]  /*2a6c0*/  LOP3.LUT R4, R2, 0x7f, RZ, 0xc0, !PT ;  /* 0x0000007f02047812 */ /* 0x001fe200078ec0ff */
[----:B------:R-:W-:-:S03]  /*2a6d0*/  IMAD R2, R7, 0x8, R18 ;  /* 0x0000000807027824 */ /* 0x000fc600078e0212 */
[----:B------:R-:W-:Y:S01]  /*2a6e0*/  ISETP.NE.AND P1, PT, R4, RZ, PT ;  /* 0x000000ff0400720c */ /* 0x000fe20003f25270 */
[----:B------:R-:W0:Y:S02]  /*2a6f0*/  SYNCS.PHASECHK.TRANS64.TRYWAIT P0, [R2+URZ+0x32440], R3 ;  /* 0x03244003020075a7 */ /* 0x000e24000800017f */
[----:B0-----:R-:W-:Y:S10]  /*2a700*/  @!P0 BRA `(.L_x_12444) ;  /* 0x0000004400a48947 */ /* 0x001ff40003800000 */
.L_x_12549:
[----:B------:R-:W-:Y:S05]  /*2a710*/  BSYNC B2 ;  /* 0x0000000000027941 */ /* 0x000fea0003800000 */
.L_x_12443:
        /* <DEDUP_REMOVED lines=9> */
.L_x_12446:
[----:B------:R-:W-:Y:S05]  /*2a7b0*/  BSYNC B2 ;  /* 0x0000000000027941 */ /* 0x000fea0003800000 */
.L_x_12445:
        /* <DEDUP_REMOVED lines=12> */
.L_x_12447:
        /* <DEDUP_REMOVED lines=13> */
.L_x_12550:
[----:B------:R-:W-:Y:S05]  /*2a950*/  BSYNC B2 ;  /* 0x0000000000027941 */ /* 0x000fea0003800000 */
.L_x_12448:
        /* <DEDUP_REMOVED lines=11> */
.L_x_12451:
[----:B------:R-:W-:Y:S05]  /*2aa10*/  BSYNC B2 ;  /* 0x0000000000027941 */ /* 0x000fea0003800000 */
.L_x_12450:
        /* <DEDUP_REMOVED lines=9> */
.L_x_12452:
        /* <DEDUP_REMOVED lines=15> */
.L_x_12453:
        /* <DEDUP_REMOVED lines=15> */
.L_x_12454:
        /* <DEDUP_REMOVED lines=15> */
.L_x_12455:
        /* <DEDUP_REMOVED lines=10> */
.L_x_12441:
[----:B------:R-:W-:Y:S05]  /*2ae20*/  BSYNC B1 ;  /* 0x0000000000017941 */ /* 0x000fea0003800000 */
.L_x_12440:
        /* <DEDUP_REMOVED lines=10> */
[----:B0-----:R-:W-:Y:S05]  /*2aed0*/  @!P2 BRA `(.L_x_12457) ;  /* 0x000000080044a947 */ /* 0x001fea0003800000 */
        /* <DEDUP_REMOVED lines=24> */
.L_x_12458:
[----:B------:R-:W0:Y:S01]  /*2b060*/  S2R R2, SR_TID.X ;  /* 0x0000000000027919 */ /* 0x000e220000002100 */
[----:B------:R-:W-:Y:S01]  /*2b070*/  IMAD R3, R19, 0x8, R18 ;  /* 0x0000000813037824 */ /* 0x000fe200078e0212 */
[----:B------:R-:W-:Y:S01]  /*2b080*/  BSSY B2, `(.L_x_12459) ;  /* 0x0000006000027945 */ /* 0x000fe20003800000 */
[----:B0-----:R-:W-:Y:S02]  /*2b090*/  LOP3.LUT R4, R2, 0x7f, RZ, 0xc0, !PT ;  /* 0x0000007f02047812 */ /* 0x001fe400078ec0ff */
[----:B------:R-:W-:Y:S02]  /*2b0a0*/  SHF.L.U32 R2, R8, 0x1f, RZ ;  /* 0x0000001f08027819 */ /* 0x000fe400000006ff */
[----:B------:R-:W-:Y:S02]  /*2b0b0*/  ISETP.NE.AND P1, PT, R4, RZ, PT ;  /* 0x000000ff0400720c */ /* 0x000fe40003f25270 */
[----:B------:R-:W0:Y:S02]  /*2b0c0*/  SYNCS.PHASECHK.TRANS64.TRYWAIT P0, [R3+URZ+0x32440], R2 ;  /* 0x03244002030075a7 */ /* 0x000e24000800017f */
[----:B0-----:R-:W-:Y:S09]  /*2b0d0*/  @!P0 BRA `(.L_x_12460) ;  /* 0x0000003c00588947 */ /* 0x001ff20003800000 */
.L_x_12551:
[----:B------:R-:W-:Y:S05]  /*2b0e0*/  BSYNC B2 ;  /* 0x0000000000027941 */ /* 0x000fea0003800000 */
.L_x_12459:
        /* <DEDUP_REMOVED lines=9> */
.L_x_12462:
[----:B------:R-:W-:Y:S05]  /*2b180*/  BSYNC B2 ;  /* 0x0000000000027941 */ /* 0x000fea0003800000 */
.L_x_12461:
        /* <DEDUP_REMOVED lines=12> */
.L_x_12463:
        /* <DEDUP_REMOVED lines=13> */
.L_x_12552:
[----:B------:R-:W-:Y:S05]  /*2b320*/  BSYNC B2 ;  /* 0x0000000000027941 */ /* 0x000fea0003800000 */
.L_x_12464:
        /* <DEDUP_REMOVED lines=11> */
.L_x_12467:
[----:B------:R-:W-:Y:S05]  /*2b3e0*/  BSYNC B2 ;  /* 0x0000000000027941 */ /* 0x000fea0003800000 */
.L_x_12466:
        /* <DEDUP_REMOVED lines=9> */
.L_x_12468:
        /* <DEDUP_REMOVED lines=15> */
.L_x_12469:
        /* <DEDUP_REMOVED lines=15> */
.L_x_12470:
        /* <DEDUP_REMOVED lines=15> */
.L_x_12471:
        /* <DEDUP_REMOVED lines=10> */
.L_x_12457:
[----:B------:R-:W-:Y:S05]  /*2b7f0*/  BSYNC B1 ;  /* 0x0000000000017941 */ /* 0x000fea0003800000 */
.L_x_12456:
[----:B------:R-:W2:Y:S01]  /*2b800*/  LDL R5, [R1+0x48c] ;  /* 0x00048c0001057983 */ /* 0x000ea20000100800 */
[----:B------:R-:W-:Y:S01]  /*2b810*/  VIADD R0, R0, 0xfffffffe ;  /* 0xfffffffe00007836 */ /* 0x000fe20000000000 */
[----:B--2---:R-:W-:-:S13]  /*2b820*/  ISETP.GT.AND P0, PT, R6, R5, PT ;  /* 0x000000050600720c */ /* 0x004fda0003f04270 */
[----:B------:R-:W-:Y:S05]  /*2b830*/  @P0 BRA `(.L_x_12472) ;  /* 0xffffffec00080947 */ /* 0x000fea000383ffff */
.L_x_12421:
[----:B------:R-:W-:Y:S05]  /*2b840*/  BSYNC B0 ;  /* 0x0000000000007941 */ /* 0x000fea0003800000 */
.L_x_12420:
[----:B------:R-:W0:Y:S02]  /*2b850*/  S2R R2, SR_TID.X ;  /* 0x0000000000027919 */ /* 0x000e240000002100 */
[----:B0-----:R-:W-:Y:S02]  /*2b860*/  LOP3.LUT R3, R2, 0x7f, RZ, 0xc0, !PT ;  /* 0x0000007f02037812 */ /* 0x001fe400078ec0ff */
        /* <DEDUP_REMOVED lines=9> */
[----:B------:R-:W1:Y:S01]  /*2b900*/  S2R R3, SR_LANEID ;  /* 0x0000000000037919 */ /* 0x000e620000000000 */
[----:B------:R-:W-:Y:S02]  /*2b910*/  VOTEU.ANY UR4, UPT, PT ;  /* 0x0000000000047886 */ /* 0x000fe400038e0100 */
[----:B------:R-:W1:Y:S08]  /*2b920*/  FLO.U32 R0, UR4 ;  /* 0x0000000400007d00 */ /* 0x000e7000080e0000 */
[----:B------:R-:W3:Y:S01]  /*2b930*/  POPC R5, UR4 ;  /* 0x0000000400057d09 */ /* 0x000ee20008000000 */
[----:B-1----:R-:W-:-:S02]  /*2b940*/  ISETP.EQ.U32.AND P1, PT, R0, R3, PT ;  /* 0x000000030000720c */ /* 0x002fc40003f22070 */
[----:B0-----:R-:W3:Y:S11]  /*2b950*/  LDC.64 R2, c[0x0][0xd60] ;  /* 0x00035800ff027b82 */ /* 0x001ef60000000a00 */
[----:B---3--:R-:W3:Y:S01]  /*2b960*/  @P1 ATOMG.E.ADD.STRONG.GPU PT, R3, desc[UR40][R2.64], R5 ;  /* 0x00000005020319a8 */ /* 0x008ee200081ee1e8 */
[----:B------:R-:W0:Y:S02]  /*2b970*/  S2R R4, SR_LTMASK ;  /* 0x0000000000047919 */ /* 0x000e240000003900 */
[----:B0-----:R-:W-:-:S04]  /*2b980*/  LOP3.LUT R4, R4, UR4, RZ, 0xc0, !PT ;  /* 0x0000000404047c12 */ /* 0x001fc8000f8ec0ff */
[----:B------:R-:W0:Y:S01]  /*2b990*/  POPC R7, R4 ;  /* 0x0000000400077309 */ /* 0x000e220000000000 */
[----:B---3--:R-:W0:Y:S02]  /*2b9a0*/  SHFL.IDX PT, R0, R3, R0, 0x1f ;  /* 0x00001f0003007589 */ /* 0x008e2400000e0000 */
[----:B0-----:R-:W-:-:S05]  /*2b9b0*/  IADD3 R0, R0, UR37, R7 ;  /* 0x0000002500007c10 */ /* 0x001fca000fffe007 */
[----:B------:R1:W-:Y:S02]  /*2b9c0*/  STL [R1+0x470], R0 ;  /* 0x0004700001007387 */ /* 0x0003e40000100800 */
.L_x_12474:
[----:B------:R-:W-:Y:S05]  /*2b9d0*/  BSYNC B0 ;  /* 0x0000000000007941 */ /* 0x000fea0003800000 */
.L_x_12473:
[----:B------:R-:W-:-:S07]  /*2b9e0*/  SEL R19, R19, RZ, P0 ;  /* 0x000000ff13137207 */ /* 0x000fce0000000000 */
.L_x_12386:
[----:B------:R-:W-:Y:S05]  /*2b9f0*/  BSYNC B7 ;  /* 0x0000000000077941 */ /* 0x000fea0003800000 */
.L_x_12384:
[----:B-1-3--:R-:W3:Y:S02]  /*2ba00*/  LDL R0, [R1+0x490] ;  /* 0x0004900001007983 */ /* 0x00aee40000100800 */
[----:B---3--:R-:W-:-:S13]  /*2ba10*/  LOP3.LUT P0, RZ, R0, 0x40, RZ, 0xc0, !PT ;  /* 0x0000004000ff7812 */ /* 0x008fda000780c0ff */
[----:B------:R-:W-:Y:S05]  /*2ba20*/  @!P0 BRA `(.L_x_12475) ;  /* 0x0000000000288947 */ /* 0x000fea0003800000 */
[----:B------:R-:W-:Y:S05]  /*2ba30*/  WARPSYNC.ALL ;  /* 0x0000000000007948 */ /* 0x000fea0003800000 */
[----:B------:R-:W1:Y:S08]  /*2ba40*/  S2UR UR5, SR_CgaCtaId ;  /* 0x00000000000579c3 */ /* 0x000e700000008800 */
[----:B------:R-:W-:Y:S06]  /*2ba50*/  BAR.SYNC.DEFER_BLOCKING 0x5, 0x180 ;  /* 0x0146000000007b1d */ /* 0x000fec0000010000 */
[----:B------:R-:W-:-:S02]  /*2ba60*/  UMOV UR4, 0x400 ;  /* 0x0000040000047882 */ /* 0x000fc40000000000 */
[----:B-1----:R-:W-:-:S06]  /*2ba70*/  ULEA UR4, UR5, UR4, 0x18 ;  /* 0x0000000405047291 */ /* 0x002fcc000f8ec03f */
[----:B------:R-:W-:-:S05]  /*2ba80*/  IMAD.U32 R18, RZ, RZ, UR4 ;  /* 0x00000004ff127e24 */ /* 0x000fca000f8e00ff */
[----:B0-2---:R-:W0:Y:S04]  /*2ba90*/  LDS.128 R4, [R18+0x324d0] ;  /* 0x0324d00012047984 */ /* 0x005e280000000c00 */
[----:B0-----:R1:W-:Y:S01]  /*2baa0*/  STL.128 [R1+0x470], R4 ;  /* 0x0004700401007387 */ /* 0x0013e20000100c00 */
[----:B------:R-:W-:Y:S06]  /*2bab0*/  BAR.ARV 0x4, 0x180 ;  /* 0x0106000000007b1d */ /* 0x000fec0000002000 */
[----:B------:R-:W-:Y:S05]  /*2bac0*/  BRA `(.L_x_12476) ;  /* 0x0000001000347947 */ /* 0x000fea0003800000 */
.L_x_12475:
[----:B------:R-:W1:Y:S01]  /*2bad0*/  S2R R0, SR_TID.X ;  /* 0x0000000000007919 */ /* 0x000e620000002100 */
[----:B------:R-:W-:Y:S01]  /*2bae0*/  UMOV UR4, 0xffffffff ;  /* 0xffffffff00047882 */ /* 0x000fe20000000000 */
[----:B-1----:R-:W-:-:S04]  /*2baf0*/  LOP3.LUT R16, R0, 0x1f, RZ, 0xc0, !PT ;  /* 0x0000001f00107812 */ /* 0x002fc800078ec0ff */
[----:B------:R-:W-:Y:S01]  /*2bb00*/  ISETP.NE.AND P0, PT, R16, 0x1f, PT ;  /* 0x0000001f1000780c */ /* 0x000fe20003f05270 */
[----:B------:R-:W-:-:S12]  /*2bb10*/  BRA.DIV UR4, `(.L_x_12477) ;  /* 0x0000003204f07947 */ /* 0x000fd8000b800000 */
[----:B0-----:R-:W3:Y:S01]  /*2bb20*/  LDL R4, [R1+0x47c] ;  /* 0x00047c0001047983 */ /* 0x001ee20000100800 */
[----:B------:R-:W-:-:S03]  /*2bb30*/  ULDC UR4, c[0x0][0xd3c] ;  /* 0x00034f0000047ab9 */ /* 0x000fc60000000800 */
[----:B------:R-:W4:Y:S01]  /*2bb40*/  LDL.LU R3, [R1+0x470] ;  /* 0x0004700001037983 */ /* 0x000f220000300800 */
[----:B---3--:R-:W-:-:S05]  /*2bb50*/  IMAD.IADD R0, R4, 0x1, R16 ;  /* 0x0000000104007824 */ /* 0x008fca00078e0210 */
[----:B------:R-:W-:Y:S01]  /*2bb60*/  ISETP.GE.OR P1, PT, R0, UR4, !P0 ;  /* 0x0000000400007c0c */ /* 0x000fe2000c726670 */
[----:B----4-:R-:W-:-:S12]  /*2bb70*/  IMAD.MOV.U32 R11, RZ, RZ, R3 ;  /* 0x000000ffff0b7224 */ /* 0x010fd800078e0003 */
[----:B------:R-:W0:Y:S08]  /*2bb80*/  @!P1 LDC.64 R2, c[0x0][0xd80] ;  /* 0x00036000ff029b82 */ /* 0x000e300000000a00 */
[----:B------:R-:W1:Y:S01]  /*2bb90*/  @!P1 LDC.64 R4, c[0x0][0xd78] ;  /* 0x00035e00ff049b82 */ /* 0x000e620000000a00 */
[----:B0-----:R-:W-:-:S05]  /*2bba0*/  @!P1 IMAD.WIDE R2, R0, 0x4, R2 ;  /* 0x0000000400029825 */ /* 0x001fca00078e0202 */
[----:B--2---:R1:W2:Y:S02]  /*2bbb0*/  @!P1 LDG.E R6, desc[UR40][R2.64] ;  /* 0x0000002802069981 */ /* 0x0042a4000c1e1900 */
        /* <DEDUP_REMOVED lines=9> */
[----:B------:R-:W-:-:S02]  /*2bc50*/  IMAD.MOV.U32 R8, RZ, RZ, RZ ;  /* 0x000000ffff087224 */ /* 0x000fc400078e00ff */
[----:B--2---:R-:W-:Y:S02]  /*2bc60*/  @!P1 IMAD.MOV.U32 R5, RZ, RZ, R6 ;  /* 0x000000ffff059224 */ /* 0x004fe400078e0006 */
[----:B------:R-:W-:Y:S02]  /*2bc70*/  IMAD.MOV.U32 R6, RZ, RZ, RZ ;  /* 0x000000ffff067224 */ /* 0x000fe400078e00ff */
        /* <DEDUP_REMOVED lines=19> */
.L_x_12562:
[----:B------:R-:W-:Y:S02]  /*2bdb0*/  ULDC UR4, c[0x0][0xd38] ;  /* 0x00034e0000047ab9 */ /* 0x000fe40000000800 */
[----:B------:R-:W-:-:S04]  /*2bdc0*/  IMAD.U32 R7, RZ, RZ, UR4 ;  /* 0x00000004ff077e24 */ /* 0x000fc8000f8e00ff */
[----:B-1----:R-:W-:-:S04]  /*2bdd0*/  IMAD R10, R10, R7, RZ ;  /* 0x000000070a0a7224 */ /* 0x002fc800078e02ff */
[----:B------:R-:W-:-:S05]  /*2bde0*/  IMAD.IADD R4, R9, 0x1, R10 ;  /* 0x0000000109047824 */ /* 0x000fca00078e020a */
[----:B------:R-:W-:-:S13]  /*2bdf0*/  ISETP.GT.AND P6, PT, R4, R0, PT ;  /* 0x000000000400720c */ /* 0x000fda0003fc4270 */
[----:B------:R-:W-:Y:S05]  /*2be00*/  @P6 BRA `(.L_x_12478) ;  /* 0x0000000000ac6947 */ /* 0x000fea0003800000 */
.L_x_12481:
        /* <DEDUP_REMOVED lines=37> */
.L_x_12570:
[----:B------:R-:W-:Y:S02]  /*2c060*/  ULDC UR4, c[0x0][0xd38] ;  /* 0x00034e0000047ab9 */ /* 0x000fe40000000800 */
[----:B------:R-:W-:-:S04]  /*2c070*/  IMAD.U32 R7, RZ, RZ, UR4 ;  /* 0x00000004ff077e24 */ /* 0x000fc8000f8e00ff */
[----:B-1----:R-:W-:-:S04]  /*2c080*/  IMAD R10, R10, R7, RZ ;  /* 0x000000070a0a7224 */ /* 0x002fc800078e02ff */
[----:B------:R-:W-:-:S05]  /*2c090*/  IMAD.IADD R4, R10, 0x1, R4 ;  /* 0x000000010a047824 */ /* 0x000fca00078e0204 */
[----:B------:R-:W-:-:S13]  /*2c0a0*/  ISETP.GT.AND P6, PT, R4, R0, PT ;  /* 0x000000000400720c */ /* 0x000fda0003fc4270 */
[----:B------:R-:W-:Y:S05]  /*2c0b0*/  @!P6 BRA `(.L_x_12481) ;  /* 0xfffffffc0054e947 */ /* 0x000fea000383ffff */
.L_x_12478:
        /* <DEDUP_REMOVED lines=12> */
.L_x_12575:
[----:B------:R-:W-:-:S13]  /*2c180*/  ISETP.NE.AND P0, PT, R3, RZ, PT ;  /* 0x000000ff0300720c */ /* 0x000fda0003f05270 */
[----:B------:R-:W-:Y:S05]  /*2c190*/  @!P0 BRA `(.L_x_12483) ;  /* 0x0000000000148947 */ /* 0x000fea0003800000 */
[----:B------:R-:W-:Y:S01]  /*2c1a0*/  UMOV UR4, 0xffffffff ;  /* 0xffffffff00047882 */ /* 0x000fe20000000000 */
[----:B---3--:R-:W-:Y:S02]  /*2c1b0*/  VIADD R9, R9, 0xffffffff ;  /* 0xffffffff09097836 */ /* 0x008fe40000000000 */
[----:B------:R-:W-:Y:S05]  /*2c1c0*/  BRA.DIV UR4, `(.L_x_12484) ;  /* 0x0000003604e47947 */ /* 0x000fea000b800000 */
[----:B0-----:R0:W2:Y:S02]  /*2c1d0*/  SHFL.IDX PT, R2, R2, R9, 0x1f ;  /* 0x00001f0902027589 */ /* 0x0010a400000e0000 */
.L_x_12578:
[----:B--2---:R-:W-:-:S07]  /*2c1e0*/  IMAD.MOV.U32 R8, RZ, RZ, R2 ;  /* 0x000000ffff087224 */ /* 0x004fce00078e0002 */
.L_x_12483:
        /* <DEDUP_REMOVED lines=62> */
.L_x_12485:
        /* <DEDUP_REMOVED lines=54> */
[----:B------:R-:W-:Y:S02]  /*2c930*/  ISETP.GE.AND P2, PT, R3, RZ, PT ;  /* 0x000000ff0300720c */ /* 0x000fe40003f46270 */
[----:B------:R-:W-:-:S05]  /*2c940*/  IADD3 R3, R8, 0x1000000, R0 ;  /* 0x0100000008037810 */ /* 0x000fca0007ffe000 */
[----:B------:R-:W-:-:S06]  /*2c950*/  @P0 VIADD R2, R2, 0x1 ;  /* 0x0000000102020836 */ /* 0x000fcc0000000000 */
[----:B------:R-:W-:Y:S01]  /*2c960*/  @!P2 IMAD.MOV R2, RZ, RZ, -R2 ;  /* 0x000000ffff02a224 */ /* 0x000fe200078e0a02 */
[----:B------:R-:W-:Y:S01]  /*2c970*/  @!P1 LOP3.LUT R2, RZ, R6, RZ, 0x33, !PT ;  /* 0x00000006ff029212 */ /* 0x000fe200078e33ff */
[----:B------:R-:W-:-:S04]  /*2c980*/  IMAD.MOV R6, RZ, RZ, -R6 ;  /* 0x000000ffff067224 */ /* 0x000fc800078e0a06 */
[----:B------:R-:W-:Y:S02]  /*2c990*/  IMAD R3, R2, R6, R3 ;  /* 0x0000000602037224 */ /* 0x000fe400078e0203 */
[----:B------:R-:W-:-:S03]  /*2c9a0*/  IMAD.MOV.U32 R0, RZ, RZ, R2 ;  /* 0x000000ffff007224 */ /* 0x000fc600078e0002 */
[----:B------:R1:W-:Y:S04]  /*2c9b0*/  STL [R1+0x478], R3 ;  /* 0x0004780301007387 */ /* 0x0003e80000100800 */
.L_x_12486:
[----:B-1----:R-:W-:-:S05]  /*2c9c0*/  LOP3.LUT R3, RZ, R0, RZ, 0x33, !PT ;  /* 0x00000000ff037212 */ /* 0x002fca00078e33ff */
[----:B------:R-:W-:-:S05]  /*2c9d0*/  IMAD.IADD R0, R4, 0x1, R3 ;  /* 0x0000000104007824 */ /* 0x000fca00078e0203 */
[----:B------:R2:W-:Y:S01]  /*2c9e0*/  STL [R1+0x474], R0 ;  /* 0x0004740001007387 */ /* 0x0005e20000100800 */
[----:B------:R-:W-:Y:S05]  /*2c9f0*/  BRA `(.L_x_12487) ;  /* 0x0000000000287947 */ /* 0x000fea0003800000 */
.L_x_12479:
        /* <DEDUP_REMOVED lines=10> */
.L_x_12487:
[----:B-1----:R-:W3:Y:S04]  /*2caa0*/  LDL R3, [R1+0x478] ;  /* 0x0004780001037983 */ /* 0x002ee80000100800 */
[----:B0-----:R-:W4:Y:S04]  /*2cab0*/  LDL R2, [R1+0x47c] ;  /* 0x00047c0001027983 */ /* 0x001f280000100800 */
[----:B------:R-:W5:Y:S04]  /*2cac0*/  LDL R4, [R1+0x470] ;  /* 0x0004700001047983 */ /* 0x000f680000100800 */
        /* <DEDUP_REMOVED lines=13> */
.L_x_12476:
[----:B------:R-:W2:Y:S01]  /*2cba0*/  LDL R0, [R1+0x47c] ;  /* 0x00047c0001007983 */ /* 0x000ea20000100800 */
[----:B------:R-:W-:Y:S02]  /*2cbb0*/  ULDC UR4, c[0x0][0xd3c] ;  /* 0x00034f0000047ab9 */ /* 0x000fe40000000800 */
[----:B--2---:R-:W-:-:S13]  /*2cbc0*/  ISETP.GE.AND P0, PT, R0, UR4, PT ;  /* 0x0000000400007c0c */ /* 0x004fda000bf06270 */
[----:B------:R-:W-:Y:S05]  /*2cbd0*/  @!P0 BRA `(.L_x_12488) ;  /* 0xffffff9400dc8947 */ /* 0x000fea000383ffff */
[----:B------:R-:W-:Y:S05]  /*2cbe0*/  BSYNC B8 ;  /* 0x0000000000087941 */ /* 0x000fea0003800000 */
.L_x_12370:
[----:B----4-:R-:W2:Y:S01]  /*2cbf0*/  LDL.LU R0, [R1+0x4e8] ;  /* 0x0004e80001007983 */ /* 0x010ea20000300800 */
[----:B------:R-:W-:Y:S01]  /*2cc00*/  BSSY B0, `(.L_x_12489) ;  /* 0x000000b000007945 */ /* 0x000fe20003800000 */
[----:B01-3--:R-:W0:Y:S01]  /*2cc10*/  S2R R5, SR_CgaCtaId ;  /* 0x0000000000057919 */ /* 0x00be220000008800 */
        /* <DEDUP_REMOVED lines=9> */
.L_x_12579:
[----:B------:R-:W-:Y:S05]  /*2ccb0*/  BSYNC B0 ;  /* 0x0000000000007941 */ /* 0x000fea0003800000 */
.L_x_12489:
[----:B------:R-:W-:-:S03]  /*2ccc0*/  UMOV UR4, 0xffffffff ;  /* 0xffffffff00047882 */ /* 0x000fc60000000000 */
[----:B------:R-:W-:Y:S05]  /*2ccd0*/  BRA.DIV UR4, `(.L_x_12491) ;  /* 0x0000002e04607947 */ /* 0x000fea000b800000 */
[----:B------:R-:W1:Y:S02]  /*2cce0*/  S2R R2, SR_TID.X ;  /* 0x0000000000027919 */ /* 0x000e640000002100 */
[----:B-1----:R-:W-:-:S04]  /*2ccf0*/  SHF.R.U32.HI R2, RZ, 0x5, R2 ;  /* 0x00000005ff027819 */ /* 0x002fc80000011602 */
[----:B------:R-:W-:-:S05]  /*2cd00*/  LOP3.LUT R2, R2, 0x3, RZ, 0xc0, !PT ;  /* 0x0000000302027812 */ /* 0x000fca00078ec0ff */
[----:B------:R1:W2:Y:S02]  /*2cd10*/  SHFL.IDX PT, R14, R2, RZ, 0x1f ;  /* 0x00001fff020e7589 */ /* 0x0002a400000e0000 */
.L_x_12582:
[----:B--2---:R-:W-:Y:S01]  /*2cd20*/  ISETP.NE.AND P0, PT, R14, RZ, PT ;  /* 0x000000ff0e00720c */ /* 0x004fe20003f05270 */
[----:B------:R-:W-:-:S12]  /*2cd30*/  BSSY B0, `(.L_x_12492) ;  /* 0x0000025000007945 */ /* 0x000fd80003800000 */
[----:B------:R-:W-:Y:S05]  /*2cd40*/  @P0 BRA `(.L_x_12493) ;  /* 0x00000000008c0947 */ /* 0x000fea0003800000 */
[----:B------:R-:W-:-:S03]  /*2cd50*/  UMOV UR4, 0xffffffff ;  /* 0xffffffff00047882 */ /* 0x000fc60000000000 */
[----:B------:R-:W-:Y:S05]  /*2cd60*/  BRA.DIV UR4, `(.L_x_12494) ;  /* 0x0000002e04707947 */ /* 0x000fea000b800000 */
[----:B------:R-:W-:-:S13]  /*2cd70*/  ELECT P6, URZ, PT ;  /* 0x00000000003f782f */ /* 0x000fda00038c0000 */
.L_x_12585:
[----:B------:R-:W-:Y:S05]  /*2cd80*/  @!P6 BRA `(.L_x_12493) ;  /* 0x00000000007ce947 */ /* 0x000fea0003800000 */
[----:B------:R-:W-:-:S06]  /*2cd90*/  ULOP3.LUT UR4, UR36, 0x2, URZ, 0xfc, !UPT ;  /* 0x0000000224047892 */ /* 0x000fcc000f8efc3f */
[----:B-1----:R-:W-:-:S05]  /*2cda0*/  IMAD.U32 R2, RZ, RZ, UR4 ;  /* 0x00000004ff027e24 */ /* 0x002fca000f8e00ff */
[----:B------:R-:W-:-:S13]  /*2cdb0*/  ISETP.NE.AND P2, PT, R2, 0x3, PT ;  /* 0x000000030200780c */ /* 0x000fda0003f45270 */
[----:B------:R-:W-:Y:S05]  /*2cdc0*/  @!P2 BRA `(.L_x_12495) ;  /* 0x000000000004a947 */ /* 0x000fea0003800000 */
[----:B------:R-:W-:Y:S01]  /*2cdd0*/  BPT.TRAP 0x1 ;  /* 0x000000040000795c */ /* 0x000fe20000300000 */
.L_x_12495:
        /* <DEDUP_REMOVED lines=13> */
.L_x_12586:
[----:B------:R-:W1:Y:S02]  /*2ceb0*/  SYNCS.PHASECHK.TRANS64.TRYWAIT P0, [R7+URZ], R2 ;  /* 0x00000002070075a7 */ /* 0x000e64000800017f */
[----:B-1----:R-:W-:Y:S05]  /*2cec0*/  @!P0 BRA `(.L_x_12497) ;  /* 0x0000002c004c8947 */ /* 0x002fea0003800000 */
.L_x_12587:
[----:B------:R-:W-:Y:S05]  /*2ced0*/  @!P2 BRA `(.L_x_12498) ;  /* 0x000000000004a947 */ /* 0x000fea0003800000 */
[----:B------:R-:W-:Y:S01]  /*2cee0*/  BPT.TRAP 0x1 ;  /* 0x000000040000795c */ /* 0x000fe20000300000 */
.L_x_12498:
[----:B------:R-:W-:-:S04]  /*2cef0*/  VIADD R0, R0, 0x32460 ;  /* 0x0003246000007836 */ /* 0x000fc80000000000 */
[----:B------:R-:W-:-:S04]  /*2cf00*/  IMAD R4, R19, 0x8, R0 ;  /* 0x0000000813047824 */ /* 0x000fc800078e0200 */
[----:B------:R-:W2:Y:S02]  /*2cf10*/  SYNCS.PHASECHK.TRANS64.TRYWAIT P0, [R4+URZ], R5 ;  /* 0x00000005040075a7 */ /* 0x000ea4000800017f */
[----:B--2---:R-:W-:Y:S05]  /*2cf20*/  @!P0 BRA `(.L_x_12499) ;  /* 0x0000002c00488947 */ /* 0x004fea0003800000 */
.L_x_12588:
[----:B------:R-:W-:-:S07]  /*2cf30*/  IMAD R3, R3, 0x8, R0 ;  /* 0x0000000803037824 */ /* 0x000fce00078e0200 */
.L_x_12500:
[----:B---3--:R3:W4:Y:S02]  /*2cf40*/  SYNCS.PHASECHK.TRANS64.TRYWAIT P0, [R3+URZ], R2 ;  /* 0x00000002030075a7 */ /* 0x008724000800017f */
[----:B----4-:R-:W-:Y:S05]  /*2cf50*/  @!P0 NANOSLEEP.SYNCS 0x989680 ;  /* 0x009896800000895d */ /* 0x010fea0003900000 */
[----:B------:R-:W4:Y:S02]  /*2cf60*/  @!P0 SYNCS.PHASECHK.TRANS64 P0, [R3+URZ], R2 ;  /* 0x00000002030085a7 */ /* 0x000f24000800007f */
[----:B----4-:R-:W-:Y:S05]  /*2cf70*/  @!P0 BRA `(.L_x_12500) ;  /* 0xfffffffc00f08947 */ /* 0x010fea000383ffff */
.L_x_12493:
[----:B------:R-:W-:Y:S05]  /*2cf80*/  BSYNC B0 ;  /* 0x0000000000007941 */ /* 0x000fea0003800000 */
.L_x_12492:
[----:B------:R-:W-:Y:S05]  /*2cf90*/  EXIT ;  /* 0x000000000000794d */ /* 0x000fea0003800000 */
.L_x_12250:
[----:B0-----:R0:W1:Y:S02]  /*2cfa0*/  SYNCS.PHASECHK.TRANS64.TRYWAIT P0, [R72+URZ+0x32400], R11 ;  /* 0x0324000b480075a7 */ /* 0x001064000800017f */
[----:B-1----:R-:W-:Y:S05]  /*2cfb0*/  @!P0 NANOSLEEP.SYNCS 0x989680 ;  /* 0x009896800000895d */ /* 0x002fea0003900000 */
[----:B------:R-:W1:Y:S02]  /*2cfc0*/  @!P0 SYNCS.PHASECHK.TRANS64 P0, [R72+URZ+0x32400], R11 ;  /* 0x0324000b480085a7 */ /* 0x000e64000800007f */
[----:B-1----:R-:W-:Y:S05]  /*2cfd0*/  @!P0 BRA `(.L_x_12250) ;  /* 0xfffffffc00f08947 */ /* 0x002fea000383ffff */
[----:B------:R-:W-:Y:S05]  /*2cfe0*/  BRA `(.L_x_12501) ;  /* 0xfffffd5c00847947 */ /* 0x000fea000383ffff */
.L_x_12257:
[----:B-1----:R1:W2:Y:S02]  /*2cff0*/  SYNCS.PHASECHK.TRANS64.TRYWAIT P0, [R10+URZ], R11 ;  /* 0x0000000b0a0075a7 */ /* 0x0022a4000800017f */
[----:B--2---:R-:W-:Y:S05]  /*2d000*/  @!P0 NANOSLEEP.SYNCS 0x989680 ;  /* 0x009896800000895d */ /* 0x004fea0003900000 */
[----:B------:R-:W2:Y:S02]  /*2d010*/  @!P0 SYNCS.PHASECHK.TRANS64 P0, [R10+URZ], R11 ;  /* 0x0000000b0a0085a7 */ /* 0x000ea4000800007f */
[----:B--2---:R-:W-:Y:S05]  /*2d020*/  @!P0 BRA `(.L_x_12257) ;  /* 0xfffffffc00f08947 */ /* 0x004fea000383ffff */
[----:B------:R-:W-:Y:S05]  /*2d030*/  BRA `(.L_x_12256) ;  /* 0xfffffd6000ac7947 */ /* 0x000fea000383ffff */
.L_x_12259:
[----:B0-----:R0:W1:Y:S02]  /*2d040*/  SYNCS.PHASECHK.TRANS64.TRYWAIT P0, [R72+URZ+0x32410], R11 ;  /* 0x0324100b480075a7 */ /* 0x001064000800017f */
[----:B-1----:R-:W-:Y:S05]  /*2d050*/  @!P0 NANOSLEEP.SYNCS 0x989680 ;  /* 0x009896800000895d */ /* 0x002fea0003900000 */
[----:B------:R-:W1:Y:S02]  /*2d060*/  @!P0 SYNCS.PHASECHK.TRANS64 P0, [R72+URZ+0x32410], R11 ;  /* 0x0324100b480085a7 */ /* 0x000e64000800007f */
[----:B-1----:R-:W-:Y:S05]  /*2d070*/  @!P0 BRA `(.L_x_12259) ;  /* 0xfffffffc00f08947 */ /* 0x002fea000383ffff */
[----:B------:R-:W-:Y:S05]  /*2d080*/  BRA `(.L_x_12502) ;  /* 0xfffffd6400847947 */ /* 0x000fea000383ffff */
.L_x_12266:
[----:B-1----:R1:W2:Y:S02]  /*2d090*/  SYNCS.PHASECHK.TRANS64.TRYWAIT P0, [R10+URZ], R11 ;  /* 0x0000000b0a0075a7 */ /* 0x0022a4000800017f */
[----:B--2---:R-:W-:Y:S05]  /*2d0a0*/  @!P0 NANOSLEEP.SYNCS 0x989680 ;  /* 0x009896800000895d */ /* 0x004fea0003900000 */
[----:B------:R-:W2:Y:S02]  /*2d0b0*/  @!P0 SYNCS.PHASECHK.TRANS64 P0, [R10+URZ], R11 ;  /* 0x0000000b0a0085a7 */ /* 0x000ea4000800007f */
[----:B--2---:R-:W-:Y:S05]  /*2d0c0*/  @!P0 BRA `(.L_x_12266) ;  /* 0xfffffffc00f08947 */ /* 0x004fea000383ffff */
[----:B------:R-:W-:Y:S05]  /*2d0d0*/  BRA `(.L_x_12265) ;  /* 0xfffffd6400c87947 */ /* 0x000fea000383ffff */
.L_x_12297:
[----:B0-----:R0:W1:Y:S02]  /*2d0e0*/  SYNCS.PHASECHK.TRANS64.TRYWAIT P2, [R0+URZ], R3 ;  /* 0x00000003000075a7 */ /* 0x001064000804017f */
[----:B-1----:R-:W-:Y:S05]  /*2d0f0*/  @!P2 NANOSLEEP.SYNCS 0x989680 ;  /* 0x009896800000a95d */ /* 0x002fea0003900000 */
[----:B------:R-:W1:Y:S02]  /*2d100*/  @!P2 SYNCS.PHASECHK.TRANS64 P2, [R0+URZ], R3 ;  /* 0x000000030000a5a7 */ /* 0x000e64000804007f */
[----:B-1----:R-:W-:Y:S05]  /*2d110*/  @!P2 BRA `(.L_x_12297) ;  /* 0xfffffffc00f0a947 */ /* 0x002fea000383ffff */
[----:B------:R-:W-:Y:S05]  /*2d120*/  BRA `(.L_x_12296) ;  /* 0xfffffdd000f47947 */ /* 0x000fea000383ffff */
.L_x_12304:
[----:B-1----:R1:W2:Y:S02]  /*2d130*/  SYNCS.PHASECHK.TRANS64.TRYWAIT P2, [R4+URZ], R5 ;  /* 0x00000005040075a7 */ /* 0x0022a4000804017f */
[----:B--2---:R-:W-:Y:S05]  /*2d140*/  @!P2 NANOSLEEP.SYNCS 0x989680 ;  /* 0x009896800000a95d */ /* 0x004fea0003900000 */
[----:B------:R-:W2:Y:S02]  /*2d150*/  @!P2 SYNCS.PHASECHK.TRANS64 P2, [R4+URZ], R5 ;  /* 0x000000050400a5a7 */ /* 0x000ea4000804007f */
[----:B--2---:R-:W-:Y:S05]  /*2d160*/  @!P2 BRA `(.L_x_12304) ;  /* 0xfffffffc00f0a947 */ /* 0x004fea000383ffff */
[----:B------:R-:W-:Y:S05]  /*2d170*/  BRA `(.L_x_12303) ;  /* 0xfffffdd800187947 */ /* 0x000fea000383ffff */
.L_x_12315:
[----:B-1----:R1:W2:Y:S02]  /*2d180*/  SYNCS.PHASECHK.TRANS64.TRYWAIT P1, [R0+URZ], R7 ;  /* 0x00000007000075a7 */ /* 0x0022a4000802017f */
[----:B--2---:R-:W-:Y:S05]  /*2d190*/  @!P1 NANOSLEEP.SYNCS 0x989680 ;  /* 0x009896800000995d */ /* 0x004fea0003900000 */
[----:B------:R-:W2:Y:S02]  /*2d1a0*/  @!P1 SYNCS.PHASECHK.TRANS64 P1, [R0+URZ], R7 ;  /* 0x00000007000095a7 */ /* 0x000ea4000802007f */
[----:B--2---:R-:W-:Y:S05]  /*2d1b0*/  @!P1 BRA `(.L_x_12315) ;  /* 0xfffffffc00f09947 */ /* 0x004fea000383ffff */
[----:B------:R-:W-:Y:S05]  /*2d1c0*/  BRA `(.L_x_12314) ;  /* 0xfffffe7000747947 */ /* 0x000fea000383ffff */
.L_x_12322:
[----:B--2---:R2:W3:Y:S02]  /*2d1d0*/  SYNCS.PHASECHK.TRANS64.TRYWAIT P1, [R4+URZ], R5 ;  /* 0x00000005040075a7 */ /* 0x0044e4000802017f */
[----:B---3--:R-:W-:Y:S05]  /*2d1e0*/  @!P1 NANOSLEEP.SYNCS 0x989680 ;  /* 0x009896800000995d */ /* 0x008fea0003900000 */
[----:B------:R-:W3:Y:S02]  /*2d1f0*/  @!P1 SYNCS.PHASECHK.TRANS64 P1, [R4+URZ], R5 ;  /* 0x00000005040095a7 */ /* 0x000ee4000802007f */
[----:B---3--:R-:W-:Y:S05]  /*2d200*/  @!P1 BRA `(.L_x_12322) ;  /* 0xfffffffc00f09947 */ /* 0x008fea000383ffff */
[----:B------:R-:W-:Y:S05]  /*2d210*/  BRA `(.L_x_12321) ;  /* 0xfffffe7400987947 */ /* 0x000fea000383ffff */
.L_x_12392:
        /* <DEDUP_REMOVED lines=8> */
[----:B-1----:R-:W-:Y:S05]  /*2d2a0*/  WARPSYNC.COLLECTIVE R15, `(.L_x_12504) ;  /* 0x000000000f087348 */ /* 0x002fea0003c00000 */
[----:B------:R0:W2:Y:S02]  /*2d2b0*/  SHFL.IDX P6, R14, R13, R12, R11 ;  /* 0x0000000c0d0e7389 */ /* 0x0000a400000c000b */
[----:B012---:R-:W-:Y:S01]  /*2d2c0*/  ENDCOLLECTIVE ;  /* 0x000000000000791b */ /* 0x007fe20003800000 */
.L_x_12504:
[----:B------:R-:W-:Y:S05]  /*2d2d0*/  BSYNC B0 ;  /* 0x0000000000007941 */ /* 0x000fea0003800000 */
.L_x_12503:
[----:B------:R-:W-:Y:S05]  /*2d2e0*/  BRA `(.L_x_12505) ;  /* 0xffffffa000a87947 */ /* 0x000fea000383ffff */
.L_x_12394:
[----:B------:R-:W-:Y:S01]  /*2d2f0*/  BSSY B0, `(.L_x_12506) ;  /* 0x0000006000007945 */ /* 0x000fe20003800000 */
[----:B------:R-:W-:-:S07]  /*2d300*/  IMAD.MOV.U32 R15, RZ, RZ, -0x1 ;  /* 0xffffffffff0f7424 */ /* 0x000fce00078e00ff */
[----:B01----:R-:W-:Y:S05]  /*2d310*/  WARPSYNC.COLLECTIVE R15, `(.L_x_12507) ;  /* 0x000000000f0c7348 */ /* 0x003fea0003c00000 */
[----:B------:R-:W-:Y:S02]  /*2d320*/  ELECT P6, UR62, PT ;  /* 0x00000000003e782f */ /* 0x000fe400038c0000 */
[----:B------:R-:W-:Y:S01]  /*2d330*/  MOV R14, UR62 ;  /* 0x0000003e000e7c02 */ /* 0x000fe20008000f00 */
[----:B01----:R-:W-:Y:S10]  /*2d340*/  ENDCOLLECTIVE ;  /* 0x000000000000791b */ /* 0x003ff40003800000 */
.L_x_12507:
[----:B------:R-:W-:Y:S05]  /*2d350*/  BSYNC B0 ;  /* 0x0000000000007941 */ /* 0x000fea0003800000 */
.L_x_12506:
[----:B------:R-:W-:Y:S05]  /*2d360*/  BRA `(.L_x_12508) ;  /* 0xffffffa000b47947 */ /* 0x000fea000383ffff */
.L_x_12396:
[----:B0-----:R0:W2:Y:S02]  /*2d370*/  SYNCS.PHASECHK.TRANS64.TRYWAIT P0, [R0+URZ+0x32440], R2 ;  /* 0x03244002000075a7 */ /* 0x0010a4000800017f */
[----:B--2---:R-:W-:Y:S05]  /*2d380*/  @!P0 NANOSLEEP.SYNCS 0x989680 ;  /* 0x009896800000895d */ /* 0x004fea0003900000 */
[----:B------:R-:W2:Y:S02]  /*2d390*/  @!P0 SYNCS.PHASECHK.TRANS64 P0, [R0+URZ+0x32440], R2 ;  /* 0x03244002000085a7 */ /* 0x000ea4000800007f */
[----:B--2---:R-:W-:Y:S05]  /*2d3a0*/  @!P0 BRA `(.L_x_12396) ;  /* 0xfffffffc00f08947 */ /* 0x004fea000383ffff */
[----:B------:R-:W-:Y:S05]  /*2d3b0*/  BRA `(.L_x_12509) ;  /* 0xffffffa400147947 */ /* 0x000fea000383ffff */
.L_x_12400:
        /* <DEDUP_REMOVED lines=10> */
.L_x_12510:
[----:B------:R0:W-:Y:S01]  /*2d460*/  STL [R1+0x494], R10 ;  /* 0x0004940a01007387 */ /* 0x0001e20000100800 */
[----:B------:R-:W-:Y:S02]  /*2d470*/  IMAD.MOV.U32 R13, RZ, RZ, R3 ;  /* 0x000000ffff0d7224 */ /* 0x000fe400078e0003 */
[----:B------:R-:W-:-:S07]  /*2d480*/  IMAD.MOV.U32 R4, RZ, RZ, R14 ;  /* 0x000000ffff047224 */ /* 0x000fce00078e000e */
[----:B0-----:R-:W-:Y:S05]  /*2d490*/  WARPSYNC.COLLECTIVE R15, `(.L_x_12511) ;  /* 0x000000000f087348 */ /* 0x001fea0003c00000 */
[----:B------:R1:W2:Y:S02]  /*2d4a0*/  SHFL.IDX P6, R14, R13, R12, R11 ;  /* 0x0000000c0d0e7389 */ /* 0x0002a400000c000b */
[----:B012---:R-:W-:Y:S01]  /*2d4b0*/  ENDCOLLECTIVE ;  /* 0x000000000000791b */ /* 0x007fe20003800000 */
.L_x_12511:
[----:B------:R-:W-:Y:S02]  /*2d4c0*/  IMAD.MOV.U32 R13, RZ, RZ, R0 ;  /* 0x000000ffff0d7224 */ /* 0x000fe400078e0000 */
[----:B------:R-:W-:Y:S02]  /*2d4d0*/  IMAD.MOV.U32 R12, RZ, RZ, 0x1 ;  /* 0x00000001ff0c7424 */ /* 0x000fe400078e00ff */
[----:B------:R-:W-:-:S07]  /*2d4e0*/  IMAD.MOV.U32 R5, RZ, RZ, R14 ;  /* 0x000000ffff057224 */ /* 0x000fce00078e000e */
[----:B------:R-:W-:Y:S05]  /*2d4f0*/  WARPSYNC.COLLECTIVE R15, `(.L_x_12512) ;  /* 0x000000000f087348 */ /* 0x000fea0003c00000 */
[----:B------:R0:W1:Y:S02]  /*2d500*/  SHFL.IDX P6, R14, R13, R12, R11 ;  /* 0x0000000c0d0e7389 */ /* 0x00006400000c000b */
[----:B01----:R-:W-:Y:S01]  /*2d510*/  ENDCOLLECTIVE ;  /* 0x000000000000791b */ /* 0x003fe20003800000 */
.L_x_12512:
[----:B------:R-:W-:Y:S02]  /*2d520*/  IMAD.MOV.U32 R13, RZ, RZ, R3 ;  /* 0x000000ffff0d7224 */ /* 0x000fe400078e0003 */
[----:B------:R-:W-:Y:S02]  /*2d530*/  IMAD R2, R2, R7, RZ ;  /* 0x0000000702027224 */ /* 0x000fe400078e02ff */
[----:B------:R-:W-:-:S07]  /*2d540*/  IMAD.MOV.U32 R7, RZ, RZ, R14 ;  /* 0x000000ffff077224 */ /* 0x000fce00078e000e */
[----:B------:R-:W-:Y:S05]  /*2d550*/  WARPSYNC.COLLECTIVE R15, `(.L_x_12513) ;  /* 0x000000000f087348 */ /* 0x000fea0003c00000 */
[----:B------:R0:W1:Y:S02]  /*2d560*/  SHFL.IDX P6, R14, R13, R12, R11 ;  /* 0x0000000c0d0e7389 */ /* 0x00006400000c000b */
[----:B01----:R-:W-:Y:S01]  /*2d570*/  ENDCOLLECTIVE ;  /* 0x000000000000791b */ /* 0x003fe20003800000 */
.L_x_12513:
[----:B------:R-:W-:-:S13]  /*2d580*/  ISETP.GE.AND P1, PT, R10, R2, PT ;  /* 0x000000020a00720c */ /* 0x000fda0003f26270 */
[----:B------:R-:W-:Y:S01]  /*2d590*/  @!P1 LEA R5, P3, R9, R5, 0x1 ;  /* 0x0000000509059211 */ /* 0x000fe200078608ff */
[----:B------:R-:W-:Y:S02]  /*2d5a0*/  IMAD.MOV.U32 R13, RZ, RZ, R0 ;  /* 0x000000ffff0d7224 */ /* 0x000fe400078e0000 */
[----:B------:R-:W-:Y:S02]  /*2d5b0*/  IMAD.MOV.U32 R12, RZ, RZ, 0x2 ;  /* 0x00000002ff0c7424 */ /* 0x000fe400078e00ff */
[----:B------:R-:W-:-:S05]  /*2d5c0*/  @!P1 IMAD.X R4, RZ, RZ, R4, P3 ;  /* 0x000000ffff049224 */ /* 0x000fca00018e0604 */
[----:B------:R-:W-:Y:S01]  /*2d5d0*/  @!P1 LOP3.LUT R5, R5, R4, RZ, 0x3c, !PT ;  /* 0x0000000405059212 */ /* 0x000fe200078e3cff */
[----:B------:R-:W-:-:S07]  /*2d5e0*/  IMAD.MOV.U32 R6, RZ, RZ, R14 ;  /* 0x000000ffff067224 */ /* 0x000fce00078e000e */
[----:B------:R-:W-:Y:S05]  /*2d5f0*/  WARPSYNC.COLLECTIVE R15, `(.L_x_12514) ;  /* 0x000000000f087348 */ /* 0x000fea0003c00000 */
[----:B------:R0:W1:Y:S02]  /*2d600*/  SHFL.IDX P6, R14, R13, R12, R11 ;  /* 0x0000000c0d0e7389 */ /* 0x00006400000c000b */
[----:B01----:R-:W-:Y:S01]  /*2d610*/  ENDCOLLECTIVE ;  /* 0x000000000000791b */ /* 0x003fe20003800000 */
.L_x_12514:
        /* <DEDUP_REMOVED lines=15> */
.L_x_12515:
        /* <DEDUP_REMOVED lines=19> */
.L_x_12516:
        /* <DEDUP_REMOVED lines=10> */
.L_x_12517:
        /* <DEDUP_REMOVED lines=13> */
.L_x_12518:
        /* <DEDUP_REMOVED lines=10> */
.L_x_12519:
        /* <DEDUP_REMOVED lines=13> */
.L_x_12520:
        /* <DEDUP_REMOVED lines=10> */
.L_x_12521:
        /* <DEDUP_REMOVED lines=13> */
.L_x_12522:
        /* <DEDUP_REMOVED lines=10> */
.L_x_12523:
        /* <DEDUP_REMOVED lines=11> */
.L_x_12524:
        /* <DEDUP_REMOVED lines=10> */
.L_x_12525:
[----:B------:R-:W-:Y:S01]  /*2de80*/  @!PT LDS RZ, [RZ] ;  /* 0x00000000fffff984 */ /* 0x000fe20000000800 */
[----:B------:R-:W-:Y:S01]  /*2de90*/  @!PT LDS RZ, [RZ] ;  /* 0x00000000fffff984 */ /* 0x000fe20000000800 */
[----:B------:R-:W-:Y:S01]  /*2dea0*/  @!PT LDS RZ, [RZ] ;  /* 0x00000000fffff984 */ /* 0x000fe20000000800 */
[----:B------:R1:W-:Y:S01]  /*2deb0*/  @!P1 LDGSTS.E.BYPASS.LTC128B.128 [R8+0x1b400], desc[UR40][R4.64], !P0 ;  /* 0x1b40000004089fae */ /* 0x0003e2000c101d68 */
[----:B------:R-:W-:Y:S01]  /*2dec0*/  IMAD.MOV.U32 R3, RZ, RZ, R14 ;  /* 0x000000ffff037224 */ /* 0x000fe200078e000e */
[----:B------:R-:W-:Y:S06]  /*2ded0*/  BRA `(.L_x_12526) ;  /* 0xffffffa4009c7947 */ /* 0x000fec000383ffff */
.L_x_12404:
        /* <DEDUP_REMOVED lines=11> */
[-C--:B---3--:R-:W-:Y:S02]  /*2df90*/  ISETP.GE.AND P4, PT, R6, R3.reuse, PT ;  /* 0x000000030600720c */ /* 0x088fe40003f86270 */
[----:B----4-:R-:W-:Y:S02]  /*2dfa0*/  ISETP.GE.AND P5, PT, R15, R3, PT ;  /* 0x000000030f00720c */ /* 0x010fe40003fa6270 */
[----:B-----5:R-:W-:-:S09]  /*2dfb0*/  LOP3.LUT R9, R9, 0xffffffef, RZ, 0xc0, !PT ;  /* 0xffffffef09097812 */ /* 0x020fd200078ec0ff */
        /* <DEDUP_REMOVED lines=9> */
[----:B------:R-:W-:-:S04]  /*2e050*/  @P4 LOP3.LUT R9, R9, 0x2, RZ, 0xfc, !PT ;  /* 0x0000000209094812 */ /* 0x000fc800078efcff */
[----:B------:R-:W-:-:S04]  /*2e060*/  LOP3.LUT R9, R9, 0xffffffdf, RZ, 0xc0, !PT ;  /* 0xffffffdf09097812 */ /* 0x000fc800078ec0ff */
[----:B------:R-:W-:-:S05]  /*2e070*/  @P6 LOP3.LUT R9, R9, 0x20, RZ, 0xfc, !PT ;  /* 0x0000002009096812 */ /* 0x000fca00078efcff */
[----:B------:R0:W-:Y:S01]  /*2e080*/  STL [R1+0x490], R9 ;  /* 0x0004900901007387 */ /* 0x0001e20000100800 */
[-C--:B------:R-:W-:Y:S01]  /*2e090*/  ISETP.GE.AND P5, PT, R12, R3.reuse, PT ;  /* 0x000000030c00720c */ /* 0x080fe20003fa6270 */
[----:B------:R-:W-:Y:S01]  /*2e0a0*/  IMAD.MOV.U32 R13, RZ, RZ, R0 ;  /* 0x000000ffff0d7224 */ /* 0x000fe200078e0000 */
[----:B------:R-:W-:Y:S01]  /*2e0b0*/  ISETP.GE.AND P4, PT, R10, R3, PT ;  /* 0x000000030a00720c */ /* 0x000fe20003f86270 */
[----:B------:R-:W-:Y:S02]  /*2e0c0*/  IMAD.MOV.U32 R12, RZ, RZ, RZ ;  /* 0x000000ffff0c7224 */ /* 0x000fe400078e00ff */
[----:B------:R-:W-:Y:S02]  /*2e0d0*/  IMAD.MOV.U32 R11, RZ, RZ, 0x181f ;  /* 0x0000181fff0b7424 */ /* 0x000fe400078e00ff */
[----:B------:R-:W-:-:S08]  /*2e0e0*/  IMAD.MOV.U32 R15, RZ, RZ, -0x1 ;  /* 0xffffffffff0f7424 */ /* 0x000fd000078e00ff */
[----:B0-----:R-:W-:Y:S05]  /*2e0f0*/  WARPSYNC.COLLECTIVE R15, `(.L_x_12528) ;  /* 0x000000000f087348 */ /* 0x001fea0003c00000 */
[----:B------:R1:W2:Y:S02]  /*2e100*/  SHFL.IDX P6, R14, R13, R12, R11 ;  /* 0x0000000c0d0e7389 */ /* 0x0002a400000c000b */
[----:B012---:R-:W-:Y:S01]  /*2e110*/  ENDCOLLECTIVE ;  /* 0x000000000000791b */ /* 0x007fe20003800000 */
.L_x_12528:
[----:B------:R-:W-:Y:S05]  /*2e120*/  BSYNC B0 ;  /* 0x0000000000007941 */ /* 0x000fea0003800000 */
.L_x_12527:
        /* <DEDUP_REMOVED lines=10> */
.L_x_12529:
        /* <DEDUP_REMOVED lines=16> */
.L_x_12530:
        /* <DEDUP_REMOVED lines=15> */
.L_x_12531:
        /* <DEDUP_REMOVED lines=12> */
.L_x_12532:
        /* <DEDUP_REMOVED lines=12> */
.L_x_12533:
        /* <DEDUP_REMOVED lines=12> */
.L_x_12534:
        /* <DEDUP_REMOVED lines=12> */
.L_x_12535:
        /* <DEDUP_REMOVED lines=12> */
.L_x_12536:
        /* <DEDUP_REMOVED lines=12> */
.L_x_12537:
        /* <DEDUP_REMOVED lines=12> */
.L_x_12538:
        /* <DEDUP_REMOVED lines=11> */
.L_x_12539:
        /* <DEDUP_REMOVED lines=16> */
.L_x_12540:
[----:B------:R-:W-:Y:S02]  /*2eab0*/  IMAD.MOV.U32 R13, RZ, RZ, R2 ;  /* 0x000000ffff0d7224 */ /* 0x000fe400078e0002 */
[----:B------:R-:W-:-:S07]  /*2eac0*/  IMAD.MOV.U32 R6, RZ, RZ, R14 ;  /* 0x000000ffff067224 */ /* 0x000fce00078e000e */
[----:B------:R-:W-:Y:S05]  /*2ead0*/  WARPSYNC.COLLECTIVE R15, `(.L_x_12541) ;  /* 0x000000000f087348 */ /* 0x000fea0003c00000 */
[----:B------:R0:W1:Y:S02]  /*2eae0*/  SHFL.IDX P6, R14, R13, R12, R11 ;  /* 0x0000000c0d0e7389 */ /* 0x00006400000c000b */
[----:B01----:R-:W-:Y:S01]  /*2eaf0*/  ENDCOLLECTIVE ;  /* 0x000000000000791b */ /* 0x003fe20003800000 */
.L_x_12541:
[----:B------:R-:W-:Y:S02]  /*2eb00*/  IMAD.MOV.U32 R13, RZ, RZ, R0 ;  /* 0x000000ffff0d7224 */ /* 0x000fe400078e0000 */
[----:B------:R-:W-:Y:S02]  /*2eb10*/  IMAD.MOV.U32 R12, RZ, RZ, 0x7 ;  /* 0x00000007ff0c7424 */ /* 0x000fe400078e00ff */
[----:B------:R-:W-:-:S07]  /*2eb20*/  IMAD.MOV.U32 R4, RZ, RZ, R14 ;  /* 0x000000ffff047224 */ /* 0x000fce00078e000e */
[----:B------:R-:W-:Y:S05]  /*2eb30*/  WARPSYNC.COLLECTIVE R15, `(.L_x_12542) ;  /* 0x000000000f087348 */ /* 0x000fea0003c00000 */
[----:B------:R0:W1:Y:S02]  /*2eb40*/  SHFL.IDX P6, R14, R13, R12, R11 ;  /* 0x0000000c0d0e7389 */ /* 0x00006400000c000b */
[----:B01----:R-:W-:Y:S01]  /*2eb50*/  ENDCOLLECTIVE ;  /* 0x000000000000791b */ /* 0x003fe20003800000 */
.L_x_12542:
        /* <DEDUP_REMOVED lines=14> */
.L_x_12543:
[----:B------:R-:W-:Y:S01]  /*2ec40*/  IMAD.MOV.U32 R2, RZ, RZ, R14 ;  /* 0x000000ffff027224 */ /* 0x000fe200078e000e */
[----:B------:R-:W-:Y:S06]  /*2ec50*/  BRA `(.L_x_12544) ;  /* 0xffffffa400107947 */ /* 0x000fec000383ffff */
.L_x_12409:
[----:B0-----:R0:W1:Y:S02]  /*2ec60*/  SYNCS.PHASECHK.TRANS64.TRYWAIT P0, [R18+URZ+0x32420], R0 ;  /* 0x03242000120075a7 */ /* 0x001064000800017f */
[----:B-1----:R-:W-:Y:S05]  /*2ec70*/  @!P0 NANOSLEEP.SYNCS 0x989680 ;  /* 0x009896800000895d */ /* 0x002fea0003900000 */
[----:B------:R-:W1:Y:S02]  /*2ec80*/  @!P0 SYNCS.PHASECHK.TRANS64 P0, [R18+URZ+0x32420], R0 ;  /* 0x03242000120085a7 */ /* 0x000e64000800007f */
[----:B-1----:R-:W-:Y:S05]  /*2ec90*/  @!P0 BRA `(.L_x_12409) ;  /* 0xfffffffc00f08947 */ /* 0x002fea000383ffff */
[----:B------:R-:W-:Y:S05]  /*2eca0*/  BRA `(.L_x_12545) ;  /* 0xffffffa400887947 */ /* 0x000fea000383ffff */
.L_x_12413:
[----:B0-----:R0:W1:Y:S02]  /*2ecb0*/  SYNCS.PHASECHK.TRANS64.TRYWAIT P0, [R2+URZ+0x32460], R0 ;  /* 0x03246000020075a7 */ /* 0x001064000800017f */
[----:B-1----:R-:W-:Y:S05]  /*2ecc0*/  @!P0 NANOSLEEP.SYNCS 0x989680 ;  /* 0x009896800000895d */ /* 0x002fea0003900000 */
[----:B------:R-:W1:Y:S02]  /*2ecd0*/  @!P0 SYNCS.PHASECHK.TRANS64 P0, [R2+URZ+0x32460], R0 ;  /* 0x03246000020085a7 */ /* 0x000e64000800007f */
[----:B-1----:R-:W-:Y:S05]  /*2ece0*/  @!P0 BRA `(.L_x_12413) ;  /* 0xfffffffc00f08947 */ /* 0x002fea000383ffff */
[----:B------:R-:W-:Y:S05]  /*2ecf0*/  BRA `(.L_x_12546) ;  /* 0xffffffa400ac7947 */ /* 0x000fea000383ffff */
.L_x_12428:
[----:B0-----:R0:W1:Y:S02]  /*2ed00*/  SYNCS.PHASECHK.TRANS64.TRYWAIT P0, [R2+URZ+0x32440], R6 ;  /* 0x03244006020075a7 */ /* 0x001064000800017f */
[----:B-1----:R-:W-:Y:S05]  /*2ed10*/  @!P0 NANOSLEEP.SYNCS 0x989680 ;  /* 0x009896800000895d */ /* 0x002fea0003900000 */
[----:B------:R-:W1:Y:S02]  /*2ed20*/  @!P0 SYNCS.PHASECHK.TRANS64 P0, [R2+URZ+0x32440], R6 ;  /* 0x03244006020085a7 */ /* 0x000e64000800007f */
[----:B-1----:R-:W-:Y:S05]  /*2ed30*/  @!P0 BRA `(.L_x_12428) ;  /* 0xfffffffc00f08947 */ /* 0x002fea000383ffff */
[----:B------:R-:W-:Y:S05]  /*2ed40*/  BRA `(.L_x_12547) ;  /* 0xffffffac00e47947 */ /* 0x000fea000383ffff */
.L_x_12433:
[----:B-1----:R1:W2:Y:S02]  /*2ed50*/  SYNCS.PHASECHK.TRANS64.TRYWAIT P0, [R2+URZ+0x32460], R6 ;  /* 0x03246006020075a7 */ /* 0x0022a4000800017f */
[----:B--2---:R-:W-:Y:S05]  /*2ed60*/  @!P0 NANOSLEEP.SYNCS 0x989680 ;  /* 0x009896800000895d */ /* 0x004fea0003900000 */
[----:B------:R-:W2:Y:S02]  /*2ed70*/  @!P0 SYNCS.PHASECHK.TRANS64 P0, [R2+URZ+0x32460], R6 ;  /* 0x03246006020085a7 */ /* 0x000ea4000800007f */
[----:B--2---:R-:W-:Y:S05]  /*2ed80*/  @!P0 BRA `(.L_x_12433) ;  /* 0xfffffffc00f08947 */ /* 0x004fea000383ffff */
[----:B------:R-:W-:Y:S05]  /*2ed90*/  BRA `(.L_x_12548) ;  /* 0xffffffb000607947 */ /* 0x000fea000383ffff */
.L_x_12444:
[----:B0-----:R0:W1:Y:S02]  /*2eda0*/  SYNCS.PHASECHK.TRANS64.TRYWAIT P0, [R2+URZ+0x32440], R3 ;  /* 0x03244003020075a7 */ /* 0x001064000800017f */
[----:B-1----:R-:W-:Y:S05]  /*2edb0*/  @!P0 NANOSLEEP.SYNCS 0x989680 ;  /* 0x009896800000895d */ /* 0x002fea0003900000 */
[----:B------:R-:W1:Y:S02]  /*2edc0*/  @!P0 SYNCS.PHASECHK.TRANS64 P0, [R2+URZ+0x32440], R3 ;  /* 0x03244003020085a7 */ /* 0x000e64000800007f */
[----:B-1----:R-:W-:Y:S05]  /*2edd0*/  @!P0 BRA `(.L_x_12444) ;  /* 0xfffffffc00f08947 */ /* 0x002fea000383ffff */
[----:B------:R-:W-:Y:S05]  /*2ede0*/  BRA `(.L_x_12549) ;  /* 0xffffffb800487947 */ /* 0x000fea000383ffff */
.L_x_12449:
[----:B-1----:R1:W2:Y:S02]  /*2edf0*/  SYNCS.PHASECHK.TRANS64.TRYWAIT P0, [R2+URZ+0x32460], R3 ;  /* 0x03246003020075a7 */ /* 0x0022a4000800017f */
[----:B--2---:R-:W-:Y:S05]  /*2ee00*/  @!P0 NANOSLEEP.SYNCS 0x989680 ;  /* 0x009896800000895d */ /* 0x004fea0003900000 */
[----:B------:R-:W2:Y:S02]  /*2ee10*/  @!P0 SYNCS.PHASECHK.TRANS64 P0, [R2+URZ+0x32460], R3 ;  /* 0x03246003020085a7 */ /* 0x000ea4000800007f */
[----:B--2---:R-:W-:Y:S05]  /*2ee20*/  @!P0 BRA `(.L_x_12449) ;  /* 0xfffffffc00f08947 */ /* 0x004fea000383ffff */
[----:B------:R-:W-:Y:S05]  /*2ee30*/  BRA `(.L_x_12550) ;  /* 0xffffffb800c47947 */ /* 0x000fea000383ffff */
.L_x_12460:
[----:B0-----:R0:W1:Y:S02]  /*2ee40*/  SYNCS.PHASECHK.TRANS64.TRYWAIT P0, [R3+URZ+0x32440], R2 ;  /* 0x03244002030075a7 */ /* 0x001064000800017f */
[----:B-1----:R-:W-:Y:S05]  /*2ee50*/  @!P0 NANOSLEEP.SYNCS 0x989680 ;  /* 0x009896800000895d */ /* 0x002fea0003900000 */
[----:B------:R-:W1:Y:S02]  /*2ee60*/  @!P0 SYNCS.PHASECHK.TRANS64 P0, [R3+URZ+0x32440], R2 ;  /* 0x03244002030085a7 */ /* 0x000e64000800007f */
[----:B-1----:R-:W-:Y:S05]  /*2ee70*/  @!P0 BRA `(.L_x_12460) ;  /* 0xfffffffc00f08947 */ /* 0x002fea000383ffff */
[----:B------:R-:W-:Y:S05]  /*2ee80*/  BRA `(.L_x_12551) ;  /* 0xffffffc000947947 */ /* 0x000fea000383ffff */
.L_x_12465:
[----:B-1----:R1:W2:Y:S02]  /*2ee90*/  SYNCS.PHASECHK.TRANS64.TRYWAIT P0, [R3+URZ+0x32460], R2 ;  /* 0x03246002030075a7 */ /* 0x0022a4000800017f */
[----:B--2---:R-:W-:Y:S05]  /*2eea0*/  @!P0 NANOSLEEP.SYNCS 0x989680 ;  /* 0x009896800000895d */ /* 0x004fea0003900000 */
[----:B------:R-:W2:Y:S02]  /*2eeb0*/  @!P0 SYNCS.PHASECHK.TRANS64 P0, [R3+URZ+0x32460], R2 ;  /* 0x03246002030085a7 */ /* 0x000ea4000800007f */
[----:B--2---:R-:W-:Y:S05]  /*2eec0*/  @!P0 BRA `(.L_x_12465) ;  /* 0xfffffffc00f08947 */ /* 0x004fea000383ffff */
[----:B------:R-:W-:Y:S05]  /*2eed0*/  BRA `(.L_x_12552) ;  /* 0xffffffc400107947 */ /* 0x000fea000383ffff */
.L_x_12477:
[----:B------:R-:W3:Y:S01]  /*2eee0*/  LDL R3, [R1+0x470] ;  /* 0x0004700001037983 */ /* 0x000ee20000100800 */
[----:B------:R-:W-:Y:S01]  /*2eef0*/  BSSY B0, `(.L_x_12553) ;  /* 0x0000008000007945 */ /* 0x000fe20003800000 */
[----:B------:R-:W-:Y:S02]  /*2ef00*/  IMAD.MOV.U32 R12, RZ, RZ, RZ ;  /* 0x000000ffff0c7224 */ /* 0x000fe400078e00ff */
[----:B------:R-:W-:Y:S02]  /*2ef10*/  IMAD.MOV.U32 R11, RZ, RZ, 0x1f ;  /* 0x0000001fff0b7424 */ /* 0x000fe400078e00ff */
[----:B------:R-:W-:Y:S02]  /*2ef20*/  IMAD.MOV.U32 R15, RZ, RZ, -0x1 ;  /* 0xffffffffff0f7424 */ /* 0x000fe400078e00ff */
[----:B---3--:R-:W-:-:S07]  /*2ef30*/  IMAD.MOV.U32 R13, RZ, RZ, R3 ;  /* 0x000000ffff0d7224 */ /* 0x008fce00078e0003 */
[----:B0-2---:R-:W-:Y:S05]  /*2ef40*/  WARPSYNC.COLLECTIVE R15, `(.L_x_12554) ;  /* 0x000000000f087348 */ /* 0x005fea0003c00000 */
[----:B------:R1:W3:Y:S02]  /*2ef50*/  SHFL.IDX P6, R14, R13, R12, R11 ;  /* 0x0000000c0d0e7389 */ /* 0x0002e400000c000b */
[----:B0123--:R-:W-:Y:S01]  /*2ef60*/  ENDCOLLECTIVE ;  /* 0x000000000000791b */ /* 0x00ffe20003800000 */
.L_x_12554:
[----:B------:R-:W-:Y:S05]  /*2ef70*/  BSYNC B0 ;  /* 0x0000000000007941 */ /* 0x000fea0003800000 */
.L_x_12553:
        /* <DEDUP_REMOVED lines=9> */
.L_x_12555:
        /* <DEDUP_REMOVED lines=26> */
.L_x_12556:
        /* <DEDUP_REMOVED lines=8> */
.L_x_12557:
        /* <DEDUP_REMOVED lines=8> */
.L_x_12558:
        /* <DEDUP_REMOVED lines=8> */
.L_x_12559:
        /* <DEDUP_REMOVED lines=8> */
.L_x_12560:
        /* <DEDUP_REMOVED lines=9> */
.L_x_12561:
[----:B------:R-:W-:Y:S01]  /*2f440*/  IMAD.MOV.U32 R10, RZ, RZ, R14 ;  /* 0x000000ffff0a7224 */ /* 0x000fe200078e000e */
[----:B------:R-:W-:Y:S06]  /*2f450*/  BRA `(.L_x_12562) ;  /* 0xffffffc800547947 */ /* 0x000fec000383ffff */
.L_x_12480:
        /* <DEDUP_REMOVED lines=8> */
.L_x_12564:
[----:B------:R-:W-:Y:S05]  /*2f4e0*/  BSYNC B0 ;  /* 0x0000000000007941 */ /* 0x000fea0003800000 */
.L_x_12563:
        /* <DEDUP_REMOVED lines=10> */
.L_x_12565:
        /* <DEDUP_REMOVED lines=8> */
.L_x_12566:
        /* <DEDUP_REMOVED lines=8> */
.L_x_12567:
        /* <DEDUP_REMOVED lines=8> */
.L_x_12568:
        /* <DEDUP_REMOVED lines=9> */
.L_x_12569:
[----:B------:R-:W-:Y:S01]  /*2f7a0*/  IMAD.MOV.U32 R10, RZ, RZ, R14 ;  /* 0x000000ffff0a7224 */ /* 0x000fe200078e000e */
[----:B------:R-:W-:Y:S06]  /*2f7b0*/  BRA `(.L_x_12570) ;  /* 0xffffffc800287947 */ /* 0x000fec000383ffff */
.L_x_12482:
[----:B------:R-:W-:Y:S01]  /*2f7c0*/  BSSY B0, `(.L_x_12571) ;  /* 0x0000006000007945 */ /* 0x000fe20003800000 */
[----:B------:R-:W-:Y:S01]  /*2f7d0*/  PLOP3.LUT P6, PT, P6, PT, PT, 0x8, 0x0 ;  /* 0x000000000000781c */ /* 0x000fe200037ce170 */
[----:B------:R-:W-:-:S12]  /*2f7e0*/  IMAD.MOV.U32 R15, RZ, RZ, -0x1 ;  /* 0xffffffffff0f7424 */ /* 0x000fd800078e00ff */
[----:B0-----:R-:W-:Y:S05]  /*2f7f0*/  WARPSYNC.COLLECTIVE R15, `(.L_x_12572) ;  /* 0x000000000f087348 */ /* 0x001fea0003c00000 */
[----:B------:R-:W-:Y:S01]  /*2f800*/  VOTE.ANY R14, PT, P6 ;  /* 0x00000000000e7806 */ /* 0x000fe200030e0100 */
[----:B0-----:R-:W-:Y:S06]  /*2f810*/  ENDCOLLECTIVE ;  /* 0x000000000000791b */ /* 0x001fec0003800000 */
.L_x_12572:
[----:B------:R-:W-:Y:S05]  /*2f820*/  BSYNC B0 ;  /* 0x0000000000007941 */ /* 0x000fea0003800000 */
.L_x_12571:
        /* <DEDUP_REMOVED lines=10> */
.L_x_12573:
[----:B------:R-:W-:Y:S02]  /*2f8d0*/  IMAD.MOV.U32 R13, RZ, RZ, R6 ;  /* 0x000000ffff0d7224 */ /* 0x000fe400078e0006 */
[----:B------:R-:W-:-:S07]  /*2f8e0*/  IMAD.MOV.U32 R4, RZ, RZ, R14 ;  /* 0x000000ffff047224 */ /* 0x000fce00078e000e */
[----:B------:R-:W-:Y:S05]  /*2f8f0*/  WARPSYNC.COLLECTIVE R15, `(.L_x_12574) ;  /* 0x000000000f087348 */ /* 0x000fea0003c00000 */
[----:B------:R0:W1:Y:S02]  /*2f900*/  SHFL.IDX P6, R14, R13, R12, R11 ;  /* 0x0000000c0d0e7389 */ /* 0x00006400000c000b */
[----:B01----:R-:W-:Y:S01]  /*2f910*/  ENDCOLLECTIVE ;  /* 0x000000000000791b */ /* 0x003fe20003800000 */
.L_x_12574:
[----:B------:R-:W-:Y:S02]  /*2f920*/  IMAD.MOV.U32 R6, RZ, RZ, R14 ;  /* 0x000000ffff067224 */ /* 0x000fe400078e000e */
[----:B------:R-:W-:-:S05]  /*2f930*/  IMAD.IADD R5, R9, 0x1, R16 ;  /* 0x0000000109057824 */ /* 0x000fca00078e0210 */
[----:B------:R1:W-:Y:S01]  /*2f940*/  STL [R1+0x47c], R5 ;  /* 0x00047c0501007387 */ /* 0x0003e20000100800 */
[----:B------:R-:W-:Y:S05]  /*2f950*/  BRA `(.L_x_12575) ;  /* 0xffffffc800087947 */ /* 0x000fea000383ffff */
.L_x_12484:
        /* <DEDUP_REMOVED lines=8> */
.L_x_12577:
[----:B------:R-:W-:Y:S05]  /*2f9e0*/  BSYNC B0 ;  /* 0x0000000000007941 */ /* 0x000fea0003800000 */
.L_x_12576:
[----:B------:R-:W-:Y:S01]  /*2f9f0*/  IMAD.MOV.U32 R2, RZ, RZ, R14 ;  /* 0x000000ffff027224 */ /* 0x000fe200078e000e */
[----:B------:R-:W-:Y:S06]  /*2fa00*/  BRA `(.L_x_12578) ;  /* 0xffffffc400f47947 */ /* 0x000fec000383ffff */
.L_x_12490:
[----:B0-----:R0:W1:Y:S02]  /*2fa10*/  SYNCS.PHASECHK.TRANS64.TRYWAIT P0, [R0+URZ+0x32420], R3 ;  /* 0x03242003000075a7 */ /* 0x001064000800017f */
[----:B-1----:R-:W-:Y:S05]  /*2fa20*/  @!P0 NANOSLEEP.SYNCS 0x989680 ;  /* 0x009896800000895d */ /* 0x002fea0003900000 */
[----:B------:R-:W1:Y:S02]  /*2fa30*/  @!P0 SYNCS.PHASECHK.TRANS64 P0, [R0+URZ+0x32420], R3 ;  /* 0x03242003000085a7 */ /* 0x000e64000800007f */
[----:B-1----:R-:W-:Y:S05]  /*2fa40*/  @!P0 BRA `(.L_x_12490) ;  /* 0xfffffffc00f08947 */ /* 0x002fea000383ffff */
[----:B------:R-:W-:Y:S05]  /*2fa50*/  BRA `(.L_x_12579) ;  /* 0xffffffd000947947 */ /* 0x000fea000383ffff */
.L_x_12491:
        /* <DEDUP_REMOVED lines=11> */
.L_x_12581:
[----:B------:R-:W-:Y:S05]  /*2fb10*/  BSYNC B0 ;  /* 0x0000000000007941 */ /* 0x000fea0003800000 */
.L_x_12580:
[----:B------:R-:W-:Y:S05]  /*2fb20*/  BRA `(.L_x_12582) ;  /* 0xffffffd0007c7947 */ /* 0x000fea000383ffff */
.L_x_12494:
[----:B------:R-:W-:Y:S01]  /*2fb30*/  BSSY B1, `(.L_x_12583) ;  /* 0x0000006000017945 */ /* 0x000fe20003800000 */
[----:B------:R-:W-:-:S07]  /*2fb40*/  IMAD.MOV.U32 R15, RZ, RZ, -0x1 ;  /* 0xffffffffff0f7424 */ /* 0x000fce00078e00ff */
[----:B01----:R-:W-:Y:S05]  /*2fb50*/  WARPSYNC.COLLECTIVE R15, `(.L_x_12584) ;  /* 0x000000000f0c7348 */ /* 0x003fea0003c00000 */
[----:B------:R-:W-:Y:S02]  /*2fb60*/  ELECT P6, UR62, PT ;  /* 0x00000000003e782f */ /* 0x000fe400038c0000 */
[----:B------:R-:W-:Y:S01]  /*2fb70*/  MOV R14, UR62 ;  /* 0x0000003e000e7c02 */ /* 0x000fe20008000f00 */
[----:B01----:R-:W-:Y:S10]  /*2fb80*/  ENDCOLLECTIVE ;  /* 0x000000000000791b */ /* 0x003ff40003800000 */
.L_x_12584:
[----:B------:R-:W-:Y:S05]  /*2fb90*/  BSYNC B1 ;  /* 0x0000000000017941 */ /* 0x000fea0003800000 */
.L_x_12583:
[----:B------:R-:W-:Y:S05]  /*2fba0*/  BRA `(.L_x_12585) ;  /* 0xffffffd000747947 */ /* 0x000fea000383ffff */
.L_x_12496:
[----:B0-----:R0:W1:Y:S02]  /*2fbb0*/  SYNCS.PHASECHK.TRANS64.TRYWAIT P0, [R6+URZ], R5 ;  /* 0x00000005060075a7 */ /* 0x001064000800017f */
[----:B-1----:R-:W-:Y:S05]  /*2fbc0*/  @!P0 NANOSLEEP.SYNCS 0x989680 ;  /* 0x009896800000895d */ /* 0x002fea0003900000 */
[----:B------:R-:W1:Y:S02]  /*2fbd0*/  @!P0 SYNCS.PHASECHK.TRANS64 P0, [R6+URZ], R5 ;  /* 0x00000005060085a7 */ /* 0x000e64000800007f */
[----:B-1----:R-:W-:Y:S05]  /*2fbe0*/  @!P0 BRA `(.L_x_12496) ;  /* 0xfffffffc00f08947 */ /* 0x002fea000383ffff */
[----:B------:R-:W-:Y:S05]  /*2fbf0*/  BRA `(.L_x_12586) ;  /* 0xffffffd000ac7947 */ /* 0x000fea000383ffff */
.L_x_12497:
[----:B-1----:R1:W2:Y:S02]  /*2fc00*/  SYNCS.PHASECHK.TRANS64.TRYWAIT P0, [R7+URZ], R2 ;  /* 0x00000002070075a7 */ /* 0x0022a4000800017f */
[----:B--2---:R-:W-:Y:S05]  /*2fc10*/  @!P0 NANOSLEEP.SYNCS 0x989680 ;  /* 0x009896800000895d */ /* 0x004fea0003900000 */
[----:B------:R-:W2:Y:S02]  /*2fc20*/  @!P0 SYNCS.PHASECHK.TRANS64 P0, [R7+URZ], R2 ;  /* 0x00000002070085a7 */ /* 0x000ea4000800007f */
[----:B--2---:R-:W-:Y:S05]  /*2fc30*/  @!P0 BRA `(.L_x_12497) ;  /* 0xfffffffc00f08947 */ /* 0x004fea000383ffff */
[----:B------:R-:W-:Y:S05]  /*2fc40*/  BRA `(.L_x_12587) ;  /* 0xffffffd000a07947 */ /* 0x000fea000383ffff */
.L_x_12499:
[----:B--2---:R2:W3:Y:S02]  /*2fc50*/  SYNCS.PHASECHK.TRANS64.TRYWAIT P0, [R4+URZ], R5 ;  /* 0x00000005040075a7 */ /* 0x0044e4000800017f */
[----:B---3--:R-:W-:Y:S05]  /*2fc60*/  @!P0 NANOSLEEP.SYNCS 0x989680 ;  /* 0x009896800000895d */ /* 0x008fea0003900000 */
[----:B------:R-:W3:Y:S02]  /*2fc70*/  @!P0 SYNCS.PHASECHK.TRANS64 P0, [R4+URZ], R5 ;  /* 0x00000005040085a7 */ /* 0x000ee4000800007f */
[----:B---3--:R-:W-:Y:S05]  /*2fc80*/  @!P0 BRA `(.L_x_12499) ;  /* 0xfffffffc00f08947 */ /* 0x008fea000383ffff */
[----:B------:R-:W-:Y:S05]  /*2fc90*/  BRA `(.L_x_12588) ;  /* 0xffffffd000a47947 */ /* 0x000fea000383ffff */
        .type           $_ZN7cutlass13device_kernelIN5flash11enable_sm90INS1_16FlashAttnFwdSm90INS1_25CollectiveMainloopFwdSm90ILi2EN4cute5tupleIJNS5_1CILi1EEES8_S8_EEENS6_IJNS7_ILi128EEENS7_ILi96EEENS7_ILi64EEEEEELi256ENS_10bfloat16_tEfNS_4arch4Sm90ELb0ELb1ELb1ELb1ELb0ELb0ELb1ELb1ELb0ELb1ELb1ELb0EEENS1_21CollectiveEpilogueFwdINS6_IJSA_NS7_ILi256EEESB_EEES9_SE_SG_Li256ELb1ELb1ELb1ELb0EEENS1_36VarlenDynamicPersistentTileSchedulerILi128ELi96ELi256ELi128ELb1ELb1ELb1ELb1ELb0ELb1EEEEEEEEEvNT_6ParamsE$_ZZN5flash25CollectiveMainloopFwdSm90ILi2EN4cute5tupleIJNS1_1CILi1EEES4_S4_EEENS2_IJNS3_ILi128EEENS3_ILi96EEENS3_ILi64EEEEEELi256EN7cutlass10bfloat16_tEfNSA_4arch4Sm90ELb0ELb1ELb1ELb1ELb0ELb0ELb1ELb1ELb0ELb1ELb1ELb0EE3mmaINS_16FlashAttnFwdSm90ISE_NS_21CollectiveEpilogueFwdINS2_IJS6_NS3_ILi256EEES7_EEES5_SB_SD_Li256ELb1ELb1ELb1ELb0EEENS_36VarlenDynamicPersistentTileSchedulerILi128ELi96ELi256ELi128ELb1ELb1ELb1ELb1ELb0ELb1EEEE13SharedStorageENS1_6TensorINS1_11ArrayEngineIfLm128EEENS1_6LayoutINS2_IJNS2_IJNS3_ILi2EEEST_NS3_ILi32EEEEEES4_S4_EEENS2_IJNS2_IJS4_ST_NS3_ILi4EEEEEENS3_ILi0EEESZ_EEEEEEENS_7SoftmaxILi2ELi0EEEEEbRKNSE_6ParamsENSA_25PipelineTmaAsyncNoClusterILi2ENSA_16PipelineTmaAsyncILi2EEEEES1B_RNSA_13PipelineStateILj2EEERT0_RT1_iRiRKNS_16SeqlenInfoQKNewKILb1ELb0EEENS2_IJiiiiEEERT_ENKUliT_T0_T1_E_clIZSF_ISO_S12_S14_EbS17_S1B_S1B_S1E_S1G_S1I_iS1J_S1N_S1O_S1Q_EUlRS1R_iE1_NS3_ILb0EEENS3_ILb1EEEEEDaiS1R_S1S_S1T_,@function
        .size           $_ZN7cutlass13device_kernelIN5flash11enable_sm90INS1_16FlashAttnFwdSm90INS1_25CollectiveMainloopFwdSm90ILi2EN4cute5tupleIJNS5_1CILi1EEES8_S8_EEENS6_IJNS7_ILi128EEENS7_ILi96EEENS7_ILi64EEEEEELi256ENS_10bfloat16_tEfNS_4arch4Sm90ELb0ELb1ELb1ELb1ELb0ELb0ELb1ELb1ELb0ELb1ELb1ELb0EEENS1_21CollectiveEpilogueFwdINS6_IJSA_NS7_ILi256EEESB_EEES9_SE_SG_Li256ELb1ELb1ELb1ELb0EEENS1_36VarlenDynamicPersistentTileSchedulerILi128ELi96ELi256ELi128ELb1ELb1ELb1ELb1ELb0ELb1EEEEEEEEEvNT_6ParamsE$_ZZN5flash25CollectiveMainloopFwdSm90ILi2EN4cute5tupleIJNS1_1CILi1EEES4_S4_EEENS2_IJNS3_ILi128EEENS3_ILi96EEENS3_ILi64EEEEEELi256EN7cutlass10bfloat16_tEfNSA_4arch4Sm90ELb0ELb1ELb1ELb1ELb0ELb0ELb1ELb1ELb0ELb1ELb1ELb0EE3mmaINS_16FlashAttnFwdSm90ISE_NS_21CollectiveEpilogueFwdINS2_IJS6_NS3_ILi256EEES7_EEES5_SB_SD_Li256ELb1ELb1ELb1ELb0EEENS_36VarlenDynamicPersistentTileSchedulerILi128ELi96ELi256ELi128ELb1ELb1ELb1ELb1ELb0ELb1EEEE13SharedStorageENS1_6TensorINS1_11ArrayEngineIfLm128EEENS1_6LayoutINS2_IJNS2_IJNS3_ILi2EEEST_NS3_ILi32EEEEEES4_S4_EEENS2_IJNS2_IJS4_ST_NS3_ILi4EEEEEENS3_ILi0EEESZ_EEEEEEENS_7SoftmaxILi2ELi0EEEEEbRKNSE_6ParamsENSA_25PipelineTmaAsyncNoClusterILi2ENSA_16PipelineTmaAsyncILi2EEEEES1B_RNSA_13PipelineStateILj2EEERT0_RT1_iRiRKNS_16SeqlenInfoQKNewKILb1ELb0EEENS2_IJiiiiEEERT_ENKUliT_T0_T1_E_clIZSF_ISO_S12_S14_EbS17_S1B_S1B_S1E_S1G_S1I_iS1J_S1N_S1O_S1Q_EUlRS1R_iE1_NS3_ILb0EEENS3_ILb1EEEEEDaiS1R_S1S_S1T_,(.L_x_15199 - $_ZN7cutlass13device_kernelIN5flash11enable_sm90INS1_16FlashAttnFwdSm90INS1_25CollectiveMainloopFwdSm90ILi2EN4cute5tupleIJNS5_1CILi1EEES8_S8_EEENS6_IJNS7_ILi128EEENS7_ILi96EEENS7_ILi64EEEEEELi256ENS_10bfloat16_tEfNS_4arch4Sm90ELb0ELb1ELb1ELb1ELb0ELb0ELb1ELb1ELb0ELb1ELb1ELb0EEENS1_21CollectiveEpilogueFwdINS6_IJSA_NS7_ILi256EEESB_EEES9_SE_SG_Li256ELb1ELb1ELb1ELb0EEENS1_36VarlenDynamicPersistentTileSchedulerILi128ELi96ELi256ELi128ELb1ELb1ELb1ELb1ELb0ELb1EEEEEEEEEvNT_6ParamsE$_ZZN5flash25CollectiveMainloopFwdSm90ILi2EN4cute5tupleIJNS1_1CILi1EEES4_S4_EEENS2_IJNS3_ILi128EEENS3_ILi96EEENS3_ILi64EEEEEELi256EN7cutlass10bfloat16_tEfNSA_4arch4Sm90ELb0ELb1ELb1ELb1ELb0ELb0ELb1ELb1ELb0ELb1ELb1ELb0EE3mmaINS_16FlashAttnFwdSm90ISE_NS_21CollectiveEpilogueFwdINS2_IJS6_NS3_ILi256EEES7_EEES5_SB_SD_Li256ELb1ELb1ELb1ELb0EEENS_36VarlenDynamicPersistentTileSchedulerILi128ELi96ELi256ELi128ELb1ELb1ELb1ELb1ELb0ELb1EEEE13SharedStorageENS1_6TensorINS1_11ArrayEngineIfLm128EEENS1_6LayoutINS2_IJNS2_IJNS3_ILi2EEEST_NS3_ILi32EEEEEES4_S4_EEENS2_IJNS2_IJS4_ST_NS3_ILi4EEEEEENS3_ILi0EEESZ_EEEEEEENS_7SoftmaxILi2ELi0EEEEEbRKNSE_6ParamsENSA_25PipelineTmaAsyncNoClusterILi2ENSA_16PipelineTmaAsyncILi2EEEEES1B_RNSA_13PipelineStateILj2EEERT0_RT1_iRiRKNS_16SeqlenInfoQKNewKILb1ELb0EEENS2_IJiiiiEEERT_ENKUliT_T0_T1_E_clIZSF_ISO_S12_S14_EbS17_S1B_S1B_S1E_S1G_S1I_iS1J_S1N_S1O_S1Q_EUlRS1R_iE1_NS3_ILb0EEENS3_ILb1EEEEEDaiS1R_S1S_S1T_)
$_ZN7cutlass13device_kernelIN5flash11enable_sm90INS1_16FlashAttnFwdSm90INS1_25CollectiveMainloopFwdSm90ILi2EN4cute5tupleIJNS5_1CILi1EEES8_S8_EEENS6_IJNS7_ILi128EEENS7_ILi96EEENS7_ILi64EEEEEELi256ENS_10bfloat16_tEfNS_4arch4Sm90ELb0ELb1ELb1ELb1ELb0ELb0ELb1ELb1ELb0ELb1ELb1ELb0EEENS1_21CollectiveEpilogueFwdINS6_IJSA_NS7_ILi256EEESB_EEES9_SE_SG_Li256ELb1ELb1ELb1ELb0EEENS1_36VarlenDynamicPersistentTileSchedulerILi128ELi96ELi256ELi128ELb1ELb1ELb1ELb1ELb0ELb1EEEEEEEEEvNT_6ParamsE$_ZZN5flash25CollectiveMainloopFwdSm90ILi2EN4cute5tupleIJNS1_1CILi1EEES4_S4_EEENS2_IJNS3_ILi128EEENS3_ILi96EEENS3_ILi64EEEEEELi256EN7cutlass10bfloat16_tEfNSA_4arch4Sm90ELb0ELb1ELb1ELb1ELb0ELb0ELb1ELb1ELb0ELb1ELb1ELb0EE3mmaINS_16FlashAttnFwdSm90ISE_NS_21CollectiveEpilogueFwdINS2_IJS6_NS3_ILi256EEES7_EEES5_SB_SD_Li256ELb1ELb1ELb1ELb0EEENS_36VarlenDynamicPersistentTileSchedulerILi128ELi96ELi256ELi128ELb1ELb1ELb1ELb1ELb0ELb1EEEE13SharedStorageENS1_6TensorINS1_11ArrayEngineIfLm128EEENS1_6LayoutINS2_IJNS2_IJNS3_ILi2EEEST_NS3_ILi32EEEEEES4_S4_EEENS2_IJNS2_IJS4_ST_NS3_ILi4EEEEEENS3_ILi0EEESZ_EEEEEEENS_7SoftmaxILi2ELi0EEEEEbRKNSE_6ParamsENSA_25PipelineTmaAsyncNoClusterILi2ENSA_16PipelineTmaAsyncILi2EEEEES1B_RNSA_13PipelineStateILj2EEERT0_RT1_iRiRKNS_16SeqlenInfoQKNewKILb1ELb0EEENS2_IJiiiiEEERT_ENKUliT_T0_T1_E_clIZSF_ISO_S12_S14_EbS17_S1B_S1B_S1E_S1G_S1I_iS1J_S1N_S1O_S1Q_EUlRS1R_iE1_NS3_ILb0EEENS3_ILb1EEEEEDaiS1R_S1S_S1T_:
        /* <DEDUP_REMOVED lines=48> */
.L_x_12590:
[----:B------:R-:W-:Y:S05]  /*2ffa0*/  BSYNC B3 ;  /* 0x0000000000037941 */ /* 0x000fea0003800000 */
.L_x_12589:
        /* <DEDUP_REMOVED lines=17> */
.L_x_12592:
[----:B------:R-:W-:Y:S05]  /*300c0*/  BSYNC B3 ;  /* 0x0000000000037941 */ /* 0x000fea0003800000 */
.L_x_12591:
        /* <DEDUP_REMOVED lines=10> */
.L_x_12594:
[----:B------:R-:W-:Y:S05]  /*30170*/  BSYNC B3 ;  /* 0x0000000000037941 */ /* 0x000fea0003800000 */
.L_x_12593:
[----:B------:R-:W2:Y:S04]  /*30180*/  LDL.64 R12, [R0] ;  /* 0x00000000000c7983 */ /* 0x000ea80000100a00 */
[----:B------:R-:W3:Y:S01]  /*30190*/  LDL.64 R8, [R0+0x28] ;  /* 0x0000280000087983 */ /* 0x000ee20000100a00 */
[C---:B------:R-:W-:Y:S02]  /*301a0*/  R2UR UR6, R4.reuse ;  /* 0x00000000040672ca */ /* 0x040fe400000e0000 */
[C---:B------:R-:W-:Y:S01]  /*301b0*/  R2UR UR7, R5.reuse ;  /* 0x00000000050772ca */ /* 0x040fe200000e0000 */
[----:B------:R-:W4:Y:S01]  /*301c0*/  LDL.64 R18, [R0+0x20] ;  /* 0x0000200000127983 */ /* 0x000f220000100a00 */
[C---:B------:R-:W-:Y:S02]  /*301d0*/  R2UR UR4, R4.reuse ;  /* 0x00000000040472ca */ /* 0x040fe400000e0000 */
[----:B------:R-:W-:Y:S01]  /*301e0*/  R2UR UR5, R5 ;  /* 0x00000000050572ca */ /* 0x000fe200000e0000 */
[----:B0----5:R-:W4:Y:S08]  /*301f0*/  LDL.64 R14, [R0+0x8] ;  /* 0x00000800000e7983 */ /* 0x021f300000100a00 */
        /* <DEDUP_REMOVED lines=11> */
[----:B------:R-:W-:Y:S01]  /*302b0*/  WARPGROUP.ARRIVE ;  /* 0x00000000000079c5 */ /* 0x000fe20000000000 */
[----:B------:R-:W-:Y:S02]  /*302c0*/  R2UR UR8, R4 ;  /* 0x00000000040872ca */ /* 0x000fe400000e0000 */
[----:B------:R-:W-:-:S02]  /*302d0*/  R2UR UR6, R8 ;  /* 0x00000000080672ca */ /* 0x000fc400000e0000 */
[C---:B------:R-:W-:Y:S02]  /*302e0*/  R2UR UR9, R5.reuse ;  /* 0x00000000050972ca */ /* 0x040fe400000e0000 */
[----:B------:R-:W-:Y:S02]  /*302f0*/  R2UR UR10, R4 ;  /* 0x00000000040a72ca */ /* 0x000fe400000e0000 */
[----:B------:R-:W-:Y:S02]  /*30300*/  R2UR UR11, R5 ;  /* 0x00000000050b72ca */ /* 0x000fe400000e0000 */
[----:B---3--:R-:W-:Y:S01]  /*30310*/  R2UR UR4, R12 ;  /* 0x000000000c0472ca */ /* 0x008fe200000e0000 */
[----:B------:R-:W-:Y:S01]  /*30320*/  IMAD.MOV.U32 R12, RZ, RZ, 0x1 ;  /* 0x00000001ff0c7424 */ /* 0x000fe200078e00ff */
[----:B------:R-:W-:-:S13]  /*30330*/  R2UR UR5, R13 ;  /* 0x000000000d0572ca */ /* 0x000fda00000e0000 */
[----:B------:R-:W-:Y:S03]  /*30340*/  HGMMA.64x96x16.F32.BF16 R24, gdesc[UR4], RZ, !UPT, gsb0 ;  /* 0x01600000041879f0 */ /* 0x000fe6000c0018ff */
        /* <DEDUP_REMOVED lines=63> */
.L_x_12597:
[----:B------:R-:W-:Y:S05]  /*30740*/  BSYNC B3 ;  /* 0x0000000000037941 */ /* 0x000fea0003800000 */
.L_x_12596:
        /* <DEDUP_REMOVED lines=17> */
.L_x_12599:
[----:B------:R-:W-:Y:S05]  /*30860*/  BSYNC B3 ;  /* 0x0000000000037941 */ /* 0x000fea0003800000 */
.L_x_12598:
        /* <DEDUP_REMOVED lines=10> */
.L_x_12601:
[----:B------:R-:W-:Y:S05]  /*30910*/  BSYNC B3 ;  /* 0x0000000000037941 */ /* 0x000fea0003800000 */
.L_x_12600:
[----:B------:R-:W2:Y:S04]  /*30920*/  LDL.64 R8, [R0] ;  /* 0x0000000000087983 */ /* 0x000ea80000100a00 */
[----:B------:R-:W3:Y:S04]  /*30930*/  LDL.64 R20, [R0+0x58] ;  /* 0x0000580000147983 */ /* 0x000ee80000100a00 */
[----:B------:R-:W4:Y:S04]  /*30940*/  LDL.64 R14, [R0+0x48] ;  /* 0x00004800000e7983 */ /* 0x000f280000100a00 */
[----:B0----5:R-:W4:Y:S01]  /*30950*/  LDL.64 R18, [R0+0x50] ;  /* 0x0000500000127983 */ /* 0x021f220000100a00 */
[----:B------:R-:W-:-:S02]  /*30960*/  R2UR UR6, R4 ;  /* 0x00000000040672ca */ /* 0x000fc400000e0000 */
[C---:B------:R-:W-:Y:S01]  /*30970*/  R2UR UR7, R5.reuse ;  /* 0x00000000050772ca */ /* 0x040fe200000e0000 */
[----:B------:R-:W4:Y:S01]  /*30980*/  LDL.LU R74, [R1+0x490] ;  /* 0x00049000014a7983 */ /* 0x000f220000300800 */
        /* <DEDUP_REMOVED lines=27> */
[----:B------:R-:W-:-:S02]  /*30b40*/  VIADD R72, R8, 0x2 ;  /* 0x0000000208487836 */ /* 0x000fc40000000000 */
[----:B------:R-:W-:-:S03]  /*30b50*/  IMAD.MOV.U32 R73, RZ, RZ, R9 ;  /* 0x000000ffff497224 */ /* 0x000fc600078e0009 */
[----:B------:R-:W-:Y:S02]  /*30b60*/  R2UR UR6, R72 ;  /* 0x00000000480672ca */ /* 0x000fe400000e0000 */
        /* <DEDUP_REMOVED lines=235> */
[----:B------:R-:W2:Y:S04]  /*31a20*/  @!P2 LDL.64 R8, [R0] ;  /* 0x000000000008a983 */ /* 0x000ea80000100a00 */
[----:B0-----:R-:W3:Y:S01]  /*31a30*/  @!P2 LDL.64 R14, [R0+0x18] ;  /* 0x00001800000ea983 */ /* 0x001ee20000100a00 */
[----:B------:R-:W-:-:S02]  /*31a40*/  @!P2 R2UR UR4, R4 ;  /* 0x000000000404a2ca */ /* 0x000fc400000e0000 */
[C---:B------:R-:W-:Y:S02]  /*31a50*/  @!P2 R2UR UR5, R5.reuse ;  /* 0x000000000505a2ca */ /* 0x040fe400000e0000 */
[----:B------:R-:W-:Y:S02]  /*31a60*/  SHF.R.U32.HI R18, RZ, 0x7, R13 ;  /* 0x00000007ff127819 */ /* 0x000fe4000001160d */
[----:B------:R-:W-:Y:S02]  /*31a70*/  @!P2 R2UR UR6, R4 ;  /* 0x000000000406a2ca */ /* 0x000fe400000e0000 */
[----:B------:R-:W-:Y:S02]  /*31a80*/  @!P2 R2UR UR7, R5 ;  /* 0x000000000507a2ca */ /* 0x000fe400000e0000 */
[----:B------:R-:W-:-:S05]  /*31a90*/  IADD3 R18, -R18, 0xb, RZ ;  /* 0x0000000b12127810 */ /* 0x000fca0007ffe1ff */
[----:B------:R0:W-:Y:S06]  /*31aa0*/  BAR.ARV R18, 0x100 ;  /* 0x000400120000751d */ /* 0x0001ec0000002000 */
        /* <DEDUP_REMOVED lines=12> */
[----:B0-----:R-:W3:Y:S01]  /*31b70*/  LD.E R18, desc[UR4][R6.64+0x24] ;  /* 0x0000240406127980 */ /* 0x001ee2000c101900 */
[C---:B------:R-:W-:Y:S02]  /*31b80*/  R2UR UR4, R4.reuse ;  /* 0x00000000040472ca */ /* 0x040fe400000e0000 */
[C---:B------:R-:W-:Y:S02]  /*31b90*/  R2UR UR5, R5.reuse ;  /* 0x00000000050572ca */ /* 0x040fe400000e0000 */
[C---:B------:R-:W-:Y:S02]  /*31ba0*/  R2UR UR14, R4.reuse ;  /* 0x00000000040e72ca */ /* 0x040fe400000e0000 */
[C---:B------:R-:W-:Y:S02]  /*31bb0*/  R2UR UR15, R5.reuse ;  /* 0x00000000050f72ca */ /* 0x040fe400000e0000 */
[----:B------:R-:W-:Y:S02]  /*31bc0*/  R2UR UR10, R4 ;  /* 0x00000000040a72ca */ /* 0x000fe400000e0000 */
[----:B------:R-:W-:-:S02]  /*31bd0*/  R2UR UR11, R5 ;  /* 0x00000000050b72ca */ /* 0x000fc400000e0000 */
[----:B------:R-:W-:Y:S02]  /*31be0*/  R2UR UR8, R4 ;  /* 0x00000000040872ca */ /* 0x000fe400000e0000 */
[C---:B------:R-:W-:Y:S02]  /*31bf0*/  R2UR UR9, R5.reuse ;  /* 0x00000000050972ca */ /* 0x040fe400000e0000 */
[----:B------:R-:W-:Y:S02]  /*31c00*/  LOP3.LUT R74, R74, 0xfff7ffff, RZ, 0xc0, !PT ;  /* 0xfff7ffff4a4a7812 */ /* 0x000fe400078ec0ff */
[----:B------:R-:W-:Y:S02]  /*31c10*/  R2UR UR12, R4 ;  /* 0x00000000040c72ca */ /* 0x000fe400000e0000 */
[----:B------:R-:W-:Y:S02]  /*31c20*/  R2UR UR13, R5 ;  /* 0x00000000050d72ca */ /* 0x000fe400000e0000 */
[----:B------:R-:W-:Y:S01]  /*31c30*/  @P2 LOP3.LUT R74, R74, 0x80000, RZ, 0xfc, !PT ;  /* 0x000800004a4a2812 */ /* 0x000fe200078efcff */
[----:B------:R-:W4:Y:S04]  /*31c40*/  LD.E R73, desc[UR10][R6.64+0xc] ;  /* 0x00000c0a06497980 */ /* 0x000f28000c101900 */
[----:B------:R0:W-:Y:S06]  /*31c50*/  STL [R1+0x490], R74 ;  /* 0x0004904a01007387 */ /* 0x0001ec0000100800 */
[----:B------:R-:W4:Y:S04]  /*31c60*/  LD.E R75, desc[UR12][R6.64+0x14] ;  /* 0x0000140c064b7980 */ /* 0x000f28000c101900 */
[----:B0-----:R-:W4:Y:S04]  /*31c70*/  LD.E R74, desc[UR8][R6.64+0x10] ;  /* 0x00001008064a7980 */ /* 0x001f28000c101900 */
[----:B--2---:R-:W2:Y:S01]  /*31c80*/  LD.E R72, desc[UR4][R8.64] ;  /* 0x0000000408487980 */ /* 0x004ea2000c101900 */
[----:B------:R-:W-:-:S02]  /*31c90*/  R2UR UR4, R4 ;  /* 0x00000000040472ca */ /* 0x000fc400000e0000 */
[----:B------:R-:W-:Y:S01]  /*31ca0*/  R2UR UR5, R5 ;  /* 0x00000000050572ca */ /* 0x000fe200000e0000 */
[----:B------:R-:W2:-:S12]  /*31cb0*/  LD.E R9, desc[UR14][R6.64+0x18] ;  /* 0x0000180e06097980 */ /* 0x000e98000c101900 */
        /* <DEDUP_REMOVED lines=17> */
[----:B------:R-:W-:Y:S01]  /*31dd0*/  BSSY B3, `(.L_x_12603) ;  /* 0x00000af000037945 */ /* 0x000fe20003800000 */
[----:B----4-:R-:W-:Y:S02]  /*31de0*/  IMAD R75, R10, -0x60, R75 ;  /* 0xffffffa00a4b7824 */ /* 0x010fe400078e024b */
[-C--:B--2---:R-:W-:Y:S01]  /*31df0*/  FMUL.FTZ R81, R45, R72.reuse ;  /* 0x000000482d517220 */ /* 0x084fe20000410000 */
        /* <DEDUP_REMOVED lines=8> */
[----:B------:R-:W-:Y:S01]  /*31e80*/  FMUL.FTZ R52, R57, R72 ;  /* 0x0000004839347220 */ /* 0x000fe20000410000 */
[----:B------:R-:W-:-:S04]  /*31e90*/  SHF.R.S32.HI R45, RZ, 0x1f, R78 ;  /* 0x0000001fff2d7819 */ /* 0x000fc8000001144e */
[----:B------:R-:W-:Y:S01]  /*31ea0*/  LEA.HI R54, R45, R78, RZ, 0x7 ;  /* 0x0000004e2d367211 */ /* 0x000fe200078f38ff */
[----:B0-----:R-:W-:-:S03]  /*31eb0*/  FMUL.FTZ R2, R26, R72 ;  /* 0x000000481a027220 */ /* 0x001fc60000410000 */
[----:B------:R-:W-:Y:S01]  /*31ec0*/  LOP3.LUT R57, R54, 0xffffff80, RZ, 0xc0, !PT ;  /* 0xffffff8036397812 */ /* 0x000fe200078ec0ff */
[-C--:B------:R-:W-:Y:S01]  /*31ed0*/  FMUL.FTZ R26, R42, R72.reuse ;  /* 0x000000482a1a7220 */ /* 0x080fe20000410000 */
[----:B------:R-:W-:-:S03]  /*31ee0*/  FMUL.FTZ R42, R58, R72 ;  /* 0x000000483a2a7220 */ /* 0x000fc60000410000 */
[----:B------:R-:W-:Y:S02]  /*31ef0*/  IMAD.IADD R58, R78, 0x1, -R57 ;  /* 0x000000014e3a7824 */ /* 0x000fe400078e0a39 */
[-C--:B------:R-:W-:Y:S01]  /*31f00*/  FMUL.FTZ R79, R25, R72.reuse ;  /* 0x00000048194f7220 */ /* 0x080fe20000410000 */
        /* <DEDUP_REMOVED lines=8> */
[----:B------:R-:W-:Y:S01]  /*31f90*/  FMUL.FTZ R15, R27, R72 ;  /* 0x000000481b0f7220 */ /* 0x000fe20000410000 */
[----:B------:R-:W-:Y:S01]  /*31fa0*/  LEA.HI R61, R57, R58, RZ, 0x2 ;  /* 0x0000003a393d7211 */ /* 0x000fe200078f10ff */
[-C--:B------:R-:W-:Y:S01]  /*31fb0*/  FMUL.FTZ R27, R43, R72.reuse ;  /* 0x000000482b1b7220 */ /* 0x080fe20000410000 */
[-C--:B------:R-:W-:Y:S01]  /*31fc0*/  FMUL.FTZ R43, R59, R72.reuse ;  /* 0x000000483b2b7220 */ /* 0x080fe20000410000 */
[-C--:B------:R-:W-:Y:S01]  /*31fd0*/  FMUL.FTZ R20, R34, R72.reuse ;  /* 0x0000004822147220 */ /* 0x080fe20000410000 */
[----:B------:R-:W-:Y:S01]  /*31fe0*/  LOP3.LUT R59, R56, 0xfffffffc, RZ, 0xc0, !PT ;  /* 0xfffffffc383b7812 */ /* 0x000fe200078ec0ff */
[-C--:B------:R-:W-:Y:S01]  /*31ff0*/  FMUL.FTZ R34, R50, R72.reuse ;  /* 0x0000004832227220 */ /* 0x080fe20000410000 */
[--C-:B------:R-:W-:Y:S01]  /*32000*/  SHF.R.S32.HI R56, RZ, 0x2, R61.reuse ;  /* 0x00000002ff387819 */ /* 0x100fe2000001143d */
[-C--:B------:R-:W-:Y:S01]  /*32010*/  FMUL.FTZ R50, R53, R72.reuse ;  /* 0x0000004835327220 */ /* 0x080fe20000410000 */
[----:B------:R-:W-:Y:S01]  /*32020*/  SHF.R.S32.HI R83, RZ, 0x1f, R61 ;  /* 0x0000001fff537819 */ /* 0x000fe2000001143d */
[----:B------:R-:W-:Y:S01]  /*32030*/  FMUL.FTZ R53, R60, R72 ;  /* 0x000000483c357220 */ /* 0x000fe20000410000 */
[----:B------:R-:W-:-:S02]  /*32040*/  LEA.HI R60, R57, R58, RZ, 0x5 ;  /* 0x0000003a393c7211 */ /* 0x000fc400078f28ff */
[----:B------:R-:W-:Y:S02]  /*32050*/  SHF.R.S32.HI R57, RZ, 0x7, R54 ;  /* 0x00000007ff397819 */ /* 0x000fe40000011436 */
[----:B------:R-:W-:Y:S01]  /*32060*/  LEA.HI R83, R83, R56, RZ, 0x3 ;  /* 0x0000003853537211 */ /* 0x000fe200078f18ff */
[-C--:B------:R-:W-:Y:S01]  /*32070*/  FMUL.FTZ R45, R63, R72.reuse ;  /* 0x000000483f2d7220 */ /* 0x080fe20000410000 */
[----:B------:R-:W-:Y:S01]  /*32080*/  IMAD.IADD R78, R78, 0x1, -R59 ;  /* 0x000000014e4e7824 */ /* 0x000fe200078e0a3b */
[----:B------:R-:W-:Y:S01]  /*32090*/  SHF.R.S32.HI R63, RZ, 0x5, R60 ;  /* 0x00000005ff3f7819 */ /* 0x000fe2000001143c */
[-C--:B------:R-:W-:Y:S01]  /*320a0*/  FMUL.FTZ R18, R30, R72.reuse ;  /* 0x000000481e127220 */ /* 0x080fe20000410000 */
[----:B------:R-:W-:Y:S02]  /*320b0*/  LEA.HI R54, R54, R57, RZ, 0x1 ;  /* 0x0000003936367211 */ /* 0x000fe400078f08ff */
[----:B------:R-:W-:Y:S01]  /*320c0*/  LOP3.LUT R83, R83, 0xfffffff8, RZ, 0xc0, !PT ;  /* 0xfffffff853537812 */ /* 0x000fe200078ec0ff */
[-C--:B------:R-:W-:Y:S01]  /*320d0*/  FMUL.FTZ R30, R46, R72.reuse ;  /* 0x000000482e1e7220 */ /* 0x080fe20000410000 */
[----:B------:R-:W-:Y:S01]  /*320e0*/  FMUL.FTZ R46, R62, R72 ;  /* 0x000000483e2e7220 */ /* 0x000fe20000410000 */
[----:B------:R-:W-:Y:S01]  /*320f0*/  LOP3.LUT R54, R54, 0x3fffffe, RZ, 0xc0, !PT ;  /* 0x03fffffe36367812 */ /* 0x000fe200078ec0ff */
[----:B---3--:R-:W-:Y:S01]  /*32100*/  IMAD R80, R80, 0x8, R63 ;  /* 0x0000000850507824 */ /* 0x008fe200078e023f */
[----:B------:R-:W-:Y:S01]  /*32110*/  LEA.HI R62, R78, R78, RZ, 0x1 ;  /* 0x0000004e4e3e7211 */ /* 0x000fe200078f08ff */
[----:B------:R-:W-:-:S02]  /*32120*/  IMAD.IADD R83, R56, 0x1, -R83 ;  /* 0x0000000138537824 */ /* 0x000fc400078e0a53 */
        /* <DEDUP_REMOVED lines=8> */
[----:B------:R-:W-:Y:S01]  /*321b0*/  LOP3.LUT R61, R61, 0x7ffffffc, RZ, 0xc0, !PT ;  /* 0x7ffffffc3d3d7812 */ /* 0x000fe200078ec0ff */
[----:B------:R-:W-:Y:S02]  /*321c0*/  IMAD.MOV.U32 R63, RZ, RZ, -0x60 ;  /* 0xffffffa0ff3f7424 */ /* 0x000fe400078e00ff */
        /* <DEDUP_REMOVED lines=18> */
[-C--:B------:R-:W-:Y:S01]  /*322f0*/  FMUL.FTZ R58, R71, R72.reuse ;  /* 0x00000048473a7220 */ /* 0x080fe20000410000 */
[----:B------:R-:W-:Y:S01]  /*32300*/  FMUL.FTZ R68, R68, R72 ;  /* 0x0000004844447220 */ /* 0x000fe20000410000 */
[----:B------:R-:W-:Y:S01]  /*32310*/  ISETP.GE.AND P2, PT, R9, 0x1, PT ;  /* 0x000000010900780c */ /* 0x000fe20003f46270 */
[----:B------:R-:W-:Y:S01]  /*32320*/  IMAD R61, R61, -0x2, R64 ;  /* 0xfffffffe3d3d7824 */ /* 0x000fe200078e0240 */
[----:B------:R-:W1:Y:S01]  /*32330*/  MUFU.TANH R14, R14 ;  /* 0x0000000e000e7308 */ /* 0x000e620000002400 */
[----:B------:R-:W-:-:S03]  /*32340*/  LOP3.LUT R64, RZ, R73, RZ, 0x33, !PT ;  /* 0x00000049ff407212 */ /* 0x000fc600078e33ff */
[----:B------:R-:W-:-:S04]  /*32350*/  IADD3 R63, -R8, R61, R3 ;  /* 0x0000003d083f7210 */ /* 0x000fc80007ffe103 */
        /* <DEDUP_REMOVED lines=45> */
[----:B------:R-:W1:Y:S08]  /*32630*/  MUFU.TANH R57, R57 ;  /* 0x0000003900397308 */ /* 0x000e700000002400 */
[----:B------:R-:W1:Y:S01]  /*32640*/  MUFU.TANH R58, R58 ;  /* 0x0000003a003a7308 */ /* 0x000e620000002400 */
[----:B------:R-:W-:-:S02]  /*32650*/  IMAD.IADD R74, R63, 0x1, R74 ;  /* 0x000000013f4a7824 */ /* 0x000fc400078e024a */
[----:B------:R-:W-:Y:S02]  /*32660*/  IMAD.IADD R70, R63, 0x1, R64 ;  /* 0x000000013f467824 */ /* 0x000fe400078e0240 */
[----:B------:R-:W-:Y:S02]  /*32670*/  VIADD R71, R61, 0xffffffff ;  /* 0xffffffff3d477836 */ /* 0x000fe40000000000 */
[--C-:B0-----:R-:W-:Y:S02]  /*32680*/  IMAD.IADD R64, R74, 0x1, R77.reuse ;  /* 0x000000014a407824 */ /* 0x101fe400078e024d */
        /* <DEDUP_REMOVED lines=18> */
.L_x_12608:
[----:B------:R-:W-:Y:S05]  /*327b0*/  BSYNC B5 ;  /* 0x0000000000057941 */ /* 0x000fea0003800000 */
.L_x_12607:
[----:B------:R-:W-:Y:S01]  /*327c0*/  LOP3.LUT R66, RZ, R66, RZ, 0x33, !PT ;  /* 0x00000042ff427212 */ /* 0x000fe200078e33ff */
[----:B------:R-:W-:Y:S06]  /*327d0*/  BRA `(.L_x_12609) ;  /* 0x0000000000287947 */ /* 0x000fec0003800000 */
.L_x_12606:
        /* <DEDUP_REMOVED lines=10> */
.L_x_12609:
[----:B------:R-:W-:Y:S05]  /*32880*/  BSYNC B4 ;  /* 0x0000000000047941 */ /* 0x000fea0003800000 */
.L_x_12605:
[----:B------:R-:W-:-:S05]  /*32890*/  IMAD R66, R9, R66, R71 ;  /* 0x0000004209427224 */ /* 0x000fca00078e0247 */
[----:B------:R-:W-:Y:S02]  /*328a0*/  VIMNMX R65, R65, R66, !PT ;  /* 0x0000004241417248 */ /* 0x000fe40007fe0100 */
[----:B------:R-:W-:-:S07]  /*328b0*/  VIADDMNMX R64, R66, R9, R64, PT ;  /* 0x0000000942407246 */ /* 0x000fce0003800140 */
.L_x_12604:
[----:B------:R-:W-:Y:S05]  /*328c0*/  BSYNC B3 ;  /* 0x0000000000037941 */ /* 0x000fea0003800000 */
.L_x_12603:
        /* <DEDUP_REMOVED lines=137> */
.L_x_12615:
[----:B------:R-:W-:Y:S05]  /*33160*/  BSYNC B5 ;  /* 0x0000000000057941 */ /* 0x000fea0003800000 */
.L_x_12614:
[----:B------:R-:W-:Y:S01]  /*33170*/  LOP3.LUT R8, RZ, R8, RZ, 0x33, !PT ;  /* 0x00000008ff087212 */ /* 0x000fe200078e33ff */
[----:B------:R-:W-:Y:S06]  /*33180*/  BRA `(.L_x_12616) ;  /* 0x0000000000287947 */ /* 0x000fec0003800000 */
.L_x_12613:
        /* <DEDUP_REMOVED lines=10> */
.L_x_12616:
[----:B------:R-:W-:Y:S05]  /*33230*/  BSYNC B4 ;  /* 0x0000000000047941 */ /* 0x000fea0003800000 */
.L_x_12612:
[----:B------:R-:W-:-:S05]  /*33240*/  IMAD R3, R9, R8, R71 ;  /* 0x0000000809037224 */ /* 0x000fca00078e0247 */
[----:B------:R-:W-:Y:S02]  /*33250*/  VIADDMNMX R66, R3, R9, R66, PT ;  /* 0x0000000903427246 */ /* 0x000fe40003800142 */
[----:B------:R-:W-:-:S07]  /*33260*/  VIMNMX R64, R64, R3, !PT ;  /* 0x0000000340407248 */ /* 0x000fce0007fe0100 */
.L_x_12611:
[----:B------:R-:W-:Y:S05]  /*33270*/  BSYNC B3 ;  /* 0x0000000000037941 */ /* 0x000fea0003800000 */
.L_x_12610:
        /* <DEDUP_REMOVED lines=69> */
[----:B------:R-:W-:Y:S02]  /*336d0*/  R2UR UR4, R4 ;  /* 0x00000000040472ca */ /* 0x000fe400000e0000 */
[----:B------:R-:W-:Y:S02]  /*336e0*/  ISETP.LT.OR P1, PT, R66, 0x49, P1 ;  /* 0x000000494200780c */ /* 0x000fe40000f21670 */
[----:B------:R-:W-:Y:S02]  /*336f0*/  R2UR UR5, R5 ;  /* 0x00000000050572ca */ /* 0x000fe400000e0000 */
[----:B------:R-:W-:-:S02]  /*33700*/  FSEL R46, R46, -INF , !P1 ;  /* 0xff8000002e2e7808 */ /* 0x000fc40004800000 */
[----:B------:R-:W-:Y:S02]  /*33710*/  ISETP.GT.AND P1, PT, R64, RZ, !P6 ;  /* 0x000000ff4000720c */ /* 0x000fe40007724270 */
[----:B------:R-:W-:Y:S02]  /*33720*/  ISETP.NE.AND P2, PT, R91, RZ, PT ;  /* 0x000000ff5b00720c */ /* 0x000fe40003f45270 */
[----:B------:R-:W-:Y:S02]  /*33730*/  ISETP.LT.OR P1, PT, R66, 0x1, P1 ;  /* 0x000000014200780c */ /* 0x000fe40000f21670 */
[----:B------:R-:W-:Y:S02]  /*33740*/  ISETP.NE.AND P6, PT, R75, RZ, PT ;  /* 0x000000ff4b00720c */ /* 0x000fe40003fc5270 */
[----:B------:R-:W-:Y:S02]  /*33750*/  FSEL R62, R2, -INF , !P1 ;  /* 0xff800000023e7808 */ /* 0x000fe40004800000 */
[----:B------:R-:W2:Y:S04]  /*33760*/  LDL.64 R2, [R0+0x70] ;  /* 0x0000700000027983 */ /* 0x000ea80000100a00 */
[----:B--2---:R-:W2:Y:S01]  /*33770*/  LD.E.64 R6, desc[UR4][R2.64] ;  /* 0x0000000402067980 */ /* 0x004ea2000c101b00 */
[----:B------:R-:W-:-:S02]  /*33780*/  ISETP.GT.AND P1, PT, R64, 0x49, !P2 ;  /* 0x000000494000780c */ /* 0x000fc40005724270 */
[C---:B------:R-:W-:Y:S02]  /*33790*/  ISETP.GT.AND P3, PT, R64.reuse, 0x50, !P3 ;  /* 0x000000504000780c */ /* 0x040fe40005f64270 */
[C---:B------:R-:W-:Y:S02]  /*337a0*/  ISETP.GT.AND P4, PT, R64.reuse, 0x51, !P4 ;  /* 0x000000514000780c */ /* 0x040fe40006784270 */
[C---:B------:R-:W-:Y:S02]  /*337b0*/  ISETP.GT.AND P5, PT, R64.reuse, 0x58, !P5 ;  /* 0x000000584000780c */ /* 0x040fe40006fa4270 */
[----:B------:R-:W-:Y:S02]  /*337c0*/  ISETP.GT.AND P2, PT, R64, 0x59, !P6 ;  /* 0x000000594000780c */ /* 0x000fe40007744270 */
[C---:B------:R-:W-:Y:S02]  /*337d0*/  ISETP.LT.OR P1, PT, R66.reuse, 0x4a, P1 ;  /* 0x0000004a4200780c */ /* 0x040fe40000f21670 */
[----:B------:R-:W-:-:S02]  /*337e0*/  ISETP.LT.OR P3, PT, R66, 0x51, P3 ;  /* 0x000000514200780c */ /* 0x000fc40001f61670 */
[C---:B------:R-:W-:Y:S02]  /*337f0*/  ISETP.LT.OR P4, PT, R66.reuse, 0x52, P4 ;  /* 0x000000524200780c */ /* 0x040fe40002781670 */
[----:B------:R-:W-:Y:S02]  /*33800*/  ISETP.LT.OR P5, PT, R66, 0x59, P5 ;  /* 0x000000594200780c */ /* 0x000fe40002fa1670 */
[----:B------:R-:W-:Y:S02]  /*33810*/  FSEL R56, R56, -INF , !P4 ;  /* 0xff80000038387808 */ /* 0x000fe40006000000 */
[----:B------:R-:W-:Y:S02]  /*33820*/  ISETP.LT.OR P2, PT, R66, 0x5a, P2 ;  /* 0x0000005a4200780c */ /* 0x000fe40001741670 */
[----:B------:R-:W-:Y:S01]  /*33830*/  FSEL R57, R57, -INF , !P5 ;  /* 0xff80000039397808 */ /* 0x000fe20006800000 */
[----:B------:R-:W3:Y:S01]  /*33840*/  LD.E R66, desc[UR4][R2.64+0x10] ;  /* 0x0000100402427980 */ /* 0x000ee2000c101900 */
[----:B------:R-:W-:-:S02]  /*33850*/  R2UR UR6, R4 ;  /* 0x00000000040672ca */ /* 0x000fc400000e0000 */
        /* <DEDUP_REMOVED lines=40> */
[----:B------:R-:W-:Y:S02]  /*33ae0*/  FSEL R64, R45, -INF , !P1 ;  /* 0xff8000002d407808 */ /* 0x000fe40004800000 */
[----:B------:R-:W-:Y:S02]  /*33af0*/  FMNMX.FTZ R9, R46, R9, !PT ;  /* 0x000000092e097209 */ /* 0x000fe40007810000 */
[----:B------:R-:W-:Y:S02]  /*33b00*/  FMNMX.FTZ R8, R55, R8, !PT ;  /* 0x0000000837087209 */ /* 0x000fe40007810000 */
[----:B------:R-:W-:Y:S02]  /*33b10*/  FSEL R65, R54, -INF , !P3 ;  /* 0xff80000036417808 */ /* 0x000fe40005800000 */
        /* <DEDUP_REMOVED lines=34> */
[----:B------:R-:W-:Y:S01]  /*33d40*/  ST.E desc[UR4][R2.64+0x4], R9 ;  /* 0x0000040902007985 */ /* 0x000fe2000c101904 */
[----:B0-----:R-:W-:Y:S01]  /*33d50*/  FMUL.FTZ R67, R45, R66 ;  /* 0x000000422d437220 */ /* 0x001fe20000410000 */
[----:B----4-:R-:W-:-:S04]  /*33d60*/  FMUL.FTZ R69, R54, R71 ;  /* 0x0000004736457220 */ /* 0x010fc80000410000 */
[----:B------:R0:W-:Y:S04]  /*33d70*/  ST.E desc[UR6][R2.64+0x10], R67 ;  /* 0x0000104302007985 */ /* 0x0001e8000c101906 */
        /* <DEDUP_REMOVED lines=13> */
[----:B------:R-:W-:-:S04]  /*33e50*/  FFMA.FTZ R172, R63, R66, -R3 ;  /* 0x000000423fac7223 */ /* 0x000fc80000010803 */
[-C--:B------:R-:W-:Y:S01]  /*33e60*/  FFMA.FTZ R173, R62, R66.reuse, -R71 ;  /* 0x000000423ead7223 */ /* 0x080fe20000010847 */
[-C--:B------:R-:W-:Y:S01]  /*33e70*/  FFMA.FTZ R79, R79, R66.reuse, -R3 ;  /* 0x000000424f4f7223 */ /* 0x080fe20000010803 */
[----:B------:R-:W3:Y:S01]  /*33e80*/  MUFU.EX2 R172, R172 ;  /* 0x000000ac00ac7308 */ /* 0x000ee20000000800 */
[-C--:B------:R-:W-:Y:S01]  /*33e90*/  FFMA.FTZ R15, R15, R66.reuse, -R71 ;  /* 0x000000420f0f7223 */ /* 0x080fe20000010847 */
[-CC-:B------:R-:W-:Y:S01]  /*33ea0*/  FFMA.FTZ R154, R36, R66.reuse, -R3.reuse ;  /* 0x00000042249a7223 */ /* 0x180fe20000010803 */
[-C--:B------:R-:W-:Y:S01]  /*33eb0*/  FFMA.FTZ R174, R28, R66.reuse, -R3 ;  /* 0x000000421cae7223 */ /* 0x080fe20000010803 */
[-CC-:B------:R-:W-:Y:S01]  /*33ec0*/  FFMA.FTZ R175, R18, R66.reuse, -R71.reuse ;  /* 0x0000004212af7223 */ /* 0x180fe20000010847 */
[----:B------:R-:W-:-:S03]  /*33ed0*/  FFMA.FTZ R36, R21, R66, -R71 ;  /* 0x0000004215247223 */ /* 0x000fc60000010847 */
[----:B------:R-:W-:Y:S01]  /*33ee0*/  MUFU.EX2 R173, R173 ;  /* 0x000000ad00ad7308 */ /* 0x000fe20000000800 */
[-CC-:B------:R-:W-:Y:S01]  /*33ef0*/  FFMA.FTZ R152, R32, R66.reuse, -R3.reuse ;  /* 0x0000004220987223 */ /* 0x180fe20000010803 */
[-C--:B------:R-:W-:Y:S01]  /*33f00*/  FFMA.FTZ R8, R29, R66.reuse, -R3 ;  /* 0x000000421d087223 */ /* 0x080fe20000010803 */
[----:B------:R-:W-:-:S05]  /*33f10*/  FFMA.FTZ R32, R19, R66, -R71 ;  /* 0x0000004213207223 */ /* 0x000fca0000010847 */
[----:B------:R-:W0:Y:S01]  /*33f20*/  MUFU.EX2 R21, R79 ;  /* 0x0000004f00157308 */ /* 0x000e220000000800 */
[----:B------:R-:W-:-:S07]  /*33f30*/  FFMA.FTZ R153, R20, R66, -R71 ;  /* 0x0000004214997223 */ /* 0x000fce0000010847 */
[----:B------:R-:W1:Y:S01]  /*33f40*/  MUFU.EX2 R18, R15 ;  /* 0x0000000f00127308 */ /* 0x000e620000000800 */
[-CC-:B------:R-:W-:Y:S01]  /*33f50*/  FFMA.FTZ R9, R33, R66.reuse, -R3.reuse ;  /* 0x0000004221097223 */ /* 0x180fe20000010803 */
[----:B------:R-:W-:-:S06]  /*33f60*/  FFMA.FTZ R156, R40, R66, -R3 ;  /* 0x00000042289c7223 */ /* 0x000fcc0000010803 */
[----:B------:R-:W-:Y:S01]  /*33f70*/  MUFU.EX2 R174, R174 ;  /* 0x000000ae00ae7308 */ /* 0x000fe20000000800 */
[----:B------:R-:W-:-:S07]  /*33f80*/  FFMA.FTZ R40, R25, R66, -R71 ;  /* 0x0000004219287223 */ /* 0x000fce0000010847 */
[----:B------:R-:W2:Y:S01]  /*33f90*/  MUFU.EX2 R175, R175 ;  /* 0x000000af00af7308 */ /* 0x000ea20000000800 */
[----:B------:R-:W-:-:S07]  /*33fa0*/  FFMA.FTZ R155, R24, R66, -R71 ;  /* 0x00000042189b7223 */ /* 0x000fce0000010847 */
[----:B------:R3:W-:Y:S01]  /*33fb0*/  MUFU.EX2 R19, R8 ;  /* 0x0000000800137308 */ /* 0x0007e20000000800 */
[----:B------:R-:W-:-:S07]  /*33fc0*/  FFMA.FTZ R162, R49, R66, -R3 ;  /* 0x0000004231a27223 */ /* 0x000fce0000010803 */
[----:B------:R-:W5:Y:S01]  /*33fd0*/  MUFU.EX2 R20, R32 ;  /* 0x0000002000147308 */ /* 0x000f620000000800 */
[----:B---3--:R-:W-:Y:S01]  /*33fe0*/  FADD.FTZ R8, R172, R67 ;  /* 0x00000043ac087221 */ /* 0x008fe20000010000 */
[----:B------:R-:W-:-:S06]  /*33ff0*/  FFMA.FTZ R14, R14, R66, -R3 ;  /* 0x000000420e0e7223 */ /* 0x000fcc0000010803 */
[----:B------:R-:W3:Y:S01]  /*34000*/  MUFU.EX2 R152, R152 ;  /* 0x0000009800987308 */ /* 0x000ee20000000800 */
[----:B0-----:R-:W-:Y:S01]  /*34010*/  FADD.FTZ R49, R21, R8 ;  /* 0x0000000815317221 */ /* 0x001fe20000010000 */
[----:B------:R-:W-:-:S06]  /*34020*/  FFMA.FTZ R165, R42, R66, -R71 ;  /* 0x000000422aa57223 */ /* 0x000fcc0000010847 */
[----:B------:R4:W-:Y:S01]  /*34030*/  MUFU.EX2 R25, R9 ;  /* 0x0000000900197308 */ /* 0x0009e20000000800 */
[----:B------:R-:W-:-:S07]  /*34040*/  FFMA.FTZ R42, R43, R66, -R71 ;  /* 0x000000422b2a7223 */ /* 0x000fce0000010847 */
[----:B------:R-:W0:Y:S01]  /*34050*/  MUFU.EX2 R153, R153 ;  /* 0x0000009900997308 */ /* 0x000e220000000800 */
[----:B----4-:R-:W-:Y:S01]  /*34060*/  FADD.FTZ R9, R173, R68 ;  /* 0x00000044ad097221 */ /* 0x010fe20000010000 */
[----:B------:R-:W-:-:S03]  /*34070*/  FFMA.FTZ R28, R37, R66, -R3 ;  /* 0x00000042251c7223 */ /* 0x000fc60000010803 */
[----:B-1----:R-:W-:-:S03]  /*34080*/  FADD.FTZ R8, R18, R9 ;  /* 0x0000000912087221 */ /* 0x002fc60000010000 */
[----:B------:R-:W1:Y:S01]  /*34090*/  MUFU.EX2 R24, R36 ;  /* 0x0000002400187308 */ /* 0x000e620000000800 */
[----:B--2---:R-:W-:Y:S01]  /*340a0*/  FADD.FTZ R9, R175, R8 ;  /* 0x00000008af097221 */ /* 0x004fe20000010000 */
[-C--:B------:R-:W-:Y:S01]  /*340b0*/  FFMA.FTZ R158, R44, R66.reuse, -R3 ;  /* 0x000000422c9e7223 */ /* 0x080fe20000010803 */
[-CC-:B------:R-:W-:Y:S01]  /*340c0*/  FFMA.FTZ R157, R26, R66.reuse, -R71.reuse ;  /* 0x000000421a9d7223 */ /* 0x180fe20000010847 */
[----:B------:R-:W-:-:S04]  /*340d0*/  FFMA.FTZ R44, R27, R66, -R71 ;  /* 0x000000421b2c7223 */ /* 0x000fc80000010847 */
[----:B------:R-:W2:Y:S01]  /*340e0*/  MUFU.EX2 R154, R154 ;  /* 0x0000009a009a7308 */ /* 0x000ea20000000800 */
[----:B-----5:R-:W-:Y:S01]  /*340f0*/  FADD.FTZ R8, R20, R9 ;  /* 0x0000000914087221 */ /* 0x020fe20000010000 */
[----:B------:R-:W-:-:S06]  /*34100*/  FFMA.FTZ R29, R41, R66, -R3 ;  /* 0x00000042291d7223 */ /* 0x000fcc0000010803 */
[----:B------:R4:W-:Y:S08]  /*34110*/  MUFU.EX2 R43, R14 ;  /* 0x0000000e002b7308 */ /* 0x0009f00000000800 */
[----:B------:R-:W5:Y:S01]  /*34120*/  MUFU.EX2 R155, R155 ;  /* 0x0000009b009b7308 */ /* 0x000f620000000800 */
[----:B----4-:R-:W-:-:S04]  /*34130*/  FADD.FTZ R14, R174, R49 ;  /* 0x00000031ae0e7221 */ /* 0x010fc80000010000 */
[----:B------:R-:W-:-:S03]  /*34140*/  FADD.FTZ R15, R19, R14 ;  /* 0x0000000e130f7221 */ /* 0x000fc60000010000 */
[----:B------:R-:W4:Y:S01]  /*34150*/  MUFU.EX2 R27, R28 ;  /* 0x0000001c001b7308 */ /* 0x000f220000000800 */
[----:B---3--:R-:W-:Y:S01]  /*34160*/  FADD.FTZ R14, R152, R15 ;  /* 0x0000000f980e7221 */ /* 0x008fe20000010000 */
[----:B0-----:R-:W-:-:S06]  /*34170*/  FADD.FTZ R9, R153, R8 ;  /* 0x0000000899097221 */ /* 0x001fcc0000010000 */
[----:B------:R-:W0:Y:S01]  /*34180*/  MUFU.EX2 R26, R40 ;  /* 0x00000028001a7308 */ /* 0x000e220000000800 */
[----:B------:R-:W-:Y:S01]  /*34190*/  FFMA.FTZ R159, R30, R66, -R71 ;  /* 0x000000421e9f7223 */ /* 0x000fe20000010847 */
[----:B------:R-:W-:Y:S01]  /*341a0*/  FADD.FTZ R15, R25, R14 ;  /* 0x0000000e190f7221 */ /* 0x000fe20000010000 */
[----:B-1----:R-:W-:-:S05]  /*341b0*/  FADD.FTZ R8, R24, R9 ;  /* 0x0000000918087221 */ /* 0x002fca0000010000 */
[----:B------:R-:W1:Y:S01]  /*341c0*/  MUFU.EX2 R156, R156 ;  /* 0x0000009c009c7308 */ /* 0x000e620000000800 */
[----:B------:R-:W-:-:S07]  /*341d0*/  FFMA.FTZ R30, R31, R66, -R71 ;  /* 0x000000421f1e7223 */ /* 0x000fce0000010847 */
[----:B------:R-:W3:Y:S01]  /*341e0*/  MUFU.EX2 R157, R157 ;  /* 0x0000009d009d7308 */ /* 0x000ee20000000800 */
[----:B------:R-:W-:Y:S01]  /*341f0*/  FFMA.FTZ R81, R81, R66, -R3 ;  /* 0x0000004251517223 */ /* 0x000fe20000010803 */
[----:B--2---:R-:W-:Y:S01]  /*34200*/  FADD.FTZ R14, R154, R15 ;  /* 0x0000000f9a0e7221 */ /* 0x004fe20000010000 */
[----:B-----5:R-:W-:-:S05]  /*34210*/  FADD.FTZ R9, R155, R8 ;  /* 0x000000089b097221 */ /* 0x020fca0000010000 */
[----:B------:R-:W2:Y:S01]  /*34220*/  MUFU.EX2 R29, R29 ;  /* 0x0000001d001d7308 */ /* 0x000ea20000000800 */
[-C--:B------:R-:W-:Y:S01]  /*34230*/  FFMA.FTZ R160, R47, R66.reuse, -R3 ;  /* 0x000000422fa07223 */ /* 0x080fe20000010803 */
[----:B------:R-:W-:-:S06]  /*34240*/  FFMA.FTZ R161, R34, R66, -R71 ;  /* 0x0000004222a17223 */ /* 0x000fcc0000010847 */
[----:B------:R-:W5:Y:S01]  /*34250*/  MUFU.EX2 R28, R44 ;  /* 0x0000002c001c7308 */ /* 0x000f620000000800 */
[----:B----4-:R-:W-:Y:S01]  /*34260*/  FADD.FTZ R15, R27, R14 ;  /* 0x0000000e1b0f7221 */ /* 0x010fe20000010000 */
[----:B0-----:R-:W-:-:S06]  /*34270*/  FADD.FTZ R8, R26, R9 ;  /* 0x000000091a087221 */ /* 0x001fcc0000010000 */
[----:B------:R-:W0:Y:S01]  /*34280*/  MUFU.EX2 R158, R158 ;  /* 0x0000009e009e7308 */ /* 0x000e220000000800 */
[----:B------:R-:W-:-:S07]  /*34290*/  FFMA.FTZ R33, R48, R66, -R3 ;  /* 0x0000004230217223 */ /* 0x000fce0000010803 */
[----:B------:R-:W4:Y:S01]  /*342a0*/  MUFU.EX2 R159, R159 ;  /* 0x0000009f009f7308 */ /* 0x000f220000000800 */
[----:B------:R-:W-:Y:S01]  /*342b0*/  FFMA.FTZ R47, R35, R66, -R71 ;  /* 0x00000042232f7223 */ /* 0x000fe20000010847 */
[----:B-1----:R-:W-:Y:S01]  /*342c0*/  FADD.FTZ R14, R156, R15 ;  /* 0x0000000f9c0e7221 */ /* 0x002fe20000010000 */
[----:B---3--:R-:W-:-:S05]  /*342d0*/  FADD.FTZ R9, R157, R8 ;  /* 0x000000089d097221 */ /* 0x008fca0000010000 */
[----:B------:R-:W1:Y:S01]  /*342e0*/  MUFU.EX2 R31, R81 ;  /* 0x00000051001f7308 */ /* 0x000e620000000800 */
[----:B------:R-:W-:-:S07]  /*342f0*/  FFMA.FTZ R163, R38, R66, -R71 ;  /* 0x0000004226a37223 */ /* 0x000fce0000010847 */
[----:B------:R-:W3:Y:S01]  /*34300*/  MUFU.EX2 R30, R30 ;  /* 0x0000001e001e7308 */ /* 0x000ee20000000800 */
[----:B--2---:R-:W-:Y:S01]  /*34310*/  FADD.FTZ R15, R29, R14 ;  /* 0x0000000e1d0f7221 */ /* 0x004fe20000010000 */
[----:B-----5:R-:W-:-:S06]  /*34320*/  FADD.FTZ R8, R28, R9 ;  /* 0x000000091c087221 */ /* 0x020fcc0000010000 */
[----:B------:R-:W2:Y:S01]  /*34330*/  MUFU.EX2 R160, R160 ;  /* 0x000000a000a07308 */ /* 0x000ea20000000800 */
[----:B------:R-:W-:-:S07]  /*34340*/  FFMA.FTZ R34, R39, R66, -R71 ;  /* 0x0000004227227223 */ /* 0x000fce0000010847 */
[----:B------:R-:W5:Y:S01]  /*34350*/  MUFU.EX2 R161, R161 ;  /* 0x000000a100a17308 */ /* 0x000f620000000800 */
[----:B------:R-:W-:Y:S01]  /*34360*/  FFMA.FTZ R50, R50, R66, -R3 ;  /* 0x0000004232327223 */ /* 0x000fe20000010803 */
[----:B0-----:R-:W-:Y:S01]  /*34370*/  FADD.FTZ R14, R158, R15 ;  /* 0x0000000f9e0e7221 */ /* 0x001fe20000010000 */
[----:B----4-:R-:W-:-:S05]  /*34380*/  FADD.FTZ R9, R159, R8 ;  /* 0x000000089f097221 */ /* 0x010fca0000010000 */
[----:B------:R-:W0:Y:S01]  /*34390*/  MUFU.EX2 R33, R33 ;  /* 0x0000002100217308 */ /* 0x000e220000000800 */
[----:B------:R-:W-:-:S07]  /*343a0*/  FFMA.FTZ R164, R51, R66, -R3 ;  /* 0x0000004233a47223 */ /* 0x000fce0000010803 */
[----:B------:R-:W4:Y:S01]  /*343b0*/  MUFU.EX2 R32, R47 ;  /* 0x0000002f00207308 */ /* 0x000f220000000800 */
[----:B-1----:R-:W-:Y:S01]  /*343c0*/  FADD.FTZ R15, R31, R14 ;  /* 0x0000000e1f0f7221 */ /* 0x002fe20000010000 */
[----:B---3--:R-:W-:-:S06]  /*343d0*/  FADD.FTZ R8, R30, R9 ;  /* 0x000000091e087221 */ /* 0x008fcc0000010000 */
[----:B------:R-:W1:Y:S01]  /*343e0*/  MUFU.EX2 R162, R162 ;  /* 0x000000a200a27308 */ /* 0x000e620000000800 */
[----:B------:R-:W-:-:S07]  /*343f0*/  FFMA.FTZ R37, R52, R66, -R3 ;  /* 0x0000004234257223 */ /* 0x000fce0000010803 */
[----:B------:R-:W3:Y:S01]  /*34400*/  MUFU.EX2 R163, R163 ;  /* 0x000000a300a37308 */ /* 0x000ee20000000800 */
[----:B--2---:R-:W-:Y:S01]  /*34410*/  FADD.FTZ R14, R160, R15 ;  /* 0x0000000fa00e7221 */ /* 0x004fe20000010000 */
[----:B-----5:R-:W-:-:S06]  /*34420*/  FADD.FTZ R9, R161, R8 ;  /* 0x00000008a1097221 */ /* 0x020fcc0000010000 */
[----:B------:R-:W2:Y:S01]  /*34430*/  MUFU.EX2 R35, R50 ;  /* 0x0000003200237308 */ /* 0x000ea20000000800 */
[-C--:B------:R-:W-:Y:S01]  /*34440*/  FFMA.FTZ R166, R53, R66.reuse, -R3 ;  /* 0x0000004235a67223 */ /* 0x080fe20000010803 */
[----:B------:R-:W-:-:S06]  /*34450*/  FFMA.FTZ R167, R46, R66, -R71 ;  /* 0x000000422ea77223 */ /* 0x000fcc0000010847 */
[----:B------:R-:W5:Y:S01]  /*34460*/  MUFU.EX2 R34, R34 ;  /* 0x0000002200227308 */ /* 0x000f620000000800 */
[----:B0-----:R-:W-:Y:S01]  /*34470*/  FADD.FTZ R15, R33, R14 ;  /* 0x0000000e210f7221 */ /* 0x001fe20000010000 */
[----:B----4-:R-:W-:-:S06]  /*34480*/  FADD.FTZ R8, R32, R9 ;  /* 0x0000000920087221 */ /* 0x010fcc0000010000 */
[----:B------:R-:W0:Y:S01]  /*34490*/  MUFU.EX2 R164, R164 ;  /* 0x000000a400a47308 */ /* 0x000e220000000800 */
[----:B------:R-:W-:-:S07]  /*344a0*/  FFMA.FTZ R38, R64, R66, -R71 ;  /* 0x0000004240267223 */ /* 0x000fce0000010847 */
[----:B------:R-:W4:Y:S01]  /*344b0*/  MUFU.EX2 R165, R165 ;  /* 0x000000a500a57308 */ /* 0x000f220000000800 */
[----:B------:R-:W-:Y:S01]  /*344c0*/  FFMA.FTZ R55, R55, R66, -R3 ;  /* 0x0000004237377223 */ /* 0x000fe20000010803 */
[----:B-1----:R-:W-:Y:S01]  /*344d0*/  FADD.FTZ R14, R162, R15 ;  /* 0x0000000fa20e7221 */ /* 0x002fe20000010000 */
[----:B---3--:R-:W-:-:S05]  /*344e0*/  FADD.FTZ R9, R163, R8 ;  /* 0x00000008a3097221 */ /* 0x008fca0000010000 */
[----:B------:R-:W1:Y:S01]  /*344f0*/  MUFU.EX2 R37, R37 ;  /* 0x0000002500257308 */ /* 0x000e620000000800 */
[-C--:B------:R-:W-:Y:S01]  /*34500*/  FFMA.FTZ R168, R59, R66.reuse, -R3 ;  /* 0x000000423ba87223 */ /* 0x080fe20000010803 */
[----:B------:R-:W-:-:S06]  /*34510*/  FFMA.FTZ R169, R65, R66, -R71 ;  /* 0x0000004241a97223 */ /* 0x000fcc0000010847 */
        /* <DEDUP_REMOVED lines=15> */
[----:B------:R-:W1:Y:S08]  /*34610*/  MUFU.EX2 R168, R168 ;  /* 0x000000a800a87308 */ /* 0x000e700000000800 */
[----:B------:R-:W3:Y:S01]  /*34620*/  MUFU.EX2 R169, R169 ;  /* 0x000000a900a97308 */ /* 0x000ee20000000800 */
[----:B------:R-:W-:Y:S01]  /*34630*/  FFMA.FTZ R3, R58, R66, -R71 ;  /* 0x000000423a037223 */ /* 0x000fe20000010847 */
[----:B--2---:R-:W-:Y:S01]  /*34640*/  FADD.FTZ R14, R166, R15 ;  /* 0x0000000fa60e7221 */ /* 0x004fe20000010000 */
[----:B-----5:R-:W-:-:S05]  /*34650*/  FADD.FTZ R9, R167, R8 ;  /* 0x00000008a7097221 */ /* 0x020fca0000010000 */
[----:B------:R-:W2:Y:S08]  /*34660*/  MUFU.EX2 R41, R41 ;  /* 0x0000002900297308 */ /* 0x000eb00000000800 */
[----:B------:R-:W5:Y:S01]  /*34670*/  MUFU.EX2 R56, R56 ;  /* 0x0000003800387308 */ /* 0x000f620000000800 */
[----:B0-----:R-:W-:Y:S01]  /*34680*/  FADD.FTZ R15, R39, R14 ;  /* 0x0000000e270f7221 */ /* 0x001fe20000010000 */
[----:B----4-:R-:W-:-:S06]  /*34690*/  FADD.FTZ R8, R38, R9 ;  /* 0x0000000926087221 */ /* 0x010fcc0000010000 */
[----:B------:R-:W0:Y:S08]  /*346a0*/  MUFU.EX2 R170, R170 ;  /* 0x000000aa00aa7308 */ /* 0x000e300000000800 */
[----:B------:R-:W4:Y:S01]  /*346b0*/  MUFU.EX2 R171, R2 ;  /* 0x0000000200ab7308 */ /* 0x000f220000000800 */
[----:B-1----:R-:W-:Y:S01]  /*346c0*/  FADD.FTZ R14, R168, R15 ;  /* 0x0000000fa80e7221 */ /* 0x002fe20000010000 */
[----:B---3--:R-:W-:-:S06]  /*346d0*/  FADD.FTZ R9, R169, R8 ;  /* 0x00000008a9097221 */ /* 0x008fcc0000010000 */
[----:B------:R1:W3:Y:S01]  /*346e0*/  MUFU.EX2 R40, R3 ;  /* 0x0000000300287308 */ /* 0x0002e20000000800 */
[----:B--2---:R-:W-:Y:S01]  /*346f0*/  FADD.FTZ R15, R41, R14 ;  /* 0x0000000e290f7221 */ /* 0x004fe20000010000 */
[----:B-----5:R-:W-:-:S03]  /*34700*/  FADD.FTZ R8, R56, R9 ;  /* 0x0000000938087221 */ /* 0x020fc60000010000 */
[----:B0-----:R-:W-:Y:S01]  /*34710*/  FADD.FTZ R14, R170, R15 ;  /* 0x0000000faa0e7221 */ /* 0x001fe20000010000 */
[----:B----4-:R-:W-:-:S03]  /*34720*/  FADD.FTZ R9, R171, R8 ;  /* 0x00000008ab097221 */ /* 0x010fc60000010000 */
[----:B-1----:R-:W-:Y:S01]  /*34730*/  FADD.FTZ R3, R43, R14 ;  /* 0x0000000e2b037221 */ /* 0x002fe20000010000 */
[----:B---3--:R-:W-:-:S04]  /*34740*/  FADD.FTZ R15, R40, R9 ;  /* 0x00000009280f7221 */ /* 0x008fc80000010000 */
[----:B------:R-:W-:Y:S04]  /*34750*/  ST.E desc[UR4][R6.64+0x10], R3 ;  /* 0x0000100306007985 */ /* 0x000fe8000c101904 */
[----:B------:R0:W-:Y:S04]  /*34760*/  ST.E desc[UR6][R6.64+0x14], R15 ;  /* 0x0000140f06007985 */ /* 0x0001e8000c101906 */
[----:B------:R-:W2:Y:S01]  /*34770*/  LDL.64 R8, [R0+0x80] ;  /* 0x0000800000087983 */ /* 0x000ea20000100a00 */
[C---:B------:R-:W-:Y:S02]  /*34780*/  R2UR UR18, R4.reuse ;  /* 0x00000000041272ca */ /* 0x040fe400000e0000 */
[----:B------:R-:W-:Y:S01]  /*34790*/  R2UR UR19, R5 ;  /* 0x00000000051372ca */ /* 0x000fe200000e0000 */
[----:B--2---:R-:W2:Y:S04]  /*347a0*/  LD.E R2, desc[UR4][R8.64] ;  /* 0x0000000408027980 */ /* 0x004ea8000c101900 */
        /* <DEDUP_REMOVED lines=49> */
[----:B--2---:R-:W-:-:S03]  /*34ac0*/  FMUL.FTZ R3, R45, R2 ;  /* 0x000000022d037220 */ /* 0x004fc60000410000 */
[----:B------:R-:W2:Y:S04]  /*34ad0*/  LD.E R2, desc[UR18][R8.64+0x150] ;  /* 0x0001501208027980 */ /* 0x000ea8000c101900 */
[----:B------:R3:W-:Y:S02]  /*34ae0*/  ST.E desc[UR4][R8.64], R3 ;  /* 0x0000000308007985 */ /* 0x0007e4000c101904 */
[----:B---3--:R-:W-:-:S05]  /*34af0*/  FMUL.FTZ R3, R45, R48 ;  /* 0x000000302d037220 */ /* 0x008fca0000410000 */
        /* <DEDUP_REMOVED lines=87> */
[----:B------:R-:W-:Y:S04]  /*35070*/  ST.E desc[UR4][R8.64+0x1d0], R7 ;  /* 0x0001d00708007985 */ /* 0x000fe8000c101904 */
[----:B------:R0:W-:Y:S04]  /*35080*/  ST.E desc[UR4][R8.64+0x1e0], R3 ;  /* 0x0001e00308007985 */ /* 0x0001e8000c101904 */
[----:B0-----:R-:W3:Y:S01]  /*35090*/  LD.E R3, desc[UR6][R8.64+0x8] ;  /* 0x0000080608037980 */ /* 0x001ee2000c101900 */
[----:B--2---:R-:W-:-:S03]  /*350a0*/  FMUL.FTZ R7, R45, R2 ;  /* 0x000000022d077220 */ /* 0x004fc60000410000 */
[----:B------:R-:W2:Y:S04]  /*350b0*/  LD.E R2, desc[UR6][R8.64+0x1f0] ;  /* 0x0001f00608027980 */ /* 0x000ea8000c101900 */
[----:B------:R0:W-:Y:S04]  /*350c0*/  ST.E desc[UR4][R8.64+0x1e4], R7 ;  /* 0x0001e40708007985 */ /* 0x0001e8000c101904 */
[----:B0-----:R-:W4:Y:S01]  /*350d0*/  LD.E R7, desc[UR6][R8.64+0xc] ;  /* 0x00000c0608077980 */ /* 0x001f22000c101900 */
[----:B---3--:R-:W-:-:S03]  /*350e0*/  FMUL.FTZ R3, R54, R3 ;  /* 0x0000000336037220 */ /* 0x008fc60000410000 */
[----:B------:R-:W-:Y:S04]  /*350f0*/  ST.E desc[UR4][R8.64+0x1d4], R15 ;  /* 0x0001d40f08007985 */ /* 0x000fe8000c101904 */
[----:B------:R0:W-:Y:S04]  /*35100*/  ST.E desc[UR4][R8.64+0x8], R3 ;  /* 0x0000080308007985 */ /* 0x0001e8000c101904 */
[----:B0-----:R-:W3:Y:S01]  /*35110*/  LD.E R3, desc[UR6][R8.64+0x1c] ;  /* 0x00001c0608037980 */ /* 0x001ee2000c101900 */
[----:B--2---:R-:W-:-:S03]  /*35120*/  FMUL.FTZ R15, R45, R2 ;  /* 0x000000022d0f7220 */ /* 0x004fc60000410000 */
[----:B------:R-:W2:Y:S04]  /*35130*/  LD.E R2, desc[UR6][R8.64+0x1f4] ;  /* 0x0001f40608027980 */ /* 0x000ea8000c101900 */
[----:B------:R0:W-:Y:S01]  /*35140*/  ST.E desc[UR4][R8.64+0x1f0], R15 ;  /* 0x0001f00f08007985 */ /* 0x0001e2000c101904 */
[----:B----4-:R-:W-:-:S03]  /*35150*/  FMUL.FTZ R7, R54, R7 ;  /* 0x0000000736077220 */ /* 0x010fc60000410000 */
[----:B0-----:R-:W4:Y:S04]  /*35160*/  LD.E R15, desc[UR6][R8.64+0x18] ;  /* 0x00001806080f7980 */ /* 0x001f28000c101900 */
[----:B------:R0:W-:Y:S04]  /*35170*/  ST.E desc[UR4][R8.64+0xc], R7 ;  /* 0x00000c0708007985 */ /* 0x0001e8000c101904 */
[----:B0-----:R-:W5:Y:S01]  /*35180*/  LD.E R7, desc[UR6][R8.64+0x28] ;  /* 0x0000280608077980 */ /* 0x001f62000c101900 */
[----:B---3--:R-:W-:-:S05]  /*35190*/  FMUL.FTZ R3, R54, R3 ;  /* 0x0000000336037220 */ /* 0x008fca0000410000 */
[----:B------:R0:W-:Y:S04]  /*351a0*/  ST.E desc[UR4][R8.64+0x1c], R3 ;  /* 0x00001c0308007985 */ /* 0x0001e8000c101904 */
[----:B0-----:R-:W3:Y:S01]  /*351b0*/  LD.E R3, desc[UR6][R8.64+0x38] ;  /* 0x0000380608037980 */ /* 0x001ee2000c101900 */
[----:B----4-:R-:W-:-:S05]  /*351c0*/  FMUL.FTZ R15, R54, R15 ;  /* 0x0000000f360f7220 */ /* 0x010fca0000410000 */
[----:B------:R0:W-:Y:S01]  /*351d0*/  ST.E desc[UR4][R8.64+0x18], R15 ;  /* 0x0000180f08007985 */ /* 0x0001e2000c101904 */
[----:B-----5:R-:W-:-:S03]  /*351e0*/  FMUL.FTZ R7, R54, R7 ;  /* 0x0000000736077220 */ /* 0x020fc60000410000 */
        /* <DEDUP_REMOVED lines=39> */
[C---:B------:R-:W-:Y:S01]  /*35460*/  FMUL.FTZ R47, R45.reuse, R6 ;  /* 0x000000062d2f7220 */ /* 0x040fe20000410000 */
[C---:B------:R-:W-:Y:S01]  /*35470*/  FMUL.FTZ R49, R45.reuse, R44 ;  /* 0x0000002c2d317220 */ /* 0x040fe20000410000 */
[C---:B------:R-:W-:Y:S01]  /*35480*/  FMUL.FTZ R51, R45.reuse, R46 ;  /* 0x0000002e2d337220 */ /* 0x040fe20000410000 */
[----:B------:R-:W-:-:S02]  /*35490*/  FMUL.FTZ R53, R45, R60 ;  /* 0x0000003c2d357220 */ /* 0x000fc40000410000 */
[----:B------:R0:W-:Y:S04]  /*354a0*/  ST.E desc[UR10][R8.64+0x14], R47 ;  /* 0x0000142f08007985 */ /* 0x0001e8000c10190a */
[----:B------:R1:W-:Y:S01]  /*354b0*/  ST.E desc[UR12][R8.64+0x20], R49 ;  /* 0x0000203108007985 */ /* 0x0003e2000c10190c */
[C---:B0-----:R-:W-:Y:S01]  /*354c0*/  FMUL.FTZ R47, R45.reuse, R58 ;  /* 0x0000003a2d2f7220 */ /* 0x041fe20000410000 */
[C---:B-1----:R-:W-:Y:S02]  /*354d0*/  FMUL.FTZ R49, R45.reuse, R62 ;  /* 0x0000003e2d317220 */ /* 0x042fe40000410000 */
[----:B------:R0:W-:Y:S04]  /*354e0*/  ST.E desc[UR14][R8.64+0x24], R51 ;  /* 0x0000243308007985 */ /* 0x0001e8000c10190e */
[----:B------:R1:W-:Y:S04]  /*354f0*/  ST.E desc[UR10][R8.64+0x44], R47 ;  /* 0x0000442f08007985 */ /* 0x0003e8000c10190a */
[----:B------:R2:W-:Y:S04]  /*35500*/  ST.E desc[UR16][R8.64+0x50], R53 ;  /* 0x0000503508007985 */ /* 0x0005e8000c101910 */
[----:B------:R3:W-:Y:S01]  /*35510*/  ST.E desc[UR12][R8.64+0x54], R49 ;  /* 0x0000543108007985 */ /* 0x0007e2000c10190c */
[C---:B0-----:R-:W-:Y:S01]  /*35520*/  FMUL.FTZ R51, R45.reuse, R72 ;  /* 0x000000482d337220 */ /* 0x041fe20000410000 */
[C---:B-1----:R-:W-:Y:S01]  /*35530*/  FMUL.FTZ R47, R45.reuse, R70 ;  /* 0x000000462d2f7220 */ /* 0x042fe20000410000 */
[C---:B--2---:R-:W-:Y:S01]  /*35540*/  FMUL.FTZ R53, R45.reuse, R76 ;  /* 0x0000004c2d357220 */ /* 0x044fe20000410000 */
[----:B---3--:R-:W-:-:S03]  /*35550*/  FMUL.FTZ R49, R45, R74 ;  /* 0x0000004a2d317220 */ /* 0x008fc60000410000 */
[----:B------:R0:W-:Y:S04]  /*35560*/  ST.E desc[UR10][R8.64+0x74], R47 ;  /* 0x0000742f08007985 */ /* 0x0001e8000c10190a */
[----:B------:R1:W-:Y:S04]  /*35570*/  ST.E desc[UR14][R8.64+0x80], R51 ;  /* 0x0000803308007985 */ /* 0x0003e8000c10190e */
[----:B------:R2:W-:Y:S04]  /*35580*/  ST.E desc[UR12][R8.64+0x84], R49 ;  /* 0x0000843108007985 */ /* 0x0005e8000c10190c */
[----:B------:R3:W-:Y:S01]  /*35590*/  ST.E desc[UR16][R8.64+0x90], R53 ;  /* 0x0000903508007985 */ /* 0x0007e2000c101910 */
[C---:B0-----:R-:W-:Y:S01]  /*355a0*/  FMUL.FTZ R47, R45.reuse, R84 ;  /* 0x000000542d2f7220 */ /* 0x041fe20000410000 */
[C---:B-1----:R-:W-:Y:S01]  /*355b0*/  FMUL.FTZ R51, R45.reuse, R88 ;  /* 0x000000582d337220 */ /* 0x042fe20000410000 */
[C---:B--2---:R-:W-:Y:S01]  /*355c0*/  FMUL.FTZ R49, R45.reuse, R86 ;  /* 0x000000562d317220 */ /* 0x044fe20000410000 */
[----:B---3--:R-:W-:-:S02]  /*355d0*/  FMUL.FTZ R53, R45, R90 ;  /* 0x0000005a2d357220 */ /* 0x008fc40000410000 */
[----:B------:R0:W-:Y:S01]  /*355e0*/  ST.E desc[UR10][R8.64+0xb0], R47 ;  /* 0x0000b02f08007985 */ /* 0x0001e2000c10190a */
[----:B------:R-:W-:-:S03]  /*355f0*/  FMUL.FTZ R55, R45, R92 ;  /* 0x0000005c2d377220 */ /* 0x000fc60000410000 */
[----:B------:R1:W-:Y:S04]  /*35600*/  ST.E desc[UR12][R8.64+0xb4], R49 ;  /* 0x0000b43108007985 */ /* 0x0003e8000c10190c */
[----:B------:R2:W-:Y:S04]  /*35610*/  ST.E desc[UR14][R8.64+0xc0], R51 ;  /* 0x0000c03308007985 */ /* 0x0005e8000c10190e */
[----:B------:R3:W-:Y:S01]  /*35620*/  ST.E desc[UR16][R8.64+0xc4], R53 ;  /* 0x0000c43508007985 */ /* 0x0007e2000c101910 */
[C---:B0-----:R-:W-:Y:S01]  /*35630*/  FMUL.FTZ R47, R45.reuse, R100 ;  /* 0x000000642d2f7220 */ /* 0x041fe20000410000 */
[C---:B-1----:R-:W-:Y:S01]  /*35640*/  FMUL.FTZ R49, R45.reuse, R102 ;  /* 0x000000662d317220 */ /* 0x042fe20000410000 */
[C---:B--2---:R-:W-:Y:S01]  /*35650*/  FMUL.FTZ R51, R45.reuse, R104 ;  /* 0x000000682d337220 */ /* 0x044fe20000410000 */
[----:B---3--:R-:W-:Y:S01]  /*35660*/  FMUL.FTZ R53, R45, R106 ;  /* 0x0000006a2d357220 */ /* 0x008fe20000410000 */
[----:B------:R0:W-:Y:S01]  /*35670*/  ST.E desc[UR18][R8.64+0xd0], R55 ;  /* 0x0000d03708007985 */ /* 0x0001e2000c101912 */
[----:B------:R-:W-:-:S03]  /*35680*/  FMUL.FTZ R3, R54, R3 ;  /* 0x0000000336037220 */ /* 0x000fc60000410000 */
[----:B------:R1:W-:Y:S04]  /*35690*/  ST.E desc[UR10][R8.64+0xf0], R47 ;  /* 0x0000f02f08007985 */ /* 0x0003e8000c10190a */
[----:B------:R2:W-:Y:S04]  /*356a0*/  ST.E desc[UR12][R8.64+0xf4], R49 ;  /* 0x0000f43108007985 */ /* 0x0005e8000c10190c */
[----:B------:R3:W-:Y:S01]  /*356b0*/  ST.E desc[UR14][R8.64+0x100], R51 ;  /* 0x0001003308007985 */ /* 0x0007e2000c10190e */
[----:B0-----:R-:W-:-:S03]  /*356c0*/  FMUL.FTZ R55, R45, R108 ;  /* 0x0000006c2d377220 */ /* 0x001fc60000410000 */
[----:B------:R0:W-:Y:S01]  /*356d0*/  ST.E desc[UR16][R8.64+0x104], R53 ;  /* 0x0001043508007985 */ /* 0x0001e2000c101910 */
[C---:B-1----:R-:W-:Y:S01]  /*356e0*/  FMUL.FTZ R47, R45.reuse, R116 ;  /* 0x000000742d2f7220 */ /* 0x042fe20000410000 */
[C---:B--2---:R-:W-:Y:S01]  /*356f0*/  FMUL.FTZ R49, R45.reuse, R118 ;  /* 0x000000762d317220 */ /* 0x044fe20000410000 */
[C---:B---3--:R-:W-:Y:S01]  /*35700*/  FMUL.FTZ R51, R45.reuse, R120 ;  /* 0x000000782d337220 */ /* 0x048fe20000410000 */
[C---:B0-----:R-:W-:Y:S01]  /*35710*/  FMUL.FTZ R53, R45.reuse, R122 ;  /* 0x0000007a2d357220 */ /* 0x041fe20000410000 */
[----:B------:R-:W-:Y:S01]  /*35720*/  FMUL.FTZ R45, R45, R2 ;  /* 0x000000022d2d7220 */ /* 0x000fe20000410000 */
[----:B------:R-:W-:Y:S04]  /*35730*/  ST.E desc[UR18][R8.64+0x110], R55 ;  /* 0x0001103708007985 */ /* 0x000fe8000c101912 */
[----:B------:R-:W-:Y:S04]  /*35740*/  ST.E desc[UR10][R8.64+0x130], R47 ;  /* 0x0001302f08007985 */ /* 0x000fe8000c10190a */
[----:B------:R-:W-:Y:S04]  /*35750*/  ST.E desc[UR12][R8.64+0x134], R49 ;  /* 0x0001343108007985 */ /* 0x000fe8000c10190c */
[----:B------:R-:W-:Y:S04]  /*35760*/  ST.E desc[UR14][R8.64+0x140], R51 ;  /* 0x0001403308007985 */ /* 0x000fe8000c10190e */
[----:B------:R-:W-:Y:S04]  /*35770*/  ST.E desc[UR16][R8.64+0x144], R53 ;  /* 0x0001443508007985 */ /* 0x000fe8000c101910 */
[----:B------:R-:W-:Y:S04]  /*35780*/  ST.E desc[UR4][R8.64+0x1f4], R45 ;  /* 0x0001f42d08007985 */ /* 0x000fe8000c101904 */
[----:B------:R-:W-:Y:S01]  /*35790*/  ST.E desc[UR4][R8.64+0x98], R3 ;  /* 0x0000980308007985 */ /* 0x000fe2000c101904 */
[----:B----4-:R-:W-:-:S05]  /*357a0*/  FMUL.FTZ R15, R54, R15 ;  /* 0x0000000f360f7220 */ /* 0x010fca0000410000 */
[----:B------:R0:W-:Y:S01]  /*357b0*/  ST.E desc[UR4][R8.64+0x8c], R15 ;  /* 0x00008c0f08007985 */ /* 0x0001e2000c101904 */
[----:B-----5:R-:W-:-:S05]  /*357c0*/  FMUL.FTZ R7, R54, R7 ;  /* 0x0000000736077220 */ /* 0x020fca0000410000 */
[----:B------:R1:W-:Y:S04]  /*357d0*/  ST.E desc[UR4][R8.64+0x9c], R7 ;  /* 0x00009c0708007985 */ /* 0x0003e8000c101904 */
[----:B0-----:R-:W2:Y:S02]  /*357e0*/  LD.E R15, desc[UR6][R8.64+0xa8] ;  /* 0x0000a806080f7980 */ /* 0x001ea4000c101900 */
[----:B--2---:R-:W-:-:S05]  /*357f0*/  FMUL.FTZ R15, R54, R15 ;  /* 0x0000000f360f7220 */ /* 0x004fca0000410000 */
[----:B------:R0:W-:Y:S04]  /*35800*/  ST.E desc[UR4][R8.64+0xa8], R15 ;  /* 0x0000a80f08007985 */ /* 0x0001e8000c101904 */
[----:B------:R-:W2:Y:S02]  /*35810*/  LD.E R3, desc[UR6][R8.64+0xac] ;  /* 0x0000ac0608037980 */ /* 0x000ea4000c101900 */
[----:B--2---:R-:W-:-:S05]  /*35820*/  FMUL.FTZ R3, R54, R3 ;  /* 0x0000000336037220 */ /* 0x004fca0000410000 */
[----:B------:R2:W-:Y:S04]  /*35830*/  ST.E desc[UR4][R8.64+0xac], R3 ;  /* 0x0000ac0308007985 */ /* 0x0005e8000c101904 */
[----:B-1----:R-:W3:Y:S02]  /*35840*/  LD.E R7, desc[UR6][R8.64+0xb8] ;  /* 0x0000b80608077980 */ /* 0x002ee4000c101900 */
[----:B---3--:R-:W-:-:S05]  /*35850*/  FMUL.FTZ R7, R54, R7 ;  /* 0x0000000736077220 */ /* 0x008fca0000410000 */
[----:B------:R1:W-:Y:S04]  /*35860*/  ST.E desc[UR4][R8.64+0xb8], R7 ;  /* 0x0000b80708007985 */ /* 0x0003e8000c101904 */
[----:B0-----:R-:W3:Y:S02]  /*35870*/  LD.E R15, desc[UR6][R8.64+0xbc] ;  /* 0x0000bc06080f7980 */ /* 0x001ee4000c101900 */
[----:B---3--:R-:W-:-:S05]  /*35880*/  FMUL.FTZ R15, R54, R15 ;  /* 0x0000000f360f7220 */ /* 0x008fca0000410000 */
[----:B------:R0:W-:Y:S04]  /*35890*/  ST.E desc[UR4][R8.64+0xbc], R15 ;  /* 0x0000bc0f08007985 */ /* 0x0001e8000c101904 */
[----:B--2---:R-:W2:Y:S02]  /*358a0*/  LD.E R3, desc[UR6][R8.64+0xc8] ;  /* 0x0000c80608037980 */ /* 0x004ea4000c101900 */
        /* <DEDUP_REMOVED lines=115> */
[----:B------:R-:W-:Y:S04]  /*35fe0*/  ST.E desc[UR4][R8.64+0x1f8], R45 ;  /* 0x0001f82d08007985 */ /* 0x000fe8000c101904 */
[----:B--2---:R-:W2:Y:S01]  /*35ff0*/  LD.E R3, desc[UR6][R8.64+0x1fc] ;  /* 0x0001fc0608037980 */ /* 0x004ea2000c101900 */
[----:B------:R-:W-:Y:S01]  /*36000*/  LEA.HI R42, R13, 0x8, RZ, 0x19 ;  /* 0x000000080d2a7811 */ /* 0x000fe200078fc8ff */
[----:B--2---:R-:W-:-:S05]  /*36010*/  FMUL.FTZ R47, R54, R3 ;  /* 0x00000003362f7220 */ /* 0x004fca0000410000 */
[----:B------:R0:W-:Y:S04]  /*36020*/  ST.E desc[UR4][R8.64+0x1fc], R47 ;  /* 0x0001fc2f08007985 */ /* 0x0001e8000c101904 */
[----:B------:R-:W2:Y:S01]  /*36030*/  LDL.64 R2, [R0+0x80] ;  /* 0x0000800000027983 */ /* 0x000ea20000100a00 */
[----:B------:R3:W-:Y:S06]  /*36040*/  BAR.SYNC.DEFER_BLOCKING R42, 0x100 ;  /* 0x0004002a0000751d */ /* 0x0007ec0000010000 */
[----:B------:R-:W4:Y:S04]  /*36050*/  LDL.64 R14, [R0] ;  /* 0x00000000000e7983 */ /* 0x000f280000100a00 */
[----:B-1----:R-:W5:Y:S04]  /*36060*/  LDL.64 R6, [R0+0x98] ;  /* 0x0000980000067983 */ /* 0x002f680000100a00 */
[----:B0-----:R-:W3:Y:S04]  /*36070*/  LDL.64 R8, [R0+0x88] ;  /* 0x0000880000087983 */ /* 0x001ee80000100a00 */
[----:B--2---:R-:W2:Y:S04]  /*36080*/  LD.E R45, desc[UR4][R2.64] ;  /* 0x00000004022d7980 */ /* 0x004ea8000c101900 */
[----:B----4-:R-:W4:Y:S04]  /*36090*/  LD.E R15, desc[UR6][R14.64] ;  /* 0x000000060e0f7980 */ /* 0x010f28000c101900 */
[----:B-----5:R-:W4:Y:S04]  /*360a0*/  LD.E.64 R6, desc[UR4][R6.64] ;  /* 0x0000000406067980 */ /* 0x020f28000c101b00 */
[----:B--2---:R0:W-:Y:S04]  /*360b0*/  ST.E desc[UR8][R2.64], R45 ;  /* 0x0000002d02007985 */ /* 0x0041e8000c101908 */
[----:B------:R-:W2:Y:S04]  /*360c0*/  LD.E R47, desc[UR10][R2.64+0x4] ;  /* 0x0000040a022f7980 */ /* 0x000ea8000c101900 */
[----:B--2---:R1:W-:Y:S04]  /*360d0*/  ST.E desc[UR4][R2.64+0x4], R47 ;  /* 0x0000042f02007985 */ /* 0x0043e8000c101904 */
[----:B------:R-:W2:Y:S04]  /*360e0*/  LD.E R49, desc[UR6][R2.64+0x8] ;  /* 0x0000080602317980 */ /* 0x000ea8000c101900 */
[----:B--2---:R2:W-:Y:S04]  /*360f0*/  ST.E desc[UR4][R2.64+0x8], R49 ;  /* 0x0000083102007985 */ /* 0x0045e8000c101904 */
[----:B------:R-:W5:Y:S04]  /*36100*/  LD.E R51, desc[UR6][R2.64+0xc] ;  /* 0x00000c0602337980 */ /* 0x000f68000c101900 */
[----:B-----5:R5:W-:Y:S04]  /*36110*/  ST.E desc[UR4][R2.64+0xc], R51 ;  /* 0x00000c3302007985 */ /* 0x020be8000c101904 */
[----:B0-----:R-:W3:Y:S04]  /*36120*/  LD.E R45, desc[UR6][R2.64+0x10] ;  /* 0x00001006022d7980 */ /* 0x001ee8000c101900 */
[----:B---3--:R0:W-:Y:S04]  /*36130*/  ST.E desc[UR4][R2.64+0x10], R45 ;  /* 0x0000102d02007985 */ /* 0x0081e8000c101904 */
[----:B-1----:R-:W3:Y:S04]  /*36140*/  LD.E R47, desc[UR6][R2.64+0x14] ;  /* 0x00001406022f7980 */ /* 0x002ee8000c101900 */
[----:B---3--:R1:W-:Y:S04]  /*36150*/  ST.E desc[UR4][R2.64+0x14], R47 ;  /* 0x0000142f02007985 */ /* 0x0083e8000c101904 */
[----:B--2---:R-:W2:Y:S04]  /*36160*/  LD.E R49, desc[UR6][R2.64+0x18] ;  /* 0x0000180602317980 */ /* 0x004ea8000c101900 */
[----:B--2---:R2:W-:Y:S04]  /*36170*/  ST.E desc[UR4][R2.64+0x18], R49 ;  /* 0x0000183102007985 */ /* 0x0045e8000c101904 */
[----:B-----5:R-:W3:Y:S04]  /*36180*/  LD.E R51, desc[UR6][R2.64+0x1c] ;  /* 0x00001c0602337980 */ /* 0x020ee8000c101900 */
[----:B---3--:R3:W-:Y:S04]  /*36190*/  ST.E desc[UR4][R2.64+0x1c], R51 ;  /* 0x00001c3302007985 */ /* 0x0087e8000c101904 */
[----:B0-----:R-:W5:Y:S04]  /*361a0*/  LD.E R45, desc[UR6][R2.64+0x20] ;  /* 0x00002006022d7980 */ /* 0x001f68000c101900 */
[----:B-----5:R0:W-:Y:S04]  /*361b0*/  ST.E desc[UR4][R2.64+0x20], R45 ;  /* 0x0000202d02007985 */ /* 0x0201e8000c101904 */
[----:B-1----:R-:W5:Y:S04]  /*361c0*/  LD.E R47, desc[UR6][R2.64+0x24] ;  /* 0x00002406022f7980 */ /* 0x002f68000c101900 */
[----:B-----5:R1:W-:Y:S04]  /*361d0*/  ST.E desc[UR4][R2.64+0x24], R47 ;  /* 0x0000242f02007985 */ /* 0x0203e8000c101904 */
[----:B--2---:R-:W2:Y:S04]  /*361e0*/  LD.E R49, desc[UR6][R2.64+0x28] ;  /* 0x0000280602317980 */ /* 0x004ea8000c101900 */
[----:B--2---:R2:W-:Y:S04]  /*361f0*/  ST.E desc[UR4][R2.64+0x28], R49 ;  /* 0x0000283102007985 */ /* 0x0045e8000c101904 */
[----:B---3--:R-:W3:Y:S04]  /*36200*/  LD.E R51, desc[UR6][R2.64+0x2c] ;  /* 0x00002c0602337980 */ /* 0x008ee8000c101900 */
        /* <DEDUP_REMOVED lines=231> */
[----:B---3--:R-:W3:Y:S01]  /*37080*/  LD.E R51, desc[UR6][R2.64+0x1fc] ;  /* 0x0001fc0602337980 */ /* 0x008ee2000c101900 */
        /* <DEDUP_REMOVED lines=52> */
[----:B---3--:R3:W-:Y:S04]  /*373d0*/  ST.E desc[UR4][R2.64+0x1fc], R51 ;  /* 0x0001fc3302007985 */ /* 0x0087e8000c101904 */
        /* <DEDUP_REMOVED lines=24> */
[----:B-1----:R-:W5:Y:S04]  /*37560*/  LD.E R47, desc[UR26][R2.64+0x5c] ;  /* 0x00005c1a022f7980 */ /* 0x002f68000c101900 */
[----:B------:R-:W5:Y:S04]  /*37570*/  LD.E R48, desc[UR28][R2.64+0x60] ;  /* 0x0000601c02307980 */ /* 0x000f68000c101900 */
[----:B--2---:R-:W2:Y:S04]  /*37580*/  LD.E R49, desc[UR30][R2.64+0x64] ;  /* 0x0000641e02317980 */ /* 0x004ea8000c101900 */
[----:B------:R-:W2:Y:S04]  /*37590*/  LD.E R50, desc[UR32][R2.64+0x68] ;  /* 0x0000682002327980 */ /* 0x000ea8000c101900 */
[----:B---3--:R-:W2:Y:S04]  /*375a0*/  LD.E R51, desc[UR34][R2.64+0x6c] ;  /* 0x00006c2202337980 */ /* 0x008ea8000c101900 */
        /* <DEDUP_REMOVED lines=101> */
[----:B-----5:R-:W-:-:S02]  /*37c00*/  ISETP.NE.U32.AND P1, PT, R14, RZ, PT ;  /* 0x000000ff0e00720c */ /* 0x020fc40003f25070 */
        /* <DEDUP_REMOVED lines=31> */
[----:B--2---:R-:W-:-:S06]  /*37e00*/  WARPGROUP.ARRIVE ;  /* 0x00000000000079c5 */ /* 0x004fcc0000000000 */
        /* <DEDUP_REMOVED lines=24> */
[----:B------:R-:W-:Y:S01]  /*37f90*/  R2UR UR55, R5 ;  /* 0x00000000053772ca */ /* 0x000fe200000e0000 */
[----:B------:R-:W-:-:S02]  /*37fa0*/  WARPGROUP.DEPBAR.LE gsb0, 0x0 ;  /* 0x00008000000079c5 */ /* 0x000fc40000010000 */
[----:B------:R0:W-:Y:S01]  /*37fb0*/  ST.E desc[UR4][R2.64], R24 ;  /* 0x0000001802007985 */ /* 0x0001e2000c101904 */
[C---:B------:R-:W-:Y:S02]  /*37fc0*/  R2UR UR4, R4.reuse ;  /* 0x00000000040472ca */ /* 0x040fe400000e0000 */
[C---:B------:R-:W-:Y:S01]  /*37fd0*/  R2UR UR5, R5.reuse ;  /* 0x00000000050572ca */ /* 0x040fe200000e0000 */
[----:B------:R1:W-:Y:S01]  /*37fe0*/  ST.E desc[UR6][R2.64+0x4], R25 ;  /* 0x0000041902007985 */ /* 0x0003e2000c101906 */
[----:B------:R-:W-:Y:S02]  /*37ff0*/  R2UR UR6, R4 ;  /* 0x00000000040672ca */ /* 0x000fe400000e0000 */
[----:B------:R-:W-:-:S09]  /*38000*/  R2UR UR7, R5 ;  /* 0x00000000050772ca */ /* 0x000fd200000e0000 */
[----:B------:R2:W-:Y:S01]  /*38010*/  ST.E desc[UR4][R2.64+0x8], R26 ;  /* 0x0000081a02007985 */ /* 0x0005e2000c101904 */
[C---:B------:R-:W-:Y:S02]  /*38020*/  R2UR UR4, R4.reuse ;  /* 0x00000000040472ca */ /* 0x040fe400000e0000 */
        /* <DEDUP_REMOVED lines=349> */
[----:B------:R-:W-:-:S02]  /*39600*/  R2UR UR26, R4 ;  /* 0x00000000041a72ca */ /* 0x000fc400000e0000 */
[C---:B------:R-:W-:Y:S01]  /*39610*/  R2UR UR27, R5.reuse ;  /* 0x00000000051b72ca */ /* 0x040fe200000e0000 */
[----:B------:R5:W-:Y:S01]  /*39620*/  ST.E desc[UR28][R2.64+0x1fc], R151 ;  /* 0x0001fc9702007985 */ /* 0x000be2000c10191c */
[C---:B------:R-:W-:Y:S02]  /*39630*/  R2UR UR28, R4.reuse ;  /* 0x00000000041c72ca */ /* 0x040fe400000e0000 */
[C---:B------:R-:W-:Y:S02]  /*39640*/  R2UR UR29, R5.reuse ;  /* 0x00000000051d72ca */ /* 0x040fe400000e0000 */
[C---:B------:R-:W-:Y:S02]  /*39650*/  R2UR UR4, R4.reuse ;  /* 0x00000000040472ca */ /* 0x040fe400000e0000 */
[----:B------:R-:W-:Y:S02]  /*39660*/  R2UR UR5, R5 ;  /* 0x00000000050572ca */ /* 0x000fe400000e0000 */
        /* <DEDUP_REMOVED lines=3097> */
[----:B------:R5:W-:Y:S04]  /*45800*/  ST.E desc[UR24][R2.64+0x1dc], R143 ;  /* 0x0001dc8f02007985 */ /* 0x000be8000c101918 */
[----:B------:R5:W-:Y:S01]  /*45810*/  ST.E desc[UR26][R2.64+0x1e0], R144 ;  /* 0x0001e09002007985 */ /* 0x000be2000c10191a */
[C---:B------:R-:W-:Y:S02]  /*45820*/  R2UR UR26, R4.reuse ;  /* 0x00000000041a72ca */ /* 0x040fe400000e0000 */
[----:B------:R-:W-:Y:S01]  /*45830*/  R2UR UR27, R5 ;  /* 0x00000000051b72ca */ /* 0x000fe200000e0000 */
[----:B------:R5:W-:Y:S01]  /*45840*/  ST.E desc[UR28][R2.64+0x1e4], R145 ;  /* 0x0001e49102007985 */ /* 0x000be2000c10191c */
[----:B------:R-:W-:-:S02]  /*45850*/  R2UR UR28, R4 ;  /* 0x00000000041c72ca */ /* 0x000fc400000e0000 */
[----:B------:R-:W-:Y:S01]  /*45860*/  R2UR UR29, R5 ;  /* 0x00000000051d72ca */ /* 0x000fe200000e0000 */
[----:B------:R-:W-:Y:S04]  /*45870*/  ST.E desc[UR6][R2.64+0x1ec], R147 ;  /* 0x0001ec9302007985 */ /* 0x000fe8000c101906 */
[----:B------:R-:W-:Y:S04]  /*45880*/  ST.E desc[UR8][R2.64+0x1f0], R148 ;  /* 0x0001f09402007985 */ /* 0x000fe8000c101908 */
[----:B------:R-:W-:Y:S04]  /*45890*/  ST.E desc[UR10][R2.64+0x1f4], R149 ;  /* 0x0001f49502007985 */ /* 0x000fe8000c10190a */
[----:B------:R-:W-:Y:S04]  /*458a0*/  ST.E desc[UR12][R2.64+0x1f8], R150 ;  /* 0x0001f89602007985 */ /* 0x000fe8000c10190c */
[----:B------:R-:W-:Y:S01]  /*458b0*/  ST.E desc[UR14][R2.64+0x1fc], R151 ;  /* 0x0001fc9702007985 */ /* 0x000fe2000c10190e */
        /* <DEDUP_REMOVED lines=1537> */
.L_x_12617:
[----:B-1----:R-:W-:Y:S02]  /*4b8d0*/  IMAD.MOV.U32 R2, RZ, RZ, R225 ;  /* 0x000000ffff027224 */ /* 0x002fe400078e00e1 */
[----:B------:R-:W-:-:S04]  /*4b8e0*/  IMAD.MOV.U32 R3, RZ, RZ, 0x0 ;  /* 0x00000000ff037424 */ /* 0x000fc800078e00ff */
[----:B0-----:R-:W-:Y:S05]  /*4b8f0*/  RET.REL.NODEC R2 `(_ZN7cutlass13device_kernelIN5flash11enable_sm90INS1_16FlashAttnFwdSm90INS1_25CollectiveMainloopFwdSm90ILi2EN4cute5tupleIJNS5_1CILi1EEES8_S8_EEENS6_IJNS7_ILi128EEENS7_ILi96EEENS7_ILi64EEEEEELi256ENS_10bfloat16_tEfNS_4arch4Sm90ELb0ELb1ELb1ELb1ELb0ELb0ELb1ELb1ELb0ELb1ELb1ELb0EEENS1_21CollectiveEpilogueFwdINS6_IJSA_NS7_ILi256EEESB_EEES9_SE_SG_Li256ELb1ELb1ELb1ELb0EEENS1_36VarlenDynamicPersistentTileSchedulerILi128ELi96ELi256ELi128ELb1ELb1ELb1ELb1ELb0ELb1EEEEEEEEEvNT_6ParamsE) ;  /* 0xfffffb4402c07950 */ /* 0x001fea0003c3ffff */
.L_x_12595:
[----:B0-----:R0:W1:Y:S02]  /*4b900*/  SYNCS.PHASECHK.TRANS64.TRYWAIT P1, [R14+URZ], R15 ;  /* 0x0000000f0e0075a7 */ /* 0x001064000802017f */
[----:B-1----:R-:W-:Y:S05]  /*4b910*/  @!P1 NANOSLEEP.SYNCS 0x989680 ;  /* 0x009896800000995d */ /* 0x002fea0003900000 */
[----:B------:R-:W1:Y:S02]  /*4b920*/  @!P1 SYNCS.PHASECHK.TRANS64 P1, [R14+URZ], R15 ;  /* 0x0000000f0e0095a7 */ /* 0x000e64000802007f */
[----:B-1----:R-:W-:Y:S05]  /*4b930*/  @!P1 BRA `(.L_x_12595) ;  /* 0xfffffffc00f09947 */ /* 0x002fea000383ffff */
[----:B------:R-:W-:Y:S05]  /*4b940*/  BRA `(.L_x_12594) ;  /* 0xfffffe4800087947 */ /* 0x000fea000383ffff */
.L_x_12602:
[----:B0-----:R0:W1:Y:S02]  /*4b950*/  SYNCS.PHASECHK.TRANS64.TRYWAIT P1, [R18+URZ], R19 ;  /* 0x00000013120075a7 */ /* 0x001064000802017f */
[----:B-1----:R-:W-:Y:S05]  /*4b960*/  @!P1 NANOSLEEP.SYNCS 0x989680 ;  /* 0x009896800000995d */ /* 0x002fea0003900000 */
[----:B------:R-:W1:Y:S02]  /*4b970*/  @!P1 SYNCS.PHASECHK.TRANS64 P1, [R18+URZ], R19 ;  /* 0x00000013120095a7 */ /* 0x000e64000802007f */
[----:B-1----:R-:W-:Y:S05]  /*4b980*/  @!P1 BRA `(.L_x_12602) ;  /* 0xfffffffc00f09947 */ /* 0x002fea000383ffff */
[----:B------:R-:W-:Y:S05]  /*4b990*/  BRA `(.L_x_12601) ;  /* 0xfffffe4c00dc7947 */ /* 0x000fea000383ffff */
.L_x_12618:
        /* <DEDUP_REMOVED lines=14> */
.L_x_15199:


//--------------------- .text._ZN7cutlass13device_kernelIN5flash11enable_sm90INS1_16FlashAttnFwdSm90INS1_25CollectiveMainloopFwdSm90ILi2EN4cute5tupleIJNS5_1CILi1EEES8_S8_EEENS6_IJNS7_ILi128EEENS7_ILi96EEENS7_ILi64EEEEEELi256ENS_10bfloat16_tEfNS_4arch4Sm90ELb0ELb1ELb1ELb1ELb0ELb1ELb1ELb1ELb0ELb1ELb1ELb0EEENS1_21CollectiveEpilogueFwdINS6_IJSA_NS7_ILi256EEESB_EEES9_SE_SG_Li256ELb1ELb1ELb1ELb0EEENS1_36VarlenDynamicPersistentTileSchedulerILi128ELi96ELi256ELi128ELb1ELb1ELb1ELb1ELb0ELb1EEEEEEEEEvNT_6ParamsE --------------------------
	.section	.text._ZN7cutlass13device_kernelIN5flash11enable_sm90INS1_16FlashAttnFwdSm90INS1_25CollectiveMainloopFwdSm90ILi2EN4cute5tupleIJNS5_1CILi1EEES8_S8_EEENS6_IJNS7_ILi128EEENS7_ILi96EEENS7_ILi64EEEEEELi256ENS_10bfloat16_tEfNS_4arch4Sm90ELb0ELb1ELb1ELb1ELb0ELb1ELb1ELb1ELb0ELb1ELb1ELb0EEENS1_21CollectiveEpilogueFwdINS6_IJSA_NS7_ILi256EEESB_EEES9_SE_SG_Li256ELb1ELb1ELb1ELb0EEENS1_36VarlenDynamicPersistentTileSchedulerILi128ELi96ELi256ELi128ELb1ELb1ELb1ELb1ELb0ELb1EEEEEEEEEvNT_6ParamsE,"ax",@progbits
	.align	128
.text._ZN7cutlass13device_kernelIN5flash11enable_sm90INS1_16FlashAttnFwdSm90INS1_25CollectiveMainloopFwdSm90ILi2EN4cute5tupleIJNS5_1CILi1EEES8_S8_EEENS6_IJNS7_ILi128EEENS7_ILi96EEENS7_ILi64EEEEEELi256ENS_10bfloat16_tEfNS_4arch4Sm90ELb0ELb1ELb1ELb1ELb0ELb1ELb1ELb1ELb0ELb1ELb1ELb0EEENS1_21CollectiveEpilogueFwdINS6_IJSA_NS7_ILi256EEESB_EEES9_SE_SG_Li256ELb1ELb1ELb1ELb0EEENS1_36VarlenDynamicPersistentTileSchedulerILi128ELi96ELi256ELi128ELb1ELb1ELb1ELb1ELb0ELb1EEEEEEEEEvNT_6ParamsE:
        .type           _ZN7cutlass13device_kernelIN5flash11enable_sm90INS1_16FlashAttnFwdSm90INS1_25CollectiveMainloopFwdSm90ILi2EN4cute5tupleIJNS5_1CILi1EEES8_S8_EEENS6_IJNS7_ILi128EEENS7_ILi96EEENS7_ILi64EEEEEELi256ENS_10bfloat16_tEfNS_4arch4Sm90ELb0ELb1ELb1ELb1ELb0ELb1ELb1ELb1ELb0ELb1ELb1ELb0EEENS1_21CollectiveEpilogueFwdINS6_IJSA_NS7_ILi256EEESB_EEES9_SE_SG_Li256ELb1ELb1ELb1ELb0EEENS1_36VarlenDynamicPersistentTileSchedulerILi128ELi96ELi256ELi128ELb1ELb1ELb1ELb1ELb0ELb1EEEEEEEEEvNT_6ParamsE,@function
        .size           _ZN7cutlass13device_kernelIN5flash11enable_sm90INS1_16FlashAttnFwdSm90INS1_25CollectiveMainloopFwdSm90ILi2EN4cute5tupleIJNS5_1CILi1EEES8_S8_EEENS6_IJNS7_ILi128EEENS7_ILi96EEENS7_ILi64EEEEEELi256ENS_10bfloat16_tEfNS_4arch4Sm90ELb0ELb1ELb1ELb1ELb0ELb1ELb1ELb1ELb0ELb1ELb1ELb0EEENS1_21CollectiveEpilogueFwdINS6_IJSA_NS7_ILi256EEESB_EEES9_SE_SG_Li256ELb1ELb1ELb1ELb0EEENS1_36VarlenDynamicPersistentTileSchedulerILi128ELi96ELi256ELi128ELb1ELb1ELb1ELb1ELb0ELb1EEEEEEEEEvNT_6ParamsE,(.L_x_15201 - _ZN7cutlass13device_kernelIN5flash11enable_sm90INS1_16FlashAttnFwdSm90INS1_25CollectiveMainloopFwdSm90ILi2EN4cute5tupleIJNS5_1CILi1EEES8_S8_EEENS6_IJNS7_ILi128EEENS7_ILi96EEENS7_ILi64EEEEEELi256ENS_10bfloat16_tEfNS_4arch4Sm90ELb0ELb1ELb1ELb1ELb0ELb1ELb1ELb1ELb0ELb1ELb1ELb0EEENS1_21CollectiveEpilogueFwdINS6_IJSA_NS7_ILi256EEESB_EEES9_SE_SG_Li256ELb1ELb1ELb1ELb0EEENS1_36VarlenDynamicPersistentTileSchedulerILi128ELi96ELi256ELi128ELb1ELb1ELb1ELb1ELb0ELb1EEEEEEEEEvNT_6ParamsE)
        .other          _ZN7cutlass13device_kernelIN5flash11enable_sm90INS1_16FlashAttnFwdSm90INS1_25CollectiveMainloopFwdSm90ILi2EN4cute5tupleIJNS5_1CILi1EEES8_S8_EEENS6_IJNS7_ILi128EEENS7_ILi96EEENS7_ILi64EEEEEELi256ENS_10bfloat16_tEfNS_4arch4Sm90ELb0ELb1ELb1ELb1ELb0ELb1ELb1ELb1ELb0ELb1ELb1ELb0EEENS1_21CollectiveEpilogueFwdINS6_IJSA_NS7_ILi256EEESB_EEES9_SE_SG_Li256ELb1ELb1ELb1ELb0EEENS1_36VarlenDynamicPersistentTileSchedulerILi128ELi96ELi256ELi128ELb1ELb1ELb1ELb1ELb0ELb1EEEEEEEEEvNT_6ParamsE,@"STO_CUDA_ENTRY STV_DEFAULT"
_ZN7cutlass13device_kernelIN5flash11enable_sm90INS1_16FlashAttnFwdSm90INS1_25CollectiveMainloopFwdSm90ILi2EN4cute5tupleIJNS5_1CILi1EEES8_S8_EEENS6_IJNS7_ILi128EEENS7_ILi96EEENS7_ILi64EEEEEELi256ENS_10bfloat16_tEfNS_4arch4Sm90ELb0ELb1ELb1ELb1ELb0ELb1ELb1ELb1ELb0ELb1ELb1ELb0EEENS1_21CollectiveEpilogueFwdINS6_IJSA_NS7_ILi256EEESB_EEES9_SE_SG_Li256ELb1ELb1ELb1ELb0EEENS1_36VarlenDynamicPersistentTileSchedulerILi128ELi96ELi256ELi128ELb1ELb1ELb1ELb1ELb0ELb1EEEEEEEEEvNT_6ParamsE:
        /* <DEDUP_REMOVED lines=29> */
.L_x_12620:
[----:B------:R-:W-:Y:S05]  /*01d0*/  BSYNC B0 ;  /* 0x0000000000007941 */ /* 0x000fea0003800000 */
.L_x_12619:
        /* <DEDUP_REMOVED lines=43> */
.L_x_12621:
        /* <DEDUP_REMOVED lines=22> */
.L_x_12622:
        /* <DEDUP_REMOVED lines=18> */
.L_x_12623:
        /* <DEDUP_REMOVED lines=22> */
.L_x_12624:
        /* <DEDUP_REMOVED lines=22> */
.L_x_12625:
[----:B------:R-:W-:Y:S01]  /*09d0*/  PLOP3.LUT P0, PT, PT, PT, UP0, 0x80, 0x0 ;  /* 0x000000000000781c */ /* 0x000fe20003f0f008 */
[----:B------:R-:W-:Y:S01]  /*09e0*/  UMOV UR38, 0x1 ;  /* 0x0000000100267882 */ /* 0x000fe20000000000 */
[----:B------:R-:W-:Y:S01]  /*09f0*/  NOP ;  /* 0x0000000000007918 */ /* 0x000fe20000000000 */
[----:B------:R-:W-:Y:S01]  /*0a00*/  USEL UR38, UR38, 0x2, !UP0 ;  /* 0x0000000226267887 */ /* 0x000fe2000c000000 */
[----:B------:R-:W-:Y:S01]  /*0a10*/  BSSY B9, `(.L_x_12626) ;  /* 0x0003ae7000097945 */ /* 0x000fe20003800000 */
[----:B------:R-:W-:Y:S01]  /*0a20*/  ULDC.64 UR42, c[0x0][0x208] ;  /* 0x00008200002a7ab9 */ /* 0x000fe20000000a00 */
[----:B------:R-:W-:Y:S02]  /*0a30*/  IMAD.U32 R16, RZ, RZ, UR37 ;  /* 0x00000025ff107e24 */ /* 0x000fe4000f8e00ff */
[----:B------:R-:W-:Y:S01]  /*0a40*/  IMAD.U32 R17, RZ, RZ, UR36 ;  /* 0x00000024ff117e24 */ /* 0x000fe2000f8e00ff */
[----:B0123--:R-:W-:Y:S06]  /*0a50*/  BAR.SYNC.DEFER_BLOCKING 0x0 ;  /* 0x0000000000007b1d */ /* 0x00ffec0000010000 */
[----:B------:R-:W-:Y:S05]  /*0a60*/  @!P0 BRA `(.L_x_12627) ;  /* 0x0000031000c08947 */ /* 0x000fea0003800000 */
.L_x_12628:
[----:B------:R-:W-:-:S08]  /*0a70*/  NOP ;  /* 0x0000000000007918 */ /* 0x000fd00000000000 */
[----:B------:R-:W0:Y:S02]  /*0a80*/  USETMAXREG.TRY_ALLOC.CTAPOOL UP0, 0xf0 ;  /* 0x000000f0000079c8 */ /* 0x000e240008000600 */
[----:B0-----:R-:W-:-:S13]  /*0a90*/  PLOP3.LUT P0, PT, PT, PT, UP0, 0x80, 0x0 ;  /* 0x000000000000781c */ /* 0x001fda0003f0f008 */
[----:B------:R-:W-:Y:S05]  /*0aa0*/  @!P0 BRA `(.L_x_12628) ;  /* 0xfffffffc00f08947 */ /* 0x000fea000383ffff */
[----:B------:R-:W2:Y:S01]  /*0ab0*/  LDL.LU R0, [R1+0x48c] ;  /* 0x00048c0001007983 */ /* 0x000ea20000300800 */
[----:B------:R-:W0:Y:S01]  /*0ac0*/  S2R R2, SR_TID.X ;  /* 0x0000000000027919 */ /* 0x000e220000002100 */
[----:B------:R-:W1:Y:S01]  /*0ad0*/  S2UR UR5, SR_CgaCtaId ;  /* 0x00000000000579c3 */ /* 0x000e620000008800 */
[----:B------:R-:W-:Y:S01]  /*0ae0*/  UMOV UR4, 0x400 ;  /* 0x0000040000047882 */ /* 0x000fe20000000000 */
[----:B0-----:R-:W-:-:S04]  /*0af0*/  SHF.R.U32.HI R2, RZ, 0x7, R2 ;  /* 0x00000007ff027819 */ /* 0x001fc80000011602 */
[----:B------:R-:W-:Y:S01]  /*0b00*/  ISETP.NE.AND P0, PT, R2, 0x1, PT ;  /* 0x000000010200780c */ /* 0x000fe20003f05270 */
[----:B-1----:R-:W-:-:S06]  /*0b10*/  ULEA UR4, UR5, UR4, 0x18 ;  /* 0x0000000405047291 */ /* 0x002fcc000f8ec03f */
[----:B------:R-:W-:Y:S01]  /*0b20*/  IMAD.U32 R2, RZ, RZ, UR4 ;  /* 0x00000004ff027e24 */ /* 0x000fe2000f8e00ff */
[----:B------:R-:W-:Y:S06]  /*0b30*/  BAR.ARV 0x8, 0x180 ;  /* 0x0206000000007b1d */ /* 0x000fec0000002000 */
[----:B------:R-:W-:Y:S01]  /*0b40*/  ULDC UR4, c[0x0][0xd3c] ;  /* 0x00034f0000047ab9 */ /* 0x000fe20000000800 */
[----:B------:R-:W-:Y:S04]  /*0b50*/  STL.64 [R1+0x218], RZ ;  /* 0x000218ff01007387 */ /* 0x000fe80000100a00 */
[----:B------:R-:W-:Y:S04]  /*0b60*/  STL [R1+0x220], RZ ;  /* 0x000220ff01007387 */ /* 0x000fe80000100800 */
[----:B------:R-:W-:Y:S01]  /*0b70*/  STL [R1+0x224], RZ ;  /* 0x000224ff01007387 */ /* 0x000fe20000100800 */
[----:B------:R-:W-:-:S02]  /*0b80*/  UIADD3 UR39, UP0, UR37, 0x218, URZ ;  /* 0x0000021825277890 */ /* 0x000fc4000ff1e03f */
[----:B------:R-:W-:Y:S02]  /*0b90*/  UIADD3 UR46, UP1, UR37, 0x224, URZ ;  /* 0x00000224252e7890 */ /* 0x000fe4000ff3e03f */
[----:B------:R-:W-:Y:S02]  /*0ba0*/  UIADD3.X UR47, URZ, UR36, URZ, UP0, !UPT ;  /* 0x000000243f2f7290 */ /* 0x000fe400087fe43f */
[----:B------:R-:W-:Y:S01]  /*0bb0*/  UIADD3.X UR48, URZ, UR36, URZ, UP1, !UPT ;  /* 0x000000243f307290 */ /* 0x000fe20008ffe43f */
[----:B------:R-:W-:Y:S08]  /*0bc0*/  @!P0 BAR.ARV 0x9, 0x100 ;  /* 0x0244000000008b1d */ /* 0x000ff00000002000 */
[----:B------:R-:W-:Y:S06]  /*0bd0*/  BAR.SYNC.DEFER_BLOCKING 0x5, 0x180 ;  /* 0x0146000000007b1d */ /* 0x000fec0000010000 */
[----:B------:R-:W0:Y:S02]  /*0be0*/  LDS.128 R88, [R2+0x324d0] ;  /* 0x0324d00002587984 */ /* 0x000e240000000c00 */
[----:B------:R-:W-:Y:S06]  /*0bf0*/  BAR.ARV 0x4, 0x180 ;  /* 0x0106000000007b1d */ /* 0x000fec0000002000 */
[----:B--2---:R-:W-:-:S04]  /*0c00*/  LOP3.LUT R0, R0, 0xffefffff, RZ, 0xc0, !PT ;  /* 0xffefffff00007812 */ /* 0x004fc800078ec0ff */
[----:B------:R-:W-:-:S05]  /*0c10*/  @P0 LOP3.LUT R0, R0, 0x100000, RZ, 0xfc, !PT ;  /* 0x0010000000000812 */ /* 0x000fca00078efcff */
[----:B------:R4:W-:Y:S01]  /*0c20*/  STL [R1+0x48c], R0 ;  /* 0x00048c0001007387 */ /* 0x0009e20000100800 */
[----:B0-----:R-:W-:-:S13]  /*0c30*/  ISETP.GE.AND P0, PT, R91, UR4, PT ;  /* 0x000000045b007c0c */ /* 0x001fda000bf06270 */
[----:B----4-:R-:W-:Y:S05]  /*0c40*/  @P0 BRA `(.L_x_12629) ;  /* 0x000003ac000c0947 */ /* 0x010fea0003800000 */
[----:B------:R-:W0:Y:S01]  /*0c50*/  S2R R0, SR_TID.X ;  /* 0x0000000000007919 */ /* 0x000e220000002100 */
[----:B------:R-:W-:Y:S02]  /*0c60*/  IMAD.MOV.U32 R23, RZ, RZ, RZ ;  /* 0x000000ffff177224 */ /* 0x000fe400078e00ff */
[----:B------:R-:W-:Y:S02]  /*0c70*/  IMAD.MOV.U32 R158, RZ, RZ, RZ ;  /* 0x000000ffff9e7224 */ /* 0x000fe400078e00ff */
[----:B0-----:R-:W-:-:S05]  /*0c80*/  VIADD R12, R0, 0xffffff80 ;  /* 0xffffff80000c7836 */ /* 0x001fca0000000000 */
[----:B------:R-:W-:Y:S01]  /*0c90*/  SHF.R.S32.HI R0, RZ, 0x1f, R12 ;  /* 0x0000001fff007819 */ /* 0x000fe2000001140c */
[----:B------:R-:W-:Y:S03]  /*0ca0*/  STL [R1+0x480], R12 ;  /* 0x0004800c01007387 */ /* 0x000fe60000100800 */
[CC--:B------:R-:W-:Y:S02]  /*0cb0*/  LEA.HI R3, R0.reuse, R12.reuse, RZ, 0x7 ;  /* 0x0000000c00037211 */ /* 0x0c0fe400078f38ff */
[----:B------:R-:W-:Y:S02]  /*0cc0*/  LEA.HI R8, R0, R12, RZ, 0x4 ;  /* 0x0000000c00087211 */ /* 0x000fe400078f20ff */
[----:B------:R-:W-:Y:S02]  /*0cd0*/  LOP3.LUT R4, R3, 0xffffff80, RZ, 0xc0, !PT ;  /* 0xffffff8003047812 */ /* 0x000fe400078ec0ff */
[----:B------:R-:W-:-:S02]  /*0ce0*/  SHF.R.S32.HI R13, RZ, 0x7, R3 ;  /* 0x00000007ff0d7819 */ /* 0x000fc40000011403 */
[----:B------:R-:W-:Y:S01]  /*0cf0*/  SHF.R.S32.HI R11, RZ, 0x4, R8 ;  /* 0x00000004ff0b7819 */ /* 0x000fe20000011408 */
[----:B------:R-:W-:Y:S01]  /*0d00*/  IMAD.IADD R10, R12, 0x1, -R4 ;  /* 0x000000010c0a7824 */ /* 0x000fe200078e0a04 */
[----:B------:R-:W-:Y:S01]  /*0d10*/  LEA.HI R3, R3, R13, RZ, 0x1 ;  /* 0x0000000d03037211 */ /* 0x000fe200078f08ff */
[----:B------:R-:W-:Y:S01]  /*0d20*/  STL [R1+0x518], R13 ;  /* 0x0005180d01007387 */ /* 0x000fe20000100800 */
[----:B------:R-:W-:Y:S02]  /*0d30*/  LEA.HI R180, R0, R12, RZ, 0x5 ;  /* 0x0000000c00b47211 */ /* 0x000fe400078f28ff */
[----:B------:R-:W-:Y:S01]  /*0d40*/  SHF.R.S32.HI R4, RZ, 0x1f, R10 ;  /* 0x0000001fff047819 */ /* 0x000fe2000001140a */
[----:B------:R-:W-:Y:S01]  /*0d50*/  STL [R1+0x514], R10 ;  /* 0x0005140a01007387 */ /* 0x000fe20000100800 */
[----:B------:R-:W-:Y:S02]  /*0d60*/  LOP3.LUT R3, R3, 0x3fffffe, RZ, 0xc0, !PT ;  /* 0x03fffffe03037812 */ /* 0x000fe400078ec0ff */
[----:B------:R-:W-:-:S02]  /*0d70*/  LEA.HI R5, R4, R10, RZ, 0x2 ;  /* 0x0000000a04057211 */ /* 0x000fc400078f10ff */
[----:B------:R-:W-:Y:S01]  /*0d80*/  LEA.HI R4, R4, R10, RZ, 0x5 ;  /* 0x0000000a04047211 */ /* 0x000fe200078f28ff */
[----:B------:R-:W-:Y:S01]  /*0d90*/  IMAD.IADD R3, R13, 0x1, -R3 ;  /* 0x000000010d037824 */ /* 0x000fe200078e0a03 */
[--C-:B------:R-:W-:Y:S02]  /*0da0*/  SHF.R.S32.HI R6, RZ, 0x2, R5.reuse ;  /* 0x00000002ff067819 */ /* 0x100fe40000011405 */
[----:B------:R-:W-:Y:S02]  /*0db0*/  SHF.R.S32.HI R7, RZ, 0x1f, R5 ;  /* 0x0000001fff077819 */ /* 0x000fe40000011405 */
[----:B------:R-:W-:Y:S02]  /*0dc0*/  SHF.R.S32.HI R4, RZ, 0x5, R4 ;  /* 0x00000005ff047819 */ /* 0x000fe40000011404 */
[----:B------:R-:W-:Y:S02]  /*0dd0*/  LEA.HI R7, R7, R6, RZ, 0x3 ;  /* 0x0000000607077211 */ /* 0x000fe400078f18ff */
[----:B------:R-:W-:-:S02]  /*0de0*/  SHF.R.S32.HI R180, RZ, 0x5, R180 ;  /* 0x00000005ffb47819 */ /* 0x000fc400000114b4 */
[----:B------:R-:W-:Y:S02]  /*0df0*/  LOP3.LUT R7, R7, 0xfffffff8, RZ, 0xc0, !PT ;  /* 0xfffffff807077812 */ /* 0x000fe400078ec0ff */
[----:B------:R-:W-:-:S03]  /*0e00*/  LOP3.LUT R5, R5, 0x7ffffffc, RZ, 0xc0, !PT ;  /* 0x7ffffffc05057812 */ /* 0x000fc600078ec0ff */
[----:B------:R-:W-:Y:S01]  /*0e10*/  IMAD.IADD R7, R6, 0x1, -R7 ;  /* 0x0000000106077824 */ /* 0x000fe200078e0a07 */
[----:B------:R-:W-:Y:S01]  /*0e20*/  LOP3.LUT R6, R8, 0x3fffff0, RZ, 0xc0, !PT ;  /* 0x03fffff008067812 */ /* 0x000fe200078ec0ff */
[----:B------:R-:W-:Y:S01]  /*0e30*/  IMAD.IADD R5, R10, 0x1, -R5 ;  /* 0x000000010a057824 */ /* 0x000fe200078e0a05 */
[----:B------:R-:W-:Y:S01]  /*0e40*/  LEA.HI R8, R8, R11, RZ, 0x1 ;  /* 0x0000000b08087211 */ /* 0x000fe200078f08ff */
[----:B------:R-:W-:Y:S02]  /*0e50*/  IMAD R4, R4, 0x10, R7 ;  /* 0x0000001004047824 */ /* 0x000fe400078e0207 */
[----:B------:R-:W-:Y:S01]  /*0e60*/  IMAD.IADD R9, R12, 0x1, -R6 ;  /* 0x000000010c097824 */ /* 0x000fe200078e0a06 */
[----:B------:R-:W-:Y:S01]  /*0e70*/  LOP3.LUT R8, R8, 0x1ffffffe, RZ, 0xc0, !PT ;  /* 0x1ffffffe08087812 */ /* 0x000fe200078ec0ff */
[----:B------:R-:W-:Y:S01]  /*0e80*/  IMAD R196, R3, 0x40, R4 ;  /* 0x0000004003c47824 */ /* 0x000fe200078e0204 */
[-C--:B------:R-:W-:Y:S01]  /*0e90*/  LEA.HI R3, R0, R12.reuse, RZ, 0x2 ;  /* 0x0000000c00037211 */ /* 0x080fe200078f10ff */
[----:B------:R-:W-:Y:S01]  /*0ea0*/  IMAD R9, R180, 0x10, R9 ;  /* 0x00000010b4097824 */ /* 0x000fe200078e0209 */
[----:B------:R-:W-:Y:S01]  /*0eb0*/  LEA.HI R4, R0, R12, RZ, 0x3 ;  /* 0x0000000c00047211 */ /* 0x000fe200078f18ff */
[----:B------:R-:W-:Y:S01]  /*0ec0*/  IMAD.IADD R8, R11, 0x1, -R8 ;  /* 0x000000010b087824 */ /* 0x000fe200078e0a08 */
[--C-:B------:R-:W-:Y:S01]  /*0ed0*/  SHF.R.S32.HI R22, RZ, 0x2, R3.reuse ;  /* 0x00000002ff167819 */ /* 0x100fe20000011403 */
[----:B------:R-:W-:Y:S01]  /*0ee0*/  IMAD.SHL.U32 R197, R5, 0x2, RZ ;  /* 0x0000000205c57824 */ /* 0x000fe200078e00ff */
[----:B------:R-:W-:Y:S01]  /*0ef0*/  LOP3.LUT R0, R3, 0xfffffffc, RZ, 0xc0, !PT ;  /* 0xfffffffc03007812 */ /* 0x000fe200078ec0ff */
[----:B------:R-:W-:Y:S01]  /*0f00*/  IMAD R8, R9, 0x8, R8 ;  /* 0x0000000809087824 */ /* 0x000fe200078e0208 */
[----:B------:R-:W-:Y:S01]  /*0f10*/  SHF.R.S32.HI R3, RZ, 0x1f, R3 ;  /* 0x0000001fff037819 */ /* 0x000fe20000011403 */
[----:B------:R-:W-:Y:S01]  /*0f20*/  VIADD R156, R22, 0x40 ;  /* 0x00000040169c7836 */ /* 0x000fe20000000000 */
[----:B------:R-:W-:Y:S01]  /*0f30*/  LOP3.LUT R6, R4, 0xfffffff8, RZ, 0xc0, !PT ;  /* 0xfffffff804067812 */ /* 0x000fe200078ec0ff */
[----:B------:R-:W-:Y:S01]  /*0f40*/  IMAD.IADD R9, R12, 0x1, -R0 ;  /* 0x000000010c097824 */ /* 0x000fe200078e0a00 */
[----:B------:R-:W-:Y:S01]  /*0f50*/  LEA.HI R3, R3, R22, RZ, 0x3 ;  /* 0x0000001603037211 */ /* 0x000fe200078f18ff */
[----:B------:R-:W-:Y:S01]  /*0f60*/  IMAD.SHL.U32 R190, R156, 0x40, RZ ;  /* 0x000000409cbe7824 */ /* 0x000fe200078e00ff */
[----:B------:R-:W-:Y:S01]  /*0f70*/  SHF.R.S32.HI R4, RZ, 0x3, R4 ;  /* 0x00000003ff047819 */ /* 0x000fe20000011404 */
[C---:B------:R-:W-:Y:S01]  /*0f80*/  IMAD.SHL.U32 R154, R9.reuse, 0x4, RZ ;  /* 0x00000004099a7824 */ /* 0x040fe200078e00ff */
[----:B------:R-:W-:Y:S01]  /*0f90*/  SHF.R.S32.HI R7, RZ, 0x1f, R156 ;  /* 0x0000001fff077819 */ /* 0x000fe2000001149c */
[----:B------:R-:W-:Y:S01]  /*0fa0*/  IMAD.SHL.U32 R152, R9, 0x8, RZ ;  /* 0x0000000809987824 */ /* 0x000fe200078e00ff */
[----:B------:R-:W-:Y:S01]  /*0fb0*/  LOP3.LUT R3, R3, 0xfffffff8, RZ, 0xc0, !PT ;  /* 0xfffffff803037812 */ /* 0x000fe200078ec0ff */
[----:B------:R0:W-:Y:S01]  /*0fc0*/  STL [R1+0x47c], R4 ;  /* 0x00047c0401007387 */ /* 0x0001e20000100800 */
[----:B------:R-:W-:Y:S01]  /*0fd0*/  LEA.HI R0, R9, R9, RZ, 0x1 ;  /* 0x0000000909007211 */ /* 0x000fe200078f08ff */
[----:B------:R-:W-:Y:S01]  /*0fe0*/  VIADD R159, R154, 0x10 ;  /* 0x000000109a9f7836 */ /* 0x000fe20000000000 */
[----:B------:R-:W-:Y:S01]  /*0ff0*/  LEA.HI R7, R7, R156, RZ, 0x3 ;  /* 0x0000009c07077211 */ /* 0x000fe200078f18ff */
[----:B------:R-:W-:Y:S01]  /*1000*/  IMAD.IADD R3, R22, 0x1, -R3 ;  /* 0x0000000116037824 */ /* 0x000fe200078e0a03 */
[----:B------:R-:W-:Y:S01]  /*1010*/  LOP3.LUT R0, R0, 0x1ffffffe, RZ, 0xc0, !PT ;  /* 0x1ffffffe00007812 */ /* 0x000fe200078ec0ff */
[----:B------:R-:W-:Y:S01]  /*1020*/  VIADD R5, R197, 0x18 ;  /* 0x00000018c5057836 */ /* 0x000fe20000000000 */
[----:B------:R-:W-:Y:S01]  /*1030*/  LOP3.LUT R190, R190, 0x1c0, RZ, 0xc0, !PT ;  /* 0x000001c0bebe7812 */ /* 0x000fe200078ec0ff */
[----:B------:R-:W-:Y:S01]  /*1040*/  IMAD.SHL.U32 R7, R7, 0x40, RZ ;  /* 0x0000004007077824 */ /* 0x000fe200078e00ff */
[----:B------:R1:W-:Y:S01]  /*1050*/  STL [R1+0x478], R3 ;  /* 0x0004780301007387 */ /* 0x0003e20000100800 */
[----:B0-----:R-:W-:Y:S01]  /*1060*/  IMAD.IADD R4, R12, 0x1, -R6 ;  /* 0x000000010c047824 */ /* 0x001fe200078e0a06 */
[----:B------:R-:W-:Y:S01]  /*1070*/  SHF.R.U32.HI R191, RZ, 0x3, R190 ;  /* 0x00000003ffbf7819 */ /* 0x000fe200000116be */
[----:B------:R-:W-:Y:S01]  /*1080*/  VIADD R6, R197, 0x10 ;  /* 0x00000010c5067836 */ /* 0x000fe20000000000 */
[----:B------:R-:W-:Y:S01]  /*1090*/  LOP3.LUT R192, R7, 0xfffffe00, RZ, 0xc0, !PT ;  /* 0xfffffe0007c07812 */ /* 0x000fe200078ec0ff */
[----:B------:R-:W-:Y:S01]  /*10a0*/  IMAD.SHL.U32 R181, R4, 0x8, RZ ;  /* 0x0000000804b57824 */ /* 0x000fe200078e00ff */
[----:B------:R0:W-:Y:S01]  /*10b0*/  STL [R1+0x490], R4 ;  /* 0x0004900401007387 */ /* 0x0001e20000100800 */
[C---:B------:R-:W-:Y:S01]  /*10c0*/  VIADD R235, R197.reuse, 0x30 ;  /* 0x00000030c5eb7836 */ /* 0x040fe20000000000 */
[----:B------:R-:W-:Y:S01]  /*10d0*/  SHF.R.S32.HI R157, RZ, 0x1f, R22 ;  /* 0x0000001fff9d7819 */ /* 0x000fe20000011416 */
[----:B------:R-:W-:Y:S01]  /*10e0*/  VIADD R237, R197, 0x20 ;  /* 0x00000020c5ed7836 */ /* 0x000fe20000000000 */
[----:B------:R2:W-:Y:S01]  /*10f0*/  STL [R1+0x464], R5 ;  /* 0x0004640501007387 */ /* 0x0005e20000100800 */
[----:B-1----:R-:W-:Y:S01]  /*1100*/  IMAD.IADD R3, R9, 0x1, -R0 ;  /* 0x0000000109037824 */ /* 0x002fe200078e0a00 */
[--C-:B------:R-:W-:Y:S01]  /*1110*/  LOP3.LUT R0, R190, 0x38, R152.reuse, 0xf8, !PT ;  /* 0x00000038be007812 */ /* 0x100fe200078ef898 */
[C---:B------:R-:W-:Y:S01]  /*1120*/  VIADD R236, R197.reuse, 0x28 ;  /* 0x00000028c5ec7836 */ /* 0x040fe20000000000 */
[----:B------:R1:W-:Y:S01]  /*1130*/  STL [R1+0x468], R6 ;  /* 0x0004680601007387 */ /* 0x0003e20000100800 */
[C---:B------:R-:W-:Y:S01]  /*1140*/  VIADD R226, R197.reuse, 0x48 ;  /* 0x00000048c5e27836 */ /* 0x040fe20000000000 */
[----:B0-----:R-:W-:Y:S01]  /*1150*/  SHF.R.S32.HI R4, RZ, 0x1f, R159 ;  /* 0x0000001fff047819 */ /* 0x001fe2000001149f */
[C---:B------:R-:W-:Y:S01]  /*1160*/  VIADD R234, R197.reuse, 0x38 ;  /* 0x00000038c5ea7836 */ /* 0x040fe20000000000 */
[----:B------:R-:W-:Y:S01]  /*1170*/  LOP3.LUT R7, R192, R0, R191, 0xf6, !PT ;  /* 0x00000000c0077212 */ /* 0x000fe200078ef6bf */
[C---:B------:R-:W-:Y:S01]  /*1180*/  VIADD R233, R197.reuse, 0x40 ;  /* 0x00000040c5e97836 */ /* 0x040fe20000000000 */
[----:B--2---:R-:W-:Y:S01]  /*1190*/  SHF.R.S32.HI R5, RZ, 0x1f, R5 ;  /* 0x0000001fff057819 */ /* 0x004fe20000011405 */
[----:B------:R0:W-:Y:S01]  /*11a0*/  STL [R1+0x488], R4 ;  /* 0x0004880401007387 */ /* 0x0001e20000100800 */
[----:B------:R-:W-:Y:S01]  /*11b0*/  VIADD R223, R197, 0x60 ;  /* 0x00000060c5df7836 */ /* 0x000fe20000000000 */
[----:B------:R-:W-:Y:S01]  /*11c0*/  SHF.R.S32.HI R153, RZ, 0x1f, R152 ;  /* 0x0000001fff997819 */ /* 0x000fe20000011498 */
[----:B------:R-:W-:Y:S01]  /*11d0*/  IMAD R0, R7, 0x2, R2 ;  /* 0x0000000207007824 */ /* 0x000fe200078e0202 */
[----:B-1----:R-:W-:Y:S01]  /*11e0*/  SHF.R.S32.HI R6, RZ, 0x1f, R6 ;  /* 0x0000001fff067819 */ /* 0x002fe20000011406 */
[----:B------:R1:W-:Y:S01]  /*11f0*/  STL [R1+0x504], R5 ;  /* 0x0005040501007387 */ /* 0x0003e20000100800 */
[C---:B------:R-:W-:Y:S01]  /*1200*/  VIADD R225, R197.reuse, 0x50 ;  /* 0x00000050c5e17836 */ /* 0x040fe20000000000 */
[----:B------:R-:W-:Y:S01]  /*1210*/  SHF.R.S32.HI R202, RZ, 0x1f, R181 ;  /* 0x0000001fffca7819 */ /* 0x000fe200000114b5 */
[----:B------:R-:W-:Y:S01]  /*1220*/  VIADD R224, R197, 0x58 ;  /* 0x00000058c5e07836 */ /* 0x000fe20000000000 */
[----:B------:R2:W-:Y:S01]  /*1230*/  STL [R1+0x508], R6 ;  /* 0x0005080601007387 */ /* 0x0005e20000100800 */
[----:B0-----:R-:W-:-:S02]  /*1240*/  IMAD.SHL.U32 R4, R8, 0x8, RZ ;  /* 0x0000000808047824 */ /* 0x001fc400078e00ff */
[C---:B------:R-:W-:Y:S01]  /*1250*/  VIADD R8, R197.reuse, 0x8 ;  /* 0x00000008c5087836 */ /* 0x040fe20000000000 */
[----:B------:R-:W-:Y:S01]  /*1260*/  STL [R1+0x510], R0 ;  /* 0x0005100001007387 */ /* 0x000fe20000100800 */
[C---:B------:R-:W-:Y:S01]  /*1270*/  VIADD R220, R197.reuse, 0x78 ;  /* 0x00000078c5dc7836 */ /* 0x040fe20000000000 */
[----:B-1----:R-:W-:Y:S01]  /*1280*/  SHF.R.S32.HI R5, RZ, 0x1f, R235 ;  /* 0x0000001fff057819 */ /* 0x002fe200000114eb */
[C---:B------:R-:W-:Y:S01]  /*1290*/  VIADD R222, R197.reuse, 0x68 ;  /* 0x00000068c5de7836 */ /* 0x040fe20000000000 */
[----:B------:R-:W-:Y:S01]  /*12a0*/  SHF.R.S32.HI R7, RZ, 0x1f, R8 ;  /* 0x0000001fff077819 */ /* 0x000fe20000011408 */
[C---:B------:R-:W-:Y:S01]  /*12b0*/  VIADD R221, R197.reuse, 0x70 ;  /* 0x00000070c5dd7836 */ /* 0x040fe20000000000 */
[----:B--2---:R-:W-:Y:S01]  /*12c0*/  SHF.R.S32.HI R6, RZ, 0x1f, R236 ;  /* 0x0000001fff067819 */ /* 0x004fe200000114ec */
[----:B------:R0:W-:Y:S01]  /*12d0*/  STL [R1+0x4f8], R5 ;  /* 0x0004f80501007387 */ /* 0x0001e20000100800 */
[C---:B------:R-:W-:Y:S02]  /*12e0*/  VIADD R217, R197.reuse, 0x90 ;  /* 0x00000090c5d97836 */ /* 0x040fe40000000000 */
        /* <DEDUP_REMOVED lines=8> */
[----:B------:R0:W-:Y:S01]  /*1370*/  STL [R1+0x520], R4 ;  /* 0x0005200401007387 */ /* 0x0001e20000100800 */
        /* <DEDUP_REMOVED lines=11> */
[C---:B0-----:R-:W-:Y:S01]  /*1430*/  VIADD R4, R197.reuse, 0xf0 ;  /* 0x000000f0c5047836 */ /* 0x041fe20000000000 */
[----:B-1----:R-:W-:Y:S01]  /*1440*/  SHF.R.S32.HI R5, RZ, 0x1f, R223 ;  /* 0x0000001fff057819 */ /* 0x002fe200000114df */
[C---:B------:R-:W-:Y:S01]  /*1450*/  VIADD R0, R197.reuse, 0xf8 ;  /* 0x000000f8c5007836 */ /* 0x040fe20000000000 */
[----:B------:R-:W-:Y:S01]  /*1460*/  STL [R1+0x484], R9 ;  /* 0x0004840901007387 */ /* 0x000fe20000100800 */
[C---:B------:R-:W-:Y:S01]  /*1470*/  VIADD R207, R197.reuse, 0xe0 ;  /* 0x000000e0c5cf7836 */ /* 0x040fe20000000000 */
[----:B--2---:R-:W-:Y:S01]  /*1480*/  SHF.R.S32.HI R7, RZ, 0x1f, R234 ;  /* 0x0000001fff077819 */ /* 0x004fe200000114ea */
[----:B------:R-:W-:Y:S01]  /*1490*/  VIADD R206, R197, 0xe8 ;  /* 0x000000e8c5ce7836 */ /* 0x000fe20000000000 */
[----:B------:R0:W-:Y:S01]  /*14a0*/  STL [R1+0x4e0], R5 ;  /* 0x0004e00501007387 */ /* 0x0001e20000100800 */
[C---:B------:R-:W-:Y:S01]  /*14b0*/  VIADD R183, R181.reuse, 0x40 ;  /* 0x00000040b5b77836 */ /* 0x040fe20000000000 */
[----:B---3--:R-:W-:Y:S01]  /*14c0*/  SHF.R.S32.HI R6, RZ, 0x1f, R224 ;  /* 0x0000001fff067819 */ /* 0x008fe200000114e0 */
[C---:B------:R-:W-:Y:S01]  /*14d0*/  VIADD R182, R181.reuse, 0x80 ;  /* 0x00000080b5b67836 */ /* 0x040fe20000000000 */
[----:B------:R1:W-:Y:S01]  /*14e0*/  STL [R1+0x4f4], R7 ;  /* 0x0004f40701007387 */ /* 0x0003e20000100800 */
[----:B------:R-:W-:Y:S01]  /*14f0*/  VIADD R188, R181, 0xc0 ;  /* 0x000000c0b5bc7836 */ /* 0x000fe20000000000 */
[----:B------:R-:W-:-:S02]  /*1500*/  SHF.R.S32.HI R201, RZ, 0x1f, R183 ;  /* 0x0000001fffc97819 */ /* 0x000fc400000114b7 */
[----:B------:R2:W-:Y:S01]  /*1510*/  STL [R1+0x4e4], R6 ;  /* 0x0004e40601007387 */ /* 0x0005e20000100800 */
[----:B------:R-:W-:Y:S02]  /*1520*/  SHF.R.S32.HI R200, RZ, 0x1f, R182 ;  /* 0x0000001fffc87819 */ /* 0x000fe400000114b6 */
[----:B0-----:R-:W-:Y:S01]  /*1530*/  SHF.R.S32.HI R5, RZ, 0x1f, R220 ;  /* 0x0000001fff057819 */ /* 0x001fe200000114dc */
[----:B------:R-:W-:Y:S01]  /*1540*/  STL [R1+0x474], R4 ;  /* 0x0004740401007387 */ /* 0x000fe20000100800 */
[----:B------:R-:W-:Y:S02]  /*1550*/  SHF.R.S32.HI R199, RZ, 0x1f, R188 ;  /* 0x0000001fffc77819 */ /* 0x000fe400000114bc */
[----:B-1----:R-:W-:Y:S01]  /*1560*/  SHF.R.S32.HI R7, RZ, 0x1f, R225 ;  /* 0x0000001fff077819 */ /* 0x002fe200000114e1 */
[----:B------:R0:W-:Y:S01]  /*1570*/  STL [R1+0x4d4], R5 ;  /* 0x0004d40501007387 */ /* 0x0001e20000100800 */
[----:B--2---:R-:W-:-:S03]  /*1580*/  SHF.R.S32.HI R6, RZ, 0x1f, R221 ;  /* 0x0000001fff067819 */ /* 0x004fc600000114dd */
[----:B------:R1:W-:Y:S04]  /*1590*/  STL [R1+0x4e8], R7 ;  /* 0x0004e80701007387 */ /* 0x0003e80000100800 */
[----:B------:R2:W-:Y:S01]  /*15a0*/  STL [R1+0x4d8], R6 ;  /* 0x0004d80601007387 */ /* 0x0005e20000100800 */
[----:B0-----:R-:W-:-:S03]  /*15b0*/  SHF.R.S32.HI R5, RZ, 0x1f, R217 ;  /* 0x0000001fff057819 */ /* 0x001fc600000114d9 */
[----:B------:R-:W-:Y:S01]  /*15c0*/  STL [R1+0x470], R0 ;  /* 0x0004700001007387 */ /* 0x000fe20000100800 */
[----:B-1----:R-:W-:-:S03]  /*15d0*/  SHF.R.S32.HI R7, RZ, 0x1f, R222 ;  /* 0x0000001fff077819 */ /* 0x002fc600000114de */
        /* <DEDUP_REMOVED lines=24> */
[----:B------:R-:W-:Y:S01]  /*1760*/  SHF.R.S32.HI R4, RZ, 0x1f, R0 ;  /* 0x0000001fff047819 */ /* 0x000fe20000011400 */
[----:B------:R-:W-:Y:S01]  /*1770*/  IMAD R0, R3, 0x8, R196 ;  /* 0x0000000803007824 */ /* 0x000fe200078e02c4 */
[----:B-1----:R-:W-:Y:S01]  /*1780*/  SHF.R.S32.HI R7, RZ, 0x1f, R210 ;  /* 0x0000001fff077819 */ /* 0x002fe200000114d2 */
[----:B------:R-:W-:Y:S01]  /*1790*/  STL [R1+0x498], R5 ;  /* 0x0004980501007387 */ /* 0x000fe20000100800 */
[----:B--2---:R-:W-:-:S03]  /*17a0*/  SHF.R.S32.HI R6, RZ, 0x1f, R206 ;  /* 0x0000001fff067819 */ /* 0x004fc600000114ce */
[----:B------:R0:W-:Y:S04]  /*17b0*/  STL [R1+0x4ac], R7 ;  /* 0x0004ac0701007387 */ /* 0x0001e80000100800 */
[----:B------:R1:W-:Y:S04]  /*17c0*/  STL [R1+0x49c], R6 ;  /* 0x00049c0601007387 */ /* 0x0003e80000100800 */
[----:B------:R1:W-:Y:S01]  /*17d0*/  STL [R1+0x51c], R0 ;  /* 0x00051c0001007387 */ /* 0x0003e20000100800 */
[----:B0-----:R-:W-:-:S03]  /*17e0*/  SHF.R.S32.HI R7, RZ, 0x1f, R207 ;  /* 0x0000001fff077819 */ /* 0x001fc600000114cf */
[----:B------:R1:W-:Y:S04]  /*17f0*/  STL [R1+0x494], R4 ;  /* 0x0004940401007387 */ /* 0x0003e80000100800 */
[----:B------:R1:W-:Y:S02]  /*1800*/  STL [R1+0x4a0], R7 ;  /* 0x0004a00701007387 */ /* 0x0003e40000100800 */
.L_x_12863:
[----:B------:R-:W-:Y:S05]  /*1810*/  YIELD ;  /* 0x0000000000007946 */ /* 0x000fea0003800000 */
[----:B------:R-:W-:Y:S01]  /*1820*/  ULDC.64 UR4, c[0x0][0xb20] ;  /* 0x0002c80000047ab9 */ /* 0x000fe20000000a00 */
[----:B012-4-:R-:W0:Y:S01]  /*1830*/  LDC.64 R4, c[0x0][0xb00] ;  /* 0x0002c000ff047b82 */ /* 0x017e220000000a00 */
        /* <DEDUP_REMOVED lines=9> */
[----:B---3--:R-:W1:Y:S01]  /*18d0*/  @P1 LDC.64 R6, c[0x0][0xb20] ;  /* 0x0002c800ff061b82 */ /* 0x008e620000000a00 */
        /* <DEDUP_REMOVED lines=30> */
.L_x_12630:
        /* <DEDUP_REMOVED lines=14> */
.L_x_12631:
[----:B------:R-:W-:Y:S05]  /*1ba0*/  @!P0 BRA `(.L_x_12632) ;  /* 0x00000000000c8947 */ /* 0x000fea0003800000 */
[----:B------:R-:W2:Y:S04]  /*1bb0*/  LDG.E R0, desc[UR42][R4.64] ;  /* 0x0000002a04007981 */ /* 0x000ea8000c1e1900 */
[----:B------:R-:W2:Y:S02]  /*1bc0*/  LDG.E R19, desc[UR42][R4.64+0x4] ;  /* 0x0000042a04137981 */ /* 0x000ea4000c1e1900 */
[----:B--2---:R-:W-:-:S07]  /*1bd0*/  IMAD.IADD R19, R19, 0x1, -R0 ;  /* 0x0000000113137824 */ /* 0x004fce00078e0a00 */
.L_x_12632:
        /* <DEDUP_REMOVED lines=27> */
[----:B------:R-:W-:Y:S01]  /*1d90*/  VIADD R0, R29, 0x5f ;  /* 0x0000005f1d007836 */ /* 0x000fe20000000000 */
[----:B----4-:R-:W-:-:S03]  /*1da0*/  @P1 SHF.R.U32.HI R3, RZ, R11, R6 ;  /* 0x0000000bff031219 */ /* 0x010fc60000011606 */
        /* <DEDUP_REMOVED lines=17> */
.L_x_12635:
[----:B------:R-:W-:-:S13]  /*1ec0*/  ISETP.NE.AND P0, PT, R5, 0x1, PT ;  /* 0x000000010500780c */ /* 0x000fda0003f05270 */
[----:B------:R-:W0:Y:S02]  /*1ed0*/  @P0 LDC.64 R6, c[0x0][0xae0] ;  /* 0x0002b800ff060b82 */ /* 0x000e240000000a00 */
[----:B0-----:R-:W-:-:S05]  /*1ee0*/  @P0 IMAD.HI.U32 R6, R0, R6, RZ ;  /* 0x0000000600060227 */ /* 0x001fca00078e00ff */
[----:B------:R-:W-:-:S07]  /*1ef0*/  @P0 SHF.R.U32.HI R0, RZ, R7, R6 ;  /* 0x00000007ff000219 */ /* 0x000fce0000011606 */
.L_x_12636:
[----:B------:R-:W-:Y:S05]  /*1f00*/  BSYNC B0 ;  /* 0x0000000000007941 */ /* 0x000fea0003800000 */
.L_x_12634:
[----:B------:R-:W-:-:S05]  /*1f10*/  IMAD R3, R0, R5, R5 ;  /* 0x0000000500037224 */ /* 0x000fca00078e0205 */
[----:B------:R-:W-:-:S07]  /*1f20*/  VIMNMX R4, R4, R3, PT ;  /* 0x0000000304047248 */ /* 0x000fce0003fe0100 */
.L_x_12633:
        /* <DEDUP_REMOVED lines=25> */
.L_x_12639:
[----:B------:R-:W-:-:S13]  /*20c0*/  ISETP.NE.AND P0, PT, R5, 0x1, PT ;  /* 0x000000010500780c */ /* 0x000fda0003f05270 */
[----:B------:R-:W0:Y:S02]  /*20d0*/  @P0 LDC.64 R6, c[0x0][0xae0] ;  /* 0x0002b800ff060b82 */ /* 0x000e240000000a00 */
[----:B0-----:R-:W-:-:S05]  /*20e0*/  @P0 IMAD.HI.U32 R6, R0, R6, RZ ;  /* 0x0000000600060227 */ /* 0x001fca00078e00ff */
[----:B------:R-:W-:-:S07]  /*20f0*/  @P0 SHF.R.U32.HI R0, RZ, R7, R6 ;  /* 0x00000007ff000219 */ /* 0x000fce0000011606 */
.L_x_12640:
[----:B------:R-:W-:Y:S05]  /*2100*/  BSYNC B0 ;  /* 0x0000000000007941 */ /* 0x000fea0003800000 */
.L_x_12638:
[----:B------:R-:W-:-:S05]  /*2110*/  IMAD R0, R0, R5, RZ ;  /* 0x0000000500007224 */ /* 0x000fca00078e02ff */
[----:B------:R-:W-:-:S07]  /*2120*/  VIMNMX R3, R3, R0, !PT ;  /* 0x0000000003037248 */ /* 0x000fce0007fe0100 */
.L_x_12637:
        /* <DEDUP_REMOVED lines=41> */
.L_x_12642:
[----:B------:R-:W-:Y:S05]  /*23c0*/  BSYNC B0 ;  /* 0x0000000000007941 */ /* 0x000fea0003800000 */
.L_x_12641:
        /* <DEDUP_REMOVED lines=37> */
.L_x_12645:
[----:B------:R-:W-:Y:S05]  /*2620*/  BSYNC B6 ;  /* 0x0000000000067941 */ /* 0x000fea0003800000 */
.L_x_12644:
        /* <DEDUP_REMOVED lines=20> */
.L_x_12647:
[----:B------:R-:W-:Y:S05]  /*2770*/  BSYNC B6 ;  /* 0x0000000000067941 */ /* 0x000fea0003800000 */
.L_x_12646:
[----:B------:R-:W-:Y:S01]  /*2780*/  ULDC.64 UR4, c[0x0][0xaf0] ;  /* 0x0002bc0000047ab9 */ /* 0x000fe20000000a00 */
[----:B------:R-:W2:Y:S01]  /*2790*/  LDL R12, [R1+0x478] ;  /* 0x00047800010c7983 */ /* 0x000ea20000100800 */
[----:B------:R-:W-:Y:S01]  /*27a0*/  ISETP.NE.U32.AND P0, PT, RZ, UR4, PT ;  /* 0x00000004ff007c0c */ /* 0x000fe2000bf05070 */
[----:B------:R-:W-:Y:S01]  /*27b0*/  IMAD.IADD R43, R18, 0x1, R19 ;  /* 0x00000001122b7824 */ /* 0x000fe200078e0213 */
[----:B------:R-:W-:Y:S01]  /*27c0*/  ULDC.64 UR8, c[0x0][0x408] ;  /* 0x0001020000087ab9 */ /* 0x000fe20000000a00 */
[----:B------:R-:W-:Y:S01]  /*27d0*/  SHF.R.S32.HI R155, RZ, 0x1f, R154 ;  /* 0x0000001fff9b7819 */ /* 0x000fe2000001149a */
[----:B------:R-:W-:Y:S01]  /*27e0*/  ULDC.64 UR10, c[0x0][0xb00] ;  /* 0x0002c000000a7ab9 */ /* 0x000fe20000000a00 */
[----:B------:R-:W-:Y:S01]  /*27f0*/  ISETP.NE.AND.EX P0, PT, RZ, UR5, PT, P0 ;  /* 0x00000005ff007c0c */ /* 0x000fe2000bf05300 */
[----:B------:R-:W0:Y:S01]  /*2800*/  S2R R24, SR_TID.X ;  /* 0x0000000000187919 */ /* 0x000e220000002100 */
[----:B------:R-:W-:Y:S01]  /*2810*/  SHF.R.S32.HI R10, RZ, 0x1f, R43 ;  /* 0x0000001fff0a7819 */ /* 0x000fe2000001142b */
[----:B------:R-:W-:Y:S01]  /*2820*/  ULDC.64 UR4, c[0x0][0x300] ;  /* 0x0000c00000047ab9 */ /* 0x000fe20000000a00 */
[----:B------:R-:W-:-:S09]  /*2830*/  ULDC.64 UR6, c[0x0][0x3f8] ;  /* 0x0000fe0000067ab9 */ /* 0x000fd20000000a00 */
[----:B------:R-:W1:Y:S02]  /*2840*/  @P0 LDC.64 R4, c[0x0][0xaf0] ;  /* 0x0002bc00ff040b82 */ /* 0x000e640000000a00 */
[----:B-1----:R-:W-:-:S05]  /*2850*/  @P0 IMAD.WIDE R4, R91, 0x4, R4 ;  /* 0x000000045b040825 */ /* 0x002fca00078e0204 */
[----:B------:R1:W3:Y:S01]  /*2860*/  @P0 LDG.E R91, desc[UR42][R4.64] ;  /* 0x0000002a045b0981 */ /* 0x0002e2000c1e1900 */
[----:B------:R-:W-:Y:S01]  /*2870*/  IMAD R0, R10, UR4, RZ ;  /* 0x000000040a007c24 */ /* 0x000fe2000f8e02ff */
[----:B------:R-:W-:Y:S01]  /*2880*/  ISETP.NE.U32.AND P0, PT, RZ, UR10, PT ;  /* 0x0000000aff007c0c */ /* 0x000fe2000bf05070 */
[C---:B------:R-:W-:Y:S01]  /*2890*/  IMAD.WIDE.U32 R30, R43.reuse, UR4, RZ ;  /* 0x000000042b1e7c25 */ /* 0x040fe2000f8e00ff */
[----:B0-----:R-:W-:Y:S02]  /*28a0*/  SHF.R.U32.HI R24, RZ, 0x7, R24 ;  /* 0x00000007ff187819 */ /* 0x001fe40000011618 */
[----:B------:R-:W-:Y:S01]  /*28b0*/  ISETP.NE.AND.EX P0, PT, RZ, UR11, PT, P0 ;  /* 0x0000000bff007c0c */ /* 0x000fe2000bf05300 */
[----:B------:R-:W-:Y:S01]  /*28c0*/  IMAD R3, R43, UR5, R0 ;  /* 0x000000052b037c24 */ /* 0x000fe2000f8e0200 */
[----:B------:R-:W-:Y:S01]  /*28d0*/  ULDC.64 UR4, c[0x0][0x308] ;  /* 0x0000c20000047ab9 */ /* 0x000fe20000000a00 */
[----:B------:R-:W-:Y:S01]  /*28e0*/  IMAD.WIDE.U32 R20, R22, UR8, R154 ;  /* 0x0000000816147c25 */ /* 0x000fe2000f8e009a */
[----:B------:R-:W-:-:S02]  /*28f0*/  ISETP.NE.AND P6, PT, R24, 0x1, PT ;  /* 0x000000011800780c */ /* 0x000fc40003fc5270 */
[----:B-----5:R-:W-:Y:S01]  /*2900*/  SHF.R.S32.HI R0, RZ, 0x1f, R44 ;  /* 0x0000001fff007819 */ /* 0x020fe2000001142c */
[----:B------:R-:W-:Y:S02]  /*2910*/  IMAD.IADD R31, R31, 0x1, R3 ;  /* 0x000000011f1f7824 */ /* 0x000fe400078e0203 */
[C---:B------:R-:W-:Y:S02]  /*2920*/  IMAD R3, R157.reuse, UR8, RZ ;  /* 0x000000089d037c24 */ /* 0x040fe4000f8e02ff */
[----:B------:R-:W-:Y:S02]  /*2930*/  IMAD R7, R157, UR6, RZ ;  /* 0x000000069d077c24 */ /* 0x000fe4000f8e02ff */
[----:B------:R-:W-:Y:S02]  /*2940*/  IMAD R3, R22, UR9, R3 ;  /* 0x0000000916037c24 */ /* 0x000fe4000f8e0203 */
[----:B------:R-:W-:-:S04]  /*2950*/  IMAD.WIDE.U32 R30, R193, UR4, R30 ;  /* 0x00000004c11e7c25 */ /* 0x000fc8000f8e001e */
[----:B------:R-:W-:Y:S02]  /*2960*/  IMAD.IADD R21, R21, 0x1, R3 ;  /* 0x0000000115157824 */ /* 0x000fe400078e0203 */
[C---:B------:R-:W-:Y:S02]  /*2970*/  IMAD R7, R22.reuse, UR7, R7 ;  /* 0x0000000716077c24 */ /* 0x040fe4000f8e0207 */
[----:B------:R-:W-:-:S04]  /*2980*/  IMAD.WIDE.U32 R18, R22, UR6, R154 ;  /* 0x0000000616127c25 */ /* 0x000fc8000f8e009a */
[----:B------:R-:W-:Y:S01]  /*2990*/  IMAD R31, R193, UR5, R31 ;  /* 0x00000005c11f7c24 */ /* 0x000fe2000f8e021f */
[----:B------:R-:W-:Y:S01]  /*29a0*/  ULDC.64 UR4, c[0x0][0x310] ;  /* 0x0000c40000047ab9 */ /* 0x000fe20000000a00 */
[----:B------:R-:W-:Y:S02]  /*29b0*/  IMAD.IADD R19, R19, 0x1, R7 ;  /* 0x0000000113137824 */ /* 0x000fe400078e0207 */
[C---:B-1----:R-:W-:Y:S02]  /*29c0*/  IMAD R5, R0.reuse, UR6, RZ ;  /* 0x0000000600057c24 */ /* 0x042fe4000f8e02ff */
[----:B------:R-:W-:Y:S02]  /*29d0*/  IMAD R7, R0, UR8, RZ ;  /* 0x0000000800077c24 */ /* 0x000fe4000f8e02ff */
[C---:B------:R-:W-:Y:S02]  /*29e0*/  IMAD R13, R44.reuse, UR7, R5 ;  /* 0x000000072c0d7c24 */ /* 0x040fe4000f8e0205 */
[----:B------:R-:W-:-:S04]  /*29f0*/  IMAD.WIDE.U32 R18, R44, UR6, R18 ;  /* 0x000000062c127c25 */ /* 0x000fc8000f8e0012 */
[C---:B------:R-:W-:Y:S02]  /*2a00*/  IMAD R61, R44.reuse, UR9, R7 ;  /* 0x000000092c3d7c24 */ /* 0x040fe4000f8e0207 */
[----:B------:R-:W-:Y:S01]  /*2a10*/  IMAD.WIDE.U32 R20, R44, UR8, R20 ;  /* 0x000000082c147c25 */ /* 0x000fe2000f8e0014 */
[----:B------:R-:W0:Y:S03]  /*2a20*/  LDC R7, c[0x0][0x3f4] ;  /* 0x0000fd00ff077b82 */ /* 0x000e260000000800 */
[C---:B------:R-:W-:Y:S02]  /*2a30*/  VIADD R4, R152.reuse, 0xc0 ;  /* 0x000000c098047836 */ /* 0x040fe40000000000 */
[C---:B------:R-:W-:Y:S02]  /*2a40*/  VIADD R51, R152.reuse, 0x40 ;  /* 0x0000004098337836 */ /* 0x040fe40000000000 */
[----:B------:R-:W-:-:S02]  /*2a50*/  VIADD R52, R152, 0x60 ;  /* 0x0000006098347836 */ /* 0x000fc40000000000 */
[C---:B------:R-:W-:Y:S02]  /*2a60*/  VIADD R53, R152.reuse, 0x80 ;  /* 0x0000008098357836 */ /* 0x040fe40000000000 */
[C---:B------:R-:W-:Y:S02]  /*2a70*/  VIADD R54, R152.reuse, 0xa0 ;  /* 0x000000a098367836 */ /* 0x040fe40000000000 */
[----:B------:R-:W-:Y:S02]  /*2a80*/  VIADD R9, R152, 0xe0 ;  /* 0x000000e098097836 */ /* 0x000fe40000000000 */
[----:B------:R-:W-:Y:S02]  /*2a90*/  IMAD.MOV.U32 R57, RZ, RZ, 0x20 ;  /* 0x00000020ff397424 */ /* 0x000fe400078e00ff */
[----:B------:R-:W-:Y:S02]  /*2aa0*/  IMAD.IADD R60, R19, 0x1, R13 ;  /* 0x00000001133c7824 */ /* 0x000fe400078e020d */
[----:B------:R-:W-:Y:S01]  /*2ab0*/  IMAD.IADD R61, R21, 0x1, R61 ;  /* 0x00000001153d7824 */ /* 0x000fe200078e023d */
[----:B---3--:R-:W-:-:S02]  /*2ac0*/  SHF.R.S32.HI R3, RZ, 0x1f, R91 ;  /* 0x0000001fff037819 */ /* 0x008fc4000001145b */
[----:B------:R-:W-:Y:S02]  /*2ad0*/  SEL R91, R91, RZ, !P0 ;  /* 0x000000ff5b5b7207 */ /* 0x000fe40004000000 */
[----:B------:R-:W-:-:S05]  /*2ae0*/  SEL R8, R3, RZ, !P0 ;  /* 0x000000ff03087207 */ /* 0x000fca0004000000 */
[----:B------:R-:W-:Y:S02]  /*2af0*/  IMAD R3, R8, UR4, RZ ;  /* 0x0000000408037c24 */ /* 0x000fe4000f8e02ff */
[----:B------:R-:W-:-:S04]  /*2b00*/  IMAD.WIDE.U32 R30, R91, UR4, R30 ;  /* 0x000000045b1e7c25 */ /* 0x000fc8000f8e001e */
[----:B------:R-:W-:Y:S02]  /*2b10*/  IMAD R11, R91, UR5, R3 ;  /* 0x000000055b0b7c24 */ /* 0x000fe4000f8e0203 */
[----:B------:R-:W-:Y:S01]  /*2b20*/  VIADD R3, R152, 0x20 ;  /* 0x0000002098037836 */ /* 0x000fe20000000000 */
[----:B------:R-:W-:Y:S05]  /*2b30*/  @!P6 WARPSYNC.ALL ;  /* 0x000000000000e948 */ /* 0x000fea0003800000 */
[----:B------:R-:W-:Y:S01]  /*2b40*/  ULDC UR4, c[0x0][0x320] ;  /* 0x0000c80000047ab9 */ /* 0x000fe20000000800 */
[----:B--2---:R-:W-:Y:S01]  /*2b50*/  IMAD.SHL.U32 R55, R12, 0x40, RZ ;  /* 0x000000400c377824 */ /* 0x004fe200078e00ff */
[----:B------:R-:W-:Y:S01]  /*2b60*/  @!P6 BAR.SYNC.DEFER_BLOCKING 0x9, 0x100 ;  /* 0x024400000000eb1d */ /* 0x000fe20000010000 */
[----:B------:R-:W-:-:S02]  /*2b70*/  ISETP.GE.AND P0, PT, R3, UR4, PT ;  /* 0x0000000403007c0c */ /* 0x000fc4000bf06270 */
[----:B------:R-:W-:Y:S02]  /*2b80*/  ISETP.GE.AND P1, PT, R152, UR4, PT ;  /* 0x0000000498007c0c */ /* 0x000fe4000bf26270 */
[----:B------:R-:W-:Y:S01]  /*2b90*/  SEL R5, RZ, 0xffffffff, P0 ;  /* 0xffffffffff057807 */ /* 0x000fe20000000000 */
[----:B------:R-:W-:Y:S01]  /*2ba0*/  ULDC.64 UR6, c[0x0][0x330] ;  /* 0x0000cc0000067ab9 */ /* 0x000fe20000000a00 */
[----:B------:R-:W-:Y:S02]  /*2bb0*/  ISETP.GE.AND P0, PT, R4, UR4, PT ;  /* 0x0000000404007c0c */ /* 0x000fe4000bf06270 */
[----:B------:R-:W-:Y:S01]  /*2bc0*/  SEL R4, RZ, 0x1, P1 ;  /* 0x00000001ff047807 */ /* 0x000fe20000800000 */
[----:B------:R-:W-:Y:S01]  /*2bd0*/  IMAD.SHL.U32 R5, R5, 0x2, RZ ;  /* 0x0000000205057824 */ /* 0x000fe200078e00ff */
[----:B------:R-:W-:Y:S02]  /*2be0*/  ISETP.GE.AND P1, PT, R51, UR4, PT ;  /* 0x0000000433007c0c */ /* 0x000fe4000bf26270 */
[----:B------:R-:W-:-:S02]  /*2bf0*/  ISETP.GE.AND P2, PT, R52, UR4, PT ;  /* 0x0000000434007c0c */ /* 0x000fc4000bf46270 */
[----:B------:R-:W-:Y:S02]  /*2c00*/  LOP3.LUT R4, R5, 0x2, R4, 0xe2, !PT ;  /* 0x0000000205047812 */ /* 0x000fe400078ee204 */
[----:B------:R-:W-:Y:S02]  /*2c10*/  SEL R5, RZ, 0x4, P1 ;  /* 0x00000004ff057807 */ /* 0x000fe40000800000 */
[----:B------:R-:W-:Y:S02]  /*2c20*/  SEL R6, RZ, 0x8, P2 ;  /* 0x00000008ff067807 */ /* 0x000fe40001000000 */
[----:B------:R-:W-:Y:S02]  /*2c30*/  ISETP.GE.AND P1, PT, R53, UR4, PT ;  /* 0x0000000435007c0c */ /* 0x000fe4000bf26270 */
[----:B------:R-:W-:Y:S02]  /*2c40*/  ISETP.GE.AND P2, PT, R54, UR4, PT ;  /* 0x0000000436007c0c */ /* 0x000fe4000bf46270 */
[----:B------:R-:W-:-:S02]  /*2c50*/  LOP3.LUT R4, R6, R4, R5, 0xfe, !PT ;  /* 0x0000000406047212 */ /* 0x000fc400078efe05 */
[----:B------:R-:W-:Y:S02]  /*2c60*/  SEL R5, RZ, 0x10, P1 ;  /* 0x00000010ff057807 */ /* 0x000fe40000800000 */
[----:B------:R-:W-:-:S04]  /*2c70*/  SEL R6, RZ, 0x20, P2 ;  /* 0x00000020ff067807 */ /* 0x000fc80001000000 */
[----:B------:R-:W-:Y:S02]  /*2c80*/  LOP3.LUT R5, R6, R4, R5, 0xfe, !PT ;  /* 0x0000000406057212 */ /* 0x000fe400078efe05 */
[----:B------:R-:W-:Y:S02]  /*2c90*/  SEL R4, RZ, 0x40, P0 ;  /* 0x00000040ff047807 */ /* 0x000fe40000000000 */
[----:B0-----:R-:W-:-:S04]  /*2ca0*/  ISETP.GE.AND P0, PT, R152, R7, PT ;  /* 0x000000079800720c */ /* 0x001fc80003f06270 */
[----:B------:R-:W-:-:S05]  /*2cb0*/  SEL R7, R7, RZ, P0 ;  /* 0x000000ff07077207 */ /* 0x000fca0000000000 */
[----:B------:R-:W-:Y:S01]  /*2cc0*/  IMAD.IADD R7, R152, 0x1, R7 ;  /* 0x0000000198077824 */ /* 0x000fe200078e0207 */
[----:B------:R-:W-:Y:S02]  /*2cd0*/  LOP3.LUT R5, R5, R4, RZ, 0xfc, !PT ;  /* 0x0000000405057212 */ /* 0x000fe400078efcff */
[----:B------:R-:W-:Y:S02]  /*2ce0*/  LOP3.LUT R55, R55, 0x1c0, RZ, 0xc0, !PT ;  /* 0x000001c037377812 */ /* 0x000fe400078ec0ff */
[----:B------:R-:W-:Y:S02]  /*2cf0*/  SHF.R.S32.HI R4, RZ, 0x1f, R7 ;  /* 0x0000001fff047819 */ /* 0x000fe40000011407 */
[----:B------:R-:W-:Y:S01]  /*2d00*/  ISETP.GE.AND P3, PT, R9, UR4, PT ;  /* 0x0000000409007c0c */ /* 0x000fe2000bf66270 */
[----:B------:R-:W-:Y:S01]  /*2d10*/  IMAD.WIDE.U32 R40, R193, UR6, R152 ;  /* 0x00000006c1287c25 */ /* 0x000fe2000f8e0098 */
[----:B------:R-:W-:Y:S01]  /*2d20*/  LOP3.LUT R9, R55, 0x18, R152, 0xf8, !PT ;  /* 0x0000001837097812 */ /* 0x000fe200078ef898 */
[----:B------:R-:W-:Y:S01]  /*2d30*/  ULDC.64 UR4, c[0x0][0x338] ;  /* 0x0000ce0000047ab9 */ /* 0x000fe20000000a00 */
[----:B------:R-:W-:-:S02]  /*2d40*/  SHF.R.U32.HI R56, RZ, 0x3, R55 ;  /* 0x00000003ff387819 */ /* 0x000fc40000011637 */
[----:B------:R-:W-:Y:S01]  /*2d50*/  LEA.HI R7, R4, R7, RZ, 0x3 ;  /* 0x0000000704077211 */ /* 0x000fe200078f18ff */
[----:B------:R-:W-:Y:S01]  /*2d60*/  IMAD R41, R193, UR7, R41 ;  /* 0x00000007c1297c24 */ /* 0x000fe2000f8e0229 */
[----:B------:R-:W-:Y:S01]  /*2d70*/  LOP3.LUT P1, RZ, R12, 0x4, RZ, 0xc0, !PT ;  /* 0x000000040cff7812 */ /* 0x000fe2000782c0ff */
[----:B------:R-:W-:Y:S01]  /*2d80*/  IMAD R6, R8, UR4, RZ ;  /* 0x0000000408067c24 */ /* 0x000fe2000f8e02ff */
[----:B------:R-:W-:Y:S02]  /*2d90*/  LOP3.LUT R9, R9, R56, RZ, 0x3c, !PT ;  /* 0x0000003809097212 */ /* 0x000fe400078e3cff */
[----:B------:R-:W-:Y:S02]  /*2da0*/  LOP3.LUT R4, R190, 0x38, R7, 0xf8, !PT ;  /* 0x00000038be047812 */ /* 0x000fe400078ef807 */
[----:B------:R-:W-:Y:S01]  /*2db0*/  IADD3 R42, P2, R22, R43, RZ ;  /* 0x0000002b162a7210 */ /* 0x000fe20007f5e0ff */
[----:B------:R-:W-:Y:S01]  /*2dc0*/  IMAD R65, R91, UR5, R6 ;  /* 0x000000055b417c24 */ /* 0x000fe2000f8e0206 */
[----:B------:R-:W-:Y:S01]  /*2dd0*/  SEL R57, R57, 0xffffffe0, !P1 ;  /* 0xffffffe039397807 */ /* 0x000fe20004800000 */
[----:B------:R-:W-:Y:S01]  /*2de0*/  IMAD.WIDE.U32 R40, R91, UR4, R40 ;  /* 0x000000045b287c25 */ /* 0x000fe2000f8e0028 */
[----:B------:R-:W-:Y:S01]  /*2df0*/  LOP3.LUT R63, R4, R191, RZ, 0x3c, !PT ;  /* 0x000000bf043f7212 */ /* 0x000fe200078e3cff */
[----:B------:R-:W-:Y:S01]  /*2e00*/  ULDC UR4, c[0x0][0x2f4] ;  /* 0x0000bd0000047ab9 */ /* 0x000fe20000000800 */
[----:B------:R-:W-:Y:S01]  /*2e10*/  SEL R66, RZ, 0xffffff80, P3 ;  /* 0xffffff80ff427807 */ /* 0x000fe20001800000 */
[----:B------:R-:W-:Y:S01]  /*2e20*/  IMAD R58, R180, 0x200, R9 ;  /* 0x00000200b43a7824 */ /* 0x000fe200078e0209 */
[----:B------:R-:W-:Y:S01]  /*2e30*/  SHF.R.S32.HI R62, RZ, 0x3, R7 ;  /* 0x00000003ff3e7819 */ /* 0x000fe20000011407 */
[----:B------:R-:W-:Y:S01]  /*2e40*/  IMAD.X R43, R157, 0x1, R10, P2 ;  /* 0x000000019d2b7824 */ /* 0x000fe200010e060a */
[----:B------:R-:W-:Y:S01]  /*2e50*/  ISETP.GE.AND P1, PT, R152, UR4, PT ;  /* 0x0000000498007c0c */ /* 0x000fe2000bf26270 */
[----:B------:R-:W-:Y:S01]  /*2e60*/  IMAD.IADD R59, R57, 0x1, R58 ;  /* 0x00000001393b7824 */ /* 0x000fe200078e023a */
[----:B------:R-:W-:Y:S01]  /*2e70*/  ISETP.GE.AND P2, PT, R3, UR4, PT ;  /* 0x0000000403007c0c */ /* 0x000fe2000bf46270 */
[----:B------:R-:W-:Y:S01]  /*2e80*/  IMAD.IADD R63, R192, 0x1, R63 ;  /* 0x00000001c03f7824 */ /* 0x000fe200078e023f */
[----:B------:R-:W-:Y:S01]  /*2e90*/  LOP3.LUT R66, R5, 0x80, R66, 0xc8, !PT ;  /* 0x0000008005427812 */ /* 0x000fe200078ec842 */
[----:B------:R-:W-:Y:S01]  /*2ea0*/  IMAD.IADD R64, R31, 0x1, R11 ;  /* 0x000000011f407824 */ /* 0x000fe200078e020b */
[----:B------:R-:W-:Y:S01]  /*2eb0*/  LOP3.LUT R67, R5, 0x40, RZ, 0xc0, !PT ;  /* 0x0000004005437812 */ /* 0x000fe200078ec0ff */
[----:B------:R-:W-:-:S08]  /*2ec0*/  IMAD.IADD R65, R41, 0x1, R65 ;  /* 0x0000000129417824 */ /* 0x000fd000078e0241 */
.L_x_12699:
[----:B------:R-:W0:Y:S01]  /*2ed0*/  LDC.64 R76, c[0x0][0x300] ;  /* 0x0000c000ff4c7b82 */ /* 0x000e220000000a00 */
[----:B------:R-:W-:Y:S01]  /*2ee0*/  VIADD R49, R49, 0xffffffff ;  /* 0xffffffff31317836 */ /* 0x000fe20000000000 */
[----:B------:R-:W-:Y:S05]  /*2ef0*/  YIELD ;  /* 0x0000000000007946 */ /* 0x000fea0003800000 */
[----:B------:R-:W-:Y:S01]  /*2f00*/  SHF.R.S32.HI R9, RZ, 0x1f, R49 ;  /* 0x0000001fff097819 */ /* 0x000fe20000011431 */
[----:B------:R-:W1:Y:S01]  /*2f10*/  LDC.64 R70, c[0x0][0x2e8] ;  /* 0x0000ba00ff467b82 */ /* 0x000e620000000a00 */
[----:B------:R-:W-:Y:S01]  /*2f20*/  IMAD.MOV.U32 R78, RZ, RZ, R152 ;  /* 0x000000ffff4e7224 */ /* 0x000fe200078e0098 */
[----:B------:R-:W-:Y:S01]  /*2f30*/  BSSY B0, `(.L_x_12648) ;  /* 0x000032a000007945 */ /* 0x000fe20003800000 */
[----:B------:R-:W-:-:S02]  /*2f40*/  IMAD.MOV.U32 R79, RZ, RZ, R153 ;  /* 0x000000ffff4f7224 */ /* 0x000fc400078e0099 */
[----:B------:R-:W-:-:S03]  /*2f50*/  IMAD R83, R23, 0x1800, R59 ;  /* 0x0000180017537824 */ /* 0x000fc600078e023b */
[----:B------:R-:W2:Y:S01]  /*2f60*/  LDC R73, c[0x0][0x3f4] ;  /* 0x0000fd00ff497b82 */ /* 0x000ea20000000800 */
[----:B------:R-:W-:Y:S02]  /*2f70*/  IMAD R83, R83, 0x2, R48 ;  /* 0x0000000253537824 */ /* 0x000fe400078e0230 */
[-C--:B0-----:R-:W-:Y:S02]  /*2f80*/  IMAD R4, R9, R76.reuse, RZ ;  /* 0x0000004c09047224 */ /* 0x081fe400078e02ff */
[----:B------:R-:W-:-:S04]  /*2f90*/  IMAD.WIDE.U32 R74, R49, R76, RZ ;  /* 0x0000004c314a7225 */ /* 0x000fc800078e00ff */
[----:B------:R-:W-:Y:S02]  /*2fa0*/  IMAD R5, R49, R77, R4 ;  /* 0x0000004d31057224 */ /* 0x000fe400078e0204 */
[-C--:B------:R-:W-:Y:S02]  /*2fb0*/  IMAD R82, R157, R76.reuse, RZ ;  /* 0x0000004c9d527224 */ /* 0x080fe400078e02ff */
[----:B------:R-:W-:Y:S02]  /*2fc0*/  IMAD.IADD R6, R75, 0x1, R5 ;  /* 0x000000014b067824 */ /* 0x000fe400078e0205 */
[----:B------:R-:W-:-:S04]  /*2fd0*/  IMAD.WIDE.U32 R4, R22, R76, R78 ;  /* 0x0000004c16047225 */ /* 0x000fc800078e004e */
[----:B------:R-:W-:Y:S01]  /*2fe0*/  IMAD.WIDE.U32 R74, R74, 0x60, RZ ;  /* 0x000000604a4a7825 */ /* 0x000fe200078e00ff */
[----:B------:R-:W-:-:S03]  /*2ff0*/  IADD3 R7, P3, R30, R4, RZ ;  /* 0x000000041e077210 */ /* 0x000fc60007f7e0ff */
[----:B------:R-:W-:Y:S01]  /*3000*/  IMAD R81, R6, 0x60, RZ ;  /* 0x0000006006517824 */ /* 0x000fe200078e02ff */
[-C--:B------:R-:W-:Y:S01]  /*3010*/  LEA R4, P5, R76, R74.reuse, 0x6 ;  /* 0x0000004a4c047211 */ /* 0x080fe200078a30ff */
[----:B------:R-:W-:Y:S02]  /*3020*/  IMAD R82, R22, R77, R82 ;  /* 0x0000004d16527224 */ /* 0x000fe400078e0252 */
[----:B------:R-:W-:Y:S01]  /*3030*/  IMAD.IADD R81, R75, 0x1, R81 ;  /* 0x000000014b517824 */ /* 0x000fe200078e0251 */
[----:B------:R-:W-:Y:S02]  /*3040*/  IADD3 R4, P4, R4, R7, RZ ;  /* 0x0000000704047210 */ /* 0x000fe40007f9e0ff */
[----:B------:R-:W-:Y:S02]  /*3050*/  IADD3.X R8, R64, R5, R82, P3, !PT ;  /* 0x0000000540087210 */ /* 0x000fe40001ffe452 */
[----:B------:R-:W-:Y:S02]  /*3060*/  IADD3 R6, P3, R7, R74, RZ ;  /* 0x0000004a07067210 */ /* 0x000fe40007f7e0ff */
[----:B------:R-:W-:-:S02]  /*3070*/  LEA.HI.X R5, R76, R81, R77, 0x6, P5 ;  /* 0x000000514c057211 */ /* 0x000fc400028f344d */
[-C--:B-1----:R-:W-:Y:S01]  /*3080*/  LEA R14, P5, R6, R70.reuse, 0x1 ;  /* 0x00000046060e7211 */ /* 0x082fe200078a08ff */
[----:B------:R-:W-:Y:S01]  /*3090*/  IMAD.X R7, R8, 0x1, R81, P3 ;  /* 0x0000000108077824 */ /* 0x000fe200018e0651 */
[----:B----4-:R-:W-:Y:S01]  /*30a0*/  LEA R12, P3, R4, R70, 0x1 ;  /* 0x00000046040c7211 */ /* 0x010fe200078608ff */
[----:B------:R-:W-:Y:S01]  /*30b0*/  IMAD.X R5, R5, 0x1, R8, P4 ;  /* 0x0000000105057824 */ /* 0x000fe200020e0608 */
[----:B------:R-:W-:Y:S02]  /*30c0*/  ISETP.GT.AND P4, PT, R49, R50, PT ;  /* 0x000000323100720c */ /* 0x000fe40003f84270 */
[-C--:B------:R-:W-:Y:S02]  /*30d0*/  LEA.HI.X R15, R6, R71.reuse, R7, 0x1, P5 ;  /* 0x00000047060f7211 */ /* 0x080fe400028f0c07 */
[----:B------:R-:W-:Y:S01]  /*30e0*/  LEA.HI.X R13, R4, R71, R5, 0x1, P3 ;  /* 0x00000047040d7211 */ /* 0x000fe200018f0c05 */
[----:B------:R-:W-:Y:S01]  /*30f0*/  IMAD R5, R23, 0x1800, R58 ;  /* 0x0000180017057824 */ /* 0x000fe200078e023a */
[----:B--2---:R-:W-:-:S02]  /*3100*/  ISETP.GE.AND P3, PT, R73, 0x1, PT ;  /* 0x000000014900780c */ /* 0x004fc40003f66270 */
[----:B------:R-:W-:Y:S01]  /*3110*/  P2R R69, PR, RZ, 0x10 ;  /* 0x00000010ff457803 */ /* 0x000fe20000000000 */
[----:B------:R-:W-:-:S10]  /*3120*/  IMAD R84, R5, 0x2, R48 ;  /* 0x0000000205547824 */ /* 0x000fd400078e0230 */
[----:B------:R-:W-:Y:S05]  /*3130*/  @!P3 BRA `(.L_x_12649) ;  /* 0x0000002c00b8b947 */ /* 0x000fea0003800000 */
[----:B------:R-:W0:Y:S01]  /*3140*/  LDC.64 R38, c[0x0][0x3f8] ;  /* 0x0000fe00ff267b82 */ /* 0x000e220000000a00 */
[----:B------:R-:W-:Y:S01]  /*3150*/  ULDC.U8 UR4, c[0x0][0x410] ;  /* 0x0001040000047ab9 */ /* 0x000fe20000000000 */
[----:B------:R-:W-:Y:S01]  /*3160*/  IMAD R72, R49, -0x60, R46 ;  /* 0xffffffa031487824 */ /* 0x000fe200078e022e */
[----:B------:R-:W-:-:S04]  /*3170*/  ISETP.NE.AND P3, PT, RZ, UR4, PT ;  /* 0x00000004ff007c0c */ /* 0x000fc8000bf65270 */
[----:B------:R-:W-:Y:S01]  /*3180*/  VIMNMX R72, R72, 0x60, PT ;  /* 0x0000006048487848 */ /* 0x000fe20003fe0100 */
[----:B------:R-:W1:Y:S01]  /*3190*/  LDC.64 R36, c[0x0][0x408] ;  /* 0x00010200ff247b82 */ /* 0x000e620000000a00 */
[-C--:B0-----:R-:W-:Y:S02]  /*31a0*/  IMAD R4, R9, R38.reuse, RZ ;  /* 0x0000002609047224 */ /* 0x081fe400078e02ff */
[----:B------:R-:W-:-:S04]  /*31b0*/  IMAD.WIDE.U32 R34, R49, R38, RZ ;  /* 0x0000002631227225 */ /* 0x000fc800078e00ff */
[----:B------:R-:W-:Y:S02]  /*31c0*/  IMAD R5, R49, R39, R4 ;  /* 0x0000002731057224 */ /* 0x000fe400078e0204 */
[-C--:B-1----:R-:W-:Y:S02]  /*31d0*/  IMAD R6, R9, R36.reuse, RZ ;  /* 0x0000002409067224 */ /* 0x082fe400078e02ff */
[----:B------:R-:W-:-:S04]  /*31e0*/  IMAD.WIDE.U32 R32, R49, R36, RZ ;  /* 0x0000002431207225 */ /* 0x000fc800078e00ff */
[----:B------:R-:W-:Y:S02]  /*31f0*/  IMAD R7, R49, R37, R6 ;  /* 0x0000002531077224 */ /* 0x000fe400078e0206 */
        /* <DEDUP_REMOVED lines=11> */
[----:B------:R-:W-:Y:S01]  /*32b0*/  IMAD.MOV.U32 R4, RZ, RZ, R18 ;  /* 0x000000ffff047224 */ /* 0x000fe200078e0012 */
[----:B------:R-:W-:Y:S01]  /*32c0*/  ULDC.64 UR4, c[0x0][0x3e8] ;  /* 0x0000fa0000047ab9 */ /* 0x000fe20000000a00 */
[----:B------:R-:W-:Y:S01]  /*32d0*/  IMAD.MOV.U32 R5, RZ, RZ, R60 ;  /* 0x000000ffff057224 */ /* 0x000fe200078e003c */
[----:B------:R-:W-:Y:S01]  /*32e0*/  ULDC.64 UR6, c[0x0][0x400] ;  /* 0x0001000000067ab9 */ /* 0x000fe20000000a00 */
[----:B------:R-:W-:Y:S01]  /*32f0*/  IMAD R25, R80, 0x60, RZ ;  /* 0x0000006050197824 */ /* 0x000fe200078e02ff */
[----:B------:R-:W-:Y:S01]  /*3300*/  CS2R R76, SRZ ;  /* 0x00000000004c7805 */ /* 0x000fe2000001ff00 */
[----:B------:R-:W-:Y:S01]  /*3310*/  IMAD.WIDE.U32 R6, R34, 0x60, R4 ;  /* 0x0000006022067825 */ /* 0x000fe200078e0004 */
[----:B------:R-:W-:-:S03]  /*3320*/  CS2R R78, SRZ ;  /* 0x00000000004e7805 */ /* 0x000fc6000001ff00 */
[----:B------:R-:W-:Y:S02]  /*3330*/  IMAD.MOV.U32 R4, RZ, RZ, R20 ;  /* 0x000000ffff047224 */ /* 0x000fe400078e0014 */
[----:B------:R-:W-:Y:S02]  /*3340*/  IMAD.MOV.U32 R5, RZ, RZ, R61 ;  /* 0x000000ffff057224 */ /* 0x000fe400078e003d */
[----:B------:R-:W-:Y:S02]  /*3350*/  IMAD R27, R68, 0x60, RZ ;  /* 0x00000060441b7824 */ /* 0x000fe400078e02ff */
[----:B------:R-:W-:Y:S01]  /*3360*/  IMAD.WIDE.U32 R10, R32, 0x60, R4 ;  /* 0x00000060200a7825 */ /* 0x000fe200078e0004 */
[----:B------:R-:W-:-:S03]  /*3370*/  LEA R4, P3, R6, UR4, 0x1 ;  /* 0x0000000406047c11 */ /* 0x000fc6000f8608ff */
[----:B------:R-:W-:Y:S02]  /*3380*/  IMAD.IADD R5, R7, 0x1, R25 ;  /* 0x0000000107057824 */ /* 0x000fe400078e0219 */
[----:B------:R-:W-:-:S03]  /*3390*/  IMAD.IADD R7, R11, 0x1, R27 ;  /* 0x000000010b077824 */ /* 0x000fc600078e021b */
        /* <DEDUP_REMOVED lines=11> */
.L_x_12652:
[----:B------:R-:W-:Y:S05]  /*3450*/  BSYNC B1 ;  /* 0x0000000000017941 */ /* 0x000fea0003800000 */
.L_x_12651:
[----:B------:R-:W-:Y:S01]  /*3460*/  ISETP.GE.AND P5, PT, R156, R72, PT ;  /* 0x000000489c00720c */ /* 0x000fe20003fa6270 */
[----:B------:R-:W-:Y:S01]  /*3470*/  BSSY B1, `(.L_x_12653) ;  /* 0x0000023000017945 */ /* 0x000fe20003800000 */
[----:B------:R-:W-:Y:S02]  /*3480*/  CS2R R24, SRZ ;  /* 0x0000000000187805 */ /* 0x000fe4000001ff00 */
[----:B------:R-:W-:Y:S01]  /*3490*/  CS2R R10, SRZ ;  /* 0x00000000000a7805 */ /* 0x000fe2000001ff00 */
[----:B-----5:R-:W-:Y:S01]  /*34a0*/  IMAD.MOV.U32 R81, RZ, RZ, R70 ;  /* 0x000000ffff517224 */ /* 0x020fe200078e0046 */
[----:B------:R-:W-:Y:S01]  /*34b0*/  CS2R R26, SRZ ;  /* 0x00000000001a7805 */ /* 0x000fe2000001ff00 */
[----:B------:R-:W-:-:S06]  /*34c0*/  IMAD.MOV.U32 R82, RZ, RZ, R71 ;  /* 0x000000ffff527224 */ /* 0x000fcc00078e0047 */
[----:B------:R-:W-:Y:S05]  /*34d0*/  @P5 BRA `(.L_x_12654) ;  /* 0x0000000000705947 */ /* 0x000fea0003800000 */
[C---:B0-----:R-:W-:Y:S01]  /*34e0*/  SHF.L.U64.HI R5, R38.reuse, 0x6, R39 ;  /* 0x0000000626057819 */ /* 0x041fe20000010227 */
[----:B------:R-:W-:Y:S01]  /*34f0*/  IMAD.SHL.U32 R4, R38, 0x40, RZ ;  /* 0x0000004026047824 */ /* 0x000fe200078e00ff */
[----:B------:R-:W-:Y:S01]  /*3500*/  ULDC.64 UR4, c[0x0][0x3e8] ;  /* 0x0000fa0000047ab9 */ /* 0x000fe20000000a00 */
[----:B------:R-:W-:Y:S01]  /*3510*/  IMAD R9, R80, 0x60, RZ ;  /* 0x0000006050097824 */ /* 0x000fe200078e02ff */
[----:B------:R-:W-:Y:S01]  /*3520*/  CS2R R24, SRZ ;  /* 0x0000000000187805 */ /* 0x000fe2000001ff00 */
[----:B------:R-:W-:Y:S01]  /*3530*/  IMAD.WIDE.U32 R4, R34, 0x60, R4 ;  /* 0x0000006022047825 */ /* 0x000fe200078e0004 */
[----:B------:R-:W-:-:S03]  /*3540*/  CS2R R26, SRZ ;  /* 0x00000000001a7805 */ /* 0x000fc6000001ff00 */
[----:B------:R-:W-:Y:S01]  /*3550*/  IMAD R8, R68, 0x60, RZ ;  /* 0x0000006044087824 */ /* 0x000fe200078e02ff */
[----:B------:R-:W-:Y:S01]  /*3560*/  IADD3 R6, P3, R18, R4, RZ ;  /* 0x0000000412067210 */ /* 0x000fe20007f7e0ff */
[----:B------:R-:W-:-:S03]  /*3570*/  IMAD.SHL.U32 R4, R36, 0x40, RZ ;  /* 0x0000004024047824 */ /* 0x000fc600078e00ff */
[----:B------:R-:W-:Y:S02]  /*3580*/  IADD3.X R9, R60, R9, R5, P3, !PT ;  /* 0x000000093c097210 */ /* 0x000fe40001ffe405 */
[----:B------:R-:W-:-:S03]  /*3590*/  SHF.L.U64.HI R5, R36, 0x6, R37 ;  /* 0x0000000624057819 */ /* 0x000fc60000010225 */
[----:B------:R-:W-:-:S03]  /*35a0*/  IMAD.WIDE.U32 R4, R32, 0x60, R4 ;  /* 0x0000006020047825 */ /* 0x000fc600078e0004 */
[----:B------:R-:W-:-:S04]  /*35b0*/  IADD3 R7, P3, R20, R4, RZ ;  /* 0x0000000414077210 */ /* 0x000fc80007f7e0ff */
[----:B------:R-:W-:Y:S02]  /*35c0*/  IADD3.X R8, R61, R8, R5, P3, !PT ;  /* 0x000000083d087210 */ /* 0x000fe40001ffe405 */
        /* <DEDUP_REMOVED lines=13> */
.L_x_12654:
[----:B------:R-:W-:Y:S05]  /*36a0*/  BSYNC B1 ;  /* 0x0000000000017941 */ /* 0x000fea0003800000 */
.L_x_12653:
[----:B------:R-:W-:Y:S01]  /*36b0*/  ULOP3.LUT UR4, UR38, 0x1, URZ, 0xfc, !UPT ;  /* 0x0000000126047892 */ /* 0x000fe2000f8efc3f */
[----:B01----:R-:W-:Y:S01]  /*36c0*/  IMAD.MOV.U32 R4, RZ, RZ, R76 ;  /* 0x000000ffff047224 */ /* 0x003fe200078e004c */
[----:B------:R-:W-:Y:S01]  /*36d0*/  PRMT R33, R33, 0x5410, R82 ;  /* 0x0000541021217816 */ /* 0x000fe20000000052 */
[----:B------:R-:W-:Y:S01]  /*36e0*/  IMAD.MOV.U32 R5, RZ, RZ, R77 ;  /* 0x000000ffff057224 */ /* 0x000fe200078e004d */
[----:B------:R-:W-:Y:S01]  /*36f0*/  UISETP.NE.AND UP0, UPT, UR4, 0x3, UPT ;  /* 0x000000030400788c */ /* 0x000fe2000bf05270 */
        /* <DEDUP_REMOVED lines=30> */
.L_x_12655:
[----:B------:R-:W-:Y:S01]  /*38e0*/  IMAD R68, R23, 0x8, R2 ;  /* 0x0000000817447824 */ /* 0x000fe200078e0202 */
[----:B------:R-:W-:Y:S01]  /*38f0*/  SHF.L.U32 R80, R158, 0x1f, RZ ;  /* 0x0000001f9e507819 */ /* 0x000fe200000006ff */
[----:B------:R-:W-:Y:S03]  /*3900*/  BSSY B1, `(.L_x_12656) ;  /* 0x0000003000017945 */ /* 0x000fe60003800000 */
[----:B------:R-:W0:Y:S02]  /*3910*/  SYNCS.PHASECHK.TRANS64.TRYWAIT P6, [R68+URZ+0x32490], R80 ;  /* 0x03249050440075a7 */ /* 0x000e2400080c017f */
[----:B0-----:R-:W-:Y:S05]  /*3920*/  @!P6 BRA `(.L_x_12657) ;  /* 0x0000037c00dce947 */ /* 0x001fea0003800000 */
.L_x_13050:
[----:B------:R-:W-:Y:S05]  /*3930*/  BSYNC B1 ;  /* 0x0000000000017941 */ /* 0x000fea0003800000 */
.L_x_12656:
        /* <DEDUP_REMOVED lines=32> */
[----:B------:R-:W-:Y:S01]  /*3b40*/  LOP3.LUT R90, R90, 0xffff0000, RZ, 0xc0, !PT ;  /* 0xffff00005a5a7812 */ /* 0x000fe200078ec0ff */
[----:B------:R-:W-:Y:S01]  /*3b50*/  FMUL.FTZ R77, R77, R86 ;  /* 0x000000564d4d7220 */ /* 0x000fe20000410000 */
[----:B------:R-:W-:Y:S01]  /*3b60*/  LOP3.LUT R85, R85, 0xffff0000, RZ, 0xc0, !PT ;  /* 0xffff000055557812 */ /* 0x000fe200078ec0ff */
[----:B------:R-:W-:Y:S02]  /*3b70*/  IMAD.U32 R81, R81, 0x10000, RZ ;  /* 0x0001000051517824 */ /* 0x000fe400078e00ff */
[C---:B------:R-:W-:Y:S01]  /*3b80*/  FFMA.FTZ R93, R6.reuse, R82, -R93 ;  /* 0x00000052065d7223 */ /* 0x040fe2000001085d */
[----:B------:R-:W-:Y:S01]  /*3b90*/  FFMA.FTZ R88, R6, R88, R7 ;  /* 0x0000005806587223 */ /* 0x000fe20000010007 */
[----:B------:R-:W-:Y:S01]  /*3ba0*/  FFMA.FTZ R95, R76, R86, -R95 ;  /* 0x000000564c5f7223 */ /* 0x000fe2000001085f */
[----:B------:R-:W-:Y:S01]  /*3bb0*/  FMUL.FTZ R6, R4, R87 ;  /* 0x0000005704067220 */ /* 0x000fe20000410000 */
[----:B------:R-:W-:Y:S01]  /*3bc0*/  FFMA.FTZ R76, R76, R91, R77 ;  /* 0x0000005b4c4c7223 */ /* 0x000fe2000001004d */
[CC--:B------:R-:W-:Y:S01]  /*3bd0*/  FMUL.FTZ R7, R79.reuse, R90.reuse ;  /* 0x0000005a4f077220 */ /* 0x0c0fe20000410000 */
[----:B------:R-:W-:Y:S01]  /*3be0*/  FMUL.FTZ R4, R4, R81 ;  /* 0x0000005104047220 */ /* 0x000fe20000410000 */
[----:B------:R-:W-:Y:S01]  /*3bf0*/  FMUL.FTZ R79, R79, R85 ;  /* 0x000000554f4f7220 */ /* 0x000fe20000410000 */
        /* <DEDUP_REMOVED lines=10> */
.L_x_12663:
[----:B------:R-:W-:Y:S05]  /*3ca0*/  BSYNC B3 ;  /* 0x0000000000037941 */ /* 0x000fea0003800000 */
.L_x_12662:
[----:B--2---:R1:W-:Y:S02]  /*3cb0*/  STG.E.128 desc[UR42][R14.64], R4 ;  /* 0x000000040e007986 */ /* 0x0043e4000c101d2a */
.L_x_12661:
[----:B------:R-:W-:Y:S05]  /*3cc0*/  BSYNC B2 ;  /* 0x0000000000027941 */ /* 0x000fea0003800000 */
.L_x_12660:
[----:B------:R-:W-:Y:S05]  /*3cd0*/  @P2 BRA `(.L_x_12659) ;  /* 0x0000000000d02947 */ /* 0x000fea0003800000 */
[----:B-1----:R1:W2:Y:S01]  /*3ce0*/  LDS.128 R4, [R83] ;  /* 0x0000000053047984 */ /* 0x0022a20000000c00 */
        /* <DEDUP_REMOVED lines=49> */
.L_x_12665:
[----:B------:R-:W-:Y:S05]  /*4000*/  BSYNC B2 ;  /* 0x0000000000027941 */ /* 0x000fea0003800000 */
.L_x_12664:
[----:B--2---:R2:W-:Y:S02]  /*4010*/  STG.E.128 desc[UR42][R14.64+0x40], R4 ;  /* 0x000040040e007986 */ /* 0x0045e4000c101d2a */
.L_x_12659:
[----:B------:R-:W-:Y:S05]  /*4020*/  BSYNC B1 ;  /* 0x0000000000017941 */ /* 0x000fea0003800000 */
.L_x_12658:
        /* <DEDUP_REMOVED lines=31> */
[----:B------:R-:W-:Y:S01]  /*4220*/  LOP3.LUT R70, R70, 0xffff0000, RZ, 0xc0, !PT ;  /* 0xffff000046467812 */ /* 0x000fe200078ec0ff */
[-C--:B------:R-:W-:Y:S01]  /*4230*/  FMUL.FTZ R15, R15, R27.reuse ;  /* 0x0000001b0f0f7220 */ /* 0x080fe20000410000 */
[----:B------:R-:W-:Y:S01]  /*4240*/  LOP3.LUT R38, R38, 0xffff0000, RZ, 0xc0, !PT ;  /* 0xffff000026267812 */ /* 0x000fe200078ec0ff */
[----:B------:R-:W-:Y:S02]  /*4250*/  IMAD.U32 R39, R39, 0x10000, RZ ;  /* 0x0001000027277824 */ /* 0x000fe400078e00ff */
[C---:B------:R-:W-:Y:S01]  /*4260*/  FFMA.FTZ R75, R6.reuse, R26, -R75 ;  /* 0x0000001a064b7223 */ /* 0x040fe2000001084b */
[----:B------:R-:W-:Y:S01]  /*4270*/  FFMA.FTZ R36, R6, R36, R7 ;  /* 0x0000002406247223 */ /* 0x000fe20000010007 */
[----:B------:R-:W-:Y:S01]  /*4280*/  FFMA.FTZ R77, R14, R27, -R77 ;  /* 0x0000001b0e4d7223 */ /* 0x000fe2000001084d */
[----:B------:R-:W-:Y:S01]  /*4290*/  FMUL.FTZ R6, R4, R37 ;  /* 0x0000002504067220 */ /* 0x000fe20000410000 */
[----:B------:R-:W-:Y:S01]  /*42a0*/  FFMA.FTZ R14, R14, R71, R15 ;  /* 0x000000470e0e7223 */ /* 0x000fe2000001000f */
        /* <DEDUP_REMOVED lines=13> */
.L_x_12670:
[----:B------:R-:W-:Y:S05]  /*4380*/  BSYNC B2 ;  /* 0x0000000000027941 */ /* 0x000fea0003800000 */
.L_x_12669:
[----:B--2---:R3:W-:Y:S02]  /*4390*/  STG.E.128 desc[UR42][R12.64], R4 ;  /* 0x000000040c007986 */ /* 0x0047e4000c101d2a */
.L_x_12668:
[----:B------:R-:W-:Y:S05]  /*43a0*/  BSYNC B1 ;  /* 0x0000000000017941 */ /* 0x000fea0003800000 */
.L_x_12667:
        /* <DEDUP_REMOVED lines=51> */
.L_x_12672:
[----:B------:R-:W-:Y:S05]  /*46e0*/  BSYNC B1 ;  /* 0x0000000000017941 */ /* 0x000fea0003800000 */
.L_x_12671:
[----:B--2---:R1:W-:Y:S01]  /*46f0*/  STG.E.128 desc[UR42][R12.64+0x40], R4 ;  /* 0x000040040c007986 */ /* 0x0043e2000c101d2a */
[----:B------:R-:W-:Y:S05]  /*4700*/  BRA `(.L_x_12666) ;  /* 0x0000001800b07947 */ /* 0x000fea0003800000 */
.L_x_12650:
[-C--:B------:R-:W-:Y:S01]  /*4710*/  ISETP.GE.AND P3, PT, R22, R72.reuse, PT ;  /* 0x000000481600720c */ /* 0x080fe20003f66270 */
[----:B------:R-:W-:Y:S01]  /*4720*/  BSSY B1, `(.L_x_12673) ;  /* 0x000002a000017945 */ /* 0x000fe20003800000 */
[----:B------:R-:W-:Y:S02]  /*4730*/  ISETP.GE.AND P4, PT, R156, R72, PT ;  /* 0x000000489c00720c */ /* 0x000fe40003f86270 */
[----:B------:R-:W-:Y:S02]  /*4740*/  CS2R R10, SRZ ;  /* 0x00000000000a7805 */ /* 0x000fe4000001ff00 */
[CC--:B------:R-:W-:Y:S02]  /*4750*/  ISETP.GE.OR P3, PT, R152.reuse, R73.reuse, P3 ;  /* 0x000000499800720c */ /* 0x0c0fe40001f66670 */
[----:B------:R-:W-:Y:S02]  /*4760*/  CS2R R6, SRZ ;  /* 0x0000000000067805 */ /* 0x000fe4000001ff00 */
[----:B------:R-:W-:-:S02]  /*4770*/  ISETP.GE.OR P4, PT, R152, R73, P4 ;  /* 0x000000499800720c */ /* 0x000fc40002786670 */
[----:B------:R-:W-:Y:S02]  /*4780*/  CS2R R4, SRZ ;  /* 0x0000000000047805 */ /* 0x000fe4000001ff00 */
[----:B------:R-:W-:Y:S02]  /*4790*/  CS2R R14, SRZ ;  /* 0x00000000000e7805 */ /* 0x000fe4000001ff00 */
[----:B------:R-:W-:Y:S02]  /*47a0*/  CS2R R8, SRZ ;  /* 0x0000000000087805 */ /* 0x000fe4000001ff00 */
[----:B------:R-:W-:Y:S02]  /*47b0*/  CS2R R26, SRZ ;  /* 0x00000000001a7805 */ /* 0x000fe4000001ff00 */
[----:B------:R-:W-:Y:S01]  /*47c0*/  CS2R R12, SRZ ;  /* 0x00000000000c7805 */ /* 0x000fe2000001ff00 */
[----:B------:R-:W-:Y:S06]  /*47d0*/  @P3 BRA `(.L_x_12674) ;  /* 0x0000000000783947 */ /* 0x000fec0003800000 */
[C---:B------:R-:W-:Y:S01]  /*47e0*/  IMAD R4, R157.reuse, R38, RZ ;  /* 0x000000269d047224 */ /* 0x040fe200078e02ff */
[----:B------:R-:W-:Y:S01]  /*47f0*/  ULDC.64 UR4, c[0x0][0x3e8] ;  /* 0x0000fa0000047ab9 */ /* 0x000fe20000000a00 */
[----:B------:R-:W-:Y:S01]  /*4800*/  IMAD R6, R157, R36, RZ ;  /* 0x000000249d067224 */ /* 0x000fe200078e02ff */
[----:B------:R-:W-:Y:S01]  /*4810*/  ULDC.64 UR6, c[0x0][0x400] ;  /* 0x0001000000067ab9 */ /* 0x000fe20000000a00 */
[----:B------:R-:W-:-:S04]  /*4820*/  IMAD.WIDE.U32 R12, R22, R38, R78 ;  /* 0x00000026160c7225 */ /* 0x000fc800078e004e */
[C---:B------:R-:W-:Y:S02]  /*4830*/  IMAD R7, R22.reuse, R39, R4 ;  /* 0x0000002716077224 */ /* 0x040fe400078e0204 */
[----:B------:R-:W-:Y:S02]  /*4840*/  IMAD R15, R22, R37, R6 ;  /* 0x00000025160f7224 */ /* 0x000fe400078e0206 */
[----:B------:R-:W-:Y:S02]  /*4850*/  IMAD.IADD R13, R7, 0x1, R13 ;  /* 0x00000001070d7824 */ /* 0x000fe400078e020d */
[----:B------:R-:W-:Y:S02]  /*4860*/  IMAD R6, R0, R38, RZ ;  /* 0x0000002600067224 */ /* 0x000fe400078e02ff */
[----:B------:R-:W-:-:S04]  /*4870*/  IMAD.WIDE.U32 R4, R22, R36, R78 ;  /* 0x0000002416047225 */ /* 0x000fc800078e004e */
[C---:B------:R-:W-:Y:S02]  /*4880*/  IMAD R7, R44.reuse, R39, R6 ;  /* 0x000000272c077224 */ /* 0x040fe400078e0206 */
[----:B------:R-:W-:-:S04]  /*4890*/  IMAD.WIDE.U32 R12, R44, R38, R12 ;  /* 0x000000262c0c7225 */ /* 0x000fc800078e000c */
[----:B------:R-:W-:Y:S02]  /*48a0*/  IMAD.IADD R5, R15, 0x1, R5 ;  /* 0x000000010f057824 */ /* 0x000fe400078e0205 */
[-C--:B------:R-:W-:Y:S02]  /*48b0*/  IMAD R14, R0, R36.reuse, RZ ;  /* 0x00000024000e7224 */ /* 0x080fe400078e02ff */
[----:B------:R-:W-:Y:S02]  /*48c0*/  IMAD.IADD R13, R7, 0x1, R13 ;  /* 0x00000001070d7824 */ /* 0x000fe400078e020d */
[C---:B------:R-:W-:Y:S02]  /*48d0*/  IMAD R15, R44.reuse, R37, R14 ;  /* 0x000000252c0f7224 */ /* 0x040fe400078e020e */
[----:B------:R-:W-:-:S04]  /*48e0*/  IMAD.WIDE.U32 R4, R44, R36, R4 ;  /* 0x000000242c047225 */ /* 0x000fc800078e0004 */
[----:B------:R-:W-:Y:S02]  /*48f0*/  IMAD R7, R80, 0x60, RZ ;  /* 0x0000006050077824 */ /* 0x000fe400078e02ff */
[----:B------:R-:W-:-:S04]  /*4900*/  IMAD.WIDE.U32 R12, R34, 0x60, R12 ;  /* 0x00000060220c7825 */ /* 0x000fc800078e000c */
[----:B------:R-:W-:Y:S01]  /*4910*/  IMAD.IADD R5, R15, 0x1, R5 ;  /* 0x000000010f057824 */ /* 0x000fe200078e0205 */
[----:B------:R-:W-:Y:S01]  /*4920*/  LEA R6, P3, R12, UR4, 0x1 ;  /* 0x000000040c067c11 */ /* 0x000fe2000f8608ff */
[----:B------:R-:W-:Y:S02]  /*4930*/  IMAD.IADD R7, R7, 0x1, R13 ;  /* 0x0000000107077824 */ /* 0x000fe400078e020d */
[----:B------:R-:W-:Y:S02]  /*4940*/  IMAD R15, R68, 0x60, RZ ;  /* 0x00000060440f7824 */ /* 0x000fe400078e02ff */
[----:B------:R-:W-:Y:S01]  /*4950*/  IMAD.WIDE.U32 R4, R32, 0x60, R4 ;  /* 0x0000006020047825 */ /* 0x000fe200078e0004 */
[----:B------:R-:W-:-:S03]  /*4960*/  LEA.HI.X R7, R12, UR5, R7, 0x1, P3 ;  /* 0x000000050c077c11 */ /* 0x000fc600098f0c07 */
[----:B------:R-:W-:Y:S01]  /*4970*/  IMAD.IADD R5, R15, 0x1, R5 ;  /* 0x000000010f057824 */ /* 0x000fe200078e0205 */
[----:B------:R-:W-:-:S04]  /*4980*/  LEA R12, P3, R4, UR6, 0x1 ;  /* 0x00000006040c7c11 */ /* 0x000fc8000f8608ff */
[----:B------:R-:W-:Y:S02]  /*4990*/  LEA.HI.X R13, R4, UR7, R5, 0x1, P3 ;  /* 0x00000007040d7c11 */ /* 0x000fe400098f0c05 */
[----:B------:R-:W5:Y:S04]  /*49a0*/  LDG.E.128 R4, desc[UR42][R6.64] ;  /* 0x0000002a06047981 */ /* 0x000f68000c1e1d00 */
[----:B------:R-:W5:Y:S03]  /*49b0*/  LDG.E.128 R12, desc[UR42][R12.64] ;  /* 0x0000002a0c0c7981 */ /* 0x000f66000c1e1d00 */
.L_x_12674:
[----:B------:R-:W-:Y:S05]  /*49c0*/  BSYNC B1 ;  /* 0x0000000000017941 */ /* 0x000fea0003800000 */
.L_x_12673:
[----:B------:R-:W-:Y:S01]  /*49d0*/  BSSY B1, `(.L_x_12675) ;  /* 0x0000029000017945 */ /* 0x000fe20003800000 */
[----:B-----5:R-:W-:Y:S01]  /*49e0*/  IMAD.MOV.U32 R83, RZ, RZ, R6 ;  /* 0x000000ffff537224 */ /* 0x020fe200078e0006 */
[----:B------:R-:W-:Y:S01]  /*49f0*/  CS2R R24, SRZ ;  /* 0x0000000000187805 */ /* 0x000fe2000001ff00 */
[----:B------:R-:W-:Y:S01]  /*4a00*/  IMAD.MOV.U32 R84, RZ, RZ, R7 ;  /* 0x000000ffff547224 */ /* 0x000fe200078e0007 */
[----:B------:R-:W-:Y:S06]  /*4a10*/  @P4 BRA `(.L_x_12676) ;  /* 0x0000000000904947 */ /* 0x000fec0003800000 */
[CC--:B------:R-:W-:Y:S01]  /*4a20*/  IMAD R8, R157.reuse, R38.reuse, RZ ;  /* 0x000000269d087224 */ /* 0x0c0fe200078e02ff */
[----:B------:R-:W-:Y:S01]  /*4a30*/  SHF.L.U64.HI R9, R38, 0x6, R39 ;  /* 0x0000000626097819 */ /* 0x000fe20000010227 */
[----:B------:R-:W-:Y:S01]  /*4a40*/  IMAD R10, R0, R38, RZ ;  /* 0x00000026000a7224 */ /* 0x000fe200078e02ff */
[----:B------:R-:W-:Y:S01]  /*4a50*/  SHF.L.U64.HI R25, R36, 0x6, R37 ;  /* 0x0000000624197819 */ /* 0x000fe20000010225 */
[----:B------:R-:W-:Y:S01]  /*4a60*/  IMAD R24, R157, R36, RZ ;  /* 0x000000249d187224 */ /* 0x000fe200078e02ff */
[----:B------:R-:W-:Y:S01]  /*4a70*/  ULDC.64 UR4, c[0x0][0x3e8] ;  /* 0x0000fa0000047ab9 */ /* 0x000fe20000000a00 */
[-C--:B------:R-:W-:Y:S01]  /*4a80*/  IMAD R27, R22, R39.reuse, R8 ;  /* 0x00000027161b7224 */ /* 0x080fe200078e0208 */
[----:B------:R-:W-:Y:S01]  /*4a90*/  ULDC.64 UR6, c[0x0][0x400] ;  /* 0x0001000000067ab9 */ /* 0x000fe20000000a00 */
[----:B------:R-:W-:Y:S02]  /*4aa0*/  IMAD R39, R44, R39, R10 ;  /* 0x000000272c277224 */ /* 0x000fe400078e020a */
[----:B------:R-:W-:-:S04]  /*4ab0*/  IMAD.WIDE.U32 R10, R22, R38, R78 ;  /* 0x00000026160a7225 */ /* 0x000fc800078e004e */
[----:B------:R-:W-:-:S04]  /*4ac0*/  IMAD.WIDE.U32 R78, R22, R36, R78 ;  /* 0x00000024164e7225 */ /* 0x000fc800078e004e */
[----:B------:R-:W-:Y:S02]  /*4ad0*/  IMAD R33, R22, R37, R24 ;  /* 0x0000002516217224 */ /* 0x000fe400078e0218 */
[----:B------:R-:W-:Y:S02]  /*4ae0*/  IMAD.SHL.U32 R8, R38, 0x40, RZ ;  /* 0x0000004026087824 */ /* 0x000fe400078e00ff */
[----:B------:R-:W-:Y:S02]  /*4af0*/  IMAD.SHL.U32 R24, R36, 0x40, RZ ;  /* 0x0000004024187824 */ /* 0x000fe400078e00ff */
[----:B------:R-:W-:Y:S02]  /*4b00*/  IMAD.IADD R11, R27, 0x1, R11 ;  /* 0x000000011b0b7824 */ /* 0x000fe400078e020b */
[----:B------:R-:W-:Y:S02]  /*4b10*/  IMAD.IADD R79, R33, 0x1, R79 ;  /* 0x00000001214f7824 */ /* 0x000fe400078e024f */
[----:B------:R-:W-:-:S04]  /*4b20*/  IMAD.WIDE.U32 R8, R34, 0x60, R8 ;  /* 0x0000006022087825 */ /* 0x000fc800078e0008 */
[----:B------:R-:W-:-:S04]  /*4b30*/  IMAD.WIDE.U32 R24, R32, 0x60, R24 ;  /* 0x0000006020187825 */ /* 0x000fc800078e0018 */
[----:B------:R-:W-:Y:S02]  /*4b40*/  IMAD R27, R80, 0x60, RZ ;  /* 0x00000060501b7824 */ /* 0x000fe400078e02ff */
[----:B------:R-:W-:Y:S02]  /*4b50*/  IMAD R26, R0, R36, RZ ;  /* 0x00000024001a7224 */ /* 0x000fe400078e02ff */
[----:B------:R-:W-:-:S04]  /*4b60*/  IMAD.WIDE.U32 R10, R44, R38, R10 ;  /* 0x000000262c0a7225 */ /* 0x000fc800078e000a */
[----:B------:R-:W-:Y:S02]  /*4b70*/  IMAD R33, R68, 0x60, RZ ;  /* 0x0000006044217824 */ /* 0x000fe400078e02ff */
[----:B------:R-:W-:-:S04]  /*4b80*/  IMAD.WIDE.U32 R78, R44, R36, R78 ;  /* 0x000000242c4e7225 */ /* 0x000fc800078e004e */
[----:B------:R-:W-:Y:S02]  /*4b90*/  IMAD R26, R44, R37, R26 ;  /* 0x000000252c1a7224 */ /* 0x000fe400078e021a */
[----:B------:R-:W-:Y:S01]  /*4ba0*/  IMAD.IADD R27, R27, 0x1, R9 ;  /* 0x000000011b1b7824 */ /* 0x000fe200078e0209 */
[----:B------:R-:W-:Y:S01]  /*4bb0*/  IADD3 R9, P3, R8, R10, RZ ;  /* 0x0000000a08097210 */ /* 0x000fe20007f7e0ff */
[----:B------:R-:W-:Y:S01]  /*4bc0*/  IMAD.IADD R33, R33, 0x1, R25 ;  /* 0x0000000121217824 */ /* 0x000fe200078e0219 */
[----:B------:R-:W-:Y:S02]  /*4bd0*/  IADD3 R25, P4, R24, R78, RZ ;  /* 0x0000004e18197210 */ /* 0x000fe40007f9e0ff */
[----:B------:R-:W-:Y:S02]  /*4be0*/  IADD3.X R10, R27, R39, R11, P3, !PT ;  /* 0x000000271b0a7210 */ /* 0x000fe40001ffe40b */
[----:B------:R-:W-:Y:S02]  /*4bf0*/  IADD3.X R78, R33, R26, R79, P4, !PT ;  /* 0x0000001a214e7210 */ /* 0x000fe400027fe44f */
[----:B------:R-:W-:-:S02]  /*4c00*/  LEA R8, P3, R9, UR4, 0x1 ;  /* 0x0000000409087c11 */ /* 0x000fc4000f8608ff */
[----:B------:R-:W-:Y:S02]  /*4c10*/  LEA R24, P4, R25, UR6, 0x1 ;  /* 0x0000000619187c11 */ /* 0x000fe4000f8808ff */
[----:B------:R-:W-:Y:S02]  /*4c20*/  LEA.HI.X R9, R9, UR5, R10, 0x1, P3 ;  /* 0x0000000509097c11 */ /* 0x000fe400098f0c0a */
[----:B------:R-:W-:-:S04]  /*4c30*/  LEA.HI.X R25, R25, UR7, R78, 0x1, P4 ;  /* 0x0000000719197c11 */ /* 0x000fc8000a0f0c4e */
[----:B------:R-:W5:Y:S04]  /*4c40*/  LDG.E.128 R8, desc[UR42][R8.64] ;  /* 0x0000002a08087981 */ /* 0x000f68000c1e1d00 */
[----:B------:R-:W5:Y:S02]  /*4c50*/  LDG.E.128 R24, desc[UR42][R24.64] ;  /* 0x0000002a18187981 */ /* 0x000f64000c1e1d00 */
.L_x_12676:
[----:B------:R-:W-:Y:S05]  /*4c60*/  BSYNC B1 ;  /* 0x0000000000017941 */ /* 0x000fea0003800000 */
.L_x_12675:
[----:B------:R-:W-:Y:S01]  /*4c70*/  ULOP3.LUT UR4, UR38, 0x1, URZ, 0xfc, !UPT ;  /* 0x0000000126047892 */ /* 0x000fe2000f8efc3f */
[----:B------:R-:W-:Y:S01]  /*4c80*/  IMAD.MOV.U32 R32, RZ, RZ, R4 ;  /* 0x000000ffff207224 */ /* 0x000fe200078e0004 */
        /* <DEDUP_REMOVED lines=11> */
[----:B-----5:R-:W-:Y:S01]  /*4d40*/  IMAD.MOV.U32 R35, RZ, RZ, R10 ;  /* 0x000000ffff237224 */ /* 0x020fe200078e000a */
        /* <DEDUP_REMOVED lines=15> */
[----:B------:R-:W-:Y:S02]  /*4e40*/  ISETP.GE.AND P4, PT, R152, R73, PT ;  /* 0x000000499800720c */ /* 0x000fe40003f86270 */
[----:B------:R-:W-:Y:S02]  /*4e50*/  PRMT R92, R32, 0x7610, R92 ;  /* 0x00007610205c7816 */ /* 0x000fe4000000005c */
[----:B------:R-:W-:Y:S02]  /*4e60*/  PRMT R93, R33, 0x7610, R93 ;  /* 0x00007610215d7816 */ /* 0x000fe4000000005d */
[----:B------:R-:W-:Y:S02]  /*4e70*/  PRMT R94, R34, 0x7610, R94 ;  /* 0x00007610225e7816 */ /* 0x000fe4000000005e */
[----:B------:R-:W-:Y:S01]  /*4e80*/  PRMT R95, R35, 0x7610, R95 ;  /* 0x00007610235f7816 */ /* 0x000fe2000000005f */
[----:B------:R-:W-:Y:S06]  /*4e90*/  @!P3 BRA `(.L_x_12677) ;  /* 0x000000000004b947 */ /* 0x000fec0003800000 */
[----:B------:R-:W-:Y:S01]  /*4ea0*/  BPT.TRAP 0x1 ;  /* 0x000000040000795c */ /* 0x000fe20000300000 */
.L_x_12677:
[----:B------:R-:W-:Y:S01]  /*4eb0*/  IMAD R68, R23, 0x8, R2 ;  /* 0x0000000817447824 */ /* 0x000fe200078e0202 */
[----:B------:R-:W-:Y:S01]  /*4ec0*/  SHF.L.U32 R80, R158, 0x1f, RZ ;  /* 0x0000001f9e507819 */ /* 0x000fe200000006ff */
[----:B------:R-:W-:Y:S01]  /*4ed0*/  BSSY B1, `(.L_x_12678) ;  /* 0x0000004000017945 */ /* 0x000fe20003800000 */
[----:B------:R-:W-:Y:S02]  /*4ee0*/  IMAD.SHL.U32 R73, R73, 0x2, RZ ;  /* 0x0000000249497824 */ /* 0x000fe400078e00ff */
[----:B------:R-:W0:Y:S02]  /*4ef0*/  SYNCS.PHASECHK.TRANS64.TRYWAIT P5, [R68+URZ+0x32490], R80 ;  /* 0x03249050440075a7 */ /* 0x000e2400080a017f */
[----:B0-----:R-:W-:Y:S05]  /*4f00*/  @!P5 BRA `(.L_x_12679) ;  /* 0x000003680078d947 */ /* 0x001fea0003800000 */
.L_x_13051:
[----:B------:R-:W-:Y:S05]  /*4f10*/  BSYNC B1 ;  /* 0x0000000000017941 */ /* 0x000fea0003800000 */
.L_x_12678:
[----:B------:R-:W-:Y:S01]  /*4f20*/  ISETP.GE.OR P5, PT, R22, R72, P1 ;  /* 0x000000481600720c */ /* 0x000fe20000fa6670 */
[----:B------:R-:W-:-:S12]  /*4f30*/  BSSY B1, `(.L_x_12680) ;  /* 0x0000086000017945 */ /* 0x000fd80003800000 */
[----:B------:R-:W-:Y:S05]  /*4f40*/  @P5 BRA `(.L_x_12681) ;  /* 0x0000000800105947 */ /* 0x000fea0003800000 */
[----:B------:R-:W1:Y:S01]  /*4f50*/  LDC R84, c[0x0][0x2f4] ;  /* 0x0000bd00ff547b82 */ /* 0x000e620000000800 */
[----:B------:R-:W-:Y:S01]  /*4f60*/  IMAD.MOV.U32 R32, RZ, RZ, R74 ;  /* 0x000000ffff207224 */ /* 0x000fe200078e004a */
[----:B------:R-:W-:Y:S01]  /*4f70*/  BSSY B2, `(.L_x_12682) ;  /* 0x0000075000027945 */ /* 0x000fe20003800000 */
[----:B------:R-:W-:Y:S02]  /*4f80*/  IMAD.MOV.U32 R33, RZ, RZ, R81 ;  /* 0x000000ffff217224 */ /* 0x000fe400078e0051 */
[----:B------:R-:W-:Y:S02]  /*4f90*/  IMAD.SHL.U32 R35, R62, 0x8, RZ ;  /* 0x000000083e237824 */ /* 0x000fe400078e00ff */
[----:B------:R-:W-:-:S03]  /*4fa0*/  IMAD.WIDE.U32 R78, R22, R76, R32 ;  /* 0x0000004c164e7225 */ /* 0x000fc600078e0020 */
[----:B------:R-:W-:Y:S01]  /*4fb0*/  SHF.R.S32.HI R83, RZ, 0x1f, R35 ;  /* 0x0000001fff537819 */ /* 0x000fe20000011423 */
[----:B------:R-:W-:Y:S01]  /*4fc0*/  IMAD.IADD R85, R82, 0x1, R79 ;  /* 0x0000000152557824 */ /* 0x000fe200078e024f */
[--C-:B------:R-:W-:Y:S02]  /*4fd0*/  IADD3 R82, P5, P6, R30, R78, R35.reuse ;  /* 0x0000004e1e527210 */ /* 0x100fe40007ebe023 */
[----:B------:R-:W-:Y:S02]  /*4fe0*/  LOP3.LUT R35, R55, 0x38, R35, 0xf8, !PT ;  /* 0x0000003837237812 */ /* 0x000fe400078ef823 */
[----:B------:R-:W-:Y:S02]  /*4ff0*/  IADD3.X R83, R64, R85, R83, P5, P6 ;  /* 0x0000005540537210 */ /* 0x000fe40002fec453 */
[----:B------:R-:W-:Y:S01]  /*5000*/  LOP3.LUT R35, R35, R56, RZ, 0x3c, !PT ;  /* 0x0000003823237212 */ /* 0x000fe200078e3cff */
[----:B-1----:R-:W-:-:S05]  /*5010*/  IMAD.IADD R32, R84, 0x1, -R73 ;  /* 0x0000000154207824 */ /* 0x002fca00078e0a49 */
[----:B------:R-:W-:-:S04]  /*5020*/  SEL R32, R73, R32, !P0 ;  /* 0x0000002049207207 */ /* 0x000fc80004000000 */
[----:B------:R-:W-:-:S04]  /*5030*/  SHF.R.S32.HI R33, RZ, 0x1f, R32 ;  /* 0x0000001fff217819 */ /* 0x000fc80000011420 */
[----:B------:R-:W-:Y:S01]  /*5040*/  LEA.HI R33, R33, R32, RZ, 0x4 ;  /* 0x0000002021217211 */ /* 0x000fe200078f20ff */
[----:B------:R-:W-:-:S03]  /*5050*/  IMAD R32, R180, 0x200, R35 ;  /* 0x00000200b4207824 */ /* 0x000fc600078e0223 */
[----:B------:R-:W-:-:S05]  /*5060*/  LEA.HI.SX32 R33, R33, R62, 0x1c ;  /* 0x0000003e21217211 */ /* 0x000fca00078fe2ff */
[----:B------:R-:W-:-:S05]  /*5070*/  IMAD.SHL.U32 R87, R33, 0x8, RZ ;  /* 0x0000000821577824 */ /* 0x000fca00078e00ff */
[----:B------:R-:W-:-:S04]  /*5080*/  LOP3.LUT R33, R55, 0x38, R87, 0xf8, !PT ;  /* 0x0000003837217812 */ /* 0x000fc800078ef857 */
[----:B------:R-:W-:-:S05]  /*5090*/  LOP3.LUT R33, R33, R56, RZ, 0x3c, !PT ;  /* 0x0000003821217212 */ /* 0x000fca00078e3cff */
[----:B------:R-:W-:Y:S02]  /*50a0*/  IMAD R34, R180, 0x200, R33 ;  /* 0x00000200b4227824 */ /* 0x000fe400078e0221 */
[C---:B------:R-:W-:Y:S02]  /*50b0*/  IMAD R33, R23.reuse, 0x1800, R32 ;  /* 0x0000180017217824 */ /* 0x040fe400078e0220 */
[----:B------:R-:W-:Y:S02]  /*50c0*/  IMAD R35, R23, 0x1800, R34 ;  /* 0x0000180017237824 */ /* 0x000fe400078e0222 */
[--C-:B------:R-:W-:Y:S02]  /*50d0*/  IMAD R33, R33, 0x2, R2.reuse ;  /* 0x0000000221217824 */ /* 0x100fe400078e0202 */
[----:B------:R-:W-:-:S04]  /*50e0*/  IMAD R36, R35, 0x2, R2 ;  /* 0x0000000223247824 */ /* 0x000fc800078e0202 */
[----:B------:R-:W1:Y:S04]  /*50f0*/  LDS.128 R32, [R33+0x1c400] ;  /* 0x01c4000021207984 */ /* 0x000e680000000c00 */
[----:B------:R-:W2:Y:S01]  /*5100*/  LDS.128 R36, [R36+0x1c400] ;  /* 0x01c4000024247984 */ /* 0x000ea20000000c00 */
[----:B------:R-:W-:Y:S05]  /*5110*/  @P4 BRA `(.L_x_12683) ;  /* 0x0000000400684947 */ /* 0x000fea0003800000 */
[----:B------:R-:W-:Y:S02]  /*5120*/  SHF.R.U32.HI R101, RZ, 0x10, R13 ;  /* 0x00000010ff657819 */ /* 0x000fe4000001160d */
[----:B------:R-:W-:Y:S02]  /*5130*/  SHF.R.U32.HI R100, RZ, 0x10, R5 ;  /* 0x00000010ff647819 */ /* 0x000fe40000011605 */
[----:B------:R-:W-:Y:S01]  /*5140*/  SHF.R.U64 R99, R12, 0x10, R13 ;  /* 0x000000100c637819 */ /* 0x000fe2000000120d */
[----:B--2---:R-:W-:Y:S01]  /*5150*/  IMAD.U32 R13, R37, 0x10000, RZ ;  /* 0x00010000250d7824 */ /* 0x004fe200078e00ff */
[----:B------:R-:W-:Y:S01]  /*5160*/  SHF.R.U64 R104, R4, 0x10, R5 ;  /* 0x0000001004687819 */ /* 0x000fe20000001205 */
[----:B-1----:R-:W-:Y:S01]  /*5170*/  IMAD.U32 R5, R32, 0x10000, RZ ;  /* 0x0001000020057824 */ /* 0x002fe200078e00ff */
[--C-:B------:R-:W-:Y:S01]  /*5180*/  SHF.R.U64 R12, R14, 0x10, R15.reuse ;  /* 0x000000100e0c7819 */ /* 0x100fe2000000120f */
[----:B------:R-:W-:Y:S01]  /*5190*/  IMAD.U32 R14, R36, 0x10000, RZ ;  /* 0x00010000240e7824 */ /* 0x000fe200078e00ff */
[----:B------:R-:W-:Y:S01]  /*51a0*/  SHF.R.U32.HI R106, RZ, 0x10, R15 ;  /* 0x00000010ff6a7819 */ /* 0x000fe2000001160f */
[C---:B------:R-:W-:Y:S01]  /*51b0*/  IMAD.U32 R15, R33.reuse, 0x10000, RZ ;  /* 0x00010000210f7824 */ /* 0x040fe200078e00ff */
[----:B------:R-:W-:Y:S01]  /*51c0*/  PRMT R101, R108, 0x5410, R101 ;  /* 0x000054106c657816 */ /* 0x000fe20000000065 */
[----:B------:R-:W-:Y:S01]  /*51d0*/  IMAD.U32 R4, R34, 0x10000, RZ ;  /* 0x0001000022047824 */ /* 0x000fe200078e00ff */
[----:B------:R-:W-:-:S02]  /*51e0*/  LOP3.LUT R98, R33, 0xffff0000, RZ, 0xc0, !PT ;  /* 0xffff000021627812 */ /* 0x000fc400078ec0ff */
[----:B------:R-:W-:Y:S01]  /*51f0*/  LOP3.LUT R96, R37, 0xffff0000, RZ, 0xc0, !PT ;  /* 0xffff000025607812 */ /* 0x000fe200078ec0ff */
[C---:B------:R-:W-:Y:S01]  /*5200*/  IMAD.U32 R37, R35.reuse, 0x10000, RZ ;  /* 0x0001000023257824 */ /* 0x040fe200078e00ff */
[----:B------:R-:W-:Y:S01]  /*5210*/  LOP3.LUT R33, R35, 0xffff0000, RZ, 0xc0, !PT ;  /* 0xffff000023217812 */ /* 0x000fe200078ec0ff */
[C---:B------:R-:W-:Y:S01]  /*5220*/  IMAD.U32 R35, R39.reuse, 0x10000, RZ ;  /* 0x0001000027237824 */ /* 0x040fe200078e00ff */
[--C-:B------:R-:W-:Y:S01]  /*5230*/  SHF.R.U64 R102, R6, 0x10, R7.reuse ;  /* 0x0000001006667819 */ /* 0x100fe20000001207 */
[----:B------:R-:W-:Y:S01]  /*5240*/  IMAD.U32 R6, R38, 0x10000, RZ ;  /* 0x0001000026067824 */ /* 0x000fe200078e00ff */
[----:B------:R-:W-:Y:S02]  /*5250*/  LOP3.LUT R97, R39, 0xffff0000, RZ, 0xc0, !PT ;  /* 0xffff000027617812 */ /* 0x000fe400078ec0ff */
[----:B------:R-:W-:Y:S02]  /*5260*/  PRMT R100, R90, 0x5432, R100 ;  /* 0x000054325a647816 */ /* 0x000fe40000000064 */
[----:B------:R-:W-:Y:S01]  /*5270*/  PRMT R39, R88, 0x5432, R104 ;  /* 0x0000543258277816 */ /* 0x000fe20000000068 */
[----:B------:R-:W-:Y:S01]  /*5280*/  IMAD.U32 R104, R101, 0x10000, RZ ;  /* 0x0001000065687824 */ /* 0x000fe200078e00ff */
[----:B------:R-:W-:-:S02]  /*5290*/  SHF.R.U32.HI R103, RZ, 0x10, R7 ;  /* 0x00000010ff677819 */ /* 0x000fc40000011607 */
[----:B------:R-:W-:Y:S01]  /*52a0*/  PRMT R7, R86, 0x5432, R102 ;  /* 0x0000543256077816 */ /* 0x000fe20000000066 */
[----:B------:R-:W-:Y:S02]  /*52b0*/  IMAD.U32 R102, R100, 0x10000, RZ ;  /* 0x0001000064667824 */ /* 0x000fe400078e00ff */
[----:B------:R-:W-:Y:S01]  /*52c0*/  FMUL.FTZ R108, R13, R104 ;  /* 0x000000680d6c7220 */ /* 0x000fe20000410000 */
[----:B------:R-:W-:Y:S02]  /*52d0*/  PRMT R106, R92, 0x5432, R106 ;  /* 0x000054325c6a7816 */ /* 0x000fe4000000006a */
[----:B------:R-:W-:Y:S01]  /*52e0*/  PRMT R103, R105, 0x5410, R103 ;  /* 0x0000541069677816 */ /* 0x000fe20000000067 */
[-C--:B------:R-:W-:Y:S01]  /*52f0*/  FMUL.FTZ R110, R13, R102.reuse ;  /* 0x000000660d6e7220 */ /* 0x080fe20000410000 */
[----:B------:R-:W-:Y:S01]  /*5300*/  LOP3.LUT R105, R101, 0xffff0000, RZ, 0xc0, !PT ;  /* 0xffff000065697812 */ /* 0x000fe200078ec0ff */
[----:B------:R-:W-:Y:S01]  /*5310*/  FFMA.FTZ R13, R15, R102, -R108 ;  /* 0x000000660f0d7223 */ /* 0x000fe2000001086c */
[----:B------:R-:W-:Y:S01]  /*5320*/  LOP3.LUT R101, R100, 0xffff0000, RZ, 0xc0, !PT ;  /* 0xffff000064657812 */ /* 0x000fe200078ec0ff */
[----:B------:R-:W-:Y:S01]  /*5330*/  IMAD.U32 R108, R106, 0x10000, RZ ;  /* 0x000100006a6c7824 */ /* 0x000fe200078e00ff */
[----:B------:R-:W-:Y:S01]  /*5340*/  PRMT R99, R107, 0x5410, R99 ;  /* 0x000054106b637816 */ /* 0x000fe20000000063 */
[----:B------:R-:W-:Y:S01]  /*5350*/  FMUL.FTZ R107, R96, R105 ;  /* 0x00000069606b7220 */ /* 0x000fe20000410000 */
[----:B------:R-:W-:-:S02]  /*5360*/  IMAD.U32 R100, R103, 0x10000, RZ ;  /* 0x0001000067647824 */ /* 0x000fc400078e00ff */
[C---:B------:R-:W-:Y:S01]  /*5370*/  FMUL.FTZ R102, R35.reuse, R108 ;  /* 0x0000006c23667220 */ /* 0x040fe20000410000 */
[-C--:B------:R-:W-:Y:S01]  /*5380*/  FMUL.FTZ R109, R96, R101.reuse ;  /* 0x00000065606d7220 */ /* 0x080fe20000410000 */
[----:B------:R-:W-:Y:S01]  /*5390*/  FFMA.FTZ R96, R98, R101, -R107 ;  /* 0x0000006562607223 */ /* 0x000fe2000001086b */
[----:B------:R-:W-:Y:S01]  /*53a0*/  LOP3.LUT R106, R106, 0xffff0000, RZ, 0xc0, !PT ;  /* 0xffff00006a6a7812 */ /* 0x000fe200078ec0ff */
[-C--:B------:R-:W-:Y:S01]  /*53b0*/  FMUL.FTZ R101, R35, R100.reuse ;  /* 0x0000006423657220 */ /* 0x080fe20000410000 */
[----:B------:R-:W-:Y:S01]  /*53c0*/  FFMA.FTZ R35, R37, R100, -R102 ;  /* 0x0000006425237223 */ /* 0x000fe20000010866 */
[----:B------:R-:W-:Y:S01]  /*53d0*/  LOP3.LUT R102, R103, 0xffff0000, RZ, 0xc0, !PT ;  /* 0xffff000067667812 */ /* 0x000fe200078ec0ff */
[----:B------:R-:W-:Y:S01]  /*53e0*/  FFMA.FTZ R15, R15, R104, R110 ;  /* 0x000000680f0f7223 */ /* 0x000fe2000001006e */
[----:B------:R-:W-:Y:S01]  /*53f0*/  FFMA.FTZ R37, R37, R108, R101 ;  /* 0x0000006c25257223 */ /* 0x000fe20000010065 */
[----:B------:R-:W-:Y:S01]  /*5400*/  FMUL.FTZ R104, R97, R106 ;  /* 0x0000006a61687220 */ /* 0x000fe20000410000 */
[----:B------:R-:W-:Y:S01]  /*5410*/  IMAD.U32 R101, R99, 0x10000, RZ ;  /* 0x0001000063657824 */ /* 0x000fe200078e00ff */
[----:B------:R-:W-:Y:S01]  /*5420*/  LOP3.LUT R36, R36, 0xffff0000, RZ, 0xc0, !PT ;  /* 0xffff000024247812 */ /* 0x000fe200078ec0ff */
[----:B------:R-:W-:-:S02]  /*5430*/  IMAD.U32 R100, R39, 0x10000, RZ ;  /* 0x0001000027647824 */ /* 0x000fc400078e00ff */
[-C--:B------:R-:W-:Y:S01]  /*5440*/  FMUL.FTZ R108, R97, R102.reuse ;  /* 0x00000066616c7220 */ /* 0x080fe20000410000 */
[----:B------:R-:W-:Y:S01]  /*5450*/  LOP3.LUT R99, R99, 0xffff0000, RZ, 0xc0, !PT ;  /* 0xffff000063637812 */ /* 0x000fe200078ec0ff */
[----:B------:R-:W-:Y:S01]  /*5460*/  FFMA.FTZ R104, R33, R102, -R104 ;  /* 0x0000006621687223 */ /* 0x000fe20000010868 */
[----:B------:R-:W-:Y:S01]  /*5470*/  FMUL.FTZ R102, R14, R101 ;  /* 0x000000650e667220 */ /* 0x000fe20000410000 */
[----:B------:R-:W-:Y:S01]  /*5480*/  LOP3.LUT R32, R32, 0xffff0000, RZ, 0xc0, !PT ;  /* 0xffff000020207812 */ /* 0x000fe200078ec0ff */
[----:B------:R-:W-:Y:S01]  /*5490*/  FMUL.FTZ R14, R14, R100 ;  /* 0x000000640e0e7220 */ /* 0x000fe20000410000 */
[----:B------:R-:W-:Y:S01]  /*54a0*/  LOP3.LUT R39, R39, 0xffff0000, RZ, 0xc0, !PT ;  /* 0xffff000027277812 */ /* 0x000fe200078ec0ff */
[----:B------:R-:W-:Y:S01]  /*54b0*/  FFMA.FTZ R108, R33, R106, R108 ;  /* 0x0000006a216c7223 */ /* 0x000fe2000001006c */
[C---:B------:R-:W-:Y:S01]  /*54c0*/  FMUL.FTZ R33, R36.reuse, R99 ;  /* 0x0000006324217220 */ /* 0x040fe20000410000 */
[----:B------:R-:W-:Y:S01]  /*54d0*/  PRMT R12, R91, 0x5432, R12 ;  /* 0x000054325b0c7816 */ /* 0x000fe2000000000c */
[C---:B------:R-:W-:Y:S01]  /*54e0*/  FFMA.FTZ R14, R5.reuse, R101, R14 ;  /* 0x00000065050e7223 */ /* 0x040fe2000001000e */
[----:B------:R-:W-:Y:S01]  /*54f0*/  FFMA.FTZ R102, R5, R100, -R102 ;  /* 0x0000006405667223 */ /* 0x000fe20000010866 */
[-C--:B------:R-:W-:Y:S01]  /*5500*/  FMUL.FTZ R101, R36, R39.reuse ;  /* 0x0000002724657220 */ /* 0x080fe20000410000 */
[----:B------:R-:W-:Y:S01]  /*5510*/  FFMA.FTZ R97, R32, R39, -R33 ;  /* 0x0000002720617223 */ /* 0x000fe20000010821 */
[----:B------:R-:W-:Y:S01]  /*5520*/  LOP3.LUT R38, R38, 0xffff0000, RZ, 0xc0, !PT ;  /* 0xffff000026267812 */ /* 0x000fe200078ec0ff */
[C---:B------:R-:W-:Y:S01]  /*5530*/  IMAD.U32 R5, R7.reuse, 0x10000, RZ ;  /* 0x0001000007057824 */ /* 0x040fe200078e00ff */
[C---:B------:R-:W-:Y:S01]  /*5540*/  LOP3.LUT R39, R12.reuse, 0xffff0000, RZ, 0xc0, !PT ;  /* 0xffff00000c277812 */ /* 0x040fe200078ec0ff */
[----:B------:R-:W-:Y:S01]  /*5550*/  IMAD.U32 R33, R12, 0x10000, RZ ;  /* 0x000100000c217824 */ /* 0x000fe200078e00ff */
[----:B------:R-:W-:Y:S01]  /*5560*/  LOP3.LUT R7, R7, 0xffff0000, RZ, 0xc0, !PT ;  /* 0xffff000007077812 */ /* 0x000fe200078ec0ff */
[----:B------:R-:W-:Y:S01]  /*5570*/  FFMA.FTZ R101, R32, R99, R101 ;  /* 0x0000006320657223 */ /* 0x000fe20000010065 */
[----:B------:R-:W-:Y:S01]  /*5580*/  LOP3.LUT R34, R34, 0xffff0000, RZ, 0xc0, !PT ;  /* 0xffff000022227812 */ /* 0x000fe200078ec0ff */
[----:B------:R-:W-:Y:S01]  /*5590*/  FMUL.FTZ R99, R6, R33 ;  /* 0x0000002106637220 */ /* 0x000fe20000410000 */
[----:B------:R-:W-:Y:S01]  /*55a0*/  FMUL.FTZ R103, R38, R39 ;  /* 0x0000002726677220 */ /* 0x000fe20000410000 */
[----:B------:R-:W-:Y:S01]  /*55b0*/  FFMA.FTZ R98, R98, R105, R109 ;  /* 0x0000006962627223 */ /* 0x000fe2000001006d */
[----:B------:R-:W-:Y:S01]  /*55c0*/  FMUL.FTZ R6, R6, R5 ;  /* 0x0000000506067220 */ /* 0x000fe20000410000 */
[----:B------:R-:W-:Y:S01]  /*55d0*/  FMUL.FTZ R38, R38, R7 ;  /* 0x0000000726267220 */ /* 0x000fe20000410000 */
[----:B------:R-:W-:Y:S01]  /*55e0*/  FFMA.FTZ R99, R4, R5, -R99 ;  /* 0x0000000504637223 */ /* 0x000fe20000010863 */
[----:B------:R-:W-:Y:S01]  /*55f0*/  F2FP.BF16.F32.PACK_AB R108, R108, R37 ;  /* 0x000000256c6c723e */ /* 0x000fe200000010ff */
[----:B------:R-:W-:Y:S01]  /*5600*/  FFMA.FTZ R6, R4, R33, R6 ;  /* 0x0000002104067223 */ /* 0x000fe20000010006 */
[C---:B------:R-:W-:Y:S01]  /*5610*/  FFMA.FTZ R39, R34.reuse, R39, R38 ;  /* 0x0000002722277223 */ /* 0x040fe20000010026 */
[----:B------:R-:W-:Y:S01]  /*5620*/  FFMA.FTZ R4, R34, R7, -R103 ;  /* 0x0000000722047223 */ /* 0x000fe20000010867 */
        /* <DEDUP_REMOVED lines=8> */
[----:B------:R-:W-:-:S07]  /*56b0*/  F2FP.BF16.F32.PACK_AB R34, R4, R99 ;  /* 0x000000630422723e */ /* 0x000fce00000010ff */
.L_x_12683:
[----:B------:R-:W-:Y:S05]  /*56c0*/  BSYNC B2 ;  /* 0x0000000000027941 */ /* 0x000fea0003800000 */
.L_x_12682:
        /* <DEDUP_REMOVED lines=12> */
.L_x_12681:
[----:B------:R-:W-:Y:S05]  /*5790*/  BSYNC B1 ;  /* 0x0000000000017941 */ /* 0x000fea0003800000 */
.L_x_12680:
[----:B------:R-:W-:Y:S01]  /*57a0*/  ISETP.GE.OR P5, PT, R156, R72, P1 ;  /* 0x000000489c00720c */ /* 0x000fe20000fa6670 */
[----:B-1----:R-:W-:Y:S01]  /*57b0*/  IMAD.MOV.U32 R32, RZ, RZ, R74 ;  /* 0x000000ffff207224 */ /* 0x002fe200078e004a */
[----:B------:R-:W-:Y:S01]  /*57c0*/  SHF.R.S32.HI R5, RZ, 0x1f, R156 ;  /* 0x0000001fff057819 */ /* 0x000fe2000001149c */
[----:B------:R-:W-:-:S04]  /*57d0*/  IMAD.MOV.U32 R33, RZ, RZ, R81 ;  /* 0x000000ffff217224 */ /* 0x000fc800078e0051 */
[-C--:B------:R-:W-:Y:S02]  /*57e0*/  IMAD R5, R5, R76.reuse, RZ ;  /* 0x0000004c05057224 */ /* 0x080fe400078e02ff */
[----:B------:R-:W-:-:S04]  /*57f0*/  IMAD.WIDE.U32 R32, R156, R76, R32 ;  /* 0x0000004c9c207225 */ /* 0x000fc800078e0020 */
[----:B------:R-:W-:Y:S01]  /*5800*/  IMAD R5, R156, R77, R5 ;  /* 0x0000004d9c057224 */ /* 0x000fe200078e0205 */
[----:B------:R-:W-:Y:S06]  /*5810*/  @P5 BRA `(.L_x_12666) ;  /* 0x00000008006c5947 */ /* 0x000fec0003800000 */
[----:B------:R-:W1:Y:S01]  /*5820*/  LDC R36, c[0x0][0x2f4] ;  /* 0x0000bd00ff247b82 */ /* 0x000e620000000800 */
[----:B------:R-:W-:Y:S01]  /*5830*/  IMAD.SHL.U32 R7, R62, 0x8, RZ ;  /* 0x000000083e077824 */ /* 0x000fe200078e00ff */
[----:B------:R-:W-:Y:S01]  /*5840*/  BSSY B1, `(.L_x_12684) ;  /* 0x0000073000017945 */ /* 0x000fe20003800000 */
[----:B------:R-:W-:-:S03]  /*5850*/  IMAD.IADD R37, R33, 0x1, R5 ;  /* 0x0000000121257824 */ /* 0x000fc600078e0205 */
[--C-:B------:R-:W-:Y:S02]  /*5860*/  SHF.R.S32.HI R5, RZ, 0x1f, R7.reuse ;  /* 0x0000001fff057819 */ /* 0x100fe40000011407 */
[----:B------:R-:W-:-:S04]  /*5870*/  IADD3 R4, P5, P6, R30, R32, R7 ;  /* 0x000000201e047210 */ /* 0x000fc80007ebe007 */
[----:B------:R-:W-:Y:S02]  /*5880*/  IADD3.X R5, R64, R37, R5, P5, P6 ;  /* 0x0000002540057210 */ /* 0x000fe40002fec405 */
[----:B------:R-:W-:-:S04]  /*5890*/  LEA R34, P5, R4, R70, 0x1 ;  /* 0x0000004604227211 */ /* 0x000fc800078a08ff */
[----:B------:R-:W-:Y:S01]  /*58a0*/  LEA.HI.X R35, R4, R71, R5, 0x1, P5 ;  /* 0x0000004704237211 */ /* 0x000fe200028f0c05 */
[----:B-1----:R-:W-:-:S05]  /*58b0*/  @P0 IMAD.IADD R73, R36, 0x1, -R73 ;  /* 0x0000000124490824 */ /* 0x002fca00078e0a49 */
        /* <DEDUP_REMOVED lines=16> */
[----:B------:R-:W-:Y:S02]  /*59c0*/  PRMT R95, R95, 0x5410, R38 ;  /* 0x000054105f5f7816 */ /* 0x000fe40000000026 */
[----:B------:R-:W-:Y:S02]  /*59d0*/  PRMT R91, R91, 0x5410, R74 ;  /* 0x000054105b5b7816 */ /* 0x000fe4000000004a */
[----:B------:R-:W-:Y:S01]  /*59e0*/  SHF.R.U64 R75, R24, 0x10, R25 ;  /* 0x00000010184b7819 */ /* 0x000fe20000001219 */
[----:B--2---:R-:W-:Y:S01]  /*59f0*/  IMAD.U32 R25, R13, 0x10000, RZ ;  /* 0x000100000d197824 */ /* 0x004fe200078e00ff */
[----:B------:R-:W-:Y:S01]  /*5a00*/  SHF.R.U32.HI R78, RZ, 0x10, R27 ;  /* 0x00000010ff4e7819 */ /* 0x000fe2000001161b */
[----:B------:R-:W-:Y:S01]  /*5a10*/  IMAD.U32 R74, R95, 0x10000, RZ ;  /* 0x000100005f4a7824 */ /* 0x000fe200078e00ff */
[----:B------:R-:W-:Y:S01]  /*5a20*/  SHF.R.U32.HI R77, RZ, 0x10, R11 ;  /* 0x00000010ff4d7819 */ /* 0x000fe2000001160b */
[----:B------:R-:W-:Y:S01]  /*5a30*/  IMAD.U32 R38, R91, 0x10000, RZ ;  /* 0x000100005b267824 */ /* 0x000fe200078e00ff */
[----:B------:R-:W-:Y:S01]  /*5a40*/  SHF.R.U64 R81, R8, 0x10, R9 ;  /* 0x0000001008517819 */ /* 0x000fe20000001209 */
[----:B-1----:R-:W-:-:S02]  /*5a50*/  IMAD.U32 R9, R5, 0x10000, RZ ;  /* 0x0001000005097824 */ /* 0x002fc400078e00ff */
[----:B------:R-:W-:Y:S01]  /*5a60*/  FMUL.FTZ R76, R25, R74 ;  /* 0x0000004a194c7220 */ /* 0x000fe20000410000 */
[----:B------:R-:W-:Y:S01]  /*5a70*/  PRMT R93, R93, 0x5410, R78 ;  /* 0x000054105d5d7816 */ /* 0x000fe2000000004e */
[-C--:B------:R-:W-:Y:S01]  /*5a80*/  FMUL.FTZ R78, R25, R38.reuse ;  /* 0x00000026194e7220 */ /* 0x080fe20000410000 */
[----:B------:R-:W-:Y:S01]  /*5a90*/  PRMT R88, R88, 0x5410, R77 ;  /* 0x0000541058587816 */ /* 0x000fe2000000004d */
[----:B------:R-:W-:Y:S01]  /*5aa0*/  FFMA.FTZ R25, R9, R38, -R76 ;  /* 0x0000002609197223 */ /* 0x000fe2000001084c */
[----:B------:R-:W-:Y:S01]  /*5ab0*/  SHF.R.U64 R73, R26, 0x10, R27 ;  /* 0x000000101a497819 */ /* 0x000fe2000000121b */
[----:B------:R-:W-:Y:S01]  /*5ac0*/  IMAD.U32 R27, R15, 0x10000, RZ ;  /* 0x000100000f1b7824 */ /* 0x000fe200078e00ff */
[----:B------:R-:W-:Y:S01]  /*5ad0*/  LOP3.LUT R26, R13, 0xffff0000, RZ, 0xc0, !PT ;  /* 0xffff00000d1a7812 */ /* 0x000fe200078ec0ff */
[----:B------:R-:W-:Y:S01]  /*5ae0*/  IMAD.U32 R76, R93, 0x10000, RZ ;  /* 0x000100005d4c7824 */ /* 0x000fe200078e00ff */
[----:B------:R-:W-:Y:S01]  /*5af0*/  LOP3.LUT R95, R95, 0xffff0000, RZ, 0xc0, !PT ;  /* 0xffff00005f5f7812 */ /* 0x000fe200078ec0ff */
[----:B------:R-:W-:Y:S01]  /*5b00*/  IMAD.U32 R38, R88, 0x10000, RZ ;  /* 0x0001000058267824 */ /* 0x000fe200078e00ff */
[----:B------:R-:W-:Y:S01]  /*5b10*/  LOP3.LUT R91, R91, 0xffff0000, RZ, 0xc0, !PT ;  /* 0xffff00005b5b7812 */ /* 0x000fe200078ec0ff */
[----:B------:R-:W-:Y:S01]  /*5b20*/  FFMA.FTZ R78, R9, R74, R78 ;  /* 0x0000004a094e7223 */ /* 0x000fe2000001004e */
[----:B------:R-:W-:Y:S01]  /*5b30*/  SHF.R.U64 R79, R10, 0x10, R11 ;  /* 0x000000100a4f7819 */ /* 0x000fe2000000120b */
[----:B------:R-:W-:Y:S01]  /*5b40*/  FMUL.FTZ R82, R27, R76 ;  /* 0x0000004c1b527220 */ /* 0x000fe20000410000 */
[----:B------:R-:W-:Y:S01]  /*5b50*/  PRMT R92, R92, 0x5410, R73 ;  /* 0x000054105c5c7816 */ /* 0x000fe20000000049 */
[----:B------:R-:W-:Y:S01]  /*5b60*/  IMAD.U32 R11, R7, 0x10000, RZ ;  /* 0x00010000070b7824 */ /* 0x000fe200078e00ff */
[----:B------:R-:W-:Y:S01]  /*5b70*/  LOP3.LUT R10, R5, 0xffff0000, RZ, 0xc0, !PT ;  /* 0xffff0000050a7812 */ /* 0x000fe200078ec0ff */
[----:B------:R-:W-:Y:S01]  /*5b80*/  FMUL.FTZ R73, R26, R95 ;  /* 0x0000005f1a497220 */ /* 0x000fe20000410000 */
[----:B------:R-:W-:Y:S01]  /*5b90*/  PRMT R94, R94, 0x5410, R75 ;  /* 0x000054105e5e7816 */ /* 0x000fe2000000004b */
[-C--:B------:R-:W-:Y:S01]  /*5ba0*/  FMUL.FTZ R9, R26, R91.reuse ;  /* 0x0000005b1a097220 */ /* 0x080fe20000410000 */
[-C--:B------:R-:W-:Y:S01]  /*5bb0*/  FMUL.FTZ R27, R27, R38.reuse ;  /* 0x000000261b1b7220 */ /* 0x080fe20000410000 */
[----:B------:R-:W-:Y:S01]  /*5bc0*/  LOP3.LUT R15, R15, 0xffff0000, RZ, 0xc0, !PT ;  /* 0xffff00000f0f7812 */ /* 0x000fe200078ec0ff */
[----:B------:R-:W-:Y:S01]  /*5bd0*/  FFMA.FTZ R82, R11, R38, -R82 ;  /* 0x000000260b527223 */ /* 0x000fe20000010852 */
[----:B------:R-:W-:Y:S01]  /*5be0*/  LOP3.LUT R26, R93, 0xffff0000, RZ, 0xc0, !PT ;  /* 0xffff00005d1a7812 */ /* 0x000fe200078ec0ff */
[----:B------:R-:W-:Y:S01]  /*5bf0*/  FFMA.FTZ R76, R11, R76, R27 ;  /* 0x0000004c0b4c7223 */ /* 0x000fe2000001001b */
[----:B------:R-:W-:Y:S01]  /*5c00*/  PRMT R90, R90, 0x5410, R81 ;  /* 0x000054105a5a7816 */ /* 0x000fe20000000051 */
[----:B------:R-:W-:Y:S01]  /*5c10*/  IMAD.U32 R24, R12, 0x10000, RZ ;  /* 0x000100000c187824 */ /* 0x000fe200078e00ff */
[----:B------:R-:W-:Y:S01]  /*5c20*/  LOP3.LUT R88, R88, 0xffff0000, RZ, 0xc0, !PT ;  /* 0xffff000058587812 */ /* 0x000fe200078ec0ff */
[C---:B------:R-:W-:Y:S01]  /*5c30*/  FFMA.FTZ R74, R10.reuse, R91, -R73 ;  /* 0x0000005b0a4a7223 */ /* 0x040fe20000010849 */
        /* <DEDUP_REMOVED lines=12> */
[----:B------:R-:W-:Y:S02]  /*5d00*/  IMAD.U32 R8, R4, 0x10000, RZ ;  /* 0x0001000004087824 */ /* 0x000fe400078e00ff */
[----:B------:R-:W-:Y:S01]  /*5d10*/  FMUL.FTZ R24, R24, R9 ;  /* 0x0000000918187220 */ /* 0x000fe20000410000 */
[----:B------:R-:W-:Y:S01]  /*5d20*/  FMUL.FTZ R10, R12, R94 ;  /* 0x0000005e0c0a7220 */ /* 0x000fe20000410000 */
[----:B------:R-:W-:Y:S01]  /*5d30*/  PRMT R86, R86, 0x5410, R79 ;  /* 0x0000541056567816 */ /* 0x000fe2000000004f */
[----:B------:R-:W-:Y:S01]  /*5d40*/  FMUL.FTZ R12, R12, R90 ;  /* 0x0000005a0c0c7220 */ /* 0x000fe20000410000 */
[----:B------:R-:W-:-:S02]  /*5d50*/  IMAD.U32 R7, R14, 0x10000, RZ ;  /* 0x000100000e077824 */ /* 0x000fc400078e00ff */
[----:B------:R-:W-:Y:S01]  /*5d60*/  FFMA.FTZ R24, R8, R11, R24 ;  /* 0x0000000b08187223 */ /* 0x000fe20000010018 */
[----:B------:R-:W-:Y:S01]  /*5d70*/  FFMA.FTZ R90, R5, R90, -R10 ;  /* 0x0000005a055a7223 */ /* 0x000fe2000001080a */
[----:B------:R-:W-:Y:S01]  /*5d80*/  LOP3.LUT R14, R14, 0xffff0000, RZ, 0xc0, !PT ;  /* 0xffff00000e0e7812 */ /* 0x000fe200078ec0ff */
[----:B------:R-:W-:Y:S01]  /*5d90*/  FFMA.FTZ R15, R8, R9, -R15 ;  /* 0x00000009080f7223 */ /* 0x000fe2000001080f */
[C---:B------:R-:W-:Y:S01]  /*5da0*/  IMAD.U32 R10, R92.reuse, 0x10000, RZ ;  /* 0x000100005c0a7824 */ /* 0x040fe200078e00ff */
[----:B------:R-:W-:Y:S01]  /*5db0*/  LOP3.LUT R11, R92, 0xffff0000, RZ, 0xc0, !PT ;  /* 0xffff00005c0b7812 */ /* 0x000fe200078ec0ff */
[C---:B------:R-:W-:Y:S01]  /*5dc0*/  IMAD.U32 R8, R86.reuse, 0x10000, RZ ;  /* 0x0001000056087824 */ /* 0x040fe200078e00ff */
[----:B------:R-:W-:Y:S01]  /*5dd0*/  LOP3.LUT R9, R86, 0xffff0000, RZ, 0xc0, !PT ;  /* 0xffff000056097812 */ /* 0x000fe200078ec0ff */
[----:B------:R-:W-:Y:S01]  /*5de0*/  FFMA.FTZ R75, R13, R26, R38 ;  /* 0x0000001a0d4b7223 */ /* 0x000fe20000010026 */
[C---:B------:R-:W-:Y:S02]  /*5df0*/  IMAD.U32 R4, R6.reuse, 0x10000, RZ ;  /* 0x0001000006047824 */ /* 0x040fe400078e00ff */
[C---:B------:R-:W-:Y:S01]  /*5e00*/  FMUL.FTZ R13, R7.reuse, R10 ;  /* 0x0000000a070d7220 */ /* 0x040fe20000410000 */
[----:B------:R-:W-:Y:S01]  /*5e10*/  LOP3.LUT R6, R6, 0xffff0000, RZ, 0xc0, !PT ;  /* 0xffff000006067812 */ /* 0x000fe200078ec0ff */
[-C--:B------:R-:W-:Y:S01]  /*5e20*/  FMUL.FTZ R7, R7, R8.reuse ;  /* 0x0000000807077220 */ /* 0x080fe20000410000 */
[C---:B------:R-:W-:Y:S01]  /*5e30*/  FMUL.FTZ R27, R14.reuse, R11 ;  /* 0x0000000b0e1b7220 */ /* 0x040fe20000410000 */
[-C--:B------:R-:W-:Y:S01]  /*5e40*/  FMUL.FTZ R14, R14, R9.reuse ;  /* 0x000000090e0e7220 */ /* 0x080fe20000410000 */
        /* <DEDUP_REMOVED lines=18> */
.L_x_12685:
[----:B------:R-:W-:Y:S05]  /*5f70*/  BSYNC B1 ;  /* 0x0000000000017941 */ /* 0x000fea0003800000 */
.L_x_12684:
        /* <DEDUP_REMOVED lines=10> */
.L_x_12649:
[----:B------:R-:W-:-:S04]  /*6020*/  ULOP3.LUT UR4, UR38, 0x1, URZ, 0xfc, !UPT ;  /* 0x0000000126047892 */ /* 0x000fc8000f8efc3f */
[----:B------:R-:W-:-:S06]  /*6030*/  UISETP.NE.AND UP0, UPT, UR4, 0x3, UPT ;  /* 0x000000030400788c */ /* 0x000fcc000bf05270 */
[----:B------:R-:W-:-:S13]  /*6040*/  PLOP3.LUT P3, PT, PT, PT, UP0, 0x80, 0x0 ;  /* 0x000000000000781c */ /* 0x000fda0003f6f008 */
[----:B------:R-:W-:Y:S05]  /*6050*/  @!P3 BRA `(.L_x_12686) ;  /* 0x000000000004b947 */ /* 0x000fea0003800000 */
[----:B------:R-:W-:Y:S01]  /*6060*/  BPT.TRAP 0x1 ;  /* 0x000000040000795c */ /* 0x000fe20000300000 */
.L_x_12686:
[----:B------:R-:W-:Y:S01]  /*6070*/  IMAD R68, R23, 0x8, R2 ;  /* 0x0000000817447824 */ /* 0x000fe200078e0202 */
[----:B------:R-:W-:Y:S01]  /*6080*/  SHF.L.U32 R80, R158, 0x1f, RZ ;  /* 0x0000001f9e507819 */ /* 0x000fe200000006ff */
[----:B------:R-:W-:Y:S01]  /*6090*/  IMAD R72, R49, -0x60, R46 ;  /* 0xffffffa031487824 */ /* 0x000fe200078e022e */
[----:B------:R-:W-:Y:S02]  /*60a0*/  BSSY B1, `(.L_x_12687) ;  /* 0x0000004000017945 */ /* 0x000fe40003800000 */
[----:B------:R-:W0:Y:S02]  /*60b0*/  SYNCS.PHASECHK.TRANS64.TRYWAIT P4, [R68+URZ+0x32490], R80 ;  /* 0x03249050440075a7 */ /* 0x000e24000808017f */
[----:B------:R-:W-:Y:S01]  /*60c0*/  VIMNMX R72, R72, 0x60, PT ;  /* 0x0000006048487848 */ /* 0x000fe20003fe0100 */
[----:B0-----:R-:W-:Y:S06]  /*60d0*/  @!P4 BRA `(.L_x_12688) ;  /* 0x000003580018c947 */ /* 0x001fec0003800000 */
.L_x_13052:
[----:B------:R-:W-:Y:S05]  /*60e0*/  BSYNC B1 ;  /* 0x0000000000017941 */ /* 0x000fea0003800000 */
.L_x_12687:
        /* <DEDUP_REMOVED lines=8> */
.L_x_12690:
[----:B------:R-:W-:Y:S05]  /*6170*/  BSYNC B1 ;  /* 0x0000000000017941 */ /* 0x000fea0003800000 */
.L_x_12689:
[----:B------:R-:W-:Y:S05]  /*6180*/  @P4 BRA `(.L_x_12666) ;  /* 0x0000000000104947 */ /* 0x000fea0003800000 */
[----:B-1----:R-:W1:Y:S04]  /*6190*/  @!P1 LDS.128 R4, [R84+0x2000] ;  /* 0x0020000054049984 */ /* 0x002e680000000c00 */
[----:B------:R-:W2:Y:S04]  /*61a0*/  @!P2 LDS.128 R8, [R83+0x2000] ;  /* 0x002000005308a984 */ /* 0x000ea80000000c00 */
[----:B-1----:R3:W-:Y:S04]  /*61b0*/  @!P1 STG.E.128 desc[UR42][R12.64], R4 ;  /* 0x000000040c009986 */ /* 0x0027e8000c101d2a */
[----:B--2---:R3:W-:Y:S02]  /*61c0*/  @!P2 STG.E.128 desc[UR42][R12.64+0x40], R8 ;  /* 0x000040080c00a986 */ /* 0x0047e4000c101d2a */
.L_x_12666:
[----:B------:R-:W-:Y:S05]  /*61d0*/  BSYNC B0 ;  /* 0x0000000000007941 */ /* 0x000fea0003800000 */
.L_x_12648:
        /* <DEDUP_REMOVED lines=15> */
[----:B--2---:R1:W-:Y:S06]  /*62d0*/  BAR.SYNC.DEFER_BLOCKING R12, 0x80 ;  /* 0x0002000c0000751d */ /* 0x0043ec0000010000 */
[----:B------:R1:W-:Y:S01]  /*62e0*/  @!P4 SYNCS.ARRIVE.TRANS64.RED.A1T0 RZ, [R4+URZ], RZ ;  /* 0x000000ff04ffc9a7 */ /* 0x0003e2000810043f */
[----:B------:R-:W-:Y:S05]  /*62f0*/  @!P3 BRA `(.L_x_12692) ;  /* 0x000000000004b947 */ /* 0x000fea0003800000 */
[----:B------:R-:W-:Y:S01]  /*6300*/  BPT.TRAP 0x1 ;  /* 0x000000040000795c */ /* 0x000fe20000300000 */
.L_x_12692:
[----:B------:R-:W-:Y:S05]  /*6310*/  BSYNC B0 ;  /* 0x0000000000007941 */ /* 0x000fea0003800000 */
.L_x_12691:
[----:B------:R-:W2:Y:S01]  /*6320*/  SYNCS.PHASECHK.TRANS64.TRYWAIT P3, [R68+URZ+0x324b0], R80 ;  /* 0x0324b050440075a7 */ /* 0x000ea2000806017f */
[----:B------:R-:W-:Y:S01]  /*6330*/  ULDC UR49, c[0x0][0x320] ;  /* 0x0000c80000317ab9 */ /* 0x000fe20000000800 */
[----:B------:R-:W-:Y:S01]  /*6340*/  ULDC.64 UR44, c[0x0][0x328] ;  /* 0x0000ca00002c7ab9 */ /* 0x000fe20000000a00 */
[----:B------:R-:W-:Y:S01]  /*6350*/  ULDC.64 UR40, c[0x0][0x318] ;  /* 0x0000c60000287ab9 */ /* 0x000fe20000000a00 */
[----:B------:R-:W-:Y:S01]  /*6360*/  BSSY B0, `(.L_x_12693) ;  /* 0x0000003000007945 */ /* 0x000fe20003800000 */
[----:B-1----:R-:W-:-:S03]  /*6370*/  IMAD R4, R23, 0x6000, R58 ;  /* 0x0000600017047824 */ /* 0x002fc600078e023a */
[----:B--2---:R-:W-:Y:S05]  /*6380*/  @!P3 BRA `(.L_x_12694) ;  /* 0x000003540080b947 */ /* 0x004fea0003800000 */
.L_x_13053:
[----:B------:R-:W-:Y:S05]  /*6390*/  BSYNC B0 ;  /* 0x0000000000007941 */ /* 0x000fea0003800000 */
.L_x_12693:
        /* <DEDUP_REMOVED lines=16> */
[----:B------:R-:W2:Y:S04]  /*64a0*/  @!P3 LDS.128 R4, [R14] ;  /* 0x000000000e04b984 */ /* 0x000ea80000000c00 */
[----:B--2---:R-:W-:Y:S01]  /*64b0*/  @!P3 STG.E.128 desc[UR42][R10.64], R4 ;  /* 0x000000040a00b986 */ /* 0x004fe2000c101d2a */
[----:B------:R-:W-:-:S13]  /*64c0*/  ISETP.GE.AND P3, PT, R3, UR49, PT ;  /* 0x0000003103007c0c */ /* 0x000fda000bf66270 */
[----:B------:R-:W2:Y:S04]  /*64d0*/  @!P3 LDS.128 R4, [R13] ;  /* 0x000000000d04b984 */ /* 0x000ea80000000c00 */
[----:B--2---:R-:W-:Y:S01]  /*64e0*/  @!P3 STG.E.128 desc[UR42][R10.64+0x40], R4 ;  /* 0x000040040a00b986 */ /* 0x004fe2000c101d2a */
[----:B------:R-:W-:-:S13]  /*64f0*/  ISETP.GE.AND P3, PT, R51, UR49, PT ;  /* 0x0000003133007c0c */ /* 0x000fda000bf66270 */
[----:B------:R-:W2:Y:S04]  /*6500*/  @!P3 LDS.128 R4, [R14+0x3000] ;  /* 0x003000000e04b984 */ /* 0x000ea80000000c00 */
        /* <DEDUP_REMOVED lines=10> */
[----:B------:R-:W-:-:S13]  /*65b0*/  ISETP.NE.AND P3, PT, R67, RZ, PT ;  /* 0x000000ff4300720c */ /* 0x000fda0003f65270 */
[----:B------:R-:W2:Y:S04]  /*65c0*/  @P3 LDS.128 R4, [R14+0x9000] ;  /* 0x009000000e043984 */ /* 0x000ea80000000c00 */
[----:B--2---:R-:W-:Y:S01]  /*65d0*/  @P3 STG.E.128 desc[UR42][R10.64+0x180], R4 ;  /* 0x000180040a003986 */ /* 0x004fe2000c101d2a */
[----:B------:R-:W-:-:S13]  /*65e0*/  ISETP.NE.AND P3, PT, R66, RZ, PT ;  /* 0x000000ff4200720c */ /* 0x000fda0003f65270 */
[----:B------:R-:W2:Y:S04]  /*65f0*/  @P3 LDS.128 R4, [R13+0x9000] ;  /* 0x009000000d043984 */ /* 0x000ea80000000c00 */
[----:B--2---:R2:W-:Y:S02]  /*6600*/  @P3 STG.E.128 desc[UR42][R10.64+0x1c0], R4 ;  /* 0x0001c0040a003986 */ /* 0x0045e4000c101d2a */
.L_x_12696:
[----:B------:R-:W-:Y:S05]  /*6610*/  BSYNC B0 ;  /* 0x0000000000007941 */ /* 0x000fea0003800000 */
.L_x_12695:
[----:B------:R-:W-:Y:S01]  /*6620*/  ISETP.GE.AND P3, PT, R156, R72, PT ;  /* 0x000000489c00720c */ /* 0x000fe20003f66270 */
[----:B------:R-:W-:-:S12]  /*6630*/  BSSY B0, `(.L_x_12697) ;  /* 0x0000024000007945 */ /* 0x000fd80003800000 */
[----:B------:R-:W-:Y:S05]  /*6640*/  @P3 BRA `(.L_x_12698) ;  /* 0x0000000000883947 */ /* 0x000fea0003800000 */
[----:B--2---:R-:W-:Y:S01]  /*6650*/  IADD3 R7, P3, R8, 0x40, RZ ;  /* 0x0000004008077810 */ /* 0x004fe20007f7e0ff */
        /* <DEDUP_REMOVED lines=32> */
[----:B--2---:R3:W-:Y:S02]  /*6860*/  @P3 STG.E.128 desc[UR42][R8.64+0x1c0], R4 ;  /* 0x0001c00408003986 */ /* 0x0047e4000c101d2a */
.L_x_12698:
[----:B------:R-:W-:Y:S05]  /*6870*/  BSYNC B0 ;  /* 0x0000000000007941 */ /* 0x000fea0003800000 */
.L_x_12697:
[----:B------:R-:W-:Y:S01]  /*6880*/  @!PT LDS RZ, [RZ] ;  /* 0x00000000fffff984 */ /* 0x000fe20000000800 */
[----:B------:R-:W-:Y:S01]  /*6890*/  @!PT LDS RZ, [RZ] ;  /* 0x00000000fffff984 */ /* 0x000fe20000000800 */
[----:B------:R-:W-:Y:S01]  /*68a0*/  @!PT LDS RZ, [RZ] ;  /* 0x00000000fffff984 */ /* 0x000fe20000000800 */
[----:B------:R-:W-:Y:S01]  /*68b0*/  @!PT LDS RZ, [RZ] ;  /* 0x00000000fffff984 */ /* 0x000fe20000000800 */
[----:B------:R4:W-:Y:S06]  /*68c0*/  MEMBAR.ALL.CTA ;  /* 0x0000000000007992 */ /* 0x0009ec0000008000 */
[----:B----4-:R-:W4:Y:S02]  /*68d0*/  FENCE.VIEW.ASYNC.S ;  /* 0x00000000000073c6 */ /* 0x010f240000000000 */
[----:B----4-:R4:W-:Y:S01]  /*68e0*/  BAR.SYNC.DEFER_BLOCKING R12, 0x80 ;  /* 0x0002000c0000751d */ /* 0x0109e20000010000 */
[----:B------:R-:W-:Y:S01]  /*68f0*/  ISETP.NE.AND P5, PT, R69, RZ, PT ;  /* 0x000000ff4500720c */ /* 0x000fe20003fa5270 */
[----:B------:R-:W-:-:S02]  /*6900*/  VIADD R23, R23, 0x1 ;  /* 0x0000000117177836 */ /* 0x000fc40000000000 */
[----:B01----:R-:W-:-:S03]  /*6910*/  @!P4 VIADD R68, R68, 0x324c0 ;  /* 0x000324c04444c836 */ /* 0x003fc60000000000 */
[C---:B------:R-:W-:Y:S02]  /*6920*/  ISETP.NE.AND P3, PT, R23.reuse, 0x2, PT ;  /* 0x000000021700780c */ /* 0x040fe40003f65270 */
[----:B------:R-:W-:Y:S02]  /*6930*/  @!P4 PRMT R68, RZ, 0x654, R68 ;  /* 0x00000654ff44c816 */ /* 0x000fe40000000044 */
[----:B--23--:R-:W-:Y:S02]  /*6940*/  SEL R5, RZ, 0x1, P3 ;  /* 0x00000001ff057807 */ /* 0x00cfe40001800000 */
[----:B------:R-:W-:Y:S02]  /*6950*/  SEL R23, R23, RZ, P3 ;  /* 0x000000ff17177207 */ /* 0x000fe40001800000 */
[----:B------:R-:W-:Y:S01]  /*6960*/  LOP3.LUT R158, R158, R5, RZ, 0x3c, !PT ;  /* 0x000000059e9e7212 */ /* 0x000fe200078e3cff */
[----:B------:R4:W-:Y:S01]  /*6970*/  @!P4 SYNCS.ARRIVE.TRANS64.RED.A1T0 RZ, [R68+URZ], RZ ;  /* 0x000000ff44ffc9a7 */ /* 0x0009e2000810043f */
[----:B------:R-:W-:Y:S05]  /*6980*/  @P5 BRA `(.L_x_12699) ;  /* 0xffffffc400505947 */ /* 0x000fea000383ffff */
[----:B------:R-:W0:Y:S01]  /*6990*/  S2R R4, SR_TID.X ;  /* 0x0000000000047919 */ /* 0x000e220000002100 */
[----:B------:R-:W-:Y:S02]  /*69a0*/  PLOP3.LUT P0, PT, PT, PT, PT, 0x8, 0x0 ;  /* 0x000000000000781c */ /* 0x000fe40003f0e170 */
[----:B0-----:R-:W-:-:S04]  /*69b0*/  SHF.R.U32.HI R4, RZ, 0x7, R4 ;  /* 0x00000007ff047819 */ /* 0x001fc80000011604 */
[----:B------:R-:W-:-:S13]  /*69c0*/  ISETP.NE.AND P5, PT, R4, 0x1, PT ;  /* 0x000000010400780c */ /* 0x000fda0003fa5270 */
[----:B------:R-:W-:Y:S06]  /*69d0*/  @!P5 BAR.ARV 0x9, 0x100 ;  /* 0x024400000000db1d */ /* 0x000fec0000002000 */
.L_x_12643:
[----:B------:R-:W0:Y:S01]  /*69e0*/  S2R R0, SR_TID.X ;  /* 0x0000000000007919 */ /* 0x000e220000002100 */
[----:B------:R-:W1:Y:S01]  /*69f0*/  LDC R19, c[0x0][0x448] ;  /* 0x00011200ff137b82 */ /* 0x000e620000000800 */
[----:B----4-:R-:W-:Y:S01]  /*6a00*/  IMAD.MOV.U32 R12, RZ, RZ, 0x3000 ;  /* 0x00003000ff0c7424 */ /* 0x010fe200078e00ff */
[----:B------:R-:W2:Y:S01]  /*6a10*/  S2R R3, SR_SWINHI ;  /* 0x0000000000037919 */ /* 0x000ea20000002f00 */
[----:B------:R-:W-:Y:S02]  /*6a20*/  IMAD.U32 R13, RZ, RZ, UR38 ;  /* 0x00000026ff0d7e24 */ /* 0x000fe4000f8e00ff */
[----:B------:R-:W-:Y:S01]  /*6a30*/  IMAD.MOV.U32 R14, RZ, RZ, 0x1 ;  /* 0x00000001ff0e7424 */ /* 0x000fe200078e00ff */
[----:B------:R-:W-:Y:S01]  /*6a40*/  STL [R1+0x70], R89 ;  /* 0x0000705901007387 */ /* 0x000fe20000100800 */
[----:B------:R-:W-:Y:S01]  /*6a50*/  IMAD.MOV.U32 R15, RZ, RZ, RZ ;  /* 0x000000ffff0f7224 */ /* 0x000fe200078e00ff */
[----:B------:R-:W3:Y:S01]  /*6a60*/  LDC R18, c[0x0][0xa80] ;  /* 0x0002a000ff127b82 */ /* 0x000ee20000000800 */
[----:B------:R-:W-:Y:S01]  /*6a70*/  IMAD.MOV.U32 R5, RZ, RZ, 0x100 ;  /* 0x00000100ff057424 */ /* 0x000fe200078e00ff */
[----:B------:R4:W-:Y:S01]  /*6a80*/  STL.64 [R1+0x18], R12 ;  /* 0x0000180c01007387 */ /* 0x0009e20000100a00 */
[----:B------:R-:W-:-:S02]  /*6a90*/  IMAD.MOV.U32 R6, RZ, RZ, 0x1 ;  /* 0x00000001ff067424 */ /* 0x000fc400078e00ff */
[----:B------:R-:W-:Y:S01]  /*6aa0*/  IMAD.MOV.U32 R7, RZ, RZ, RZ ;  /* 0x000000ffff077224 */ /* 0x000fe200078e00ff */
[----:B------:R1:W-:Y:S01]  /*6ab0*/  STL.64 [R1+0x60], R14 ;  /* 0x0000600e01007387 */ /* 0x0003e20000100a00 */
[----:B------:R-:W-:Y:S02]  /*6ac0*/  IMAD.MOV.U32 R8, RZ, RZ, 0xc000 ;  /* 0x0000c000ff087424 */ /* 0x000fe400078e00ff */
[----:B------:R-:W-:Y:S01]  /*6ad0*/  IMAD.U32 R9, RZ, RZ, UR38 ;  /* 0x00000026ff097e24 */ /* 0x000fe2000f8e00ff */
[----:B------:R-:W-:Y:S01]  /*6ae0*/  STL.128 [R1+0x230], RZ ;  /* 0x000230ff01007387 */ /* 0x000fe20000100c00 */
[----:B------:R-:W-:Y:S02]  /*6af0*/  IMAD.MOV.U32 R11, RZ, RZ, 0x100 ;  /* 0x00000100ff0b7424 */ /* 0x000fe400078e00ff */
[----:B------:R-:W-:Y:S01]  /*6b00*/  IMAD.U32 R34, RZ, RZ, UR37 ;  /* 0x00000025ff227e24 */ /* 0x000fe2000f8e00ff */
[----:B------:R-:W-:Y:S01]  /*6b10*/  STL.128 [R1+0x240], RZ ;  /* 0x000240ff01007387 */ /* 0x000fe20000100c00 */
[----:B------:R-:W-:-:S03]  /*6b20*/  IMAD.U32 R72, RZ, RZ, UR37 ;  /* 0x00000025ff487e24 */ /* 0x000fc6000f8e00ff */
[----:B------:R-:W-:Y:S02]  /*6b30*/  STL.128 [R1+0x260], RZ ;  /* 0x000260ff01007387 */ /* 0x000fe40000100c00 */
[----:B------:R-:W-:Y:S02]  /*6b40*/  IADD3 R72, P5, R72, 0x70, RZ ;  /* 0x0000007048487810 */ /* 0x000fe40007fbe0ff */
[----:B0-----:R-:W-:Y:S01]  /*6b50*/  LOP3.LUT R0, R0, 0x7f, RZ, 0xc0, !PT ;  /* 0x0000007f00007812 */ /* 0x001fe200078ec0ff */
[----:B------:R-:W-:Y:S03]  /*6b60*/  STL.128 [R1+0x270], RZ ;  /* 0x000270ff01007387 */ /* 0x000fe60000100c00 */
[----:B------:R-:W-:Y:S01]  /*6b70*/  ISETP.NE.AND P1, PT, R0, RZ, PT ;  /* 0x000000ff0000720c */ /* 0x000fe20003f25270 */
[----:B------:R-:W-:Y:S01]  /*6b80*/  STL.128 [R1+0x280], RZ ;  /* 0x000280ff01007387 */ /* 0x000fe20000100c00 */
[----:B------:R-:W-:-:S02]  /*6b90*/  MOV R26, R2 ;  /* 0x00000002001a7202 */ /* 0x000fc40000000f00 */
[----:B--2---:R-:W-:Y:S02]  /*6ba0*/  MOV R27, R3 ;  /* 0x00000003001b7202 */ /* 0x004fe40000000f00 */
[----:B------:R-:W-:Y:S01]  /*6bb0*/  SEL R4, RZ, 0x1, P1 ;  /* 0x00000001ff047807 */ /* 0x000fe20000800000 */
[----:B------:R-:W-:Y:S01]  /*6bc0*/  STL.128 [R1+0x290], RZ ;  /* 0x000290ff01007387 */ /* 0x000fe20000100c00 */
[C---:B----4-:R-:W-:Y:S02]  /*6bd0*/  IADD3 R12, P1, R26.reuse, 0x32430, RZ ;  /* 0x000324301a0c7810 */ /* 0x050fe40007f3e0ff */
[C---:B------:R-:W-:Y:S01]  /*6be0*/  IADD3 R0, P3, R26.reuse, 0x32450, RZ ;  /* 0x000324501a007810 */ /* 0x040fe20007f7e0ff */
[----:B------:R0:W-:Y:S01]  /*6bf0*/  STL.128 [R1+0x20], R4 ;  /* 0x0000200401007387 */ /* 0x0001e20000100c00 */
[C---:B------:R-:W-:Y:S01]  /*6c00*/  IADD3 R3, P4, R26.reuse, 0x32460, RZ ;  /* 0x000324601a037810 */ /* 0x040fe20007f9e0ff */
[----:B------:R-:W-:Y:S01]  /*6c10*/  IMAD.X R13, RZ, RZ, R27, P1 ;  /* 0x000000ffff0d7224 */ /* 0x000fe200008e061b */
[----:B-1----:R-:W-:Y:S01]  /*6c20*/  ISETP.NE.AND P1, PT, R19, 0x1, PT ;  /* 0x000000011300780c */ /* 0x002fe20003f25270 */
[----:B------:R-:W-:Y:S01]  /*6c30*/  IMAD.MOV.U32 R10, RZ, RZ, R4 ;  /* 0x000000ffff0a7224 */ /* 0x000fe200078e0004 */
[----:B------:R-:W-:Y:S01]  /*6c40*/  IADD3 R14, P2, R26, 0x32440, RZ ;  /* 0x000324401a0e7810 */ /* 0x000fe20007f5e0ff */
[----:B------:R-:W-:Y:S01]  /*6c50*/  STL.128 [R1+0x2a0], RZ ;  /* 0x0002a0ff01007387 */ /* 0x000fe20000100c00 */
[----:B------:R-:W-:-:S03]  /*6c60*/  IMAD.U32 R19, RZ, RZ, UR37 ;  /* 0x00000025ff137e24 */ /* 0x000fc6000f8e00ff */
[----:B------:R-:W-:Y:S01]  /*6c70*/  IMAD.X R15, RZ, RZ, R27, P2 ;  /* 0x000000ffff0f7224 */ /* 0x000fe200010e061b */
[----:B------:R-:W-:Y:S01]  /*6c80*/  STL.128 [R1+0x50], R8 ;  /* 0x0000500801007387 */ /* 0x000fe20000100c00 */
[----:B------:R-:W-:-:S03]  /*6c90*/  IADD3 R19, P2, R19, 0x230, RZ ;  /* 0x0000023013137810 */ /* 0x000fc60007f5e0ff */
[----:B------:R-:W-:Y:S01]  /*6ca0*/  STL.64 [R1+0x8], R12 ;  /* 0x0000080c01007387 */ /* 0x000fe20000100a00 */
[--C-:B0-----:R-:W-:Y:S02]  /*6cb0*/  IMAD.X R5, RZ, RZ, R27.reuse, P3 ;  /* 0x000000ffff057224 */ /* 0x101fe400018e061b */
[----:B------:R-:W-:Y:S01]  /*6cc0*/  IMAD.X R7, RZ, RZ, R27, P4 ;  /* 0x000000ffff077224 */ /* 0x000fe200020e061b */
[----:B------:R-:W-:Y:S01]  /*6cd0*/  STL.64 [R1+0x10], R14 ;  /* 0x0000100e01007387 */ /* 0x000fe20000100a00 */
[----:B------:R-:W-:Y:S01]  /*6ce0*/  IMAD.MOV.U32 R4, RZ, RZ, R0 ;  /* 0x000000ffff047224 */ /* 0x000fe200078e0000 */
[----:B------:R-:W-:Y:S01]  /*6cf0*/  IADD3 R34, P4, R34, 0x38, RZ ;  /* 0x0000003822227810 */ /* 0x000fe20007f9e0ff */
[----:B------:R-:W-:Y:S01]  /*6d00*/  IMAD.MOV.U32 R6, RZ, RZ, R3 ;  /* 0x000000ffff067224 */ /* 0x000fe200078e0003 */
[----:B------:R-:W-:Y:S01]  /*6d10*/  STL.64 [R1+0x30], R14 ;  /* 0x0000300e01007387 */ /* 0x000fe20000100a00 */
[----:B------:R-:W0:Y:S01]  /*6d20*/  @P1 LDC R3, c[0x0][0x44c] ;  /* 0x00011300ff031b82 */ /* 0x000e220000000800 */
[----:B------:R-:W-:-:S02]  /*6d30*/  VIADD R0, R194, 0x7f ;  /* 0x0000007fc2007836 */ /* 0x000fc40000000000 */
[----:B------:R-:W-:Y:S04]  /*6d40*/  STL.128 [R1+0x40], R4 ;  /* 0x0000400401007387 */ /* 0x000fe80000100c00 */
[----:B------:R1:W-:Y:S04]  /*6d50*/  STL.64 [R1+0x68], R6 ;  /* 0x0000680601007387 */ /* 0x0003e80000100a00 */
[----:B------:R-:W-:Y:S04]  /*6d60*/  STL.128 [R1+0x2b0], RZ ;  /* 0x0002b0ff01007387 */ /* 0x000fe80000100c00 */
[----:B------:R-:W-:Y:S01]  /*6d70*/  STL.128 [R1+0x2c0], RZ ;  /* 0x0002c0ff01007387 */ /* 0x000fe20000100c00 */
[----:B-1----:R-:W1:Y:S03]  /*6d80*/  @P1 LDC R6, c[0x0][0x450] ;  /* 0x00011400ff061b82 */ /* 0x002e660000000800 */
[----:B------:R-:W-:Y:S04]  /*6d90*/  STL.128 [R1+0x2d0], RZ ;  /* 0x0002d0ff01007387 */ /* 0x000fe80000100c00 */
[----:B------:R-:W-:Y:S01]  /*6da0*/  STL.128 [R1+0x2e0], RZ ;  /* 0x0002e0ff01007387 */ /* 0x000fe20000100c00 */
[----:B0-----:R-:W-:Y:S01]  /*6db0*/  @P1 IMAD.HI.U32 R3, R0, R3, RZ ;  /* 0x0000000300031227 */ /* 0x001fe200078e00ff */
[----:B------:R-:W0:Y:S02]  /*6dc0*/  LDC.64 R4, c[0x0][0xad8] ;  /* 0x0002b600ff047b82 */ /* 0x000e240000000a00 */
[----:B------:R-:W-:Y:S04]  /*6dd0*/  STL.128 [R1+0x2f0], RZ ;  /* 0x0002f0ff01007387 */ /* 0x000fe80000100c00 */
[----:B------:R-:W-:Y:S04]  /*6de0*/  STL.128 [R1+0x300], RZ ;  /* 0x000300ff01007387 */ /* 0x000fe80000100c00 */
[----:B------:R-:W-:Y:S04]  /*6df0*/  STL.128 [R1+0x310], RZ ;  /* 0x000310ff01007387 */ /* 0x000fe80000100c00 */
[----:B------:R-:W-:Y:S01]  /*6e00*/  STL.128 [R1+0x320], RZ ;  /* 0x000320ff01007387 */ /* 0x000fe20000100c00 */
[----:B-1----:R-:W-:-:S03]  /*6e10*/  @P1 SHF.R.U32.HI R0, RZ, R6, R3 ;  /* 0x00000006ff001219 */ /* 0x002fc60000011603 */
[----:B------:R-:W-:Y:S04]  /*6e20*/  STL.128 [R1+0x330], RZ ;  /* 0x000330ff01007387 */ /* 0x000fe80000100c00 */
[----:B------:R-:W-:Y:S01]  /*6e30*/  STL.128 [R1+0x340], RZ ;  /* 0x000340ff01007387 */ /* 0x000fe20000100c00 */
[----:B0-----:R-:W-:-:S03]  /*6e40*/  ISETP.GE.AND P6, PT, R5, 0x1, PT ;  /* 0x000000010500780c */ /* 0x001fc60003fc6270 */
        /* <DEDUP_REMOVED lines=18> */
[----:B------:R-:W-:Y:S04]  /*6f70*/  STL.64 [R1+0x38], RZ ;  /* 0x000038ff01007387 */ /* 0x000fe80000100a00 */
[----:B---3--:R0:W-:Y:S02]  /*6f80*/  STL [R1+0x250], R18 ;  /* 0x0002501201007387 */ /* 0x0081e40000100800 */
[----:B0-----:R-:W-:-:S05]  /*6f90*/  IMAD.U32 R18, RZ, RZ, UR37 ;  /* 0x00000025ff127e24 */ /* 0x001fca000f8e00ff */
[----:B------:R-:W-:Y:S01]  /*6fa0*/  IADD3 R18, P3, R18, 0x260, RZ ;  /* 0x0000026012127810 */ /* 0x000fe20007f7e0ff */
[----:B------:R-:W-:-:S12]  /*6fb0*/  @P0 BRA `(.L_x_12700) ;  /* 0x00000000000c0947 */ /* 0x000fd80003800000 */
[----:B------:R-:W0:Y:S01]  /*6fc0*/  FENCE.VIEW.ASYNC.G ;  /* 0x00000000000073c6 */ /* 0x000e220000000100 */
[----:B------:R-:W-:Y:S05]  /*6fd0*/  WARPSYNC.ALL ;  /* 0x0000000000007948 */ /* 0x000fea0003800000 */
[----:B0-----:R-:W-:Y:S06]  /*6fe0*/  BAR.ARV 0xc, 0x180 ;  /* 0x0306000000007b1d */ /* 0x001fec0000002000 */
.L_x_12700:
[----:B------:R-:W-:Y:S02]  /*6ff0*/  IMAD.IADD R3, R231, 0x1, R0 ;  /* 0x00000001e7037824 */ /* 0x000fe400078e0200 */
[----:B------:R-:W-:Y:S02]  /*7000*/  IMAD.X R47, RZ, RZ, UR36, P2 ;  /* 0x00000024ff2f7e24 */ /* 0x000fe400090e06ff */
[----:B------:R-:W-:Y:S02]  /*7010*/  IMAD.X R46, RZ, RZ, UR36, P3 ;  /* 0x00000024ff2e7e24 */ /* 0x000fe400098e06ff */
[----:B------:R-:W-:Y:S02]  /*7020*/  IMAD.X R39, RZ, RZ, UR36, P4 ;  /* 0x00000024ff277e24 */ /* 0x000fe4000a0e06ff */
[----:B------:R-:W-:Y:S02]  /*7030*/  IMAD.X R73, RZ, RZ, UR36, P5 ;  /* 0x00000024ff497e24 */ /* 0x000fe4000a8e06ff */
        /* <DEDUP_REMOVED lines=13> */
.L_x_12703:
[----:B------:R-:W-:-:S13]  /*7110*/  ISETP.NE.AND P0, PT, R5, 0x1, PT ;  /* 0x000000010500780c */ /* 0x000fda0003f05270 */
[----:B------:R-:W0:Y:S02]  /*7120*/  @P0 LDC.64 R6, c[0x0][0xae0] ;  /* 0x0002b800ff060b82 */ /* 0x000e240000000a00 */
[----:B0-----:R-:W-:-:S05]  /*7130*/  @P0 IMAD.HI.U32 R6, R0, R6, RZ ;  /* 0x0000000600060227 */ /* 0x001fca00078e00ff */
[----:B------:R-:W-:-:S07]  /*7140*/  @P0 SHF.R.U32.HI R0, RZ, R7, R6 ;  /* 0x00000007ff000219 */ /* 0x000fce0000011606 */
.L_x_12704:
[----:B------:R-:W-:Y:S05]  /*7150*/  BSYNC B0 ;  /* 0x0000000000007941 */ /* 0x000fea0003800000 */
.L_x_12702:
[----:B------:R-:W-:-:S05]  /*7160*/  IMAD R3, R0, R5, R5 ;  /* 0x0000000500037224 */ /* 0x000fca00078e0205 */
[----:B------:R-:W-:-:S07]  /*7170*/  VIMNMX R4, R4, R3, PT ;  /* 0x0000000304047248 */ /* 0x000fce0003fe0100 */
.L_x_12701:
[----:B------:R-:W0:Y:S01]  /*7180*/  @P1 LDC R3, c[0x0][0x44c] ;  /* 0x00011300ff031b82 */ /* 0x000e220000000800 */
[----:B------:R-:W-:Y:S01]  /*7190*/  VIADD R4, R4, 0x5f ;  /* 0x0000005f04047836 */ /* 0x000fe20000000000 */
[----:B------:R-:W-:Y:S01]  /*71a0*/  ULDC UR4, c[0x0][0xad4] ;  /* 0x0002b50000047ab9 */ /* 0x000fe20000000800 */
[----:B------:R-:W-:Y:S02]  /*71b0*/  IMAD.MOV.U32 R0, RZ, RZ, R194 ;  /* 0x000000ffff007224 */ /* 0x000fe400078e00c2 */
[----:B------:R-:W-:-:S03]  /*71c0*/  IMAD.HI R4, R4, 0x2aaaaaab, RZ ;  /* 0x2aaaaaab04047827 */ /* 0x000fc600078e02ff */
[----:B------:R-:W1:Y:S01]  /*71d0*/  @P1 LDC R7, c[0x0][0x450] ;  /* 0x00011400ff071b82 */ /* 0x000e620000000800 */
        /* <DEDUP_REMOVED lines=18> */
.L_x_12707:
[----:B------:R-:W-:-:S13]  /*7300*/  ISETP.NE.AND P0, PT, R5, 0x1, PT ;  /* 0x000000010500780c */ /* 0x000fda0003f05270 */
[----:B------:R-:W0:Y:S02]  /*7310*/  @P0 LDC.64 R6, c[0x0][0xae0] ;  /* 0x0002b800ff060b82 */ /* 0x000e240000000a00 */
[----:B0-----:R-:W-:-:S05]  /*7320*/  @P0 IMAD.HI.U32 R6, R0, R6, RZ ;  /* 0x0000000600060227 */ /* 0x001fca00078e00ff */
[----:B------:R-:W-:-:S07]  /*7330*/  @P0 SHF.R.U32.HI R0, RZ, R7, R6 ;  /* 0x00000007ff000219 */ /* 0x000fce0000011606 */
.L_x_12708:
[----:B------:R-:W-:Y:S05]  /*7340*/  BSYNC B0 ;  /* 0x0000000000007941 */ /* 0x000fea0003800000 */
.L_x_12706:
[----:B------:R-:W-:-:S05]  /*7350*/  IMAD R0, R0, R5, RZ ;  /* 0x0000000500007224 */ /* 0x000fca00078e02ff */
[----:B------:R-:W-:-:S07]  /*7360*/  VIMNMX R3, R3, R0, !PT ;  /* 0x0000000003037248 */ /* 0x000fce0007fe0100 */
.L_x_12705:
        /* <DEDUP_REMOVED lines=39> */
.L_x_12710:
[----:B------:R-:W-:Y:S05]  /*75e0*/  BSYNC B0 ;  /* 0x0000000000007941 */ /* 0x000fea0003800000 */
.L_x_12709:
[----:B------:R-:W-:Y:S01]  /*75f0*/  IMAD R189, R203, R204, R189 ;  /* 0x000000cccbbd7224 */ /* 0x000fe200078e02bd */
[----:B------:R-:W-:-:S04]  /*7600*/  PLOP3.LUT P0, PT, PT, PT, PT, 0x80, 0x0 ;  /* 0x000000000000781c */ /* 0x000fc80003f0f070 */
[----:B------:R-:W-:-:S04]  /*7610*/  VIADDMNMX R204, R189, R204, R45, PT ;  /* 0x000000ccbdcc7246 */ /* 0x000fc8000380012d */
[----:B------:R-:W-:-:S13]  /*7620*/  ISETP.GT.AND P1, PT, R204, R189, PT ;  /* 0x000000bdcc00720c */ /* 0x000fda0003f24270 */
[----:B------:R-:W-:Y:S05]  /*7630*/  @!P1 BRA `(.L_x_12711) ;  /* 0x0000025800149947 */ /* 0x000fea0003800000 */
[----:B------:R0:W-:Y:S01]  /*7640*/  STL.64 [R1+0x78], RZ ;  /* 0x000078ff01007387 */ /* 0x0001e20000100a00 */
[----:B------:R-:W-:Y:S01]  /*7650*/  IMAD.U32 R32, RZ, RZ, UR37 ;  /* 0x00000025ff207e24 */ /* 0x000fe2000f8e00ff */
[----:B------:R-:W-:Y:S01]  /*7660*/  UMOV UR4, 0xffffffff ;  /* 0xffffffff00047882 */ /* 0x000fe20000000000 */
[----:B------:R-:W-:Y:S02]  /*7670*/  IMAD.U32 R24, RZ, RZ, UR37 ;  /* 0x00000025ff187e24 */ /* 0x000fe4000f8e00ff */
[----:B------:R-:W-:Y:S01]  /*7680*/  IMAD.U32 R38, RZ, RZ, UR37 ;  /* 0x00000025ff267e24 */ /* 0x000fe2000f8e00ff */
[----:B------:R-:W-:Y:S02]  /*7690*/  IADD3 R32, P0, R32, 0xa8, RZ ;  /* 0x000000a820207810 */ /* 0x000fe40007f1e0ff */
[----:B------:R-:W-:Y:S02]  /*76a0*/  IADD3 R24, P1, R24, 0x78, RZ ;  /* 0x0000007818187810 */ /* 0x000fe40007f3e0ff */
[----:B------:R-:W-:Y:S01]  /*76b0*/  IADD3 R38, P2, R38, 0x80, RZ ;  /* 0x0000008026267810 */ /* 0x000fe20007f5e0ff */
[----:B------:R-:W-:-:S02]  /*76c0*/  IMAD.X R33, RZ, RZ, UR36, P0 ;  /* 0x00000024ff217e24 */ /* 0x000fc400080e06ff */
[----:B------:R-:W-:Y:S02]  /*76d0*/  IMAD.X R25, RZ, RZ, UR36, P1 ;  /* 0x00000024ff197e24 */ /* 0x000fe400088e06ff */
[----:B------:R-:W-:Y:S01]  /*76e0*/  IMAD.X R53, RZ, RZ, UR36, P2 ;  /* 0x00000024ff357e24 */ /* 0x000fe200090e06ff */
[----:B0-----:R-:W-:Y:S07]  /*76f0*/  BRA.DIV UR4, `(.L_x_12712) ;  /* 0x0000034204b87947 */ /* 0x001fee000b800000 */
[----:B------:R-:W2:Y:S04]  /*7700*/  LDL R0, [R1+0x518] ;  /* 0x0005180001007983 */ /* 0x000ea80000100800 */
[----:B--2---:R0:W1:Y:S02]  /*7710*/  SHFL.IDX PT, R14, R0, RZ, 0x1f ;  /* 0x00001fff000e7589 */ /* 0x00406400000e0000 */
.L_x_13056:
[----:B01----:R-:W-:Y:S01]  /*7720*/  LEA.HI R0, R14, R14, RZ, 0x1 ;  /* 0x0000000e0e007211 */ /* 0x003fe200078f08ff */
[C---:B------:R-:W-:Y:S01]  /*7730*/  VIADD R63, R2.reuse, 0x18400 ;  /* 0x00018400023f7836 */ /* 0x040fe20000000000 */
[----:B------:R-:W-:Y:S01]  /*7740*/  STL.128 [R1+0xb0], RZ ;  /* 0x0000b0ff01007387 */ /* 0x000fe20000100c00 */
[----:B------:R-:W-:Y:S01]  /*7750*/  VIADD R10, R2, 0x400 ;  /* 0x00000400020a7836 */ /* 0x000fe20000000000 */
[----:B------:R-:W-:Y:S01]  /*7760*/  LOP3.LUT R3, R0, 0x7fffe, RZ, 0xc0, !PT ;  /* 0x0007fffe00037812 */ /* 0x000fe200078ec0ff */
[----:B------:R-:W-:Y:S01]  /*7770*/  IMAD.MOV.U32 R4, RZ, RZ, 0x1 ;  /* 0x00000001ff047424 */ /* 0x000fe200078e00ff */
[----:B------:R-:W-:Y:S01]  /*7780*/  STL.128 [R1+0xc0], RZ ;  /* 0x0000c0ff01007387 */ /* 0x000fe20000100c00 */
[----:B------:R-:W-:Y:S01]  /*7790*/  IMAD.MOV.U32 R5, RZ, RZ, RZ ;  /* 0x000000ffff057224 */ /* 0x000fe200078e00ff */
[----:B------:R-:W-:Y:S01]  /*77a0*/  SHF.R.U32.HI R10, RZ, 0x4, R10 ;  /* 0x00000004ff0a7819 */ /* 0x000fe2000001160a */
[----:B------:R-:W-:Y:S01]  /*77b0*/  IMAD.IADD R0, R14, 0x1, -R3 ;  /* 0x000000010e007824 */ /* 0x000fe200078e0a03 */
[----:B------:R-:W-:Y:S01]  /*77c0*/  STL.128 [R1+0xd0], RZ ;  /* 0x0000d0ff01007387 */ /* 0x000fe20000100c00 */
[----:B------:R-:W-:Y:S01]  /*77d0*/  VIADD R3, R2, 0x1c400 ;  /* 0x0001c40002037836 */ /* 0x000fe20000000000 */
[----:B------:R-:W-:Y:S01]  /*77e0*/  LOP3.LUT R10, R10, 0x3fff, RZ, 0xc0, !PT ;  /* 0x00003fff0a0a7812 */ /* 0x000fe200078ec0ff */
[----:B------:R-:W-:Y:S01]  /*77f0*/  IMAD R0, R0, 0x2000, R63 ;  /* 0x0000200000007824 */ /* 0x000fe200078e023f */
[----:B------:R-:W-:Y:S01]  /*7800*/  STL.128 [R1+0xe0], RZ ;  /* 0x0000e0ff01007387 */ /* 0x000fe20000100c00 */
[----:B------:R-:W-:Y:S01]  /*7810*/  IMAD.MOV.U32 R6, RZ, RZ, 0x1 ;  /* 0x00000001ff067424 */ /* 0x000fe200078e00ff */
[----:B------:R-:W-:Y:S01]  /*7820*/  SHF.R.U32.HI R3, RZ, 0x4, R3 ;  /* 0x00000004ff037819 */ /* 0x000fe20000011603 */
[----:B------:R-:W-:Y:S01]  /*7830*/  VIADD R11, R0, 0xa000 ;  /* 0x0000a000000b7836 */ /* 0x000fe20000000000 */
[----:B------:R-:W-:Y:S01]  /*7840*/  SHF.R.U32.HI R0, RZ, 0x4, R0 ;  /* 0x00000004ff007819 */ /* 0x000fe20000011600 */
[----:B------:R-:W-:Y:S01]  /*7850*/  IMAD.MOV.U32 R7, RZ, RZ, RZ ;  /* 0x000000ffff077224 */ /* 0x000fe200078e00ff */
[----:B------:R-:W-:Y:S01]  /*7860*/  LOP3.LUT R3, R3, 0x3fff, RZ, 0xc0, !PT ;  /* 0x00003fff03037812 */ /* 0x000fe200078ec0ff */
[----:B------:R-:W-:Y:S01]  /*7870*/  IMAD.MOV.U32 R8, RZ, RZ, 0x1 ;  /* 0x00000001ff087424 */ /* 0x000fe200078e00ff */
[----:B------:R-:W-:Y:S01]  /*7880*/  SHF.R.U32.HI R11, RZ, 0x4, R11 ;  /* 0x00000004ff0b7819 */ /* 0x000fe2000001160b */
[----:B------:R-:W-:Y:S01]  /*7890*/  IMAD.MOV.U32 R9, RZ, RZ, RZ ;  /* 0x000000ffff097224 */ /* 0x000fe200078e00ff */
[----:B------:R-:W-:Y:S01]  /*78a0*/  LOP3.LUT R3, R3, 0x10000, RZ, 0xfc, !PT ;  /* 0x0001000003037812 */ /* 0x000fe200078efcff */
[----:B------:R0:W-:Y:S01]  /*78b0*/  STL.128 [R1+0x80], R4 ;  /* 0x0000800401007387 */ /* 0x0001e20000100c00 */
[----:B------:R-:W-:Y:S01]  /*78c0*/  LOP3.LUT R11, R11, 0x3fff, RZ, 0xc0, !PT ;  /* 0x00003fff0b0b7812 */ /* 0x000fe200078ec0ff */
[----:B------:R-:W-:Y:S01]  /*78d0*/  IMAD.U32 R40, RZ, RZ, UR37 ;  /* 0x00000025ff287e24 */ /* 0x000fe2000f8e00ff */
[----:B------:R-:W-:Y:S01]  /*78e0*/  LOP3.LUT R0, R0, 0x3fff, RZ, 0xc0, !PT ;  /* 0x00003fff00007812 */ /* 0x000fe200078ec0ff */
[----:B------:R1:W-:Y:S01]  /*78f0*/  STL.64 [R1+0x90], R8 ;  /* 0x0000900801007387 */ /* 0x0003e20000100a00 */
[----:B------:R-:W-:Y:S01]  /*7900*/  LOP3.LUT R11, R11, 0x10000, RZ, 0xfc, !PT ;  /* 0x000100000b0b7812 */ /* 0x000fe200078efcff */
[----:B------:R-:W-:Y:S01]  /*7910*/  IMAD.U32 R37, RZ, RZ, UR37 ;  /* 0x00000025ff257e24 */ /* 0x000fe2000f8e00ff */
[----:B------:R-:W-:Y:S01]  /*7920*/  IADD3 R40, P5, R40, 0x90, RZ ;  /* 0x0000009028287810 */ /* 0x000fe20007fbe0ff */
[----:B------:R-:W-:Y:S01]  /*7930*/  STL.128 [R1+0xf0], RZ ;  /* 0x0000f0ff01007387 */ /* 0x000fe20000100c00 */
[----:B------:R-:W-:Y:S01]  /*7940*/  IMAD.U32 R35, RZ, RZ, UR37 ;  /* 0x00000025ff237e24 */ /* 0x000fe2000f8e00ff */
[----:B------:R-:W-:Y:S01]  /*7950*/  BSSY B6, `(.L_x_12713) ;  /* 0x0000031000067945 */ /* 0x000fe20003800000 */
[----:B------:R-:W-:Y:S01]  /*7960*/  IADD3 R37, P0, R37, 0x88, RZ ;  /* 0x0000008825257810 */ /* 0x000fe20007f1e0ff */
[----:B------:R-:W-:Y:S01]  /*7970*/  STL.128 [R1+0x100], RZ ;  /* 0x000100ff01007387 */ /* 0x000fe20000100c00 */
[----:B------:R-:W-:Y:S01]  /*7980*/  IMAD.X R56, RZ, RZ, UR36, P5 ;  /* 0x00000024ff387e24 */ /* 0x000fe2000a8e06ff */
[----:B------:R-:W-:Y:S01]  /*7990*/  LOP3.LUT P5, RZ, R63, 0x1bf, RZ, 0xc0, !PT ;  /* 0x000001bf3fff7812 */ /* 0x000fe200078ac0ff */
[----:B------:R-:W-:Y:S01]  /*79a0*/  IMAD.U32 R58, RZ, RZ, UR37 ;  /* 0x00000025ff3a7e24 */ /* 0x000fe2000f8e00ff */
[C---:B0-----:R-:W-:Y:S01]  /*79b0*/  LOP3.LUT R6, R10.reuse, 0x3000000, RZ, 0xfc, !PT ;  /* 0x030000000a067812 */ /* 0x041fe200078efcff */
[----:B------:R-:W-:Y:S01]  /*79c0*/  IMAD.MOV.U32 R4, RZ, RZ, R3 ;  /* 0x000000ffff047224 */ /* 0x000fe200078e0003 */
[----:B------:R-:W-:Y:S01]  /*79d0*/  LOP3.LUT R10, R10, 0x10000, RZ, 0xfc, !PT ;  /* 0x000100000a0a7812 */ /* 0x000fe200078efcff */
[----:B------:R-:W-:Y:S01]  /*79e0*/  IMAD.MOV.U32 R5, RZ, RZ, 0x40000040 ;  /* 0x40000040ff057424 */ /* 0x000fe200078e00ff */
[----:B-1----:R-:W-:Y:S01]  /*79f0*/  LOP3.LUT R8, R0, 0x10000, RZ, 0xfc, !PT ;  /* 0x0001000000087812 */ /* 0x002fe200078efcff */
[----:B------:R-:W-:Y:S01]  /*7a00*/  IMAD.MOV.U32 R7, RZ, RZ, 0x40000040 ;  /* 0x40000040ff077424 */ /* 0x000fe200078e00ff */
[----:B------:R-:W-:Y:S01]  /*7a10*/  IADD3 R35, P4, R35, 0x98, RZ ;  /* 0x0000009823237810 */ /* 0x000fe20007f9e0ff */
[----:B------:R-:W-:Y:S01]  /*7a20*/  IMAD.MOV.U32 R9, RZ, RZ, 0x40000040 ;  /* 0x40000040ff097424 */ /* 0x000fe200078e00ff */
[----:B------:R-:W-:Y:S01]  /*7a30*/  IADD3 R58, P3, R58, 0xa0, RZ ;  /* 0x000000a03a3a7810 */ /* 0x000fe20007f7e0ff */
[----:B------:R-:W-:Y:S01]  /*7a40*/  IMAD.U32 R49, RZ, RZ, UR37 ;  /* 0x00000025ff317e24 */ /* 0x000fe2000f8e00ff */
[----:B------:R0:W-:Y:S01]  /*7a50*/  STL.128 [R1+0xa0], R4 ;  /* 0x0000a00401007387 */ /* 0x0001e20000100c00 */
[----:B------:R-:W-:-:S02]  /*7a60*/  IMAD.U32 R54, RZ, RZ, UR37 ;  /* 0x00000025ff367e24 */ /* 0x000fc4000f8e00ff */
[----:B------:R-:W-:Y:S01]  /*7a70*/  IMAD.U32 R45, RZ, RZ, UR37 ;  /* 0x00000025ff2d7e24 */ /* 0x000fe2000f8e00ff */
[----:B------:R1:W-:Y:S01]  /*7a80*/  STL.64 [R1+0x98], R8 ;  /* 0x0000980801007387 */ /* 0x0003e20000100a00 */
[----:B------:R-:W-:Y:S01]  /*7a90*/  IMAD.X R52, RZ, RZ, UR36, P0 ;  /* 0x00000024ff347e24 */ /* 0x000fe200080e06ff */
[----:B------:R-:W-:Y:S01]  /*7aa0*/  IADD3 R49, P2, R49, 0xb0, RZ ;  /* 0x000000b031317810 */ /* 0x000fe20007f5e0ff */
[----:B------:R-:W-:Y:S01]  /*7ab0*/  IMAD.X R48, RZ, RZ, UR36, P4 ;  /* 0x00000024ff307e24 */ /* 0x000fe2000a0e06ff */
[----:B------:R-:W-:Y:S01]  /*7ac0*/  IADD3 R54, P1, R54, 0x110, RZ ;  /* 0x0000011036367810 */ /* 0x000fe20007f3e0ff */
[----:B------:R-:W-:Y:S01]  /*7ad0*/  IMAD.X R57, RZ, RZ, UR36, P3 ;  /* 0x00000024ff397e24 */ /* 0x000fe200098e06ff */
[----:B------:R-:W-:Y:S01]  /*7ae0*/  IADD3 R45, P0, R45, 0x118, RZ ;  /* 0x000001182d2d7810 */ /* 0x000fe20007f1e0ff */
[----:B------:R-:W-:Y:S02]  /*7af0*/  IMAD.X R50, RZ, RZ, UR36, P2 ;  /* 0x00000024ff327e24 */ /* 0x000fe400090e06ff */
[----:B------:R-:W-:-:S02]  /*7b00*/  IMAD.X R55, RZ, RZ, UR36, P1 ;  /* 0x00000024ff377e24 */ /* 0x000fc400088e06ff */
[----:B------:R-:W-:Y:S02]  /*7b10*/  IMAD.X R43, RZ, RZ, UR36, P0 ;  /* 0x00000024ff2b7e24 */ /* 0x000fe400080e06ff */
[----:B0-----:R-:W-:Y:S02]  /*7b20*/  IMAD.MOV.U32 R6, RZ, RZ, R10 ;  /* 0x000000ffff067224 */ /* 0x001fe400078e000a */
[----:B------:R-:W-:-:S05]  /*7b30*/  IMAD.MOV.U32 R4, RZ, RZ, R11 ;  /* 0x000000ffff047224 */ /* 0x000fca00078e000b */
[----:B------:R1:W-:Y:S01]  /*7b40*/  STL.128 [R1+0x110], R4 ;  /* 0x0001100401007387 */ /* 0x0003e20000100c00 */
[----:B------:R-:W-:Y:S05]  /*7b50*/  @!P5 BRA `(.L_x_12714) ;  /* 0x000000000040d947 */ /* 0x000fea0003800000 */
[----:B------:R-:W-:Y:S01]  /*7b60*/  MOV R14, 0x0 ;  /* 0x00000000000e7802 */ /* 0x000fe20000000f00 */
[----:B------:R-:W-:Y:S01]  /*7b70*/  ULDC.64 UR4, c[0x4][0x118] ;  /* 0x0100460000047ab9 */ /* 0x000fe20000000a00 */
[----:B------:R-:W-:Y:S01]  /*7b80*/  ULDC.64 UR6, c[0x4][0x120] ;  /* 0x0100480000067ab9 */ /* 0x000fe20000000a00 */
[----:B-1----:R-:W-:Y:S02]  /*7b90*/  IMAD.U32 R4, RZ, RZ, UR4 ;  /* 0x00000004ff047e24 */ /* 0x002fe4000f8e00ff */
        /* <DEDUP_REMOVED lines=12> */
.L_x_12714:
[----:B------:R-:W-:Y:S05]  /*7c60*/  BSYNC B6 ;  /* 0x0000000000067941 */ /* 0x000fea0003800000 */
.L_x_12713:
[----:B------:R-:W0:Y:S01]  /*7c70*/  S2R R36, SR_TID.X ;  /* 0x0000000000247919 */ /* 0x000e220000002100 */
[----:B------:R-:W2:Y:S01]  /*7c80*/  LDC.64 R10, c[0x0][0xad0] ;  /* 0x0002b400ff0a7b82 */ /* 0x000ea20000000a00 */
[----:B------:R-:W-:Y:S02]  /*7c90*/  UIADD3 UR5, UP0, UR37, 0x120, URZ ;  /* 0x0000012025057890 */ /* 0x000fe4000ff1e03f */
[----:B------:R-:W-:Y:S01]  /*7ca0*/  IMAD.U32 R61, RZ, RZ, UR37 ;  /* 0x00000025ff3d7e24 */ /* 0x000fe2000f8e00ff */
[----:B------:R-:W-:Y:S01]  /*7cb0*/  STL.64 [R1+0x130], R24 ;  /* 0x0001301801007387 */ /* 0x000fe20000100a00 */
[----:B------:R-:W-:Y:S01]  /*7cc0*/  IMAD.U32 R41, RZ, RZ, UR37 ;  /* 0x00000025ff297e24 */ /* 0x000fe2000f8e00ff */
[----:B------:R-:W-:Y:S01]  /*7cd0*/  UIADD3.X UR6, URZ, UR36, URZ, UP0, !UPT ;  /* 0x000000243f067290 */ /* 0x000fe200087fe43f */
[----:B------:R-:W-:Y:S01]  /*7ce0*/  IMAD.U32 R42, RZ, RZ, UR37 ;  /* 0x00000025ff2a7e24 */ /* 0x000fe2000f8e00ff */
[----:B------:R-:W-:Y:S01]  /*7cf0*/  UIADD3 UR4, UP0, UR37, 0x16c, URZ ;  /* 0x0000016c25047890 */ /* 0x000fe2000ff1e03f */
[----:B------:R-:W3:Y:S01]  /*7d00*/  LDC.64 R14, c[0x0][0xad8] ;  /* 0x0002b600ff0e7b82 */ /* 0x000ee20000000a00 */
[----:B-1----:R-:W-:Y:S01]  /*7d10*/  IMAD.U32 R8, RZ, RZ, UR5 ;  /* 0x00000005ff087e24 */ /* 0x002fe2000f8e00ff */
[----:B------:R-:W-:Y:S01]  /*7d20*/  STL.64 [R1+0x120], R196 ;  /* 0x000120c401007387 */ /* 0x000fe20000100a00 */
[----:B------:R-:W-:Y:S01]  /*7d30*/  IMAD.U32 R9, RZ, RZ, UR6 ;  /* 0x00000006ff097e24 */ /* 0x000fe2000f8e00ff */
[----:B------:R-:W-:Y:S01]  /*7d40*/  UIADD3.X UR5, URZ, UR36, URZ, UP0, !UPT ;  /* 0x000000243f057290 */ /* 0x000fe200087fe43f */
[----:B------:R-:W-:Y:S01]  /*7d50*/  IMAD.U32 R12, RZ, RZ, UR4 ;  /* 0x00000004ff0c7e24 */ /* 0x000fe2000f8e00ff */
[----:B------:R-:W-:Y:S01]  /*7d60*/  STL.U8 [R1+0x138], RZ ;  /* 0x000138ff01007387 */ /* 0x000fe20000100000 */
[----:B------:R-:W-:Y:S01]  /*7d70*/  ULDC UR4, c[0x0][0x3f4] ;  /* 0x0000fd0000047ab9 */ /* 0x000fe20000000800 */
[----:B------:R-:W1:Y:S01]  /*7d80*/  LDC.64 R20, c[0x0][0xae0] ;  /* 0x0002b800ff147b82 */ /* 0x000e620000000a00 */
[----:B------:R-:W-:Y:S01]  /*7d90*/  ISETP.LT.AND P0, PT, RZ, UR4, PT ;  /* 0x00000004ff007c0c */ /* 0x000fe2000bf01270 */
[----:B------:R4:W-:Y:S01]  /*7da0*/  STL.64 [R1+0x128], R8 ;  /* 0x0001280801007387 */ /* 0x0009e20000100a00 */
[----:B------:R-:W-:Y:S01]  /*7db0*/  IMAD.U32 R13, RZ, RZ, UR5 ;  /* 0x00000005ff0d7e24 */ /* 0x000fe2000f8e00ff */
[----:B------:R-:W-:-:S02]  /*7dc0*/  IADD3 R61, P2, R61, 0x138, RZ ;  /* 0x000001383d3d7810 */ /* 0x000fc40007f5e0ff */
[----:B------:R-:W-:Y:S02]  /*7dd0*/  IADD3 R41, P3, R41, 0x128, RZ ;  /* 0x0000012829297810 */ /* 0x000fe40007f7e0ff */
[----:B------:R-:W1:Y:S01]  /*7de0*/  LDC R6, c[0x0][0x450] ;  /* 0x00011400ff067b82 */ /* 0x000e620000000800 */
[----:B--2---:R-:W-:Y:S01]  /*7df0*/  IMAD.MOV.U32 R30, RZ, RZ, R11 ;  /* 0x000000ffff1e7224 */ /* 0x004fe200078e000b */
[----:B------:R2:W-:Y:S01]  /*7e00*/  STL.64 [R1+0x170], R12 ;  /* 0x0001700c01007387 */ /* 0x0005e20000100a00 */
[----:B------:R-:W-:Y:S01]  /*7e10*/  IMAD.MOV.U32 R7, RZ, RZ, R10 ;  /* 0x000000ffff077224 */ /* 0x000fe200078e000a */
[----:B------:R-:W-:Y:S01]  /*7e20*/  IADD3 R42, P4, R42, 0x170, RZ ;  /* 0x000001702a2a7810 */ /* 0x000fe20007f9e0ff */
[----:B------:R-:W-:Y:S02]  /*7e30*/  IMAD.X R62, RZ, RZ, UR36, P2 ;  /* 0x00000024ff3e7e24 */ /* 0x000fe400090e06ff */
[----:B----4-:R-:W-:Y:S01]  /*7e40*/  IMAD.MOV.U32 R8, RZ, RZ, RZ ;  /* 0x000000ffff087224 */ /* 0x010fe200078e00ff */
[----:B------:R-:W4:Y:S01]  /*7e50*/  LDC.64 R4, c[0x0][0x448] ;  /* 0x00011200ff047b82 */ /* 0x000f220000000a00 */
[----:B---3--:R-:W-:-:S02]  /*7e60*/  IMAD.MOV.U32 R31, RZ, RZ, R14 ;  /* 0x000000ffff1f7224 */ /* 0x008fc400078e000e */
[----:B------:R-:W-:Y:S02]  /*7e70*/  IMAD.MOV.U32 R9, RZ, RZ, R15 ;  /* 0x000000ffff097224 */ /* 0x000fe400078e000f */
[----:B0-----:R-:W-:Y:S01]  /*7e80*/  VIADD R0, R36, 0xffffff80 ;  /* 0xffffff8024007836 */ /* 0x001fe20000000000 */
[----:B------:R2:W-:Y:S01]  /*7e90*/  STL.128 [R1+0x140], R28 ;  /* 0x0001401c01007387 */ /* 0x0005e20000100c00 */
[----:B------:R-:W-:Y:S02]  /*7ea0*/  IMAD.U32 R36, RZ, RZ, UR37 ;  /* 0x00000025ff247e24 */ /* 0x000fe4000f8e00ff */
[----:B-1----:R-:W-:Y:S01]  /*7eb0*/  IMAD.MOV.U32 R10, RZ, RZ, R20 ;  /* 0x000000ffff0a7224 */ /* 0x002fe200078e0014 */
[----:B------:R2:W-:Y:S01]  /*7ec0*/  STL [R1+0x480], R0 ;  /* 0x0004800001007387 */ /* 0x0005e20000100800 */
[----:B------:R-:W-:Y:S01]  /*7ed0*/  IMAD.MOV.U32 R11, RZ, RZ, R21 ;  /* 0x000000ffff0b7224 */ /* 0x000fe200078e0015 */
[----:B------:R-:W-:Y:S01]  /*7ee0*/  IADD3 R36, P1, R36, 0x13c, RZ ;  /* 0x0000013c24247810 */ /* 0x000fe20007f3e0ff */
[----:B------:R-:W-:Y:S01]  /*7ef0*/  IMAD.X R59, RZ, RZ, UR36, P3 ;  /* 0x00000024ff3b7e24 */ /* 0x000fe200098e06ff */
[----:B------:R2:W-:Y:S01]  /*7f00*/  STL [R1+0x13c], R0 ;  /* 0x00013c0001007387 */ /* 0x0005e20000100800 */
[----:B------:R-:W-:-:S02]  /*7f10*/  IMAD.X R60, RZ, RZ, UR36, P4 ;  /* 0x00000024ff3c7e24 */ /* 0x000fc4000a0e06ff */
[----:B------:R-:W-:Y:S01]  /*7f20*/  IMAD.X R51, RZ, RZ, UR36, P1 ;  /* 0x00000024ff337e24 */ /* 0x000fe200088e06ff */
[----:B------:R2:W-:Y:S04]  /*7f30*/  STL.128 [R1+0x150], R8 ;  /* 0x0001500801007387 */ /* 0x0005e80000100c00 */
[----:B----4-:R2:W-:Y:S01]  /*7f40*/  STL.128 [R1+0x160], R4 ;  /* 0x0001600401007387 */ /* 0x0105e20000100c00 */
[----:B------:R-:W-:Y:S05]  /*7f50*/  @P0 BRA `(.L_x_12715) ;  /* 0x0000000000400947 */ /* 0x000fea0003800000 */
        /* <DEDUP_REMOVED lines=10> */
.L_x_12718:
[----:B-1----:R1:W2:Y:S02]  /*8000*/  SYNCS.PHASECHK.TRANS64.TRYWAIT P0, [R2+URZ+0x32400], R3 ;  /* 0x03240003020075a7 */ /* 0x0022a4000800017f */
[----:B--2---:R-:W-:Y:S05]  /*8010*/  @!P0 NANOSLEEP.SYNCS 0x989680 ;  /* 0x009896800000895d */ /* 0x004fea0003900000 */
[----:B------:R-:W2:Y:S02]  /*8020*/  @!P0 SYNCS.PHASECHK.TRANS64 P0, [R2+URZ+0x32400], R3 ;  /* 0x03240003020085a7 */ /* 0x000ea4000800007f */
[----:B--2---:R-:W-:Y:S05]  /*8030*/  @!P0 BRA `(.L_x_12718) ;  /* 0xfffffffc00f08947 */ /* 0x004fea000383ffff */
.L_x_12717:
[----:B------:R-:W-:Y:S05]  /*8040*/  BSYNC B0 ;  /* 0x0000000000007941 */ /* 0x000fea0003800000 */
.L_x_12716:
[----:B------:R-:W-:Y:S05]  /*8050*/  BRA `(.L_x_12719) ;  /* 0x0000002c00a07947 */ /* 0x000fea0003800000 */
.L_x_12715:
[----:B------:R-:W-:Y:S01]  /*8060*/  LOP3.LUT P0, RZ, R63, 0x3ff, RZ, 0xc0, !PT ;  /* 0x000003ff3fff7812 */ /* 0x000fe2000780c0ff */
[----:B------:R-:W-:Y:S01]  /*8070*/  ULDC.64 UR4, c[0x0][0x3f8] ;  /* 0x0000fe0000047ab9 */ /* 0x000fe20000000a00 */
[----:B--2--5:R-:W-:Y:S01]  /*8080*/  SHF.R.S32.HI R5, RZ, 0x1f, R44 ;  /* 0x0000001fff057819 */ /* 0x024fe2000001142c */
        /* <DEDUP_REMOVED lines=27> */
.L_x_12721:
[----:B------:R-:W-:Y:S05]  /*8240*/  BSYNC B6 ;  /* 0x0000000000067941 */ /* 0x000fea0003800000 */
.L_x_12720:
        /* <DEDUP_REMOVED lines=39> */
.L_x_13062:
        /* <DEDUP_REMOVED lines=31> */
.L_x_12726:
[----:B------:R-:W-:Y:S05]  /*86b0*/  BSYNC B1 ;  /* 0x0000000000017941 */ /* 0x000fea0003800000 */
.L_x_12725:
[----:B-1---5:R-:W-:Y:S01]  /*86c0*/  IMAD.MOV.U32 R3, RZ, RZ, R24 ;  /* 0x000000ffff037224 */ /* 0x022fe200078e0018 */
[----:B------:R-:W-:Y:S01]  /*86d0*/  UMOV UR4, 0xffffffff ;  /* 0xffffffff00047882 */ /* 0x000fe20000000000 */
[----:B------:R-:W-:Y:S01]  /*86e0*/  IMAD.MOV.U32 R4, RZ, RZ, R25 ;  /* 0x000000ffff047224 */ /* 0x000fe200078e0019 */
[----:B------:R-:W-:Y:S01]  /*86f0*/  CS2R R20, SRZ ;  /* 0x0000000000147805 */ /* 0x000fe2000001ff00 */
[----:B------:R-:W-:Y:S01]  /*8700*/  IMAD.MOV.U32 R5, RZ, RZ, R30 ;  /* 0x000000ffff057224 */ /* 0x000fe200078e001e */
[----:B------:R-:W-:Y:S01]  /*8710*/  PRMT R70, R3, 0x7610, R70 ;  /* 0x0000761003467816 */ /* 0x000fe20000000046 */
        /* <DEDUP_REMOVED lines=17> */
.L_x_13068:
        /* <DEDUP_REMOVED lines=21> */
[C---:B------:R-:W-:Y:S01]  /*8980*/  @!P3 IMAD.SHL.U32 R9, R159.reuse, 0x2, RZ ;  /* 0x000000029f09b824 */ /* 0x040fe200078e00ff */
        /* <DEDUP_REMOVED lines=14> */
.L_x_12729:
[----:B------:R-:W-:Y:S05]  /*8a70*/  BSYNC B1 ;  /* 0x0000000000017941 */ /* 0x000fea0003800000 */
.L_x_12728:
[----:B------:R-:W1:Y:S01]  /*8a80*/  SYNCS.PHASECHK.TRANS64.TRYWAIT P0, [R2+URZ+0x32400], R63 ;  /* 0x0324003f020075a7 */ /* 0x000e62000800017f */
[----:B------:R-:W-:Y:S04]  /*8a90*/  BSSY B1, `(.L_x_12730) ;  /* 0x0000002000017945 */ /* 0x000fe80003800000 */
[----:B-1----:R-:W-:Y:S05]  /*8aa0*/  @!P0 BRA `(.L_x_12731) ;  /* 0x0000033000d88947 */ /* 0x002fea0003800000 */
.L_x_13069:
[----:B------:R-:W-:Y:S05]  /*8ab0*/  BSYNC B1 ;  /* 0x0000000000017941 */ /* 0x000fea0003800000 */
.L_x_12730:
[----:B0--3--:R-:W3:Y:S04]  /*8ac0*/  LDL R7, [R1+0x478] ;  /* 0x0004780001077983 */ /* 0x009ee80000100800 */
[----:B------:R-:W4:Y:S01]  /*8ad0*/  LDL R6, [R1+0x70] ;  /* 0x0000700001067983 */ /* 0x000f220000100800 */
[----:B-----5:R-:W-:Y:S01]  /*8ae0*/  IMAD.MOV.U32 R4, RZ, RZ, R21 ;  /* 0x000000ffff047224 */ /* 0x020fe200078e0015 */
[----:B------:R-:W-:Y:S01]  /*8af0*/  BSSY B1, `(.L_x_12732) ;  /* 0x0000081000017945 */ /* 0x000fe20003800000 */
[----:B------:R-:W-:-:S03]  /*8b00*/  IMAD.MOV.U32 R5, RZ, RZ, R8 ;  /* 0x000000ffff057224 */ /* 0x000fc600078e0008 */
[----:B------:R-:W-:Y:S01]  /*8b10*/  PRMT R14, R4, 0x7610, R14 ;  /* 0x00007610040e7816 */ /* 0x000fe2000000000e */
[----:B------:R-:W-:Y:S01]  /*8b20*/  IMAD.MOV.U32 R4, RZ, RZ, R11 ;  /* 0x000000ffff047224 */ /* 0x000fe200078e000b */
[----:B------:R-:W-:Y:S01]  /*8b30*/  PRMT R44, R5, 0x7610, R44 ;  /* 0x00007610052c7816 */ /* 0x000fe2000000002c */
[----:B------:R-:W-:-:S05]  /*8b40*/  IMAD.MOV.U32 R5, RZ, RZ, R12 ;  /* 0x000000ffff057224 */ /* 0x000fca00078e000c */
[----:B------:R-:W-:Y:S01]  /*8b50*/  PRMT R68, R5, 0x7610, R68 ;  /* 0x0000761005447816 */ /* 0x000fe20000000044 */
[C---:B---3--:R-:W-:Y:S01]  /*8b60*/  IMAD.SHL.U32 R0, R7.reuse, 0x40, RZ ;  /* 0x0000004007007824 */ /* 0x048fe200078e00ff */
[----:B------:R-:W-:Y:S01]  /*8b70*/  LOP3.LUT P1, RZ, R7, 0x4, RZ, 0xc0, !PT ;  /* 0x0000000407ff7812 */ /* 0x000fe2000782c0ff */
[----:B----4-:R-:W-:-:S03]  /*8b80*/  IMAD R6, R6, -0x80, R67 ;  /* 0xffffff8006067824 */ /* 0x010fc600078e0243 */
[----:B--2---:R-:W-:Y:S02]  /*8b90*/  LOP3.LUT R3, R0, 0x1c0, RZ, 0xc0, !PT ;  /* 0x000001c000037812 */ /* 0x004fe400078ec0ff */
[----:B------:R-:W-:Y:S01]  /*8ba0*/  PRMT R67, R4, 0x7610, R67 ;  /* 0x0000761004437816 */ /* 0x000fe20000000043 */
[----:B------:R-:W-:Y:S01]  /*8bb0*/  IMAD.MOV.U32 R4, RZ, RZ, R9 ;  /* 0x000000ffff047224 */ /* 0x000fe200078e0009 */
[----:B------:R-:W-:Y:S02]  /*8bc0*/  LOP3.LUT R0, R3, 0x18, R152, 0xf8, !PT ;  /* 0x0000001803007812 */ /* 0x000fe400078ef898 */
[----:B------:R-:W-:Y:S02]  /*8bd0*/  SHF.R.U32.HI R3, RZ, 0x3, R3 ;  /* 0x00000003ff037819 */ /* 0x000fe40000011603 */
[----:B------:R-:W-:Y:S01]  /*8be0*/  VIMNMX R15, R6, 0x80, PT ;  /* 0x00000080060f7848 */ /* 0x000fe20003fe0100 */
[----:B------:R-:W-:Y:S01]  /*8bf0*/  IMAD.MOV.U32 R6, RZ, RZ, R13 ;  /* 0x000000ffff067224 */ /* 0x000fe200078e000d */
[----:B------:R-:W-:Y:S01]  /*8c00*/  LOP3.LUT R3, R0, R3, RZ, 0x3c, !PT ;  /* 0x0000000300037212 */ /* 0x000fe200078e3cff */
[----:B------:R-:W-:Y:S01]  /*8c10*/  IMAD.MOV.U32 R0, RZ, RZ, R20 ;  /* 0x000000ffff007224 */ /* 0x000fe200078e0014 */
[----:B------:R-:W-:-:S02]  /*8c20*/  ISETP.GE.AND P0, PT, R22, R15, PT ;  /* 0x0000000f1600720c */ /* 0x000fc40003f06270 */
[----:B-1----:R-:W-:Y:S01]  /*8c30*/  PRMT R63, R4, 0x7610, R63 ;  /* 0x00007610043f7816 */ /* 0x002fe2000000003f */
[----:B------:R-:W-:Y:S01]  /*8c40*/  IMAD R3, R180, 0x200, R3 ;  /* 0x00000200b4037824 */ /* 0x000fe200078e0203 */
[----:B------:R-:W-:-:S03]  /*8c50*/  PRMT R66, R6, 0x7610, R66 ;  /* 0x0000761006427816 */ /* 0x000fc60000000042 */
[----:B------:R-:W-:Y:S02]  /*8c60*/  IMAD R2, R3, 0x2, R2 ;  /* 0x0000000203027824 */ /* 0x000fe400078e0202 */
[----:B------:R-:W-:Y:S02]  /*8c70*/  IMAD.MOV.U32 R3, RZ, RZ, R10 ;  /* 0x000000ffff037224 */ /* 0x000fe400078e000a */
[----:B------:R-:W-:-:S03]  /*8c80*/  VIADD R7, R2, 0x18400 ;  /* 0x0001840002077836 */ /* 0x000fc60000000000 */
[----:B------:R-:W-:Y:S01]  /*8c90*/  PRMT R69, R3, 0x7610, R69 ;  /* 0x0000761003457816 */ /* 0x000fe20000000045 */
[----:B------:R-:W-:Y:S02]  /*8ca0*/  VIADD R3, R2, 0x18440 ;  /* 0x0001844002037836 */ /* 0x000fe40000000000 */
[----:B------:R-:W-:Y:S01]  /*8cb0*/  @P1 VIADD R3, R7, 0xffffffc0 ;  /* 0xffffffc007031836 */ /* 0x000fe20000000000 */
[----:B------:R-:W-:Y:S06]  /*8cc0*/  @P0 BRA `(.L_x_12733) ;  /* 0x00000004008c0947 */ /* 0x000fec0003800000 */
        /* <DEDUP_REMOVED lines=51> */
.L_x_12735:
[----:B------:R-:W-:Y:S05]  /*9000*/  BSYNC B2 ;  /* 0x0000000000027941 */ /* 0x000fea0003800000 */
.L_x_12734:
        /* <DEDUP_REMOVED lines=46> */
[----:B------:R1:W-:Y:S02]  /*92f0*/  STS.128 [R3], R4 ;  /* 0x0000000403007388 */ /* 0x0003e40000000c00 */
.L_x_12733:
[----:B------:R-:W-:Y:S05]  /*9300*/  BSYNC B1 ;  /* 0x0000000000017941 */ /* 0x000fea0003800000 */
.L_x_12732:
[----:B------:R-:W-:-:S13]  /*9310*/  ISETP.GE.AND P0, PT, R156, R15, PT ;  /* 0x0000000f9c00720c */ /* 0x000fda0003f06270 */
[----:B------:R-:W-:Y:S05]  /*9320*/  @P0 BRA `(.L_x_12736) ;  /* 0x0000001800c80947 */ /* 0x000fea0003800000 */
[----:B01----:R-:W0:Y:S01]  /*9330*/  LDC R4, c[0x0][0x3f4] ;  /* 0x0000fd00ff047b82 */ /* 0x003e220000000800 */
        /* <DEDUP_REMOVED lines=25> */
[C---:B------:R-:W-:Y:S01]  /*94d0*/  FFMA.FTZ R28, R10.reuse, R15, -R25 ;  /* 0x0000000f0a1c7223 */ /* 0x040fe20000010819 */
[-C--:B------:R-:W-:Y:S01]  /*94e0*/  FMUL.FTZ R15, R13, R67.reuse ;  /* 0x000000430d0f7220 */ /* 0x080fe20000410000 */
        /* <DEDUP_REMOVED lines=23> */
.L_x_12738:
[----:B------:R-:W-:Y:S05]  /*9660*/  BSYNC B1 ;  /* 0x0000000000017941 */ /* 0x000fea0003800000 */
.L_x_12737:
        /* <DEDUP_REMOVED lines=48> */
.L_x_12723:
        /* <DEDUP_REMOVED lines=29> */
[----:B------:R-:W0:Y:S01]  /*9b40*/  LDC R69, c[0x0][0x3f4] ;  /* 0x0000fd00ff457b82 */ /* 0x000e220000000800 */
[----:B------:R-:W1:Y:S01]  /*9b50*/  SHFL.IDX PT, R5, R29, RZ, 0x1c1f ;  /* 0x001c1fff1d057589 */ /* 0x000e6200000e0000 */
[----:B------:R-:W-:-:S03]  /*9b60*/  IMAD R3, R28, R7, RZ ;  /* 0x000000071c037224 */ /* 0x000fc600078e02ff */
[----:B------:R-:W2:Y:S04]  /*9b70*/  SHFL.IDX PT, R4, R31, RZ, 0x1c1f ;  /* 0x001c1fff1f047589 */ /* 0x000ea800000e0000 */
[----:B------:R-:W3:Y:S04]  /*9b80*/  SHFL.IDX PT, R14, R44, RZ, 0x1c1f ;  /* 0x001c1fff2c0e7589 */ /* 0x000ee800000e0000 */
[----:B------:R-:W4:Y:S01]  /*9b90*/  SHFL.IDX PT, R6, R30, RZ, 0x1c1f ;  /* 0x001c1fff1e067589 */ /* 0x000f2200000e0000 */
[----:B0-----:R-:W-:-:S04]  /*9ba0*/  ISETP.GE.AND P0, PT, R152, R69, PT ;  /* 0x000000459800720c */ /* 0x001fc80003f06270 */
[----:B------:R-:W-:-:S13]  /*9bb0*/  ISETP.GE.OR P1, PT, R0, R3, P0 ;  /* 0x000000030000720c */ /* 0x000fda0000726670 */
[C---:B------:R-:W-:Y:S01]  /*9bc0*/  @!P1 IMAD.SHL.U32 R7, R152.reuse, 0x2, RZ ;  /* 0x0000000298079824 */ /* 0x040fe200078e00ff */
[----:B------:R-:W-:-:S04]  /*9bd0*/  @!P1 SHF.L.U64.HI R21, R152, 0x1, R153 ;  /* 0x0000000198159819 */ /* 0x000fc80000010299 */
[----:B-1----:R-:W-:-:S05]  /*9be0*/  @!P1 IADD3 R8, P2, R5, R7, RZ ;  /* 0x0000000705089210 */ /* 0x002fca0007f5e0ff */
[----:B--2---:R-:W-:Y:S01]  /*9bf0*/  @!P1 IMAD.X R9, R4, 0x1, R21, P2 ;  /* 0x0000000104099824 */ /* 0x004fe200010e0615 */
[----:B---3--:R-:W-:-:S05]  /*9c00*/  @!P1 IADD3 R4, P2, R14, R7, RZ ;  /* 0x000000070e049210 */ /* 0x008fca0007f5e0ff */
[----:B----4-:R-:W-:Y:S01]  /*9c10*/  @!P1 IMAD.X R5, R6, 0x1, R21, P2 ;  /* 0x0000000106059824 */ /* 0x010fe200010e0615 */
[----:B------:R-:W2:Y:S05]  /*9c20*/  @!P1 LD.E.128 R8, desc[UR42][R8.64] ;  /* 0x0000002a08089980 */ /* 0x000eaa000c101d00 */
[----:B------:R-:W3:Y:S01]  /*9c30*/  @!P1 LD.E.128 R4, desc[UR42][R4.64] ;  /* 0x0000002a04049980 */ /* 0x000ee2000c101d00 */
[----:B------:R-:W-:Y:S02]  /*9c40*/  CS2R R20, SRZ ;  /* 0x0000000000147805 */ /* 0x000fe4000001ff00 */
[----:B------:R-:W-:Y:S02]  /*9c50*/  CS2R R66, SRZ ;  /* 0x0000000000427805 */ /* 0x000fe4000001ff00 */
[----:B------:R-:W-:Y:S01]  /*9c60*/  CS2R R24, SRZ ;  /* 0x0000000000187805 */ /* 0x000fe2000001ff00 */
[----:B------:R-:W0:Y:S01]  /*9c70*/  SHFL.IDX PT, R29, R29, 0x1, 0x1c1f ;  /* 0x003c1f001d1d7f89 */ /* 0x000e2200000e0000 */
[----:B------:R-:W-:-:S03]  /*9c80*/  CS2R R64, SRZ ;  /* 0x0000000000407805 */ /* 0x000fc6000001ff00 */
[----:B------:R-:W1:Y:S04]  /*9c90*/  SHFL.IDX PT, R28, R31, 0x1, 0x1c1f ;  /* 0x003c1f001f1c7f89 */ /* 0x000e6800000e0000 */
[----:B------:R-:W4:Y:S04]  /*9ca0*/  SHFL.IDX PT, R30, R30, 0x1, 0x1c1f ;  /* 0x003c1f001e1e7f89 */ /* 0x000f2800000e0000 */
[----:B------:R5:W0:Y:S01]  /*9cb0*/  SHFL.IDX PT, R14, R44, 0x1, 0x1c1f ;  /* 0x003c1f002c0e7f89 */ /* 0x000a2200000e0000 */
[----:B--2---:R-:W-:Y:S02]  /*9cc0*/  @!P1 IMAD.MOV.U32 R20, RZ, RZ, R10 ;  /* 0x000000ffff149224 */ /* 0x004fe400078e000a */
[----:B------:R-:W-:-:S02]  /*9cd0*/  @!P1 IMAD.MOV.U32 R21, RZ, RZ, R11 ;  /* 0x000000ffff159224 */ /* 0x000fc400078e000b */
[----:B------:R-:W-:Y:S02]  /*9ce0*/  IMAD.MOV.U32 R10, RZ, RZ, R20 ;  /* 0x000000ffff0a7224 */ /* 0x000fe400078e0014 */
[----:B---3--:R-:W-:Y:S02]  /*9cf0*/  @!P1 IMAD.MOV.U32 R66, RZ, RZ, R4 ;  /* 0x000000ffff429224 */ /* 0x008fe400078e0004 */
[----:B------:R-:W-:Y:S01]  /*9d00*/  @!P1 IMAD.MOV.U32 R67, RZ, RZ, R5 ;  /* 0x000000ffff439224 */ /* 0x000fe200078e0005 */
[----:B------:R-:W-:Y:S01]  /*9d10*/  PRMT R63, R63, 0x5410, R10 ;  /* 0x000054103f3f7816 */ /* 0x000fe2000000000a */
[----:B------:R-:W-:Y:S02]  /*9d20*/  IMAD.MOV.U32 R11, RZ, RZ, R21 ;  /* 0x000000ffff0b7224 */ /* 0x000fe400078e0015 */
[----:B------:R-:W-:Y:S02]  /*9d30*/  @!P1 IMAD.MOV.U32 R24, RZ, RZ, R8 ;  /* 0x000000ffff189224 */ /* 0x000fe400078e0008 */
[----:B------:R-:W-:Y:S01]  /*9d40*/  @!P1 IMAD.MOV.U32 R25, RZ, RZ, R9 ;  /* 0x000000ffff199224 */ /* 0x000fe200078e0009 */
[----:B------:R-:W-:Y:S01]  /*9d50*/  PRMT R68, R68, 0x5410, R11 ;  /* 0x0000541044447816 */ /* 0x000fe2000000000b */
[----:B------:R-:W-:-:S02]  /*9d60*/  @!P1 IMAD.MOV.U32 R64, RZ, RZ, R6 ;  /* 0x000000ffff409224 */ /* 0x000fc400078e0006 */
[----:B------:R-:W-:Y:S02]  /*9d70*/  @!P1 IMAD.MOV.U32 R65, RZ, RZ, R7 ;  /* 0x000000ffff419224 */ /* 0x000fe400078e0007 */
        /* <DEDUP_REMOVED lines=12> */
[----:B01--45:R-:W-:-:S07]  /*9e40*/  PRMT R44, R44, 0x5410, R5 ;  /* 0x000054102c2c7816 */ /* 0x033fce0000000005 */
.L_x_13079:
[----:B------:R-:W2:Y:S01]  /*9e50*/  LDL R5, [R1+0x224] ;  /* 0x0002240001057983 */ /* 0x000ea20000100800 */
[----:B------:R-:W-:Y:S01]  /*9e60*/  VIADD R0, R0, 0x40 ;  /* 0x0000004000007836 */ /* 0x000fe20000000000 */
[----:B------:R-:W-:Y:S01]  /*9e70*/  BSSY B1, `(.L_x_12740) ;  /* 0x0000016000017945 */ /* 0x000fe20003800000 */
        /* <DEDUP_REMOVED lines=15> */
[-C--:B------:R-:W-:Y:S02]  /*9f70*/  IADD3 R4, P1, R29, R8.reuse, RZ ;  /* 0x000000081d047210 */ /* 0x080fe40007f3e0ff */
[----:B------:R-:W-:-:S03]  /*9f80*/  IADD3 R8, P2, R14, R8, RZ ;  /* 0x000000080e087210 */ /* 0x000fc60007f5e0ff */
[--C-:B------:R-:W-:Y:S02]  /*9f90*/  IMAD.X R5, R28, 0x1, R7.reuse, P1 ;  /* 0x000000011c057824 */ /* 0x100fe400008e0607 */
[----:B------:R-:W-:-:S04]  /*9fa0*/  IMAD.X R9, R30, 0x1, R7, P2 ;  /* 0x000000011e097824 */ /* 0x000fc800010e0607 */
[----:B------:R-:W5:Y:S04]  /*9fb0*/  LD.E.128 R4, desc[UR42][R4.64] ;  /* 0x0000002a04047980 */ /* 0x000f68000c101d00 */
[----:B------:R-:W5:Y:S02]  /*9fc0*/  LD.E.128 R8, desc[UR42][R8.64] ;  /* 0x0000002a08087980 */ /* 0x000f64000c101d00 */
.L_x_12741:
[----:B------:R-:W-:Y:S05]  /*9fd0*/  BSYNC B1 ;  /* 0x0000000000017941 */ /* 0x000fea0003800000 */
.L_x_12740:
[----:B------:R-:W0:Y:S01]  /*9fe0*/  SYNCS.PHASECHK.TRANS64.TRYWAIT P1, [R2+URZ+0x32400], R13 ;  /* 0x0324000d020075a7 */ /* 0x000e22000802017f */
[----:B------:R-:W-:Y:S04]  /*9ff0*/  BSSY B1, `(.L_x_12742) ;  /* 0x0000002000017945 */ /* 0x000fe80003800000 */
[----:B0-----:R-:W-:Y:S05]  /*a000*/  @!P1 BRA `(.L_x_12743) ;  /* 0x0000032000fc9947 */ /* 0x001fea0003800000 */
.L_x_13080:
[----:B------:R-:W-:Y:S05]  /*a010*/  BSYNC B1 ;  /* 0x0000000000017941 */ /* 0x000fea0003800000 */
.L_x_12742:
[----:B------:R-:W2:Y:S01]  /*a020*/  LDL R0, [R1+0x70] ;  /* 0x0000700001007983 */ /* 0x000ea20000100800 */
[----:B-----5:R-:W-:Y:S01]  /*a030*/  IMAD.MOV.U32 R12, RZ, RZ, R7 ;  /* 0x000000ffff0c7224 */ /* 0x020fe200078e0007 */
[----:B------:R-:W-:Y:S01]  /*a040*/  BSSY B1, `(.L_x_12744) ;  /* 0x000007b000017945 */ /* 0x000fe20003800000 */
[----:B0-----:R-:W-:Y:S02]  /*a050*/  IMAD.MOV.U32 R13, RZ, RZ, R10 ;  /* 0x000000ffff0d7224 */ /* 0x001fe400078e000a */
[----:B------:R-:W-:Y:S01]  /*a060*/  IMAD.MOV.U32 R14, RZ, RZ, R11 ;  /* 0x000000ffff0e7224 */ /* 0x000fe200078e000b */
[----:B------:R-:W-:Y:S01]  /*a070*/  PRMT R44, R12, 0x7610, R44 ;  /* 0x000076100c2c7816 */ /* 0x000fe2000000002c */
[----:B------:R-:W-:Y:S01]  /*a080*/  IMAD.MOV.U32 R12, RZ, RZ, R5 ;  /* 0x000000ffff0c7224 */ /* 0x000fe200078e0005 */
[----:B------:R-:W-:Y:S01]  /*a090*/  PRMT R76, R13, 0x7610, R76 ;  /* 0x000076100d4c7816 */ /* 0x000fe2000000004c */
[----:B------:R-:W-:Y:S01]  /*a0a0*/  IMAD.MOV.U32 R70, RZ, RZ, R9 ;  /* 0x000000ffff467224 */ /* 0x000fe200078e0009 */
[----:B------:R-:W-:-:S02]  /*a0b0*/  PRMT R75, R14, 0x7610, R75 ;  /* 0x000076100e4b7816 */ /* 0x000fc4000000004b */
[----:B------:R-:W-:Y:S01]  /*a0c0*/  PRMT R78, R12, 0x7610, R78 ;  /* 0x000076100c4e7816 */ /* 0x000fe2000000004e */
[----:B--2---:R-:W-:Y:S02]  /*a0d0*/  IMAD R3, R0, -0x80, R3 ;  /* 0xffffff8000037824 */ /* 0x004fe400078e0203 */
[----:B------:R-:W-:-:S03]  /*a0e0*/  IMAD.MOV.U32 R0, RZ, RZ, R6 ;  /* 0x000000ffff007224 */ /* 0x000fc600078e0006 */
[----:B------:R-:W-:-:S04]  /*a0f0*/  VIMNMX R3, R3, 0x80, PT ;  /* 0x0000008003037848 */ /* 0x000fc80003fe0100 */
[-C--:B------:R-:W-:Y:S02]  /*a100*/  ISETP.GE.OR P1, PT, R22, R3.reuse, P0 ;  /* 0x000000031600720c */ /* 0x080fe40000726670 */
[----:B------:R-:W-:Y:S01]  /*a110*/  ISETP.GE.OR P0, PT, R156, R3, P0 ;  /* 0x000000039c00720c */ /* 0x000fe20000706670 */
[----:B------:R-:W-:-:S05]  /*a120*/  IMAD.MOV.U32 R3, RZ, RZ, R4 ;  /* 0x000000ffff037224 */ /* 0x000fca00078e0004 */
[----:B------:R-:W-:Y:S01]  /*a130*/  PRMT R77, R3, 0x7610, R77 ;  /* 0x00007610034d7816 */ /* 0x000fe2000000004d */
[----:B------:R-:W-:-:S04]  /*a140*/  IMAD.MOV.U32 R3, RZ, RZ, R8 ;  /* 0x000000ffff037224 */ /* 0x000fc800078e0008 */
[----:B------:R-:W-:Y:S05]  /*a150*/  @P1 BRA `(.L_x_12745) ;  /* 0x0000000400a41947 */ /* 0x000fea0003800000 */
[----:B------:R-:W2:Y:S01]  /*a160*/  LDL R15, [R1+0x478] ;  /* 0x00047800010f7983 */ /* 0x000ea20000100800 */
[----:B------:R-:W-:Y:S01]  /*a170*/  IMAD.IADD R14, R152, 0x1, R69 ;  /* 0x00000001980e7824 */ /* 0x000fe200078e0245 */
[----:B------:R-:W-:Y:S02]  /*a180*/  SHF.R.U64 R80, R24, 0x10, R25 ;  /* 0x0000001018507819 */ /* 0x000fe40000001219 */
[----:B------:R-:W-:Y:S02]  /*a190*/  SHF.R.U64 R82, R66, 0x10, R67 ;  /* 0x0000001042527819 */ /* 0x000fe40000001243 */
[--C-:B------:R-:W-:Y:S02]  /*a1a0*/  SHF.R.U64 R24, R20, 0x10, R21.reuse ;  /* 0x0000001014187819 */ /* 0x100fe40000001215 */
[----:B------:R-:W-:Y:S02]  /*a1b0*/  SHF.R.U32.HI R20, RZ, 0x10, R21 ;  /* 0x00000010ff147819 */ /* 0x000fe40000011615 */
[----:B------:R-:W-:-:S02]  /*a1c0*/  SHF.R.U64 R85, R64, 0x10, R65 ;  /* 0x0000001040557819 */ /* 0x000fc40000001241 */
[----:B------:R-:W-:Y:S02]  /*a1d0*/  PRMT R82, R75, 0x5432, R82 ;  /* 0x000054324b527816 */ /* 0x000fe40000000052 */
[----:B------:R-:W-:Y:S02]  /*a1e0*/  SHF.R.U32.HI R81, RZ, 0x10, R25 ;  /* 0x00000010ff517819 */ /* 0x000fe40000011619 */
[C---:B------:R-:W-:Y:S02]  /*a1f0*/  PRMT R21, R63.reuse, 0x5432, R24 ;  /* 0x000054323f157816 */ /* 0x040fe40000000018 */
[----:B------:R-:W-:Y:S02]  /*a200*/  SHF.R.U32.HI R86, RZ, 0x10, R65 ;  /* 0x00000010ff567819 */ /* 0x000fe40000011641 */
[----:B------:R-:W-:Y:S02]  /*a210*/  PRMT R79, R63, 0x5410, R80 ;  /* 0x000054103f4f7816 */ /* 0x000fe40000000050 */
[----:B------:R-:W-:Y:S01]  /*a220*/  PRMT R85, R83, 0x5410, R85 ;  /* 0x0000541053557816 */ /* 0x000fe20000000055 */
[C---:B------:R-:W-:Y:S01]  /*a230*/  IMAD.U32 R83, R82.reuse, 0x10000, RZ ;  /* 0x0001000052537824 */ /* 0x040fe200078e00ff */
[----:B------:R-:W-:Y:S01]  /*a240*/  SHF.R.U32.HI R84, RZ, 0x10, R67 ;  /* 0x00000010ff547819 */ /* 0x000fe20000011643 */
[----:B------:R-:W-:Y:S01]  /*a250*/  IMAD.U32 R80, R79, 0x10000, RZ ;  /* 0x000100004f507824 */ /* 0x000fe200078e00ff */
[----:B------:R-:W-:-:S02]  /*a260*/  LOP3.LUT R82, R82, 0xffff0000, RZ, 0xc0, !PT ;  /* 0xffff000052527812 */ /* 0x000fc400078ec0ff */
[----:B------:R-:W-:Y:S02]  /*a270*/  PRMT R84, R76, 0x5432, R84 ;  /* 0x000054324c547816 */ /* 0x000fe40000000054 */
[----:B------:R-:W-:Y:S02]  /*a280*/  PRMT R81, R68, 0x5410, R81 ;  /* 0x0000541044517816 */ /* 0x000fe40000000051 */
[----:B------:R-:W-:Y:S02]  /*a290*/  LOP3.LUT R79, R79, 0xffff0000, RZ, 0xc0, !PT ;  /* 0xffff00004f4f7812 */ /* 0x000fe400078ec0ff */
[----:B------:R-:W-:Y:S02]  /*a2a0*/  PRMT R86, R44, 0x5432, R86 ;  /* 0x000054322c567816 */ /* 0x000fe40000000056 */
[----:B------:R-:W-:Y:S01]  /*a2b0*/  PRMT R20, R68, 0x5432, R20 ;  /* 0x0000543244147816 */ /* 0x000fe20000000014 */
[----:B--2---:R-:W-:-:S05]  /*a2c0*/  IMAD.SHL.U32 R12, R15, 0x40, RZ ;  /* 0x000000400f0c7824 */ /* 0x004fca00078e00ff */
[----:B------:R-:W-:-:S04]  /*a2d0*/  LOP3.LUT R15, R12, 0x1c0, RZ, 0xc0, !PT ;  /* 0x000001c00c0f7812 */ /* 0x000fc800078ec0ff */
[C---:B------:R-:W-:Y:S02]  /*a2e0*/  LOP3.LUT R12, R15.reuse, 0x38, R152, 0xf8, !PT ;  /* 0x000000380f0c7812 */ /* 0x040fe400078ef898 */
[----:B------:R-:W-:Y:S02]  /*a2f0*/  SHF.R.U32.HI R29, RZ, 0x3, R15 ;  /* 0x00000003ff1d7819 */ /* 0x000fe4000001160f */
[----:B------:R-:W-:Y:S02]  /*a300*/  LOP3.LUT R14, R15, 0x38, R14, 0xf8, !PT ;  /* 0x000000380f0e7812 */ /* 0x000fe400078ef80e */
[-C--:B------:R-:W-:Y:S02]  /*a310*/  LOP3.LUT R13, R12, R29.reuse, RZ, 0x3c, !PT ;  /* 0x0000001d0c0d7212 */ /* 0x080fe400078e3cff */
[----:B------:R-:W-:-:S03]  /*a320*/  LOP3.LUT R15, R14, R29, RZ, 0x3c, !PT ;  /* 0x0000001d0e0f7212 */ /* 0x000fc600078e3cff */
[C---:B------:R-:W-:Y:S02]  /*a330*/  IMAD R13, R180.reuse, 0x200, R13 ;  /* 0x00000200b40d7824 */ /* 0x040fe400078e020d */
[----:B------:R-:W-:Y:S02]  /*a340*/  IMAD R29, R180, 0x200, R15 ;  /* 0x00000200b41d7824 */ /* 0x000fe400078e020f */
[--C-:B------:R-:W-:Y:S02]  /*a350*/  IMAD R71, R13, 0x2, R2.reuse ;  /* 0x000000020d477824 */ /* 0x100fe400078e0202 */
[----:B------:R-:W-:-:S03]  /*a360*/  IMAD R74, R29, 0x2, R2 ;  /* 0x000000021d4a7824 */ /* 0x000fc600078e0202 */
[----:B------:R-:W0:Y:S04]  /*a370*/  LDS.128 R12, [R71+0x18400] ;  /* 0x01840000470c7984 */ /* 0x000e280000000c00 */
[----:B------:R-:W1:Y:S01]  /*a380*/  LDS.128 R28, [R74+0x18400] ;  /* 0x018400004a1c7984 */ /* 0x000e620000000c00 */
        /* <DEDUP_REMOVED lines=12> */
[----:B------:R-:W-:Y:S01]  /*a450*/  FMUL.FTZ R88, R28, R82 ;  /* 0x000000521c587220 */ /* 0x000fe20000410000 */
[----:B------:R-:W-:-:S02]  /*a460*/  IMAD.U32 R63, R13, 0x10000, RZ ;  /* 0x000100000d3f7824 */ /* 0x000fc400078e00ff */
[----:B------:R-:W-:Y:S01]  /*a470*/  FFMA.FTZ R87, R24, R80, -R87 ;  /* 0x0000005018577223 */ /* 0x000fe20000010857 */
[----:B------:R-:W-:Y:S02]  /*a480*/  IMAD.U32 R80, R84, 0x10000, RZ ;  /* 0x0001000054507824 */ /* 0x000fe400078e00ff */
[----:B------:R-:W-:Y:S01]  /*a490*/  FFMA.FTZ R83, R24, R83, R15 ;  /* 0x0000005318537223 */ /* 0x000fe2000001000f */
[----:B------:R-:W-:Y:S02]  /*a4a0*/  IMAD.U32 R15, R81, 0x10000, RZ ;  /* 0x00010000510f7824 */ /* 0x000fe400078e00ff */
[-C--:B------:R-:W-:Y:S01]  /*a4b0*/  FMUL.FTZ R28, R28, R79.reuse ;  /* 0x0000004f1c1c7220 */ /* 0x080fe20000410000 */
[----:B------:R-:W-:Y:S01]  /*a4c0*/  FMUL.FTZ R24, R66, R80 ;  /* 0x0000005042187220 */ /* 0x000fe20000410000 */
[----:B------:R-:W-:Y:S01]  /*a4d0*/  FFMA.FTZ R88, R25, R79, -R88 ;  /* 0x0000004f19587223 */ /* 0x000fe20000010858 */
[----:B------:R-:W-:Y:S01]  /*a4e0*/  LOP3.LUT R84, R84, 0xffff0000, RZ, 0xc0, !PT ;  /* 0xffff000054547812 */ /* 0x000fe200078ec0ff */
[-C--:B------:R-:W-:Y:S01]  /*a4f0*/  FMUL.FTZ R79, R66, R15.reuse ;  /* 0x0000000f424f7220 */ /* 0x080fe20000410000 */
[----:B------:R-:W-:Y:S01]  /*a500*/  FFMA.FTZ R66, R63, R15, -R24 ;  /* 0x0000000f3f427223 */ /* 0x000fe20000010818 */
[----:B------:R-:W-:Y:S01]  /*a510*/  LOP3.LUT R24, R81, 0xffff0000, RZ, 0xc0, !PT ;  /* 0xffff000051187812 */ /* 0x000fe200078ec0ff */
[----:B------:R-:W-:Y:S01]  /*a520*/  FFMA.FTZ R82, R25, R82, R28 ;  /* 0x0000005219527223 */ /* 0x000fe2000001001c */
[----:B------:R-:W-:Y:S01]  /*a530*/  LOP3.LUT R13, R13, 0xffff0000, RZ, 0xc0, !PT ;  /* 0xffff00000d0d7812 */ /* 0x000fe200078ec0ff */
[----:B------:R-:W-:Y:S01]  /*a540*/  FMUL.FTZ R28, R29, R84 ;  /* 0x000000541d1c7220 */ /* 0x000fe20000410000 */
[----:B------:R-:W-:-:S02]  /*a550*/  IMAD.U32 R67, R30, 0x10000, RZ ;  /* 0x000100001e437824 */ /* 0x000fc400078e00ff */
[----:B------:R-:W-:Y:S01]  /*a560*/  FFMA.FTZ R79, R63, R80, R79 ;  /* 0x000000503f4f7223 */ /* 0x000fe2000001004f */
[----:B------:R-:W-:Y:S02]  /*a570*/  IMAD.U32 R15, R21, 0x10000, RZ ;  /* 0x00010000150f7824 */ /* 0x000fe400078e00ff */
[-C--:B------:R-:W-:Y:S01]  /*a580*/  FMUL.FTZ R80, R29, R24.reuse ;  /* 0x000000181d507220 */ /* 0x080fe20000410000 */
[----:B------:R-:W-:Y:S01]  /*a590*/  FFMA.FTZ R29, R13, R24, -R28 ;  /* 0x000000180d1d7223 */ /* 0x000fe2000001081c */
[----:B------:R-:W-:Y:S01]  /*a5a0*/  IMAD.U32 R68, R31, 0x10000, RZ ;  /* 0x000100001f447824 */ /* 0x000fe200078e00ff */
[----:B------:R-:W-:Y:S01]  /*a5b0*/  LOP3.LUT R30, R30, 0xffff0000, RZ, 0xc0, !PT ;  /* 0xffff00001e1e7812 */ /* 0x000fe200078ec0ff */
[----:B------:R-:W-:Y:S01]  /*a5c0*/  IMAD.U32 R25, R85, 0x10000, RZ ;  /* 0x0001000055197824 */ /* 0x000fe200078e00ff */
[----:B------:R-:W-:Y:S01]  /*a5d0*/  LOP3.LUT R31, R31, 0xffff0000, RZ, 0xc0, !PT ;  /* 0xffff00001f1f7812 */ /* 0x000fe200078ec0ff */
[----:B------:R-:W-:Y:S02]  /*a5e0*/  IMAD.U32 R28, R86, 0x10000, RZ ;  /* 0x00010000561c7824 */ /* 0x000fe400078e00ff */
[----:B------:R-:W-:Y:S01]  /*a5f0*/  FMUL.FTZ R90, R67, R15 ;  /* 0x0000000f435a7220 */ /* 0x000fe20000410000 */
[----:B------:R-:W-:Y:S01]  /*a600*/  IMAD.U32 R24, R20, 0x10000, RZ ;  /* 0x0001000014187824 */ /* 0x000fe200078e00ff */
[----:B------:R-:W-:Y:S01]  /*a610*/  LOP3.LUT R85, R85, 0xffff0000, RZ, 0xc0, !PT ;  /* 0xffff000055557812 */ /* 0x000fe200078ec0ff */
[-C--:B------:R-:W-:Y:S01]  /*a620*/  FMUL.FTZ R63, R67, R25.reuse ;  /* 0x00000019433f7220 */ /* 0x080fe20000410000 */
[----:B------:R-:W-:Y:S01]  /*a630*/  LOP3.LUT R86, R86, 0xffff0000, RZ, 0xc0, !PT ;  /* 0xffff000056567812 */ /* 0x000fe200078ec0ff */
[----:B------:R-:W-:Y:S01]  /*a640*/  FFMA.FTZ R80, R13, R84, R80 ;  /* 0x000000540d507223 */ /* 0x000fe20000010050 */
[----:B------:R-:W-:Y:S01]  /*a650*/  LOP3.LUT R21, R21, 0xffff0000, RZ, 0xc0, !PT ;  /* 0xffff000015157812 */ /* 0x000fe200078ec0ff */
[----:B------:R-:W-:Y:S01]  /*a660*/  FMUL.FTZ R84, R68, R28 ;  /* 0x0000001c44547220 */ /* 0x000fe20000410000 */
[----:B------:R-:W-:Y:S01]  /*a670*/  LOP3.LUT R20, R20, 0xffff0000, RZ, 0xc0, !PT ;  /* 0xffff000014147812 */ /* 0x000fe200078ec0ff */
[----:B------:R-:W-:Y:S01]  /*a680*/  FFMA.FTZ R90, R64, R25, R90 ;  /* 0x00000019405a7223 */ /* 0x000fe2000001005a */
[----:B------:R-:W-:Y:S01]  /*a690*/  FMUL.FTZ R13, R30, R85 ;  /* 0x000000551e0d7220 */ /* 0x000fe20000410000 */
[C---:B------:R-:W-:Y:S01]  /*a6a0*/  FMUL.FTZ R25, R31.reuse, R86 ;  /* 0x000000561f197220 */ /* 0x040fe20000410000 */
[----:B------:R-:W-:Y:S01]  /*a6b0*/  FMUL.FTZ R68, R68, R24 ;  /* 0x0000001844447220 */ /* 0x000fe20000410000 */
[----:B------:R-:W-:Y:S01]  /*a6c0*/  FMUL.FTZ R30, R30, R21 ;  /* 0x000000151e1e7220 */ /* 0x000fe20000410000 */
[----:B------:R-:W-:Y:S01]  /*a6d0*/  FMUL.FTZ R31, R31, R20 ;  /* 0x000000141f1f7220 */ /* 0x000fe20000410000 */
[----:B------:R-:W-:Y:S01]  /*a6e0*/  FFMA.FTZ R63, R64, R15, -R63 ;  /* 0x0000000f403f7223 */ /* 0x000fe2000001083f */
[C---:B------:R-:W-:Y:S01]  /*a6f0*/  FFMA.FTZ R15, R65.reuse, R24, -R84 ;  /* 0x00000018410f7223 */ /* 0x040fe20000010854 */
        /* <DEDUP_REMOVED lines=15> */
.L_x_12745:
[----:B------:R-:W-:Y:S05]  /*a7f0*/  BSYNC B1 ;  /* 0x0000000000017941 */ /* 0x000fea0003800000 */
.L_x_12744:
[----:B------:R-:W-:Y:S02]  /*a800*/  PRMT R0, R0, 0x5410, R3 ;  /* 0x0000541000007816 */ /* 0x000fe40000000003 */
[----:B------:R-:W-:Y:S01]  /*a810*/  PRMT R25, R70, 0x7610, R25 ;  /* 0x0000761046197816 */ /* 0x000fe20000000019 */
[----:B------:R-:W-:Y:S06]  /*a820*/  @P0 BRA `(.L_x_12736) ;  /* 0x0000000400880947 */ /* 0x000fec0003800000 */
[----:B------:R-:W2:Y:S01]  /*a830*/  LDL R66, [R1+0x510] ;  /* 0x0005100001427983 */ /* 0x000ea20000100800 */
[----:B------:R-:W-:Y:S01]  /*a840*/  IMAD.IADD R69, R152, 0x1, R69 ;  /* 0x0000000198457824 */ /* 0x000fe200078e0245 */
[----:B------:R-:W-:Y:S02]  /*a850*/  SHF.R.U64 R24, R8, 0x10, R9 ;  /* 0x0000001008187819 */ /* 0x000fe40000001209 */
[----:B------:R-:W-:Y:S02]  /*a860*/  SHF.R.U64 R4, R4, 0x10, R5 ;  /* 0x0000001004047819 */ /* 0x000fe40000001205 */
[----:B0-----:R-:W-:Y:S02]  /*a870*/  LOP3.LUT R12, R190, 0x38, R69, 0xf8, !PT ;  /* 0x00000038be0c7812 */ /* 0x001fe400078ef845 */
[----:B------:R-:W-:Y:S02]  /*a880*/  SHF.R.U32.HI R63, RZ, 0x10, R9 ;  /* 0x00000010ff3f7819 */ /* 0x000fe40000011609 */
[----:B------:R-:W-:-:S02]  /*a890*/  LOP3.LUT R3, R12, R191, RZ, 0x3c, !PT ;  /* 0x000000bf0c037212 */ /* 0x000fc400078e3cff */
[----:B------:R-:W-:Y:S02]  /*a8a0*/  PRMT R24, R0, 0x5432, R24 ;  /* 0x0000543200187816 */ /* 0x000fe40000000018 */
[----:B------:R-:W-:Y:S01]  /*a8b0*/  SHF.R.U32.HI R21, RZ, 0x10, R5 ;  /* 0x00000010ff157819 */ /* 0x000fe20000011605 */
[----:B------:R-:W-:Y:S01]  /*a8c0*/  IMAD.IADD R3, R192, 0x1, R3 ;  /* 0x00000001c0037824 */ /* 0x000fe200078e0203 */
[----:B------:R-:W-:Y:S02]  /*a8d0*/  SHF.R.U64 R5, R6, 0x10, R7 ;  /* 0x0000001006057819 */ /* 0x000fe40000001207 */
[----:B------:R-:W-:Y:S01]  /*a8e0*/  PRMT R77, R77, 0x5410, R4 ;  /* 0x000054104d4d7816 */ /* 0x000fe20000000004 */
[----:B------:R-:W-:Y:S01]  /*a8f0*/  IMAD R2, R3, 0x2, R2 ;  /* 0x0000000203027824 */ /* 0x000fe200078e0202 */
[----:B------:R-:W-:Y:S02]  /*a900*/  SHF.R.U64 R3, R10, 0x10, R11 ;  /* 0x000000100a037819 */ /* 0x000fe4000000120b */
[----:B------:R-:W-:Y:S01]  /*a910*/  PRMT R63, R25, 0x5410, R63 ;  /* 0x00005410193f7816 */ /* 0x000fe2000000003f */
[----:B------:R-:W-:Y:S01]  /*a920*/  IMAD.U32 R25, R24, 0x10000, RZ ;  /* 0x0001000018197824 */ /* 0x000fe200078e00ff */
[----:B------:R-:W0:Y:S01]  /*a930*/  LDS.128 R28, [R2+0x18400] ;  /* 0x01840000021c7984 */ /* 0x000e220000000c00 */
[----:B------:R-:W-:-:S02]  /*a940*/  SHF.R.U32.HI R7, RZ, 0x10, R7 ;  /* 0x00000010ff077819 */ /* 0x000fc40000011607 */
[----:B------:R-:W-:Y:S02]  /*a950*/  SHF.R.U32.HI R10, RZ, 0x10, R11 ;  /* 0x00000010ff0a7819 */ /* 0x000fe4000001160b */
[----:B------:R-:W-:Y:S01]  /*a960*/  PRMT R78, R78, 0x5410, R21 ;  /* 0x000054104e4e7816 */ /* 0x000fe20000000015 */
[----:B------:R-:W-:Y:S01]  /*a970*/  IMAD.U32 R21, R77, 0x10000, RZ ;  /* 0x000100004d157824 */ /* 0x000fe200078e00ff */
[----:B------:R-:W-:Y:S02]  /*a980*/  PRMT R20, R0, 0x5410, R5 ;  /* 0x0000541000147816 */ /* 0x000fe40000000005 */
[----:B------:R-:W-:Y:S02]  /*a990*/  PRMT R76, R76, 0x5410, R3 ;  /* 0x000054104c4c7816 */ /* 0x000fe40000000003 */
[----:B------:R-:W-:Y:S02]  /*a9a0*/  PRMT R44, R44, 0x5410, R7 ;  /* 0x000054102c2c7816 */ /* 0x000fe40000000007 */
[----:B------:R-:W-:-:S02]  /*a9b0*/  PRMT R75, R75, 0x5410, R10 ;  /* 0x000054104b4b7816 */ /* 0x000fc4000000000a */
[----:B------:R-:W-:Y:S01]  /*a9c0*/  LOP3.LUT R24, R24, 0xffff0000, RZ, 0xc0, !PT ;  /* 0xffff000018187812 */ /* 0x000fe200078ec0ff */
[C---:B0-----:R-:W-:Y:S01]  /*a9d0*/  IMAD.U32 R8, R28.reuse, 0x10000, RZ ;  /* 0x000100001c087824 */ /* 0x041fe200078e00ff */
[----:B------:R-:W-:Y:S01]  /*a9e0*/  LOP3.LUT R9, R28, 0xffff0000, RZ, 0xc0, !PT ;  /* 0xffff00001c097812 */ /* 0x000fe200078ec0ff */
[----:B------:R-:W-:Y:S01]  /*a9f0*/  IMAD.U32 R11, R30, 0x10000, RZ ;  /* 0x000100001e0b7824 */ /* 0x000fe200078e00ff */
[C---:B------:R-:W-:Y:S01]  /*aa00*/  LOP3.LUT R28, R29.reuse, 0xffff0000, RZ, 0xc0, !PT ;  /* 0xffff00001d1c7812 */ /* 0x040fe200078ec0ff */
[----:B------:R-:W-:Y:S01]  /*aa10*/  FMUL.FTZ R65, R8, R25 ;  /* 0x0000001908417220 */ /* 0x000fe20000410000 */
[----:B------:R-:W-:Y:S02]  /*aa20*/  IMAD.U32 R10, R29, 0x10000, RZ ;  /* 0x000100001d0a7824 */ /* 0x000fe400078e00ff */
[C---:B------:R-:W-:Y:S01]  /*aa30*/  IMAD.U32 R29, R63.reuse, 0x10000, RZ ;  /* 0x000100003f1d7824 */ /* 0x040fe200078e00ff */
[----:B------:R-:W-:-:S03]  /*aa40*/  LOP3.LUT R63, R63, 0xffff0000, RZ, 0xc0, !PT ;  /* 0xffff00003f3f7812 */ /* 0x000fc600078ec0ff */
[----:B------:R-:W-:Y:S01]  /*aa50*/  FMUL.FTZ R67, R10, R29 ;  /* 0x0000001d0a437220 */ /* 0x000fe20000410000 */
[----:B--2---:R-:W0:Y:S02]  /*aa60*/  LDS.128 R12, [R66+0x18400] ;  /* 0x01840000420c7984 */ /* 0x004e240000000c00 */
        /* <DEDUP_REMOVED lines=9> */
[----:B------:R-:W-:Y:S01]  /*ab00*/  LOP3.LUT R13, R30, 0xffff0000, RZ, 0xc0, !PT ;  /* 0xffff00001e0d7812 */ /* 0x000fe200078ec0ff */
[-C--:B------:R-:W-:Y:S01]  /*ab10*/  FFMA.FTZ R65, R0, R21.reuse, -R65 ;  /* 0x0000001500417223 */ /* 0x080fe20000010841 */
[----:B------:R-:W-:Y:S01]  /*ab20*/  LOP3.LUT R30, R31, 0xffff0000, RZ, 0xc0, !PT ;  /* 0xffff00001f1e7812 */ /* 0x000fe200078ec0ff */
[----:B------:R-:W-:Y:S01]  /*ab30*/  FMUL.FTZ R31, R8, R21 ;  /* 0x00000015081f7220 */ /* 0x000fe20000410000 */
[----:B------:R-:W-:-:S02]  /*ab40*/  IMAD.U32 R21, R78, 0x10000, RZ ;  /* 0x000100004e157824 */ /* 0x000fc400078e00ff */
[----:B------:R-:W-:Y:S02]  /*ab50*/  IMAD.U32 R8, R75, 0x10000, RZ ;  /* 0x000100004b087824 */ /* 0x000fe400078e00ff */
[----:B------:R-:W-:Y:S01]  /*ab60*/  FFMA.FTZ R31, R0, R25, R31 ;  /* 0x00000019001f7223 */ /* 0x000fe2000001001f */
[----:B------:R-:W-:Y:S02]  /*ab70*/  IMAD.U32 R0, R44, 0x10000, RZ ;  /* 0x000100002c007824 */ /* 0x000fe400078e00ff */
[-C--:B------:R-:W-:Y:S01]  /*ab80*/  FMUL.FTZ R25, R10, R21.reuse ;  /* 0x000000150a197220 */ /* 0x080fe20000410000 */
[C---:B------:R-:W-:Y:S01]  /*ab90*/  FMUL.FTZ R10, R15.reuse, R8 ;  /* 0x000000080f0a7220 */ /* 0x040fe20000410000 */
[C---:B------:R-:W-:Y:S01]  /*aba0*/  FFMA.FTZ R67, R4.reuse, R21, -R67 ;  /* 0x0000001504437223 */ /* 0x040fe20000010843 */
[-C--:B------:R-:W-:Y:S01]  /*abb0*/  FMUL.FTZ R21, R15, R0.reuse ;  /* 0x000000000f157220 */ /* 0x080fe20000410000 */
[----:B------:R-:W-:Y:S01]  /*abc0*/  FFMA.FTZ R25, R4, R29, R25 ;  /* 0x0000001d04197223 */ /* 0x000fe20000010019 */
[----:B------:R-:W-:Y:S01]  /*abd0*/  FFMA.FTZ R15, R7, R0, -R10 ;  /* 0x00000000070f7223 */ /* 0x000fe2000001080a */
[----:B------:R-:W-:Y:S01]  /*abe0*/  LOP3.LUT R0, R77, 0xffff0000, RZ, 0xc0, !PT ;  /* 0xffff00004d007812 */ /* 0x000fe200078ec0ff */
[----:B------:R-:W-:Y:S01]  /*abf0*/  FFMA.FTZ R21, R7, R8, R21 ;  /* 0x0000000807157223 */ /* 0x000fe20000010015 */
[----:B------:R-:W-:Y:S01]  /*ac00*/  LOP3.LUT R7, R78, 0xffff0000, RZ, 0xc0, !PT ;  /* 0xffff00004e077812 */ /* 0x000fe200078ec0ff */
[----:B------:R-:W-:Y:S01]  /*ac10*/  FMUL.FTZ R4, R9, R24 ;  /* 0x0000001809047220 */ /* 0x000fe20000410000 */
[----:B------:R-:W-:Y:S01]  /*ac20*/  LOP3.LUT R75, R75, 0xffff0000, RZ, 0xc0, !PT ;  /* 0xffff00004b4b7812 */ /* 0x000fe200078ec0ff */
        /* <DEDUP_REMOVED lines=17> */
[C---:B------:R-:W-:Y:S01]  /*ad40*/  FMUL.FTZ R5, R13.reuse, R76 ;  /* 0x0000004c0d057220 */ /* 0x040fe20000410000 */
[-C--:B------:R-:W-:Y:S01]  /*ad50*/  FMUL.FTZ R13, R13, R20.reuse ;  /* 0x000000140d0d7220 */ /* 0x080fe20000410000 */
[----:B------:R-:W-:Y:S01]  /*ad60*/  F2FP.BF16.F32.PACK_AB R4, R8, R65 ;  /* 0x000000410804723e */ /* 0x000fe200000010ff */
        /* <DEDUP_REMOVED lines=14> */
.L_x_12736:
[----:B------:R-:W-:Y:S05]  /*ae50*/  BSYNC B0 ;  /* 0x0000000000007941 */ /* 0x000fea0003800000 */
.L_x_12722:
        /* <DEDUP_REMOVED lines=8> */
.L_x_12719:
[----:B------:R-:W4:Y:S01]  /*aee0*/  S2R R0, SR_TID.X ;  /* 0x0000000000007919 */ /* 0x000f220000002100 */
[----:B------:R-:W-:Y:S05]  /*aef0*/  WARPSYNC.ALL ;  /* 0x0000000000007948 */ /* 0x000fea0003800000 */
[----:B----4-:R-:W-:-:S05]  /*af00*/  SHF.R.U32.HI R0, RZ, 0x7, R0 ;  /* 0x00000007ff007819 */ /* 0x010fca0000011600 */
[----:B------:R-:W-:Y:S02]  /*af10*/  VIADD R0, R0, 0x8 ;  /* 0x0000000800007836 */ /* 0x000fe40000000000 */
[----:B0123--:R-:W-:Y:S01]  /*af20*/  IMAD.MOV.U32 R4, RZ, RZ, R38 ;  /* 0x000000ffff047224 */ /* 0x00ffe200078e0026 */
[----:B------:R-:W-:Y:S01]  /*af30*/  UIADD3 UR4, UP0, UR37, 0x228, URZ ;  /* 0x0000022825047890 */ /* 0x000fe2000ff1e03f */
[----:B------:R-:W-:Y:S01]  /*af40*/  IMAD.MOV.U32 R5, RZ, RZ, R53 ;  /* 0x000000ffff057224 */ /* 0x000fe200078e0035 */
[----:B------:R0:W-:Y:S01]  /*af50*/  BAR.SYNC.DEFER_BLOCKING R0, 0x100 ;  /* 0x000400000000751d */ /* 0x0001e20000010000 */
[----:B------:R-:W-:Y:S01]  /*af60*/  IMAD.MOV.U32 R6, RZ, RZ, R61 ;  /* 0x000000ffff067224 */ /* 0x000fe200078e003d */
[----:B------:R-:W-:Y:S01]  /*af70*/  UIADD3.X UR5, URZ, UR36, URZ, UP0, !UPT ;  /* 0x000000243f057290 */ /* 0x000fe200087fe43f */
[----:B------:R-:W-:Y:S01]  /*af80*/  IMAD.MOV.U32 R7, RZ, RZ, R62 ;  /* 0x000000ffff077224 */ /* 0x000fe200078e003e */
[----:B------:R-:W-:Y:S01]  /*af90*/  MOV R228, 0xb2b0 ;  /* 0x0000b2b000e47802 */ /* 0x000fe20000000f00 */
[----:B------:R-:W-:Y:S01]  /*afa0*/  IMAD.U32 R9, RZ, RZ, UR48 ;  /* 0x00000030ff097e24 */ /* 0x000fe2000f8e00ff */
[----:B------:R-:W-:Y:S01]  /*afb0*/  BSSY B0, `(.L_x_12746) ;  /* 0x0000030000007945 */ /* 0x000fe20003800000 */
[----:B------:R-:W-:Y:S01]  /*afc0*/  IMAD.U32 R8, RZ, RZ, UR4 ;  /* 0x00000004ff087e24 */ /* 0x000fe2000f8e00ff */
[----:B------:R1:W-:Y:S01]  /*afd0*/  STL.128 [R1+0x180], R4 ;  /* 0x0001800401007387 */ /* 0x0003e20000100c00 */
[----:B0-----:R-:W-:-:S02]  /*afe0*/  IMAD.U32 R0, RZ, RZ, UR46 ;  /* 0x0000002eff007e24 */ /* 0x001fc4000f8e00ff */
[----:B------:R-:W-:Y:S01]  /*aff0*/  IMAD.MOV.U32 R24, RZ, RZ, R58 ;  /* 0x000000ffff187224 */ /* 0x000fe200078e003a */
[----:B------:R-:W-:Y:S01]  /*b000*/  STL.64 [R1+0x210], R32 ;  /* 0x0002102001007387 */ /* 0x000fe20000100a00 */
[----:B------:R-:W-:Y:S02]  /*b010*/  IMAD.MOV.U32 R25, RZ, RZ, R57 ;  /* 0x000000ffff197224 */ /* 0x000fe400078e0039 */
[----:B------:R-:W-:Y:S02]  /*b020*/  IMAD.U32 R2, RZ, RZ, UR39 ;  /* 0x00000027ff027e24 */ /* 0x000fe4000f8e00ff */
[----:B------:R-:W-:Y:S01]  /*b030*/  IMAD.U32 R3, RZ, RZ, UR47 ;  /* 0x0000002fff037e24 */ /* 0x000fe2000f8e00ff */
[----:B------:R-:W-:Y:S04]  /*b040*/  STL.128 [R1+0x1a0], R24 ;  /* 0x0001a01801007387 */ /* 0x000fe80000100c00 */
[----:B------:R0:W-:Y:S01]  /*b050*/  STL.64 [R1+0x178], R2 ;  /* 0x0001780201007387 */ /* 0x0001e20000100a00 */
[----:B-1----:R-:W-:-:S02]  /*b060*/  IMAD.MOV.U32 R4, RZ, RZ, R40 ;  /* 0x000000ffff047224 */ /* 0x002fc400078e0028 */
[----:B------:R-:W-:Y:S02]  /*b070*/  IMAD.MOV.U32 R5, RZ, RZ, R56 ;  /* 0x000000ffff057224 */ /* 0x000fe400078e0038 */
[----:B------:R-:W-:Y:S02]  /*b080*/  IMAD.MOV.U32 R6, RZ, RZ, R54 ;  /* 0x000000ffff067224 */ /* 0x000fe400078e0036 */
[----:B------:R-:W-:Y:S02]  /*b090*/  IMAD.MOV.U32 R7, RZ, RZ, R55 ;  /* 0x000000ffff077224 */ /* 0x000fe400078e0037 */
[----:B0-----:R-:W-:-:S03]  /*b0a0*/  VIADD R2, R204, 0xffffffff ;  /* 0xffffffffcc027836 */ /* 0x001fc60000000000 */
        /* <DEDUP_REMOVED lines=10> */
[----:B------:R-:W-:Y:S02]  /*b150*/  IMAD.MOV.U32 R7, RZ, RZ, R46 ;  /* 0x000000ffff077224 */ /* 0x000fe400078e002e */
[----:B------:R-:W-:-:S03]  /*b160*/  IMAD.MOV.U32 R18, RZ, RZ, R35 ;  /* 0x000000ffff127224 */ /* 0x000fc600078e0023 */
[----:B------:R0:W-:Y:S04]  /*b170*/  STL.128 [R1+0x1f0], R4 ;  /* 0x0001f00401007387 */ /* 0x0001e80000100c00 */
        /* <DEDUP_REMOVED lines=10> */
[----:B------:R-:W-:Y:S01]  /*b220*/  IMAD.U32 R9, RZ, RZ, UR5 ;  /* 0x00000005ff097e24 */ /* 0x000fe2000f8e00ff */
[----:B------:R-:W-:-:S02]  /*b230*/  UIADD3 UR5, UR37, 0x178, URZ ;  /* 0x0000017825057890 */ /* 0x000fc4000fffe03f */
[----:B------:R0:W-:Y:S02]  /*b240*/  STL.128 [R1+0x1b0], R4 ;  /* 0x0001b00401007387 */ /* 0x0001e40000100c00 */
[----:B0-----:R-:W-:Y:S02]  /*b250*/  IMAD.MOV.U32 R4, RZ, RZ, R45 ;  /* 0x000000ffff047224 */ /* 0x001fe400078e002d */
[----:B------:R-:W-:Y:S02]  /*b260*/  IMAD.MOV.U32 R5, RZ, RZ, R43 ;  /* 0x000000ffff057224 */ /* 0x000fe400078e002b */
[----:B------:R-:W-:Y:S02]  /*b270*/  IMAD.MOV.U32 R6, RZ, RZ, R8 ;  /* 0x000000ffff067224 */ /* 0x000fe400078e0008 */
[----:B------:R-:W-:-:S05]  /*b280*/  IMAD.MOV.U32 R7, RZ, RZ, R9 ;  /* 0x000000ffff077224 */ /* 0x000fca00078e0009 */
[----:B------:R0:W-:Y:S02]  /*b290*/  STL.128 [R1+0x1d0], R4 ;  /* 0x0001d00401007387 */ /* 0x0001e40000100c00 */
[----:B0----5:R-:W-:Y:S05]  /*b2a0*/  CALL.REL.NOINC `($_ZN7cutlass13device_kernelIN5flash11enable_sm90INS1_16FlashAttnFwdSm90INS1_25CollectiveMainloopFwdSm90ILi2EN4cute5tupleIJNS5_1CILi1EEES8_S8_EEENS6_IJNS7_ILi128EEENS7_ILi96EEENS7_ILi64EEEEEELi256ENS_10bfloat16_tEfNS_4arch4Sm90ELb0ELb1ELb1ELb1ELb0ELb1ELb1ELb1ELb0ELb1ELb1ELb0EEENS1_21CollectiveEpilogueFwdINS6_IJSA_NS7_ILi256EEESB_EEES9_SE_SG_Li256ELb1ELb1ELb1ELb0EEENS1_36VarlenDynamicPersistentTileSchedulerILi128ELi96ELi256ELi128ELb1ELb1ELb1ELb1ELb0ELb1EEEEEEEEEvNT_6ParamsE$_ZZN5flash25CollectiveMainloopFwdSm90ILi2EN4cute5tupleIJNS1_1CILi1EEES4_S4_EEENS2_IJNS3_ILi128EEENS3_ILi96EEENS3_ILi64EEEEEELi256EN7cutlass10bfloat16_tEfNSA_4arch4Sm90ELb0ELb1ELb1ELb1ELb0ELb1ELb1ELb1ELb0ELb1ELb1ELb0EE3mmaINS_16FlashAttnFwdSm90ISE_NS_21CollectiveEpilogueFwdINS2_IJS6_NS3_ILi256EEES7_EEES5_SB_SD_Li256ELb1ELb1ELb1ELb0EEENS_36VarlenDynamicPersistentTileSchedulerILi128ELi96ELi256ELi128ELb1ELb1ELb1ELb1ELb0ELb1EEEE13SharedStorageENS1_6TensorINS1_11ArrayEngineIfLm128EEENS1_6LayoutINS2_IJNS2_IJNS3_ILi2EEEST_NS3_ILi32EEEEEES4_S4_EEENS2_IJNS2_IJS4_ST_NS3_ILi4EEEEEENS3_ILi0EEESZ_EEEEEEENS_7SoftmaxILi2ELi0EEEEEbRKNSE_6ParamsENSA_25PipelineTmaAsyncNoClusterILi2ENSA_16PipelineTmaAsyncILi2EEEEES1B_RNSA_13PipelineStateILj2EEERT0_RT1_iRiRKNS_16SeqlenInfoQKNewKILb1ELb1EEENS2_IJiiiiEEERT_ENKUliT_T0_T1_E_clIZSF_ISO_S12_S14_EbS17_S1B_S1B_S1E_S1G_S1I_iS1J_S1N_S1O_S1Q_EUlRS1R_iE0_NS3_ILb1EEES1Y_EEDaiS1R_S1S_S1T_) ;  /* 0x0000034800e47944 */ /* 0x021fea0003c00000 */
[----:B------:R-:W-:Y:S05]  /*b2b0*/  BSYNC B0 ;  /* 0x0000000000007941 */ /* 0x000fea0003800000 */
.L_x_12746:
        /* <DEDUP_REMOVED lines=9> */
[----:B---3--:R-:W-:Y:S02]  /*b350*/  @P0 SHF.R.U32.HI R0, RZ, R6, R5 ;  /* 0x00000006ff000219 */ /* 0x008fe40000011605 */
[----:B-1----:R-:W-:-:S03]  /*b360*/  ISETP.GE.AND P0, PT, R3, 0x1, PT ;  /* 0x000000010300780c */ /* 0x002fc60003f06270 */
[----:B------:R-:W-:Y:S02]  /*b370*/  IMAD.IADD R205, R205, 0x1, R0 ;  /* 0x00000001cdcd7824 */ /* 0x000fe400078e0200 */
[----:B------:R-:W-:Y:S02]  /*b380*/  VIADD R0, R204, 0xfffffffe ;  /* 0xfffffffecc007836 */ /* 0x000fe40000000000 */
        /* <DEDUP_REMOVED lines=13> */
.L_x_12749:
[----:B------:R-:W-:-:S13]  /*b460*/  ISETP.NE.AND P0, PT, R3, 0x1, PT ;  /* 0x000000010300780c */ /* 0x000fda0003f05270 */
[----:B------:R-:W0:Y:S02]  /*b470*/  @P0 LDC.64 R6, c[0x0][0xae0] ;  /* 0x0002b800ff060b82 */ /* 0x000e240000000a00 */
[----:B0-----:R-:W-:-:S05]  /*b480*/  @P0 IMAD.HI.U32 R6, R5, R6, RZ ;  /* 0x0000000605060227 */ /* 0x001fca00078e00ff */
[----:B------:R-:W-:-:S07]  /*b490*/  @P0 SHF.R.U32.HI R5, RZ, R7, R6 ;  /* 0x00000007ff050219 */ /* 0x000fce0000011606 */
.L_x_12750:
[----:B------:R-:W-:Y:S05]  /*b4a0*/  BSYNC B0 ;  /* 0x0000000000007941 */ /* 0x000fea0003800000 */
.L_x_12748:
[----:B------:R-:W-:-:S05]  /*b4b0*/  IMAD R3, R5, R3, R3 ;  /* 0x0000000305037224 */ /* 0x000fca00078e0203 */
[----:B------:R-:W-:-:S07]  /*b4c0*/  VIMNMX R2, R2, R3, PT ;  /* 0x0000000302027248 */ /* 0x000fce0003fe0100 */
.L_x_12747:
[----:B------:R-:W-:-:S05]  /*b4d0*/  IMAD.HI R2, R2, 0x2aaaaaab, RZ ;  /* 0x2aaaaaab02027827 */ /* 0x000fca00078e02ff */
[----:B------:R-:W-:-:S04]  /*b4e0*/  SHF.R.U32.HI R3, RZ, 0x1f, R2 ;  /* 0x0000001fff037819 */ /* 0x000fc80000011602 */
[----:B------:R-:W-:-:S04]  /*b4f0*/  LEA.HI.SX32 R2, R2, R3, 0x1c ;  /* 0x0000000302027211 */ /* 0x000fc800078fe2ff */
[----:B------:R-:W-:-:S04]  /*b500*/  VIMNMX R3, R189, R2, !PT ;  /* 0x00000002bd037248 */ /* 0x000fc80007fe0100 */
[----:B------:R-:W-:-:S13]  /*b510*/  ISETP.GE.AND P0, PT, R0, R3, PT ;  /* 0x000000030000720c */ /* 0x000fda0003f06270 */
[----:B------:R-:W-:Y:S05]  /*b520*/  @!P0 BRA `(.L_x_12751) ;  /* 0x000000b000808947 */ /* 0x000fea0003800000 */
.L_x_12778:
        /* <DEDUP_REMOVED lines=16> */
[----:B-1----:R-:W-:Y:S01]  /*b630*/  @!P0 IMAD.MOV.U32 R5, RZ, RZ, RZ ;  /* 0x000000ffff058224 */ /* 0x002fe200078e00ff */
[----:B--2---:R-:W-:-:S04]  /*b640*/  LOP3.LUT R2, R2, 0x1, RZ, 0xfc, !PT ;  /* 0x0000000102027812 */ /* 0x004fc800078efcff */
[----:B------:R-:W-:-:S13]  /*b650*/  ISETP.NE.AND P1, PT, R2, 0x3, PT ;  /* 0x000000030200780c */ /* 0x000fda0003f25270 */
[----:B0-----:R-:W-:Y:S05]  /*b660*/  @!P1 BRA `(.L_x_12753) ;  /* 0x0000000000049947 */ /* 0x001fea0003800000 */
[----:B------:R-:W-:Y:S01]  /*b670*/  BPT.TRAP 0x1 ;  /* 0x000000040000795c */ /* 0x000fe20000300000 */
.L_x_12753:
[----:B------:R-:W-:Y:S05]  /*b680*/  BSYNC B0 ;  /* 0x0000000000007941 */ /* 0x000fea0003800000 */
.L_x_12752:
        /* <DEDUP_REMOVED lines=13> */
.L_x_12755:
[----:B------:R-:W-:Y:S05]  /*b760*/  BSYNC B0 ;  /* 0x0000000000007941 */ /* 0x000fea0003800000 */
.L_x_12754:
        /* <DEDUP_REMOVED lines=8> */
.L_x_12757:
[----:B------:R-:W-:Y:S05]  /*b7f0*/  BSYNC B0 ;  /* 0x0000000000007941 */ /* 0x000fea0003800000 */
.L_x_12756:
[----:B------:R-:W2:Y:S04]  /*b800*/  LD.E R13, desc[UR42][R16.64+0x218] ;  /* 0x0002182a100d7980 */ /* 0x000ea8000c101900 */
[----:B------:R-:W2:Y:S01]  /*b810*/  LDL.64 R10, [R1+0xa0] ;  /* 0x0000a000010a7983 */ /* 0x000ea20000100a00 */
[----:B------:R-:W-:Y:S05]  /*b820*/  WARPSYNC.ALL ;  /* 0x0000000000007948 */ /* 0x000fea0003800000 */
[----:B------:R-:W3:Y:S04]  /*b830*/  LDL.64 R18, [R1+0x98] ;  /* 0x0000980001127983 */ /* 0x000ee80000100a00 */
[----:B------:R-:W4:Y:S04]  /*b840*/  LDL.64 R4, [R1+0x98] ;  /* 0x0000980001047983 */ /* 0x000f280000100a00 */
[----:B0----5:R-:W4:Y:S01]  /*b850*/  LDL.64 R6, [R1+0x98] ;  /* 0x0000980001067983 */ /* 0x021f220000100a00 */
[----:B--2---:R-:W-:-:S03]  /*b860*/  IMAD R10, R13, 0x300, R10 ;  /* 0x000003000d0a7824 */ /* 0x004fc600078e020a */
[----:B------:R-:W2:Y:S01]  /*b870*/  LDL.64 R8, [R1+0x98] ;  /* 0x0000980001087983 */ /* 0x000ea20000100a00 */
[----:B------:R-:W-:Y:S01]  /*b880*/  R2UR UR7, R11 ;  /* 0x000000000b0772ca */ /* 0x000fe200000e0000 */
[----:B------:R-:W-:Y:S01]  /*b890*/  WARPGROUP.ARRIVE ;  /* 0x00000000000079c5 */ /* 0x000fe20000000000 */
[C---:B------:R-:W-:Y:S01]  /*b8a0*/  R2UR UR6, R10.reuse ;  /* 0x000000000a0672ca */ /* 0x040fe200000e0000 */
[----:B------:R-:W2:Y:S01]  /*b8b0*/  LDL R20, [R1+0x54] ;  /* 0x0000540001147983 */ /* 0x000ea20000100800 */
[----:B------:R-:W-:Y:S02]  /*b8c0*/  VIADD R12, R10, 0x2 ;  /* 0x000000020a0c7836 */ /* 0x000fe40000000000 */
[----:B------:R-:W-:Y:S02]  /*b8d0*/  IMAD.MOV.U32 R13, RZ, RZ, R11 ;  /* 0x000000ffff0d7224 */ /* 0x000fe400078e000b */
[----:B------:R-:W-:Y:S01]  /*b8e0*/  IMAD.MOV.U32 R2, RZ, RZ, 0x1 ;  /* 0x00000001ff027424 */ /* 0x000fe200078e00ff */
        /* <DEDUP_REMOVED lines=44> */
.L_x_12760:
[----:B------:R-:W-:Y:S05]  /*bbb0*/  BSYNC B0 ;  /* 0x0000000000007941 */ /* 0x000fea0003800000 */
.L_x_12759:
        /* <DEDUP_REMOVED lines=10> */
.L_x_12762:
[----:B------:R-:W-:Y:S05]  /*bc60*/  BSYNC B0 ;  /* 0x0000000000007941 */ /* 0x000fea0003800000 */
.L_x_12761:
[----:B------:R-:W-:Y:S04]  /*bc70*/  BSSY B0, `(.L_x_12763) ;  /* 0x0000006000007945 */ /* 0x000fe80003800000 */
[----:B-1----:R-:W-:Y:S05]  /*bc80*/  @P0 BRA `(.L_x_12764) ;  /* 0x0000000000100947 */ /* 0x002fea0003800000 */
[----:B-----5:R-:W-:Y:S01]  /*bc90*/  IMAD R4, R4, 0x8, R7 ;  /* 0x0000000804047824 */ /* 0x020fe200078e0207 */
[----:B------:R-:W-:-:S04]  /*bca0*/  SHF.L.U32 R5, R5, 0x1f, RZ ;  /* 0x0000001f05057819 */ /* 0x000fc800000006ff */
[----:B------:R-:W1:Y:S02]  /*bcb0*/  SYNCS.PHASECHK.TRANS64.TRYWAIT P0, [R4+URZ], R5 ;  /* 0x00000005040075a7 */ /* 0x000e64000800017f */
[----:B-1----:R-:W-:Y:S05]  /*bcc0*/  @!P0 BRA `(.L_x_12765) ;  /* 0x0000030400f48947 */ /* 0x002fea0003800000 */
.L_x_12764:
[----:B------:R-:W-:Y:S05]  /*bcd0*/  BSYNC B0 ;  /* 0x0000000000007941 */ /* 0x000fea0003800000 */
.L_x_12763:
[----:B0-----:R-:W2:Y:S04]  /*bce0*/  LD.E R19, desc[UR42][R16.64+0x218] ;  /* 0x0002182a10137980 */ /* 0x001ea8000c101900 */
[----:B-1---5:R-:W2:Y:S04]  /*bcf0*/  LDL.64 R4, [R1+0x118] ;  /* 0x0001180001047983 */ /* 0x022ea80000100a00 */
[----:B------:R-:W3:Y:S04]  /*bd00*/  LDL R18, [R1+0x90] ;  /* 0x0000900001127983 */ /* 0x000ee80000100800 */
        /* <DEDUP_REMOVED lines=178> */
[----:B0-----:R-:W-:Y:S01]  /*c830*/  LOP3.LUT R21, R20, 0x7f, RZ, 0xc0, !PT ;  /* 0x0000007f14157812 */ /* 0x001fe200078ec0ff */
[----:B------:R-:W-:Y:S03]  /*c840*/  STL [R1+0x90], R2 ;  /* 0x0000900201007387 */ /* 0x000fe60000100800 */
[----:B------:R-:W-:Y:S01]  /*c850*/  ISETP.NE.AND P0, PT, R21, RZ, PT ;  /* 0x000000ff1500720c */ /* 0x000fe20003f05270 */
[----:B------:R-:W-:Y:S01]  /*c860*/  STL [R1+0x90], R2 ;  /* 0x0000900201007387 */ /* 0x000fe20000100800 */
[----:B------:R-:W-:-:S03]  /*c870*/  SHF.R.U32.HI R20, RZ, 0x7, R20 ;  /* 0x00000007ff147819 */ /* 0x000fc60000011614 */
        /* <DEDUP_REMOVED lines=21> */
[----:B------:R-:W2:Y:S04]  /*c9d0*/  LDL R73, [R1+0x13c] ;  /* 0x00013c0001497983 */ /* 0x000ea80000100800 */
[----:B------:R-:W3:Y:S04]  /*c9e0*/  LDL R72, [R1+0x70] ;  /* 0x0000700001487983 */ /* 0x000ee80000100800 */
[----:B-1----:R-:W4:Y:S04]  /*c9f0*/  LDL.64 R4, [R1+0x170] ;  /* 0x0001700001047983 */ /* 0x002f280000100a00 */
[----:B------:R-:W2:Y:S04]  /*ca00*/  LDL.64 R12, [R1+0x160] ;  /* 0x00016000010c7983 */ /* 0x000ea80000100a00 */
[----:B------:R-:W3:Y:S04]  /*ca10*/  LDL R21, [R1+0x168] ;  /* 0x0001680001157983 */ /* 0x000ee80000100800 */
[----:B------:R-:W3:Y:S04]  /*ca20*/  LDL.128 R8, [R1+0x150] ;  /* 0x0001500001087983 */ /* 0x000ee80000100c00 */
[----:B----4-:R-:W4:Y:S04]  /*ca30*/  LD.E R19, desc[UR42][R4.64] ;  /* 0x0000002a04137980 */ /* 0x010f28000c101900 */
[----:B0-----:R-:W4:Y:S01]  /*ca40*/  LDL.128 R4, [R1+0x140] ;  /* 0x0001400001047983 */ /* 0x001f220000100c00 */
[----:B--2---:R-:W-:-:S02]  /*ca50*/  ISETP.NE.AND P1, PT, R12, 0x1, PT ;  /* 0x000000010c00780c */ /* 0x004fc40003f25270 */
[----:B---3--:R-:W-:Y:S01]  /*ca60*/  ISETP.GE.AND P2, PT, R9, 0x1, PT ;  /* 0x000000010900780c */ /* 0x008fe20003f46270 */
[----:B------:R-:W-:Y:S01]  /*ca70*/  BSSY B0, `(.L_x_12766) ;  /* 0x000009e000007945 */ /* 0x000fe20003800000 */
[-C--:B----4-:R-:W-:Y:S01]  /*ca80*/  FMUL.FTZ R15, R26, R19.reuse ;  /* 0x000000131a0f7220 */ /* 0x090fe20000410000 */
[-C--:B------:R-:W-:Y:S01]  /*ca90*/  FMUL.FTZ R26, R30, R19.reuse ;  /* 0x000000131e1a7220 */ /* 0x080fe20000410000 */
[-C--:B------:R-:W-:Y:S01]  /*caa0*/  FMUL.FTZ R30, R32, R19.reuse ;  /* 0x00000013201e7220 */ /* 0x080fe20000410000 */
[-C--:B------:R-:W-:Y:S01]  /*cab0*/  FMUL.FTZ R32, R36, R19.reuse ;  /* 0x0000001324207220 */ /* 0x080fe20000410000 */
[----:B------:R-:W-:Y:S01]  /*cac0*/  SHF.R.S32.HI R36, RZ, 0x1f, R73 ;  /* 0x0000001fff247819 */ /* 0x000fe20000011449 */
[-C--:B------:R-:W-:Y:S01]  /*cad0*/  FMUL.FTZ R74, R50, R19.reuse ;  /* 0x00000013324a7220 */ /* 0x080fe20000410000 */
[----:B------:R-:W-:Y:S02]  /*cae0*/  FMUL.FTZ R50, R52, R19 ;  /* 0x0000001334327220 */ /* 0x000fe40000410000 */
[----:B------:R-:W-:Y:S01]  /*caf0*/  LEA.HI R52, R36, R73, RZ, 0x7 ;  /* 0x0000004924347211 */ /* 0x000fe200078f38ff */
[----:B------:R-:W-:-:S03]  /*cb00*/  FMUL.FTZ R76, R54, R19 ;  /* 0x00000013364c7220 */ /* 0x000fc60000410000 */
        /* <DEDUP_REMOVED lines=24> */
[-C--:B------:R-:W-:Y:S01]  /*cc90*/  FMUL.FTZ R57, R58, R19.reuse ;  /* 0x000000133a397220 */ /* 0x080fe20000410000 */
[----:B------:R-:W-:Y:S01]  /*cca0*/  FMUL.FTZ R53, R61, R19 ;  /* 0x000000133d357220 */ /* 0x000fe20000410000 */
        /* <DEDUP_REMOVED lines=26> */
[----:B------:R-:W-:Y:S02]  /*ce50*/  IMAD.MOV.U32 R21, RZ, RZ, -0x60 ;  /* 0xffffffa0ff157424 */ /* 0x000fe400078e00ff */
[----:B------:R-:W-:Y:S01]  /*ce60*/  FMUL.FTZ R20, R25, R19 ;  /* 0x0000001319147220 */ /* 0x000fe20000410000 */
[----:B------:R-:W-:Y:S01]  /*ce70*/  IMAD.IADD R54, R54, 0x1, -R13 ;  /* 0x0000000136367824 */ /* 0x000fe200078e0a0d */
[----:B------:R-:W0:Y:S01]  /*ce80*/  SHFL.IDX PT, R52, R80, RZ, 0x1c1f ;  /* 0x001c1fff50347589 */ /* 0x000e2200000e0000 */
[----:B------:R-:W-:Y:S02]  /*ce90*/  IMAD R21, R0, R21, 0x1 ;  /* 0x0000000100157424 */ /* 0x000fe400078e0215 */
[-C--:B------:R-:W-:Y:S01]  /*cea0*/  FMUL.FTZ R25, R31, R19.reuse ;  /* 0x000000131f197220 */ /* 0x080fe20000410000 */
[-C--:B------:R-:W-:Y:S01]  /*ceb0*/  FMUL.FTZ R31, R33, R19.reuse ;  /* 0x00000013211f7220 */ /* 0x080fe20000410000 */
[-C--:B------:R-:W-:Y:S01]  /*cec0*/  FMUL.FTZ R33, R63, R19.reuse ;  /* 0x000000133f217220 */ /* 0x080fe20000410000 */
[----:B------:R-:W-:Y:S01]  /*ced0*/  FMUL.FTZ R61, R67, R19 ;  /* 0x00000013433d7220 */ /* 0x000fe20000410000 */
[----:B------:R-:W-:-:S02]  /*cee0*/  IMAD R54, R54, -0x2, R21 ;  /* 0xfffffffe36367824 */ /* 0x000fc400078e0215 */
        /* <DEDUP_REMOVED lines=12> */
[----:B------:R-:W1:Y:S01]  /*cfb0*/  MUFU.TANH R14, R14 ;  /* 0x0000000e000e7308 */ /* 0x000e620000002400 */
[----:B------:R-:W-:-:S02]  /*cfc0*/  IADD3 R36, -R4, R54, R5 ;  /* 0x0000003604247210 */ /* 0x000fc40007ffe105 */
[----:B------:R-:W-:-:S05]  /*cfd0*/  LOP3.LUT R19, RZ, R6, RZ, 0x33, !PT ;  /* 0x00000006ff137212 */ /* 0x000fca00078e33ff */
        /* <DEDUP_REMOVED lines=47> */
[----:B------:R-:W-:-:S02]  /*d2d0*/  IMAD.IADD R71, R36, 0x1, R7 ;  /* 0x0000000124477824 */ /* 0x000fc400078e0207 */
[----:B------:R-:W-:Y:S02]  /*d2e0*/  IMAD.IADD R73, R36, 0x1, R19 ;  /* 0x0000000124497824 */ /* 0x000fe400078e0213 */
[----:B------:R-:W-:Y:S02]  /*d2f0*/  IMAD R79, R0, -0x60, R8 ;  /* 0xffffffa0004f7824 */ /* 0x000fe400078e0208 */
        /* <DEDUP_REMOVED lines=14> */
.L_x_12769:
[----:B------:R-:W-:-:S13]  /*d3e0*/  ISETP.NE.AND P1, PT, R9, 0x1, PT ;  /* 0x000000010900780c */ /* 0x000fda0003f25270 */
[----:B------:R-:W-:-:S05]  /*d3f0*/  @P1 IMAD.HI.U32 R36, R8, R10, RZ ;  /* 0x0000000a08241227 */ /* 0x000fca00078e00ff */
[----:B------:R-:W-:-:S07]  /*d400*/  @P1 SHF.R.U32.HI R8, RZ, R11, R36 ;  /* 0x0000000bff081219 */ /* 0x000fce0000011624 */
.L_x_12770:
[----:B------:R-:W-:Y:S05]  /*d410*/  BSYNC B1 ;  /* 0x0000000000017941 */ /* 0x000fea0003800000 */
.L_x_12768:
[----:B------:R-:W-:-:S05]  /*d420*/  IMAD R8, R8, R9, R81 ;  /* 0x0000000908087224 */ /* 0x000fca00078e0251 */
[----:B------:R-:W-:Y:S02]  /*d430*/  VIMNMX R7, R7, R8, !PT ;  /* 0x0000000807077248 */ /* 0x000fe40007fe0100 */
[----:B------:R-:W-:-:S07]  /*d440*/  VIADDMNMX R6, R8, R9, R6, PT ;  /* 0x0000000908067246 */ /* 0x000fce0003800106 */
.L_x_12767:
[----:B------:R-:W-:Y:S05]  /*d450*/  BSYNC B0 ;  /* 0x0000000000007941 */ /* 0x000fea0003800000 */
.L_x_12766:
[C---:B------:R-:W-:Y:S01]  /*d460*/  ISETP.GE.AND P1, PT, R79.reuse, 0x9, PT ;  /* 0x000000094f00780c */ /* 0x040fe20003f26270 */
[----:B------:R-:W0:Y:S01]  /*d470*/  SHFL.IDX PT, R80, R80, 0x1, 0x1c1f ;  /* 0x003c1f0050507f89 */ /* 0x000e2200000e0000 */
[----:B------:R-:W-:Y:S01]  /*d480*/  ISETP.GE.AND P2, PT, R79, 0x2, PT ;  /* 0x000000024f00780c */ /* 0x000fe20003f46270 */
[----:B------:R-:W-:Y:S01]  /*d490*/  BSSY B0, `(.L_x_12771) ;  /* 0x0000087000007945 */ /* 0x000fe20003800000 */
[----:B------:R-:W-:Y:S02]  /*d4a0*/  P2R R19, PR, RZ, 0x2 ;  /* 0x00000002ff137803 */ /* 0x000fe40000000000 */
[----:B------:R-:W-:Y:S02]  /*d4b0*/  ISETP.GT.AND P1, PT, R7, 0x8, !P1 ;  /* 0x000000080700780c */ /* 0x000fe40004f24270 */
[----:B------:R-:W-:Y:S02]  /*d4c0*/  P2R R8, PR, RZ, 0x4 ;  /* 0x00000004ff087803 */ /* 0x000fe40000000000 */
[----:B------:R-:W-:-:S02]  /*d4d0*/  ISETP.LT.OR P1, PT, R6, 0x9, P1 ;  /* 0x000000090600780c */ /* 0x000fc40000f21670 */
[----:B------:R-:W-:Y:S02]  /*d4e0*/  ISETP.GT.AND P2, PT, R7, 0x1, !P2 ;  /* 0x000000010700780c */ /* 0x000fe40005744270 */
[----:B------:R-:W-:Y:S02]  /*d4f0*/  ISETP.GE.AND P3, PT, R79, 0xa, PT ;  /* 0x0000000a4f00780c */ /* 0x000fe40003f66270 */
[----:B------:R-:W-:Y:S02]  /*d500*/  FSEL R162, R24, -INF , !P1 ;  /* 0xff80000018a27808 */ /* 0x000fe40004800000 */
[----:B------:R-:W-:Y:S02]  /*d510*/  ISETP.LT.OR P2, PT, R6, 0x2, P2 ;  /* 0x000000020600780c */ /* 0x000fe40001741670 */
[----:B------:R-:W-:Y:S02]  /*d520*/  ISETP.GT.AND P1, PT, R7, 0x9, !P3 ;  /* 0x000000090700780c */ /* 0x000fe40005f24270 */
[----:B------:R-:W-:-:S02]  /*d530*/  FSEL R72, R20, -INF , !P2 ;  /* 0xff80000014487808 */ /* 0x000fc40005000000 */
        /* <DEDUP_REMOVED lines=86> */
[----:B0-----:R-:W-:Y:S01]  /*daa0*/  IMAD.IADD R63, R73, 0x1, R80 ;  /* 0x00000001493f7824 */ /* 0x001fe200078e0250 */
        /* <DEDUP_REMOVED lines=11> */
[----:B-1----:R-:W-:Y:S01]  /*db60*/  FSEL R160, R14, -INF , !P6 ;  /* 0xff8000000ea07808 */ /* 0x002fe20007000000 */
        /* <DEDUP_REMOVED lines=18> */
.L_x_12774:
[----:B------:R-:W-:-:S13]  /*dc90*/  ISETP.NE.AND P6, PT, R9, 0x1, PT ;  /* 0x000000010900780c */ /* 0x000fda0003fc5270 */
[----:B------:R-:W-:-:S05]  /*dca0*/  @P6 IMAD.HI.U32 R10, R4, R10, RZ ;  /* 0x0000000a040a6227 */ /* 0x000fca00078e00ff */
[----:B------:R-:W-:-:S07]  /*dcb0*/  @P6 SHF.R.U32.HI R4, RZ, R11, R10 ;  /* 0x0000000bff046219 */ /* 0x000fce000001160a */
.L_x_12775:
[----:B------:R-:W-:Y:S05]  /*dcc0*/  BSYNC B1 ;  /* 0x0000000000017941 */ /* 0x000fea0003800000 */
.L_x_12773:
[----:B------:R-:W-:-:S05]  /*dcd0*/  IMAD R4, R4, R9, R81 ;  /* 0x0000000904047224 */ /* 0x000fca00078e0251 */
[----:B------:R-:W-:Y:S02]  /*dce0*/  VIADDMNMX R14, R4, R9, R14, PT ;  /* 0x00000009040e7246 */ /* 0x000fe4000380010e */
[----:B------:R-:W-:-:S07]  /*dcf0*/  VIMNMX R63, R63, R4, !PT ;  /* 0x000000043f3f7248 */ /* 0x000fce0007fe0100 */
.L_x_12772:
[----:B------:R-:W-:Y:S05]  /*dd00*/  BSYNC B0 ;  /* 0x0000000000007941 */ /* 0x000fea0003800000 */
.L_x_12771:
[----:B------:R-:W2:Y:S01]  /*dd10*/  LDL.64 R6, [R1+0x230] ;  /* 0x0002300001067983 */ /* 0x000ea20000100a00 */
        /* <DEDUP_REMOVED lines=52> */
[----:B------:R-:W-:Y:S01]  /*e060*/  ISETP.NE.AND P5, PT, R90, RZ, PT ;  /* 0x000000ff5a00720c */ /* 0x000fe20003fa5270 */
[----:B------:R-:W3:Y:S03]  /*e070*/  LDL R74, [R1+0x250] ;  /* 0x00025000014a7983 */ /* 0x000ee60000100800 */
        /* <DEDUP_REMOVED lines=22> */
[----:B--2---:R-:W-:Y:S02]  /*e1e0*/  FMNMX.FTZ R4, R160, R6, !PT ;  /* 0x00000006a0047209 */ /* 0x004fe40007810000 */
[----:B------:R-:W-:-:S02]  /*e1f0*/  FSEL R19, R78, -INF , !P5 ;  /* 0xff8000004e137808 */ /* 0x000fc40006800000 */
[----:B------:R-:W-:Y:S02]  /*e200*/  FMNMX.FTZ R4, R72, R4, !PT ;  /* 0x0000000448047209 */ /* 0x000fe40007810000 */
[C---:B------:R-:W-:Y:S02]  /*e210*/  ISETP.GT.AND P2, PT, R63.reuse, 0x50, !P2 ;  /* 0x000000503f00780c */ /* 0x040fe40005744270 */
[----:B------:R-:W-:Y:S02]  /*e220*/  FMNMX.FTZ R4, R162, R4, !PT ;  /* 0x00000004a2047209 */ /* 0x000fe40007810000 */
[----:B------:R-:W-:Y:S02]  /*e230*/  ISETP.GT.AND P3, PT, R63, 0x51, !P3 ;  /* 0x000000513f00780c */ /* 0x000fe40005f64270 */
[----:B------:R-:W-:Y:S02]  /*e240*/  FMNMX.FTZ R4, R70, R4, !PT ;  /* 0x0000000446047209 */ /* 0x000fe40007810000 */
[----:B------:R-:W-:-:S02]  /*e250*/  ISETP.NE.AND P6, PT, R65, RZ, PT ;  /* 0x000000ff4100720c */ /* 0x000fc40003fc5270 */
        /* <DEDUP_REMOVED lines=18> */
[----:B------:R-:W-:-:S04]  /*e380*/  FMNMX.FTZ R5, R44, R5, !PT ;  /* 0x000000052c057209 */ /* 0x000fc80007810000 */
[----:B------:R-:W-:Y:S02]  /*e390*/  FMNMX.FTZ R9, R42, R5, !PT ;  /* 0x000000052a097209 */ /* 0x000fe40007810000 */
        /* <DEDUP_REMOVED lines=16> */
[----:B------:R-:W-:Y:S01]  /*e4a0*/  FMNMX.FTZ R5, R25, R4, !PT ;  /* 0x0000000419057209 */ /* 0x000fe20007810000 */
[----:B------:R-:W0:Y:S01]  /*e4b0*/  SHFL.BFLY PT, R9, R8, 0x2, 0x1f ;  /* 0x0c401f0008097f89 */ /* 0x000e2200000e0000 */
[----:B------:R-:W-:Y:S02]  /*e4c0*/  ISETP.LT.OR P1, PT, R14, 0x4a, P1 ;  /* 0x0000004a0e00780c */ /* 0x000fe40000f21670 */
        /* <DEDUP_REMOVED lines=17> */
[----:B0-----:R-:W-:Y:S02]  /*e5e0*/  FMNMX.FTZ R10, R8, R9, !PT ;  /* 0x00000009080a7209 */ /* 0x001fe40007810000 */
[----:B------:R-:W-:-:S05]  /*e5f0*/  FMNMX.FTZ R9, R63, R4, !PT ;  /* 0x000000043f097209 */ /* 0x000fca0007810000 */
[----:B------:R-:W-:Y:S04]  /*e600*/  STL.64 [R1+0x230], R8 ;  /* 0x0002300801007387 */ /* 0x000fe80000100a00 */
[----:B------:R-:W2:Y:S04]  /*e610*/  LDL R12, [R1+0x234] ;  /* 0x00023400010c7983 */ /* 0x000ea80000100800 */
[----:B------:R-:W0:Y:S02]  /*e620*/  SHFL.BFLY PT, R5, R10, 0x1, 0x1f ;  /* 0x0c201f000a057f89 */ /* 0x000e2400000e0000 */
[----:B0-----:R-:W-:-:S02]  /*e630*/  FMNMX.FTZ R10, R10, R5, !PT ;  /* 0x000000050a0a7209 */ /* 0x001fc40007810000 */
[----:B------:R-:W4:Y:S04]  /*e640*/  LDL.64 R4, [R1+0x240] ;  /* 0x0002400001047983 */ /* 0x000f280000100a00 */
[----:B------:R-:W-:Y:S04]  /*e650*/  STL [R1+0x230], R10 ;  /* 0x0002300a01007387 */ /* 0x000fe80000100800 */
[----:B------:R-:W5:Y:S04]  /*e660*/  LDL R14, [R1+0x230] ;  /* 0x00023000010e7983 */ /* 0x000f680000100800 */
[----:B--2---:R-:W0:Y:S02]  /*e670*/  SHFL.BFLY PT, R9, R12, 0x2, 0x1f ;  /* 0x0c401f000c097f89 */ /* 0x004e2400000e0000 */
[----:B0-----:R-:W-:-:S05]  /*e680*/  FMNMX.FTZ R9, R9, R12, !PT ;  /* 0x0000000c09097209 */ /* 0x001fca0007810000 */
[----:B------:R-:W0:Y:S01]  /*e690*/  SHFL.BFLY PT, R8, R9, 0x1, 0x1f ;  /* 0x0c201f0009087f89 */ /* 0x000e2200000e0000 */
[----:B-----5:R-:W-:Y:S01]  /*e6a0*/  FSETP.NEU.FTZ.AND P1, PT, R14, -INF , PT ;  /* 0xff8000000e00780b */ /* 0x020fe20003f3d000 */
[----:B---3--:R-:W-:-:S03]  /*e6b0*/  FMUL.FTZ R11, R74, R14 ;  /* 0x0000000e4a0b7220 */ /* 0x008fc60000410000 */
[----:B------:R-:W-:Y:S02]  /*e6c0*/  FSEL R65, R14, RZ, P1 ;  /* 0x000000ff0e417208 */ /* 0x000fe40000800000 */
[----:B------:R-:W-:-:S03]  /*e6d0*/  FSEL R11, R11, RZ, P1 ;  /* 0x000000ff0b0b7208 */ /* 0x000fc60000800000 */
[----:B------:R-:W-:Y:S01]  /*e6e0*/  FADD.FTZ R65, R6, -R65 ;  /* 0x8000004106417221 */ /* 0x000fe20000010000 */
[----:B0-----:R-:W-:-:S04]  /*e6f0*/  FMNMX.FTZ R8, R9, R8, !PT ;  /* 0x0000000809087209 */ /* 0x001fc80007810000 */
[C---:B------:R-:W-:Y:S01]  /*e700*/  FSETP.NEU.FTZ.AND P1, PT, R8.reuse, -INF , PT ;  /* 0xff8000000800780b */ /* 0x040fe20003f3d000 */
[----:B------:R-:W-:-:S03]  /*e710*/  FMUL.FTZ R6, R8, R74 ;  /* 0x0000004a08067220 */ /* 0x000fc60000410000 */
[----:B------:R-:W-:Y:S02]  /*e720*/  FSEL R10, R8, RZ, P1 ;  /* 0x000000ff080a7208 */ /* 0x000fe40000800000 */
[----:B------:R-:W-:Y:S01]  /*e730*/  FSEL R6, R6, RZ, P1 ;  /* 0x000000ff06067208 */ /* 0x000fe20000800000 */
        /* <DEDUP_REMOVED lines=24> */
[----:B------:R-:W-:Y:S01]  /*e8c0*/  FADD.FTZ R7, R7, -R10 ;  /* 0x8000000a07077221 */ /* 0x000fe20000010000 */
[-C--:B------:R-:W-:Y:S01]  /*e8d0*/  FMUL.FTZ R11, R65, R74.reuse ;  /* 0x0000004a410b7220 */ /* 0x080fe20000410000 */
[----:B------:R-:W-:-:S02]  /*e8e0*/  FFMA.FTZ R32, R40, R74, -R6 ;  /* 0x0000004a28207223 */ /* 0x000fc40000010806 */
[----:B------:R-:W-:Y:S01]  /*e8f0*/  FMUL.FTZ R7, R74, R7 ;  /* 0x000000074a077220 */ /* 0x000fe20000410000 */
[-CC-:B------:R-:W-:Y:S01]  /*e900*/  FFMA.FTZ R161, R31, R74.reuse, -R6.reuse ;  /* 0x0000004a1fa17223 */ /* 0x180fe20000010806 */
[----:B------:R-:W-:Y:S01]  /*e910*/  MUFU.EX2 R160, R160 ;  /* 0x000000a000a07308 */ /* 0x000fe20000000800 */
[----:B------:R-:W-:-:S07]  /*e920*/  FFMA.FTZ R31, R29, R74, -R6 ;  /* 0x0000004a1d1f7223 */ /* 0x000fce0000010806 */
[----:B------:R-:W4:Y:S01]  /*e930*/  MUFU.EX2 R11, R11 ;  /* 0x0000000b000b7308 */ /* 0x000f220000000800 */
[----:B------:R-:W-:-:S07]  /*e940*/  FFMA.FTZ R163, R53, R74, -R6 ;  /* 0x0000004a35a37223 */ /* 0x000fce0000010806 */
[----:B------:R-:W-:Y:S08]  /*e950*/  MUFU.EX2 R32, R32 ;  /* 0x0000002000207308 */ /* 0x000ff00000000800 */
[----:B------:R-:W0:Y:S01]  /*e960*/  MUFU.EX2 R10, R7 ;  /* 0x00000007000a7308 */ /* 0x000e220000000800 */
[----:B------:R-:W-:-:S07]  /*e970*/  FFMA.FTZ R30, R45, R74, -R6 ;  /* 0x0000004a2d1e7223 */ /* 0x000fce0000010806 */
[----:B------:R-:W1:Y:S08]  /*e980*/  MUFU.EX2 R13, R13 ;  /* 0x0000000d000d7308 */ /* 0x000e700000000800 */
[----:B------:R-:W2:Y:S01]  /*e990*/  MUFU.EX2 R161, R161 ;  /* 0x000000a100a17308 */ /* 0x000ea20000000800 */
[----:B------:R-:W-:-:S07]  /*e9a0*/  FFMA.FTZ R165, R51, R74, -R6 ;  /* 0x0000004a33a57223 */ /* 0x000fce0000010806 */
[----:B------:R-:W3:Y:S08]  /*e9b0*/  MUFU.EX2 R162, R162 ;  /* 0x000000a200a27308 */ /* 0x000ef00000000800 */
[----:B------:R-:W5:Y:S01]  /*e9c0*/  MUFU.EX2 R31, R31 ;  /* 0x0000001f001f7308 */ /* 0x000f620000000800 */
[----:B----4-:R-:W-:Y:S01]  /*e9d0*/  FFMA.FTZ R4, R11, R4, R160 ;  /* 0x000000040b047223 */ /* 0x010fe200000100a0 */
[----:B0-----:R-:W-:-:S06]  /*e9e0*/  FFMA.FTZ R14, R5, R10, R32 ;  /* 0x0000000a050e7223 */ /* 0x001fcc0000010020 */
[----:B------:R-:W0:Y:S01]  /*e9f0*/  MUFU.EX2 R37, R37 ;  /* 0x0000002500257308 */ /* 0x000e220000000800 */
[----:B------:R-:W-:-:S07]  /*ea00*/  FFMA.FTZ R29, R28, R74, -R6 ;  /* 0x0000004a1c1d7223 */ /* 0x000fce0000010806 */
[----:B------:R-:W4:Y:S01]  /*ea10*/  MUFU.EX2 R163, R163 ;  /* 0x000000a300a37308 */ /* 0x000f220000000800 */
[----:B-1----:R-:W-:Y:S01]  /*ea20*/  FADD.FTZ R5, R13, R4 ;  /* 0x000000040d057221 */ /* 0x002fe20000010000 */
[----:B--2---:R-:W-:-:S06]  /*ea30*/  FADD.FTZ R14, R161, R14 ;  /* 0x0000000ea10e7221 */ /* 0x004fcc0000010000 */
[----:B------:R-:W1:Y:S01]  /*ea40*/  MUFU.EX2 R36, R36 ;  /* 0x0000002400247308 */ /* 0x000e620000000800 */
[----:B------:R-:W-:-:S07]  /*ea50*/  FFMA.FTZ R167, R49, R74, -R6 ;  /* 0x0000004a31a77223 */ /* 0x000fce0000010806 */
[----:B------:R-:W2:Y:S01]  /*ea60*/  MUFU.EX2 R30, R30 ;  /* 0x0000001e001e7308 */ /* 0x000ea20000000800 */
[----:B---3--:R-:W-:Y:S01]  /*ea70*/  FADD.FTZ R4, R162, R5 ;  /* 0x00000005a2047221 */ /* 0x008fe20000010000 */
[----:B-----5:R-:W-:-:S06]  /*ea80*/  FADD.FTZ R14, R31, R14 ;  /* 0x0000000e1f0e7221 */ /* 0x020fcc0000010000 */
[----:B------:R-:W3:Y:S01]  /*ea90*/  MUFU.EX2 R164, R164 ;  /* 0x000000a400a47308 */ /* 0x000ee20000000800 */
[----:B------:R-:W-:-:S07]  /*eaa0*/  FFMA.FTZ R28, R41, R74, -R6 ;  /* 0x0000004a291c7223 */ /* 0x000fce0000010806 */
[----:B------:R-:W5:Y:S01]  /*eab0*/  MUFU.EX2 R165, R165 ;  /* 0x000000a500a57308 */ /* 0x000f620000000800 */
[----:B0-----:R-:W-:Y:S01]  /*eac0*/  FADD.FTZ R5, R37, R4 ;  /* 0x0000000425057221 */ /* 0x001fe20000010000 */
[----:B----4-:R-:W-:-:S06]  /*ead0*/  FADD.FTZ R7, R163, R14 ;  /* 0x0000000ea3077221 */ /* 0x010fcc0000010000 */
        /* <DEDUP_REMOVED lines=75> */
[----:B------:R-:W0:Y:S08]  /*ef90*/  MUFU.EX2 R173, R173 ;  /* 0x000000ad00ad7308 */ /* 0x000e300000000800 */
[----:B------:R-:W4:Y:S01]  /*efa0*/  MUFU.EX2 R19, R19 ;  /* 0x0000001300137308 */ /* 0x000f220000000800 */
[----:B-1----:R-:W-:Y:S01]  /*efb0*/  FADD.FTZ R7, R178, R7 ;  /* 0x00000007b2077221 */ /* 0x002fe20000010000 */
[----:B--2---:R-:W-:-:S06]  /*efc0*/  FADD.FTZ R5, R175, R4 ;  /* 0x00000004af057221 */ /* 0x004fcc0000010000 */
[----:B------:R-:W1:Y:S08]  /*efd0*/  MUFU.EX2 R21, R21 ;  /* 0x0000001500157308 */ /* 0x000e700000000800 */
[----:B------:R-:W2:Y:S01]  /*efe0*/  MUFU.EX2 R14, R14 ;  /* 0x0000000e000e7308 */ /* 0x000ea20000000800 */
[----:B---3--:R-:W-:Y:S01]  /*eff0*/  FADD.FTZ R4, R172, R7 ;  /* 0x00000007ac047221 */ /* 0x008fe20000010000 */
[----:B-----5:R-:W-:-:S06]  /*f000*/  FADD.FTZ R6, R18, R5 ;  /* 0x0000000512067221 */ /* 0x020fcc0000010000 */
[----:B------:R-:W3:Y:S08]  /*f010*/  MUFU.EX2 R20, R20 ;  /* 0x0000001400147308 */ /* 0x000ef00000000800 */
[----:B------:R-:W5:Y:S01]  /*f020*/  MUFU.EX2 R15, R15 ;  /* 0x0000000f000f7308 */ /* 0x000f620000000800 */
[----:B0-----:R-:W-:Y:S01]  /*f030*/  FADD.FTZ R4, R173, R4 ;  /* 0x00000004ad047221 */ /* 0x001fe20000010000 */
[----:B----4-:R-:W-:-:S03]  /*f040*/  FADD.FTZ R5, R19, R6 ;  /* 0x0000000613057221 */ /* 0x010fc60000010000 */
[----:B-1----:R-:W-:Y:S01]  /*f050*/  FADD.FTZ R7, R21, R4 ;  /* 0x0000000415077221 */ /* 0x002fe20000010000 */
[----:B--2---:R-:W-:-:S03]  /*f060*/  FADD.FTZ R6, R14, R5 ;  /* 0x000000050e067221 */ /* 0x004fc60000010000 */
[----:B---3--:R-:W-:Y:S01]  /*f070*/  FADD.FTZ R4, R20, R7 ;  /* 0x0000000714047221 */ /* 0x008fe20000010000 */
[----:B------:R-:W-:Y:S01]  /*f080*/  STL [R1+0x234], R8 ;  /* 0x0002340801007387 */ /* 0x000fe20000100800 */
[----:B-----5:R-:W-:-:S05]  /*f090*/  FADD.FTZ R5, R15, R6 ;  /* 0x000000060f057221 */ /* 0x020fca0000010000 */
[----:B------:R0:W-:Y:S04]  /*f0a0*/  STL.64 [R1+0x240], R4 ;  /* 0x0002400401007387 */ /* 0x0001e80000100a00 */
[----:B------:R-:W2:Y:S01]  /*f0b0*/  LD.E R6, desc[UR42][R16.64+0x260] ;  /* 0x0002602a10067980 */ /* 0x000ea2000c101900 */
[----:B------:R-:W-:-:S04]  /*f0c0*/  UIADD3 UR4, UP0, UR37, 0x260, URZ ;  /* 0x0000026025047890 */ /* 0x000fc8000ff1e03f */
[----:B------:R-:W-:Y:S02]  /*f0d0*/  ULOP3.LUT UR5, UR4, 0x4, URZ, 0xfc, !UPT ;  /* 0x0000000404057892 */ /* 0x000fe4000f8efc3f */
[----:B------:R-:W-:-:S04]  /*f0e0*/  UIADD3.X UR6, URZ, UR36, URZ, UP0, !UPT ;  /* 0x000000243f067290 */ /* 0x000fc800087fe43f */
[----:B0-----:R-:W-:Y:S02]  /*f0f0*/  IMAD.U32 R4, RZ, RZ, UR5 ;  /* 0x00000005ff047e24 */ /* 0x001fe4000f8e00ff */
[----:B------:R-:W-:Y:S02]  /*f100*/  IMAD.U32 R5, RZ, RZ, UR6 ;  /* 0x00000006ff057e24 */ /* 0x000fe4000f8e00ff */
[----:B--2---:R-:W-:-:S05]  /*f110*/  FMUL.FTZ R7, R11, R6 ;  /* 0x000000060b077220 */ /* 0x004fca0000410000 */
[----:B------:R-:W-:Y:S04]  /*f120*/  ST.E desc[UR42][R16.64+0x260], R7 ;  /* 0x0002600710007985 */ /* 0x000fe8000c10192a */
[----:B------:R-:W2:Y:S02]  /*f130*/  LD.E R6, desc[UR42][R4.64] ;  /* 0x0000002a04067980 */ /* 0x000ea4000c101900 */
[----:B--2---:R-:W-:-:S05]  /*f140*/  FMUL.FTZ R9, R11, R6 ;  /* 0x000000060b097220 */ /* 0x004fca0000410000 */
        /* <DEDUP_REMOVED lines=173> */
[----:B------:R-:W-:Y:S02]  /*fc20*/  IMAD.U32 R8, RZ, RZ, UR5 ;  /* 0x00000005ff087e24 */ /* 0x000fe4000f8e00ff */
[C---:B0-----:R-:W-:Y:S01]  /*fc30*/  FMUL.FTZ R39, R11.reuse, R44 ;  /* 0x0000002c0b277220 */ /* 0x041fe20000410000 */
[----:B------:R0:W-:Y:S01]  /*fc40*/  ST.E desc[UR42][R16.64+0x404], R9 ;  /* 0x0004040910007985 */ /* 0x0001e2000c10192a */
[C---:B--2---:R-:W-:Y:S01]  /*fc50*/  FMUL.FTZ R45, R11.reuse, R26 ;  /* 0x0000001a0b2d7220 */ /* 0x044fe20000410000 */
[C---:B-1----:R-:W-:Y:S01]  /*fc60*/  FMUL.FTZ R47, R11.reuse, R6 ;  /* 0x000000060b2f7220 */ /* 0x042fe20000410000 */
[----:B------:R-:W-:Y:S01]  /*fc70*/  FMUL.FTZ R11, R11, R24 ;  /* 0x000000180b0b7220 */ /* 0x000fe20000410000 */
[----:B0-----:R-:W-:Y:S01]  /*fc80*/  IMAD.U32 R9, RZ, RZ, UR6 ;  /* 0x00000006ff097e24 */ /* 0x001fe2000f8e00ff */
        /* <DEDUP_REMOVED lines=9> */
[----:B------:R3:W-:Y:S04]  /*fd20*/  ST.E desc[UR42][R16.64+0x450], R11 ;  /* 0x0004500b10007985 */ /* 0x0007e8000c10192a */
[----:B0-----:R-:W4:Y:S01]  /*fd30*/  LD.E R25, desc[UR42][R8.64] ;  /* 0x0000002a08197980 */ /* 0x001f22000c101900 */
[----:B------:R-:W-:Y:S01]  /*fd40*/  ULOP3.LUT UR4, UR4, 0xc, URZ, 0xfc, !UPT ;  /* 0x0000000c04047892 */ /* 0x000fe2000f8efc3f */
[----:B------:R-:W-:-:S05]  /*fd50*/  IMAD.U32 R7, RZ, RZ, UR6 ;  /* 0x00000006ff077e24 */ /* 0x000fca000f8e00ff */
[----:B------:R-:W-:Y:S02]  /*fd60*/  IMAD.U32 R6, RZ, RZ, UR4 ;  /* 0x00000004ff067e24 */ /* 0x000fe4000f8e00ff */
[----:B----4-:R-:W-:-:S05]  /*fd70*/  FMUL.FTZ R25, R10, R25 ;  /* 0x000000190a197220 */ /* 0x010fca0000410000 */
[----:B------:R0:W-:Y:S04]  /*fd80*/  ST.E desc[UR42][R8.64], R25 ;  /* 0x0000001908007985 */ /* 0x0001e8000c10192a */
[----:B-1----:R-:W4:Y:S01]  /*fd90*/  LD.E R27, desc[UR42][R6.64] ;  /* 0x0000002a061b7980 */ /* 0x002f22000c101900 */
[----:B------:R-:W1:Y:S01]  /*fda0*/  S2R R232, SR_TID.X ;  /* 0x0000000000e87919 */ /* 0x000e620000002100 */
[----:B----4-:R-:W-:-:S05]  /*fdb0*/  FMUL.FTZ R27, R10, R27 ;  /* 0x0000001b0a1b7220 */ /* 0x010fca0000410000 */
[----:B------:R4:W-:Y:S04]  /*fdc0*/  ST.E desc[UR42][R6.64], R27 ;  /* 0x0000001b06007985 */ /* 0x0009e8000c10192a */
        /* <DEDUP_REMOVED lines=59> */
[----:B---3--:R-:W3:Y:S04]  /*10180*/  LD.E R11, desc[UR42][R16.64+0x448] ;  /* 0x0004482a100b7980 */ /* 0x008ee8000c101900 */
[----:B0-----:R-:W3:Y:S04]  /*10190*/  LD.E R25, desc[UR42][R16.64+0x44c] ;  /* 0x00044c2a10197980 */ /* 0x001ee8000c101900 */
[----:B----4-:R-:W4:Y:S01]  /*101a0*/  LD.E R27, desc[UR42][R16.64+0x458] ;  /* 0x0004582a101b7980 */ /* 0x010f22000c101900 */
[----:B-1----:R-:W-:Y:S01]  /*101b0*/  SHF.R.U32.HI R232, RZ, 0x7, R232 ;  /* 0x00000007ffe87819 */ /* 0x002fe200000116e8 */
[C---:B-----5:R-:W-:Y:S01]  /*101c0*/  FMUL.FTZ R51, R10.reuse, R51 ;  /* 0x000000330a337220 */ /* 0x060fe20000410000 */
[----:B------:R-:W-:-:S04]  /*101d0*/  FMUL.FTZ R26, R10, R26 ;  /* 0x0000001a0a1a7220 */ /* 0x000fc80000410000 */
[----:B------:R-:W-:Y:S01]  /*101e0*/  ST.E desc[UR42][R16.64+0x3f8], R51 ;  /* 0x0003f83310007985 */ /* 0x000fe2000c10192a */
[----:B------:R-:W-:-:S03]  /*101f0*/  FMUL.FTZ R141, R10, R141 ;  /* 0x0000008d0a8d7220 */ /* 0x000fc60000410000 */
[----:B------:R0:W-:Y:S01]  /*10200*/  ST.E desc[UR42][R16.64+0x45c], R26 ;  /* 0x00045c1a10007985 */ /* 0x0001e2000c10192a */
[C---:B------:R-:W-:Y:S01]  /*10210*/  FMUL.FTZ R143, R10.reuse, R143 ;  /* 0x0000008f0a8f7220 */ /* 0x040fe20000410000 */
[C---:B------:R-:W-:Y:S01]  /*10220*/  FMUL.FTZ R145, R10.reuse, R145 ;  /* 0x000000910a917220 */ /* 0x040fe20000410000 */
[----:B------:R-:W-:Y:S01]  /*10230*/  FMUL.FTZ R147, R10, R147 ;  /* 0x000000930a937220 */ /* 0x000fe20000410000 */
[----:B0-----:R-:W-:Y:S02]  /*10240*/  VIADD R26, R232, 0x8 ;  /* 0x00000008e81a7836 */ /* 0x001fe40000000000 */
        /* <DEDUP_REMOVED lines=53> */
[C---:B---3--:R-:W-:Y:S01]  /*105a0*/  FMUL.FTZ R51, R10.reuse, R11 ;  /* 0x0000000b0a337220 */ /* 0x048fe20000410000 */
[C---:B------:R-:W-:Y:S01]  /*105b0*/  FMUL.FTZ R25, R10.reuse, R25 ;  /* 0x000000190a197220 */ /* 0x040fe20000410000 */
[----:B----4-:R-:W-:Y:S01]  /*105c0*/  FMUL.FTZ R27, R10, R27 ;  /* 0x0000001b0a1b7220 */ /* 0x010fe20000410000 */
        /* <DEDUP_REMOVED lines=57> */
[----:B------:R-:W-:Y:S04]  /*10960*/  ST.E desc[UR42][R16.64+0x448], R51 ;  /* 0x0004483310007985 */ /* 0x000fe8000c10192a */
[----:B------:R3:W-:Y:S04]  /*10970*/  ST.E desc[UR42][R16.64+0x44c], R25 ;  /* 0x00044c1910007985 */ /* 0x0007e8000c10192a */
[----:B------:R4:W-:Y:S01]  /*10980*/  ST.E desc[UR42][R16.64+0x458], R27 ;  /* 0x0004581b10007985 */ /* 0x0009e2000c10192a */
        /* <DEDUP_REMOVED lines=11> */
[----:B----4-:R-:W4:Y:S04]  /*10a40*/  LD.E R27, desc[UR42][R16.64+0x270] ;  /* 0x0002702a101b7980 */ /* 0x010f28000c101900 */
[----:B------:R-:W4:Y:S04]  /*10a50*/  LD.E R45, desc[UR42][R16.64+0x274] ;  /* 0x0002742a102d7980 */ /* 0x000f28000c101900 */
[----:B0-----:R-:W4:Y:S04]  /*10a60*/  LD.E R41, desc[UR42][R16.64+0x278] ;  /* 0x0002782a10297980 */ /* 0x001f28000c101900 */
[----:B------:R-:W4:Y:S04]  /*10a70*/  LD.E R47, desc[UR42][R16.64+0x27c] ;  /* 0x00027c2a102f7980 */ /* 0x000f28000c101900 */
[----:B------:R-:W4:Y:S04]  /*10a80*/  LD.E R49, desc[UR42][R16.64+0x280] ;  /* 0x0002802a10317980 */ /* 0x000f28000c101900 */
        /* <DEDUP_REMOVED lines=11> */
[----:B---3--:R-:W3:Y:S04]  /*10b40*/  LD.E R25, desc[UR42][R16.64+0x2b0] ;  /* 0x0002b02a10197980 */ /* 0x008ee8000c101900 */
        /* <DEDUP_REMOVED lines=58> */
[----:B----4-:R0:W-:Y:S04]  /*10ef0*/  ST.E desc[UR42][R16.64+0x270], R27 ;  /* 0x0002701b10007985 */ /* 0x0101e8000c10192a */
        /* <DEDUP_REMOVED lines=25> */
[----:B----4-:R-:W4:Y:S04]  /*11090*/  LD.E R57, desc[UR42][R16.64+0x308] ;  /* 0x0003082a10397980 */ /* 0x010f28000c101900 */
[----:B------:R-:W4:Y:S04]  /*110a0*/  LD.E R59, desc[UR42][R16.64+0x310] ;  /* 0x0003102a103b7980 */ /* 0x000f28000c101900 */
        /* <DEDUP_REMOVED lines=73> */
[----:B----4-:R4:W-:Y:S04]  /*11540*/  ST.E desc[UR42][R16.64+0x308], R57 ;  /* 0x0003083910007985 */ /* 0x0109e8000c10192a */
        /* <DEDUP_REMOVED lines=71> */
[----:B0-----:R-:W3:Y:S01]  /*119c0*/  LDL R25, [R1+0x88] ;  /* 0x0000880001197983 */ /* 0x001ee20000100800 */
[----:B------:R-:W-:-:S02]  /*119d0*/  IMAD R10, R24, 0xc00, R10 ;  /* 0x00000c00180a7824 */ /* 0x000fc400078e020a */
[----:B-1----:R-:W-:Y:S01]  /*119e0*/  IMAD.MOV.U32 R27, RZ, RZ, R11 ;  /* 0x000000ffff1b7224 */ /* 0x002fe200078e000b */
[----:B------:R-:W-:Y:S01]  /*119f0*/  F2FP.BF16.F32.PACK_AB R162, R37, R162 ;  /* 0x000000a225a2723e */ /* 0x000fe200000010ff */
[----:B------:R-:W-:Y:S01]  /*11a00*/  VIADD R24, R10, 0x80 ;  /* 0x000000800a187836 */ /* 0x000fe20000000000 */
[----:B------:R-:W-:Y:S01]  /*11a10*/  F2FP.BF16.F32.PACK_AB R164, R164, R36 ;  /* 0x00000024a4a4723e */ /* 0x000fe200000010ff */
[----:B------:R-:W-:Y:S01]  /*11a20*/  VIADD R26, R10, 0x100 ;  /* 0x000001000a1a7836 */ /* 0x000fe20000000000 */
[----:B------:R-:W-:Y:S01]  /*11a30*/  R2UR UR15, R27 ;  /* 0x000000001b0f72ca */ /* 0x000fe200000e0000 */
[----:B------:R-:W3:Y:S01]  /*11a40*/  LD.E R36, desc[UR42][R16.64+0x290] ;  /* 0x0002902a10247980 */ /* 0x000ee2000c101900 */
[----:B------:R-:W-:Y:S02]  /*11a50*/  R2UR UR10, R24 ;  /* 0x00000000180a72ca */ /* 0x000fe400000e0000 */
[----:B------:R-:W-:Y:S01]  /*11a60*/  R2UR UR14, R26 ;  /* 0x000000001a0e72ca */ /* 0x000fe200000e0000 */
[----:B------:R-:W3:Y:S01]  /*11a70*/  LD.E R24, desc[UR42][R16.64+0x260] ;  /* 0x0002602a10187980 */ /* 0x000ee2000c101900 */
[----:B------:R-:W-:-:S02]  /*11a80*/  F2FP.BF16.F32.PACK_AB R166, R166, R35 ;  /* 0x00000023a6a6723e */ /* 0x000fc400000010ff */
[----:B------:R-:W-:Y:S01]  /*11a90*/  F2FP.BF16.F32.PACK_AB R168, R168, R34 ;  /* 0x00000022a8a8723e */ /* 0x000fe200000010ff */
[----:B------:R-:W3:Y:S01]  /*11aa0*/  LD.E R35, desc[UR42][R16.64+0x28c] ;  /* 0x00028c2a10237980 */ /* 0x000ee2000c101900 */
[----:B------:R-:W-:Y:S02]  /*11ab0*/  F2FP.BF16.F32.PACK_AB R170, R170, R33 ;  /* 0x00000021aaaa723e */ /* 0x000fe400000010ff */
[----:B------:R-:W-:Y:S01]  /*11ac0*/  F2FP.BF16.F32.PACK_AB R161, R161, R32 ;  /* 0x00000020a1a1723e */ /* 0x000fe200000010ff */
[----:B------:R-:W3:Y:S01]  /*11ad0*/  LD.E R33, desc[UR42][R16.64+0x284] ;  /* 0x0002842a10217980 */ /* 0x000ee2000c101900 */
[----:B------:R-:W-:Y:S02]  /*11ae0*/  F2FP.BF16.F32.PACK_AB R163, R163, R31 ;  /* 0x0000001fa3a3723e */ /* 0x000fe400000010ff */
[----:B------:R-:W-:Y:S01]  /*11af0*/  F2FP.BF16.F32.PACK_AB R165, R165, R30 ;  /* 0x0000001ea5a5723e */ /* 0x000fe200000010ff */
[----:B------:R-:W3:Y:S01]  /*11b00*/  LD.E R31, desc[UR42][R16.64+0x27c] ;  /* 0x00027c2a101f7980 */ /* 0x000ee2000c101900 */
[----:B------:R-:W-:-:S02]  /*11b10*/  F2FP.BF16.F32.PACK_AB R167, R167, R29 ;  /* 0x0000001da7a7723e */ /* 0x000fc400000010ff */
[----:B------:R-:W-:Y:S01]  /*11b20*/  F2FP.BF16.F32.PACK_AB R169, R169, R28 ;  /* 0x0000001ca9a9723e */ /* 0x000fe200000010ff */
[----:B------:R-:W3:Y:S04]  /*11b30*/  LD.E R29, desc[UR42][R16.64+0x274] ;  /* 0x0002742a101d7980 */ /* 0x000ee8000c101900 */
[----:B------:R-:W3:Y:S04]  /*11b40*/  LD.E R28, desc[UR42][R16.64+0x270] ;  /* 0x0002702a101c7980 */ /* 0x000ee8000c101900 */
[----:B------:R-:W3:Y:S04]  /*11b50*/  LD.E R30, desc[UR42][R16.64+0x278] ;  /* 0x0002782a101e7980 */ /* 0x000ee8000c101900 */
[----:B------:R-:W3:Y:S04]  /*11b60*/  LD.E R32, desc[UR42][R16.64+0x280] ;  /* 0x0002802a10207980 */ /* 0x000ee8000c101900 */
[----:B------:R-:W3:Y:S04]  /*11b70*/  LD.E R34, desc[UR42][R16.64+0x288] ;  /* 0x0002882a10227980 */ /* 0x000ee8000c101900 */
[----:B------:R-:W3:Y:S04]  /*11b80*/  LD.E R37, desc[UR42][R16.64+0x294] ;  /* 0x0002942a10257980 */ /* 0x000ee8000c101900 */
[----:B------:R-:W3:Y:S04]  /*11b90*/  LD.E R38, desc[UR42][R16.64+0x298] ;  /* 0x0002982a10267980 */ /* 0x000ee8000c101900 */
        /* <DEDUP_REMOVED lines=16> */
[----:B--2---:R-:W5:Y:S04]  /*11ca0*/  LD.E R55, desc[UR42][R16.64+0x2dc] ;  /* 0x0002dc2a10377980 */ /* 0x004f68000c101900 */
[----:B------:R-:W5:Y:S04]  /*11cb0*/  LD.E R56, desc[UR42][R16.64+0x2e0] ;  /* 0x0002e02a10387980 */ /* 0x000f68000c101900 */
[----:B----4-:R-:W5:Y:S04]  /*11cc0*/  LD.E R57, desc[UR42][R16.64+0x2e4] ;  /* 0x0002e42a10397980 */ /* 0x010f68000c101900 */
[----:B------:R-:W5:Y:S04]  /*11cd0*/  LD.E R58, desc[UR42][R16.64+0x2e8] ;  /* 0x0002e82a103a7980 */ /* 0x000f68000c101900 */
[----:B------:R-:W5:Y:S04]  /*11ce0*/  LD.E R59, desc[UR42][R16.64+0x2ec] ;  /* 0x0002ec2a103b7980 */ /* 0x000f68000c101900 */
[----:B------:R-:W5:Y:S04]  /*11cf0*/  LD.E R60, desc[UR42][R16.64+0x2f0] ;  /* 0x0002f02a103c7980 */ /* 0x000f68000c101900 */
[----:B---3--:R-:W5:Y:S04]  /*11d00*/  LD.E R61, desc[UR42][R16.64+0x2f4] ;  /* 0x0002f42a103d7980 */ /* 0x008f68000c101900 */
        /* <DEDUP_REMOVED lines=38> */
[----:B------:R-:W-:Y:S01]  /*11f70*/  ISETP.NE.U32.AND P1, PT, R25, RZ, PT ;  /* 0x000000ff1900720c */ /* 0x000fe20003f25070 */
[----:B------:R-:W-:-:S02]  /*11f80*/  IMAD.MOV.U32 R25, RZ, RZ, R11 ;  /* 0x000000ffff197224 */ /* 0x000fc400078e000b */
[----:B------:R-:W5:Y:S03]  /*11f90*/  LD.E R100, desc[UR42][R16.64+0x390] ;  /* 0x0003902a10647980 */ /* 0x000f66000c101900 */
        /* <DEDUP_REMOVED lines=56> */
[----:B------:R-:W-:Y:S02]  /*12320*/  R2UR UR7, R11 ;  /* 0x000000000b0772ca */ /* 0x000fe400000e0000 */
[----:B------:R-:W-:Y:S01]  /*12330*/  F2FP.BF16.F32.PACK_AB R160, R13, R160 ;  /* 0x000000a00da0723e */ /* 0x000fe200000010ff */
[----:B------:R-:W-:-:S03]  /*12340*/  VOTEU.ANY UP0, P1 ;  /* 0x00000000003f7886 */ /* 0x000fc60000800100 */
[----:B-----5:R-:W-:-:S07]  /*12350*/  WARPGROUP.ARRIVE ;  /* 0x00000000000079c5 */ /* 0x020fce0000000000 */
[----:B------:R-:W-:Y:S01]  /*12360*/  HGMMA.64x256x16.F32.BF16 R24, R160, gdesc[UR4].tnspB, R24, UP0, gsb0 ;  /* 0x43e00004a0187df0 */ /* 0x000fe2000b801818 */
[----:B------:R-:W-:Y:S02]  /*12370*/  F2FP.BF16.F32.PACK_AB R171, R12, R171 ;  /* 0x000000ab0cab723e */ /* 0x000fe400000010ff */
        /* <DEDUP_REMOVED lines=1077> */
.L_x_12777:
[----:B------:R-:W-:Y:S05]  /*166d0*/  BSYNC B0 ;  /* 0x0000000000007941 */ /* 0x000fea0003800000 */
.L_x_12776:
[C---:B------:R-:W-:Y:S01]  /*166e0*/  ISETP.GT.AND P0, PT, R0.reuse, R3, PT ;  /* 0x000000030000720c */ /* 0x040fe20003f04270 */
[----:B------:R-:W-:-:S12]  /*166f0*/  VIADD R0, R0, 0xffffffff ;  /* 0xffffffff00007836 */ /* 0x000fd80000000000 */
[----:B------:R-:W-:Y:S05]  /*16700*/  @P0 BRA `(.L_x_12778) ;  /* 0xffffff4c00880947 */ /* 0x000fea000383ffff */
[----:B0-----:R-:W2:Y:S02]  /*16710*/  LDL R4, [R1+0x70] ;  /* 0x0000700001047983 */ /* 0x001ea40000100800 */
[----:B--2---:R-:W-:-:S07]  /*16720*/  IMAD.SHL.U32 R4, R4, 0x80, RZ ;  /* 0x0000008004047824 */ /* 0x004fce00078e00ff */
.L_x_12751:
[----:B-1----:R-:W0:Y:S01]  /*16730*/  LDC R2, c[0x0][0x448] ;  /* 0x00011200ff027b82 */ /* 0x002e220000000800 */
        /* <DEDUP_REMOVED lines=22> */
.L_x_12781:
[----:B------:R-:W-:-:S13]  /*168a0*/  ISETP.NE.AND P0, PT, R7, 0x1, PT ;  /* 0x000000010700780c */ /* 0x000fda0003f05270 */
[----:B------:R-:W0:Y:S02]  /*168b0*/  @P0 LDC.64 R8, c[0x0][0xae0] ;  /* 0x0002b800ff080b82 */ /* 0x000e240000000a00 */
[----:B0-----:R-:W-:-:S05]  /*168c0*/  @P0 IMAD.HI.U32 R6, R4, R8, RZ ;  /* 0x0000000804060227 */ /* 0x001fca00078e00ff */
[----:B------:R-:W-:-:S07]  /*168d0*/  @P0 SHF.R.U32.HI R4, RZ, R9, R6 ;  /* 0x00000009ff040219 */ /* 0x000fce0000011606 */
.L_x_12782:
[----:B------:R-:W-:Y:S05]  /*168e0*/  BSYNC B0 ;  /* 0x0000000000007941 */ /* 0x000fea0003800000 */
.L_x_12780:
[----:B------:R-:W-:-:S05]  /*168f0*/  IMAD R3, R4, R7, RZ ;  /* 0x0000000704037224 */ /* 0x000fca00078e02ff */
[----:B------:R-:W-:-:S07]  /*16900*/  VIMNMX R2, R2, R3, !PT ;  /* 0x0000000302027248 */ /* 0x000fce0007fe0100 */
.L_x_12779:
        /* <DEDUP_REMOVED lines=9> */
.L_x_12800:
        /* <DEDUP_REMOVED lines=24> */
.L_x_12785:
[----:B------:R-:W-:Y:S05]  /*16b20*/  BSYNC B0 ;  /* 0x0000000000007941 */ /* 0x000fea0003800000 */
.L_x_12784:
        /* <DEDUP_REMOVED lines=13> */
.L_x_12787:
[----:B------:R-:W-:Y:S05]  /*16c00*/  BSYNC B0 ;  /* 0x0000000000007941 */ /* 0x000fea0003800000 */
.L_x_12786:
        /* <DEDUP_REMOVED lines=8> */
.L_x_12789:
[----:B------:R-:W-:Y:S05]  /*16c90*/  BSYNC B0 ;  /* 0x0000000000007941 */ /* 0x000fea0003800000 */
.L_x_12788:
        /* <DEDUP_REMOVED lines=59> */
.L_x_12792:
[----:B------:R-:W-:Y:S05]  /*17050*/  BSYNC B0 ;  /* 0x0000000000007941 */ /* 0x000fea0003800000 */
.L_x_12791:
        /* <DEDUP_REMOVED lines=10> */
.L_x_12794:
[----:B------:R-:W-:Y:S05]  /*17100*/  BSYNC B0 ;  /* 0x0000000000007941 */ /* 0x000fea0003800000 */
.L_x_12793:
[----:B------:R-:W-:Y:S04]  /*17110*/  BSSY B0, `(.L_x_12795) ;  /* 0x0000006000007945 */ /* 0x000fe80003800000 */
[----:B--2---:R-:W-:Y:S05]  /*17120*/  @P1 BRA `(.L_x_12796) ;  /* 0x0000000000101947 */ /* 0x004fea0003800000 */
[----:B-----5:R-:W-:Y:S01]  /*17130*/  IMAD R6, R6, 0x8, R9 ;  /* 0x0000000806067824 */ /* 0x020fe200078e0209 */
[----:B------:R-:W-:-:S04]  /*17140*/  SHF.L.U32 R7, R7, 0x1f, RZ ;  /* 0x0000001f07077819 */ /* 0x000fc800000006ff */
[----:B------:R-:W2:Y:S02]  /*17150*/  SYNCS.PHASECHK.TRANS64.TRYWAIT P1, [R6+URZ], R7 ;  /* 0x00000007060075a7 */ /* 0x000ea4000802017f */
[----:B--2---:R-:W-:Y:S05]  /*17160*/  @!P1 BRA `(.L_x_12797) ;  /* 0x0000025000f49947 */ /* 0x004fea0003800000 */
.L_x_12796:
[----:B------:R-:W-:Y:S05]  /*17170*/  BSYNC B0 ;  /* 0x0000000000007941 */ /* 0x000fea0003800000 */
.L_x_12795:
[----:B-1----:R-:W3:Y:S04]  /*17180*/  LD.E R21, desc[UR42][R2.64] ;  /* 0x0000002a02157980 */ /* 0x002ee8000c101900 */
[----:B--2--5:R-:W3:Y:S04]  /*17190*/  LDL.64 R6, [R1+0x118] ;  /* 0x0001180001067983 */ /* 0x024ee80000100a00 */
[----:B------:R-:W2:Y:S04]  /*171a0*/  LDL R20, [R1+0x90] ;  /* 0x0000900001147983 */ /* 0x000ea80000100800 */
        /* <DEDUP_REMOVED lines=178> */
[----:B-1----:R-:W-:Y:S01]  /*17cd0*/  LOP3.LUT R72, R73, 0x7f, RZ, 0xc0, !PT ;  /* 0x0000007f49487812 */ /* 0x002fe200078ec0ff */
        /* <DEDUP_REMOVED lines=24> */
[----:B------:R2:W-:Y:S02]  /*17e60*/  @!P2 SYNCS.ARRIVE.TRANS64.RED.A1T0 RZ, [R6+URZ], RZ ;  /* 0x000000ff06ffa9a7 */ /* 0x0005e4000810043f */
[----:B--2---:R-:W2:Y:S04]  /*17e70*/  LDL.64 R6, [R1+0x170] ;  /* 0x0001700001067983 */ /* 0x004ea80000100a00 */
[----:B--2---:R-:W2:Y:S04]  /*17e80*/  LD.E R12, desc[UR42][R6.64] ;  /* 0x0000002a060c7980 */ /* 0x004ea8000c101900 */
[----:B------:R-:W3:Y:S01]  /*17e90*/  LD.E.64 R6, desc[UR42][R16.64+0x230] ;  /* 0x0002302a10067980 */ /* 0x000ee2000c101b00 */
[----:B------:R-:W-:-:S04]  /*17ea0*/  UIADD3 UR4, UP0, UR37, 0x230, URZ ;  /* 0x0000023025047890 */ /* 0x000fc8000ff1e03f */
[----:B------:R-:W-:Y:S02]  /*17eb0*/  ULOP3.LUT UR4, UR4, 0x4, URZ, 0xfc, !UPT ;  /* 0x0000000404047892 */ /* 0x000fe4000f8efc3f */
[----:B------:R-:W-:Y:S01]  /*17ec0*/  UIADD3.X UR5, URZ, UR36, URZ, UP0, !UPT ;  /* 0x000000243f057290 */ /* 0x000fe200087fe43f */
        /* <DEDUP_REMOVED lines=9> */
[-C--:B-1----:R-:W-:Y:S01]  /*17f60*/  FMUL.FTZ R8, R26, R12.reuse ;  /* 0x0000000c1a087220 */ /* 0x082fe20000410000 */
[-C--:B------:R-:W-:Y:S01]  /*17f70*/  FMUL.FTZ R14, R30, R12.reuse ;  /* 0x0000000c1e0e7220 */ /* 0x080fe20000410000 */
[----:B------:R-:W-:-:S05]  /*17f80*/  FMUL.FTZ R26, R39, R12 ;  /* 0x0000000c271a7220 */ /* 0x000fca0000410000 */
[----:B------:R-:W1:Y:S01]  /*17f90*/  MUFU.TANH R20, R20 ;  /* 0x0000001400147308 */ /* 0x000e620000002400 */
[----:B---3--:R-:W-:Y:S01]  /*17fa0*/  FMNMX.FTZ R13, R11, R6, !PT ;  /* 0x000000060b0d7209 */ /* 0x008fe20007810000 */
[-C--:B------:R-:W-:Y:S01]  /*17fb0*/  FMUL.FTZ R30, R36, R12.reuse ;  /* 0x0000000c241e7220 */ /* 0x080fe20000410000 */
[-C--:B------:R-:W-:Y:S01]  /*17fc0*/  FMUL.FTZ R39, R46, R12.reuse ;  /* 0x0000000c2e277220 */ /* 0x080fe20000410000 */
[----:B------:R-:W-:-:S04]  /*17fd0*/  FMUL.FTZ R46, R48, R12 ;  /* 0x0000000c302e7220 */ /* 0x000fc80000410000 */
[----:B------:R-:W3:Y:S01]  /*17fe0*/  MUFU.TANH R21, R21 ;  /* 0x0000001500157308 */ /* 0x000ee20000002400 */
[-C--:B------:R-:W-:Y:S01]  /*17ff0*/  FMUL.FTZ R48, R52, R12.reuse ;  /* 0x0000000c34307220 */ /* 0x080fe20000410000 */
[----:B--2---:R-:W-:Y:S01]  /*18000*/  FMNMX.FTZ R52, R10, R13, !PT ;  /* 0x0000000d0a347209 */ /* 0x004fe20007810000 */
[----:B------:R-:W-:-:S05]  /*18010*/  FMUL.FTZ R32, R37, R12 ;  /* 0x0000000c25207220 */ /* 0x000fca0000410000 */
[----:B------:R-:W2:Y:S01]  /*18020*/  MUFU.TANH R29, R29 ;  /* 0x0000001d001d7308 */ /* 0x000ea20000002400 */
[----:B------:R-:W-:Y:S01]  /*18030*/  FMUL.FTZ R19, R34, R12 ;  /* 0x0000000c22137220 */ /* 0x000fe20000410000 */
[----:B----4-:R-:W-:Y:S01]  /*18040*/  FMNMX.FTZ R13, R15, R52, !PT ;  /* 0x000000340f0d7209 */ /* 0x010fe20007810000 */
[----:B------:R-:W-:-:S05]  /*18050*/  FMUL.FTZ R34, R40, R12 ;  /* 0x0000000c28227220 */ /* 0x000fca0000410000 */
[----:B------:R-:W4:Y:S01]  /*18060*/  MUFU.TANH R30, R30 ;  /* 0x0000001e001e7308 */ /* 0x000f220000002400 */
[----:B-1----:R-:W-:Y:S01]  /*18070*/  FMNMX.FTZ R52, R20, R13, !PT ;  /* 0x0000000d14347209 */ /* 0x002fe20007810000 */
[----:B------:R-:W-:-:S06]  /*18080*/  FMUL.FTZ R36, R41, R12 ;  /* 0x0000000c29247220 */ /* 0x000fcc0000410000 */
[----:B------:R-:W1:Y:S01]  /*18090*/  MUFU.TANH R32, R32 ;  /* 0x0000002000207308 */ /* 0x000e620000002400 */
[----:B---3--:R-:W-:Y:S01]  /*180a0*/  FMNMX.FTZ R52, R21, R52, !PT ;  /* 0x0000003415347209 */ /* 0x008fe20007810000 */
[----:B------:R-:W-:-:S06]  /*180b0*/  FMUL.FTZ R72, R44, R12 ;  /* 0x0000000c2c487220 */ /* 0x000fcc0000410000 */
[----:B------:R-:W3:Y:S01]  /*180c0*/  MUFU.TANH R34, R34 ;  /* 0x0000002200227308 */ /* 0x000ee20000002400 */
[----:B--2---:R-:W-:Y:S01]  /*180d0*/  FMNMX.FTZ R13, R29, R52, !PT ;  /* 0x000000341d0d7209 */ /* 0x004fe20007810000 */
[----:B------:R-:W-:-:S06]  /*180e0*/  FMUL.FTZ R73, R45, R12 ;  /* 0x0000000c2d497220 */ /* 0x000fcc0000410000 */
[----:B------:R-:W2:Y:S01]  /*180f0*/  MUFU.TANH R36, R36 ;  /* 0x0000002400247308 */ /* 0x000ea20000002400 */
[----:B----4-:R-:W-:Y:S01]  /*18100*/  FMNMX.FTZ R13, R30, R13, !PT ;  /* 0x0000000d1e0d7209 */ /* 0x010fe20007810000 */
[----:B------:R-:W-:-:S06]  /*18110*/  FMUL.FTZ R40, R47, R12 ;  /* 0x0000000c2f287220 */ /* 0x000fcc0000410000 */
        /* <DEDUP_REMOVED lines=8> */
[-C--:B------:R-:W-:Y:S01]  /*181a0*/  FMUL.FTZ R9, R27, R12.reuse ;  /* 0x0000000c1b097220 */ /* 0x080fe20000410000 */
[-C--:B------:R-:W-:Y:S01]  /*181b0*/  FMUL.FTZ R41, R50, R12.reuse ;  /* 0x0000000c32297220 */ /* 0x080fe20000410000 */
[----:B------:R-:W-:-:S04]  /*181c0*/  FMUL.FTZ R50, R56, R12 ;  /* 0x0000000c38327220 */ /* 0x000fc80000410000 */
[----:B------:R-:W2:Y:S01]  /*181d0*/  MUFU.TANH R47, R47 ;  /* 0x0000002f002f7308 */ /* 0x000ea20000002400 */
[----:B----4-:R-:W-:Y:S01]  /*181e0*/  FMNMX.FTZ R56, R72, R13, !PT ;  /* 0x0000000d48387209 */ /* 0x010fe20007810000 */
[-C--:B------:R-:W-:Y:S01]  /*181f0*/  FMUL.FTZ R28, R42, R12.reuse ;  /* 0x0000000c2a1c7220 */ /* 0x080fe20000410000 */
[----:B------:R-:W-:-:S05]  /*18200*/  FMUL.FTZ R42, R51, R12 ;  /* 0x0000000c332a7220 */ /* 0x000fca0000410000 */
[----:B------:R-:W4:Y:S01]  /*18210*/  MUFU.TANH R48, R48 ;  /* 0x0000003000307308 */ /* 0x000f220000002400 */
[----:B-1----:R-:W-:Y:S01]  /*18220*/  FMNMX.FTZ R13, R73, R56, !PT ;  /* 0x00000038490d7209 */ /* 0x002fe20007810000 */
[----:B------:R-:W-:-:S06]  /*18230*/  FMUL.FTZ R51, R57, R12 ;  /* 0x0000000c39337220 */ /* 0x000fcc0000410000 */
[----:B------:R-:W1:Y:S01]  /*18240*/  MUFU.TANH R8, R8 ;  /* 0x0000000800087308 */ /* 0x000e620000002400 */
[----:B------:R-:W-:Y:S01]  /*18250*/  FMUL.FTZ R18, R31, R12 ;  /* 0x0000000c1f127220 */ /* 0x000fe20000410000 */
[----:B---3--:R-:W-:-:S06]  /*18260*/  FMNMX.FTZ R56, R46, R13, !PT ;  /* 0x0000000d2e387209 */ /* 0x008fcc0007810000 */
[----:B------:R-:W3:Y:S01]  /*18270*/  MUFU.TANH R49, R49 ;  /* 0x0000003100317308 */ /* 0x000ee20000002400 */
[-C--:B------:R-:W-:Y:S01]  /*18280*/  FMUL.FTZ R52, R60, R12.reuse ;  /* 0x0000000c3c347220 */ /* 0x080fe20000410000 */
[----:B------:R-:W-:-:S06]  /*18290*/  FMUL.FTZ R25, R38, R12 ;  /* 0x0000000c26197220 */ /* 0x000fcc0000410000 */
[----:B------:R-:W0:Y:S01]  /*182a0*/  MUFU.TANH R9, R9 ;  /* 0x0000000900097308 */ /* 0x000e220000002400 */
[-C--:B------:R-:W-:Y:S01]  /*182b0*/  FMUL.FTZ R38, R43, R12.reuse ;  /* 0x0000000c2b267220 */ /* 0x080fe20000410000 */
[----:B------:R-:W-:Y:S01]  /*182c0*/  FMUL.FTZ R43, R54, R12 ;  /* 0x0000000c362b7220 */ /* 0x000fe20000410000 */
[----:B--2---:R-:W-:-:S05]  /*182d0*/  FMNMX.FTZ R13, R47, R56, !PT ;  /* 0x000000382f0d7209 */ /* 0x004fca0007810000 */
[----:B------:R-:W2:Y:S01]  /*182e0*/  MUFU.TANH R50, R50 ;  /* 0x0000003200327308 */ /* 0x000ea20000002400 */
[-C--:B------:R-:W-:Y:S01]  /*182f0*/  FMUL.FTZ R54, R61, R12.reuse ;  /* 0x0000000c3d367220 */ /* 0x080fe20000410000 */
[----:B------:R-:W-:-:S06]  /*18300*/  FMUL.FTZ R24, R35, R12 ;  /* 0x0000000c23187220 */ /* 0x000fcc0000410000 */
[----:B------:R-:W2:Y:S01]  /*18310*/  MUFU.TANH R14, R14 ;  /* 0x0000000e000e7308 */ /* 0x000ea20000002400 */
[-C--:B------:R-:W-:Y:S01]  /*18320*/  FMUL.FTZ R45, R58, R12.reuse ;  /* 0x0000000c3a2d7220 */ /* 0x080fe20000410000 */
[----:B------:R-:W-:Y:S01]  /*18330*/  FMUL.FTZ R44, R55, R12 ;  /* 0x0000000c372c7220 */ /* 0x000fe20000410000 */
[----:B----4-:R-:W-:-:S05]  /*18340*/  FMNMX.FTZ R58, R48, R13, !PT ;  /* 0x0000000d303a7209 */ /* 0x010fca0007810000 */
[----:B------:R-:W4:Y:S01]  /*18350*/  MUFU.TANH R51, R51 ;  /* 0x0000003300337308 */ /* 0x000f220000002400 */
[----:B------:R-:W-:Y:S01]  /*18360*/  FMUL.FTZ R55, R64, R12 ;  /* 0x0000000c40377220 */ /* 0x000fe20000410000 */
[----:B-1----:R-:W-:-:S06]  /*18370*/  FMNMX.FTZ R56, R8, R7, !PT ;  /* 0x0000000708387209 */ /* 0x002fcc0007810000 */
[----:B------:R-:W1:Y:S01]  /*18380*/  MUFU.TANH R18, R18 ;  /* 0x0000001200127308 */ /* 0x000e620000002400 */
[----:B---3--:R-:W-:Y:S01]  /*18390*/  FMNMX.FTZ R27, R49, R58, !PT ;  /* 0x0000003a311b7209 */ /* 0x008fe20007810000 */
[----:B------:R-:W-:-:S06]  /*183a0*/  FMUL.FTZ R57, R65, R12 ;  /* 0x0000000c41397220 */ /* 0x000fcc0000410000 */
[----:B------:R-:W3:Y:S01]  /*183b0*/  MUFU.TANH R52, R52 ;  /* 0x0000003400347308 */ /* 0x000ee20000002400 */
[----:B0-----:R-:W-:-:S07]  /*183c0*/  FMNMX.FTZ R13, R9, R56, !PT ;  /* 0x00000038090d7209 */ /* 0x001fce0007810000 */
[----:B------:R-:W0:Y:S01]  /*183d0*/  MUFU.TANH R19, R19 ;  /* 0x0000001300137308 */ /* 0x000e220000002400 */
[----:B--2---:R-:W-:Y:S01]  /*183e0*/  FMNMX.FTZ R60, R50, R27, !PT ;  /* 0x0000001b323c7209 */ /* 0x004fe20007810000 */
[----:B------:R-:W-:-:S06]  /*183f0*/  FMUL.FTZ R58, R68, R12 ;  /* 0x0000000c443a7220 */ /* 0x000fcc0000410000 */
[----:B------:R-:W2:Y:S01]  /*18400*/  MUFU.TANH R54, R54 ;  /* 0x0000003600367308 */ /* 0x000ea20000002400 */
[----:B------:R-:W-:-:S07]  /*18410*/  FMNMX.FTZ R13, R14, R13, !PT ;  /* 0x0000000d0e0d7209 */ /* 0x000fce0007810000 */
[----:B------:R-:W2:Y:S01]  /*18420*/  MUFU.TANH R24, R24 ;  /* 0x0000001800187308 */ /* 0x000ea20000002400 */
[----:B----4-:R-:W-:Y:S01]  /*18430*/  FMNMX.FTZ R27, R51, R60, !PT ;  /* 0x0000003c331b7209 */ /* 0x010fe20007810000 */
[----:B------:R-:W-:-:S06]  /*18440*/  FMUL.FTZ R61, R69, R12 ;  /* 0x0000000c453d7220 */ /* 0x000fcc0000410000 */
[----:B------:R-:W4:Y:S01]  /*18450*/  MUFU.TANH R55, R55 ;  /* 0x0000003700377308 */ /* 0x000f220000002400 */
[----:B-1----:R-:W-:-:S07]  /*18460*/  FMNMX.FTZ R56, R18, R13, !PT ;  /* 0x0000000d12387209 */ /* 0x002fce0007810000 */
[----:B------:R-:W1:Y:S01]  /*18470*/  MUFU.TANH R25, R25 ;  /* 0x0000001900197308 */ /* 0x000e620000002400 */
[----:B---3--:R-:W-:-:S07]  /*18480*/  FMNMX.FTZ R27, R52, R27, !PT ;  /* 0x0000001b341b7209 */ /* 0x008fce0007810000 */
[----:B------:R-:W3:Y:S01]  /*18490*/  MUFU.TANH R57, R57 ;  /* 0x0000003900397308 */ /* 0x000ee20000002400 */
[----:B0-----:R-:W-:-:S07]  /*184a0*/  FMNMX.FTZ R13, R19, R56, !PT ;  /* 0x00000038130d7209 */ /* 0x001fce0007810000 */
[----:B------:R-:W0:Y:S01]  /*184b0*/  MUFU.TANH R26, R26 ;  /* 0x0000001a001a7308 */ /* 0x000e220000002400 */
[----:B--2---:R-:W-:-:S07]  /*184c0*/  FMNMX.FTZ R60, R54, R27, !PT ;  /* 0x0000001b363c7209 */ /* 0x004fce0007810000 */
[----:B------:R-:W2:Y:S01]  /*184d0*/  MUFU.TANH R58, R58 ;  /* 0x0000003a003a7308 */ /* 0x000ea20000002400 */
[----:B------:R-:W-:-:S07]  /*184e0*/  FMNMX.FTZ R56, R24, R13, !PT ;  /* 0x0000000d18387209 */ /* 0x000fce0007810000 */
[----:B------:R-:W2:Y:S01]  /*184f0*/  MUFU.TANH R28, R28 ;  /* 0x0000001c001c7308 */ /* 0x000ea20000002400 */
[----:B----4-:R-:W-:-:S07]  /*18500*/  FMNMX.FTZ R60, R55, R60, !PT ;  /* 0x0000003c373c7209 */ /* 0x010fce0007810000 */
[----:B------:R-:W4:Y:S01]  /*18510*/  MUFU.TANH R61, R61 ;  /* 0x0000003d003d7308 */ /* 0x000f220000002400 */
[----:B-1----:R-:W-:-:S07]  /*18520*/  FMNMX.FTZ R13, R25, R56, !PT ;  /* 0x00000038190d7209 */ /* 0x002fce0007810000 */
[----:B------:R-:W1:Y:S01]  /*18530*/  MUFU.TANH R38, R38 ;  /* 0x0000002600267308 */ /* 0x000e620000002400 */
[----:B---3--:R-:W-:Y:S02]  /*18540*/  FMNMX.FTZ R27, R57, R60, !PT ;  /* 0x0000003c391b7209 */ /* 0x008fe40007810000 */
[----:B0-----:R-:W-:-:S05]  /*18550*/  FMNMX.FTZ R13, R26, R13, !PT ;  /* 0x0000000d1a0d7209 */ /* 0x001fca0007810000 */
[----:B------:R-:W0:Y:S01]  /*18560*/  MUFU.TANH R39, R39 ;  /* 0x0000002700277308 */ /* 0x000e220000002400 */
[----:B------:R-:W-:Y:S01]  /*18570*/  FMUL.FTZ R56, R62, R12 ;  /* 0x0000000c3e387220 */ /* 0x000fe20000410000 */
[----:B--2---:R-:W-:-:S06]  /*18580*/  FMNMX.FTZ R62, R58, R27, !PT ;  /* 0x0000001b3a3e7209 */ /* 0x004fcc0007810000 */
[----:B------:R-:W2:Y:S01]  /*18590*/  MUFU.TANH R40, R40 ;  /* 0x0000002800287308 */ /* 0x000ea20000002400 */
[----:B------:R-:W-:Y:S02]  /*185a0*/  FMNMX.FTZ R13, R28, R13, !PT ;  /* 0x0000000d1c0d7209 */ /* 0x000fe40007810000 */
[----:B----4-:R-:W-:-:S05]  /*185b0*/  FMNMX.FTZ R31, R61, R62, !PT ;  /* 0x0000003e3d1f7209 */ /* 0x010fca0007810000 */
[----:B------:R-:W3:Y:S01]  /*185c0*/  MUFU.TANH R41, R41 ;  /* 0x0000002900297308 */ /* 0x000ee20000002400 */
[----:B-1----:R-:W-:Y:S01]  /*185d0*/  FMNMX.FTZ R60, R38, R13, !PT ;  /* 0x0000000d263c7209 */ /* 0x002fe20007810000 */
[----:B------:R-:W1:Y:S06]  /*185e0*/  SHFL.BFLY PT, R68, R31, 0x2, 0x1f ;  /* 0x0c401f001f447f89 */ /* 0x000e6c00000e0000 */
[----:B------:R-:W4:Y:S01]  /*185f0*/  MUFU.TANH R42, R42 ;  /* 0x0000002a002a7308 */ /* 0x000f220000002400 */
[----:B0-----:R-:W-:Y:S01]  /*18600*/  FMNMX.FTZ R13, R39, R60, !PT ;  /* 0x0000003c270d7209 */ /* 0x001fe20007810000 */
[----:B------:R-:W-:-:S06]  /*18610*/  FMUL.FTZ R53, R59, R12 ;  /* 0x0000000c3b357220 */ /* 0x000fcc0000410000 */
[----:B------:R-:W0:Y:S01]  /*18620*/  MUFU.TANH R43, R43 ;  /* 0x0000002b002b7308 */ /* 0x000e220000002400 */
[----:B--2---:R-:W-:-:S07]  /*18630*/  FMNMX.FTZ R62, R40, R13, !PT ;  /* 0x0000000d283e7209 */ /* 0x004fce0007810000 */
[----:B------:R-:W2:Y:S01]  /*18640*/  MUFU.TANH R44, R44 ;  /* 0x0000002c002c7308 */ /* 0x000ea20000002400 */
[----:B---3--:R-:W-:Y:S01]  /*18650*/  FMNMX.FTZ R13, R41, R62, !PT ;  /* 0x0000003e290d7209 */ /* 0x008fe20007810000 */
[----:B------:R-:W-:-:S06]  /*18660*/  FMUL.FTZ R59, R63, R12 ;  /* 0x0000000c3f3b7220 */ /* 0x000fcc0000410000 */
[----:B------:R-:W3:Y:S01]  /*18670*/  MUFU.TANH R45, R45 ;  /* 0x0000002d002d7308 */ /* 0x000ee20000002400 */
[----:B----4-:R-:W-:Y:S01]  /*18680*/  FMNMX.FTZ R64, R42, R13, !PT ;  /* 0x0000000d2a407209 */ /* 0x010fe20007810000 */
[----:B------:R-:W-:-:S06]  /*18690*/  FMUL.FTZ R60, R66, R12 ;  /* 0x0000000c423c7220 */ /* 0x000fcc0000410000 */
[----:B------:R-:W4:Y:S01]  /*186a0*/  MUFU.TANH R53, R53 ;  /* 0x0000003500357308 */ /* 0x000f220000002400 */
        /* <DEDUP_REMOVED lines=10> */
[----:B----4-:R-:W-:Y:S01]  /*18750*/  FMNMX.FTZ R13, R53, R64, !PT ;  /* 0x00000040350d7209 */ /* 0x010fe20007810000 */
[----:B------:R-:W-:-:S06]  /*18760*/  FMUL.FTZ R64, R71, R12 ;  /* 0x0000000c47407220 */ /* 0x000fcc0000410000 */
[----:B------:R-:W4:Y:S01]  /*18770*/  MUFU.TANH R62, R62 ;  /* 0x0000003e003e7308 */ /* 0x000f220000002400 */
[----:B0-----:R-:W-:-:S07]  /*18780*/  FMNMX.FTZ R12, R56, R13, !PT ;  /* 0x0000000d380c7209 */ /* 0x001fce0007810000 */
[----:B------:R-:W0:Y:S01]  /*18790*/  MUFU.TANH R63, R63 ;  /* 0x0000003f003f7308 */ /* 0x000e220000002400 */
[----:B-1----:R-:W-:-:S07]  /*187a0*/  FMNMX.FTZ R13, R59, R12, !PT ;  /* 0x0000000c3b0d7209 */ /* 0x002fce0007810000 */
[----:B------:R-:W1:Y:S01]  /*187b0*/  MUFU.TANH R64, R64 ;  /* 0x0000004000407308 */ /* 0x000e620000002400 */
[----:B---3--:R-:W-:-:S04]  /*187c0*/  FMNMX.FTZ R13, R60, R13, !PT ;  /* 0x0000000d3c0d7209 */ /* 0x008fc80007810000 */
[----:B----4-:R-:W-:-:S04]  /*187d0*/  FMNMX.FTZ R12, R62, R13, !PT ;  /* 0x0000000d3e0c7209 */ /* 0x010fc80007810000 */
[----:B0-----:R-:W-:Y:S01]  /*187e0*/  FMNMX.FTZ R27, R63, R12, !PT ;  /* 0x0000000c3f1b7209 */ /* 0x001fe20007810000 */
[----:B------:R-:W-:Y:S01]  /*187f0*/  IMAD.U32 R12, RZ, RZ, UR4 ;  /* 0x00000004ff0c7e24 */ /* 0x000fe2000f8e00ff */
[----:B--2---:R-:W-:Y:S01]  /*18800*/  FMNMX.FTZ R33, R68, R33, !PT ;  /* 0x0000002144217209 */ /* 0x004fe20007810000 */
[----:B------:R-:W-:Y:S01]  /*18810*/  IMAD.U32 R13, RZ, RZ, UR5 ;  /* 0x00000005ff0d7e24 */ /* 0x000fe2000f8e00ff */
[----:B------:R-:W-:Y:S01]  /*18820*/  ST.E desc[UR42][R16.64+0x230], R31 ;  /* 0x0002301f10007985 */ /* 0x000fe2000c10192a */
[----:B-1----:R-:W-:-:S05]  /*18830*/  FMNMX.FTZ R27, R64, R27, !PT ;  /* 0x0000001b401b7209 */ /* 0x002fca0007810000 */
        /* <DEDUP_REMOVED lines=12> */
[----:B------:R-:W4:Y:S01]  /*18900*/  LD.E R66, desc[UR42][R16.64+0x260] ;  /* 0x0002602a10427980 */ /* 0x000f22000c101900 */
[----:B------:R-:W-:Y:S01]  /*18910*/  FADD.FTZ R74, R7, -R70 ;  /* 0x80000046074a7221 */ /* 0x000fe20000010000 */
[----:B------:R-:W-:-:S04]  /*18920*/  UIADD3 UR4, UP0, UR37, 0x260, URZ ;  /* 0x0000026025047890 */ /* 0x000fc8000ff1e03f */
[----:B------:R-:W-:Y:S02]  /*18930*/  ULOP3.LUT UR6, UR4, 0x4, URZ, 0xfc, !UPT ;  /* 0x0000000404067892 */ /* 0x000fe4000f8efc3f */
[----:B------:R-:W-:Y:S01]  /*18940*/  UIADD3.X UR5, URZ, UR36, URZ, UP0, !UPT ;  /* 0x000000243f057290 */ /* 0x000fe200087fe43f */
[----:B--2---:R-:W-:-:S04]  /*18950*/  FADD.FTZ R6, R6, -R69 ;  /* 0x8000004506067221 */ /* 0x004fc80000010000 */
[-C--:B---3--:R-:W-:Y:S01]  /*18960*/  FMUL.FTZ R6, R6, R65.reuse ;  /* 0x0000004106067220 */ /* 0x088fe20000410000 */
[----:B0-----:R-:W-:-:S03]  /*18970*/  FMUL.FTZ R12, R69, R65 ;  /* 0x00000041450c7220 */ /* 0x001fc60000410000 */
[----:B------:R0:W-:Y:S01]  /*18980*/  MUFU.EX2 R7, R6 ;  /* 0x0000000600077308 */ /* 0x0001e20000000800 */
[-CC-:B------:R-:W-:Y:S01]  /*18990*/  FFMA.FTZ R160, R11, R65.reuse, -R12.reuse ;  /* 0x000000410ba07223 */ /* 0x180fe2000001080c */
[-CC-:B------:R-:W-:Y:S01]  /*189a0*/  FFMA.FTZ R168, R36, R65.reuse, -R12.reuse ;  /* 0x0000004124a87223 */ /* 0x180fe2000001080c */
[----:B------:R-:W-:Y:S01]  /*189b0*/  FMUL.FTZ R27, R65, R74 ;  /* 0x0000004a411b7220 */ /* 0x000fe20000410000 */
[-C--:B0-----:R-:W-:Y:S01]  /*189c0*/  FMUL.FTZ R6, R70, R65.reuse ;  /* 0x0000004146067220 */ /* 0x081fe20000410000 */
[----:B------:R-:W-:-:S03]  /*189d0*/  FFMA.FTZ R37, R10, R65, -R12 ;  /* 0x000000410a257223 */ /* 0x000fc6000001080c */
[-CC-:B------:R-:W-:Y:S01]  /*189e0*/  FFMA.FTZ R36, R8, R65.reuse, -R6.reuse ;  /* 0x0000004108247223 */ /* 0x180fe20000010806 */
[-C--:B------:R-:W-:Y:S01]  /*189f0*/  FFMA.FTZ R161, R9, R65.reuse, -R6 ;  /* 0x0000004109a17223 */ /* 0x080fe20000010806 */
[----:B------:R-:W4:Y:S01]  /*18a00*/  MUFU.EX2 R160, R160 ;  /* 0x000000a000a07308 */ /* 0x000f220000000800 */
[-CC-:B------:R-:W-:Y:S01]  /*18a10*/  FFMA.FTZ R164, R29, R65.reuse, -R12.reuse ;  /* 0x000000411da47223 */ /* 0x180fe2000001080c */
[-CC-:B------:R-:W-:Y:S01]  /*18a20*/  FFMA.FTZ R35, R15, R65.reuse, -R12.reuse ;  /* 0x000000410f237223 */ /* 0x180fe2000001080c */
[-C--:B------:R-:W-:Y:S01]  /*18a30*/  FFMA.FTZ R29, R34, R65.reuse, -R12 ;  /* 0x00000041221d7223 */ /* 0x080fe2000001080c */
[----:B------:R-:W-:-:S04]  /*18a40*/  FFMA.FTZ R34, R14, R65, -R6 ;  /* 0x000000410e227223 */ /* 0x000fc80000010806 */
[----:B------:R-:W-:Y:S01]  /*18a50*/  MUFU.EX2 R27, R27 ;  /* 0x0000001b001b7308 */ /* 0x000fe20000000800 */
[-C--:B------:R-:W-:Y:S01]  /*18a60*/  FFMA.FTZ R162, R20, R65.reuse, -R12 ;  /* 0x0000004114a27223 */ /* 0x080fe2000001080c */
[----:B------:R-:W-:-:S06]  /*18a70*/  FFMA.FTZ R163, R18, R65, -R6 ;  /* 0x0000004112a37223 */ /* 0x000fcc0000010806 */
[----:B------:R-:W0:Y:S01]  /*18a80*/  MUFU.EX2 R36, R36 ;  /* 0x0000002400247308 */ /* 0x000e220000000800 */
[-CC-:B------:R-:W-:Y:S01]  /*18a90*/  FFMA.FTZ R33, R21, R65.reuse, -R12.reuse ;  /* 0x0000004115217223 */ /* 0x180fe2000001080c */
[----:B------:R-:W-:-:S06]  /*18aa0*/  FFMA.FTZ R166, R32, R65, -R12 ;  /* 0x0000004120a67223 */ /* 0x000fcc000001080c */
[----:B------:R-:W1:Y:S01]  /*18ab0*/  MUFU.EX2 R37, R37 ;  /* 0x0000002500257308 */ /* 0x000e620000000800 */
[----:B------:R-:W-:-:S07]  /*18ac0*/  FFMA.FTZ R32, R19, R65, -R6 ;  /* 0x0000004113207223 */ /* 0x000fce0000010806 */
[----:B------:R-:W2:Y:S01]  /*18ad0*/  MUFU.EX2 R161, R161 ;  /* 0x000000a100a17308 */ /* 0x000ea20000000800 */
[----:B------:R-:W-:-:S07]  /*18ae0*/  FFMA.FTZ R165, R24, R65, -R6 ;  /* 0x0000004118a57223 */ /* 0x000fce0000010806 */
[----:B------:R-:W3:Y:S08]  /*18af0*/  MUFU.EX2 R35, R35 ;  /* 0x0000002300237308 */ /* 0x000ef00000000800 */
[----:B------:R-:W3:Y:S01]  /*18b00*/  MUFU.EX2 R34, R34 ;  /* 0x0000002200227308 */ /* 0x000ee20000000800 */
[----:B----4-:R-:W-:Y:S01]  /*18b10*/  FFMA.FTZ R8, R7, R67, R160 ;  /* 0x0000004307087223 */ /* 0x010fe200000100a0 */
[----:B------:R-:W-:-:S06]  /*18b20*/  FFMA.FTZ R31, R30, R65, -R12 ;  /* 0x000000411e1f7223 */ /* 0x000fcc000001080c */
[----:B------:R-:W4:Y:S01]  /*18b30*/  MUFU.EX2 R162, R162 ;  /* 0x000000a200a27308 */ /* 0x000f220000000800 */
[----:B0-----:R-:W-:Y:S01]  /*18b40*/  FFMA.FTZ R68, R27, R68, R36 ;  /* 0x000000441b447223 */ /* 0x001fe20000010024 */
[----:B------:R-:W-:-:S06]  /*18b50*/  FFMA.FTZ R30, R25, R65, -R6 ;  /* 0x00000041191e7223 */ /* 0x000fcc0000010806 */
[----:B------:R-:W0:Y:S01]  /*18b60*/  MUFU.EX2 R163, R163 ;  /* 0x000000a300a37308 */ /* 0x000e220000000800 */
[----:B-1----:R-:W-:Y:S01]  /*18b70*/  FADD.FTZ R8, R37, R8 ;  /* 0x0000000825087221 */ /* 0x002fe20000010000 */
[----:B--2---:R-:W-:-:S06]  /*18b80*/  FADD.FTZ R9, R161, R68 ;  /* 0x00000044a1097221 */ /* 0x004fcc0000010000 */
[----:B------:R-:W1:Y:S01]  /*18b90*/  MUFU.EX2 R33, R33 ;  /* 0x0000002100217308 */ /* 0x000e620000000800 */
[----:B------:R-:W-:-:S07]  /*18ba0*/  FFMA.FTZ R167, R26, R65, -R6 ;  /* 0x000000411aa77223 */ /* 0x000fce0000010806 */
[----:B------:R-:W2:Y:S01]  /*18bb0*/  MUFU.EX2 R32, R32 ;  /* 0x0000002000207308 */ /* 0x000ea20000000800 */
[----:B---3--:R-:W-:Y:S01]  /*18bc0*/  FADD.FTZ R11, R35, R8 ;  /* 0x00000008230b7221 */ /* 0x008fe20000010000 */
[----:B------:R-:W-:-:S06]  /*18bd0*/  FADD.FTZ R8, R34, R9 ;  /* 0x0000000922087221 */ /* 0x000fcc0000010000 */
[----:B------:R-:W3:Y:S01]  /*18be0*/  MUFU.EX2 R164, R164 ;  /* 0x000000a400a47308 */ /* 0x000ee20000000800 */
[----:B------:R-:W-:-:S07]  /*18bf0*/  FFMA.FTZ R28, R28, R65, -R6 ;  /* 0x000000411c1c7223 */ /* 0x000fce0000010806 */
[----:B------:R-:W3:Y:S01]  /*18c00*/  MUFU.EX2 R165, R165 ;  /* 0x000000a500a57308 */ /* 0x000ee20000000800 */
[----:B----4-:R-:W-:Y:S01]  /*18c10*/  FADD.FTZ R10, R162, R11 ;  /* 0x0000000ba20a7221 */ /* 0x010fe20000010000 */
[----:B0-----:R-:W-:-:S06]  /*18c20*/  FADD.FTZ R9, R163, R8 ;  /* 0x00000008a3097221 */ /* 0x001fcc0000010000 */
[----:B------:R-:W0:Y:S01]  /*18c30*/  MUFU.EX2 R31, R31 ;  /* 0x0000001f001f7308 */ /* 0x000e220000000800 */
[----:B------:R-:W-:-:S07]  /*18c40*/  FFMA.FTZ R169, R38, R65, -R6 ;  /* 0x0000004126a97223 */ /* 0x000fce0000010806 */
[----:B------:R-:W4:Y:S01]  /*18c50*/  MUFU.EX2 R30, R30 ;  /* 0x0000001e001e7308 */ /* 0x000f220000000800 */
[----:B-1----:R-:W-:Y:S01]  /*18c60*/  FADD.FTZ R11, R33, R10 ;  /* 0x0000000a210b7221 */ /* 0x002fe20000010000 */
[----:B------:R-:W-:-:S06]  /*18c70*/  FFMA.FTZ R15, R72, R65, -R12 ;  /* 0x00000041480f7223 */ /* 0x000fcc000001080c */
[----:B------:R-:W1:Y:S01]  /*18c80*/  MUFU.EX2 R166, R166 ;  /* 0x000000a600a67308 */ /* 0x000e620000000800 */
[----:B--2---:R-:W-:Y:S01]  /*18c90*/  FADD.FTZ R8, R32, R9 ;  /* 0x0000000920087221 */ /* 0x004fe20000010000 */
[----:B------:R-:W-:-:S06]  /*18ca0*/  FFMA.FTZ R171, R39, R65, -R6 ;  /* 0x0000004127ab7223 */ /* 0x000fcc0000010806 */
[----:B------:R-:W2:Y:S01]  /*18cb0*/  MUFU.EX2 R167, R167 ;  /* 0x000000a700a77308 */ /* 0x000ea20000000800 */
[----:B---3--:R-:W-:Y:S01]  /*18cc0*/  FADD.FTZ R10, R164, R11 ;  /* 0x0000000ba40a7221 */ /* 0x008fe20000010000 */
[----:B------:R-:W-:-:S06]  /*18cd0*/  FFMA.FTZ R170, R73, R65, -R12 ;  /* 0x0000004149aa7223 */ /* 0x000fcc000001080c */
[----:B------:R-:W3:Y:S01]  /*18ce0*/  MUFU.EX2 R29, R29 ;  /* 0x0000001d001d7308 */ /* 0x000ee20000000800 */
[----:B------:R-:W-:Y:S01]  /*18cf0*/  FADD.FTZ R9, R165, R8 ;  /* 0x00000008a5097221 */ /* 0x000fe20000010000 */
[----:B------:R-:W-:-:S06]  /*18d00*/  FFMA.FTZ R14, R40, R65, -R6 ;  /* 0x00000041280e7223 */ /* 0x000fcc0000010806 */
[----:B------:R-:W3:Y:S01]  /*18d10*/  MUFU.EX2 R28, R28 ;  /* 0x0000001c001c7308 */ /* 0x000ee20000000800 */
[----:B0-----:R-:W-:Y:S01]  /*18d20*/  FADD.FTZ R11, R31, R10 ;  /* 0x0000000a1f0b7221 */ /* 0x001fe20000010000 */
[----:B------:R-:W-:-:S06]  /*18d30*/  FFMA.FTZ R231, R46, R65, -R12 ;  /* 0x000000412ee77223 */ /* 0x000fcc000001080c */
[----:B------:R-:W0:Y:S01]  /*18d40*/  MUFU.EX2 R168, R168 ;  /* 0x000000a800a87308 */ /* 0x000e220000000800 */
[----:B----4-:R-:W-:Y:S01]  /*18d50*/  FADD.FTZ R8, R30, R9 ;  /* 0x000000091e087221 */ /* 0x010fe20000010000 */
[----:B------:R-:W-:-:S06]  /*18d60*/  FFMA.FTZ R229, R41, R65, -R6 ;  /* 0x0000004129e57223 */ /* 0x000fcc0000010806 */
        /* <DEDUP_REMOVED lines=14> */
[----:B----4-:R-:W-:-:S06]  /*18e50*/  FADD.FTZ R8, R169, R8 ;  /* 0x00000008a9087221 */ /* 0x010fcc0000010000 */
[----:B------:R-:W0:Y:S01]  /*18e60*/  MUFU.EX2 R231, R231 ;  /* 0x000000e700e77308 */ /* 0x000e220000000800 */
[-C--:B------:R-:W-:Y:S01]  /*18e70*/  FFMA.FTZ R228, R49, R65.reuse, -R12 ;  /* 0x0000004131e47223 */ /* 0x080fe2000001080c */
[----:B------:R-:W-:-:S06]  /*18e80*/  FFMA.FTZ R205, R44, R65, -R6 ;  /* 0x000000412ccd7223 */ /* 0x000fcc0000010806 */
[----:B------:R-:W4:Y:S01]  /*18e90*/  MUFU.EX2 R229, R229 ;  /* 0x000000e500e57308 */ /* 0x000f220000000800 */
[----:B-1----:R-:W-:Y:S01]  /*18ea0*/  FADD.FTZ R9, R15, R10 ;  /* 0x0000000a0f097221 */ /* 0x002fe20000010000 */
[----:B--2---:R-:W-:-:S06]  /*18eb0*/  FADD.FTZ R11, R171, R8 ;  /* 0x00000008ab0b7221 */ /* 0x004fcc0000010000 */
[----:B------:R-:W1:Y:S01]  /*18ec0*/  MUFU.EX2 R232, R232 ;  /* 0x000000e800e87308 */ /* 0x000e620000000800 */
[-C--:B------:R-:W-:Y:S01]  /*18ed0*/  FFMA.FTZ R186, R50, R65.reuse, -R12 ;  /* 0x0000004132ba7223 */ /* 0x080fe2000001080c */
[----:B------:R-:W-:-:S06]  /*18ee0*/  FFMA.FTZ R184, R45, R65, -R6 ;  /* 0x000000412db87223 */ /* 0x000fcc0000010806 */
[----:B------:R-:W2:Y:S01]  /*18ef0*/  MUFU.EX2 R230, R230 ;  /* 0x000000e600e67308 */ /* 0x000ea20000000800 */
[----:B---3--:R-:W-:Y:S01]  /*18f00*/  FADD.FTZ R8, R170, R9 ;  /* 0x00000009aa087221 */ /* 0x008fe20000010000 */
[----:B------:R-:W-:-:S06]  /*18f10*/  FADD.FTZ R10, R14, R11 ;  /* 0x0000000b0e0a7221 */ /* 0x000fcc0000010000 */
[----:B------:R-:W3:Y:S01]  /*18f20*/  MUFU.EX2 R227, R227 ;  /* 0x000000e300e37308 */ /* 0x000ee20000000800 */
[-C--:B------:R-:W-:Y:S01]  /*18f30*/  FFMA.FTZ R187, R51, R65.reuse, -R12 ;  /* 0x0000004133bb7223 */ /* 0x080fe2000001080c */
        /* <DEDUP_REMOVED lines=47> */
[----:B------:R-:W-:-:S06]  /*19230*/  FADD.FTZ R8, R172, R9 ;  /* 0x00000009ac087221 */ /* 0x000fcc0000010000 */
[----:B------:R-:W3:Y:S08]  /*19240*/  MUFU.EX2 R21, R21 ;  /* 0x0000001500157308 */ /* 0x000ef00000000800 */
[----:B------:R-:W3:Y:S01]  /*19250*/  MUFU.EX2 R19, R19 ;  /* 0x0000001300137308 */ /* 0x000ee20000000800 */
[----:B0-----:R-:W-:Y:S01]  /*19260*/  FADD.FTZ R9, R175, R6 ;  /* 0x00000006af097221 */ /* 0x001fe20000010000 */
[----:B----4-:R-:W-:-:S03]  /*19270*/  FADD.FTZ R11, R173, R8 ;  /* 0x00000008ad0b7221 */ /* 0x010fc60000010000 */
[----:B-1----:R-:W-:Y:S01]  /*19280*/  FADD.FTZ R6, R20, R9 ;  /* 0x0000000914067221 */ /* 0x002fe20000010000 */
[----:B--2---:R-:W-:Y:S01]  /*19290*/  FADD.FTZ R8, R18, R11 ;  /* 0x0000000b12087221 */ /* 0x004fe20000010000 */
[----:B------:R-:W-:Y:S01]  /*192a0*/  FMUL.FTZ R25, R7, R66 ;  /* 0x0000004207197220 */ /* 0x000fe20000410000 */
[----:B------:R-:W-:Y:S02]  /*192b0*/  IMAD.U32 R10, RZ, RZ, UR6 ;  /* 0x00000006ff0a7e24 */ /* 0x000fe4000f8e00ff */
[----:B---3--:R-:W-:Y:S01]  /*192c0*/  FADD.FTZ R9, R21, R6 ;  /* 0x0000000615097221 */ /* 0x008fe20000010000 */
[----:B------:R-:W-:Y:S01]  /*192d0*/  IMAD.U32 R11, RZ, RZ, UR5 ;  /* 0x00000005ff0b7e24 */ /* 0x000fe2000f8e00ff */
[----:B------:R-:W-:Y:S01]  /*192e0*/  ST.E desc[UR42][R16.64+0x260], R25 ;  /* 0x0002601910007985 */ /* 0x000fe2000c10192a */
[----:B------:R-:W-:-:S03]  /*192f0*/  FADD.FTZ R13, R19, R8 ;  /* 0x00000008130d7221 */ /* 0x000fc60000010000 */
[----:B------:R-:W-:Y:S04]  /*19300*/  ST.E desc[UR42][R16.64+0x240], R9 ;  /* 0x0002400910007985 */ /* 0x000fe8000c10192a */
[----:B------:R0:W-:Y:S04]  /*19310*/  ST.E desc[UR42][R16.64+0x244], R13 ;  /* 0x0002440d10007985 */ /* 0x0001e8000c10192a */
[----:B------:R-:W2:Y:S02]  /*19320*/  LD.E R6, desc[UR42][R10.64] ;  /* 0x0000002a0a067980 */ /* 0x000ea4000c101900 */
[----:B--2---:R-:W-:-:S05]  /*19330*/  FMUL.FTZ R39, R7, R6 ;  /* 0x0000000607277220 */ /* 0x004fca0000410000 */
[----:B------:R1:W-:Y:S04]  /*19340*/  ST.E desc[UR42][R10.64], R39 ;  /* 0x000000270a007985 */ /* 0x0003e8000c10192a */
[----:B------:R-:W0:Y:S04]  /*19350*/  LD.E R136, desc[UR42][R16.64+0x274] ;  /* 0x0002742a10887980 */ /* 0x000e28000c101900 */
[----:B------:R-:W2:Y:S04]  /*19360*/  LD.E R134, desc[UR42][R16.64+0x270] ;  /* 0x0002702a10867980 */ /* 0x000ea8000c101900 */
[----:B------:R-:W3:Y:S04]  /*19370*/  LD.E R150, desc[UR42][R16.64+0x454] ;  /* 0x0004542a10967980 */ /* 0x000ee8000c101900 */
[----:B------:R-:W4:Y:S04]  /*19380*/  LD.E R138, desc[UR42][R16.64+0x280] ;  /* 0x0002802a108a7980 */ /* 0x000f28000c101900 */
        /* <DEDUP_REMOVED lines=58> */
[----:B------:R-:W-:Y:S01]  /*19730*/  ULOP3.LUT UR6, UR4, 0x8, URZ, 0xfc, !UPT ;  /* 0x0000000804067892 */ /* 0x000fe2000f8efc3f */
[C---:B0-----:R-:W-:Y:S01]  /*19740*/  FMUL.FTZ R13, R7.reuse, R136 ;  /* 0x00000088070d7220 */ /* 0x041fe20000410000 */
[----:B--2---:R-:W-:-:S04]  /*19750*/  FMUL.FTZ R9, R7, R134 ;  /* 0x0000008607097220 */ /* 0x004fc80000410000 */
[----:B------:R0:W-:Y:S01]  /*19760*/  ST.E desc[UR42][R16.64+0x274], R13 ;  /* 0x0002740d10007985 */ /* 0x0001e2000c10192a */
[----:B---3--:R-:W-:-:S03]  /*19770*/  FMUL.FTZ R47, R7, R150 ;  /* 0x00000096072f7220 */ /* 0x008fc60000410000 */
[----:B------:R2:W-:Y:S01]  /*19780*/  ST.E desc[UR42][R16.64+0x270], R9 ;  /* 0x0002700910007985 */ /* 0x0005e2000c10192a */
[C---:B----4-:R-:W-:Y:S01]  /*19790*/  FMUL.FTZ R25, R7.reuse, R138 ;  /* 0x0000008a07197220 */ /* 0x050fe20000410000 */
[C---:B-1----:R-:W-:Y:S01]  /*197a0*/  FMUL.FTZ R39, R7.reuse, R140 ;  /* 0x0000008c07277220 */ /* 0x042fe20000410000 */
[C---:B------:R-:W-:Y:S01]  /*197b0*/  FMUL.FTZ R41, R7.reuse, R142 ;  /* 0x0000008e07297220 */ /* 0x040fe20000410000 */
[C---:B0-----:R-:W-:Y:S01]  /*197c0*/  FMUL.FTZ R13, R7.reuse, R132 ;  /* 0x00000084070d7220 */ /* 0x041fe20000410000 */
[C---:B--2---:R-:W-:Y:S01]  /*197d0*/  FMUL.FTZ R9, R7.reuse, R148 ;  /* 0x0000009407097220 */ /* 0x044fe20000410000 */
        /* <DEDUP_REMOVED lines=104> */
[----:B------:R-:W-:Y:S02]  /*19e60*/  IMAD.U32 R8, RZ, RZ, UR6 ;  /* 0x00000006ff087e24 */ /* 0x000fe4000f8e00ff */
[----:B---3--:R-:W-:Y:S01]  /*19e70*/  FMUL.FTZ R13, R7, R24 ;  /* 0x00000018070d7220 */ /* 0x008fe20000410000 */
[----:B0-----:R-:W-:Y:S01]  /*19e80*/  IMAD.U32 R9, RZ, RZ, UR5 ;  /* 0x00000005ff097e24 */ /* 0x001fe2000f8e00ff */
        /* <DEDUP_REMOVED lines=8> */
[----:B------:R-:W-:Y:S04]  /*19f10*/  ST.E desc[UR42][R16.64+0x450], R51 ;  /* 0x0004503310007985 */ /* 0x000fe8000c10192a */
[----:B------:R-:W0:Y:S01]  /*19f20*/  LD.E R12, desc[UR42][R8.64] ;  /* 0x0000002a080c7980 */ /* 0x000e22000c101900 */
[----:B------:R-:W-:Y:S01]  /*19f30*/  ULOP3.LUT UR4, UR4, 0xc, URZ, 0xfc, !UPT ;  /* 0x0000000c04047892 */ /* 0x000fe2000f8efc3f */
[----:B------:R-:W-:-:S05]  /*19f40*/  IMAD.U32 R7, RZ, RZ, UR5 ;  /* 0x00000005ff077e24 */ /* 0x000fca000f8e00ff */
[----:B------:R-:W-:Y:S02]  /*19f50*/  IMAD.U32 R6, RZ, RZ, UR4 ;  /* 0x00000004ff067e24 */ /* 0x000fe4000f8e00ff */
[----:B0-----:R-:W-:-:S05]  /*19f60*/  FMUL.FTZ R25, R27, R12 ;  /* 0x0000000c1b197220 */ /* 0x001fca0000410000 */
[----:B------:R0:W-:Y:S04]  /*19f70*/  ST.E desc[UR42][R8.64], R25 ;  /* 0x0000001908007985 */ /* 0x0001e8000c10192a */
[----:B------:R-:W1:Y:S02]  /*19f80*/  LD.E R12, desc[UR42][R6.64] ;  /* 0x0000002a060c7980 */ /* 0x000e64000c101900 */
[----:B-1----:R-:W-:-:S05]  /*19f90*/  FMUL.FTZ R13, R27, R12 ;  /* 0x0000000c1b0d7220 */ /* 0x002fca0000410000 */
[----:B------:R1:W-:Y:S04]  /*19fa0*/  ST.E desc[UR42][R6.64], R13 ;  /* 0x0000000d06007985 */ /* 0x0003e8000c10192a */
[----:B------:R-:W2:Y:S04]  /*19fb0*/  LD.E R39, desc[UR42][R16.64+0x45c] ;  /* 0x00045c2a10277980 */ /* 0x000ea8000c101900 */
[----:B------:R-:W0:Y:S04]  /*19fc0*/  LD.E R146, desc[UR42][R16.64+0x27c] ;  /* 0x00027c2a10927980 */ /* 0x000e28000c101900 */
        /* <DEDUP_REMOVED lines=60> */
[C---:B--2---:R-:W-:Y:S01]  /*1a390*/  FMUL.FTZ R49, R27.reuse, R39 ;  /* 0x000000271b317220 */ /* 0x044fe20000410000 */
[----:B0-----:R-:W-:-:S04]  /*1a3a0*/  FMUL.FTZ R25, R27, R146 ;  /* 0x000000921b197220 */ /* 0x001fc80000410000 */
[----:B------:R-:W-:Y:S01]  /*1a3b0*/  ST.E desc[UR42][R16.64+0x45c], R49 ;  /* 0x00045c3110007985 */ /* 0x000fe2000c10192a */
[----:B-1----:R-:W-:-:S03]  /*1a3c0*/  FMUL.FTZ R13, R27, R144 ;  /* 0x000000901b0d7220 */ /* 0x002fc60000410000 */
[----:B------:R0:W-:Y:S01]  /*1a3d0*/  ST.E desc[UR42][R16.64+0x27c], R25 ;  /* 0x00027c1910007985 */ /* 0x0001e2000c10192a */
[C---:B---3--:R-:W-:Y:S01]  /*1a3e0*/  FMUL.FTZ R39, R27.reuse, R148 ;  /* 0x000000941b277220 */ /* 0x048fe20000410000 */
[C---:B----4-:R-:W-:Y:S01]  /*1a3f0*/  FMUL.FTZ R41, R27.reuse, R150 ;  /* 0x000000961b297220 */ /* 0x050fe20000410000 */
[C---:B------:R-:W-:Y:S01]  /*1a400*/  FMUL.FTZ R43, R27.reuse, R43 ;  /* 0x0000002b1b2b7220 */ /* 0x040fe20000410000 */
        /* <DEDUP_REMOVED lines=130> */
[----:B------:R-:W3:Y:S04]  /*1ac30*/  LD.E R47, desc[UR42][R16.64+0x278] ;  /* 0x0002782a102f7980 */ /* 0x000ee8000c101900 */
[----:B0-----:R-:W3:Y:S04]  /*1ac40*/  LD.E R39, desc[UR42][R16.64+0x27c] ;  /* 0x00027c2a10277980 */ /* 0x001ee8000c101900 */
        /* <DEDUP_REMOVED lines=73> */
[----:B------:R-:W-:Y:S04]  /*1b0e0*/  ST.E desc[UR42][R16.64+0x278], R47 ;  /* 0x0002782f10007985 */ /* 0x000fe8000c10192a */
[----:B------:R1:W-:Y:S04]  /*1b0f0*/  ST.E desc[UR42][R16.64+0x27c], R39 ;  /* 0x00027c2710007985 */ /* 0x0003e8000c10192a */
        /* <DEDUP_REMOVED lines=169> */
[----:B0-----:R-:W2:Y:S01]  /*1bb90*/  LDL R25, [R1+0x88] ;  /* 0x0000880001197983 */ /* 0x001ea20000100800 */
[----:B------:R-:W-:-:S02]  /*1bba0*/  IMAD R12, R24, 0xc00, R12 ;  /* 0x00000c00180c7824 */ /* 0x000fc400078e020c */
[----:B-1----:R-:W-:Y:S01]  /*1bbb0*/  IMAD.MOV.U32 R27, RZ, RZ, R13 ;  /* 0x000000ffff1b7224 */ /* 0x002fe200078e000d */
[----:B------:R-:W-:Y:S01]  /*1bbc0*/  F2FP.BF16.F32.PACK_AB R160, R37, R160 ;  /* 0x000000a025a0723e */ /* 0x000fe200000010ff */
[C---:B------:R-:W-:Y:S01]  /*1bbd0*/  VIADD R24, R12.reuse, 0x80 ;  /* 0x000000800c187836 */ /* 0x040fe20000000000 */
[----:B------:R-:W-:Y:S01]  /*1bbe0*/  F2FP.BF16.F32.PACK_AB R161, R161, R36 ;  /* 0x00000024a1a1723e */ /* 0x000fe200000010ff */
[----:B------:R-:W-:Y:S01]  /*1bbf0*/  VIADD R26, R12, 0x100 ;  /* 0x000001000c1a7836 */ /* 0x000fe20000000000 */
[----:B------:R-:W-:Y:S01]  /*1bc00*/  R2UR UR15, R27 ;  /* 0x000000001b0f72ca */ /* 0x000fe200000e0000 */
[----:B------:R-:W2:Y:S01]  /*1bc10*/  LD.E R36, desc[UR42][R16.64+0x290] ;  /* 0x0002902a10247980 */ /* 0x000ea2000c101900 */
[----:B------:R-:W-:Y:S02]  /*1bc20*/  R2UR UR10, R24 ;  /* 0x00000000180a72ca */ /* 0x000fe400000e0000 */
[----:B------:R-:W-:Y:S01]  /*1bc30*/  R2UR UR14, R26 ;  /* 0x000000001a0e72ca */ /* 0x000fe200000e0000 */
[----:B------:R-:W2:Y:S01]  /*1bc40*/  LD.E R24, desc[UR42][R16.64+0x260] ;  /* 0x0002602a10187980 */ /* 0x000ea2000c101900 */
[----:B------:R-:W-:-:S02]  /*1bc50*/  F2FP.BF16.F32.PACK_AB R162, R162, R35 ;  /* 0x00000023a2a2723e */ /* 0x000fc400000010ff */
[----:B------:R-:W-:Y:S01]  /*1bc60*/  F2FP.BF16.F32.PACK_AB R163, R163, R34 ;  /* 0x00000022a3a3723e */ /* 0x000fe200000010ff */
[----:B------:R-:W2:Y:S01]  /*1bc70*/  LD.E R35, desc[UR42][R16.64+0x28c] ;  /* 0x00028c2a10237980 */ /* 0x000ea2000c101900 */
[----:B------:R-:W-:Y:S02]  /*1bc80*/  F2FP.BF16.F32.PACK_AB R164, R164, R33 ;  /* 0x00000021a4a4723e */ /* 0x000fe400000010ff */
[----:B------:R-:W-:Y:S01]  /*1bc90*/  F2FP.BF16.F32.PACK_AB R165, R165, R32 ;  /* 0x00000020a5a5723e */ /* 0x000fe200000010ff */
[----:B------:R-:W2:Y:S01]  /*1bca0*/  LD.E R33, desc[UR42][R16.64+0x284] ;  /* 0x0002842a10217980 */ /* 0x000ea2000c101900 */
[----:B------:R-:W-:Y:S02]  /*1bcb0*/  F2FP.BF16.F32.PACK_AB R166, R166, R31 ;  /* 0x0000001fa6a6723e */ /* 0x000fe400000010ff */
[----:B------:R-:W-:Y:S01]  /*1bcc0*/  F2FP.BF16.F32.PACK_AB R167, R167, R30 ;  /* 0x0000001ea7a7723e */ /* 0x000fe200000010ff */
[----:B------:R-:W2:Y:S01]  /*1bcd0*/  LD.E R31, desc[UR42][R16.64+0x27c] ;  /* 0x00027c2a101f7980 */ /* 0x000ea2000c101900 */
[----:B------:R-:W-:-:S02]  /*1bce0*/  F2FP.BF16.F32.PACK_AB R168, R168, R29 ;  /* 0x0000001da8a8723e */ /* 0x000fc400000010ff */
[----:B------:R-:W-:Y:S01]  /*1bcf0*/  F2FP.BF16.F32.PACK_AB R169, R169, R28 ;  /* 0x0000001ca9a9723e */ /* 0x000fe200000010ff */
[----:B------:R-:W2:Y:S04]  /*1bd00*/  LD.E R29, desc[UR42][R16.64+0x274] ;  /* 0x0002742a101d7980 */ /* 0x000ea8000c101900 */
        /* <DEDUP_REMOVED lines=8> */
[----:B---3--:R-:W4:Y:S04]  /*1bd90*/  LD.E R41, desc[UR42][R16.64+0x2a4] ;  /* 0x0002a42a10297980 */ /* 0x008f28000c101900 */
[----:B------:R-:W4:Y:S04]  /*1bda0*/  LD.E R42, desc[UR42][R16.64+0x2a8] ;  /* 0x0002a82a102a7980 */ /* 0x000f28000c101900 */
[----:B--2---:R-:W4:Y:S04]  /*1bdb0*/  LD.E R43, desc[UR42][R16.64+0x2ac] ;  /* 0x0002ac2a102b7980 */ /* 0x004f28000c101900 */
        /* <DEDUP_REMOVED lines=56> */
[----:B------:R-:W-:Y:S01]  /*1c140*/  ISETP.NE.U32.AND P1, PT, R25, RZ, PT ;  /* 0x000000ff1900720c */ /* 0x000fe20003f25070 */
[----:B------:R-:W-:-:S02]  /*1c150*/  IMAD.MOV.U32 R25, RZ, RZ, R13 ;  /* 0x000000ffff197224 */ /* 0x000fc400078e000d */
[----:B------:R-:W4:Y:S03]  /*1c160*/  LD.E R100, desc[UR42][R16.64+0x390] ;  /* 0x0003902a10647980 */ /* 0x000f26000c101900 */
[----:B------:R-:W-:Y:S01]  /*1c170*/  R2UR UR11, R25 ;  /* 0x00000000190b72ca */ /* 0x000fe200000e0000 */
        /* <DEDUP_REMOVED lines=54> */
[----:B------:R-:W-:-:S02]  /*1c4e0*/  R2UR UR6, R12 ;  /* 0x000000000c0672ca */ /* 0x000fc400000e0000 */
[----:B------:R-:W-:Y:S01]  /*1c4f0*/  R2UR UR7, R13 ;  /* 0x000000000d0772ca */ /* 0x000fe200000e0000 */
[----:B------:R-:W-:Y:S01]  /*1c500*/  VOTEU.ANY UP0, P1 ;  /* 0x00000000003f7886 */ /* 0x000fe20000800100 */
[----:B----4-:R-:W-:-:S11]  /*1c510*/  WARPGROUP.ARRIVE ;  /* 0x00000000000079c5 */ /* 0x010fd60000000000 */
        /* <DEDUP_REMOVED lines=815> */
[----:B------:R0:W-:Y:S04]  /*1f810*/  STL [R1+0x88], R0 ;  /* 0x0000880001007387 */ /* 0x0001e80000100800 */
[----:B------:R-:W2:Y:S04]  /*1f820*/  LD.E R13, desc[UR42][R16.64+0x260] ;  /* 0x0002602a100d7980 */ /* 0x000ea8000c101900 */
[----:B--2---:R-:W-:Y:S04]  /*1f830*/  ST.E desc[UR42][R16.64+0x260], R13 ;  /* 0x0002600d10007985 */ /* 0x004fe8000c10192a */
[----:B------:R-:W2:Y:S04]  /*1f840*/  LD.E R15, desc[UR42][R10.64] ;  /* 0x0000002a0a0f7980 */ /* 0x000ea8000c101900 */
[----:B--2---:R-:W-:Y:S04]  /*1f850*/  ST.E desc[UR42][R10.64], R15 ;  /* 0x0000000f0a007985 */ /* 0x004fe8000c10192a */
[----:B------:R-:W2:Y:S04]  /*1f860*/  LD.E R19, desc[UR42][R8.64] ;  /* 0x0000002a08137980 */ /* 0x000ea8000c101900 */
[----:B--2---:R1:W-:Y:S04]  /*1f870*/  ST.E desc[UR42][R8.64], R19 ;  /* 0x0000001308007985 */ /* 0x0043e8000c10192a */
[----:B------:R-:W2:Y:S04]  /*1f880*/  LD.E R21, desc[UR42][R6.64] ;  /* 0x0000002a06157980 */ /* 0x000ea8000c101900 */
[----:B--2---:R2:W-:Y:S04]  /*1f890*/  ST.E desc[UR42][R6.64], R21 ;  /* 0x0000001506007985 */ /* 0x0045e8000c10192a */
[----:B0-----:R-:W3:Y:S04]  /*1f8a0*/  LD.E R0, desc[UR42][R16.64+0x270] ;  /* 0x0002702a10007980 */ /* 0x001ee8000c101900 */
[----:B-1----:R-:W4:Y:S04]  /*1f8b0*/  LD.E R8, desc[UR42][R16.64+0x27c] ;  /* 0x00027c2a10087980 */ /* 0x002f28000c101900 */
[----:B--2---:R-:W2:Y:S04]  /*1f8c0*/  LD.E R6, desc[UR42][R16.64+0x274] ;  /* 0x0002742a10067980 */ /* 0x004ea8000c101900 */
        /* <DEDUP_REMOVED lines=122> */
[----:B--2---:R0:W-:Y:S04]  /*20070*/  ST.E desc[UR42][R16.64+0x274], R6 ;  /* 0x0002740610007985 */ /* 0x0041e8000c10192a */
        /* <DEDUP_REMOVED lines=130> */
.L_x_12799:
[----:B------:R-:W-:Y:S05]  /*208a0*/  BSYNC B0 ;  /* 0x0000000000007941 */ /* 0x000fea0003800000 */
.L_x_12798:
[----:B------:R-:W-:Y:S05]  /*208b0*/  @P0 BRA `(.L_x_12800) ;  /* 0xffffff6000380947 */ /* 0x000fea000383ffff */
[----:B01----:R-:W-:-:S07]  /*208c0*/  IMAD.MOV.U32 R0, RZ, RZ, R5 ;  /* 0x000000ffff007224 */ /* 0x003fce00078e0005 */
.L_x_12783:
[----:B------:R-:W-:-:S13]  /*208d0*/  ISETP.GE.AND P0, PT, R0, R189, PT ;  /* 0x000000bd0000720c */ /* 0x000fda0003f06270 */
[----:B------:R-:W-:Y:S05]  /*208e0*/  @!P0 BRA `(.L_x_12801) ;  /* 0x000000b000888947 */ /* 0x000fea0003800000 */
[----:B------:R0:W5:Y:S02]  /*208f0*/  LDL.64 R2, [R1+0x178] ;  /* 0x0001780001027983 */ /* 0x0001640000100a00 */
.L_x_12828:
        /* <DEDUP_REMOVED lines=21> */
.L_x_12803:
[----:B------:R-:W-:Y:S05]  /*20a50*/  BSYNC B0 ;  /* 0x0000000000007941 */ /* 0x000fea0003800000 */
.L_x_12802:
        /* <DEDUP_REMOVED lines=13> */
.L_x_12805:
[----:B------:R-:W-:Y:S05]  /*20b30*/  BSYNC B0 ;  /* 0x0000000000007941 */ /* 0x000fea0003800000 */
.L_x_12804:
        /* <DEDUP_REMOVED lines=8> */
.L_x_12807:
[----:B------:R-:W-:Y:S05]  /*20bc0*/  BSYNC B0 ;  /* 0x0000000000007941 */ /* 0x000fea0003800000 */
.L_x_12806:
        /* <DEDUP_REMOVED lines=59> */
.L_x_12810:
[----:B------:R-:W-:Y:S05]  /*20f80*/  BSYNC B0 ;  /* 0x0000000000007941 */ /* 0x000fea0003800000 */
.L_x_12809:
        /* <DEDUP_REMOVED lines=10> */
.L_x_12812:
[----:B------:R-:W-:Y:S05]  /*21030*/  BSYNC B0 ;  /* 0x0000000000007941 */ /* 0x000fea0003800000 */
.L_x_12811:
[----:B------:R-:W-:Y:S04]  /*21040*/  BSSY B0, `(.L_x_12813) ;  /* 0x0000006000007945 */ /* 0x000fe80003800000 */
[----:B--2---:R-:W-:Y:S05]  /*21050*/  @P0 BRA `(.L_x_12814) ;  /* 0x0000000000100947 */ /* 0x004fea0003800000 */
[----:B-----5:R-:W-:Y:S01]  /*21060*/  IMAD R6, R6, 0x8, R8 ;  /* 0x0000000806067824 */ /* 0x020fe200078e0208 */
[----:B------:R-:W-:-:S04]  /*21070*/  SHF.L.U32 R7, R7, 0x1f, RZ ;  /* 0x0000001f07077819 */ /* 0x000fc800000006ff */
[----:B------:R-:W2:Y:S02]  /*21080*/  SYNCS.PHASECHK.TRANS64.TRYWAIT P0, [R6+URZ], R7 ;  /* 0x00000007060075a7 */ /* 0x000ea4000800017f */
[----:B--2---:R-:W-:Y:S05]  /*21090*/  @!P0 BRA `(.L_x_12815) ;  /* 0x000001b400508947 */ /* 0x004fea0003800000 */
.L_x_12814:
[----:B------:R-:W-:Y:S05]  /*210a0*/  BSYNC B0 ;  /* 0x0000000000007941 */ /* 0x000fea0003800000 */
.L_x_12813:
        /* <DEDUP_REMOVED lines=210> */
[----:B------:R-:W4:Y:S04]  /*21dd0*/  LDL R72, [R1+0x168] ;  /* 0x0001680001487983 */ /* 0x000f280000100800 */
[----:B------:R-:W2:Y:S04]  /*21de0*/  LDL.128 R12, [R1+0x150] ;  /* 0x00015000010c7983 */ /* 0x000ea80000100c00 */
[----:B-1----:R-:W4:Y:S04]  /*21df0*/  LDL.128 R8, [R1+0x140] ;  /* 0x0001400001087983 */ /* 0x002f280000100c00 */
[----:B---3--:R-:W3:Y:S04]  /*21e00*/  LD.E R20, desc[UR42][R6.64] ;  /* 0x0000002a06147980 */ /* 0x008ee8000c101900 */
[----:B------:R-:W4:Y:S01]  /*21e10*/  LDL.64 R6, [R1+0x160] ;  /* 0x0001600001067983 */ /* 0x000f220000100a00 */
[----:B--2---:R-:W-:Y:S01]  /*21e20*/  ISETP.GE.AND P2, PT, R13, 0x1, PT ;  /* 0x000000010d00780c */ /* 0x004fe20003f46270 */
[----:B------:R-:W-:Y:S01]  /*21e30*/  BSSY B0, `(.L_x_12816) ;  /* 0x000009f000007945 */ /* 0x000fe20003800000 */
[-C--:B---3--:R-:W-:Y:S01]  /*21e40*/  FMUL.FTZ R75, R29, R20.reuse ;  /* 0x000000141d4b7220 */ /* 0x088fe20000410000 */
[-C--:B------:R-:W-:Y:S01]  /*21e50*/  FMUL.FTZ R29, R39, R20.reuse ;  /* 0x00000014271d7220 */ /* 0x080fe20000410000 */
[-C--:B------:R-:W-:Y:S01]  /*21e60*/  FMUL.FTZ R39, R55, R20.reuse ;  /* 0x0000001437277220 */ /* 0x080fe20000410000 */
[-C--:B------:R-:W-:Y:S01]  /*21e70*/  FMUL.FTZ R5, R24, R20.reuse ;  /* 0x0000001418057220 */ /* 0x080fe20000410000 */
[----:B----4-:R-:W-:Y:S01]  /*21e80*/  SHF.R.S32.HI R55, RZ, 0x1f, R74 ;  /* 0x0000001fff377819 */ /* 0x010fe2000001144a */
[-C--:B------:R-:W-:Y:S01]  /*21e90*/  FMUL.FTZ R24, R28, R20.reuse ;  /* 0x000000141c187220 */ /* 0x080fe20000410000 */
[-C--:B------:R-:W-:Y:S01]  /*21ea0*/  FMUL.FTZ R78, R36, R20.reuse ;  /* 0x00000014244e7220 */ /* 0x080fe20000410000 */
        /* <DEDUP_REMOVED lines=11> */
[----:B------:R-:W-:-:S03]  /*21f60*/  FMUL.FTZ R32, R42, R20 ;  /* 0x000000142a207220 */ /* 0x000fc60000410000 */
[----:B------:R-:W-:Y:S02]  /*21f70*/  IMAD.IADD R57, R74, 0x1, -R57 ;  /* 0x000000014a397824 */ /* 0x000fe400078e0a39 */
        /* <DEDUP_REMOVED lines=19> */
[--C-:B------:R-:W-:Y:S01]  /*220b0*/  SHF.R.S32.HI R60, RZ, 0x2, R62.reuse ;  /* 0x00000002ff3c7819 */ /* 0x100fe2000001143e */
[-C--:B------:R-:W-:Y:S01]  /*220c0*/  FMUL.FTZ R38, R54, R20.reuse ;  /* 0x0000001436267220 */ /* 0x080fe20000410000 */
[----:B------:R-:W-:Y:S01]  /*220d0*/  SHF.R.S32.HI R55, RZ, 0x1f, R62 ;  /* 0x0000001fff377819 */ /* 0x000fe2000001143e */
[----:B------:R-:W-:Y:S01]  /*220e0*/  FMUL.FTZ R54, R61, R20 ;  /* 0x000000143d367220 */ /* 0x000fe20000410000 */
[----:B------:R-:W-:-:S02]  /*220f0*/  LOP3.LUT R61, R59, 0xfffffffc, RZ, 0xc0, !PT ;  /* 0xfffffffc3b3d7812 */ /* 0x000fc400078ec0ff */
[----:B------:R-:W-:Y:S02]  /*22100*/  LEA.HI R59, R55, R60, RZ, 0x3 ;  /* 0x0000003c373b7211 */ /* 0x000fe400078f18ff */
[----:B------:R-:W-:Y:S02]  /*22110*/  SHF.R.S32.HI R55, RZ, 0x7, R56 ;  /* 0x00000007ff377819 */ /* 0x000fe40000011438 */
[----:B------:R-:W-:Y:S01]  /*22120*/  LEA.HI R58, R58, R57, RZ, 0x5 ;  /* 0x000000393a3a7211 */ /* 0x000fe200078f28ff */
[----:B------:R-:W-:Y:S01]  /*22130*/  IMAD.IADD R74, R74, 0x1, -R61 ;  /* 0x000000014a4a7824 */ /* 0x000fe200078e0a3d */
[----:B------:R-:W-:Y:S02]  /*22140*/  LOP3.LUT R61, R59, 0xfffffff8, RZ, 0xc0, !PT ;  /* 0xfffffff83b3d7812 */ /* 0x000fe400078ec0ff */
[----:B------:R-:W-:Y:S02]  /*22150*/  LEA.HI R56, R56, R55, RZ, 0x1 ;  /* 0x0000003738387211 */ /* 0x000fe400078f08ff */
[----:B------:R-:W-:Y:S01]  /*22160*/  SHF.R.S32.HI R58, RZ, 0x5, R58 ;  /* 0x00000005ff3a7819 */ /* 0x000fe2000001143a */
[-C--:B------:R-:W-:Y:S01]  /*22170*/  FMUL.FTZ R79, R44, R20.reuse ;  /* 0x000000142c4f7220 */ /* 0x080fe20000410000 */
[----:B------:R-:W-:Y:S01]  /*22180*/  FMUL.FTZ R44, R63, R20 ;  /* 0x000000143f2c7220 */ /* 0x000fe20000410000 */
[----:B------:R-:W-:Y:S01]  /*22190*/  LOP3.LUT R56, R56, 0x3fffffe, RZ, 0xc0, !PT ;  /* 0x03fffffe38387812 */ /* 0x000fe200078ec0ff */
[----:B------:R-:W-:Y:S01]  /*221a0*/  IMAD.IADD R61, R60, 0x1, -R61 ;  /* 0x000000013c3d7824 */ /* 0x000fe200078e0a3d */
[----:B------:R-:W-:Y:S01]  /*221b0*/  LEA.HI R63, R74, R74, RZ, 0x1 ;  /* 0x0000004a4a3f7211 */ /* 0x000fe200078f08ff */
[----:B------:R-:W-:Y:S01]  /*221c0*/  IMAD R58, R73, 0x8, R58 ;  /* 0x00000008493a7824 */ /* 0x000fe200078e023a */
[----:B------:R-:W-:Y:S01]  /*221d0*/  ISETP.NE.AND P1, PT, R6, 0x1, PT ;  /* 0x000000010600780c */ /* 0x000fe20003f25270 */
        /* <DEDUP_REMOVED lines=9> */
[----:B------:R-:W-:Y:S01]  /*22270*/  FMUL.FTZ R61, R69, R20 ;  /* 0x00000014453d7220 */ /* 0x000fe20000410000 */
[----:B------:R-:W-:-:S03]  /*22280*/  IMAD.MOV.U32 R63, RZ, RZ, -0x60 ;  /* 0xffffffa0ff3f7424 */ /* 0x000fc600078e00ff */
        /* <DEDUP_REMOVED lines=82> */
.L_x_12819:
[----:B------:R-:W-:-:S13]  /*227b0*/  ISETP.NE.AND P1, PT, R13, 0x1, PT ;  /* 0x000000010d00780c */ /* 0x000fda0003f25270 */
[----:B------:R-:W-:-:S05]  /*227c0*/  @P1 IMAD.HI.U32 R12, R10, R14, RZ ;  /* 0x0000000e0a0c1227 */ /* 0x000fca00078e00ff */
[----:B------:R-:W-:-:S07]  /*227d0*/  @P1 SHF.R.U32.HI R10, RZ, R15, R12 ;  /* 0x0000000fff0a1219 */ /* 0x000fce000001160c */
.L_x_12820:
[----:B------:R-:W-:Y:S05]  /*227e0*/  BSYNC B1 ;  /* 0x0000000000017941 */ /* 0x000fea0003800000 */
.L_x_12818:
[----:B------:R-:W-:-:S05]  /*227f0*/  IMAD R10, R10, R13, R67 ;  /* 0x0000000d0a0a7224 */ /* 0x000fca00078e0243 */
[----:B------:R-:W-:Y:S02]  /*22800*/  VIMNMX R63, R63, R10, !PT ;  /* 0x0000000a3f3f7248 */ /* 0x000fe40007fe0100 */
[----:B------:R-:W-:-:S07]  /*22810*/  VIADDMNMX R62, R10, R13, R62, PT ;  /* 0x0000000d0a3e7246 */ /* 0x000fce000380013e */
.L_x_12817:
[----:B------:R-:W-:Y:S05]  /*22820*/  BSYNC B0 ;  /* 0x0000000000007941 */ /* 0x000fea0003800000 */
.L_x_12816:
[C---:B------:R-:W-:Y:S01]  /*22830*/  ISETP.GE.AND P1, PT, R65.reuse, 0x9, PT ;  /* 0x000000094100780c */ /* 0x040fe20003f26270 */
[----:B------:R-:W-:Y:S01]  /*22840*/  BSSY B0, `(.L_x_12821) ;  /* 0x0000089000007945 */ /* 0x000fe20003800000 */
[----:B------:R-:W-:Y:S02]  /*22850*/  ISETP.GE.AND P2, PT, R65, 0x2, PT ;  /* 0x000000024100780c */ /* 0x000fe40003f46270 */
[----:B------:R-:W-:Y:S02]  /*22860*/  P2R R69, PR, RZ, 0x2 ;  /* 0x00000002ff457803 */ /* 0x000fe40000000000 */
[----:B------:R-:W-:Y:S02]  /*22870*/  ISETP.GT.AND P1, PT, R63, 0x8, !P1 ;  /* 0x000000083f00780c */ /* 0x000fe40004f24270 */
[----:B------:R-:W-:Y:S02]  /*22880*/  P2R R68, PR, RZ, 0x4 ;  /* 0x00000004ff447803 */ /* 0x000fe40000000000 */
[----:B------:R-:W-:-:S02]  /*22890*/  ISETP.LT.OR P1, PT, R62, 0x9, P1 ;  /* 0x000000093e00780c */ /* 0x000fc40000f21670 */
[----:B------:R-:W-:Y:S02]  /*228a0*/  ISETP.GT.AND P2, PT, R63, 0x1, !P2 ;  /* 0x000000013f00780c */ /* 0x000fe40005744270 */
[----:B------:R-:W-:Y:S02]  /*228b0*/  ISETP.GE.AND P3, PT, R65, 0xa, PT ;  /* 0x0000000a4100780c */ /* 0x000fe40003f66270 */
[----:B0-----:R-:W-:Y:S02]  /*228c0*/  FSEL R24, R24, -INF , !P1 ;  /* 0xff80000018187808 */ /* 0x001fe40004800000 */
        /* <DEDUP_REMOVED lines=99> */
[----:B------:R-:W-:-:S04]  /*22f00*/  ISETP.GT.AND P6, PT, R63, RZ, !P5 ;  /* 0x000000ff3f00720c */ /* 0x000fc80006fc4270 */
[----:B------:R-:W-:-:S04]  /*22f10*/  ISETP.LT.OR P6, PT, R62, 0x1, P6 ;  /* 0x000000013e00780c */ /* 0x000fc800037c1670 */
[----:B------:R-:W-:Y:S02]  /*22f20*/  FSEL R37, R5, -INF , !P6 ;  /* 0xff80000005257808 */ /* 0x000fe40007000000 */
[----:B------:R-:W-:-:S04]  /*22f30*/  ISETP.GE.AND P6, PT, R65, 0x5a, PT ;  /* 0x0000005a4100780c */ /* 0x000fc80003fc6270 */
[----:B------:R-:W-:Y:S02]  /*22f40*/  P2R R65, PR, RZ, 0x40 ;  /* 0x00000040ff417803 */ /* 0x000fe40000000000 */
[----:B------:R-:W-:-:S04]  /*22f50*/  ISETP.GT.AND P6, PT, R63, 0x59, !P6 ;  /* 0x000000593f00780c */ /* 0x000fc800077c4270 */
[----:B------:R-:W-:Y:S01]  /*22f60*/  ISETP.LT.OR P6, PT, R62, 0x5a, P6 ;  /* 0x0000005a3e00780c */ /* 0x000fe200037c1670 */
[--C-:B0-----:R-:W-:Y:S02]  /*22f70*/  IMAD.IADD R66, R66, 0x1, R7.reuse ;  /* 0x0000000142427824 */ /* 0x101fe400078e0207 */
[----:B------:R-:W-:Y:S01]  /*22f80*/  IMAD.IADD R63, R64, 0x1, R7 ;  /* 0x00000001403f7824 */ /* 0x000fe200078e0207 */
        /* <DEDUP_REMOVED lines=13> */
.L_x_12824:
[----:B------:R-:W-:-:S13]  /*23060*/  ISETP.NE.AND P6, PT, R13, 0x1, PT ;  /* 0x000000010d00780c */ /* 0x000fda0003fc5270 */
[----:B------:R-:W-:-:S05]  /*23070*/  @P6 IMAD.HI.U32 R14, R8, R14, RZ ;  /* 0x0000000e080e6227 */ /* 0x000fca00078e00ff */
[----:B------:R-:W-:-:S07]  /*23080*/  @P6 SHF.R.U32.HI R8, RZ, R15, R14 ;  /* 0x0000000fff086219 */ /* 0x000fce000001160e */
.L_x_12825:
[----:B------:R-:W-:Y:S05]  /*23090*/  BSYNC B1 ;  /* 0x0000000000017941 */ /* 0x000fea0003800000 */
.L_x_12823:
[----:B------:R-:W-:-:S05]  /*230a0*/  IMAD R8, R8, R13, R67 ;  /* 0x0000000d08087224 */ /* 0x000fca00078e0243 */
[----:B------:R-:W-:Y:S02]  /*230b0*/  VIADDMNMX R66, R8, R13, R66, PT ;  /* 0x0000000d08427246 */ /* 0x000fe40003800142 */
[----:B------:R-:W-:-:S07]  /*230c0*/  VIMNMX R63, R63, R8, !PT ;  /* 0x000000083f3f7248 */ /* 0x000fce0007fe0100 */
.L_x_12822:
[----:B------:R-:W-:Y:S05]  /*230d0*/  BSYNC B0 ;  /* 0x0000000000007941 */ /* 0x000fea0003800000 */
.L_x_12821:
[----:B------:R-:W2:Y:S01]  /*230e0*/  LD.E.64 R6, desc[UR42][R16.64+0x230] ;  /* 0x0002302a10067980 */ /* 0x000ea2000c101b00 */
[----:B------:R-:W-:Y:S02]  /*230f0*/  ISETP.GT.AND P5, PT, R63, RZ, !P5 ;  /* 0x000000ff3f00720c */ /* 0x000fe40006fa4270 */
[----:B------:R-:W-:Y:S01]  /*23100*/  ISETP.NE.AND P6, PT, R74, RZ, PT ;  /* 0x000000ff4a00720c */ /* 0x000fe20003fc5270 */
[----:B------:R-:W3:Y:S01]  /*23110*/  LD.E R64, desc[UR42][R16.64+0x250] ;  /* 0x0002502a10407980 */ /* 0x000ee2000c101900 */
        /* <DEDUP_REMOVED lines=101> */
[----:B------:R-:W-:-:S04]  /*23770*/  FMNMX.FTZ R9, R14, R7, !PT ;  /* 0x000000070e097209 */ /* 0x000fc80007810000 */
[----:B------:R-:W-:Y:S02]  /*23780*/  FMNMX.FTZ R9, R62, R9, !PT ;  /* 0x000000093e097209 */ /* 0x000fe40007810000 */
[----:B0-----:R-:W-:Y:S02]  /*23790*/  FMNMX.FTZ R29, R31, R30, !PT ;  /* 0x0000001e1f1d7209 */ /* 0x001fe40007810000 */
[----:B------:R-:W-:-:S04]  /*237a0*/  FMNMX.FTZ R30, R26, R9, !PT ;  /* 0x000000091a1e7209 */ /* 0x000fc80007810000 */
[----:B------:R-:W-:Y:S01]  /*237b0*/  FMNMX.FTZ R9, R61, R30, !PT ;  /* 0x0000001e3d097209 */ /* 0x000fe20007810000 */
[----:B------:R-:W0:Y:S03]  /*237c0*/  SHFL.BFLY PT, R32, R29, 0x1, 0x1f ;  /* 0x0c201f001d207f89 */ /* 0x000e2600000e0000 */
[----:B------:R-:W-:-:S04]  /*237d0*/  FMNMX.FTZ R9, R28, R9, !PT ;  /* 0x000000091c097209 */ /* 0x000fc80007810000 */
[----:B------:R-:W-:-:S04]  /*237e0*/  FMNMX.FTZ R30, R60, R9, !PT ;  /* 0x000000093c1e7209 */ /* 0x000fc80007810000 */
[----:B------:R-:W-:-:S04]  /*237f0*/  FMNMX.FTZ R30, R15, R30, !PT ;  /* 0x0000001e0f1e7209 */ /* 0x000fc80007810000 */
[----:B------:R-:W-:-:S04]  /*23800*/  FMNMX.FTZ R30, R59, R30, !PT ;  /* 0x0000001e3b1e7209 */ /* 0x000fc80007810000 */
[----:B------:R-:W-:-:S04]  /*23810*/  FMNMX.FTZ R30, R19, R30, !PT ;  /* 0x0000001e131e7209 */ /* 0x000fc80007810000 */
[----:B------:R-:W-:Y:S02]  /*23820*/  FMNMX.FTZ R30, R27, R30, !PT ;  /* 0x0000001e1b1e7209 */ /* 0x000fe40007810000 */
[----:B0-----:R-:W-:Y:S02]  /*23830*/  FMNMX.FTZ R33, R29, R32, !PT ;  /* 0x000000201d217209 */ /* 0x001fe40007810000 */
[----:B------:R-:W-:-:S04]  /*23840*/  FMNMX.FTZ R29, R25, R30, !PT ;  /* 0x0000001e191d7209 */ /* 0x000fc80007810000 */
[----:B------:R-:W-:-:S04]  /*23850*/  FMNMX.FTZ R29, R8, R29, !PT ;  /* 0x0000001d081d7209 */ /* 0x000fc80007810000 */
[----:B------:R-:W-:-:S04]  /*23860*/  FMNMX.FTZ R30, R18, R29, !PT ;  /* 0x0000001d121e7209 */ /* 0x000fc80007810000 */
[----:B------:R-:W-:-:S04]  /*23870*/  FMNMX.FTZ R29, R13, R30, !PT ;  /* 0x0000001e0d1d7209 */ /* 0x000fc80007810000 */
[----:B------:R-:W-:-:S04]  /*23880*/  FMNMX.FTZ R30, R38, R29, !PT ;  /* 0x0000001d261e7209 */ /* 0x000fc80007810000 */
[----:B------:R-:W-:-:S04]  /*23890*/  FMNMX.FTZ R29, R39, R30, !PT ;  /* 0x0000001e271d7209 */ /* 0x000fc80007810000 */
[----:B------:R-:W-:Y:S02]  /*238a0*/  FMNMX.FTZ R30, R42, R29, !PT ;  /* 0x0000001d2a1e7209 */ /* 0x000fe40007810000 */
[C---:B------:R-:W-:Y:S02]  /*238b0*/  ISETP.LT.OR P1, PT, R66.reuse, 0x4a, P1 ;  /* 0x0000004a4200780c */ /* 0x040fe40000f21670 */
[----:B------:R-:W-:Y:S02]  /*238c0*/  FMNMX.FTZ R29, R43, R30, !PT ;  /* 0x0000001e2b1d7209 */ /* 0x000fe40007810000 */
[----:B------:R-:W-:Y:S02]  /*238d0*/  ISETP.GT.AND P3, PT, R63, 0x51, !P3 ;  /* 0x000000513f00780c */ /* 0x000fe40005f64270 */
[----:B------:R-:W-:Y:S02]  /*238e0*/  ISETP.LT.OR P2, PT, R66, 0x51, P2 ;  /* 0x000000514200780c */ /* 0x000fe40001741670 */
[----:B------:R-:W-:-:S02]  /*238f0*/  FSEL R65, R44, -INF , !P1 ;  /* 0xff8000002c417808 */ /* 0x000fc40004800000 */
[----:B------:R-:W-:Y:S02]  /*23900*/  FMNMX.FTZ R30, R46, R29, !PT ;  /* 0x0000001d2e1e7209 */ /* 0x000fe40007810000 */
[----:B------:R-:W-:Y:S01]  /*23910*/  ISETP.GT.AND P4, PT, R63, 0x58, !P4 ;  /* 0x000000583f00780c */ /* 0x000fe20006784270 */
[----:B------:R3:W-:Y:S01]  /*23920*/  ST.E desc[UR42][R16.64+0x230], R31 ;  /* 0x0002301f10007985 */ /* 0x0007e2000c10192a */
[----:B------:R-:W-:Y:S02]  /*23930*/  ISETP.LT.OR P3, PT, R66, 0x52, P3 ;  /* 0x000000524200780c */ /* 0x000fe40001f61670 */
[----:B------:R-:W-:Y:S01]  /*23940*/  FSEL R55, R55, -INF , !P2 ;  /* 0xff80000037377808 */ /* 0x000fe20005000000 */
[----:B------:R-:W2:Y:S01]  /*23950*/  LD.E R44, desc[UR42][R16.64+0x260] ;  /* 0x0002602a102c7980 */ /* 0x000ea2000c101900 */
[----:B------:R-:W-:Y:S02]  /*23960*/  FMNMX.FTZ R30, R65, R30, !PT ;  /* 0x0000001e411e7209 */ /* 0x000fe40007810000 */
[----:B------:R-:W-:-:S02]  /*23970*/  ISETP.GT.AND P1, PT, R63, 0x59, !P6 ;  /* 0x000000593f00780c */ /* 0x000fc40007724270 */
[----:B------:R-:W-:Y:S02]  /*23980*/  ISETP.LT.OR P4, PT, R66, 0x59, P4 ;  /* 0x000000594200780c */ /* 0x000fe40002781670 */
[----:B------:R-:W-:Y:S02]  /*23990*/  FSEL R63, R56, -INF , !P3 ;  /* 0xff800000383f7808 */ /* 0x000fe40005800000 */
[----:B------:R-:W-:Y:S01]  /*239a0*/  FMNMX.FTZ R30, R55, R30, !PT ;  /* 0x0000001e371e7209 */ /* 0x000fe20007810000 */
[----:B------:R-:W-:Y:S01]  /*239b0*/  ST.E desc[UR42][R16.64+0x230], R33 ;  /* 0x0002302110007985 */ /* 0x000fe2000c10192a */
[----:B------:R-:W-:Y:S02]  /*239c0*/  ISETP.LT.OR P1, PT, R66, 0x5a, P1 ;  /* 0x0000005a4200780c */ /* 0x000fe40000f21670 */
[----:B------:R-:W-:Y:S01]  /*239d0*/  FSEL R57, R57, -INF , !P4 ;  /* 0xff80000039397808 */ /* 0x000fe20006000000 */
[----:B------:R-:W3:Y:S01]  /*239e0*/  LD.E R9, desc[UR42][R16.64+0x230] ;  /* 0x0002302a10097980 */ /* 0x000ee2000c101900 */
[----:B------:R-:W-:-:S02]  /*239f0*/  FMNMX.FTZ R30, R63, R30, !PT ;  /* 0x0000001e3f1e7209 */ /* 0x000fc40007810000 */
[----:B------:R-:W-:Y:S01]  /*23a00*/  FSEL R67, R20, -INF , !P1 ;  /* 0xff80000014437808 */ /* 0x000fe20004800000 */
[----:B------:R-:W4:Y:S01]  /*23a10*/  LD.E R56, desc[UR42][R16.64+0x244] ;  /* 0x0002442a10387980 */ /* 0x000f22000c101900 */
[----:B------:R-:W-:-:S03]  /*23a20*/  FMNMX.FTZ R30, R57, R30, !PT ;  /* 0x0000001e391e7209 */ /* 0x000fc60007810000 */
[----:B------:R-:W5:Y:S01]  /*23a30*/  LD.E R20, desc[UR42][R16.64+0x240] ;  /* 0x0002402a10147980 */ /* 0x000f62000c101900 */
[----:B------:R-:W-:-:S05]  /*23a40*/  FMNMX.FTZ R29, R67, R30, !PT ;  /* 0x0000001e431d7209 */ /* 0x000fca0007810000 */
[----:B------:R-:W-:Y:S04]  /*23a50*/  ST.E desc[UR42][R16.64+0x234], R29 ;  /* 0x0002341d10007985 */ /* 0x000fe8000c10192a */
[----:B------:R-:W2:Y:S01]  /*23a60*/  LD.E R30, desc[UR42][R16.64+0x234] ;  /* 0x0002342a101e7980 */ /* 0x000ea2000c101900 */
[----:B------:R-:W-:-:S04]  /*23a70*/  UIADD3 UR4, UP0, UR37, 0x260, URZ ;  /* 0x0000026025047890 */ /* 0x000fc8000ff1e03f */
[----:B------:R-:W-:Y:S02]  /*23a80*/  ULOP3.LUT UR6, UR4, 0x4, URZ, 0xfc, !UPT ;  /* 0x0000000404067892 */ /* 0x000fe4000f8efc3f */
[----:B------:R-:W-:Y:S01]  /*23a90*/  UIADD3.X UR5, URZ, UR36, URZ, UP0, !UPT ;  /* 0x000000243f057290 */ /* 0x000fe200087fe43f */
[C---:B---3--:R-:W-:Y:S01]  /*23aa0*/  FMUL.FTZ R31, R9.reuse, R64 ;  /* 0x00000040091f7220 */ /* 0x048fe20000410000 */
[----:B------:R-:W-:-:S04]  /*23ab0*/  FSETP.NEU.FTZ.AND P1, PT, R9, -INF , PT ;  /* 0xff8000000900780b */ /* 0x000fc80003f3d000 */
[----:B------:R-:W-:-:S05]  /*23ac0*/  FSEL R31, R31, RZ, P1 ;  /* 0x000000ff1f1f7208 */ /* 0x000fca0000800000 */
[-CC-:B------:R-:W-:Y:S01]  /*23ad0*/  FFMA.FTZ R160, R37, R64.reuse, -R31.reuse ;  /* 0x0000004025a07223 */ /* 0x180fe2000001081f */
[-CC-:B------:R-:W-:Y:S02]  /*23ae0*/  FFMA.FTZ R37, R21, R64.reuse, -R31.reuse ;  /* 0x0000004015257223 */ /* 0x180fe4000001081f */
[----:B--2---:R-:W0:Y:S01]  /*23af0*/  SHFL.BFLY PT, R21, R30, 0x2, 0x1f ;  /* 0x0c401f001e157f89 */ /* 0x004e2200000e0000 */
[----:B------:R-:W-:Y:S01]  /*23b00*/  FFMA.FTZ R36, R24, R64, -R31 ;  /* 0x0000004018247223 */ /* 0x000fe2000001081f */
[----:B0-----:R-:W-:-:S05]  /*23b10*/  FMNMX.FTZ R21, R30, R21, !PT ;  /* 0x000000151e157209 */ /* 0x001fca0007810000 */
[----:B------:R-:W0:Y:S01]  /*23b20*/  SHFL.BFLY PT, R24, R21, 0x1, 0x1f ;  /* 0x0c201f0015187f89 */ /* 0x000e2200000e0000 */
[-CC-:B------:R-:W-:Y:S01]  /*23b30*/  FFMA.FTZ R168, R41, R64.reuse, -R31.reuse ;  /* 0x0000004029a87223 */ /* 0x180fe2000001081f */
[----:B------:R-:W-:Y:S01]  /*23b40*/  FSEL R9, R9, RZ, P1 ;  /* 0x000000ff09097208 */ /* 0x000fe20000800000 */
[----:B------:R-:W-:-:S04]  /*23b50*/  FFMA.FTZ R172, R11, R64, -R31 ;  /* 0x000000400bac7223 */ /* 0x000fc8000001081f */
[----:B------:R-:W-:Y:S01]  /*23b60*/  FADD.FTZ R9, R6, -R9 ;  /* 0x8000000906097221 */ /* 0x000fe20000010000 */
[-CC-:B------:R-:W-:Y:S01]  /*23b70*/  FFMA.FTZ R162, R75, R64.reuse, -R31.reuse ;  /* 0x000000404ba27223 */ /* 0x180fe2000001081f */
[-CC-:B------:R-:W-:Y:S01]  /*23b80*/  FFMA.FTZ R35, R76, R64.reuse, -R31.reuse ;  /* 0x000000404c237223 */ /* 0x180fe2000001081f */
[----:B------:R-:W-:Y:S01]  /*23b90*/  FFMA.FTZ R164, R77, R64, -R31 ;  /* 0x000000404da47223 */ /* 0x000fe2000001081f */
[----:B0-----:R-:W-:-:S04]  /*23ba0*/  FMNMX.FTZ R41, R21, R24, !PT ;  /* 0x0000001815297209 */ /* 0x001fc80007810000 */
[C---:B------:R-:W-:Y:S01]  /*23bb0*/  FSETP.NEU.FTZ.AND P1, PT, R41.reuse, -INF , PT ;  /* 0xff8000002900780b */ /* 0x040fe20003f3d000 */
[----:B------:R-:W-:-:S03]  /*23bc0*/  FMUL.FTZ R11, R41, R64 ;  /* 0x00000040290b7220 */ /* 0x000fc60000410000 */
[----:B------:R-:W-:Y:S02]  /*23bd0*/  FSEL R6, R41, RZ, P1 ;  /* 0x000000ff29067208 */ /* 0x000fe40000800000 */
[----:B------:R-:W-:Y:S01]  /*23be0*/  FSEL R11, R11, RZ, P1 ;  /* 0x000000ff0b0b7208 */ /* 0x000fe20000800000 */
[-CC-:B------:R-:W-:Y:S01]  /*23bf0*/  FFMA.FTZ R34, R78, R64.reuse, -R31.reuse ;  /* 0x000000404e227223 */ /* 0x180fe2000001081f */
[-CC-:B------:R-:W-:Y:S01]  /*23c00*/  FFMA.FTZ R166, R58, R64.reuse, -R31.reuse ;  /* 0x000000403aa67223 */ /* 0x180fe2000001081f */
[----:B------:R-:W-:Y:S01]  /*23c10*/  FADD.FTZ R7, R7, -R6 ;  /* 0x8000000607077221 */ /* 0x000fe20000010000 */
        /* <DEDUP_REMOVED lines=14> */
[-C--:B------:R-:W-:Y:S01]  /*23d00*/  FMUL.FTZ R9, R9, R64.reuse ;  /* 0x0000004009097220 */ /* 0x080fe20000410000 */
[-CC-:B------:R-:W-:Y:S01]  /*23d10*/  FFMA.FTZ R31, R14, R64.reuse, -R11.reuse ;  /* 0x000000400e1f7223 */ /* 0x180fe2000001080b */
[----:B------:R-:W-:Y:S01]  /*23d20*/  FMUL.FTZ R7, R64, R7 ;  /* 0x0000000740077220 */ /* 0x000fe20000410000 */
[-CC-:B------:R-:W-:Y:S01]  /*23d30*/  FFMA.FTZ R161, R62, R64.reuse, -R11.reuse ;  /* 0x000000403ea17223 */ /* 0x180fe2000001080b */
[----:B------:R-:W-:Y:S01]  /*23d40*/  MUFU.EX2 R160, R160 ;  /* 0x000000a000a07308 */ /* 0x000fe20000000800 */
[----:B------:R-:W-:-:S07]  /*23d50*/  FFMA.FTZ R30, R26, R64, -R11 ;  /* 0x000000401a1e7223 */ /* 0x000fce000001080b */
[----:B------:R-:W5:Y:S01]  /*23d60*/  MUFU.EX2 R9, R9 ;  /* 0x0000000900097308 */ /* 0x000f620000000800 */
[----:B------:R-:W-:-:S07]  /*23d70*/  FFMA.FTZ R163, R61, R64, -R11 ;  /* 0x000000403da37223 */ /* 0x000fce000001080b */
[----:B------:R-:W-:Y:S08]  /*23d80*/  MUFU.EX2 R31, R31 ;  /* 0x0000001f001f7308 */ /* 0x000ff00000000800 */
[----:B------:R-:W4:Y:S01]  /*23d90*/  MUFU.EX2 R12, R7 ;  /* 0x00000007000c7308 */ /* 0x000f220000000800 */
[----:B------:R-:W-:-:S07]  /*23da0*/  FFMA.FTZ R29, R28, R64, -R11 ;  /* 0x000000401c1d7223 */ /* 0x000fce000001080b */
[----:B------:R-:W0:Y:S08]  /*23db0*/  MUFU.EX2 R37, R37 ;  /* 0x0000002500257308 */ /* 0x000e300000000800 */
[----:B------:R-:W1:Y:S01]  /*23dc0*/  MUFU.EX2 R161, R161 ;  /* 0x000000a100a17308 */ /* 0x000e620000000800 */
[----:B------:R-:W-:-:S07]  /*23dd0*/  FFMA.FTZ R165, R60, R64, -R11 ;  /* 0x000000403ca57223 */ /* 0x000fce000001080b */
[----:B------:R-:W2:Y:S08]  /*23de0*/  MUFU.EX2 R36, R36 ;  /* 0x0000002400247308 */ /* 0x000eb00000000800 */
[----:B------:R-:W3:Y:S01]  /*23df0*/  MUFU.EX2 R30, R30 ;  /* 0x0000001e001e7308 */ /* 0x000ee20000000800 */
[----:B-----5:R-:W-:Y:S01]  /*23e00*/  FFMA.FTZ R20, R9, R20, R160 ;  /* 0x0000001409147223 */ /* 0x020fe200000100a0 */
[----:B----4-:R-:W-:-:S06]  /*23e10*/  FFMA.FTZ R56, R12, R56, R31 ;  /* 0x000000380c387223 */ /* 0x010fcc000001001f */
        /* <DEDUP_REMOVED lines=101> */
[----:B-----5:R-:W-:-:S03]  /*24470*/  FADD.FTZ R6, R20, R11 ;  /* 0x0000000b14067221 */ /* 0x020fc60000010000 */
[----:B0-----:R-:W-:Y:S01]  /*24480*/  FADD.FTZ R8, R172, R7 ;  /* 0x00000007ac087221 */ /* 0x001fe20000010000 */
[----:B-1----:R-:W-:Y:S01]  /*24490*/  FADD.FTZ R7, R5, R6 ;  /* 0x0000000605077221 */ /* 0x002fe20000010000 */
[----:B------:R-:W-:Y:S01]  /*244a0*/  FMUL.FTZ R25, R9, R44 ;  /* 0x0000002c09197220 */ /* 0x000fe20000410000 */
[----:B------:R-:W-:Y:S02]  /*244b0*/  IMAD.U32 R10, RZ, RZ, UR6 ;  /* 0x00000006ff0a7e24 */ /* 0x000fe4000f8e00ff */
[----:B--2---:R-:W-:Y:S01]  /*244c0*/  FADD.FTZ R13, R21, R8 ;  /* 0x00000008150d7221 */ /* 0x004fe20000010000 */
[----:B------:R-:W-:Y:S01]  /*244d0*/  IMAD.U32 R11, RZ, RZ, UR5 ;  /* 0x00000005ff0b7e24 */ /* 0x000fe2000f8e00ff */
[----:B------:R-:W-:Y:S01]  /*244e0*/  ST.E desc[UR42][R16.64+0x234], R41 ;  /* 0x0002342910007985 */ /* 0x000fe2000c10192a */
[----:B---3--:R-:W-:-:S03]  /*244f0*/  FADD.FTZ R7, R18, R7 ;  /* 0x0000000712077221 */ /* 0x008fc60000010000 */
[----:B------:R0:W-:Y:S04]  /*24500*/  ST.E desc[UR42][R16.64+0x240], R13 ;  /* 0x0002400d10007985 */ /* 0x0001e8000c10192a */
[----:B------:R1:W-:Y:S04]  /*24510*/  ST.E desc[UR42][R16.64+0x244], R7 ;  /* 0x0002440710007985 */ /* 0x0003e8000c10192a */
[----:B------:R2:W-:Y:S04]  /*24520*/  ST.E desc[UR42][R16.64+0x260], R25 ;  /* 0x0002601910007985 */ /* 0x0005e8000c10192a */
[----:B------:R-:W3:Y:S02]  /*24530*/  LD.E R6, desc[UR42][R10.64] ;  /* 0x0000002a0a067980 */ /* 0x000ee4000c101900 */
[----:B---3--:R-:W-:-:S05]  /*24540*/  FMUL.FTZ R27, R9, R6 ;  /* 0x00000006091b7220 */ /* 0x008fca0000410000 */
[----:B------:R3:W-:Y:S04]  /*24550*/  ST.E desc[UR42][R10.64], R27 ;  /* 0x0000001b0a007985 */ /* 0x0007e8000c10192a */
[----:B------:R-:W0:Y:S04]  /*24560*/  LD.E R134, desc[UR42][R16.64+0x274] ;  /* 0x0002742a10867980 */ /* 0x000e28000c101900 */
[----:B------:R-:W4:Y:S04]  /*24570*/  LD.E R232, desc[UR42][R16.64+0x454] ;  /* 0x0004542a10e87980 */ /* 0x000f28000c101900 */
[----:B------:R-:W1:Y:S04]  /*24580*/  LD.E R132, desc[UR42][R16.64+0x270] ;  /* 0x0002702a10847980 */ /* 0x000e68000c101900 */
[----:B------:R-:W2:Y:S04]  /*24590*/  LD.E R136, desc[UR42][R16.64+0x280] ;  /* 0x0002802a10887980 */ /* 0x000ea8000c101900 */
[----:B------:R-:W3:Y:S04]  /*245a0*/  LD.E R138, desc[UR42][R16.64+0x284] ;  /* 0x0002842a108a7980 */ /* 0x000ee8000c101900 */
        /* <DEDUP_REMOVED lines=59> */
[----:B----4-:R-:W-:-:S04]  /*24960*/  FMUL.FTZ R45, R9, R232 ;  /* 0x000000e8092d7220 */ /* 0x010fc80000410000 */
[----:B------:R0:W-:Y:S01]  /*24970*/  ST.E desc[UR42][R16.64+0x274], R13 ;  /* 0x0002740d10007985 */ /* 0x0001e2000c10192a */
[C---:B-1----:R-:W-:Y:S01]  /*24980*/  FMUL.FTZ R7, R9.reuse, R132 ;  /* 0x0000008409077220 */ /* 0x042fe20000410000 */
[C---:B--2---:R-:W-:Y:S01]  /*24990*/  FMUL.FTZ R25, R9.reuse, R136 ;  /* 0x0000008809197220 */ /* 0x044fe20000410000 */
[C---:B---3--:R-:W-:Y:S01]  /*249a0*/  FMUL.FTZ R27, R9.reuse, R138 ;  /* 0x0000008a091b7220 */ /* 0x048fe20000410000 */
[C---:B-----5:R-:W-:Y:S01]  /*249b0*/  FMUL.FTZ R39, R9.reuse, R140 ;  /* 0x0000008c09277220 */ /* 0x060fe20000410000 */
[C---:B0-----:R-:W-:Y:S01]  /*249c0*/  FMUL.FTZ R13, R9.reuse, R148 ;  /* 0x00000094090d7220 */ /* 0x041fe20000410000 */
        /* <DEDUP_REMOVED lines=8> */
[C---:B-1----:R-:W-:Y:S01]  /*24a50*/  FMUL.FTZ R7, R9.reuse, R146 ;  /* 0x0000009209077220 */ /* 0x042fe20000410000 */
[C---:B------:R-:W-:Y:S02]  /*24a60*/  FMUL.FTZ R47, R9.reuse, R130 ;  /* 0x00000082092f7220 */ /* 0x040fe40000410000 */
        /* <DEDUP_REMOVED lines=95> */
[----:B------:R-:W-:Y:S02]  /*25060*/  IMAD.U32 R8, RZ, RZ, UR6 ;  /* 0x00000006ff087e24 */ /* 0x000fe4000f8e00ff */
[----:B0-----:R-:W-:Y:S01]  /*25070*/  FMUL.FTZ R13, R9, R26 ;  /* 0x0000001a090d7220 */ /* 0x001fe20000410000 */
[----:B------:R-:W-:Y:S01]  /*25080*/  IMAD.U32 R9, RZ, RZ, UR5 ;  /* 0x00000005ff097e24 */ /* 0x000fe2000f8e00ff */
        /* <DEDUP_REMOVED lines=10> */
[----:B0-----:R-:W3:Y:S01]  /*25130*/  LD.E R25, desc[UR42][R8.64] ;  /* 0x0000002a08197980 */ /* 0x001ee2000c101900 */
[----:B------:R-:W-:Y:S01]  /*25140*/  ULOP3.LUT UR4, UR4, 0xc, URZ, 0xfc, !UPT ;  /* 0x0000000c04047892 */ /* 0x000fe2000f8efc3f */
[----:B------:R-:W-:-:S05]  /*25150*/  IMAD.U32 R7, RZ, RZ, UR5 ;  /* 0x00000005ff077e24 */ /* 0x000fca000f8e00ff */
[----:B------:R-:W-:Y:S02]  /*25160*/  IMAD.U32 R6, RZ, RZ, UR4 ;  /* 0x00000004ff067e24 */ /* 0x000fe4000f8e00ff */
[----:B---3--:R-:W-:-:S05]  /*25170*/  FMUL.FTZ R25, R12, R25 ;  /* 0x000000190c197220 */ /* 0x008fca0000410000 */
[----:B------:R0:W-:Y:S04]  /*25180*/  ST.E desc[UR42][R8.64], R25 ;  /* 0x0000001908007985 */ /* 0x0001e8000c10192a */
[----:B-1----:R-:W3:Y:S01]  /*25190*/  LD.E R27, desc[UR42][R6.64] ;  /* 0x0000002a061b7980 */ /* 0x002ee2000c101900 */
[----:B------:R-:W1:Y:S01]  /*251a0*/  S2R R232, SR_TID.X ;  /* 0x0000000000e87919 */ /* 0x000e620000002100 */
[----:B---3--:R-:W-:-:S05]  /*251b0*/  FMUL.FTZ R27, R12, R27 ;  /* 0x0000001b0c1b7220 */ /* 0x008fca0000410000 */
[----:B------:R3:W-:Y:S04]  /*251c0*/  ST.E desc[UR42][R6.64], R27 ;  /* 0x0000001b06007985 */ /* 0x0007e8000c10192a */
        /* <DEDUP_REMOVED lines=60> */
[----:B0-----:R-:W2:Y:S04]  /*25590*/  LD.E R25, desc[UR42][R16.64+0x44c] ;  /* 0x00044c2a10197980 */ /* 0x001ea8000c101900 */
[----:B---3--:R-:W3:Y:S01]  /*255a0*/  LD.E R27, desc[UR42][R16.64+0x458] ;  /* 0x0004582a101b7980 */ /* 0x008ee2000c101900 */
[----:B-1----:R-:W-:Y:S01]  /*255b0*/  SHF.R.U32.HI R232, RZ, 0x7, R232 ;  /* 0x00000007ffe87819 */ /* 0x002fe200000116e8 */
[C---:B----4-:R-:W-:Y:S01]  /*255c0*/  FMUL.FTZ R51, R12.reuse, R51 ;  /* 0x000000330c337220 */ /* 0x050fe20000410000 */
[----:B-----5:R-:W-:-:S04]  /*255d0*/  FMUL.FTZ R26, R12, R26 ;  /* 0x0000001a0c1a7220 */ /* 0x020fc80000410000 */
        /* <DEDUP_REMOVED lines=61> */
[C---:B------:R-:W-:Y:S01]  /*259b0*/  FMUL.FTZ R25, R12.reuse, R25 ;  /* 0x000000190c197220 */ /* 0x040fe20000410000 */
[----:B---3--:R-:W-:Y:S01]  /*259c0*/  FMUL.FTZ R27, R12, R27 ;  /* 0x0000001b0c1b7220 */ /* 0x008fe20000410000 */
        /* <DEDUP_REMOVED lines=73> */
[----:B------:R-:W4:Y:S04]  /*25e60*/  LD.E R47, desc[UR42][R16.64+0x278] ;  /* 0x0002782a102f7980 */ /* 0x000f28000c101900 */
[----:B0-----:R-:W4:Y:S04]  /*25e70*/  LD.E R41, desc[UR42][R16.64+0x27c] ;  /* 0x00027c2a10297980 */ /* 0x001f28000c101900 */
        /* <DEDUP_REMOVED lines=394> */
[----:B------:R-:W-:Y:S01]  /*27720*/  R2UR UR7, R13 ;  /* 0x000000000d0772ca */ /* 0x000fe200000e0000 */
[----:B------:R-:W-:Y:S01]  /*27730*/  VOTEU.ANY UP0, P1 ;  /* 0x00000000003f7886 */ /* 0x000fe20000800100 */
[----:B-----5:R-:W-:-:S11]  /*27740*/  WARPGROUP.ARRIVE ;  /* 0x00000000000079c5 */ /* 0x020fd60000000000 */
        /* <DEDUP_REMOVED lines=1080> */
.L_x_12827:
[----:B------:R-:W-:Y:S05]  /*2bad0*/  BSYNC B0 ;  /* 0x0000000000007941 */ /* 0x000fea0003800000 */
.L_x_12826:
[C---:B------:R-:W-:Y:S01]  /*2bae0*/  ISETP.GT.AND P0, PT, R0.reuse, R189, PT ;  /* 0x000000bd0000720c */ /* 0x040fe20003f04270 */
[----:B------:R-:W-:-:S12]  /*2baf0*/  VIADD R0, R0, 0xffffffff ;  /* 0xffffffff00007836 */ /* 0x000fd80000000000 */
[----:B------:R-:W-:Y:S05]  /*2bb00*/  @P0 BRA `(.L_x_12828) ;  /* 0xffffff4c007c0947 */ /* 0x000fea000383ffff */
.L_x_12801:
[----:B0-----:R-:W2:Y:S01]  /*2bb10*/  LDL R5, [R1+0x240] ;  /* 0x0002400001057983 */ /* 0x001ea20000100800 */
[----:B------:R-:W-:Y:S05]  /*2bb20*/  WARPSYNC.ALL ;  /* 0x0000000000007948 */ /* 0x000fea0003800000 */
[----:B------:R-:W3:Y:S04]  /*2bb30*/  LDL R6, [R1+0x244] ;  /* 0x0002440001067983 */ /* 0x000ee80000100800 */
[----:B------:R-:W4:Y:S04]  /*2bb40*/  LDL.64 R8, [R1+0x260] ;  /* 0x0002600001087983 */ /* 0x000f280000100a00 */
[----:B------:R-:W5:Y:S04]  /*2bb50*/  LDL R126, [R1+0x218] ;  /* 0x00021800017e7983 */ /* 0x000f680000100800 */
[----:B------:R-:W4:Y:S01]  /*2bb60*/  LDL.64 R112, [R1+0x300] ;  /* 0x0003000001707983 */ /* 0x000f220000100a00 */
[----:B------:R-:W-:-:S02]  /*2bb70*/  IMAD.MOV.U32 R132, RZ, RZ, -0x800000 ;  /* 0xff800000ff847424 */ /* 0x000fc400078e00ff */
[----:B------:R-:W-:Y:S01]  /*2bb80*/  IMAD.MOV.U32 R130, RZ, RZ, -0x800000 ;  /* 0xff800000ff827424 */ /* 0x000fe200078e00ff */
        /* <DEDUP_REMOVED lines=52> */
[----:B------:R-:W4:Y:S04]  /*2bed0*/  LDL R129, [R1+0x224] ;  /* 0x0002240001817983 */ /* 0x000f280000100800 */
[----:B--2---:R-:W0:Y:S02]  /*2bee0*/  SHFL.BFLY PT, R0, R5, 0x2, 0x1f ;  /* 0x0c401f0005007f89 */ /* 0x004e2400000e0000 */
[----:B0-----:R-:W-:-:S05]  /*2bef0*/  FADD.FTZ R0, R5, R0 ;  /* 0x0000000005007221 */ /* 0x001fca0000010000 */
[----:B------:R-:W0:Y:S02]  /*2bf00*/  SHFL.BFLY PT, R3, R0, 0x1, 0x1f ;  /* 0x0c201f0000037f89 */ /* 0x000e2400000e0000 */
[----:B0-----:R-:W-:-:S05]  /*2bf10*/  FADD.FTZ R2, R0, R3 ;  /* 0x0000000300027221 */ /* 0x001fca0000010000 */
[----:B------:R-:W-:Y:S04]  /*2bf20*/  STL [R1+0x240], R2 ;  /* 0x0002400201007387 */ /* 0x000fe80000100800 */
[----:B------:R-:W2:Y:S04]  /*2bf30*/  LDL R18, [R1+0x240] ;  /* 0x0002400001127983 */ /* 0x000ea80000100800 */
[----:B---3--:R-:W0:Y:S02]  /*2bf40*/  SHFL.BFLY PT, R3, R6, 0x2, 0x1f ;  /* 0x0c401f0006037f89 */ /* 0x008e2400000e0000 */
[----:B0-----:R-:W-:-:S02]  /*2bf50*/  FADD.FTZ R3, R3, R6 ;  /* 0x0000000603037221 */ /* 0x001fc40000010000 */
[----:B------:R-:W3:Y:S04]  /*2bf60*/  LDL.64 R6, [R1+0x270] ;  /* 0x0002700001067983 */ /* 0x000ee80000100a00 */
[----:B-1----:R-:W0:Y:S02]  /*2bf70*/  SHFL.BFLY PT, R4, R3, 0x1, 0x1f ;  /* 0x0c201f0003047f89 */ /* 0x002e2400000e0000 */
[----:B0-----:R-:W-:Y:S02]  /*2bf80*/  FADD.FTZ R131, R3, R4 ;  /* 0x0000000403837221 */ /* 0x001fe40000010000 */
[----:B------:R-:W3:Y:S03]  /*2bf90*/  LDL.64 R4, [R1+0x280] ;  /* 0x0002800001047983 */ /* 0x000ee60000100a00 */
[----:B------:R-:W-:Y:S01]  /*2bfa0*/  FSETP.NE.FTZ.AND P1, PT, R131, RZ, PT ;  /* 0x000000ff8300720b */ /* 0x000fe20003f35000 */
[----:B------:R-:W3:-:S12]  /*2bfb0*/  LDL.64 R2, [R1+0x290] ;  /* 0x0002900001027983 */ /* 0x000ed80000100a00 */
[----:B------:R-:W3:Y:S04]  /*2bfc0*/  @P1 LDL R14, [R1+0x250] ;  /* 0x00025000010e1983 */ /* 0x000ee80000100800 */
[----:B------:R-:W3:Y:S01]  /*2bfd0*/  @P1 LDL R15, [R1+0x234] ;  /* 0x00023400010f1983 */ /* 0x000ee20000100800 */
[----:B--2---:R-:W-:-:S13]  /*2bfe0*/  FSETP.NE.FTZ.AND P0, PT, R18, RZ, PT ;  /* 0x000000ff1200720b */ /* 0x004fda0003f15000 */
[----:B------:R-:W2:Y:S04]  /*2bff0*/  @P0 LDL R10, [R1+0x250] ;  /* 0x00025000010a0983 */ /* 0x000ea80000100800 */
[----:B------:R-:W2:Y:S01]  /*2c000*/  @P0 LDL R11, [R1+0x230] ;  /* 0x00023000010b0983 */ /* 0x000ea20000100800 */
[----:B------:R-:W0:Y:S01]  /*2c010*/  @P1 MUFU.LG2 R13, R131 ;  /* 0x00000083000d1308 */ /* 0x000e220000000c00 */
[----:B------:R-:W-:-:S07]  /*2c020*/  IMAD.MOV.U32 R0, RZ, RZ, RZ ;  /* 0x000000ffff007224 */ /* 0x000fce00078e00ff */
[----:B------:R-:W1:Y:S08]  /*2c030*/  @P0 MUFU.LG2 R12, R18 ;  /* 0x00000012000c0308 */ /* 0x000e700000000c00 */
[----:B------:R-:W4:Y:S01]  /*2c040*/  @P0 MUFU.RCP R0, R18 ;  /* 0x0000001200000308 */ /* 0x000f220000001000 */
[----:B0-----:R-:W-:Y:S01]  /*2c050*/  @P1 FMUL.FTZ R19, R13, 0.69314718246459960938 ;  /* 0x3f3172180d131820 */ /* 0x001fe20000410000 */
[----:B-1----:R-:W-:Y:S01]  /*2c060*/  @P0 FMUL.FTZ R13, R12, 0.69314718246459960938 ;  /* 0x3f3172180c0d0820 */ /* 0x002fe20000410000 */
[----:B-----5:R-:W-:-:S02]  /*2c070*/  VIADD R126, R126, 0x1 ;  /* 0x000000017e7e7836 */ /* 0x020fc40000000000 */
[-C--:B----4-:R-:W-:Y:S01]  /*2c080*/  FMUL.FTZ R9, R9, R0.reuse ;  /* 0x0000000009097220 */ /* 0x090fe20000410000 */
[-C--:B------:R-:W-:Y:S01]  /*2c090*/  FMUL.FTZ R8, R8, R0.reuse ;  /* 0x0000000008087220 */ /* 0x080fe20000410000 */
[-C--:B---3--:R-:W-:Y:S01]  /*2c0a0*/  FMUL.FTZ R7, R7, R0.reuse ;  /* 0x0000000007077220 */ /* 0x088fe20000410000 */
[-C--:B------:R-:W-:Y:S01]  /*2c0b0*/  FMUL.FTZ R6, R6, R0.reuse ;  /* 0x0000000006067220 */ /* 0x080fe20000410000 */
[-C--:B------:R-:W-:Y:S01]  /*2c0c0*/  FMUL.FTZ R5, R5, R0.reuse ;  /* 0x0000000005057220 */ /* 0x080fe20000410000 */
[-C--:B------:R-:W-:Y:S01]  /*2c0d0*/  FMUL.FTZ R4, R4, R0.reuse ;  /* 0x0000000004047220 */ /* 0x080fe20000410000 */
[-C--:B------:R-:W-:Y:S01]  /*2c0e0*/  FMUL.FTZ R3, R3, R0.reuse ;  /* 0x0000000003037220 */ /* 0x080fe20000410000 */
[----:B------:R-:W-:Y:S01]  /*2c0f0*/  FMUL.FTZ R2, R2, R0 ;  /* 0x0000000002027220 */ /* 0x000fe20000410000 */
[----:B------:R0:W-:Y:S04]  /*2c100*/  STL.64 [R1+0x260], R8 ;  /* 0x0002600801007387 */ /* 0x0001e80000100a00 */
[----:B------:R-:W-:Y:S01]  /*2c110*/  STL.64 [R1+0x270], R6 ;  /* 0x0002700601007387 */ /* 0x000fe20000100a00 */
[----:B------:R-:W-:-:S03]  /*2c120*/  @P1 FMUL.FTZ R14, R14, 0.69314718246459960938 ;  /* 0x3f3172180e0e1820 */ /* 0x000fc60000410000 */
[----:B------:R1:W-:Y:S01]  /*2c130*/  STL.64 [R1+0x280], R4 ;  /* 0x0002800401007387 */ /* 0x0003e20000100a00 */
[----:B------:R-:W-:-:S03]  /*2c140*/  @P1 FFMA.FTZ R130, R14, R15, R19 ;  /* 0x0000000f0e821223 */ /* 0x000fc60000010013 */
[----:B------:R3:W-:Y:S04]  /*2c150*/  STL.64 [R1+0x290], R2 ;  /* 0x0002900201007387 */ /* 0x0007e80000100a00 */
[----:B------:R-:W4:Y:S04]  /*2c160*/  LDL.64 R18, [R1+0x3f8] ;  /* 0x0003f80001127983 */ /* 0x000f280000100a00 */
[----:B------:R-:W5:Y:S04]  /*2c170*/  LDL.64 R14, [R1+0x408] ;  /* 0x00040800010e7983 */ /* 0x000f680000100a00 */
[----:B0-----:R-:W5:Y:S04]  /*2c180*/  LDL.64 R8, [R1+0x418] ;  /* 0x0004180001087983 */ /* 0x001f680000100a00 */
[----:B-1----:R-:W5:Y:S04]  /*2c190*/  LDL.64 R4, [R1+0x428] ;  /* 0x0004280001047983 */ /* 0x002f680000100a00 */
[----:B---3--:R-:W3:Y:S04]  /*2c1a0*/  LDL.64 R2, [R1+0x448] ;  /* 0x0004480001027983 */ /* 0x008ee80000100a00 */
[----:B------:R-:W3:Y:S01]  /*2c1b0*/  LDL.64 R6, [R1+0x458] ;  /* 0x0004580001067983 */ /* 0x000ee20000100a00 */
[----:B--2---:R-:W-:-:S04]  /*2c1c0*/  @P0 FMUL.FTZ R10, R10, 0.69314718246459960938 ;  /* 0x3f3172180a0a0820 */ /* 0x004fc80000410000 */
[----:B------:R-:W-:Y:S02]  /*2c1d0*/  @P0 FFMA.FTZ R132, R10, R11, R13 ;  /* 0x0000000b0a840223 */ /* 0x000fe4000001000d */
[----:B------:R-:W2:Y:S04]  /*2c1e0*/  LDL.64 R12, [R1+0x3c8] ;  /* 0x0003c800010c7983 */ /* 0x000ea80000100a00 */
[----:B------:R-:W2:Y:S01]  /*2c1f0*/  LDL.64 R10, [R1+0x438] ;  /* 0x00043800010a7983 */ /* 0x000ea20000100a00 */
[----:B------:R-:W-:-:S13]  /*2c200*/  ISETP.NE.AND P0, PT, R126, 0x2, PT ;  /* 0x000000027e00780c */ /* 0x000fda0003f05270 */
[----:B------:R-:W2:Y:S01]  /*2c210*/  @!P0 LDL R128, [R1+0x21c] ;  /* 0x00021c0001808983 */ /* 0x000ea20000100800 */
[-C--:B------:R-:W-:Y:S01]  /*2c220*/  FMUL.FTZ R113, R113, R0.reuse ;  /* 0x0000000071717220 */ /* 0x080fe20000410000 */
[----:B------:R-:W-:Y:S01]  /*2c230*/  FMUL.FTZ R112, R112, R0 ;  /* 0x0000000070707220 */ /* 0x000fe20000410000 */
[----:B------:R-:W0:Y:S04]  /*2c240*/  S2R R133, SR_TID.X ;  /* 0x0000000000857919 */ /* 0x000e280000002100 */
[----:B------:R1:W-:Y:S02]  /*2c250*/  STL.64 [R1+0x300], R112 ;  /* 0x0003007001007387 */ /* 0x0003e40000100a00 */
[----:B-1----:R-:W-:-:S06]  /*2c260*/  IMAD.MOV.U32 R112, RZ, RZ, RZ ;  /* 0x000000ffff707224 */ /* 0x002fcc00078e00ff */
[----:B------:R-:W1:Y:S01]  /*2c270*/  @P1 MUFU.RCP R112, R131 ;  /* 0x0000008300701308 */ /* 0x000e620000001000 */
[-C--:B------:R-:W-:Y:S01]  /*2c280*/  FMUL.FTZ R125, R125, R0.reuse ;  /* 0x000000007d7d7220 */ /* 0x080fe20000410000 */
[-C--:B------:R-:W-:Y:S01]  /*2c290*/  FMUL.FTZ R124, R124, R0.reuse ;  /* 0x000000007c7c7220 */ /* 0x080fe20000410000 */
[-C--:B------:R-:W-:Y:S01]  /*2c2a0*/  FMUL.FTZ R123, R123, R0.reuse ;  /* 0x000000007b7b7220 */ /* 0x080fe20000410000 */
[-C--:B------:R-:W-:Y:S01]  /*2c2b0*/  FMUL.FTZ R122, R122, R0.reuse ;  /* 0x000000007a7a7220 */ /* 0x080fe20000410000 */
[-C--:B------:R-:W-:Y:S01]  /*2c2c0*/  FMUL.FTZ R121, R121, R0.reuse ;  /* 0x0000000079797220 */ /* 0x080fe20000410000 */
[-C--:B------:R-:W-:Y:S01]  /*2c2d0*/  FMUL.FTZ R120, R120, R0.reuse ;  /* 0x0000000078787220 */ /* 0x080fe20000410000 */
[----:B0-----:R-:W-:Y:S01]  /*2c2e0*/  SHF.R.U32.HI R133, RZ, 0x7, R133 ;  /* 0x00000007ff857819 */ /* 0x001fe20000011685 */
        /* <DEDUP_REMOVED lines=105> */
[-C--:B---3--:R-:W-:Y:S01]  /*2c980*/  FMUL.FTZ R3, R3, R112.reuse ;  /* 0x0000007003037220 */ /* 0x088fe20000410000 */
[-C--:B------:R-:W-:Y:S01]  /*2c990*/  FMUL.FTZ R2, R2, R112.reuse ;  /* 0x0000007002027220 */ /* 0x080fe20000410000 */
[-C--:B------:R-:W-:Y:S01]  /*2c9a0*/  FMUL.FTZ R7, R7, R112.reuse ;  /* 0x0000007007077220 */ /* 0x080fe20000410000 */
[-C--:B------:R-:W-:Y:S01]  /*2c9b0*/  FMUL.FTZ R6, R6, R112.reuse ;  /* 0x0000007006067220 */ /* 0x080fe20000410000 */
        /* <DEDUP_REMOVED lines=8> */
[----:B------:R-:W-:Y:S04]  /*2ca40*/  STL [R1+0x240], R132 ;  /* 0x0002408401007387 */ /* 0x000fe80000100800 */
        /* <DEDUP_REMOVED lines=24> */
[-C--:B--2---:R-:W-:Y:S01]  /*2cbd0*/  FMUL.FTZ R13, R13, R112.reuse ;  /* 0x000000700d0d7220 */ /* 0x084fe20000410000 */
[-C--:B------:R-:W-:Y:S01]  /*2cbe0*/  FMUL.FTZ R12, R12, R112.reuse ;  /* 0x000000700c0c7220 */ /* 0x080fe20000410000 */
[-C--:B------:R-:W-:Y:S01]  /*2cbf0*/  FMUL.FTZ R11, R11, R112.reuse ;  /* 0x000000700b0b7220 */ /* 0x080fe20000410000 */
[----:B------:R-:W-:-:S03]  /*2cc00*/  FMUL.FTZ R10, R10, R112 ;  /* 0x000000700a0a7220 */ /* 0x000fc60000410000 */
[----:B------:R0:W-:Y:S04]  /*2cc10*/  STL.64 [R1+0x3c8], R12 ;  /* 0x0003c80c01007387 */ /* 0x0001e80000100a00 */
[----:B------:R1:W-:Y:S01]  /*2cc20*/  STL.64 [R1+0x288], R56 ;  /* 0x0002883801007387 */ /* 0x0003e20000100a00 */
[----:B0-----:R-:W-:-:S03]  /*2cc30*/  VIADD R12, R129, 0x1 ;  /* 0x00000001810c7836 */ /* 0x001fc60000000000 */
        /* <DEDUP_REMOVED lines=30> */
[----:B------:R-:W-:-:S03]  /*2ce20*/  @!P0 LOP3.LUT R128, R128, 0x1, RZ, 0x3c, !PT ;  /* 0x0000000180808812 */ /* 0x000fc600078e3cff */
[----:B------:R1:W-:Y:S04]  /*2ce30*/  STL [R1+0x218], R126 ;  /* 0x0002187e01007387 */ /* 0x0003e80000100800 */
[----:B------:R1:W-:Y:S04]  /*2ce40*/  @!P0 STL [R1+0x21c], R128 ;  /* 0x00021c8001008387 */ /* 0x0003e80000100800 */
[----:B------:R1:W-:Y:S01]  /*2ce50*/  @!P0 STL [R1+0x218], RZ ;  /* 0x000218ff01008387 */ /* 0x0003e20000100800 */
[----:B------:R1:W-:Y:S08]  /*2ce60*/  BAR.ARV R113, 0x100 ;  /* 0x000400710000751d */ /* 0x0003f00000002000 */
[----:B------:R-:W-:Y:S06]  /*2ce70*/  BAR.ARV 0x8, 0x180 ;  /* 0x0206000000007b1d */ /* 0x000fec0000002000 */
[----:B------:R-:W-:-:S13]  /*2ce80*/  PLOP3.LUT P0, PT, PT, PT, PT, 0x8, 0x0 ;  /* 0x000000000000781c */ /* 0x000fda0003f0e170 */
.L_x_12711:
[----:B------:R-:W-:Y:S05]  /*2ce90*/  WARPSYNC.ALL ;  /* 0x0000000000007948 */ /* 0x000fea0003800000 */
[----:B------:R-:W0:Y:S08]  /*2cea0*/  S2UR UR5, SR_CgaCtaId ;  /* 0x00000000000579c3 */ /* 0x000e300000008800 */
[----:B------:R-:W-:Y:S06]  /*2ceb0*/  BAR.SYNC.DEFER_BLOCKING 0x5, 0x180 ;  /* 0x0146000000007b1d */ /* 0x000fec0000010000 */
[----:B------:R-:W-:Y:S01]  /*2cec0*/  UMOV UR4, 0x400 ;  /* 0x0000040000047882 */ /* 0x000fe20000000000 */
[----:B------:R-:W-:Y:S01]  /*2ced0*/  BSSY B0, `(.L_x_12829) ;  /* 0x00004e5000007945 */ /* 0x000fe20003800000 */
[----:B0-----:R-:W-:-:S06]  /*2cee0*/  ULEA UR4, UR5, UR4, 0x18 ;  /* 0x0000000405047291 */ /* 0x001fcc000f8ec03f */
[----:B-1----:R-:W-:-:S05]  /*2cef0*/  IMAD.U32 R2, RZ, RZ, UR4 ;  /* 0x00000004ff027e24 */ /* 0x002fca000f8e00ff */
[----:B------:R0:W1:Y:S01]  /*2cf00*/  LDS.128 R88, [R2+0x324d0] ;  /* 0x0324d00002587984 */ /* 0x0000620000000c00 */
[----:B------:R-:W-:Y:S06]  /*2cf10*/  BAR.ARV 0x4, 0x180 ;  /* 0x0106000000007b1d */ /* 0x000fec0000002000 */
[----:B------:R-:W-:Y:S05]  /*2cf20*/  @P0 BRA `(.L_x_12830) ;  /* 0x0000003c00f40947 */ /* 0x000fea0003800000 */
[----:B------:R-:W2:Y:S04]  /*2cf30*/  LDL R0, [R1+0x520] ;  /* 0x0005200001007983 */ /* 0x000ea80000100800 */
[----:B------:R-:W3:Y:S04]  /*2cf40*/  LDL.128 R28, [R1+0x260] ;  /* 0x00026000011c7983 */ /* 0x000ee80000100c00 */
[----:B------:R-:W4:Y:S04]  /*2cf50*/  LDL.128 R24, [R1+0x270] ;  /* 0x0002700001187983 */ /* 0x000f280000100c00 */
[----:B------:R-:W4:Y:S04]  /*2cf60*/  LDL.128 R32, [R1+0x280] ;  /* 0x0002800001207983 */ /* 0x000f280000100c00 */
[----:B------:R-:W4:Y:S04]  /*2cf70*/  LDL.128 R12, [R1+0x290] ;  /* 0x00029000010c7983 */ /* 0x000f280000100c00 */
[----:B------:R-:W4:Y:S04]  /*2cf80*/  LDL.128 R4, [R1+0x2a0] ;  /* 0x0002a00001047983 */ /* 0x000f280000100c00 */
[----:B------:R-:W4:Y:S01]  /*2cf90*/  LDL.128 R8, [R1+0x2b0] ;  /* 0x0002b00001087983 */ /* 0x000f220000100c00 */
[C---:B------:R-:W-:Y:S01]  /*2cfa0*/  ISETP.NE.AND P0, PT, R195.reuse, RZ, PT ;  /* 0x000000ffc300720c */ /* 0x040fe20003f05270 */
[----:B------:R-:W-:Y:S01]  /*2cfb0*/  ULDC UR4, c[0x0][0xbd4] ;  /* 0x0002f50000047ab9 */ /* 0x000fe20000000800 */
[----:B------:R-:W0:Y:S02]  /*2cfc0*/  S2R R3, SR_SWINHI ;  /* 0x0000000000037919 */ /* 0x000e240000002f00 */
[----:B------:R-:W-:Y:S01]  /*2cfd0*/  SEL R195, R195, UR4, P0 ;  /* 0x00000004c3c37c07 */ /* 0x000fe20008000000 */
[----:B------:R-:W-:Y:S05]  /*2cfe0*/  WARPSYNC.ALL ;  /* 0x0000000000007948 */ /* 0x000fea0003800000 */
[----:B------:R-:W4:Y:S01]  /*2cff0*/  LDL.128 R116, [R1+0x2c0] ;  /* 0x0002c00001747983 */ /* 0x000f220000100c00 */
[----:B------:R-:W-:Y:S01]  /*2d000*/  ULDC.64 UR6, c[0x0][0xd08] ;  /* 0x0003420000067ab9 */ /* 0x000fe20000000a00 */
[----:B------:R-:W-:-:S02]  /*2d010*/  ULDC.64 UR4, c[0x0][0xd00] ;  /* 0x0003400000047ab9 */ /* 0x000fc40000000a00 */
[----:B------:R-:W4:Y:S04]  /*2d020*/  LDL.128 R108, [R1+0x2e0] ;  /* 0x0002e000016c7983 */ /* 0x000f280000100c00 */
[----:B------:R-:W4:Y:S04]  /*2d030*/  LDL.128 R112, [R1+0x2d0] ;  /* 0x0002d00001707983 */ /* 0x000f280000100c00 */
[----:B------:R-:W4:Y:S04]  /*2d040*/  LDL.128 R100, [R1+0x300] ;  /* 0x0003000001647983 */ /* 0x000f280000100c00 */
[----:B------:R-:W4:Y:S04]  /*2d050*/  LDL.128 R104, [R1+0x2f0] ;  /* 0x0002f00001687983 */ /* 0x000f280000100c00 */
[----:B------:R-:W4:Y:S04]  /*2d060*/  LDL.128 R92, [R1+0x320] ;  /* 0x00032000015c7983 */ /* 0x000f280000100c00 */
[----:B------:R-:W4:Y:S01]  /*2d070*/  LDL.128 R96, [R1+0x310] ;  /* 0x0003100001607983 */ /* 0x000f220000100c00 */
[----:B------:R-:W-:-:S02]  /*2d080*/  MOV R18, R2 ;  /* 0x0000000200127202 */ /* 0x000fc40000000f00 */
[----:B0-----:R-:W-:Y:S01]  /*2d090*/  MOV R19, R3 ;  /* 0x0000000300137202 */ /* 0x001fe20000000f00 */
        /* <DEDUP_REMOVED lines=10> */
[----:B-----5:R-:W4:Y:S01]  /*2d140*/  LDL.128 R44, [R1+0x3d0] ;  /* 0x0003d000012c7983 */ /* 0x020f220000100c00 */
[----:B--2---:R-:W-:Y:S01]  /*2d150*/  IMAD.WIDE R20, R0, 0x2, R18 ;  /* 0x0000000200147825 */ /* 0x004fe200078e0212 */
[----:B---3--:R-:W-:-:S02]  /*2d160*/  F2FP.BF16.F32.PACK_AB R28, R29, R28 ;  /* 0x0000001c1d1c723e */ /* 0x008fc400000010ff */
[C---:B------:R-:W-:Y:S02]  /*2d170*/  IADD3 R37, P3, R20.reuse, 0x20, RZ ;  /* 0x0000002014257810 */ /* 0x040fe40007f7e0ff */
[C---:B------:R-:W-:Y:S02]  /*2d180*/  LOP3.LUT R41, R20.reuse, 0x380, RZ, 0xc0, !PT ;  /* 0x0000038014297812 */ /* 0x040fe400078ec0ff */
[----:B------:R-:W-:Y:S02]  /*2d190*/  IADD3 R38, P2, R20, 0x40, RZ ;  /* 0x0000004014267810 */ /* 0x000fe40007f5e0ff */
[----:B------:R-:W-:Y:S02]  /*2d1a0*/  LOP3.LUT R36, R37, 0x380, RZ, 0xc0, !PT ;  /* 0x0000038025247812 */ /* 0x000fe400078ec0ff */
[----:B------:R-:W-:Y:S02]  /*2d1b0*/  SHF.R.U64 R41, R41, 0x3, RZ ;  /* 0x0000000329297819 */ /* 0x000fe400000012ff */
[----:B------:R-:W-:-:S02]  /*2d1c0*/  LOP3.LUT R0, R38, 0x380, RZ, 0xc0, !PT ;  /* 0x0000038026007812 */ /* 0x000fc400078ec0ff */
[----:B------:R-:W-:Y:S02]  /*2d1d0*/  SHF.R.U64 R36, R36, 0x3, RZ ;  /* 0x0000000324247819 */ /* 0x000fe400000012ff */
[----:B------:R-:W-:Y:S01]  /*2d1e0*/  LOP3.LUT R40, R41, R20, RZ, 0x3c, !PT ;  /* 0x0000001429287212 */ /* 0x000fe200078e3cff */
[--C-:B------:R-:W-:Y:S01]  /*2d1f0*/  IMAD.MOV.U32 R41, RZ, RZ, R21.reuse ;  /* 0x000000ffff297224 */ /* 0x100fe200078e0015 */
[----:B------:R-:W-:Y:S02]  /*2d200*/  SHF.R.U64 R39, R0, 0x3, RZ ;  /* 0x0000000300277819 */ /* 0x000fe400000012ff */
[----:B------:R-:W-:Y:S01]  /*2d210*/  LOP3.LUT R36, R36, R37, RZ, 0x3c, !PT ;  /* 0x0000002524247212 */ /* 0x000fe200078e3cff */
[--C-:B------:R-:W-:Y:S01]  /*2d220*/  IMAD.X R37, RZ, RZ, R21.reuse, P3 ;  /* 0x000000ffff257224 */ /* 0x100fe200018e0615 */
[----:B------:R-:W-:Y:S01]  /*2d230*/  LOP3.LUT R38, R39, R38, RZ, 0x3c, !PT ;  /* 0x0000002627267212 */ /* 0x000fe200078e3cff */
[----:B------:R-:W-:Y:S01]  /*2d240*/  IMAD.X R39, RZ, RZ, R21, P2 ;  /* 0x000000ffff277224 */ /* 0x000fe200010e0615 */
[----:B------:R-:W-:-:S02]  /*2d250*/  F2FP.BF16.F32.PACK_AB R29, R31, R30 ;  /* 0x0000001e1f1d723e */ /* 0x000fc400000010ff */
[----:B------:R-:W-:Y:S02]  /*2d260*/  MOV R40, R40 ;  /* 0x0000002800287202 */ /* 0x000fe40000000f00 */
[----:B----4-:R-:W-:Y:S02]  /*2d270*/  F2FP.BF16.F32.PACK_AB R30, R25, R24 ;  /* 0x00000018191e723e */ /* 0x010fe400000010ff */
[----:B------:R-:W-:Y:S01]  /*2d280*/  F2FP.BF16.F32.PACK_AB R31, R27, R26 ;  /* 0x0000001a1b1f723e */ /* 0x000fe200000010ff */
[----:B------:R-:W-:Y:S01]  /*2d290*/  BAR.SYNC.DEFER_BLOCKING 0x1, 0x100 ;  /* 0x0044000000007b1d */ /* 0x000fe20000010000 */
[----:B------:R-:W-:Y:S02]  /*2d2a0*/  MOV R36, R36 ;  /* 0x0000002400247202 */ /* 0x000fe40000000f00 */
[----:B------:R-:W-:Y:S02]  /*2d2b0*/  F2FP.BF16.F32.PACK_AB R24, R33, R32 ;  /* 0x000000202118723e */ /* 0x000fe400000010ff */
[----:B------:R-:W-:-:S02]  /*2d2c0*/  F2FP.BF16.F32.PACK_AB R25, R35, R34 ;  /* 0x000000222319723e */ /* 0x000fc400000010ff */
[----:B------:R-:W-:Y:S01]  /*2d2d0*/  F2FP.BF16.F32.PACK_AB R26, R13, R12 ;  /* 0x0000000c0d1a723e */ /* 0x000fe200000010ff */
[----:B------:R-:W2:Y:S01]  /*2d2e0*/  LDL.128 R32, [R1+0x400] ;  /* 0x0004000001207983 */ /* 0x000ea20000100c00 */
[----:B------:R-:W-:Y:S02]  /*2d2f0*/  F2FP.BF16.F32.PACK_AB R27, R15, R14 ;  /* 0x0000000e0f1b723e */ /* 0x000fe400000010ff */
[----:B------:R-:W-:Y:S01]  /*2d300*/  F2FP.BF16.F32.PACK_AB R4, R5, R4 ;  /* 0x000000040504723e */ /* 0x000fe200000010ff */
[----:B------:R-:W3:Y:S01]  /*2d310*/  LDL.128 R12, [R1+0x430] ;  /* 0x00043000010c7983 */ /* 0x000ee20000100c00 */
[----:B------:R-:W-:Y:S02]  /*2d320*/  F2FP.BF16.F32.PACK_AB R5, R7, R6 ;  /* 0x000000060705723e */ /* 0x000fe400000010ff */
[----:B------:R-:W-:Y:S02]  /*2d330*/  MOV R0, R38 ;  /* 0x0000002600007202 */ /* 0x000fe40000000f00 */
[----:B------:R-:W-:-:S02]  /*2d340*/  F2FP.BF16.F32.PACK_AB R6, R9, R8 ;  /* 0x000000080906723e */ /* 0x000fc400000010ff */
[----:B------:R-:W-:Y:S02]  /*2d350*/  F2FP.BF16.F32.PACK_AB R7, R11, R10 ;  /* 0x0000000a0b07723e */ /* 0x000fe400000010ff */
[----:B------:R-:W4:Y:S01]  /*2d360*/  LDL.128 R8, [R1+0x440] ;  /* 0x0004400001087983 */ /* 0x000f220000100c00 */
[C---:B------:R-:W-:Y:S02]  /*2d370*/  IADD3 R135, P0, R20.reuse, 0x4000, RZ ;  /* 0x0000400014877810 */ /* 0x040fe40007f1e0ff */
[C---:B------:R-:W-:Y:S01]  /*2d380*/  IADD3 R136, P1, R20.reuse, 0x60, RZ ;  /* 0x0000006014887810 */ /* 0x040fe20007f3e0ff */
[----:B------:R0:W-:Y:S01]  /*2d390*/  STSM.16.M88.4 [R40], R28 ;  /* 0x0000001c28007844 */ /* 0x0001e20000000200 */
[----:B------:R-:W-:Y:S02]  /*2d3a0*/  LOP3.LUT R134, R135, 0x380, RZ, 0xc0, !PT ;  /* 0x0000038087867812 */ /* 0x000fe400078ec0ff */
[----:B------:R-:W-:Y:S01]  /*2d3b0*/  IADD3 R129, P5, R20, 0x4020, RZ ;  /* 0x0000402014817810 */ /* 0x000fe20007fbe0ff */
[----:B------:R1:W-:Y:S01]  /*2d3c0*/  STSM.16.M88.4 [R36], R24 ;  /* 0x0000001824007844 */ /* 0x0003e20000000200 */
[----:B------:R-:W-:Y:S01]  /*2d3d0*/  SHF.R.U64 R134, R134, 0x3, RZ ;  /* 0x0000000386867819 */ /* 0x000fe200000012ff */
[----:B------:R-:W-:Y:S01]  /*2d3e0*/  IMAD.X R137, RZ, RZ, R21, P1 ;  /* 0x000000ffff897224 */ /* 0x000fe200008e0615 */
[C---:B------:R-:W-:Y:S01]  /*2d3f0*/  IADD3 R121, P4, R20.reuse, 0x4040, RZ ;  /* 0x0000404014797810 */ /* 0x040fe20007f9e0ff */
[----:B------:R1:W-:Y:S01]  /*2d400*/  STSM.16.M88.4 [R0], R4 ;  /* 0x0000000400007844 */ /* 0x0003e20000000200 */
[----:B------:R-:W-:-:S02]  /*2d410*/  IADD3 R123, P3, R20, 0x4060, RZ ;  /* 0x00004060147b7810 */ /* 0x000fc40007f7e0ff */
[----:B------:R-:W-:Y:S02]  /*2d420*/  IADD3 R125, P2, R20, 0x8000, RZ ;  /* 0x00008000147d7810 */ /* 0x000fe40007f5e0ff */
[----:B------:R-:W-:Y:S02]  /*2d430*/  LOP3.LUT R128, R129, 0x380, RZ, 0xc0, !PT ;  /* 0x0000038081807812 */ /* 0x000fe400078ec0ff */
[----:B------:R-:W-:Y:S01]  /*2d440*/  LOP3.LUT R134, R134, R135, RZ, 0x3c, !PT ;  /* 0x0000008786867212 */ /* 0x000fe200078e3cff */
[----:B0-----:R-:W3:Y:S01]  /*2d450*/  LDL.128 R40, [R1+0x3e0] ;  /* 0x0003e00001287983 */ /* 0x001ee20000100c00 */
[----:B------:R-:W-:Y:S01]  /*2d460*/  LOP3.LUT R120, R121, 0x380, RZ, 0xc0, !PT ;  /* 0x0000038079787812 */ /* 0x000fe200078ec0ff */
[----:B------:R-:W-:Y:S01]  /*2d470*/  IMAD.X R135, RZ, RZ, R21, P0 ;  /* 0x000000ffff877224 */ /* 0x000fe200000e0615 */
[----:B------:R-:W-:Y:S01]  /*2d480*/  LOP3.LUT R122, R123, 0x380, RZ, 0xc0, !PT ;  /* 0x000003807b7a7812 */ /* 0x000fe200078ec0ff */
[----:B-1----:R-:W3:Y:S01]  /*2d490*/  LDL.128 R36, [R1+0x3f0] ;  /* 0x0003f00001247983 */ /* 0x002ee20000100c00 */
[----:B------:R-:W-:-:S02]  /*2d4a0*/  IADD3 R127, P1, R20, 0x8020, RZ ;  /* 0x00008020147f7810 */ /* 0x000fc40007f3e0ff */
[----:B------:R-:W-:Y:S01]  /*2d4b0*/  IADD3 R131, P0, R20, 0x8040, RZ ;  /* 0x0000804014837810 */ /* 0x000fe20007f1e0ff */
[----:B------:R-:W3:Y:S01]  /*2d4c0*/  LDL.128 R24, [R1+0x420] ;  /* 0x0004200001187983 */ /* 0x000ee20000100c00 */
[----:B------:R-:W-:Y:S02]  /*2d4d0*/  LOP3.LUT R124, R125, 0x380, RZ, 0xc0, !PT ;  /* 0x000003807d7c7812 */ /* 0x000fe400078ec0ff */
[----:B------:R-:W-:Y:S01]  /*2d4e0*/  SHF.R.U64 R128, R128, 0x3, RZ ;  /* 0x0000000380807819 */ /* 0x000fe200000012ff */
[----:B------:R-:W3:Y:S01]  /*2d4f0*/  LDL.128 R28, [R1+0x410] ;  /* 0x00041000011c7983 */ /* 0x000ee20000100c00 */
[----:B------:R-:W-:Y:S02]  /*2d500*/  SHF.R.U64 R120, R120, 0x3, RZ ;  /* 0x0000000378787819 */ /* 0x000fe400000012ff */
[----:B------:R-:W-:Y:S01]  /*2d510*/  SHF.R.U64 R122, R122, 0x3, RZ ;  /* 0x000000037a7a7819 */ /* 0x000fe200000012ff */
[----:B------:R-:W3:Y:S01]  /*2d520*/  LDL.128 R4, [R1+0x450] ;  /* 0x0004500001047983 */ /* 0x000ee20000100c00 */
[----:B------:R-:W-:-:S02]  /*2d530*/  LOP3.LUT R126, R127, 0x380, RZ, 0xc0, !PT ;  /* 0x000003807f7e7812 */ /* 0x000fc400078ec0ff */
[----:B------:R-:W-:Y:S02]  /*2d540*/  LOP3.LUT R130, R131, 0x380, RZ, 0xc0, !PT ;  /* 0x0000038083827812 */ /* 0x000fe400078ec0ff */
[----:B------:R-:W-:Y:S02]  /*2d550*/  SHF.R.U64 R124, R124, 0x3, RZ ;  /* 0x000000037c7c7819 */ /* 0x000fe400000012ff */
[----:B------:R-:W-:Y:S02]  /*2d560*/  LOP3.LUT R3, R136, 0x380, RZ, 0xc0, !PT ;  /* 0x0000038088037812 */ /* 0x000fe400078ec0ff */
[----:B------:R-:W-:Y:S01]  /*2d570*/  LOP3.LUT R128, R128, R129, RZ, 0x3c, !PT ;  /* 0x0000008180807212 */ /* 0x000fe200078e3cff */
[--C-:B------:R-:W-:Y:S01]  /*2d580*/  IMAD.X R129, RZ, RZ, R21.reuse, P5 ;  /* 0x000000ffff817224 */ /* 0x100fe200028e0615 */
[----:B------:R-:W-:Y:S01]  /*2d590*/  LOP3.LUT R120, R120, R121, RZ, 0x3c, !PT ;  /* 0x0000007978787212 */ /* 0x000fe200078e3cff */
[--C-:B------:R-:W-:Y:S01]  /*2d5a0*/  IMAD.X R121, RZ, RZ, R21.reuse, P4 ;  /* 0x000000ffff797224 */ /* 0x100fe200020e0615 */
[----:B------:R-:W-:Y:S01]  /*2d5b0*/  LOP3.LUT R122, R122, R123, RZ, 0x3c, !PT ;  /* 0x0000007b7a7a7212 */ /* 0x000fe200078e3cff */
[----:B------:R-:W-:Y:S01]  /*2d5c0*/  IMAD.X R123, RZ, RZ, R21, P3 ;  /* 0x000000ffff7b7224 */ /* 0x000fe200018e0615 */
[----:B------:R-:W-:-:S02]  /*2d5d0*/  IADD3 R133, P5, R20, 0x8060, RZ ;  /* 0x0000806014857810 */ /* 0x000fc40007fbe0ff */
[----:B------:R-:W-:Y:S02]  /*2d5e0*/  SHF.R.U64 R126, R126, 0x3, RZ ;  /* 0x000000037e7e7819 */ /* 0x000fe400000012ff */
[----:B------:R-:W-:Y:S02]  /*2d5f0*/  SHF.R.U64 R130, R130, 0x3, RZ ;  /* 0x0000000382827819 */ /* 0x000fe400000012ff */
[----:B------:R-:W-:Y:S01]  /*2d600*/  LOP3.LUT R124, R124, R125, RZ, 0x3c, !PT ;  /* 0x0000007d7c7c7212 */ /* 0x000fe200078e3cff */
[----:B------:R-:W-:Y:S01]  /*2d610*/  IMAD.X R125, RZ, RZ, R21, P2 ;  /* 0x000000ffff7d7224 */ /* 0x000fe200010e0615 */
[C---:B------:R-:W-:Y:S02]  /*2d620*/  IADD3 R139, P4, R20.reuse, 0xc000, RZ ;  /* 0x0000c000148b7810 */ /* 0x040fe40007f9e0ff */
[----:B------:R-:W-:Y:S02]  /*2d630*/  SHF.R.U64 R3, R3, 0x3, RZ ;  /* 0x0000000303037819 */ /* 0x000fe400000012ff */
[----:B------:R-:W-:-:S02]  /*2d640*/  IADD3 R141, P3, R20, 0xc020, RZ ;  /* 0x0000c020148d7810 */ /* 0x000fc40007f7e0ff */
[----:B------:R-:W-:Y:S02]  /*2d650*/  IADD3 R143, P2, R20, 0xc040, RZ ;  /* 0x0000c040148f7810 */ /* 0x000fe40007f5e0ff */
[----:B------:R-:W-:Y:S02]  /*2d660*/  LOP3.LUT R132, R133, 0x380, RZ, 0xc0, !PT ;  /* 0x0000038085847812 */ /* 0x000fe400078ec0ff */
[----:B------:R-:W-:Y:S01]  /*2d670*/  LOP3.LUT R126, R126, R127, RZ, 0x3c, !PT ;  /* 0x0000007f7e7e7212 */ /* 0x000fe200078e3cff */
[--C-:B------:R-:W-:Y:S01]  /*2d680*/  IMAD.X R127, RZ, RZ, R21.reuse, P1 ;  /* 0x000000ffff7f7224 */ /* 0x100fe200008e0615 */
[----:B------:R-:W-:Y:S01]  /*2d690*/  LOP3.LUT R130, R130, R131, RZ, 0x3c, !PT ;  /* 0x0000008382827212 */ /* 0x000fe200078e3cff */
[----:B------:R-:W-:Y:S01]  /*2d6a0*/  IMAD.X R131, RZ, RZ, R21, P0 ;  /* 0x000000ffff837224 */ /* 0x000fe200000e0615 */
[----:B------:R-:W-:Y:S02]  /*2d6b0*/  LOP3.LUT R138, R139, 0x380, RZ, 0xc0, !PT ;  /* 0x000003808b8a7812 */ /* 0x000fe400078ec0ff */
[----:B------:R-:W-:-:S02]  /*2d6c0*/  LOP3.LUT R136, R3, R136, RZ, 0x3c, !PT ;  /* 0x0000008803887212 */ /* 0x000fc400078e3cff */
[----:B------:R-:W-:Y:S02]  /*2d6d0*/  LOP3.LUT R140, R141, 0x380, RZ, 0xc0, !PT ;  /* 0x000003808d8c7812 */ /* 0x000fe400078ec0ff */
[----:B------:R-:W-:Y:S02]  /*2d6e0*/  IADD3 R20, P1, R20, 0xc060, RZ ;  /* 0x0000c06014147810 */ /* 0x000fe40007f3e0ff */
[----:B------:R-:W-:Y:S02]  /*2d6f0*/  ISETP.NE.U32.AND P0, PT, RZ, UR6, PT ;  /* 0x00000006ff007c0c */ /* 0x000fe4000bf05070 */
[----:B------:R-:W-:Y:S02]  /*2d700*/  LOP3.LUT R142, R143, 0x380, RZ, 0xc0, !PT ;  /* 0x000003808f8e7812 */ /* 0x000fe400078ec0ff */
[----:B------:R-:W-:Y:S02]  /*2d710*/  SHF.R.U64 R132, R132, 0x3, RZ ;  /* 0x0000000384847819 */ /* 0x000fe400000012ff */
[----:B------:R-:W-:-:S02]  /*2d720*/  F2FP.BF16.F32.PACK_AB R116, R117, R116 ;  /* 0x000000747574723e */ /* 0x000fc400000010ff */
[----:B------:R-:W-:Y:S02]  /*2d730*/  SHF.R.U64 R138, R138, 0x3, RZ ;  /* 0x000000038a8a7819 */ /* 0x000fe400000012ff */
[----:B------:R-:W-:Y:S02]  /*2d740*/  F2FP.BF16.F32.PACK_AB R117, R119, R118 ;  /* 0x000000767775723e */ /* 0x000fe400000010ff */
[----:B------:R-:W-:Y:S02]  /*2d750*/  F2FP.BF16.F32.PACK_AB R108, R109, R108 ;  /* 0x0000006c6d6c723e */ /* 0x000fe400000010ff */
[----:B------:R-:W-:Y:S02]  /*2d760*/  SHF.R.U64 R140, R140, 0x3, RZ ;  /* 0x000000038c8c7819 */ /* 0x000fe400000012ff */
[----:B------:R-:W-:Y:S02]  /*2d770*/  MOV R136, R136 ;  /* 0x0000008800887202 */ /* 0x000fe40000000f00 */
[----:B------:R-:W-:-:S02]  /*2d780*/  LOP3.LUT R0, R20, 0x380, RZ, 0xc0, !PT ;  /* 0x0000038014007812 */ /* 0x000fc400078ec0ff */
[----:B------:R-:W-:Y:S02]  /*2d790*/  F2FP.BF16.F32.PACK_AB R118, R113, R112 ;  /* 0x000000707176723e */ /* 0x000fe400000010ff */
[----:B------:R-:W-:Y:S02]  /*2d7a0*/  F2FP.BF16.F32.PACK_AB R119, R115, R114 ;  /* 0x000000727377723e */ /* 0x000fe400000010ff */
[----:B------:R-:W-:Y:S02]  /*2d7b0*/  F2FP.BF16.F32.PACK_AB R109, R111, R110 ;  /* 0x0000006e6f6d723e */ /* 0x000fe400000010ff */
[----:B------:R-:W-:Y:S02]  /*2d7c0*/  F2FP.BF16.F32.PACK_AB R100, R101, R100 ;  /* 0x000000646564723e */ /* 0x000fe400000010ff */
[----:B------:R-:W-:Y:S02]  /*2d7d0*/  ISETP.NE.AND.EX P0, PT, RZ, UR7, PT, P0 ;  /* 0x00000007ff007c0c */ /* 0x000fe4000bf05300 */
[----:B------:R-:W-:-:S02]  /*2d7e0*/  SHF.R.U64 R142, R142, 0x3, RZ ;  /* 0x000000038e8e7819 */ /* 0x000fc400000012ff */
[----:B------:R-:W-:Y:S02]  /*2d7f0*/  MOV R134, R134 ;  /* 0x0000008600867202 */ /* 0x000fe40000000f00 */
[----:B------:R-:W-:Y:S02]  /*2d800*/  F2FP.BF16.F32.PACK_AB R110, R105, R104 ;  /* 0x00000068696e723e */ /* 0x000fe400000010ff */
[----:B------:R-:W-:Y:S02]  /*2d810*/  F2FP.BF16.F32.PACK_AB R111, R107, R106 ;  /* 0x0000006a6b6f723e */ /* 0x000fe400000010ff */
[----:B------:R-:W-:Y:S02]  /*2d820*/  F2FP.BF16.F32.PACK_AB R101, R103, R102 ;  /* 0x000000666765723e */ /* 0x000fe400000010ff */
[----:B------:R-:W-:Y:S02]  /*2d830*/  F2FP.BF16.F32.PACK_AB R92, R93, R92 ;  /* 0x0000005c5d5c723e */ /* 0x000fe400000010ff */
[----:B------:R-:W-:Y:S01]  /*2d840*/  LOP3.LUT R132, R132, R133, RZ, 0x3c, !PT ;  /* 0x0000008584847212 */ /* 0x000fe200078e3cff */
[----:B------:R-:W-:Y:S01]  /*2d850*/  IMAD.X R133, RZ, RZ, R21, P5 ;  /* 0x000000ffff857224 */ /* 0x000fe200028e0615 */
[----:B------:R-:W-:-:S02]  /*2d860*/  MOV R128, R128 ;  /* 0x0000008000807202 */ /* 0x000fc40000000f00 */
        /* <DEDUP_REMOVED lines=10> */
[----:B------:R-:W-:Y:S01]  /*2d910*/  F2FP.BF16.F32.PACK_AB R72, R73, R72 ;  /* 0x000000484948723e */ /* 0x000fe200000010ff */
[----:B------:R0:W-:Y:S01]  /*2d920*/  STSM.16.M88.4 [R136], R116 ;  /* 0x0000007488007844 */ /* 0x0001e20000000200 */
[----:B------:R-:W-:Y:S01]  /*2d930*/  LOP3.LUT R140, R140, R141, RZ, 0x3c, !PT ;  /* 0x0000008d8c8c7212 */ /* 0x000fe200078e3cff */
[----:B------:R-:W-:Y:S01]  /*2d940*/  IMAD.X R141, RZ, RZ, R21, P3 ;  /* 0x000000ffff8d7224 */ /* 0x000fe200018e0615 */
[----:B------:R-:W-:-:S02]  /*2d950*/  SHF.R.U64 R0, R0, 0x3, RZ ;  /* 0x0000000300007819 */ /* 0x000fc400000012ff */
[----:B------:R-:W-:Y:S02]  /*2d960*/  MOV R122, R122 ;  /* 0x0000007a007a7202 */ /* 0x000fe40000000f00 */
[----:B------:R-:W-:Y:S02]  /*2d970*/  F2FP.BF16.F32.PACK_AB R82, R77, R76 ;  /* 0x0000004c4d52723e */ /* 0x000fe400000010ff */
[----:B------:R-:W-:Y:S02]  /*2d980*/  F2FP.BF16.F32.PACK_AB R83, R79, R78 ;  /* 0x0000004e4f53723e */ /* 0x000fe400000010ff */
[----:B------:R-:W-:Y:S02]  /*2d990*/  F2FP.BF16.F32.PACK_AB R73, R75, R74 ;  /* 0x0000004a4b49723e */ /* 0x000fe400000010ff */
[----:B------:R-:W-:Y:S01]  /*2d9a0*/  F2FP.BF16.F32.PACK_AB R64, R65, R64 ;  /* 0x000000404140723e */ /* 0x000fe200000010ff */
[----:B------:R0:W-:Y:S01]  /*2d9b0*/  STSM.16.M88.4 [R134], R108 ;  /* 0x0000006c86007844 */ /* 0x0001e20000000200 */
[----:B------:R-:W-:Y:S01]  /*2d9c0*/  LOP3.LUT R142, R142, R143, RZ, 0x3c, !PT ;  /* 0x0000008f8e8e7212 */ /* 0x000fe200078e3cff */
[----:B------:R-:W-:Y:S01]  /*2d9d0*/  IMAD.X R143, RZ, RZ, R21, P2 ;  /* 0x000000ffff8f7224 */ /* 0x000fe200010e0615 */
[----:B------:R-:W-:-:S02]  /*2d9e0*/  MOV R124, R124 ;  /* 0x0000007c007c7202 */ /* 0x000fc40000000f00 */
[----:B------:R-:W-:Y:S02]  /*2d9f0*/  F2FP.BF16.F32.PACK_AB R74, R69, R68 ;  /* 0x00000044454a723e */ /* 0x000fe400000010ff */
[----:B------:R-:W-:Y:S02]  /*2da00*/  F2FP.BF16.F32.PACK_AB R75, R71, R70 ;  /* 0x00000046474b723e */ /* 0x000fe400000010ff */
[----:B------:R-:W-:Y:S02]  /*2da10*/  F2FP.BF16.F32.PACK_AB R65, R67, R66 ;  /* 0x000000424341723e */ /* 0x000fe400000010ff */
[----:B------:R-:W-:Y:S01]  /*2da20*/  F2FP.BF16.F32.PACK_AB R56, R57, R56 ;  /* 0x000000383938723e */ /* 0x000fe200000010ff */
[----:B------:R-:W-:Y:S01]  /*2da30*/  IMAD.X R21, RZ, RZ, R21, P1 ;  /* 0x000000ffff157224 */ /* 0x000fe200008e0615 */
[----:B------:R-:W-:Y:S01]  /*2da40*/  MOV R126, R126 ;  /* 0x0000007e007e7202 */ /* 0x000fe20000000f00 */
[----:B------:R0:W-:Y:S01]  /*2da50*/  STSM.16.M88.4 [R128], R100 ;  /* 0x0000006480007844 */ /* 0x0001e20000000200 */
[----:B------:R-:W-:-:S02]  /*2da60*/  F2FP.BF16.F32.PACK_AB R66, R61, R60 ;  /* 0x0000003c3d42723e */ /* 0x000fc400000010ff */
[----:B------:R-:W-:Y:S02]  /*2da70*/  F2FP.BF16.F32.PACK_AB R67, R63, R62 ;  /* 0x0000003e3f43723e */ /* 0x000fe400000010ff */
[----:B------:R-:W-:Y:S02]  /*2da80*/  F2FP.BF16.F32.PACK_AB R57, R59, R58 ;  /* 0x0000003a3b39723e */ /* 0x000fe400000010ff */
[----:B------:R-:W-:Y:S01]  /*2da90*/  F2FP.BF16.F32.PACK_AB R48, R49, R48 ;  /* 0x000000303130723e */ /* 0x000fe200000010ff */
[----:B------:R0:W-:Y:S01]  /*2daa0*/  STSM.16.M88.4 [R120], R92 ;  /* 0x0000005c78007844 */ /* 0x0001e20000000200 */
[----:B------:R-:W-:Y:S02]  /*2dab0*/  MOV R130, R130 ;  /* 0x0000008200827202 */ /* 0x000fe40000000f00 */
[----:B------:R-:W-:Y:S02]  /*2dac0*/  F2FP.BF16.F32.PACK_AB R58, R53, R52 ;  /* 0x00000034353a723e */ /* 0x000fe400000010ff */
[----:B------:R-:W-:-:S02]  /*2dad0*/  F2FP.BF16.F32.PACK_AB R59, R55, R54 ;  /* 0x00000036373b723e */ /* 0x000fc400000010ff */
[----:B------:R-:W-:Y:S01]  /*2dae0*/  F2FP.BF16.F32.PACK_AB R49, R51, R50 ;  /* 0x000000323331723e */ /* 0x000fe200000010ff */
[----:B------:R0:W-:Y:S01]  /*2daf0*/  STSM.16.M88.4 [R122], R80 ;  /* 0x000000507a007844 */ /* 0x0001e20000000200 */
[----:B------:R-:W-:Y:S02]  /*2db00*/  LOP3.LUT R20, R0, R20, RZ, 0x3c, !PT ;  /* 0x0000001400147212 */ /* 0x000fe400078e3cff */
[----:B------:R-:W-:Y:S02]  /*2db10*/  MOV R132, R132 ;  /* 0x0000008400847202 */ /* 0x000fe40000000f00 */
[----:B------:R-:W-:Y:S02]  /*2db20*/  F2FP.BF16.F32.PACK_AB R50, R45, R44 ;  /* 0x0000002c2d32723e */ /* 0x000fe400000010ff */
[----:B------:R-:W-:Y:S01]  /*2db30*/  F2FP.BF16.F32.PACK_AB R51, R47, R46 ;  /* 0x0000002e2f33723e */ /* 0x000fe200000010ff */
[----:B------:R0:W-:Y:S01]  /*2db40*/  STSM.16.M88.4 [R124], R72 ;  /* 0x000000487c007844 */ /* 0x0001e20000000200 */
[----:B------:R-:W-:Y:S01]  /*2db50*/  MOV R138, R138 ;  /* 0x0000008a008a7202 */ /* 0x000fe20000000f00 */
[----:B------:R-:W1:Y:S01]  /*2db60*/  LDC.64 R44, c[0x0][0xd00] ;  /* 0x00034000ff2c7b82 */ /* 0x000e620000000a00 */
        /* <DEDUP_REMOVED lines=8> */
[----:B------:R-:W-:Y:S01]  /*2dbf0*/  ULDC UR6, c[0x0][0xb88] ;  /* 0x0002e20000067ab9 */ /* 0x000fe20000000800 */
[----:B------:R-:W-:Y:S02]  /*2dc00*/  IMAD.MOV.U32 R3, RZ, RZ, RZ ;  /* 0x000000ffff037224 */ /* 0x000fe400078e00ff */
[----:B-1----:R-:W-:Y:S01]  /*2dc10*/  IMAD.WIDE R44, R198, 0x4, R44 ;  /* 0x00000004c62c7825 */ /* 0x002fe200078e022c */
[----:B--2---:R-:W-:Y:S02]  /*2dc20*/  F2FP.BF16.F32.PACK_AB R32, R33, R32 ;  /* 0x000000202120723e */ /* 0x004fe400000010ff */
[----:B------:R-:W-:Y:S02]  /*2dc30*/  F2FP.BF16.F32.PACK_AB R33, R35, R34 ;  /* 0x000000222321723e */ /* 0x000fe400000010ff */
[----:B----4-:R-:W-:Y:S02]  /*2dc40*/  F2FP.BF16.F32.PACK_AB R8, R9, R8 ;  /* 0x000000080908723e */ /* 0x010fe400000010ff */
[----:B------:R-:W-:-:S02]  /*2dc50*/  F2FP.BF16.F32.PACK_AB R9, R11, R10 ;  /* 0x0000000a0b09723e */ /* 0x000fc400000010ff */
[----:B---3--:R-:W-:Y:S02]  /*2dc60*/  F2FP.BF16.F32.PACK_AB R40, R41, R40 ;  /* 0x000000282928723e */ /* 0x008fe400000010ff */
        /* <DEDUP_REMOVED lines=10> */
[----:B------:R-:W-:Y:S01]  /*2dd10*/  F2FP.BF16.F32.PACK_AB R11, R7, R6 ;  /* 0x00000006070b723e */ /* 0x000fe200000010ff */
[----:B------:R-:W1:Y:S01]  /*2dd20*/  @P0 LDC.64 R4, c[0x0][0xd08] ;  /* 0x00034200ff040b82 */ /* 0x000e620000000a00 */
[----:B------:R0:W-:Y:S04]  /*2dd30*/  STSM.16.M88.4 [R138], R40 ;  /* 0x000000288a007844 */ /* 0x0001e80000000200 */
[----:B------:R0:W-:Y:S03]  /*2dd40*/  STSM.16.M88.4 [R140], R32 ;  /* 0x000000208c007844 */ /* 0x0001e60000000200 */
[----:B------:R-:W2:Y:S01]  /*2dd50*/  LDC R12, c[0x0][0xce8] ;  /* 0x00033a00ff0c7b82 */ /* 0x000ea20000000800 */
[----:B------:R0:W-:Y:S04]  /*2dd60*/  STSM.16.M88.4 [R142], R24 ;  /* 0x000000188e007844 */ /* 0x0001e80000000200 */
[----:B------:R0:W-:Y:S03]  /*2dd70*/  STSM.16.M88.4 [R20], R8 ;  /* 0x0000000814007844 */ /* 0x0001e60000000200 */
[----:B------:R-:W-:Y:S01]  /*2dd80*/  BAR.SYNC.DEFER_BLOCKING 0x1, 0x100 ;  /* 0x0044000000007b1d */ /* 0x000fe20000010000 */
[----:B------:R-:W-:-:S02]  /*2dd90*/  IMAD.U32 R7, RZ, RZ, UR6 ;  /* 0x00000006ff077e24 */ /* 0x000fc4000f8e00ff */
[----:B-1----:R-:W-:-:S03]  /*2dda0*/  @P0 IMAD.WIDE R4, R198, 0x4, R4 ;  /* 0x00000004c6040825 */ /* 0x002fc600078e0204 */
[----:B------:R0:W5:Y:S04]  /*2ddb0*/  @P1 LDG.E R3, desc[UR42][R44.64] ;  /* 0x0000002a2c031981 */ /* 0x000168000c1e1900 */
[----:B------:R0:W5:Y:S01]  /*2ddc0*/  @P0 LDG.E R7, desc[UR42][R4.64] ;  /* 0x0000002a04070981 */ /* 0x000162000c1e1900 */
[----:B------:R-:W-:Y:S05]  /*2ddd0*/  @P0 BRA `(.L_x_12831) ;  /* 0x0000000000100947 */ /* 0x000fea0003800000 */
[----:B------:R-:W-:Y:S05]  /*2dde0*/  @!P1 BRA `(.L_x_12831) ;  /* 0x00000000000c9947 */ /* 0x000fea0003800000 */
[----:B------:R-:W3:Y:S04]  /*2ddf0*/  LDG.E R0, desc[UR42][R44.64] ;  /* 0x0000002a2c007981 */ /* 0x000ee8000c1e1900 */
[----:B-----5:R-:W3:Y:S02]  /*2de00*/  LDG.E R7, desc[UR42][R44.64+0x4] ;  /* 0x0000042a2c077981 */ /* 0x020ee4000c1e1900 */
[----:B---3--:R-:W-:-:S07]  /*2de10*/  IMAD.IADD R7, R7, 0x1, -R0 ;  /* 0x0000000107077824 */ /* 0x008fce00078e0a00 */
.L_x_12831:
[----:B------:R-:W3:Y:S04]  /*2de20*/  LDL R0, [R1+0x514] ;  /* 0x0005140001007983 */ /* 0x000ee80000100800 */
[----:B0-----:R-:W4:Y:S01]  /*2de30*/  LDL R26, [R1+0x51c] ;  /* 0x00051c00011a7983 */ /* 0x001f220000100800 */
[----:B------:R-:W-:Y:S01]  /*2de40*/  IMAD.IADD R37, R196, 0x1, R194 ;  /* 0x00000001c4257824 */ /* 0x000fe200078e02c2 */
[----:B------:R-:W-:Y:S01]  /*2de50*/  ISETP.GT.AND P3, PT, R195, 0x1, PT ;  /* 0x00000001c300780c */ /* 0x000fe20003f64270 */
[----:B------:R-:W-:Y:S01]  /*2de60*/  IMAD.MOV.U32 R13, RZ, RZ, 0xab8 ;  /* 0x00000ab8ff0d7424 */ /* 0x000fe200078e00ff */
[----:B--2---:R-:W-:Y:S01]  /*2de70*/  ISETP.NE.AND P2, PT, R12, 0x1, PT ;  /* 0x000000010c00780c */ /* 0x004fe20003f45270 */
[----:B------:R-:W0:Y:S03]  /*2de80*/  LDC.64 R20, c[0x0][0xca8] ;  /* 0x00032a00ff147b82 */ /* 0x000e260000000a00 */
[----:B------:R-:W-:-:S05]  /*2de90*/  SEL R13, R13, 0xa78, P3 ;  /* 0x00000a780d0d7807 */ /* 0x000fca0001800000 */
[----:B------:R-:W1:Y:S08]  /*2dea0*/  LDC.64 R10, c[0x0][R13+0x218] ;  /* 0x000086000d0a7b82 */ /* 0x000e700000000a00 */
[----:B------:R-:W2:Y:S08]  /*2deb0*/  LDC.64 R4, c[0x0][R13+0x228] ;  /* 0x00008a000d047b82 */ /* 0x000eb00000000a00 */
[----:B------:R2:W2:Y:S01]  /*2dec0*/  LDC.64 R8, c[0x0][R13+0x210] ;  /* 0x000084000d087b82 */ /* 0x0004a20000000a00 */
[----:B------:R-:W-:-:S07]  /*2ded0*/  ISETP.NE.U32.AND P1, PT, RZ, UR4, PT ;  /* 0x00000004ff007c0c */ /* 0x000fce000bf25070 */
[----:B------:R-:W1:Y:S01]  /*2dee0*/  @P2 LDC R14, c[0x0][0xcec] ;  /* 0x00033b00ff0e2b82 */ /* 0x000e620000000800 */
[----:B------:R-:W-:-:S07]  /*2def0*/  ISETP.NE.AND.EX P1, PT, RZ, UR5, PT, P1 ;  /* 0x00000005ff007c0c */ /* 0x000fce000bf25310 */
[----:B------:R-:W2:Y:S01]  /*2df00*/  @P2 LDC R33, c[0x0][0xcf0] ;  /* 0x00033c00ff212b82 */ /* 0x000ea20000000800 */
[----:B------:R-:W-:Y:S02]  /*2df10*/  SHF.R.S32.HI R24, RZ, 0x1f, R198 ;  /* 0x0000001fff187819 */ /* 0x000fe400000114c6 */
[----:B------:R-:W-:Y:S02]  /*2df20*/  SEL R15, R198, RZ, !P1 ;  /* 0x000000ffc60f7207 */ /* 0x000fe40004800000 */
[----:B---3--:R-:W-:Y:S01]  /*2df30*/  LOP3.LUT P0, RZ, R0, 0x3, RZ, 0xc0, !PT ;  /* 0x0000000300ff7812 */ /* 0x008fe2000780c0ff */
[----:B-----5:R-:W-:Y:S02]  /*2df40*/  IMAD R0, R7, R12, RZ ;  /* 0x0000000c07007224 */ /* 0x020fe400078e02ff */
[----:B0-----:R-:W0:Y:S03]  /*2df50*/  @!P3 LDC R20, c[0x0][0xc50] ;  /* 0x00031400ff14bb82 */ /* 0x001e260000000800 */
[----:B------:R-:W-:Y:S01]  /*2df60*/  ISETP.GE.OR P4, PT, R37, R0, P0 ;  /* 0x000000002500720c */ /* 0x000fe20000786670 */
[----:B----4-:R-:W-:-:S04]  /*2df70*/  IMAD.IADD R35, R26, 0x1, R194 ;  /* 0x000000011a237824 */ /* 0x010fc800078e02c2 */
[----:B------:R-:W3:Y:S08]  /*2df80*/  @!P3 LDC R21, c[0x0][0xc54] ;  /* 0x00031500ff15bb82 */ /* 0x000ef00000000800 */
[----:B------:R-:W4:Y:S01]  /*2df90*/  @!P4 LDL R27, [R1+0x240] ;  /* 0x00024000011bc983 */ /* 0x000f220000100800 */
[----:B------:R-:W2:Y:S01]  /*2dfa0*/  LDC.64 R6, c[0x0][R13+0x220] ;  /* 0x000088000d067b82 */ /* 0x000ea20000000a00 */
[----:B------:R-:W-:Y:S01]  /*2dfb0*/  SEL R25, R24, RZ, !P1 ;  /* 0x000000ff18197207 */ /* 0x000fe20004800000 */
[----:B-1----:R-:W-:-:S04]  /*2dfc0*/  @P2 IMAD.HI.U32 R14, R35, R14, RZ ;  /* 0x0000000e230e2227 */ /* 0x002fc800078e00ff */
[-C--:B------:R-:W-:Y:S02]  /*2dfd0*/  IMAD R29, R11, R193.reuse, RZ ;  /* 0x000000c10b1d7224 */ /* 0x080fe400078e02ff */
[----:B------:R-:W-:-:S04]  /*2dfe0*/  IMAD.WIDE.U32 R10, R10, R193, RZ ;  /* 0x000000c10a0a7225 */ /* 0x000fc800078e00ff */
[----:B------:R-:W-:Y:S02]  /*2dff0*/  IMAD.IADD R29, R11, 0x1, R29 ;  /* 0x000000010b1d7824 */ /* 0x000fe400078e021d */
[----:B--2---:R-:W-:-:S04]  /*2e000*/  IMAD R7, R7, R15, RZ ;  /* 0x0000000f07077224 */ /* 0x004fc800078e02ff */
[C---:B------:R-:W-:Y:S01]  /*2e010*/  IMAD R31, R6.reuse, R25, R7 ;  /* 0x00000019061f7224 */ /* 0x040fe200078e0207 */
[----:B------:R-:W-:Y:S01]  /*2e020*/  SEL R25, R203, RZ, P3 ;  /* 0x000000ffcb197207 */ /* 0x000fe20001800000 */
[----:B------:R-:W-:-:S04]  /*2e030*/  IMAD.WIDE.U32 R6, R6, R15, RZ ;  /* 0x0000000f06067225 */ /* 0x000fc800078e00ff */
[----:B------:R-:W-:Y:S01]  /*2e040*/  IMAD.IADD R31, R7, 0x1, R31 ;  /* 0x00000001071f7824 */ /* 0x000fe200078e021f */
[----:B------:R-:W-:Y:S01]  /*2e050*/  IADD3 R6, P1, P5, R6, R10, R3 ;  /* 0x0000000a06067210 */ /* 0x000fe20007d3e003 */
[----:B------:R-:W-:Y:S01]  /*2e060*/  IMAD.MOV.U32 R7, RZ, RZ, R35 ;  /* 0x000000ffff077224 */ /* 0x000fe200078e0023 */
[----:B------:R-:W-:Y:S01]  /*2e070*/  @P2 SHF.R.U32.HI R7, RZ, R33, R14 ;  /* 0x00000021ff072219 */ /* 0x000fe2000001160e */
[-C--:B------:R-:W-:Y:S01]  /*2e080*/  IMAD R11, R5, R25.reuse, RZ ;  /* 0x00000019050b7224 */ /* 0x080fe200078e02ff */
[----:B------:R-:W-:Y:S01]  /*2e090*/  SHF.R.S32.HI R10, RZ, 0x1f, R3 ;  /* 0x0000001fff0a7819 */ /* 0x000fe20000011403 */
[----:B------:R-:W-:-:S03]  /*2e0a0*/  IMAD.WIDE.U32 R4, R4, R25, RZ ;  /* 0x0000001904047225 */ /* 0x000fc600078e00ff */
[----:B------:R-:W-:Y:S01]  /*2e0b0*/  IADD3.X R14, R31, R29, R10, P1, P5 ;  /* 0x0000001d1f0e7210 */ /* 0x000fe20000fea40a */
[----:B------:R-:W-:Y:S01]  /*2e0c0*/  IMAD.MOV R13, RZ, RZ, -R7 ;  /* 0x000000ffff0d7224 */ /* 0x000fe200078e0a07 */
[----:B------:R-:W-:Y:S01]  /*2e0d0*/  IADD3 R4, P1, P5, R7, R6, R4 ;  /* 0x0000000607047210 */ /* 0x000fe20007d3e004 */
[----:B------:R-:W-:Y:S01]  /*2e0e0*/  IMAD.IADD R11, R5, 0x1, R11 ;  /* 0x00000001050b7824 */ /* 0x000fe200078e020b */
[----:B------:R-:W-:Y:S01]  /*2e0f0*/  SHF.R.S32.HI R5, RZ, 0x1f, R7 ;  /* 0x0000001fff057819 */ /* 0x000fe20000011407 */
[----:B------:R-:W-:Y:S02]  /*2e100*/  IMAD R7, R12, R13, R35 ;  /* 0x0000000d0c077224 */ /* 0x000fe400078e0223 */
[----:B------:R-:W-:Y:S01]  /*2e110*/  VIADD R25, R37, 0x8 ;  /* 0x0000000825197836 */ /* 0x000fe20000000000 */
[----:B------:R-:W-:Y:S01]  /*2e120*/  IADD3.X R5, R5, R14, R11, P1, P5 ;  /* 0x0000000e05057210 */ /* 0x000fe20000fea40b */
[----:B------:R-:W-:Y:S01]  /*2e130*/  IMAD R6, R9, R7, RZ ;  /* 0x0000000709067224 */ /* 0x000fe200078e02ff */
[----:B------:R-:W-:-:S02]  /*2e140*/  SHF.R.S32.HI R11, RZ, 0x1f, R7 ;  /* 0x0000001fff0b7819 */ /* 0x000fc40000011407 */
[----:B------:R-:W-:Y:S01]  /*2e150*/  ISETP.GE.OR P0, PT, R25, R0, P0 ;  /* 0x000000001900720c */ /* 0x000fe20000706670 */
[----:B------:R-:W-:-:S04]  /*2e160*/  IMAD.WIDE.U32 R4, R8, R7, R4 ;  /* 0x0000000708047225 */ /* 0x000fc800078e0004 */
[----:B------:R-:W-:Y:S01]  /*2e170*/  IMAD R11, R8, R11, R6 ;  /* 0x0000000b080b7224 */ /* 0x000fe200078e0206 */
[----:B0-----:R-:W-:-:S03]  /*2e180*/  LEA R20, P1, R4, R20, 0x2 ;  /* 0x0000001404147211 */ /* 0x001fc600078210ff */
[----:B------:R-:W-:Y:S02]  /*2e190*/  IMAD.IADD R5, R5, 0x1, R11 ;  /* 0x0000000105057824 */ /* 0x000fe400078e020b */
[----:B------:R-:W-:Y:S03]  /*2e1a0*/  SHFL.IDX PT, R6, R20, RZ, 0x1c1f ;  /* 0x001c1fff14067589 */ /* 0x000fe600000e0000 */
[----:B---3--:R-:W-:-:S05]  /*2e1b0*/  LEA.HI.X R21, R4, R21, R5, 0x2, P1 ;  /* 0x0000001504157211 */ /* 0x008fca00008f1405 */
[----:B------:R-:W4:Y:S04]  /*2e1c0*/  SHFL.IDX PT, R7, R21, RZ, 0x1c1f ;  /* 0x001c1fff15077589 */ /* 0x000f2800000e0000 */
[----:B----4-:R-:W-:Y:S04]  /*2e1d0*/  @!P4 ST.E desc[UR42][R6.64], R27 ;  /* 0x0000001b0600c985 */ /* 0x010fe8000c10192a */
[----:B------:R-:W2:Y:S04]  /*2e1e0*/  @!P0 LDL R9, [R1+0x244] ;  /* 0x0002440001098983 */ /* 0x000ea80000100800 */
[----:B------:R-:W-:Y:S04]  /*2e1f0*/  SHFL.IDX PT, R4, R20, 0x1, 0x1c1f ;  /* 0x003c1f0014047f89 */ /* 0x000fe800000e0000 */
[----:B------:R-:W2:Y:S04]  /*2e200*/  SHFL.IDX PT, R5, R21, 0x1, 0x1c1f ;  /* 0x003c1f0015057f89 */ /* 0x000ea800000e0000 */
[----:B--2---:R0:W-:Y:S01]  /*2e210*/  @!P0 ST.E desc[UR42][R4.64], R9 ;  /* 0x0000000904008985 */ /* 0x0041e2000c10192a */
[----:B------:R-:W-:Y:S05]  /*2e220*/  @P3 BRA `(.L_x_12832) ;  /* 0x0000000c00e83947 */ /* 0x000fea0003800000 */
[----:B------:R-:W2:Y:S01]  /*2e230*/  LDL R84, [R1+0x47c] ;  /* 0x00047c0001547983 */ /* 0x000ea20000100800 */
[----:B------:R-:W1:Y:S01]  /*2e240*/  @P2 LDC R13, c[0x0][0xcec] ;  /* 0x00033b00ff0d2b82 */ /* 0x000e620000000800 */
[----:B------:R-:W-:Y:S02]  /*2e250*/  ULDC.64 UR4, c[0x0][0xba0] ;  /* 0x0002e80000047ab9 */ /* 0x000fe40000000a00 */
[----:B------:R-:W3:Y:S01]  /*2e260*/  LDL R85, [R1+0x490] ;  /* 0x0004900001557983 */ /* 0x000ee20000100800 */
[----:B------:R-:W-:Y:S02]  /*2e270*/  IMAD R10, R10, UR4, RZ ;  /* 0x000000040a0a7c24 */ /* 0x000fe4000f8e02ff */
[----:B0-----:R-:W-:-:S04]  /*2e280*/  IMAD.WIDE.U32 R8, R3, UR4, RZ ;  /* 0x0000000403087c25 */ /* 0x001fc8000f8e00ff */
[----:B------:R-:W-:Y:S01]  /*2e290*/  IMAD R11, R3, UR5, R10 ;  /* 0x00000005030b7c24 */ /* 0x000fe2000f8e020a */
        /* <DEDUP_REMOVED lines=8> */
[----:B--2---:R-:W-:-:S04]  /*2e320*/  IMAD R5, R84, 0x40, R181 ;  /* 0x0000004054057824 */ /* 0x004fc800078e02b5 */
        /* <DEDUP_REMOVED lines=27> */
[----:B---3--:R-:W-:Y:S01]  /*2e4e0*/  IMAD R3, R85, 0x20, R84 ;  /* 0x0000002055037824 */ /* 0x008fe200078e0254 */
        /* <DEDUP_REMOVED lines=9> */
[----:B------:R-:W-:Y:S01]  /*2e580*/  LOP3.LUT R52, R53, 0x380, RZ, 0xc0, !PT ;  /* 0x0000038035347812 */ /* 0x000fe200078ec0ff */
[----:B------:R-:W5:Y:S01]  /*2e590*/  LD.E.128 R36, desc[UR42][R36.64] ;  /* 0x0000002a24247980 */ /* 0x000f62000c101d00 */
[----:B------:R-:W-:-:S02]  /*2e5a0*/  LOP3.LUT R56, R57, 0x380, RZ, 0xc0, !PT ;  /* 0x0000038039387812 */ /* 0x000fc400078ec0ff */
[----:B------:R-:W-:Y:S01]  /*2e5b0*/  LOP3.LUT R60, R61, 0x380, RZ, 0xc0, !PT ;  /* 0x000003803d3c7812 */ /* 0x000fe200078ec0ff */
        /* <DEDUP_REMOVED lines=14> */
[----:B------:R-:W-:Y:S01]  /*2e6a0*/  LOP3.LUT R5, R18, 0x380, RZ, 0xc0, !PT ;  /* 0x0000038012057812 */ /* 0x000fe200078ec0ff */
[----:B------:R-:W5:Y:S01]  /*2e6b0*/  LD.E.128 R44, desc[UR42][R44.64] ;  /* 0x0000002a2c2c7980 */ /* 0x000f62000c101d00 */
        /* <DEDUP_REMOVED lines=10> */
[----:B------:R-:W-:Y:S02]  /*2e760*/  SHF.R.U64 R5, R5, 0x3, RZ ;  /* 0x0000000305057819 */ /* 0x000fe400000012ff */
[----:B------:R-:W-:Y:S01]  /*2e770*/  LOP3.LUT R64, R65, 0x380, RZ, 0xc0, !PT ;  /* 0x0000038041407812 */ /* 0x000fe200078ec0ff */
[----:B------:R-:W5:Y:S01]  /*2e780*/  LD.E.128 R60, desc[UR42][R60.64] ;  /* 0x0000002a3c3c7980 */ /* 0x000f62000c101d00 */
[----:B------:R-:W-:-:S02]  /*2e790*/  LOP3.LUT R68, R69, 0x380, RZ, 0xc0, !PT ;  /* 0x0000038045447812 */ /* 0x000fc400078ec0ff */
[----:B------:R-:W-:Y:S02]  /*2e7a0*/  LOP3.LUT R72, R73, 0x380, RZ, 0xc0, !PT ;  /* 0x0000038049487812 */ /* 0x000fe400078ec0ff */
[----:B------:R-:W-:Y:S02]  /*2e7b0*/  LOP3.LUT R76, R77, 0x380, RZ, 0xc0, !PT ;  /* 0x000003804d4c7812 */ /* 0x000fe400078ec0ff */
[----:B------:R-:W-:Y:S02]  /*2e7c0*/  LOP3.LUT R6, R7, 0x380, RZ, 0xc0, !PT ;  /* 0x0000038007067812 */ /* 0x000fe400078ec0ff */
[----:B------:R-:W-:Y:S02]  /*2e7d0*/  LOP3.LUT R4, R5, R18, RZ, 0x3c, !PT ;  /* 0x0000001205047212 */ /* 0x000fe400078e3cff */
[----:B------:R-:W0:Y:S01]  /*2e7e0*/  @P2 LDC R18, c[0x0][0xcf0] ;  /* 0x00033c00ff122b82 */ /* 0x000e220000000800 */
[----:B------:R-:W-:Y:S02]  /*2e7f0*/  SHF.R.U64 R64, R64, 0x3, RZ ;  /* 0x0000000340407819 */ /* 0x000fe400000012ff */
[----:B------:R-:W-:-:S02]  /*2e800*/  SHF.R.U64 R68, R68, 0x3, RZ ;  /* 0x0000000344447819 */ /* 0x000fc400000012ff */
[----:B------:R-:W-:Y:S02]  /*2e810*/  SHF.R.U64 R72, R72, 0x3, RZ ;  /* 0x0000000348487819 */ /* 0x000fe400000012ff */
[----:B------:R-:W-:Y:S02]  /*2e820*/  SHF.R.U64 R76, R76, 0x3, RZ ;  /* 0x000000034c4c7819 */ /* 0x000fe400000012ff */
[----:B------:R-:W-:Y:S01]  /*2e830*/  SHF.R.U64 R6, R6, 0x3, RZ ;  /* 0x0000000306067819 */ /* 0x000fe200000012ff */
        /* <DEDUP_REMOVED lines=12> */
[----:B------:R-:W-:-:S03]  /*2e900*/  IMAD.IADD R14, R194, 0x1, R3 ;  /* 0x00000001c20e7824 */ /* 0x000fc600078e0203 */
        /* <DEDUP_REMOVED lines=10> */
[----:B--2---:R-:W2:Y:S01]  /*2e9b0*/  FENCE.VIEW.ASYNC.S ;  /* 0x00000000000073c6 */ /* 0x004ea20000000000 */
[----:B-1----:R-:W-:-:S04]  /*2e9c0*/  @P2 IMAD.HI.U32 R3, R14, R13, RZ ;  /* 0x0000000d0e032227 */ /* 0x002fc800078e00ff */
[----:B------:R-:W-:Y:S01]  /*2e9d0*/  IMAD.MOV.U32 R11, RZ, RZ, R14 ;  /* 0x000000ffff0b7224 */ /* 0x000fe200078e000e */
[----:B0-----:R-:W-:Y:S01]  /*2e9e0*/  @P2 SHF.R.U32.HI R11, RZ, R18, R3 ;  /* 0x00000012ff0b2219 */ /* 0x001fe20000011603 */
[----:B------:R-:W-:Y:S01]  /*2e9f0*/  IMAD R13, R15, UR5, R10 ;  /* 0x000000050f0d7c24 */ /* 0x000fe2000f8e020a */
[----:B------:R-:W-:Y:S01]  /*2ea00*/  ULDC.64 UR4, c[0x0][0xbe0] ;  /* 0x0002f80000047ab9 */ /* 0x000fe20000000a00 */
[----:B------:R-:W-:Y:S02]  /*2ea10*/  VIADD R3, R2, 0x32420 ;  /* 0x0003242002037836 */ /* 0x000fe40000000000 */
[----:B------:R-:W-:Y:S01]  /*2ea20*/  IMAD.IADD R9, R9, 0x1, R13 ;  /* 0x0000000109097824 */ /* 0x000fe200078e020d */
[--C-:B------:R-:W-:Y:S01]  /*2ea30*/  SHF.R.S32.HI R10, RZ, 0x1f, R11.reuse ;  /* 0x0000001fff0a7819 */ /* 0x100fe2000001140b */
[----:B------:R-:W-:Y:S01]  /*2ea40*/  IMAD.MOV R13, RZ, RZ, -R11 ;  /* 0x000000ffff0d7224 */ /* 0x000fe200078e0a0b */
[----:B------:R-:W-:-:S03]  /*2ea50*/  PRMT R3, RZ, 0x654, R3 ;  /* 0x00000654ff037816 */ /* 0x000fc60000000003 */
[----:B------:R-:W-:Y:S02]  /*2ea60*/  IMAD R13, R12, R13, R14 ;  /* 0x0000000d0c0d7224 */ /* 0x000fe400078e020e */
[----:B------:R-:W-:Y:S02]  /*2ea70*/  IMAD R10, R10, UR4, RZ ;  /* 0x000000040a0a7c24 */ /* 0x000fe4000f8e02ff */
[C---:B------:R-:W-:Y:S01]  /*2ea80*/  IMAD.WIDE.U32 R8, R11.reuse, UR4, R8 ;  /* 0x000000040b087c25 */ /* 0x040fe2000f8e0008 */
[----:B--2---:R0:W-:Y:S03]  /*2ea90*/  SYNCS.ARRIVE.TRANS64.RED.A1T0 RZ, [R3+URZ], RZ ;  /* 0x000000ff03ff79a7 */ /* 0x0041e6000810043f */
[----:B------:R-:W-:Y:S01]  /*2eaa0*/  IMAD R15, R11, UR5, R10 ;  /* 0x000000050b0f7c24 */ /* 0x000fe2000f8e020a */
[----:B------:R-:W-:Y:S01]  /*2eab0*/  ULDC.64 UR4, c[0x0][0xbd8] ;  /* 0x0002f60000047ab9 */ /* 0x000fe20000000a00 */
[----:B0-----:R-:W-:-:S02]  /*2eac0*/  SHF.R.S32.HI R3, RZ, 0x1f, R13 ;  /* 0x0000001fff037819 */ /* 0x001fc4000001140d */
[----:B------:R-:W-:-:S03]  /*2ead0*/  IMAD.IADD R9, R9, 0x1, R15 ;  /* 0x0000000109097824 */ /* 0x000fc600078e020f */
[----:B------:R-:W-:Y:S02]  /*2eae0*/  IMAD R10, R3, UR4, RZ ;  /* 0x00000004030a7c24 */ /* 0x000fe4000f8e02ff */
[----:B------:R-:W-:-:S04]  /*2eaf0*/  IMAD.WIDE.U32 R8, R13, UR4, R8 ;  /* 0x000000040d087c25 */ /* 0x000fc8000f8e0008 */
        /* <DEDUP_REMOVED lines=9> */
.L_x_13083:
[----:B------:R-:W-:Y:S01]  /*2eb90*/  IMAD.IADD R21, R84, 0x1, R194 ;  /* 0x0000000154157824 */ /* 0x000fe200078e02c2 */
[----:B------:R-:W-:Y:S04]  /*2eba0*/  BSSY B1, `(.L_x_12834) ;  /* 0x0000014000017945 */ /* 0x000fe80003800000 */
[----:B------:R-:W-:-:S13]  /*2ebb0*/  ISETP.GE.AND P0, PT, R21, R0, PT ;  /* 0x000000001500720c */ /* 0x000fda0003f06270 */
[----:B------:R-:W-:Y:S05]  /*2ebc0*/  @P0 BRA `(.L_x_12835) ;  /* 0x0000000000440947 */ /* 0x000fea0003800000 */
[----:B------:R-:W-:Y:S02]  /*2ebd0*/  ULDC UR4, c[0x0][0xbc8] ;  /* 0x0002f20000047ab9 */ /* 0x000fe40000000800 */
[----:B------:R-:W-:Y:S02]  /*2ebe0*/  ISETP.GE.AND P3, PT, R181, UR4, PT ;  /* 0x00000004b5007c0c */ /* 0x000fe4000bf66270 */
[----:B------:R-:W-:Y:S02]  /*2ebf0*/  ISETP.GE.AND P2, PT, R183, UR4, PT ;  /* 0x00000004b7007c0c */ /* 0x000fe4000bf46270 */
[----:B------:R-:W-:Y:S02]  /*2ec00*/  ISETP.GE.AND P1, PT, R182, UR4, PT ;  /* 0x00000004b6007c0c */ /* 0x000fe4000bf26270 */
[----:B------:R-:W-:-:S07]  /*2ec10*/  ISETP.GE.AND P0, PT, R188, UR4, PT ;  /* 0x00000004bc007c0c */ /* 0x000fce000bf06270 */
[-C--:B--2---:R-:W-:Y:S02]  /*2ec20*/  @!P3 LEA R8, P5, R181, R14.reuse, 0x1 ;  /* 0x0000000eb508b211 */ /* 0x084fe400078a08ff */
[-C--:B------:R-:W-:Y:S02]  /*2ec30*/  @!P2 LEA R10, P4, R183, R14.reuse, 0x1 ;  /* 0x0000000eb70aa211 */ /* 0x080fe400078808ff */
[-C--:B-1----:R-:W-:Y:S02]  /*2ec40*/  @!P3 LEA.HI.X R9, R181, R3.reuse, R202, 0x1, P5 ;  /* 0x00000003b509b211 */ /* 0x082fe400028f0cca */
[-C--:B------:R-:W-:Y:S02]  /*2ec50*/  @!P1 LEA R12, P5, R182, R14.reuse, 0x1 ;  /* 0x0000000eb60c9211 */ /* 0x080fe400078a08ff */
[----:B------:R-:W-:Y:S01]  /*2ec60*/  @!P2 LEA.HI.X R11, R183, R3, R201, 0x1, P4 ;  /* 0x00000003b70ba211 */ /* 0x000fe200020f0cc9 */
[----:B-----5:R3:W-:Y:S01]  /*2ec70*/  @!P3 ST.E.128 desc[UR42][R8.64], R4 ;  /* 0x000000040800b985 */ /* 0x0207e2000c101d2a */
[----:B------:R-:W-:-:S02]  /*2ec80*/  @!P0 LEA R14, P4, R188, R14, 0x1 ;  /* 0x0000000ebc0e8211 */ /* 0x000fc400078808ff */
[-C--:B------:R-:W-:Y:S01]  /*2ec90*/  @!P1 LEA.HI.X R13, R182, R3.reuse, R200, 0x1, P5 ;  /* 0x00000003b60d9211 */ /* 0x080fe200028f0cc8 */
[----:B------:R3:W-:Y:S01]  /*2eca0*/  @!P2 ST.E.128 desc[UR42][R10.64], R36 ;  /* 0x000000240a00a985 */ /* 0x0007e2000c101d2a */
[----:B------:R-:W-:-:S03]  /*2ecb0*/  @!P0 LEA.HI.X R15, R188, R3, R199, 0x1, P4 ;  /* 0x00000003bc0f8211 */ /* 0x000fc600020f0cc7 */
[----:B------:R3:W-:Y:S04]  /*2ecc0*/  @!P1 ST.E.128 desc[UR42][R12.64], R52 ;  /* 0x000000340c009985 */ /* 0x0007e8000c101d2a */
[----:B------:R3:W-:Y:S02]  /*2ecd0*/  @!P0 ST.E.128 desc[UR42][R14.64], R68 ;  /* 0x000000440e008985 */ /* 0x0007e4000c101d2a */
.L_x_12835:
[----:B------:R-:W-:Y:S05]  /*2ece0*/  BSYNC B1 ;  /* 0x0000000000017941 */ /* 0x000fea0003800000 */
.L_x_12834:
[----:B------:R-:W-:-:S03]  /*2ecf0*/  UMOV UR4, 0xffffffff ;  /* 0xffffffff00047882 */ /* 0x000fc60000000000 */
[----:B------:R-:W-:Y:S05]  /*2ed00*/  BRA.DIV UR4, `(.L_x_12836) ;  /* 0x000000da047c7947 */ /* 0x000fea000b800000 */
[----:B-1----:R1:W4:Y:S04]  /*2ed10*/  SHFL.IDX PT, R3, R19, 0x1, 0x181f ;  /* 0x00381f0013037f89 */ /* 0x00232800000e0000 */
[----:B--23--:R1:W2:Y:S02]  /*2ed20*/  SHFL.IDX PT, R14, R18, 0x1, 0x181f ;  /* 0x00381f00120e7f89 */ /* 0x00c2a400000e0000 */
.L_x_13087:
[----:B-----5:R-:W-:Y:S01]  /*2ed30*/  VIADD R5, R21, 0x20 ;  /* 0x0000002015057836 */ /* 0x020fe20000000000 */
        /* <DEDUP_REMOVED lines=10> */
[-C--:B----4-:R-:W-:Y:S02]  /*2ede0*/  @!P3 LEA.HI.X R5, R181, R3.reuse, R202, 0x1, P5 ;  /* 0x00000003b505b211 */ /* 0x090fe400028f0cca */
        /* <DEDUP_REMOVED lines=9> */
.L_x_12838:
[----:B------:R-:W-:Y:S05]  /*2ee80*/  BSYNC B1 ;  /* 0x0000000000017941 */ /* 0x000fea0003800000 */
.L_x_12837:
[----:B------:R-:W-:-:S03]  /*2ee90*/  UMOV UR4, 0xffffffff ;  /* 0xffffffff00047882 */ /* 0x000fc60000000000 */
[----:B------:R-:W-:Y:S05]  /*2eea0*/  BRA.DIV UR4, `(.L_x_12839) ;  /* 0x000000da045c7947 */ /* 0x000fea000b800000 */
[----:B----4-:R4:W0:Y:S04]  /*2eeb0*/  SHFL.IDX PT, R3, R19, 0x2, 0x181f ;  /* 0x00581f0013037f89 */ /* 0x01082800000e0000 */
[----:B--2---:R4:W2:Y:S02]  /*2eec0*/  SHFL.IDX PT, R14, R18, 0x2, 0x181f ;  /* 0x00581f00120e7f89 */ /* 0x0048a400000e0000 */
.L_x_13091:
[----:B---3--:R-:W-:Y:S01]  /*2eed0*/  VIADD R5, R21, 0x40 ;  /* 0x0000004015057836 */ /* 0x008fe20000000000 */
        /* <DEDUP_REMOVED lines=20> */
.L_x_12841:
[----:B------:R-:W-:Y:S05]  /*2f020*/  BSYNC B1 ;  /* 0x0000000000017941 */ /* 0x000fea0003800000 */
.L_x_12840:
[----:B------:R-:W-:-:S03]  /*2f030*/  UMOV UR4, 0xffffffff ;  /* 0xffffffff00047882 */ /* 0x000fc60000000000 */
[----:B------:R-:W-:Y:S05]  /*2f040*/  BRA.DIV UR4, `(.L_x_12842) ;  /* 0x000000da043c7947 */ /* 0x000fea000b800000 */
[----:B0-----:R0:W0:Y:S04]  /*2f050*/  SHFL.IDX PT, R3, R19, 0x3, 0x181f ;  /* 0x00781f0013037f89 */ /* 0x00102800000e0000 */
[----:B--2---:R2:W0:Y:S02]  /*2f060*/  SHFL.IDX PT, R14, R18, 0x3, 0x181f ;  /* 0x00781f00120e7f89 */ /* 0x00442400000e0000 */
.L_x_13095:
[----:B---3--:R-:W-:-:S05]  /*2f070*/  VIADD R5, R21, 0x60 ;  /* 0x0000006015057836 */ /* 0x008fca0000000000 */
[----:B------:R-:W-:-:S13]  /*2f080*/  ISETP.GE.AND P0, PT, R5, R0, PT ;  /* 0x000000000500720c */ /* 0x000fda0003f06270 */
[----:B------:R-:W-:Y:S05]  /*2f090*/  @P0 BRA `(.L_x_12843) ;  /* 0x0000002c00200947 */ /* 0x000fea0003800000 */
[----:B------:R-:W-:Y:S02]  /*2f0a0*/  ULDC UR4, c[0x0][0xbc8] ;  /* 0x0002f20000047ab9 */ /* 0x000fe40000000800 */
[----:B------:R-:W-:Y:S02]  /*2f0b0*/  ISETP.GE.AND P3, PT, R181, UR4, PT ;  /* 0x00000004b5007c0c */ /* 0x000fe4000bf66270 */
[----:B------:R-:W-:Y:S02]  /*2f0c0*/  ISETP.GE.AND P4, PT, R183, UR4, PT ;  /* 0x00000004b7007c0c */ /* 0x000fe4000bf86270 */
[----:B------:R-:W-:-:S09]  /*2f0d0*/  ISETP.GE.AND P5, PT, R182, UR4, PT ;  /* 0x00000004b6007c0c */ /* 0x000fd2000bfa6270 */
[-C--:B0-----:R-:W-:Y:S02]  /*2f0e0*/  @!P3 LEA R4, P0, R181, R14.reuse, 0x1 ;  /* 0x0000000eb504b211 */ /* 0x081fe400078008ff */
        /* <DEDUP_REMOVED lines=14> */
.L_x_12832:
[----:B------:R-:W-:Y:S01]  /*2f1d0*/  ULDC.64 UR4, c[0x0][0xc08] ;  /* 0x0003020000047ab9 */ /* 0x000fe20000000a00 */
[----:B------:R-:W1:Y:S01]  /*2f1e0*/  @P2 LDC R8, c[0x0][0xcec] ;  /* 0x00033b00ff082b82 */ /* 0x000e620000000800 */
[----:B------:R-:W-:Y:S01]  /*2f1f0*/  IMAD R10, R10, UR4, RZ ;  /* 0x000000040a0a7c24 */ /* 0x000fe2000f8e02ff */
[----:B------:R-:W-:Y:S01]  /*2f200*/  SHF.R.S32.HI R6, RZ, 0x1f, R15 ;  /* 0x0000001fff067819 */ /* 0x000fe2000001140f */
[----:B0-----:R-:W-:-:S04]  /*2f210*/  IMAD.WIDE.U32 R4, R3, UR4, RZ ;  /* 0x0000000403047c25 */ /* 0x001fc8000f8e00ff */
[----:B------:R-:W-:Y:S01]  /*2f220*/  IMAD R3, R3, UR5, R10 ;  /* 0x0000000503037c24 */ /* 0x000fe2000f8e020a */
[----:B------:R-:W0:Y:S01]  /*2f230*/  @P2 LDC R9, c[0x0][0xcf0] ;  /* 0x00033c00ff092b82 */ /* 0x000e220000000800 */
[----:B------:R-:W-:Y:S02]  /*2f240*/  ULDC.64 UR4, c[0x0][0xc38] ;  /* 0x00030e0000047ab9 */ /* 0x000fe40000000a00 */
[----:B------:R-:W-:Y:S02]  /*2f250*/  IMAD.IADD R5, R5, 0x1, R3 ;  /* 0x0000000105057824 */ /* 0x000fe400078e0203 */
[----:B------:R-:W-:Y:S02]  /*2f260*/  IMAD.MOV.U32 R3, RZ, RZ, R35 ;  /* 0x000000ffff037224 */ /* 0x000fe400078e0023 */
[----:B------:R-:W-:-:S04]  /*2f270*/  IMAD.WIDE.U32 R4, R193, UR4, R4 ;  /* 0x00000004c1047c25 */ /* 0x000fc8000f8e0004 */
[----:B------:R-:W-:Y:S01]  /*2f280*/  IMAD R5, R193, UR5, R5 ;  /* 0x00000005c1057c24 */ /* 0x000fe2000f8e0205 */
[----:B------:R-:W-:Y:S02]  /*2f290*/  ULDC.64 UR4, c[0x0][0xc40] ;  /* 0x0003100000047ab9 */ /* 0x000fe40000000a00 */
[----:B------:R-:W-:Y:S02]  /*2f2a0*/  IMAD R6, R6, UR4, RZ ;  /* 0x0000000406067c24 */ /* 0x000fe4000f8e02ff */
[----:B------:R-:W-:-:S04]  /*2f2b0*/  IMAD.WIDE.U32 R4, R15, UR4, R4 ;  /* 0x000000040f047c25 */ /* 0x000fc8000f8e0004 */
[----:B------:R-:W-:Y:S01]  /*2f2c0*/  IMAD R7, R15, UR5, R6 ;  /* 0x000000050f077c24 */ /* 0x000fe2000f8e0206 */
[----:B------:R-:W-:Y:S01]  /*2f2d0*/  ULDC.64 UR4, c[0x0][0xc48] ;  /* 0x0003120000047ab9 */ /* 0x000fe20000000a00 */
[----:B-1----:R-:W-:-:S04]  /*2f2e0*/  @P2 IMAD.HI.U32 R8, R35, R8, RZ ;  /* 0x0000000823082227 */ /* 0x002fc800078e00ff */
[----:B------:R-:W-:Y:S01]  /*2f2f0*/  IMAD.IADD R5, R5, 0x1, R7 ;  /* 0x0000000105057824 */ /* 0x000fe200078e0207 */
[----:B0-----:R-:W-:Y:S01]  /*2f300*/  @P2 SHF.R.U32.HI R3, RZ, R9, R8 ;  /* 0x00000009ff032219 */ /* 0x001fe20000011608 */
[----:B------:R-:W-:Y:S02]  /*2f310*/  VIADD R8, R2, 0x32420 ;  /* 0x0003242002087836 */ /* 0x000fe40000000000 */
[C---:B------:R-:W-:Y:S01]  /*2f320*/  IMAD.WIDE.U32 R4, R203.reuse, UR4, R4 ;  /* 0x00000004cb047c25 */ /* 0x040fe2000f8e0004 */
[--C-:B------:R-:W-:Y:S02]  /*2f330*/  SHF.R.S32.HI R6, RZ, 0x1f, R3.reuse ;  /* 0x0000001fff067819 */ /* 0x100fe40000011403 */
[----:B------:R-:W-:Y:S01]  /*2f340*/  PRMT R8, RZ, 0x654, R8 ;  /* 0x00000654ff087816 */ /* 0x000fe20000000008 */
[----:B------:R-:W-:Y:S02]  /*2f350*/  IMAD.MOV R7, RZ, RZ, -R3 ;  /* 0x000000ffff077224 */ /* 0x000fe400078e0a03 */
[----:B------:R-:W-:Y:S01]  /*2f360*/  IMAD R5, R203, UR5, R5 ;  /* 0x00000005cb057c24 */ /* 0x000fe2000f8e0205 */
[----:B------:R-:W-:Y:S01]  /*2f370*/  ULDC.64 UR4, c[0x0][0xc30] ;  /* 0x00030c0000047ab9 */ /* 0x000fe20000000a00 */
[----:B------:R-:W-:Y:S01]  /*2f380*/  IMAD R7, R12, R7, R35 ;  /* 0x000000070c077224 */ /* 0x000fe200078e0223 */
[----:B------:R0:W-:Y:S01]  /*2f390*/  SYNCS.ARRIVE.TRANS64.RED.A1T0 RZ, [R8+URZ], RZ ;  /* 0x000000ff08ff79a7 */ /* 0x0001e2000810043f */
[----:B------:R-:W-:-:S02]  /*2f3a0*/  IMAD R6, R6, UR4, RZ ;  /* 0x0000000406067c24 */ /* 0x000fc4000f8e02ff */
        /* <DEDUP_REMOVED lines=16> */
.L_x_13098:
[----:B------:R-:W-:Y:S01]  /*2f4b0*/  ISETP.GE.AND P0, PT, R37, R0, PT ;  /* 0x000000002500720c */ /* 0x000fe20003f06270 */
[----:B------:R-:W-:-:S12]  /*2f4c0*/  BSSY B1, `(.L_x_12845) ;  /* 0x00000c7000017945 */ /* 0x000fd80003800000 */
[----:B------:R-:W-:Y:S05]  /*2f4d0*/  @P0 BRA `(.L_x_12846) ;  /* 0x0000000c00140947 */ /* 0x000fea0003800000 */
[----:B------:R-:W-:Y:S01]  /*2f4e0*/  ULDC UR4, c[0x0][0xbc8] ;  /* 0x0002f20000047ab9 */ /* 0x000fe20000000800 */
[----:B------:R-:W3:Y:S01]  /*2f4f0*/  LDL R10, [R1+0x46c] ;  /* 0x00046c00010a7983 */ /* 0x000ee20000100800 */
[----:B------:R-:W-:-:S03]  /*2f500*/  ISETP.GE.AND P0, PT, R197, UR4, PT ;  /* 0x00000004c5007c0c */ /* 0x000fc6000bf06270 */
[----:B------:R-:W4:Y:S04]  /*2f510*/  LDL R28, [R1+0x468] ;  /* 0x00046800011c7983 */ /* 0x000f280000100800 */
[----:B------:R-:W5:Y:S04]  /*2f520*/  LDL R11, [R1+0x50c] ;  /* 0x00050c00010b7983 */ /* 0x000f680000100800 */
[----:B------:R-:W5:Y:S04]  /*2f530*/  LDL R27, [R1+0x464] ;  /* 0x00046400011b7983 */ /* 0x000f680000100800 */
[----:B------:R-:W4:Y:S01]  /*2f540*/  @!P0 LDL.64 R20, [R1+0x260] ;  /* 0x0002600001148983 */ /* 0x000f220000100a00 */
[----:B-1----:R-:W-:-:S03]  /*2f550*/  @!P0 IMAD.MOV.U32 R15, RZ, RZ, R5 ;  /* 0x000000ffff0f8224 */ /* 0x002fc600078e0005 */
[----:B------:R-:W5:Y:S01]  /*2f560*/  LDL R32, [R1+0x508] ;  /* 0x0005080001207983 */ /* 0x000f620000100800 */
[----:B--2---:R-:W-:-:S03]  /*2f570*/  @!P0 IMAD.WIDE R6, R197, 0x4, R14 ;  /* 0x00000004c5068825 */ /* 0x004fc600078e020e */
[----:B------:R-:W2:Y:S04]  /*2f580*/  LDL R31, [R1+0x504] ;  /* 0x00050400011f7983 */ /* 0x000ea80000100800 */
[----:B------:R-:W2:Y:S04]  /*2f590*/  LDL R24, [R1+0x500] ;  /* 0x0005000001187983 */ /* 0x000ea80000100800 */
[----:B------:R-:W2:Y:S04]  /*2f5a0*/  LDL R30, [R1+0x4fc] ;  /* 0x0004fc00011e7983 */ /* 0x000ea80000100800 */
[----:B------:R-:W2:Y:S04]  /*2f5b0*/  LDL R29, [R1+0x4f8] ;  /* 0x0004f800011d7983 */ /* 0x000ea80000100800 */
[----:B------:R-:W2:Y:S04]  /*2f5c0*/  LDL R26, [R1+0x4f4] ;  /* 0x0004f400011a7983 */ /* 0x000ea80000100800 */
[----:B------:R-:W2:Y:S01]  /*2f5d0*/  LDL R15, [R1+0x4e4] ;  /* 0x0004e400010f7983 */ /* 0x000ea20000100800 */
[----:B---3--:R-:W-:-:S03]  /*2f5e0*/  ISETP.GE.AND P1, PT, R10, UR4, PT ;  /* 0x000000040a007c0c */ /* 0x008fc6000bf26270 */
[----:B----4-:R1:W-:Y:S10]  /*2f5f0*/  @!P0 ST.E.64 desc[UR42][R6.64], R20 ;  /* 0x0000001406008985 */ /* 0x0103f4000c101b2a */
[----:B------:R-:W3:Y:S01]  /*2f600*/  @!P1 LDL.64 R8, [R1+0x270] ;  /* 0x0002700001089983 */ /* 0x000ee20000100a00 */
[----:B------:R-:W-:-:S02]  /*2f610*/  ISETP.GE.AND P0, PT, R28, UR4, PT ;  /* 0x000000041c007c0c */ /* 0x000fc4000bf06270 */
[----:B------:R-:W-:-:S04]  /*2f620*/  @!P1 LEA R12, P2, R10, R14, 0x2 ;  /* 0x0000000e0a0c9211 */ /* 0x000fc800078410ff */
[----:B-----5:R-:W-:-:S05]  /*2f630*/  @!P1 LEA.HI.X R13, R10, R5, R11, 0x2, P2 ;  /* 0x000000050a0d9211 */ /* 0x020fca00010f140b */
[----:B---3--:R3:W-:Y:S04]  /*2f640*/  @!P1 ST.E.64 desc[UR42][R12.64], R8 ;  /* 0x000000080c009985 */ /* 0x0087e8000c101b2a */
[----:B------:R-:W4:Y:S01]  /*2f650*/  @!P0 LDL.64 R10, [R1+0x280] ;  /* 0x00028000010a8983 */ /* 0x000f220000100a00 */
[----:B------:R-:W-:Y:S02]  /*2f660*/  ISETP.GE.AND P1, PT, R27, UR4, PT ;  /* 0x000000041b007c0c */ /* 0x000fe4000bf26270 */
[----:B------:R-:W-:-:S04]  /*2f670*/  @!P0 LEA R18, P2, R28, R14, 0x2 ;  /* 0x0000000e1c128211 */ /* 0x000fc800078410ff */
[----:B------:R-:W-:Y:S02]  /*2f680*/  @!P0 LEA.HI.X R19, R28, R5, R32, 0x2, P2 ;  /* 0x000000051c138211 */ /* 0x000fe400010f1420 */
[----:B------:R-:W5:Y:S04]  /*2f690*/  LDL R28, [R1+0x4f0] ;  /* 0x0004f000011c7983 */ /* 0x000f680000100800 */
[----:B------:R-:W5:Y:S04]  /*2f6a0*/  LDL R32, [R1+0x4ac] ;  /* 0x0004ac0001207983 */ /* 0x000f680000100800 */
[----:B----4-:R4:W-:Y:S04]  /*2f6b0*/  @!P0 ST.E.64 desc[UR42][R18.64], R10 ;  /* 0x0000000a12008985 */ /* 0x0109e8000c101b2a */
[----:B-1----:R-:W3:Y:S01]  /*2f6c0*/  @!P1 LDL.64 R6, [R1+0x290] ;  /* 0x0002900001069983 */ /* 0x002ee20000100a00 */
[----:B------:R-:W-:-:S02]  /*2f6d0*/  ISETP.GE.AND P0, PT, R237, UR4, PT ;  /* 0x00000004ed007c0c */ /* 0x000fc4000bf06270 */
[----:B------:R-:W-:-:S04]  /*2f6e0*/  @!P1 LEA R20, P2, R27, R14, 0x2 ;  /* 0x0000000e1b149211 */ /* 0x000fc800078410ff */
[----:B--2---:R-:W-:Y:S02]  /*2f6f0*/  @!P1 LEA.HI.X R21, R27, R5, R31, 0x2, P2 ;  /* 0x000000051b159211 */ /* 0x004fe400010f141f */
[----:B------:R-:W2:Y:S04]  /*2f700*/  LDL R27, [R1+0x4ec] ;  /* 0x0004ec00011b7983 */ /* 0x000ea80000100800 */
[----:B------:R-:W2:Y:S04]  /*2f710*/  LDL R31, [R1+0x4a8] ;  /* 0x0004a800011f7983 */ /* 0x000ea80000100800 */
[----:B---3--:R1:W-:Y:S04]  /*2f720*/  @!P1 ST.E.64 desc[UR42][R20.64], R6 ;  /* 0x0000000614009985 */ /* 0x0083e8000c101b2a */
[----:B------:R-:W3:Y:S01]  /*2f730*/  @!P0 LDL.64 R8, [R1+0x2a0] ;  /* 0x0002a00001088983 */ /* 0x000ee20000100a00 */
[----:B------:R-:W-:-:S02]  /*2f740*/  ISETP.GE.AND P1, PT, R236, UR4, PT ;  /* 0x00000004ec007c0c */ /* 0x000fc4000bf26270 */
[----:B------:R-:W-:-:S04]  /*2f750*/  @!P0 LEA R12, P2, R237, R14, 0x2 ;  /* 0x0000000eed0c8211 */ /* 0x000fc800078410ff */
[----:B------:R-:W-:Y:S02]  /*2f760*/  @!P0 LEA.HI.X R13, R237, R5, R24, 0x2, P2 ;  /* 0x00000005ed0d8211 */ /* 0x000fe400010f1418 */
[----:B------:R-:W2:Y:S04]  /*2f770*/  LDL R24, [R1+0x4e8] ;  /* 0x0004e80001187983 */ /* 0x000ea80000100800 */
[----:B---3--:R3:W-:Y:S04]  /*2f780*/  @!P0 ST.E.64 desc[UR42][R12.64], R8 ;  /* 0x000000080c008985 */ /* 0x0087e8000c101b2a */
[----:B----4-:R-:W4:Y:S01]  /*2f790*/  @!P1 LDL.64 R10, [R1+0x2b0] ;  /* 0x0002b000010a9983 */ /* 0x010f220000100a00 */
[----:B------:R-:W-:-:S02]  /*2f7a0*/  ISETP.GE.AND P0, PT, R235, UR4, PT ;  /* 0x00000004eb007c0c */ /* 0x000fc4000bf06270 */
[----:B------:R-:W-:-:S04]  /*2f7b0*/  @!P1 LEA R18, P2, R236, R14, 0x2 ;  /* 0x0000000eec129211 */ /* 0x000fc800078410ff */
[----:B------:R-:W-:Y:S02]  /*2f7c0*/  @!P1 LEA.HI.X R19, R236, R5, R30, 0x2, P2 ;  /* 0x00000005ec139211 */ /* 0x000fe400010f141e */
[----:B------:R-:W2:Y:S04]  /*2f7d0*/  LDL R30, [R1+0x4a4] ;  /* 0x0004a400011e7983 */ /* 0x000ea80000100800 */
[----:B----4-:R4:W-:Y:S04]  /*2f7e0*/  @!P1 ST.E.64 desc[UR42][R18.64], R10 ;  /* 0x0000000a12009985 */ /* 0x0109e8000c101b2a */
[----:B-1----:R-:W5:Y:S01]  /*2f7f0*/  @!P0 LDL.64 R6, [R1+0x2c0] ;  /* 0x0002c00001068983 */ /* 0x002f620000100a00 */
[----:B------:R-:W-:-:S02]  /*2f800*/  ISETP.GE.AND P1, PT, R234, UR4, PT ;  /* 0x00000004ea007c0c */ /* 0x000fc4000bf26270 */
[----:B------:R-:W-:-:S04]  /*2f810*/  @!P0 LEA R20, P2, R235, R14, 0x2 ;  /* 0x0000000eeb148211 */ /* 0x000fc800078410ff */
[----:B------:R-:W-:Y:S02]  /*2f820*/  @!P0 LEA.HI.X R21, R235, R5, R29, 0x2, P2 ;  /* 0x00000005eb158211 */ /* 0x000fe400010f141d */
[----:B------:R-:W2:Y:S04]  /*2f830*/  LDL R29, [R1+0x4e0] ;  /* 0x0004e000011d7983 */ /* 0x000ea80000100800 */
[----:B-----5:R1:W-:Y:S04]  /*2f840*/  @!P0 ST.E.64 desc[UR42][R20.64], R6 ;  /* 0x0000000614008985 */ /* 0x0203e8000c101b2a */
[----:B---3--:R-:W3:Y:S01]  /*2f850*/  @!P1 LDL.64 R8, [R1+0x2d0] ;  /* 0x0002d00001089983 */ /* 0x008ee20000100a00 */
[----:B------:R-:W-:-:S02]  /*2f860*/  ISETP.GE.AND P0, PT, R233, UR4, PT ;  /* 0x00000004e9007c0c */ /* 0x000fc4000bf06270 */
[----:B------:R-:W-:-:S04]  /*2f870*/  @!P1 LEA R12, P2, R234, R14, 0x2 ;  /* 0x0000000eea0c9211 */ /* 0x000fc800078410ff */
[----:B------:R-:W-:Y:S02]  /*2f880*/  @!P1 LEA.HI.X R13, R234, R5, R26, 0x2, P2 ;  /* 0x00000005ea0d9211 */ /* 0x000fe400010f141a */
[----:B------:R-:W5:Y:S04]  /*2f890*/  LDL R26, [R1+0x4dc] ;  /* 0x0004dc00011a7983 */ /* 0x000f680000100800 */
[----:B---3--:R3:W-:Y:S04]  /*2f8a0*/  @!P1 ST.E.64 desc[UR42][R12.64], R8 ;  /* 0x000000080c009985 */ /* 0x0087e8000c101b2a */
[----:B----4-:R-:W4:Y:S01]  /*2f8b0*/  @!P0 LDL.64 R10, [R1+0x2e0] ;  /* 0x0002e000010a8983 */ /* 0x010f220000100a00 */
[----:B------:R-:W-:-:S02]  /*2f8c0*/  ISETP.GE.AND P1, PT, R226, UR4, PT ;  /* 0x00000004e2007c0c */ /* 0x000fc4000bf26270 */
[----:B------:R-:W-:-:S04]  /*2f8d0*/  @!P0 LEA R18, P2, R233, R14, 0x2 ;  /* 0x0000000ee9128211 */ /* 0x000fc800078410ff */
[----:B------:R-:W-:Y:S02]  /*2f8e0*/  @!P0 LEA.HI.X R19, R233, R5, R28, 0x2, P2 ;  /* 0x00000005e9138211 */ /* 0x000fe400010f141c */
[----:B------:R-:W5:Y:S04]  /*2f8f0*/  LDL R28, [R1+0x4d8] ;  /* 0x0004d800011c7983 */ /* 0x000f680000100800 */
[----:B----4-:R4:W-:Y:S04]  /*2f900*/  @!P0 ST.E.64 desc[UR42][R18.64], R10 ;  /* 0x0000000a12008985 */ /* 0x0109e8000c101b2a */
[----:B-1----:R-:W3:Y:S01]  /*2f910*/  @!P1 LDL.64 R6, [R1+0x2f0] ;  /* 0x0002f00001069983 */ /* 0x002ee20000100a00 */
[----:B------:R-:W-:-:S02]  /*2f920*/  ISETP.GE.AND P0, PT, R225, UR4, PT ;  /* 0x00000004e1007c0c */ /* 0x000fc4000bf06270 */
[----:B------:R-:W-:-:S04]  /*2f930*/  @!P1 LEA R20, P2, R226, R14, 0x2 ;  /* 0x0000000ee2149211 */ /* 0x000fc800078410ff */
[----:B--2---:R-:W-:Y:S02]  /*2f940*/  @!P1 LEA.HI.X R21, R226, R5, R27, 0x2, P2 ;  /* 0x00000005e2159211 */ /* 0x004fe400010f141b */
        /* <DEDUP_REMOVED lines=86> */
[----:B-1----:R-:W3:Y:S01]  /*2feb0*/  @!P0 LDL.64 R6, [R1+0x3e0] ;  /* 0x0003e00001068983 */ /* 0x002ee20000100a00 */
[----:B------:R-:W-:-:S02]  /*2fec0*/  ISETP.GE.AND P1, PT, R210, UR4, PT ;  /* 0x00000004d2007c0c */ /* 0x000fc4000bf26270 */
[----:B------:R-:W-:-:S04]  /*2fed0*/  @!P0 LEA R20, P2, R211, R14, 0x2 ;  /* 0x0000000ed3148211 */ /* 0x000fc800078410ff */
[----:B-----5:R-:W-:Y:S02]  /*2fee0*/  @!P0 LEA.HI.X R21, R211, R5, R26, 0x2, P2 ;  /* 0x00000005d3158211 */ /* 0x020fe400010f141a */
[----:B------:R-:W5:Y:S04]  /*2fef0*/  LDL R26, [R1+0x494] ;  /* 0x00049400011a7983 */ /* 0x000f680000100800 */
[----:B---3--:R1:W-:Y:S04]  /*2ff00*/  @!P0 ST.E.64 desc[UR42][R20.64], R6 ;  /* 0x0000000614008985 */ /* 0x0083e8000c101b2a */
[----:B------:R-:W3:Y:S01]  /*2ff10*/  @!P1 LDL.64 R8, [R1+0x3f0] ;  /* 0x0003f00001089983 */ /* 0x000ee20000100a00 */
[----:B------:R-:W-:-:S02]  /*2ff20*/  ISETP.GE.AND P0, PT, R209, UR4, PT ;  /* 0x00000004d1007c0c */ /* 0x000fc4000bf06270 */
[----:B------:R-:W-:-:S04]  /*2ff30*/  @!P1 LEA R12, P2, R210, R14, 0x2 ;  /* 0x0000000ed20c9211 */ /* 0x000fc800078410ff */
[----:B------:R-:W-:-:S05]  /*2ff40*/  @!P1 LEA.HI.X R13, R210, R5, R32, 0x2, P2 ;  /* 0x00000005d20d9211 */ /* 0x000fca00010f1420 */
[----:B---3--:R3:W-:Y:S04]  /*2ff50*/  @!P1 ST.E.64 desc[UR42][R12.64], R8 ;  /* 0x000000080c009985 */ /* 0x0087e8000c101b2a */
[----:B----4-:R-:W4:Y:S01]  /*2ff60*/  @!P0 LDL.64 R10, [R1+0x400] ;  /* 0x00040000010a8983 */ /* 0x010f220000100a00 */
[----:B------:R-:W-:Y:S02]  /*2ff70*/  ISETP.GE.AND P1, PT, R208, UR4, PT ;  /* 0x00000004d0007c0c */ /* 0x000fe4000bf26270 */
[----:B------:R-:W-:-:S04]  /*2ff80*/  @!P0 LEA R18, P2, R209, R14, 0x2 ;  /* 0x0000000ed1128211 */ /* 0x000fc800078410ff */
[----:B------:R-:W-:-:S05]  /*2ff90*/  @!P0 LEA.HI.X R19, R209, R5, R31, 0x2, P2 ;  /* 0x00000005d1138211 */ /* 0x000fca00010f141f */
[----:B----4-:R4:W-:Y:S04]  /*2ffa0*/  @!P0 ST.E.64 desc[UR42][R18.64], R10 ;  /* 0x0000000a12008985 */ /* 0x0109e8000c101b2a */
[----:B-1----:R-:W2:Y:S01]  /*2ffb0*/  @!P1 LDL.64 R6, [R1+0x410] ;  /* 0x0004100001069983 */ /* 0x002ea20000100a00 */
[----:B------:R-:W-:Y:S02]  /*2ffc0*/  ISETP.GE.AND P0, PT, R207, UR4, PT ;  /* 0x00000004cf007c0c */ /* 0x000fe4000bf06270 */
[----:B------:R-:W-:-:S04]  /*2ffd0*/  @!P1 LEA R20, P2, R208, R14, 0x2 ;  /* 0x0000000ed0149211 */ /* 0x000fc800078410ff */
[----:B------:R-:W-:-:S05]  /*2ffe0*/  @!P1 LEA.HI.X R21, R208, R5, R30, 0x2, P2 ;  /* 0x00000005d0159211 */ /* 0x000fca00010f141e */
[----:B--2---:R1:W-:Y:S04]  /*2fff0*/  @!P1 ST.E.64 desc[UR42][R20.64], R6 ;  /* 0x0000000614009985 */ /* 0x0043e8000c101b2a */
[----:B---3--:R-:W2:Y:S01]  /*30000*/  @!P0 LDL.64 R8, [R1+0x420] ;  /* 0x0004200001088983 */ /* 0x008ea20000100a00 */
[----:B------:R-:W-:Y:S02]  /*30010*/  ISETP.GE.AND P1, PT, R206, UR4, PT ;  /* 0x00000004ce007c0c */ /* 0x000fe4000bf26270 */
[----:B------:R-:W-:-:S04]  /*30020*/  @!P0 LEA R12, P2, R207, R14, 0x2 ;  /* 0x0000000ecf0c8211 */ /* 0x000fc800078410ff */
[----:B------:R-:W-:-:S05]  /*30030*/  @!P0 LEA.HI.X R13, R207, R5, R29, 0x2, P2 ;  /* 0x00000005cf0d8211 */ /* 0x000fca00010f141d */
[----:B--2---:R2:W-:Y:S04]  /*30040*/  @!P0 ST.E.64 desc[UR42][R12.64], R8 ;  /* 0x000000080c008985 */ /* 0x0045e8000c101b2a */
[----:B----4-:R-:W3:Y:S01]  /*30050*/  @!P1 LDL.64 R10, [R1+0x430] ;  /* 0x00043000010a9983 */ /* 0x010ee20000100a00 */
        /* <DEDUP_REMOVED lines=11> */
[----:B-----5:R-:W-:-:S05]  /*30110*/  @!P1 LEA.HI.X R15, R24, R5, R26, 0x2, P0 ;  /* 0x00000005180f9211 */ /* 0x020fca00000f141a */
[----:B--2---:R3:W-:Y:S04]  /*30120*/  @!P1 ST.E.64 desc[UR42][R14.64], R8 ;  /* 0x000000080e009985 */ /* 0x0047e8000c101b2a */
.L_x_12846:
[----:B------:R-:W-:Y:S05]  /*30130*/  BSYNC B1 ;  /* 0x0000000000017941 */ /* 0x000fea0003800000 */
.L_x_12845:
[----:B------:R-:W-:-:S03]  /*30140*/  UMOV UR4, 0xffffffff ;  /* 0xffffffff00047882 */ /* 0x000fc60000000000 */
[----:B------:R-:W-:Y:S05]  /*30150*/  BRA.DIV UR4, `(.L_x_12847) ;  /* 0x000000ca04747947 */ /* 0x000fea000b800000 */
[----:B-1----:R1:W4:Y:S04]  /*30160*/  SHFL.IDX PT, R5, R4, 0x1, 0x1c1f ;  /* 0x003c1f0004057f89 */ /* 0x00232800000e0000 */
[----:B--23--:R1:W2:Y:S02]  /*30170*/  SHFL.IDX PT, R14, R3, 0x1, 0x1c1f ;  /* 0x003c1f00030e7f89 */ /* 0x00c2a400000e0000 */
.L_x_13102:
[----:B------:R-:W-:-:S13]  /*30180*/  ISETP.GE.AND P0, PT, R25, R0, PT ;  /* 0x000000001900720c */ /* 0x000fda0003f06270 */
[----:B------:R-:W-:Y:S05]  /*30190*/  @P0 BRA `(.L_x_12843) ;  /* 0x0000001800e00947 */ /* 0x000fea0003800000 */
[----:B------:R-:W3:Y:S01]  /*301a0*/  LDC R0, c[0x0][0xbc8] ;  /* 0x0002f200ff007b82 */ /* 0x000ee20000000800 */
[----:B------:R-:W5:Y:S04]  /*301b0*/  LDL R49, [R1+0x46c] ;  /* 0x00046c0001317983 */ /* 0x000f680000100800 */
[----:B------:R-:W5:Y:S04]  /*301c0*/  LDL R53, [R1+0x468] ;  /* 0x0004680001357983 */ /* 0x000f680000100800 */
[----:B------:R-:W5:Y:S04]  /*301d0*/  LDL R50, [R1+0x50c] ;  /* 0x00050c0001327983 */ /* 0x000f680000100800 */
[----:B------:R-:W5:Y:S04]  /*301e0*/  LDL R45, [R1+0x4fc] ;  /* 0x0004fc00012d7983 */ /* 0x000f680000100800 */
[----:B------:R-:W5:Y:S04]  /*301f0*/  LDL R42, [R1+0x4ec] ;  /* 0x0004ec00012a7983 */ /* 0x000f680000100800 */
[----:B------:R-:W5:Y:S01]  /*30200*/  LDL R46, [R1+0x500] ;  /* 0x00050000012e7983 */ /* 0x000f620000100800 */
[----:B---3--:R-:W-:-:S03]  /*30210*/  ISETP.GE.AND P0, PT, R197, R0, PT ;  /* 0x00000000c500720c */ /* 0x008fc60003f06270 */
[----:B------:R-:W3:Y:S04]  /*30220*/  LDL R40, [R1+0x4e0] ;  /* 0x0004e00001287983 */ /* 0x000ee80000100800 */
[----:B------:R-:W3:Y:S04]  /*30230*/  LDL R10, [R1+0x4f0] ;  /* 0x0004f000010a7983 */ /* 0x000ee80000100800 */
[----:B------:R-:W3:Y:S04]  /*30240*/  LDL R11, [R1+0x4d8] ;  /* 0x0004d800010b7983 */ /* 0x000ee80000100800 */
[----:B------:R-:W3:Y:S01]  /*30250*/  @!P0 LDL.64 R20, [R1+0x268] ;  /* 0x0002680001148983 */ /* 0x000ee20000100a00 */
[----:B012---:R-:W-:-:S03]  /*30260*/  @!P0 IMAD.MOV.U32 R4, RZ, RZ, R14 ;  /* 0x000000ffff048224 */ /* 0x007fc600078e000e */
[----:B------:R-:W2:Y:S01]  /*30270*/  LDL R51, [R1+0x464] ;  /* 0x0004640001337983 */ /* 0x000ea20000100800 */
[----:B----4-:R-:W-:-:S03]  /*30280*/  @!P0 IMAD.WIDE R6, R197, 0x4, R4 ;  /* 0x00000004c5068825 */ /* 0x010fc600078e0204 */
        /* <DEDUP_REMOVED lines=24> */
[----:B-----5:R-:W-:-:S03]  /*30410*/  ISETP.GE.AND P1, PT, R49, R0, PT ;  /* 0x000000003100720c */ /* 0x020fc60003f26270 */
[----:B---3--:R0:W-:Y:S10]  /*30420*/  @!P0 ST.E.64 desc[UR42][R6.64], R20 ;  /* 0x0000001406008985 */ /* 0x0081f4000c101b2a */
[----:B------:R-:W3:Y:S01]  /*30430*/  @!P1 LDL.64 R8, [R1+0x278] ;  /* 0x0002780001089983 */ /* 0x000ee20000100a00 */
[----:B------:R-:W-:-:S02]  /*30440*/  ISETP.GE.AND P2, PT, R53, R0, PT ;  /* 0x000000003500720c */ /* 0x000fc40003f46270 */
[----:B------:R-:W-:-:S04]  /*30450*/  @!P1 LEA R12, P0, R49, R14, 0x2 ;  /* 0x0000000e310c9211 */ /* 0x000fc800078010ff */
[----:B------:R-:W-:Y:S01]  /*30460*/  @!P1 LEA.HI.X R13, R49, R5, R50, 0x2, P0 ;  /* 0x00000005310d9211 */ /* 0x000fe200000f1432 */
[----:B------:R-:W-:Y:S02]  /*30470*/  IMAD.MOV.U32 R49, RZ, RZ, R45 ;  /* 0x000000ffff317224 */ /* 0x000fe400078e002d */
[----:B------:R-:W-:Y:S02]  /*30480*/  IMAD.MOV.U32 R45, RZ, RZ, R42 ;  /* 0x000000ffff2d7224 */ /* 0x000fe400078e002a */
[----:B------:R-:W-:Y:S02]  /*30490*/  IMAD.MOV.U32 R50, RZ, RZ, R46 ;  /* 0x000000ffff327224 */ /* 0x000fe400078e002e */
[----:B------:R-:W-:Y:S02]  /*304a0*/  IMAD.MOV.U32 R42, RZ, RZ, R40 ;  /* 0x000000ffff2a7224 */ /* 0x000fe400078e0028 */
[----:B------:R-:W-:Y:S02]  /*304b0*/  IMAD.MOV.U32 R40, RZ, RZ, R11 ;  /* 0x000000ffff287224 */ /* 0x000fe400078e000b */
[----:B------:R-:W-:Y:S01]  /*304c0*/  IMAD.MOV.U32 R46, RZ, RZ, R10 ;  /* 0x000000ffff2e7224 */ /* 0x000fe200078e000a */
[----:B---3--:R1:W-:Y:S04]  /*304d0*/  @!P1 ST.E.64 desc[UR42][R12.64], R8 ;  /* 0x000000080c009985 */ /* 0x0083e8000c101b2a */
[----:B------:R-:W3:Y:S01]  /*304e0*/  @!P2 LDL.64 R10, [R1+0x288] ;  /* 0x00028800010aa983 */ /* 0x000ee20000100a00 */
[----:B--2---:R-:W-:Y:S01]  /*304f0*/  ISETP.GE.AND P1, PT, R51, R0, PT ;  /* 0x000000003300720c */ /* 0x004fe20003f26270 */
[----:B----4-:R-:W-:-:S02]  /*30500*/  IMAD.MOV.U32 R54, RZ, RZ, R48 ;  /* 0x000000ffff367224 */ /* 0x010fc400078e0030 */
[----:B------:R-:W-:Y:S01]  /*30510*/  IMAD.MOV.U32 R48, RZ, RZ, R18 ;  /* 0x000000ffff307224 */ /* 0x000fe200078e0012 */
[C---:B------:R-:W-:Y:S01]  /*30520*/  @!P2 LEA R18, P0, R53.reuse, R14, 0x2 ;  /* 0x0000000e3512a211 */ /* 0x040fe200078010ff */
[----:B------:R-:W-:Y:S02]  /*30530*/  IMAD.MOV.U32 R52, RZ, RZ, R47 ;  /* 0x000000ffff347224 */ /* 0x000fe400078e002f */
[----:B------:R-:W-:Y:S02]  /*30540*/  IMAD.MOV.U32 R47, RZ, RZ, R43 ;  /* 0x000000ffff2f7224 */ /* 0x000fe400078e002b */
[----:B------:R-:W-:Y:S02]  /*30550*/  IMAD.MOV.U32 R43, RZ, RZ, R36 ;  /* 0x000000ffff2b7224 */ /* 0x000fe400078e0024 */
[----:B------:R-:W-:Y:S01]  /*30560*/  IMAD.MOV.U32 R36, RZ, RZ, R19 ;  /* 0x000000ffff247224 */ /* 0x000fe200078e0013 */
[----:B------:R-:W-:-:S05]  /*30570*/  @!P2 LEA.HI.X R19, R53, R5, R54, 0x2, P0 ;  /* 0x000000053513a211 */ /* 0x000fca00000f1436 */
[----:B---3--:R2:W-:Y:S04]  /*30580*/  @!P2 ST.E.64 desc[UR42][R18.64], R10 ;  /* 0x0000000a1200a985 */ /* 0x0085e8000c101b2a */
        /* <DEDUP_REMOVED lines=132> */
[----:B------:R-:W-:Y:S02]  /*30dd0*/  @!P1 LEA.HI.X R19, R206, R5, R24, 0x2, P0 ;  /* 0x00000005ce139211 */ /* 0x000fe400000f1418 */
[-C--:B------:R-:W-:Y:S01]  /*30de0*/  ISETP.GE.AND P0, PT, R15, R0.reuse, PT ;  /* 0x000000000f00720c */ /* 0x080fe20003f06270 */
[----:B------:R-:W-:Y:S02]  /*30df0*/  BSSY B1, `(.L_x_12848) ;  /* 0x0000009000017945 */ /* 0x000fe40003800000 */
[----:B--2---:R0:W-:Y:S01]  /*30e00*/  @!P1 ST.E.64 desc[UR42][R18.64], R10 ;  /* 0x0000000a12009985 */ /* 0x0041e2000c101b2a */
[----:B------:R-:W-:-:S09]  /*30e10*/  ISETP.GE.AND P1, PT, R3, R0, PT ;  /* 0x000000000300720c */ /* 0x000fd20003f26270 */
[----:B------:R-:W-:Y:S05]  /*30e20*/  @P0 BRA `(.L_x_12849) ;  /* 0x0000000000140947 */ /* 0x000fea0003800000 */
[----:B------:R-:W2:Y:S04]  /*30e30*/  LDL R24, [R1+0x498] ;  /* 0x0004980001187983 */ /* 0x000ea80000100800 */
[----:B0-----:R-:W3:Y:S01]  /*30e40*/  LDL.64 R8, [R1+0x448] ;  /* 0x0004480001087983 */ /* 0x001ee20000100a00 */
[----:B------:R-:W-:-:S04]  /*30e50*/  LEA R6, P0, R15, R14, 0x2 ;  /* 0x0000000e0f067211 */ /* 0x000fc800078010ff */
[----:B--2---:R-:W-:-:S05]  /*30e60*/  LEA.HI.X R7, R15, R5, R24, 0x2, P0 ;  /* 0x000000050f077211 */ /* 0x004fca00000f1418 */
[----:B---3--:R1:W-:Y:S04]  /*30e70*/  ST.E.64 desc[UR42][R6.64], R8 ;  /* 0x0000000806007985 */ /* 0x0083e8000c101b2a */
.L_x_12849:
[----:B------:R-:W-:Y:S05]  /*30e80*/  BSYNC B1 ;  /* 0x0000000000017941 */ /* 0x000fea0003800000 */
.L_x_12848:
[----:B------:R-:W-:Y:S05]  /*30e90*/  @P1 BRA `(.L_x_12843) ;  /* 0x0000000c00a01947 */ /* 0x000fea0003800000 */
[----:B------:R-:W2:Y:S04]  /*30ea0*/  LDL R0, [R1+0x494] ;  /* 0x0004940001007983 */ /* 0x000ea80000100800 */
[----:B01----:R-:W3:Y:S01]  /*30eb0*/  LDL.64 R6, [R1+0x458] ;  /* 0x0004580001067983 */ /* 0x003ee20000100a00 */
[----:B------:R-:W-:-:S04]  /*30ec0*/  LEA R14, P0, R3, R14, 0x2 ;  /* 0x0000000e030e7211 */ /* 0x000fc800078010ff */
[----:B--2---:R-:W-:-:S05]  /*30ed0*/  LEA.HI.X R15, R3, R5, R0, 0x2, P0 ;  /* 0x00000005030f7211 */ /* 0x004fca00000f1400 */
[----:B---3--:R3:W-:Y:S01]  /*30ee0*/  ST.E.64 desc[UR42][R14.64], R6 ;  /* 0x000000060e007985 */ /* 0x0087e2000c101b2a */
[----:B------:R-:W-:Y:S05]  /*30ef0*/  BRA `(.L_x_12843) ;  /* 0x0000000c00887947 */ /* 0x000fea0003800000 */
.L_x_12830:
[----:B------:R-:W-:Y:S01]  /*30f00*/  ULDC.64 UR4, c[0x0][0xd08] ;  /* 0x0003420000047ab9 */ /* 0x000fe20000000a00 */
[----:B------:R-:W2:Y:S01]  /*30f10*/  LDC.64 R4, c[0x0][0xd00] ;  /* 0x00034000ff047b82 */ /* 0x000ea20000000a00 */
[----:B------:R-:W-:Y:S01]  /*30f20*/  ISETP.NE.U32.AND P0, PT, RZ, UR4, PT ;  /* 0x00000004ff007c0c */ /* 0x000fe2000bf05070 */
[----:B------:R-:W3:Y:S01]  /*30f30*/  LDL R0, [R1+0x480] ;  /* 0x0004800001007983 */ /* 0x000ee20000100800 */
[----:B------:R-:W-:Y:S02]  /*30f40*/  IMAD.MOV.U32 R3, RZ, RZ, RZ ;  /* 0x000000ffff037224 */ /* 0x000fe400078e00ff */
[----:B------:R-:W-:Y:S01]  /*30f50*/  ISETP.NE.AND.EX P1, PT, RZ, UR5, PT, P0 ;  /* 0x00000005ff007c0c */ /* 0x000fe2000bf25300 */
[----:B------:R-:W-:Y:S02]  /*30f60*/  ULDC.64 UR4, c[0x0][0xd00] ;  /* 0x0003400000047ab9 */ /* 0x000fe40000000a00 */
[----:B------:R-:W-:-:S04]  /*30f70*/  ISETP.NE.U32.AND P0, PT, RZ, UR4, PT ;  /* 0x00000004ff007c0c */ /* 0x000fc8000bf05070 */
[----:B------:R-:W-:-:S06]  /*30f80*/  ISETP.NE.AND.EX P0, PT, RZ, UR5, PT, P0 ;  /* 0x00000005ff007c0c */ /* 0x000fcc000bf05300 */
[----:B------:R-:W4:Y:S01]  /*30f90*/  @P1 LDC.64 R6, c[0x0][0xd08] ;  /* 0x00034200ff061b82 */ /* 0x000f220000000a00 */
[----:B------:R-:W-:Y:S02]  /*30fa0*/  ULDC UR4, c[0x0][0xb88] ;  /* 0x0002e20000047ab9 */ /* 0x000fe40000000800 */
[----:B------:R-:W-:Y:S02]  /*30fb0*/  IMAD.U32 R18, RZ, RZ, UR4 ;  /* 0x00000004ff127e24 */ /* 0x000fe4000f8e00ff */
[----:B--2---:R-:W-:-:S05]  /*30fc0*/  IMAD.WIDE R4, R198, 0x4, R4 ;  /* 0x00000004c6047825 */ /* 0x004fca00078e0204 */
[----:B------:R2:W5:Y:S01]  /*30fd0*/  @P0 LDG.E R3, desc[UR42][R4.64] ;  /* 0x0000002a04030981 */ /* 0x000562000c1e1900 */
[----:B----4-:R-:W-:-:S05]  /*30fe0*/  @P1 IMAD.WIDE R6, R198, 0x4, R6 ;  /* 0x00000004c6061825 */ /* 0x010fca00078e0206 */
[----:B------:R2:W5:Y:S01]  /*30ff0*/  @P1 LDG.E R18, desc[UR42][R6.64] ;  /* 0x0000002a06121981 */ /* 0x000562000c1e1900 */
[----:B------:R-:W-:Y:S02]  /*31000*/  ISETP.NE.AND P2, PT, R195, RZ, PT ;  /* 0x000000ffc300720c */ /* 0x000fe40003f45270 */
[----:B------:R-:W-:-:S11]  /*31010*/  SHF.R.S32.HI R26, RZ, 0x1f, R198 ;  /* 0x0000001fff1a7819 */ /* 0x000fd600000114c6 */
[----:B------:R-:W4:Y:S02]  /*31020*/  @!P2 LDC R195, c[0x0][0xbd4] ;  /* 0x0002f500ffc3ab82 */ /* 0x000f240000000800 */
[----:B----4-:R-:W-:Y:S02]  /*31030*/  ISETP.GT.AND P2, PT, R195, 0x1, PT ;  /* 0x00000001c300780c */ /* 0x010fe40003f44270 */
[----:B---3--:R-:W-:Y:S01]  /*31040*/  ISETP.GT.AND P3, PT, R0, 0x7f, PT ;  /* 0x0000007f0000780c */ /* 0x008fe20003f64270 */
[----:B--2---:R-:W-:-:S12]  /*31050*/  @P1 BRA `(.L_x_12850) ;  /* 0x0000000000101947 */ /* 0x004fd80003800000 */
[----:B------:R-:W-:Y:S05]  /*31060*/  @!P0 BRA `(.L_x_12850) ;  /* 0x00000000000c8947 */ /* 0x000fea0003800000 */
[----:B------:R-:W2:Y:S04]  /*31070*/  LDG.E R7, desc[UR42][R4.64] ;  /* 0x0000002a04077981 */ /* 0x000ea8000c1e1900 */
[----:B-----5:R-:W2:Y:S02]  /*31080*/  LDG.E R18, desc[UR42][R4.64+0x4] ;  /* 0x0000042a04127981 */ /* 0x020ea4000c1e1900 */
[----:B--2---:R-:W-:-:S07]  /*31090*/  IMAD.IADD R18, R18, 0x1, -R7 ;  /* 0x0000000112127824 */ /* 0x004fce00078e0a07 */
.L_x_12850:
        /* <DEDUP_REMOVED lines=50> */
[----:B--2---:R-:W-:-:S03]  /*313c0*/  LEA R4, P0, R8, R4, 0x2 ;  /* 0x0000000408047211 */ /* 0x004fc600078010ff */
[----:B------:R-:W-:-:S05]  /*313d0*/  IMAD.IADD R0, R9, 0x1, R13 ;  /* 0x0000000109007824 */ /* 0x000fca00078e020d */
[----:B-1----:R-:W-:-:S05]  /*313e0*/  LEA.HI.X R5, R8, R5, R0, 0x2, P0 ;  /* 0x0000000508057211 */ /* 0x002fca00000f1400 */
[----:B------:R2:W-:Y:S02]  /*313f0*/  STG.E desc[UR42][R4.64], R7 ;  /* 0x0000000704007986 */ /* 0x0005e4000c10192a */
.L_x_12852:
[----:B------:R-:W-:Y:S05]  /*31400*/  BSYNC B1 ;  /* 0x0000000000017941 */ /* 0x000fea0003800000 */
.L_x_12851:
[----:B------:R-:W-:Y:S05]  /*31410*/  @P2 BRA `(.L_x_12843) ;  /* 0x0000000800402947 */ /* 0x000fea0003800000 */
[----:B------:R-:W3:Y:S01]  /*31420*/  LDL R6, [R1+0x490] ;  /* 0x0004900001067983 */ /* 0x000ee20000100800 */
[----:B------:R-:W4:Y:S01]  /*31430*/  LDC R19, c[0x0][0xce8] ;  /* 0x00033a00ff137b82 */ /* 0x000f220000000800 */
[----:B------:R-:W-:Y:S01]  /*31440*/  ULDC.64 UR4, c[0x0][0xba0] ;  /* 0x0002e80000047ab9 */ /* 0x000fe20000000a00 */
[----:B------:R-:W-:Y:S01]  /*31450*/  ULDC.64 UR6, c[0x0][0xbf0] ;  /* 0x0002fc0000067ab9 */ /* 0x000fe20000000a00 */
[----:B------:R-:W3:Y:S01]  /*31460*/  LDL R10, [R1+0x47c] ;  /* 0x00047c00010a7983 */ /* 0x000ee20000100800 */
[----:B------:R-:W-:Y:S02]  /*31470*/  IMAD R0, R24, UR4, RZ ;  /* 0x0000000418007c24 */ /* 0x000fe4000f8e02ff */
[----:B--2---:R-:W-:-:S04]  /*31480*/  IMAD.WIDE.U32 R4, R3, UR4, RZ ;  /* 0x0000000403047c25 */ /* 0x004fc8000f8e00ff */
[----:B------:R-:W-:Y:S01]  /*31490*/  IMAD R7, R3, UR5, R0 ;  /* 0x0000000503077c24 */ /* 0x000fe2000f8e0200 */
[----:B------:R-:W-:-:S03]  /*314a0*/  ULDC.64 UR4, c[0x0][0xbe8] ;  /* 0x0002fa0000047ab9 */ /* 0x000fc60000000a00 */
[----:B------:R-:W-:Y:S02]  /*314b0*/  IMAD.IADD R5, R5, 0x1, R7 ;  /* 0x0000000105057824 */ /* 0x000fe400078e0207 */
[----:B------:R-:W-:-:S04]  /*314c0*/  IMAD.WIDE.U32 R4, R193, UR4, R4 ;  /* 0x00000004c1047c25 */ /* 0x000fc8000f8e0004 */
[----:B------:R-:W-:Y:S01]  /*314d0*/  IMAD R5, R193, UR5, R5 ;  /* 0x00000005c1057c24 */ /* 0x000fe2000f8e0205 */
[----:B------:R-:W-:Y:S01]  /*314e0*/  ULDC.64 UR4, c[0x0][0xbe0] ;  /* 0x0002f80000047ab9 */ /* 0x000fe20000000a00 */
[----:B----4-:R-:W-:Y:S01]  /*314f0*/  ISETP.NE.AND P0, PT, R19, 0x1, PT ;  /* 0x000000011300780c */ /* 0x010fe20003f05270 */
[----:B------:R-:W-:-:S12]  /*31500*/  IMAD.WIDE.U32 R4, R25, UR6, R4 ;  /* 0x0000000619047c25 */ /* 0x000fd8000f8e0004 */
[----:B------:R-:W2:Y:S08]  /*31510*/  @P0 LDC R9, c[0x0][0xcec] ;  /* 0x00033b00ff090b82 */ /* 0x000eb00000000800 */
[----:B------:R-:W4:Y:S01]  /*31520*/  @P0 LDC R11, c[0x0][0xcf0] ;  /* 0x00033c00ff0b0b82 */ /* 0x000f220000000800 */
[----:B---3--:R-:W-:Y:S02]  /*31530*/  IMAD R3, R6, 0x20, R10 ;  /* 0x0000002006037824 */ /* 0x008fe400078e020a */
[----:B------:R-:W-:-:S02]  /*31540*/  IMAD R6, R26, UR6, RZ ;  /* 0x000000061a067c24 */ /* 0x000fc4000f8e02ff */
[----:B------:R-:W-:-:S04]  /*31550*/  IMAD.IADD R8, R194, 0x1, R3 ;  /* 0x00000001c2087824 */ /* 0x000fc800078e0203 */
[----:B--2---:R-:W-:-:S04]  /*31560*/  @P0 IMAD.HI.U32 R0, R8, R9, RZ ;  /* 0x0000000908000227 */ /* 0x004fc800078e00ff */
[----:B------:R-:W-:Y:S01]  /*31570*/  IMAD.MOV.U32 R3, RZ, RZ, R8 ;  /* 0x000000ffff037224 */ /* 0x000fe200078e0008 */
[----:B----4-:R-:W-:Y:S01]  /*31580*/  @P0 SHF.R.U32.HI R3, RZ, R11, R0 ;  /* 0x0000000bff030219 */ /* 0x010fe20000011600 */
[----:B------:R-:W-:-:S03]  /*31590*/  IMAD R9, R25, UR7, R6 ;  /* 0x0000000719097c24 */ /* 0x000fc6000f8e0206 */
        /* <DEDUP_REMOVED lines=21> */
.L_x_13105:
[----:B------:R-:W-:Y:S01]  /*316f0*/  IMAD R18, R18, R19, RZ ;  /* 0x0000001312127224 */ /* 0x000fe200078e02ff */
[----:B------:R-:W-:Y:S01]  /*31700*/  BSSY B1, `(.L_x_12854) ;  /* 0x0000015000017945 */ /* 0x000fe20003800000 */
[----:B------:R-:W-:-:S05]  /*31710*/  IMAD.IADD R7, R10, 0x1, R194 ;  /* 0x000000010a077824 */ /* 0x000fca00078e02c2 */
[----:B------:R-:W-:-:S13]  /*31720*/  ISETP.GE.AND P0, PT, R7, R18, PT ;  /* 0x000000120700720c */ /* 0x000fda0003f06270 */
[----:B------:R-:W-:Y:S05]  /*31730*/  @P0 BRA `(.L_x_12855) ;  /* 0x0000000000440947 */ /* 0x000fea0003800000 */
[----:B------:R-:W-:Y:S02]  /*31740*/  ULDC UR4, c[0x0][0xbc8] ;  /* 0x0002f20000047ab9 */ /* 0x000fe40000000800 */
[----:B------:R-:W-:Y:S02]  /*31750*/  ISETP.GE.AND P3, PT, R181, UR4, PT ;  /* 0x00000004b5007c0c */ /* 0x000fe4000bf66270 */
[----:B------:R-:W-:Y:S02]  /*31760*/  ISETP.GE.AND P2, PT, R183, UR4, PT ;  /* 0x00000004b7007c0c */ /* 0x000fe4000bf46270 */
[----:B------:R-:W-:Y:S02]  /*31770*/  ISETP.GE.AND P1, PT, R182, UR4, PT ;  /* 0x00000004b6007c0c */ /* 0x000fe4000bf26270 */
[----:B------:R-:W-:-:S07]  /*31780*/  ISETP.GE.AND P0, PT, R188, UR4, PT ;  /* 0x00000004bc007c0c */ /* 0x000fce000bf06270 */
[-C--:B----4-:R-:W-:Y:S02]  /*31790*/  @!P3 LEA R8, P5, R181, R14.reuse, 0x1 ;  /* 0x0000000eb508b211 */ /* 0x090fe400078a08ff */
[----:B------:R-:W-:Y:S02]  /*317a0*/  @!P2 LEA R10, P4, R183, R14, 0x1 ;  /* 0x0000000eb70aa211 */ /* 0x000fe400078808ff */
[----:B---3--:R-:W-:Y:S02]  /*317b0*/  @!P3 LEA.HI.X R9, R181, R0, R202, 0x1, P5 ;  /* 0x00000000b509b211 */ /* 0x008fe400028f0cca */
        /* <DEDUP_REMOVED lines=9> */
.L_x_12855:
[----:B------:R-:W-:Y:S05]  /*31850*/  BSYNC B1 ;  /* 0x0000000000017941 */ /* 0x000fea0003800000 */
.L_x_12854:
[----:B------:R-:W-:-:S03]  /*31860*/  UMOV UR4, 0xffffffff ;  /* 0xffffffff00047882 */ /* 0x000fc60000000000 */
[----:B------:R-:W-:Y:S05]  /*31870*/  BRA.DIV UR4, `(.L_x_12856) ;  /* 0x000000b604287947 */ /* 0x000fea000b800000 */
[----:B---3--:R3:W0:Y:S04]  /*31880*/  SHFL.IDX PT, R0, R4, 0x1, 0x181f ;  /* 0x00381f0004007f89 */ /* 0x00862800000e0000 */
[----:B----4-:R3:W4:Y:S02]  /*31890*/  SHFL.IDX PT, R14, R3, 0x1, 0x181f ;  /* 0x00381f00030e7f89 */ /* 0x01072400000e0000 */
.L_x_13109:
[----:B------:R-:W-:Y:S01]  /*318a0*/  VIADD R5, R7, 0x20 ;  /* 0x0000002007057836 */ /* 0x000fe20000000000 */
        /* <DEDUP_REMOVED lines=20> */
.L_x_12858:
[----:B------:R-:W-:Y:S05]  /*319f0*/  BSYNC B1 ;  /* 0x0000000000017941 */ /* 0x000fea0003800000 */
.L_x_12857:
[----:B------:R-:W-:-:S03]  /*31a00*/  UMOV UR4, 0xffffffff ;  /* 0xffffffff00047882 */ /* 0x000fc60000000000 */
[----:B------:R-:W-:Y:S05]  /*31a10*/  BRA.DIV UR4, `(.L_x_12859) ;  /* 0x000000b604087947 */ /* 0x000fea000b800000 */
[----:B0-----:R0:W0:Y:S04]  /*31a20*/  SHFL.IDX PT, R0, R4, 0x2, 0x181f ;  /* 0x00581f0004007f89 */ /* 0x00102800000e0000 */
[----:B----4-:R4:W0:Y:S02]  /*31a30*/  SHFL.IDX PT, R14, R3, 0x2, 0x181f ;  /* 0x00581f00030e7f89 */ /* 0x01082400000e0000 */
.L_x_13113:
        /* <DEDUP_REMOVED lines=21> */
.L_x_12861:
[----:B------:R-:W-:Y:S05]  /*31b90*/  BSYNC B1 ;  /* 0x0000000000017941 */ /* 0x000fea0003800000 */
.L_x_12860:
[----:B------:R-:W-:-:S03]  /*31ba0*/  UMOV UR4, 0xffffffff ;  /* 0xffffffff00047882 */ /* 0x000fc60000000000 */
[----:B------:R-:W-:Y:S05]  /*31bb0*/  BRA.DIV UR4, `(.L_x_12862) ;  /* 0x000000b204e87947 */ /* 0x000fea000b800000 */
[----:B0-----:R0:W0:Y:S04]  /*31bc0*/  SHFL.IDX PT, R0, R4, 0x3, 0x181f ;  /* 0x00781f0004007f89 */ /* 0x00102800000e0000 */
[----:B------:R0:W0:Y:S02]  /*31bd0*/  SHFL.IDX PT, R14, R3, 0x3, 0x181f ;  /* 0x00781f00030e7f89 */ /* 0x00002400000e0000 */
.L_x_13117:
[----:B0-234-:R-:W-:-:S05]  /*31be0*/  VIADD R3, R7, 0x60 ;  /* 0x0000006007037836 */ /* 0x01dfca0000000000 */
[----:B------:R-:W-:-:S13]  /*31bf0*/  ISETP.GE.AND P0, PT, R3, R18, PT ;  /* 0x000000120300720c */ /* 0x000fda0003f06270 */
[----:B------:R-:W-:Y:S05]  /*31c00*/  @P0 BRA `(.L_x_12843) ;  /* 0x0000000000440947 */ /* 0x000fea0003800000 */
[----:B------:R-:W-:Y:S02]  /*31c10*/  ULDC UR4, c[0x0][0xbc8] ;  /* 0x0002f20000047ab9 */ /* 0x000fe40000000800 */
[----:B------:R-:W-:Y:S02]  /*31c20*/  ISETP.GE.AND P3, PT, R181, UR4, PT ;  /* 0x00000004b5007c0c */ /* 0x000fe4000bf66270 */
[----:B------:R-:W-:Y:S02]  /*31c30*/  ISETP.GE.AND P2, PT, R183, UR4, PT ;  /* 0x00000004b7007c0c */ /* 0x000fe4000bf46270 */
[----:B------:R-:W-:Y:S02]  /*31c40*/  ISETP.GE.AND P1, PT, R182, UR4, PT ;  /* 0x00000004b6007c0c */ /* 0x000fe4000bf26270 */
[----:B------:R-:W-:-:S07]  /*31c50*/  ISETP.GE.AND P0, PT, R188, UR4, PT ;  /* 0x00000004bc007c0c */ /* 0x000fce000bf06270 */
        /* <DEDUP_REMOVED lines=12> */
.L_x_12843:
[----:B------:R-:W-:Y:S05]  /*31d20*/  BSYNC B0 ;  /* 0x0000000000007941 */ /* 0x000fea0003800000 */
.L_x_12829:
[----:B------:R-:W-:Y:S02]  /*31d30*/  ULDC UR4, c[0x0][0xd3c] ;  /* 0x00034f0000047ab9 */ /* 0x000fe40000000800 */
[----:B-1----:R-:W-:-:S13]  /*31d40*/  ISETP.GE.AND P0, PT, R91, UR4, PT ;  /* 0x000000045b007c0c */ /* 0x002fda000bf06270 */
[----:B------:R-:W-:Y:S05]  /*31d50*/  @!P0 BRA `(.L_x_12863) ;  /* 0xfffffcf800ac8947 */ /* 0x000fea000383ffff */
[----:B------:R-:W-:Y:S05]  /*31d60*/  BRA `(.L_x_12629) ;  /* 0x0000009800c47947 */ /* 0x000fea0003800000 */
.L_x_12627:
        /* <DEDUP_REMOVED lines=19> */
.L_x_12864:
        /* <DEDUP_REMOVED lines=44> */
.L_x_12868:
        /* <DEDUP_REMOVED lines=39> */
.L_x_12866:
        /* <DEDUP_REMOVED lines=12> */
.L_x_12869:
        /* <DEDUP_REMOVED lines=63> */
.L_x_12870:
        /* <DEDUP_REMOVED lines=61> */
.L_x_12871:
[----:B01----:R-:W-:-:S05]  /*32c50*/  LOP3.LUT R3, RZ, R2, RZ, 0x33, !PT ;  /* 0x00000002ff037212 */ /* 0x003fca00078e33ff */
[----:B------:R-:W-:-:S05]  /*32c60*/  IMAD.IADD R2, R4, 0x1, R3 ;  /* 0x0000000104027824 */ /* 0x000fca00078e0203 */
[----:B------:R1:W-:Y:S01]  /*32c70*/  STL [R1+0x464], R2 ;  /* 0x0004640201007387 */ /* 0x0003e20000100800 */
[----:B------:R-:W-:Y:S05]  /*32c80*/  BRA `(.L_x_12872) ;  /* 0x0000000000107947 */ /* 0x000fea0003800000 */
.L_x_12867:
[----:B------:R-:W-:Y:S01]  /*32c90*/  IMAD.U32 R2, RZ, RZ, UR6 ;  /* 0x00000006ff027e24 */ /* 0x000fe2000f8e00ff */
[----:B------:R0:W-:Y:S04]  /*32ca0*/  STL [R1+0x464], RZ ;  /* 0x000464ff01007387 */ /* 0x0001e80000100800 */
[----:B------:R0:W-:Y:S04]  /*32cb0*/  STL [R1+0x468], RZ ;  /* 0x000468ff01007387 */ /* 0x0001e80000100800 */
[----:B------:R0:W-:Y:S02]  /*32cc0*/  STL [R1+0x460], R2 ;  /* 0x0004600201007387 */ /* 0x0001e40000100800 */
.L_x_12872:
        /* <DEDUP_REMOVED lines=10> */
.L_x_12865:
        /* <DEDUP_REMOVED lines=8> */
[----:B-1----:R-:W1:Y:S01]  /*32df0*/  S2R R5, SR_TID.X ;  /* 0x0000000000057919 */ /* 0x002e620000002100 */
[----:B------:R-:W2:Y:S01]  /*32e00*/  S2UR UR5, SR_CgaCtaId ;  /* 0x00000000000579c3 */ /* 0x000ea20000008800 */
[----:B------:R-:W-:Y:S01]  /*32e10*/  UMOV UR4, 0x400 ;  /* 0x0000040000047882 */ /* 0x000fe20000000000 */
[----:B------:R-:W-:Y:S01]  /*32e20*/  BSSY B8, `(.L_x_12873) ;  /* 0x000086d000087945 */ /* 0x000fe20003800000 */
[----:B------:R-:W-:Y:S01]  /*32e30*/  STL [R1+0x4e0], RZ ;  /* 0x0004e0ff01007387 */ /* 0x000fe20000100800 */
[----:B------:R-:W-:Y:S01]  /*32e40*/  IMAD.MOV.U32 R19, RZ, RZ, RZ ;  /* 0x000000ffff137224 */ /* 0x000fe200078e00ff */
[----:B------:R-:W-:Y:S01]  /*32e50*/  ULDC.64 UR40, c[0x0][0x198] ;  /* 0x0000660000287ab9 */ /* 0x000fe20000000a00 */
[----:B------:R-:W-:Y:S01]  /*32e60*/  ULDC UR39, c[0x0][0xc] ;  /* 0x0000030000277ab9 */ /* 0x000fe20000000800 */
[----:B------:R-:W-:Y:S01]  /*32e70*/  STL [R1+0x470], RZ ;  /* 0x000470ff01007387 */ /* 0x000fe20000100800 */
[----:B--2---:R-:W-:-:S06]  /*32e80*/  ULEA UR4, UR5, UR4, 0x18 ;  /* 0x0000000405047291 */ /* 0x004fcc000f8ec03f */
[----:B------:R-:W-:Y:S01]  /*32e90*/  IMAD.U32 R18, RZ, RZ, UR4 ;  /* 0x00000004ff127e24 */ /* 0x000fe2000f8e00ff */
[C---:B-1----:R-:W-:Y:S01]  /*32ea0*/  LOP3.LUT R4, R5.reuse, 0x7f, RZ, 0xc0, !PT ;  /* 0x0000007f05047812 */ /* 0x042fe200078ec0ff */
[----:B---3--:R-:W-:-:S05]  /*32eb0*/  IMAD.SHL.U32 R0, R5, 0x8, RZ ;  /* 0x0000000805007824 */ /* 0x008fca00078e00ff */
        /* <DEDUP_REMOVED lines=9> */
[----:B------:R-:W-:Y:S02]  /*32f50*/  IMAD.MOV.U32 R4, RZ, RZ, 0x1 ;  /* 0x00000001ff047424 */ /* 0x000fe400078e00ff */
[----:B------:R-:W-:Y:S01]  /*32f60*/  IMAD.MOV.U32 R2, RZ, RZ, 0x1 ;  /* 0x00000001ff027424 */ /* 0x000fe200078e00ff */
[----:B------:R0:W-:Y:S04]  /*32f70*/  STL [R1+0x474], R3 ;  /* 0x0004740301007387 */ /* 0x0001e80000100800 */
[----:B------:R-:W-:Y:S04]  /*32f80*/  STL [R1+0x478], R4 ;  /* 0x0004780401007387 */ /* 0x000fe80000100800 */
[----:B------:R1:W-:Y:S01]  /*32f90*/  STL [R1+0x47c], R2 ;  /* 0x00047c0201007387 */ /* 0x0003e20000100800 */
[----:B0-----:R-:W-:-:S02]  /*32fa0*/  LOP3.LUT R3, R0, 0x40, RZ, 0xfc, !PT ;  /* 0x0000004000037812 */ /* 0x001fc400078efcff */
[C---:B-1----:R-:W-:Y:S02]  /*32fb0*/  LOP3.LUT R2, R0.reuse, 0x80, RZ, 0xfc, !PT ;  /* 0x0000008000027812 */ /* 0x042fe400078efcff */
[----:B------:R-:W-:-:S07]  /*32fc0*/  LOP3.LUT R0, R0, 0xc0, RZ, 0xfc, !PT ;  /* 0x000000c000007812 */ /* 0x000fce00078efcff */
.L_x_13039:
[----:B------:R-:W2:Y:S01]  /*32fd0*/  LDL R14, [R1+0x46c] ;  /* 0x00046c00010e7983 */ /* 0x000ea20000100800 */
[----:B------:R-:W-:Y:S05]  /*32fe0*/  YIELD ;  /* 0x0000000000007946 */ /* 0x000fea0003800000 */
[----:B------:R-:W-:Y:S01]  /*32ff0*/  ULDC.64 UR4, c[0x0][0xb20] ;  /* 0x0002c80000047ab9 */ /* 0x000fe20000000a00 */
[----:B01----:R-:W-:Y:S02]  /*33000*/  CS2R R6, SRZ ;  /* 0x0000000000067805 */ /* 0x003fe4000001ff00 */
[----:B------:R-:W-:Y:S01]  /*33010*/  ISETP.NE.U32.AND P0, PT, RZ, UR4, PT ;  /* 0x00000004ff007c0c */ /* 0x000fe2000bf05070 */
[----:B------:R-:W0:Y:S01]  /*33020*/  LDC.64 R12, c[0x0][0xaf8] ;  /* 0x0002be00ff0c7b82 */ /* 0x000e220000000a00 */
[----:B------:R-:W-:Y:S01]  /*33030*/  ULDC.64 UR6, c[0x0][0xb00] ;  /* 0x0002c00000067ab9 */ /* 0x000fe20000000a00 */
[----:B------:R-:W-:Y:S01]  /*33040*/  ULDC.64 UR8, c[0x0][0xb08] ;  /* 0x0002c20000087ab9 */ /* 0x000fe20000000a00 */
[----:B------:R-:W-:Y:S01]  /*33050*/  ISETP.NE.AND.EX P0, PT, RZ, UR5, PT, P0 ;  /* 0x00000005ff007c0c */ /* 0x000fe2000bf05300 */
[----:B------:R-:W-:-:S04]  /*33060*/  ULDC.64 UR4, c[0x0][0xb10] ;  /* 0x0002c40000047ab9 */ /* 0x000fc80000000a00 */
[----:B------:R-:W1:Y:S08]  /*33070*/  LDC.64 R4, c[0x0][0xb00] ;  /* 0x0002c000ff047b82 */ /* 0x000e700000000a00 */
        /* <DEDUP_REMOVED lines=45> */
.L_x_12874:
        /* <DEDUP_REMOVED lines=16> */
.L_x_12875:
[----:B------:R-:W-:Y:S05]  /*33450*/  @!P1 BRA `(.L_x_12876) ;  /* 0x00000000000c9947 */ /* 0x000fea0003800000 */
[----:B------:R-:W2:Y:S04]  /*33460*/  LDG.E R7, desc[UR42][R4.64] ;  /* 0x0000002a04077981 */ /* 0x000ea8000c1e1900 */
[----:B------:R-:W2:Y:S02]  /*33470*/  LDG.E R4, desc[UR42][R4.64+0x4] ;  /* 0x0000042a04047981 */ /* 0x000ea4000c1e1900 */
[----:B--2---:R-:W-:-:S07]  /*33480*/  IMAD.IADD R7, R4, 0x1, -R7 ;  /* 0x0000000104077824 */ /* 0x004fce00078e0a07 */
.L_x_12876:
        /* <DEDUP_REMOVED lines=37> */
.L_x_12879:
[----:B------:R-:W-:-:S13]  /*336e0*/  ISETP.NE.AND P0, PT, R3, 0x1, PT ;  /* 0x000000010300780c */ /* 0x000fda0003f05270 */
[----:B------:R-:W1:Y:S02]  /*336f0*/  @P0 LDC.64 R4, c[0x0][0xae0] ;  /* 0x0002b800ff040b82 */ /* 0x000e640000000a00 */
[----:B-1----:R-:W-:-:S05]  /*33700*/  @P0 IMAD.HI.U32 R4, R2, R4, RZ ;  /* 0x0000000402040227 */ /* 0x002fca00078e00ff */
[----:B------:R-:W-:-:S07]  /*33710*/  @P0 SHF.R.U32.HI R2, RZ, R5, R4 ;  /* 0x00000005ff020219 */ /* 0x000fce0000011604 */
.L_x_12880:
[----:B------:R-:W-:Y:S05]  /*33720*/  BSYNC B0 ;  /* 0x0000000000007941 */ /* 0x000fea0003800000 */
.L_x_12878:
[----:B------:R-:W-:-:S05]  /*33730*/  IMAD R2, R2, R3, R3 ;  /* 0x0000000302027224 */ /* 0x000fca00078e0203 */
[----:B------:R-:W-:-:S07]  /*33740*/  VIMNMX R8, R8, R2, PT ;  /* 0x0000000208087248 */ /* 0x000fce0003fe0100 */
.L_x_12877:
        /* <DEDUP_REMOVED lines=25> */
.L_x_12883:
[----:B------:R-:W-:-:S13]  /*338e0*/  ISETP.NE.AND P0, PT, R3, 0x1, PT ;  /* 0x000000010300780c */ /* 0x000fda0003f05270 */
[----:B------:R-:W1:Y:S02]  /*338f0*/  @P0 LDC.64 R4, c[0x0][0xae0] ;  /* 0x0002b800ff040b82 */ /* 0x000e640000000a00 */
[----:B-1----:R-:W-:-:S05]  /*33900*/  @P0 IMAD.HI.U32 R4, R2, R4, RZ ;  /* 0x0000000402040227 */ /* 0x002fca00078e00ff */
[----:B------:R-:W-:-:S07]  /*33910*/  @P0 SHF.R.U32.HI R2, RZ, R5, R4 ;  /* 0x00000005ff020219 */ /* 0x000fce0000011604 */
.L_x_12884:
[----:B------:R-:W-:Y:S05]  /*33920*/  BSYNC B0 ;  /* 0x0000000000007941 */ /* 0x000fea0003800000 */
.L_x_12882:
[----:B------:R-:W-:-:S05]  /*33930*/  IMAD R2, R2, R3, RZ ;  /* 0x0000000302027224 */ /* 0x000fca00078e02ff */
[----:B------:R-:W-:-:S07]  /*33940*/  VIMNMX R6, R6, R2, !PT ;  /* 0x0000000206067248 */ /* 0x000fce0007fe0100 */
.L_x_12881:
        /* <DEDUP_REMOVED lines=41> */
.L_x_12886:
[----:B------:R-:W-:Y:S05]  /*33be0*/  BSYNC B0 ;  /* 0x0000000000007941 */ /* 0x000fea0003800000 */
.L_x_12885:
        /* <DEDUP_REMOVED lines=25> */
.L_x_13120:
[----:B--2---:R-:W-:Y:S02]  /*33d80*/  ISETP.NE.AND P0, PT, R14, RZ, PT ;  /* 0x000000ff0e00720c */ /* 0x004fe40003f05270 */
[----:B------:R-:W-:-:S11]  /*33d90*/  PLOP3.LUT P6, PT, PT, PT, PT, 0x8, 0x0 ;  /* 0x000000000000781c */ /* 0x000fd60003fce170 */
[----:B------:R-:W-:Y:S05]  /*33da0*/  @P0 BRA `(.L_x_12890) ;  /* 0x00000000000c0947 */ /* 0x000fea0003800000 */
[----:B------:R-:W-:-:S03]  /*33db0*/  UMOV UR4, 0xffffffff ;  /* 0xffffffff00047882 */ /* 0x000fc60000000000 */
[----:B------:R-:W-:Y:S05]  /*33dc0*/  BRA.DIV UR4, `(.L_x_12891) ;  /* 0x0000009204e07947 */ /* 0x000fea000b800000 */
[----:B------:R-:W-:-:S13]  /*33dd0*/  ELECT P6, URZ, PT ;  /* 0x00000000003f782f */ /* 0x000fda00038c0000 */
.L_x_12890:
        /* <DEDUP_REMOVED lines=9> */
.L_x_13123:
[----:B------:R-:W-:Y:S05]  /*33e70*/  BSYNC B1 ;  /* 0x0000000000017941 */ /* 0x000fea0003800000 */
.L_x_12892:
[----:B------:R-:W-:Y:S04]  /*33e80*/  BSSY B1, `(.L_x_12894) ;  /* 0x000007f000017945 */ /* 0x000fe80003800000 */
[----:B------:R-:W-:Y:S05]  /*33e90*/  @!P6 BRA `(.L_x_12895) ;  /* 0x0000000400f4e947 */ /* 0x000fea0003800000 */
[----:B------:R-:W1:Y:S04]  /*33ea0*/  LDL R8, [R1+0x470] ;  /* 0x0004700001087983 */ /* 0x000e680000100800 */
[----:B------:R-:W2:Y:S01]  /*33eb0*/  LDL R7, [R1+0x47c] ;  /* 0x00047c0001077983 */ /* 0x000ea20000100800 */
[----:B------:R-:W3:Y:S01]  /*33ec0*/  S2R R6, SR_TID.X ;  /* 0x0000000000067919 */ /* 0x000ee20000002100 */
[----:B------:R-:W-:Y:S01]  /*33ed0*/  BSSY B2, `(.L_x_12896) ;  /* 0x0000007000027945 */ /* 0x000fe20003800000 */
[----:B---3--:R-:W-:-:S04]  /*33ee0*/  LOP3.LUT R6, R6, 0x7f, RZ, 0xc0, !PT ;  /* 0x0000007f06067812 */ /* 0x008fc800078ec0ff */
[----:B------:R-:W-:Y:S01]  /*33ef0*/  ISETP.NE.AND P1, PT, R6, RZ, PT ;  /* 0x000000ff0600720c */ /* 0x000fe20003f25270 */
[----:B-1----:R-:W-:Y:S01]  /*33f00*/  IMAD R5, R8, 0x8, R18 ;  /* 0x0000000808057824 */ /* 0x002fe200078e0212 */
[----:B--2---:R-:W-:-:S04]  /*33f10*/  SHF.L.U32 R10, R7, 0x1f, RZ ;  /* 0x0000001f070a7819 */ /* 0x004fc800000006ff */
[----:B------:R-:W1:Y:S02]  /*33f20*/  SYNCS.PHASECHK.TRANS64.TRYWAIT P0, [R5+URZ+0x324a0], R10 ;  /* 0x0324a00a050075a7 */ /* 0x000e64000800017f */
[----:B-1----:R-:W-:Y:S05]  /*33f30*/  @!P0 BRA `(.L_x_12897) ;  /* 0x0000009000b88947 */ /* 0x002fea0003800000 */
.L_x_13124:
[----:B------:R-:W-:Y:S05]  /*33f40*/  BSYNC B2 ;  /* 0x0000000000027941 */ /* 0x000fea0003800000 */
.L_x_12896:
        /* <DEDUP_REMOVED lines=9> */
.L_x_12899:
[----:B------:R-:W-:Y:S05]  /*33fe0*/  BSYNC B2 ;  /* 0x0000000000027941 */ /* 0x000fea0003800000 */
.L_x_12898:
        /* <DEDUP_REMOVED lines=13> */
.L_x_12900:
        /* <DEDUP_REMOVED lines=13> */
.L_x_13125:
[----:B------:R-:W-:Y:S05]  /*34190*/  BSYNC B2 ;  /* 0x0000000000027941 */ /* 0x000fea0003800000 */
.L_x_12901:
        /* <DEDUP_REMOVED lines=11> */
.L_x_12904:
[----:B------:R-:W-:Y:S05]  /*34250*/  BSYNC B2 ;  /* 0x0000000000027941 */ /* 0x000fea0003800000 */
.L_x_12903:
        /* <DEDUP_REMOVED lines=10> */
.L_x_12905:
        /* <DEDUP_REMOVED lines=15> */
.L_x_12906:
        /* <DEDUP_REMOVED lines=15> */
.L_x_12907:
        /* <DEDUP_REMOVED lines=15> */
.L_x_12908:
        /* <DEDUP_REMOVED lines=10> */
.L_x_12895:
[----:B------:R-:W-:Y:S05]  /*34670*/  BSYNC B1 ;  /* 0x0000000000017941 */ /* 0x000fea0003800000 */
.L_x_12894:
        /* <DEDUP_REMOVED lines=13> */
.L_x_12924:
        /* <DEDUP_REMOVED lines=13> */
.L_x_13126:
[----:B------:R-:W-:Y:S05]  /*34820*/  BSYNC B2 ;  /* 0x0000000000027941 */ /* 0x000fea0003800000 */
.L_x_12911:
        /* <DEDUP_REMOVED lines=9> */
.L_x_12914:
[----:B------:R-:W-:Y:S05]  /*348c0*/  BSYNC B2 ;  /* 0x0000000000027941 */ /* 0x000fea0003800000 */
.L_x_12913:
        /* <DEDUP_REMOVED lines=12> */
.L_x_12915:
        /* <DEDUP_REMOVED lines=13> */
.L_x_13127:
[----:B------:R-:W-:Y:S05]  /*34a60*/  BSYNC B2 ;  /* 0x0000000000027941 */ /* 0x000fea0003800000 */
.L_x_12916:
        /* <DEDUP_REMOVED lines=11> */
.L_x_12919:
[----:B------:R-:W-:Y:S05]  /*34b20*/  BSYNC B2 ;  /* 0x0000000000027941 */ /* 0x000fea0003800000 */
.L_x_12918:
        /* <DEDUP_REMOVED lines=10> */
.L_x_12920:
        /* <DEDUP_REMOVED lines=15> */
.L_x_12921:
        /* <DEDUP_REMOVED lines=15> */
.L_x_12922:
        /* <DEDUP_REMOVED lines=15> */
.L_x_12923:
        /* <DEDUP_REMOVED lines=10> */
.L_x_12910:
[----:B------:R-:W-:Y:S05]  /*34f40*/  BSYNC B1 ;  /* 0x0000000000017941 */ /* 0x000fea0003800000 */
.L_x_12909:
        /* <DEDUP_REMOVED lines=12> */
.L_x_12888:
[----:B------:R-:W-:Y:S05]  /*35010*/  BSYNC B0 ;  /* 0x0000000000007941 */ /* 0x000fea0003800000 */
.L_x_12887:
        /* <DEDUP_REMOVED lines=26> */
.L_x_12927:
[----:B------:R-:W-:-:S13]  /*351c0*/  ISETP.NE.AND P0, PT, R3, 0x1, PT ;  /* 0x000000010300780c */ /* 0x000fda0003f05270 */
[----:B------:R-:W1:Y:S02]  /*351d0*/  @P0 LDC.64 R6, c[0x0][0xae0] ;  /* 0x0002b800ff060b82 */ /* 0x000e640000000a00 */
[----:B-1----:R-:W-:-:S05]  /*351e0*/  @P0 IMAD.HI.U32 R6, R2, R6, RZ ;  /* 0x0000000602060227 */ /* 0x002fca00078e00ff */
[----:B------:R-:W-:-:S07]  /*351f0*/  @P0 SHF.R.U32.HI R2, RZ, R7, R6 ;  /* 0x00000007ff020219 */ /* 0x000fce0000011606 */
.L_x_12928:
[----:B------:R-:W-:Y:S05]  /*35200*/  BSYNC B0 ;  /* 0x0000000000007941 */ /* 0x000fea0003800000 */
.L_x_12926:
[----:B------:R-:W-:-:S05]  /*35210*/  IMAD R2, R2, R3, R3 ;  /* 0x0000000302027224 */ /* 0x000fca00078e0203 */
[----:B------:R-:W-:-:S07]  /*35220*/  VIMNMX R5, R5, R2, PT ;  /* 0x0000000205057248 */ /* 0x000fce0003fe0100 */
.L_x_12925:
[----:B------:R-:W2:Y:S01]  /*35230*/  LDL R7, [R1+0x4e8] ;  /* 0x0004e80001077983 */ /* 0x000ea20000100800 */
[----:B------:R-:W1:Y:S01]  /*35240*/  @P1 LDC R2, c[0x0][0x44c] ;  /* 0x00011300ff021b82 */ /* 0x000e620000000800 */
[----:B------:R-:W-:Y:S01]  /*35250*/  VIADD R5, R5, 0x5f ;  /* 0x0000005f05057836 */ /* 0x000fe20000000000 */
[----:B------:R-:W-:Y:S01]  /*35260*/  ULDC UR4, c[0x0][0xad4] ;  /* 0x0002b50000047ab9 */ /* 0x000fe20000000800 */
[----:B------:R-:W-:Y:S02]  /*35270*/  IMAD.MOV.U32 R0, RZ, RZ, R8 ;  /* 0x000000ffff007224 */ /* 0x000fe400078e0008 */
[----:B------:R-:W-:-:S03]  /*35280*/  IMAD.HI R5, R5, 0x2aaaaaab, RZ ;  /* 0x2aaaaaab05057827 */ /* 0x000fc600078e02ff */
[----:B------:R-:W3:Y:S01]  /*35290*/  @P1 LDC R6, c[0x0][0x450] ;  /* 0x00011400ff061b82 */ /* 0x000ee20000000800 */
[----:B-1----:R-:W-:-:S05]  /*352a0*/  @P1 IMAD.HI.U32 R2, R8, R2, RZ ;  /* 0x0000000208021227 */ /* 0x002fca00078e00ff */
[----:B---3--:R-:W-:Y:S02]  /*352b0*/  @P1 SHF.R.U32.HI R0, RZ, R6, R2 ;  /* 0x00000006ff001219 */ /* 0x008fe40000011602 */
[----:B------:R-:W-:-:S03]  /*352c0*/  SHF.R.U32.HI R2, RZ, 0x1f, R5 ;  /* 0x0000001fff027819 */ /* 0x000fc60000011605 */
[----:B------:R-:W-:Y:S01]  /*352d0*/  IMAD.IADD R0, R17, 0x1, R0 ;  /* 0x0000000111007824 */ /* 0x000fe200078e0200 */
[----:B------:R-:W-:-:S03]  /*352e0*/  LEA.HI.SX32 R8, R5, R2, 0x1c ;  /* 0x0000000205087211 */ /* 0x000fc600078fe2ff */
[----:B------:R-:W-:Y:S02]  /*352f0*/  VIADD R2, R0, -UR4 ;  /* 0x8000000400027c36 */ /* 0x000fe40008000000 */
        /* <DEDUP_REMOVED lines=13> */
.L_x_12931:
[----:B------:R-:W-:-:S13]  /*353d0*/  ISETP.NE.AND P0, PT, R3, 0x1, PT ;  /* 0x000000010300780c */ /* 0x000fda0003f05270 */
[----:B------:R-:W1:Y:S02]  /*353e0*/  @P0 LDC.64 R6, c[0x0][0xae0] ;  /* 0x0002b800ff060b82 */ /* 0x000e640000000a00 */
[----:B-1----:R-:W-:-:S05]  /*353f0*/  @P0 IMAD.HI.U32 R6, R0, R6, RZ ;  /* 0x0000000600060227 */ /* 0x002fca00078e00ff */
[----:B------:R-:W-:-:S07]  /*35400*/  @P0 SHF.R.U32.HI R0, RZ, R7, R6 ;  /* 0x00000007ff000219 */ /* 0x000fce0000011606 */
.L_x_12932:
[----:B------:R-:W-:Y:S05]  /*35410*/  BSYNC B0 ;  /* 0x0000000000007941 */ /* 0x000fea0003800000 */
.L_x_12930:
[----:B------:R-:W-:-:S05]  /*35420*/  IMAD R0, R0, R3, RZ ;  /* 0x0000000300007224 */ /* 0x000fca00078e02ff */
[----:B------:R-:W-:-:S07]  /*35430*/  VIMNMX R2, R2, R0, !PT ;  /* 0x0000000002027248 */ /* 0x000fce0007fe0100 */
.L_x_12929:
[----:B------:R-:W-:Y:S01]  /*35440*/  IMAD.HI R2, R2, 0x2aaaaaab, RZ ;  /* 0x2aaaaaab02027827 */ /* 0x000fe200078e02ff */
[----:B------:R-:W-:Y:S01]  /*35450*/  ISETP.NE.AND P1, PT, R4, RZ, PT ;  /* 0x000000ff0400720c */ /* 0x000fe20003f25270 */
[----:B------:R1:W-:Y:S01]  /*35460*/  STL [R1+0x4ac], RZ ;  /* 0x0004acff01007387 */ /* 0x0003e20000100800 */
[----:B------:R-:W-:Y:S02]  /*35470*/  BSSY B0, `(.L_x_12933) ;  /* 0x0000024000007945 */ /* 0x000fe40003800000 */
[----:B------:R-:W-:-:S04]  /*35480*/  SHF.R.U32.HI R0, RZ, 0x1f, R2 ;  /* 0x0000001fff007819 */ /* 0x000fc80000011602 */
[----:B------:R-:W-:-:S04]  /*35490*/  LEA.HI.SX32 R0, R2, R0, 0x1c ;  /* 0x0000000002007211 */ /* 0x000fc800078fe2ff */
[----:B------:R-:W-:Y:S01]  /*354a0*/  VIMNMX R9, RZ, R0, !PT ;  /* 0x00000000ff097248 */ /* 0x000fe20007fe0100 */
[----:B------:R-:W2:Y:S03]  /*354b0*/  @!P1 LDC R4, c[0x0][0xae8] ;  /* 0x0002ba00ff049b82 */ /* 0x000ea60000000800 */
        /* <DEDUP_REMOVED lines=31> */
.L_x_12934:
[----:B------:R-:W-:Y:S05]  /*356b0*/  BSYNC B0 ;  /* 0x0000000000007941 */ /* 0x000fea0003800000 */
.L_x_12933:
        /* <DEDUP_REMOVED lines=16> */
[----:B------:R-:W1:Y:S08]  /*357c0*/  FLO.U32 R0, UR4 ;  /* 0x0000000400007d00 */ /* 0x000e7000080e0000 */
[----:B------:R-:W2:Y:S01]  /*357d0*/  POPC R2, UR4 ;  /* 0x0000000400027d09 */ /* 0x000ea20008000000 */
[----:B-1----:R-:W-:-:S13]  /*357e0*/  ISETP.EQ.U32.AND P0, PT, R0, R3, PT ;  /* 0x000000030000720c */ /* 0x002fda0003f02070 */
[----:B--2---:R-:W2:Y:S01]  /*357f0*/  @P0 ATOMG.E.ADD.STRONG.GPU PT, R5, desc[UR42][R4.64], R2 ;  /* 0x00000002040509a8 */ /* 0x004ea200081ee1ea */
[----:B------:R-:W1:Y:S02]  /*35800*/  S2R R3, SR_LTMASK ;  /* 0x0000000000037919 */ /* 0x000e640000003900 */
[----:B-1----:R-:W-:-:S06]  /*35810*/  LOP3.LUT R3, R3, UR4, RZ, 0xc0, !PT ;  /* 0x0000000403037c12 */ /* 0x002fcc000f8ec0ff */
[----:B------:R-:W1:Y:S01]  /*35820*/  POPC R3, R3 ;  /* 0x0000000300037309 */ /* 0x000e620000000000 */
[----:B--2---:R-:W1:Y:S02]  /*35830*/  SHFL.IDX PT, R0, R5, R0, 0x1f ;  /* 0x00001f0005007589 */ /* 0x004e6400000e0000 */
[----:B-1----:R-:W-:-:S05]  /*35840*/  IADD3 R0, R0, UR39, R3 ;  /* 0x0000002700007c10 */ /* 0x002fca000fffe003 */
[----:B------:R4:W-:Y:S01]  /*35850*/  STL [R1+0x460], R0 ;  /* 0x0004600001007387 */ /* 0x0009e20000100800 */
[----:B------:R-:W-:Y:S05]  /*35860*/  BRA `(.L_x_12937) ;  /* 0x0000004800a47947 */ /* 0x000fea0003800000 */
.L_x_12936:
        /* <DEDUP_REMOVED lines=20> */
.L_x_12939:
[----:B------:R-:W-:Y:S05]  /*359b0*/  BSYNC B6 ;  /* 0x0000000000067941 */ /* 0x000fea0003800000 */
.L_x_12938:
        /* <DEDUP_REMOVED lines=20> */
.L_x_12942:
        /* <DEDUP_REMOVED lines=15> */
.L_x_12941:
[----:B------:R-:W-:Y:S05]  /*35bf0*/  BSYNC B6 ;  /* 0x0000000000067941 */ /* 0x000fea0003800000 */
.L_x_12940:
        /* <DEDUP_REMOVED lines=24> */
.L_x_13130:
        /* <DEDUP_REMOVED lines=11> */
.L_x_13133:
        /* <DEDUP_REMOVED lines=24> */
.L_x_12946:
[----:B--2---:R-:W2:Y:S01]  /*35fb0*/  LDL R2, [R1+0x478] ;  /* 0x0004780001027983 */ /* 0x004ea20000100800 */
[----:B---3--:R-:W-:Y:S01]  /*35fc0*/  IMAD R0, R19, 0x8, R18 ;  /* 0x0000000813007824 */ /* 0x008fe200078e0212 */
[----:B--2---:R-:W-:-:S04]  /*35fd0*/  SHF.L.U32 R2, R2, 0x1f, RZ ;  /* 0x0000001f02027819 */ /* 0x004fc800000006ff */
[----:B------:R-:W2:Y:S02]  /*35fe0*/  SYNCS.PHASECHK.TRANS64.TRYWAIT P0, [R0+URZ+0x32440], R2 ;  /* 0x03244002000075a7 */ /* 0x000ea4000800017f */
[----:B--2---:R-:W-:Y:S05]  /*35ff0*/  @!P0 BRA `(.L_x_12947) ;  /* 0x00000074002c8947 */ /* 0x004fea0003800000 */
.L_x_13134:
        /* <DEDUP_REMOVED lines=11> */
.L_x_12948:
        /* <DEDUP_REMOVED lines=24> */
.L_x_12944:
[----:B--2---:R-:W2:Y:S04]  /*36230*/  LDL R2, [R1+0x46c] ;  /* 0x00046c0001027983 */ /* 0x004ea80000100800 */
[----:B------:R-:W4:Y:S01]  /*36240*/  LDL R3, [R1+0x498] ;  /* 0x0004980001037983 */ /* 0x000f220000100800 */
[----:B------:R-:W-:Y:S05]  /*36250*/  WARPSYNC.ALL ;  /* 0x0000000000007948 */ /* 0x000fea0003800000 */
[----:B------:R-:W-:Y:S01]  /*36260*/  ULDC.64 UR4, c[0x0][0xaf8] ;  /* 0x0002be0000047ab9 */ /* 0x000fe20000000a00 */
[----:B---3--:R-:W-:Y:S01]  /*36270*/  VIADD R0, R18, 0x18400 ;  /* 0x0001840012007836 */ /* 0x008fe20000000000 */
[----:B------:R-:W-:Y:S01]  /*36280*/  BAR.SYNC.DEFER_BLOCKING 0x8, 0x180 ;  /* 0x0206000000007b1d */ /* 0x000fe20000010000 */
[----:B------:R-:W-:-:S03]  /*36290*/  ISETP.NE.U32.AND P0, PT, RZ, UR4, PT ;  /* 0x00000004ff007c0c */ /* 0x000fc6000bf05070 */
[----:B------:R-:W-:Y:S02]  /*362a0*/  LOP3.LUT P1, RZ, R0, 0x3ff, RZ, 0xc0, !PT ;  /* 0x000003ff00ff7812 */ /* 0x000fe4000782c0ff */
[----:B------:R-:W-:Y:S01]  /*362b0*/  ISETP.NE.AND.EX P0, PT, RZ, UR5, PT, P0 ;  /* 0x00000005ff007c0c */ /* 0x000fe2000bf05300 */
[----:B------:R-:W-:Y:S01]  /*362c0*/  BSSY B6, `(.L_x_12949) ;  /* 0x0000019000067945 */ /* 0x000fe20003800000 */
[----:B--2---:R-:W-:-:S04]  /*362d0*/  SHF.R.S32.HI R0, RZ, 0x1f, R2 ;  /* 0x0000001fff007819 */ /* 0x004fc80000011402 */
[----:B------:R-:W-:Y:S02]  /*362e0*/  SEL R4, R0, RZ, !P0 ;  /* 0x000000ff00047207 */ /* 0x000fe40004000000 */
        /* <DEDUP_REMOVED lines=22> */
.L_x_12950:
[----:B------:R-:W-:Y:S05]  /*36450*/  BSYNC B6 ;  /* 0x0000000000067941 */ /* 0x000fea0003800000 */
.L_x_12949:
        /* <DEDUP_REMOVED lines=64> */
[----:B--2---:R-:W-:-:S03]  /*36860*/  IMAD R0, R11, R7, RZ ;  /* 0x000000070b007224 */ /* 0x004fc600078e02ff */
[----:B------:R-:W-:Y:S01]  /*36870*/  SHFL.IDX PT, R7, R2, 0x1, 0x181f ;  /* 0x00381f0002077f89 */ /* 0x000fe200000e0000 */
[----:B---3--:R-:W-:-:S03]  /*36880*/  IMAD.IADD R10, R10, 0x1, R6 ;  /* 0x000000010a0a7824 */ /* 0x008fc600078e0206 */
[----:B------:R-:W2:Y:S01]  /*36890*/  SHFL.IDX PT, R6, R3, 0x1, 0x181f ;  /* 0x00381f0003067f89 */ /* 0x000ea200000e0000 */
[C---:B------:R-:W-:Y:S01]  /*368a0*/  VIADD R11, R10.reuse, 0x10 ;  /* 0x000000100a0b7836 */ /* 0x040fe20000000000 */
[CC--:B------:R-:W-:Y:S02]  /*368b0*/  ISETP.GE.AND P1, PT, R10.reuse, R0.reuse, PT ;  /* 0x000000000a00720c */ /* 0x0c0fe40003f26270 */
[----:B------:R-:W-:Y:S02]  /*368c0*/  STL [R1+0x488], R10 ;  /* 0x0004880a01007387 */ /* 0x000fe40000100800 */
[----:B------:R-:W-:Y:S02]  /*368d0*/  ISETP.GE.AND P2, PT, R11, R0, PT ;  /* 0x000000000b00720c */ /* 0x000fe40003f46270 */
[----:B------:R3:W-:Y:S07]  /*368e0*/  STL [R1+0x4c0], R11 ;  /* 0x0004c00b01007387 */ /* 0x0007ee0000100800 */
[----:B0-----:R-:W-:Y:S01]  /*368f0*/  @!P1 LEA R5, P3, R9, R5, 0x1 ;  /* 0x0000000509059211 */ /* 0x001fe200078608ff */
[----:B---3--:R-:W-:-:S04]  /*36900*/  VIADD R11, R10, 0x20 ;  /* 0x000000200a0b7836 */ /* 0x008fc80000000000 */
        /* <DEDUP_REMOVED lines=67> */
.L_x_13151:
        /* <DEDUP_REMOVED lines=12> */
.L_x_12952:
        /* <DEDUP_REMOVED lines=37> */
.L_x_12954:
[----:B------:R-:W-:Y:S05]  /*37050*/  BSYNC B6 ;  /* 0x0000000000067941 */ /* 0x000fea0003800000 */
.L_x_12953:
        /* <DEDUP_REMOVED lines=144> */
[----:B------:R2:W3:Y:S04]  /*37960*/  SHFL.IDX PT, R6, R0, 0x7, 0x181f ;  /* 0x00f81f0000067f89 */ /* 0x0004e800000e0000 */
[----:B------:R2:W-:Y:S04]  /*37970*/  @!P4 LDGSTS.E.BYPASS.LTC128B.128 [R9+0x25400], desc[UR42][R4.64], !P3 ;  /* 0x254000000409cfae */ /* 0x0005e8000d901d6a */
[----:B------:R2:W-:Y:S04]  /*37980*/  @!P4 LDGSTS.E.BYPASS.LTC128B.128 [R9+0x29400], desc[UR42][R4.64+0x80], !P2 ;  /* 0x294000800409cfae */ /* 0x0005e8000d101d6a */
[----:B------:R2:W-:Y:S04]  /*37990*/  @!P4 LDGSTS.E.BYPASS.LTC128B.128 [R9+0x2d400], desc[UR42][R4.64+0x100], !P1 ;  /* 0x2d4001000409cfae */ /* 0x0005e8000c901d6a */
[----:B-1----:R2:W-:Y:S02]  /*379a0*/  @!P4 LDGSTS.E.BYPASS.LTC128B.128 [R9+0x31400], desc[UR42][R4.64+0x180], !P0 ;  /* 0x314001800409cfae */ /* 0x0025e4000c101d6a */
.L_x_13169:
[----:B--2---:R-:W2:Y:S01]  /*379b0*/  LDL.LU R0, [R1+0x4dc] ;  /* 0x0004dc0001007983 */ /* 0x004ea20000300800 */
[----:B------:R-:W-:Y:S01]  /*379c0*/  BSSY B0, `(.L_x_12956) ;  /* 0x000000d000007945 */ /* 0x000fe20003800000 */
[----:B--2---:R-:W-:-:S13]  /*379d0*/  ISETP.GE.AND P4, PT, R0, R3, PT ;  /* 0x000000030000720c */ /* 0x004fda0003f86270 */
[----:B------:R-:W-:Y:S05]  /*379e0*/  @P4 BRA `(.L_x_12957) ;  /* 0x0000000000284947 */ /* 0x000fea0003800000 */
[----:B------:R-:W2:Y:S01]  /*379f0*/  LDL R0, [R1+0x474] ;  /* 0x0004740001007983 */ /* 0x000ea20000100800 */
[----:B------:R-:W-:-:S05]  /*37a00*/  LEA R2, P4, R8, R2, 0x1 ;  /* 0x0000000208027211 */ /* 0x000fca00078808ff */
[----:B---3--:R-:W-:-:S05]  /*37a10*/  IMAD.X R3, RZ, RZ, R6, P4 ;  /* 0x000000ffff037224 */ /* 0x008fca00020e0606 */
[----:B------:R-:W-:Y:S01]  /*37a20*/  @!PT LDS RZ, [RZ] ;  /* 0x00000000fffff984 */ /* 0x000fe20000000800 */
[----:B------:R-:W-:Y:S01]  /*37a30*/  @!PT LDS RZ, [RZ] ;  /* 0x00000000fffff984 */ /* 0x000fe20000000800 */
[----:B------:R-:W-:Y:S01]  /*37a40*/  @!PT LDS RZ, [RZ] ;  /* 0x00000000fffff984 */ /* 0x000fe20000000800 */
[----:B--2---:R1:W-:Y:S04]  /*37a50*/  LDGSTS.E.BYPASS.LTC128B.128 [R0+0x25c00], desc[UR42][R2.64], !P3 ;  /* 0x25c0000002007fae */ /* 0x0043e8000d901d6a */
[----:B------:R1:W-:Y:S04]  /*37a60*/  LDGSTS.E.BYPASS.LTC128B.128 [R0+0x29c00], desc[UR42][R2.64+0x80], !P2 ;  /* 0x29c0008002007fae */ /* 0x0003e8000d101d6a */
[----:B------:R1:W-:Y:S04]  /*37a70*/  LDGSTS.E.BYPASS.LTC128B.128 [R0+0x2dc00], desc[UR42][R2.64+0x100], !P1 ;  /* 0x2dc0010002007fae */ /* 0x0003e8000c901d6a */
[----:B------:R1:W-:Y:S02]  /*37a80*/  LDGSTS.E.BYPASS.LTC128B.128 [R0+0x31c00], desc[UR42][R2.64+0x180], !P0 ;  /* 0x31c0018002007fae */ /* 0x0003e4000c101d6a */
.L_x_12957:
[----:B------:R-:W-:Y:S05]  /*37a90*/  BSYNC B0 ;  /* 0x0000000000007941 */ /* 0x000fea0003800000 */
.L_x_12956:
[----:B------:R-:W-:Y:S01]  /*37aa0*/  NOP ;  /* 0x0000000000007918 */ /* 0x000fe20000000000 */
[----:B------:R-:W-:-:S13]  /*37ab0*/  PLOP3.LUT P0, PT, PT, PT, PT, 0x80, 0x0 ;  /* 0x000000000000781c */ /* 0x000fda0003f0f070 */
.L_x_12958:
        /* <DEDUP_REMOVED lines=18> */
.L_x_13170:
[----:B------:R-:W-:Y:S05]  /*37be0*/  BSYNC B0 ;  /* 0x0000000000007941 */ /* 0x000fea0003800000 */
.L_x_12959:
[----:B------:R-:W2:Y:S01]  /*37bf0*/  LDL R2, [R1+0x48c] ;  /* 0x00048c0001027983 */ /* 0x000ea20000100800 */
[----:B------:R-:W-:Y:S01]  /*37c00*/  BSSY B0, `(.L_x_12961) ;  /* 0x000005a000007945 */ /* 0x000fe20003800000 */
[----:B--2---:R-:W-:-:S13]  /*37c10*/  LOP3.LUT P0, RZ, R2, 0x1, RZ, 0xc0, !PT ;  /* 0x0000000102ff7812 */ /* 0x004fda000780c0ff */
[----:B------:R-:W-:Y:S05]  /*37c20*/  @!P0 BRA `(.L_x_12962) ;  /* 0x00000004005c8947 */ /* 0x000fea0003800000 */
[----:B0-----:R-:W1:Y:S01]  /*37c30*/  LDL R4, [R1+0x478] ;  /* 0x0004780001047983 */ /* 0x001e620000100800 */
[----:B------:R-:W0:Y:S02]  /*37c40*/  S2R R2, SR_TID.X ;  /* 0x0000000000027919 */ /* 0x000e240000002100 */
[----:B0-----:R-:W-:Y:S01]  /*37c50*/  LOP3.LUT R3, R2, 0x7f, RZ, 0xc0, !PT ;  /* 0x0000007f02037812 */ /* 0x001fe200078ec0ff */
[----:B------:R-:W-:Y:S01]  /*37c60*/  IMAD R2, R19, 0x8, R18 ;  /* 0x0000000813027824 */ /* 0x000fe200078e0212 */
[----:B------:R-:W-:Y:S02]  /*37c70*/  BSSY B1, `(.L_x_12963) ;  /* 0x0000005000017945 */ /* 0x000fe40003800000 */
[----:B------:R-:W-:Y:S02]  /*37c80*/  ISETP.NE.AND P1, PT, R3, RZ, PT ;  /* 0x000000ff0300720c */ /* 0x000fe40003f25270 */
[----:B-1----:R-:W-:-:S04]  /*37c90*/  SHF.L.U32 R0, R4, 0x1f, RZ ;  /* 0x0000001f04007819 */ /* 0x002fc800000006ff */
[----:B------:R-:W0:Y:S02]  /*37ca0*/  SYNCS.PHASECHK.TRANS64.TRYWAIT P0, [R2+URZ+0x32460], R0 ;  /* 0x03246000020075a7 */ /* 0x000e24000800017f */
[----:B0-----:R-:W-:Y:S05]  /*37cb0*/  @!P0 BRA `(.L_x_12964) ;  /* 0x0000007000648947 */ /* 0x001fea0003800000 */
.L_x_13171:
[----:B------:R-:W-:Y:S05]  /*37cc0*/  BSYNC B1 ;  /* 0x0000000000017941 */ /* 0x000fea0003800000 */
.L_x_12963:
        /* <DEDUP_REMOVED lines=9> */
.L_x_12966:
[----:B------:R-:W-:Y:S05]  /*37d60*/  BSYNC B1 ;  /* 0x0000000000017941 */ /* 0x000fea0003800000 */
.L_x_12965:
        /* <DEDUP_REMOVED lines=12> */
.L_x_12967:
        /* <DEDUP_REMOVED lines=15> */
.L_x_12968:
        /* <DEDUP_REMOVED lines=15> */
.L_x_12969:
        /* <DEDUP_REMOVED lines=15> */
.L_x_12970:
        /* <DEDUP_REMOVED lines=10> */
.L_x_12962:
[----:B------:R-:W-:Y:S05]  /*381a0*/  BSYNC B0 ;  /* 0x0000000000007941 */ /* 0x000fea0003800000 */
.L_x_12961:
[----:B0-----:R-:W1:Y:S04]  /*381b0*/  LDL R4, [R1+0x4b0] ;  /* 0x0004b00001047983 */ /* 0x001e680000100800 */
[----:B------:R-:W2:Y:S01]  /*381c0*/  LDL R5, [R1+0x484] ;  /* 0x0004840001057983 */ /* 0x000ea20000100800 */
[----:B------:R-:W-:Y:S01]  /*381d0*/  BSSY B0, `(.L_x_12971) ;  /* 0x00001f8000007945 */ /* 0x000fe20003800000 */
[----:B-1----:R-:W-:-:S05]  /*381e0*/  VIADD R0, R4, 0xfffffffe ;  /* 0xfffffffe04007836 */ /* 0x002fca0000000000 */
[----:B--2---:R-:W-:-:S13]  /*381f0*/  ISETP.GE.AND P0, PT, R0, R5, PT ;  /* 0x000000050000720c */ /* 0x004fda0003f06270 */
[----:B------:R-:W-:Y:S05]  /*38200*/  @!P0 BRA `(.L_x_12972) ;  /* 0x0000001c00d08947 */ /* 0x000fea0003800000 */
[----:B------:R-:W2:Y:S04]  /*38210*/  LDL.LU R9, [R1+0x4e4] ;  /* 0x0004e40001097983 */ /* 0x000ea80000300800 */
[----:B------:R-:W4:Y:S04]  /*38220*/  LDL.LU R8, [R1+0x4ac] ;  /* 0x0004ac0001087983 */ /* 0x000f280000300800 */
[----:B------:R-:W5:Y:S04]  /*38230*/  LDL.LU R7, [R1+0x4ec] ;  /* 0x0004ec0001077983 */ /* 0x000f680000300800 */
[----:B---3--:R-:W3:Y:S04]  /*38240*/  LDL.LU R6, [R1+0x4a8] ;  /* 0x0004a80001067983 */ /* 0x008ee80000300800 */
[----:B------:R-:W3:Y:S01]  /*38250*/  LDL.LU R4, [R1+0x4e8] ;  /* 0x0004e80001047983 */ /* 0x000ee20000300800 */
[----:B------:R-:W-:Y:S01]  /*38260*/  BSSY B2, `(.L_x_12973) ;  /* 0x00000ad000027945 */ /* 0x000fe20003800000 */
[----:B--2---:R-:W-:-:S04]  /*38270*/  VIADD R3, R9, 0x1 ;  /* 0x0000000109037836 */ /* 0x004fc80000000000 */
[----:B----4-:R-:W-:Y:S01]  /*38280*/  IMAD R3, R3, R8, RZ ;  /* 0x0000000803037224 */ /* 0x010fe200078e02ff */
[----:B------:R-:W-:Y:S02]  /*38290*/  LOP3.LUT R8, RZ, R5, RZ, 0x33, !PT ;  /* 0x00000005ff087212 */ /* 0x000fe400078e33ff */
[----:B-----5:R-:W-:Y:S02]  /*382a0*/  LOP3.LUT R2, RZ, R7, RZ, 0x33, !PT ;  /* 0x00000007ff027212 */ /* 0x020fe400078e33ff */
[----:B------:R-:W-:-:S04]  /*382b0*/  LOP3.LUT R3, RZ, R3, RZ, 0x33, !PT ;  /* 0x00000003ff037212 */ /* 0x000fc800078e33ff */
[----:B---3--:R-:W-:Y:S02]  /*382c0*/  VIADDMNMX R2, R3, -R6, R2, !PT ;  /* 0x8000000603027246 */ /* 0x008fe40007800102 */
        /* <DEDUP_REMOVED lines=42> */
.L_x_12977:
        /* <DEDUP_REMOVED lines=8> */
.L_x_13172:
[----:B------:R-:W-:Y:S05]  /*385f0*/  BSYNC B3 ;  /* 0x0000000000037941 */ /* 0x000fea0003800000 */
.L_x_12978:
        /* <DEDUP_REMOVED lines=9> */
.L_x_12981:
[----:B------:R-:W-:Y:S05]  /*38690*/  BSYNC B3 ;  /* 0x0000000000037941 */ /* 0x000fea0003800000 */
.L_x_12980:
        /* <DEDUP_REMOVED lines=12> */
.L_x_12982:
        /* <DEDUP_REMOVED lines=13> */
.L_x_13173:
[----:B------:R-:W-:Y:S05]  /*38830*/  BSYNC B3 ;  /* 0x0000000000037941 */ /* 0x000fea0003800000 */
.L_x_12983:
        /* <DEDUP_REMOVED lines=11> */
.L_x_12986:
[----:B------:R-:W-:Y:S05]  /*388f0*/  BSYNC B3 ;  /* 0x0000000000037941 */ /* 0x000fea0003800000 */
.L_x_12985:
        /* <DEDUP_REMOVED lines=9> */
.L_x_12987:
        /* <DEDUP_REMOVED lines=15> */
.L_x_12988:
        /* <DEDUP_REMOVED lines=15> */
.L_x_12989:
        /* <DEDUP_REMOVED lines=15> */
.L_x_12990:
        /* <DEDUP_REMOVED lines=10> */
.L_x_12976:
[----:B------:R-:W-:Y:S05]  /*38d00*/  BSYNC B1 ;  /* 0x0000000000017941 */ /* 0x000fea0003800000 */
.L_x_12975:
[----:B------:R-:W2:Y:S02]  /*38d10*/  LDL.LU R5, [R1+0x4b0] ;  /* 0x0004b00001057983 */ /* 0x000ea40000300800 */
[----:B--2---:R-:W-:-:S07]  /*38d20*/  VIADD R0, R5, 0xfffffffd ;  /* 0xfffffffd05007836 */ /* 0x004fce0000000000 */
.L_x_12974:
[----:B------:R-:W-:Y:S05]  /*38d30*/  BSYNC B2 ;  /* 0x0000000000027941 */ /* 0x000fea0003800000 */
.L_x_12973:
[----:B------:R-:W-:-:S05]  /*38d40*/  VIADD R8, R8, 0xfffffffe ;  /* 0xfffffffe08087836 */ /* 0x000fca0000000000 */
[----:B------:R-:W-:-:S13]  /*38d50*/  ISETP.NE.AND P0, PT, R8, R4, PT ;  /* 0x000000040800720c */ /* 0x000fda0003f05270 */
[----:B------:R-:W-:Y:S05]  /*38d60*/  @!P0 BRA `(.L_x_12972) ;  /* 0x0000001000f88947 */ /* 0x000fea0003800000 */
.L_x_13023:
        /* <DEDUP_REMOVED lines=35> */
.L_x_12993:
        /* <DEDUP_REMOVED lines=8> */
.L_x_13174:
[----:B------:R-:W-:Y:S05]  /*39020*/  BSYNC B2 ;  /* 0x0000000000027941 */ /* 0x000fea0003800000 */
.L_x_12994:
        /* <DEDUP_REMOVED lines=9> */
.L_x_12997:
[----:B------:R-:W-:Y:S05]  /*390c0*/  BSYNC B2 ;  /* 0x0000000000027941 */ /* 0x000fea0003800000 */
.L_x_12996:
        /* <DEDUP_REMOVED lines=12> */
.L_x_12998:
        /* <DEDUP_REMOVED lines=13> */
.L_x_13175:
[----:B------:R-:W-:Y:S05]  /*39260*/  BSYNC B2 ;  /* 0x0000000000027941 */ /* 0x000fea0003800000 */
.L_x_12999:
        /* <DEDUP_REMOVED lines=11> */
.L_x_13002:
[----:B------:R-:W-:Y:S05]  /*39320*/  BSYNC B2 ;  /* 0x0000000000027941 */ /* 0x000fea0003800000 */
.L_x_13001:
        /* <DEDUP_REMOVED lines=9> */
.L_x_13003:
        /* <DEDUP_REMOVED lines=15> */
.L_x_13004:
        /* <DEDUP_REMOVED lines=15> */
.L_x_13005:
        /* <DEDUP_REMOVED lines=15> */
.L_x_13006:
        /* <DEDUP_REMOVED lines=10> */
.L_x_12992:
[----:B------:R-:W-:Y:S05]  /*39730*/  BSYNC B1 ;  /* 0x0000000000017941 */ /* 0x000fea0003800000 */
.L_x_12991:
        /* <DEDUP_REMOVED lines=35> */
.L_x_13009:
        /* <DEDUP_REMOVED lines=8> */
.L_x_13176:
[----:B------:R-:W-:Y:S05]  /*399f0*/  BSYNC B2 ;  /* 0x0000000000027941 */ /* 0x000fea0003800000 */
.L_x_13010:
        /* <DEDUP_REMOVED lines=9> */
.L_x_13013:
[----:B------:R-:W-:Y:S05]  /*39a90*/  BSYNC B2 ;  /* 0x0000000000027941 */ /* 0x000fea0003800000 */
.L_x_13012:
        /* <DEDUP_REMOVED lines=12> */
.L_x_13014:
        /* <DEDUP_REMOVED lines=13> */
.L_x_13177:
[----:B------:R-:W-:Y:S05]  /*39c30*/  BSYNC B2 ;  /* 0x0000000000027941 */ /* 0x000fea0003800000 */
.L_x_13015:
        /* <DEDUP_REMOVED lines=11> */
.L_x_13018:
[----:B------:R-:W-:Y:S05]  /*39cf0*/  BSYNC B2 ;  /* 0x0000000000027941 */ /* 0x000fea0003800000 */
.L_x_13017:
        /* <DEDUP_REMOVED lines=9> */
.L_x_13019:
        /* <DEDUP_REMOVED lines=15> */
.L_x_13020:
        /* <DEDUP_REMOVED lines=15> */
.L_x_13021:
        /* <DEDUP_REMOVED lines=15> */
.L_x_13022:
        /* <DEDUP_REMOVED lines=10> */
.L_x_13008:
[----:B------:R-:W-:Y:S05]  /*3a100*/  BSYNC B1 ;  /* 0x0000000000017941 */ /* 0x000fea0003800000 */
.L_x_13007:
[----:B------:R-:W2:Y:S01]  /*3a110*/  LDL R5, [R1+0x484] ;  /* 0x0004840001057983 */ /* 0x000ea20000100800 */
[----:B------:R-:W-:Y:S01]  /*3a120*/  VIADD R0, R0, 0xfffffffe ;  /* 0xfffffffe00007836 */ /* 0x000fe20000000000 */
[----:B--2---:R-:W-:-:S13]  /*3a130*/  ISETP.GT.AND P0, PT, R6, R5, PT ;  /* 0x000000050600720c */ /* 0x004fda0003f04270 */
[----:B------:R-:W-:Y:S05]  /*3a140*/  @P0 BRA `(.L_x_13023) ;  /* 0xffffffec00080947 */ /* 0x000fea000383ffff */
.L_x_12972:
[----:B------:R-:W-:Y:S05]  /*3a150*/  BSYNC B0 ;  /* 0x0000000000007941 */ /* 0x000fea0003800000 */
.L_x_12971:
[----:B------:R-:W0:Y:S02]  /*3a160*/  S2R R2, SR_TID.X ;  /* 0x0000000000027919 */ /* 0x000e240000002100 */
[----:B0-----:R-:W-:Y:S02]  /*3a170*/  LOP3.LUT R3, R2, 0x7f, RZ, 0xc0, !PT ;  /* 0x0000007f02037812 */ /* 0x001fe400078ec0ff */
[----:B------:R-:W2:Y:S01]  /*3a180*/  LDL.LU R2, [R1+0x478] ;  /* 0x0004780001027983 */ /* 0x000ea20000300800 */
[----:B------:R-:W-:Y:S01]  /*3a190*/  VIADD R19, R19, 0x1 ;  /* 0x0000000113137836 */ /* 0x000fe20000000000 */
[----:B------:R-:W-:Y:S01]  /*3a1a0*/  ISETP.NE.AND P1, PT, R3, RZ, PT ;  /* 0x000000ff0300720c */ /* 0x000fe20003f25270 */
[----:B------:R-:W-:Y:S03]  /*3a1b0*/  BSSY B0, `(.L_x_13024) ;  /* 0x0000013000007945 */ /* 0x000fe60003800000 */
[----:B------:R-:W-:-:S04]  /*3a1c0*/  ISETP.NE.AND P0, PT, R19, 0x2, PT ;  /* 0x000000021300780c */ /* 0x000fc80003f05270 */
[----:B------:R-:W-:-:S04]  /*3a1d0*/  SEL R0, RZ, 0x1, P0 ;  /* 0x00000001ff007807 */ /* 0x000fc80000000000 */
[----:B--2---:R-:W-:-:S05]  /*3a1e0*/  LOP3.LUT R2, R2, R0, RZ, 0x3c, !PT ;  /* 0x0000000002027212 */ /* 0x004fca00078e3cff */
[----:B------:R0:W-:Y:S01]  /*3a1f0*/  STL [R1+0x478], R2 ;  /* 0x0004780201007387 */ /* 0x0001e20000100800 */
[----:B------:R-:W-:Y:S05]  /*3a200*/  @P1 BRA `(.L_x_13025) ;  /* 0x0000000000341947 */ /* 0x000fea0003800000 */
[----:B------:R-:W1:Y:S01]  /*3a210*/  S2R R3, SR_LANEID ;  /* 0x0000000000037919 */ /* 0x000e620000000000 */
[----:B------:R-:W-:Y:S01]  /*3a220*/  VOTEU.ANY UR4, UPT, PT ;  /* 0x0000000000047886 */ /* 0x000fe200038e0100 */
[----:B------:R-:W2:Y:S01]  /*3a230*/  LDC.64 R4, c[0x0][0xd60] ;  /* 0x00035800ff047b82 */ /* 0x000ea20000000a00 */
[----:B------:R-:W1:Y:S08]  /*3a240*/  FLO.U32 R0, UR4 ;  /* 0x0000000400007d00 */ /* 0x000e7000080e0000 */
[----:B0-----:R-:W2:Y:S01]  /*3a250*/  POPC R2, UR4 ;  /* 0x0000000400027d09 */ /* 0x001ea20008000000 */
[----:B-1----:R-:W-:-:S13]  /*3a260*/  ISETP.EQ.U32.AND P1, PT, R0, R3, PT ;  /* 0x000000030000720c */ /* 0x002fda0003f22070 */
[----:B--2---:R-:W2:Y:S01]  /*3a270*/  @P1 ATOMG.E.ADD.STRONG.GPU PT, R5, desc[UR42][R4.64], R2 ;  /* 0x00000002040519a8 */ /* 0x004ea200081ee1ea */
[----:B------:R-:W0:Y:S02]  /*3a280*/  S2R R3, SR_LTMASK ;  /* 0x0000000000037919 */ /* 0x000e240000003900 */
[----:B0-----:R-:W-:-:S06]  /*3a290*/  LOP3.LUT R3, R3, UR4, RZ, 0xc0, !PT ;  /* 0x0000000403037c12 */ /* 0x001fcc000f8ec0ff */
[----:B------:R-:W0:Y:S01]  /*3a2a0*/  POPC R3, R3 ;  /* 0x0000000300037309 */ /* 0x000e220000000000 */
[----:B--2---:R-:W0:Y:S02]  /*3a2b0*/  SHFL.IDX PT, R0, R5, R0, 0x1f ;  /* 0x00001f0005007589 */ /* 0x004e2400000e0000 */
[----:B0-----:R-:W-:-:S05]  /*3a2c0*/  IADD3 R0, R0, UR39, R3 ;  /* 0x0000002700007c10 */ /* 0x001fca000fffe003 */
[----:B------:R1:W-:Y:S02]  /*3a2d0*/  STL [R1+0x460], R0 ;  /* 0x0004600001007387 */ /* 0x0003e40000100800 */
.L_x_13025:
[----:B------:R-:W-:Y:S05]  /*3a2e0*/  BSYNC B0 ;  /* 0x0000000000007941 */ /* 0x000fea0003800000 */
.L_x_13024:
[----:B------:R-:W-:-:S07]  /*3a2f0*/  SEL R19, R19, RZ, P0 ;  /* 0x000000ff13137207 */ /* 0x000fce0000000000 */
.L_x_12937:
[----:B------:R-:W-:Y:S05]  /*3a300*/  BSYNC B7 ;  /* 0x0000000000077941 */ /* 0x000fea0003800000 */
.L_x_12935:
[----:B-1--4-:R-:W4:Y:S02]  /*3a310*/  LDL R0, [R1+0x48c] ;  /* 0x00048c0001007983 */ /* 0x012f240000100800 */
[----:B----4-:R-:W-:-:S13]  /*3a320*/  LOP3.LUT P0, RZ, R0, 0x40, RZ, 0xc0, !PT ;  /* 0x0000004000ff7812 */ /* 0x010fda000780c0ff */
[----:B------:R-:W-:Y:S05]  /*3a330*/  @!P0 BRA `(.L_x_13026) ;  /* 0x0000000000288947 */ /* 0x000fea0003800000 */
[----:B------:R-:W-:Y:S05]  /*3a340*/  WARPSYNC.ALL ;  /* 0x0000000000007948 */ /* 0x000fea0003800000 */
[----:B------:R-:W1:Y:S08]  /*3a350*/  S2UR UR5, SR_CgaCtaId ;  /* 0x00000000000579c3 */ /* 0x000e700000008800 */
[----:B------:R-:W-:Y:S06]  /*3a360*/  BAR.SYNC.DEFER_BLOCKING 0x5, 0x180 ;  /* 0x0146000000007b1d */ /* 0x000fec0000010000 */
[----:B------:R-:W-:-:S02]  /*3a370*/  UMOV UR4, 0x400 ;  /* 0x0000040000047882 */ /* 0x000fc40000000000 */
[----:B-1----:R-:W-:-:S06]  /*3a380*/  ULEA UR4, UR5, UR4, 0x18 ;  /* 0x0000000405047291 */ /* 0x002fcc000f8ec03f */
[----:B------:R-:W-:-:S05]  /*3a390*/  IMAD.U32 R18, RZ, RZ, UR4 ;  /* 0x00000004ff127e24 */ /* 0x000fca000f8e00ff */
[----:B--23--:R-:W1:Y:S04]  /*3a3a0*/  LDS.128 R4, [R18+0x324d0] ;  /* 0x0324d00012047984 */ /* 0x00ce680000000c00 */
[----:B-1----:R1:W-:Y:S01]  /*3a3b0*/  STL.128 [R1+0x460], R4 ;  /* 0x0004600401007387 */ /* 0x0023e20000100c00 */
[----:B------:R-:W-:Y:S06]  /*3a3c0*/  BAR.ARV 0x4, 0x180 ;  /* 0x0106000000007b1d */ /* 0x000fec0000002000 */
[----:B------:R-:W-:Y:S05]  /*3a3d0*/  BRA `(.L_x_13027) ;  /* 0x0000001000347947 */ /* 0x000fea0003800000 */
.L_x_13026:
[----:B------:R-:W1:Y:S01]  /*3a3e0*/  S2R R0, SR_TID.X ;  /* 0x0000000000007919 */ /* 0x000e620000002100 */
[----:B------:R-:W-:Y:S01]  /*3a3f0*/  UMOV UR4, 0xffffffff ;  /* 0xffffffff00047882 */ /* 0x000fe20000000000 */
[----:B-1----:R-:W-:-:S04]  /*3a400*/  LOP3.LUT R16, R0, 0x1f, RZ, 0xc0, !PT ;  /* 0x0000001f00107812 */ /* 0x002fc800078ec0ff */
[----:B------:R-:W-:Y:S01]  /*3a410*/  ISETP.NE.AND P0, PT, R16, 0x1f, PT ;  /* 0x0000001f1000780c */ /* 0x000fe20003f05270 */
[----:B------:R-:W-:-:S12]  /*3a420*/  BRA.DIV UR4, `(.L_x_13028) ;  /* 0x0000004e04147947 */ /* 0x000fd8000b800000 */
[----:B------:R-:W4:Y:S01]  /*3a430*/  LDL R3, [R1+0x46c] ;  /* 0x00046c0001037983 */ /* 0x000f220000100800 */
[----:B------:R-:W-:-:S03]  /*3a440*/  ULDC UR4, c[0x0][0xd3c] ;  /* 0x00034f0000047ab9 */ /* 0x000fc60000000800 */
[----:B0-----:R-:W5:Y:S01]  /*3a450*/  LDL.LU R2, [R1+0x460] ;  /* 0x0004600001027983 */ /* 0x001f620000300800 */
[----:B----4-:R-:W-:-:S05]  /*3a460*/  IMAD.IADD R0, R3, 0x1, R16 ;  /* 0x0000000103007824 */ /* 0x010fca00078e0210 */
[----:B------:R-:W-:Y:S01]  /*3a470*/  ISETP.GE.OR P1, PT, R0, UR4, !P0 ;  /* 0x0000000400007c0c */ /* 0x000fe2000c726670 */
[----:B-----5:R-:W-:-:S12]  /*3a480*/  IMAD.MOV.U32 R10, RZ, RZ, R2 ;  /* 0x000000ffff0a7224 */ /* 0x020fd800078e0002 */
[----:B------:R-:W0:Y:S08]  /*3a490*/  @!P1 LDC.64 R2, c[0x0][0xd80] ;  /* 0x00036000ff029b82 */ /* 0x000e300000000a00 */
[----:B---3--:R-:W1:Y:S01]  /*3a4a0*/  @!P1 LDC.64 R6, c[0x0][0xd78] ;  /* 0x00035e00ff069b82 */ /* 0x008e620000000a00 */
[----:B0-----:R-:W-:-:S05]  /*3a4b0*/  @!P1 IMAD.WIDE R2, R0, 0x4, R2 ;  /* 0x0000000400029825 */ /* 0x001fca00078e0202 */
[----:B------:R1:W3:Y:S02]  /*3a4c0*/  @!P1 LDG.E R8, desc[UR42][R2.64] ;  /* 0x0000002a02089981 */ /* 0x0002e4000c1e1900 */
[----:B-1----:R-:W-:-:S06]  /*3a4d0*/  @!P1 IMAD.WIDE R2, R0, 0x4, R6 ;  /* 0x0000000400029825 */ /* 0x002fcc00078e0206 */
[----:B------:R-:W4:Y:S01]  /*3a4e0*/  @!P1 LDG.E R2, desc[UR42][R2.64] ;  /* 0x0000002a02029981 */ /* 0x000f22000c1e1900 */
[----:B--2---:R-:W-:Y:S02]  /*3a4f0*/  IMAD.MOV.U32 R4, RZ, RZ, RZ ;  /* 0x000000ffff047224 */ /* 0x004fe400078e00ff */
[----:B------:R-:W-:Y:S01]  /*3a500*/  IMAD.MOV.U32 R6, RZ, RZ, RZ ;  /* 0x000000ffff067224 */ /* 0x000fe200078e00ff */
[C---:B------:R-:W-:Y:S02]  /*3a510*/  ISETP.GE.U32.AND P2, PT, R16.reuse, 0x2, PT ;  /* 0x000000021000780c */ /* 0x040fe40003f46070 */
[C---:B------:R-:W-:Y:S02]  /*3a520*/  ISETP.GE.U32.AND P3, PT, R16.reuse, 0x4, PT ;  /* 0x000000041000780c */ /* 0x040fe40003f66070 */
[C---:B------:R-:W-:Y:S02]  /*3a530*/  ISETP.GE.U32.AND P4, PT, R16.reuse, 0x8, PT ;  /* 0x000000081000780c */ /* 0x040fe40003f86070 */
[----:B------:R-:W-:Y:S01]  /*3a540*/  ISETP.GE.U32.AND P5, PT, R16, 0x10, PT ;  /* 0x000000101000780c */ /* 0x000fe20003fa6070 */
[----:B------:R-:W-:Y:S04]  /*3a550*/  SHFL.IDX PT, R5, R10, RZ, 0x1f ;  /* 0x00001fff0a057589 */ /* 0x000fe800000e0000 */
[----:B------:R-:W-:Y:S01]  /*3a560*/  SHFL.IDX PT, R0, R10, 0x1, 0x1f ;  /* 0x00201f000a007f89 */ /* 0x000fe200000e0000 */
[----:B---3--:R-:W-:-:S02]  /*3a570*/  @!P1 IMAD.MOV.U32 R4, RZ, RZ, R8 ;  /* 0x000000ffff049224 */ /* 0x008fc400078e0008 */
[----:B----4-:R-:W-:-:S04]  /*3a580*/  @!P1 IMAD.MOV.U32 R6, RZ, RZ, R2 ;  /* 0x000000ffff069224 */ /* 0x010fc800078e0002 */
        /* <DEDUP_REMOVED lines=19> */
.L_x_13187:
[----:B------:R-:W-:Y:S02]  /*3a6c0*/  ULDC UR4, c[0x0][0xd38] ;  /* 0x00034e0000047ab9 */ /* 0x000fe40000000800 */
[----:B------:R-:W-:-:S04]  /*3a6d0*/  IMAD.U32 R2, RZ, RZ, UR4 ;  /* 0x00000004ff027e24 */ /* 0x000fc8000f8e00ff */
[----:B-1----:R-:W-:-:S04]  /*3a6e0*/  IMAD R9, R9, R2, RZ ;  /* 0x0000000209097224 */ /* 0x002fc800078e02ff */
[----:B------:R-:W-:-:S05]  /*3a6f0*/  IMAD.IADD R0, R0, 0x1, R9 ;  /* 0x0000000100007824 */ /* 0x000fca00078e0209 */
[----:B------:R-:W-:-:S13]  /*3a700*/  ISETP.GT.AND P6, PT, R0, R5, PT ;  /* 0x000000050000720c */ /* 0x000fda0003fc4270 */
[----:B------:R-:W-:Y:S05]  /*3a710*/  @P6 BRA `(.L_x_13029) ;  /* 0x0000000000ac6947 */ /* 0x000fea0003800000 */
.L_x_13032:
        /* <DEDUP_REMOVED lines=37> */
.L_x_13195:
[----:B------:R-:W-:Y:S02]  /*3a970*/  ULDC UR4, c[0x0][0xd38] ;  /* 0x00034e0000047ab9 */ /* 0x000fe40000000800 */
[----:B------:R-:W-:-:S04]  /*3a980*/  IMAD.U32 R2, RZ, RZ, UR4 ;  /* 0x00000004ff027e24 */ /* 0x000fc8000f8e00ff */
[----:B-1----:R-:W-:-:S04]  /*3a990*/  IMAD R9, R9, R2, RZ ;  /* 0x0000000209097224 */ /* 0x002fc800078e02ff */
[----:B------:R-:W-:-:S05]  /*3a9a0*/  IMAD.IADD R0, R9, 0x1, R0 ;  /* 0x0000000109007824 */ /* 0x000fca00078e0200 */
[----:B------:R-:W-:-:S13]  /*3a9b0*/  ISETP.GT.AND P6, PT, R0, R5, PT ;  /* 0x000000050000720c */ /* 0x000fda0003fc4270 */
[----:B------:R-:W-:Y:S05]  /*3a9c0*/  @!P6 BRA `(.L_x_13032) ;  /* 0xfffffffc0054e947 */ /* 0x000fea000383ffff */
.L_x_13029:
        /* <DEDUP_REMOVED lines=12> */
.L_x_13200:
[----:B------:R-:W-:-:S13]  /*3aa90*/  ISETP.NE.AND P0, PT, R0, RZ, PT ;  /* 0x000000ff0000720c */ /* 0x000fda0003f05270 */
[----:B------:R-:W-:Y:S05]  /*3aaa0*/  @!P0 BRA `(.L_x_13034) ;  /* 0x0000000000148947 */ /* 0x000fea0003800000 */
[----:B------:R-:W-:Y:S01]  /*3aab0*/  UMOV UR4, 0xffffffff ;  /* 0xffffffff00047882 */ /* 0x000fe20000000000 */
[----:B-1----:R-:W-:Y:S02]  /*3aac0*/  VIADD R3, R3, 0xffffffff ;  /* 0xffffffff03037836 */ /* 0x002fe40000000000 */
[----:B------:R-:W-:Y:S05]  /*3aad0*/  BRA.DIV UR4, `(.L_x_13035) ;  /* 0x0000005204087947 */ /* 0x000fea000b800000 */
[----:B------:R1:W3:Y:S02]  /*3aae0*/  SHFL.IDX PT, R3, R7, R3, 0x1f ;  /* 0x00001f0307037589 */ /* 0x0002e400000e0000 */
.L_x_13203:
[----:B---3--:R-:W-:-:S07]  /*3aaf0*/  IMAD.MOV.U32 R8, RZ, RZ, R3 ;  /* 0x000000ffff087224 */ /* 0x008fce00078e0003 */
.L_x_13034:
[----:B------:R-:W-:Y:S01]  /*3ab00*/  ISETP.NE.AND P0, PT, R6, 0x1, PT ;  /* 0x000000010600780c */ /* 0x000fe20003f05270 */
[----:B------:R-:W-:-:S05]  /*3ab10*/  IMAD R0, R8, R2, R9 ;  /* 0x0000000208007224 */ /* 0x000fca00078e0209 */
[----:B------:R3:W-:Y:S02]  /*3ab20*/  STL [R1+0x460], R0 ;  /* 0x0004600001007387 */ /* 0x0007e40000100800 */
[----:B---3--:R-:W-:-:S05]  /*3ab30*/  IMAD.IADD R0, R5, 0x1, -R0 ;  /* 0x0000000105007824 */ /* 0x008fca00078e0a00 */
[----:B------:R-:W-:Y:S05]  /*3ab40*/  @!P0 BRA `(.L_x_13036) ;  /* 0x0000000000e48947 */ /* 0x000fea0003800000 */
[----:B------:R-:W-:-:S04]  /*3ab50*/  IABS R5, R4 ;  /* 0x0000000400057213 */ /* 0x000fc80000000000 */
[----:B------:R-:W3:Y:S08]  /*3ab60*/  I2F.RP R2, R5 ;  /* 0x0000000500027306 */ /* 0x000ef00000209400 */
[----:B---3--:R-:W3:Y:S02]  /*3ab70*/  MUFU.RCP R2, R2 ;  /* 0x0000000200027308 */ /* 0x008ee40000001000 */
[----:B---3--:R-:W-:-:S06]  /*3ab80*/  VIADD R2, R2, 0xffffffe ;  /* 0x0ffffffe02027836 */ /* 0x008fcc0000000000 */
        /* <DEDUP_REMOVED lines=53> */
.L_x_13036:
[----:B-1----:R-:W3:Y:S01]  /*3aee0*/  LDL R3, [R1+0x46c] ;  /* 0x00046c0001037983 */ /* 0x002ee20000100800 */
        /* <DEDUP_REMOVED lines=62> */
.L_x_13037:
[----:B------:R-:W-:-:S05]  /*3b2d0*/  LOP3.LUT R0, RZ, R0, RZ, 0x33, !PT ;  /* 0x00000000ff007212 */ /* 0x000fca00078e33ff */
[----:B------:R-:W-:-:S05]  /*3b2e0*/  IMAD.IADD R0, R4, 0x1, R0 ;  /* 0x0000000104007824 */ /* 0x000fca00078e0200 */
[----:B------:R3:W-:Y:S01]  /*3b2f0*/  STL [R1+0x464], R0 ;  /* 0x0004640001007387 */ /* 0x0007e20000100800 */
[----:B------:R-:W-:Y:S05]  /*3b300*/  BRA `(.L_x_13038) ;  /* 0x0000000000287947 */ /* 0x000fea0003800000 */
.L_x_13030:
        /* <DEDUP_REMOVED lines=10> */
.L_x_13038:
        /* <DEDUP_REMOVED lines=16> */
.L_x_13027:
[----:B------:R-:W2:Y:S01]  /*3b4b0*/  LDL R0, [R1+0x46c] ;  /* 0x00046c0001007983 */ /* 0x000ea20000100800 */
[----:B------:R-:W-:Y:S02]  /*3b4c0*/  ULDC UR4, c[0x0][0xd3c] ;  /* 0x00034f0000047ab9 */ /* 0x000fe40000000800 */
[----:B--2---:R-:W-:-:S13]  /*3b4d0*/  ISETP.GE.AND P0, PT, R0, UR4, PT ;  /* 0x0000000400007c0c */ /* 0x004fda000bf06270 */
[----:B------:R-:W-:Y:S05]  /*3b4e0*/  @!P0 BRA `(.L_x_13039) ;  /* 0xffffff7800b88947 */ /* 0x000fea000383ffff */
[----:B------:R-:W-:Y:S05]  /*3b4f0*/  BSYNC B8 ;  /* 0x0000000000087941 */ /* 0x000fea0003800000 */
.L_x_12873:
[----:B---3--:R-:W2:Y:S01]  /*3b500*/  LDL.LU R0, [R1+0x4e0] ;  /* 0x0004e00001007983 */ /* 0x008ea20000300800 */
        /* <DEDUP_REMOVED lines=11> */
.L_x_13204:
[----:B------:R-:W-:Y:S05]  /*3b5c0*/  BSYNC B0 ;  /* 0x0000000000007941 */ /* 0x000fea0003800000 */
.L_x_13040:
[----:B------:R-:W-:-:S03]  /*3b5d0*/  UMOV UR4, 0xffffffff ;  /* 0xffffffff00047882 */ /* 0x000fc60000000000 */
[----:B------:R-:W-:Y:S05]  /*3b5e0*/  BRA.DIV UR4, `(.L_x_13042) ;  /* 0x0000004604847947 */ /* 0x000fea000b800000 */
[----:B------:R-:W1:Y:S02]  /*3b5f0*/  S2R R2, SR_TID.X ;  /* 0x0000000000027919 */ /* 0x000e640000002100 */
[----:B-1----:R-:W-:-:S04]  /*3b600*/  SHF.R.U32.HI R2, RZ, 0x5, R2 ;  /* 0x00000005ff027819 */ /* 0x002fc80000011602 */
[----:B------:R-:W-:-:S05]  /*3b610*/  LOP3.LUT R2, R2, 0x3, RZ, 0xc0, !PT ;  /* 0x0000000302027812 */ /* 0x000fca00078ec0ff */
[----:B------:R1:W2:Y:S02]  /*3b620*/  SHFL.IDX PT, R14, R2, RZ, 0x1f ;  /* 0x00001fff020e7589 */ /* 0x0002a400000e0000 */
.L_x_13207:
[----:B--2---:R-:W-:-:S13]  /*3b630*/  ISETP.NE.AND P0, PT, R14, RZ, PT ;  /* 0x000000ff0e00720c */ /* 0x004fda0003f05270 */
[----:B------:R-:W-:Y:S05]  /*3b640*/  @P0 BRA `(.L_x_12629) ;  /* 0x00000000008c0947 */ /* 0x000fea0003800000 */
[----:B------:R-:W-:-:S03]  /*3b650*/  UMOV UR4, 0xffffffff ;  /* 0xffffffff00047882 */ /* 0x000fc60000000000 */
[----:B------:R-:W-:Y:S05]  /*3b660*/  BRA.DIV UR4, `(.L_x_13043) ;  /* 0x0000004604987947 */ /* 0x000fea000b800000 */
[----:B------:R-:W-:-:S13]  /*3b670*/  ELECT P6, URZ, PT ;  /* 0x00000000003f782f */ /* 0x000fda00038c0000 */
.L_x_13210:
[----:B------:R-:W-:Y:S05]  /*3b680*/  @!P6 BRA `(.L_x_12629) ;  /* 0x00000000007ce947 */ /* 0x000fea0003800000 */
[----:B------:R-:W-:-:S06]  /*3b690*/  ULOP3.LUT UR4, UR38, 0x2, URZ, 0xfc, !UPT ;  /* 0x0000000226047892 */ /* 0x000fcc000f8efc3f */
[----:B-1----:R-:W-:-:S05]  /*3b6a0*/  IMAD.U32 R2, RZ, RZ, UR4 ;  /* 0x00000004ff027e24 */ /* 0x002fca000f8e00ff */
[----:B------:R-:W-:-:S13]  /*3b6b0*/  ISETP.NE.AND P2, PT, R2, 0x3, PT ;  /* 0x000000030200780c */ /* 0x000fda0003f45270 */
[----:B------:R-:W-:Y:S05]  /*3b6c0*/  @!P2 BRA `(.L_x_13044) ;  /* 0x000000000004a947 */ /* 0x000fea0003800000 */
[----:B------:R-:W-:Y:S01]  /*3b6d0*/  BPT.TRAP 0x1 ;  /* 0x000000040000795c */ /* 0x000fe20000300000 */
.L_x_13044:
        /* <DEDUP_REMOVED lines=13> */
.L_x_13211:
[----:B------:R-:W1:Y:S02]  /*3b7b0*/  SYNCS.PHASECHK.TRANS64.TRYWAIT P0, [R7+URZ], R2 ;  /* 0x00000002070075a7 */ /* 0x000e64000800017f */
[----:B-1----:R-:W-:Y:S05]  /*3b7c0*/  @!P0 BRA `(.L_x_13046) ;  /* 0x0000004400748947 */ /* 0x002fea0003800000 */
.L_x_13212:
[----:B------:R-:W-:Y:S05]  /*3b7d0*/  @!P2 BRA `(.L_x_13047) ;  /* 0x000000000004a947 */ /* 0x000fea0003800000 */
[----:B------:R-:W-:Y:S01]  /*3b7e0*/  BPT.TRAP 0x1 ;  /* 0x000000040000795c */ /* 0x000fe20000300000 */
.L_x_13047:
[----:B------:R-:W-:-:S04]  /*3b7f0*/  VIADD R0, R0, 0x32460 ;  /* 0x0003246000007836 */ /* 0x000fc80000000000 */
[----:B------:R-:W-:-:S04]  /*3b800*/  IMAD R4, R19, 0x8, R0 ;  /* 0x0000000813047824 */ /* 0x000fc800078e0200 */
[----:B------:R-:W2:Y:S02]  /*3b810*/  SYNCS.PHASECHK.TRANS64.TRYWAIT P0, [R4+URZ], R5 ;  /* 0x00000005040075a7 */ /* 0x000ea4000800017f */
[----:B--2---:R-:W-:Y:S05]  /*3b820*/  @!P0 BRA `(.L_x_13048) ;  /* 0x0000004400708947 */ /* 0x004fea0003800000 */
.L_x_13213:
[----:B------:R-:W-:-:S07]  /*3b830*/  IMAD R3, R3, 0x8, R0 ;  /* 0x0000000803037824 */ /* 0x000fce00078e0200 */
.L_x_13049:
[----:B---3--:R3:W4:Y:S02]  /*3b840*/  SYNCS.PHASECHK.TRANS64.TRYWAIT P0, [R3+URZ], R2 ;  /* 0x00000002030075a7 */ /* 0x008724000800017f */
[----:B----4-:R-:W-:Y:S05]  /*3b850*/  @!P0 NANOSLEEP.SYNCS 0x989680 ;  /* 0x009896800000895d */ /* 0x010fea0003900000 */
[----:B------:R-:W4:Y:S02]  /*3b860*/  @!P0 SYNCS.PHASECHK.TRANS64 P0, [R3+URZ], R2 ;  /* 0x00000002030085a7 */ /* 0x000f24000800007f */
[----:B----4-:R-:W-:Y:S05]  /*3b870*/  @!P0 BRA `(.L_x_13049) ;  /* 0xfffffffc00f08947 */ /* 0x010fea000383ffff */
.L_x_12629:
[----:B------:R-:W-:Y:S05]  /*3b880*/  BSYNC B9 ;  /* 0x0000000000097941 */ /* 0x000fea0003800000 */
.L_x_12626:
[----:B------:R-:W-:Y:S05]  /*3b890*/  EXIT ;  /* 0x000000000000794d */ /* 0x000fea0003800000 */
.L_x_12657:
[----:B0-----:R0:W1:Y:S02]  /*3b8a0*/  SYNCS.PHASECHK.TRANS64.TRYWAIT P6, [R68+URZ+0x32490], R80 ;  /* 0x03249050440075a7 */ /* 0x00106400080c017f */
[----:B-1----:R-:W-:Y:S05]  /*3b8b0*/  @!P6 NANOSLEEP.SYNCS 0x989680 ;  /* 0x009896800000e95d */ /* 0x002fea0003900000 */
[----:B------:R-:W1:Y:S02]  /*3b8c0*/  @!P6 SYNCS.PHASECHK.TRANS64 P6, [R68+URZ+0x32490], R80 ;  /* 0x032490504400e5a7 */ /* 0x000e6400080c007f */
[----:B-1----:R-:W-:Y:S05]  /*3b8d0*/  @!P6 BRA `(.L_x_12657) ;  /* 0xfffffffc00f0e947 */ /* 0x002fea000383ffff */
[----:B------:R-:W-:Y:S05]  /*3b8e0*/  BRA `(.L_x_13050) ;  /* 0xfffffc8000107947 */ /* 0x000fea000383ffff */
.L_x_12679:
[----:B0-----:R0:W1:Y:S02]  /*3b8f0*/  SYNCS.PHASECHK.TRANS64.TRYWAIT P5, [R68+URZ+0x32490], R80 ;  /* 0x03249050440075a7 */ /* 0x00106400080a017f */
[----:B-1----:R-:W-:Y:S05]  /*3b900*/  @!P5 NANOSLEEP.SYNCS 0x989680 ;  /* 0x009896800000d95d */ /* 0x002fea0003900000 */
[----:B------:R-:W1:Y:S02]  /*3b910*/  @!P5 SYNCS.PHASECHK.TRANS64 P5, [R68+URZ+0x32490], R80 ;  /* 0x032490504400d5a7 */ /* 0x000e6400080a007f */
[----:B-1----:R-:W-:Y:S05]  /*3b920*/  @!P5 BRA `(.L_x_12679) ;  /* 0xfffffffc00f0d947 */ /* 0x002fea000383ffff */
[----:B------:R-:W-:Y:S05]  /*3b930*/  BRA `(.L_x_13051) ;  /* 0xfffffc9400747947 */ /* 0x000fea000383ffff */
.L_x_12688:
[----:B0-----:R0:W1:Y:S02]  /*3b940*/  SYNCS.PHASECHK.TRANS64.TRYWAIT P4, [R68+URZ+0x32490], R80 ;  /* 0x03249050440075a7 */ /* 0x001064000808017f */
[----:B-1----:R-:W-:Y:S05]  /*3b950*/  @!P4 NANOSLEEP.SYNCS 0x989680 ;  /* 0x009896800000c95d */ /* 0x002fea0003900000 */
[----:B------:R-:W1:Y:S02]  /*3b960*/  @!P4 SYNCS.PHASECHK.TRANS64 P4, [R68+URZ+0x32490], R80 ;  /* 0x032490504400c5a7 */ /* 0x000e64000808007f */
[----:B-1----:R-:W-:Y:S05]  /*3b970*/  @!P4 BRA `(.L_x_12688) ;  /* 0xfffffffc00f0c947 */ /* 0x002fea000383ffff */
[----:B------:R-:W-:Y:S05]  /*3b980*/  BRA `(.L_x_13052) ;  /* 0xfffffca400d47947 */ /* 0x000fea000383ffff */
.L_x_12694:
[----:B-1----:R1:W2:Y:S02]  /*3b990*/  SYNCS.PHASECHK.TRANS64.TRYWAIT P3, [R68+URZ+0x324b0], R80 ;  /* 0x0324b050440075a7 */ /* 0x0022a4000806017f */
[----:B--2---:R-:W-:Y:S05]  /*3b9a0*/  @!P3 NANOSLEEP.SYNCS 0x989680 ;  /* 0x009896800000b95d */ /* 0x004fea0003900000 */
[----:B------:R-:W2:Y:S02]  /*3b9b0*/  @!P3 SYNCS.PHASECHK.TRANS64 P3, [R68+URZ+0x324b0], R80 ;  /* 0x0324b0504400b5a7 */ /* 0x000ea4000806007f */
[----:B--2---:R-:W-:Y:S05]  /*3b9c0*/  @!P3 BRA `(.L_x_12694) ;  /* 0xfffffffc00f0b947 */ /* 0x004fea000383ffff */
[----:B------:R-:W-:Y:S05]  /*3b9d0*/  BRA `(.L_x_13053) ;  /* 0xfffffca8006c7947 */ /* 0x000fea000383ffff */
.L_x_12712:
[----:B------:R0:W5:Y:S01]  /*3b9e0*/  LDL R13, [R1+0x518] ;  /* 0x00051800010d7983 */ /* 0x0001620000100800 */
[----:B------:R-:W-:Y:S01]  /*3b9f0*/  BSSY B0, `(.L_x_13054) ;  /* 0x0000007000007945 */ /* 0x000fe20003800000 */
[----:B------:R-:W-:Y:S02]  /*3ba00*/  IMAD.MOV.U32 R12, RZ, RZ, RZ ;  /* 0x000000ffff0c7224 */ /* 0x000fe400078e00ff */
[----:B------:R-:W-:Y:S02]  /*3ba10*/  IMAD.MOV.U32 R11, RZ, RZ, 0x1f ;  /* 0x0000001fff0b7424 */ /* 0x000fe400078e00ff */
[----:B------:R-:W-:-:S07]  /*3ba20*/  IMAD.MOV.U32 R15, RZ, RZ, -0x1 ;  /* 0xffffffffff0f7424 */ /* 0x000fce00078e00ff */
[----:B0----5:R-:W-:Y:S05]  /*3ba30*/  WARPSYNC.COLLECTIVE R15, `(.L_x_13055) ;  /* 0x000000000f087348 */ /* 0x021fea0003c00000 */
[----:B-----5:R1:W2:Y:S02]  /*3ba40*/  SHFL.IDX P6, R14, R13, R12, R11 ;  /* 0x0000000c0d0e7389 */ /* 0x0202a400000c000b */
[----:B012---:R-:W-:Y:S01]  /*3ba50*/  ENDCOLLECTIVE ;  /* 0x000000000000791b */ /* 0x007fe20003800000 */
.L_x_13055:
[----:B------:R-:W-:Y:S05]  /*3ba60*/  BSYNC B0 ;  /* 0x0000000000007941 */ /* 0x000fea0003800000 */
.L_x_13054:
[----:B------:R-:W-:Y:S05]  /*3ba70*/  BRA `(.L_x_13056) ;  /* 0xfffffcbc00287947 */ /* 0x000fea000383ffff */
.L_x_12724:
        /* <DEDUP_REMOVED lines=8> */
.L_x_13058:
[----:B------:R-:W-:Y:S05]  /*3bb00*/  BSYNC B1 ;  /* 0x0000000000017941 */ /* 0x000fea0003800000 */
.L_x_13057:
        /* <DEDUP_REMOVED lines=8> */
.L_x_13059:
[----:B------:R-:W-:Y:S02]  /*3bb90*/  IMAD.MOV.U32 R13, RZ, RZ, R66 ;  /* 0x000000ffff0d7224 */ /* 0x000fe400078e0042 */
[----:B------:R-:W-:-:S07]  /*3bba0*/  IMAD.MOV.U32 R6, RZ, RZ, R14 ;  /* 0x000000ffff067224 */ /* 0x000fce00078e000e */
[----:B------:R-:W-:Y:S05]  /*3bbb0*/  WARPSYNC.COLLECTIVE R15, `(.L_x_13060) ;  /* 0x000000000f087348 */ /* 0x000fea0003c00000 */
[----:B------:R0:W1:Y:S02]  /*3bbc0*/  SHFL.IDX P6, R14, R13, R12, R11 ;  /* 0x0000000c0d0e7389 */ /* 0x00006400000c000b */
[----:B01----:R-:W-:Y:S01]  /*3bbd0*/  ENDCOLLECTIVE ;  /* 0x000000000000791b */ /* 0x003fe20003800000 */
.L_x_13060:
[----:B------:R-:W-:Y:S02]  /*3bbe0*/  IMAD.MOV.U32 R13, RZ, RZ, R63 ;  /* 0x000000ffff0d7224 */ /* 0x000fe400078e003f */
[----:B------:R-:W-:-:S07]  /*3bbf0*/  IMAD.MOV.U32 R7, RZ, RZ, R14 ;  /* 0x000000ffff077224 */ /* 0x000fce00078e000e */
[----:B------:R-:W-:Y:S05]  /*3bc00*/  WARPSYNC.COLLECTIVE R15, `(.L_x_13061) ;  /* 0x000000000f087348 */ /* 0x000fea0003c00000 */
[----:B------:R0:W1:Y:S02]  /*3bc10*/  SHFL.IDX P6, R14, R13, R12, R11 ;  /* 0x0000000c0d0e7389 */ /* 0x00006400000c000b */
[----:B01----:R-:W-:Y:S01]  /*3bc20*/  ENDCOLLECTIVE ;  /* 0x000000000000791b */ /* 0x003fe20003800000 */
.L_x_13061:
[----:B------:R-:W-:Y:S01]  /*3bc30*/  IMAD.MOV.U32 R8, RZ, RZ, R14 ;  /* 0x000000ffff087224 */ /* 0x000fe200078e000e */
[----:B------:R-:W-:Y:S06]  /*3bc40*/  BRA `(.L_x_13062) ;  /* 0xfffffcc8001c7947 */ /* 0x000fec000383ffff */
.L_x_12727:
        /* <DEDUP_REMOVED lines=8> */
.L_x_13064:
[----:B------:R-:W-:Y:S05]  /*3bcd0*/  BSYNC B1 ;  /* 0x0000000000017941 */ /* 0x000fea0003800000 */
.L_x_13063:
        /* <DEDUP_REMOVED lines=8> */
.L_x_13065:
[----:B------:R-:W-:Y:S02]  /*3bd60*/  IMAD.MOV.U32 R13, RZ, RZ, R66 ;  /* 0x000000ffff0d7224 */ /* 0x000fe400078e0042 */
[----:B------:R-:W-:-:S07]  /*3bd70*/  IMAD.MOV.U32 R6, RZ, RZ, R14 ;  /* 0x000000ffff067224 */ /* 0x000fce00078e000e */
[----:B------:R-:W-:Y:S05]  /*3bd80*/  WARPSYNC.COLLECTIVE R15, `(.L_x_13066) ;  /* 0x000000000f087348 */ /* 0x000fea0003c00000 */
[----:B------:R0:W1:Y:S02]  /*3bd90*/  SHFL.IDX P6, R14, R13, R12, R11 ;  /* 0x0000000c0d0e7389 */ /* 0x00006400000c000b */
[----:B01----:R-:W-:Y:S01]  /*3bda0*/  ENDCOLLECTIVE ;  /* 0x000000000000791b */ /* 0x003fe20003800000 */
.L_x_13066:
[----:B------:R-:W-:Y:S02]  /*3bdb0*/  IMAD.MOV.U32 R13, RZ, RZ, R63 ;  /* 0x000000ffff0d7224 */ /* 0x000fe400078e003f */
[----:B------:R-:W-:-:S07]  /*3bdc0*/  IMAD.MOV.U32 R7, RZ, RZ, R14 ;  /* 0x000000ffff077224 */ /* 0x000fce00078e000e */
[----:B------:R-:W-:Y:S05]  /*3bdd0*/  WARPSYNC.COLLECTIVE R15, `(.L_x_13067) ;  /* 0x000000000f087348 */ /* 0x000fea0003c00000 */
[----:B------:R0:W1:Y:S02]  /*3bde0*/  SHFL.IDX P6, R14, R13, R12, R11 ;  /* 0x0000000c0d0e7389 */ /* 0x00006400000c000b */
[----:B01----:R-:W-:Y:S01]  /*3bdf0*/  ENDCOLLECTIVE ;  /* 0x000000000000791b */ /* 0x003fe20003800000 */
.L_x_13067:
[----:B------:R-:W-:Y:S05]  /*3be00*/  BRA `(.L_x_13068) ;  /* 0xfffffcc800887947 */ /* 0x000fea000383ffff */
.L_x_12731:
[----:B-1----:R1:W4:Y:S02]  /*3be10*/  SYNCS.PHASECHK.TRANS64.TRYWAIT P0, [R2+URZ+0x32400], R63 ;  /* 0x0324003f020075a7 */ /* 0x002324000800017f */
[----:B----4-:R-:W-:Y:S05]  /*3be20*/  @!P0 NANOSLEEP.SYNCS 0x989680 ;  /* 0x009896800000895d */ /* 0x010fea0003900000 */
[----:B------:R-:W4:Y:S02]  /*3be30*/  @!P0 SYNCS.PHASECHK.TRANS64 P0, [R2+URZ+0x32400], R63 ;  /* 0x0324003f020085a7 */ /* 0x000f24000800007f */
[----:B----4-:R-:W-:Y:S05]  /*3be40*/  @!P0 BRA `(.L_x_12731) ;  /* 0xfffffffc00f08947 */ /* 0x010fea000383ffff */
[----:B------:R-:W-:Y:S05]  /*3be50*/  BRA `(.L_x_13069) ;  /* 0xfffffccc00147947 */ /* 0x000fea000383ffff */
.L_x_12739:
[----:B------:R-:W0:Y:S01]  /*3be60*/  LDC R69, c[0x0][0x3f4] ;  /* 0x0000fd00ff457b82 */ /* 0x000e220000000800 */
        /* <DEDUP_REMOVED lines=8> */
.L_x_13071:
[----:B------:R-:W-:Y:S05]  /*3bef0*/  BSYNC B1 ;  /* 0x0000000000017941 */ /* 0x000fea0003800000 */
.L_x_13070:
        /* <DEDUP_REMOVED lines=10> */
.L_x_13072:
        /* <DEDUP_REMOVED lines=8> */
.L_x_13073:
[----:B------:R-:W-:-:S05]  /*3c020*/  @!P1 IADD3 R8, P2, R5, R7, RZ ;  /* 0x0000000705089210 */ /* 0x000fca0007f5e0ff */
[----:B------:R-:W-:Y:S02]  /*3c030*/  @!P1 IMAD.X R9, R4, 0x1, R21, P2 ;  /* 0x0000000104099824 */ /* 0x000fe400010e0615 */
[----:B------:R-:W-:Y:S02]  /*3c040*/  IMAD.MOV.U32 R13, RZ, RZ, R44 ;  /* 0x000000ffff0d7224 */ /* 0x000fe400078e002c */
[----:B------:R-:W-:-:S07]  /*3c050*/  IMAD.MOV.U32 R6, RZ, RZ, R14 ;  /* 0x000000ffff067224 */ /* 0x000fce00078e000e */
[----:B------:R-:W-:Y:S05]  /*3c060*/  WARPSYNC.COLLECTIVE R15, `(.L_x_13074) ;  /* 0x000000000f087348 */ /* 0x000fea0003c00000 */
[----:B------:R0:W1:Y:S02]  /*3c070*/  SHFL.IDX P6, R14, R13, R12, R11 ;  /* 0x0000000c0d0e7389 */ /* 0x00006400000c000b */
[----:B01----:R-:W-:Y:S01]  /*3c080*/  ENDCOLLECTIVE ;  /* 0x000000000000791b */ /* 0x003fe20003800000 */
.L_x_13074:
[----:B------:R-:W2:Y:S01]  /*3c090*/  @!P1 LD.E.128 R8, desc[UR42][R8.64] ;  /* 0x0000002a08089980 */ /* 0x000ea2000c101d00 */
[----:B------:R-:W-:-:S05]  /*3c0a0*/  @!P1 IADD3 R4, P2, R14, R7, RZ ;  /* 0x000000070e049210 */ /* 0x000fca0007f5e0ff */
[----:B------:R-:W-:-:S06]  /*3c0b0*/  @!P1 IMAD.X R5, R6, 0x1, R21, P2 ;  /* 0x0000000106059824 */ /* 0x000fcc00010e0615 */
[----:B------:R-:W5:Y:S01]  /*3c0c0*/  @!P1 LD.E.128 R4, desc[UR42][R4.64] ;  /* 0x0000002a04049980 */ /* 0x000f62000c101d00 */
[----:B------:R-:W-:Y:S01]  /*3c0d0*/  CS2R R20, SRZ ;  /* 0x0000000000147805 */ /* 0x000fe2000001ff00 */
[----:B------:R-:W-:Y:S01]  /*3c0e0*/  IMAD.MOV.U32 R13, RZ, RZ, R31 ;  /* 0x000000ffff0d7224 */ /* 0x000fe200078e001f */
[----:B------:R-:W-:Y:S01]  /*3c0f0*/  CS2R R66, SRZ ;  /* 0x0000000000427805 */ /* 0x000fe2000001ff00 */
[----:B------:R-:W-:Y:S01]  /*3c100*/  IMAD.MOV.U32 R12, RZ, RZ, 0x1 ;  /* 0x00000001ff0c7424 */ /* 0x000fe200078e00ff */
[----:B------:R-:W-:Y:S02]  /*3c110*/  CS2R R24, SRZ ;  /* 0x0000000000187805 */ /* 0x000fe4000001ff00 */
[----:B------:R-:W-:Y:S01]  /*3c120*/  CS2R R64, SRZ ;  /* 0x0000000000407805 */ /* 0x000fe2000001ff00 */
[----:B--2---:R-:W-:Y:S02]  /*3c130*/  @!P1 IMAD.MOV.U32 R21, RZ, RZ, R11 ;  /* 0x000000ffff159224 */ /* 0x004fe400078e000b */
[----:B------:R-:W-:-:S02]  /*3c140*/  @!P1 IMAD.MOV.U32 R20, RZ, RZ, R10 ;  /* 0x000000ffff149224 */ /* 0x000fc400078e000a */
[----:B------:R-:W-:Y:S02]  /*3c150*/  IMAD.MOV.U32 R11, RZ, RZ, R21 ;  /* 0x000000ffff0b7224 */ /* 0x000fe400078e0015 */
[----:B------:R-:W-:Y:S02]  /*3c160*/  IMAD.MOV.U32 R10, RZ, RZ, R20 ;  /* 0x000000ffff0a7224 */ /* 0x000fe400078e0014 */
[----:B------:R-:W-:Y:S01]  /*3c170*/  @!P1 IMAD.MOV.U32 R24, RZ, RZ, R8 ;  /* 0x000000ffff189224 */ /* 0x000fe200078e0008 */
[----:B------:R-:W-:Y:S01]  /*3c180*/  PRMT R68, R68, 0x5410, R11 ;  /* 0x0000541044447816 */ /* 0x000fe2000000000b */
[----:B------:R-:W-:Y:S01]  /*3c190*/  IMAD.MOV.U32 R11, RZ, RZ, 0x1c1f ;  /* 0x00001c1fff0b7424 */ /* 0x000fe200078e00ff */
[----:B------:R-:W-:Y:S01]  /*3c1a0*/  PRMT R63, R63, 0x5410, R10 ;  /* 0x000054103f3f7816 */ /* 0x000fe2000000000a */
[----:B------:R-:W-:Y:S02]  /*3c1b0*/  @!P1 IMAD.MOV.U32 R25, RZ, RZ, R9 ;  /* 0x000000ffff199224 */ /* 0x000fe400078e0009 */
[----:B------:R-:W-:-:S07]  /*3c1c0*/  IMAD.MOV.U32 R8, RZ, RZ, R24 ;  /* 0x000000ffff087224 */ /* 0x000fce00078e0018 */
[----:B-----5:R-:W-:Y:S05]  /*3c1d0*/  WARPSYNC.COLLECTIVE R15, `(.L_x_13075) ;  /* 0x000000000f087348 */ /* 0x020fea0003c00000 */
[----:B------:R0:W1:Y:S02]  /*3c1e0*/  SHFL.IDX P6, R14, R13, R12, R11 ;  /* 0x0000000c0d0e7389 */ /* 0x00006400000c000b */
[----:B01---5:R-:W-:Y:S01]  /*3c1f0*/  ENDCOLLECTIVE ;  /* 0x000000000000791b */ /* 0x023fe20003800000 */
.L_x_13075:
[----:B------:R-:W-:Y:S01]  /*3c200*/  IMAD.MOV.U32 R9, RZ, RZ, R25 ;  /* 0x000000ffff097224 */ /* 0x000fe200078e0019 */
[----:B------:R-:W-:Y:S01]  /*3c210*/  PRMT R63, R8, 0x7610, R63 ;  /* 0x00007610083f7816 */ /* 0x000fe2000000003f */
[----:B------:R-:W-:-:S03]  /*3c220*/  @!P1 IMAD.MOV.U32 R66, RZ, RZ, R4 ;  /* 0x000000ffff429224 */ /* 0x000fc600078e0004 */
[----:B------:R-:W-:Y:S01]  /*3c230*/  PRMT R68, R9, 0x7610, R68 ;  /* 0x0000761009447816 */ /* 0x000fe20000000044 */
[----:B------:R-:W-:Y:S02]  /*3c240*/  @!P1 IMAD.MOV.U32 R67, RZ, RZ, R5 ;  /* 0x000000ffff439224 */ /* 0x000fe400078e0005 */
[----:B------:R-:W-:Y:S02]  /*3c250*/  @!P1 IMAD.MOV.U32 R64, RZ, RZ, R6 ;  /* 0x000000ffff409224 */ /* 0x000fe400078e0006 */
[----:B------:R-:W-:Y:S02]  /*3c260*/  @!P1 IMAD.MOV.U32 R65, RZ, RZ, R7 ;  /* 0x000000ffff419224 */ /* 0x000fe400078e0007 */
[----:B------:R-:W-:Y:S02]  /*3c270*/  IMAD.MOV.U32 R13, RZ, RZ, R29 ;  /* 0x000000ffff0d7224 */ /* 0x000fe400078e001d */
[----:B------:R-:W-:Y:S02]  /*3c280*/  IMAD.MOV.U32 R6, RZ, RZ, R66 ;  /* 0x000000ffff067224 */ /* 0x000fe400078e0042 */
[----:B------:R-:W-:-:S02]  /*3c290*/  IMAD.MOV.U32 R7, RZ, RZ, R67 ;  /* 0x000000ffff077224 */ /* 0x000fc400078e0043 */
[----:B------:R-:W-:Y:S01]  /*3c2a0*/  IMAD.MOV.U32 R4, RZ, RZ, R64 ;  /* 0x000000ffff047224 */ /* 0x000fe200078e0040 */
[----:B------:R-:W-:Y:S01]  /*3c2b0*/  PRMT R75, R75, 0x5410, R6 ;  /* 0x000054104b4b7816 */ /* 0x000fe20000000006 */
[----:B------:R-:W-:Y:S01]  /*3c2c0*/  IMAD.MOV.U32 R5, RZ, RZ, R65 ;  /* 0x000000ffff057224 */ /* 0x000fe200078e0041 */
[----:B------:R-:W-:Y:S01]  /*3c2d0*/  PRMT R76, R76, 0x5410, R7 ;  /* 0x000054104c4c7816 */ /* 0x000fe20000000007 */
[----:B------:R-:W-:Y:S01]  /*3c2e0*/  IMAD.MOV.U32 R28, RZ, RZ, R14 ;  /* 0x000000ffff1c7224 */ /* 0x000fe200078e000e */
[----:B------:R-:W-:-:S07]  /*3c2f0*/  PRMT R83, R4, 0x7610, R83 ;  /* 0x0000761004537816 */ /* 0x000fce0000000053 */
[----:B------:R-:W-:Y:S05]  /*3c300*/  WARPSYNC.COLLECTIVE R15, `(.L_x_13076) ;  /* 0x000000000f087348 */ /* 0x000fea0003c00000 */
[----:B------:R0:W1:Y:S02]  /*3c310*/  SHFL.IDX P6, R14, R13, R12, R11 ;  /* 0x0000000c0d0e7389 */ /* 0x00006400000c000b */
[----:B01----:R-:W-:Y:S01]  /*3c320*/  ENDCOLLECTIVE ;  /* 0x000000000000791b */ /* 0x003fe20003800000 */
.L_x_13076:
[----:B------:R-:W-:Y:S01]  /*3c330*/  CS2R R6, SRZ ;  /* 0x0000000000067805 */ /* 0x000fe2000001ff00 */
[----:B------:R-:W-:Y:S02]  /*3c340*/  IMAD.MOV.U32 R13, RZ, RZ, R30 ;  /* 0x000000ffff0d7224 */ /* 0x000fe400078e001e */
[----:B------:R-:W-:-:S07]  /*3c350*/  IMAD.MOV.U32 R29, RZ, RZ, R14 ;  /* 0x000000ffff1d7224 */ /* 0x000fce00078e000e */
[----:B------:R-:W-:Y:S05]  /*3c360*/  WARPSYNC.COLLECTIVE R15, `(.L_x_13077) ;  /* 0x000000000f087348 */ /* 0x000fea0003c00000 */
[----:B------:R0:W1:Y:S02]  /*3c370*/  SHFL.IDX P6, R14, R13, R12, R11 ;  /* 0x0000000c0d0e7389 */ /* 0x00006400000c000b */
[----:B01----:R-:W-:Y:S01]  /*3c380*/  ENDCOLLECTIVE ;  /* 0x000000000000791b */ /* 0x003fe20003800000 */
.L_x_13077:
[----:B------:R-:W-:Y:S01]  /*3c390*/  IMAD.MOV.U32 R13, RZ, RZ, R44 ;  /* 0x000000ffff0d7224 */ /* 0x000fe200078e002c */
[----:B------:R-:W-:Y:S01]  /*3c3a0*/  PRMT R44, R44, 0x5410, R5 ;  /* 0x000054102c2c7816 */ /* 0x000fe20000000005 */
[----:B------:R-:W-:-:S07]  /*3c3b0*/  IMAD.MOV.U32 R30, RZ, RZ, R14 ;  /* 0x000000ffff1e7224 */ /* 0x000fce00078e000e */
[----:B------:R-:W-:Y:S05]  /*3c3c0*/  WARPSYNC.COLLECTIVE R15, `(.L_x_13078) ;  /* 0x000000000f087348 */ /* 0x000fea0003c00000 */
[----:B------:R0:W1:Y:S02]  /*3c3d0*/  SHFL.IDX P6, R14, R13, R12, R11 ;  /* 0x0000000c0d0e7389 */ /* 0x00006400000c000b */
[----:B01----:R-:W-:Y:S01]  /*3c3e0*/  ENDCOLLECTIVE ;  /* 0x000000000000791b */ /* 0x003fe20003800000 */
.L_x_13078:
[----:B------:R-:W-:Y:S05]  /*3c3f0*/  BRA `(.L_x_13079) ;  /* 0xfffffcd800947947 */ /* 0x000fea000383ffff */
.L_x_12743:
[----:B0-----:R0:W1:Y:S02]  /*3c400*/  SYNCS.PHASECHK.TRANS64.TRYWAIT P1, [R2+URZ+0x32400], R13 ;  /* 0x0324000d020075a7 */ /* 0x001064000802017f */
[----:B-1----:R-:W-:Y:S05]  /*3c410*/  @!P1 NANOSLEEP.SYNCS 0x989680 ;  /* 0x009896800000995d */ /* 0x002fea0003900000 */
[----:B------:R-:W1:Y:S02]  /*3c420*/  @!P1 SYNCS.PHASECHK.TRANS64 P1, [R2+URZ+0x32400], R13 ;  /* 0x0324000d020095a7 */ /* 0x000e64000802007f */
[----:B-1----:R-:W-:Y:S05]  /*3c430*/  @!P1 BRA `(.L_x_12743) ;  /* 0xfffffffc00f09947 */ /* 0x002fea000383ffff */
[----:B------:R-:W-:Y:S05]  /*3c440*/  BRA `(.L_x_13080) ;  /* 0xfffffcd800f07947 */ /* 0x000fea000383ffff */
.L_x_12758:
[----:B0-----:R0:W1:Y:S02]  /*3c450*/  SYNCS.PHASECHK.TRANS64.TRYWAIT P0, [R2+URZ], R7 ;  /* 0x00000007020075a7 */ /* 0x001064000800017f */
[----:B-1----:R-:W-:Y:S05]  /*3c460*/  @!P0 NANOSLEEP.SYNCS 0x989680 ;  /* 0x009896800000895d */ /* 0x002fea0003900000 */
[----:B------:R-:W1:Y:S02]  /*3c470*/  @!P0 SYNCS.PHASECHK.TRANS64 P0, [R2+URZ], R7 ;  /* 0x00000007020085a7 */ /* 0x000e64000800007f */
[----:B-1----:R-:W-:Y:S05]  /*3c480*/  @!P0 BRA `(.L_x_12758) ;  /* 0xfffffffc00f08947 */ /* 0x002fea000383ffff */
[----:B------:R-:W-:Y:S05]  /*3c490*/  BRA `(.L_x_12757) ;  /* 0xfffffcf000d47947 */ /* 0x000fea000383ffff */
.L_x_12765:
[----:B-1----:R1:W2:Y:S02]  /*3c4a0*/  SYNCS.PHASECHK.TRANS64.TRYWAIT P0, [R4+URZ], R5 ;  /* 0x00000005040075a7 */ /* 0x0022a4000800017f */
[----:B--2---:R-:W-:Y:S05]  /*3c4b0*/  @!P0 NANOSLEEP.SYNCS 0x989680 ;  /* 0x009896800000895d */ /* 0x004fea0003900000 */
[----:B------:R-:W2:Y:S02]  /*3c4c0*/  @!P0 SYNCS.PHASECHK.TRANS64 P0, [R4+URZ], R5 ;  /* 0x00000005040085a7 */ /* 0x000ea4000800007f */
[----:B--2---:R-:W-:Y:S05]  /*3c4d0*/  @!P0 BRA `(.L_x_12765) ;  /* 0xfffffffc00f08947 */ /* 0x004fea000383ffff */
[----:B------:R-:W-:Y:S05]  /*3c4e0*/  BRA `(.L_x_12764) ;  /* 0xfffffcf400f87947 */ /* 0x000fea000383ffff */
.L_x_12790:
[----:B-1----:R1:W2:Y:S02]  /*3c4f0*/  SYNCS.PHASECHK.TRANS64.TRYWAIT P1, [R0+URZ], R9 ;  /* 0x00000009000075a7 */ /* 0x0022a4000802017f */
[----:B--2---:R-:W-:Y:S05]  /*3c500*/  @!P1 NANOSLEEP.SYNCS 0x989680 ;  /* 0x009896800000995d */ /* 0x004fea0003900000 */
[----:B------:R-:W2:Y:S02]  /*3c510*/  @!P1 SYNCS.PHASECHK.TRANS64 P1, [R0+URZ], R9 ;  /* 0x00000009000095a7 */ /* 0x000ea4000802007f */
[----:B--2---:R-:W-:Y:S05]  /*3c520*/  @!P1 BRA `(.L_x_12790) ;  /* 0xfffffffc00f09947 */ /* 0x004fea000383ffff */
[----:B------:R-:W-:Y:S05]  /*3c530*/  BRA `(.L_x_12789) ;  /* 0xfffffda400d47947 */ /* 0x000fea000383ffff */
.L_x_12797:
[----:B--2---:R2:W3:Y:S02]  /*3c540*/  SYNCS.PHASECHK.TRANS64.TRYWAIT P1, [R6+URZ], R7 ;  /* 0x00000007060075a7 */ /* 0x0044e4000802017f */
[----:B---3--:R-:W-:Y:S05]  /*3c550*/  @!P1 NANOSLEEP.SYNCS 0x989680 ;  /* 0x009896800000995d */ /* 0x008fea0003900000 */
[----:B------:R-:W3:Y:S02]  /*3c560*/  @!P1 SYNCS.PHASECHK.TRANS64 P1, [R6+URZ], R7 ;  /* 0x00000007060095a7 */ /* 0x000ee4000802007f */
[----:B---3--:R-:W-:Y:S05]  /*3c570*/  @!P1 BRA `(.L_x_12797) ;  /* 0xfffffffc00f09947 */ /* 0x008fea000383ffff */
[----:B------:R-:W-:Y:S05]  /*3c580*/  BRA `(.L_x_12796) ;  /* 0xfffffda800f87947 */ /* 0x000fea000383ffff */
.L_x_12808:
[----:B-1----:R1:W2:Y:S02]  /*3c590*/  SYNCS.PHASECHK.TRANS64.TRYWAIT P0, [R6+URZ], R7 ;  /* 0x00000007060075a7 */ /* 0x0022a4000800017f */
[----:B--2---:R-:W-:Y:S05]  /*3c5a0*/  @!P0 NANOSLEEP.SYNCS 0x989680 ;  /* 0x009896800000895d */ /* 0x004fea0003900000 */
[----:B------:R-:W2:Y:S02]  /*3c5b0*/  @!P0 SYNCS.PHASECHK.TRANS64 P0, [R6+URZ], R7 ;  /* 0x00000007060085a7 */ /* 0x000ea4000800007f */
[----:B--2---:R-:W-:Y:S05]  /*3c5c0*/  @!P0 BRA `(.L_x_12808) ;  /* 0xfffffffc00f08947 */ /* 0x004fea000383ffff */
[----:B------:R-:W-:Y:S05]  /*3c5d0*/  BRA `(.L_x_12807) ;  /* 0xfffffe4400787947 */ /* 0x000fea000383ffff */
.L_x_12815:
[----:B--2---:R2:W3:Y:S02]  /*3c5e0*/  SYNCS.PHASECHK.TRANS64.TRYWAIT P0, [R6+URZ], R7 ;  /* 0x00000007060075a7 */ /* 0x0044e4000800017f */
[----:B---3--:R-:W-:Y:S05]  /*3c5f0*/  @!P0 NANOSLEEP.SYNCS 0x989680 ;  /* 0x009896800000895d */ /* 0x008fea0003900000 */
[----:B------:R-:W3:Y:S02]  /*3c600*/  @!P0 SYNCS.PHASECHK.TRANS64 P0, [R6+URZ], R7 ;  /* 0x00000007060085a7 */ /* 0x000ee4000800007f */
[----:B---3--:R-:W-:Y:S05]  /*3c610*/  @!P0 BRA `(.L_x_12815) ;  /* 0xfffffffc00f08947 */ /* 0x008fea000383ffff */
[----:B------:R-:W-:Y:S05]  /*3c620*/  BRA `(.L_x_12814) ;  /* 0xfffffe48009c7947 */ /* 0x000fea000383ffff */
.L_x_12833:
[----:B------:R-:W-:Y:S02]  /*3c630*/  IMAD.MOV.U32 R13, RZ, RZ, R19 ;  /* 0x000000ffff0d7224 */ /* 0x000fe400078e0013 */
[----:B------:R-:W-:Y:S02]  /*3c640*/  IMAD.MOV.U32 R12, RZ, RZ, RZ ;  /* 0x000000ffff0c7224 */ /* 0x000fe400078e00ff */
[----:B------:R-:W-:Y:S02]  /*3c650*/  IMAD.MOV.U32 R11, RZ, RZ, 0x181f ;  /* 0x0000181fff0b7424 */ /* 0x000fe400078e00ff */
[----:B------:R-:W-:-:S07]  /*3c660*/  IMAD.MOV.U32 R15, RZ, RZ, -0x1 ;  /* 0xffffffffff0f7424 */ /* 0x000fce00078e00ff */
[----:B-----5:R-:W-:Y:S05]  /*3c670*/  WARPSYNC.COLLECTIVE R15, `(.L_x_13081) ;  /* 0x000000000f087348 */ /* 0x020fea0003c00000 */
[----:B------:R0:W1:Y:S02]  /*3c680*/  SHFL.IDX P6, R14, R13, R12, R11 ;  /* 0x0000000c0d0e7389 */ /* 0x00006400000c000b */
[----:B01---5:R-:W-:Y:S01]  /*3c690*/  ENDCOLLECTIVE ;  /* 0x000000000000791b */ /* 0x023fe20003800000 */
.L_x_13081:
[----:B------:R-:W-:Y:S02]  /*3c6a0*/  IMAD.MOV.U32 R13, RZ, RZ, R18 ;  /* 0x000000ffff0d7224 */ /* 0x000fe400078e0012 */
[----:B------:R-:W-:-:S07]  /*3c6b0*/  IMAD.MOV.U32 R3, RZ, RZ, R14 ;  /* 0x000000ffff037224 */ /* 0x000fce00078e000e */
[----:B------:R-:W-:Y:S05]  /*3c6c0*/  WARPSYNC.COLLECTIVE R15, `(.L_x_13082) ;  /* 0x000000000f087348 */ /* 0x000fea0003c00000 */
[----:B------:R0:W1:Y:S02]  /*3c6d0*/  SHFL.IDX P6, R14, R13, R12, R11 ;  /* 0x0000000c0d0e7389 */ /* 0x00006400000c000b */
[----:B01----:R-:W-:Y:S01]  /*3c6e0*/  ENDCOLLECTIVE ;  /* 0x000000000000791b */ /* 0x003fe20003800000 */
.L_x_13082:
[----:B------:R-:W-:Y:S05]  /*3c6f0*/  BRA `(.L_x_13083) ;  /* 0xffffff2400247947 */ /* 0x000fea000383ffff */
.L_x_12836:
[----:B------:R-:W-:Y:S01]  /*3c700*/  BSSY B1, `(.L_x_13084) ;  /* 0x0000008000017945 */ /* 0x000fe20003800000 */
[----:B---3--:R-:W-:Y:S02]  /*3c710*/  IMAD.MOV.U32 R13, RZ, RZ, R19 ;  /* 0x000000ffff0d7224 */ /* 0x008fe400078e0013 */
[----:B------:R-:W-:Y:S02]  /*3c720*/  IMAD.MOV.U32 R12, RZ, RZ, 0x1 ;  /* 0x00000001ff0c7424 */ /* 0x000fe400078e00ff */
[----:B------:R-:W-:Y:S02]  /*3c730*/  IMAD.MOV.U32 R11, RZ, RZ, 0x181f ;  /* 0x0000181fff0b7424 */ /* 0x000fe400078e00ff */
[----:B------:R-:W-:-:S07]  /*3c740*/  IMAD.MOV.U32 R15, RZ, RZ, -0x1 ;  /* 0xffffffffff0f7424 */ /* 0x000fce00078e00ff */
[----:B012--5:R-:W-:Y:S05]  /*3c750*/  WARPSYNC.COLLECTIVE R15, `(.L_x_13085) ;  /* 0x000000000f087348 */ /* 0x027fea0003c00000 */
[----:B--2---:R2:W3:Y:S02]  /*3c760*/  SHFL.IDX P6, R14, R13, R12, R11 ;  /* 0x0000000c0d0e7389 */ /* 0x0044e400000c000b */
[----:B0123-5:R-:W-:Y:S01]  /*3c770*/  ENDCOLLECTIVE ;  /* 0x000000000000791b */ /* 0x02ffe20003800000 */
.L_x_13085:
[----:B------:R-:W-:Y:S05]  /*3c780*/  BSYNC B1 ;  /* 0x0000000000017941 */ /* 0x000fea0003800000 */
.L_x_13084:
        /* <DEDUP_REMOVED lines=8> */
.L_x_13086:
[----:B------:R-:W-:Y:S05]  /*3c810*/  BRA `(.L_x_13087) ;  /* 0xffffff2400447947 */ /* 0x000fea000383ffff */
.L_x_12839:
[----:B------:R-:W-:Y:S01]  /*3c820*/  BSSY B1, `(.L_x_13088) ;  /* 0x0000008000017945 */ /* 0x000fe20003800000 */
[----:B------:R-:W-:Y:S02]  /*3c830*/  IMAD.MOV.U32 R13, RZ, RZ, R19 ;  /* 0x000000ffff0d7224 */ /* 0x000fe400078e0013 */
[----:B------:R-:W-:Y:S02]  /*3c840*/  IMAD.MOV.U32 R12, RZ, RZ, 0x2 ;  /* 0x00000002ff0c7424 */ /* 0x000fe400078e00ff */
[----:B---3--:R-:W-:Y:S02]  /*3c850*/  IMAD.MOV.U32 R11, RZ, RZ, 0x181f ;  /* 0x0000181fff0b7424 */ /* 0x008fe400078e00ff */
[----:B------:R-:W-:-:S07]  /*3c860*/  IMAD.MOV.U32 R15, RZ, RZ, -0x1 ;  /* 0xffffffffff0f7424 */ /* 0x000fce00078e00ff */
[----:B012-4-:R-:W-:Y:S05]  /*3c870*/  WARPSYNC.COLLECTIVE R15, `(.L_x_13089) ;  /* 0x000000000f087348 */ /* 0x017fea0003c00000 */
[----:B--2---:R2:W3:Y:S02]  /*3c880*/  SHFL.IDX P6, R14, R13, R12, R11 ;  /* 0x0000000c0d0e7389 */ /* 0x0044e400000c000b */
[----:B01234-:R-:W-:Y:S01]  /*3c890*/  ENDCOLLECTIVE ;  /* 0x000000000000791b */ /* 0x01ffe20003800000 */
.L_x_13089:
[----:B------:R-:W-:Y:S05]  /*3c8a0*/  BSYNC B1 ;  /* 0x0000000000017941 */ /* 0x000fea0003800000 */
.L_x_13088:
        /* <DEDUP_REMOVED lines=8> */
.L_x_13090:
[----:B------:R-:W-:Y:S05]  /*3c930*/  BRA `(.L_x_13091) ;  /* 0xffffff2400647947 */ /* 0x000fea000383ffff */
.L_x_12842:
        /* <DEDUP_REMOVED lines=8> */
.L_x_13093:
[----:B------:R-:W-:Y:S05]  /*3c9c0*/  BSYNC B1 ;  /* 0x0000000000017941 */ /* 0x000fea0003800000 */
.L_x_13092:
        /* <DEDUP_REMOVED lines=8> */
.L_x_13094:
[----:B------:R-:W-:Y:S05]  /*3ca50*/  BRA `(.L_x_13095) ;  /* 0xffffff2400847947 */ /* 0x000fea000383ffff */
.L_x_12844:
[----:B------:R-:W-:Y:S02]  /*3ca60*/  IMAD.MOV.U32 R13, RZ, RZ, R4 ;  /* 0x000000ffff0d7224 */ /* 0x000fe400078e0004 */
[----:B------:R-:W-:Y:S02]  /*3ca70*/  IMAD.MOV.U32 R12, RZ, RZ, RZ ;  /* 0x000000ffff0c7224 */ /* 0x000fe400078e00ff */
[----:B------:R-:W-:Y:S02]  /*3ca80*/  IMAD.MOV.U32 R11, RZ, RZ, 0x1c1f ;  /* 0x00001c1fff0b7424 */ /* 0x000fe400078e00ff */
[----:B------:R-:W-:-:S07]  /*3ca90*/  IMAD.MOV.U32 R15, RZ, RZ, -0x1 ;  /* 0xffffffffff0f7424 */ /* 0x000fce00078e00ff */
[----:B------:R-:W-:Y:S05]  /*3caa0*/  WARPSYNC.COLLECTIVE R15, `(.L_x_13096) ;  /* 0x000000000f087348 */ /* 0x000fea0003c00000 */
[----:B------:R0:W1:Y:S02]  /*3cab0*/  SHFL.IDX P6, R14, R13, R12, R11 ;  /* 0x0000000c0d0e7389 */ /* 0x00006400000c000b */
[----:B01----:R-:W-:Y:S01]  /*3cac0*/  ENDCOLLECTIVE ;  /* 0x000000000000791b */ /* 0x003fe20003800000 */
.L_x_13096:
[----:B------:R-:W-:Y:S02]  /*3cad0*/  IMAD.MOV.U32 R13, RZ, RZ, R3 ;  /* 0x000000ffff0d7224 */ /* 0x000fe400078e0003 */
[----:B------:R-:W-:-:S07]  /*3cae0*/  IMAD.MOV.U32 R5, RZ, RZ, R14 ;  /* 0x000000ffff057224 */ /* 0x000fce00078e000e */
[----:B------:R-:W-:Y:S05]  /*3caf0*/  WARPSYNC.COLLECTIVE R15, `(.L_x_13097) ;  /* 0x000000000f087348 */ /* 0x000fea0003c00000 */
[----:B------:R0:W1:Y:S02]  /*3cb00*/  SHFL.IDX P6, R14, R13, R12, R11 ;  /* 0x0000000c0d0e7389 */ /* 0x00006400000c000b */
[----:B01----:R-:W-:Y:S01]  /*3cb10*/  ENDCOLLECTIVE ;  /* 0x000000000000791b */ /* 0x003fe20003800000 */
.L_x_13097:
[----:B------:R-:W-:Y:S05]  /*3cb20*/  BRA `(.L_x_13098) ;  /* 0xffffff2800607947 */ /* 0x000fea000383ffff */
.L_x_12847:
[----:B------:R-:W-:Y:S01]  /*3cb30*/  BSSY B1, `(.L_x_13099) ;  /* 0x0000008000017945 */ /* 0x000fe20003800000 */
[----:B------:R-:W-:Y:S02]  /*3cb40*/  IMAD.MOV.U32 R13, RZ, RZ, R4 ;  /* 0x000000ffff0d7224 */ /* 0x000fe400078e0004 */
[----:B------:R-:W-:Y:S02]  /*3cb50*/  IMAD.MOV.U32 R12, RZ, RZ, 0x1 ;  /* 0x00000001ff0c7424 */ /* 0x000fe400078e00ff */
[----:B---3--:R-:W-:Y:S02]  /*3cb60*/  IMAD.MOV.U32 R11, RZ, RZ, 0x1c1f ;  /* 0x00001c1fff0b7424 */ /* 0x008fe400078e00ff */
[----:B------:R-:W-:-:S07]  /*3cb70*/  IMAD.MOV.U32 R15, RZ, RZ, -0x1 ;  /* 0xffffffffff0f7424 */ /* 0x000fce00078e00ff */
[----:B012---:R-:W-:Y:S05]  /*3cb80*/  WARPSYNC.COLLECTIVE R15, `(.L_x_13100) ;  /* 0x000000000f087348 */ /* 0x007fea0003c00000 */
[----:B--2---:R2:W3:Y:S02]  /*3cb90*/  SHFL.IDX P6, R14, R13, R12, R11 ;  /* 0x0000000c0d0e7389 */ /* 0x0044e400000c000b */
[----:B0123--:R-:W-:Y:S01]  /*3cba0*/  ENDCOLLECTIVE ;  /* 0x000000000000791b */ /* 0x00ffe20003800000 */
.L_x_13100:
[----:B------:R-:W-:Y:S05]  /*3cbb0*/  BSYNC B1 ;  /* 0x0000000000017941 */ /* 0x000fea0003800000 */
.L_x_13099:
        /* <DEDUP_REMOVED lines=8> */
.L_x_13101:
[----:B------:R-:W-:Y:S05]  /*3cc40*/  BRA `(.L_x_13102) ;  /* 0xffffff34004c7947 */ /* 0x000fea000383ffff */
.L_x_12853:
[----:B------:R-:W-:Y:S02]  /*3cc50*/  IMAD.MOV.U32 R13, RZ, RZ, R4 ;  /* 0x000000ffff0d7224 */ /* 0x000fe400078e0004 */
[----:B------:R-:W-:Y:S02]  /*3cc60*/  IMAD.MOV.U32 R12, RZ, RZ, RZ ;  /* 0x000000ffff0c7224 */ /* 0x000fe400078e00ff */
[----:B------:R-:W-:Y:S02]  /*3cc70*/  IMAD.MOV.U32 R11, RZ, RZ, 0x181f ;  /* 0x0000181fff0b7424 */ /* 0x000fe400078e00ff */
[----:B------:R-:W-:-:S07]  /*3cc80*/  IMAD.MOV.U32 R15, RZ, RZ, -0x1 ;  /* 0xffffffffff0f7424 */ /* 0x000fce00078e00ff */
[----:B01----:R-:W-:Y:S05]  /*3cc90*/  WARPSYNC.COLLECTIVE R15, `(.L_x_13103) ;  /* 0x000000000f087348 */ /* 0x003fea0003c00000 */
[----:B------:R2:W3:Y:S02]  /*3cca0*/  SHFL.IDX P6, R14, R13, R12, R11 ;  /* 0x0000000c0d0e7389 */ /* 0x0004e400000c000b */
[----:B0123--:R-:W-:Y:S01]  /*3ccb0*/  ENDCOLLECTIVE ;  /* 0x000000000000791b */ /* 0x00ffe20003800000 */
.L_x_13103:
[----:B------:R-:W-:Y:S02]  /*3ccc0*/  IMAD.MOV.U32 R13, RZ, RZ, R3 ;  /* 0x000000ffff0d7224 */ /* 0x000fe400078e0003 */
[----:B------:R-:W-:-:S07]  /*3ccd0*/  IMAD.MOV.U32 R0, RZ, RZ, R14 ;  /* 0x000000ffff007224 */ /* 0x000fce00078e000e */
[----:B------:R-:W-:Y:S05]  /*3cce0*/  WARPSYNC.COLLECTIVE R15, `(.L_x_13104) ;  /* 0x000000000f087348 */ /* 0x000fea0003c00000 */
[----:B------:R0:W1:Y:S02]  /*3ccf0*/  SHFL.IDX P6, R14, R13, R12, R11 ;  /* 0x0000000c0d0e7389 */ /* 0x00006400000c000b */
[----:B01----:R-:W-:Y:S01]  /*3cd00*/  ENDCOLLECTIVE ;  /* 0x000000000000791b */ /* 0x003fe20003800000 */
.L_x_13104:
[----:B------:R-:W-:Y:S05]  /*3cd10*/  BRA `(.L_x_13105) ;  /* 0xffffff4800747947 */ /* 0x000fea000383ffff */
.L_x_12856:
        /* <DEDUP_REMOVED lines=8> */
.L_x_13107:
[----:B------:R-:W-:Y:S05]  /*3cda0*/  BSYNC B1 ;  /* 0x0000000000017941 */ /* 0x000fea0003800000 */
.L_x_13106:
        /* <DEDUP_REMOVED lines=8> */
.L_x_13108:
[----:B------:R-:W-:Y:S05]  /*3ce30*/  BRA `(.L_x_13109) ;  /* 0xffffff4800987947 */ /* 0x000fea000383ffff */
.L_x_12859:
        /* <DEDUP_REMOVED lines=8> */
.L_x_13111:
[----:B------:R-:W-:Y:S05]  /*3cec0*/  BSYNC B1 ;  /* 0x0000000000017941 */ /* 0x000fea0003800000 */
.L_x_13110:
        /* <DEDUP_REMOVED lines=8> */
.L_x_13112:
[----:B------:R-:W-:Y:S05]  /*3cf50*/  BRA `(.L_x_13113) ;  /* 0xffffff4800b87947 */ /* 0x000fea000383ffff */
.L_x_12862:
        /* <DEDUP_REMOVED lines=8> */
.L_x_13115:
[----:B------:R-:W-:Y:S05]  /*3cfe0*/  BSYNC B1 ;  /* 0x0000000000017941 */ /* 0x000fea0003800000 */
.L_x_13114:
        /* <DEDUP_REMOVED lines=8> */
.L_x_13116:
[----:B------:R-:W-:Y:S05]  /*3d070*/  BRA `(.L_x_13117) ;  /* 0xffffff4800d87947 */ /* 0x000fea000383ffff */
.L_x_12889:
        /* <DEDUP_REMOVED lines=11> */
.L_x_13119:
[----:B------:R-:W-:Y:S05]  /*3d130*/  BSYNC B1 ;  /* 0x0000000000017941 */ /* 0x000fea0003800000 */
.L_x_13118:
[----:B------:R-:W-:Y:S05]  /*3d140*/  BRA `(.L_x_13120) ;  /* 0xffffff6c000c7947 */ /* 0x000fea000383ffff */
.L_x_12891:
[----:B------:R-:W-:Y:S01]  /*3d150*/  BSSY B1, `(.L_x_13121) ;  /* 0x0000006000017945 */ /* 0x000fe20003800000 */
[----:B0-----:R-:W-:-:S07]  /*3d160*/  IMAD.MOV.U32 R15, RZ, RZ, -0x1 ;  /* 0xffffffffff0f7424 */ /* 0x001fce00078e00ff */
[----:B-1----:R-:W-:Y:S05]  /*3d170*/  WARPSYNC.COLLECTIVE R15, `(.L_x_13122) ;  /* 0x000000000f0c7348 */ /* 0x002fea0003c00000 */
[----:B------:R-:W-:Y:S02]  /*3d180*/  ELECT P6, UR62, PT ;  /* 0x00000000003e782f */ /* 0x000fe400038c0000 */
[----:B------:R-:W-:Y:S01]  /*3d190*/  MOV R14, UR62 ;  /* 0x0000003e000e7c02 */ /* 0x000fe20008000f00 */
[----:B-1----:R-:W-:Y:S10]  /*3d1a0*/  ENDCOLLECTIVE ;  /* 0x000000000000791b */ /* 0x002ff40003800000 */
.L_x_13122:
[----:B------:R-:W-:Y:S05]  /*3d1b0*/  BSYNC B1 ;  /* 0x0000000000017941 */ /* 0x000fea0003800000 */
.L_x_13121:
[----:B------:R-:W-:Y:S05]  /*3d1c0*/  BRA `(.L_x_12890) ;  /* 0xffffff6c00047947 */ /* 0x000fea000383ffff */
.L_x_12893:
[----:B-1----:R1:W2:Y:S02]  /*3d1d0*/  SYNCS.PHASECHK.TRANS64.TRYWAIT P0, [R18+URZ+0x32420], R5 ;  /* 0x03242005120075a7 */ /* 0x0022a4000800017f */
[----:B--2---:R-:W-:Y:S05]  /*3d1e0*/  @!P0 NANOSLEEP.SYNCS 0x989680 ;  /* 0x009896800000895d */ /* 0x004fea0003900000 */
[----:B------:R-:W2:Y:S02]  /*3d1f0*/  @!P0 SYNCS.PHASECHK.TRANS64 P0, [R18+URZ+0x32420], R5 ;  /* 0x03242005120085a7 */ /* 0x000ea4000800007f */
[----:B--2---:R-:W-:Y:S05]  /*3d200*/  @!P0 BRA `(.L_x_12893) ;  /* 0xfffffffc00f08947 */ /* 0x004fea000383ffff */
[----:B------:R-:W-:Y:S05]  /*3d210*/  BRA `(.L_x_13123) ;  /* 0xffffff6c00147947 */ /* 0x000fea000383ffff */
.L_x_12897:
[----:B-1----:R1:W2:Y:S02]  /*3d220*/  SYNCS.PHASECHK.TRANS64.TRYWAIT P0, [R5+URZ+0x324a0], R10 ;  /* 0x0324a00a050075a7 */ /* 0x0022a4000800017f */
[----:B--2---:R-:W-:Y:S05]  /*3d230*/  @!P0 NANOSLEEP.SYNCS 0x989680 ;  /* 0x009896800000895d */ /* 0x004fea0003900000 */
[----:B------:R-:W2:Y:S02]  /*3d240*/  @!P0 SYNCS.PHASECHK.TRANS64 P0, [R5+URZ+0x324a0], R10 ;  /* 0x0324a00a050085a7 */ /* 0x000ea4000800007f */
[----:B--2---:R-:W-:Y:S05]  /*3d250*/  @!P0 BRA `(.L_x_12897) ;  /* 0xfffffffc00f08947 */ /* 0x004fea000383ffff */
[----:B------:R-:W-:Y:S05]  /*3d260*/  BRA `(.L_x_13124) ;  /* 0xffffff6c00347947 */ /* 0x000fea000383ffff */
.L_x_12902:
[----:B--2---:R2:W3:Y:S02]  /*3d270*/  SYNCS.PHASECHK.TRANS64.TRYWAIT P0, [R5+URZ+0x324c0], R10 ;  /* 0x0324c00a050075a7 */ /* 0x0044e4000800017f */
[----:B---3--:R-:W-:Y:S05]  /*3d280*/  @!P0 NANOSLEEP.SYNCS 0x989680 ;  /* 0x009896800000895d */ /* 0x008fea0003900000 */
[----:B------:R-:W3:Y:S02]  /*3d290*/  @!P0 SYNCS.PHASECHK.TRANS64 P0, [R5+URZ+0x324c0], R10 ;  /* 0x0324c00a050085a7 */ /* 0x000ee4000800007f */
[----:B---3--:R-:W-:Y:S05]  /*3d2a0*/  @!P0 BRA `(.L_x_12902) ;  /* 0xfffffffc00f08947 */ /* 0x008fea000383ffff */
[----:B------:R-:W-:Y:S05]  /*3d2b0*/  BRA `(.L_x_13125) ;  /* 0xffffff6c00b47947 */ /* 0x000fea000383ffff */
.L_x_12912:
[----:B-1----:R1:W2:Y:S02]  /*3d2c0*/  SYNCS.PHASECHK.TRANS64.TRYWAIT P1, [R6+URZ+0x324a0], R7 ;  /* 0x0324a007060075a7 */ /* 0x0022a4000802017f */
[----:B--2---:R-:W-:Y:S05]  /*3d2d0*/  @!P1 NANOSLEEP.SYNCS 0x989680 ;  /* 0x009896800000995d */ /* 0x004fea0003900000 */
[----:B------:R-:W2:Y:S02]  /*3d2e0*/  @!P1 SYNCS.PHASECHK.TRANS64 P1, [R6+URZ+0x324a0], R7 ;  /* 0x0324a007060095a7 */ /* 0x000ea4000802007f */
[----:B--2---:R-:W-:Y:S05]  /*3d2f0*/  @!P1 BRA `(.L_x_12912) ;  /* 0xfffffffc00f09947 */ /* 0x004fea000383ffff */
[----:B------:R-:W-:Y:S05]  /*3d300*/  BRA `(.L_x_13126) ;  /* 0xffffff7400447947 */ /* 0x000fea000383ffff */
.L_x_12917:
[----:B--2---:R2:W3:Y:S02]  /*3d310*/  SYNCS.PHASECHK.TRANS64.TRYWAIT P1, [R6+URZ+0x324c0], R7 ;  /* 0x0324c007060075a7 */ /* 0x0044e4000802017f */
[----:B---3--:R-:W-:Y:S05]  /*3d320*/  @!P1 NANOSLEEP.SYNCS 0x989680 ;  /* 0x009896800000995d */ /* 0x008fea0003900000 */
[----:B------:R-:W3:Y:S02]  /*3d330*/  @!P1 SYNCS.PHASECHK.TRANS64 P1, [R6+URZ+0x324c0], R7 ;  /* 0x0324c007060095a7 */ /* 0x000ee4000802007f */
[----:B---3--:R-:W-:Y:S05]  /*3d340*/  @!P1 BRA `(.L_x_12917) ;  /* 0xfffffffc00f09947 */ /* 0x008fea000383ffff */
[----:B------:R-:W-:Y:S05]  /*3d350*/  BRA `(.L_x_13127) ;  /* 0xffffff7400c07947 */ /* 0x000fea000383ffff */
.L_x_12943:
        /* <DEDUP_REMOVED lines=11> */
.L_x_13129:
[----:B------:R-:W-:Y:S05]  /*3d410*/  BSYNC B0 ;  /* 0x0000000000007941 */ /* 0x000fea0003800000 */
.L_x_13128:
[----:B------:R-:W-:Y:S05]  /*3d420*/  BRA `(.L_x_13130) ;  /* 0xffffff8800547947 */ /* 0x000fea000383ffff */
.L_x_12945:
[----:B------:R-:W-:Y:S01]  /*3d430*/  BSSY B0, `(.L_x_13131) ;  /* 0x0000006000007945 */ /* 0x000fe20003800000 */
[----:B0-----:R-:W-:-:S07]  /*3d440*/  IMAD.MOV.U32 R15, RZ, RZ, -0x1 ;  /* 0xffffffffff0f7424 */ /* 0x001fce00078e00ff */
[----:B-1-3--:R-:W-:Y:S05]  /*3d450*/  WARPSYNC.COLLECTIVE R15, `(.L_x_13132) ;  /* 0x000000000f0c7348 */ /* 0x00afea0003c00000 */
[----:B------:R-:W-:Y:S02]  /*3d460*/  ELECT P6, UR62, PT ;  /* 0x00000000003e782f */ /* 0x000fe400038c0000 */
[----:B------:R-:W-:Y:S01]  /*3d470*/  MOV R14, UR62 ;  /* 0x0000003e000e7c02 */ /* 0x000fe20008000f00 */
[----:B-1-3--:R-:W-:Y:S10]  /*3d480*/  ENDCOLLECTIVE ;  /* 0x000000000000791b */ /* 0x00aff40003800000 */
.L_x_13132:
[----:B------:R-:W-:Y:S05]  /*3d490*/  BSYNC B0 ;  /* 0x0000000000007941 */ /* 0x000fea0003800000 */
.L_x_13131:
[----:B------:R-:W-:Y:S05]  /*3d4a0*/  BRA `(.L_x_13133) ;  /* 0xffffff8800607947 */ /* 0x000fea000383ffff */
.L_x_12947:
[----:B--2---:R2:W3:Y:S02]  /*3d4b0*/  SYNCS.PHASECHK.TRANS64.TRYWAIT P0, [R0+URZ+0x32440], R2 ;  /* 0x03244002000075a7 */ /* 0x0044e4000800017f */
[----:B---3--:R-:W-:Y:S05]  /*3d4c0*/  @!P0 NANOSLEEP.SYNCS 0x989680 ;  /* 0x009896800000895d */ /* 0x008fea0003900000 */
[----:B------:R-:W3:Y:S02]  /*3d4d0*/  @!P0 SYNCS.PHASECHK.TRANS64 P0, [R0+URZ+0x32440], R2 ;  /* 0x03244002000085a7 */ /* 0x000ee4000800007f */
[----:B---3--:R-:W-:Y:S05]  /*3d4e0*/  @!P0 BRA `(.L_x_12947) ;  /* 0xfffffffc00f08947 */ /* 0x008fea000383ffff */
[----:B------:R-:W-:Y:S05]  /*3d4f0*/  BRA `(.L_x_13134) ;  /* 0xffffff8800c07947 */ /* 0x000fea000383ffff */
.L_x_12951:
        /* <DEDUP_REMOVED lines=10> */
.L_x_13135:
[----:B------:R0:W-:Y:S01]  /*3d5a0*/  STL [R1+0x488], R10 ;  /* 0x0004880a01007387 */ /* 0x0001e20000100800 */
[----:B------:R-:W-:Y:S02]  /*3d5b0*/  IMAD.MOV.U32 R13, RZ, RZ, R3 ;  /* 0x000000ffff0d7224 */ /* 0x000fe400078e0003 */
[----:B------:R-:W-:-:S07]  /*3d5c0*/  IMAD.MOV.U32 R4, RZ, RZ, R14 ;  /* 0x000000ffff047224 */ /* 0x000fce00078e000e */
[----:B0-----:R-:W-:Y:S05]  /*3d5d0*/  WARPSYNC.COLLECTIVE R15, `(.L_x_13136) ;  /* 0x000000000f087348 */ /* 0x001fea0003c00000 */
[----:B------:R1:W2:Y:S02]  /*3d5e0*/  SHFL.IDX P6, R14, R13, R12, R11 ;  /* 0x0000000c0d0e7389 */ /* 0x0002a400000c000b */
[----:B012---:R-:W-:Y:S01]  /*3d5f0*/  ENDCOLLECTIVE ;  /* 0x000000000000791b */ /* 0x007fe20003800000 */
.L_x_13136:
[----:B------:R-:W-:Y:S02]  /*3d600*/  IMAD.MOV.U32 R13, RZ, RZ, R2 ;  /* 0x000000ffff0d7224 */ /* 0x000fe400078e0002 */
[----:B------:R-:W-:Y:S02]  /*3d610*/  IMAD.MOV.U32 R12, RZ, RZ, 0x1 ;  /* 0x00000001ff0c7424 */ /* 0x000fe400078e00ff */
[----:B------:R-:W-:-:S07]  /*3d620*/  IMAD.MOV.U32 R5, RZ, RZ, R14 ;  /* 0x000000ffff057224 */ /* 0x000fce00078e000e */
[----:B------:R-:W-:Y:S05]  /*3d630*/  WARPSYNC.COLLECTIVE R15, `(.L_x_13137) ;  /* 0x000000000f087348 */ /* 0x000fea0003c00000 */
[----:B------:R0:W1:Y:S02]  /*3d640*/  SHFL.IDX P6, R14, R13, R12, R11 ;  /* 0x0000000c0d0e7389 */ /* 0x00006400000c000b */
[----:B01----:R-:W-:Y:S01]  /*3d650*/  ENDCOLLECTIVE ;  /* 0x000000000000791b */ /* 0x003fe20003800000 */
.L_x_13137:
[----:B------:R-:W-:Y:S02]  /*3d660*/  IMAD.MOV.U32 R13, RZ, RZ, R3 ;  /* 0x000000ffff0d7224 */ /* 0x000fe400078e0003 */
[----:B------:R-:W-:Y:S02]  /*3d670*/  IMAD R0, R0, R7, RZ ;  /* 0x0000000700007224 */ /* 0x000fe400078e02ff */
[----:B------:R-:W-:-:S07]  /*3d680*/  IMAD.MOV.U32 R7, RZ, RZ, R14 ;  /* 0x000000ffff077224 */ /* 0x000fce00078e000e */
[----:B------:R-:W-:Y:S05]  /*3d690*/  WARPSYNC.COLLECTIVE R15, `(.L_x_13138) ;  /* 0x000000000f087348 */ /* 0x000fea0003c00000 */
[----:B------:R0:W1:Y:S02]  /*3d6a0*/  SHFL.IDX P6, R14, R13, R12, R11 ;  /* 0x0000000c0d0e7389 */ /* 0x00006400000c000b */
[----:B01----:R-:W-:Y:S01]  /*3d6b0*/  ENDCOLLECTIVE ;  /* 0x000000000000791b */ /* 0x003fe20003800000 */
.L_x_13138:
        /* <DEDUP_REMOVED lines=10> */
.L_x_13139:
        /* <DEDUP_REMOVED lines=15> */
.L_x_13140:
        /* <DEDUP_REMOVED lines=19> */
.L_x_13141:
        /* <DEDUP_REMOVED lines=10> */
.L_x_13142:
        /* <DEDUP_REMOVED lines=13> */
.L_x_13143:
        /* <DEDUP_REMOVED lines=10> */
.L_x_13144:
        /* <DEDUP_REMOVED lines=13> */
.L_x_13145:
        /* <DEDUP_REMOVED lines=10> */
.L_x_13146:
        /* <DEDUP_REMOVED lines=13> */
.L_x_13147:
        /* <DEDUP_REMOVED lines=10> */
.L_x_13148:
        /* <DEDUP_REMOVED lines=11> */
.L_x_13149:
        /* <DEDUP_REMOVED lines=14> */
.L_x_13150:
[----:B------:R-:W-:Y:S01]  /*3e000*/  IMAD.MOV.U32 R3, RZ, RZ, R14 ;  /* 0x000000ffff037224 */ /* 0x000fe200078e000e */
[----:B------:R-:W-:Y:S06]  /*3e010*/  BRA `(.L_x_13151) ;  /* 0xffffff8c00487947 */ /* 0x000fec000383ffff */
.L_x_12955:
        /* <DEDUP_REMOVED lines=36> */
.L_x_13153:
[----:B------:R-:W-:Y:S05]  /*3e260*/  BSYNC B0 ;  /* 0x0000000000007941 */ /* 0x000fea0003800000 */
.L_x_13152:
        /* <DEDUP_REMOVED lines=10> */
.L_x_13154:
        /* <DEDUP_REMOVED lines=16> */
.L_x_13155:
        /* <DEDUP_REMOVED lines=15> */
.L_x_13156:
        /* <DEDUP_REMOVED lines=9> */
.L_x_13157:
        /* <DEDUP_REMOVED lines=15> */
.L_x_13158:
        /* <DEDUP_REMOVED lines=9> */
.L_x_13159:
        /* <DEDUP_REMOVED lines=15> */
.L_x_13160:
        /* <DEDUP_REMOVED lines=9> */
.L_x_13161:
        /* <DEDUP_REMOVED lines=15> */
.L_x_13162:
        /* <DEDUP_REMOVED lines=9> */
.L_x_13163:
        /* <DEDUP_REMOVED lines=14> */
.L_x_13164:
        /* <DEDUP_REMOVED lines=19> */
.L_x_13165:
[----:B------:R-:W-:Y:S02]  /*3ec20*/  IMAD.MOV.U32 R13, RZ, RZ, R2 ;  /* 0x000000ffff0d7224 */ /* 0x000fe400078e0002 */
[----:B------:R-:W-:-:S07]  /*3ec30*/  IMAD.MOV.U32 R6, RZ, RZ, R14 ;  /* 0x000000ffff067224 */ /* 0x000fce00078e000e */
[----:B------:R-:W-:Y:S05]  /*3ec40*/  WARPSYNC.COLLECTIVE R15, `(.L_x_13166) ;  /* 0x000000000f087348 */ /* 0x000fea0003c00000 */
[----:B------:R0:W1:Y:S02]  /*3ec50*/  SHFL.IDX P6, R14, R13, R12, R11 ;  /* 0x0000000c0d0e7389 */ /* 0x00006400000c000b */
[----:B01----:R-:W-:Y:S01]  /*3ec60*/  ENDCOLLECTIVE ;  /* 0x000000000000791b */ /* 0x003fe20003800000 */
.L_x_13166:
[----:B------:R-:W-:Y:S02]  /*3ec70*/  IMAD.MOV.U32 R13, RZ, RZ, R0 ;  /* 0x000000ffff0d7224 */ /* 0x000fe400078e0000 */
[----:B------:R-:W-:Y:S02]  /*3ec80*/  IMAD.MOV.U32 R12, RZ, RZ, 0x7 ;  /* 0x00000007ff0c7424 */ /* 0x000fe400078e00ff */
[----:B------:R-:W-:-:S07]  /*3ec90*/  IMAD.MOV.U32 R5, RZ, RZ, R14 ;  /* 0x000000ffff057224 */ /* 0x000fce00078e000e */
[----:B------:R-:W-:Y:S05]  /*3eca0*/  WARPSYNC.COLLECTIVE R15, `(.L_x_13167) ;  /* 0x000000000f087348 */ /* 0x000fea0003c00000 */
[----:B------:R0:W1:Y:S02]  /*3ecb0*/  SHFL.IDX P6, R14, R13, R12, R11 ;  /* 0x0000000c0d0e7389 */ /* 0x00006400000c000b */
[----:B01----:R-:W-:Y:S01]  /*3ecc0*/  ENDCOLLECTIVE ;  /* 0x000000000000791b */ /* 0x003fe20003800000 */
.L_x_13167:
        /* <DEDUP_REMOVED lines=10> */
.L_x_13168:
        /* <DEDUP_REMOVED lines=9> */
.L_x_12960:
[----:B-1----:R1:W2:Y:S02]  /*3ee00*/  SYNCS.PHASECHK.TRANS64.TRYWAIT P0, [R18+URZ+0x32420], R0 ;  /* 0x03242000120075a7 */ /* 0x0022a4000800017f */
[----:B--2---:R-:W-:Y:S05]  /*3ee10*/  @!P0 NANOSLEEP.SYNCS 0x989680 ;  /* 0x009896800000895d */ /* 0x004fea0003900000 */
[----:B------:R-:W2:Y:S02]  /*3ee20*/  @!P0 SYNCS.PHASECHK.TRANS64 P0, [R18+URZ+0x32420], R0 ;  /* 0x03242000120085a7 */ /* 0x000ea4000800007f */
[----:B--2---:R-:W-:Y:S05]  /*3ee30*/  @!P0 BRA `(.L_x_12960) ;  /* 0xfffffffc00f08947 */ /* 0x004fea000383ffff */
[----:B------:R-:W-:Y:S05]  /*3ee40*/  BRA `(.L_x_13170) ;  /* 0xffffff8c00647947 */ /* 0x000fea000383ffff */
.L_x_12964:
[----:B0-----:R0:W1:Y:S02]  /*3ee50*/  SYNCS.PHASECHK.TRANS64.TRYWAIT P0, [R2+URZ+0x32460], R0 ;  /* 0x03246000020075a7 */ /* 0x001064000800017f */
[----:B-1----:R-:W-:Y:S05]  /*3ee60*/  @!P0 NANOSLEEP.SYNCS 0x989680 ;  /* 0x009896800000895d */ /* 0x002fea0003900000 */
[----:B------:R-:W1:Y:S02]  /*3ee70*/  @!P0 SYNCS.PHASECHK.TRANS64 P0, [R2+URZ+0x32460], R0 ;  /* 0x03246000020085a7 */ /* 0x000e64000800007f */
[----:B-1----:R-:W-:Y:S05]  /*3ee80*/  @!P0 BRA `(.L_x_12964) ;  /* 0xfffffffc00f08947 */ /* 0x002fea000383ffff */
[----:B------:R-:W-:Y:S05]  /*3ee90*/  BRA `(.L_x_13171) ;  /* 0xffffff8c00887947 */ /* 0x000fea000383ffff */
.L_x_12979:
[----:B0-----:R0:W1:Y:S02]  /*3eea0*/  SYNCS.PHASECHK.TRANS64.TRYWAIT P0, [R2+URZ+0x32440], R6 ;  /* 0x03244006020075a7 */ /* 0x001064000800017f */
[----:B-1----:R-:W-:Y:S05]  /*3eeb0*/  @!P0 NANOSLEEP.SYNCS 0x989680 ;  /* 0x009896800000895d */ /* 0x002fea0003900000 */
[----:B------:R-:W1:Y:S02]  /*3eec0*/  @!P0 SYNCS.PHASECHK.TRANS64 P0, [R2+URZ+0x32440], R6 ;  /* 0x03244006020085a7 */ /* 0x000e64000800007f */
[----:B-1----:R-:W-:Y:S05]  /*3eed0*/  @!P0 BRA `(.L_x_12979) ;  /* 0xfffffffc00f08947 */ /* 0x002fea000383ffff */
[----:B------:R-:W-:Y:S05]  /*3eee0*/  BRA `(.L_x_13172) ;  /* 0xffffff9400c07947 */ /* 0x000fea000383ffff */
.L_x_12984:
[----:B-1----:R1:W2:Y:S02]  /*3eef0*/  SYNCS.PHASECHK.TRANS64.TRYWAIT P0, [R2+URZ+0x32460], R6 ;  /* 0x03246006020075a7 */ /* 0x0022a4000800017f */
[----:B--2---:R-:W-:Y:S05]  /*3ef00*/  @!P0 NANOSLEEP.SYNCS 0x989680 ;  /* 0x009896800000895d */ /* 0x004fea0003900000 */
[----:B------:R-:W2:Y:S02]  /*3ef10*/  @!P0 SYNCS.PHASECHK.TRANS64 P0, [R2+URZ+0x32460], R6 ;  /* 0x03246006020085a7 */ /* 0x000ea4000800007f */
[----:B--2---:R-:W-:Y:S05]  /*3ef20*/  @!P0 BRA `(.L_x_12984) ;  /* 0xfffffffc00f08947 */ /* 0x004fea000383ffff */
[----:B------:R-:W-:Y:S05]  /*3ef30*/  BRA `(.L_x_13173) ;  /* 0xffffff98003c7947 */ /* 0x000fea000383ffff */
.L_x_12995:
[----:B0-----:R0:W1:Y:S02]  /*3ef40*/  SYNCS.PHASECHK.TRANS64.TRYWAIT P0, [R3+URZ+0x32440], R2 ;  /* 0x03244002030075a7 */ /* 0x001064000800017f */
[----:B-1----:R-:W-:Y:S05]  /*3ef50*/  @!P0 NANOSLEEP.SYNCS 0x989680 ;  /* 0x009896800000895d */ /* 0x002fea0003900000 */
[----:B------:R-:W1:Y:S02]  /*3ef60*/  @!P0 SYNCS.PHASECHK.TRANS64 P0, [R3+URZ+0x32440], R2 ;  /* 0x03244002030085a7 */ /* 0x000e64000800007f */
[----:B-1----:R-:W-:Y:S05]  /*3ef70*/  @!P0 BRA `(.L_x_12995) ;  /* 0xfffffffc00f08947 */ /* 0x002fea000383ffff */
[----:B------:R-:W-:Y:S05]  /*3ef80*/  BRA `(.L_x_13174) ;  /* 0xffffffa000247947 */ /* 0x000fea000383ffff */
.L_x_13000:
[----:B-1----:R1:W2:Y:S02]  /*3ef90*/  SYNCS.PHASECHK.TRANS64.TRYWAIT P0, [R3+URZ+0x32460], R2 ;  /* 0x03246002030075a7 */ /* 0x0022a4000800017f */
[----:B--2---:R-:W-:Y:S05]  /*3efa0*/  @!P0 NANOSLEEP.SYNCS 0x989680 ;  /* 0x009896800000895d */ /* 0x004fea0003900000 */
[----:B------:R-:W2:Y:S02]  /*3efb0*/  @!P0 SYNCS.PHASECHK.TRANS64 P0, [R3+URZ+0x32460], R2 ;  /* 0x03246002030085a7 */ /* 0x000ea4000800007f */
[----:B--2---:R-:W-:Y:S05]  /*3efc0*/  @!P0 BRA `(.L_x_13000) ;  /* 0xfffffffc00f08947 */ /* 0x004fea000383ffff */
[----:B------:R-:W-:Y:S05]  /*3efd0*/  BRA `(.L_x_13175) ;  /* 0xffffffa000a07947 */ /* 0x000fea000383ffff */
.L_x_13011:
[----:B0-----:R0:W1:Y:S02]  /*3efe0*/  SYNCS.PHASECHK.TRANS64.TRYWAIT P0, [R3+URZ+0x32440], R2 ;  /* 0x03244002030075a7 */ /* 0x001064000800017f */
[----:B-1----:R-:W-:Y:S05]  /*3eff0*/  @!P0 NANOSLEEP.SYNCS 0x989680 ;  /* 0x009896800000895d */ /* 0x002fea0003900000 */
[----:B------:R-:W1:Y:S02]  /*3f000*/  @!P0 SYNCS.PHASECHK.TRANS64 P0, [R3+URZ+0x32440], R2 ;  /* 0x03244002030085a7 */ /* 0x000e64000800007f */
[----:B-1----:R-:W-:Y:S05]  /*3f010*/  @!P0 BRA `(.L_x_13011) ;  /* 0xfffffffc00f08947 */ /* 0x002fea000383ffff */
[----:B------:R-:W-:Y:S05]  /*3f020*/  BRA `(.L_x_13176) ;  /* 0xffffffa800707947 */ /* 0x000fea000383ffff */
.L_x_13016:
[----:B-1----:R1:W2:Y:S02]  /*3f030*/  SYNCS.PHASECHK.TRANS64.TRYWAIT P0, [R3+URZ+0x32460], R2 ;  /* 0x03246002030075a7 */ /* 0x0022a4000800017f */
[----:B--2---:R-:W-:Y:S05]  /*3f040*/  @!P0 NANOSLEEP.SYNCS 0x989680 ;  /* 0x009896800000895d */ /* 0x004fea0003900000 */
[----:B------:R-:W2:Y:S02]  /*3f050*/  @!P0 SYNCS.PHASECHK.TRANS64 P0, [R3+URZ+0x32460], R2 ;  /* 0x03246002030085a7 */ /* 0x000ea4000800007f */
[----:B--2---:R-:W-:Y:S05]  /*3f060*/  @!P0 BRA `(.L_x_13016) ;  /* 0xfffffffc00f08947 */ /* 0x004fea000383ffff */
[----:B------:R-:W-:Y:S05]  /*3f070*/  BRA `(.L_x_13177) ;  /* 0xffffffa800ec7947 */ /* 0x000fea000383ffff */
.L_x_13028:
[----:B------:R-:W4:Y:S01]  /*3f080*/  LDL R0, [R1+0x460] ;  /* 0x0004600001007983 */ /* 0x000f220000100800 */
[----:B------:R-:W-:Y:S01]  /*3f090*/  BSSY B0, `(.L_x_13178) ;  /* 0x0000008000007945 */ /* 0x000fe20003800000 */
[----:B------:R-:W-:Y:S02]  /*3f0a0*/  IMAD.MOV.U32 R12, RZ, RZ, RZ ;  /* 0x000000ffff0c7224 */ /* 0x000fe400078e00ff */
[----:B------:R-:W-:Y:S02]  /*3f0b0*/  IMAD.MOV.U32 R11, RZ, RZ, 0x1f ;  /* 0x0000001fff0b7424 */ /* 0x000fe400078e00ff */
[----:B0-----:R-:W-:Y:S02]  /*3f0c0*/  IMAD.MOV.U32 R15, RZ, RZ, -0x1 ;  /* 0xffffffffff0f7424 */ /* 0x001fe400078e00ff */
[----:B----4-:R-:W-:-:S07]  /*3f0d0*/  IMAD.MOV.U32 R13, RZ, RZ, R0 ;  /* 0x000000ffff0d7224 */ /* 0x010fce00078e0000 */
[----:B--23--:R-:W-:Y:S05]  /*3f0e0*/  WARPSYNC.COLLECTIVE R15, `(.L_x_13179) ;  /* 0x000000000f087348 */ /* 0x00cfea0003c00000 */
[----:B------:R0:W1:Y:S02]  /*3f0f0*/  SHFL.IDX P6, R14, R13, R12, R11 ;  /* 0x0000000c0d0e7389 */ /* 0x00006400000c000b */
[----:B0123--:R-:W-:Y:S01]  /*3f100*/  ENDCOLLECTIVE ;  /* 0x000000000000791b */ /* 0x00ffe20003800000 */
.L_x_13179:
[----:B------:R-:W-:Y:S05]  /*3f110*/  BSYNC B0 ;  /* 0x0000000000007941 */ /* 0x000fea0003800000 */
.L_x_13178:
        /* <DEDUP_REMOVED lines=9> */
.L_x_13180:
        /* <DEDUP_REMOVED lines=26> */
.L_x_13181:
        /* <DEDUP_REMOVED lines=8> */
.L_x_13182:
        /* <DEDUP_REMOVED lines=8> */
.L_x_13183:
        /* <DEDUP_REMOVED lines=8> */
.L_x_13184:
        /* <DEDUP_REMOVED lines=8> */
.L_x_13185:
        /* <DEDUP_REMOVED lines=9> */
.L_x_13186:
[----:B------:R-:W-:Y:S01]  /*3f5e0*/  IMAD.MOV.U32 R9, RZ, RZ, R14 ;  /* 0x000000ffff097224 */ /* 0x000fe200078e000e */
[----:B------:R-:W-:Y:S06]  /*3f5f0*/  BRA `(.L_x_13187) ;  /* 0xffffffb000307947 */ /* 0x000fec000383ffff */
.L_x_13031:
        /* <DEDUP_REMOVED lines=8> */
.L_x_13189:
[----:B------:R-:W-:Y:S05]  /*3f680*/  BSYNC B0 ;  /* 0x0000000000007941 */ /* 0x000fea0003800000 */
.L_x_13188:
        /* <DEDUP_REMOVED lines=10> */
.L_x_13190:
        /* <DEDUP_REMOVED lines=8> */
.L_x_13191:
        /* <DEDUP_REMOVED lines=8> */
.L_x_13192:
        /* <DEDUP_REMOVED lines=8> */
.L_x_13193:
        /* <DEDUP_REMOVED lines=9> */
.L_x_13194:
[----:B------:R-:W-:Y:S01]  /*3f940*/  IMAD.MOV.U32 R9, RZ, RZ, R14 ;  /* 0x000000ffff097224 */ /* 0x000fe200078e000e */
[----:B------:R-:W-:Y:S06]  /*3f950*/  BRA `(.L_x_13195) ;  /* 0xffffffb000047947 */ /* 0x000fec000383ffff */
.L_x_13033:
[----:B------:R-:W-:Y:S01]  /*3f960*/  BSSY B0, `(.L_x_13196) ;  /* 0x0000006000007945 */ /* 0x000fe20003800000 */
[----:B------:R-:W-:Y:S01]  /*3f970*/  PLOP3.LUT P6, PT, P6, PT, PT, 0x8, 0x0 ;  /* 0x000000000000781c */ /* 0x000fe200037ce170 */
[----:B------:R-:W-:-:S12]  /*3f980*/  IMAD.MOV.U32 R15, RZ, RZ, -0x1 ;  /* 0xffffffffff0f7424 */ /* 0x000fd800078e00ff */
[----:B0-----:R-:W-:Y:S05]  /*3f990*/  WARPSYNC.COLLECTIVE R15, `(.L_x_13197) ;  /* 0x000000000f087348 */ /* 0x001fea0003c00000 */
[----:B------:R-:W-:Y:S01]  /*3f9a0*/  VOTE.ANY R14, PT, P6 ;  /* 0x00000000000e7806 */ /* 0x000fe200030e0100 */
[----:B0-----:R-:W-:Y:S06]  /*3f9b0*/  ENDCOLLECTIVE ;  /* 0x000000000000791b */ /* 0x001fec0003800000 */
.L_x_13197:
[----:B------:R-:W-:Y:S05]  /*3f9c0*/  BSYNC B0 ;  /* 0x0000000000007941 */ /* 0x000fea0003800000 */
.L_x_13196:
        /* <DEDUP_REMOVED lines=10> */
.L_x_13198:
[----:B------:R-:W-:Y:S02]  /*3fa70*/  IMAD.MOV.U32 R13, RZ, RZ, R6 ;  /* 0x000000ffff0d7224 */ /* 0x000fe400078e0006 */
[----:B------:R-:W-:-:S07]  /*3fa80*/  IMAD.MOV.U32 R4, RZ, RZ, R14 ;  /* 0x000000ffff047224 */ /* 0x000fce00078e000e */
[----:B------:R-:W-:Y:S05]  /*3fa90*/  WARPSYNC.COLLECTIVE R15, `(.L_x_13199) ;  /* 0x000000000f087348 */ /* 0x000fea0003c00000 */
[----:B------:R0:W1:Y:S02]  /*3faa0*/  SHFL.IDX P6, R14, R13, R12, R11 ;  /* 0x0000000c0d0e7389 */ /* 0x00006400000c000b */
[----:B01----:R-:W-:Y:S01]  /*3fab0*/  ENDCOLLECTIVE ;  /* 0x000000000000791b */ /* 0x003fe20003800000 */
.L_x_13199:
[----:B------:R-:W-:Y:S02]  /*3fac0*/  IMAD.MOV.U32 R6, RZ, RZ, R14 ;  /* 0x000000ffff067224 */ /* 0x000fe400078e000e */
[----:B------:R-:W-:-:S05]  /*3fad0*/  IMAD.IADD R10, R3, 0x1, R10 ;  /* 0x00000001030a7824 */ /* 0x000fca00078e020a */
[----:B------:R2:W-:Y:S01]  /*3fae0*/  STL [R1+0x46c], R10 ;  /* 0x00046c0a01007387 */ /* 0x0005e20000100800 */
[----:B------:R-:W-:Y:S05]  /*3faf0*/  BRA `(.L_x_13200) ;  /* 0xffffffac00e47947 */ /* 0x000fea000383ffff */
.L_x_13035:
        /* <DEDUP_REMOVED lines=8> */
.L_x_13202:
[----:B------:R-:W-:Y:S05]  /*3fb80*/  BSYNC B0 ;  /* 0x0000000000007941 */ /* 0x000fea0003800000 */
.L_x_13201:
[----:B------:R-:W-:Y:S01]  /*3fb90*/  IMAD.MOV.U32 R3, RZ, RZ, R14 ;  /* 0x000000ffff037224 */ /* 0x000fe200078e000e */
[----:B------:R-:W-:Y:S06]  /*3fba0*/  BRA `(.L_x_13203) ;  /* 0xffffffac00d07947 */ /* 0x000fec000383ffff */
.L_x_13041:
[----:B0-----:R0:W1:Y:S02]  /*3fbb0*/  SYNCS.PHASECHK.TRANS64.TRYWAIT P0, [R0+URZ+0x32420], R3 ;  /* 0x03242003000075a7 */ /* 0x001064000800017f */
[----:B-1----:R-:W-:Y:S05]  /*3fbc0*/  @!P0 NANOSLEEP.SYNCS 0x989680 ;  /* 0x009896800000895d */ /* 0x002fea0003900000 */
[----:B------:R-:W1:Y:S02]  /*3fbd0*/  @!P0 SYNCS.PHASECHK.TRANS64 P0, [R0+URZ+0x32420], R3 ;  /* 0x03242003000085a7 */ /* 0x000e64000800007f */
[----:B-1----:R-:W-:Y:S05]  /*3fbe0*/  @!P0 BRA `(.L_x_13041) ;  /* 0xfffffffc00f08947 */ /* 0x002fea000383ffff */
[----:B------:R-:W-:Y:S05]  /*3fbf0*/  BRA `(.L_x_13204) ;  /* 0xffffffb800707947 */ /* 0x000fea000383ffff */
.L_x_13042:
        /* <DEDUP_REMOVED lines=11> */
.L_x_13206:
[----:B------:R-:W-:Y:S05]  /*3fcb0*/  BSYNC B0 ;  /* 0x0000000000007941 */ /* 0x000fea0003800000 */
.L_x_13205:
[----:B------:R-:W-:Y:S05]  /*3fcc0*/  BRA `(.L_x_13207) ;  /* 0xffffffb800587947 */ /* 0x000fea000383ffff */
.L_x_13043:
[----:B------:R-:W-:Y:S01]  /*3fcd0*/  BSSY B0, `(.L_x_13208) ;  /* 0x0000006000007945 */ /* 0x000fe20003800000 */
[----:B------:R-:W-:-:S07]  /*3fce0*/  IMAD.MOV.U32 R15, RZ, RZ, -0x1 ;  /* 0xffffffffff0f7424 */ /* 0x000fce00078e00ff */
[----:B01----:R-:W-:Y:S05]  /*3fcf0*/  WARPSYNC.COLLECTIVE R15, `(.L_x_13209) ;  /* 0x000000000f0c7348 */ /* 0x003fea0003c00000 */
[----:B------:R-:W-:Y:S02]  /*3fd00*/  ELECT P6, UR62, PT ;  /* 0x00000000003e782f */ /* 0x000fe400038c0000 */
[----:B------:R-:W-:Y:S01]  /*3fd10*/  MOV R14, UR62 ;  /* 0x0000003e000e7c02 */ /* 0x000fe20008000f00 */
[----:B01----:R-:W-:Y:S10]  /*3fd20*/  ENDCOLLECTIVE ;  /* 0x000000000000791b */ /* 0x003ff40003800000 */
.L_x_13209:
[----:B------:R-:W-:Y:S05]  /*3fd30*/  BSYNC B0 ;  /* 0x0000000000007941 */ /* 0x000fea0003800000 */
.L_x_13208:
[----:B------:R-:W-:Y:S05]  /*3fd40*/  BRA `(.L_x_13210) ;  /* 0xffffffb8004c7947 */ /* 0x000fea000383ffff */
.L_x_13045:
[----:B0-----:R0:W1:Y:S02]  /*3fd50*/  SYNCS.PHASECHK.TRANS64.TRYWAIT P0, [R6+URZ], R5 ;  /* 0x00000005060075a7 */ /* 0x001064000800017f */
[----:B-1----:R-:W-:Y:S05]  /*3fd60*/  @!P0 NANOSLEEP.SYNCS 0x989680 ;  /* 0x009896800000895d */ /* 0x002fea0003900000 */
[----:B------:R-:W1:Y:S02]  /*3fd70*/  @!P0 SYNCS.PHASECHK.TRANS64 P0, [R6+URZ], R5 ;  /* 0x00000005060085a7 */ /* 0x000e64000800007f */
[----:B-1----:R-:W-:Y:S05]  /*3fd80*/  @!P0 BRA `(.L_x_13045) ;  /* 0xfffffffc00f08947 */ /* 0x002fea000383ffff */
[----:B------:R-:W-:Y:S05]  /*3fd90*/  BRA `(.L_x_13211) ;  /* 0xffffffb800847947 */ /* 0x000fea000383ffff */
.L_x_13046:
[----:B-1----:R1:W2:Y:S02]  /*3fda0*/  SYNCS.PHASECHK.TRANS64.TRYWAIT P0, [R7+URZ], R2 ;  /* 0x00000002070075a7 */ /* 0x0022a4000800017f */
[----:B--2---:R-:W-:Y:S05]  /*3fdb0*/  @!P0 NANOSLEEP.SYNCS 0x989680 ;  /* 0x009896800000895d */ /* 0x004fea0003900000 */
[----:B------:R-:W2:Y:S02]  /*3fdc0*/  @!P0 SYNCS.PHASECHK.TRANS64 P0, [R7+URZ], R2 ;  /* 0x00000002070085a7 */ /* 0x000ea4000800007f */
[----:B--2---:R-:W-:Y:S05]  /*3fdd0*/  @!P0 BRA `(.L_x_13046) ;  /* 0xfffffffc00f08947 */ /* 0x004fea000383ffff */
[----:B------:R-:W-:Y:S05]  /*3fde0*/  BRA `(.L_x_13212) ;  /* 0xffffffb800787947 */ /* 0x000fea000383ffff */
.L_x_13048:
[----:B--2---:R2:W3:Y:S02]  /*3fdf0*/  SYNCS.PHASECHK.TRANS64.TRYWAIT P0, [R4+URZ], R5 ;  /* 0x00000005040075a7 */ /* 0x0044e4000800017f */
[----:B---3--:R-:W-:Y:S05]  /*3fe00*/  @!P0 NANOSLEEP.SYNCS 0x989680 ;  /* 0x009896800000895d */ /* 0x008fea0003900000 */
[----:B------:R-:W3:Y:S02]  /*3fe10*/  @!P0 SYNCS.PHASECHK.TRANS64 P0, [R4+URZ], R5 ;  /* 0x00000005040085a7 */ /* 0x000ee4000800007f */
[----:B---3--:R-:W-:Y:S05]  /*3fe20*/  @!P0 BRA `(.L_x_13048) ;  /* 0xfffffffc00f08947 */ /* 0x008fea000383ffff */
[----:B------:R-:W-:Y:S05]  /*3fe30*/  BRA `(.L_x_13213) ;  /* 0xffffffb8007c7947 */ /* 0x000fea000383ffff */
        .type           $_ZN7cutlass13device_kernelIN5flash11enable_sm90INS1_16FlashAttnFwdSm90INS1_25CollectiveMainloopFwdSm90ILi2EN4cute5tupleIJNS5_1CILi1EEES8_S8_EEENS6_IJNS7_ILi128EEENS7_ILi96EEENS7_ILi64EEEEEELi256ENS_10bfloat16_tEfNS_4arch4Sm90ELb0ELb1ELb1ELb1ELb0ELb1ELb1ELb1ELb0ELb1ELb1ELb0EEENS1_21CollectiveEpilogueFwdINS6_IJSA_NS7_ILi256EEESB_EEES9_SE_SG_Li256ELb1ELb1ELb1ELb0EEENS1_36VarlenDynamicPersistentTileSchedulerILi128ELi96ELi256ELi128ELb1ELb1ELb1ELb1ELb0ELb1EEEEEEEEEvNT_6ParamsE$_ZZN5flash25CollectiveMainloopFwdSm90ILi2EN4cute5tupleIJNS1_1CILi1EEES4_S4_EEENS2_IJNS3_ILi128EEENS3_ILi96EEENS3_ILi64EEEEEELi256EN7cutlass10bfloat16_tEfNSA_4arch4Sm90ELb0ELb1ELb1ELb1ELb0ELb1ELb1ELb1ELb0ELb1ELb1ELb0EE3mmaINS_16FlashAttnFwdSm90ISE_NS_21CollectiveEpilogueFwdINS2_IJS6_NS3_ILi256EEES7_EEES5_SB_SD_Li256ELb1ELb1ELb1ELb0EEENS_36VarlenDynamicPersistentTileSchedulerILi128ELi96ELi256ELi128ELb1ELb1ELb1ELb1ELb0ELb1EEEE13SharedStorageENS1_6TensorINS1_11ArrayEngineIfLm128EEENS1_6LayoutINS2_IJNS2_IJNS3_ILi2EEEST_NS3_ILi32EEEEEES4_S4_EEENS2_IJNS2_IJS4_ST_NS3_ILi4EEEEEENS3_ILi0EEESZ_EEEEEEENS_7SoftmaxILi2ELi0EEEEEbRKNSE_6ParamsENSA_25PipelineTmaAsyncNoClusterILi2ENSA_16PipelineTmaAsyncILi2EEEEES1B_RNSA_13PipelineStateILj2EEERT0_RT1_iRiRKNS_16SeqlenInfoQKNewKILb1ELb1EEENS2_IJiiiiEEERT_ENKUliT_T0_T1_E_clIZSF_ISO_S12_S14_EbS17_S1B_S1B_S1E_S1G_S1I_iS1J_S1N_S1O_S1Q_EUlRS1R_iE0_NS3_ILb1EEES1Y_EEDaiS1R_S1S_S1T_,@function
        .size           $_ZN7cutlass13device_kernelIN5flash11enable_sm90INS1_16FlashAttnFwdSm90INS1_25CollectiveMainloopFwdSm90ILi2EN4cute5tupleIJNS5_1CILi1EEES8_S8_EEENS6_IJNS7_ILi128EEENS7_ILi96EEENS7_ILi64EEEEEELi256ENS_10bfloat16_tEfNS_4arch4Sm90ELb0ELb1ELb1ELb1ELb0ELb1ELb1ELb1ELb0ELb1ELb1ELb0EEENS1_21CollectiveEpilogueFwdINS6_IJSA_NS7_ILi256EEESB_EEES9_SE_SG_Li256ELb1ELb1ELb1ELb0EEENS1_36VarlenDynamicPersistentTileSchedulerILi128ELi96ELi256ELi128ELb1ELb1ELb1ELb1ELb0ELb1EEEEEEEEEvNT_6ParamsE$_ZZN5flash25CollectiveMainloopFwdSm90ILi2EN4cute5tupleIJNS1_1CILi1EEES4_S4_EEENS2_IJNS3_ILi128EEENS3_ILi96EEENS3_ILi64EEEEEELi256EN7cutlass10bfloat16_tEfNSA_4arch4Sm90ELb0ELb1ELb1ELb1ELb0ELb1ELb1ELb1ELb0ELb1ELb1ELb0EE3mmaINS_16FlashAttnFwdSm90ISE_NS_21CollectiveEpilogueFwdINS2_IJS6_NS3_ILi256EEES7_EEES5_SB_SD_Li256ELb1ELb1ELb1ELb0EEENS_36VarlenDynamicPersistentTileSchedulerILi128ELi96ELi256ELi128ELb1ELb1ELb1ELb1ELb0ELb1EEEE13SharedStorageENS1_6TensorINS1_11ArrayEngineIfLm128EEENS1_6LayoutINS2_IJNS2_IJNS3_ILi2EEEST_NS3_ILi32EEEEEES4_S4_EEENS2_IJNS2_IJS4_ST_NS3_ILi4EEEEEENS3_ILi0EEESZ_EEEEEEENS_7SoftmaxILi2ELi0EEEEEbRKNSE_6ParamsENSA_25PipelineTmaAsyncNoClusterILi2ENSA_16PipelineTmaAsyncILi2EEEEES1B_RNSA_13PipelineStateILj2EEERT0_RT1_iRiRKNS_16SeqlenInfoQKNewKILb1ELb1EEENS2_IJiiiiEEERT_ENKUliT_T0_T1_E_clIZSF_ISO_S12_S14_EbS17_S1B_S1B_S1E_S1G_S1I_iS1J_S1N_S1O_S1Q_EUlRS1R_iE0_NS3_ILb1EEES1Y_EEDaiS1R_S1S_S1T_,(.L_x_15201 - $_ZN7cutlass13device_kernelIN5flash11enable_sm90INS1_16FlashAttnFwdSm90INS1_25CollectiveMainloopFwdSm90ILi2EN4cute5tupleIJNS5_1CILi1EEES8_S8_EEENS6_IJNS7_ILi128EEENS7_ILi96EEENS7_ILi64EEEEEELi256ENS_10bfloat16_tEfNS_4arch4Sm90ELb0ELb1ELb1ELb1ELb0ELb1ELb1ELb1ELb0ELb1ELb1ELb0EEENS1_21CollectiveEpilogueFwdINS6_IJSA_NS7_ILi256EEESB_EEES9_SE_SG_Li256ELb1ELb1ELb1ELb0EEENS1_36VarlenDynamicPersistentTileSchedulerILi128ELi96ELi256ELi128ELb1ELb1ELb1ELb1ELb0ELb1EEEEEEEEEvNT_6ParamsE$_ZZN5flash25CollectiveMainloopFwdSm90ILi2EN4cute5tupleIJNS1_1CILi1EEES4_S4_EEENS2_IJNS3_ILi128EEENS3_ILi96EEENS3_ILi64EEEEEELi256EN7cutlass10bfloat16_tEfNSA_4arch4Sm90ELb0ELb1ELb1ELb1ELb0ELb1ELb1ELb1ELb0ELb1ELb1ELb0EE3mmaINS_16FlashAttnFwdSm90ISE_NS_21CollectiveEpilogueFwdINS2_IJS6_NS3_ILi256EEES7_EEES5_SB_SD_Li256ELb1ELb1ELb1ELb0EEENS_36VarlenDynamicPersistentTileSchedulerILi128ELi96ELi256ELi128ELb1ELb1ELb1ELb1ELb0ELb1EEEE13SharedStorageENS1_6TensorINS1_11ArrayEngineIfLm128EEENS1_6LayoutINS2_IJNS2_IJNS3_ILi2EEEST_NS3_ILi32EEEEEES4_S4_EEENS2_IJNS2_IJS4_ST_NS3_ILi4EEEEEENS3_ILi0EEESZ_EEEEEEENS_7SoftmaxILi2ELi0EEEEEbRKNSE_6ParamsENSA_25PipelineTmaAsyncNoClusterILi2ENSA_16PipelineTmaAsyncILi2EEEEES1B_RNSA_13PipelineStateILj2EEERT0_RT1_iRiRKNS_16SeqlenInfoQKNewKILb1ELb1EEENS2_IJiiiiEEERT_ENKUliT_T0_T1_E_clIZSF_ISO_S12_S14_EbS17_S1B_S1B_S1E_S1G_S1I_iS1J_S1N_S1O_S1Q_EUlRS1R_iE0_NS3_ILb1EEES1Y_EEDaiS1R_S1S_S1T_)
$_ZN7cutlass13device_kernelIN5flash11enable_sm90INS1_16FlashAttnFwdSm90INS1_25CollectiveMainloopFwdSm90ILi2EN4cute5tupleIJNS5_1CILi1EEES8_S8_EEENS6_IJNS7_ILi128EEENS7_ILi96EEENS7_ILi64EEEEEELi256ENS_10bfloat16_tEfNS_4arch4Sm90ELb0ELb1ELb1ELb1ELb0ELb1ELb1ELb1ELb0ELb1ELb1ELb0EEENS1_21CollectiveEpilogueFwdINS6_IJSA_NS7_ILi256EEESB_EEES9_SE_SG_Li256ELb1ELb1ELb1ELb0EEENS1_36VarlenDynamicPersistentTileSchedulerILi128ELi96ELi256ELi128ELb1ELb1ELb1ELb1ELb0ELb1EEEEEEEEEvNT_6ParamsE$_ZZN5flash25CollectiveMainloopFwdSm90ILi2EN4cute5tupleIJNS1_1CILi1EEES4_S4_EEENS2_IJNS3_ILi128EEENS3_ILi96EEENS3_ILi64EEEEEELi256EN7cutlass10bfloat16_tEfNSA_4arch4Sm90ELb0ELb1ELb1ELb1ELb0ELb1ELb1ELb1ELb0ELb1ELb1ELb0EE3mmaINS_16FlashAttnFwdSm90ISE_NS_21CollectiveEpilogueFwdINS2_IJS6_NS3_ILi256EEES7_EEES5_SB_SD_Li256ELb1ELb1ELb1ELb0EEENS_36VarlenDynamicPersistentTileSchedulerILi128ELi96ELi256ELi128ELb1ELb1ELb1ELb1ELb0ELb1EEEE13SharedStorageENS1_6TensorINS1_11ArrayEngineIfLm128EEENS1_6LayoutINS2_IJNS2_IJNS3_ILi2EEEST_NS3_ILi32EEEEEES4_S4_EEENS2_IJNS2_IJS4_ST_NS3_ILi4EEEEEENS3_ILi0EEESZ_EEEEEEENS_7SoftmaxILi2ELi0EEEEEbRKNSE_6ParamsENSA_25PipelineTmaAsyncNoClusterILi2ENSA_16PipelineTmaAsyncILi2EEEEES1B_RNSA_13PipelineStateILj2EEERT0_RT1_iRiRKNS_16SeqlenInfoQKNewKILb1ELb1EEENS2_IJiiiiEEERT_ENKUliT_T0_T1_E_clIZSF_ISO_S12_S14_EbS17_S1B_S1B_S1E_S1G_S1I_iS1J_S1N_S1O_S1Q_EUlRS1R_iE0_NS3_ILb1EEES1Y_EEDaiS1R_S1S_S1T_:
[----:B------:R-:W-:Y:S02]  /*3fe40*/  ULDC UR4, c[0x0][0x20] ;  /* 0x0000080000047ab9 */ /* 0x000fe40000000800 */
[----:B------:R-:W-:-:S09]  /*3fe50*/  UIADD3 UR4, -UR4, UR5, URZ ;  /* 0x0000000504047290 */ /* 0x000fd2000fffe13f */
[----:B------:R-:W2:Y:S04]  /*3fe60*/  LDL.64 R8, [UR4+0x18] ;  /* 0x00001804ff087983 */ /* 0x000ea80008100a00 */
[----:B------:R-:W3:Y:S01]  /*3fe70*/  LDL.64 R4, [UR4] ;  /* 0x00000004ff047983 */ /* 0x000ee20008100a00 */
[----:B------:R-:W-:-:S03]  /*3fe80*/  ULDC.64 UR6, c[0x0][0x208] ;  /* 0x0000820000067ab9 */ /* 0x000fc60000000a00 */
[----:B--2---:R-:W2:Y:S04]  /*3fe90*/  LD.E R6, desc[UR6][R8.64+0x1c] ;  /* 0x00001c0608067980 */ /* 0x004ea8000c101900 */
[----:B---3--:R0:W5:Y:S04]  /*3fea0*/  LD.E R0, desc[UR6][R4.64] ;  /* 0x0000000604007980 */ /* 0x008168000c101900 */
[----:B------:R0:W5:Y:S01]  /*3feb0*/  LD.E R3, desc[UR6][R4.64+0x4] ;  /* 0x0000040604037980 */ /* 0x000162000c101900 */
[----:B------:R-:W-:Y:S01]  /*3fec0*/  BSSY B1, `(.L_x_13214) ;  /* 0x0000007000017945 */ /* 0x000fe20003800000 */
[----:B------:R-:W-:Y:S01]  /*3fed0*/  IMAD.MOV.U32 R7, RZ, RZ, R51 ;  /* 0x000000ffff077224 */ /* 0x000fe200078e0033 */
[----:B--2---:R-:W-:-:S04]  /*3fee0*/  LOP3.LUT R6, R6, 0x1, RZ, 0xfc, !PT ;  /* 0x0000000106067812 */ /* 0x004fc800078efcff */
[----:B------:R-:W-:Y:S01]  /*3fef0*/  ISETP.NE.AND P0, PT, R6, 0x3, PT ;  /* 0x000000030600780c */ /* 0x000fe20003f05270 */
[----:B------:R-:W-:-:S12]  /*3ff00*/  IMAD.MOV.U32 R6, RZ, RZ, R36 ;  /* 0x000000ffff067224 */ /* 0x000fd800078e0024 */
[----:B0-----:R-:W-:Y:S05]  /*3ff10*/  @!P0 BRA `(.L_x_13215) ;  /* 0x0000000000048947 */ /* 0x001fea0003800000 */
[----:B------:R-:W-:Y:S01]  /*3ff20*/  BPT.TRAP 0x1 ;  /* 0x000000040000795c */ /* 0x000fe20000300000 */
.L_x_13215:
[----:B------:R-:W-:Y:S05]  /*3ff30*/  BSYNC B1 ;  /* 0x0000000000017941 */ /* 0x000fea0003800000 */
.L_x_13214:
        /* <DEDUP_REMOVED lines=13> */
.L_x_13217:
[----:B------:R-:W-:Y:S05]  /*40010*/  BSYNC B1 ;  /* 0x0000000000017941 */ /* 0x000fea0003800000 */
.L_x_13216:
        /* <DEDUP_REMOVED lines=8> */
.L_x_13219:
[----:B------:R-:W-:Y:S05]  /*400a0*/  BSYNC B1 ;  /* 0x0000000000017941 */ /* 0x000fea0003800000 */
.L_x_13218:
[----:B------:R-:W2:Y:S04]  /*400b0*/  LDL.64 R12, [UR4] ;  /* 0x00000004ff0c7983 */ /* 0x000ea80008100a00 */
[----:B------:R-:W3:Y:S04]  /*400c0*/  LDL.64 R4, [UR4+0x28] ;  /* 0x00002804ff047983 */ /* 0x000ee80008100a00 */
[----:B0----5:R-:W4:Y:S04]  /*400d0*/  LDL.64 R10, [UR4+0x20] ;  /* 0x00002004ff0a7983 */ /* 0x021f280008100a00 */
[----:B------:R-:W4:Y:S04]  /*400e0*/  LDL.64 R8, [UR4+0x8] ;  /* 0x00000804ff087983 */ /* 0x000f280008100a00 */
[----:B--2---:R-:W2:Y:S04]  /*400f0*/  LD.E R3, desc[UR6][R12.64] ;  /* 0x000000060c037980 */ /* 0x004ea8000c101900 */
[----:B---3--:R-:W2:Y:S01]  /*40100*/  LD.E.64 R4, desc[UR6][R4.64] ;  /* 0x0000000604047980 */ /* 0x008ea2000c101b00 */
[----:B------:R-:W-:Y:S05]  /*40110*/  WARPSYNC.ALL ;  /* 0x0000000000007948 */ /* 0x000fea0003800000 */
[----:B----4-:R0:W-:Y:S04]  /*40120*/  ST.E desc[UR6][R8.64], RZ ;  /* 0x000000ff08007985 */ /* 0x0101e8000c101906 */
[----:B------:R-:W3:Y:S01]  /*40130*/  LD.E.64 R12, desc[UR6][R10.64] ;  /* 0x000000060a0c7980 */ /* 0x000ee2000c101b00 */
[----:B--2---:R-:W-:Y:S01]  /*40140*/  IMAD R4, R3, 0x300, R4 ;  /* 0x0000030003047824 */ /* 0x004fe200078e0204 */
[----:B------:R-:W-:Y:S01]  /*40150*/  R2UR UR11, R5 ;  /* 0x00000000050b72ca */ /* 0x000fe200000e0000 */
[----:B------:R-:W-:Y:S01]  /*40160*/  WARPGROUP.ARRIVE ;  /* 0x00000000000079c5 */ /* 0x000fe20000000000 */
[----:B------:R-:W-:-:S02]  /*40170*/  IMAD.MOV.U32 R0, RZ, RZ, 0x1 ;  /* 0x00000001ff007424 */ /* 0x000fc400078e00ff */
        /* <DEDUP_REMOVED lines=8> */
[----:B------:R-:W-:Y:S01]  /*40200*/  WARPGROUP.ARRIVE ;  /* 0x00000000000079c5 */ /* 0x000fe20000000000 */
[----:B------:R-:W-:-:S03]  /*40210*/  IMAD.MOV.U32 R15, RZ, RZ, R5 ;  /* 0x000000ffff0f7224 */ /* 0x000fc600078e0005 */
        /* <DEDUP_REMOVED lines=23> */
[----:B------:R-:W-:-:S03]  /*40390*/  WARPGROUP.ARRIVE ;  /* 0x00000000000079c5 */ /* 0x000fc60000000000 */
[----:B------:R-:W-:Y:S01]  /*403a0*/  R2UR UR10, R4 ;  /* 0x00000000040a72ca */ /* 0x000fe200000e0000 */
[----:B--2---:R-:W-:Y:S01]  /*403b0*/  VIADD R10, R10, 0x6 ;  /* 0x000000060a0a7836 */ /* 0x004fe20000000000 */
[----:B------:R-:W-:-:S04]  /*403c0*/  R2UR UR9, R11 ;  /* 0x000000000b0972ca */ /* 0x000fc800000e0000 */
[----:B------:R-:W-:-:S13]  /*403d0*/  R2UR UR8, R10 ;  /* 0x000000000a0872ca */ /* 0x000fda00000e0000 */
[----:B------:R-:W-:Y:S03]  /*403e0*/  HGMMA.64x96x16.F32.BF16 R24, gdesc[UR8], R24, gsb0 ;  /* 0x01600000081879f0 */ /* 0x000fe60008001818 */
[----:B------:R-:W-:Y:S02]  /*403f0*/  WARPGROUP.DEPBAR.LE gsb0, 0x0 ;  /* 0x00008000000079c5 */ /* 0x000fe40000010000 */
[----:B------:R0:W-:Y:S04]  /*40400*/  ST.E desc[UR6][R8.64], R0 ;  /* 0x0000000008007985 */ /* 0x0001e8000c101906 */
[----:B------:R-:W2:Y:S04]  /*40410*/  LDL.64 R4, [UR4+0x38] ;  /* 0x00003804ff047983 */ /* 0x000ea80008100a00 */
[----:B--2---:R-:W2:Y:S04]  /*40420*/  LD.E R3, desc[UR6][R4.64] ;  /* 0x0000000604037980 */ /* 0x004ea8000c101900 */
[----:B------:R-:W3:Y:S01]  /*40430*/  LDL.64 R4, [UR4+0x30] ;  /* 0x00003004ff047983 */ /* 0x000ee20008100a00 */
        /* <DEDUP_REMOVED lines=8> */
.L_x_13245:
[----:B------:R-:W-:Y:S05]  /*404c0*/  BSYNC B1 ;  /* 0x0000000000017941 */ /* 0x000fea0003800000 */
.L_x_13221:
[----:B------:R-:W0:Y:S04]  /*404d0*/  LDL.64 R4, [UR4+0x40] ;  /* 0x00004004ff047983 */ /* 0x000e280008100a00 */
[----:B------:R-:W2:Y:S04]  /*404e0*/  LDL.64 R8, [UR4] ;  /* 0x00000004ff087983 */ /* 0x000ea80008100a00 */
[----:B0-----:R-:W3:Y:S04]  /*404f0*/  LD.E R10, desc[UR6][R4.64+0x1c] ;  /* 0x00001c06040a7980 */ /* 0x001ee8000c101900 */
[----:B--2---:R0:W5:Y:S04]  /*40500*/  LD.E R3, desc[UR6][R8.64] ;  /* 0x0000000608037980 */ /* 0x004168000c101900 */
[----:B------:R0:W5:Y:S01]  /*40510*/  LD.E R12, desc[UR6][R8.64+0x4] ;  /* 0x00000406080c7980 */ /* 0x000162000c101900 */
[----:B------:R-:W-:Y:S01]  /*40520*/  BSSY B1, `(.L_x_13223) ;  /* 0x0000005000017945 */ /* 0x000fe20003800000 */
[----:B---3--:R-:W-:-:S04]  /*40530*/  LOP3.LUT R10, R10, 0x1, RZ, 0xfc, !PT ;  /* 0x000000010a0a7812 */ /* 0x008fc800078efcff */
[----:B------:R-:W-:-:S13]  /*40540*/  ISETP.NE.AND P0, PT, R10, 0x3, PT ;  /* 0x000000030a00780c */ /* 0x000fda0003f05270 */
[----:B0-----:R-:W-:Y:S05]  /*40550*/  @!P0 BRA `(.L_x_13224) ;  /* 0x0000000000048947 */ /* 0x001fea0003800000 */
[----:B------:R-:W-:Y:S01]  /*40560*/  BPT.TRAP 0x1 ;  /* 0x000000040000795c */ /* 0x000fe20000300000 */
.L_x_13224:
[----:B------:R-:W-:Y:S05]  /*40570*/  BSYNC B1 ;  /* 0x0000000000017941 */ /* 0x000fea0003800000 */
.L_x_13223:
        /* <DEDUP_REMOVED lines=13> */
.L_x_13226:
[----:B------:R-:W-:Y:S05]  /*40650*/  BSYNC B1 ;  /* 0x0000000000017941 */ /* 0x000fea0003800000 */
.L_x_13225:
        /* <DEDUP_REMOVED lines=8> */
.L_x_13228:
[----:B------:R-:W-:Y:S05]  /*406e0*/  BSYNC B1 ;  /* 0x0000000000017941 */ /* 0x000fea0003800000 */
.L_x_13227:
[----:B------:R-:W2:Y:S04]  /*406f0*/  LDL.64 R4, [UR4] ;  /* 0x00000004ff047983 */ /* 0x000ea80008100a00 */
[----:B------:R-:W3:Y:S04]  /*40700*/  LDL.64 R12, [UR4+0x58] ;  /* 0x00005804ff0c7983 */ /* 0x000ee80008100a00 */
[----:B------:R-:W4:Y:S04]  /*40710*/  LDL.64 R8, [UR4+0x48] ;  /* 0x00004804ff087983 */ /* 0x000f280008100a00 */
[----:B0----5:R-:W3:Y:S04]  /*40720*/  LDL.64 R10, [UR4+0x50] ;  /* 0x00005004ff0a7983 */ /* 0x021ee80008100a00 */
[----:B------:R-:W3:Y:S04]  /*40730*/  LDL.LU R18, [R1+0x48c] ;  /* 0x00048c0001127983 */ /* 0x000ee80000300800 */
[----:B--2---:R-:W2:Y:S04]  /*40740*/  LD.E R3, desc[UR6][R4.64] ;  /* 0x0000000604037980 */ /* 0x004ea8000c101900 */
[----:B----4-:R-:W4:Y:S04]  /*40750*/  LD.E R14, desc[UR6][R8.64] ;  /* 0x00000006080e7980 */ /* 0x010f28000c101900 */
[----:B---3--:R-:W2:Y:S04]  /*40760*/  LD.E.64 R4, desc[UR6][R12.64] ;  /* 0x000000060c047980 */ /* 0x008ea8000c101b00 */
[----:B------:R-:W3:Y:S01]  /*40770*/  LD.E.64 R12, desc[UR6][R10.64] ;  /* 0x000000060a0c7980 */ /* 0x000ee2000c101b00 */
[----:B------:R-:W-:Y:S05]  /*40780*/  WARPSYNC.ALL ;  /* 0x0000000000007948 */ /* 0x000fea0003800000 */
[----:B------:R-:W-:Y:S01]  /*40790*/  WARPGROUP.ARRIVE ;  /* 0x00000000000079c5 */ /* 0x000fe20000000000 */
[----:B----4-:R-:W-:Y:S01]  /*407a0*/  ISETP.NE.U32.AND P0, PT, R14, RZ, PT ;  /* 0x000000ff0e00720c */ /* 0x010fe20003f05070 */
[----:B--2---:R-:W-:Y:S01]  /*407b0*/  IMAD R4, R3, 0xc00, R4 ;  /* 0x00000c0003047824 */ /* 0x004fe200078e0204 */
[----:B------:R-:W-:-:S04]  /*407c0*/  R2UR UR11, R5 ;  /* 0x00000000050b72ca */ /* 0x000fc800000e0000 */
[----:B------:R-:W-:Y:S02]  /*407d0*/  R2UR UR10, R4 ;  /* 0x00000000040a72ca */ /* 0x000fe400000e0000 */
[----:B---3--:R-:W-:Y:S02]  /*407e0*/  R2UR UR8, R12 ;  /* 0x000000000c0872ca */ /* 0x008fe400000e0000 */
[----:B------:R-:W-:-:S03]  /*407f0*/  R2UR UR9, R13 ;  /* 0x000000000d0972ca */ /* 0x000fc600000e0000 */
[----:B------:R-:W-:-:S10]  /*40800*/  VOTEU.ANY UP0, P0 ;  /* 0x00000000003f7886 */ /* 0x000fd40000000100 */
        /* <DEDUP_REMOVED lines=176> */
[----:B------:R-:W0:Y:S02]  /*41310*/  S2R R227, SR_TID.X ;  /* 0x0000000000e37919 */ /* 0x000e240000002100 */
[----:B0-----:R-:W-:Y:S01]  /*41320*/  LOP3.LUT P1, RZ, R227, 0x7f, RZ, 0xc0, !PT ;  /* 0x0000007fe3ff7812 */ /* 0x001fe2000782c0ff */
[----:B--2---:R-:W-:Y:S01]  /*41330*/  VIADD R10, R10, 0xc06 ;  /* 0x00000c060a0a7836 */ /* 0x004fe20000000000 */
[----:B------:R-:W-:-:S04]  /*41340*/  R2UR UR9, R11 ;  /* 0x000000000b0972ca */ /* 0x000fc800000e0000 */
[----:B------:R-:W-:-:S13]  /*41350*/  R2UR UR8, R10 ;  /* 0x000000000a0872ca */ /* 0x000fda00000e0000 */
[----:B------:R-:W-:Y:S03]  /*41360*/  HGMMA.64x96x16.F32.BF16 R24, gdesc[UR8], R24, gsb0 ;  /* 0x01600000081879f0 */ /* 0x000fe60008001818 */
[----:B------:R-:W-:Y:S02]  /*41370*/  WARPGROUP.DEPBAR.LE gsb0, 0x0 ;  /* 0x00008000000079c5 */ /* 0x000fe40000010000 */
[----:B------:R0:W-:Y:S04]  /*41380*/  ST.E desc[UR6][R8.64], R0 ;  /* 0x0000000008007985 */ /* 0x0001e8000c101906 */
[----:B------:R-:W2:Y:S04]  /*41390*/  @!P1 LDL.64 R4, [UR4] ;  /* 0x00000004ff049983 */ /* 0x000ea80008100a00 */
[----:B0-----:R-:W3:Y:S01]  /*413a0*/  @!P1 LDL.64 R8, [UR4+0x18] ;  /* 0x00001804ff089983 */ /* 0x001ee20008100a00 */
[----:B------:R-:W-:-:S04]  /*413b0*/  SHF.R.U32.HI R3, RZ, 0x7, R227 ;  /* 0x00000007ff037819 */ /* 0x000fc800000116e3 */
        /* <DEDUP_REMOVED lines=8> */
[----:B------:R-:W2:Y:S04]  /*41440*/  LDL.64 R4, [UR4+0x68] ;  /* 0x00006804ff047983 */ /* 0x000ea80008100a00 */
[----:B------:R-:W3:Y:S04]  /*41450*/  LD.E R80, desc[UR6][R6.64] ;  /* 0x0000000606507980 */ /* 0x000ee8000c101900 */
[----:B-1----:R-:W4:Y:S04]  /*41460*/  LD.E R10, desc[UR6][R6.64+0x24] ;  /* 0x00002406060a7980 */ /* 0x002f28000c101900 */
[----:B------:R-:W3:Y:S04]  /*41470*/  LD.E R72, desc[UR6][R72.64] ;  /* 0x0000000648487980 */ /* 0x000ee8000c101900 */
[----:B------:R-:W3:Y:S04]  /*41480*/  LD.E R9, desc[UR6][R6.64+0x8] ;  /* 0x0000080606097980 */ /* 0x000ee8000c101900 */
[----:B0-----:R-:W3:Y:S04]  /*41490*/  LD.E R3, desc[UR6][R6.64+0x18] ;  /* 0x0000180606037980 */ /* 0x001ee8000c101900 */
[----:B------:R-:W3:Y:S04]  /*414a0*/  LD.E R77, desc[UR6][R6.64+0xc] ;  /* 0x00000c06064d7980 */ /* 0x000ee8000c101900 */
[----:B------:R-:W3:Y:S04]  /*414b0*/  LD.E R8, desc[UR6][R6.64+0x4] ;  /* 0x0000040606087980 */ /* 0x000ee8000c101900 */
[----:B------:R-:W3:Y:S04]  /*414c0*/  LD.E R76, desc[UR6][R6.64+0x10] ;  /* 0x00001006064c7980 */ /* 0x000ee8000c101900 */
[----:B------:R-:W3:Y:S04]  /*414d0*/  LD.E R75, desc[UR6][R6.64+0x14] ;  /* 0x00001406064b7980 */ /* 0x000ee8000c101900 */
[----:B--2---:R-:W2:Y:S01]  /*414e0*/  LD.E.64 R4, desc[UR6][R4.64] ;  /* 0x0000000604047980 */ /* 0x004ea2000c101b00 */
[----:B----4-:R-:W-:-:S13]  /*414f0*/  ISETP.NE.AND P0, PT, R10, 0x1, PT ;  /* 0x000000010a00780c */ /* 0x010fda0003f05270 */
[----:B------:R-:W4:Y:S04]  /*41500*/  @P0 LD.E R78, desc[UR6][R6.64+0x28] ;  /* 0x00002806064e0980 */ /* 0x000f28000c101900 */
[----:B------:R-:W4:Y:S04]  /*41510*/  @P0 LD.E R79, desc[UR6][R6.64+0x2c] ;  /* 0x00002c06064f0980 */ /* 0x000f28000c101900 */
[----:B--2---:R-:W2:Y:S01]  /*41520*/  LD.E R74, desc[UR6][R4.64] ;  /* 0x00000006044a7980 */ /* 0x004ea2000c101900 */
[----:B------:R-:W-:-:S04]  /*41530*/  LOP3.LUT R18, R18, 0xfff7ffff, RZ, 0xc0, !PT ;  /* 0xfff7ffff12127812 */ /* 0x000fc800078ec0ff */
[----:B------:R-:W-:-:S05]  /*41540*/  @P1 LOP3.LUT R18, R18, 0x80000, RZ, 0xfc, !PT ;  /* 0x0008000012121812 */ /* 0x000fca00078efcff */
[----:B------:R0:W-:Y:S01]  /*41550*/  STL [R1+0x48c], R18 ;  /* 0x00048c1201007387 */ /* 0x0001e20000100800 */
[----:B---3--:R-:W-:Y:S01]  /*41560*/  ISETP.GE.AND P1, PT, R3, 0x1, PT ;  /* 0x000000010300780c */ /* 0x008fe20003f26270 */
[----:B------:R-:W-:Y:S01]  /*41570*/  BSSY B1, `(.L_x_13230) ;  /* 0x00000a8000017945 */ /* 0x000fe20003800000 */
[----:B------:R-:W-:Y:S02]  /*41580*/  IMAD R75, R2, -0x60, R75 ;  /* 0xffffffa0024b7824 */ /* 0x000fe400078e024b */
        /* <DEDUP_REMOVED lines=23> */
[-C--:B------:R-:W-:Y:S01]  /*41700*/  FMUL.FTZ R30, R50, R74.reuse ;  /* 0x0000004a321e7220 */ /* 0x080fe20000410000 */
[----:B------:R-:W-:Y:S01]  /*41710*/  SHF.R.S32.HI R54, RZ, 0x1f, R55 ;  /* 0x0000001fff367819 */ /* 0x000fe20000011437 */
[----:B------:R-:W-:Y:S01]  /*41720*/  FMUL.FTZ R50, R56, R74 ;  /* 0x0000004a38327220 */ /* 0x000fe20000410000 */
[----:B------:R-:W-:Y:S01]  /*41730*/  LEA.HI R49, R49, R80, RZ, 0x2 ;  /* 0x0000005031317211 */ /* 0x000fe200078f10ff */
[-C--:B------:R-:W-:Y:S01]  /*41740*/  FMUL.FTZ R12, R31, R74.reuse ;  /* 0x0000004a1f0c7220 */ /* 0x080fe20000410000 */
[----:B------:R-:W-:Y:S01]  /*41750*/  LEA.HI R56, R54, R55, RZ, 0x2 ;  /* 0x0000003736387211 */ /* 0x000fe200078f10ff */
[-C--:B0-----:R-:W-:Y:S01]  /*41760*/  FMUL.FTZ R18, R38, R74.reuse ;  /* 0x0000004a26127220 */ /* 0x081fe20000410000 */
[-C--:B------:R-:W-:Y:S01]  /*41770*/  FMUL.FTZ R31, R51, R74.reuse ;  /* 0x0000004a331f7220 */ /* 0x080fe20000410000 */
[----:B------:R-:W-:Y:S01]  /*41780*/  LOP3.LUT R49, R49, 0xfffffffc, RZ, 0xc0, !PT ;  /* 0xfffffffc31317812 */ /* 0x000fe200078ec0ff */
[-C--:B------:R-:W-:Y:S01]  /*41790*/  FMUL.FTZ R51, R57, R74.reuse ;  /* 0x0000004a39337220 */ /* 0x080fe20000410000 */
[----:B------:R-:W-:Y:S01]  /*417a0*/  FMUL.FTZ R38, R58, R74 ;  /* 0x0000004a3a267220 */ /* 0x000fe20000410000 */
[----:B------:R-:W-:-:S02]  /*417b0*/  SHF.R.S32.HI R57, RZ, 0x2, R56 ;  /* 0x00000002ff397819 */ /* 0x000fc40000011438 */
[----:B------:R-:W-:Y:S01]  /*417c0*/  SHF.R.S32.HI R58, RZ, 0x1f, R56 ;  /* 0x0000001fff3a7819 */ /* 0x000fe20000011438 */
[----:B------:R-:W-:Y:S01]  /*417d0*/  IMAD.IADD R80, R80, 0x1, -R49 ;  /* 0x0000000150507824 */ /* 0x000fe200078e0a31 */
[----:B------:R-:W-:Y:S01]  /*417e0*/  LEA.HI R54, R54, R55, RZ, 0x5 ;  /* 0x0000003736367211 */ /* 0x000fe200078f28ff */
[-C--:B------:R-:W-:Y:S01]  /*417f0*/  FMUL.FTZ R15, R39, R74.reuse ;  /* 0x0000004a270f7220 */ /* 0x080fe20000410000 */
[----:B------:R-:W-:Y:S01]  /*41800*/  SHF.R.S32.HI R49, RZ, 0x7, R48 ;  /* 0x00000007ff317819 */ /* 0x000fe20000011430 */
[-C--:B------:R-:W-:Y:S01]  /*41810*/  FMUL.FTZ R39, R59, R74.reuse ;  /* 0x0000004a3b277220 */ /* 0x080fe20000410000 */
[----:B------:R-:W-:Y:S02]  /*41820*/  LEA.HI R58, R58, R57, RZ, 0x3 ;  /* 0x000000393a3a7211 */ /* 0x000fe400078f18ff */
[----:B------:R-:W-:Y:S01]  /*41830*/  SHF.R.S32.HI R59, RZ, 0x5, R54 ;  /* 0x00000005ff3b7819 */ /* 0x000fe20000011436 */
[-C--:B------:R-:W-:Y:S01]  /*41840*/  FMUL.FTZ R21, R47, R74.reuse ;  /* 0x0000004a2f157220 */ /* 0x080fe20000410000 */
[----:B------:R-:W-:Y:S01]  /*41850*/  LEA.HI R48, R48, R49, RZ, 0x1 ;  /* 0x0000003130307211 */ /* 0x000fe200078f08ff */
[-C--:B------:R-:W-:Y:S01]  /*41860*/  FMUL.FTZ R47, R53, R74.reuse ;  /* 0x0000004a352f7220 */ /* 0x080fe20000410000 */
[----:B------:R-:W-:Y:S01]  /*41870*/  LOP3.LUT R58, R58, 0xfffffff8, RZ, 0xc0, !PT ;  /* 0xfffffff83a3a7812 */ /* 0x000fe200078ec0ff */
[----:B------:R-:W-:Y:S01]  /*41880*/  FMUL.FTZ R53, R61, R74 ;  /* 0x0000004a3d357220 */ /* 0x000fe20000410000 */
[----:B------:R-:W-:Y:S01]  /*41890*/  IMAD R61, R72, 0x8, R59 ;  /* 0x00000008483d7824 */ /* 0x000fe200078e023b */
[----:B------:R-:W-:-:S02]  /*418a0*/  LOP3.LUT R48, R48, 0x3fffffe, RZ, 0xc0, !PT ;  /* 0x03fffffe30307812 */ /* 0x000fc400078ec0ff */
[----:B------:R-:W-:Y:S01]  /*418b0*/  LEA.HI R59, R80, R80, RZ, 0x1 ;  /* 0x00000050503b7211 */ /* 0x000fe200078f08ff */
[----:B------:R-:W-:Y:S02]  /*418c0*/  IMAD.IADD R58, R57, 0x1, -R58 ;  /* 0x00000001393a7824 */ /* 0x000fe400078e0a3a */
[----:B------:R-:W-:Y:S01]  /*418d0*/  IMAD.IADD R49, R49, 0x1, -R48 ;  /* 0x0000000131317824 */ /* 0x000fe200078e0a30 */
[----:B------:R-:W-:Y:S01]  /*418e0*/  LOP3.LUT R59, R59, 0x1ffffffe, RZ, 0xc0, !PT ;  /* 0x1ffffffe3b3b7812 */ /* 0x000fe200078ec0ff */
[----:B------:R-:W-:-:S04]  /*418f0*/  IMAD.U32 R58, R61, 0x10, R58 ;  /* 0x000000103d3a7824 */ /* 0x000fc800078e003a */
[----:B------:R-:W-:Y:S02]  /*41900*/  IMAD.IADD R59, R80, 0x1, -R59 ;  /* 0x00000001503b7824 */ /* 0x000fe400078e0a3b */
[----:B------:R-:W-:-:S04]  /*41910*/  IMAD R58, R49, 0x40, R58 ;  /* 0x00000040313a7824 */ /* 0x000fc800078e023a */
[----:B------:R-:W-:-:S04]  /*41920*/  IMAD R61, R59, 0x8, R58 ;  /* 0x000000083b3d7824 */ /* 0x000fc800078e023a */
[----:B----4-:R-:W-:-:S04]  /*41930*/  @P0 IMAD.HI.U32 R78, R61, R78, RZ ;  /* 0x0000004e3d4e0227 */ /* 0x010fc800078e00ff */
[-C--:B------:R-:W-:Y:S01]  /*41940*/  FMUL.FTZ R19, R43, R74.reuse ;  /* 0x0000004a2b137220 */ /* 0x080fe20000410000 */
[-C--:B------:R-:W-:Y:S01]  /*41950*/  FMUL.FTZ R43, R62, R74.reuse ;  /* 0x0000004a3e2b7220 */ /* 0x080fe20000410000 */
[----:B------:R-:W-:Y:S01]  /*41960*/  @P0 SHF.R.U32.HI R61, RZ, R79, R78 ;  /* 0x0000004fff3d0219 */ /* 0x000fe2000001164e */
[-C--:B------:R-:W-:Y:S01]  /*41970*/  FMUL.FTZ R62, R69, R74.reuse ;  /* 0x0000004a453e7220 */ /* 0x080fe20000410000 */
[----:B------:R-:W-:Y:S01]  /*41980*/  LOP3.LUT R56, R56, 0x7ffffffc, RZ, 0xc0, !PT ;  /* 0x7ffffffc38387812 */ /* 0x000fe200078ec0ff */
[-C--:B------:R-:W-:Y:S02]  /*41990*/  FMUL.FTZ R4, R24, R74.reuse ;  /* 0x0000004a18047220 */ /* 0x080fe40000410000 */
[----:B------:R-:W0:Y:S01]  /*419a0*/  SHFL.IDX PT, R69, R61, RZ, 0x1c1f ;  /* 0x001c1fff3d457589 */ /* 0x000e2200000e0000 */
[-C--:B------:R-:W-:Y:S01]  /*419b0*/  FMUL.FTZ R54, R64, R74.reuse ;  /* 0x0000004a40367220 */ /* 0x080fe20000410000 */
[----:B------:R-:W-:Y:S01]  /*419c0*/  FMUL.FTZ R24, R46, R74 ;  /* 0x0000004a2e187220 */ /* 0x000fe20000410000 */
[----:B------:R-:W-:-:S02]  /*419d0*/  IMAD R64, R2, -0x60, R9 ;  /* 0xffffffa002407824 */ /* 0x000fc400078e0209 */
[-C--:B------:R-:W-:Y:S01]  /*419e0*/  FMUL.FTZ R20, R42, R74.reuse ;  /* 0x0000004a2a147220 */ /* 0x080fe20000410000 */
[-C--:B------:R-:W-:Y:S01]  /*419f0*/  FMUL.FTZ R46, R52, R74.reuse ;  /* 0x0000004a342e7220 */ /* 0x080fe20000410000 */
[-C--:B------:R-:W-:Y:S01]  /*41a00*/  FMUL.FTZ R52, R60, R74.reuse ;  /* 0x0000004a3c347220 */ /* 0x080fe20000410000 */
        /* <DEDUP_REMOVED lines=8> */
[----:B------:R-:W-:Y:S01]  /*41a90*/  FMUL.FTZ R56, R71, R74 ;  /* 0x0000004a47387220 */ /* 0x000fe20000410000 */
[----:B------:R-:W-:Y:S01]  /*41aa0*/  VIADD R58, R64, 0x1 ;  /* 0x00000001403a7836 */ /* 0x000fe20000000000 */
[----:B------:R-:W1:Y:S03]  /*41ab0*/  MUFU.TANH R4, R4 ;  /* 0x0000000400047308 */ /* 0x000e660000002400 */
[----:B------:R-:W-:Y:S01]  /*41ac0*/  IMAD R59, R57, -0x2, R58 ;  /* 0xfffffffe393b7824 */ /* 0x000fe200078e023a */
[----:B------:R-:W-:-:S04]  /*41ad0*/  LOP3.LUT R58, RZ, R77, RZ, 0x33, !PT ;  /* 0x0000004dff3a7212 */ /* 0x000fc800078e33ff */
[----:B------:R-:W2:Y:S01]  /*41ae0*/  MUFU.TANH R25, R25 ;  /* 0x0000001900197308 */ /* 0x000ea20000002400 */
[----:B------:R-:W-:-:S07]  /*41af0*/  IMAD.IADD R65, R59, 0x1, -R8 ;  /* 0x000000013b417824 */ /* 0x000fce00078e0a08 */
[----:B------:R-:W3:Y:S01]  /*41b00*/  MUFU.TANH R5, R5 ;  /* 0x0000000500057308 */ /* 0x000ee20000002400 */
[----:B------:R-:W-:-:S07]  /*41b10*/  IMAD.SHL.U32 R59, R57, 0x2, RZ ;  /* 0x00000002393b7824 */ /* 0x000fce00078e00ff */
[----:B------:R-:W4:Y:S01]  /*41b20*/  MUFU.TANH R10, R10 ;  /* 0x0000000a000a7308 */ /* 0x000f220000002400 */
        /* <DEDUP_REMOVED lines=47> */
[----:B------:R-:W-:Y:S01]  /*41e20*/  IMAD R64, R2, -0x60, -R59 ;  /* 0xffffffa002407824 */ /* 0x000fe200078e0a3b */
[----:B0-----:R-:W-:Y:S01]  /*41e30*/  VIADDMNMX R2, R69, R76, R67, PT ;  /* 0x0000004c45027246 */ /* 0x001fe20003800143 */
        /* <DEDUP_REMOVED lines=10> */
[----:B------:R-:W2:Y:S04]  /*41ee0*/  LD.E R58, desc[UR6][R6.64+0x1c] ;  /* 0x00001c06063a7980 */ /* 0x000ea8000c101900 */
[----:B------:R-:W3:Y:S01]  /*41ef0*/  LD.E R66, desc[UR6][R6.64+0x20] ;  /* 0x0000200606427980 */ /* 0x000ee2000c101900 */
[----:B--2---:R-:W-:-:S05]  /*41f00*/  IMAD.HI.U32 R57, R57, R58, RZ ;  /* 0x0000003a39397227 */ /* 0x004fca00078e00ff */
[----:B---3--:R-:W-:-:S07]  /*41f10*/  SHF.R.U32.HI R57, RZ, R66, R57 ;  /* 0x00000042ff397219 */ /* 0x008fce0000011639 */
.L_x_13235:
[----:B------:R-:W-:Y:S05]  /*41f20*/  BSYNC B3 ;  /* 0x0000000000037941 */ /* 0x000fea0003800000 */
.L_x_13234:
[----:B------:R-:W-:Y:S01]  /*41f30*/  LOP3.LUT R57, RZ, R57, RZ, 0x33, !PT ;  /* 0x00000039ff397212 */ /* 0x000fe200078e33ff */
[----:B------:R-:W-:Y:S06]  /*41f40*/  BRA `(.L_x_13236) ;  /* 0x0000000000187947 */ /* 0x000fec0003800000 */
.L_x_13233:
[----:B------:R-:W-:-:S13]  /*41f50*/  ISETP.NE.AND P0, PT, R3, 0x1, PT ;  /* 0x000000010300780c */ /* 0x000fda0003f05270 */
[----:B------:R-:W-:Y:S05]  /*41f60*/  @!P0 BRA `(.L_x_13236) ;  /* 0x0000000000108947 */ /* 0x000fea0003800000 */
[----:B------:R-:W2:Y:S04]  /*41f70*/  LD.E R58, desc[UR6][R6.64+0x1c] ;  /* 0x00001c06063a7980 */ /* 0x000ea8000c101900 */
[----:B------:R-:W3:Y:S01]  /*41f80*/  LD.E R66, desc[UR6][R6.64+0x20] ;  /* 0x0000200606427980 */ /* 0x000ee2000c101900 */
[----:B--2---:R-:W-:-:S05]  /*41f90*/  IMAD.HI.U32 R57, R57, R58, RZ ;  /* 0x0000003a39397227 */ /* 0x004fca00078e00ff */
[----:B---3--:R-:W-:-:S07]  /*41fa0*/  SHF.R.U32.HI R57, RZ, R66, R57 ;  /* 0x00000042ff397219 */ /* 0x008fce0000011639 */
.L_x_13236:
[----:B------:R-:W-:Y:S05]  /*41fb0*/  BSYNC B2 ;  /* 0x0000000000027941 */ /* 0x000fea0003800000 */
.L_x_13232:
[----:B------:R-:W-:-:S05]  /*41fc0*/  IMAD R58, R3, R57, R64 ;  /* 0x00000039033a7224 */ /* 0x000fca00078e0240 */
[----:B------:R-:W-:Y:S02]  /*41fd0*/  VIMNMX R65, R65, R58, !PT ;  /* 0x0000003a41417248 */ /* 0x000fe40007fe0100 */
[----:B------:R-:W-:-:S07]  /*41fe0*/  VIADDMNMX R2, R58, R3, R2, PT ;  /* 0x000000033a027246 */ /* 0x000fce0003800102 */
.L_x_13231:
[----:B------:R-:W-:Y:S05]  /*41ff0*/  BSYNC B1 ;  /* 0x0000000000017941 */ /* 0x000fea0003800000 */
.L_x_13230:
        /* <DEDUP_REMOVED lines=34> */
[----:B------:R-:W-:Y:S01]  /*42220*/  FSEL R59, R33, -INF , !P2 ;  /* 0xff800000213b7808 */ /* 0x000fe20005000000 */
[----:B0-----:R-:W-:Y:S01]  /*42230*/  IMAD.IADD R33, R68, 0x1, R61 ;  /* 0x0000000144217824 */ /* 0x001fe200078e023d */
        /* <DEDUP_REMOVED lines=96> */
.L_x_13242:
[----:B------:R-:W-:Y:S05]  /*42840*/  BSYNC B3 ;  /* 0x0000000000037941 */ /* 0x000fea0003800000 */
.L_x_13241:
[----:B------:R-:W-:Y:S01]  /*42850*/  LOP3.LUT R8, RZ, R8, RZ, 0x33, !PT ;  /* 0x00000008ff087212 */ /* 0x000fe200078e33ff */
[----:B------:R-:W-:Y:S06]  /*42860*/  BRA `(.L_x_13243) ;  /* 0x0000000000187947 */ /* 0x000fec0003800000 */
.L_x_13240:
[----:B------:R-:W-:-:S13]  /*42870*/  ISETP.NE.AND P6, PT, R3, 0x1, PT ;  /* 0x000000010300780c */ /* 0x000fda0003fc5270 */
[----:B------:R-:W-:Y:S05]  /*42880*/  @!P6 BRA `(.L_x_13243) ;  /* 0x000000000010e947 */ /* 0x000fea0003800000 */
[----:B------:R-:W2:Y:S04]  /*42890*/  LD.E R9, desc[UR6][R6.64+0x1c] ;  /* 0x00001c0606097980 */ /* 0x000ea8000c101900 */
[----:B------:R-:W3:Y:S01]  /*428a0*/  LD.E R61, desc[UR6][R6.64+0x20] ;  /* 0x00002006063d7980 */ /* 0x000ee2000c101900 */
[----:B--2---:R-:W-:-:S05]  /*428b0*/  IMAD.HI.U32 R8, R8, R9, RZ ;  /* 0x0000000908087227 */ /* 0x004fca00078e00ff */
[----:B---3--:R-:W-:-:S07]  /*428c0*/  SHF.R.U32.HI R8, RZ, R61, R8 ;  /* 0x0000003dff087219 */ /* 0x008fce0000011608 */
.L_x_13243:
[----:B------:R-:W-:Y:S05]  /*428d0*/  BSYNC B2 ;  /* 0x0000000000027941 */ /* 0x000fea0003800000 */
.L_x_13239:
[----:B------:R-:W-:-:S05]  /*428e0*/  IMAD R8, R3, R8, R64 ;  /* 0x0000000803087224 */ /* 0x000fca00078e0240 */
[----:B------:R-:W-:Y:S02]  /*428f0*/  VIADDMNMX R2, R8, R3, R2, PT ;  /* 0x0000000308027246 */ /* 0x000fe40003800102 */
[----:B------:R-:W-:-:S07]  /*42900*/  VIMNMX R33, R33, R8, !PT ;  /* 0x0000000821217248 */ /* 0x000fce0007fe0100 */
.L_x_13238:
[----:B------:R-:W-:Y:S05]  /*42910*/  BSYNC B1 ;  /* 0x0000000000017941 */ /* 0x000fea0003800000 */
.L_x_13237:
        /* <DEDUP_REMOVED lines=71> */
[----:B------:R-:W-:Y:S02]  /*42d90*/  ISETP.GT.AND P0, PT, R33, RZ, !P6 ;  /* 0x000000ff2100720c */ /* 0x000fe40007704270 */
[----:B------:R-:W-:Y:S02]  /*42da0*/  ISETP.NE.AND P6, PT, R4, RZ, PT ;  /* 0x000000ff0400720c */ /* 0x000fe40003fc5270 */
[----:B------:R-:W-:-:S04]  /*42db0*/  ISETP.LT.OR P0, PT, R2, 0x1, P0 ;  /* 0x000000010200780c */ /* 0x000fc80000701670 */
[----:B------:R-:W-:Y:S02]  /*42dc0*/  FSEL R19, R5, -INF , !P0 ;  /* 0xff80000005137808 */ /* 0x000fe40004000000 */
[----:B------:R-:W2:Y:S01]  /*42dd0*/  LDL.64 R4, [UR4+0x70] ;  /* 0x00007004ff047983 */ /* 0x000ea20008100a00 */
[----:B------:R-:W-:Y:S02]  /*42de0*/  ISETP.GT.AND P2, PT, R33, 0x49, !P2 ;  /* 0x000000492100780c */ /* 0x000fe40005744270 */
[----:B------:R-:W-:Y:S02]  /*42df0*/  FMNMX.FTZ R20, R19, R64, !PT ;  /* 0x0000004013147209 */ /* 0x000fe40007810000 */
[----:B------:R-:W-:Y:S02]  /*42e00*/  ISETP.GT.AND P3, PT, R33, 0x50, !P3 ;  /* 0x000000502100780c */ /* 0x000fe40005f64270 */
[----:B------:R-:W-:Y:S02]  /*42e10*/  FMNMX.FTZ R20, R11, R20, !PT ;  /* 0x000000140b147209 */ /* 0x000fe40007810000 */
[----:B------:R-:W-:-:S02]  /*42e20*/  ISETP.LT.OR P2, PT, R2, 0x4a, P2 ;  /* 0x0000004a0200780c */ /* 0x000fc40001741670 */
[----:B------:R-:W-:Y:S02]  /*42e30*/  FMNMX.FTZ R3, R63, R20, !PT ;  /* 0x000000143f037209 */ /* 0x000fe40007810000 */
[----:B------:R-:W-:Y:S02]  /*42e40*/  ISETP.GT.AND P4, PT, R33, 0x51, !P4 ;  /* 0x000000512100780c */ /* 0x000fe40006784270 */
[----:B------:R-:W-:Y:S02]  /*42e50*/  FMNMX.FTZ R3, R14, R3, !PT ;  /* 0x000000030e037209 */ /* 0x000fe40007810000 */
[----:B------:R-:W-:Y:S02]  /*42e60*/  ISETP.LT.OR P3, PT, R2, 0x51, P3 ;  /* 0x000000510200780c */ /* 0x000fe40001f61670 */
[----:B------:R-:W-:Y:S02]  /*42e70*/  FMNMX.FTZ R3, R62, R3, !PT ;  /* 0x000000033e037209 */ /* 0x000fe40007810000 */
[----:B------:R-:W-:-:S02]  /*42e80*/  FSEL R42, R42, -INF , !P2 ;  /* 0xff8000002a2a7808 */ /* 0x000fc40005000000 */
        /* <DEDUP_REMOVED lines=13> */
[----:B------:R-:W-:Y:S02]  /*42f60*/  ISETP.LT.OR P0, PT, R2, 0x5a, P0 ;  /* 0x0000005a0200780c */ /* 0x000fe40000701670 */
[----:B------:R-:W-:Y:S02]  /*42f70*/  FMNMX.FTZ R3, R12, R3, !PT ;  /* 0x000000030c037209 */ /* 0x000fe40007810000 */
[----:B------:R-:W-:Y:S02]  /*42f80*/  FSEL R55, R55, -INF , !P5 ;  /* 0xff80000037377808 */ /* 0x000fe40006800000 */
[----:B------:R-:W-:Y:S02]  /*42f90*/  FMNMX.FTZ R3, R8, R3, !PT ;  /* 0x0000000308037209 */ /* 0x000fe40007810000 */
[----:B------:R-:W-:-:S02]  /*42fa0*/  FSEL R56, R56, -INF , !P0 ;  /* 0xff80000038387808 */ /* 0x000fc40004000000 */
        /* <DEDUP_REMOVED lines=9> */
[----:B--2---:R0:W-:Y:S04]  /*43040*/  ST.E desc[UR6][R4.64+0x4], R21 ;  /* 0x0000041504007985 */ /* 0x0041e8000c101906 */
        /* <DEDUP_REMOVED lines=23> */
[----:B0-----:R-:W-:-:S05]  /*431c0*/  FMNMX.FTZ R21, R60, R3, !PT ;  /* 0x000000033c157209 */ /* 0x001fca0007810000 */
[----:B------:R-:W0:Y:S04]  /*431d0*/  SHFL.BFLY PT, R2, R21, 0x2, 0x1f ;  /* 0x0c401f0015027f89 */ /* 0x000e2800000e0000 */
[----:B------:R-:W-:Y:S01]  /*431e0*/  ST.E desc[UR6][R4.64], R21 ;  /* 0x0000001504007985 */ /* 0x000fe2000c101906 */
[----:B0-----:R-:W-:-:S03]  /*431f0*/  FMNMX.FTZ R20, R21, R2, !PT ;  /* 0x0000000215147209 */ /* 0x001fc60007810000 */
[----:B--2---:R-:W0:Y:S02]  /*43200*/  SHFL.BFLY PT, R3, R24, 0x2, 0x1f ;  /* 0x0c401f0018037f89 */ /* 0x004e2400000e0000 */
[----:B0-----:R-:W-:Y:S02]  /*43210*/  FMNMX.FTZ R30, R24, R3, !PT ;  /* 0x00000003181e7209 */ /* 0x001fe40007810000 */
[----:B------:R-:W0:Y:S04]  /*43220*/  SHFL.BFLY PT, R3, R20, 0x1, 0x1f ;  /* 0x0c201f0014037f89 */ /* 0x000e2800000e0000 */
[----:B------:R-:W1:Y:S01]  /*43230*/  SHFL.BFLY PT, R33, R30, 0x1, 0x1f ;  /* 0x0c201f001e217f89 */ /* 0x000e6200000e0000 */
[----:B0-----:R-:W-:Y:S02]  /*43240*/  FMNMX.FTZ R31, R20, R3, !PT ;  /* 0x00000003141f7209 */ /* 0x001fe40007810000 */
[----:B-1----:R-:W-:-:S03]  /*43250*/  FMNMX.FTZ R33, R30, R33, !PT ;  /* 0x000000211e217209 */ /* 0x002fc60007810000 */
[----:B------:R-:W-:Y:S04]  /*43260*/  ST.E desc[UR6][R4.64], R31 ;  /* 0x0000001f04007985 */ /* 0x000fe8000c101906 */
[----:B------:R0:W-:Y:S04]  /*43270*/  ST.E desc[UR6][R4.64+0x4], R33 ;  /* 0x0000042104007985 */ /* 0x0001e8000c101906 */
[----:B------:R-:W2:Y:S04]  /*43280*/  LDL.64 R2, [UR4+0x70] ;  /* 0x00007004ff027983 */ /* 0x000ea80008100a00 */
[----:B--2---:R-:W2:Y:S04]  /*43290*/  LD.E R65, desc[UR6][R2.64+0x20] ;  /* 0x0000200602417980 */ /* 0x004ea8000c101900 */
[----:B------:R-:W2:Y:S04]  /*432a0*/  LD.E R24, desc[UR6][R2.64] ;  /* 0x0000000602187980 */ /* 0x000ea8000c101900 */
[----:B------:R-:W0:Y:S01]  /*432b0*/  LD.E R68, desc[UR6][R2.64+0x4] ;  /* 0x0000040602447980 */ /* 0x000e22000c101900 */
[C---:B--2---:R-:W-:Y:S01]  /*432c0*/  FMUL.FTZ R20, R24.reuse, R65 ;  /* 0x0000004118147220 */ /* 0x044fe20000410000 */
[----:B------:R-:W-:Y:S01]  /*432d0*/  FSETP.NEU.FTZ.AND P0, PT, R24, -INF , PT ;  /* 0xff8000001800780b */ /* 0x000fe20003f1d000 */
[----:B0-----:R-:W-:-:S03]  /*432e0*/  FMUL.FTZ R4, R65, R68 ;  /* 0x0000004441047220 */ /* 0x001fc60000410000 */
        /* <DEDUP_REMOVED lines=55> */
[----:B------:R-:W0:Y:S08]  /*43660*/  MUFU.EX2 R34, R34 ;  /* 0x0000002200227308 */ /* 0x000e300000000800 */
        /* <DEDUP_REMOVED lines=44> */
[----:B------:R-:W-:-:S06]  /*43930*/  FFMA.FTZ R8, R55, R65, -R4 ;  /* 0x0000004137087223 */ /* 0x000fcc0000010804 */
        /* <DEDUP_REMOVED lines=45> */
[----:B------:R0:W-:Y:S04]  /*43c10*/  ST.E desc[UR6][R2.64+0x14], R39 ;  /* 0x0000142702007985 */ /* 0x0001e8000c101906 */
[----:B------:R-:W2:Y:S04]  /*43c20*/  LDL.64 R4, [UR4] ;  /* 0x00000004ff047983 */ /* 0x000ea80008100a00 */
[----:B------:R-:W3:Y:S04]  /*43c30*/  LDL.64 R6, [UR4+0x98] ;  /* 0x00009804ff067983 */ /* 0x000ee80008100a00 */
[----:B0-----:R-:W4:Y:S01]  /*43c40*/  LDL.64 R2, [UR4+0x80] ;  /* 0x00008004ff027983 */ /* 0x001f220008100a00 */
[----:B------:R-:W-:-:S05]  /*43c50*/  LEA.HI R36, R227, 0x8, RZ, 0x19 ;  /* 0x00000008e3247811 */ /* 0x000fca00078fc8ff */
[----:B------:R0:W-:Y:S06]  /*43c60*/  BAR.SYNC.DEFER_BLOCKING R36, 0x100 ;  /* 0x000400240000751d */ /* 0x0001ec0000010000 */
[----:B--2---:R-:W2:Y:S04]  /*43c70*/  LD.E R41, desc[UR6][R4.64] ;  /* 0x0000000604297980 */ /* 0x004ea8000c101900 */
[----:B----4-:R-:W4:Y:S04]  /*43c80*/  LD.E R43, desc[UR6][R2.64] ;  /* 0x00000006022b7980 */ /* 0x010f28000c101900 */
[----:B---3--:R-:W2:Y:S04]  /*43c90*/  LD.E.64 R4, desc[UR6][R6.64] ;  /* 0x0000000606047980 */ /* 0x008ea8000c101b00 */
        /* <DEDUP_REMOVED lines=27> */
[----:B------:R-:W5:Y:S04]  /*43e50*/  LDL.64 R6, [UR4+0x88] ;  /* 0x00008804ff067983 */ /* 0x000f680008100a00 */
        /* <DEDUP_REMOVED lines=45> */
[----:B----4-:R-:W-:Y:S01]  /*44130*/  ST.E desc[UR6][R2.64], R43 ;  /* 0x0000002b02007985 */ /* 0x010fe2000c101906 */
[----:B--2---:R-:W-:-:S03]  /*44140*/  IMAD R4, R41, 0xc00, R4 ;  /* 0x00000c0029047824 */ /* 0x004fc600078e0204 */
[----:B------:R-:W2:Y:S04]  /*44150*/  LD.E R110, desc[UR6][R2.64+0x198] ;  /* 0x00019806026e7980 */ /* 0x000ea8000c101900 */
[----:B---3--:R-:W-:Y:S04]  /*44160*/  ST.E desc[UR6][R2.64+0x4], R45 ;  /* 0x0000042d02007985 */ /* 0x008fe8000c101906 */
        /* <DEDUP_REMOVED lines=26> */
[----:B0-----:R-:W2:Y:S04]  /*44310*/  LD.E R37, desc[UR6][R2.64+0x74] ;  /* 0x0000740602257980 */ /* 0x001ea8000c101900 */
[----:B-1----:R-:W2:Y:S04]  /*44320*/  LD.E R39, desc[UR6][R2.64+0x7c] ;  /* 0x00007c0602277980 */ /* 0x002ea8000c101900 */
[----:B------:R-:W2:Y:S04]  /*44330*/  LD.E R41, desc[UR6][R2.64+0x84] ;  /* 0x0000840602297980 */ /* 0x000ea8000c101900 */
[----:B------:R-:W2:Y:S04]  /*44340*/  LD.E R43, desc[UR6][R2.64+0x8c] ;  /* 0x00008c06022b7980 */ /* 0x000ea8000c101900 */
[----:B------:R-:W2:Y:S04]  /*44350*/  LD.E R45, desc[UR6][R2.64+0x94] ;  /* 0x00009406022d7980 */ /* 0x000ea8000c101900 */
        /* <DEDUP_REMOVED lines=51> */
[----:B------:R-:W-:Y:S02]  /*44690*/  F2FP.BF16.F32.PACK_AB R184, R184, R35 ;  /* 0x00000023b8b8723e */ /* 0x000fe400000010ff */
[----:B------:R-:W-:Y:S02]  /*446a0*/  F2FP.BF16.F32.PACK_AB R186, R186, R34 ;  /* 0x00000022baba723e */ /* 0x000fe400000010ff */
[----:B------:R-:W-:Y:S02]  /*446b0*/  F2FP.BF16.F32.PACK_AB R185, R185, R21 ;  /* 0x00000015b9b9723e */ /* 0x000fe400000010ff */
[----:B------:R-:W-:Y:S01]  /*446c0*/  F2FP.BF16.F32.PACK_AB R187, R187, R20 ;  /* 0x00000014bbbb723e */ /* 0x000fe200000010ff */
[----:B------:R-:W-:Y:S01]  /*446d0*/  ST.E desc[UR6][R2.64+0x70], R36 ;  /* 0x0000702402007985 */ /* 0x000fe2000c101906 */
[----:B------:R-:W-:-:S02]  /*446e0*/  F2FP.BF16.F32.PACK_AB R160, R160, R33 ;  /* 0x00000021a0a0723e */ /* 0x000fc400000010ff */
[----:B------:R-:W-:Y:S01]  /*446f0*/  F2FP.BF16.F32.PACK_AB R162, R162, R32 ;  /* 0x00000020a2a2723e */ /* 0x000fe200000010ff */
[----:B------:R-:W-:Y:S01]  /*44700*/  ST.E desc[UR6][R2.64+0x78], R38 ;  /* 0x0000782602007985 */ /* 0x000fe2000c101906 */
[----:B------:R-:W-:Y:S02]  /*44710*/  F2FP.BF16.F32.PACK_AB R164, R164, R31 ;  /* 0x0000001fa4a4723e */ /* 0x000fe400000010ff */
[----:B------:R-:W-:Y:S01]  /*44720*/  F2FP.BF16.F32.PACK_AB R166, R166, R30 ;  /* 0x0000001ea6a6723e */ /* 0x000fe200000010ff */
[----:B------:R-:W-:Y:S01]  /*44730*/  ST.E desc[UR6][R2.64+0x80], R40 ;  /* 0x0000802802007985 */ /* 0x000fe2000c101906 */
        /* <DEDUP_REMOVED lines=24> */
[----:B------:R-:W-:Y:S04]  /*448c0*/  ST.E desc[UR6][R2.64+0x84], R41 ;  /* 0x0000842902007985 */ /* 0x000fe8000c101906 */
[----:B------:R-:W-:Y:S04]  /*448d0*/  ST.E desc[UR6][R2.64+0x8c], R43 ;  /* 0x00008c2b02007985 */ /* 0x000fe8000c101906 */
[----:B------:R-:W-:Y:S04]  /*448e0*/  ST.E desc[UR6][R2.64+0x94], R45 ;  /* 0x0000942d02007985 */ /* 0x000fe8000c101906 */
[----:B---3--:R-:W-:Y:S04]  /*448f0*/  ST.E desc[UR6][R2.64+0x9c], R47 ;  /* 0x00009c2f02007985 */ /* 0x008fe8000c101906 */
        /* <DEDUP_REMOVED lines=75> */
[----:B------:R-:W-:Y:S01]  /*44db0*/  ST.E desc[UR6][R6.64], RZ ;  /* 0x000000ff06007985 */ /* 0x000fe2000c101906 */
[----:B0-----:R-:W-:-:S06]  /*44dc0*/  WARPGROUP.ARRIVE ;  /* 0x00000000000079c5 */ /* 0x001fcc0000000000 */
[----:B------:R-:W-:Y:S03]  /*44dd0*/  HGMMA.64x256x16.F32.BF16 R24, R184, gdesc[UR8].tnspB, RZ, !UPT, gsb0 ;  /* 0x43e00008b8187df0 */ /* 0x000fe6000c0018ff */
[----:B------:R-:W-:Y:S02]  /*44de0*/  WARPGROUP.DEPBAR.LE gsb0, 0x0 ;  /* 0x00008000000079c5 */ /* 0x000fe40000010000 */
        /* <DEDUP_REMOVED lines=128> */
[----:B------:R-:W-:Y:S04]  /*455f0*/  ST.E desc[UR6][R6.64], R0 ;  /* 0x0000000006007985 */ /* 0x000fe8000c101906 */
        /* <DEDUP_REMOVED lines=128> */
[----:B------:R-:W-:Y:S01]  /*45e00*/  F2FP.BF16.F32.PACK_AB R177, R177, R9 ;  /* 0x00000009b1b1723e */ /* 0x000fe200000010ff */
[----:B------:R-:W-:Y:S01]  /*45e10*/  IMAD.MOV.U32 R9, RZ, RZ, R5 ;  /* 0x000000ffff097224 */ /* 0x000fe200078e0005 */
[----:B------:R-:W-:Y:S01]  /*45e20*/  F2FP.BF16.F32.PACK_AB R179, R179, R8 ;  /* 0x00000008b3b3723e */ /* 0x000fe200000010ff */
[----:B------:R-:W-:-:S03]  /*45e30*/  VIADD R8, R4, 0x80 ;  /* 0x0000008004087836 */ /* 0x000fc60000000000 */
[----:B------:R-:W-:Y:S02]  /*45e40*/  R2UR UR11, R9 ;  /* 0x00000000090b72ca */ /* 0x000fe400000e0000 */
[----:B------:R-:W-:Y:S02]  /*45e50*/  R2UR UR10, R8 ;  /* 0x00000000080a72ca */ /* 0x000fe400000e0000 */
[----:B------:R-:W-:Y:S02]  /*45e60*/  F2FP.BF16.F32.PACK_AB R161, R161, R19 ;  /* 0x00000013a1a1723e */ /* 0x000fe400000010ff */
[----:B------:R-:W-:-:S04]  /*45e70*/  F2FP.BF16.F32.PACK_AB R163, R163, R18 ;  /* 0x00000012a3a3723e */ /* 0x000fc800000010ff */
[----:B--2---:R-:W-:-:S06]  /*45e80*/  WARPGROUP.ARRIVE ;  /* 0x00000000000079c5 */ /* 0x004fcc0000000000 */
[----:B------:R-:W-:Y:S03]  /*45e90*/  HGMMA.64x256x16.F32.BF16 R24, R160, gdesc[UR8].tnspB, R24, gsb0 ;  /* 0x43e00008a0187df0 */ /* 0x000fe60008001818 */
        /* <DEDUP_REMOVED lines=1058> */
[----:B------:R-:W-:Y:S01]  /*4a0c0*/  R2UR UR10, R4 ;  /* 0x00000000040a72ca */ /* 0x000fe200000e0000 */
[----:B--2---:R-:W-:-:S12]  /*4a0d0*/  WARPGROUP.ARRIVE ;  /* 0x00000000000079c5 */ /* 0x004fd80000000000 */
        /* <DEDUP_REMOVED lines=131> */
[----:B------:R-:W2:Y:S04]  /*4a910*/  LD.E R4, desc[UR6][R2.64] ;  /* 0x0000000602047980 */ /* 0x000ea8000c101900 */
[----:B------:R-:W3:Y:S04]  /*4a920*/  LD.E R5, desc[UR6][R2.64+0x4] ;  /* 0x0000040602057980 */ /* 0x000ee8000c101900 */
[----:B0-----:R-:W4:Y:S04]  /*4a930*/  LD.E R0, desc[UR6][R2.64+0x1fc] ;  /* 0x0001fc0602007980 */ /* 0x001f28000c101900 */
        /* <DEDUP_REMOVED lines=126> */
[----:B--2---:R0:W-:Y:S04]  /*4b120*/  ST.E desc[UR6][R2.64], R4 ;  /* 0x0000000402007985 */ /* 0x0041e8000c101906 */
[----:B---3--:R0:W-:Y:S04]  /*4b130*/  ST.E desc[UR6][R2.64+0x4], R5 ;  /* 0x0000040502007985 */ /* 0x0081e8000c101906 */
        /* <DEDUP_REMOVED lines=125> */
[----:B------:R-:W-:-:S13]  /*4b910*/  LOP3.LUT P6, RZ, R227, 0x7f, RZ, 0xc0, !PT ;  /* 0x0000007fe3ff7812 */ /* 0x000fda00078cc0ff */
[----:B0-----:R-:W-:Y:S05]  /*4b920*/  @P6 BRA `(.L_x_13244) ;  /* 0x0000000000206947 */ /* 0x001fea0003800000 */
[----:B------:R-:W2:Y:S04]  /*4b930*/  LDL.64 R2, [UR4+0x40] ;  /* 0x00004004ff027983 */ /* 0x000ea80008100a00 */
[----:B------:R-:W3:Y:S04]  /*4b940*/  LDL.64 R4, [UR4] ;  /* 0x00000004ff047983 */ /* 0x000ee80008100a00 */
[----:B--2---:R-:W2:Y:S04]  /*4b950*/  LD.E.64 R2, desc[UR6][R2.64+0x30] ;  /* 0x0000300602027980 */ /* 0x004ea8000c101b00 */
[----:B---3--:R-:W3:Y:S01]  /*4b960*/  LD.E R4, desc[UR6][R4.64] ;  /* 0x0000000604047980 */ /* 0x008ee2000c101900 */
[----:B--2---:R-:W-:-:S05]  /*4b970*/  MOV R7, R2 ;  /* 0x0000000200077202 */ /* 0x004fca0000000f00 */
[----:B---3--:R-:W-:-:S05]  /*4b980*/  IMAD R0, R4, 0x8, R7 ;  /* 0x0000000804007824 */ /* 0x008fca00078e0207 */
[----:B------:R-:W-:-:S04]  /*4b990*/  PRMT R0, RZ, 0x654, R0 ;  /* 0x00000654ff007816 */ /* 0x000fc80000000000 */
[----:B------:R0:W-:Y:S03]  /*4b9a0*/  SYNCS.ARRIVE.TRANS64.RED.A1T0 RZ, [R0+URZ], RZ ;  /* 0x000000ff00ff79a7 */ /* 0x0001e6000810043f */
.L_x_13244:
[----:B------:R-:W-:-:S04]  /*4b9b0*/  IMAD.MOV.U32 R229, RZ, RZ, 0x0 ;  /* 0x00000000ffe57424 */ /* 0x000fc800078e00ff */
[----:B0-----:R-:W-:Y:S05]  /*4b9c0*/  RET.REL.NODEC R228 `(_ZN7cutlass13device_kernelIN5flash11enable_sm90INS1_16FlashAttnFwdSm90INS1_25CollectiveMainloopFwdSm90ILi2EN4cute5tupleIJNS5_1CILi1EEES8_S8_EEENS6_IJNS7_ILi128EEENS7_ILi96EEENS7_ILi64EEEEEELi256ENS_10bfloat16_tEfNS_4arch4Sm90ELb0ELb1ELb1ELb1ELb0ELb1ELb1ELb1ELb0ELb1ELb1ELb0EEENS1_21CollectiveEpilogueFwdINS6_IJSA_NS7_ILi256EEESB_EEES9_SE_SG_Li256ELb1ELb1ELb1ELb0EEENS1_36VarlenDynamicPersistentTileSchedulerILi128ELi96ELi256ELi128ELb1ELb1ELb1ELb1ELb0ELb1EEEEEEEEEvNT_6ParamsE) ;  /* 0xfffffb44e48c7950 */ /* 0x001fea0003c3ffff */
.L_x_13220:
[----:B0-----:R0:W1:Y:S02]  /*4b9d0*/  SYNCS.PHASECHK.TRANS64.TRYWAIT P0, [R3+URZ], R10 ;  /* 0x0000000a030075a7 */ /* 0x001064000800017f */
[----:B-1----:R-:W-:Y:S05]  /*4b9e0*/  @!P0 NANOSLEEP.SYNCS 0x989680 ;  /* 0x009896800000895d */ /* 0x002fea0003900000 */
[----:B------:R-:W1:Y:S02]  /*4b9f0*/  @!P0 SYNCS.PHASECHK.TRANS64 P0, [R3+URZ], R10 ;  /* 0x0000000a030085a7 */ /* 0x000e64000800007f */
[----:B-1----:R-:W-:Y:S05]  /*4ba00*/  @!P0 BRA `(.L_x_13220) ;  /* 0xfffffffc00f08947 */ /* 0x002fea000383ffff */
[----:B------:R-:W-:Y:S05]  /*4ba10*/  BRA `(.L_x_13219) ;  /* 0xffffff4400a07947 */ /* 0x000fea000383ffff */
.L_x_13222:
[----:B0-----:R0:W1:Y:S02]  /*4ba20*/  SYNCS.PHASECHK.TRANS64.TRYWAIT P0, [R3+URZ+0x32410], R10 ;  /* 0x0324100a030075a7 */ /* 0x001064000800017f */
[----:B-1----:R-:W-:Y:S05]  /*4ba30*/  @!P0 NANOSLEEP.SYNCS 0x989680 ;  /* 0x009896800000895d */ /* 0x002fea0003900000 */
[----:B------:R-:W1:Y:S02]  /*4ba40*/  @!P0 SYNCS.PHASECHK.TRANS64 P0, [R3+URZ+0x32410], R10 ;  /* 0x0324100a030085a7 */ /* 0x000e64000800007f */
[----:B-1----:R-:W-:Y:S05]  /*4ba50*/  @!P0 BRA `(.L_x_13222) ;  /* 0xfffffffc00f08947 */ /* 0x002fea000383ffff */
[----:B------:R-:W-:Y:S05]  /*4ba60*/  BRA `(.L_x_13245) ;  /* 0xffffff4800947947 */ /* 0x000fea000383ffff */
.L_x_13229:
[----:B0-----:R0:W1:Y:S02]  /*4ba70*/  SYNCS.PHASECHK.TRANS64.TRYWAIT P0, [R10+URZ], R11 ;  /* 0x0000000b0a0075a7 */ /* 0x001064000800017f */
[----:B-1----:R-:W-:Y:S05]  /*4ba80*/  @!P0 NANOSLEEP.SYNCS 0x989680 ;  /* 0x009896800000895d */ /* 0x002fea0003900000 */
[----:B------:R-:W1:Y:S02]  /*4ba90*/  @!P0 SYNCS.PHASECHK.TRANS64 P0, [R10+URZ], R11 ;  /* 0x0000000b0a0085a7 */ /* 0x000e64000800007f */
[----:B-1----:R-:W-:Y:S05]  /*4baa0*/  @!P0 BRA `(.L_x_13229) ;  /* 0xfffffffc00f08947 */ /* 0x002fea000383ffff */
[----:B------:R-:W-:Y:S05]  /*4bab0*/  BRA `(.L_x_13228) ;  /* 0xffffff4c00087947 */ /* 0x000fea000383ffff */
.L_x_13246:
        /* <DEDUP_REMOVED lines=12> */
.L_x_15201:


//--------------------- .text._ZN7cutlass13device_kernelIN5flash11enable_sm90INS1_16FlashAttnFwdSm90INS1_25CollectiveMainloopFwdSm90ILi2EN4cute5tupleIJNS5_1CILi1EEES8_S8_EEENS6_IJNS7_ILi128EEENS7_ILi96EEENS7_ILi64EEEEEELi256ENS_10bfloat16_tEfNS_4arch4Sm90ELb1ELb0ELb1ELb0ELb0ELb0ELb0ELb1ELb0ELb1ELb1ELb0EEENS1_21CollectiveEpilogueFwdINS6_IJSA_NS7_ILi256EEESB_EEES9_SE_SG_Li256ELb0ELb1ELb1ELb0EEENS1_19SingleTileSchedulerILb0ELb1ELb1ELi128EEEEEEEEEvNT_6ParamsE --------------------------
	.section	.text._ZN7cutlass13device_kernelIN5flash11enable_sm90INS1_16FlashAttnFwdSm90INS1_25CollectiveMainloopFwdSm90ILi2EN4cute5tupleIJNS5_1CILi1EEES8_S8_EEENS6_IJNS7_ILi128EEENS7_ILi96EEENS7_ILi64EEEEEELi256ENS_10bfloat16_tEfNS_4arch4Sm90ELb1ELb0ELb1ELb0ELb0ELb0ELb0ELb1ELb0ELb1ELb1ELb0EEENS1_21CollectiveEpilogueFwdINS6_IJSA_NS7_ILi256EEESB_EEES9_SE_SG_Li256ELb0ELb1ELb1ELb0EEENS1_19SingleTileSchedulerILb0ELb1ELb1ELi128EEEEEEEEEvNT_6ParamsE,"ax",@progbits
	.align	128
.text._ZN7cutlass13device_kernelIN5flash11enable_sm90INS1_16FlashAttnFwdSm90INS1_25CollectiveMainloopFwdSm90ILi2EN4cute5tupleIJNS5_1CILi1EEES8_S8_EEENS6_IJNS7_ILi128EEENS7_ILi96EEENS7_ILi64EEEEEELi256ENS_10bfloat16_tEfNS_4arch4Sm90ELb1ELb0ELb1ELb0ELb0ELb0ELb0ELb1ELb0ELb1ELb1ELb0EEENS1_21CollectiveEpilogueFwdINS6_IJSA_NS7_ILi256EEESB_EEES9_SE_SG_Li256ELb0ELb1ELb1ELb0EEENS1_19SingleTileSchedulerILb0ELb1ELb1ELi128EEEEEEEEEvNT_6ParamsE:
        .type           _ZN7cutlass13device_kernelIN5flash11enable_sm90INS1_16FlashAttnFwdSm90INS1_25CollectiveMainloopFwdSm90ILi2EN4cute5tupleIJNS5_1CILi1EEES8_S8_EEENS6_IJNS7_ILi128EEENS7_ILi96EEENS7_ILi64EEEEEELi256ENS_10bfloat16_tEfNS_4arch4Sm90ELb1ELb0ELb1ELb0ELb0ELb0ELb0ELb1ELb0ELb1ELb1ELb0EEENS1_21CollectiveEpilogueFwdINS6_IJSA_NS7_ILi256EEESB_EEES9_SE_SG_Li256ELb0ELb1ELb1ELb0EEENS1_19SingleTileSchedulerILb0ELb1ELb1ELi128EEEEEEEEEvNT_6ParamsE,@function
        .size           _ZN7cutlass13device_kernelIN5flash11enable_sm90INS1_16FlashAttnFwdSm90INS1_25CollectiveMainloopFwdSm90ILi2EN4cute5tupleIJNS5_1CILi1EEES8_S8_EEENS6_IJNS7_ILi128EEENS7_ILi96EEENS7_ILi64EEEEEELi256ENS_10bfloat16_tEfNS_4arch4Sm90ELb1ELb0ELb1ELb0ELb0ELb0ELb0ELb1ELb0ELb1ELb1ELb0EEENS1_21CollectiveEpilogueFwdINS6_IJSA_NS7_ILi256EEESB_EEES9_SE_SG_Li256ELb0ELb1ELb1ELb0EEENS1_19SingleTileSchedulerILb0ELb1ELb1ELi128EEEEEEEEEvNT_6ParamsE,(.L_x_15203 - _ZN7cutlass13device_kernelIN5flash11enable_sm90INS1_16FlashAttnFwdSm90INS1_25CollectiveMainloopFwdSm90ILi2EN4cute5tupleIJNS5_1CILi1EEES8_S8_EEENS6_IJNS7_ILi128EEENS7_ILi96EEENS7_ILi64EEEEEELi256ENS_10bfloat16_tEfNS_4arch4Sm90ELb1ELb0ELb1ELb0ELb0ELb0ELb0ELb1ELb0ELb1ELb1ELb0EEENS1_21CollectiveEpilogueFwdINS6_IJSA_NS7_ILi256EEESB_EEES9_SE_SG_Li256ELb0ELb1ELb1ELb0EEENS1_19SingleTileSchedulerILb0ELb1ELb1ELi128EEEEEEEEEvNT_6ParamsE)
        .other          _ZN7cutlass13device_kernelIN5flash11enable_sm90INS1_16FlashAttnFwdSm90INS1_25CollectiveMainloopFwdSm90ILi2EN4cute5tupleIJNS5_1CILi1EEES8_S8_EEENS6_IJNS7_ILi128EEENS7_ILi96EEENS7_ILi64EEEEEELi256ENS_10bfloat16_tEfNS_4arch4Sm90ELb1ELb0ELb1ELb0ELb0ELb0ELb0ELb1ELb0ELb1ELb1ELb0EEENS1_21CollectiveEpilogueFwdINS6_IJSA_NS7_ILi256EEESB_EEES9_SE_SG_Li256ELb0ELb1ELb1ELb0EEENS1_19SingleTileSchedulerILb0ELb1ELb1ELi128EEEEEEEEEvNT_6ParamsE,@"STO_CUDA_ENTRY STV_DEFAULT"
_ZN7cutlass13device_kernelIN5flash11enable_sm90INS1_16FlashAttnFwdSm90INS1_25CollectiveMainloopFwdSm90ILi2EN4cute5tupleIJNS5_1CILi1EEES8_S8_EEENS6_IJNS7_ILi128EEENS7_ILi96EEENS7_ILi64EEEEEELi256ENS_10bfloat16_tEfNS_4arch4Sm90ELb1ELb0ELb1ELb0ELb0ELb0ELb0ELb1ELb0ELb1ELb1ELb0EEENS1_21CollectiveEpilogueFwdINS6_IJSA_NS7_ILi256EEESB_EEES9_SE_SG_Li256ELb0ELb1ELb1ELb0EEENS1_19SingleTileSchedulerILb0ELb1ELb1ELi128EEEEEEEEEvNT_6ParamsE:
        /* <DEDUP_REMOVED lines=18> */
.L_x_13248:
[----:B------:R-:W-:Y:S05]  /*0120*/  BSYNC B0 ;  /* 0x0000000000007941 */ /* 0x000fea0003800000 */
.L_x_13247:
        /* <DEDUP_REMOVED lines=41> */
.L_x_13249:
        /* <DEDUP_REMOVED lines=22> */
.L_x_13250:
        /* <DEDUP_REMOVED lines=18> */
.L_x_13251:
        /* <DEDUP_REMOVED lines=22> */
.L_x_13252:
        /* <DEDUP_REMOVED lines=22> */
.L_x_13253:
        /* <DEDUP_REMOVED lines=8> */
.L_x_13256:
        /* <DEDUP_REMOVED lines=20> */
[----:B------:R-:W0:Y:S01]  /*0ac0*/  S2UR UR43, SR_CTAID.X ;  /* 0x00000000002b79c3 */ /* 0x000e220000002500 */
[----:B------:R-:W-:Y:S01]  /*0ad0*/  ULDC UR4, c[0x0][0x448] ;  /* 0x0001120000047ab9 */ /* 0x000fe20000000800 */
[----:B------:R-:W-:Y:S01]  /*0ae0*/  ULDC UR36, c[0x0][0x424] ;  /* 0x0001090000247ab9 */ /* 0x000fe20000000800 */
[----:B------:R-:W-:Y:S01]  /*0af0*/  UISETP.NE.AND UP1, UPT, UR4, 0x1, UPT ;  /* 0x000000010400788c */ /* 0x000fe2000bf25270 */
[----:B------:R-:W-:Y:S02]  /*0b00*/  ULDC UR40, c[0x0][0x2f0] ;  /* 0x0000bc0000287ab9 */ /* 0x000fe40000000800 */
[----:B------:R-:W-:Y:S01]  /*0b10*/  ULDC.64 UR4, c[0x0][0x418] ;  /* 0x0001060000047ab9 */ /* 0x000fe20000000a00 */
[----:B------:R-:W-:Y:S01]  /*0b20*/  ULDC UR7, c[0x0][0x288] ;  /* 0x0000a20000077ab9 */ /* 0x000fe20000000800 */
[----:B------:R-:W-:Y:S02]  /*0b30*/  UISETP.NE.U32.AND UP0, UPT, UR4, URZ, UPT ;  /* 0x0000003f0400728c */ /* 0x000fe4000bf05070 */
[----:B------:R-:W-:-:S02]  /*0b40*/  USHF.R.U32.HI UR10, URZ, 0x10, UR38 ;  /* 0x000000103f0a7899 */ /* 0x000fc40008011626 */
[----:B------:R-:W-:Y:S02]  /*0b50*/  UISETP.NE.AND.EX UP0, UPT, UR5, URZ, UPT, UP0 ;  /* 0x0000003f0500728c */ /* 0x000fe4000bf05300 */
[----:B------:R-:W-:Y:S01]  /*0b60*/  @UP1 ULDC UR4, c[0x0][0x44c] ;  /* 0x0001130000041ab9 */ /* 0x000fe20000000800 */
[----:B------:R-:W-:Y:S01]  /*0b70*/  @UP1 ULDC UR8, c[0x0][0x450] ;  /* 0x0001140000081ab9 */ /* 0x000fe20000000800 */
[----:B------:R-:W-:Y:S02]  /*0b80*/  USEL UR36, UR36, 0x1, UP0 ;  /* 0x0000000124247887 */ /* 0x000fe40008000000 */
[----:B------:R-:W-:Y:S02]  /*0b90*/  ULOP3.LUT UR38, UR38, 0xffff, URZ, 0xc0, !UPT ;  /* 0x0000ffff26267892 */ /* 0x000fe4000f8ec03f */
[----:B------:R-:W-:Y:S02]  /*0ba0*/  UIMAD UR40, UR36, UR40, URZ ;  /* 0x00000028242872a4 */ /* 0x000fe4000f8e023f */
[----:B0-----:R-:W-:-:S04]  /*0bb0*/  USHF.L.U32 UR43, UR43, 0x7, URZ ;  /* 0x000000072b2b7899 */ /* 0x001fc8000800063f */
[----:B------:R-:W-:-:S04]  /*0bc0*/  UIADD3 UR6, UR43, 0x7f, URZ ;  /* 0x0000007f2b067890 */ /* 0x000fc8000fffe03f */
[----:B------:R-:W-:Y:S02]  /*0bd0*/  UIMAD.WIDE.U32 UR4, UR6, UR4, URZ ;  /* 0x00000004060472a5 */ /* 0x000fe4000f8e003f */
[----:B------:R-:W-:Y:S02]  /*0be0*/  UIADD3 UR4, UR40, 0x5f, URZ ;  /* 0x0000005f28047890 */ /* 0x000fe4000fffe03f */
[----:B------:R-:W-:Y:S02]  /*0bf0*/  @UP1 USHF.R.U32.HI UR6, URZ, UR8, UR5 ;  /* 0x000000083f061299 */ /* 0x000fe40008011605 */
[----:B------:R-:W-:-:S04]  /*0c00*/  UIADD3 UR5, UR40, 0x60, -UR7 ;  /* 0x0000006028057890 */ /* 0x000fc8000fffe807 */
[----:B------:R-:W-:Y:S02]  /*0c10*/  UIADD3 UR6, UR5, UR6, URZ ;  /* 0x0000000605067290 */ /* 0x000fe4000fffe03f */
[----:B------:R-:W-:Y:S02]  /*0c20*/  UIMAD.WIDE UR4, UR4, 0x2aaaaaab, URZ ;  /* 0x2aaaaaab040478a5 */ /* 0x000fe4000f8e023f */
[----:B------:R-:W-:Y:S02]  /*0c30*/  UIMAD.WIDE UR6, UR6, 0x2aaaaaab, URZ ;  /* 0x2aaaaaab060678a5 */ /* 0x000fe4000f8e023f */
[----:B------:R-:W-:Y:S02]  /*0c40*/  USHF.R.U32.HI UR4, URZ, 0x1f, UR5 ;  /* 0x0000001f3f047899 */ /* 0x000fe40008011605 */
[----:B------:R-:W-:Y:S02]  /*0c50*/  USHF.R.U32.HI UR6, URZ, 0x1f, UR7 ;  /* 0x0000001f3f067899 */ /* 0x000fe40008011607 */
[----:B------:R-:W-:-:S02]  /*0c60*/  ULEA.HI.SX32 UR4, UR5, UR4, 0x1c ;  /* 0x0000000405047291 */ /* 0x000fc4000f8fe23f */
[----:B------:R-:W-:-:S04]  /*0c70*/  ULEA.HI.SX32 UR6, UR7, UR6, 0x1c ;  /* 0x0000000607067291 */ /* 0x000fc8000f8fe23f */
[----:B------:R-:W-:-:S04]  /*0c80*/  UISETP.LT.AND UP0, UPT, UR4, UR6, UPT ;  /* 0x000000060400728c */ /* 0x000fc8000bf01270 */
[----:B------:R-:W-:Y:S02]  /*0c90*/  USEL UR9, UR4, UR6, UP0 ;  /* 0x0000000604097287 */ /* 0x000fe40008000000 */
[----:B------:R-:W-:Y:S02]  /*0ca0*/  UISETP.NE.AND UP0, UPT, UR10, URZ, UPT ;  /* 0x0000003f0a00728c */ /* 0x000fe4000bf05270 */
[----:B------:R-:W-:Y:S01]  /*0cb0*/  UISETP.GE.AND UP1, UPT, UR9, 0x1, UPT ;  /* 0x000000010900788c */ /* 0x000fe2000bf26270 */
[----:B------:R-:W-:-:S05]  /*0cc0*/  UMOV UR4, URZ ;  /* 0x0000003f00047c82 */ /* 0x000fca0008000000 */
[----:B------:R-:W-:-:S03]  /*0cd0*/  PLOP3.LUT P0, PT, PT, PT, UP1, 0x80, 0x0 ;  /* 0x000000000000781c */ /* 0x000fc60003f0f018 */
[----:B------:R-:W-:-:S10]  /*0ce0*/  @!UP0 ULDC UR10, c[0x0][0x9f0] ;  /* 0x00027c00000a8ab9 */ /* 0x000fd40000000800 */
        /* <DEDUP_REMOVED lines=34> */
.L_x_13258:
[----:B------:R-:W-:Y:S01]  /*0f10*/  UIMAD UR38, UR38, UR4, URZ ;  /* 0x00000004262672a4 */ /* 0x000fe2000f8e023f */
[----:B------:R-:W-:Y:S01]  /*0f20*/  IMAD.U32 R0, RZ, RZ, UR9 ;  /* 0x00000009ff007e24 */ /* 0x000fe2000f8e00ff */
[----:B------:R-:W-:Y:S01]  /*0f30*/  MOV R3, UR4 ;  /* 0x0000000400037c02 */ /* 0x000fe20008000f00 */
[----:B------:R-:W0:Y:S01]  /*0f40*/  S2R R4, SR_TID.X ;  /* 0x0000000000047919 */ /* 0x000e220000002100 */
[----:B------:R-:W-:Y:S02]  /*0f50*/  PLOP3.LUT P0, PT, PT, PT, PT, 0x80, 0x0 ;  /* 0x000000000000781c */ /* 0x000fe40003f0f070 */
        /* <DEDUP_REMOVED lines=29> */
[----:B------:R-:W-:Y:S01]  /*1130*/  CS2R R102, SRZ ;  /* 0x0000000000667805 */ /* 0x000fe2000001ff00 */
[----:B0-----:R-:W-:Y:S01]  /*1140*/  VIADD R16, R4, 0xffffff80 ;  /* 0xffffff8004107836 */ /* 0x001fe20000000000 */
[----:B------:R-:W-:Y:S01]  /*1150*/  CS2R R100, SRZ ;  /* 0x0000000000647805 */ /* 0x000fe2000001ff00 */
        /* <DEDUP_REMOVED lines=74> */
.L_x_13260:
[----:B------:R-:W-:Y:S01]  /*1600*/  SHF.L.U32 R7, RZ, 0x1f, RZ ;  /* 0x0000001fff077819 */ /* 0x000fe200000006ff */
[----:B------:R-:W-:-:S03]  /*1610*/  VIADD R0, R2, 0x8 ;  /* 0x0000000802007836 */ /* 0x000fc60000000000 */
[----:B------:R-:W0:Y:S02]  /*1620*/  SYNCS.PHASECHK.TRANS64.TRYWAIT P0, [UR39+0x22800], R7 ;  /* 0x02280007ff0075a7 */ /* 0x000e240008000167 */
[----:B0-----:R-:W-:Y:S05]  /*1630*/  @!P0 BRA `(.L_x_13261) ;  /* 0x000000dc00648947 */ /* 0x001fea0003800000 */
.L_x_13377:
[----:B------:R-:W-:Y:S05]  /*1640*/  WARPSYNC.ALL ;  /* 0x0000000000007948 */ /* 0x000fea0003800000 */
[----:B------:R-:W-:Y:S01]  /*1650*/  ULOP3.LUT UR4, UR42, 0x1, URZ, 0xfc, !UPT ;  /* 0x000000012a047892 */ /* 0x000fe2000f8efc3f */
[----:B------:R1:W-:Y:S03]  /*1660*/  BAR.SYNC.DEFER_BLOCKING R0, 0x100 ;  /* 0x000400000000751d */ /* 0x0003e60000010000 */
[----:B------:R-:W-:-:S06]  /*1670*/  UISETP.NE.AND UP0, UPT, UR4, 0x3, UPT ;  /* 0x000000030400788c */ /* 0x000fcc000bf05270 */
[----:B------:R-:W-:-:S13]  /*1680*/  PLOP3.LUT P0, PT, PT, PT, UP0, 0x80, 0x0 ;  /* 0x000000000000781c */ /* 0x000fda0003f0f008 */
[----:B-1----:R-:W-:Y:S05]  /*1690*/  @!P0 BRA `(.L_x_13262) ;  /* 0x0000000000048947 */ /* 0x002fea0003800000 */
[----:B------:R-:W-:Y:S01]  /*16a0*/  BPT.TRAP 0x1 ;  /* 0x000000040000795c */ /* 0x000fe20000300000 */
.L_x_13262:
[----:B------:R1:W2:Y:S01]  /*16b0*/  SYNCS.PHASECHK.TRANS64.TRYWAIT P1, [UR39+0x22830], R7 ;  /* 0x02283007ff0075a7 */ /* 0x0002a20008020167 */
[----:B------:R-:W-:Y:S05]  /*16c0*/  @!P0 BRA `(.L_x_13263) ;  /* 0x0000000000048947 */ /* 0x000fea0003800000 */
[----:B------:R-:W-:Y:S01]  /*16d0*/  BPT.TRAP 0x1 ;  /* 0x000000040000795c */ /* 0x000fe20000300000 */
.L_x_13263:
[----:B--2---:R-:W-:Y:S05]  /*16e0*/  @P1 BRA `(.L_x_13264) ;  /* 0x0000000000081947 */ /* 0x004fea0003800000 */
[----:B------:R-:W2:Y:S02]  /*16f0*/  SYNCS.PHASECHK.TRANS64.TRYWAIT P1, [UR39+0x22830], R7 ;  /* 0x02283007ff0075a7 */ /* 0x000ea40008020167 */
[----:B--2---:R-:W-:Y:S05]  /*1700*/  @!P1 BRA `(.L_x_13265) ;  /* 0x000000dc00489947 */ /* 0x004fea0003800000 */
.L_x_13264:
[----:B------:R-:W-:Y:S01]  /*1710*/  UIADD3 UR4, UR39, 0x1c400, URZ ;  /* 0x0001c40027047890 */ /* 0x000fe2000fffe03f */
[----:B------:R-:W-:Y:S01]  /*1720*/  WARPGROUP.ARRIVE ;  /* 0x00000000000079c5 */ /* 0x000fe20000000000 */
[----:B------:R-:W-:Y:S01]  /*1730*/  ULOP3.LUT UR8, UR46, 0x10000, URZ, 0xfc, !UPT ;  /* 0x000100002e087892 */ /* 0x000fe2000f8efc3f */
[----:B------:R-:W-:Y:S01]  /*1740*/  LOP3.LUT R5, R18, 0xffffff80, RZ, 0xc0, !PT ;  /* 0xffffff8012057812 */ /* 0x000fe200078ec0ff */
[----:B------:R-:W-:Y:S01]  /*1750*/  USHF.R.U32.HI UR4, URZ, 0x4, UR4 ;  /* 0x000000043f047899 */ /* 0x000fe20008011604 */
[----:B------:R-:W-:Y:S01]  /*1760*/  LEA.HI R17, R17, R16, RZ, 0x2 ;  /* 0x0000001011117211 */ /* 0x000fe200078f10ff */
[----:B------:R-:W-:Y:S01]  /*1770*/  UMOV UR9, 0x40000040 ;  /* 0x4000004000097882 */ /* 0x000fe20000000000 */
[----:B------:R-:W-:Y:S01]  /*1780*/  UMOV UR7, 0x40000040 ;  /* 0x4000004000077882 */ /* 0x000fe20000000000 */
[----:B------:R-:W-:Y:S01]  /*1790*/  ULOP3.LUT UR4, UR4, 0x3fff, URZ, 0xc0, !UPT ;  /* 0x00003fff04047892 */ /* 0x000fe2000f8ec03f */
[C---:B------:R-:W-:Y:S01]  /*17a0*/  IMAD.IADD R6, R16.reuse, 0x1, -R5 ;  /* 0x0000000110067824 */ /* 0x040fe200078e0a05 */
[----:B------:R-:W-:Y:S01]  /*17b0*/  UMOV UR5, UR9 ;  /* 0x0000000900057c82 */ /* 0x000fe20008000000 */
[----:B------:R-:W-:Y:S01]  /*17c0*/  UIADD3 UR12, UR8, 0x2, URZ ;  /* 0x00000002080c7890 */ /* 0x000fe2000fffe03f */
[----:B------:R-:W-:Y:S01]  /*17d0*/  LOP3.LUT R17, R17, 0xfffffffc, RZ, 0xc0, !PT ;  /* 0xfffffffc11117812 */ /* 0x000fe200078ec0ff */
[----:B------:R-:W-:Y:S01]  /*17e0*/  ULOP3.LUT UR6, UR4, 0x10000, URZ, 0xfc, !UPT ;  /* 0x0001000004067892 */ /* 0x000fe2000f8efc3f */
[----:B------:R-:W-:Y:S01]  /*17f0*/  SHF.R.S32.HI R5, RZ, 0x1f, R6 ;  /* 0x0000001fff057819 */ /* 0x000fe20000011406 */
[----:B------:R-:W-:Y:S01]  /*1800*/  UMOV UR13, 0x40000040 ;  /* 0x40000040000d7882 */ /* 0x000fe20000000000 */
[----:B------:R-:W-:Y:S01]  /*1810*/  UMOV UR4, UR8 ;  /* 0x0000000800047c82 */ /* 0x000fe20008000000 */
[----:B------:R-:W-:Y:S01]  /*1820*/  UIADD3 UR14, UR6, 0x2, URZ ;  /* 0x00000002060e7890 */ /* 0x000fe2000fffe03f */
[----:B------:R-:W-:Y:S01]  /*1830*/  LEA.HI R12, R19, R19, RZ, 0x1 ;  /* 0x00000013130c7211 */ /* 0x000fe200078f08ff */
[----:B------:R-:W-:Y:S01]  /*1840*/  UMOV UR15, 0x40000040 ;  /* 0x40000040000f7882 */ /* 0x000fe20000000000 */
[----:B------:R-:W-:Y:S01]  /*1850*/  UIADD3 UR16, UR8, 0x4, URZ ;  /* 0x0000000408107890 */ /* 0x000fe2000fffe03f */
[CC--:B------:R-:W-:Y:S01]  /*1860*/  LEA.HI R8, R5.reuse, R6.reuse, RZ, 0x2 ;  /* 0x0000000605087211 */ /* 0x0c0fe200078f10ff */
[----:B------:R-:W-:Y:S01]  /*1870*/  HGMMA.64x96x16.F32.BF16 R24, gdesc[UR4], RZ, !UPT, gsb0 ;  /* 0x01600000041879f0 */ /* 0x000fe2000c0018ff */
[----:B------:R-:W-:Y:S01]  /*1880*/  UIADD3 UR18, UR6, 0x4, URZ ;  /* 0x0000000406127890 */ /* 0x000fe2000fffe03f */
[----:B------:R-:W-:Y:S01]  /*1890*/  IMAD.IADD R17, R16, 0x1, -R17 ;  /* 0x0000000110117824 */ /* 0x000fe200078e0a11 */
[----:B------:R-:W-:Y:S01]  /*18a0*/  UMOV UR17, 0x40000040 ;  /* 0x4000004000117882 */ /* 0x000fe20000000000 */
[----:B------:R-:W-:Y:S01]  /*18b0*/  UMOV UR19, 0x40000040 ;  /* 0x4000004000137882 */ /* 0x000fe20000000000 */
[----:B------:R-:W-:Y:S01]  /*18c0*/  UIADD3 UR20, UR8, 0x6, URZ ;  /* 0x0000000608147890 */ /* 0x000fe2000fffe03f */
[----:B------:R-:W-:Y:S01]  /*18d0*/  LOP3.LUT R16, R12, 0x3fffffe, RZ, 0xc0, !PT ;  /* 0x03fffffe0c107812 */ /* 0x000fe200078ec0ff */
[----:B------:R-:W-:Y:S01]  /*18e0*/  UIADD3 UR22, UR6, 0x6, URZ ;  /* 0x0000000606167890 */ /* 0x000fe2000fffe03f */
[----:B------:R-:W-:Y:S01]  /*18f0*/  LEA.HI R12, R5, R6, RZ, 0x5 ;  /* 0x00000006050c7211 */ /* 0x000fe200078f28ff */
[----:B------:R-:W-:Y:S01]  /*1900*/  UMOV UR21, 0x40000040 ;  /* 0x4000004000157882 */ /* 0x000fe20000000000 */
[----:B------:R-:W-:Y:S01]  /*1910*/  UMOV UR23, 0x40000040 ;  /* 0x4000004000177882 */ /* 0x000fe20000000000 */
[--C-:B------:R-:W-:Y:S01]  /*1920*/  SHF.R.S32.HI R5, RZ, 0x2, R8.reuse ;  /* 0x00000002ff057819 */ /* 0x100fe20000011408 */
[----:B------:R-:W-:Y:S01]  /*1930*/  ULDC UR4, c[0x0][0x448] ;  /* 0x0001120000047ab9 */ /* 0x000fe20000000800 */
[----:B------:R-:W-:Y:S01]  /*1940*/  SHF.R.S32.HI R14, RZ, 0x1f, R8 ;  /* 0x0000001fff0e7819 */ /* 0x000fe20000011408 */
[----:B------:R-:W-:Y:S01]  /*1950*/  UISETP.NE.AND UP0, UPT, UR4, 0x1, UPT ;  /* 0x000000010400788c */ /* 0x000fe2000bf05270 */
[----:B------:R-:W-:Y:S01]  /*1960*/  SHF.R.S32.HI R12, RZ, 0x5, R12 ;  /* 0x00000005ff0c7819 */ /* 0x000fe2000001140c */
[----:B------:R-:W-:Y:S01]  /*1970*/  ULDC UR5, c[0x0][0x9d8] ;  /* 0x0002760000057ab9 */ /* 0x000fe20000000800 */
[----:B------:R-:W-:Y:S01]  /*1980*/  LEA.HI R14, R14, R5, RZ, 0x3 ;  /* 0x000000050e0e7211 */ /* 0x000fe200078f18ff */
[----:B------:R-:W-:Y:S01]  /*1990*/  ULDC UR11, c[0x0][0x288] ;  /* 0x0000a200000b7ab9 */ /* 0x000fe20000000800 */
[----:B------:R-:W-:Y:S01]  /*19a0*/  LEA R12, R12, UR43, 0x4 ;  /* 0x0000002b0c0c7c11 */ /* 0x000fe2000f8e20ff */
[----:B------:R-:W-:Y:S01]  /*19b0*/  ULDC UR7, c[0x0][0x988] ;  /* 0x0002620000077ab9 */ /* 0x000fe20000000800 */
[----:B------:R-:W-:Y:S01]  /*19c0*/  LOP3.LUT R14, R14, 0xfffffff8, RZ, 0xc0, !PT ;  /* 0xfffffff80e0e7812 */ /* 0x000fe200078ec0ff */
[----:B------:R-:W2:Y:S01]  /*19d0*/  S2R R75, SR_TID.X ;  /* 0x00000000004b7919 */ /* 0x000ea20000002100 */
[----:B------:R-:W-:-:S02]  /*19e0*/  LEA.HI R13, R17, R17, RZ, 0x1 ;  /* 0x00000011110d7211 */ /* 0x000fc400078f08ff */
[----:B------:R-:W-:Y:S01]  /*19f0*/  IADD3 R15, R12, R5, -R14 ;  /* 0x000000050c0f7210 */ /* 0x000fe20007ffe80e */
[----:B------:R-:W-:Y:S01]  /*1a00*/  @UP0 ULDC UR4, c[0x0][0x44c] ;  /* 0x0001130000040ab9 */ /* 0x000fe20000000800 */
[----:B------:R-:W-:Y:S02]  /*1a10*/  IADD3 R16, R19, -R16, RZ ;  /* 0x8000001013107210 */ /* 0x000fe40007ffe0ff */
[----:B------:R-:W-:Y:S02]  /*1a20*/  LOP3.LUT R12, R13, 0x1ffffffe, RZ, 0xc0, !PT ;  /* 0x1ffffffe0d0c7812 */ /* 0x000fe400078ec0ff */
[----:B------:R-:W-:Y:S01]  /*1a30*/  PLOP3.LUT P1, PT, PT, PT, UP0, 0x80, 0x0 ;  /* 0x000000000000781c */ /* 0x000fe20003f2f008 */
[----:B------:R-:W-:Y:S02]  /*1a40*/  IMAD R16, R16, 0x40, R15 ;  /* 0x0000004010107824 */ /* 0x000fe400078e020f */
[----:B------:R-:W-:-:S04]  /*1a50*/  IMAD.IADD R5, R17, 0x1, -R12 ;  /* 0x0000000111057824 */ /* 0x000fc800078e0a0c */
[----:B------:R-:W-:-:S05]  /*1a60*/  IMAD R5, R5, 0x8, R16 ;  /* 0x0000000805057824 */ /* 0x000fca00078e0210 */
[----:B------:R-:W-:Y:S01]  /*1a70*/  MOV R12, R5 ;  /* 0x00000005000c7202 */ /* 0x000fe20000000f00 */
[----:B------:R-:W-:Y:S01]  /*1a80*/  @P1 IMAD.HI.U32 R13, R5, UR4, RZ ;  /* 0x00000004050d1c27 */ /* 0x000fe2000f8e00ff */
[----:B------:R-:W-:-:S04]  /*1a90*/  @UP0 ULDC UR4, c[0x0][0x450] ;  /* 0x0001140000040ab9 */ /* 0x000fc80000000800 */
[----:B------:R-:W-:Y:S01]  /*1aa0*/  @P1 SHF.R.U32.HI R12, RZ, UR4, R13 ;  /* 0x00000004ff0c1c19 */ /* 0x000fe2000801160d */
[----:B------:R-:W-:Y:S01]  /*1ab0*/  UIMAD UR4, UR41, -0x60, UR40 ;  /* 0xffffffa0290478a4 */ /* 0x000fe2000f8e0228 */
[----:B------:R-:W-:-:S03]  /*1ac0*/  LOP3.LUT R13, R8, 0x7ffffffc, RZ, 0xc0, !PT ;  /* 0x7ffffffc080d7812 */ /* 0x000fc600078ec0ff */
[----:B------:R-:W3:Y:S01]  /*1ad0*/  SHFL.IDX PT, R14, R12, 0x1, 0x1c1f ;  /* 0x003c1f000c0e7f89 */ /* 0x000ee200000e0000 */
[----:B------:R-:W-:Y:S01]  /*1ae0*/  UIADD3 UR4, UR4, 0x60, URZ ;  /* 0x0000006004047890 */ /* 0x000fe2000fffe03f */
[----:B------:R-:W-:Y:S01]  /*1af0*/  IMAD.IADD R6, R6, 0x1, -R13 ;  /* 0x0000000106067824 */ /* 0x000fe200078e0a0d */
[----:B--2---:R-:W-:Y:S01]  /*1b00*/  LOP3.LUT R75, R75, 0x7f, RZ, 0xc0, !PT ;  /* 0x0000007f4b4b7812 */ /* 0x004fe200078ec0ff */
[----:B------:R-:W2:Y:S03]  /*1b10*/  SHFL.IDX PT, R12, R12, RZ, 0x1c1f ;  /* 0x001c1fff0c0c7589 */ /* 0x000ea600000e0000 */
[----:B------:R-:W-:-:S04]  /*1b20*/  IMAD.U32 R13, RZ, RZ, UR4 ;  /* 0x00000004ff0d7e24 */ /* 0x000fc8000f8e00ff */
[----:B------:R-:W-:Y:S02]  /*1b30*/  IMAD R8, R6, -0x2, R13 ;  /* 0xfffffffe06087824 */ /* 0x000fe400078e020d */
[----:B------:R-:W-:-:S05]  /*1b40*/  IMAD.U32 R13, RZ, RZ, UR11 ;  /* 0x0000000bff0d7e24 */ /* 0x000fca000f8e00ff */
[----:B------:R-:W-:-:S04]  /*1b50*/  IADD3 R13, R8, 0x1, -R13 ;  /* 0x00000001080d7810 */ /* 0x000fc80007ffe80d */
[----:B---3--:R-:W-:-:S04]  /*1b60*/  VIADDMNMX R14, R14, R13, R8, PT ;  /* 0x0000000d0e0e7246 */ /* 0x008fc80003800108 */
[C---:B------:R-:W-:Y:S02]  /*1b70*/  ISETP.GT.AND P2, PT, R14.reuse, RZ, PT ;  /* 0x000000ff0e00720c */ /* 0x040fe40003f44270 */
[C---:B------:R-:W-:Y:S02]  /*1b80*/  ISETP.GT.AND P3, PT, R14.reuse, 0x1, PT ;  /* 0x000000010e00780c */ /* 0x040fe40003f64270 */
[----:B------:R-:W-:Y:S02]  /*1b90*/  ISETP.GT.AND P4, PT, R14, 0x8, PT ;  /* 0x000000080e00780c */ /* 0x000fe40003f84270 */
[----:B--2---:R-:W-:-:S04]  /*1ba0*/  VIADDMNMX R12, R12, R13, R8, PT ;  /* 0x0000000d0c0c7246 */ /* 0x004fc80003800108 */
[----:B------:R-:W-:Y:S01]  /*1bb0*/  ISETP.GT.AND P5, PT, R12, 0x8, PT ;  /* 0x000000080c00780c */ /* 0x000fe20003fa4270 */
        /* <DEDUP_REMOVED lines=44> */
[----:B0-----:R-:W-:Y:S01]  /*1e80*/  FMUL.FTZ R4, R41, UR5 ;  /* 0x0000000529047c20 */ /* 0x001fe20008410000 */
[----:B------:R-:W-:Y:S01]  /*1e90*/  FMNMX.FTZ R15, R18, R19, !PT ;  /* 0x00000013120f7209 */ /* 0x000fe20007810000 */
[----:B------:R-:W-:Y:S01]  /*1ea0*/  FMUL.FTZ R63, R63, UR5 ;  /* 0x000000053f3f7c20 */ /* 0x000fe20008410000 */
[----:B------:R-:W-:Y:S01]  /*1eb0*/  FMUL.FTZ R66, R66, UR5 ;  /* 0x0000000542427c20 */ /* 0x000fe20008410000 */
[----:B------:R-:W0:Y:S01]  /*1ec0*/  MUFU.TANH R22, R34 ;  /* 0x0000002200167308 */ /* 0x000e220000002400 */
[----:B----4-:R-:W-:Y:S01]  /*1ed0*/  FSEL R20, R20, -INF , P4 ;  /* 0xff80000014147808 */ /* 0x010fe20002000000 */
[----:B------:R-:W-:Y:S01]  /*1ee0*/  FMUL.FTZ R67, R67, UR5 ;  /* 0x0000000543437c20 */ /* 0x000fe20008410000 */
[----:B------:R-:W-:Y:S01]  /*1ef0*/  FMUL.FTZ R3, R44, UR5 ;  /* 0x000000052c037c20 */ /* 0x000fe20008410000 */
[----:B------:R-:W-:Y:S01]  /*1f00*/  FMUL.FTZ R70, R70, UR5 ;  /* 0x0000000546467c20 */ /* 0x000fe20008410000 */
[----:B------:R-:W-:Y:S01]  /*1f10*/  FMNMX.FTZ R16, R20, R15, !PT ;  /* 0x0000000f14107209 */ /* 0x000fe20007810000 */
[----:B------:R-:W-:Y:S01]  /*1f20*/  FMUL.FTZ R71, R71, UR5 ;  /* 0x0000000547477c20 */ /* 0x000fe20008410000 */
[----:B------:R-:W-:Y:S01]  /*1f30*/  FMUL.FTZ R25, R25, UR5 ;  /* 0x0000000519197c20 */ /* 0x000fe20008410000 */
[----:B------:R-:W-:Y:S01]  /*1f40*/  MUFU.TANH R23, R24 ;  /* 0x0000001800177308 */ /* 0x000fe20000002400 */
[----:B--2---:R-:W-:Y:S01]  /*1f50*/  FSEL R21, R21, -INF , P2 ;  /* 0xff80000015157808 */ /* 0x004fe20001000000 */
[----:B------:R-:W-:Y:S01]  /*1f60*/  FMUL.FTZ R29, R29, UR5 ;  /* 0x000000051d1d7c20 */ /* 0x000fe20008410000 */
[----:B------:R-:W-:Y:S01]  /*1f70*/  ISETP.GT.AND P2, PT, R14, 0x11, PT ;  /* 0x000000110e00780c */ /* 0x000fe20003f44270 */
[----:B------:R-:W-:Y:S01]  /*1f80*/  FMUL.FTZ R48, R48, UR5 ;  /* 0x0000000530307c20 */ /* 0x000fe20008410000 */
[----:B------:R-:W-:Y:S01]  /*1f90*/  FMNMX.FTZ R15, R21, R16, !PT ;  /* 0x00000010150f7209 */ /* 0x000fe20007810000 */
[----:B------:R-:W-:Y:S01]  /*1fa0*/  FMUL.FTZ R49, R49, UR5 ;  /* 0x0000000531317c20 */ /* 0x000fe20008410000 */
[----:B------:R-:W-:Y:S01]  /*1fb0*/  ISETP.GT.AND P4, PT, R12, 0x1, PT ;  /* 0x000000010c00780c */ /* 0x000fe20003f84270 */
[----:B------:R-:W2:Y:S01]  /*1fc0*/  MUFU.TANH R24, R35 ;  /* 0x0000002300187308 */ /* 0x000ea20000002400 */
[----:B0-----:R-:W-:Y:S01]  /*1fd0*/  FSEL R22, R22, -INF , P3 ;  /* 0xff80000016167808 */ /* 0x001fe20001800000 */
[----:B------:R-:W-:Y:S01]  /*1fe0*/  FMUL.FTZ R45, R45, UR5 ;  /* 0x000000052d2d7c20 */ /* 0x000fe20008410000 */
[----:B------:R-:W-:Y:S01]  /*1ff0*/  ISETP.GT.AND P3, PT, R14, 0x18, PT ;  /* 0x000000180e00780c */ /* 0x000fe20003f64270 */
[----:B------:R-:W-:Y:S01]  /*2000*/  FMUL.FTZ R52, R52, UR5 ;  /* 0x0000000534347c20 */ /* 0x000fe20008410000 */
[----:B------:R-:W-:Y:S01]  /*2010*/  FMNMX.FTZ R15, R22, R15, !PT ;  /* 0x0000000f160f7209 */ /* 0x000fe20007810000 */
        /* <DEDUP_REMOVED lines=11> */
[----:B--2---:R-:W-:-:S02]  /*20d0*/  FSEL R24, R24, -INF , P2 ;  /* 0xff80000018187808 */ /* 0x004fc40001000000 */
[----:B------:R-:W-:Y:S02]  /*20e0*/  ISETP.GT.AND P2, PT, R14, 0x19, PT ;  /* 0x000000190e00780c */ /* 0x000fe40003f44270 */
[----:B------:R-:W-:-:S03]  /*20f0*/  FMNMX.FTZ R15, R24, R15, !PT ;  /* 0x0000000f180f7209 */ /* 0x000fc60007810000 */
[----:B------:R-:W2:Y:S01]  /*2100*/  MUFU.TANH R28, R39 ;  /* 0x00000027001c7308 */ /* 0x000ea20000002400 */
[----:B0-----:R-:W-:Y:S02]  /*2110*/  FSEL R26, R38, -INF , P3 ;  /* 0xff800000261a7808 */ /* 0x001fe40001800000 */
[----:B------:R-:W-:Y:S02]  /*2120*/  ISETP.GT.AND P3, PT, R14, 0x20, PT ;  /* 0x000000200e00780c */ /* 0x000fe40003f64270 */
[----:B------:R-:W-:-:S03]  /*2130*/  FMNMX.FTZ R15, R26, R15, !PT ;  /* 0x0000000f1a0f7209 */ /* 0x000fc60007810000 */
[----:B------:R-:W0:Y:S08]  /*2140*/  MUFU.TANH R30, R42 ;  /* 0x0000002a001e7308 */ /* 0x000e300000002400 */
[----:B------:R-:W-:Y:S01]  /*2150*/  MUFU.TANH R73, R32 ;  /* 0x0000002000497308 */ /* 0x000fe20000002400 */
[----:B--2---:R-:W-:Y:S02]  /*2160*/  FSEL R28, R28, -INF , P2 ;  /* 0xff8000001c1c7808 */ /* 0x004fe40001000000 */
[----:B------:R-:W-:-:S02]  /*2170*/  ISETP.GT.AND P2, PT, R14, 0x21, PT ;  /* 0x000000210e00780c */ /* 0x000fc40003f44270 */
[----:B------:R-:W-:-:S03]  /*2180*/  FMNMX.FTZ R15, R28, R15, !PT ;  /* 0x0000000f1c0f7209 */ /* 0x000fc60007810000 */
[----:B------:R-:W2:Y:S01]  /*2190*/  MUFU.TANH R32, R43 ;  /* 0x0000002b00207308 */ /* 0x000ea20000002400 */
[----:B0-----:R-:W-:Y:S02]  /*21a0*/  FSEL R30, R30, -INF , P3 ;  /* 0xff8000001e1e7808 */ /* 0x001fe40001800000 */
[----:B------:R-:W-:Y:S02]  /*21b0*/  ISETP.GT.AND P3, PT, R14, 0x28, PT ;  /* 0x000000280e00780c */ /* 0x000fe40003f64270 */
[----:B------:R-:W-:-:S03]  /*21c0*/  FMNMX.FTZ R15, R30, R15, !PT ;  /* 0x0000000f1e0f7209 */ /* 0x000fc60007810000 */
[----:B------:R-:W-:Y:S08]  /*21d0*/  MUFU.TANH R74, R33 ;  /* 0x00000021004a7308 */ /* 0x000ff00000002400 */
[----:B------:R-:W0:Y:S01]  /*21e0*/  MUFU.TANH R33, R46 ;  /* 0x0000002e00217308 */ /* 0x000e220000002400 */
[----:B--2---:R-:W-:Y:S02]  /*21f0*/  FSEL R32, R32, -INF , P2 ;  /* 0xff80000020207808 */ /* 0x004fe40001000000 */
[----:B------:R-:W-:-:S02]  /*2200*/  ISETP.GT.AND P2, PT, R14, 0x29, PT ;  /* 0x000000290e00780c */ /* 0x000fc40003f44270 */
[----:B------:R-:W-:-:S03]  /*2210*/  FMNMX.FTZ R16, R32, R15, !PT ;  /* 0x0000000f20107209 */ /* 0x000fc60007810000 */
[----:B------:R-:W2:Y:S08]  /*2220*/  MUFU.TANH R34, R47 ;  /* 0x0000002f00227308 */ /* 0x000eb00000002400 */
[----:B------:R-:W3:Y:S01]  /*2230*/  MUFU.TANH R35, R50 ;  /* 0x0000003200237308 */ /* 0x000ee20000002400 */
[----:B0-----:R-:W-:Y:S02]  /*2240*/  FSEL R33, R33, -INF , P3 ;  /* 0xff80000021217808 */ /* 0x001fe40001800000 */
[----:B------:R-:W-:-:S02]  /*2250*/  ISETP.GT.AND P3, PT, R14, 0x30, PT ;  /* 0x000000300e00780c */ /* 0x000fc40003f64270 */
[----:B------:R-:W-:-:S03]  /*2260*/  FMNMX.FTZ R15, R33, R16, !PT ;  /* 0x00000010210f7209 */ /* 0x000fc60007810000 */
[----:B------:R-:W0:Y:S01]  /*2270*/  MUFU.TANH R36, R51 ;  /* 0x0000003300247308 */ /* 0x000e220000002400 */
        /* <DEDUP_REMOVED lines=43> */
[----:B------:R-:W-:Y:S01]  /*2530*/  MUFU.TANH R25, R25 ;  /* 0x0000001900197308 */ /* 0x000fe20000002400 */
[----:B0-----:R-:W-:Y:S02]  /*2540*/  FSEL R46, R46, -INF , P3 ;  /* 0xff8000002e2e7808 */ /* 0x001fe40001800000 */
[----:B------:R-:W-:Y:S02]  /*2550*/  ISETP.GT.AND P3, PT, R12, RZ, PT ;  /* 0x000000ff0c00720c */ /* 0x000fe40003f64270 */
[----:B------:R-:W-:Y:S02]  /*2560*/  FMNMX.FTZ R14, R46, R15, !PT ;  /* 0x0000000f2e0e7209 */ /* 0x000fe40007810000 */
[----:B------:R-:W-:Y:S01]  /*2570*/  FSEL R13, R23, -INF , P3 ;  /* 0xff800000170d7808 */ /* 0x000fe20001800000 */
[----:B------:R-:W-:Y:S01]  /*2580*/  MUFU.TANH R29, R29 ;  /* 0x0000001d001d7308 */ /* 0x000fe20000002400 */
[----:B--2---:R-:W-:Y:S02]  /*2590*/  FSEL R47, R47, -INF , P2 ;  /* 0xff8000002f2f7808 */ /* 0x004fe40001000000 */
[----:B------:R-:W-:-:S02]  /*25a0*/  ISETP.GT.AND P2, PT, R12, 0x9, PT ;  /* 0x000000090c00780c */ /* 0x000fc40003f44270 */
[----:B------:R-:W-:Y:S02]  /*25b0*/  FMNMX.FTZ R14, R47, R14, !PT ;  /* 0x0000000e2f0e7209 */ /* 0x000fe40007810000 */
[C---:B------:R-:W-:Y:S01]  /*25c0*/  ISETP.GT.AND P3, PT, R12.reuse, 0x10, PT ;  /* 0x000000100c00780c */ /* 0x040fe20003f64270 */
[----:B------:R-:W0:Y:S02]  /*25d0*/  MUFU.TANH R11, R11 ;  /* 0x0000000b000b7308 */ /* 0x000e240000002400 */
[----:B------:R-:W2:Y:S01]  /*25e0*/  SHFL.BFLY PT, R15, R14, 0x2, 0x1f ;  /* 0x0c401f000e0f7f89 */ /* 0x000ea200000e0000 */
[----:B------:R-:W-:Y:S02]  /*25f0*/  FSEL R17, R73, -INF , P3 ;  /* 0xff80000049117808 */ /* 0x000fe40001800000 */
[----:B------:R-:W-:-:S03]  /*2600*/  ISETP.GT.AND P3, PT, R12, 0x18, PT ;  /* 0x000000180c00780c */ /* 0x000fc60003f64270 */
[----:B------:R-:W-:Y:S08]  /*2610*/  MUFU.TANH R31, R48 ;  /* 0x00000030001f7308 */ /* 0x000ff00000002400 */
[----:B------:R-:W-:Y:S01]  /*2620*/  MUFU.TANH R51, R49 ;  /* 0x0000003100337308 */ /* 0x000fe20000002400 */
[----:B0-----:R-:W-:Y:S02]  /*2630*/  FSEL R11, R11, -INF , P3 ;  /* 0xff8000000b0b7808 */ /* 0x001fe40001800000 */
[----:B------:R-:W-:-:S05]  /*2640*/  ISETP.GT.AND P3, PT, R12, 0x20, PT ;  /* 0x000000200c00780c */ /* 0x000fca0003f64270 */
[----:B------:R-:W-:Y:S01]  /*2650*/  MUFU.TANH R10, R10 ;  /* 0x0000000a000a7308 */ /* 0x000fe20000002400 */
[----:B--2---:R-:W-:-:S05]  /*2660*/  FMNMX.FTZ R15, R14, R15, !PT ;  /* 0x0000000f0e0f7209 */ /* 0x004fca0007810000 */
[----:B------:R-:W0:Y:S02]  /*2670*/  SHFL.BFLY PT, R14, R15, 0x1, 0x1f ;  /* 0x0c201f000f0e7f89 */ /* 0x000e2400000e0000 */
[----:B------:R-:W2:Y:S08]  /*2680*/  MUFU.TANH R9, R9 ;  /* 0x0000000900097308 */ /* 0x000eb00000002400 */
[----:B------:R-:W3:Y:S08]  /*2690*/  MUFU.TANH R4, R4 ;  /* 0x0000000400047308 */ /* 0x000ef00000002400 */
[----:B------:R-:W4:Y:S01]  /*26a0*/  MUFU.TANH R3, R3 ;  /* 0x0000000300037308 */ /* 0x000f220000002400 */
[----:B--2---:R-:W-:-:S02]  /*26b0*/  FSEL R9, R9, -INF , P3 ;  /* 0xff80000009097808 */ /* 0x004fc40001800000 */
[----:B------:R-:W-:Y:S02]  /*26c0*/  ISETP.GT.AND P3, PT, R12, 0x28, PT ;  /* 0x000000280c00780c */ /* 0x000fe40003f64270 */
[----:B0-----:R-:W-:-:S03]  /*26d0*/  FMNMX.FTZ R8, R15, R14, !PT ;  /* 0x0000000e0f087209 */ /* 0x001fc60007810000 */
[----:B------:R-:W0:Y:S01]  /*26e0*/  MUFU.TANH R45, R45 ;  /* 0x0000002d002d7308 */ /* 0x000e220000002400 */
[----:B------:R-:W-:Y:S02]  /*26f0*/  FSEL R14, R25, -INF , P4 ;  /* 0xff800000190e7808 */ /* 0x000fe40002000000 */
[C---:B------:R-:W-:Y:S01]  /*2700*/  FSETP.NEU.FTZ.AND P4, PT, R8.reuse, -INF , PT ;  /* 0xff8000000800780b */ /* 0x040fe20003f9d000 */
[----:B------:R-:W-:Y:S01]  /*2710*/  FMUL.FTZ R16, R8, UR7 ;  /* 0x0000000708107c20 */ /* 0x000fe20008410000 */
[----:B------:R-:W-:Y:S02]  /*2720*/  FSEL R15, R72, -INF , P5 ;  /* 0xff800000480f7808 */ /* 0x000fe40002800000 */
[----:B------:R-:W-:Y:S01]  /*2730*/  FMNMX.FTZ R48, R13, R14, !PT ;  /* 0x0000000e0d307209 */ /* 0x000fe20007810000 */
[----:B------:R-:W2:Y:S01]  /*2740*/  MUFU.TANH R52, R52 ;  /* 0x0000003400347308 */ /* 0x000ea20000002400 */
[----:B------:R-:W-:Y:S02]  /*2750*/  FSEL R49, R16, RZ, P4 ;  /* 0x000000ff10317208 */ /* 0x000fe40002000000 */
[----:B------:R-:W-:-:S02]  /*2760*/  FSEL R16, R29, -INF , P2 ;  /* 0xff8000001d107808 */ /* 0x000fc40001000000 */
[----:B------:R-:W-:Y:S01]  /*2770*/  FMNMX.FTZ R23, R15, R48, !PT ;  /* 0x000000300f177209 */ /* 0x000fe20007810000 */
[--C-:B------:R-:W-:Y:S01]  /*2780*/  FFMA.FTZ R25, R18, UR7, -R49.reuse ;  /* 0x0000000712197c23 */ /* 0x100fe20008010831 */
[----:B------:R-:W-:Y:S01]  /*2790*/  ISETP.GT.AND P2, PT, R12, 0x11, PT ;  /* 0x000000110c00780c */ /* 0x000fe20003f44270 */
[--C-:B------:R-:W-:Y:S01]  /*27a0*/  FFMA.FTZ R27, R19, UR7, -R49.reuse ;  /* 0x00000007131b7c23 */ /* 0x100fe20008010831 */
[----:B------:R-:W-:Y:S01]  /*27b0*/  FMNMX.FTZ R48, R16, R23, !PT ;  /* 0x0000001710307209 */ /* 0x000fe20007810000 */
[----:B------:R5:W-:Y:S01]  /*27c0*/  MUFU.EX2 R153, R25 ;  /* 0x0000001900997308 */ /* 0x000be20000000800 */
[----:B------:R-:W-:Y:S01]  /*27d0*/  FSEL R18, R74, -INF , P2 ;  /* 0xff8000004a127808 */ /* 0x000fe20001000000 */
[--C-:B------:R-:W-:Y:S01]  /*27e0*/  FFMA.FTZ R29, R22, UR7, -R49.reuse ;  /* 0x00000007161d7c23 */ /* 0x100fe20008010831 */
[----:B------:R-:W-:Y:S01]  /*27f0*/  FMNMX.FTZ R23, R17, R48, !PT ;  /* 0x0000003011177209 */ /* 0x000fe20007810000 */
[--C-:B------:R-:W-:Y:S01]  /*2800*/  FFMA.FTZ R33, R33, UR7, -R49.reuse ;  /* 0x0000000721217c23 */ /* 0x100fe20008010831 */
[----:B------:R-:W-:Y:S01]  /*2810*/  ISETP.GT.AND P2, PT, R12, 0x19, PT ;  /* 0x000000190c00780c */ /* 0x000fe20003f44270 */
[--C-:B------:R-:W-:Y:S01]  /*2820*/  FFMA.FTZ R34, R34, UR7, -R49.reuse ;  /* 0x0000000722227c23 */ /* 0x100fe20008010831 */
[----:B------:R-:W-:Y:S01]  /*2830*/  FMNMX.FTZ R48, R18, R23, !PT ;  /* 0x0000001712307209 */ /* 0x000fe20007810000 */
[----:B------:R-:W1:Y:S01]  /*2840*/  MUFU.TANH R53, R53 ;  /* 0x0000003500357308 */ /* 0x000e620000002400 */
[----:B------:R-:W-:Y:S01]  /*2850*/  FSEL R19, R10, -INF , P2 ;  /* 0xff8000000a137808 */ /* 0x000fe20001000000 */
[--C-:B-----5:R-:W-:Y:S01]  /*2860*/  FFMA.FTZ R25, R20, UR7, -R49.reuse ;  /* 0x0000000714197c23 */ /* 0x120fe20008010831 */
[----:B------:R-:W-:Y:S01]  /*2870*/  FMNMX.FTZ R48, R11, R48, !PT ;  /* 0x000000300b307209 */ /* 0x000fe20007810000 */
[--C-:B------:R-:W-:Y:S01]  /*2880*/  FFMA.FTZ R35, R35, UR7, -R49.reuse ;  /* 0x0000000723237c23 */ /* 0x100fe20008010831 */
[----:B------:R-:W-:Y:S01]  /*2890*/  ISETP.GT.AND P2, PT, R12, 0x21, PT ;  /* 0x000000210c00780c */ /* 0x000fe20003f44270 */
[--C-:B------:R-:W-:Y:S01]  /*28a0*/  FFMA.FTZ R36, R36, UR7, -R49.reuse ;  /* 0x0000000724247c23 */ /* 0x100fe20008010831 */
[----:B------:R-:W-:Y:S01]  /*28b0*/  FMNMX.FTZ R48, R19, R48, !PT ;  /* 0x0000003013307209 */ /* 0x000fe20007810000 */
[----:B------:R5:W-:Y:S01]  /*28c0*/  MUFU.EX2 R50, R27 ;  /* 0x0000001b00327308 */ /* 0x000be20000000800 */
[----:B---3--:R-:W-:Y:S01]  /*28d0*/  FSEL R4, R4, -INF , P2 ;  /* 0xff80000004047808 */ /* 0x008fe20001000000 */
[--C-:B------:R-:W-:Y:S01]  /*28e0*/  FFMA.FTZ R37, R37, UR7, -R49.reuse ;  /* 0x0000000725257c23 */ /* 0x100fe20008010831 */
[----:B------:R-:W-:Y:S01]  /*28f0*/  FMNMX.FTZ R23, R9, R48, !PT ;  /* 0x0000003009177209 */ /* 0x000fe20007810000 */
[--C-:B------:R-:W-:Y:S01]  /*2900*/  FFMA.FTZ R38, R38, UR7, -R49.reuse ;  /* 0x0000000726267c23 */ /* 0x100fe20008010831 */
[----:B------:R-:W-:Y:S01]  /*2910*/  ISETP.GT.AND P2, PT, R12, 0x29, PT ;  /* 0x000000290c00780c */ /* 0x000fe20003f44270 */
[--C-:B------:R-:W-:Y:S01]  /*2920*/  FFMA.FTZ R39, R39, UR7, -R49.reuse ;  /* 0x0000000727277c23 */ /* 0x100fe20008010831 */
[----:B----4-:R-:W-:Y:S01]  /*2930*/  FSEL R3, R3, -INF , P3 ;  /* 0xff80000003037808 */ /* 0x010fe20001800000 */
[----:B------:R-:W3:Y:S01]  /*2940*/  MUFU.TANH R56, R56 ;  /* 0x0000003800387308 */ /* 0x000ee20000002400 */
[----:B------:R-:W-:Y:S01]  /*2950*/  FMNMX.FTZ R10, R4, R23, !PT ;  /* 0x00000017040a7209 */ /* 0x000fe20007810000 */
[--C-:B-----5:R-:W-:Y:S01]  /*2960*/  FFMA.FTZ R27, R21, UR7, -R49.reuse ;  /* 0x00000007151b7c23 */ /* 0x120fe20008010831 */
[----:B------:R-:W-:Y:S01]  /*2970*/  ISETP.GT.AND P3, PT, R12, 0x30, PT ;  /* 0x000000300c00780c */ /* 0x000fe20003f64270 */
[--C-:B------:R-:W-:Y:S01]  /*2980*/  FFMA.FTZ R40, R40, UR7, -R49.reuse ;  /* 0x0000000728287c23 */ /* 0x100fe20008010831 */
[----:B0-----:R-:W-:Y:S01]  /*2990*/  FSEL R20, R45, -INF , P2 ;  /* 0xff8000002d147808 */ /* 0x001fe20001000000 */
[--C-:B------:R-:W-:Y:S01]  /*29a0*/  FFMA.FTZ R45, R26, UR7, -R49.reuse ;  /* 0x000000071a2d7c23 */ /* 0x100fe20008010831 */
[----:B------:R-:W-:Y:S01]  /*29b0*/  FMNMX.FTZ R23, R3, R10, !PT ;  /* 0x0000000a03177209 */ /* 0x000fe20007810000 */
[----:B------:R-:W0:Y:S01]  /*29c0*/  MUFU.TANH R57, R57 ;  /* 0x0000003900397308 */ /* 0x000e220000002400 */
[----:B------:R-:W-:Y:S01]  /*29d0*/  ISETP.GT.AND P2, PT, R12, 0x31, PT ;  /* 0x000000310c00780c */ /* 0x000fe20003f44270 */
[--C-:B------:R-:W-:Y:S01]  /*29e0*/  FFMA.FTZ R41, R41, UR7, -R49.reuse ;  /* 0x0000000729297c23 */ /* 0x100fe20008010831 */
[----:B------:R-:W-:Y:S01]  /*29f0*/  FSEL R21, R31, -INF , P3 ;  /* 0xff8000001f157808 */ /* 0x000fe20001800000 */
[--C-:B------:R-:W-:Y:S01]  /*2a00*/  FFMA.FTZ R31, R24, UR7, -R49.reuse ;  /* 0x00000007181f7c23 */ /* 0x100fe20008010831 */
[----:B------:R-:W-:Y:S01]  /*2a10*/  FMNMX.FTZ R10, R20, R23, !PT ;  /* 0x00000017140a7209 */ /* 0x000fe20007810000 */
[--C-:B------:R-:W-:Y:S01]  /*2a20*/  FFMA.FTZ R42, R42, UR7, -R49.reuse ;  /* 0x000000072a2a7c23 */ /* 0x100fe20008010831 */
[----:B------:R-:W-:Y:S01]  /*2a30*/  ISETP.GT.AND P3, PT, R12, 0x38, PT ;  /* 0x000000380c00780c */ /* 0x000fe20003f64270 */
[----:B------:R4:W-:Y:S01]  /*2a40*/  MUFU.EX2 R155, R25 ;  /* 0x00000019009b7308 */ /* 0x0009e20000000800 */
[----:B------:R-:W-:Y:S01]  /*2a50*/  FSEL R22, R51, -INF , P2 ;  /* 0xff80000033167808 */ /* 0x000fe20001000000 */
[--C-:B------:R-:W-:Y:S01]  /*2a60*/  FFMA.FTZ R51, R28, UR7, -R49.reuse ;  /* 0x000000071c337c23 */ /* 0x100fe20008010831 */
[----:B------:R-:W-:Y:S01]  /*2a70*/  ISETP.GT.AND P2, PT, R12, 0x39, PT ;  /* 0x000000390c00780c */ /* 0x000fe20003f44270 */
[--C-:B------:R-:W-:Y:S01]  /*2a80*/  FFMA.FTZ R43, R43, UR7, -R49.reuse ;  /* 0x000000072b2b7c23 */ /* 0x100fe20008010831 */
[----:B--2---:R-:W-:Y:S01]  /*2a90*/  FSEL R23, R52, -INF , P3 ;  /* 0xff80000034177808 */ /* 0x004fe20001800000 */
[--C-:B------:R-:W-:Y:S01]  /*2aa0*/  FFMA.FTZ R44, R44, UR7, -R49.reuse ;  /* 0x000000072c2c7c23 */ /* 0x100fe20008010831 */
[----:B------:R-:W-:Y:S01]  /*2ab0*/  ISETP.GT.AND P3, PT, R12, 0x40, PT ;  /* 0x000000400c00780c */ /* 0x000fe20003f64270 */
[----:B------:R-:W-:Y:S01]  /*2ac0*/  MUFU.TANH R60, R60 ;  /* 0x0000003c003c7308 */ /* 0x000fe20000002400 */
[----:B----4-:R-:W-:Y:S01]  /*2ad0*/  FMNMX.FTZ R25, R21, R10, !PT ;  /* 0x0000000a15197209 */ /* 0x010fe20007810000 */
[--C-:B------:R-:W-:Y:S01]  /*2ae0*/  FFMA.FTZ R46, R46, UR7, -R49.reuse ;  /* 0x000000072e2e7c23 */ /* 0x100fe20008010831 */
[----:B-1----:R-:W-:Y:S01]  /*2af0*/  FSEL R24, R53, -INF , P2 ;  /* 0xff80000035187808 */ /* 0x002fe20001000000 */
[--C-:B------:R-:W-:Y:S01]  /*2b00*/  FFMA.FTZ R53, R30, UR7, -R49.reuse ;  /* 0x000000071e357c23 */ /* 0x100fe20008010831 */
[----:B------:R-:W-:Y:S01]  /*2b10*/  FMNMX.FTZ R10, R22, R25, !PT ;  /* 0x00000019160a7209 */ /* 0x000fe20007810000 */
[----:B------:R-:W-:Y:S01]  /*2b20*/  FFMA.FTZ R47, R47, UR7, -R49 ;  /* 0x000000072f2f7c23 */ /* 0x000fe20008010831 */
[----:B------:R-:W-:Y:S01]  /*2b30*/  ISETP.GT.AND P2, PT, R12, 0x41, PT ;  /* 0x000000410c00780c */ /* 0x000fe20003f44270 */
[----:B------:R-:W1:Y:S01]  /*2b40*/  MUFU.TANH R61, R61 ;  /* 0x0000003d003d7308 */ /* 0x000e620000002400 */
[----:B---3--:R-:W-:-:S02]  /*2b50*/  FSEL R25, R56, -INF , P3 ;  /* 0xff80000038197808 */ /* 0x008fc40001800000 */
[C---:B------:R-:W-:Y:S02]  /*2b60*/  ISETP.GT.AND P3, PT, R12.reuse, 0x48, PT ;  /* 0x000000480c00780c */ /* 0x040fe40003f64270 */
[----:B0-----:R-:W-:Y:S02]  /*2b70*/  FSEL R26, R57, -INF , P2 ;  /* 0xff800000391a7808 */ /* 0x001fe40001000000 */
[----:B------:R-:W-:Y:S01]  /*2b80*/  ISETP.GT.AND P2, PT, R12, 0x49, PT ;  /* 0x000000490c00780c */ /* 0x000fe20003f44270 */
[----:B------:R0:W-:Y:S08]  /*2b90*/  MUFU.EX2 R48, R27 ;  /* 0x0000001b00307308 */ /* 0x0001f00000000800 */
[----:B------:R-:W-:Y:S01]  /*2ba0*/  MUFU.TANH R64, R64 ;  /* 0x0000004000407308 */ /* 0x000fe20000002400 */
[----:B0-----:R-:W-:-:S02]  /*2bb0*/  FMNMX.FTZ R27, R23, R10, !PT ;  /* 0x0000000a171b7209 */ /* 0x001fc40007810000 */
[----:B-1----:R-:W-:Y:S02]  /*2bc0*/  FSEL R28, R61, -INF , P2 ;  /* 0xff8000003d1c7808 */ /* 0x002fe40001000000 */
[----:B------:R-:W-:Y:S02]  /*2bd0*/  FMNMX.FTZ R10, R24, R27, !PT ;  /* 0x0000001b180a7209 */ /* 0x000fe40007810000 */
[----:B------:R-:W-:Y:S01]  /*2be0*/  FSEL R27, R60, -INF , P3 ;  /* 0xff8000003c1b7808 */ /* 0x000fe20001800000 */
[----:B------:R-:W0:Y:S01]  /*2bf0*/  MUFU.TANH R65, R65 ;  /* 0x0000004100417308 */ /* 0x000e220000002400 */
[C---:B------:R-:W-:Y:S02]  /*2c00*/  ISETP.GT.AND P3, PT, R12.reuse, 0x50, PT ;  /* 0x000000500c00780c */ /* 0x040fe40003f64270 */
[----:B------:R-:W-:-:S05]  /*2c10*/  ISETP.GT.AND P2, PT, R12, 0x51, PT ;  /* 0x000000510c00780c */ /* 0x000fca0003f44270 */
[----:B------:R1:W-:Y:S08]  /*2c20*/  MUFU.EX2 R157, R29 ;  /* 0x0000001d009d7308 */ /* 0x0003f00000000800 */
[----:B------:R-:W-:Y:S01]  /*2c30*/  MUFU.TANH R68, R68 ;  /* 0x0000004400447308 */ /* 0x000fe20000002400 */
[----:B-1----:R-:W-:Y:S02]  /*2c40*/  FMNMX.FTZ R29, R25, R10, !PT ;  /* 0x0000000a191d7209 */ /* 0x002fe40007810000 */
[----:B0-----:R-:W-:-:S02]  /*2c50*/  FSEL R30, R65, -INF , P2 ;  /* 0xff800000411e7808 */ /* 0x001fc40001000000 */
[----:B------:R-:W-:Y:S02]  /*2c60*/  FMNMX.FTZ R10, R26, R29, !PT ;  /* 0x0000001d1a0a7209 */ /* 0x000fe40007810000 */
[----:B------:R-:W-:Y:S01]  /*2c70*/  FSEL R29, R64, -INF , P3 ;  /* 0xff800000401d7808 */ /* 0x000fe20001800000 */
[----:B------:R-:W0:Y:S01]  /*2c80*/  MUFU.TANH R69, R69 ;  /* 0x0000004500457308 */ /* 0x000e220000002400 */
[C---:B------:R-:W-:Y:S02]  /*2c90*/  ISETP.GT.AND P3, PT, R12.reuse, 0x58, PT ;  /* 0x000000580c00780c */ /* 0x040fe40003f64270 */
[----:B------:R-:W-:Y:S01]  /*2ca0*/  ISETP.GT.AND P2, PT, R12, 0x59, PT ;  /* 0x000000590c00780c */ /* 0x000fe20003f44270 */
[----:B------:R-:W-:-:S04]  /*2cb0*/  FFMA.FTZ R12, R32, UR7, -R49 ;  /* 0x00000007200c7c23 */ /* 0x000fc80008010831 */
[----:B------:R1:W-:Y:S08]  /*2cc0*/  MUFU.EX2 R52, R31 ;  /* 0x0000001f00347308 */ /* 0x0003f00000000800 */
[----:B------:R2:W-:Y:S01]  /*2cd0*/  MUFU.EX2 R159, R45 ;  /* 0x0000002d009f7308 */ /* 0x0005e20000000800 */
[----:B-1----:R-:W-:Y:S02]  /*2ce0*/  FMNMX.FTZ R31, R27, R10, !PT ;  /* 0x0000000a1b1f7209 */ /* 0x002fe40007810000 */
[----:B0-----:R-:W-:-:S02]  /*2cf0*/  FSEL R32, R69, -INF , P2 ;  /* 0xff80000045207808 */ /* 0x001fc40001000000 */
[----:B------:R-:W-:Y:S02]  /*2d00*/  FMNMX.FTZ R10, R28, R31, !PT ;  /* 0x0000001f1c0a7209 */ /* 0x000fe40007810000 */
[----:B------:R-:W-:Y:S01]  /*2d10*/  FSEL R31, R68, -INF , P3 ;  /* 0xff800000441f7808 */ /* 0x000fe20001800000 */
[----:B------:R0:W-:Y:S01]  /*2d20*/  MUFU.EX2 R56, R12 ;  /* 0x0000000c00387308 */ /* 0x0001e20000000800 */
[----:B--2---:R-:W-:-:S04]  /*2d30*/  FMNMX.FTZ R45, R29, R10, !PT ;  /* 0x0000000a1d2d7209 */ /* 0x004fc80007810000 */
[----:B------:R-:W-:-:S03]  /*2d40*/  FMNMX.FTZ R10, R30, R45, !PT ;  /* 0x0000002d1e0a7209 */ /* 0x000fc60007810000 */
[----:B------:R1:W-:Y:S01]  /*2d50*/  MUFU.EX2 R163, R33 ;  /* 0x0000002100a37308 */ /* 0x0003e20000000800 */
[----:B------:R-:W-:-:S04]  /*2d60*/  FMNMX.FTZ R45, R31, R10, !PT ;  /* 0x0000000a1f2d7209 */ /* 0x000fc80007810000 */
[----:B------:R-:W-:-:S03]  /*2d70*/  FMNMX.FTZ R45, R32, R45, !PT ;  /* 0x0000002d202d7209 */ /* 0x000fc60007810000 */
[----:B------:R-:W-:Y:S02]  /*2d80*/  MUFU.EX2 R58, R34 ;  /* 0x00000022003a7308 */ /* 0x000fe40000000800 */
[----:B------:R-:W0:Y:S06]  /*2d90*/  SHFL.BFLY PT, R10, R45, 0x2, 0x1f ;  /* 0x0c401f002d0a7f89 */ /* 0x000e2c00000e0000 */
[----:B------:R-:W-:Y:S08]  /*2da0*/  MUFU.EX2 R54, R51 ;  /* 0x0000003300367308 */ /* 0x000ff00000000800 */
[----:B------:R-:W2:Y:S08]  /*2db0*/  MUFU.EX2 R53, R53 ;  /* 0x0000003500357308 */ /* 0x000eb00000000800 */
[----:B------:R-:W-:Y:S01]  /*2dc0*/  MUFU.EX2 R165, R35 ;  /* 0x0000002300a57308 */ /* 0x000fe20000000800 */
[----:B0-----:R-:W-:-:S05]  /*2dd0*/  FMNMX.FTZ R12, R45, R10, !PT ;  /* 0x0000000a2d0c7209 */ /* 0x001fca0007810000 */
[----:B-1----:R-:W0:Y:S02]  /*2de0*/  SHFL.BFLY PT, R33, R12, 0x1, 0x1f ;  /* 0x0c201f000c217f89 */ /* 0x002e2400000e0000 */
[----:B------:R-:W-:Y:S01]  /*2df0*/  MUFU.EX2 R36, R36 ;  /* 0x0000002400247308 */ /* 0x000fe20000000800 */
[----:B--2---:R-:W-:-:S07]  /*2e00*/  F2FP.BF16.F32.PACK_AB R161, R56, R53 ;  /* 0x0000003538a1723e */ /* 0x004fce00000010ff */
[----:B------:R-:W-:Y:S08]  /*2e10*/  MUFU.EX2 R37, R37 ;  /* 0x0000002500257308 */ /* 0x000ff00000000800 */
[----:B------:R-:W1:Y:S01]  /*2e20*/  MUFU.EX2 R38, R38 ;  /* 0x0000002600267308 */ /* 0x000e620000000800 */
[----:B0-----:R-:W-:-:S07]  /*2e30*/  FMNMX.FTZ R10, R12, R33, !PT ;  /* 0x000000210c0a7209 */ /* 0x001fce0007810000 */
[----:B------:R-:W-:Y:S01]  /*2e40*/  MUFU.EX2 R39, R39 ;  /* 0x0000002700277308 */ /* 0x000fe20000000800 */
[C---:B------:R-:W-:Y:S01]  /*2e50*/  FSETP.NEU.FTZ.AND P2, PT, R10.reuse, -INF , PT ;  /* 0xff8000000a00780b */ /* 0x040fe20003f5d000 */
[----:B------:R-:W-:-:S06]  /*2e60*/  FMUL.FTZ R12, R10, UR7 ;  /* 0x000000070a0c7c20 */ /* 0x000fcc0008410000 */
[----:B------:R-:W0:Y:S01]  /*2e70*/  MUFU.EX2 R40, R40 ;  /* 0x0000002800287308 */ /* 0x000e220000000800 */
[----:B------:R-:W-:Y:S01]  /*2e80*/  FSEL R34, R12, RZ, P2 ;  /* 0x000000ff0c227208 */ /* 0x000fe20001000000 */
[----:B------:R-:W-:Y:S01]  /*2e90*/  FADD.FTZ R12, R153, R50 ;  /* 0x00000032990c7221 */ /* 0x000fe20000010000 */
[----:B------:R-:W-:Y:S02]  /*2ea0*/  ISETP.NE.AND P2, PT, R75, RZ, PT ;  /* 0x000000ff4b00720c */ /* 0x000fe40003f45270 */
[----:B------:R-:W-:Y:S01]  /*2eb0*/  F2FP.BF16.F32.PACK_AB R153, R50, R153 ;  /* 0x000000993299723e */ /* 0x000fe200000010ff */
        /* <DEDUP_REMOVED lines=27> */
[----:B-1----:R-:W-:-:S02]  /*3070*/  F2FP.BF16.F32.PACK_AB R167, R38, R37 ;  /* 0x0000002526a7723e */ /* 0x002fc400000010ff */
[----:B0-----:R-:W-:Y:S01]  /*3080*/  F2FP.BF16.F32.PACK_AB R169, R40, R39 ;  /* 0x0000002728a9723e */ /* 0x001fe200000010ff */
[----:B------:R0:W-:Y:S01]  /*3090*/  MUFU.EX2 R158, R19 ;  /* 0x00000013009e7308 */ /* 0x0001e20000000800 */
[----:B--2---:R-:W-:-:S07]  /*30a0*/  F2FP.BF16.F32.PACK_AB R152, R14, R13 ;  /* 0x0000000d0e98723e */ /* 0x004fce00000010ff */
[----:B------:R-:W1:Y:S01]  /*30b0*/  MUFU.EX2 R16, R16 ;  /* 0x0000001000107308 */ /* 0x000e620000000800 */
[----:B0-----:R-:W-:Y:S01]  /*30c0*/  FADD.FTZ R19, R155, R12 ;  /* 0x0000000c9b137221 */ /* 0x001fe20000010000 */
[----:B------:R-:W-:-:S03]  /*30d0*/  F2FP.BF16.F32.PACK_AB R155, R48, R155 ;  /* 0x0000009b309b723e */ /* 0x000fc600000010ff */
[----:B------:R-:W-:-:S03]  /*30e0*/  FADD.FTZ R12, R48, R19 ;  /* 0x00000013300c7221 */ /* 0x000fc60000010000 */
[----:B------:R-:W-:Y:S08]  /*30f0*/  MUFU.EX2 R17, R17 ;  /* 0x0000001100117308 */ /* 0x000ff00000000800 */
[----:B------:R0:W-:Y:S01]  /*3100*/  MUFU.EX2 R162, R3 ;  /* 0x0000000300a27308 */ /* 0x0001e20000000800 */
[----:B-1----:R-:W-:-:S07]  /*3110*/  F2FP.BF16.F32.PACK_AB R154, R16, R15 ;  /* 0x0000000f109a723e */ /* 0x002fce00000010ff */
[----:B------:R-:W1:Y:S01]  /*3120*/  MUFU.EX2 R18, R18 ;  /* 0x0000001200127308 */ /* 0x000e620000000800 */
[----:B0-----:R-:W-:Y:S01]  /*3130*/  FADD.FTZ R3, R157, R12 ;  /* 0x0000000c9d037221 */ /* 0x001fe20000010000 */
[----:B------:R-:W-:-:S03]  /*3140*/  F2FP.BF16.F32.PACK_AB R157, R52, R157 ;  /* 0x0000009d349d723e */ /* 0x000fc600000010ff */
[----:B------:R-:W-:-:S03]  /*3150*/  FADD.FTZ R12, R52, R3 ;  /* 0x00000003340c7221 */ /* 0x000fc60000010000 */
[----:B------:R0:W-:Y:S01]  /*3160*/  MUFU.EX2 R33, R4 ;  /* 0x0000000400217308 */ /* 0x0001e20000000800 */
[----:B------:R-:W-:Y:S01]  /*3170*/  FADD.FTZ R19, R159, R12 ;  /* 0x0000000c9f137221 */ /* 0x000fe20000010000 */
[----:B------:R-:W-:Y:S02]  /*3180*/  MOV R12, UR39 ;  /* 0x00000027000c7c02 */ /* 0x000fe40008000f00 */
[----:B------:R-:W-:-:S04]  /*3190*/  F2FP.BF16.F32.PACK_AB R159, R54, R159 ;  /* 0x0000009f369f723e */ /* 0x000fc800000010ff */
[----:B------:R-:W2:Y:S01]  /*31a0*/  MUFU.EX2 R11, R11 ;  /* 0x0000000b000b7308 */ /* 0x000ea20000000800 */
[----:B0-----:R-:W-:Y:S01]  /*31b0*/  FADD.FTZ R4, R13, R14 ;  /* 0x0000000e0d047221 */ /* 0x001fe20000010000 */
[----:B-1----:R-:W-:-:S03]  /*31c0*/  F2FP.BF16.F32.PACK_AB R156, R18, R17 ;  /* 0x00000011129c723e */ /* 0x002fc600000010ff */
[----:B------:R-:W-:-:S03]  /*31d0*/  FADD.FTZ R3, R15, R4 ;  /* 0x000000040f037221 */ /* 0x000fc60000010000 */
[----:B------:R0:W-:Y:S01]  /*31e0*/  MUFU.EX2 R35, R20 ;  /* 0x0000001400237308 */ /* 0x0001e20000000800 */
[----:B------:R-:W-:Y:S01]  /*31f0*/  FADD.FTZ R4, R16, R3 ;  /* 0x0000000310047221 */ /* 0x000fe20000010000 */
[----:B------:R-:W-:-:S05]  /*3200*/  @!P2 VIADD R3, R12, 0x22840 ;  /* 0x000228400c03a836 */ /* 0x000fca0000000000 */
[----:B------:R-:W-:Y:S01]  /*3210*/  @!P2 PRMT R3, RZ, 0x654, R3 ;  /* 0x00000654ff03a816 */ /* 0x000fe20000000003 */
[----:B------:R1:W3:Y:S01]  /*3220*/  MUFU.EX2 R160, R9 ;  /* 0x0000000900a07308 */ /* 0x0002e20000000800 */
[----:B0-----:R-:W-:Y:S01]  /*3230*/  FADD.FTZ R20, R54, R19 ;  /* 0x0000001336147221 */ /* 0x001fe20000010000 */
[----:B------:R-:W-:-:S03]  /*3240*/  FADD.FTZ R19, R17, R4 ;  /* 0x0000000411137221 */ /* 0x000fc60000010000 */
[----:B------:R-:W-:Y:S01]  /*3250*/  FADD.FTZ R45, R53, R20 ;  /* 0x00000014352d7221 */ /* 0x000fe20000010000 */
[----:B------:R-:W-:Y:S02]  /*3260*/  FADD.FTZ R4, R18, R19 ;  /* 0x0000001312047221 */ /* 0x000fe40000010000 */
[----:B------:R-:W-:Y:S01]  /*3270*/  MUFU.EX2 R21, R21 ;  /* 0x0000001500157308 */ /* 0x000fe20000000800 */
[----:B------:R-:W-:Y:S01]  /*3280*/  FADD.FTZ R20, R56, R45 ;  /* 0x0000002d38147221 */ /* 0x000fe20000010000 */
[----:B--2---:R-:W-:Y:S01]  /*3290*/  FADD.FTZ R19, R11, R4 ;  /* 0x000000040b137221 */ /* 0x004fe20000010000 */
[----:B-1----:R-:W-:Y:S02]  /*32a0*/  IADD3 R9, -R2, 0xb, RZ ;  /* 0x0000000b02097810 */ /* 0x002fe40007ffe1ff */
[----:B------:R-:W-:Y:S01]  /*32b0*/  FADD.FTZ R45, R163, R20 ;  /* 0x00000014a32d7221 */ /* 0x000fe20000010000 */
[C---:B------:R-:W-:Y:S01]  /*32c0*/  FADD.FTZ R19, R158.reuse, R19 ;  /* 0x000000139e137221 */ /* 0x040fe20000010000 */
[----:B------:R-:W-:Y:S01]  /*32d0*/  F2FP.BF16.F32.PACK_AB R158, R158, R11 ;  /* 0x0000000b9e9e723e */ /* 0x000fe200000010ff */
[----:B------:R0:W-:Y:S06]  /*32e0*/  BAR.ARV R9, 0x100 ;  /* 0x000400090000751d */ /* 0x0001ec0000002000 */
[----:B------:R-:W-:Y:S01]  /*32f0*/  FADD.FTZ R20, R58, R45 ;  /* 0x0000002d3a147221 */ /* 0x000fe20000010000 */
[----:B---3--:R-:W-:Y:S01]  /*3300*/  FADD.FTZ R4, R160, R19 ;  /* 0x00000013a0047221 */ /* 0x008fe20000010000 */
[----:B------:R-:W1:Y:S01]  /*3310*/  MUFU.EX2 R22, R22 ;  /* 0x0000001600167308 */ /* 0x000e620000000800 */
[----:B------:R2:W-:Y:S01]  /*3320*/  @!P2 SYNCS.ARRIVE.TRANS64.RED.A1T0 RZ, [R3+URZ], RZ ;  /* 0x000000ff03ffa9a7 */ /* 0x0005e2000810043f */
[----:B------:R-:W-:Y:S01]  /*3330*/  FADD.FTZ R19, R165, R20 ;  /* 0x00000014a5137221 */ /* 0x000fe20000010000 */
[----:B------:R-:W-:-:S02]  /*3340*/  F2FP.BF16.F32.PACK_AB R163, R58, R163 ;  /* 0x000000a33aa3723e */ /* 0x000fc400000010ff */
[C---:B------:R-:W-:Y:S01]  /*3350*/  F2FP.BF16.F32.PACK_AB R165, R36.reuse, R165 ;  /* 0x000000a524a5723e */ /* 0x040fe200000010ff */
[----:B------:R-:W-:Y:S01]  /*3360*/  FADD.FTZ R20, R36, R19 ;  /* 0x0000001324147221 */ /* 0x000fe20000010000 */
[C---:B------:R-:W-:Y:S01]  /*3370*/  F2FP.BF16.F32.PACK_AB R160, R33.reuse, R160 ;  /* 0x000000a021a0723e */ /* 0x040fe200000010ff */
[----:B------:R-:W3:Y:S01]  /*3380*/  MUFU.EX2 R23, R23 ;  /* 0x0000001700177308 */ /* 0x000ee20000000800 */
[----:B--2---:R-:W-:-:S04]  /*3390*/  FADD.FTZ R3, R33, R4 ;  /* 0x0000000421037221 */ /* 0x004fc80000010000 */
[----:B------:R-:W-:Y:S01]  /*33a0*/  FADD.FTZ R4, R162, R3 ;  /* 0x00000003a2047221 */ /* 0x000fe20000010000 */
[----:B------:R-:W-:Y:S01]  /*33b0*/  FADD.FTZ R3, R37, R20 ;  /* 0x0000001425037221 */ /* 0x000fe20000010000 */
[C---:B------:R-:W-:Y:S01]  /*33c0*/  F2FP.BF16.F32.PACK_AB R162, R35.reuse, R162 ;  /* 0x000000a223a2723e */ /* 0x040fe200000010ff */
[----:B------:R-:W2:Y:S01]  /*33d0*/  MUFU.EX2 R24, R24 ;  /* 0x0000001800187308 */ /* 0x000ea20000000800 */
[----:B------:R-:W-:Y:S01]  /*33e0*/  FADD.FTZ R4, R35, R4 ;  /* 0x0000000423047221 */ /* 0x000fe20000010000 */
[----:B------:R-:W-:Y:S01]  /*33f0*/  FADD.FTZ R20, R38, R3 ;  /* 0x0000000326147221 */ /* 0x000fe20000010000 */
[C---:B-1----:R-:W-:Y:S02]  /*3400*/  F2FP.BF16.F32.PACK_AB R164, R22.reuse, R21 ;  /* 0x0000001516a4723e */ /* 0x042fe400000010ff */
[----:B------:R-:W-:Y:S01]  /*3410*/  FADD.FTZ R3, R21, R4 ;  /* 0x0000000415037221 */ /* 0x000fe20000010000 */
[----:B------:R-:W-:Y:S02]  /*3420*/  FADD.FTZ R19, R39, R20 ;  /* 0x0000001427137221 */ /* 0x000fe40000010000 */
[----:B------:R-:W1:Y:S01]  /*3430*/  MUFU.EX2 R25, R25 ;  /* 0x0000001900197308 */ /* 0x000e620000000800 */
[----:B------:R-:W-:Y:S01]  /*3440*/  FADD.FTZ R4, R22, R3 ;  /* 0x0000000316047221 */ /* 0x000fe20000010000 */
[----:B------:R-:W-:-:S03]  /*3450*/  FADD.FTZ R20, R40, R19 ;  /* 0x0000001328147221 */ /* 0x000fc60000010000 */
[----:B---3--:R-:W-:-:S03]  /*3460*/  FADD.FTZ R3, R23, R4 ;  /* 0x0000000417037221 */ /* 0x008fc60000010000 */
[----:B------:R-:W3:Y:S01]  /*3470*/  MUFU.EX2 R26, R26 ;  /* 0x0000001a001a7308 */ /* 0x000ee20000000800 */
[C---:B--2---:R-:W-:Y:S01]  /*3480*/  FADD.FTZ R4, R24.reuse, R3 ;  /* 0x0000000318047221 */ /* 0x044fe20000010000 */
[----:B------:R-:W-:-:S06]  /*3490*/  F2FP.BF16.F32.PACK_AB R166, R24, R23 ;  /* 0x0000001718a6723e */ /* 0x000fcc00000010ff */
[----:B------:R-:W2:Y:S01]  /*34a0*/  MUFU.EX2 R41, R41 ;  /* 0x0000002900297308 */ /* 0x000ea20000000800 */
[----:B-1----:R-:W-:-:S07]  /*34b0*/  FADD.FTZ R3, R25, R4 ;  /* 0x0000000419037221 */ /* 0x002fce0000010000 */
[----:B------:R-:W1:Y:S01]  /*34c0*/  MUFU.EX2 R27, R27 ;  /* 0x0000001b001b7308 */ /* 0x000e620000000800 */
[C---:B---3--:R-:W-:Y:S01]  /*34d0*/  FADD.FTZ R4, R26.reuse, R3 ;  /* 0x000000031a047221 */ /* 0x048fe20000010000 */
[----:B------:R-:W-:-:S06]  /*34e0*/  F2FP.BF16.F32.PACK_AB R168, R26, R25 ;  /* 0x000000191aa8723e */ /* 0x000fcc00000010ff */
[----:B------:R-:W3:Y:S01]  /*34f0*/  MUFU.EX2 R42, R42 ;  /* 0x0000002a002a7308 */ /* 0x000ee20000000800 */
[----:B--2---:R-:W-:-:S07]  /*3500*/  FADD.FTZ R19, R41, R20 ;  /* 0x0000001429137221 */ /* 0x004fce0000010000 */
[----:B------:R-:W2:Y:S01]  /*3510*/  MUFU.EX2 R28, R28 ;  /* 0x0000001c001c7308 */ /* 0x000ea20000000800 */
[----:B-1----:R-:W-:-:S07]  /*3520*/  FADD.FTZ R3, R27, R4 ;  /* 0x000000041b037221 */ /* 0x002fce0000010000 */
[----:B------:R-:W1:Y:S01]  /*3530*/  MUFU.EX2 R43, R43 ;  /* 0x0000002b002b7308 */ /* 0x000e620000000800 */
[C---:B---3--:R-:W-:Y:S01]  /*3540*/  FADD.FTZ R20, R42.reuse, R19 ;  /* 0x000000132a147221 */ /* 0x048fe20000010000 */
[----:B------:R-:W-:-:S06]  /*3550*/  F2FP.BF16.F32.PACK_AB R171, R42, R41 ;  /* 0x000000292aab723e */ /* 0x000fcc00000010ff */
[----:B------:R-:W3:Y:S01]  /*3560*/  MUFU.EX2 R29, R29 ;  /* 0x0000001d001d7308 */ /* 0x000ee20000000800 */
[C---:B--2---:R-:W-:Y:S01]  /*3570*/  FADD.FTZ R4, R28.reuse, R3 ;  /* 0x000000031c047221 */ /* 0x044fe20000010000 */
[----:B------:R-:W-:-:S06]  /*3580*/  F2FP.BF16.F32.PACK_AB R170, R28, R27 ;  /* 0x0000001b1caa723e */ /* 0x000fcc00000010ff */
[----:B------:R-:W2:Y:S01]  /*3590*/  MUFU.EX2 R44, R44 ;  /* 0x0000002c002c7308 */ /* 0x000ea20000000800 */
[----:B-1----:R-:W-:-:S07]  /*35a0*/  FADD.FTZ R19, R43, R20 ;  /* 0x000000142b137221 */ /* 0x002fce0000010000 */
[----:B------:R-:W1:Y:S01]  /*35b0*/  MUFU.EX2 R30, R30 ;  /* 0x0000001e001e7308 */ /* 0x000e620000000800 */
[----:B---3--:R-:W-:-:S07]  /*35c0*/  FADD.FTZ R13, R29, R4 ;  /* 0x000000041d0d7221 */ /* 0x008fce0000010000 */
[----:B------:R-:W3:Y:S01]  /*35d0*/  MUFU.EX2 R46, R46 ;  /* 0x0000002e002e7308 */ /* 0x000ee20000000800 */
[C---:B--2---:R-:W-:Y:S01]  /*35e0*/  FADD.FTZ R19, R44.reuse, R19 ;  /* 0x000000132c137221 */ /* 0x044fe20000010000 */
[----:B------:R-:W-:-:S06]  /*35f0*/  F2FP.BF16.F32.PACK_AB R173, R44, R43 ;  /* 0x0000002b2cad723e */ /* 0x000fcc00000010ff */
[----:B------:R-:W2:Y:S01]  /*3600*/  MUFU.EX2 R31, R31 ;  /* 0x0000001f001f7308 */ /* 0x000ea20000000800 */
[C---:B-1----:R-:W-:Y:S01]  /*3610*/  FADD.FTZ R4, R30.reuse, R13 ;  /* 0x0000000d1e047221 */ /* 0x042fe20000010000 */
[----:B------:R-:W-:-:S06]  /*3620*/  F2FP.BF16.F32.PACK_AB R172, R30, R29 ;  /* 0x0000001d1eac723e */ /* 0x000fcc00000010ff */
[----:B------:R-:W1:Y:S01]  /*3630*/  MUFU.EX2 R47, R47 ;  /* 0x0000002f002f7308 */ /* 0x000e620000000800 */
[----:B---3--:R-:W-:-:S07]  /*3640*/  FADD.FTZ R20, R46, R19 ;  /* 0x000000132e147221 */ /* 0x008fce0000010000 */
[----:B------:R-:W3:Y:S01]  /*3650*/  MUFU.EX2 R32, R32 ;  /* 0x0000002000207308 */ /* 0x000ee20000000800 */
[----:B--2---:R-:W-:Y:S01]  /*3660*/  FADD.FTZ R11, R31, R4 ;  /* 0x000000041f0b7221 */ /* 0x004fe20000010000 */
[C---:B-1----:R-:W-:Y:S01]  /*3670*/  FADD.FTZ R3, R47.reuse, R20 ;  /* 0x000000142f037221 */ /* 0x042fe20000010000 */
[----:B------:R-:W-:Y:S02]  /*3680*/  F2FP.BF16.F32.PACK_AB R175, R47, R46 ;  /* 0x0000002e2faf723e */ /* 0x000fe400000010ff */
[C---:B---3--:R-:W-:Y:S01]  /*3690*/  FADD.FTZ R4, R32.reuse, R11 ;  /* 0x0000000b20047221 */ /* 0x048fe20000010000 */
[----:B------:R-:W-:Y:S01]  /*36a0*/  F2FP.BF16.F32.PACK_AB R174, R32, R31 ;  /* 0x0000001f20ae723e */ /* 0x000fe200000010ff */
[----:B0-----:R-:W-:Y:S06]  /*36b0*/  @!P0 BRA `(.L_x_13266) ;  /* 0x0000000000048947 */ /* 0x001fec0003800000 */
[----:B------:R-:W-:Y:S01]  /*36c0*/  BPT.TRAP 0x1 ;  /* 0x000000040000795c */ /* 0x000fe20000300000 */
.L_x_13266:
[----:B------:R0:W1:Y:S01]  /*36d0*/  SYNCS.PHASECHK.TRANS64.TRYWAIT P3, [UR39+0x22850], R7 ;  /* 0x02285007ff0075a7 */ /* 0x0000620008060167 */
[----:B------:R-:W-:Y:S05]  /*36e0*/  @!P0 BRA `(.L_x_13267) ;  /* 0x0000000000048947 */ /* 0x000fea0003800000 */
[----:B------:R-:W-:Y:S01]  /*36f0*/  BPT.TRAP 0x1 ;  /* 0x000000040000795c */ /* 0x000fe20000300000 */
.L_x_13267:
[----:B-1----:R-:W-:Y:S05]  /*3700*/  @P3 BRA `(.L_x_13268) ;  /* 0x0000000000083947 */ /* 0x002fea0003800000 */
[----:B------:R-:W1:Y:S02]  /*3710*/  SYNCS.PHASECHK.TRANS64.TRYWAIT P3, [UR39+0x22850], R7 ;  /* 0x02285007ff0075a7 */ /* 0x000e640008060167 */
[----:B-1----:R-:W-:Y:S05]  /*3720*/  @!P3 BRA `(.L_x_13269) ;  /* 0x000000bc0058b947 */ /* 0x002fea0003800000 */
.L_x_13268:
[----:B------:R2:W-:Y:S01]  /*3730*/  BAR.SYNC.DEFER_BLOCKING R0, 0x100 ;  /* 0x000400000000751d */ /* 0x0005e20000010000 */
[----:B------:R-:W-:Y:S01]  /*3740*/  UIADD3 UR4, UR39, 0x400, URZ ;  /* 0x0000040027047890 */ /* 0x000fe2000fffe03f */
[----:B-1----:R-:W-:Y:S01]  /*3750*/  @!P2 VIADD R12, R12, 0x22860 ;  /* 0x000228600c0ca836 */ /* 0x002fe20000000000 */
[----:B------:R-:W-:Y:S02]  /*3760*/  UIADD3 UR41, UR41, -0x2, URZ ;  /* 0xfffffffe29297890 */ /* 0x000fe4000fffe03f */
[----:B------:R-:W-:Y:S01]  /*3770*/  USHF.R.U32.HI UR4, URZ, 0x4, UR4 ;  /* 0x000000043f047899 */ /* 0x000fe20008011604 */
[----:B------:R-:W-:Y:S01]  /*3780*/  UMOV UR15, 0x40000040 ;  /* 0x40000040000f7882 */ /* 0x000fe20000000000 */
[----:B------:R-:W-:Y:S02]  /*3790*/  @!P2 PRMT R12, RZ, 0x654, R12 ;  /* 0x00000654ff0ca816 */ /* 0x000fe4000000000c */
[----:B------:R-:W-:-:S04]  /*37a0*/  ULOP3.LUT UR4, UR4, 0x3fff, URZ, 0xc0, !UPT ;  /* 0x00003fff04047892 */ /* 0x000fc8000f8ec03f */
[----:B------:R-:W-:-:S04]  /*37b0*/  ULOP3.LUT UR24, UR4, 0x3000000, URZ, 0xfc, !UPT ;  /* 0x0300000004187892 */ /* 0x000fc8000f8efc3f */
        /* <DEDUP_REMOVED lines=34> */
[----:B------:R-:W1:Y:S02]  /*39e0*/  S2UR UR4, SR_CTAID.X ;  /* 0x00000000000479c3 */ /* 0x000e640000002500 */
[----:B-1----:R-:W-:-:S03]  /*39f0*/  USHF.L.U32 UR10, UR4, 0x7, URZ ;  /* 0x00000007040a7899 */ /* 0x002fc6000800063f */
[----:B------:R-:W-:Y:S02]  /*3a00*/  @UP0 ULDC UR4, c[0x0][0x44c] ;  /* 0x0001130000040ab9 */ /* 0x000fe40000000800 */
[----:B------:R-:W-:Y:S01]  /*3a10*/  UIMAD.WIDE.U32 UR4, UR10, UR4, URZ ;  /* 0x000000040a0472a5 */ /* 0x000fe2000f8e003f */
[----:B------:R-:W-:Y:S02]  /*3a20*/  WARPGROUP.DEPBAR.LE gsb0, 0x0 ;  /* 0x00008000000079c5 */ /* 0x000fe40000010000 */
[----:B------:R-:W-:-:S15]  /*3a30*/  WARPGROUP.ARRIVE ;  /* 0x00000000000079c5 */ /* 0x000fde0000000000 */
[----:B------:R-:W-:Y:S01]  /*3a40*/  HGMMA.64x256x16.F32.BF16 R24, R172, gdesc[UR12].tnspB, R24, gsb0 ;  /* 0x43e0000cac187df0 */ /* 0x000fe20008001818 */
[----:B------:R-:W-:Y:S02]  /*3a50*/  @UP0 ULDC UR14, c[0x0][0x450] ;  /* 0x00011400000e0ab9 */ /* 0x000fe40000000800 */
[----:B------:R-:W-:-:S04]  /*3a60*/  @UP0 USHF.R.U32.HI UR10, URZ, UR14, UR5 ;  /* 0x0000000e3f0a0299 */ /* 0x000fc80008011605 */
[----:B------:R-:W-:-:S04]  /*3a70*/  UIADD3 UR4, UR10, -UR11, UR40 ;  /* 0x8000000b0a047290 */ /* 0x000fc8000fffe028 */
[----:B------:R-:W-:-:S04]  /*3a80*/  UIMAD.WIDE UR4, UR4, 0x2aaaaaab, URZ ;  /* 0x2aaaaaab040478a5 */ /* 0x000fc8000f8e023f */
[----:B------:R-:W-:-:S04]  /*3a90*/  USHF.R.U32.HI UR4, URZ, 0x1f, UR5 ;  /* 0x0000001f3f047899 */ /* 0x000fc80008011605 */
[----:B------:R-:W-:-:S03]  /*3aa0*/  ULEA.HI.SX32 UR4, UR5, UR4, 0x1c ;  /* 0x0000000405047291 */ /* 0x000fc6000f8fe23f */
[----:B------:R-:W-:Y:S01]  /*3ab0*/  UMOV UR5, URZ ;  /* 0x0000003f00057c82 */ /* 0x000fe20008000000 */
[----:B------:R-:W-:-:S04]  /*3ac0*/  UISETP.LT.AND UP1, UPT, UR38, UR4, UPT ;  /* 0x000000042600728c */ /* 0x000fc8000bf21270 */
[----:B------:R-:W-:-:S03]  /*3ad0*/  USEL UR25, UR38, UR4, !UP1 ;  /* 0x0000000426197287 */ /* 0x000fc6000c800000 */
[----:B------:R-:W-:Y:S01]  /*3ae0*/  UMOV UR4, URZ ;  /* 0x0000003f00047c82 */ /* 0x000fe20008000000 */
[----:B------:R-:W-:-:S06]  /*3af0*/  UISETP.GE.AND UP1, UPT, UR41, UR25, UPT ;  /* 0x000000192900728c */ /* 0x000fcc000bf26270 */
[----:B------:R-:W-:Y:S01]  /*3b00*/  PLOP3.LUT P3, PT, PT, PT, UP1, 0x80, 0x0 ;  /* 0x000000000000781c */ /* 0x000fe20003f6f018 */
[----:B------:R-:W-:Y:S02]  /*3b10*/  WARPGROUP.DEPBAR.LE gsb0, 0x0 ;  /* 0x00008000000079c5 */ /* 0x000fe40000010000 */
[----:B------:R2:W-:Y:S10]  /*3b20*/  @!P2 SYNCS.ARRIVE.TRANS64.RED.A1T0 RZ, [R12+URZ], RZ ;  /* 0x000000ff0cffa9a7 */ /* 0x0005f4000810043f */
[----:B--2---:R-:W-:Y:S05]  /*3b30*/  @!P3 BRA `(.L_x_13270) ;  /* 0x000000280094b947 */ /* 0x004fea0003800000 */
[----:B------:R-:W-:Y:S01]  /*3b40*/  IMAD.MOV.U32 R11, RZ, RZ, R8 ;  /* 0x000000ffff0b7224 */ /* 0x000fe200078e0008 */
[----:B------:R-:W-:Y:S01]  /*3b50*/  MOV R12, R10 ;  /* 0x0000000a000c7202 */ /* 0x000fe20000000f00 */
[----:B------:R-:W-:Y:S01]  /*3b60*/  UMOV UR5, URZ ;  /* 0x0000003f00057c82 */ /* 0x000fe20008000000 */
[----:B------:R-:W-:Y:S01]  /*3b70*/  UMOV UR4, URZ ;  /* 0x0000003f00047c82 */ /* 0x000fe20008000000 */
[----:B------:R-:W-:Y:S01]  /*3b80*/  ULDC UR28, c[0x0][0x288] ;  /* 0x0000a200001c7ab9 */ /* 0x000fe20000000800 */
[----:B------:R-:W-:Y:S01]  /*3b90*/  ULDC UR27, c[0x0][0x2f0] ;  /* 0x0000bc00001b7ab9 */ /* 0x000fe20000000800 */
[----:B------:R-:W-:Y:S01]  /*3ba0*/  ULDC UR26, c[0x0][0x9d8] ;  /* 0x00027600001a7ab9 */ /* 0x000fe20000000800 */
[----:B------:R-:W-:-:S05]  /*3bb0*/  ULDC UR7, c[0x0][0x988] ;  /* 0x0002620000077ab9 */ /* 0x000fca0000000800 */
.L_x_13279:
[----:B------:R-:W-:-:S04]  /*3bc0*/  UIADD3 UR4, UR4, 0x1, URZ ;  /* 0x0000000104047890 */ /* 0x000fc8000fffe03f */
[----:B------:R-:W-:-:S04]  /*3bd0*/  UISETP.NE.AND UP1, UPT, UR4, 0x2, UPT ;  /* 0x000000020400788c */ /* 0x000fc8000bf25270 */
[----:B------:R-:W-:Y:S02]  /*3be0*/  USEL UR10, URZ, 0x1, UP1 ;  /* 0x000000013f0a7887 */ /* 0x000fe40008800000 */
[----:B------:R-:W-:Y:S02]  /*3bf0*/  USEL UR4, UR4, URZ, UP1 ;  /* 0x0000003f04047287 */ /* 0x000fe40008800000 */
[----:B------:R-:W-:Y:S01]  /*3c00*/  ULOP3.LUT UR5, UR5, UR10, URZ, 0x3c, !UPT ;  /* 0x0000000a05057292 */ /* 0x000fe2000f8e3c3f */
[----:B--2---:R-:W-:Y:S11]  /*3c10*/  @!P0 BRA `(.L_x_13271) ;  /* 0x0000000000048947 */ /* 0x004ff60003800000 */
[----:B------:R-:W-:Y:S01]  /*3c20*/  BPT.TRAP 0x1 ;  /* 0x000000040000795c */ /* 0x000fe20000300000 */
.L_x_13271:
[----:B------:R-:W-:Y:S01]  /*3c30*/  ULEA UR29, UR4, UR39, 0x3 ;  /* 0x00000027041d7291 */ /* 0x000fe2000f8e183f */
[----:B0-----:R-:W-:-:S05]  /*3c40*/  IMAD.U32 R7, RZ, RZ, UR5 ;  /* 0x00000005ff077e24 */ /* 0x001fca000f8e00ff */
[----:B------:R-:W-:-:S04]  /*3c50*/  SHF.L.U32 R7, R7, 0x1f, RZ ;  /* 0x0000001f07077819 */ /* 0x000fc800000006ff */
[----:B------:R0:W1:Y:S01]  /*3c60*/  SYNCS.PHASECHK.TRANS64.TRYWAIT P3, [UR29+0x22830], R7 ;  /* 0x02283007ff0075a7 */ /* 0x000062000806015d */
[----:B------:R-:W-:Y:S05]  /*3c70*/  @!P0 BRA `(.L_x_13272) ;  /* 0x0000000000048947 */ /* 0x000fea0003800000 */
[----:B------:R-:W-:Y:S01]  /*3c80*/  BPT.TRAP 0x1 ;  /* 0x000000040000795c */ /* 0x000fe20000300000 */
.L_x_13272:
[----:B-1----:R-:W-:Y:S05]  /*3c90*/  @P3 BRA `(.L_x_13273) ;  /* 0x0000000000083947 */ /* 0x002fea0003800000 */
[----:B------:R-:W1:Y:S02]  /*3ca0*/  SYNCS.PHASECHK.TRANS64.TRYWAIT P3, [UR29+0x22830], R7 ;  /* 0x02283007ff0075a7 */ /* 0x000e64000806015d */
[----:B-1----:R-:W-:Y:S05]  /*3cb0*/  @!P3 BRA `(.L_x_13274) ;  /* 0x000000b80008b947 */ /* 0x002fea0003800000 */
.L_x_13273:
[----:B------:R-:W-:Y:S01]  /*3cc0*/  UIMAD UR10, UR4, 0x300, UR6 ;  /* 0x00000300040a78a4 */ /* 0x000fe2000f8e0206 */
[----:B------:R-:W-:Y:S01]  /*3cd0*/  WARPGROUP.ARRIVE ;  /* 0x00000000000079c5 */ /* 0x000fe20000000000 */
[----:B------:R-:W-:Y:S01]  /*3ce0*/  UMOV UR11, 0x40000040 ;  /* 0x40000040000b7882 */ /* 0x000fe20000000000 */
[----:B------:R-:W-:Y:S01]  /*3cf0*/  UMOV UR15, 0x40000040 ;  /* 0x40000040000f7882 */ /* 0x000fe20000000000 */
[----:B------:R-:W-:Y:S01]  /*3d00*/  UIADD3 UR14, UR10, 0x2, URZ ;  /* 0x000000020a0e7890 */ /* 0x000fe2000fffe03f */
[----:B------:R-:W-:Y:S01]  /*3d10*/  IMAD.MOV.U32 R21, RZ, RZ, -0x2 ;  /* 0xfffffffeff157424 */ /* 0x000fe200078e00ff */
[----:B------:R-:W-:Y:S01]  /*3d20*/  UIADD3 UR18, UR10, 0x4, URZ ;  /* 0x000000040a127890 */ /* 0x000fe2000fffe03f */
[----:B------:R-:W-:Y:S01]  /*3d30*/  MOV R19, UR27 ;  /* 0x0000001b00137c02 */ /* 0x000fe20008000f00 */
[----:B------:R-:W-:Y:S01]  /*3d40*/  UMOV UR19, 0x40000040 ;  /* 0x4000004000137882 */ /* 0x000fe20000000000 */
[----:B------:R-:W-:Y:S01]  /*3d50*/  HGMMA.64x96x16.F32.BF16 R152, gdesc[UR8], RZ, !UPT, gsb0 ;  /* 0x01600000089879f0 */ /* 0x000fe2000c0018ff */
[----:B------:R-:W-:Y:S01]  /*3d60*/  UIADD3 UR22, UR10, 0x6, URZ ;  /* 0x000000060a167890 */ /* 0x000fe2000fffe03f */
[----:B------:R-:W-:-:S02]  /*3d70*/  UMOV UR23, 0x40000040 ;  /* 0x4000004000177882 */ /* 0x000fc40000000000 */
[----:B------:R-:W-:Y:S02]  /*3d80*/  @UP0 ULDC UR10, c[0x0][0x44c] ;  /* 0x00011300000a0ab9 */ /* 0x000fe40000000800 */
[----:B------:R-:W-:Y:S01]  /*3d90*/  @P1 IMAD.HI.U32 R13, R5, UR10, RZ ;  /* 0x0000000a050d1c27 */ /* 0x000fe2000f8e00ff */
[----:B------:R-:W-:Y:S01]  /*3da0*/  @UP0 ULDC UR10, c[0x0][0x450] ;  /* 0x00011400000a0ab9 */ /* 0x000fe20000000800 */
        /* <DEDUP_REMOVED lines=10> */
[----:B-1----:R-:W-:Y:S01]  /*3e50*/  FMUL.FTZ R8, R167, UR26 ;  /* 0x0000001aa7087c20 */ /* 0x002fe20008410000 */
[----:B------:R-:W-:Y:S01]  /*3e60*/  IMAD.MOV.U32 R167, RZ, RZ, R5 ;  /* 0x000000ffffa77224 */ /* 0x000fe200078e0005 */
[----:B------:R-:W-:Y:S01]  /*3e70*/  @P1 SHF.R.U32.HI R167, RZ, UR10, R13 ;  /* 0x0000000affa71c19 */ /* 0x000fe2000801160d */
[----:B------:R-:W-:Y:S01]  /*3e80*/  UMOV UR10, 0x1 ;  /* 0x00000001000a7882 */ /* 0x000fe20000000000 */
[----:B------:R-:W-:Y:S01]  /*3e90*/  FMUL.FTZ R154, R154, UR26 ;  /* 0x0000001a9a9a7c20 */ /* 0x000fe20008410000 */
[----:B------:R-:W-:Y:S01]  /*3ea0*/  UIMAD UR10, UR41, -0x60, UR10 ;  /* 0xffffffa0290a78a4 */ /* 0x000fe2000f8e020a */
[----:B------:R-:W-:Y:S01]  /*3eb0*/  FMUL.FTZ R155, R155, UR26 ;  /* 0x0000001a9b9b7c20 */ /* 0x000fe20008410000 */
[----:B------:R-:W1:Y:S01]  /*3ec0*/  SHFL.IDX PT, R13, R167, 0x1, 0x1c1f ;  /* 0x003c1f00a70d7f89 */ /* 0x000e6200000e0000 */
        /* <DEDUP_REMOVED lines=9> */
[----:B--2---:R-:W-:-:S02]  /*3f60*/  IMAD R8, R6, R21, UR10 ;  /* 0x0000000a06087e24 */ /* 0x004fc4000f8e0215 */
[----:B------:R-:W-:Y:S01]  /*3f70*/  FMUL.FTZ R200, R160, UR26 ;  /* 0x0000001aa0c87c20 */ /* 0x000fe20008410000 */
[----:B------:R-:W-:Y:S01]  /*3f80*/  FMUL.FTZ R160, R161, UR26 ;  /* 0x0000001aa1a07c20 */ /* 0x000fe20008410000 */
[----:B------:R-:W-:Y:S01]  /*3f90*/  FMUL.FTZ R15, R165, UR26 ;  /* 0x0000001aa50f7c20 */ /* 0x000fe20008410000 */
[----:B------:R-:W-:Y:S02]  /*3fa0*/  IMAD R8, R19, UR36, R8 ;  /* 0x0000002413087c24 */ /* 0x000fe4000f8e0208 */
        /* <DEDUP_REMOVED lines=9> */
[----:B-1----:R-:W-:Y:S01]  /*4040*/  IADD3 R156, R13, -UR28, R8 ;  /* 0x8000001c0d9c7c10 */ /* 0x002fe2000fffe008 */
[----:B------:R-:W1:Y:S01]  /*4050*/  MUFU.TANH R158, R158 ;  /* 0x0000009e009e7308 */ /* 0x000e620000002400 */
[----:B------:R-:W-:Y:S01]  /*4060*/  FMUL.FTZ R183, R183, UR26 ;  /* 0x0000001ab7b77c20 */ /* 0x000fe20008410000 */
[----:B------:R-:W-:Y:S01]  /*4070*/  FMUL.FTZ R186, R186, UR26 ;  /* 0x0000001ababa7c20 */ /* 0x000fe20008410000 */
[C---:B------:R-:W-:Y:S01]  /*4080*/  ISETP.GT.AND P3, PT, R156.reuse, RZ, PT ;  /* 0x000000ff9c00720c */ /* 0x040fe20003f64270 */
[----:B------:R-:W-:Y:S01]  /*4090*/  FMUL.FTZ R187, R187, UR26 ;  /* 0x0000001abbbb7c20 */ /* 0x000fe20008410000 */
[----:B------:R-:W-:Y:S01]  /*40a0*/  ISETP.GT.AND P4, PT, R156, 0x1, PT ;  /* 0x000000019c00780c */ /* 0x000fe20003f84270 */
[----:B------:R-:W-:Y:S01]  /*40b0*/  FMUL.FTZ R190, R190, UR26 ;  /* 0x0000001abebe7c20 */ /* 0x000fe20008410000 */
[----:B---3--:R-:W-:Y:S01]  /*40c0*/  FSEL R168, R154, -INF , P3 ;  /* 0xff8000009aa87808 */ /* 0x008fe20001800000 */
[----:B------:R-:W2:Y:S01]  /*40d0*/  MUFU.TANH R159, R159 ;  /* 0x0000009f009f7308 */ /* 0x000ea20000002400 */
[----:B------:R-:W-:Y:S01]  /*40e0*/  ISETP.GT.AND P3, PT, R156, 0x8, PT ;  /* 0x000000089c00780c */ /* 0x000fe20003f64270 */
[----:B------:R-:W-:Y:S01]  /*40f0*/  FMUL.FTZ R191, R191, UR26 ;  /* 0x0000001abfbf7c20 */ /* 0x000fe20008410000 */
[----:B------:R-:W-:Y:S01]  /*4100*/  FMNMX.FTZ R13, R168, R11, !PT ;  /* 0x0000000ba80d7209 */ /* 0x000fe20007810000 */
        /* <DEDUP_REMOVED lines=10> */
[----:B------:R-:W-:-:S02]  /*41b0*/  FMUL.FTZ R10, R169, UR26 ;  /* 0x0000001aa90a7c20 */ /* 0x000fc40008410000 */
[----:B------:R-:W1:Y:S08]  /*41c0*/  MUFU.TANH R163, R163 ;  /* 0x000000a300a37308 */ /* 0x000e700000002400 */
[----:B------:R4:W5:Y:S08]  /*41d0*/  MUFU.TANH R161, R166 ;  /* 0x000000a600a17308 */ /* 0x0009700000002400 */
[----:B------:R-:W0:Y:S01]  /*41e0*/  MUFU.TANH R170, R170 ;  /* 0x000000aa00aa7308 */ /* 0x000e220000002400 */
[----:B----4-:R-:W-:-:S02]  /*41f0*/  FSEL R166, R155, -INF , P4 ;  /* 0xff8000009ba67808 */ /* 0x010fc40002000000 */
[----:B------:R-:W-:Y:S02]  /*4200*/  ISETP.GT.AND P4, PT, R156, 0x9, PT ;  /* 0x000000099c00780c */ /* 0x000fe40003f84270 */
[----:B------:R-:W-:Y:S02]  /*4210*/  FMNMX.FTZ R14, R166, R13, !PT ;  /* 0x0000000da60e7209 */ /* 0x000fe40007810000 */
[----:B--2---:R-:W-:Y:S01]  /*4220*/  FSEL R162, R159, -INF , P4 ;  /* 0xff8000009fa27808 */ /* 0x004fe20002000000 */
[----:B------:R-:W2:Y:S01]  /*4230*/  MUFU.TANH R171, R171 ;  /* 0x000000ab00ab7308 */ /* 0x000ea20000002400 */
[----:B------:R-:W-:Y:S02]  /*4240*/  FMNMX.FTZ R13, R165, R14, !PT ;  /* 0x0000000ea50d7209 */ /* 0x000fe40007810000 */
[----:B------:R-:W-:Y:S02]  /*4250*/  ISETP.GT.AND P4, PT, R156, 0x11, PT ;  /* 0x000000119c00780c */ /* 0x000fe40003f84270 */
[----:B---3--:R-:W-:-:S02]  /*4260*/  FSEL R159, R16, -INF , P3 ;  /* 0xff800000109f7808 */ /* 0x008fc40001800000 */
[----:B------:R-:W-:Y:S01]  /*4270*/  FMNMX.FTZ R14, R162, R13, !PT ;  /* 0x0000000da20e7209 */ /* 0x000fe20007810000 */
[----:B------:R-:W3:Y:S01]  /*4280*/  MUFU.TANH R174, R174 ;  /* 0x000000ae00ae7308 */ /* 0x000ee20000002400 */
[C---:B------:R-:W-:Y:S02]  /*4290*/  ISETP.GT.AND P3, PT, R156.reuse, 0x18, PT ;  /* 0x000000189c00780c */ /* 0x040fe40003f64270 */
[----:B-1----:R-:W-:Y:S02]  /*42a0*/  FSEL R164, R163, -INF , P4 ;  /* 0xff800000a3a47808 */ /* 0x002fe40002000000 */
[----:B------:R-:W-:Y:S02]  /*42b0*/  FMNMX.FTZ R13, R159, R14, !PT ;  /* 0x0000000e9f0d7209 */ /* 0x000fe40007810000 */
[----:B------:R-:W-:Y:S01]  /*42c0*/  ISETP.GT.AND P4, PT, R156, 0x19, PT ;  /* 0x000000199c00780c */ /* 0x000fe20003f84270 */
[----:B------:R-:W1:Y:S01]  /*42d0*/  MUFU.TANH R175, R175 ;  /* 0x000000af00af7308 */ /* 0x000e620000002400 */
[----:B-----5:R-:W-:-:S02]  /*42e0*/  FSEL R161, R161, -INF , P3 ;  /* 0xff800000a1a17808 */ /* 0x020fc40001800000 */
[----:B------:R-:W-:Y:S02]  /*42f0*/  FMNMX.FTZ R14, R164, R13, !PT ;  /* 0x0000000da40e7209 */ /* 0x000fe40007810000 */
[----:B------:R-:W-:Y:S02]  /*4300*/  ISETP.GT.AND P3, PT, R156, 0x20, PT ;  /* 0x000000209c00780c */ /* 0x000fe40003f64270 */
[----:B------:R-:W-:Y:S01]  /*4310*/  FSEL R163, R18, -INF , P4 ;  /* 0xff80000012a37808 */ /* 0x000fe20002000000 */
[----:B------:R-:W4:Y:S01]  /*4320*/  MUFU.TANH R178, R178 ;  /* 0x000000b200b27308 */ /* 0x000f220000002400 */
[----:B------:R-:W-:Y:S02]  /*4330*/  FMNMX.FTZ R14, R161, R14, !PT ;  /* 0x0000000ea10e7209 */ /* 0x000fe40007810000 */
[----:B------:R-:W-:Y:S02]  /*4340*/  ISETP.GT.AND P4, PT, R156, 0x21, PT ;  /* 0x000000219c00780c */ /* 0x000fe40003f84270 */
[----:B0-----:R-:W-:Y:S01]  /*4350*/  FSEL R16, R170, -INF , P3 ;  /* 0xff800000aa107808 */ /* 0x001fe20001800000 */
[----:B------:R-:W-:Y:S01]  /*4360*/  FMUL.FTZ R170, R172, UR26 ;  /* 0x0000001aacaa7c20 */ /* 0x000fe20008410000 */
[----:B------:R-:W-:Y:S01]  /*4370*/  FMNMX.FTZ R19, R163, R14, !PT ;  /* 0x0000000ea3137209 */ /* 0x000fe20007810000 */
[----:B------:R0:W5:Y:S01]  /*4380*/  MUFU.TANH R20, R179 ;  /* 0x000000b300147308 */ /* 0x0001620000002400 */
[----:B------:R-:W-:-:S02]  /*4390*/  ISETP.GT.AND P3, PT, R156, 0x28, PT ;  /* 0x000000289c00780c */ /* 0x000fc40003f64270 */
[----:B--2---:R-:W-:Y:S02]  /*43a0*/  FSEL R13, R171, -INF , P4 ;  /* 0xff800000ab0d7808 */ /* 0x004fe40002000000 */
[----:B------:R-:W-:Y:S02]  /*43b0*/  FMNMX.FTZ R18, R16, R19, !PT ;  /* 0x0000001310127209 */ /* 0x000fe40007810000 */
[----:B------:R-:W-:Y:S01]  /*43c0*/  ISETP.GT.AND P4, PT, R156, 0x29, PT ;  /* 0x000000299c00780c */ /* 0x000fe20003f84270 */
[----:B------:R-:W2:Y:S01]  /*43d0*/  MUFU.TANH R182, R182 ;  /* 0x000000b600b67308 */ /* 0x000ea20000002400 */
[----:B---3--:R-:W-:Y:S01]  /*43e0*/  FSEL R14, R174, -INF , P3 ;  /* 0xff800000ae0e7808 */ /* 0x008fe20001800000 */
[----:B0-----:R-:W-:Y:S01]  /*43f0*/  FMUL.FTZ R179, R188, UR26 ;  /* 0x0000001abcb37c20 */ /* 0x001fe20008410000 */
[----:B------:R-:W-:Y:S01]  /*4400*/  FMNMX.FTZ R19, R13, R18, !PT ;  /* 0x000000120d137209 */ /* 0x000fe20007810000 */
[----:B------:R-:W-:Y:S01]  /*4410*/  FMUL.FTZ R174, R173, UR26 ;  /* 0x0000001aadae7c20 */ /* 0x000fe20008410000 */
[----:B------:R-:W-:Y:S01]  /*4420*/  ISETP.GT.AND P3, PT, R156, 0x30, PT ;  /* 0x000000309c00780c */ /* 0x000fe20003f64270 */
[----:B------:R-:W-:Y:S01]  /*4430*/  FMUL.FTZ R173, R176, UR26 ;  /* 0x0000001ab0ad7c20 */ /* 0x000fe20008410000 */
[----:B-1----:R-:W-:Y:S01]  /*4440*/  FSEL R18, R175, -INF , P4 ;  /* 0xff800000af127808 */ /* 0x002fe20002000000 */
[----:B------:R-:W0:Y:S01]  /*4450*/  MUFU.TANH R183, R183 ;  /* 0x000000b700b77308 */ /* 0x000e220000002400 */
[----:B------:R-:W-:Y:S01]  /*4460*/  FMNMX.FTZ R21, R14, R19, !PT ;  /* 0x000000130e157209 */ /* 0x000fe20007810000 */
[----:B------:R-:W-:Y:S01]  /*4470*/  FMUL.FTZ R176, R177, UR26 ;  /* 0x0000001ab1b07c20 */ /* 0x000fe20008410000 */
[----:B------:R-:W-:Y:S01]  /*4480*/  ISETP.GT.AND P4, PT, R156, 0x31, PT ;  /* 0x000000319c00780c */ /* 0x000fe20003f84270 */
[----:B------:R-:W-:Y:S01]  /*4490*/  FMUL.FTZ R175, R180, UR26 ;  /* 0x0000001ab4af7c20 */ /* 0x000fe20008410000 */
[----:B----4-:R-:W-:Y:S01]  /*44a0*/  FSEL R19, R178, -INF , P3 ;  /* 0xff800000b2137808 */ /* 0x010fe20001800000 */
[----:B------:R-:W-:Y:S01]  /*44b0*/  FMUL.FTZ R177, R181, UR26 ;  /* 0x0000001ab5b17c20 */ /* 0x000fe20008410000 */
[----:B------:R-:W-:Y:S01]  /*44c0*/  FMNMX.FTZ R22, R18, R21, !PT ;  /* 0x0000001512167209 */ /* 0x000fe20007810000 */
[----:B------:R-:W1:Y:S01]  /*44d0*/  MUFU.TANH R186, R186 ;  /* 0x000000ba00ba7308 */ /* 0x000e620000002400 */
[----:B------:R-:W-:Y:S01]  /*44e0*/  ISETP.GT.AND P3, PT, R156, 0x38, PT ;  /* 0x000000389c00780c */ /* 0x000fe20003f64270 */
[----:B------:R-:W-:Y:S01]  /*44f0*/  FMUL.FTZ R178, R184, UR26 ;  /* 0x0000001ab8b27c20 */ /* 0x000fe20008410000 */
[----:B-----5:R-:W-:Y:S01]  /*4500*/  FSEL R20, R20, -INF , P4 ;  /* 0xff80000014147808 */ /* 0x020fe20002000000 */
[----:B------:R-:W-:Y:S01]  /*4510*/  FMUL.FTZ R180, R185, UR26 ;  /* 0x0000001ab9b47c20 */ /* 0x000fe20008410000 */
[----:B------:R-:W-:Y:S01]  /*4520*/  FMNMX.FTZ R23, R19, R22, !PT ;  /* 0x0000001613177209 */ /* 0x000fe20007810000 */
        /* <DEDUP_REMOVED lines=9> */
[----:B0-----:R-:W-:Y:S01]  /*45c0*/  FSEL R22, R183, -INF , P4 ;  /* 0xff800000b7167808 */ /* 0x001fe20002000000 */
[----:B------:R-:W0:Y:S01]  /*45d0*/  MUFU.TANH R190, R190 ;  /* 0x000000be00be7308 */ /* 0x000e220000002400 */
[----:B------:R-:W-:Y:S01]  /*45e0*/  FMNMX.FTZ R23, R21, R152, !PT ;  /* 0x0000009815177209 */ /* 0x000fe20007810000 */
[----:B------:R-:W2:Y:S01]  /*45f0*/  SHFL.IDX PT, R183, R167, RZ, 0x1c1f ;  /* 0x001c1fffa7b77589 */ /* 0x000ea200000e0000 */
[----:B------:R-:W-:-:S02]  /*4600*/  ISETP.GT.AND P4, PT, R156, 0x41, PT ;  /* 0x000000419c00780c */ /* 0x000fc40003f84270 */
[----:B-1----:R-:W-:Y:S01]  /*4610*/  FSEL R152, R186, -INF , P3 ;  /* 0xff800000ba987808 */ /* 0x002fe20001800000 */
[----:B------:R-:W-:Y:S01]  /*4620*/  FMUL.FTZ R186, R197, UR26 ;  /* 0x0000001ac5ba7c20 */ /* 0x000fe20008410000 */
[----:B------:R-:W-:Y:S01]  /*4630*/  FMNMX.FTZ R153, R22, R23, !PT ;  /* 0x0000001716997209 */ /* 0x000fe20007810000 */
[----:B------:R-:W1:Y:S01]  /*4640*/  MUFU.TANH R191, R191 ;  /* 0x000000bf00bf7308 */ /* 0x000e620000002400 */
[----:B------:R-:W-:Y:S02]  /*4650*/  ISETP.GT.AND P3, PT, R156, 0x48, PT ;  /* 0x000000489c00780c */ /* 0x000fe40003f64270 */
[----:B---3--:R-:W-:Y:S02]  /*4660*/  FSEL R23, R187, -INF , P4 ;  /* 0xff800000bb177808 */ /* 0x008fe40002000000 */
[----:B------:R-:W-:Y:S02]  /*4670*/  FMNMX.FTZ R154, R152, R153, !PT ;  /* 0x00000099989a7209 */ /* 0x000fe40007810000 */
[----:B------:R-:W-:Y:S01]  /*4680*/  ISETP.GT.AND P4, PT, R156, 0x49, PT ;  /* 0x000000499c00780c */ /* 0x000fe20003f84270 */
[----:B------:R-:W3:Y:S01]  /*4690*/  MUFU.TANH R155, R194 ;  /* 0x000000c2009b7308 */ /* 0x000ee20000002400 */
[----:B0-----:R-:W-:-:S02]  /*46a0*/  FSEL R153, R190, -INF , P3 ;  /* 0xff800000be997808 */ /* 0x001fc40001800000 */
[----:B------:R-:W-:Y:S02]  /*46b0*/  FMNMX.FTZ R158, R23, R154, !PT ;  /* 0x0000009a179e7209 */ /* 0x000fe40007810000 */
[C---:B------:R-:W-:Y:S02]  /*46c0*/  ISETP.GT.AND P3, PT, R156.reuse, 0x50, PT ;  /* 0x000000509c00780c */ /* 0x040fe40003f64270 */
[----:B------:R-:W-:Y:S01]  /*46d0*/  FMNMX.FTZ R157, R153, R158, !PT ;  /* 0x0000009e999d7209 */ /* 0x000fe20007810000 */
[----:B------:R-:W0:Y:S01]  /*46e0*/  MUFU.TANH R195, R195 ;  /* 0x000000c300c37308 */ /* 0x000e220000002400 */
[----:B-1----:R-:W-:Y:S02]  /*46f0*/  FSEL R154, R191, -INF , P4 ;  /* 0xff800000bf9a7808 */ /* 0x002fe40002000000 */
[----:B------:R-:W-:Y:S02]  /*4700*/  ISETP.GT.AND P4, PT, R156, 0x51, PT ;  /* 0x000000519c00780c */ /* 0x000fe40003f84270 */
[----:B------:R-:W-:-:S02]  /*4710*/  FMNMX.FTZ R172, R154, R157, !PT ;  /* 0x0000009d9aac7209 */ /* 0x000fc40007810000 */
[----:B--2---:R-:W-:Y:S01]  /*4720*/  IADD3 R183, R183, -UR28, R8 ;  /* 0x8000001cb7b77c10 */ /* 0x004fe2000fffe008 */
[----:B------:R-:W1:Y:S01]  /*4730*/  MUFU.TANH R198, R198 ;  /* 0x000000c600c67308 */ /* 0x000e620000002400 */
[----:B---3--:R-:W-:Y:S02]  /*4740*/  FSEL R155, R155, -INF , P3 ;  /* 0xff8000009b9b7808 */ /* 0x008fe40001800000 */
[----:B------:R-:W-:Y:S02]  /*4750*/  ISETP.GT.AND P3, PT, R156, 0x58, PT ;  /* 0x000000589c00780c */ /* 0x000fe40003f64270 */
[----:B------:R-:W-:Y:S02]  /*4760*/  FMNMX.FTZ R157, R155, R172, !PT ;  /* 0x000000ac9b9d7209 */ /* 0x000fe40007810000 */
[----:B------:R-:W-:Y:S01]  /*4770*/  ISETP.GT.AND P6, PT, R183, 0x1, PT ;  /* 0x00000001b700780c */ /* 0x000fe20003fc4270 */
[----:B------:R-:W2:Y:S01]  /*4780*/  MUFU.TANH R199, R199 ;  /* 0x000000c700c77308 */ /* 0x000ea20000002400 */
[----:B0-----:R-:W-:-:S02]  /*4790*/  FSEL R158, R195, -INF , P4 ;  /* 0xff800000c39e7808 */ /* 0x001fc40002000000 */
[----:B------:R-:W-:Y:S02]  /*47a0*/  ISETP.GT.AND P4, PT, R156, 0x59, PT ;  /* 0x000000599c00780c */ /* 0x000fe40003f84270 */
[----:B------:R-:W-:Y:S02]  /*47b0*/  FMNMX.FTZ R169, R158, R157, !PT ;  /* 0x0000009d9ea97209 */ /* 0x000fe40007810000 */
[C---:B------:R-:W-:Y:S01]  /*47c0*/  ISETP.GT.AND P5, PT, R183.reuse, 0x8, PT ;  /* 0x00000008b700780c */ /* 0x040fe20003fa4270 */
[----:B------:R-:W0:Y:S01]  /*47d0*/  MUFU.TANH R202, R202 ;  /* 0x000000ca00ca7308 */ /* 0x000e220000002400 */
[----:B-1----:R-:W-:Y:S02]  /*47e0*/  FSEL R156, R198, -INF , P3 ;  /* 0xff800000c69c7808 */ /* 0x002fe40001800000 */
[----:B------:R-:W-:Y:S02]  /*47f0*/  ISETP.GT.AND P3, PT, R183, RZ, PT ;  /* 0x000000ffb700720c */ /* 0x000fe40003f64270 */
[----:B------:R-:W-:-:S03]  /*4800*/  FMNMX.FTZ R172, R156, R169, !PT ;  /* 0x000000a99cac7209 */ /* 0x000fc60007810000 */
[----:B------:R-:W1:Y:S01]  /*4810*/  MUFU.TANH R204, R204 ;  /* 0x000000cc00cc7308 */ /* 0x000e620000002400 */
[----:B--2---:R-:W-:Y:S02]  /*4820*/  FSEL R157, R199, -INF , P4 ;  /* 0xff800000c79d7808 */ /* 0x004fe40002000000 */
[----:B------:R-:W-:Y:S02]  /*4830*/  ISETP.GT.AND P4, PT, R183, 0x9, PT ;  /* 0x00000009b700780c */ /* 0x000fe40003f84270 */
[----:B------:R-:W-:-:S03]  /*4840*/  FMNMX.FTZ R172, R157, R172, !PT ;  /* 0x000000ac9dac7209 */ /* 0x000fc60007810000 */
[----:B------:R-:W2:Y:S01]  /*4850*/  MUFU.TANH R203, R203 ;  /* 0x000000cb00cb7308 */ /* 0x000ea20000002400 */
[----:B0-----:R-:W-:Y:S01]  /*4860*/  FSEL R167, R202, -INF , P3 ;  /* 0xff800000caa77808 */ /* 0x001fe20001800000 */
[----:B------:R-:W0:Y:S01]  /*4870*/  SHFL.BFLY PT, R169, R172, 0x2, 0x1f ;  /* 0x0c401f00aca97f89 */ /* 0x000e2200000e0000 */
[----:B------:R-:W-:-:S05]  /*4880*/  ISETP.GT.AND P3, PT, R183, 0x10, PT ;  /* 0x00000010b700780c */ /* 0x000fca0003f64270 */
[----:B------:R-:W3:Y:S01]  /*4890*/  MUFU.TANH R201, R201 ;  /* 0x000000c900c97308 */ /* 0x000ee20000002400 */
[----:B-1----:R-:W-:-:S07]  /*48a0*/  FSEL R204, R204, -INF , P6 ;  /* 0xff800000cccc7808 */ /* 0x002fce0003000000 */
[----:B------:R-:W1:Y:S01]  /*48b0*/  MUFU.TANH R200, R200 ;  /* 0x000000c800c87308 */ /* 0x000e620000002400 */
[----:B--2---:R-:W-:-:S07]  /*48c0*/  FSEL R203, R203, -INF , P5 ;  /* 0xff800000cbcb7808 */ /* 0x004fce0002800000 */
[----:B------:R-:W2:Y:S01]  /*48d0*/  MUFU.TANH R160, R160 ;  /* 0x000000a000a07308 */ /* 0x000ea20000002400 */
[----:B---3--:R-:W-:Y:S02]  /*48e0*/  FSEL R201, R201, -INF , P4 ;  /* 0xff800000c9c97808 */ /* 0x008fe40002000000 */
[----:B0-----:R-:W-:Y:S02]  /*48f0*/  FMNMX.FTZ R169, R172, R169, !PT ;  /* 0x000000a9aca97209 */ /* 0x001fe40007810000 */
[----:B------:R-:W-:-:S03]  /*4900*/  ISETP.GT.AND P4, PT, R183, 0x11, PT ;  /* 0x00000011b700780c */ /* 0x000fc60003f84270 */
[----:B------:R-:W0:Y:S01]  /*4910*/  SHFL.BFLY PT, R172, R169, 0x1, 0x1f ;  /* 0x0c201f00a9ac7f89 */ /* 0x000e2200000e0000 */
[----:B------:R-:W3:Y:S01]  /*4920*/  MUFU.TANH R17, R17 ;  /* 0x0000001100117308 */ /* 0x000ee20000002400 */
[----:B-1----:R-:W-:Y:S02]  /*4930*/  FSEL R200, R200, -INF , P3 ;  /* 0xff800000c8c87808 */ /* 0x002fe40001800000 */
[----:B------:R-:W-:-:S05]  /*4940*/  ISETP.GT.AND P3, PT, R183, 0x18, PT ;  /* 0x00000018b700780c */ /* 0x000fca0003f64270 */
[----:B------:R-:W1:Y:S08]  /*4950*/  MUFU.TANH R15, R15 ;  /* 0x0000000f000f7308 */ /* 0x000e700000002400 */
[----:B------:R-:W4:Y:S01]  /*4960*/  MUFU.TANH R9, R9 ;  /* 0x0000000900097308 */ /* 0x000f220000002400 */
[----:B0-----:R-:W-:-:S07]  /*4970*/  FMNMX.FTZ R8, R169, R172, !PT ;  /* 0x000000aca9087209 */ /* 0x001fce0007810000 */
[----:B------:R-:W-:Y:S01]  /*4980*/  MUFU.TANH R10, R10 ;  /* 0x0000000a000a7308 */ /* 0x000fe20000002400 */
[----:B------:R-:W-:Y:S02]  /*4990*/  FMNMX.FTZ R169, R167, R12, !PT ;  /* 0x0000000ca7a97209 */ /* 0x000fe40007810000 */
[C---:B------:R-:W-:Y:S01]  /*49a0*/  FSETP.NEU.FTZ.AND P6, PT, R8.reuse, -INF , PT ;  /* 0xff8000000800780b */ /* 0x040fe20003fdd000 */
[----:B------:R-:W-:Y:S01]  /*49b0*/  FMUL.FTZ R171, R8, UR7 ;  /* 0x0000000708ab7c20 */ /* 0x000fe20008410000 */
[----:B------:R-:W-:Y:S02]  /*49c0*/  FMNMX.FTZ R172, R204, R169, !PT ;  /* 0x000000a9ccac7209 */ /* 0x000fe40007810000 */
[----:B------:R-:W-:Y:S01]  /*49d0*/  FSEL R192, R8, RZ, P6 ;  /* 0x000000ff08c07208 */ /* 0x000fe20003000000 */
[----:B------:R-:W0:Y:S01]  /*49e0*/  MUFU.TANH R170, R170 ;  /* 0x000000aa00aa7308 */ /* 0x000e220000002400 */
[----:B------:R-:W-:Y:S02]  /*49f0*/  FMNMX.FTZ R172, R203, R172, !PT ;  /* 0x000000accbac7209 */ /* 0x000fe40007810000 */
[----:B------:R-:W-:Y:S01]  /*4a00*/  FSEL R171, R171, RZ, P6 ;  /* 0x000000ffabab7208 */ /* 0x000fe20003000000 */
[----:B------:R-:W-:Y:S01]  /*4a10*/  FADD.FTZ R192, -R192, R11 ;  /* 0x0000000bc0c07221 */ /* 0x000fe20000010100 */
[----:B------:R-:W-:-:S03]  /*4a20*/  FMNMX.FTZ R169, R201, R172, !PT ;  /* 0x000000acc9a97209 */ /* 0x000fc60007810000 */
[--C-:B------:R-:W-:Y:S01]  /*4a30*/  FFMA.FTZ R188, R168, UR7, -R171.reuse ;  /* 0x00000007a8bc7c23 */ /* 0x100fe200080108ab */
[----:B--2---:R-:W-:Y:S01]  /*4a40*/  FSEL R168, R160, -INF , P4 ;  /* 0xff800000a0a87808 */ /* 0x004fe20002000000 */
[--C-:B------:R-:W-:Y:S01]  /*4a50*/  FFMA.FTZ R189, R166, UR7, -R171.reuse ;  /* 0x00000007a6bd7c23 */ /* 0x100fe200080108ab */
[----:B------:R-:W-:Y:S01]  /*4a60*/  FMNMX.FTZ R187, R200, R169, !PT ;  /* 0x000000a9c8bb7209 */ /* 0x000fe20007810000 */
[----:B------:R-:W2:Y:S01]  /*4a70*/  MUFU.TANH R174, R174 ;  /* 0x000000ae00ae7308 */ /* 0x000ea20000002400 */
[----:B------:R-:W-:Y:S01]  /*4a80*/  ISETP.GT.AND P4, PT, R183, 0x19, PT ;  /* 0x00000019b700780c */ /* 0x000fe20003f84270 */
[----:B------:R-:W-:Y:S01]  /*4a90*/  FMUL.FTZ R11, R192, UR7 ;  /* 0x00000007c00b7c20 */ /* 0x000fe20008410000 */
[----:B---3--:R-:W-:Y:S01]  /*4aa0*/  FSEL R169, R17, -INF , P3 ;  /* 0xff80000011a97808 */ /* 0x008fe20001800000 */
[--C-:B------:R-:W-:Y:S01]  /*4ab0*/  FFMA.FTZ R162, R162, UR7, -R171.reuse ;  /* 0x00000007a2a27c23 */ /* 0x100fe200080108ab */
[----:B------:R-:W-:Y:S01]  /*4ac0*/  FMNMX.FTZ R166, R168, R187, !PT ;  /* 0x000000bba8a67209 */ /* 0x000fe20007810000 */
[--C-:B------:R-:W-:Y:S01]  /*4ad0*/  FFMA.FTZ R159, R159, UR7, -R171.reuse ;  /* 0x000000079f9f7c23 */ /* 0x100fe200080108ab */
[----:B------:R-:W-:Y:S01]  /*4ae0*/  ISETP.GT.AND P3, PT, R183, 0x20, PT ;  /* 0x00000020b700780c */ /* 0x000fe20003f64270 */
[----:B------:R-:W3:Y:S01]  /*4af0*/  MUFU.TANH R173, R173 ;  /* 0x000000ad00ad7308 */ /* 0x000ee20000002400 */
[----:B-1----:R-:W-:Y:S01]  /*4b00*/  FSEL R172, R15, -INF , P4 ;  /* 0xff8000000fac7808 */ /* 0x002fe20002000000 */
[--C-:B------:R-:W-:Y:S01]  /*4b10*/  FFMA.FTZ R164, R164, UR7, -R171.reuse ;  /* 0x00000007a4a47c23 */ /* 0x100fe200080108ab */
[----:B------:R-:W-:Y:S01]  /*4b20*/  FMNMX.FTZ R17, R169, R166, !PT ;  /* 0x000000a6a9117209 */ /* 0x000fe20007810000 */
[--C-:B------:R-:W-:Y:S01]  /*4b30*/  FFMA.FTZ R161, R161, UR7, -R171.reuse ;  /* 0x00000007a1a17c23 */ /* 0x100fe200080108ab */
[----:B------:R-:W-:Y:S01]  /*4b40*/  ISETP.GT.AND P4, PT, R183, 0x21, PT ;  /* 0x00000021b700780c */ /* 0x000fe20003f84270 */
[--C-:B------:R-:W-:Y:S01]  /*4b50*/  FFMA.FTZ R16, R16, UR7, -R171.reuse ;  /* 0x0000000710107c23 */ /* 0x100fe200080108ab */
[----:B----4-:R-:W-:Y:S01]  /*4b60*/  FSEL R9, R9, -INF , P3 ;  /* 0xff80000009097808 */ /* 0x010fe20001800000 */
[----:B------:R1:W-:Y:S01]  /*4b70*/  MUFU.EX2 R160, R188 ;  /* 0x000000bc00a07308 */ /* 0x0003e20000000800 */
[----:B------:R-:W-:Y:S01]  /*4b80*/  FMNMX.FTZ R166, R172, R17, !PT ;  /* 0x00000011aca67209 */ /* 0x000fe20007810000 */
[--C-:B------:R-:W-:Y:S01]  /*4b90*/  FFMA.FTZ R13, R13, UR7, -R171.reuse ;  /* 0x000000070d0d7c23 */ /* 0x100fe200080108ab */
[----:B------:R-:W-:Y:S01]  /*4ba0*/  ISETP.GT.AND P3, PT, R183, 0x28, PT ;  /* 0x00000028b700780c */ /* 0x000fe20003f64270 */
[--C-:B------:R-:W-:Y:S01]  /*4bb0*/  FFMA.FTZ R23, R23, UR7, -R171.reuse ;  /* 0x0000000717177c23 */ /* 0x100fe200080108ab */
[----:B------:R-:W-:Y:S01]  /*4bc0*/  FMNMX.FTZ R166, R9, R166, !PT ;  /* 0x000000a609a67209 */ /* 0x000fe20007810000 */
[--C-:B------:R-:W-:Y:S01]  /*4bd0*/  FFMA.FTZ R156, R156, UR7, -R171.reuse ;  /* 0x000000079c9c7c23 */ /* 0x100fe200080108ab */
[----:B0-----:R-:W-:Y:S01]  /*4be0*/  FSEL R170, R170, -INF , P3 ;  /* 0xff800000aaaa7808 */ /* 0x001fe20001800000 */
[----:B------:R-:W0:Y:S01]  /*4bf0*/  MUFU.TANH R176, R176 ;  /* 0x000000b000b07308 */ /* 0x000e220000002400 */
[----:B-1----:R-:W-:Y:S01]  /*4c00*/  FFMA.FTZ R188, R165, UR7, -R171 ;  /* 0x00000007a5bc7c23 */ /* 0x002fe200080108ab */
[----:B------:R-:W-:-:S02]  /*4c10*/  FSEL R165, R10, -INF , P4 ;  /* 0xff8000000aa57808 */ /* 0x000fc40002000000 */
[----:B------:R-:W-:Y:S02]  /*4c20*/  ISETP.GT.AND P4, PT, R183, 0x29, PT ;  /* 0x00000029b700780c */ /* 0x000fe40003f84270 */
[----:B------:R-:W-:Y:S01]  /*4c30*/  FMNMX.FTZ R187, R165, R166, !PT ;  /* 0x000000a6a5bb7209 */ /* 0x000fe20007810000 */
[----:B------:R-:W-:Y:S01]  /*4c40*/  FFMA.FTZ R166, R163, UR7, -R171 ;  /* 0x00000007a3a67c23 */ /* 0x000fe200080108ab */
[----:B------:R-:W1:Y:S01]  /*4c50*/  MUFU.TANH R175, R175 ;  /* 0x000000af00af7308 */ /* 0x000e620000002400 */
[C---:B------:R-:W-:Y:S02]  /*4c60*/  ISETP.GT.AND P3, PT, R183.reuse, 0x30, PT ;  /* 0x00000030b700780c */ /* 0x040fe40003f64270 */
[----:B--2---:R-:W-:Y:S02]  /*4c70*/  FSEL R174, R174, -INF , P4 ;  /* 0xff800000aeae7808 */ /* 0x004fe40002000000 */
[----:B------:R-:W-:Y:S02]  /*4c80*/  FMNMX.FTZ R187, R170, R187, !PT ;  /* 0x000000bbaabb7209 */ /* 0x000fe40007810000 */
[----:B------:R-:W-:Y:S01]  /*4c90*/  ISETP.GT.AND P4, PT, R183, 0x31, PT ;  /* 0x00000031b700780c */ /* 0x000fe20003f84270 */
[----:B------:R-:W2:Y:S01]  /*4ca0*/  MUFU.TANH R177, R177 ;  /* 0x000000b100b17308 */ /* 0x000ea20000002400 */
[----:B---3--:R-:W-:-:S02]  /*4cb0*/  FSEL R173, R173, -INF , P3 ;  /* 0xff800000adad7808 */ /* 0x008fc40001800000 */
[----:B------:R-:W-:Y:S02]  /*4cc0*/  FMNMX.FTZ R10, R174, R187, !PT ;  /* 0x000000bbae0a7209 */ /* 0x000fe40007810000 */
[----:B------:R-:W-:Y:S02]  /*4cd0*/  ISETP.GT.AND P3, PT, R183, 0x38, PT ;  /* 0x00000038b700780c */ /* 0x000fe40003f64270 */
[----:B0-----:R-:W-:Y:S01]  /*4ce0*/  FSEL R176, R176, -INF , P4 ;  /* 0xff800000b0b07808 */ /* 0x001fe20002000000 */
[----:B------:R-:W0:Y:S01]  /*4cf0*/  MUFU.TANH R178, R178 ;  /* 0x000000b200b27308 */ /* 0x000e220000002400 */
[----:B------:R-:W-:Y:S02]  /*4d00*/  FMNMX.FTZ R187, R173, R10, !PT ;  /* 0x0000000aadbb7209 */ /* 0x000fe40007810000 */
[----:B------:R-:W-:Y:S02]  /*4d10*/  ISETP.GT.AND P4, PT, R183, 0x39, PT ;  /* 0x00000039b700780c */ /* 0x000fe40003f84270 */
[----:B-1----:R-:W-:-:S02]  /*4d20*/  FSEL R175, R175, -INF , P3 ;  /* 0xff800000afaf7808 */ /* 0x002fc40001800000 */
[----:B------:R-:W-:Y:S01]  /*4d30*/  FMNMX.FTZ R10, R176, R187, !PT ;  /* 0x000000bbb00a7209 */ /* 0x000fe20007810000 */
[----:B------:R-:W1:Y:S01]  /*4d40*/  MUFU.TANH R180, R180 ;  /* 0x000000b400b47308 */ /* 0x000e620000002400 */
[----:B------:R-:W-:Y:S02]  /*4d50*/  ISETP.GT.AND P3, PT, R183, 0x40, PT ;  /* 0x00000040b700780c */ /* 0x000fe40003f64270 */
[----:B--2---:R-:W-:Y:S02]  /*4d60*/  FSEL R177, R177, -INF , P4 ;  /* 0xff800000b1b17808 */ /* 0x004fe40002000000 */
[----:B------:R-:W-:Y:S02]  /*4d70*/  FMNMX.FTZ R10, R175, R10, !PT ;  /* 0x0000000aaf0a7209 */ /* 0x000fe40007810000 */
[----:B------:R-:W-:Y:S01]  /*4d80*/  ISETP.GT.AND P4, PT, R183, 0x41, PT ;  /* 0x00000041b700780c */ /* 0x000fe20003f84270 */
[----:B------:R-:W2:Y:S01]  /*4d90*/  MUFU.TANH R179, R179 ;  /* 0x000000b300b37308 */ /* 0x000ea20000002400 */
[----:B0-----:R-:W-:-:S02]  /*4da0*/  FSEL R178, R178, -INF , P3 ;  /* 0xff800000b2b27808 */ /* 0x001fc40001800000 */
[----:B------:R-:W-:Y:S02]  /*4db0*/  FMNMX.FTZ R187, R177, R10, !PT ;  /* 0x0000000ab1bb7209 */ /* 0x000fe40007810000 */
[C---:B------:R-:W-:Y:S02]  /*4dc0*/  ISETP.GT.AND P3, PT, R183.reuse, 0x48, PT ;  /* 0x00000048b700780c */ /* 0x040fe40003f64270 */
[----:B------:R-:W-:Y:S01]  /*4dd0*/  FMNMX.FTZ R187, R178, R187, !PT ;  /* 0x000000bbb2bb7209 */ /* 0x000fe20007810000 */
[----:B------:R-:W0:Y:S01]  /*4de0*/  MUFU.TANH R182, R182 ;  /* 0x000000b600b67308 */ /* 0x000e220000002400 */
[----:B-1----:R-:W-:Y:S02]  /*4df0*/  FSEL R180, R180, -INF , P4 ;  /* 0xff800000b4b47808 */ /* 0x002fe40002000000 */
[----:B------:R-:W-:Y:S02]  /*4e00*/  ISETP.GT.AND P4, PT, R183, 0x49, PT ;  /* 0x00000049b700780c */ /* 0x000fe40003f84270 */
[----:B------:R-:W-:Y:S01]  /*4e10*/  FMNMX.FTZ R10, R180, R187, !PT ;  /* 0x000000bbb40a7209 */ /* 0x000fe20007810000 */
[--C-:B------:R-:W-:Y:S01]  /*4e20*/  FFMA.FTZ R187, R14, UR7, -R171.reuse ;  /* 0x000000070ebb7c23 */ /* 0x100fe200080108ab */
[--C-:B------:R-:W-:Y:S01]  /*4e30*/  FFMA.FTZ R14, R18, UR7, -R171.reuse ;  /* 0x00000007120e7c23 */ /* 0x100fe200080108ab */
[----:B------:R-:W1:Y:S01]  /*4e40*/  MUFU.TANH R181, R181 ;  /* 0x000000b500b57308 */ /* 0x000e620000002400 */
[----:B--2---:R-:W-:Y:S01]  /*4e50*/  FSEL R179, R179, -INF , P3 ;  /* 0xff800000b3b37808 */ /* 0x004fe20001800000 */
[--C-:B------:R-:W-:Y:S01]  /*4e60*/  FFMA.FTZ R18, R19, UR7, -R171.reuse ;  /* 0x0000000713127c23 */ /* 0x100fe200080108ab */
[----:B------:R-:W-:Y:S01]  /*4e70*/  ISETP.GT.AND P3, PT, R183, 0x50, PT ;  /* 0x00000050b700780c */ /* 0x000fe20003f64270 */
[--C-:B------:R-:W-:Y:S01]  /*4e80*/  FFMA.FTZ R19, R20, UR7, -R171.reuse ;  /* 0x0000000714137c23 */ /* 0x100fe200080108ab */
[----:B------:R-:W-:Y:S01]  /*4e90*/  FMNMX.FTZ R163, R179, R10, !PT ;  /* 0x0000000ab3a37209 */ /* 0x000fe20007810000 */
[--C-:B------:R-:W-:Y:S01]  /*4ea0*/  FFMA.FTZ R20, R21, UR7, -R171.reuse ;  /* 0x0000000715147c23 */ /* 0x100fe200080108ab */
[--C-:B------:R-:W-:Y:S01]  /*4eb0*/  FFMA.FTZ R21, R22, UR7, -R171.reuse ;  /* 0x0000000716157c23 */ /* 0x100fe200080108ab */
[----:B------:R-:W2:Y:S01]  /*4ec0*/  MUFU.TANH R184, R184 ;  /* 0x000000b800b87308 */ /* 0x000ea20000002400 */
[----:B0-----:R-:W-:Y:S01]  /*4ed0*/  FSEL R182, R182, -INF , P4 ;  /* 0xff800000b6b67808 */ /* 0x001fe20002000000 */
[--C-:B------:R-:W-:Y:S01]  /*4ee0*/  FFMA.FTZ R22, R152, UR7, -R171.reuse ;  /* 0x0000000798167c23 */ /* 0x100fe200080108ab */
[----:B------:R-:W-:Y:S01]  /*4ef0*/  ISETP.GT.AND P4, PT, R183, 0x51, PT ;  /* 0x00000051b700780c */ /* 0x000fe20003f84270 */
[----:B------:R-:W-:Y:S01]  /*4f00*/  FFMA.FTZ R152, R153, UR7, -R171 ;  /* 0x0000000799987c23 */ /* 0x000fe200080108ab */
        /* <DEDUP_REMOVED lines=9> */
[----:B------:R-:W2:Y:S01]  /*4fa0*/  MUFU.EX2 R11, R11 ;  /* 0x0000000b000b7308 */ /* 0x000ea20000000800 */
[----:B0-----:R-:W-:-:S04]  /*4fb0*/  FSEL R185, R185, -INF , P3 ;  /* 0xff800000b9b97808 */ /* 0x001fc80001800000 */
[----:B------:R-:W-:-:S03]  /*4fc0*/  FMNMX.FTZ R163, R185, R10, !PT ;  /* 0x0000000ab9a37209 */ /* 0x000fc60007810000 */
[----:B------:R0:W3:Y:S01]  /*4fd0*/  MUFU.EX2 R15, R189 ;  /* 0x000000bd000f7308 */ /* 0x0000e20000000800 */
[----:B-1----:R-:W-:-:S04]  /*4fe0*/  FSEL R186, R186, -INF , P4 ;  /* 0xff800000baba7808 */ /* 0x002fc80002000000 */
[----:B------:R-:W-:-:S03]  /*4ff0*/  FMNMX.FTZ R10, R186, R163, !PT ;  /* 0x000000a3ba0a7209 */ /* 0x000fc60007810000 */
[----:B------:R-:W-:Y:S01]  /*5000*/  MUFU.EX2 R163, R187 ;  /* 0x000000bb00a37308 */ /* 0x000fe20000000800 */
[----:B--2---:R-:W-:Y:S01]  /*5010*/  FFMA.FTZ R192, R11, R3, R160 ;  /* 0x000000030bc07223 */ /* 0x004fe200000100a0 */
[----:B------:R-:W1:Y:S01]  /*5020*/  SHFL.BFLY PT, R183, R10, 0x2, 0x1f ;  /* 0x0c401f000ab77f89 */ /* 0x000e6200000e0000 */
[--C-:B0-----:R-:W-:Y:S01]  /*5030*/  FFMA.FTZ R189, R157, UR7, -R171.reuse ;  /* 0x000000079dbd7c23 */ /* 0x101fe200080108ab */
        /* <DEDUP_REMOVED lines=22> */
[----:B-1----:R-:W-:Y:S01]  /*51a0*/  FMNMX.FTZ R187, R10, R183, !PT ;  /* 0x000000b70abb7209 */ /* 0x002fe20007810000 */
[--C-:B------:R-:W-:Y:S01]  /*51b0*/  FFMA.FTZ R183, R154, UR7, -R171.reuse ;  /* 0x000000079ab77c23 */ /* 0x100fe200080108ab */
[--C-:B------:R-:W-:Y:S01]  /*51c0*/  FFMA.FTZ R154, R155, UR7, -R171.reuse ;  /* 0x000000079b9a7c23 */ /* 0x100fe200080108ab */
[----:B------:R-:W-:Y:S01]  /*51d0*/  FFMA.FTZ R155, R158, UR7, -R171 ;  /* 0x000000079e9b7c23 */ /* 0x000fe200080108ab */
        /* <DEDUP_REMOVED lines=25> */
[----:B0-----:R-:W-:Y:S01]  /*5370*/  FMNMX.FTZ R10, R187, R10, !PT ;  /* 0x0000000abb0a7209 */ /* 0x001fe20007810000 */
[----:B------:R-:W-:Y:S01]  /*5380*/  MUFU.EX2 R16, R16 ;  /* 0x0000001000107308 */ /* 0x000fe20000000800 */
[-C--:B------:R-:W-:Y:S01]  /*5390*/  FMUL.FTZ R102, R102, R11.reuse ;  /* 0x0000000b66667220 */ /* 0x080fe20000410000 */
[-C--:B------:R-:W-:Y:S01]  /*53a0*/  FMUL.FTZ R103, R103, R11.reuse ;  /* 0x0000000b67677220 */ /* 0x080fe20000410000 */
[C---:B------:R-:W-:Y:S01]  /*53b0*/  FSETP.NEU.FTZ.AND P3, PT, R10.reuse, -INF , PT ;  /* 0xff8000000a00780b */ /* 0x040fe20003f7d000 */
[----:B------:R-:W-:Y:S01]  /*53c0*/  FMUL.FTZ R153, R10, UR7 ;  /* 0x000000070a997c20 */ /* 0x000fe20008410000 */
[-C--:B------:R-:W-:Y:S01]  /*53d0*/  FMUL.FTZ R106, R106, R11.reuse ;  /* 0x0000000b6a6a7220 */ /* 0x080fe20000410000 */
[-C--:B------:R-:W-:Y:S01]  /*53e0*/  FMUL.FTZ R107, R107, R11.reuse ;  /* 0x0000000b6b6b7220 */ /* 0x080fe20000410000 */
[-C--:B------:R-:W-:Y:S01]  /*53f0*/  FMUL.FTZ R110, R110, R11.reuse ;  /* 0x0000000b6e6e7220 */ /* 0x080fe20000410000 */
[----:B------:R-:W-:Y:S01]  /*5400*/  MUFU.EX2 R13, R13 ;  /* 0x0000000d000d7308 */ /* 0x000fe20000000800 */
[----:B------:R-:W-:Y:S01]  /*5410*/  FSEL R153, R153, RZ, P3 ;  /* 0x000000ff99997208 */ /* 0x000fe20001800000 */
[-C--:B------:R-:W-:Y:S01]  /*5420*/  FMUL.FTZ R111, R111, R11.reuse ;  /* 0x0000000b6f6f7220 */ /* 0x080fe20000410000 */
[-C--:B------:R-:W-:Y:S01]  /*5430*/  FMUL.FTZ R114, R114, R11.reuse ;  /* 0x0000000b72727220 */ /* 0x080fe20000410000 */
[-C--:B------:R-:W-:Y:S01]  /*5440*/  FMUL.FTZ R115, R115, R11.reuse ;  /* 0x0000000b73737220 */ /* 0x080fe20000410000 */
[-C--:B------:R-:W-:Y:S01]  /*5450*/  FMUL.FTZ R118, R118, R11.reuse ;  /* 0x0000000b76767220 */ /* 0x080fe20000410000 */
[--C-:B------:R-:W-:Y:S01]  /*5460*/  FFMA.FTZ R197, R172, UR7, -R153.reuse ;  /* 0x00000007acc57c23 */ /* 0x100fe20008010899 */
[--C-:B------:R-:W-:Y:S01]  /*5470*/  FFMA.FTZ R172, R9, UR7, -R153.reuse ;  /* 0x0000000709ac7c23 */ /* 0x100fe20008010899 */
[----:B------:R-:W-:Y:S01]  /*5480*/  FSEL R9, R10, RZ, P3 ;  /* 0x000000ff0a097208 */ /* 0x000fe20001800000 */
[--C-:B------:R-:W-:Y:S01]  /*5490*/  FFMA.FTZ R191, R167, UR7, -R153.reuse ;  /* 0x00000007a7bf7c23 */ /* 0x100fe20008010899 */
[--C-:B------:R-:W-:Y:S01]  /*54a0*/  FFMA.FTZ R158, R204, UR7, -R153.reuse ;  /* 0x00000007cc9e7c23 */ /* 0x100fe20008010899 */
[--C-:B------:R-:W-:Y:S01]  /*54b0*/  FFMA.FTZ R188, R203, UR7, -R153.reuse ;  /* 0x00000007cbbc7c23 */ /* 0x100fe20008010899 */
[--C-:B------:R-:W-:Y:S01]  /*54c0*/  FFMA.FTZ R193, R201, UR7, -R153.reuse ;  /* 0x00000007c9c17c23 */ /* 0x100fe20008010899 */
[----:B------:R-:W-:Y:S01]  /*54d0*/  FADD.FTZ R9, -R9, R12 ;  /* 0x0000000c09097221 */ /* 0x000fe20000010100 */
[--C-:B------:R-:W-:Y:S01]  /*54e0*/  FFMA.FTZ R190, R200, UR7, -R153.reuse ;  /* 0x00000007c8be7c23 */ /* 0x100fe20008010899 */
[----:B------:R-:W-:Y:S01]  /*54f0*/  MUFU.EX2 R191, R191 ;  /* 0x000000bf00bf7308 */ /* 0x000fe20000000800 */
[--C-:B------:R-:W-:Y:S01]  /*5500*/  FFMA.FTZ R195, R168, UR7, -R153.reuse ;  /* 0x00000007a8c37c23 */ /* 0x100fe20008010899 */
[----:B------:R-:W-:Y:S01]  /*5510*/  FMUL.FTZ R9, R9, UR7 ;  /* 0x0000000709097c20 */ /* 0x000fe20008410000 */
[----:B------:R-:W-:Y:S01]  /*5520*/  FFMA.FTZ R203, R176, UR7, -R153 ;  /* 0x00000007b0cb7c23 */ /* 0x000fe20008010899 */
[----:B--2---:R-:W-:Y:S01]  /*5530*/  FADD.FTZ R176, R162, R3 ;  /* 0x00000003a2b07221 */ /* 0x004fe20000010000 */
[--C-:B------:R-:W-:Y:S01]  /*5540*/  FFMA.FTZ R168, R169, UR7, -R153.reuse ;  /* 0x00000007a9a87c23 */ /* 0x100fe20008010899 */
[--C-:B------:R-:W-:Y:S01]  /*5550*/  FFMA.FTZ R199, R165, UR7, -R153.reuse ;  /* 0x00000007a5c77c23 */ /* 0x100fe20008010899 */
[--C-:B------:R-:W-:Y:S01]  /*5560*/  FFMA.FTZ R170, R170, UR7, -R153.reuse ;  /* 0x00000007aaaa7c23 */ /* 0x100fe20008010899 */
[----:B------:R3:W0:Y:S01]  /*5570*/  MUFU.EX2 R12, R9 ;  /* 0x00000009000c7308 */ /* 0x0006220000000800 */
        /* <DEDUP_REMOVED lines=8> */
[----:B---3--:R-:W-:Y:S01]  /*5600*/  FADD.FTZ R9, R159, R176 ;  /* 0x000000b09f097221 */ /* 0x008fe20000010000 */
[--C-:B------:R-:W-:Y:S01]  /*5610*/  FFMA.FTZ R181, R181, UR7, -R153.reuse ;  /* 0x00000007b5b57c23 */ /* 0x100fe20008010899 */
[--C-:B------:R-:W-:Y:S01]  /*5620*/  FFMA.FTZ R184, R184, UR7, -R153.reuse ;  /* 0x00000007b8b87c23 */ /* 0x100fe20008010899 */
[----:B------:R-:W-:Y:S01]  /*5630*/  FFMA.FTZ R185, R185, UR7, -R153 ;  /* 0x00000007b9b97c23 */ /* 0x000fe20008010899 */
[----:B-1----:R-:W-:Y:S01]  /*5640*/  FADD.FTZ R176, R164, R9 ;  /* 0x00000009a4b07221 */ /* 0x002fe20000010000 */
[----:B------:R-:W-:Y:S01]  /*5650*/  IADD3 R9, -R2, 0xb, RZ ;  /* 0x0000000b02097810 */ /* 0x000fe20007ffe1ff */
[----:B------:R-:W-:Y:S01]  /*5660*/  FFMA.FTZ R186, R186, UR7, -R153 ;  /* 0x00000007baba7c23 */ /* 0x000fe20008010899 */
[----:B------:R-:W1:Y:S01]  /*5670*/  MUFU.EX2 R188, R188 ;  /* 0x000000bc00bc7308 */ /* 0x000e620000000800 */
[----:B0-----:R-:W-:Y:S01]  /*5680*/  FFMA.FTZ R3, R12, R4, R191 ;  /* 0x000000040c037223 */ /* 0x001fe200000100bf */
[----:B------:R-:W-:Y:S01]  /*5690*/  FFMA.FTZ R4, R175, UR7, -R153 ;  /* 0x00000007af047c23 */ /* 0x000fe20008010899 */
[----:B------:R-:W-:Y:S01]  /*56a0*/  F2FP.BF16.F32.PACK_AB R153, R15, R160 ;  /* 0x000000a00f99723e */ /* 0x000fe200000010ff */
        /* <DEDUP_REMOVED lines=14> */
[----:B------:R-:W-:Y:S01]  /*5790*/  FADD.FTZ R3, R161, R176 ;  /* 0x000000b0a1037221 */ /* 0x000fe20000010000 */
[----:B------:R-:W-:-:S02]  /*57a0*/  IMAD.U32 R176, RZ, RZ, UR29 ;  /* 0x0000001dffb07e24 */ /* 0x000fc4000f8e00ff */
[-C--:B------:R-:W-:Y:S01]  /*57b0*/  FMUL.FTZ R139, R139, R11.reuse ;  /* 0x0000000b8b8b7220 */ /* 0x080fe20000410000 */
[-C--:B------:R-:W-:Y:S01]  /*57c0*/  FMUL.FTZ R142, R142, R11.reuse ;  /* 0x0000000b8e8e7220 */ /* 0x080fe20000410000 */
[----:B------:R-:W-:Y:S01]  /*57d0*/  FADD.FTZ R157, R166, R3 ;  /* 0x00000003a69d7221 */ /* 0x000fe20000010000 */
[----:B------:R-:W-:Y:S01]  /*57e0*/  @!P2 VIADD R3, R176, 0x22840 ;  /* 0x00022840b003a836 */ /* 0x000fe20000000000 */
[----:B------:R-:W1:Y:S01]  /*57f0*/  MUFU.EX2 R195, R195 ;  /* 0x000000c300c37308 */ /* 0x000e620000000800 */
[-C--:B------:R-:W-:Y:S01]  /*5800*/  FMUL.FTZ R143, R143, R11.reuse ;  /* 0x0000000b8f8f7220 */ /* 0x080fe20000410000 */
[----:B------:R-:W-:Y:S01]  /*5810*/  FADD.FTZ R194, R16, R157 ;  /* 0x0000009d10c27221 */ /* 0x000fe20000010000 */
[-C--:B------:R-:W-:Y:S01]  /*5820*/  FMUL.FTZ R146, R146, R11.reuse ;  /* 0x0000000b92927220 */ /* 0x080fe20000410000 */
[----:B------:R-:W-:Y:S01]  /*5830*/  @!P2 PRMT R3, RZ, 0x654, R3 ;  /* 0x00000654ff03a816 */ /* 0x000fe20000000003 */
[----:B------:R3:W-:Y:S06]  /*5840*/  BAR.ARV R9, 0x100 ;  /* 0x000400090000751d */ /* 0x0007ec0000002000 */
[----:B------:R-:W4:Y:S01]  /*5850*/  MUFU.EX2 R168, R168 ;  /* 0x000000a800a87308 */ /* 0x000f220000000800 */
[----:B------:R-:W-:Y:S01]  /*5860*/  FADD.FTZ R194, R13, R194 ;  /* 0x000000c20dc27221 */ /* 0x000fe20000010000 */
[----:B------:R5:W-:Y:S01]  /*5870*/  @!P2 SYNCS.ARRIVE.TRANS64.RED.A1T0 RZ, [R3+URZ], RZ ;  /* 0x000000ff03ffa9a7 */ /* 0x000be2000810043f */
[-C--:B------:R-:W-:Y:S01]  /*5880*/  FMUL.FTZ R147, R147, R11.reuse ;  /* 0x0000000b93937220 */ /* 0x080fe20000410000 */
[-C--:B------:R-:W-:Y:S01]  /*5890*/  FMUL.FTZ R150, R150, R11.reuse ;  /* 0x0000000b96967220 */ /* 0x080fe20000410000 */
[----:B------:R-:W-:Y:S01]  /*58a0*/  FADD.FTZ R157, R163, R194 ;  /* 0x000000c2a39d7221 */ /* 0x000fe20000010000 */
[----:B------:R-:W-:Y:S01]  /*58b0*/  FMUL.FTZ R151, R151, R11 ;  /* 0x0000000b97977220 */ /* 0x000fe20000410000 */
        /* <DEDUP_REMOVED lines=14> */
[----:B--2---:R-:W-:Y:S01]  /*59a0*/  FADD.FTZ R192, R190, R155 ;  /* 0x0000009bbec07221 */ /* 0x004fe20000010000 */
[-C--:B------:R-:W-:Y:S01]  /*59b0*/  FMUL.FTZ R45, R45, R12.reuse ;  /* 0x0000000c2d2d7220 */ /* 0x080fe20000410000 */
[-C--:B------:R-:W-:Y:S01]  /*59c0*/  FMUL.FTZ R48, R48, R12.reuse ;  /* 0x0000000c30307220 */ /* 0x080fe20000410000 */
[----:B------:R-:W0:Y:S01]  /*59d0*/  MUFU.EX2 R172, R172 ;  /* 0x000000ac00ac7308 */ /* 0x000e220000000800 */
[----:B-1----:R-:W-:Y:S01]  /*59e0*/  FADD.FTZ R155, R195, R192 ;  /* 0x000000c0c39b7221 */ /* 0x002fe20000010000 */
[-C--:B------:R-:W-:Y:S01]  /*59f0*/  FMUL.FTZ R49, R49, R12.reuse ;  /* 0x0000000c31317220 */ /* 0x080fe20000410000 */
[-C--:B------:R-:W-:Y:S01]  /*5a00*/  FMUL.FTZ R52, R52, R12.reuse ;  /* 0x0000000c34347220 */ /* 0x080fe20000410000 */
[-C--:B------:R-:W-:Y:S01]  /*5a10*/  FMUL.FTZ R53, R53, R12.reuse ;  /* 0x0000000c35357220 */ /* 0x080fe20000410000 */
[----:B----4-:R-:W-:Y:S01]  /*5a20*/  FADD.FTZ R180, R168, R155 ;  /* 0x0000009ba8b47221 */ /* 0x010fe20000010000 */
        /* <DEDUP_REMOVED lines=10> */
[----:B------:R-:W5:Y:S01]  /*5ad0*/  MUFU.EX2 R199, R199 ;  /* 0x000000c700c77308 */ /* 0x000f620000000800 */
        /* <DEDUP_REMOVED lines=16> */
[----:B-----5:R-:W-:Y:S01]  /*5be0*/  FADD.FTZ R3, R199, R180 ;  /* 0x000000b4c7037221 */ /* 0x020fe20000010000 */
        /* <DEDUP_REMOVED lines=8> */
[----:B------:R-:W-:Y:S01]  /*5c70*/  F2FP.BF16.F32.PACK_AB R157, R164, R159 ;  /* 0x0000009fa49d723e */ /* 0x000fe200000010ff */
[-C--:B------:R-:W-:Y:S01]  /*5c80*/  FMUL.FTZ R105, R105, R12.reuse ;  /* 0x0000000c69697220 */ /* 0x080fe20000410000 */
[----:B------:R-:W-:Y:S01]  /*5c90*/  F2FP.BF16.F32.PACK_AB R159, R166, R161 ;  /* 0x000000a1a69f723e */ /* 0x000fe200000010ff */
[----:B------:R-:W-:Y:S01]  /*5ca0*/  FMUL.FTZ R108, R108, R12 ;  /* 0x0000000c6c6c7220 */ /* 0x000fe20000410000 */
[----:B------:R-:W-:Y:S01]  /*5cb0*/  F2FP.BF16.F32.PACK_AB R161, R13, R16 ;  /* 0x000000100da1723e */ /* 0x000fe200000010ff */
        /* <DEDUP_REMOVED lines=29> */
[----:B------:R-:W-:-:S04]  /*5e90*/  FMUL.FTZ R149, R149, R12 ;  /* 0x0000000c95957220 */ /* 0x000fc80000410000 */
        /* <DEDUP_REMOVED lines=9> */
[----:B--2---:R-:W-:Y:S01]  /*5f30*/  FADD.FTZ R180, R22, R155 ;  /* 0x0000009b16b47221 */ /* 0x004fe20000010000 */
        /* <DEDUP_REMOVED lines=8> */
[----:B------:R-:W-:Y:S02]  /*5fc0*/  F2FP.BF16.F32.PACK_AB R160, R199, R172 ;  /* 0x000000acc7a0723e */ /* 0x000fe400000010ff */
[----:B------:R-:W-:-:S04]  /*5fd0*/  F2FP.BF16.F32.PACK_AB R166, R177, R4 ;  /* 0x00000004b1a6723e */ /* 0x000fc800000010ff */
[----:B------:R-:W2:Y:S01]  /*5fe0*/  MUFU.EX2 R183, R183 ;  /* 0x000000b700b77308 */ /* 0x000ea20000000800 */
[----:B0-----:R-:W-:-:S07]  /*5ff0*/  FADD.FTZ R162, R152, R15 ;  /* 0x0000000f98a27221 */ /* 0x001fce0000010000 */
[----:B------:R-:W0:Y:S01]  /*6000*/  MUFU.EX2 R205, R205 ;  /* 0x000000cd00cd7308 */ /* 0x000e220000000800 */
[----:B-1----:R-:W-:-:S07]  /*6010*/  FADD.FTZ R14, R178, R3 ;  /* 0x00000003b20e7221 */ /* 0x002fce0000010000 */
[----:B------:R-:W1:Y:S01]  /*6020*/  MUFU.EX2 R154, R154 ;  /* 0x0000009a009a7308 */ /* 0x000e620000000800 */
[C---:B--2---:R-:W-:Y:S01]  /*6030*/  FADD.FTZ R13, R183.reuse, R162 ;  /* 0x000000a2b70d7221 */ /* 0x044fe20000010000 */
[----:B------:R-:W-:Y:S02]  /*6040*/  F2FP.BF16.F32.PACK_AB R171, R183, R152 ;  /* 0x00000098b7ab723e */ /* 0x000fe400000010ff */
[----:B------:R-:W-:Y:S02]  /*6050*/  F2FP.BF16.F32.PACK_AB R152, R158, R191 ;  /* 0x000000bf9e98723e */ /* 0x000fe400000010ff */
[----:B------:R-:W-:Y:S02]  /*6060*/  F2FP.BF16.F32.PACK_AB R158, R197, R168 ;  /* 0x000000a8c59e723e */ /* 0x000fe400000010ff */
[----:B------:R-:W2:Y:S01]  /*6070*/  MUFU.EX2 R179, R179 ;  /* 0x000000b300b37308 */ /* 0x000ea20000000800 */
[----:B0-----:R-:W-:Y:S01]  /*6080*/  FADD.FTZ R14, R205, R14 ;  /* 0x0000000ecd0e7221 */ /* 0x001fe20000010000 */
[----:B------:R-:W-:-:S02]  /*6090*/  F2FP.BF16.F32.PACK_AB R162, R201, R170 ;  /* 0x000000aac9a2723e */ /* 0x000fc400000010ff */
[----:B------:R-:W-:-:S04]  /*60a0*/  F2FP.BF16.F32.PACK_AB R168, R205, R178 ;  /* 0x000000b2cda8723e */ /* 0x000fc800000010ff */
[----:B------:R-:W0:Y:S01]  /*60b0*/  MUFU.EX2 R182, R182 ;  /* 0x000000b600b67308 */ /* 0x000e220000000800 */
[----:B-1----:R-:W-:Y:S01]  /*60c0*/  FADD.FTZ R16, R154, R13 ;  /* 0x0000000d9a107221 */ /* 0x002fe20000010000 */
[----:B------:R-:W-:Y:S02]  /*60d0*/  F2FP.BF16.F32.PACK_AB R173, R187, R154 ;  /* 0x0000009abbad723e */ /* 0x000fe400000010ff */
[----:B------:R-:W-:Y:S01]  /*60e0*/  F2FP.BF16.F32.PACK_AB R154, R193, R188 ;  /* 0x000000bcc19a723e */ /* 0x000fe200000010ff */
[----:B------:R-:W-:-:S03]  /*60f0*/  FADD.FTZ R13, R187, R16 ;  /* 0x00000010bb0d7221 */ /* 0x000fc60000010000 */
        /* <DEDUP_REMOVED lines=13> */
[----:B-1----:R-:W-:Y:S01]  /*61d0*/  FADD.FTZ R13, R185, R14 ;  /* 0x0000000eb90d7221 */ /* 0x002fe20000010000 */
[C---:B--2---:R-:W-:Y:S01]  /*61e0*/  F2FP.BF16.F32.PACK_AB R175, R189.reuse, R156 ;  /* 0x0000009cbdaf723e */ /* 0x044fe200000010ff */
[----:B------:R-:W-:Y:S01]  /*61f0*/  FADD.FTZ R3, R189, R16 ;  /* 0x00000010bd037221 */ /* 0x000fe20000010000 */
[----:B------:R-:W-:Y:S01]  /*6200*/  F2FP.BF16.F32.PACK_AB R156, R195, R190 ;  /* 0x000000bec39c723e */ /* 0x000fe200000010ff */
[C---:B0-----:R-:W-:Y:S01]  /*6210*/  FADD.FTZ R4, R186.reuse, R13 ;  /* 0x0000000dba047221 */ /* 0x041fe20000010000 */
[----:B------:R-:W-:Y:S01]  /*6220*/  F2FP.BF16.F32.PACK_AB R174, R186, R185 ;  /* 0x000000b9baae723e */ /* 0x000fe200000010ff */
[----:B------:R-:W-:Y:S06]  /*6230*/  @!P0 BRA `(.L_x_13275) ;  /* 0x0000000000048947 */ /* 0x000fec0003800000 */
[----:B------:R-:W-:Y:S01]  /*6240*/  BPT.TRAP 0x1 ;  /* 0x000000040000795c */ /* 0x000fe20000300000 */
.L_x_13275:
[----:B------:R0:W1:Y:S01]  /*6250*/  SYNCS.PHASECHK.TRANS64.TRYWAIT P3, [UR29+0x22850], R7 ;  /* 0x02285007ff0075a7 */ /* 0x000062000806015d */
[----:B------:R-:W-:Y:S05]  /*6260*/  @!P0 BRA `(.L_x_13276) ;  /* 0x0000000000048947 */ /* 0x000fea0003800000 */
[----:B------:R-:W-:Y:S01]  /*6270*/  BPT.TRAP 0x1 ;  /* 0x000000040000795c */ /* 0x000fe20000300000 */
.L_x_13276:
[----:B-1----:R-:W-:Y:S05]  /*6280*/  @P3 BRA `(.L_x_13277) ;  /* 0x0000000000083947 */ /* 0x002fea0003800000 */
[----:B------:R-:W1:Y:S02]  /*6290*/  SYNCS.PHASECHK.TRANS64.TRYWAIT P3, [UR29+0x22850], R7 ;  /* 0x02285007ff0075a7 */ /* 0x000e64000806015d */
[----:B-1----:R-:W-:Y:S05]  /*62a0*/  @!P3 BRA `(.L_x_13278) ;  /* 0x0000009000a4b947 */ /* 0x002fea0003800000 */
.L_x_13277:
[----:B------:R2:W-:Y:S01]  /*62b0*/  BAR.SYNC.DEFER_BLOCKING R0, 0x100 ;  /* 0x000400000000751d */ /* 0x0005e20000010000 */
[----:B------:R-:W-:Y:S01]  /*62c0*/  UIMAD UR14, UR4, 0xc00, UR24 ;  /* 0x00000c00040e78a4 */ /* 0x000fe2000f8e0218 */
[----:B-1----:R-:W-:Y:S01]  /*62d0*/  @!P2 VIADD R176, R176, 0x22860 ;  /* 0x00022860b0b0a836 */ /* 0x002fe20000000000 */
[----:B------:R-:W-:Y:S01]  /*62e0*/  UISETP.GT.AND UP1, UPT, UR41, UR25, UPT ;  /* 0x000000192900728c */ /* 0x000fe2000bf24270 */
[----:B------:R-:W-:Y:S01]  /*62f0*/  MOV R11, R8 ;  /* 0x00000008000b7202 */ /* 0x000fe20000000f00 */
[----:B------:R-:W-:Y:S01]  /*6300*/  UIADD3 UR41, UR41, -0x1, URZ ;  /* 0xffffffff29297890 */ /* 0x000fe2000fffe03f */
[----:B------:R-:W-:Y:S01]  /*6310*/  IMAD.MOV.U32 R12, RZ, RZ, R10 ;  /* 0x000000ffff0c7224 */ /* 0x000fe200078e000a */
[----:B------:R-:W-:Y:S01]  /*6320*/  UMOV UR11, 0x40000040 ;  /* 0x40000040000b7882 */ /* 0x000fe20000000000 */
[----:B------:R-:W-:Y:S01]  /*6330*/  UMOV UR10, UR14 ;  /* 0x0000000e000a7c82 */ /* 0x000fe20008000000 */
[----:B------:R-:W-:Y:S02]  /*6340*/  PLOP3.LUT P3, PT, PT, PT, UP1, 0x80, 0x0 ;  /* 0x000000000000781c */ /* 0x000fe40003f6f018 */
[----:B------:R-:W-:Y:S01]  /*6350*/  @!P2 PRMT R176, RZ, 0x654, R176 ;  /* 0x00000654ffb0a816 */ /* 0x000fe200000000b0 */
        /* <DEDUP_REMOVED lines=35> */
.L_x_13270:
[----:B------:R-:W-:-:S06]  /*6590*/  UISETP.GE.AND UP0, UPT, UR41, UR38, UPT ;  /* 0x000000262900728c */ /* 0x000fcc000bf06270 */
[----:B------:R-:W-:-:S13]  /*65a0*/  PLOP3.LUT P1, PT, PT, PT, UP0, 0x80, 0x0 ;  /* 0x000000000000781c */ /* 0x000fda0003f2f008 */
[----:B------:R-:W-:Y:S05]  /*65b0*/  @!P1 BRA `(.L_x_13280) ;  /* 0x0000002000a89947 */ /* 0x000fea0003800000 */
[----:B0-----:R-:W-:Y:S01]  /*65c0*/  IMAD.MOV.U32 R7, RZ, RZ, R8 ;  /* 0x000000ffff077224 */ /* 0x001fe200078e0008 */
[----:B------:R-:W-:Y:S01]  /*65d0*/  ULDC UR25, c[0x0][0x9d8] ;  /* 0x0002760000197ab9 */ /* 0x000fe20000000800 */
[----:B------:R-:W-:Y:S01]  /*65e0*/  IMAD.MOV.U32 R201, RZ, RZ, R10 ;  /* 0x000000ffffc97224 */ /* 0x000fe200078e000a */
[----:B------:R-:W-:-:S06]  /*65f0*/  ULDC UR7, c[0x0][0x988] ;  /* 0x0002620000077ab9 */ /* 0x000fcc0000000800 */
.L_x_13289:
[----:B------:R-:W-:-:S04]  /*6600*/  UIADD3 UR4, UR4, 0x1, URZ ;  /* 0x0000000104047890 */ /* 0x000fc8000fffe03f */
[----:B------:R-:W-:-:S04]  /*6610*/  UISETP.NE.AND UP0, UPT, UR4, 0x2, UPT ;  /* 0x000000020400788c */ /* 0x000fc8000bf05270 */
[----:B------:R-:W-:Y:S02]  /*6620*/  USEL UR10, URZ, 0x1, UP0 ;  /* 0x000000013f0a7887 */ /* 0x000fe40008000000 */
[----:B------:R-:W-:Y:S02]  /*6630*/  USEL UR4, UR4, URZ, UP0 ;  /* 0x0000003f04047287 */ /* 0x000fe40008000000 */
[----:B------:R-:W-:Y:S01]  /*6640*/  ULOP3.LUT UR5, UR5, UR10, URZ, 0x3c, !UPT ;  /* 0x0000000a05057292 */ /* 0x000fe2000f8e3c3f */
[----:B0--3--:R-:W-:Y:S11]  /*6650*/  @!P0 BRA `(.L_x_13281) ;  /* 0x0000000000048947 */ /* 0x009ff60003800000 */
[----:B------:R-:W-:Y:S01]  /*6660*/  BPT.TRAP 0x1 ;  /* 0x000000040000795c */ /* 0x000fe20000300000 */
.L_x_13281:
[----:B------:R-:W-:Y:S01]  /*6670*/  ULEA UR26, UR4, UR39, 0x3 ;  /* 0x00000027041a7291 */ /* 0x000fe2000f8e183f */
[----:B------:R-:W-:-:S04]  /*6680*/  MOV R5, UR5 ;  /* 0x0000000500057c02 */ /* 0x000fc80008000f00 */
[----:B------:R-:W-:-:S04]  /*6690*/  SHF.L.U32 R5, R5, 0x1f, RZ ;  /* 0x0000001f05057819 */ /* 0x000fc800000006ff */
[----:B------:R0:W1:Y:S01]  /*66a0*/  SYNCS.PHASECHK.TRANS64.TRYWAIT P1, [UR26+0x22830], R5 ;  /* 0x02283005ff0075a7 */ /* 0x000062000802015a */
[----:B------:R-:W-:Y:S05]  /*66b0*/  @!P0 BRA `(.L_x_13282) ;  /* 0x0000000000048947 */ /* 0x000fea0003800000 */
[----:B------:R-:W-:Y:S01]  /*66c0*/  BPT.TRAP 0x1 ;  /* 0x000000040000795c */ /* 0x000fe20000300000 */
.L_x_13282:
[----:B-1----:R-:W-:Y:S05]  /*66d0*/  @P1 BRA `(.L_x_13283) ;  /* 0x0000000000081947 */ /* 0x002fea0003800000 */
[----:B------:R-:W1:Y:S02]  /*66e0*/  SYNCS.PHASECHK.TRANS64.TRYWAIT P1, [UR26+0x22830], R5 ;  /* 0x02283005ff0075a7 */ /* 0x000e64000802015a */
[----:B-1----:R-:W-:Y:S05]  /*66f0*/  @!P1 BRA `(.L_x_13284) ;  /* 0x0000008c00a49947 */ /* 0x002fea0003800000 */
.L_x_13283:
[----:B------:R-:W-:Y:S01]  /*6700*/  UIMAD UR10, UR4, 0x300, UR6 ;  /* 0x00000300040a78a4 */ /* 0x000fe2000f8e0206 */
[----:B--2---:R-:W-:Y:S01]  /*6710*/  WARPGROUP.ARRIVE ;  /* 0x00000000000079c5 */ /* 0x004fe20000000000 */
        /* <DEDUP_REMOVED lines=21> */
[----:B-1----:R-:W-:Y:S01]  /*6870*/  FMUL.FTZ R6, R154, UR25 ;  /* 0x000000199a067c20 */ /* 0x002fe20008410000 */
        /* <DEDUP_REMOVED lines=55> */
[----:B------:R-:W-:-:S03]  /*6bf0*/  IMAD.U32 R198, RZ, RZ, UR26 ;  /* 0x0000001affc67e24 */ /* 0x000fc6000f8e00ff */
        /* <DEDUP_REMOVED lines=37> */
[----:B---3--:R-:W-:-:S05]  /*6e50*/  FMNMX.FTZ R10, R189, R10, !PT ;  /* 0x0000000abd0a7209 */ /* 0x008fca0007810000 */
[----:B------:R-:W3:Y:S02]  /*6e60*/  SHFL.BFLY PT, R21, R10, 0x2, 0x1f ;  /* 0x0c401f000a157f89 */ /* 0x000ee400000e0000 */
[----:B------:R-:W4:Y:S01]  /*6e70*/  MUFU.TANH R12, R12 ;  /* 0x0000000c000c7308 */ /* 0x000f220000002400 */
[----:B-1----:R-:W-:-:S07]  /*6e80*/  FMNMX.FTZ R182, R6, R7, !PT ;  /* 0x0000000706b67209 */ /* 0x002fce0007810000 */
[----:B------:R-:W1:Y:S01]  /*6e90*/  MUFU.TANH R13, R13 ;  /* 0x0000000d000d7308 */ /* 0x000e620000002400 */
[----:B--2---:R-:W-:-:S07]  /*6ea0*/  FMNMX.FTZ R183, R11, R182, !PT ;  /* 0x000000b60bb77209 */ /* 0x004fce0007810000 */
[----:B------:R-:W2:Y:S01]  /*6eb0*/  MUFU.TANH R14, R14 ;  /* 0x0000000e000e7308 */ /* 0x000ea20000002400 */
[----:B---3--:R-:W-:Y:S01]  /*6ec0*/  FMNMX.FTZ R179, R10, R21, !PT ;  /* 0x000000150ab37209 */ /* 0x008fe20007810000 */
[----:B------:R-:W-:-:S06]  /*6ed0*/  FMUL.FTZ R21, R194, UR25 ;  /* 0x00000019c2157c20 */ /* 0x000fcc0008410000 */
[----:B------:R-:W3:Y:S01]  /*6ee0*/  MUFU.TANH R15, R15 ;  /* 0x0000000f000f7308 */ /* 0x000ee20000002400 */
[----:B------:R-:W5:Y:S07]  /*6ef0*/  SHFL.BFLY PT, R10, R179, 0x1, 0x1f ;  /* 0x0c201f00b30a7f89 */ /* 0x000f6e00000e0000 */
[----:B------:R-:W0:Y:S08]  /*6f00*/  MUFU.TANH R16, R16 ;  /* 0x0000001000107308 */ /* 0x000e300000002400 */
[----:B------:R-:W0:Y:S08]  /*6f10*/  MUFU.TANH R17, R17 ;  /* 0x0000001100117308 */ /* 0x000e300000002400 */
[----:B------:R-:W0:Y:S01]  /*6f20*/  MUFU.TANH R18, R18 ;  /* 0x0000001200127308 */ /* 0x000e220000002400 */
[----:B-----5:R-:W-:-:S05]  /*6f30*/  FMNMX.FTZ R10, R179, R10, !PT ;  /* 0x0000000ab30a7209 */ /* 0x020fca0007810000 */
[C---:B------:R-:W-:Y:S02]  /*6f40*/  FMUL.FTZ R186, R10.reuse, UR7 ;  /* 0x000000070aba7c20 */ /* 0x040fe40008410000 */
[----:B------:R-:W5:Y:S01]  /*6f50*/  MUFU.TANH R19, R19 ;  /* 0x0000001300137308 */ /* 0x000f620000002400 */
[----:B------:R-:W-:Y:S01]  /*6f60*/  FADD.FTZ R179, -R10, R201 ;  /* 0x000000c90ab37221 */ /* 0x000fe20000010100 */
[--C-:B------:R-:W-:Y:S01]  /*6f70*/  FFMA.FTZ R190, R8, UR7, -R186.reuse ;  /* 0x0000000708be7c23 */ /* 0x100fe200080108ba */
[----:B----4-:R-:W-:Y:S01]  /*6f80*/  FMNMX.FTZ R8, R12, R183, !PT ;  /* 0x000000b70c087209 */ /* 0x010fe20007810000 */
[--C-:B------:R-:W-:Y:S01]  /*6f90*/  FFMA.FTZ R183, R152, UR7, -R186.reuse ;  /* 0x0000000798b77c23 */ /* 0x100fe200080108ba */
[----:B------:R-:W-:Y:S01]  /*6fa0*/  FMUL.FTZ R179, R179, UR7 ;  /* 0x00000007b3b37c20 */ /* 0x000fe20008410000 */
[--C-:B------:R-:W-:Y:S01]  /*6fb0*/  FFMA.FTZ R153, R153, UR7, -R186.reuse ;  /* 0x0000000799997c23 */ /* 0x100fe200080108ba */
[----:B-1----:R-:W-:Y:S01]  /*6fc0*/  FMNMX.FTZ R187, R13, R8, !PT ;  /* 0x000000080dbb7209 */ /* 0x002fe20007810000 */
[----:B------:R-:W1:Y:S01]  /*6fd0*/  MUFU.TANH R20, R20 ;  /* 0x0000001400147308 */ /* 0x000e620000002400 */
[--C-:B------:R-:W-:Y:S01]  /*6fe0*/  FFMA.FTZ R154, R154, UR7, -R186.reuse ;  /* 0x000000079a9a7c23 */ /* 0x100fe200080108ba */
[--C-:B------:R-:W-:Y:S01]  /*6ff0*/  FFMA.FTZ R155, R155, UR7, -R186.reuse ;  /* 0x000000079b9b7c23 */ /* 0x100fe200080108ba */
[----:B--2---:R-:W-:Y:S01]  /*7000*/  FMNMX.FTZ R8, R14, R187, !PT ;  /* 0x000000bb0e087209 */ /* 0x004fe20007810000 */
[--C-:B------:R-:W-:Y:S01]  /*7010*/  FFMA.FTZ R156, R156, UR7, -R186.reuse ;  /* 0x000000079c9c7c23 */ /* 0x100fe200080108ba */
[--C-:B------:R-:W-:Y:S01]  /*7020*/  FFMA.FTZ R157, R157, UR7, -R186.reuse ;  /* 0x000000079d9d7c23 */ /* 0x100fe200080108ba */
[--C-:B------:R-:W-:Y:S01]  /*7030*/  FFMA.FTZ R158, R158, UR7, -R186.reuse ;  /* 0x000000079e9e7c23 */ /* 0x100fe200080108ba */
[----:B---3--:R-:W-:Y:S01]  /*7040*/  FMNMX.FTZ R187, R15, R8, !PT ;  /* 0x000000080fbb7209 */ /* 0x008fe20007810000 */
[----:B------:R-:W2:Y:S01]  /*7050*/  MUFU.TANH R159, R159 ;  /* 0x0000009f009f7308 */ /* 0x000ea20000002400 */
[--C-:B------:R-:W-:Y:S01]  /*7060*/  FFMA.FTZ R160, R160, UR7, -R186.reuse ;  /* 0x00000007a0a07c23 */ /* 0x100fe200080108ba */
[--C-:B------:R-:W-:Y:S01]  /*7070*/  FFMA.FTZ R161, R161, UR7, -R186.reuse ;  /* 0x00000007a1a17c23 */ /* 0x100fe200080108ba */
[----:B0-----:R-:W-:Y:S01]  /*7080*/  FMNMX.FTZ R8, R16, R187, !PT ;  /* 0x000000bb10087209 */ /* 0x001fe20007810000 */
[--C-:B------:R-:W-:Y:S01]  /*7090*/  FFMA.FTZ R165, R165, UR7, -R186.reuse ;  /* 0x00000007a5a57c23 */ /* 0x100fe200080108ba */
[--C-:B------:R-:W-:Y:S01]  /*70a0*/  FFMA.FTZ R192, R171, UR7, -R186.reuse ;  /* 0x00000007abc07c23 */ /* 0x100fe200080108ba */
[--C-:B------:R-:W-:Y:S01]  /*70b0*/  FFMA.FTZ R171, R176, UR7, -R186.reuse ;  /* 0x00000007b0ab7c23 */ /* 0x100fe200080108ba */
[----:B------:R-:W-:Y:S01]  /*70c0*/  FMNMX.FTZ R187, R17, R8, !PT ;  /* 0x0000000811bb7209 */ /* 0x000fe20007810000 */
[----:B------:R-:W0:Y:S01]  /*70d0*/  MUFU.TANH R162, R162 ;  /* 0x000000a200a27308 */ /* 0x000e220000002400 */
[--C-:B------:R-:W-:Y:S01]  /*70e0*/  FFMA.FTZ R176, R177, UR7, -R186.reuse ;  /* 0x00000007b1b07c23 */ /* 0x100fe200080108ba */
[--C-:B------:R-:W-:Y:S01]  /*70f0*/  FFMA.FTZ R177, R184, UR7, -R186.reuse ;  /* 0x00000007b8b17c23 */ /* 0x100fe200080108ba */
[----:B------:R-:W-:Y:S01]  /*7100*/  FMNMX.FTZ R8, R18, R187, !PT ;  /* 0x000000bb12087209 */ /* 0x000fe20007810000 */
[----:B------:R-:W-:-:S03]  /*7110*/  FFMA.FTZ R184, R185, UR7, -R186 ;  /* 0x00000007b9b87c23 */ /* 0x000fc600080108ba */
[----:B-----5:R-:W-:Y:S01]  /*7120*/  FMNMX.FTZ R187, R19, R8, !PT ;  /* 0x0000000813bb7209 */ /* 0x020fe20007810000 */
[----:B------:R-:W3:Y:S03]  /*7130*/  MUFU.TANH R163, R163 ;  /* 0x000000a300a37308 */ /* 0x000ee60000002400 */
[----:B-1----:R-:W-:-:S04]  /*7140*/  FMNMX.FTZ R8, R20, R187, !PT ;  /* 0x000000bb14087209 */ /* 0x002fc80007810000 */
[----:B--2---:R-:W-:Y:S01]  /*7150*/  FMNMX.FTZ R187, R159, R8, !PT ;  /* 0x000000089fbb7209 */ /* 0x004fe20007810000 */
[----:B------:R-:W1:Y:S03]  /*7160*/  MUFU.TANH R164, R164 ;  /* 0x000000a400a47308 */ /* 0x000e660000002400 */
[----:B0-----:R-:W-:-:S05]  /*7170*/  FMNMX.FTZ R8, R162, R187, !PT ;  /* 0x000000bba2087209 */ /* 0x001fca0007810000 */
[----:B------:R-:W0:Y:S01]  /*7180*/  MUFU.TANH R166, R166 ;  /* 0x000000a600a67308 */ /* 0x000e220000002400 */
[----:B---3--:R-:W-:-:S07]  /*7190*/  FMNMX.FTZ R187, R163, R8, !PT ;  /* 0x00000008a3bb7209 */ /* 0x008fce0007810000 */
[----:B------:R-:W2:Y:S01]  /*71a0*/  MUFU.TANH R168, R168 ;  /* 0x000000a800a87308 */ /* 0x000ea20000002400 */
[----:B-1----:R-:W-:-:S07]  /*71b0*/  FMNMX.FTZ R187, R164, R187, !PT ;  /* 0x000000bba4bb7209 */ /* 0x002fce0007810000 */
[----:B------:R-:W1:Y:S01]  /*71c0*/  MUFU.TANH R170, R170 ;  /* 0x000000aa00aa7308 */ /* 0x000e620000002400 */
[----:B0-----:R-:W-:-:S07]  /*71d0*/  FMNMX.FTZ R187, R166, R187, !PT ;  /* 0x000000bba6bb7209 */ /* 0x001fce0007810000 */
[----:B------:R-:W0:Y:S01]  /*71e0*/  MUFU.TANH R174, R174 ;  /* 0x000000ae00ae7308 */ /* 0x000e220000002400 */
[----:B--2---:R-:W-:-:S07]  /*71f0*/  FMNMX.FTZ R187, R168, R187, !PT ;  /* 0x000000bba8bb7209 */ /* 0x004fce0007810000 */
        /* <DEDUP_REMOVED lines=10> */
[----:B------:R-:W-:Y:S01]  /*72a0*/  MUFU.EX2 R179, R179 ;  /* 0x000000b300b37308 */ /* 0x000fe20000000800 */
[----:B--2---:R-:W-:-:S07]  /*72b0*/  FMNMX.FTZ R187, R175, R8, !PT ;  /* 0x00000008afbb7209 */ /* 0x004fce0007810000 */
[----:B------:R0:W2:Y:S01]  /*72c0*/  MUFU.EX2 R182, R190 ;  /* 0x000000be00b67308 */ /* 0x0000a20000000800 */
[----:B-1----:R-:W-:-:S05]  /*72d0*/  FMNMX.FTZ R187, R178, R187, !PT ;  /* 0x000000bbb2bb7209 */ /* 0x002fca0007810000 */
[----:B------:R-:W1:Y:S02]  /*72e0*/  SHFL.BFLY PT, R8, R187, 0x2, 0x1f ;  /* 0x0c401f00bb087f89 */ /* 0x000e6400000e0000 */
[----:B------:R-:W3:Y:S01]  /*72f0*/  MUFU.EX2 R183, R183 ;  /* 0x000000b700b77308 */ /* 0x000ee20000000800 */
[--C-:B0-----:R-:W-:Y:S01]  /*7300*/  FFMA.FTZ R190, R167, UR7, -R186.reuse ;  /* 0x00000007a7be7c23 */ /* 0x101fe200080108ba */
[--C-:B------:R-:W-:Y:S01]  /*7310*/  FFMA.FTZ R167, R169, UR7, -R186.reuse ;  /* 0x00000007a9a77c23 */ /* 0x100fe200080108ba */
[--C-:B------:R-:W-:Y:S01]  /*7320*/  FFMA.FTZ R169, R172, UR7, -R186.reuse ;  /* 0x00000007aca97c23 */ /* 0x100fe200080108ba */
[--C-:B------:R-:W-:Y:S01]  /*7330*/  FFMA.FTZ R172, R173, UR7, -R186.reuse ;  /* 0x00000007adac7c23 */ /* 0x100fe200080108ba */
[--C-:B------:R-:W-:Y:S01]  /*7340*/  FFMA.FTZ R173, R180, UR7, -R186.reuse ;  /* 0x00000007b4ad7c23 */ /* 0x100fe200080108ba */
[--C-:B------:R-:W-:Y:S01]  /*7350*/  FFMA.FTZ R180, R181, UR7, -R186.reuse ;  /* 0x00000007b5b47c23 */ /* 0x100fe200080108ba */
[----:B------:R-:W-:Y:S01]  /*7360*/  FFMA.FTZ R181, R188, UR7, -R186 ;  /* 0x00000007bcb57c23 */ /* 0x000fe200080108ba */
[----:B------:R-:W0:Y:S01]  /*7370*/  MUFU.EX2 R153, R153 ;  /* 0x0000009900997308 */ /* 0x000e220000000800 */
[----:B--2---:R-:W-:Y:S01]  /*7380*/  FFMA.FTZ R4, R179, R4, R182 ;  /* 0x00000004b3047223 */ /* 0x004fe200000100b6 */
[----:B------:R-:W-:Y:S01]  /*7390*/  FFMA.FTZ R186, R189, UR7, -R186 ;  /* 0x00000007bdba7c23 */ /* 0x000fe200080108ba */
        /* <DEDUP_REMOVED lines=11> */
[----:B-1----:R-:W-:Y:S01]  /*7450*/  FMNMX.FTZ R152, R187, R8, !PT ;  /* 0x00000008bb987209 */ /* 0x002fe20007810000 */
[-C--:B------:R-:W-:Y:S01]  /*7460*/  FMUL.FTZ R41, R41, R179.reuse ;  /* 0x000000b329297220 */ /* 0x080fe20000410000 */
[----:B------:R-:W1:Y:S01]  /*7470*/  MUFU.EX2 R155, R155 ;  /* 0x0000009b009b7308 */ /* 0x000e620000000800 */
[-C--:B------:R-:W-:Y:S01]  /*7480*/  FMUL.FTZ R44, R44, R179.reuse ;  /* 0x000000b32c2c7220 */ /* 0x080fe20000410000 */
[-C--:B------:R-:W-:Y:S01]  /*7490*/  FMUL.FTZ R45, R45, R179.reuse ;  /* 0x000000b32d2d7220 */ /* 0x080fe20000410000 */
[----:B------:R-:W3:Y:S01]  /*74a0*/  SHFL.BFLY PT, R187, R152, 0x1, 0x1f ;  /* 0x0c201f0098bb7f89 */ /* 0x000ee200000e0000 */
        /* <DEDUP_REMOVED lines=24> */
[----:B------:R-:W-:-:S02]  /*7630*/  @!P2 VIADD R152, R198, 0x22840 ;  /* 0x00022840c698a836 */ /* 0x000fc40000000000 */
[-C--:B------:R-:W-:Y:S01]  /*7640*/  FMUL.FTZ R88, R88, R179.reuse ;  /* 0x000000b358587220 */ /* 0x080fe20000410000 */
[-C--:B------:R-:W-:Y:S01]  /*7650*/  FMUL.FTZ R89, R89, R179.reuse ;  /* 0x000000b359597220 */ /* 0x080fe20000410000 */
[----:B------:R-:W-:Y:S01]  /*7660*/  FMUL.FTZ R92, R92, R179 ;  /* 0x000000b35c5c7220 */ /* 0x000fe20000410000 */
[C---:B------:R-:W-:Y:S01]  /*7670*/  FADD.FTZ R7, -R8.reuse, R7 ;  /* 0x0000000708077221 */ /* 0x040fe20000010100 */
[----:B------:R-:W-:Y:S01]  /*7680*/  FMUL.FTZ R193, R8, UR7 ;  /* 0x0000000708c17c20 */ /* 0x000fe20008410000 */
[----:B------:R-:W3:Y:S01]  /*7690*/  MUFU.EX2 R160, R160 ;  /* 0x000000a000a07308 */ /* 0x000ee20000000800 */
[----:B------:R-:W-:Y:S01]  /*76a0*/  @!P2 PRMT R152, RZ, 0x654, R152 ;  /* 0x00000654ff98a816 */ /* 0x000fe20000000098 */
[----:B------:R-:W-:Y:S01]  /*76b0*/  FMUL.FTZ R188, R7, UR7 ;  /* 0x0000000707bc7c20 */ /* 0x000fe20008410000 */
        /* <DEDUP_REMOVED lines=12> */
[----:B0-----:R-:W-:Y:S01]  /*7780*/  FADD.FTZ R159, R153, R4 ;  /* 0x00000004999f7221 */ /* 0x001fe20000010000 */
[----:B------:R-:W0:Y:S01]  /*7790*/  MUFU.EX2 R161, R161 ;  /* 0x000000a100a17308 */ /* 0x000e220000000800 */
[--C-:B------:R-:W-:Y:S01]  /*77a0*/  FFMA.FTZ R200, R170, UR7, -R193.reuse ;  /* 0x00000007aac87c23 */ /* 0x100fe200080108c1 */
[----:B------:R-:W-:Y:S01]  /*77b0*/  FFMA.FTZ R185, R162, UR7, -R193 ;  /* 0x00000007a2b97c23 */ /* 0x000fe200080108c1 */
[----:B--2---:R-:W-:Y:S01]  /*77c0*/  FADD.FTZ R4, R154, R159 ;  /* 0x0000009f9a047221 */ /* 0x004fe20000010000 */
[--C-:B------:R-:W-:Y:S01]  /*77d0*/  FFMA.FTZ R194, R163, UR7, -R193.reuse ;  /* 0x00000007a3c27c23 */ /* 0x100fe200080108c1 */
[--C-:B------:R-:W-:Y:S01]  /*77e0*/  FFMA.FTZ R187, R164, UR7, -R193.reuse ;  /* 0x00000007a4bb7c23 */ /* 0x100fe200080108c1 */
[--C-:B------:R-:W-:Y:S01]  /*77f0*/  FFMA.FTZ R196, R166, UR7, -R193.reuse ;  /* 0x00000007a6c47c23 */ /* 0x100fe200080108c1 */
[----:B-1----:R-:W-:Y:S01]  /*7800*/  FADD.FTZ R159, R155, R4 ;  /* 0x000000049b9f7221 */ /* 0x002fe20000010000 */
[----:B------:R-:W1:Y:S01]  /*7810*/  MUFU.EX2 R165, R165 ;  /* 0x000000a500a57308 */ /* 0x000e620000000800 */
[--C-:B------:R-:W-:Y:S01]  /*7820*/  FFMA.FTZ R189, R168, UR7, -R193.reuse ;  /* 0x00000007a8bd7c23 */ /* 0x100fe200080108c1 */
[----:B------:R-:W-:Y:S01]  /*7830*/  FFMA.FTZ R191, R174, UR7, -R193 ;  /* 0x00000007aebf7c23 */ /* 0x000fe200080108c1 */
[----:B----4-:R-:W-:Y:S01]  /*7840*/  FADD.FTZ R4, R156, R159 ;  /* 0x0000009f9c047221 */ /* 0x010fe20000010000 */
[--C-:B------:R-:W-:Y:S01]  /*7850*/  FFMA.FTZ R22, R22, UR7, -R193.reuse ;  /* 0x0000000716167c23 */ /* 0x100fe200080108c1 */
[--C-:B------:R-:W-:Y:S01]  /*7860*/  FFMA.FTZ R21, R21, UR7, -R193.reuse ;  /* 0x0000000715157c23 */ /* 0x100fe200080108c1 */
[--C-:B------:R-:W-:Y:S01]  /*7870*/  FFMA.FTZ R23, R23, UR7, -R193.reuse ;  /* 0x0000000717177c23 */ /* 0x100fe200080108c1 */
[----:B-----5:R-:W-:Y:S01]  /*7880*/  FADD.FTZ R159, R157, R4 ;  /* 0x000000049d9f7221 */ /* 0x020fe20000010000 */
[----:B------:R-:W2:Y:S01]  /*7890*/  MUFU.EX2 R190, R190 ;  /* 0x000000be00be7308 */ /* 0x000ea20000000800 */
[--C-:B------:R-:W-:Y:S01]  /*78a0*/  FFMA.FTZ R175, R175, UR7, -R193.reuse ;  /* 0x00000007afaf7c23 */ /* 0x100fe200080108c1 */
[----:B------:R-:W-:Y:S01]  /*78b0*/  FFMA.FTZ R193, R178, UR7, -R193 ;  /* 0x00000007b2c17c23 */ /* 0x000fe200080108c1 */
[----:B------:R-:W-:Y:S01]  /*78c0*/  FADD.FTZ R159, R158, R159 ;  /* 0x0000009f9e9f7221 */ /* 0x000fe20000010000 */
[----:B------:R-:W-:Y:S01]  /*78d0*/  F2FP.BF16.F32.PACK_AB R154, R154, R153 ;  /* 0x000000999a9a723e */ /* 0x000fe200000010ff */
[----:B------:R4:W-:Y:S06]  /*78e0*/  BAR.ARV R9, 0x100 ;  /* 0x000400090000751d */ /* 0x0009ec0000002000 */
[----:B------:R-:W5:Y:S01]  /*78f0*/  MUFU.EX2 R167, R167 ;  /* 0x000000a700a77308 */ /* 0x000f620000000800 */
[----:B---3--:R-:W-:Y:S01]  /*7900*/  FADD.FTZ R4, R160, R159 ;  /* 0x0000009fa0047221 */ /* 0x008fe20000010000 */
[----:B------:R3:W-:Y:S01]  /*7910*/  @!P2 SYNCS.ARRIVE.TRANS64.RED.A1T0 RZ, [R152+URZ], RZ ;  /* 0x000000ff98ffa9a7 */ /* 0x0007e2000810043f */
[----:B------:R-:W-:Y:S01]  /*7920*/  F2FP.BF16.F32.PACK_AB R156, R156, R155 ;  /* 0x0000009b9c9c723e */ /* 0x000fe200000010ff */
[----:B------:R-:W-:Y:S01]  /*7930*/  FMUL.FTZ R93, R93, R179 ;  /* 0x000000b35d5d7220 */ /* 0x000fe20000410000 */
[----:B0-----:R-:W-:Y:S01]  /*7940*/  FADD.FTZ R4, R161, R4 ;  /* 0x00000004a1047221 */ /* 0x001fe20000010000 */
[----:B------:R-:W-:Y:S01]  /*7950*/  F2FP.BF16.F32.PACK_AB R158, R158, R157 ;  /* 0x0000009d9e9e723e */ /* 0x000fe200000010ff */
[-C--:B------:R-:W-:Y:S01]  /*7960*/  FMUL.FTZ R96, R96, R179.reuse ;  /* 0x000000b360607220 */ /* 0x080fe20000410000 */
[----:B------:R-:W0:Y:S01]  /*7970*/  MUFU.EX2 R192, R192 ;  /* 0x000000c000c07308 */ /* 0x000e220000000800 */
[----:B-1----:R-:W-:Y:S01]  /*7980*/  FADD.FTZ R159, R165, R4 ;  /* 0x00000004a59f7221 */ /* 0x002fe20000010000 */
[----:B------:R-:W-:Y:S01]  /*7990*/  F2FP.BF16.F32.PACK_AB R160, R161, R160 ;  /* 0x000000a0a1a0723e */ /* 0x000fe200000010ff */
[----:B------:R-:W-:Y:S01]  /*79a0*/  FMUL.FTZ R97, R97, R179 ;  /* 0x000000b361617220 */ /* 0x000fe20000410000 */
[C---:B--2---:R-:W-:Y:S01]  /*79b0*/  F2FP.BF16.F32.PACK_AB R162, R190.reuse, R165 ;  /* 0x000000a5bea2723e */ /* 0x044fe200000010ff */
[----:B------:R-:W-:Y:S01]  /*79c0*/  FADD.FTZ R4, R190, R159 ;  /* 0x0000009fbe047221 */ /* 0x000fe20000010000 */
        /* <DEDUP_REMOVED lines=37> */
[----:B------:R-:W-:Y:S01]  /*7c20*/  FMUL.FTZ R149, R149, R179 ;  /* 0x000000b395957220 */ /* 0x000fe20000410000 */
[----:B---3--:R-:W-:-:S04]  /*7c30*/  F2FP.BF16.F32.PACK_AB R152, R183, R182 ;  /* 0x000000b6b798723e */ /* 0x008fc800000010ff */
[----:B------:R-:W0:Y:S01]  /*7c40*/  MUFU.EX2 R188, R188 ;  /* 0x000000bc00bc7308 */ /* 0x000e220000000800 */
[C---:B-1----:R-:W-:Y:S01]  /*7c50*/  FADD.FTZ R4, R176.reuse, R159 ;  /* 0x0000009fb0047221 */ /* 0x042fe20000010000 */
[----:B------:R-:W-:-:S06]  /*7c60*/  F2FP.BF16.F32.PACK_AB R168, R176, R171 ;  /* 0x000000abb0a8723e */ /* 0x000fcc00000010ff */
[----:B------:R-:W1:Y:S01]  /*7c70*/  MUFU.EX2 R7, R7 ;  /* 0x0000000700077308 */ /* 0x000e620000000800 */
[----:B--2---:R-:W-:-:S07]  /*7c80*/  FADD.FTZ R159, R173, R4 ;  /* 0x00000004ad9f7221 */ /* 0x004fce0000010000 */
[----:B------:R-:W2:Y:S01]  /*7c90*/  MUFU.EX2 R180, R180 ;  /* 0x000000b400b47308 */ /* 0x000ea20000000800 */
        /* <DEDUP_REMOVED lines=8> */
[----:B-1----:R-:W-:Y:S01]  /*7d20*/  FFMA.FTZ R3, R188, R3, R7 ;  /* 0x00000003bc037223 */ /* 0x002fe20000010007 */
        /* <DEDUP_REMOVED lines=75> */
[----:B------:R-:W-:Y:S01]  /*81e0*/  FMUL.FTZ R151, R151, R188 ;  /* 0x000000bc97977220 */ /* 0x000fe20000410000 */
[----:B------:R-:W-:-:S02]  /*81f0*/  F2FP.BF16.F32.PACK_AB R155, R12, R11 ;  /* 0x0000000b0c9b723e */ /* 0x000fc400000010ff */
        /* <DEDUP_REMOVED lines=40> */
[----:B--2---:R-:W-:Y:S01]  /*8480*/  FADD.FTZ R4, R186, R153 ;  /* 0x00000099ba047221 */ /* 0x004fe20000010000 */
[----:B------:R-:W-:Y:S02]  /*8490*/  F2FP.BF16.F32.PACK_AB R153, R6, R7 ;  /* 0x000000070699723e */ /* 0x000fe400000010ff */
[----:B------:R-:W-:-:S04]  /*84a0*/  F2FP.BF16.F32.PACK_AB R174, R186, R181 ;  /* 0x000000b5baae723e */ /* 0x000fc800000010ff */
[----:B------:R-:W2:Y:S01]  /*84b0*/  MUFU.EX2 R176, R193 ;  /* 0x000000c100b07308 */ /* 0x000ea20000000800 */
[C---:B0-----:R-:W-:Y:S01]  /*84c0*/  FADD.FTZ R6, R178.reuse, R3 ;  /* 0x00000003b2067221 */ /* 0x041fe20000010000 */
[----:B------:R-:W-:-:S03]  /*84d0*/  F2FP.BF16.F32.PACK_AB R173, R178, R21 ;  /* 0x00000015b2ad723e */ /* 0x000fc600000010ff */
[----:B-1----:R-:W-:-:S04]  /*84e0*/  FADD.FTZ R3, R175, R6 ;  /* 0x00000006af037221 */ /* 0x002fc80000010000 */
[C---:B--2---:R-:W-:Y:S01]  /*84f0*/  FADD.FTZ R3, R176.reuse, R3 ;  /* 0x00000003b0037221 */ /* 0x044fe20000010000 */
[----:B------:R-:W-:Y:S01]  /*8500*/  F2FP.BF16.F32.PACK_AB R175, R176, R175 ;  /* 0x000000afb0af723e */ /* 0x000fe200000010ff */
[----:B----4-:R-:W-:Y:S06]  /*8510*/  @!P0 BRA `(.L_x_13285) ;  /* 0x0000000000048947 */ /* 0x010fec0003800000 */
[----:B------:R-:W-:Y:S01]  /*8520*/  BPT.TRAP 0x1 ;  /* 0x000000040000795c */ /* 0x000fe20000300000 */
.L_x_13285:
[----:B------:R0:W1:Y:S01]  /*8530*/  SYNCS.PHASECHK.TRANS64.TRYWAIT P1, [UR26+0x22850], R5 ;  /* 0x02285005ff0075a7 */ /* 0x000062000802015a */
[----:B------:R-:W-:Y:S05]  /*8540*/  @!P0 BRA `(.L_x_13286) ;  /* 0x0000000000048947 */ /* 0x000fea0003800000 */
[----:B------:R-:W-:Y:S01]  /*8550*/  BPT.TRAP 0x1 ;  /* 0x000000040000795c */ /* 0x000fe20000300000 */
.L_x_13286:
[----:B-1----:R-:W-:Y:S05]  /*8560*/  @P1 BRA `(.L_x_13287) ;  /* 0x0000000000081947 */ /* 0x002fea0003800000 */
[----:B------:R-:W1:Y:S02]  /*8570*/  SYNCS.PHASECHK.TRANS64.TRYWAIT P1, [UR26+0x22850], R5 ;  /* 0x02285005ff0075a7 */ /* 0x000e64000802015a */
[----:B-1----:R-:W-:Y:S05]  /*8580*/  @!P1 BRA `(.L_x_13288) ;  /* 0x0000007000189947 */ /* 0x002fea0003800000 */
.L_x_13287:
[----:B------:R3:W-:Y:S01]  /*8590*/  BAR.SYNC.DEFER_BLOCKING R0, 0x100 ;  /* 0x000400000000751d */ /* 0x0007e20000010000 */
[----:B------:R-:W-:Y:S01]  /*85a0*/  UIMAD UR10, UR4, 0xc00, UR24 ;  /* 0x00000c00040a78a4 */ /* 0x000fe2000f8e0218 */
[----:B-1----:R-:W-:Y:S01]  /*85b0*/  @!P2 VIADD R198, R198, 0x22860 ;  /* 0x00022860c6c6a836 */ /* 0x002fe20000000000 */
[----:B------:R-:W-:Y:S01]  /*85c0*/  UISETP.GT.AND UP0, UPT, UR41, UR38, UPT ;  /* 0x000000262900728c */ /* 0x000fe2000bf04270 */
[----:B------:R-:W-:Y:S01]  /*85d0*/  MOV R7, R8 ;  /* 0x0000000800077202 */ /* 0x000fe20000000f00 */
[----:B------:R-:W-:Y:S01]  /*85e0*/  UIADD3 UR14, UR10, 0x80, URZ ;  /* 0x000000800a0e7890 */ /* 0x000fe2000fffe03f */
[----:B------:R-:W-:Y:S01]  /*85f0*/  IMAD.MOV.U32 R201, RZ, RZ, R10 ;  /* 0x000000ffffc97224 */ /* 0x000fe200078e000a */
[----:B------:R-:W-:Y:S01]  /*8600*/  UMOV UR11, 0x40000040 ;  /* 0x40000040000b7882 */ /* 0x000fe20000000000 */
[----:B------:R-:W-:Y:S01]  /*8610*/  UMOV UR15, 0x40000040 ;  /* 0x40000040000f7882 */ /* 0x000fe20000000000 */
[----:B------:R-:W-:Y:S01]  /*8620*/  PLOP3.LUT P1, PT, PT, PT, UP0, 0x80, 0x0 ;  /* 0x000000000000781c */ /* 0x000fe20003f2f008 */
[----:B------:R-:W-:Y:S01]  /*8630*/  UIADD3 UR41, UR41, -0x1, URZ ;  /* 0xffffffff29297890 */ /* 0x000fe2000fffe03f */
        /* <DEDUP_REMOVED lines=34> */
.L_x_13280:
[----:B0-----:R-:W0:Y:S01]  /*8860*/  SHFL.BFLY PT, R5, R4, 0x2, 0x1f ;  /* 0x0c401f0004057f89 */ /* 0x001e2200000e0000 */
[----:B------:R-:W-:-:S05]  /*8870*/  IADD3 R2, -R2, 0xb, RZ ;  /* 0x0000000b02027810 */ /* 0x000fca0007ffe1ff */
[----:B------:R1:W-:Y:S08]  /*8880*/  BAR.ARV R2, 0x100 ;  /* 0x000400020000751d */ /* 0x0003f00000002000 */
[----:B------:R-:W-:Y:S06]  /*8890*/  BAR.ARV 0x8, 0x180 ;  /* 0x0206000000007b1d */ /* 0x000fec0000002000 */
[----:B------:R-:W-:Y:S01]  /*88a0*/  PLOP3.LUT P0, PT, PT, PT, PT, 0x8, 0x0 ;  /* 0x000000000000781c */ /* 0x000fe20003f0e170 */
[----:B------:R-:W4:Y:S01]  /*88b0*/  SHFL.BFLY PT, R6, R3, 0x2, 0x1f ;  /* 0x0c401f0003067f89 */ /* 0x000f2200000e0000 */
[----:B0-----:R-:W-:Y:S01]  /*88c0*/  FADD.FTZ R5, R5, R4 ;  /* 0x0000000405057221 */ /* 0x001fe20000010000 */
[----:B------:R-:W-:-:S04]  /*88d0*/  IMAD.MOV.U32 R4, RZ, RZ, -0x800000 ;  /* 0xff800000ff047424 */ /* 0x000fc800078e00ff */
[----:B--23--:R-:W0:Y:S01]  /*88e0*/  SHFL.BFLY PT, R0, R5, 0x1, 0x1f ;  /* 0x0c201f0005007f89 */ /* 0x00ce2200000e0000 */
[----:B----4-:R-:W-:Y:S01]  /*88f0*/  FADD.FTZ R6, R6, R3 ;  /* 0x0000000306067221 */ /* 0x010fe20000010000 */
[----:B------:R-:W-:-:S04]  /*8900*/  IMAD.MOV.U32 R3, RZ, RZ, -0x800000 ;  /* 0xff800000ff037424 */ /* 0x000fc800078e00ff */
[----:B------:R-:W2:Y:S01]  /*8910*/  SHFL.BFLY PT, R7, R6, 0x1, 0x1f ;  /* 0x0c201f0006077f89 */ /* 0x000ea200000e0000 */
[----:B0-----:R-:W-:Y:S01]  /*8920*/  FADD.FTZ R11, R5, R0 ;  /* 0x00000000050b7221 */ /* 0x001fe20000010000 */
[----:B------:R-:W-:Y:S01]  /*8930*/  IMAD.MOV.U32 R0, RZ, RZ, RZ ;  /* 0x000000ffff007224 */ /* 0x000fe200078e00ff */
[----:B------:R-:W-:-:S03]  /*8940*/  MOV R5, UR7 ;  /* 0x0000000700057c02 */ /* 0x000fc60008000f00 */
[----:B------:R-:W-:-:S13]  /*8950*/  FSETP.NE.FTZ.AND P1, PT, R11, RZ, PT ;  /* 0x000000ff0b00720b */ /* 0x000fda0003f35000 */
[----:B------:R-:W1:Y:S01]  /*8960*/  @P1 MUFU.LG2 R9, R11 ;  /* 0x0000000b00091308 */ /* 0x000e620000000c00 */
[----:B------:R-:W-:Y:S01]  /*8970*/  @P1 FMUL.FTZ R5, R5, 0.69314718246459960938 ;  /* 0x3f31721805051820 */ /* 0x000fe20000410000 */
[----:B--2---:R-:W-:Y:S01]  /*8980*/  FADD.FTZ R12, R6, R7 ;  /* 0x00000007060c7221 */ /* 0x004fe20000010000 */
[----:B------:R-:W-:-:S04]  /*8990*/  IMAD.MOV.U32 R7, RZ, RZ, RZ ;  /* 0x000000ffff077224 */ /* 0x000fc800078e00ff */
[----:B------:R-:W-:Y:S02]  /*89a0*/  FSETP.NE.FTZ.AND P2, PT, R12, RZ, PT ;  /* 0x000000ff0c00720b */ /* 0x000fe40003f55000 */
[----:B------:R-:W0:Y:S01]  /*89b0*/  @P1 MUFU.RCP R7, R11 ;  /* 0x0000000b00071308 */ /* 0x000e220000001000 */
[----:B-1----:R-:W-:-:S04]  /*89c0*/  @P1 FMUL.FTZ R2, R9, 0.69314718246459960938 ;  /* 0x3f31721809021820 */ /* 0x002fc80000410000 */
[----:B------:R-:W-:-:S06]  /*89d0*/  @P1 FFMA.FTZ R4, R5, R10, R2 ;  /* 0x0000000a05041223 */ /* 0x000fcc0000010002 */
[----:B------:R-:W1:Y:S01]  /*89e0*/  @P2 MUFU.LG2 R6, R12 ;  /* 0x0000000c00062308 */ /* 0x000e620000000c00 */
[-C--:B0-----:R-:W-:Y:S01]  /*89f0*/  FMUL.FTZ R24, R24, R7.reuse ;  /* 0x0000000718187220 */ /* 0x081fe20000410000 */
[----:B------:R-:W-:-:S06]  /*8a00*/  FMUL.FTZ R25, R25, R7 ;  /* 0x0000000719197220 */ /* 0x000fcc0000410000 */
        /* <DEDUP_REMOVED lines=9> */
[----:B0-----:R-:W-:Y:S02]  /*8aa0*/  IMAD.U32 R12, RZ, RZ, UR7 ;  /* 0x00000007ff0c7e24 */ /* 0x001fe4000f8e00ff */
        /* <DEDUP_REMOVED lines=121> */
.L_x_13259:
        /* <DEDUP_REMOVED lines=18> */
[----:B0-----:R-:W-:Y:S01]  /*9360*/  IADD3 R5, R0, -0x80, RZ ;  /* 0xffffff8000057810 */ /* 0x001fe20007ffe0ff */
[----:B---3--:R-:W-:-:S06]  /*9370*/  USHF.R.S32.HI UR10, URZ, 0x1f, UR12 ;  /* 0x0000001f3f0a7899 */ /* 0x008fcc000801140c */
[----:B------:R-:W1:Y:S01]  /*9380*/  LDC R23, c[0x0][0xc50] ;  /* 0x00031400ff177b82 */ /* 0x000e620000000800 */
[----:B------:R-:W-:-:S04]  /*9390*/  SHF.R.S32.HI R2, RZ, 0x1f, R5 ;  /* 0x0000001fff027819 */ /* 0x000fc80000011405 */
[CC--:B------:R-:W-:Y:S02]  /*93a0*/  LEA.HI R6, R2.reuse, R5.reuse, RZ, 0x7 ;  /* 0x0000000502067211 */ /* 0x0c0fe400078f38ff */
[----:B------:R-:W-:Y:S01]  /*93b0*/  LEA.HI R13, R2, R5, RZ, 0x2 ;  /* 0x00000005020d7211 */ /* 0x000fe200078f10ff */
[----:B------:R-:W0:Y:S01]  /*93c0*/  @P0 LDC R14, c[0x0][0xbec] ;  /* 0x0002fb00ff0e0b82 */ /* 0x000e220000000800 */
        /* <DEDUP_REMOVED lines=17> */
[----:B------:R-:W-:Y:S02]  /*94e0*/  LEA.HI R12, R12, R11, RZ, 0x3 ;  /* 0x0000000b0c0c7211 */ /* 0x000fe400078f18ff */
[----:B------:R-:W-:Y:S01]  /*94f0*/  MOV R7, UR5 ;  /* 0x0000000500077c02 */ /* 0x000fe20008000f00 */
[----:B------:R-:W-:Y:S01]  /*9500*/  IMAD.U32 R7, RZ, RZ, UR6 ;  /* 0x00000006ff077e24 */ /* 0x000fe2000f8e00ff */
[----:B------:R-:W-:Y:S01]  /*9510*/  LOP3.LUT R12, R12, 0xfffffff8, RZ, 0xc0, !PT ;  /* 0xfffffff80c0c7812 */ /* 0x000fe200078ec0ff */
[----:B------:R-:W-:Y:S02]  /*9520*/  UIMAD UR6, UR37, UR9, UR7 ;  /* 0x00000009250672a4 */ /* 0x000fe4000f8e0207 */
[----:B------:R-:W5:Y:S01]  /*9530*/  @P0 LDC R153, c[0x0][0xbf0] ;  /* 0x0002fc00ff990b82 */ /* 0x000f620000000800 */
[----:B------:R-:W-:-:S02]  /*9540*/  IADD3 R5, R11, -R12, RZ ;  /* 0x8000000c0b057210 */ /* 0x000fc40007ffe0ff */
[----:B------:R-:W-:Y:S02]  /*9550*/  LOP3.LUT R12, R6, 0x1ffffffe, RZ, 0xc0, !PT ;  /* 0x1ffffffe060c7812 */ /* 0x000fe400078ec0ff */
[----:B------:R-:W-:-:S03]  /*9560*/  SHF.R.S32.HI R6, RZ, 0x5, R9 ;  /* 0x00000005ff067819 */ /* 0x000fc60000011409 */
[----:B------:R-:W-:Y:S02]  /*9570*/  IMAD.IADD R16, R13, 0x1, -R12 ;  /* 0x000000010d107824 */ /* 0x000fe400078e0a0c */
[----:B------:R-:W-:Y:S02]  /*9580*/  IMAD R5, R6, 0x10, R5 ;  /* 0x0000001006057824 */ /* 0x000fe400078e0205 */
[----:B------:R-:W-:Y:S01]  /*9590*/  IMAD.U32 R6, RZ, RZ, UR4 ;  /* 0x00000004ff067e24 */ /* 0x000fe2000f8e00ff */
[----:B------:R-:W-:Y:S01]  /*95a0*/  UIMAD.WIDE.U32 UR4, UR37, UR8, URZ ;  /* 0x00000008250472a5 */ /* 0x000fe2000f8e003f */
[----:B------:R-:W-:Y:S02]  /*95b0*/  IMAD R9, R2, 0x40, R5 ;  /* 0x0000004002097824 */ /* 0x000fe400078e0205 */
[----:B----4-:R-:W-:Y:S01]  /*95c0*/  IMAD R12, R18, UR10, RZ ;  /* 0x0000000a120c7c24 */ /* 0x010fe2000f8e02ff */
[----:B------:R-:W-:Y:S01]  /*95d0*/  UIADD3 UR6, UR5, UR6, URZ ;  /* 0x0000000605067290 */ /* 0x000fe2000fffe03f */
[----:B------:R-:W-:Y:S01]  /*95e0*/  IMAD R2, R16, 0x8, R9 ;  /* 0x0000000810027824 */ /* 0x000fe200078e0209 */
[----:B------:R-:W-:Y:S01]  /*95f0*/  IADD3 R16, RZ, -UR37, RZ ;  /* 0x80000025ff107c10 */ /* 0x000fe2000fffe0ff */
[----:B------:R-:W-:Y:S01]  /*9600*/  IMAD R15, R19, UR12, R12 ;  /* 0x0000000c130f7c24 */ /* 0x000fe2000f8e020c */
[----:B------:R-:W-:Y:S01]  /*9610*/  ULDC.64 UR8, c[0x0][0xb28] ;  /* 0x0002ca0000087ab9 */ /* 0x000fe20000000a00 */
[----:B------:R-:W-:Y:S01]  /*9620*/  IMAD.WIDE.U32 R6, R18, UR12, R6 ;  /* 0x0000000c12067c25 */ /* 0x000fe2000f8e0006 */
[----:B--2---:R-:W-:-:S03]  /*9630*/  LEA R5, R22, R2, 0x7 ;  /* 0x0000000216057211 */ /* 0x004fc600078e38ff */
[----:B-1----:R-:W-:Y:S02]  /*9640*/  IMAD R23, R23, R16, UR11 ;  /* 0x0000000b17177e24 */ /* 0x002fe4000f8e0210 */
[----:B0-----:R-:W-:-:S03]  /*9650*/  @P0 IMAD.HI.U32 R2, R5, R14, RZ ;  /* 0x0000000e05020227 */ /* 0x001fc600078e00ff */
[----:B------:R-:W-:Y:S01]  /*9660*/  SHF.R.S32.HI R16, RZ, 0x1f, R23 ;  /* 0x0000001fff107819 */ /* 0x000fe20000011417 */
[----:B------:R-:W-:Y:S02]  /*9670*/  IMAD.U32 R13, RZ, RZ, UR5 ;  /* 0x00000005ff0d7e24 */ /* 0x000fe4000f8e00ff */
[----:B------:R-:W-:Y:S01]  /*9680*/  IMAD.U32 R12, RZ, RZ, UR4 ;  /* 0x00000004ff0c7e24 */ /* 0x000fe2000f8e00ff */
[----:B------:R-:W-:Y:S01]  /*9690*/  ULDC.64 UR4, c[0x0][0xbe0] ;  /* 0x0002f80000047ab9 */ /* 0x000fe20000000a00 */
[----:B------:R-:W-:Y:S01]  /*96a0*/  IMAD.U32 R13, RZ, RZ, UR6 ;  /* 0x00000006ff0d7e24 */ /* 0x000fe2000f8e00ff */
[----:B------:R-:W-:Y:S01]  /*96b0*/  ULDC.64 UR6, c[0x0][0xb48] ;  /* 0x0002d20000067ab9 */ /* 0x000fe20000000a00 */
[----:B---3--:R-:W-:Y:S02]  /*96c0*/  IMAD R14, R20, UR10, RZ ;  /* 0x0000000a140e7c24 */ /* 0x008fe4000f8e02ff */
[----:B------:R-:W-:Y:S02]  /*96d0*/  IMAD.IADD R7, R7, 0x1, R15 ;  /* 0x0000000107077824 */ /* 0x000fe400078e020f */
[----:B-----5:R-:W-:-:S04]  /*96e0*/  @P0 IMAD.HI.U32 R152, R5, R152, RZ ;  /* 0x0000009805980227 */ /* 0x020fc800078e00ff */
[----:B------:R-:W-:Y:S01]  /*96f0*/  IMAD.MOV.U32 R11, RZ, RZ, R5 ;  /* 0x000000ffff0b7224 */ /* 0x000fe200078e0005 */
[----:B------:R-:W-:Y:S01]  /*9700*/  @P0 SHF.R.U32.HI R11, RZ, R17, R2 ;  /* 0x00000011ff0b0219 */ /* 0x000fe20000011602 */
[----:B------:R-:W-:Y:S02]  /*9710*/  IMAD R17, R21, UR12, R14 ;  /* 0x0000000c15117c24 */ /* 0x000fe4000f8e020e */
[----:B------:R-:W-:-:S04]  /*9720*/  IMAD.WIDE.U32 R12, R20, UR12, R12 ;  /* 0x0000000c140c7c25 */ /* 0x000fc8000f8e000c */
[----:B------:R-:W-:Y:S01]  /*9730*/  IMAD.MOV.U32 R15, RZ, RZ, R5 ;  /* 0x000000ffff0f7224 */ /* 0x000fe200078e0005 */
[----:B------:R-:W-:Y:S01]  /*9740*/  @P0 SHF.R.U32.HI R15, RZ, R153, R152 ;  /* 0x00000099ff0f0219 */ /* 0x000fe20000011698 */
[----:B------:R-:W-:Y:S01]  /*9750*/  IMAD R2, R16, UR4, RZ ;  /* 0x0000000410027c24 */ /* 0x000fe2000f8e02ff */
[----:B------:R-:W-:Y:S01]  /*9760*/  IADD3 R13, R13, R17, RZ ;  /* 0x000000110d0d7210 */ /* 0x000fe20007ffe0ff */
[----:B------:R-:W-:Y:S01]  /*9770*/  IMAD.WIDE.U32 R6, R23, UR4, R6 ;  /* 0x0000000417067c25 */ /* 0x000fe2000f8e0006 */
[----:B------:R-:W-:-:S03]  /*9780*/  SHF.R.S32.HI R17, RZ, 0x1f, R11 ;  /* 0x0000001fff117819 */ /* 0x000fc6000001140b */
        /* <DEDUP_REMOVED lines=8> */
[----:B------:R-:W-:Y:S01]  /*9810*/  IMAD.WIDE.U32 R12, R23, UR6, R12 ;  /* 0x00000006170c7c25 */ /* 0x000fe2000f8e000c */
[----:B------:R-:W-:-:S03]  /*9820*/  ULDC.64 UR6, c[0x0][0xbc8] ;  /* 0x0002f20000067ab9 */ /* 0x000fc60000000a00 */
        /* <DEDUP_REMOVED lines=33> */
[----:B------:R-:W-:Y:S01]  /*9a40*/  UIADD3 UR4, UR4, 0x22820, URZ ;  /* 0x0002282004047890 */ /* 0x000fe2000fffe03f */
[C---:B------:R-:W-:Y:S01]  /*9a50*/  IADD3 R9, R11.reuse, 0x8, RZ ;  /* 0x000000080b097810 */ /* 0x040fe20007ffe0ff */
[----:B------:R-:W0:Y:S01]  /*9a60*/  SHFL.IDX PT, R13, R17, RZ, 0x1c1f ;  /* 0x001c1fff110d7589 */ /* 0x000e2200000e0000 */
[-C--:B------:R-:W-:Y:S01]  /*9a70*/  ISETP.GE.OR P1, PT, R11, R8.reuse, P0 ;  /* 0x000000080b00720c */ /* 0x080fe20000726670 */
[----:B------:R-:W-:Y:S01]  /*9a80*/  UPRMT UR4, URZ, 0x654, UR4 ;  /* 0x000006543f047896 */ /* 0x000fe20008000004 */
[-C--:B------:R-:W-:Y:S01]  /*9a90*/  ISETP.GE.OR P0, PT, R9, R8.reuse, P0 ;  /* 0x000000080900720c */ /* 0x080fe20000706670 */
[----:B------:R1:W2:Y:S01]  /*9aa0*/  SHFL.IDX PT, R15, R17, 0x1, 0x1c1f ;  /* 0x003c1f00110f7f89 */ /* 0x0002a200000e0000 */
[----:B------:R-:W-:-:S03]  /*9ab0*/  ISETP.GE.AND P2, PT, R11, R8, PT ;  /* 0x000000080b00720c */ /* 0x000fc60003f46270 */
[----:B------:R3:W4:Y:S03]  /*9ac0*/  SHFL.IDX PT, R6, R2, RZ, 0x1c1f ;  /* 0x001c1fff02067589 */ /* 0x00072600000e0000 */
[----:B------:R-:W-:Y:S01]  /*9ad0*/  SYNCS.ARRIVE.TRANS64.RED.A1T0 RZ, [UR4], RZ ;  /* 0x000000ffffff79a7 */ /* 0x000fe20008100404 */
[----:B-1----:R-:W-:Y:S01]  /*9ae0*/  LOP3.LUT R17, R10, 0x7ffffffc, RZ, 0xc0, !PT ;  /* 0x7ffffffc0a117812 */ /* 0x002fe200078ec0ff */
[----:B------:R3:W1:Y:S04]  /*9af0*/  SHFL.IDX PT, R7, R5, RZ, 0x1c1f ;  /* 0x001c1fff05077589 */ /* 0x00066800000e0000 */
[----:B------:R-:W-:-:S04]  /*9b00*/  IMAD.IADD R0, R0, 0x1, -R17 ;  /* 0x0000000100007824 */ /* 0x000fc800078e0a11 */
[----:B------:R-:W-:Y:S01]  /*9b10*/  IMAD.SHL.U32 R0, R0, 0x2, RZ ;  /* 0x0000000200007824 */ /* 0x000fe200078e00ff */
[----:B0-----:R3:W-:Y:S04]  /*9b20*/  @!P1 ST.E desc[UR44][R12.64], R4 ;  /* 0x000000040c009985 */ /* 0x0017e8000c10192c */
[----:B--2---:R3:W-:Y:S01]  /*9b30*/  @!P0 ST.E desc[UR44][R14.64], R3 ;  /* 0x000000030e008985 */ /* 0x0047e2000c10192c */
[----:B------:R-:W-:Y:S05]  /*9b40*/  @P2 BRA `(.L_x_13292) ;  /* 0x0000000800f82947 */ /* 0x000fea0003800000 */
[C---:B---3--:R-:W-:Y:S01]  /*9b50*/  VIADD R3, R0.reuse, 0x8 ;  /* 0x0000000800037836 */ /* 0x048fe20000000000 */
[C---:B------:R-:W-:Y:S01]  /*9b60*/  IADD3 R4, R0.reuse, 0x10, RZ ;  /* 0x0000001000047810 */ /* 0x040fe20007ffe0ff */
[C---:B------:R-:W-:Y:S01]  /*9b70*/  VIADD R10, R0.reuse, 0x18 ;  /* 0x00000018000a7836 */ /* 0x040fe20000000000 */
[----:B------:R-:W-:Y:S01]  /*9b80*/  ULDC UR4, c[0x0][0xac8] ;  /* 0x0002b20000047ab9 */ /* 0x000fe20000000800 */
        /* <DEDUP_REMOVED lines=19> */
[--C-:B-1--4-:R-:W-:Y:S01]  /*9cc0*/  @!P2 IMAD.WIDE R10, R0, 0x4, R6.reuse ;  /* 0x00000004000aa825 */ /* 0x112fe200078e0206 */
[----:B------:R-:W-:Y:S02]  /*9cd0*/  ISETP.GE.AND P6, PT, R22, UR4, PT ;  /* 0x0000000416007c0c */ /* 0x000fe4000bfc6270 */
[----:B------:R-:W-:Y:S01]  /*9ce0*/  @!P0 LEA.HI R18, R18, R18, RZ, 0x1 ;  /* 0x0000001212128211 */ /* 0x000fe200078f08ff */
[--C-:B------:R-:W-:Y:S01]  /*9cf0*/  @!P3 IMAD.WIDE R12, R3, 0x4, R6.reuse ;  /* 0x00000004030cb825 */ /* 0x100fe200078e0206 */
[----:B------:R-:W-:Y:S01]  /*9d00*/  IADD3 R3, R0, 0x30, RZ ;  /* 0x0000003000037810 */ /* 0x000fe20007ffe0ff */
[----:B------:R0:W-:Y:S01]  /*9d10*/  @!P2 ST.E.64 desc[UR44][R10.64], R24 ;  /* 0x000000180a00a985 */ /* 0x0001e2000c101b2c */
[----:B------:R-:W-:Y:S01]  /*9d20*/  @!P1 LEA.HI R19, R19, R19, RZ, 0x1 ;  /* 0x0000001313139211 */ /* 0x000fe200078f08ff */
[--C-:B------:R-:W-:Y:S01]  /*9d30*/  @!P4 IMAD.WIDE R14, R15, 0x4, R6.reuse ;  /* 0x000000040f0ec825 */ /* 0x100fe200078e0206 */
[----:B------:R-:W-:Y:S01]  /*9d40*/  ISETP.GE.AND P2, PT, R3, UR4, PT ;  /* 0x0000000403007c0c */ /* 0x000fe2000bf46270 */
[----:B------:R1:W-:Y:S01]  /*9d50*/  @!P3 ST.E.64 desc[UR44][R12.64], R28 ;  /* 0x0000001c0c00b985 */ /* 0x0003e2000c101b2c */
[----:B------:R-:W-:Y:S01]  /*9d60*/  ISETP.GE.AND P3, PT, R4, UR4, PT ;  /* 0x0000000404007c0c */ /* 0x000fe2000bf66270 */
[----:B------:R-:W-:-:S02]  /*9d70*/  @!P5 IMAD.WIDE R16, R17, 0x4, R6 ;  /* 0x000000041110d825 */ /* 0x000fc400078e0206 */
[----:B------:R2:W-:Y:S01]  /*9d80*/  @!P4 ST.E.64 desc[UR44][R14.64], R32 ;  /* 0x000000200e00c985 */ /* 0x0005e2000c101b2c */
[----:B------:R-:W-:Y:S02]  /*9d90*/  ISETP.GE.AND P4, PT, R20, UR4, PT ;  /* 0x0000000414007c0c */ /* 0x000fe4000bf86270 */
[----:B------:R-:W-:Y:S01]  /*9da0*/  @!P6 LEA.HI R22, R22, R22, RZ, 0x1 ;  /* 0x000000161616e211 */ /* 0x000fe200078f08ff */
[----:B------:R3:W-:Y:S01]  /*9db0*/  @!P5 ST.E.64 desc[UR44][R16.64], R36 ;  /* 0x000000241000d985 */ /* 0x0007e2000c101b2c */
[----:B------:R-:W-:Y:S01]  /*9dc0*/  ISETP.GE.AND P5, PT, R21, UR4, PT ;  /* 0x0000000415007c0c */ /* 0x000fe2000bfa6270 */
[----:B0-----:R-:W-:Y:S01]  /*9dd0*/  VIADD R24, R0, 0x60 ;  /* 0x0000006000187836 */ /* 0x001fe20000000000 */
[----:B------:R-:W-:Y:S02]  /*9de0*/  @!P0 LOP3.LUT R11, R18, 0xfffffffe, RZ, 0xc0, !PT ;  /* 0xfffffffe120b8812 */ /* 0x000fe400078ec0ff */
[----:B------:R-:W-:Y:S02]  /*9df0*/  @!P2 LEA.HI R3, R3, R3, RZ, 0x1 ;  /* 0x000000030303a211 */ /* 0x000fe400078f08ff */
[----:B-1----:R-:W-:Y:S01]  /*9e00*/  @!P1 LOP3.LUT R13, R19, 0xfffffffe, RZ, 0xc0, !PT ;  /* 0xfffffffe130d9812 */ /* 0x002fe200078ec0ff */
[----:B------:R-:W-:Y:S01]  /*9e10*/  @!P0 IMAD.WIDE R10, R11, 0x4, R6 ;  /* 0x000000040b0a8825 */ /* 0x000fe200078e0206 */
[----:B------:R-:W-:-:S02]  /*9e20*/  @!P3 LEA.HI R4, R4, R4, RZ, 0x1 ;  /* 0x000000040404b211 */ /* 0x000fc400078f08ff */
        /* <DEDUP_REMOVED lines=8> */
[----:B------:R-:W-:Y:S01]  /*9eb0*/  VIADD R20, R0, 0x78 ;  /* 0x0000007800147836 */ /* 0x000fe20000000000 */
[----:B------:R-:W-:-:S02]  /*9ec0*/  @!P5 LOP3.LUT R21, R21, 0xfffffffe, RZ, 0xc0, !PT ;  /* 0xfffffffe1515d812 */ /* 0x000fc400078ec0ff */
[----:B------:R-:W-:Y:S01]  /*9ed0*/  @!P6 LOP3.LUT R19, R22, 0xfffffffe, RZ, 0xc0, !PT ;  /* 0xfffffffe1613e812 */ /* 0x000fe200078ec0ff */
[----:B------:R-:W-:Y:S01]  /*9ee0*/  VIADD R22, R0, 0x88 ;  /* 0x0000008800167836 */ /* 0x000fe20000000000 */
[----:B------:R-:W-:Y:S02]  /*9ef0*/  ISETP.GE.AND P1, PT, R23, UR4, PT ;  /* 0x0000000417007c0c */ /* 0x000fe4000bf26270 */
[----:B------:R-:W-:Y:S01]  /*9f00*/  ISETP.GE.AND P0, PT, R24, UR4, PT ;  /* 0x0000000418007c0c */ /* 0x000fe2000bf06270 */
[----:B0-----:R-:W-:Y:S01]  /*9f10*/  @!P2 IMAD.WIDE R10, R3, 0x4, R6 ;  /* 0x00000004030aa825 */ /* 0x001fe200078e0206 */
[----:B------:R-:W-:-:S03]  /*9f20*/  IADD3 R4, R0, 0x70, RZ ;  /* 0x0000007000047810 */ /* 0x000fc60007ffe0ff */
        /* <DEDUP_REMOVED lines=8> */
[----:B------:R-:W-:Y:S01]  /*9fb0*/  VIADD R3, R0, 0x68 ;  /* 0x0000006800037836 */ /* 0x000fe20000000000 */
[----:B------:R3:W-:Y:S01]  /*9fc0*/  @!P5 ST.E.64 desc[UR44][R16.64], R60 ;  /* 0x0000003c1000d985 */ /* 0x0007e2000c101b2c */
[----:B------:R-:W-:Y:S01]  /*9fd0*/  @!P6 IMAD.WIDE R18, R19, 0x4, R6 ;  /* 0x000000041312e825 */ /* 0x000fe200078e0206 */
[----:B------:R-:W-:Y:S02]  /*9fe0*/  ISETP.GE.AND P5, PT, R20, UR4, PT ;  /* 0x0000000414007c0c */ /* 0x000fe4000bfa6270 */
[----:B------:R-:W-:Y:S01]  /*9ff0*/  ISETP.GE.AND P2, PT, R3, UR4, PT ;  /* 0x0000000403007c0c */ /* 0x000fe2000bf46270 */
[----:B------:R-:W-:Y:S01]  /*a000*/  VIADD R21, R0, 0x80 ;  /* 0x0000008000157836 */ /* 0x000fe20000000000 */
[----:B------:R4:W-:Y:S01]  /*a010*/  @!P6 ST.E.64 desc[UR44][R18.64], R64 ;  /* 0x000000401200e985 */ /* 0x0009e2000c101b2c */
[----:B------:R-:W-:Y:S02]  /*a020*/  ISETP.GE.AND P6, PT, R4, UR4, PT ;  /* 0x0000000404007c0c */ /* 0x000fe4000bfc6270 */
[----:B------:R-:W-:-:S02]  /*a030*/  @!P0 LEA.HI R24, R24, R24, RZ, 0x1 ;  /* 0x0000001818188211 */ /* 0x000fc400078f08ff */
[----:B------:R-:W-:Y:S02]  /*a040*/  ISETP.GE.AND P4, PT, R21, UR4, PT ;  /* 0x0000000415007c0c */ /* 0x000fe4000bf86270 */
        /* <DEDUP_REMOVED lines=15> */
[----:B---3--:R-:W-:Y:S02]  /*a140*/  @!P5 LOP3.LUT R17, R20, 0xfffffffe, RZ, 0xc0, !PT ;  /* 0xfffffffe1411d812 */ /* 0x008fe400078ec0ff */
[----:B------:R-:W-:Y:S02]  /*a150*/  @!P4 LOP3.LUT R21, R21, 0xfffffffe, RZ, 0xc0, !PT ;  /* 0xfffffffe1515c812 */ /* 0x000fe400078ec0ff */
[----:B------:R-:W-:Y:S02]  /*a160*/  IADD3 R23, R0, 0x90, RZ ;  /* 0x0000009000177810 */ /* 0x000fe40007ffe0ff */
[----:B----4-:R-:W-:Y:S01]  /*a170*/  @!P3 LOP3.LUT R19, R22, 0xfffffffe, RZ, 0xc0, !PT ;  /* 0xfffffffe1613b812 */ /* 0x010fe200078ec0ff */
[----:B0-----:R-:W-:Y:S01]  /*a180*/  @!P2 IMAD.WIDE R10, R3, 0x4, R6 ;  /* 0x00000004030aa825 */ /* 0x001fe200078e0206 */
[----:B------:R-:W-:-:S02]  /*a190*/  ISETP.GE.AND P0, PT, R23, UR4, PT ;  /* 0x0000000417007c0c */ /* 0x000fc4000bf06270 */
[----:B------:R-:W-:Y:S01]  /*a1a0*/  ISETP.GE.AND P1, PT, R24, UR4, PT ;  /* 0x0000000418007c0c */ /* 0x000fe2000bf26270 */
[C---:B------:R-:W-:Y:S01]  /*a1b0*/  VIADD R3, R0.reuse, 0xa0 ;  /* 0x000000a000037836 */ /* 0x040fe20000000000 */
[----:B------:R0:W-:Y:S01]  /*a1c0*/  @!P2 ST.E.64 desc[UR44][R10.64], R76 ;  /* 0x0000004c0a00a985 */ /* 0x0001e2000c101b2c */
[--C-:B-1----:R-:W-:Y:S01]  /*a1d0*/  @!P6 IMAD.WIDE R12, R15, 0x4, R6.reuse ;  /* 0x000000040f0ce825 */ /* 0x102fe200078e0206 */
[----:B------:R-:W-:Y:S02]  /*a1e0*/  IADD3 R20, R0, 0xb0, RZ ;  /* 0x000000b000147810 */ /* 0x000fe40007ffe0ff */
[----:B------:R-:W-:Y:S01]  /*a1f0*/  ISETP.GE.AND P2, PT, R3, UR4, PT ;  /* 0x0000000403007c0c */ /* 0x000fe2000bf46270 */
[--C-:B------:R-:W-:Y:S01]  /*a200*/  @!P5 IMAD.WIDE R14, R17, 0x4, R6.reuse ;  /* 0x00000004110ed825 */ /* 0x100fe200078e0206 */
[----:B------:R1:W-:Y:S03]  /*a210*/  @!P6 ST.E.64 desc[UR44][R12.64], R80 ;  /* 0x000000500c00e985 */ /* 0x0003e6000c101b2c */
        /* <DEDUP_REMOVED lines=13> */
[----:B------:R-:W-:Y:S02]  /*a2f0*/  @!P2 LEA.HI R3, R3, R3, RZ, 0x1 ;  /* 0x000000030303a211 */ /* 0x000fe400078f08ff */
[----:B0-----:R-:W-:Y:S02]  /*a300*/  @!P0 LOP3.LUT R11, R23, 0xfffffffe, RZ, 0xc0, !PT ;  /* 0xfffffffe170b8812 */ /* 0x001fe400078ec0ff */
[----:B-1----:R-:W-:Y:S02]  /*a310*/  @!P1 LOP3.LUT R13, R24, 0xfffffffe, RZ, 0xc0, !PT ;  /* 0xfffffffe180d9812 */ /* 0x002fe400078ec0ff */
[----:B------:R-:W-:Y:S01]  /*a320*/  @!P2 LOP3.LUT R3, R3, 0xfffffffe, RZ, 0xc0, !PT ;  /* 0xfffffffe0303a812 */ /* 0x000fe200078ec0ff */
[----:B------:R-:W-:Y:S01]  /*a330*/  @!P0 IMAD.WIDE R10, R11, 0x4, R6 ;  /* 0x000000040b0a8825 */ /* 0x000fe200078e0206 */
[----:B------:R-:W-:-:S02]  /*a340*/  @!P3 LEA.HI R4, R4, R4, RZ, 0x1 ;  /* 0x000000040404b211 */ /* 0x000fc400078f08ff */
[----:B------:R-:W-:Y:S01]  /*a350*/  @!P4 LEA.HI R20, R20, R20, RZ, 0x1 ;  /* 0x000000141414c211 */ /* 0x000fe200078f08ff */
[--C-:B------:R-:W-:Y:S01]  /*a360*/  @!P1 IMAD.WIDE R12, R13, 0x4, R6.reuse ;  /* 0x000000040d0c9825 */ /* 0x100fe200078e0206 */
[----:B------:R-:W-:Y:S01]  /*a370*/  @!P6 LEA.HI R22, R22, R22, RZ, 0x1 ;  /* 0x000000161616e211 */ /* 0x000fe200078f08ff */
[----:B------:R0:W-:Y:S01]  /*a380*/  @!P0 ST.E.64 desc[UR44][R10.64], R96 ;  /* 0x000000600a008985 */ /* 0x0001e2000c101b2c */
[----:B------:R-:W-:Y:S01]  /*a390*/  @!P5 LEA.HI R21, R21, R21, RZ, 0x1 ;  /* 0x000000151515d211 */ /* 0x000fe200078f08ff */
[----:B--2---:R-:W-:Y:S01]  /*a3a0*/  @!P2 IMAD.WIDE R14, R3, 0x4, R6 ;  /* 0x00000004030ea825 */ /* 0x004fe200078e0206 */
[----:B---3--:R-:W-:Y:S01]  /*a3b0*/  @!P3 LOP3.LUT R17, R4, 0xfffffffe, RZ, 0xc0, !PT ;  /* 0xfffffffe0411b812 */ /* 0x008fe200078ec0ff */
[----:B------:R1:W-:Y:S01]  /*a3c0*/  @!P1 ST.E.64 desc[UR44][R12.64], R100 ;  /* 0x000000640c009985 */ /* 0x0003e2000c101b2c */
[----:B----4-:R-:W-:Y:S01]  /*a3d0*/  @!P4 LOP3.LUT R19, R20, 0xfffffffe, RZ, 0xc0, !PT ;  /* 0xfffffffe1413c812 */ /* 0x010fe200078ec0ff */
[----:B------:R-:W-:Y:S01]  /*a3e0*/  VIADD R20, R0, 0xd8 ;  /* 0x000000d800147836 */ /* 0x000fe20000000000 */
[----:B------:R-:W-:Y:S01]  /*a3f0*/  @!P6 LOP3.LUT R3, R22, 0xfffffffe, RZ, 0xc0, !PT ;  /* 0xfffffffe1603e812 */ /* 0x000fe200078ec0ff */
[----:B------:R2:W-:Y:S01]  /*a400*/  @!P2 ST.E.64 desc[UR44][R14.64], R104 ;  /* 0x000000680e00a985 */ /* 0x0005e2000c101b2c */
[----:B------:R-:W-:-:S02]  /*a410*/  @!P5 LOP3.LUT R21, R21, 0xfffffffe, RZ, 0xc0, !PT ;  /* 0xfffffffe1515d812 */ /* 0x000fc400078ec0ff */
[----:B------:R-:W-:Y:S02]  /*a420*/  IADD3 R4, R0, 0xd0, RZ ;  /* 0x000000d000047810 */ /* 0x000fe40007ffe0ff */
[----:B------:R-:W-:Y:S01]  /*a430*/  ISETP.GE.AND P2, PT, R20, UR4, PT ;  /* 0x0000000414007c0c */ /* 0x000fe2000bf46270 */
[----:B0-----:R-:W-:Y:S01]  /*a440*/  @!P3 IMAD.WIDE R10, R17, 0x4, R6 ;  /* 0x00000004110ab825 */ /* 0x001fe200078e0206 */
[----:B------:R-:W-:-:S03]  /*a450*/  ISETP.GE.AND P1, PT, R4, UR4, PT ;  /* 0x0000000404007c0c */ /* 0x000fc6000bf26270 */
[--C-:B-1----:R-:W-:Y:S01]  /*a460*/  @!P4 IMAD.WIDE R12, R19, 0x4, R6.reuse ;  /* 0x00000004130cc825 */ /* 0x102fe200078e0206 */
[----:B------:R0:W-:Y:S03]  /*a470*/  @!P3 ST.E.64 desc[UR44][R10.64], R108 ;  /* 0x0000006c0a00b985 */ /* 0x0001e6000c101b2c */
[--C-:B------:R-:W-:Y:S01]  /*a480*/  @!P6 IMAD.WIDE R18, R3, 0x4, R6.reuse ;  /* 0x000000040312e825 */ /* 0x100fe200078e0206 */
[C---:B--2---:R-:W-:Y:S01]  /*a490*/  IADD3 R15, R0.reuse, 0xf0, RZ ;  /* 0x000000f0000f7810 */ /* 0x044fe20007ffe0ff */
[----:B------:R1:W-:Y:S02]  /*a4a0*/  @!P4 ST.E.64 desc[UR44][R12.64], R112 ;  /* 0x000000700c00c985 */ /* 0x0003e4000c101b2c */
[----:B------:R-:W-:Y:S01]  /*a4b0*/  VIADD R3, R0, 0xc8 ;  /* 0x000000c800037836 */ /* 0x000fe20000000000 */
[----:B------:R-:W-:Y:S01]  /*a4c0*/  @!P2 LEA.HI R20, R20, R20, RZ, 0x1 ;  /* 0x000000141414a211 */ /* 0x000fe200078f08ff */
[----:B------:R-:W-:Y:S01]  /*a4d0*/  @!P5 IMAD.WIDE R16, R21, 0x4, R6 ;  /* 0x000000041510d825 */ /* 0x000fe200078e0206 */
[----:B------:R-:W-:-:S02]  /*a4e0*/  @!P1 LEA.HI R4, R4, R4, RZ, 0x1 ;  /* 0x0000000404049211 */ /* 0x000fc400078f08ff */
[----:B------:R-:W-:Y:S01]  /*a4f0*/  ISETP.GE.AND P0, PT, R3, UR4, PT ;  /* 0x0000000403007c0c */ /* 0x000fe2000bf06270 */
[C---:B------:R-:W-:Y:S01]  /*a500*/  VIADD R21, R0.reuse, 0xe0 ;  /* 0x000000e000157836 */ /* 0x040fe20000000000 */
[----:B------:R2:W-:Y:S01]  /*a510*/  @!P5 ST.E.64 desc[UR44][R16.64], R116 ;  /* 0x000000741000d985 */ /* 0x0005e2000c101b2c */
[C---:B------:R-:W-:Y:S01]  /*a520*/  VIADD R14, R0.reuse, 0xe8 ;  /* 0x000000e8000e7836 */ /* 0x040fe20000000000 */
[----:B------:R-:W-:Y:S01]  /*a530*/  ISETP.GE.AND P5, PT, R15, UR4, PT ;  /* 0x000000040f007c0c */ /* 0x000fe2000bfa6270 */
[----:B0-----:R-:W-:Y:S01]  /*a540*/  VIADD R11, R0, 0xf8 ;  /* 0x000000f8000b7836 */ /* 0x001fe20000000000 */
[----:B------:R0:W-:Y:S01]  /*a550*/  @!P6 ST.E.64 desc[UR44][R18.64], R120 ;  /* 0x000000781200e985 */ /* 0x0001e2000c101b2c */
[----:B------:R-:W-:Y:S02]  /*a560*/  ISETP.GE.AND P3, PT, R21, UR4, PT ;  /* 0x0000000415007c0c */ /* 0x000fe4000bf66270 */
[----:B------:R-:W-:Y:S02]  /*a570*/  ISETP.GE.AND P4, PT, R14, UR4, PT ;  /* 0x000000040e007c0c */ /* 0x000fe4000bf86270 */
[----:B------:R-:W-:-:S02]  /*a580*/  ISETP.GE.AND P6, PT, R11, UR4, PT ;  /* 0x000000040b007c0c */ /* 0x000fc4000bfc6270 */
[----:B------:R-:W-:Y:S02]  /*a590*/  @!P0 LEA.HI R3, R3, R3, RZ, 0x1 ;  /* 0x0000000303038211 */ /* 0x000fe400078f08ff */
[----:B-1----:R-:W-:Y:S02]  /*a5a0*/  @!P1 LOP3.LUT R13, R4, 0xfffffffe, RZ, 0xc0, !PT ;  /* 0xfffffffe040d9812 */ /* 0x002fe400078ec0ff */
[----:B------:R-:W-:Y:S02]  /*a5b0*/  @!P5 LEA.HI R10, R15, R15, RZ, 0x1 ;  /* 0x0000000f0f0ad211 */ /* 0x000fe400078f08ff */
[----:B------:R-:W-:Y:S01]  /*a5c0*/  @!P0 LOP3.LUT R3, R3, 0xfffffffe, RZ, 0xc0, !PT ;  /* 0xfffffffe03038812 */ /* 0x000fe200078ec0ff */
[----:B------:R-:W-:Y:S01]  /*a5d0*/  @!P1 IMAD.WIDE R12, R13, 0x4, R6 ;  /* 0x000000040d0c9825 */ /* 0x000fe200078e0206 */
[----:B------:R-:W-:Y:S02]  /*a5e0*/  @!P3 LEA.HI R21, R21, R21, RZ, 0x1 ;  /* 0x000000151515b211 */ /* 0x000fe400078f08ff */
[----:B------:R-:W-:-:S02]  /*a5f0*/  @!P4 LEA.HI R14, R14, R14, RZ, 0x1 ;  /* 0x0000000e0e0ec211 */ /* 0x000fc400078f08ff */
[----:B------:R-:W-:Y:S02]  /*a600*/  @!P6 LEA.HI R11, R11, R11, RZ, 0x1 ;  /* 0x0000000b0b0be211 */ /* 0x000fe400078f08ff */
[----:B------:R-:W-:Y:S02]  /*a610*/  @!P2 LOP3.LUT R15, R20, 0xfffffffe, RZ, 0xc0, !PT ;  /* 0xfffffffe140fa812 */ /* 0x000fe400078ec0ff */
[----:B--2---:R-:W-:Y:S02]  /*a620*/  @!P3 LOP3.LUT R17, R21, 0xfffffffe, RZ, 0xc0, !PT ;  /* 0xfffffffe1511b812 */ /* 0x004fe400078ec0ff */
[----:B0-----:R-:W-:Y:S01]  /*a630*/  @!P4 LOP3.LUT R19, R14, 0xfffffffe, RZ, 0xc0, !PT ;  /* 0xfffffffe0e13c812 */ /* 0x001fe200078ec0ff */
        /* <DEDUP_REMOVED lines=15> */
.L_x_13292:
[----:B------:R-:W-:Y:S05]  /*a730*/  BSYNC B0 ;  /* 0x0000000000007941 */ /* 0x000fea0003800000 */
.L_x_13291:
[----:B------:R-:W-:Y:S01]  /*a740*/  ISETP.GE.AND P0, PT, R9, R8, PT ;  /* 0x000000080900720c */ /* 0x000fe20003f06270 */
[----:B---3--:R2:W3:Y:S04]  /*a750*/  SHFL.IDX PT, R3, R5, 0x1, 0x1c1f ;  /* 0x003c1f0005037f89 */ /* 0x0084e800000e0000 */
[----:B------:R-:W0:Y:S08]  /*a760*/  SHFL.IDX PT, R2, R2, 0x1, 0x1c1f ;  /* 0x003c1f0002027f89 */ /* 0x000e3000000e0000 */
[----:B--2---:R-:W-:Y:S05]  /*a770*/  @P0 BRA `(.L_x_13257) ;  /* 0x0000004c000c0947 */ /* 0x004fea0003800000 */
[C---:B------:R-:W-:Y:S01]  /*a780*/  VIADD R4, R0.reuse, 0x8 ;  /* 0x0000000800047836 */ /* 0x040fe20000000000 */
[----:B------:R-:W-:Y:S01]  /*a790*/  ULDC UR4, c[0x0][0xac8] ;  /* 0x0002b20000047ab9 */ /* 0x000fe20000000800 */
[C---:B------:R-:W-:Y:S01]  /*a7a0*/  VIADD R5, R0.reuse, 0x10 ;  /* 0x0000001000057836 */ /* 0x040fe20000000000 */
[C---:B------:R-:W-:Y:S01]  /*a7b0*/  ISETP.GE.AND P0, PT, R0.reuse, UR4, PT ;  /* 0x0000000400007c0c */ /* 0x040fe2000bf06270 */
[----:B0-----:R-:W-:Y:S01]  /*a7c0*/  VIADD R11, R0, 0x20 ;  /* 0x00000020000b7836 */ /* 0x001fe20000000000 */
        /* <DEDUP_REMOVED lines=13> */
[----:B------:R-:W-:Y:S02]  /*a8a0*/  @!P1 LEA.HI R4, R4, R4, RZ, 0x1 ;  /* 0x0000000404049211 */ /* 0x000fe400078f08ff */
[----:B------:R-:W-:Y:S02]  /*a8b0*/  @!P2 LEA.HI R5, R5, R5, RZ, 0x1 ;  /* 0x000000050505a211 */ /* 0x000fe400078f08ff */
[----:B-1----:R-:W-:Y:S02]  /*a8c0*/  @!P1 LOP3.LUT R7, R4, 0xfffffffe, RZ, 0xc0, !PT ;  /* 0xfffffffe04079812 */ /* 0x002fe400078ec0ff */
[----:B------:R-:W-:Y:S01]  /*a8d0*/  @!P2 LOP3.LUT R9, R5, 0xfffffffe, RZ, 0xc0, !PT ;  /* 0xfffffffe0509a812 */ /* 0x000fe200078ec0ff */
[--C-:B---3--:R-:W-:Y:S01]  /*a8e0*/  @!P0 IMAD.WIDE R4, R0, 0x4, R2.reuse ;  /* 0x0000000400048825 */ /* 0x108fe200078e0202 */
[----:B------:R-:W-:Y:S02]  /*a8f0*/  ISETP.GE.AND P4, PT, R16, UR4, PT ;  /* 0x0000000410007c0c */ /* 0x000fe4000bf86270 */
[----:B------:R-:W-:Y:S01]  /*a900*/  @!P5 LEA.HI R10, R10, R10, RZ, 0x1 ;  /* 0x0000000a0a0ad211 */ /* 0x000fe200078f08ff */
[----:B----4-:R-:W-:Y:S01]  /*a910*/  @!P1 IMAD.WIDE R6, R7, 0x4, R2 ;  /* 0x0000000407069825 */ /* 0x010fe200078e0202 */
        /* <DEDUP_REMOVED lines=66> */
[----:B----4-:R-:W-:Y:S01]  /*ad40*/  @!P0 LOP3.LUT R13, R20, 0xfffffffe, RZ, 0xc0, !PT ;  /* 0xfffffffe140d8812 */ /* 0x010fe200078ec0ff */
[----:B------:R-:W-:Y:S01]  /*ad50*/  VIADD R20, R0, 0xb8 ;  /* 0x000000b800147836 */ /* 0x000fe20000000000 */
[----:B------:R-:W-:Y:S01]  /*ad60*/  ISETP.GE.AND P6, PT, R18, UR4, PT ;  /* 0x0000000412007c0c */ /* 0x000fe2000bfc6270 */
[----:B0-----:R-:W-:Y:S01]  /*ad70*/  @!P4 IMAD.WIDE R4, R9, 0x4, R2 ;  /* 0x000000040904c825 */ /* 0x001fe200078e0202 */
[----:B------:R-:W-:-:S02]  /*ad80*/  ISETP.GE.AND P5, PT, R19, UR4, PT ;  /* 0x0000000413007c0c */ /* 0x000fc4000bfa6270 */
[----:B------:R-:W-:Y:S01]  /*ad90*/  IADD3 R14, R0, 0x98, RZ ;  /* 0x00000098000e7810 */ /* 0x000fe20007ffe0ff */
        /* <DEDUP_REMOVED lines=19> */
[----:B------:R-:W-:Y:S01]  /*aed0*/  VIADD R18, R0, 0xc0 ;  /* 0x000000c000127836 */ /* 0x000fe20000000000 */
        /* <DEDUP_REMOVED lines=15> */
[----:B----4-:R-:W-:Y:S01]  /*afd0*/  @!P1 LOP3.LUT R13, R20, 0xfffffffe, RZ, 0xc0, !PT ;  /* 0xfffffffe140d9812 */ /* 0x010fe200078ec0ff */
[C---:B------:R-:W-:Y:S01]  /*afe0*/  VIADD R20, R0.reuse, 0xf0 ;  /* 0x000000f000147836 */ /* 0x040fe20000000000 */
[----:B------:R-:W-:Y:S01]  /*aff0*/  IADD3 R19, R0, 0xc8, RZ ;  /* 0x000000c800137810 */ /* 0x000fe20007ffe0ff */
[--C-:B0-----:R-:W-:Y:S01]  /*b000*/  @!P0 IMAD.WIDE R4, R9, 0x4, R2.reuse ;  /* 0x0000000409048825 */ /* 0x101fe200078e0202 */
[----:B------:R-:W-:Y:S02]  /*b010*/  ISETP.GE.AND P5, PT, R18, UR4, PT ;  /* 0x0000000412007c0c */ /* 0x000fe4000bfa6270 */
[----:B------:R-:W-:Y:S01]  /*b020*/  ISETP.GE.AND P6, PT, R19, UR4, PT ;  /* 0x0000000413007c0c */ /* 0x000fe2000bfc6270 */
[----:B-1----:R-:W-:Y:S01]  /*b030*/  @!P4 IMAD.WIDE R6, R15, 0x4, R2 ;  /* 0x000000040f06c825 */ /* 0x002fe200078e0202 */
[----:B------:R0:W-:Y:S01]  /*b040*/  @!P0 ST.E.64 desc[UR44][R4.64], R102 ;  /* 0x0000006604008985 */ /* 0x0001e2000c101b2c */
[----:B------:R-:W-:-:S02]  /*b050*/  IADD3 R16, R0, 0xe0, RZ ;  /* 0x000000e000107810 */ /* 0x000fc40007ffe0ff */
        /* <DEDUP_REMOVED lines=15> */
[----:B------:R-:W-:Y:S02]  /*b150*/  @!P6 LEA.HI R19, R19, R19, RZ, 0x1 ;  /* 0x000000131313e211 */ /* 0x000fe400078f08ff */
[----:B0-----:R-:W-:-:S02]  /*b160*/  @!P5 LOP3.LUT R5, R18, 0xfffffffe, RZ, 0xc0, !PT ;  /* 0xfffffffe1205d812 */ /* 0x001fc400078ec0ff */
        /* <DEDUP_REMOVED lines=33> */
.L_x_13290:
        /* <DEDUP_REMOVED lines=38> */
[----:B0-----:R-:W-:-:S03]  /*b5e0*/  IMAD R9, R8, R7, UR10 ;  /* 0x0000000a08097e24 */ /* 0x001fc6000f8e0207 */
[----:B------:R-:W-:Y:S01]  /*b5f0*/  IADD3 R7, -R5, RZ, RZ ;  /* 0x000000ff05077210 */ /* 0x000fe20007ffe1ff */
        /* <DEDUP_REMOVED lines=16> */
[----:B------:R-:W-:Y:S02]  /*b700*/  LEA.HI.X R5, R2, UR5, R3, 0x2, P0 ;  /* 0x0000000502057c11 */ /* 0x000fe400080f1403 */
[----:B------:R-:W-:-:S05]  /*b710*/  MOV R3, 0xff800000 ;  /* 0xff80000000037802 */ /* 0x000fca0000000f00 */
[----:B------:R0:W-:Y:S01]  /*b720*/  STG.E desc[UR44][R4.64], R3 ;  /* 0x0000000304007986 */ /* 0x0001e2000c10192c */
[----:B------:R-:W-:Y:S05]  /*b730*/  BRA `(.L_x_13257) ;  /* 0x0000003c001c7947 */ /* 0x000fea0003800000 */
.L_x_13255:
        /* <DEDUP_REMOVED lines=18> */
.L_x_13293:
[----:B------:R-:W-:Y:S01]  /*b860*/  ULDC UR40, c[0x0][0xc50] ;  /* 0x0003140000287ab9 */ /* 0x000fe20000000800 */
[----:B------:R-:W-:Y:S01]  /*b870*/  UMOV UR36, UR6 ;  /* 0x0000000600247c82 */ /* 0x000fe20008000000 */
[----:B------:R-:W-:-:S11]  /*b880*/  UISETP.NE.AND UP0, UPT, UR40, 0x1, UPT ;  /* 0x000000012800788c */ /* 0x000fd6000bf05270 */
[----:B------:R-:W-:Y:S01]  /*b890*/  @UP0 ULDC UR4, c[0x0][0xc54] ;  /* 0x0003150000040ab9 */ /* 0x000fe20000000800 */
[----:B------:R-:W-:Y:S01]  /*b8a0*/  @UP0 ULDC UR7, c[0x0][0xc58] ;  /* 0x0003160000070ab9 */ /* 0x000fe20000000800 */
[----:B------:R-:W-:-:S04]  /*b8b0*/  UIMAD.WIDE.U32 UR4, UR6, UR4, URZ ;  /* 0x00000004060472a5 */ /* 0x000fc8000f8e003f */
[----:B------:R-:W-:-:S12]  /*b8c0*/  @UP0 USHF.R.U32.HI UR36, URZ, UR7, UR5 ;  /* 0x000000073f240299 */ /* 0x000fd80008011605 */
.L_x_13294:
[----:B------:R-:W-:Y:S01]  /*b8d0*/  ISETP.GE.AND P0, PT, R17, RZ, PT ;  /* 0x000000ff1100720c */ /* 0x000fe20003f06270 */
[----:B------:R-:W-:Y:S01]  /*b8e0*/  UIADD3 UR4, -UR36, URZ, URZ ;  /* 0x0000003f24047290 */ /* 0x000fe2000fffe13f */
[----:B------:R-:W-:Y:S01]  /*b8f0*/  IMAD.MOV.U32 R0, RZ, RZ, 0x1 ;  /* 0x00000001ff007424 */ /* 0x000fe200078e00ff */
[----:B------:R-:W-:Y:S01]  /*b900*/  MOV R9, 0x1 ;  /* 0x0000000100097802 */ /* 0x000fe20000000f00 */
[----:B------:R-:W-:Y:S01]  /*b910*/  IMAD.MOV.U32 R6, RZ, RZ, RZ ;  /* 0x000000ffff067224 */ /* 0x000fe200078e00ff */
[----:B------:R-:W-:-:S08]  /*b920*/  UIMAD UR40, UR40, UR4, UR6 ;  /* 0x00000004282872a4 */ /* 0x000fd0000f8e0206 */
[----:B------:R-:W-:Y:S05]  /*b930*/  @!P0 BRA `(.L_x_13295) ;  /* 0x0000003400dc8947 */ /* 0x000fea0003800000 */
[----:B------:R-:W0:Y:S01]  /*b940*/  S2UR UR6, SR_CTAID.X ;  /* 0x00000000000679c3 */ /* 0x000e220000002500 */
[----:B------:R-:W-:Y:S01]  /*b950*/  ULDC UR7, c[0x0][0x448] ;  /* 0x0001120000077ab9 */ /* 0x000fe20000000800 */
[----:B------:R-:W-:Y:S01]  /*b960*/  ULDC.64 UR4, c[0x0][0x418] ;  /* 0x0001060000047ab9 */ /* 0x000fe20000000a00 */
[----:B------:R-:W-:Y:S02]  /*b970*/  UISETP.NE.AND UP1, UPT, UR7, 0x1, UPT ;  /* 0x000000010700788c */ /* 0x000fe4000bf25270 */
[----:B------:R-:W-:Y:S01]  /*b980*/  UISETP.NE.U32.AND UP0, UPT, UR4, URZ, UPT ;  /* 0x0000003f0400728c */ /* 0x000fe2000bf05070 */
[----:B------:R-:W-:Y:S01]  /*b990*/  ULDC UR8, c[0x0][0x424] ;  /* 0x0001090000087ab9 */ /* 0x000fe20000000800 */
[----:B------:R-:W-:Y:S02]  /*b9a0*/  ULDC UR7, c[0x0][0x288] ;  /* 0x0000a20000077ab9 */ /* 0x000fe40000000800 */
[----:B------:R-:W-:Y:S02]  /*b9b0*/  UISETP.NE.AND.EX UP0, UPT, UR5, URZ, UPT, UP0 ;  /* 0x0000003f0500728c */ /* 0x000fe4000bf05300 */
[----:B------:R-:W-:-:S02]  /*b9c0*/  UIADD3 UR7, -UR7, 0x60, URZ ;  /* 0x0000006007077890 */ /* 0x000fc4000fffe13f */
[----:B------:R-:W-:Y:S01]  /*b9d0*/  USEL UR8, UR8, 0x1, UP0 ;  /* 0x0000000108087887 */ /* 0x000fe20008000000 */
[----:B------:R-:W-:Y:S01]  /*b9e0*/  @UP1 ULDC UR4, c[0x0][0x44c] ;  /* 0x0001130000041ab9 */ /* 0x000fe20000000800 */
[----:B------:R-:W-:Y:S01]  /*b9f0*/  ULDC UR9, c[0x0][0x2f0] ;  /* 0x0000bc0000097ab9 */ /* 0x000fe20000000800 */
[----:B------:R-:W-:Y:S01]  /*ba00*/  @UP1 ULDC UR10, c[0x0][0x450] ;  /* 0x00011400000a1ab9 */ /* 0x000fe20000000800 */
[----:B------:R-:W-:Y:S01]  /*ba10*/  UIMAD UR7, UR8, UR9, UR7 ;  /* 0x00000009080772a4 */ /* 0x000fe2000f8e0207 */
[----:B------:R-:W-:Y:S01]  /*ba20*/  UMOV UR43, URZ ;  /* 0x0000003f002b7c82 */ /* 0x000fe20008000000 */
[----:B0-----:R-:W-:-:S04]  /*ba30*/  ULEA UR6, UR6, 0x7f, 0x7 ;  /* 0x0000007f06067891 */ /* 0x001fc8000f8e383f */
[----:B------:R-:W-:Y:S02]  /*ba40*/  UIMAD.WIDE.U32 UR4, UR6, UR4, URZ ;  /* 0x00000004060472a5 */ /* 0x000fe4000f8e003f */
[----:B------:R-:W-:Y:S02]  /*ba50*/  UIMAD UR4, UR8, UR9, 0x5f ;  /* 0x0000005f080474a4 */ /* 0x000fe4000f8e0209 */
[----:B------:R-:W-:Y:S02]  /*ba60*/  @UP1 USHF.R.U32.HI UR6, URZ, UR10, UR5 ;  /* 0x0000000a3f061299 */ /* 0x000fe40008011605 */
[----:B------:R-:W-:Y:S02]  /*ba70*/  UIMAD.WIDE UR4, UR4, 0x2aaaaaab, URZ ;  /* 0x2aaaaaab040478a5 */ /* 0x000fe4000f8e023f */
[----:B------:R-:W-:Y:S02]  /*ba80*/  UIADD3 UR7, UR7, UR6, URZ ;  /* 0x0000000607077290 */ /* 0x000fe4000fffe03f */
[----:B------:R-:W-:-:S02]  /*ba90*/  USHF.R.U32.HI UR4, URZ, 0x1f, UR5 ;  /* 0x0000001f3f047899 */ /* 0x000fc40008011605 */
[----:B------:R-:W-:Y:S02]  /*baa0*/  UIMAD.WIDE UR6, UR7, 0x2aaaaaab, URZ ;  /* 0x2aaaaaab070678a5 */ /* 0x000fe4000f8e023f */
[----:B------:R-:W-:Y:S02]  /*bab0*/  ULEA.HI.SX32 UR4, UR5, UR4, 0x1c ;  /* 0x0000000405047291 */ /* 0x000fe4000f8fe23f */
[----:B------:R-:W-:Y:S02]  /*bac0*/  USHF.R.U32.HI UR6, URZ, 0x1f, UR7 ;  /* 0x0000001f3f067899 */ /* 0x000fe40008011607 */
[----:B------:R-:W-:Y:S02]  /*bad0*/  USHF.R.U32.HI UR10, URZ, 0x10, UR40 ;  /* 0x000000103f0a7899 */ /* 0x000fe40008011628 */
[----:B------:R-:W-:Y:S02]  /*bae0*/  ULEA.HI.SX32 UR6, UR7, UR6, 0x1c ;  /* 0x0000000607067291 */ /* 0x000fe4000f8fe23f */
[----:B------:R-:W-:-:S02]  /*baf0*/  ULOP3.LUT UR40, UR40, 0xffff, URZ, 0xc0, !UPT ;  /* 0x0000ffff28287892 */ /* 0x000fc4000f8ec03f */
        /* <DEDUP_REMOVED lines=11> */
[----:B------:R-:W-:Y:S02]  /*bbb0*/  IABS R5, R4 ;  /* 0x0000000400057213 */ /* 0x000fe40000000000 */
[----:B------:R-:W-:Y:S02]  /*bbc0*/  R2UR UR11, R2 ;  /* 0x00000000020b72ca */ /* 0x000fe400000e0000 */
[----:B------:R-:W-:Y:S01]  /*bbd0*/  MOV R4, UR6 ;  /* 0x0000000600047c02 */ /* 0x000fe20008000f00 */
[----:B------:R-:W-:Y:S01]  /*bbe0*/  IMAD.MOV R5, RZ, RZ, -R5 ;  /* 0x000000ffff057224 */ /* 0x000fe200078e0a05 */
[----:B------:R-:W-:-:S09]  /*bbf0*/  ULOP3.LUT UR6, UR6, UR10, URZ, 0x3c, !UPT ;  /* 0x0000000a06067292 */ /* 0x000fd2000f8e3c3f */
        /* <DEDUP_REMOVED lines=24> */
.L_x_13296:
[----:B------:R-:W-:Y:S01]  /*bd80*/  UIMAD UR39, UR40, UR43, URZ ;  /* 0x0000002b282772a4 */ /* 0x000fe2000f8e023f */
[----:B------:R-:W-:Y:S01]  /*bd90*/  MOV R2, UR41 ;  /* 0x0000002900027c02 */ /* 0x000fe20008000f00 */
[----:B------:R-:W-:Y:S01]  /*bda0*/  IMAD.MOV.U32 R6, RZ, RZ, RZ ;  /* 0x000000ffff067224 */ /* 0x000fe200078e00ff */
[----:B------:R-:W-:-:S03]  /*bdb0*/  MOV R9, 0x1 ;  /* 0x0000000100097802 */ /* 0x000fc60000000f00 */
        /* <DEDUP_REMOVED lines=28> */
.L_x_13297:
        /* <DEDUP_REMOVED lines=20> */
.L_x_13299:
        /* <DEDUP_REMOVED lines=15> */
.L_x_13298:
        /* <DEDUP_REMOVED lines=17> */
.L_x_13379:
        /* <DEDUP_REMOVED lines=8> */
.L_x_13382:
[----:B------:R-:W-:Y:S05]  /*c340*/  @!P6 BRA `(.L_x_13301) ;  /* 0x0000000000d4e947 */ /* 0x000fea0003800000 */
[----:B------:R-:W-:Y:S01]  /*c350*/  IMAD.MOV.U32 R16, RZ, RZ, R17 ;  /* 0x000000ffff107224 */ /* 0x000fe200078e0011 */
[----:B------:R-:W-:Y:S06]  /*c360*/  @!P1 BRA `(.L_x_13303) ;  /* 0x0000000000509947 */ /* 0x000fec0003800000 */
[----:B------:R-:W-:Y:S01]  /*c370*/  MOV R8, R0 ;  /* 0x0000000000087202 */ /* 0x000fe20000000f00 */
        /* <DEDUP_REMOVED lines=11> */
[----:B------:R-:W-:-:S03]  /*c430*/  IMAD.WIDE.U32 R4, R17, UR4, R4 ;  /* 0x0000000411047c25 */ /* 0x000fc6000f8e0004 */
[----:B------:R-:W-:Y:S02]  /*c440*/  LEA R2, P0, R4, R2, 0x2 ;  /* 0x0000000204027211 */ /* 0x000fe400078010ff */
[----:B------:R-:W-:-:S04]  /*c450*/  IADD3 R5, R5, R9, RZ ;  /* 0x0000000905057210 */ /* 0x000fc80007ffe0ff */
[----:B------:R-:W-:-:S05]  /*c460*/  LEA.HI.X R3, R4, R3, R5, 0x2, P0 ;  /* 0x0000000304037211 */ /* 0x000fca00000f1405 */
[----:B------:R0:W5:Y:S01]  /*c470*/  LDG.E R16, desc[UR44][R2.64] ;  /* 0x0000002c02107981 */ /* 0x000162000c1e1900 */
[----:B------:R-:W-:-:S04]  /*c480*/  IMAD.MOV R5, RZ, RZ, -R7 ;  /* 0x000000ffff057224 */ /* 0x000fc800078e0a07 */
[----:B------:R-:W-:-:S05]  /*c490*/  IMAD R8, R0, R5, R8 ;  /* 0x0000000500087224 */ /* 0x000fca00078e0208 */
[----:B------:R0:W-:Y:S02]  /*c4a0*/  STL [R1+0x4], R8 ;  /* 0x0000040801007387 */ /* 0x0001e40000100800 */
.L_x_13303:
[----:B------:R-:W-:Y:S01]  /*c4b0*/  IMAD.MOV.U32 R0, RZ, RZ, 0x1 ;  /* 0x00000001ff007424 */ /* 0x000fe200078e00ff */
[----:B0-----:R-:W0:Y:S04]  /*c4c0*/  S2R R8, SR_TID.X ;  /* 0x0000000000087919 */ /* 0x001e280000002100 */
[----:B------:R-:W-:-:S04]  /*c4d0*/  SHF.L.U32 R0, R0, 0x1f, RZ ;  /* 0x0000001f00007819 */ /* 0x000fc800000006ff */
[----:B------:R-:W1:Y:S01]  /*c4e0*/  SYNCS.PHASECHK.TRANS64.TRYWAIT P0, [UR38+0x22840], R0 ;  /* 0x02284000ff0075a7 */ /* 0x000e620008000166 */
[----:B0-----:R-:W-:-:S04]  /*c4f0*/  LOP3.LUT R2, R8, 0x7f, RZ, 0xc0, !PT ;  /* 0x0000007f08027812 */ /* 0x001fc800078ec0ff */
[----:B------:R-:W-:Y:S01]  /*c500*/  ISETP.NE.AND P1, PT, R2, RZ, PT ;  /* 0x000000ff0200720c */ /* 0x000fe20003f25270 */
[----:B-1----:R-:W-:-:S12]  /*c510*/  @!P0 BRA `(.L_x_13304) ;  /* 0x0000003000888947 */ /* 0x002fd80003800000 */
.L_x_13383:
[----:B------:R-:W-:Y:S05]  /*c520*/  @P1 BRA `(.L_x_13305) ;  /* 0x0000000000181947 */ /* 0x000fea0003800000 */
[----:B------:R-:W1:Y:S01]  /*c530*/  S2R R2, SR_TID.X ;  /* 0x0000000000027919 */ /* 0x000e620000002100 */
[----:B0-----:R-:W-:-:S04]  /*c540*/  MOV R0, 0x3000 ;  /* 0x0000300000007802 */ /* 0x001fc80000000f00 */
[----:B------:R2:W-:Y:S01]  /*c550*/  SYNCS.ARRIVE.TRANS64 RZ, [UR38+0x22830], R0 ;  /* 0x02283000ffff79a7 */ /* 0x0005e20008000026 */
[----:B-1----:R-:W-:-:S13]  /*c560*/  LOP3.LUT P0, RZ, R2, 0x1f, RZ, 0xc0, !PT ;  /* 0x0000001f02ff7812 */ /* 0x002fda000780c0ff */
[----:B--2---:R-:W-:Y:S05]  /*c570*/  @!P0 BRA `(.L_x_13305) ;  /* 0x0000000000048947 */ /* 0x004fea0003800000 */
[----:B------:R-:W-:Y:S01]  /*c580*/  BPT.TRAP 0x1 ;  /* 0x000000040000795c */ /* 0x000fe20000300000 */
.L_x_13305:
        /* <DEDUP_REMOVED lines=17> */
.L_x_13301:
        /* <DEDUP_REMOVED lines=22> */
.L_x_13306:
        /* <DEDUP_REMOVED lines=19> */
[----:B---3--:R-:W-:Y:S02]  /*c930*/  IMAD R8, R11, R2, RZ ;  /* 0x000000020b087224 */ /* 0x008fe400078e02ff */
[----:B----4-:R-:W-:Y:S02]  /*c940*/  IMAD R0, R10, 0x80, R9 ;  /* 0x000000800a007824 */ /* 0x010fe400078e0209 */
[----:B------:R-:W-:Y:S02]  /*c950*/  IMAD R9, R14, R3, R8 ;  /* 0x000000030e097224 */ /* 0x000fe400078e0208 */
[----:B0-----:R-:W-:Y:S01]  /*c960*/  @P0 IMAD.HI.U32 R3, R0, R5, RZ ;  /* 0x0000000500030227 */ /* 0x001fe200078e00ff */
[----:B------:R-:W-:-:S04]  /*c970*/  MOV R5, R0 ;  /* 0x0000000000057202 */ /* 0x000fc80000000f00 */
[----:B-1----:R-:W-:Y:S01]  /*c980*/  @P0 SHF.R.U32.HI R5, RZ, R6, R3 ;  /* 0x00000006ff050219 */ /* 0x002fe20000011603 */
[----:B------:R-:W-:Y:S01]  /*c990*/  IMAD.WIDE.U32 R2, R14, R2, UR4 ;  /* 0x000000040e027e25 */ /* 0x000fe2000f8e0002 */
[----:B------:R-:W-:Y:S02]  /*c9a0*/  ULDC.64 UR4, c[0x0][0x2d0] ;  /* 0x0000b40000047ab9 */ /* 0x000fe40000000a00 */
[----:B------:R-:W-:Y:S01]  /*c9b0*/  SHF.R.S32.HI R6, RZ, 0x1f, R5 ;  /* 0x0000001fff067819 */ /* 0x000fe20000011405 */
[----:B------:R-:W-:Y:S02]  /*c9c0*/  IMAD.IADD R3, R3, 0x1, R9 ;  /* 0x0000000103037824 */ /* 0x000fe400078e0209 */
[----:B------:R-:W-:Y:S02]  /*c9d0*/  IMAD.MOV R9, RZ, RZ, -R5 ;  /* 0x000000ffff097224 */ /* 0x000fe400078e0a05 */
[----:B------:R-:W-:Y:S02]  /*c9e0*/  IMAD R6, R6, UR4, RZ ;  /* 0x0000000406067c24 */ /* 0x000fe4000f8e02ff */
[----:B------:R-:W-:-:S02]  /*c9f0*/  IMAD R0, R4, R9, R0 ;  /* 0x0000000904007224 */ /* 0x000fc400078e0200 */
[C---:B------:R-:W-:Y:S01]  /*ca00*/  IMAD R9, R5.reuse, UR5, R6 ;  /* 0x0000000505097c24 */ /* 0x040fe2000f8e0206 */
[----:B------:R-:W-:Y:S01]  /*ca10*/  SHF.L.U32 R6, R12, 0x3, RZ ;  /* 0x000000030c067819 */ /* 0x000fe200000006ff */
[----:B------:R-:W-:Y:S01]  /*ca20*/  IMAD.WIDE.U32 R2, R5, UR4, R2 ;  /* 0x0000000405027c25 */ /* 0x000fe2000f8e0002 */
        /* <DEDUP_REMOVED lines=35> */
[----:B------:R-:W-:-:S09]  /*cc60*/  VIADD R9, R7, 0x20 ;  /* 0x0000002007097836 */ /* 0x000fd20000000000 */
[----:B------:R-:W-:Y:S02]  /*cc70*/  @!P1 LEA R21, R6, UR38, 0x1 ;  /* 0x0000002606159c11 */ /* 0x000fe4000f8e08ff */
[----:B0-----:R-:W-:-:S05]  /*cc80*/  @!P1 LEA R14, P2, R8, R14, 0x1 ;  /* 0x0000000e080e9211 */ /* 0x001fca00078408ff */
[----:B-1----:R-:W-:Y:S01]  /*cc90*/  @!P1 IMAD.X R3, RZ, RZ, R2, P2 ;  /* 0x000000ffff039224 */ /* 0x002fe200010e0602 */
[----:B------:R-:W-:Y:S02]  /*cca0*/  @!P1 MOV R2, R14 ;  /* 0x0000000e00029202 */ /* 0x000fe40000000f00 */
        /* <DEDUP_REMOVED lines=28> */
[----:B------:R-:W-:-:S03]  /*ce70*/  ISETP.GE.AND P1, PT, R11, R4, PT ;  /* 0x000000040b00720c */ /* 0x000fc60003f26270 */
        /* <DEDUP_REMOVED lines=17> */
.L_x_13400:
[----:B------:R-:W-:-:S05]  /*cf90*/  VIADD R7, R7, 0x70 ;  /* 0x0000007007077836 */ /* 0x000fca0000000000 */
[----:B------:R-:W-:Y:S02]  /*cfa0*/  ISETP.GE.AND P1, PT, R7, R4, PT ;  /* 0x000000040700720c */ /* 0x000fe40003f26270 */
[----:B------:R-:W-:-:S04]  /*cfb0*/  MOV R4, 0x1 ;  /* 0x0000000100047802 */ /* 0x000fc80000000f00 */
        /* <DEDUP_REMOVED lines=15> */
.L_x_13401:
        /* <DEDUP_REMOVED lines=9> */
.L_x_13402:
        /* <DEDUP_REMOVED lines=8> */
.L_x_13313:
[----:B------:R-:W-:Y:S05]  /*d1c0*/  BSYNC B1 ;  /* 0x0000000000017941 */ /* 0x000fea0003800000 */
.L_x_13312:
        /* <DEDUP_REMOVED lines=11> */
.L_x_13314:
        /* <DEDUP_REMOVED lines=13> */
.L_x_13315:
        /* <DEDUP_REMOVED lines=13> */
.L_x_13316:
        /* <DEDUP_REMOVED lines=13> */
.L_x_13317:
        /* <DEDUP_REMOVED lines=8> */
.L_x_13310:
[----:B------:R-:W-:Y:S05]  /*d570*/  BSYNC B0 ;  /* 0x0000000000007941 */ /* 0x000fea0003800000 */
.L_x_13309:
[----:B0-----:R-:W2:Y:S01]  /*d580*/  LDL.LU R3, [R1+0x8] ;  /* 0x0000080001037983 */ /* 0x001ea20000300800 */
[----:B------:R-:W-:Y:S02]  /*d590*/  IMAD.MOV.U32 R9, RZ, RZ, RZ ;  /* 0x000000ffff097224 */ /* 0x000fe400078e00ff */
[----:B------:R-:W-:Y:S01]  /*d5a0*/  IMAD.MOV.U32 R6, RZ, RZ, 0x1 ;  /* 0x00000001ff067424 */ /* 0x000fe200078e00ff */
[----:B--2---:R-:W-:-:S04]  /*d5b0*/  IADD3 R7, R3, -0x2, RZ ;  /* 0xfffffffe03077810 */ /* 0x004fc80007ffe0ff */
        /* <DEDUP_REMOVED lines=9> */
[----:B------:R-:W-:-:S04]  /*d650*/  IADD3 R3, RZ, -UR4, RZ ;  /* 0x80000004ff037c10 */ /* 0x000fc8000fffe0ff */
        /* <DEDUP_REMOVED lines=16> */
.L_x_13351:
[----:B------:R-:W-:Y:S01]  /*d760*/  ISETP.NE.AND P0, PT, R19, RZ, PT ;  /* 0x000000ff1300720c */ /* 0x000fe20003f05270 */
[----:B------:R-:W-:Y:S01]  /*d770*/  BSSY B1, `(.L_x_13319) ;  /* 0x0000083000017945 */ /* 0x000fe20003800000 */
[----:B------:R-:W-:-:S04]  /*d780*/  IADD3 R8, R8, -0x2, RZ ;  /* 0xfffffffe08087810 */ /* 0x000fc80007ffe0ff */
[----:B------:R-:W-:-:S07]  /*d790*/  ISETP.NE.AND P1, PT, R8, RZ, PT ;  /* 0x000000ff0800720c */ /* 0x000fce0003f25270 */
[----:B------:R-:W-:Y:S06]  /*d7a0*/  @!P0 BRA `(.L_x_13320) ;  /* 0x0000000400fc8947 */ /* 0x000fec0003800000 */
[----:B------:R-:W2:Y:S01]  /*d7b0*/  LDL R2, [R1] ;  /* 0x0000000001027983 */ /* 0x000ea20000100800 */
[----:B------:R-:W-:Y:S01]  /*d7c0*/  IMAD.MOV.U32 R13, RZ, RZ, R7 ;  /* 0x000000ffff0d7224 */ /* 0x000fe200078e0007 */
        /* <DEDUP_REMOVED lines=21> */
.L_x_13321:
[----:B------:R-:W1:Y:S01]  /*d920*/  S2R R2, SR_TID.X ;  /* 0x0000000000027919 */ /* 0x000e620000002100 */
[----:B------:R-:W-:Y:S01]  /*d930*/  BSSY B2, `(.L_x_13322) ;  /* 0x0000006000027945 */ /* 0x000fe20003800000 */
[----:B-1----:R-:W-:Y:S02]  /*d940*/  LOP3.LUT R3, R2, 0x7f, RZ, 0xc0, !PT ;  /* 0x0000007f02037812 */ /* 0x002fe400078ec0ff */
[----:B------:R-:W-:Y:S02]  /*d950*/  SHF.L.U32 R2, R0, 0x1f, RZ ;  /* 0x0000001f00027819 */ /* 0x000fe400000006ff */
[----:B------:R-:W-:Y:S02]  /*d960*/  ISETP.NE.AND P2, PT, R3, RZ, PT ;  /* 0x000000ff0300720c */ /* 0x000fe40003f45270 */
[----:B------:R-:W1:Y:S02]  /*d970*/  SYNCS.PHASECHK.TRANS64.TRYWAIT P0, [UR38+0x22848], R2 ;  /* 0x02284802ff0075a7 */ /* 0x000e640008000166 */
[----:B-1----:R-:W-:Y:S09]  /*d980*/  @!P0 BRA `(.L_x_13323) ;  /* 0x0000002800208947 */ /* 0x002ff20003800000 */
.L_x_13403:
[----:B------:R-:W-:Y:S05]  /*d990*/  BSYNC B2 ;  /* 0x0000000000027941 */ /* 0x000fea0003800000 */
.L_x_13322:
[----:B------:R-:W-:Y:S04]  /*d9a0*/  BSSY B2, `(.L_x_13324) ;  /* 0x0000007000027945 */ /* 0x000fe80003800000 */
[----:B------:R-:W-:Y:S05]  /*d9b0*/  @P2 BRA `(.L_x_13325) ;  /* 0x0000000000142947 */ /* 0x000fea0003800000 */
[----:B------:R-:W-:Y:S02]  /*d9c0*/  ISETP.NE.AND P0, PT, R10, RZ, PT ;  /* 0x000000ff0a00720c */ /* 0x000fe40003f05270 */
[----:B-1----:R-:W-:-:S04]  /*d9d0*/  MOV R3, 0x3000 ;  /* 0x0000300000037802 */ /* 0x002fc80000000f00 */
[----:B------:R2:W-:Y:S07]  /*d9e0*/  SYNCS.ARRIVE.TRANS64 RZ, [UR38+0x22838], R3 ;  /* 0x02283803ffff79a7 */ /* 0x0005ee0008000026 */
[----:B------:R-:W-:Y:S05]  /*d9f0*/  @!P0 BRA `(.L_x_13325) ;  /* 0x0000000000048947 */ /* 0x000fea0003800000 */
[----:B------:R-:W-:Y:S01]  /*da00*/  BPT.TRAP 0x1 ;  /* 0x000000040000795c */ /* 0x000fe20000300000 */
.L_x_13325:
[----:B------:R-:W-:Y:S05]  /*da10*/  BSYNC B2 ;  /* 0x0000000000027941 */ /* 0x000fea0003800000 */
.L_x_13324:
        /* <DEDUP_REMOVED lines=11> */
.L_x_13326:
        /* <DEDUP_REMOVED lines=10> */
.L_x_13404:
[----:B------:R-:W-:Y:S05]  /*db70*/  BSYNC B2 ;  /* 0x0000000000027941 */ /* 0x000fea0003800000 */
.L_x_13327:
        /* <DEDUP_REMOVED lines=9> */
.L_x_13330:
[----:B------:R-:W-:Y:S05]  /*dc10*/  BSYNC B2 ;  /* 0x0000000000027941 */ /* 0x000fea0003800000 */
.L_x_13329:
        /* <DEDUP_REMOVED lines=9> */
.L_x_13331:
        /* <DEDUP_REMOVED lines=13> */
.L_x_13332:
        /* <DEDUP_REMOVED lines=13> */
.L_x_13333:
        /* <DEDUP_REMOVED lines=13> */
.L_x_13334:
        /* <DEDUP_REMOVED lines=8> */
.L_x_13320:
[----:B------:R-:W-:Y:S05]  /*dfa0*/  BSYNC B1 ;  /* 0x0000000000017941 */ /* 0x000fea0003800000 */
.L_x_13319:
        /* <DEDUP_REMOVED lines=27> */
.L_x_13337:
[----:B------:R-:W1:Y:S01]  /*e160*/  S2R R2, SR_TID.X ;  /* 0x0000000000027919 */ /* 0x000e620000002100 */
[----:B------:R-:W-:Y:S01]  /*e170*/  BSSY B2, `(.L_x_13338) ;  /* 0x0000006000027945 */ /* 0x000fe20003800000 */
[----:B-1----:R-:W-:Y:S02]  /*e180*/  LOP3.LUT R3, R2, 0x7f, RZ, 0xc0, !PT ;  /* 0x0000007f02037812 */ /* 0x002fe400078ec0ff */
[----:B------:R-:W-:Y:S02]  /*e190*/  SHF.L.U32 R2, R0, 0x1f, RZ ;  /* 0x0000001f00027819 */ /* 0x000fe400000006ff */
[----:B------:R-:W-:Y:S02]  /*e1a0*/  ISETP.NE.AND P2, PT, R3, RZ, PT ;  /* 0x000000ff0300720c */ /* 0x000fe40003f45270 */
[----:B------:R-:W1:Y:S02]  /*e1b0*/  SYNCS.PHASECHK.TRANS64.TRYWAIT P0, [UR38+0x22840], R2 ;  /* 0x02284002ff0075a7 */ /* 0x000e640008000166 */
[----:B-1----:R-:W-:Y:S09]  /*e1c0*/  @!P0 BRA `(.L_x_13339) ;  /* 0x0000002000408947 */ /* 0x002ff20003800000 */
.L_x_13405:
[----:B------:R-:W-:Y:S05]  /*e1d0*/  BSYNC B2 ;  /* 0x0000000000027941 */ /* 0x000fea0003800000 */
.L_x_13338:
[----:B------:R-:W-:Y:S04]  /*e1e0*/  BSSY B2, `(.L_x_13340) ;  /* 0x0000007000027945 */ /* 0x000fe80003800000 */
[----:B------:R-:W-:Y:S05]  /*e1f0*/  @P2 BRA `(.L_x_13341) ;  /* 0x0000000000142947 */ /* 0x000fea0003800000 */
[----:B------:R-:W-:Y:S01]  /*e200*/  ISETP.NE.AND P0, PT, R10, RZ, PT ;  /* 0x000000ff0a00720c */ /* 0x000fe20003f05270 */
[----:B-1----:R-:W-:-:S04]  /*e210*/  IMAD.MOV.U32 R3, RZ, RZ, 0x3000 ;  /* 0x00003000ff037424 */ /* 0x002fc800078e00ff */
[----:B------:R2:W-:Y:S08]  /*e220*/  SYNCS.ARRIVE.TRANS64 RZ, [UR38+0x22830], R3 ;  /* 0x02283003ffff79a7 */ /* 0x0005f00008000026 */
[----:B--2---:R-:W-:Y:S05]  /*e230*/  @!P0 BRA `(.L_x_13341) ;  /* 0x0000000000048947 */ /* 0x004fea0003800000 */
[----:B------:R-:W-:Y:S01]  /*e240*/  BPT.TRAP 0x1 ;  /* 0x000000040000795c */ /* 0x000fe20000300000 */
.L_x_13341:
[----:B------:R-:W-:Y:S05]  /*e250*/  BSYNC B2 ;  /* 0x0000000000027941 */ /* 0x000fea0003800000 */
.L_x_13340:
        /* <DEDUP_REMOVED lines=11> */
.L_x_13342:
        /* <DEDUP_REMOVED lines=11> */
.L_x_13406:
[----:B------:R-:W-:Y:S05]  /*e3c0*/  BSYNC B2 ;  /* 0x0000000000027941 */ /* 0x000fea0003800000 */
.L_x_13343:
        /* <DEDUP_REMOVED lines=9> */
.L_x_13346:
[----:B------:R-:W-:Y:S05]  /*e460*/  BSYNC B2 ;  /* 0x0000000000027941 */ /* 0x000fea0003800000 */
.L_x_13345:
        /* <DEDUP_REMOVED lines=9> */
.L_x_13347:
        /* <DEDUP_REMOVED lines=13> */
.L_x_13348:
        /* <DEDUP_REMOVED lines=13> */
.L_x_13349:
        /* <DEDUP_REMOVED lines=13> */
.L_x_13350:
        /* <DEDUP_REMOVED lines=8> */
.L_x_13336:
[----:B------:R-:W-:Y:S05]  /*e7f0*/  BSYNC B1 ;  /* 0x0000000000017941 */ /* 0x000fea0003800000 */
.L_x_13335:
[----:B------:R-:W-:Y:S01]  /*e800*/  IADD3 R7, R7, -0x2, RZ ;  /* 0xfffffffe07077810 */ /* 0x000fe20007ffe0ff */
[----:B------:R-:W-:Y:S06]  /*e810*/  @P1 BRA `(.L_x_13351) ;  /* 0xffffffec00d01947 */ /* 0x000fec000383ffff */
[----:B------:R-:W-:Y:S05]  /*e820*/  BSYNC B0 ;  /* 0x0000000000007941 */ /* 0x000fea0003800000 */
.L_x_13318:
        /* <DEDUP_REMOVED lines=27> */
.L_x_13354:
[----:B------:R-:W1:Y:S01]  /*e9e0*/  S2R R2, SR_TID.X ;  /* 0x0000000000027919 */ /* 0x000e620000002100 */
[----:B------:R-:W-:Y:S01]  /*e9f0*/  BSSY B1, `(.L_x_13355) ;  /* 0x0000006000017945 */ /* 0x000fe20003800000 */
[----:B-1----:R-:W-:Y:S02]  /*ea00*/  LOP3.LUT R3, R2, 0x7f, RZ, 0xc0, !PT ;  /* 0x0000007f02037812 */ /* 0x002fe400078ec0ff */
[----:B------:R-:W-:Y:S02]  /*ea10*/  SHF.L.U32 R2, R0, 0x1f, RZ ;  /* 0x0000001f00027819 */ /* 0x000fe400000006ff */
[----:B------:R-:W-:Y:S02]  /*ea20*/  ISETP.NE.AND P1, PT, R3, RZ, PT ;  /* 0x000000ff0300720c */ /* 0x000fe40003f25270 */
[----:B------:R-:W1:Y:S02]  /*ea30*/  SYNCS.PHASECHK.TRANS64.TRYWAIT P0, [UR38+0x22848], R2 ;  /* 0x02284802ff0075a7 */ /* 0x000e640008000166 */
[----:B-1----:R-:W-:Y:S09]  /*ea40*/  @!P0 BRA `(.L_x_13356) ;  /* 0x0000001800508947 */ /* 0x002ff20003800000 */
.L_x_13407:
[----:B------:R-:W-:Y:S05]  /*ea50*/  BSYNC B1 ;  /* 0x0000000000017941 */ /* 0x000fea0003800000 */
.L_x_13355:
[----:B------:R-:W-:Y:S04]  /*ea60*/  BSSY B1, `(.L_x_13357) ;  /* 0x0000007000017945 */ /* 0x000fe80003800000 */
[----:B------:R-:W-:Y:S05]  /*ea70*/  @P1 BRA `(.L_x_13358) ;  /* 0x0000000000141947 */ /* 0x000fea0003800000 */
[----:B------:R-:W-:Y:S01]  /*ea80*/  ISETP.NE.AND P0, PT, R10, RZ, PT ;  /* 0x000000ff0a00720c */ /* 0x000fe20003f05270 */
[----:B-1----:R-:W-:-:S04]  /*ea90*/  IMAD.MOV.U32 R3, RZ, RZ, 0x3000 ;  /* 0x00003000ff037424 */ /* 0x002fc800078e00ff */
[----:B------:R2:W-:Y:S08]  /*eaa0*/  SYNCS.ARRIVE.TRANS64 RZ, [UR38+0x22838], R3 ;  /* 0x02283803ffff79a7 */ /* 0x0005f00008000026 */
[----:B--2---:R-:W-:Y:S05]  /*eab0*/  @!P0 BRA `(.L_x_13358) ;  /* 0x0000000000048947 */ /* 0x004fea0003800000 */
[----:B------:R-:W-:Y:S01]  /*eac0*/  BPT.TRAP 0x1 ;  /* 0x000000040000795c */ /* 0x000fe20000300000 */
.L_x_13358:
[----:B------:R-:W-:Y:S05]  /*ead0*/  BSYNC B1 ;  /* 0x0000000000017941 */ /* 0x000fea0003800000 */
.L_x_13357:
[----:B------:R-:W-:Y:S01]  /*eae0*/  MOV R4, RZ ;  /* 0x000000ff00047202 */ /* 0x000fe20000000f00 */
        /* <DEDUP_REMOVED lines=10> */
.L_x_13359:
        /* <DEDUP_REMOVED lines=11> */
.L_x_13408:
[----:B------:R-:W-:Y:S05]  /*ec40*/  BSYNC B1 ;  /* 0x0000000000017941 */ /* 0x000fea0003800000 */
.L_x_13360:
[----:B------:R-:W-:Y:S01]  /*ec50*/  BSSY B1, `(.L_x_13362) ;  /* 0x0000009000017945 */ /* 0x000fe20003800000 */
[----:B-1----:R-:W-:Y:S02]  /*ec60*/  IMAD.MOV.U32 R2, RZ, RZ, 0x0 ;  /* 0x00000000ff027424 */ /* 0x002fe400078e00ff */
[----:B------:R-:W-:Y:S01]  /*ec70*/  IMAD.MOV.U32 R3, RZ, RZ, 0x14f00000 ;  /* 0x14f00000ff037424 */ /* 0x000fe200078e00ff */
[----:B------:R-:W-:Y:S06]  /*ec80*/  @P1 BRA `(.L_x_13363) ;  /* 0x0000000000141947 */ /* 0x000fec0003800000 */
[----:B------:R-:W-:Y:S02]  /*ec90*/  ISETP.NE.AND P0, PT, R10, RZ, PT ;  /* 0x000000ff0a00720c */ /* 0x000fe40003f05270 */
[----:B------:R-:W-:-:S04]  /*eca0*/  MOV R5, 0xc000 ;  /* 0x0000c00000057802 */ /* 0x000fc80000000f00 */
[----:B------:R1:W-:Y:S07]  /*ecb0*/  SYNCS.ARRIVE.TRANS64 RZ, [UR38+0x22858], R5 ;  /* 0x02285805ffff79a7 */ /* 0x0003ee0008000026 */
[----:B------:R-:W-:Y:S05]  /*ecc0*/  @!P0 BRA `(.L_x_13363) ;  /* 0x0000000000048947 */ /* 0x000fea0003800000 */
[----:B------:R-:W-:Y:S01]  /*ecd0*/  BPT.TRAP 0x1 ;  /* 0x000000040000795c */ /* 0x000fe20000300000 */
.L_x_13363:
[----:B------:R-:W-:Y:S05]  /*ece0*/  BSYNC B1 ;  /* 0x0000000000017941 */ /* 0x000fea0003800000 */
.L_x_13362:
        /* <DEDUP_REMOVED lines=9> */
.L_x_13364:
        /* <DEDUP_REMOVED lines=13> */
.L_x_13365:
        /* <DEDUP_REMOVED lines=13> */
.L_x_13366:
        /* <DEDUP_REMOVED lines=13> */
.L_x_13367:
        /* <DEDUP_REMOVED lines=8> */
.L_x_13353:
[----:B------:R-:W-:Y:S05]  /*f070*/  BSYNC B0 ;  /* 0x0000000000007941 */ /* 0x000fea0003800000 */
.L_x_13352:
[----:B------:R-:W-:Y:S01]  /*f080*/  LOP3.LUT R0, R0, 0x1, RZ, 0x3c, !PT ;  /* 0x0000000100007812 */ /* 0x000fe200078e3cff */
[----:B------:R-:W-:Y:S02]  /*f090*/  IMAD.MOV.U32 R6, RZ, RZ, RZ ;  /* 0x000000ffff067224 */ /* 0x000fe400078e00ff */
[----:B------:R-:W-:-:S07]  /*f0a0*/  IMAD.MOV.U32 R9, RZ, RZ, RZ ;  /* 0x000000ffff097224 */ /* 0x000fce00078e00ff */
.L_x_13295:
[----:B------:R-:W2:Y:S01]  /*f0b0*/  S2R R3, SR_CgaCtaId ;  /* 0x0000000000037919 */ /* 0x000ea20000008800 */
[----:B------:R-:W-:Y:S02]  /*f0c0*/  MOV R2, 0x400 ;  /* 0x0000040000027802 */ /* 0x000fe40000000f00 */
[----:B------:R-:W-:Y:S02]  /*f0d0*/  SHF.L.U32 R9, R9, 0x1f, RZ ;  /* 0x0000001f09097819 */ /* 0x000fe400000006ff */
[----:B--2---:R-:W-:-:S04]  /*f0e0*/  LEA R2, R3, R2, 0x18 ;  /* 0x0000000203027211 */ /* 0x004fc800078ec0ff */
[----:B------:R-:W2:Y:S02]  /*f0f0*/  SYNCS.PHASECHK.TRANS64.TRYWAIT P0, [R2+URZ+0x22820], R9 ;  /* 0x02282009020075a7 */ /* 0x000ea4000800017f */
[----:B--2---:R-:W-:Y:S05]  /*f100*/  @!P0 BRA `(.L_x_13368) ;  /* 0x0000001000d08947 */ /* 0x004fea0003800000 */
.L_x_13409:
[----:B------:R-:W-:-:S03]  /*f110*/  UMOV UR4, 0xffffffff ;  /* 0xffffffff00047882 */ /* 0x000fc60000000000 */
[----:B------:R-:W-:Y:S05]  /*f120*/  BRA.DIV UR4, `(.L_x_13369) ;  /* 0x0000001204dc7947 */ /* 0x000fea000b800000 */
[----:B------:R-:W3:Y:S02]  /*f130*/  S2R R3, SR_TID.X ;  /* 0x0000000000037919 */ /* 0x000ee40000002100 */
[----:B---3--:R-:W-:-:S04]  /*f140*/  SHF.R.U32.HI R3, RZ, 0x5, R3 ;  /* 0x00000005ff037819 */ /* 0x008fc80000011603 */
[----:B------:R-:W-:-:S05]  /*f150*/  LOP3.LUT R3, R3, 0x3, RZ, 0xc0, !PT ;  /* 0x0000000303037812 */ /* 0x000fca00078ec0ff */
[----:B------:R3:W4:Y:S02]  /*f160*/  SHFL.IDX PT, R14, R3, RZ, 0x1f ;  /* 0x00001fff030e7589 */ /* 0x00072400000e0000 */
.L_x_13412:
[----:B----4-:R-:W-:-:S13]  /*f170*/  ISETP.NE.AND P0, PT, R14, RZ, PT ;  /* 0x000000ff0e00720c */ /* 0x010fda0003f05270 */
[----:B------:R-:W-:Y:S05]  /*f180*/  @P0 BRA `(.L_x_13257) ;  /* 0x0000000000880947 */ /* 0x000fea0003800000 */
[----:B------:R-:W-:-:S03]  /*f190*/  UMOV UR4, 0xffffffff ;  /* 0xffffffff00047882 */ /* 0x000fc60000000000 */
[----:B------:R-:W-:Y:S05]  /*f1a0*/  BRA.DIV UR4, `(.L_x_13370) ;  /* 0x0000001204f07947 */ /* 0x000fea000b800000 */
[----:B------:R-:W-:-:S13]  /*f1b0*/  ELECT P6, URZ, PT ;  /* 0x00000000003f782f */ /* 0x000fda00038c0000 */
.L_x_13415:
[----:B------:R-:W-:Y:S05]  /*f1c0*/  @!P6 BRA `(.L_x_13257) ;  /* 0x000000000078e947 */ /* 0x000fea0003800000 */
[----:B------:R-:W-:-:S06]  /*f1d0*/  ULOP3.LUT UR4, UR42, 0x2, URZ, 0xfc, !UPT ;  /* 0x000000022a047892 */ /* 0x000fcc000f8efc3f */
[----:B---3--:R-:W-:-:S04]  /*f1e0*/  MOV R3, UR4 ;  /* 0x0000000400037c02 */ /* 0x008fc80008000f00 */
[----:B------:R-:W-:-:S13]  /*f1f0*/  ISETP.NE.AND P2, PT, R3, 0x3, PT ;  /* 0x000000030300780c */ /* 0x000fda0003f45270 */
[----:B------:R-:W-:Y:S05]  /*f200*/  @!P2 BRA `(.L_x_13371) ;  /* 0x000000000004a947 */ /* 0x000fea0003800000 */
[----:B------:R-:W-:Y:S01]  /*f210*/  BPT.TRAP 0x1 ;  /* 0x000000040000795c */ /* 0x000fe20000300000 */
.L_x_13371:
        /* <DEDUP_REMOVED lines=12> */
.L_x_13416:
[----:B------:R-:W3:Y:S02]  /*f2e0*/  SYNCS.PHASECHK.TRANS64.TRYWAIT P0, [R5+URZ], R0 ;  /* 0x00000000050075a7 */ /* 0x000ee4000800017f */
[----:B---3--:R-:W-:Y:S05]  /*f2f0*/  @!P0 BRA `(.L_x_13373) ;  /* 0x0000001000d08947 */ /* 0x008fea0003800000 */
.L_x_13417:
[----:B------:R-:W-:Y:S05]  /*f300*/  @!P2 BRA `(.L_x_13374) ;  /* 0x000000000004a947 */ /* 0x000fea0003800000 */
[----:B------:R-:W-:Y:S01]  /*f310*/  BPT.TRAP 0x1 ;  /* 0x000000040000795c */ /* 0x000fe20000300000 */
.L_x_13374:
[----:B--2---:R-:W-:-:S05]  /*f320*/  VIADD R2, R2, 0x22860 ;  /* 0x0002286002027836 */ /* 0x004fca0000000000 */
[----:B---3--:R-:W-:-:S04]  /*f330*/  LEA R5, R6, R2, 0x3 ;  /* 0x0000000206057211 */ /* 0x008fc800078e18ff */
[----:B------:R-:W2:Y:S02]  /*f340*/  SYNCS.PHASECHK.TRANS64.TRYWAIT P0, [R5+URZ], R4 ;  /* 0x00000004050075a7 */ /* 0x000ea4000800017f */
[----:B--2---:R-:W-:Y:S05]  /*f350*/  @!P0 BRA `(.L_x_13375) ;  /* 0x0000001000cc8947 */ /* 0x004fea0003800000 */
.L_x_13418:
[----:B------:R-:W-:-:S07]  /*f360*/  IMAD R3, R3, 0x8, R2 ;  /* 0x0000000803037824 */ /* 0x000fce00078e0202 */
.L_x_13376:
[----:B---3--:R3:W4:Y:S02]  /*f370*/  SYNCS.PHASECHK.TRANS64.TRYWAIT P0, [R3+URZ], R0 ;  /* 0x00000000030075a7 */ /* 0x008724000800017f */
[----:B----4-:R-:W-:Y:S05]  /*f380*/  @!P0 NANOSLEEP.SYNCS 0x989680 ;  /* 0x009896800000895d */ /* 0x010fea0003900000 */
[----:B------:R-:W4:Y:S02]  /*f390*/  @!P0 SYNCS.PHASECHK.TRANS64 P0, [R3+URZ], R0 ;  /* 0x00000000030085a7 */ /* 0x000f24000800007f */
[----:B----4-:R-:W-:Y:S05]  /*f3a0*/  @!P0 BRA `(.L_x_13376) ;  /* 0xfffffffc00f08947 */ /* 0x010fea000383ffff */
.L_x_13257:
[----:B------:R-:W-:Y:S05]  /*f3b0*/  BSYNC B6 ;  /* 0x0000000000067941 */ /* 0x000fea0003800000 */
.L_x_13254:
[----:B------:R-:W-:Y:S05]  /*f3c0*/  EXIT ;  /* 0x000000000000794d */ /* 0x000fea0003800000 */
.L_x_13261:
[----:B0-----:R-:W-:-:S04]  /*f3d0*/  IMAD.U32 R4, RZ, RZ, UR39 ;  /* 0x00000027ff047e24 */ /* 0x001fc8000f8e00ff */
[----:B------:R0:W1:Y:S03]  /*f3e0*/  SYNCS.PHASECHK.TRANS64.TRYWAIT P0, [R4+URZ+0x22800], R7 ;  /* 0x02280007040075a7 */ /* 0x000066000800017f */
[----:B-1----:R-:W-:Y:S05]  /*f3f0*/  @!P0 NANOSLEEP.SYNCS 0x989680 ;  /* 0x009896800000895d */ /* 0x002fea0003900000 */
[----:B------:R-:W1:Y:S02]  /*f400*/  @!P0 SYNCS.PHASECHK.TRANS64 P0, [R4+URZ+0x22800], R7 ;  /* 0x02280007040085a7 */ /* 0x000e64000800007f */
[----:B-1----:R-:W-:Y:S05]  /*f410*/  @!P0 BRA `(.L_x_13261) ;  /* 0xfffffffc00ec8947 */ /* 0x002fea000383ffff */
[----:B------:R-:W-:Y:S05]  /*f420*/  BRA `(.L_x_13377) ;  /* 0xffffff2000847947 */ /* 0x000fea000383ffff */
.L_x_13265:
[----:B0-----:R-:W-:-:S04]  /*f430*/  MOV R4, UR39 ;  /* 0x0000002700047c02 */ /* 0x001fc80008000f00 */
[----:B------:R0:W2:Y:S03]  /*f440*/  SYNCS.PHASECHK.TRANS64.TRYWAIT P1, [R4+URZ+0x22830], R7 ;  /* 0x02283007040075a7 */ /* 0x0000a6000802017f */
[----:B--2---:R-:W-:Y:S05]  /*f450*/  @!P1 NANOSLEEP.SYNCS 0x989680 ;  /* 0x009896800000995d */ /* 0x004fea0003900000 */
[----:B------:R-:W2:Y:S02]  /*f460*/  @!P1 SYNCS.PHASECHK.TRANS64 P1, [R4+URZ+0x22830], R7 ;  /* 0x02283007040095a7 */ /* 0x000ea4000802007f */
[----:B--2---:R-:W-:Y:S05]  /*f470*/  @!P1 BRA `(.L_x_13265) ;  /* 0xfffffffc00ec9947 */ /* 0x004fea000383ffff */
[----:B------:R-:W-:Y:S05]  /*f480*/  BRA `(.L_x_13264) ;  /* 0xffffff2000a07947 */ /* 0x000fea000383ffff */
.L_x_13269:
[----:B-1----:R1:W2:Y:S02]  /*f490*/  SYNCS.PHASECHK.TRANS64.TRYWAIT P3, [R12+URZ+0x22850], R7 ;  /* 0x022850070c0075a7 */ /* 0x0022a4000806017f */
[----:B--2---:R-:W-:Y:S05]  /*f4a0*/  @!P3 NANOSLEEP.SYNCS 0x989680 ;  /* 0x009896800000b95d */ /* 0x004fea0003900000 */
[----:B------:R-:W2:Y:S02]  /*f4b0*/  @!P3 SYNCS.PHASECHK.TRANS64 P3, [R12+URZ+0x22850], R7 ;  /* 0x022850070c00b5a7 */ /* 0x000ea4000806007f */
[----:B--2---:R-:W-:Y:S05]  /*f4c0*/  @!P3 BRA `(.L_x_13269) ;  /* 0xfffffffc00f0b947 */ /* 0x004fea000383ffff */
[----:B------:R-:W-:Y:S05]  /*f4d0*/  BRA `(.L_x_13268) ;  /* 0xffffff4000947947 */ /* 0x000fea000383ffff */
.L_x_13274:
[----:B-1----:R-:W-:-:S04]  /*f4e0*/  IMAD.U32 R8, RZ, RZ, UR29 ;  /* 0x0000001dff087e24 */ /* 0x002fc8000f8e00ff */
[----:B------:R1:W2:Y:S03]  /*f4f0*/  SYNCS.PHASECHK.TRANS64.TRYWAIT P3, [R8+URZ+0x22830], R7 ;  /* 0x02283007080075a7 */ /* 0x0002a6000806017f */
[----:B--2---:R-:W-:Y:S05]  /*f500*/  @!P3 NANOSLEEP.SYNCS 0x989680 ;  /* 0x009896800000b95d */ /* 0x004fea0003900000 */
[----:B------:R-:W2:Y:S02]  /*f510*/  @!P3 SYNCS.PHASECHK.TRANS64 P3, [R8+URZ+0x22830], R7 ;  /* 0x022830070800b5a7 */ /* 0x000ea4000806007f */
[----:B--2---:R-:W-:Y:S05]  /*f520*/  @!P3 BRA `(.L_x_13274) ;  /* 0xfffffffc00ecb947 */ /* 0x004fea000383ffff */
[----:B------:R-:W-:Y:S05]  /*f530*/  BRA `(.L_x_13273) ;  /* 0xffffff4400e07947 */ /* 0x000fea000383ffff */
.L_x_13278:
[----:B-1----:R1:W2:Y:S02]  /*f540*/  SYNCS.PHASECHK.TRANS64.TRYWAIT P3, [R176+URZ+0x22850], R7 ;  /* 0x02285007b00075a7 */ /* 0x0022a4000806017f */
[----:B--2---:R-:W-:Y:S05]  /*f550*/  @!P3 NANOSLEEP.SYNCS 0x989680 ;  /* 0x009896800000b95d */ /* 0x004fea0003900000 */
[----:B------:R-:W2:Y:S02]  /*f560*/  @!P3 SYNCS.PHASECHK.TRANS64 P3, [R176+URZ+0x22850], R7 ;  /* 0x02285007b000b5a7 */ /* 0x000ea4000806007f */
[----:B--2---:R-:W-:Y:S05]  /*f570*/  @!P3 BRA `(.L_x_13278) ;  /* 0xfffffffc00f0b947 */ /* 0x004fea000383ffff */
[----:B------:R-:W-:Y:S05]  /*f580*/  BRA `(.L_x_13277) ;  /* 0xffffff6c00487947 */ /* 0x000fea000383ffff */
.L_x_13284:
[----:B-1----:R-:W-:-:S04]  /*f590*/  IMAD.U32 R6, RZ, RZ, UR26 ;  /* 0x0000001aff067e24 */ /* 0x002fc8000f8e00ff */
[----:B------:R1:W3:Y:S03]  /*f5a0*/  SYNCS.PHASECHK.TRANS64.TRYWAIT P1, [R6+URZ+0x22830], R5 ;  /* 0x02283005060075a7 */ /* 0x0002e6000802017f */
[----:B---3--:R-:W-:Y:S05]  /*f5b0*/  @!P1 NANOSLEEP.SYNCS 0x989680 ;  /* 0x009896800000995d */ /* 0x008fea0003900000 */
[----:B------:R-:W3:Y:S02]  /*f5c0*/  @!P1 SYNCS.PHASECHK.TRANS64 P1, [R6+URZ+0x22830], R5 ;  /* 0x02283005060095a7 */ /* 0x000ee4000802007f */
[----:B---3--:R-:W-:Y:S05]  /*f5d0*/  @!P1 BRA `(.L_x_13284) ;  /* 0xfffffffc00ec9947 */ /* 0x008fea000383ffff */
[----:B------:R-:W-:Y:S05]  /*f5e0*/  BRA `(.L_x_13283) ;  /* 0xffffff7000447947 */ /* 0x000fea000383ffff */
.L_x_13288:
[----:B-1----:R1:W2:Y:S02]  /*f5f0*/  SYNCS.PHASECHK.TRANS64.TRYWAIT P1, [R198+URZ+0x22850], R5 ;  /* 0x02285005c60075a7 */ /* 0x0022a4000802017f */
[----:B--2---:R-:W-:Y:S05]  /*f600*/  @!P1 NANOSLEEP.SYNCS 0x989680 ;  /* 0x009896800000995d */ /* 0x004fea0003900000 */
[----:B------:R-:W2:Y:S02]  /*f610*/  @!P1 SYNCS.PHASECHK.TRANS64 P1, [R198+URZ+0x22850], R5 ;  /* 0x02285005c60095a7 */ /* 0x000ea4000802007f */
[----:B--2---:R-:W-:Y:S05]  /*f620*/  @!P1 BRA `(.L_x_13288) ;  /* 0xfffffffc00f09947 */ /* 0x004fea000383ffff */
[----:B------:R-:W-:Y:S05]  /*f630*/  BRA `(.L_x_13287) ;  /* 0xffffff8c00d47947 */ /* 0x000fea000383ffff */
.L_x_13300:
[----:B------:R-:W-:Y:S01]  /*f640*/  MOV R13, R19 ;  /* 0x00000013000d7202 */ /* 0x000fe20000000f00 */
[----:B------:R-:W-:Y:S01]  /*f650*/  IMAD.MOV.U32 R12, RZ, RZ, RZ ;  /* 0x000000ffff0c7224 */ /* 0x000fe200078e00ff */
[----:B------:R-:W-:Y:S01]  /*f660*/  MOV R15, 0xffffffff ;  /* 0xffffffff000f7802 */ /* 0x000fe20000000f00 */
[----:B------:R-:W-:-:S07]  /*f670*/  IMAD.MOV.U32 R11, RZ, RZ, 0x1f ;  /* 0x0000001fff0b7424 */ /* 0x000fce00078e00ff */
[----:B------:R-:W-:Y:S05]  /*f680*/  WARPSYNC.COLLECTIVE R15, `(.L_x_13378) ;  /* 0x000000000f087348 */ /* 0x000fea0003c00000 */
[----:B------:R0:W1:Y:S02]  /*f690*/  SHFL.IDX P6, R14, R13, R12, R11 ;  /* 0x0000000c0d0e7389 */ /* 0x00006400000c000b */
[----:B01----:R-:W-:Y:S01]  /*f6a0*/  ENDCOLLECTIVE ;  /* 0x000000000000791b */ /* 0x003fe20003800000 */
.L_x_13378:
[----:B------:R-:W-:Y:S05]  /*f6b0*/  BRA `(.L_x_13379) ;  /* 0xffffffcc00007947 */ /* 0x000fea000383ffff */
.L_x_13302:
[----:B------:R-:W-:Y:S01]  /*f6c0*/  BSSY B0, `(.L_x_13380) ;  /* 0x0000006000007945 */ /* 0x000fe20003800000 */
[----:B------:R-:W-:-:S07]  /*f6d0*/  IMAD.MOV.U32 R15, RZ, RZ, -0x1 ;  /* 0xffffffffff0f7424 */ /* 0x000fce00078e00ff */
[----:B------:R-:W-:Y:S05]  /*f6e0*/  WARPSYNC.COLLECTIVE R15, `(.L_x_13381) ;  /* 0x000000000f0c7348 */ /* 0x000fea0003c00000 */
[----:B------:R-:W-:Y:S02]  /*f6f0*/  ELECT P6, UR62, PT ;  /* 0x00000000003e782f */ /* 0x000fe400038c0000 */
[----:B------:R-:W-:Y:S01]  /*f700*/  MOV R14, UR62 ;  /* 0x0000003e000e7c02 */ /* 0x000fe20008000f00 */
[----:B------:R-:W-:Y:S10]  /*f710*/  ENDCOLLECTIVE ;  /* 0x000000000000791b */ /* 0x000ff40003800000 */
.L_x_13381:
[----:B------:R-:W-:Y:S05]  /*f720*/  BSYNC B0 ;  /* 0x0000000000007941 */ /* 0x000fea0003800000 */
.L_x_13380:
[----:B------:R-:W-:Y:S05]  /*f730*/  BRA `(.L_x_13382) ;  /* 0xffffffcc00007947 */ /* 0x000fea000383ffff */
.L_x_13304:
[----:B0-----:R-:W-:-:S04]  /*f740*/  IMAD.U32 R3, RZ, RZ, UR38 ;  /* 0x00000026ff037e24 */ /* 0x001fc8000f8e00ff */
[----:B------:R0:W1:Y:S03]  /*f750*/  SYNCS.PHASECHK.TRANS64.TRYWAIT P0, [R3+URZ+0x22840], R0 ;  /* 0x02284000030075a7 */ /* 0x000066000800017f */
[----:B-1----:R-:W-:Y:S05]  /*f760*/  @!P0 NANOSLEEP.SYNCS 0x989680 ;  /* 0x009896800000895d */ /* 0x002fea0003900000 */
[----:B------:R-:W1:Y:S02]  /*f770*/  @!P0 SYNCS.PHASECHK.TRANS64 P0, [R3+URZ+0x22840], R0 ;  /* 0x02284000030085a7 */ /* 0x000e64000800007f */
[----:B-1----:R-:W-:Y:S05]  /*f780*/  @!P0 BRA `(.L_x_13304) ;  /* 0xfffffffc00ec8947 */ /* 0x002fea000383ffff */
[----:B------:R-:W-:Y:S05]  /*f790*/  BRA `(.L_x_13383) ;  /* 0xffffffcc00607947 */ /* 0x000fea000383ffff */
.L_x_13307:
[----:B------:R-:W-:Y:S01]  /*f7a0*/  IMAD.MOV.U32 R13, RZ, RZ, R5 ;  /* 0x000000ffff0d7224 */ /* 0x000fe200078e0005 */
[----:B------:R-:W-:Y:S01]  /*f7b0*/  MOV R11, 0x181f ;  /* 0x0000181f000b7802 */ /* 0x000fe20000000f00 */
[----:B------:R-:W-:Y:S01]  /*f7c0*/  IMAD.MOV.U32 R12, RZ, RZ, RZ ;  /* 0x000000ffff0c7224 */ /* 0x000fe200078e00ff */
[----:B------:R-:W-:Y:S01]  /*f7d0*/  LEA R7, R10, R7, 0x7 ;  /* 0x000000070a077211 */ /* 0x000fe200078e38ff */
[----:B------:R-:W-:-:S03]  /*f7e0*/  IMAD.MOV.U32 R15, RZ, RZ, -0x1 ;  /* 0xffffffffff0f7424 */ /* 0x000fc600078e00ff */
[----:B------:R-:W-:-:S07]  /*f7f0*/  IADD3 R21, R7, 0x10, RZ ;  /* 0x0000001007157810 */ /* 0x000fce0007ffe0ff */
[----:B------:R-:W-:Y:S05]  /*f800*/  WARPSYNC.COLLECTIVE R15, `(.L_x_13384) ;  /* 0x000000000f087348 */ /* 0x000fea0003c00000 */
[----:B------:R0:W1:Y:S02]  /*f810*/  SHFL.IDX P6, R14, R13, R12, R11 ;  /* 0x0000000c0d0e7389 */ /* 0x00006400000c000b */
[----:B01----:R-:W-:Y:S01]  /*f820*/  ENDCOLLECTIVE ;  /* 0x000000000000791b */ /* 0x003fe20003800000 */
.L_x_13384:
[----:B------:R-:W-:Y:S01]  /*f830*/  MOV R13, R0 ;  /* 0x00000000000d7202 */ /* 0x000fe20000000f00 */
[----:B------:R-:W-:-:S07]  /*f840*/  IMAD.MOV.U32 R2, RZ, RZ, R14 ;  /* 0x000000ffff027224 */ /* 0x000fce00078e000e */
[----:B------:R-:W-:Y:S05]  /*f850*/  WARPSYNC.COLLECTIVE R15, `(.L_x_13385) ;  /* 0x000000000f087348 */ /* 0x000fea0003c00000 */
[----:B------:R0:W1:Y:S02]  /*f860*/  SHFL.IDX P6, R14, R13, R12, R11 ;  /* 0x0000000c0d0e7389 */ /* 0x00006400000c000b */
[----:B01----:R-:W-:Y:S01]  /*f870*/  ENDCOLLECTIVE ;  /* 0x000000000000791b */ /* 0x003fe20003800000 */
.L_x_13385:
        /* <DEDUP_REMOVED lines=12> */
.L_x_13386:
[----:B------:R-:W-:Y:S01]  /*f940*/  @!PT LDS RZ, [RZ] ;  /* 0x00000000fffff984 */ /* 0x000fe20000000800 */
[----:B------:R-:W-:Y:S01]  /*f950*/  @!PT LDS RZ, [RZ] ;  /* 0x00000000fffff984 */ /* 0x000fe20000000800 */
[----:B------:R-:W-:Y:S01]  /*f960*/  @!PT LDS RZ, [RZ] ;  /* 0x00000000fffff984 */ /* 0x000fe20000000800 */
[----:B------:R0:W-:Y:S01]  /*f970*/  @!P1 LDGSTS.E.BYPASS.LTC128B.128 [R9+0x18400], desc[UR44][R2.64], !P0 ;  /* 0x1840000002099fae */ /* 0x0001e2000c101d6c */
[----:B------:R-:W-:Y:S01]  /*f980*/  ISETP.GE.AND P1, PT, R21, R4, PT ;  /* 0x000000041500720c */ /* 0x000fe20003f26270 */
[----:B------:R-:W-:Y:S02]  /*f990*/  IMAD.MOV.U32 R13, RZ, RZ, R0 ;  /* 0x000000ffff0d7224 */ /* 0x000fe400078e0000 */
[----:B0-----:R-:W-:-:S10]  /*f9a0*/  VIADD R9, R7, 0x20 ;  /* 0x0000002007097836 */ /* 0x001fd40000000000 */
[----:B------:R-:W-:Y:S02]  /*f9b0*/  @!P1 LEA R21, R6, UR38, 0x1 ;  /* 0x0000002606159c11 */ /* 0x000fe4000f8e08ff */
[----:B------:R-:W-:-:S07]  /*f9c0*/  MOV R2, R14 ;  /* 0x0000000e00027202 */ /* 0x000fce0000000f00 */
[----:B------:R-:W-:Y:S05]  /*f9d0*/  WARPSYNC.COLLECTIVE R15, `(.L_x_13387) ;  /* 0x000000000f087348 */ /* 0x000fea0003c00000 */
[----:B------:R0:W1:Y:S02]  /*f9e0*/  SHFL.IDX P6, R14, R13, R12, R11 ;  /* 0x0000000c0d0e7389 */ /* 0x00006400000c000b */
[----:B01----:R-:W-:Y:S01]  /*f9f0*/  ENDCOLLECTIVE ;  /* 0x000000000000791b */ /* 0x003fe20003800000 */
.L_x_13387:
[----:B------:R-:W-:Y:S01]  /*fa00*/  IMAD.MOV.U32 R13, RZ, RZ, R5 ;  /* 0x000000ffff0d7224 */ /* 0x000fe200078e0005 */
[----:B------:R-:W-:Y:S02]  /*fa10*/  MOV R12, 0x2 ;  /* 0x00000002000c7802 */ /* 0x000fe40000000f00 */
[----:B------:R-:W-:-:S05]  /*fa20*/  @!P1 LEA R14, P2, R8, R14, 0x1 ;  /* 0x0000000e080e9211 */ /* 0x000fca00078408ff */
[----:B------:R-:W-:Y:S01]  /*fa30*/  @!P1 IMAD.X R3, RZ, RZ, R2, P2 ;  /* 0x000000ffff039224 */ /* 0x000fe200010e0602 */
[----:B------:R-:W-:-:S07]  /*fa40*/  @!P1 MOV R2, R14 ;  /* 0x0000000e00029202 */ /* 0x000fce0000000f00 */
[----:B------:R-:W-:Y:S05]  /*fa50*/  WARPSYNC.COLLECTIVE R15, `(.L_x_13388) ;  /* 0x000000000f087348 */ /* 0x000fea0003c00000 */
[----:B------:R0:W1:Y:S02]  /*fa60*/  SHFL.IDX P6, R14, R13, R12, R11 ;  /* 0x0000000c0d0e7389 */ /* 0x00006400000c000b */
[----:B01----:R-:W-:Y:S01]  /*fa70*/  ENDCOLLECTIVE ;  /* 0x000000000000791b */ /* 0x003fe20003800000 */
.L_x_13388:
        /* <DEDUP_REMOVED lines=12> */
.L_x_13389:
        /* <DEDUP_REMOVED lines=8> */
.L_x_13390:
[----:B------:R-:W-:Y:S01]  /*fbc0*/  @!PT LDS RZ, [RZ] ;  /* 0x00000000fffff984 */ /* 0x000fe20000000800 */
[----:B------:R-:W-:Y:S01]  /*fbd0*/  @!PT LDS RZ, [RZ] ;  /* 0x00000000fffff984 */ /* 0x000fe20000000800 */
[----:B------:R-:W-:Y:S01]  /*fbe0*/  @!PT LDS RZ, [RZ] ;  /* 0x00000000fffff984 */ /* 0x000fe20000000800 */
[----:B------:R0:W-:Y:S01]  /*fbf0*/  @!P1 LDGSTS.E.BYPASS.LTC128B.128 [R9+0x19400], desc[UR44][R2.64], !P0 ;  /* 0x1940000002099fae */ /* 0x0001e2000c101d6c */
[----:B------:R-:W-:Y:S02]  /*fc00*/  ISETP.GE.AND P1, PT, R21, R4, PT ;  /* 0x000000041500720c */ /* 0x000fe40003f26270 */
[----:B------:R-:W-:Y:S02]  /*fc10*/  MOV R13, R0 ;  /* 0x00000000000d7202 */ /* 0x000fe40000000f00 */
[----:B0-----:R-:W-:-:S09]  /*fc20*/  IADD3 R9, R7, 0x40, RZ ;  /* 0x0000004007097810 */ /* 0x001fd20007ffe0ff */
[----:B------:R-:W-:Y:S01]  /*fc30*/  @!P1 LEA R21, R6, UR38, 0x1 ;  /* 0x0000002606159c11 */ /* 0x000fe2000f8e08ff */
[----:B------:R-:W-:-:S07]  /*fc40*/  IMAD.MOV.U32 R2, RZ, RZ, R14 ;  /* 0x000000ffff027224 */ /* 0x000fce00078e000e */
[----:B------:R-:W-:Y:S05]  /*fc50*/  WARPSYNC.COLLECTIVE R15, `(.L_x_13391) ;  /* 0x000000000f087348 */ /* 0x000fea0003c00000 */
[----:B------:R0:W1:Y:S02]  /*fc60*/  SHFL.IDX P6, R14, R13, R12, R11 ;  /* 0x0000000c0d0e7389 */ /* 0x00006400000c000b */
[----:B01----:R-:W-:Y:S01]  /*fc70*/  ENDCOLLECTIVE ;  /* 0x000000000000791b */ /* 0x003fe20003800000 */
.L_x_13391:
        /* <DEDUP_REMOVED lines=8> */
.L_x_13392:
        /* <DEDUP_REMOVED lines=12> */
.L_x_13393:
        /* <DEDUP_REMOVED lines=8> */
.L_x_13394:
        /* <DEDUP_REMOVED lines=11> */
.L_x_13395:
        /* <DEDUP_REMOVED lines=8> */
.L_x_13396:
[----:B------:R-:W-:Y:S01]  /*ff70*/  @!PT LDS RZ, [RZ] ;  /* 0x00000000fffff984 */ /* 0x000fe20000000800 */
[----:B------:R-:W-:Y:S01]  /*ff80*/  @!PT LDS RZ, [RZ] ;  /* 0x00000000fffff984 */ /* 0x000fe20000000800 */
[----:B------:R-:W-:Y:S01]  /*ff90*/  @!PT LDS RZ, [RZ] ;  /* 0x00000000fffff984 */ /* 0x000fe20000000800 */
[----:B------:R0:W-:Y:S01]  /*ffa0*/  @!P1 LDGSTS.E.BYPASS.LTC128B.128 [R21+0x1ac00], desc[UR44][R2.64], !P0 ;  /* 0x1ac0000002159fae */ /* 0x0001e2000c101d6c */
[----:B------:R-:W-:Y:S01]  /*ffb0*/  IMAD.MOV.U32 R13, RZ, RZ, R0 ;  /* 0x000000ffff0d7224 */ /* 0x000fe200078e0000 */
[----:B0-----:R-:W-:-:S04]  /*ffc0*/  IADD3 R3, R7, 0x60, RZ ;  /* 0x0000006007037810 */ /* 0x001fc80007ffe0ff */
[----:B------:R-:W-:Y:S01]  /*ffd0*/  ISETP.GE.AND P1, PT, R3, R4, PT ;  /* 0x000000040300720c */ /* 0x000fe20003f26270 */
[----:B------:R-:W-:-:S12]  /*ffe0*/  IMAD.MOV.U32 R2, RZ, RZ, R14 ;  /* 0x000000ffff027224 */ /* 0x000fd800078e000e */
[----:B------:R-:W-:Y:S05]  /*fff0*/  WARPSYNC.COLLECTIVE R15, `(.L_x_13397) ;  /* 0x000000000f087348 */ /* 0x000fea0003c00000 */
[----:B------:R0:W1:Y:S02]  /*10000*/  SHFL.IDX P6, R14, R13, R12, R11 ;  /* 0x0000000c0d0e7389 */ /* 0x00006400000c000b */
[----:B01----:R-:W-:Y:S01]  /*10010*/  ENDCOLLECTIVE ;  /* 0x000000000000791b */ /* 0x003fe20003800000 */
.L_x_13397:
[----:B------:R-:W-:Y:S02]  /*10020*/  @!P1 LEA R9, R6, UR38, 0x1 ;  /* 0x0000002606099c11 */ /* 0x000fe4000f8e08ff */
        /* <DEDUP_REMOVED lines=8> */
.L_x_13398:
        /* <DEDUP_REMOVED lines=9> */
.L_x_13399:
[----:B------:R-:W-:Y:S05]  /*10140*/  BRA `(.L_x_13400) ;  /* 0xffffffcc00907947 */ /* 0x000fea000383ffff */
.L_x_13308:
[----:B0-----:R-:W-:-:S04]  /*10150*/  IMAD.U32 R3, RZ, RZ, UR38 ;  /* 0x00000026ff037e24 */ /* 0x001fc8000f8e00ff */
[----:B------:R0:W1:Y:S03]  /*10160*/  SYNCS.PHASECHK.TRANS64.TRYWAIT P0, [R3+URZ+0x22820], R4 ;  /* 0x02282004030075a7 */ /* 0x000066000800017f */
[----:B-1----:R-:W-:Y:S05]  /*10170*/  @!P0 NANOSLEEP.SYNCS 0x989680 ;  /* 0x009896800000895d */ /* 0x002fea0003900000 */
[----:B------:R-:W1:Y:S02]  /*10180*/  @!P0 SYNCS.PHASECHK.TRANS64 P0, [R3+URZ+0x22820], R4 ;  /* 0x02282004030085a7 */ /* 0x000e64000800007f */
[----:B-1----:R-:W-:Y:S05]  /*10190*/  @!P0 BRA `(.L_x_13308) ;  /* 0xfffffffc00ec8947 */ /* 0x002fea000383ffff */
[----:B------:R-:W-:Y:S05]  /*101a0*/  BRA `(.L_x_13401) ;  /* 0xffffffcc00c07947 */ /* 0x000fea000383ffff */
.L_x_13311:
[----:B0-----:R-:W-:-:S04]  /*101b0*/  IMAD.U32 R3, RZ, RZ, UR38 ;  /* 0x00000026ff037e24 */ /* 0x001fc8000f8e00ff */
[----:B------:R0:W1:Y:S03]  /*101c0*/  SYNCS.PHASECHK.TRANS64.TRYWAIT P0, [R3+URZ+0x22860], R4 ;  /* 0x02286004030075a7 */ /* 0x000066000800017f */
[----:B-1----:R-:W-:Y:S05]  /*101d0*/  @!P0 NANOSLEEP.SYNCS 0x989680 ;  /* 0x009896800000895d */ /* 0x002fea0003900000 */
[----:B------:R-:W1:Y:S02]  /*101e0*/  @!P0 SYNCS.PHASECHK.TRANS64 P0, [R3+URZ+0x22860], R4 ;  /* 0x02286004030085a7 */ /* 0x000e64000800007f */
[----:B-1----:R-:W-:Y:S05]  /*101f0*/  @!P0 BRA `(.L_x_13311) ;  /* 0xfffffffc00ec8947 */ /* 0x002fea000383ffff */
[----:B------:R-:W-:Y:S05]  /*10200*/  BRA `(.L_x_13402) ;  /* 0xffffffcc00cc7947 */ /* 0x000fea000383ffff */
.L_x_13323:
[----:B-1----:R-:W-:-:S04]  /*10210*/  MOV R3, UR38 ;  /* 0x0000002600037c02 */ /* 0x002fc80008000f00 */
[----:B------:R1:W2:Y:S03]  /*10220*/  SYNCS.PHASECHK.TRANS64.TRYWAIT P0, [R3+URZ+0x22848], R2 ;  /* 0x02284802030075a7 */ /* 0x0002a6000800017f */
[----:B--2---:R-:W-:Y:S05]  /*10230*/  @!P0 NANOSLEEP.SYNCS 0x989680 ;  /* 0x009896800000895d */ /* 0x004fea0003900000 */
[----:B------:R-:W2:Y:S02]  /*10240*/  @!P0 SYNCS.PHASECHK.TRANS64 P0, [R3+URZ+0x22848], R2 ;  /* 0x02284802030085a7 */ /* 0x000ea4000800007f */
[----:B--2---:R-:W-:Y:S05]  /*10250*/  @!P0 BRA `(.L_x_13323) ;  /* 0xfffffffc00ec8947 */ /* 0x004fea000383ffff */
[----:B------:R-:W-:Y:S05]  /*10260*/  BRA `(.L_x_13403) ;  /* 0xffffffd400c87947 */ /* 0x000fea000383ffff */
.L_x_13328:
[----:B012---:R-:W-:-:S04]  /*10270*/  IMAD.U32 R3, RZ, RZ, UR38 ;  /* 0x00000026ff037e24 */ /* 0x007fc8000f8e00ff */
[----:B------:R0:W1:Y:S03]  /*10280*/  SYNCS.PHASECHK.TRANS64.TRYWAIT P0, [R3+URZ+0x22868], R2 ;  /* 0x02286802030075a7 */ /* 0x000066000800017f */
[----:B-1----:R-:W-:Y:S05]  /*10290*/  @!P0 NANOSLEEP.SYNCS 0x989680 ;  /* 0x009896800000895d */ /* 0x002fea0003900000 */
[----:B------:R-:W1:Y:S02]  /*102a0*/  @!P0 SYNCS.PHASECHK.TRANS64 P0, [R3+URZ+0x22868], R2 ;  /* 0x02286802030085a7 */ /* 0x000e64000800007f */
[----:B-1----:R-:W-:Y:S05]  /*102b0*/  @!P0 BRA `(.L_x_13328) ;  /* 0xfffffffc00ec8947 */ /* 0x002fea000383ffff */
[----:B------:R-:W-:Y:S05]  /*102c0*/  BRA `(.L_x_13404) ;  /* 0xffffffd800287947 */ /* 0x000fea000383ffff */
.L_x_13339:
[----:B-1----:R-:W-:-:S04]  /*102d0*/  IMAD.U32 R3, RZ, RZ, UR38 ;  /* 0x00000026ff037e24 */ /* 0x002fc8000f8e00ff */
[----:B------:R1:W2:Y:S03]  /*102e0*/  SYNCS.PHASECHK.TRANS64.TRYWAIT P0, [R3+URZ+0x22840], R2 ;  /* 0x02284002030075a7 */ /* 0x0002a6000800017f */
[----:B--2---:R-:W-:Y:S05]  /*102f0*/  @!P0 NANOSLEEP.SYNCS 0x989680 ;  /* 0x009896800000895d */ /* 0x004fea0003900000 */
[----:B------:R-:W2:Y:S02]  /*10300*/  @!P0 SYNCS.PHASECHK.TRANS64 P0, [R3+URZ+0x22840], R2 ;  /* 0x02284002030085a7 */ /* 0x000ea4000800007f */
[----:B--2---:R-:W-:Y:S05]  /*10310*/  @!P0 BRA `(.L_x_13339) ;  /* 0xfffffffc00ec8947 */ /* 0x004fea000383ffff */
[----:B------:R-:W-:Y:S05]  /*10320*/  BRA `(.L_x_13405) ;  /* 0xffffffdc00a87947 */ /* 0x000fea000383ffff */
.L_x_13344:
[----:B01----:R-:W-:-:S04]  /*10330*/  MOV R3, UR38 ;  /* 0x0000002600037c02 */ /* 0x003fc80008000f00 */
[----:B------:R0:W1:Y:S03]  /*10340*/  SYNCS.PHASECHK.TRANS64.TRYWAIT P0, [R3+URZ+0x22860], R2 ;  /* 0x02286002030075a7 */ /* 0x000066000800017f */
[----:B-1----:R-:W-:Y:S05]  /*10350*/  @!P0 NANOSLEEP.SYNCS 0x989680 ;  /* 0x009896800000895d */ /* 0x002fea0003900000 */
[----:B------:R-:W1:Y:S02]  /*10360*/  @!P0 SYNCS.PHASECHK.TRANS64 P0, [R3+URZ+0x22860], R2 ;  /* 0x02286002030085a7 */ /* 0x000e64000800007f */
[----:B-1----:R-:W-:Y:S05]  /*10370*/  @!P0 BRA `(.L_x_13344) ;  /* 0xfffffffc00ec8947 */ /* 0x002fea000383ffff */
[----:B------:R-:W-:Y:S05]  /*10380*/  BRA `(.L_x_13406) ;  /* 0xffffffe0000c7947 */ /* 0x000fea000383ffff */
.L_x_13356:
[----:B-1----:R-:W-:-:S04]  /*10390*/  IMAD.U32 R3, RZ, RZ, UR38 ;  /* 0x00000026ff037e24 */ /* 0x002fc8000f8e00ff */
[----:B------:R1:W2:Y:S03]  /*103a0*/  SYNCS.PHASECHK.TRANS64.TRYWAIT P0, [R3+URZ+0x22848], R2 ;  /* 0x02284802030075a7 */ /* 0x0002a6000800017f */
[----:B--2---:R-:W-:Y:S05]  /*103b0*/  @!P0 NANOSLEEP.SYNCS 0x989680 ;  /* 0x009896800000895d */ /* 0x004fea0003900000 */
[----:B------:R-:W2:Y:S02]  /*103c0*/  @!P0 SYNCS.PHASECHK.TRANS64 P0, [R3+URZ+0x22848], R2 ;  /* 0x02284802030085a7 */ /* 0x000ea4000800007f */
[----:B--2---:R-:W-:Y:S05]  /*103d0*/  @!P0 BRA `(.L_x_13356) ;  /* 0xfffffffc00ec8947 */ /* 0x004fea000383ffff */
[----:B------:R-:W-:Y:S05]  /*103e0*/  BRA `(.L_x_13407) ;  /* 0xffffffe400987947 */ /* 0x000fea000383ffff */
.L_x_13361:
[----:B-1----:R-:W-:-:S04]  /*103f0*/  IMAD.U32 R3, RZ, RZ, UR38 ;  /* 0x00000026ff037e24 */ /* 0x002fc8000f8e00ff */
[----:B------:R1:W2:Y:S03]  /*10400*/  SYNCS.PHASECHK.TRANS64.TRYWAIT P0, [R3+URZ+0x22868], R2 ;  /* 0x02286802030075a7 */ /* 0x0002a6000800017f */
[----:B--2---:R-:W-:Y:S05]  /*10410*/  @!P0 NANOSLEEP.SYNCS 0x989680 ;  /* 0x009896800000895d */ /* 0x004fea0003900000 */
[----:B------:R-:W2:Y:S02]  /*10420*/  @!P0 SYNCS.PHASECHK.TRANS64 P0, [R3+URZ+0x22868], R2 ;  /* 0x02286802030085a7 */ /* 0x000ea4000800007f */
[----:B--2---:R-:W-:Y:S05]  /*10430*/  @!P0 BRA `(.L_x_13361) ;  /* 0xfffffffc00ec8947 */ /* 0x004fea000383ffff */
[----:B------:R-:W-:Y:S05]  /*10440*/  BRA `(.L_x_13408) ;  /* 0xffffffe400fc7947 */ /* 0x000fea000383ffff */
.L_x_13368:
[----:B--2---:R2:W3:Y:S02]  /*10450*/  SYNCS.PHASECHK.TRANS64.TRYWAIT P0, [R2+URZ+0x22820], R9 ;  /* 0x02282009020075a7 */ /* 0x0044e4000800017f */
[----:B---3--:R-:W-:Y:S05]  /*10460*/  @!P0 NANOSLEEP.SYNCS 0x989680 ;  /* 0x009896800000895d */ /* 0x008fea0003900000 */
[----:B------:R-:W3:Y:S02]  /*10470*/  @!P0 SYNCS.PHASECHK.TRANS64 P0, [R2+URZ+0x22820], R9 ;  /* 0x02282009020085a7 */ /* 0x000ee4000800007f */
[----:B---3--:R-:W-:Y:S05]  /*10480*/  @!P0 BRA `(.L_x_13368) ;  /* 0xfffffffc00f08947 */ /* 0x008fea000383ffff */
[----:B------:R-:W-:Y:S05]  /*10490*/  BRA `(.L_x_13409) ;  /* 0xffffffec001c7947 */ /* 0x000fea000383ffff */
.L_x_13369:
        /* <DEDUP_REMOVED lines=11> */
.L_x_13411:
[----:B------:R-:W-:Y:S05]  /*10550*/  BSYNC B0 ;  /* 0x0000000000007941 */ /* 0x000fea0003800000 */
.L_x_13410:
[----:B------:R-:W-:Y:S05]  /*10560*/  BRA `(.L_x_13412) ;  /* 0xffffffec00007947 */ /* 0x000fea000383ffff */
.L_x_13370:
[----:B------:R-:W-:Y:S01]  /*10570*/  BSSY B0, `(.L_x_13413) ;  /* 0x0000006000007945 */ /* 0x000fe20003800000 */
[----:B------:R-:W-:-:S07]  /*10580*/  IMAD.MOV.U32 R15, RZ, RZ, -0x1 ;  /* 0xffffffffff0f7424 */ /* 0x000fce00078e00ff */
[----:B0123--:R-:W-:Y:S05]  /*10590*/  WARPSYNC.COLLECTIVE R15, `(.L_x_13414) ;  /* 0x000000000f0c7348 */ /* 0x00ffea0003c00000 */
[----:B------:R-:W-:Y:S02]  /*105a0*/  ELECT P6, UR62, PT ;  /* 0x00000000003e782f */ /* 0x000fe400038c0000 */
[----:B------:R-:W-:Y:S01]  /*105b0*/  MOV R14, UR62 ;  /* 0x0000003e000e7c02 */ /* 0x000fe20008000f00 */
[----:B0123--:R-:W-:Y:S10]  /*105c0*/  ENDCOLLECTIVE ;  /* 0x000000000000791b */ /* 0x00fff40003800000 */
.L_x_13414:
[----:B------:R-:W-:Y:S05]  /*105d0*/  BSYNC B0 ;  /* 0x0000000000007941 */ /* 0x000fea0003800000 */
.L_x_13413:
[----:B------:R-:W-:Y:S05]  /*105e0*/  BRA `(.L_x_13415) ;  /* 0xffffffe800f47947 */ /* 0x000fea000383ffff */
.L_x_13372:
[----:B-1----:R1:W3:Y:S02]  /*105f0*/  SYNCS.PHASECHK.TRANS64.TRYWAIT P0, [R7+URZ], R4 ;  /* 0x00000004070075a7 */ /* 0x0022e4000800017f */
[----:B---3--:R-:W-:Y:S05]  /*10600*/  @!P0 NANOSLEEP.SYNCS 0x989680 ;  /* 0x009896800000895d */ /* 0x008fea0003900000 */
[----:B------:R-:W3:Y:S02]  /*10610*/  @!P0 SYNCS.PHASECHK.TRANS64 P0, [R7+URZ], R4 ;  /* 0x00000004070085a7 */ /* 0x000ee4000800007f */
[----:B---3--:R-:W-:Y:S05]  /*10620*/  @!P0 BRA `(.L_x_13372) ;  /* 0xfffffffc00f08947 */ /* 0x008fea000383ffff */
[----:B------:R-:W-:Y:S05]  /*10630*/  BRA `(.L_x_13416) ;  /* 0xffffffec00287947 */ /* 0x000fea000383ffff */
.L_x_13373:
[----:B---3--:R3:W4:Y:S02]  /*10640*/  SYNCS.PHASECHK.TRANS64.TRYWAIT P0, [R5+URZ], R0 ;  /* 0x00000000050075a7 */ /* 0x008724000800017f */
[----:B----4-:R-:W-:Y:S05]  /*10650*/  @!P0 NANOSLEEP.SYNCS 0x989680 ;  /* 0x009896800000895d */ /* 0x010fea0003900000 */
[----:B------:R-:W4:Y:S02]  /*10660*/  @!P0 SYNCS.PHASECHK.TRANS64 P0, [R5+URZ], R0 ;  /* 0x00000000050085a7 */ /* 0x000f24000800007f */
[----:B----4-:R-:W-:Y:S05]  /*10670*/  @!P0 BRA `(.L_x_13373) ;  /* 0xfffffffc00f08947 */ /* 0x010fea000383ffff */
[----:B------:R-:W-:Y:S05]  /*10680*/  BRA `(.L_x_13417) ;  /* 0xffffffec001c7947 */ /* 0x000fea000383ffff */
.L_x_13375:
[----:B--2---:R2:W3:Y:S02]  /*10690*/  SYNCS.PHASECHK.TRANS64.TRYWAIT P0, [R5+URZ], R4 ;  /* 0x00000004050075a7 */ /* 0x0044e4000800017f */
[----:B---3--:R-:W-:Y:S05]  /*106a0*/  @!P0 NANOSLEEP.SYNCS 0x989680 ;  /* 0x009896800000895d */ /* 0x008fea0003900000 */
[----:B------:R-:W3:Y:S02]  /*106b0*/  @!P0 SYNCS.PHASECHK.TRANS64 P0, [R5+URZ], R4 ;  /* 0x00000004050085a7 */ /* 0x000ee4000800007f */
[----:B---3--:R-:W-:Y:S05]  /*106c0*/  @!P0 BRA `(.L_x_13375) ;  /* 0xfffffffc00f08947 */ /* 0x008fea000383ffff */
[----:B------:R-:W-:Y:S05]  /*106d0*/  BRA `(.L_x_13418) ;  /* 0xffffffec00207947 */ /* 0x000fea000383ffff */
.L_x_13419:
        /* <DEDUP_REMOVED lines=10> */
.L_x_15203:


//--------------------- .text._ZN7cutlass13device_kernelIN5flash11enable_sm90INS1_16FlashAttnFwdSm90INS1_25CollectiveMainloopFwdSm90ILi2EN4cute5tupleIJNS5_1CILi1EEES8_S8_EEENS6_IJNS7_ILi128EEENS7_ILi96EEENS7_ILi64EEEEEELi256ENS_10bfloat16_tEfNS_4arch4Sm90ELb1ELb0ELb1ELb0ELb0ELb0ELb1ELb1ELb0ELb1ELb1ELb0EEENS1_21CollectiveEpilogueFwdINS6_IJSA_NS7_ILi256EEESB_EEES9_SE_SG_Li256ELb0ELb1ELb1ELb0EEENS1_19SingleTileSchedulerILb0ELb1ELb1ELi128EEEEEEEEEvNT_6ParamsE --------------------------
	.section	.text._ZN7cutlass13device_kernelIN5flash11enable_sm90INS1_16FlashAttnFwdSm90INS1_25CollectiveMainloopFwdSm90ILi2EN4cute5tupleIJNS5_1CILi1EEES8_S8_EEENS6_IJNS7_ILi128EEENS7_ILi96EEENS7_ILi64EEEEEELi256ENS_10bfloat16_tEfNS_4arch4Sm90ELb1ELb0ELb1ELb0ELb0ELb0ELb1ELb1ELb0ELb1ELb1ELb0EEENS1_21CollectiveEpilogueFwdINS6_IJSA_NS7_ILi256EEESB_EEES9_SE_SG_Li256ELb0ELb1ELb1ELb0EEENS1_19SingleTileSchedulerILb0ELb1ELb1ELi128EEEEEEEEEvNT_6ParamsE,"ax",@progbits
	.align	128
.text._ZN7cutlass13device_kernelIN5flash11enable_sm90INS1_16FlashAttnFwdSm90INS1_25CollectiveMainloopFwdSm90ILi2EN4cute5tupleIJNS5_1CILi1EEES8_S8_EEENS6_IJNS7_ILi128EEENS7_ILi96EEENS7_ILi64EEEEEELi256ENS_10bfloat16_tEfNS_4arch4Sm90ELb1ELb0ELb1ELb0ELb0ELb0ELb1ELb1ELb0ELb1ELb1ELb0EEENS1_21CollectiveEpilogueFwdINS6_IJSA_NS7_ILi256EEESB_EEES9_SE_SG_Li256ELb0ELb1ELb1ELb0EEENS1_19SingleTileSchedulerILb0ELb1ELb1ELi128EEEEEEEEEvNT_6ParamsE:
        .type           _ZN7cutlass13device_kernelIN5flash11enable_sm90INS1_16FlashAttnFwdSm90INS1_25CollectiveMainloopFwdSm90ILi2EN4cute5tupleIJNS5_1CILi1EEES8_S8_EEENS6_IJNS7_ILi128EEENS7_ILi96EEENS7_ILi64EEEEEELi256ENS_10bfloat16_tEfNS_4arch4Sm90ELb1ELb0ELb1ELb0ELb0ELb0ELb1ELb1ELb0ELb1ELb1ELb0EEENS1_21CollectiveEpilogueFwdINS6_IJSA_NS7_ILi256EEESB_EEES9_SE_SG_Li256ELb0ELb1ELb1ELb0EEENS1_19SingleTileSchedulerILb0ELb1ELb1ELi128EEEEEEEEEvNT_6ParamsE,@function
        .size           _ZN7cutlass13device_kernelIN5flash11enable_sm90INS1_16FlashAttnFwdSm90INS1_25CollectiveMainloopFwdSm90ILi2EN4cute5tupleIJNS5_1CILi1EEES8_S8_EEENS6_IJNS7_ILi128EEENS7_ILi96EEENS7_ILi64EEEEEELi256ENS_10bfloat16_tEfNS_4arch4Sm90ELb1ELb0ELb1ELb0ELb0ELb0ELb1ELb1ELb0ELb1ELb1ELb0EEENS1_21CollectiveEpilogueFwdINS6_IJSA_NS7_ILi256EEESB_EEES9_SE_SG_Li256ELb0ELb1ELb1ELb0EEENS1_19SingleTileSchedulerILb0ELb1ELb1ELi128EEEEEEEEEvNT_6ParamsE,(.L_x_15204 - _ZN7cutlass13device_kernelIN5flash11enable_sm90INS1_16FlashAttnFwdSm90INS1_25CollectiveMainloopFwdSm90ILi2EN4cute5tupleIJNS5_1CILi1EEES8_S8_EEENS6_IJNS7_ILi128EEENS7_ILi96EEENS7_ILi64EEEEEELi256ENS_10bfloat16_tEfNS_4arch4Sm90ELb1ELb0ELb1ELb0ELb0ELb0ELb1ELb1ELb0ELb1ELb1ELb0EEENS1_21CollectiveEpilogueFwdINS6_IJSA_NS7_ILi256EEESB_EEES9_SE_SG_Li256ELb0ELb1ELb1ELb0EEENS1_19SingleTileSchedulerILb0ELb1ELb1ELi128EEEEEEEEEvNT_6ParamsE)
        .other          _ZN7cutlass13device_kernelIN5flash11enable_sm90INS1_16FlashAttnFwdSm90INS1_25CollectiveMainloopFwdSm90ILi2EN4cute5tupleIJNS5_1CILi1EEES8_S8_EEENS6_IJNS7_ILi128EEENS7_ILi96EEENS7_ILi64EEEEEELi256ENS_10bfloat16_tEfNS_4arch4Sm90ELb1ELb0ELb1ELb0ELb0ELb0ELb1ELb1ELb0ELb1ELb1ELb0EEENS1_21CollectiveEpilogueFwdINS6_IJSA_NS7_ILi256EEESB_EEES9_SE_SG_Li256ELb0ELb1ELb1ELb0EEENS1_19SingleTileSchedulerILb0ELb1ELb1ELi128EEEEEEEEEvNT_6ParamsE,@"STO_CUDA_ENTRY STV_DEFAULT"
_ZN7cutlass13device_kernelIN5flash11enable_sm90INS1_16FlashAttnFwdSm90INS1_25CollectiveMainloopFwdSm90ILi2EN4cute5tupleIJNS5_1CILi1EEES8_S8_EEENS6_IJNS7_ILi128EEENS7_ILi96EEENS7_ILi64EEEEEELi256ENS_10bfloat16_tEfNS_4arch4Sm90ELb1ELb0ELb1ELb0ELb0ELb0ELb1ELb1ELb0ELb1ELb1ELb0EEENS1_21CollectiveEpilogueFwdINS6_IJSA_NS7_ILi256EEESB_EEES9_SE_SG_Li256ELb0ELb1ELb1ELb0EEENS1_19SingleTileSchedulerILb0ELb1ELb1ELi128EEEEEEEEEvNT_6ParamsE:
        /* <DEDUP_REMOVED lines=17> */
.L_x_13421:
[----:B------:R-:W-:Y:S05]  /*0110*/  BSYNC B0 ;  /* 0x0000000000007941 */ /* 0x000fea0003800000 */
.L_x_13420:
        /* <DEDUP_REMOVED lines=42> */
.L_x_13422:
        /* <DEDUP_REMOVED lines=22> */
.L_x_13423:
        /* <DEDUP_REMOVED lines=18> */
.L_x_13424:
        /* <DEDUP_REMOVED lines=22> */
.L_x_13425:
        /* <DEDUP_REMOVED lines=22> */
.L_x_13426:
[----:B--2---:R-:W-:Y:S01]  /*0900*/  ISETP.NE.AND P0, PT, R2, RZ, PT ;  /* 0x000000ff0200720c */ /* 0x004fe20003f05270 */
[----:B------:R-:W-:Y:S01]  /*0910*/  IMAD.MOV.U32 R2, RZ, RZ, 0x1 ;  /* 0x00000001ff027424 */ /* 0x000fe200078e00ff */
[----:B------:R-:W-:Y:S01]  /*0920*/  NOP ;  /* 0x0000000000007918 */ /* 0x000fe20000000000 */
[----:B------:R-:W-:Y:S03]  /*0930*/  BSSY B6, `(.L_x_13427) ;  /* 0x000114f000067945 */ /* 0x000fe60003800000 */
[----:B------:R-:W-:-:S05]  /*0940*/  SEL R2, R2, 0x2, !P0 ;  /* 0x0000000202027807 */ /* 0x000fca0004000000 */
[----:B------:R2:W-:Y:S01]  /*0950*/  STL [R1+0x3c], R2 ;  /* 0x00003c0201007387 */ /* 0x0005e20000100800 */
[----:B01-34-:R-:W-:Y:S06]  /*0960*/  BAR.SYNC.DEFER_BLOCKING 0x0 ;  /* 0x0000000000007b1d */ /* 0x01bfec0000010000 */
[----:B------:R-:W-:Y:S05]  /*0970*/  @!P0 BRA `(.L_x_13428) ;  /* 0x000000c8003c8947 */ /* 0x000fea0003800000 */
.L_x_13429:
        /* <DEDUP_REMOVED lines=8> */
[----:B------:R-:W3:Y:S06]  /*0a00*/  S2UR UR8, SR_CTAID.Z ;  /* 0x00000000000879c3 */ /* 0x000eec0000002700 */
[----:B------:R-:W-:Y:S01]  /*0a10*/  @UP0 ULDC UR4, c[0x0][0xd54] ;  /* 0x0003550000040ab9 */ /* 0x000fe20000000800 */
[----:B------:R-:W-:Y:S01]  /*0a20*/  @UP0 ULDC UR9, c[0x0][0xd58] ;  /* 0x0003560000090ab9 */ /* 0x000fe20000000800 */
[----:B-1----:R-:W-:Y:S02]  /*0a30*/  UIMAD.WIDE.U32 UR4, UR6, UR4, URZ ;  /* 0x00000004060472a5 */ /* 0x002fe4000f8e003f */
[----:B------:R-:W-:-:S02]  /*0a40*/  UMOV UR10, UR6 ;  /* 0x00000006000a7c82 */ /* 0x000fc40008000000 */
[----:B------:R-:W-:Y:S01]  /*0a50*/  @UP0 USHF.R.U32.HI UR10, URZ, UR9, UR5 ;  /* 0x000000093f0a0299 */ /* 0x000fe20008011605 */
[----:B0-----:R-:W-:-:S03]  /*0a60*/  SHF.R.U32.HI R16, RZ, 0x7, R0 ;  /* 0x00000007ff107819 */ /* 0x001fc60000011600 */
[----:B------:R-:W-:Y:S02]  /*0a70*/  UIADD3 UR4, -UR10, URZ, URZ ;  /* 0x0000003f0a047290 */ /* 0x000fe4000fffe13f */
[----:B------:R-:W-:Y:S01]  /*0a80*/  IMAD.U32 R0, RZ, RZ, UR10 ;  /* 0x0000000aff007e24 */ /* 0x000fe2000f8e00ff */
[----:B------:R-:W-:Y:S06]  /*0a90*/  BAR.ARV 0x8, 0x180 ;  /* 0x0206000000007b1d */ /* 0x000fec0000002000 */
[----:B------:R-:W-:Y:S01]  /*0aa0*/  ISETP.NE.AND P0, PT, R16, 0x1, PT ;  /* 0x000000011000780c */ /* 0x000fe20003f05270 */
[----:B------:R0:W-:-:S12]  /*0ab0*/  STL [R1], R0 ;  /* 0x0000000001007387 */ /* 0x0001d80000100800 */
[----:B------:R-:W-:Y:S06]  /*0ac0*/  @!P0 BAR.ARV 0x9, 0x100 ;  /* 0x0244000000008b1d */ /* 0x000fec0000002000 */
[----:B---3--:R-:W-:Y:S01]  /*0ad0*/  ISETP.LE.AND P0, PT, RZ, UR8, PT ;  /* 0x00000008ff007c0c */ /* 0x008fe2000bf03270 */
[----:B------:R-:W-:-:S12]  /*0ae0*/  UIMAD UR8, UR7, UR4, UR6 ;  /* 0x00000004070872a4 */ /* 0x000fd8000f8e0206 */
[----:B0-----:R-:W-:Y:S05]  /*0af0*/  @!P0 BRA `(.L_x_13430) ;  /* 0x0000011000c88947 */ /* 0x001fea0003800000 */
        /* <DEDUP_REMOVED lines=12> */
[----:B------:R-:W-:-:S04]  /*0bc0*/  USEL UR57, UR57, 0x1, UP0 ;  /* 0x0000000139397887 */ /* 0x000fc80008000000 */
[----:B------:R-:W-:Y:S02]  /*0bd0*/  UIMAD UR39, UR57, UR39, URZ ;  /* 0x00000027392772a4 */ /* 0x000fe4000f8e023f */
[----:B0-----:R-:W-:-:S04]  /*0be0*/  USHF.L.U32 UR38, UR38, 0x7, URZ ;  /* 0x0000000726267899 */ /* 0x001fc8000800063f */
[----:B------:R-:W-:Y:S02]  /*0bf0*/  @UP1 UIADD3 UR4, UR38, 0x7f, URZ ;  /* 0x0000007f26041890 */ /* 0x000fe4000fffe03f */
[----:B------:R-:W-:Y:S02]  /*0c00*/  UIADD3 UR6, UR38, 0x7f, URZ ;  /* 0x0000007f26067890 */ /* 0x000fe4000fffe03f */
        /* <DEDUP_REMOVED lines=10> */
[----:B------:R-:W-:Y:S02]  /*0cb0*/  ULEA.HI.SX32 UR6, UR7, UR6, 0x1c ;  /* 0x0000000607067291 */ /* 0x000fe4000f8fe23f */
[----:B------:R-:W-:Y:S02]  /*0cc0*/  ULOP3.LUT UR7, UR8, 0xffff, URZ, 0xc0, !UPT ;  /* 0x0000ffff08077892 */ /* 0x000fe4000f8ec03f */
        /* <DEDUP_REMOVED lines=20> */
[----:B0-----:R-:W2:Y:S02]  /*0e10*/  MUFU.RCP R0, R0 ;  /* 0x0000000000007308 */ /* 0x001ea40000001000 */
[----:B--2---:R-:W-:-:S02]  /*0e20*/  VIADD R2, R0, 0xffffffe ;  /* 0x0ffffffe00027836 */ /* 0x004fc40000000000 */
        /* <DEDUP_REMOVED lines=19> */
.L_x_13431:
[----:B------:R-:W-:Y:S02]  /*0f60*/  UIMAD UR5, UR7, UR4, URZ ;  /* 0x00000004070572a4 */ /* 0x000fe4000f8e023f */
[----:B------:R-:W-:Y:S01]  /*0f70*/  IMAD.U32 R3, RZ, RZ, UR4 ;  /* 0x00000004ff037e24 */ /* 0x000fe2000f8e00ff */
[----:B------:R-:W-:Y:S01]  /*0f80*/  MOV R0, UR10 ;  /* 0x0000000a00007c02 */ /* 0x000fe20008000f00 */
[----:B--2---:R-:W0:Y:S01]  /*0f90*/  S2R R2, SR_TID.X ;  /* 0x0000000000027919 */ /* 0x004e220000002100 */
[----:B------:R-:W-:Y:S02]  /*0fa0*/  PLOP3.LUT P0, PT, PT, PT, PT, 0x80, 0x0 ;  /* 0x000000000000781c */ /* 0x000fe40003f0f070 */
[----:B------:R-:W-:Y:S02]  /*0fb0*/  CS2R R150, SRZ ;  /* 0x0000000000967805 */ /* 0x000fe4000001ff00 */
[----:B------:R-:W-:Y:S01]  /*0fc0*/  VIADDMNMX R0, R3, UR5, R0, PT ;  /* 0x0000000503007c46 */ /* 0x000fe2000b800100 */
[----:B------:R-:W-:Y:S01]  /*0fd0*/  IMAD.U32 R23, RZ, RZ, UR5 ;  /* 0x00000005ff177e24 */ /* 0x000fe2000f8e00ff */
        /* <DEDUP_REMOVED lines=83> */
[----:B------:R-:W-:-:S04]  /*1510*/  UIADD3 UR5, UR4, -UR5, URZ ;  /* 0x8000000504057290 */ /* 0x000fc8000fffe03f */
[----:B------:R-:W-:-:S04]  /*1520*/  ULEA UR5, UR5, UR6, 0xd ;  /* 0x0000000605057291 */ /* 0x000fc8000f8e683f */
[----:B------:R-:W-:Y:S02]  /*1530*/  USHF.R.U32.HI UR4, URZ, 0x4, UR5 ;  /* 0x000000043f047899 */ /* 0x000fe40008011605 */
[----:B------:R-:W-:Y:S02]  /*1540*/  UIADD3 UR5, UR5, 0xa000, URZ ;  /* 0x0000a00005057890 */ /* 0x000fe4000fffe03f */
[----:B------:R-:W-:Y:S02]  /*1550*/  ULOP3.LUT UR4, UR4, 0x3fff, URZ, 0xc0, !UPT ;  /* 0x00003fff04047892 */ /* 0x000fe4000f8ec03f */
[----:B------:R-:W-:Y:S02]  /*1560*/  USHF.R.U32.HI UR5, URZ, 0x4, UR5 ;  /* 0x000000043f057899 */ /* 0x000fe40008011605 */
[----:B------:R-:W-:Y:S02]  /*1570*/  ULOP3.LUT UR37, UR4, 0x10000, URZ, 0xfc, !UPT ;  /* 0x0001000004257892 */ /* 0x000fe4000f8efc3f */
[----:B------:R-:W-:-:S03]  /*1580*/  ULOP3.LUT UR36, UR5, 0x3fff, URZ, 0xc0, !UPT ;  /* 0x00003fff05247892 */ /* 0x000fc6000f8ec03f */
[----:B------:R-:W-:Y:S02]  /*1590*/  UMOV UR5, 0x40000040 ;  /* 0x4000004000057882 */ /* 0x000fe40000000000 */
[----:B------:R-:W-:Y:S01]  /*15a0*/  UMOV UR4, UR37 ;  /* 0x0000002500047c82 */ /* 0x000fe20008000000 */
[----:B------:R-:W-:Y:S02]  /*15b0*/  IMAD.U32 R19, RZ, RZ, UR5 ;  /* 0x00000005ff137e24 */ /* 0x000fe4000f8e00ff */
[----:B------:R-:W-:Y:S01]  /*15c0*/  IMAD.U32 R18, RZ, RZ, UR4 ;  /* 0x00000004ff127e24 */ /* 0x000fe2000f8e00ff */
[----:B------:R-:W-:Y:S06]  /*15d0*/  @!P0 BRA `(.L_x_13433) ;  /* 0x0000000000408947 */ /* 0x000fec0003800000 */
[----:B------:R-:W-:Y:S01]  /*15e0*/  MOV R0, 0x0 ;  /* 0x0000000000007802 */ /* 0x000fe20000000f00 */
[----:B------:R-:W-:Y:S01]  /*15f0*/  ULDC.64 UR4, c[0x4][0x118] ;  /* 0x0100460000047ab9 */ /* 0x000fe20000000a00 */
[----:B------:R-:W-:Y:S01]  /*1600*/  ULDC.64 UR6, c[0x4][0x38] ;  /* 0x01000e0000067ab9 */ /* 0x000fe20000000a00 */
[----:B------:R-:W-:Y:S01]  /*1610*/  IMAD.U32 R4, RZ, RZ, UR4 ;  /* 0x00000004ff047e24 */ /* 0x000fe2000f8e00ff */
[----:B------:R0:W1:Y:S01]  /*1620*/  LDC.64 R2, c[0x4][R0] ;  /* 0x0100000000027b82 */ /* 0x0000620000000a00 */
[----:B------:R-:W-:Y:S01]  /*1630*/  MOV R5, UR5 ;  /* 0x0000000500057c02 */ /* 0x000fe20008000f00 */
        /* <DEDUP_REMOVED lines=10> */
.L_x_13433:
[----:B------:R-:W-:Y:S02]  /*16e0*/  R2UR UR4, R22 ;  /* 0x00000000160472ca */ /* 0x000fe400000e0000 */
[----:B------:R-:W-:Y:S02]  /*16f0*/  SHF.L.U32 R2, RZ, 0x1f, RZ ;  /* 0x0000001fff027819 */ /* 0x000fe400000006ff */
[----:B------:R-:W-:-:S09]  /*1700*/  IADD3 R200, R16, 0x8, RZ ;  /* 0x0000000810c87810 */ /* 0x000fd20007ffe0ff */
[----:B------:R-:W0:Y:S02]  /*1710*/  SYNCS.PHASECHK.TRANS64.TRYWAIT P0, [UR4+0x32400], R2 ;  /* 0x03240002ff0075a7 */ /* 0x000e240008000144 */
[----:B0-----:R-:W-:Y:S05]  /*1720*/  @!P0 BRA `(.L_x_13434) ;  /* 0x0000010400c48947 */ /* 0x001fea0003800000 */
.L_x_13555:
[----:B------:R-:W-:Y:S05]  /*1730*/  WARPSYNC.ALL ;  /* 0x0000000000007948 */ /* 0x000fea0003800000 */
[----:B------:R-:W2:Y:S01]  /*1740*/  LDL.LU R0, [R1+0x3c] ;  /* 0x00003c0001007983 */ /* 0x000ea20000300800 */
[----:B------:R1:W-:Y:S01]  /*1750*/  BAR.SYNC.DEFER_BLOCKING R200, 0x100 ;  /* 0x000400c80000751d */ /* 0x0003e20000010000 */
[----:B--2---:R-:W-:-:S04]  /*1760*/  LOP3.LUT R0, R0, 0x1, RZ, 0xfc, !PT ;  /* 0x0000000100007812 */ /* 0x004fc800078efcff */
[----:B------:R-:W-:-:S13]  /*1770*/  ISETP.NE.AND P0, PT, R0, 0x3, PT ;  /* 0x000000030000780c */ /* 0x000fda0003f05270 */
[----:B-1----:R-:W-:Y:S05]  /*1780*/  @!P0 BRA `(.L_x_13435) ;  /* 0x0000000000048947 */ /* 0x002fea0003800000 */
[----:B------:R-:W-:Y:S01]  /*1790*/  BPT.TRAP 0x1 ;  /* 0x000000040000795c */ /* 0x000fe20000300000 */
.L_x_13435:
[----:B------:R-:W-:-:S13]  /*17a0*/  R2UR UR4, R22 ;  /* 0x00000000160472ca */ /* 0x000fda00000e0000 */
[----:B------:R1:W2:Y:S01]  /*17b0*/  SYNCS.PHASECHK.TRANS64.TRYWAIT P1, [UR4+0x32430], R2 ;  /* 0x03243002ff0075a7 */ /* 0x0002a20008020144 */
[----:B------:R-:W-:Y:S05]  /*17c0*/  @!P0 BRA `(.L_x_13436) ;  /* 0x0000000000048947 */ /* 0x000fea0003800000 */
[----:B------:R-:W-:Y:S01]  /*17d0*/  BPT.TRAP 0x1 ;  /* 0x000000040000795c */ /* 0x000fe20000300000 */
.L_x_13436:
[----:B--2---:R-:W-:Y:S05]  /*17e0*/  @P1 BRA `(.L_x_13437) ;  /* 0x00000000000c1947 */ /* 0x004fea0003800000 */
[----:B------:R-:W-:-:S13]  /*17f0*/  R2UR UR4, R22 ;  /* 0x00000000160472ca */ /* 0x000fda00000e0000 */
[----:B------:R-:W2:Y:S02]  /*1800*/  SYNCS.PHASECHK.TRANS64.TRYWAIT P1, [UR4+0x32430], R2 ;  /* 0x03243002ff0075a7 */ /* 0x000ea40008020144 */
[----:B--2---:R-:W-:Y:S05]  /*1810*/  @!P1 BRA `(.L_x_13438) ;  /* 0x0000010400a49947 */ /* 0x004fea0003800000 */
.L_x_13437:
[----:B------:R-:W-:Y:S01]  /*1820*/  R2UR UR8, R22 ;  /* 0x00000000160872ca */ /* 0x000fe200000e0000 */
[----:B------:R-:W-:Y:S01]  /*1830*/  WARPGROUP.ARRIVE ;  /* 0x00000000000079c5 */ /* 0x000fe20000000000 */
[----:B------:R-:W-:Y:S01]  /*1840*/  UMOV UR6, UR37 ;  /* 0x0000002500067c82 */ /* 0x000fe20008000000 */
[----:B------:R-:W-:Y:S01]  /*1850*/  UMOV UR7, 0x40000040 ;  /* 0x4000004000077882 */ /* 0x000fe20000000000 */
[----:B------:R-:W-:Y:S01]  /*1860*/  UMOV UR11, 0x40000040 ;  /* 0x40000040000b7882 */ /* 0x000fe20000000000 */
[----:B------:R-:W-:Y:S01]  /*1870*/  UMOV UR5, UR7 ;  /* 0x0000000700057c82 */ /* 0x000fe20008000000 */
[----:B------:R-:W-:-:S07]  /*1880*/  IMAD.U32 R9, RZ, RZ, UR11 ;  /* 0x0000000bff097e24 */ /* 0x000fce000f8e00ff */
[----:B------:R-:W-:-:S04]  /*1890*/  UIADD3 UR4, UR8, 0x1c400, URZ ;  /* 0x0001c40008047890 */ /* 0x000fc8000fffe03f */
[----:B------:R-:W-:-:S04]  /*18a0*/  USHF.R.U32.HI UR4, URZ, 0x4, UR4 ;  /* 0x000000043f047899 */ /* 0x000fc80008011604 */
[----:B------:R-:W-:-:S04]  /*18b0*/  ULOP3.LUT UR4, UR4, 0x3fff, URZ, 0xc0, !UPT ;  /* 0x00003fff04047892 */ /* 0x000fc8000f8ec03f */
[----:B------:R-:W-:-:S03]  /*18c0*/  ULOP3.LUT UR9, UR4, 0x10000, URZ, 0xfc, !UPT ;  /* 0x0001000004097892 */ /* 0x000fc6000f8efc3f */
[----:B------:R-:W-:-:S03]  /*18d0*/  UMOV UR4, UR6 ;  /* 0x0000000600047c82 */ /* 0x000fc60008000000 */
[----:B------:R-:W-:Y:S01]  /*18e0*/  IMAD.U32 R20, RZ, RZ, UR9 ;  /* 0x00000009ff147e24 */ /* 0x000fe2000f8e00ff */
[----:B------:R-:W-:Y:S02]  /*18f0*/  UMOV UR6, UR9 ;  /* 0x0000000900067c82 */ /* 0x000fe40008000000 */
[----:B------:R-:W-:Y:S01]  /*1900*/  HGMMA.64x96x16.F32.BF16 R24, gdesc[UR4], RZ, !UPT, gsb0 ;  /* 0x01600000041879f0 */ /* 0x000fe2000c0018ff */
[----:B------:R-:W-:Y:S02]  /*1910*/  UIADD3 UR4, UR37, 0x2, URZ ;  /* 0x0000000225047890 */ /* 0x000fe4000fffe03f */
[----:B------:R-:W-:Y:S01]  /*1920*/  UIADD3 UR6, UR9, 0x2, URZ ;  /* 0x0000000209067890 */ /* 0x000fe2000fffe03f */
[----:B------:R-:W-:Y:S01]  /*1930*/  UMOV UR5, UR11 ;  /* 0x0000000b00057c82 */ /* 0x000fe20008000000 */
[----:B------:R-:W-:Y:S01]  /*1940*/  UMOV UR7, 0x40000040 ;  /* 0x4000004000077882 */ /* 0x000fe20000000000 */
[----:B------:R-:W-:Y:S02]  /*1950*/  UMOV UR11, 0x40000040 ;  /* 0x40000040000b7882 */ /* 0x000fe40000000000 */
[----:B------:R-:W-:Y:S01]  /*1960*/  UMOV UR10, UR4 ;  /* 0x00000004000a7c82 */ /* 0x000fe20008000000 */
[----:B------:R-:W-:Y:S01]  /*1970*/  IMAD.U32 R7, RZ, RZ, UR11 ;  /* 0x0000000bff077e24 */ /* 0x000fe2000f8e00ff */
[----:B------:R-:W-:Y:S01]  /*1980*/  UMOV UR4, UR10 ;  /* 0x0000000a00047c82 */ /* 0x000fe20008000000 */
[----:B------:R-:W-:Y:S01]  /*1990*/  IMAD.U32 R8, RZ, RZ, UR10 ;  /* 0x0000000aff087e24 */ /* 0x000fe2000f8e00ff */
[----:B------:R-:W-:-:S02]  /*19a0*/  WARPGROUP.DEPBAR.LE gsb0, 0x0 ;  /* 0x00008000000079c5 */ /* 0x000fc40000010000 */
        /* <DEDUP_REMOVED lines=22> */
[----:B------:R-:W2:Y:S02]  /*1b10*/  SYNCS.PHASECHK.TRANS64.TRYWAIT P1, [UR8+0x32410], R2 ;  /* 0x03241002ff0075a7 */ /* 0x000ea40008020148 */
[----:B--2---:R-:W-:Y:S05]  /*1b20*/  @!P1 BRA `(.L_x_13439) ;  /* 0x0000010000fc9947 */ /* 0x004fea0003800000 */
.L_x_13556:
[----:B------:R-:W-:Y:S05]  /*1b30*/  @!P0 BRA `(.L_x_13440) ;  /* 0x0000000000048947 */ /* 0x000fea0003800000 */
[----:B------:R-:W-:Y:S01]  /*1b40*/  BPT.TRAP 0x1 ;  /* 0x000000040000795c */ /* 0x000fe20000300000 */
.L_x_13440:
[----:B------:R-:W-:-:S13]  /*1b50*/  R2UR UR4, R22 ;  /* 0x00000000160472ca */ /* 0x000fda00000e0000 */
[----:B------:R2:W3:Y:S01]  /*1b60*/  SYNCS.PHASECHK.TRANS64.TRYWAIT P1, [UR4+0x32450], R2 ;  /* 0x03245002ff0075a7 */ /* 0x0004e20008020144 */
[----:B------:R-:W-:Y:S05]  /*1b70*/  @!P0 BRA `(.L_x_13441) ;  /* 0x0000000000048947 */ /* 0x000fea0003800000 */
[----:B------:R-:W-:Y:S01]  /*1b80*/  BPT.TRAP 0x1 ;  /* 0x000000040000795c */ /* 0x000fe20000300000 */
.L_x_13441:
[----:B---3--:R-:W-:Y:S05]  /*1b90*/  @P1 BRA `(.L_x_13442) ;  /* 0x00000000000c1947 */ /* 0x008fea0003800000 */
[----:B------:R-:W-:-:S13]  /*1ba0*/  R2UR UR4, R22 ;  /* 0x00000000160472ca */ /* 0x000fda00000e0000 */
[----:B------:R-:W3:Y:S02]  /*1bb0*/  SYNCS.PHASECHK.TRANS64.TRYWAIT P1, [UR4+0x32450], R2 ;  /* 0x03245002ff0075a7 */ /* 0x000ee40008020144 */
[----:B---3--:R-:W-:Y:S05]  /*1bc0*/  @!P1 BRA `(.L_x_13443) ;  /* 0x0000010000f09947 */ /* 0x008fea0003800000 */
.L_x_13442:
[----:B------:R-:W-:Y:S01]  /*1bd0*/  R2UR UR14, R22 ;  /* 0x00000000160e72ca */ /* 0x000fe200000e0000 */
[----:B------:R-:W-:Y:S01]  /*1be0*/  ULOP3.LUT UR10, UR36, 0x10000, URZ, 0xfc, !UPT ;  /* 0x00010000240a7892 */ /* 0x000fe2000f8efc3f */
[----:B------:R-:W-:Y:S01]  /*1bf0*/  WARPGROUP.ARRIVE ;  /* 0x00000000000079c5 */ /* 0x000fe20000000000 */
[----:B------:R-:W-:Y:S01]  /*1c00*/  UMOV UR7, 0x40000040 ;  /* 0x4000004000077882 */ /* 0x000fe20000000000 */
[----:B------:R-:W-:Y:S01]  /*1c10*/  UMOV UR9, 0x40000040 ;  /* 0x4000004000097882 */ /* 0x000fe20000000000 */
[----:B------:R-:W-:Y:S01]  /*1c20*/  UMOV UR5, UR7 ;  /* 0x0000000700057c82 */ /* 0x000fe20008000000 */
[----:B------:R-:W-:Y:S01]  /*1c30*/  IMAD.U32 R5, RZ, RZ, UR7 ;  /* 0x00000007ff057e24 */ /* 0x000fe2000f8e00ff */
[----:B------:R-:W-:Y:S01]  /*1c40*/  UIADD3 UR12, UR10, 0x400, URZ ;  /* 0x000004000a0c7890 */ /* 0x000fe2000fffe03f */
[----:B0-----:R-:W-:Y:S01]  /*1c50*/  IMAD.U32 R3, RZ, RZ, UR9 ;  /* 0x00000009ff037e24 */ /* 0x001fe2000f8e00ff */
[----:B------:R-:W-:Y:S01]  /*1c60*/  UMOV UR6, UR10 ;  /* 0x0000000a00067c82 */ /* 0x000fe20008000000 */
[----:B------:R-:W-:Y:S01]  /*1c70*/  UMOV UR13, 0x40000040 ;  /* 0x40000040000d7882 */ /* 0x000fe20000000000 */
[----:B------:R-:W-:Y:S01]  /*1c80*/  MOV R4, UR6 ;  /* 0x0000000600047c02 */ /* 0x000fe20008000f00 */
[----:B------:R-:W-:Y:S01]  /*1c90*/  UIADD3 UR16, UR10, 0x402, URZ ;  /* 0x000004020a107890 */ /* 0x000fe2000fffe03f */
[----:B------:R-:W-:Y:S01]  /*1ca0*/  LOP3.LUT R13, R72, 0xffffff80, RZ, 0xc0, !PT ;  /* 0xffffff80480d7812 */ /* 0x000fe200078ec0ff */
[----:B------:R-:W-:Y:S01]  /*1cb0*/  UIADD3 UR4, UR14, 0x400, URZ ;  /* 0x000004000e047890 */ /* 0x000fe2000fffe03f */
[----:B------:R-:W-:Y:S01]  /*1cc0*/  LEA.HI R73, R73, R152, RZ, 0x2 ;  /* 0x0000009849497211 */ /* 0x000fe200078f10ff */
[----:B------:R-:W-:Y:S01]  /*1cd0*/  UMOV UR17, 0x40000040 ;  /* 0x4000004000117882 */ /* 0x000fe20000000000 */
[----:B------:R-:W-:Y:S01]  /*1ce0*/  UIADD3 UR20, UR10, 0x404, URZ ;  /* 0x000004040a147890 */ /* 0x000fe2000fffe03f */
[C---:B------:R-:W-:Y:S01]  /*1cf0*/  IMAD.IADD R13, R152.reuse, 0x1, -R13 ;  /* 0x00000001980d7824 */ /* 0x040fe200078e0a0d */
[----:B------:R-:W-:Y:S01]  /*1d00*/  USHF.R.U32.HI UR4, URZ, 0x4, UR4 ;  /* 0x000000043f047899 */ /* 0x000fe20008011604 */
[----:B------:R-:W-:Y:S01]  /*1d10*/  LOP3.LUT R73, R73, 0xfffffffc, RZ, 0xc0, !PT ;  /* 0xfffffffc49497812 */ /* 0x000fe200078ec0ff */
[----:B------:R-:W-:Y:S01]  /*1d20*/  UMOV UR21, 0x40000040 ;  /* 0x4000004000157882 */ /* 0x000fe20000000000 */
[----:B------:R-:W-:Y:S01]  /*1d30*/  UIADD3 UR24, UR10, 0x406, URZ ;  /* 0x000004060a187890 */ /* 0x000fe2000fffe03f */
[----:B------:R-:W-:Y:S01]  /*1d40*/  SHF.R.S32.HI R0, RZ, 0x1f, R13 ;  /* 0x0000001fff007819 */ /* 0x000fe2000001140d */
[----:B------:R-:W-:Y:S01]  /*1d50*/  ULOP3.LUT UR11, UR4, 0x3fff, URZ, 0xc0, !UPT ;  /* 0x00003fff040b7892 */ /* 0x000fe2000f8ec03f */
[----:B------:R-:W-:Y:S01]  /*1d60*/  IMAD.IADD R73, R152, 0x1, -R73 ;  /* 0x0000000198497824 */ /* 0x000fe200078e0a49 */
[----:B------:R-:W-:Y:S01]  /*1d70*/  UMOV UR25, 0x40000040 ;  /* 0x4000004000197882 */ /* 0x000fe20000000000 */
[----:B------:R-:W-:Y:S01]  /*1d80*/  UMOV UR4, UR6 ;  /* 0x0000000600047c82 */ /* 0x000fe20008000000 */
[----:B------:R-:W-:Y:S01]  /*1d90*/  ULOP3.LUT UR15, UR11, 0x10000, URZ, 0xfc, !UPT ;  /* 0x000100000b0f7892 */ /* 0x000fe2000f8efc3f */
[----:B------:R-:W-:Y:S01]  /*1da0*/  LEA.HI R12, R0, R13, RZ, 0x2 ;  /* 0x0000000d000c7211 */ /* 0x000fe200078f10ff */
[----:B------:R-:W-:Y:S01]  /*1db0*/  UIADD3 UR28, UR10, 0x800, URZ ;  /* 0x000008000a1c7890 */ /* 0x000fe2000fffe03f */
[----:B------:R-:W0:Y:S01]  /*1dc0*/  S2R R81, SR_TID.X ;  /* 0x0000000000517919 */ /* 0x000e220000002100 */
[----:B------:R-:W-:Y:S01]  /*1dd0*/  UMOV UR29, 0x40000040 ;  /* 0x40000040001d7882 */ /* 0x000fe20000000000 */
[----:B------:R-:W-:Y:S01]  /*1de0*/  UIADD3 UR32, UR10, 0x802, URZ ;  /* 0x000008020a207890 */ /* 0x000fe2000fffe03f */
[----:B------:R-:W-:Y:S01]  /*1df0*/  LOP3.LUT R202, R12, 0x7ffffffc, RZ, 0xc0, !PT ;  /* 0x7ffffffc0cca7812 */ /* 0x000fe200078ec0ff */
[----:B------:R-:W-:Y:S01]  /*1e00*/  UMOV UR6, UR15 ;  /* 0x0000000f00067c82 */ /* 0x000fe20008000000 */
[----:B------:R-:W-:Y:S01]  /*1e10*/  UMOV UR33, 0x40000040 ;  /* 0x4000004000217882 */ /* 0x000fe20000000000 */
[----:B------:R-:W-:Y:S01]  /*1e20*/  HGMMA.64x96x16.F32.BF16 R24, gdesc[UR4], R24, gsb0 ;  /* 0x01600000041879f0 */ /* 0x000fe20008001818 */
[----:B------:R-:W-:Y:S01]  /*1e30*/  UIADD3 UR4, UR10, 0x2, URZ ;  /* 0x000000020a047890 */ /* 0x000fe2000fffe03f */
[----:B------:R-:W-:Y:S01]  /*1e40*/  IADD3 R202, R13, -R202, RZ ;  /* 0x800000ca0dca7210 */ /* 0x000fe20007ffe0ff */
[----:B------:R-:W-:Y:S01]  /*1e50*/  UIADD3 UR6, UR15, 0x2, URZ ;  /* 0x000000020f067890 */ /* 0x000fe2000fffe03f */
[----:B------:R-:W-:Y:S01]  /*1e60*/  IMAD.U32 R170, RZ, RZ, UR14 ;  /* 0x0000000effaa7e24 */ /* 0x000fe2000f8e00ff */
[----:B------:R-:W-:Y:S01]  /*1e70*/  UMOV UR5, UR9 ;  /* 0x0000000900057c82 */ /* 0x000fe20008000000 */
[----:B------:R-:W-:Y:S01]  /*1e80*/  UMOV UR7, 0x40000040 ;  /* 0x4000004000077882 */ /* 0x000fe20000000000 */
[----:B------:R-:W-:Y:S01]  /*1e90*/  UMOV UR9, 0x40000040 ;  /* 0x4000004000097882 */ /* 0x000fe20000000000 */
[----:B------:R-:W-:Y:S01]  /*1ea0*/  UMOV UR8, UR4 ;  /* 0x0000000400087c82 */ /* 0x000fe20008000000 */
[----:B------:R-:W-:Y:S01]  /*1eb0*/  IMAD.U32 R15, RZ, RZ, UR9 ;  /* 0x00000009ff0f7e24 */ /* 0x000fe2000f8e00ff */
[----:B------:R-:W-:Y:S01]  /*1ec0*/  UMOV UR4, UR8 ;  /* 0x0000000800047c82 */ /* 0x000fe20008000000 */
[----:B-12---:R-:W-:Y:S01]  /*1ed0*/  IMAD.U32 R2, RZ, RZ, UR8 ;  /* 0x00000008ff027e24 */ /* 0x006fe2000f8e00ff */
[----:B------:R-:W-:Y:S01]  /*1ee0*/  UIADD3 UR36, UR10, 0x804, URZ ;  /* 0x000008040a247890 */ /* 0x000fe2000fffe03f */
[----:B------:R-:W-:Y:S01]  /*1ef0*/  IMAD.U32 R21, RZ, RZ, UR15 ;  /* 0x0000000fff157e24 */ /* 0x000fe2000f8e00ff */
        /* <DEDUP_REMOVED lines=9> */
[----:B0-----:R-:W-:Y:S01]  /*1f90*/  LOP3.LUT R81, R81, 0x7f, RZ, 0xc0, !PT ;  /* 0x0000007f51517812 */ /* 0x001fe200078ec0ff */
[----:B------:R-:W-:Y:S01]  /*1fa0*/  UMOV UR60, URZ ;  /* 0x0000003f003c7c82 */ /* 0x000fe20008000000 */
[----:B------:R-:W-:-:S02]  /*1fb0*/  WARPGROUP.DEPBAR.LE gsb0, 0x0 ;  /* 0x00008000000079c5 */ /* 0x000fc40000010000 */
[----:B------:R-:W-:-:S06]  /*1fc0*/  WARPGROUP.ARRIVE ;  /* 0x00000000000079c5 */ /* 0x000fcc0000000000 */
[----:B------:R-:W-:Y:S01]  /*1fd0*/  HGMMA.64x96x16.F32.BF16 R24, gdesc[UR4], R24, gsb0 ;  /* 0x01600000041879f0 */ /* 0x000fe20008001818 */
[----:B------:R-:W-:Y:S02]  /*1fe0*/  UIADD3 UR4, UR10, 0x4, URZ ;  /* 0x000000040a047890 */ /* 0x000fe4000fffe03f */
[----:B------:R-:W-:Y:S01]  /*1ff0*/  UIADD3 UR6, UR15, 0x4, URZ ;  /* 0x000000040f067890 */ /* 0x000fe2000fffe03f */
[----:B------:R-:W-:Y:S01]  /*2000*/  UMOV UR5, UR9 ;  /* 0x0000000900057c82 */ /* 0x000fe20008000000 */
[----:B------:R-:W-:Y:S01]  /*2010*/  UMOV UR7, 0x40000040 ;  /* 0x4000004000077882 */ /* 0x000fe20000000000 */
[----:B------:R-:W-:Y:S02]  /*2020*/  UMOV UR9, 0x40000040 ;  /* 0x4000004000097882 */ /* 0x000fe40000000000 */
[----:B------:R-:W-:Y:S02]  /*2030*/  UMOV UR8, UR4 ;  /* 0x0000000400087c82 */ /* 0x000fe40008000000 */
[----:B------:R-:W-:Y:S01]  /*2040*/  UMOV UR4, UR8 ;  /* 0x0000000800047c82 */ /* 0x000fe20008000000 */
[----:B------:R-:W-:Y:S01]  /*2050*/  IMAD.U32 R14, RZ, RZ, UR8 ;  /* 0x00000008ff0e7e24 */ /* 0x000fe2000f8e00ff */
[----:B------:R-:W-:Y:S01]  /*2060*/  UIADD3 UR8, UR10, 0x6, URZ ;  /* 0x000000060a087890 */ /* 0x000fe2000fffe03f */
        /* <DEDUP_REMOVED lines=91> */
[----:B------:R-:W-:Y:S01]  /*2620*/  MOV R11, UR5 ;  /* 0x00000005000b7c02 */ /* 0x000fe20008000f00 */
[----:B------:R-:W-:Y:S01]  /*2630*/  IMAD.U32 R10, RZ, RZ, UR4 ;  /* 0x00000004ff0a7e24 */ /* 0x000fe2000f8e00ff */
[----:B------:R-:W-:Y:S01]  /*2640*/  ULDC UR10, c[0x0][0xa80] ;  /* 0x0002a000000a7ab9 */ /* 0x000fe20000000800 */
[----:B------:R-:W-:Y:S01]  /*2650*/  UMOV UR15, 0x40000040 ;  /* 0x40000040000f7882 */ /* 0x000fe20000000000 */
[----:B------:R-:W-:-:S02]  /*2660*/  WARPGROUP.DEPBAR.LE gsb0, 0x0 ;  /* 0x00008000000079c5 */ /* 0x000fc40000010000 */
[----:B------:R-:W-:-:S06]  /*2670*/  WARPGROUP.ARRIVE ;  /* 0x00000000000079c5 */ /* 0x000fcc0000000000 */
[----:B------:R-:W-:Y:S01]  /*2680*/  HGMMA.64x96x16.F32.BF16 R24, gdesc[UR4], R24, gsb0 ;  /* 0x01600000041879f0 */ /* 0x000fe20008001818 */
[----:B------:R-:W-:Y:S01]  /*2690*/  ULDC UR5, c[0x0][0xad0] ;  /* 0x0002b40000057ab9 */ /* 0x000fe20000000800 */
[----:B------:R-:W-:Y:S01]  /*26a0*/  ULDC UR4, c[0x0][0x448] ;  /* 0x0001120000047ab9 */ /* 0x000fe20000000800 */
[----:B------:R-:W-:Y:S01]  /*26b0*/  ULDC UR6, c[0x0][0x288] ;  /* 0x0000a20000067ab9 */ /* 0x000fe20000000800 */
[----:B------:R-:W-:-:S06]  /*26c0*/  UISETP.NE.AND UP0, UPT, UR4, 0x1, UPT ;  /* 0x000000010400788c */ /* 0x000fcc000bf05270 */
[----:B------:R-:W-:-:S05]  /*26d0*/  PLOP3.LUT P1, PT, PT, PT, UP0, 0x80, 0x0 ;  /* 0x000000000000781c */ /* 0x000fca0003f2f008 */
[----:B------:R-:W-:Y:S01]  /*26e0*/  @UP0 ULDC UR4, c[0x0][0x44c] ;  /* 0x0001130000040ab9 */ /* 0x000fe20000000800 */
[----:B------:R-:W-:Y:S01]  /*26f0*/  @UP0 ULDC UR7, c[0x0][0x450] ;  /* 0x0001140000070ab9 */ /* 0x000fe20000000800 */
[----:B------:R-:W-:Y:S02]  /*2700*/  WARPGROUP.DEPBAR.LE gsb0, 0x0 ;  /* 0x00008000000079c5 */ /* 0x000fe40000010000 */
        /* <DEDUP_REMOVED lines=13> */
[----:B0-----:R-:W-:Y:S01]  /*27e0*/  LEA.HI R24, R74, R74, RZ, 0x1 ;  /* 0x0000004a4a187211 */ /* 0x001fe200078f08ff */
[----:B------:R-:W-:Y:S01]  /*27f0*/  FMUL.FTZ R37, R37, UR5 ;  /* 0x0000000525257c20 */ /* 0x000fe20008410000 */
[----:B------:R-:W-:Y:S01]  /*2800*/  FMUL.FTZ R45, R45, UR5 ;  /* 0x000000052d2d7c20 */ /* 0x000fe20008410000 */
[----:B------:R-:W-:Y:S01]  /*2810*/  FMUL.FTZ R52, R52, UR5 ;  /* 0x0000000534347c20 */ /* 0x000fe20008410000 */
[----:B------:R-:W-:Y:S01]  /*2820*/  FMUL.FTZ R53, R53, UR5 ;  /* 0x0000000535357c20 */ /* 0x000fe20008410000 */
[----:B------:R-:W-:Y:S01]  /*2830*/  FMUL.FTZ R40, R40, UR5 ;  /* 0x0000000528287c20 */ /* 0x000fe20008410000 */
[----:B------:R-:W-:Y:S01]  /*2840*/  FMUL.FTZ R48, R48, UR5 ;  /* 0x0000000530307c20 */ /* 0x000fe20008410000 */
[----:B------:R0:W3:Y:S01]  /*2850*/  MUFU.TANH R76, R25 ;  /* 0x00000019004c7308 */ /* 0x0000e20000002400 */
[----:B--2---:R-:W-:Y:S01]  /*2860*/  LOP3.LUT R27, R24, 0x3fffffe, RZ, 0xc0, !PT ;  /* 0x03fffffe181b7812 */ /* 0x004fe200078ec0ff */
[----:B------:R-:W-:Y:S01]  /*2870*/  FMUL.FTZ R56, R56, UR5 ;  /* 0x0000000538387c20 */ /* 0x000fe20008410000 */
[----:B------:R-:W-:Y:S01]  /*2880*/  LEA.HI R24, R0, R13, RZ, 0x5 ;  /* 0x0000000d00187211 */ /* 0x000fe200078f28ff */
[----:B------:R-:W-:Y:S01]  /*2890*/  FMUL.FTZ R61, R61, UR5 ;  /* 0x000000053d3d7c20 */ /* 0x000fe20008410000 */
[----:B------:R-:W-:Y:S01]  /*28a0*/  SHF.R.S32.HI R0, RZ, 0x2, R12 ;  /* 0x00000002ff007819 */ /* 0x000fe2000001140c */
[----:B------:R-:W-:Y:S01]  /*28b0*/  IMAD.IADD R27, R74, 0x1, -R27 ;  /* 0x000000014a1b7824 */ /* 0x000fe200078e0a1b */
[----:B------:R-:W-:Y:S01]  /*28c0*/  SHF.R.S32.HI R24, RZ, 0x5, R24 ;  /* 0x00000005ff187819 */ /* 0x000fe20000011418 */
[----:B------:R2:W-:Y:S01]  /*28d0*/  MUFU.TANH R77, R26 ;  /* 0x0000001a004d7308 */ /* 0x0005e20000002400 */
[----:B0-----:R-:W-:Y:S01]  /*28e0*/  SHF.R.S32.HI R25, RZ, 0x1f, R12 ;  /* 0x0000001fff197819 */ /* 0x001fe2000001140c */
[----:B------:R-:W-:Y:S01]  /*28f0*/  FMUL.FTZ R64, R64, UR5 ;  /* 0x0000000540407c20 */ /* 0x000fe20008410000 */
[----:B------:R-:W-:Y:S01]  /*2900*/  LEA R24, R24, UR38, 0x4 ;  /* 0x0000002618187c11 */ /* 0x000fe2000f8e20ff */
[----:B------:R-:W-:Y:S01]  /*2910*/  FMUL.FTZ R49, R49, UR5 ;  /* 0x0000000531317c20 */ /* 0x000fe20008410000 */
[-C--:B------:R-:W-:Y:S01]  /*2920*/  LEA.HI R25, R25, R0.reuse, RZ, 0x3 ;  /* 0x0000000019197211 */ /* 0x080fe200078f18ff */
[----:B------:R-:W-:Y:S01]  /*2930*/  FMUL.FTZ R65, R65, UR5 ;  /* 0x0000000541417c20 */ /* 0x000fe20008410000 */
[----:B------:R-:W-:Y:S01]  /*2940*/  FMUL.FTZ R57, R57, UR5 ;  /* 0x0000000539397c20 */ /* 0x000fe20008410000 */
[----:B------:R-:W0:Y:S01]  /*2950*/  MUFU.TANH R182, R32 ;  /* 0x0000002000b67308 */ /* 0x000e220000002400 */
[----:B--2---:R-:W-:Y:S01]  /*2960*/  LEA.HI R26, R73, R73, RZ, 0x1 ;  /* 0x00000049491a7211 */ /* 0x004fe200078f08ff */
[----:B------:R-:W-:Y:S01]  /*2970*/  FMUL.FTZ R30, R30, UR5 ;  /* 0x000000051e1e7c20 */ /* 0x000fe20008410000 */
[----:B------:R-:W-:Y:S01]  /*2980*/  LOP3.LUT R25, R25, 0xfffffff8, RZ, 0xc0, !PT ;  /* 0xfffffff819197812 */ /* 0x000fe200078ec0ff */
[----:B------:R-:W-:Y:S01]  /*2990*/  FMUL.FTZ R68, R68, UR5 ;  /* 0x0000000544447c20 */ /* 0x000fe20008410000 */
[----:B------:R-:W-:Y:S01]  /*29a0*/  LOP3.LUT R26, R26, 0x1ffffffe, RZ, 0xc0, !PT ;  /* 0x1ffffffe1a1a7812 */ /* 0x000fe200078ec0ff */
[----:B------:R-:W-:Y:S01]  /*29b0*/  FMUL.FTZ R60, R60, UR5 ;  /* 0x000000053c3c7c20 */ /* 0x000fe20008410000 */
[----:B------:R-:W-:Y:S01]  /*29c0*/  IADD3 R24, R24, R0, -R25 ;  /* 0x0000000018187210 */ /* 0x000fe20007ffe819 */
[----:B------:R-:W2:Y:S01]  /*29d0*/  MUFU.TANH R33, R33 ;  /* 0x0000002100217308 */ /* 0x000ea20000002400 */
[----:B------:R-:W-:Y:S01]  /*29e0*/  FMUL.FTZ R31, R31, UR5 ;  /* 0x000000051f1f7c20 */ /* 0x000fe20008410000 */
[----:B------:R-:W-:-:S02]  /*29f0*/  IMAD.IADD R26, R73, 0x1, -R26 ;  /* 0x00000001491a7824 */ /* 0x000fc400078e0a1a */
[----:B------:R-:W-:Y:S01]  /*2a00*/  FMUL.FTZ R34, R34, UR5 ;  /* 0x0000000522227c20 */ /* 0x000fe20008410000 */
[----:B------:R-:W-:Y:S02]  /*2a10*/  IMAD R27, R27, 0x40, R24 ;  /* 0x000000401b1b7824 */ /* 0x000fe400078e0218 */
[----:B------:R-:W-:Y:S01]  /*2a20*/  FMUL.FTZ R35, R35, UR5 ;  /* 0x0000000523237c20 */ /* 0x000fe20008410000 */
[----:B------:R-:W-:Y:S01]  /*2a30*/  FMUL.FTZ R38, R38, UR5 ;  /* 0x0000000526267c20 */ /* 0x000fe20008410000 */
[----:B------:R-:W-:Y:S01]  /*2a40*/  FMUL.FTZ R39, R39, UR5 ;  /* 0x0000000527277c20 */ /* 0x000fe20008410000 */
[----:B------:R-:W-:Y:S01]  /*2a50*/  IMAD R201, R26, 0x8, R27 ;  /* 0x000000081ac97824 */ /* 0x000fe200078e021b */
[----:B------:R3:W-:Y:S01]  /*2a60*/  MUFU.TANH R79, R28 ;  /* 0x0000001c004f7308 */ /* 0x0007e20000002400 */
[----:B------:R-:W-:Y:S01]  /*2a70*/  FMUL.FTZ R42, R42, UR5 ;  /* 0x000000052a2a7c20 */ /* 0x000fe20008410000 */
[----:B------:R-:W-:Y:S01]  /*2a80*/  FMUL.FTZ R43, R43, UR5 ;  /* 0x000000052b2b7c20 */ /* 0x000fe20008410000 */
[----:B------:R-:W-:Y:S01]  /*2a90*/  @P1 IMAD.HI.U32 R24, R201, UR4, RZ ;  /* 0x00000004c9181c27 */ /* 0x000fe2000f8e00ff */
[----:B------:R-:W-:-:S03]  /*2aa0*/  @UP0 ULDC UR4, c[0x0][0x450] ;  /* 0x0001140000040ab9 */ /* 0x000fc60000000800 */
[----:B------:R-:W-:Y:S01]  /*2ab0*/  FMUL.FTZ R46, R46, UR5 ;  /* 0x000000052e2e7c20 */ /* 0x000fe20008410000 */
[----:B------:R-:W-:Y:S01]  /*2ac0*/  FMUL.FTZ R47, R47, UR5 ;  /* 0x000000052f2f7c20 */ /* 0x000fe20008410000 */
[----:B------:R-:W-:Y:S01]  /*2ad0*/  IMAD.MOV.U32 R0, RZ, RZ, R201 ;  /* 0x000000ffff007224 */ /* 0x000fe200078e00c9 */
[----:B------:R-:W-:Y:S01]  /*2ae0*/  @P1 SHF.R.U32.HI R0, RZ, UR4, R24 ;  /* 0x00000004ff001c19 */ /* 0x000fe20008011618 */
[----:B------:R-:W-:Y:S01]  /*2af0*/  UIMAD UR4, UR61, -0x60, UR39 ;  /* 0xffffffa03d0478a4 */ /* 0x000fe2000f8e0227 */
[----:B------:R-:W4:Y:S01]  /*2b00*/  MUFU.TANH R36, R36 ;  /* 0x0000002400247308 */ /* 0x000f220000002400 */
[----:B------:R-:W-:Y:S01]  /*2b10*/  FMUL.FTZ R50, R50, UR5 ;  /* 0x0000000532327c20 */ /* 0x000fe20008410000 */
[----:B------:R-:W-:Y:S01]  /*2b20*/  FMUL.FTZ R51, R51, UR5 ;  /* 0x0000000533337c20 */ /* 0x000fe20008410000 */
[----:B------:R-:W5:Y:S01]  /*2b30*/  SHFL.IDX PT, R24, R0, RZ, 0x1c1f ;  /* 0x001c1fff00187589 */ /* 0x000f6200000e0000 */
[----:B------:R-:W-:Y:S01]  /*2b40*/  UIADD3 UR4, UR4, 0x60, URZ ;  /* 0x0000006004047890 */ /* 0x000fe2000fffe03f */
[----:B------:R-:W-:Y:S01]  /*2b50*/  FMUL.FTZ R54, R54, UR5 ;  /* 0x0000000536367c20 */ /* 0x000fe20008410000 */
[----:B------:R-:W-:Y:S01]  /*2b60*/  FMUL.FTZ R55, R55, UR5 ;  /* 0x0000000537377c20 */ /* 0x000fe20008410000 */
[----:B------:R-:W4:Y:S01]  /*2b70*/  SHFL.IDX PT, R25, R0, 0x1, 0x1c1f ;  /* 0x003c1f0000197f89 */ /* 0x000f2200000e0000 */
[----:B------:R-:W4:Y:S01]  /*2b80*/  MUFU.TANH R41, R41 ;  /* 0x0000002900297308 */ /* 0x000f220000002400 */
[----:B------:R-:W-:Y:S01]  /*2b90*/  FMUL.FTZ R58, R58, UR5 ;  /* 0x000000053a3a7c20 */ /* 0x000fe20008410000 */
[----:B------:R-:W-:-:S02]  /*2ba0*/  IMAD.U32 R13, RZ, RZ, UR4 ;  /* 0x00000004ff0d7e24 */ /* 0x000fc4000f8e00ff */
[----:B------:R-:W-:Y:S01]  /*2bb0*/  FMUL.FTZ R59, R59, UR5 ;  /* 0x000000053b3b7c20 */ /* 0x000fe20008410000 */
[----:B------:R-:W-:Y:S01]  /*2bc0*/  FMUL.FTZ R62, R62, UR5 ;  /* 0x000000053e3e7c20 */ /* 0x000fe20008410000 */
[----:B------:R-:W-:Y:S01]  /*2bd0*/  FMUL.FTZ R63, R63, UR5 ;  /* 0x000000053f3f7c20 */ /* 0x000fe20008410000 */
[----:B------:R-:W-:Y:S02]  /*2be0*/  IMAD R12, R202, -0x2, R13 ;  /* 0xfffffffeca0c7824 */ /* 0x000fe400078e020d */
[----:B------:R-:W-:Y:S01]  /*2bf0*/  FMUL.FTZ R66, R66, UR5 ;  /* 0x0000000542427c20 */ /* 0x000fe20008410000 */
[----:B------:R-:W-:Y:S01]  /*2c00*/  IMAD.U32 R13, RZ, RZ, UR6 ;  /* 0x00000006ff0d7e24 */ /* 0x000fe2000f8e00ff */
[----:B------:R-:W4:Y:S01]  /*2c10*/  MUFU.TANH R44, R44 ;  /* 0x0000002c002c7308 */ /* 0x000f220000002400 */
[----:B------:R-:W-:Y:S01]  /*2c20*/  FMUL.FTZ R67, R67, UR5 ;  /* 0x0000000543437c20 */ /* 0x000fe20008410000 */
[----:B------:R-:W-:Y:S01]  /*2c30*/  FMUL.FTZ R69, R69, UR5 ;  /* 0x0000000545457c20 */ /* 0x000fe20008410000 */
[----:B------:R-:W-:Y:S01]  /*2c40*/  FMUL.FTZ R70, R70, UR5 ;  /* 0x0000000546467c20 */ /* 0x000fe20008410000 */
[----:B------:R-:W-:Y:S01]  /*2c50*/  IADD3 R13, R12, 0x1, -R13 ;  /* 0x000000010c0d7810 */ /* 0x000fe20007ffe80d */
[----:B------:R-:W-:Y:S01]  /*2c60*/  FMUL.FTZ R71, R71, UR5 ;  /* 0x0000000547477c20 */ /* 0x000fe20008410000 */
[----:B------:R-:W-:Y:S01]  /*2c70*/  ULOP3.LUT UR5, UR11, 0x3000000, URZ, 0xfc, !UPT ;  /* 0x030000000b057892 */ /* 0x000fe2000f8efc3f */
[----:B------:R-:W-:Y:S01]  /*2c80*/  R2UR UR11, R23 ;  /* 0x00000000170b72ca */ /* 0x000fe200000e0000 */
[----:B------:R-:W4:Y:S01]  /*2c90*/  MUFU.TANH R29, R29 ;  /* 0x0000001d001d7308 */ /* 0x000f220000002400 */
[----:B------:R-:W-:Y:S01]  /*2ca0*/  UIADD3 UR61, UR61, -0x2, URZ ;  /* 0xfffffffe3d3d7890 */ /* 0x000fe2000fffe03f */
[----:B-----5:R-:W-:Y:S01]  /*2cb0*/  VIADDMNMX R24, R24, R13, R12, PT ;  /* 0x0000000d18187246 */ /* 0x020fe2000380010c */
[----:B------:R-:W-:-:S02]  /*2cc0*/  UIADD3 UR4, UR5, 0x80, URZ ;  /* 0x0000008005047890 */ /* 0x000fc4000fffe03f */
[----:B------:R-:W-:Y:S01]  /*2cd0*/  UMOV UR14, UR5 ;  /* 0x00000005000e7c82 */ /* 0x000fe20008000000 */
[C---:B------:R-:W-:Y:S02]  /*2ce0*/  ISETP.GT.AND P6, PT, R24.reuse, RZ, PT ;  /* 0x000000ff1800720c */ /* 0x040fe40003fc4270 */
[----:B------:R-:W-:Y:S01]  /*2cf0*/  MUFU.TANH R37, R37 ;  /* 0x0000002500257308 */ /* 0x000fe20000002400 */
[C---:B------:R-:W-:Y:S02]  /*2d00*/  ISETP.GT.AND P5, PT, R24.reuse, 0x1, PT ;  /* 0x000000011800780c */ /* 0x040fe40003fa4270 */
[----:B-1----:R-:W-:Y:S02]  /*2d10*/  FSEL R26, R75, -INF , P6 ;  /* 0xff8000004b1a7808 */ /* 0x002fe40003000000 */
[C---:B------:R-:W-:Y:S02]  /*2d20*/  ISETP.GT.AND P3, PT, R24.reuse, 0x10, PT ;  /* 0x000000101800780c */ /* 0x040fe40003f64270 */
[C---:B------:R-:W-:Y:S01]  /*2d30*/  ISETP.GT.AND P6, PT, R24.reuse, 0x11, PT ;  /* 0x000000111800780c */ /* 0x040fe20003fc4270 */
[----:B------:R-:W1:Y:S01]  /*2d40*/  MUFU.TANH R45, R45 ;  /* 0x0000002d002d7308 */ /* 0x000e620000002400 */
[----:B------:R-:W-:-:S02]  /*2d50*/  ISETP.GT.AND P2, PT, R24, 0x8, PT ;  /* 0x000000081800780c */ /* 0x000fc40003f44270 */
[----:B---3--:R-:W-:Y:S02]  /*2d60*/  FSEL R28, R76, -INF , P5 ;  /* 0xff8000004c1c7808 */ /* 0x008fe40002800000 */
[----:B------:R-:W-:Y:S02]  /*2d70*/  ISETP.GT.AND P5, PT, R24, 0x18, PT ;  /* 0x000000181800780c */ /* 0x000fe40003fa4270 */
[----:B0-----:R-:W-:Y:S01]  /*2d80*/  FSEL R182, R182, -INF , P3 ;  /* 0xff800000b6b67808 */ /* 0x001fe20001800000 */
[----:B------:R-:W0:Y:S01]  /*2d90*/  MUFU.TANH R52, R52 ;  /* 0x0000003400347308 */ /* 0x000e220000002400 */
[----:B--2---:R-:W-:Y:S02]  /*2da0*/  FSEL R186, R33, -INF , P6 ;  /* 0xff80000021ba7808 */ /* 0x004fe40003000000 */
[C---:B------:R-:W-:Y:S02]  /*2db0*/  ISETP.GT.AND P3, PT, R24.reuse, 0x21, PT ;  /* 0x000000211800780c */ /* 0x040fe40003f64270 */
[----:B------:R-:W-:-:S02]  /*2dc0*/  ISETP.GT.AND P6, PT, R24, 0x28, PT ;  /* 0x000000281800780c */ /* 0x000fc40003fc4270 */
[----:B------:R-:W-:Y:S01]  /*2dd0*/  ISETP.GT.AND P4, PT, R24, 0x9, PT ;  /* 0x000000091800780c */ /* 0x000fe20003f84270 */
[----:B------:R-:W2:Y:S01]  /*2de0*/  MUFU.TANH R53, R53 ;  /* 0x0000003500357308 */ /* 0x000ea20000002400 */
[----:B----4-:R-:W-:Y:S02]  /*2df0*/  VIADDMNMX R25, R25, R13, R12, PT ;  /* 0x0000000d19197246 */ /* 0x010fe4000380010c */
[----:B------:R-:W-:Y:S02]  /*2e00*/  FSEL R188, R36, -INF , P5 ;  /* 0xff80000024bc7808 */ /* 0x000fe40002800000 */
[----:B------:R-:W-:Y:S02]  /*2e10*/  ISETP.GT.AND P5, PT, R24, 0x29, PT ;  /* 0x000000291800780c */ /* 0x000fe40003fa4270 */
[----:B------:R-:W-:Y:S01]  /*2e20*/  FSEL R196, R41, -INF , P3 ;  /* 0xff80000029c47808 */ /* 0x000fe20001800000 */
[----:B------:R-:W3:Y:S01]  /*2e30*/  MUFU.TANH R40, R40 ;  /* 0x0000002800287308 */ /* 0x000ee20000002400 */
[----:B------:R-:W-:-:S02]  /*2e40*/  FSEL R194, R44, -INF , P6 ;  /* 0xff8000002cc27808 */ /* 0x000fc40003000000 */
[C---:B------:R-:W-:Y:S02]  /*2e50*/  ISETP.GT.AND P3, PT, R24.reuse, 0x38, PT ;  /* 0x000000381800780c */ /* 0x040fe40003f64270 */
[C---:B------:R-:W-:Y:S02]  /*2e60*/  ISETP.GT.AND P6, PT, R24.reuse, 0x39, PT ;  /* 0x000000391800780c */ /* 0x040fe40003fc4270 */
[----:B------:R-:W-:Y:S01]  /*2e70*/  FSEL R32, R29, -INF , P4 ;  /* 0xff8000001d207808 */ /* 0x000fe20002000000 */
[----:B------:R-:W-:Y:S01]  /*2e80*/  MUFU.TANH R48, R48 ;  /* 0x0000003000307308 */ /* 0x000fe20000002400 */
[C---:B------:R-:W-:Y:S02]  /*2e90*/  ISETP.GT.AND P4, PT, R24.reuse, 0x20, PT ;  /* 0x000000201800780c */ /* 0x040fe40003f84270 */
[----:B-1----:R-:W-:Y:S02]  /*2ea0*/  FSEL R192, R45, -INF , P5 ;  /* 0xff8000002dc07808 */ /* 0x002fe40002800000 */
[----:B------:R-:W-:-:S02]  /*2eb0*/  ISETP.GT.AND P5, PT, R24, 0x40, PT ;  /* 0x000000401800780c */ /* 0x000fc40003fa4270 */
[----:B0-----:R-:W-:Y:S01]  /*2ec0*/  FSEL R160, R52, -INF , P3 ;  /* 0xff80000034a07808 */ /* 0x001fe20001800000 */
[----:B------:R-:W0:Y:S01]  /*2ed0*/  MUFU.TANH R56, R56 ;  /* 0x0000003800387308 */ /* 0x000e220000002400 */
[----:B--2---:R-:W-:Y:S02]  /*2ee0*/  FSEL R167, R53, -INF , P6 ;  /* 0xff80000035a77808 */ /* 0x004fe40003000000 */
[C---:B------:R-:W-:Y:S02]  /*2ef0*/  ISETP.GT.AND P3, PT, R24.reuse, 0x49, PT ;  /* 0x000000491800780c */ /* 0x040fe40003f64270 */
[----:B------:R-:W-:Y:S02]  /*2f00*/  ISETP.GT.AND P6, PT, R24, 0x50, PT ;  /* 0x000000501800780c */ /* 0x000fe40003fc4270 */
[----:B---3--:R-:W-:Y:S01]  /*2f10*/  FSEL R198, R40, -INF , P4 ;  /* 0xff80000028c67808 */ /* 0x008fe20002000000 */
[----:B------:R-:W1:Y:S01]  /*2f20*/  MUFU.TANH R61, R61 ;  /* 0x0000003d003d7308 */ /* 0x000e620000002400 */
[----:B------:R-:W-:-:S02]  /*2f30*/  ISETP.GT.AND P4, PT, R24, 0x31, PT ;  /* 0x000000311800780c */ /* 0x000fc40003f84270 */
[----:B------:R-:W-:-:S05]  /*2f40*/  FMNMX.FTZ R27, R26, R28, !PT ;  /* 0x0000001c1a1b7209 */ /* 0x000fca0007810000 */
[----:B------:R-:W2:Y:S01]  /*2f50*/  MUFU.TANH R64, R64 ;  /* 0x0000004000407308 */ /* 0x000ea20000002400 */
[----:B0-----:R-:W-:Y:S02]  /*2f60*/  FSEL R158, R56, -INF , P5 ;  /* 0xff800000389e7808 */ /* 0x001fe40002800000 */
[----:B------:R-:W-:-:S05]  /*2f70*/  ISETP.GT.AND P5, PT, R24, 0x51, PT ;  /* 0x000000511800780c */ /* 0x000fca0003fa4270 */
[----:B------:R-:W0:Y:S01]  /*2f80*/  MUFU.TANH R49, R49 ;  /* 0x0000003100317308 */ /* 0x000e220000002400 */
[----:B-1----:R-:W-:Y:S02]  /*2f90*/  FSEL R190, R61, -INF , P3 ;  /* 0xff8000003dbe7808 */ /* 0x002fe40001800000 */
[----:B------:R-:W-:-:S04]  /*2fa0*/  ISETP.GT.AND P3, PT, R25, RZ, PT ;  /* 0x000000ff1900720c */ /* 0x000fc80003f64270 */
[----:B------:R-:W-:Y:S01]  /*2fb0*/  FSEL R13, R77, -INF , P3 ;  /* 0xff8000004d0d7808 */ /* 0x000fe20001800000 */
[----:B------:R-:W-:Y:S01]  /*2fc0*/  MUFU.TANH R0, R57 ;  /* 0x0000003900007308 */ /* 0x000fe20000002400 */
[----:B--2---:R-:W-:Y:S02]  /*2fd0*/  FSEL R180, R64, -INF , P6 ;  /* 0xff80000040b47808 */ /* 0x004fe40003000000 */
[C---:B------:R-:W-:Y:S02]  /*2fe0*/  ISETP.GT.AND P6, PT, R25.reuse, 0x1, PT ;  /* 0x000000011900780c */ /* 0x040fe40003fc4270 */
[----:B------:R-:W-:-:S03]  /*2ff0*/  ISETP.GT.AND P3, PT, R25, 0x10, PT ;  /* 0x000000101900780c */ /* 0x000fc60003f64270 */
[----:B------:R1:W-:Y:S01]  /*3000*/  MUFU.TANH R80, R30 ;  /* 0x0000001e00507308 */ /* 0x0003e20000002400 */
[----:B0-----:R-:W-:Y:S02]  /*3010*/  FSEL R159, R49, -INF , P4 ;  /* 0xff800000319f7808 */ /* 0x001fe40002000000 */
[----:B------:R-:W-:-:S05]  /*3020*/  ISETP.GT.AND P4, PT, R24, 0x48, PT ;  /* 0x000000481800780c */ /* 0x000fca0003f84270 */
[----:B------:R-:W0:Y:S01]  /*3030*/  MUFU.TANH R65, R65 ;  /* 0x0000004100417308 */ /* 0x000e220000002400 */
[----:B-1----:R-:W-:Y:S02]  /*3040*/  FSEL R30, R79, -INF , P2 ;  /* 0xff8000004f1e7808 */ /* 0x002fe40001000000 */
[----:B------:R-:W-:Y:S02]  /*3050*/  ISETP.GT.AND P2, PT, R24, 0x19, PT ;  /* 0x000000191800780c */ /* 0x000fe40003f44270 */
[----:B------:R-:W-:Y:S02]  /*3060*/  FMNMX.FTZ R29, R30, R27, !PT ;  /* 0x0000001b1e1d7209 */ /* 0x000fe40007810000 */
[----:B------:R-:W-:Y:S01]  /*3070*/  FSEL R184, R37, -INF , P2 ;  /* 0xff80000025b87808 */ /* 0x000fe20001000000 */
[----:B------:R-:W1:Y:S01]  /*3080*/  MUFU.TANH R12, R60 ;  /* 0x0000003c000c7308 */ /* 0x000e620000002400 */
[----:B------:R-:W-:Y:S02]  /*3090*/  ISETP.GT.AND P2, PT, R24, 0x30, PT ;  /* 0x000000301800780c */ /* 0x000fe40003f44270 */
[----:B------:R-:W-:-:S02]  /*30a0*/  FSEL R27, R78, -INF , P6 ;  /* 0xff8000004e1b7808 */ /* 0x000fc40003000000 */
[----:B------:R-:W-:Y:S02]  /*30b0*/  FSEL R161, R48, -INF , P2 ;  /* 0xff80000030a17808 */ /* 0x000fe40001000000 */
[----:B------:R-:W-:Y:S01]  /*30c0*/  ISETP.GT.AND P2, PT, R24, 0x41, PT ;  /* 0x000000411800780c */ /* 0x000fe20003f44270 */
[----:B------:R-:W2:Y:S01]  /*30d0*/  MUFU.TANH R68, R68 ;  /* 0x0000004400447308 */ /* 0x000ea20000002400 */
[----:B0-----:R-:W-:Y:S02]  /*30e0*/  FSEL R172, R65, -INF , P5 ;  /* 0xff80000041ac7808 */ /* 0x001fe40002800000 */
[----:B------:R-:W-:Y:S02]  /*30f0*/  FSEL R0, R0, -INF , P2 ;  /* 0xff80000000007808 */ /* 0x000fe40001000000 */
[----:B------:R-:W-:Y:S02]  /*3100*/  ISETP.GT.AND P2, PT, R24, 0x58, PT ;  /* 0x000000581800780c */ /* 0x000fe40003f44270 */
[----:B------:R-:W-:Y:S01]  /*3110*/  ISETP.GT.AND P5, PT, R25, 0x8, PT ;  /* 0x000000081900780c */ /* 0x000fe20003fa4270 */
[----:B------:R-:W0:Y:S01]  /*3120*/  MUFU.TANH R31, R31 ;  /* 0x0000001f001f7308 */ /* 0x000e220000002400 */
[----:B-1----:R-:W-:-:S02]  /*3130*/  FSEL R12, R12, -INF , P4 ;  /* 0xff8000000c0c7808 */ /* 0x002fc40002000000 */
[----:B------:R-:W-:Y:S02]  /*3140*/  ISETP.GT.AND P4, PT, R24, 0x59, PT ;  /* 0x000000591800780c */ /* 0x000fe40003f84270 */
[----:B------:R-:W-:Y:S02]  /*3150*/  FMNMX.FTZ R33, R32, R29, !PT ;  /* 0x0000001d20217209 */ /* 0x000fe40007810000 */
[----:B------:R-:W-:Y:S01]  /*3160*/  FSEL R29, R80, -INF , P5 ;  /* 0xff800000501d7808 */ /* 0x000fe20002800000 */
[----:B------:R-:W1:Y:S01]  /*3170*/  MUFU.TANH R34, R34 ;  /* 0x0000002200227308 */ /* 0x000e620000002400 */
[----:B--2---:R-:W-:Y:S02]  /*3180*/  FSEL R174, R68, -INF , P2 ;  /* 0xff80000044ae7808 */ /* 0x004fe40001000000 */
[----:B------:R-:W-:Y:S02]  /*3190*/  ISETP.GT.AND P2, PT, R25, 0x9, PT ;  /* 0x000000091900780c */ /* 0x000fe40003f44270 */
[----:B------:R-:W-:-:S02]  /*31a0*/  FMNMX.FTZ R24, R13, R27, !PT ;  /* 0x0000001b0d187209 */ /* 0x000fc40007810000 */
[----:B------:R-:W-:Y:S01]  /*31b0*/  FMNMX.FTZ R33, R182, R33, !PT ;  /* 0x00000021b6217209 */ /* 0x000fe20007810000 */
[----:B------:R-:W2:Y:S01]  /*31c0*/  MUFU.TANH R35, R35 ;  /* 0x0000002300237308 */ /* 0x000ea20000002400 */
[----:B0-----:R-:W-:Y:S02]  /*31d0*/  FSEL R31, R31, -INF , P2 ;  /* 0xff8000001f1f7808 */ /* 0x001fe40001000000 */
[----:B------:R-:W-:Y:S02]  /*31e0*/  FMNMX.FTZ R24, R29, R24, !PT ;  /* 0x000000181d187209 */ /* 0x000fe40007810000 */
[----:B------:R-:W-:Y:S02]  /*31f0*/  ISETP.GT.AND P6, PT, R25, 0x11, PT ;  /* 0x000000111900780c */ /* 0x000fe40003fc4270 */
[----:B------:R-:W-:Y:S01]  /*3200*/  FMNMX.FTZ R24, R31, R24, !PT ;  /* 0x000000181f187209 */ /* 0x000fe20007810000 */
[----:B------:R-:W0:Y:S01]  /*3210*/  MUFU.TANH R38, R38 ;  /* 0x0000002600267308 */ /* 0x000e220000002400 */
[----:B-1----:R-:W-:-:S02]  /*3220*/  FSEL R183, R34, -INF , P3 ;  /* 0xff80000022b77808 */ /* 0x002fc40001800000 */
[----:B------:R-:W-:Y:S02]  /*3230*/  FMNMX.FTZ R33, R186, R33, !PT ;  /* 0x00000021ba217209 */ /* 0x000fe40007810000 */
[----:B------:R-:W-:Y:S02]  /*3240*/  ISETP.GT.AND P5, PT, R25, 0x18, PT ;  /* 0x000000181900780c */ /* 0x000fe40003fa4270 */
[----:B------:R-:W-:Y:S01]  /*3250*/  FMNMX.FTZ R24, R183, R24, !PT ;  /* 0x00000018b7187209 */ /* 0x000fe20007810000 */
[----:B------:R-:W1:Y:S01]  /*3260*/  MUFU.TANH R39, R39 ;  /* 0x0000002700277308 */ /* 0x000e620000002400 */
[----:B--2---:R-:W-:Y:S02]  /*3270*/  FSEL R211, R35, -INF , P6 ;  /* 0xff80000023d37808 */ /* 0x004fe40003000000 */
[----:B------:R-:W-:Y:S02]  /*3280*/  FMNMX.FTZ R33, R188, R33, !PT ;  /* 0x00000021bc217209 */ /* 0x000fe40007810000 */
[----:B------:R-:W-:-:S02]  /*3290*/  ISETP.GT.AND P2, PT, R25, 0x19, PT ;  /* 0x000000191900780c */ /* 0x000fc40003f44270 */
        /* <DEDUP_REMOVED lines=82> */
[----:B-1----:R-:W-:-:S04]  /*37c0*/  FSEL R178, R69, -INF , P4 ;  /* 0xff80000045b27808 */ /* 0x002fc80002000000 */
[----:B------:R-:W-:Y:S02]  /*37d0*/  FMNMX.FTZ R33, R178, R33, !PT ;  /* 0x00000021b2217209 */ /* 0x000fe40007810000 */
[----:B--2---:R-:W-:-:S03]  /*37e0*/  FSEL R175, R70, -INF , P3 ;  /* 0xff80000046af7808 */ /* 0x004fc60001800000 */
[----:B------:R-:W1:Y:S01]  /*37f0*/  SHFL.BFLY PT, R34, R33, 0x2, 0x1f ;  /* 0x0c401f0021227f89 */ /* 0x000e6200000e0000 */
[----:B------:R-:W-:Y:S02]  /*3800*/  FMNMX.FTZ R24, R175, R24, !PT ;  /* 0x00000018af187209 */ /* 0x000fe40007810000 */
[----:B0-----:R-:W-:-:S04]  /*3810*/  FSEL R181, R71, -INF , P2 ;  /* 0xff80000047b57808 */ /* 0x001fc80001000000 */
[----:B------:R-:W-:-:S05]  /*3820*/  FMNMX.FTZ R24, R181, R24, !PT ;  /* 0x00000018b5187209 */ /* 0x000fca0007810000 */
[----:B------:R-:W0:Y:S01]  /*3830*/  SHFL.BFLY PT, R35, R24, 0x2, 0x1f ;  /* 0x0c401f0018237f89 */ /* 0x000e2200000e0000 */
[----:B-1----:R-:W-:-:S05]  /*3840*/  FMNMX.FTZ R34, R33, R34, !PT ;  /* 0x0000002221227209 */ /* 0x002fca0007810000 */
[----:B------:R-:W1:Y:S01]  /*3850*/  SHFL.BFLY PT, R25, R34, 0x1, 0x1f ;  /* 0x0c201f0022197f89 */ /* 0x000e6200000e0000 */
[----:B0-----:R-:W-:-:S05]  /*3860*/  FMNMX.FTZ R35, R24, R35, !PT ;  /* 0x0000002318237209 */ /* 0x001fca0007810000 */
[----:B------:R-:W0:Y:S01]  /*3870*/  SHFL.BFLY PT, R36, R35, 0x1, 0x1f ;  /* 0x0c201f0023247f89 */ /* 0x000e2200000e0000 */
[----:B-1----:R-:W-:-:S04]  /*3880*/  FMNMX.FTZ R156, R34, R25, !PT ;  /* 0x00000019229c7209 */ /* 0x002fc80007810000 */
[C---:B------:R-:W-:Y:S01]  /*3890*/  FSETP.NEU.FTZ.AND P2, PT, R156.reuse, -INF , PT ;  /* 0xff8000009c00780b */ /* 0x040fe20003f5d000 */
[----:B------:R-:W-:-:S05]  /*38a0*/  FMUL.FTZ R177, R156, UR10 ;  /* 0x0000000a9cb17c20 */ /* 0x000fca0008410000 */
[----:B------:R-:W-:-:S05]  /*38b0*/  FSEL R177, R177, RZ, P2 ;  /* 0x000000ffb1b17208 */ /* 0x000fca0001000000 */
[--C-:B------:R-:W-:Y:S01]  /*38c0*/  FFMA.FTZ R163, R26, UR10, -R177.reuse ;  /* 0x0000000a1aa37c23 */ /* 0x100fe200080108b1 */
[----:B0-----:R-:W-:Y:S01]  /*38d0*/  FMNMX.FTZ R157, R35, R36, !PT ;  /* 0x00000024239d7209 */ /* 0x001fe20007810000 */
[--C-:B------:R-:W-:Y:S01]  /*38e0*/  FFMA.FTZ R162, R28, UR10, -R177.reuse ;  /* 0x0000000a1ca27c23 */ /* 0x100fe200080108b1 */
[--C-:B------:R-:W-:Y:S01]  /*38f0*/  FFMA.FTZ R165, R30, UR10, -R177.reuse ;  /* 0x0000000a1ea57c23 */ /* 0x100fe200080108b1 */
[--C-:B------:R-:W-:Y:S01]  /*3900*/  FFMA.FTZ R166, R32, UR10, -R177.reuse ;  /* 0x0000000a20a67c23 */ /* 0x100fe200080108b1 */
[C---:B------:R-:W-:Y:S01]  /*3910*/  FSETP.NEU.FTZ.AND P2, PT, R157.reuse, -INF , PT ;  /* 0xff8000009d00780b */ /* 0x040fe20003f5d000 */
[----:B------:R-:W-:Y:S01]  /*3920*/  FMUL.FTZ R176, R157, UR10 ;  /* 0x0000000a9db07c20 */ /* 0x000fe20008410000 */
[----:B------:R-:W-:Y:S01]  /*3930*/  MUFU.EX2 R163, R163 ;  /* 0x000000a300a37308 */ /* 0x000fe20000000800 */
[--C-:B------:R-:W-:Y:S01]  /*3940*/  FFMA.FTZ R185, R186, UR10, -R177.reuse ;  /* 0x0000000abab97c23 */ /* 0x100fe200080108b1 */
[--C-:B------:R-:W-:Y:S01]  /*3950*/  FFMA.FTZ R186, R188, UR10, -R177.reuse ;  /* 0x0000000abcba7c23 */ /* 0x100fe200080108b1 */
[--C-:B------:R-:W-:Y:S01]  /*3960*/  FFMA.FTZ R189, R184, UR10, -R177.reuse ;  /* 0x0000000ab8bd7c23 */ /* 0x100fe200080108b1 */
[----:B------:R-:W-:Y:S01]  /*3970*/  FSEL R176, R176, RZ, P2 ;  /* 0x000000ffb0b07208 */ /* 0x000fe20001000000 */
[--C-:B------:R-:W-:Y:S01]  /*3980*/  FFMA.FTZ R182, R182, UR10, -R177.reuse ;  /* 0x0000000ab6b67c23 */ /* 0x100fe200080108b1 */
[----:B------:R-:W-:Y:S01]  /*3990*/  ISETP.NE.AND P2, PT, R81, RZ, PT ;  /* 0x000000ff5100720c */ /* 0x000fe20003f45270 */
[--C-:B------:R-:W-:Y:S01]  /*39a0*/  FFMA.FTZ R198, R198, UR10, -R177.reuse ;  /* 0x0000000ac6c67c23 */ /* 0x100fe200080108b1 */
[----:B------:R-:W0:Y:S01]  /*39b0*/  S2R R81, SR_TID.X ;  /* 0x0000000000517919 */ /* 0x000e220000002100 */
        /* <DEDUP_REMOVED lines=11> */
[----:B------:R-:W-:Y:S01]  /*3a70*/  FFMA.FTZ R213, R192, UR10, -R177 ;  /* 0x0000000ac0d57c23 */ /* 0x000fe200080108b1 */
[----:B------:R-:W-:Y:S01]  /*3a80*/  MUFU.EX2 R165, R165 ;  /* 0x000000a500a57308 */ /* 0x000fe20000000800 */
[--C-:B------:R-:W-:Y:S01]  /*3a90*/  FFMA.FTZ R192, R215, UR10, -R176.reuse ;  /* 0x0000000ad7c07c23 */ /* 0x100fe200080108b0 */
[--C-:B------:R-:W-:Y:S01]  /*3aa0*/  FFMA.FTZ R196, R217, UR10, -R176.reuse ;  /* 0x0000000ad9c47c23 */ /* 0x100fe200080108b0 */
[----:B------:R-:W-:Y:S01]  /*3ab0*/  @!P2 PRMT R13, RZ, 0x654, R13 ;  /* 0x00000654ff0da816 */ /* 0x000fe2000000000d */
[--C-:B------:R-:W-:Y:S01]  /*3ac0*/  FFMA.FTZ R194, R194, UR10, -R177.reuse ;  /* 0x0000000ac2c27c23 */ /* 0x100fe200080108b1 */
[--C-:B------:R-:W-:Y:S01]  /*3ad0*/  FFMA.FTZ R215, R221, UR10, -R176.reuse ;  /* 0x0000000addd77c23 */ /* 0x100fe200080108b0 */
[--C-:B------:R-:W-:Y:S01]  /*3ae0*/  FFMA.FTZ R217, R219, UR10, -R176.reuse ;  /* 0x0000000adbd97c23 */ /* 0x100fe200080108b0 */
[--C-:B------:R-:W-:Y:S01]  /*3af0*/  FFMA.FTZ R204, R159, UR10, -R177.reuse ;  /* 0x0000000a9fcc7c23 */ /* 0x100fe200080108b1 */
[----:B------:R-:W2:Y:S01]  /*3b00*/  MUFU.EX2 R166, R166 ;  /* 0x000000a600a67308 */ /* 0x000ea20000000800 */
        /* <DEDUP_REMOVED lines=10> */
[----:B0-----:R-:W-:Y:S01]  /*3bb0*/  SHF.R.U32.HI R81, RZ, 0x7, R81 ;  /* 0x00000007ff517819 */ /* 0x001fe20000011651 */
[--C-:B------:R-:W-:Y:S01]  /*3bc0*/  FFMA.FTZ R0, R12, UR10, -R177.reuse ;  /* 0x0000000a0c007c23 */ /* 0x100fe200080108b1 */
[--C-:B------:R-:W-:Y:S01]  /*3bd0*/  FFMA.FTZ R12, R191, UR10, -R176.reuse ;  /* 0x0000000abf0c7c23 */ /* 0x100fe200080108b0 */
[--C-:B------:R-:W-:Y:S01]  /*3be0*/  FFMA.FTZ R207, R190, UR10, -R177.reuse ;  /* 0x0000000abecf7c23 */ /* 0x100fe200080108b1 */
[----:B------:R-:W-:Y:S01]  /*3bf0*/  IADD3 R203, -R81, 0xb, RZ ;  /* 0x0000000b51cb7810 */ /* 0x000fe20007ffe1ff */
[----:B------:R-:W0:Y:S01]  /*3c00*/  MUFU.EX2 R171, R171 ;  /* 0x000000ab00ab7308 */ /* 0x000e220000000800 */
[----:B--2---:R-:W-:Y:S01]  /*3c10*/  F2FP.BF16.F32.PACK_AB R154, R166, R165 ;  /* 0x000000a5a69a723e */ /* 0x004fe200000010ff */
[--C-:B------:R-:W-:Y:S01]  /*3c20*/  FFMA.FTZ R191, R193, UR10, -R176.reuse ;  /* 0x0000000ac1bf7c23 */ /* 0x100fe200080108b0 */
[--C-:B------:R-:W-:Y:S01]  /*3c30*/  FFMA.FTZ R158, R158, UR10, -R177.reuse ;  /* 0x0000000a9e9e7c23 */ /* 0x100fe200080108b1 */
[----:B------:R1:W-:Y:S06]  /*3c40*/  BAR.ARV R203, 0x100 ;  /* 0x000400cb0000751d */ /* 0x0003ec0000002000 */
[----:B------:R2:W-:Y:S01]  /*3c50*/  @!P2 SYNCS.ARRIVE.TRANS64.RED.A1T0 RZ, [R13+URZ], RZ ;  /* 0x000000ff0dffa9a7 */ /* 0x0005e2000810043f */
[----:B------:R-:W-:Y:S01]  /*3c60*/  MUFU.EX2 R168, R168 ;  /* 0x000000a800a87308 */ /* 0x000fe20000000800 */
[--C-:B------:R-:W-:Y:S01]  /*3c70*/  FFMA.FTZ R190, R195, UR10, -R176.reuse ;  /* 0x0000000ac3be7c23 */ /* 0x100fe200080108b0 */
[--C-:B------:R-:W-:Y:S01]  /*3c80*/  FFMA.FTZ R193, R197, UR10, -R176.reuse ;  /* 0x0000000ac5c17c23 */ /* 0x100fe200080108b0 */
[--C-:B------:R-:W-:Y:S01]  /*3c90*/  FFMA.FTZ R195, R172, UR10, -R177.reuse ;  /* 0x0000000aacc37c23 */ /* 0x100fe200080108b1 */
[--C-:B------:R-:W-:Y:S01]  /*3ca0*/  FFMA.FTZ R172, R174, UR10, -R177.reuse ;  /* 0x0000000aaeac7c23 */ /* 0x100fe200080108b1 */
[--C-:B------:R-:W-:Y:S01]  /*3cb0*/  FFMA.FTZ R180, R180, UR10, -R177.reuse ;  /* 0x0000000ab4b47c23 */ /* 0x100fe200080108b1 */
[----:B0-----:R-:W-:Y:S01]  /*3cc0*/  F2FP.BF16.F32.PACK_AB R153, R171, R164 ;  /* 0x000000a4ab99723e */ /* 0x001fe200000010ff */
[--C-:B------:R-:W-:Y:S01]  /*3cd0*/  FFMA.FTZ R174, R179, UR10, -R176.reuse ;  /* 0x0000000ab3ae7c23 */ /* 0x100fe200080108b0 */
[----:B------:R-:W0:Y:S01]  /*3ce0*/  MUFU.EX2 R169, R169 ;  /* 0x000000a900a97308 */ /* 0x000e220000000800 */
[--C-:B------:R-:W-:Y:S01]  /*3cf0*/  FFMA.FTZ R173, R173, UR10, -R176.reuse ;  /* 0x0000000aadad7c23 */ /* 0x100fe200080108b0 */
[--C-:B------:R-:W-:Y:S01]  /*3d00*/  FFMA.FTZ R175, R175, UR10, -R176.reuse ;  /* 0x0000000aafaf7c23 */ /* 0x100fe200080108b0 */
[----:B------:R-:W-:Y:S01]  /*3d10*/  FFMA.FTZ R177, R178, UR10, -R177 ;  /* 0x0000000ab2b17c23 */ /* 0x000fe200080108b1 */
[----:B------:R-:W-:Y:S01]  /*3d20*/  FFMA.FTZ R176, R181, UR10, -R176 ;  /* 0x0000000ab5b07c23 */ /* 0x000fe200080108b0 */
[----:B------:R-:W-:Y:S01]  /*3d30*/  FADD.FTZ R162, R163, R162 ;  /* 0x000000a2a3a27221 */ /* 0x000fe20000010000 */
[----:B------:R-:W-:Y:S01]  /*3d40*/  FADD.FTZ R171, R164, R171 ;  /* 0x000000aba4ab7221 */ /* 0x000fe20000010000 */
[----:B--2---:R-:W-:Y:S01]  /*3d50*/  IMAD.U32 R13, RZ, RZ, UR5 ;  /* 0x00000005ff0d7e24 */ /* 0x004fe2000f8e00ff */
[----:B------:R-:W-:Y:S01]  /*3d60*/  MUFU.EX2 R182, R182 ;  /* 0x000000b600b67308 */ /* 0x000fe20000000800 */
[----:B------:R-:W-:Y:S01]  /*3d70*/  FADD.FTZ R165, R165, R162 ;  /* 0x000000a2a5a57221 */ /* 0x000fe20000010000 */
[----:B------:R-:W-:-:S03]  /*3d80*/  @!P2 VIADD R170, R170, 0x32460 ;  /* 0x00032460aaaaa836 */ /* 0x000fc60000000000 */
[----:B------:R-:W-:Y:S02]  /*3d90*/  FADD.FTZ R165, R166, R165 ;  /* 0x000000a5a6a57221 */ /* 0x000fe40000010000 */
[----:B------:R-:W-:Y:S01]  /*3da0*/  @!P2 PRMT R170, RZ, 0x654, R170 ;  /* 0x00000654ffaaa816 */ /* 0x000fe200000000aa */
[----:B------:R-:W2:Y:S01]  /*3db0*/  MUFU.EX2 R185, R185 ;  /* 0x000000b900b97308 */ /* 0x000ea20000000800 */
[----:B0-----:R-:W-:Y:S01]  /*3dc0*/  F2FP.BF16.F32.PACK_AB R155, R169, R168 ;  /* 0x000000a8a99b723e */ /* 0x001fe200000010ff */
[----:B------:R1:W-:Y:S01]  /*3dd0*/  BAR.SYNC.DEFER_BLOCKING R200, 0x100 ;  /* 0x000400c80000751d */ /* 0x0003e20000010000 */
[----:B------:R-:W-:-:S04]  /*3de0*/  FADD.FTZ R168, R168, R171 ;  /* 0x000000aba8a87221 */ /* 0x000fc80000010000 */
[----:B------:R-:W-:Y:S01]  /*3df0*/  FADD.FTZ R168, R169, R168 ;  /* 0x000000a8a9a87221 */ /* 0x000fe20000010000 */
[----:B------:R-:W-:Y:S08]  /*3e00*/  MUFU.EX2 R186, R186 ;  /* 0x000000ba00ba7308 */ /* 0x000ff00000000800 */
[----:B------:R-:W-:Y:S08]  /*3e10*/  MUFU.EX2 R189, R189 ;  /* 0x000000bd00bd7308 */ /* 0x000ff00000000800 */
[----:B------:R-:W-:Y:S01]  /*3e20*/  MUFU.EX2 R183, R183 ;  /* 0x000000b700b77308 */ /* 0x000fe20000000800 */
[----:B------:R-:W-:-:S06]  /*3e30*/  WARPGROUP.ARRIVE ;  /* 0x00000000000079c5 */ /* 0x000fcc0000000000 */
[----:B------:R-:W-:Y:S01]  /*3e40*/  HGMMA.64x256x16.F32.BF16 R24, R152, gdesc[UR12].tnspB, RZ, !UPT, gsb0 ;  /* 0x43e0000c98187df0 */ /* 0x000fe2000c0018ff */
[----:B------:R-:W0:Y:S01]  /*3e50*/  MUFU.EX2 R184, R184 ;  /* 0x000000b800b87308 */ /* 0x000e220000000800 */
[----:B------:R-:W-:Y:S01]  /*3e60*/  UMOV UR14, UR4 ;  /* 0x00000004000e7c82 */ /* 0x000fe20008000000 */
[----:B------:R-:W-:Y:S01]  /*3e70*/  UMOV UR15, 0x40000040 ;  /* 0x40000040000f7882 */ /* 0x000fe20000000000 */
[----:B------:R-:W-:-:S05]  /*3e80*/  UIADD3 UR4, UR5, 0x100, URZ ;  /* 0x0000010005047890 */ /* 0x000fca000fffe03f */
        /* <DEDUP_REMOVED lines=9> */
[----:B------:R-:W1:Y:S08]  /*3f20*/  MUFU.EX2 R217, R217 ;  /* 0x000000d900d97308 */ /* 0x000e700000000800 */
[----:B------:R-:W-:Y:S08]  /*3f30*/  MUFU.EX2 R161, R161 ;  /* 0x000000a100a17308 */ /* 0x000ff00000000800 */
[----:B------:R-:W1:Y:S08]  /*3f40*/  MUFU.EX2 R204, R204 ;  /* 0x000000cc00cc7308 */ /* 0x000e700000000800 */
[----:B------:R-:W-:Y:S08]  /*3f50*/  MUFU.EX2 R159, R159 ;  /* 0x0000009f009f7308 */ /* 0x000ff00000000800 */
[----:B------:R-:W-:Y:S08]  /*3f60*/  MUFU.EX2 R160, R160 ;  /* 0x000000a000a07308 */ /* 0x000ff00000000800 */
[----:B------:R-:W-:Y:S08]  /*3f70*/  MUFU.EX2 R167, R167 ;  /* 0x000000a700a77308 */ /* 0x000ff00000000800 */
[----:B------:R-:W1:Y:S08]  /*3f80*/  MUFU.EX2 R206, R206 ;  /* 0x000000ce00ce7308 */ /* 0x000e700000000800 */
        /* <DEDUP_REMOVED lines=16> */
[----:B------:R-:W-:Y:S01]  /*4090*/  MUFU.EX2 R175, R175 ;  /* 0x000000af00af7308 */ /* 0x000fe20000000800 */
[----:B------:R-:W-:-:S02]  /*40a0*/  WARPGROUP.DEPBAR.LE gsb0, 0x0 ;  /* 0x00008000000079c5 */ /* 0x000fc40000010000 */
[----:B--2---:R-:W-:-:S05]  /*40b0*/  F2FP.BF16.F32.PACK_AB R152, R185, R182 ;  /* 0x000000b6b998723e */ /* 0x004fca00000010ff */
[----:B------:R-:W2:Y:S01]  /*40c0*/  MUFU.EX2 R176, R176 ;  /* 0x000000b000b07308 */ /* 0x000ea20000000800 */
[----:B0-----:R-:W-:Y:S01]  /*40d0*/  F2FP.BF16.F32.PACK_AB R153, R184, R183 ;  /* 0x000000b7b899723e */ /* 0x001fe200000010ff */
        /* <DEDUP_REMOVED lines=11> */
[----:B------:R-:W-:Y:S01]  /*4190*/  UMOV UR14, UR4 ;  /* 0x00000004000e7c82 */ /* 0x000fe20008000000 */
[----:B------:R-:W-:Y:S01]  /*41a0*/  UMOV UR15, 0x40000040 ;  /* 0x40000040000f7882 */ /* 0x000fe20000000000 */
[----:B------:R-:W-:Y:S01]  /*41b0*/  UIADD3 UR4, UR5, 0x180, URZ ;  /* 0x0000018005047890 */ /* 0x000fe2000fffe03f */
        /* <DEDUP_REMOVED lines=14> */
[----:B------:R-:W-:-:S06]  /*42a0*/  FADD.FTZ R196, R217, R196 ;  /* 0x000000c4d9c47221 */ /* 0x000fcc0000010000 */
[----:B------:R-:W-:Y:S01]  /*42b0*/  HGMMA.64x256x16.F32.BF16 R24, R152, gdesc[UR12].tnspB, R24, gsb0 ;  /* 0x43e0000c98187df0 */ /* 0x000fe20008001818 */
[----:B------:R-:W-:Y:S01]  /*42c0*/  UMOV UR14, UR4 ;  /* 0x00000004000e7c82 */ /* 0x000fe20008000000 */
[----:B------:R-:W-:Y:S01]  /*42d0*/  UMOV UR15, 0x40000040 ;  /* 0x40000040000f7882 */ /* 0x000fe20000000000 */
[----:B------:R-:W-:Y:S01]  /*42e0*/  UIADD3 UR4, UR5, 0x200, URZ ;  /* 0x0000020005047890 */ /* 0x000fe2000fffe03f */
        /* <DEDUP_REMOVED lines=13> */
[----:B------:R-:W-:-:S07]  /*43c0*/  FADD.FTZ R199, R208, R199 ;  /* 0x000000c7d0c77221 */ /* 0x000fce0000010000 */
        /* <DEDUP_REMOVED lines=21> */
[----:B------:R-:W-:Y:S02]  /*4520*/  @UP0 ULDC UR4, c[0x0][0x44c] ;  /* 0x0001130000040ab9 */ /* 0x000fe40000000800 */
[----:B------:R-:W-:-:S04]  /*4530*/  UIMAD.WIDE.U32 UR4, UR38, UR4, URZ ;  /* 0x00000004260472a5 */ /* 0x000fc8000f8e003f */
[----:B------:R-:W-:-:S04]  /*4540*/  @UP0 USHF.R.U32.HI UR38, URZ, UR7, UR5 ;  /* 0x000000073f260299 */ /* 0x000fc80008011605 */
[----:B------:R-:W-:-:S04]  /*4550*/  UIADD3 UR4, UR38, -UR6, UR39 ;  /* 0x8000000626047290 */ /* 0x000fc8000fffe027 */
[----:B------:R-:W-:-:S04]  /*4560*/  UIMAD.WIDE UR4, UR4, 0x2aaaaaab, URZ ;  /* 0x2aaaaaab040478a5 */ /* 0x000fc8000f8e023f */
[----:B------:R-:W-:-:S04]  /*4570*/  USHF.R.U32.HI UR4, URZ, 0x1f, UR5 ;  /* 0x0000001f3f047899 */ /* 0x000fc80008011605 */
[----:B------:R-:W-:-:S04]  /*4580*/  ULEA.HI.SX32 UR4, UR5, UR4, 0x1c ;  /* 0x0000000405047291 */ /* 0x000fc8000f8fe23f */
[----:B------:R-:W-:-:S04]  /*4590*/  UISETP.LT.AND UP1, UPT, UR11, UR4, UPT ;  /* 0x000000040b00728c */ /* 0x000fc8000bf21270 */
[----:B------:R-:W-:-:S03]  /*45a0*/  USEL UR56, UR11, UR4, !UP1 ;  /* 0x000000040b387287 */ /* 0x000fc6000c800000 */
[----:B------:R-:W-:Y:S01]  /*45b0*/  UMOV UR4, URZ ;  /* 0x0000003f00047c82 */ /* 0x000fe20008000000 */
        /* <DEDUP_REMOVED lines=20> */
[----:B------:R-:W-:Y:S01]  /*4700*/  IMAD.MOV.U32 R204, RZ, RZ, R157 ;  /* 0x000000ffffcc7224 */ /* 0x000fe200078e009d */
[----:B------:R-:W-:Y:S01]  /*4710*/  MOV R205, R156 ;  /* 0x0000009c00cd7202 */ /* 0x000fe20000000f00 */
[----:B------:R-:W-:Y:S01]  /*4720*/  UMOV UR60, URZ ;  /* 0x0000003f003c7c82 */ /* 0x000fe20008000000 */
[----:B------:R-:W-:Y:S01]  /*4730*/  UMOV UR7, UR61 ;  /* 0x0000003d00077c82 */ /* 0x000fe20008000000 */
[----:B------:R-:W-:-:S05]  /*4740*/  UMOV UR4, URZ ;  /* 0x0000003f00047c82 */ /* 0x000fca0008000000 */
.L_x_13453:
[----:B------:R-:W-:-:S04]  /*4750*/  UIADD3 UR4, UR4, 0x1, URZ ;  /* 0x0000000104047890 */ /* 0x000fc8000fffe03f */
[----:B------:R-:W-:-:S04]  /*4760*/  UISETP.NE.AND UP1, UPT, UR4, 0x2, UPT ;  /* 0x000000020400788c */ /* 0x000fc8000bf25270 */
[----:B------:R-:W-:Y:S02]  /*4770*/  USEL UR5, URZ, 0x1, UP1 ;  /* 0x000000013f057887 */ /* 0x000fe40008800000 */
[----:B------:R-:W-:Y:S02]  /*4780*/  USEL UR4, UR4, URZ, UP1 ;  /* 0x0000003f04047287 */ /* 0x000fe40008800000 */
[----:B------:R-:W-:Y:S01]  /*4790*/  ULOP3.LUT UR60, UR60, UR5, URZ, 0x3c, !UPT ;  /* 0x000000053c3c7292 */ /* 0x000fe2000f8e3c3f */
[----:B-1----:R-:W-:Y:S11]  /*47a0*/  @!P0 BRA `(.L_x_13445) ;  /* 0x0000000000048947 */ /* 0x002ff60003800000 */
[----:B------:R-:W-:Y:S01]  /*47b0*/  BPT.TRAP 0x1 ;  /* 0x000000040000795c */ /* 0x000fe20000300000 */
.L_x_13445:
[----:B------:R-:W-:Y:S01]  /*47c0*/  R2UR UR5, R22 ;  /* 0x00000000160572ca */ /* 0x000fe200000e0000 */
[----:B------:R-:W-:-:S05]  /*47d0*/  IMAD.U32 R203, RZ, RZ, UR60 ;  /* 0x0000003cffcb7e24 */ /* 0x000fca000f8e00ff */
[----:B------:R-:W-:-:S07]  /*47e0*/  SHF.L.U32 R203, R203, 0x1f, RZ ;  /* 0x0000001fcbcb7819 */ /* 0x000fce00000006ff */
[----:B------:R-:W-:-:S09]  /*47f0*/  ULEA UR5, UR4, UR5, 0x3 ;  /* 0x0000000504057291 */ /* 0x000fd2000f8e183f */
[----:B------:R1:W2:Y:S01]  /*4800*/  SYNCS.PHASECHK.TRANS64.TRYWAIT P3, [UR5+0x32430], R203 ;  /* 0x032430cbff0075a7 */ /* 0x0002a20008060145 */
[----:B------:R-:W-:Y:S05]  /*4810*/  @!P0 BRA `(.L_x_13446) ;  /* 0x0000000000048947 */ /* 0x000fea0003800000 */
[----:B------:R-:W-:Y:S01]  /*4820*/  BPT.TRAP 0x1 ;  /* 0x000000040000795c */ /* 0x000fe20000300000 */
.L_x_13446:
[----:B--2---:R-:W-:Y:S05]  /*4830*/  @P3 BRA `(.L_x_13447) ;  /* 0x0000000000083947 */ /* 0x004fea0003800000 */
[----:B------:R-:W2:Y:S02]  /*4840*/  SYNCS.PHASECHK.TRANS64.TRYWAIT P3, [UR5+0x32430], R203 ;  /* 0x032430cbff0075a7 */ /* 0x000ea40008060145 */
[----:B--2---:R-:W-:Y:S05]  /*4850*/  @!P3 BRA `(.L_x_13448) ;  /* 0x000000d400e8b947 */ /* 0x004fea0003800000 */
.L_x_13447:
        /* <DEDUP_REMOVED lines=51> */
.L_x_13449:
[----:B------:R0:W2:Y:S01]  /*4b90*/  SYNCS.PHASECHK.TRANS64.TRYWAIT P3, [UR5+0x32450], R203 ;  /* 0x032450cbff0075a7 */ /* 0x0000a20008060145 */
[----:B------:R-:W-:Y:S05]  /*4ba0*/  @!P0 BRA `(.L_x_13450) ;  /* 0x0000000000048947 */ /* 0x000fea0003800000 */
[----:B------:R-:W-:Y:S01]  /*4bb0*/  BPT.TRAP 0x1 ;  /* 0x000000040000795c */ /* 0x000fe20000300000 */
.L_x_13450:
[----:B--2---:R-:W-:Y:S05]  /*4bc0*/  @P3 BRA `(.L_x_13451) ;  /* 0x0000000000083947 */ /* 0x004fea0003800000 */
[----:B------:R-:W2:Y:S02]  /*4bd0*/  SYNCS.PHASECHK.TRANS64.TRYWAIT P3, [UR5+0x32450], R203 ;  /* 0x032450cbff0075a7 */ /* 0x000ea40008060145 */
[----:B--2---:R-:W-:Y:S05]  /*4be0*/  @!P3 BRA `(.L_x_13452) ;  /* 0x000000d4001cb947 */ /* 0x004fea0003800000 */
.L_x_13451:
        /* <DEDUP_REMOVED lines=17> */
[----:B------:R-:W-:Y:S01]  /*4d00*/  UIADD3 UR10, UR6, 0x2, URZ ;  /* 0x00000002060a7890 */ /* 0x000fe2000fffe03f */
[----:B------:R-:W-:Y:S01]  /*4d10*/  MOV R209, UR57 ;  /* 0x0000003900d17c02 */ /* 0x000fe20008000f00 */
[----:B------:R-:W-:Y:S01]  /*4d20*/  UIADD3 UR14, UR6, 0x300, URZ ;  /* 0x00000300060e7890 */ /* 0x000fe2000fffe03f */
[----:B------:R-:W-:Y:S01]  /*4d30*/  MOV R210, UR56 ;  /* 0x0000003800d27c02 */ /* 0x000fe20008000f00 */
[----:B------:R-:W-:Y:S01]  /*4d40*/  UMOV UR50, UR6 ;  /* 0x0000000600327c82 */ /* 0x000fe20008000000 */
[----:B------:R-:W-:Y:S01]  /*4d50*/  R2UR UR56, R14 ;  /* 0x000000000e3872ca */ /* 0x000fe200000e0000 */
[----:B------:R-:W-:Y:S01]  /*4d60*/  HGMMA.64x96x16.F32.BF16 R152, gdesc[UR48], R152, gsb0 ;  /* 0x01600000309879f0 */ /* 0x000fe20008001898 */
[----:B------:R-:W-:Y:S01]  /*4d70*/  UMOV UR54, UR10 ;  /* 0x0000000a00367c82 */ /* 0x000fe20008000000 */
[----:B------:R-:W-:Y:S01]  /*4d80*/  R2UR UR57, R15 ;  /* 0x000000000f3972ca */ /* 0x000fe200000e0000 */
[----:B------:R-:W-:Y:S01]  /*4d90*/  UIADD3 UR10, UR6, 0x4, URZ ;  /* 0x00000004060a7890 */ /* 0x000fe2000fffe03f */
[----:B------:R-:W-:Y:S01]  /*4da0*/  R2UR UR49, R203 ;  /* 0x00000000cb3172ca */ /* 0x000fe200000e0000 */
[----:B------:R-:W-:Y:S01]  /*4db0*/  UIADD3 UR18, UR6, 0x302, URZ ;  /* 0x0000030206127890 */ /* 0x000fe2000fffe03f */
[----:B------:R-:W-:Y:S01]  /*4dc0*/  R2UR UR48, R206 ;  /* 0x00000000ce3072ca */ /* 0x000fe200000e0000 */
[----:B------:R-:W-:Y:S01]  /*4dd0*/  UIADD3 UR22, UR6, 0x304, URZ ;  /* 0x0000030406167890 */ /* 0x000fe2000fffe03f */
[----:B------:R-:W0:Y:S01]  /*4de0*/  S2R R212, SR_TID.X ;  /* 0x0000000000d47919 */ /* 0x000e220000002100 */
[----:B------:R-:W-:Y:S01]  /*4df0*/  UMOV UR23, 0x40000040 ;  /* 0x4000004000177882 */ /* 0x000fe20000000000 */
[----:B------:R-:W-:Y:S01]  /*4e00*/  UMOV UR58, UR10 ;  /* 0x0000000a003a7c82 */ /* 0x000fe20008000000 */
[----:B------:R-:W-:-:S02]  /*4e10*/  UIADD3 UR10, UR6, 0x6, URZ ;  /* 0x00000006060a7890 */ /* 0x000fc4000fffe03f */
        /* <DEDUP_REMOVED lines=14> */
[----:B0-----:R-:W-:Y:S01]  /*4f00*/  SHF.R.U32.HI R212, RZ, 0x7, R212 ;  /* 0x00000007ffd47819 */ /* 0x001fe200000116d4 */
        /* <DEDUP_REMOVED lines=11> */
[----:B------:R-:W-:Y:S01]  /*4fc0*/  R2UR UR56, R10 ;  /* 0x000000000a3872ca */ /* 0x000fe200000e0000 */
[----:B------:R-:W-:Y:S01]  /*4fd0*/  UMOV UR58, UR6 ;  /* 0x00000006003a7c82 */ /* 0x000fe20008000000 */
[----:B------:R-:W-:Y:S01]  /*4fe0*/  R2UR UR57, R11 ;  /* 0x000000000b3972ca */ /* 0x000fe200000e0000 */
[----:B------:R-:W-:Y:S01]  /*4ff0*/  UMOV UR59, 0x40000040 ;  /* 0x40000040003b7882 */ /* 0x000fe20000000000 */
[----:B------:R-:W-:Y:S01]  /*5000*/  @UP0 ULDC UR6, c[0x0][0x44c] ;  /* 0x0001130000060ab9 */ /* 0x000fe20000000800 */
[----:B------:R-:W-:Y:S02]  /*5010*/  WARPGROUP.DEPBAR.LE gsb0, 0x0 ;  /* 0x00008000000079c5 */ /* 0x000fe40000010000 */
[----:B------:R-:W-:-:S06]  /*5020*/  WARPGROUP.ARRIVE ;  /* 0x00000000000079c5 */ /* 0x000fcc0000000000 */
[----:B------:R-:W-:Y:S01]  /*5030*/  HGMMA.64x96x16.F32.BF16 R152, gdesc[UR8], R152, gsb0 ;  /* 0x01600000089879f0 */ /* 0x000fe20008001898 */
[----:B------:R-:W-:Y:S01]  /*5040*/  ULDC UR10, c[0x0][0xad0] ;  /* 0x0002b400000a7ab9 */ /* 0x000fe20000000800 */
[----:B------:R-:W-:Y:S01]  /*5050*/  ULDC UR11, c[0x0][0x2f0] ;  /* 0x0000bc00000b7ab9 */ /* 0x000fe20000000800 */
[----:B------:R-:W-:Y:S02]  /*5060*/  WARPGROUP.DEPBAR.LE gsb0, 0x0 ;  /* 0x00008000000079c5 */ /* 0x000fe40000010000 */
[----:B------:R-:W-:-:S06]  /*5070*/  WARPGROUP.ARRIVE ;  /* 0x00000000000079c5 */ /* 0x000fcc0000000000 */
[----:B------:R-:W-:Y:S01]  /*5080*/  HGMMA.64x96x16.F32.BF16 R152, gdesc[UR12], R152, gsb0 ;  /* 0x016000000c9879f0 */ /* 0x000fe20008001898 */
[----:B------:R-:W-:Y:S01]  /*5090*/  R2UR UR14, R13 ;  /* 0x000000000d0e72ca */ /* 0x000fe200000e0000 */
        /* <DEDUP_REMOVED lines=34> */
[----:B------:R-:W-:Y:S02]  /*52c0*/  R2UR UR57, R209 ;  /* 0x00000000d13972ca */ /* 0x000fe400000e0000 */
[----:B------:R-:W-:-:S13]  /*52d0*/  R2UR UR56, R210 ;  /* 0x00000000d23872ca */ /* 0x000fda00000e0000 */
[----:B------:R-:W-:Y:S01]  /*52e0*/  UISETP.GT.AND UP1, UPT, UR7, UR56, UPT ;  /* 0x000000380700728c */ /* 0x000fe2000bf24270 */
[----:B------:R-:W-:Y:S02]  /*52f0*/  WARPGROUP.DEPBAR.LE gsb0, 0x0 ;  /* 0x00008000000079c5 */ /* 0x000fe40000010000 */
[----:B------:R-:W-:Y:S01]  /*5300*/  FMUL.FTZ R219, R162, UR10 ;  /* 0x0000000aa2db7c20 */ /* 0x000fe20008410000 */
[----:B------:R-:W-:-:S04]  /*5310*/  @P1 IMAD.HI.U32 R162, R201, UR6, RZ ;  /* 0x00000006c9a21c27 */ /* 0x000fc8000f8e00ff */
[----:B------:R-:W-:Y:S01]  /*5320*/  FMUL.FTZ R206, R153, UR10 ;  /* 0x0000000a99ce7c20 */ /* 0x000fe20008410000 */
[----:B------:R-:W-:Y:S01]  /*5330*/  @UP0 ULDC UR6, c[0x0][0x450] ;  /* 0x0001140000060ab9 */ /* 0x000fe20000000800 */
[----:B------:R-:W-:Y:S01]  /*5340*/  FMUL.FTZ R221, R166, UR10 ;  /* 0x0000000aa6dd7c20 */ /* 0x000fe20008410000 */
[----:B------:R-:W-:Y:S01]  /*5350*/  IMAD.MOV.U32 R153, RZ, RZ, R201 ;  /* 0x000000ffff997224 */ /* 0x000fe200078e00c9 */
[----:B------:R-:W-:Y:S01]  /*5360*/  @P1 SHF.R.U32.HI R153, RZ, UR6, R162 ;  /* 0x00000006ff991c19 */ /* 0x000fe200080116a2 */
[----:B------:R-:W-:Y:S01]  /*5370*/  FMUL.FTZ R166, R169, UR10 ;  /* 0x0000000aa9a67c20 */ /* 0x000fe20008410000 */
[----:B------:R-:W-:Y:S01]  /*5380*/  UMOV UR6, 0x1 ;  /* 0x0000000100067882 */ /* 0x000fe20000000000 */
[----:B------:R-:W-:Y:S01]  /*5390*/  FMUL.FTZ R207, R171, UR10 ;  /* 0x0000000aabcf7c20 */ /* 0x000fe20008410000 */
[----:B------:R-:W-:Y:S01]  /*53a0*/  FMUL.FTZ R152, R152, UR10 ;  /* 0x0000000a98987c20 */ /* 0x000fe20008410000 */
[----:B------:R-:W0:Y:S01]  /*53b0*/  SHFL.IDX PT, R169, R153, RZ, 0x1c1f ;  /* 0x001c1fff99a97589 */ /* 0x000e2200000e0000 */
[----:B------:R-:W-:Y:S01]  /*53c0*/  FMUL.FTZ R208, R157, UR10 ;  /* 0x0000000a9dd07c20 */ /* 0x000fe20008410000 */
[----:B------:R-:W-:Y:S01]  /*53d0*/  UIMAD UR6, UR7, -0x60, UR6 ;  /* 0xffffffa0070678a4 */ /* 0x000fe2000f8e0206 */
[----:B------:R-:W-:Y:S01]  /*53e0*/  FMUL.FTZ R157, R159, UR10 ;  /* 0x0000000a9f9d7c20 */ /* 0x000fe20008410000 */
[----:B------:R0:W1:Y:S01]  /*53f0*/  SHFL.IDX PT, R171, R153, 0x1, 0x1c1f ;  /* 0x003c1f0099ab7f89 */ /* 0x00006200000e0000 */
[----:B------:R-:W-:Y:S01]  /*5400*/  FMUL.FTZ R215, R175, UR10 ;  /* 0x0000000aafd77c20 */ /* 0x000fe20008410000 */
[----:B------:R-:W-:Y:S01]  /*5410*/  FMUL.FTZ R203, R154, UR10 ;  /* 0x0000000a9acb7c20 */ /* 0x000fe20008410000 */
[----:B------:R-:W-:Y:S01]  /*5420*/  FMUL.FTZ R159, R161, UR10 ;  /* 0x0000000aa19f7c20 */ /* 0x000fe20008410000 */
[----:B------:R-:W-:-:S02]  /*5430*/  IMAD.MOV.U32 R175, RZ, RZ, -0x2 ;  /* 0xfffffffeffaf7424 */ /* 0x000fc400078e00ff */
[----:B------:R-:W-:Y:S01]  /*5440*/  FMUL.FTZ R154, R156, UR10 ;  /* 0x0000000a9c9a7c20 */ /* 0x000fe20008410000 */
[----:B------:R-:W-:Y:S01]  /*5450*/  FMUL.FTZ R161, R165, UR10 ;  /* 0x0000000aa5a17c20 */ /* 0x000fe20008410000 */
[----:B------:R-:W-:Y:S01]  /*5460*/  FMUL.FTZ R156, R158, UR10 ;  /* 0x0000000a9e9c7c20 */ /* 0x000fe20008410000 */
[----:B------:R-:W-:Y:S01]  /*5470*/  FMUL.FTZ R165, R168, UR10 ;  /* 0x0000000aa8a57c20 */ /* 0x000fe20008410000 */
[----:B------:R-:W-:Y:S01]  /*5480*/  FMUL.FTZ R158, R160, UR10 ;  /* 0x0000000aa09e7c20 */ /* 0x000fe20008410000 */
[----:B------:R-:W-:Y:S01]  /*5490*/  FMUL.FTZ R168, R173, UR10 ;  /* 0x0000000aada87c20 */ /* 0x000fe20008410000 */
[----:B------:R-:W2:Y:S01]  /*54a0*/  MUFU.TANH R152, R152 ;  /* 0x0000009800987308 */ /* 0x000ea20000002400 */
[----:B------:R-:W-:Y:S02]  /*54b0*/  IMAD.U32 R173, RZ, RZ, UR11 ;  /* 0x0000000bffad7e24 */ /* 0x000fe4000f8e00ff */
[----:B------:R-:W-:Y:S01]  /*54c0*/  FMUL.FTZ R160, R164, UR10 ;  /* 0x0000000aa4a07c20 */ /* 0x000fe20008410000 */
[----:B------:R-:W-:Y:S01]  /*54d0*/  IMAD R162, R202, R175, UR6 ;  /* 0x00000006caa27e24 */ /* 0x000fe2000f8e02af */
[----:B------:R-:W-:Y:S01]  /*54e0*/  ULDC UR6, c[0x0][0x288] ;  /* 0x0000a20000067ab9 */ /* 0x000fe20000000800 */
[----:B------:R-:W-:Y:S01]  /*54f0*/  FMUL.FTZ R223, R163, UR10 ;  /* 0x0000000aa3df7c20 */ /* 0x000fe20008410000 */
[----:B------:R-:W-:Y:S01]  /*5500*/  FMUL.FTZ R163, R176, UR10 ;  /* 0x0000000ab0a37c20 */ /* 0x000fe20008410000 */
[----:B------:R-:W-:Y:S01]  /*5510*/  IMAD R162, R173, UR57, R162 ;  /* 0x00000039ada27c24 */ /* 0x000fe2000f8e02a2 */
[----:B------:R-:W3:Y:S01]  /*5520*/  MUFU.TANH R206, R206 ;  /* 0x000000ce00ce7308 */ /* 0x000ee20000002400 */
[----:B------:R-:W-:Y:S01]  /*5530*/  FMUL.FTZ R177, R177, UR10 ;  /* 0x0000000ab1b17c20 */ /* 0x000fe20008410000 */
[----:B------:R-:W-:Y:S01]  /*5540*/  FMUL.FTZ R217, R167, UR10 ;  /* 0x0000000aa7d97c20 */ /* 0x000fe20008410000 */
[----:B------:R-:W-:Y:S01]  /*5550*/  FMUL.FTZ R209, R174, UR10 ;  /* 0x0000000aaed17c20 */ /* 0x000fe20008410000 */
[--C-:B0-----:R-:W-:Y:S01]  /*5560*/  IADD3 R153, R169, -UR6, R162.reuse ;  /* 0x80000006a9997c10 */ /* 0x101fe2000fffe0a2 */
[----:B------:R-:W-:Y:S01]  /*5570*/  FMUL.FTZ R167, R172, UR10 ;  /* 0x0000000aaca77c20 */ /* 0x000fe20008410000 */
[----:B------:R-:W-:Y:S01]  /*5580*/  FMUL.FTZ R180, R180, UR10 ;  /* 0x0000000ab4b47c20 */ /* 0x000fe20008410000 */
[----:B------:R-:W-:Y:S01]  /*5590*/  FMUL.FTZ R181, R181, UR10 ;  /* 0x0000000ab5b57c20 */ /* 0x000fe20008410000 */
[----:B------:R-:W0:Y:S01]  /*55a0*/  MUFU.TANH R154, R154 ;  /* 0x0000009a009a7308 */ /* 0x000e220000002400 */
[----:B------:R-:W-:Y:S01]  /*55b0*/  ISETP.GT.AND P6, PT, R153, RZ, PT ;  /* 0x000000ff9900720c */ /* 0x000fe20003fc4270 */
[----:B------:R-:W-:Y:S01]  /*55c0*/  FMUL.FTZ R185, R185, UR10 ;  /* 0x0000000ab9b97c20 */ /* 0x000fe20008410000 */
[----:B------:R-:W-:Y:S01]  /*55d0*/  ISETP.GT.AND P5, PT, R153, 0x1, PT ;  /* 0x000000019900780c */ /* 0x000fe20003fa4270 */
[----:B------:R-:W-:Y:S01]  /*55e0*/  FMUL.FTZ R155, R155, UR10 ;  /* 0x0000000a9b9b7c20 */ /* 0x000fe20008410000 */
[----:B--2---:R-:W-:Y:S01]  /*55f0*/  FSEL R174, R152, -INF , P6 ;  /* 0xff80000098ae7808 */ /* 0x004fe20003000000 */
[----:B------:R-:W-:Y:S01]  /*5600*/  FMUL.FTZ R188, R188, UR10 ;  /* 0x0000000abcbc7c20 */ /* 0x000fe20008410000 */
[----:B-1----:R-:W-:Y:S01]  /*5610*/  IADD3 R169, R171, -UR6, R162 ;  /* 0x80000006aba97c10 */ /* 0x002fe2000fffe0a2 */
[----:B------:R-:W-:Y:S01]  /*5620*/  MUFU.TANH R158, R158 ;  /* 0x0000009e009e7308 */ /* 0x000fe20000002400 */
[C---:B------:R-:W-:Y:S01]  /*5630*/  ISETP.GT.AND P3, PT, R153.reuse, 0x8, PT ;  /* 0x000000089900780c */ /* 0x040fe20003f64270 */
[----:B------:R-:W-:Y:S01]  /*5640*/  FMUL.FTZ R162, R184, UR10 ;  /* 0x0000000ab8a27c20 */ /* 0x000fe20008410000 */
[C---:B------:R-:W-:Y:S01]  /*5650*/  ISETP.GT.AND P6, PT, R153.reuse, 0x10, PT ;  /* 0x000000109900780c */ /* 0x040fe20003fc4270 */
[----:B------:R-:W-:Y:S01]  /*5660*/  FMUL.FTZ R170, R170, UR10 ;  /* 0x0000000aaaaa7c20 */ /* 0x000fe20008410000 */
[C---:B------:R-:W-:Y:S01]  /*5670*/  ISETP.GT.AND P4, PT, R153.reuse, 0x9, PT ;  /* 0x000000099900780c */ /* 0x040fe20003f84270 */
[----:B------:R-:W-:Y:S01]  /*5680*/  FMUL.FTZ R175, R178, UR10 ;  /* 0x0000000ab2af7c20 */ /* 0x000fe20008410000 */
[----:B---3--:R-:W-:Y:S01]  /*5690*/  FSEL R176, R206, -INF , P5 ;  /* 0xff800000ceb07808 */ /* 0x008fe20002800000 */
[----:B------:R-:W1:Y:S01]  /*56a0*/  MUFU.TANH R208, R208 ;  /* 0x000000d000d07308 */ /* 0x000e620000002400 */
[----:B------:R-:W-:Y:S01]  /*56b0*/  ISETP.GT.AND P5, PT, R153, 0x11, PT ;  /* 0x000000119900780c */ /* 0x000fe20003fa4270 */
[----:B------:R-:W-:Y:S01]  /*56c0*/  FMUL.FTZ R178, R179, UR10 ;  /* 0x0000000ab3b27c20 */ /* 0x000fe20008410000 */
[----:B0-----:R-:W-:Y:S01]  /*56d0*/  FSEL R152, R154, -INF , P3 ;  /* 0xff8000009a987808 */ /* 0x001fe20001800000 */
[----:B------:R-:W-:Y:S01]  /*56e0*/  FMUL.FTZ R211, R183, UR10 ;  /* 0x0000000ab7d37c20 */ /* 0x000fe20008410000 */
[----:B------:R-:W-:Y:S01]  /*56f0*/  ISETP.GT.AND P3, PT, R153, 0x18, PT ;  /* 0x000000189900780c */ /* 0x000fe20003f64270 */
[----:B------:R-:W-:Y:S01]  /*5700*/  FMUL.FTZ R187, R187, UR10 ;  /* 0x0000000abbbb7c20 */ /* 0x000fe20008410000 */
[----:B------:R-:W-:Y:S01]  /*5710*/  FMUL.FTZ R190, R190, UR10 ;  /* 0x0000000abebe7c20 */ /* 0x000fe20008410000 */
[----:B------:R-:W-:Y:S01]  /*5720*/  MUFU.TANH R159, R159 ;  /* 0x0000009f009f7308 */ /* 0x000fe20000002400 */
[----:B------:R-:W-:Y:S01]  /*5730*/  FMUL.FTZ R213, R191, UR10 ;  /* 0x0000000abfd57c20 */ /* 0x000fe20008410000 */
[----:B------:R-:W-:Y:S01]  /*5740*/  FMUL.FTZ R198, R198, UR10 ;  /* 0x0000000ac6c67c20 */ /* 0x000fe20008410000 */
[----:B------:R-:W-:Y:S01]  /*5750*/  FMUL.FTZ R195, R195, UR10 ;  /* 0x0000000ac3c37c20 */ /* 0x000fe20008410000 */
[----:B------:R-:W-:Y:S01]  /*5760*/  FMUL.FTZ R197, R197, UR10 ;  /* 0x0000000ac5c57c20 */ /* 0x000fe20008410000 */
[----:B------:R-:W-:-:S03]  /*5770*/  UIADD3 UR7, UR7, -0x1, URZ ;  /* 0xffffffff07077890 */ /* 0x000fc6000fffe03f */
[----:B------:R-:W0:Y:S01]  /*5780*/  MUFU.TANH R161, R161 ;  /* 0x000000a100a17308 */ /* 0x000e220000002400 */
[----:B-1----:R-:W-:Y:S01]  /*5790*/  FSEL R154, R208, -INF , P4 ;  /* 0xff800000d09a7808 */ /* 0x002fe20002000000 */
[----:B------:R-:W-:Y:S01]  /*57a0*/  FMUL.FTZ R208, R189, UR10 ;  /* 0x0000000abdd07c20 */ /* 0x000fe20008410000 */
[----:B------:R-:W-:-:S05]  /*57b0*/  ISETP.GT.AND P4, PT, R153, 0x19, PT ;  /* 0x000000199900780c */ /* 0x000fca0003f84270 */
[----:B------:R-:W-:Y:S08]  /*57c0*/  MUFU.TANH R165, R165 ;  /* 0x000000a500a57308 */ /* 0x000ff00000002400 */
[----:B------:R-:W-:Y:S01]  /*57d0*/  MUFU.TANH R166, R166 ;  /* 0x000000a600a67308 */ /* 0x000fe20000002400 */
[----:B0-----:R-:W-:Y:S02]  /*57e0*/  FSEL R184, R161, -INF , P4 ;  /* 0xff800000a1b87808 */ /* 0x001fe40002000000 */
[----:B------:R-:W-:-:S05]  /*57f0*/  ISETP.GT.AND P4, PT, R153, 0x29, PT ;  /* 0x000000299900780c */ /* 0x000fca0003f84270 */
[----:B------:R-:W-:Y:S08]  /*5800*/  MUFU.TANH R160, R160 ;  /* 0x000000a000a07308 */ /* 0x000ff00000002400 */
[----:B------:R-:W0:Y:S08]  /*5810*/  MUFU.TANH R168, R168 ;  /* 0x000000a800a87308 */ /* 0x000e300000002400 */
[----:B------:R-:W1:Y:S08]  /*5820*/  MUFU.TANH R163, R163 ;  /* 0x000000a300a37308 */ /* 0x000e700000002400 */
[----:B------:R2:W3:Y:S01]  /*5830*/  MUFU.TANH R164, R177 ;  /* 0x000000b100a47308 */ /* 0x0004e20000002400 */
[----:B0-----:R-:W-:-:S02]  /*5840*/  FSEL R168, R168, -INF , P4 ;  /* 0xff800000a8a87808 */ /* 0x001fc40002000000 */
[----:B------:R-:W-:-:S05]  /*5850*/  ISETP.GT.AND P4, PT, R153, 0x39, PT ;  /* 0x000000399900780c */ /* 0x000fca0003f84270 */
[----:B------:R0:W-:Y:S01]  /*5860*/  MUFU.TANH R171, R180 ;  /* 0x000000b400ab7308 */ /* 0x0001e20000002400 */
[----:B--2---:R-:W-:Y:S02]  /*5870*/  FSEL R177, R159, -INF , P5 ;  /* 0xff8000009fb17808 */ /* 0x004fe40002800000 */
[----:B------:R-:W-:-:S04]  /*5880*/  ISETP.GT.AND P5, PT, R153, 0x21, PT ;  /* 0x000000219900780c */ /* 0x000fc80003fa4270 */
[----:B------:R-:W-:Y:S01]  /*5890*/  FSEL R166, R166, -INF , P5 ;  /* 0xff800000a6a67808 */ /* 0x000fe20002800000 */
[----:B------:R2:W4:Y:S01]  /*58a0*/  MUFU.TANH R172, R181 ;  /* 0x000000b500ac7308 */ /* 0x0005220000002400 */
[----:B0-----:R-:W-:Y:S02]  /*58b0*/  FSEL R180, R158, -INF , P6 ;  /* 0xff8000009eb47808 */ /* 0x001fe40003000000 */
[C---:B------:R-:W-:Y:S02]  /*58c0*/  ISETP.GT.AND P6, PT, R153.reuse, 0x20, PT ;  /* 0x000000209900780c */ /* 0x040fe40003fc4270 */
[----:B------:R-:W-:Y:S02]  /*58d0*/  ISETP.GT.AND P5, PT, R153, 0x31, PT ;  /* 0x000000319900780c */ /* 0x000fe40003fa4270 */
[----:B------:R-:W-:Y:S01]  /*58e0*/  FSEL R165, R165, -INF , P6 ;  /* 0xff800000a5a57808 */ /* 0x000fe20003000000 */
[----:B------:R-:W0:Y:S01]  /*58f0*/  MUFU.TANH R167, R167 ;  /* 0x000000a700a77308 */ /* 0x000e220000002400 */
[----:B------:R-:W-:-:S02]  /*5900*/  ISETP.GT.AND P6, PT, R153, 0x30, PT ;  /* 0x000000309900780c */ /* 0x000fc40003fc4270 */
[----:B--2---:R-:W-:Y:S02]  /*5910*/  FSEL R181, R160, -INF , P3 ;  /* 0xff800000a0b57808 */ /* 0x004fe40001800000 */
[----:B-1----:R-:W-:Y:S02]  /*5920*/  FSEL R163, R163, -INF , P6 ;  /* 0xff800000a3a37808 */ /* 0x002fe40003000000 */
[C---:B------:R-:W-:Y:S01]  /*5930*/  ISETP.GT.AND P3, PT, R153.reuse, 0x28, PT ;  /* 0x000000289900780c */ /* 0x040fe20003f64270 */
[----:B------:R-:W1:Y:S01]  /*5940*/  MUFU.TANH R158, R162 ;  /* 0x000000a2009e7308 */ /* 0x000e620000002400 */
[C---:B------:R-:W-:Y:S02]  /*5950*/  ISETP.GT.AND P6, PT, R153.reuse, 0x40, PT ;  /* 0x000000409900780c */ /* 0x040fe40003fc4270 */
[----:B---3--:R-:W-:Y:S02]  /*5960*/  FSEL R161, R164, -INF , P5 ;  /* 0xff800000a4a17808 */ /* 0x008fe40002800000 */
[----:B------:R-:W-:-:S02]  /*5970*/  ISETP.GT.AND P5, PT, R153, 0x41, PT ;  /* 0x000000419900780c */ /* 0x000fc40003fa4270 */
[----:B----4-:R-:W-:Y:S01]  /*5980*/  FSEL R164, R172, -INF , P4 ;  /* 0xff800000aca47808 */ /* 0x010fe20002000000 */
[----:B------:R-:W2:Y:S01]  /*5990*/  MUFU.TANH R185, R185 ;  /* 0x000000b900b97308 */ /* 0x000ea20000002400 */
[----:B------:R-:W-:Y:S01]  /*59a0*/  ISETP.GT.AND P4, PT, R169, RZ, PT ;  /* 0x000000ffa900720c */ /* 0x000fe20003f84270 */
[----:B------:R-:W-:Y:S01]  /*59b0*/  FMUL.FTZ R172, R182, UR10 ;  /* 0x0000000ab6ac7c20 */ /* 0x000fe20008410000 */
[----:B0-----:R-:W-:Y:S02]  /*59c0*/  FSEL R167, R167, -INF , P3 ;  /* 0xff800000a7a77808 */ /* 0x001fe40001800000 */
[----:B------:R-:W-:-:S03]  /*59d0*/  ISETP.GT.AND P3, PT, R153, 0x38, PT ;  /* 0x000000389900780c */ /* 0x000fc60003f64270 */
[----:B------:R-:W0:Y:S01]  /*59e0*/  MUFU.TANH R203, R203 ;  /* 0x000000cb00cb7308 */ /* 0x000e220000002400 */
[----:B-1----:R-:W-:Y:S02]  /*59f0*/  FSEL R159, R158, -INF , P6 ;  /* 0xff8000009e9f7808 */ /* 0x002fe40003000000 */
[----:B------:R-:W-:Y:S02]  /*5a00*/  ISETP.GT.AND P6, PT, R169, 0x1, PT ;  /* 0x00000001a900780c */ /* 0x000fe40003fc4270 */
[----:B------:R-:W-:Y:S02]  /*5a10*/  FSEL R162, R171, -INF , P3 ;  /* 0xff800000aba27808 */ /* 0x000fe40001800000 */
[----:B------:R-:W-:Y:S01]  /*5a20*/  ISETP.GT.AND P3, PT, R153, 0x48, PT ;  /* 0x000000489900780c */ /* 0x000fe20003f64270 */
        /* <DEDUP_REMOVED lines=9> */
[----:B------:R-:W-:Y:S02]  /*5ac0*/  FMNMX.FTZ R156, R203, R204, !PT ;  /* 0x000000cccb9c7209 */ /* 0x000fe40007810000 */
[----:B------:R-:W-:-:S03]  /*5ad0*/  ISETP.GT.AND P5, PT, R169, 0x18, PT ;  /* 0x00000018a900780c */ /* 0x000fc60003fa4270 */
        /* <DEDUP_REMOVED lines=10> */
[----:B------:R-:W-:Y:S02]  /*5b80*/  FMNMX.FTZ R157, R174, R205, !PT ;  /* 0x000000cdae9d7209 */ /* 0x000fe40007810000 */
[----:B------:R-:W-:Y:S02]  /*5b90*/  FMNMX.FTZ R156, R171, R156, !PT ;  /* 0x0000009cab9c7209 */ /* 0x000fe40007810000 */
[----:B------:R-:W-:Y:S01]  /*5ba0*/  ISETP.GT.AND P3, PT, R169, 0x19, PT ;  /* 0x00000019a900780c */ /* 0x000fe20003f64270 */
[----:B------:R-:W1:Y:S01]  /*5bb0*/  MUFU.TANH R221, R221 ;  /* 0x000000dd00dd7308 */ /* 0x000e620000002400 */
[----:B--2---:R-:W-:Y:S02]  /*5bc0*/  FSEL R219, R219, -INF , P4 ;  /* 0xff800000dbdb7808 */ /* 0x004fe40002000000 */
[----:B------:R-:W-:-:S02]  /*5bd0*/  ISETP.GT.AND P4, PT, R169, 0x20, PT ;  /* 0x00000020a900780c */ /* 0x000fc40003f84270 */
[----:B------:R-:W-:Y:S02]  /*5be0*/  FMNMX.FTZ R156, R219, R156, !PT ;  /* 0x0000009cdb9c7209 */ /* 0x000fe40007810000 */
[----:B------:R-:W-:Y:S01]  /*5bf0*/  FMNMX.FTZ R157, R176, R157, !PT ;  /* 0x0000009db09d7209 */ /* 0x000fe20007810000 */
[----:B------:R-:W2:Y:S01]  /*5c00*/  MUFU.TANH R170, R170 ;  /* 0x000000aa00aa7308 */ /* 0x000ea20000002400 */
[----:B0-----:R-:W-:Y:S02]  /*5c10*/  FSEL R223, R223, -INF , P6 ;  /* 0xff800000dfdf7808 */ /* 0x001fe40003000000 */
[----:B------:R-:W-:Y:S02]  /*5c20*/  FMNMX.FTZ R157, R152, R157, !PT ;  /* 0x0000009d989d7209 */ /* 0x000fe40007810000 */
[----:B------:R-:W-:Y:S02]  /*5c30*/  FMNMX.FTZ R156, R223, R156, !PT ;  /* 0x0000009cdf9c7209 */ /* 0x000fe40007810000 */
[----:B------:R-:W-:Y:S01]  /*5c40*/  ISETP.GT.AND P6, PT, R169, 0x21, PT ;  /* 0x00000021a900780c */ /* 0x000fe20003fc4270 */
[----:B------:R-:W0:Y:S01]  /*5c50*/  MUFU.TANH R217, R217 ;  /* 0x000000d900d97308 */ /* 0x000e220000002400 */
[----:B-1----:R-:W-:-:S02]  /*5c60*/  FSEL R221, R221, -INF , P5 ;  /* 0xff800000dddd7808 */ /* 0x002fc40002800000 */
[----:B------:R-:W-:-:S05]  /*5c70*/  ISETP.GT.AND P5, PT, R169, 0x28, PT ;  /* 0x00000028a900780c */ /* 0x000fca0003fa4270 */
[----:B------:R-:W1:Y:S01]  /*5c80*/  MUFU.TANH R209, R209 ;  /* 0x000000d100d17308 */ /* 0x000e620000002400 */
[----:B--2---:R-:W-:Y:S02]  /*5c90*/  FSEL R188, R170, -INF , P4 ;  /* 0xff800000aabc7808 */ /* 0x004fe40002000000 */
[----:B------:R-:W-:Y:S02]  /*5ca0*/  ISETP.GT.AND P4, PT, R169, 0x30, PT ;  /* 0x00000030a900780c */ /* 0x000fe40003f84270 */
[----:B------:R-:W-:Y:S01]  /*5cb0*/  FMNMX.FTZ R170, R221, R156, !PT ;  /* 0x0000009cddaa7209 */ /* 0x000fe20007810000 */
[----:B------:R-:W-:Y:S02]  /*5cc0*/  FMUL.FTZ R156, R192, UR10 ;  /* 0x0000000ac09c7c20 */ /* 0x000fe40008410000 */
[----:B------:R-:W2:Y:S01]  /*5cd0*/  MUFU.TANH R175, R175 ;  /* 0x000000af00af7308 */ /* 0x000ea20000002400 */
[----:B0-----:R-:W-:Y:S02]  /*5ce0*/  FSEL R217, R217, -INF , P3 ;  /* 0xff800000d9d97808 */ /* 0x001fe40001800000 */
[----:B------:R-:W-:-:S02]  /*5cf0*/  ISETP.GT.AND P3, PT, R169, 0x29, PT ;  /* 0x00000029a900780c */ /* 0x000fc40003f64270 */
[----:B------:R-:W-:-:S03]  /*5d00*/  FMNMX.FTZ R179, R217, R170, !PT ;  /* 0x000000aad9b37209 */ /* 0x000fc60007810000 */
[----:B------:R-:W0:Y:S01]  /*5d10*/  MUFU.TANH R172, R172 ;  /* 0x000000ac00ac7308 */ /* 0x000e220000002400 */
[----:B-1----:R-:W-:Y:S02]  /*5d20*/  FSEL R209, R209, -INF , P5 ;  /* 0xff800000d1d17808 */ /* 0x002fe40002800000 */
[----:B------:R-:W-:-:S05]  /*5d30*/  ISETP.GT.AND P5, PT, R169, 0x38, PT ;  /* 0x00000038a900780c */ /* 0x000fca0003fa4270 */
[----:B------:R-:W1:Y:S01]  /*5d40*/  MUFU.TANH R207, R207 ;  /* 0x000000cf00cf7308 */ /* 0x000e620000002400 */
[----:B--2---:R-:W-:Y:S02]  /*5d50*/  FSEL R183, R175, -INF , P4 ;  /* 0xff800000afb77808 */ /* 0x004fe40002000000 */
[----:B------:R-:W-:Y:S01]  /*5d60*/  FMNMX.FTZ R175, R154, R157, !PT ;  /* 0x0000009d9aaf7209 */ /* 0x000fe20007810000 */
[----:B------:R-:W-:Y:S01]  /*5d70*/  FMUL.FTZ R157, R194, UR10 ;  /* 0x0000000ac29d7c20 */ /* 0x000fe20008410000 */
[----:B------:R-:W-:Y:S02]  /*5d80*/  ISETP.GT.AND P4, PT, R169, 0x40, PT ;  /* 0x00000040a900780c */ /* 0x000fe40003f84270 */
[----:B------:R-:W-:Y:S01]  /*5d90*/  FMNMX.FTZ R170, R180, R175, !PT ;  /* 0x000000afb4aa7209 */ /* 0x000fe20007810000 */
[----:B------:R-:W2:Y:S01]  /*5da0*/  MUFU.TANH R215, R215 ;  /* 0x000000d700d77308 */ /* 0x000ea20000002400 */
[----:B0-----:R-:W-:Y:S02]  /*5db0*/  FSEL R189, R172, -INF , P5 ;  /* 0xff800000acbd7808 */ /* 0x001fe40002800000 */
[----:B------:R-:W-:-:S02]  /*5dc0*/  FMNMX.FTZ R172, R188, R179, !PT ;  /* 0x000000b3bcac7209 */ /* 0x000fc40007810000 */
[----:B------:R-:W-:Y:S02]  /*5dd0*/  FMNMX.FTZ R170, R177, R170, !PT ;  /* 0x000000aab1aa7209 */ /* 0x000fe40007810000 */
[----:B------:R-:W-:Y:S01]  /*5de0*/  ISETP.GT.AND P5, PT, R169, 0x48, PT ;  /* 0x00000048a900780c */ /* 0x000fe20003fa4270 */
[----:B------:R-:W0:Y:S01]  /*5df0*/  MUFU.TANH R178, R178 ;  /* 0x000000b200b27308 */ /* 0x000e220000002400 */
[----:B-1----:R-:W-:Y:S02]  /*5e00*/  FSEL R207, R207, -INF , P6 ;  /* 0xff800000cfcf7808 */ /* 0x002fe40003000000 */
[----:B------:R-:W-:Y:S02]  /*5e10*/  FMNMX.FTZ R175, R181, R170, !PT ;  /* 0x000000aab5af7209 */ /* 0x000fe40007810000 */
[----:B------:R-:W-:Y:S02]  /*5e20*/  FMNMX.FTZ R172, R207, R172, !PT ;  /* 0x000000accfac7209 */ /* 0x000fe40007810000 */
[----:B------:R-:W-:Y:S01]  /*5e30*/  ISETP.GT.AND P6, PT, R169, 0x31, PT ;  /* 0x00000031a900780c */ /* 0x000fe20003fc4270 */
[----:B------:R-:W1:Y:S01]  /*5e40*/  MUFU.TANH R211, R211 ;  /* 0x000000d300d37308 */ /* 0x000e620000002400 */
[----:B--2---:R-:W-:-:S02]  /*5e50*/  FSEL R215, R215, -INF , P3 ;  /* 0xff800000d7d77808 */ /* 0x004fc40001800000 */
[----:B------:R-:W-:Y:S02]  /*5e60*/  FMNMX.FTZ R172, R209, R172, !PT ;  /* 0x000000acd1ac7209 */ /* 0x000fe40007810000 */
[----:B------:R-:W-:Y:S02]  /*5e70*/  FMNMX.FTZ R170, R184, R175, !PT ;  /* 0x000000afb8aa7209 */ /* 0x000fe40007810000 */
[----:B------:R-:W-:Y:S01]  /*5e80*/  FMNMX.FTZ R172, R215, R172, !PT ;  /* 0x000000acd7ac7209 */ /* 0x000fe20007810000 */
[----:B------:R-:W2:Y:S01]  /*5e90*/  MUFU.TANH R185, R185 ;  /* 0x000000b900b97308 */ /* 0x000ea20000002400 */
[----:B0-----:R-:W-:Y:S02]  /*5ea0*/  FSEL R186, R178, -INF , P6 ;  /* 0xff800000b2ba7808 */ /* 0x001fe40003000000 */
[----:B------:R-:W-:Y:S02]  /*5eb0*/  FMNMX.FTZ R179, R183, R172, !PT ;  /* 0x000000acb7b37209 */ /* 0x000fe40007810000 */
[----:B------:R-:W-:-:S02]  /*5ec0*/  FMNMX.FTZ R175, R165, R170, !PT ;  /* 0x000000aaa5af7209 */ /* 0x000fc40007810000 */
[----:B------:R-:W-:Y:S01]  /*5ed0*/  ISETP.GT.AND P3, PT, R169, 0x39, PT ;  /* 0x00000039a900780c */ /* 0x000fe20003f64270 */
[----:B------:R-:W0:Y:S01]  /*5ee0*/  MUFU.TANH R187, R187 ;  /* 0x000000bb00bb7308 */ /* 0x000e220000002400 */
[----:B------:R-:W-:Y:S02]  /*5ef0*/  FMNMX.FTZ R172, R186, R179, !PT ;  /* 0x000000b3baac7209 */ /* 0x000fe40007810000 */
[----:B------:R-:W-:Y:S02]  /*5f00*/  FMNMX.FTZ R170, R166, R175, !PT ;  /* 0x000000afa6aa7209 */ /* 0x000fe40007810000 */
[----:B-1----:R-:W-:Y:S02]  /*5f10*/  FSEL R211, R211, -INF , P3 ;  /* 0xff800000d3d37808 */ /* 0x002fe40001800000 */
[----:B------:R-:W-:Y:S01]  /*5f20*/  FMNMX.FTZ R178, R189, R172, !PT ;  /* 0x000000acbdb27209 */ /* 0x000fe20007810000 */
[----:B------:R-:W1:Y:S01]  /*5f30*/  MUFU.TANH R190, R190 ;  /* 0x000000be00be7308 */ /* 0x000e620000002400 */
[----:B------:R-:W-:Y:S01]  /*5f40*/  FMNMX.FTZ R175, R167, R170, !PT ;  /* 0x000000aaa7af7209 */ /* 0x000fe20007810000 */
[----:B------:R-:W-:Y:S01]  /*5f50*/  FMUL.FTZ R172, R199, UR10 ;  /* 0x0000000ac7ac7c20 */ /* 0x000fe20008410000 */
[----:B--2---:R-:W-:-:S02]  /*5f60*/  FSEL R185, R185, -INF , P4 ;  /* 0xff800000b9b97808 */ /* 0x004fc40002000000 */
[----:B------:R-:W-:Y:S02]  /*5f70*/  FMNMX.FTZ R178, R211, R178, !PT ;  /* 0x000000b2d3b27209 */ /* 0x000fe40007810000 */
[----:B------:R-:W-:Y:S01]  /*5f80*/  FMNMX.FTZ R170, R168, R175, !PT ;  /* 0x000000afa8aa7209 */ /* 0x000fe20007810000 */
[----:B------:R-:W2:Y:S01]  /*5f90*/  MUFU.TANH R213, R213 ;  /* 0x000000d500d57308 */ /* 0x000ea20000002400 */
[----:B------:R-:W-:Y:S02]  /*5fa0*/  FMNMX.FTZ R182, R185, R178, !PT ;  /* 0x000000b2b9b67209 */ /* 0x000fe40007810000 */
[----:B------:R-:W-:Y:S01]  /*5fb0*/  FMNMX.FTZ R178, R163, R170, !PT ;  /* 0x000000aaa3b27209 */ /* 0x000fe20007810000 */
[----:B------:R-:W-:Y:S01]  /*5fc0*/  FMUL.FTZ R170, R196, UR10 ;  /* 0x0000000ac4aa7c20 */ /* 0x000fe20008410000 */
[----:B------:R-:W-:Y:S02]  /*5fd0*/  ISETP.GT.AND P6, PT, R169, 0x41, PT ;  /* 0x00000041a900780c */ /* 0x000fe40003fc4270 */
[----:B------:R-:W-:Y:S01]  /*5fe0*/  FMNMX.FTZ R175, R161, R178, !PT ;  /* 0x000000b2a1af7209 */ /* 0x000fe20007810000 */
[----:B------:R-:W3:Y:S01]  /*5ff0*/  MUFU.TANH R157, R157 ;  /* 0x0000009d009d7308 */ /* 0x000ee20000002400 */
[----:B------:R-:W-:-:S02]  /*6000*/  ISETP.GT.AND P3, PT, R169, 0x49, PT ;  /* 0x00000049a900780c */ /* 0x000fc40003f64270 */
[----:B------:R-:W-:Y:S02]  /*6010*/  FMNMX.FTZ R175, R162, R175, !PT ;  /* 0x000000afa2af7209 */ /* 0x000fe40007810000 */
[----:B0-----:R-:W-:Y:S02]  /*6020*/  FSEL R187, R187, -INF , P6 ;  /* 0xff800000bbbb7808 */ /* 0x001fe40003000000 */
[----:B-1----:R-:W-:Y:S01]  /*6030*/  FSEL R190, R190, -INF , P5 ;  /* 0xff800000bebe7808 */ /* 0x002fe20002800000 */
[----:B------:R-:W0:Y:S01]  /*6040*/  MUFU.TANH R198, R198 ;  /* 0x000000c600c67308 */ /* 0x000e220000002400 */
[----:B--2---:R-:W-:Y:S02]  /*6050*/  FSEL R213, R213, -INF , P3 ;  /* 0xff800000d5d57808 */ /* 0x004fe40001800000 */
[C---:B------:R-:W-:Y:S02]  /*6060*/  ISETP.GT.AND P4, PT, R169.reuse, 0x50, PT ;  /* 0x00000050a900780c */ /* 0x040fe40003f84270 */
[----:B------:R-:W-:-:S02]  /*6070*/  ISETP.GT.AND P6, PT, R169, 0x51, PT ;  /* 0x00000051a900780c */ /* 0x000fc40003fc4270 */
[C---:B------:R-:W-:Y:S01]  /*6080*/  ISETP.GT.AND P5, PT, R169.reuse, 0x58, PT ;  /* 0x00000058a900780c */ /* 0x040fe20003fa4270 */
[----:B------:R-:W1:Y:S01]  /*6090*/  MUFU.TANH R208, R208 ;  /* 0x000000d000d07308 */ /* 0x000e620000002400 */
[----:B------:R-:W-:Y:S01]  /*60a0*/  ISETP.GT.AND P3, PT, R169, 0x59, PT ;  /* 0x00000059a900780c */ /* 0x000fe20003f64270 */
[----:B------:R-:W-:Y:S01]  /*60b0*/  FMUL.FTZ R169, R193, UR10 ;  /* 0x0000000ac1a97c20 */ /* 0x000fe20008410000 */
[----:B---3--:R-:W-:Y:S01]  /*60c0*/  FSEL R199, R157, -INF , P4 ;  /* 0xff8000009dc77808 */ /* 0x008fe20002000000 */
[----:B------:R-:W-:Y:S01]  /*60d0*/  ULDC UR10, c[0x0][0xa80] ;  /* 0x0002a000000a7ab9 */ /* 0x000fe20000000800 */
[----:B------:R-:W-:Y:S02]  /*60e0*/  FMNMX.FTZ R179, R187, R182, !PT ;  /* 0x000000b6bbb37209 */ /* 0x000fe40007810000 */
[----:B------:R-:W-:Y:S01]  /*60f0*/  ISETP.GT.AND P4, PT, R153, 0x49, PT ;  /* 0x000000499900780c */ /* 0x000fe20003f84270 */
[----:B------:R-:W2:Y:S01]  /*6100*/  MUFU.TANH R191, R195 ;  /* 0x000000c300bf7308 */ /* 0x000ea20000002400 */
[----:B0-----:R-:W-:-:S02]  /*6110*/  FSEL R193, R198, -INF , P5 ;  /* 0xff800000c6c17808 */ /* 0x001fc40002800000 */
[----:B------:R-:W-:Y:S02]  /*6120*/  FMNMX.FTZ R178, R190, R179, !PT ;  /* 0x000000b3beb27209 */ /* 0x000fe40007810000 */
[----:B------:R-:W-:Y:S02]  /*6130*/  ISETP.GT.AND P5, PT, R153, 0x50, PT ;  /* 0x000000509900780c */ /* 0x000fe40003fa4270 */
[----:B------:R-:W-:Y:S01]  /*6140*/  FMNMX.FTZ R178, R213, R178, !PT ;  /* 0x000000b2d5b27209 */ /* 0x000fe20007810000 */
[----:B------:R0:W3:Y:S01]  /*6150*/  MUFU.TANH R195, R172 ;  /* 0x000000ac00c37308 */ /* 0x0000e20000002400 */
[----:B-1----:R-:W-:Y:S02]  /*6160*/  FSEL R208, R208, -INF , P4 ;  /* 0xff800000d0d07808 */ /* 0x002fe40002000000 */
[----:B------:R-:W-:Y:S02]  /*6170*/  FMNMX.FTZ R178, R199, R178, !PT ;  /* 0x000000b2c7b27209 */ /* 0x000fe40007810000 */
[----:B------:R-:W-:-:S03]  /*6180*/  ISETP.GT.AND P4, PT, R153, 0x58, PT ;  /* 0x000000589900780c */ /* 0x000fc60003f84270 */
[----:B------:R-:W1:Y:S01]  /*6190*/  MUFU.TANH R156, R156 ;  /* 0x0000009c009c7308 */ /* 0x000e620000002400 */
[----:B0-----:R-:W-:Y:S02]  /*61a0*/  FMNMX.FTZ R172, R164, R175, !PT ;  /* 0x000000afa4ac7209 */ /* 0x001fe40007810000 */
[----:B--2---:R-:W-:Y:S02]  /*61b0*/  FSEL R191, R191, -INF , P6 ;  /* 0xff800000bfbf7808 */ /* 0x004fe40003000000 */
[----:B------:R-:W-:Y:S02]  /*61c0*/  FMNMX.FTZ R157, R159, R172, !PT ;  /* 0x000000ac9f9d7209 */ /* 0x000fe40007810000 */
[----:B------:R-:W-:Y:S01]  /*61d0*/  FMNMX.FTZ R178, R191, R178, !PT ;  /* 0x000000b2bfb27209 */ /* 0x000fe20007810000 */
[----:B------:R0:W2:Y:S01]  /*61e0*/  MUFU.TANH R192, R169 ;  /* 0x000000a900c07308 */ /* 0x0000a20000002400 */
[----:B------:R-:W-:Y:S02]  /*61f0*/  FMNMX.FTZ R157, R158, R157, !PT ;  /* 0x0000009d9e9d7209 */ /* 0x000fe40007810000 */
[----:B---3--:R-:W-:-:S02]  /*6200*/  FSEL R196, R195, -INF , P3 ;  /* 0xff800000c3c47808 */ /* 0x008fc40001800000 */
[----:B------:R-:W-:Y:S02]  /*6210*/  FMNMX.FTZ R157, R160, R157, !PT ;  /* 0x0000009da09d7209 */ /* 0x000fe40007810000 */
[----:B------:R-:W-:Y:S01]  /*6220*/  ISETP.GT.AND P3, PT, R153, 0x51, PT ;  /* 0x000000519900780c */ /* 0x000fe20003f64270 */
[----:B------:R-:W3:Y:S01]  /*6230*/  MUFU.TANH R194, R170 ;  /* 0x000000aa00c27308 */ /* 0x000ee20000002400 */
[----:B-1----:R-:W-:Y:S02]  /*6240*/  FSEL R195, R156, -INF , P5 ;  /* 0xff8000009cc37808 */ /* 0x002fe40002800000 */
[----:B------:R-:W-:Y:S02]  /*6250*/  FMNMX.FTZ R156, R208, R157, !PT ;  /* 0x0000009dd09c7209 */ /* 0x000fe40007810000 */
[----:B0-----:R-:W-:Y:S01]  /*6260*/  FMNMX.FTZ R169, R193, R178, !PT ;  /* 0x000000b2c1a97209 */ /* 0x001fe20007810000 */
[----:B------:R-:W-:Y:S01]  /*6270*/  IMAD.U32 R178, RZ, RZ, UR5 ;  /* 0x00000005ffb27e24 */ /* 0x000fe2000f8e00ff */
[----:B------:R-:W-:Y:S01]  /*6280*/  FMNMX.FTZ R157, R195, R156, !PT ;  /* 0x0000009cc39d7209 */ /* 0x000fe20007810000 */
[----:B------:R-:W0:Y:S01]  /*6290*/  MUFU.TANH R197, R197 ;  /* 0x000000c500c57308 */ /* 0x000e220000002400 */
[----:B--2---:R-:W-:Y:S01]  /*62a0*/  FSEL R192, R192, -INF , P3 ;  /* 0xff800000c0c07808 */ /* 0x004fe20001800000 */
[----:B------:R-:W-:Y:S01]  /*62b0*/  UIMAD UR5, UR4, 0xc00, UR14 ;  /* 0x00000c00040578a4 */ /* 0x000fe2000f8e020e */
[----:B------:R-:W-:-:S02]  /*62c0*/  ISETP.GT.AND P3, PT, R153, 0x59, PT ;  /* 0x000000599900780c */ /* 0x000fc40003f64270 */
[----:B------:R-:W-:Y:S01]  /*62d0*/  FMNMX.FTZ R157, R192, R157, !PT ;  /* 0x0000009dc09d7209 */ /* 0x000fe20007810000 */
[----:B------:R-:W-:Y:S01]  /*62e0*/  UIADD3 UR6, UR5, 0x280, URZ ;  /* 0x0000028005067890 */ /* 0x000fe2000fffe03f */
[----:B------:R-:W-:Y:S02]  /*62f0*/  FMNMX.FTZ R169, R196, R169, !PT ;  /* 0x000000a9c4a97209 */ /* 0x000fe40007810000 */
[----:B---3--:R-:W-:Y:S01]  /*6300*/  FSEL R194, R194, -INF , P4 ;  /* 0xff800000c2c27808 */ /* 0x008fe20002000000 */
[----:B------:R-:W-:Y:S02]  /*6310*/  UMOV UR14, UR5 ;  /* 0x00000005000e7c82 */ /* 0x000fe40008000000 */
        /* <DEDUP_REMOVED lines=11> */
[----:B------:R-:W-:-:S03]  /*63d0*/  FMUL.FTZ R198, R157, UR10 ;  /* 0x0000000a9dc67c20 */ /* 0x000fc60008410000 */
[----:B------:R-:W-:Y:S02]  /*63e0*/  FSEL R153, R157, RZ, P4 ;  /* 0x000000ff9d997208 */ /* 0x000fe40002000000 */
[----:B------:R-:W-:-:S03]  /*63f0*/  FSEL R198, R198, RZ, P4 ;  /* 0x000000ffc6c67208 */ /* 0x000fc60002000000 */
[----:B------:R-:W-:Y:S01]  /*6400*/  FADD.FTZ R153, -R153, R204 ;  /* 0x000000cc99997221 */ /* 0x000fe20000010100 */
[----:B0-----:R-:W-:Y:S01]  /*6410*/  FMNMX.FTZ R156, R172, R175, !PT ;  /* 0x000000afac9c7209 */ /* 0x001fe20007810000 */
[--C-:B------:R-:W-:Y:S01]  /*6420*/  FFMA.FTZ R172, R173, UR10, -R198.reuse ;  /* 0x0000000aadac7c23 */ /* 0x100fe200080108c6 */
[--C-:B------:R-:W-:Y:S01]  /*6430*/  FFMA.FTZ R169, R203, UR10, -R198.reuse ;  /* 0x0000000acba97c23 */ /* 0x100fe200080108c6 */
[----:B------:R-:W-:Y:S01]  /*6440*/  IADD3 R203, -R212, 0xb, RZ ;  /* 0x0000000bd4cb7810 */ /* 0x000fe20007ffe1ff */
[--C-:B------:R-:W-:Y:S01]  /*6450*/  FFMA.FTZ R175, R171, UR10, -R198.reuse ;  /* 0x0000000aabaf7c23 */ /* 0x100fe200080108c6 */
[C---:B------:R-:W-:Y:S01]  /*6460*/  FMUL.FTZ R197, R156.reuse, UR10 ;  /* 0x0000000a9cc57c20 */ /* 0x040fe20008410000 */
[----:B------:R-:W-:Y:S01]  /*6470*/  FSETP.NEU.FTZ.AND P3, PT, R156, -INF , PT ;  /* 0xff8000009c00780b */ /* 0x000fe20003f7d000 */
[----:B------:R-:W-:Y:S01]  /*6480*/  FMUL.FTZ R182, R153, UR10 ;  /* 0x0000000a99b67c20 */ /* 0x000fe20008410000 */
[--C-:B------:R-:W-:Y:S01]  /*6490*/  FFMA.FTZ R170, R155, UR10, -R198.reuse ;  /* 0x0000000a9baa7c23 */ /* 0x100fe200080108c6 */
[----:B------:R-:W-:Y:S01]  /*64a0*/  MUFU.EX2 R169, R169 ;  /* 0x000000a900a97308 */ /* 0x000fe20000000800 */
[----:B------:R-:W-:Y:S01]  /*64b0*/  FSEL R197, R197, RZ, P3 ;  /* 0x000000ffc5c57208 */ /* 0x000fe20001800000 */
[--C-:B------:R-:W-:Y:S01]  /*64c0*/  FFMA.FTZ R204, R219, UR10, -R198.reuse ;  /* 0x0000000adbcc7c23 */ /* 0x100fe200080108c6 */
[--C-:B------:R-:W-:Y:S01]  /*64d0*/  FFMA.FTZ R210, R221, UR10, -R198.reuse ;  /* 0x0000000addd27c23 */ /* 0x100fe200080108c6 */
[--C-:B------:R-:W-:Y:S01]  /*64e0*/  FFMA.FTZ R217, R217, UR10, -R198.reuse ;  /* 0x0000000ad9d97c23 */ /* 0x100fe200080108c6 */
[--C-:B------:R-:W-:Y:S01]  /*64f0*/  FFMA.FTZ R188, R188, UR10, -R198.reuse ;  /* 0x0000000abcbc7c23 */ /* 0x100fe200080108c6 */
[--C-:B------:R-:W-:Y:S01]  /*6500*/  FFMA.FTZ R173, R152, UR10, -R197.reuse ;  /* 0x0000000a98ad7c23 */ /* 0x100fe200080108c5 */
[----:B------:R-:W-:Y:S01]  /*6510*/  FSEL R152, R156, RZ, P3 ;  /* 0x000000ff9c987208 */ /* 0x000fe20001800000 */
[--C-:B------:R-:W-:Y:S01]  /*6520*/  FFMA.FTZ R171, R176, UR10, -R197.reuse ;  /* 0x0000000ab0ab7c23 */ /* 0x100fe200080108c5 */
[--C-:B------:R-:W-:Y:S01]  /*6530*/  FFMA.FTZ R174, R174, UR10, -R197.reuse ;  /* 0x0000000aaeae7c23 */ /* 0x100fe200080108c5 */
[----:B------:R-:W-:Y:S01]  /*6540*/  FFMA.FTZ R176, R154, UR10, -R197 ;  /* 0x0000000a9ab07c23 */ /* 0x000fe200080108c5 */
[----:B------:R-:W0:Y:S01]  /*6550*/  MUFU.EX2 R182, R182 ;  /* 0x000000b600b67308 */ /* 0x000e220000000800 */
[----:B------:R-:W-:Y:S01]  /*6560*/  FADD.FTZ R152, -R152, R205 ;  /* 0x000000cd98987221 */ /* 0x000fe20000010100 */
[----:B------:R-:W-:Y:S01]  /*6570*/  FFMA.FTZ R205, R223, UR10, -R198 ;  /* 0x0000000adfcd7c23 */ /* 0x000fe200080108c6 */
[--C-:B------:R-:W-:Y:S01]  /*6580*/  FFMA.FTZ R180, R180, UR10, -R197.reuse ;  /* 0x0000000ab4b47c23 */ /* 0x100fe200080108c5 */
[----:B------:R-:W-:Y:S01]  /*6590*/  FFMA.FTZ R177, R177, UR10, -R197 ;  /* 0x0000000ab1b17c23 */ /* 0x000fe200080108c5 */
[----:B------:R-:W-:Y:S01]  /*65a0*/  FMUL.FTZ R179, R152, UR10 ;  /* 0x0000000a98b37c20 */ /* 0x000fe20008410000 */
[----:B------:R-:W-:-:S02]  /*65b0*/  @!P2 VIADD R152, R178, 0x32440 ;  /* 0x00032440b298a836 */ /* 0x000fc40000000000 */
[--C-:B------:R-:W-:Y:S01]  /*65c0*/  FFMA.FTZ R181, R181, UR10, -R197.reuse ;  /* 0x0000000ab5b57c23 */ /* 0x100fe200080108c5 */
[----:B------:R-:W-:Y:S01]  /*65d0*/  MUFU.EX2 R170, R170 ;  /* 0x000000aa00aa7308 */ /* 0x000fe20000000800 */
[--C-:B------:R-:W-:Y:S01]  /*65e0*/  FFMA.FTZ R184, R184, UR10, -R197.reuse ;  /* 0x0000000ab8b87c23 */ /* 0x100fe200080108c5 */
[----:B------:R-:W-:Y:S01]  /*65f0*/  FFMA.FTZ R207, R207, UR10, -R198 ;  /* 0x0000000acfcf7c23 */ /* 0x000fe200080108c6 */
[----:B------:R-:W-:Y:S01]  /*6600*/  @!P2 PRMT R152, RZ, 0x654, R152 ;  /* 0x00000654ff98a816 */ /* 0x000fe20000000098 */
[----:B------:R1:W-:Y:S06]  /*6610*/  BAR.ARV R203, 0x100 ;  /* 0x000400cb0000751d */ /* 0x0003ec0000002000 */
[----:B------:R2:W-:Y:S01]  /*6620*/  @!P2 SYNCS.ARRIVE.TRANS64.RED.A1T0 RZ, [R152+URZ], RZ ;  /* 0x000000ff98ffa9a7 */ /* 0x0005e2000810043f */
        /* <DEDUP_REMOVED lines=135> */
[----:B------:R-:W-:Y:S01]  /*6ea0*/  F2FP.BF16.F32.PACK_AB R153, R170, R169 ;  /* 0x000000a9aa99723e */ /* 0x000fe200000010ff */
[----:B------:R-:W-:Y:S01]  /*6eb0*/  MUFU.EX2 R204, R204 ;  /* 0x000000cc00cc7308 */ /* 0x000fe20000000800 */
[----:B0-----:R-:W-:Y:S01]  /*6ec0*/  F2FP.BF16.F32.PACK_AB R155, R175, R172 ;  /* 0x000000acaf9b723e */ /* 0x001fe200000010ff */
[--C-:B------:R-:W-:Y:S01]  /*6ed0*/  FFMA.FTZ R209, R209, UR10, -R198.reuse ;  /* 0x0000000ad1d17c23 */ /* 0x100fe200080108c6 */
[----:B--2---:R-:W-:Y:S01]  /*6ee0*/  F2FP.BF16.F32.PACK_AB R152, R171, R174 ;  /* 0x000000aeab98723e */ /* 0x004fe200000010ff */
[--C-:B------:R-:W-:Y:S01]  /*6ef0*/  FFMA.FTZ R165, R165, UR10, -R197.reuse ;  /* 0x0000000aa5a57c23 */ /* 0x100fe200080108c5 */
[----:B---3--:R-:W-:Y:S01]  /*6f00*/  F2FP.BF16.F32.PACK_AB R154, R176, R173 ;  /* 0x000000adb09a723e */ /* 0x008fe200000010ff */
[----:B------:R1:W-:Y:S01]  /*6f10*/  BAR.SYNC.DEFER_BLOCKING R200, 0x100 ;  /* 0x000400c80000751d */ /* 0x0003e20000010000 */
        /* <DEDUP_REMOVED lines=23> */
[----:B------:R-:W-:Y:S01]  /*7090*/  WARPGROUP.ARRIVE ;  /* 0x00000000000079c5 */ /* 0x000fe20000000000 */
[--C-:B------:R-:W-:Y:S01]  /*70a0*/  FFMA.FTZ R208, R191, UR10, -R198.reuse ;  /* 0x0000000abfd07c23 */ /* 0x100fe200080108c6 */
[--C-:B------:R-:W-:Y:S01]  /*70b0*/  FFMA.FTZ R191, R193, UR10, -R198.reuse ;  /* 0x0000000ac1bf7c23 */ /* 0x100fe200080108c6 */
[--C-:B------:R-:W-:Y:S01]  /*70c0*/  FFMA.FTZ R193, R195, UR10, -R197.reuse ;  /* 0x0000000ac3c17c23 */ /* 0x100fe200080108c5 */
[--C-:B------:R-:W-:Y:S01]  /*70d0*/  FFMA.FTZ R199, R199, UR10, -R198.reuse ;  /* 0x0000000ac7c77c23 */ /* 0x100fe200080108c6 */
[--C-:B------:R-:W-:Y:S01]  /*70e0*/  FFMA.FTZ R192, R192, UR10, -R197.reuse ;  /* 0x0000000ac0c07c23 */ /* 0x100fe200080108c5 */
[----:B------:R-:W-:Y:S01]  /*70f0*/  HGMMA.64x256x16.F32.BF16 R24, R152, gdesc[UR12].tnspB, R24, gsb0 ;  /* 0x43e0000c98187df0 */ /* 0x000fe20008001818 */
[----:B------:R-:W-:Y:S01]  /*7100*/  MUFU.EX2 R180, R180 ;  /* 0x000000b400b47308 */ /* 0x000fe20000000800 */
[----:B------:R-:W-:Y:S01]  /*7110*/  UIADD3 UR14, UR5, 0x80, URZ ;  /* 0x00000080050e7890 */ /* 0x000fe2000fffe03f */
[--C-:B------:R-:W-:Y:S01]  /*7120*/  FFMA.FTZ R194, R194, UR10, -R197.reuse ;  /* 0x0000000ac2c27c23 */ /* 0x100fe200080108c5 */
[----:B------:R-:W-:Y:S01]  /*7130*/  UMOV UR15, 0x40000040 ;  /* 0x40000040000f7882 */ /* 0x000fe20000000000 */
[----:B------:R-:W-:Y:S01]  /*7140*/  FFMA.FTZ R195, R206, UR10, -R197 ;  /* 0x0000000acec37c23 */ /* 0x000fe200080108c5 */
[----:B------:R-:W-:Y:S01]  /*7150*/  FFMA.FTZ R196, R196, UR10, -R198 ;  /* 0x0000000ac4c47c23 */ /* 0x000fe200080108c6 */
[----:B------:R-:W-:Y:S01]  /*7160*/  FFMA.FTZ R169, R182, R12, R169 ;  /* 0x0000000cb6a97223 */ /* 0x000fe200000100a9 */
[----:B------:R-:W-:Y:S01]  /*7170*/  FFMA.FTZ R0, R179, R0, R174 ;  /* 0x00000000b3007223 */ /* 0x000fe200000100ae */
[----:B------:R-:W3:Y:S01]  /*7180*/  MUFU.EX2 R177, R177 ;  /* 0x000000b100b17308 */ /* 0x000ee20000000800 */
[----:B------:R-:W-:Y:S01]  /*7190*/  PLOP3.LUT P3, PT, PT, PT, UP1, 0x80, 0x0 ;  /* 0x000000000000781c */ /* 0x000fe20003f6f018 */
        /* <DEDUP_REMOVED lines=8> */
[----:B------:R-:W-:-:S05]  /*7220*/  FADD.FTZ R173, R176, R173 ;  /* 0x000000adb0ad7221 */ /* 0x000fca0000010000 */
[----:B------:R-:W4:Y:S08]  /*7230*/  MUFU.EX2 R184, R184 ;  /* 0x000000b800b87308 */ /* 0x000f300000000800 */
[----:B------:R-:W-:Y:S08]  /*7240*/  MUFU.EX2 R188, R188 ;  /* 0x000000bc00bc7308 */ /* 0x000ff00000000800 */
[----:B------:R-:W5:Y:S08]  /*7250*/  MUFU.EX2 R207, R207 ;  /* 0x000000cf00cf7308 */ /* 0x000f700000000800 */
[----:B------:R-:W-:Y:S08]  /*7260*/  MUFU.EX2 R209, R209 ;  /* 0x000000d100d17308 */ /* 0x000ff00000000800 */
[----:B------:R-:W-:Y:S08]  /*7270*/  MUFU.EX2 R165, R165 ;  /* 0x000000a500a57308 */ /* 0x000ff00000000800 */
[----:B------:R-:W1:Y:S08]  /*7280*/  MUFU.EX2 R166, R166 ;  /* 0x000000a600a67308 */ /* 0x000e700000000800 */
[----:B------:R-:W-:Y:S08]  /*7290*/  MUFU.EX2 R167, R167 ;  /* 0x000000a700a77308 */ /* 0x000ff00000000800 */
[----:B------:R-:W1:Y:S08]  /*72a0*/  MUFU.EX2 R168, R168 ;  /* 0x000000a800a87308 */ /* 0x000e700000000800 */
[----:B------:R-:W1:Y:S08]  /*72b0*/  MUFU.EX2 R212, R212 ;  /* 0x000000d400d47308 */ /* 0x000e700000000800 */
[----:B------:R-:W-:Y:S08]  /*72c0*/  MUFU.EX2 R183, R183 ;  /* 0x000000b700b77308 */ /* 0x000ff00000000800 */
[----:B------:R-:W-:Y:S08]  /*72d0*/  MUFU.EX2 R186, R186 ;  /* 0x000000ba00ba7308 */ /* 0x000ff00000000800 */
        /* <DEDUP_REMOVED lines=19> */
[----:B------:R-:W-:Y:S01]  /*7410*/  MUFU.EX2 R194, R194 ;  /* 0x000000c200c27308 */ /* 0x000fe20000000800 */
[----:B------:R-:W-:-:S02]  /*7420*/  WARPGROUP.DEPBAR.LE gsb0, 0x0 ;  /* 0x00008000000079c5 */ /* 0x000fc40000010000 */
[----:B0-----:R-:W-:-:S05]  /*7430*/  F2FP.BF16.F32.PACK_AB R153, R205, R204 ;  /* 0x000000cccd99723e */ /* 0x001fca00000010ff */
[----:B------:R-:W0:Y:S01]  /*7440*/  MUFU.EX2 R195, R195 ;  /* 0x000000c300c37308 */ /* 0x000e220000000800 */
[----:B--2---:R-:W-:Y:S01]  /*7450*/  F2FP.BF16.F32.PACK_AB R155, R217, R210 ;  /* 0x000000d2d99b723e */ /* 0x004fe200000010ff */
[----:B------:R-:W-:Y:S01]  /*7460*/  FADD.FTZ R204, R204, R175 ;  /* 0x000000afcccc7221 */ /* 0x000fe20000010000 */
[----:B---3--:R-:W-:Y:S01]  /*7470*/  F2FP.BF16.F32.PACK_AB R152, R177, R180 ;  /* 0x000000b4b198723e */ /* 0x008fe200000010ff */
[----:B------:R-:W-:Y:S01]  /*7480*/  FADD.FTZ R180, R180, R173 ;  /* 0x000000adb4b47221 */ /* 0x000fe20000010000 */
[----:B----4-:R-:W-:Y:S01]  /*7490*/  F2FP.BF16.F32.PACK_AB R154, R184, R181 ;  /* 0x000000b5b89a723e */ /* 0x010fe200000010ff */
[----:B------:R-:W-:Y:S01]  /*74a0*/  FADD.FTZ R205, R205, R204 ;  /* 0x000000cccdcd7221 */ /* 0x000fe20000010000 */
[----:B------:R-:W-:Y:S01]  /*74b0*/  MOV R204, R157 ;  /* 0x0000009d00cc7202 */ /* 0x000fe20000000f00 */
[----:B------:R-:W2:Y:S01]  /*74c0*/  MUFU.EX2 R196, R196 ;  /* 0x000000c400c47308 */ /* 0x000ea20000000800 */
[----:B------:R-:W-:Y:S01]  /*74d0*/  WARPGROUP.ARRIVE ;  /* 0x00000000000079c5 */ /* 0x000fe20000000000 */
[----:B------:R-:W-:Y:S01]  /*74e0*/  FADD.FTZ R180, R177, R180 ;  /* 0x000000b4b1b47221 */ /* 0x000fe20000010000 */
[----:B------:R-:W-:Y:S01]  /*74f0*/  FADD.FTZ R210, R210, R205 ;  /* 0x000000cdd2d27221 */ /* 0x000fe20000010000 */
[----:B------:R-:W-:-:S02]  /*7500*/  IMAD.MOV.U32 R205, RZ, RZ, R156 ;  /* 0x000000ffffcd7224 */ /* 0x000fc400078e009c */
[----:B------:R-:W-:Y:S01]  /*7510*/  FADD.FTZ R181, R181, R180 ;  /* 0x000000b4b5b57221 */ /* 0x000fe20000010000 */
[----:B------:R-:W-:Y:S01]  /*7520*/  HGMMA.64x256x16.F32.BF16 R24, R152, gdesc[UR12].tnspB, R24, gsb0 ;  /* 0x43e0000c98187df0 */ /* 0x000fe20008001818 */
[----:B------:R-:W-:Y:S01]  /*7530*/  UIADD3 UR14, UR5, 0x100, URZ ;  /* 0x00000100050e7890 */ /* 0x000fe2000fffe03f */
[----:B------:R-:W-:Y:S01]  /*7540*/  FADD.FTZ R217, R217, R210 ;  /* 0x000000d2d9d97221 */ /* 0x000fe20000010000 */
[----:B------:R-:W-:Y:S01]  /*7550*/  UMOV UR15, 0x40000040 ;  /* 0x40000040000f7882 */ /* 0x000fe20000000000 */
[----:B------:R-:W-:Y:S01]  /*7560*/  FADD.FTZ R184, R184, R181 ;  /* 0x000000b5b8b87221 */ /* 0x000fe20000010000 */
[----:B------:R-:W-:Y:S02]  /*7570*/  WARPGROUP.DEPBAR.LE gsb0, 0x0 ;  /* 0x00008000000079c5 */ /* 0x000fe40000010000 */
[----:B-----5:R-:W-:Y:S01]  /*7580*/  F2FP.BF16.F32.PACK_AB R153, R207, R188 ;  /* 0x000000bccf99723e */ /* 0x020fe200000010ff */
[----:B------:R-:W-:Y:S01]  /*7590*/  FADD.FTZ R188, R188, R217 ;  /* 0x000000d9bcbc7221 */ /* 0x000fe20000010000 */
[----:B-1----:R-:W-:Y:S01]  /*75a0*/  F2FP.BF16.F32.PACK_AB R152, R166, R165 ;  /* 0x000000a5a698723e */ /* 0x002fe200000010ff */
        /* <DEDUP_REMOVED lines=9> */
[----:B------:R-:W-:-:S06]  /*7640*/  FADD.FTZ R168, R168, R167 ;  /* 0x000000a7a8a87221 */ /* 0x000fcc0000010000 */
        /* <DEDUP_REMOVED lines=35> */
[----:B------:R-:W-:Y:S01]  /*7880*/  UMOV UR14, UR6 ;  /* 0x00000006000e7c82 */ /* 0x000fe20008000000 */
[----:B------:R-:W-:Y:S01]  /*7890*/  UMOV UR15, 0x40000040 ;  /* 0x40000040000f7882 */ /* 0x000fe20000000000 */
[----:B------:R-:W-:Y:S02]  /*78a0*/  WARPGROUP.DEPBAR.LE gsb0, 0x0 ;  /* 0x00008000000079c5 */ /* 0x000fe40000010000 */
[----:B------:R-:W-:Y:S01]  /*78b0*/  F2FP.BF16.F32.PACK_AB R152, R192, R193 ;  /* 0x000000c1c098723e */ /* 0x000fe200000010ff */
[----:B------:R-:W-:Y:S01]  /*78c0*/  FADD.FTZ R193, R193, R160 ;  /* 0x000000a0c1c17221 */ /* 0x000fe20000010000 */
[----:B------:R-:W-:Y:S01]  /*78d0*/  F2FP.BF16.F32.PACK_AB R153, R208, R199 ;  /* 0x000000c7d099723e */ /* 0x000fe200000010ff */
[----:B------:R-:W-:Y:S01]  /*78e0*/  FADD.FTZ R199, R199, R190 ;  /* 0x000000bec7c77221 */ /* 0x000fe20000010000 */
[----:B0-----:R-:W-:Y:S01]  /*78f0*/  F2FP.BF16.F32.PACK_AB R154, R195, R194 ;  /* 0x000000c2c39a723e */ /* 0x001fe200000010ff */
[----:B------:R-:W-:Y:S01]  /*7900*/  FADD.FTZ R193, R192, R193 ;  /* 0x000000c1c0c17221 */ /* 0x000fe20000010000 */
[----:B--2---:R-:W-:Y:S01]  /*7910*/  F2FP.BF16.F32.PACK_AB R155, R196, R191 ;  /* 0x000000bfc49b723e */ /* 0x004fe200000010ff */
        /* <DEDUP_REMOVED lines=10> */
[----:B------:R-:W-:-:S05]  /*79c0*/  UMOV UR61, UR7 ;  /* 0x00000007003d7c82 */ /* 0x000fca0008000000 */
.L_x_13444:
[----:B------:R-:W-:-:S13]  /*79d0*/  R2UR UR5, R23 ;  /* 0x00000000170572ca */ /* 0x000fda00000e0000 */
[----:B------:R-:W-:-:S06]  /*79e0*/  UISETP.GE.AND UP0, UPT, UR61, UR5, UPT ;  /* 0x000000053d00728c */ /* 0x000fcc000bf06270 */
[----:B------:R-:W-:-:S13]  /*79f0*/  PLOP3.LUT P1, PT, PT, PT, UP0, 0x80, 0x0 ;  /* 0x000000000000781c */ /* 0x000fda0003f2f008 */
[----:B------:R-:W-:Y:S05]  /*7a00*/  @!P1 BRA `(.L_x_13454) ;  /* 0x0000002800349947 */ /* 0x000fea0003800000 */
[----:B------:R-:W-:Y:S01]  /*7a10*/  IMAD.MOV.U32 R202, RZ, RZ, R157 ;  /* 0x000000ffffca7224 */ /* 0x000fe200078e009d */
[----:B------:R-:W-:Y:S01]  /*7a20*/  ULDC UR6, c[0x0][0xad0] ;  /* 0x0002b40000067ab9 */ /* 0x000fe20000000800 */
[----:B------:R-:W-:-:S07]  /*7a30*/  IMAD.MOV.U32 R201, RZ, RZ, R156 ;  /* 0x000000ffffc97224 */ /* 0x000fce00078e009c */
.L_x_13463:
[----:B------:R-:W-:-:S04]  /*7a40*/  UIADD3 UR4, UR4, 0x1, URZ ;  /* 0x0000000104047890 */ /* 0x000fc8000fffe03f */
[----:B------:R-:W-:-:S04]  /*7a50*/  UISETP.NE.AND UP0, UPT, UR4, 0x2, UPT ;  /* 0x000000020400788c */ /* 0x000fc8000bf05270 */
[----:B------:R-:W-:Y:S02]  /*7a60*/  USEL UR5, URZ, 0x1, UP0 ;  /* 0x000000013f057887 */ /* 0x000fe40008000000 */
[----:B------:R-:W-:Y:S02]  /*7a70*/  USEL UR4, UR4, URZ, UP0 ;  /* 0x0000003f04047287 */ /* 0x000fe40008000000 */
[----:B------:R-:W-:Y:S01]  /*7a80*/  ULOP3.LUT UR60, UR60, UR5, URZ, 0x3c, !UPT ;  /* 0x000000053c3c7292 */ /* 0x000fe2000f8e3c3f */
[----:B--2---:R-:W-:Y:S11]  /*7a90*/  @!P0 BRA `(.L_x_13455) ;  /* 0x0000000000048947 */ /* 0x004ff60003800000 */
[----:B------:R-:W-:Y:S01]  /*7aa0*/  BPT.TRAP 0x1 ;  /* 0x000000040000795c */ /* 0x000fe20000300000 */
.L_x_13455:
[----:B------:R-:W-:Y:S01]  /*7ab0*/  R2UR UR5, R22 ;  /* 0x00000000160572ca */ /* 0x000fe200000e0000 */
[----:B------:R-:W-:-:S05]  /*7ac0*/  IMAD.U32 R204, RZ, RZ, UR60 ;  /* 0x0000003cffcc7e24 */ /* 0x000fca000f8e00ff */
[----:B------:R-:W-:-:S07]  /*7ad0*/  SHF.L.U32 R204, R204, 0x1f, RZ ;  /* 0x0000001fcccc7819 */ /* 0x000fce00000006ff */
[----:B------:R-:W-:-:S09]  /*7ae0*/  ULEA UR7, UR4, UR5, 0x3 ;  /* 0x0000000504077291 */ /* 0x000fd2000f8e183f */
[----:B------:R2:W3:Y:S01]  /*7af0*/  SYNCS.PHASECHK.TRANS64.TRYWAIT P1, [UR7+0x32430], R204 ;  /* 0x032430ccff0075a7 */ /* 0x0004e20008020147 */
[----:B------:R-:W-:Y:S05]  /*7b00*/  @!P0 BRA `(.L_x_13456) ;  /* 0x0000000000048947 */ /* 0x000fea0003800000 */
[----:B------:R-:W-:Y:S01]  /*7b10*/  BPT.TRAP 0x1 ;  /* 0x000000040000795c */ /* 0x000fe20000300000 */
.L_x_13456:
[----:B---3--:R-:W-:Y:S05]  /*7b20*/  @P1 BRA `(.L_x_13457) ;  /* 0x0000000000081947 */ /* 0x008fea0003800000 */
[----:B------:R-:W3:Y:S02]  /*7b30*/  SYNCS.PHASECHK.TRANS64.TRYWAIT P1, [UR7+0x32430], R204 ;  /* 0x032430ccff0075a7 */ /* 0x000ee40008020147 */
[----:B---3--:R-:W-:Y:S05]  /*7b40*/  @!P1 BRA `(.L_x_13458) ;  /* 0x000000a4005c9947 */ /* 0x008fea0003800000 */
.L_x_13457:
[----:B------:R-:W-:Y:S01]  /*7b50*/  R2UR UR5, R20 ;  /* 0x00000000140572ca */ /* 0x000fe200000e0000 */
[----:B01-3--:R-:W-:Y:S01]  /*7b60*/  WARPGROUP.ARRIVE ;  /* 0x00000000000079c5 */ /* 0x00bfe20000000000 */
[----:B------:R-:W-:Y:S01]  /*7b70*/  R2UR UR56, R18 ;  /* 0x00000000123872ca */ /* 0x000fe200000e0000 */
[----:B------:R-:W-:Y:S01]  /*7b80*/  UMOV UR59, 0x40000040 ;  /* 0x40000040003b7882 */ /* 0x000fe20000000000 */
[----:B------:R-:W-:-:S09]  /*7b90*/  R2UR UR57, R19 ;  /* 0x00000000133972ca */ /* 0x000fd200000e0000 */
[----:B------:R-:W-:-:S07]  /*7ba0*/  UIMAD UR5, UR4, 0x300, UR5 ;  /* 0x00000300040578a4 */ /* 0x000fce000f8e0205 */
[----:B------:R-:W-:Y:S02]  /*7bb0*/  UMOV UR58, UR5 ;  /* 0x00000005003a7c82 */ /* 0x000fe40008000000 */
        /* <DEDUP_REMOVED lines=25> */
.L_x_13459:
[----:B------:R0:W1:Y:S01]  /*7d50*/  SYNCS.PHASECHK.TRANS64.TRYWAIT P1, [UR7+0x32450], R204 ;  /* 0x032450ccff0075a7 */ /* 0x0000620008020147 */
[----:B------:R-:W-:Y:S05]  /*7d60*/  @!P0 BRA `(.L_x_13460) ;  /* 0x0000000000048947 */ /* 0x000fea0003800000 */
[----:B------:R-:W-:Y:S01]  /*7d70*/  BPT.TRAP 0x1 ;  /* 0x000000040000795c */ /* 0x000fe20000300000 */
.L_x_13460:
[----:B-1----:R-:W-:Y:S05]  /*7d80*/  @P1 BRA `(.L_x_13461) ;  /* 0x0000000000081947 */ /* 0x002fea0003800000 */
[----:B------:R-:W1:Y:S02]  /*7d90*/  SYNCS.PHASECHK.TRANS64.TRYWAIT P1, [UR7+0x32450], R204 ;  /* 0x032450ccff0075a7 */ /* 0x000e640008020147 */
[----:B-1----:R-:W-:Y:S05]  /*7da0*/  @!P1 BRA `(.L_x_13462) ;  /* 0x000000a000dc9947 */ /* 0x002fea0003800000 */
.L_x_13461:
        /* <DEDUP_REMOVED lines=14> */
[----:B------:R-:W-:Y:S01]  /*7e90*/  UMOV UR43, 0x40000040 ;  /* 0x40000040002b7882 */ /* 0x000fe20000000000 */
[----:B------:R-:W-:-:S02]  /*7ea0*/  UMOV UR47, 0x40000040 ;  /* 0x40000040002f7882 */ /* 0x000fc40000000000 */
[----:B------:R-:W-:Y:S02]  /*7eb0*/  UIADD3 UR10, UR5, 0x6, URZ ;  /* 0x00000006050a7890 */ /* 0x000fe4000fffe03f */
[----:B------:R-:W-:Y:S02]  /*7ec0*/  UIADD3 UR14, UR5, 0x300, URZ ;  /* 0x00000300050e7890 */ /* 0x000fe4000fffe03f */
[----:B------:R-:W-:Y:S01]  /*7ed0*/  UMOV UR58, UR5 ;  /* 0x00000005003a7c82 */ /* 0x000fe20008000000 */
[----:B------:R-:W-:Y:S01]  /*7ee0*/  UIADD3 UR18, UR5, 0x302, URZ ;  /* 0x0000030205127890 */ /* 0x000fe2000fffe03f */
[----:B------:R-:W-:Y:S01]  /*7ef0*/  HGMMA.64x96x16.F32.BF16 R152, gdesc[UR56], R152, gsb0 ;  /* 0x01600000389879f0 */ /* 0x000fe20008001898 */
[----:B------:R-:W-:Y:S01]  /*7f00*/  R2UR UR56, R2 ;  /* 0x00000000023872ca */ /* 0x000fe200000e0000 */
[----:B------:R-:W-:Y:S01]  /*7f10*/  UIADD3 UR58, UR5, 0x2, URZ ;  /* 0x00000002053a7890 */ /* 0x000fe2000fffe03f */
[----:B------:R-:W-:Y:S01]  /*7f20*/  R2UR UR57, R3 ;  /* 0x00000000033972ca */ /* 0x000fe200000e0000 */
[----:B------:R-:W-:Y:S01]  /*7f30*/  UMOV UR59, 0x40000040 ;  /* 0x40000040003b7882 */ /* 0x000fe20000000000 */
[----:B------:R-:W-:-:S02]  /*7f40*/  UIADD3 UR22, UR5, 0x304, URZ ;  /* 0x0000030405167890 */ /* 0x000fc4000fffe03f */
[----:B------:R-:W-:Y:S02]  /*7f50*/  UIADD3 UR26, UR5, 0x306, URZ ;  /* 0x00000306051a7890 */ /* 0x000fe4000fffe03f */
[----:B------:R-:W-:Y:S02]  /*7f60*/  UIADD3 UR30, UR5, 0x600, URZ ;  /* 0x00000600051e7890 */ /* 0x000fe4000fffe03f */
[----:B------:R-:W-:Y:S02]  /*7f70*/  UIADD3 UR34, UR5, 0x602, URZ ;  /* 0x0000060205227890 */ /* 0x000fe4000fffe03f */
[----:B------:R-:W-:Y:S02]  /*7f80*/  UIADD3 UR38, UR5, 0x604, URZ ;  /* 0x0000060405267890 */ /* 0x000fe4000fffe03f */
[----:B------:R-:W-:Y:S02]  /*7f90*/  UIADD3 UR42, UR5, 0x606, URZ ;  /* 0x00000606052a7890 */ /* 0x000fe4000fffe03f */
[----:B------:R-:W-:-:S02]  /*7fa0*/  UIADD3 UR46, UR5, 0x900, URZ ;  /* 0x00000900052e7890 */ /* 0x000fc4000fffe03f */
[----:B------:R-:W-:Y:S01]  /*7fb0*/  UIADD3 UR50, UR5, 0x902, URZ ;  /* 0x0000090205327890 */ /* 0x000fe2000fffe03f */
[----:B------:R-:W-:Y:S01]  /*7fc0*/  UMOV UR51, 0x40000040 ;  /* 0x4000004000337882 */ /* 0x000fe20000000000 */
[----:B------:R-:W-:Y:S01]  /*7fd0*/  UIADD3 UR54, UR5, 0x904, URZ ;  /* 0x0000090405367890 */ /* 0x000fe2000fffe03f */
[----:B------:R-:W-:Y:S01]  /*7fe0*/  UMOV UR55, 0x40000040 ;  /* 0x4000004000377882 */ /* 0x000fe20000000000 */
[----:B------:R-:W-:Y:S02]  /*7ff0*/  WARPGROUP.DEPBAR.LE gsb0, 0x0 ;  /* 0x00008000000079c5 */ /* 0x000fe40000010000 */
        /* <DEDUP_REMOVED lines=13> */
[----:B------:R-:W-:-:S13]  /*80d0*/  R2UR UR5, R13 ;  /* 0x000000000d0572ca */ /* 0x000fda00000e0000 */
[----:B------:R-:W-:Y:S01]  /*80e0*/  UIMAD UR5, UR4, 0xc00, UR5 ;  /* 0x00000c00040578a4 */ /* 0x000fe2000f8e0205 */
[----:B------:R-:W-:Y:S02]  /*80f0*/  WARPGROUP.DEPBAR.LE gsb0, 0x0 ;  /* 0x00008000000079c5 */ /* 0x000fe40000010000 */
[----:B------:R-:W-:-:S06]  /*8100*/  WARPGROUP.ARRIVE ;  /* 0x00000000000079c5 */ /* 0x000fcc0000000000 */
[----:B------:R-:W-:Y:S01]  /*8110*/  HGMMA.64x96x16.F32.BF16 R152, gdesc[UR8], R152, gsb0 ;  /* 0x01600000089879f0 */ /* 0x000fe20008001898 */
[----:B------:R-:W-:Y:S02]  /*8120*/  ULDC UR10, c[0x0][0xa80] ;  /* 0x0002a000000a7ab9 */ /* 0x000fe40000000800 */
        /* <DEDUP_REMOVED lines=41> */
[----:B-1----:R-:W-:Y:S01]  /*83c0*/  FMUL.FTZ R205, R154, UR6 ;  /* 0x000000069acd7c20 */ /* 0x002fe20008410000 */
[----:B------:R-:W-:Y:S01]  /*83d0*/  FMUL.FTZ R154, R155, UR6 ;  /* 0x000000069b9a7c20 */ /* 0x000fe20008410000 */
[----:B------:R-:W-:Y:S01]  /*83e0*/  FMUL.FTZ R155, R156, UR6 ;  /* 0x000000069c9b7c20 */ /* 0x000fe20008410000 */
[----:B0-2---:R-:W-:Y:S01]  /*83f0*/  FMUL.FTZ R204, R157, UR6 ;  /* 0x000000069dcc7c20 */ /* 0x005fe20008410000 */
        /* <DEDUP_REMOVED lines=125> */
[----:B-1----:R-:W-:-:S05]  /*8bd0*/  FMNMX.FTZ R193, R194, R193, !PT ;  /* 0x000000c1c2c17209 */ /* 0x002fca0007810000 */
[----:B------:R-:W1:Y:S02]  /*8be0*/  SHFL.BFLY PT, R196, R193, 0x2, 0x1f ;  /* 0x0c401f00c1c47f89 */ /* 0x000e6400000e0000 */
        /* <DEDUP_REMOVED lines=8> */
[----:B--2---:R-:W-:-:S07]  /*8c70*/  FMNMX.FTZ R156, R190, R157, !PT ;  /* 0x0000009dbe9c7209 */ /* 0x004fce0007810000 */
[----:B------:R-:W2:Y:S01]  /*8c80*/  MUFU.TANH R209, R209 ;  /* 0x000000d100d17308 */ /* 0x000ea20000002400 */
[----:B0-----:R-:W-:-:S04]  /*8c90*/  FMNMX.FTZ R157, R195, R156, !PT ;  /* 0x0000009cc39d7209 */ /* 0x001fc80007810000 */
[----:B-1----:R-:W-:-:S04]  /*8ca0*/  FMNMX.FTZ R156, R198, R157, !PT ;  /* 0x0000009dc69c7209 */ /* 0x002fc80007810000 */
[----:B--2---:R-:W-:Y:S02]  /*8cb0*/  FMNMX.FTZ R157, R209, R156, !PT ;  /* 0x0000009cd19d7209 */ /* 0x004fe40007810000 */
[----:B------:R-:W0:Y:S04]  /*8cc0*/  SHFL.BFLY PT, R156, R197, 0x1, 0x1f ;  /* 0x0c201f00c59c7f89 */ /* 0x000e2800000e0000 */
[----:B------:R-:W1:Y:S01]  /*8cd0*/  SHFL.BFLY PT, R196, R157, 0x2, 0x1f ;  /* 0x0c401f009dc47f89 */ /* 0x000e6200000e0000 */
[----:B0-----:R-:W-:Y:S02]  /*8ce0*/  FMNMX.FTZ R156, R197, R156, !PT ;  /* 0x0000009cc59c7209 */ /* 0x001fe40007810000 */
[----:B-1----:R-:W-:-:S03]  /*8cf0*/  FMNMX.FTZ R199, R157, R196, !PT ;  /* 0x000000c49dc77209 */ /* 0x002fc60007810000 */
[C---:B------:R-:W-:Y:S01]  /*8d00*/  FADD.FTZ R193, -R156.reuse, R201 ;  /* 0x000000c99cc17221 */ /* 0x040fe20000010100 */
[----:B------:R-:W-:Y:S01]  /*8d10*/  FMUL.FTZ R201, R156, UR10 ;  /* 0x0000000a9cc97c20 */ /* 0x000fe20008410000 */
[----:B------:R-:W0:Y:S03]  /*8d20*/  SHFL.BFLY PT, R210, R199, 0x1, 0x1f ;  /* 0x0c201f00c7d27f89 */ /* 0x000e2600000e0000 */
        /* <DEDUP_REMOVED lines=14> */
[----:B------:R-:W1:Y:S08]  /*8e10*/  MUFU.EX2 R193, R193 ;  /* 0x000000c100c17308 */ /* 0x000e700000000800 */
[----:B------:R-:W-:Y:S01]  /*8e20*/  MUFU.EX2 R197, R197 ;  /* 0x000000c500c57308 */ /* 0x000fe20000000800 */
[----:B0-----:R-:W-:Y:S01]  /*8e30*/  FMNMX.FTZ R157, R199, R210, !PT ;  /* 0x000000d2c79d7209 */ /* 0x001fe20007810000 */
[----:B------:R-:W-:Y:S01]  /*8e40*/  IMAD.U32 R210, RZ, RZ, UR7 ;  /* 0x00000007ffd27e24 */ /* 0x000fe2000f8e00ff */
[----:B------:R-:W-:-:S03]  /*8e50*/  R2UR UR7, R23 ;  /* 0x00000000170772ca */ /* 0x000fc600000e0000 */
[C---:B------:R-:W-:Y:S01]  /*8e60*/  FADD.FTZ R152, -R157.reuse, R202 ;  /* 0x000000ca9d987221 */ /* 0x040fe20000010100 */
[----:B------:R-:W-:Y:S01]  /*8e70*/  FMUL.FTZ R212, R157, UR10 ;  /* 0x0000000a9dd47c20 */ /* 0x000fe20008410000 */
[----:B------:R-:W-:Y:S01]  /*8e80*/  MUFU.EX2 R199, R155 ;  /* 0x0000009b00c77308 */ /* 0x000fe20000000800 */
[-C--:B-1----:R-:W-:Y:S01]  /*8e90*/  FMUL.FTZ R24, R24, R193.reuse ;  /* 0x000000c118187220 */ /* 0x082fe20000410000 */
[----:B------:R-:W-:Y:S01]  /*8ea0*/  FMUL.FTZ R211, R152, UR10 ;  /* 0x0000000a98d37c20 */ /* 0x000fe20008410000 */
[----:B------:R-:W-:Y:S02]  /*8eb0*/  @!P2 VIADD R152, R210, 0x32440 ;  /* 0x00032440d298a836 */ /* 0x000fe40000000000 */
[--C-:B------:R-:W-:Y:S01]  /*8ec0*/  FFMA.FTZ R204, R205, UR10, -R212.reuse ;  /* 0x0000000acdcc7c23 */ /* 0x100fe200080108d4 */
[--C-:B------:R-:W-:Y:S01]  /*8ed0*/  FFMA.FTZ R205, R154, UR10, -R212.reuse ;  /* 0x0000000a9acd7c23 */ /* 0x100fe200080108d4 */
[--C-:B------:R-:W-:Y:S01]  /*8ee0*/  FFMA.FTZ R206, R206, UR10, -R212.reuse ;  /* 0x0000000acece7c23 */ /* 0x100fe200080108d4 */
[----:B------:R-:W-:Y:S01]  /*8ef0*/  FFMA.FTZ R207, R207, UR10, -R212 ;  /* 0x0000000acfcf7c23 */ /* 0x000fe200080108d4 */
[----:B------:R-:W-:Y:S01]  /*8f00*/  @!P2 PRMT R152, RZ, 0x654, R152 ;  /* 0x00000654ff98a816 */ /* 0x000fe20000000098 */
[----:B------:R2:W-:Y:S06]  /*8f10*/  BAR.ARV R203, 0x100 ;  /* 0x000400cb0000751d */ /* 0x0005ec0000002000 */
[----:B------:R0:W-:Y:S01]  /*8f20*/  @!P2 SYNCS.ARRIVE.TRANS64.RED.A1T0 RZ, [R152+URZ], RZ ;  /* 0x000000ff98ffa9a7 */ /* 0x0001e2000810043f */
        /* <DEDUP_REMOVED lines=135> */
[----:B---3--:R-:W-:Y:S01]  /*97a0*/  F2FP.BF16.F32.PACK_AB R154, R202, R199 ;  /* 0x000000c7ca9a723e */ /* 0x008fe200000010ff */
[--C-:B------:R-:W-:Y:S01]  /*97b0*/  FFMA.FTZ R161, R161, UR10, -R212.reuse ;  /* 0x0000000aa1a17c23 */ /* 0x100fe200080108d4 */
[----:B----4-:R-:W-:Y:S01]  /*97c0*/  F2FP.BF16.F32.PACK_AB R153, R205, R204 ;  /* 0x000000cccd99723e */ /* 0x010fe200000010ff */
[--C-:B------:R-:W-:Y:S01]  /*97d0*/  FFMA.FTZ R164, R166, UR10, -R212.reuse ;  /* 0x0000000aa6a47c23 */ /* 0x100fe200080108d4 */
[----:B-----5:R-:W-:Y:S01]  /*97e0*/  F2FP.BF16.F32.PACK_AB R155, R207, R206 ;  /* 0x000000cecf9b723e */ /* 0x020fe200000010ff */
[----:B------:R2:W-:Y:S01]  /*97f0*/  BAR.SYNC.DEFER_BLOCKING R200, 0x100 ;  /* 0x000400c80000751d */ /* 0x0005e20000010000 */
        /* <DEDUP_REMOVED lines=30> */
[----:B------:R-:W1:Y:S01]  /*99e0*/  MUFU.EX2 R213, R213 ;  /* 0x000000d500d57308 */ /* 0x000e620000000800 */
[----:B------:R-:W-:Y:S01]  /*99f0*/  UIADD3 UR14, UR5, 0x80, URZ ;  /* 0x00000080050e7890 */ /* 0x000fe2000fffe03f */
[----:B------:R-:W-:Y:S01]  /*9a00*/  FFMA.FTZ R189, R194, UR10, -R201 ;  /* 0x0000000ac2bd7c23 */ /* 0x000fe200080108c9 */
[----:B------:R-:W-:Y:S01]  /*9a10*/  UMOV UR15, 0x40000040 ;  /* 0x40000040000f7882 */ /* 0x000fe20000000000 */
[--C-:B------:R-:W-:Y:S01]  /*9a20*/  FFMA.FTZ R190, R190, UR10, -R212.reuse ;  /* 0x0000000abebe7c23 */ /* 0x100fe200080108d4 */
[--C-:B------:R-:W-:Y:S01]  /*9a30*/  FFMA.FTZ R192, R198, UR10, -R212.reuse ;  /* 0x0000000ac6c07c23 */ /* 0x100fe200080108d4 */
[----:B------:R-:W-:Y:S01]  /*9a40*/  FFMA.FTZ R195, R209, UR10, -R212 ;  /* 0x0000000ad1c37c23 */ /* 0x000fe200080108d4 */
[----:B------:R-:W-:Y:S01]  /*9a50*/  FFMA.FTZ R0, R193, R0, R196 ;  /* 0x00000000c1007223 */ /* 0x000fe200000100c4 */
[----:B------:R-:W-:Y:S01]  /*9a60*/  MUFU.EX2 R160, R160 ;  /* 0x000000a000a07308 */ /* 0x000fe20000000800 */
[----:B------:R-:W-:Y:S01]  /*9a70*/  FFMA.FTZ R12, R211, R12, R204 ;  /* 0x0000000cd30c7223 */ /* 0x000fe200000100cc */
[----:B------:R-:W-:Y:S01]  /*9a80*/  UISETP.GT.AND UP0, UPT, UR61, UR7, UPT ;  /* 0x000000073d00728c */ /* 0x000fe2000bf04270 */
[----:B------:R-:W-:Y:S01]  /*9a90*/  FADD.FTZ R0, R197, R0 ;  /* 0x00000000c5007221 */ /* 0x000fe20000010000 */
[----:B------:R-:W-:-:S02]  /*9aa0*/  @!P2 VIADD R210, R210, 0x32460 ;  /* 0x00032460d2d2a836 */ /* 0x000fc40000000000 */
[----:B------:R-:W-:Y:S01]  /*9ab0*/  FADD.FTZ R205, R205, R12 ;  /* 0x0000000ccdcd7221 */ /* 0x000fe20000010000 */
[----:B------:R-:W-:Y:S01]  /*9ac0*/  UIADD3 UR61, UR61, -0x1, URZ ;  /* 0xffffffff3d3d7890 */ /* 0x000fe2000fffe03f */
[----:B------:R-:W-:Y:S01]  /*9ad0*/  FADD.FTZ R199, R199, R0 ;  /* 0x00000000c7c77221 */ /* 0x000fe20000010000 */
[----:B------:R-:W3:Y:S01]  /*9ae0*/  MUFU.EX2 R161, R161 ;  /* 0x000000a100a17308 */ /* 0x000ee20000000800 */
[----:B------:R-:W-:Y:S01]  /*9af0*/  FADD.FTZ R206, R206, R205 ;  /* 0x000000cdcece7221 */ /* 0x000fe20000010000 */
[----:B------:R-:W-:Y:S01]  /*9b00*/  PLOP3.LUT P1, PT, PT, PT, UP0, 0x80, 0x0 ;  /* 0x000000000000781c */ /* 0x000fe20003f2f008 */
[----:B------:R-:W-:Y:S01]  /*9b10*/  FADD.FTZ R199, R202, R199 ;  /* 0x000000c7cac77221 */ /* 0x000fe20000010000 */
[----:B------:R-:W-:Y:S01]  /*9b20*/  @!P2 PRMT R210, RZ, 0x654, R210 ;  /* 0x00000654ffd2a816 */ /* 0x000fe200000000d2 */
[----:B------:R-:W-:Y:S01]  /*9b30*/  FADD.FTZ R207, R207, R206 ;  /* 0x000000cecfcf7221 */ /* 0x000fe20000010000 */
[----:B------:R-:W-:Y:S01]  /*9b40*/  MOV R202, R157 ;  /* 0x0000009d00ca7202 */ /* 0x000fe20000000f00 */
[----:B------:R-:W-:Y:S01]  /*9b50*/  IMAD.MOV.U32 R201, RZ, RZ, R156 ;  /* 0x000000ffffc97224 */ /* 0x000fe200078e009c */
[----:B------:R-:W-:Y:S08]  /*9b60*/  MUFU.EX2 R164, R164 ;  /* 0x000000a400a47308 */ /* 0x000ff00000000800 */
[----:B------:R-:W4:Y:S08]  /*9b70*/  MUFU.EX2 R215, R215 ;  /* 0x000000d700d77308 */ /* 0x000f300000000800 */
[----:B------:R-:W-:Y:S08]  /*9b80*/  MUFU.EX2 R163, R163 ;  /* 0x000000a300a37308 */ /* 0x000ff00000000800 */
[----:B------:R-:W5:Y:S08]  /*9b90*/  MUFU.EX2 R166, R166 ;  /* 0x000000a600a67308 */ /* 0x000f700000000800 */
[----:B------:R-:W-:Y:S08]  /*9ba0*/  MUFU.EX2 R165, R165 ;  /* 0x000000a500a57308 */ /* 0x000ff00000000800 */
[----:B------:R-:W2:Y:S08]  /*9bb0*/  MUFU.EX2 R208, R208 ;  /* 0x000000d000d07308 */ /* 0x000eb00000000800 */
        /* <DEDUP_REMOVED lines=24> */
[----:B------:R-:W-:Y:S01]  /*9d40*/  MUFU.EX2 R190, R190 ;  /* 0x000000be00be7308 */ /* 0x000fe20000000800 */
[----:B------:R-:W-:-:S02]  /*9d50*/  WARPGROUP.DEPBAR.LE gsb0, 0x0 ;  /* 0x00008000000079c5 */ /* 0x000fc40000010000 */
[----:B0-----:R-:W-:-:S05]  /*9d60*/  F2FP.BF16.F32.PACK_AB R152, R159, R158 ;  /* 0x0000009e9f98723e */ /* 0x001fca00000010ff */
[----:B------:R-:W0:Y:S01]  /*9d70*/  MUFU.EX2 R191, R191 ;  /* 0x000000bf00bf7308 */ /* 0x000e220000000800 */
[----:B-1----:R-:W-:Y:S01]  /*9d80*/  F2FP.BF16.F32.PACK_AB R154, R213, R162 ;  /* 0x000000a2d59a723e */ /* 0x002fe200000010ff */
[----:B------:R-:W-:Y:S01]  /*9d90*/  FADD.FTZ R158, R158, R199 ;  /* 0x000000c79e9e7221 */ /* 0x000fe20000010000 */
[----:B---3--:R-:W-:Y:S01]  /*9da0*/  F2FP.BF16.F32.PACK_AB R153, R161, R160 ;  /* 0x000000a0a199723e */ /* 0x008fe200000010ff */
[----:B------:R-:W-:Y:S01]  /*9db0*/  FADD.FTZ R160, R160, R207 ;  /* 0x000000cfa0a07221 */ /* 0x000fe20000010000 */
[----:B----4-:R-:W-:Y:S01]  /*9dc0*/  F2FP.BF16.F32.PACK_AB R155, R215, R164 ;  /* 0x000000a4d79b723e */ /* 0x010fe200000010ff */
        /* <DEDUP_REMOVED lines=13> */
[----:B-----5:R-:W-:Y:S01]  /*9ea0*/  F2FP.BF16.F32.PACK_AB R152, R166, R163 ;  /* 0x000000a3a698723e */ /* 0x020fe200000010ff */
[----:B------:R-:W-:Y:S01]  /*9eb0*/  FADD.FTZ R163, R163, R162 ;  /* 0x000000a2a3a37221 */ /* 0x000fe20000010000 */
[----:B--2---:R-:W-:-:S02]  /*9ec0*/  F2FP.BF16.F32.PACK_AB R154, R208, R165 ;  /* 0x000000a5d09a723e */ /* 0x004fc400000010ff */
[----:B------:R-:W-:Y:S01]  /*9ed0*/  F2FP.BF16.F32.PACK_AB R153, R168, R167 ;  /* 0x000000a7a899723e */ /* 0x000fe200000010ff */
[----:B------:R-:W-:Y:S01]  /*9ee0*/  FADD.FTZ R167, R167, R164 ;  /* 0x000000a4a7a77221 */ /* 0x000fe20000010000 */
[----:B------:R-:W-:Y:S01]  /*9ef0*/  F2FP.BF16.F32.PACK_AB R155, R214, R169 ;  /* 0x000000a9d69b723e */ /* 0x000fe200000010ff */
[----:B------:R-:W-:Y:S02]  /*9f00*/  FADD.FTZ R166, R166, R163 ;  /* 0x000000a3a6a67221 */ /* 0x000fe40000010000 */
[----:B------:R-:W-:Y:S01]  /*9f10*/  FADD.FTZ R168, R168, R167 ;  /* 0x000000a7a8a87221 */ /* 0x000fe20000010000 */
[----:B------:R-:W-:Y:S01]  /*9f20*/  WARPGROUP.ARRIVE ;  /* 0x00000000000079c5 */ /* 0x000fe20000000000 */
[----:B------:R-:W-:Y:S02]  /*9f30*/  FADD.FTZ R165, R165, R166 ;  /* 0x000000a6a5a57221 */ /* 0x000fe40000010000 */
[----:B------:R-:W-:Y:S02]  /*9f40*/  FADD.FTZ R169, R169, R168 ;  /* 0x000000a8a9a97221 */ /* 0x000fe40000010000 */
[----:B------:R-:W-:-:S05]  /*9f50*/  FADD.FTZ R165, R208, R165 ;  /* 0x000000a5d0a57221 */ /* 0x000fca0000010000 */
[----:B------:R-:W-:Y:S01]  /*9f60*/  HGMMA.64x256x16.F32.BF16 R24, R152, gdesc[UR12].tnspB, R24, gsb0 ;  /* 0x43e0000c98187df0 */ /* 0x000fe20008001818 */
[----:B------:R-:W-:Y:S01]  /*9f70*/  UIADD3 UR14, UR5, 0x180, URZ ;  /* 0x00000180050e7890 */ /* 0x000fe2000fffe03f */
[----:B------:R-:W-:Y:S01]  /*9f80*/  FADD.FTZ R169, R214, R169 ;  /* 0x000000a9d6a97221 */ /* 0x000fe20000010000 */
[----:B------:R-:W-:Y:S01]  /*9f90*/  UMOV UR15, 0x40000040 ;  /* 0x40000040000f7882 */ /* 0x000fe20000000000 */
[----:B------:R-:W-:Y:S02]  /*9fa0*/  WARPGROUP.DEPBAR.LE gsb0, 0x0 ;  /* 0x00008000000079c5 */ /* 0x000fe40000010000 */
[----:B------:R-:W-:Y:S01]  /*9fb0*/  F2FP.BF16.F32.PACK_AB R152, R171, R170 ;  /* 0x000000aaab98723e */ /* 0x000fe200000010ff */
[----:B------:R-:W-:Y:S01]  /*9fc0*/  FADD.FTZ R170, R170, R165 ;  /* 0x000000a5aaaa7221 */ /* 0x000fe20000010000 */
[----:B------:R-:W-:Y:S02]  /*9fd0*/  F2FP.BF16.F32.PACK_AB R154, R173, R172 ;  /* 0x000000acad9a723e */ /* 0x000fe400000010ff */
        /* <DEDUP_REMOVED lines=34> */
[----:B0-----:R-:W-:Y:S01]  /*a200*/  F2FP.BF16.F32.PACK_AB R153, R191, R190 ;  /* 0x000000bebf99723e */ /* 0x001fe200000010ff */
[----:B------:R-:W-:Y:S01]  /*a210*/  FADD.FTZ R190, R190, R185 ;  /* 0x000000b9bebe7221 */ /* 0x000fe20000010000 */
[----:B-1----:R-:W-:Y:S01]  /*a220*/  F2FP.BF16.F32.PACK_AB R155, R195, R192 ;  /* 0x000000c0c39b723e */ /* 0x002fe200000010ff */
[----:B------:R-:W-:-:S02]  /*a230*/  FADD.FTZ R187, R187, R186 ;  /* 0x000000babbbb7221 */ /* 0x000fc40000010000 */
[----:B------:R-:W-:Y:S01]  /*a240*/  FADD.FTZ R191, R191, R190 ;  /* 0x000000bebfbf7221 */ /* 0x000fe20000010000 */
[----:B------:R-:W-:Y:S01]  /*a250*/  WARPGROUP.ARRIVE ;  /* 0x00000000000079c5 */ /* 0x000fe20000000000 */
[----:B------:R-:W-:Y:S02]  /*a260*/  FADD.FTZ R0, R188, R187 ;  /* 0x000000bbbc007221 */ /* 0x000fe40000010000 */
[----:B------:R-:W-:Y:S02]  /*a270*/  FADD.FTZ R12, R192, R191 ;  /* 0x000000bfc00c7221 */ /* 0x000fe40000010000 */
[----:B------:R-:W-:-:S07]  /*a280*/  FADD.FTZ R0, R189, R0 ;  /* 0x00000000bd007221 */ /* 0x000fce0000010000 */
[----:B------:R-:W-:Y:S01]  /*a290*/  HGMMA.64x256x16.F32.BF16 R24, R152, gdesc[UR12].tnspB, R24, gsb0 ;  /* 0x43e0000c98187df0 */ /* 0x000fe20008001818 */
[----:B------:R-:W-:Y:S02]  /*a2a0*/  FADD.FTZ R12, R195, R12 ;  /* 0x0000000cc30c7221 */ /* 0x000fe40000010000 */
[----:B------:R-:W-:Y:S02]  /*a2b0*/  WARPGROUP.DEPBAR.LE gsb0, 0x0 ;  /* 0x00008000000079c5 */ /* 0x000fe40000010000 */
[----:B------:R2:W-:Y:S01]  /*a2c0*/  @!P2 SYNCS.ARRIVE.TRANS64.RED.A1T0 RZ, [R210+URZ], RZ ;  /* 0x000000ffd2ffa9a7 */ /* 0x0005e2000810043f */
[----:B------:R-:W-:Y:S05]  /*a2d0*/  @P1 BRA `(.L_x_13463) ;  /* 0xffffffd400d81947 */ /* 0x000fea000383ffff */
.L_x_13454:
[----:B------:R-:W3:Y:S01]  /*a2e0*/  SHFL.BFLY PT, R3, R0, 0x2, 0x1f ;  /* 0x0c401f0000037f89 */ /* 0x000ee200000e0000 */
[----:B------:R-:W-:-:S03]  /*a2f0*/  PLOP3.LUT P0, PT, PT, PT, PT, 0x8, 0x0 ;  /* 0x000000000000781c */ /* 0x000fc60003f0e170 */
[----:B------:R-:W4:Y:S01]  /*a300*/  SHFL.BFLY PT, R5, R12, 0x2, 0x1f ;  /* 0x0c401f000c057f89 */ /* 0x000f2200000e0000 */
[----:B------:R-:W5:Y:S01]  /*a310*/  S2R R152, SR_TID.X ;  /* 0x0000000000987919 */ /* 0x000f620000002100 */
[----:B---3--:R-:W-:Y:S01]  /*a320*/  FADD.FTZ R3, R3, R0 ;  /* 0x0000000003037221 */ /* 0x008fe20000010000 */
[----:B------:R-:W-:Y:S02]  /*a330*/  IMAD.MOV.U32 R0, RZ, RZ, RZ ;  /* 0x000000ffff007224 */ /* 0x000fe400078e00ff */
[----:B----4-:R-:W-:Y:S02]  /*a340*/  FADD.FTZ R5, R5, R12 ;  /* 0x0000000c05057221 */ /* 0x010fe40000010000 */
[----:B------:R-:W3:Y:S04]  /*a350*/  SHFL.BFLY PT, R2, R3, 0x1, 0x1f ;  /* 0x0c201f0003027f89 */ /* 0x000ee800000e0000 */
[----:B------:R-:W4:Y:S01]  /*a360*/  SHFL.BFLY PT, R4, R5, 0x1, 0x1f ;  /* 0x0c201f0005047f89 */ /* 0x000f2200000e0000 */
[----:B-----5:R-:W-:Y:S01]  /*a370*/  SHF.R.U32.HI R152, RZ, 0x7, R152 ;  /* 0x00000007ff987819 */ /* 0x020fe20000011698 */
[----:B---3--:R-:W-:-:S03]  /*a380*/  FADD.FTZ R7, R3, R2 ;  /* 0x0000000203077221 */ /* 0x008fc60000010000 */
[----:B------:R-:W-:Y:S01]  /*a390*/  IADD3 R3, -R152, 0xb, RZ ;  /* 0x0000000b98037810 */ /* 0x000fe20007ffe1ff */
[----:B------:R-:W-:Y:S02]  /*a3a0*/  IMAD.MOV.U32 R2, RZ, RZ, RZ ;  /* 0x000000ffff027224 */ /* 0x000fe400078e00ff */
[----:B----4-:R-:W-:Y:S02]  /*a3b0*/  FADD.FTZ R8, R5, R4 ;  /* 0x0000000405087221 */ /* 0x010fe40000010000 */
[----:B------:R3:W-:Y:S08]  /*a3c0*/  BAR.ARV R3, 0x100 ;  /* 0x000400030000751d */ /* 0x0007f00000002000 */
[----:B------:R-:W-:Y:S06]  /*a3d0*/  BAR.ARV 0x8, 0x180 ;  /* 0x0206000000007b1d */ /* 0x000fec0000002000 */
[----:B------:R-:W-:Y:S01]  /*a3e0*/  FSETP.NE.FTZ.AND P1, PT, R7, RZ, PT ;  /* 0x000000ff0700720b */ /* 0x000fe20003f35000 */
[----:B------:R-:W-:Y:S01]  /*a3f0*/  IMAD.U32 R5, RZ, RZ, UR10 ;  /* 0x0000000aff057e24 */ /* 0x000fe2000f8e00ff */
[----:B------:R-:W-:Y:S01]  /*a400*/  FSETP.NE.FTZ.AND P2, PT, R8, RZ, PT ;  /* 0x000000ff0800720b */ /* 0x000fe20003f55000 */
[----:B---3--:R-:W-:-:S10]  /*a410*/  IMAD.MOV.U32 R3, RZ, RZ, -0x800000 ;  /* 0xff800000ff037424 */ /* 0x008fd400078e00ff */
[----:B------:R-:W3:Y:S01]  /*a420*/  @P1 MUFU.LG2 R4, R7 ;  /* 0x0000000700041308 */ /* 0x000ee20000000c00 */
[----:B------:R-:W-:-:S07]  /*a430*/  @P1 FMUL.FTZ R5, R5, 0.69314718246459960938 ;  /* 0x3f31721805051820 */ /* 0x000fce0000410000 */
[----:B------:R-:W4:Y:S08]  /*a440*/  @P2 MUFU.LG2 R6, R8 ;  /* 0x0000000800062308 */ /* 0x000f300000000c00 */
[----:B------:R5:W0:Y:S01]  /*a450*/  @P1 MUFU.RCP R2, R7 ;  /* 0x0000000700021308 */ /* 0x000a220000001000 */
[----:B---3--:R-:W-:-:S04]  /*a460*/  @P1 FMUL.FTZ R4, R4, 0.69314718246459960938 ;  /* 0x3f31721804041820 */ /* 0x008fc80000410000 */
[----:B------:R-:W-:-:S03]  /*a470*/  @P1 FFMA.FTZ R3, R5, R156, R4 ;  /* 0x0000009c05031223 */ /* 0x000fc60000010004 */
[----:B------:R-:W3:Y:S01]  /*a480*/  @P2 MUFU.RCP R0, R8 ;  /* 0x0000000800002308 */ /* 0x000ee20000001000 */
[----:B-----5:R-:W-:Y:S02]  /*a490*/  IMAD.U32 R7, RZ, RZ, UR10 ;  /* 0x0000000aff077e24 */ /* 0x020fe4000f8e00ff */
[----:B----4-:R-:W-:Y:S02]  /*a4a0*/  @P2 FMUL.FTZ R6, R6, 0.69314718246459960938 ;  /* 0x3f31721806062820 */ /* 0x010fe40000410000 */
[----:B------:R-:W-:Y:S01]  /*a4b0*/  @P2 FMUL.FTZ R7, R7, 0.69314718246459960938 ;  /* 0x3f31721807072820 */ /* 0x000fe20000410000 */
        /* <DEDUP_REMOVED lines=130> */
.L_x_13432:
[----:B------:R-:W-:Y:S05]  /*ace0*/  @P0 BRA `(.L_x_13464) ;  /* 0x0000002000640947 */ /* 0x000fea0003800000 */
[----:B------:R-:W3:Y:S01]  /*acf0*/  LDL R0, [R1] ;  /* 0x0000000001007983 */ /* 0x000ee20000100800 */
[----:B------:R-:W0:Y:S01]  /*ad00*/  LDC R8, c[0x0][0xce8] ;  /* 0x00033a00ff087b82 */ /* 0x000e220000000800 */
[----:B------:R-:W-:Y:S01]  /*ad10*/  ULDC.64 UR8, c[0x0][0xcd0] ;  /* 0x0003340000087ab9 */ /* 0x000fe20000000a00 */
[----:B------:R-:W-:Y:S01]  /*ad20*/  ULDC.64 UR14, c[0x0][0x208] ;  /* 0x00008200000e7ab9 */ /* 0x000fe20000000a00 */
[----:B------:R-:W4:Y:S01]  /*ad30*/  S2R R22, SR_CTAID.X ;  /* 0x0000000000167919 */ /* 0x000f220000002500 */
[----:B------:R-:W-:Y:S04]  /*ad40*/  BSSY B0, `(.L_x_13465) ;  /* 0x000014d000007945 */ /* 0x000fe80003800000 */
[----:B------:R-:W5:Y:S08]  /*ad50*/  S2UR UR12, SR_CTAID.Z ;  /* 0x00000000000c79c3 */ /* 0x000f700000002700 */
[----:B------:R-:W1:Y:S08]  /*ad60*/  LDC.64 R18, c[0x0][0xcd8] ;  /* 0x00033600ff127b82 */ /* 0x000e700000000a00 */
[----:B------:R-:W-:Y:S01]  /*ad70*/  BAR.SYNC.DEFER_BLOCKING 0x1, 0x100 ;  /* 0x0044000000007b1d */ /* 0x000fe20000010000 */
[----:B0-----:R-:W-:-:S07]  /*ad80*/  ISETP.NE.AND P0, PT, R8, 0x1, PT ;  /* 0x000000010800780c */ /* 0x001fce0003f05270 */
[----:B------:R-:W0:Y:S01]  /*ad90*/  S2UR UR11, SR_CTAID.Y ;  /* 0x00000000000b79c3 */ /* 0x000e220000002600 */
[----:B-----5:R-:W-:-:S07]  /*ada0*/  USHF.R.S32.HI UR10, URZ, 0x1f, UR12 ;  /* 0x0000001f3f0a7899 */ /* 0x020fce000801140c */
[----:B------:R-:W0:Y:S08]  /*adb0*/  LDC R23, c[0x0][0xd50] ;  /* 0x00035400ff177b82 */ /* 0x000e300000000800 */
[----:B------:R-:W5:Y:S08]  /*adc0*/  @P0 LDC R14, c[0x0][0xcec] ;  /* 0x00033b00ff0e0b82 */ /* 0x000f700000000800 */
[----:B------:R-:W2:Y:S08]  /*add0*/  LDC.64 R20, c[0x0][0xc40] ;  /* 0x00031000ff147b82 */ /* 0x000eb00000000a00 */
[----:B------:R-:W2:Y:S08]  /*ade0*/  @P0 LDC R152, c[0x0][0xcec] ;  /* 0x00033b00ff980b82 */ /* 0x000eb00000000800 */
[----:B------:R-:W2:Y:S08]  /*adf0*/  @P0 LDC R17, c[0x0][0xcf0] ;  /* 0x00033c00ff110b82 */ /* 0x000eb00000000800 */
[----:B------:R-:W2:Y:S01]  /*ae00*/  @P0 LDC R153, c[0x0][0xcf0] ;  /* 0x00033c00ff990b82 */ /* 0x000ea20000000800 */
[----:B---3--:R-:W-:-:S02]  /*ae10*/  R2UR UR13, R0 ;  /* 0x00000000000d72ca */ /* 0x008fc400000e0000 */
[----:B------:R-:W3:Y:S11]  /*ae20*/  S2R R0, SR_TID.X ;  /* 0x0000000000007919 */ /* 0x000ef60000002100 */
[----:B------:R-:W-:-:S02]  /*ae30*/  USHF.R.S32.HI UR7, URZ, 0x1f, UR13 ;  /* 0x0000001f3f077899 */ /* 0x000fc4000801140d */
[----:B------:R-:W-:Y:S02]  /*ae40*/  UIMAD.WIDE.U32 UR4, UR13, UR8, URZ ;  /* 0x000000080d0472a5 */ /* 0x000fe4000f8e003f */
[----:B------:R-:W-:-:S04]  /*ae50*/  UIMAD UR6, UR7, UR8, URZ ;  /* 0x00000008070672a4 */ /* 0x000fc8000f8e023f */
[----:B------:R-:W-:-:S03]  /*ae60*/  UIMAD UR6, UR13, UR9, UR6 ;  /* 0x000000090d0672a4 */ /* 0x000fc6000f8e0206 */
[----:B------:R-:W-:Y:S01]  /*ae70*/  ULDC.64 UR8, c[0x0][0xc38] ;  /* 0x00030e0000087ab9 */ /* 0x000fe20000000a00 */
[----:B------:R-:W-:Y:S02]  /*ae80*/  UIADD3 UR6, UR5, UR6, URZ ;  /* 0x0000000605067290 */ /* 0x000fe4000fffe03f */
[----:B------:R-:W-:Y:S01]  /*ae90*/  UIMAD UR7, UR7, UR8, URZ ;  /* 0x00000008070772a4 */ /* 0x000fe2000f8e023f */
[----:B---3--:R-:W-:-:S04]  /*aea0*/  IADD3 R5, R0, -0x80, RZ ;  /* 0xffffff8000057810 */ /* 0x008fc80007ffe0ff */
[----:B------:R-:W-:-:S04]  /*aeb0*/  SHF.R.S32.HI R4, RZ, 0x1f, R5 ;  /* 0x0000001fff047819 */ /* 0x000fc80000011405 */
[CC--:B------:R-:W-:Y:S02]  /*aec0*/  LEA.HI R6, R4.reuse, R5.reuse, RZ, 0x7 ;  /* 0x0000000504067211 */ /* 0x0c0fe400078f38ff */
[----:B------:R-:W-:Y:S02]  /*aed0*/  LEA.HI R13, R4, R5, RZ, 0x2 ;  /* 0x00000005040d7211 */ /* 0x000fe400078f10ff */
[----:B------:R-:W-:Y:S02]  /*aee0*/  LOP3.LUT R0, R6, 0xffffff80, RZ, 0xc0, !PT ;  /* 0xffffff8006007812 */ /* 0x000fe400078ec0ff */
[----:B------:R-:W-:-:S03]  /*aef0*/  SHF.R.S32.HI R7, RZ, 0x7, R6 ;  /* 0x00000007ff077819 */ /* 0x000fc60000011406 */
[----:B------:R-:W-:Y:S01]  /*af00*/  IMAD.IADD R0, R5, 0x1, -R0 ;  /* 0x0000000105007824 */ /* 0x000fe200078e0a00 */
[----:B------:R-:W-:Y:S02]  /*af10*/  LEA.HI R4, R6, R7, RZ, 0x1 ;  /* 0x0000000706047211 */ /* 0x000fe400078f08ff */
[----:B------:R-:W-:Y:S02]  /*af20*/  LOP3.LUT R6, R13, 0xfffffffc, RZ, 0xc0, !PT ;  /* 0xfffffffc0d067812 */ /* 0x000fe400078ec0ff */
[----:B------:R-:W-:Y:S02]  /*af30*/  SHF.R.S32.HI R9, RZ, 0x1f, R0 ;  /* 0x0000001fff097819 */ /* 0x000fe40000011400 */
[----:B------:R-:W-:Y:S01]  /*af40*/  LOP3.LUT R4, R4, 0x3fffffe, RZ, 0xc0, !PT ;  /* 0x03fffffe04047812 */ /* 0x000fe200078ec0ff */
[----:B------:R-:W-:Y:S01]  /*af50*/  IMAD.IADD R5, R5, 0x1, -R6 ;  /* 0x0000000105057824 */ /* 0x000fe200078e0a06 */
[CC--:B------:R-:W-:Y:S02]  /*af60*/  LEA.HI R10, R9.reuse, R0.reuse, RZ, 0x2 ;  /* 0x00000000090a7211 */ /* 0x0c0fe400078f10ff */
[----:B------:R-:W-:Y:S01]  /*af70*/  LEA.HI R9, R9, R0, RZ, 0x5 ;  /* 0x0000000009097211 */ /* 0x000fe200078f28ff */
[----:B------:R-:W-:Y:S01]  /*af80*/  IMAD.IADD R6, R7, 0x1, -R4 ;  /* 0x0000000107067824 */ /* 0x000fe200078e0a04 */
[----:B------:R-:W-:-:S02]  /*af90*/  SHF.R.S32.HI R11, RZ, 0x2, R10 ;  /* 0x00000002ff0b7819 */ /* 0x000fc4000001140a */
[----:B------:R-:W-:Y:S02]  /*afa0*/  SHF.R.S32.HI R12, RZ, 0x1f, R10 ;  /* 0x0000001fff0c7819 */ /* 0x000fe4000001140a */
[----:B------:R-:W-:Y:S02]  /*afb0*/  LEA.HI R7, R5, R5, RZ, 0x1 ;  /* 0x0000000505077211 */ /* 0x000fe400078f08ff */
[----:B------:R-:W-:-:S04]  /*afc0*/  LEA.HI R12, R12, R11, RZ, 0x3 ;  /* 0x0000000b0c0c7211 */ /* 0x000fc800078f18ff */
[----:B------:R-:W-:-:S05]  /*afd0*/  LOP3.LUT R12, R12, 0xfffffff8, RZ, 0xc0, !PT ;  /* 0xfffffff80c0c7812 */ /* 0x000fca00078ec0ff */
[----:B------:R-:W-:Y:S01]  /*afe0*/  IMAD.IADD R4, R11, 0x1, -R12 ;  /* 0x000000010b047824 */ /* 0x000fe200078e0a0c */
[----:B------:R-:W-:Y:S02]  /*aff0*/  LOP3.LUT R12, R7, 0x1ffffffe, RZ, 0xc0, !PT ;  /* 0x1ffffffe070c7812 */ /* 0x000fe400078ec0ff */
[----:B------:R-:W-:-:S03]  /*b000*/  SHF.R.S32.HI R7, RZ, 0x5, R9 ;  /* 0x00000005ff077819 */ /* 0x000fc60000011409 */
[----:B------:R-:W-:Y:S01]  /*b010*/  IMAD.IADD R16, R5, 0x1, -R12 ;  /* 0x0000000105107824 */ /* 0x000fe200078e0a0c */
[----:B------:R-:W-:Y:S01]  /*b020*/  MOV R5, UR5 ;  /* 0x0000000500057c02 */ /* 0x000fe20008000f00 */
[----:B------:R-:W-:Y:S02]  /*b030*/  IMAD R7, R7, 0x10, R4 ;  /* 0x0000001007077824 */ /* 0x000fe400078e0204 */
[----:B------:R-:W-:Y:S01]  /*b040*/  IMAD.U32 R4, RZ, RZ, UR4 ;  /* 0x00000004ff047e24 */ /* 0x000fe2000f8e00ff */
[----:B------:R-:W-:Y:S01]  /*b050*/  UIMAD.WIDE.U32 UR4, UR13, UR8, URZ ;  /* 0x000000080d0472a5 */ /* 0x000fe2000f8e003f */
[----:B------:R-:W-:Y:S02]  /*b060*/  IMAD R9, R6, 0x40, R7 ;  /* 0x0000004006097824 */ /* 0x000fe400078e0207 */
[----:B------:R-:W-:Y:S01]  /*b070*/  IMAD.U32 R5, RZ, RZ, UR6 ;  /* 0x00000006ff057e24 */ /* 0x000fe2000f8e00ff */
[----:B------:R-:W-:Y:S01]  /*b080*/  UIMAD UR6, UR13, UR9, UR7 ;  /* 0x000000090d0672a4 */ /* 0x000fe2000f8e0207 */
[----:B------:R-:W-:Y:S01]  /*b090*/  IMAD R6, R16, 0x8, R9 ;  /* 0x0000000810067824 */ /* 0x000fe200078e0209 */
[----:B------:R-:W-:Y:S01]  /*b0a0*/  IADD3 R16, RZ, -UR13, RZ ;  /* 0x8000000dff107c10 */ /* 0x000fe2000fffe0ff */
[----:B-1----:R-:W-:Y:S01]  /*b0b0*/  IMAD R12, R18, UR10, RZ ;  /* 0x0000000a120c7c24 */ /* 0x002fe2000f8e02ff */
[----:B------:R-:W-:Y:S01]  /*b0c0*/  UIADD3 UR6, UR5, UR6, URZ ;  /* 0x0000000605067290 */ /* 0x000fe2000fffe03f */
[----:B----4-:R-:W-:Y:S01]  /*b0d0*/  IMAD R11, R22, 0x80, R6 ;  /* 0x00000080160b7824 */ /* 0x010fe200078e0206 */
[----:B------:R-:W-:Y:S01]  /*b0e0*/  ULDC.64 UR8, c[0x0][0xc28] ;  /* 0x00030a0000087ab9 */ /* 0x000fe20000000a00 */
[----:B0-----:R-:W-:-:S02]  /*b0f0*/  IMAD R23, R23, R16, UR11 ;  /* 0x0000000b17177e24 */ /* 0x001fc4000f8e0210 */
[----:B------:R-:W-:Y:S02]  /*b100*/  IMAD R15, R19, UR12, R12 ;  /* 0x0000000c130f7c24 */ /* 0x000fe4000f8e020c */
[----:B------:R-:W-:Y:S01]  /*b110*/  IMAD.WIDE.U32 R4, R18, UR12, R4 ;  /* 0x0000000c12047c25 */ /* 0x000fe2000f8e0004 */
[----:B------:R-:W-:-:S03]  /*b120*/  SHF.R.S32.HI R16, RZ, 0x1f, R23 ;  /* 0x0000001fff107819 */ /* 0x000fc60000011417 */
[----:B-----5:R-:W-:-:S04]  /*b130*/  @P0 IMAD.HI.U32 R12, R11, R14, RZ ;  /* 0x0000000e0b0c0227 */ /* 0x020fc800078e00ff */
[----:B------:R-:W-:Y:S02]  /*b140*/  IMAD.U32 R7, RZ, RZ, UR5 ;  /* 0x00000005ff077e24 */ /* 0x000fe4000f8e00ff */
[----:B------:R-:W-:Y:S01]  /*b150*/  IMAD.U32 R6, RZ, RZ, UR4 ;  /* 0x00000004ff067e24 */ /* 0x000fe2000f8e00ff */
[----:B------:R-:W-:Y:S01]  /*b160*/  ULDC.64 UR4, c[0x0][0xce0] ;  /* 0x0003380000047ab9 */ /* 0x000fe20000000a00 */
[----:B------:R-:W-:Y:S01]  /*b170*/  IMAD.U32 R7, RZ, RZ, UR6 ;  /* 0x00000006ff077e24 */ /* 0x000fe2000f8e00ff */
[----:B------:R-:W-:Y:S01]  /*b180*/  ULDC.64 UR6, c[0x0][0xc48] ;  /* 0x0003120000067ab9 */ /* 0x000fe20000000a00 */
[----:B------:R-:W-:Y:S02]  /*b190*/  IMAD.IADD R5, R5, 0x1, R15 ;  /* 0x0000000105057824 */ /* 0x000fe400078e020f */
[----:B--2---:R-:W-:Y:S02]  /*b1a0*/  IMAD R14, R20, UR10, RZ ;  /* 0x0000000a140e7c24 */ /* 0x004fe4000f8e02ff */
[----:B------:R-:W-:-:S04]  /*b1b0*/  @P0 IMAD.HI.U32 R152, R11, R152, RZ ;  /* 0x000000980b980227 */ /* 0x000fc800078e00ff */
        /* <DEDUP_REMOVED lines=83> */
[----:B------:R-:W-:Y:S01]  /*b6f0*/  ISETP.GE.AND P0, PT, R16, UR4, PT ;  /* 0x0000000410007c0c */ /* 0x000fe2000bf06270 */
[C---:B------:R-:W-:Y:S01]  /*b700*/  VIADD R20, R0.reuse, 0x40 ;  /* 0x0000004000147836 */ /* 0x040fe20000000000 */
[----:B------:R-:W-:Y:S01]  /*b710*/  ISETP.GE.AND P1, PT, R17, UR4, PT ;  /* 0x0000000411007c0c */ /* 0x000fe2000bf26270 */
[C---:B------:R-:W-:Y:S01]  /*b720*/  VIADD R21, R0.reuse, 0x48 ;  /* 0x0000004800157836 */ /* 0x040fe20000000000 */
[C---:B------:R-:W-:Y:S01]  /*b730*/  IADD3 R22, R0.reuse, 0x50, RZ ;  /* 0x0000005000167810 */ /* 0x040fe20007ffe0ff */
[----:B------:R-:W-:Y:S01]  /*b740*/  VIADD R23, R0, 0x58 ;  /* 0x0000005800177836 */ /* 0x000fe20000000000 */
[----:B------:R-:W-:-:S02]  /*b750*/  @!P3 LEA.HI R2, R2, R2, RZ, 0x1 ;  /* 0x000000020202b211 */ /* 0x000fc400078f08ff */
[----:B------:R-:W-:Y:S02]  /*b760*/  @!P4 LEA.HI R3, R3, R3, RZ, 0x1 ;  /* 0x000000030303c211 */ /* 0x000fe400078f08ff */
[----:B------:R-:W-:Y:S02]  /*b770*/  @!P5 LEA.HI R10, R10, R10, RZ, 0x1 ;  /* 0x0000000a0a0ad211 */ /* 0x000fe400078f08ff */
[----:B------:R-:W-:Y:S02]  /*b780*/  @!P3 LOP3.LUT R11, R2, 0xfffffffe, RZ, 0xc0, !PT ;  /* 0xfffffffe020bb812 */ /* 0x000fe400078ec0ff */
[----:B------:R-:W-:Y:S01]  /*b790*/  @!P4 LOP3.LUT R13, R3, 0xfffffffe, RZ, 0xc0, !PT ;  /* 0xfffffffe030dc812 */ /* 0x000fe200078ec0ff */
[--C-:B-1--4-:R-:W-:Y:S01]  /*b7a0*/  @!P2 IMAD.WIDE R2, R0, 0x4, R4.reuse ;  /* 0x000000040002a825 */ /* 0x112fe200078e0204 */
        /* <DEDUP_REMOVED lines=119> */
[--C-:B0-----:R-:W-:Y:S01]  /*bf20*/  @!P3 IMAD.WIDE R2, R19, 0x4, R4.reuse ;  /* 0x000000041302b825 */ /* 0x101fe200078e0204 */
[----:B------:R-:W-:Y:S02]  /*bf30*/  IADD3 R19, R0, 0xd0, RZ ;  /* 0x000000d000137810 */ /* 0x000fe40007ffe0ff */
[----:B------:R-:W-:Y:S01]  /*bf40*/  ISETP.GE.AND P2, PT, R20, UR4, PT ;  /* 0x0000000414007c0c */ /* 0x000fe2000bf46270 */
[--C-:B-1----:R-:W-:Y:S01]  /*bf50*/  @!P4 IMAD.WIDE R10, R15, 0x4, R4.reuse ;  /* 0x000000040f0ac825 */ /* 0x102fe200078e0204 */
[----:B------:R0:W-:Y:S01]  /*bf60*/  @!P3 ST.E.64 desc[UR6][R2.64], R108 ;  /* 0x0000006c0200b985 */ /* 0x0001e2000c101b06 */
[----:B------:R-:W-:Y:S02]  /*bf70*/  ISETP.GE.AND P1, PT, R19, UR4, PT ;  /* 0x0000000413007c0c */ /* 0x000fe4000bf26270 */
[--C-:B------:R-:W-:Y:S01]  /*bf80*/  @!P5 IMAD.WIDE R14, R21, 0x4, R4.reuse ;  /* 0x00000004150ed825 */ /* 0x100fe200078e0204 */
[----:B------:R1:W-:Y:S03]  /*bf90*/  @!P4 ST.E.64 desc[UR6][R10.64], R112 ;  /* 0x000000700a00c985 */ /* 0x0003e6000c101b06 */
[----:B------:R-:W-:Y:S01]  /*bfa0*/  @!P6 IMAD.WIDE R16, R17, 0x4, R4 ;  /* 0x000000041110e825 */ /* 0x000fe200078e0204 */
[----:B------:R3:W-:Y:S01]  /*bfb0*/  @!P5 ST.E.64 desc[UR6][R14.64], R116 ;  /* 0x000000740e00d985 */ /* 0x0007e2000c101b06 */
[----:B------:R-:W-:-:S02]  /*bfc0*/  @!P0 LEA.HI R18, R18, R18, RZ, 0x1 ;  /* 0x0000001212128211 */ /* 0x000fc400078f08ff */
[C---:B------:R-:W-:Y:S01]  /*bfd0*/  VIADD R21, R0.reuse, 0xe0 ;  /* 0x000000e000157836 */ /* 0x040fe20000000000 */
[----:B------:R4:W-:Y:S01]  /*bfe0*/  @!P6 ST.E.64 desc[UR6][R16.64], R120 ;  /* 0x000000781000e985 */ /* 0x0009e2000c101b06 */
[C---:B--2---:R-:W-:Y:S01]  /*bff0*/  VIADD R12, R0.reuse, 0xe8 ;  /* 0x000000e8000c7836 */ /* 0x044fe20000000000 */
[----:B------:R-:W-:Y:S01]  /*c000*/  @!P1 LEA.HI R19, R19, R19, RZ, 0x1 ;  /* 0x0000001313139211 */ /* 0x000fe200078f08ff */
[C---:B0-----:R-:W-:Y:S01]  /*c010*/  VIADD R3, R0.reuse, 0xf8 ;  /* 0x000000f800037836 */ /* 0x041fe20000000000 */
[----:B------:R-:W-:Y:S01]  /*c020*/  ISETP.GE.AND P3, PT, R21, UR4, PT ;  /* 0x0000000415007c0c */ /* 0x000fe2000bf66270 */
[----:B------:R-:W-:Y:S01]  /*c030*/  VIADD R13, R0, 0xf0 ;  /* 0x000000f0000d7836 */ /* 0x000fe20000000000 */
[----:B------:R-:W-:Y:S02]  /*c040*/  ISETP.GE.AND P4, PT, R12, UR4, PT ;  /* 0x000000040c007c0c */ /* 0x000fe4000bf86270 */
[----:B------:R-:W-:Y:S02]  /*c050*/  ISETP.GE.AND P6, PT, R3, UR4, PT ;  /* 0x0000000403007c0c */ /* 0x000fe4000bfc6270 */
[----:B------:R-:W-:-:S02]  /*c060*/  ISETP.GE.AND P5, PT, R13, UR4, PT ;  /* 0x000000040d007c0c */ /* 0x000fc4000bfa6270 */
[----:B------:R-:W-:Y:S02]  /*c070*/  @!P2 LEA.HI R20, R20, R20, RZ, 0x1 ;  /* 0x000000141414a211 */ /* 0x000fe400078f08ff */
[----:B-1----:R-:W-:-:S03]  /*c080*/  @!P1 LOP3.LUT R11, R19, 0xfffffffe, RZ, 0xc0, !PT ;  /* 0xfffffffe130b9812 */ /* 0x002fc600078ec0ff */
[----:B------:R-:W-:Y:S02]  /*c090*/  @!P3 LEA.HI R21, R21, R21, RZ, 0x1 ;  /* 0x000000151515b211 */ /* 0x000fe400078f08ff */
[----:B------:R-:W-:Y:S02]  /*c0a0*/  @!P4 LEA.HI R12, R12, R12, RZ, 0x1 ;  /* 0x0000000c0c0cc211 */ /* 0x000fe400078f08ff */
[----:B------:R-:W-:Y:S02]  /*c0b0*/  @!P6 LEA.HI R10, R3, R3, RZ, 0x1 ;  /* 0x00000003030ae211 */ /* 0x000fe400078f08ff */
[----:B------:R-:W-:Y:S02]  /*c0c0*/  @!P5 LEA.HI R2, R13, R13, RZ, 0x1 ;  /* 0x0000000d0d02d211 */ /* 0x000fe400078f08ff */
[----:B------:R-:W-:Y:S02]  /*c0d0*/  @!P0 LOP3.LUT R3, R18, 0xfffffffe, RZ, 0xc0, !PT ;  /* 0xfffffffe12038812 */ /* 0x000fe400078ec0ff */
[----:B------:R-:W-:-:S02]  /*c0e0*/  @!P2 LOP3.LUT R13, R20, 0xfffffffe, RZ, 0xc0, !PT ;  /* 0xfffffffe140da812 */ /* 0x000fc400078ec0ff */
[----:B---3--:R-:W-:Y:S02]  /*c0f0*/  @!P3 LOP3.LUT R15, R21, 0xfffffffe, RZ, 0xc0, !PT ;  /* 0xfffffffe150fb812 */ /* 0x008fe400078ec0ff */
[----:B----4-:R-:W-:Y:S01]  /*c100*/  @!P4 LOP3.LUT R17, R12, 0xfffffffe, RZ, 0xc0, !PT ;  /* 0xfffffffe0c11c812 */ /* 0x010fe200078ec0ff */
        /* <DEDUP_REMOVED lines=16> */
.L_x_13466:
[----:B------:R-:W-:Y:S05]  /*c210*/  BSYNC B0 ;  /* 0x0000000000007941 */ /* 0x000fea0003800000 */
.L_x_13465:
[----:B------:R-:W-:Y:S01]  /*c220*/  ISETP.GE.AND P0, PT, R9, R8, PT ;  /* 0x000000080900720c */ /* 0x000fe20003f06270 */
[----:B0--3--:R0:W3:Y:S04]  /*c230*/  SHFL.IDX PT, R3, R7, 0x1, 0x1c1f ;  /* 0x003c1f0007037f89 */ /* 0x0090e800000e0000 */
[----:B------:R0:W2:Y:S08]  /*c240*/  SHFL.IDX PT, R2, R6, 0x1, 0x1c1f ;  /* 0x003c1f0006027f89 */ /* 0x0000b000000e0000 */
        /* <DEDUP_REMOVED lines=9> */
[C---:B------:R-:W-:Y:S01]  /*c2e0*/  VIADD R13, R0.reuse, 0x30 ;  /* 0x00000030000d7836 */ /* 0x040fe20000000000 */
[C---:B------:R-:W-:Y:S01]  /*c2f0*/  IADD3 R10, R0.reuse, 0x18, RZ ;  /* 0x00000018000a7810 */ /* 0x040fe20007ffe0ff */
[----:B------:R-:W-:Y:S01]  /*c300*/  ULDC.64 UR6, c[0x0][0x208] ;  /* 0x0000820000067ab9 */ /* 0x000fe20000000a00 */
[----:B------:R-:W-:Y:S01]  /*c310*/  ISETP.GE.AND P6, PT, R11, UR4, PT ;  /* 0x000000040b007c0c */ /* 0x000fe2000bfc6270 */
[----:B------:R-:W-:Y:S01]  /*c320*/  VIADD R14, R0, 0x38 ;  /* 0x00000038000e7836 */ /* 0x000fe20000000000 */
[----:B------:R-:W-:Y:S01]  /*c330*/  ISETP.GE.AND P5, PT, R10, UR4, PT ;  /* 0x000000040a007c0c */ /* 0x000fe2000bfa6270 */
[C---:B------:R-:W-:Y:S01]  /*c340*/  VIADD R15, R0.reuse, 0x40 ;  /* 0x00000040000f7836 */ /* 0x040fe20000000000 */
[C---:B------:R-:W-:Y:S01]  /*c350*/  IADD3 R19, R0.reuse, 0x58, RZ ;  /* 0x0000005800137810 */ /* 0x040fe20007ffe0ff */
[----:B------:R-:W-:-:S02]  /*c360*/  VIADD R16, R0, 0x48 ;  /* 0x0000004800107836 */ /* 0x000fc40000000000 */
[----:B------:R-:W-:Y:S01]  /*c370*/  @!P1 LEA.HI R4, R4, R4, RZ, 0x1 ;  /* 0x0000000404049211 */ /* 0x000fe200078f08ff */
[C---:B------:R-:W-:Y:S01]  /*c380*/  VIADD R18, R0.reuse, 0x50 ;  /* 0x0000005000127836 */ /* 0x040fe20000000000 */
[----:B------:R-:W-:Y:S01]  /*c390*/  @!P2 LEA.HI R5, R5, R5, RZ, 0x1 ;  /* 0x000000050505a211 */ /* 0x000fe200078f08ff */
[----:B------:R-:W-:Y:S01]  /*c3a0*/  VIADD R20, R0, 0x80 ;  /* 0x0000008000147836 */ /* 0x000fe20000000000 */
[----:B------:R-:W-:Y:S02]  /*c3b0*/  @!P1 LOP3.LUT R7, R4, 0xfffffffe, RZ, 0xc0, !PT ;  /* 0xfffffffe04079812 */ /* 0x000fe400078ec0ff */
[----:B------:R-:W-:Y:S01]  /*c3c0*/  @!P2 LOP3.LUT R9, R5, 0xfffffffe, RZ, 0xc0, !PT ;  /* 0xfffffffe0509a812 */ /* 0x000fe200078ec0ff */
[--C-:B--23--:R-:W-:Y:S01]  /*c3d0*/  @!P0 IMAD.WIDE R4, R0, 0x4, R2.reuse ;  /* 0x0000000400048825 */ /* 0x10cfe200078e0202 */
        /* <DEDUP_REMOVED lines=125> */
[----:B------:R-:W-:Y:S01]  /*cbb0*/  @!P1 IMAD.WIDE R12, R13, 0x4, R2 ;  /* 0x000000040d0c9825 */ /* 0x000fe200078e0202 */
[----:B------:R-:W-:Y:S01]  /*cbc0*/  @!P2 ST.E.64 desc[UR6][R10.64], R114 ;  /* 0x000000720a00a985 */ /* 0x000fe2000c101b06 */
[----:B------:R-:W-:Y:S02]  /*cbd0*/  ISETP.GE.AND P2, PT, R16, UR4, PT ;  /* 0x0000000410007c0c */ /* 0x000fe4000bf46270 */
[C---:B------:R-:W-:Y:S01]  /*cbe0*/  VIADD R17, R0.reuse, 0xe8 ;  /* 0x000000e800117836 */ /* 0x040fe20000000000 */
[----:B------:R-:W-:Y:S01]  /*cbf0*/  @!P1 ST.E.64 desc[UR6][R12.64], R118 ;  /* 0x000000760c009985 */ /* 0x000fe2000c101b06 */
[C---:B------:R-:W-:Y:S01]  /*cc00*/  VIADD R20, R0.reuse, 0xf0 ;  /* 0x000000f000147836 */ /* 0x040fe20000000000 */
[----:B------:R-:W-:Y:S01]  /*cc10*/  ISETP.GE.AND P1, PT, R15, UR4, PT ;  /* 0x000000040f007c0c */ /* 0x000fe2000bf26270 */
[----:B------:R-:W-:Y:S01]  /*cc20*/  VIADD R0, R0, 0xf8 ;  /* 0x000000f800007836 */ /* 0x000fe20000000000 */
[----:B0-----:R-:W-:-:S02]  /*cc30*/  @!P5 LOP3.LUT R5, R18, 0xfffffffe, RZ, 0xc0, !PT ;  /* 0xfffffffe1205d812 */ /* 0x001fc400078ec0ff */
[----:B------:R-:W-:Y:S02]  /*cc40*/  @!P6 LEA.HI R19, R19, R19, RZ, 0x1 ;  /* 0x000000131313e211 */ /* 0x000fe400078f08ff */
[----:B------:R-:W-:Y:S01]  /*cc50*/  ISETP.GE.AND P3, PT, R17, UR4, PT ;  /* 0x0000000411007c0c */ /* 0x000fe2000bf66270 */
[----:B------:R-:W-:Y:S01]  /*cc60*/  @!P5 IMAD.WIDE R4, R5, 0x4, R2 ;  /* 0x000000040504d825 */ /* 0x000fe200078e0202 */
[----:B------:R-:W-:Y:S02]  /*cc70*/  ISETP.GE.AND P4, PT, R20, UR4, PT ;  /* 0x0000000414007c0c */ /* 0x000fe4000bf86270 */
[----:B------:R-:W-:Y:S02]  /*cc80*/  @!P0 LEA.HI R14, R14, R14, RZ, 0x1 ;  /* 0x0000000e0e0e8211 */ /* 0x000fe400078f08ff */
[----:B-1----:R-:W-:Y:S01]  /*cc90*/  @!P6 LOP3.LUT R7, R19, 0xfffffffe, RZ, 0xc0, !PT ;  /* 0xfffffffe1307e812 */ /* 0x002fe200078ec0ff */
[----:B------:R0:W-:Y:S01]  /*cca0*/  @!P5 ST.E.64 desc[UR6][R4.64], R122 ;  /* 0x0000007a0400d985 */ /* 0x0001e2000c101b06 */
[----:B--2---:R-:W-:-:S02]  /*ccb0*/  @!P0 LOP3.LUT R9, R14, 0xfffffffe, RZ, 0xc0, !PT ;  /* 0xfffffffe0e098812 */ /* 0x004fc400078ec0ff */
[----:B------:R-:W-:Y:S01]  /*ccc0*/  @!P1 LEA.HI R15, R15, R15, RZ, 0x1 ;  /* 0x0000000f0f0f9211 */ /* 0x000fe200078f08ff */
[--C-:B------:R-:W-:Y:S01]  /*ccd0*/  @!P6 IMAD.WIDE R6, R7, 0x4, R2.reuse ;  /* 0x000000040706e825 */ /* 0x100fe200078e0202 */
[----:B------:R-:W-:Y:S02]  /*cce0*/  @!P2 LEA.HI R16, R16, R16, RZ, 0x1 ;  /* 0x000000101010a211 */ /* 0x000fe400078f08ff */
[----:B------:R-:W-:Y:S02]  /*ccf0*/  @!P3 LEA.HI R17, R17, R17, RZ, 0x1 ;  /* 0x000000111111b211 */ /* 0x000fe400078f08ff */
[----:B------:R1:W-:Y:S01]  /*cd00*/  @!P6 ST.E.64 desc[UR6][R6.64], R126 ;  /* 0x0000007e0600e985 */ /* 0x0003e2000c101b06 */
[----:B------:R-:W-:Y:S02]  /*cd10*/  @!P4 LEA.HI R20, R20, R20, RZ, 0x1 ;  /* 0x000000141414c211 */ /* 0x000fe400078f08ff */
[----:B------:R-:W-:Y:S01]  /*cd20*/  @!P1 LOP3.LUT R15, R15, 0xfffffffe, RZ, 0xc0, !PT ;  /* 0xfffffffe0f0f9812 */ /* 0x000fe200078ec0ff */
[----:B0-----:R-:W-:Y:S01]  /*cd30*/  @!P0 IMAD.WIDE R4, R9, 0x4, R2 ;  /* 0x0000000409048825 */ /* 0x001fe200078e0202 */
[----:B------:R-:W-:-:S02]  /*cd40*/  @!P2 LOP3.LUT R11, R16, 0xfffffffe, RZ, 0xc0, !PT ;  /* 0xfffffffe100ba812 */ /* 0x000fc400078ec0ff */
        /* <DEDUP_REMOVED lines=19> */
.L_x_13464:
[----:B------:R-:W0:Y:S02]  /*ce80*/  S2R R0, SR_TID.X ;  /* 0x0000000000007919 */ /* 0x000e240000002100 */
[----:B0-----:R-:W-:-:S05]  /*ce90*/  VIADD R2, R0, 0xffffff80 ;  /* 0xffffff8000027836 */ /* 0x001fca0000000000 */
[----:B------:R-:W-:-:S13]  /*cea0*/  ISETP.GT.AND P0, PT, R2, 0x7f, PT ;  /* 0x0000007f0200780c */ /* 0x000fda0003f04270 */
[----:B------:R-:W-:Y:S05]  /*ceb0*/  @P0 BRA `(.L_x_13430) ;  /* 0x0000004c00d80947 */ /* 0x000fea0003800000 */
[----:B------:R-:W0:Y:S01]  /*cec0*/  S2R R3, SR_CTAID.X ;  /* 0x0000000000037919 */ /* 0x000e220000002500 */
[----:B------:R-:W3:Y:S01]  /*ced0*/  LDC R6, c[0x0][0xce8] ;  /* 0x00033a00ff067b82 */ /* 0x000ee20000000800 */
[----:B------:R-:W-:Y:S01]  /*cee0*/  ULDC UR4, c[0x0][0xb88] ;  /* 0x0002e20000047ab9 */ /* 0x000fe20000000800 */
[----:B0-----:R-:W-:Y:S02]  /*cef0*/  IMAD R0, R3, 0x80, R0 ;  /* 0x0000008003007824 */ /* 0x001fe400078e0200 */
[----:B---3--:R-:W-:Y:S02]  /*cf00*/  IMAD R3, R6, UR4, RZ ;  /* 0x0000000406037c24 */ /* 0x008fe4000f8e02ff */
[----:B------:R-:W-:-:S05]  /*cf10*/  VIADD R0, R0, 0xffffff80 ;  /* 0xffffff8000007836 */ /* 0x000fca0000000000 */
[----:B------:R-:W-:-:S13]  /*cf20*/  ISETP.GE.AND P0, PT, R0, R3, PT ;  /* 0x000000030000720c */ /* 0x000fda0003f06270 */
[----:B------:R-:W-:Y:S05]  /*cf30*/  @P0 BRA `(.L_x_13430) ;  /* 0x0000004c00b80947 */ /* 0x000fea0003800000 */
[----:B------:R-:W3:Y:S01]  /*cf40*/  LDL R4, [R1] ;  /* 0x0000000001047983 */ /* 0x000ee20000100800 */
[----:B------:R-:W-:Y:S01]  /*cf50*/  ISETP.NE.AND P0, PT, R6, 0x1, PT ;  /* 0x000000010600780c */ /* 0x000fe20003f05270 */
[----:B------:R-:W-:Y:S01]  /*cf60*/  S2UR UR7, SR_CTAID.Z ;  /* 0x00000000000779c3 */ /* 0x000fe20000002700 */
[----:B------:R-:W-:Y:S01]  /*cf70*/  ULDC.64 UR8, c[0x0][0xcd0] ;  /* 0x0003340000087ab9 */ /* 0x000fe20000000a00 */
[----:B------:R-:W-:Y:S01]  /*cf80*/  MOV R5, R0 ;  /* 0x0000000000057202 */ /* 0x000fe20000000f00 */
[----:B------:R-:W-:-:S05]  /*cf90*/  ULDC.64 UR12, c[0x0][0x208] ;  /* 0x00008200000c7ab9 */ /* 0x000fca0000000a00 */
[----:B------:R-:W0:Y:S08]  /*cfa0*/  LDC.64 R10, c[0x0][0xcd8] ;  /* 0x00033600ff0a7b82 */ /* 0x000e300000000a00 */
[----:B------:R-:W4:Y:S08]  /*cfb0*/  @P0 LDC R7, c[0x0][0xcec] ;  /* 0x00033b00ff070b82 */ /* 0x000f300000000800 */
[----:B------:R-:W5:Y:S08]  /*cfc0*/  @P0 LDC R9, c[0x0][0xcf0] ;  /* 0x00033c00ff090b82 */ /* 0x000f700000000800 */
[----:B------:R-:W1:Y:S08]  /*cfd0*/  S2UR UR10, SR_CTAID.Y ;  /* 0x00000000000a79c3 */ /* 0x000e700000002600 */
[----:B------:R-:W1:Y:S01]  /*cfe0*/  LDC R8, c[0x0][0xd50] ;  /* 0x00035400ff087b82 */ /* 0x000e620000000800 */
[----:B---3--:R-:W-:Y:S01]  /*cff0*/  R2UR UR11, R4 ;  /* 0x00000000040b72ca */ /* 0x008fe200000e0000 */
[----:B----4-:R-:W-:-:S05]  /*d000*/  @P0 IMAD.HI.U32 R4, R0, R7, RZ ;  /* 0x0000000700040227 */ /* 0x010fca00078e00ff */
[----:B-----5:R-:W-:-:S07]  /*d010*/  @P0 SHF.R.U32.HI R5, RZ, R9, R4 ;  /* 0x00000009ff050219 */ /* 0x020fce0000011604 */
[----:B------:R-:W-:Y:S02]  /*d020*/  USHF.R.S32.HI UR6, URZ, 0x1f, UR11 ;  /* 0x0000001f3f067899 */ /* 0x000fe4000801140b */
[----:B------:R-:W-:Y:S01]  /*d030*/  IMAD R7, RZ, RZ, -UR11 ;  /* 0x8000000bff077e24 */ /* 0x000fe2000f8e02ff */
[----:B------:R-:W-:Y:S02]  /*d040*/  UIMAD.WIDE.U32 UR4, UR11, UR8, URZ ;  /* 0x000000080b0472a5 */ /* 0x000fe4000f8e003f */
[----:B------:R-:W-:Y:S01]  /*d050*/  UIMAD UR6, UR6, UR8, URZ ;  /* 0x00000008060672a4 */ /* 0x000fe2000f8e023f */
[----:B-1----:R-:W-:Y:S01]  /*d060*/  IMAD R9, R8, R7, UR10 ;  /* 0x0000000a08097e24 */ /* 0x002fe2000f8e0207 */
        /* <DEDUP_REMOVED lines=32> */
.L_x_13428:
[----:B------:R-:W-:-:S08]  /*d270*/  NOP ;  /* 0x0000000000007918 */ /* 0x000fd00000000000 */
[----:B--2---:R-:W0:-:S00]  /*d280*/  USETMAXREG.DEALLOC.CTAPOOL 0x18 ;  /* 0x00000018000079c8 */ /* 0x004e0000080e0500 */
        /* <DEDUP_REMOVED lines=16> */
.L_x_13467:
[----:B------:R-:W-:Y:S01]  /*d390*/  ULDC UR43, c[0x0][0xd50] ;  /* 0x00035400002b7ab9 */ /* 0x000fe20000000800 */
[----:B------:R-:W-:Y:S01]  /*d3a0*/  UMOV UR36, UR6 ;  /* 0x0000000600247c82 */ /* 0x000fe20008000000 */
[----:B------:R-:W-:-:S11]  /*d3b0*/  UISETP.NE.AND UP0, UPT, UR43, 0x1, UPT ;  /* 0x000000012b00788c */ /* 0x000fd6000bf05270 */
[----:B------:R-:W-:Y:S01]  /*d3c0*/  @UP0 ULDC UR4, c[0x0][0xd54] ;  /* 0x0003550000040ab9 */ /* 0x000fe20000000800 */
[----:B------:R-:W-:Y:S01]  /*d3d0*/  @UP0 ULDC UR7, c[0x0][0xd58] ;  /* 0x0003560000070ab9 */ /* 0x000fe20000000800 */
[----:B------:R-:W-:-:S04]  /*d3e0*/  UIMAD.WIDE.U32 UR4, UR6, UR4, URZ ;  /* 0x00000004060472a5 */ /* 0x000fc8000f8e003f */
[----:B------:R-:W-:-:S12]  /*d3f0*/  @UP0 USHF.R.U32.HI UR36, URZ, UR7, UR5 ;  /* 0x000000073f240299 */ /* 0x000fd80008011605 */
.L_x_13468:
        /* <DEDUP_REMOVED lines=75> */
.L_x_13470:
        /* <DEDUP_REMOVED lines=32> */
.L_x_13471:
        /* <DEDUP_REMOVED lines=20> */
.L_x_13473:
        /* <DEDUP_REMOVED lines=15> */
.L_x_13472:
[----:B------:R-:W-:Y:S01]  /*dce0*/  ULDC.64 UR4, c[0x0][0xaf0] ;  /* 0x0002bc0000047ab9 */ /* 0x000fe20000000a00 */
[----:B------:R-:W-:Y:S01]  /*dcf0*/  MOV R18, UR44 ;  /* 0x0000002c00127c02 */ /* 0x000fe20008000f00 */
        /* <DEDUP_REMOVED lines=23> */
.L_x_13558:
        /* <DEDUP_REMOVED lines=9> */
.L_x_13561:
        /* <DEDUP_REMOVED lines=24> */
.L_x_13477:
[----:B------:R-:W-:Y:S01]  /*e080*/  IMAD.MOV.U32 R0, RZ, RZ, 0x1 ;  /* 0x00000001ff007424 */ /* 0x000fe200078e00ff */
[----:B01----:R-:W0:Y:S04]  /*e090*/  S2R R6, SR_TID.X ;  /* 0x0000000000067919 */ /* 0x003e280000002100 */
[----:B------:R-:W-:-:S04]  /*e0a0*/  SHF.L.U32 R0, R0, 0x1f, RZ ;  /* 0x0000001f00007819 */ /* 0x000fc800000006ff */
[----:B------:R-:W1:Y:S01]  /*e0b0*/  SYNCS.PHASECHK.TRANS64.TRYWAIT P0, [UR38+0x32440], R0 ;  /* 0x03244000ff0075a7 */ /* 0x000e620008000166 */
[----:B0-----:R-:W-:-:S04]  /*e0c0*/  LOP3.LUT R2, R6, 0x7f, RZ, 0xc0, !PT ;  /* 0x0000007f06027812 */ /* 0x001fc800078ec0ff */
[----:B------:R-:W-:Y:S01]  /*e0d0*/  ISETP.NE.AND P1, PT, R2, RZ, PT ;  /* 0x000000ff0200720c */ /* 0x000fe20003f25270 */
[----:B-1----:R-:W-:-:S12]  /*e0e0*/  @!P0 BRA `(.L_x_13478) ;  /* 0x0000004000648947 */ /* 0x002fd80003800000 */
.L_x_13562:
[----:B------:R-:W-:Y:S05]  /*e0f0*/  @P1 BRA `(.L_x_13479) ;  /* 0x0000000000181947 */ /* 0x000fea0003800000 */
[----:B------:R-:W1:Y:S01]  /*e100*/  S2R R2, SR_TID.X ;  /* 0x0000000000027919 */ /* 0x000e620000002100 */
[----:B0-----:R-:W-:-:S04]  /*e110*/  IMAD.MOV.U32 R0, RZ, RZ, 0x3000 ;  /* 0x00003000ff007424 */ /* 0x001fc800078e00ff */
[----:B------:R2:W-:Y:S01]  /*e120*/  SYNCS.ARRIVE.TRANS64 RZ, [UR38+0x32430], R0 ;  /* 0x03243000ffff79a7 */ /* 0x0005e20008000026 */
[----:B-1----:R-:W-:-:S13]  /*e130*/  LOP3.LUT P0, RZ, R2, 0x1f, RZ, 0xc0, !PT ;  /* 0x0000001f02ff7812 */ /* 0x002fda000780c0ff */
[----:B--2---:R-:W-:Y:S05]  /*e140*/  @!P0 BRA `(.L_x_13479) ;  /* 0x0000000000048947 */ /* 0x004fea0003800000 */
[----:B------:R-:W-:Y:S01]  /*e150*/  BPT.TRAP 0x1 ;  /* 0x000000040000795c */ /* 0x000fe20000300000 */
.L_x_13479:
        /* <DEDUP_REMOVED lines=18> */
.L_x_13475:
        /* <DEDUP_REMOVED lines=15> */
[----:B------:R-:W-:Y:S02]  /*e370*/  IMAD.U32 R5, RZ, RZ, UR7 ;  /* 0x00000007ff057e24 */ /* 0x000fe4000f8e00ff */
[----:B0-----:R-:W-:Y:S02]  /*e380*/  IMAD.U32 R6, RZ, RZ, UR8 ;  /* 0x00000008ff067e24 */ /* 0x001fe4000f8e00ff */
[----:B------:R-:W-:-:S02]  /*e390*/  IMAD.U32 R7, RZ, RZ, UR9 ;  /* 0x00000009ff077e24 */ /* 0x000fc4000f8e00ff */
[----:B------:R-:W-:Y:S02]  /*e3a0*/  IMAD.U32 R11, RZ, RZ, UR5 ;  /* 0x00000005ff0b7e24 */ /* 0x000fe4000f8e00ff */
[----:B------:R-:W-:Y:S02]  /*e3b0*/  IMAD.MOV.U32 R8, RZ, RZ, 0x70 ;  /* 0x00000070ff087424 */ /* 0x000fe400078e00ff */
[----:B------:R-:W-:Y:S02]  /*e3c0*/  IMAD.MOV.U32 R12, RZ, RZ, 0x1 ;  /* 0x00000001ff0c7424 */ /* 0x000fe400078e00ff */
[----:B------:R-:W-:-:S07]  /*e3d0*/  IMAD.MOV.U32 R13, RZ, RZ, RZ ;  /* 0x000000ffff0d7224 */ /* 0x000fce00078e00ff */
[----:B------:R-:W-:-:S07]  /*e3e0*/  LEPC R20, `(.L_x_13480) ;  /* 0x000000001014794e */ /* 0x000fce0000000000 */
[----:B-1----:R-:W-:Y:S05]  /*e3f0*/  CALL.ABS.NOINC R2 ;  /* 0x0000000002007343 */ /* 0x002fea0003c00000 */
.L_x_13480:
        /* <DEDUP_REMOVED lines=22> */
[----:B---3--:R-:W-:Y:S01]  /*e560*/  IMAD R10, R8, 0x80, R3 ;  /* 0x00000080080a7824 */ /* 0x008fe200078e0203 */
[----:B------:R-:W-:-:S03]  /*e570*/  MOV R3, UR6 ;  /* 0x0000000600037c02 */ /* 0x000fc60008000f00 */
        /* <DEDUP_REMOVED lines=24> */
[C---:B--2---:R-:W-:Y:S02]  /*e700*/  LOP3.LUT R10, R2.reuse, 0x38, RZ, 0xc0, !PT ;  /* 0x00000038020a7812 */ /* 0x044fe400078ec0ff */
[----:B------:R-:W-:Y:S02]  /*e710*/  LOP3.LUT R2, R2, 0x1f8, RZ, 0xc0, !PT ;  /* 0x000001f802027812 */ /* 0x000fe400078ec0ff */
[----:B------:R-:W-:Y:S01]  /*e720*/  ISETP.GE.AND P0, PT, R10, UR4, PT ;  /* 0x000000040a007c0c */ /* 0x000fe2000bf06270 */
[----:B------:R-:W-:Y:S01]  /*e730*/  UMOV UR4, 0xffffffff ;  /* 0xffffffff00047882 */ /* 0x000fe20000000000 */
[----:B------:R-:W-:Y:S02]  /*e740*/  LOP3.LUT R5, R2, 0x38, R13, 0x78, !PT ;  /* 0x0000003802057812 */ /* 0x000fe400078e780d */
[----:B------:R-:W-:-:S04]  /*e750*/  SHF.L.U32 R2, R12, 0x3, RZ ;  /* 0x000000030c027819 */ /* 0x000fc800000006ff */
[----:B------:R-:W-:-:S05]  /*e760*/  LOP3.LUT R9, R5, 0x200, R2, 0xf8, !PT ;  /* 0x0000020005097812 */ /* 0x000fca00078ef802 */
[----:B------:R0:W-:Y:S01]  /*e770*/  STL [R1], R9 ;  /* 0x0000000901007387 */ /* 0x0001e20000100800 */
[----:B------:R-:W-:Y:S05]  /*e780*/  BRA.DIV UR4, `(.L_x_13481) ;  /* 0x0000003a04d47947 */ /* 0x000fea000b800000 */
[----:B------:R-:W1:Y:S01]  /*e790*/  SHFL.IDX PT, R5, R0, RZ, 0x181f ;  /* 0x00181fff00057589 */ /* 0x000e6200000e0000 */
[----:B------:R-:W-:Y:S01]  /*e7a0*/  ULDC UR4, c[0x0][0x288] ;  /* 0x0000a20000047ab9 */ /* 0x000fe20000000800 */
[----:B------:R-:W-:Y:S01]  /*e7b0*/  IMAD R11, R8, 0x80, R6 ;  /* 0x00000080080b7824 */ /* 0x000fe200078e0206 */
[----:B------:R-:W-:Y:S01]  /*e7c0*/  ULDC.64 UR6, c[0x0][0x208] ;  /* 0x0000820000067ab9 */ /* 0x000fe20000000a00 */
[----:B------:R-:W2:Y:S01]  /*e7d0*/  SHFL.IDX PT, R4, R3, RZ, 0x181f ;  /* 0x00181fff03047589 */ /* 0x000ea200000e0000 */
[----:B------:R-:W-:Y:S02]  /*e7e0*/  IMAD R2, R7, UR4, RZ ;  /* 0x0000000407027c24 */ /* 0x000fe4000f8e02ff */
[C---:B------:R-:W-:Y:S01]  /*e7f0*/  VIADD R12, R11.reuse, 0x10 ;  /* 0x000000100b0c7836 */ /* 0x040fe20000000000 */
[----:B------:R-:W3:Y:S02]  /*e800*/  SHFL.IDX PT, R7, R0, 0x1, 0x181f ;  /* 0x00381f0000077f89 */ /* 0x000ee400000e0000 */
[----:B------:R-:W-:-:S02]  /*e810*/  ISETP.GE.AND P1, PT, R11, R2, PT ;  /* 0x000000020b00720c */ /* 0x000fc40003f26270 */
[----:B------:R-:W4:Y:S01]  /*e820*/  SHFL.IDX PT, R6, R3, 0x1, 0x181f ;  /* 0x00381f0003067f89 */ /* 0x000f2200000e0000 */
[----:B------:R-:W-:-:S03]  /*e830*/  ISETP.GE.AND P2, PT, R12, R2, PT ;  /* 0x000000020c00720c */ /* 0x000fc60003f46270 */
[----:B------:R-:W5:Y:S04]  /*e840*/  SHFL.IDX PT, R14, R0, 0x2, 0x181f ;  /* 0x00581f00000e7f89 */ /* 0x000f6800000e0000 */
[----:B------:R-:W-:Y:S03]  /*e850*/  STL [R1+0x4], R11 ;  /* 0x0000040b01007387 */ /* 0x000fe60000100800 */
[----:B------:R-:W-:Y:S01]  /*e860*/  @!P1 LEA R8, R9, UR38, 0x1 ;  /* 0x0000002609089c11 */ /* 0x000fe2000f8e08ff */
[----:B------:R0:W-:Y:S01]  /*e870*/  STL [R1+0x14], R12 ;  /* 0x0000140c01007387 */ /* 0x0001e20000100800 */
[----:B-1----:R-:W-:-:S05]  /*e880*/  @!P1 LEA R5, P3, R10, R5, 0x1 ;  /* 0x000000050a059211 */ /* 0x002fca00078608ff */
[----:B--2---:R-:W-:Y:S02]  /*e890*/  @!P1 IMAD.X R4, RZ, RZ, R4, P3 ;  /* 0x000000ffff049224 */ /* 0x004fe400018e0604 */
[----:B0-----:R-:W-:-:S03]  /*e8a0*/  VIADD R12, R11, 0x20 ;  /* 0x000000200b0c7836 */ /* 0x001fc60000000000 */
[----:B------:R-:W-:-:S04]  /*e8b0*/  @!P1 LOP3.LUT R5, R5, R4, RZ, 0x3c, !PT ;  /* 0x0000000405059212 */ /* 0x000fc800078e3cff */
[C---:B------:R-:W-:Y:S01]  /*e8c0*/  @!P1 LOP3.LUT R4, R5.reuse, R4, RZ, 0x3c, !PT ;  /* 0x0000000405049212 */ /* 0x040fe200078e3cff */
[----:B------:R-:W-:Y:S03]  /*e8d0*/  STL [R1+0x18], R12 ;  /* 0x0000180c01007387 */ /* 0x000fe60000100800 */
[----:B------:R-:W-:-:S05]  /*e8e0*/  @!P1 LOP3.LUT R5, R5, R4, RZ, 0x3c, !PT ;  /* 0x0000000405059212 */ /* 0x000fca00078e3cff */
[----:B------:R3:W-:Y:S02]  /*e8f0*/  @!P1 LDGSTS.E.BYPASS.LTC128B.128 [R8+0x18400], desc[UR6][R4.64], !P0 ;  /* 0x1840000004089fae */ /* 0x0007e4000c101d46 */
[----:B---3--:R-:W-:Y:S02]  /*e900*/  @!P2 LEA R4, P1, R10, R7, 0x1 ;  /* 0x000000070a04a211 */ /* 0x008fe400078208ff */
[----:B------:R-:W-:-:S03]  /*e910*/  @!P2 LEA R7, R9, UR38, 0x1 ;  /* 0x000000260907ac11 */ /* 0x000fc6000f8e08ff */
[----:B----4-:R-:W-:Y:S01]  /*e920*/  @!P2 IMAD.X R5, RZ, RZ, R6, P1 ;  /* 0x000000ffff05a224 */ /* 0x010fe200008e0606 */
[----:B------:R-:W-:-:S04]  /*e930*/  ISETP.GE.AND P1, PT, R12, R2, PT ;  /* 0x000000020c00720c */ /* 0x000fc80003f26270 */
[----:B------:R0:W-:Y:S09]  /*e940*/  @!P2 LDGSTS.E.BYPASS.LTC128B.128 [R7+0x18c00], desc[UR6][R4.64], !P0 ;  /* 0x18c000000407afae */ /* 0x0001f2000c101d46 */
[----:B------:R-:W-:Y:S01]  /*e950*/  @!P1 LEA R6, R9, UR38, 0x1 ;  /* 0x0000002609069c11 */ /* 0x000fe2000f8e08ff */
[----:B0-----:R-:W0:Y:S01]  /*e960*/  SHFL.IDX PT, R4, R3, 0x2, 0x181f ;  /* 0x00581f0003047f89 */ /* 0x001e2200000e0000 */
[----:B-----5:R-:W-:Y:S01]  /*e970*/  @!P1 LEA R5, P2, R10, R14, 0x1 ;  /* 0x0000000e0a059211 */ /* 0x020fe200078408ff */
[----:B------:R-:W-:-:S05]  /*e980*/  VIADD R7, R11, 0x30 ;  /* 0x000000300b077836 */ /* 0x000fca0000000000 */
[----:B------:R1:W-:Y:S01]  /*e990*/  STL [R1+0x1c], R7 ;  /* 0x00001c0701007387 */ /* 0x0003e20000100800 */
[----:B0-----:R-:W-:-:S05]  /*e9a0*/  @!P1 IMAD.X R4, RZ, RZ, R4, P2 ;  /* 0x000000ffff049224 */ /* 0x001fca00010e0604 */
[----:B------:R-:W-:-:S04]  /*e9b0*/  @!P1 LOP3.LUT R5, R5, R4, RZ, 0x3c, !PT ;  /* 0x0000000405059212 */ /* 0x000fc800078e3cff */
[----:B------:R-:W-:-:S04]  /*e9c0*/  @!P1 LOP3.LUT R4, R5, R4, RZ, 0x3c, !PT ;  /* 0x0000000405049212 */ /* 0x000fc800078e3cff */
[----:B------:R-:W-:-:S05]  /*e9d0*/  @!P1 LOP3.LUT R5, R5, R4, RZ, 0x3c, !PT ;  /* 0x0000000405059212 */ /* 0x000fca00078e3cff */
[----:B------:R0:W-:Y:S01]  /*e9e0*/  @!P1 LDGSTS.E.BYPASS.LTC128B.128 [R6+0x19400], desc[UR6][R4.64], !P0 ;  /* 0x1940000004069fae */ /* 0x0001e2000c101d46 */
[----:B------:R-:W-:Y:S01]  /*e9f0*/  ISETP.GE.AND P1, PT, R7, R2, PT ;  /* 0x000000020700720c */ /* 0x000fe20003f26270 */
[----:B-1----:R-:W-:-:S05]  /*ea00*/  VIADD R7, R11, 0x40 ;  /* 0x000000400b077836 */ /* 0x002fca0000000000 */
[----:B------:R-:W-:Y:S04]  /*ea10*/  STL [R1+0x20], R7 ;  /* 0x0000200701007387 */ /* 0x000fe80000100800 */
[----:B0-----:R-:W0:Y:S03]  /*ea20*/  SHFL.IDX PT, R5, R0, 0x3, 0x181f ;  /* 0x00781f0000057f89 */ /* 0x001e2600000e0000 */
[----:B------:R-:W-:Y:S01]  /*ea30*/  @!P1 LEA R6, R9, UR38, 0x1 ;  /* 0x0000002609069c11 */ /* 0x000fe2000f8e08ff */
[----:B------:R-:W1:Y:S01]  /*ea40*/  SHFL.IDX PT, R4, R3, 0x3, 0x181f ;  /* 0x00781f0003047f89 */ /* 0x000e6200000e0000 */
[----:B0-----:R-:W-:-:S04]  /*ea50*/  @!P1 LEA R5, P2, R10, R5, 0x1 ;  /* 0x000000050a059211 */ /* 0x001fc800078408ff */
[----:B-1----:R-:W-:-:S04]  /*ea60*/  @!P1 IADD3.X R4, RZ, R4, RZ, P2, !PT ;  /* 0x00000004ff049210 */ /* 0x002fc800017fe4ff */
        /* <DEDUP_REMOVED lines=40> */
.L_x_13579:
[----:B0-----:R-:W2:Y:S01]  /*ecf0*/  LDL R4, [R1+0x4] ;  /* 0x0000040001047983 */ /* 0x001ea20000100800 */
[----:B------:R-:W-:Y:S01]  /*ed00*/  ULDC.64 UR4, c[0x0][0x208] ;  /* 0x0000820000047ab9 */ /* 0x000fe20000000a00 */
[----:B--2---:R-:W-:-:S05]  /*ed10*/  VIADD R4, R4, 0x70 ;  /* 0x0000007004047836 */ /* 0x004fca0000000000 */
[----:B------:R-:W-:Y:S01]  /*ed20*/  ISETP.GE.AND P1, PT, R4, R2, PT ;  /* 0x000000020400720c */ /* 0x000fe20003f26270 */
[----:B------:R0:W-:-:S12]  /*ed30*/  STL [R1+0x38], R4 ;  /* 0x0000380401007387 */ /* 0x0001d80000100800 */
[----:B------:R-:W-:Y:S02]  /*ed40*/  @!P1 LEA R2, P2, R10, R0, 0x1 ;  /* 0x000000000a029211 */ /* 0x000fe400078408ff */
        /* <DEDUP_REMOVED lines=26> */
[----:B0-----:R-:W-:Y:S01]  /*eef0*/  IMAD.U32 R4, RZ, RZ, UR6 ;  /* 0x00000006ff047e24 */ /* 0x001fe2000f8e00ff */
        /* <DEDUP_REMOVED lines=11> */
.L_x_13482:
[----:B------:R-:W2:Y:S01]  /*efb0*/  LDL.LU.64 R6, [R1+0x30] ;  /* 0x0000300001067983 */ /* 0x000ea20000300a00 */
[----:B------:R-:W-:-:S03]  /*efc0*/  ULDC.64 UR8, c[0x0][0x3e0] ;  /* 0x0000f80000087ab9 */ /* 0x000fc60000000a00 */
[----:B------:R-:W3:Y:S04]  /*efd0*/  LDL.LU R2, [R1+0x40] ;  /* 0x0000400001027983 */ /* 0x000ee80000300800 */
[----:B0-----:R-:W4:Y:S01]  /*efe0*/  LDL.LU R4, [R1+0x8] ;  /* 0x0000080001047983 */ /* 0x001f220000300800 */
[----:B------:R-:W-:Y:S01]  /*eff0*/  UIMAD UR6, UR45, UR8, URZ ;  /* 0x000000082d0672a4 */ /* 0x000fe2000f8e023f */
[----:B------:R-:W0:Y:S03]  /*f000*/  S2R R5, SR_TID.X ;  /* 0x0000000000057919 */ /* 0x000e260000002100 */
[----:B------:R-:W-:Y:S01]  /*f010*/  UIMAD UR6, UR44, UR9, UR6 ;  /* 0x000000092c0672a4 */ /* 0x000fe2000f8e0206 */
[----:B0-----:R-:W-:-:S05]  /*f020*/  IMAD.SHL.U32 R8, R5, 0x8, RZ ;  /* 0x0000000805087824 */ /* 0x001fca00078e00ff */
[----:B------:R-:W-:Y:S02]  /*f030*/  LOP3.LUT R8, R8, 0x38, RZ, 0xc0, !PT ;  /* 0x0000003808087812 */ /* 0x000fe400078ec0ff */
[----:B--2---:R-:W-:Y:S02]  /*f040*/  R2UR UR4, R6 ;  /* 0x00000000060472ca */ /* 0x004fe400000e0000 */
[----:B------:R-:W0:Y:S01]  /*f050*/  LDC R6, c[0x0][0x448] ;  /* 0x00011200ff067b82 */ /* 0x000e220000000800 */
[----:B------:R-:W-:Y:S02]  /*f060*/  R2UR UR5, R7 ;  /* 0x00000000070572ca */ /* 0x000fe400000e0000 */
[----:B---3--:R-:W-:Y:S01]  /*f070*/  R2UR UR5, R2 ;  /* 0x00000000020572ca */ /* 0x008fe200000e0000 */
[----:B----4-:R-:W-:-:S12]  /*f080*/  IMAD.MOV.U32 R2, RZ, RZ, R4 ;  /* 0x000000ffff027224 */ /* 0x010fd800078e0004 */
[----:B------:R-:W-:-:S03]  /*f090*/  UIMAD.WIDE.U32 UR4, UR44, UR8, UR4 ;  /* 0x000000082c0472a5 */ /* 0x000fc6000f8e0004 */
[----:B------:R-:W-:Y:S01]  /*f0a0*/  ULDC.64 UR8, c[0x0][0x3d0] ;  /* 0x0000f40000087ab9 */ /* 0x000fe20000000a00 */
[----:B------:R-:W-:Y:S01]  /*f0b0*/  UIADD3 UR5, UR5, UR6, URZ ;  /* 0x0000000605057290 */ /* 0x000fe2000fffe03f */
[----:B0-----:R-:W-:-:S13]  /*f0c0*/  ISETP.NE.AND P0, PT, R6, 0x1, PT ;  /* 0x000000010600780c */ /* 0x001fda0003f05270 */
[----:B------:R-:W0:Y:S08]  /*f0d0*/  @P0 LDC R0, c[0x0][0x44c] ;  /* 0x00011300ff000b82 */ /* 0x000e300000000800 */
[----:B------:R-:W1:Y:S01]  /*f0e0*/  @P0 LDC R3, c[0x0][0x450] ;  /* 0x00011400ff030b82 */ /* 0x000e620000000800 */
[----:B0-----:R-:W-:-:S05]  /*f0f0*/  @P0 IMAD.HI.U32 R0, R4, R0, RZ ;  /* 0x0000000004000227 */ /* 0x001fca00078e00ff */
[----:B-1----:R-:W-:Y:S01]  /*f100*/  @P0 SHF.R.U32.HI R2, RZ, R3, R0 ;  /* 0x00000003ff020219 */ /* 0x002fe20000011600 */
[----:B------:R-:W-:-:S04]  /*f110*/  IMAD.U32 R3, RZ, RZ, UR8 ;  /* 0x00000008ff037e24 */ /* 0x000fc8000f8e00ff */
        /* <DEDUP_REMOVED lines=14> */
[----:B------:R-:W-:Y:S01]  /*f200*/  LEA R5, P0, R2, UR4, 0x1 ;  /* 0x0000000402057c11 */ /* 0x000fe2000f8008ff */
[----:B------:R-:W-:Y:S01]  /*f210*/  ULDC UR4, c[0x0][0x3b8] ;  /* 0x0000ee0000047ab9 */ /* 0x000fe20000000800 */
[----:B------:R-:W-:Y:S02]  /*f220*/  IADD3 R4, R3, R4, RZ ;  /* 0x0000000403047210 */ /* 0x000fe40007ffe0ff */
        /* <DEDUP_REMOVED lines=13> */
[----:B------:R-:W4:Y:S04]  /*f300*/  LDL.LU R15, [R1+0x18] ;  /* 0x00001800010f7983 */ /* 0x000f280000300800 */
[----:B------:R-:W5:Y:S01]  /*f310*/  LDL.LU R13, [R1+0x1c] ;  /* 0x00001c00010d7983 */ /* 0x000f620000300800 */
[----:B------:R-:W0:Y:S01]  /*f320*/  S2R R7, SR_TID.X ;  /* 0x0000000000077919 */ /* 0x000e220000002100 */
[----:B------:R-:W1:Y:S01]  /*f330*/  S2R R10, SR_TID.X ;  /* 0x00000000000a7919 */ /* 0x000e620000002100 */
[----:B------:R-:W-:Y:S01]  /*f340*/  ULDC.64 UR6, c[0x0][0x208] ;  /* 0x0000820000067ab9 */ /* 0x000fe20000000a00 */
[----:B------:R-:W-:Y:S04]  /*f350*/  SHFL.IDX PT, R6, R4, 0x1, 0x181f ;  /* 0x00381f0004067f89 */ /* 0x000fe800000e0000 */
[----:B------:R-:W5:Y:S01]  /*f360*/  LDL.LU R8, [R1+0x20] ;  /* 0x0000200001087983 */ /* 0x000f620000300800 */
[----:B0-----:R-:W-:Y:S01]  /*f370*/  IMAD.SHL.U32 R12, R7, 0x8, RZ ;  /* 0x00000008070c7824 */ /* 0x001fe200078e00ff */
[----:B-1----:R-:W-:-:S04]  /*f380*/  LOP3.LUT R10, R10, 0x7f, RZ, 0xc0, !PT ;  /* 0x0000007f0a0a7812 */ /* 0x002fc800078ec0ff */
[----:B------:R-:W-:Y:S01]  /*f390*/  LOP3.LUT R12, R12, 0x38, RZ, 0xc0, !PT ;  /* 0x000000380c0c7812 */ /* 0x000fe200078ec0ff */
[----:B------:R-:W-:Y:S02]  /*f3a0*/  IMAD.SHL.U32 R11, R10, 0x8, RZ ;  /* 0x000000080a0b7824 */ /* 0x000fe400078e00ff */
[----:B------:R-:W-:-:S05]  /*f3b0*/  IMAD.SHL.U32 R10, R7, 0x8, RZ ;  /* 0x00000008070a7824 */ /* 0x000fca00078e00ff */
[----:B------:R-:W-:-:S04]  /*f3c0*/  LOP3.LUT R10, R10, 0x1f8, RZ, 0xc0, !PT ;  /* 0x000001f80a0a7812 */ /* 0x000fc800078ec0ff */
[----:B------:R-:W-:-:S04]  /*f3d0*/  LOP3.LUT R10, R10, 0x38, R7, 0x78, !PT ;  /* 0x000000380a0a7812 */ /* 0x000fc800078e7807 */
[----:B------:R-:W-:Y:S02]  /*f3e0*/  LOP3.LUT R10, R10, 0x200, R11, 0xf8, !PT ;  /* 0x000002000a0a7812 */ /* 0x000fe400078ef80b */
[-C--:B--2---:R-:W-:Y:S02]  /*f3f0*/  ISETP.GE.AND P5, PT, R3, R0.reuse, PT ;  /* 0x000000000300720c */ /* 0x084fe40003fa6270 */
[----:B------:R-:W0:Y:S01]  /*f400*/  SHFL.IDX PT, R3, R5, RZ, 0x181f ;  /* 0x00181fff05037589 */ /* 0x000e2200000e0000 */
[----:B---3--:R-:W-:-:S03]  /*f410*/  ISETP.GE.AND P4, PT, R2, R0, PT ;  /* 0x000000000200720c */ /* 0x008fc60003f86270 */
[----:B------:R-:W1:Y:S07]  /*f420*/  SHFL.IDX PT, R2, R4, RZ, 0x181f ;  /* 0x00181fff04027589 */ /* 0x000e6e00000e0000 */
        /* <DEDUP_REMOVED lines=19> */
[----:B------:R-:W-:Y:S04]  /*f560*/  SHFL.IDX PT, R6, R4, 0x2, 0x181f ;  /* 0x00581f0004067f89 */ /* 0x000fe800000e0000 */
[----:B------:R-:W2:Y:S04]  /*f570*/  LDL.LU R15, [R1+0x24] ;  /* 0x00002400010f7983 */ /* 0x000ea80000300800 */
[----:B0-----:R-:W0:Y:S02]  /*f580*/  SHFL.IDX PT, R2, R5, 0x2, 0x181f ;  /* 0x00581f0005027f89 */ /* 0x001e2400000e0000 */
[----:B------:R-:W-:-:S02]  /*f590*/  @!P4 LEA R9, R10, UR38, 0x1 ;  /* 0x000000260a09cc11 */ /* 0x000fc4000f8e08ff */
[----:B0-----:R-:W-:-:S05]  /*f5a0*/  @!P4 LEA R2, P6, R12, R2, 0x1 ;  /* 0x000000020c02c211 */ /* 0x001fca00078c08ff */
[----:B------:R-:W-:-:S05]  /*f5b0*/  @!P4 IMAD.X R3, RZ, RZ, R6, P6 ;  /* 0x000000ffff03c224 */ /* 0x000fca00030e0606 */
[----:B------:R-:W-:Y:S04]  /*f5c0*/  @!P4 LDGSTS.E.BYPASS.LTC128B.128 [R9+0x23400], desc[UR6][R2.64], !P3 ;  /* 0x234000000209cfae */ /* 0x000fe8000d901d46 */
[----:B------:R-:W-:Y:S04]  /*f5d0*/  @!P4 LDGSTS.E.BYPASS.LTC128B.128 [R9+0x27400], desc[UR6][R2.64+0x80], !P0 ;  /* 0x274000800209cfae */ /* 0x000fe8000c101d46 */
[----:B------:R-:W-:Y:S04]  /*f5e0*/  @!P4 LDGSTS.E.BYPASS.LTC128B.128 [R9+0x2b400], desc[UR6][R2.64+0x100], !P1 ;  /* 0x2b4001000209cfae */ /* 0x000fe8000c901d46 */
[----:B------:R0:W-:Y:S01]  /*f5f0*/  @!P4 LDGSTS.E.BYPASS.LTC128B.128 [R9+0x2f400], desc[UR6][R2.64+0x180], !P2 ;  /* 0x2f4001800209cfae */ /* 0x0001e2000d101d46 */
[----:B-----5:R-:W-:-:S03]  /*f600*/  ISETP.GE.AND P4, PT, R13, R0, PT ;  /* 0x000000000d00720c */ /* 0x020fc60003f86270 */
[----:B------:R-:W3:Y:S04]  /*f610*/  LDL.LU R13, [R1+0x28] ;  /* 0x00002800010d7983 */ /* 0x000ee80000300800 */
[----:B------:R-:W0:Y:S04]  /*f620*/  SHFL.IDX PT, R14, R5, 0x3, 0x181f ;  /* 0x00781f00050e7f89 */ /* 0x000e2800000e0000 */
[----:B------:R-:W1:Y:S02]  /*f630*/  SHFL.IDX PT, R6, R4, 0x3, 0x181f ;  /* 0x00781f0004067f89 */ /* 0x000e6400000e0000 */
[----:B------:R-:W-:-:S02]  /*f640*/  @!P4 LEA R7, R10, UR38, 0x1 ;  /* 0x000000260a07cc11 */ /* 0x000fc4000f8e08ff */
[----:B0-----:R-:W-:Y:S02]  /*f650*/  @!P4 LEA R2, P6, R12, R14, 0x1 ;  /* 0x0000000e0c02c211 */ /* 0x001fe400078c08ff */
[----:B------:R-:W0:Y:S03]  /*f660*/  SHFL.IDX PT, R14, R5, 0x4, 0x181f ;  /* 0x00981f00050e7f89 */ /* 0x000e2600000e0000 */
[----:B-1----:R-:W-:Y:S02]  /*f670*/  @!P4 IMAD.X R3, RZ, RZ, R6, P6 ;  /* 0x000000ffff03c224 */ /* 0x002fe400030e0606 */
[----:B------:R-:W1:Y:S04]  /*f680*/  SHFL.IDX PT, R6, R4, 0x4, 0x181f ;  /* 0x00981f0004067f89 */ /* 0x000e6800000e0000 */
[----:B------:R-:W-:Y:S04]  /*f690*/  @!P4 LDGSTS.E.BYPASS.LTC128B.128 [R7+0x23c00], desc[UR6][R2.64], !P3 ;  /* 0x23c000000207cfae */ /* 0x000fe8000d901d46 */
[----:B------:R-:W-:Y:S04]  /*f6a0*/  @!P4 LDGSTS.E.BYPASS.LTC128B.128 [R7+0x27c00], desc[UR6][R2.64+0x80], !P0 ;  /* 0x27c000800207cfae */ /* 0x000fe8000c101d46 */
[----:B------:R-:W-:Y:S04]  /*f6b0*/  @!P4 LDGSTS.E.BYPASS.LTC128B.128 [R7+0x2bc00], desc[UR6][R2.64+0x100], !P1 ;  /* 0x2bc001000207cfae */ /* 0x000fe8000c901d46 */
[----:B------:R4:W-:Y:S01]  /*f6c0*/  @!P4 LDGSTS.E.BYPASS.LTC128B.128 [R7+0x2fc00], desc[UR6][R2.64+0x180], !P2 ;  /* 0x2fc001800207cfae */ /* 0x0009e2000d101d46 */
[----:B------:R-:W-:-:S13]  /*f6d0*/  ISETP.GE.AND P4, PT, R8, R0, PT ;  /* 0x000000000800720c */ /* 0x000fda0003f86270 */
[----:B0-----:R-:W-:-:S04]  /*f6e0*/  @!P4 LEA R8, P6, R12, R14, 0x1 ;  /* 0x0000000e0c08c211 */ /* 0x001fc800078c08ff */
[----:B-1----:R-:W-:Y:S01]  /*f6f0*/  @!P4 IADD3.X R21, RZ, R6, RZ, P6, !PT ;  /* 0x00000006ff15c210 */ /* 0x002fe200037fe4ff */
[----:B------:R-:W0:Y:S01]  /*f700*/  SHFL.IDX PT, R14, R5, 0x5, 0x181f ;  /* 0x00b81f00050e7f89 */ /* 0x000e2200000e0000 */
[----:B------:R-:W-:Y:S01]  /*f710*/  @!P4 LEA R9, R10, UR38, 0x1 ;  /* 0x000000260a09cc11 */ /* 0x000fe2000f8e08ff */
[----:B----4-:R-:W-:Y:S02]  /*f720*/  @!P4 IMAD.MOV.U32 R2, RZ, RZ, R8 ;  /* 0x000000ffff02c224 */ /* 0x010fe400078e0008 */
[----:B------:R-:W-:Y:S01]  /*f730*/  @!P4 IMAD.MOV.U32 R3, RZ, RZ, R21 ;  /* 0x000000ffff03c224 */ /* 0x000fe200078e0015 */
[----:B------:R-:W1:Y:S04]  /*f740*/  SHFL.IDX PT, R6, R4, 0x5, 0x181f ;  /* 0x00b81f0004067f89 */ /* 0x000e6800000e0000 */
[----:B------:R-:W-:Y:S04]  /*f750*/  @!P4 LDGSTS.E.BYPASS.LTC128B.128 [R9+0x24400], desc[UR6][R2.64], !P3 ;  /* 0x244000000209cfae */ /* 0x000fe8000d901d46 */
[----:B------:R-:W-:Y:S04]  /*f760*/  @!P4 LDGSTS.E.BYPASS.LTC128B.128 [R9+0x28400], desc[UR6][R2.64+0x80], !P0 ;  /* 0x284000800209cfae */ /* 0x000fe8000c101d46 */
[----:B------:R-:W-:Y:S04]  /*f770*/  @!P4 LDGSTS.E.BYPASS.LTC128B.128 [R9+0x2c400], desc[UR6][R2.64+0x100], !P1 ;  /* 0x2c4001000209cfae */ /* 0x000fe8000c901d46 */
[----:B------:R4:W-:Y:S01]  /*f780*/  @!P4 LDGSTS.E.BYPASS.LTC128B.128 [R9+0x30400], desc[UR6][R2.64+0x180], !P2 ;  /* 0x304001800209cfae */ /* 0x0009e2000d101d46 */
[----:B--2---:R-:W-:-:S13]  /*f790*/  ISETP.GE.AND P4, PT, R15, R0, PT ;  /* 0x000000000f00720c */ /* 0x004fda0003f86270 */
[----:B0-----:R-:W-:-:S05]  /*f7a0*/  @!P4 LEA R14, P6, R12, R14, 0x1 ;  /* 0x0000000e0c0ec211 */ /* 0x001fca00078c08ff */
[----:B-1----:R-:W-:Y:S02]  /*f7b0*/  @!P4 IMAD.X R21, RZ, RZ, R6, P6 ;  /* 0x000000ffff15c224 */ /* 0x002fe400030e0606 */
[----:B----4-:R-:W-:Y:S02]  /*f7c0*/  @!P4 IMAD.MOV.U32 R2, RZ, RZ, R14 ;  /* 0x000000ffff02c224 */ /* 0x010fe400078e000e */
        /* <DEDUP_REMOVED lines=8> */
[----:B---3--:R-:W-:-:S13]  /*f850*/  ISETP.GE.AND P4, PT, R13, R0, PT ;  /* 0x000000000d00720c */ /* 0x008fda0003f86270 */
[----:B0-----:R-:W-:-:S05]  /*f860*/  @!P4 LEA R14, P6, R12, R14, 0x1 ;  /* 0x0000000e0c0ec211 */ /* 0x001fca00078c08ff */
[----:B-1----:R-:W-:Y:S01]  /*f870*/  @!P4 IMAD.X R9, RZ, RZ, R6, P6 ;  /* 0x000000ffff09c224 */ /* 0x002fe200030e0606 */
[----:B------:R-:W-:Y:S01]  /*f880*/  @!P4 LEA R21, R10, UR38, 0x1 ;  /* 0x000000260a15cc11 */ /* 0x000fe2000f8e08ff */
[----:B--2---:R-:W-:-:S03]  /*f890*/  @!P4 IMAD.MOV.U32 R2, RZ, RZ, R14 ;  /* 0x000000ffff02c224 */ /* 0x004fc600078e000e */
[----:B------:R-:W-:Y:S01]  /*f8a0*/  @!P4 MOV R3, R9 ;  /* 0x000000090003c202 */ /* 0x000fe20000000f00 */
[----:B------:R0:W1:Y:S04]  /*f8b0*/  SHFL.IDX PT, R6, R4, 0x7, 0x181f ;  /* 0x00f81f0004067f89 */ /* 0x00006800000e0000 */
[----:B------:R0:W-:Y:S04]  /*f8c0*/  @!P4 LDGSTS.E.BYPASS.LTC128B.128 [R21+0x25400], desc[UR6][R2.64], !P3 ;  /* 0x254000000215cfae */ /* 0x0001e8000d901d46 */
[----:B------:R0:W-:Y:S04]  /*f8d0*/  @!P4 LDGSTS.E.BYPASS.LTC128B.128 [R21+0x29400], desc[UR6][R2.64+0x80], !P0 ;  /* 0x294000800215cfae */ /* 0x0001e8000c101d46 */
[----:B------:R0:W-:Y:S04]  /*f8e0*/  @!P4 LDGSTS.E.BYPASS.LTC128B.128 [R21+0x2d400], desc[UR6][R2.64+0x100], !P1 ;  /* 0x2d4001000215cfae */ /* 0x0001e8000c901d46 */
[----:B------:R0:W-:Y:S04]  /*f8f0*/  @!P4 LDGSTS.E.BYPASS.LTC128B.128 [R21+0x31400], desc[UR6][R2.64+0x180], !P2 ;  /* 0x314001800215cfae */ /* 0x0001e8000d101d46 */
[----:B------:R0:W2:Y:S02]  /*f900*/  SHFL.IDX PT, R14, R5, 0x7, 0x181f ;  /* 0x00f81f00050e7f89 */ /* 0x0000a400000e0000 */
.L_x_13597:
[----:B------:R-:W3:Y:S01]  /*f910*/  LDL.LU R10, [R1+0x38] ;  /* 0x00003800010a7983 */ /* 0x000ee20000300800 */
[----:B------:R-:W-:Y:S01]  /*f920*/  BSSY B0, `(.L_x_13484) ;  /* 0x0000018000007945 */ /* 0x000fe20003800000 */
[----:B---3--:R-:W-:-:S13]  /*f930*/  ISETP.GE.AND P4, PT, R10, R0, PT ;  /* 0x000000000a00720c */ /* 0x008fda0003f86270 */
[----:B------:R-:W-:Y:S05]  /*f940*/  @P4 BRA `(.L_x_13485) ;  /* 0x0000000000544947 */ /* 0x000fea0003800000 */
[----:B------:R-:W3:Y:S01]  /*f950*/  S2R R10, SR_TID.X ;  /* 0x00000000000a7919 */ /* 0x000ee20000002100 */
[----:B------:R-:W-:Y:S01]  /*f960*/  ULDC.64 UR4, c[0x0][0x208] ;  /* 0x0000820000047ab9 */ /* 0x000fe20000000a00 */
[----:B0-----:R-:W0:Y:S01]  /*f970*/  S2R R3, SR_TID.X ;  /* 0x0000000000037919 */ /* 0x001e220000002100 */
[----:B---3--:R-:W-:Y:S01]  /*f980*/  LOP3.LUT R10, R10, 0x7f, RZ, 0xc0, !PT ;  /* 0x0000007f0a0a7812 */ /* 0x008fe200078ec0ff */
[----:B0-----:R-:W-:-:S04]  /*f990*/  IMAD.SHL.U32 R2, R3, 0x8, RZ ;  /* 0x0000000803027824 */ /* 0x001fc800078e00ff */
        /* <DEDUP_REMOVED lines=16> */
.L_x_13485:
[----:B------:R-:W-:Y:S05]  /*faa0*/  BSYNC B0 ;  /* 0x0000000000007941 */ /* 0x000fea0003800000 */
.L_x_13484:
        /* <DEDUP_REMOVED lines=9> */
.L_x_13598:
        /* <DEDUP_REMOVED lines=9> */
.L_x_13599:
        /* <DEDUP_REMOVED lines=8> */
.L_x_13491:
[----:B------:R-:W-:Y:S05]  /*fc50*/  BSYNC B1 ;  /* 0x0000000000017941 */ /* 0x000fea0003800000 */
.L_x_13490:
        /* <DEDUP_REMOVED lines=11> */
.L_x_13492:
        /* <DEDUP_REMOVED lines=13> */
.L_x_13493:
        /* <DEDUP_REMOVED lines=13> */
.L_x_13494:
        /* <DEDUP_REMOVED lines=13> */
.L_x_13495:
        /* <DEDUP_REMOVED lines=8> */
.L_x_13488:
[----:B------:R-:W-:Y:S05]  /*10000*/  BSYNC B0 ;  /* 0x0000000000007941 */ /* 0x000fea0003800000 */
.L_x_13487:
[----:B0-----:R-:W3:Y:S01]  /*10010*/  LDL.LU R3, [R1+0x2c] ;  /* 0x00002c0001037983 */ /* 0x001ee20000300800 */
[----:B------:R-:W-:Y:S02]  /*10020*/  IMAD.MOV.U32 R8, RZ, RZ, RZ ;  /* 0x000000ffff087224 */ /* 0x000fe400078e00ff */
[----:B-1----:R-:W-:Y:S01]  /*10030*/  IMAD.MOV.U32 R6, RZ, RZ, 0x1 ;  /* 0x00000001ff067424 */ /* 0x002fe200078e00ff */
[----:B---3--:R-:W-:-:S04]  /*10040*/  IADD3 R7, R3, -0x2, RZ ;  /* 0xfffffffe03077810 */ /* 0x008fc80007ffe0ff */
        /* <DEDUP_REMOVED lines=25> */
[----:B------:R-:W-:-:S07]  /*101e0*/  MOV R9, UR4 ;  /* 0x0000000400097c02 */ /* 0x000fce0008000f00 */
.L_x_13529:
        /* <DEDUP_REMOVED lines=28> */
.L_x_13499:
[----:B------:R-:W1:Y:S01]  /*103b0*/  S2R R2, SR_TID.X ;  /* 0x0000000000027919 */ /* 0x000e620000002100 */
[----:B------:R-:W-:Y:S01]  /*103c0*/  BSSY B2, `(.L_x_13500) ;  /* 0x0000006000027945 */ /* 0x000fe20003800000 */
[----:B-1----:R-:W-:Y:S02]  /*103d0*/  LOP3.LUT R3, R2, 0x7f, RZ, 0xc0, !PT ;  /* 0x0000007f02037812 */ /* 0x002fe400078ec0ff */
[----:B------:R-:W-:Y:S02]  /*103e0*/  SHF.L.U32 R2, R0, 0x1f, RZ ;  /* 0x0000001f00027819 */ /* 0x000fe400000006ff */
[----:B------:R-:W-:Y:S02]  /*103f0*/  ISETP.NE.AND P2, PT, R3, RZ, PT ;  /* 0x000000ff0300720c */ /* 0x000fe40003f45270 */
[----:B------:R-:W1:Y:S02]  /*10400*/  SYNCS.PHASECHK.TRANS64.TRYWAIT P0, [UR38+0x32448], R2 ;  /* 0x03244802ff0075a7 */ /* 0x000e640008000166 */
[----:B-1----:R-:W-:Y:S09]  /*10410*/  @!P0 BRA `(.L_x_13501) ;  /* 0x0000003800388947 */ /* 0x002ff20003800000 */
.L_x_13600:
[----:B------:R-:W-:Y:S05]  /*10420*/  BSYNC B2 ;  /* 0x0000000000027941 */ /* 0x000fea0003800000 */
.L_x_13500:
[----:B------:R-:W-:Y:S04]  /*10430*/  BSSY B2, `(.L_x_13502) ;  /* 0x0000007000027945 */ /* 0x000fe80003800000 */
[----:B------:R-:W-:Y:S05]  /*10440*/  @P2 BRA `(.L_x_13503) ;  /* 0x0000000000142947 */ /* 0x000fea0003800000 */
[----:B------:R-:W-:Y:S01]  /*10450*/  ISETP.NE.AND P0, PT, R10, RZ, PT ;  /* 0x000000ff0a00720c */ /* 0x000fe20003f05270 */
[----:B-1----:R-:W-:-:S04]  /*10460*/  IMAD.MOV.U32 R3, RZ, RZ, 0x3000 ;  /* 0x00003000ff037424 */ /* 0x002fc800078e00ff */
[----:B------:R3:W-:Y:S08]  /*10470*/  SYNCS.ARRIVE.TRANS64 RZ, [UR38+0x32438], R3 ;  /* 0x03243803ffff79a7 */ /* 0x0007f00008000026 */
[----:B---3--:R-:W-:Y:S05]  /*10480*/  @!P0 BRA `(.L_x_13503) ;  /* 0x0000000000048947 */ /* 0x008fea0003800000 */
[----:B------:R-:W-:Y:S01]  /*10490*/  BPT.TRAP 0x1 ;  /* 0x000000040000795c */ /* 0x000fe20000300000 */
.L_x_13503:
[----:B------:R-:W-:Y:S05]  /*104a0*/  BSYNC B2 ;  /* 0x0000000000027941 */ /* 0x000fea0003800000 */
.L_x_13502:
        /* <DEDUP_REMOVED lines=11> */
.L_x_13504:
        /* <DEDUP_REMOVED lines=10> */
.L_x_13601:
[----:B------:R-:W-:Y:S05]  /*10600*/  BSYNC B2 ;  /* 0x0000000000027941 */ /* 0x000fea0003800000 */
.L_x_13505:
        /* <DEDUP_REMOVED lines=9> */
.L_x_13508:
[----:B------:R-:W-:Y:S05]  /*106a0*/  BSYNC B2 ;  /* 0x0000000000027941 */ /* 0x000fea0003800000 */
.L_x_13507:
        /* <DEDUP_REMOVED lines=9> */
.L_x_13509:
        /* <DEDUP_REMOVED lines=13> */
.L_x_13510:
        /* <DEDUP_REMOVED lines=13> */
.L_x_13511:
        /* <DEDUP_REMOVED lines=13> */
.L_x_13512:
        /* <DEDUP_REMOVED lines=8> */
.L_x_13498:
[----:B------:R-:W-:Y:S05]  /*10a30*/  BSYNC B1 ;  /* 0x0000000000017941 */ /* 0x000fea0003800000 */
.L_x_13497:
        /* <DEDUP_REMOVED lines=26> */
.L_x_13515:
[----:B------:R-:W1:Y:S01]  /*10be0*/  S2R R2, SR_TID.X ;  /* 0x0000000000027919 */ /* 0x000e620000002100 */
[----:B------:R-:W-:Y:S01]  /*10bf0*/  BSSY B2, `(.L_x_13516) ;  /* 0x0000006000027945 */ /* 0x000fe20003800000 */
[----:B-1----:R-:W-:Y:S02]  /*10c00*/  LOP3.LUT R3, R2, 0x7f, RZ, 0xc0, !PT ;  /* 0x0000007f02037812 */ /* 0x002fe400078ec0ff */
[----:B------:R-:W-:Y:S02]  /*10c10*/  SHF.L.U32 R2, R0, 0x1f, RZ ;  /* 0x0000001f00027819 */ /* 0x000fe400000006ff */
[----:B------:R-:W-:Y:S02]  /*10c20*/  ISETP.NE.AND P2, PT, R3, RZ, PT ;  /* 0x000000ff0300720c */ /* 0x000fe40003f45270 */
[----:B------:R-:W1:Y:S02]  /*10c30*/  SYNCS.PHASECHK.TRANS64.TRYWAIT P0, [UR38+0x32440], R2 ;  /* 0x03244002ff0075a7 */ /* 0x000e640008000166 */
[----:B-1----:R-:W-:Y:S09]  /*10c40*/  @!P0 BRA `(.L_x_13517) ;  /* 0x00000030005c8947 */ /* 0x002ff20003800000 */
.L_x_13602:
[----:B------:R-:W-:Y:S05]  /*10c50*/  BSYNC B2 ;  /* 0x0000000000027941 */ /* 0x000fea0003800000 */
.L_x_13516:
[----:B------:R-:W-:Y:S04]  /*10c60*/  BSSY B2, `(.L_x_13518) ;  /* 0x0000007000027945 */ /* 0x000fe80003800000 */
[----:B------:R-:W-:Y:S05]  /*10c70*/  @P2 BRA `(.L_x_13519) ;  /* 0x0000000000142947 */ /* 0x000fea0003800000 */
[----:B------:R-:W-:Y:S02]  /*10c80*/  ISETP.NE.AND P0, PT, R10, RZ, PT ;  /* 0x000000ff0a00720c */ /* 0x000fe40003f05270 */
[----:B-1----:R-:W-:-:S04]  /*10c90*/  MOV R3, 0x3000 ;  /* 0x0000300000037802 */ /* 0x002fc80000000f00 */
[----:B------:R3:W-:Y:S07]  /*10ca0*/  SYNCS.ARRIVE.TRANS64 RZ, [UR38+0x32430], R3 ;  /* 0x03243003ffff79a7 */ /* 0x0007ee0008000026 */
[----:B------:R-:W-:Y:S05]  /*10cb0*/  @!P0 BRA `(.L_x_13519) ;  /* 0x0000000000048947 */ /* 0x000fea0003800000 */
[----:B------:R-:W-:Y:S01]  /*10cc0*/  BPT.TRAP 0x1 ;  /* 0x000000040000795c */ /* 0x000fe20000300000 */
.L_x_13519:
[----:B------:R-:W-:Y:S05]  /*10cd0*/  BSYNC B2 ;  /* 0x0000000000027941 */ /* 0x000fea0003800000 */
.L_x_13518:
        /* <DEDUP_REMOVED lines=11> */
.L_x_13520:
        /* <DEDUP_REMOVED lines=11> */
.L_x_13603:
[----:B------:R-:W-:Y:S05]  /*10e40*/  BSYNC B2 ;  /* 0x0000000000027941 */ /* 0x000fea0003800000 */
.L_x_13521:
[----:B------:R-:W-:Y:S01]  /*10e50*/  BSSY B2, `(.L_x_13523) ;  /* 0x0000009000027945 */ /* 0x000fe20003800000 */
[----:B01----:R-:W-:Y:S02]  /*10e60*/  IMAD.MOV.U32 R2, RZ, RZ, 0x0 ;  /* 0x00000000ff027424 */ /* 0x003fe400078e00ff */
[----:B---3--:R-:W-:Y:S01]  /*10e70*/  IMAD.MOV.U32 R3, RZ, RZ, 0x14f00000 ;  /* 0x14f00000ff037424 */ /* 0x008fe200078e00ff */
[----:B------:R-:W-:Y:S06]  /*10e80*/  @P2 BRA `(.L_x_13524) ;  /* 0x0000000000142947 */ /* 0x000fec0003800000 */
[----:B------:R-:W-:Y:S01]  /*10e90*/  ISETP.NE.AND P0, PT, R10, RZ, PT ;  /* 0x000000ff0a00720c */ /* 0x000fe20003f05270 */
[----:B------:R-:W-:-:S04]  /*10ea0*/  IMAD.MOV.U32 R5, RZ, RZ, 0xc000 ;  /* 0x0000c000ff057424 */ /* 0x000fc800078e00ff */
[----:B------:R0:W-:Y:S08]  /*10eb0*/  SYNCS.ARRIVE.TRANS64 RZ, [UR38+0x32450], R5 ;  /* 0x03245005ffff79a7 */ /* 0x0001f00008000026 */
[----:B0-----:R-:W-:Y:S05]  /*10ec0*/  @!P0 BRA `(.L_x_13524) ;  /* 0x0000000000048947 */ /* 0x001fea0003800000 */
[----:B------:R-:W-:Y:S01]  /*10ed0*/  BPT.TRAP 0x1 ;  /* 0x000000040000795c */ /* 0x000fe20000300000 */
.L_x_13524:
[----:B------:R-:W-:Y:S05]  /*10ee0*/  BSYNC B2 ;  /* 0x0000000000027941 */ /* 0x000fea0003800000 */
.L_x_13523:
        /* <DEDUP_REMOVED lines=9> */
.L_x_13525:
        /* <DEDUP_REMOVED lines=13> */
.L_x_13526:
        /* <DEDUP_REMOVED lines=13> */
.L_x_13527:
        /* <DEDUP_REMOVED lines=13> */
.L_x_13528:
        /* <DEDUP_REMOVED lines=8> */
.L_x_13514:
[----:B------:R-:W-:Y:S05]  /*11270*/  BSYNC B1 ;  /* 0x0000000000017941 */ /* 0x000fea0003800000 */
.L_x_13513:
[----:B------:R-:W-:Y:S01]  /*11280*/  VIADD R7, R7, 0xfffffffe ;  /* 0xfffffffe07077836 */ /* 0x000fe20000000000 */
[----:B------:R-:W-:Y:S06]  /*11290*/  @P1 BRA `(.L_x_13529) ;  /* 0xffffffec00d41947 */ /* 0x000fec000383ffff */
[----:B------:R-:W-:Y:S05]  /*112a0*/  BSYNC B0 ;  /* 0x0000000000007941 */ /* 0x000fea0003800000 */
.L_x_13496:
        /* <DEDUP_REMOVED lines=26> */
.L_x_13532:
[----:B------:R-:W1:Y:S01]  /*11450*/  S2R R2, SR_TID.X ;  /* 0x0000000000027919 */ /* 0x000e620000002100 */
[----:B------:R-:W-:Y:S01]  /*11460*/  BSSY B1, `(.L_x_13533) ;  /* 0x0000006000017945 */ /* 0x000fe20003800000 */
[----:B-1----:R-:W-:Y:S02]  /*11470*/  LOP3.LUT R3, R2, 0x7f, RZ, 0xc0, !PT ;  /* 0x0000007f02037812 */ /* 0x002fe400078ec0ff */
[----:B------:R-:W-:Y:S02]  /*11480*/  SHF.L.U32 R2, R0, 0x1f, RZ ;  /* 0x0000001f00027819 */ /* 0x000fe400000006ff */
[----:B------:R-:W-:Y:S02]  /*11490*/  ISETP.NE.AND P1, PT, R3, RZ, PT ;  /* 0x000000ff0300720c */ /* 0x000fe40003f25270 */
[----:B------:R-:W1:Y:S02]  /*114a0*/  SYNCS.PHASECHK.TRANS64.TRYWAIT P0, [UR38+0x32448], R2 ;  /* 0x03244802ff0075a7 */ /* 0x000e640008000166 */
[----:B-1----:R-:W-:Y:S09]  /*114b0*/  @!P0 BRA `(.L_x_13534) ;  /* 0x0000002800708947 */ /* 0x002ff20003800000 */
.L_x_13604:
[----:B------:R-:W-:Y:S05]  /*114c0*/  BSYNC B1 ;  /* 0x0000000000017941 */ /* 0x000fea0003800000 */
.L_x_13533:
[----:B------:R-:W-:Y:S04]  /*114d0*/  BSSY B1, `(.L_x_13535) ;  /* 0x0000007000017945 */ /* 0x000fe80003800000 */
[----:B------:R-:W-:Y:S05]  /*114e0*/  @P1 BRA `(.L_x_13536) ;  /* 0x0000000000141947 */ /* 0x000fea0003800000 */
[----:B------:R-:W-:Y:S01]  /*114f0*/  ISETP.NE.AND P0, PT, R10, RZ, PT ;  /* 0x000000ff0a00720c */ /* 0x000fe20003f05270 */
[----:B-1----:R-:W-:-:S04]  /*11500*/  IMAD.MOV.U32 R3, RZ, RZ, 0x3000 ;  /* 0x00003000ff037424 */ /* 0x002fc800078e00ff */
[----:B------:R3:W-:Y:S08]  /*11510*/  SYNCS.ARRIVE.TRANS64 RZ, [UR38+0x32438], R3 ;  /* 0x03243803ffff79a7 */ /* 0x0007f00008000026 */
[----:B---3--:R-:W-:Y:S05]  /*11520*/  @!P0 BRA `(.L_x_13536) ;  /* 0x0000000000048947 */ /* 0x008fea0003800000 */
[----:B------:R-:W-:Y:S01]  /*11530*/  BPT.TRAP 0x1 ;  /* 0x000000040000795c */ /* 0x000fe20000300000 */
.L_x_13536:
[----:B------:R-:W-:Y:S05]  /*11540*/  BSYNC B1 ;  /* 0x0000000000017941 */ /* 0x000fea0003800000 */
.L_x_13535:
        /* <DEDUP_REMOVED lines=11> */
.L_x_13537:
        /* <DEDUP_REMOVED lines=11> */
.L_x_13605:
[----:B------:R-:W-:Y:S05]  /*116b0*/  BSYNC B1 ;  /* 0x0000000000017941 */ /* 0x000fea0003800000 */
.L_x_13538:
        /* <DEDUP_REMOVED lines=9> */
.L_x_13541:
[----:B------:R-:W-:Y:S05]  /*11750*/  BSYNC B1 ;  /* 0x0000000000017941 */ /* 0x000fea0003800000 */
.L_x_13540:
        /* <DEDUP_REMOVED lines=9> */
.L_x_13542:
        /* <DEDUP_REMOVED lines=13> */
.L_x_13543:
        /* <DEDUP_REMOVED lines=13> */
.L_x_13544:
        /* <DEDUP_REMOVED lines=13> */
.L_x_13545:
        /* <DEDUP_REMOVED lines=8> */
.L_x_13531:
[----:B------:R-:W-:Y:S05]  /*11ae0*/  BSYNC B0 ;  /* 0x0000000000007941 */ /* 0x000fea0003800000 */
.L_x_13530:
[----:B------:R-:W-:Y:S01]  /*11af0*/  LOP3.LUT R0, R0, 0x1, RZ, 0x3c, !PT ;  /* 0x0000000100007812 */ /* 0x000fe200078e3cff */
[----:B------:R-:W-:Y:S02]  /*11b00*/  IMAD.MOV.U32 R6, RZ, RZ, RZ ;  /* 0x000000ffff067224 */ /* 0x000fe400078e00ff */
[----:B------:R-:W-:-:S07]  /*11b10*/  IMAD.MOV.U32 R8, RZ, RZ, RZ ;  /* 0x000000ffff087224 */ /* 0x000fce00078e00ff */
.L_x_13469:
[----:B------:R-:W1:Y:S01]  /*11b20*/  S2R R3, SR_CgaCtaId ;  /* 0x0000000000037919 */ /* 0x000e620000008800 */
[----:B------:R-:W-:-:S04]  /*11b30*/  MOV R2, 0x400 ;  /* 0x0000040000027802 */ /* 0x000fc80000000f00 */
[----:B-1----:R-:W-:Y:S02]  /*11b40*/  LEA R2, R3, R2, 0x18 ;  /* 0x0000000203027211 */ /* 0x002fe400078ec0ff */
[----:B------:R-:W-:-:S04]  /*11b50*/  SHF.L.U32 R3, R8, 0x1f, RZ ;  /* 0x0000001f08037819 */ /* 0x000fc800000006ff */
[----:B------:R-:W1:Y:S02]  /*11b60*/  SYNCS.PHASECHK.TRANS64.TRYWAIT P0, [R2+URZ+0x32420], R3 ;  /* 0x03242003020075a7 */ /* 0x000e64000800017f */
[----:B-1----:R-:W-:Y:S05]  /*11b70*/  @!P0 BRA `(.L_x_13546) ;  /* 0x0000002000f08947 */ /* 0x002fea0003800000 */
.L_x_13606:
[----:B------:R-:W-:-:S03]  /*11b80*/  UMOV UR4, 0xffffffff ;  /* 0xffffffff00047882 */ /* 0x000fc60000000000 */
[----:B------:R-:W-:Y:S05]  /*11b90*/  BRA.DIV UR4, `(.L_x_13547) ;  /* 0x0000002204fc7947 */ /* 0x000fea000b800000 */
[----:B-1----:R-:W1:Y:S02]  /*11ba0*/  S2R R3, SR_TID.X ;  /* 0x0000000000037919 */ /* 0x002e640000002100 */
[----:B-1----:R-:W-:-:S04]  /*11bb0*/  SHF.R.U32.HI R3, RZ, 0x5, R3 ;  /* 0x00000005ff037819 */ /* 0x002fc80000011603 */
[----:B------:R-:W-:-:S05]  /*11bc0*/  LOP3.LUT R3, R3, 0x3, RZ, 0xc0, !PT ;  /* 0x0000000303037812 */ /* 0x000fca00078ec0ff */
[----:B--2---:R1:W2:Y:S02]  /*11bd0*/  SHFL.IDX PT, R14, R3, RZ, 0x1f ;  /* 0x00001fff030e7589 */ /* 0x0042a400000e0000 */
.L_x_13609:
[----:B--2---:R-:W-:-:S13]  /*11be0*/  ISETP.NE.AND P0, PT, R14, RZ, PT ;  /* 0x000000ff0e00720c */ /* 0x004fda0003f05270 */
[----:B------:R-:W-:Y:S05]  /*11bf0*/  @P0 BRA `(.L_x_13430) ;  /* 0x0000000000880947 */ /* 0x000fea0003800000 */
[----:B------:R-:W-:-:S03]  /*11c00*/  UMOV UR4, 0xffffffff ;  /* 0xffffffff00047882 */ /* 0x000fc60000000000 */
[----:B------:R-:W-:Y:S05]  /*11c10*/  BRA.DIV UR4, `(.L_x_13548) ;  /* 0x0000002604107947 */ /* 0x000fea000b800000 */
[----:B------:R-:W-:-:S13]  /*11c20*/  ELECT P6, URZ, PT ;  /* 0x00000000003f782f */ /* 0x000fda00038c0000 */
.L_x_13612:
[----:B------:R-:W-:Y:S05]  /*11c30*/  @!P6 BRA `(.L_x_13430) ;  /* 0x000000000078e947 */ /* 0x000fea0003800000 */
[----:B-1----:R-:W2:Y:S02]  /*11c40*/  LDL.LU R3, [R1+0x3c] ;  /* 0x00003c0001037983 */ /* 0x002ea40000300800 */
[----:B--2---:R-:W-:-:S04]  /*11c50*/  LOP3.LUT R3, R3, 0x2, RZ, 0xfc, !PT ;  /* 0x0000000203037812 */ /* 0x004fc800078efcff */
[----:B------:R-:W-:-:S13]  /*11c60*/  ISETP.NE.AND P2, PT, R3, 0x3, PT ;  /* 0x000000030300780c */ /* 0x000fda0003f45270 */
[----:B------:R-:W-:Y:S05]  /*11c70*/  @!P2 BRA `(.L_x_13549) ;  /* 0x000000000004a947 */ /* 0x000fea0003800000 */
[----:B------:R-:W-:Y:S01]  /*11c80*/  BPT.TRAP 0x1 ;  /* 0x000000040000795c */ /* 0x000fe20000300000 */
.L_x_13549:
[----:B------:R-:W-:Y:S01]  /*11c90*/  IADD3 R8, R2, 0x32440, RZ ;  /* 0x0003244002087810 */ /* 0x000fe20007ffe0ff */
[----:B------:R-:W-:Y:S01]  /*11ca0*/  VIADD R3, R6, 0x1 ;  /* 0x0000000106037836 */ /* 0x000fe20000000000 */
[----:B------:R-:W-:-:S03]  /*11cb0*/  SHF.L.U32 R4, R0, 0x1f, RZ ;  /* 0x0000001f00047819 */ /* 0x000fc600000006ff */
[----:B------:R-:W-:Y:S01]  /*11cc0*/  IMAD R7, R6, 0x8, R8 ;  /* 0x0000000806077824 */ /* 0x000fe200078e0208 */
[----:B------:R-:W-:-:S03]  /*11cd0*/  ISETP.NE.AND P1, PT, R3, 0x2, PT ;  /* 0x000000020300780c */ /* 0x000fc60003f25270 */
[----:B------:R-:W1:Y:S01]  /*11ce0*/  SYNCS.PHASECHK.TRANS64.TRYWAIT P0, [R7+URZ], R4 ;  /* 0x00000004070075a7 */ /* 0x000e62000800017f */
[----:B------:R-:W-:Y:S02]  /*11cf0*/  SEL R5, RZ, 0x1, P1 ;  /* 0x00000001ff057807 */ /* 0x000fe40000800000 */
[----:B------:R-:W-:Y:S02]  /*11d00*/  SEL R3, R3, RZ, P1 ;  /* 0x000000ff03037207 */ /* 0x000fe40000800000 */
[----:B------:R-:W-:-:S03]  /*11d10*/  LOP3.LUT R0, R0, R5, RZ, 0x3c, !PT ;  /* 0x0000000500007212 */ /* 0x000fc600078e3cff */
[----:B------:R-:W-:Y:S01]  /*11d20*/  IMAD R5, R3, 0x8, R8 ;  /* 0x0000000803057824 */ /* 0x000fe200078e0208 */
[----:B------:R-:W-:Y:S01]  /*11d30*/  SHF.L.U32 R0, R0, 0x1f, RZ ;  /* 0x0000001f00007819 */ /* 0x000fe200000006ff */
[----:B-1----:R-:W-:Y:S06]  /*11d40*/  @!P0 BRA `(.L_x_13550) ;  /* 0x0000002000e48947 */ /* 0x002fec0003800000 */
.L_x_13613:
[----:B------:R-:W2:Y:S02]  /*11d50*/  SYNCS.PHASECHK.TRANS64.TRYWAIT P0, [R5+URZ], R0 ;  /* 0x00000000050075a7 */ /* 0x000ea4000800017f */
[----:B--2---:R-:W-:Y:S05]  /*11d60*/  @!P0 BRA `(.L_x_13551) ;  /* 0x0000002000f08947 */ /* 0x004fea0003800000 */
.L_x_13614:
[----:B------:R-:W-:Y:S05]  /*11d70*/  @!P2 BRA `(.L_x_13552) ;  /* 0x000000000004a947 */ /* 0x000fea0003800000 */
[----:B------:R-:W-:Y:S01]  /*11d80*/  BPT.TRAP 0x1 ;  /* 0x000000040000795c */ /* 0x000fe20000300000 */
.L_x_13552:
[----:B------:R-:W-:-:S04]  /*11d90*/  VIADD R2, R2, 0x32460 ;  /* 0x0003246002027836 */ /* 0x000fc80000000000 */
[----:B--2---:R-:W-:-:S04]  /*11da0*/  IMAD R5, R6, 0x8, R2 ;  /* 0x0000000806057824 */ /* 0x004fc800078e0202 */
[----:B------:R-:W2:Y:S02]  /*11db0*/  SYNCS.PHASECHK.TRANS64.TRYWAIT P0, [R5+URZ], R4 ;  /* 0x00000004050075a7 */ /* 0x000ea4000800017f */
[----:B--2---:R-:W-:Y:S05]  /*11dc0*/  @!P0 BRA `(.L_x_13553) ;  /* 0x0000002000ec8947 */ /* 0x004fea0003800000 */
.L_x_13615:
[----:B------:R-:W-:-:S07]  /*11dd0*/  IMAD R3, R3, 0x8, R2 ;  /* 0x0000000803037824 */ /* 0x000fce00078e0202 */
.L_x_13554:
[----:B---3--:R3:W4:Y:S02]  /*11de0*/  SYNCS.PHASECHK.TRANS64.TRYWAIT P0, [R3+URZ], R0 ;  /* 0x00000000030075a7 */ /* 0x008724000800017f */
[----:B----4-:R-:W-:Y:S05]  /*11df0*/  @!P0 NANOSLEEP.SYNCS 0x989680 ;  /* 0x009896800000895d */ /* 0x010fea0003900000 */
[----:B------:R-:W4:Y:S02]  /*11e00*/  @!P0 SYNCS.PHASECHK.TRANS64 P0, [R3+URZ], R0 ;  /* 0x00000000030085a7 */ /* 0x000f24000800007f */
[----:B----4-:R-:W-:Y:S05]  /*11e10*/  @!P0 BRA `(.L_x_13554) ;  /* 0xfffffffc00f08947 */ /* 0x010fea000383ffff */
.L_x_13430:
[----:B------:R-:W-:Y:S05]  /*11e20*/  BSYNC B6 ;  /* 0x0000000000067941 */ /* 0x000fea0003800000 */
.L_x_13427:
[----:B------:R-:W-:Y:S05]  /*11e30*/  EXIT ;  /* 0x000000000000794d */ /* 0x000fea0003800000 */
.L_x_13434:
[----:B------:R-:W-:-:S13]  /*11e40*/  R2UR UR4, R22 ;  /* 0x00000000160472ca */ /* 0x000fda00000e0000 */
[----:B0-----:R-:W-:-:S04]  /*11e50*/  IMAD.U32 R3, RZ, RZ, UR4 ;  /* 0x00000004ff037e24 */ /* 0x001fc8000f8e00ff */
[----:B------:R0:W1:Y:S03]  /*11e60*/  SYNCS.PHASECHK.TRANS64.TRYWAIT P0, [R3+URZ+0x32400], R2 ;  /* 0x03240002030075a7 */ /* 0x000066000800017f */
[----:B-1----:R-:W-:Y:S05]  /*11e70*/  @!P0 NANOSLEEP.SYNCS 0x989680 ;  /* 0x009896800000895d */ /* 0x002fea0003900000 */
[----:B------:R-:W1:Y:S02]  /*11e80*/  @!P0 SYNCS.PHASECHK.TRANS64 P0, [R3+URZ+0x32400], R2 ;  /* 0x03240002030085a7 */ /* 0x000e64000800007f */
[----:B-1----:R-:W-:Y:S05]  /*11e90*/  @!P0 BRA `(.L_x_13434) ;  /* 0xfffffffc00e88947 */ /* 0x002fea000383ffff */
[----:B------:R-:W-:Y:S05]  /*11ea0*/  BRA `(.L_x_13555) ;  /* 0xfffffef800207947 */ /* 0x000fea000383ffff */
.L_x_13438:
[----:B------:R-:W-:-:S13]  /*11eb0*/  R2UR UR4, R22 ;  /* 0x00000000160472ca */ /* 0x000fda00000e0000 */
[----:B0-----:R-:W-:-:S04]  /*11ec0*/  MOV R3, UR4 ;  /* 0x0000000400037c02 */ /* 0x001fc80008000f00 */
[----:B------:R0:W2:Y:S03]  /*11ed0*/  SYNCS.PHASECHK.TRANS64.TRYWAIT P1, [R3+URZ+0x32430], R2 ;  /* 0x03243002030075a7 */ /* 0x0000a6000802017f */
[----:B--2---:R-:W-:Y:S05]  /*11ee0*/  @!P1 NANOSLEEP.SYNCS 0x989680 ;  /* 0x009896800000995d */ /* 0x004fea0003900000 */
[----:B------:R-:W2:Y:S02]  /*11ef0*/  @!P1 SYNCS.PHASECHK.TRANS64 P1, [R3+URZ+0x32430], R2 ;  /* 0x03243002030095a7 */ /* 0x000ea4000802007f */
[----:B--2---:R-:W-:Y:S05]  /*11f00*/  @!P1 BRA `(.L_x_13438) ;  /* 0xfffffffc00e89947 */ /* 0x004fea000383ffff */
[----:B------:R-:W-:Y:S05]  /*11f10*/  BRA `(.L_x_13437) ;  /* 0xfffffef800407947 */ /* 0x000fea000383ffff */
.L_x_13439:
[----:B------:R-:W-:-:S13]  /*11f20*/  R2UR UR4, R22 ;  /* 0x00000000160472ca */ /* 0x000fda00000e0000 */
[----:B0-----:R-:W-:-:S04]  /*11f30*/  IMAD.U32 R3, RZ, RZ, UR4 ;  /* 0x00000004ff037e24 */ /* 0x001fc8000f8e00ff */
[----:B------:R0:W2:Y:S03]  /*11f40*/  SYNCS.PHASECHK.TRANS64.TRYWAIT P1, [R3+URZ+0x32410], R2 ;  /* 0x03241002030075a7 */ /* 0x0000a6000802017f */
[----:B--2---:R-:W-:Y:S05]  /*11f50*/  @!P1 NANOSLEEP.SYNCS 0x989680 ;  /* 0x009896800000995d */ /* 0x004fea0003900000 */
[----:B------:R-:W2:Y:S02]  /*11f60*/  @!P1 SYNCS.PHASECHK.TRANS64 P1, [R3+URZ+0x32410], R2 ;  /* 0x03241002030095a7 */ /* 0x000ea4000802007f */
[----:B--2---:R-:W-:Y:S05]  /*11f70*/  @!P1 BRA `(.L_x_13439) ;  /* 0xfffffffc00e89947 */ /* 0x004fea000383ffff */
[----:B------:R-:W-:Y:S05]  /*11f80*/  BRA `(.L_x_13556) ;  /* 0xfffffef800e87947 */ /* 0x000fea000383ffff */
.L_x_13443:
[----:B------:R-:W-:-:S13]  /*11f90*/  R2UR UR4, R22 ;  /* 0x00000000160472ca */ /* 0x000fda00000e0000 */
[----:B0-----:R-:W-:-:S04]  /*11fa0*/  IMAD.U32 R3, RZ, RZ, UR4 ;  /* 0x00000004ff037e24 */ /* 0x001fc8000f8e00ff */
[----:B------:R0:W3:Y:S03]  /*11fb0*/  SYNCS.PHASECHK.TRANS64.TRYWAIT P1, [R3+URZ+0x32450], R2 ;  /* 0x03245002030075a7 */ /* 0x0000e6000802017f */
[----:B---3--:R-:W-:Y:S05]  /*11fc0*/  @!P1 NANOSLEEP.SYNCS 0x989680 ;  /* 0x009896800000995d */ /* 0x008fea0003900000 */
[----:B------:R-:W3:Y:S02]  /*11fd0*/  @!P1 SYNCS.PHASECHK.TRANS64 P1, [R3+URZ+0x32450], R2 ;  /* 0x03245002030095a7 */ /* 0x000ee4000802007f */
[----:B---3--:R-:W-:Y:S05]  /*11fe0*/  @!P1 BRA `(.L_x_13443) ;  /* 0xfffffffc00e89947 */ /* 0x008fea000383ffff */
[----:B------:R-:W-:Y:S05]  /*11ff0*/  BRA `(.L_x_13442) ;  /* 0xfffffef800f47947 */ /* 0x000fea000383ffff */
.L_x_13448:
[----:B--2---:R-:W-:-:S04]  /*12000*/  IMAD.U32 R152, RZ, RZ, UR5 ;  /* 0x00000005ff987e24 */ /* 0x004fc8000f8e00ff */
[----:B------:R2:W3:Y:S03]  /*12010*/  SYNCS.PHASECHK.TRANS64.TRYWAIT P3, [R152+URZ+0x32430], R203 ;  /* 0x032430cb980075a7 */ /* 0x0004e6000806017f */
[----:B---3--:R-:W-:Y:S05]  /*12020*/  @!P3 NANOSLEEP.SYNCS 0x989680 ;  /* 0x009896800000b95d */ /* 0x008fea0003900000 */
[----:B------:R-:W3:Y:S02]  /*12030*/  @!P3 SYNCS.PHASECHK.TRANS64 P3, [R152+URZ+0x32430], R203 ;  /* 0x032430cb9800b5a7 */ /* 0x000ee4000806007f */
[----:B---3--:R-:W-:Y:S05]  /*12040*/  @!P3 BRA `(.L_x_13448) ;  /* 0xfffffffc00ecb947 */ /* 0x008fea000383ffff */
[----:B------:R-:W-:Y:S05]  /*12050*/  BRA `(.L_x_13447) ;  /* 0xffffff2800007947 */ /* 0x000fea000383ffff */
.L_x_13452:
[----:B--2---:R-:W-:-:S04]  /*12060*/  IMAD.U32 R206, RZ, RZ, UR5 ;  /* 0x00000005ffce7e24 */ /* 0x004fc8000f8e00ff */
[----:B------:R2:W3:Y:S03]  /*12070*/  SYNCS.PHASECHK.TRANS64.TRYWAIT P3, [R206+URZ+0x32450], R203 ;  /* 0x032450cbce0075a7 */ /* 0x0004e6000806017f */
[----:B---3--:R-:W-:Y:S05]  /*12080*/  @!P3 NANOSLEEP.SYNCS 0x989680 ;  /* 0x009896800000b95d */ /* 0x008fea0003900000 */
[----:B------:R-:W3:Y:S02]  /*12090*/  @!P3 SYNCS.PHASECHK.TRANS64 P3, [R206+URZ+0x32450], R203 ;  /* 0x032450cbce00b5a7 */ /* 0x000ee4000806007f */
[----:B---3--:R-:W-:Y:S05]  /*120a0*/  @!P3 BRA `(.L_x_13452) ;  /* 0xfffffffc00ecb947 */ /* 0x008fea000383ffff */
[----:B------:R-:W-:Y:S05]  /*120b0*/  BRA `(.L_x_13451) ;  /* 0xffffff2800cc7947 */ /* 0x000fea000383ffff */
.L_x_13458:
[----:B---3--:R-:W-:-:S04]  /*120c0*/  IMAD.U32 R153, RZ, RZ, UR7 ;  /* 0x00000007ff997e24 */ /* 0x008fc8000f8e00ff */
[----:B------:R3:W4:Y:S03]  /*120d0*/  SYNCS.PHASECHK.TRANS64.TRYWAIT P1, [R153+URZ+0x32430], R204 ;  /* 0x032430cc990075a7 */ /* 0x000726000802017f */
[----:B----4-:R-:W-:Y:S05]  /*120e0*/  @!P1 NANOSLEEP.SYNCS 0x989680 ;  /* 0x009896800000995d */ /* 0x010fea0003900000 */
[----:B------:R-:W4:Y:S02]  /*120f0*/  @!P1 SYNCS.PHASECHK.TRANS64 P1, [R153+URZ+0x32430], R204 ;  /* 0x032430cc990095a7 */ /* 0x000f24000802007f */
[----:B----4-:R-:W-:Y:S05]  /*12100*/  @!P1 BRA `(.L_x_13458) ;  /* 0xfffffffc00ec9947 */ /* 0x010fea000383ffff */
[----:B------:R-:W-:Y:S05]  /*12110*/  BRA `(.L_x_13457) ;  /* 0xffffff58008c7947 */ /* 0x000fea000383ffff */
.L_x_13462:
[----:B-1----:R-:W-:-:S04]  /*12120*/  IMAD.U32 R205, RZ, RZ, UR7 ;  /* 0x00000007ffcd7e24 */ /* 0x002fc8000f8e00ff */
[----:B------:R1:W3:Y:S03]  /*12130*/  SYNCS.PHASECHK.TRANS64.TRYWAIT P1, [R205+URZ+0x32450], R204 ;  /* 0x032450cccd0075a7 */ /* 0x0002e6000802017f */
[----:B---3--:R-:W-:Y:S05]  /*12140*/  @!P1 NANOSLEEP.SYNCS 0x989680 ;  /* 0x009896800000995d */ /* 0x008fea0003900000 */
[----:B------:R-:W3:Y:S02]  /*12150*/  @!P1 SYNCS.PHASECHK.TRANS64 P1, [R205+URZ+0x32450], R204 ;  /* 0x032450cccd0095a7 */ /* 0x000ee4000802007f */
[----:B---3--:R-:W-:Y:S05]  /*12160*/  @!P1 BRA `(.L_x_13462) ;  /* 0xfffffffc00ec9947 */ /* 0x008fea000383ffff */
[----:B------:R-:W-:Y:S05]  /*12170*/  BRA `(.L_x_13461) ;  /* 0xffffff5c000c7947 */ /* 0x000fea000383ffff */
.L_x_13474:
[----:B------:R-:W-:Y:S01]  /*12180*/  IMAD.MOV.U32 R13, RZ, RZ, R6 ;  /* 0x000000ffff0d7224 */ /* 0x000fe200078e0006 */
[----:B------:R-:W-:Y:S01]  /*12190*/  MOV R12, RZ ;  /* 0x000000ff000c7202 */ /* 0x000fe20000000f00 */
[----:B------:R-:W-:Y:S02]  /*121a0*/  IMAD.MOV.U32 R11, RZ, RZ, 0x1f ;  /* 0x0000001fff0b7424 */ /* 0x000fe400078e00ff */
[----:B------:R-:W-:-:S07]  /*121b0*/  IMAD.MOV.U32 R15, RZ, RZ, -0x1 ;  /* 0xffffffffff0f7424 */ /* 0x000fce00078e00ff */
[----:B------:R-:W-:Y:S05]  /*121c0*/  WARPSYNC.COLLECTIVE R15, `(.L_x_13557) ;  /* 0x000000000f087348 */ /* 0x000fea0003c00000 */
[----:B------:R0:W1:Y:S02]  /*121d0*/  SHFL.IDX P6, R14, R13, R12, R11 ;  /* 0x0000000c0d0e7389 */ /* 0x00006400000c000b */
[----:B01----:R-:W-:Y:S01]  /*121e0*/  ENDCOLLECTIVE ;  /* 0x000000000000791b */ /* 0x003fe20003800000 */
.L_x_13557:
[----:B------:R-:W-:Y:S05]  /*121f0*/  BRA `(.L_x_13558) ;  /* 0xffffffbc001c7947 */ /* 0x000fea000383ffff */
.L_x_13476:
[----:B------:R-:W-:Y:S01]  /*12200*/  BSSY B0, `(.L_x_13559) ;  /* 0x0000006000007945 */ /* 0x000fe20003800000 */
[----:B------:R-:W-:-:S07]  /*12210*/  IMAD.MOV.U32 R15, RZ, RZ, -0x1 ;  /* 0xffffffffff0f7424 */ /* 0x000fce00078e00ff */
[----:B0-----:R-:W-:Y:S05]  /*12220*/  WARPSYNC.COLLECTIVE R15, `(.L_x_13560) ;  /* 0x000000000f0c7348 */ /* 0x001fea0003c00000 */
[----:B------:R-:W-:Y:S02]  /*12230*/  ELECT P6, UR62, PT ;  /* 0x00000000003e782f */ /* 0x000fe400038c0000 */
[----:B------:R-:W-:Y:S01]  /*12240*/  MOV R14, UR62 ;  /* 0x0000003e000e7c02 */ /* 0x000fe20008000f00 */
[----:B0-----:R-:W-:Y:S10]  /*12250*/  ENDCOLLECTIVE ;  /* 0x000000000000791b */ /* 0x001ff40003800000 */
.L_x_13560:
[----:B------:R-:W-:Y:S05]  /*12260*/  BSYNC B0 ;  /* 0x0000000000007941 */ /* 0x000fea0003800000 */
.L_x_13559:
[----:B------:R-:W-:Y:S05]  /*12270*/  BRA `(.L_x_13561) ;  /* 0xffffffbc00207947 */ /* 0x000fea000383ffff */
.L_x_13478:
[----:B0-----:R-:W-:-:S04]  /*12280*/  IMAD.U32 R3, RZ, RZ, UR38 ;  /* 0x00000026ff037e24 */ /* 0x001fc8000f8e00ff */
[----:B------:R0:W1:Y:S03]  /*12290*/  SYNCS.PHASECHK.TRANS64.TRYWAIT P0, [R3+URZ+0x32440], R0 ;  /* 0x03244000030075a7 */ /* 0x000066000800017f */
[----:B-1----:R-:W-:Y:S05]  /*122a0*/  @!P0 NANOSLEEP.SYNCS 0x989680 ;  /* 0x009896800000895d */ /* 0x002fea0003900000 */
[----:B------:R-:W1:Y:S02]  /*122b0*/  @!P0 SYNCS.PHASECHK.TRANS64 P0, [R3+URZ+0x32440], R0 ;  /* 0x03244000030085a7 */ /* 0x000e64000800007f */
[----:B-1----:R-:W-:Y:S05]  /*122c0*/  @!P0 BRA `(.L_x_13478) ;  /* 0xfffffffc00ec8947 */ /* 0x002fea000383ffff */
[----:B------:R-:W-:Y:S05]  /*122d0*/  BRA `(.L_x_13562) ;  /* 0xffffffbc00847947 */ /* 0x000fea000383ffff */
.L_x_13481:
[----:B------:R-:W-:Y:S01]  /*122e0*/  IMAD.MOV.U32 R13, RZ, RZ, R3 ;  /* 0x000000ffff0d7224 */ /* 0x000fe200078e0003 */
[----:B------:R-:W-:Y:S01]  /*122f0*/  MOV R11, 0x181f ;  /* 0x0000181f000b7802 */ /* 0x000fe20000000f00 */
[----:B------:R-:W-:Y:S02]  /*12300*/  IMAD.MOV.U32 R12, RZ, RZ, RZ ;  /* 0x000000ffff0c7224 */ /* 0x000fe400078e00ff */
[----:B------:R-:W-:Y:S02]  /*12310*/  IMAD.MOV.U32 R15, RZ, RZ, -0x1 ;  /* 0xffffffffff0f7424 */ /* 0x000fe400078e00ff */
[----:B------:R-:W-:-:S07]  /*12320*/  IMAD R6, R8, 0x80, R6 ;  /* 0x0000008008067824 */ /* 0x000fce00078e0206 */
[----:B0-----:R-:W-:Y:S05]  /*12330*/  WARPSYNC.COLLECTIVE R15, `(.L_x_13563) ;  /* 0x000000000f087348 */ /* 0x001fea0003c00000 */
[----:B------:R1:W2:Y:S02]  /*12340*/  SHFL.IDX P6, R14, R13, R12, R11 ;  /* 0x0000000c0d0e7389 */ /* 0x0002a400000c000b */
[----:B012---:R-:W-:Y:S01]  /*12350*/  ENDCOLLECTIVE ;  /* 0x000000000000791b */ /* 0x007fe20003800000 */
.L_x_13563:
[----:B------:R0:W-:Y:S01]  /*12360*/  STL [R1+0x4], R6 ;  /* 0x0000040601007387 */ /* 0x0001e20000100800 */
[----:B------:R-:W-:Y:S02]  /*12370*/  IMAD.MOV.U32 R13, RZ, RZ, R0 ;  /* 0x000000ffff0d7224 */ /* 0x000fe400078e0000 */
[----:B------:R-:W-:-:S07]  /*12380*/  IMAD.MOV.U32 R4, RZ, RZ, R14 ;  /* 0x000000ffff047224 */ /* 0x000fce00078e000e */
[----:B0-----:R-:W-:Y:S05]  /*12390*/  WARPSYNC.COLLECTIVE R15, `(.L_x_13564) ;  /* 0x000000000f087348 */ /* 0x001fea0003c00000 */
[----:B------:R1:W2:Y:S02]  /*123a0*/  SHFL.IDX P6, R14, R13, R12, R11 ;  /* 0x0000000c0d0e7389 */ /* 0x0002a400000c000b */
[----:B012---:R-:W-:Y:S01]  /*123b0*/  ENDCOLLECTIVE ;  /* 0x000000000000791b */ /* 0x007fe20003800000 */
.L_x_13564:
[----:B------:R-:W-:Y:S01]  /*123c0*/  ULDC UR4, c[0x0][0x288] ;  /* 0x0000a20000047ab9 */ /* 0x000fe20000000800 */
[----:B------:R-:W-:Y:S01]  /*123d0*/  ULDC.64 UR6, c[0x0][0x208] ;  /* 0x0000820000067ab9 */ /* 0x000fe20000000a00 */
[----:B------:R-:W-:-:S05]  /*123e0*/  IMAD R2, R7, UR4, RZ ;  /* 0x0000000407027c24 */ /* 0x000fca000f8e02ff */
[----:B------:R-:W-:Y:S01]  /*123f0*/  ISETP.GE.AND P1, PT, R6, R2, PT ;  /* 0x000000020600720c */ /* 0x000fe20003f26270 */
[----:B------:R-:W-:Y:S01]  /*12400*/  IMAD.MOV.U32 R13, RZ, RZ, R3 ;  /* 0x000000ffff0d7224 */ /* 0x000fe200078e0003 */
[----:B------:R-:W-:-:S11]  /*12410*/  MOV R12, 0x1 ;  /* 0x00000001000c7802 */ /* 0x000fd60000000f00 */
[----:B------:R-:W-:Y:S01]  /*12420*/  @!P1 LEA R8, R9, UR38, 0x1 ;  /* 0x0000002609089c11 */ /* 0x000fe2000f8e08ff */
        /* <DEDUP_REMOVED lines=13> */
.L_x_13565:
[----:B------:R-:W-:-:S04]  /*12500*/  IMAD.MOV.U32 R8, RZ, RZ, R6 ;  /* 0x000000ffff087224 */ /* 0x000fc800078e0006 */
[----:B------:R-:W-:Y:S02]  /*12510*/  VIADD R4, R8, 0x10 ;  /* 0x0000001008047836 */ /* 0x000fe40000000000 */
[----:B------:R-:W-:-:S03]  /*12520*/  IMAD.MOV.U32 R13, RZ, RZ, R0 ;  /* 0x000000ffff0d7224 */ /* 0x000fc600078e0000 */
[----:B------:R-:W-:Y:S01]  /*12530*/  ISETP.GE.AND P2, PT, R4, R2, PT ;  /* 0x000000020400720c */ /* 0x000fe20003f46270 */
[----:B------:R0:W-:Y:S01]  /*12540*/  STL [R1+0x14], R4 ;  /* 0x0000140401007387 */ /* 0x0001e20000100800 */
[----:B------:R-:W-:-:S11]  /*12550*/  IMAD.MOV.U32 R6, RZ, RZ, R14 ;  /* 0x000000ffff067224 */ /* 0x000fd600078e000e */
[----:B0-----:R-:W-:Y:S05]  /*12560*/  WARPSYNC.COLLECTIVE R15, `(.L_x_13566) ;  /* 0x000000000f087348 */ /* 0x001fea0003c00000 */
[----:B------:R1:W2:Y:S02]  /*12570*/  SHFL.IDX P6, R14, R13, R12, R11 ;  /* 0x0000000c0d0e7389 */ /* 0x0002a400000c000b */
[----:B012---:R-:W-:Y:S01]  /*12580*/  ENDCOLLECTIVE ;  /* 0x000000000000791b */ /* 0x007fe20003800000 */
.L_x_13566:
[----:B------:R-:W-:Y:S01]  /*12590*/  ULDC.64 UR4, c[0x0][0x208] ;  /* 0x0000820000047ab9 */ /* 0x000fe20000000a00 */
[----:B------:R-:W-:Y:S02]  /*125a0*/  IMAD.MOV.U32 R13, RZ, RZ, R3 ;  /* 0x000000ffff0d7224 */ /* 0x000fe400078e0003 */
[----:B------:R-:W-:Y:S02]  /*125b0*/  IMAD.MOV.U32 R12, RZ, RZ, 0x2 ;  /* 0x00000002ff0c7424 */ /* 0x000fe400078e00ff */
[----:B------:R-:W-:-:S05]  /*125c0*/  IMAD.MOV.U32 R7, RZ, RZ, R14 ;  /* 0x000000ffff077224 */ /* 0x000fca00078e000e */
[----:B------:R-:W-:Y:S02]  /*125d0*/  @!P2 LEA R4, P1, R10, R7, 0x1 ;  /* 0x000000070a04a211 */ /* 0x000fe400078208ff */
[----:B------:R-:W-:-:S03]  /*125e0*/  @!P2 LEA R7, R9, UR38, 0x1 ;  /* 0x000000260907ac11 */ /* 0x000fc6000f8e08ff */
[----:B------:R-:W-:Y:S02]  /*125f0*/  @!P2 IMAD.X R5, RZ, RZ, R6, P1 ;  /* 0x000000ffff05a224 */ /* 0x000fe400008e0606 */
        /* <DEDUP_REMOVED lines=9> */
.L_x_13567:
[----:B------:R0:W-:Y:S01]  /*12690*/  STL [R1+0x18], R6 ;  /* 0x0000180601007387 */ /* 0x0001e20000100800 */
[----:B------:R-:W-:-:S05]  /*126a0*/  VIADD R7, R8, 0x30 ;  /* 0x0000003008077836 */ /* 0x000fca0000000000 */
[----:B------:R1:W-:Y:S01]  /*126b0*/  STL [R1+0x1c], R7 ;  /* 0x00001c0701007387 */ /* 0x0003e20000100800 */
[----:B------:R-:W-:Y:S01]  /*126c0*/  IMAD.MOV.U32 R13, RZ, RZ, R0 ;  /* 0x000000ffff0d7224 */ /* 0x000fe200078e0000 */
[----:B0-----:R-:W-:Y:S02]  /*126d0*/  @!P1 LEA R6, R9, UR38, 0x1 ;  /* 0x0000002609069c11 */ /* 0x001fe4000f8e08ff */
[----:B------:R-:W-:-:S07]  /*126e0*/  MOV R4, R14 ;  /* 0x0000000e00047202 */ /* 0x000fce0000000f00 */
[----:B-1----:R-:W-:Y:S05]  /*126f0*/  WARPSYNC.COLLECTIVE R15, `(.L_x_13568) ;  /* 0x000000000f087348 */ /* 0x002fea0003c00000 */
[----:B------:R0:W2:Y:S02]  /*12700*/  SHFL.IDX P6, R14, R13, R12, R11 ;  /* 0x0000000c0d0e7389 */ /* 0x0000a400000c000b */
[----:B012---:R-:W-:Y:S01]  /*12710*/  ENDCOLLECTIVE ;  /* 0x000000000000791b */ /* 0x007fe20003800000 */
.L_x_13568:
        /* <DEDUP_REMOVED lines=17> */
.L_x_13569:
[----:B------:R0:W-:Y:S01]  /*12830*/  STL [R1+0x20], R7 ;  /* 0x0000200701007387 */ /* 0x0001e20000100800 */
[----:B------:R-:W-:Y:S01]  /*12840*/  @!P1 LEA R6, R9, UR38, 0x1 ;  /* 0x0000002609069c11 */ /* 0x000fe2000f8e08ff */
[----:B------:R-:W-:Y:S02]  /*12850*/  IMAD.MOV.U32 R13, RZ, RZ, R0 ;  /* 0x000000ffff0d7224 */ /* 0x000fe400078e0000 */
[----:B------:R-:W-:-:S07]  /*12860*/  IMAD.MOV.U32 R4, RZ, RZ, R14 ;  /* 0x000000ffff047224 */ /* 0x000fce00078e000e */
[----:B0-----:R-:W-:Y:S05]  /*12870*/  WARPSYNC.COLLECTIVE R15, `(.L_x_13570) ;  /* 0x000000000f087348 */ /* 0x001fea0003c00000 */
[----:B------:R1:W2:Y:S02]  /*12880*/  SHFL.IDX P6, R14, R13, R12, R11 ;  /* 0x0000000c0d0e7389 */ /* 0x0002a400000c000b */
[----:B012---:R-:W-:Y:S01]  /*12890*/  ENDCOLLECTIVE ;  /* 0x000000000000791b */ /* 0x007fe20003800000 */
.L_x_13570:
[----:B------:R-:W-:Y:S01]  /*128a0*/  ULDC.64 UR4, c[0x0][0x208] ;  /* 0x0000820000047ab9 */ /* 0x000fe20000000a00 */
[----:B------:R-:W-:Y:S02]  /*128b0*/  IMAD.MOV.U32 R13, RZ, RZ, R3 ;  /* 0x000000ffff0d7224 */ /* 0x000fe400078e0003 */
[----:B------:R-:W-:Y:S01]  /*128c0*/  IMAD.MOV.U32 R12, RZ, RZ, 0x4 ;  /* 0x00000004ff0c7424 */ /* 0x000fe200078e00ff */
[----:B------:R-:W-:-:S04]  /*128d0*/  MOV R5, R14 ;  /* 0x0000000e00057202 */ /* 0x000fc80000000f00 */
        /* <DEDUP_REMOVED lines=14> */
.L_x_13571:
[----:B------:R0:W-:Y:S01]  /*129c0*/  STL [R1+0x24], R7 ;  /* 0x0000240701007387 */ /* 0x0001e20000100800 */
[----:B------:R-:W-:Y:S01]  /*129d0*/  @!P1 LEA R6, R9, UR38, 0x1 ;  /* 0x0000002609069c11 */ /* 0x000fe2000f8e08ff */
[----:B------:R-:W-:Y:S02]  /*129e0*/  IMAD.MOV.U32 R13, RZ, RZ, R0 ;  /* 0x000000ffff0d7224 */ /* 0x000fe400078e0000 */
[----:B------:R-:W-:-:S07]  /*129f0*/  IMAD.MOV.U32 R4, RZ, RZ, R14 ;  /* 0x000000ffff047224 */ /* 0x000fce00078e000e */
[----:B0-----:R-:W-:Y:S05]  /*12a00*/  WARPSYNC.COLLECTIVE R15, `(.L_x_13572) ;  /* 0x000000000f087348 */ /* 0x001fea0003c00000 */
[----:B------:R1:W2:Y:S02]  /*12a10*/  SHFL.IDX P6, R14, R13, R12, R11 ;  /* 0x0000000c0d0e7389 */ /* 0x0002a400000c000b */
[----:B012---:R-:W-:Y:S01]  /*12a20*/  ENDCOLLECTIVE ;  /* 0x000000000000791b */ /* 0x007fe20003800000 */
.L_x_13572:
        /* <DEDUP_REMOVED lines=18> */
.L_x_13573:
[----:B------:R0:W-:Y:S01]  /*12b50*/  STL [R1+0x28], R7 ;  /* 0x0000280701007387 */ /* 0x0001e20000100800 */
[----:B------:R-:W-:Y:S01]  /*12b60*/  @!P1 LEA R6, R9, UR38, 0x1 ;  /* 0x0000002609069c11 */ /* 0x000fe2000f8e08ff */
[----:B------:R-:W-:Y:S02]  /*12b70*/  IMAD.MOV.U32 R13, RZ, RZ, R0 ;  /* 0x000000ffff0d7224 */ /* 0x000fe400078e0000 */
[----:B------:R-:W-:-:S07]  /*12b80*/  IMAD.MOV.U32 R4, RZ, RZ, R14 ;  /* 0x000000ffff047224 */ /* 0x000fce00078e000e */
[----:B0-----:R-:W-:Y:S05]  /*12b90*/  WARPSYNC.COLLECTIVE R15, `(.L_x_13574) ;  /* 0x000000000f087348 */ /* 0x001fea0003c00000 */
[----:B------:R1:W2:Y:S02]  /*12ba0*/  SHFL.IDX P6, R14, R13, R12, R11 ;  /* 0x0000000c0d0e7389 */ /* 0x0002a400000c000b */
[----:B012---:R-:W-:Y:S01]  /*12bb0*/  ENDCOLLECTIVE ;  /* 0x000000000000791b */ /* 0x007fe20003800000 */
.L_x_13574:
[----:B------:R-:W-:Y:S01]  /*12bc0*/  ULDC.64 UR4, c[0x0][0x208] ;  /* 0x0000820000047ab9 */ /* 0x000fe20000000a00 */
[----:B------:R-:W-:Y:S02]  /*12bd0*/  IMAD.MOV.U32 R13, RZ, RZ, R3 ;  /* 0x000000ffff0d7224 */ /* 0x000fe400078e0003 */
[----:B------:R-:W-:Y:S02]  /*12be0*/  IMAD.MOV.U32 R12, RZ, RZ, 0x6 ;  /* 0x00000006ff0c7424 */ /* 0x000fe400078e00ff */
[----:B------:R-:W-:-:S05]  /*12bf0*/  IMAD.MOV.U32 R5, RZ, RZ, R14 ;  /* 0x000000ffff057224 */ /* 0x000fca00078e000e */
[----:B------:R-:W-:-:S04]  /*12c00*/  @!P1 LEA R5, P2, R10, R5, 0x1 ;  /* 0x000000050a059211 */ /* 0x000fc800078408ff */
[----:B------:R-:W-:-:S04]  /*12c10*/  @!P1 IADD3.X R4, RZ, R4, RZ, P2, !PT ;  /* 0x00000004ff049210 */ /* 0x000fc800017fe4ff */
        /* <DEDUP_REMOVED lines=11> */
.L_x_13575:
[----:B------:R-:W-:Y:S01]  /*12cd0*/  @!P1 LEA R6, R9, UR38, 0x1 ;  /* 0x0000002609069c11 */ /* 0x000fe2000f8e08ff */
[----:B------:R-:W-:Y:S02]  /*12ce0*/  IMAD.MOV.U32 R13, RZ, RZ, R0 ;  /* 0x000000ffff0d7224 */ /* 0x000fe400078e0000 */
[----:B------:R-:W-:-:S07]  /*12cf0*/  IMAD.MOV.U32 R4, RZ, RZ, R14 ;  /* 0x000000ffff047224 */ /* 0x000fce00078e000e */
[----:B------:R-:W-:Y:S05]  /*12d00*/  WARPSYNC.COLLECTIVE R15, `(.L_x_13576) ;  /* 0x000000000f087348 */ /* 0x000fea0003c00000 */
[----:B------:R0:W1:Y:S02]  /*12d10*/  SHFL.IDX P6, R14, R13, R12, R11 ;  /* 0x0000000c0d0e7389 */ /* 0x00006400000c000b */
[----:B01----:R-:W-:Y:S01]  /*12d20*/  ENDCOLLECTIVE ;  /* 0x000000000000791b */ /* 0x003fe20003800000 */
.L_x_13576:
[----:B------:R-:W-:Y:S01]  /*12d30*/  ULDC.64 UR4, c[0x0][0x208] ;  /* 0x0000820000047ab9 */ /* 0x000fe20000000a00 */
[----:B------:R-:W-:Y:S01]  /*12d40*/  MOV R13, R3 ;  /* 0x00000003000d7202 */ /* 0x000fe20000000f00 */
        /* <DEDUP_REMOVED lines=14> */
.L_x_13577:
[----:B------:R-:W-:Y:S02]  /*12e30*/  IMAD.MOV.U32 R13, RZ, RZ, R0 ;  /* 0x000000ffff0d7224 */ /* 0x000fe400078e0000 */
[----:B------:R-:W-:-:S07]  /*12e40*/  IMAD.MOV.U32 R3, RZ, RZ, R14 ;  /* 0x000000ffff037224 */ /* 0x000fce00078e000e */
[----:B------:R-:W-:Y:S05]  /*12e50*/  WARPSYNC.COLLECTIVE R15, `(.L_x_13578) ;  /* 0x000000000f087348 */ /* 0x000fea0003c00000 */
[----:B------:R0:W1:Y:S02]  /*12e60*/  SHFL.IDX P6, R14, R13, R12, R11 ;  /* 0x0000000c0d0e7389 */ /* 0x00006400000c000b */
[----:B01----:R-:W-:Y:S01]  /*12e70*/  ENDCOLLECTIVE ;  /* 0x000000000000791b */ /* 0x003fe20003800000 */
.L_x_13578:
[----:B------:R-:W-:Y:S01]  /*12e80*/  IMAD.MOV.U32 R0, RZ, RZ, R14 ;  /* 0x000000ffff007224 */ /* 0x000fe200078e000e */
[----:B------:R-:W-:Y:S06]  /*12e90*/  BRA `(.L_x_13579) ;  /* 0xffffffbc00947947 */ /* 0x000fec000383ffff */
.L_x_13483:
[----:B------:R-:W-:Y:S01]  /*12ea0*/  BSSY B0, `(.L_x_13580) ;  /* 0x0000008000007945 */ /* 0x000fe20003800000 */
[----:B------:R-:W-:Y:S01]  /*12eb0*/  IMAD.MOV.U32 R13, RZ, RZ, R4 ;  /* 0x000000ffff0d7224 */ /* 0x000fe200078e0004 */
[----:B------:R-:W-:Y:S01]  /*12ec0*/  MOV R15, 0xffffffff ;  /* 0xffffffff000f7802 */ /* 0x000fe20000000f00 */
[----:B------:R-:W-:Y:S02]  /*12ed0*/  IMAD.MOV.U32 R12, RZ, RZ, RZ ;  /* 0x000000ffff0c7224 */ /* 0x000fe400078e00ff */
[----:B------:R-:W-:-:S07]  /*12ee0*/  IMAD.MOV.U32 R11, RZ, RZ, 0x181f ;  /* 0x0000181fff0b7424 */ /* 0x000fce00078e00ff */
[----:B------:R-:W-:Y:S05]  /*12ef0*/  WARPSYNC.COLLECTIVE R15, `(.L_x_13581) ;  /* 0x000000000f087348 */ /* 0x000fea0003c00000 */
[----:B------:R0:W1:Y:S02]  /*12f00*/  SHFL.IDX P6, R14, R13, R12, R11 ;  /* 0x0000000c0d0e7389 */ /* 0x00006400000c000b */
[----:B01----:R-:W-:Y:S01]  /*12f10*/  ENDCOLLECTIVE ;  /* 0x000000000000791b */ /* 0x003fe20003800000 */
.L_x_13581:
[----:B------:R-:W-:Y:S05]  /*12f20*/  BSYNC B0 ;  /* 0x0000000000007941 */ /* 0x000fea0003800000 */
.L_x_13580:
[----:B------:R-:W-:Y:S01]  /*12f30*/  IMAD.MOV.U32 R13, RZ, RZ, R5 ;  /* 0x000000ffff0d7224 */ /* 0x000fe200078e0005 */
[----:B------:R0:W5:Y:S01]  /*12f40*/  LDL.LU R9, [R1+0x24] ;  /* 0x0000240001097983 */ /* 0x0001620000300800 */
[----:B------:R-:W-:Y:S02]  /*12f50*/  IMAD.MOV.U32 R12, RZ, RZ, RZ ;  /* 0x000000ffff0c7224 */ /* 0x000fe400078e00ff */
[----:B------:R-:W-:Y:S01]  /*12f60*/  IMAD.MOV.U32 R11, RZ, RZ, 0x181f ;  /* 0x0000181fff0b7424 */ /* 0x000fe200078e00ff */
[----:B------:R0:W5:Y:S01]  /*12f70*/  LDL.LU R7, [R1+0x28] ;  /* 0x0000280001077983 */ /* 0x0001620000300800 */
[----:B------:R-:W-:Y:S02]  /*12f80*/  IMAD.MOV.U32 R15, RZ, RZ, -0x1 ;  /* 0xffffffffff0f7424 */ /* 0x000fe400078e00ff */
[----:B------:R-:W-:Y:S01]  /*12f90*/  IMAD.MOV.U32 R2, RZ, RZ, R14 ;  /* 0x000000ffff027224 */ /* 0x000fe200078e000e */
[----:B------:R0:W5:Y:S06]  /*12fa0*/  LDL R10, [R1] ;  /* 0x00000000010a7983 */ /* 0x00016c0000100800 */
[----:B0----5:R-:W-:Y:S05]  /*12fb0*/  WARPSYNC.COLLECTIVE R15, `(.L_x_13582) ;  /* 0x000000000f087348 */ /* 0x021fea0003c00000 */
[----:B------:R1:W2:Y:S02]  /*12fc0*/  SHFL.IDX P6, R14, R13, R12, R11 ;  /* 0x0000000c0d0e7389 */ /* 0x0002a400000c000b */
[----:B012--5:R-:W-:Y:S01]  /*12fd0*/  ENDCOLLECTIVE ;  /* 0x000000000000791b */ /* 0x027fe20003800000 */
.L_x_13582:
        /* <DEDUP_REMOVED lines=10> */
[----:B--2---:R-:W-:Y:S02]  /*13080*/  ISETP.GE.AND P6, PT, R13, R0, PT ;  /* 0x000000000d00720c */ /* 0x004fe40003fc6270 */
[----:B------:R-:W-:Y:S02]  /*13090*/  MOV R13, R4 ;  /* 0x00000004000d7202 */ /* 0x000fe40000000f00 */
[----:B---3--:R-:W-:Y:S01]  /*130a0*/  ISETP.GE.AND P5, PT, R12, R0, PT ;  /* 0x000000000c00720c */ /* 0x008fe20003fa6270 */
[----:B------:R-:W-:-:S08]  /*130b0*/  IMAD.MOV.U32 R12, RZ, RZ, 0x1 ;  /* 0x00000001ff0c7424 */ /* 0x000fd000078e00ff */
        /* <DEDUP_REMOVED lines=15> */
[----:B------:R-:W-:-:S04]  /*131b0*/  LOP3.LUT R17, R17, 0xffffff7f, RZ, 0xc0, !PT ;  /* 0xffffff7f11117812 */ /* 0x000fc800078ec0ff */
[----:B------:R-:W-:-:S04]  /*131c0*/  LOP3.LUT R17, R17, 0xfffffffb, RZ, 0xc0, !PT ;  /* 0xfffffffb11117812 */ /* 0x000fc800078ec0ff */
[----:B------:R-:W-:Y:S02]  /*131d0*/  @P6 LOP3.LUT R17, R17, 0x4, RZ, 0xfc, !PT ;  /* 0x0000000411116812 */ /* 0x000fe400078efcff */
[----:B------:R-:W-:Y:S02]  /*131e0*/  @!P4 LEA R3, P6, R8, R3, 0x1 ;  /* 0x000000030803c211 */ /* 0x000fe400078c08ff */
[----:B------:R-:W-:-:S03]  /*131f0*/  @P5 LOP3.LUT R17, R17, 0x80, RZ, 0xfc, !PT ;  /* 0x0000008011115812 */ /* 0x000fc600078efcff */
        /* <DEDUP_REMOVED lines=16> */
.L_x_13583:
[C---:B------:R-:W-:Y:S02]  /*13300*/  @!P5 LEA R9, R10.reuse, UR38, 0x1 ;  /* 0x000000260a09dc11 */ /* 0x040fe4000f8e08ff */
[----:B------:R-:W-:Y:S01]  /*13310*/  @!P4 LEA R7, R10, UR38, 0x1 ;  /* 0x000000260a07cc11 */ /* 0x000fe2000f8e08ff */
[----:B------:R-:W-:Y:S02]  /*13320*/  IMAD.MOV.U32 R13, RZ, RZ, R5 ;  /* 0x000000ffff0d7224 */ /* 0x000fe400078e0005 */
[----:B------:R-:W-:-:S07]  /*13330*/  IMAD.MOV.U32 R6, RZ, RZ, R14 ;  /* 0x000000ffff067224 */ /* 0x000fce00078e000e */
[----:B------:R-:W-:Y:S05]  /*13340*/  WARPSYNC.COLLECTIVE R15, `(.L_x_13584) ;  /* 0x000000000f087348 */ /* 0x000fea0003c00000 */
[----:B------:R0:W1:Y:S02]  /*13350*/  SHFL.IDX P6, R14, R13, R12, R11 ;  /* 0x0000000c0d0e7389 */ /* 0x00006400000c000b */
[----:B01----:R-:W-:Y:S01]  /*13360*/  ENDCOLLECTIVE ;  /* 0x000000000000791b */ /* 0x003fe20003800000 */
.L_x_13584:
        /* <DEDUP_REMOVED lines=17> */
.L_x_13585:
[----:B------:R-:W-:Y:S01]  /*13480*/  @!P4 LEA R7, R10, UR38, 0x1 ;  /* 0x000000260a07cc11 */ /* 0x000fe2000f8e08ff */
[----:B------:R-:W-:Y:S02]  /*13490*/  IMAD.MOV.U32 R13, RZ, RZ, R5 ;  /* 0x000000ffff0d7224 */ /* 0x000fe400078e0005 */
[----:B------:R-:W-:-:S07]  /*134a0*/  IMAD.MOV.U32 R6, RZ, RZ, R14 ;  /* 0x000000ffff067224 */ /* 0x000fce00078e000e */
[----:B------:R-:W-:Y:S05]  /*134b0*/  WARPSYNC.COLLECTIVE R15, `(.L_x_13586) ;  /* 0x000000000f087348 */ /* 0x000fea0003c00000 */
[----:B------:R0:W1:Y:S02]  /*134c0*/  SHFL.IDX P6, R14, R13, R12, R11 ;  /* 0x0000000c0d0e7389 */ /* 0x00006400000c000b */
[----:B01----:R-:W-:Y:S01]  /*134d0*/  ENDCOLLECTIVE ;  /* 0x000000000000791b */ /* 0x003fe20003800000 */
.L_x_13586:
        /* <DEDUP_REMOVED lines=17> */
.L_x_13587:
[----:B------:R-:W-:Y:S01]  /*135f0*/  IMAD.MOV.U32 R13, RZ, RZ, R5 ;  /* 0x000000ffff0d7224 */ /* 0x000fe200078e0005 */
[----:B------:R-:W-:-:S07]  /*13600*/  MOV R6, R14 ;  /* 0x0000000e00067202 */ /* 0x000fce0000000f00 */
[----:B------:R-:W-:Y:S05]  /*13610*/  WARPSYNC.COLLECTIVE R15, `(.L_x_13588) ;  /* 0x000000000f087348 */ /* 0x000fea0003c00000 */
[----:B------:R0:W1:Y:S02]  /*13620*/  SHFL.IDX P6, R14, R13, R12, R11 ;  /* 0x0000000c0d0e7389 */ /* 0x00006400000c000b */
[----:B01----:R-:W-:Y:S01]  /*13630*/  ENDCOLLECTIVE ;  /* 0x000000000000791b */ /* 0x003fe20003800000 */
.L_x_13588:
[----:B------:R-:W-:Y:S01]  /*13640*/  ULDC.64 UR4, c[0x0][0x208] ;  /* 0x0000820000047ab9 */ /* 0x000fe20000000a00 */
[----:B------:R-:W-:Y:S02]  /*13650*/  IMAD.MOV.U32 R13, RZ, RZ, R4 ;  /* 0x000000ffff0d7224 */ /* 0x000fe400078e0004 */
        /* <DEDUP_REMOVED lines=14> */
.L_x_13589:
[----:B------:R-:W0:Y:S01]  /*13740*/  S2R R7, SR_TID.X ;  /* 0x0000000000077919 */ /* 0x000e220000002100 */
[----:B------:R-:W-:Y:S02]  /*13750*/  IMAD.MOV.U32 R13, RZ, RZ, R5 ;  /* 0x000000ffff0d7224 */ /* 0x000fe400078e0005 */
[----:B------:R-:W-:-:S07]  /*13760*/  IMAD.MOV.U32 R6, RZ, RZ, R14 ;  /* 0x000000ffff067224 */ /* 0x000fce00078e000e */
[----:B0-----:R-:W-:Y:S05]  /*13770*/  WARPSYNC.COLLECTIVE R15, `(.L_x_13590) ;  /* 0x000000000f087348 */ /* 0x001fea0003c00000 */
[----:B------:R1:W2:Y:S02]  /*13780*/  SHFL.IDX P6, R14, R13, R12, R11 ;  /* 0x0000000c0d0e7389 */ /* 0x0002a400000c000b */
[----:B012---:R-:W-:Y:S01]  /*13790*/  ENDCOLLECTIVE ;  /* 0x000000000000791b */ /* 0x007fe20003800000 */
.L_x_13590:
[----:B------:R-:W-:Y:S01]  /*137a0*/  ULDC.64 UR4, c[0x0][0x208] ;  /* 0x0000820000047ab9 */ /* 0x000fe20000000a00 */
[----:B------:R-:W-:Y:S02]  /*137b0*/  IMAD.MOV.U32 R13, RZ, RZ, R4 ;  /* 0x000000ffff0d7224 */ /* 0x000fe400078e0004 */
[----:B------:R-:W-:Y:S01]  /*137c0*/  IMAD.MOV.U32 R12, RZ, RZ, 0x5 ;  /* 0x00000005ff0c7424 */ /* 0x000fe200078e00ff */
[----:B------:R-:W-:-:S05]  /*137d0*/  @!P5 LEA R8, P6, R8, R14, 0x1 ;  /* 0x0000000e0808d211 */ /* 0x000fca00078c08ff */
[----:B------:R-:W-:Y:S01]  /*137e0*/  @!P5 IMAD.X R21, RZ, RZ, R6, P6 ;  /* 0x000000ffff15d224 */ /* 0x000fe200030e0606 */
[C---:B------:R-:W-:Y:S02]  /*137f0*/  LOP3.LUT P6, RZ, R17.reuse, 0x8, RZ, 0xc0, !PT ;  /* 0x0000000811ff7812 */ /* 0x040fe400078cc0ff */
[----:B------:R-:W-:-:S11]  /*13800*/  LOP3.LUT P5, RZ, R17, 0x80, RZ, 0xc0, !PT ;  /* 0x0000008011ff7812 */ /* 0x000fd600078ac0ff */
[C---:B------:R-:W-:Y:S01]  /*13810*/  @!P6 LEA R9, R10.reuse, UR38, 0x1 ;  /* 0x000000260a09ec11 */ /* 0x040fe2000f8e08ff */
[----:B------:R-:W-:Y:S01]  /*13820*/  @!P6 IMAD.MOV.U32 R3, RZ, RZ, R21 ;  /* 0x000000ffff03e224 */ /* 0x000fe200078e0015 */
[----:B------:R-:W-:Y:S01]  /*13830*/  @!P6 MOV R2, R8 ;  /* 0x000000080002e202 */ /* 0x000fe20000000f00 */
[----:B------:R-:W-:Y:S01]  /*13840*/  IMAD.SHL.U32 R8, R7, 0x8, RZ ;  /* 0x0000000807087824 */ /* 0x000fe200078e00ff */
[----:B------:R-:W-:-:S03]  /*13850*/  @!P4 LEA R7, R10, UR38, 0x1 ;  /* 0x000000260a07cc11 */ /* 0x000fc6000f8e08ff */
[----:B------:R-:W-:Y:S01]  /*13860*/  @!PT LDS RZ, [RZ] ;  /* 0x00000000fffff984 */ /* 0x000fe20000000800 */
[----:B------:R-:W-:Y:S01]  /*13870*/  @!PT LDS RZ, [RZ] ;  /* 0x00000000fffff984 */ /* 0x000fe20000000800 */
[----:B------:R-:W-:Y:S01]  /*13880*/  @!PT LDS RZ, [RZ] ;  /* 0x00000000fffff984 */ /* 0x000fe20000000800 */
[----:B------:R0:W-:Y:S01]  /*13890*/  @!P6 LDGSTS.E.BYPASS.LTC128B.128 [R9+0x24400], desc[UR4][R2.64], !P3 ;  /* 0x244000000209efae */ /* 0x0001e2000d901d44 */
[----:B------:R-:W-:-:S03]  /*138a0*/  LOP3.LUT R8, R8, 0x38, RZ, 0xc0, !PT ;  /* 0x0000003808087812 */ /* 0x000fc600078ec0ff */
[----:B------:R0:W-:Y:S04]  /*138b0*/  @!P6 LDGSTS.E.BYPASS.LTC128B.128 [R9+0x28400], desc[UR4][R2.64+0x80], !P0 ;  /* 0x284000800209efae */ /* 0x0001e8000c101d44 */
[----:B------:R0:W-:Y:S04]  /*138c0*/  @!P6 LDGSTS.E.BYPASS.LTC128B.128 [R9+0x2c400], desc[UR4][R2.64+0x100], !P1 ;  /* 0x2c4001000209efae */ /* 0x0001e8000c901d44 */
[----:B------:R0:W-:Y:S02]  /*138d0*/  @!P6 LDGSTS.E.BYPASS.LTC128B.128 [R9+0x30400], desc[UR4][R2.64+0x180], !P2 ;  /* 0x304001800209efae */ /* 0x0001e4000d101d44 */
[----:B0-----:R-:W-:Y:S05]  /*138e0*/  WARPSYNC.COLLECTIVE R15, `(.L_x_13591) ;  /* 0x000000000f087348 */ /* 0x001fea0003c00000 */
[----:B------:R1:W2:Y:S02]  /*138f0*/  SHFL.IDX P6, R14, R13, R12, R11 ;  /* 0x0000000c0d0e7389 */ /* 0x0002a400000c000b */
[----:B012---:R-:W-:Y:S01]  /*13900*/  ENDCOLLECTIVE ;  /* 0x000000000000791b */ /* 0x007fe20003800000 */
.L_x_13591:
[----:B------:R-:W-:Y:S02]  /*13910*/  IMAD.MOV.U32 R13, RZ, RZ, R5 ;  /* 0x000000ffff0d7224 */ /* 0x000fe400078e0005 */
[----:B------:R-:W-:-:S07]  /*13920*/  IMAD.MOV.U32 R6, RZ, RZ, R14 ;  /* 0x000000ffff067224 */ /* 0x000fce00078e000e */
[----:B------:R-:W-:Y:S05]  /*13930*/  WARPSYNC.COLLECTIVE R15, `(.L_x_13592) ;  /* 0x000000000f087348 */ /* 0x000fea0003c00000 */
[----:B------:R0:W1:Y:S02]  /*13940*/  SHFL.IDX P6, R14, R13, R12, R11 ;  /* 0x0000000c0d0e7389 */ /* 0x00006400000c000b */
[----:B01----:R-:W-:Y:S01]  /*13950*/  ENDCOLLECTIVE ;  /* 0x000000000000791b */ /* 0x003fe20003800000 */
.L_x_13592:
[----:B------:R-:W-:Y:S01]  /*13960*/  ULDC.64 UR4, c[0x0][0x208] ;  /* 0x0000820000047ab9 */ /* 0x000fe20000000a00 */
[----:B------:R-:W-:Y:S02]  /*13970*/  IMAD.MOV.U32 R13, RZ, RZ, R4 ;  /* 0x000000ffff0d7224 */ /* 0x000fe400078e0004 */
[----:B------:R-:W-:Y:S01]  /*13980*/  IMAD.MOV.U32 R12, RZ, RZ, 0x6 ;  /* 0x00000006ff0c7424 */ /* 0x000fe200078e00ff */
[----:B------:R-:W-:-:S04]  /*13990*/  @!P4 LEA R14, P6, R8, R14, 0x1 ;  /* 0x0000000e080ec211 */ /* 0x000fc800078c08ff */
[----:B------:R-:W-:Y:S01]  /*139a0*/  @!P4 IADD3.X R21, RZ, R6, RZ, P6, !PT ;  /* 0x00000006ff15c210 */ /* 0x000fe200037fe4ff */
[----:B------:R-:W-:-:S04]  /*139b0*/  @!P4 IMAD.MOV.U32 R2, RZ, RZ, R14 ;  /* 0x000000ffff02c224 */ /* 0x000fc800078e000e */
        /* <DEDUP_REMOVED lines=12> */
.L_x_13593:
[----:B------:R-:W-:Y:S02]  /*13a80*/  IMAD.MOV.U32 R13, RZ, RZ, R5 ;  /* 0x000000ffff0d7224 */ /* 0x000fe400078e0005 */
[----:B------:R-:W-:-:S07]  /*13a90*/  IMAD.MOV.U32 R6, RZ, RZ, R14 ;  /* 0x000000ffff067224 */ /* 0x000fce00078e000e */
[----:B------:R-:W-:Y:S05]  /*13aa0*/  WARPSYNC.COLLECTIVE R15, `(.L_x_13594) ;  /* 0x000000000f087348 */ /* 0x000fea0003c00000 */
[----:B------:R0:W1:Y:S02]  /*13ab0*/  SHFL.IDX P6, R14, R13, R12, R11 ;  /* 0x0000000c0d0e7389 */ /* 0x00006400000c000b */
[----:B01----:R-:W-:Y:S01]  /*13ac0*/  ENDCOLLECTIVE ;  /* 0x000000000000791b */ /* 0x003fe20003800000 */
.L_x_13594:
[----:B------:R-:W-:Y:S01]  /*13ad0*/  ULDC.64 UR4, c[0x0][0x208] ;  /* 0x0000820000047ab9 */ /* 0x000fe20000000a00 */
[----:B------:R-:W-:Y:S02]  /*13ae0*/  IMAD.MOV.U32 R13, RZ, RZ, R4 ;  /* 0x000000ffff0d7224 */ /* 0x000fe400078e0004 */
[----:B------:R-:W-:Y:S01]  /*13af0*/  IMAD.MOV.U32 R12, RZ, RZ, 0x7 ;  /* 0x00000007ff0c7424 */ /* 0x000fe200078e00ff */
[----:B------:R-:W-:-:S04]  /*13b00*/  @!P5 LEA R14, P6, R8, R14, 0x1 ;  /* 0x0000000e080ed211 */ /* 0x000fc800078c08ff */
[----:B------:R-:W-:Y:S01]  /*13b10*/  @!P5 IADD3.X R9, RZ, R6, RZ, P6, !PT ;  /* 0x00000006ff09d210 */ /* 0x000fe200037fe4ff */
[----:B------:R-:W-:-:S04]  /*13b20*/  @!P5 IMAD.MOV.U32 R2, RZ, RZ, R14 ;  /* 0x000000ffff02d224 */ /* 0x000fc800078e000e */
        /* <DEDUP_REMOVED lines=11> */
.L_x_13595:
[----:B------:R-:W-:Y:S02]  /*13be0*/  IMAD.MOV.U32 R13, RZ, RZ, R5 ;  /* 0x000000ffff0d7224 */ /* 0x000fe400078e0005 */
[----:B------:R-:W-:-:S07]  /*13bf0*/  IMAD.MOV.U32 R6, RZ, RZ, R14 ;  /* 0x000000ffff067224 */ /* 0x000fce00078e000e */
[----:B------:R-:W-:Y:S05]  /*13c00*/  WARPSYNC.COLLECTIVE R15, `(.L_x_13596) ;  /* 0x000000000f087348 */ /* 0x000fea0003c00000 */
[----:B------:R0:W1:Y:S02]  /*13c10*/  SHFL.IDX P6, R14, R13, R12, R11 ;  /* 0x0000000c0d0e7389 */ /* 0x00006400000c000b */
[----:B01----:R-:W-:Y:S01]  /*13c20*/  ENDCOLLECTIVE ;  /* 0x000000000000791b */ /* 0x003fe20003800000 */
.L_x_13596:
[----:B------:R-:W-:Y:S05]  /*13c30*/  BRA `(.L_x_13597) ;  /* 0xffffffbc00347947 */ /* 0x000fea000383ffff */
.L_x_13486:
[----:B0-----:R-:W-:-:S04]  /*13c40*/  MOV R3, UR38 ;  /* 0x0000002600037c02 */ /* 0x001fc80008000f00 */
[----:B------:R0:W3:Y:S03]  /*13c50*/  SYNCS.PHASECHK.TRANS64.TRYWAIT P0, [R3+URZ+0x32420], R2 ;  /* 0x03242002030075a7 */ /* 0x0000e6000800017f */
[----:B---3--:R-:W-:Y:S05]  /*13c60*/  @!P0 NANOSLEEP.SYNCS 0x989680 ;  /* 0x009896800000895d */ /* 0x008fea0003900000 */
[----:B------:R-:W3:Y:S02]  /*13c70*/  @!P0 SYNCS.PHASECHK.TRANS64 P0, [R3+URZ+0x32420], R2 ;  /* 0x03242002030085a7 */ /* 0x000ee4000800007f */
[----:B---3--:R-:W-:Y:S05]  /*13c80*/  @!P0 BRA `(.L_x_13486) ;  /* 0xfffffffc00ec8947 */ /* 0x008fea000383ffff */
[----:B------:R-:W-:Y:S05]  /*13c90*/  BRA `(.L_x_13598) ;  /* 0xffffffbc00a87947 */ /* 0x000fea000383ffff */
.L_x_13489:
[----:B0-----:R-:W-:-:S04]  /*13ca0*/  IMAD.U32 R3, RZ, RZ, UR38 ;  /* 0x00000026ff037e24 */ /* 0x001fc8000f8e00ff */
[----:B------:R0:W3:Y:S03]  /*13cb0*/  SYNCS.PHASECHK.TRANS64.TRYWAIT P0, [R3+URZ+0x32460], R2 ;  /* 0x03246002030075a7 */ /* 0x0000e6000800017f */
[----:B---3--:R-:W-:Y:S05]  /*13cc0*/  @!P0 NANOSLEEP.SYNCS 0x989680 ;  /* 0x009896800000895d */ /* 0x008fea0003900000 */
[----:B------:R-:W3:Y:S02]  /*13cd0*/  @!P0 SYNCS.PHASECHK.TRANS64 P0, [R3+URZ+0x32460], R2 ;  /* 0x03246002030085a7 */ /* 0x000ee4000800007f */
[----:B---3--:R-:W-:Y:S05]  /*13ce0*/  @!P0 BRA `(.L_x_13489) ;  /* 0xfffffffc00ec8947 */ /* 0x008fea000383ffff */
[----:B------:R-:W-:Y:S05]  /*13cf0*/  BRA `(.L_x_13599) ;  /* 0xffffffbc00b47947 */ /* 0x000fea000383ffff */
.L_x_13501:
[----:B-1----:R-:W-:-:S04]  /*13d00*/  IMAD.U32 R3, RZ, RZ, UR38 ;  /* 0x00000026ff037e24 */ /* 0x002fc8000f8e00ff */
[----:B------:R1:W3:Y:S03]  /*13d10*/  SYNCS.PHASECHK.TRANS64.TRYWAIT P0, [R3+URZ+0x32448], R2 ;  /* 0x03244802030075a7 */ /* 0x0002e6000800017f */
[----:B---3--:R-:W-:Y:S05]  /*13d20*/  @!P0 NANOSLEEP.SYNCS 0x989680 ;  /* 0x009896800000895d */ /* 0x008fea0003900000 */
[----:B------:R-:W3:Y:S02]  /*13d30*/  @!P0 SYNCS.PHASECHK.TRANS64 P0, [R3+URZ+0x32448], R2 ;  /* 0x03244802030085a7 */ /* 0x000ee4000800007f */
[----:B---3--:R-:W-:Y:S05]  /*13d40*/  @!P0 BRA `(.L_x_13501) ;  /* 0xfffffffc00ec8947 */ /* 0x008fea000383ffff */
[----:B------:R-:W-:Y:S05]  /*13d50*/  BRA `(.L_x_13600) ;  /* 0xffffffc400b07947 */ /* 0x000fea000383ffff */
.L_x_13506:
[----:B01----:R-:W-:-:S04]  /*13d60*/  IMAD.U32 R3, RZ, RZ, UR38 ;  /* 0x00000026ff037e24 */ /* 0x003fc8000f8e00ff */
[----:B------:R0:W1:Y:S03]  /*13d70*/  SYNCS.PHASECHK.TRANS64.TRYWAIT P0, [R3+URZ+0x32468], R2 ;  /* 0x03246802030075a7 */ /* 0x000066000800017f */
[----:B-1----:R-:W-:Y:S05]  /*13d80*/  @!P0 NANOSLEEP.SYNCS 0x989680 ;  /* 0x009896800000895d */ /* 0x002fea0003900000 */
[----:B------:R-:W1:Y:S02]  /*13d90*/  @!P0 SYNCS.PHASECHK.TRANS64 P0, [R3+URZ+0x32468], R2 ;  /* 0x03246802030085a7 */ /* 0x000e64000800007f */
[----:B-1----:R-:W-:Y:S05]  /*13da0*/  @!P0 BRA `(.L_x_13506) ;  /* 0xfffffffc00ec8947 */ /* 0x002fea000383ffff */
[----:B------:R-:W-:Y:S05]  /*13db0*/  BRA `(.L_x_13601) ;  /* 0xffffffc800107947 */ /* 0x000fea000383ffff */
.L_x_13517:
[----:B-1----:R-:W-:-:S04]  /*13dc0*/  IMAD.U32 R3, RZ, RZ, UR38 ;  /* 0x00000026ff037e24 */ /* 0x002fc8000f8e00ff */
[----:B------:R1:W3:Y:S03]  /*13dd0*/  SYNCS.PHASECHK.TRANS64.TRYWAIT P0, [R3+URZ+0x32440], R2 ;  /* 0x03244002030075a7 */ /* 0x0002e6000800017f */
[----:B---3--:R-:W-:Y:S05]  /*13de0*/  @!P0 NANOSLEEP.SYNCS 0x989680 ;  /* 0x009896800000895d */ /* 0x008fea0003900000 */
[----:B------:R-:W3:Y:S02]  /*13df0*/  @!P0 SYNCS.PHASECHK.TRANS64 P0, [R3+URZ+0x32440], R2 ;  /* 0x03244002030085a7 */ /* 0x000ee4000800007f */
[----:B---3--:R-:W-:Y:S05]  /*13e00*/  @!P0 BRA `(.L_x_13517) ;  /* 0xfffffffc00ec8947 */ /* 0x008fea000383ffff */
[----:B------:R-:W-:Y:S05]  /*13e10*/  BRA `(.L_x_13602) ;  /* 0xffffffcc008c7947 */ /* 0x000fea000383ffff */
.L_x_13522:
[----:B01-3--:R-:W-:-:S04]  /*13e20*/  IMAD.U32 R3, RZ, RZ, UR38 ;  /* 0x00000026ff037e24 */ /* 0x00bfc8000f8e00ff */
[----:B------:R0:W1:Y:S03]  /*13e30*/  SYNCS.PHASECHK.TRANS64.TRYWAIT P0, [R3+URZ+0x32460], R2 ;  /* 0x03246002030075a7 */ /* 0x000066000800017f */
[----:B-1----:R-:W-:Y:S05]  /*13e40*/  @!P0 NANOSLEEP.SYNCS 0x989680 ;  /* 0x009896800000895d */ /* 0x002fea0003900000 */
[----:B------:R-:W1:Y:S02]  /*13e50*/  @!P0 SYNCS.PHASECHK.TRANS64 P0, [R3+URZ+0x32460], R2 ;  /* 0x03246002030085a7 */ /* 0x000e64000800007f */
[----:B-1----:R-:W-:Y:S05]  /*13e60*/  @!P0 BRA `(.L_x_13522) ;  /* 0xfffffffc00ec8947 */ /* 0x002fea000383ffff */
[----:B------:R-:W-:Y:S05]  /*13e70*/  BRA `(.L_x_13603) ;  /* 0xffffffcc00f07947 */ /* 0x000fea000383ffff */
.L_x_13534:
[----:B-1----:R-:W-:-:S04]  /*13e80*/  IMAD.U32 R3, RZ, RZ, UR38 ;  /* 0x00000026ff037e24 */ /* 0x002fc8000f8e00ff */
[----:B------:R1:W3:Y:S03]  /*13e90*/  SYNCS.PHASECHK.TRANS64.TRYWAIT P0, [R3+URZ+0x32448], R2 ;  /* 0x03244802030075a7 */ /* 0x0002e6000800017f */
[----:B---3--:R-:W-:Y:S05]  /*13ea0*/  @!P0 NANOSLEEP.SYNCS 0x989680 ;  /* 0x009896800000895d */ /* 0x008fea0003900000 */
[----:B------:R-:W3:Y:S02]  /*13eb0*/  @!P0 SYNCS.PHASECHK.TRANS64 P0, [R3+URZ+0x32448], R2 ;  /* 0x03244802030085a7 */ /* 0x000ee4000800007f */
[----:B---3--:R-:W-:Y:S05]  /*13ec0*/  @!P0 BRA `(.L_x_13534) ;  /* 0xfffffffc00ec8947 */ /* 0x008fea000383ffff */
[----:B------:R-:W-:Y:S05]  /*13ed0*/  BRA `(.L_x_13604) ;  /* 0xffffffd400787947 */ /* 0x000fea000383ffff */
.L_x_13539:
[----:B-1----:R-:W-:-:S04]  /*13ee0*/  MOV R3, UR38 ;  /* 0x0000002600037c02 */ /* 0x002fc80008000f00 */
[----:B------:R1:W3:Y:S03]  /*13ef0*/  SYNCS.PHASECHK.TRANS64.TRYWAIT P0, [R3+URZ+0x32468], R2 ;  /* 0x03246802030075a7 */ /* 0x0002e6000800017f */
[----:B---3--:R-:W-:Y:S05]  /*13f00*/  @!P0 NANOSLEEP.SYNCS 0x989680 ;  /* 0x009896800000895d */ /* 0x008fea0003900000 */
[----:B------:R-:W3:Y:S02]  /*13f10*/  @!P0 SYNCS.PHASECHK.TRANS64 P0, [R3+URZ+0x32468], R2 ;  /* 0x03246802030085a7 */ /* 0x000ee4000800007f */
[----:B---3--:R-:W-:Y:S05]  /*13f20*/  @!P0 BRA `(.L_x_13539) ;  /* 0xfffffffc00ec8947 */ /* 0x008fea000383ffff */
[----:B------:R-:W-:Y:S05]  /*13f30*/  BRA `(.L_x_13605) ;  /* 0xffffffd400dc7947 */ /* 0x000fea000383ffff */
.L_x_13546:
[----:B-1----:R1:W3:Y:S02]  /*13f40*/  SYNCS.PHASECHK.TRANS64.TRYWAIT P0, [R2+URZ+0x32420], R3 ;  /* 0x03242003020075a7 */ /* 0x0022e4000800017f */
[----:B---3--:R-:W-:Y:S05]  /*13f50*/  @!P0 NANOSLEEP.SYNCS 0x989680 ;  /* 0x009896800000895d */ /* 0x008fea0003900000 */
[----:B------:R-:W3:Y:S02]  /*13f60*/  @!P0 SYNCS.PHASECHK.TRANS64 P0, [R2+URZ+0x32420], R3 ;  /* 0x03242003020085a7 */ /* 0x000ee4000800007f */
[----:B---3--:R-:W-:Y:S05]  /*13f70*/  @!P0 BRA `(.L_x_13546) ;  /* 0xfffffffc00f08947 */ /* 0x008fea000383ffff */
[----:B------:R-:W-:Y:S05]  /*13f80*/  BRA `(.L_x_13606) ;  /* 0xffffffd800fc7947 */ /* 0x000fea000383ffff */
.L_x_13547:
        /* <DEDUP_REMOVED lines=11> */
.L_x_13608:
[----:B------:R-:W-:Y:S05]  /*14040*/  BSYNC B0 ;  /* 0x0000000000007941 */ /* 0x000fea0003800000 */
.L_x_13607:
[----:B------:R-:W-:Y:S05]  /*14050*/  BRA `(.L_x_13609) ;  /* 0xffffffd800e07947 */ /* 0x000fea000383ffff */
.L_x_13548:
[----:B------:R-:W-:Y:S01]  /*14060*/  BSSY B0, `(.L_x_13610) ;  /* 0x0000006000007945 */ /* 0x000fe20003800000 */
[----:B------:R-:W-:-:S07]  /*14070*/  IMAD.MOV.U32 R15, RZ, RZ, -0x1 ;  /* 0xffffffffff0f7424 */ /* 0x000fce00078e00ff */
[----:B01----:R-:W-:Y:S05]  /*14080*/  WARPSYNC.COLLECTIVE R15, `(.L_x_13611) ;  /* 0x000000000f0c7348 */ /* 0x003fea0003c00000 */
[----:B------:R-:W-:Y:S02]  /*14090*/  ELECT P6, UR62, PT ;  /* 0x00000000003e782f */ /* 0x000fe400038c0000 */
[----:B------:R-:W-:Y:S01]  /*140a0*/  MOV R14, UR62 ;  /* 0x0000003e000e7c02 */ /* 0x000fe20008000f00 */
[----:B01----:R-:W-:Y:S10]  /*140b0*/  ENDCOLLECTIVE ;  /* 0x000000000000791b */ /* 0x003ff40003800000 */
.L_x_13611:
[----:B------:R-:W-:Y:S05]  /*140c0*/  BSYNC B0 ;  /* 0x0000000000007941 */ /* 0x000fea0003800000 */
.L_x_13610:
[----:B------:R-:W-:Y:S05]  /*140d0*/  BRA `(.L_x_13612) ;  /* 0xffffffd800d47947 */ /* 0x000fea000383ffff */
.L_x_13550:
[----:B-1----:R1:W2:Y:S02]  /*140e0*/  SYNCS.PHASECHK.TRANS64.TRYWAIT P0, [R7+URZ], R4 ;  /* 0x00000004070075a7 */ /* 0x0022a4000800017f */
[----:B--2---:R-:W-:Y:S05]  /*140f0*/  @!P0 NANOSLEEP.SYNCS 0x989680 ;  /* 0x009896800000895d */ /* 0x004fea0003900000 */
[----:B------:R-:W2:Y:S02]  /*14100*/  @!P0 SYNCS.PHASECHK.TRANS64 P0, [R7+URZ], R4 ;  /* 0x00000004070085a7 */ /* 0x000ea4000800007f */
[----:B--2---:R-:W-:Y:S05]  /*14110*/  @!P0 BRA `(.L_x_13550) ;  /* 0xfffffffc00f08947 */ /* 0x004fea000383ffff */
[----:B------:R-:W-:Y:S05]  /*14120*/  BRA `(.L_x_13613) ;  /* 0xffffffdc00087947 */ /* 0x000fea000383ffff */
.L_x_13551:
[----:B--2---:R2:W3:Y:S02]  /*14130*/  SYNCS.PHASECHK.TRANS64.TRYWAIT P0, [R5+URZ], R0 ;  /* 0x00000000050075a7 */ /* 0x0044e4000800017f */
[----:B---3--:R-:W-:Y:S05]  /*14140*/  @!P0 NANOSLEEP.SYNCS 0x989680 ;  /* 0x009896800000895d */ /* 0x008fea0003900000 */
[----:B------:R-:W3:Y:S02]  /*14150*/  @!P0 SYNCS.PHASECHK.TRANS64 P0, [R5+URZ], R0 ;  /* 0x00000000050085a7 */ /* 0x000ee4000800007f */
[----:B---3--:R-:W-:Y:S05]  /*14160*/  @!P0 BRA `(.L_x_13551) ;  /* 0xfffffffc00f08947 */ /* 0x008fea000383ffff */
[----:B------:R-:W-:Y:S05]  /*14170*/  BRA `(.L_x_13614) ;  /* 0xffffffd800fc7947 */ /* 0x000fea000383ffff */
.L_x_13553:
[----:B--2---:R2:W3:Y:S02]  /*14180*/  SYNCS.PHASECHK.TRANS64.TRYWAIT P0, [R5+URZ], R4 ;  /* 0x00000004050075a7 */ /* 0x0044e4000800017f */
[----:B---3--:R-:W-:Y:S05]  /*14190*/  @!P0 NANOSLEEP.SYNCS 0x989680 ;  /* 0x009896800000895d */ /* 0x008fea0003900000 */
[----:B------:R-:W3:Y:S02]  /*141a0*/  @!P0 SYNCS.PHASECHK.TRANS64 P0, [R5+URZ], R4 ;  /* 0x00000004050085a7 */ /* 0x000ee4000800007f */
[----:B---3--:R-:W-:Y:S05]  /*141b0*/  @!P0 BRA `(.L_x_13553) ;  /* 0xfffffffc00f08947 */ /* 0x008fea000383ffff */
[----:B------:R-:W-:Y:S05]  /*141c0*/  BRA `(.L_x_13615) ;  /* 0xffffffdc00007947 */ /* 0x000fea000383ffff */
.L_x_13616:
        /* <DEDUP_REMOVED lines=11> */
.L_x_15204:


//--------------------- .text._ZN7cutlass13device_kernelIN5flash11enable_sm90INS1_16FlashAttnFwdSm90INS1_25CollectiveMainloopFwdSm90ILi2EN4cute5tupleIJNS5_1CILi1EEES8_S8_EEENS6_IJNS7_ILi128EEENS7_ILi96EEENS7_ILi64EEEEEELi256ENS_10bfloat16_tEfNS_4arch4Sm90ELb1ELb0ELb1ELb1ELb0ELb0ELb0ELb1ELb0ELb1ELb1ELb0EEENS1_21CollectiveEpilogueFwdINS6_IJSA_NS7_ILi256EEESB_EEES9_SE_SG_Li256ELb1ELb1ELb1ELb0EEENS1_36VarlenDynamicPersistentTileSchedulerILi128ELi96ELi256ELi128ELb1ELb1ELb1ELb1ELb1ELb1EEEEEEEEEvNT_6ParamsE --------------------------
	.section	.text._ZN7cutlass13device_kernelIN5flash11enable_sm90INS1_16FlashAttnFwdSm90INS1_25CollectiveMainloopFwdSm90ILi2EN4cute5tupleIJNS5_1CILi1EEES8_S8_EEENS6_IJNS7_ILi128EEENS7_ILi96EEENS7_ILi64EEEEEELi256ENS_10bfloat16_tEfNS_4arch4Sm90ELb1ELb0ELb1ELb1ELb0ELb0ELb0ELb1ELb0ELb1ELb1ELb0EEENS1_21CollectiveEpilogueFwdINS6_IJSA_NS7_ILi256EEESB_EEES9_SE_SG_Li256ELb1ELb1ELb1ELb0EEENS1_36VarlenDynamicPersistentTileSchedulerILi128ELi96ELi256ELi128ELb1ELb1ELb1ELb1ELb1ELb1EEEEEEEEEvNT_6ParamsE,"ax",@progbits
	.align	128
.text._ZN7cutlass13device_kernelIN5flash11enable_sm90INS1_16FlashAttnFwdSm90INS1_25CollectiveMainloopFwdSm90ILi2EN4cute5tupleIJNS5_1CILi1EEES8_S8_EEENS6_IJNS7_ILi128EEENS7_ILi96EEENS7_ILi64EEEEEELi256ENS_10bfloat16_tEfNS_4arch4Sm90ELb1ELb0ELb1ELb1ELb0ELb0ELb0ELb1ELb0ELb1ELb1ELb0EEENS1_21CollectiveEpilogueFwdINS6_IJSA_NS7_ILi256EEESB_EEES9_SE_SG_Li256ELb1ELb1ELb1ELb0EEENS1_36VarlenDynamicPersistentTileSchedulerILi128ELi96ELi256ELi128ELb1ELb1ELb1ELb1ELb1ELb1EEEEEEEEEvNT_6ParamsE:
        .type           _ZN7cutlass13device_kernelIN5flash11enable_sm90INS1_16FlashAttnFwdSm90INS1_25CollectiveMainloopFwdSm90ILi2EN4cute5tupleIJNS5_1CILi1EEES8_S8_EEENS6_IJNS7_ILi128EEENS7_ILi96EEENS7_ILi64EEEEEELi256ENS_10bfloat16_tEfNS_4arch4Sm90ELb1ELb0ELb1ELb1ELb0ELb0ELb0ELb1ELb0ELb1ELb1ELb0EEENS1_21CollectiveEpilogueFwdINS6_IJSA_NS7_ILi256EEESB_EEES9_SE_SG_Li256ELb1ELb1ELb1ELb0EEENS1_36VarlenDynamicPersistentTileSchedulerILi128ELi96ELi256ELi128ELb1ELb1ELb1ELb1ELb1ELb1EEEEEEEEEvNT_6ParamsE,@function
        .size           _ZN7cutlass13device_kernelIN5flash11enable_sm90INS1_16FlashAttnFwdSm90INS1_25CollectiveMainloopFwdSm90ILi2EN4cute5tupleIJNS5_1CILi1EEES8_S8_EEENS6_IJNS7_ILi128EEENS7_ILi96EEENS7_ILi64EEEEEELi256ENS_10bfloat16_tEfNS_4arch4Sm90ELb1ELb0ELb1ELb1ELb0ELb0ELb0ELb1ELb0ELb1ELb1ELb0EEENS1_21CollectiveEpilogueFwdINS6_IJSA_NS7_ILi256EEESB_EEES9_SE_SG_Li256ELb1ELb1ELb1ELb0EEENS1_36VarlenDynamicPersistentTileSchedulerILi128ELi96ELi256ELi128ELb1ELb1ELb1ELb1ELb1ELb1EEEEEEEEEvNT_6ParamsE,(.L_x_15205 - _ZN7cutlass13device_kernelIN5flash11enable_sm90INS1_16FlashAttnFwdSm90INS1_25CollectiveMainloopFwdSm90ILi2EN4cute5tupleIJNS5_1CILi1EEES8_S8_EEENS6_IJNS7_ILi128EEENS7_ILi96EEENS7_ILi64EEEEEELi256ENS_10bfloat16_tEfNS_4arch4Sm90ELb1ELb0ELb1ELb1ELb0ELb0ELb0ELb1ELb0ELb1ELb1ELb0EEENS1_21CollectiveEpilogueFwdINS6_IJSA_NS7_ILi256EEESB_EEES9_SE_SG_Li256ELb1ELb1ELb1ELb0EEENS1_36VarlenDynamicPersistentTileSchedulerILi128ELi96ELi256ELi128ELb1ELb1ELb1ELb1ELb1ELb1EEEEEEEEEvNT_6ParamsE)
        .other          _ZN7cutlass13device_kernelIN5flash11enable_sm90INS1_16FlashAttnFwdSm90INS1_25CollectiveMainloopFwdSm90ILi2EN4cute5tupleIJNS5_1CILi1EEES8_S8_EEENS6_IJNS7_ILi128EEENS7_ILi96EEENS7_ILi64EEEEEELi256ENS_10bfloat16_tEfNS_4arch4Sm90ELb1ELb0ELb1ELb1ELb0ELb0ELb0ELb1ELb0ELb1ELb1ELb0EEENS1_21CollectiveEpilogueFwdINS6_IJSA_NS7_ILi256EEESB_EEES9_SE_SG_Li256ELb1ELb1ELb1ELb0EEENS1_36VarlenDynamicPersistentTileSchedulerILi128ELi96ELi256ELi128ELb1ELb1ELb1ELb1ELb1ELb1EEEEEEEEEvNT_6ParamsE,@"STO_CUDA_ENTRY STV_DEFAULT"
_ZN7cutlass13device_kernelIN5flash11enable_sm90INS1_16FlashAttnFwdSm90INS1_25CollectiveMainloopFwdSm90ILi2EN4cute5tupleIJNS5_1CILi1EEES8_S8_EEENS6_IJNS7_ILi128EEENS7_ILi96EEENS7_ILi64EEEEEELi256ENS_10bfloat16_tEfNS_4arch4Sm90ELb1ELb0ELb1ELb1ELb0ELb0ELb0ELb1ELb0ELb1ELb1ELb0EEENS1_21CollectiveEpilogueFwdINS6_IJSA_NS7_ILi256EEESB_EEES9_SE_SG_Li256ELb1ELb1ELb1ELb0EEENS1_36VarlenDynamicPersistentTileSchedulerILi128ELi96ELi256ELi128ELb1ELb1ELb1ELb1ELb1ELb1EEEEEEEEEvNT_6ParamsE:
        /* <DEDUP_REMOVED lines=18> */
.L_x_13618:
[----:B------:R-:W-:Y:S05]  /*0120*/  BSYNC B0 ;  /* 0x0000000000007941 */ /* 0x000fea0003800000 */
.L_x_13617:
        /* <DEDUP_REMOVED lines=41> */
.L_x_13619:
        /* <DEDUP_REMOVED lines=22> */
.L_x_13620:
        /* <DEDUP_REMOVED lines=18> */
.L_x_13621:
        /* <DEDUP_REMOVED lines=22> */
.L_x_13622:
        /* <DEDUP_REMOVED lines=22> */
.L_x_13623:
[----:B------:R-:W-:Y:S01]  /*0900*/  PLOP3.LUT P0, PT, PT, PT, UP0, 0x80, 0x0 ;  /* 0x000000000000781c */ /* 0x000fe20003f0f008 */
[----:B------:R-:W-:Y:S01]  /*0910*/  UMOV UR36, 0x1 ;  /* 0x0000000100247882 */ /* 0x000fe20000000000 */
[----:B------:R-:W-:Y:S01]  /*0920*/  NOP ;  /* 0x0000000000007918 */ /* 0x000fe20000000000 */
[----:B------:R-:W-:Y:S01]  /*0930*/  USEL UR36, UR36, 0x2, !UP0 ;  /* 0x0000000224247887 */ /* 0x000fe2000c000000 */
[----:B------:R-:W-:Y:S01]  /*0940*/  ULDC.64 UR38, c[0x0][0x208] ;  /* 0x0000820000267ab9 */ /* 0x000fe20000000a00 */
[----:B012-4-:R-:W-:Y:S08]  /*0950*/  BAR.SYNC.DEFER_BLOCKING 0x0 ;  /* 0x0000000000007b1d */ /* 0x017ff00000010000 */
[----:B------:R-:W-:Y:S05]  /*0960*/  @!P0 BRA `(.L_x_13624) ;  /* 0x000000dc00108947 */ /* 0x000fea0003800000 */
.L_x_13625:
        /* <DEDUP_REMOVED lines=45> */
[----:B------:R-:W-:Y:S02]  /*0c40*/  LEA.HI R0, R0, R3, RZ, 0x1 ;  /* 0x0000000300007211 */ /* 0x000fe400078f08ff */
        /* <DEDUP_REMOVED lines=9> */
[----:B------:R-:W-:Y:S01]  /*0ce0*/  LEA.HI R2, R13, R13, RZ, 0x1 ;  /* 0x0000000d0d027211 */ /* 0x000fe200078f08ff */
[----:B------:R-:W-:Y:S01]  /*0cf0*/  IMAD.IADD R0, R3, 0x1, -R0 ;  /* 0x0000000103007824 */ /* 0x000fe200078e0a00 */
[----:B------:R-:W-:Y:S01]  /*0d00*/  LOP3.LUT R4, R9, 0x7ffffffc, RZ, 0xc0, !PT ;  /* 0x7ffffffc09047812 */ /* 0x000fe200078ec0ff */
[----:B------:R-:W-:Y:S01]  /*0d10*/  IMAD R11, R8, 0x10, R11 ;  /* 0x00000010080b7824 */ /* 0x000fe200078e020b */
[----:B------:R-:W-:Y:S01]  /*0d20*/  LOP3.LUT R2, R2, 0x1ffffffe, RZ, 0xc0, !PT ;  /* 0x1ffffffe02027812 */ /* 0x000fe200078ec0ff */
[----:B------:R-:W-:-:S02]  /*0d30*/  IMAD R3, R7, 0x8, R6 ;  /* 0x0000000807037824 */ /* 0x000fc400078e0206 */
[----:B------:R-:W-:Y:S02]  /*0d40*/  IMAD R0, R0, 0x40, R11 ;  /* 0x0000004000007824 */ /* 0x000fe400078e020b */
[----:B------:R-:W-:Y:S01]  /*0d50*/  IMAD.IADD R4, R223, 0x1, -R4 ;  /* 0x00000001df047824 */ /* 0x000fe200078e0a04 */
[----:B------:R0:W-:Y:S01]  /*0d60*/  STL [R1+0x3c], R3 ;  /* 0x00003c0301007387 */ /* 0x0001e20000100800 */
[----:B------:R-:W-:Y:S02]  /*0d70*/  IMAD.IADD R16, R13, 0x1, -R2 ;  /* 0x000000010d107824 */ /* 0x000fe400078e0a02 */
[----:B------:R-:W-:Y:S01]  /*0d80*/  IMAD.SHL.U32 R2, R4, 0x2, RZ ;  /* 0x0000000204027824 */ /* 0x000fe200078e00ff */
[----:B------:R1:W-:Y:S01]  /*0d90*/  STL [R1+0x38], R0 ;  /* 0x0000380001007387 */ /* 0x0003e20000100800 */
[----:B------:R-:W-:Y:S02]  /*0da0*/  IMAD R16, R16, 0x8, R0 ;  /* 0x0000000810107824 */ /* 0x000fe400078e0200 */
[----:B------:R-:W-:-:S02]  /*0db0*/  VIADD R222, R2, 0x8 ;  /* 0x0000000802de7836 */ /* 0x000fc40000000000 */
        /* <DEDUP_REMOVED lines=53> */
[----:B-1----:R-:W-:-:S07]  /*1110*/  SHF.R.S32.HI R224, RZ, 0x1f, R18 ;  /* 0x0000001fffe07819 */ /* 0x002fce0000011412 */
.L_x_13683:
        /* <DEDUP_REMOVED lines=9> */
[----:B--2---:R-:W2:Y:S01]  /*11b0*/  LDG.E R4, desc[UR38][R4.64] ;  /* 0x0000002604047981 */ /* 0x004ea2000c1e1900 */
        /* <DEDUP_REMOVED lines=48> */
.L_x_13626:
        /* <DEDUP_REMOVED lines=8> */
.L_x_13627:
        /* <DEDUP_REMOVED lines=13> */
.L_x_13628:
[----:B------:R-:W-:Y:S01]  /*1610*/  ULDC UR6, c[0x0][0x448] ;  /* 0x0001120000067ab9 */ /* 0x000fe20000000800 */
[----:B------:R-:W-:Y:S02]  /*1620*/  USHF.L.U32 UR43, UR5, 0x7, URZ ;  /* 0x00000007052b7899 */ /* 0x000fe4000800063f */
[----:B------:R-:W-:Y:S02]  /*1630*/  UISETP.NE.AND UP0, UPT, UR6, 0x1, UPT ;  /* 0x000000010600788c */ /* 0x000fe4000bf05270 */
[----:B------:R-:W-:Y:S02]  /*1640*/  UIADD3 UR6, UR43, 0x7f, URZ ;  /* 0x0000007f2b067890 */ /* 0x000fe4000fffe03f */
[----:B------:R-:W-:Y:S02]  /*1650*/  UIADD3 UR50, -UR50, UR4, URZ ;  /* 0x0000000432327290 */ /* 0x000fe4000fffe13f */
[----:B------:R-:W-:Y:S02]  /*1660*/  ULOP3.LUT UR42, UR41, 0xff, URZ, 0xc0, !UPT ;  /* 0x000000ff292a7892 */ /* 0x000fe4000f8ec03f */
[----:B------:R-:W-:-:S02]  /*1670*/  UIADD3 UR7, UR50, 0x60, -UR51 ;  /* 0x0000006032077890 */ /* 0x000fc4000fffe833 */
[----:B------:R-:W-:Y:S01]  /*1680*/  USHF.R.U32.HI UR41, URZ, 0x10, UR41 ;  /* 0x000000103f297899 */ /* 0x000fe20008011629 */
[----:B------:R-:W-:Y:S01]  /*1690*/  @UP0 ULDC UR4, c[0x0][0x44c] ;  /* 0x0001130000040ab9 */ /* 0x000fe20000000800 */
[----:B------:R-:W-:Y:S01]  /*16a0*/  @UP0 ULDC UR8, c[0x0][0x450] ;  /* 0x0001140000080ab9 */ /* 0x000fe20000000800 */
[----:B------:R-:W-:Y:S02]  /*16b0*/  UIMAD.WIDE.U32 UR4, UR6, UR4, URZ ;  /* 0x00000004060472a5 */ /* 0x000fe4000f8e003f */
[----:B------:R-:W-:Y:S02]  /*16c0*/  UIADD3 UR4, UR50, 0x5f, URZ ;  /* 0x0000005f32047890 */ /* 0x000fe4000fffe03f */
[----:B------:R-:W-:Y:S02]  /*16d0*/  @UP0 USHF.R.U32.HI UR6, URZ, UR8, UR5 ;  /* 0x000000083f060299 */ /* 0x000fe40008011605 */
[----:B------:R-:W-:Y:S02]  /*16e0*/  UIMAD.WIDE UR4, UR4, 0x2aaaaaab, URZ ;  /* 0x2aaaaaab040478a5 */ /* 0x000fe4000f8e023f */
[----:B------:R-:W-:-:S02]  /*16f0*/  UIADD3 UR6, UR7, UR6, URZ ;  /* 0x0000000607067290 */ /* 0x000fc4000fffe03f */
[----:B------:R-:W-:Y:S02]  /*1700*/  USHF.R.U32.HI UR4, URZ, 0x1f, UR5 ;  /* 0x0000001f3f047899 */ /* 0x000fe40008011605 */
[----:B------:R-:W-:Y:S02]  /*1710*/  UIMAD.WIDE UR6, UR6, 0x2aaaaaab, URZ ;  /* 0x2aaaaaab060678a5 */ /* 0x000fe4000f8e023f */
[----:B------:R-:W-:Y:S02]  /*1720*/  ULEA.HI.SX32 UR4, UR5, UR4, 0x1c ;  /* 0x0000000405047291 */ /* 0x000fe4000f8fe23f */
[----:B------:R-:W-:-:S04]  /*1730*/  USHF.R.U32.HI UR6, URZ, 0x1f, UR7 ;  /* 0x0000001f3f067899 */ /* 0x000fc80008011607 */
[----:B------:R-:W-:-:S04]  /*1740*/  ULEA.HI.SX32 UR6, UR7, UR6, 0x1c ;  /* 0x0000000607067291 */ /* 0x000fc8000f8fe23f */
[----:B------:R-:W-:-:S04]  /*1750*/  UISETP.LT.AND UP0, UPT, UR4, UR6, UPT ;  /* 0x000000060400728c */ /* 0x000fc8000bf01270 */
[----:B------:R-:W-:-:S03]  /*1760*/  USEL UR9, UR4, UR6, UP0 ;  /* 0x0000000604097287 */ /* 0x000fc60008000000 */
[----:B------:R-:W-:Y:S01]  /*1770*/  UMOV UR4, URZ ;  /* 0x0000003f00047c82 */ /* 0x000fe20008000000 */
[----:B------:R-:W-:-:S06]  /*1780*/  UISETP.GE.AND UP0, UPT, UR9, 0x1, UPT ;  /* 0x000000010900788c */ /* 0x000fcc000bf06270 */
[----:B------:R-:W-:-:S13]  /*1790*/  PLOP3.LUT P0, PT, PT, PT, UP0, 0x80, 0x0 ;  /* 0x000000000000781c */ /* 0x000fda0003f0f008 */
[----:B------:R-:W-:Y:S05]  /*17a0*/  @!P0 BRA `(.L_x_13629) ;  /* 0x0000000000908947 */ /* 0x000fea0003800000 */
        /* <DEDUP_REMOVED lines=36> */
.L_x_13629:
[----:B------:R-:W-:Y:S01]  /*19f0*/  UIMAD UR40, UR42, UR4, URZ ;  /* 0x000000042a2872a4 */ /* 0x000fe2000f8e023f */
        /* <DEDUP_REMOVED lines=110> */
.L_x_13631:
        /* <DEDUP_REMOVED lines=13> */
.L_x_13810:
[----:B------:R-:W-:Y:S01]  /*21b0*/  IMAD.U32 R0, RZ, RZ, UR49 ;  /* 0x00000031ff007e24 */ /* 0x000fe2000f8e00ff */
[----:B------:R-:W-:Y:S05]  /*21c0*/  WARPSYNC.ALL ;  /* 0x0000000000007948 */ /* 0x000fea0003800000 */
[----:B------:R1:W-:Y:S01]  /*21d0*/  BAR.SYNC.DEFER_BLOCKING R7, 0x100 ;  /* 0x000400070000751d */ /* 0x0003e20000010000 */
[----:B------:R-:W-:-:S13]  /*21e0*/  ISETP.NE.AND P0, PT, R0, 0x3, PT ;  /* 0x000000030000780c */ /* 0x000fda0003f05270 */
[----:B-1----:R-:W-:Y:S05]  /*21f0*/  @!P0 BRA `(.L_x_13633) ;  /* 0x0000000000048947 */ /* 0x002fea0003800000 */
[----:B------:R-:W-:Y:S01]  /*2200*/  BPT.TRAP 0x1 ;  /* 0x000000040000795c */ /* 0x000fe20000300000 */
.L_x_13633:
[----:B------:R-:W-:Y:S01]  /*2210*/  R2UR UR22, R6 ;  /* 0x00000000061672ca */ /* 0x000fe200000e0000 */
[----:B------:R-:W-:-:S05]  /*2220*/  IMAD.U32 R9, RZ, RZ, UR47 ;  /* 0x0000002fff097e24 */ /* 0x000fca000f8e00ff */
[----:B------:R-:W-:-:S07]  /*2230*/  SHF.L.U32 R9, R9, 0x1f, RZ ;  /* 0x0000001f09097819 */ /* 0x000fce00000006ff */
[----:B------:R-:W-:-:S09]  /*2240*/  ULEA UR22, UR37, UR22, 0x3 ;  /* 0x0000001625167291 */ /* 0x000fd2000f8e183f */
[----:B------:R1:W2:Y:S01]  /*2250*/  SYNCS.PHASECHK.TRANS64.TRYWAIT P1, [UR22+0x22830], R9 ;  /* 0x02283009ff0075a7 */ /* 0x0002a20008020156 */
[----:B------:R-:W-:Y:S05]  /*2260*/  @!P0 BRA `(.L_x_13634) ;  /* 0x0000000000048947 */ /* 0x000fea0003800000 */
[----:B------:R-:W-:Y:S01]  /*2270*/  BPT.TRAP 0x1 ;  /* 0x000000040000795c */ /* 0x000fe20000300000 */
.L_x_13634:
[----:B--2---:R-:W-:Y:S05]  /*2280*/  @P1 BRA `(.L_x_13635) ;  /* 0x0000000000081947 */ /* 0x004fea0003800000 */
[----:B------:R-:W2:Y:S02]  /*2290*/  SYNCS.PHASECHK.TRANS64.TRYWAIT P1, [UR22+0x22830], R9 ;  /* 0x02283009ff0075a7 */ /* 0x000ea40008020156 */
[----:B--2---:R-:W-:Y:S05]  /*22a0*/  @!P1 BRA `(.L_x_13636) ;  /* 0x0000013000809947 */ /* 0x004fea0003800000 */
.L_x_13635:
        /* <DEDUP_REMOVED lines=8> */
[----:B------:R-:W-:Y:S01]  /*2330*/  VIADD R5, R16, UR43 ;  /* 0x0000002b10057c36 */ /* 0x000fe20008000000 */
[----:B------:R-:W-:Y:S01]  /*2340*/  UMOV UR9, 0x40000040 ;  /* 0x4000004000097882 */ /* 0x000fe20000000000 */
[----:B------:R-:W-:Y:S01]  /*2350*/  UMOV UR11, 0x40000040 ;  /* 0x40000040000b7882 */ /* 0x000fe20000000000 */
[----:B------:R-:W-:Y:S01]  /*2360*/  UIADD3 UR12, UR16, 0x6, URZ ;  /* 0x00000006100c7890 */ /* 0x000fe2000fffe03f */
[----:B------:R-:W3:Y:S01]  /*2370*/  S2R R72, SR_TID.X ;  /* 0x0000000000487919 */ /* 0x000ee20000002100 */
[----:B------:R-:W-:Y:S01]  /*2380*/  UIADD3 UR4, UR4, 0x1c400, URZ ;  /* 0x0001c40004047890 */ /* 0x000fe2000fffe03f */
[----:B------:R-:W-:Y:S01]  /*2390*/  UMOV UR13, 0x40000040 ;  /* 0x40000040000d7882 */ /* 0x000fe20000000000 */
[----:B------:R-:W-:-:S02]  /*23a0*/  UMOV UR15, 0x40000040 ;  /* 0x40000040000f7882 */ /* 0x000fc40000000000 */
[----:B------:R-:W-:-:S04]  /*23b0*/  USHF.R.U32.HI UR4, URZ, 0x4, UR4 ;  /* 0x000000043f047899 */ /* 0x000fc80008011604 */
[----:B------:R-:W-:-:S04]  /*23c0*/  ULOP3.LUT UR4, UR4, 0x3fff, URZ, 0xc0, !UPT ;  /* 0x00003fff04047892 */ /* 0x000fc8000f8ec03f */
[----:B------:R-:W-:Y:S02]  /*23d0*/  ULOP3.LUT UR20, UR4, 0x10000, URZ, 0xfc, !UPT ;  /* 0x0001000004147892 */ /* 0x000fe4000f8efc3f */
[----:B------:R-:W-:Y:S02]  /*23e0*/  UIADD3 UR4, UR16, 0x2, URZ ;  /* 0x0000000210047890 */ /* 0x000fe4000fffe03f */
[----:B------:R-:W-:-:S04]  /*23f0*/  UIMAD UR18, UR37, 0x300, UR20 ;  /* 0x00000300251278a4 */ /* 0x000fc8000f8e0214 */
[----:B------:R-:W-:Y:S02]  /*2400*/  UIADD3 UR6, UR18, 0x2, URZ ;  /* 0x0000000212067890 */ /* 0x000fe4000fffe03f */
[----:B------:R-:W-:Y:S02]  /*2410*/  UIADD3 UR10, UR18, 0x4, URZ ;  /* 0x00000004120a7890 */ /* 0x000fe4000fffe03f */
[----:B------:R-:W-:Y:S02]  /*2420*/  UIADD3 UR14, UR18, 0x6, URZ ;  /* 0x00000006120e7890 */ /* 0x000fe4000fffe03f */
[----:B------:R-:W-:Y:S01]  /*2430*/  HGMMA.64x96x16.F32.BF16 R24, gdesc[UR16], RZ, !UPT, gsb0 ;  /* 0x01600000101879f0 */ /* 0x000fe2000c0018ff */
[----:B---3--:R-:W-:Y:S02]  /*2440*/  LOP3.LUT R72, R72, 0x7f, RZ, 0xc0, !PT ;  /* 0x0000007f48487812 */ /* 0x008fe400078ec0ff */
[----:B------:R-:W-:Y:S02]  /*2450*/  WARPGROUP.DEPBAR.LE gsb0, 0x0 ;  /* 0x00008000000079c5 */ /* 0x000fe40000010000 */
[----:B------:R-:W-:-:S06]  /*2460*/  WARPGROUP.ARRIVE ;  /* 0x00000000000079c5 */ /* 0x000fcc0000000000 */
[----:B------:R-:W-:Y:S01]  /*2470*/  HGMMA.64x96x16.F32.BF16 R24, gdesc[UR4], R24, gsb0 ;  /* 0x01600000041879f0 */ /* 0x000fe20008001818 */
[----:B------:R-:W-:Y:S01]  /*2480*/  ULDC UR6, c[0x0][0x448] ;  /* 0x0001120000067ab9 */ /* 0x000fe20000000800 */
[----:B------:R-:W-:Y:S01]  /*2490*/  ULDC UR7, c[0x0][0x9d8] ;  /* 0x0002760000077ab9 */ /* 0x000fe20000000800 */
[----:B------:R-:W-:-:S06]  /*24a0*/  UISETP.NE.AND UP0, UPT, UR6, 0x1, UPT ;  /* 0x000000010600788c */ /* 0x000fcc000bf05270 */
[----:B------:R-:W-:-:S05]  /*24b0*/  PLOP3.LUT P1, PT, PT, PT, UP0, 0x80, 0x0 ;  /* 0x000000000000781c */ /* 0x000fca0003f2f008 */
[----:B------:R-:W-:-:S08]  /*24c0*/  @UP0 ULDC UR6, c[0x0][0x44c] ;  /* 0x0001130000060ab9 */ /* 0x000fd00000000800 */
[----:B------:R-:W-:Y:S01]  /*24d0*/  @P1 IMAD.HI.U32 R20, R5, UR6, RZ ;  /* 0x0000000605141c27 */ /* 0x000fe2000f8e00ff */
[----:B------:R-:W-:-:S04]  /*24e0*/  @UP0 ULDC UR6, c[0x0][0x450] ;  /* 0x0001140000060ab9 */ /* 0x000fc80000000800 */
[----:B------:R-:W-:Y:S01]  /*24f0*/  @P1 SHF.R.U32.HI R5, RZ, UR6, R20 ;  /* 0x00000006ff051c19 */ /* 0x000fe20008011614 */
[----:B------:R-:W-:-:S04]  /*2500*/  UIMAD UR6, UR52, -0x60, UR50 ;  /* 0xffffffa0340678a4 */ /* 0x000fc8000f8e0232 */
[----:B------:R-:W3:Y:S04]  /*2510*/  SHFL.IDX PT, R21, R5, 0x1, 0x1c1f ;  /* 0x003c1f0005157f89 */ /* 0x000ee800000e0000 */
[----:B------:R-:W4:Y:S01]  /*2520*/  SHFL.IDX PT, R5, R5, RZ, 0x1c1f ;  /* 0x001c1fff05057589 */ /* 0x000f2200000e0000 */
        /* <DEDUP_REMOVED lines=11> */
[----:B------:R-:W-:Y:S02]  /*25e0*/  IMAD.U32 R33, RZ, RZ, UR6 ;  /* 0x00000006ff217e24 */ /* 0x000fe4000f8e00ff */
[----:B------:R-:W-:Y:S01]  /*25f0*/  FMUL.FTZ R30, R30, UR7 ;  /* 0x000000071e1e7c20 */ /* 0x000fe20008410000 */
[----:B------:R-:W-:Y:S01]  /*2600*/  FMUL.FTZ R43, R43, UR7 ;  /* 0x000000072b2b7c20 */ /* 0x000fe20008410000 */
[----:B------:R-:W-:Y:S01]  /*2610*/  FMUL.FTZ R42, R42, UR7 ;  /* 0x000000072a2a7c20 */ /* 0x000fe20008410000 */
[----:B------:R-:W5:Y:S01]  /*2620*/  MUFU.TANH R26, R26 ;  /* 0x0000001a001a7308 */ /* 0x000f620000002400 */
[----:B------:R-:W-:Y:S01]  /*2630*/  IADD3 R20, -R2, 0x61, R33 ;  /* 0x0000006102147810 */ /* 0x000fe20007ffe121 */
[----:B------:R-:W-:Y:S01]  /*2640*/  FMUL.FTZ R8, R36, UR7 ;  /* 0x0000000724087c20 */ /* 0x000fe20008410000 */
[----:B------:R-:W-:Y:S01]  /*2650*/  FMUL.FTZ R31, R31, UR7 ;  /* 0x000000071f1f7c20 */ /* 0x000fe20008410000 */
[----:B--2---:R-:W-:Y:S01]  /*2660*/  FMUL.FTZ R0, R37, UR7 ;  /* 0x0000000725007c20 */ /* 0x004fe20008410000 */
        /* <DEDUP_REMOVED lines=15> */
[----:B0-----:R-:W-:Y:S01]  /*2760*/  FMUL.FTZ R3, R41, UR7 ;  /* 0x0000000729037c20 */ /* 0x001fe20008410000 */
[----:B------:R-:W-:Y:S01]  /*2770*/  FMUL.FTZ R4, R40, UR7 ;  /* 0x0000000728047c20 */ /* 0x000fe20008410000 */
[----:B------:R-:W-:Y:S01]  /*2780*/  FMUL.FTZ R54, R54, UR7 ;  /* 0x0000000736367c20 */ /* 0x000fe20008410000 */
[----:B------:R-:W-:Y:S01]  /*2790*/  FMUL.FTZ R55, R55, UR7 ;  /* 0x0000000737377c20 */ /* 0x000fe20008410000 */
[----:B------:R-:W-:Y:S01]  /*27a0*/  MUFU.TANH R30, R30 ;  /* 0x0000001e001e7308 */ /* 0x000fe20000002400 */
[----:B-1----:R-:W-:-:S02]  /*27b0*/  VIADD R43, R20, -UR51 ;  /* 0x80000033142b7c36 */ /* 0x002fc40008000000 */
        /* <DEDUP_REMOVED lines=15> */
[----:B0-----:R-:W-:Y:S01]  /*28b0*/  IADD3 R42, -R2, 0x60, R33 ;  /* 0x00000060022a7810 */ /* 0x001fe20007ffe121 */
[----:B------:R-:W-:Y:S01]  /*28c0*/  FMUL.FTZ R52, R52, UR7 ;  /* 0x0000000734347c20 */ /* 0x000fe20008410000 */
[----:B------:R-:W-:Y:S01]  /*28d0*/  FMUL.FTZ R53, R53, UR7 ;  /* 0x0000000735357c20 */ /* 0x000fe20008410000 */
[----:B------:R-:W-:Y:S01]  /*28e0*/  FMUL.FTZ R57, R57, UR7 ;  /* 0x0000000739397c20 */ /* 0x000fe20008410000 */
[-CC-:B---3--:R-:W-:Y:S01]  /*28f0*/  VIADDMNMX R20, R21, R43.reuse, R42.reuse, PT ;  /* 0x0000002b15147246 */ /* 0x188fe2000380012a */
[----:B------:R-:W-:Y:S01]  /*2900*/  FMUL.FTZ R60, R60, UR7 ;  /* 0x000000073c3c7c20 */ /* 0x000fe20008410000 */
[----:B----4-:R-:W-:Y:S01]  /*2910*/  VIADDMNMX R42, R5, R43, R42, PT ;  /* 0x0000002b052a7246 */ /* 0x010fe2000380012a */
[----:B------:R-:W0:Y:S01]  /*2920*/  MUFU.TANH R34, R34 ;  /* 0x0000002200227308 */ /* 0x000e220000002400 */
[C---:B------:R-:W-:Y:S01]  /*2930*/  ISETP.GT.AND P2, PT, R20.reuse, RZ, PT ;  /* 0x000000ff1400720c */ /* 0x040fe20003f44270 */
[----:B------:R-:W-:Y:S01]  /*2940*/  FMUL.FTZ R61, R61, UR7 ;  /* 0x000000073d3d7c20 */ /* 0x000fe20008410000 */
[----:B------:R-:W-:Y:S01]  /*2950*/  ISETP.GT.AND P3, PT, R20, 0x1, PT ;  /* 0x000000011400780c */ /* 0x000fe20003f64270 */
[----:B------:R-:W-:Y:S01]  /*2960*/  FMUL.FTZ R64, R64, UR7 ;  /* 0x0000000740407c20 */ /* 0x000fe20008410000 */
[----:B------:R-:W-:Y:S01]  /*2970*/  ISETP.GT.AND P4, PT, R20, 0x8, PT ;  /* 0x000000081400780c */ /* 0x000fe20003f84270 */
[----:B------:R-:W-:Y:S01]  /*2980*/  FMUL.FTZ R65, R65, UR7 ;  /* 0x0000000741417c20 */ /* 0x000fe20008410000 */
[C---:B------:R-:W-:Y:S01]  /*2990*/  ISETP.GT.AND P5, PT, R42.reuse, RZ, PT ;  /* 0x000000ff2a00720c */ /* 0x040fe20003fa4270 */
[----:B------:R-:W-:Y:S01]  /*29a0*/  MUFU.TANH R35, R35 ;  /* 0x0000002300237308 */ /* 0x000fe20000002400 */
[----:B------:R-:W-:Y:S01]  /*29b0*/  ISETP.GT.AND P6, PT, R42, 0x1, PT ;  /* 0x000000012a00780c */ /* 0x000fe20003fc4270 */
[----:B------:R-:W-:Y:S01]  /*29c0*/  FMUL.FTZ R68, R68, UR7 ;  /* 0x0000000744447c20 */ /* 0x000fe20008410000 */
[----:B------:R-:W-:-:S05]  /*29d0*/  FMUL.FTZ R69, R69, UR7 ;  /* 0x0000000745457c20 */ /* 0x000fca0008410000 */
[----:B------:R5:W-:Y:S08]  /*29e0*/  MUFU.TANH R29, R46 ;  /* 0x0000002e001d7308 */ /* 0x000bf00000002400 */
[----:B------:R2:W-:Y:S01]  /*29f0*/  MUFU.TANH R32, R47 ;  /* 0x0000002f00207308 */ /* 0x0005e20000002400 */
[----:B-----5:R-:W-:Y:S02]  /*2a00*/  FSEL R46, R26, -INF , P2 ;  /* 0xff8000001a2e7808 */ /* 0x020fe40001000000 */
[----:B------:R-:W-:-:S05]  /*2a10*/  ISETP.GT.AND P2, PT, R20, 0x9, PT ;  /* 0x000000091400780c */ /* 0x000fca0003f44270 */
[----:B------:R-:W1:Y:S01]  /*2a20*/  MUFU.TANH R38, R38 ;  /* 0x0000002600267308 */ /* 0x000e620000002400 */
[----:B--2---:R-:W-:Y:S02]  /*2a30*/  FSEL R47, R27, -INF , P3 ;  /* 0xff8000001b2f7808 */ /* 0x004fe40001800000 */
[----:B------:R-:W-:Y:S02]  /*2a40*/  ISETP.GT.AND P3, PT, R20, 0x10, PT ;  /* 0x000000101400780c */ /* 0x000fe40003f64270 */
[----:B------:R-:W-:Y:S02]  /*2a50*/  FMNMX.FTZ R21, R46, R47, !PT ;  /* 0x0000002f2e157209 */ /* 0x000fe40007810000 */
[----:B0-----:R-:W-:Y:S01]  /*2a60*/  FSEL R41, R34, -INF , P3 ;  /* 0xff80000022297808 */ /* 0x001fe20001800000 */
[----:B------:R0:W-:Y:S01]  /*2a70*/  MUFU.TANH R28, R50 ;  /* 0x00000032001c7308 */ /* 0x0001e20000002400 */
[----:B------:R-:W-:-:S07]  /*2a80*/  ISETP.GT.AND P3, PT, R20, 0x18, PT ;  /* 0x000000181400780c */ /* 0x000fce0003f64270 */
[----:B------:R1:W2:Y:S01]  /*2a90*/  MUFU.TANH R25, R39 ;  /* 0x0000002700197308 */ /* 0x0002a20000002400 */
[----:B0-----:R-:W-:Y:S02]  /*2aa0*/  FSEL R50, R30, -INF , P4 ;  /* 0xff8000001e327808 */ /* 0x001fe40002000000 */
[----:B------:R-:W-:Y:S02]  /*2ab0*/  ISETP.GT.AND P4, PT, R42, 0x8, PT ;  /* 0x000000082a00780c */ /* 0x000fe40003f84270 */
[----:B------:R-:W-:-:S03]  /*2ac0*/  FMNMX.FTZ R24, R50, R21, !PT ;  /* 0x0000001532187209 */ /* 0x000fc60007810000 */
[----:B------:R0:W3:Y:S01]  /*2ad0*/  MUFU.TANH R33, R51 ;  /* 0x0000003300217308 */ /* 0x0000e20000002400 */
[----:B-1----:R-:W-:Y:S02]  /*2ae0*/  FSEL R39, R38, -INF , P3 ;  /* 0xff80000026277808 */ /* 0x002fe40001800000 */
[----:B------:R-:W-:-:S04]  /*2af0*/  ISETP.GT.AND P3, PT, R20, 0x20, PT ;  /* 0x000000201400780c */ /* 0x000fc80003f64270 */
[----:B------:R-:W-:Y:S01]  /*2b00*/  FSEL R37, R37, -INF , P3 ;  /* 0xff80000025257808 */ /* 0x000fe20001800000 */
[----:B------:R-:W1:Y:S01]  /*2b10*/  MUFU.TANH R54, R54 ;  /* 0x0000003600367308 */ /* 0x000e620000002400 */
[----:B0-----:R-:W-:Y:S02]  /*2b20*/  FSEL R51, R31, -INF , P2 ;  /* 0xff8000001f337808 */ /* 0x001fe40001000000 */
[----:B------:R-:W-:Y:S02]  /*2b30*/  ISETP.GT.AND P2, PT, R20, 0x11, PT ;  /* 0x000000111400780c */ /* 0x000fe40003f44270 */
[----:B------:R-:W-:Y:S02]  /*2b40*/  FMNMX.FTZ R24, R51, R24, !PT ;  /* 0x0000001833187209 */ /* 0x000fe40007810000 */
[----:B------:R-:W-:Y:S01]  /*2b50*/  FSEL R40, R35, -INF , P2 ;  /* 0xff80000023287808 */ /* 0x000fe20001000000 */
[----:B------:R-:W0:Y:S01]  /*2b60*/  MUFU.TANH R55, R55 ;  /* 0x0000003700377308 */ /* 0x000e220000002400 */
[----:B------:R-:W-:-:S02]  /*2b70*/  FMNMX.FTZ R21, R41, R24, !PT ;  /* 0x0000001829157209 */ /* 0x000fc40007810000 */
[----:B------:R-:W-:Y:S02]  /*2b80*/  ISETP.GT.AND P2, PT, R20, 0x19, PT ;  /* 0x000000191400780c */ /* 0x000fe40003f44270 */
[----:B------:R-:W-:Y:S02]  /*2b90*/  FMNMX.FTZ R24, R40, R21, !PT ;  /* 0x0000001528187209 */ /* 0x000fe40007810000 */
[----:B--2---:R-:W-:Y:S01]  /*2ba0*/  FSEL R38, R25, -INF , P2 ;  /* 0xff80000019267808 */ /* 0x004fe20001000000 */
[----:B------:R-:W2:Y:S01]  /*2bb0*/  MUFU.TANH R31, R58 ;  /* 0x0000003a001f7308 */ /* 0x000ea20000002400 */
[----:B------:R-:W-:Y:S02]  /*2bc0*/  FMNMX.FTZ R21, R39, R24, !PT ;  /* 0x0000001827157209 */ /* 0x000fe40007810000 */
[----:B------:R-:W-:Y:S02]  /*2bd0*/  ISETP.GT.AND P2, PT, R20, 0x21, PT ;  /* 0x000000211400780c */ /* 0x000fe40003f44270 */
[----:B------:R-:W-:-:S02]  /*2be0*/  FMNMX.FTZ R24, R38, R21, !PT ;  /* 0x0000001526187209 */ /* 0x000fc40007810000 */
[----:B------:R-:W-:Y:S01]  /*2bf0*/  ISETP.GT.AND P3, PT, R20, 0x28, PT ;  /* 0x000000281400780c */ /* 0x000fe20003f64270 */
[----:B------:R-:W4:Y:S01]  /*2c00*/  MUFU.TANH R59, R59 ;  /* 0x0000003b003b7308 */ /* 0x000f220000002400 */
[----:B------:R-:W-:Y:S02]  /*2c10*/  FSEL R36, R36, -INF , P2 ;  /* 0xff80000024247808 */ /* 0x000fe40001000000 */
        /* <DEDUP_REMOVED lines=8> */
[----:B------:R-:W5:Y:S01]  /*2ca0*/  MUFU.TANH R63, R63 ;  /* 0x0000003f003f7308 */ /* 0x000f620000002400 */
[----:B------:R-:W-:Y:S02]  /*2cb0*/  ISETP.GT.AND P2, PT, R20, 0x31, PT ;  /* 0x000000311400780c */ /* 0x000fe40003f44270 */
[----:B------:R-:W-:Y:S02]  /*2cc0*/  FSEL R30, R28, -INF , P3 ;  /* 0xff8000001c1e7808 */ /* 0x000fe40001800000 */
[----:B------:R-:W-:-:S02]  /*2cd0*/  FMNMX.FTZ R21, R32, R21, !PT ;  /* 0x0000001520157209 */ /* 0x000fc40007810000 */
[----:B------:R-:W-:Y:S01]  /*2ce0*/  ISETP.GT.AND P3, PT, R20, 0x38, PT ;  /* 0x000000381400780c */ /* 0x000fe20003f64270 */
[----:B------:R-:W5:Y:S01]  /*2cf0*/  MUFU.TANH R66, R66 ;  /* 0x0000004200427308 */ /* 0x000f620000002400 */
[----:B---3--:R-:W-:Y:S02]  /*2d00*/  FSEL R35, R33, -INF , P2 ;  /* 0xff80000021237808 */ /* 0x008fe40001000000 */
[----:B------:R-:W-:Y:S02]  /*2d10*/  FMNMX.FTZ R24, R30, R21, !PT ;  /* 0x000000151e187209 */ /* 0x000fe40007810000 */
[----:B------:R-:W-:Y:S02]  /*2d20*/  ISETP.GT.AND P2, PT, R20, 0x39, PT ;  /* 0x000000391400780c */ /* 0x000fe40003f44270 */
[----:B-1----:R-:W-:Y:S01]  /*2d30*/  FSEL R33, R54, -INF , P3 ;  /* 0xff80000036217808 */ /* 0x002fe20001800000 */
[----:B------:R-:W1:Y:S01]  /*2d40*/  MUFU.TANH R27, R67 ;  /* 0x00000043001b7308 */ /* 0x000e620000002400 */
[----:B------:R-:W-:-:S02]  /*2d50*/  FMNMX.FTZ R24, R35, R24, !PT ;  /* 0x0000001823187209 */ /* 0x000fc40007810000 */
[C---:B------:R-:W-:Y:S02]  /*2d60*/  ISETP.GT.AND P3, PT, R20.reuse, 0x40, PT ;  /* 0x000000401400780c */ /* 0x040fe40003f64270 */
[----:B0-----:R-:W-:Y:S02]  /*2d70*/  FSEL R34, R55, -INF , P2 ;  /* 0xff80000037227808 */ /* 0x001fe40001000000 */
[----:B------:R-:W-:Y:S01]  /*2d80*/  FMNMX.FTZ R21, R33, R24, !PT ;  /* 0x0000001821157209 */ /* 0x000fe20007810000 */
[----:B------:R-:W0:Y:S01]  /*2d90*/  MUFU.TANH R70, R70 ;  /* 0x0000004600467308 */ /* 0x000e220000002400 */
[----:B------:R-:W-:Y:S02]  /*2da0*/  ISETP.GT.AND P2, PT, R20, 0x41, PT ;  /* 0x000000411400780c */ /* 0x000fe40003f44270 */
[----:B--2---:R-:W-:Y:S02]  /*2db0*/  FSEL R31, R31, -INF , P3 ;  /* 0xff8000001f1f7808 */ /* 0x004fe40001800000 */
[----:B------:R-:W-:-:S02]  /*2dc0*/  FMNMX.FTZ R24, R34, R21, !PT ;  /* 0x0000001522187209 */ /* 0x000fc40007810000 */
[C---:B------:R-:W-:Y:S01]  /*2dd0*/  ISETP.GT.AND P3, PT, R20.reuse, 0x48, PT ;  /* 0x000000481400780c */ /* 0x040fe20003f64270 */
[----:B------:R-:W2:Y:S01]  /*2de0*/  MUFU.TANH R71, R71 ;  /* 0x0000004700477308 */ /* 0x000ea20000002400 */
[----:B----4-:R-:W-:Y:S02]  /*2df0*/  FSEL R21, R59, -INF , P2 ;  /* 0xff8000003b157808 */ /* 0x010fe40001000000 */
[----:B------:R-:W-:Y:S02]  /*2e00*/  FMNMX.FTZ R24, R31, R24, !PT ;  /* 0x000000181f187209 */ /* 0x000fe40007810000 */
[----:B------:R-:W-:Y:S02]  /*2e10*/  ISETP.GT.AND P2, PT, R20, 0x49, PT ;  /* 0x000000491400780c */ /* 0x000fe40003f44270 */
[----:B-----5:R-:W-:Y:S01]  /*2e20*/  FSEL R26, R26, -INF , P3 ;  /* 0xff8000001a1a7808 */ /* 0x020fe20001800000 */
[----:B------:R-:W-:Y:S01]  /*2e30*/  MUFU.TANH R58, R44 ;  /* 0x0000002c003a7308 */ /* 0x000fe20000002400 */
[----:B------:R-:W-:-:S02]  /*2e40*/  FMNMX.FTZ R25, R21, R24, !PT ;  /* 0x0000001815197209 */ /* 0x000fc40007810000 */
[----:B------:R-:W-:Y:S02]  /*2e50*/  ISETP.GT.AND P3, PT, R20, 0x50, PT ;  /* 0x000000501400780c */ /* 0x000fe40003f64270 */
[----:B------:R-:W-:Y:S02]  /*2e60*/  FSEL R28, R63, -INF , P2 ;  /* 0xff8000003f1c7808 */ /* 0x000fe40001000000 */
[----:B------:R-:W-:Y:S01]  /*2e70*/  FMNMX.FTZ R25, R26, R25, !PT ;  /* 0x000000191a197209 */ /* 0x000fe20007810000 */
[----:B------:R-:W-:Y:S01]  /*2e80*/  MUFU.TANH R59, R45 ;  /* 0x0000002d003b7308 */ /* 0x000fe20000002400 */
[----:B------:R-:W-:Y:S02]  /*2e90*/  ISETP.GT.AND P2, PT, R20, 0x51, PT ;  /* 0x000000511400780c */ /* 0x000fe40003f44270 */
[----:B------:R-:W-:Y:S02]  /*2ea0*/  FSEL R24, R66, -INF , P3 ;  /* 0xff80000042187808 */ /* 0x000fe40001800000 */
[----:B------:R-:W-:-:S02]  /*2eb0*/  FMNMX.FTZ R25, R28, R25, !PT ;  /* 0x000000191c197209 */ /* 0x000fc40007810000 */
[----:B------:R-:W-:Y:S01]  /*2ec0*/  ISETP.GT.AND P3, PT, R20, 0x58, PT ;  /* 0x000000581400780c */ /* 0x000fe20003f64270 */
[----:B------:R-:W3:Y:S01]  /*2ed0*/  MUFU.TANH R11, R11 ;  /* 0x0000000b000b7308 */ /* 0x000ee20000002400 */
[----:B-1----:R-:W-:Y:S02]  /*2ee0*/  FSEL R27, R27, -INF , P2 ;  /* 0xff8000001b1b7808 */ /* 0x002fe40001000000 */
[----:B------:R-:W-:Y:S02]  /*2ef0*/  FMNMX.FTZ R54, R24, R25, !PT ;  /* 0x0000001918367209 */ /* 0x000fe40007810000 */
[----:B------:R-:W-:Y:S02]  /*2f00*/  ISETP.GT.AND P2, PT, R20, 0x59, PT ;  /* 0x000000591400780c */ /* 0x000fe40003f44270 */
[----:B0-----:R-:W-:Y:S01]  /*2f10*/  FSEL R25, R70, -INF , P3 ;  /* 0xff80000046197808 */ /* 0x001fe20001800000 */
[----:B------:R-:W-:Y:S01]  /*2f20*/  MUFU.TANH R15, R15 ;  /* 0x0000000f000f7308 */ /* 0x000fe20000002400 */
[----:B------:R-:W-:-:S02]  /*2f30*/  FMNMX.FTZ R54, R27, R54, !PT ;  /* 0x000000361b367209 */ /* 0x000fc40007810000 */
[----:B--2---:R-:W-:Y:S02]  /*2f40*/  FSEL R20, R71, -INF , P2 ;  /* 0xff80000047147808 */ /* 0x004fe40001000000 */
[----:B------:R-:W-:Y:S02]  /*2f50*/  FMNMX.FTZ R55, R25, R54, !PT ;  /* 0x0000003619377209 */ /* 0x000fe40007810000 */
[----:B------:R-:W-:Y:S01]  /*2f60*/  ISETP.GT.AND P3, PT, R42, 0x9, PT ;  /* 0x000000092a00780c */ /* 0x000fe20003f64270 */
[----:B------:R-:W-:Y:S01]  /*2f70*/  MUFU.TANH R14, R14 ;  /* 0x0000000e000e7308 */ /* 0x000fe20000002400 */
[----:B------:R-:W-:Y:S02]  /*2f80*/  FMNMX.FTZ R55, R20, R55, !PT ;  /* 0x0000003714377209 */ /* 0x000fe40007810000 */
[----:B---3--:R-:W-:Y:S02]  /*2f90*/  FSEL R11, R11, -INF , P5 ;  /* 0xff8000000b0b7808 */ /* 0x008fe40002800000 */
[----:B------:R-:W-:Y:S01]  /*2fa0*/  ISETP.GT.AND P2, PT, R42, 0x10, PT ;  /* 0x000000102a00780c */ /* 0x000fe20003f44270 */
[----:B------:R-:W0:Y:S02]  /*2fb0*/  SHFL.BFLY PT, R44, R55, 0x2, 0x1f ;  /* 0x0c401f00372c7f89 */ /* 0x000e2400000e0000 */
[----:B------:R-:W1:Y:S08]  /*2fc0*/  MUFU.TANH R13, R13 ;  /* 0x0000000d000d7308 */ /* 0x000e700000002400 */
[----:B------:R-:W2:Y:S08]  /*2fd0*/  MUFU.TANH R12, R12 ;  /* 0x0000000c000c7308 */ /* 0x000eb00000002400 */
[----:B------:R-:W3:Y:S01]  /*2fe0*/  MUFU.TANH R10, R10 ;  /* 0x0000000a000a7308 */ /* 0x000ee20000002400 */
[----:B-1----:R-:W-:-:S02]  /*2ff0*/  FSEL R13, R13, -INF , P3 ;  /* 0xff8000000d0d7808 */ /* 0x002fc40001800000 */
[----:B------:R-:W-:Y:S02]  /*3000*/  ISETP.GT.AND P3, PT, R42, 0x11, PT ;  /* 0x000000112a00780c */ /* 0x000fe40003f64270 */
[----:B0-----:R-:W-:-:S03]  /*3010*/  FMNMX.FTZ R44, R55, R44, !PT ;  /* 0x0000002c372c7209 */ /* 0x001fc60007810000 */
[----:B------:R-:W0:Y:S02]  /*3020*/  MUFU.TANH R8, R8 ;  /* 0x0000000800087308 */ /* 0x000e240000002400 */
[----:B------:R-:W1:Y:S06]  /*3030*/  SHFL.BFLY PT, R45, R44, 0x1, 0x1f ;  /* 0x0c201f002c2d7f89 */ /* 0x000e6c00000e0000 */
[----:B------:R-:W4:Y:S08]  /*3040*/  MUFU.TANH R0, R0 ;  /* 0x0000000000007308 */ /* 0x000f300000002400 */
[----:B------:R-:W5:Y:S08]  /*3050*/  MUFU.TANH R4, R4 ;  /* 0x0000000400047308 */ /* 0x000f700000002400 */
[----:B------:R2:W-:Y:S01]  /*3060*/  MUFU.TANH R63, R56 ;  /* 0x00000038003f7308 */ /* 0x0005e20000002400 */
[----:B-1----:R-:W-:-:S02]  /*3070*/  FMNMX.FTZ R5, R44, R45, !PT ;  /* 0x0000002d2c057209 */ /* 0x002fc40007810000 */
[----:B------:R-:W-:Y:S02]  /*3080*/  FSEL R44, R15, -INF , P6 ;  /* 0xff8000000f2c7808 */ /* 0x000fe40003000000 */
[----:B------:R-:W-:Y:S01]  /*3090*/  FSEL R15, R14, -INF , P4 ;  /* 0xff8000000e0f7808 */ /* 0x000fe20002000000 */
[----:B------:R-:W-:Y:S01]  /*30a0*/  FMUL.FTZ R43, R5, UR10 ;  /* 0x0000000a052b7c20 */ /* 0x000fe20008410000 */
[----:B------:R-:W-:Y:S01]  /*30b0*/  FMNMX.FTZ R14, R11, R44, !PT ;  /* 0x0000002c0b0e7209 */ /* 0x000fe20007810000 */
[----:B------:R-:W1:Y:S01]  /*30c0*/  MUFU.TANH R3, R3 ;  /* 0x0000000300037308 */ /* 0x000e620000002400 */
[----:B------:R-:W-:Y:S02]  /*30d0*/  FSETP.NEU.FTZ.AND P5, PT, R5, -INF , PT ;  /* 0xff8000000500780b */ /* 0x000fe40003fbd000 */
[----:B------:R-:W-:Y:S02]  /*30e0*/  FMNMX.FTZ R14, R15, R14, !PT ;  /* 0x0000000e0f0e7209 */ /* 0x000fe40007810000 */
[----:B--2---:R-:W-:-:S02]  /*30f0*/  FSEL R56, R43, RZ, P5 ;  /* 0x000000ff2b387208 */ /* 0x004fc40002800000 */
[----:B------:R-:W-:Y:S01]  /*3100*/  FSEL R43, R12, -INF , P2 ;  /* 0xff8000000c2b7808 */ /* 0x000fe20001000000 */
[----:B------:R2:W-:Y:S01]  /*3110*/  MUFU.TANH R62, R49 ;  /* 0x00000031003e7308 */ /* 0x0005e20000002400 */
[----:B------:R-:W-:Y:S01]  /*3120*/  FMNMX.FTZ R14, R13, R14, !PT ;  /* 0x0000000e0d0e7209 */ /* 0x000fe20007810000 */
[--C-:B------:R-:W-:Y:S01]  /*3130*/  FFMA.FTZ R153, R46, UR10, -R56.reuse ;  /* 0x0000000a2e997c23 */ /* 0x100fe20008010838 */
[----:B------:R-:W-:Y:S01]  /*3140*/  ISETP.GT.AND P2, PT, R42, 0x18, PT ;  /* 0x000000182a00780c */ /* 0x000fe20003f44270 */
[--C-:B------:R-:W-:Y:S01]  /*3150*/  FFMA.FTZ R155, R50, UR10, -R56.reuse ;  /* 0x0000000a329b7c23 */ /* 0x100fe20008010838 */
[----:B---3--:R-:W-:Y:S01]  /*3160*/  FSEL R45, R10, -INF , P3 ;  /* 0xff8000000a2d7808 */ /* 0x008fe20001800000 */
[--C-:B------:R-:W-:Y:S01]  /*3170*/  FFMA.FTZ R10, R47, UR10, -R56.reuse ;  /* 0x0000000a2f0a7c23 */ /* 0x100fe20008010838 */
[----:B------:R-:W-:Y:S01]  /*3180*/  FMNMX.FTZ R14, R43, R14, !PT ;  /* 0x0000000e2b0e7209 */ /* 0x000fe20007810000 */
[----:B------:R-:W3:Y:S01]  /*3190*/  MUFU.TANH R54, R48 ;  /* 0x0000003000367308 */ /* 0x000ee20000002400 */
[----:B------:R-:W-:Y:S01]  /*31a0*/  ISETP.GT.AND P3, PT, R42, 0x19, PT ;  /* 0x000000192a00780c */ /* 0x000fe20003f64270 */
[--C-:B------:R-:W-:Y:S01]  /*31b0*/  FFMA.FTZ R157, R41, UR10, -R56.reuse ;  /* 0x0000000a299d7c23 */ /* 0x100fe20008010838 */
[----:B0-----:R-:W-:Y:S01]  /*31c0*/  FSEL R8, R8, -INF , P2 ;  /* 0xff80000008087808 */ /* 0x001fe20001000000 */
[--C-:B------:R-:W-:Y:S01]  /*31d0*/  FFMA.FTZ R12, R40, UR10, -R56.reuse ;  /* 0x0000000a280c7c23 */ /* 0x100fe20008010838 */
[----:B------:R-:W-:Y:S01]  /*31e0*/  FMNMX.FTZ R47, R45, R14, !PT ;  /* 0x0000000e2d2f7209 */ /* 0x000fe20007810000 */
[--C-:B------:R-:W-:Y:S01]  /*31f0*/  FFMA.FTZ R159, R39, UR10, -R56.reuse ;  /* 0x0000000a279f7c23 */ /* 0x100fe20008010838 */
[----:B------:R-:W-:Y:S01]  /*3200*/  ISETP.GT.AND P2, PT, R42, 0x20, PT ;  /* 0x000000202a00780c */ /* 0x000fe20003f44270 */
[----:B------:R-:W0:Y:S01]  /*3210*/  MUFU.TANH R52, R52 ;  /* 0x0000003400347308 */ /* 0x000e220000002400 */
[----:B----4-:R-:W-:Y:S01]  /*3220*/  FSEL R46, R0, -INF , P3 ;  /* 0xff800000002e7808 */ /* 0x010fe20001800000 */
[--C-:B------:R-:W-:Y:S01]  /*3230*/  FFMA.FTZ R14, R38, UR10, -R56.reuse ;  /* 0x0000000a260e7c23 */ /* 0x100fe20008010838 */
[----:B--2---:R-:W-:Y:S01]  /*3240*/  FMNMX.FTZ R49, R8, R47, !PT ;  /* 0x0000002f08317209 */ /* 0x004fe20007810000 */
[--C-:B------:R-:W-:Y:S01]  /*3250*/  FFMA.FTZ R161, R37, UR10, -R56.reuse ;  /* 0x0000000a25a17c23 */ /* 0x100fe20008010838 */
[----:B-----5:R-:W-:Y:S01]  /*3260*/  FSEL R47, R4, -INF , P2 ;  /* 0xff800000042f7808 */ /* 0x020fe20001000000 */
[--C-:B------:R-:W-:Y:S01]  /*3270*/  FFMA.FTZ R29, R29, UR10, -R56.reuse ;  /* 0x0000000a1d1d7c23 */ /* 0x100fe20008010838 */
[----:B------:R-:W-:Y:S01]  /*3280*/  ISETP.GT.AND P3, PT, R42, 0x21, PT ;  /* 0x000000212a00780c */ /* 0x000fe20003f64270 */
[----:B------:R2:W-:Y:S01]  /*3290*/  MUFU.EX2 R0, R10 ;  /* 0x0000000a00007308 */ /* 0x0005e20000000800 */
[----:B------:R-:W-:Y:S01]  /*32a0*/  FMNMX.FTZ R4, R46, R49, !PT ;  /* 0x000000312e047209 */ /* 0x000fe20007810000 */
[--C-:B------:R-:W-:Y:S01]  /*32b0*/  FFMA.FTZ R21, R21, UR10, -R56.reuse ;  /* 0x0000000a15157c23 */ /* 0x100fe20008010838 */
[----:B------:R-:W-:Y:S01]  /*32c0*/  ISETP.GT.AND P2, PT, R42, 0x28, PT ;  /* 0x000000282a00780c */ /* 0x000fe20003f44270 */
[--C-:B------:R-:W-:Y:S01]  /*32d0*/  FFMA.FTZ R32, R32, UR10, -R56.reuse ;  /* 0x0000000a20207c23 */ /* 0x100fe20008010838 */
[----:B-1----:R-:W-:Y:S01]  /*32e0*/  FSEL R3, R3, -INF , P3 ;  /* 0xff80000003037808 */ /* 0x002fe20001800000 */
[--C-:B------:R-:W-:Y:S01]  /*32f0*/  FFMA.FTZ R30, R30, UR10, -R56.reuse ;  /* 0x0000000a1e1e7c23 */ /* 0x100fe20008010838 */
[----:B------:R-:W-:Y:S01]  /*3300*/  FMNMX.FTZ R4, R47, R4, !PT ;  /* 0x000000042f047209 */ /* 0x000fe20007810000 */
[----:B------:R-:W1:Y:S01]  /*3310*/  MUFU.TANH R53, R53 ;  /* 0x0000003500357308 */ /* 0x000e620000002400 */
[--C-:B--2---:R-:W-:Y:S01]  /*3320*/  FFMA.FTZ R10, R51, UR10, -R56.reuse ;  /* 0x0000000a330a7c23 */ /* 0x104fe20008010838 */
[----:B------:R-:W-:Y:S01]  /*3330*/  ISETP.GT.AND P3, PT, R42, 0x29, PT ;  /* 0x000000292a00780c */ /* 0x000fe20003f64270 */
[--C-:B------:R-:W-:Y:S01]  /*3340*/  FFMA.FTZ R35, R35, UR10, -R56.reuse ;  /* 0x0000000a23237c23 */ /* 0x100fe20008010838 */
[----:B------:R-:W-:Y:S01]  /*3350*/  FSEL R48, R58, -INF , P2 ;  /* 0xff8000003a307808 */ /* 0x000fe20001000000 */
[--C-:B------:R-:W-:Y:S01]  /*3360*/  FFMA.FTZ R33, R33, UR10, -R56.reuse ;  /* 0x0000000a21217c23 */ /* 0x100fe20008010838 */
[----:B------:R-:W-:Y:S01]  /*3370*/  FMNMX.FTZ R51, R3, R4, !PT ;  /* 0x0000000403337209 */ /* 0x000fe20007810000 */
[--C-:B------:R-:W-:Y:S01]  /*3380*/  FFMA.FTZ R34, R34, UR10, -R56.reuse ;  /* 0x0000000a22227c23 */ /* 0x100fe20008010838 */
[----:B------:R-:W-:Y:S01]  /*3390*/  ISETP.GT.AND P2, PT, R42, 0x30, PT ;  /* 0x000000302a00780c */ /* 0x000fe20003f44270 */
[----:B------:R-:W2:Y:S01]  /*33a0*/  MUFU.TANH R57, R57 ;  /* 0x0000003900397308 */ /* 0x000ea20000002400 */
[----:B------:R-:W-:Y:S01]  /*33b0*/  FSEL R49, R59, -INF , P3 ;  /* 0xff8000003b317808 */ /* 0x000fe20001800000 */
[--C-:B------:R-:W-:Y:S01]  /*33c0*/  FFMA.FTZ R31, R31, UR10, -R56.reuse ;  /* 0x0000000a1f1f7c23 */ /* 0x100fe20008010838 */
[----:B------:R-:W-:Y:S01]  /*33d0*/  FMNMX.FTZ R4, R48, R51, !PT ;  /* 0x0000003330047209 */ /* 0x000fe20007810000 */
[--C-:B------:R-:W-:Y:S01]  /*33e0*/  FFMA.FTZ R26, R26, UR10, -R56.reuse ;  /* 0x0000000a1a1a7c23 */ /* 0x100fe20008010838 */
[----:B------:R-:W-:Y:S01]  /*33f0*/  ISETP.GT.AND P3, PT, R42, 0x31, PT ;  /* 0x000000312a00780c */ /* 0x000fe20003f64270 */
[--C-:B------:R-:W-:Y:S01]  /*3400*/  FFMA.FTZ R28, R28, UR10, -R56.reuse ;  /* 0x0000000a1c1c7c23 */ /* 0x100fe20008010838 */
[----:B---3--:R-:W-:Y:S01]  /*3410*/  FSEL R50, R54, -INF , P2 ;  /* 0xff80000036327808 */ /* 0x008fe20001000000 */
[----:B------:R-:W3:Y:S01]  /*3420*/  MUFU.TANH R60, R60 ;  /* 0x0000003c003c7308 */ /* 0x000ee20000002400 */
[----:B------:R-:W-:Y:S01]  /*3430*/  FMNMX.FTZ R51, R49, R4, !PT ;  /* 0x0000000431337209 */ /* 0x000fe20007810000 */
[--C-:B------:R-:W-:Y:S01]  /*3440*/  FFMA.FTZ R24, R24, UR10, -R56.reuse ;  /* 0x0000000a18187c23 */ /* 0x100fe20008010838 */
[----:B------:R-:W-:Y:S01]  /*3450*/  ISETP.GT.AND P2, PT, R42, 0x38, PT ;  /* 0x000000382a00780c */ /* 0x000fe20003f44270 */
[--C-:B------:R-:W-:Y:S01]  /*3460*/  FFMA.FTZ R27, R27, UR10, -R56.reuse ;  /* 0x0000000a1b1b7c23 */ /* 0x100fe20008010838 */
[----:B------:R-:W-:Y:S01]  /*3470*/  FSEL R41, R62, -INF , P3 ;  /* 0xff8000003e297808 */ /* 0x000fe20001800000 */
[----:B------:R-:W-:Y:S01]  /*3480*/  FFMA.FTZ R25, R25, UR10, -R56 ;  /* 0x0000000a19197c23 */ /* 0x000fe20008010838 */
[----:B------:R-:W-:Y:S01]  /*3490*/  FMNMX.FTZ R4, R50, R51, !PT ;  /* 0x0000003332047209 */ /* 0x000fe20007810000 */
[----:B------:R-:W4:Y:S01]  /*34a0*/  MUFU.TANH R61, R61 ;  /* 0x0000003d003d7308 */ /* 0x000f220000002400 */
[----:B------:R-:W-:-:S02]  /*34b0*/  ISETP.GT.AND P3, PT, R42, 0x39, PT ;  /* 0x000000392a00780c */ /* 0x000fc40003f64270 */
[----:B0-----:R-:W-:Y:S02]  /*34c0*/  FSEL R51, R52, -INF , P2 ;  /* 0xff80000034337808 */ /* 0x001fe40001000000 */
[----:B------:R-:W-:Y:S02]  /*34d0*/  FMNMX.FTZ R4, R41, R4, !PT ;  /* 0x0000000429047209 */ /* 0x000fe40007810000 */
[----:B-1----:R-:W-:Y:S01]  /*34e0*/  FSEL R40, R53, -INF , P3 ;  /* 0xff80000035287808 */ /* 0x002fe20001800000 */
[----:B------:R-:W0:Y:S01]  /*34f0*/  MUFU.TANH R64, R64 ;  /* 0x0000004000407308 */ /* 0x000e220000002400 */
[C---:B------:R-:W-:Y:S02]  /*3500*/  ISETP.GT.AND P2, PT, R42.reuse, 0x40, PT ;  /* 0x000000402a00780c */ /* 0x040fe40003f44270 */
[----:B------:R-:W-:Y:S02]  /*3510*/  FMNMX.FTZ R53, R51, R4, !PT ;  /* 0x0000000433357209 */ /* 0x000fe40007810000 */
[----:B------:R-:W-:-:S02]  /*3520*/  ISETP.GT.AND P3, PT, R42, 0x41, PT ;  /* 0x000000412a00780c */ /* 0x000fc40003f64270 */
[----:B------:R-:W-:Y:S01]  /*3530*/  FSEL R52, R63, -INF , P2 ;  /* 0xff8000003f347808 */ /* 0x000fe20001000000 */
[----:B------:R-:W1:Y:S01]  /*3540*/  MUFU.TANH R65, R65 ;  /* 0x0000004100417308 */ /* 0x000e620000002400 */
[----:B------:R-:W-:Y:S02]  /*3550*/  FMNMX.FTZ R53, R40, R53, !PT ;  /* 0x0000003528357209 */ /* 0x000fe40007810000 */
[----:B------:R-:W-:Y:S02]  /*3560*/  ISETP.GT.AND P2, PT, R42, 0x48, PT ;  /* 0x000000482a00780c */ /* 0x000fe40003f44270 */
[----:B--2---:R-:W-:Y:S01]  /*3570*/  FSEL R39, R57, -INF , P3 ;  /* 0xff80000039277808 */ /* 0x004fe20001800000 */
[--C-:B------:R-:W-:Y:S01]  /*3580*/  FFMA.FTZ R57, R36, UR10, -R56.reuse ;  /* 0x0000000a24397c23 */ /* 0x100fe20008010838 */
[----:B------:R-:W-:Y:S01]  /*3590*/  FMNMX.FTZ R4, R52, R53, !PT ;  /* 0x0000003534047209 */ /* 0x000fe20007810000 */
[----:B------:R-:W2:Y:S01]  /*35a0*/  MUFU.TANH R68, R68 ;  /* 0x0000004400447308 */ /* 0x000ea20000002400 */
[----:B------:R-:W-:Y:S01]  /*35b0*/  ISETP.GT.AND P3, PT, R42, 0x49, PT ;  /* 0x000000492a00780c */ /* 0x000fe20003f64270 */
[----:B------:R-:W-:Y:S01]  /*35c0*/  FFMA.FTZ R56, R20, UR10, -R56 ;  /* 0x0000000a14387c23 */ /* 0x000fe20008010838 */
[----:B---3--:R-:W-:-:S02]  /*35d0*/  FSEL R53, R60, -INF , P2 ;  /* 0xff8000003c357808 */ /* 0x008fc40001000000 */
[----:B------:R-:W-:Y:S02]  /*35e0*/  FMNMX.FTZ R4, R39, R4, !PT ;  /* 0x0000000427047209 */ /* 0x000fe40007810000 */
[C---:B------:R-:W-:Y:S01]  /*35f0*/  ISETP.GT.AND P2, PT, R42.reuse, 0x50, PT ;  /* 0x000000502a00780c */ /* 0x040fe20003f44270 */
[----:B------:R-:W3:Y:S01]  /*3600*/  MUFU.TANH R69, R69 ;  /* 0x0000004500457308 */ /* 0x000ee20000002400 */
[----:B----4-:R-:W-:Y:S02]  /*3610*/  FSEL R38, R61, -INF , P3 ;  /* 0xff8000003d267808 */ /* 0x010fe40001800000 */
[----:B------:R-:W-:Y:S02]  /*3620*/  FMNMX.FTZ R55, R53, R4, !PT ;  /* 0x0000000435377209 */ /* 0x000fe40007810000 */
[----:B------:R-:W-:Y:S02]  /*3630*/  ISETP.GT.AND P3, PT, R42, 0x51, PT ;  /* 0x000000512a00780c */ /* 0x000fe40003f64270 */
[----:B0-----:R-:W-:Y:S01]  /*3640*/  FSEL R54, R64, -INF , P2 ;  /* 0xff80000040367808 */ /* 0x001fe20001000000 */
[----:B------:R0:W-:Y:S01]  /*3650*/  MUFU.EX2 R163, R29 ;  /* 0x0000001d00a37308 */ /* 0x0001e20000000800 */
[----:B------:R-:W-:-:S02]  /*3660*/  FMNMX.FTZ R55, R38, R55, !PT ;  /* 0x0000003726377209 */ /* 0x000fc40007810000 */
[----:B------:R-:W-:Y:S02]  /*3670*/  ISETP.GT.AND P2, PT, R42, 0x58, PT ;  /* 0x000000582a00780c */ /* 0x000fe40003f44270 */
[----:B-1----:R-:W-:Y:S02]  /*3680*/  FSEL R37, R65, -INF , P3 ;  /* 0xff80000041257808 */ /* 0x002fe40001800000 */
[----:B------:R-:W-:Y:S01]  /*3690*/  FMNMX.FTZ R4, R54, R55, !PT ;  /* 0x0000003736047209 */ /* 0x000fe20007810000 */
[----:B------:R1:W-:Y:S01]  /*36a0*/  MUFU.EX2 R60, R21 ;  /* 0x00000015003c7308 */ /* 0x0003e20000000800 */
[----:B------:R-:W-:Y:S02]  /*36b0*/  ISETP.GT.AND P3, PT, R42, 0x59, PT ;  /* 0x000000592a00780c */ /* 0x000fe40003f64270 */
[----:B--2---:R-:W-:Y:S02]  /*36c0*/  FSEL R42, R68, -INF , P2 ;  /* 0xff800000442a7808 */ /* 0x004fe40001000000 */
[----:B------:R-:W-:-:S02]  /*36d0*/  FMNMX.FTZ R55, R37, R4, !PT ;  /* 0x0000000425377209 */ /* 0x000fc40007810000 */
[----:B---3--:R-:W-:Y:S01]  /*36e0*/  FSEL R36, R69, -INF , P3 ;  /* 0xff80000045247808 */ /* 0x008fe20001800000 */
[----:B------:R-:W2:Y:S01]  /*36f0*/  MUFU.EX2 R153, R153 ;  /* 0x0000009900997308 */ /* 0x000ea20000000800 */
        /* <DEDUP_REMOVED lines=14> */
[----:B------:R-:W-:Y:S01]  /*37e0*/  IMAD.U32 R29, RZ, RZ, UR22 ;  /* 0x00000016ff1d7e24 */ /* 0x000fe2000f8e00ff */
[C---:B------:R-:W-:Y:S01]  /*37f0*/  FSETP.NEU.FTZ.AND P2, PT, R4.reuse, -INF , PT ;  /* 0xff8000000400780b */ /* 0x040fe20003f5d000 */
[----:B-1----:R-:W-:-:S05]  /*3800*/  FMUL.FTZ R21, R4, UR10 ;  /* 0x0000000a04157c20 */ /* 0x002fca0008410000 */
        /* <DEDUP_REMOVED lines=30> */
[----:B------:R-:W-:-:S04]  /*39f0*/  FFMA.FTZ R20, R36, UR10, -R20 ;  /* 0x0000000a24147c23 */ /* 0x000fc80008010814 */
[----:B------:R-:W3:Y:S01]  /*3a00*/  MUFU.EX2 R15, R15 ;  /* 0x0000000f000f7308 */ /* 0x000ee20000000800 */
[----:B--2---:R-:W-:Y:S01]  /*3a10*/  FADD.FTZ R8, R153, R0 ;  /* 0x0000000099087221 */ /* 0x004fe20000010000 */
[----:B0-----:R-:W-:Y:S02]  /*3a20*/  SHF.R.U32.HI R72, RZ, 0x7, R72 ;  /* 0x00000007ff487819 */ /* 0x001fe40000011648 */
[----:B------:R-:W-:Y:S02]  /*3a30*/  F2FP.BF16.F32.PACK_AB R153, R0, R153 ;  /* 0x000000990099723e */ /* 0x000fe400000010ff */
[----:B-1----:R-:W-:Y:S02]  /*3a40*/  F2FP.BF16.F32.PACK_AB R152, R44, R11 ;  /* 0x0000000b2c98723e */ /* 0x002fe400000010ff */
[----:B------:R0:W1:Y:S08]  /*3a50*/  MUFU.EX2 R154, R13 ;  /* 0x0000000d009a7308 */ /* 0x0000700000000800 */
[----:B------:R-:W2:Y:S01]  /*3a60*/  MUFU.EX2 R43, R43 ;  /* 0x0000002b002b7308 */ /* 0x000ea20000000800 */
[----:B0-----:R-:W-:Y:S01]  /*3a70*/  FADD.FTZ R13, R155, R8 ;  /* 0x000000089b0d7221 */ /* 0x001fe20000010000 */
[----:B------:R-:W-:-:S03]  /*3a80*/  F2FP.BF16.F32.PACK_AB R155, R10, R155 ;  /* 0x0000009b0a9b723e */ /* 0x000fc600000010ff */
[----:B------:R-:W-:-:S03]  /*3a90*/  FADD.FTZ R8, R10, R13 ;  /* 0x0000000d0a087221 */ /* 0x000fc60000010000 */
[----:B------:R0:W-:Y:S08]  /*3aa0*/  MUFU.EX2 R160, R3 ;  /* 0x0000000300a07308 */ /* 0x0001f00000000800 */
[----:B------:R-:W4:Y:S01]  /*3ab0*/  MUFU.EX2 R156, R45 ;  /* 0x0000002d009c7308 */ /* 0x000f220000000800 */
[----:B0-----:R-:W-:Y:S01]  /*3ac0*/  FADD.FTZ R3, R157, R8 ;  /* 0x000000089d037221 */ /* 0x001fe20000010000 */
[----:B------:R-:W-:Y:S01]  /*3ad0*/  FADD.FTZ R8, R11, R44 ;  /* 0x0000002c0b087221 */ /* 0x000fe20000010000 */
[----:B------:R-:W-:-:S02]  /*3ae0*/  F2FP.BF16.F32.PACK_AB R157, R12, R157 ;  /* 0x0000009d0c9d723e */ /* 0x000fc400000010ff */
[----:B------:R-:W-:Y:S01]  /*3af0*/  FADD.FTZ R28, R12, R3 ;  /* 0x000000030c1c7221 */ /* 0x000fe20000010000 */
[----:B---3--:R-:W-:Y:S01]  /*3b00*/  FADD.FTZ R3, R15, R8 ;  /* 0x000000080f037221 */ /* 0x008fe20000010000 */
[----:B------:R-:W-:Y:S01]  /*3b10*/  IADD3 R8, -R72, 0xb, RZ ;  /* 0x0000000b48087810 */ /* 0x000fe20007ffe1ff */
[----:B------:R0:W3:Y:S01]  /*3b20*/  MUFU.EX2 R21, R46 ;  /* 0x0000002e00157308 */ /* 0x0000e20000000800 */
[----:B------:R-:W-:Y:S01]  /*3b30*/  FADD.FTZ R13, R159, R28 ;  /* 0x0000001c9f0d7221 */ /* 0x000fe20000010000 */
[----:B-1----:R-:W-:Y:S01]  /*3b40*/  FADD.FTZ R28, R154, R3 ;  /* 0x000000039a1c7221 */ /* 0x002fe20000010000 */
[----:B------:R-:W-:Y:S01]  /*3b50*/  @!P2 VIADD R3, R29, 0x22840 ;  /* 0x000228401d03a836 */ /* 0x000fe20000000000 */
[----:B------:R-:W-:Y:S02]  /*3b60*/  F2FP.BF16.F32.PACK_AB R159, R14, R159 ;  /* 0x0000009f0e9f723e */ /* 0x000fe400000010ff */
[----:B------:R-:W-:Y:S02]  /*3b70*/  F2FP.BF16.F32.PACK_AB R154, R154, R15 ;  /* 0x0000000f9a9a723e */ /* 0x000fe400000010ff */
[----:B------:R-:W1:Y:S01]  /*3b80*/  MUFU.EX2 R32, R32 ;  /* 0x0000002000207308 */ /* 0x000e620000000800 */
[----:B0-----:R-:W-:Y:S01]  /*3b90*/  FADD.FTZ R46, R14, R13 ;  /* 0x0000000d0e2e7221 */ /* 0x001fe20000010000 */
[----:B--2---:R-:W-:Y:S01]  /*3ba0*/  FADD.FTZ R13, R43, R28 ;  /* 0x0000001c2b0d7221 */ /* 0x004fe20000010000 */
[----:B------:R-:W-:Y:S01]  /*3bb0*/  @!P2 PRMT R3, RZ, 0x654, R3 ;  /* 0x00000654ff03a816 */ /* 0x000fe20000000003 */
[----:B------:R0:W-:Y:S06]  /*3bc0*/  BAR.ARV R8, 0x100 ;  /* 0x000400080000751d */ /* 0x0001ec0000002000 */
[----:B------:R-:W2:Y:S01]  /*3bd0*/  MUFU.EX2 R47, R47 ;  /* 0x0000002f002f7308 */ /* 0x000ea20000000800 */
[----:B------:R-:W-:Y:S01]  /*3be0*/  FADD.FTZ R29, R161, R46 ;  /* 0x0000002ea11d7221 */ /* 0x000fe20000010000 */
[----:B----4-:R-:W-:Y:S01]  /*3bf0*/  FADD.FTZ R13, R156, R13 ;  /* 0x0000000d9c0d7221 */ /* 0x010fe20000010000 */
[----:B------:R2:W-:Y:S01]  /*3c00*/  @!P2 SYNCS.ARRIVE.TRANS64.RED.A1T0 RZ, [R3+URZ], RZ ;  /* 0x000000ff03ffa9a7 */ /* 0x0005e2000810043f */
[C---:B------:R-:W-:Y:S01]  /*3c10*/  F2FP.BF16.F32.PACK_AB R161, R58.reuse, R161 ;  /* 0x000000a13aa1723e */ /* 0x040fe200000010ff */
[----:B------:R-:W-:Y:S01]  /*3c20*/  FADD.FTZ R46, R58, R29 ;  /* 0x0000001d3a2e7221 */ /* 0x000fe20000010000 */
[----:B------:R-:W-:Y:S01]  /*3c30*/  FADD.FTZ R28, R158, R13 ;  /* 0x0000000d9e1c7221 */ /* 0x000fe20000010000 */
[----:B------:R-:W-:Y:S01]  /*3c40*/  F2FP.BF16.F32.PACK_AB R156, R156, R43 ;  /* 0x0000002b9c9c723e */ /* 0x000fe200000010ff */
[----:B------:R-:W4:Y:S01]  /*3c50*/  MUFU.EX2 R30, R30 ;  /* 0x0000001e001e7308 */ /* 0x000f220000000800 */
[----:B------:R-:W-:Y:S01]  /*3c60*/  FADD.FTZ R13, R163, R46 ;  /* 0x0000002ea30d7221 */ /* 0x000fe20000010000 */
[----:B---3--:R-:W-:Y:S01]  /*3c70*/  FADD.FTZ R28, R21, R28 ;  /* 0x0000001c151c7221 */ /* 0x008fe20000010000 */
[----:B-1----:R-:W-:-:S02]  /*3c80*/  F2FP.BF16.F32.PACK_AB R163, R32, R163 ;  /* 0x000000a320a3723e */ /* 0x002fc400000010ff */
[----:B------:R-:W-:Y:S01]  /*3c90*/  FADD.FTZ R13, R32, R13 ;  /* 0x0000000d200d7221 */ /* 0x000fe20000010000 */
[----:B------:R-:W-:Y:S02]  /*3ca0*/  F2FP.BF16.F32.PACK_AB R158, R21, R158 ;  /* 0x0000009e159e723e */ /* 0x000fe400000010ff */
[----:B------:R-:W1:Y:S01]  /*3cb0*/  MUFU.EX2 R35, R35 ;  /* 0x0000002300237308 */ /* 0x000e620000000800 */
[----:B--2---:R-:W-:-:S04]  /*3cc0*/  FADD.FTZ R3, R47, R28 ;  /* 0x0000001c2f037221 */ /* 0x004fc80000010000 */
[C---:B------:R-:W-:Y:S01]  /*3cd0*/  FADD.FTZ R3, R160.reuse, R3 ;  /* 0x00000003a0037221 */ /* 0x040fe20000010000 */
[----:B------:R-:W-:Y:S02]  /*3ce0*/  F2FP.BF16.F32.PACK_AB R160, R160, R47 ;  /* 0x0000002fa0a0723e */ /* 0x000fe400000010ff */
[----:B------:R-:W2:Y:S01]  /*3cf0*/  MUFU.EX2 R48, R48 ;  /* 0x0000003000307308 */ /* 0x000ea20000000800 */
[----:B----4-:R-:W-:-:S07]  /*3d00*/  FADD.FTZ R28, R30, R13 ;  /* 0x0000000d1e1c7221 */ /* 0x010fce0000010000 */
        /* <DEDUP_REMOVED lines=16> */
[----:B-1----:R-:W-:Y:S01]  /*3e10*/  FADD.FTZ R3, R31, R28 ;  /* 0x0000001c1f037221 */ /* 0x002fe20000010000 */
[----:B------:R-:W-:-:S03]  /*3e20*/  F2FP.BF16.F32.PACK_AB R169, R60, R31 ;  /* 0x0000001f3ca9723e */ /* 0x000fc600000010ff */
[----:B------:R-:W-:-:S03]  /*3e30*/  FADD.FTZ R13, R60, R3 ;  /* 0x000000033c0d7221 */ /* 0x000fc60000010000 */
[----:B------:R-:W1:Y:S01]  /*3e40*/  MUFU.EX2 R26, R26 ;  /* 0x0000001a001a7308 */ /* 0x000e620000000800 */
[C---:B--2---:R-:W-:Y:S01]  /*3e50*/  FADD.FTZ R0, R41.reuse, R0 ;  /* 0x0000000029007221 */ /* 0x044fe20000010000 */
[----:B------:R-:W-:-:S06]  /*3e60*/  F2FP.BF16.F32.PACK_AB R164, R41, R50 ;  /* 0x0000003229a4723e */ /* 0x000fcc00000010ff */
[----:B------:R-:W2:Y:S01]  /*3e70*/  MUFU.EX2 R40, R40 ;  /* 0x0000002800287308 */ /* 0x000ea20000000800 */
[----:B---3--:R-:W-:-:S07]  /*3e80*/  FADD.FTZ R3, R51, R0 ;  /* 0x0000000033037221 */ /* 0x008fce0000010000 */
[----:B------:R-:W3:Y:S01]  /*3e90*/  MUFU.EX2 R52, R52 ;  /* 0x0000003400347308 */ /* 0x000ee20000000800 */
[----:B-1----:R-:W-:-:S04]  /*3ea0*/  FADD.FTZ R0, R26, R13 ;  /* 0x0000000d1a007221 */ /* 0x002fc80000010000 */
[C---:B------:R-:W-:Y:S01]  /*3eb0*/  FADD.FTZ R13, R171.reuse, R0 ;  /* 0x00000000ab0d7221 */ /* 0x040fe20000010000 */
[----:B------:R-:W-:Y:S02]  /*3ec0*/  F2FP.BF16.F32.PACK_AB R171, R171, R26 ;  /* 0x0000001aabab723e */ /* 0x000fe400000010ff */
        /* <DEDUP_REMOVED lines=26> */
[----:B---3--:R-:W-:Y:S01]  /*4070*/  FADD.FTZ R10, R42, R3 ;  /* 0x000000032a0a7221 */ /* 0x008fe20000010000 */
[C---:B-1----:R-:W-:Y:S01]  /*4080*/  FADD.FTZ R0, R56.reuse, R29 ;  /* 0x0000001d38007221 */ /* 0x042fe20000010000 */
[----:B------:R-:W-:Y:S02]  /*4090*/  F2FP.BF16.F32.PACK_AB R175, R56, R25 ;  /* 0x0000001938af723e */ /* 0x000fe400000010ff */
[C---:B--2---:R-:W-:Y:S01]  /*40a0*/  FADD.FTZ R3, R13.reuse, R10 ;  /* 0x0000000a0d037221 */ /* 0x044fe20000010000 */
[----:B------:R-:W-:Y:S01]  /*40b0*/  F2FP.BF16.F32.PACK_AB R174, R13, R42 ;  /* 0x0000002a0dae723e */ /* 0x000fe200000010ff */
[----:B0-----:R-:W-:Y:S06]  /*40c0*/  @!P0 BRA `(.L_x_13637) ;  /* 0x0000000000048947 */ /* 0x001fec0003800000 */
[----:B------:R-:W-:Y:S01]  /*40d0*/  BPT.TRAP 0x1 ;  /* 0x000000040000795c */ /* 0x000fe20000300000 */
.L_x_13637:
[----:B------:R0:W1:Y:S01]  /*40e0*/  SYNCS.PHASECHK.TRANS64.TRYWAIT P3, [UR22+0x22850], R9 ;  /* 0x02285009ff0075a7 */ /* 0x0000620008060156 */
[----:B------:R-:W-:Y:S05]  /*40f0*/  @!P0 BRA `(.L_x_13638) ;  /* 0x0000000000048947 */ /* 0x000fea0003800000 */
[----:B------:R-:W-:Y:S01]  /*4100*/  BPT.TRAP 0x1 ;  /* 0x000000040000795c */ /* 0x000fe20000300000 */
.L_x_13638:
[----:B-1----:R-:W-:Y:S05]  /*4110*/  @P3 BRA `(.L_x_13639) ;  /* 0x0000000000083947 */ /* 0x002fea0003800000 */
[----:B------:R-:W1:Y:S02]  /*4120*/  SYNCS.PHASECHK.TRANS64.TRYWAIT P3, [UR22+0x22850], R9 ;  /* 0x02285009ff0075a7 */ /* 0x000e640008060156 */
[----:B-1----:R-:W-:Y:S05]  /*4130*/  @!P3 BRA `(.L_x_13640) ;  /* 0x0000011000f4b947 */ /* 0x002fea0003800000 */
.L_x_13639:
[----:B------:R-:W-:Y:S01]  /*4140*/  R2UR UR6, R6 ;  /* 0x00000000060672ca */ /* 0x000fe200000e0000 */
[----:B------:R2:W-:Y:S01]  /*4150*/  BAR.SYNC.DEFER_BLOCKING R7, 0x100 ;  /* 0x000400070000751d */ /* 0x0005e20000010000 */
[----:B------:R-:W-:-:S05]  /*4160*/  UIADD3 UR23, UR52, -0x2, URZ ;  /* 0xfffffffe34177890 */ /* 0x000fca000fffe03f */
[----:B------:R-:W-:Y:S01]  /*4170*/  UMOV UR7, 0x40000040 ;  /* 0x4000004000077882 */ /* 0x000fe20000000000 */
[----:B------:R-:W-:Y:S01]  /*4180*/  @UP0 ULDC UR14, c[0x0][0x450] ;  /* 0x00011400000e0ab9 */ /* 0x000fe20000000800 */
[----:B------:R-:W-:-:S04]  /*4190*/  VOTEU.ALL UP1, P2 ;  /* 0x00000000003f7886 */ /* 0x000fc80001020000 */
        /* <DEDUP_REMOVED lines=45> */
[----:B------:R-:W-:-:S04]  /*4470*/  UIMAD.WIDE UR6, UR6, 0x2aaaaaab, URZ ;  /* 0x2aaaaaab060678a5 */ /* 0x000fc8000f8e023f */
[----:B------:R-:W-:-:S04]  /*4480*/  USHF.R.U32.HI UR6, URZ, 0x1f, UR7 ;  /* 0x0000001f3f067899 */ /* 0x000fc80008011607 */
[----:B------:R-:W-:-:S04]  /*4490*/  ULEA.HI.SX32 UR6, UR7, UR6, 0x1c ;  /* 0x0000000607067291 */ /* 0x000fc8000f8fe23f */
[----:B------:R-:W-:Y:S01]  /*44a0*/  UISETP.LT.AND UP1, UPT, UR40, UR6, UPT ;  /* 0x000000062800728c */ /* 0x000fe2000bf21270 */
[----:B------:R-:W-:Y:S02]  /*44b0*/  WARPGROUP.DEPBAR.LE gsb0, 0x0 ;  /* 0x00008000000079c5 */ /* 0x000fe40000010000 */
[----:B------:R-:W-:Y:S01]  /*44c0*/  @!P2 SYNCS.ARRIVE.TRANS64.RED.A1T0 RZ, [UR22], RZ ;  /* 0x000000ffffffa9a7 */ /* 0x000fe20008100416 */
[----:B------:R-:W-:-:S04]  /*44d0*/  USEL UR22, UR40, UR6, !UP1 ;  /* 0x0000000628167287 */ /* 0x000fc8000c800000 */
[----:B------:R-:W-:-:S06]  /*44e0*/  UISETP.GE.AND UP1, UPT, UR23, UR22, UPT ;  /* 0x000000161700728c */ /* 0x000fcc000bf26270 */
[----:B------:R-:W-:-:S13]  /*44f0*/  PLOP3.LUT P3, PT, PT, PT, UP1, 0x80, 0x0 ;  /* 0x000000000000781c */ /* 0x000fda0003f6f018 */
[----:B--2---:R-:W-:Y:S05]  /*4500*/  @!P3 BRA `(.L_x_13641) ;  /* 0x0000002800e0b947 */ /* 0x004fea0003800000 */
[----:B-1----:R-:W-:Y:S01]  /*4510*/  IMAD.MOV.U32 R10, RZ, RZ, R5 ;  /* 0x000000ffff0a7224 */ /* 0x002fe200078e0005 */
[----:B------:R-:W-:Y:S01]  /*4520*/  ULDC UR24, c[0x0][0x9d8] ;  /* 0x0002760000187ab9 */ /* 0x000fe20000000800 */
[----:B------:R-:W-:Y:S01]  /*4530*/  IMAD.MOV.U32 R7, RZ, RZ, R4 ;  /* 0x000000ffff077224 */ /* 0x000fe200078e0004 */
[----:B------:R-:W-:-:S06]  /*4540*/  ULDC UR25, c[0x0][0x988] ;  /* 0x0002620000197ab9 */ /* 0x000fcc0000000800 */
.L_x_13650:
[----:B------:R-:W-:-:S04]  /*4550*/  UIADD3 UR37, UR37, 0x1, URZ ;  /* 0x0000000125257890 */ /* 0x000fc8000fffe03f */
[----:B------:R-:W-:-:S04]  /*4560*/  UISETP.NE.AND UP1, UPT, UR37, 0x2, UPT ;  /* 0x000000022500788c */ /* 0x000fc8000bf25270 */
[----:B------:R-:W-:Y:S02]  /*4570*/  USEL UR6, URZ, 0x1, UP1 ;  /* 0x000000013f067887 */ /* 0x000fe40008800000 */
[----:B------:R-:W-:Y:S02]  /*4580*/  USEL UR37, UR37, URZ, UP1 ;  /* 0x0000003f25257287 */ /* 0x000fe40008800000 */
[----:B------:R-:W-:Y:S01]  /*4590*/  ULOP3.LUT UR47, UR47, UR6, URZ, 0x3c, !UPT ;  /* 0x000000062f2f7292 */ /* 0x000fe2000f8e3c3f */
[----:B------:R-:W-:Y:S11]  /*45a0*/  @!P0 BRA `(.L_x_13642) ;  /* 0x0000000000048947 */ /* 0x000ff60003800000 */
[----:B------:R-:W-:Y:S01]  /*45b0*/  BPT.TRAP 0x1 ;  /* 0x000000040000795c */ /* 0x000fe20000300000 */
.L_x_13642:
[----:B------:R-:W1:Y:S01]  /*45c0*/  S2UR UR7, SR_CgaCtaId ;  /* 0x00000000000779c3 */ /* 0x000e620000008800 */
[----:B------:R-:W-:Y:S01]  /*45d0*/  UMOV UR6, 0x400 ;  /* 0x0000040000067882 */ /* 0x000fe20000000000 */
[----:B------:R-:W-:-:S05]  /*45e0*/  IMAD.U32 R6, RZ, RZ, UR47 ;  /* 0x0000002fff067e24 */ /* 0x000fca000f8e00ff */
[----:B------:R-:W-:Y:S01]  /*45f0*/  SHF.L.U32 R6, R6, 0x1f, RZ ;  /* 0x0000001f06067819 */ /* 0x000fe200000006ff */
[----:B-1----:R-:W-:-:S04]  /*4600*/  ULEA UR6, UR7, UR6, 0x18 ;  /* 0x0000000607067291 */ /* 0x002fc8000f8ec03f */
[----:B------:R-:W-:-:S09]  /*4610*/  ULEA UR26, UR37, UR6, 0x3 ;  /* 0x00000006251a7291 */ /* 0x000fd2000f8e183f */
[----:B------:R1:W2:Y:S01]  /*4620*/  SYNCS.PHASECHK.TRANS64.TRYWAIT P3, [UR26+0x22830], R6 ;  /* 0x02283006ff0075a7 */ /* 0x0002a2000806015a */
[----:B------:R-:W-:Y:S05]  /*4630*/  @!P0 BRA `(.L_x_13643) ;  /* 0x0000000000048947 */ /* 0x000fea0003800000 */
[----:B------:R-:W-:Y:S01]  /*4640*/  BPT.TRAP 0x1 ;  /* 0x000000040000795c */ /* 0x000fe20000300000 */
.L_x_13643:
[----:B------:R-:W-:Y:S01]  /*4650*/  VIADD R8, R16, UR43 ;  /* 0x0000002b10087c36 */ /* 0x000fe20008000000 */
[----:B--2---:R-:W-:Y:S06]  /*4660*/  @P3 BRA `(.L_x_13644) ;  /* 0x0000000000083947 */ /* 0x004fec0003800000 */
[----:B------:R-:W2:Y:S02]  /*4670*/  SYNCS.PHASECHK.TRANS64.TRYWAIT P3, [UR26+0x22830], R6 ;  /* 0x02283006ff0075a7 */ /* 0x000ea4000806015a */
[----:B--2---:R-:W-:Y:S05]  /*4680*/  @!P3 BRA `(.L_x_13645) ;  /* 0x0000010c00b8b947 */ /* 0x004fea0003800000 */
.L_x_13644:
[----:B------:R-:W-:Y:S01]  /*4690*/  UIMAD UR18, UR37, 0x300, UR20 ;  /* 0x00000300251278a4 */ /* 0x000fe2000f8e0214 */
[----:B------:R-:W-:Y:S01]  /*46a0*/  WARPGROUP.ARRIVE ;  /* 0x00000000000079c5 */ /* 0x000fe20000000000 */
[----:B------:R-:W-:Y:S01]  /*46b0*/  UMOV UR19, 0x40000040 ;  /* 0x4000004000137882 */ /* 0x000fe20000000000 */
[----:B------:R-:W-:Y:S01]  /*46c0*/  @UP0 ULDC UR6, c[0x0][0x44c] ;  /* 0x0001130000060ab9 */ /* 0x000fe20000000800 */
[----:B------:R-:W-:Y:S01]  /*46d0*/  UMOV UR7, 0x40000040 ;  /* 0x4000004000077882 */ /* 0x000fe20000000000 */
[----:B------:R-:W-:Y:S01]  /*46e0*/  @P1 IMAD.HI.U32 R4, R8, UR6, RZ ;  /* 0x0000000608041c27 */ /* 0x000fe2000f8e00ff */
[----:B------:R-:W-:Y:S01]  /*46f0*/  @UP0 ULDC UR6, c[0x0][0x450] ;  /* 0x0001140000060ab9 */ /* 0x000fe20000000800 */
[----:B------:R-:W-:Y:S01]  /*4700*/  UIADD3 UR10, UR18, 0x4, URZ ;  /* 0x00000004120a7890 */ /* 0x000fe2000fffe03f */
[----:B--2---:R-:W-:Y:S01]  /*4710*/  LOP3.LUT R5, R5, 0xffffdfff, RZ, 0xc0, !PT ;  /* 0xffffdfff05057812 */ /* 0x004fe200078ec0ff */
[----:B------:R-:W-:Y:S01]  /*4720*/  HGMMA.64x96x16.F32.BF16 R152, gdesc[UR16], RZ, !UPT, gsb0 ;  /* 0x01600000109879f0 */ /* 0x000fe2000c0018ff */
[----:B------:R-:W-:Y:S01]  /*4730*/  @P1 SHF.R.U32.HI R8, RZ, UR6, R4 ;  /* 0x00000006ff081c19 */ /* 0x000fe20008011604 */
[----:B------:R-:W-:Y:S01]  /*4740*/  UIMAD UR6, UR23, -0x60, URZ ;  /* 0xffffffa0170678a4 */ /* 0x000fe2000f8e023f */
[----:B------:R-:W-:Y:S01]  /*4750*/  @P2 LOP3.LUT R5, R5, 0x2000, RZ, 0xfc, !PT ;  /* 0x0000200005052812 */ /* 0x000fe200078efcff */
[----:B------:R-:W-:Y:S01]  /*4760*/  UMOV UR11, 0x40000040 ;  /* 0x40000040000b7882 */ /* 0x000fe20000000000 */
[----:B------:R-:W-:Y:S01]  /*4770*/  UIADD3 UR14, UR18, 0x6, URZ ;  /* 0x00000006120e7890 */ /* 0x000fe2000fffe03f */
[----:B0-----:R-:W0:Y:S01]  /*4780*/  SHFL.IDX PT, R9, R8, RZ, 0x1c1f ;  /* 0x001c1fff08097589 */ /* 0x001e2200000e0000 */
[----:B------:R-:W-:Y:S01]  /*4790*/  UMOV UR15, 0x40000040 ;  /* 0x40000040000f7882 */ /* 0x000fe20000000000 */
[----:B------:R-:W-:Y:S01]  /*47a0*/  IMAD.U32 R13, RZ, RZ, UR6 ;  /* 0x00000006ff0d7e24 */ /* 0x000fe2000f8e00ff */
[----:B------:R-:W-:Y:S01]  /*47b0*/  UIADD3 UR6, UR18, 0x2, URZ ;  /* 0x0000000212067890 */ /* 0x000fe2000fffe03f */
[----:B------:R-:W2:Y:S01]  /*47c0*/  SHFL.IDX PT, R11, R8, 0x1, 0x1c1f ;  /* 0x003c1f00080b7f89 */ /* 0x000ea200000e0000 */
[----:B------:R-:W-:Y:S01]  /*47d0*/  IMAD.U32 R15, RZ, RZ, UR51 ;  /* 0x00000033ff0f7e24 */ /* 0x000fe2000f8e00ff */
[----:B------:R-:W-:-:S02]  /*47e0*/  LOP3.LUT R5, R5, 0xffffefff, RZ, 0xc0, !PT ;  /* 0xffffefff05057812 */ /* 0x000fc400078ec0ff */
[----:B------:R-:W-:Y:S02]  /*47f0*/  IADD3 R4, -R2, 0x1, R13 ;  /* 0x0000000102047810 */ /* 0x000fe40007ffe10d */
[----:B------:R-:W-:Y:S02]  /*4800*/  @P0 LOP3.LUT R5, R5, 0x1000, RZ, 0xfc, !PT ;  /* 0x0000100005050812 */ /* 0x000fe400078efcff */
[----:B------:R-:W-:Y:S02]  /*4810*/  IADD3 R14, -R15, UR50, R4 ;  /* 0x000000320f0e7c10 */ /* 0x000fe4000fffe104 */
[----:B------:R-:W-:-:S04]  /*4820*/  LOP3.LUT R5, R5, 0xffffbfff, RZ, 0xc0, !PT ;  /* 0xffffbfff05057812 */ /* 0x000fc800078ec0ff */
[----:B------:R-:W-:-:S04]  /*4830*/  @P1 LOP3.LUT R5, R5, 0x4000, RZ, 0xfc, !PT ;  /* 0x0000400005051812 */ /* 0x000fc800078efcff */
[----:B------:R-:W-:Y:S01]  /*4840*/  LOP3.LUT R5, R5, 0xffff7fff, RZ, 0xc0, !PT ;  /* 0xffff7fff05057812 */ /* 0x000fe200078ec0ff */
[C---:B0-----:R-:W-:Y:S02]  /*4850*/  IMAD.IADD R4, R14.reuse, 0x1, R9 ;  /* 0x000000010e047824 */ /* 0x041fe400078e0209 */
[----:B--2---:R-:W-:-:S05]  /*4860*/  IMAD.IADD R14, R14, 0x1, R11 ;  /* 0x000000010e0e7824 */ /* 0x004fca00078e020b */
        /* <DEDUP_REMOVED lines=8> */
[----:B------:R-:W-:Y:S02]  /*48f0*/  ISETP.GT.AND P1, PT, R4, 0x1, PT ;  /* 0x000000010400780c */ /* 0x000fe40003f24270 */
[----:B------:R-:W-:-:S04]  /*4900*/  LOP3.LUT R5, R5, 0xfffeffff, RZ, 0xc0, !PT ;  /* 0xfffeffff05057812 */ /* 0x000fc800078ec0ff */
[----:B------:R-:W-:Y:S02]  /*4910*/  @P2 LOP3.LUT R5, R5, 0x10000, RZ, 0xfc, !PT ;  /* 0x0001000005052812 */ /* 0x000fe400078efcff */
[----:B------:R-:W-:Y:S01]  /*4920*/  ISETP.GT.AND P2, PT, R4, RZ, PT ;  /* 0x000000ff0400720c */ /* 0x000fe20003f44270 */
[----:B------:R-:W-:Y:S02]  /*4930*/  WARPGROUP.DEPBAR.LE gsb0, 0x0 ;  /* 0x00008000000079c5 */ /* 0x000fe40000010000 */
        /* <DEDUP_REMOVED lines=79> */
[----:B0-----:R-:W-:-:S02]  /*4e30*/  FSEL R20, R20, -INF , P2 ;  /* 0xff80000014147808 */ /* 0x001fc40001000000 */
[----:B------:R-:W-:-:S05]  /*4e40*/  ISETP.GT.AND P2, PT, R4, 0x20, PT ;  /* 0x000000200400780c */ /* 0x000fca0003f44270 */
[----:B------:R-:W0:Y:S01]  /*4e50*/  MUFU.TANH R156, R169 ;  /* 0x000000a9009c7308 */ /* 0x000e220000002400 */
[----:B--2---:R-:W-:Y:S02]  /*4e60*/  FSEL R21, R21, -INF , P1 ;  /* 0xff80000015157808 */ /* 0x004fe40000800000 */
[----:B------:R-:W-:-:S05]  /*4e70*/  ISETP.GT.AND P1, PT, R4, 0x21, PT ;  /* 0x000000210400780c */ /* 0x000fca0003f24270 */
[----:B------:R-:W2:Y:S01]  /*4e80*/  MUFU.TANH R160, R172 ;  /* 0x000000ac00a07308 */ /* 0x000ea20000002400 */
[----:B---3--:R-:W-:Y:S02]  /*4e90*/  FSEL R152, R152, -INF , P2 ;  /* 0xff80000098987808 */ /* 0x008fe40001000000 */
[----:B------:R-:W-:-:S05]  /*4ea0*/  ISETP.GT.AND P2, PT, R4, 0x28, PT ;  /* 0x000000280400780c */ /* 0x000fca0003f44270 */
[----:B------:R-:W3:Y:S01]  /*4eb0*/  MUFU.TANH R161, R173 ;  /* 0x000000ad00a17308 */ /* 0x000ee20000002400 */
[----:B0-----:R-:W-:Y:S02]  /*4ec0*/  FSEL R156, R156, -INF , P1 ;  /* 0xff8000009c9c7808 */ /* 0x001fe40000800000 */
        /* <DEDUP_REMOVED lines=24> */
[----:B------:R-:W-:-:S05]  /*5050*/  ISETP.GT.AND P1, PT, R14, RZ, PT ;  /* 0x000000ff0e00720c */ /* 0x000fca0003f24270 */
        /* <DEDUP_REMOVED lines=50> */
[----:B------:R-:W-:-:S05]  /*5380*/  LOP3.LUT P2, RZ, R5, 0x10000, RZ, 0xc0, !PT ;  /* 0x0001000005ff7812 */ /* 0x000fca000784c0ff */
[----:B------:R-:W2:Y:S01]  /*5390*/  MUFU.TANH R180, R190 ;  /* 0x000000be00b47308 */ /* 0x000ea20000002400 */
[----:B---3--:R-:W-:Y:S02]  /*53a0*/  FSEL R178, R178, -INF , P1 ;  /* 0xff800000b2b27808 */ /* 0x008fe40000800000 */
[----:B------:R-:W-:-:S05]  /*53b0*/  LOP3.LUT P1, RZ, R5, 0x8000, RZ, 0xc0, !PT ;  /* 0x0000800005ff7812 */ /* 0x000fca000782c0ff */
[----:B------:R-:W3:Y:S01]  /*53c0*/  MUFU.TANH R181, R191 ;  /* 0x000000bf00b57308 */ /* 0x000ee20000002400 */
[----:B0-----:R-:W-:Y:S02]  /*53d0*/  FSEL R179, R179, -INF , P1 ;  /* 0xff800000b3b37808 */ /* 0x001fe40000800000 */
[----:B------:R-:W-:-:S05]  /*53e0*/  LOP3.LUT P1, RZ, R5, 0x4000, RZ, 0xc0, !PT ;  /* 0x0000400005ff7812 */ /* 0x000fca000782c0ff */
[----:B------:R-:W0:Y:S01]  /*53f0*/  MUFU.TANH R182, R194 ;  /* 0x000000c200b67308 */ /* 0x000e220000002400 */
[----:B--2---:R-:W-:Y:S02]  /*5400*/  FSEL R180, R180, -INF , P2 ;  /* 0xff800000b4b47808 */ /* 0x004fe40001000000 */
[----:B------:R-:W-:-:S05]  /*5410*/  LOP3.LUT P2, RZ, R5, 0x2000, RZ, 0xc0, !PT ;  /* 0x0000200005ff7812 */ /* 0x000fca000784c0ff */
[----:B------:R2:W4:Y:S01]  /*5420*/  MUFU.TANH R183, R195 ;  /* 0x000000c300b77308 */ /* 0x0005220000002400 */
[----:B---3--:R-:W-:Y:S02]  /*5430*/  FSEL R181, R181, -INF , P0 ;  /* 0xff800000b5b57808 */ /* 0x008fe40000000000 */
[----:B------:R-:W-:Y:S02]  /*5440*/  LOP3.LUT P0, RZ, R5, 0x1000, RZ, 0xc0, !PT ;  /* 0x0000100005ff7812 */ /* 0x000fe4000780c0ff */
[----:B------:R-:W-:-:S03]  /*5450*/  FMNMX.FTZ R5, R153, R10, !PT ;  /* 0x0000000a99057209 */ /* 0x000fc60007810000 */
[----:B------:R-:W3:Y:S01]  /*5460*/  MUFU.TANH R184, R198 ;  /* 0x000000c600b87308 */ /* 0x000ee20000002400 */
[----:B------:R-:W-:Y:S01]  /*5470*/  FMNMX.FTZ R5, R154, R5, !PT ;  /* 0x000000059a057209 */ /* 0x000fe20007810000 */
[----:B--2---:R-:W2:Y:S01]  /*5480*/  S2R R195, SR_TID.X ;  /* 0x0000000000c37919 */ /* 0x004ea20000002100 */
[----:B0-----:R-:W-:Y:S02]  /*5490*/  FSEL R182, R182, -INF , P3 ;  /* 0xff800000b6b67808 */ /* 0x001fe40001800000 */
[----:B------:R-:W-:-:S03]  /*54a0*/  FMNMX.FTZ R5, R155, R5, !PT ;  /* 0x000000059b057209 */ /* 0x000fc60007810000 */
[----:B------:R-:W0:Y:S01]  /*54b0*/  MUFU.TANH R185, R199 ;  /* 0x000000c700b97308 */ /* 0x000e220000002400 */
[----:B------:R-:W-:Y:S02]  /*54c0*/  FMNMX.FTZ R5, R157, R5, !PT ;  /* 0x000000059d057209 */ /* 0x000fe40007810000 */
[----:B----4-:R-:W-:Y:S02]  /*54d0*/  FSEL R183, R183, -INF , P4 ;  /* 0xff800000b7b77808 */ /* 0x010fe40002000000 */
[----:B------:R-:W-:Y:S02]  /*54e0*/  FMNMX.FTZ R5, R158, R5, !PT ;  /* 0x000000059e057209 */ /* 0x000fe40007810000 */
[----:B------:R-:W-:Y:S02]  /*54f0*/  ISETP.GT.AND P4, PT, R4, 0x49, PT ;  /* 0x000000490400780c */ /* 0x000fe40003f84270 */
[----:B------:R-:W-:Y:S02]  /*5500*/  FMNMX.FTZ R5, R159, R5, !PT ;  /* 0x000000059f057209 */ /* 0x000fe40007810000 */
[----:B---3--:R-:W-:-:S02]  /*5510*/  FSEL R184, R184, -INF , P5 ;  /* 0xff800000b8b87808 */ /* 0x008fc40002800000 */
[----:B------:R-:W-:Y:S02]  /*5520*/  FMNMX.FTZ R5, R162, R5, !PT ;  /* 0x00000005a2057209 */ /* 0x000fe40007810000 */
[----:B------:R-:W-:Y:S02]  /*5530*/  ISETP.GT.AND P5, PT, R4, 0x50, PT ;  /* 0x000000500400780c */ /* 0x000fe40003fa4270 */
[----:B------:R-:W-:Y:S02]  /*5540*/  FMNMX.FTZ R5, R163, R5, !PT ;  /* 0x00000005a3057209 */ /* 0x000fe40007810000 */
[----:B0-----:R-:W-:Y:S02]  /*5550*/  FSEL R185, R185, -INF , P6 ;  /* 0xff800000b9b97808 */ /* 0x001fe40003000000 */
[----:B------:R-:W-:-:S04]  /*5560*/  FMNMX.FTZ R5, R166, R5, !PT ;  /* 0x00000005a6057209 */ /* 0x000fc80007810000 */
[----:B------:R-:W-:Y:S02]  /*5570*/  FMNMX.FTZ R5, R167, R5, !PT ;  /* 0x00000005a7057209 */ /* 0x000fe40007810000 */
[----:B--2---:R-:W-:Y:S02]  /*5580*/  SHF.R.U32.HI R195, RZ, 0x7, R195 ;  /* 0x00000007ffc37819 */ /* 0x004fe400000116c3 */
        /* <DEDUP_REMOVED lines=26> */
[--C-:B------:R-:W-:Y:S01]  /*5730*/  FFMA.FTZ R154, R154, UR10, -R186.reuse ;  /* 0x0000000a9a9a7c23 */ /* 0x100fe200080108ba */
[--C-:B------:R-:W-:Y:S01]  /*5740*/  FFMA.FTZ R188, R157, UR10, -R186.reuse ;  /* 0x0000000a9dbc7c23 */ /* 0x100fe200080108ba */
[--C-:B------:R-:W-:Y:S01]  /*5750*/  FFMA.FTZ R155, R155, UR10, -R186.reuse ;  /* 0x0000000a9b9b7c23 */ /* 0x100fe200080108ba */
[----:B------:R0:W2:Y:S01]  /*5760*/  MUFU.TANH R10, R189 ;  /* 0x000000bd000a7308 */ /* 0x0000a20000002400 */
        /* <DEDUP_REMOVED lines=20> */
[----:B------:R-:W-:Y:S01]  /*58b0*/  FFMA.FTZ R185, R185, UR10, -R186 ;  /* 0x0000000ab9b97c23 */ /* 0x000fe200080108ba */
[----:B--2---:R-:W-:-:S02]  /*58c0*/  FSEL R10, R10, -INF , P4 ;  /* 0xff8000000a0a7808 */ /* 0x004fc40002000000 */
[----:B------:R-:W2:Y:S01]  /*58d0*/  MUFU.EX2 R154, R154 ;  /* 0x0000009a009a7308 */ /* 0x000ea20000000800 */
[----:B------:R-:W-:-:S07]  /*58e0*/  ISETP.GT.AND P4, PT, R4, 0x51, PT ;  /* 0x000000510400780c */ /* 0x000fce0003f84270 */
[----:B------:R-:W3:Y:S01]  /*58f0*/  MUFU.EX2 R155, R155 ;  /* 0x0000009b009b7308 */ /* 0x000ee20000000800 */
        /* <DEDUP_REMOVED lines=11> */
[----:B------:R-:W-:Y:S01]  /*59b0*/  FMNMX.FTZ R154, R8, R7, !PT ;  /* 0x00000007089a7209 */ /* 0x000fe20007810000 */
[-C--:B------:R-:W-:Y:S01]  /*59c0*/  FMUL.FTZ R39, R39, R14.reuse ;  /* 0x0000000e27277220 */ /* 0x080fe20000410000 */
[-C--:B------:R-:W-:Y:S01]  /*59d0*/  FMUL.FTZ R42, R42, R14.reuse ;  /* 0x0000000e2a2a7220 */ /* 0x080fe20000410000 */
[----:B------:R-:W-:Y:S01]  /*59e0*/  FMUL.FTZ R43, R43, R14 ;  /* 0x0000000e2b2b7220 */ /* 0x000fe20000410000 */
[----:B------:R-:W-:Y:S01]  /*59f0*/  FMNMX.FTZ R154, R9, R154, !PT ;  /* 0x0000009a099a7209 */ /* 0x000fe20007810000 */
[----:B---3--:R-:W-:Y:S01]  /*5a00*/  FADD.FTZ R0, R155, R0 ;  /* 0x000000009b007221 */ /* 0x008fe20000010000 */
[----:B------:R-:W2:Y:S01]  /*5a10*/  MUFU.EX2 R153, R158 ;  /* 0x0000009e00997308 */ /* 0x000ea20000000800 */
[----:B------:R-:W-:Y:S01]  /*5a20*/  FMUL.FTZ R46, R46, R14 ;  /* 0x0000000e2e2e7220 */ /* 0x000fe20000410000 */
[----:B------:R-:W-:Y:S01]  /*5a30*/  FMNMX.FTZ R154, R11, R154, !PT ;  /* 0x0000009a0b9a7209 */ /* 0x000fe20007810000 */
[-C--:B------:R-:W-:Y:S01]  /*5a40*/  FMUL.FTZ R47, R47, R14.reuse ;  /* 0x0000000e2f2f7220 */ /* 0x080fe20000410000 */
[-C--:B------:R-:W-:Y:S01]  /*5a50*/  FMUL.FTZ R50, R50, R14.reuse ;  /* 0x0000000e32327220 */ /* 0x080fe20000410000 */
[----:B------:R-:W-:Y:S01]  /*5a60*/  FMUL.FTZ R51, R51, R14 ;  /* 0x0000000e33337220 */ /* 0x000fe20000410000 */
[----:B------:R-:W-:Y:S01]  /*5a70*/  FMNMX.FTZ R154, R12, R154, !PT ;  /* 0x0000009a0c9a7209 */ /* 0x000fe20007810000 */
[C---:B0-----:R-:W-:Y:S01]  /*5a80*/  FADD.FTZ R0, R159.reuse, R0 ;  /* 0x000000009f007221 */ /* 0x041fe20000010000 */
[----:B------:R-:W-:Y:S01]  /*5a90*/  F2FP.BF16.F32.PACK_AB R159, R159, R155 ;  /* 0x0000009b9f9f723e */ /* 0x000fe200000010ff */
        /* <DEDUP_REMOVED lines=31> */
[-C--:B------:R-:W-:Y:S01]  /*5c90*/  FMUL.FTZ R83, R83, R14.reuse ;  /* 0x0000000e53537220 */ /* 0x080fe20000410000 */
[----:B------:R-:W3:Y:S01]  /*5ca0*/  MUFU.TANH R154, R192 ;  /* 0x000000c0009a7308 */ /* 0x000ee20000002400 */
[----:B------:R-:W-:Y:S01]  /*5cb0*/  FMNMX.FTZ R155, R164, R155, !PT ;  /* 0x0000009ba49b7209 */ /* 0x000fe20007810000 */
[----:B--2---:R-:W-:Y:S01]  /*5cc0*/  FADD.FTZ R0, R163, R0 ;  /* 0x00000000a3007221 */ /* 0x004fe20000010000 */
[-C--:B------:R-:W-:Y:S01]  /*5cd0*/  FMUL.FTZ R86, R86, R14.reuse ;  /* 0x0000000e56567220 */ /* 0x080fe20000410000 */
[-C--:B------:R-:W-:Y:S01]  /*5ce0*/  FMUL.FTZ R87, R87, R14.reuse ;  /* 0x0000000e57577220 */ /* 0x080fe20000410000 */
[----:B------:R-:W-:Y:S01]  /*5cf0*/  FMNMX.FTZ R158, R165, R155, !PT ;  /* 0x0000009ba59e7209 */ /* 0x000fe20007810000 */
[-C--:B------:R-:W-:Y:S01]  /*5d00*/  FMUL.FTZ R90, R90, R14.reuse ;  /* 0x0000000e5a5a7220 */ /* 0x080fe20000410000 */
[----:B------:R-:W-:Y:S01]  /*5d10*/  FMUL.FTZ R91, R91, R14 ;  /* 0x0000000e5b5b7220 */ /* 0x000fe20000410000 */
[----:B------:R-:W2:Y:S01]  /*5d20*/  MUFU.TANH R155, R193 ;  /* 0x000000c1009b7308 */ /* 0x000ea20000002400 */
[----:B------:R-:W-:Y:S01]  /*5d30*/  FMNMX.FTZ R158, R168, R158, !PT ;  /* 0x0000009ea89e7209 */ /* 0x000fe20007810000 */
[----:B0-----:R-:W-:Y:S01]  /*5d40*/  FADD.FTZ R0, R166, R0 ;  /* 0x00000000a6007221 */ /* 0x001fe20000010000 */
[-C--:B------:R-:W-:Y:S01]  /*5d50*/  FMUL.FTZ R94, R94, R14.reuse ;  /* 0x0000000e5e5e7220 */ /* 0x080fe20000410000 */
[----:B------:R-:W-:Y:S01]  /*5d60*/  FMUL.FTZ R95, R95, R14 ;  /* 0x0000000e5f5f7220 */ /* 0x000fe20000410000 */
[----:B------:R-:W-:Y:S01]  /*5d70*/  FMNMX.FTZ R186, R169, R158, !PT ;  /* 0x0000009ea9ba7209 */ /* 0x000fe20007810000 */
[-C--:B------:R-:W-:Y:S01]  /*5d80*/  FMUL.FTZ R98, R98, R14.reuse ;  /* 0x0000000e62627220 */ /* 0x080fe20000410000 */
[----:B------:R-:W-:Y:S01]  /*5d90*/  FMUL.FTZ R99, R99, R14 ;  /* 0x0000000e63637220 */ /* 0x000fe20000410000 */
[----:B------:R-:W0:Y:S01]  /*5da0*/  MUFU.TANH R158, R196 ;  /* 0x000000c4009e7308 */ /* 0x000e220000002400 */
[----:B------:R-:W-:Y:S01]  /*5db0*/  FMNMX.FTZ R186, R172, R186, !PT ;  /* 0x000000baacba7209 */ /* 0x000fe20007810000 */
[-C--:B------:R-:W-:Y:S01]  /*5dc0*/  FMUL.FTZ R102, R102, R14.reuse ;  /* 0x0000000e66667220 */ /* 0x080fe20000410000 */
[----:B---3--:R-:W-:Y:S01]  /*5dd0*/  FSEL R154, R154, -INF , P5 ;  /* 0xff8000009a9a7808 */ /* 0x008fe20002800000 */
[----:B------:R-:W-:Y:S01]  /*5de0*/  FMUL.FTZ R103, R103, R14 ;  /* 0x0000000e67677220 */ /* 0x000fe20000410000 */
[----:B------:R-:W-:Y:S01]  /*5df0*/  FMNMX.FTZ R187, R173, R186, !PT ;  /* 0x000000baadbb7209 */ /* 0x000fe20007810000 */
[-C--:B------:R-:W-:Y:S01]  /*5e00*/  FMUL.FTZ R106, R106, R14.reuse ;  /* 0x0000000e6a6a7220 */ /* 0x080fe20000410000 */
[----:B------:R-:W-:Y:S01]  /*5e10*/  ISETP.GT.AND P5, PT, R4, 0x58, PT ;  /* 0x000000580400780c */ /* 0x000fe20003fa4270 */
[----:B------:R-:W3:Y:S01]  /*5e20*/  MUFU.TANH R186, R197 ;  /* 0x000000c500ba7308 */ /* 0x000ee20000002400 */
[----:B------:R-:W-:Y:S01]  /*5e30*/  FMNMX.FTZ R187, R176, R187, !PT ;  /* 0x000000bbb0bb7209 */ /* 0x000fe20007810000 */
[-C--:B------:R-:W-:Y:S01]  /*5e40*/  FMUL.FTZ R107, R107, R14.reuse ;  /* 0x0000000e6b6b7220 */ /* 0x080fe20000410000 */
[----:B--2---:R-:W-:Y:S01]  /*5e50*/  FSEL R155, R155, -INF , P4 ;  /* 0xff8000009b9b7808 */ /* 0x004fe20002000000 */
[-C--:B------:R-:W-:Y:S01]  /*5e60*/  FMUL.FTZ R110, R110, R14.reuse ;  /* 0x0000000e6e6e7220 */ /* 0x080fe20000410000 */
[----:B------:R-:W-:Y:S01]  /*5e70*/  FMNMX.FTZ R187, R10, R187, !PT ;  /* 0x000000bb0abb7209 */ /* 0x000fe20007810000 */
[-C--:B------:R-:W-:Y:S01]  /*5e80*/  FMUL.FTZ R111, R111, R14.reuse ;  /* 0x0000000e6f6f7220 */ /* 0x080fe20000410000 */
[----:B------:R-:W-:Y:S01]  /*5e90*/  ISETP.GT.AND P4, PT, R4, 0x59, PT ;  /* 0x000000590400780c */ /* 0x000fe20003f84270 */
[----:B------:R-:W2:Y:S01]  /*5ea0*/  MUFU.EX2 R167, R167 ;  /* 0x000000a700a77308 */ /* 0x000ea20000000800 */
[----:B------:R-:W-:Y:S01]  /*5eb0*/  FMNMX.FTZ R187, R154, R187, !PT ;  /* 0x000000bb9abb7209 */ /* 0x000fe20007810000 */
[-C--:B------:R-:W-:Y:S01]  /*5ec0*/  FMUL.FTZ R114, R114, R14.reuse ;  /* 0x0000000e72727220 */ /* 0x080fe20000410000 */
[----:B0-----:R-:W-:Y:S01]  /*5ed0*/  FSEL R158, R158, -INF , P5 ;  /* 0xff8000009e9e7808 */ /* 0x001fe20002800000 */
[-C--:B------:R-:W-:Y:S01]  /*5ee0*/  FMUL.FTZ R115, R115, R14.reuse ;  /* 0x0000000e73737220 */ /* 0x080fe20000410000 */
[----:B------:R-:W-:Y:S01]  /*5ef0*/  FMNMX.FTZ R187, R155, R187, !PT ;  /* 0x000000bb9bbb7209 */ /* 0x000fe20007810000 */
[-C--:B------:R-:W-:Y:S01]  /*5f00*/  FMUL.FTZ R118, R118, R14.reuse ;  /* 0x0000000e76767220 */ /* 0x080fe20000410000 */
[-C--:B------:R-:W-:Y:S01]  /*5f10*/  FMUL.FTZ R119, R119, R14.reuse ;  /* 0x0000000e77777220 */ /* 0x080fe20000410000 */
[----:B------:R-:W0:Y:S01]  /*5f20*/  MUFU.EX2 R170, R170 ;  /* 0x000000aa00aa7308 */ /* 0x000e220000000800 */
[----:B---3--:R-:W-:Y:S01]  /*5f30*/  FSEL R186, R186, -INF , P4 ;  /* 0xff800000baba7808 */ /* 0x008fe20002000000 */
[-C--:B------:R-:W-:Y:S01]  /*5f40*/  FMUL.FTZ R122, R122, R14.reuse ;  /* 0x0000000e7a7a7220 */ /* 0x080fe20000410000 */
[----:B------:R-:W-:Y:S01]  /*5f50*/  FMNMX.FTZ R4, R158, R187, !PT ;  /* 0x000000bb9e047209 */ /* 0x000fe20007810000 */
[-C--:B------:R-:W-:Y:S01]  /*5f60*/  FMUL.FTZ R123, R123, R14.reuse ;  /* 0x0000000e7b7b7220 */ /* 0x080fe20000410000 */
[-C--:B------:R-:W-:Y:S01]  /*5f70*/  FMUL.FTZ R126, R126, R14.reuse ;  /* 0x0000000e7e7e7220 */ /* 0x080fe20000410000 */
[----:B------:R-:W-:Y:S01]  /*5f80*/  FMUL.FTZ R127, R127, R14 ;  /* 0x0000000e7f7f7220 */ /* 0x000fe20000410000 */
[----:B------:R-:W-:Y:S01]  /*5f90*/  FMNMX.FTZ R4, R186, R4, !PT ;  /* 0x00000004ba047209 */ /* 0x000fe20007810000 */
[----:B------:R-:W3:Y:S01]  /*5fa0*/  MUFU.EX2 R171, R171 ;  /* 0x000000ab00ab7308 */ /* 0x000ee20000000800 */
[----:B--2---:R-:W-:Y:S01]  /*5fb0*/  FADD.FTZ R0, R167, R0 ;  /* 0x00000000a7007221 */ /* 0x004fe20000010000 */
[-C--:B------:R-:W-:Y:S01]  /*5fc0*/  FMUL.FTZ R130, R130, R14.reuse ;  /* 0x0000000e82827220 */ /* 0x080fe20000410000 */
[-C--:B------:R-:W-:Y:S01]  /*5fd0*/  FMUL.FTZ R131, R131, R14.reuse ;  /* 0x0000000e83837220 */ /* 0x080fe20000410000 */
[----:B------:R-:W2:Y:S01]  /*5fe0*/  SHFL.BFLY PT, R187, R4, 0x2, 0x1f ;  /* 0x0c401f0004bb7f89 */ /* 0x000ea200000e0000 */
[-C--:B------:R-:W-:Y:S01]  /*5ff0*/  FMUL.FTZ R134, R134, R14.reuse ;  /* 0x0000000e86867220 */ /* 0x080fe20000410000 */
[-C--:B------:R-:W-:Y:S01]  /*6000*/  FMUL.FTZ R135, R135, R14.reuse ;  /* 0x0000000e87877220 */ /* 0x080fe20000410000 */
        /* <DEDUP_REMOVED lines=10> */
[----:B---3--:R-:W-:Y:S01]  /*60b0*/  FADD.FTZ R0, R171, R0 ;  /* 0x00000000ab007221 */ /* 0x008fe20000010000 */
[----:B------:R-:W-:-:S06]  /*60c0*/  FMUL.FTZ R151, R151, R14 ;  /* 0x0000000e97977220 */ /* 0x000fcc0000410000 */
[----:B------:R-:W3:Y:S01]  /*60d0*/  MUFU.EX2 R177, R177 ;  /* 0x000000b100b17308 */ /* 0x000ee20000000800 */
[----:B----4-:R-:W-:Y:S01]  /*60e0*/  FADD.FTZ R0, R174, R0 ;  /* 0x00000000ae007221 */ /* 0x010fe20000010000 */
[----:B--2---:R-:W-:-:S06]  /*60f0*/  FMNMX.FTZ R4, R4, R187, !PT ;  /* 0x000000bb04047209 */ /* 0x004fcc0007810000 */
[----:B------:R-:W2:Y:S01]  /*6100*/  MUFU.EX2 R190, R190 ;  /* 0x000000be00be7308 */ /* 0x000ea20000000800 */
[----:B------:R-:W4:Y:S01]  /*6110*/  SHFL.BFLY PT, R187, R4, 0x1, 0x1f ;  /* 0x0c201f0004bb7f89 */ /* 0x000f2200000e0000 */
[----:B0-----:R-:W-:-:S06]  /*6120*/  FADD.FTZ R0, R175, R0 ;  /* 0x00000000af007221 */ /* 0x001fcc0000010000 */
[----:B------:R-:W0:Y:S01]  /*6130*/  MUFU.EX2 R178, R178 ;  /* 0x000000b200b27308 */ /* 0x000e220000000800 */
[----:B---3--:R-:W-:-:S07]  /*6140*/  FADD.FTZ R0, R177, R0 ;  /* 0x00000000b1007221 */ /* 0x008fce0000010000 */
[----:B------:R-:W3:Y:S01]  /*6150*/  MUFU.EX2 R179, R179 ;  /* 0x000000b300b37308 */ /* 0x000ee20000000800 */
[----:B--2---:R-:W-:-:S07]  /*6160*/  FADD.FTZ R0, R190, R0 ;  /* 0x00000000be007221 */ /* 0x004fce0000010000 */
[----:B------:R-:W2:Y:S01]  /*6170*/  MUFU.EX2 R180, R180 ;  /* 0x000000b400b47308 */ /* 0x000ea20000000800 */
[----:B----4-:R-:W-:Y:S01]  /*6180*/  FMNMX.FTZ R4, R4, R187, !PT ;  /* 0x000000bb04047209 */ /* 0x010fe20007810000 */
[----:B0-----:R-:W-:-:S03]  /*6190*/  FADD.FTZ R0, R178, R0 ;  /* 0x00000000b2007221 */ /* 0x001fc60000010000 */
[C---:B------:R-:W-:Y:S01]  /*61a0*/  FSETP.NEU.FTZ.AND P3, PT, R4.reuse, -INF , PT ;  /* 0xff8000000400780b */ /* 0x040fe20003f7d000 */
[----:B------:R-:W-:Y:S02]  /*61b0*/  FMUL.FTZ R187, R4, UR10 ;  /* 0x0000000a04bb7c20 */ /* 0x000fe40008410000 */
[----:B------:R-:W0:Y:S01]  /*61c0*/  MUFU.EX2 R181, R181 ;  /* 0x000000b500b57308 */ /* 0x000e220000000800 */
[----:B---3--:R-:W-:Y:S02]  /*61d0*/  FADD.FTZ R0, R179, R0 ;  /* 0x00000000b3007221 */ /* 0x008fe40000010000 */
[----:B------:R-:W-:-:S05]  /*61e0*/  FSEL R187, R187, RZ, P3 ;  /* 0x000000ffbbbb7208 */ /* 0x000fca0001800000 */
[--C-:B------:R-:W-:Y:S01]  /*61f0*/  FFMA.FTZ R152, R152, UR10, -R187.reuse ;  /* 0x0000000a98987c23 */ /* 0x100fe200080108bb */
[--C-:B------:R-:W-:Y:S01]  /*6200*/  FFMA.FTZ R191, R176, UR10, -R187.reuse ;  /* 0x0000000ab0bf7c23 */ /* 0x100fe200080108bb */
        /* <DEDUP_REMOVED lines=13> */
[----:B---3--:R-:W-:Y:S01]  /*62e0*/  FSEL R152, R4, RZ, P3 ;  /* 0x000000ff04987208 */ /* 0x008fe20001800000 */
[--C-:B------:R-:W-:Y:S01]  /*62f0*/  FFMA.FTZ R21, R21, UR10, -R187.reuse ;  /* 0x0000000a15157c23 */ /* 0x100fe200080108bb */
[--C-:B------:R-:W-:Y:S01]  /*6300*/  FFMA.FTZ R156, R156, UR10, -R187.reuse ;  /* 0x0000000a9c9c7c23 */ /* 0x100fe200080108bb */
[--C-:B------:R-:W-:Y:S01]  /*6310*/  FFMA.FTZ R194, R161, UR10, -R187.reuse ;  /* 0x0000000aa1c27c23 */ /* 0x100fe200080108bb */
[----:B------:R-:W-:Y:S01]  /*6320*/  FFMA.FTZ R164, R165, UR10, -R187 ;  /* 0x0000000aa5a47c23 */ /* 0x000fe200080108bb */
[----:B------:R-:W-:Y:S01]  /*6330*/  FADD.FTZ R152, -R152, R7 ;  /* 0x0000000798987221 */ /* 0x000fe20000010100 */
[--C-:B------:R-:W-:Y:S01]  /*6340*/  FFMA.FTZ R168, R168, UR10, -R187.reuse ;  /* 0x0000000aa8a87c23 */ /* 0x100fe200080108bb */
[--C-:B------:R-:W-:Y:S01]  /*6350*/  FFMA.FTZ R160, R169, UR10, -R187.reuse ;  /* 0x0000000aa9a07c23 */ /* 0x100fe200080108bb */
[--C-:B------:R-:W-:Y:S01]  /*6360*/  FFMA.FTZ R172, R172, UR10, -R187.reuse ;  /* 0x0000000aacac7c23 */ /* 0x100fe200080108bb */
[----:B------:R-:W-:Y:S01]  /*6370*/  FMUL.FTZ R152, R152, UR10 ;  /* 0x0000000a98987c20 */ /* 0x000fe20008410000 */
[--C-:B------:R-:W-:Y:S01]  /*6380*/  FFMA.FTZ R188, R173, UR10, -R187.reuse ;  /* 0x0000000aadbc7c23 */ /* 0x100fe200080108bb */
[--C-:B------:R-:W-:Y:S01]  /*6390*/  FFMA.FTZ R154, R154, UR10, -R187.reuse ;  /* 0x0000000a9a9a7c23 */ /* 0x100fe200080108bb */
[--C-:B------:R-:W-:Y:S01]  /*63a0*/  FFMA.FTZ R189, R158, UR10, -R187.reuse ;  /* 0x0000000a9ebd7c23 */ /* 0x100fe200080108bb */
[----:B------:R-:W-:Y:S01]  /*63b0*/  FFMA.FTZ R186, R186, UR10, -R187 ;  /* 0x0000000ababa7c23 */ /* 0x000fe200080108bb */
[----:B------:R3:W-:Y:S01]  /*63c0*/  MUFU.EX2 R158, R8 ;  /* 0x00000008009e7308 */ /* 0x0007e20000000800 */
[----:B------:R-:W-:Y:S01]  /*63d0*/  F2FP.BF16.F32.PACK_AB R161, R167, R166 ;  /* 0x000000a6a7a1723e */ /* 0x000fe200000010ff */
[----:B------:R-:W-:Y:S01]  /*63e0*/  IMAD.U32 R7, RZ, RZ, UR26 ;  /* 0x0000001aff077e24 */ /* 0x000fe2000f8e00ff */
[----:B------:R-:W-:Y:S01]  /*63f0*/  F2FP.BF16.F32.PACK_AB R167, R190, R177 ;  /* 0x000000b1bea7723e */ /* 0x000fe200000010ff */
[----:B--2---:R-:W-:Y:S01]  /*6400*/  FADD.FTZ R0, R180, R0 ;  /* 0x00000000b4007221 */ /* 0x004fe20000010000 */
[----:B------:R-:W-:-:S02]  /*6410*/  F2FP.BF16.F32.PACK_AB R163, R171, R170 ;  /* 0x000000aaaba3723e */ /* 0x000fc400000010ff */
[----:B------:R-:W-:Y:S01]  /*6420*/  F2FP.BF16.F32.PACK_AB R165, R175, R174 ;  /* 0x000000aeafa5723e */ /* 0x000fe200000010ff */
[----:B------:R-:W2:Y:S01]  /*6430*/  MUFU.EX2 R187, R152 ;  /* 0x0000009800bb7308 */ /* 0x000ea20000000800 */
[----:B---3--:R-:W-:Y:S01]  /*6440*/  IADD3 R8, -R195, 0xb, RZ ;  /* 0x0000000bc3087810 */ /* 0x008fe20007ffe1ff */
[----:B0-----:R-:W-:Y:S01]  /*6450*/  FADD.FTZ R0, R181, R0 ;  /* 0x00000000b5007221 */ /* 0x001fe20000010000 */
[----:B------:R-:W-:Y:S02]  /*6460*/  F2FP.BF16.F32.PACK_AB R169, R179, R178 ;  /* 0x000000b2b3a9723e */ /* 0x000fe400000010ff */
[----:B------:R-:W-:-:S03]  /*6470*/  F2FP.BF16.F32.PACK_AB R171, R181, R180 ;  /* 0x000000b4b5ab723e */ /* 0x000fc600000010ff */
[----:B------:R-:W0:Y:S08]  /*6480*/  MUFU.EX2 R9, R9 ;  /* 0x0000000900097308 */ /* 0x000e300000000800 */
[----:B------:R-:W3:Y:S01]  /*6490*/  MUFU.EX2 R11, R11 ;  /* 0x0000000b000b7308 */ /* 0x000ee20000000800 */
        /* <DEDUP_REMOVED lines=56> */
[----:B0-----:R-:W-:Y:S01]  /*6820*/  FADD.FTZ R177, R21, R152 ;  /* 0x0000009815b17221 */ /* 0x001fe20000010000 */
[----:B---3--:R-:W-:-:S02]  /*6830*/  @!P2 VIADD R156, R7, 0x22840 ;  /* 0x00022840079ca836 */ /* 0x008fc40000000000 */
[-C--:B------:R-:W-:Y:S01]  /*6840*/  FMUL.FTZ R108, R108, R187.reuse ;  /* 0x000000bb6c6c7220 */ /* 0x080fe20000410000 */
[-C--:B------:R-:W-:Y:S01]  /*6850*/  FMUL.FTZ R109, R109, R187.reuse ;  /* 0x000000bb6d6d7220 */ /* 0x080fe20000410000 */
[----:B------:R-:W-:Y:S01]  /*6860*/  FADD.FTZ R177, R162, R177 ;  /* 0x000000b1a2b17221 */ /* 0x000fe20000010000 */
[-C--:B------:R-:W-:Y:S01]  /*6870*/  FMUL.FTZ R112, R112, R187.reuse ;  /* 0x000000bb70707220 */ /* 0x080fe20000410000 */
[----:B------:R-:W-:Y:S01]  /*6880*/  @!P2 PRMT R156, RZ, 0x654, R156 ;  /* 0x00000654ff9ca816 */ /* 0x000fe2000000009c */
[----:B------:R-:W0:Y:S01]  /*6890*/  MUFU.EX2 R194, R194 ;  /* 0x000000c200c27308 */ /* 0x000e220000000800 */
[----:B----4-:R-:W-:Y:S01]  /*68a0*/  FADD.FTZ R152, R166, R177 ;  /* 0x000000b1a6987221 */ /* 0x010fe20000010000 */
[----:B------:R3:W-:Y:S06]  /*68b0*/  BAR.ARV R8, 0x100 ;  /* 0x000400080000751d */ /* 0x0007ec0000002000 */
[----:B------:R-:W4:Y:S01]  /*68c0*/  MUFU.EX2 R192, R192 ;  /* 0x000000c000c07308 */ /* 0x000f220000000800 */
[----:B------:R5:W-:Y:S01]  /*68d0*/  @!P2 SYNCS.ARRIVE.TRANS64.RED.A1T0 RZ, [R156+URZ], RZ ;  /* 0x000000ff9cffa9a7 */ /* 0x000be2000810043f */
[-C--:B------:R-:W-:Y:S01]  /*68e0*/  FMUL.FTZ R113, R113, R187.reuse ;  /* 0x000000bb71717220 */ /* 0x080fe20000410000 */
[-C--:B------:R-:W-:Y:S01]  /*68f0*/  FMUL.FTZ R116, R116, R187.reuse ;  /* 0x000000bb74747220 */ /* 0x080fe20000410000 */
[-C--:B------:R-:W-:Y:S01]  /*6900*/  FMUL.FTZ R117, R117, R187.reuse ;  /* 0x000000bb75757220 */ /* 0x080fe20000410000 */
[-C--:B------:R-:W-:Y:S01]  /*6910*/  FMUL.FTZ R120, R120, R187.reuse ;  /* 0x000000bb78787220 */ /* 0x080fe20000410000 */
[-C--:B------:R-:W-:Y:S01]  /*6920*/  FMUL.FTZ R121, R121, R187.reuse ;  /* 0x000000bb79797220 */ /* 0x080fe20000410000 */
[----:B------:R-:W-:Y:S01]  /*6930*/  FMUL.FTZ R124, R124, R187 ;  /* 0x000000bb7c7c7220 */ /* 0x000fe20000410000 */
[----:B------:R-:W1:Y:S01]  /*6940*/  MUFU.EX2 R164, R164 ;  /* 0x000000a400a47308 */ /* 0x000e620000000800 */
[----:B-----5:R-:W-:Y:S01]  /*6950*/  F2FP.BF16.F32.PACK_AB R156, R9, R158 ;  /* 0x0000009e099c723e */ /* 0x020fe200000010ff */
[----:B--2---:R-:W-:Y:S01]  /*6960*/  FADD.FTZ R9, R193, R152 ;  /* 0x00000098c1097221 */ /* 0x004fe20000010000 */
[----:B------:R-:W-:Y:S01]  /*6970*/  F2FP.BF16.F32.PACK_AB R158, R12, R11 ;  /* 0x0000000b0c9e723e */ /* 0x000fe200000010ff */
[----:B------:R-:W-:Y:S01]  /*6980*/  FMUL.FTZ R125, R125, R187 ;  /* 0x000000bb7d7d7220 */ /* 0x000fe20000410000 */
[----:B------:R-:W-:Y:S01]  /*6990*/  F2FP.BF16.F32.PACK_AB R152, R15, R13 ;  /* 0x0000000d0f98723e */ /* 0x000fe200000010ff */
[----:B0-----:R-:W-:Y:S01]  /*69a0*/  FADD.FTZ R9, R194, R9 ;  /* 0x00000009c2097221 */ /* 0x001fe20000010000 */
        /* <DEDUP_REMOVED lines=9> */
[----:B------:R2:W4:Y:S01]  /*6a40*/  MUFU.EX2 R3, R160 ;  /* 0x000000a000037308 */ /* 0x0005220000000800 */
[C---:B-1----:R-:W-:Y:S01]  /*6a50*/  FADD.FTZ R11, R164.reuse, R11 ;  /* 0x0000000ba40b7221 */ /* 0x042fe20000010000 */
[----:B------:R-:W-:Y:S01]  /*6a60*/  F2FP.BF16.F32.PACK_AB R164, R164, R192 ;  /* 0x000000c0a4a4723e */ /* 0x000fe200000010ff */
[-C--:B------:R-:W-:Y:S01]  /*6a70*/  FMUL.FTZ R141, R141, R187.reuse ;  /* 0x000000bb8d8d7220 */ /* 0x080fe20000410000 */
[-C--:B------:R-:W-:Y:S01]  /*6a80*/  FMUL.FTZ R144, R144, R187.reuse ;  /* 0x000000bb90907220 */ /* 0x080fe20000410000 */
[-C--:B------:R-:W-:Y:S01]  /*6a90*/  FMUL.FTZ R145, R145, R187.reuse ;  /* 0x000000bb91917220 */ /* 0x080fe20000410000 */
[-C--:B------:R-:W-:Y:S01]  /*6aa0*/  FMUL.FTZ R148, R148, R187.reuse ;  /* 0x000000bb94947220 */ /* 0x080fe20000410000 */
[----:B------:R-:W-:Y:S01]  /*6ab0*/  FMUL.FTZ R149, R149, R187 ;  /* 0x000000bb95957220 */ /* 0x000fe20000410000 */
[----:B------:R-:W1:Y:S01]  /*6ac0*/  MUFU.EX2 R172, R172 ;  /* 0x000000ac00ac7308 */ /* 0x000e620000000800 */
[----:B0-----:R-:W-:Y:S01]  /*6ad0*/  FADD.FTZ R12, R168, R11 ;  /* 0x0000000ba80c7221 */ /* 0x001fe20000010000 */
[----:B--2---:R-:W-:-:S02]  /*6ae0*/  F2FP.BF16.F32.PACK_AB R160, R166, R162 ;  /* 0x000000a2a6a0723e */ /* 0x004fc400000010ff */
[----:B------:R-:W-:-:S04]  /*6af0*/  F2FP.BF16.F32.PACK_AB R162, R194, R193 ;  /* 0x000000c1c2a2723e */ /* 0x000fc800000010ff */
[----:B------:R-:W0:Y:S01]  /*6b00*/  MUFU.EX2 R188, R188 ;  /* 0x000000bc00bc7308 */ /* 0x000e220000000800 */
[C---:B----4-:R-:W-:Y:S01]  /*6b10*/  FADD.FTZ R11, R3.reuse, R12 ;  /* 0x0000000c030b7221 */ /* 0x050fe20000010000 */
        /* <DEDUP_REMOVED lines=8> */
[----:B------:R2:W4:Y:S01]  /*6ba0*/  MUFU.EX2 R9, R154 ;  /* 0x0000009a00097308 */ /* 0x0005220000000800 */
[C---:B-1----:R-:W-:Y:S01]  /*6bb0*/  FADD.FTZ R12, R176.reuse, R13 ;  /* 0x0000000db00c7221 */ /* 0x042fe20000010000 */
[----:B------:R-:W-:-:S06]  /*6bc0*/  F2FP.BF16.F32.PACK_AB R170, R176, R170 ;  /* 0x000000aab0aa723e */ /* 0x000fcc00000010ff */
[----:B------:R-:W1:Y:S01]  /*6bd0*/  MUFU.EX2 R183, R183 ;  /* 0x000000b700b77308 */ /* 0x000e620000000800 */
[----:B0-----:R-:W-:Y:S01]  /*6be0*/  FADD.FTZ R0, R182, R0 ;  /* 0x00000000b6007221 */ /* 0x001fe20000010000 */
[----:B--2---:R-:W-:-:S06]  /*6bf0*/  F2FP.BF16.F32.PACK_AB R154, R21, R20 ;  /* 0x00000014159a723e */ /* 0x004fcc00000010ff */
[----:B------:R-:W0:Y:S01]  /*6c00*/  MUFU.EX2 R10, R10 ;  /* 0x0000000a000a7308 */ /* 0x000e220000000800 */
[----:B----4-:R-:W-:-:S07]  /*6c10*/  FADD.FTZ R13, R9, R12 ;  /* 0x0000000c090d7221 */ /* 0x010fce0000010000 */
        /* <DEDUP_REMOVED lines=11> */
[----:B------:R-:W-:Y:S02]  /*6cd0*/  F2FP.BF16.F32.PACK_AB R175, R185, R184 ;  /* 0x000000b8b9af723e */ /* 0x000fe400000010ff */
[C---:B--2---:R-:W-:Y:S01]  /*6ce0*/  FADD.FTZ R3, R11.reuse, R12 ;  /* 0x0000000c0b037221 */ /* 0x044fe20000010000 */
[----:B------:R-:W-:Y:S01]  /*6cf0*/  F2FP.BF16.F32.PACK_AB R174, R11, R174 ;  /* 0x000000ae0bae723e */ /* 0x000fe200000010ff */
[----:B---3--:R-:W-:Y:S06]  /*6d00*/  @!P0 BRA `(.L_x_13646) ;  /* 0x0000000000048947 */ /* 0x008fec0003800000 */
[----:B------:R-:W-:Y:S01]  /*6d10*/  BPT.TRAP 0x1 ;  /* 0x000000040000795c */ /* 0x000fe20000300000 */
.L_x_13646:
[----:B------:R0:W1:Y:S01]  /*6d20*/  SYNCS.PHASECHK.TRANS64.TRYWAIT P3, [UR26+0x22850], R6 ;  /* 0x02285006ff0075a7 */ /* 0x000062000806015a */
[----:B------:R-:W-:Y:S05]  /*6d30*/  @!P0 BRA `(.L_x_13647) ;  /* 0x0000000000048947 */ /* 0x000fea0003800000 */
[----:B------:R-:W-:Y:S01]  /*6d40*/  BPT.TRAP 0x1 ;  /* 0x000000040000795c */ /* 0x000fe20000300000 */
.L_x_13647:
[----:B-1----:R-:W-:Y:S05]  /*6d50*/  @P3 BRA `(.L_x_13648) ;  /* 0x0000000000083947 */ /* 0x002fea0003800000 */
[----:B------:R-:W1:Y:S02]  /*6d60*/  SYNCS.PHASECHK.TRANS64.TRYWAIT P3, [UR26+0x22850], R6 ;  /* 0x02285006ff0075a7 */ /* 0x000e64000806015a */
[----:B-1----:R-:W-:Y:S05]  /*6d70*/  @!P3 BRA `(.L_x_13649) ;  /* 0x000000e80014b947 */ /* 0x002fea0003800000 */
.L_x_13648:
[----:B------:R-:W2:Y:S01]  /*6d80*/  S2R R9, SR_TID.X ;  /* 0x0000000000097919 */ /* 0x000ea20000002100 */
[----:B------:R-:W-:Y:S01]  /*6d90*/  UIMAD UR11, UR37, 0xc00, UR21 ;  /* 0x00000c00250b78a4 */ /* 0x000fe2000f8e0215 */
[----:B-1----:R-:W-:Y:S01]  /*6da0*/  @!P2 VIADD R7, R7, 0x22860 ;  /* 0x000228600707a836 */ /* 0x002fe20000000000 */
[----:B------:R-:W-:Y:S01]  /*6db0*/  UMOV UR7, 0x40000040 ;  /* 0x4000004000077882 */ /* 0x000fe20000000000 */
[----:B------:R-:W-:Y:S01]  /*6dc0*/  UISETP.GT.AND UP1, UPT, UR23, UR22, UPT ;  /* 0x000000161700728c */ /* 0x000fe2000bf24270 */
[----:B------:R-:W-:Y:S01]  /*6dd0*/  IMAD.MOV.U32 R10, RZ, RZ, R5 ;  /* 0x000000ffff0a7224 */ /* 0x000fe200078e0005 */
[----:B------:R-:W-:Y:S01]  /*6de0*/  UIADD3 UR23, UR23, -0x1, URZ ;  /* 0xffffffff17177890 */ /* 0x000fe2000fffe03f */
[----:B------:R-:W-:Y:S01]  /*6df0*/  @!P2 PRMT R7, RZ, 0x654, R7 ;  /* 0x00000654ff07a816 */ /* 0x000fe20000000007 */
[----:B------:R-:W-:Y:S02]  /*6e00*/  UMOV UR6, UR11 ;  /* 0x0000000b00067c82 */ /* 0x000fe40008000000 */
[----:B------:R-:W-:-:S02]  /*6e10*/  PLOP3.LUT P3, PT, PT, PT, UP1, 0x80, 0x0 ;  /* 0x000000000000781c */ /* 0x000fc40003f6f018 */
[----:B--2---:R-:W-:-:S05]  /*6e20*/  SHF.R.U32.HI R9, RZ, 0x7, R9 ;  /* 0x00000007ff097819 */ /* 0x004fca0000011609 */
[----:B0-----:R-:W-:-:S05]  /*6e30*/  VIADD R6, R9, 0x8 ;  /* 0x0000000809067836 */ /* 0x001fca0000000000 */
        /* <DEDUP_REMOVED lines=34> */
[----:B------:R0:W-:Y:S02]  /*7060*/  @!P2 SYNCS.ARRIVE.TRANS64.RED.A1T0 RZ, [R7+URZ], RZ ;  /* 0x000000ff07ffa9a7 */ /* 0x0001e4000810043f */
[----:B0-----:R-:W-:Y:S01]  /*7070*/  IMAD.MOV.U32 R7, RZ, RZ, R4 ;  /* 0x000000ffff077224 */ /* 0x001fe200078e0004 */
[----:B--2---:R-:W-:Y:S06]  /*7080*/  @P3 BRA `(.L_x_13650) ;  /* 0xffffffd400303947 */ /* 0x004fec000383ffff */
.L_x_13641:
[----:B------:R-:W-:-:S06]  /*7090*/  UISETP.GE.AND UP0, UPT, UR23, UR40, UPT ;  /* 0x000000281700728c */ /* 0x000fcc000bf06270 */
[----:B------:R-:W-:-:S13]  /*70a0*/  PLOP3.LUT P1, PT, PT, PT, UP0, 0x80, 0x0 ;  /* 0x000000000000781c */ /* 0x000fda0003f2f008 */
[----:B------:R-:W-:Y:S05]  /*70b0*/  @!P1 BRA `(.L_x_13651) ;  /* 0x0000002000d49947 */ /* 0x000fea0003800000 */
[----:B------:R-:W-:Y:S01]  /*70c0*/  IMAD.MOV.U32 R7, RZ, RZ, R5 ;  /* 0x000000ffff077224 */ /* 0x000fe200078e0005 */
[----:B------:R-:W-:Y:S01]  /*70d0*/  ULDC UR24, c[0x0][0x9d8] ;  /* 0x0002760000187ab9 */ /* 0x000fe20000000800 */
[----:B01----:R-:W-:Y:S01]  /*70e0*/  IMAD.MOV.U32 R9, RZ, RZ, R4 ;  /* 0x000000ffff097224 */ /* 0x003fe200078e0004 */
[----:B------:R-:W-:-:S06]  /*70f0*/  ULDC UR22, c[0x0][0x988] ;  /* 0x0002620000167ab9 */ /* 0x000fcc0000000800 */
.L_x_13660:
[----:B------:R-:W-:-:S04]  /*7100*/  UIADD3 UR37, UR37, 0x1, URZ ;  /* 0x0000000125257890 */ /* 0x000fc8000fffe03f */
[----:B------:R-:W-:-:S04]  /*7110*/  UISETP.NE.AND UP0, UPT, UR37, 0x2, UPT ;  /* 0x000000022500788c */ /* 0x000fc8000bf05270 */
[----:B------:R-:W-:Y:S02]  /*7120*/  USEL UR6, URZ, 0x1, UP0 ;  /* 0x000000013f067887 */ /* 0x000fe40008000000 */
[----:B------:R-:W-:Y:S02]  /*7130*/  USEL UR37, UR37, URZ, UP0 ;  /* 0x0000003f25257287 */ /* 0x000fe40008000000 */
[----:B------:R-:W-:Y:S01]  /*7140*/  ULOP3.LUT UR47, UR47, UR6, URZ, 0x3c, !UPT ;  /* 0x000000062f2f7292 */ /* 0x000fe2000f8e3c3f */
[----:B--2---:R-:W-:Y:S11]  /*7150*/  @!P0 BRA `(.L_x_13652) ;  /* 0x0000000000048947 */ /* 0x004ff60003800000 */
[----:B------:R-:W-:Y:S01]  /*7160*/  BPT.TRAP 0x1 ;  /* 0x000000040000795c */ /* 0x000fe20000300000 */
.L_x_13652:
        /* <DEDUP_REMOVED lines=9> */
.L_x_13653:
[----:B-1----:R-:W-:Y:S05]  /*7200*/  @P1 BRA `(.L_x_13654) ;  /* 0x0000000000081947 */ /* 0x002fea0003800000 */
[----:B------:R-:W1:Y:S02]  /*7210*/  SYNCS.PHASECHK.TRANS64.TRYWAIT P1, [UR25+0x22830], R6 ;  /* 0x02283006ff0075a7 */ /* 0x000e640008020159 */
[----:B-1----:R-:W-:Y:S05]  /*7220*/  @!P1 BRA `(.L_x_13655) ;  /* 0x000000e000fc9947 */ /* 0x002fea0003800000 */
.L_x_13654:
        /* <DEDUP_REMOVED lines=343> */
[----:B------:R1:W-:Y:S01]  /*87a0*/  MUFU.EX2 R192, R162 ;  /* 0x000000a200c07308 */ /* 0x0003e20000000800 */
[----:B0-----:R-:W-:Y:S01]  /*87b0*/  FADD.FTZ R3, R14, R156 ;  /* 0x0000009c0e037221 */ /* 0x001fe20000010000 */
[----:B------:R-:W-:Y:S01]  /*87c0*/  F2FP.BF16.F32.PACK_AB R156, R13, R12 ;  /* 0x0000000c0d9c723e */ /* 0x000fe200000010ff */
[----:B------:R-:W-:-:S02]  /*87d0*/  IMAD.U32 R12, RZ, RZ, UR25 ;  /* 0x00000019ff0c7e24 */ /* 0x000fc4000f8e00ff */
[-C--:B------:R-:W-:Y:S01]  /*87e0*/  FMUL.FTZ R59, R59, R9.reuse ;  /* 0x000000093b3b7220 */ /* 0x080fe20000410000 */
[----:B------:R-:W-:Y:S01]  /*87f0*/  FADD.FTZ R3, R15, R3 ;  /* 0x000000030f037221 */ /* 0x000fe20000010000 */
[----:B------:R-:W-:Y:S01]  /*8800*/  FMUL.FTZ R62, R62, R9 ;  /* 0x000000093e3e7220 */ /* 0x000fe20000410000 */
[----:B------:R-:W-:Y:S01]  /*8810*/  @!P2 VIADD R15, R12, 0x22840 ;  /* 0x000228400c0fa836 */ /* 0x000fe20000000000 */
[----:B------:R-:W-:Y:S01]  /*8820*/  MUFU.EX2 R163, R163 ;  /* 0x000000a300a37308 */ /* 0x000fe20000000800 */
[----:B------:R-:W-:Y:S01]  /*8830*/  FADD.FTZ R3, R20, R3 ;  /* 0x0000000314037221 */ /* 0x000fe20000010000 */
[----:B-1----:R-:W-:Y:S01]  /*8840*/  F2FP.BF16.F32.PACK_AB R162, R153, R167 ;  /* 0x000000a799a2723e */ /* 0x002fe200000010ff */
[-C--:B------:R-:W-:Y:S01]  /*8850*/  FMUL.FTZ R63, R63, R9.reuse ;  /* 0x000000093f3f7220 */ /* 0x080fe20000410000 */
[----:B------:R-:W-:Y:S01]  /*8860*/  @!P2 PRMT R15, RZ, 0x654, R15 ;  /* 0x00000654ff0fa816 */ /* 0x000fe2000000000f */
[----:B------:R-:W-:Y:S01]  /*8870*/  FADD.FTZ R3, R21, R3 ;  /* 0x0000000315037221 */ /* 0x000fe20000010000 */
[-C--:B------:R-:W-:Y:S01]  /*8880*/  FMUL.FTZ R66, R66, R9.reuse ;  /* 0x0000000942427220 */ /* 0x080fe20000410000 */
[-C--:B------:R-:W-:Y:S01]  /*8890*/  FMUL.FTZ R67, R67, R9.reuse ;  /* 0x0000000943437220 */ /* 0x080fe20000410000 */
[----:B------:R-:W-:Y:S01]  /*88a0*/  MUFU.EX2 R193, R166 ;  /* 0x000000a600c17308 */ /* 0x000fe20000000800 */
[----:B------:R-:W-:Y:S01]  /*88b0*/  FADD.FTZ R3, R167, R3 ;  /* 0x00000003a7037221 */ /* 0x000fe20000010000 */
[-C--:B------:R-:W-:Y:S01]  /*88c0*/  FMUL.FTZ R70, R70, R9.reuse ;  /* 0x0000000946467220 */ /* 0x080fe20000410000 */
[-C--:B------:R-:W-:Y:S01]  /*88d0*/  FMUL.FTZ R71, R71, R9.reuse ;  /* 0x0000000947477220 */ /* 0x080fe20000410000 */
[-C--:B------:R-:W-:Y:S01]  /*88e0*/  FMUL.FTZ R74, R74, R9.reuse ;  /* 0x000000094a4a7220 */ /* 0x080fe20000410000 */
        /* <DEDUP_REMOVED lines=20> */
[----:B-1----:R-:W-:Y:S01]  /*8a30*/  F2FP.BF16.F32.PACK_AB R160, R21, R20 ;  /* 0x0000001415a0723e */ /* 0x002fe200000010ff */
[----:B--2---:R-:W-:Y:S01]  /*8a40*/  FADD.FTZ R21, R159, R0 ;  /* 0x000000009f157221 */ /* 0x004fe20000010000 */
[----:B0-----:R-:W-:Y:S01]  /*8a50*/  FADD.FTZ R3, R157, R3 ;  /* 0x000000039d037221 */ /* 0x001fe20000010000 */
[-C--:B------:R-:W-:Y:S01]  /*8a60*/  FMUL.FTZ R106, R106, R9.reuse ;  /* 0x000000096a6a7220 */ /* 0x080fe20000410000 */
[-C--:B------:R-:W-:Y:S01]  /*8a70*/  FMUL.FTZ R107, R107, R9.reuse ;  /* 0x000000096b6b7220 */ /* 0x080fe20000410000 */
[----:B------:R-:W-:Y:S01]  /*8a80*/  FADD.FTZ R0, R192, R21 ;  /* 0x00000015c0007221 */ /* 0x000fe20000010000 */
[----:B------:R-:W-:Y:S01]  /*8a90*/  FADD.FTZ R3, R189, R3 ;  /* 0x00000003bd037221 */ /* 0x000fe20000010000 */
[----:B------:R0:W1:Y:S01]  /*8aa0*/  MUFU.EX2 R13, R8 ;  /* 0x00000008000d7308 */ /* 0x0000620000000800 */
        /* <DEDUP_REMOVED lines=8> */
[----:B0-----:R-:W-:Y:S01]  /*8b30*/  IADD3 R8, -R196, 0xb, RZ ;  /* 0x0000000bc4087810 */ /* 0x001fe20007ffe1ff */
[----:B---3--:R-:W-:Y:S01]  /*8b40*/  FADD.FTZ R0, R194, R21 ;  /* 0x00000015c2007221 */ /* 0x008fe20000010000 */
[----:B----4-:R-:W-:Y:S01]  /*8b50*/  FADD.FTZ R3, R161, R3 ;  /* 0x00000003a1037221 */ /* 0x010fe20000010000 */
[-C--:B------:R-:W-:Y:S01]  /*8b60*/  FMUL.FTZ R119, R119, R9.reuse ;  /* 0x0000000977777220 */ /* 0x080fe20000410000 */
[-C--:B------:R-:W-:Y:S01]  /*8b70*/  FMUL.FTZ R122, R122, R9.reuse ;  /* 0x000000097a7a7220 */ /* 0x080fe20000410000 */
[----:B------:R-:W-:Y:S01]  /*8b80*/  FADD.FTZ R0, R171, R0 ;  /* 0x00000000ab007221 */ /* 0x000fe20000010000 */
[----:B------:R0:W-:Y:S06]  /*8b90*/  BAR.ARV R8, 0x100 ;  /* 0x000400080000751d */ /* 0x0001ec0000002000 */
[----:B------:R-:W3:Y:S01]  /*8ba0*/  MUFU.EX2 R14, R170 ;  /* 0x000000aa000e7308 */ /* 0x000ee20000000800 */
[----:B------:R4:W-:Y:S01]  /*8bb0*/  @!P2 SYNCS.ARRIVE.TRANS64.RED.A1T0 RZ, [R15+URZ], RZ ;  /* 0x000000ff0fffa9a7 */ /* 0x0009e2000810043f */
[----:B-1----:R-:W-:Y:S01]  /*8bc0*/  FADD.FTZ R21, R13, R0 ;  /* 0x000000000d157221 */ /* 0x002fe20000010000 */
[-C--:B------:R-:W-:Y:S01]  /*8bd0*/  FMUL.FTZ R123, R123, R9.reuse ;  /* 0x000000097b7b7220 */ /* 0x080fe20000410000 */
[----:B--2---:R-:W-:Y:S01]  /*8be0*/  FADD.FTZ R3, R190, R3 ;  /* 0x00000003be037221 */ /* 0x004fe20000010000 */
        /* <DEDUP_REMOVED lines=16> */
[----:B------:R-:W-:Y:S01]  /*8cf0*/  FMUL.FTZ R151, R151, R9 ;  /* 0x0000000997977220 */ /* 0x000fe20000410000 */
[----:B------:R-:W-:-:S02]  /*8d00*/  F2FP.BF16.F32.PACK_AB R164, R157, R188 ;  /* 0x000000bc9da4723e */ /* 0x000fc400000010ff */
[----:B------:R3:W5:Y:S01]  /*8d10*/  MUFU.EX2 R191, R168 ;  /* 0x000000a800bf7308 */ /* 0x0007620000000800 */
[----:B-1----:R-:W-:Y:S01]  /*8d20*/  FADD.FTZ R3, R165, R3 ;  /* 0x00000003a5037221 */ /* 0x002fe20000010000 */
[----:B------:R-:W-:Y:S02]  /*8d30*/  F2FP.BF16.F32.PACK_AB R166, R161, R189 ;  /* 0x000000bda1a6723e */ /* 0x000fe400000010ff */
[----:B------:R-:W-:Y:S02]  /*8d40*/  F2FP.BF16.F32.PACK_AB R153, R155, R176 ;  /* 0x000000b09b99723e */ /* 0x000fe400000010ff */
[----:B------:R-:W-:Y:S02]  /*8d50*/  F2FP.BF16.F32.PACK_AB R155, R159, R187 ;  /* 0x000000bb9f9b723e */ /* 0x000fe400000010ff */
[----:B------:R-:W1:Y:S01]  /*8d60*/  MUFU.EX2 R11, R11 ;  /* 0x0000000b000b7308 */ /* 0x000e620000000800 */
[----:B--2---:R-:W-:Y:S01]  /*8d70*/  FADD.FTZ R0, R10, R21 ;  /* 0x000000150a007221 */ /* 0x004fe20000010000 */
[----:B---3--:R-:W-:-:S02]  /*8d80*/  F2FP.BF16.F32.PACK_AB R168, R165, R190 ;  /* 0x000000bea5a8723e */ /* 0x008fc400000010ff */
[----:B------:R-:W-:Y:S02]  /*8d90*/  F2FP.BF16.F32.PACK_AB R157, R163, R192 ;  /* 0x000000c0a39d723e */ /* 0x000fe400000010ff */
[----:B------:R-:W-:Y:S02]  /*8da0*/  F2FP.BF16.F32.PACK_AB R161, R13, R171 ;  /* 0x000000ab0da1723e */ /* 0x000fe400000010ff */
[----:B------:R-:W2:Y:S01]  /*8db0*/  MUFU.EX2 R169, R169 ;  /* 0x000000a900a97308 */ /* 0x000ea20000000800 */
[----:B-----5:R-:W-:Y:S01]  /*8dc0*/  FADD.FTZ R3, R191, R3 ;  /* 0x00000003bf037221 */ /* 0x020fe20000010000 */
[----:B------:R-:W-:Y:S02]  /*8dd0*/  F2FP.BF16.F32.PACK_AB R159, R194, R193 ;  /* 0x000000c1c29f723e */ /* 0x000fe400000010ff */
[----:B------:R-:W-:-:S04]  /*8de0*/  F2FP.BF16.F32.PACK_AB R163, R10, R14 ;  /* 0x0000000e0aa3723e */ /* 0x000fc800000010ff */
[----:B----4-:R-:W3:Y:S01]  /*8df0*/  MUFU.EX2 R15, R174 ;  /* 0x000000ae000f7308 */ /* 0x010ee20000000800 */
        /* <DEDUP_REMOVED lines=42> */
.L_x_13656:
[----:B------:R0:W1:Y:S01]  /*90a0*/  SYNCS.PHASECHK.TRANS64.TRYWAIT P1, [UR25+0x22850], R6 ;  /* 0x02285006ff0075a7 */ /* 0x0000620008020159 */
[----:B------:R-:W-:Y:S05]  /*90b0*/  @!P0 BRA `(.L_x_13657) ;  /* 0x0000000000048947 */ /* 0x000fea0003800000 */
[----:B------:R-:W-:Y:S01]  /*90c0*/  BPT.TRAP 0x1 ;  /* 0x000000040000795c */ /* 0x000fe20000300000 */
.L_x_13657:
[----:B-1----:R-:W-:Y:S05]  /*90d0*/  @P1 BRA `(.L_x_13658) ;  /* 0x0000000000081947 */ /* 0x002fea0003800000 */
[----:B------:R-:W1:Y:S02]  /*90e0*/  SYNCS.PHASECHK.TRANS64.TRYWAIT P1, [UR25+0x22850], R6 ;  /* 0x02285006ff0075a7 */ /* 0x000e640008020159 */
[----:B-1----:R-:W-:Y:S05]  /*90f0*/  @!P1 BRA `(.L_x_13659) ;  /* 0x000000c400609947 */ /* 0x002fea0003800000 */
.L_x_13658:
        /* <DEDUP_REMOVED lines=49> */
.L_x_13651:
[----:B--2---:R-:W2:Y:S01]  /*9410*/  SHFL.BFLY PT, R6, R3, 0x2, 0x1f ;  /* 0x0c401f0003067f89 */ /* 0x004ea200000e0000 */
[----:B------:R-:W-:Y:S01]  /*9420*/  UIADD3 UR37, UR37, 0x1, URZ ;  /* 0x0000000125257890 */ /* 0x000fe2000fffe03f */
[----:B------:R3:W-:Y:S06]  /*9430*/  BAR.ARV R8, 0x100 ;  /* 0x000400080000751d */ /* 0x0007ec0000002000 */
[----:B------:R-:W-:Y:S02]  /*9440*/  UISETP.NE.AND UP0, UPT, UR37, 0x2, UPT ;  /* 0x000000022500788c */ /* 0x000fe4000bf05270 */
[----:B------:R-:W-:Y:S06]  /*9450*/  BAR.ARV 0x8, 0x180 ;  /* 0x0206000000007b1d */ /* 0x000fec0000002000 */
[----:B---3--:R-:W-:Y:S01]  /*9460*/  IMAD.U32 R8, RZ, RZ, UR10 ;  /* 0x0000000aff087e24 */ /* 0x008fe2000f8e00ff */
[----:B------:R-:W-:Y:S01]  /*9470*/  USEL UR4, URZ, 0x1, UP0 ;  /* 0x000000013f047887 */ /* 0x000fe20008000000 */
[----:B01----:R-:W0:Y:S01]  /*9480*/  SHFL.BFLY PT, R9, R0, 0x2, 0x1f ;  /* 0x0c401f0000097f89 */ /* 0x003e2200000e0000 */
[----:B------:R-:W-:Y:S01]  /*9490*/  PLOP3.LUT P0, PT, PT, PT, PT, 0x8, 0x0 ;  /* 0x000000000000781c */ /* 0x000fe20003f0e170 */
[----:B------:R-:W-:Y:S01]  /*94a0*/  UIADD3 UR48, UR48, 0x1, URZ ;  /* 0x0000000130307890 */ /* 0x000fe2000fffe03f */
[----:B--2---:R-:W-:Y:S01]  /*94b0*/  FADD.FTZ R7, R6, R3 ;  /* 0x0000000306077221 */ /* 0x004fe20000010000 */
[----:B------:R-:W-:-:S02]  /*94c0*/  USEL UR37, UR37, URZ, UP0 ;  /* 0x0000003f25257287 */ /* 0x000fc40008000000 */
[----:B------:R-:W-:Y:S02]  /*94d0*/  ULOP3.LUT UR47, UR47, UR4, URZ, 0x3c, !UPT ;  /* 0x000000042f2f7292 */ /* 0x000fe4000f8e3c3f */
[----:B------:R-:W1:Y:S01]  /*94e0*/  SHFL.BFLY PT, R6, R7, 0x1, 0x1f ;  /* 0x0c201f0007067f89 */ /* 0x000e6200000e0000 */
[----:B0-----:R-:W-:Y:S01]  /*94f0*/  FADD.FTZ R10, R9, R0 ;  /* 0x00000000090a7221 */ /* 0x001fe20000010000 */
[----:B------:R-:W-:-:S04]  /*9500*/  IMAD.MOV.U32 R0, RZ, RZ, RZ ;  /* 0x000000ffff007224 */ /* 0x000fc800078e00ff */
[----:B------:R-:W0:Y:S01]  /*9510*/  SHFL.BFLY PT, R9, R10, 0x1, 0x1f ;  /* 0x0c201f000a097f89 */ /* 0x000e2200000e0000 */
[----:B-1----:R-:W-:Y:S01]  /*9520*/  FADD.FTZ R11, R7, R6 ;  /* 0x00000006070b7221 */ /* 0x002fe20000010000 */
[----:B------:R-:W-:Y:S02]  /*9530*/  IMAD.MOV.U32 R6, RZ, RZ, RZ ;  /* 0x000000ffff067224 */ /* 0x000fe400078e00ff */
[----:B------:R-:W-:Y:S02]  /*9540*/  IMAD.U32 R7, RZ, RZ, UR10 ;  /* 0x0000000aff077e24 */ /* 0x000fe4000f8e00ff */
[----:B------:R-:W-:-:S13]  /*9550*/  FSETP.NE.FTZ.AND P1, PT, R11, RZ, PT ;  /* 0x000000ff0b00720b */ /* 0x000fda0003f35000 */
[----:B------:R-:W1:Y:S01]  /*9560*/  @P1 MUFU.RCP R6, R11 ;  /* 0x0000000b00061308 */ /* 0x000e620000001000 */
[----:B------:R-:W-:Y:S01]  /*9570*/  @P1 FMUL.FTZ R7, R7, 0.69314718246459960938 ;  /* 0x3f31721807071820 */ /* 0x000fe20000410000 */
[----:B0-----:R-:W-:-:S05]  /*9580*/  FADD.FTZ R3, R10, R9 ;  /* 0x000000090a037221 */ /* 0x001fca0000010000 */
        /* <DEDUP_REMOVED lines=139> */
.L_x_13630:
        /* <DEDUP_REMOVED lines=17> */
[----:B------:R-:W-:Y:S01]  /*9f50*/  ULDC.64 UR12, c[0x0][0xc00] ;  /* 0x00030000000c7ab9 */ /* 0x000fe20000000a00 */
[----:B------:R-:W-:Y:S01]  /*9f60*/  ULDC.64 UR14, c[0x0][0xc08] ;  /* 0x00030200000e7ab9 */ /* 0x000fe20000000a00 */
[----:B------:R-:W-:Y:S01]  /*9f70*/  UIMAD.WIDE UR12, UR46, 0x4, UR12 ;  /* 0x000000042e0c78a5 */ /* 0x000fe2000f8e020c */
[----:B------:R-:W-:Y:S01]  /*9f80*/  ULDC UR22, c[0x0][0xbe8] ;  /* 0x0002fa0000167ab9 */ /* 0x000fe20000000800 */
[----:B------:R-:W-:Y:S01]  /*9f90*/  UMOV UR10, UR8 ;  /* 0x00000008000a7c82 */ /* 0x000fe20008000000 */
[----:B0-----:R-:W-:Y:S01]  /*9fa0*/  UMOV UR11, UR4 ;  /* 0x00000004000b7c82 */ /* 0x001fe20008000000 */
[----:B------:R-:W-:Y:S01]  /*9fb0*/  UISETP.NE.U32.AND UP0, UPT, UR14, URZ, UPT ;  /* 0x0000003f0e00728c */ /* 0x000fe2000bf05070 */
[----:B------:R-:W-:-:S03]  /*9fc0*/  ULDC UR4, c[0x0][0xad4] ;  /* 0x0002b50000047ab9 */ /* 0x000fc60000000800 */
[----:B------:R-:W-:-:S11]  /*9fd0*/  UISETP.NE.AND.EX UP0, UPT, UR15, URZ, UPT, UP0 ;  /* 0x0000003f0f00728c */ /* 0x000fd6000bf05300 */
[----:B------:R-:W-:-:S04]  /*9fe0*/  @UP0 ULEA UR14, UP1, UR46, UR14, 0x2 ;  /* 0x0000000e2e0e0291 */ /* 0x000fc8000f82103f */
[----:B------:R-:W-:Y:S01]  /*9ff0*/  @UP0 ULEA.HI.X UR15, UR46, UR15, UR45, 0x2, UP1 ;  /* 0x0000000f2e0f0291 */ /* 0x000fe200088f142d */
[----:B------:R-:W-:Y:S01]  /*a000*/  BAR.SYNC.DEFER_BLOCKING 0x1, 0x100 ;  /* 0x0044000000007b1d */ /* 0x000fe20000010000 */
[----:B--2---:R-:W-:-:S03]  /*a010*/  IMAD.WIDE R4, R0, R4, UR10 ;  /* 0x0000000a00047e25 */ /* 0x004fc6000f8e0204 */
        /* <DEDUP_REMOVED lines=10> */
[C---:B------:R-:W-:Y:S02]  /*a0c0*/  IADD3 R161, P6, R4.reuse, 0x4020, RZ ;  /* 0x0000402004a17810 */ /* 0x040fe40007fde0ff */
[C---:B------:R-:W-:Y:S02]  /*a0d0*/  IADD3 R163, P5, R4.reuse, 0x4040, RZ ;  /* 0x0000404004a37810 */ /* 0x040fe40007fbe0ff */
[----:B------:R-:W-:-:S02]  /*a0e0*/  IADD3 R167, P1, R4, 0x8000, RZ ;  /* 0x0000800004a77810 */ /* 0x000fc40007f3e0ff */
[----:B------:R-:W-:Y:S02]  /*a0f0*/  SHF.R.U64 R14, R14, 0x3, RZ ;  /* 0x000000030e0e7819 */ /* 0x000fe400000012ff */
[----:B------:R-:W-:Y:S02]  /*a100*/  SHF.R.U64 R156, R156, 0x3, RZ ;  /* 0x000000039c9c7819 */ /* 0x000fe400000012ff */
[----:B------:R-:W-:Y:S02]  /*a110*/  IADD3 R165, P2, R4, 0x4060, RZ ;  /* 0x0000406004a57810 */ /* 0x000fe40007f5e0ff */
[----:B------:R-:W-:Y:S02]  /*a120*/  LOP3.LUT R158, R159, 0x380, RZ, 0xc0, !PT ;  /* 0x000003809f9e7812 */ /* 0x000fe400078ec0ff */
[----:B------:R-:W-:Y:S02]  /*a130*/  LOP3.LUT R160, R161, 0x380, RZ, 0xc0, !PT ;  /* 0x00000380a1a07812 */ /* 0x000fe400078ec0ff */
[----:B------:R-:W-:-:S02]  /*a140*/  LOP3.LUT R162, R163, 0x380, RZ, 0xc0, !PT ;  /* 0x00000380a3a27812 */ /* 0x000fc400078ec0ff */
[----:B------:R-:W-:Y:S02]  /*a150*/  LOP3.LUT R9, R4, 0x380, RZ, 0xc0, !PT ;  /* 0x0000038004097812 */ /* 0x000fe400078ec0ff */
[----:B------:R-:W-:Y:S02]  /*a160*/  LOP3.LUT R166, R167, 0x380, RZ, 0xc0, !PT ;  /* 0x00000380a7a67812 */ /* 0x000fe400078ec0ff */
[----:B------:R-:W-:Y:S01]  /*a170*/  LOP3.LUT R14, R14, R15, RZ, 0x3c, !PT ;  /* 0x0000000f0e0e7212 */ /* 0x000fe200078e3cff */
[--C-:B------:R-:W-:Y:S01]  /*a180*/  IMAD.X R15, RZ, RZ, R5.reuse, P0 ;  /* 0x000000ffff0f7224 */ /* 0x100fe200000e0605 */
[----:B------:R-:W-:Y:S01]  /*a190*/  LOP3.LUT R156, R156, R157, RZ, 0x3c, !PT ;  /* 0x0000009d9c9c7212 */ /* 0x000fe200078e3cff */
[----:B------:R-:W-:Y:S01]  /*a1a0*/  IMAD.X R157, RZ, RZ, R5, P4 ;  /* 0x000000ffff9d7224 */ /* 0x000fe200020e0605 */
[----:B------:R-:W-:Y:S02]  /*a1b0*/  LOP3.LUT R164, R165, 0x380, RZ, 0xc0, !PT ;  /* 0x00000380a5a47812 */ /* 0x000fe400078ec0ff */
[----:B------:R-:W-:-:S02]  /*a1c0*/  SHF.R.U64 R158, R158, 0x3, RZ ;  /* 0x000000039e9e7819 */ /* 0x000fc400000012ff */
[----:B------:R-:W-:Y:S02]  /*a1d0*/  SHF.R.U64 R160, R160, 0x3, RZ ;  /* 0x00000003a0a07819 */ /* 0x000fe400000012ff */
[----:B------:R-:W-:Y:S02]  /*a1e0*/  SHF.R.U64 R162, R162, 0x3, RZ ;  /* 0x00000003a2a27819 */ /* 0x000fe400000012ff */
[----:B------:R-:W-:Y:S02]  /*a1f0*/  SHF.R.U64 R166, R166, 0x3, RZ ;  /* 0x00000003a6a67819 */ /* 0x000fe400000012ff */
[----:B------:R-:W-:Y:S02]  /*a200*/  SHF.R.U64 R9, R9, 0x3, RZ ;  /* 0x0000000309097819 */ /* 0x000fe400000012ff */
[C---:B------:R-:W-:Y:S02]  /*a210*/  IADD3 R169, P0, R4.reuse, 0x8020, RZ ;  /* 0x0000802004a97810 */ /* 0x040fe40007f1e0ff */
[----:B------:R-:W-:-:S02]  /*a220*/  IADD3 R171, P4, R4, 0x8040, RZ ;  /* 0x0000804004ab7810 */ /* 0x000fc40007f9e0ff */
        /* <DEDUP_REMOVED lines=11> */
[----:B------:R-:W-:-:S02]  /*a2e0*/  LOP3.LUT R168, R169, 0x380, RZ, 0xc0, !PT ;  /* 0x00000380a9a87812 */ /* 0x000fc400078ec0ff */
[----:B------:R-:W-:Y:S02]  /*a2f0*/  LOP3.LUT R170, R171, 0x380, RZ, 0xc0, !PT ;  /* 0x00000380abaa7812 */ /* 0x000fe400078ec0ff */
[C---:B------:R-:W-:Y:S02]  /*a300*/  IADD3 R173, P3, R4.reuse, 0x8060, RZ ;  /* 0x0000806004ad7810 */ /* 0x040fe40007f7e0ff */
[C---:B------:R-:W-:Y:S02]  /*a310*/  IADD3 R153, P6, R4.reuse, 0xc000, RZ ;  /* 0x0000c00004997810 */ /* 0x040fe40007fde0ff */
[C---:B------:R-:W-:Y:S02]  /*a320*/  IADD3 R155, P5, R4.reuse, 0xc020, RZ ;  /* 0x0000c020049b7810 */ /* 0x040fe40007fbe0ff */
[----:B------:R-:W-:Y:S02]  /*a330*/  IADD3 R7, P1, R4, 0xc060, RZ ;  /* 0x0000c06004077810 */ /* 0x000fe40007f3e0ff */
[----:B------:R-:W-:Y:S01]  /*a340*/  LOP3.LUT R164, R164, R165, RZ, 0x3c, !PT ;  /* 0x000000a5a4a47212 */ /* 0x000fe200078e3cff */
[----:B------:R-:W-:Y:S01]  /*a350*/  IMAD.X R165, RZ, RZ, R5, P2 ;  /* 0x000000ffffa57224 */ /* 0x000fe200010e0605 */
[----:B------:R-:W-:-:S02]  /*a360*/  SHF.R.U64 R168, R168, 0x3, RZ ;  /* 0x00000003a8a87819 */ /* 0x000fc400000012ff */
[----:B------:R-:W-:Y:S02]  /*a370*/  SHF.R.U64 R170, R170, 0x3, RZ ;  /* 0x00000003aaaa7819 */ /* 0x000fe400000012ff */
[----:B------:R-:W-:Y:S02]  /*a380*/  LOP3.LUT R172, R173, 0x380, RZ, 0xc0, !PT ;  /* 0x00000380adac7812 */ /* 0x000fe400078ec0ff */
[----:B------:R-:W-:Y:S02]  /*a390*/  IADD3 R21, P2, R4, 0xc040, RZ ;  /* 0x0000c04004157810 */ /* 0x000fe40007f5e0ff */
[----:B------:R-:W-:Y:S02]  /*a3a0*/  MOV R0, R8 ;  /* 0x0000000800007202 */ /* 0x000fe40000000f00 */
[----:B------:R-:W-:Y:S02]  /*a3b0*/  LOP3.LUT R152, R153, 0x380, RZ, 0xc0, !PT ;  /* 0x0000038099987812 */ /* 0x000fe400078ec0ff */
[----:B------:R-:W-:-:S02]  /*a3c0*/  LOP3.LUT R154, R155, 0x380, RZ, 0xc0, !PT ;  /* 0x000003809b9a7812 */ /* 0x000fc400078ec0ff */
[----:B------:R-:W-:Y:S02]  /*a3d0*/  LOP3.LUT R4, R7, 0x380, RZ, 0xc0, !PT ;  /* 0x0000038007047812 */ /* 0x000fe400078ec0ff */
[----:B------:R-:W-:Y:S02]  /*a3e0*/  F2FP.BF16.F32.PACK_AB R8, R25, R24 ;  /* 0x000000181908723e */ /* 0x000fe400000010ff */
[----:B------:R-:W-:Y:S02]  /*a3f0*/  F2FP.BF16.F32.PACK_AB R9, R27, R26 ;  /* 0x0000001a1b09723e */ /* 0x000fe400000010ff */
[----:B------:R-:W-:Y:S01]  /*a400*/  LOP3.LUT R168, R168, R169, RZ, 0x3c, !PT ;  /* 0x000000a9a8a87212 */ /* 0x000fe200078e3cff */
[--C-:B------:R-:W-:Y:S01]  /*a410*/  IMAD.X R169, RZ, RZ, R5.reuse, P0 ;  /* 0x000000ffffa97224 */ /* 0x100fe200000e0605 */
[----:B------:R-:W-:Y:S01]  /*a420*/  LOP3.LUT R170, R170, R171, RZ, 0x3c, !PT ;  /* 0x000000abaaaa7212 */ /* 0x000fe200078e3cff */
[----:B------:R-:W-:Y:S01]  /*a430*/  IMAD.X R171, RZ, RZ, R5, P4 ;  /* 0x000000ffffab7224 */ /* 0x000fe200020e0605 */
[----:B------:R-:W-:Y:S01]  /*a440*/  SHF.R.U64 R172, R172, 0x3, RZ ;  /* 0x00000003acac7819 */ /* 0x000fe200000012ff */
[----:B------:R0:W-:Y:S01]  /*a450*/  STSM.16.M88.4 [R0], R8 ;  /* 0x0000000800007844 */ /* 0x0001e20000000200 */
[----:B------:R-:W-:-:S02]  /*a460*/  SHF.R.U64 R152, R152, 0x3, RZ ;  /* 0x0000000398987819 */ /* 0x000fc400000012ff */
[----:B------:R-:W-:Y:S02]  /*a470*/  SHF.R.U64 R154, R154, 0x3, RZ ;  /* 0x000000039a9a7819 */ /* 0x000fe400000012ff */
[----:B------:R-:W-:Y:S02]  /*a480*/  SHF.R.U64 R4, R4, 0x3, RZ ;  /* 0x0000000304047819 */ /* 0x000fe400000012ff */
[----:B------:R-:W-:Y:S01]  /*a490*/  LOP3.LUT R172, R172, R173, RZ, 0x3c, !PT ;  /* 0x000000adacac7212 */ /* 0x000fe200078e3cff */
[--C-:B------:R-:W-:Y:S01]  /*a4a0*/  IMAD.X R173, RZ, RZ, R5.reuse, P3 ;  /* 0x000000ffffad7224 */ /* 0x100fe200018e0605 */
[----:B------:R-:W-:Y:S02]  /*a4b0*/  MOV R179, R12 ;  /* 0x0000000c00b37202 */ /* 0x000fe40000000f00 */
[----:B------:R-:W-:Y:S02]  /*a4c0*/  MOV R180, R14 ;  /* 0x0000000e00b47202 */ /* 0x000fe40000000f00 */
[----:B------:R-:W-:Y:S01]  /*a4d0*/  LOP3.LUT R152, R152, R153, RZ, 0x3c, !PT ;  /* 0x0000009998987212 */ /* 0x000fe200078e3cff */
[--C-:B------:R-:W-:Y:S01]  /*a4e0*/  IMAD.X R153, RZ, RZ, R5.reuse, P6 ;  /* 0x000000ffff997224 */ /* 0x100fe200030e0605 */
[----:B------:R-:W-:Y:S01]  /*a4f0*/  LOP3.LUT R154, R154, R155, RZ, 0x3c, !PT ;  /* 0x0000009b9a9a7212 */ /* 0x000fe200078e3cff */
[----:B------:R-:W-:Y:S01]  /*a500*/  IMAD.X R155, RZ, RZ, R5, P5 ;  /* 0x000000ffff9b7224 */ /* 0x000fe200028e0605 */
[----:B0-----:R-:W-:-:S02]  /*a510*/  F2FP.BF16.F32.PACK_AB R8, R33, R32 ;  /* 0x000000202108723e */ /* 0x001fc400000010ff */
[----:B------:R-:W-:Y:S02]  /*a520*/  F2FP.BF16.F32.PACK_AB R9, R35, R34 ;  /* 0x000000222309723e */ /* 0x000fe400000010ff */
[----:B------:R-:W-:Y:S02]  /*a530*/  F2FP.BF16.F32.PACK_AB R10, R37, R36 ;  /* 0x00000024250a723e */ /* 0x000fe400000010ff */
[----:B------:R-:W-:Y:S02]  /*a540*/  F2FP.BF16.F32.PACK_AB R11, R39, R38 ;  /* 0x00000026270b723e */ /* 0x000fe400000010ff */
[----:B------:R-:W-:Y:S02]  /*a550*/  LOP3.LUT R4, R4, R7, RZ, 0x3c, !PT ;  /* 0x0000000704047212 */ /* 0x000fe400078e3cff */
[----:B------:R-:W-:Y:S01]  /*a560*/  MOV R178, R164 ;  /* 0x000000a400b27202 */ /* 0x000fe20000000f00 */
[----:B------:R-:W-:Y:S01]  /*a570*/  STSM.16.M88.4 [R179], R8 ;  /* 0x00000008b3007844 */ /* 0x000fe20000000200 */
[----:B------:R-:W-:-:S02]  /*a580*/  MOV R0, R166 ;  /* 0x000000a600007202 */ /* 0x000fc40000000f00 */
[----:B------:R-:W-:Y:S02]  /*a590*/  F2FP.BF16.F32.PACK_AB R12, R41, R40 ;  /* 0x00000028290c723e */ /* 0x000fe400000010ff */
[----:B------:R-:W-:Y:S02]  /*a5a0*/  F2FP.BF16.F32.PACK_AB R13, R43, R42 ;  /* 0x0000002a2b0d723e */ /* 0x000fe400000010ff */
[----:B------:R-:W-:Y:S02]  /*a5b0*/  F2FP.BF16.F32.PACK_AB R14, R45, R44 ;  /* 0x0000002c2d0e723e */ /* 0x000fe400000010ff */
[----:B------:R-:W-:Y:S02]  /*a5c0*/  F2FP.BF16.F32.PACK_AB R15, R47, R46 ;  /* 0x0000002e2f0f723e */ /* 0x000fe400000010ff */
[----:B------:R-:W-:Y:S02]  /*a5d0*/  MOV R156, R156 ;  /* 0x0000009c009c7202 */ /* 0x000fe40000000f00 */
        /* <DEDUP_REMOVED lines=13> */
[----:B------:R-:W-:Y:S02]  /*a6b0*/  LOP3.LUT R20, R21, 0x380, RZ, 0xc0, !PT ;  /* 0x0000038015147812 */ /* 0x000fe400078ec0ff */
[----:B------:R-:W-:Y:S01]  /*a6c0*/  MOV R175, R172 ;  /* 0x000000ac00af7202 */ /* 0x000fe20000000f00 */
[----:B------:R1:W-:Y:S01]  /*a6d0*/  STSM.16.M88.4 [R158], R168 ;  /* 0x000000a89e007844 */ /* 0x0003e20000000200 */
[----:B------:R-:W-:Y:S02]  /*a6e0*/  MOV R172, R152 ;  /* 0x0000009800ac7202 */ /* 0x000fe40000000f00 */
[----:B------:R-:W-:-:S02]  /*a6f0*/  MOV R173, R154 ;  /* 0x0000009a00ad7202 */ /* 0x000fc40000000f00 */
[----:B------:R-:W-:Y:S02]  /*a700*/  SHF.R.U64 R20, R20, 0x3, RZ ;  /* 0x0000000314147819 */ /* 0x000fe400000012ff */
[----:B------:R-:W-:Y:S02]  /*a710*/  MOV R176, R160 ;  /* 0x000000a000b07202 */ /* 0x000fe40000000f00 */
[----:B------:R-:W-:Y:S02]  /*a720*/  F2FP.BF16.F32.PACK_AB R152, R65, R64 ;  /* 0x000000404198723e */ /* 0x000fe400000010ff */
[----:B------:R-:W-:Y:S02]  /*a730*/  F2FP.BF16.F32.PACK_AB R153, R67, R66 ;  /* 0x000000424399723e */ /* 0x000fe400000010ff */
[----:B------:R-:W-:Y:S02]  /*a740*/  F2FP.BF16.F32.PACK_AB R154, R69, R68 ;  /* 0x00000044459a723e */ /* 0x000fe400000010ff */
[----:B------:R-:W-:-:S02]  /*a750*/  F2FP.BF16.F32.PACK_AB R155, R71, R70 ;  /* 0x00000046479b723e */ /* 0x000fc400000010ff */
[----:B------:R-:W-:Y:S02]  /*a760*/  MOV R177, R162 ;  /* 0x000000a200b17202 */ /* 0x000fe40000000f00 */
[----:B0-----:R-:W-:Y:S01]  /*a770*/  F2FP.BF16.F32.PACK_AB R156, R73, R72 ;  /* 0x00000048499c723e */ /* 0x001fe200000010ff */
[----:B------:R0:W-:Y:S01]  /*a780*/  STSM.16.M88.4 [R176], R152 ;  /* 0x00000098b0007844 */ /* 0x0001e20000000200 */
[----:B------:R-:W-:Y:S02]  /*a790*/  F2FP.BF16.F32.PACK_AB R157, R75, R74 ;  /* 0x0000004a4b9d723e */ /* 0x000fe400000010ff */
[----:B-1----:R-:W-:Y:S02]  /*a7a0*/  F2FP.BF16.F32.PACK_AB R158, R77, R76 ;  /* 0x0000004c4d9e723e */ /* 0x002fe400000010ff */
[----:B------:R-:W-:Y:S02]  /*a7b0*/  F2FP.BF16.F32.PACK_AB R159, R79, R78 ;  /* 0x0000004e4f9f723e */ /* 0x000fe400000010ff */
[----:B------:R-:W-:-:S02]  /*a7c0*/  F2FP.BF16.F32.PACK_AB R160, R81, R80 ;  /* 0x0000005051a0723e */ /* 0x000fc400000010ff */
[----:B------:R-:W-:Y:S01]  /*a7d0*/  F2FP.BF16.F32.PACK_AB R161, R83, R82 ;  /* 0x0000005253a1723e */ /* 0x000fe200000010ff */
[----:B------:R1:W-:Y:S01]  /*a7e0*/  STSM.16.M88.4 [R177], R156 ;  /* 0x0000009cb1007844 */ /* 0x0003e20000000200 */
[----:B------:R-:W-:Y:S02]  /*a7f0*/  F2FP.BF16.F32.PACK_AB R162, R85, R84 ;  /* 0x0000005455a2723e */ /* 0x000fe400000010ff */
[----:B------:R-:W-:Y:S02]  /*a800*/  F2FP.BF16.F32.PACK_AB R163, R87, R86 ;  /* 0x0000005657a3723e */ /* 0x000fe400000010ff */
[----:B------:R-:W-:Y:S01]  /*a810*/  LOP3.LUT R20, R20, R21, RZ, 0x3c, !PT ;  /* 0x0000001514147212 */ /* 0x000fe200078e3cff */
[--C-:B------:R-:W-:Y:S01]  /*a820*/  IMAD.X R21, RZ, RZ, R5.reuse, P2 ;  /* 0x000000ffff157224 */ /* 0x100fe200010e0605 */
[----:B------:R-:W-:Y:S01]  /*a830*/  F2FP.BF16.F32.PACK_AB R8, R89, R88 ;  /* 0x000000585908723e */ /* 0x000fe200000010ff */
[----:B------:R-:W-:Y:S01]  /*a840*/  IMAD.X R5, RZ, RZ, R5, P1 ;  /* 0x000000ffff057224 */ /* 0x000fe200008e0605 */
[----:B------:R-:W-:Y:S01]  /*a850*/  F2FP.BF16.F32.PACK_AB R9, R91, R90 ;  /* 0x0000005a5b09723e */ /* 0x000fe200000010ff */
[----:B------:R2:W-:Y:S01]  /*a860*/  STSM.16.M88.4 [R178], R160 ;  /* 0x000000a0b2007844 */ /* 0x0005e20000000200 */
[----:B------:R-:W-:-:S02]  /*a870*/  F2FP.BF16.F32.PACK_AB R10, R93, R92 ;  /* 0x0000005c5d0a723e */ /* 0x000fc400000010ff */
[----:B------:R-:W-:Y:S02]  /*a880*/  F2FP.BF16.F32.PACK_AB R11, R95, R94 ;  /* 0x0000005e5f0b723e */ /* 0x000fe400000010ff */
[----:B------:R-:W-:Y:S02]  /*a890*/  F2FP.BF16.F32.PACK_AB R12, R97, R96 ;  /* 0x00000060610c723e */ /* 0x000fe400000010ff */
[----:B------:R-:W-:Y:S01]  /*a8a0*/  F2FP.BF16.F32.PACK_AB R13, R99, R98 ;  /* 0x00000062630d723e */ /* 0x000fe200000010ff */
[----:B------:R3:W-:Y:S01]  /*a8b0*/  STSM.16.M88.4 [R0], R8 ;  /* 0x0000000800007844 */ /* 0x0007e20000000200 */
[----:B------:R-:W-:Y:S02]  /*a8c0*/  F2FP.BF16.F32.PACK_AB R14, R101, R100 ;  /* 0x00000064650e723e */ /* 0x000fe400000010ff */
[----:B------:R-:W-:Y:S02]  /*a8d0*/  F2FP.BF16.F32.PACK_AB R15, R103, R102 ;  /* 0x00000066670f723e */ /* 0x000fe400000010ff */
[----:B0-----:R-:W-:-:S02]  /*a8e0*/  F2FP.BF16.F32.PACK_AB R152, R105, R104 ;  /* 0x000000686998723e */ /* 0x001fc400000010ff */
[----:B------:R-:W-:Y:S01]  /*a8f0*/  F2FP.BF16.F32.PACK_AB R153, R107, R106 ;  /* 0x0000006a6b99723e */ /* 0x000fe200000010ff */
[----:B------:R0:W-:Y:S01]  /*a900*/  STSM.16.M88.4 [R7], R12 ;  /* 0x0000000c07007844 */ /* 0x0001e20000000200 */
[----:B------:R-:W-:Y:S02]  /*a910*/  F2FP.BF16.F32.PACK_AB R154, R109, R108 ;  /* 0x0000006c6d9a723e */ /* 0x000fe400000010ff */
[----:B------:R-:W-:Y:S02]  /*a920*/  F2FP.BF16.F32.PACK_AB R155, R111, R110 ;  /* 0x0000006e6f9b723e */ /* 0x000fe400000010ff */
[----:B-1----:R-:W-:Y:S02]  /*a930*/  F2FP.BF16.F32.PACK_AB R156, R113, R112 ;  /* 0x00000070719c723e */ /* 0x002fe400000010ff */
[----:B------:R-:W-:Y:S01]  /*a940*/  F2FP.BF16.F32.PACK_AB R157, R115, R114 ;  /* 0x00000072739d723e */ /* 0x000fe200000010ff */
[----:B------:R-:W-:Y:S01]  /*a950*/  STSM.16.M88.4 [R174], R152 ;  /* 0x00000098ae007844 */ /* 0x000fe20000000200 */
[----:B------:R-:W-:-:S02]  /*a960*/  F2FP.BF16.F32.PACK_AB R158, R117, R116 ;  /* 0x00000074759e723e */ /* 0x000fc400000010ff */
[----:B------:R-:W-:Y:S02]  /*a970*/  F2FP.BF16.F32.PACK_AB R159, R119, R118 ;  /* 0x00000076779f723e */ /* 0x000fe400000010ff */
[----:B--2---:R-:W-:Y:S02]  /*a980*/  F2FP.BF16.F32.PACK_AB R160, R121, R120 ;  /* 0x0000007879a0723e */ /* 0x004fe400000010ff */
[----:B------:R-:W-:Y:S01]  /*a990*/  F2FP.BF16.F32.PACK_AB R161, R123, R122 ;  /* 0x0000007a7ba1723e */ /* 0x000fe200000010ff */
[----:B------:R-:W-:Y:S01]  /*a9a0*/  STSM.16.M88.4 [R175], R156 ;  /* 0x0000009caf007844 */ /* 0x000fe20000000200 */
[----:B------:R-:W-:Y:S02]  /*a9b0*/  F2FP.BF16.F32.PACK_AB R162, R125, R124 ;  /* 0x0000007c7da2723e */ /* 0x000fe400000010ff */
[----:B------:R-:W-:Y:S02]  /*a9c0*/  F2FP.BF16.F32.PACK_AB R163, R127, R126 ;  /* 0x0000007e7fa3723e */ /* 0x000fe400000010ff */
[----:B------:R-:W-:-:S02]  /*a9d0*/  F2FP.BF16.F32.PACK_AB R164, R129, R128 ;  /* 0x0000008081a4723e */ /* 0x000fc400000010ff */
[----:B------:R-:W-:Y:S01]  /*a9e0*/  F2FP.BF16.F32.PACK_AB R165, R131, R130 ;  /* 0x0000008283a5723e */ /* 0x000fe200000010ff */
[----:B------:R-:W-:Y:S01]  /*a9f0*/  STSM.16.M88.4 [R172], R160 ;  /* 0x000000a0ac007844 */ /* 0x000fe20000000200 */
[----:B------:R-:W-:Y:S02]  /*aa00*/  F2FP.BF16.F32.PACK_AB R166, R133, R132 ;  /* 0x0000008485a6723e */ /* 0x000fe400000010ff */
[----:B------:R-:W-:Y:S02]  /*aa10*/  F2FP.BF16.F32.PACK_AB R167, R135, R134 ;  /* 0x0000008687a7723e */ /* 0x000fe400000010ff */
[----:B------:R-:W-:Y:S02]  /*aa20*/  MOV R20, R20 ;  /* 0x0000001400147202 */ /* 0x000fe40000000f00 */
[----:B---3--:R-:W-:Y:S01]  /*aa30*/  F2FP.BF16.F32.PACK_AB R8, R137, R136 ;  /* 0x000000888908723e */ /* 0x008fe200000010ff */
[----:B------:R-:W-:Y:S01]  /*aa40*/  STSM.16.M88.4 [R173], R164 ;  /* 0x000000a4ad007844 */ /* 0x000fe20000000200 */
[----:B------:R-:W-:-:S02]  /*aa50*/  F2FP.BF16.F32.PACK_AB R9, R139, R138 ;  /* 0x0000008a8b09723e */ /* 0x000fc400000010ff */
[----:B------:R-:W-:Y:S02]  /*aa60*/  F2FP.BF16.F32.PACK_AB R10, R141, R140 ;  /* 0x0000008c8d0a723e */ /* 0x000fe400000010ff */
[----:B------:R-:W-:Y:S02]  /*aa70*/  F2FP.BF16.F32.PACK_AB R11, R143, R142 ;  /* 0x0000008e8f0b723e */ /* 0x000fe400000010ff */
[----:B------:R-:W-:Y:S01]  /*aa80*/  MOV R21, R4 ;  /* 0x0000000400157202 */ /* 0x000fe20000000f00 */
[----:B------:R-:W-:Y:S01]  /*aa90*/  IMAD.U32 R4, RZ, RZ, UR12 ;  /* 0x0000000cff047e24 */ /* 0x000fe2000f8e00ff */
[----:B0-----:R-:W-:Y:S01]  /*aaa0*/  F2FP.BF16.F32.PACK_AB R12, R145, R144 ;  /* 0x00000090910c723e */ /* 0x001fe200000010ff */
[----:B------:R-:W-:Y:S01]  /*aab0*/  STSM.16.M88.4 [R20], R8 ;  /* 0x0000000814007844 */ /* 0x000fe20000000200 */
[----:B------:R-:W-:Y:S01]  /*aac0*/  F2FP.BF16.F32.PACK_AB R13, R147, R146 ;  /* 0x00000092930d723e */ /* 0x000fe200000010ff */
[----:B------:R-:W-:Y:S01]  /*aad0*/  IMAD.U32 R5, RZ, RZ, UR13 ;  /* 0x0000000dff057e24 */ /* 0x000fe2000f8e00ff */
[----:B------:R-:W-:-:S02]  /*aae0*/  F2FP.BF16.F32.PACK_AB R14, R149, R148 ;  /* 0x00000094950e723e */ /* 0x000fc400000010ff */
[----:B------:R-:W-:Y:S02]  /*aaf0*/  F2FP.BF16.F32.PACK_AB R15, R151, R150 ;  /* 0x00000096970f723e */ /* 0x000fe400000010ff */
[----:B------:R-:W-:-:S03]  /*ab00*/  ISETP.NE.U32.AND P0, PT, RZ, UR16, PT ;  /* 0x00000010ff007c0c */ /* 0x000fc6000bf05070 */
[----:B------:R0:W-:Y:S01]  /*ab10*/  STSM.16.M88.4 [R21], R12 ;  /* 0x0000000c15007844 */ /* 0x0001e20000000200 */
[----:B------:R-:W-:Y:S01]  /*ab20*/  BAR.SYNC.DEFER_BLOCKING 0x1, 0x100 ;  /* 0x0044000000007b1d */ /* 0x000fe20000010000 */
[----:B------:R-:W-:-:S13]  /*ab30*/  ISETP.NE.AND.EX P0, PT, RZ, UR17, PT, P0 ;  /* 0x00000011ff007c0c */ /* 0x000fda000bf05300 */
[----:B------:R1:W2:Y:S01]  /*ab40*/  @P0 LDG.E R0, desc[UR38][R4.64] ;  /* 0x0000002604000981 */ /* 0x0002a2000c1e1900 */
[----:B------:R-:W-:Y:S01]  /*ab50*/  PLOP3.LUT P4, PT, PT, PT, UP0, 0x80, 0x0 ;  /* 0x000000000000781c */ /* 0x000fe20003f8f008 */
[----:B-1----:R-:W-:Y:S02]  /*ab60*/  IMAD.U32 R4, RZ, RZ, UR14 ;  /* 0x0000000eff047e24 */ /* 0x002fe4000f8e00ff */
[----:B------:R-:W-:-:S10]  /*ab70*/  IMAD.U32 R5, RZ, RZ, UR15 ;  /* 0x0000000fff057e24 */ /* 0x000fd4000f8e00ff */
[----:B------:R1:W3:Y:S01]  /*ab80*/  @P4 LDG.E R7, desc[UR38][R4.64] ;  /* 0x0000002604074981 */ /* 0x0002e2000c1e1900 */
[----:B------:R-:W-:Y:S01]  /*ab90*/  UISETP.NE.AND UP0, UPT, UR41, URZ, UPT ;  /* 0x0000003f2900728c */ /* 0x000fe2000bf05270 */
[----:B0-----:R-:W-:Y:S01]  /*aba0*/  VIADD R14, R16, UR43 ;  /* 0x0000002b100e7c36 */ /* 0x001fe20008000000 */
[----:B------:R-:W-:Y:S02]  /*abb0*/  UISETP.NE.AND UP1, UPT, UR22, 0x1, UPT ;  /* 0x000000011600788c */ /* 0x000fe4000bf25270 */
[----:B------:R-:W-:Y:S01]  /*abc0*/  USEL UR4, UR41, UR4, UP0 ;  /* 0x0000000429047287 */ /* 0x000fe20008000000 */
[----:B------:R-:W-:Y:S01]  /*abd0*/  UMOV UR23, 0x9b8 ;  /* 0x000009b800177882 */ /* 0x000fe20000000000 */
[----:B------:R-:W-:Y:S02]  /*abe0*/  UISETP.NE.U32.AND UP0, UPT, UR16, URZ, UPT ;  /* 0x0000003f1000728c */ /* 0x000fe4000bf05070 */
[----:B------:R-:W-:Y:S01]  /*abf0*/  PLOP3.LUT P1, PT, PT, PT, UP1, 0x80, 0x0 ;  /* 0x000000000000781c */ /* 0x000fe20003f2f018 */
[----:B------:R-:W-:-:S02]  /*ac00*/  UISETP.GT.AND UP2, UPT, UR4, 0x1, UPT ;  /* 0x000000010400788c */ /* 0x000fc4000bf44270 */
[----:B------:R-:W-:Y:S02]  /*ac10*/  UISETP.NE.AND.EX UP0, UPT, UR17, URZ, UPT, UP0 ;  /* 0x0000003f1100728c */ /* 0x000fe4000bf05300 */
[----:B------:R-:W-:Y:S01]  /*ac20*/  USEL UR23, UR23, 0x978, UP2 ;  /* 0x0000097817177887 */ /* 0x000fe20009000000 */
[----:B------:R-:W-:Y:S01]  /*ac30*/  UMOV UR4, URZ ;  /* 0x0000003f00047c82 */ /* 0x000fe20008000000 */
[----:B------:R-:W-:Y:S01]  /*ac40*/  USEL UR46, UR46, URZ, !UP0 ;  /* 0x0000003f2e2e7287 */ /* 0x000fe2000c000000 */
[----:B------:R-:W-:Y:S01]  /*ac50*/  @UP1 ULDC UR25, c[0x0][0xbec] ;  /* 0x0002fb0000191ab9 */ /* 0x000fe20000000800 */
[----:B------:R-:W-:-:S04]  /*ac60*/  USEL UR9, UR42, URZ, UP2 ;  /* 0x0000003f2a097287 */ /* 0x000fc80009000000 */
[----:B-1----:R-:W-:Y:S01]  /*ac70*/  @P1 IMAD.HI.U32 R4, R14, UR25, RZ ;  /* 0x000000190e041c27 */ /* 0x002fe2000f8e00ff */
[----:B------:R-:W-:Y:S01]  /*ac80*/  USEL UR45, UR45, URZ, !UP0 ;  /* 0x0000003f2d2d7287 */ /* 0x000fe2000c000000 */
[----:B------:R-:W-:Y:S02]  /*ac90*/  @UP1 ULDC UR28, c[0x0][0xbf0] ;  /* 0x0002fc00001c1ab9 */ /* 0x000fe40000000800 */
[----:B------:R-:W-:Y:S01]  /*aca0*/  ULDC.64 UR18, c[0x0][UR23+0x220] ;  /* 0x0000880017127abb */ /* 0x000fe20008000a00 */
[----:B------:R-:W-:Y:S01]  /*acb0*/  ULDC.64 UR16, c[0x0][UR23+0x218] ;  /* 0x0000860017107abb */ /* 0x000fe20008000a00 */
[----:B------:R-:W-:Y:S01]  /*acc0*/  ULDC.64 UR20, c[0x0][UR23+0x228] ;  /* 0x00008a0017147abb */ /* 0x000fe20008000a00 */
[----:B------:R-:W-:Y:S02]  /*acd0*/  UIMAD UR19, UR19, UR46, URZ ;  /* 0x0000002e131372a4 */ /* 0x000fe4000f8e023f */
[----:B------:R-:W-:Y:S02]  /*ace0*/  UIMAD.WIDE.U32 UR14, UR16, UR44, URZ ;  /* 0x0000002c100e72a5 */ /* 0x000fe4000f8e003f */
[----:B------:R-:W-:-:S02]  /*acf0*/  UIMAD UR24, UR17, UR44, URZ ;  /* 0x0000002c111872a4 */ /* 0x000fc4000f8e023f */
[----:B------:R-:W-:Y:S02]  /*ad00*/  UIMAD.WIDE.U32 UR26, UR20, UR9, URZ ;  /* 0x00000009141a72a5 */ /* 0x000fe4000f8e003f */
[----:B------:R-:W-:Y:S02]  /*ad10*/  UIMAD.WIDE.U32 UR16, UR18, UR46, URZ ;  /* 0x0000002e121072a5 */ /* 0x000fe4000f8e003f */
[----:B------:R-:W-:Y:S02]  /*ad20*/  UIMAD UR9, UR21, UR9, URZ ;  /* 0x00000009150972a4 */ /* 0x000fe4000f8e023f */
[----:B------:R-:W-:Y:S01]  /*ad30*/  UIMAD UR19, UR18, UR45, UR19 ;  /* 0x0000002d121372a4 */ /* 0x000fe2000f8e0213 */
[----:B------:R-:W-:Y:S01]  /*ad40*/  IMAD.U32 R5, RZ, RZ, UR26 ;  /* 0x0000001aff057e24 */ /* 0x000fe2000f8e00ff */
[----:B------:R-:W-:Y:S02]  /*ad50*/  UIADD3 UR24, UR15, UR24, URZ ;  /* 0x000000180f187290 */ /* 0x000fe4000fffe03f */
[----:B------:R-:W-:-:S02]  /*ad60*/  UIADD3 UR15, UR27, UR9, URZ ;  /* 0x000000091b0f7290 */ /* 0x000fc4000fffe03f */
[----:B------:R-:W-:-:S03]  /*ad70*/  UIADD3 UR9, UR17, UR19, URZ ;  /* 0x0000001311097290 */ /* 0x000fc6000fffe03f */
[----:B------:R-:W-:Y:S01]  /*ad80*/  ULDC.64 UR18, c[0x0][0xba8] ;  /* 0x0002ea0000127ab9 */ /* 0x000fe20000000a00 */
[----:B------:R-:W-:Y:S01]  /*ad90*/  IMAD.U32 R8, RZ, RZ, UR15 ;  /* 0x0000000fff087e24 */ /* 0x000fe2000f8e00ff */
[----:B------:R-:W-:Y:S01]  /*ada0*/  @!UP2 ULDC UR18, c[0x0][0xb50] ;  /* 0x0002d4000012aab9 */ /* 0x000fe20000000800 */
[----:B------:R-:W-:Y:S01]  /*adb0*/  @!UP2 ULDC UR19, c[0x0][0xb54] ;  /* 0x0002d5000013aab9 */ /* 0x000fe20000000800 */
[----:B--2---:R-:W-:Y:S01]  /*adc0*/  @P0 R2UR UR4, R0 ;  /* 0x00000000000402ca */ /* 0x004fe200000e0000 */
[----:B------:R-:W-:Y:S01]  /*add0*/  IMAD.MOV.U32 R0, RZ, RZ, R14 ;  /* 0x000000ffff007224 */ /* 0x000fe200078e000e */
[----:B------:R-:W-:-:S05]  /*ade0*/  @P1 SHF.R.U32.HI R0, RZ, UR28, R4 ;  /* 0x0000001cff001c19 */ /* 0x000fca0008011604 */
[----:B------:R-:W-:-:S04]  /*adf0*/  IMAD.MOV R9, RZ, RZ, -R0 ;  /* 0x000000ffff097224 */ /* 0x000fc800078e0a00 */
[----:B------:R-:W-:Y:S02]  /*ae00*/  IMAD R9, R9, UR22, R14 ;  /* 0x0000001609097c24 */ /* 0x000fe4000f8e020e */
[----:B------:R-:W-:Y:S02]  /*ae10*/  UIADD3 UR14, UP0, UP3, UR16, UR14, UR4 ;  /* 0x0000000e100e7290 */ /* 0x000fe4000fb1e004 */
[----:B------:R-:W-:-:S04]  /*ae20*/  USHF.R.S32.HI UR16, URZ, 0x1f, UR4 ;  /* 0x0000001f3f107899 */ /* 0x000fc80008011404 */
[----:B------:R-:W-:Y:S01]  /*ae30*/  UIADD3.X UR9, UR9, UR24, UR16, UP0, UP3 ;  /* 0x0000001809097290 */ /* 0x000fe200087e6410 */
[----:B------:R-:W-:Y:S01]  /*ae40*/  IADD3 R4, P2, P3, R0, UR14, R5 ;  /* 0x0000000e00047c10 */ /* 0x000fe2000fb5e005 */
[----:B------:R-:W-:Y:S01]  /*ae50*/  ULDC.64 UR14, c[0x0][UR23+0x210] ;  /* 0x00008400170e7abb */ /* 0x000fe20008000a00 */
[----:B------:R-:W-:Y:S01]  /*ae60*/  SHF.R.S32.HI R5, RZ, 0x1f, R0 ;  /* 0x0000001fff057819 */ /* 0x000fe20000011400 */
[----:B------:R-:W-:Y:S01]  /*ae70*/  IMAD R11, R9, UR15, RZ ;  /* 0x0000000f090b7c24 */ /* 0x000fe2000f8e02ff */
[----:B------:R-:W-:Y:S02]  /*ae80*/  SHF.R.S32.HI R0, RZ, 0x1f, R9 ;  /* 0x0000001fff007819 */ /* 0x000fe40000011409 */
[----:B------:R-:W-:Y:S01]  /*ae90*/  IADD3.X R5, R5, UR9, R8, P2, P3 ;  /* 0x0000000905057c10 */ /* 0x000fe200097e6408 */
[----:B------:R-:W-:Y:S01]  /*aea0*/  ULDC UR9, c[0x0][0xa88] ;  /* 0x0002a20000097ab9 */ /* 0x000fe20000000800 */
[----:B---3--:R-:W-:Y:S01]  /*aeb0*/  @P4 R2UR UR9, R7 ;  /* 0x00000000070942ca */ /* 0x008fe200000e0000 */
[----:B------:R-:W-:-:S02]  /*aec0*/  IMAD R11, R0, UR14, R11 ;  /* 0x0000000e000b7c24 */ /* 0x000fc4000f8e020b */
[----:B------:R-:W-:-:S04]  /*aed0*/  IMAD.WIDE.U32 R4, R9, UR14, R4 ;  /* 0x0000000e09047c25 */ /* 0x000fc8000f8e0004 */
[----:B------:R-:W-:Y:S01]  /*aee0*/  IMAD.IADD R5, R5, 0x1, R11 ;  /* 0x0000000105057824 */ /* 0x000fe200078e020b */
[----:B------:R-:W-:-:S04]  /*aef0*/  LEA R10, P2, R4, UR18, 0x2 ;  /* 0x00000012040a7c11 */ /* 0x000fc8000f8410ff */
[----:B------:R-:W-:Y:S01]  /*af00*/  LEA.HI.X R11, R4, UR19, R5, 0x2, P2 ;  /* 0x00000013040b7c11 */ /* 0x000fe200090f1405 */
[----:B------:R-:W-:Y:S08]  /*af10*/  @P4 BRA `(.L_x_13663) ;  /* 0x0000000000284947 */ /* 0x000ff00003800000 */
[----:B------:R-:W-:Y:S05]  /*af20*/  @!P0 BRA `(.L_x_13663) ;  /* 0x0000000000248947 */ /* 0x000fea0003800000 */
[----:B------:R-:W-:Y:S02]  /*af30*/  IMAD.U32 R4, RZ, RZ, UR12 ;  /* 0x0000000cff047e24 */ /* 0x000fe4000f8e00ff */
[----:B------:R-:W-:Y:S02]  /*af40*/  IMAD.U32 R8, RZ, RZ, UR12 ;  /* 0x0000000cff087e24 */ /* 0x000fe4000f8e00ff */
[----:B------:R-:W-:Y:S02]  /*af50*/  IMAD.U32 R5, RZ, RZ, UR13 ;  /* 0x0000000dff057e24 */ /* 0x000fe4000f8e00ff */
[----:B------:R-:W-:-:S03]  /*af60*/  IMAD.U32 R9, RZ, RZ, UR13 ;  /* 0x0000000dff097e24 */ /* 0x000fc6000f8e00ff */
[----:B------:R-:W2:Y:S04]  /*af70*/  LDG.E R4, desc[UR38][R4.64] ;  /* 0x0000002604047981 */ /* 0x000ea8000c1e1900 */
[----:B------:R-:W3:Y:S01]  /*af80*/  LDG.E R8, desc[UR38][R8.64+0x4] ;  /* 0x0000042608087981 */ /* 0x000ee2000c1e1900 */
[----:B--2---:R-:W-:Y:S02]  /*af90*/  R2UR UR12, R4 ;  /* 0x00000000040c72ca */ /* 0x004fe400000e0000 */
[----:B---3--:R-:W-:-:S13]  /*afa0*/  R2UR UR9, R8 ;  /* 0x00000000080972ca */ /* 0x008fda00000e0000 */
[----:B------:R-:W-:-:S12]  /*afb0*/  UIADD3 UR9, -UR12, UR9, URZ ;  /* 0x000000090c097290 */ /* 0x000fd8000fffe13f */
.L_x_13663:
        /* <DEDUP_REMOVED lines=35> */
[----:B------:R-:W-:Y:S01]  /*b1f0*/  IMAD.X R25, RZ, RZ, R5, P2 ;  /* 0x000000ffff197224 */ /* 0x000fe200010e0605 */
[----:B------:R-:W-:Y:S02]  /*b200*/  IADD3 R49, P2, R4, 0x9000, RZ ;  /* 0x0000900004317810 */ /* 0x000fe40007f5e0ff */
[----:B------:R-:W-:Y:S02]  /*b210*/  LOP3.LUT R12, R13, 0x380, RZ, 0xc0, !PT ;  /* 0x000003800d0c7812 */ /* 0x000fe400078ec0ff */
[----:B------:R-:W-:Y:S01]  /*b220*/  LOP3.LUT R48, R49, 0x380, RZ, 0xc0, !PT ;  /* 0x0000038031307812 */ /* 0x000fe200078ec0ff */
[----:B------:R-:W-:Y:S01]  /*b230*/  UIMAD UR12, UR4, UR15, UR12 ;  /* 0x0000000f040c72a4 */ /* 0x000fe2000f8e020c */
[----:B------:R-:W-:Y:S01]  /*b240*/  SHF.R.U64 R8, R8, 0x3, RZ ;  /* 0x0000000308087819 */ /* 0x000fe200000012ff */
[----:B------:R-:W-:Y:S01]  /*b250*/  UIMAD.WIDE.U32 UR10, UR4, UR14, URZ ;  /* 0x0000000e040a72a5 */ /* 0x000fe2000f8e003f */
[----:B------:R-:W-:Y:S01]  /*b260*/  SHF.R.U64 R48, R48, 0x3, RZ ;  /* 0x0000000330307819 */ /* 0x000fe200000012ff */
[----:B------:R-:W5:Y:S01]  /*b270*/  LD.E.128 R24, desc[UR38][R24.64] ;  /* 0x0000002618187980 */ /* 0x000f62000c101d00 */
[----:B------:R-:W-:-:S02]  /*b280*/  SHF.R.U64 R12, R12, 0x3, RZ ;  /* 0x000000030c0c7819 */ /* 0x000fc400000012ff */
[----:B------:R-:W-:Y:S01]  /*b290*/  LOP3.LUT R8, R8, R9, RZ, 0x3c, !PT ;  /* 0x0000000908087212 */ /* 0x000fe200078e3cff */
[----:B------:R-:W-:Y:S01]  /*b2a0*/  UIADD3 UR11, UR11, UR12, URZ ;  /* 0x0000000c0b0b7290 */ /* 0x000fe2000fffe03f */
[----:B------:R-:W-:Y:S01]  /*b2b0*/  LOP3.LUT R48, R48, R49, RZ, 0x3c, !PT ;  /* 0x0000003130307212 */ /* 0x000fe200078e3cff */
[--C-:B------:R-:W-:Y:S01]  /*b2c0*/  IMAD.X R49, RZ, RZ, R5.reuse, P2 ;  /* 0x000000ffff317224 */ /* 0x100fe200010e0605 */
[----:B------:R-:W-:Y:S01]  /*b2d0*/  IADD3 R6, P2, R4, 0xf000, RZ ;  /* 0x0000f00004067810 */ /* 0x000fe20007f5e0ff */
[--C-:B------:R-:W-:Y:S01]  /*b2e0*/  IMAD.X R9, RZ, RZ, R5.reuse, P4 ;  /* 0x000000ffff097224 */ /* 0x100fe200020e0605 */
[----:B------:R-:W-:Y:S01]  /*b2f0*/  LOP3.LUT R12, R12, R13, RZ, 0x3c, !PT ;  /* 0x0000000d0c0c7212 */ /* 0x000fe200078e3cff */
[----:B------:R-:W-:Y:S01]  /*b300*/  IMAD.X R13, RZ, RZ, R5, P3 ;  /* 0x000000ffff0d7224 */ /* 0x000fe200018e0605 */
[----:B------:R-:W-:Y:S01]  /*b310*/  LOP3.LUT R3, R6, 0x380, RZ, 0xc0, !PT ;  /* 0x0000038006037812 */ /* 0x000fe200078ec0ff */
[----:B------:R-:W-:Y:S01]  /*b320*/  ULDC.64 UR12, c[0x0][0xae8] ;  /* 0x0002ba00000c7ab9 */ /* 0x000fe20000000a00 */
[----:B------:R-:W-:-:S02]  /*b330*/  IADD3 R29, P0, R4, 0x4000, RZ ;  /* 0x00004000041d7810 */ /* 0x000fc40007f1e0ff */
[C---:B------:R-:W-:Y:S02]  /*b340*/  IADD3 R33, P6, R4.reuse, 0x5000, RZ ;  /* 0x0000500004217810 */ /* 0x040fe40007fde0ff */
[C---:B------:R-:W-:Y:S01]  /*b350*/  IADD3 R37, P5, R4.reuse, 0x6000, RZ ;  /* 0x0000600004257810 */ /* 0x040fe20007fbe0ff */
[----:B------:R-:W-:Y:S01]  /*b360*/  USHF.R.S32.HI UR4, URZ, 0x1f, UR46 ;  /* 0x0000001f3f047899 */ /* 0x000fe2000801142e */
[----:B------:R-:W-:Y:S01]  /*b370*/  SHF.R.U64 R3, R3, 0x3, RZ ;  /* 0x0000000303037819 */ /* 0x000fe200000012ff */
[----:B------:R-:W-:Y:S01]  /*b380*/  UIMAD.WIDE.U32 UR10, UR44, UR12, UR10 ;  /* 0x0000000c2c0a72a5 */ /* 0x000fe2000f8e000a */
[----:B------:R-:W-:Y:S01]  /*b390*/  IADD3 R41, P4, R4, 0x7000, RZ ;  /* 0x0000700004297810 */ /* 0x000fe20007f9e0ff */
[----:B------:R-:W-:Y:S01]  /*b3a0*/  @UP1 ULDC UR14, c[0x0][0xbec] ;  /* 0x0002fb00000e1ab9 */ /* 0x000fe20000000800 */
[----:B------:R-:W-:Y:S01]  /*b3b0*/  LOP3.LUT R72, R3, R6, RZ, 0x3c, !PT ;  /* 0x0000000603487212 */ /* 0x000fe200078e3cff */
[----:B------:R-:W-:Y:S01]  /*b3c0*/  IMAD R3, R20, 0x20, R81 ;  /* 0x0000002014037824 */ /* 0x000fe200078e0251 */
[----:B------:R-:W-:Y:S01]  /*b3d0*/  IADD3 R45, P3, R4, 0x8000, RZ ;  /* 0x00008000042d7810 */ /* 0x000fe20007f7e0ff */
[----:B------:R-:W-:Y:S01]  /*b3e0*/  UIMAD UR11, UR44, UR13, UR11 ;  /* 0x0000000d2c0b72a4 */ /* 0x000fe2000f8e020b */
[----:B------:R-:W-:Y:S01]  /*b3f0*/  LOP3.LUT R28, R29, 0x380, RZ, 0xc0, !PT ;  /* 0x000003801d1c7812 */ /* 0x000fe200078ec0ff */
[----:B------:R-:W-:Y:S01]  /*b400*/  VIADD R78, R3, UR43 ;  /* 0x0000002b034e7c36 */ /* 0x000fe20008000000 */
[----:B------:R-:W-:Y:S01]  /*b410*/  LOP3.LUT R32, R33, 0x380, RZ, 0xc0, !PT ;  /* 0x0000038021207812 */ /* 0x000fe200078ec0ff */
[----:B------:R-:W-:Y:S01]  /*b420*/  ULDC.64 UR12, c[0x0][0xaf0] ;  /* 0x0002bc00000c7ab9 */ /* 0x000fe20000000a00 */
[----:B------:R-:W-:Y:S01]  /*b430*/  LOP3.LUT R36, R37, 0x380, RZ, 0xc0, !PT ;  /* 0x0000038025247812 */ /* 0x000fe200078ec0ff */
[--C-:B------:R-:W-:Y:S01]  /*b440*/  IMAD.X R73, RZ, RZ, R5.reuse, P2 ;  /* 0x000000ffff497224 */ /* 0x100fe200010e0605 */
[----:B------:R-:W-:Y:S01]  /*b450*/  LOP3.LUT R40, R41, 0x380, RZ, 0xc0, !PT ;  /* 0x0000038029287812 */ /* 0x000fe200078ec0ff */
[----:B------:R-:W5:Y:S01]  /*b460*/  LD.E.128 R8, desc[UR38][R8.64] ;  /* 0x0000002608087980 */ /* 0x000f62000c101d00 */
[----:B------:R-:W-:Y:S01]  /*b470*/  LOP3.LUT R44, R45, 0x380, RZ, 0xc0, !PT ;  /* 0x000003802d2c7812 */ /* 0x000fe200078ec0ff */
[----:B------:R-:W-:Y:S01]  /*b480*/  UIMAD UR4, UR4, UR12, URZ ;  /* 0x0000000c040472a4 */ /* 0x000fe2000f8e023f */
[----:B------:R-:W-:Y:S01]  /*b490*/  SHF.R.U64 R28, R28, 0x3, RZ ;  /* 0x000000031c1c7819 */ /* 0x000fe200000012ff */
[----:B------:R-:W-:Y:S01]  /*b4a0*/  @P1 IMAD.HI.U32 R20, R78, UR14, RZ ;  /* 0x0000000e4e141c27 */ /* 0x000fe2000f8e00ff */
[----:B------:R-:W-:Y:S01]  /*b4b0*/  SHF.R.U64 R32, R32, 0x3, RZ ;  /* 0x0000000320207819 */ /* 0x000fe200000012ff */
[----:B------:R-:W-:Y:S01]  /*b4c0*/  UIMAD.WIDE.U32 UR10, UR46, UR12, UR10 ;  /* 0x0000000c2e0a72a5 */ /* 0x000fe2000f8e000a */
[----:B------:R-:W-:Y:S01]  /*b4d0*/  SHF.R.U64 R36, R36, 0x3, RZ ;  /* 0x0000000324247819 */ /* 0x000fe200000012ff */
[----:B------:R-:W-:Y:S01]  /*b4e0*/  IMAD.MOV.U32 R3, RZ, RZ, R78 ;  /* 0x000000ffff037224 */ /* 0x000fe200078e004e */
[----:B------:R-:W-:Y:S01]  /*b4f0*/  SHF.R.U64 R40, R40, 0x3, RZ ;  /* 0x0000000328287819 */ /* 0x000fe200000012ff */
[----:B------:R-:W-:Y:S01]  /*b500*/  @UP1 ULDC UR12, c[0x0][0xbf0] ;  /* 0x0002fc00000c1ab9 */ /* 0x000fe20000000800 */
[----:B------:R-:W-:Y:S01]  /*b510*/  SHF.R.U64 R44, R44, 0x3, RZ ;  /* 0x000000032c2c7819 */ /* 0x000fe200000012ff */
[----:B------:R-:W-:Y:S01]  /*b520*/  UIMAD UR4, UR46, UR13, UR4 ;  /* 0x0000000d2e0472a4 */ /* 0x000fe2000f8e0204 */
        /* <DEDUP_REMOVED lines=10> */
[----:B------:R-:W-:Y:S01]  /*b5d0*/  @P1 SHF.R.U32.HI R3, RZ, UR12, R20 ;  /* 0x0000000cff031c19 */ /* 0x000fe20008011614 */
[----:B------:R-:W-:Y:S01]  /*b5e0*/  UIADD3 UR4, UR11, UR4, URZ ;  /* 0x000000040b047290 */ /* 0x000fe2000fffe03f */
[C---:B------:R-:W-:Y:S01]  /*b5f0*/  IADD3 R53, P0, R4.reuse, 0xa000, RZ ;  /* 0x0000a00004357810 */ /* 0x040fe20007f1e0ff */
[----:B------:R-:W-:Y:S01]  /*b600*/  IMAD.U32 R21, RZ, RZ, UR11 ;  /* 0x0000000bff157e24 */ /* 0x000fe2000f8e00ff */
[C---:B------:R-:W-:Y:S01]  /*b610*/  IADD3 R57, P6, R4.reuse, 0xb000, RZ ;  /* 0x0000b00004397810 */ /* 0x040fe20007fde0ff */
[----:B------:R-:W5:Y:S01]  /*b620*/  LD.E.128 R12, desc[UR38][R12.64] ;  /* 0x000000260c0c7980 */ /* 0x000f62000c101d00 */
[----:B------:R-:W-:-:S02]  /*b630*/  IADD3 R61, P5, R4, 0xc000, RZ ;  /* 0x0000c000043d7810 */ /* 0x000fc40007fbe0ff */
[C---:B------:R-:W-:Y:S01]  /*b640*/  IADD3 R65, P4, R4.reuse, 0xd000, RZ ;  /* 0x0000d00004417810 */ /* 0x040fe20007f9e0ff */
[----:B------:R-:W5:Y:S01]  /*b650*/  LD.E.128 R28, desc[UR38][R28.64] ;  /* 0x000000261c1c7980 */ /* 0x000f62000c101d00 */
[----:B------:R-:W-:Y:S01]  /*b660*/  IADD3 R69, P3, R4, 0xe000, RZ ;  /* 0x0000e00004457810 */ /* 0x000fe20007f7e0ff */
[--C-:B------:R-:W-:Y:S01]  /*b670*/  IMAD.MOV R77, RZ, RZ, -R3.reuse ;  /* 0x000000ffff4d7224 */ /* 0x100fe200078e0a03 */
[----:B------:R-:W-:Y:S01]  /*b680*/  SHF.R.S32.HI R76, RZ, 0x1f, R3 ;  /* 0x0000001fff4c7819 */ /* 0x000fe20000011403 */
[----:B------:R-:W-:Y:S01]  /*b690*/  IMAD.U32 R20, RZ, RZ, UR10 ;  /* 0x0000000aff147e24 */ /* 0x000fe2000f8e00ff */
[----:B------:R-:W-:Y:S01]  /*b6a0*/  LOP3.LUT R52, R53, 0x380, RZ, 0xc0, !PT ;  /* 0x0000038035347812 */ /* 0x000fe200078ec0ff */
[----:B------:R-:W-:Y:S01]  /*b6b0*/  ULDC.64 UR10, c[0x0][0xae0] ;  /* 0x0002b800000a7ab9 */ /* 0x000fe20000000a00 */
[----:B------:R-:W-:Y:S01]  /*b6c0*/  LOP3.LUT R56, R57, 0x380, RZ, 0xc0, !PT ;  /* 0x0000038039387812 */ /* 0x000fe200078ec0ff */
[----:B------:R-:W5:Y:S01]  /*b6d0*/  LD.E.128 R32, desc[UR38][R32.64] ;  /* 0x0000002620207980 */ /* 0x000f62000c101d00 */
[----:B------:R-:W-:-:S02]  /*b6e0*/  LOP3.LUT R60, R61, 0x380, RZ, 0xc0, !PT ;  /* 0x000003803d3c7812 */ /* 0x000fc400078ec0ff */
[----:B------:R-:W-:Y:S01]  /*b6f0*/  LOP3.LUT R64, R65, 0x380, RZ, 0xc0, !PT ;  /* 0x0000038041407812 */ /* 0x000fe200078ec0ff */
[----:B------:R-:W5:Y:S01]  /*b700*/  LD.E.128 R36, desc[UR38][R36.64] ;  /* 0x0000002624247980 */ /* 0x000f62000c101d00 */
        /* <DEDUP_REMOVED lines=49> */
[----:B------:R-:W-:Y:S01]  /*ba20*/  VIADD R84, R81, UR43 ;  /* 0x0000002b51547c36 */ /* 0x000fe20008000000 */
        /* <DEDUP_REMOVED lines=37> */
.L_x_13666:
[----:B------:R-:W-:Y:S05]  /*bc80*/  BSYNC B1 ;  /* 0x0000000000017941 */ /* 0x000fea0003800000 */
.L_x_13665:
        /* <DEDUP_REMOVED lines=21> */
.L_x_13668:
[----:B------:R-:W-:Y:S05]  /*bde0*/  BSYNC B1 ;  /* 0x0000000000017941 */ /* 0x000fea0003800000 */
.L_x_13667:
        /* <DEDUP_REMOVED lines=21> */
.L_x_13670:
[----:B------:R-:W-:Y:S05]  /*bf40*/  BSYNC B1 ;  /* 0x0000000000017941 */ /* 0x000fea0003800000 */
.L_x_13669:
[----:B0-----:R-:W-:Y:S01]  /*bf50*/  VIADD R3, R84, 0x60 ;  /* 0x0000006054037836 */ /* 0x001fe20000000000 */
[----:B--23--:R-:W0:Y:S04]  /*bf60*/  SHFL.IDX PT, R83, R83, 0x3, 0x181f ;  /* 0x00781f0053537f89 */ /* 0x00ce2800000e0000 */
[----:B------:R-:W-:Y:S01]  /*bf70*/  ISETP.GE.AND P0, PT, R3, UR9, PT ;  /* 0x0000000903007c0c */ /* 0x000fe2000bf06270 */
[----:B----4-:R4:W2:-:S12]  /*bf80*/  SHFL.IDX PT, R11, R82, 0x3, 0x181f ;  /* 0x00781f00520b7f89 */ /* 0x01089800000e0000 */
[----:B----4-:R-:W-:Y:S05]  /*bf90*/  @P0 BRA `(.L_x_13671) ;  /* 0x00000024006c0947 */ /* 0x010fea0003800000 */
[----:B------:R-:W-:Y:S02]  /*bfa0*/  ULDC UR4, c[0x0][0xac8] ;  /* 0x0002b20000047ab9 */ /* 0x000fe40000000800 */
[----:B------:R-:W-:Y:S02]  /*bfb0*/  ISETP.GE.AND P3, PT, R0, UR4, PT ;  /* 0x0000000400007c0c */ /* 0x000fe4000bf66270 */
[----:B------:R-:W-:Y:S02]  /*bfc0*/  ISETP.GE.AND P4, PT, R86, UR4, PT ;  /* 0x0000000456007c0c */ /* 0x000fe4000bf86270 */
[----:B------:R-:W-:-:S09]  /*bfd0*/  ISETP.GE.AND P5, PT, R88, UR4, PT ;  /* 0x0000000458007c0c */ /* 0x000fd2000bfa6270 */
[-C--:B--2---:R-:W-:Y:S02]  /*bfe0*/  @!P3 LEA R4, P0, R0, R11.reuse, 0x1 ;  /* 0x0000000b0004b211 */ /* 0x084fe400078008ff */
        /* <DEDUP_REMOVED lines=10> */
[----:B----4-:R-:W-:-:S04]  /*c090*/  LEA R4, P0, R90, R11, 0x1 ;  /* 0x0000000b5a047211 */ /* 0x010fc800078008ff */
[----:B------:R-:W-:-:S05]  /*c0a0*/  LEA.HI.X R5, R90, R83, R89, 0x1, P0 ;  /* 0x000000535a057211 */ /* 0x000fca00000f0c59 */
[----:B------:R0:W-:Y:S01]  /*c0b0*/  ST.E.128 desc[UR38][R4.64], R72 ;  /* 0x0000004804007985 */ /* 0x0001e2000c101d26 */
[----:B------:R-:W-:Y:S05]  /*c0c0*/  BRA `(.L_x_13671) ;  /* 0x0000002400207947 */ /* 0x000fea0003800000 */
.L_x_13664:
        /* <DEDUP_REMOVED lines=44> */
[----:B------:R-:W-:Y:S01]  /*c390*/  IMAD R6, R4, UR12, RZ ;  /* 0x0000000c04067c24 */ /* 0x000fe2000f8e02ff */
[----:B------:R-:W-:Y:S01]  /*c3a0*/  SHF.R.S32.HI R164, RZ, 0x1f, R222 ;  /* 0x0000001fffa47819 */ /* 0x000fe200000114de */
[----:B------:R-:W-:Y:S01]  /*c3b0*/  IMAD.U32 R4, RZ, RZ, UR10 ;  /* 0x0000000aff047e24 */ /* 0x000fe2000f8e00ff */
[----:B------:R-:W-:Y:S01]  /*c3c0*/  ULDC.64 UR10, c[0x0][0xb28] ;  /* 0x0002ca00000a7ab9 */ /* 0x000fe20000000a00 */
[----:B------:R-:W-:-:S02]  /*c3d0*/  IMAD.U32 R5, RZ, RZ, UR42 ;  /* 0x0000002aff057e24 */ /* 0x000fc4000f8e00ff */
        /* <DEDUP_REMOVED lines=21> */
[-C--:B-1----:R-:W-:Y:S02]  /*c530*/  @!P4 LEA R6, P2, R222, R4.reuse, 0x2 ;  /* 0x00000004de06c211 */ /* 0x082fe400078410ff */
[C---:B------:R-:W-:Y:S02]  /*c540*/  @!P3 LEA R8, P6, R221.reuse, R4, 0x2 ;  /* 0x00000004dd08b211 */ /* 0x040fe400078c10ff */
        /* <DEDUP_REMOVED lines=9> */
[-C--:B-1----:R-:W-:Y:S01]  /*c5e0*/  @!P0 LEA R6, P6, R220, R4.reuse, 0x2 ;  /* 0x00000004dc068211 */ /* 0x082fe200078c10ff */
        /* <DEDUP_REMOVED lines=92> */
[CC--:B---3--:R-:W-:Y:S01]  /*cbb0*/  @!P2 LEA R10, P5, R19.reuse, R4.reuse, 0x2 ;  /* 0x00000004130aa211 */ /* 0x0c8fe200078a10ff */
[----:B-1----:R-:W-:Y:S01]  /*cbc0*/  VIADD R25, R2, 0xf8 ;  /* 0x000000f802197836 */ /* 0x002fe20000000000 */
        /* <DEDUP_REMOVED lines=9> */
[----:B--2---:R-:W-:Y:S02]  /*cc60*/  SHF.R.S32.HI R7, RZ, 0x1f, R13 ;  /* 0x0000001fff077819 */ /* 0x004fe4000001140d */
[CC--:B------:R-:W-:Y:S01]  /*cc70*/  @!P4 LEA R6, P5, R13.reuse, R4.reuse, 0x2 ;  /* 0x000000040d06c211 */ /* 0x0c0fe200078a10ff */
[----:B------:R3:W-:Y:S01]  /*cc80*/  @!P0 ST.E.64 desc[UR38][R20.64], R136 ;  /* 0x0000008814008985 */ /* 0x0007e2000c101b26 */
[----:B----4-:R-:W-:Y:S02]  /*cc90*/  SHF.R.S32.HI R9, RZ, 0x1f, R29 ;  /* 0x0000001fff097819 */ /* 0x010fe4000001141d */
[----:B------:R-:W-:Y:S02]  /*cca0*/  @!P4 LEA.HI.X R7, R13, R5, R7, 0x2, P5 ;  /* 0x000000050d07c211 */ /* 0x000fe400028f1407 */
[----:B------:R-:W-:-:S02]  /*ccb0*/  @!P3 LEA R8, P5, R29, R4, 0x2 ;  /* 0x000000041d08b211 */ /* 0x000fc400078a10ff */
[----:B------:R-:W-:Y:S01]  /*ccc0*/  SHF.R.S32.HI R13, RZ, 0x1f, R25 ;  /* 0x0000001fff0d7819 */ /* 0x000fe20000011419 */
[----:B------:R3:W-:Y:S01]  /*ccd0*/  @!P4 ST.E.64 desc[UR38][R6.64], R140 ;  /* 0x0000008c0600c985 */ /* 0x0007e2000c101b26 */
[----:B------:R-:W-:Y:S02]  /*cce0*/  @!P3 LEA.HI.X R9, R29, R5, R9, 0x2, P5 ;  /* 0x000000051d09b211 */ /* 0x000fe400028f1409 */
[----:B------:R-:W-:-:S03]  /*ccf0*/  @!P6 LEA R4, P5, R25, R4, 0x2 ;  /* 0x000000041904e211 */ /* 0x000fc600078a10ff */
[----:B------:R3:W-:Y:S01]  /*cd00*/  @!P3 ST.E.64 desc[UR38][R8.64], R144 ;  /* 0x000000900800b985 */ /* 0x0007e2000c101b26 */
[----:B------:R-:W-:-:S05]  /*cd10*/  @!P6 LEA.HI.X R5, R25, R5, R13, 0x2, P5 ;  /* 0x000000051905e211 */ /* 0x000fca00028f140d */
[----:B------:R3:W-:Y:S04]  /*cd20*/  @!P6 ST.E.64 desc[UR38][R4.64], R148 ;  /* 0x000000940400e985 */ /* 0x0007e8000c101b26 */
.L_x_13673:
[----:B------:R-:W-:Y:S05]  /*cd30*/  BSYNC B1 ;  /* 0x0000000000017941 */ /* 0x000fea0003800000 */
.L_x_13672:
[----:B------:R-:W-:Y:S01]  /*cd40*/  ISETP.GE.AND P0, PT, R0, UR9, PT ;  /* 0x0000000900007c0c */ /* 0x000fe2000bf06270 */
[----:B--23--:R2:W3:Y:S04]  /*cd50*/  SHFL.IDX PT, R5, R12, 0x1, 0x1c1f ;  /* 0x003c1f000c057f89 */ /* 0x00c4e800000e0000 */
[----:B-1----:R2:W1:Y:S08]  /*cd60*/  SHFL.IDX PT, R4, R3, 0x1, 0x1c1f ;  /* 0x003c1f0003047f89 */ /* 0x00247000000e0000 */
[----:B--2---:R-:W-:Y:S05]  /*cd70*/  @P0 BRA `(.L_x_13671) ;  /* 0x0000001400f40947 */ /* 0x004fea0003800000 */
[----:B------:R-:W-:Y:S01]  /*cd80*/  ULDC UR4, c[0x0][0xac8] ;  /* 0x0002b20000047ab9 */ /* 0x000fe20000000800 */
[----:B------:R-:W-:Y:S01]  /*cd90*/  VIADD R25, R2, 0xe8 ;  /* 0x000000e802197836 */ /* 0x000fe20000000000 */
[----:B------:R-:W-:Y:S01]  /*cda0*/  ISETP.GE.AND P5, PT, R222, UR4, PT ;  /* 0x00000004de007c0c */ /* 0x000fe2000bfa6270 */
[C---:B0-----:R-:W-:Y:S01]  /*cdb0*/  VIADD R3, R2.reuse, 0xf0 ;  /* 0x000000f002037836 */ /* 0x041fe20000000000 */
[----:B------:R-:W-:Y:S02]  /*cdc0*/  ISETP.GE.AND P4, PT, R2, UR4, PT ;  /* 0x0000000402007c0c */ /* 0x000fe4000bf86270 */
[----:B------:R-:W-:Y:S02]  /*cdd0*/  ISETP.GE.AND P2, PT, R221, UR4, PT ;  /* 0x00000004dd007c0c */ /* 0x000fe4000bf46270 */
[----:B------:R-:W-:Y:S02]  /*cde0*/  ISETP.GE.AND P1, PT, R220, UR4, PT ;  /* 0x00000004dc007c0c */ /* 0x000fe4000bf26270 */
[----:B------:R-:W-:-:S02]  /*cdf0*/  ISETP.GE.AND P0, PT, R219, UR4, PT ;  /* 0x00000004db007c0c */ /* 0x000fc4000bf06270 */
[----:B------:R-:W-:-:S03]  /*ce00*/  SHF.R.S32.HI R0, RZ, 0x1f, R25 ;  /* 0x0000001fff007819 */ /* 0x000fc60000011419 */
[-C--:B-1----:R-:W-:Y:S02]  /*ce10*/  @!P5 LEA R8, P3, R222, R4.reuse, 0x2 ;  /* 0x00000004de08d211 */ /* 0x082fe400078610ff */
        /* <DEDUP_REMOVED lines=78> */
[C---:B----4-:R-:W-:Y:S02]  /*d300*/  @!P2 LEA R12, P3, R202.reuse, R4, 0x2 ;  /* 0x00000004ca0ca211 */ /* 0x050fe400078610ff */
[----:B------:R-:W-:Y:S02]  /*d310*/  ISETP.GE.AND P5, PT, R23, UR4, PT ;  /* 0x0000000417007c0c */ /* 0x000fe4000bfa6270 */
[-C--:B------:R-:W-:Y:S02]  /*d320*/  @!P0 LEA.HI.X R11, R203, R5.reuse, R231, 0x2, P6 ;  /* 0x00000005cb0b8211 */ /* 0x080fe400030f14e7 */
[----:B------:R-:W-:-:S02]  /*d330*/  @!P2 LEA.HI.X R13, R202, R5, R230, 0x2, P3 ;  /* 0x00000005ca0da211 */ /* 0x000fc400018f14e6 */
[----:B------:R-:W-:Y:S01]  /*d340*/  ISETP.GE.AND P3, PT, R22, UR4, PT ;  /* 0x0000000416007c0c */ /* 0x000fe2000bf66270 */
[----:B------:R4:W-:Y:S01]  /*d350*/  @!P0 ST.E.64 desc[UR38][R10.64], R106 ;  /* 0x0000006a0a008985 */ /* 0x0009e2000c101b26 */
[CC--:B--2---:R-:W-:Y:S02]  /*d360*/  @!P1 LEA R14, P6, R201.reuse, R4.reuse, 0x2 ;  /* 0x00000004c90e9211 */ /* 0x0c4fe400078c10ff */
[CC--:B---3--:R-:W-:Y:S01]  /*d370*/  @!P4 LEA R6, P0, R200.reuse, R4.reuse, 0x2 ;  /* 0x00000004c806c211 */ /* 0x0c8fe200078010ff */
[----:B------:R-:W-:Y:S01]  /*d380*/  @!P2 ST.E.64 desc[UR38][R12.64], R110 ;  /* 0x0000006e0c00a985 */ /* 0x000fe2000c101b26 */
[-C--:B------:R-:W-:Y:S02]  /*d390*/  @!P1 LEA.HI.X R15, R201, R5.reuse, R229, 0x2, P6 ;  /* 0x00000005c90f9211 */ /* 0x080fe400030f14e5 */
[----:B------:R-:W-:Y:S02]  /*d3a0*/  @!P4 LEA.HI.X R7, R200, R5, R228, 0x2, P0 ;  /* 0x00000005c807c211 */ /* 0x000fe400000f14e4 */
[----:B------:R-:W-:Y:S01]  /*d3b0*/  ISETP.GE.AND P0, PT, R19, UR4, PT ;  /* 0x0000000413007c0c */ /* 0x000fe2000bf06270 */
[----:B------:R-:W-:Y:S01]  /*d3c0*/  @!P1 ST.E.64 desc[UR38][R14.64], R114 ;  /* 0x000000720e009985 */ /* 0x000fe2000c101b26 */
[----:B0-----:R-:W-:-:S02]  /*d3d0*/  @!P5 LEA R8, P6, R23, R4, 0x2 ;  /* 0x000000041708d211 */ /* 0x001fc400078c10ff */
[----:B-1----:R-:W-:Y:S01]  /*d3e0*/  @!P3 LEA R20, P2, R22, R4, 0x2 ;  /* 0x000000041614b211 */ /* 0x002fe200078410ff */
[----:B------:R0:W-:Y:S01]  /*d3f0*/  @!P4 ST.E.64 desc[UR38][R6.64], R118 ;  /* 0x000000760600c985 */ /* 0x0001e2000c101b26 */
[-C--:B------:R-:W-:Y:S02]  /*d400*/  @!P5 LEA.HI.X R9, R23, R5.reuse, R227, 0x2, P6 ;  /* 0x000000051709d211 */ /* 0x080fe400030f14e3 */
[----:B------:R-:W-:Y:S02]  /*d410*/  ISETP.GE.AND P4, PT, R18, UR4, PT ;  /* 0x0000000412007c0c */ /* 0x000fe4000bf86270 */
[----:B------:R-:W-:Y:S01]  /*d420*/  ISETP.GE.AND P1, PT, R25, UR4, PT ;  /* 0x0000000419007c0c */ /* 0x000fe2000bf26270 */
[----:B------:R1:W-:Y:S01]  /*d430*/  @!P5 ST.E.64 desc[UR38][R8.64], R122 ;  /* 0x0000007a0800d985 */ /* 0x0003e2000c101b26 */
[----:B------:R-:W-:Y:S02]  /*d440*/  @!P3 LEA.HI.X R21, R22, R5, R226, 0x2, P2 ;  /* 0x000000051615b211 */ /* 0x000fe400010f14e2 */
[----:B------:R-:W-:-:S02]  /*d450*/  ISETP.GE.AND P2, PT, R3, UR4, PT ;  /* 0x0000000403007c0c */ /* 0x000fc4000bf46270 */
[----:B------:R-:W-:Y:S01]  /*d460*/  ISETP.GE.AND P5, PT, R17, UR4, PT ;  /* 0x0000000411007c0c */ /* 0x000fe2000bfa6270 */
[----:B------:R2:W-:Y:S01]  /*d470*/  @!P3 ST.E.64 desc[UR38][R20.64], R126 ;  /* 0x0000007e1400b985 */ /* 0x0005e2000c101b26 */
[----:B----4-:R-:W-:-:S04]  /*d480*/  @!P0 LEA R10, P6, R19, R4, 0x2 ;  /* 0x00000004130a8211 */ /* 0x010fc800078c10ff */
[-C--:B------:R-:W-:Y:S02]  /*d490*/  @!P0 LEA.HI.X R11, R19, R5.reuse, R225, 0x2, P6 ;  /* 0x00000005130b8211 */ /* 0x080fe400030f14e1 */
[CC--:B0-----:R-:W-:Y:S02]  /*d4a0*/  @!P4 LEA R6, P6, R18.reuse, R4.reuse, 0x2 ;  /* 0x000000041206c211 */ /* 0x0c1fe400078c10ff */
[CC--:B------:R-:W-:Y:S01]  /*d4b0*/  @!P1 LEA R12, P3, R25.reuse, R4.reuse, 0x2 ;  /* 0x00000004190c9211 */ /* 0x0c0fe200078610ff */
[----:B------:R2:W-:Y:S01]  /*d4c0*/  @!P0 ST.E.64 desc[UR38][R10.64], R130 ;  /* 0x000000820a008985 */ /* 0x0005e2000c101b26 */
[-C--:B------:R-:W-:Y:S02]  /*d4d0*/  @!P4 LEA.HI.X R7, R18, R5.reuse, R224, 0x2, P6 ;  /* 0x000000051207c211 */ /* 0x080fe400030f14e0 */
[----:B------:R-:W-:Y:S02]  /*d4e0*/  @!P1 LEA.HI.X R13, R25, R5, R0, 0x2, P3 ;  /* 0x00000005190d9211 */ /* 0x000fe400018f1400 */
[----:B-1----:R-:W-:Y:S01]  /*d4f0*/  SHF.R.S32.HI R9, RZ, 0x1f, R3 ;  /* 0x0000001fff097819 */ /* 0x002fe20000011403 */
[----:B------:R2:W-:Y:S01]  /*d500*/  @!P4 ST.E.64 desc[UR38][R6.64], R134 ;  /* 0x000000860600c985 */ /* 0x0005e2000c101b26 */
[----:B------:R-:W-:-:S02]  /*d510*/  @!P2 LEA R14, P6, R3, R4, 0x2 ;  /* 0x00000004030ea211 */ /* 0x000fc400078c10ff */
[----:B------:R-:W-:Y:S02]  /*d520*/  SHF.R.S32.HI R0, RZ, 0x1f, R17 ;  /* 0x0000001fff007819 */ /* 0x000fe40000011411 */
[----:B------:R-:W-:Y:S02]  /*d530*/  @!P5 LEA R8, P3, R17, R4, 0x2 ;  /* 0x000000041108d211 */ /* 0x000fe400078610ff */
[-C--:B------:R-:W-:Y:S01]  /*d540*/  @!P2 LEA.HI.X R15, R3, R5.reuse, R9, 0x2, P6 ;  /* 0x00000005030fa211 */ /* 0x080fe200030f1409 */
[----:B------:R-:W-:Y:S01]  /*d550*/  VIADD R3, R2, 0xf8 ;  /* 0x000000f802037836 */ /* 0x000fe20000000000 */
[----:B------:R-:W-:-:S04]  /*d560*/  @!P5 LEA.HI.X R9, R17, R5, R0, 0x2, P3 ;  /* 0x000000051109d211 */ /* 0x000fc800018f1400 */
        /* <DEDUP_REMOVED lines=10> */
.L_x_13662:
        /* <DEDUP_REMOVED lines=33> */
.L_x_13674:
        /* <DEDUP_REMOVED lines=57> */
.L_x_13676:
[----:B------:R-:W-:Y:S05]  /*dbb0*/  BSYNC B1 ;  /* 0x0000000000017941 */ /* 0x000fea0003800000 */
.L_x_13675:
        /* <DEDUP_REMOVED lines=14> */
[----:B------:R-:W-:-:S03]  /*dca0*/  UIADD3 UR9, UR9, UR10, URZ ;  /* 0x0000000a09097290 */ /* 0x000fc6000fffe03f */
[----:B------:R-:W-:Y:S01]  /*dcb0*/  IMAD R3, R10, 0x20, R13 ;  /* 0x000000200a037824 */ /* 0x000fe200078e020d */
[----:B------:R-:W-:Y:S02]  /*dcc0*/  ULDC.64 UR10, c[0x0][0xae8] ;  /* 0x0002ba00000a7ab9 */ /* 0x000fe40000000a00 */
[----:B------:R-:W-:Y:S01]  /*dcd0*/  UIMAD.WIDE.U32 UR8, UR44, UR10, UR8 ;  /* 0x0000000a2c0872a5 */ /* 0x000fe2000f8e0008 */
[----:B------:R-:W-:Y:S01]  /*dce0*/  VIADD R8, R3, UR43 ;  /* 0x0000002b03087c36 */ /* 0x000fe20008000000 */
[----:B-1----:R-:W-:Y:S02]  /*dcf0*/  ISETP.NE.AND P0, PT, R11, 0x1, PT ;  /* 0x000000010b00780c */ /* 0x002fe40003f05270 */
[----:B------:R-:W-:Y:S01]  /*dd00*/  UIMAD UR9, UR44, UR11, UR9 ;  /* 0x0000000b2c0972a4 */ /* 0x000fe2000f8e0209 */
[----:B------:R-:W-:Y:S02]  /*dd10*/  IMAD.MOV.U32 R3, RZ, RZ, R8 ;  /* 0x000000ffff037224 */ /* 0x000fe400078e0008 */
[----:B------:R-:W-:-:S02]  /*dd20*/  ULDC.64 UR10, c[0x0][0xaf0] ;  /* 0x0002bc00000a7ab9 */ /* 0x000fc40000000a00 */
        /* <DEDUP_REMOVED lines=21> */
[----:B-----5:R-:W-:Y:S02]  /*de80*/  IMAD R11, R0, R11, RZ ;  /* 0x0000000b000b7224 */ /* 0x020fe400078e02ff */
[----:B------:R-:W-:-:S02]  /*de90*/  IMAD.IADD R5, R5, 0x1, R9 ;  /* 0x0000000105057824 */ /* 0x000fc400078e0209 */
        /* <DEDUP_REMOVED lines=15> */
[----:B------:R0:W1:Y:S01]  /*df90*/  SHFL.IDX PT, R4, R6, RZ, 0x181f ;  /* 0x00181fff06047589 */ /* 0x00006200000e0000 */
[----:B------:R-:W-:Y:S01]  /*dfa0*/  VIADD R13, R7, 0x80 ;  /* 0x00000080070d7836 */ /* 0x000fe20000000000 */
[----:B------:R-:W-:-:S02]  /*dfb0*/  SHF.R.S32.HI R20, RZ, 0x1f, R7 ;  /* 0x0000001fff147819 */ /* 0x000fc40000011407 */
[----:B------:R0:W2:Y:S01]  /*dfc0*/  SHFL.IDX PT, R0, R3, RZ, 0x181f ;  /* 0x00181fff03007589 */ /* 0x0000a200000e0000 */
        /* <DEDUP_REMOVED lines=21> */
.L_x_13678:
[----:B------:R-:W-:Y:S05]  /*e120*/  BSYNC B1 ;  /* 0x0000000000017941 */ /* 0x000fea0003800000 */
.L_x_13677:
        /* <DEDUP_REMOVED lines=21> */
.L_x_13680:
[----:B------:R-:W-:Y:S05]  /*e280*/  BSYNC B1 ;  /* 0x0000000000017941 */ /* 0x000fea0003800000 */
.L_x_13679:
        /* <DEDUP_REMOVED lines=21> */
.L_x_13682:
[----:B------:R-:W-:Y:S05]  /*e3e0*/  BSYNC B1 ;  /* 0x0000000000017941 */ /* 0x000fea0003800000 */
.L_x_13681:
        /* <DEDUP_REMOVED lines=10> */
[----:B---3--:R-:W-:-:S04]  /*e490*/  @!P3 LEA R6, P4, R7, R4, 0x1 ;  /* 0x000000040706b211 */ /* 0x008fc800078808ff */
[-C--:B--2---:R-:W-:Y:S02]  /*e4a0*/  @!P3 LEA.HI.X R7, R7, R3.reuse, R20, 0x1, P4 ;  /* 0x000000030707b211 */ /* 0x084fe400020f0c14 */
        /* <DEDUP_REMOVED lines=10> */
.L_x_13671:
[----:B------:R-:W-:Y:S05]  /*e550*/  BSYNC B0 ;  /* 0x0000000000007941 */ /* 0x000fea0003800000 */
.L_x_13661:
[----:B------:R-:W-:Y:S02]  /*e560*/  ULDC UR4, c[0x0][0xc3c] ;  /* 0x00030f0000047ab9 */ /* 0x000fe40000000800 */
[----:B------:R-:W-:-:S06]  /*e570*/  UISETP.GE.AND UP0, UPT, UR7, UR4, UPT ;  /* 0x000000040700728c */ /* 0x000fcc000bf06270 */
[----:B------:R-:W-:-:S13]  /*e580*/  PLOP3.LUT P0, PT, PT, PT, UP0, 0x80, 0x0 ;  /* 0x000000000000781c */ /* 0x000fda0003f0f008 */
[----:B------:R-:W-:Y:S05]  /*e590*/  @!P0 BRA `(.L_x_13683) ;  /* 0xffffff2800e08947 */ /* 0x000fea000383ffff */
[----:B------:R-:W-:Y:S05]  /*e5a0*/  EXIT ;  /* 0x000000000000794d */ /* 0x000fea0003800000 */
.L_x_13624:
        /* <DEDUP_REMOVED lines=20> */
.L_x_13684:
        /* <DEDUP_REMOVED lines=43> */
.L_x_13688:
        /* <DEDUP_REMOVED lines=39> */
.L_x_13686:
        /* <DEDUP_REMOVED lines=12> */
.L_x_13689:
        /* <DEDUP_REMOVED lines=63> */
.L_x_13690:
        /* <DEDUP_REMOVED lines=61> */
.L_x_13691:
[----:B01----:R-:W-:-:S05]  /*f490*/  LOP3.LUT R3, RZ, R2, RZ, 0x33, !PT ;  /* 0x00000002ff037212 */ /* 0x003fca00078e33ff */
[----:B------:R-:W-:-:S05]  /*f4a0*/  IMAD.IADD R2, R4, 0x1, R3 ;  /* 0x0000000104027824 */ /* 0x000fca00078e0203 */
[----:B------:R1:W-:Y:S01]  /*f4b0*/  STL [R1+0x4], R2 ;  /* 0x0000040201007387 */ /* 0x0003e20000100800 */
[----:B------:R-:W-:Y:S05]  /*f4c0*/  BRA `(.L_x_13692) ;  /* 0x0000000000107947 */ /* 0x000fea0003800000 */
.L_x_13687:
[----:B------:R-:W-:Y:S01]  /*f4d0*/  IMAD.U32 R2, RZ, RZ, UR6 ;  /* 0x00000006ff027e24 */ /* 0x000fe2000f8e00ff */
[----:B------:R0:W-:Y:S04]  /*f4e0*/  STL [R1+0x4], RZ ;  /* 0x000004ff01007387 */ /* 0x0001e80000100800 */
[----:B------:R0:W-:Y:S04]  /*f4f0*/  STL [R1+0x8], RZ ;  /* 0x000008ff01007387 */ /* 0x0001e80000100800 */
[----:B------:R0:W-:Y:S02]  /*f500*/  STL [R1], R2 ;  /* 0x0000000201007387 */ /* 0x0001e40000100800 */
.L_x_13692:
        /* <DEDUP_REMOVED lines=10> */
.L_x_13685:
        /* <DEDUP_REMOVED lines=9> */
[C---:B----4-:R-:W-:Y:S01]  /*f640*/  IMAD.SHL.U32 R0, R6.reuse, 0x8, RZ ;  /* 0x0000000806007824 */ /* 0x050fe200078e00ff */
[----:B------:R-:W-:Y:S01]  /*f650*/  LOP3.LUT R4, R6, 0x7f, RZ, 0xc0, !PT ;  /* 0x0000007f06047812 */ /* 0x000fe200078ec0ff */
[----:B------:R-:W-:Y:S01]  /*f660*/  UMOV UR4, 0x400 ;  /* 0x0000040000047882 */ /* 0x000fe20000000000 */
[----:B------:R-:W-:Y:S01]  /*f670*/  BSSY B8, `(.L_x_13693) ;  /* 0x00005a3000087945 */ /* 0x000fe20003800000 */
[----:B------:R-:W-:Y:S01]  /*f680*/  IMAD.MOV.U32 R19, RZ, RZ, RZ ;  /* 0x000000ffff137224 */ /* 0x000fe200078e00ff */
[----:B------:R-:W-:Y:S01]  /*f690*/  LOP3.LUT R3, R0, 0x1f8, RZ, 0xc0, !PT ;  /* 0x000001f800037812 */ /* 0x000fe200078ec0ff */
[----:B01----:R-:W-:Y:S01]  /*f6a0*/  IMAD.SHL.U32 R2, R4, 0x8, RZ ;  /* 0x0000000804027824 */ /* 0x003fe200078e00ff */
        /* <DEDUP_REMOVED lines=14> */
.L_x_13797:
[----:B0-2---:R-:W2:Y:S01]  /*f790*/  LDL R0, [R1+0xc] ;  /* 0x00000c0001007983 */ /* 0x005ea20000100800 */
        /* <DEDUP_REMOVED lines=8> */
[----:B---3--:R-:W2:Y:S01]  /*f820*/  LDG.E R11, desc[UR38][R2.64] ;  /* 0x00000026020b7981 */ /* 0x008ea2000c1e1900 */
        /* <DEDUP_REMOVED lines=46> */
.L_x_13694:
        /* <DEDUP_REMOVED lines=18> */
.L_x_13695:
[----:B------:R-:W-:Y:S05]  /*fc30*/  @!P0 BRA `(.L_x_13696) ;  /* 0x00000000000c8947 */ /* 0x000fea0003800000 */
[----:B------:R-:W3:Y:S04]  /*fc40*/  LDG.E R6, desc[UR38][R4.64] ;  /* 0x0000002604067981 */ /* 0x000ee8000c1e1900 */
[----:B------:R-:W3:Y:S02]  /*fc50*/  LDG.E R4, desc[UR38][R4.64+0x4] ;  /* 0x0000042604047981 */ /* 0x000ee4000c1e1900 */
[----:B---3--:R-:W-:-:S07]  /*fc60*/  IMAD.IADD R6, R4, 0x1, -R6 ;  /* 0x0000000104067824 */ /* 0x008fce00078e0a06 */
.L_x_13696:
        /* <DEDUP_REMOVED lines=12> */
[----:B--2---:R-:W-:Y:S01]  /*fd30*/  @P0 SHF.R.U32.HI R0, RZ, R4, R3 ;  /* 0x00000004ff000219 */ /* 0x004fe20000011603 */
[C---:B------:R-:W-:Y:S01]  /*fd40*/  VIADD R4, R6.reuse, 0x5f ;  /* 0x0000005f06047836 */ /* 0x040fe20000000000 */
[----:B------:R-:W-:Y:S02]  /*fd50*/  IADD3 R6, R6, 0x60, -R9 ;  /* 0x0000006006067810 */ /* 0x000fe40007ffe809 */
[----:B-1----:R-:W-:Y:S01]  /*fd60*/  LOP3.LUT R9, R2, 0xff, RZ, 0xc0, !PT ;  /* 0x000000ff02097812 */ /* 0x002fe200078ec0ff */
[----:B------:R-:W-:-:S04]  /*fd70*/  IMAD.HI R4, R4, 0x2aaaaaab, RZ ;  /* 0x2aaaaaab04047827 */ /* 0x000fc800078e02ff */
[----:B------:R-:W-:Y:S01]  /*fd80*/  IMAD.IADD R0, R6, 0x1, R0 ;  /* 0x0000000106007824 */ /* 0x000fe200078e0200 */
[----:B------:R-:W-:-:S03]  /*fd90*/  SHF.R.U32.HI R3, RZ, 0x1f, R4 ;  /* 0x0000001fff037819 */ /* 0x000fc60000011604 */
[----:B------:R-:W-:Y:S01]  /*fda0*/  IMAD.HI R0, R0, 0x2aaaaaab, RZ ;  /* 0x2aaaaaab00007827 */ /* 0x000fe200078e02ff */
[----:B------:R-:W-:-:S04]  /*fdb0*/  LEA.HI.SX32 R4, R4, R3, 0x1c ;  /* 0x0000000304047211 */ /* 0x000fc800078fe2ff */
[----:B------:R-:W-:-:S04]  /*fdc0*/  SHF.R.U32.HI R3, RZ, 0x1f, R0 ;  /* 0x0000001fff037819 */ /* 0x000fc80000011600 */
[----:B------:R-:W-:Y:S02]  /*fdd0*/  LEA.HI.SX32 R3, R0, R3, 0x1c ;  /* 0x0000000300037211 */ /* 0x000fe400078fe2ff */
[----:B------:R-:W-:Y:S02]  /*fde0*/  SHF.R.U32.HI R0, RZ, 0x10, R2 ;  /* 0x00000010ff007819 */ /* 0x000fe40000011602 */
[----:B------:R-:W-:Y:S02]  /*fdf0*/  VIMNMX R8, R4, R3, PT ;  /* 0x0000000304087248 */ /* 0x000fe40003fe0100 */
[----:B------:R-:W-:Y:S02]  /*fe00*/  ISETP.NE.AND P0, PT, R0, RZ, PT ;  /* 0x000000ff0000720c */ /* 0x000fe40003f05270 */
[----:B------:R-:W-:Y:S01]  /*fe10*/  ISETP.GE.AND P1, PT, R8, 0x1, PT ;  /* 0x000000010800780c */ /* 0x000fe20003f26270 */
[----:B------:R0:W-:Y:S04]  /*fe20*/  STL [R1+0x34], R8 ;  /* 0x0000340801007387 */ /* 0x0001e80000100800 */
[----:B------:R0:W-:Y:S04]  /*fe30*/  STL [R1+0x40], R5 ;  /* 0x0000400501007387 */ /* 0x0001e80000100800 */
[----:B------:R0:W-:Y:S02]  /*fe40*/  STL [R1+0x58], R9 ;  /* 0x0000580901007387 */ /* 0x0001e40000100800 */
[----:B------:R-:W1:Y:S02]  /*fe50*/  @!P0 LDC R0, c[0x0][0x9f0] ;  /* 0x00027c00ff008b82 */ /* 0x000e640000000800 */
        /* <DEDUP_REMOVED lines=29> */
.L_x_13698:
[----:B------:R-:W-:Y:S05]  /*10030*/  BSYNC B0 ;  /* 0x0000000000007941 */ /* 0x000fea0003800000 */
.L_x_13697:
        /* <DEDUP_REMOVED lines=18> */
[----:B-1----:R-:W4:Y:S01]  /*10160*/  @P0 ATOMG.E.ADD.STRONG.GPU PT, R3, desc[UR38][R2.64], R5 ;  /* 0x00000005020309a8 */ /* 0x002f2200081ee1e6 */
[----:B------:R-:W0:Y:S02]  /*10170*/  S2R R4, SR_LTMASK ;  /* 0x0000000000047919 */ /* 0x000e240000003900 */
[----:B0-----:R-:W-:-:S04]  /*10180*/  LOP3.LUT R4, R4, UR4, RZ, 0xc0, !PT ;  /* 0x0000000404047c12 */ /* 0x001fc8000f8ec0ff */
[----:B---3--:R-:W0:Y:S01]  /*10190*/  POPC R7, R4 ;  /* 0x0000000400077309 */ /* 0x008e220000000000 */
[----:B----4-:R-:W0:Y:S02]  /*101a0*/  SHFL.IDX PT, R0, R3, R0, 0x1f ;  /* 0x00001f0003007589 */ /* 0x010e2400000e0000 */
[----:B0-----:R-:W-:-:S05]  /*101b0*/  IADD3 R0, R0, UR37, R7 ;  /* 0x0000002500007c10 */ /* 0x001fca000fffe007 */
[----:B------:R4:W-:Y:S01]  /*101c0*/  STL [R1], R0 ;  /* 0x0000000001007387 */ /* 0x0009e20000100800 */
[----:B------:R-:W-:Y:S05]  /*101d0*/  BRA `(.L_x_13701) ;  /* 0x0000003c00347947 */ /* 0x000fea0003800000 */
.L_x_13700:
        /* <DEDUP_REMOVED lines=20> */
.L_x_13703:
[----:B------:R-:W-:Y:S05]  /*10320*/  BSYNC B6 ;  /* 0x0000000000067941 */ /* 0x000fea0003800000 */
.L_x_13702:
        /* <DEDUP_REMOVED lines=20> */
.L_x_13706:
        /* <DEDUP_REMOVED lines=16> */
.L_x_13705:
[----:B------:R-:W-:Y:S05]  /*10570*/  BSYNC B6 ;  /* 0x0000000000067941 */ /* 0x000fea0003800000 */
.L_x_13704:
        /* <DEDUP_REMOVED lines=24> */
.L_x_13813:
[----:B0-----:R-:W3:Y:S01]  /*10700*/  LDL.LU R4, [R1+0x14] ;  /* 0x0000140001047983 */ /* 0x001ee20000300800 */
[----:B------:R-:W-:Y:S02]  /*10710*/  PLOP3.LUT P1, PT, PT, PT, PT, 0x8, 0x0 ;  /* 0x000000000000781c */ /* 0x000fe40003f2e170 */
[----:B-1----:R-:W-:Y:S01]  /*10720*/  ISETP.NE.AND P0, PT, R14, RZ, PT ;  /* 0x000000ff0e00720c */ /* 0x002fe20003f05270 */
        /* <DEDUP_REMOVED lines=8> */
.L_x_13816:
        /* <DEDUP_REMOVED lines=24> */
.L_x_13710:
[----:B-1----:R-:W3:Y:S01]  /*10930*/  LDL R2, [R1+0x10] ;  /* 0x0000100001027983 */ /* 0x002ee20000100800 */
[----:B0-----:R-:W-:Y:S01]  /*10940*/  IMAD R0, R19, 0x8, R18 ;  /* 0x0000000813007824 */ /* 0x001fe200078e0212 */
[----:B---3--:R-:W-:-:S04]  /*10950*/  SHF.L.U32 R2, R2, 0x1f, RZ ;  /* 0x0000001f02027819 */ /* 0x008fc800000006ff */
[----:B------:R-:W0:Y:S02]  /*10960*/  SYNCS.PHASECHK.TRANS64.TRYWAIT P0, [R0+URZ+0x22840], R2 ;  /* 0x02284002000075a7 */ /* 0x000e24000800017f */
[----:B0-----:R-:W-:Y:S05]  /*10970*/  @!P0 BRA `(.L_x_13711) ;  /* 0x0000004c00a88947 */ /* 0x001fea0003800000 */
.L_x_13817:
        /* <DEDUP_REMOVED lines=11> */
.L_x_13712:
[----:B------:R-:W3:Y:S04]  /*10a30*/  LDL R4, [R1+0x2c] ;  /* 0x00002c0001047983 */ /* 0x000ee80000100800 */
[----:B------:R-:W4:Y:S04]  /*10a40*/  LDL R3, [R1+0x1c] ;  /* 0x00001c0001037983 */ /* 0x000f280000100800 */
[----:B0-----:R-:W2:Y:S01]  /*10a50*/  LDL.LU R2, [R1+0x14] ;  /* 0x0000140001027983 */ /* 0x001ea20000300800 */
        /* <DEDUP_REMOVED lines=21> */
.L_x_13708:
[----:B------:R-:W3:Y:S04]  /*10bb0*/  LDL.LU R3, [R1+0x3c] ;  /* 0x00003c0001037983 */ /* 0x000ee80000300800 */
[----:B------:R-:W4:Y:S04]  /*10bc0*/  LDL.LU R5, [R1+0x24] ;  /* 0x0000240001057983 */ /* 0x000f280000300800 */
[----:B0-----:R-:W5:Y:S01]  /*10bd0*/  LDL.LU R4, [R1+0x48] ;  /* 0x0000480001047983 */ /* 0x001f620000300800 */
        /* <DEDUP_REMOVED lines=37> */
.L_x_13714:
[----:B------:R-:W-:Y:S05]  /*10e30*/  BSYNC B6 ;  /* 0x0000000000067941 */ /* 0x000fea0003800000 */
.L_x_13713:
[----:B0-----:R-:W3:Y:S01]  /*10e40*/  LDL.LU R0, [R1+0x48] ;  /* 0x0000480001007983 */ /* 0x001ee20000300800 */
[----:B------:R-:W-:Y:S01]  /*10e50*/  ULDC.64 UR4, c[0x0][0x2d8] ;  /* 0x0000b60000047ab9 */ /* 0x000fe20000000a00 */
[----:B------:R-:W0:Y:S01]  /*10e60*/  LDC R7, c[0x0][0x448] ;  /* 0x00011200ff077b82 */ /* 0x000e220000000800 */
[----:B------:R-:W-:Y:S01]  /*10e70*/  ULDC UR6, c[0x0][0x2b8] ;  /* 0x0000ae0000067ab9 */ /* 0x000fe20000000800 */
[----:B------:R-:W4:Y:S04]  /*10e80*/  LDL.LU R4, [R1+0x3c] ;  /* 0x00003c0001047983 */ /* 0x000f280000300800 */
[----:B------:R-:W4:Y:S04]  /*10e90*/  LDL.LU.64 R2, [R1+0x50] ;  /* 0x0000500001027983 */ /* 0x000f280000300a00 */
[----:B------:R-:W3:Y:S04]  /*10ea0*/  LDL.LU R5, [R1+0x24] ;  /* 0x0000240001057983 */ /* 0x000ee80000300800 */
[----:B------:R-:W3:Y:S04]  /*10eb0*/  LDL R8, [R1+0x4] ;  /* 0x0000040001087983 */ /* 0x000ee80000100800 */
[----:B------:R1:W5:Y:S01]  /*10ec0*/  LDL R9, [R1+0x28] ;  /* 0x0000280001097983 */ /* 0x0003620000100800 */
[----:B0-----:R-:W-:-:S13]  /*10ed0*/  ISETP.NE.AND P0, PT, R7, 0x1, PT ;  /* 0x000000010700780c */ /* 0x001fda0003f05270 */
[----:B------:R-:W0:Y:S01]  /*10ee0*/  @P0 LDC R6, c[0x0][0x450] ;  /* 0x00011400ff060b82 */ /* 0x000e220000000800 */
[----:B--2---:R-:W2:Y:S02]  /*10ef0*/  S2R R10, SR_TID.X ;  /* 0x00000000000a7919 */ /* 0x004ea40000002100 */
[----:B--2---:R-:W-:-:S05]  /*10f00*/  IMAD.SHL.U32 R10, R10, 0x8, RZ ;  /* 0x000000080a0a7824 */ /* 0x004fca00078e00ff */
[----:B------:R-:W-:Y:S01]  /*10f10*/  LOP3.LUT R10, R10, 0x38, RZ, 0xc0, !PT ;  /* 0x000000380a0a7812 */ /* 0x000fe200078ec0ff */
[----:B----4-:R-:W-:Y:S02]  /*10f20*/  IMAD.MOV.U32 R3, RZ, RZ, R4 ;  /* 0x000000ffff037224 */ /* 0x010fe400078e0004 */
[----:B------:R-:W2:Y:S01]  /*10f30*/  S2R R4, SR_TID.X ;  /* 0x0000000000047919 */ /* 0x000ea20000002100 */
        /* <DEDUP_REMOVED lines=8> */
[----:B--2---:R-:W-:-:S04]  /*10fc0*/  LOP3.LUT R4, R4, 0x7f, RZ, 0xc0, !PT ;  /* 0x0000007f04047812 */ /* 0x004fc800078ec0ff */
[----:B------:R-:W-:Y:S02]  /*10fd0*/  SHF.R.U32.HI R5, RZ, 0x3, R4 ;  /* 0x00000003ff057819 */ /* 0x000fe40000011604 */
[----:B------:R-:W2:Y:S02]  /*10fe0*/  S2R R4, SR_TID.X ;  /* 0x0000000000047919 */ /* 0x000ea40000002100 */
[----:B--2---:R-:W-:-:S05]  /*10ff0*/  IMAD.SHL.U32 R4, R4, 0x10, RZ ;  /* 0x0000001004047824 */ /* 0x004fca00078e00ff */
[----:B------:R-:W-:Y:S02]  /*11000*/  LOP3.LUT R4, R5, 0x70, R4, 0xf8, !PT ;  /* 0x0000007005047812 */ /* 0x000fe400078ef804 */
[----:B------:R-:W2:Y:S03]  /*11010*/  @P0 LDC R5, c[0x0][0x44c] ;  /* 0x00011300ff050b82 */ /* 0x000ea60000000800 */
[----:B------:R-:W-:-:S04]  /*11020*/  IMAD R4, R8, 0x80, R4 ;  /* 0x0000008008047824 */ /* 0x000fc800078e0204 */
[----:B------:R-:W-:Y:S02]  /*11030*/  IMAD.MOV.U32 R0, RZ, RZ, R4 ;  /* 0x000000ffff007224 */ /* 0x000fe400078e0004 */
[----:B--2---:R-:W-:-:S05]  /*11040*/  @P0 IMAD.HI.U32 R5, R4, R5, RZ ;  /* 0x0000000504050227 */ /* 0x004fca00078e00ff */
        /* <DEDUP_REMOVED lines=20> */
[----:B------:R-:W2:Y:S04]  /*11190*/  LDL.LU R6, [R1+0x44] ;  /* 0x0000440001067983 */ /* 0x000ea80000300800 */
[----:B------:R-:W3:Y:S01]  /*111a0*/  LDL.LU R5, [R1+0x4] ;  /* 0x0000040001057983 */ /* 0x000ee20000300800 */
[----:B------:R-:W0:Y:S02]  /*111b0*/  S2R R8, SR_TID.X ;  /* 0x0000000000087919 */ /* 0x000e240000002100 */
[----:B0-----:R-:W-:-:S04]  /*111c0*/  LOP3.LUT R8, R8, 0x7f, RZ, 0xc0, !PT ;  /* 0x0000007f08087812 */ /* 0x001fc800078ec0ff */
[----:B------:R-:W-:Y:S01]  /*111d0*/  SHF.R.U32.HI R8, RZ, 0x3, R8 ;  /* 0x00000003ff087819 */ /* 0x000fe20000011608 */
[----:B--2---:R-:W-:Y:S02]  /*111e0*/  IMAD R3, R6, R7, RZ ;  /* 0x0000000706037224 */ /* 0x004fe400078e02ff */
[----:B------:R-:W0:Y:S02]  /*111f0*/  SHFL.IDX PT, R7, R2, RZ, 0x181f ;  /* 0x00181fff02077589 */ /* 0x000e2400000e0000 */
[----:B---3--:R-:W-:Y:S02]  /*11200*/  IMAD R4, R5, 0x80, R8 ;  /* 0x0000008005047824 */ /* 0x008fe400078e0208 */
[----:B------:R-:W1:Y:S03]  /*11210*/  SHFL.IDX PT, R6, R0, RZ, 0x181f ;  /* 0x00181fff00067589 */ /* 0x000e6600000e0000 */
[----:B------:R-:W-:-:S13]  /*11220*/  ISETP.GE.AND P1, PT, R4, R3, PT ;  /* 0x000000030400720c */ /* 0x000fda0003f26270 */
[----:B0-----:R-:W-:-:S05]  /*11230*/  @!P1 LEA R7, P2, R10, R7, 0x1 ;  /* 0x000000070a079211 */ /* 0x001fca00078408ff */
[----:B-1----:R-:W-:-:S05]  /*11240*/  @!P1 IMAD.X R6, RZ, RZ, R6, P2 ;  /* 0x000000ffff069224 */ /* 0x002fca00010e0606 */
[----:B------:R-:W-:-:S04]  /*11250*/  @!P1 LOP3.LUT R7, R7, R6, RZ, 0x3c, !PT ;  /* 0x0000000607079212 */ /* 0x000fc800078e3cff */
[----:B------:R-:W-:Y:S01]  /*11260*/  @!P1 LOP3.LUT R6, R7, R6, RZ, 0x3c, !PT ;  /* 0x0000000607069212 */ /* 0x000fe200078e3cff */
[----:B------:R-:W-:-:S03]  /*11270*/  VIADD R5, R4, 0x10 ;  /* 0x0000001004057836 */ /* 0x000fc60000000000 */
        /* <DEDUP_REMOVED lines=58> */
.L_x_13834:
        /* <DEDUP_REMOVED lines=10> */
.L_x_13716:
        /* <DEDUP_REMOVED lines=18> */
.L_x_13835:
[----:B------:R-:W-:Y:S05]  /*117e0*/  BSYNC B0 ;  /* 0x0000000000007941 */ /* 0x000fea0003800000 */
.L_x_13717:
[----:B------:R-:W2:Y:S01]  /*117f0*/  LDL R2, [R1+0x14] ;  /* 0x0000140001027983 */ /* 0x000ea20000100800 */
[----:B------:R-:W-:Y:S01]  /*11800*/  BSSY B0, `(.L_x_13719) ;  /* 0x000005a000007945 */ /* 0x000fe20003800000 */
[----:B--2---:R-:W-:-:S13]  /*11810*/  LOP3.LUT P0, RZ, R2, 0x1, RZ, 0xc0, !PT ;  /* 0x0000000102ff7812 */ /* 0x004fda000780c0ff */
[----:B------:R-:W-:Y:S05]  /*11820*/  @!P0 BRA `(.L_x_13720) ;  /* 0x00000004005c8947 */ /* 0x000fea0003800000 */
[----:B------:R-:W0:Y:S01]  /*11830*/  LDL R4, [R1+0x10] ;  /* 0x0000100001047983 */ /* 0x000e220000100800 */
[----:B------:R-:W-:Y:S01]  /*11840*/  IMAD R2, R19, 0x8, R18 ;  /* 0x0000000813027824 */ /* 0x000fe200078e0212 */
[----:B------:R-:W-:Y:S01]  /*11850*/  BSSY B1, `(.L_x_13721) ;  /* 0x0000007000017945 */ /* 0x000fe20003800000 */
[----:B------:R-:W2:Y:S02]  /*11860*/  S2R R3, SR_TID.X ;  /* 0x0000000000037919 */ /* 0x000ea40000002100 */
[----:B--2---:R-:W-:-:S04]  /*11870*/  LOP3.LUT R3, R3, 0x7f, RZ, 0xc0, !PT ;  /* 0x0000007f03037812 */ /* 0x004fc800078ec0ff */
[----:B------:R-:W-:Y:S02]  /*11880*/  ISETP.NE.AND P1, PT, R3, RZ, PT ;  /* 0x000000ff0300720c */ /* 0x000fe40003f25270 */
[----:B0-----:R-:W-:-:S04]  /*11890*/  SHF.L.U32 R0, R4, 0x1f, RZ ;  /* 0x0000001f04007819 */ /* 0x001fc800000006ff */
[----:B------:R-:W0:Y:S02]  /*118a0*/  SYNCS.PHASECHK.TRANS64.TRYWAIT P0, [R2+URZ+0x22860], R0 ;  /* 0x02286000020075a7 */ /* 0x000e24000800017f */
[----:B0-----:R-:W-:Y:S05]  /*118b0*/  @!P0 BRA `(.L_x_13722) ;  /* 0x00000048009c8947 */ /* 0x001fea0003800000 */
.L_x_13836:
[----:B------:R-:W-:Y:S05]  /*118c0*/  BSYNC B1 ;  /* 0x0000000000017941 */ /* 0x000fea0003800000 */
.L_x_13721:
        /* <DEDUP_REMOVED lines=9> */
.L_x_13724:
[----:B------:R-:W-:Y:S05]  /*11960*/  BSYNC B1 ;  /* 0x0000000000017941 */ /* 0x000fea0003800000 */
.L_x_13723:
        /* <DEDUP_REMOVED lines=12> */
.L_x_13725:
        /* <DEDUP_REMOVED lines=15> */
.L_x_13726:
        /* <DEDUP_REMOVED lines=15> */
.L_x_13727:
        /* <DEDUP_REMOVED lines=15> */
.L_x_13728:
        /* <DEDUP_REMOVED lines=10> */
.L_x_13720:
[----:B------:R-:W-:Y:S05]  /*11da0*/  BSYNC B0 ;  /* 0x0000000000007941 */ /* 0x000fea0003800000 */
.L_x_13719:
        /* <DEDUP_REMOVED lines=54> */
.L_x_13735:
        /* <DEDUP_REMOVED lines=8> */
.L_x_13837:
[----:B------:R-:W-:Y:S05]  /*12190*/  BSYNC B3 ;  /* 0x0000000000037941 */ /* 0x000fea0003800000 */
.L_x_13736:
        /* <DEDUP_REMOVED lines=9> */
.L_x_13739:
[----:B------:R-:W-:Y:S05]  /*12230*/  BSYNC B3 ;  /* 0x0000000000037941 */ /* 0x000fea0003800000 */
.L_x_13738:
        /* <DEDUP_REMOVED lines=12> */
.L_x_13740:
        /* <DEDUP_REMOVED lines=13> */
.L_x_13838:
[----:B------:R-:W-:Y:S05]  /*123d0*/  BSYNC B3 ;  /* 0x0000000000037941 */ /* 0x000fea0003800000 */
.L_x_13741:
        /* <DEDUP_REMOVED lines=11> */
.L_x_13744:
[----:B------:R-:W-:Y:S05]  /*12490*/  BSYNC B3 ;  /* 0x0000000000037941 */ /* 0x000fea0003800000 */
.L_x_13743:
        /* <DEDUP_REMOVED lines=9> */
.L_x_13745:
        /* <DEDUP_REMOVED lines=15> */
.L_x_13746:
        /* <DEDUP_REMOVED lines=15> */
.L_x_13747:
        /* <DEDUP_REMOVED lines=15> */
.L_x_13748:
        /* <DEDUP_REMOVED lines=10> */
.L_x_13734:
[----:B------:R-:W-:Y:S05]  /*128a0*/  BSYNC B1 ;  /* 0x0000000000017941 */ /* 0x000fea0003800000 */
.L_x_13733:
[----:B------:R-:W2:Y:S02]  /*128b0*/  LDL.LU R5, [R1+0x38] ;  /* 0x0000380001057983 */ /* 0x000ea40000300800 */
[----:B--2---:R-:W-:-:S07]  /*128c0*/  VIADD R0, R5, 0xfffffffd ;  /* 0xfffffffd05007836 */ /* 0x004fce0000000000 */
.L_x_13732:
[----:B------:R-:W-:Y:S05]  /*128d0*/  BSYNC B2 ;  /* 0x0000000000027941 */ /* 0x000fea0003800000 */
.L_x_13731:
[----:B------:R-:W-:Y:S01]  /*128e0*/  VIADD R8, R8, 0xfffffffe ;  /* 0xfffffffe08087836 */ /* 0x000fe20000000000 */
[----:B------:R-:W-:-:S04]  /*128f0*/  LOP3.LUT R4, RZ, R4, RZ, 0x33, !PT ;  /* 0x00000004ff047212 */ /* 0x000fc800078e33ff */
[----:B------:R-:W-:-:S13]  /*12900*/  ISETP.NE.AND P0, PT, R8, R4, PT ;  /* 0x000000040800720c */ /* 0x000fda0003f05270 */
[----:B------:R-:W-:Y:S05]  /*12910*/  @!P0 BRA `(.L_x_13730) ;  /* 0x0000001000f88947 */ /* 0x000fea0003800000 */
.L_x_13781:
        /* <DEDUP_REMOVED lines=35> */
.L_x_13751:
        /* <DEDUP_REMOVED lines=8> */
.L_x_13839:
[----:B------:R-:W-:Y:S05]  /*12bd0*/  BSYNC B2 ;  /* 0x0000000000027941 */ /* 0x000fea0003800000 */
.L_x_13752:
        /* <DEDUP_REMOVED lines=9> */
.L_x_13755:
[----:B------:R-:W-:Y:S05]  /*12c70*/  BSYNC B2 ;  /* 0x0000000000027941 */ /* 0x000fea0003800000 */
.L_x_13754:
        /* <DEDUP_REMOVED lines=12> */
.L_x_13756:
        /* <DEDUP_REMOVED lines=13> */
.L_x_13840:
[----:B------:R-:W-:Y:S05]  /*12e10*/  BSYNC B2 ;  /* 0x0000000000027941 */ /* 0x000fea0003800000 */
.L_x_13757:
        /* <DEDUP_REMOVED lines=11> */
.L_x_13760:
[----:B------:R-:W-:Y:S05]  /*12ed0*/  BSYNC B2 ;  /* 0x0000000000027941 */ /* 0x000fea0003800000 */
.L_x_13759:
        /* <DEDUP_REMOVED lines=9> */
.L_x_13761:
        /* <DEDUP_REMOVED lines=15> */
.L_x_13762:
        /* <DEDUP_REMOVED lines=15> */
.L_x_13763:
        /* <DEDUP_REMOVED lines=15> */
.L_x_13764:
        /* <DEDUP_REMOVED lines=10> */
.L_x_13750:
[----:B------:R-:W-:Y:S05]  /*132e0*/  BSYNC B1 ;  /* 0x0000000000017941 */ /* 0x000fea0003800000 */
.L_x_13749:
[----:B------:R-:W2:Y:S01]  /*132f0*/  LDL R2, [R1+0x14] ;  /* 0x0000140001027983 */ /* 0x000ea20000100800 */
[----:B------:R-:W-:Y:S01]  /*13300*/  VIADD R7, R7, 0x1 ;  /* 0x0000000107077836 */ /* 0x000fe20000000000 */
[----:B------:R-:W-:Y:S04]  /*13310*/  BSSY B1, `(.L_x_13765) ;  /* 0x000009a000017945 */ /* 0x000fe80003800000 */
[----:B------:R-:W-:-:S04]  /*13320*/  ISETP.NE.AND P0, PT, R7, 0x2, PT ;  /* 0x000000020700780c */ /* 0x000fc80003f05270 */
[----:B------:R-:W-:Y:S02]  /*13330*/  SEL R19, R7, RZ, P0 ;  /* 0x000000ff07137207 */ /* 0x000fe40000000000 */
[----:B--2---:R-:W-:Y:S02]  /*13340*/  LOP3.LUT P2, RZ, R2, 0x1, RZ, 0xc0, !PT ;  /* 0x0000000102ff7812 */ /* 0x004fe4000784c0ff */
        /* <DEDUP_REMOVED lines=29> */
.L_x_13767:
        /* <DEDUP_REMOVED lines=8> */
.L_x_13841:
[----:B------:R-:W-:Y:S05]  /*135a0*/  BSYNC B2 ;  /* 0x0000000000027941 */ /* 0x000fea0003800000 */
.L_x_13768:
        /* <DEDUP_REMOVED lines=9> */
.L_x_13771:
[----:B------:R-:W-:Y:S05]  /*13640*/  BSYNC B2 ;  /* 0x0000000000027941 */ /* 0x000fea0003800000 */
.L_x_13770:
        /* <DEDUP_REMOVED lines=12> */
.L_x_13772:
        /* <DEDUP_REMOVED lines=13> */
.L_x_13842:
[----:B------:R-:W-:Y:S05]  /*137e0*/  BSYNC B2 ;  /* 0x0000000000027941 */ /* 0x000fea0003800000 */
.L_x_13773:
        /* <DEDUP_REMOVED lines=11> */
.L_x_13776:
[----:B------:R-:W-:Y:S05]  /*138a0*/  BSYNC B2 ;  /* 0x0000000000027941 */ /* 0x000fea0003800000 */
.L_x_13775:
        /* <DEDUP_REMOVED lines=9> */
.L_x_13777:
        /* <DEDUP_REMOVED lines=15> */
.L_x_13778:
        /* <DEDUP_REMOVED lines=15> */
.L_x_13779:
        /* <DEDUP_REMOVED lines=15> */
.L_x_13780:
        /* <DEDUP_REMOVED lines=10> */
.L_x_13766:
[----:B------:R-:W-:Y:S05]  /*13cb0*/  BSYNC B1 ;  /* 0x0000000000017941 */ /* 0x000fea0003800000 */
.L_x_13765:
[----:B------:R-:W2:Y:S01]  /*13cc0*/  LDL R5, [R1+0x20] ;  /* 0x0000200001057983 */ /* 0x000ea20000100800 */
[----:B------:R-:W-:Y:S01]  /*13cd0*/  VIADD R0, R0, 0xfffffffe ;  /* 0xfffffffe00007836 */ /* 0x000fe20000000000 */
[----:B--2---:R-:W-:-:S13]  /*13ce0*/  ISETP.GT.AND P0, PT, R6, R5, PT ;  /* 0x000000050600720c */ /* 0x004fda0003f04270 */
[----:B------:R-:W-:Y:S05]  /*13cf0*/  @P0 BRA `(.L_x_13781) ;  /* 0xffffffec00080947 */ /* 0x000fea000383ffff */
.L_x_13730:
[----:B------:R-:W-:Y:S05]  /*13d00*/  BSYNC B0 ;  /* 0x0000000000007941 */ /* 0x000fea0003800000 */
.L_x_13729:
        /* <DEDUP_REMOVED lines=20> */
[----:B-1----:R-:W1:Y:S01]  /*13e50*/  POPC R7, R4 ;  /* 0x0000000400077309 */ /* 0x002e620000000000 */
[----:B--2---:R-:W1:Y:S02]  /*13e60*/  SHFL.IDX PT, R0, R3, R0, 0x1f ;  /* 0x00001f0003007589 */ /* 0x004e6400000e0000 */
[----:B-1----:R-:W-:-:S05]  /*13e70*/  IADD3 R0, R0, UR37, R7 ;  /* 0x0000002500007c10 */ /* 0x002fca000fffe007 */
[----:B------:R3:W-:Y:S02]  /*13e80*/  STL [R1], R0 ;  /* 0x0000000001007387 */ /* 0x0007e40000100800 */
.L_x_13783:
[----:B------:R-:W-:Y:S05]  /*13e90*/  BSYNC B0 ;  /* 0x0000000000007941 */ /* 0x000fea0003800000 */
.L_x_13782:
[----:B------:R-:W-:-:S07]  /*13ea0*/  SEL R19, R19, RZ, P0 ;  /* 0x000000ff13137207 */ /* 0x000fce0000000000 */
.L_x_13701:
[----:B------:R-:W-:Y:S05]  /*13eb0*/  BSYNC B7 ;  /* 0x0000000000077941 */ /* 0x000fea0003800000 */
.L_x_13699:
        /* <DEDUP_REMOVED lines=9> */
[----:B01----:R-:W0:Y:S04]  /*13f50*/  LDS.128 R4, [R18+0x228d0] ;  /* 0x0228d00012047984 */ /* 0x003e280000000c00 */
[----:B0-----:R1:W-:Y:S04]  /*13f60*/  STL.64 [R1], R4 ;  /* 0x0000000401007387 */ /* 0x0013e80000100a00 */
[----:B------:R1:W-:Y:S01]  /*13f70*/  STL.64 [R1+0x8], R6 ;  /* 0x0000080601007387 */ /* 0x0003e20000100a00 */
[----:B------:R-:W-:Y:S06]  /*13f80*/  BAR.ARV 0x4, 0x180 ;  /* 0x0106000000007b1d */ /* 0x000fec0000002000 */
[----:B------:R-:W-:Y:S05]  /*13f90*/  BRA `(.L_x_13785) ;  /* 0x0000001000307947 */ /* 0x000fea0003800000 */
.L_x_13784:
[----:B------:R-:W3:Y:S01]  /*13fa0*/  S2R R16, SR_TID.X ;  /* 0x0000000000107919 */ /* 0x000ee20000002100 */
[----:B------:R-:W-:Y:S01]  /*13fb0*/  UMOV UR4, 0xffffffff ;  /* 0xffffffff00047882 */ /* 0x000fe20000000000 */
[----:B---3--:R-:W-:-:S04]  /*13fc0*/  LOP3.LUT R16, R16, 0x1f, RZ, 0xc0, !PT ;  /* 0x0000001f10107812 */ /* 0x008fc800078ec0ff */
        /* <DEDUP_REMOVED lines=8> */
[----:B------:R-:W2:Y:S08]  /*14050*/  @!P1 LDC.64 R2, c[0x0][0xc80] ;  /* 0x00032000ff029b82 */ /* 0x000eb00000000a00 */
[----:B0-----:R-:W0:Y:S01]  /*14060*/  @!P1 LDC.64 R4, c[0x0][0xc78] ;  /* 0x00031e00ff049b82 */ /* 0x001e220000000a00 */
[----:B--2---:R-:W-:-:S05]  /*14070*/  @!P1 IMAD.WIDE R2, R0, 0x4, R2 ;  /* 0x0000000400029825 */ /* 0x004fca00078e0202 */
[----:B-1----:R0:W2:Y:S02]  /*14080*/  @!P1 LDG.E R6, desc[UR38][R2.64] ;  /* 0x0000002602069981 */ /* 0x0020a4000c1e1900 */
[----:B0-----:R-:W-:-:S05]  /*14090*/  @!P1 IMAD.WIDE R2, R0, 0x4, R4 ;  /* 0x0000000400029825 */ /* 0x001fca00078e0204 */
        /* <DEDUP_REMOVED lines=30> */
.L_x_13852:
[----:B------:R-:W-:Y:S02]  /*14280*/  ULDC UR4, c[0x0][0xc38] ;  /* 0x00030e0000047ab9 */ /* 0x000fe40000000800 */
[----:B------:R-:W-:-:S04]  /*14290*/  IMAD.U32 R7, RZ, RZ, UR4 ;  /* 0x00000004ff077e24 */ /* 0x000fc8000f8e00ff */
[----:B-1----:R-:W-:-:S04]  /*142a0*/  IMAD R10, R14, R7, RZ ;  /* 0x000000070e0a7224 */ /* 0x002fc800078e02ff */
[----:B------:R-:W-:-:S05]  /*142b0*/  IMAD.IADD R4, R9, 0x1, R10 ;  /* 0x0000000109047824 */ /* 0x000fca00078e020a */
[----:B------:R-:W-:-:S13]  /*142c0*/  ISETP.GT.AND P6, PT, R4, R0, PT ;  /* 0x000000000400720c */ /* 0x000fda0003fc4270 */
[----:B------:R-:W-:Y:S05]  /*142d0*/  @P6 BRA `(.L_x_13787) ;  /* 0x0000000000ac6947 */ /* 0x000fea0003800000 */
.L_x_13790:
        /* <DEDUP_REMOVED lines=37> */
.L_x_13860:
[----:B------:R-:W-:Y:S02]  /*14530*/  ULDC UR4, c[0x0][0xc38] ;  /* 0x00030e0000047ab9 */ /* 0x000fe40000000800 */
[----:B------:R-:W-:-:S04]  /*14540*/  IMAD.U32 R7, RZ, RZ, UR4 ;  /* 0x00000004ff077e24 */ /* 0x000fc8000f8e00ff */
[----:B-1----:R-:W-:-:S04]  /*14550*/  IMAD R10, R14, R7, RZ ;  /* 0x000000070e0a7224 */ /* 0x002fc800078e02ff */
[----:B------:R-:W-:-:S05]  /*14560*/  IMAD.IADD R4, R10, 0x1, R4 ;  /* 0x000000010a047824 */ /* 0x000fca00078e0204 */
[----:B------:R-:W-:-:S13]  /*14570*/  ISETP.GT.AND P6, PT, R4, R0, PT ;  /* 0x000000000400720c */ /* 0x000fda0003fc4270 */
[----:B------:R-:W-:Y:S05]  /*14580*/  @!P6 BRA `(.L_x_13790) ;  /* 0xfffffffc0054e947 */ /* 0x000fea000383ffff */
.L_x_13787:
        /* <DEDUP_REMOVED lines=12> */
.L_x_13865:
[----:B------:R-:W-:-:S13]  /*14650*/  ISETP.NE.AND P0, PT, R3, RZ, PT ;  /* 0x000000ff0300720c */ /* 0x000fda0003f05270 */
[----:B------:R-:W-:Y:S05]  /*14660*/  @!P0 BRA `(.L_x_13792) ;  /* 0x0000000000108947 */ /* 0x000fea0003800000 */
[----:B------:R-:W-:Y:S01]  /*14670*/  UMOV UR4, 0xffffffff ;  /* 0xffffffff00047882 */ /* 0x000fe20000000000 */
[----:B------:R-:W-:Y:S02]  /*14680*/  VIADD R12, R9, 0xffffffff ;  /* 0xffffffff090c7836 */ /* 0x000fe40000000000 */
[----:B------:R-:W-:Y:S05]  /*14690*/  BRA.DIV UR4, `(.L_x_13793) ;  /* 0x0000002a04207947 */ /* 0x000fea000b800000 */
[----:B------:R2:W4:Y:S02]  /*146a0*/  SHFL.IDX PT, R8, R2, R12, 0x1f ;  /* 0x00001f0c02087589 */ /* 0x00052400000e0000 */
.L_x_13792:
        /* <DEDUP_REMOVED lines=62> */
.L_x_13794:
        /* <DEDUP_REMOVED lines=63> */
.L_x_13795:
[----:B-1----:R-:W-:-:S05]  /*14e80*/  LOP3.LUT R3, RZ, R0, RZ, 0x33, !PT ;  /* 0x00000000ff037212 */ /* 0x002fca00078e33ff */
[----:B------:R-:W-:-:S05]  /*14e90*/  IMAD.IADD R0, R4, 0x1, R3 ;  /* 0x0000000104007824 */ /* 0x000fca00078e0203 */
[----:B------:R2:W-:Y:S01]  /*14ea0*/  STL [R1+0x4], R0 ;  /* 0x0000040001007387 */ /* 0x0005e20000100800 */
[----:B------:R-:W-:Y:S05]  /*14eb0*/  BRA `(.L_x_13796) ;  /* 0x0000000000287947 */ /* 0x000fea0003800000 */
.L_x_13788:
        /* <DEDUP_REMOVED lines=10> */
.L_x_13796:
        /* <DEDUP_REMOVED lines=16> */
.L_x_13785:
[----:B------:R-:W3:Y:S01]  /*15060*/  LDL R0, [R1+0xc] ;  /* 0x00000c0001007983 */ /* 0x000ee20000100800 */
[----:B------:R-:W-:Y:S02]  /*15070*/  ULDC UR4, c[0x0][0xc3c] ;  /* 0x00030f0000047ab9 */ /* 0x000fe40000000800 */
[----:B---3--:R-:W-:-:S13]  /*15080*/  ISETP.GE.AND P0, PT, R0, UR4, PT ;  /* 0x0000000400007c0c */ /* 0x008fda000bf06270 */
[----:B------:R-:W-:Y:S05]  /*15090*/  @!P0 BRA `(.L_x_13797) ;  /* 0xffffffa400bc8947 */ /* 0x000fea000383ffff */
[----:B------:R-:W-:Y:S05]  /*150a0*/  BSYNC B8 ;  /* 0x0000000000087941 */ /* 0x000fea0003800000 */
.L_x_13693:
        /* <DEDUP_REMOVED lines=12> */
.L_x_13868:
[----:B------:R-:W-:Y:S05]  /*15170*/  BSYNC B0 ;  /* 0x0000000000007941 */ /* 0x000fea0003800000 */
.L_x_13798:
[----:B------:R-:W-:-:S03]  /*15180*/  UMOV UR4, 0xffffffff ;  /* 0xffffffff00047882 */ /* 0x000fc60000000000 */
[----:B------:R-:W-:Y:S05]  /*15190*/  BRA.DIV UR4, `(.L_x_13800) ;  /* 0x0000001e049c7947 */ /* 0x000fea000b800000 */
[----:B------:R-:W1:Y:S02]  /*151a0*/  S2R R2, SR_TID.X ;  /* 0x0000000000027919 */ /* 0x000e640000002100 */
[----:B-1----:R-:W-:-:S04]  /*151b0*/  SHF.R.U32.HI R2, RZ, 0x5, R2 ;  /* 0x00000005ff027819 */ /* 0x002fc80000011602 */
[----:B------:R-:W-:-:S05]  /*151c0*/  LOP3.LUT R2, R2, 0x3, RZ, 0xc0, !PT ;  /* 0x0000000302027812 */ /* 0x000fca00078ec0ff */
[----:B------:R1:W2:Y:S02]  /*151d0*/  SHFL.IDX PT, R14, R2, RZ, 0x1f ;  /* 0x00001fff020e7589 */ /* 0x0002a400000e0000 */
.L_x_13871:
[----:B--2---:R-:W-:Y:S01]  /*151e0*/  ISETP.NE.AND P0, PT, R14, RZ, PT ;  /* 0x000000ff0e00720c */ /* 0x004fe20003f05270 */
[----:B------:R-:W-:-:S12]  /*151f0*/  BSSY B0, `(.L_x_13801) ;  /* 0x0000025000007945 */ /* 0x000fd80003800000 */
[----:B------:R-:W-:Y:S05]  /*15200*/  @P0 BRA `(.L_x_13802) ;  /* 0x00000000008c0947 */ /* 0x000fea0003800000 */
[----:B------:R-:W-:-:S03]  /*15210*/  UMOV UR4, 0xffffffff ;  /* 0xffffffff00047882 */ /* 0x000fc60000000000 */
[----:B------:R-:W-:Y:S05]  /*15220*/  BRA.DIV UR4, `(.L_x_13803) ;  /* 0x0000001e04ac7947 */ /* 0x000fea000b800000 */
[----:B------:R-:W-:-:S13]  /*15230*/  ELECT P6, URZ, PT ;  /* 0x00000000003f782f */ /* 0x000fda00038c0000 */
.L_x_13874:
[----:B------:R-:W-:Y:S05]  /*15240*/  @!P6 BRA `(.L_x_13802) ;  /* 0x00000000007ce947 */ /* 0x000fea0003800000 */
[----:B------:R-:W-:-:S06]  /*15250*/  ULOP3.LUT UR4, UR36, 0x2, URZ, 0xfc, !UPT ;  /* 0x0000000224047892 */ /* 0x000fcc000f8efc3f */
[----:B-1----:R-:W-:-:S05]  /*15260*/  IMAD.U32 R2, RZ, RZ, UR4 ;  /* 0x00000004ff027e24 */ /* 0x002fca000f8e00ff */
[----:B------:R-:W-:-:S13]  /*15270*/  ISETP.NE.AND P2, PT, R2, 0x3, PT ;  /* 0x000000030200780c */ /* 0x000fda0003f45270 */
[----:B------:R-:W-:Y:S05]  /*15280*/  @!P2 BRA `(.L_x_13804) ;  /* 0x000000000004a947 */ /* 0x000fea0003800000 */
[----:B------:R-:W-:Y:S01]  /*15290*/  BPT.TRAP 0x1 ;  /* 0x000000040000795c */ /* 0x000fe20000300000 */
.L_x_13804:
        /* <DEDUP_REMOVED lines=13> */
.L_x_13875:
[----:B------:R-:W1:Y:S02]  /*15370*/  SYNCS.PHASECHK.TRANS64.TRYWAIT P0, [R7+URZ], R2 ;  /* 0x00000002070075a7 */ /* 0x000e64000800017f */
[----:B-1----:R-:W-:Y:S05]  /*15380*/  @!P0 BRA `(.L_x_13806) ;  /* 0x0000001c00888947 */ /* 0x002fea0003800000 */
.L_x_13876:
[----:B------:R-:W-:Y:S05]  /*15390*/  @!P2 BRA `(.L_x_13807) ;  /* 0x000000000004a947 */ /* 0x000fea0003800000 */
[----:B------:R-:W-:Y:S01]  /*153a0*/  BPT.TRAP 0x1 ;  /* 0x000000040000795c */ /* 0x000fe20000300000 */
.L_x_13807:
[----:B------:R-:W-:-:S04]  /*153b0*/  VIADD R0, R0, 0x22860 ;  /* 0x0002286000007836 */ /* 0x000fc80000000000 */
[----:B------:R-:W-:-:S04]  /*153c0*/  IMAD R4, R19, 0x8, R0 ;  /* 0x0000000813047824 */ /* 0x000fc800078e0200 */
[----:B------:R-:W2:Y:S02]  /*153d0*/  SYNCS.PHASECHK.TRANS64.TRYWAIT P0, [R4+URZ], R5 ;  /* 0x00000005040075a7 */ /* 0x000ea4000800017f */
[----:B--2---:R-:W-:Y:S05]  /*153e0*/  @!P0 BRA `(.L_x_13808) ;  /* 0x0000001c00848947 */ /* 0x004fea0003800000 */
.L_x_13877:
[----:B------:R-:W-:-:S07]  /*153f0*/  IMAD R3, R3, 0x8, R0 ;  /* 0x0000000803037824 */ /* 0x000fce00078e0200 */
.L_x_13809:
[----:B----4-:R4:W0:Y:S02]  /*15400*/  SYNCS.PHASECHK.TRANS64.TRYWAIT P0, [R3+URZ], R2 ;  /* 0x00000002030075a7 */ /* 0x010824000800017f */
[----:B0-----:R-:W-:Y:S05]  /*15410*/  @!P0 NANOSLEEP.SYNCS 0x989680 ;  /* 0x009896800000895d */ /* 0x001fea0003900000 */
[----:B------:R-:W0:Y:S02]  /*15420*/  @!P0 SYNCS.PHASECHK.TRANS64 P0, [R3+URZ], R2 ;  /* 0x00000002030085a7 */ /* 0x000e24000800007f */
[----:B0-----:R-:W-:Y:S05]  /*15430*/  @!P0 BRA `(.L_x_13809) ;  /* 0xfffffffc00f08947 */ /* 0x001fea000383ffff */
.L_x_13802:
[----:B------:R-:W-:Y:S05]  /*15440*/  BSYNC B0 ;  /* 0x0000000000007941 */ /* 0x000fea0003800000 */
.L_x_13801:
[----:B------:R-:W-:Y:S05]  /*15450*/  EXIT ;  /* 0x000000000000794d */ /* 0x000fea0003800000 */
.L_x_13632:
[----:B0-----:R0:W1:Y:S02]  /*15460*/  SYNCS.PHASECHK.TRANS64.TRYWAIT P0, [R6+URZ+0x22800], R3 ;  /* 0x02280003060075a7 */ /* 0x001064000800017f */
[----:B-1----:R-:W-:Y:S05]  /*15470*/  @!P0 NANOSLEEP.SYNCS 0x989680 ;  /* 0x009896800000895d */ /* 0x002fea0003900000 */
[----:B------:R-:W1:Y:S02]  /*15480*/  @!P0 SYNCS.PHASECHK.TRANS64 P0, [R6+URZ+0x22800], R3 ;  /* 0x02280003060085a7 */ /* 0x000e64000800007f */
[----:B-1----:R-:W-:Y:S05]  /*15490*/  @!P0 BRA `(.L_x_13632) ;  /* 0xfffffffc00f08947 */ /* 0x002fea000383ffff */
[----:B------:R-:W-:Y:S05]  /*154a0*/  BRA `(.L_x_13810) ;  /* 0xfffffecc00407947 */ /* 0x000fea000383ffff */
.L_x_13636:
[----:B--2---:R-:W-:-:S04]  /*154b0*/  IMAD.U32 R0, RZ, RZ, UR22 ;  /* 0x00000016ff007e24 */ /* 0x004fc8000f8e00ff */
[----:B------:R2:W3:Y:S03]  /*154c0*/  SYNCS.PHASECHK.TRANS64.TRYWAIT P1, [R0+URZ+0x22830], R9 ;  /* 0x02283009000075a7 */ /* 0x0004e6000802017f */
[----:B---3--:R-:W-:Y:S05]  /*154d0*/  @!P1 NANOSLEEP.SYNCS 0x989680 ;  /* 0x009896800000995d */ /* 0x008fea0003900000 */
[----:B------:R-:W3:Y:S02]  /*154e0*/  @!P1 SYNCS.PHASECHK.TRANS64 P1, [R0+URZ+0x22830], R9 ;  /* 0x02283009000095a7 */ /* 0x000ee4000802007f */
[----:B---3--:R-:W-:Y:S05]  /*154f0*/  @!P1 BRA `(.L_x_13636) ;  /* 0xfffffffc00ec9947 */ /* 0x008fea000383ffff */
[----:B------:R-:W-:Y:S05]  /*15500*/  BRA `(.L_x_13635) ;  /* 0xfffffecc00687947 */ /* 0x000fea000383ffff */
.L_x_13640:
[----:B-1----:R-:W-:-:S04]  /*15510*/  IMAD.U32 R10, RZ, RZ, UR22 ;  /* 0x00000016ff0a7e24 */ /* 0x002fc8000f8e00ff */
[----:B------:R1:W2:Y:S03]  /*15520*/  SYNCS.PHASECHK.TRANS64.TRYWAIT P3, [R10+URZ+0x22850], R9 ;  /* 0x022850090a0075a7 */ /* 0x0002a6000806017f */
[----:B--2---:R-:W-:Y:S05]  /*15530*/  @!P3 NANOSLEEP.SYNCS 0x989680 ;  /* 0x009896800000b95d */ /* 0x004fea0003900000 */
[----:B------:R-:W2:Y:S02]  /*15540*/  @!P3 SYNCS.PHASECHK.TRANS64 P3, [R10+URZ+0x22850], R9 ;  /* 0x022850090a00b5a7 */ /* 0x000ea4000806007f */
[----:B--2---:R-:W-:Y:S05]  /*15550*/  @!P3 BRA `(.L_x_13640) ;  /* 0xfffffffc00ecb947 */ /* 0x004fea000383ffff */
[----:B------:R-:W-:Y:S05]  /*15560*/  BRA `(.L_x_13639) ;  /* 0xfffffee800f47947 */ /* 0x000fea000383ffff */
.L_x_13645:
[----:B--2---:R-:W-:-:S04]  /*15570*/  IMAD.U32 R5, RZ, RZ, UR26 ;  /* 0x0000001aff057e24 */ /* 0x004fc8000f8e00ff */
[----:B------:R2:W3:Y:S03]  /*15580*/  SYNCS.PHASECHK.TRANS64.TRYWAIT P3, [R5+URZ+0x22830], R6 ;  /* 0x02283006050075a7 */ /* 0x0004e6000806017f */
[----:B---3--:R-:W-:Y:S05]  /*15590*/  @!P3 NANOSLEEP.SYNCS 0x989680 ;  /* 0x009896800000b95d */ /* 0x008fea0003900000 */
[----:B------:R-:W3:Y:S02]  /*155a0*/  @!P3 SYNCS.PHASECHK.TRANS64 P3, [R5+URZ+0x22830], R6 ;  /* 0x022830060500b5a7 */ /* 0x000ee4000806007f */
[----:B---3--:R-:W-:Y:S05]  /*155b0*/  @!P3 BRA `(.L_x_13645) ;  /* 0xfffffffc00ecb947 */ /* 0x008fea000383ffff */
[----:B------:R-:W-:Y:S05]  /*155c0*/  BRA `(.L_x_13644) ;  /* 0xfffffef000307947 */ /* 0x000fea000383ffff */
.L_x_13649:
[----:B-1----:R1:W2:Y:S02]  /*155d0*/  SYNCS.PHASECHK.TRANS64.TRYWAIT P3, [R7+URZ+0x22850], R6 ;  /* 0x02285006070075a7 */ /* 0x0022a4000806017f */
[----:B--2---:R-:W-:Y:S05]  /*155e0*/  @!P3 NANOSLEEP.SYNCS 0x989680 ;  /* 0x009896800000b95d */ /* 0x004fea0003900000 */
[----:B------:R-:W2:Y:S02]  /*155f0*/  @!P3 SYNCS.PHASECHK.TRANS64 P3, [R7+URZ+0x22850], R6 ;  /* 0x022850060700b5a7 */ /* 0x000ea4000806007f */
[----:B--2---:R-:W-:Y:S05]  /*15600*/  @!P3 BRA `(.L_x_13649) ;  /* 0xfffffffc00f0b947 */ /* 0x004fea000383ffff */
[----:B------:R-:W-:Y:S05]  /*15610*/  BRA `(.L_x_13648) ;  /* 0xffffff1400d87947 */ /* 0x000fea000383ffff */
.L_x_13655:
[----:B-1----:R-:W-:-:S04]  /*15620*/  IMAD.U32 R5, RZ, RZ, UR25 ;  /* 0x00000019ff057e24 */ /* 0x002fc8000f8e00ff */
[----:B------:R1:W2:Y:S03]  /*15630*/  SYNCS.PHASECHK.TRANS64.TRYWAIT P1, [R5+URZ+0x22830], R6 ;  /* 0x02283006050075a7 */ /* 0x0002a6000802017f */
[----:B--2---:R-:W-:Y:S05]  /*15640*/  @!P1 NANOSLEEP.SYNCS 0x989680 ;  /* 0x009896800000995d */ /* 0x004fea0003900000 */
[----:B------:R-:W2:Y:S02]  /*15650*/  @!P1 SYNCS.PHASECHK.TRANS64 P1, [R5+URZ+0x22830], R6 ;  /* 0x02283006050095a7 */ /* 0x000ea4000802007f */
[----:B--2---:R-:W-:Y:S05]  /*15660*/  @!P1 BRA `(.L_x_13655) ;  /* 0xfffffffc00ec9947 */ /* 0x004fea000383ffff */
[----:B------:R-:W-:Y:S05]  /*15670*/  BRA `(.L_x_13654) ;  /* 0xffffff1800ec7947 */ /* 0x000fea000383ffff */
.L_x_13659:
[----:B-1----:R1:W2:Y:S02]  /*15680*/  SYNCS.PHASECHK.TRANS64.TRYWAIT P1, [R12+URZ+0x22850], R6 ;  /* 0x022850060c0075a7 */ /* 0x0022a4000802017f */
[----:B--2---:R-:W-:Y:S05]  /*15690*/  @!P1 NANOSLEEP.SYNCS 0x989680 ;  /* 0x009896800000995d */ /* 0x004fea0003900000 */
[----:B------:R-:W2:Y:S02]  /*156a0*/  @!P1 SYNCS.PHASECHK.TRANS64 P1, [R12+URZ+0x22850], R6 ;  /* 0x022850060c0095a7 */ /* 0x000ea4000802007f */
[----:B--2---:R-:W-:Y:S05]  /*156b0*/  @!P1 BRA `(.L_x_13659) ;  /* 0xfffffffc00f09947 */ /* 0x004fea000383ffff */
[----:B------:R-:W-:Y:S05]  /*156c0*/  BRA `(.L_x_13658) ;  /* 0xffffff38008c7947 */ /* 0x000fea000383ffff */
.L_x_13707:
        /* <DEDUP_REMOVED lines=11> */
.L_x_13812:
[----:B------:R-:W-:Y:S05]  /*15780*/  BSYNC B0 ;  /* 0x0000000000007941 */ /* 0x000fea0003800000 */
.L_x_13811:
[----:B------:R-:W-:Y:S05]  /*15790*/  BRA `(.L_x_13813) ;  /* 0xffffffac00d87947 */ /* 0x000fea000383ffff */
.L_x_13709:
[----:B------:R-:W-:Y:S01]  /*157a0*/  BSSY B0, `(.L_x_13814) ;  /* 0x0000006000007945 */ /* 0x000fe20003800000 */
[----:B------:R-:W-:-:S07]  /*157b0*/  IMAD.MOV.U32 R15, RZ, RZ, -0x1 ;  /* 0xffffffffff0f7424 */ /* 0x000fce00078e00ff */
[----:B0-2---:R-:W-:Y:S05]  /*157c0*/  WARPSYNC.COLLECTIVE R15, `(.L_x_13815) ;  /* 0x000000000f0c7348 */ /* 0x005fea0003c00000 */
[----:B------:R-:W-:Y:S02]  /*157d0*/  ELECT P6, UR62, PT ;  /* 0x00000000003e782f */ /* 0x000fe400038c0000 */
[----:B------:R-:W-:Y:S01]  /*157e0*/  MOV R14, UR62 ;  /* 0x0000003e000e7c02 */ /* 0x000fe20008000f00 */
[----:B0-2---:R-:W-:Y:S10]  /*157f0*/  ENDCOLLECTIVE ;  /* 0x000000000000791b */ /* 0x005ff40003800000 */
.L_x_13815:
[----:B------:R-:W-:Y:S05]  /*15800*/  BSYNC B0 ;  /* 0x0000000000007941 */ /* 0x000fea0003800000 */
.L_x_13814:
[----:B------:R-:W-:Y:S05]  /*15810*/  BRA `(.L_x_13816) ;  /* 0xffffffac00e47947 */ /* 0x000fea000383ffff */
.L_x_13711:
[----:B0-----:R0:W1:Y:S02]  /*15820*/  SYNCS.PHASECHK.TRANS64.TRYWAIT P0, [R0+URZ+0x22840], R2 ;  /* 0x02284002000075a7 */ /* 0x001064000800017f */
[----:B-1----:R-:W-:Y:S05]  /*15830*/  @!P0 NANOSLEEP.SYNCS 0x989680 ;  /* 0x009896800000895d */ /* 0x002fea0003900000 */
[----:B------:R-:W1:Y:S02]  /*15840*/  @!P0 SYNCS.PHASECHK.TRANS64 P0, [R0+URZ+0x22840], R2 ;  /* 0x02284002000085a7 */ /* 0x000e64000800007f */
[----:B-1----:R-:W-:Y:S05]  /*15850*/  @!P0 BRA `(.L_x_13711) ;  /* 0xfffffffc00f08947 */ /* 0x002fea000383ffff */
[----:B------:R-:W-:Y:S05]  /*15860*/  BRA `(.L_x_13817) ;  /* 0xffffffb000447947 */ /* 0x000fea000383ffff */
.L_x_13715:
        /* <DEDUP_REMOVED lines=8> */
[C---:B------:R-:W-:Y:S02]  /*158f0*/  VIADD R5, R4.reuse, 0x10 ;  /* 0x0000001004057836 */ /* 0x040fe40000000000 */
[----:B------:R-:W-:Y:S02]  /*15900*/  VIADD R8, R4, 0x60 ;  /* 0x0000006004087836 */ /* 0x000fe40000000000 */
[----:B--2---:R-:W-:Y:S02]  /*15910*/  IMAD R3, R11, R7, RZ ;  /* 0x000000070b037224 */ /* 0x004fe400078e02ff */
[----:B------:R-:W-:-:S03]  /*15920*/  IMAD.MOV.U32 R11, RZ, RZ, 0x181f ;  /* 0x0000181fff0b7424 */ /* 0x000fc600078e00ff */
[----:B------:R-:W-:-:S13]  /*15930*/  ISETP.GE.AND P1, PT, R4, R3, PT ;  /* 0x000000030400720c */ /* 0x000fda0003f26270 */
[----:B-----5:R-:W-:Y:S05]  /*15940*/  WARPSYNC.COLLECTIVE R15, `(.L_x_13818) ;  /* 0x000000000f087348 */ /* 0x020fea0003c00000 */
[----:B------:R0:W1:Y:S02]  /*15950*/  SHFL.IDX P6, R14, R13, R12, R11 ;  /* 0x0000000c0d0e7389 */ /* 0x00006400000c000b */
[----:B01---5:R-:W-:Y:S01]  /*15960*/  ENDCOLLECTIVE ;  /* 0x000000000000791b */ /* 0x023fe20003800000 */
.L_x_13818:
[----:B------:R-:W-:Y:S02]  /*15970*/  IMAD.MOV.U32 R13, RZ, RZ, R2 ;  /* 0x000000ffff0d7224 */ /* 0x000fe400078e0002 */
[----:B------:R-:W-:-:S07]  /*15980*/  IMAD.MOV.U32 R6, RZ, RZ, R14 ;  /* 0x000000ffff067224 */ /* 0x000fce00078e000e */
[----:B------:R-:W-:Y:S05]  /*15990*/  WARPSYNC.COLLECTIVE R15, `(.L_x_13819) ;  /* 0x000000000f087348 */ /* 0x000fea0003c00000 */
[----:B------:R0:W1:Y:S02]  /*159a0*/  SHFL.IDX P6, R14, R13, R12, R11 ;  /* 0x0000000c0d0e7389 */ /* 0x00006400000c000b */
[----:B01----:R-:W-:Y:S01]  /*159b0*/  ENDCOLLECTIVE ;  /* 0x000000000000791b */ /* 0x003fe20003800000 */
.L_x_13819:
[----:B------:R-:W-:Y:S02]  /*159c0*/  IMAD.MOV.U32 R13, RZ, RZ, R0 ;  /* 0x000000ffff0d7224 */ /* 0x000fe400078e0000 */
[----:B------:R-:W-:Y:S02]  /*159d0*/  IMAD.MOV.U32 R12, RZ, RZ, 0x1 ;  /* 0x00000001ff0c7424 */ /* 0x000fe400078e00ff */
[----:B------:R-:W-:-:S07]  /*159e0*/  IMAD.MOV.U32 R7, RZ, RZ, R14 ;  /* 0x000000ffff077224 */ /* 0x000fce00078e000e */
[----:B------:R-:W-:Y:S05]  /*159f0*/  WARPSYNC.COLLECTIVE R15, `(.L_x_13820) ;  /* 0x000000000f087348 */ /* 0x000fea0003c00000 */
[----:B------:R0:W1:Y:S02]  /*15a00*/  SHFL.IDX P6, R14, R13, R12, R11 ;  /* 0x0000000c0d0e7389 */ /* 0x00006400000c000b */
[----:B01----:R-:W-:Y:S01]  /*15a10*/  ENDCOLLECTIVE ;  /* 0x000000000000791b */ /* 0x003fe20003800000 */
.L_x_13820:
        /* <DEDUP_REMOVED lines=15> */
.L_x_13821:
[----:B------:R-:W-:Y:S02]  /*15b10*/  IMAD.MOV.U32 R13, RZ, RZ, R0 ;  /* 0x000000ffff0d7224 */ /* 0x000fe400078e0000 */
[----:B------:R-:W-:Y:S02]  /*15b20*/  IMAD.MOV.U32 R12, RZ, RZ, 0x2 ;  /* 0x00000002ff0c7424 */ /* 0x000fe400078e00ff */
[----:B------:R-:W-:-:S07]  /*15b30*/  IMAD.MOV.U32 R5, RZ, RZ, R14 ;  /* 0x000000ffff057224 */ /* 0x000fce00078e000e */
[----:B------:R-:W-:Y:S05]  /*15b40*/  WARPSYNC.COLLECTIVE R15, `(.L_x_13822) ;  /* 0x000000000f087348 */ /* 0x000fea0003c00000 */
[----:B------:R0:W1:Y:S02]  /*15b50*/  SHFL.IDX P6, R14, R13, R12, R11 ;  /* 0x0000000c0d0e7389 */ /* 0x00006400000c000b */
[----:B01----:R-:W-:Y:S01]  /*15b60*/  ENDCOLLECTIVE ;  /* 0x000000000000791b */ /* 0x003fe20003800000 */
.L_x_13822:
        /* <DEDUP_REMOVED lines=15> */
.L_x_13823:
[----:B------:R-:W-:Y:S02]  /*15c60*/  IMAD.MOV.U32 R13, RZ, RZ, R0 ;  /* 0x000000ffff0d7224 */ /* 0x000fe400078e0000 */
[----:B------:R-:W-:Y:S02]  /*15c70*/  IMAD.MOV.U32 R12, RZ, RZ, 0x3 ;  /* 0x00000003ff0c7424 */ /* 0x000fe400078e00ff */
[----:B------:R-:W-:-:S07]  /*15c80*/  IMAD.MOV.U32 R5, RZ, RZ, R14 ;  /* 0x000000ffff057224 */ /* 0x000fce00078e000e */
[----:B------:R-:W-:Y:S05]  /*15c90*/  WARPSYNC.COLLECTIVE R15, `(.L_x_13824) ;  /* 0x000000000f087348 */ /* 0x000fea0003c00000 */
[----:B------:R0:W1:Y:S02]  /*15ca0*/  SHFL.IDX P6, R14, R13, R12, R11 ;  /* 0x0000000c0d0e7389 */ /* 0x00006400000c000b */
[----:B01----:R-:W-:Y:S01]  /*15cb0*/  ENDCOLLECTIVE ;  /* 0x000000000000791b */ /* 0x003fe20003800000 */
.L_x_13824:
        /* <DEDUP_REMOVED lines=15> */
.L_x_13825:
[----:B------:R-:W-:Y:S02]  /*15db0*/  IMAD.MOV.U32 R13, RZ, RZ, R0 ;  /* 0x000000ffff0d7224 */ /* 0x000fe400078e0000 */
[----:B------:R-:W-:Y:S02]  /*15dc0*/  IMAD.MOV.U32 R12, RZ, RZ, 0x4 ;  /* 0x00000004ff0c7424 */ /* 0x000fe400078e00ff */
[----:B------:R-:W-:-:S07]  /*15dd0*/  IMAD.MOV.U32 R5, RZ, RZ, R14 ;  /* 0x000000ffff057224 */ /* 0x000fce00078e000e */
[----:B------:R-:W-:Y:S05]  /*15de0*/  WARPSYNC.COLLECTIVE R15, `(.L_x_13826) ;  /* 0x000000000f087348 */ /* 0x000fea0003c00000 */
[----:B------:R0:W1:Y:S02]  /*15df0*/  SHFL.IDX P6, R14, R13, R12, R11 ;  /* 0x0000000c0d0e7389 */ /* 0x00006400000c000b */
[----:B01----:R-:W-:Y:S01]  /*15e00*/  ENDCOLLECTIVE ;  /* 0x000000000000791b */ /* 0x003fe20003800000 */
.L_x_13826:
        /* <DEDUP_REMOVED lines=15> */
.L_x_13827:
[----:B------:R-:W-:Y:S02]  /*15f00*/  IMAD.MOV.U32 R13, RZ, RZ, R0 ;  /* 0x000000ffff0d7224 */ /* 0x000fe400078e0000 */
[----:B------:R-:W-:Y:S02]  /*15f10*/  IMAD.MOV.U32 R12, RZ, RZ, 0x5 ;  /* 0x00000005ff0c7424 */ /* 0x000fe400078e00ff */
[----:B------:R-:W-:-:S07]  /*15f20*/  IMAD.MOV.U32 R5, RZ, RZ, R14 ;  /* 0x000000ffff057224 */ /* 0x000fce00078e000e */
[----:B------:R-:W-:Y:S05]  /*15f30*/  WARPSYNC.COLLECTIVE R15, `(.L_x_13828) ;  /* 0x000000000f087348 */ /* 0x000fea0003c00000 */
[----:B------:R0:W1:Y:S02]  /*15f40*/  SHFL.IDX P6, R14, R13, R12, R11 ;  /* 0x0000000c0d0e7389 */ /* 0x00006400000c000b */
[----:B01----:R-:W-:Y:S01]  /*15f50*/  ENDCOLLECTIVE ;  /* 0x000000000000791b */ /* 0x003fe20003800000 */
.L_x_13828:
        /* <DEDUP_REMOVED lines=15> */
.L_x_13829:
[----:B------:R-:W-:Y:S02]  /*16050*/  IMAD.MOV.U32 R13, RZ, RZ, R0 ;  /* 0x000000ffff0d7224 */ /* 0x000fe400078e0000 */
[----:B------:R-:W-:Y:S02]  /*16060*/  IMAD.MOV.U32 R12, RZ, RZ, 0x6 ;  /* 0x00000006ff0c7424 */ /* 0x000fe400078e00ff */
[----:B------:R-:W-:-:S07]  /*16070*/  IMAD.MOV.U32 R5, RZ, RZ, R14 ;  /* 0x000000ffff057224 */ /* 0x000fce00078e000e */
[----:B------:R-:W-:Y:S05]  /*16080*/  WARPSYNC.COLLECTIVE R15, `(.L_x_13830) ;  /* 0x000000000f087348 */ /* 0x000fea0003c00000 */
[----:B------:R0:W1:Y:S02]  /*16090*/  SHFL.IDX P6, R14, R13, R12, R11 ;  /* 0x0000000c0d0e7389 */ /* 0x00006400000c000b */
[----:B01----:R-:W-:Y:S01]  /*160a0*/  ENDCOLLECTIVE ;  /* 0x000000000000791b */ /* 0x003fe20003800000 */
.L_x_13830:
        /* <DEDUP_REMOVED lines=14> */
.L_x_13831:
[----:B------:R-:W-:Y:S02]  /*16190*/  IMAD.MOV.U32 R13, RZ, RZ, R0 ;  /* 0x000000ffff0d7224 */ /* 0x000fe400078e0000 */
[----:B------:R-:W-:Y:S02]  /*161a0*/  IMAD.MOV.U32 R12, RZ, RZ, 0x7 ;  /* 0x00000007ff0c7424 */ /* 0x000fe400078e00ff */
[----:B------:R-:W-:-:S07]  /*161b0*/  IMAD.MOV.U32 R5, RZ, RZ, R14 ;  /* 0x000000ffff057224 */ /* 0x000fce00078e000e */
[----:B------:R-:W-:Y:S05]  /*161c0*/  WARPSYNC.COLLECTIVE R15, `(.L_x_13832) ;  /* 0x000000000f087348 */ /* 0x000fea0003c00000 */
[----:B------:R0:W1:Y:S02]  /*161d0*/  SHFL.IDX P6, R14, R13, R12, R11 ;  /* 0x0000000c0d0e7389 */ /* 0x00006400000c000b */
[----:B01----:R-:W-:Y:S01]  /*161e0*/  ENDCOLLECTIVE ;  /* 0x000000000000791b */ /* 0x003fe20003800000 */
.L_x_13832:
        /* <DEDUP_REMOVED lines=13> */
.L_x_13833:
[----:B------:R-:W-:Y:S01]  /*162c0*/  IMAD.MOV.U32 R2, RZ, RZ, R14 ;  /* 0x000000ffff027224 */ /* 0x000fe200078e000e */
[----:B------:R-:W-:Y:S06]  /*162d0*/  BRA `(.L_x_13834) ;  /* 0xffffffb000d07947 */ /* 0x000fec000383ffff */
.L_x_13718:
[----:B0-----:R0:W2:Y:S02]  /*162e0*/  SYNCS.PHASECHK.TRANS64.TRYWAIT P0, [R18+URZ+0x22820], R0 ;  /* 0x02282000120075a7 */ /* 0x0010a4000800017f */
[----:B--2---:R-:W-:Y:S05]  /*162f0*/  @!P0 NANOSLEEP.SYNCS 0x989680 ;  /* 0x009896800000895d */ /* 0x004fea0003900000 */
[----:B------:R-:W2:Y:S02]  /*16300*/  @!P0 SYNCS.PHASECHK.TRANS64 P0, [R18+URZ+0x22820], R0 ;  /* 0x02282000120085a7 */ /* 0x000ea4000800007f */
[----:B--2---:R-:W-:Y:S05]  /*16310*/  @!P0 BRA `(.L_x_13718) ;  /* 0xfffffffc00f08947 */ /* 0x004fea000383ffff */
[----:B------:R-:W-:Y:S05]  /*16320*/  BRA `(.L_x_13835) ;  /* 0xffffffb4002c7947 */ /* 0x000fea000383ffff */
.L_x_13722:
[----:B0-----:R0:W2:Y:S02]  /*16330*/  SYNCS.PHASECHK.TRANS64.TRYWAIT P0, [R2+URZ+0x22860], R0 ;  /* 0x02286000020075a7 */ /* 0x0010a4000800017f */
[----:B--2---:R-:W-:Y:S05]  /*16340*/  @!P0 NANOSLEEP.SYNCS 0x989680 ;  /* 0x009896800000895d */ /* 0x004fea0003900000 */
[----:B------:R-:W2:Y:S02]  /*16350*/  @!P0 SYNCS.PHASECHK.TRANS64 P0, [R2+URZ+0x22860], R0 ;  /* 0x02286000020085a7 */ /* 0x000ea4000800007f */
[----:B--2---:R-:W-:Y:S05]  /*16360*/  @!P0 BRA `(.L_x_13722) ;  /* 0xfffffffc00f08947 */ /* 0x004fea000383ffff */
[----:B------:R-:W-:Y:S05]  /*16370*/  BRA `(.L_x_13836) ;  /* 0xffffffb400507947 */ /* 0x000fea000383ffff */
.L_x_13737:
[----:B--2---:R2:W3:Y:S02]  /*16380*/  SYNCS.PHASECHK.TRANS64.TRYWAIT P0, [R3+URZ+0x22840], R2 ;  /* 0x02284002030075a7 */ /* 0x0044e4000800017f */
[----:B---3--:R-:W-:Y:S05]  /*16390*/  @!P0 NANOSLEEP.SYNCS 0x989680 ;  /* 0x009896800000895d */ /* 0x008fea0003900000 */
[----:B------:R-:W3:Y:S02]  /*163a0*/  @!P0 SYNCS.PHASECHK.TRANS64 P0, [R3+URZ+0x22840], R2 ;  /* 0x02284002030085a7 */ /* 0x000ee4000800007f */
[----:B---3--:R-:W-:Y:S05]  /*163b0*/  @!P0 BRA `(.L_x_13737) ;  /* 0xfffffffc00f08947 */ /* 0x008fea000383ffff */
[----:B------:R-:W-:Y:S05]  /*163c0*/  BRA `(.L_x_13837) ;  /* 0xffffffbc00707947 */ /* 0x000fea000383ffff */
.L_x_13742:
[----:B0-----:R0:W1:Y:S02]  /*163d0*/  SYNCS.PHASECHK.TRANS64.TRYWAIT P0, [R3+URZ+0x22860], R2 ;  /* 0x02286002030075a7 */ /* 0x001064000800017f */
[----:B-1----:R-:W-:Y:S05]  /*163e0*/  @!P0 NANOSLEEP.SYNCS 0x989680 ;  /* 0x009896800000895d */ /* 0x002fea0003900000 */
[----:B------:R-:W1:Y:S02]  /*163f0*/  @!P0 SYNCS.PHASECHK.TRANS64 P0, [R3+URZ+0x22860], R2 ;  /* 0x02286002030085a7 */ /* 0x000e64000800007f */
[----:B-1----:R-:W-:Y:S05]  /*16400*/  @!P0 BRA `(.L_x_13742) ;  /* 0xfffffffc00f08947 */ /* 0x002fea000383ffff */
[----:B------:R-:W-:Y:S05]  /*16410*/  BRA `(.L_x_13838) ;  /* 0xffffffbc00ec7947 */ /* 0x000fea000383ffff */
.L_x_13753:
[----:B-1----:R1:W2:Y:S02]  /*16420*/  SYNCS.PHASECHK.TRANS64.TRYWAIT P0, [R4+URZ+0x22840], R2 ;  /* 0x02284002040075a7 */ /* 0x0022a4000800017f */
[----:B--2---:R-:W-:Y:S05]  /*16430*/  @!P0 NANOSLEEP.SYNCS 0x989680 ;  /* 0x009896800000895d */ /* 0x004fea0003900000 */
[----:B------:R-:W2:Y:S02]  /*16440*/  @!P0 SYNCS.PHASECHK.TRANS64 P0, [R4+URZ+0x22840], R2 ;  /* 0x02284002040085a7 */ /* 0x000ea4000800007f */
[----:B--2---:R-:W-:Y:S05]  /*16450*/  @!P0 BRA `(.L_x_13753) ;  /* 0xfffffffc00f08947 */ /* 0x004fea000383ffff */
[----:B------:R-:W-:Y:S05]  /*16460*/  BRA `(.L_x_13839) ;  /* 0xffffffc400d87947 */ /* 0x000fea000383ffff */
.L_x_13758:
[----:B0-----:R0:W2:Y:S02]  /*16470*/  SYNCS.PHASECHK.TRANS64.TRYWAIT P0, [R4+URZ+0x22860], R2 ;  /* 0x02286002040075a7 */ /* 0x0010a4000800017f */
[----:B--2---:R-:W-:Y:S05]  /*16480*/  @!P0 NANOSLEEP.SYNCS 0x989680 ;  /* 0x009896800000895d */ /* 0x004fea0003900000 */
[----:B------:R-:W2:Y:S02]  /*16490*/  @!P0 SYNCS.PHASECHK.TRANS64 P0, [R4+URZ+0x22860], R2 ;  /* 0x02286002040085a7 */ /* 0x000ea4000800007f */
[----:B--2---:R-:W-:Y:S05]  /*164a0*/  @!P0 BRA `(.L_x_13758) ;  /* 0xfffffffc00f08947 */ /* 0x004fea000383ffff */
[----:B------:R-:W-:Y:S05]  /*164b0*/  BRA `(.L_x_13840) ;  /* 0xffffffc800547947 */ /* 0x000fea000383ffff */
.L_x_13769:
[----:B--2---:R2:W3:Y:S02]  /*164c0*/  SYNCS.PHASECHK.TRANS64.TRYWAIT P0, [R2+URZ+0x22840], R3 ;  /* 0x02284003020075a7 */ /* 0x0044e4000800017f */
[----:B---3--:R-:W-:Y:S05]  /*164d0*/  @!P0 NANOSLEEP.SYNCS 0x989680 ;  /* 0x009896800000895d */ /* 0x008fea0003900000 */
[----:B------:R-:W3:Y:S02]  /*164e0*/  @!P0 SYNCS.PHASECHK.TRANS64 P0, [R2+URZ+0x22840], R3 ;  /* 0x02284003020085a7 */ /* 0x000ee4000800007f */
[----:B---3--:R-:W-:Y:S05]  /*164f0*/  @!P0 BRA `(.L_x_13769) ;  /* 0xfffffffc00f08947 */ /* 0x008fea000383ffff */
[----:B------:R-:W-:Y:S05]  /*16500*/  BRA `(.L_x_13841) ;  /* 0xffffffd000247947 */ /* 0x000fea000383ffff */
.L_x_13774:
[----:B---3--:R3:W4:Y:S02]  /*16510*/  SYNCS.PHASECHK.TRANS64.TRYWAIT P0, [R2+URZ+0x22860], R3 ;  /* 0x02286003020075a7 */ /* 0x008724000800017f */
[----:B----4-:R-:W-:Y:S05]  /*16520*/  @!P0 NANOSLEEP.SYNCS 0x989680 ;  /* 0x009896800000895d */ /* 0x010fea0003900000 */
[----:B------:R-:W4:Y:S02]  /*16530*/  @!P0 SYNCS.PHASECHK.TRANS64 P0, [R2+URZ+0x22860], R3 ;  /* 0x02286003020085a7 */ /* 0x000f24000800007f */
[----:B----4-:R-:W-:Y:S05]  /*16540*/  @!P0 BRA `(.L_x_13774) ;  /* 0xfffffffc00f08947 */ /* 0x010fea000383ffff */
[----:B------:R-:W-:Y:S05]  /*16550*/  BRA `(.L_x_13842) ;  /* 0xffffffd000a07947 */ /* 0x000fea000383ffff */
.L_x_13786:
[----:B------:R-:W3:Y:S01]  /*16560*/  LDL R3, [R1] ;  /* 0x0000000001037983 */ /* 0x000ee20000100800 */
        /* <DEDUP_REMOVED lines=8> */
.L_x_13844:
[----:B------:R-:W-:Y:S05]  /*165f0*/  BSYNC B0 ;  /* 0x0000000000007941 */ /* 0x000fea0003800000 */
.L_x_13843:
        /* <DEDUP_REMOVED lines=9> */
.L_x_13845:
        /* <DEDUP_REMOVED lines=26> */
.L_x_13846:
[----:B------:R-:W-:Y:S01]  /*16830*/  IMAD.MOV.U32 R12, RZ, RZ, 0x2 ;  /* 0x00000002ff0c7424 */ /* 0x000fe200078e00ff */
[----:B------:R-:W-:-:S05]  /*16840*/  SEL R3, R14, RZ, P1 ;  /* 0x000000ff0e037207 */ /* 0x000fca0000800000 */
[----:B------:R-:W-:-:S04]  /*16850*/  IMAD.IADD R2, R2, 0x1, R3 ;  /* 0x0000000102027824 */ /* 0x000fc800078e0203 */
[----:B------:R-:W-:-:S07]  /*16860*/  IMAD.MOV.U32 R13, RZ, RZ, R2 ;  /* 0x000000ffff0d7224 */ /* 0x000fce00078e0002 */
[----:B------:R-:W-:Y:S05]  /*16870*/  WARPSYNC.COLLECTIVE R15, `(.L_x_13847) ;  /* 0x000000000f087348 */ /* 0x000fea0003c00000 */
[----:B------:R0:W1:Y:S02]  /*16880*/  SHFL.UP P6, R14, R13, R12, R11 ;  /* 0x0400000c0d0e7389 */ /* 0x00006400000c000b */
[----:B01----:R-:W-:Y:S01]  /*16890*/  ENDCOLLECTIVE ;  /* 0x000000000000791b */ /* 0x003fe20003800000 */
.L_x_13847:
[----:B------:R-:W-:Y:S01]  /*168a0*/  IMAD.MOV.U32 R12, RZ, RZ, 0x4 ;  /* 0x00000004ff0c7424 */ /* 0x000fe200078e00ff */
[----:B------:R-:W-:-:S05]  /*168b0*/  SEL R3, R14, RZ, P2 ;  /* 0x000000ff0e037207 */ /* 0x000fca0001000000 */
[----:B------:R-:W-:-:S04]  /*168c0*/  IMAD.IADD R2, R2, 0x1, R3 ;  /* 0x0000000102027824 */ /* 0x000fc800078e0203 */
[----:B------:R-:W-:-:S07]  /*168d0*/  IMAD.MOV.U32 R13, RZ, RZ, R2 ;  /* 0x000000ffff0d7224 */ /* 0x000fce00078e0002 */
[----:B------:R-:W-:Y:S05]  /*168e0*/  WARPSYNC.COLLECTIVE R15, `(.L_x_13848) ;  /* 0x000000000f087348 */ /* 0x000fea0003c00000 */
[----:B------:R0:W1:Y:S02]  /*168f0*/  SHFL.UP P6, R14, R13, R12, R11 ;  /* 0x0400000c0d0e7389 */ /* 0x00006400000c000b */
[----:B01----:R-:W-:Y:S01]  /*16900*/  ENDCOLLECTIVE ;  /* 0x000000000000791b */ /* 0x003fe20003800000 */
.L_x_13848:
[----:B------:R-:W-:Y:S01]  /*16910*/  IMAD.MOV.U32 R12, RZ, RZ, 0x8 ;  /* 0x00000008ff0c7424 */ /* 0x000fe200078e00ff */
[----:B------:R-:W-:-:S05]  /*16920*/  SEL R3, R14, RZ, P3 ;  /* 0x000000ff0e037207 */ /* 0x000fca0001800000 */
[----:B------:R-:W-:-:S04]  /*16930*/  IMAD.IADD R2, R2, 0x1, R3 ;  /* 0x0000000102027824 */ /* 0x000fc800078e0203 */
[----:B------:R-:W-:-:S07]  /*16940*/  IMAD.MOV.U32 R13, RZ, RZ, R2 ;  /* 0x000000ffff0d7224 */ /* 0x000fce00078e0002 */
[----:B------:R-:W-:Y:S05]  /*16950*/  WARPSYNC.COLLECTIVE R15, `(.L_x_13849) ;  /* 0x000000000f087348 */ /* 0x000fea0003c00000 */
[----:B------:R0:W1:Y:S02]  /*16960*/  SHFL.UP P6, R14, R13, R12, R11 ;  /* 0x0400000c0d0e7389 */ /* 0x00006400000c000b */
[----:B01----:R-:W-:Y:S01]  /*16970*/  ENDCOLLECTIVE ;  /* 0x000000000000791b */ /* 0x003fe20003800000 */
.L_x_13849:
[----:B------:R-:W-:Y:S01]  /*16980*/  IMAD.MOV.U32 R12, RZ, RZ, 0x10 ;  /* 0x00000010ff0c7424 */ /* 0x000fe200078e00ff */
[----:B------:R-:W-:-:S05]  /*16990*/  SEL R3, R14, RZ, P4 ;  /* 0x000000ff0e037207 */ /* 0x000fca0002000000 */
[----:B------:R-:W-:-:S04]  /*169a0*/  IMAD.IADD R2, R2, 0x1, R3 ;  /* 0x0000000102027824 */ /* 0x000fc800078e0203 */
[----:B------:R-:W-:-:S07]  /*169b0*/  IMAD.MOV.U32 R13, RZ, RZ, R2 ;  /* 0x000000ffff0d7224 */ /* 0x000fce00078e0002 */
[----:B------:R-:W-:Y:S05]  /*169c0*/  WARPSYNC.COLLECTIVE R15, `(.L_x_13850) ;  /* 0x000000000f087348 */ /* 0x000fea0003c00000 */
[----:B------:R0:W1:Y:S02]  /*169d0*/  SHFL.UP P6, R14, R13, R12, R11 ;  /* 0x0400000c0d0e7389 */ /* 0x00006400000c000b */
[----:B01----:R-:W-:Y:S01]  /*169e0*/  ENDCOLLECTIVE ;  /* 0x000000000000791b */ /* 0x003fe20003800000 */
.L_x_13850:
        /* <DEDUP_REMOVED lines=8> */
.L_x_13851:
[----:B------:R-:W-:Y:S05]  /*16a70*/  BRA `(.L_x_13852) ;  /* 0xffffffd800007947 */ /* 0x000fea000383ffff */
.L_x_13789:
        /* <DEDUP_REMOVED lines=8> */
.L_x_13854:
[----:B------:R-:W-:Y:S05]  /*16b00*/  BSYNC B0 ;  /* 0x0000000000007941 */ /* 0x000fea0003800000 */
.L_x_13853:
        /* <DEDUP_REMOVED lines=9> */
.L_x_13855:
[----:B------:R-:W-:Y:S01]  /*16ba0*/  IMAD.MOV.U32 R12, RZ, RZ, 0x4 ;  /* 0x00000004ff0c7424 */ /* 0x000fe200078e00ff */
[----:B------:R-:W-:-:S05]  /*16bb0*/  SEL R3, R14, RZ, P2 ;  /* 0x000000ff0e037207 */ /* 0x000fca0001000000 */
[----:B------:R-:W-:-:S04]  /*16bc0*/  IMAD.IADD R2, R2, 0x1, R3 ;  /* 0x0000000102027824 */ /* 0x000fc800078e0203 */
[----:B------:R-:W-:-:S07]  /*16bd0*/  IMAD.MOV.U32 R13, RZ, RZ, R2 ;  /* 0x000000ffff0d7224 */ /* 0x000fce00078e0002 */
[----:B------:R-:W-:Y:S05]  /*16be0*/  WARPSYNC.COLLECTIVE R15, `(.L_x_13856) ;  /* 0x000000000f087348 */ /* 0x000fea0003c00000 */
[----:B------:R0:W1:Y:S02]  /*16bf0*/  SHFL.UP P6, R14, R13, R12, R11 ;  /* 0x0400000c0d0e7389 */ /* 0x00006400000c000b */
[----:B01----:R-:W-:Y:S01]  /*16c00*/  ENDCOLLECTIVE ;  /* 0x000000000000791b */ /* 0x003fe20003800000 */
.L_x_13856:
[----:B------:R-:W-:Y:S01]  /*16c10*/  IMAD.MOV.U32 R12, RZ, RZ, 0x8 ;  /* 0x00000008ff0c7424 */ /* 0x000fe200078e00ff */
[----:B------:R-:W-:-:S05]  /*16c20*/  SEL R3, R14, RZ, P3 ;  /* 0x000000ff0e037207 */ /* 0x000fca0001800000 */
[----:B------:R-:W-:-:S04]  /*16c30*/  IMAD.IADD R2, R2, 0x1, R3 ;  /* 0x0000000102027824 */ /* 0x000fc800078e0203 */
[----:B------:R-:W-:-:S07]  /*16c40*/  IMAD.MOV.U32 R13, RZ, RZ, R2 ;  /* 0x000000ffff0d7224 */ /* 0x000fce00078e0002 */
[----:B------:R-:W-:Y:S05]  /*16c50*/  WARPSYNC.COLLECTIVE R15, `(.L_x_13857) ;  /* 0x000000000f087348 */ /* 0x000fea0003c00000 */
[----:B------:R0:W1:Y:S02]  /*16c60*/  SHFL.UP P6, R14, R13, R12, R11 ;  /* 0x0400000c0d0e7389 */ /* 0x00006400000c000b */
[----:B01----:R-:W-:Y:S01]  /*16c70*/  ENDCOLLECTIVE ;  /* 0x000000000000791b */ /* 0x003fe20003800000 */
.L_x_13857:
[----:B------:R-:W-:Y:S01]  /*16c80*/  IMAD.MOV.U32 R12, RZ, RZ, 0x10 ;  /* 0x00000010ff0c7424 */ /* 0x000fe200078e00ff */
[----:B------:R-:W-:-:S05]  /*16c90*/  SEL R3, R14, RZ, P4 ;  /* 0x000000ff0e037207 */ /* 0x000fca0002000000 */
[----:B------:R-:W-:-:S04]  /*16ca0*/  IMAD.IADD R2, R2, 0x1, R3 ;  /* 0x0000000102027824 */ /* 0x000fc800078e0203 */
[----:B------:R-:W-:-:S07]  /*16cb0*/  IMAD.MOV.U32 R13, RZ, RZ, R2 ;  /* 0x000000ffff0d7224 */ /* 0x000fce00078e0002 */
[----:B------:R-:W-:Y:S05]  /*16cc0*/  WARPSYNC.COLLECTIVE R15, `(.L_x_13858) ;  /* 0x000000000f087348 */ /* 0x000fea0003c00000 */
[----:B------:R0:W1:Y:S02]  /*16cd0*/  SHFL.UP P6, R14, R13, R12, R11 ;  /* 0x0400000c0d0e7389 */ /* 0x00006400000c000b */
[----:B01----:R-:W-:Y:S01]  /*16ce0*/  ENDCOLLECTIVE ;  /* 0x000000000000791b */ /* 0x003fe20003800000 */
.L_x_13858:
        /* <DEDUP_REMOVED lines=8> */
.L_x_13859:
[----:B------:R-:W-:Y:S05]  /*16d70*/  BRA `(.L_x_13860) ;  /* 0xffffffd400ec7947 */ /* 0x000fea000383ffff */
.L_x_13791:
[----:B------:R-:W-:Y:S01]  /*16d80*/  BSSY B0, `(.L_x_13861) ;  /* 0x0000006000007945 */ /* 0x000fe20003800000 */
[----:B------:R-:W-:Y:S01]  /*16d90*/  PLOP3.LUT P6, PT, P6, PT, PT, 0x8, 0x0 ;  /* 0x000000000000781c */ /* 0x000fe200037ce170 */
[----:B------:R-:W-:-:S12]  /*16da0*/  IMAD.MOV.U32 R15, RZ, RZ, -0x1 ;  /* 0xffffffffff0f7424 */ /* 0x000fd800078e00ff */
[----:B0-----:R-:W-:Y:S05]  /*16db0*/  WARPSYNC.COLLECTIVE R15, `(.L_x_13862) ;  /* 0x000000000f087348 */ /* 0x001fea0003c00000 */
[----:B------:R-:W-:Y:S01]  /*16dc0*/  VOTE.ANY R14, PT, P6 ;  /* 0x00000000000e7806 */ /* 0x000fe200030e0100 */
[----:B0-----:R-:W-:Y:S06]  /*16dd0*/  ENDCOLLECTIVE ;  /* 0x000000000000791b */ /* 0x001fec0003800000 */
.L_x_13862:
[----:B------:R-:W-:Y:S05]  /*16de0*/  BSYNC B0 ;  /* 0x0000000000007941 */ /* 0x000fea0003800000 */
.L_x_13861:
        /* <DEDUP_REMOVED lines=10> */
.L_x_13863:
[----:B------:R-:W-:Y:S02]  /*16e90*/  IMAD.MOV.U32 R13, RZ, RZ, R6 ;  /* 0x000000ffff0d7224 */ /* 0x000fe400078e0006 */
[----:B------:R-:W-:-:S07]  /*16ea0*/  IMAD.MOV.U32 R4, RZ, RZ, R14 ;  /* 0x000000ffff047224 */ /* 0x000fce00078e000e */
[----:B------:R-:W-:Y:S05]  /*16eb0*/  WARPSYNC.COLLECTIVE R15, `(.L_x_13864) ;  /* 0x000000000f087348 */ /* 0x000fea0003c00000 */
[----:B------:R0:W1:Y:S02]  /*16ec0*/  SHFL.IDX P6, R14, R13, R12, R11 ;  /* 0x0000000c0d0e7389 */ /* 0x00006400000c000b */
[----:B01----:R-:W-:Y:S01]  /*16ed0*/  ENDCOLLECTIVE ;  /* 0x000000000000791b */ /* 0x003fe20003800000 */
.L_x_13864:
[----:B------:R-:W-:Y:S02]  /*16ee0*/  IMAD.MOV.U32 R6, RZ, RZ, R14 ;  /* 0x000000ffff067224 */ /* 0x000fe400078e000e */
[----:B------:R-:W-:-:S05]  /*16ef0*/  IMAD.IADD R5, R9, 0x1, R16 ;  /* 0x0000000109057824 */ /* 0x000fca00078e0210 */
[----:B------:R1:W-:Y:S01]  /*16f00*/  STL [R1+0xc], R5 ;  /* 0x00000c0501007387 */ /* 0x0003e20000100800 */
[----:B------:R-:W-:Y:S05]  /*16f10*/  BRA `(.L_x_13865) ;  /* 0xffffffd400cc7947 */ /* 0x000fea000383ffff */
.L_x_13793:
[----:B------:R-:W-:Y:S01]  /*16f20*/  BSSY B0, `(.L_x_13866) ;  /* 0x0000007000007945 */ /* 0x000fe20003800000 */
[----:B------:R-:W-:Y:S02]  /*16f30*/  IMAD.MOV.U32 R13, RZ, RZ, R2 ;  /* 0x000000ffff0d7224 */ /* 0x000fe400078e0002 */
[----:B------:R-:W-:Y:S02]  /*16f40*/  IMAD.MOV.U32 R11, RZ, RZ, 0x1f ;  /* 0x0000001fff0b7424 */ /* 0x000fe400078e00ff */
[----:B------:R-:W-:-:S07]  /*16f50*/  IMAD.MOV.U32 R15, RZ, RZ, -0x1 ;  /* 0xffffffffff0f7424 */ /* 0x000fce00078e00ff */
[----:B01-3--:R-:W-:Y:S05]  /*16f60*/  WARPSYNC.COLLECTIVE R15, `(.L_x_13867) ;  /* 0x000000000f087348 */ /* 0x00bfea0003c00000 */
[----:B------:R2:W4:Y:S02]  /*16f70*/  SHFL.IDX P6, R14, R13, R12, R11 ;  /* 0x0000000c0d0e7389 */ /* 0x00052400000c000b */
[----:B01234-:R-:W-:Y:S01]  /*16f80*/  ENDCOLLECTIVE ;  /* 0x000000000000791b */ /* 0x01ffe20003800000 */
.L_x_13867:
[----:B------:R-:W-:Y:S05]  /*16f90*/  BSYNC B0 ;  /* 0x0000000000007941 */ /* 0x000fea0003800000 */
.L_x_13866:
[----:B------:R-:W-:Y:S01]  /*16fa0*/  IMAD.MOV.U32 R8, RZ, RZ, R14 ;  /* 0x000000ffff087224 */ /* 0x000fe200078e000e */
[----:B------:R-:W-:Y:S06]  /*16fb0*/  BRA `(.L_x_13792) ;  /* 0xffffffd400bc7947 */ /* 0x000fec000383ffff */
.L_x_13799:
[----:B0-----:R0:W1:Y:S02]  /*16fc0*/  SYNCS.PHASECHK.TRANS64.TRYWAIT P0, [R0+URZ+0x22820], R3 ;  /* 0x02282003000075a7 */ /* 0x001064000800017f */
[----:B-1----:R-:W-:Y:S05]  /*16fd0*/  @!P0 NANOSLEEP.SYNCS 0x989680 ;  /* 0x009896800000895d */ /* 0x002fea0003900000 */
[----:B------:R-:W1:Y:S02]  /*16fe0*/  @!P0 SYNCS.PHASECHK.TRANS64 P0, [R0+URZ+0x22820], R3 ;  /* 0x02282003000085a7 */ /* 0x000e64000800007f */
[----:B-1----:R-:W-:Y:S05]  /*16ff0*/  @!P0 BRA `(.L_x_13799) ;  /* 0xfffffffc00f08947 */ /* 0x002fea000383ffff */
[----:B------:R-:W-:Y:S05]  /*17000*/  BRA `(.L_x_13868) ;  /* 0xffffffe000587947 */ /* 0x000fea000383ffff */
.L_x_13800:
        /* <DEDUP_REMOVED lines=11> */
.L_x_13870:
[----:B------:R-:W-:Y:S05]  /*170c0*/  BSYNC B0 ;  /* 0x0000000000007941 */ /* 0x000fea0003800000 */
.L_x_13869:
[----:B------:R-:W-:Y:S05]  /*170d0*/  BRA `(.L_x_13871) ;  /* 0xffffffe000407947 */ /* 0x000fea000383ffff */
.L_x_13803:
[----:B------:R-:W-:Y:S01]  /*170e0*/  BSSY B1, `(.L_x_13872) ;  /* 0x0000006000017945 */ /* 0x000fe20003800000 */
[----:B------:R-:W-:-:S07]  /*170f0*/  IMAD.MOV.U32 R15, RZ, RZ, -0x1 ;  /* 0xffffffffff0f7424 */ /* 0x000fce00078e00ff */
[----:B01-3--:R-:W-:Y:S05]  /*17100*/  WARPSYNC.COLLECTIVE R15, `(.L_x_13873) ;  /* 0x000000000f0c7348 */ /* 0x00bfea0003c00000 */
[----:B------:R-:W-:Y:S02]  /*17110*/  ELECT P6, UR62, PT ;  /* 0x00000000003e782f */ /* 0x000fe400038c0000 */
[----:B------:R-:W-:Y:S01]  /*17120*/  MOV R14, UR62 ;  /* 0x0000003e000e7c02 */ /* 0x000fe20008000f00 */
[----:B01-3--:R-:W-:Y:S10]  /*17130*/  ENDCOLLECTIVE ;  /* 0x000000000000791b */ /* 0x00bff40003800000 */
.L_x_13873:
[----:B------:R-:W-:Y:S05]  /*17140*/  BSYNC B1 ;  /* 0x0000000000017941 */ /* 0x000fea0003800000 */
.L_x_13872:
[----:B------:R-:W-:Y:S05]  /*17150*/  BRA `(.L_x_13874) ;  /* 0xffffffe000387947 */ /* 0x000fea000383ffff */
.L_x_13805:
[----:B0-----:R0:W1:Y:S02]  /*17160*/  SYNCS.PHASECHK.TRANS64.TRYWAIT P0, [R6+URZ], R5 ;  /* 0x00000005060075a7 */ /* 0x001064000800017f */
[----:B-1----:R-:W-:Y:S05]  /*17170*/  @!P0 NANOSLEEP.SYNCS 0x989680 ;  /* 0x009896800000895d */ /* 0x002fea0003900000 */
[----:B------:R-:W1:Y:S02]  /*17180*/  @!P0 SYNCS.PHASECHK.TRANS64 P0, [R6+URZ], R5 ;  /* 0x00000005060085a7 */ /* 0x000e64000800007f */
[----:B-1----:R-:W-:Y:S05]  /*17190*/  @!P0 BRA `(.L_x_13805) ;  /* 0xfffffffc00f08947 */ /* 0x002fea000383ffff */
[----:B------:R-:W-:Y:S05]  /*171a0*/  BRA `(.L_x_13875) ;  /* 0xffffffe000707947 */ /* 0x000fea000383ffff */
.L_x_13806:
[----:B-1----:R1:W2:Y:S02]  /*171b0*/  SYNCS.PHASECHK.TRANS64.TRYWAIT P0, [R7+URZ], R2 ;  /* 0x00000002070075a7 */ /* 0x0022a4000800017f */
[----:B--2---:R-:W-:Y:S05]  /*171c0*/  @!P0 NANOSLEEP.SYNCS 0x989680 ;  /* 0x009896800000895d */ /* 0x004fea0003900000 */
[----:B------:R-:W2:Y:S02]  /*171d0*/  @!P0 SYNCS.PHASECHK.TRANS64 P0, [R7+URZ], R2 ;  /* 0x00000002070085a7 */ /* 0x000ea4000800007f */
[----:B--2---:R-:W-:Y:S05]  /*171e0*/  @!P0 BRA `(.L_x_13806) ;  /* 0xfffffffc00f08947 */ /* 0x004fea000383ffff */
[----:B------:R-:W-:Y:S05]  /*171f0*/  BRA `(.L_x_13876) ;  /* 0xffffffe000647947 */ /* 0x000fea000383ffff */
.L_x_13808:
[----:B--2---:R2:W4:Y:S02]  /*17200*/  SYNCS.PHASECHK.TRANS64.TRYWAIT P0, [R4+URZ], R5 ;  /* 0x00000005040075a7 */ /* 0x004524000800017f */
[----:B----4-:R-:W-:Y:S05]  /*17210*/  @!P0 NANOSLEEP.SYNCS 0x989680 ;  /* 0x009896800000895d */ /* 0x010fea0003900000 */
[----:B------:R-:W4:Y:S02]  /*17220*/  @!P0 SYNCS.PHASECHK.TRANS64 P0, [R4+URZ], R5 ;  /* 0x00000005040085a7 */ /* 0x000f24000800007f */
[----:B----4-:R-:W-:Y:S05]  /*17230*/  @!P0 BRA `(.L_x_13808) ;  /* 0xfffffffc00f08947 */ /* 0x010fea000383ffff */
[----:B------:R-:W-:Y:S05]  /*17240*/  BRA `(.L_x_13877) ;  /* 0xffffffe000687947 */ /* 0x000fea000383ffff */
.L_x_13878:
        /* <DEDUP_REMOVED lines=11> */
.L_x_15205:


//--------------------- .text._ZN7cutlass13device_kernelIN5flash11enable_sm90INS1_16FlashAttnFwdSm90INS1_25CollectiveMainloopFwdSm90ILi2EN4cute5tupleIJNS5_1CILi1EEES8_S8_EEENS6_IJNS7_ILi128EEENS7_ILi96EEENS7_ILi64EEEEEELi256ENS_10bfloat16_tEfNS_4arch4Sm90ELb1ELb0ELb1ELb1ELb0ELb1ELb0ELb1ELb0ELb1ELb1ELb0EEENS1_21CollectiveEpilogueFwdINS6_IJSA_NS7_ILi256EEESB_EEES9_SE_SG_Li256ELb1ELb1ELb1ELb0EEENS1_36VarlenDynamicPersistentTileSchedulerILi128ELi96ELi256ELi128ELb1ELb1ELb1ELb1ELb1ELb1EEEEEEEEEvNT_6ParamsE --------------------------
	.section	.text._ZN7cutlass13device_kernelIN5flash11enable_sm90INS1_16FlashAttnFwdSm90INS1_25CollectiveMainloopFwdSm90ILi2EN4cute5tupleIJNS5_1CILi1EEES8_S8_EEENS6_IJNS7_ILi128EEENS7_ILi96EEENS7_ILi64EEEEEELi256ENS_10bfloat16_tEfNS_4arch4Sm90ELb1ELb0ELb1ELb1ELb0ELb1ELb0ELb1ELb0ELb1ELb1ELb0EEENS1_21CollectiveEpilogueFwdINS6_IJSA_NS7_ILi256EEESB_EEES9_SE_SG_Li256ELb1ELb1ELb1ELb0EEENS1_36VarlenDynamicPersistentTileSchedulerILi128ELi96ELi256ELi128ELb1ELb1ELb1ELb1ELb1ELb1EEEEEEEEEvNT_6ParamsE,"ax",@progbits
	.align	128
.text._ZN7cutlass13device_kernelIN5flash11enable_sm90INS1_16FlashAttnFwdSm90INS1_25CollectiveMainloopFwdSm90ILi2EN4cute5tupleIJNS5_1CILi1EEES8_S8_EEENS6_IJNS7_ILi128EEENS7_ILi96EEENS7_ILi64EEEEEELi256ENS_10bfloat16_tEfNS_4arch4Sm90ELb1ELb0ELb1ELb1ELb0ELb1ELb0ELb1ELb0ELb1ELb1ELb0EEENS1_21CollectiveEpilogueFwdINS6_IJSA_NS7_ILi256EEESB_EEES9_SE_SG_Li256ELb1ELb1ELb1ELb0EEENS1_36VarlenDynamicPersistentTileSchedulerILi128ELi96ELi256ELi128ELb1ELb1ELb1ELb1ELb1ELb1EEEEEEEEEvNT_6ParamsE:
        .type           _ZN7cutlass13device_kernelIN5flash11enable_sm90INS1_16FlashAttnFwdSm90INS1_25CollectiveMainloopFwdSm90ILi2EN4cute5tupleIJNS5_1CILi1EEES8_S8_EEENS6_IJNS7_ILi128EEENS7_ILi96EEENS7_ILi64EEEEEELi256ENS_10bfloat16_tEfNS_4arch4Sm90ELb1ELb0ELb1ELb1ELb0ELb1ELb0ELb1ELb0ELb1ELb1ELb0EEENS1_21CollectiveEpilogueFwdINS6_IJSA_NS7_ILi256EEESB_EEES9_SE_SG_Li256ELb1ELb1ELb1ELb0EEENS1_36VarlenDynamicPersistentTileSchedulerILi128ELi96ELi256ELi128ELb1ELb1ELb1ELb1ELb1ELb1EEEEEEEEEvNT_6ParamsE,@function
        .size           _ZN7cutlass13device_kernelIN5flash11enable_sm90INS1_16FlashAttnFwdSm90INS1_25CollectiveMainloopFwdSm90ILi2EN4cute5tupleIJNS5_1CILi1EEES8_S8_EEENS6_IJNS7_ILi128EEENS7_ILi96EEENS7_ILi64EEEEEELi256ENS_10bfloat16_tEfNS_4arch4Sm90ELb1ELb0ELb1ELb1ELb0ELb1ELb0ELb1ELb0ELb1ELb1ELb0EEENS1_21CollectiveEpilogueFwdINS6_IJSA_NS7_ILi256EEESB_EEES9_SE_SG_Li256ELb1ELb1ELb1ELb0EEENS1_36VarlenDynamicPersistentTileSchedulerILi128ELi96ELi256ELi128ELb1ELb1ELb1ELb1ELb1ELb1EEEEEEEEEvNT_6ParamsE,(.L_x_15206 - _ZN7cutlass13device_kernelIN5flash11enable_sm90INS1_16FlashAttnFwdSm90INS1_25CollectiveMainloopFwdSm90ILi2EN4cute5tupleIJNS5_1CILi1EEES8_S8_EEENS6_IJNS7_ILi128EEENS7_ILi96EEENS7_ILi64EEEEEELi256ENS_10bfloat16_tEfNS_4arch4Sm90ELb1ELb0ELb1ELb1ELb0ELb1ELb0ELb1ELb0ELb1ELb1ELb0EEENS1_21CollectiveEpilogueFwdINS6_IJSA_NS7_ILi256EEESB_EEES9_SE_SG_Li256ELb1ELb1ELb1ELb0EEENS1_36VarlenDynamicPersistentTileSchedulerILi128ELi96ELi256ELi128ELb1ELb1ELb1ELb1ELb1ELb1EEEEEEEEEvNT_6ParamsE)
        .other          _ZN7cutlass13device_kernelIN5flash11enable_sm90INS1_16FlashAttnFwdSm90INS1_25CollectiveMainloopFwdSm90ILi2EN4cute5tupleIJNS5_1CILi1EEES8_S8_EEENS6_IJNS7_ILi128EEENS7_ILi96EEENS7_ILi64EEEEEELi256ENS_10bfloat16_tEfNS_4arch4Sm90ELb1ELb0ELb1ELb1ELb0ELb1ELb0ELb1ELb0ELb1ELb1ELb0EEENS1_21CollectiveEpilogueFwdINS6_IJSA_NS7_ILi256EEESB_EEES9_SE_SG_Li256ELb1ELb1ELb1ELb0EEENS1_36VarlenDynamicPersistentTileSchedulerILi128ELi96ELi256ELi128ELb1ELb1ELb1ELb1ELb1ELb1EEEEEEEEEvNT_6ParamsE,@"STO_CUDA_ENTRY STV_DEFAULT"
_ZN7cutlass13device_kernelIN5flash11enable_sm90INS1_16FlashAttnFwdSm90INS1_25CollectiveMainloopFwdSm90ILi2EN4cute5tupleIJNS5_1CILi1EEES8_S8_EEENS6_IJNS7_ILi128EEENS7_ILi96EEENS7_ILi64EEEEEELi256ENS_10bfloat16_tEfNS_4arch4Sm90ELb1ELb0ELb1ELb1ELb0ELb1ELb0ELb1ELb0ELb1ELb1ELb0EEENS1_21CollectiveEpilogueFwdINS6_IJSA_NS7_ILi256EEESB_EEES9_SE_SG_Li256ELb1ELb1ELb1ELb0EEENS1_36VarlenDynamicPersistentTileSchedulerILi128ELi96ELi256ELi128ELb1ELb1ELb1ELb1ELb1ELb1EEEEEEEEEvNT_6ParamsE:
        /* <DEDUP_REMOVED lines=24> */
.L_x_13880:
[----:B------:R-:W-:Y:S05]  /*0180*/  BSYNC B0 ;  /* 0x0000000000007941 */ /* 0x000fea0003800000 */
.L_x_13879:
        /* <DEDUP_REMOVED lines=41> */
.L_x_13881:
        /* <DEDUP_REMOVED lines=22> */
.L_x_13882:
        /* <DEDUP_REMOVED lines=18> */
.L_x_13883:
        /* <DEDUP_REMOVED lines=22> */
.L_x_13884:
        /* <DEDUP_REMOVED lines=22> */
.L_x_13885:
        /* <DEDUP_REMOVED lines=8> */
.L_x_13888:
        /* <DEDUP_REMOVED lines=32> */
[----:B------:R-:W-:-:S02]  /*0be0*/  LEA.HI R4, R2, R7, RZ, 0x1 ;  /* 0x0000000702047211 */ /* 0x000fc400078f08ff */
[----:B------:R-:W-:Y:S02]  /*0bf0*/  SHF.R.S32.HI R5, RZ, 0x7, R0 ;  /* 0x00000007ff057819 */ /* 0x000fe40000011400 */
[----:B------:R-:W-:Y:S01]  /*0c00*/  SHF.R.S32.HI R8, RZ, 0x1f, R20 ;  /* 0x0000001fff087819 */ /* 0x000fe20000011414 */
[----:B------:R-:W-:Y:S01]  /*0c10*/  STL [R1+0x68], R20 ;  /* 0x0000681401007387 */ /* 0x000fe20000100800 */
[----:B------:R-:W-:Y:S02]  /*0c20*/  LOP3.LUT R4, R4, 0x1ffffffe, RZ, 0xc0, !PT ;  /* 0x1ffffffe04047812 */ /* 0x000fe400078ec0ff */
[----:B------:R-:W-:Y:S02]  /*0c30*/  LEA.HI R9, R8, R20, RZ, 0x2 ;  /* 0x0000001408097211 */ /* 0x000fe400078f10ff */
[----:B------:R-:W-:Y:S01]  /*0c40*/  LEA.HI R23, R3, R6, RZ, 0x2 ;  /* 0x0000000603177211 */ /* 0x000fe200078f10ff */
[----:B------:R-:W-:Y:S01]  /*0c50*/  IMAD.IADD R4, R7, 0x1, -R4 ;  /* 0x0000000107047824 */ /* 0x000fe200078e0a04 */
[----:B------:R-:W-:-:S02]  /*0c60*/  SHF.R.S32.HI R10, RZ, 0x2, R9 ;  /* 0x00000002ff0a7819 */ /* 0x000fc40000011409 */
[----:B------:R-:W-:Y:S02]  /*0c70*/  SHF.R.S32.HI R11, RZ, 0x1f, R9 ;  /* 0x0000001fff0b7819 */ /* 0x000fe40000011409 */
[----:B------:R-:W-:Y:S02]  /*0c80*/  LEA.HI R3, R3, R6, RZ, 0x3 ;  /* 0x0000000603037211 */ /* 0x000fe400078f18ff */
[----:B------:R-:W-:Y:S02]  /*0c90*/  LEA.HI R11, R11, R10, RZ, 0x3 ;  /* 0x0000000a0b0b7211 */ /* 0x000fe400078f18ff */
[----:B------:R-:W-:Y:S02]  /*0ca0*/  LEA.HI R0, R0, R5, RZ, 0x1 ;  /* 0x0000000500007211 */ /* 0x000fe400078f08ff */
[----:B------:R-:W-:Y:S02]  /*0cb0*/  LOP3.LUT R11, R11, 0xfffffff8, RZ, 0xc0, !PT ;  /* 0xfffffff80b0b7812 */ /* 0x000fe400078ec0ff */
[----:B------:R-:W-:-:S02]  /*0cc0*/  LEA.HI R8, R8, R20, RZ, 0x5 ;  /* 0x0000001408087211 */ /* 0x000fc400078f28ff */
[----:B------:R-:W-:Y:S01]  /*0cd0*/  LOP3.LUT R7, R3, 0xfffffff8, RZ, 0xc0, !PT ;  /* 0xfffffff803077812 */ /* 0x000fe200078ec0ff */
[----:B------:R-:W-:Y:S01]  /*0ce0*/  IMAD.IADD R11, R10, 0x1, -R11 ;  /* 0x000000010a0b7824 */ /* 0x000fe200078e0a0b */
[----:B------:R-:W-:Y:S02]  /*0cf0*/  LOP3.LUT R3, R23, 0xfffffffc, RZ, 0xc0, !PT ;  /* 0xfffffffc17037812 */ /* 0x000fe400078ec0ff */
[----:B------:R-:W-:Y:S01]  /*0d00*/  LOP3.LUT R0, R0, 0x3fffffe, RZ, 0xc0, !PT ;  /* 0x03fffffe00007812 */ /* 0x000fe200078ec0ff */
[C---:B------:R-:W-:Y:S01]  /*0d10*/  IMAD.IADD R205, R6.reuse, 0x1, -R7 ;  /* 0x0000000106cd7824 */ /* 0x040fe200078e0a07 */
[----:B------:R-:W-:Y:S01]  /*0d20*/  SHF.R.S32.HI R8, RZ, 0x5, R8 ;  /* 0x00000005ff087819 */ /* 0x000fe20000011408 */
[----:B------:R-:W-:Y:S01]  /*0d30*/  IMAD.IADD R3, R6, 0x1, -R3 ;  /* 0x0000000106037824 */ /* 0x000fe200078e0a03 */
[----:B------:R-:W-:Y:S01]  /*0d40*/  SHF.R.S32.HI R23, RZ, 0x2, R23 ;  /* 0x00000002ff177819 */ /* 0x000fe20000011417 */
[----:B------:R-:W-:Y:S01]  /*0d50*/  IMAD.IADD R0, R5, 0x1, -R0 ;  /* 0x0000000105007824 */ /* 0x000fe200078e0a00 */
[----:B------:R-:W-:Y:S01]  /*0d60*/  LOP3.LUT R5, R2, 0x3fffff0, RZ, 0xc0, !PT ;  /* 0x03fffff002057812 */ /* 0x000fe200078ec0ff */
[----:B------:R-:W-:Y:S01]  /*0d70*/  IMAD R11, R8, 0x10, R11 ;  /* 0x00000010080b7824 */ /* 0x000fe200078e020b */
[----:B------:R-:W-:Y:S01]  /*0d80*/  SHF.R.S32.HI R212, RZ, 0x5, R212 ;  /* 0x00000005ffd47819 */ /* 0x000fe200000114d4 */
[----:B------:R-:W-:Y:S01]  /*0d90*/  VIADD R228, R23, 0x40 ;  /* 0x0000004017e47836 */ /* 0x000fe20000000000 */
[----:B------:R-:W-:Y:S01]  /*0da0*/  LOP3.LUT R9, R9, 0x7ffffffc, RZ, 0xc0, !PT ;  /* 0x7ffffffc09097812 */ /* 0x000fe200078ec0ff */
[----:B------:R-:W-:Y:S01]  /*0db0*/  IMAD R12, R0, 0x40, R11 ;  /* 0x00000040000c7824 */ /* 0x000fe200078e020b */
[----:B------:R-:W-:Y:S01]  /*0dc0*/  LEA.HI R0, R3, R3, RZ, 0x1 ;  /* 0x0000000303007211 */ /* 0x000fe200078f08ff */
[----:B------:R-:W-:Y:S01]  /*0dd0*/  IMAD.SHL.U32 R208, R228, 0x40, RZ ;  /* 0x00000040e4d07824 */ /* 0x000fe200078e00ff */
[----:B------:R-:W-:Y:S01]  /*0de0*/  SHF.R.S32.HI R11, RZ, 0x1f, R228 ;  /* 0x0000001fff0b7819 */ /* 0x000fe200000114e4 */
[----:B------:R-:W-:Y:S01]  /*0df0*/  IMAD.SHL.U32 R205, R205, 0x8, RZ ;  /* 0x00000008cdcd7824 */ /* 0x000fe200078e00ff */
[----:B------:R-:W-:Y:S01]  /*0e00*/  LOP3.LUT R0, R0, 0x1ffffffe, RZ, 0xc0, !PT ;  /* 0x1ffffffe00007812 */ /* 0x000fe200078ec0ff */
[----:B------:R-:W-:Y:S01]  /*0e10*/  IMAD.SHL.U32 R16, R3, 0x8, RZ ;  /* 0x0000000803107824 */ /* 0x000fe200078e00ff */
[----:B------:R-:W-:Y:S01]  /*0e20*/  LEA.HI R11, R11, R228, RZ, 0x3 ;  /* 0x000000e40b0b7211 */ /* 0x000fe200078f18ff */
[----:B------:R-:W-:Y:S01]  /*0e30*/  IMAD.IADD R5, R6, 0x1, -R5 ;  /* 0x0000000106057824 */ /* 0x000fe200078e0a05 */
[----:B------:R-:W-:Y:S01]  /*0e40*/  LOP3.LUT R208, R208, 0x1c0, RZ, 0xc0, !PT ;  /* 0x000001c0d0d07812 */ /* 0x000fe200078ec0ff */
[----:B------:R-:W-:Y:S01]  /*0e50*/  IMAD.SHL.U32 R200, R3, 0x4, RZ ;  /* 0x0000000403c87824 */ /* 0x000fe200078e00ff */
[----:B------:R-:W-:Y:S01]  /*0e60*/  STL [R1+0x70], R12 ;  /* 0x0000700c01007387 */ /* 0x000fe20000100800 */
[----:B------:R-:W-:Y:S01]  /*0e70*/  IMAD.SHL.U32 R11, R11, 0x40, RZ ;  /* 0x000000400b0b7824 */ /* 0x000fe200078e00ff */
[----:B------:R-:W-:Y:S01]  /*0e80*/  SHF.R.U32.HI R8, RZ, 0x3, R208 ;  /* 0x00000003ff087819 */ /* 0x000fe200000116d0 */
[----:B------:R-:W-:Y:S01]  /*0e90*/  IMAD.IADD R0, R3, 0x1, -R0 ;  /* 0x0000000103007824 */ /* 0x000fe200078e0a00 */
[----:B------:R-:W-:Y:S01]  /*0ea0*/  SHF.R.S32.HI R3, RZ, 0x1f, R205 ;  /* 0x0000001fff037819 */ /* 0x000fe200000114cd */
[----:B------:R-:W-:Y:S01]  /*0eb0*/  IMAD R5, R212, 0x10, R5 ;  /* 0x00000010d4057824 */ /* 0x000fe200078e0205 */
[----:B------:R-:W-:Y:S01]  /*0ec0*/  LOP3.LUT R3, R208, 0x38, R16, 0xf8, !PT ;  /* 0x00000038d0037812 */ /* 0x000fe200078ef810 */
[----:B------:R-:W-:Y:S01]  /*0ed0*/  IMAD.IADD R9, R20, 0x1, -R9 ;  /* 0x0000000114097824 */ /* 0x000fe200078e0a09 */
[----:B------:R-:W-:Y:S01]  /*0ee0*/  LOP3.LUT R214, R11, 0xfffffe00, RZ, 0xc0, !PT ;  /* 0xfffffe000bd67812 */ /* 0x000fe200078ec0ff */
[----:B------:R-:W-:Y:S01]  /*0ef0*/  IMAD R4, R5, 0x8, R4 ;  /* 0x0000000805047824 */ /* 0x000fe200078e0204 */
[----:B------:R-:W-:Y:S01]  /*0f00*/  SHF.R.S32.HI R231, RZ, 0x1f, R23 ;  /* 0x0000001fffe77819 */ /* 0x000fe20000011417 */
[----:B------:R-:W-:Y:S01]  /*0f10*/  IMAD.SHL.U32 R210, R9, 0x2, RZ ;  /* 0x0000000209d27824 */ /* 0x000fe200078e00ff */
[----:B------:R-:W-:Y:S01]  /*0f20*/  LOP3.LUT R3, R214, R3, R8, 0xf6, !PT ;  /* 0x00000003d6037212 */ /* 0x000fe200078ef608 */
[----:B------:R-:W-:-:S02]  /*0f30*/  IMAD.SHL.U32 R4, R4, 0x8, RZ ;  /* 0x0000000804047824 */ /* 0x000fc400078e00ff */
[C---:B------:R-:W-:Y:S02]  /*0f40*/  VIADD R38, R210.reuse, 0x8 ;  /* 0x00000008d2267836 */ /* 0x040fe40000000000 */
[----:B------:R-:W-:Y:S01]  /*0f50*/  IMAD R3, R3, 0x2, R18 ;  /* 0x0000000203037824 */ /* 0x000fe200078e0212 */
[----:B------:R-:W-:Y:S01]  /*0f60*/  STL [R1+0x74], R4 ;  /* 0x0000740401007387 */ /* 0x000fe20000100800 */
[C---:B------:R-:W-:Y:S02]  /*0f70*/  VIADD R217, R205.reuse, 0x40 ;  /* 0x00000040cdd97836 */ /* 0x040fe40000000000 */
[C---:B------:R-:W-:Y:S01]  /*0f80*/  VIADD R35, R210.reuse, 0x20 ;  /* 0x00000020d2237836 */ /* 0x040fe20000000000 */
[----:B------:R0:W-:Y:S01]  /*0f90*/  STL [R1+0x6c], R3 ;  /* 0x00006c0301007387 */ /* 0x0001e20000100800 */
[----:B------:R-:W-:Y:S01]  /*0fa0*/  VIADD R32, R210, 0x38 ;  /* 0x00000038d2207836 */ /* 0x000fe20000000000 */
[----:B------:R-:W-:Y:S01]  /*0fb0*/  SHF.R.S32.HI R10, RZ, 0x1f, R217 ;  /* 0x0000001fff0a7819 */ /* 0x000fe200000114d9 */
[----:B------:R-:W-:-:S02]  /*0fc0*/  VIADD R216, R205, 0x80 ;  /* 0x00000080cdd87836 */ /* 0x000fc40000000000 */
[C---:B------:R-:W-:Y:S02]  /*0fd0*/  VIADD R29, R210.reuse, 0x50 ;  /* 0x00000050d21d7836 */ /* 0x040fe40000000000 */
[C---:B------:R-:W-:Y:S01]  /*0fe0*/  VIADD R26, R210.reuse, 0x68 ;  /* 0x00000068d21a7836 */ /* 0x040fe20000000000 */
[----:B------:R-:W-:Y:S01]  /*0ff0*/  SHF.R.S32.HI R8, RZ, 0x1f, R216 ;  /* 0x0000001fff087819 */ /* 0x000fe200000114d8 */
[----:B------:R-:W-:Y:S01]  /*1000*/  IMAD.MOV.U32 R6, RZ, RZ, R14 ;  /* 0x000000ffff067224 */ /* 0x000fe200078e000e */
        /* <DEDUP_REMOVED lines=13> */
[----:B------:R-:W-:Y:S01]  /*10e0*/  IMAD.MOV.U32 R5, RZ, RZ, R13 ;  /* 0x000000ffff057224 */ /* 0x000fe200078e000d */
[----:B------:R-:W-:Y:S01]  /*10f0*/  SHF.R.S32.HI R3, RZ, 0x1f, R10 ;  /* 0x0000001fff037819 */ /* 0x000fe2000001140a */
[----:B------:R-:W-:Y:S01]  /*1100*/  IMAD.MOV.U32 R7, RZ, RZ, R15 ;  /* 0x000000ffff077224 */ /* 0x000fe200078e000f */
        /* <DEDUP_REMOVED lines=41> */
[----:B------:R-:W-:Y:S01]  /*13a0*/  IMAD.MOV.U32 R2, RZ, RZ, RZ ;  /* 0x000000ffff027224 */ /* 0x000fe200078e00ff */
[----:B------:R-:W-:Y:S01]  /*13b0*/  SHF.R.S32.HI R4, RZ, 0x1f, R233 ;  /* 0x0000001fff047819 */ /* 0x000fe200000114e9 */
[----:B------:R-:W-:Y:S01]  /*13c0*/  VIADD R204, R200, 0x10 ;  /* 0x00000010c8cc7836 */ /* 0x000fe20000000000 */
[----:B------:R-:W-:Y:S01]  /*13d0*/  SHF.R.S32.HI R3, RZ, 0x1f, R232 ;  /* 0x0000001fff037819 */ /* 0x000fe200000114e8 */
[----:B------:R-:W-:-:S07]  /*13e0*/  IMAD R215, R0, 0x8, R12 ;  /* 0x0000000800d77824 */ /* 0x000fce00078e020c */
.L_x_14049:
[----:B01----:R-:W0:Y:S02]  /*13f0*/  LDC.64 R8, c[0x0][0xc88] ;  /* 0x00032200ff087b82 */ /* 0x003e240000000a00 */
[----:B0-----:R-:W-:-:S05]  /*1400*/  IMAD.WIDE R8, R7, 0x4, R8 ;  /* 0x0000000407087825 */ /* 0x001fca00078e0208 */
[----:B--2---:R-:W2:Y:S01]  /*1410*/  LDG.E R224, desc[UR40][R8.64] ;  /* 0x0000002808e07981 */ /* 0x004ea2000c1e1900 */
[----:B------:R-:W-:Y:S05]  /*1420*/  YIELD ;  /* 0x0000000000007946 */ /* 0x000fea0003800000 */
[----:B------:R-:W-:Y:S01]  /*1430*/  ULDC.64 UR4, c[0x0][0xa28] ;  /* 0x00028a0000047ab9 */ /* 0x000fe20000000a00 */
[----:B------:R-:W-:Y:S01]  /*1440*/  ULDC.64 UR8, c[0x0][0xa18] ;  /* 0x0002860000087ab9 */ /* 0x000fe20000000a00 */
[----:B------:R-:W-:Y:S01]  /*1450*/  ISETP.NE.U32.AND P1, PT, RZ, UR4, PT ;  /* 0x00000004ff007c0c */ /* 0x000fe2000bf25070 */
[----:B------:R-:W-:Y:S01]  /*1460*/  ULDC.64 UR6, c[0x0][0xa08] ;  /* 0x0002820000067ab9 */ /* 0x000fe20000000a00 */
[----:B------:R-:W-:Y:S01]  /*1470*/  IMAD.MOV.U32 R15, RZ, RZ, RZ ;  /* 0x000000ffff0f7224 */ /* 0x000fe200078e00ff */
        /* <DEDUP_REMOVED lines=31> */
[----:B0---4-:R-:W-:Y:S06]  /*1670*/  @P2 BRA `(.L_x_13890) ;  /* 0x0000000000242947 */ /* 0x011fec0003800000 */
        /* <DEDUP_REMOVED lines=9> */
.L_x_13890:
[----:B------:R-:W-:Y:S01]  /*1710*/  ULDC.64 UR4, c[0x0][0xa20] ;  /* 0x0002880000047ab9 */ /* 0x000fe20000000a00 */
[C---:B------:R-:W-:Y:S02]  /*1720*/  LOP3.LUT R3, R6.reuse, 0xff000000, RZ, 0xc0, !PT ;  /* 0xff00000006037812 */ /* 0x040fe400078ec0ff */
        /* <DEDUP_REMOVED lines=11> */
.L_x_13891:
[----:B------:R-:W-:Y:S05]  /*17e0*/  @!P0 BRA `(.L_x_13892) ;  /* 0x00000000000c8947 */ /* 0x000fea0003800000 */
[----:B------:R-:W2:Y:S04]  /*17f0*/  LDG.E R3, desc[UR40][R12.64] ;  /* 0x000000280c037981 */ /* 0x000ea8000c1e1900 */
[----:B------:R-:W2:Y:S02]  /*1800*/  LDG.E R30, desc[UR40][R12.64+0x4] ;  /* 0x000004280c1e7981 */ /* 0x000ea4000c1e1900 */
[----:B--2---:R-:W-:-:S07]  /*1810*/  IMAD.IADD R30, R30, 0x1, -R3 ;  /* 0x000000011e1e7824 */ /* 0x004fce00078e0a03 */
.L_x_13892:
        /* <DEDUP_REMOVED lines=29> */
[----:B------:R-:W-:-:S03]  /*19f0*/  IADD3 R60, R209, 0x60, -R207 ;  /* 0x00000060d13c7810 */ /* 0x000fc60007ffe8cf */
[----:B------:R-:W-:-:S04]  /*1a00*/  IMAD.HI R0, R0, 0x2aaaaaab, RZ ;  /* 0x2aaaaaab00007827 */ /* 0x000fc800078e02ff */
[----:B------:R-:W-:Y:S01]  /*1a10*/  IMAD.IADD R4, R60, 0x1, R4 ;  /* 0x000000013c047824 */ /* 0x000fe200078e0204 */
[----:B------:R-:W-:-:S03]  /*1a20*/  SHF.R.U32.HI R29, RZ, 0x1f, R0 ;  /* 0x0000001fff1d7819 */ /* 0x000fc60000011600 */
[----:B------:R-:W-:Y:S01]  /*1a30*/  IMAD.HI R4, R4, 0x2aaaaaab, RZ ;  /* 0x2aaaaaab04047827 */ /* 0x000fe200078e02ff */
[----:B------:R-:W-:-:S04]  /*1a40*/  LEA.HI.SX32 R29, R0, R29, 0x1c ;  /* 0x0000001d001d7211 */ /* 0x000fc800078fe2ff */
[----:B------:R-:W-:-:S04]  /*1a50*/  SHF.R.U32.HI R3, RZ, 0x1f, R4 ;  /* 0x0000001fff037819 */ /* 0x000fc80000011604 */
[----:B------:R-:W-:Y:S01]  /*1a60*/  LEA.HI.SX32 R4, R4, R3, 0x1c ;  /* 0x0000000304047211 */ /* 0x000fe200078fe2ff */
[----:B------:R-:W-:-:S03]  /*1a70*/  IMAD.MOV.U32 R3, RZ, RZ, RZ ;  /* 0x000000ffff037224 */ /* 0x000fc600078e00ff */
[----:B---3--:R-:W-:-:S04]  /*1a80*/  VIMNMX R9, R29, R4, PT ;  /* 0x000000041d097248 */ /* 0x008fc80003fe0100 */
        /* <DEDUP_REMOVED lines=31> */
.L_x_13894:
[----:B------:R-:W-:Y:S05]  /*1c80*/  BSYNC B0 ;  /* 0x0000000000007941 */ /* 0x000fea0003800000 */
.L_x_13893:
        /* <DEDUP_REMOVED lines=37> */
.L_x_13897:
[----:B------:R-:W-:Y:S05]  /*1ee0*/  BSYNC B6 ;  /* 0x0000000000067941 */ /* 0x000fea0003800000 */
.L_x_13896:
        /* <DEDUP_REMOVED lines=20> */
.L_x_13899:
[----:B------:R-:W-:Y:S05]  /*2030*/  BSYNC B6 ;  /* 0x0000000000067941 */ /* 0x000fea0003800000 */
.L_x_13898:
        /* <DEDUP_REMOVED lines=9> */
[----:B------:R-:W-:Y:S01]  /*20d0*/  VIADD R64, R16, 0x60 ;  /* 0x0000006010407836 */ /* 0x000fe20000000000 */
[----:B------:R-:W3:Y:S07]  /*20e0*/  LDC.64 R14, c[0x0][0x3f8] ;  /* 0x0000fe00ff0e7b82 */ /* 0x000eee0000000a00 */
[----:B------:R-:W-:-:S04]  /*20f0*/  @P0 IADD3 R6, P1, R225, UR4, RZ ;  /* 0x00000004e1060c10 */ /* 0x000fc8000ff3e0ff */
[----:B------:R-:W-:Y:S01]  /*2100*/  @P0 IADD3.X R7, R227, UR5, RZ, P1, !PT ;  /* 0x00000005e3070c10 */ /* 0x000fe20008ffe4ff */
[----:B------:R-:W-:Y:S01]  /*2110*/  ULDC.64 UR4, c[0x0][0xa08] ;  /* 0x0002820000047ab9 */ /* 0x000fe20000000a00 */
[----:B------:R-:W-:Y:S01]  /*2120*/  VIADD R12, R16, 0xe0 ;  /* 0x000000e0100c7836 */ /* 0x000fe20000000000 */
[----:B------:R-:W4:Y:S02]  /*2130*/  LDC R75, c[0x0][0x3f4] ;  /* 0x0000fd00ff4b7b82 */ /* 0x000f240000000800 */
[----:B------:R3:W4:Y:S01]  /*2140*/  @P0 LDG.E R0, desc[UR40][R6.64] ;  /* 0x0000002806000981 */ /* 0x000722000c1e1900 */
[----:B------:R-:W-:Y:S01]  /*2150*/  SHF.R.S32.HI R32, RZ, 0x1f, R58 ;  /* 0x0000001fff207819 */ /* 0x000fe2000001143a */
[-C--:B0-----:R-:W-:Y:S01]  /*2160*/  IMAD.WIDE.U32 R4, R58, R8.reuse, RZ ;  /* 0x000000083a047225 */ /* 0x081fe200078e00ff */
[----:B------:R-:W-:Y:S02]  /*2170*/  ISETP.NE.U32.AND P0, PT, RZ, UR4, PT ;  /* 0x00000004ff007c0c */ /* 0x000fe4000bf05070 */
[----:B------:R-:W-:Y:S01]  /*2180*/  SHF.R.S32.HI R201, RZ, 0x1f, R200 ;  /* 0x0000001fffc97819 */ /* 0x000fe200000114c8 */
[-C--:B------:R-:W-:Y:S01]  /*2190*/  IMAD R10, R32, R8.reuse, RZ ;  /* 0x00000008200a7224 */ /* 0x080fe200078e02ff */
[----:B------:R-:W-:Y:S01]  /*21a0*/  ISETP.NE.AND.EX P0, PT, RZ, UR5, PT, P0 ;  /* 0x00000005ff007c0c */ /* 0x000fe2000bf05300 */
[----:B------:R-:W-:Y:S01]  /*21b0*/  ULDC.64 UR4, c[0x0][0x308] ;  /* 0x0000c20000047ab9 */ /* 0x000fe20000000a00 */
[----:B------:R-:W-:Y:S01]  /*21c0*/  IMAD.WIDE.U32 R62, R23, R8, R16 ;  /* 0x00000008173e7225 */ /* 0x000fe200078e0010 */
[----:B------:R-:W0:Y:S01]  /*21d0*/  LDC.64 R56, c[0x0][0x408] ;  /* 0x00010200ff387b82 */ /* 0x000e220000000a00 */
[----:B-1----:R-:W-:-:S02]  /*21e0*/  SHF.R.U32.HI R40, RZ, 0x7, R40 ;  /* 0x00000007ff287819 */ /* 0x002fc40000011628 */
        /* <DEDUP_REMOVED lines=9> */
[----:B------:R-:W-:Y:S02]  /*2280*/  SHF.R.S32.HI R73, RZ, 0x1f, R228 ;  /* 0x0000001fff497819 */ /* 0x000fe400000114e4 */
[----:B------:R-:W-:Y:S01]  /*2290*/  LEA.HI R38, R6, R11, RZ, 0x2 ;  /* 0x0000000b06267211 */ /* 0x000fe200078f10ff */
[----:B------:R-:W-:Y:S01]  /*22a0*/  IMAD R5, R222, UR5, R5 ;  /* 0x00000005de057c24 */ /* 0x000fe2000f8e0205 */
[----:B------:R-:W-:Y:S01]  /*22b0*/  ULDC.64 UR4, c[0x0][0x310] ;  /* 0x0000c40000047ab9 */ /* 0x000fe20000000a00 */
[----:B------:R-:W-:Y:S01]  /*22c0*/  IMAD R6, R231, R8, RZ ;  /* 0x00000008e7067224 */ /* 0x000fe200078e02ff */
[----:B------:R-:W-:Y:S01]  /*22d0*/  SHF.R.S32.HI R38, RZ, 0x1f, R38 ;  /* 0x0000001fff267819 */ /* 0x000fe20000011426 */
[----:B------:R-:W-:-:S02]  /*22e0*/  VIADD R11, R16, 0xc0 ;  /* 0x000000c0100b7836 */ /* 0x000fc40000000000 */
[----:B------:R-:W-:Y:S01]  /*22f0*/  IMAD R10, R23, R9, R6 ;  /* 0x00000009170a7224 */ /* 0x000fe200078e0206 */
[----:B------:R-:W-:Y:S01]  /*2300*/  LEA.HI R38, R38, R23, RZ, 0x3 ;  /* 0x0000001726267211 */ /* 0x000fe200078f18ff */
[----:B------:R-:W-:Y:S01]  /*2310*/  VIADD R66, R16, 0xa0 ;  /* 0x000000a010427836 */ /* 0x000fe20000000000 */
[----:B0-----:R-:W-:Y:S01]  /*2320*/  SHF.L.U64.HI R71, R56, 0x6, R57 ;  /* 0x0000000638477819 */ /* 0x001fe20000010239 */
[----:B------:R-:W-:Y:S01]  /*2330*/  IMAD R30, R231, R56, RZ ;  /* 0x00000038e71e7224 */ /* 0x000fe200078e02ff */
[----:B------:R-:W-:Y:S01]  /*2340*/  LOP3.LUT R38, R38, 0xfffffff8, RZ, 0xc0, !PT ;  /* 0xfffffff826267812 */ /* 0x000fe200078ec0ff */
[----:B------:R-:W-:Y:S02]  /*2350*/  IMAD.SHL.U32 R68, R8, 0x40, RZ ;  /* 0x0000004008447824 */ /* 0x000fe400078e00ff */
[C---:B------:R-:W-:Y:S02]  /*2360*/  IMAD R37, R23.reuse, R57, R30 ;  /* 0x0000003917257224 */ /* 0x040fe400078e021e */
[----:B------:R-:W-:-:S02]  /*2370*/  IMAD.IADD R38, R23, 0x1, -R38 ;  /* 0x0000000117267824 */ /* 0x000fc400078e0a26 */
[----:B------:R-:W-:-:S04]  /*2380*/  IMAD.WIDE.U32 R30, R23, R56, R16 ;  /* 0x00000038171e7225 */ /* 0x000fc800078e0010 */
[----:B------:R-:W-:Y:S02]  /*2390*/  IMAD.SHL.U32 R83, R38, 0x40, RZ ;  /* 0x0000004026537824 */ /* 0x000fe400078e00ff */
[----:B------:R-:W-:Y:S02]  /*23a0*/  IMAD.IADD R31, R37, 0x1, R31 ;  /* 0x00000001251f7824 */ /* 0x000fe400078e021f */
[----:B------:R-:W-:Y:S01]  /*23b0*/  IMAD.MOV.U32 R89, RZ, RZ, 0x20 ;  /* 0x00000020ff597424 */ /* 0x000fe200078e00ff */
[----:B------:R-:W-:Y:S01]  /*23c0*/  LOP3.LUT R83, R83, 0x1c0, RZ, 0xc0, !PT ;  /* 0x000001c053537812 */ /* 0x000fe200078ec0ff */
[----:B-----5:R-:W-:-:S03]  /*23d0*/  IMAD.WIDE.U32 R30, R152, R56, R30 ;  /* 0x00000038981e7225 */ /* 0x020fc600078e001e */
[----:B------:R-:W-:Y:S01]  /*23e0*/  SHF.R.U32.HI R86, RZ, 0x3, R83 ;  /* 0x00000003ff567819 */ /* 0x000fe20000011653 */
[----:B------:R-:W-:Y:S01]  /*23f0*/  VIADD R74, R40, 0x8 ;  /* 0x00000008284a7836 */ /* 0x000fe20000000000 */
[----:B------:R-:W-:Y:S01]  /*2400*/  SHF.R.U32.HI R40, RZ, 0x3, R208 ;  /* 0x00000003ff287819 */ /* 0x000fe200000116d0 */
[----:B------:R-:W-:Y:S02]  /*2410*/  IMAD R77, R15, 0x60, RZ ;  /* 0x000000600f4d7824 */ /* 0x000fe400078e02ff */
[----:B------:R-:W-:Y:S02]  /*2420*/  IMAD.SHL.U32 R70, R14, 0x40, RZ ;  /* 0x000000400e467824 */ /* 0x000fe400078e00ff */
[----:B------:R-:W-:Y:S02]  /*2430*/  IMAD R39, R57, 0x60, RZ ;  /* 0x0000006039277824 */ /* 0x000fe400078e02ff */
[----:B------:R-:W-:Y:S01]  /*2440*/  IMAD.SHL.U32 R72, R56, 0x40, RZ ;  /* 0x0000004038487824 */ /* 0x000fe200078e00ff */
[----:B----4-:R-:W-:-:S02]  /*2450*/  SHF.R.S32.HI R3, RZ, 0x1f, R0 ;  /* 0x0000001fff037819 */ /* 0x010fc40000011400 */
[----:B------:R-:W-:Y:S02]  /*2460*/  SEL R21, R0, RZ, !P0 ;  /* 0x000000ff00157207 */ /* 0x000fe40004000000 */
[----:B------:R-:W-:-:S03]  /*2470*/  SEL R13, R3, RZ, !P0 ;  /* 0x000000ff030d7207 */ /* 0x000fc60004000000 */
[----:B------:R-:W-:-:S04]  /*2480*/  IMAD.WIDE.U32 R4, R21, UR4, R4 ;  /* 0x0000000415047c25 */ /* 0x000fc8000f8e0004 */
[----:B------:R-:W-:Y:S01]  /*2490*/  IMAD R0, R13, UR4, RZ ;  /* 0x000000040d007c24 */ /* 0x000fe2000f8e02ff */
[----:B------:R-:W-:-:S03]  /*24a0*/  IADD3 R3, P2, R4, R62, RZ ;  /* 0x0000003e04037210 */ /* 0x000fc60007f5e0ff */
[----:B------:R-:W-:Y:S01]  /*24b0*/  IMAD R61, R21, UR5, R0 ;  /* 0x00000005153d7c24 */ /* 0x000fe2000f8e0200 */
[----:B------:R-:W-:Y:S05]  /*24c0*/  @!P6 WARPSYNC.ALL ;  /* 0x000000000000e948 */ /* 0x000fea0003800000 */
[C---:B------:R-:W-:Y:S01]  /*24d0*/  VIADD R0, R16.reuse, 0x20 ;  /* 0x0000002010007836 */ /* 0x040fe20000000000 */
[----:B------:R-:W-:Y:S01]  /*24e0*/  ULDC UR4, c[0x0][0x320] ;  /* 0x0000c80000047ab9 */ /* 0x000fe20000000800 */
[----:B------:R-:W-:Y:S01]  /*24f0*/  IMAD.IADD R61, R5, 0x1, R61 ;  /* 0x00000001053d7824 */ /* 0x000fe200078e023d */
[----:B------:R-:W-:Y:S01]  /*2500*/  @!P6 BAR.SYNC.DEFER_BLOCKING 0x9, 0x100 ;  /* 0x024400000000eb1d */ /* 0x000fe20000010000 */
[----:B------:R-:W-:-:S02]  /*2510*/  ISETP.GE.AND P0, PT, R16, UR4, PT ;  /* 0x0000000410007c0c */ /* 0x000fc4000bf06270 */
[----:B------:R-:W-:Y:S02]  /*2520*/  ISETP.GE.AND P1, PT, R0, UR4, PT ;  /* 0x0000000400007c0c */ /* 0x000fe4000bf26270 */
[----:B------:R-:W-:Y:S01]  /*2530*/  IADD3.X R62, R61, R63, R10, P2, !PT ;  /* 0x0000003f3d3e7210 */ /* 0x000fe200017fe40a */
[----:B------:R-:W-:Y:S01]  /*2540*/  VIADD R63, R16, 0x40 ;  /* 0x00000040103f7836 */ /* 0x000fe20000000000 */
[----:B------:R-:W-:Y:S01]  /*2550*/  SEL R7, RZ, 0xffffffff, P1 ;  /* 0xffffffffff077807 */ /* 0x000fe20000800000 */
[----:B------:R-:W-:Y:S01]  /*2560*/  ULDC.64 UR6, c[0x0][0x330] ;  /* 0x0000cc0000067ab9 */ /* 0x000fe20000000a00 */
[----:B------:R-:W-:Y:S02]  /*2570*/  SEL R6, RZ, 0x1, P0 ;  /* 0x00000001ff067807 */ /* 0x000fe40000000000 */
[----:B------:R-:W-:Y:S01]  /*2580*/  ISETP.GE.AND P0, PT, R63, UR4, PT ;  /* 0x000000043f007c0c */ /* 0x000fe2000bf06270 */
[----:B------:R-:W-:Y:S01]  /*2590*/  IMAD.SHL.U32 R7, R7, 0x2, RZ ;  /* 0x0000000207077824 */ /* 0x000fe200078e00ff */
[----:B------:R-:W-:-:S02]  /*25a0*/  ISETP.GE.AND P1, PT, R64, UR4, PT ;  /* 0x0000000440007c0c */ /* 0x000fc4000bf26270 */
[----:B------:R-:W-:Y:S02]  /*25b0*/  ISETP.GE.AND P2, PT, R11, UR4, PT ;  /* 0x000000040b007c0c */ /* 0x000fe4000bf46270 */
[----:B------:R-:W-:Y:S02]  /*25c0*/  ISETP.GE.AND P3, PT, R12, UR4, PT ;  /* 0x000000040c007c0c */ /* 0x000fe4000bf66270 */
[----:B------:R-:W-:Y:S01]  /*25d0*/  LOP3.LUT R10, R7, 0x2, R6, 0xe2, !PT ;  /* 0x00000002070a7812 */ /* 0x000fe200078ee206 */
[C---:B------:R-:W-:Y:S01]  /*25e0*/  IMAD.WIDE.U32 R6, R222.reuse, UR6, R16 ;  /* 0x00000006de067c25 */ /* 0x040fe2000f8e0010 */
[----:B------:R-:W-:Y:S02]  /*25f0*/  SEL R11, RZ, 0x4, P0 ;  /* 0x00000004ff0b7807 */ /* 0x000fe40000000000 */
[----:B------:R-:W-:Y:S01]  /*2600*/  SEL R12, RZ, 0x8, P1 ;  /* 0x00000008ff0c7807 */ /* 0x000fe20000800000 */
[----:B------:R-:W-:Y:S01]  /*2610*/  IMAD R7, R222, UR7, R7 ;  /* 0x00000007de077c24 */ /* 0x000fe2000f8e0207 */
[----:B------:R-:W-:-:S02]  /*2620*/  ISETP.GE.AND P0, PT, R65, UR4, PT ;  /* 0x0000000441007c0c */ /* 0x000fc4000bf06270 */
        /* <DEDUP_REMOVED lines=8> */
[----:B------:R-:W-:Y:S01]  /*26b0*/  ISETP.GE.AND P0, PT, R16, R75, PT ;  /* 0x0000004b1000720c */ /* 0x000fe20003f06270 */
[----:B------:R-:W-:Y:S01]  /*26c0*/  IMAD R93, R21, UR5, R13 ;  /* 0x00000005155d7c24 */ /* 0x000fe2000f8e020d */
[----:B------:R-:W-:Y:S01]  /*26d0*/  LOP3.LUT R11, R12, R10, R11, 0xfe, !PT ;  /* 0x0000000a0c0b7212 */ /* 0x000fe200078efe0b */
[----:B------:R-:W-:Y:S01]  /*26e0*/  IMAD.WIDE.U32 R12, R23, R14, R16 ;  /* 0x0000000e170c7225 */ /* 0x000fe200078e0010 */
[----:B------:R-:W-:-:S02]  /*26f0*/  SEL R10, RZ, 0x40, P2 ;  /* 0x00000040ff0a7807 */ /* 0x000fc40001000000 */
[----:B------:R-:W-:Y:S01]  /*2700*/  SEL R33, R75, RZ, P0 ;  /* 0x000000ff4b217207 */ /* 0x000fe20000000000 */
[----:B------:R-:W-:Y:S01]  /*2710*/  IMAD.WIDE.U32 R20, R23, R56, R200 ;  /* 0x0000003817147225 */ /* 0x000fe200078e00c8 */
[----:B------:R-:W-:Y:S02]  /*2720*/  LOP3.LUT R95, R11, R10, RZ, 0xfc, !PT ;  /* 0x0000000a0b5f7212 */ /* 0x000fe400078efcff */
[----:B------:R-:W-:Y:S01]  /*2730*/  IADD3 R58, P1, R23, R58, RZ ;  /* 0x0000003a173a7210 */ /* 0x000fe20007f3e0ff */
[-C--:B------:R-:W-:Y:S01]  /*2740*/  IMAD R10, R231, R14.reuse, RZ ;  /* 0x0000000ee70a7224 */ /* 0x080fe200078e02ff */
[----:B------:R-:W-:Y:S01]  /*2750*/  SEL R94, RZ, 0xffffff80, P3 ;  /* 0xffffff80ff5e7807 */ /* 0x000fe20001800000 */
[----:B------:R-:W-:Y:S01]  /*2760*/  IMAD.IADD R33, R16, 0x1, R33 ;  /* 0x0000000110217824 */ /* 0x000fe200078e0221 */
[----:B------:R-:W-:Y:S01]  /*2770*/  ISETP.GE.AND P2, PT, R0, UR4, PT ;  /* 0x0000000400007c0c */ /* 0x000fe2000bf46270 */
[----:B------:R-:W-:Y:S01]  /*2780*/  IMAD R35, R23, R15, R10 ;  /* 0x0000000f17237224 */ /* 0x000fe200078e020a */
[----:B------:R-:W-:Y:S01]  /*2790*/  LOP3.LUT R94, R95, 0x80, R94, 0xc8, !PT ;  /* 0x000000805f5e7812 */ /* 0x000fe200078ec85e */
[----:B------:R-:W-:Y:S01]  /*27a0*/  IMAD.WIDE.U32 R10, R23, R14, R200 ;  /* 0x0000000e170a7225 */ /* 0x000fe200078e00c8 */
[----:B------:R-:W-:-:S02]  /*27b0*/  SHF.R.S32.HI R34, RZ, 0x1f, R33 ;  /* 0x0000001fff227819 */ /* 0x000fc40000011421 */
[----:B------:R-:W-:Y:S01]  /*27c0*/  LOP3.LUT R95, R95, 0x40, RZ, 0xc0, !PT ;  /* 0x000000405f5f7812 */ /* 0x000fe200078ec0ff */
[----:B------:R-:W-:Y:S01]  /*27d0*/  IMAD.IADD R11, R11, 0x1, R35 ;  /* 0x000000010b0b7824 */ /* 0x000fe200078e0223 */
[----:B------:R-:W-:Y:S01]  /*27e0*/  LEA.HI R34, R34, R33, RZ, 0x3 ;  /* 0x0000002122227211 */ /* 0x000fe200078f18ff */
[----:B------:R-:W-:Y:S01]  /*27f0*/  IMAD.IADD R13, R35, 0x1, R13 ;  /* 0x00000001230d7824 */ /* 0x000fe200078e020d */
[----:B------:R-:W-:Y:S01]  /*2800*/  SHF.R.S32.HI R35, RZ, 0x1f, R152 ;  /* 0x0000001fff237819 */ /* 0x000fe20000011498 */
[----:B------:R-:W-:Y:S01]  /*2810*/  IMAD.IADD R21, R21, 0x1, R37 ;  /* 0x0000000115157824 */ /* 0x000fe200078e0225 */
[----:B------:R-:W-:Y:S01]  /*2820*/  LOP3.LUT R85, R34, 0xfffffff8, RZ, 0xc0, !PT ;  /* 0xfffffff822557812 */ /* 0x000fe200078ec0ff */
[-C--:B------:R-:W-:Y:S01]  /*2830*/  IMAD.WIDE.U32 R10, R152, R14.reuse, R10 ;  /* 0x0000000e980a7225 */ /* 0x080fe200078e000a */
[----:B------:R-:W-:Y:S02]  /*2840*/  SHF.R.S32.HI R84, RZ, 0x3, R34 ;  /* 0x00000003ff547819 */ /* 0x000fe40000011422 */
[----:B------:R-:W-:Y:S01]  /*2850*/  SHF.R.S32.HI R87, RZ, 0x1f, R85 ;  /* 0x0000001fff577819 */ /* 0x000fe20000011455 */
[----:B------:R-:W-:-:S02]  /*2860*/  IMAD R36, R35, R14, RZ ;  /* 0x0000000e23247224 */ /* 0x000fc400078e02ff */
[----:B------:R-:W-:-:S04]  /*2870*/  IMAD.WIDE.U32 R12, R152, R14, R12 ;  /* 0x0000000e980c7225 */ /* 0x000fc800078e000c */
[----:B------:R-:W-:Y:S02]  /*2880*/  IMAD R37, R152, R15, R36 ;  /* 0x0000000f98257224 */ /* 0x000fe400078e0224 */
[----:B------:R-:W-:Y:S02]  /*2890*/  IMAD R33, R9, 0x60, RZ ;  /* 0x0000006009217824 */ /* 0x000fe400078e02ff */
[----:B------:R-:W-:-:S04]  /*28a0*/  IMAD.WIDE.U32 R8, R8, 0x60, RZ ;  /* 0x0000006008087825 */ /* 0x000fc800078e00ff */
[-C--:B------:R-:W-:Y:S02]  /*28b0*/  IMAD R35, R35, R56.reuse, RZ ;  /* 0x0000003823237224 */ /* 0x080fe400078e02ff */
[----:B------:R-:W-:Y:S02]  /*28c0*/  IMAD.IADD R79, R11, 0x1, R37 ;  /* 0x000000010b4f7824 */ /* 0x000fe400078e0225 */
[----:B------:R-:W-:Y:S01]  /*28d0*/  IMAD.IADD R80, R37, 0x1, R13 ;  /* 0x0000000125507824 */ /* 0x000fe200078e020d */
[----:B------:R-:W-:Y:S01]  /*28e0*/  LOP3.LUT R37, R83, 0x18, R16, 0xf8, !PT ;  /* 0x0000001853257812 */ /* 0x000fe200078ef810 */
[C---:B------:R-:W-:Y:S02]  /*28f0*/  IMAD R35, R152.reuse, R57, R35 ;  /* 0x0000003998237224 */ /* 0x040fe400078e0223 */
[----:B------:R-:W-:Y:S01]  /*2900*/  IMAD.WIDE.U32 R20, R152, R56, R20 ;  /* 0x0000003898147225 */ /* 0x000fe200078e0014 */
[----:B------:R-:W-:-:S03]  /*2910*/  LOP3.LUT R37, R37, R86, RZ, 0x3c, !PT ;  /* 0x0000005625257212 */ /* 0x000fc600078e3cff */
[----:B------:R-:W-:Y:S01]  /*2920*/  IMAD.X R59, R231, 0x1, R32, P1 ;  /* 0x00000001e73b7824 */ /* 0x000fe200008e0620 */
[----:B------:R-:W-:Y:S01]  /*2930*/  LOP3.LUT P1, RZ, R38, 0x4, RZ, 0xc0, !PT ;  /* 0x0000000426ff7812 */ /* 0x000fe2000782c0ff */
[----:B------:R-:W-:Y:S01]  /*2940*/  IMAD.IADD R76, R9, 0x1, R33 ;  /* 0x00000001094c7824 */ /* 0x000fe200078e0221 */
[--C-:B------:R-:W-:Y:S01]  /*2950*/  LOP3.LUT R32, R208, 0x38, R34.reuse, 0xf8, !PT ;  /* 0x00000038d0207812 */ /* 0x100fe200078ef822 */
[----:B------:R-:W-:Y:S01]  /*2960*/  IMAD.IADD R81, R21, 0x1, R35 ;  /* 0x0000000115517824 */ /* 0x000fe200078e0223 */
[----:B------:R-:W-:Y:S01]  /*2970*/  LOP3.LUT R33, R83, 0x38, R34, 0xf8, !PT ;  /* 0x0000003853217812 */ /* 0x000fe200078ef822 */
[----:B------:R-:W-:Y:S01]  /*2980*/  IMAD.IADD R82, R35, 0x1, R31 ;  /* 0x0000000123527824 */ /* 0x000fe200078e021f */
[----:B------:R-:W-:Y:S01]  /*2990*/  LOP3.LUT R35, R32, R40, RZ, 0x3c, !PT ;  /* 0x0000002820237212 */ /* 0x000fe200078e3cff */
[----:B------:R-:W-:Y:S01]  /*29a0*/  IMAD.WIDE.U32 R14, R14, 0x60, RZ ;  /* 0x000000600e0e7825 */ /* 0x000fe200078e00ff */
[----:B------:R-:W-:Y:S02]  /*29b0*/  SEL R89, R89, 0xffffffe0, !P1 ;  /* 0xffffffe059597807 */ /* 0x000fe40004800000 */
[----:B------:R-:W-:Y:S01]  /*29c0*/  LOP3.LUT R33, R33, R86, RZ, 0x3c, !PT ;  /* 0x0000005621217212 */ /* 0x000fe200078e3cff */
[----:B------:R-:W-:Y:S01]  /*29d0*/  IMAD.WIDE.U32 R56, R56, 0x60, RZ ;  /* 0x0000006038387825 */ /* 0x000fe200078e00ff */
[----:B------:R-:W-:-:S03]  /*29e0*/  ISETP.GE.AND P1, PT, R16, UR4, PT ;  /* 0x0000000410007c0c */ /* 0x000fc6000bf26270 */
[----:B------:R-:W-:Y:S02]  /*29f0*/  IMAD R90, R212, 0x200, R37 ;  /* 0x00000200d45a7824 */ /* 0x000fe400078e0225 */
[----:B------:R-:W-:Y:S02]  /*2a00*/  IMAD.SHL.U32 R75, R75, 0x2, RZ ;  /* 0x000000024b4b7824 */ /* 0x000fe400078e00ff */
[----:B------:R-:W-:Y:S02]  /*2a10*/  IMAD.IADD R77, R15, 0x1, R77 ;  /* 0x000000010f4d7824 */ /* 0x000fe400078e024d */
[----:B------:R-:W-:Y:S02]  /*2a20*/  IMAD.IADD R78, R57, 0x1, R39 ;  /* 0x00000001394e7824 */ /* 0x000fe400078e0227 */
[----:B------:R-:W-:Y:S02]  /*2a30*/  IMAD.IADD R88, R214, 0x1, R35 ;  /* 0x00000001d6587824 */ /* 0x000fe400078e0223 */
[----:B------:R-:W-:-:S02]  /*2a40*/  IMAD R91, R212, 0x200, R33 ;  /* 0x00000200d45b7824 */ /* 0x000fc400078e0221 */
[----:B------:R-:W-:Y:S02]  /*2a50*/  IMAD.IADD R92, R89, 0x1, R90 ;  /* 0x00000001595c7824 */ /* 0x000fe400078e025a */
[----:B------:R-:W-:-:S07]  /*2a60*/  IMAD.IADD R93, R7, 0x1, R93 ;  /* 0x00000001075d7824 */ /* 0x000fce00078e025d */
.L_x_13947:
        /* <DEDUP_REMOVED lines=26> */
[----:B----4-:R-:W-:Y:S05]  /*2c10*/  @!P3 BRA `(.L_x_13901) ;  /* 0x00000028007cb947 */ /* 0x010fea0003800000 */
        /* <DEDUP_REMOVED lines=41> */
.L_x_13904:
[----:B------:R-:W-:Y:S05]  /*2eb0*/  BSYNC B1 ;  /* 0x0000000000017941 */ /* 0x000fea0003800000 */
.L_x_13903:
        /* <DEDUP_REMOVED lines=28> */
.L_x_13906:
[----:B------:R-:W-:Y:S05]  /*3080*/  BSYNC B1 ;  /* 0x0000000000017941 */ /* 0x000fea0003800000 */
.L_x_13905:
        /* <DEDUP_REMOVED lines=34> */
.L_x_13907:
[----:B------:R-:W-:Y:S01]  /*32b0*/  IMAD R96, R2, 0x8, R18 ;  /* 0x0000000802607824 */ /* 0x000fe200078e0212 */
[----:B------:R-:W-:Y:S01]  /*32c0*/  SHF.L.U32 R107, R203, 0x1f, RZ ;  /* 0x0000001fcb6b7819 */ /* 0x000fe200000006ff */
[----:B------:R-:W-:Y:S03]  /*32d0*/  BSSY B1, `(.L_x_13908) ;  /* 0x0000003000017945 */ /* 0x000fe60003800000 */
[----:B------:R-:W0:Y:S02]  /*32e0*/  SYNCS.PHASECHK.TRANS64.TRYWAIT P6, [R96+URZ+0x22890], R107 ;  /* 0x0228906b600075a7 */ /* 0x000e2400080c017f */
[----:B0-----:R-:W-:Y:S05]  /*32f0*/  @!P6 BRA `(.L_x_13909) ;  /* 0x000001bc0078e947 */ /* 0x001fea0003800000 */
.L_x_14214:
[----:B------:R-:W-:Y:S05]  /*3300*/  BSYNC B1 ;  /* 0x0000000000017941 */ /* 0x000fea0003800000 */
.L_x_13908:
        /* <DEDUP_REMOVED lines=12> */
[----:B------:R-:W-:Y:S01]  /*33d0*/  LOP3.LUT R54, R34, 0xffff0000, RZ, 0xc0, !PT ;  /* 0xffff000022367812 */ /* 0x000fe200078ec0ff */
[C---:B------:R-:W-:Y:S01]  /*33e0*/  IMAD.U32 R34, R35.reuse, 0x10000, RZ ;  /* 0x0001000023227824 */ /* 0x040fe200078e00ff */
[----:B------:R-:W-:Y:S02]  /*33f0*/  SHF.R.U32.HI R117, RZ, 0x10, R55 ;  /* 0x00000010ff757819 */ /* 0x000fe40000011637 */
[----:B------:R-:W-:-:S02]  /*3400*/  LOP3.LUT R52, R35, 0xffff0000, RZ, 0xc0, !PT ;  /* 0xffff000023347812 */ /* 0x000fc400078ec0ff */
[----:B------:R-:W-:Y:S01]  /*3410*/  PRMT R35, R112, 0x5410, R111 ;  /* 0x0000541070237816 */ /* 0x000fe2000000006f */
[C---:B------:R-:W-:Y:S01]  /*3420*/  IMAD.U32 R111, R33.reuse, 0x10000, RZ ;  /* 0x00010000216f7824 */ /* 0x040fe200078e00ff */
[----:B------:R-:W-:Y:S02]  /*3430*/  PRMT R115, R116, 0x5410, R115 ;  /* 0x0000541074737816 */ /* 0x000fe40000000073 */
[----:B------:R-:W-:Y:S02]  /*3440*/  PRMT R117, R118, 0x5410, R117 ;  /* 0x0000541076757816 */ /* 0x000fe40000000075 */
[----:B------:R-:W-:Y:S01]  /*3450*/  LOP3.LUT R55, R33, 0xffff0000, RZ, 0xc0, !PT ;  /* 0xffff000021377812 */ /* 0x000fe200078ec0ff */
[----:B------:R-:W-:Y:S01]  /*3460*/  IMAD.U32 R33, R32, 0x10000, RZ ;  /* 0x0001000020217824 */ /* 0x000fe200078e00ff */
[----:B------:R-:W-:Y:S01]  /*3470*/  LOP3.LUT R116, R115, 0xffff0000, RZ, 0xc0, !PT ;  /* 0xffff000073747812 */ /* 0x000fe200078ec0ff */
[----:B------:R-:W-:Y:S01]  /*3480*/  IMAD.U32 R118, R117, 0x10000, RZ ;  /* 0x0001000075767824 */ /* 0x000fe200078e00ff */
[----:B------:R-:W-:-:S02]  /*3490*/  LOP3.LUT R112, R35, 0xffff0000, RZ, 0xc0, !PT ;  /* 0xffff000023707812 */ /* 0x000fc400078ec0ff */
[----:B------:R-:W-:Y:S01]  /*34a0*/  PRMT R113, R114, 0x5410, R113 ;  /* 0x0000541072717816 */ /* 0x000fe20000000071 */
[C---:B------:R-:W-:Y:S01]  /*34b0*/  FMUL.FTZ R120, R55.reuse, R116 ;  /* 0x0000007437787220 */ /* 0x040fe20000410000 */
[----:B------:R-:W-:Y:S01]  /*34c0*/  FMUL.FTZ R122, R54, R118 ;  /* 0x00000076367a7220 */ /* 0x000fe20000410000 */
[-C--:B------:R-:W-:Y:S01]  /*34d0*/  FMUL.FTZ R119, R55, R112.reuse ;  /* 0x0000007037777220 */ /* 0x080fe20000410000 */
[----:B------:R-:W-:Y:S01]  /*34e0*/  LOP3.LUT R55, R32, 0xffff0000, RZ, 0xc0, !PT ;  /* 0xffff000020377812 */ /* 0x000fe200078ec0ff */
[----:B------:R-:W-:Y:S01]  /*34f0*/  IMAD.U32 R114, R113, 0x10000, RZ ;  /* 0x0001000071727824 */ /* 0x000fe200078e00ff */
[----:B------:R-:W-:Y:S01]  /*3500*/  LOP3.LUT R117, R117, 0xffff0000, RZ, 0xc0, !PT ;  /* 0xffff000075757812 */ /* 0x000fe200078ec0ff */
[----:B------:R-:W-:Y:S01]  /*3510*/  FFMA.FTZ R32, R111, R112, -R120 ;  /* 0x000000706f207223 */ /* 0x000fe20000010878 */
[----:B------:R-:W-:Y:S01]  /*3520*/  LOP3.LUT R113, R113, 0xffff0000, RZ, 0xc0, !PT ;  /* 0xffff000071717812 */ /* 0x000fe200078ec0ff */
[----:B------:R-:W-:Y:S01]  /*3530*/  FFMA.FTZ R119, R111, R116, R119 ;  /* 0x000000746f777223 */ /* 0x000fe20000010077 */
[----:B------:R-:W-:Y:S01]  /*3540*/  FMUL.FTZ R116, R54, R114 ;  /* 0x0000007236747220 */ /* 0x000fe20000410000 */
[----:B------:R-:W-:-:S02]  /*3550*/  IMAD.U32 R112, R115, 0x10000, RZ ;  /* 0x0001000073707824 */ /* 0x000fc400078e00ff */
[----:B------:R-:W-:Y:S01]  /*3560*/  FFMA.FTZ R122, R53, R114, -R122 ;  /* 0x00000072357a7223 */ /* 0x000fe2000001087a */
[----:B------:R-:W-:Y:S02]  /*3570*/  IMAD.U32 R54, R35, 0x10000, RZ ;  /* 0x0001000023367824 */ /* 0x000fe400078e00ff */
[C---:B------:R-:W-:Y:S01]  /*3580*/  FMUL.FTZ R35, R52.reuse, R117 ;  /* 0x0000007534237220 */ /* 0x040fe20000410000 */
[-C--:B------:R-:W-:Y:S01]  /*3590*/  FMUL.FTZ R114, R52, R113.reuse ;  /* 0x0000007134727220 */ /* 0x080fe20000410000 */
[C---:B------:R-:W-:Y:S01]  /*35a0*/  FMUL.FTZ R52, R55.reuse, R112 ;  /* 0x0000007037347220 */ /* 0x040fe20000410000 */
        /* <DEDUP_REMOVED lines=9> */
[----:B------:R-:W-:-:S07]  /*3640*/  F2FP.BF16.F32.PACK_AB R32, R55, R52 ;  /* 0x000000343720723e */ /* 0x000fce00000010ff */
.L_x_13915:
[----:B------:R-:W-:Y:S05]  /*3650*/  BSYNC B3 ;  /* 0x0000000000037941 */ /* 0x000fea0003800000 */
.L_x_13914:
[----:B--2---:R1:W-:Y:S02]  /*3660*/  STG.E.128 desc[UR40][R42.64], R32 ;  /* 0x000000202a007986 */ /* 0x0043e4000c101d28 */
.L_x_13913:
[----:B------:R-:W-:Y:S05]  /*3670*/  BSYNC B2 ;  /* 0x0000000000027941 */ /* 0x000fea0003800000 */
.L_x_13912:
[----:B------:R-:W-:Y:S05]  /*3680*/  @P2 BRA `(.L_x_13911) ;  /* 0x0000000000cc2947 */ /* 0x000fea0003800000 */
[----:B-1----:R1:W2:Y:S01]  /*3690*/  LDS.128 R32, [R103] ;  /* 0x0000000067207984 */ /* 0x0022a20000000c00 */
[----:B------:R-:W-:Y:S01]  /*36a0*/  ISETP.GE.AND P4, PT, R204, R102, PT ;  /* 0x00000066cc00720c */ /* 0x000fe20003f86270 */
[----:B------:R-:W-:-:S12]  /*36b0*/  BSSY B2, `(.L_x_13916) ;  /* 0x000002f000027945 */ /* 0x000fd80003800000 */
[----:B-1----:R-:W-:Y:S05]  /*36c0*/  @P4 BRA `(.L_x_13917) ;  /* 0x0000000000b44947 */ /* 0x002fea0003800000 */
[----:B------:R-:W-:Y:S02]  /*36d0*/  SHF.R.U64 R111, R48, 0x10, R49 ;  /* 0x00000010306f7819 */ /* 0x000fe40000001231 */
[--C-:B------:R-:W-:Y:S01]  /*36e0*/  SHF.R.U64 R52, R50, 0x10, R51.reuse ;  /* 0x0000001032347819 */ /* 0x100fe20000001233 */
[----:B--2---:R-:W-:Y:S01]  /*36f0*/  IMAD.U32 R50, R34, 0x10000, RZ ;  /* 0x0001000022327824 */ /* 0x004fe200078e00ff */
        /* <DEDUP_REMOVED lines=12> */
[----:B------:R-:W-:Y:S01]  /*37c0*/  LOP3.LUT R51, R34, 0xffff0000, RZ, 0xc0, !PT ;  /* 0xffff000022337812 */ /* 0x000fe200078ec0ff */
[C---:B------:R-:W-:Y:S01]  /*37d0*/  IMAD.U32 R34, R35.reuse, 0x10000, RZ ;  /* 0x0001000023227824 */ /* 0x040fe200078e00ff */
[----:B------:R-:W-:Y:S01]  /*37e0*/  LOP3.LUT R48, R35, 0xffff0000, RZ, 0xc0, !PT ;  /* 0xffff000023307812 */ /* 0x000fe200078ec0ff */
[----:B------:R-:W-:-:S02]  /*37f0*/  IMAD.U32 R35, R33, 0x10000, RZ ;  /* 0x0001000021237824 */ /* 0x000fc400078e00ff */
[C---:B------:R-:W-:Y:S01]  /*3800*/  FMUL.FTZ R116, R49.reuse, R112 ;  /* 0x0000007031747220 */ /* 0x040fe20000410000 */
[----:B------:R-:W-:Y:S02]  /*3810*/  IMAD.U32 R33, R32, 0x10000, RZ ;  /* 0x0001000020217824 */ /* 0x000fe400078e00ff */
        /* <DEDUP_REMOVED lines=24> */
.L_x_13917:
[----:B------:R-:W-:Y:S05]  /*39a0*/  BSYNC B2 ;  /* 0x0000000000027941 */ /* 0x000fea0003800000 */
.L_x_13916:
[----:B--2---:R2:W-:Y:S02]  /*39b0*/  STG.E.128 desc[UR40][R42.64+0x40], R32 ;  /* 0x000040202a007986 */ /* 0x0045e4000c101d28 */
.L_x_13911:
[----:B------:R-:W-:Y:S05]  /*39c0*/  BSYNC B1 ;  /* 0x0000000000017941 */ /* 0x000fea0003800000 */
.L_x_13910:
        /* <DEDUP_REMOVED lines=10> */
[--C-:B------:R-:W-:Y:S02]  /*3a70*/  SHF.R.U32.HI R48, RZ, 0x10, R45.reuse ;  /* 0x00000010ff307819 */ /* 0x100fe4000001162d */
[----:B------:R-:W-:Y:S02]  /*3a80*/  PRMT R105, R105, 0x5410, R46 ;  /* 0x0000541069697816 */ /* 0x000fe4000000002e */
[----:B------:R-:W-:Y:S01]  /*3a90*/  SHF.R.U64 R51, R44, 0x10, R45 ;  /* 0x000000102c337819 */ /* 0x000fe2000000122d */
[----:B------:R-:W-:Y:S01]  /*3aa0*/  IMAD.U32 R44, R35, 0x10000, RZ ;  /* 0x00010000232c7824 */ /* 0x000fe200078e00ff */
[----:B------:R-:W-:-:S02]  /*3ab0*/  PRMT R109, R109, 0x5410, R48 ;  /* 0x000054106d6d7816 */ /* 0x000fc40000000030 */
[----:B------:R-:W-:Y:S01]  /*3ac0*/  PRMT R108, R108, 0x5410, R49 ;  /* 0x000054106c6c7816 */ /* 0x000fe20000000031 */
[----:B------:R-:W-:Y:S01]  /*3ad0*/  IMAD.U32 R49, R105, 0x10000, RZ ;  /* 0x0001000069317824 */ /* 0x000fe200078e00ff */
[----:B------:R-:W-:Y:S01]  /*3ae0*/  LOP3.LUT R43, R34, 0xffff0000, RZ, 0xc0, !PT ;  /* 0xffff0000222b7812 */ /* 0x000fe200078ec0ff */
[----:B------:R-:W-:Y:S01]  /*3af0*/  IMAD.U32 R47, R109, 0x10000, RZ ;  /* 0x000100006d2f7824 */ /* 0x000fe200078e00ff */
[----:B------:R-:W-:Y:S01]  /*3b00*/  LOP3.LUT R45, R35, 0xffff0000, RZ, 0xc0, !PT ;  /* 0xffff0000232d7812 */ /* 0x000fe200078ec0ff */
[----:B------:R-:W-:Y:S01]  /*3b10*/  IMAD.U32 R34, R33, 0x10000, RZ ;  /* 0x0001000021227824 */ /* 0x000fe200078e00ff */
[----:B------:R-:W-:Y:S01]  /*3b20*/  PRMT R110, R110, 0x5410, R51 ;  /* 0x000054106e6e7816 */ /* 0x000fe20000000033 */
[----:B------:R-:W-:Y:S01]  /*3b30*/  FMUL.FTZ R53, R43, R49 ;  /* 0x000000312b357220 */ /* 0x000fe20000410000 */
[----:B------:R-:W-:Y:S01]  /*3b40*/  LOP3.LUT R35, R33, 0xffff0000, RZ, 0xc0, !PT ;  /* 0xffff000021237812 */ /* 0x000fe200078ec0ff */
[-C--:B------:R-:W-:Y:S01]  /*3b50*/  FMUL.FTZ R43, R43, R47.reuse ;  /* 0x0000002f2b2b7220 */ /* 0x080fe20000410000 */
[----:B------:R-:W-:Y:S01]  /*3b60*/  LOP3.LUT R48, R108, 0xffff0000, RZ, 0xc0, !PT ;  /* 0xffff00006c307812 */ /* 0x000fe200078ec0ff */
[----:B------:R-:W-:Y:S01]  /*3b70*/  IMAD.U32 R33, R32, 0x10000, RZ ;  /* 0x0001000020217824 */ /* 0x000fe200078e00ff */
[----:B------:R-:W-:Y:S01]  /*3b80*/  LOP3.LUT R46, R110, 0xffff0000, RZ, 0xc0, !PT ;  /* 0xffff00006e2e7812 */ /* 0x000fe200078ec0ff */
[----:B------:R-:W-:Y:S01]  /*3b90*/  FFMA.FTZ R53, R42, R47, -R53 ;  /* 0x0000002f2a357223 */ /* 0x000fe20000010835 */
[----:B------:R-:W-:Y:S01]  /*3ba0*/  LOP3.LUT R105, R105, 0xffff0000, RZ, 0xc0, !PT ;  /* 0xffff000069697812 */ /* 0x000fe200078ec0ff */
[----:B------:R-:W-:Y:S01]  /*3bb0*/  FMUL.FTZ R51, R35, R48 ;  /* 0x0000003023337220 */ /* 0x000fe20000410000 */
[----:B------:R-:W-:Y:S01]  /*3bc0*/  LOP3.LUT R109, R109, 0xffff0000, RZ, 0xc0, !PT ;  /* 0xffff00006d6d7812 */ /* 0x000fe200078ec0ff */
        /* <DEDUP_REMOVED lines=21> */
.L_x_13922:
[----:B------:R-:W-:Y:S05]  /*3d20*/  BSYNC B2 ;  /* 0x0000000000027941 */ /* 0x000fea0003800000 */
.L_x_13921:
[----:B--2---:R3:W-:Y:S02]  /*3d30*/  STG.E.128 desc[UR40][R40.64], R32 ;  /* 0x0000002028007986 */ /* 0x0047e4000c101d28 */
.L_x_13920:
[----:B------:R-:W-:Y:S05]  /*3d40*/  BSYNC B1 ;  /* 0x0000000000017941 */ /* 0x000fea0003800000 */
.L_x_13919:
        /* <DEDUP_REMOVED lines=51> */
.L_x_13924:
[----:B------:R-:W-:Y:S05]  /*4080*/  BSYNC B1 ;  /* 0x0000000000017941 */ /* 0x000fea0003800000 */
.L_x_13923:
[----:B--2---:R4:W-:Y:S01]  /*4090*/  STG.E.128 desc[UR40][R40.64+0x40], R32 ;  /* 0x0000402028007986 */ /* 0x0049e2000c101d28 */
[----:B------:R-:W-:Y:S05]  /*40a0*/  BRA `(.L_x_13918) ;  /* 0x0000001400c07947 */ /* 0x000fea0003800000 */
.L_x_13902:
        /* <DEDUP_REMOVED lines=73> */
.L_x_13925:
        /* <DEDUP_REMOVED lines=9> */
.L_x_14215:
[----:B------:R-:W-:Y:S05]  /*45d0*/  BSYNC B1 ;  /* 0x0000000000017941 */ /* 0x000fea0003800000 */
.L_x_13926:
        /* <DEDUP_REMOVED lines=31> */
[----:B------:R-:W-:Y:S01]  /*47d0*/  LOP3.LUT R53, R53, 0xffff0000, RZ, 0xc0, !PT ;  /* 0xffff000035357812 */ /* 0x000fe200078ec0ff */
[C---:B------:R-:W-:Y:S01]  /*47e0*/  IMAD.U32 R128, R117.reuse, 0x10000, RZ ;  /* 0x0001000075807824 */ /* 0x040fe200078e00ff */
[----:B------:R-:W-:Y:S01]  /*47f0*/  LOP3.LUT R117, R117, 0xffff0000, RZ, 0xc0, !PT ;  /* 0xffff000075757812 */ /* 0x000fe200078ec0ff */
[C---:B------:R-:W-:Y:S01]  /*4800*/  IMAD.U32 R118, R116.reuse, 0x10000, RZ ;  /* 0x0001000074767824 */ /* 0x040fe200078e00ff */
[----:B------:R-:W-:Y:S01]  /*4810*/  LOP3.LUT R116, R116, 0xffff0000, RZ, 0xc0, !PT ;  /* 0xffff000074747812 */ /* 0x000fe200078ec0ff */
[C---:B------:R-:W-:Y:S01]  /*4820*/  FMUL.FTZ R130, R113.reuse, R128 ;  /* 0x0000008071827220 */ /* 0x040fe20000410000 */
[----:B------:R-:W-:Y:S01]  /*4830*/  SHF.R.U64 R32, R32, 0x10, R33 ;  /* 0x0000001020207819 */ /* 0x000fe20000001221 */
[-C--:B------:R-:W-:Y:S01]  /*4840*/  FMUL.FTZ R119, R113, R118.reuse ;  /* 0x0000007671777220 */ /* 0x080fe20000410000 */
[----:B------:R-:W-:Y:S01]  /*4850*/  SHF.R.U64 R37, R36, 0x10, R37 ;  /* 0x0000001024257819 */ /* 0x000fe20000001225 */
[----:B------:R-:W-:Y:S01]  /*4860*/  FFMA.FTZ R113, R115, R118, -R130 ;  /* 0x0000007673717223 */ /* 0x000fe20000010882 */
[----:B------:R-:W-:Y:S01]  /*4870*/  LOP3.LUT R118, R49, 0xffff0000, RZ, 0xc0, !PT ;  /* 0xffff000031767812 */ /* 0x000fe200078ec0ff */
[----:B------:R-:W-:Y:S01]  /*4880*/  FFMA.FTZ R115, R115, R128, R119 ;  /* 0x0000008073737223 */ /* 0x000fe20000010077 */
[C---:B------:R-:W-:Y:S01]  /*4890*/  FMUL.FTZ R49, R53.reuse, R117 ;  /* 0x0000007535317220 */ /* 0x040fe20000410000 */
[----:B------:R-:W-:Y:S01]  /*48a0*/  FMUL.FTZ R128, R53, R116 ;  /* 0x0000007435807220 */ /* 0x000fe20000410000 */
[----:B------:R-:W-:Y:S01]  /*48b0*/  SHF.R.U32.HI R53, RZ, 0x10, R39 ;  /* 0x00000010ff357819 */ /* 0x000fe20000011627 */
[----:B------:R-:W-:-:S02]  /*48c0*/  IMAD.U32 R119, R51, 0x10000, RZ ;  /* 0x0001000033777824 */ /* 0x000fc400078e00ff */
[C---:B------:R-:W-:Y:S01]  /*48d0*/  FFMA.FTZ R116, R118.reuse, R116, -R49 ;  /* 0x0000007476747223 */ /* 0x040fe20000010831 */
[----:B------:R-:W-:Y:S01]  /*48e0*/  SHF.R.U32.HI R49, RZ, 0x10, R35 ;  /* 0x00000010ff317819 */ /* 0x000fe20000011623 */
[----:B------:R-:W-:Y:S01]  /*48f0*/  FFMA.FTZ R118, R118, R117, R128 ;  /* 0x0000007576767223 */ /* 0x000fe20000010080 */
[----:B------:R-:W-:Y:S01]  /*4900*/  PRMT R53, R132, 0x5410, R53 ;  /* 0x0000541084357816 */ /* 0x000fe20000000035 */
[----:B------:R-:W-:Y:S01]  /*4910*/  IMAD.U32 R117, R55, 0x10000, RZ ;  /* 0x0001000037757824 */ /* 0x000fe200078e00ff */
[----:B------:R-:W-:Y:S01]  /*4920*/  PRMT R49, R131, 0x5410, R49 ;  /* 0x0000541083317816 */ /* 0x000fe20000000031 */
[----:B------:R-:W-:Y:S01]  /*4930*/  IMAD.U32 R36, R52, 0x10000, RZ ;  /* 0x0001000034247824 */ /* 0x000fe200078e00ff */
[----:B------:R-:W-:Y:S01]  /*4940*/  LOP3.LUT R55, R55, 0xffff0000, RZ, 0xc0, !PT ;  /* 0xffff000037377812 */ /* 0x000fe200078ec0ff */
[----:B------:R-:W-:Y:S01]  /*4950*/  IMAD.U32 R130, R53, 0x10000, RZ ;  /* 0x0001000035827824 */ /* 0x000fe200078e00ff */
[----:B------:R-:W-:Y:S01]  /*4960*/  PRMT R37, R133, 0x5410, R37 ;  /* 0x0000541085257816 */ /* 0x000fe20000000025 */
[----:B------:R-:W-:Y:S01]  /*4970*/  IMAD.U32 R128, R49, 0x10000, RZ ;  /* 0x0001000031807824 */ /* 0x000fe200078e00ff */
[----:B------:R-:W-:Y:S01]  /*4980*/  LOP3.LUT R51, R51, 0xffff0000, RZ, 0xc0, !PT ;  /* 0xffff000033337812 */ /* 0x000fe200078ec0ff */
[----:B------:R-:W-:Y:S01]  /*4990*/  FMUL.FTZ R132, R117, R130 ;  /* 0x0000008275847220 */ /* 0x000fe20000410000 */
[----:B------:R-:W-:-:S02]  /*49a0*/  IMAD.U32 R33, R48, 0x10000, RZ ;  /* 0x0001000030217824 */ /* 0x000fc400078e00ff */
[-C--:B------:R-:W-:Y:S01]  /*49b0*/  FMUL.FTZ R131, R117, R128.reuse ;  /* 0x0000008075837220 */ /* 0x080fe20000410000 */
[----:B------:R-:W-:Y:S01]  /*49c0*/  LOP3.LUT R52, R52, 0xffff0000, RZ, 0xc0, !PT ;  /* 0xffff000034347812 */ /* 0x000fe200078ec0ff */
[----:B------:R-:W-:Y:S01]  /*49d0*/  FFMA.FTZ R117, R119, R128, -R132 ;  /* 0x0000008077757223 */ /* 0x000fe20000010884 */
[----:B------:R-:W-:Y:S01]  /*49e0*/  LOP3.LUT R128, R53, 0xffff0000, RZ, 0xc0, !PT ;  /* 0xffff000035807812 */ /* 0x000fe200078ec0ff */
[----:B------:R-:W-:Y:S01]  /*49f0*/  FFMA.FTZ R119, R119, R130, R131 ;  /* 0x0000008277777223 */ /* 0x000fe20000010083 */
[----:B------:R-:W-:Y:S02]  /*4a00*/  PRMT R53, R121, 0x5432, R32 ;  /* 0x0000543279357816 */ /* 0x000fe40000000020 */
[----:B------:R-:W-:Y:S01]  /*4a10*/  LOP3.LUT R32, R49, 0xffff0000, RZ, 0xc0, !PT ;  /* 0xffff000031207812 */ /* 0x000fe200078ec0ff */
[C---:B------:R-:W-:Y:S01]  /*4a20*/  FMUL.FTZ R130, R55.reuse, R128 ;  /* 0x0000008037827220 */ /* 0x040fe20000410000 */
[----:B------:R-:W-:Y:S01]  /*4a30*/  SHF.R.U64 R39, R38, 0x10, R39 ;  /* 0x0000001026277819 */ /* 0x000fe20000001227 */
[----:B------:R-:W-:Y:S01]  /*4a40*/  IMAD.U32 R38, R54, 0x10000, RZ ;  /* 0x0001000036267824 */ /* 0x000fe200078e00ff */
[----:B------:R-:W-:Y:S01]  /*4a50*/  SHF.R.U64 R34, R34, 0x10, R35 ;  /* 0x0000001022227819 */ /* 0x000fe20000001223 */
[----:B------:R-:W-:Y:S01]  /*4a60*/  FMUL.FTZ R49, R55, R32 ;  /* 0x0000002037317220 */ /* 0x000fe20000410000 */
[----:B------:R-:W-:-:S02]  /*4a70*/  IMAD.U32 R55, R37, 0x10000, RZ ;  /* 0x0001000025377824 */ /* 0x000fc400078e00ff */
[----:B------:R-:W-:Y:S01]  /*4a80*/  FFMA.FTZ R32, R51, R32, -R130 ;  /* 0x0000002033207223 */ /* 0x000fe20000010882 */
[----:B------:R-:W-:Y:S01]  /*4a90*/  LOP3.LUT R37, R37, 0xffff0000, RZ, 0xc0, !PT ;  /* 0xffff000025257812 */ /* 0x000fe200078ec0ff */
[----:B------:R-:W-:Y:S01]  /*4aa0*/  FFMA.FTZ R128, R51, R128, R49 ;  /* 0x0000008033807223 */ /* 0x000fe20000010031 */
[C---:B------:R-:W-:Y:S02]  /*4ab0*/  IMAD.U32 R49, R53.reuse, 0x10000, RZ ;  /* 0x0001000035317824 */ /* 0x040fe400078e00ff */
[----:B------:R-:W-:Y:S01]  /*4ac0*/  FMUL.FTZ R130, R36, R55 ;  /* 0x0000003724827220 */ /* 0x000fe20000410000 */
[----:B------:R-:W-:Y:S01]  /*4ad0*/  LOP3.LUT R48, R48, 0xffff0000, RZ, 0xc0, !PT ;  /* 0xffff000030307812 */ /* 0x000fe200078ec0ff */
[----:B------:R-:W-:Y:S02]  /*4ae0*/  IMAD.U32 R35, R50, 0x10000, RZ ;  /* 0x0001000032237824 */ /* 0x000fe400078e00ff */
[-C--:B------:R-:W-:Y:S01]  /*4af0*/  FMUL.FTZ R132, R36, R49.reuse ;  /* 0x0000003124847220 */ /* 0x080fe20000410000 */
[----:B------:R-:W-:Y:S01]  /*4b00*/  LOP3.LUT R53, R53, 0xffff0000, RZ, 0xc0, !PT ;  /* 0xffff000035357812 */ /* 0x000fe200078ec0ff */
[----:B------:R-:W-:Y:S01]  /*4b10*/  FFMA.FTZ R36, R33, R49, -R130 ;  /* 0x0000003121247223 */ /* 0x000fe20000010882 */
[----:B------:R-:W-:Y:S01]  /*4b20*/  PRMT R39, R129, 0x5410, R39 ;  /* 0x0000541081277816 */ /* 0x000fe20000000027 */
[----:B------:R-:W-:Y:S01]  /*4b30*/  FMUL.FTZ R49, R52, R37 ;  /* 0x0000002534317220 */ /* 0x000fe20000410000 */
[----:B------:R-:W-:Y:S01]  /*4b40*/  PRMT R34, R120, 0x5432, R34 ;  /* 0x0000543278227816 */ /* 0x000fe20000000022 */
[----:B------:R-:W-:Y:S01]  /*4b50*/  FFMA.FTZ R33, R33, R55, R132 ;  /* 0x0000003721217223 */ /* 0x000fe20000010084 */
[-C--:B------:R-:W-:Y:S01]  /*4b60*/  FMUL.FTZ R55, R52, R53.reuse ;  /* 0x0000003534377220 */ /* 0x080fe20000410000 */
[----:B------:R-:W-:Y:S01]  /*4b70*/  FFMA.FTZ R49, R48, R53, -R49 ;  /* 0x0000003530317223 */ /* 0x000fe20000010831 */
[----:B------:R-:W-:Y:S01]  /*4b80*/  LOP3.LUT R54, R54, 0xffff0000, RZ, 0xc0, !PT ;  /* 0xffff000036367812 */ /* 0x000fe200078ec0ff */
[C---:B------:R-:W-:Y:S01]  /*4b90*/  IMAD.U32 R52, R39.reuse, 0x10000, RZ ;  /* 0x0001000027347824 */ /* 0x040fe200078e00ff */
[----:B------:R-:W-:Y:S01]  /*4ba0*/  LOP3.LUT R53, R39, 0xffff0000, RZ, 0xc0, !PT ;  /* 0xffff000027357812 */ /* 0x000fe200078ec0ff */
[C---:B------:R-:W-:Y:S01]  /*4bb0*/  IMAD.U32 R51, R34.reuse, 0x10000, RZ ;  /* 0x0001000022337824 */ /* 0x040fe200078e00ff */
[----:B------:R-:W-:Y:S01]  /*4bc0*/  LOP3.LUT R39, R34, 0xffff0000, RZ, 0xc0, !PT ;  /* 0xffff000022277812 */ /* 0x000fe200078ec0ff */
[----:B------:R-:W-:Y:S01]  /*4bd0*/  FFMA.FTZ R48, R48, R37, R55 ;  /* 0x0000002530307223 */ /* 0x000fe20000010037 */
[----:B------:R-:W-:Y:S01]  /*4be0*/  LOP3.LUT R50, R50, 0xffff0000, RZ, 0xc0, !PT ;  /* 0xffff000032327812 */ /* 0x000fe200078ec0ff */
[-C--:B------:R-:W-:Y:S01]  /*4bf0*/  FMUL.FTZ R34, R38, R52.reuse ;  /* 0x0000003426227220 */ /* 0x080fe20000410000 */
[----:B------:R-:W-:Y:S01]  /*4c00*/  FMUL.FTZ R55, R54, R53 ;  /* 0x0000003536377220 */ /* 0x000fe20000410000 */
        /* <DEDUP_REMOVED lines=17> */
.L_x_13931:
[----:B------:R-:W-:Y:S05]  /*4d20*/  BSYNC B2 ;  /* 0x0000000000027941 */ /* 0x000fea0003800000 */
.L_x_13930:
[----:B------:R-:W-:Y:S02]  /*4d30*/  ISETP.GE.AND P5, PT, R111, R108, PT ;  /* 0x0000006c6f00720c */ /* 0x000fe40003fa6270 */
[----:B------:R-:W-:-:S11]  /*4d40*/  P2R R33, PR, RZ, 0x1 ;  /* 0x00000001ff217803 */ /* 0x000fd60000000000 */
[--C-:B------:R-:W-:Y:S02]  /*4d50*/  @!P5 SHF.R.S32.HI R32, RZ, 0x1f, R111.reuse ;  /* 0x0000001fff20d819 */ /* 0x100fe4000001146f */
[----:B------:R-:W-:-:S04]  /*4d60*/  @!P5 IADD3 R104, P0, P6, R4, R104, R111 ;  /* 0x000000680468d210 */ /* 0x000fc80007e1e06f */
[----:B------:R-:W-:Y:S02]  /*4d70*/  @!P5 IADD3.X R114, R61, R114, R32, P0, P6 ;  /* 0x000000723d72d210 */ /* 0x000fe400007ec420 */
[-C--:B------:R-:W-:Y:S02]  /*4d80*/  LEA R32, P6, R109, R98.reuse, 0x1 ;  /* 0x000000626d207211 */ /* 0x080fe400078c08ff */
[----:B------:R-:W-:Y:S02]  /*4d90*/  ISETP.NE.AND P0, PT, R33, RZ, PT ;  /* 0x000000ff2100720c */ /* 0x000fe40003f05270 */
[----:B------:R-:W-:Y:S02]  /*4da0*/  LEA.HI.X R33, R109, R99, R112, 0x1, P6 ;  /* 0x000000636d217211 */ /* 0x000fe400030f0c70 */
[----:B------:R-:W-:-:S03]  /*4db0*/  @!P5 LEA R34, P6, R104, R98, 0x1 ;  /* 0x000000626822d211 */ /* 0x000fc600078c08ff */
[----:B-1----:R1:W-:Y:S01]  /*4dc0*/  STG.E.128 desc[UR40][R32.64], R48 ;  /* 0x0000003020007986 */ /* 0x0023e2000c101d28 */
[----:B------:R-:W-:-:S05]  /*4dd0*/  @!P5 LEA.HI.X R35, R104, R99, R114, 0x1, P6 ;  /* 0x000000636823d211 */ /* 0x000fca00030f0c72 */
[----:B--2---:R1:W-:Y:S04]  /*4de0*/  @!P5 STG.E.128 desc[UR40][R34.64], R52 ;  /* 0x000000342200d986 */ /* 0x0043e8000c101d28 */
.L_x_13929:
[----:B------:R-:W-:Y:S05]  /*4df0*/  BSYNC B1 ;  /* 0x0000000000017941 */ /* 0x000fea0003800000 */
.L_x_13928:
        /* <DEDUP_REMOVED lines=32> */
[----:B------:R-:W-:Y:S01]  /*5000*/  SHF.R.U32.HI R103, RZ, 0x10, R47 ;  /* 0x00000010ff677819 */ /* 0x000fe2000001162f */
[----:B------:R-:W-:Y:S01]  /*5010*/  IMAD.U32 R53, R124, 0x10000, RZ ;  /* 0x000100007c357824 */ /* 0x000fe200078e00ff */
[----:B------:R-:W-:-:S02]  /*5020*/  SHF.R.U32.HI R102, RZ, 0x10, R43 ;  /* 0x00000010ff667819 */ /* 0x000fc4000001162b */
[----:B------:R-:W-:Y:S02]  /*5030*/  SHF.R.U64 R54, R44, 0x10, R45 ;  /* 0x000000102c367819 */ /* 0x000fe4000000122d */
[----:B------:R-:W-:Y:S01]  /*5040*/  SHF.R.U64 R55, R46, 0x10, R47 ;  /* 0x000000102e377819 */ /* 0x000fe2000000122f */
[C---:B------:R-:W-:Y:S01]  /*5050*/  IMAD.U32 R47, R39.reuse, 0x10000, RZ ;  /* 0x00010000272f7824 */ /* 0x040fe200078e00ff */
[----:B------:R-:W-:Y:S01]  /*5060*/  LOP3.LUT R45, R39, 0xffff0000, RZ, 0xc0, !PT ;  /* 0xffff0000272d7812 */ /* 0x000fe200078ec0ff */
[----:B------:R-:W-:Y:S01]  /*5070*/  IMAD.U32 R39, R126, 0x10000, RZ ;  /* 0x000100007e277824 */ /* 0x000fe200078e00ff */
[----:B------:R-:W-:Y:S01]  /*5080*/  PRMT R120, R120, 0x5410, R103 ;  /* 0x0000541078787816 */ /* 0x000fe20000000067 */
[----:B-1----:R-:W-:Y:S01]  /*5090*/  IMAD.U32 R46, R35, 0x10000, RZ ;  /* 0x00010000232e7824 */ /* 0x002fe200078e00ff */
[----:B------:R-:W-:Y:S01]  /*50a0*/  PRMT R121, R121, 0x5410, R102 ;  /* 0x0000541079797816 */ /* 0x000fe20000000066 */
[----:B------:R-:W-:Y:S01]  /*50b0*/  FMUL.FTZ R103, R52, R39 ;  /* 0x0000002734677220 */ /* 0x000fe20000410000 */
[----:B------:R-:W-:Y:S01]  /*50c0*/  SHF.R.U64 R104, R42, 0x10, R43 ;  /* 0x000000102a687819 */ /* 0x000fe2000000122b */
[----:B------:R-:W-:Y:S01]  /*50d0*/  IMAD.U32 R42, R33, 0x10000, RZ ;  /* 0x00010000212a7824 */ /* 0x000fe200078e00ff */
[----:B------:R-:W-:Y:S01]  /*50e0*/  PRMT R122, R122, 0x5410, R55 ;  /* 0x000054107a7a7816 */ /* 0x000fe20000000037 */
[----:B------:R-:W-:Y:S01]  /*50f0*/  FMUL.FTZ R55, R52, R53 ;  /* 0x0000003534377220 */ /* 0x000fe20000410000 */
[----:B------:R-:W-:Y:S01]  /*5100*/  PRMT R123, R123, 0x5410, R54 ;  /* 0x000054107b7b7816 */ /* 0x000fe20000000036 */
[----:B------:R-:W-:Y:S01]  /*5110*/  IMAD.U32 R54, R120, 0x10000, RZ ;  /* 0x0001000078367824 */ /* 0x000fe200078e00ff */
[----:B------:R-:W-:Y:S01]  /*5120*/  SHF.R.U64 R110, R40, 0x10, R41 ;  /* 0x00000010286e7819 */ /* 0x000fe20000001229 */
[----:B------:R-:W-:-:S02]  /*5130*/  IMAD.U32 R52, R121, 0x10000, RZ ;  /* 0x0001000079347824 */ /* 0x000fc400078e00ff */
[C---:B------:R-:W-:Y:S01]  /*5140*/  FFMA.FTZ R39, R42.reuse, R39, -R55 ;  /* 0x000000272a277223 */ /* 0x040fe20000010837 */
[----:B------:R-:W-:Y:S01]  /*5150*/  FFMA.FTZ R42, R42, R53, R103 ;  /* 0x000000352a2a7223 */ /* 0x000fe20000010067 */
[----:B------:R-:W-:Y:S01]  /*5160*/  LOP3.LUT R44, R37, 0xffff0000, RZ, 0xc0, !PT ;  /* 0xffff0000252c7812 */ /* 0x000fe200078ec0ff */
[C---:B------:R-:W-:Y:S01]  /*5170*/  FMUL.FTZ R53, R47.reuse, R54 ;  /* 0x000000362f357220 */ /* 0x040fe20000410000 */
[----:B------:R-:W-:Y:S01]  /*5180*/  LOP3.LUT R124, R124, 0xffff0000, RZ, 0xc0, !PT ;  /* 0xffff00007c7c7812 */ /* 0x000fe200078ec0ff */
[-C--:B------:R-:W-:Y:S01]  /*5190*/  FMUL.FTZ R55, R47, R52.reuse ;  /* 0x000000342f377220 */ /* 0x080fe20000410000 */
[----:B------:R-:W-:Y:S01]  /*51a0*/  LOP3.LUT R120, R120, 0xffff0000, RZ, 0xc0, !PT ;  /* 0xffff000078787812 */ /* 0x000fe200078ec0ff */
[----:B------:R-:W-:Y:S01]  /*51b0*/  FFMA.FTZ R47, R46, R52, -R53 ;  /* 0x000000342e2f7223 */ /* 0x000fe20000010835 */
[----:B------:R-:W-:Y:S01]  /*51c0*/  PRMT R127, R127, 0x5410, R110 ;  /* 0x000054107f7f7816 */ /* 0x000fe2000000006e */
[----:B------:R-:W-:Y:S01]  /*51d0*/  FMUL.FTZ R102, R44, R124 ;  /* 0x0000007c2c667220 */ /* 0x000fe20000410000 */
[----:B------:R-:W-:Y:S01]  /*51e0*/  LOP3.LUT R126, R126, 0xffff0000, RZ, 0xc0, !PT ;  /* 0xffff00007e7e7812 */ /* 0x000fe200078ec0ff */
[----:B------:R-:W-:Y:S01]  /*51f0*/  FFMA.FTZ R55, R46, R54, R55 ;  /* 0x000000362e377223 */ /* 0x000fe20000010037 */
[----:B------:R-:W-:Y:S01]  /*5200*/  LOP3.LUT R43, R33, 0xffff0000, RZ, 0xc0, !PT ;  /* 0xffff0000212b7812 */ /* 0x000fe200078ec0ff */
[C---:B------:R-:W-:Y:S01]  /*5210*/  IMAD.U32 R37, R36.reuse, 0x10000, RZ ;  /* 0x0001000024257824 */ /* 0x040fe200078e00ff */
[----:B------:R-:W-:Y:S01]  /*5220*/  LOP3.LUT R41, R35, 0xffff0000, RZ, 0xc0, !PT ;  /* 0xffff000023297812 */ /* 0x000fe200078ec0ff */
[----:B------:R-:W-:Y:S01]  /*5230*/  FMUL.FTZ R54, R45, R120 ;  /* 0x000000782d367220 */ /* 0x000fe20000410000 */
[----:B------:R-:W-:Y:S01]  /*5240*/  LOP3.LUT R52, R121, 0xffff0000, RZ, 0xc0, !PT ;  /* 0xffff000079347812 */ /* 0x000fe200078ec0ff */
[----:B------:R-:W-:Y:S01]  /*5250*/  IMAD.U32 R53, R123, 0x10000, RZ ;  /* 0x000100007b357824 */ /* 0x000fe200078e00ff */
[----:B------:R-:W-:Y:S01]  /*5260*/  LOP3.LUT R36, R36, 0xffff0000, RZ, 0xc0, !PT ;  /* 0xffff000024247812 */ /* 0x000fe200078ec0ff */
[----:B------:R-:W-:Y:S01]  /*5270*/  IMAD.U32 R46, R127, 0x10000, RZ ;  /* 0x000100007f2e7824 */ /* 0x000fe200078e00ff */
[----:B------:R-:W-:Y:S01]  /*5280*/  PRMT R125, R125, 0x5410, R104 ;  /* 0x000054107d7d7816 */ /* 0x000fe20000000068 */
[-C--:B------:R-:W-:Y:S01]  /*5290*/  FMUL.FTZ R104, R44, R126.reuse ;  /* 0x0000007e2c687220 */ /* 0x080fe20000410000 */
[----:B------:R-:W-:Y:S01]  /*52a0*/  LOP3.LUT R123, R123, 0xffff0000, RZ, 0xc0, !PT ;  /* 0xffff00007b7b7812 */ /* 0x000fe200078ec0ff */
[----:B------:R-:W-:Y:S01]  /*52b0*/  FFMA.FTZ R44, R43, R126, -R102 ;  /* 0x0000007e2b2c7223 */ /* 0x000fe20000010866 */
[----:B------:R-:W-:-:S02]  /*52c0*/  IMAD.U32 R40, R32, 0x10000, RZ ;  /* 0x0001000020287824 */ /* 0x000fc400078e00ff */
[-C--:B------:R-:W-:Y:S01]  /*52d0*/  FMUL.FTZ R102, R45, R52.reuse ;  /* 0x000000342d667220 */ /* 0x080fe20000410000 */
[----:B------:R-:W-:Y:S01]  /*52e0*/  FFMA.FTZ R54, R41, R52, -R54 ;  /* 0x0000003429367223 */ /* 0x000fe20000010836 */
[----:B------:R-:W-:Y:S01]  /*52f0*/  LOP3.LUT R32, R32, 0xffff0000, RZ, 0xc0, !PT ;  /* 0xffff000020207812 */ /* 0x000fe200078ec0ff */
[----:B------:R-:W-:Y:S01]  /*5300*/  FMUL.FTZ R45, R37, R53 ;  /* 0x00000035252d7220 */ /* 0x000fe20000410000 */
[----:B------:R-:W-:Y:S01]  /*5310*/  LOP3.LUT R127, R127, 0xffff0000, RZ, 0xc0, !PT ;  /* 0xffff00007f7f7812 */ /* 0x000fe200078ec0ff */
[-C--:B------:R-:W-:Y:S01]  /*5320*/  FMUL.FTZ R52, R37, R46.reuse ;  /* 0x0000002e25347220 */ /* 0x080fe20000410000 */
[----:B------:R-:W-:Y:S01]  /*5330*/  FMUL.FTZ R37, R36, R123 ;  /* 0x0000007b24257220 */ /* 0x000fe20000410000 */
[----:B------:R-:W-:Y:S01]  /*5340*/  FFMA.FTZ R45, R40, R46, -R45 ;  /* 0x0000002e282d7223 */ /* 0x000fe2000001082d */
[----:B------:R-:W-:Y:S02]  /*5350*/  IMAD.U32 R33, R34, 0x10000, RZ ;  /* 0x0001000022217824 */ /* 0x000fe400078e00ff */
[----:B------:R-:W-:Y:S01]  /*5360*/  FFMA.FTZ R52, R40, R53, R52 ;  /* 0x0000003528347223 */ /* 0x000fe20000010034 */
[----:B------:R-:W-:Y:S01]  /*5370*/  LOP3.LUT R35, R34, 0xffff0000, RZ, 0xc0, !PT ;  /* 0xffff000022237812 */ /* 0x000fe200078ec0ff */
[----:B------:R-:W-:Y:S01]  /*5380*/  FFMA.FTZ R102, R41, R120, R102 ;  /* 0x0000007829667223 */ /* 0x000fe20000010066 */
[----:B------:R-:W-:Y:S01]  /*5390*/  FFMA.FTZ R40, R32, R127, -R37 ;  /* 0x0000007f20287223 */ /* 0x000fe20000010825 */
[----:B------:R-:W-:-:S02]  /*53a0*/  IMAD.U32 R34, R38, 0x10000, RZ ;  /* 0x0001000026227824 */ /* 0x000fc400078e00ff */
[----:B------:R-:W-:Y:S01]  /*53b0*/  FMUL.FTZ R41, R36, R127 ;  /* 0x0000007f24297220 */ /* 0x000fe20000410000 */
[----:B------:R-:W-:Y:S01]  /*53c0*/  IMAD.U32 R37, R122, 0x10000, RZ ;  /* 0x000100007a257824 */ /* 0x000fe200078e00ff */
[----:B------:R-:W-:Y:S01]  /*53d0*/  LOP3.LUT R38, R38, 0xffff0000, RZ, 0xc0, !PT ;  /* 0xffff000026267812 */ /* 0x000fe200078ec0ff */
[C---:B------:R-:W-:Y:S01]  /*53e0*/  IMAD.U32 R36, R125.reuse, 0x10000, RZ ;  /* 0x000100007d247824 */ /* 0x040fe200078e00ff */
[----:B------:R-:W-:Y:S01]  /*53f0*/  LOP3.LUT R122, R122, 0xffff0000, RZ, 0xc0, !PT ;  /* 0xffff00007a7a7812 */ /* 0x000fe200078ec0ff */
[----:B------:R-:W-:Y:S01]  /*5400*/  FFMA.FTZ R41, R32, R123, R41 ;  /* 0x0000007b20297223 */ /* 0x000fe20000010029 */
[----:B------:R-:W-:Y:S01]  /*5410*/  LOP3.LUT R125, R125, 0xffff0000, RZ, 0xc0, !PT ;  /* 0xffff00007d7d7812 */ /* 0x000fe200078ec0ff */
[C---:B------:R-:W-:Y:S01]  /*5420*/  FMUL.FTZ R32, R34.reuse, R37 ;  /* 0x0000002522207220 */ /* 0x040fe20000410000 */
[----:B------:R-:W-:Y:S01]  /*5430*/  FMUL.FTZ R34, R34, R36 ;  /* 0x0000002422227220 */ /* 0x000fe20000410000 */
        /* <DEDUP_REMOVED lines=18> */
.L_x_13933:
[----:B------:R-:W-:Y:S05]  /*5560*/  BSYNC B1 ;  /* 0x0000000000017941 */ /* 0x000fea0003800000 */
.L_x_13932:
        /* <DEDUP_REMOVED lines=10> */
.L_x_13901:
[----:B------:R-:W-:-:S06]  /*5610*/  UISETP.NE.AND UP0, UPT, UR45, 0x3, UPT ;  /* 0x000000032d00788c */ /* 0x000fcc000bf05270 */
[----:B------:R-:W-:-:S13]  /*5620*/  PLOP3.LUT P3, PT, PT, PT, UP0, 0x80, 0x0 ;  /* 0x000000000000781c */ /* 0x000fda0003f6f008 */
[----:B------:R-:W-:Y:S05]  /*5630*/  @!P3 BRA `(.L_x_13934) ;  /* 0x000000000004b947 */ /* 0x000fea0003800000 */
[----:B------:R-:W-:Y:S01]  /*5640*/  BPT.TRAP 0x1 ;  /* 0x000000040000795c */ /* 0x000fe20000300000 */
.L_x_13934:
[----:B------:R-:W-:Y:S01]  /*5650*/  IMAD R96, R2, 0x8, R18 ;  /* 0x0000000802607824 */ /* 0x000fe200078e0212 */
[----:B------:R-:W-:Y:S01]  /*5660*/  SHF.L.U32 R107, R203, 0x1f, RZ ;  /* 0x0000001fcb6b7819 */ /* 0x000fe200000006ff */
[----:B------:R-:W-:Y:S01]  /*5670*/  IMAD R106, R27, -0x60, R24 ;  /* 0xffffffa01b6a7824 */ /* 0x000fe200078e0218 */
[----:B------:R-:W-:Y:S02]  /*5680*/  BSSY B1, `(.L_x_13935) ;  /* 0x0000004000017945 */ /* 0x000fe40003800000 */
[----:B------:R-:W0:Y:S02]  /*5690*/  SYNCS.PHASECHK.TRANS64.TRYWAIT P4, [R96+URZ+0x22890], R107 ;  /* 0x0228906b600075a7 */ /* 0x000e24000808017f */
[----:B------:R-:W-:Y:S01]  /*56a0*/  VIMNMX R106, R106, 0x60, PT ;  /* 0x000000606a6a7848 */ /* 0x000fe20003fe0100 */
[----:B0-----:R-:W-:Y:S06]  /*56b0*/  @!P4 BRA `(.L_x_13936) ;  /* 0x0000019800b0c947 */ /* 0x001fec0003800000 */
.L_x_14216:
[----:B------:R-:W-:Y:S05]  /*56c0*/  BSYNC B1 ;  /* 0x0000000000017941 */ /* 0x000fea0003800000 */
.L_x_13935:
        /* <DEDUP_REMOVED lines=8> */
.L_x_13938:
[----:B------:R-:W-:Y:S05]  /*5750*/  BSYNC B1 ;  /* 0x0000000000017941 */ /* 0x000fea0003800000 */
.L_x_13937:
[----:B------:R-:W-:Y:S05]  /*5760*/  @P4 BRA `(.L_x_13918) ;  /* 0x0000000000104947 */ /* 0x000fea0003800000 */
[----:B-1----:R-:W1:Y:S04]  /*5770*/  @!P1 LDS.128 R32, [R104+0x2000] ;  /* 0x0020000068209984 */ /* 0x002e680000000c00 */
[----:B------:R-:W2:Y:S04]  /*5780*/  @!P2 LDS.128 R36, [R103+0x2000] ;  /* 0x002000006724a984 */ /* 0x000ea80000000c00 */
[----:B-1----:R1:W-:Y:S04]  /*5790*/  @!P1 STG.E.128 desc[UR40][R40.64], R32 ;  /* 0x0000002028009986 */ /* 0x0023e8000c101d28 */
[----:B--2---:R1:W-:Y:S02]  /*57a0*/  @!P2 STG.E.128 desc[UR40][R40.64+0x40], R36 ;  /* 0x000040242800a986 */ /* 0x0043e4000c101d28 */
.L_x_13918:
[----:B------:R-:W-:Y:S05]  /*57b0*/  BSYNC B0 ;  /* 0x0000000000007941 */ /* 0x000fea0003800000 */
.L_x_13900:
        /* <DEDUP_REMOVED lines=17> */
.L_x_13940:
[----:B------:R-:W-:Y:S05]  /*58d0*/  BSYNC B0 ;  /* 0x0000000000007941 */ /* 0x000fea0003800000 */
.L_x_13939:
[----:B------:R-:W2:Y:S01]  /*58e0*/  SYNCS.PHASECHK.TRANS64.TRYWAIT P3, [R96+URZ+0x228b0], R107 ;  /* 0x0228b06b600075a7 */ /* 0x000ea2000806017f */
[----:B------:R-:W-:Y:S01]  /*58f0*/  ULDC UR43, c[0x0][0x320] ;  /* 0x0000c800002b7ab9 */ /* 0x000fe20000000800 */
[----:B------:R-:W-:Y:S01]  /*5900*/  ULDC.64 UR48, c[0x0][0x328] ;  /* 0x0000ca0000307ab9 */ /* 0x000fe20000000a00 */
[----:B------:R-:W-:Y:S01]  /*5910*/  ULDC.64 UR46, c[0x0][0x318] ;  /* 0x0000c600002e7ab9 */ /* 0x000fe20000000a00 */
[----:B------:R-:W-:Y:S01]  /*5920*/  BSSY B0, `(.L_x_13941) ;  /* 0x0000003000007945 */ /* 0x000fe20003800000 */
[----:B-1----:R-:W-:-:S03]  /*5930*/  IMAD R32, R2, 0x6000, R90 ;  /* 0x0000600002207824 */ /* 0x002fc600078e025a */
[----:B--2---:R-:W-:Y:S05]  /*5940*/  @!P3 BRA `(.L_x_13942) ;  /* 0x000001980020b947 */ /* 0x004fea0003800000 */
.L_x_14217:
[----:B------:R-:W-:Y:S05]  /*5950*/  BSYNC B0 ;  /* 0x0000000000007941 */ /* 0x000fea0003800000 */
.L_x_13941:
        /* <DEDUP_REMOVED lines=39> */
.L_x_13944:
[----:B------:R-:W-:Y:S05]  /*5bd0*/  BSYNC B0 ;  /* 0x0000000000007941 */ /* 0x000fea0003800000 */
.L_x_13943:
        /* <DEDUP_REMOVED lines=37> */
.L_x_13946:
[----:B------:R-:W-:Y:S05]  /*5e30*/  BSYNC B0 ;  /* 0x0000000000007941 */ /* 0x000fea0003800000 */
.L_x_13945:
        /* <DEDUP_REMOVED lines=22> */
.L_x_13895:
[----:B------:R-:W0:Y:S01]  /*5fa0*/  LDC R0, c[0x0][0x448] ;  /* 0x00011200ff007b82 */ /* 0x000e220000000800 */
[----:B------:R-:W-:Y:S02]  /*5fb0*/  VIADD R3, R206, 0x7f ;  /* 0x0000007fce037836 */ /* 0x000fe40000000000 */
[----:B------:R-:W-:Y:S01]  /*5fc0*/  IMAD.MOV.U32 R178, RZ, RZ, RZ ;  /* 0x000000ffffb27224 */ /* 0x000fe200078e00ff */
[----:B0-----:R-:W-:-:S13]  /*5fd0*/  ISETP.NE.AND P1, PT, R0, 0x1, PT ;  /* 0x000000010000780c */ /* 0x001fda0003f25270 */
[----:B------:R-:W0:Y:S08]  /*5fe0*/  @P1 LDC R0, c[0x0][0x44c] ;  /* 0x00011300ff001b82 */ /* 0x000e300000000800 */
[----:B------:R-:W1:Y:S01]  /*5ff0*/  @P1 LDC R5, c[0x0][0x450] ;  /* 0x00011400ff051b82 */ /* 0x000e620000000800 */
[----:B0-----:R-:W-:-:S05]  /*6000*/  @P1 IMAD.HI.U32 R0, R3, R0, RZ ;  /* 0x0000000003001227 */ /* 0x001fca00078e00ff */
[----:B-1----:R-:W-:-:S05]  /*6010*/  @P1 SHF.R.U32.HI R3, RZ, R5, R0 ;  /* 0x00000005ff031219 */ /* 0x002fca0000011600 */
[----:B------:R-:W-:-:S04]  /*6020*/  IMAD.IADD R3, R60, 0x1, R3 ;  /* 0x000000013c037824 */ /* 0x000fc800078e0203 */
[----:B------:R-:W-:-:S05]  /*6030*/  IMAD.HI R3, R3, 0x2aaaaaab, RZ ;  /* 0x2aaaaaab03037827 */ /* 0x000fca00078e02ff */
[----:B------:R-:W-:-:S04]  /*6040*/  SHF.R.U32.HI R0, RZ, 0x1f, R3 ;  /* 0x0000001fff007819 */ /* 0x000fc80000011603 */
[----:B------:R-:W-:-:S04]  /*6050*/  LEA.HI.SX32 R0, R3, R0, 0x1c ;  /* 0x0000000003007211 */ /* 0x000fc800078fe2ff */
[----:B------:R-:W-:-:S04]  /*6060*/  VIMNMX R29, R29, R0, PT ;  /* 0x000000001d1d7248 */ /* 0x000fc80003fe0100 */
[----:B------:R-:W-:Y:S01]  /*6070*/  ISETP.GE.AND P1, PT, R29, 0x1, PT ;  /* 0x000000011d00780c */ /* 0x000fe20003f26270 */
[----:B------:R-:W-:-:S12]  /*6080*/  @P0 BRA `(.L_x_13948) ;  /* 0x00000000000c0947 */ /* 0x000fd80003800000 */
[----:B------:R-:W0:Y:S01]  /*6090*/  FENCE.VIEW.ASYNC.G ;  /* 0x00000000000073c6 */ /* 0x000e220000000100 */
[----:B------:R-:W-:Y:S05]  /*60a0*/  WARPSYNC.ALL ;  /* 0x0000000000007948 */ /* 0x000fea0003800000 */
[----:B0-----:R-:W-:Y:S06]  /*60b0*/  BAR.ARV 0xc, 0x180 ;  /* 0x0306000000007b1d */ /* 0x001fec0000002000 */
.L_x_13948:
[----:B------:R-:W-:Y:S04]  /*60c0*/  BSSY B0, `(.L_x_13949) ;  /* 0x000001f000007945 */ /* 0x000fe80003800000 */
        /* <DEDUP_REMOVED lines=30> */
.L_x_13950:
[----:B------:R-:W-:Y:S05]  /*62b0*/  BSYNC B0 ;  /* 0x0000000000007941 */ /* 0x000fea0003800000 */
.L_x_13949:
        /* <DEDUP_REMOVED lines=33> */
[----:B----4-:R-:W-:Y:S02]  /*64d0*/  CS2R R96, SRZ ;  /* 0x0000000000607805 */ /* 0x010fe4000001ff00 */
        /* <DEDUP_REMOVED lines=45> */
.L_x_14220:
        /* <DEDUP_REMOVED lines=26> */
.L_x_13954:
[----:B------:R-:W-:Y:S05]  /*6950*/  BSYNC B6 ;  /* 0x0000000000067941 */ /* 0x000fea0003800000 */
.L_x_13953:
        /* <DEDUP_REMOVED lines=12> */
.L_x_13958:
[----:B--2---:R2:W3:Y:S02]  /*6a20*/  SYNCS.PHASECHK.TRANS64.TRYWAIT P0, [R18+URZ+0x22800], R3 ;  /* 0x02280003120075a7 */ /* 0x0044e4000800017f */
[----:B---3--:R-:W-:Y:S05]  /*6a30*/  @!P0 NANOSLEEP.SYNCS 0x989680 ;  /* 0x009896800000895d */ /* 0x008fea0003900000 */
[----:B------:R-:W3:Y:S02]  /*6a40*/  @!P0 SYNCS.PHASECHK.TRANS64 P0, [R18+URZ+0x22800], R3 ;  /* 0x02280003120085a7 */ /* 0x000ee4000800007f */
[----:B---3--:R-:W-:Y:S05]  /*6a50*/  @!P0 BRA `(.L_x_13958) ;  /* 0xfffffffc00f08947 */ /* 0x008fea000383ffff */
.L_x_13957:
[----:B------:R-:W-:Y:S05]  /*6a60*/  BSYNC B0 ;  /* 0x0000000000007941 */ /* 0x000fea0003800000 */
.L_x_13956:
[----:B------:R-:W-:Y:S05]  /*6a70*/  BRA `(.L_x_13959) ;  /* 0x0000002c00947947 */ /* 0x000fea0003800000 */
.L_x_13955:
        /* <DEDUP_REMOVED lines=30> */
.L_x_13961:
[----:B------:R-:W-:Y:S05]  /*6c60*/  BSYNC B6 ;  /* 0x0000000000067941 */ /* 0x000fea0003800000 */
.L_x_13960:
        /* <DEDUP_REMOVED lines=47> */
.L_x_14226:
        /* <DEDUP_REMOVED lines=15> */
[----:B------:R-:W-:Y:S02]  /*7050*/  @!P2 IMAD.WIDE R34, R200, 0x2, R8 ;  /* 0x00000002c822a825 */ /* 0x000fe400078e0208 */
[C---:B------:R-:W-:Y:S02]  /*7060*/  @!P3 SHF.L.U64.HI R20, R204.reuse, 0x1, R33 ;  /* 0x00000001cc14b819 */ /* 0x040fe40000010221 */
[----:B------:R-:W-:Y:S01]  /*7070*/  @!P3 IMAD.SHL.U32 R9, R204, 0x2, RZ ;  /* 0x00000002cc09b824 */ /* 0x000fe200078e00ff */
[----:B------:R-:W-:Y:S02]  /*7080*/  CS2R R28, SRZ ;  /* 0x00000000001c7805 */ /* 0x000fe4000001ff00 */
[----:B------:R-:W-:Y:S01]  /*7090*/  CS2R R24, SRZ ;  /* 0x0000000000187805 */ /* 0x000fe2000001ff00 */
[----:B0-----:R-:W-:Y:S01]  /*70a0*/  @!P2 IMAD.WIDE R12, R200, 0x2, R14 ;  /* 0x00000002c80ca825 */ /* 0x001fe200078e020e */
        /* <DEDUP_REMOVED lines=9> */
.L_x_13966:
[----:B------:R-:W-:Y:S05]  /*7140*/  BSYNC B1 ;  /* 0x0000000000017941 */ /* 0x000fea0003800000 */
.L_x_13965:
[----:B----45:R-:W-:Y:S01]  /*7150*/  IMAD.MOV.U32 R5, RZ, RZ, R26 ;  /* 0x000000ffff057224 */ /* 0x030fe200078e001a */
[----:B------:R-:W-:Y:S01]  /*7160*/  UMOV UR4, 0xffffffff ;  /* 0xffffffff00047882 */ /* 0x000fe20000000000 */
[----:B0-----:R-:W-:Y:S02]  /*7170*/  IMAD.MOV.U32 R8, RZ, RZ, R27 ;  /* 0x000000ffff087224 */ /* 0x001fe400078e001b */
[----:B---3--:R-:W-:Y:S02]  /*7180*/  IMAD.MOV.U32 R0, RZ, RZ, R24 ;  /* 0x000000ffff007224 */ /* 0x008fe400078e0018 */
[----:B--2---:R-:W-:Y:S01]  /*7190*/  IMAD.MOV.U32 R3, RZ, RZ, R25 ;  /* 0x000000ffff037224 */ /* 0x004fe200078e0019 */
[----:B------:R-:W-:Y:S01]  /*71a0*/  PRMT R41, R5, 0x5410, R8 ;  /* 0x0000541005297816 */ /* 0x000fe20000000008 */
[----:B------:R-:W-:Y:S02]  /*71b0*/  IMAD.MOV.U32 R5, RZ, RZ, R28 ;  /* 0x000000ffff057224 */ /* 0x000fe400078e001c */
[----:B------:R-:W-:Y:S01]  /*71c0*/  IMAD.MOV.U32 R8, RZ, RZ, R29 ;  /* 0x000000ffff087224 */ /* 0x000fe200078e001d */
[----:B------:R-:W-:Y:S01]  /*71d0*/  PRMT R44, R3, 0x5410, R0 ;  /* 0x00005410032c7816 */ /* 0x000fe20000000000 */
[----:B------:R-:W-:-:S02]  /*71e0*/  IMAD.MOV.U32 R0, RZ, RZ, R20 ;  /* 0x000000ffff007224 */ /* 0x000fc400078e0014 */
[----:B------:R-:W-:Y:S01]  /*71f0*/  IMAD.MOV.U32 R3, RZ, RZ, R21 ;  /* 0x000000ffff037224 */ /* 0x000fe200078e0015 */
[----:B------:R-:W-:Y:S02]  /*7200*/  PRMT R42, R8, 0x5410, R5 ;  /* 0x00005410082a7816 */ /* 0x000fe40000000005 */
[----:B------:R-:W-:Y:S02]  /*7210*/  CS2R R8, SRZ ;  /* 0x0000000000087805 */ /* 0x000fe4000001ff00 */
[----:B------:R-:W-:Y:S02]  /*7220*/  PRMT R45, R0, 0x7610, R45 ;  /* 0x00007610002d7816 */ /* 0x000fe4000000002d */
[----:B------:R-:W-:Y:S01]  /*7230*/  PRMT R46, R3, 0x7610, R46 ;  /* 0x00007610032e7816 */ /* 0x000fe2000000002e */
[----:B------:R-:W-:Y:S06]  /*7240*/  BRA.DIV UR4, `(.L_x_13967) ;  /* 0x0000018204887947 */ /* 0x000fec000b800000 */
[----:B------:R0:W2:Y:S04]  /*7250*/  SHFL.IDX PT, R3, R6, 0x1, 0x1c1f ;  /* 0x003c1f0006037f89 */ /* 0x0000a800000e0000 */
[----:B------:R0:W3:Y:S04]  /*7260*/  SHFL.IDX PT, R0, R4, 0x1, 0x1c1f ;  /* 0x003c1f0004007f89 */ /* 0x0000e800000e0000 */
[----:B-1----:R-:W1:Y:S04]  /*7270*/  SHFL.IDX PT, R7, R7, 0x1, 0x1c1f ;  /* 0x003c1f0007077f89 */ /* 0x002e6800000e0000 */
[----:B0-----:R-:W4:Y:S02]  /*7280*/  SHFL.IDX PT, R32, R32, 0x1, 0x1c1f ;  /* 0x003c1f0020207f89 */ /* 0x001f2400000e0000 */
.L_x_14232:
[----:B------:R-:W-:Y:S01]  /*7290*/  VIADD R40, R40, 0x40 ;  /* 0x0000004028287836 */ /* 0x000fe20000000000 */
[----:B------:R-:W-:Y:S01]  /*72a0*/  LEA.HI R4, R229, R229, RZ, 0x1 ;  /* 0x000000e5e5047211 */ /* 0x000fe200078f08ff */
        /* <DEDUP_REMOVED lines=15> */
[----:B------:R-:W-:Y:S02]  /*73a0*/  @!P2 IMAD.WIDE R34, R200, 0x2, R4 ;  /* 0x00000002c822a825 */ /* 0x000fe400078e0204 */
[C---:B------:R-:W-:Y:S02]  /*73b0*/  @!P3 SHF.L.U64.HI R10, R204.reuse, 0x1, R33 ;  /* 0x00000001cc0ab819 */ /* 0x040fe40000010221 */
[----:B------:R-:W-:Y:S01]  /*73c0*/  @!P3 IMAD.SHL.U32 R5, R204, 0x2, RZ ;  /* 0x00000002cc05b824 */ /* 0x000fe200078e00ff */
[----:B------:R-:W-:Y:S01]  /*73d0*/  CS2R R14, SRZ ;  /* 0x00000000000e7805 */ /* 0x000fe2000001ff00 */
[----:B-1----:R-:W-:Y:S01]  /*73e0*/  IMAD.MOV.U32 R33, RZ, RZ, R7 ;  /* 0x000000ffff217224 */ /* 0x002fe200078e0007 */
[----:B------:R-:W-:Y:S01]  /*73f0*/  CS2R R8, SRZ ;  /* 0x0000000000087805 */ /* 0x000fe2000001ff00 */
[----:B------:R0:W5:Y:S01]  /*7400*/  @!P2 LD.E.64 R12, desc[UR40][R34.64] ;  /* 0x00000028220ca980 */ /* 0x000162000c101b00 */
[-C--:B------:R-:W-:Y:S02]  /*7410*/  @!P3 IADD3 R4, P0, R0, R5.reuse, RZ ;  /* 0x000000050004b210 */ /* 0x080fe40007f1e0ff */
[----:B----4-:R-:W-:Y:S01]  /*7420*/  @!P3 IADD3 R6, P1, R32, R5, RZ ;  /* 0x000000052006b210 */ /* 0x010fe20007f3e0ff */
[----:B------:R-:W-:-:S04]  /*7430*/  @!P2 IMAD.WIDE R32, R200, 0x2, R32 ;  /* 0x00000002c820a825 */ /* 0x000fc800078e0220 */
[--C-:B------:R-:W-:Y:S01]  /*7440*/  @!P3 IMAD.X R5, R3, 0x1, R10.reuse, P0 ;  /* 0x000000010305b824 */ /* 0x100fe200000e060a */
[----:B------:R0:W5:Y:S01]  /*7450*/  @!P2 LD.E.64 R14, desc[UR40][R32.64] ;  /* 0x00000028200ea980 */ /* 0x000162000c101b00 */
[----:B------:R-:W-:Y:S01]  /*7460*/  @!P3 IMAD.X R7, R7, 0x1, R10, P1 ;  /* 0x000000010707b824 */ /* 0x000fe200008e060a */
[----:B------:R-:W-:Y:S02]  /*7470*/  CS2R R10, SRZ ;  /* 0x00000000000a7805 */ /* 0x000fe4000001ff00 */
[----:B------:R0:W5:Y:S04]  /*7480*/  @!P3 LD.E.64 R8, desc[UR40][R4.64] ;  /* 0x000000280408b980 */ /* 0x000168000c101b00 */
[----:B------:R0:W5:Y:S02]  /*7490*/  @!P3 LD.E.64 R10, desc[UR40][R6.64] ;  /* 0x00000028060ab980 */ /* 0x000164000c101b00 */
.L_x_13969:
[----:B------:R-:W-:Y:S05]  /*74a0*/  BSYNC B1 ;  /* 0x0000000000017941 */ /* 0x000fea0003800000 */
.L_x_13968:
[----:B------:R-:W1:Y:S01]  /*74b0*/  SYNCS.PHASECHK.TRANS64.TRYWAIT P0, [R18+URZ+0x22800], R37 ;  /* 0x02280025120075a7 */ /* 0x000e62000800017f */
[----:B---3--:R-:W-:Y:S01]  /*74c0*/  IMAD.SHL.U32 R0, R38, 0x40, RZ ;  /* 0x0000004026007824 */ /* 0x008fe200078e00ff */
[----:B------:R-:W-:Y:S01]  /*74d0*/  VIADDMNMX R31, R31, -R206, 0x80, PT ;  /* 0x000000801f1f7446 */ /* 0x000fe200038009ce */
[----:B0----5:R-:W-:Y:S01]  /*74e0*/  IMAD.MOV.U32 R4, RZ, RZ, R8 ;  /* 0x000000ffff047224 */ /* 0x021fe200078e0008 */
[----:B------:R-:W-:Y:S01]  /*74f0*/  BSSY B1, `(.L_x_13970) ;  /* 0x0000019000017945 */ /* 0x000fe20003800000 */
[----:B------:R-:W-:Y:S01]  /*7500*/  IMAD.MOV.U32 R5, RZ, RZ, R13 ;  /* 0x000000ffff057224 */ /* 0x000fe200078e000d */
        /* <DEDUP_REMOVED lines=10> */
[----:B------:R-:W-:Y:S02]  /*75b0*/  LOP3.LUT P2, RZ, R38, 0x4, RZ, 0xc0, !PT ;  /* 0x0000000426ff7812 */ /* 0x000fe4000784c0ff */
[----:B------:R-:W-:Y:S01]  /*75c0*/  PRMT R34, R6, 0x7610, R34 ;  /* 0x0000761006227816 */ /* 0x000fe20000000022 */
[----:B------:R-:W-:Y:S01]  /*75d0*/  IMAD R3, R212, 0x200, R3 ;  /* 0x00000200d4037824 */ /* 0x000fe200078e0203 */
[----:B----4-:R-:W-:Y:S01]  /*75e0*/  PRMT R32, R0, 0x5410, R4 ;  /* 0x0000541000207816 */ /* 0x010fe20000000004 */
[----:B------:R-:W-:Y:S01]  /*75f0*/  IMAD.MOV.U32 R0, RZ, RZ, R11 ;  /* 0x000000ffff007224 */ /* 0x000fe200078e000b */
[----:B------:R-:W-:Y:S01]  /*7600*/  ISETP.GE.AND P1, PT, R23, R31, PT ;  /* 0x0000001f1700720c */ /* 0x000fe20003f26270 */
[----:B------:R-:W-:-:S02]  /*7610*/  IMAD.MOV.U32 R4, RZ, RZ, R14 ;  /* 0x000000ffff047224 */ /* 0x000fc400078e000e */
[----:B------:R-:W-:Y:S01]  /*7620*/  IMAD R3, R3, 0x2, R18 ;  /* 0x0000000203037824 */ /* 0x000fe200078e0212 */
[----:B------:R-:W-:Y:S02]  /*7630*/  PRMT R45, R45, 0x5410, R0 ;  /* 0x000054102d2d7816 */ /* 0x000fe40000000000 */
[----:B------:R-:W-:Y:S01]  /*7640*/  PRMT R48, R4, 0x7610, R48 ;  /* 0x0000761004307816 */ /* 0x000fe20000000030 */
[C---:B------:R-:W-:Y:S02]  /*7650*/  VIADD R4, R3.reuse, 0x18400 ;  /* 0x0001840003047836 */ /* 0x040fe40000000000 */
[----:B------:R-:W-:Y:S01]  /*7660*/  VIADD R0, R3, 0x18440 ;  /* 0x0001844003007836 */ /* 0x000fe20000000000 */
[----:B-1----:R-:W-:Y:S06]  /*7670*/  @!P0 BRA `(.L_x_13971) ;  /* 0x0000017c00f08947 */ /* 0x002fec0003800000 */
.L_x_14233:
[----:B------:R-:W-:Y:S05]  /*7680*/  BSYNC B1 ;  /* 0x0000000000017941 */ /* 0x000fea0003800000 */
.L_x_13970:
        /* <DEDUP_REMOVED lines=17> */
[----:B0-----:R-:W-:Y:S01]  /*77a0*/  IMAD.U32 R37, R36, 0x10000, RZ ;  /* 0x0001000024257824 */ /* 0x001fe200078e00ff */
[----:B------:R-:W-:-:S02]  /*77b0*/  PRMT R35, R41, 0x5410, R35 ;  /* 0x0000541029237816 */ /* 0x000fc40000000023 */
[----:B------:R-:W-:Y:S02]  /*77c0*/  LOP3.LUT R39, R39, 0xffff0000, RZ, 0xc0, !PT ;  /* 0xffff000027277812 */ /* 0x000fe400078ec0ff */
        /* <DEDUP_REMOVED lines=35> */
.L_x_13975:
[----:B------:R-:W-:Y:S05]  /*7a00*/  BSYNC B2 ;  /* 0x0000000000027941 */ /* 0x000fea0003800000 */
.L_x_13974:
        /* <DEDUP_REMOVED lines=18> */
[C---:B0-----:R-:W-:Y:S01]  /*7b30*/  FMUL.FTZ R37, R21.reuse, R36 ;  /* 0x0000002415257220 */ /* 0x041fe20000410000 */
        /* <DEDUP_REMOVED lines=28> */
.L_x_13973:
[----:B------:R-:W-:Y:S05]  /*7d00*/  BSYNC B1 ;  /* 0x0000000000017941 */ /* 0x000fea0003800000 */
.L_x_13972:
        /* <DEDUP_REMOVED lines=53> */
.L_x_13978:
[----:B------:R-:W-:Y:S05]  /*8060*/  BSYNC B1 ;  /* 0x0000000000017941 */ /* 0x000fea0003800000 */
.L_x_13977:
[----:B------:R-:W-:Y:S05]  /*8070*/  @P1 BRA `(.L_x_13976) ;  /* 0x0000001400f01947 */ /* 0x000fea0003800000 */
[----:B-1----:R-:W1:Y:S01]  /*8080*/  LDS.128 R4, [R0+0x2000] ;  /* 0x0020000000047984 */ /* 0x002e620000000c00 */
[----:B------:R-:W-:Y:S02]  /*8090*/  SHF.R.U64 R8, R8, 0x10, R9 ;  /* 0x0000001008087819 */ /* 0x000fe40000001209 */
[----:B------:R-:W-:Y:S02]  /*80a0*/  SHF.R.U32.HI R12, RZ, 0x10, R11 ;  /* 0x00000010ff0c7819 */ /* 0x000fe4000001160b */
[----:B------:R-:W-:Y:S02]  /*80b0*/  SHF.R.U32.HI R9, RZ, 0x10, R9 ;  /* 0x00000010ff097819 */ /* 0x000fe40000011609 */
[----:B------:R-:W-:Y:S02]  /*80c0*/  PRMT R12, R45, 0x5432, R12 ;  /* 0x000054322d0c7816 */ /* 0x000fe4000000000c */
[----:B------:R-:W-:Y:S02]  /*80d0*/  PRMT R32, R32, 0x5410, R9 ;  /* 0x0000541020207816 */ /* 0x000fe40000000009 */
[----:B------:R-:W-:Y:S01]  /*80e0*/  SHF.R.U64 R3, R10, 0x10, R11 ;  /* 0x000000100a037819 */ /* 0x000fe2000000120b */
[----:B------:R-:W-:Y:S01]  /*80f0*/  IMAD.U32 R13, R12, 0x10000, RZ ;  /* 0x000100000c0d7824 */ /* 0x000fe200078e00ff */
[----:B------:R-:W-:Y:S01]  /*8100*/  PRMT R33, R33, 0x5410, R8 ;  /* 0x0000541021217816 */ /* 0x000fe20000000008 */
[----:B------:R-:W-:Y:S01]  /*8110*/  IMAD.U32 R11, R32, 0x10000, RZ ;  /* 0x00010000200b7824 */ /* 0x000fe200078e00ff */
[----:B------:R-:W-:-:S02]  /*8120*/  LOP3.LUT R12, R12, 0xffff0000, RZ, 0xc0, !PT ;  /* 0xffff00000c0c7812 */ /* 0x000fc400078ec0ff */
[----:B------:R-:W-:Y:S02]  /*8130*/  LOP3.LUT R32, R32, 0xffff0000, RZ, 0xc0, !PT ;  /* 0xffff000020207812 */ /* 0x000fe400078ec0ff */
        /* <DEDUP_REMOVED lines=35> */
.L_x_13963:
        /* <DEDUP_REMOVED lines=71> */
[----:B------:R-:W-:Y:S02]  /*87e0*/  IMAD.MOV.U32 R6, RZ, RZ, R34 ;  /* 0x000000ffff067224 */ /* 0x000fe400078e0022 */
[----:B------:R-:W-:Y:S01]  /*87f0*/  IMAD.MOV.U32 R8, RZ, RZ, R28 ;  /* 0x000000ffff087224 */ /* 0x000fe200078e001c */
[----:B------:R-:W-:Y:S01]  /*8800*/  PRMT R37, R37, 0x5410, R5 ;  /* 0x0000541025257816 */ /* 0x000fe20000000005 */
[----:B------:R-:W-:Y:S01]  /*8810*/  IMAD.MOV.U32 R7, RZ, RZ, R35 ;  /* 0x000000ffff077224 */ /* 0x000fe200078e0023 */
[----:B------:R-:W-:Y:S02]  /*8820*/  PRMT R45, R4, 0x5410, R6 ;  /* 0x00005410042d7816 */ /* 0x000fe40000000006 */
[----:B------:R-:W-:Y:S02]  /*8830*/  CS2R R4, SRZ ;  /* 0x0000000000047805 */ /* 0x000fe4000001ff00 */
[----:B------:R-:W-:Y:S02]  /*8840*/  PRMT R36, R8, 0x7610, R36 ;  /* 0x0000761008247816 */ /* 0x000fe40000000024 */
[----:B012-4-:R-:W-:-:S07]  /*8850*/  PRMT R48, R7, 0x7610, R48 ;  /* 0x0000761007307816 */ /* 0x017fce0000000030 */
.L_x_14243:
        /* <DEDUP_REMOVED lines=23> */
.L_x_13981:
[----:B------:R-:W-:Y:S05]  /*89d0*/  BSYNC B1 ;  /* 0x0000000000017941 */ /* 0x000fea0003800000 */
.L_x_13980:
[----:B------:R-:W0:Y:S01]  /*89e0*/  SYNCS.PHASECHK.TRANS64.TRYWAIT P1, [R18+URZ+0x22800], R13 ;  /* 0x0228000d120075a7 */ /* 0x000e22000802017f */
[----:B-----5:R-:W-:Y:S01]  /*89f0*/  IMAD.MOV.U32 R0, RZ, RZ, R4 ;  /* 0x000000ffff007224 */ /* 0x020fe200078e0004 */
[----:B------:R-:W-:Y:S01]  /*8a00*/  VIADDMNMX R31, R31, -R206, 0x80, PT ;  /* 0x000000801f1f7446 */ /* 0x000fe200038009ce */
[----:B---3--:R-:W-:Y:S01]  /*8a10*/  IMAD.MOV.U32 R3, RZ, RZ, R5 ;  /* 0x000000ffff037224 */ /* 0x008fe200078e0005 */
[----:B------:R-:W-:Y:S01]  /*8a20*/  BSSY B1, `(.L_x_13982) ;  /* 0x0000010000017945 */ /* 0x000fe20003800000 */
[----:B------:R-:W-:Y:S01]  /*8a30*/  IMAD.MOV.U32 R12, RZ, RZ, R8 ;  /* 0x000000ffff0c7224 */ /* 0x000fe200078e0008 */
[----:B------:R-:W-:Y:S01]  /*8a40*/  PRMT R55, R0, 0x7610, R55 ;  /* 0x0000761000377816 */ /* 0x000fe20000000037 */
[----:B------:R-:W-:Y:S01]  /*8a50*/  IMAD.MOV.U32 R0, RZ, RZ, R6 ;  /* 0x000000ffff007224 */ /* 0x000fe200078e0006 */
[----:B------:R-:W-:Y:S01]  /*8a60*/  PRMT R56, R3, 0x7610, R56 ;  /* 0x0000761003387816 */ /* 0x000fe20000000038 */
[----:B------:R-:W-:Y:S01]  /*8a70*/  IMAD.MOV.U32 R3, RZ, RZ, R7 ;  /* 0x000000ffff037224 */ /* 0x000fe200078e0007 */
[-C--:B------:R-:W-:Y:S01]  /*8a80*/  ISETP.GE.OR P2, PT, R23, R31.reuse, P0 ;  /* 0x0000001f1700720c */ /* 0x080fe20000746670 */
[----:B------:R-:W-:Y:S01]  /*8a90*/  IMAD.MOV.U32 R14, RZ, RZ, R9 ;  /* 0x000000ffff0e7224 */ /* 0x000fe200078e0009 */
[----:B------:R-:W-:Y:S01]  /*8aa0*/  PRMT R57, R0, 0x7610, R57 ;  /* 0x0000761000397816 */ /* 0x000fe20000000039 */
[----:B------:R-:W-:Y:S01]  /*8ab0*/  IMAD.MOV.U32 R0, RZ, RZ, R10 ;  /* 0x000000ffff007224 */ /* 0x000fe200078e000a */
[----:B------:R-:W-:Y:S01]  /*8ac0*/  PRMT R55, R55, 0x5410, R3 ;  /* 0x0000541037377816 */ /* 0x000fe20000000003 */
[----:B------:R-:W-:Y:S01]  /*8ad0*/  IMAD.MOV.U32 R3, RZ, RZ, R11 ;  /* 0x000000ffff037224 */ /* 0x000fe200078e000b */
[----:B------:R-:W-:-:S02]  /*8ae0*/  ISETP.GE.OR P0, PT, R228, R31, P0 ;  /* 0x0000001fe400720c */ /* 0x000fc40000706670 */
[----:B------:R-:W-:Y:S02]  /*8af0*/  PRMT R58, R12, 0x7610, R58 ;  /* 0x000076100c3a7816 */ /* 0x000fe4000000003a */
[----:B------:R-:W-:Y:S01]  /*8b00*/  PRMT R56, R56, 0x5410, R14 ;  /* 0x0000541038387816 */ /* 0x000fe2000000000e */
[----:B0-----:R-:W-:Y:S08]  /*8b10*/  @!P1 BRA `(.L_x_13983) ;  /* 0x0000017000489947 */ /* 0x001ff00003800000 */
.L_x_14244:
[----:B------:R-:W-:Y:S05]  /*8b20*/  BSYNC B1 ;  /* 0x0000000000017941 */ /* 0x000fea0003800000 */
.L_x_13982:
        /* <DEDUP_REMOVED lines=8> */
[----:B------:R-:W-:Y:S02]  /*8bb0*/  SHF.R.U32.HI R25, RZ, 0x3, R15 ;  /* 0x00000003ff197819 */ /* 0x000fe4000001160f */
[----:B------:R-:W-:-:S02]  /*8bc0*/  LOP3.LUT R14, R15, 0x38, R14, 0xf8, !PT ;  /* 0x000000380f0e7812 */ /* 0x000fc400078ef80e */
[----:B------:R-:W-:Y:S02]  /*8bd0*/  LOP3.LUT R12, R15, 0x38, R16, 0xf8, !PT ;  /* 0x000000380f0c7812 */ /* 0x000fe400078ef810 */
[-C--:B------:R-:W-:Y:S02]  /*8be0*/  LOP3.LUT R15, R14, R25.reuse, RZ, 0x3c, !PT ;  /* 0x000000190e0f7212 */ /* 0x080fe400078e3cff */
[----:B0-----:R-:W-:Y:S02]  /*8bf0*/  LOP3.LUT R13, R12, R25, RZ, 0x3c, !PT ;  /* 0x000000190c0d7212 */ /* 0x001fe400078e3cff */
[----:B------:R-:W-:Y:S01]  /*8c00*/  PRMT R43, R45, 0x5410, R43 ;  /* 0x000054102d2b7816 */ /* 0x000fe2000000002b */
[C---:B------:R-:W-:Y:S01]  /*8c10*/  IMAD R25, R212.reuse, 0x200, R15 ;  /* 0x00000200d4197824 */ /* 0x040fe200078e020f */
[----:B------:R-:W-:Y:S01]  /*8c20*/  SHF.R.U32.HI R42, RZ, 0x10, R29 ;  /* 0x00000010ff2a7819 */ /* 0x000fe2000001161d */
[----:B------:R-:W-:Y:S01]  /*8c30*/  IMAD R13, R212, 0x200, R13 ;  /* 0x00000200d40d7824 */ /* 0x000fe200078e020d */
[----:B------:R-:W-:Y:S01]  /*8c40*/  SHF.R.U32.HI R44, RZ, 0x10, R33 ;  /* 0x00000010ff2c7819 */ /* 0x000fe20000011621 */
[----:B------:R-:W-:Y:S01]  /*8c50*/  IMAD R38, R25, 0x2, R18 ;  /* 0x0000000219267824 */ /* 0x000fe200078e0212 */
[----:B------:R-:W-:Y:S01]  /*8c60*/  PRMT R40, R36, 0x5432, R40 ;  /* 0x0000543224287816 */ /* 0x000fe20000000028 */
[----:B------:R-:W-:Y:S01]  /*8c70*/  IMAD R31, R13, 0x2, R18 ;  /* 0x000000020d1f7824 */ /* 0x000fe200078e0212 */
[----:B------:R-:W-:-:S02]  /*8c80*/  SHF.R.U32.HI R41, RZ, 0x10, R21 ;  /* 0x00000010ff297819 */ /* 0x000fc40000011615 */
[----:B------:R-:W0:Y:S01]  /*8c90*/  LDS.128 R24, [R38+0x18400] ;  /* 0x0184000026187984 */ /* 0x000e220000000c00 */
[----:B------:R-:W-:Y:S01]  /*8ca0*/  PRMT R46, R45, 0x5432, R46 ;  /* 0x000054322d2e7816 */ /* 0x000fe2000000002e */
[----:B------:R-:W-:Y:S01]  /*8cb0*/  IMAD.U32 R45, R43, 0x10000, RZ ;  /* 0x000100002b2d7824 */ /* 0x000fe200078e00ff */
[C---:B------:R-:W-:Y:S01]  /*8cc0*/  PRMT R42, R37.reuse, 0x5410, R42 ;  /* 0x00005410252a7816 */ /* 0x040fe2000000002a */
[----:B------:R-:W1:Y:S01]  /*8cd0*/  LDS.128 R12, [R31+0x18400] ;  /* 0x018400001f0c7984 */ /* 0x000e620000000c00 */
[----:B------:R-:W-:Y:S01]  /*8ce0*/  PRMT R44, R37, 0x5432, R44 ;  /* 0x00005432252c7816 */ /* 0x000fe2000000002c */
[----:B------:R-:W-:Y:S01]  /*8cf0*/  IMAD.U32 R37, R40, 0x10000, RZ ;  /* 0x0001000028257824 */ /* 0x000fe200078e00ff */
[----:B------:R-:W-:Y:S02]  /*8d00*/  PRMT R41, R49, 0x5410, R41 ;  /* 0x0000541031297816 */ /* 0x000fe40000000029 */
[----:B------:R-:W-:Y:S02]  /*8d10*/  SHF.R.U64 R21, R28, 0x10, R29 ;  /* 0x000000101c157819 */ /* 0x000fe4000000121d */
[----:B------:R-:W-:-:S02]  /*8d20*/  SHF.R.U32.HI R47, RZ, 0x10, R35 ;  /* 0x00000010ff2f7819 */ /* 0x000fc40000011623 */
[----:B------:R-:W-:Y:S02]  /*8d30*/  PRMT R36, R36, 0x5410, R21 ;  /* 0x0000541024247816 */ /* 0x000fe40000000015 */
[----:B------:R-:W-:Y:S02]  /*8d40*/  LOP3.LUT R43, R43, 0xffff0000, RZ, 0xc0, !PT ;  /* 0xffff00002b2b7812 */ /* 0x000fe400078ec0ff */
[----:B------:R-:W-:Y:S01]  /*8d50*/  PRMT R47, R48, 0x5410, R47 ;  /* 0x00005410302f7816 */ /* 0x000fe2000000002f */
[C---:B0-----:R-:W-:Y:S01]  /*8d60*/  IMAD.U32 R32, R24.reuse, 0x10000, RZ ;  /* 0x0001000018207824 */ /* 0x041fe200078e00ff */
[----:B------:R-:W-:Y:S01]  /*8d70*/  LOP3.LUT R24, R24, 0xffff0000, RZ, 0xc0, !PT ;  /* 0xffff000018187812 */ /* 0x000fe200078ec0ff */
[C---:B------:R-:W-:Y:S01]  /*8d80*/  IMAD.U32 R33, R25.reuse, 0x10000, RZ ;  /* 0x0001000019217824 */ /* 0x040fe200078e00ff */
[----:B------:R-:W-:Y:S01]  /*8d90*/  LOP3.LUT R25, R25, 0xffff0000, RZ, 0xc0, !PT ;  /* 0xffff000019197812 */ /* 0x000fe200078ec0ff */
[----:B-1----:R-:W-:Y:S02]  /*8da0*/  IMAD.U32 R20, R12, 0x10000, RZ ;  /* 0x000100000c147824 */ /* 0x002fe400078e00ff */
[C---:B------:R-:W-:Y:S01]  /*8db0*/  FMUL.FTZ R49, R32.reuse, R45 ;  /* 0x0000002d20317220 */ /* 0x040fe20000410000 */
[-C--:B------:R-:W-:Y:S01]  /*8dc0*/  FMUL.FTZ R51, R32, R37.reuse ;  /* 0x0000002520337220 */ /* 0x080fe20000410000 */
[----:B------:R-:W-:Y:S01]  /*8dd0*/  IMAD.U32 R32, R44, 0x10000, RZ ;  /* 0x000100002c207824 */ /* 0x000fe200078e00ff */
[----:B------:R-:W-:Y:S01]  /*8de0*/  LOP3.LUT R12, R12, 0xffff0000, RZ, 0xc0, !PT ;  /* 0xffff00000c0c7812 */ /* 0x000fe200078ec0ff */
[----:B------:R-:W-:Y:S01]  /*8df0*/  FFMA.FTZ R49, R20, R37, -R49 ;  /* 0x0000002514317223 */ /* 0x000fe20000010831 */
[----:B------:R-:W-:Y:S01]  /*8e00*/  LOP3.LUT R37, R40, 0xffff0000, RZ, 0xc0, !PT ;  /* 0xffff000028257812 */ /* 0x000fe200078ec0ff */
[----:B------:R-:W-:Y:S01]  /*8e10*/  FFMA.FTZ R51, R20, R45, R51 ;  /* 0x0000002d14337223 */ /* 0x000fe20000010033 */
[----:B------:R-:W-:-:S02]  /*8e20*/  IMAD.U32 R21, R13, 0x10000, RZ ;  /* 0x000100000d157824 */ /* 0x000fc400078e00ff */
[----:B------:R-:W-:Y:S01]  /*8e30*/  FMUL.FTZ R50, R33, R32 ;  /* 0x0000002021327220 */ /* 0x000fe20000410000 */
[----:B------:R-:W-:Y:S02]  /*8e40*/  IMAD.U32 R20, R41, 0x10000, RZ ;  /* 0x0001000029147824 */ /* 0x000fe400078e00ff */
[C---:B------:R-:W-:Y:S01]  /*8e50*/  FMUL.FTZ R53, R24.reuse, R43 ;  /* 0x0000002b18357220 */ /* 0x040fe20000410000 */
[-C--:B------:R-:W-:Y:S01]  /*8e60*/  FMUL.FTZ R45, R24, R37.reuse ;  /* 0x00000025182d7220 */ /* 0x080fe20000410000 */
[----:B------:R-:W-:Y:S02]  /*8e70*/  IMAD.U32 R35, R27, 0x10000, RZ ;  /* 0x000100001b237824 */ /* 0x000fe400078e00ff */
[-C--:B------:R-:W-:Y:S01]  /*8e80*/  FMUL.FTZ R33, R33, R20.reuse ;  /* 0x0000001421217220 */ /* 0x080fe20000410000 */
[----:B------:R-:W-:Y:S01]  /*8e90*/  FFMA.FTZ R50, R21, R20, -R50 ;  /* 0x0000001415327223 */ /* 0x000fe20000010832 */
[----:B------:R-:W-:Y:S02]  /*8ea0*/  IMAD.U32 R24, R47, 0x10000, RZ ;  /* 0x000100002f187824 */ /* 0x000fe400078e00ff */
[----:B------:R-:W-:Y:S01]  /*8eb0*/  FFMA.FTZ R40, R12, R37, -R53 ;  /* 0x000000250c287223 */ /* 0x000fe20000010835 */
[----:B------:R-:W-:-:S02]  /*8ec0*/  IMAD.U32 R20, R42, 0x10000, RZ ;  /* 0x000100002a147824 */ /* 0x000fc400078e00ff */
[----:B------:R-:W-:Y:S01]  /*8ed0*/  FFMA.FTZ R48, R12, R43, R45 ;  /* 0x0000002b0c307223 */ /* 0x000fe2000001002d */
[----:B------:R-:W-:Y:S02]  /*8ee0*/  IMAD.U32 R29, R15, 0x10000, RZ ;  /* 0x000100000f1d7824 */ /* 0x000fe400078e00ff */
[----:B------:R-:W-:Y:S01]  /*8ef0*/  FFMA.FTZ R32, R21, R32, R33 ;  /* 0x0000002015207223 */ /* 0x000fe20000010021 */
[C---:B------:R-:W-:Y:S01]  /*8f00*/  FMUL.FTZ R52, R35.reuse, R24 ;  /* 0x0000001823347220 */ /* 0x040fe20000410000 */
[-C--:B------:R-:W-:Y:S01]  /*8f10*/  FMUL.FTZ R54, R35, R20.reuse ;  /* 0x0000001423367220 */ /* 0x080fe20000410000 */
[----:B------:R-:W-:Y:S01]  /*8f20*/  IMAD.U32 R34, R26, 0x10000, RZ ;  /* 0x000100001a227824 */ /* 0x000fe200078e00ff */
[----:B------:R-:W-:Y:S01]  /*8f30*/  LOP3.LUT R12, R41, 0xffff0000, RZ, 0xc0, !PT ;  /* 0xffff0000290c7812 */ /* 0x000fe200078ec0ff */
[----:B------:R-:W-:Y:S01]  /*8f40*/  IMAD.U32 R33, R46, 0x10000, RZ ;  /* 0x000100002e217824 */ /* 0x000fe200078e00ff */
[----:B------:R-:W-:Y:S01]  /*8f50*/  LOP3.LUT R44, R44, 0xffff0000, RZ, 0xc0, !PT ;  /* 0xffff00002c2c7812 */ /* 0x000fe200078ec0ff */
[C---:B------:R-:W-:Y:S01]  /*8f60*/  FFMA.FTZ R52, R29.reuse, R20, -R52 ;  /* 0x000000141d347223 */ /* 0x040fe20000010834 */
[----:B------:R-:W-:Y:S01]  /*8f70*/  FFMA.FTZ R54, R29, R24, R54 ;  /* 0x000000181d367223 */ /* 0x000fe20000010036 */
[----:B------:R-:W-:Y:S01]  /*8f80*/  LOP3.LUT R13, R13, 0xffff0000, RZ, 0xc0, !PT ;  /* 0xffff00000d0d7812 */ /* 0x000fe200078ec0ff */
[----:B------:R-:W-:-:S02]  /*8f90*/  IMAD.U32 R28, R14, 0x10000, RZ ;  /* 0x000100000e1c7824 */ /* 0x000fc400078e00ff */
[----:B------:R-:W-:Y:S01]  /*8fa0*/  FMUL.FTZ R29, R34, R33 ;  /* 0x00000021221d7220 */ /* 0x000fe20000410000 */
[----:B------:R-:W-:Y:S02]  /*8fb0*/  IMAD.U32 R21, R36, 0x10000, RZ ;  /* 0x0001000024157824 */ /* 0x000fe400078e00ff */
[C---:B------:R-:W-:Y:S01]  /*8fc0*/  FMUL.FTZ R20, R25.reuse, R44 ;  /* 0x0000002c19147220 */ /* 0x040fe20000410000 */
[-C--:B------:R-:W-:Y:S01]  /*8fd0*/  FMUL.FTZ R35, R25, R12.reuse ;  /* 0x0000000c19237220 */ /* 0x080fe20000410000 */
[----:B------:R-:W-:Y:S01]  /*8fe0*/  LOP3.LUT R26, R26, 0xffff0000, RZ, 0xc0, !PT ;  /* 0xffff00001a1a7812 */ /* 0x000fe200078ec0ff */
[-C--:B------:R-:W-:Y:S01]  /*8ff0*/  FMUL.FTZ R37, R34, R21.reuse ;  /* 0x0000001522257220 */ /* 0x080fe20000410000 */
[----:B------:R-:W-:Y:S01]  /*9000*/  FFMA.FTZ R29, R28, R21, -R29 ;  /* 0x000000151c1d7223 */ /* 0x000fe2000001081d */
[C---:B------:R-:W-:Y:S01]  /*9010*/  FFMA.FTZ R25, R13.reuse, R12, -R20 ;  /* 0x0000000c0d197223 */ /* 0x040fe20000010814 */
[----:B------:R-:W-:Y:S01]  /*9020*/  FFMA.FTZ R35, R13, R44, R35 ;  /* 0x0000002c0d237223 */ /* 0x000fe20000010023 */
[----:B------:R-:W-:Y:S01]  /*9030*/  LOP3.LUT R21, R46, 0xffff0000, RZ, 0xc0, !PT ;  /* 0xffff00002e157812 */ /* 0x000fe200078ec0ff */
[----:B------:R-:W-:Y:S01]  /*9040*/  FFMA.FTZ R37, R28, R33, R37 ;  /* 0x000000211c257223 */ /* 0x000fe20000010025 */
[----:B------:R-:W-:-:S02]  /*9050*/  LOP3.LUT R13, R36, 0xffff0000, RZ, 0xc0, !PT ;  /* 0xffff0000240d7812 */ /* 0x000fc400078ec0ff */
[----:B------:R-:W-:Y:S01]  /*9060*/  LOP3.LUT R27, R27, 0xffff0000, RZ, 0xc0, !PT ;  /* 0xffff00001b1b7812 */ /* 0x000fe200078ec0ff */
[C---:B------:R-:W-:Y:S01]  /*9070*/  FMUL.FTZ R33, R26.reuse, R21 ;  /* 0x000000151a217220 */ /* 0x040fe20000410000 */
[----:B------:R-:W-:Y:S01]  /*9080*/  LOP3.LUT R12, R47, 0xffff0000, RZ, 0xc0, !PT ;  /* 0xffff00002f0c7812 */ /* 0x000fe200078ec0ff */
[----:B------:R-:W-:Y:S01]  /*9090*/  FMUL.FTZ R26, R26, R13 ;  /* 0x0000000d1a1a7220 */ /* 0x000fe20000410000 */
[----:B------:R-:W-:Y:S02]  /*90a0*/  LOP3.LUT R42, R42, 0xffff0000, RZ, 0xc0, !PT ;  /* 0xffff00002a2a7812 */ /* 0x000fe400078ec0ff */
[----:B------:R-:W-:Y:S01]  /*90b0*/  LOP3.LUT R14, R14, 0xffff0000, RZ, 0xc0, !PT ;  /* 0xffff00000e0e7812 */ /* 0x000fe200078ec0ff */
[----:B------:R-:W-:Y:S01]  /*90c0*/  FMUL.FTZ R24, R27, R12 ;  /* 0x0000000c1b187220 */ /* 0x000fe20000410000 */
[----:B------:R-:W-:Y:S01]  /*90d0*/  LOP3.LUT R15, R15, 0xffff0000, RZ, 0xc0, !PT ;  /* 0xffff00000f0f7812 */ /* 0x000fe200078ec0ff */
[-C--:B------:R-:W-:Y:S02]  /*90e0*/  FMUL.FTZ R27, R27, R42.reuse ;  /* 0x0000002a1b1b7220 */ /* 0x080fe40000410000 */
        /* <DEDUP_REMOVED lines=14> */
.L_x_13985:
[----:B------:R-:W-:Y:S05]  /*91d0*/  BSYNC B1 ;  /* 0x0000000000017941 */ /* 0x000fea0003800000 */
.L_x_13984:
[----:B------:R-:W-:Y:S02]  /*91e0*/  PRMT R20, R0, 0x7610, R20 ;  /* 0x0000761000147816 */ /* 0x000fe40000000014 */
[----:B------:R-:W-:Y:S01]  /*91f0*/  PRMT R32, R3, 0x7610, R32 ;  /* 0x0000761003207816 */ /* 0x000fe20000000020 */
[----:B------:R-:W-:Y:S06]  /*9200*/  @P0 BRA `(.L_x_13976) ;  /* 0x00000004008c0947 */ /* 0x000fec0003800000 */
[----:B------:R-:W0:Y:S01]  /*9210*/  LDL R41, [R1+0x6c] ;  /* 0x00006c0001297983 */ /* 0x000e220000100800 */
[----:B------:R-:W-:Y:S01]  /*9220*/  IMAD.IADD R39, R16, 0x1, R39 ;  /* 0x0000000110277824 */ /* 0x000fe200078e0227 */
[----:B-1----:R-:W-:-:S04]  /*9230*/  SHF.R.U32.HI R12, RZ, 0x3, R208 ;  /* 0x00000003ff0c7819 */ /* 0x002fc800000116d0 */
[----:B------:R-:W-:-:S04]  /*9240*/  LOP3.LUT R0, R208, 0x38, R39, 0xf8, !PT ;  /* 0x00000038d0007812 */ /* 0x000fc800078ef827 */
[----:B------:R-:W-:-:S05]  /*9250*/  LOP3.LUT R3, R0, R12, RZ, 0x3c, !PT ;  /* 0x0000000c00037212 */ /* 0x000fca00078e3cff */
[----:B------:R-:W-:-:S04]  /*9260*/  IMAD.IADD R3, R214, 0x1, R3 ;  /* 0x00000001d6037824 */ /* 0x000fc800078e0203 */
[----:B------:R-:W-:-:S05]  /*9270*/  IMAD R3, R3, 0x2, R18 ;  /* 0x0000000203037824 */ /* 0x000fca00078e0212 */
[----:B------:R-:W1:Y:S01]  /*9280*/  LDS.128 R24, [R3+0x18400] ;  /* 0x0184000003187984 */ /* 0x000e620000000c00 */
[----:B------:R-:W-:Y:S02]  /*9290*/  SHF.R.U64 R33, R4, 0x10, R5 ;  /* 0x0000001004217819 */ /* 0x000fe40000001205 */
[----:B------:R-:W-:Y:S02]  /*92a0*/  SHF.R.U64 R21, R8, 0x10, R9 ;  /* 0x0000001008157819 */ /* 0x000fe40000001209 */
[----:B------:R-:W-:Y:S02]  /*92b0*/  PRMT R33, R55, 0x5410, R33 ;  /* 0x0000541037217816 */ /* 0x000fe40000000021 */
[----:B------:R-:W-:Y:S02]  /*92c0*/  SHF.R.U32.HI R35, RZ, 0x10, R5 ;  /* 0x00000010ff237819 */ /* 0x000fe40000011605 */
[----:B------:R-:W-:Y:S02]  /*92d0*/  PRMT R21, R58, 0x5410, R21 ;  /* 0x000054103a157816 */ /* 0x000fe40000000015 */
[----:B------:R-:W-:-:S02]  /*92e0*/  SHF.R.U32.HI R28, RZ, 0x10, R9 ;  /* 0x00000010ff1c7819 */ /* 0x000fc40000011609 */
[--C-:B------:R-:W-:Y:S01]  /*92f0*/  SHF.R.U64 R29, R10, 0x10, R11.reuse ;  /* 0x000000100a1d7819 */ /* 0x100fe2000000120b */
[----:B------:R-:W-:Y:S01]  /*9300*/  IMAD.U32 R34, R33, 0x10000, RZ ;  /* 0x0001000021227824 */ /* 0x000fe200078e00ff */
[----:B------:R-:W-:Y:S02]  /*9310*/  SHF.R.U32.HI R31, RZ, 0x10, R11 ;  /* 0x00000010ff1f7819 */ /* 0x000fe4000001160b */
[----:B------:R-:W-:Y:S02]  /*9320*/  SHF.R.U32.HI R38, RZ, 0x10, R7 ;  /* 0x00000010ff267819 */ /* 0x000fe40000011607 */
[C---:B------:R-:W-:Y:S02]  /*9330*/  PRMT R35, R56.reuse, 0x5410, R35 ;  /* 0x0000541038237816 */ /* 0x040fe40000000023 */
[----:B------:R-:W-:Y:S02]  /*9340*/  PRMT R28, R56, 0x5432, R28 ;  /* 0x00005432381c7816 */ /* 0x000fe4000000001c */
[----:B------:R-:W-:Y:S01]  /*9350*/  PRMT R38, R55, 0x5432, R38 ;  /* 0x0000543237267816 */ /* 0x000fe20000000026 */
[----:B------:R-:W-:Y:S01]  /*9360*/  IMAD.U32 R36, R35, 0x10000, RZ ;  /* 0x0001000023247824 */ /* 0x000fe200078e00ff */
[----:B------:R-:W-:Y:S01]  /*9370*/  PRMT R31, R32, 0x5410, R31 ;  /* 0x00005410201f7816 */ /* 0x000fe2000000001f */
[----:B------:R-:W-:Y:S01]  /*9380*/  IMAD.U32 R32, R28, 0x10000, RZ ;  /* 0x000100001c207824 */ /* 0x000fe200078e00ff */
[----:B------:R-:W-:-:S02]  /*9390*/  PRMT R29, R20, 0x5410, R29 ;  /* 0x00005410141d7816 */ /* 0x000fc4000000001d */
[----:B------:R-:W-:Y:S01]  /*93a0*/  SHF.R.U64 R37, R6, 0x10, R7 ;  /* 0x0000001006257819 */ /* 0x000fe20000001207 */
[C---:B-1----:R-:W-:Y:S01]  /*93b0*/  IMAD.U32 R9, R24.reuse, 0x10000, RZ ;  /* 0x0001000018097824 */ /* 0x042fe200078e00ff */
[----:B------:R-:W-:Y:S01]  /*93c0*/  LOP3.LUT R10, R24, 0xffff0000, RZ, 0xc0, !PT ;  /* 0xffff0000180a7812 */ /* 0x000fe200078ec0ff */
[C---:B------:R-:W-:Y:S01]  /*93d0*/  IMAD.U32 R11, R25.reuse, 0x10000, RZ ;  /* 0x00010000190b7824 */ /* 0x040fe200078e00ff */
[----:B------:R-:W-:Y:S01]  /*93e0*/  LOP3.LUT R24, R25, 0xffff0000, RZ, 0xc0, !PT ;  /* 0xffff000019187812 */ /* 0x000fe200078ec0ff */
[----:B------:R-:W-:Y:S02]  /*93f0*/  IMAD.U32 R25, R21, 0x10000, RZ ;  /* 0x0001000015197824 */ /* 0x000fe400078e00ff */
[C---:B------:R-:W-:Y:S02]  /*9400*/  FMUL.FTZ R39, R9.reuse, R34 ;  /* 0x0000002209277220 */ /* 0x040fe40000410000 */
[----:B------:R-:W-:Y:S01]  /*9410*/  FMUL.FTZ R9, R9, R25 ;  /* 0x0000001909097220 */ /* 0x000fe20000410000 */
[----:B------:R-:W-:-:S02]  /*9420*/  IMAD.U32 R20, R27, 0x10000, RZ ;  /* 0x000100001b147824 */ /* 0x000fc400078e00ff */
[----:B------:R-:W-:Y:S01]  /*9430*/  FMUL.FTZ R40, R11, R36 ;  /* 0x000000240b287220 */ /* 0x000fe20000410000 */
[----:B------:R-:W-:Y:S02]  /*9440*/  LOP3.LUT R33, R33, 0xffff0000, RZ, 0xc0, !PT ;  /* 0xffff000021217812 */ /* 0x000fe400078ec0ff */
[----:B------:R-:W-:Y:S02]  /*9450*/  PRMT R37, R57, 0x5410, R37 ;  /* 0x0000541039257816 */ /* 0x000fe40000000025 */
[----:B------:R-:W-:Y:S02]  /*9460*/  LOP3.LUT R21, R21, 0xffff0000, RZ, 0xc0, !PT ;  /* 0xffff000015157812 */ /* 0x000fe400078ec0ff */
[----:B------:R-:W-:Y:S01]  /*9470*/  LOP3.LUT R35, R35, 0xffff0000, RZ, 0xc0, !PT ;  /* 0xffff000023237812 */ /* 0x000fe200078ec0ff */
[----:B0-----:R-:W0:Y:S02]  /*9480*/  LDS.128 R12, [R41+0x18400] ;  /* 0x01840000290c7984 */ /* 0x001e240000000c00 */
[----:B0-----:R-:W-:-:S02]  /*9490*/  IMAD.U32 R0, R12, 0x10000, RZ ;  /* 0x000100000c007824 */ /* 0x001fc400078e00ff */
[----:B------:R-:W-:Y:S02]  /*94a0*/  IMAD.U32 R5, R13, 0x10000, RZ ;  /* 0x000100000d057824 */ /* 0x000fe400078e00ff */
[----:B------:R-:W-:Y:S01]  /*94b0*/  FFMA.FTZ R39, R0, R25, -R39 ;  /* 0x0000001900277223 */ /* 0x000fe20000010827 */
[----:B------:R-:W-:Y:S02]  /*94c0*/  IMAD.U32 R25, R38, 0x10000, RZ ;  /* 0x0001000026197824 */ /* 0x000fe400078e00ff */
[----:B------:R-:W-:Y:S01]  /*94d0*/  FFMA.FTZ R34, R0, R34, R9 ;  /* 0x0000002200227223 */ /* 0x000fe20000010009 */
[----:B------:R-:W-:Y:S02]  /*94e0*/  IMAD.U32 R9, R31, 0x10000, RZ ;  /* 0x000100001f097824 */ /* 0x000fe400078e00ff */
[-C--:B------:R-:W-:Y:S01]  /*94f0*/  FMUL.FTZ R0, R11, R32.reuse ;  /* 0x000000200b007220 */ /* 0x080fe20000410000 */
[----:B------:R-:W-:Y:S02]  /*9500*/  IMAD.U32 R8, R15, 0x10000, RZ ;  /* 0x000100000f087824 */ /* 0x000fe400078e00ff */
[----:B------:R-:W-:Y:S01]  /*9510*/  FFMA.FTZ R40, R5, R32, -R40 ;  /* 0x0000002005287223 */ /* 0x000fe20000010828 */
[C---:B------:R-:W-:Y:S01]  /*9520*/  FMUL.FTZ R11, R20.reuse, R25 ;  /* 0x00000019140b7220 */ /* 0x040fe20000410000 */
[----:B------:R-:W-:Y:S01]  /*9530*/  FMUL.FTZ R32, R20, R9 ;  /* 0x0000000914207220 */ /* 0x000fe20000410000 */
[----:B------:R-:W-:-:S02]  /*9540*/  LOP3.LUT R4, R12, 0xffff0000, RZ, 0xc0, !PT ;  /* 0xffff00000c047812 */ /* 0x000fc400078ec0ff */
[C---:B------:R-:W-:Y:S01]  /*9550*/  FFMA.FTZ R20, R8.reuse, R9, -R11 ;  /* 0x0000000908147223 */ /* 0x040fe2000001080b */
[----:B------:R-:W-:Y:S01]  /*9560*/  LOP3.LUT R12, R13, 0xffff0000, RZ, 0xc0, !PT ;  /* 0xffff00000d0c7812 */ /* 0x000fe200078ec0ff */
[----:B------:R-:W-:Y:S01]  /*9570*/  FFMA.FTZ R32, R8, R25, R32 ;  /* 0x0000001908207223 */ /* 0x000fe20000010020 */
[----:B------:R-:W-:Y:S01]  /*9580*/  FMUL.FTZ R9, R10, R33 ;  /* 0x000000210a097220 */ /* 0x000fe20000410000 */
[----:B------:R-:W-:Y:S02]  /*9590*/  IMAD.U32 R13, R26, 0x10000, RZ ;  /* 0x000100001a0d7824 */ /* 0x000fe400078e00ff */
[----:B------:R-:W-:Y:S02]  /*95a0*/  IMAD.U32 R8, R37, 0x10000, RZ ;  /* 0x0001000025087824 */ /* 0x000fe400078e00ff */
[-C--:B------:R-:W-:Y:S01]  /*95b0*/  FMUL.FTZ R11, R10, R21.reuse ;  /* 0x000000150a0b7220 */ /* 0x080fe20000410000 */
[----:B------:R-:W-:Y:S01]  /*95c0*/  FFMA.FTZ R36, R5, R36, R0 ;  /* 0x0000002405247223 */ /* 0x000fe20000010000 */
[----:B------:R-:W-:Y:S01]  /*95d0*/  FFMA.FTZ R10, R4, R21, -R9 ;  /* 0x00000015040a7223 */ /* 0x000fe20000010809 */
[----:B------:R-:W-:Y:S01]  /*95e0*/  IMAD.U32 R6, R14, 0x10000, RZ ;  /* 0x000100000e067824 */ /* 0x000fe200078e00ff */
[----:B------:R-:W-:Y:S01]  /*95f0*/  LOP3.LUT R5, R28, 0xffff0000, RZ, 0xc0, !PT ;  /* 0xffff00001c057812 */ /* 0x000fe200078ec0ff */
[----:B------:R-:W-:-:S02]  /*9600*/  IMAD.U32 R0, R29, 0x10000, RZ ;  /* 0x000100001d007824 */ /* 0x000fc400078e00ff */
[----:B------:R-:W-:Y:S01]  /*9610*/  FMUL.FTZ R21, R13, R8 ;  /* 0x000000080d157220 */ /* 0x000fe20000410000 */
[----:B------:R-:W-:Y:S01]  /*9620*/  FMUL.FTZ R9, R24, R35 ;  /* 0x0000002318097220 */ /* 0x000fe20000410000 */
[----:B------:R-:W-:Y:S01]  /*9630*/  LOP3.LUT R7, R14, 0xffff0000, RZ, 0xc0, !PT ;  /* 0xffff00000e077812 */ /* 0x000fe200078ec0ff */
[----:B------:R-:W-:Y:S01]  /*9640*/  FFMA.FTZ R11, R4, R33, R11 ;  /* 0x00000021040b7223 */ /* 0x000fe2000001000b */
[----:B------:R-:W-:Y:S01]  /*9650*/  LOP3.LUT R14, R15, 0xffff0000, RZ, 0xc0, !PT ;  /* 0xffff00000f0e7812 */ /* 0x000fe200078ec0ff */
[-C--:B------:R-:W-:Y:S01]  /*9660*/  FMUL.FTZ R13, R13, R0.reuse ;  /* 0x000000000d0d7220 */ /* 0x080fe20000410000 */
[----:B------:R-:W-:Y:S01]  /*9670*/  LOP3.LUT R15, R26, 0xffff0000, RZ, 0xc0, !PT ;  /* 0xffff00001a0f7812 */ /* 0x000fe200078ec0ff */
[----:B------:R-:W-:Y:S01]  /*9680*/  FFMA.FTZ R21, R6, R0, -R21 ;  /* 0x0000000006157223 */ /* 0x000fe20000010815 */
[----:B------:R-:W-:Y:S01]  /*9690*/  LOP3.LUT R4, R37, 0xffff0000, RZ, 0xc0, !PT ;  /* 0xffff000025047812 */ /* 0x000fe200078ec0ff */
[-C--:B------:R-:W-:Y:S01]  /*96a0*/  FMUL.FTZ R24, R24, R5.reuse ;  /* 0x0000000518187220 */ /* 0x080fe20000410000 */
[----:B------:R-:W-:Y:S01]  /*96b0*/  FFMA.FTZ R9, R12, R5, -R9 ;  /* 0x000000050c097223 */ /* 0x000fe20000010809 */
[----:B------:R-:W-:-:S02]  /*96c0*/  LOP3.LUT R0, R29, 0xffff0000, RZ, 0xc0, !PT ;  /* 0xffff00001d007812 */ /* 0x000fc400078ec0ff */
[----:B------:R-:W-:Y:S02]  /*96d0*/  LOP3.LUT R26, R27, 0xffff0000, RZ, 0xc0, !PT ;  /* 0xffff00001b1a7812 */ /* 0x000fe400078ec0ff */
[----:B------:R-:W-:Y:S01]  /*96e0*/  LOP3.LUT R5, R38, 0xffff0000, RZ, 0xc0, !PT ;  /* 0xffff000026057812 */ /* 0x000fe200078ec0ff */
[----:B------:R-:W-:Y:S01]  /*96f0*/  FFMA.FTZ R13, R6, R8, R13 ;  /* 0x00000008060d7223 */ /* 0x000fe2000001000d */
[----:B------:R-:W-:Y:S01]  /*9700*/  LOP3.LUT R31, R31, 0xffff0000, RZ, 0xc0, !PT ;  /* 0xffff00001f1f7812 */ /* 0x000fe200078ec0ff */
[C---:B------:R-:W-:Y:S01]  /*9710*/  FMUL.FTZ R6, R15.reuse, R4 ;  /* 0x000000040f067220 */ /* 0x040fe20000410000 */
[-C--:B------:R-:W-:Y:S01]  /*9720*/  FMUL.FTZ R15, R15, R0.reuse ;  /* 0x000000000f0f7220 */ /* 0x080fe20000410000 */
[C---:B------:R-:W-:Y:S02]  /*9730*/  FMUL.FTZ R25, R26.reuse, R5 ;  /* 0x000000051a197220 */ /* 0x040fe40000410000 */
        /* <DEDUP_REMOVED lines=16> */
.L_x_13976:
[----:B------:R-:W-:Y:S05]  /*9840*/  BSYNC B0 ;  /* 0x0000000000007941 */ /* 0x000fea0003800000 */
.L_x_13962:
        /* <DEDUP_REMOVED lines=8> */
.L_x_13959:
[----:B-12---:R-:W1:Y:S01]  /*98d0*/  S2R R3, SR_TID.X ;  /* 0x0000000000037919 */ /* 0x006e620000002100 */
[----:B---3--:R-:W-:Y:S01]  /*98e0*/  IMAD.U32 R0, RZ, RZ, UR45 ;  /* 0x0000002dff007e24 */ /* 0x008fe2000f8e00ff */
[----:B------:R-:W-:Y:S05]  /*98f0*/  WARPSYNC.ALL ;  /* 0x0000000000007948 */ /* 0x000fea0003800000 */
[----:B------:R-:W-:Y:S02]  /*9900*/  ISETP.NE.AND P0, PT, R0, 0x3, PT ;  /* 0x000000030000780c */ /* 0x000fe40003f05270 */
[----:B-1----:R-:W-:-:S05]  /*9910*/  SHF.R.U32.HI R3, RZ, 0x7, R3 ;  /* 0x00000007ff037819 */ /* 0x002fca0000011603 */
[----:B------:R-:W-:-:S05]  /*9920*/  VIADD R72, R3, 0x8 ;  /* 0x0000000803487836 */ /* 0x000fca0000000000 */
[----:B------:R1:W-:Y:S06]  /*9930*/  BAR.SYNC.DEFER_BLOCKING R72, 0x100 ;  /* 0x000400480000751d */ /* 0x0003ec0000010000 */
[----:B------:R-:W-:Y:S05]  /*9940*/  @!P0 BRA `(.L_x_13986) ;  /* 0x0000000000048947 */ /* 0x000fea0003800000 */
[----:B------:R-:W-:Y:S01]  /*9950*/  BPT.TRAP 0x1 ;  /* 0x000000040000795c */ /* 0x000fe20000300000 */
.L_x_13986:
[----:B------:R-:W-:Y:S01]  /*9960*/  IMAD R15, R22, 0x8, R18 ;  /* 0x00000008160f7824 */ /* 0x000fe200078e0212 */
[----:B------:R-:W-:-:S04]  /*9970*/  SHF.L.U32 R74, R202, 0x1f, RZ ;  /* 0x0000001fca4a7819 */ /* 0x000fc800000006ff */
[----:B------:R2:W3:Y:S01]  /*9980*/  SYNCS.PHASECHK.TRANS64.TRYWAIT P2, [R15+URZ+0x22830], R74 ;  /* 0x0228304a0f0075a7 */ /* 0x0004e2000804017f */
[----:B------:R-:W-:Y:S05]  /*9990*/  @!P0 BRA `(.L_x_13987) ;  /* 0x0000000000048947 */ /* 0x000fea0003800000 */
[----:B------:R-:W-:Y:S01]  /*99a0*/  BPT.TRAP 0x1 ;  /* 0x000000040000795c */ /* 0x000fe20000300000 */
.L_x_13987:
        /* <DEDUP_REMOVED lines=9> */
.L_x_13988:
        /* <DEDUP_REMOVED lines=11> */
[----:B------:R-:W-:Y:S01]  /*9af0*/  R2UR UR4, R4 ;  /* 0x00000000040472ca */ /* 0x000fe200000e0000 */
[----:B------:R-:W-:Y:S01]  /*9b00*/  IMAD.MOV.U32 R9, RZ, RZ, 0x40000040 ;  /* 0x40000040ff097424 */ /* 0x000fe200078e00ff */
[----:B------:R-:W-:Y:S01]  /*9b10*/  R2UR UR5, R5 ;  /* 0x00000000050572ca */ /* 0x000fe200000e0000 */
[----:B------:R-:W-:Y:S01]  /*9b20*/  IMAD.MOV.U32 R11, RZ, RZ, 0x40000040 ;  /* 0x40000040ff0b7424 */ /* 0x000fe200078e00ff */
[----:B------:R-:W0:Y:S01]  /*9b30*/  LDC R14, c[0x0][0x448] ;  /* 0x00011200ff0e7b82 */ /* 0x000e220000000800 */
[----:B------:R-:W-:Y:S01]  /*9b40*/  VIADD R20, R6, 0x4 ;  /* 0x0000000406147836 */ /* 0x000fe20000000000 */
[----:B------:R-:W-:Y:S01]  /*9b50*/  LOP3.LUT R19, R19, 0xfff7ffff, RZ, 0xc0, !PT ;  /* 0xfff7ffff13137812 */ /* 0x000fe200078ec0ff */
[----:B------:R-:W-:Y:S01]  /*9b60*/  IMAD.MOV.U32 R21, RZ, RZ, 0x40000040 ;  /* 0x40000040ff157424 */ /* 0x000fe200078e00ff */
[----:B------:R-:W4:Y:S01]  /*9b70*/  S2R R76, SR_TID.X ;  /* 0x00000000004c7919 */ /* 0x000f220000002100 */
[----:B------:R-:W-:-:S06]  /*9b80*/  IMAD.MOV.U32 R7, RZ, RZ, 0x40000040 ;  /* 0x40000040ff077424 */ /* 0x000fcc00078e00ff */
[----:B------:R-:W-:Y:S01]  /*9b90*/  HGMMA.64x96x16.F32.BF16 R24, gdesc[UR4], RZ, !UPT, gsb0 ;  /* 0x01600000041879f0 */ /* 0x000fe2000c0018ff */
[----:B------:R-:W-:Y:S01]  /*9ba0*/  R2UR UR6, R8 ;  /* 0x00000000080672ca */ /* 0x000fe200000e0000 */
[----:B------:R-:W-:Y:S01]  /*9bb0*/  VIADD R8, R4, 0x4 ;  /* 0x0000000404087836 */ /* 0x000fe20000000000 */
[----:B------:R-:W-:Y:S01]  /*9bc0*/  R2UR UR7, R9 ;  /* 0x00000000090772ca */ /* 0x000fe200000e0000 */
[----:B------:R-:W-:Y:S01]  /*9bd0*/  IMAD.MOV.U32 R9, RZ, RZ, 0x40000040 ;  /* 0x40000040ff097424 */ /* 0x000fe200078e00ff */
[----:B------:R-:W-:Y:S02]  /*9be0*/  R2UR UR4, R10 ;  /* 0x000000000a0472ca */ /* 0x000fe400000e0000 */
[----:B------:R-:W-:Y:S02]  /*9bf0*/  R2UR UR5, R11 ;  /* 0x000000000b0572ca */ /* 0x000fe400000e0000 */
[----:B0-----:R-:W-:Y:S01]  /*9c00*/  ISETP.NE.AND P2, PT, R14, 0x1, PT ;  /* 0x000000010e00780c */ /* 0x001fe20003f45270 */
[----:B------:R-:W-:Y:S01]  /*9c10*/  IMAD.IADD R14, R215, 0x1, R206 ;  /* 0x00000001d70e7824 */ /* 0x000fe200078e02ce */
[----:B----4-:R-:W-:-:S11]  /*9c20*/  SHF.R.U32.HI R76, RZ, 0x7, R76 ;  /* 0x00000007ff4c7819 */ /* 0x010fd6000001164c */
[----:B------:R-:W-:Y:S02]  /*9c30*/  @P2 LOP3.LUT R19, R19, 0x80000, RZ, 0xfc, !PT ;  /* 0x0008000013132812 */ /* 0x000fe400078efcff */
[----:B------:R-:W-:Y:S01]  /*9c40*/  IADD3 R177, -R76, 0xb, RZ ;  /* 0x0000000b4cb17810 */ /* 0x000fe20007ffe1ff */
        /* <DEDUP_REMOVED lines=24> */
[----:B------:R-:W-:Y:S01]  /*9dd0*/  FMUL.FTZ R21, R32, UR4 ;  /* 0x0000000420157c20 */ /* 0x000fe20008410000 */
[----:B------:R-:W0:Y:S01]  /*9de0*/  @P2 LDC R37, c[0x0][0x44c] ;  /* 0x00011300ff252b82 */ /* 0x000e220000000800 */
[----:B------:R-:W-:Y:S01]  /*9df0*/  FMUL.FTZ R32, R41, UR4 ;  /* 0x0000000429207c20 */ /* 0x000fe20008410000 */
[----:B------:R-:W-:Y:S01]  /*9e00*/  FMUL.FTZ R26, R26, UR4 ;  /* 0x000000041a1a7c20 */ /* 0x000fe20008410000 */
[----:B------:R-:W-:Y:S01]  /*9e10*/  FMUL.FTZ R0, R24, UR4 ;  /* 0x0000000418007c20 */ /* 0x000fe20008410000 */
[----:B------:R-:W-:Y:S01]  /*9e20*/  FMUL.FTZ R24, R33, UR4 ;  /* 0x0000000421187c20 */ /* 0x000fe20008410000 */
[----:B------:R-:W-:Y:S01]  /*9e30*/  FMUL.FTZ R31, R31, UR4 ;  /* 0x000000041f1f7c20 */ /* 0x000fe20008410000 */
[----:B------:R0:W4:Y:S01]  /*9e40*/  MUFU.TANH R33, R26 ;  /* 0x0000001a00217308 */ /* 0x0001220000002400 */
[----:B------:R-:W-:Y:S01]  /*9e50*/  FMUL.FTZ R27, R27, UR4 ;  /* 0x000000041b1b7c20 */ /* 0x000fe20008410000 */
[----:B------:R-:W1:Y:S01]  /*9e60*/  @P2 LDC R41, c[0x0][0x450] ;  /* 0x00011400ff292b82 */ /* 0x000e620000000800 */
        /* <DEDUP_REMOVED lines=14> */
[----:B------:R-:W-:Y:S01]  /*9f50*/  FMUL.FTZ R51, R51, UR4 ;  /* 0x0000000433337c20 */ /* 0x000fe20008410000 */
[----:B0-----:R-:W-:-:S04]  /*9f60*/  @P2 IMAD.HI.U32 R26, R14, R37, RZ ;  /* 0x000000250e1a2227 */ /* 0x001fc800078e00ff */
[----:B------:R-:W-:Y:S01]  /*9f70*/  FMUL.FTZ R54, R54, UR4 ;  /* 0x0000000436367c20 */ /* 0x000fe20008410000 */
[----:B------:R-:W-:Y:S01]  /*9f80*/  FMUL.FTZ R55, R55, UR4 ;  /* 0x0000000437377c20 */ /* 0x000fe20008410000 */
[----:B------:R-:W-:Y:S01]  /*9f90*/  FMUL.FTZ R58, R58, UR4 ;  /* 0x000000043a3a7c20 */ /* 0x000fe20008410000 */
[----:B------:R-:W-:Y:S01]  /*9fa0*/  FMUL.FTZ R59, R59, UR4 ;  /* 0x000000043b3b7c20 */ /* 0x000fe20008410000 */
[----:B------:R-:W-:Y:S01]  /*9fb0*/  FMUL.FTZ R62, R62, UR4 ;  /* 0x000000043e3e7c20 */ /* 0x000fe20008410000 */
[----:B------:R0:W3:Y:S01]  /*9fc0*/  MUFU.TANH R89, R30 ;  /* 0x0000001e00597308 */ /* 0x0000e20000002400 */
[----:B--2---:R-:W-:Y:S01]  /*9fd0*/  IMAD R27, R178, -0x60, R209 ;  /* 0xffffffa0b21b7824 */ /* 0x004fe200078e02d1 */
[----:B-1----:R-:W-:Y:S01]  /*9fe0*/  @P2 SHF.R.U32.HI R14, RZ, R41, R26 ;  /* 0x00000029ff0e2219 */ /* 0x002fe2000001161a */
[----:B------:R-:W-:Y:S01]  /*9ff0*/  FMUL.FTZ R66, R66, UR4 ;  /* 0x0000000442427c20 */ /* 0x000fe20008410000 */
[----:B------:R-:W-:Y:S01]  /*a000*/  FMUL.FTZ R67, R67, UR4 ;  /* 0x0000000443437c20 */ /* 0x000fe20008410000 */
[----:B------:R-:W-:Y:S01]  /*a010*/  FMUL.FTZ R70, R70, UR4 ;  /* 0x0000000446467c20 */ /* 0x000fe20008410000 */
[C-C-:B------:R-:W-:Y:S01]  /*a020*/  IADD3 R26, -R210.reuse, 0x61, R27.reuse ;  /* 0x00000061d21a7810 */ /* 0x140fe20007ffe11b */
[----:B------:R-:W1:Y:S01]  /*a030*/  SHFL.IDX PT, R31, R14, 0x1, 0x1c1f ;  /* 0x003c1f000e1f7f89 */ /* 0x000e6200000e0000 */
[----:B------:R1:W2:Y:S01]  /*a040*/  MUFU.TANH R85, R34 ;  /* 0x0000002200557308 */ /* 0x0002a20000002400 */
[----:B0-----:R-:W-:Y:S01]  /*a050*/  IADD3 R30, -R210, 0x60, R27 ;  /* 0x00000060d21e7810 */ /* 0x001fe20007ffe11b */
[----:B------:R-:W-:Y:S01]  /*a060*/  FMUL.FTZ R27, R63, UR4 ;  /* 0x000000043f1b7c20 */ /* 0x000fe20008410000 */
[----:B------:R-:W-:-:S02]  /*a070*/  IMAD.IADD R93, R26, 0x1, -R207 ;  /* 0x000000011a5d7824 */ /* 0x000fc400078e0acf */
[----:B------:R-:W-:Y:S01]  /*a080*/  FMUL.FTZ R71, R71, UR4 ;  /* 0x0000000447477c20 */ /* 0x000fe20008410000 */
[----:B------:R-:W0:Y:S01]  /*a090*/  SHFL.IDX PT, R14, R14, RZ, 0x1c1f ;  /* 0x001c1fff0e0e7589 */ /* 0x000e2200000e0000 */
        /* <DEDUP_REMOVED lines=17> */
[----:B-1----:R-:W-:Y:S01]  /*a1b0*/  VIADDMNMX R34, R31, R93, R30, PT ;  /* 0x0000005d1f227246 */ /* 0x002fe2000380011e */
[----:B------:R-:W1:Y:S03]  /*a1c0*/  MUFU.TANH R39, R39 ;  /* 0x0000002700277308 */ /* 0x000e660000002400 */
[----:B------:R-:W-:-:S02]  /*a1d0*/  ISETP.GT.AND P3, PT, R34, RZ, PT ;  /* 0x000000ff2200720c */ /* 0x000fc40003f64270 */
[C---:B------:R-:W-:Y:S02]  /*a1e0*/  ISETP.GT.AND P4, PT, R34.reuse, 0x1, PT ;  /* 0x000000012200780c */ /* 0x040fe40003f84270 */
[C---:B------:R-:W-:Y:S01]  /*a1f0*/  ISETP.GT.AND P2, PT, R34.reuse, 0x8, PT ;  /* 0x000000082200780c */ /* 0x040fe20003f44270 */
[----:B------:R-:W1:Y:S01]  /*a200*/  MUFU.TANH R42, R42 ;  /* 0x0000002a002a7308 */ /* 0x000e620000002400 */
[----:B----4-:R-:W-:Y:S02]  /*a210*/  FSEL R26, R33, -INF , P3 ;  /* 0xff800000211a7808 */ /* 0x010fe40001800000 */
[----:B---3--:R-:W-:Y:S02]  /*a220*/  FSEL R91, R91, -INF , P4 ;  /* 0xff8000005b5b7808 */ /* 0x008fe40002000000 */
[----:B------:R-:W-:Y:S02]  /*a230*/  ISETP.GT.AND P3, PT, R34, 0x9, PT ;  /* 0x000000092200780c */ /* 0x000fe40003f64270 */
[----:B------:R-:W-:Y:S01]  /*a240*/  FSEL R89, R89, -INF , P2 ;  /* 0xff80000059597808 */ /* 0x000fe20001000000 */
[----:B------:R-:W3:Y:S01]  /*a250*/  MUFU.TANH R43, R43 ;  /* 0x0000002b002b7308 */ /* 0x000ee20000002400 */
[----:B------:R-:W-:-:S02]  /*a260*/  FMNMX.FTZ R36, R26, R91, !PT ;  /* 0x0000005b1a247209 */ /* 0x000fc40007810000 */
[C---:B------:R-:W-:Y:S02]  /*a270*/  ISETP.GT.AND P2, PT, R34.reuse, 0x10, PT ;  /* 0x000000102200780c */ /* 0x040fe40003f44270 */
[----:B------:R-:W-:Y:S02]  /*a280*/  FSEL R87, R87, -INF , P3 ;  /* 0xff80000057577808 */ /* 0x000fe40001800000 */
[----:B------:R-:W-:Y:S01]  /*a290*/  FMNMX.FTZ R36, R89, R36, !PT ;  /* 0x0000002459247209 */ /* 0x000fe20007810000 */
[----:B------:R-:W4:Y:S01]  /*a2a0*/  MUFU.TANH R46, R46 ;  /* 0x0000002e002e7308 */ /* 0x000f220000002400 */
[----:B------:R-:W-:Y:S02]  /*a2b0*/  ISETP.GT.AND P3, PT, R34, 0x11, PT ;  /* 0x000000112200780c */ /* 0x000fe40003f64270 */
[----:B--2---:R-:W-:Y:S02]  /*a2c0*/  FSEL R85, R85, -INF , P2 ;  /* 0xff80000055557808 */ /* 0x004fe40001000000 */
[----:B------:R-:W-:-:S02]  /*a2d0*/  FMNMX.FTZ R36, R87, R36, !PT ;  /* 0x0000002457247209 */ /* 0x000fc40007810000 */
[C---:B------:R-:W-:Y:S01]  /*a2e0*/  ISETP.GT.AND P2, PT, R34.reuse, 0x18, PT ;  /* 0x000000182200780c */ /* 0x040fe20003f44270 */
[----:B------:R-:W2:Y:S01]  /*a2f0*/  MUFU.TANH R47, R47 ;  /* 0x0000002f002f7308 */ /* 0x000ea20000002400 */
[----:B0-----:R-:W-:Y:S02]  /*a300*/  FSEL R83, R35, -INF , P3 ;  /* 0xff80000023537808 */ /* 0x001fe40001800000 */
[----:B------:R-:W-:Y:S02]  /*a310*/  FMNMX.FTZ R36, R85, R36, !PT ;  /* 0x0000002455247209 */ /* 0x000fe40007810000 */
[----:B------:R-:W-:Y:S02]  /*a320*/  ISETP.GT.AND P3, PT, R34, 0x19, PT ;  /* 0x000000192200780c */ /* 0x000fe40003f64270 */
[----:B------:R-:W-:Y:S01]  /*a330*/  FSEL R81, R38, -INF , P2 ;  /* 0xff80000026517808 */ /* 0x000fe20001000000 */
[----:B------:R-:W0:Y:S01]  /*a340*/  MUFU.TANH R41, R50 ;  /* 0x0000003200297308 */ /* 0x000e220000002400 */
[----:B------:R-:W-:-:S02]  /*a350*/  FMNMX.FTZ R36, R83, R36, !PT ;  /* 0x0000002453247209 */ /* 0x000fc40007810000 */
[C---:B------:R-:W-:Y:S02]  /*a360*/  ISETP.GT.AND P2, PT, R34.reuse, 0x20, PT ;  /* 0x000000202200780c */ /* 0x040fe40003f44270 */
[----:B-1----:R-:W-:Y:S02]  /*a370*/  FSEL R79, R39, -INF , P3 ;  /* 0xff800000274f7808 */ /* 0x002fe40001800000 */
[----:B------:R-:W-:Y:S01]  /*a380*/  FMNMX.FTZ R36, R81, R36, !PT ;  /* 0x0000002451247209 */ /* 0x000fe20007810000 */
[----:B------:R-:W1:Y:S01]  /*a390*/  MUFU.TANH R51, R51 ;  /* 0x0000003300337308 */ /* 0x000e620000002400 */
[----:B------:R-:W-:Y:S02]  /*a3a0*/  ISETP.GT.AND P3, PT, R34, 0x21, PT ;  /* 0x000000212200780c */ /* 0x000fe40003f64270 */
[----:B------:R-:W-:Y:S02]  /*a3b0*/  FSEL R77, R42, -INF , P2 ;  /* 0xff8000002a4d7808 */ /* 0x000fe40001000000 */
[----:B------:R-:W-:-:S02]  /*a3c0*/  FMNMX.FTZ R36, R79, R36, !PT ;  /* 0x000000244f247209 */ /* 0x000fc40007810000 */
[C---:B------:R-:W-:Y:S01]  /*a3d0*/  ISETP.GT.AND P2, PT, R34.reuse, 0x28, PT ;  /* 0x000000282200780c */ /* 0x040fe20003f44270 */
[----:B------:R-:W1:Y:S01]  /*a3e0*/  MUFU.TANH R31, R54 ;  /* 0x00000036001f7308 */ /* 0x000e620000002400 */
[----:B---3--:R-:W-:Y:S02]  /*a3f0*/  FSEL R75, R43, -INF , P3 ;  /* 0xff8000002b4b7808 */ /* 0x008fe40001800000 */
[----:B------:R-:W-:Y:S02]  /*a400*/  FMNMX.FTZ R36, R77, R36, !PT ;  /* 0x000000244d247209 */ /* 0x000fe40007810000 */
[----:B------:R-:W-:Y:S02]  /*a410*/  ISETP.GT.AND P3, PT, R34, 0x29, PT ;  /* 0x000000292200780c */ /* 0x000fe40003f64270 */
[----:B----4-:R-:W-:Y:S01]  /*a420*/  FSEL R35, R46, -INF , P2 ;  /* 0xff8000002e237808 */ /* 0x010fe20001000000 */
[----:B------:R-:W3:Y:S01]  /*a430*/  MUFU.TANH R55, R55 ;  /* 0x0000003700377308 */ /* 0x000ee20000002400 */
[----:B------:R-:W-:-:S02]  /*a440*/  FMNMX.FTZ R36, R75, R36, !PT ;  /* 0x000000244b247209 */ /* 0x000fc40007810000 */
[C---:B------:R-:W-:Y:S02]  /*a450*/  ISETP.GT.AND P2, PT, R34.reuse, 0x30, PT ;  /* 0x000000302200780c */ /* 0x040fe40003f44270 */
[----:B--2---:R-:W-:Y:S02]  /*a460*/  FSEL R73, R47, -INF , P3 ;  /* 0xff8000002f497808 */ /* 0x004fe40001800000 */
[----:B------:R-:W-:Y:S01]  /*a470*/  FMNMX.FTZ R36, R35, R36, !PT ;  /* 0x0000002423247209 */ /* 0x000fe20007810000 */
[----:B------:R-:W2:Y:S01]  /*a480*/  MUFU.TANH R58, R58 ;  /* 0x0000003a003a7308 */ /* 0x000ea20000002400 */
[----:B------:R-:W-:Y:S02]  /*a490*/  ISETP.GT.AND P3, PT, R34, 0x31, PT ;  /* 0x000000312200780c */ /* 0x000fe40003f64270 */
[----:B0-----:R-:W-:Y:S02]  /*a4a0*/  FSEL R41, R41, -INF , P2 ;  /* 0xff80000029297808 */ /* 0x001fe40001000000 */
[----:B------:R-:W-:-:S02]  /*a4b0*/  FMNMX.FTZ R36, R73, R36, !PT ;  /* 0x0000002449247209 */ /* 0x000fc40007810000 */
[C---:B------:R-:W-:Y:S01]  /*a4c0*/  ISETP.GT.AND P2, PT, R34.reuse, 0x38, PT ;  /* 0x000000382200780c */ /* 0x040fe20003f44270 */
[----:B------:R3:W0:Y:S01]  /*a4d0*/  MUFU.TANH R33, R59 ;  /* 0x0000003b00217308 */ /* 0x0006220000002400 */
[----:B-1----:R-:W-:Y:S02]  /*a4e0*/  FSEL R63, R51, -INF , P3 ;  /* 0xff800000333f7808 */ /* 0x002fe40001800000 */
[----:B------:R-:W-:Y:S02]  /*a4f0*/  FMNMX.FTZ R36, R41, R36, !PT ;  /* 0x0000002429247209 */ /* 0x000fe40007810000 */
[----:B------:R-:W-:Y:S02]  /*a500*/  ISETP.GT.AND P3, PT, R34, 0x39, PT ;  /* 0x000000392200780c */ /* 0x000fe40003f64270 */
[----:B------:R-:W-:Y:S01]  /*a510*/  FSEL R31, R31, -INF , P2 ;  /* 0xff8000001f1f7808 */ /* 0x000fe20001000000 */
[----:B------:R-:W1:Y:S01]  /*a520*/  MUFU.TANH R39, R62 ;  /* 0x0000003e00277308 */ /* 0x000e620000002400 */
[----:B------:R-:W-:-:S02]  /*a530*/  FMNMX.FTZ R36, R63, R36, !PT ;  /* 0x000000243f247209 */ /* 0x000fc40007810000 */
[C---:B------:R-:W-:Y:S02]  /*a540*/  ISETP.GT.AND P2, PT, R34.reuse, 0x40, PT ;  /* 0x000000402200780c */ /* 0x040fe40003f44270 */
[----:B---3--:R-:W-:Y:S02]  /*a550*/  FSEL R59, R55, -INF , P3 ;  /* 0xff800000373b7808 */ /* 0x008fe40001800000 */
[----:B------:R-:W-:Y:S01]  /*a560*/  FMNMX.FTZ R36, R31, R36, !PT ;  /* 0x000000241f247209 */ /* 0x000fe20007810000 */
[----:B------:R0:W3:Y:S01]  /*a570*/  MUFU.TANH R37, R27 ;  /* 0x0000001b00257308 */ /* 0x0000e20000002400 */
        /* <DEDUP_REMOVED lines=8> */
[----:B-1----:R-:W-:Y:S01]  /*a600*/  FSEL R39, R39, -INF , P2 ;  /* 0xff80000027277808 */ /* 0x002fe20001000000 */
[----:B------:R-:W0:Y:S01]  /*a610*/  MUFU.TANH R47, R67 ;  /* 0x00000043002f7308 */ /* 0x000e220000002400 */
[----:B------:R-:W-:-:S02]  /*a620*/  FMNMX.FTZ R36, R27, R36, !PT ;  /* 0x000000241b247209 */ /* 0x000fc40007810000 */
[C---:B------:R-:W-:Y:S02]  /*a630*/  ISETP.GT.AND P2, PT, R34.reuse, 0x50, PT ;  /* 0x000000502200780c */ /* 0x040fe40003f44270 */
[----:B---3--:R-:W-:Y:S02]  /*a640*/  FSEL R51, R37, -INF , P3 ;  /* 0xff80000025337808 */ /* 0x008fe40001800000 */
[----:B------:R-:W-:Y:S01]  /*a650*/  FMNMX.FTZ R36, R39, R36, !PT ;  /* 0x0000002427247209 */ /* 0x000fe20007810000 */
[----:B------:R-:W1:Y:S01]  /*a660*/  MUFU.TANH R70, R70 ;  /* 0x0000004600467308 */ /* 0x000e620000002400 */
[----:B------:R-:W-:Y:S02]  /*a670*/  ISETP.GT.AND P3, PT, R34, 0x51, PT ;  /* 0x000000512200780c */ /* 0x000fe40003f64270 */
[----:B--2---:R-:W-:Y:S02]  /*a680*/  FSEL R33, R66, -INF , P2 ;  /* 0xff80000042217808 */ /* 0x004fe40001000000 */
[----:B------:R-:W-:-:S02]  /*a690*/  FMNMX.FTZ R36, R51, R36, !PT ;  /* 0x0000002433247209 */ /* 0x000fc40007810000 */
[C---:B------:R-:W-:Y:S01]  /*a6a0*/  ISETP.GT.AND P2, PT, R34.reuse, 0x58, PT ;  /* 0x000000582200780c */ /* 0x040fe20003f44270 */
[----:B------:R2:W3:Y:S01]  /*a6b0*/  MUFU.TANH R43, R71 ;  /* 0x00000047002b7308 */ /* 0x0004e20000002400 */
[----:B0-----:R-:W-:Y:S02]  /*a6c0*/  FSEL R47, R47, -INF , P3 ;  /* 0xff8000002f2f7808 */ /* 0x001fe40001800000 */
[----:B------:R-:W-:Y:S02]  /*a6d0*/  FMNMX.FTZ R36, R33, R36, !PT ;  /* 0x0000002421247209 */ /* 0x000fe40007810000 */
[----:B------:R-:W-:Y:S02]  /*a6e0*/  ISETP.GT.AND P3, PT, R34, 0x59, PT ;  /* 0x000000592200780c */ /* 0x000fe40003f64270 */
[----:B------:R-:W-:Y:S01]  /*a6f0*/  FMNMX.FTZ R36, R47, R36, !PT ;  /* 0x000000242f247209 */ /* 0x000fe20007810000 */
[----:B------:R-:W0:Y:S01]  /*a700*/  MUFU.TANH R0, R0 ;  /* 0x0000000000007308 */ /* 0x000e220000002400 */
[----:B-1----:R-:W-:Y:S01]  /*a710*/  FSEL R37, R70, -INF , P2 ;  /* 0xff80000046257808 */ /* 0x002fe20001000000 */
[----:B--2---:R-:W-:Y:S01]  /*a720*/  FMUL.FTZ R71, R64, UR4 ;  /* 0x0000000440477c20 */ /* 0x004fe20008410000 */
[----:B------:R-:W-:Y:S01]  /*a730*/  VIADDMNMX R30, R14, R93, R30, PT ;  /* 0x0000005d0e1e7246 */ /* 0x000fe2000380011e */
[----:B------:R-:W-:Y:S01]  /*a740*/  ULDC UR4, c[0x0][0x988] ;  /* 0x0002620000047ab9 */ /* 0x000fe20000000800 */
[----:B------:R-:W-:Y:S01]  /*a750*/  FMNMX.FTZ R36, R37, R36, !PT ;  /* 0x0000002425247209 */ /* 0x000fe20007810000 */
[----:B------:R-:W-:Y:S01]  /*a760*/  IMAD.U32 R14, RZ, RZ, UR4 ;  /* 0x00000004ff0e7e24 */ /* 0x000fe2000f8e00ff */
[----:B------:R-:W-:Y:S01]  /*a770*/  ISETP.GT.AND P2, PT, R30, RZ, PT ;  /* 0x000000ff1e00720c */ /* 0x000fe20003f44270 */
[----:B------:R-:W1:Y:S01]  /*a780*/  MUFU.TANH R3, R3 ;  /* 0x0000000300037308 */ /* 0x000e620000002400 */
[----:B---3--:R-:W-:-:S02]  /*a790*/  FSEL R43, R43, -INF , P3 ;  /* 0xff8000002b2b7808 */ /* 0x008fc40001800000 */
[C---:B------:R-:W-:Y:S02]  /*a7a0*/  ISETP.GT.AND P3, PT, R30.reuse, 0x1, PT ;  /* 0x000000011e00780c */ /* 0x040fe40003f64270 */
[----:B------:R-:W-:Y:S02]  /*a7b0*/  FMNMX.FTZ R36, R43, R36, !PT ;  /* 0x000000242b247209 */ /* 0x000fe40007810000 */
[----:B------:R-:W-:Y:S01]  /*a7c0*/  ISETP.GT.AND P4, PT, R30, 0x8, PT ;  /* 0x000000081e00780c */ /* 0x000fe20003f84270 */
[----:B------:R-:W2:Y:S01]  /*a7d0*/  MUFU.TANH R13, R13 ;  /* 0x0000000d000d7308 */ /* 0x000ea20000002400 */
[----:B0-----:R-:W-:Y:S01]  /*a7e0*/  FSEL R40, R0, -INF , P2 ;  /* 0xff80000000287808 */ /* 0x001fe20001000000 */
[----:B------:R-:W0:Y:S01]  /*a7f0*/  SHFL.BFLY PT, R67, R36, 0x2, 0x1f ;  /* 0x0c401f0024437f89 */ /* 0x000e2200000e0000 */
[----:B------:R-:W-:-:S05]  /*a800*/  ISETP.GT.AND P2, PT, R30, 0x9, PT ;  /* 0x000000091e00780c */ /* 0x000fca0003f44270 */
[----:B------:R-:W-:Y:S08]  /*a810*/  MUFU.TANH R20, R20 ;  /* 0x0000001400147308 */ /* 0x000ff00000002400 */
[----:B------:R-:W3:Y:S08]  /*a820*/  MUFU.TANH R21, R21 ;  /* 0x0000001500157308 */ /* 0x000ef00000002400 */
[----:B------:R-:W-:Y:S01]  /*a830*/  MUFU.TANH R24, R24 ;  /* 0x0000001800187308 */ /* 0x000fe20000002400 */
[----:B0-----:R-:W-:-:S05]  /*a840*/  FMNMX.FTZ R67, R36, R67, !PT ;  /* 0x0000004324437209 */ /* 0x001fca0007810000 */
[----:B------:R-:W0:Y:S02]  /*a850*/  SHFL.BFLY PT, R176, R67, 0x1, 0x1f ;  /* 0x0c201f0043b07f89 */ /* 0x000e2400000e0000 */
[----:B------:R1:W-:Y:S08]  /*a860*/  MUFU.TANH R97, R45 ;  /* 0x0000002d00617308 */ /* 0x0003f00000002400 */
[----:B------:R-:W4:Y:S01]  /*a870*/  MUFU.TANH R25, R25 ;  /* 0x0000001900197308 */ /* 0x000f220000002400 */
[----:B-1----:R-:W-:-:S02]  /*a880*/  FSEL R45, R3, -INF , P3 ;  /* 0xff800000032d7808 */ /* 0x002fc40001800000 */
[----:B--2---:R-:W-:Y:S02]  /*a890*/  FSEL R3, R13, -INF , P4 ;  /* 0xff8000000d037808 */ /* 0x004fe40002000000 */
[----:B------:R-:W-:Y:S02]  /*a8a0*/  FMNMX.FTZ R0, R40, R45, !PT ;  /* 0x0000002d28007209 */ /* 0x000fe40007810000 */
[C---:B------:R-:W-:Y:S01]  /*a8b0*/  ISETP.GT.AND P3, PT, R30.reuse, 0x10, PT ;  /* 0x000000101e00780c */ /* 0x040fe20003f64270 */
[----:B------:R-:W-:Y:S01]  /*a8c0*/  MUFU.TANH R28, R28 ;  /* 0x0000001c001c7308 */ /* 0x000fe20000002400 */
[----:B------:R-:W-:Y:S02]  /*a8d0*/  FMNMX.FTZ R0, R3, R0, !PT ;  /* 0x0000000003007209 */ /* 0x000fe40007810000 */
[----:B---3--:R-:W-:Y:S02]  /*a8e0*/  FSEL R21, R21, -INF , P3 ;  /* 0xff80000015157808 */ /* 0x008fe40001800000 */
[----:B------:R-:W-:-:S02]  /*a8f0*/  ISETP.GT.AND P3, PT, R30, 0x18, PT ;  /* 0x000000181e00780c */ /* 0x000fc40003f64270 */
[----:B0-----:R-:W-:Y:S01]  /*a900*/  FMNMX.FTZ R176, R67, R176, !PT ;  /* 0x000000b043b07209 */ /* 0x001fe20007810000 */
[----:B------:R0:W-:Y:S01]  /*a910*/  MUFU.TANH R34, R49 ;  /* 0x0000003100227308 */ /* 0x0001e20000002400 */
[----:B----4-:R-:W-:Y:S02]  /*a920*/  FSEL R25, R25, -INF , P3 ;  /* 0xff80000019197808 */ /* 0x010fe40001800000 */
[C---:B------:R-:W-:Y:S01]  /*a930*/  FSETP.NEU.FTZ.AND P4, PT, R176.reuse, -INF , PT ;  /* 0xff800000b000780b */ /* 0x040fe20003f9d000 */
[----:B------:R-:W-:Y:S01]  /*a940*/  FMUL.FTZ R42, R176, R14 ;  /* 0x0000000eb02a7220 */ /* 0x000fe20000410000 */
[----:B------:R-:W-:-:S03]  /*a950*/  ISETP.GT.AND P3, PT, R30, 0x20, PT ;  /* 0x000000201e00780c */ /* 0x000fc60003f64270 */
[----:B------:R-:W1:Y:S01]  /*a960*/  MUFU.TANH R29, R29 ;  /* 0x0000001d001d7308 */ /* 0x000e620000002400 */
[----:B0-----:R-:W-:Y:S02]  /*a970*/  FSEL R49, R20, -INF , P2 ;  /* 0xff80000014317808 */ /* 0x001fe40001000000 */
[----:B------:R-:W-:Y:S02]  /*a980*/  ISETP.GT.AND P2, PT, R30, 0x11, PT ;  /* 0x000000111e00780c */ /* 0x000fe40003f44270 */
[----:B------:R-:W-:Y:S02]  /*a990*/  FMNMX.FTZ R0, R49, R0, !PT ;  /* 0x0000000031007209 */ /* 0x000fe40007810000 */
[----:B------:R-:W-:Y:S01]  /*a9a0*/  FSEL R42, R42, RZ, P4 ;  /* 0x000000ff2a2a7208 */ /* 0x000fe20002000000 */
[----:B------:R-:W0:Y:S01]  /*a9b0*/  MUFU.TANH R32, R32 ;  /* 0x0000002000207308 */ /* 0x000e220000002400 */
[----:B------:R-:W-:-:S03]  /*a9c0*/  FMNMX.FTZ R0, R21, R0, !PT ;  /* 0x0000000015007209 */ /* 0x000fc60007810000 */
[-CC-:B------:R-:W-:Y:S01]  /*a9d0*/  FFMA.FTZ R13, R91, R14.reuse, -R42.reuse ;  /* 0x0000000e5b0d7223 */ /* 0x180fe2000001082a */
[-CC-:B------:R-:W-:Y:S01]  /*a9e0*/  FFMA.FTZ R155, R89, R14.reuse, -R42.reuse ;  /* 0x0000000e599b7223 */ /* 0x180fe2000001082a */
[-CC-:B------:R-:W-:Y:S01]  /*a9f0*/  FFMA.FTZ R157, R85, R14.reuse, -R42.reuse ;  /* 0x0000000e559d7223 */ /* 0x180fe2000001082a */
[-CC-:B------:R-:W-:Y:S01]  /*aa00*/  FFMA.FTZ R153, R26, R14.reuse, -R42.reuse ;  /* 0x0000000e1a997223 */ /* 0x180fe2000001082a */
[----:B------:R2:W-:Y:S01]  /*aa10*/  MUFU.TANH R38, R53 ;  /* 0x0000003500267308 */ /* 0x0005e20000002400 */
[----:B-1----:R-:W-:Y:S01]  /*aa20*/  FSEL R93, R29, -INF , P3 ;  /* 0xff8000001d5d7808 */ /* 0x002fe20001800000 */
[-CC-:B------:R-:W-:Y:S01]  /*aa30*/  FFMA.FTZ R79, R79, R14.reuse, -R42.reuse ;  /* 0x0000000e4f4f7223 */ /* 0x180fe2000001082a */
[----:B------:R-:W-:Y:S01]  /*aa40*/  ISETP.GT.AND P3, PT, R30, 0x28, PT ;  /* 0x000000281e00780c */ /* 0x000fe20003f64270 */
[-CC-:B------:R-:W-:Y:S01]  /*aa50*/  FFMA.FTZ R161, R77, R14.reuse, -R42.reuse ;  /* 0x0000000e4da17223 */ /* 0x180fe2000001082a */
[-CC-:B------:R-:W-:Y:S01]  /*aa60*/  FFMA.FTZ R167, R31, R14.reuse, -R42.reuse ;  /* 0x0000000e1fa77223 */ /* 0x180fe2000001082a */
[-CC-:B------:R-:W-:Y:S01]  /*aa70*/  FFMA.FTZ R83, R83, R14.reuse, -R42.reuse ;  /* 0x0000000e53537223 */ /* 0x180fe2000001082a */
[-CC-:B------:R-:W-:Y:S01]  /*aa80*/  FFMA.FTZ R159, R81, R14.reuse, -R42.reuse ;  /* 0x0000000e519f7223 */ /* 0x180fe2000001082a */
[----:B------:R-:W1:Y:S01]  /*aa90*/  MUFU.TANH R95, R95 ;  /* 0x0000005f005f7308 */ /* 0x000e620000002400 */
[----:B--2---:R-:W-:Y:S01]  /*aaa0*/  FSEL R53, R24, -INF , P2 ;  /* 0xff80000018357808 */ /* 0x004fe20001000000 */
[-CC-:B------:R-:W-:Y:S01]  /*aab0*/  FFMA.FTZ R175, R37, R14.reuse, -R42.reuse ;  /* 0x0000000e25af7223 */ /* 0x180fe2000001082a */
[----:B------:R-:W-:Y:S01]  /*aac0*/  ISETP.GT.AND P2, PT, R30, 0x19, PT ;  /* 0x000000191e00780c */ /* 0x000fe20003f44270 */
[--C-:B------:R-:W-:Y:S01]  /*aad0*/  FFMA.FTZ R171, R39, R14, -R42.reuse ;  /* 0x0000000e27ab7223 */ /* 0x100fe2000001082a */
[----:B------:R-:W-:Y:S01]  /*aae0*/  FMNMX.FTZ R20, R53, R0, !PT ;  /* 0x0000000035147209 */ /* 0x000fe20007810000 */
[--C-:B------:R-:W-:Y:S01]  /*aaf0*/  FFMA.FTZ R163, R35, R14, -R42.reuse ;  /* 0x0000000e23a37223 */ /* 0x100fe2000001082a */
[----:B------:R-:W-:Y:S01]  /*ab00*/  FSEL R91, R28, -INF , P2 ;  /* 0xff8000001c5b7808 */ /* 0x000fe20001000000 */
[----:B------:R-:W2:Y:S01]  /*ab10*/  MUFU.TANH R48, R48 ;  /* 0x0000003000307308 */ /* 0x000ea20000002400 */
[----:B------:R-:W-:Y:S01]  /*ab20*/  FMNMX.FTZ R20, R25, R20, !PT ;  /* 0x0000001419147209 */ /* 0x000fe20007810000 */
[-CC-:B------:R-:W-:Y:S01]  /*ab30*/  FFMA.FTZ R165, R41, R14.reuse, -R42.reuse ;  /* 0x0000000e29a57223 */ /* 0x180fe2000001082a */
[----:B------:R-:W-:Y:S01]  /*ab40*/  ISETP.GT.AND P2, PT, R30, 0x21, PT ;  /* 0x000000211e00780c */ /* 0x000fe20003f44270 */
[--C-:B------:R-:W-:Y:S01]  /*ab50*/  FFMA.FTZ R63, R63, R14, -R42.reuse ;  /* 0x0000000e3f3f7223 */ /* 0x100fe2000001082a */
[----:B------:R-:W-:Y:S01]  /*ab60*/  FMNMX.FTZ R20, R91, R20, !PT ;  /* 0x000000145b147209 */ /* 0x000fe20007810000 */
[--C-:B------:R-:W-:Y:S01]  /*ab70*/  FFMA.FTZ R173, R33, R14, -R42.reuse ;  /* 0x0000000e21ad7223 */ /* 0x100fe2000001082a */
[----:B0-----:R-:W-:Y:S01]  /*ab80*/  FSEL R89, R32, -INF , P2 ;  /* 0xff80000020597808 */ /* 0x001fe20001000000 */
[----:B------:R-:W0:Y:S01]  /*ab90*/  MUFU.TANH R52, R52 ;  /* 0x0000003400347308 */ /* 0x000e220000002400 */
[----:B------:R-:W-:Y:S01]  /*aba0*/  FMNMX.FTZ R20, R93, R20, !PT ;  /* 0x000000145d147209 */ /* 0x000fe20007810000 */
[-CC-:B------:R-:W-:Y:S01]  /*abb0*/  FFMA.FTZ R32, R75, R14.reuse, -R42.reuse ;  /* 0x0000000e4b207223 */ /* 0x180fe2000001082a */
[C---:B------:R-:W-:Y:S01]  /*abc0*/  ISETP.GT.AND P2, PT, R30.reuse, 0x29, PT ;  /* 0x000000291e00780c */ /* 0x040fe20003f44270 */
[-CC-:B------:R-:W-:Y:S01]  /*abd0*/  FFMA.FTZ R169, R55, R14.reuse, -R42.reuse ;  /* 0x0000000e37a97223 */ /* 0x180fe2000001082a */
[----:B-1----:R-:W-:Y:S01]  /*abe0*/  FSEL R95, R95, -INF , P3 ;  /* 0xff8000005f5f7808 */ /* 0x002fe20001800000 */
[----:B------:R-:W-:Y:S01]  /*abf0*/  FFMA.FTZ R47, R47, R14, -R42 ;  /* 0x0000000e2f2f7223 */ /* 0x000fe2000001082a */
[----:B------:R-:W-:Y:S01]  /*ac00*/  FMNMX.FTZ R24, R89, R20, !PT ;  /* 0x0000001459187209 */ /* 0x000fe20007810000 */
[----:B------:R1:W-:Y:S01]  /*ac10*/  MUFU.EX2 R0, R13 ;  /* 0x0000000d00007308 */ /* 0x0003e20000000800 */
[----:B------:R-:W-:-:S02]  /*ac20*/  ISETP.GT.AND P3, PT, R30, 0x30, PT ;  /* 0x000000301e00780c */ /* 0x000fc40003f64270 */
[----:B------:R-:W-:Y:S02]  /*ac30*/  FSEL R97, R97, -INF , P2 ;  /* 0xff80000061617808 */ /* 0x000fe40001000000 */
[----:B------:R-:W-:Y:S02]  /*ac40*/  FMNMX.FTZ R24, R95, R24, !PT ;  /* 0x000000185f187209 */ /* 0x000fe40007810000 */
[----:B------:R-:W-:Y:S01]  /*ac50*/  ISETP.GT.AND P2, PT, R30, 0x31, PT ;  /* 0x000000311e00780c */ /* 0x000fe20003f44270 */
[----:B------:R-:W3:Y:S01]  /*ac60*/  MUFU.TANH R56, R56 ;  /* 0x0000003800387308 */ /* 0x000ee20000002400 */
[----:B-1----:R-:W-:Y:S01]  /*ac70*/  FFMA.FTZ R13, R87, R14, -R42 ;  /* 0x0000000e570d7223 */ /* 0x002fe2000001082a */
[----:B--2---:R-:W-:Y:S02]  /*ac80*/  FSEL R87, R48, -INF , P3 ;  /* 0xff80000030577808 */ /* 0x004fe40001800000 */
[----:B------:R-:W-:Y:S02]  /*ac90*/  FMNMX.FTZ R24, R97, R24, !PT ;  /* 0x0000001861187209 */ /* 0x000fe40007810000 */
[----:B------:R-:W-:-:S02]  /*aca0*/  ISETP.GT.AND P3, PT, R30, 0x38, PT ;  /* 0x000000381e00780c */ /* 0x000fc40003f64270 */
[----:B------:R1:W-:Y:S01]  /*acb0*/  MUFU.TANH R36, R57 ;  /* 0x0000003900247308 */ /* 0x0003e20000002400 */
[----:B------:R-:W-:Y:S01]  /*acc0*/  FSEL R85, R34, -INF , P2 ;  /* 0xff80000022557808 */ /* 0x000fe20001000000 */
[----:B------:R-:W-:Y:S01]  /*acd0*/  FFMA.FTZ R34, R59, R14, -R42 ;  /* 0x0000000e3b227223 */ /* 0x000fe2000001082a */
[----:B------:R-:W-:Y:S02]  /*ace0*/  FMNMX.FTZ R24, R87, R24, !PT ;  /* 0x0000001857187209 */ /* 0x000fe40007810000 */
[----:B------:R-:W-:Y:S02]  /*acf0*/  ISETP.GT.AND P2, PT, R30, 0x39, PT ;  /* 0x000000391e00780c */ /* 0x000fe40003f44270 */
[----:B0-----:R-:W-:Y:S01]  /*ad00*/  FSEL R67, R52, -INF , P3 ;  /* 0xff80000034437808 */ /* 0x001fe20001800000 */
[----:B------:R-:W0:Y:S01]  /*ad10*/  MUFU.TANH R60, R60 ;  /* 0x0000003c003c7308 */ /* 0x000e220000002400 */
[----:B------:R-:W-:Y:S02]  /*ad20*/  FMNMX.FTZ R26, R85, R24, !PT ;  /* 0x00000018551a7209 */ /* 0x000fe40007810000 */
[----:B------:R-:W-:-:S02]  /*ad30*/  ISETP.GT.AND P3, PT, R30, 0x40, PT ;  /* 0x000000401e00780c */ /* 0x000fc40003f64270 */
[----:B-1----:R-:W-:Y:S01]  /*ad40*/  FSEL R57, R38, -INF , P2 ;  /* 0xff80000026397808 */ /* 0x002fe20001000000 */
[----:B------:R-:W-:Y:S01]  /*ad50*/  FFMA.FTZ R38, R51, R14, -R42 ;  /* 0x0000000e33267223 */ /* 0x000fe2000001082a */
[----:B------:R-:W-:Y:S01]  /*ad60*/  FMNMX.FTZ R26, R67, R26, !PT ;  /* 0x0000001a431a7209 */ /* 0x000fe20007810000 */
[----:B------:R0:W-:Y:S01]  /*ad70*/  MUFU.TANH R44, R61 ;  /* 0x0000003d002c7308 */ /* 0x0001e20000002400 */
[----:B------:R-:W-:Y:S02]  /*ad80*/  ISETP.GT.AND P2, PT, R30, 0x41, PT ;  /* 0x000000411e00780c */ /* 0x000fe40003f44270 */
[----:B---3--:R-:W-:Y:S02]  /*ad90*/  FSEL R29, R56, -INF , P3 ;  /* 0xff800000381d7808 */ /* 0x008fe40001800000 */
[----:B------:R-:W-:Y:S02]  /*ada0*/  FMNMX.FTZ R26, R57, R26, !PT ;  /* 0x0000001a391a7209 */ /* 0x000fe40007810000 */
[----:B------:R-:W-:Y:S01]  /*adb0*/  ISETP.GT.AND P3, PT, R30, 0x48, PT ;  /* 0x000000481e00780c */ /* 0x000fe20003f64270 */
[----:B------:R-:W1:Y:S01]  /*adc0*/  MUFU.TANH R71, R71 ;  /* 0x0000004700477308 */ /* 0x000e620000002400 */
[----:B------:R-:W-:-:S02]  /*add0*/  FMNMX.FTZ R26, R29, R26, !PT ;  /* 0x0000001a1d1a7209 */ /* 0x000fc40007810000 */
[----:B0-----:R-:W-:Y:S02]  /*ade0*/  FSEL R61, R60, -INF , P3 ;  /* 0xff8000003c3d7808 */ /* 0x001fe40001800000 */
[----:B------:R-:W-:-:S03]  /*adf0*/  ISETP.GT.AND P3, PT, R30, 0x50, PT ;  /* 0x000000501e00780c */ /* 0x000fc60003f64270 */
[----:B------:R0:W2:Y:S08]  /*ae00*/  MUFU.TANH R46, R65 ;  /* 0x00000041002e7308 */ /* 0x0000b00000002400 */
[----:B------:R-:W3:Y:S01]  /*ae10*/  MUFU.TANH R68, R68 ;  /* 0x0000004400447308 */ /* 0x000ee20000002400 */
[----:B0-----:R-:W-:Y:S02]  /*ae20*/  FSEL R65, R36, -INF , P2 ;  /* 0xff80000024417808 */ /* 0x001fe40001000000 */
[----:B------:R-:W-:-:S02]  /*ae30*/  ISETP.GT.AND P2, PT, R30, 0x49, PT ;  /* 0x000000491e00780c */ /* 0x000fc40003f44270 */
[----:B------:R-:W-:Y:S02]  /*ae40*/  FMNMX.FTZ R28, R65, R26, !PT ;  /* 0x0000001a411c7209 */ /* 0x000fe40007810000 */
[----:B-1----:R-:W-:Y:S01]  /*ae50*/  FSEL R71, R71, -INF , P3 ;  /* 0xff80000047477808 */ /* 0x002fe20001800000 */
[----:B------:R0:W1:Y:S01]  /*ae60*/  MUFU.TANH R50, R69 ;  /* 0x0000004500327308 */ /* 0x0000620000002400 */
[----:B------:R-:W-:Y:S02]  /*ae70*/  FMNMX.FTZ R28, R61, R28, !PT ;  /* 0x0000001c3d1c7209 */ /* 0x000fe40007810000 */
[----:B------:R-:W-:-:S05]  /*ae80*/  ISETP.GT.AND P3, PT, R30, 0x58, PT ;  /* 0x000000581e00780c */ /* 0x000fca0003f64270 */
[----:B------:R3:W-:Y:S01]  /*ae90*/  MUFU.EX2 R26, R79 ;  /* 0x0000004f001a7308 */ /* 0x0007e20000000800 */
[----:B0-----:R-:W-:Y:S02]  /*aea0*/  FSEL R69, R44, -INF , P2 ;  /* 0xff8000002c457808 */ /* 0x001fe40001000000 */
[----:B------:R-:W-:Y:S02]  /*aeb0*/  ISETP.GT.AND P2, PT, R30, 0x51, PT ;  /* 0x000000511e00780c */ /* 0x000fe40003f44270 */
[----:B------:R-:W-:Y:S02]  /*aec0*/  FMNMX.FTZ R28, R69, R28, !PT ;  /* 0x0000001c451c7209 */ /* 0x000fe40007810000 */
[----:B--2---:R-:W-:Y:S01]  /*aed0*/  FSEL R77, R46, -INF , P2 ;  /* 0xff8000002e4d7808 */ /* 0x004fe20001000000 */
[----:B------:R0:W-:Y:S01]  /*aee0*/  MUFU.EX2 R20, R13 ;  /* 0x0000000d00147308 */ /* 0x0001e20000000800 */
[----:B------:R-:W-:Y:S02]  /*aef0*/  FMNMX.FTZ R28, R71, R28, !PT ;  /* 0x0000001c471c7209 */ /* 0x000fe40007810000 */
[----:B------:R-:W-:-:S02]  /*af00*/  ISETP.GT.AND P2, PT, R30, 0x59, PT ;  /* 0x000000591e00780c */ /* 0x000fc40003f44270 */
[----:B---3--:R-:W-:Y:S02]  /*af10*/  FSEL R79, R68, -INF , P3 ;  /* 0xff800000444f7808 */ /* 0x008fe40001800000 */
[----:B------:R-:W-:Y:S01]  /*af20*/  FMNMX.FTZ R30, R77, R28, !PT ;  /* 0x0000001c4d1e7209 */ /* 0x000fe20007810000 */
[----:B------:R-:W2:Y:S01]  /*af30*/  MUFU.EX2 R153, R153 ;  /* 0x0000009900997308 */ /* 0x000ea20000000800 */
[----:B-1----:R-:W-:Y:S02]  /*af40*/  FSEL R75, R50, -INF , P2 ;  /* 0xff800000324b7808 */ /* 0x002fe40001000000 */
[----:B------:R-:W-:-:S04]  /*af50*/  FMNMX.FTZ R30, R79, R30, !PT ;  /* 0x0000001e4f1e7209 */ /* 0x000fc80007810000 */
[----:B0-----:R-:W-:Y:S01]  /*af60*/  FMNMX.FTZ R13, R75, R30, !PT ;  /* 0x0000001e4b0d7209 */ /* 0x001fe20007810000 */
[----:B------:R-:W0:Y:S01]  /*af70*/  MUFU.EX2 R155, R155 ;  /* 0x0000009b009b7308 */ /* 0x000e220000000800 */
[----:B------:R-:W-:-:S03]  /*af80*/  FFMA.FTZ R30, R73, R14, -R42 ;  /* 0x0000000e491e7223 */ /* 0x000fc6000001082a */
[----:B------:R-:W1:Y:S04]  /*af90*/  SHFL.BFLY PT, R36, R13, 0x2, 0x1f ;  /* 0x0c401f000d247f89 */ /* 0x000e6800000e0000 */
[----:B------:R-:W3:Y:S08]  /*afa0*/  MUFU.EX2 R157, R157 ;  /* 0x0000009d009d7308 */ /* 0x000ef00000000800 */
[----:B------:R-:W4:Y:S08]  /*afb0*/  MUFU.EX2 R24, R83 ;  /* 0x0000005300187308 */ /* 0x000f300000000800 */
[----:B------:R-:W4:Y:S01]  /*afc0*/  MUFU.EX2 R159, R159 ;  /* 0x0000009f009f7308 */ /* 0x000f220000000800 */
[----:B-1----:R-:W-:Y:S01]  /*afd0*/  FMNMX.FTZ R31, R13, R36, !PT ;  /* 0x000000240d1f7209 */ /* 0x002fe20007810000 */
[-CC-:B------:R-:W-:Y:S01]  /*afe0*/  FFMA.FTZ R36, R27, R14.reuse, -R42.reuse ;  /* 0x0000000e1b247223 */ /* 0x180fe2000001082a */
[----:B------:R-:W-:-:S05]  /*aff0*/  FFMA.FTZ R42, R43, R14, -R42 ;  /* 0x0000000e2b2a7223 */ /* 0x000fca000001082a */
[----:B------:R-:W-:Y:S01]  /*b000*/  MUFU.EX2 R161, R161 ;  /* 0x000000a100a17308 */ /* 0x000fe20000000800 */
[----:B------:R-:W1:Y:S07]  /*b010*/  SHFL.BFLY PT, R44, R31, 0x1, 0x1f ;  /* 0x0c201f001f2c7f89 */ /* 0x000e6e00000e0000 */
[----:B------:R-:W-:Y:S08]  /*b020*/  MUFU.EX2 R28, R32 ;  /* 0x00000020001c7308 */ /* 0x000ff00000000800 */
[----:B------:R-:W-:Y:S08]  /*b030*/  MUFU.EX2 R163, R163 ;  /* 0x000000a300a37308 */ /* 0x000ff00000000800 */
[----:B------:R-:W-:Y:S01]  /*b040*/  MUFU.EX2 R30, R30 ;  /* 0x0000001e001e7308 */ /* 0x000fe20000000800 */
[----:B-1----:R-:W-:-:S04]  /*b050*/  FMNMX.FTZ R13, R31, R44, !PT ;  /* 0x0000002c1f0d7209 */ /* 0x002fc80007810000 */
[C---:B------:R-:W-:Y:S01]  /*b060*/  FSETP.NEU.FTZ.AND P2, PT, R13.reuse, -INF , PT ;  /* 0xff8000000d00780b */ /* 0x040fe20003f5d000 */
[----:B------:R-:W-:Y:S02]  /*b070*/  FMUL.FTZ R46, R13, R14 ;  /* 0x0000000e0d2e7220 */ /* 0x000fe40000410000 */
[----:B------:R-:W-:Y:S03]  /*b080*/  MUFU.EX2 R165, R165 ;  /* 0x000000a500a57308 */ /* 0x000fe60000000800 */
[----:B------:R-:W-:-:S05]  /*b090*/  FSEL R46, R46, RZ, P2 ;  /* 0x000000ff2e2e7208 */ /* 0x000fca0001000000 */
[-CC-:B-----5:R-:W-:Y:S01]  /*b0a0*/  FFMA.FTZ R152, R40, R14.reuse, -R46.reuse ;  /* 0x0000000e28987223 */ /* 0x1a0fe2000001082e */
[-CC-:B------:R-:W-:Y:S01]  /*b0b0*/  FFMA.FTZ R27, R45, R14.reuse, -R46.reuse ;  /* 0x0000000e2d1b7223 */ /* 0x180fe2000001082e */
[-CC-:B------:R-:W-:Y:S01]  /*b0c0*/  FFMA.FTZ R154, R3, R14.reuse, -R46.reuse ;  /* 0x0000000e039a7223 */ /* 0x180fe2000001082e */
[-C--:B------:R-:W-:Y:S01]  /*b0d0*/  FFMA.FTZ R3, R49, R14.reuse, -R46 ;  /* 0x0000000e31037223 */ /* 0x080fe2000001082e */
[----:B--2---:R-:W-:Y:S01]  /*b0e0*/  FADD.FTZ R40, R153, R0 ;  /* 0x0000000099287221 */ /* 0x004fe20000010000 */
[-CC-:B------:R-:W-:Y:S01]  /*b0f0*/  FFMA.FTZ R156, R21, R14.reuse, -R46.reuse ;  /* 0x0000000e159c7223 */ /* 0x180fe2000001082e */
[----:B------:R-:W-:Y:S01]  /*b100*/  MUFU.EX2 R152, R152 ;  /* 0x0000009800987308 */ /* 0x000fe20000000800 */
[-C--:B------:R-:W-:Y:S01]  /*b110*/  FFMA.FTZ R21, R53, R14.reuse, -R46 ;  /* 0x0000000e35157223 */ /* 0x080fe2000001082e */
[----:B0-----:R-:W-:Y:S01]  /*b120*/  FADD.FTZ R37, R155, R40 ;  /* 0x000000289b257221 */ /* 0x001fe20000010000 */
        /* <DEDUP_REMOVED lines=17> */
[----:B------:R-:W-:Y:S01]  /*b240*/  F2FP.BF16.F32.PACK_AB R153, R0, R153 ;  /* 0x000000990099723e */ /* 0x000fe200000010ff */
[-CC-:B------:R-:W-:Y:S01]  /*b250*/  FFMA.FTZ R61, R61, R14.reuse, -R46.reuse ;  /* 0x0000000e3d3d7223 */ /* 0x180fe2000001082e */
[----:B------:R-:W-:Y:S01]  /*b260*/  FADD.FTZ R48, R26, R39 ;  /* 0x000000271a307221 */ /* 0x000fe20000010000 */
[----:B------:R-:W-:Y:S01]  /*b270*/  @!P1 VIADD R39, R15, 0x22840 ;  /* 0x000228400f279836 */ /* 0x000fe20000000000 */
[----:B------:R-:W2:Y:S01]  /*b280*/  MUFU.EX2 R3, R3 ;  /* 0x0000000300037308 */ /* 0x000ea20000000800 */
[----:B0-----:R-:W-:Y:S01]  /*b290*/  FADD.FTZ R37, R152, R27 ;  /* 0x0000001b98257221 */ /* 0x001fe20000010000 */
[----:B------:R-:W-:Y:S01]  /*b2a0*/  F2FP.BF16.F32.PACK_AB R155, R20, R155 ;  /* 0x0000009b149b723e */ /* 0x000fe200000010ff */
[-CC-:B------:R-:W-:Y:S01]  /*b2b0*/  FFMA.FTZ R69, R69, R14.reuse, -R46.reuse ;  /* 0x0000000e45457223 */ /* 0x180fe2000001082e */
[----:B------:R-:W-:Y:S01]  /*b2c0*/  @!P1 PRMT R39, RZ, 0x654, R39 ;  /* 0x00000654ff279816 */ /* 0x000fe20000000027 */
[----:B------:R0:W-:Y:S06]  /*b2d0*/  BAR.ARV R177, 0x100 ;  /* 0x000400b10000751d */ /* 0x0001ec0000002000 */
[----:B------:R-:W3:Y:S01]  /*b2e0*/  MUFU.EX2 R156, R156 ;  /* 0x0000009c009c7308 */ /* 0x000ee20000000800 */
[----:B-1----:R-:W-:Y:S01]  /*b2f0*/  FADD.FTZ R40, R154, R37 ;  /* 0x000000259a287221 */ /* 0x002fe20000010000 */
[----:B------:R1:W-:Y:S01]  /*b300*/  @!P1 SYNCS.ARRIVE.TRANS64.RED.A1T0 RZ, [R39+URZ], RZ ;  /* 0x000000ff27ff99a7 */ /* 0x0003e2000810043f */
[-CC-:B------:R-:W-:Y:S01]  /*b310*/  FFMA.FTZ R37, R57, R14.reuse, -R46.reuse ;  /* 0x0000000e39257223 */ /* 0x180fe2000001082e */
[-CC-:B------:R-:W-:Y:S01]  /*b320*/  FFMA.FTZ R71, R71, R14.reuse, -R46.reuse ;  /* 0x0000000e47477223 */ /* 0x180fe2000001082e */
[-C--:B------:R-:W-:Y:S01]  /*b330*/  FFMA.FTZ R77, R77, R14.reuse, -R46 ;  /* 0x0000000e4d4d7223 */ /* 0x080fe2000001082e */
[----:B--2---:R-:W-:Y:S01]  /*b340*/  FADD.FTZ R41, R3, R40 ;  /* 0x0000002803297221 */ /* 0x004fe20000010000 */
[-CC-:B------:R-:W-:Y:S01]  /*b350*/  FFMA.FTZ R79, R79, R14.reuse, -R46.reuse ;  /* 0x0000000e4f4f7223 */ /* 0x180fe2000001082e */
[----:B------:R-:W2:Y:S01]  /*b360*/  MUFU.EX2 R21, R21 ;  /* 0x0000001500157308 */ /* 0x000ea20000000800 */
[----:B------:R-:W-:Y:S01]  /*b370*/  FFMA.FTZ R46, R75, R14, -R46 ;  /* 0x0000000e4b2e7223 */ /* 0x000fe2000001082e */
[----:B------:R-:W-:-:S02]  /*b380*/  F2FP.BF16.F32.PACK_AB R154, R3, R154 ;  /* 0x0000009a039a723e */ /* 0x000fc400000010ff */
[----:B------:R-:W-:Y:S02]  /*b390*/  F2FP.BF16.F32.PACK_AB R157, R24, R157 ;  /* 0x0000009d189d723e */ /* 0x000fe400000010ff */
[----:B------:R-:W-:Y:S02]  /*b3a0*/  F2FP.BF16.F32.PACK_AB R159, R26, R159 ;  /* 0x0000009f1a9f723e */ /* 0x000fe400000010ff */
[----:B------:R-:W4:Y:S01]  /*b3b0*/  MUFU.EX2 R158, R158 ;  /* 0x0000009e009e7308 */ /* 0x000f220000000800 */
[----:B---3--:R-:W-:Y:S01]  /*b3c0*/  FADD.FTZ R40, R156, R41 ;  /* 0x000000299c287221 */ /* 0x008fe20000010000 */
[----:B------:R-:W-:Y:S01]  /*b3d0*/  FADD.FTZ R41, R161, R48 ;  /* 0x00000030a1297221 */ /* 0x000fe20000010000 */
[C---:B------:R-:W-:Y:S02]  /*b3e0*/  F2FP.BF16.F32.PACK_AB R161, R28.reuse, R161 ;  /* 0x000000a11ca1723e */ /* 0x040fe400000010ff */
[----:B------:R-:W-:Y:S01]  /*b3f0*/  F2FP.BF16.F32.PACK_AB R152, R27, R152 ;  /* 0x000000981b98723e */ /* 0x000fe200000010ff */
[----:B------:R-:W-:-:S02]  /*b400*/  FADD.FTZ R48, R28, R41 ;  /* 0x000000291c307221 */ /* 0x000fc40000010000 */
[----:B------:R-:W3:Y:S01]  /*b410*/  MUFU.EX2 R25, R25 ;  /* 0x0000001900197308 */ /* 0x000ee20000000800 */
[----:B--2---:R-:W-:Y:S01]  /*b420*/  FADD.FTZ R29, R21, R40 ;  /* 0x00000028151d7221 */ /* 0x004fe20000010000 */
[----:B------:R-:W-:Y:S01]  /*b430*/  FADD.FTZ R41, R163, R48 ;  /* 0x00000030a3297221 */ /* 0x000fe20000010000 */
[C---:B------:R-:W-:Y:S02]  /*b440*/  F2FP.BF16.F32.PACK_AB R163, R30.reuse, R163 ;  /* 0x000000a31ea3723e */ /* 0x040fe400000010ff */
[----:B------:R-:W-:Y:S01]  /*b450*/  F2FP.BF16.F32.PACK_AB R156, R21, R156 ;  /* 0x0000009c159c723e */ /* 0x000fe200000010ff */
[----:B------:R-:W-:Y:S02]  /*b460*/  FADD.FTZ R48, R30, R41 ;  /* 0x000000291e307221 */ /* 0x000fe40000010000 */
[----:B------:R-:W2:Y:S01]  /*b470*/  MUFU.EX2 R160, R160 ;  /* 0x000000a000a07308 */ /* 0x000ea20000000800 */
[----:B----4-:R-:W-:Y:S01]  /*b480*/  FADD.FTZ R40, R158, R29 ;  /* 0x0000001d9e287221 */ /* 0x010fe20000010000 */
[----:B-1----:R-:W-:-:S06]  /*b490*/  FADD.FTZ R39, R165, R48 ;  /* 0x00000030a5277221 */ /* 0x002fcc0000010000 */
[----:B------:R-:W1:Y:S01]  /*b4a0*/  MUFU.EX2 R31, R31 ;  /* 0x0000001f001f7308 */ /* 0x000e620000000800 */
[C---:B---3--:R-:W-:Y:S01]  /*b4b0*/  FADD.FTZ R29, R25.reuse, R40 ;  /* 0x00000028191d7221 */ /* 0x048fe20000010000 */
[----:B------:R-:W-:-:S06]  /*b4c0*/  F2FP.BF16.F32.PACK_AB R158, R25, R158 ;  /* 0x0000009e199e723e */ /* 0x000fcc00000010ff */
[----:B------:R-:W3:Y:S01]  /*b4d0*/  MUFU.EX2 R32, R63 ;  /* 0x0000003f00207308 */ /* 0x000ee20000000800 */
[----:B--2---:R-:W-:-:S07]  /*b4e0*/  FADD.FTZ R40, R160, R29 ;  /* 0x0000001da0287221 */ /* 0x004fce0000010000 */
[----:B------:R-:W2:Y:S01]  /*b4f0*/  MUFU.EX2 R162, R162 ;  /* 0x000000a200a27308 */ /* 0x000ea20000000800 */
[C---:B-1----:R-:W-:Y:S01]  /*b500*/  FADD.FTZ R29, R31.reuse, R40 ;  /* 0x000000281f1d7221 */ /* 0x042fe20000010000 */
[----:B------:R-:W-:-:S06]  /*b510*/  F2FP.BF16.F32.PACK_AB R160, R31, R160 ;  /* 0x000000a01fa0723e */ /* 0x000fcc00000010ff */
        /* <DEDUP_REMOVED lines=63> */
.L_x_13990:
[----:B------:R0:W1:Y:S01]  /*b910*/  SYNCS.PHASECHK.TRANS64.TRYWAIT P2, [R15+URZ+0x22850], R74 ;  /* 0x0228504a0f0075a7 */ /* 0x000062000804017f */
[----:B------:R-:W-:Y:S05]  /*b920*/  @!P0 BRA `(.L_x_13991) ;  /* 0x0000000000048947 */ /* 0x000fea0003800000 */
[----:B------:R-:W-:Y:S01]  /*b930*/  BPT.TRAP 0x1 ;  /* 0x000000040000795c */ /* 0x000fe20000300000 */
.L_x_13991:
[----:B------:R-:W-:Y:S04]  /*b940*/  BSSY B0, `(.L_x_13992) ;  /* 0x0000004000007945 */ /* 0x000fe80003800000 */
[----:B-1----:R-:W-:Y:S05]  /*b950*/  @P2 BRA `(.L_x_13993) ;  /* 0x0000000000082947 */ /* 0x002fea0003800000 */
[----:B------:R-:W1:Y:S02]  /*b960*/  SYNCS.PHASECHK.TRANS64.TRYWAIT P2, [R15+URZ+0x22850], R74 ;  /* 0x0228504a0f0075a7 */ /* 0x000e64000804017f */
[----:B-1----:R-:W-:Y:S05]  /*b970*/  @!P2 BRA `(.L_x_13994) ;  /* 0x0000014000d8a947 */ /* 0x002fea0003800000 */
.L_x_13993:
[----:B------:R-:W-:Y:S05]  /*b980*/  BSYNC B0 ;  /* 0x0000000000007941 */ /* 0x000fea0003800000 */
.L_x_13992:
[----:B------:R-:W-:Y:S05]  /*b990*/  WARPSYNC.ALL ;  /* 0x0000000000007948 */ /* 0x000fea0003800000 */
[----:B------:R-:W2:Y:S01]  /*b9a0*/  LDC R20, c[0x0][0x448] ;  /* 0x00011200ff147b82 */ /* 0x000ea20000000800 */
[----:B------:R-:W-:Y:S01]  /*b9b0*/  R2UR UR4, R18 ;  /* 0x00000000120472ca */ /* 0x000fe200000e0000 */
[----:B------:R-:W-:Y:S01]  /*b9c0*/  IMAD.MOV.U32 R25, RZ, RZ, 0xc00 ;  /* 0x00000c00ff197424 */ /* 0x000fe200078e00ff */
[----:B------:R-:W-:Y:S01]  /*b9d0*/  ULDC UR39, c[0x0][0x9d8] ;  /* 0x0002760000277ab9 */ /* 0x000fe20000000800 */
[----:B------:R-:W-:Y:S01]  /*b9e0*/  IMAD.MOV.U32 R29, RZ, RZ, 0x40000040 ;  /* 0x40000040ff1d7424 */ /* 0x000fe200078e00ff */
[----:B------:R-:W-:Y:S01]  /*b9f0*/  ULDC UR42, c[0x0][0x9d8] ;  /* 0x00027600002a7ab9 */ /* 0x000fe20000000800 */
[----:B------:R-:W-:Y:S01]  /*ba00*/  IMAD.MOV.U32 R27, RZ, RZ, 0x40000040 ;  /* 0x40000040ff1b7424 */ /* 0x000fe200078e00ff */
[----:B------:R-:W-:Y:S01]  /*ba10*/  ULDC UR37, c[0x0][0x988] ;  /* 0x0002620000257ab9 */ /* 0x000fe20000000800 */
[----:B------:R-:W-:Y:S01]  /*ba20*/  IMAD.MOV.U32 R31, RZ, RZ, 0x40000040 ;  /* 0x40000040ff1f7424 */ /* 0x000fe200078e00ff */
[----:B------:R-:W-:Y:S01]  /*ba30*/  R2UR UR11, R29 ;  /* 0x000000001d0b72ca */ /* 0x000fe200000e0000 */
[----:B01----:R-:W-:Y:S01]  /*ba40*/  @!P1 VIADD R15, R15, 0x22860 ;  /* 0x000228600f0f9836 */ /* 0x003fe20000000000 */
[----:B------:R-:W-:Y:S01]  /*ba50*/  R2UR UR15, R27 ;  /* 0x000000001b0f72ca */ /* 0x000fe200000e0000 */
[----:B------:R-:W-:Y:S01]  /*ba60*/  ULDC UR38, c[0x0][0x988] ;  /* 0x0002620000267ab9 */ /* 0x000fe20000000800 */
[----:B------:R-:W-:Y:S01]  /*ba70*/  R2UR UR19, R29 ;  /* 0x000000001d1372ca */ /* 0x000fe200000e0000 */
[----:B------:R-:W-:Y:S01]  /*ba80*/  UIADD3 UR4, UR4, 0x400, URZ ;  /* 0x0000040004047890 */ /* 0x000fe2000fffe03f */
[----:B------:R-:W-:-:S02]  /*ba90*/  R2UR UR23, R31 ;  /* 0x000000001f1772ca */ /* 0x000fc400000e0000 */
[----:B------:R-:W-:Y:S01]  /*baa0*/  @!P1 PRMT R15, RZ, 0x654, R15 ;  /* 0x00000654ff0f9816 */ /* 0x000fe2000000000f */
[----:B------:R-:W-:-:S04]  /*bab0*/  USHF.R.U32.HI UR4, URZ, 0x4, UR4 ;  /* 0x000000043f047899 */ /* 0x000fc80008011604 */
[----:B------:R-:W-:Y:S01]  /*bac0*/  ULOP3.LUT UR4, UR4, 0x3fff, URZ, 0xc0, !UPT ;  /* 0x00003fff04047892 */ /* 0x000fe2000f8ec03f */
[----:B------:R0:W-:Y:S01]  /*bad0*/  BAR.SYNC.DEFER_BLOCKING R72, 0x100 ;  /* 0x000400480000751d */ /* 0x0001e20000010000 */
[----:B--2---:R-:W-:Y:S01]  /*bae0*/  ISETP.NE.AND P2, PT, R20, 0x1, PT ;  /* 0x000000011400780c */ /* 0x004fe20003f45270 */
[----:B------:R-:W-:Y:S01]  /*baf0*/  IMAD.MOV.U32 R20, RZ, RZ, R206 ;  /* 0x000000ffff147224 */ /* 0x000fe200078e00ce */
[----:B------:R-:W-:-:S06]  /*bb00*/  ULOP3.LUT UR44, UR4, 0x3000000, URZ, 0xfc, !UPT ;  /* 0x03000000042c7892 */ /* 0x000fcc000f8efc3f */
[----:B------:R-:W-:Y:S02]  /*bb10*/  IMAD R24, R22, R25, UR44 ;  /* 0x0000002c16187e24 */ /* 0x000fe4000f8e0219 */
[----:B------:R-:W-:Y:S02]  /*bb20*/  IMAD.MOV.U32 R25, RZ, RZ, 0x40000040 ;  /* 0x40000040ff197424 */ /* 0x000fe400078e00ff */
[C---:B------:R-:W-:Y:S01]  /*bb30*/  VIADD R28, R24.reuse, 0x80 ;  /* 0x00000080181c7836 */ /* 0x040fe20000000000 */
[----:B------:R-:W1:Y:S01]  /*bb40*/  @P2 LDC R21, c[0x0][0x44c] ;  /* 0x00011300ff152b82 */ /* 0x000e620000000800 */
[C---:B------:R-:W-:Y:S01]  /*bb50*/  R2UR UR6, R24.reuse ;  /* 0x00000000180672ca */ /* 0x040fe200000e0000 */
[----:B------:R-:W-:Y:S01]  /*bb60*/  VIADD R30, R24, 0x200 ;  /* 0x00000200181e7836 */ /* 0x000fe20000000000 */
[C---:B------:R-:W-:Y:S02]  /*bb70*/  R2UR UR7, R25.reuse ;  /* 0x00000000190772ca */ /* 0x040fe400000e0000 */
[----:B------:R-:W-:Y:S01]  /*bb80*/  R2UR UR10, R28 ;  /* 0x000000001c0a72ca */ /* 0x000fe200000e0000 */
[----:B------:R-:W-:Y:S01]  /*bb90*/  VIADD R28, R24, 0x180 ;  /* 0x00000180181c7836 */ /* 0x000fe20000000000 */
[----:B------:R-:W-:Y:S01]  /*bba0*/  R2UR UR22, R30 ;  /* 0x000000001e1672ca */ /* 0x000fe200000e0000 */
[----:B------:R-:W2:Y:S01]  /*bbb0*/  @P2 LDC R26, c[0x0][0x450] ;  /* 0x00011400ff1a2b82 */ /* 0x000ea20000000800 */
[----:B------:R-:W-:-:S02]  /*bbc0*/  R2UR UR27, R25 ;  /* 0x00000000191b72ca */ /* 0x000fc400000e0000 */
[----:B------:R-:W-:Y:S01]  /*bbd0*/  R2UR UR18, R28 ;  /* 0x000000001c1272ca */ /* 0x000fe200000e0000 */
[----:B-1----:R-:W-:-:S05]  /*bbe0*/  @P2 IMAD.HI.U32 R21, R206, R21, RZ ;  /* 0x00000015ce152227 */ /* 0x002fca00078e00ff */
[----:B--2---:R-:W-:Y:S01]  /*bbf0*/  @P2 SHF.R.U32.HI R20, RZ, R26, R21 ;  /* 0x0000001aff142219 */ /* 0x004fe20000011615 */
[C---:B------:R-:W-:Y:S02]  /*bc00*/  VIADD R26, R24.reuse, 0x100 ;  /* 0x00000100181a7836 */ /* 0x040fe40000000000 */
[----:B------:R-:W-:Y:S01]  /*bc10*/  VIADD R24, R24, 0x280 ;  /* 0x0000028018187836 */ /* 0x000fe20000000000 */
[----:B------:R-:W-:Y:S02]  /*bc20*/  IADD3 R20, R20, R209, -R207 ;  /* 0x000000d114147210 */ /* 0x000fe40007ffe8cf */
[----:B------:R-:W-:Y:S02]  /*bc30*/  R2UR UR14, R26 ;  /* 0x000000001a0e72ca */ /* 0x000fe400000e0000 */
[----:B------:R-:W-:Y:S01]  /*bc40*/  R2UR UR26, R24 ;  /* 0x00000000181a72ca */ /* 0x000fe200000e0000 */
[----:B------:R-:W-:Y:S01]  /*bc50*/  IMAD.HI R20, R20, 0x2aaaaaab, RZ ;  /* 0x2aaaaaab14147827 */ /* 0x000fe200078e02ff */
[----:B0-----:R-:W-:-:S06]  /*bc60*/  WARPGROUP.ARRIVE ;  /* 0x00000000000079c5 */ /* 0x001fcc0000000000 */
        /* <DEDUP_REMOVED lines=23> */
[----:B0-----:R-:W-:-:S04]  /*bde0*/  SHF.R.U32.HI R15, RZ, 0x1f, R20 ;  /* 0x0000001fff0f7819 */ /* 0x001fc80000011614 */
[----:B------:R-:W-:Y:S01]  /*bdf0*/  LEA.HI.SX32 R15, R20, R15, 0x1c ;  /* 0x0000000f140f7211 */ /* 0x000fe200078fe2ff */
[----:B------:R-:W-:-:S03]  /*be00*/  VIADD R20, R178, 0xfffffffe ;  /* 0xfffffffeb2147836 */ /* 0x000fc60000000000 */
[----:B------:R-:W-:-:S04]  /*be10*/  VIMNMX R15, R211, R15, !PT ;  /* 0x0000000fd30f7248 */ /* 0x000fc80007fe0100 */
[----:B------:R-:W-:-:S13]  /*be20*/  ISETP.GE.AND P2, PT, R20, R15, PT ;  /* 0x0000000f1400720c */ /* 0x000fda0003f46270 */
[----:B------:R-:W-:Y:S05]  /*be30*/  @!P2 BRA `(.L_x_13995) ;  /* 0x0000002c0030a947 */ /* 0x000fea0003800000 */
[----:B------:R-:W-:Y:S02]  /*be40*/  IMAD.MOV.U32 R218, RZ, RZ, R176 ;  /* 0x000000ffffda7224 */ /* 0x000fe400078e00b0 */
[----:B------:R-:W-:-:S07]  /*be50*/  IMAD.MOV.U32 R219, RZ, RZ, R13 ;  /* 0x000000ffffdb7224 */ /* 0x000fce00078e000d */
.L_x_14005:
[----:B------:R-:W-:Y:S01]  /*be60*/  VIADD R22, R22, 0x1 ;  /* 0x0000000116167836 */ /* 0x000fe20000000000 */
[----:B------:R-:W-:Y:S05]  /*be70*/  YIELD ;  /* 0x0000000000007946 */ /* 0x000fea0003800000 */
[----:B------:R-:W-:-:S04]  /*be80*/  ISETP.NE.AND P2, PT, R22, 0x2, PT ;  /* 0x000000021600780c */ /* 0x000fc80003f45270 */
[----:B------:R-:W-:Y:S02]  /*be90*/  SEL R13, RZ, 0x1, P2 ;  /* 0x00000001ff0d7807 */ /* 0x000fe40001000000 */
[----:B------:R-:W-:Y:S02]  /*bea0*/  SEL R22, R22, RZ, P2 ;  /* 0x000000ff16167207 */ /* 0x000fe40001000000 */
[----:B------:R-:W-:Y:S01]  /*beb0*/  LOP3.LUT R202, R202, R13, RZ, 0x3c, !PT ;  /* 0x0000000dcaca7212 */ /* 0x000fe200078e3cff */
[----:B0-----:R-:W-:Y:S06]  /*bec0*/  @!P0 BRA `(.L_x_13996) ;  /* 0x0000000000048947 */ /* 0x001fec0003800000 */
[----:B------:R-:W-:Y:S01]  /*bed0*/  BPT.TRAP 0x1 ;  /* 0x000000040000795c */ /* 0x000fe20000300000 */
.L_x_13996:
[----:B------:R-:W-:Y:S01]  /*bee0*/  IMAD R21, R22, 0x8, R18 ;  /* 0x0000000816157824 */ /* 0x000fe200078e0212 */
[----:B------:R-:W-:-:S04]  /*bef0*/  SHF.L.U32 R213, R202, 0x1f, RZ ;  /* 0x0000001fcad57819 */ /* 0x000fc800000006ff */
[----:B------:R0:W1:Y:S01]  /*bf00*/  SYNCS.PHASECHK.TRANS64.TRYWAIT P2, [R21+URZ+0x22830], R213 ;  /* 0x022830d5150075a7 */ /* 0x000062000804017f */
[----:B------:R-:W-:Y:S05]  /*bf10*/  @!P0 BRA `(.L_x_13997) ;  /* 0x0000000000048947 */ /* 0x000fea0003800000 */
[----:B------:R-:W-:Y:S01]  /*bf20*/  BPT.TRAP 0x1 ;  /* 0x000000040000795c */ /* 0x000fe20000300000 */
.L_x_13997:
[----:B------:R-:W2:Y:S01]  /*bf30*/  LDC R13, c[0x0][0x448] ;  /* 0x00011200ff0d7b82 */ /* 0x000ea20000000800 */
[----:B------:R-:W-:Y:S01]  /*bf40*/  IMAD.IADD R220, R215, 0x1, R206 ;  /* 0x00000001d7dc7824 */ /* 0x000fe200078e02ce */
[----:B--2---:R-:W-:-:S13]  /*bf50*/  ISETP.NE.AND P3, PT, R13, 0x1, PT ;  /* 0x000000010d00780c */ /* 0x004fda0003f65270 */
[----:B------:R-:W2:Y:S08]  /*bf60*/  @P3 LDC R14, c[0x0][0x44c] ;  /* 0x00011300ff0e3b82 */ /* 0x000eb00000000800 */
[----:B------:R-:W3:Y:S01]  /*bf70*/  @P3 LDC R13, c[0x0][0x450] ;  /* 0x00011400ff0d3b82 */ /* 0x000ee20000000800 */
[----:B--2---:R-:W-:-:S05]  /*bf80*/  @P3 IMAD.HI.U32 R14, R220, R14, RZ ;  /* 0x0000000edc0e3227 */ /* 0x004fca00078e00ff */
[----:B---3--:R-:W-:Y:S01]  /*bf90*/  @P3 SHF.R.U32.HI R220, RZ, R13, R14 ;  /* 0x0000000dffdc3219 */ /* 0x008fe2000001160e */
[----:B-1----:R-:W-:Y:S06]  /*bfa0*/  @P2 BRA `(.L_x_13998) ;  /* 0x0000000000082947 */ /* 0x002fec0003800000 */
[----:B------:R-:W1:Y:S02]  /*bfb0*/  SYNCS.PHASECHK.TRANS64.TRYWAIT P2, [R21+URZ+0x22830], R213 ;  /* 0x022830d5150075a7 */ /* 0x000e64000804017f */
[----:B-1----:R-:W-:Y:S05]  /*bfc0*/  @!P2 BRA `(.L_x_13999) ;  /* 0x0000013c0058a947 */ /* 0x002fea0003800000 */
.L_x_13998:
[----:B------:R-:W-:Y:S01]  /*bfd0*/  IMAD R156, R22, 0x300, R12 ;  /* 0x00000300169c7824 */ /* 0x000fe200078e020c */
[----:B------:R-:W-:Y:S05]  /*bfe0*/  WARPSYNC.ALL ;  /* 0x0000000000007948 */ /* 0x000fea0003800000 */
[----:B------:R-:W-:Y:S01]  /*bff0*/  IMAD.MOV.U32 R157, RZ, RZ, 0x40000040 ;  /* 0x40000040ff9d7424 */ /* 0x000fe200078e00ff */
[C---:B------:R-:W-:Y:S01]  /*c000*/  R2UR UR6, R156.reuse ;  /* 0x000000009c0672ca */ /* 0x040fe200000e0000 */
[----:B------:R-:W-:Y:S01]  /*c010*/  VIADD R154, R156, 0x2 ;  /* 0x000000029c9a7836 */ /* 0x000fe20000000000 */
[----:B------:R-:W-:Y:S01]  /*c020*/  R2UR UR4, R4 ;  /* 0x00000000040472ca */ /* 0x000fe200000e0000 */
[C---:B------:R-:W-:Y:S01]  /*c030*/  VIADD R152, R156.reuse, 0x4 ;  /* 0x000000049c987836 */ /* 0x040fe20000000000 */
[----:B------:R-:W-:Y:S01]  /*c040*/  R2UR UR7, R157 ;  /* 0x000000009d0772ca */ /* 0x000fe200000e0000 */
[----:B------:R-:W-:Y:S01]  /*c050*/  VIADD R156, R156, 0x6 ;  /* 0x000000069c9c7836 */ /* 0x000fe20000000000 */
[----:B------:R-:W-:Y:S01]  /*c060*/  R2UR UR5, R5 ;  /* 0x00000000050572ca */ /* 0x000fe200000e0000 */
[----:B------:R-:W-:Y:S01]  /*c070*/  IMAD.MOV.U32 R155, RZ, RZ, 0x40000040 ;  /* 0x40000040ff9b7424 */ /* 0x000fe200078e00ff */
[----:B------:R-:W-:Y:S01]  /*c080*/  R2UR UR10, R154 ;  /* 0x000000009a0a72ca */ /* 0x000fe200000e0000 */
[----:B------:R-:W-:Y:S01]  /*c090*/  IMAD.MOV.U32 R153, RZ, RZ, 0x40000040 ;  /* 0x40000040ff997424 */ /* 0x000fe200078e00ff */
[----:B------:R-:W-:Y:S01]  /*c0a0*/  R2UR UR14, R152 ;  /* 0x00000000980e72ca */ /* 0x000fe200000e0000 */
[----:B------:R-:W2:Y:S01]  /*c0b0*/  SHFL.IDX PT, R13, R220, RZ, 0x1c1f ;  /* 0x001c1fffdc0d7589 */ /* 0x000ea200000e0000 */
[----:B------:R-:W-:Y:S01]  /*c0c0*/  R2UR UR11, R155 ;  /* 0x000000009b0b72ca */ /* 0x000fe200000e0000 */
[----:B------:R-:W-:Y:S01]  /*c0d0*/  IMAD R14, R20, -0x60, RZ ;  /* 0xffffffa0140e7824 */ /* 0x000fe200078e02ff */
        /* <DEDUP_REMOVED lines=8> */
[----:B------:R-:W-:Y:S01]  /*c160*/  HGMMA.64x96x16.F32.BF16 R152, gdesc[UR4], RZ, !UPT, gsb0 ;  /* 0x01600000049879f0 */ /* 0x000fe2000c0018ff */
[----:B------:R-:W-:Y:S02]  /*c170*/  R2UR UR13, R9 ;  /* 0x00000000090d72ca */ /* 0x000fe400000e0000 */
[----:B------:R-:W-:-:S02]  /*c180*/  R2UR UR16, R6 ;  /* 0x00000000061072ca */ /* 0x000fc400000e0000 */
[----:B------:R-:W-:Y:S02]  /*c190*/  R2UR UR17, R7 ;  /* 0x00000000071172ca */ /* 0x000fe400000e0000 */
[----:B------:R-:W-:Y:S02]  /*c1a0*/  IADD3 R14, -R210, 0x1, R14 ;  /* 0x00000001d20e7810 */ /* 0x000fe40007ffe10e */
[----:B------:R-:W-:Y:S02]  /*c1b0*/  LOP3.LUT R19, R19, 0xffbfffff, RZ, 0xc0, !PT ;  /* 0xffbfffff13137812 */ /* 0x000fe400078ec0ff */
[----:B------:R-:W-:Y:S02]  /*c1c0*/  IADD3 R14, -R207, R14, R209 ;  /* 0x0000000ecf0e7210 */ /* 0x000fe40007ffe1d1 */
[----:B------:R-:W-:-:S03]  /*c1d0*/  @P1 LOP3.LUT R19, R19, 0x400000, RZ, 0xfc, !PT ;  /* 0x0040000013131812 */ /* 0x000fc600078efcff */
[C---:B--2---:R-:W-:Y:S01]  /*c1e0*/  IMAD.IADD R13, R14.reuse, 0x1, R13 ;  /* 0x000000010e0d7824 */ /* 0x044fe200078e020d */
[----:B------:R-:W-:Y:S01]  /*c1f0*/  LOP3.LUT R19, R19, 0xffdfffff, RZ, 0xc0, !PT ;  /* 0xffdfffff13137812 */ /* 0x000fe200078ec0ff */
[----:B---3--:R-:W-:-:S03]  /*c200*/  IMAD.IADD R220, R14, 0x1, R220 ;  /* 0x000000010edc7824 */ /* 0x008fc600078e02dc */
[----:B------:R-:W-:Y:S02]  /*c210*/  ISETP.GT.AND P1, PT, R13, 0x41, PT ;  /* 0x000000410d00780c */ /* 0x000fe40003f24270 */
[----:B------:R-:W-:Y:S02]  /*c220*/  @P0 LOP3.LUT R19, R19, 0x200000, RZ, 0xfc, !PT ;  /* 0x0020000013130812 */ /* 0x000fe400078efcff */
[----:B------:R-:W-:Y:S02]  /*c230*/  ISETP.GT.AND P0, PT, R13, 0x48, PT ;  /* 0x000000480d00780c */ /* 0x000fe40003f04270 */
[----:B------:R-:W-:Y:S02]  /*c240*/  LOP3.LUT R19, R19, 0xff7fffff, RZ, 0xc0, !PT ;  /* 0xff7fffff13137812 */ /* 0x000fe400078ec0ff */
[C---:B------:R-:W-:Y:S02]  /*c250*/  ISETP.GT.AND P2, PT, R13.reuse, 0x49, PT ;  /* 0x000000490d00780c */ /* 0x040fe40003f44270 */
[----:B------:R-:W-:-:S02]  /*c260*/  ISETP.GT.AND P3, PT, R13, 0x50, PT ;  /* 0x000000500d00780c */ /* 0x000fc40003f64270 */
[----:B------:R-:W-:Y:S02]  /*c270*/  ISETP.GT.AND P4, PT, R13, 0x51, PT ;  /* 0x000000510d00780c */ /* 0x000fe40003f84270 */
[----:B------:R-:W-:Y:S02]  /*c280*/  @P1 LOP3.LUT R19, R19, 0x800000, RZ, 0xfc, !PT ;  /* 0x0080000013131812 */ /* 0x000fe400078efcff */
[----:B------:R-:W-:Y:S02]  /*c290*/  ISETP.GT.AND P1, PT, R13, RZ, PT ;  /* 0x000000ff0d00720c */ /* 0x000fe40003f24270 */
[----:B------:R-:W-:Y:S02]  /*c2a0*/  LOP3.LUT R19, R19, 0xfeffffff, RZ, 0xc0, !PT ;  /* 0xfeffffff13137812 */ /* 0x000fe400078ec0ff */
[----:B------:R-:W-:Y:S02]  /*c2b0*/  ISETP.GT.AND P5, PT, R13, 0x58, PT ;  /* 0x000000580d00780c */ /* 0x000fe40003fa4270 */
[----:B------:R-:W-:-:S02]  /*c2c0*/  @P0 LOP3.LUT R19, R19, 0x1000000, RZ, 0xfc, !PT ;  /* 0x0100000013130812 */ /* 0x000fc400078efcff */
[C---:B------:R-:W-:Y:S02]  /*c2d0*/  ISETP.GT.AND P0, PT, R13.reuse, 0x1, PT ;  /* 0x000000010d00780c */ /* 0x040fe40003f04270 */
        /* <DEDUP_REMOVED lines=130> */
[----:B------:R-:W-:Y:S02]  /*cb00*/  FMNMX.FTZ R14, R173, R13, !PT ;  /* 0x0000000dad0e7209 */ /* 0x000fe40007810000 */
[----:B----4-:R-:W-:Y:S02]  /*cb10*/  FSEL R192, R192, -INF , P3 ;  /* 0xff800000c0c07808 */ /* 0x010fe40001800000 */
[----:B------:R-:W-:Y:S02]  /*cb20*/  FMNMX.FTZ R14, R176, R14, !PT ;  /* 0x0000000eb00e7209 */ /* 0x000fe40007810000 */
[----:B------:R-:W-:Y:S01]  /*cb30*/  ISETP.GT.AND P3, PT, R220, 0x8, PT ;  /* 0x00000008dc00780c */ /* 0x000fe20003f64270 */
[----:B------:R4:W5:Y:S01]  /*cb40*/  MUFU.TANH R13, R193 ;  /* 0x000000c1000d7308 */ /* 0x0009620000002400 */
[----:B------:R-:W-:Y:S02]  /*cb50*/  FMNMX.FTZ R14, R177, R14, !PT ;  /* 0x0000000eb10e7209 */ /* 0x000fe40007810000 */
[----:B--2---:R-:W-:-:S02]  /*cb60*/  FSEL R196, R196, -INF , P5 ;  /* 0xff800000c4c47808 */ /* 0x004fc40002800000 */
[----:B------:R-:W-:-:S03]  /*cb70*/  FMNMX.FTZ R14, R180, R14, !PT ;  /* 0x0000000eb40e7209 */ /* 0x000fc60007810000 */
[----:B------:R-:W-:Y:S01]  /*cb80*/  MUFU.TANH R154, R154 ;  /* 0x0000009a009a7308 */ /* 0x000fe20000002400 */
[----:B------:R-:W-:Y:S01]  /*cb90*/  FMNMX.FTZ R14, R181, R14, !PT ;  /* 0x0000000eb50e7209 */ /* 0x000fe20007810000 */
[----:B----4-:R-:W-:Y:S01]  /*cba0*/  FMUL.FTZ R193, R155, UR42 ;  /* 0x0000002a9bc17c20 */ /* 0x010fe20008410000 */
[----:B---3--:R-:W-:Y:S02]  /*cbb0*/  FSEL R197, R197, -INF , P6 ;  /* 0xff800000c5c57808 */ /* 0x008fe40003000000 */
[----:B------:R-:W-:-:S03]  /*cbc0*/  FMNMX.FTZ R14, R184, R14, !PT ;  /* 0x0000000eb80e7209 */ /* 0x000fc60007810000 */
[----:B------:R-:W2:Y:S01]  /*cbd0*/  MUFU.TANH R158, R158 ;  /* 0x0000009e009e7308 */ /* 0x000ea20000002400 */
[----:B------:R-:W-:Y:S02]  /*cbe0*/  FMNMX.FTZ R14, R185, R14, !PT ;  /* 0x0000000eb90e7209 */ /* 0x000fe40007810000 */
[----:B-----5:R-:W-:Y:S02]  /*cbf0*/  FSEL R155, R13, -INF , P4 ;  /* 0xff8000000d9b7808 */ /* 0x020fe40002000000 */
[----:B------:R-:W-:Y:S02]  /*cc00*/  FMNMX.FTZ R14, R188, R14, !PT ;  /* 0x0000000ebc0e7209 */ /* 0x000fe40007810000 */
[----:B------:R-:W-:Y:S01]  /*cc10*/  ISETP.GT.AND P4, PT, R220, 0x1, PT ;  /* 0x00000001dc00780c */ /* 0x000fe20003f84270 */
[----:B------:R-:W-:Y:S01]  /*cc20*/  MUFU.TANH R159, R159 ;  /* 0x0000009f009f7308 */ /* 0x000fe20000002400 */
[----:B------:R-:W-:-:S04]  /*cc30*/  FMNMX.FTZ R14, R189, R14, !PT ;  /* 0x0000000ebd0e7209 */ /* 0x000fc80007810000 */
[----:B------:R-:W-:-:S03]  /*cc40*/  FMNMX.FTZ R13, R192, R14, !PT ;  /* 0x0000000ec00d7209 */ /* 0x000fc60007810000 */
[----:B------:R-:W3:Y:S01]  /*cc50*/  MUFU.TANH R163, R163 ;  /* 0x000000a300a37308 */ /* 0x000ee20000002400 */
[----:B------:R-:W-:Y:S02]  /*cc60*/  FMNMX.FTZ R13, R155, R13, !PT ;  /* 0x0000000d9b0d7209 */ /* 0x000fe40007810000 */
[----:B--2---:R-:W-:Y:S02]  /*cc70*/  FSEL R158, R158, -INF , P3 ;  /* 0xff8000009e9e7808 */ /* 0x004fe40001800000 */
[----:B------:R-:W-:Y:S02]  /*cc80*/  FMNMX.FTZ R13, R196, R13, !PT ;  /* 0x0000000dc40d7209 */ /* 0x000fe40007810000 */
[----:B------:R-:W-:Y:S01]  /*cc90*/  ISETP.GT.AND P3, PT, R220, 0x11, PT ;  /* 0x00000011dc00780c */ /* 0x000fe20003f64270 */
[----:B------:R-:W-:Y:S01]  /*cca0*/  MUFU.TANH R166, R166 ;  /* 0x000000a600a67308 */ /* 0x000fe20000002400 */
[----:B------:R-:W-:-:S05]  /*ccb0*/  FMNMX.FTZ R13, R197, R13, !PT ;  /* 0x0000000dc50d7209 */ /* 0x000fca0007810000 */
[----:B------:R-:W2:Y:S02]  /*ccc0*/  SHFL.BFLY PT, R14, R13, 0x2, 0x1f ;  /* 0x0c401f000d0e7f89 */ /* 0x000ea400000e0000 */
[----:B------:R-:W4:Y:S01]  /*ccd0*/  MUFU.TANH R170, R170 ;  /* 0x000000aa00aa7308 */ /* 0x000f220000002400 */
[----:B---3--:R-:W-:Y:S02]  /*cce0*/  FSEL R163, R163, -INF , P3 ;  /* 0xff800000a3a37808 */ /* 0x008fe40001800000 */
[----:B------:R-:W-:-:S05]  /*ccf0*/  ISETP.GT.AND P3, PT, R220, 0x20, PT ;  /* 0x00000020dc00780c */ /* 0x000fca0003f64270 */
[----:B------:R-:W-:Y:S08]  /*cd00*/  MUFU.TANH R171, R171 ;  /* 0x000000ab00ab7308 */ /* 0x000ff00000002400 */
[----:B------:R-:W3:Y:S01]  /*cd10*/  MUFU.TANH R175, R175 ;  /* 0x000000af00af7308 */ /* 0x000ee20000002400 */
[----:B----4-:R-:W-:Y:S02]  /*cd20*/  FSEL R170, R170, -INF , P3 ;  /* 0xff800000aaaa7808 */ /* 0x010fe40001800000 */
[----:B------:R-:W-:-:S02]  /*cd30*/  ISETP.GT.AND P3, PT, R220, 0x29, PT ;  /* 0x00000029dc00780c */ /* 0x000fc40003f64270 */
[----:B--2---:R-:W-:-:S03]  /*cd40*/  FMNMX.FTZ R13, R13, R14, !PT ;  /* 0x0000000e0d0d7209 */ /* 0x004fc60007810000 */
[----:B------:R-:W-:Y:S02]  /*cd50*/  MUFU.TANH R178, R178 ;  /* 0x000000b200b27308 */ /* 0x000fe40000002400 */
[----:B------:R-:W2:Y:S06]  /*cd60*/  SHFL.BFLY PT, R14, R13, 0x1, 0x1f ;  /* 0x0c201f000d0e7f89 */ /* 0x000eac00000e0000 */
[----:B------:R-:W4:Y:S01]  /*cd70*/  MUFU.TANH R182, R182 ;  /* 0x000000b600b67308 */ /* 0x000f220000002400 */
[----:B---3--:R-:W-:Y:S02]  /*cd80*/  FSEL R175, R175, -INF , P3 ;  /* 0xff800000afaf7808 */ /* 0x008fe40001800000 */
[----:B------:R-:W-:-:S05]  /*cd90*/  ISETP.GT.AND P3, PT, R220, 0x38, PT ;  /* 0x00000038dc00780c */ /* 0x000fca0003f64270 */
[----:B------:R-:W3:Y:S08]  /*cda0*/  MUFU.TANH R183, R183 ;  /* 0x000000b700b77308 */ /* 0x000ef00000002400 */
[----:B------:R-:W-:Y:S01]  /*cdb0*/  MUFU.TANH R187, R187 ;  /* 0x000000bb00bb7308 */ /* 0x000fe20000002400 */
[----:B----4-:R-:W-:Y:S02]  /*cdc0*/  FSEL R182, R182, -INF , P3 ;  /* 0xff800000b6b67808 */ /* 0x010fe40001800000 */
[----:B--2---:R-:W-:Y:S01]  /*cdd0*/  FMNMX.FTZ R13, R13, R14, !PT ;  /* 0x0000000e0d0d7209 */ /* 0x004fe20007810000 */
[----:B------:R-:W-:Y:S01]  /*cde0*/  IMAD.U32 R14, RZ, RZ, UR38 ;  /* 0x00000026ff0e7e24 */ /* 0x000fe2000f8e00ff */
[----:B------:R-:W-:-:S02]  /*cdf0*/  ISETP.GT.AND P3, PT, R220, 0x41, PT ;  /* 0x00000041dc00780c */ /* 0x000fc40003f64270 */
[C---:B------:R-:W-:Y:S01]  /*ce00*/  FSETP.NEU.FTZ.AND P2, PT, R13.reuse, -INF , PT ;  /* 0xff8000000d00780b */ /* 0x040fe20003f5d000 */
[----:B------:R-:W-:Y:S03]  /*ce10*/  MUFU.TANH R190, R190 ;  /* 0x000000be00be7308 */ /* 0x000fe60000002400 */
[----:B------:R-:W-:-:S05]  /*ce20*/  FSEL R221, R13, RZ, P2 ;  /* 0x000000ff0ddd7208 */ /* 0x000fca0001000000 */
[----:B------:R-:W-:Y:S01]  /*ce30*/  FADD.FTZ R221, -R221, R219 ;  /* 0x000000dbdddd7221 */ /* 0x000fe20000010100 */
[-C--:B------:R-:W-:Y:S01]  /*ce40*/  FMUL.FTZ R219, R13, R14.reuse ;  /* 0x0000000e0ddb7220 */ /* 0x080fe20000410000 */
[----:B------:R-:W-:Y:S02]  /*ce50*/  MUFU.TANH R194, R194 ;  /* 0x000000c200c27308 */ /* 0x000fe40000002400 */
[-C--:B------:R-:W-:Y:S02]  /*ce60*/  FMUL.FTZ R221, R221, R14.reuse ;  /* 0x0000000edddd7220 */ /* 0x080fe40000410000 */
[----:B------:R-:W-:Y:S02]  /*ce70*/  FSEL R219, R219, RZ, P2 ;  /* 0x000000ffdbdb7208 */ /* 0x000fe40001000000 */
[----:B------:R-:W-:Y:S02]  /*ce80*/  ISETP.GT.AND P2, PT, R220, RZ, PT ;  /* 0x000000ffdc00720c */ /* 0x000fe40003f44270 */
[----:B------:R-:W2:Y:S01]  /*ce90*/  MUFU.TANH R193, R193 ;  /* 0x000000c100c17308 */ /* 0x000ea20000002400 */
[-CC-:B------:R-:W-:Y:S01]  /*cea0*/  FFMA.FTZ R153, R153, R14.reuse, -R219.reuse ;  /* 0x0000000e99997223 */ /* 0x180fe200000108db */
[----:B------:R-:W-:Y:S01]  /*ceb0*/  FSEL R154, R154, -INF , P2 ;  /* 0xff8000009a9a7808 */ /* 0x000fe20001000000 */
[-CC-:B------:R-:W-:Y:S01]  /*cec0*/  FFMA.FTZ R152, R152, R14.reuse, -R219.reuse ;  /* 0x0000000e98987223 */ /* 0x180fe200000108db */
[----:B------:R-:W-:Y:S01]  /*ced0*/  ISETP.GT.AND P2, PT, R220, 0x9, PT ;  /* 0x00000009dc00780c */ /* 0x000fe20003f44270 */
[-CC-:B------:R-:W-:Y:S01]  /*cee0*/  FFMA.FTZ R156, R156, R14.reuse, -R219.reuse ;  /* 0x0000000e9c9c7223 */ /* 0x180fe200000108db */
[-CC-:B------:R-:W-:Y:S01]  /*cef0*/  FFMA.FTZ R157, R157, R14.reuse, -R219.reuse ;  /* 0x0000000e9d9d7223 */ /* 0x180fe200000108db */
        /* <DEDUP_REMOVED lines=25> */
[-CC-:B------:R-:W-:Y:S01]  /*d090*/  FFMA.FTZ R155, R155, R14.reuse, -R219.reuse ;  /* 0x0000000e9b9b7223 */ /* 0x180fe200000108db */
[-CC-:B------:R-:W-:Y:S01]  /*d0a0*/  FFMA.FTZ R196, R196, R14.reuse, -R219.reuse ;  /* 0x0000000ec4c47223 */ /* 0x180fe200000108db */
[----:B------:R-:W-:Y:S01]  /*d0b0*/  FFMA.FTZ R197, R197, R14, -R219 ;  /* 0x0000000ec5c57223 */ /* 0x000fe200000108db */
[----:B---3--:R-:W-:Y:S01]  /*d0c0*/  FSEL R183, R183, -INF , P2 ;  /* 0xff800000b7b77808 */ /* 0x008fe20001000000 */
[----:B------:R3:W-:Y:S01]  /*d0d0*/  MUFU.EX2 R219, R153 ;  /* 0x0000009900db7308 */ /* 0x0007e20000000800 */
[----:B------:R-:W-:-:S02]  /*d0e0*/  ISETP.GT.AND P2, PT, R220, 0x48, PT ;  /* 0x00000048dc00780c */ /* 0x000fc40003f44270 */
[----:B--2---:R-:W-:Y:S02]  /*d0f0*/  FSEL R193, R193, -INF , P4 ;  /* 0xff800000c1c17808 */ /* 0x004fe40002000000 */
[----:B------:R-:W-:-:S03]  /*d100*/  ISETP.GT.AND P4, PT, R220, 0x10, PT ;  /* 0x00000010dc00780c */ /* 0x000fc60003f84270 */
[----:B------:R-:W2:Y:S01]  /*d110*/  MUFU.TANH R162, R162 ;  /* 0x000000a200a27308 */ /* 0x000ea20000002400 */
[----:B---3--:R-:W-:Y:S02]  /*d120*/  FSEL R153, R187, -INF , P3 ;  /* 0xff800000bb997808 */ /* 0x008fe40001800000 */
[----:B------:R-:W-:Y:S02]  /*d130*/  ISETP.GT.AND P3, PT, R220, 0x50, PT ;  /* 0x00000050dc00780c */ /* 0x000fe40003f64270 */
[----:B------:R-:W-:Y:S02]  /*d140*/  FSEL R187, R190, -INF , P2 ;  /* 0xff800000bebb7808 */ /* 0x000fe40001000000 */
[----:B------:R-:W-:Y:S01]  /*d150*/  FSEL R190, R194, -INF , P3 ;  /* 0xff800000c2be7808 */ /* 0x000fe20001800000 */
[----:B------:R-:W3:Y:S01]  /*d160*/  MUFU.TANH R167, R167 ;  /* 0x000000a700a77308 */ /* 0x000ee20000002400 */
[----:B------:R-:W-:Y:S02]  /*d170*/  FMNMX.FTZ R194, R154, R218, !PT ;  /* 0x000000da9ac27209 */ /* 0x000fe40007810000 */
[----:B------:R-:W-:-:S02]  /*d180*/  ISETP.GT.AND P2, PT, R220, 0x51, PT ;  /* 0x00000051dc00780c */ /* 0x000fc40003f44270 */
[----:B------:R-:W-:Y:S02]  /*d190*/  FMNMX.FTZ R194, R193, R194, !PT ;  /* 0x000000c2c1c27209 */ /* 0x000fe40007810000 */
[----:B------:R-:W-:Y:S01]  /*d1a0*/  ISETP.GT.AND P3, PT, R220, 0x59, PT ;  /* 0x00000059dc00780c */ /* 0x000fe20003f64270 */
[----:B------:R-:W4:Y:S01]  /*d1b0*/  MUFU.TANH R174, R174 ;  /* 0x000000ae00ae7308 */ /* 0x000f220000002400 */
[----:B------:R-:W-:Y:S02]  /*d1c0*/  FMNMX.FTZ R194, R158, R194, !PT ;  /* 0x000000c29ec27209 */ /* 0x000fe40007810000 */
[----:B--2---:R-:W-:Y:S02]  /*d1d0*/  FSEL R162, R162, -INF , P4 ;  /* 0xff800000a2a27808 */ /* 0x004fe40002000000 */
[----:B------:R-:W-:Y:S02]  /*d1e0*/  FMNMX.FTZ R194, R159, R194, !PT ;  /* 0x000000c29fc27209 */ /* 0x000fe40007810000 */
[----:B------:R-:W-:Y:S01]  /*d1f0*/  ISETP.GT.AND P4, PT, R220, 0x19, PT ;  /* 0x00000019dc00780c */ /* 0x000fe20003f84270 */
[----:B------:R-:W2:Y:S01]  /*d200*/  MUFU.TANH R179, R179 ;  /* 0x000000b300b37308 */ /* 0x000ea20000002400 */
[----:B------:R-:W-:-:S02]  /*d210*/  FMNMX.FTZ R194, R162, R194, !PT ;  /* 0x000000c2a2c27209 */ /* 0x000fc40007810000 */
[----:B---3--:R-:W-:Y:S02]  /*d220*/  FSEL R167, R167, -INF , P4 ;  /* 0xff800000a7a77808 */ /* 0x008fe40002000000 */
[----:B------:R-:W-:Y:S02]  /*d230*/  FMNMX.FTZ R194, R163, R194, !PT ;  /* 0x000000c2a3c27209 */ /* 0x000fe40007810000 */
[----:B------:R-:W-:Y:S01]  /*d240*/  ISETP.GT.AND P4, PT, R220, 0x28, PT ;  /* 0x00000028dc00780c */ /* 0x000fe20003f84270 */
[----:B------:R-:W3:Y:S01]  /*d250*/  MUFU.EX2 R221, R221 ;  /* 0x000000dd00dd7308 */ /* 0x000ee20000000800 */
[----:B------:R-:W-:Y:S02]  /*d260*/  FMNMX.FTZ R194, R166, R194, !PT ;  /* 0x000000c2a6c27209 */ /* 0x000fe40007810000 */
[----:B----4-:R-:W-:Y:S02]  /*d270*/  FSEL R174, R174, -INF , P4 ;  /* 0xff800000aeae7808 */ /* 0x010fe40002000000 */
[----:B------:R-:W-:-:S02]  /*d280*/  FMNMX.FTZ R194, R167, R194, !PT ;  /* 0x000000c2a7c27209 */ /* 0x000fc40007810000 */
[----:B------:R-:W-:Y:S01]  /*d290*/  ISETP.GT.AND P4, PT, R220, 0x31, PT ;  /* 0x00000031dc00780c */ /* 0x000fe20003f84270 */
[----:B------:R-:W4:Y:S01]  /*d2a0*/  MUFU.EX2 R152, R152 ;  /* 0x0000009800987308 */ /* 0x000f220000000800 */
[----:B------:R-:W-:Y:S02]  /*d2b0*/  FMNMX.FTZ R194, R170, R194, !PT ;  /* 0x000000c2aac27209 */ /* 0x000fe40007810000 */
[----:B--2---:R-:W-:Y:S02]  /*d2c0*/  FSEL R179, R179, -INF , P4 ;  /* 0xff800000b3b37808 */ /* 0x004fe40002000000 */
[----:B------:R-:W-:Y:S02]  /*d2d0*/  FMNMX.FTZ R194, R171, R194, !PT ;  /* 0x000000c2abc27209 */ /* 0x000fe40007810000 */
[----:B------:R-:W-:Y:S01]  /*d2e0*/  ISETP.GT.AND P4, PT, R220, 0x40, PT ;  /* 0x00000040dc00780c */ /* 0x000fe20003f84270 */
[----:B------:R-:W2:Y:S01]  /*d2f0*/  MUFU.TANH R186, R186 ;  /* 0x000000ba00ba7308 */ /* 0x000ea20000002400 */
[----:B------:R-:W-:Y:S01]  /*d300*/  FMNMX.FTZ R194, R174, R194, !PT ;  /* 0x000000c2aec27209 */ /* 0x000fe20007810000 */
[-C--:B---3--:R-:W-:Y:S01]  /*d310*/  FMUL.FTZ R24, R24, R221.reuse ;  /* 0x000000dd18187220 */ /* 0x088fe20000410000 */
[-C--:B------:R-:W-:Y:S01]  /*d320*/  FMUL.FTZ R25, R25, R221.reuse ;  /* 0x000000dd19197220 */ /* 0x080fe20000410000 */
[-C--:B------:R-:W-:Y:S01]  /*d330*/  FMUL.FTZ R28, R28, R221.reuse ;  /* 0x000000dd1c1c7220 */ /* 0x080fe20000410000 */
[----:B------:R-:W-:Y:S01]  /*d340*/  FMNMX.FTZ R194, R175, R194, !PT ;  /* 0x000000c2afc27209 */ /* 0x000fe20007810000 */
[-C--:B------:R-:W-:Y:S01]  /*d350*/  FMUL.FTZ R29, R29, R221.reuse ;  /* 0x000000dd1d1d7220 */ /* 0x080fe20000410000 */
[----:B------:R-:W-:Y:S01]  /*d360*/  FMUL.FTZ R32, R32, R221 ;  /* 0x000000dd20207220 */ /* 0x000fe20000410000 */
[----:B------:R-:W3:Y:S01]  /*d370*/  MUFU.TANH R191, R191 ;  /* 0x000000bf00bf7308 */ /* 0x000ee20000002400 */
[----:B------:R-:W-:Y:S01]  /*d380*/  FMNMX.FTZ R194, R178, R194, !PT ;  /* 0x000000c2b2c27209 */ /* 0x000fe20007810000 */
[----:B----4-:R-:W-:Y:S01]  /*d390*/  FFMA.FTZ R3, R221, R3, R152 ;  /* 0x00000003dd037223 */ /* 0x010fe20000010098 */
[----:B------:R-:W-:Y:S01]  /*d3a0*/  F2FP.BF16.F32.PACK_AB R152, R219, R152 ;  /* 0x00000098db98723e */ /* 0x000fe200000010ff */
[-C--:B------:R-:W-:Y:S01]  /*d3b0*/  FMUL.FTZ R33, R33, R221.reuse ;  /* 0x000000dd21217220 */ /* 0x080fe20000410000 */
[----:B------:R-:W-:Y:S01]  /*d3c0*/  FMNMX.FTZ R194, R179, R194, !PT ;  /* 0x000000c2b3c27209 */ /* 0x000fe20007810000 */
[----:B------:R-:W-:Y:S01]  /*d3d0*/  FADD.FTZ R3, R219, R3 ;  /* 0x00000003db037221 */ /* 0x000fe20000010000 */
[-C--:B------:R-:W-:Y:S01]  /*d3e0*/  FMUL.FTZ R36, R36, R221.reuse ;  /* 0x000000dd24247220 */ /* 0x080fe20000410000 */
[----:B------:R-:W4:Y:S01]  /*d3f0*/  MUFU.TANH R195, R195 ;  /* 0x000000c300c37308 */ /* 0x000f220000002400 */
[----:B------:R-:W-:Y:S01]  /*d400*/  FMNMX.FTZ R194, R182, R194, !PT ;  /* 0x000000c2b6c27209 */ /* 0x000fe20007810000 */
[-C--:B------:R-:W-:Y:S01]  /*d410*/  FMUL.FTZ R37, R37, R221.reuse ;  /* 0x000000dd25257220 */ /* 0x080fe20000410000 */
[----:B--2---:R-:W-:Y:S01]  /*d420*/  FSEL R186, R186, -INF , P4 ;  /* 0xff800000baba7808 */ /* 0x004fe20002000000 */
[-C--:B------:R-:W-:Y:S01]  /*d430*/  FMUL.FTZ R40, R40, R221.reuse ;  /* 0x000000dd28287220 */ /* 0x080fe20000410000 */
[----:B------:R-:W-:Y:S01]  /*d440*/  FMNMX.FTZ R219, R183, R194, !PT ;  /* 0x000000c2b7db7209 */ /* 0x000fe20007810000 */
[----:B------:R-:W-:Y:S01]  /*d450*/  FMUL.FTZ R41, R41, R221 ;  /* 0x000000dd29297220 */ /* 0x000fe20000410000 */
[----:B------:R-:W-:Y:S01]  /*d460*/  ISETP.GT.AND P4, PT, R220, 0x49, PT ;  /* 0x00000049dc00780c */ /* 0x000fe20003f84270 */
[----:B------:R2:W5:Y:S01]  /*d470*/  MUFU.TANH R194, R198 ;  /* 0x000000c600c27308 */ /* 0x0005620000002400 */
[----:B------:R-:W-:Y:S01]  /*d480*/  FMNMX.FTZ R219, R186, R219, !PT ;  /* 0x000000dbbadb7209 */ /* 0x000fe20007810000 */
[-C--:B------:R-:W-:Y:S01]  /*d490*/  FMUL.FTZ R44, R44, R221.reuse ;  /* 0x000000dd2c2c7220 */ /* 0x080fe20000410000 */
[----:B---3--:R-:W-:Y:S01]  /*d4a0*/  FSEL R191, R191, -INF , P4 ;  /* 0xff800000bfbf7808 */ /* 0x008fe20002000000 */
[----:B------:R-:W-:Y:S01]  /*d4b0*/  FMUL.FTZ R45, R45, R221 ;  /* 0x000000dd2d2d7220 */ /* 0x000fe20000410000 */
[----:B------:R-:W-:Y:S01]  /*d4c0*/  FMNMX.FTZ R219, R153, R219, !PT ;  /* 0x000000db99db7209 */ /* 0x000fe20007810000 */
[-C--:B------:R-:W-:Y:S01]  /*d4d0*/  FMUL.FTZ R48, R48, R221.reuse ;  /* 0x000000dd30307220 */ /* 0x080fe20000410000 */
[----:B------:R-:W-:Y:S01]  /*d4e0*/  ISETP.GT.AND P4, PT, R220, 0x58, PT ;  /* 0x00000058dc00780c */ /* 0x000fe20003f84270 */
[----:B------:R-:W-:Y:S01]  /*d4f0*/  FMUL.FTZ R49, R49, R221 ;  /* 0x000000dd31317220 */ /* 0x000fe20000410000 */
[----:B--2---:R-:W-:Y:S01]  /*d500*/  FMUL.FTZ R198, R199, UR42 ;  /* 0x0000002ac7c67c20 */ /* 0x004fe20008410000 */
[----:B------:R-:W-:Y:S01]  /*d510*/  FMNMX.FTZ R199, R187, R219, !PT ;  /* 0x000000dbbbc77209 */ /* 0x000fe20007810000 */
[-C--:B------:R-:W-:Y:S01]  /*d520*/  FMUL.FTZ R52, R52, R221.reuse ;  /* 0x000000dd34347220 */ /* 0x080fe20000410000 */
[----:B----4-:R-:W-:Y:S01]  /*d530*/  FSEL R195, R195, -INF , P2 ;  /* 0xff800000c3c37808 */ /* 0x010fe20001000000 */
[----:B------:R-:W-:Y:S01]  /*d540*/  FMUL.FTZ R53, R53, R221 ;  /* 0x000000dd35357220 */ /* 0x000fe20000410000 */
[----:B------:R-:W-:Y:S01]  /*d550*/  FMNMX.FTZ R199, R191, R199, !PT ;  /* 0x000000c7bfc77209 */ /* 0x000fe20007810000 */
[----:B------:R-:W2:Y:S01]  /*d560*/  MUFU.TANH R198, R198 ;  /* 0x000000c600c67308 */ /* 0x000ea20000002400 */
[-C--:B------:R-:W-:Y:S01]  /*d570*/  FMUL.FTZ R56, R56, R221.reuse ;  /* 0x000000dd38387220 */ /* 0x080fe20000410000 */
[----:B-----5:R-:W-:Y:S01]  /*d580*/  FSEL R194, R194, -INF , P4 ;  /* 0xff800000c2c27808 */ /* 0x020fe20002000000 */
        /* <DEDUP_REMOVED lines=12> */
[-C--:B------:R-:W-:Y:S01]  /*d650*/  FMUL.FTZ R76, R76, R221.reuse ;  /* 0x000000dd4c4c7220 */ /* 0x080fe20000410000 */
[-C--:B------:R-:W-:Y:S01]  /*d660*/  FMUL.FTZ R77, R77, R221.reuse ;  /* 0x000000dd4d4d7220 */ /* 0x080fe20000410000 */
[----:B--2---:R-:W-:Y:S01]  /*d670*/  FSEL R198, R198, -INF , P3 ;  /* 0xff800000c6c67808 */ /* 0x004fe20001800000 */
        /* <DEDUP_REMOVED lines=32> */
[----:B--2---:R-:W-:Y:S01]  /*d880*/  FMNMX.FTZ R220, R220, R219, !PT ;  /* 0x000000dbdcdc7209 */ /* 0x004fe20007810000 */
[-C--:B------:R-:W-:Y:S01]  /*d890*/  FMUL.FTZ R140, R140, R221.reuse ;  /* 0x000000dd8c8c7220 */ /* 0x080fe20000410000 */
[-C--:B------:R-:W-:Y:S01]  /*d8a0*/  FMUL.FTZ R141, R141, R221.reuse ;  /* 0x000000dd8d8d7220 */ /* 0x080fe20000410000 */
[-C--:B------:R-:W-:Y:S01]  /*d8b0*/  FMUL.FTZ R144, R144, R221.reuse ;  /* 0x000000dd90907220 */ /* 0x080fe20000410000 */
[-C--:B------:R-:W-:Y:S01]  /*d8c0*/  FMUL.FTZ R145, R145, R221.reuse ;  /* 0x000000dd91917220 */ /* 0x080fe20000410000 */
[-C--:B------:R-:W-:Y:S01]  /*d8d0*/  FMUL.FTZ R148, R148, R221.reuse ;  /* 0x000000dd94947220 */ /* 0x080fe20000410000 */
[----:B------:R-:W-:Y:S01]  /*d8e0*/  FMUL.FTZ R149, R149, R221 ;  /* 0x000000dd95957220 */ /* 0x000fe20000410000 */
[----:B------:R2:W-:Y:S01]  /*d8f0*/  MUFU.EX2 R219, R177 ;  /* 0x000000b100db7308 */ /* 0x0005e20000000800 */
[----:B------:R-:W3:Y:S07]  /*d900*/  SHFL.BFLY PT, R221, R220, 0x1, 0x1f ;  /* 0x0c201f00dcdd7f89 */ /* 0x000eee00000e0000 */
[----:B------:R-:W4:Y:S01]  /*d910*/  MUFU.EX2 R199, R156 ;  /* 0x0000009c00c77308 */ /* 0x000f220000000800 */
[----:B--2---:R-:W2:Y:S07]  /*d920*/  S2R R177, SR_TID.X ;  /* 0x0000000000b17919 */ /* 0x004eae0000002100 */
[----:B------:R-:W5:Y:S08]  /*d930*/  MUFU.EX2 R157, R157 ;  /* 0x0000009d009d7308 */ /* 0x000f700000000800 */
[----:B------:R-:W0:Y:S01]  /*d940*/  MUFU.EX2 R156, R160 ;  /* 0x000000a0009c7308 */ /* 0x000e220000000800 */
[----:B----4-:R-:W-:-:S07]  /*d950*/  FADD.FTZ R3, R199, R3 ;  /* 0x00000003c7037221 */ /* 0x010fce0000010000 */
[----:B------:R-:W-:Y:S01]  /*d960*/  MUFU.EX2 R160, R168 ;  /* 0x000000a800a07308 */ /* 0x000fe20000000800 */
[----:B-----5:R-:W-:-:S07]  /*d970*/  FADD.FTZ R3, R157, R3 ;  /* 0x000000039d037221 */ /* 0x020fce0000010000 */
[----:B------:R3:W-:Y:S01]  /*d980*/  MUFU.EX2 R168, R176 ;  /* 0x000000b000a87308 */ /* 0x0007e20000000800 */
[----:B0-----:R-:W-:Y:S01]  /*d990*/  FADD.FTZ R3, R156, R3 ;  /* 0x000000039c037221 */ /* 0x001fe20000010000 */
[----:B--2---:R-:W-:-:S04]  /*d9a0*/  SHF.R.U32.HI R177, RZ, 0x7, R177 ;  /* 0x00000007ffb17819 */ /* 0x004fc800000116b1 */
[----:B------:R-:W-:Y:S02]  /*d9b0*/  IADD3 R177, -R177, 0xb, RZ ;  /* 0x0000000bb1b17810 */ /* 0x000fe40007ffe1ff */
[----:B------:R-:W0:Y:S01]  /*d9c0*/  MUFU.EX2 R161, R161 ;  /* 0x000000a100a17308 */ /* 0x000e220000000800 */
[----:B---3--:R-:W-:-:S04]  /*d9d0*/  FMNMX.FTZ R176, R220, R221, !PT ;  /* 0x000000dddcb07209 */ /* 0x008fc80007810000 */
[C---:B------:R-:W-:Y:S01]  /*d9e0*/  FSETP.NEU.FTZ.AND P2, PT, R176.reuse, -INF , PT ;  /* 0xff800000b000780b */ /* 0x040fe20003f5d000 */
[----:B------:R-:W-:Y:S02]  /*d9f0*/  FMUL.FTZ R221, R176, R14 ;  /* 0x0000000eb0dd7220 */ /* 0x000fe40000410000 */
[----:B------:R-:W2:Y:S03]  /*da00*/  MUFU.EX2 R164, R164 ;  /* 0x000000a400a47308 */ /* 0x000ea60000000800 */
[----:B------:R-:W-:-:S05]  /*da10*/  FSEL R221, R221, RZ, P2 ;  /* 0x000000ffdddd7208 */ /* 0x000fca0001000000 */
[----:B------:R-:W3:Y:S01]  /*da20*/  MUFU.EX2 R165, R165 ;  /* 0x000000a500a57308 */ /* 0x000ee20000000800 */
[-CC-:B------:R-:W-:Y:S01]  /*da30*/  FFMA.FTZ R154, R154, R14.reuse, -R221.reuse ;  /* 0x0000000e9a9a7223 */ /* 0x180fe200000108dd */
[-CC-:B------:R-:W-:Y:S01]  /*da40*/  FFMA.FTZ R220, R170, R14.reuse, -R221.reuse ;  /* 0x0000000eaadc7223 */ /* 0x180fe200000108dd */
[-C--:B------:R-:W-:Y:S01]  /*da50*/  FFMA.FTZ R170, R174, R14.reuse, -R221 ;  /* 0x0000000eaeaa7223 */ /* 0x080fe200000108dd */
[----:B0-----:R-:W-:Y:S01]  /*da60*/  FADD.FTZ R3, R161, R3 ;  /* 0x00000003a1037221 */ /* 0x001fe20000010000 */
        /* <DEDUP_REMOVED lines=8> */
[-CC-:B------:R-:W-:Y:S01]  /*daf0*/  FFMA.FTZ R167, R167, R14.reuse, -R221.reuse ;  /* 0x0000000ea7a77223 */ /* 0x180fe200000108dd */
[-CC-:B------:R-:W-:Y:S01]  /*db00*/  FFMA.FTZ R171, R171, R14.reuse, -R221.reuse ;  /* 0x0000000eabab7223 */ /* 0x180fe200000108dd */
[-C--:B------:R-:W-:Y:S01]  /*db10*/  FFMA.FTZ R175, R175, R14.reuse, -R221 ;  /* 0x0000000eafaf7223 */ /* 0x080fe200000108dd */
[----:B------:R-:W0:Y:S01]  /*db20*/  MUFU.EX2 R169, R169 ;  /* 0x000000a900a97308 */ /* 0x000e220000000800 */
[----:B---3--:R-:W-:Y:S01]  /*db30*/  FADD.FTZ R3, R165, R3 ;  /* 0x00000003a5037221 */ /* 0x008fe20000010000 */
[-CC-:B------:R-:W-:Y:S01]  /*db40*/  FFMA.FTZ R178, R178, R14.reuse, -R221.reuse ;  /* 0x0000000eb2b27223 */ /* 0x180fe200000108dd */
[-CC-:B------:R-:W-:Y:S01]  /*db50*/  FFMA.FTZ R179, R179, R14.reuse, -R221.reuse ;  /* 0x0000000eb3b37223 */ /* 0x180fe200000108dd */
[-C--:B------:R-:W-:Y:S01]  /*db60*/  FFMA.FTZ R182, R182, R14.reuse, -R221 ;  /* 0x0000000eb6b67223 */ /* 0x080fe200000108dd */
[----:B------:R-:W-:Y:S01]  /*db70*/  FADD.FTZ R3, R160, R3 ;  /* 0x00000003a0037221 */ /* 0x000fe20000010000 */
        /* <DEDUP_REMOVED lines=11> */
[----:B--2---:R-:W-:Y:S01]  /*dc30*/  F2FP.BF16.F32.PACK_AB R154, R157, R199 ;  /* 0x000000c79d9a723e */ /* 0x004fe200000010ff */
[----:B------:R-:W-:-:S02]  /*dc40*/  @!P1 VIADD R157, R21, 0x22840 ;  /* 0x00022840159d9836 */ /* 0x000fc40000000000 */
[----:B0-----:R-:W-:Y:S01]  /*dc50*/  FADD.FTZ R3, R169, R3 ;  /* 0x00000003a9037221 */ /* 0x001fe20000010000 */
[----:B------:R-:W-:Y:S02]  /*dc60*/  F2FP.BF16.F32.PACK_AB R156, R161, R156 ;  /* 0x0000009ca19c723e */ /* 0x000fe400000010ff */
[----:B------:R-:W-:Y:S02]  /*dc70*/  F2FP.BF16.F32.PACK_AB R160, R169, R160 ;  /* 0x000000a0a9a0723e */ /* 0x000fe400000010ff */
[----:B------:R-:W-:Y:S01]  /*dc80*/  @!P1 PRMT R157, RZ, 0x654, R157 ;  /* 0x00000654ff9d9816 */ /* 0x000fe2000000009d */
[----:B------:R-:W0:Y:S01]  /*dc90*/  MUFU.EX2 R173, R173 ;  /* 0x000000ad00ad7308 */ /* 0x000e220000000800 */
[----:B------:R2:W-:Y:S06]  /*dca0*/  BAR.ARV R177, 0x100 ;  /* 0x000400b10000751d */ /* 0x0005ec0000002000 */
[----:B------:R4:W-:Y:S01]  /*dcb0*/  @!P1 SYNCS.ARRIVE.TRANS64.RED.A1T0 RZ, [R157+URZ], RZ ;  /* 0x000000ff9dff99a7 */ /* 0x0009e2000810043f */
[----:B------:R-:W5:Y:S01]  /*dcc0*/  MUFU.EX2 R180, R180 ;  /* 0x000000b400b47308 */ /* 0x000f620000000800 */
[----:B---3--:R-:W-:Y:S01]  /*dcd0*/  FADD.FTZ R3, R172, R3 ;  /* 0x00000003ac037221 */ /* 0x008fe20000010000 */
[----:B----4-:R-:W-:-:S06]  /*dce0*/  FSEL R157, R176, RZ, P2 ;  /* 0x000000ffb09d7208 */ /* 0x010fcc0001000000 */
[----:B------:R-:W3:Y:S01]  /*dcf0*/  MUFU.EX2 R181, R181 ;  /* 0x000000b500b57308 */ /* 0x000ee20000000800 */
[----:B0-----:R-:W-:Y:S01]  /*dd00*/  FADD.FTZ R3, R173, R3 ;  /* 0x00000003ad037221 */ /* 0x001fe20000010000 */
[----:B------:R-:W-:-:S03]  /*dd10*/  FADD.FTZ R157, -R157, R218 ;  /* 0x000000da9d9d7221 */ /* 0x000fc60000010100 */
[----:B------:R-:W-:Y:S01]  /*dd20*/  FADD.FTZ R3, R168, R3 ;  /* 0x00000003a8037221 */ /* 0x000fe20000010000 */
[----:B------:R-:W-:Y:S02]  /*dd30*/  FMUL.FTZ R157, R157, R14 ;  /* 0x0000000e9d9d7220 */ /* 0x000fe40000410000 */
[----:B------:R-:W0:Y:S01]  /*dd40*/  MUFU.EX2 R184, R184 ;  /* 0x000000b800b87308 */ /* 0x000e220000000800 */
[----:B------:R-:W-:-:S04]  /*dd50*/  FADD.FTZ R3, R219, R3 ;  /* 0x00000003db037221 */ /* 0x000fc80000010000 */
[----:B-----5:R-:W-:-:S03]  /*dd60*/  FADD.FTZ R3, R180, R3 ;  /* 0x00000003b4037221 */ /* 0x020fc60000010000 */
[----:B------:R-:W4:Y:S01]  /*dd70*/  MUFU.EX2 R218, R157 ;  /* 0x0000009d00da7308 */ /* 0x000f220000000800 */
[----:B---3--:R-:W-:-:S07]  /*dd80*/  FADD.FTZ R3, R181, R3 ;  /* 0x00000003b5037221 */ /* 0x008fce0000010000 */
[----:B------:R-:W3:Y:S01]  /*dd90*/  MUFU.EX2 R193, R193 ;  /* 0x000000c100c17308 */ /* 0x000ee20000000800 */
[----:B0-----:R-:W-:-:S07]  /*dda0*/  FADD.FTZ R3, R184, R3 ;  /* 0x00000003b8037221 */ /* 0x001fce0000010000 */
[----:B------:R-:W0:Y:S01]  /*ddb0*/  MUFU.EX2 R185, R185 ;  /* 0x000000b900b97308 */ /* 0x000e220000000800 */
[----:B----4-:R-:W-:Y:S01]  /*ddc0*/  FFMA.FTZ R0, R218, R0, R197 ;  /* 0x00000000da007223 */ /* 0x010fe200000100c5 */
        /* <DEDUP_REMOVED lines=16> */
[----:B----4-:R-:W-:Y:S01]  /*ded0*/  F2FP.BF16.F32.PACK_AB R158, R165, R164 ;  /* 0x000000a4a59e723e */ /* 0x010fe200000010ff */
[----:B------:R-:W-:Y:S01]  /*dee0*/  FMUL.FTZ R50, R50, R218 ;  /* 0x000000da32327220 */ /* 0x000fe20000410000 */
[----:B------:R-:W-:Y:S01]  /*def0*/  F2FP.BF16.F32.PACK_AB R164, R219, R168 ;  /* 0x000000a8dba4723e */ /* 0x000fe200000010ff */
[----:B------:R-:W-:Y:S01]  /*df00*/  FMUL.FTZ R51, R51, R218 ;  /* 0x000000da33337220 */ /* 0x000fe20000410000 */
[----:B------:R-:W-:Y:S01]  /*df10*/  F2FP.BF16.F32.PACK_AB R168, R185, R184 ;  /* 0x000000b8b9a8723e */ /* 0x000fe200000010ff */
[-C--:B------:R-:W-:Y:S01]  /*df20*/  FMUL.FTZ R54, R54, R218.reuse ;  /* 0x000000da36367220 */ /* 0x080fe20000410000 */
[----:B------:R-:W0:Y:S01]  /*df30*/  MUFU.EX2 R159, R159 ;  /* 0x0000009f009f7308 */ /* 0x000e220000000800 */
[----:B-----5:R-:W-:Y:S01]  /*df40*/  FADD.FTZ R0, R221, R0 ;  /* 0x00000000dd007221 */ /* 0x020fe20000010000 */
        /* <DEDUP_REMOVED lines=14> */
[----:B------:R3:W5:Y:S01]  /*e030*/  MUFU.EX2 R226, R162 ;  /* 0x000000a200e27308 */ /* 0x0007620000000800 */
        /* <DEDUP_REMOVED lines=8> */
[----:B----4-:R-:W-:Y:S01]  /*e0c0*/  FADD.FTZ R3, R189, R3 ;  /* 0x00000003bd037221 */ /* 0x010fe20000010000 */
[----:B---3--:R-:W-:Y:S01]  /*e0d0*/  F2FP.BF16.F32.PACK_AB R162, R173, R172 ;  /* 0x000000acada2723e */ /* 0x008fe200000010ff */
[-C--:B------:R-:W-:Y:S01]  /*e0e0*/  FMUL.FTZ R91, R91, R218.reuse ;  /* 0x000000da5b5b7220 */ /* 0x080fe20000410000 */
[-C--:B------:R-:W-:Y:S01]  /*e0f0*/  FMUL.FTZ R94, R94, R218.reuse ;  /* 0x000000da5e5e7220 */ /* 0x080fe20000410000 */
[-C--:B------:R-:W-:Y:S01]  /*e100*/  FMUL.FTZ R95, R95, R218.reuse ;  /* 0x000000da5f5f7220 */ /* 0x080fe20000410000 */
[-C--:B------:R-:W-:Y:S01]  /*e110*/  FMUL.FTZ R98, R98, R218.reuse ;  /* 0x000000da62627220 */ /* 0x080fe20000410000 */
[-C--:B------:R-:W-:Y:S01]  /*e120*/  FMUL.FTZ R99, R99, R218.reuse ;  /* 0x000000da63637220 */ /* 0x080fe20000410000 */
[----:B------:R-:W3:Y:S01]  /*e130*/  MUFU.EX2 R163, R163 ;  /* 0x000000a300a37308 */ /* 0x000ee20000000800 */
        /* <DEDUP_REMOVED lines=26> */
[----:B------:R-:W-:Y:S01]  /*e2e0*/  FMUL.FTZ R138, R138, R218 ;  /* 0x000000da8a8a7220 */ /* 0x000fe20000410000 */
[----:B0-----:R-:W-:Y:S01]  /*e2f0*/  F2FP.BF16.F32.PACK_AB R166, R181, R180 ;  /* 0x000000b4b5a6723e */ /* 0x001fe200000010ff */
[-C--:B------:R-:W-:Y:S01]  /*e300*/  FMUL.FTZ R139, R139, R218.reuse ;  /* 0x000000da8b8b7220 */ /* 0x080fe20000410000 */
[-C--:B------:R-:W-:Y:S01]  /*e310*/  FMUL.FTZ R142, R142, R218.reuse ;  /* 0x000000da8e8e7220 */ /* 0x080fe20000410000 */
[-C--:B------:R-:W-:Y:S01]  /*e320*/  FMUL.FTZ R143, R143, R218.reuse ;  /* 0x000000da8f8f7220 */ /* 0x080fe20000410000 */
[----:B------:R-:W0:Y:S01]  /*e330*/  MUFU.EX2 R220, R220 ;  /* 0x000000dc00dc7308 */ /* 0x000e220000000800 */
[----:B-----5:R-:W-:Y:S01]  /*e340*/  FADD.FTZ R155, R199, R0 ;  /* 0x00000000c79b7221 */ /* 0x020fe20000010000 */
[-C--:B------:R-:W-:Y:S01]  /*e350*/  FMUL.FTZ R146, R146, R218.reuse ;  /* 0x000000da92927220 */ /* 0x080fe20000410000 */
[-C--:B------:R-:W-:Y:S01]  /*e360*/  FMUL.FTZ R147, R147, R218.reuse ;  /* 0x000000da93937220 */ /* 0x080fe20000410000 */
[-C--:B------:R-:W-:Y:S01]  /*e370*/  FMUL.FTZ R150, R150, R218.reuse ;  /* 0x000000da96967220 */ /* 0x080fe20000410000 */
[----:B------:R-:W-:-:S03]  /*e380*/  FMUL.FTZ R151, R151, R218 ;  /* 0x000000da97977220 */ /* 0x000fc60000410000 */
[----:B------:R-:W4:Y:S01]  /*e390*/  MUFU.EX2 R161, R171 ;  /* 0x000000ab00a17308 */ /* 0x000f220000000800 */
[----:B---3--:R-:W-:-:S07]  /*e3a0*/  FADD.FTZ R155, R167, R155 ;  /* 0x0000009ba79b7221 */ /* 0x008fce0000010000 */
[----:B------:R3:W5:Y:S01]  /*e3b0*/  MUFU.EX2 R165, R170 ;  /* 0x000000aa00a57308 */ /* 0x0007620000000800 */
[----:B0-----:R-:W-:-:S07]  /*e3c0*/  FADD.FTZ R155, R220, R155 ;  /* 0x0000009bdc9b7221 */ /* 0x001fce0000010000 */
[----:B------:R-:W0:Y:S01]  /*e3d0*/  MUFU.EX2 R175, R175 ;  /* 0x000000af00af7308 */ /* 0x000e220000000800 */
[----:B----4-:R-:W-:Y:S01]  /*e3e0*/  FADD.FTZ R157, R161, R155 ;  /* 0x0000009ba19d7221 */ /* 0x010fe20000010000 */
[----:B------:R-:W-:Y:S02]  /*e3f0*/  F2FP.BF16.F32.PACK_AB R155, R159, R221 ;  /* 0x000000dd9f9b723e */ /* 0x000fe400000010ff */
[----:B---3--:R-:W-:Y:S02]  /*e400*/  F2FP.BF16.F32.PACK_AB R170, R189, R188 ;  /* 0x000000bcbdaa723e */ /* 0x008fe400000010ff */
[----:B------:R-:W-:Y:S02]  /*e410*/  F2FP.BF16.F32.PACK_AB R161, R161, R220 ;  /* 0x000000dca1a1723e */ /* 0x000fe400000010ff */
[----:B------:R-:W3:Y:S01]  /*e420*/  MUFU.EX2 R178, R178 ;  /* 0x000000b200b27308 */ /* 0x000ee20000000800 */
[----:B-----5:R-:W-:-:S07]  /*e430*/  FADD.FTZ R157, R165, R157 ;  /* 0x0000009da59d7221 */ /* 0x020fce0000010000 */
[----:B------:R-:W4:Y:S01]  /*e440*/  MUFU.EX2 R179, R179 ;  /* 0x000000b300b37308 */ /* 0x000f220000000800 */
[----:B0-----:R-:W-:Y:S01]  /*e450*/  FADD.FTZ R159, R175, R157 ;  /* 0x0000009daf9f7221 */ /* 0x001fe20000010000 */
[----:B------:R-:W-:-:S06]  /*e460*/  F2FP.BF16.F32.PACK_AB R157, R163, R226 ;  /* 0x000000e2a39d723e */ /* 0x000fcc00000010ff */
[----:B------:R-:W0:Y:S01]  /*e470*/  MUFU.EX2 R182, R182 ;  /* 0x000000b600b67308 */ /* 0x000e220000000800 */
[----:B---3--:R-:W-:-:S07]  /*e480*/  FADD.FTZ R159, R178, R159 ;  /* 0x0000009fb29f7221 */ /* 0x008fce0000010000 */
[----:B------:R-:W3:Y:S01]  /*e490*/  MUFU.EX2 R183, R183 ;  /* 0x000000b700b77308 */ /* 0x000ee20000000800 */
[----:B----4-:R-:W-:Y:S01]  /*e4a0*/  FADD.FTZ R163, R179, R159 ;  /* 0x0000009fb3a37221 */ /* 0x010fe20000010000 */
[----:B------:R-:W-:-:S06]  /*e4b0*/  F2FP.BF16.F32.PACK_AB R159, R167, R199 ;  /* 0x000000c7a79f723e */ /* 0x000fcc00000010ff */
[----:B------:R-:W4:Y:S01]  /*e4c0*/  MUFU.EX2 R169, R186 ;  /* 0x000000ba00a97308 */ /* 0x000f220000000800 */
[----:B0-----:R-:W-:-:S07]  /*e4d0*/  FADD.FTZ R163, R182, R163 ;  /* 0x000000a3b6a37221 */ /* 0x001fce0000010000 */
[----:B------:R0:W5:Y:S01]  /*e4e0*/  MUFU.EX2 R0, R153 ;  /* 0x0000009900007308 */ /* 0x0001620000000800 */
[----:B---3--:R-:W-:-:S07]  /*e4f0*/  FADD.FTZ R163, R183, R163 ;  /* 0x000000a3b7a37221 */ /* 0x008fce0000010000 */
[----:B------:R-:W3:Y:S01]  /*e500*/  MUFU.EX2 R171, R187 ;  /* 0x000000bb00ab7308 */ /* 0x000ee20000000800 */
[----:B----4-:R-:W-:Y:S01]  /*e510*/  FADD.FTZ R163, R169, R163 ;  /* 0x000000a3a9a37221 */ /* 0x010fe20000010000 */
[----:B0-----:R-:W-:-:S06]  /*e520*/  F2FP.BF16.F32.PACK_AB R153, R193, R197 ;  /* 0x000000c5c199723e */ /* 0x001fcc00000010ff */
[----:B------:R-:W0:Y:S01]  /*e530*/  MUFU.EX2 R191, R191 ;  /* 0x000000bf00bf7308 */ /* 0x000e220000000800 */
[C---:B-----5:R-:W-:Y:S01]  /*e540*/  FADD.FTZ R167, R0.reuse, R163 ;  /* 0x000000a300a77221 */ /* 0x060fe20000010000 */
[----:B------:R-:W-:Y:S02]  /*e550*/  F2FP.BF16.F32.PACK_AB R163, R175, R165 ;  /* 0x000000a5afa3723e */ /* 0x000fe400000010ff */
[----:B------:R-:W-:Y:S02]  /*e560*/  F2FP.BF16.F32.PACK_AB R165, R179, R178 ;  /* 0x000000b2b3a5723e */ /* 0x000fe400000010ff */
[----:B------:R-:W-:Y:S02]  /*e570*/  F2FP.BF16.F32.PACK_AB R169, R0, R169 ;  /* 0x000000a900a9723e */ /* 0x000fe400000010ff */
[----:B------:R-:W4:Y:S01]  /*e580*/  MUFU.EX2 R173, R190 ;  /* 0x000000be00ad7308 */ /* 0x000f220000000800 */
[----:B---3--:R-:W-:-:S07]  /*e590*/  FADD.FTZ R167, R171, R167 ;  /* 0x000000a7aba77221 */ /* 0x008fce0000010000 */
[----:B------:R-:W3:Y:S01]  /*e5a0*/  MUFU.EX2 R195, R195 ;  /* 0x000000c300c37308 */ /* 0x000ee20000000800 */
[C---:B0-----:R-:W-:Y:S01]  /*e5b0*/  FADD.FTZ R167, R191.reuse, R167 ;  /* 0x000000a7bfa77221 */ /* 0x041fe20000010000 */
[----:B------:R-:W-:-:S06]  /*e5c0*/  F2FP.BF16.F32.PACK_AB R171, R191, R171 ;  /* 0x000000abbfab723e */ /* 0x000fcc00000010ff */
[----:B------:R-:W0:Y:S01]  /*e5d0*/  MUFU.EX2 R196, R196 ;  /* 0x000000c400c47308 */ /* 0x000e220000000800 */
[----:B----4-:R-:W-:Y:S01]  /*e5e0*/  FADD.FTZ R178, R173, R167 ;  /* 0x000000a7adb27221 */ /* 0x010fe20000010000 */
[----:B------:R-:W-:-:S06]  /*e5f0*/  F2FP.BF16.F32.PACK_AB R167, R183, R182 ;  /* 0x000000b6b7a7723e */ /* 0x000fcc00000010ff */
[----:B------:R-:W4:Y:S01]  /*e600*/  MUFU.EX2 R194, R194 ;  /* 0x000000c200c27308 */ /* 0x000f220000000800 */
[C---:B---3--:R-:W-:Y:S01]  /*e610*/  FADD.FTZ R178, R195.reuse, R178 ;  /* 0x000000b2c3b27221 */ /* 0x048fe20000010000 */
[----:B------:R-:W-:-:S06]  /*e620*/  F2FP.BF16.F32.PACK_AB R173, R195, R173 ;  /* 0x000000adc3ad723e */ /* 0x000fcc00000010ff */
[----:B------:R-:W3:Y:S01]  /*e630*/  MUFU.EX2 R175, R198 ;  /* 0x000000c600af7308 */ /* 0x000ee20000000800 */
[----:B0-----:R-:W-:-:S04]  /*e640*/  FADD.FTZ R3, R196, R3 ;  /* 0x00000003c4037221 */ /* 0x001fc80000010000 */
[C---:B------:R-:W-:Y:S01]  /*e650*/  FADD.FTZ R3, R174.reuse, R3 ;  /* 0x00000003ae037221 */ /* 0x040fe20000010000 */
[----:B------:R-:W-:Y:S01]  /*e660*/  F2FP.BF16.F32.PACK_AB R174, R174, R196 ;  /* 0x000000c4aeae723e */ /* 0x000fe200000010ff */
[----:B----4-:R-:W-:-:S04]  /*e670*/  FADD.FTZ R178, R194, R178 ;  /* 0x000000b2c2b27221 */ /* 0x010fc80000010000 */
[C---:B---3--:R-:W-:Y:S01]  /*e680*/  FADD.FTZ R0, R175.reuse, R178 ;  /* 0x000000b2af007221 */ /* 0x048fe20000010000 */
[----:B------:R-:W-:Y:S01]  /*e690*/  F2FP.BF16.F32.PACK_AB R175, R175, R194 ;  /* 0x000000c2afaf723e */ /* 0x000fe200000010ff */
[----:B--2---:R-:W-:Y:S06]  /*e6a0*/  @!P0 BRA `(.L_x_14000) ;  /* 0x0000000000048947 */ /* 0x004fec0003800000 */
[----:B------:R-:W-:Y:S01]  /*e6b0*/  BPT.TRAP 0x1 ;  /* 0x000000040000795c */ /* 0x000fe20000300000 */
.L_x_14000:
[----:B------:R0:W2:Y:S01]  /*e6c0*/  SYNCS.PHASECHK.TRANS64.TRYWAIT P2, [R21+URZ+0x22850], R213 ;  /* 0x022850d5150075a7 */ /* 0x0000a2000804017f */
[----:B------:R-:W-:Y:S05]  /*e6d0*/  @!P0 BRA `(.L_x_14001) ;  /* 0x0000000000048947 */ /* 0x000fea0003800000 */
[----:B------:R-:W-:Y:S01]  /*e6e0*/  BPT.TRAP 0x1 ;  /* 0x000000040000795c */ /* 0x000fe20000300000 */
.L_x_14001:
[----:B------:R-:W-:Y:S04]  /*e6f0*/  BSSY B0, `(.L_x_14002) ;  /* 0x0000004000007945 */ /* 0x000fe80003800000 */
[----:B--2---:R-:W-:Y:S05]  /*e700*/  @P2 BRA `(.L_x_14003) ;  /* 0x0000000000082947 */ /* 0x004fea0003800000 */
[----:B------:R-:W2:Y:S02]  /*e710*/  SYNCS.PHASECHK.TRANS64.TRYWAIT P2, [R21+URZ+0x22850], R213 ;  /* 0x022850d5150075a7 */ /* 0x000ea4000804017f */
[----:B--2---:R-:W-:Y:S05]  /*e720*/  @!P2 BRA `(.L_x_14004) ;  /* 0x000001140094a947 */ /* 0x004fea0003800000 */
.L_x_14003:
[----:B------:R-:W-:Y:S05]  /*e730*/  BSYNC B0 ;  /* 0x0000000000007941 */ /* 0x000fea0003800000 */
.L_x_14002:
        /* <DEDUP_REMOVED lines=60> */
.L_x_13995:
[----:B------:R-:W-:-:S13]  /*eb00*/  ISETP.GE.AND P2, PT, R20, R211, PT ;  /* 0x000000d31400720c */ /* 0x000fda0003f46270 */
[----:B------:R-:W-:Y:S05]  /*eb10*/  @!P2 BRA `(.L_x_14006) ;  /* 0x000000240034a947 */ /* 0x000fea0003800000 */
[----:B------:R-:W-:Y:S02]  /*eb20*/  IMAD.MOV.U32 R207, RZ, RZ, R176 ;  /* 0x000000ffffcf7224 */ /* 0x000fe400078e00b0 */
[----:B------:R-:W-:-:S07]  /*eb30*/  IMAD.MOV.U32 R209, RZ, RZ, R13 ;  /* 0x000000ffffd17224 */ /* 0x000fce00078e000d */
.L_x_14016:
[----:B------:R-:W-:Y:S01]  /*eb40*/  VIADD R22, R22, 0x1 ;  /* 0x0000000116167836 */ /* 0x000fe20000000000 */
[----:B------:R-:W-:Y:S05]  /*eb50*/  YIELD ;  /* 0x0000000000007946 */ /* 0x000fea0003800000 */
[----:B------:R-:W-:-:S04]  /*eb60*/  ISETP.NE.AND P2, PT, R22, 0x2, PT ;  /* 0x000000021600780c */ /* 0x000fc80003f45270 */
[----:B------:R-:W-:Y:S02]  /*eb70*/  SEL R13, RZ, 0x1, P2 ;  /* 0x00000001ff0d7807 */ /* 0x000fe40001000000 */
[----:B------:R-:W-:Y:S02]  /*eb80*/  SEL R22, R22, RZ, P2 ;  /* 0x000000ff16167207 */ /* 0x000fe40001000000 */
[----:B------:R-:W-:Y:S01]  /*eb90*/  LOP3.LUT R202, R202, R13, RZ, 0x3c, !PT ;  /* 0x0000000dcaca7212 */ /* 0x000fe200078e3cff */
[----:B-1----:R-:W-:Y:S06]  /*eba0*/  @!P0 BRA `(.L_x_14007) ;  /* 0x0000000000048947 */ /* 0x002fec0003800000 */
[----:B------:R-:W-:Y:S01]  /*ebb0*/  BPT.TRAP 0x1 ;  /* 0x000000040000795c */ /* 0x000fe20000300000 */
.L_x_14007:
[----:B------:R-:W-:Y:S01]  /*ebc0*/  IMAD R15, R22, 0x8, R18 ;  /* 0x00000008160f7824 */ /* 0x000fe200078e0212 */
[----:B0-----:R-:W-:-:S04]  /*ebd0*/  SHF.L.U32 R21, R202, 0x1f, RZ ;  /* 0x0000001fca157819 */ /* 0x001fc800000006ff */
[----:B------:R0:W1:Y:S01]  /*ebe0*/  SYNCS.PHASECHK.TRANS64.TRYWAIT P2, [R15+URZ+0x22830], R21 ;  /* 0x022830150f0075a7 */ /* 0x000062000804017f */
[----:B------:R-:W-:Y:S05]  /*ebf0*/  @!P0 BRA `(.L_x_14008) ;  /* 0x0000000000048947 */ /* 0x000fea0003800000 */
[----:B------:R-:W-:Y:S01]  /*ec00*/  BPT.TRAP 0x1 ;  /* 0x000000040000795c */ /* 0x000fe20000300000 */
.L_x_14008:
[----:B------:R-:W-:Y:S02]  /*ec10*/  IMAD R156, R22, 0x300, R12 ;  /* 0x00000300169c7824 */ /* 0x000fe400078e020c */
[----:B------:R-:W-:Y:S01]  /*ec20*/  IMAD.MOV.U32 R157, RZ, RZ, 0x40000040 ;  /* 0x40000040ff9d7424 */ /* 0x000fe200078e00ff */
[----:B-1----:R-:W-:Y:S06]  /*ec30*/  @P2 BRA `(.L_x_14009) ;  /* 0x0000000000082947 */ /* 0x002fec0003800000 */
[----:B------:R-:W1:Y:S02]  /*ec40*/  SYNCS.PHASECHK.TRANS64.TRYWAIT P2, [R15+URZ+0x22830], R21 ;  /* 0x022830150f0075a7 */ /* 0x000e64000804017f */
[----:B-1----:R-:W-:Y:S05]  /*ec50*/  @!P2 BRA `(.L_x_14010) ;  /* 0x00000110005ca947 */ /* 0x002fea0003800000 */
.L_x_14009:
        /* <DEDUP_REMOVED lines=253> */
[----:B---3--:R-:W-:-:S04]  /*fc30*/  FADD.FTZ R154, R209, R154 ;  /* 0x0000009ad19a7221 */ /* 0x008fc80000010000 */
[C---:B------:R-:W-:Y:S01]  /*fc40*/  FADD.FTZ R171, R218.reuse, R154 ;  /* 0x0000009adaab7221 */ /* 0x040fe20000010000 */
[----:B------:R-:W-:Y:S02]  /*fc50*/  F2FP.BF16.F32.PACK_AB R154, R218, R209 ;  /* 0x000000d1da9a723e */ /* 0x000fe400000010ff */
        /* <DEDUP_REMOVED lines=32> */
[----:B------:R-:W-:Y:S01]  /*fe60*/  MUFU.EX2 R160, R160 ;  /* 0x000000a000a07308 */ /* 0x000fe20000000800 */
[----:B0-----:R-:W-:-:S05]  /*fe70*/  FMNMX.FTZ R199, R194, R195, !PT ;  /* 0x000000c3c2c77209 */ /* 0x001fca0007810000 */
[----:B------:R-:W0:Y:S02]  /*fe80*/  SHFL.BFLY PT, R195, R199, 0x2, 0x1f ;  /* 0x0c401f00c7c37f89 */ /* 0x000e2400000e0000 */
[----:B------:R-:W1:Y:S08]  /*fe90*/  MUFU.EX2 R161, R161 ;  /* 0x000000a100a17308 */ /* 0x000e700000000800 */
        /* <DEDUP_REMOVED lines=25> */
[----:B-1----:R-:W-:Y:S01]  /*10030*/  F2FP.BF16.F32.PACK_AB R156, R161, R160 ;  /* 0x000000a0a19c723e */ /* 0x002fe200000010ff */
        /* <DEDUP_REMOVED lines=14> */
[----:B------:R-:W-:Y:S01]  /*10120*/  FFMA.FTZ R194, R194, R14, -R177 ;  /* 0x0000000ec2c27223 */ /* 0x000fe200000108b1 */
[----:B------:R-:W-:Y:S01]  /*10130*/  IADD3 R177, -R219, 0xb, RZ ;  /* 0x0000000bdbb17810 */ /* 0x000fe20007ffe1ff */
[----:B------:R2:W3:Y:S01]  /*10140*/  MUFU.EX2 R209, R158 ;  /* 0x0000009e00d17308 */ /* 0x0004e20000000800 */
[----:B0-----:R-:W-:Y:S01]  /*10150*/  FFMA.FTZ R0, R199, R0, R196 ;  /* 0x00000000c7007223 */ /* 0x001fe200000100c4 */
        /* <DEDUP_REMOVED lines=8> */
[----:B-1----:R-:W-:Y:S01]  /*101e0*/  FADD.FTZ R0, R155, R0 ;  /* 0x000000009b007221 */ /* 0x002fe20000010000 */
[----:B------:R-:W-:-:S02]  /*101f0*/  @!P1 VIADD R160, R15, 0x22840 ;  /* 0x000228400fa09836 */ /* 0x000fc40000000000 */
[-C--:B------:R-:W-:Y:S01]  /*10200*/  FMUL.FTZ R38, R38, R199.reuse ;  /* 0x000000c726267220 */ /* 0x080fe20000410000 */
[----:B------:R-:W-:Y:S01]  /*10210*/  FADD.FTZ R158, R161, R158 ;  /* 0x0000009ea19e7221 */ /* 0x000fe20000010000 */
[-C--:B------:R-:W-:Y:S01]  /*10220*/  FMUL.FTZ R39, R39, R199.reuse ;  /* 0x000000c727277220 */ /* 0x080fe20000410000 */
[-C--:B------:R-:W-:Y:S01]  /*10230*/  FMUL.FTZ R42, R42, R199.reuse ;  /* 0x000000c72a2a7220 */ /* 0x080fe20000410000 */
[----:B------:R1:W2:Y:S01]  /*10240*/  MUFU.EX2 R218, R162 ;  /* 0x000000a200da7308 */ /* 0x0002a20000000800 */
[----:B------:R-:W-:Y:S01]  /*10250*/  FADD.FTZ R158, R164, R158 ;  /* 0x0000009ea49e7221 */ /* 0x000fe20000010000 */
[----:B---3--:R-:W-:Y:S01]  /*10260*/  FADD.FTZ R0, R209, R0 ;  /* 0x00000000d1007221 */ /* 0x008fe20000010000 */
[----:B------:R-:W-:Y:S01]  /*10270*/  @!P1 PRMT R160, RZ, 0x654, R160 ;  /* 0x00000654ffa09816 */ /* 0x000fe200000000a0 */
[----:B------:R3:W-:Y:S06]  /*10280*/  BAR.ARV R177, 0x100 ;  /* 0x000400b10000751d */ /* 0x0007ec0000002000 */
[----:B------:R-:W4:Y:S01]  /*10290*/  MUFU.EX2 R163, R163 ;  /* 0x000000a300a37308 */ /* 0x000f220000000800 */
[----:B------:R-:W-:Y:S01]  /*102a0*/  FADD.FTZ R158, R165, R158 ;  /* 0x0000009ea59e7221 */ /* 0x000fe20000010000 */
[----:B0-----:R-:W-:Y:S01]  /*102b0*/  FADD.FTZ R0, R159, R0 ;  /* 0x000000009f007221 */ /* 0x001fe20000010000 */
[----:B------:R0:W-:Y:S01]  /*102c0*/  @!P1 SYNCS.ARRIVE.TRANS64.RED.A1T0 RZ, [R160+URZ], RZ ;  /* 0x000000ffa0ff99a7 */ /* 0x0001e2000810043f */
[----:B-1----:R-:W-:Y:S01]  /*102d0*/  F2FP.BF16.F32.PACK_AB R162, R173, R172 ;  /* 0x000000acada2723e */ /* 0x002fe200000010ff */
[-C--:B------:R-:W-:Y:S01]  /*102e0*/  FMUL.FTZ R43, R43, R199.reuse ;  /* 0x000000c72b2b7220 */ /* 0x080fe20000410000 */
[-C--:B------:R-:W-:Y:S01]  /*102f0*/  FMUL.FTZ R46, R46, R199.reuse ;  /* 0x000000c72e2e7220 */ /* 0x080fe20000410000 */
[----:B--2---:R-:W-:Y:S01]  /*10300*/  FADD.FTZ R0, R218, R0 ;  /* 0x00000000da007221 */ /* 0x004fe20000010000 */
[----:B------:R-:W1:Y:S01]  /*10310*/  MUFU.EX2 R161, R166 ;  /* 0x000000a600a17308 */ /* 0x000e620000000800 */
[-C--:B------:R-:W-:Y:S01]  /*10320*/  FMUL.FTZ R47, R47, R199.reuse ;  /* 0x000000c72f2f7220 */ /* 0x080fe20000410000 */
[-C--:B------:R-:W-:Y:S01]  /*10330*/  FMUL.FTZ R50, R50, R199.reuse ;  /* 0x000000c732327220 */ /* 0x080fe20000410000 */
[----:B0-----:R-:W-:Y:S01]  /*10340*/  F2FP.BF16.F32.PACK_AB R160, R169, R168 ;  /* 0x000000a8a9a0723e */ /* 0x001fe200000010ff */
        /* <DEDUP_REMOVED lines=14> */
[----:B------:R-:W-:Y:S01]  /*10430*/  F2FP.BF16.F32.PACK_AB R158, R165, R164 ;  /* 0x000000a4a59e723e */ /* 0x000fe200000010ff */
[----:B-1----:R-:W-:Y:S01]  /*10440*/  FADD.FTZ R0, R161, R0 ;  /* 0x00000000a1007221 */ /* 0x002fe20000010000 */
        /* <DEDUP_REMOVED lines=29> */
[C---:B-1----:R-:W-:Y:S01]  /*10620*/  F2FP.BF16.F32.PACK_AB R166, R181.reuse, R180 ;  /* 0x000000b4b5a6723e */ /* 0x042fe200000010ff */
[----:B------:R-:W-:Y:S01]  /*10630*/  FADD.FTZ R3, R181, R3 ;  /* 0x00000003b5037221 */ /* 0x000fe20000010000 */
[----:B--2---:R-:W-:Y:S01]  /*10640*/  F2FP.BF16.F32.PACK_AB R153, R155, R196 ;  /* 0x000000c49b99723e */ /* 0x004fe200000010ff */
[----:B------:R-:W-:Y:S01]  /*10650*/  FMUL.FTZ R103, R103, R199 ;  /* 0x000000c767677220 */ /* 0x000fe20000410000 */
[----:B------:R-:W-:Y:S01]  /*10660*/  F2FP.BF16.F32.PACK_AB R155, R159, R209 ;  /* 0x000000d19f9b723e */ /* 0x000fe200000010ff */
[----:B------:R-:W-:Y:S01]  /*10670*/  FMUL.FTZ R106, R106, R199 ;  /* 0x000000c76a6a7220 */ /* 0x000fe20000410000 */
        /* <DEDUP_REMOVED lines=20> */
[----:B------:R-:W-:Y:S01]  /*107c0*/  FMUL.FTZ R130, R130, R199 ;  /* 0x000000c782827220 */ /* 0x000fe20000410000 */
        /* <DEDUP_REMOVED lines=16> */
[----:B------:R-:W-:-:S04]  /*108d0*/  FMUL.FTZ R151, R151, R199 ;  /* 0x000000c797977220 */ /* 0x000fc80000410000 */
        /* <DEDUP_REMOVED lines=45> */
.L_x_14011:
[----:B------:R0:W1:Y:S01]  /*10bb0*/  SYNCS.PHASECHK.TRANS64.TRYWAIT P2, [R15+URZ+0x22850], R21 ;  /* 0x022850150f0075a7 */ /* 0x000062000804017f */
[----:B------:R-:W-:Y:S05]  /*10bc0*/  @!P0 BRA `(.L_x_14012) ;  /* 0x0000000000048947 */ /* 0x000fea0003800000 */
[----:B------:R-:W-:Y:S01]  /*10bd0*/  BPT.TRAP 0x1 ;  /* 0x000000040000795c */ /* 0x000fe20000300000 */
.L_x_14012:
[----:B------:R-:W-:Y:S04]  /*10be0*/  BSSY B0, `(.L_x_14013) ;  /* 0x0000004000007945 */ /* 0x000fe80003800000 */
[----:B-1----:R-:W-:Y:S05]  /*10bf0*/  @P2 BRA `(.L_x_14014) ;  /* 0x0000000000082947 */ /* 0x002fea0003800000 */
[----:B------:R-:W1:Y:S02]  /*10c00*/  SYNCS.PHASECHK.TRANS64.TRYWAIT P2, [R15+URZ+0x22850], R21 ;  /* 0x022850150f0075a7 */ /* 0x000e64000804017f */
[----:B-1----:R-:W-:Y:S05]  /*10c10*/  @!P2 BRA `(.L_x_14015) ;  /* 0x000000f00080a947 */ /* 0x002fea0003800000 */
.L_x_14014:
[----:B------:R-:W-:Y:S05]  /*10c20*/  BSYNC B0 ;  /* 0x0000000000007941 */ /* 0x000fea0003800000 */
.L_x_14013:
[----:B------:R-:W2:Y:S01]  /*10c30*/  S2R R180, SR_TID.X ;  /* 0x0000000000b47919 */ /* 0x000ea20000002100 */
[----:B------:R-:W-:Y:S05]  /*10c40*/  WARPSYNC.ALL ;  /* 0x0000000000007948 */ /* 0x000fea0003800000 */
[----:B------:R-:W-:Y:S01]  /*10c50*/  IMAD.MOV.U32 R178, RZ, RZ, 0xc00 ;  /* 0x00000c00ffb27424 */ /* 0x000fe200078e00ff */
[----:B------:R-:W-:Y:S01]  /*10c60*/  ISETP.GT.AND P2, PT, R20, R211, PT ;  /* 0x000000d31400720c */ /* 0x000fe20003f44270 */
[----:B------:R-:W-:Y:S02]  /*10c70*/  IMAD.MOV.U32 R179, RZ, RZ, 0x40000040 ;  /* 0x40000040ffb37424 */ /* 0x000fe400078e00ff */
[----:B------:R-:W-:-:S02]  /*10c80*/  IMAD R178, R22, R178, UR44 ;  /* 0x0000002c16b27e24 */ /* 0x000fc4000f8e02b2 */
[----:B01----:R-:W-:Y:S01]  /*10c90*/  @!P1 VIADD R15, R15, 0x22860 ;  /* 0x000228600f0f9836 */ /* 0x003fe20000000000 */
[----:B------:R-:W-:Y:S01]  /*10ca0*/  R2UR UR7, R179 ;  /* 0x00000000b30772ca */ /* 0x000fe200000e0000 */
[----:B------:R-:W-:Y:S01]  /*10cb0*/  IMAD.MOV.U32 R179, RZ, RZ, 0x40000040 ;  /* 0x40000040ffb37424 */ /* 0x000fe200078e00ff */
[----:B------:R-:W-:Y:S01]  /*10cc0*/  R2UR UR6, R178 ;  /* 0x00000000b20672ca */ /* 0x000fe200000e0000 */
[----:B------:R-:W-:Y:S01]  /*10cd0*/  VIADD R20, R20, 0xffffffff ;  /* 0xffffffff14147836 */ /* 0x000fe20000000000 */
[----:B------:R-:W-:Y:S01]  /*10ce0*/  @!P1 PRMT R15, RZ, 0x654, R15 ;  /* 0x00000654ff0f9816 */ /* 0x000fe2000000000f */
[----:B------:R-:W-:Y:S02]  /*10cf0*/  IMAD.MOV.U32 R207, RZ, RZ, R176 ;  /* 0x000000ffffcf7224 */ /* 0x000fe400078e00b0 */
[----:B------:R-:W-:Y:S01]  /*10d00*/  IMAD.MOV.U32 R209, RZ, RZ, R13 ;  /* 0x000000ffffd17224 */ /* 0x000fe200078e000d */
[----:B--2---:R-:W-:-:S05]  /*10d10*/  SHF.R.U32.HI R180, RZ, 0x7, R180 ;  /* 0x00000007ffb47819 */ /* 0x004fca00000116b4 */
[----:B------:R-:W-:-:S05]  /*10d20*/  VIADD R21, R180, 0x8 ;  /* 0x00000008b4157836 */ /* 0x000fca0000000000 */
        /* <DEDUP_REMOVED lines=44> */
.L_x_14006:
[----:B------:R-:W-:Y:S05]  /*10ff0*/  WARPSYNC.ALL ;  /* 0x0000000000007948 */ /* 0x000fea0003800000 */
[----:B------:R-:W2:Y:S01]  /*11000*/  SHFL.BFLY PT, R4, R3, 0x2, 0x1f ;  /* 0x0c401f0003047f89 */ /* 0x000ea200000e0000 */
[----:B------:R-:W-:Y:S02]  /*11010*/  IMAD.MOV.U32 R154, RZ, RZ, -0x800000 ;  /* 0xff800000ff9a7424 */ /* 0x000fe400078e00ff */
[----:B------:R-:W-:Y:S01]  /*11020*/  VIADD R22, R22, 0x1 ;  /* 0x0000000116167836 */ /* 0x000fe20000000000 */
[----:B------:R3:W-:Y:S08]  /*11030*/  BAR.ARV R177, 0x100 ;  /* 0x000400b10000751d */ /* 0x0007f00000002000 */
[----:B------:R-:W-:Y:S06]  /*11040*/  BAR.ARV 0x8, 0x180 ;  /* 0x0206000000007b1d */ /* 0x000fec0000002000 */
[----:B------:R-:W-:Y:S01]  /*11050*/  ISETP.NE.AND P1, PT, R22, 0x2, PT ;  /* 0x000000021600780c */ /* 0x000fe20003f25270 */
[----:B------:R-:W-:-:S03]  /*11060*/  VIADD R229, R229, 0x1 ;  /* 0x00000001e5e57836 */ /* 0x000fc60000000000 */
[----:B------:R-:W-:Y:S01]  /*11070*/  SEL R22, R22, RZ, P1 ;  /* 0x000000ff16167207 */ /* 0x000fe20000800000 */
[----:B--2---:R-:W-:Y:S01]  /*11080*/  FADD.FTZ R6, R4, R3 ;  /* 0x0000000304067221 */ /* 0x004fe20000010000 */
[----:B------:R-:W-:-:S04]  /*11090*/  IMAD.MOV.U32 R4, RZ, RZ, RZ ;  /* 0x000000ffff047224 */ /* 0x000fc800078e00ff */
[----:B------:R-:W2:Y:S02]  /*110a0*/  SHFL.BFLY PT, R5, R6, 0x1, 0x1f ;  /* 0x0c201f0006057f89 */ /* 0x000ea400000e0000 */
[----:B--2---:R-:W-:-:S05]  /*110b0*/  FADD.FTZ R3, R6, R5 ;  /* 0x0000000506037221 */ /* 0x004fca0000010000 */
[----:B------:R-:W-:-:S13]  /*110c0*/  FSETP.NE.FTZ.AND P0, PT, R3, RZ, PT ;  /* 0x000000ff0300720b */ /* 0x000fda0003f15000 */
[----:B------:R-:W2:Y:S08]  /*110d0*/  @P0 MUFU.LG2 R5, R3 ;  /* 0x0000000300050308 */ /* 0x000eb00000000c00 */
[----:B------:R4:W5:Y:S01]  /*110e0*/  @P0 MUFU.RCP R4, R3 ;  /* 0x0000000300040308 */ /* 0x0009620000001000 */
[----:B--2---:R-:W-:Y:S01]  /*110f0*/  @P0 FMUL.FTZ R5, R5, 0.69314718246459960938 ;  /* 0x3f31721805050820 */ /* 0x004fe20000410000 */
[----:B----4-:R-:W-:-:S04]  /*11100*/  @P0 FMUL.FTZ R3, R14, 0.69314718246459960938 ;  /* 0x3f3172180e030820 */ /* 0x010fc80000410000 */
[----:B------:R-:W-:Y:S01]  /*11110*/  @P0 FFMA.FTZ R154, R3, R13, R5 ;  /* 0x0000000d039a0223 */ /* 0x000fe20000010005 */
[----:B------:R-:W-:Y:S01]  /*11120*/  IMAD.MOV.U32 R3, RZ, RZ, -0x800000 ;  /* 0xff800000ff037424 */ /* 0x000fe200078e00ff */
[----:B------:R-:W2:Y:S01]  /*11130*/  SHFL.BFLY PT, R5, R0, 0x2, 0x1f ;  /* 0x0c401f0000057f89 */ /* 0x000ea200000e0000 */
        /* <DEDUP_REMOVED lines=69> */
[----:B------:R-:W2:Y:S01]  /*11590*/  @P0 MUFU.LG2 R6, R8 ;  /* 0x0000000800060308 */ /* 0x000ea20000000c00 */
[----:B------:R-:W-:-:S07]  /*115a0*/  @P0 FMUL.FTZ R5, R14, 0.69314718246459960938 ;  /* 0x3f3172180e050820 */ /* 0x000fce0000410000 */
[----:B------:R-:W4:Y:S01]  /*115b0*/  @P0 MUFU.RCP R0, R8 ;  /* 0x0000000800000308 */ /* 0x000f220000001000 */
[----:B--2---:R-:W-:-:S04]  /*115c0*/  @P0 FMUL.FTZ R6, R6, 0.69314718246459960938 ;  /* 0x3f31721806060820 */ /* 0x004fc80000410000 */
[----:B------:R-:W-:Y:S01]  /*115d0*/  @P0 FFMA.FTZ R3, R5, R176, R6 ;  /* 0x000000b005030223 */ /* 0x000fe20000010006 */
[----:B------:R-:W-:Y:S02]  /*115e0*/  SEL R5, RZ, 0x1, P1 ;  /* 0x00000001ff057807 */ /* 0x000fe40000800000 */
[----:B------:R-:W-:Y:S01]  /*115f0*/  PLOP3.LUT P0, PT, PT, PT, PT, 0x8, 0x0 ;  /* 0x000000000000781c */ /* 0x000fe20003f0e170 */
        /* <DEDUP_REMOVED lines=64> */
[----:B---3--:R-:W-:-:S07]  /*11a00*/  LOP3.LUT R202, R202, R5, RZ, 0x3c, !PT ;  /* 0x00000005caca7212 */ /* 0x008fce00078e3cff */
.L_x_13951:
[----:B------:R-:W-:Y:S05]  /*11a10*/  WARPSYNC.ALL ;  /* 0x0000000000007948 */ /* 0x000fea0003800000 */
[----:B------:R-:W2:Y:S08]  /*11a20*/  S2UR UR5, SR_CgaCtaId ;  /* 0x00000000000579c3 */ /* 0x000eb00000008800 */
[----:B------:R-:W-:Y:S06]  /*11a30*/  BAR.SYNC.DEFER_BLOCKING 0x5, 0x180 ;  /* 0x0146000000007b1d */ /* 0x000fec0000010000 */
[----:B------:R-:W-:Y:S01]  /*11a40*/  UMOV UR4, 0x400 ;  /* 0x0000040000047882 */ /* 0x000fe20000000000 */
[----:B------:R-:W-:Y:S01]  /*11a50*/  BSSY B0, `(.L_x_14017) ;  /* 0x00004f6000007945 */ /* 0x000fe20003800000 */
[----:B--2---:R-:W-:-:S06]  /*11a60*/  ULEA UR4, UR5, UR4, 0x18 ;  /* 0x0000000405047291 */ /* 0x004fcc000f8ec03f */
[----:B------:R-:W-:-:S05]  /*11a70*/  IMAD.U32 R18, RZ, RZ, UR4 ;  /* 0x00000004ff127e24 */ /* 0x000fca000f8e00ff */
[----:B------:R2:W3:Y:S01]  /*11a80*/  LDS.128 R4, [R18+0x228d0] ;  /* 0x0228d00012047984 */ /* 0x0004e20000000c00 */
        /* <DEDUP_REMOVED lines=15> */
[----:B-1----:R-:W-:Y:S01]  /*11b80*/  F2FP.BF16.F32.PACK_AB R15, R39, R38 ;  /* 0x00000026270f723e */ /* 0x002fe200000010ff */
[----:B------:R-:W-:Y:S01]  /*11b90*/  BAR.SYNC.DEFER_BLOCKING 0x1, 0x100 ;  /* 0x0044000000007b1d */ /* 0x000fe20000010000 */
[----:B------:R-:W-:-:S04]  /*11ba0*/  ISETP.NE.U32.AND P1, PT, RZ, UR4, PT ;  /* 0x00000004ff007c0c */ /* 0x000fc8000bf25070 */
[----:B------:R-:W-:Y:S02]  /*11bb0*/  ISETP.NE.AND.EX P1, PT, RZ, UR5, PT, P1 ;  /* 0x00000005ff007c0c */ /* 0x000fe4000bf25310 */
[----:B------:R-:W-:Y:S02]  /*11bc0*/  MOV R20, R18 ;  /* 0x0000001200147202 */ /* 0x000fe40000000f00 */
[----:B0-----:R-:W-:-:S03]  /*11bd0*/  MOV R21, R0 ;  /* 0x0000000000157202 */ /* 0x001fc60000000f00 */
        /* <DEDUP_REMOVED lines=164> */
[----:B---3--:R-:W-:Y:S01]  /*12620*/  LOP3.LUT R4, R0, 0x380, RZ, 0xc0, !PT ;  /* 0x0000038000047812 */ /* 0x008fe200078ec0ff */
[----:B------:R-:W-:Y:S01]  /*12630*/  IMAD.X R153, RZ, RZ, R153, P0 ;  /* 0x000000ffff997224 */ /* 0x000fe200000e0699 */
[----:B------:R-:W-:Y:S02]  /*12640*/  IADD3 R8, P0, R225, UR4, RZ ;  /* 0x00000004e1087c10 */ /* 0x000fe4000ff1e0ff */
[----:B------:R-:W-:Y:S02]  /*12650*/  SHF.R.U64 R4, R4, 0x3, RZ ;  /* 0x0000000304047819 */ /* 0x000fe400000012ff */
[----:B------:R-:W-:Y:S02]  /*12660*/  IADD3.X R9, R227, UR5, RZ, P0, !PT ;  /* 0x00000005e3097c10 */ /* 0x000fe400087fe4ff */
[----:B------:R-:W-:Y:S01]  /*12670*/  LOP3.LUT R152, R4, R0, RZ, 0x3c, !PT ;  /* 0x0000000004987212 */ /* 0x000fe200078e3cff */
[----:B------:R-:W-:-:S03]  /*12680*/  IMAD.MOV.U32 R4, RZ, RZ, RZ ;  /* 0x000000ffff047224 */ /* 0x000fc600078e00ff */
[----:B------:R-:W-:-:S05]  /*12690*/  MOV R152, R152 ;  /* 0x0000009800987202 */ /* 0x000fca0000000f00 */
[----:B------:R0:W-:Y:S01]  /*126a0*/  STSM.16.M88.4 [R152], R12 ;  /* 0x0000000c98007844 */ /* 0x0001e20000000200 */
[----:B------:R-:W-:Y:S06]  /*126b0*/  BAR.SYNC.DEFER_BLOCKING 0x1, 0x100 ;  /* 0x0044000000007b1d */ /* 0x000fec0000010000 */
[----:B------:R-:W5:Y:S01]  /*126c0*/  @P1 LDG.E R4, desc[UR40][R8.64] ;  /* 0x0000002808041981 */ /* 0x000f62000c1e1900 */
[----:B------:R-:W-:-:S04]  /*126d0*/  ISETP.NE.U32.AND P0, PT, RZ, UR6, PT ;  /* 0x00000006ff007c0c */ /* 0x000fc8000bf05070 */
[----:B------:R-:W-:Y:S01]  /*126e0*/  ISETP.NE.AND.EX P0, PT, RZ, UR7, PT, P0 ;  /* 0x00000007ff007c0c */ /* 0x000fe2000bf05300 */
[----:B0-----:R-:W-:-:S12]  /*126f0*/  IMAD.MOV.U32 R14, RZ, RZ, 0x9b8 ;  /* 0x000009b8ff0e7424 */ /* 0x001fd800078e00ff */
[----:B------:R-:W-:Y:S01]  /*12700*/  @P0 IADD3 R10, P2, R225, UR6, RZ ;  /* 0x00000006e10a0c10 */ /* 0x000fe2000ff5e0ff */
[----:B------:R-:W-:Y:S02]  /*12710*/  ULDC UR6, c[0x0][0xa88] ;  /* 0x0002a20000067ab9 */ /* 0x000fe40000000800 */
[----:B------:R-:W-:Y:S01]  /*12720*/  IMAD.U32 R0, RZ, RZ, UR6 ;  /* 0x00000006ff007e24 */ /* 0x000fe2000f8e00ff */
[----:B------:R-:W-:Y:S02]  /*12730*/  @P0 IADD3.X R11, R227, UR7, RZ, P2, !PT ;  /* 0x00000007e30b0c10 */ /* 0x000fe400097fe4ff */
[----:B------:R-:W-:-:S03]  /*12740*/  ISETP.GT.AND P2, PT, R223, 0x1, PT ;  /* 0x00000001df00780c */ /* 0x000fc60003f44270 */
[----:B------:R0:W5:Y:S01]  /*12750*/  @P0 LDG.E R0, desc[UR40][R10.64] ;  /* 0x000000280a000981 */ /* 0x000162000c1e1900 */
[----:B------:R-:W-:-:S04]  /*12760*/  SEL R14, R14, 0x978, P2 ;  /* 0x000009780e0e7807 */ /* 0x000fc80001000000 */
[----:B------:R1:W3:Y:S08]  /*12770*/  LDC.64 R12, c[0x0][R14+0x220] ;  /* 0x000088000e0c7b82 */ /* 0x0002f00000000a00 */
[----:B0-----:R1:W0:Y:S01]  /*12780*/  LDC.64 R10, c[0x0][R14+0x218] ;  /* 0x000086000e0a7b82 */ /* 0x0012220000000a00 */
[----:B------:R-:W-:Y:S05]  /*12790*/  @P0 BRA `(.L_x_14019) ;  /* 0x0000000000100947 */ /* 0x000fea0003800000 */
[----:B------:R-:W-:Y:S05]  /*127a0*/  @!P1 BRA `(.L_x_14019) ;  /* 0x00000000000c9947 */ /* 0x000fea0003800000 */
[----:B-----5:R-:W4:Y:S04]  /*127b0*/  LDG.E R0, desc[UR40][R8.64] ;  /* 0x0000002808007981 */ /* 0x020f28000c1e1900 */
[----:B------:R-:W4:Y:S02]  /*127c0*/  LDG.E R8, desc[UR40][R8.64+0x4] ;  /* 0x0000042808087981 */ /* 0x000f24000c1e1900 */
[----:B----4-:R-:W-:-:S07]  /*127d0*/  IMAD.IADD R0, R8, 0x1, -R0 ;  /* 0x0000000108007824 */ /* 0x010fce00078e0a00 */
.L_x_14019:
[----:B------:R-:W4:Y:S01]  /*127e0*/  LDL.LU R15, [R1+0x64] ;  /* 0x00006400010f7983 */ /* 0x000f220000300800 */
[----:B------:R-:W2:Y:S01]  /*127f0*/  LDC R156, c[0x0][0xbe8] ;  /* 0x0002fa00ff9c7b82 */ /* 0x000ea20000000800 */
[----:B------:R-:W-:Y:S02]  /*12800*/  ISETP.NE.U32.AND P0, PT, RZ, UR4, PT ;  /* 0x00000004ff007c0c */ /* 0x000fe4000bf05070 */
[----:B------:R-:W4:Y:S02]  /*12810*/  LDL R158, [R1+0x70] ;  /* 0x00007000019e7983 */ /* 0x000f240000100800 */
[----:B------:R-:W-:Y:S02]  /*12820*/  ISETP.NE.AND.EX P0, PT, RZ, UR5, PT, P0 ;  /* 0x00000005ff007c0c */ /* 0x000fe4000bf05300 */
[----:B------:R-:W4:Y:S01]  /*12830*/  LDL R157, [R1+0x68] ;  /* 0x00006800019d7983 */ /* 0x000f220000100800 */
[----:B------:R-:W1:Y:S01]  /*12840*/  LDC.64 R8, c[0x0][R14+0x228] ;  /* 0x00008a000e087b82 */ /* 0x000e620000000a00 */
[----:B------:R-:W-:Y:S01]  /*12850*/  SEL R224, R224, RZ, !P0 ;  /* 0x000000ffe0e07207 */ /* 0x000fe20004000000 */
[----:B0-----:R-:W-:-:S02]  /*12860*/  IMAD R153, R11, R222, RZ ;  /* 0x000000de0b997224 */ /* 0x001fc400078e02ff */
[----:B------:R-:W-:-:S04]  /*12870*/  IMAD.WIDE.U32 R10, R10, R222, RZ ;  /* 0x000000de0a0a7225 */ /* 0x000fc800078e00ff */
[----:B---3--:R-:W-:Y:S01]  /*12880*/  IMAD R13, R13, R224, RZ ;  /* 0x000000e00d0d7224 */ /* 0x008fe200078e02ff */
[----:B--2---:R-:W-:Y:S01]  /*12890*/  ISETP.NE.AND P1, PT, R156, 0x1, PT ;  /* 0x000000019c00780c */ /* 0x004fe20003f25270 */
[----:B------:R-:W-:-:S12]  /*128a0*/  IMAD.IADD R153, R11, 0x1, R153 ;  /* 0x000000010b997824 */ /* 0x000fd800078e0299 */
[----:B------:R-:W0:Y:S01]  /*128b0*/  @P1 LDC R11, c[0x0][0xbec] ;  /* 0x0002fb00ff0b1b82 */ /* 0x000e220000000800 */
[----:B------:R-:W-:-:S04]  /*128c0*/  IMAD.IADD R155, R215, 0x1, R206 ;  /* 0x00000001d79b7824 */ /* 0x000fc800078e02ce */
[----:B0-----:R-:W-:-:S04]  /*128d0*/  @P1 IMAD.HI.U32 R11, R155, R11, RZ ;  /* 0x0000000b9b0b1227 */ /* 0x001fc800078e00ff */
[----:B-----5:R-:W-:Y:S01]  /*128e0*/  IMAD R0, R0, R156, RZ ;  /* 0x0000009c00007224 */ /* 0x020fe200078e02ff */
[----:B----4-:R-:W-:-:S05]  /*128f0*/  SEL R152, R15, RZ, !P0 ;  /* 0x000000ff0f987207 */ /* 0x010fca0004000000 */
[C---:B------:R-:W-:Y:S02]  /*12900*/  IMAD R152, R12.reuse, R152, R13 ;  /* 0x000000980c987224 */ /* 0x040fe400078e020d */
[----:B------:R-:W-:-:S03]  /*12910*/  IMAD.WIDE.U32 R12, R12, R224, RZ ;  /* 0x000000e00c0c7225 */ /* 0x000fc600078e00ff */
[----:B------:R-:W-:Y:S02]  /*12920*/  IADD3 R15, P0, P3, R12, R10, R4 ;  /* 0x0000000a0c0f7210 */ /* 0x000fe40007b1e004 */
[----:B------:R-:W0:Y:S01]  /*12930*/  @P1 LDC R10, c[0x0][0xbf0] ;  /* 0x0002fc00ff0a1b82 */ /* 0x000e220000000800 */
[----:B------:R-:W-:Y:S01]  /*12940*/  SEL R12, R230, RZ, P2 ;  /* 0x000000ffe60c7207 */ /* 0x000fe20001000000 */
[----:B------:R-:W-:-:S04]  /*12950*/  IMAD.IADD R152, R13, 0x1, R152 ;  /* 0x000000010d987824 */ /* 0x000fc800078e0298 */
[-C--:B-1----:R-:W-:Y:S02]  /*12960*/  IMAD R9, R9, R12.reuse, RZ ;  /* 0x0000000c09097224 */ /* 0x082fe400078e02ff */
[----:B------:R-:W-:Y:S01]  /*12970*/  IMAD.WIDE.U32 R12, R8, R12, RZ ;  /* 0x0000000c080c7225 */ /* 0x000fe200078e00ff */
[----:B------:R-:W-:-:S04]  /*12980*/  SHF.R.S32.HI R8, RZ, 0x1f, R4 ;  /* 0x0000001fff087819 */ /* 0x000fc80000011404 */
[----:B------:R-:W-:Y:S01]  /*12990*/  IADD3.X R152, R152, R153, R8, P0, P3 ;  /* 0x0000009998987210 */ /* 0x000fe200007e6408 */
[----:B------:R-:W-:Y:S01]  /*129a0*/  IMAD.MOV.U32 R153, RZ, RZ, R155 ;  /* 0x000000ffff997224 */ /* 0x000fe200078e009b */
[----:B0-----:R-:W-:Y:S02]  /*129b0*/  @P1 SHF.R.U32.HI R153, RZ, R10, R11 ;  /* 0x0000000aff991219 */ /* 0x001fe4000001160b */
[----:B------:R0:W1:Y:S02]  /*129c0*/  LDC.64 R10, c[0x0][R14+0x210] ;  /* 0x000084000e0a7b82 */ /* 0x0000640000000a00 */
[----:B------:R-:W-:-:S06]  /*129d0*/  IADD3 R12, P0, P3, R153, R15, R12 ;  /* 0x0000000f990c7210 */ /* 0x000fcc0007b1e00c */
[----:B0-----:R-:W0:Y:S01]  /*129e0*/  LDC.64 R14, c[0x0][0xba8] ;  /* 0x0002ea00ff0e7b82 */ /* 0x001e220000000a00 */
[----:B------:R-:W-:Y:S01]  /*129f0*/  IMAD.IADD R9, R13, 0x1, R9 ;  /* 0x000000010d097824 */ /* 0x000fe200078e0209 */
[----:B------:R-:W-:-:S04]  /*12a00*/  SHF.R.S32.HI R13, RZ, 0x1f, R153 ;  /* 0x0000001fff0d7819 */ /* 0x000fc80000011499 */
[----:B------:R-:W-:Y:S01]  /*12a10*/  IADD3.X R13, R13, R152, R9, P0, P3 ;  /* 0x000000980d0d7210 */ /* 0x000fe200007e6409 */
[----:B------:R-:W-:-:S04]  /*12a20*/  IMAD.MOV R152, RZ, RZ, -R153 ;  /* 0x000000ffff987224 */ /* 0x000fc800078e0a99 */
[----:B------:R-:W-:Y:S01]  /*12a30*/  IMAD R152, R156, R152, R155 ;  /* 0x000000989c987224 */ /* 0x000fe200078e029b */
[----:B0-----:R-:W0:Y:S08]  /*12a40*/  @!P2 LDC R14, c[0x0][0xb50] ;  /* 0x0002d400ff0eab82 */ /* 0x001e300000000800 */
[----:B------:R-:W2:Y:S01]  /*12a50*/  @!P2 LDC R15, c[0x0][0xb54] ;  /* 0x0002d500ff0fab82 */ /* 0x000ea20000000800 */
[----:B------:R-:W-:Y:S01]  /*12a60*/  SHF.R.S32.HI R9, RZ, 0x1f, R152 ;  /* 0x0000001fff097819 */ /* 0x000fe20000011498 */
[----:B-1----:R-:W-:-:S02]  /*12a70*/  IMAD R11, R11, R152, RZ ;  /* 0x000000980b0b7224 */ /* 0x002fc400078e02ff */
[----:B------:R-:W-:-:S04]  /*12a80*/  IMAD.WIDE.U32 R12, R10, R152, R12 ;  /* 0x000000980a0c7225 */ /* 0x000fc800078e000c */
[----:B------:R-:W-:Y:S01]  /*12a90*/  IMAD R9, R10, R9, R11 ;  /* 0x000000090a097224 */ /* 0x000fe200078e020b */
[----:B0-----:R-:W-:-:S03]  /*12aa0*/  LEA R14, P0, R12, R14, 0x2 ;  /* 0x0000000e0c0e7211 */ /* 0x001fc600078010ff */
[----:B------:R-:W-:-:S05]  /*12ab0*/  IMAD.IADD R9, R13, 0x1, R9 ;  /* 0x000000010d097824 */ /* 0x000fca00078e0209 */
[----:B--2---:R-:W-:Y:S01]  /*12ac0*/  LEA.HI.X R9, R12, R15, R9, 0x2, P0 ;  /* 0x0000000f0c097211 */ /* 0x004fe200000f1409 */
[----:B------:R-:W-:Y:S01]  /*12ad0*/  SHFL.IDX PT, R10, R14, RZ, 0x1c1f ;  /* 0x001c1fff0e0a7589 */ /* 0x000fe200000e0000 */
[----:B------:R-:W-:-:S03]  /*12ae0*/  IMAD.IADD R153, R158, 0x1, R206 ;  /* 0x000000019e997824 */ /* 0x000fc600078e02ce */
[----:B------:R-:W0:Y:S04]  /*12af0*/  SHFL.IDX PT, R11, R9, RZ, 0x1c1f ;  /* 0x001c1fff090b7589 */ /* 0x000e2800000e0000 */
[----:B------:R-:W-:Y:S04]  /*12b00*/  SHFL.IDX PT, R12, R14, 0x1, 0x1c1f ;  /* 0x003c1f000e0c7f89 */ /* 0x000fe800000e0000 */
[----:B------:R-:W1:Y:S01]  /*12b10*/  SHFL.IDX PT, R13, R9, 0x1, 0x1c1f ;  /* 0x003c1f00090d7f89 */ /* 0x000e6200000e0000 */
[----:B------:R-:W-:Y:S01]  /*12b20*/  LOP3.LUT P0, RZ, R157, 0x3, RZ, 0xc0, !PT ;  /* 0x000000039dff7812 */ /* 0x000fe2000780c0ff */
[----:B------:R-:W-:-:S03]  /*12b30*/  VIADD R152, R153, 0x8 ;  /* 0x0000000899987836 */ /* 0x000fc60000000000 */
[-C--:B------:R-:W-:Y:S02]  /*12b40*/  ISETP.GE.OR P3, PT, R153, R0.reuse, P0 ;  /* 0x000000009900720c */ /* 0x080fe40000766670 */
[----:B------:R-:W-:-:S11]  /*12b50*/  ISETP.GE.OR P0, PT, R152, R0, P0 ;  /* 0x000000009800720c */ /* 0x000fd60000706670 */
[----:B0-----:R0:W-:Y:S04]  /*12b60*/  @!P3 ST.E desc[UR40][R10.64], R154 ;  /* 0x0000009a0a00b985 */ /* 0x0011e8000c101928 */
[----:B-1----:R0:W-:Y:S01]  /*12b70*/  @!P0 ST.E desc[UR40][R12.64], R3 ;  /* 0x000000030c008985 */ /* 0x0021e2000c101928 */
[----:B------:R-:W-:Y:S05]  /*12b80*/  @P2 BRA `(.L_x_14020) ;  /* 0x0000001000382947 */ /* 0x000fea0003800000 */
[----:B0-----:R-:W0:Y:S01]  /*12b90*/  S2R R3, SR_TID.X ;  /* 0x0000000000037919 */ /* 0x001e220000002100 */
[----:B------:R-:W-:Y:S01]  /*12ba0*/  ULDC.64 UR4, c[0x0][0xaa0] ;  /* 0x0002a80000047ab9 */ /* 0x000fe20000000a00 */
[----:B------:R-:W1:Y:S01]  /*12bb0*/  @P1 LDC R15, c[0x0][0xbec] ;  /* 0x0002fb00ff0f1b82 */ /* 0x000e620000000800 */
        /* <DEDUP_REMOVED lines=15> */
[----:B------:R-:W-:Y:S02]  /*12cb0*/  IADD3 R41, P4, R20, 0x4000, RZ ;  /* 0x0000400014297810 */ /* 0x000fe40007f9e0ff */
[----:B------:R-:W-:Y:S01]  /*12cc0*/  LOP3.LUT R64, R65, 0x380, RZ, 0xc0, !PT ;  /* 0x0000038041407812 */ /* 0x000fe200078ec0ff */
[----:B------:R-:W5:Y:S01]  /*12cd0*/  LD.E.128 R44, desc[UR40][R44.64] ;  /* 0x000000282c2c7980 */ /* 0x000f62000c101d00 */
        /* <DEDUP_REMOVED lines=23> */
[----:B------:R-:W-:Y:S01]  /*12e50*/  IMAD.X R85, RZ, RZ, R21, P5 ;  /* 0x000000ffff557224 */ /* 0x000fe200028e0615 */
        /* <DEDUP_REMOVED lines=35> */
[C---:B------:R-:W-:Y:S01]  /*13090*/  IMAD R13, R4.reuse, UR5, R9 ;  /* 0x00000005040d7c24 */ /* 0x040fe2000f8e0209 */
[----:B------:R-:W-:Y:S01]  /*130a0*/  LOP3.LUT R12, R11, 0xfffffff8, RZ, 0xc0, !PT ;  /* 0xfffffff80b0c7812 */ /* 0x000fe200078ec0ff */
[----:B------:R-:W-:Y:S01]  /*130b0*/  IMAD.WIDE.U32 R8, R4, UR4, RZ ;  /* 0x0000000404087c25 */ /* 0x000fe2000f8e00ff */
[----:B------:R-:W-:Y:S01]  /*130c0*/  LOP3.LUT R68, R69, 0x380, RZ, 0xc0, !PT ;  /* 0x0000038045447812 */ /* 0x000fe200078ec0ff */
[----:B------:R-:W0:Y:S01]  /*130d0*/  @P1 LDC R4, c[0x0][0xbf0] ;  /* 0x0002fc00ff041b82 */ /* 0x000e220000000800 */
[----:B------:R-:W-:Y:S01]  /*130e0*/  LOP3.LUT R72, R73, 0x380, RZ, 0xc0, !PT ;  /* 0x0000038049487812 */ /* 0x000fe200078ec0ff */
[----:B------:R-:W-:Y:S01]  /*130f0*/  IMAD.IADD R3, R3, 0x1, -R12 ;  /* 0x0000000103037824 */ /* 0x000fe200078e0a0c */
[----:B------:R-:W-:Y:S01]  /*13100*/  LOP3.LUT R76, R77, 0x380, RZ, 0xc0, !PT ;  /* 0x000003804d4c7812 */ /* 0x000fe200078ec0ff */
[----:B------:R-:W-:Y:S01]  /*13110*/  IMAD.IADD R9, R9, 0x1, R13 ;  /* 0x0000000109097824 */ /* 0x000fe200078e020d */
[----:B------:R-:W-:Y:S01]  /*13120*/  LOP3.LUT R80, R81, 0x380, RZ, 0xc0, !PT ;  /* 0x0000038051507812 */ /* 0x000fe200078ec0ff */
[----:B------:R-:W-:Y:S01]  /*13130*/  ULDC.64 UR4, c[0x0][0xae8] ;  /* 0x0002ba0000047ab9 */ /* 0x000fe20000000a00 */
[----:B------:R-:W-:Y:S01]  /*13140*/  IMAD R3, R3, 0x20, R10 ;  /* 0x0000002003037824 */ /* 0x000fe200078e020a */
[----:B------:R-:W-:Y:S01]  /*13150*/  SHF.R.U64 R68, R68, 0x3, RZ ;  /* 0x0000000344447819 */ /* 0x000fe200000012ff */
[----:B------:R-:W-:Y:S01]  /*13160*/  IMAD.WIDE.U32 R8, R222, UR4, R8 ;  /* 0x00000004de087c25 */ /* 0x000fe2000f8e0008 */
[----:B------:R-:W-:Y:S01]  /*13170*/  SHF.R.U64 R72, R72, 0x3, RZ ;  /* 0x0000000348487819 */ /* 0x000fe200000012ff */
[----:B------:R2:W5:Y:S01]  /*13180*/  LD.E.128 R24, desc[UR40][R20.64] ;  /* 0x0000002814187980 */ /* 0x000562000c101d00 */
[----:B------:R-:W-:Y:S01]  /*13190*/  SHF.R.U64 R76, R76, 0x3, RZ ;  /* 0x000000034c4c7819 */ /* 0x000fe200000012ff */
[----:B------:R-:W-:Y:S01]  /*131a0*/  IMAD.IADD R12, R206, 0x1, R3 ;  /* 0x00000001ce0c7824 */ /* 0x000fe200078e0203 */
[----:B------:R-:W-:Y:S01]  /*131b0*/  SHF.R.U64 R80, R80, 0x3, RZ ;  /* 0x0000000350507819 */ /* 0x000fe200000012ff */
[----:B------:R-:W5:Y:S01]  /*131c0*/  LD.E.128 R56, desc[UR40][R56.64] ;  /* 0x0000002838387980 */ /* 0x000f62000c101d00 */
        /* <DEDUP_REMOVED lines=10> */
[--C-:B------:R-:W-:Y:S01]  /*13270*/  IMAD.X R73, RZ, RZ, R21.reuse, P2 ;  /* 0x000000ffff497224 */ /* 0x100fe200010e0615 */
[----:B------:R-:W5:Y:S01]  /*13280*/  LD.E.128 R84, desc[UR40][R84.64] ;  /* 0x0000002854547980 */ /* 0x000f62000c101d00 */
[----:B------:R-:W-:-:S02]  /*13290*/  IMAD.X R77, RZ, RZ, R21, P3 ;  /* 0x000000ffff4d7224 */ /* 0x000fc400018e0615 */
[----:B------:R-:W-:Y:S01]  /*132a0*/  IMAD.X R81, RZ, RZ, R21, P4 ;  /* 0x000000ffff517224 */ /* 0x000fe200020e0615 */
[----:B------:R-:W5:Y:S01]  /*132b0*/  LD.E.128 R68, desc[UR40][R68.64] ;  /* 0x0000002844447980 */ /* 0x000f62000c101d00 */
[----:B------:R-:W-:Y:S02]  /*132c0*/  IMAD R13, R13, UR4, RZ ;  /* 0x000000040d0d7c24 */ /* 0x000fe4000f8e02ff */
[----:B------:R-:W-:Y:S01]  /*132d0*/  IMAD.MOV.U32 R11, RZ, RZ, R12 ;  /* 0x000000ffff0b7224 */ /* 0x000fe200078e000c */
[----:B0-----:R-:W-:Y:S01]  /*132e0*/  @P1 SHF.R.U32.HI R11, RZ, R4, R3 ;  /* 0x00000004ff0b1219 */ /* 0x001fe20000011603 */
        /* <DEDUP_REMOVED lines=32> */
[----:B--2---:R-:W-:Y:S01]  /*134f0*/  LEA.HI.X R20, R8, UR5, R9, 0x1, P0 ;  /* 0x0000000508147c11 */ /* 0x004fe200080f0c09 */
[----:B------:R-:W-:Y:S08]  /*13500*/  BRA.DIV UR4, `(.L_x_14021) ;  /* 0x000000ca04587947 */ /* 0x000ff0000b800000 */
[----:B------:R0:W1:Y:S04]  /*13510*/  SHFL.IDX PT, R4, R20, RZ, 0x181f ;  /* 0x00181fff14047589 */ /* 0x00006800000e0000 */
[----:B------:R0:W2:Y:S02]  /*13520*/  SHFL.IDX PT, R14, R3, RZ, 0x181f ;  /* 0x00181fff030e7589 */ /* 0x0000a400000e0000 */
.L_x_14247:
        /* <DEDUP_REMOVED lines=27> */
.L_x_14023:
[----:B------:R-:W-:Y:S05]  /*136e0*/  BSYNC B1 ;  /* 0x0000000000017941 */ /* 0x000fea0003800000 */
.L_x_14022:
[----:B------:R-:W-:Y:S01]  /*136f0*/  UMOV UR4, 0xffffffff ;  /* 0xffffffff00047882 */ /* 0x000fe20000000000 */
[----:B---3-5:R-:W-:Y:S02]  /*13700*/  SHF.R.S32.HI R24, RZ, 0x1f, R89 ;  /* 0x0000001fff187819 */ /* 0x028fe40000011459 */
[----:B------:R-:W-:Y:S05]  /*13710*/  BRA.DIV UR4, `(.L_x_14024) ;  /* 0x000000ca04087947 */ /* 0x000fea000b800000 */
[----:B-1----:R1:W3:Y:S04]  /*13720*/  SHFL.IDX PT, R4, R20, 0x1, 0x181f ;  /* 0x00381f0014047f89 */ /* 0x0022e800000e0000 */
[----:B--2---:R1:W2:Y:S02]  /*13730*/  SHFL.IDX PT, R14, R3, 0x1, 0x181f ;  /* 0x00381f00030e7f89 */ /* 0x0042a400000e0000 */
.L_x_14251:
        /* <DEDUP_REMOVED lines=24> */
.L_x_14026:
[----:B------:R-:W-:Y:S05]  /*138c0*/  BSYNC B1 ;  /* 0x0000000000017941 */ /* 0x000fea0003800000 */
.L_x_14025:
[----:B------:R-:W-:-:S03]  /*138d0*/  UMOV UR4, 0xffffffff ;  /* 0xffffffff00047882 */ /* 0x000fc60000000000 */
[----:B------:R-:W-:Y:S05]  /*138e0*/  BRA.DIV UR4, `(.L_x_14027) ;  /* 0x000000c604dc7947 */ /* 0x000fea000b800000 */
[----:B---3--:R3:W0:Y:S04]  /*138f0*/  SHFL.IDX PT, R4, R20, 0x2, 0x181f ;  /* 0x00581f0014047f89 */ /* 0x00862800000e0000 */
[----:B--2-4-:R3:W2:Y:S02]  /*13900*/  SHFL.IDX PT, R14, R3, 0x2, 0x181f ;  /* 0x00581f00030e7f89 */ /* 0x0146a400000e0000 */
.L_x_14255:
        /* <DEDUP_REMOVED lines=24> */
.L_x_14029:
[----:B------:R-:W-:Y:S05]  /*13a90*/  BSYNC B1 ;  /* 0x0000000000017941 */ /* 0x000fea0003800000 */
.L_x_14028:
[----:B------:R-:W-:-:S03]  /*13aa0*/  UMOV UR4, 0xffffffff ;  /* 0xffffffff00047882 */ /* 0x000fc60000000000 */
[----:B------:R-:W-:Y:S05]  /*13ab0*/  BRA.DIV UR4, `(.L_x_14030) ;  /* 0x000000c604b07947 */ /* 0x000fea000b800000 */
[----:B0-----:R0:W0:Y:S04]  /*13ac0*/  SHFL.IDX PT, R4, R20, 0x3, 0x181f ;  /* 0x00781f0014047f89 */ /* 0x00102800000e0000 */
[----:B--2-4-:R2:W4:Y:S02]  /*13ad0*/  SHFL.IDX PT, R14, R3, 0x3, 0x181f ;  /* 0x00781f00030e7f89 */ /* 0x01452400000e0000 */
.L_x_14259:
[----:B-123--:R-:W-:-:S05]  /*13ae0*/  VIADD R3, R21, 0x60 ;  /* 0x0000006015037836 */ /* 0x00efca0000000000 */
[----:B------:R-:W-:-:S13]  /*13af0*/  ISETP.GE.AND P0, PT, R3, R0, PT ;  /* 0x000000000300720c */ /* 0x000fda0003f06270 */
[----:B------:R-:W-:Y:S05]  /*13b00*/  @P0 BRA `(.L_x_14031) ;  /* 0x0000002c00a80947 */ /* 0x000fea0003800000 */
[----:B------:R-:W-:Y:S01]  /*13b10*/  ULDC UR4, c[0x0][0xac8] ;  /* 0x0002b20000047ab9 */ /* 0x000fe20000000800 */
[----:B------:R-:W-:Y:S02]  /*13b20*/  SHF.R.S32.HI R25, RZ, 0x1f, R205 ;  /* 0x0000001fff197819 */ /* 0x000fe400000114cd */
[----:B------:R-:W-:Y:S02]  /*13b30*/  ISETP.GE.AND P3, PT, R205, UR4, PT ;  /* 0x00000004cd007c0c */ /* 0x000fe4000bf66270 */
[----:B------:R-:W-:Y:S02]  /*13b40*/  ISETP.GE.AND P4, PT, R217, UR4, PT ;  /* 0x00000004d9007c0c */ /* 0x000fe4000bf86270 */
[----:B------:R-:W-:Y:S02]  /*13b50*/  ISETP.GE.AND P5, PT, R216, UR4, PT ;  /* 0x00000004d8007c0c */ /* 0x000fe4000bfa6270 */
[----:B0-----:R-:W-:Y:S02]  /*13b60*/  SHF.R.S32.HI R20, RZ, 0x1f, R217 ;  /* 0x0000001fff147819 */ /* 0x001fe400000114d9 */
[----:B------:R-:W-:-:S05]  /*13b70*/  SHF.R.S32.HI R15, RZ, 0x1f, R216 ;  /* 0x0000001fff0f7819 */ /* 0x000fca00000114d8 */
[-C--:B----4-:R-:W-:Y:S02]  /*13b80*/  @!P3 LEA R8, P0, R205, R14.reuse, 0x1 ;  /* 0x0000000ecd08b211 */ /* 0x090fe400078008ff */
        /* <DEDUP_REMOVED lines=14> */
.L_x_14020:
[----:B0-----:R-:W0:Y:S01]  /*13c70*/  @P1 LDC R10, c[0x0][0xbec] ;  /* 0x0002fb00ff0a1b82 */ /* 0x001e220000000800 */
[----:B------:R-:W-:Y:S01]  /*13c80*/  IMAD.MOV.U32 R3, RZ, RZ, R155 ;  /* 0x000000ffff037224 */ /* 0x000fe200078e009b */
[----:B------:R-:W-:Y:S01]  /*13c90*/  ULDC.64 UR4, c[0x0][0xb08] ;  /* 0x0002c20000047ab9 */ /* 0x000fe20000000a00 */
[----:B------:R-:W-:-:S05]  /*13ca0*/  SHF.R.S32.HI R11, RZ, 0x1f, R224 ;  /* 0x0000001fff0b7819 */ /* 0x000fca00000114e0 */
[----:B------:R-:W1:Y:S01]  /*13cb0*/  @P1 LDC R9, c[0x0][0xbf0] ;  /* 0x0002fc00ff091b82 */ /* 0x000e620000000800 */
[----:B0-----:R-:W-:-:S05]  /*13cc0*/  @P1 IMAD.HI.U32 R10, R155, R10, RZ ;  /* 0x0000000a9b0a1227 */ /* 0x001fca00078e00ff */
[----:B-1----:R-:W-:Y:S01]  /*13cd0*/  @P1 SHF.R.U32.HI R3, RZ, R9, R10 ;  /* 0x00000009ff031219 */ /* 0x002fe2000001160a */
[----:B------:R-:W-:-:S04]  /*13ce0*/  IMAD R9, R8, UR4, RZ ;  /* 0x0000000408097c24 */ /* 0x000fc8000f8e02ff */
[C---:B------:R-:W-:Y:S02]  /*13cf0*/  IMAD R10, R4.reuse, UR5, R9 ;  /* 0x00000005040a7c24 */ /* 0x040fe4000f8e0209 */
[----:B------:R-:W-:Y:S01]  /*13d00*/  IMAD.WIDE.U32 R8, R4, UR4, RZ ;  /* 0x0000000404087c25 */ /* 0x000fe2000f8e00ff */
[----:B------:R-:W-:-:S03]  /*13d10*/  ULDC.64 UR4, c[0x0][0xb38] ;  /* 0x0002ce0000047ab9 */ /* 0x000fc60000000a00 */
[----:B------:R-:W-:Y:S02]  /*13d20*/  IMAD.IADD R9, R9, 0x1, R10 ;  /* 0x0000000109097824 */ /* 0x000fe400078e020a */
[----:B------:R-:W-:Y:S02]  /*13d30*/  IMAD.MOV R4, RZ, RZ, -R3 ;  /* 0x000000ffff047224 */ /* 0x000fe400078e0a03 */
[----:B------:R-:W-:-:S04]  /*13d40*/  IMAD.WIDE.U32 R8, R222, UR4, R8 ;  /* 0x00000004de087c25 */ /* 0x000fc8000f8e0008 */
[----:B------:R-:W-:Y:S01]  /*13d50*/  IMAD R9, R222, UR5, R9 ;  /* 0x00000005de097c24 */ /* 0x000fe2000f8e0209 */
[----:B------:R-:W-:Y:S01]  /*13d60*/  ULDC.64 UR4, c[0x0][0xb40] ;  /* 0x0002d00000047ab9 */ /* 0x000fe20000000a00 */
[----:B------:R-:W-:Y:S02]  /*13d70*/  IMAD R4, R156, R4, R155 ;  /* 0x000000049c047224 */ /* 0x000fe400078e029b */
[----:B------:R-:W-:Y:S02]  /*13d80*/  IMAD R11, R11, UR4, RZ ;  /* 0x000000040b0b7c24 */ /* 0x000fe4000f8e02ff */
[----:B------:R-:W-:-:S04]  /*13d90*/  IMAD.WIDE.U32 R8, R224, UR4, R8 ;  /* 0x00000004e0087c25 */ /* 0x000fc8000f8e0008 */
        /* <DEDUP_REMOVED lines=27> */
.L_x_14262:
        /* <DEDUP_REMOVED lines=17> */
[----:B------:R-:W-:-:S05]  /*14060*/  @!P0 IMAD.WIDE R8, R210, 0x4, R8 ;  /* 0x00000004d2088825 */ /* 0x000fca00078e0208 */
[----:B------:R1:W-:Y:S01]  /*14070*/  @!P0 ST.E.64 desc[UR40][R8.64], R24 ;  /* 0x0000001808008985 */ /* 0x0003e2000c101b28 */
[----:B------:R-:W-:Y:S02]  /*14080*/  ISETP.GE.AND P0, PT, R11, UR4, PT ;  /* 0x000000040b007c0c */ /* 0x000fe4000bf06270 */
[C---:B-1----:R-:W-:Y:S01]  /*14090*/  @!P1 LEA R8, P2, R13.reuse, R12, 0x2 ;  /* 0x0000000c0d089211 */ /* 0x042fe200078410ff */
[C---:B------:R-:W-:Y:S02]  /*140a0*/  VIADD R24, R210.reuse, 0x40 ;  /* 0x00000040d2187836 */ /* 0x040fe40000000000 */
[C---:B------:R-:W-:Y:S01]  /*140b0*/  VIADD R25, R210.reuse, 0x60 ;  /* 0x00000060d2197836 */ /* 0x040fe20000000000 */
[----:B------:R-:W-:Y:S01]  /*140c0*/  @!P1 LEA.HI.X R9, R13, R20, R14, 0x2, P2 ;  /* 0x000000140d099211 */ /* 0x000fe200010f140e */
[C---:B------:R-:W-:Y:S01]  /*140d0*/  VIADD R14, R210.reuse, 0x10 ;  /* 0x00000010d20e7836 */ /* 0x040fe20000000000 */
[----:B------:R-:W-:Y:S01]  /*140e0*/  SHF.R.S32.HI R24, RZ, 0x1f, R24 ;  /* 0x0000001fff187819 */ /* 0x000fe20000011418 */
[----:B------:R-:W-:Y:S01]  /*140f0*/  VIADD R13, R210, 0x20 ;  /* 0x00000020d20d7836 */ /* 0x000fe20000000000 */
[----:B------:R-:W-:Y:S01]  /*14100*/  SHF.R.S32.HI R25, RZ, 0x1f, R25 ;  /* 0x0000001fff197819 */ /* 0x000fe20000011419 */
[----:B------:R1:W-:Y:S01]  /*14110*/  @!P1 ST.E.64 desc[UR40][R8.64], R28 ;  /* 0x0000001c08009985 */ /* 0x0003e2000c101b28 */
[----:B------:R-:W-:-:S02]  /*14120*/  SHF.R.S32.HI R14, RZ, 0x1f, R14 ;  /* 0x0000001fff0e7819 */ /* 0x000fc4000001140e */
        /* <DEDUP_REMOVED lines=139> */
[----:B------:R-:W-:Y:S01]  /*149e0*/  @!P4 LEA.HI.X R9, R24, R20, R25, 0x2, P3 ;  /* 0x000000141809c211 */ /* 0x000fe200018f1419 */
[----:B------:R-:W-:Y:S01]  /*149f0*/  VIADD R24, R210, 0xc8 ;  /* 0x000000c8d2187836 */ /* 0x000fe20000000000 */
[----:B------:R-:W-:Y:S02]  /*14a00*/  ISETP.GE.AND P3, PT, R237, UR4, PT ;  /* 0x00000004ed007c0c */ /* 0x000fe4000bf66270 */
[C---:B--2---:R-:W-:Y:S01]  /*14a10*/  @!P1 LEA R10, P5, R14.reuse, R12, 0x2 ;  /* 0x0000000c0e0a9211 */ /* 0x044fe200078a10ff */
[----:B------:R1:W-:Y:S01]  /*14a20*/  @!P4 ST.E.64 desc[UR40][R8.64], R112 ;  /* 0x000000700800c985 */ /* 0x0003e2000c101b28 */
[----:B------:R-:W-:Y:S02]  /*14a30*/  SHF.R.S32.HI R24, RZ, 0x1f, R24 ;  /* 0x0000001fff187819 */ /* 0x000fe40000011418 */
[----:B------:R-:W-:Y:S01]  /*14a40*/  @!P1 LEA.HI.X R11, R14, R20, R15, 0x2, P5 ;  /* 0x000000140e0b9211 */ /* 0x000fe200028f140f */
[----:B------:R-:W-:-:S04]  /*14a50*/  VIADD R14, R210, 0xc0 ;  /* 0x000000c0d20e7836 */ /* 0x000fc80000000000 */
[----:B------:R2:W-:Y:S01]  /*14a60*/  @!P1 ST.E.64 desc[UR40][R10.64], R116 ;  /* 0x000000740a009985 */ /* 0x0005e2000c101b28 */
[----:B------:R-:W-:Y:S02]  /*14a70*/  SHF.R.S32.HI R14, RZ, 0x1f, R14 ;  /* 0x0000001fff0e7819 */ /* 0x000fe4000001140e */
[----:B------:R-:W-:Y:S02]  /*14a80*/  ISETP.GE.AND P1, PT, R236, UR4, PT ;  /* 0x00000004ec007c0c */ /* 0x000fe4000bf26270 */
[----:B-1----:R-:W-:-:S04]  /*14a90*/  @!P0 LEA R8, P4, R13, R12, 0x2 ;  /* 0x0000000c0d088211 */ /* 0x002fc800078810ff */
[----:B------:R-:W-:Y:S02]  /*14aa0*/  @!P0 LEA.HI.X R9, R13, R20, R14, 0x2, P4 ;  /* 0x000000140d098211 */ /* 0x000fe400020f140e */
[-C--:B------:R-:W-:Y:S02]  /*14ab0*/  @!P3 LEA R14, P4, R237, R12.reuse, 0x2 ;  /* 0x0000000ced0eb211 */ /* 0x080fe400078810ff */
[----:B--2---:R-:W-:Y:S01]  /*14ac0*/  @!P2 LEA R10, P5, R21, R12, 0x2 ;  /* 0x0000000c150aa211 */ /* 0x004fe200078a10ff */
        /* <DEDUP_REMOVED lines=12> */
[----:B------:R-:W-:Y:S02]  /*14b90*/  @!P1 LEA.HI.X R9, R236, R20, R13, 0x2, P5 ;  /* 0x00000014ec099211 */ /* 0x000fe400028f140d */
[----:B------:R-:W-:Y:S02]  /*14ba0*/  SHF.R.S32.HI R13, RZ, 0x1f, R235 ;  /* 0x0000001fff0d7819 */ /* 0x000fe400000114eb */
[----:B------:R-:W-:Y:S01]  /*14bb0*/  SHF.R.S32.HI R24, RZ, 0x1f, R233 ;  /* 0x0000001fff187819 */ /* 0x000fe200000114e9 */
[----:B------:R1:W-:Y:S01]  /*14bc0*/  @!P1 ST.E.64 desc[UR40][R8.64], R132 ;  /* 0x0000008408009985 */ /* 0x0003e2000c101b28 */
[C---:B--2---:R-:W-:Y:S02]  /*14bd0*/  @!P0 LEA R10, P5, R235.reuse, R12, 0x2 ;  /* 0x0000000ceb0a8211 */ /* 0x044fe400078a10ff */
[----:B------:R-:W-:Y:S02]  /*14be0*/  SHF.R.S32.HI R21, RZ, 0x1f, R232 ;  /* 0x0000001fff157819 */ /* 0x000fe400000114e8 */
[----:B------:R-:W-:-:S02]  /*14bf0*/  @!P0 LEA.HI.X R11, R235, R20, R13, 0x2, P5 ;  /* 0x00000014eb0b8211 */ /* 0x000fc400028f140d */
[C---:B---3--:R-:W-:Y:S02]  /*14c00*/  @!P4 LEA R14, P1, R234.reuse, R12, 0x2 ;  /* 0x0000000cea0ec211 */ /* 0x048fe400078210ff */
[----:B------:R-:W-:Y:S01]  /*14c10*/  SHF.R.S32.HI R13, RZ, 0x1f, R234 ;  /* 0x0000001fff0d7819 */ /* 0x000fe200000114ea */
[----:B------:R3:W-:Y:S03]  /*14c20*/  @!P0 ST.E.64 desc[UR40][R10.64], R136 ;  /* 0x000000880a008985 */ /* 0x0007e6000c101b28 */
[----:B------:R-:W-:Y:S02]  /*14c30*/  @!P4 LEA.HI.X R15, R234, R20, R13, 0x2, P1 ;  /* 0x00000014ea0fc211 */ /* 0x000fe400008f140d */
[CC--:B-1----:R-:W-:Y:S02]  /*14c40*/  @!P2 LEA R8, P5, R233.reuse, R12.reuse, 0x2 ;  /* 0x0000000ce908a211 */ /* 0x0c2fe400078a10ff */
[----:B------:R-:W-:Y:S01]  /*14c50*/  @!P3 LEA R12, P1, R232, R12, 0x2 ;  /* 0x0000000ce80cb211 */ /* 0x000fe200078210ff */
[----:B------:R3:W-:Y:S01]  /*14c60*/  @!P4 ST.E.64 desc[UR40][R14.64], R140 ;  /* 0x0000008c0e00c985 */ /* 0x0007e2000c101b28 */
[----:B------:R-:W-:-:S02]  /*14c70*/  @!P2 LEA.HI.X R9, R233, R20, R24, 0x2, P5 ;  /* 0x00000014e909a211 */ /* 0x000fc400028f1418 */
[----:B------:R-:W-:-:S03]  /*14c80*/  @!P3 LEA.HI.X R13, R232, R20, R21, 0x2, P1 ;  /* 0x00000014e80db211 */ /* 0x000fc600008f1415 */
[----:B------:R3:W-:Y:S04]  /*14c90*/  @!P2 ST.E.64 desc[UR40][R8.64], R144 ;  /* 0x000000900800a985 */ /* 0x0007e8000c101b28 */
[----:B------:R3:W-:Y:S02]  /*14ca0*/  @!P3 ST.E.64 desc[UR40][R12.64], R148 ;  /* 0x000000940c00b985 */ /* 0x0007e4000c101b28 */
.L_x_14034:
[----:B------:R-:W-:Y:S05]  /*14cb0*/  BSYNC B1 ;  /* 0x0000000000017941 */ /* 0x000fea0003800000 */
.L_x_14033:
[----:B------:R-:W-:-:S03]  /*14cc0*/  UMOV UR4, 0xffffffff ;  /* 0xffffffff00047882 */ /* 0x000fc60000000000 */
[----:B------:R-:W-:Y:S05]  /*14cd0*/  BRA.DIV UR4, `(.L_x_14035) ;  /* 0x000000b604a87947 */ /* 0x000fea000b800000 */
[----:B0-----:R-:W0:Y:S04]  /*14ce0*/  SHFL.IDX PT, R4, R4, 0x1, 0x1c1f ;  /* 0x003c1f0004047f89 */ /* 0x001e2800000e0000 */
[----:B------:R-:W4:Y:S02]  /*14cf0*/  SHFL.IDX PT, R3, R3, 0x1, 0x1c1f ;  /* 0x003c1f0003037f89 */ /* 0x000f2400000e0000 */
.L_x_14266:
[----:B------:R-:W-:-:S13]  /*14d00*/  ISETP.GE.AND P0, PT, R152, R0, PT ;  /* 0x000000009800720c */ /* 0x000fda0003f06270 */
[----:B------:R-:W-:Y:S05]  /*14d10*/  @P0 BRA `(.L_x_14031) ;  /* 0x0000001c00240947 */ /* 0x000fea0003800000 */
[----:B------:R-:W-:Y:S01]  /*14d20*/  ULDC UR4, c[0x0][0xac8] ;  /* 0x0002b20000047ab9 */ /* 0x000fe20000000800 */
[C---:B---3--:R-:W-:Y:S01]  /*14d30*/  VIADD R15, R210.reuse, 0x8 ;  /* 0x00000008d20f7836 */ /* 0x048fe20000000000 */
[C---:B------:R-:W-:Y:S01]  /*14d40*/  ISETP.GE.AND P2, PT, R210.reuse, UR4, PT ;  /* 0x00000004d2007c0c */ /* 0x040fe2000bf46270 */
[C---:B--2---:R-:W-:Y:S02]  /*14d50*/  VIADD R12, R210.reuse, 0x10 ;  /* 0x00000010d20c7836 */ /* 0x044fe40000000000 */
[C---:B-1----:R-:W-:Y:S01]  /*14d60*/  VIADD R20, R210.reuse, 0x18 ;  /* 0x00000018d2147836 */ /* 0x042fe20000000000 */
[----:B------:R-:W-:Y:S01]  /*14d70*/  ISETP.GE.AND P3, PT, R15, UR4, PT ;  /* 0x000000040f007c0c */ /* 0x000fe2000bf66270 */
[----:B------:R-:W-:Y:S01]  /*14d80*/  VIADD R21, R210, 0x8 ;  /* 0x00000008d2157836 */ /* 0x000fe20000000000 */
[----:B------:R-:W-:Y:S01]  /*14d90*/  ISETP.GE.AND P1, PT, R12, UR4, PT ;  /* 0x000000040c007c0c */ /* 0x000fe2000bf26270 */
[----:B------:R-:W-:Y:S01]  /*14da0*/  VIADD R13, R210, 0x20 ;  /* 0x00000020d20d7836 */ /* 0x000fe20000000000 */
[----:B------:R-:W-:Y:S01]  /*14db0*/  ISETP.GE.AND P0, PT, R20, UR4, PT ;  /* 0x0000000414007c0c */ /* 0x000fe2000bf06270 */
[C---:B------:R-:W-:Y:S01]  /*14dc0*/  VIADD R14, R210.reuse, 0x10 ;  /* 0x00000010d20e7836 */ /* 0x040fe20000000000 */
[----:B------:R-:W-:Y:S01]  /*14dd0*/  SHF.R.S32.HI R21, RZ, 0x1f, R21 ;  /* 0x0000001fff157819 */ /* 0x000fe20000011415 */
[----:B------:R-:W-:-:S02]  /*14de0*/  VIADD R29, R210, 0x68 ;  /* 0x00000068d21d7836 */ /* 0x000fc40000000000 */
[----:B----4-:R-:W-:Y:S01]  /*14df0*/  @!P2 IMAD.MOV.U32 R8, RZ, RZ, R3 ;  /* 0x000000ffff08a224 */ /* 0x010fe200078e0003 */
[----:B------:R-:W-:Y:S01]  /*14e00*/  SHF.R.S32.HI R14, RZ, 0x1f, R14 ;  /* 0x0000001fff0e7819 */ /* 0x000fe2000001140e */
[----:B0-----:R-:W-:Y:S02]  /*14e10*/  @!P2 IMAD.MOV.U32 R9, RZ, RZ, R4 ;  /* 0x000000ffff09a224 */ /* 0x001fe400078e0004 */
[C---:B------:R-:W-:Y:S01]  /*14e20*/  @!P3 LEA R10, P4, R15.reuse, R3, 0x2 ;  /* 0x000000030f0ab211 */ /* 0x040fe200078810ff */
[C---:B------:R-:W-:Y:S02]  /*14e30*/  VIADD R25, R210.reuse, 0x70 ;  /* 0x00000070d2197836 */ /* 0x040fe40000000000 */
[----:B------:R-:W-:Y:S01]  /*14e40*/  @!P2 IMAD.WIDE R8, R210, 0x4, R8 ;  /* 0x00000004d208a825 */ /* 0x000fe200078e0208 */
[----:B------:R-:W-:-:S03]  /*14e50*/  @!P3 LEA.HI.X R11, R15, R4, R21, 0x2, P4 ;  /* 0x000000040f0bb211 */ /* 0x000fc600020f1415 */
[C---:B------:R-:W-:Y:S01]  /*14e60*/  VIADD R15, R210.reuse, 0x28 ;  /* 0x00000028d20f7836 */ /* 0x040fe20000000000 */
        /* <DEDUP_REMOVED lines=8> */
[----:B------:R-:W-:-:S02]  /*14ef0*/  VIADD R24, R210, 0x80 ;  /* 0x00000080d2187836 */ /* 0x000fc40000000000 */
[C---:B------:R-:W-:Y:S01]  /*14f00*/  VIADD R28, R210.reuse, 0x70 ;  /* 0x00000070d21c7836 */ /* 0x040fe20000000000 */
[----:B------:R-:W-:Y:S01]  /*14f10*/  SHF.R.S32.HI R33, RZ, 0x1f, R33 ;  /* 0x0000001fff217819 */ /* 0x000fe20000011421 */
[----:B------:R-:W-:Y:S01]  /*14f20*/  VIADD R36, R210, 0x98 ;  /* 0x00000098d2247836 */ /* 0x000fe20000000000 */
[CC--:B0-----:R-:W-:Y:S02]  /*14f30*/  @!P1 LEA R8, P5, R12.reuse, R3.reuse, 0x2 ;  /* 0x000000030c089211 */ /* 0x0c1fe400078a10ff */
[----:B------:R-:W-:Y:S02]  /*14f40*/  SHF.R.S32.HI R28, RZ, 0x1f, R28 ;  /* 0x0000001fff1c7819 */ /* 0x000fe4000001141c */
[----:B------:R-:W-:Y:S01]  /*14f50*/  @!P1 LEA.HI.X R9, R12, R4, R14, 0x2, P5 ;  /* 0x000000040c099211 */ /* 0x000fe200028f140e */
[----:B------:R-:W-:Y:S01]  /*14f60*/  VIADD R12, R210, 0x30 ;  /* 0x00000030d20c7836 */ /* 0x000fe20000000000 */
[----:B-1----:R-:W-:Y:S01]  /*14f70*/  @!P0 LEA R10, P4, R20, R3, 0x2 ;  /* 0x00000003140a8211 */ /* 0x002fe200078810ff */
[----:B------:R-:W-:Y:S01]  /*14f80*/  VIADD R14, R210, 0x20 ;  /* 0x00000020d20e7836 */ /* 0x000fe20000000000 */
[----:B------:R-:W-:Y:S01]  /*14f90*/  SHF.R.S32.HI R36, RZ, 0x1f, R36 ;  /* 0x0000001fff247819 */ /* 0x000fe20000011424 */
        /* <DEDUP_REMOVED lines=10> */
[-C--:B------:R-:W-:Y:S01]  /*15040*/  @!P2 LEA.HI.X R9, R13, R4.reuse, R14, 0x2, P5 ;  /* 0x000000040d09a211 */ /* 0x080fe200028f140e */
[C---:B------:R-:W-:Y:S02]  /*15050*/  VIADD R13, R210.reuse, 0x40 ;  /* 0x00000040d20d7836 */ /* 0x040fe40000000000 */
[C---:B------:R-:W-:Y:S01]  /*15060*/  VIADD R14, R210.reuse, 0x30 ;  /* 0x00000030d20e7836 */ /* 0x040fe20000000000 */
[----:B-1----:R-:W-:Y:S01]  /*15070*/  @!P3 LEA R10, P4, R15, R3, 0x2 ;  /* 0x000000030f0ab211 */ /* 0x002fe200078810ff */
        /* <DEDUP_REMOVED lines=10> */
[-C--:B------:R-:W-:Y:S01]  /*15120*/  @!P1 LEA.HI.X R9, R12, R4.reuse, R14, 0x2, P5 ;  /* 0x000000040c099211 */ /* 0x080fe200028f140e */
[C---:B------:R-:W-:Y:S02]  /*15130*/  VIADD R12, R210.reuse, 0x50 ;  /* 0x00000050d20c7836 */ /* 0x040fe40000000000 */
[----:B------:R-:W-:Y:S01]  /*15140*/  VIADD R14, R210, 0x40 ;  /* 0x00000040d20e7836 */ /* 0x000fe20000000000 */
[----:B-1----:R-:W-:Y:S01]  /*15150*/  @!P0 LEA R10, P4, R20, R3, 0x2 ;  /* 0x00000003140a8211 */ /* 0x002fe200078810ff */
        /* <DEDUP_REMOVED lines=23> */
[----:B------:R-:W-:Y:S02]  /*152d0*/  SHF.R.S32.HI R15, RZ, 0x1f, R15 ;  /* 0x0000001fff0f7819 */ /* 0x000fe4000001140f */
[----:B0-----:R-:W-:-:S04]  /*152e0*/  @!P1 LEA R8, P5, R12, R3, 0x2 ;  /* 0x000000030c089211 */ /* 0x001fc800078a10ff */
[-C--:B------:R-:W-:Y:S02]  /*152f0*/  @!P1 LEA.HI.X R9, R12, R4.reuse, R13, 0x2, P5 ;  /* 0x000000040c099211 */ /* 0x080fe400028f140d */
[-C--:B------:R-:W-:Y:S02]  /*15300*/  @!P2 LEA R12, P5, R14, R3.reuse, 0x2 ;  /* 0x000000030e0ca211 */ /* 0x080fe400078a10ff */
[C---:B-1----:R-:W-:Y:S01]  /*15310*/  @!P0 LEA R10, P4, R20.reuse, R3, 0x2 ;  /* 0x00000003140a8211 */ /* 0x042fe200078810ff */
[----:B------:R0:W-:Y:S01]  /*15320*/  @!P1 ST.E.64 desc[UR40][R8.64], R66 ;  /* 0x0000004208009985 */ /* 0x0001e2000c101b28 */
[----:B------:R-:W-:Y:S02]  /*15330*/  ISETP.GE.AND P1, PT, R25, UR4, PT ;  /* 0x0000000419007c0c */ /* 0x000fe4000bf26270 */
[-C--:B------:R-:W-:Y:S02]  /*15340*/  @!P0 LEA.HI.X R11, R20, R4.reuse, R21, 0x2, P4 ;  /* 0x00000004140b8211 */ /* 0x080fe400020f1415 */
[----:B------:R-:W-:-:S02]  /*15350*/  @!P2 LEA.HI.X R13, R14, R4, R15, 0x2, P5 ;  /* 0x000000040e0da211 */ /* 0x000fc400028f140f */
[CC--:B------:R-:W-:Y:S01]  /*15360*/  @!P3 LEA R14, P4, R29.reuse, R3.reuse, 0x2 ;  /* 0x000000031d0eb211 */ /* 0x0c0fe200078810ff */
[----:B------:R1:W-:Y:S01]  /*15370*/  @!P0 ST.E.64 desc[UR40][R10.64], R70 ;  /* 0x000000460a008985 */ /* 0x0003e2000c101b28 */
[----:B------:R-:W-:Y:S02]  /*15380*/  ISETP.GE.AND P0, PT, R32, UR4, PT ;  /* 0x0000000420007c0c */ /* 0x000fe4000bf06270 */
[-C--:B------:R-:W-:Y:S01]  /*15390*/  @!P3 LEA.HI.X R15, R29, R4.reuse, R33, 0x2, P4 ;  /* 0x000000041d0fb211 */ /* 0x080fe200020f1421 */
[----:B------:R2:W-:Y:S01]  /*153a0*/  @!P2 ST.E.64 desc[UR40][R12.64], R74 ;  /* 0x0000004a0c00a985 */ /* 0x0005e2000c101b28 */
[----:B------:R-:W-:Y:S01]  /*153b0*/  ISETP.GE.AND P2, PT, R24, UR4, PT ;  /* 0x0000000418007c0c */ /* 0x000fe2000bf46270 */
[C---:B------:R-:W-:Y:S01]  /*153c0*/  VIADD R29, R210.reuse, 0x88 ;  /* 0x00000088d21d7836 */ /* 0x040fe20000000000 */
[CC--:B------:R-:W-:Y:S01]  /*153d0*/  @!P1 LEA R20, P5, R25.reuse, R3.reuse, 0x2 ;  /* 0x0000000319149211 */ /* 0x0c0fe200078a10ff */
[C---:B------:R-:W-:Y:S01]  /*153e0*/  VIADD R33, R210.reuse, 0x78 ;  /* 0x00000078d2217836 */ /* 0x040fe20000000000 */
[----:B------:R3:W-:Y:S02]  /*153f0*/  @!P3 ST.E.64 desc[UR40][R14.64], R78 ;  /* 0x0000004e0e00b985 */ /* 0x0007e4000c101b28 */
[----:B------:R-:W-:Y:S01]  /*15400*/  @!P1 LEA.HI.X R21, R25, R4, R28, 0x2, P5 ;  /* 0x0000000419159211 */ /* 0x000fe200028f141c */
[C---:B------:R-:W-:Y:S01]  /*15410*/  VIADD R25, R210.reuse, 0x90 ;  /* 0x00000090d2197836 */ /* 0x040fe20000000000 */
[----:B------:R-:W-:Y:S01]  /*15420*/  ISETP.GE.AND P3, PT, R29, UR4, PT ;  /* 0x000000041d007c0c */ /* 0x000fe2000bf66270 */
[----:B------:R-:W-:Y:S01]  /*15430*/  VIADD R28, R210, 0x80 ;  /* 0x00000080d21c7836 */ /* 0x000fe20000000000 */
[----:B0-----:R-:W-:Y:S01]  /*15440*/  @!P0 LEA R8, P4, R32, R3, 0x2 ;  /* 0x0000000320088211 */ /* 0x001fe200078810ff */
[----:B------:R0:W-:Y:S01]  /*15450*/  @!P1 ST.E.64 desc[UR40][R20.64], R82 ;  /* 0x0000005214009985 */ /* 0x0001e2000c101b28 */
[----:B------:R-:W-:-:S02]  /*15460*/  SHF.R.S32.HI R33, RZ, 0x1f, R33 ;  /* 0x0000001fff217819 */ /* 0x000fc40000011421 */
[----:B------:R-:W-:Y:S02]  /*15470*/  ISETP.GE.AND P1, PT, R25, UR4, PT ;  /* 0x0000000419007c0c */ /* 0x000fe4000bf26270 */
[----:B------:R-:W-:Y:S02]  /*15480*/  SHF.R.S32.HI R28, RZ, 0x1f, R28 ;  /* 0x0000001fff1c7819 */ /* 0x000fe4000001141c */
[-C--:B-1----:R-:W-:Y:S02]  /*15490*/  @!P2 LEA R10, P5, R24, R3.reuse, 0x2 ;  /* 0x00000003180aa211 */ /* 0x082fe400078a10ff */
        /* <DEDUP_REMOVED lines=12> */
[-C--:B------:R-:W-:Y:S01]  /*15560*/  @!P3 LEA.HI.X R13, R29, R4.reuse, R33, 0x2, P4 ;  /* 0x000000041d0db211 */ /* 0x080fe200020f1421 */
[C---:B------:R-:W-:Y:S01]  /*15570*/  VIADD R33, R210.reuse, 0xa8 ;  /* 0x000000a8d2217836 */ /* 0x040fe20000000000 */
[----:B------:R-:W-:Y:S01]  /*15580*/  SHF.R.S32.HI R28, RZ, 0x1f, R28 ;  /* 0x0000001fff1c7819 */ /* 0x000fe2000001141c */
[C---:B------:R-:W-:Y:S01]  /*15590*/  VIADD R29, R210.reuse, 0xb0 ;  /* 0x000000b0d21d7836 */ /* 0x040fe20000000000 */
[-C--:B---3--:R-:W-:Y:S01]  /*155a0*/  @!P1 LEA R14, P5, R25, R3.reuse, 0x2 ;  /* 0x00000003190e9211 */ /* 0x088fe200078a10ff */
[----:B------:R3:W-:Y:S01]  /*155b0*/  @!P3 ST.E.64 desc[UR40][R12.64], R94 ;  /* 0x0000005e0c00b985 */ /* 0x0007e2000c101b28 */
[----:B------:R-:W-:Y:S02]  /*155c0*/  ISETP.GE.AND P4, PT, R33, UR4, PT ;  /* 0x0000000421007c0c */ /* 0x000fe4000bf86270 */
[----:B------:R-:W-:Y:S01]  /*155d0*/  @!P1 LEA.HI.X R15, R25, R4, R28, 0x2, P5 ;  /* 0x00000004190f9211 */ /* 0x000fe200028f141c */
[C---:B------:R-:W-:Y:S01]  /*155e0*/  VIADD R28, R210.reuse, 0xa0 ;  /* 0x000000a0d21c7836 */ /* 0x040fe20000000000 */
[----:B------:R-:W-:Y:S01]  /*155f0*/  ISETP.GE.AND P3, PT, R29, UR4, PT ;  /* 0x000000041d007c0c */ /* 0x000fe2000bf66270 */
[----:B------:R-:W-:Y:S01]  /*15600*/  VIADD R25, R210, 0xb8 ;  /* 0x000000b8d2197836 */ /* 0x000fe20000000000 */
[----:B0-----:R-:W-:Y:S01]  /*15610*/  @!P0 LEA R20, P5, R32, R3, 0x2 ;  /* 0x0000000320148211 */ /* 0x001fe200078a10ff */
[----:B------:R0:W-:Y:S01]  /*15620*/  @!P1 ST.E.64 desc[UR40][R14.64], R98 ;  /* 0x000000620e009985 */ /* 0x0001e2000c101b28 */
[----:B------:R-:W-:-:S02]  /*15630*/  SHF.R.S32.HI R28, RZ, 0x1f, R28 ;  /* 0x0000001fff1c7819 */ /* 0x000fc4000001141c */
[-C--:B-1----:R-:W-:Y:S02]  /*15640*/  @!P2 LEA R8, P1, R24, R3.reuse, 0x2 ;  /* 0x000000031808a211 */ /* 0x082fe400078210ff */
[-C--:B------:R-:W-:Y:S01]  /*15650*/  @!P0 LEA.HI.X R21, R32, R4.reuse, R36, 0x2, P5 ;  /* 0x0000000420158211 */ /* 0x080fe200028f1424 */
[----:B------:R-:W-:Y:S01]  /*15660*/  VIADD R36, R210, 0xa8 ;  /* 0x000000a8d2247836 */ /* 0x000fe20000000000 */
[----:B------:R-:W-:Y:S01]  /*15670*/  @!P2 LEA.HI.X R9, R24, R4, R28, 0x2, P1 ;  /* 0x000000041809a211 */ /* 0x000fe200008f141c */
[C---:B------:R-:W-:Y:S01]  /*15680*/  VIADD R32, R210.reuse, 0xb0 ;  /* 0x000000b0d2207836 */ /* 0x040fe20000000000 */
[----:B------:R-:W-:Y:S01]  /*15690*/  ISETP.GE.AND P1, PT, R25, UR4, PT ;  /* 0x0000000419007c0c */ /* 0x000fe2000bf26270 */
[----:B------:R1:W-:Y:S01]  /*156a0*/  @!P0 ST.E.64 desc[UR40][R20.64], R102 ;  /* 0x0000006614008985 */ /* 0x0003e2000c101b28 */
[-C--:B--2---:R-:W-:Y:S01]  /*156b0*/  @!P4 LEA R10, P0, R33, R3.reuse, 0x2 ;  /* 0x00000003210ac211 */ /* 0x084fe200078010ff */
[C---:B------:R-:W-:Y:S01]  /*156c0*/  VIADD R28, R210.reuse, 0xc0 ;  /* 0x000000c0d21c7836 */ /* 0x040fe20000000000 */
[----:B------:R-:W-:Y:S01]  /*156d0*/  SHF.R.S32.HI R36, RZ, 0x1f, R36 ;  /* 0x0000001fff247819 */ /* 0x000fe20000011424 */
[----:B------:R-:W-:Y:S01]  /*156e0*/  VIADD R24, R210, 0xc8 ;  /* 0x000000c8d2187836 */ /* 0x000fe20000000000 */
[----:B------:R-:W-:Y:S01]  /*156f0*/  SHF.R.S32.HI R32, RZ, 0x1f, R32 ;  /* 0x0000001fff207819 */ /* 0x000fe20000011420 */
[----:B------:R2:W-:Y:S01]  /*15700*/  @!P2 ST.E.64 desc[UR40][R8.64], R106 ;  /* 0x0000006a0800a985 */ /* 0x0005e2000c101b28 */
[----:B---3--:R-:W-:-:S02]  /*15710*/  @!P3 LEA R12, P5, R29, R3, 0x2 ;  /* 0x000000031d0cb211 */ /* 0x008fc400078a10ff */
[-C--:B------:R-:W-:Y:S02]  /*15720*/  @!P4 LEA.HI.X R11, R33, R4.reuse, R36, 0x2, P0 ;  /* 0x00000004210bc211 */ /* 0x080fe400000f1424 */
[----:B------:R-:W-:Y:S01]  /*15730*/  @!P3 LEA.HI.X R13, R29, R4, R32, 0x2, P5 ;  /* 0x000000041d0db211 */ /* 0x000fe200028f1420 */
[----:B------:R-:W-:Y:S01]  /*15740*/  VIADD R29, R210, 0xb8 ;  /* 0x000000b8d21d7836 */ /* 0x000fe20000000000 */
[----:B------:R-:W-:Y:S01]  /*15750*/  ISETP.GE.AND P2, PT, R28, UR4, PT ;  /* 0x000000041c007c0c */ /* 0x000fe2000bf46270 */
[----:B------:R3:W-:Y:S01]  /*15760*/  @!P4 ST.E.64 desc[UR40][R10.64], R110 ;  /* 0x0000006e0a00c985 */ /* 0x0007e2000c101b28 */
[----:B------:R-:W-:Y:S02]  /*15770*/  ISETP.GE.AND P0, PT, R24, UR4, PT ;  /* 0x0000000418007c0c */ /* 0x000fe4000bf06270 */
[----:B0-----:R-:W-:Y:S01]  /*15780*/  @!P1 LEA R14, P4, R25, R3, 0x2 ;  /* 0x00000003190e9211 */ /* 0x001fe200078810ff */
[----:B------:R0:W-:Y:S01]  /*15790*/  @!P3 ST.E.64 desc[UR40][R12.64], R114 ;  /* 0x000000720c00b985 */ /* 0x0001e2000c101b28 */
[----:B------:R-:W-:-:S02]  /*157a0*/  SHF.R.S32.HI R29, RZ, 0x1f, R29 ;  /* 0x0000001fff1d7819 */ /* 0x000fc4000001141d */
[----:B------:R-:W-:Y:S02]  /*157b0*/  ISETP.GE.AND P3, PT, R237, UR4, PT ;  /* 0x00000004ed007c0c */ /* 0x000fe4000bf66270 */
[----:B------:R-:W-:Y:S01]  /*157c0*/  @!P1 LEA.HI.X R15, R25, R4, R29, 0x2, P4 ;  /* 0x00000004190f9211 */ /* 0x000fe200020f141d */
[C---:B------:R-:W-:Y:S02]  /*157d0*/  VIADD R29, R210.reuse, 0xc0 ;  /* 0x000000c0d21d7836 */ /* 0x040fe40000000000 */
[----:B------:R-:W-:Y:S01]  /*157e0*/  VIADD R25, R210, 0xc8 ;  /* 0x000000c8d2197836 */ /* 0x000fe20000000000 */
[-C--:B-1----:R-:W-:Y:S01]  /*157f0*/  @!P2 LEA R20, P5, R28, R3.reuse, 0x2 ;  /* 0x000000031c14a211 */ /* 0x082fe200078a10ff */
[----:B------:R1:W-:Y:S01]  /*15800*/  @!P1 ST.E.64 desc[UR40][R14.64], R118 ;  /* 0x000000760e009985 */ /* 0x0003e2000c101b28 */
[----:B------:R-:W-:Y:S02]  /*15810*/  SHF.R.S32.HI R29, RZ, 0x1f, R29 ;  /* 0x0000001fff1d7819 */ /* 0x000fe4000001141d */
[----:B--2---:R-:W-:-:S02]  /*15820*/  @!P0 LEA R8, P4, R24, R3, 0x2 ;  /* 0x0000000318088211 */ /* 0x004fc400078810ff */
[----:B------:R-:W-:Y:S02]  /*15830*/  SHF.R.S32.HI R25, RZ, 0x1f, R25 ;  /* 0x0000001fff197819 */ /* 0x000fe40000011419 */
[----:B------:R-:W-:Y:S02]  /*15840*/  ISETP.GE.AND P1, PT, R236, UR4, PT ;  /* 0x00000004ec007c0c */ /* 0x000fe4000bf26270 */
[-C--:B------:R-:W-:Y:S02]  /*15850*/  @!P2 LEA.HI.X R21, R28, R4.reuse, R29, 0x2, P5 ;  /* 0x000000041c15a211 */ /* 0x080fe400028f141d */
[----:B------:R-:W-:Y:S02]  /*15860*/  @!P0 LEA.HI.X R9, R24, R4, R25, 0x2, P4 ;  /* 0x0000000418098211 */ /* 0x000fe400020f1419 */
[----:B------:R-:W-:Y:S01]  /*15870*/  ISETP.GE.AND P4, PT, R235, UR4, PT ;  /* 0x00000004eb007c0c */ /* 0x000fe2000bf86270 */
[----:B------:R2:W-:Y:S01]  /*15880*/  @!P2 ST.E.64 desc[UR40][R20.64], R122 ;  /* 0x0000007a1400a985 */ /* 0x0005e2000c101b28 */
[----:B------:R-:W-:-:S02]  /*15890*/  SHF.R.S32.HI R24, RZ, 0x1f, R237 ;  /* 0x0000001fff187819 */ /* 0x000fc400000114ed */
[-C--:B---3--:R-:W-:Y:S01]  /*158a0*/  @!P3 LEA R10, P5, R237, R3.reuse, 0x2 ;  /* 0x00000003ed0ab211 */ /* 0x088fe200078a10ff */
[----:B------:R3:W-:Y:S01]  /*158b0*/  @!P0 ST.E.64 desc[UR40][R8.64], R126 ;  /* 0x0000007e08008985 */ /* 0x0007e2000c101b28 */
[----:B------:R-:W-:Y:S02]  /*158c0*/  ISETP.GE.AND P2, PT, R234, UR4, PT ;  /* 0x00000004ea007c0c */ /* 0x000fe4000bf46270 */
[----:B------:R-:W-:Y:S02]  /*158d0*/  ISETP.GE.AND P0, PT, R233, UR4, PT ;  /* 0x00000004e9007c0c */ /* 0x000fe4000bf06270 */
[----:B------:R-:W-:Y:S02]  /*158e0*/  @!P3 LEA.HI.X R11, R237, R4, R24, 0x2, P5 ;  /* 0x00000004ed0bb211 */ /* 0x000fe400028f1418 */
[----:B------:R-:W-:Y:S02]  /*158f0*/  SHF.R.S32.HI R24, RZ, 0x1f, R236 ;  /* 0x0000001fff187819 */ /* 0x000fe400000114ec */
[-C--:B0-----:R-:W-:Y:S01]  /*15900*/  @!P1 LEA R12, P5, R236, R3.reuse, 0x2 ;  /* 0x00000003ec0c9211 */ /* 0x081fe200078a10ff */
[----:B------:R3:W-:Y:S01]  /*15910*/  @!P3 ST.E.64 desc[UR40][R10.64], R130 ;  /* 0x000000820a00b985 */ /* 0x0007e2000c101b28 */
[----:B-1----:R-:W-:-:S02]  /*15920*/  @!P4 LEA R14, P3, R235, R3, 0x2 ;  /* 0x00000003eb0ec211 */ /* 0x002fc400078610ff */
[-C--:B------:R-:W-:Y:S02]  /*15930*/  @!P1 LEA.HI.X R13, R236, R4.reuse, R24, 0x2, P5 ;  /* 0x00000004ec0d9211 */ /* 0x080fe400028f1418 */
[----:B------:R-:W-:Y:S02]  /*15940*/  SHF.R.S32.HI R24, RZ, 0x1f, R235 ;  /* 0x0000001fff187819 */ /* 0x000fe400000114eb */
[----:B--2---:R-:W-:Y:S01]  /*15950*/  @!P2 LEA R20, P5, R234, R3, 0x2 ;  /* 0x00000003ea14a211 */ /* 0x004fe200078a10ff */
[----:B------:R3:W-:Y:S01]  /*15960*/  @!P1 ST.E.64 desc[UR40][R12.64], R134 ;  /* 0x000000860c009985 */ /* 0x0007e2000c101b28 */
[----:B------:R-:W-:Y:S02]  /*15970*/  SHF.R.S32.HI R29, RZ, 0x1f, R234 ;  /* 0x0000001fff1d7819 */ /* 0x000fe400000114ea */
[----:B------:R-:W-:Y:S02]  /*15980*/  @!P4 LEA.HI.X R15, R235, R4, R24, 0x2, P3 ;  /* 0x00000004eb0fc211 */ /* 0x000fe400018f1418 */
[----:B------:R-:W-:-:S02]  /*15990*/  SHF.R.S32.HI R28, RZ, 0x1f, R233 ;  /* 0x0000001fff1c7819 */ /* 0x000fc400000114e9 */
[C---:B------:R-:W-:Y:S01]  /*159a0*/  @!P0 LEA R24, P3, R233.reuse, R3, 0x2 ;  /* 0x00000003e9188211 */ /* 0x040fe200078610ff */
[----:B------:R3:W-:Y:S01]  /*159b0*/  @!P4 ST.E.64 desc[UR40][R14.64], R138 ;  /* 0x0000008a0e00c985 */ /* 0x0007e2000c101b28 */
[-C--:B------:R-:W-:Y:S02]  /*159c0*/  @!P2 LEA.HI.X R21, R234, R4.reuse, R29, 0x2, P5 ;  /* 0x00000004ea15a211 */ /* 0x080fe400028f141d */
[----:B------:R-:W-:-:S03]  /*159d0*/  @!P0 LEA.HI.X R25, R233, R4, R28, 0x2, P3 ;  /* 0x00000004e9198211 */ /* 0x000fc600018f141c */
[----:B------:R3:W-:Y:S04]  /*159e0*/  @!P2 ST.E.64 desc[UR40][R20.64], R142 ;  /* 0x0000008e1400a985 */ /* 0x0007e8000c101b28 */
[----:B------:R3:W-:Y:S01]  /*159f0*/  @!P0 ST.E.64 desc[UR40][R24.64], R146 ;  /* 0x0000009218008985 */ /* 0x0007e2000c101b28 */
[----:B------:R-:W-:-:S13]  /*15a00*/  ISETP.GE.AND P0, PT, R232, UR4, PT ;  /* 0x00000004e8007c0c */ /* 0x000fda000bf06270 */
[----:B---3--:R-:W-:Y:S05]  /*15a10*/  @P0 BRA `(.L_x_14031) ;  /* 0x0000000c00e40947 */ /* 0x008fea0003800000 */
[----:B------:R-:W-:Y:S02]  /*15a20*/  SHF.R.S32.HI R28, RZ, 0x1f, R232 ;  /* 0x0000001fff1c7819 */ /* 0x000fe400000114e8 */
[----:B------:R-:W-:-:S04]  /*15a30*/  LEA R8, P0, R232, R3, 0x2 ;  /* 0x00000003e8087211 */ /* 0x000fc800078010ff */
[----:B------:R-:W-:-:S05]  /*15a40*/  LEA.HI.X R9, R232, R4, R28, 0x2, P0 ;  /* 0x00000004e8097211 */ /* 0x000fca00000f141c */
[----:B------:R0:W-:Y:S01]  /*15a50*/  ST.E.64 desc[UR40][R8.64], R150 ;  /* 0x0000009608007985 */ /* 0x0001e2000c101b28 */
[----:B------:R-:W-:Y:S05]  /*15a60*/  BRA `(.L_x_14031) ;  /* 0x0000000c00d07947 */ /* 0x000fea0003800000 */
.L_x_14018:
        /* <DEDUP_REMOVED lines=16> */
[----:B------:R-:W0:-:S12]  /*15b70*/  S2R R0, SR_TID.X ;  /* 0x0000000000007919 */ /* 0x000e180000002100 */
        /* <DEDUP_REMOVED lines=9> */
.L_x_14036:
[----:B------:R-:W4:Y:S01]  /*15c10*/  LDL.LU R0, [R1+0x64] ;  /* 0x0000640001007983 */ /* 0x000f220000300800 */
[----:B------:R-:W-:Y:S01]  /*15c20*/  BSSY B1, `(.L_x_14037) ;  /* 0x0000036000017945 */ /* 0x000fe20003800000 */
[----:B------:R-:W-:Y:S02]  /*15c30*/  SEL R33, R224, RZ, !P0 ;  /* 0x000000ffe0217207 */ /* 0x000fe40004000000 */
[----:B-----5:R-:W-:Y:S02]  /*15c40*/  SHF.R.S32.HI R28, RZ, 0x1f, R3 ;  /* 0x0000001fff1c7819 */ /* 0x020fe40000011403 */
[----:B----4-:R-:W-:Y:S01]  /*15c50*/  SEL R30, R0, RZ, !P0 ;  /* 0x000000ff001e7207 */ /* 0x010fe20004000000 */
[----:B------:R-:W-:Y:S06]  /*15c60*/  @P3 BRA `(.L_x_14038) ;  /* 0x0000000000c43947 */ /* 0x000fec0003800000 */
[----:B------:R-:W0:Y:S01]  /*15c70*/  S2R R35, SR_TID.X ;  /* 0x0000000000237919 */ /* 0x000e220000002100 */
[----:B------:R-:W1:Y:S02]  /*15c80*/  LDC R37, c[0x0][0xbe8] ;  /* 0x0002fa00ff257b82 */ /* 0x000e640000000800 */
[----:B-1----:R-:W-:Y:S01]  /*15c90*/  IMAD R0, R26, R37, RZ ;  /* 0x000000251a007224 */ /* 0x002fe200078e02ff */
[----:B0-----:R-:W-:-:S04]  /*15ca0*/  IADD3 R35, R206, -0x80, R35 ;  /* 0xffffff80ce237810 */ /* 0x001fc80007ffe023 */
[----:B------:R-:W-:-:S13]  /*15cb0*/  ISETP.GE.AND P0, PT, R35, R0, PT ;  /* 0x000000002300720c */ /* 0x000fda0003f06270 */
[----:B------:R-:W-:Y:S05]  /*15cc0*/  @P0 BRA `(.L_x_14038) ;  /* 0x0000000000ac0947 */ /* 0x000fea0003800000 */
[----:B---3--:R-:W-:Y:S01]  /*15cd0*/  IMAD.MOV.U32 R4, RZ, RZ, 0x9b8 ;  /* 0x000009b8ff047424 */ /* 0x008fe200078e00ff */
[----:B------:R-:W-:Y:S01]  /*15ce0*/  ISETP.GT.AND P0, PT, R223, 0x1, PT ;  /* 0x00000001df00780c */ /* 0x000fe20003f04270 */
[----:B------:R-:W0:Y:S01]  /*15cf0*/  LDC.64 R8, c[0x0][0xba8] ;  /* 0x0002ea00ff087b82 */ /* 0x000e220000000a00 */
[----:B------:R-:W-:Y:S01]  /*15d00*/  ISETP.NE.AND P1, PT, R37, 0x1, PT ;  /* 0x000000012500780c */ /* 0x000fe20003f25270 */
[----:B------:R-:W-:Y:S01]  /*15d10*/  IMAD.MOV.U32 R27, RZ, RZ, R35 ;  /* 0x000000ffff1b7224 */ /* 0x000fe200078e0023 */
[----:B------:R-:W-:-:S05]  /*15d20*/  SEL R4, R4, 0x978, P0 ;  /* 0x0000097804047807 */ /* 0x000fca0000000000 */
[----:B------:R-:W1:Y:S08]  /*15d30*/  LDC.64 R20, c[0x0][R4+0x220] ;  /* 0x0000880004147b82 */ /* 0x000e700000000a00 */
[----:B------:R-:W3:Y:S08]  /*15d40*/  LDC.64 R24, c[0x0][R4+0x218] ;  /* 0x0000860004187b82 */ /* 0x000ef00000000a00 */
[----:B------:R-:W4:Y:S08]  /*15d50*/  LDC.64 R12, c[0x0][R4+0x228] ;  /* 0x00008a00040c7b82 */ /* 0x000f300000000a00 */
[----:B------:R-:W5:Y:S08]  /*15d60*/  @P1 LDC R0, c[0x0][0xbec] ;  /* 0x0002fb00ff001b82 */ /* 0x000f700000000800 */
[----:B------:R-:W2:Y:S08]  /*15d70*/  LDC.64 R10, c[0x0][R4+0x210] ;  /* 0x00008400040a7b82 */ /* 0x000eb00000000a00 */
[----:B------:R-:W4:Y:S01]  /*15d80*/  @P1 LDC R31, c[0x0][0xbf0] ;  /* 0x0002fc00ff1f1b82 */ /* 0x000f220000000800 */
[----:B-----5:R-:W-:-:S07]  /*15d90*/  @P1 IMAD.HI.U32 R0, R35, R0, RZ ;  /* 0x0000000023001227 */ /* 0x020fce00078e00ff */
[----:B0-----:R-:W0:Y:S01]  /*15da0*/  @!P0 LDC R8, c[0x0][0xb50] ;  /* 0x0002d400ff088b82 */ /* 0x001e220000000800 */
[-C--:B-1----:R-:W-:Y:S02]  /*15db0*/  IMAD R21, R21, R33.reuse, RZ ;  /* 0x0000002115157224 */ /* 0x082fe400078e02ff */
[----:B------:R-:W-:-:S05]  /*15dc0*/  IMAD.WIDE.U32 R14, R20, R33, RZ ;  /* 0x00000021140e7225 */ /* 0x000fca00078e00ff */
[----:B------:R-:W1:Y:S01]  /*15dd0*/  @!P0 LDC R9, c[0x0][0xb54] ;  /* 0x0002d500ff098b82 */ /* 0x000e620000000800 */
[-C--:B---3--:R-:W-:Y:S02]  /*15de0*/  IMAD R29, R25, R222.reuse, RZ ;  /* 0x000000de191d7224 */ /* 0x088fe400078e02ff */
[----:B------:R-:W-:Y:S01]  /*15df0*/  IMAD.WIDE.U32 R24, R24, R222, RZ ;  /* 0x000000de18187225 */ /* 0x000fe200078e00ff */
[----:B----4-:R-:W-:-:S03]  /*15e00*/  @P1 SHF.R.U32.HI R27, RZ, R31, R0 ;  /* 0x0000001fff1b1219 */ /* 0x010fc60000011600 */
        /* <DEDUP_REMOVED lines=12> */
[----:B------:R-:W-:Y:S02]  /*15ed0*/  SHF.R.S32.HI R27, RZ, 0x1f, R27 ;  /* 0x0000001fff1b7819 */ /* 0x000fe4000001141b */
[----:B------:R-:W-:Y:S02]  /*15ee0*/  SHF.R.S32.HI R21, RZ, 0x1f, R15 ;  /* 0x0000001fff157819 */ /* 0x000fe4000001140f */
[----:B------:R-:W-:Y:S01]  /*15ef0*/  IADD3.X R13, R27, R0, R25, P0, P1 ;  /* 0x000000001b0d7210 */ /* 0x000fe200007e2419 */
[----:B--2---:R-:W-:-:S04]  /*15f00*/  IMAD R0, R11, R15, RZ ;  /* 0x0000000f0b007224 */ /* 0x004fc800078e02ff */
[C---:B------:R-:W-:Y:S02]  /*15f10*/  IMAD R21, R10.reuse, R21, R0 ;  /* 0x000000150a157224 */ /* 0x040fe400078e0200 */
[----:B------:R-:W-:-:S04]  /*15f20*/  IMAD.WIDE.U32 R10, R10, R15, R12 ;  /* 0x0000000f0a0a7225 */ /* 0x000fc800078e000c */
[----:B------:R-:W-:Y:S01]  /*15f30*/  IMAD.IADD R0, R11, 0x1, R21 ;  /* 0x000000010b007824 */ /* 0x000fe200078e0215 */
[----:B0-----:R-:W-:Y:S01]  /*15f40*/  LEA R8, P0, R10, R8, 0x2 ;  /* 0x000000080a087211 */ /* 0x001fe200078010ff */
[----:B------:R-:W-:-:S03]  /*15f50*/  IMAD.MOV.U32 R11, RZ, RZ, -0x800000 ;  /* 0xff800000ff0b7424 */ /* 0x000fc600078e00ff */
[----:B-1----:R-:W-:-:S05]  /*15f60*/  LEA.HI.X R9, R10, R9, R0, 0x2, P0 ;  /* 0x000000090a097211 */ /* 0x002fca00000f1400 */
[----:B------:R0:W-:Y:S04]  /*15f70*/  STG.E desc[UR40][R8.64], R11 ;  /* 0x0000000b08007986 */ /* 0x0001e8000c101928 */
.L_x_14038:
[----:B------:R-:W-:Y:S05]  /*15f80*/  BSYNC B1 ;  /* 0x0000000000017941 */ /* 0x000fea0003800000 */
.L_x_14037:
[----:B------:R-:W-:Y:S05]  /*15f90*/  @P2 BRA `(.L_x_14031) ;  /* 0x0000000800842947 */ /* 0x000fea0003800000 */
[----:B------:R-:W1:Y:S01]  /*15fa0*/  LDC R21, c[0x0][0xbe8] ;  /* 0x0002fa00ff157b82 */ /* 0x000e620000000800 */
        /* <DEDUP_REMOVED lines=13> */
[----:B-1----:R-:W-:-:S03]  /*16080*/  ISETP.NE.AND P0, PT, R21, 0x1, PT ;  /* 0x000000011500780c */ /* 0x002fc60003f05270 */
[----:B------:R-:W-:Y:S02]  /*16090*/  IMAD.IADD R13, R206, 0x1, R3 ;  /* 0x00000001ce0d7824 */ /* 0x000fe400078e0203 */
[----:B------:R-:W-:Y:S01]  /*160a0*/  IMAD R9, R222, UR5, R9 ;  /* 0x00000005de097c24 */ /* 0x000fe2000f8e0209 */
[----:B------:R-:W-:Y:S01]  /*160b0*/  ULDC.64 UR4, c[0x0][0xaf0] ;  /* 0x0002bc0000047ab9 */ /* 0x000fe20000000a00 */
[----:B------:R-:W-:Y:S02]  /*160c0*/  IMAD.MOV.U32 R3, RZ, RZ, R13 ;  /* 0x000000ffff037224 */ /* 0x000fe400078e000d */
[----:B------:R-:W-:-:S04]  /*160d0*/  IMAD.WIDE.U32 R8, R33, UR4, R8 ;  /* 0x0000000421087c25 */ /* 0x000fc8000f8e0008 */
[----:B---3--:R-:W0:Y:S08]  /*160e0*/  @P0 LDC R4, c[0x0][0xbec] ;  /* 0x0002fb00ff040b82 */ /* 0x008e300000000800 */
[----:B------:R-:W1:Y:S01]  /*160f0*/  @P0 LDC R15, c[0x0][0xbf0] ;  /* 0x0002fc00ff0f0b82 */ /* 0x000e620000000800 */
[----:B0-----:R-:W-:-:S04]  /*16100*/  @P0 IMAD.HI.U32 R0, R13, R4, RZ ;  /* 0x000000040d000227 */ /* 0x001fc800078e00ff */
[----:B------:R-:W-:Y:S01]  /*16110*/  IMAD R4, R30, UR4, RZ ;  /* 0x000000041e047c24 */ /* 0x000fe2000f8e02ff */
[----:B-1----:R-:W-:-:S03]  /*16120*/  @P0 SHF.R.U32.HI R3, RZ, R15, R0 ;  /* 0x0000000fff030219 */ /* 0x002fc60000011600 */
        /* <DEDUP_REMOVED lines=20> */
[----:B------:R-:W-:-:S05]  /*16270*/  VIADD R9, R205, 0xc0 ;  /* 0x000000c0cd097836 */ /* 0x000fca0000000000 */
[----:B------:R-:W-:Y:S01]  /*16280*/  SHF.R.S32.HI R10, RZ, 0x1f, R9 ;  /* 0x0000001fff0a7819 */ /* 0x000fe20000011409 */
[----:B------:R-:W-:Y:S06]  /*16290*/  BRA.DIV UR4, `(.L_x_14039) ;  /* 0x000000a204847947 */ /* 0x000fec000b800000 */
[----:B------:R0:W1:Y:S04]  /*162a0*/  SHFL.IDX PT, R0, R4, RZ, 0x181f ;  /* 0x00181fff04007589 */ /* 0x00006800000e0000 */
[----:B------:R0:W3:Y:S02]  /*162b0*/  SHFL.IDX PT, R14, R3, RZ, 0x181f ;  /* 0x00181fff030e7589 */ /* 0x0000e400000e0000 */
.L_x_14269:
        /* <DEDUP_REMOVED lines=12> */
[-C--:B---3--:R-:W-:Y:S02]  /*16380*/  @!P3 LEA R12, P5, R205, R14.reuse, 0x1 ;  /* 0x0000000ecd0cb211 */ /* 0x088fe400078a08ff */
[----:B------:R-:W-:Y:S02]  /*16390*/  @!P2 LEA R24, P4, R217, R14, 0x1 ;  /* 0x0000000ed918a211 */ /* 0x000fe400078808ff */
[----:B-1----:R-:W-:Y:S02]  /*163a0*/  @!P3 LEA.HI.X R13, R205, R0, R8, 0x1, P5 ;  /* 0x00000000cd0db211 */ /* 0x002fe400028f0c08 */
        /* <DEDUP_REMOVED lines=10> */
.L_x_14041:
[----:B------:R-:W-:Y:S05]  /*16450*/  BSYNC B1 ;  /* 0x0000000000017941 */ /* 0x000fea0003800000 */
.L_x_14040:
[----:B------:R-:W-:-:S03]  /*16460*/  UMOV UR4, 0xffffffff ;  /* 0xffffffff00047882 */ /* 0x000fc60000000000 */
[----:B------:R-:W-:Y:S05]  /*16470*/  BRA.DIV UR4, `(.L_x_14042) ;  /* 0x000000a204407947 */ /* 0x000fea000b800000 */
[----:B-1----:R1:W0:Y:S04]  /*16480*/  SHFL.IDX PT, R0, R4, 0x1, 0x181f ;  /* 0x00381f0004007f89 */ /* 0x00222800000e0000 */
[----:B---34-:R1:W3:Y:S02]  /*16490*/  SHFL.IDX PT, R14, R3, 0x1, 0x181f ;  /* 0x00381f00030e7f89 */ /* 0x0182e400000e0000 */
.L_x_14273:
        /* <DEDUP_REMOVED lines=13> */
[----:B0-----:R-:W-:Y:S02]  /*16570*/  @!P3 LEA.HI.X R13, R205, R0, R11, 0x1, P5 ;  /* 0x00000000cd0db211 */ /* 0x001fe400028f0c0b */
        /* <DEDUP_REMOVED lines=10> */
.L_x_14044:
[----:B------:R-:W-:Y:S05]  /*16620*/  BSYNC B1 ;  /* 0x0000000000017941 */ /* 0x000fea0003800000 */
.L_x_14043:
[----:B------:R-:W-:-:S03]  /*16630*/  UMOV UR4, 0xffffffff ;  /* 0xffffffff00047882 */ /* 0x000fc60000000000 */
[----:B------:R-:W-:Y:S05]  /*16640*/  BRA.DIV UR4, `(.L_x_14045) ;  /* 0x000000a204147947 */ /* 0x000fea000b800000 */
[----:B0-----:R0:W0:Y:S04]  /*16650*/  SHFL.IDX PT, R0, R4, 0x2, 0x181f ;  /* 0x00581f0004007f89 */ /* 0x00102800000e0000 */
[----:B---34-:R3:W4:Y:S02]  /*16660*/  SHFL.IDX PT, R14, R3, 0x2, 0x181f ;  /* 0x00581f00030e7f89 */ /* 0x01872400000e0000 */
.L_x_14277:
        /* <DEDUP_REMOVED lines=24> */
.L_x_14047:
[----:B------:R-:W-:Y:S05]  /*167f0*/  BSYNC B1 ;  /* 0x0000000000017941 */ /* 0x000fea0003800000 */
.L_x_14046:
[----:B------:R-:W-:-:S03]  /*16800*/  UMOV UR4, 0xffffffff ;  /* 0xffffffff00047882 */ /* 0x000fc60000000000 */
[----:B------:R-:W-:Y:S05]  /*16810*/  BRA.DIV UR4, `(.L_x_14048) ;  /* 0x0000009e04e87947 */ /* 0x000fea000b800000 */
[----:B0-----:R0:W0:Y:S04]  /*16820*/  SHFL.IDX PT, R0, R4, 0x3, 0x181f ;  /* 0x00781f0004007f89 */ /* 0x00102800000e0000 */
[----:B----4-:R4:W0:Y:S02]  /*16830*/  SHFL.IDX PT, R14, R3, 0x3, 0x181f ;  /* 0x00781f00030e7f89 */ /* 0x01082400000e0000 */
.L_x_14281:
[----:B-1-34-:R-:W-:-:S05]  /*16840*/  VIADD R3, R206, 0x60 ;  /* 0x00000060ce037836 */ /* 0x01afca0000000000 */
[----:B------:R-:W-:-:S13]  /*16850*/  ISETP.GE.AND P0, PT, R3, R21, PT ;  /* 0x000000150300720c */ /* 0x000fda0003f06270 */
[----:B------:R-:W-:Y:S05]  /*16860*/  @P0 BRA `(.L_x_14031) ;  /* 0x0000000000500947 */ /* 0x000fea0003800000 */
[----:B------:R-:W-:Y:S01]  /*16870*/  ULDC UR4, c[0x0][0xac8] ;  /* 0x0002b20000047ab9 */ /* 0x000fe20000000800 */
[----:B0-----:R-:W-:Y:S02]  /*16880*/  SHF.R.S32.HI R4, RZ, 0x1f, R205 ;  /* 0x0000001fff047819 */ /* 0x001fe400000114cd */
[----:B------:R-:W-:Y:S02]  /*16890*/  ISETP.GE.AND P3, PT, R205, UR4, PT ;  /* 0x00000004cd007c0c */ /* 0x000fe4000bf66270 */
[----:B------:R-:W-:Y:S02]  /*168a0*/  ISETP.GE.AND P2, PT, R217, UR4, PT ;  /* 0x00000004d9007c0c */ /* 0x000fe4000bf46270 */
[----:B------:R-:W-:Y:S02]  /*168b0*/  ISETP.GE.AND P1, PT, R216, UR4, PT ;  /* 0x00000004d8007c0c */ /* 0x000fe4000bf26270 */
[----:B------:R-:W-:Y:S02]  /*168c0*/  ISETP.GE.AND P0, PT, R9, UR4, PT ;  /* 0x0000000409007c0c */ /* 0x000fe4000bf06270 */
[----:B------:R-:W-:-:S05]  /*168d0*/  SHF.R.S32.HI R8, RZ, 0x1f, R217 ;  /* 0x0000001fff087819 */ /* 0x000fca00000114d9 */
[-C--:B------:R-:W-:Y:S02]  /*168e0*/  @!P3 LEA R12, P5, R205, R14.reuse, 0x1 ;  /* 0x0000000ecd0cb211 */ /* 0x080fe400078a08ff */
[----:B------:R-:W-:Y:S02]  /*168f0*/  @!P2 LEA R20, P4, R217, R14, 0x1 ;  /* 0x0000000ed914a211 */ /* 0x000fe400078808ff */
[----:B------:R-:W-:Y:S02]  /*16900*/  @!P3 LEA.HI.X R13, R205, R0, R4, 0x1, P5 ;  /* 0x00000000cd0db211 */ /* 0x000fe400028f0c04 */
        /* <DEDUP_REMOVED lines=10> */
.L_x_14031:
[----:B------:R-:W-:Y:S05]  /*169b0*/  BSYNC B0 ;  /* 0x0000000000007941 */ /* 0x000fea0003800000 */
.L_x_14017:
[----:B------:R-:W-:Y:S02]  /*169c0*/  ULDC UR4, c[0x0][0xc3c] ;  /* 0x00030f0000047ab9 */ /* 0x000fe40000000800 */
[----:B---3--:R-:W-:-:S13]  /*169d0*/  ISETP.GE.AND P0, PT, R7, UR4, PT ;  /* 0x0000000407007c0c */ /* 0x008fda000bf06270 */
[----:B------:R-:W-:Y:S05]  /*169e0*/  @!P0 BRA `(.L_x_14049) ;  /* 0xfffffea800808947 */ /* 0x000fea000383ffff */
[----:B------:R-:W-:Y:S05]  /*169f0*/  BRA `(.L_x_13889) ;  /* 0x0000008400b07947 */ /* 0x000fea0003800000 */
.L_x_13887:
        /* <DEDUP_REMOVED lines=18> */
.L_x_14050:
        /* <DEDUP_REMOVED lines=43> */
.L_x_14054:
        /* <DEDUP_REMOVED lines=39> */
.L_x_14052:
        /* <DEDUP_REMOVED lines=12> */
.L_x_14055:
        /* <DEDUP_REMOVED lines=63> */
.L_x_14056:
        /* <DEDUP_REMOVED lines=61> */
.L_x_14057:
[----:B01----:R-:W-:-:S05]  /*178c0*/  LOP3.LUT R3, RZ, R2, RZ, 0x33, !PT ;  /* 0x00000002ff037212 */ /* 0x003fca00078e33ff */
[----:B------:R-:W-:-:S05]  /*178d0*/  IMAD.IADD R2, R4, 0x1, R3 ;  /* 0x0000000104027824 */ /* 0x000fca00078e0203 */
[----:B------:R1:W-:Y:S01]  /*178e0*/  STL [R1+0x4], R2 ;  /* 0x0000040201007387 */ /* 0x0003e20000100800 */
[----:B------:R-:W-:Y:S05]  /*178f0*/  BRA `(.L_x_14058) ;  /* 0x0000000000107947 */ /* 0x000fea0003800000 */
.L_x_14053:
[----:B------:R-:W-:Y:S01]  /*17900*/  IMAD.U32 R2, RZ, RZ, UR6 ;  /* 0x00000006ff027e24 */ /* 0x000fe2000f8e00ff */
[----:B------:R0:W-:Y:S04]  /*17910*/  STL [R1+0x4], RZ ;  /* 0x000004ff01007387 */ /* 0x0001e80000100800 */
[----:B------:R0:W-:Y:S04]  /*17920*/  STL [R1+0x8], RZ ;  /* 0x000008ff01007387 */ /* 0x0001e80000100800 */
[----:B------:R0:W-:Y:S02]  /*17930*/  STL [R1], R2 ;  /* 0x0000000201007387 */ /* 0x0001e40000100800 */
.L_x_14058:
        /* <DEDUP_REMOVED lines=10> */
.L_x_14051:
        /* <DEDUP_REMOVED lines=32> */
.L_x_14203:
        /* <DEDUP_REMOVED lines=65> */
.L_x_14060:
        /* <DEDUP_REMOVED lines=17> */
.L_x_14061:
[----:B------:R-:W-:Y:S05]  /*18100*/  @!P0 BRA `(.L_x_14062) ;  /* 0x00000000000c8947 */ /* 0x000fea0003800000 */
[----:B------:R-:W2:Y:S04]  /*18110*/  LDG.E R9, desc[UR40][R6.64] ;  /* 0x0000002806097981 */ /* 0x000ea8000c1e1900 */
[----:B------:R-:W2:Y:S02]  /*18120*/  LDG.E R6, desc[UR40][R6.64+0x4] ;  /* 0x0000042806067981 */ /* 0x000ea4000c1e1900 */
[----:B--2---:R-:W-:-:S07]  /*18130*/  IMAD.IADD R9, R6, 0x1, -R9 ;  /* 0x0000000106097824 */ /* 0x004fce00078e0a09 */
.L_x_14062:
[----:B------:R-:W2:Y:S01]  /*18140*/  LDL R7, [R1+0x4] ;  /* 0x0000040001077983 */ /* 0x000ea20000100800 */
[----:B-1----:R-:W1:Y:S03]  /*18150*/  LDC R3, c[0x0][0x448] ;  /* 0x00011200ff037b82 */ /* 0x002e660000000800 */
[----:B------:R-:W3:Y:S04]  /*18160*/  @P1 LDG.E R2, desc[UR40][R4.64] ;  /* 0x0000002804021981 */ /* 0x000ee8000c1e1900 */
[----:B------:R4:W3:Y:S01]  /*18170*/  @P1 LDG.E R4, desc[UR40][R4.64+0x4] ;  /* 0x0000042804041981 */ /* 0x0008e2000c1e1900 */
[----:B------:R-:W-:Y:S01]  /*18180*/  LOP3.LUT R12, R10, 0xff, RZ, 0xc0, !PT ;  /* 0x000000ff0a0c7812 */ /* 0x000fe200078ec0ff */
[----:B------:R-:W-:Y:S01]  /*18190*/  BSSY B0, `(.L_x_14063) ;  /* 0x0000037000007945 */ /* 0x000fe20003800000 */
[----:B------:R-:W-:-:S03]  /*181a0*/  SHF.R.U32.HI R10, RZ, 0x10, R10 ;  /* 0x00000010ff0a7819 */ /* 0x000fc6000001160a */
[----:B------:R0:W-:Y:S01]  /*181b0*/  STL [R1+0x60], R12 ;  /* 0x0000600c01007387 */ /* 0x0001e20000100800 */
[----:B-1----:R-:W-:-:S13]  /*181c0*/  ISETP.NE.AND P0, PT, R3, 0x1, PT ;  /* 0x000000010300780c */ /* 0x002fda0003f05270 */
[----:B----4-:R-:W1:Y:S08]  /*181d0*/  @P0 LDC R5, c[0x0][0x44c] ;  /* 0x00011300ff050b82 */ /* 0x010e700000000800 */
[----:B------:R-:W4:Y:S01]  /*181e0*/  @P0 LDC R6, c[0x0][0x450] ;  /* 0x00011400ff060b82 */ /* 0x000f220000000800 */
[----:B--2---:R-:W-:Y:S02]  /*181f0*/  IMAD.SHL.U32 R3, R7, 0x80, RZ ;  /* 0x0000008007037824 */ /* 0x004fe400078e00ff */
[----:B-----5:R-:W-:-:S02]  /*18200*/  IMAD.IADD R7, R9, 0x1, -R8 ;  /* 0x0000000109077824 */ /* 0x020fc400078e0a08 */
[----:B------:R-:W-:Y:S02]  /*18210*/  VIADD R3, R3, 0x7f ;  /* 0x0000007f03037836 */ /* 0x000fe40000000000 */
[----:B---3--:R-:W-:Y:S02]  /*18220*/  @P1 IMAD.IADD R11, R4, 0x1, -R2 ;  /* 0x00000001040b1824 */ /* 0x008fe400078e0a02 */
[----:B-1----:R-:W-:-:S05]  /*18230*/  @P0 IMAD.HI.U32 R2, R3, R5, RZ ;  /* 0x0000000503020227 */ /* 0x002fca00078e00ff */
[----:B----4-:R-:W-:Y:S01]  /*18240*/  @P0 SHF.R.U32.HI R3, RZ, R6, R2 ;  /* 0x00000006ff030219 */ /* 0x010fe20000011602 */
[----:B------:R-:W-:-:S04]  /*18250*/  IMAD.IADD R2, R7, 0x1, R11 ;  /* 0x0000000107027824 */ /* 0x000fc800078e020b */
[C---:B------:R-:W-:Y:S01]  /*18260*/  VIADD R4, R2.reuse, 0x5f ;  /* 0x0000005f02047836 */ /* 0x040fe20000000000 */
[----:B------:R-:W-:-:S03]  /*18270*/  IADD3 R21, R2, 0x60, -R14 ;  /* 0x0000006002157810 */ /* 0x000fc60007ffe80e */
[----:B------:R-:W-:-:S04]  /*18280*/  IMAD.HI R2, R4, 0x2aaaaaab, RZ ;  /* 0x2aaaaaab04027827 */ /* 0x000fc800078e02ff */
[----:B------:R-:W-:Y:S01]  /*18290*/  IMAD.IADD R3, R21, 0x1, R3 ;  /* 0x0000000115037824 */ /* 0x000fe200078e0203 */
[----:B------:R-:W-:Y:S01]  /*182a0*/  SHF.R.U32.HI R20, RZ, 0x1f, R2 ;  /* 0x0000001fff147819 */ /* 0x000fe20000011602 */
[----:B------:R-:W-:Y:S02]  /*182b0*/  IMAD.MOV.U32 R4, RZ, RZ, RZ ;  /* 0x000000ffff047224 */ /* 0x000fe400078e00ff */
[----:B------:R-:W-:Y:S01]  /*182c0*/  IMAD.HI R3, R3, 0x2aaaaaab, RZ ;  /* 0x2aaaaaab03037827 */ /* 0x000fe200078e02ff */
[----:B------:R-:W-:-:S04]  /*182d0*/  LEA.HI.SX32 R20, R2, R20, 0x1c ;  /* 0x0000001402147211 */ /* 0x000fc800078fe2ff */
[----:B------:R-:W-:-:S04]  /*182e0*/  SHF.R.U32.HI R6, RZ, 0x1f, R3 ;  /* 0x0000001fff067819 */ /* 0x000fc80000011603 */
[----:B------:R-:W-:-:S04]  /*182f0*/  LEA.HI.SX32 R6, R3, R6, 0x1c ;  /* 0x0000000603067211 */ /* 0x000fc800078fe2ff */
        /* <DEDUP_REMOVED lines=32> */
.L_x_14064:
[----:B------:R-:W-:Y:S05]  /*18500*/  BSYNC B0 ;  /* 0x0000000000007941 */ /* 0x000fea0003800000 */
.L_x_14063:
        /* <DEDUP_REMOVED lines=25> */
.L_x_14284:
[----:B-1----:R-:W-:Y:S02]  /*186a0*/  ISETP.NE.AND P0, PT, R14, RZ, PT ;  /* 0x000000ff0e00720c */ /* 0x002fe40003f05270 */
[----:B------:R-:W-:-:S11]  /*186b0*/  PLOP3.LUT P6, PT, PT, PT, PT, 0x8, 0x0 ;  /* 0x000000000000781c */ /* 0x000fd60003fce170 */
[----:B------:R-:W-:Y:S05]  /*186c0*/  @P0 BRA `(.L_x_14068) ;  /* 0x00000000000c0947 */ /* 0x000fea0003800000 */
[----:B------:R-:W-:-:S03]  /*186d0*/  UMOV UR4, 0xffffffff ;  /* 0xffffffff00047882 */ /* 0x000fc60000000000 */
[----:B------:R-:W-:Y:S05]  /*186e0*/  BRA.DIV UR4, `(.L_x_14069) ;  /* 0x0000008204b07947 */ /* 0x000fea000b800000 */
[----:B------:R-:W-:-:S13]  /*186f0*/  ELECT P6, URZ, PT ;  /* 0x00000000003f782f */ /* 0x000fda00038c0000 */
.L_x_14068:
        /* <DEDUP_REMOVED lines=9> */
.L_x_14287:
[----:B------:R-:W-:Y:S05]  /*18790*/  BSYNC B1 ;  /* 0x0000000000017941 */ /* 0x000fea0003800000 */
.L_x_14070:
        /* <DEDUP_REMOVED lines=12> */
.L_x_14288:
[----:B------:R-:W-:Y:S05]  /*18860*/  BSYNC B2 ;  /* 0x0000000000027941 */ /* 0x000fea0003800000 */
.L_x_14074:
        /* <DEDUP_REMOVED lines=9> */
.L_x_14077:
[----:B------:R-:W-:Y:S05]  /*18900*/  BSYNC B2 ;  /* 0x0000000000027941 */ /* 0x000fea0003800000 */
.L_x_14076:
        /* <DEDUP_REMOVED lines=13> */
.L_x_14078:
        /* <DEDUP_REMOVED lines=13> */
.L_x_14289:
[----:B------:R-:W-:Y:S05]  /*18ab0*/  BSYNC B2 ;  /* 0x0000000000027941 */ /* 0x000fea0003800000 */
.L_x_14079:
        /* <DEDUP_REMOVED lines=11> */
.L_x_14082:
[----:B------:R-:W-:Y:S05]  /*18b70*/  BSYNC B2 ;  /* 0x0000000000027941 */ /* 0x000fea0003800000 */
.L_x_14081:
        /* <DEDUP_REMOVED lines=10> */
.L_x_14083:
        /* <DEDUP_REMOVED lines=15> */
.L_x_14084:
        /* <DEDUP_REMOVED lines=15> */
.L_x_14085:
        /* <DEDUP_REMOVED lines=15> */
.L_x_14086:
        /* <DEDUP_REMOVED lines=10> */
.L_x_14073:
[----:B------:R-:W-:Y:S05]  /*18f90*/  BSYNC B1 ;  /* 0x0000000000017941 */ /* 0x000fea0003800000 */
.L_x_14072:
        /* <DEDUP_REMOVED lines=13> */
.L_x_14102:
        /* <DEDUP_REMOVED lines=13> */
.L_x_14290:
[----:B------:R-:W-:Y:S05]  /*19140*/  BSYNC B2 ;  /* 0x0000000000027941 */ /* 0x000fea0003800000 */
.L_x_14089:
        /* <DEDUP_REMOVED lines=9> */
.L_x_14092:
[----:B------:R-:W-:Y:S05]  /*191e0*/  BSYNC B2 ;  /* 0x0000000000027941 */ /* 0x000fea0003800000 */
.L_x_14091:
        /* <DEDUP_REMOVED lines=12> */
.L_x_14093:
        /* <DEDUP_REMOVED lines=13> */
.L_x_14291:
[----:B------:R-:W-:Y:S05]  /*19380*/  BSYNC B2 ;  /* 0x0000000000027941 */ /* 0x000fea0003800000 */
.L_x_14094:
        /* <DEDUP_REMOVED lines=11> */
.L_x_14097:
[----:B------:R-:W-:Y:S05]  /*19440*/  BSYNC B2 ;  /* 0x0000000000027941 */ /* 0x000fea0003800000 */
.L_x_14096:
        /* <DEDUP_REMOVED lines=10> */
.L_x_14098:
        /* <DEDUP_REMOVED lines=15> */
.L_x_14099:
        /* <DEDUP_REMOVED lines=15> */
.L_x_14100:
        /* <DEDUP_REMOVED lines=15> */
.L_x_14101:
        /* <DEDUP_REMOVED lines=10> */
.L_x_14088:
[----:B------:R-:W-:Y:S05]  /*19860*/  BSYNC B1 ;  /* 0x0000000000017941 */ /* 0x000fea0003800000 */
.L_x_14087:
        /* <DEDUP_REMOVED lines=12> */
.L_x_14066:
[----:B------:R-:W-:Y:S05]  /*19930*/  BSYNC B0 ;  /* 0x0000000000007941 */ /* 0x000fea0003800000 */
.L_x_14065:
        /* <DEDUP_REMOVED lines=13> */
[----:B------:R-:W-:-:S04]  /*19a10*/  IMAD.IADD R0, R21, 0x1, R0 ;  /* 0x0000000115007824 */ /* 0x000fc800078e0200 */
[----:B------:R-:W-:-:S05]  /*19a20*/  IMAD.HI R0, R0, 0x2aaaaaab, RZ ;  /* 0x2aaaaaab00007827 */ /* 0x000fca00078e02ff */
[----:B------:R-:W-:-:S04]  /*19a30*/  SHF.R.U32.HI R2, RZ, 0x1f, R0 ;  /* 0x0000001fff027819 */ /* 0x000fc80000011600 */
[----:B------:R-:W-:-:S04]  /*19a40*/  LEA.HI.SX32 R0, R0, R2, 0x1c ;  /* 0x0000000200007211 */ /* 0x000fc800078fe2ff */
        /* <DEDUP_REMOVED lines=32> */
.L_x_14104:
[----:B------:R-:W-:Y:S05]  /*19c50*/  BSYNC B0 ;  /* 0x0000000000007941 */ /* 0x000fea0003800000 */
.L_x_14103:
        /* <DEDUP_REMOVED lines=27> */
.L_x_14106:
        /* <DEDUP_REMOVED lines=20> */
.L_x_14109:
[----:B------:R-:W-:Y:S05]  /*19f50*/  BSYNC B6 ;  /* 0x0000000000067941 */ /* 0x000fea0003800000 */
.L_x_14108:
        /* <DEDUP_REMOVED lines=20> */
.L_x_14112:
        /* <DEDUP_REMOVED lines=16> */
.L_x_14111:
[----:B------:R-:W-:Y:S05]  /*1a1a0*/  BSYNC B6 ;  /* 0x0000000000067941 */ /* 0x000fea0003800000 */
.L_x_14110:
        /* <DEDUP_REMOVED lines=24> */
.L_x_14294:
        /* <DEDUP_REMOVED lines=9> */
.L_x_14297:
        /* <DEDUP_REMOVED lines=24> */
.L_x_14116:
[----:B------:R-:W2:Y:S04]  /*1a540*/  LDL R0, [R1+0x10] ;  /* 0x0000100001007983 */ /* 0x000ea80000100800 */
[----:B-1----:R-:W3:Y:S01]  /*1a550*/  LDL R2, [R1+0x18] ;  /* 0x0000180001027983 */ /* 0x002ee20000100800 */
[----:B--2---:R-:W-:Y:S01]  /*1a560*/  IMAD R0, R0, 0x8, R18 ;  /* 0x0000000800007824 */ /* 0x004fe200078e0212 */
[----:B---3--:R-:W-:-:S04]  /*1a570*/  SHF.L.U32 R2, R2, 0x1f, RZ ;  /* 0x0000001f02027819 */ /* 0x008fc800000006ff */
[----:B------:R-:W1:Y:S02]  /*1a580*/  SYNCS.PHASECHK.TRANS64.TRYWAIT P0, [R0+URZ+0x22840], R2 ;  /* 0x02284002000075a7 */ /* 0x000e64000800017f */
[----:B-1----:R-:W-:Y:S05]  /*1a590*/  @!P0 BRA `(.L_x_14117) ;  /* 0x0000006400dc8947 */ /* 0x002fea0003800000 */
.L_x_14298:
        /* <DEDUP_REMOVED lines=11> */
.L_x_14118:
[----:B0-----:R-:W2:Y:S04]  /*1a650*/  LDL R4, [R1+0x10] ;  /* 0x0000100001047983 */ /* 0x001ea80000100800 */
[----:B------:R-:W3:Y:S04]  /*1a660*/  LDL R3, [R1+0x30] ;  /* 0x0000300001037983 */ /* 0x000ee80000100800 */
[----:B-1----:R-:W4:Y:S01]  /*1a670*/  LDL R2, [R1+0x24] ;  /* 0x0000240001027983 */ /* 0x002f220000100800 */
        /* <DEDUP_REMOVED lines=11> */
[----:B--2---:R-:W-:Y:S01]  /*1a730*/  IMAD R0, R4, 0x3000, R18 ;  /* 0x0000300004007824 */ /* 0x004fe200078e0212 */
[----:B---3--:R-:W-:-:S04]  /*1a740*/  R2UR UR11, R3 ;  /* 0x00000000030b72ca */ /* 0x008fc800000e0000 */
[----:B------:R-:W-:Y:S02]  /*1a750*/  R2UR UR8, R0 ;  /* 0x00000000000872ca */ /* 0x000fe400000e0000 */
[----:B----4-:R-:W-:-:S11]  /*1a760*/  R2UR UR4, R2 ;  /* 0x00000000020472ca */ /* 0x010fd600000e0000 */
[----:B------:R-:W-:Y:S02]  /*1a770*/  UIADD3 UR8, UR8, 0x1c400, URZ ;  /* 0x0001c40008087890 */ /* 0x000fe4000fffe03f */
[----:B------:R-:W-:-:S03]  /*1a780*/  UIMAD UR11, UR11, 0x60, UR4 ;  /* 0x000000600b0b78a4 */ /* 0x000fc6000f8e0204 */
[----:B------:R-:W-:-:S06]  /*1a790*/  UMOV UR4, 0x0 ;  /* 0x0000000000047882 */ /* 0x000fcc0000000000 */
[----:B------:R1:W-:Y:S02]  /*1a7a0*/  UTMALDG.4D [UR8], [UR6], desc[UR4] ;  /* 0x00000408060075b4 */ /* 0x0003e40008019000 */
[----:B-1----:R-:W-:Y:S01]  /*1a7b0*/  NOP ;  /* 0x0000000000007918 */ /* 0x002fe20000000000 */
.L_x_14114:
        /* <DEDUP_REMOVED lines=40> */
.L_x_14120:
[----:B------:R-:W-:Y:S05]  /*1aa40*/  BSYNC B6 ;  /* 0x0000000000067941 */ /* 0x000fea0003800000 */
.L_x_14119:
        /* <DEDUP_REMOVED lines=125> */
.L_x_14315:
        /* <DEDUP_REMOVED lines=10> */
.L_x_14122:
        /* <DEDUP_REMOVED lines=18> */
.L_x_14316:
[----:B------:R-:W-:Y:S05]  /*1b3e0*/  BSYNC B0 ;  /* 0x0000000000007941 */ /* 0x000fea0003800000 */
.L_x_14123:
        /* <DEDUP_REMOVED lines=13> */
.L_x_14317:
[----:B------:R-:W-:Y:S05]  /*1b4c0*/  BSYNC B1 ;  /* 0x0000000000017941 */ /* 0x000fea0003800000 */
.L_x_14127:
        /* <DEDUP_REMOVED lines=9> */
.L_x_14130:
[----:B------:R-:W-:Y:S05]  /*1b560*/  BSYNC B1 ;  /* 0x0000000000017941 */ /* 0x000fea0003800000 */
.L_x_14129:
        /* <DEDUP_REMOVED lines=13> */
.L_x_14131:
        /* <DEDUP_REMOVED lines=15> */
.L_x_14132:
        /* <DEDUP_REMOVED lines=15> */
.L_x_14133:
        /* <DEDUP_REMOVED lines=15> */
.L_x_14134:
        /* <DEDUP_REMOVED lines=10> */
.L_x_14126:
[----:B------:R-:W-:Y:S05]  /*1b9b0*/  BSYNC B0 ;  /* 0x0000000000007941 */ /* 0x000fea0003800000 */
.L_x_14125:
        /* <DEDUP_REMOVED lines=55> */
.L_x_14141:
        /* <DEDUP_REMOVED lines=8> */
.L_x_14318:
[----:B------:R-:W-:Y:S05]  /*1bdb0*/  BSYNC B3 ;  /* 0x0000000000037941 */ /* 0x000fea0003800000 */
.L_x_14142:
        /* <DEDUP_REMOVED lines=9> */
.L_x_14145:
[----:B------:R-:W-:Y:S05]  /*1be50*/  BSYNC B3 ;  /* 0x0000000000037941 */ /* 0x000fea0003800000 */
.L_x_14144:
        /* <DEDUP_REMOVED lines=13> */
.L_x_14146:
        /* <DEDUP_REMOVED lines=13> */
.L_x_14319:
[----:B------:R-:W-:Y:S05]  /*1c000*/  BSYNC B3 ;  /* 0x0000000000037941 */ /* 0x000fea0003800000 */
.L_x_14147:
        /* <DEDUP_REMOVED lines=11> */
.L_x_14150:
[----:B------:R-:W-:Y:S05]  /*1c0c0*/  BSYNC B3 ;  /* 0x0000000000037941 */ /* 0x000fea0003800000 */
.L_x_14149:
        /* <DEDUP_REMOVED lines=10> */
.L_x_14151:
        /* <DEDUP_REMOVED lines=15> */
.L_x_14152:
        /* <DEDUP_REMOVED lines=15> */
.L_x_14153:
        /* <DEDUP_REMOVED lines=15> */
.L_x_14154:
        /* <DEDUP_REMOVED lines=10> */
.L_x_14140:
[----:B------:R-:W-:Y:S05]  /*1c4e0*/  BSYNC B1 ;  /* 0x0000000000017941 */ /* 0x000fea0003800000 */
.L_x_14139:
[----:B------:R-:W2:Y:S02]  /*1c4f0*/  LDL.LU R5, [R1+0x40] ;  /* 0x0000400001057983 */ /* 0x000ea40000300800 */
[----:B--2---:R-:W-:-:S07]  /*1c500*/  VIADD R0, R5, 0xfffffffd ;  /* 0xfffffffd05007836 */ /* 0x004fce0000000000 */
.L_x_14138:
[----:B------:R-:W-:Y:S05]  /*1c510*/  BSYNC B2 ;  /* 0x0000000000027941 */ /* 0x000fea0003800000 */
.L_x_14137:
[----:B------:R-:W-:Y:S01]  /*1c520*/  VIADD R8, R8, 0xfffffffe ;  /* 0xfffffffe08087836 */ /* 0x000fe20000000000 */
[----:B------:R-:W-:-:S04]  /*1c530*/  LOP3.LUT R4, RZ, R4, RZ, 0x33, !PT ;  /* 0x00000004ff047212 */ /* 0x000fc800078e33ff */
[----:B------:R-:W-:-:S13]  /*1c540*/  ISETP.NE.AND P0, PT, R8, R4, PT ;  /* 0x000000040800720c */ /* 0x000fda0003f05270 */
[----:B------:R-:W-:Y:S05]  /*1c550*/  @!P0 BRA `(.L_x_14136) ;  /* 0x0000001400008947 */ /* 0x000fea0003800000 */
.L_x_14187:
        /* <DEDUP_REMOVED lines=35> */
.L_x_14157:
        /* <DEDUP_REMOVED lines=8> */
.L_x_14320:
[----:B------:R-:W-:Y:S05]  /*1c810*/  BSYNC B2 ;  /* 0x0000000000027941 */ /* 0x000fea0003800000 */
.L_x_14158:
        /* <DEDUP_REMOVED lines=9> */
.L_x_14161:
[----:B------:R-:W-:Y:S05]  /*1c8b0*/  BSYNC B2 ;  /* 0x0000000000027941 */ /* 0x000fea0003800000 */
.L_x_14160:
        /* <DEDUP_REMOVED lines=12> */
.L_x_14162:
        /* <DEDUP_REMOVED lines=13> */
.L_x_14321:
[----:B------:R-:W-:Y:S05]  /*1ca50*/  BSYNC B2 ;  /* 0x0000000000027941 */ /* 0x000fea0003800000 */
.L_x_14163:
        /* <DEDUP_REMOVED lines=11> */
.L_x_14166:
[----:B------:R-:W-:Y:S05]  /*1cb10*/  BSYNC B2 ;  /* 0x0000000000027941 */ /* 0x000fea0003800000 */
.L_x_14165:
        /* <DEDUP_REMOVED lines=9> */
.L_x_14167:
        /* <DEDUP_REMOVED lines=15> */
.L_x_14168:
        /* <DEDUP_REMOVED lines=15> */
.L_x_14169:
        /* <DEDUP_REMOVED lines=15> */
.L_x_14170:
        /* <DEDUP_REMOVED lines=10> */
.L_x_14156:
[----:B------:R-:W-:Y:S05]  /*1cf20*/  BSYNC B1 ;  /* 0x0000000000017941 */ /* 0x000fea0003800000 */
.L_x_14155:
        /* <DEDUP_REMOVED lines=35> */
.L_x_14173:
        /* <DEDUP_REMOVED lines=8> */
.L_x_14322:
[----:B------:R-:W-:Y:S05]  /*1d1e0*/  BSYNC B2 ;  /* 0x0000000000027941 */ /* 0x000fea0003800000 */
.L_x_14174:
        /* <DEDUP_REMOVED lines=9> */
.L_x_14177:
[----:B------:R-:W-:Y:S05]  /*1d280*/  BSYNC B2 ;  /* 0x0000000000027941 */ /* 0x000fea0003800000 */
.L_x_14176:
        /* <DEDUP_REMOVED lines=13> */
.L_x_14178:
        /* <DEDUP_REMOVED lines=13> */
.L_x_14323:
[----:B------:R-:W-:Y:S05]  /*1d430*/  BSYNC B2 ;  /* 0x0000000000027941 */ /* 0x000fea0003800000 */
.L_x_14179:
        /* <DEDUP_REMOVED lines=11> */
.L_x_14182:
[----:B------:R-:W-:Y:S05]  /*1d4f0*/  BSYNC B2 ;  /* 0x0000000000027941 */ /* 0x000fea0003800000 */
.L_x_14181:
        /* <DEDUP_REMOVED lines=10> */
.L_x_14183:
        /* <DEDUP_REMOVED lines=15> */
.L_x_14184:
        /* <DEDUP_REMOVED lines=15> */
.L_x_14185:
        /* <DEDUP_REMOVED lines=15> */
.L_x_14186:
        /* <DEDUP_REMOVED lines=10> */
.L_x_14172:
[----:B------:R-:W-:Y:S05]  /*1d910*/  BSYNC B1 ;  /* 0x0000000000017941 */ /* 0x000fea0003800000 */
.L_x_14171:
[----:B------:R-:W2:Y:S01]  /*1d920*/  LDL R5, [R1+0x28] ;  /* 0x0000280001057983 */ /* 0x000ea20000100800 */
[----:B------:R-:W-:Y:S01]  /*1d930*/  VIADD R0, R0, 0xfffffffe ;  /* 0xfffffffe00007836 */ /* 0x000fe20000000000 */
[----:B--2---:R-:W-:-:S13]  /*1d940*/  ISETP.GT.AND P0, PT, R6, R5, PT ;  /* 0x000000050600720c */ /* 0x004fda0003f04270 */
[----:B------:R-:W-:Y:S05]  /*1d950*/  @P0 BRA `(.L_x_14187) ;  /* 0xffffffec00000947 */ /* 0x000fea000383ffff */
.L_x_14136:
[----:B------:R-:W-:Y:S05]  /*1d960*/  BSYNC B0 ;  /* 0x0000000000007941 */ /* 0x000fea0003800000 */
.L_x_14135:
        /* <DEDUP_REMOVED lines=25> */
.L_x_14189:
[----:B------:R-:W-:Y:S05]  /*1db00*/  BSYNC B0 ;  /* 0x0000000000007941 */ /* 0x000fea0003800000 */
.L_x_14188:
[----:B------:R-:W-:-:S05]  /*1db10*/  SEL R0, R0, RZ, P0 ;  /* 0x000000ff00007207 */ /* 0x000fca0000000000 */
[----:B------:R3:W-:Y:S02]  /*1db20*/  STL [R1+0x10], R0 ;  /* 0x0000100001007387 */ /* 0x0007e40000100800 */
.L_x_14107:
[----:B------:R-:W-:Y:S05]  /*1db30*/  BSYNC B7 ;  /* 0x0000000000077941 */ /* 0x000fea0003800000 */
.L_x_14105:
        /* <DEDUP_REMOVED lines=13> */
.L_x_14190:
        /* <DEDUP_REMOVED lines=46> */
.L_x_14333:
[----:B------:R-:W-:Y:S02]  /*1def0*/  ULDC UR4, c[0x0][0xc38] ;  /* 0x00030e0000047ab9 */ /* 0x000fe40000000800 */
[----:B------:R-:W-:-:S04]  /*1df00*/  IMAD.U32 R2, RZ, RZ, UR4 ;  /* 0x00000004ff027e24 */ /* 0x000fc8000f8e00ff */
[----:B-1----:R-:W-:-:S04]  /*1df10*/  IMAD R9, R9, R2, RZ ;  /* 0x0000000209097224 */ /* 0x002fc800078e02ff */
[----:B------:R-:W-:-:S05]  /*1df20*/  IMAD.IADD R0, R0, 0x1, R9 ;  /* 0x0000000100007824 */ /* 0x000fca00078e0209 */
[----:B------:R-:W-:-:S13]  /*1df30*/  ISETP.GT.AND P6, PT, R0, R5, PT ;  /* 0x000000050000720c */ /* 0x000fda0003fc4270 */
[----:B------:R-:W-:Y:S05]  /*1df40*/  @P6 BRA `(.L_x_14193) ;  /* 0x0000000000ac6947 */ /* 0x000fea0003800000 */
.L_x_14196:
        /* <DEDUP_REMOVED lines=37> */
.L_x_14341:
[----:B------:R-:W-:Y:S02]  /*1e1a0*/  ULDC UR4, c[0x0][0xc38] ;  /* 0x00030e0000047ab9 */ /* 0x000fe40000000800 */
[----:B------:R-:W-:-:S04]  /*1e1b0*/  IMAD.U32 R2, RZ, RZ, UR4 ;  /* 0x00000004ff027e24 */ /* 0x000fc8000f8e00ff */
[----:B-1----:R-:W-:-:S04]  /*1e1c0*/  IMAD R9, R9, R2, RZ ;  /* 0x0000000209097224 */ /* 0x002fc800078e02ff */
[----:B------:R-:W-:-:S05]  /*1e1d0*/  IMAD.IADD R0, R9, 0x1, R0 ;  /* 0x0000000109007824 */ /* 0x000fca00078e0200 */
[----:B------:R-:W-:-:S13]  /*1e1e0*/  ISETP.GT.AND P6, PT, R0, R5, PT ;  /* 0x000000050000720c */ /* 0x000fda0003fc4270 */
[----:B------:R-:W-:Y:S05]  /*1e1f0*/  @!P6 BRA `(.L_x_14196) ;  /* 0xfffffffc0054e947 */ /* 0x000fea000383ffff */
.L_x_14193:
        /* <DEDUP_REMOVED lines=12> */
.L_x_14346:
[----:B------:R-:W-:-:S13]  /*1e2c0*/  ISETP.NE.AND P0, PT, R0, RZ, PT ;  /* 0x000000ff0000720c */ /* 0x000fda0003f05270 */
[----:B------:R-:W-:Y:S05]  /*1e2d0*/  @!P0 BRA `(.L_x_14198) ;  /* 0x0000000000108947 */ /* 0x000fea0003800000 */
[----:B------:R-:W-:Y:S01]  /*1e2e0*/  UMOV UR4, 0xffffffff ;  /* 0xffffffff00047882 */ /* 0x000fe20000000000 */
[----:B-1----:R-:W-:Y:S02]  /*1e2f0*/  VIADD R3, R3, 0xffffffff ;  /* 0xffffffff03037836 */ /* 0x002fe40000000000 */
[----:B------:R-:W-:Y:S05]  /*1e300*/  BRA.DIV UR4, `(.L_x_14199) ;  /* 0x0000004204707947 */ /* 0x000fea000b800000 */
[----:B------:R2:W3:Y:S02]  /*1e310*/  SHFL.IDX PT, R8, R7, R3, 0x1f ;  /* 0x00001f0307087589 */ /* 0x0004e400000e0000 */
.L_x_14198:
[----:B------:R-:W-:Y:S01]  /*1e320*/  ISETP.NE.AND P0, PT, R6, 0x1, PT ;  /* 0x000000010600780c */ /* 0x000fe20003f05270 */
[----:B---3--:R-:W-:-:S05]  /*1e330*/  IMAD R0, R8, R2, R9 ;  /* 0x0000000208007224 */ /* 0x008fca00078e0209 */
[----:B------:R3:W-:Y:S02]  /*1e340*/  STL [R1], R0 ;  /* 0x0000000001007387 */ /* 0x0007e40000100800 */
[----:B---3--:R-:W-:-:S05]  /*1e350*/  IMAD.IADD R0, R5, 0x1, -R0 ;  /* 0x0000000105007824 */ /* 0x008fca00078e0a00 */
[----:B------:R-:W-:Y:S05]  /*1e360*/  @!P0 BRA `(.L_x_14200) ;  /* 0x0000000000e48947 */ /* 0x000fea0003800000 */
[----:B------:R-:W-:-:S04]  /*1e370*/  IABS R5, R4 ;  /* 0x0000000400057213 */ /* 0x000fc80000000000 */
[----:B0-2---:R-:W0:Y:S08]  /*1e380*/  I2F.RP R7, R5 ;  /* 0x0000000500077306 */ /* 0x005e300000209400 */
        /* <DEDUP_REMOVED lines=55> */
.L_x_14200:
[----:B-12---:R-:W2:Y:S01]  /*1e700*/  LDL R3, [R1+0xc] ;  /* 0x00000c0001037983 */ /* 0x006ea20000100800 */
        /* <DEDUP_REMOVED lines=62> */
.L_x_14201:
[----:B------:R-:W-:-:S05]  /*1eaf0*/  LOP3.LUT R3, RZ, R0, RZ, 0x33, !PT ;  /* 0x00000000ff037212 */ /* 0x000fca00078e33ff */
[----:B------:R-:W-:-:S05]  /*1eb00*/  IMAD.IADD R0, R4, 0x1, R3 ;  /* 0x0000000104007824 */ /* 0x000fca00078e0203 */
[----:B------:R2:W-:Y:S01]  /*1eb10*/  STL [R1+0x4], R0 ;  /* 0x0000040001007387 */ /* 0x0005e20000100800 */
[----:B------:R-:W-:Y:S05]  /*1eb20*/  BRA `(.L_x_14202) ;  /* 0x0000000000287947 */ /* 0x000fea0003800000 */
.L_x_14194:
        /* <DEDUP_REMOVED lines=10> */
.L_x_14202:
        /* <DEDUP_REMOVED lines=16> */
.L_x_14191:
[----:B---34-:R-:W3:Y:S01]  /*1ecd0*/  LDL R0, [R1+0xc] ;  /* 0x00000c0001007983 */ /* 0x018ee20000100800 */
[----:B------:R-:W-:Y:S02]  /*1ece0*/  ULDC UR4, c[0x0][0xc3c] ;  /* 0x00030f0000047ab9 */ /* 0x000fe40000000800 */
[----:B---3--:R-:W-:-:S13]  /*1ecf0*/  ISETP.GE.AND P0, PT, R0, UR4, PT ;  /* 0x0000000400007c0c */ /* 0x008fda000bf06270 */
[----:B------:R-:W-:Y:S05]  /*1ed00*/  @!P0 BRA `(.L_x_14203) ;  /* 0xffffff8c00b48947 */ /* 0x000fea000383ffff */
[----:B------:R-:W-:Y:S05]  /*1ed10*/  BSYNC B8 ;  /* 0x0000000000087941 */ /* 0x000fea0003800000 */
.L_x_14059:
        /* <DEDUP_REMOVED lines=12> */
.L_x_14349:
[----:B------:R-:W-:Y:S05]  /*1ede0*/  BSYNC B0 ;  /* 0x0000000000007941 */ /* 0x000fea0003800000 */
.L_x_14204:
[----:B------:R-:W-:-:S03]  /*1edf0*/  UMOV UR4, 0xffffffff ;  /* 0xffffffff00047882 */ /* 0x000fc60000000000 */
[----:B------:R-:W-:Y:S05]  /*1ee00*/  BRA.DIV UR4, `(.L_x_14206) ;  /* 0x0000003604f07947 */ /* 0x000fea000b800000 */
[----:B------:R-:W1:Y:S02]  /*1ee10*/  S2R R2, SR_TID.X ;  /* 0x0000000000027919 */ /* 0x000e640000002100 */
[----:B-1----:R-:W-:-:S04]  /*1ee20*/  SHF.R.U32.HI R2, RZ, 0x5, R2 ;  /* 0x00000005ff027819 */ /* 0x002fc80000011602 */
[----:B------:R-:W-:-:S05]  /*1ee30*/  LOP3.LUT R2, R2, 0x3, RZ, 0xc0, !PT ;  /* 0x0000000302027812 */ /* 0x000fca00078ec0ff */
[----:B------:R1:W2:Y:S02]  /*1ee40*/  SHFL.IDX PT, R14, R2, RZ, 0x1f ;  /* 0x00001fff020e7589 */ /* 0x0002a400000e0000 */
.L_x_14352:
[----:B--2---:R-:W-:-:S13]  /*1ee50*/  ISETP.NE.AND P0, PT, R14, RZ, PT ;  /* 0x000000ff0e00720c */ /* 0x004fda0003f05270 */
[----:B------:R-:W-:Y:S05]  /*1ee60*/  @P0 BRA `(.L_x_13889) ;  /* 0x0000000000940947 */ /* 0x000fea0003800000 */
[----:B------:R-:W-:-:S03]  /*1ee70*/  UMOV UR4, 0xffffffff ;  /* 0xffffffff00047882 */ /* 0x000fc60000000000 */
[----:B------:R-:W-:Y:S05]  /*1ee80*/  BRA.DIV UR4, `(.L_x_14207) ;  /* 0x0000003a04047947 */ /* 0x000fea000b800000 */
[----:B------:R-:W-:-:S13]  /*1ee90*/  ELECT P6, URZ, PT ;  /* 0x00000000003f782f */ /* 0x000fda00038c0000 */
.L_x_14355:
[----:B------:R-:W-:Y:S05]  /*1eea0*/  @!P6 BRA `(.L_x_13889) ;  /* 0x000000000084e947 */ /* 0x000fea0003800000 */
[----:B------:R-:W-:-:S06]  /*1eeb0*/  ULOP3.LUT UR4, UR36, 0x2, URZ, 0xfc, !UPT ;  /* 0x0000000224047892 */ /* 0x000fcc000f8efc3f */
[----:B-1----:R-:W-:-:S05]  /*1eec0*/  IMAD.U32 R2, RZ, RZ, UR4 ;  /* 0x00000004ff027e24 */ /* 0x002fca000f8e00ff */
[----:B------:R-:W-:-:S13]  /*1eed0*/  ISETP.NE.AND P2, PT, R2, 0x3, PT ;  /* 0x000000030200780c */ /* 0x000fda0003f45270 */
[----:B------:R-:W-:Y:S05]  /*1eee0*/  @!P2 BRA `(.L_x_14208) ;  /* 0x000000000004a947 */ /* 0x000fea0003800000 */
[----:B------:R-:W-:Y:S01]  /*1eef0*/  BPT.TRAP 0x1 ;  /* 0x000000040000795c */ /* 0x000fe20000300000 */
.L_x_14208:
        /* <DEDUP_REMOVED lines=14> */
.L_x_14356:
[----:B------:R-:W1:Y:S02]  /*1efe0*/  SYNCS.PHASECHK.TRANS64.TRYWAIT P0, [R7+URZ], R2 ;  /* 0x00000002070075a7 */ /* 0x000e64000800017f */
[----:B-1----:R-:W-:Y:S05]  /*1eff0*/  @!P0 BRA `(.L_x_14210) ;  /* 0x0000003400dc8947 */ /* 0x002fea0003800000 */
.L_x_14357:
[----:B------:R-:W-:Y:S05]  /*1f000*/  @!P2 BRA `(.L_x_14211) ;  /* 0x000000000004a947 */ /* 0x000fea0003800000 */
[----:B------:R-:W-:Y:S01]  /*1f010*/  BPT.TRAP 0x1 ;  /* 0x000000040000795c */ /* 0x000fe20000300000 */
.L_x_14211:
[----:B------:R-:W2:Y:S01]  /*1f020*/  LDL.LU R4, [R1+0x10] ;  /* 0x0000100001047983 */ /* 0x000ea20000300800 */
[----:B------:R-:W-:-:S04]  /*1f030*/  VIADD R0, R0, 0x22860 ;  /* 0x0002286000007836 */ /* 0x000fc80000000000 */
[----:B--2---:R-:W-:-:S04]  /*1f040*/  IMAD R4, R4, 0x8, R0 ;  /* 0x0000000804047824 */ /* 0x004fc800078e0200 */
[----:B------:R-:W2:Y:S02]  /*1f050*/  SYNCS.PHASECHK.TRANS64.TRYWAIT P0, [R4+URZ], R5 ;  /* 0x00000005040075a7 */ /* 0x000ea4000800017f */
[----:B--2---:R-:W-:Y:S05]  /*1f060*/  @!P0 BRA `(.L_x_14212) ;  /* 0x0000003400d48947 */ /* 0x004fea0003800000 */
.L_x_14358:
[----:B------:R-:W-:-:S07]  /*1f070*/  IMAD R3, R3, 0x8, R0 ;  /* 0x0000000803037824 */ /* 0x000fce00078e0200 */
.L_x_14213:
[----:B---3--:R3:W4:Y:S02]  /*1f080*/  SYNCS.PHASECHK.TRANS64.TRYWAIT P0, [R3+URZ], R2 ;  /* 0x00000002030075a7 */ /* 0x008724000800017f */
[----:B----4-:R-:W-:Y:S05]  /*1f090*/  @!P0 NANOSLEEP.SYNCS 0x989680 ;  /* 0x009896800000895d */ /* 0x010fea0003900000 */
[----:B------:R-:W4:Y:S02]  /*1f0a0*/  @!P0 SYNCS.PHASECHK.TRANS64 P0, [R3+URZ], R2 ;  /* 0x00000002030085a7 */ /* 0x000f24000800007f */
[----:B----4-:R-:W-:Y:S05]  /*1f0b0*/  @!P0 BRA `(.L_x_14213) ;  /* 0xfffffffc00f08947 */ /* 0x010fea000383ffff */
.L_x_13889:
[----:B------:R-:W-:Y:S05]  /*1f0c0*/  BSYNC B9 ;  /* 0x0000000000097941 */ /* 0x000fea0003800000 */
.L_x_13886:
[----:B------:R-:W-:Y:S05]  /*1f0d0*/  EXIT ;  /* 0x000000000000794d */ /* 0x000fea0003800000 */
.L_x_13909:
[----:B0-----:R0:W1:Y:S02]  /*1f0e0*/  SYNCS.PHASECHK.TRANS64.TRYWAIT P6, [R96+URZ+0x22890], R107 ;  /* 0x0228906b600075a7 */ /* 0x00106400080c017f */
[----:B-1----:R-:W-:Y:S05]  /*1f0f0*/  @!P6 NANOSLEEP.SYNCS 0x989680 ;  /* 0x009896800000e95d */ /* 0x002fea0003900000 */
[----:B------:R-:W1:Y:S02]  /*1f100*/  @!P6 SYNCS.PHASECHK.TRANS64 P6, [R96+URZ+0x22890], R107 ;  /* 0x0228906b6000e5a7 */ /* 0x000e6400080c007f */
[----:B-1----:R-:W-:Y:S05]  /*1f110*/  @!P6 BRA `(.L_x_13909) ;  /* 0xfffffffc00f0e947 */ /* 0x002fea000383ffff */
[----:B------:R-:W-:Y:S05]  /*1f120*/  BRA `(.L_x_14214) ;  /* 0xfffffe4000747947 */ /* 0x000fea000383ffff */
.L_x_13927:
[----:B0-----:R0:W1:Y:S02]  /*1f130*/  SYNCS.PHASECHK.TRANS64.TRYWAIT P5, [R96+URZ+0x22890], R107 ;  /* 0x0228906b600075a7 */ /* 0x00106400080a017f */
[----:B-1----:R-:W-:Y:S05]  /*1f140*/  @!P5 NANOSLEEP.SYNCS 0x989680 ;  /* 0x009896800000d95d */ /* 0x002fea0003900000 */
[----:B------:R-:W1:Y:S02]  /*1f150*/  @!P5 SYNCS.PHASECHK.TRANS64 P5, [R96+URZ+0x22890], R107 ;  /* 0x0228906b6000d5a7 */ /* 0x000e6400080a007f */
[----:B-1----:R-:W-:Y:S05]  /*1f160*/  @!P5 BRA `(.L_x_13927) ;  /* 0xfffffffc00f0d947 */ /* 0x002fea000383ffff */
[----:B------:R-:W-:Y:S05]  /*1f170*/  BRA `(.L_x_14215) ;  /* 0xfffffe5400147947 */ /* 0x000fea000383ffff */
.L_x_13936:
[----:B0-----:R0:W1:Y:S02]  /*1f180*/  SYNCS.PHASECHK.TRANS64.TRYWAIT P4, [R96+URZ+0x22890], R107 ;  /* 0x0228906b600075a7 */ /* 0x001064000808017f */
[----:B-1----:R-:W-:Y:S05]  /*1f190*/  @!P4 NANOSLEEP.SYNCS 0x989680 ;  /* 0x009896800000c95d */ /* 0x002fea0003900000 */
[----:B------:R-:W1:Y:S02]  /*1f1a0*/  @!P4 SYNCS.PHASECHK.TRANS64 P4, [R96+URZ+0x22890], R107 ;  /* 0x0228906b6000c5a7 */ /* 0x000e64000808007f */
[----:B-1----:R-:W-:Y:S05]  /*1f1b0*/  @!P4 BRA `(.L_x_13936) ;  /* 0xfffffffc00f0c947 */ /* 0x002fea000383ffff */
[----:B------:R-:W-:Y:S05]  /*1f1c0*/  BRA `(.L_x_14216) ;  /* 0xfffffe64003c7947 */ /* 0x000fea000383ffff */
.L_x_13942:
[----:B-1----:R1:W2:Y:S02]  /*1f1d0*/  SYNCS.PHASECHK.TRANS64.TRYWAIT P3, [R96+URZ+0x228b0], R107 ;  /* 0x0228b06b600075a7 */ /* 0x0022a4000806017f */
[----:B--2---:R-:W-:Y:S05]  /*1f1e0*/  @!P3 NANOSLEEP.SYNCS 0x989680 ;  /* 0x009896800000b95d */ /* 0x004fea0003900000 */
[----:B------:R-:W2:Y:S02]  /*1f1f0*/  @!P3 SYNCS.PHASECHK.TRANS64 P3, [R96+URZ+0x228b0], R107 ;  /* 0x0228b06b6000b5a7 */ /* 0x000ea4000806007f */
[----:B--2---:R-:W-:Y:S05]  /*1f200*/  @!P3 BRA `(.L_x_13942) ;  /* 0xfffffffc00f0b947 */ /* 0x004fea000383ffff */
[----:B------:R-:W-:Y:S05]  /*1f210*/  BRA `(.L_x_14217) ;  /* 0xfffffe6400cc7947 */ /* 0x000fea000383ffff */
.L_x_13952:
[----:B------:R-:W-:Y:S01]  /*1f220*/  BSSY B0, `(.L_x_14218) ;  /* 0x0000007000007945 */ /* 0x000fe20003800000 */
[----:B------:R-:W-:Y:S02]  /*1f230*/  IMAD.MOV.U32 R12, RZ, RZ, RZ ;  /* 0x000000ffff0c7224 */ /* 0x000fe400078e00ff */
[----:B------:R-:W-:Y:S02]  /*1f240*/  IMAD.MOV.U32 R11, RZ, RZ, 0x1f ;  /* 0x0000001fff0b7424 */ /* 0x000fe400078e00ff */
[----:B------:R-:W-:-:S07]  /*1f250*/  IMAD.MOV.U32 R15, RZ, RZ, -0x1 ;  /* 0xffffffffff0f7424 */ /* 0x000fce00078e00ff */
[----:B-----5:R-:W-:Y:S05]  /*1f260*/  WARPSYNC.COLLECTIVE R15, `(.L_x_14219) ;  /* 0x000000000f087348 */ /* 0x020fea0003c00000 */
[----:B------:R0:W1:Y:S02]  /*1f270*/  SHFL.IDX P6, R14, R13, R12, R11 ;  /* 0x0000000c0d0e7389 */ /* 0x00006400000c000b */
[----:B01---5:R-:W-:Y:S01]  /*1f280*/  ENDCOLLECTIVE ;  /* 0x000000000000791b */ /* 0x023fe20003800000 */
.L_x_14219:
[----:B------:R-:W-:Y:S05]  /*1f290*/  BSYNC B0 ;  /* 0x0000000000007941 */ /* 0x000fea0003800000 */
.L_x_14218:
[----:B------:R-:W-:Y:S05]  /*1f2a0*/  BRA `(.L_x_14220) ;  /* 0xfffffe7400407947 */ /* 0x000fea000383ffff */
.L_x_13964:
        /* <DEDUP_REMOVED lines=8> */
.L_x_14222:
[----:B------:R-:W-:Y:S05]  /*1f330*/  BSYNC B1 ;  /* 0x0000000000017941 */ /* 0x000fea0003800000 */
.L_x_14221:
        /* <DEDUP_REMOVED lines=8> */
.L_x_14223:
[----:B------:R-:W-:Y:S02]  /*1f3c0*/  IMAD.MOV.U32 R13, RZ, RZ, R7 ;  /* 0x000000ffff0d7224 */ /* 0x000fe400078e0007 */
[----:B------:R-:W-:-:S07]  /*1f3d0*/  IMAD.MOV.U32 R0, RZ, RZ, R14 ;  /* 0x000000ffff007224 */ /* 0x000fce00078e000e */
[----:B------:R-:W-:Y:S05]  /*1f3e0*/  WARPSYNC.COLLECTIVE R15, `(.L_x_14224) ;  /* 0x000000000f087348 */ /* 0x000fea0003c00000 */
[----:B------:R0:W1:Y:S02]  /*1f3f0*/  SHFL.IDX P6, R14, R13, R12, R11 ;  /* 0x0000000c0d0e7389 */ /* 0x00006400000c000b */
[----:B01----:R-:W-:Y:S01]  /*1f400*/  ENDCOLLECTIVE ;  /* 0x000000000000791b */ /* 0x003fe20003800000 */
.L_x_14224:
[----:B------:R-:W-:Y:S02]  /*1f410*/  IMAD.MOV.U32 R13, RZ, RZ, R32 ;  /* 0x000000ffff0d7224 */ /* 0x000fe400078e0020 */
[----:B------:R-:W-:-:S07]  /*1f420*/  IMAD.MOV.U32 R5, RZ, RZ, R14 ;  /* 0x000000ffff057224 */ /* 0x000fce00078e000e */
[----:B------:R-:W-:Y:S05]  /*1f430*/  WARPSYNC.COLLECTIVE R15, `(.L_x_14225) ;  /* 0x000000000f087348 */ /* 0x000fea0003c00000 */
[----:B------:R0:W1:Y:S02]  /*1f440*/  SHFL.IDX P6, R14, R13, R12, R11 ;  /* 0x0000000c0d0e7389 */ /* 0x00006400000c000b */
[----:B01----:R-:W-:Y:S01]  /*1f450*/  ENDCOLLECTIVE ;  /* 0x000000000000791b */ /* 0x003fe20003800000 */
.L_x_14225:
[----:B------:R-:W-:Y:S05]  /*1f460*/  BRA `(.L_x_14226) ;  /* 0xfffffe7800bc7947 */ /* 0x000fea000383ffff */
.L_x_13967:
        /* <DEDUP_REMOVED lines=8> */
.L_x_14228:
[----:B------:R-:W-:Y:S05]  /*1f4f0*/  BSYNC B1 ;  /* 0x0000000000017941 */ /* 0x000fea0003800000 */
.L_x_14227:
        /* <DEDUP_REMOVED lines=8> */
.L_x_14229:
[----:B------:R-:W-:Y:S02]  /*1f580*/  IMAD.MOV.U32 R13, RZ, RZ, R7 ;  /* 0x000000ffff0d7224 */ /* 0x000fe400078e0007 */
[----:B------:R-:W-:-:S07]  /*1f590*/  IMAD.MOV.U32 R0, RZ, RZ, R14 ;  /* 0x000000ffff007224 */ /* 0x000fce00078e000e */
[----:B------:R-:W-:Y:S05]  /*1f5a0*/  WARPSYNC.COLLECTIVE R15, `(.L_x_14230) ;  /* 0x000000000f087348 */ /* 0x000fea0003c00000 */
[----:B------:R0:W1:Y:S02]  /*1f5b0*/  SHFL.IDX P6, R14, R13, R12, R11 ;  /* 0x0000000c0d0e7389 */ /* 0x00006400000c000b */
[----:B01----:R-:W-:Y:S01]  /*1f5c0*/  ENDCOLLECTIVE ;  /* 0x000000000000791b */ /* 0x003fe20003800000 */
.L_x_14230:
[----:B------:R-:W-:Y:S02]  /*1f5d0*/  IMAD.MOV.U32 R13, RZ, RZ, R32 ;  /* 0x000000ffff0d7224 */ /* 0x000fe400078e0020 */
[----:B------:R-:W-:-:S07]  /*1f5e0*/  IMAD.MOV.U32 R7, RZ, RZ, R14 ;  /* 0x000000ffff077224 */ /* 0x000fce00078e000e */
[----:B------:R-:W-:Y:S05]  /*1f5f0*/  WARPSYNC.COLLECTIVE R15, `(.L_x_14231) ;  /* 0x000000000f087348 */ /* 0x000fea0003c00000 */
[----:B------:R0:W1:Y:S02]  /*1f600*/  SHFL.IDX P6, R14, R13, R12, R11 ;  /* 0x0000000c0d0e7389 */ /* 0x00006400000c000b */
[----:B01----:R-:W-:Y:S01]  /*1f610*/  ENDCOLLECTIVE ;  /* 0x000000000000791b */ /* 0x003fe20003800000 */
.L_x_14231:
[----:B------:R-:W-:Y:S01]  /*1f620*/  IMAD.MOV.U32 R32, RZ, RZ, R14 ;  /* 0x000000ffff207224 */ /* 0x000fe200078e000e */
[----:B------:R-:W-:Y:S06]  /*1f630*/  BRA `(.L_x_14232) ;  /* 0xfffffe7c00147947 */ /* 0x000fec000383ffff */
.L_x_13971:
[----:B0-----:R0:W1:Y:S02]  /*1f640*/  SYNCS.PHASECHK.TRANS64.TRYWAIT P0, [R18+URZ+0x22800], R37 ;  /* 0x02280025120075a7 */ /* 0x001064000800017f */
[----:B-1----:R-:W-:Y:S05]  /*1f650*/  @!P0 NANOSLEEP.SYNCS 0x989680 ;  /* 0x009896800000895d */ /* 0x002fea0003900000 */
[----:B------:R-:W1:Y:S02]  /*1f660*/  @!P0 SYNCS.PHASECHK.TRANS64 P0, [R18+URZ+0x22800], R37 ;  /* 0x02280025120085a7 */ /* 0x000e64000800007f */
[----:B-1----:R-:W-:Y:S05]  /*1f670*/  @!P0 BRA `(.L_x_13971) ;  /* 0xfffffffc00f08947 */ /* 0x002fea000383ffff */
[----:B------:R-:W-:Y:S05]  /*1f680*/  BRA `(.L_x_14233) ;  /* 0xfffffe7c00fc7947 */ /* 0x000fea000383ffff */
.L_x_13979:
        /* <DEDUP_REMOVED lines=9> */
.L_x_14235:
[----:B------:R-:W-:Y:S05]  /*1f720*/  BSYNC B1 ;  /* 0x0000000000017941 */ /* 0x000fea0003800000 */
.L_x_14234:
        /* <DEDUP_REMOVED lines=10> */
.L_x_14236:
        /* <DEDUP_REMOVED lines=8> */
.L_x_14237:
[----:B------:R-:W-:-:S05]  /*1f850*/  @!P1 IADD3 R6, P2, R3, R5, RZ ;  /* 0x0000000503069210 */ /* 0x000fca0007f5e0ff */
[----:B------:R-:W-:Y:S02]  /*1f860*/  @!P1 IMAD.X R7, R0, 0x1, R21, P2 ;  /* 0x0000000100079824 */ /* 0x000fe400010e0615 */
[----:B------:R-:W-:Y:S02]  /*1f870*/  IMAD.MOV.U32 R13, RZ, RZ, R27 ;  /* 0x000000ffff0d7224 */ /* 0x000fe400078e001b */
[----:B------:R-:W-:-:S07]  /*1f880*/  IMAD.MOV.U32 R4, RZ, RZ, R14 ;  /* 0x000000ffff047224 */ /* 0x000fce00078e000e */
[----:B------:R-:W-:Y:S05]  /*1f890*/  WARPSYNC.COLLECTIVE R15, `(.L_x_14238) ;  /* 0x000000000f087348 */ /* 0x000fea0003c00000 */
[----:B------:R0:W1:Y:S02]  /*1f8a0*/  SHFL.IDX P6, R14, R13, R12, R11 ;  /* 0x0000000c0d0e7389 */ /* 0x00006400000c000b */
[----:B01----:R-:W-:Y:S01]  /*1f8b0*/  ENDCOLLECTIVE ;  /* 0x000000000000791b */ /* 0x003fe20003800000 */
.L_x_14238:
        /* <DEDUP_REMOVED lines=19> */
.L_x_14239:
[----:B------:R-:W-:Y:S02]  /*1f9f0*/  IMAD.MOV.U32 R0, RZ, RZ, R20 ;  /* 0x000000ffff007224 */ /* 0x000fe400078e0014 */
[----:B------:R-:W-:Y:S02]  /*1fa00*/  IMAD.MOV.U32 R3, RZ, RZ, R21 ;  /* 0x000000ffff037224 */ /* 0x000fe400078e0015 */
[----:B------:R-:W-:Y:S01]  /*1fa10*/  IMAD.MOV.U32 R9, RZ, RZ, R29 ;  /* 0x000000ffff097224 */ /* 0x000fe200078e001d */
[----:B------:R-:W-:Y:S01]  /*1fa20*/  PRMT R36, R36, 0x5410, R0 ;  /* 0x0000541024247816 */ /* 0x000fe20000000000 */
[----:B------:R-:W-:Y:S01]  /*1fa30*/  @!P1 IMAD.MOV.U32 R28, RZ, RZ, R10 ;  /* 0x000000ffff1c9224 */ /* 0x000fe200078e000a */
[----:B------:R-:W-:Y:S02]  /*1fa40*/  PRMT R49, R3, 0x7610, R49 ;  /* 0x0000761003317816 */ /* 0x000fe40000000031 */
[----:B------:R-:W-:Y:S01]  /*1fa50*/  PRMT R37, R9, 0x7610, R37 ;  /* 0x0000761009257816 */ /* 0x000fe20000000025 */
[----:B------:R-:W-:-:S02]  /*1fa60*/  IMAD.MOV.U32 R8, RZ, RZ, R28 ;  /* 0x000000ffff087224 */ /* 0x000fc400078e001c */
[----:B------:R-:W-:-:S03]  /*1fa70*/  IMAD.MOV.U32 R13, RZ, RZ, R25 ;  /* 0x000000ffff0d7224 */ /* 0x000fc600078e0019 */
        /* <DEDUP_REMOVED lines=9> */
.L_x_14240:
[----:B------:R-:W-:Y:S02]  /*1fb10*/  IMAD.MOV.U32 R4, RZ, RZ, R32 ;  /* 0x000000ffff047224 */ /* 0x000fe400078e0020 */
[----:B------:R-:W-:Y:S02]  /*1fb20*/  IMAD.MOV.U32 R5, RZ, RZ, R33 ;  /* 0x000000ffff057224 */ /* 0x000fe400078e0021 */
[----:B------:R-:W-:Y:S02]  /*1fb30*/  IMAD.MOV.U32 R6, RZ, RZ, R34 ;  /* 0x000000ffff067224 */ /* 0x000fe400078e0022 */
[----:B------:R-:W-:Y:S01]  /*1fb40*/  IMAD.MOV.U32 R7, RZ, RZ, R35 ;  /* 0x000000ffff077224 */ /* 0x000fe200078e0023 */
[----:B------:R-:W-:Y:S02]  /*1fb50*/  PRMT R37, R37, 0x5410, R5 ;  /* 0x0000541025257816 */ /* 0x000fe40000000005 */
[----:B------:R-:W-:Y:S02]  /*1fb60*/  PRMT R45, R4, 0x5410, R6 ;  /* 0x00005410042d7816 */ /* 0x000fe40000000006 */
[----:B------:R-:W-:-:S02]  /*1fb70*/  CS2R R4, SRZ ;  /* 0x0000000000047805 */ /* 0x000fc4000001ff00 */
[----:B------:R-:W-:Y:S01]  /*1fb80*/  PRMT R48, R7, 0x7610, R48 ;  /* 0x0000761007307816 */ /* 0x000fe20000000030 */
[----:B------:R-:W-:Y:S02]  /*1fb90*/  IMAD.MOV.U32 R13, RZ, RZ, R24 ;  /* 0x000000ffff0d7224 */ /* 0x000fe400078e0018 */
[----:B------:R-:W-:-:S07]  /*1fba0*/  IMAD.MOV.U32 R3, RZ, RZ, R14 ;  /* 0x000000ffff037224 */ /* 0x000fce00078e000e */
[----:B------:R-:W-:Y:S05]  /*1fbb0*/  WARPSYNC.COLLECTIVE R15, `(.L_x_14241) ;  /* 0x000000000f087348 */ /* 0x000fea0003c00000 */
[----:B------:R0:W1:Y:S02]  /*1fbc0*/  SHFL.IDX P6, R14, R13, R12, R11 ;  /* 0x0000000c0d0e7389 */ /* 0x00006400000c000b */
[----:B01----:R-:W-:Y:S01]  /*1fbd0*/  ENDCOLLECTIVE ;  /* 0x000000000000791b */ /* 0x003fe20003800000 */
.L_x_14241:
[----:B------:R-:W-:Y:S02]  /*1fbe0*/  IMAD.MOV.U32 R13, RZ, RZ, R27 ;  /* 0x000000ffff0d7224 */ /* 0x000fe400078e001b */
[----:B------:R-:W-:-:S07]  /*1fbf0*/  IMAD.MOV.U32 R24, RZ, RZ, R14 ;  /* 0x000000ffff187224 */ /* 0x000fce00078e000e */
[----:B------:R-:W-:Y:S05]  /*1fc00*/  WARPSYNC.COLLECTIVE R15, `(.L_x_14242) ;  /* 0x000000000f087348 */ /* 0x000fea0003c00000 */
[----:B------:R0:W1:Y:S02]  /*1fc10*/  SHFL.IDX P6, R14, R13, R12, R11 ;  /* 0x0000000c0d0e7389 */ /* 0x00006400000c000b */
[----:B01----:R-:W-:Y:S01]  /*1fc20*/  ENDCOLLECTIVE ;  /* 0x000000000000791b */ /* 0x003fe20003800000 */
.L_x_14242:
[----:B------:R-:W-:Y:S05]  /*1fc30*/  BRA `(.L_x_14243) ;  /* 0xfffffe8c00087947 */ /* 0x000fea000383ffff */
.L_x_13983:
[----:B0-----:R0:W1:Y:S02]  /*1fc40*/  SYNCS.PHASECHK.TRANS64.TRYWAIT P1, [R18+URZ+0x22800], R13 ;  /* 0x0228000d120075a7 */ /* 0x001064000802017f */
[----:B-1----:R-:W-:Y:S05]  /*1fc50*/  @!P1 NANOSLEEP.SYNCS 0x989680 ;  /* 0x009896800000995d */ /* 0x002fea0003900000 */
[----:B------:R-:W1:Y:S02]  /*1fc60*/  @!P1 SYNCS.PHASECHK.TRANS64 P1, [R18+URZ+0x22800], R13 ;  /* 0x0228000d120095a7 */ /* 0x000e64000802007f */
[----:B-1----:R-:W-:Y:S05]  /*1fc70*/  @!P1 BRA `(.L_x_13983) ;  /* 0xfffffffc00f09947 */ /* 0x002fea000383ffff */
[----:B------:R-:W-:Y:S05]  /*1fc80*/  BRA `(.L_x_14244) ;  /* 0xfffffe8c00a47947 */ /* 0x000fea000383ffff */
.L_x_13989:
[----:B---3--:R3:W4:Y:S02]  /*1fc90*/  SYNCS.PHASECHK.TRANS64.TRYWAIT P2, [R15+URZ+0x22830], R74 ;  /* 0x0228304a0f0075a7 */ /* 0x008724000804017f */
[----:B----4-:R-:W-:Y:S05]  /*1fca0*/  @!P2 NANOSLEEP.SYNCS 0x989680 ;  /* 0x009896800000a95d */ /* 0x010fea0003900000 */
[----:B------:R-:W4:Y:S02]  /*1fcb0*/  @!P2 SYNCS.PHASECHK.TRANS64 P2, [R15+URZ+0x22830], R74 ;  /* 0x0228304a0f00a5a7 */ /* 0x000f24000804007f */
[----:B----4-:R-:W-:Y:S05]  /*1fcc0*/  @!P2 BRA `(.L_x_13989) ;  /* 0xfffffffc00f0a947 */ /* 0x010fea000383ffff */
[----:B------:R-:W-:Y:S05]  /*1fcd0*/  BRA `(.L_x_13988) ;  /* 0xfffffe9c00587947 */ /* 0x000fea000383ffff */
.L_x_13994:
[----:B-1----:R1:W2:Y:S02]  /*1fce0*/  SYNCS.PHASECHK.TRANS64.TRYWAIT P2, [R15+URZ+0x22850], R74 ;  /* 0x0228504a0f0075a7 */ /* 0x0022a4000804017f */
[----:B--2---:R-:W-:Y:S05]  /*1fcf0*/  @!P2 NANOSLEEP.SYNCS 0x989680 ;  /* 0x009896800000a95d */ /* 0x004fea0003900000 */
[----:B------:R-:W2:Y:S02]  /*1fd00*/  @!P2 SYNCS.PHASECHK.TRANS64 P2, [R15+URZ+0x22850], R74 ;  /* 0x0228504a0f00a5a7 */ /* 0x000ea4000804007f */
[----:B--2---:R-:W-:Y:S05]  /*1fd10*/  @!P2 BRA `(.L_x_13994) ;  /* 0xfffffffc00f0a947 */ /* 0x004fea000383ffff */
[----:B------:R-:W-:Y:S05]  /*1fd20*/  BRA `(.L_x_13993) ;  /* 0xfffffebc00147947 */ /* 0x000fea000383ffff */
.L_x_13999:
[----:B-1----:R1:W2:Y:S02]  /*1fd30*/  SYNCS.PHASECHK.TRANS64.TRYWAIT P2, [R21+URZ+0x22830], R213 ;  /* 0x022830d5150075a7 */ /* 0x0022a4000804017f */
[----:B--2---:R-:W-:Y:S05]  /*1fd40*/  @!P2 NANOSLEEP.SYNCS 0x989680 ;  /* 0x009896800000a95d */ /* 0x004fea0003900000 */
[----:B------:R-:W2:Y:S02]  /*1fd50*/  @!P2 SYNCS.PHASECHK.TRANS64 P2, [R21+URZ+0x22830], R213 ;  /* 0x022830d51500a5a7 */ /* 0x000ea4000804007f */
[----:B--2---:R-:W-:Y:S05]  /*1fd60*/  @!P2 BRA `(.L_x_13999) ;  /* 0xfffffffc00f0a947 */ /* 0x004fea000383ffff */
[----:B------:R-:W-:Y:S05]  /*1fd70*/  BRA `(.L_x_13998) ;  /* 0xfffffec000947947 */ /* 0x000fea000383ffff */
.L_x_14004:
[----:B--2---:R2:W3:Y:S02]  /*1fd80*/  SYNCS.PHASECHK.TRANS64.TRYWAIT P2, [R21+URZ+0x22850], R213 ;  /* 0x022850d5150075a7 */ /* 0x0044e4000804017f */
[----:B---3--:R-:W-:Y:S05]  /*1fd90*/  @!P2 NANOSLEEP.SYNCS 0x989680 ;  /* 0x009896800000a95d */ /* 0x008fea0003900000 */
[----:B------:R-:W3:Y:S02]  /*1fda0*/  @!P2 SYNCS.PHASECHK.TRANS64 P2, [R21+URZ+0x22850], R213 ;  /* 0x022850d51500a5a7 */ /* 0x000ee4000804007f */
[----:B---3--:R-:W-:Y:S05]  /*1fdb0*/  @!P2 BRA `(.L_x_14004) ;  /* 0xfffffffc00f0a947 */ /* 0x008fea000383ffff */
[----:B------:R-:W-:Y:S05]  /*1fdc0*/  BRA `(.L_x_14003) ;  /* 0xfffffee800587947 */ /* 0x000fea000383ffff */
.L_x_14010:
[----:B-1----:R1:W2:Y:S02]  /*1fdd0*/  SYNCS.PHASECHK.TRANS64.TRYWAIT P2, [R15+URZ+0x22830], R21 ;  /* 0x022830150f0075a7 */ /* 0x0022a4000804017f */
[----:B--2---:R-:W-:Y:S05]  /*1fde0*/  @!P2 NANOSLEEP.SYNCS 0x989680 ;  /* 0x009896800000a95d */ /* 0x004fea0003900000 */
[----:B------:R-:W2:Y:S02]  /*1fdf0*/  @!P2 SYNCS.PHASECHK.TRANS64 P2, [R15+URZ+0x22830], R21 ;  /* 0x022830150f00a5a7 */ /* 0x000ea4000804007f */
[----:B--2---:R-:W-:Y:S05]  /*1fe00*/  @!P2 BRA `(.L_x_14010) ;  /* 0xfffffffc00f0a947 */ /* 0x004fea000383ffff */
[----:B------:R-:W-:Y:S05]  /*1fe10*/  BRA `(.L_x_14009) ;  /* 0xfffffeec00907947 */ /* 0x000fea000383ffff */
.L_x_14015:
[----:B-1----:R1:W2:Y:S02]  /*1fe20*/  SYNCS.PHASECHK.TRANS64.TRYWAIT P2, [R15+URZ+0x22850], R21 ;  /* 0x022850150f0075a7 */ /* 0x0022a4000804017f */
[----:B--2---:R-:W-:Y:S05]  /*1fe30*/  @!P2 NANOSLEEP.SYNCS 0x989680 ;  /* 0x009896800000a95d */ /* 0x004fea0003900000 */
[----:B------:R-:W2:Y:S02]  /*1fe40*/  @!P2 SYNCS.PHASECHK.TRANS64 P2, [R15+URZ+0x22850], R21 ;  /* 0x022850150f00a5a7 */ /* 0x000ea4000804007f */
[----:B--2---:R-:W-:Y:S05]  /*1fe50*/  @!P2 BRA `(.L_x_14015) ;  /* 0xfffffffc00f0a947 */ /* 0x004fea000383ffff */
[----:B------:R-:W-:Y:S05]  /*1fe60*/  BRA `(.L_x_14014) ;  /* 0xffffff0c006c7947 */ /* 0x000fea000383ffff */
.L_x_14021:
[----:B------:R-:W-:Y:S02]  /*1fe70*/  IMAD.MOV.U32 R13, RZ, RZ, R20 ;  /* 0x000000ffff0d7224 */ /* 0x000fe400078e0014 */
[----:B------:R-:W-:Y:S02]  /*1fe80*/  IMAD.MOV.U32 R12, RZ, RZ, RZ ;  /* 0x000000ffff0c7224 */ /* 0x000fe400078e00ff */
[----:B------:R-:W-:Y:S02]  /*1fe90*/  IMAD.MOV.U32 R11, RZ, RZ, 0x181f ;  /* 0x0000181fff0b7424 */ /* 0x000fe400078e00ff */
[----:B------:R-:W-:-:S07]  /*1fea0*/  IMAD.MOV.U32 R15, RZ, RZ, -0x1 ;  /* 0xffffffffff0f7424 */ /* 0x000fce00078e00ff */
[----:B-----5:R-:W-:Y:S05]  /*1feb0*/  WARPSYNC.COLLECTIVE R15, `(.L_x_14245) ;  /* 0x000000000f087348 */ /* 0x020fea0003c00000 */
[----:B------:R0:W1:Y:S02]  /*1fec0*/  SHFL.IDX P6, R14, R13, R12, R11 ;  /* 0x0000000c0d0e7389 */ /* 0x00006400000c000b */
[----:B01---5:R-:W-:Y:S01]  /*1fed0*/  ENDCOLLECTIVE ;  /* 0x000000000000791b */ /* 0x023fe20003800000 */
.L_x_14245:
[----:B------:R-:W-:Y:S02]  /*1fee0*/  IMAD.MOV.U32 R13, RZ, RZ, R3 ;  /* 0x000000ffff0d7224 */ /* 0x000fe400078e0003 */
[----:B------:R-:W-:-:S07]  /*1fef0*/  IMAD.MOV.U32 R4, RZ, RZ, R14 ;  /* 0x000000ffff047224 */ /* 0x000fce00078e000e */
[----:B------:R-:W-:Y:S05]  /*1ff00*/  WARPSYNC.COLLECTIVE R15, `(.L_x_14246) ;  /* 0x000000000f087348 */ /* 0x000fea0003c00000 */
[----:B------:R0:W1:Y:S02]  /*1ff10*/  SHFL.IDX P6, R14, R13, R12, R11 ;  /* 0x0000000c0d0e7389 */ /* 0x00006400000c000b */
[----:B01----:R-:W-:Y:S01]  /*1ff20*/  ENDCOLLECTIVE ;  /* 0x000000000000791b */ /* 0x003fe20003800000 */
.L_x_14246:
[----:B------:R-:W-:Y:S05]  /*1ff30*/  BRA `(.L_x_14247) ;  /* 0xffffff34007c7947 */ /* 0x000fea000383ffff */
.L_x_14024:
        /* <DEDUP_REMOVED lines=8> */
.L_x_14249:
[----:B------:R-:W-:Y:S05]  /*1ffc0*/  BSYNC B1 ;  /* 0x0000000000017941 */ /* 0x000fea0003800000 */
.L_x_14248:
        /* <DEDUP_REMOVED lines=8> */
.L_x_14250:
[----:B------:R-:W-:Y:S05]  /*20050*/  BRA `(.L_x_14251) ;  /* 0xffffff3400b87947 */ /* 0x000fea000383ffff */
.L_x_14027:
[----:B------:R-:W-:Y:S01]  /*20060*/  BSSY B1, `(.L_x_14252) ;  /* 0x0000008000017945 */ /* 0x000fe20003800000 */
[----:B----4-:R-:W-:Y:S02]  /*20070*/  IMAD.MOV.U32 R13, RZ, RZ, R20 ;  /* 0x000000ffff0d7224 */ /* 0x010fe400078e0014 */
[----:B------:R-:W-:Y:S02]  /*20080*/  IMAD.MOV.U32 R12, RZ, RZ, 0x2 ;  /* 0x00000002ff0c7424 */ /* 0x000fe400078e00ff */
[----:B------:R-:W-:Y:S02]  /*20090*/  IMAD.MOV.U32 R11, RZ, RZ, 0x181f ;  /* 0x0000181fff0b7424 */ /* 0x000fe400078e00ff */
[----:B------:R-:W-:-:S07]  /*200a0*/  IMAD.MOV.U32 R15, RZ, RZ, -0x1 ;  /* 0xffffffffff0f7424 */ /* 0x000fce00078e00ff */
[----:B0123--:R-:W-:Y:S05]  /*200b0*/  WARPSYNC.COLLECTIVE R15, `(.L_x_14253) ;  /* 0x000000000f087348 */ /* 0x00ffea0003c00000 */
[----:B--2---:R2:W4:Y:S02]  /*200c0*/  SHFL.IDX P6, R14, R13, R12, R11 ;  /* 0x0000000c0d0e7389 */ /* 0x00452400000c000b */
[----:B01234-:R-:W-:Y:S01]  /*200d0*/  ENDCOLLECTIVE ;  /* 0x000000000000791b */ /* 0x01ffe20003800000 */
.L_x_14253:
[----:B------:R-:W-:Y:S05]  /*200e0*/  BSYNC B1 ;  /* 0x0000000000017941 */ /* 0x000fea0003800000 */
.L_x_14252:
        /* <DEDUP_REMOVED lines=8> */
.L_x_14254:
[----:B------:R-:W-:Y:S05]  /*20170*/  BRA `(.L_x_14255) ;  /* 0xffffff3400e47947 */ /* 0x000fea000383ffff */
.L_x_14030:
        /* <DEDUP_REMOVED lines=8> */
.L_x_14257:
[----:B------:R-:W-:Y:S05]  /*20200*/  BSYNC B1 ;  /* 0x0000000000017941 */ /* 0x000fea0003800000 */
.L_x_14256:
        /* <DEDUP_REMOVED lines=8> */
.L_x_14258:
[----:B------:R-:W-:Y:S05]  /*20290*/  BRA `(.L_x_14259) ;  /* 0xffffff3800107947 */ /* 0x000fea000383ffff */
.L_x_14032:
[----:B------:R-:W-:Y:S02]  /*202a0*/  IMAD.MOV.U32 R13, RZ, RZ, R4 ;  /* 0x000000ffff0d7224 */ /* 0x000fe400078e0004 */
[----:B------:R-:W-:Y:S02]  /*202b0*/  IMAD.MOV.U32 R12, RZ, RZ, RZ ;  /* 0x000000ffff0c7224 */ /* 0x000fe400078e00ff */
[----:B------:R-:W-:Y:S02]  /*202c0*/  IMAD.MOV.U32 R11, RZ, RZ, 0x1c1f ;  /* 0x00001c1fff0b7424 */ /* 0x000fe400078e00ff */
[----:B------:R-:W-:-:S07]  /*202d0*/  IMAD.MOV.U32 R15, RZ, RZ, -0x1 ;  /* 0xffffffffff0f7424 */ /* 0x000fce00078e00ff */
[----:B------:R-:W-:Y:S05]  /*202e0*/  WARPSYNC.COLLECTIVE R15, `(.L_x_14260) ;  /* 0x000000000f087348 */ /* 0x000fea0003c00000 */
[----:B------:R0:W1:Y:S02]  /*202f0*/  SHFL.IDX P6, R14, R13, R12, R11 ;  /* 0x0000000c0d0e7389 */ /* 0x00006400000c000b */
[----:B01----:R-:W-:Y:S01]  /*20300*/  ENDCOLLECTIVE ;  /* 0x000000000000791b */ /* 0x003fe20003800000 */
.L_x_14260:
[----:B------:R-:W-:Y:S02]  /*20310*/  IMAD.MOV.U32 R13, RZ, RZ, R3 ;  /* 0x000000ffff0d7224 */ /* 0x000fe400078e0003 */
[----:B------:R-:W-:-:S07]  /*20320*/  IMAD.MOV.U32 R20, RZ, RZ, R14 ;  /* 0x000000ffff147224 */ /* 0x000fce00078e000e */
[----:B------:R-:W-:Y:S05]  /*20330*/  WARPSYNC.COLLECTIVE R15, `(.L_x_14261) ;  /* 0x000000000f087348 */ /* 0x000fea0003c00000 */
[----:B------:R0:W1:Y:S02]  /*20340*/  SHFL.IDX P6, R14, R13, R12, R11 ;  /* 0x0000000c0d0e7389 */ /* 0x00006400000c000b */
[----:B01----:R-:W-:Y:S01]  /*20350*/  ENDCOLLECTIVE ;  /* 0x000000000000791b */ /* 0x003fe20003800000 */
.L_x_14261:
[----:B------:R-:W-:Y:S01]  /*20360*/  IMAD.MOV.U32 R12, RZ, RZ, R14 ;  /* 0x000000ffff0c7224 */ /* 0x000fe200078e000e */
[----:B------:R-:W-:Y:S06]  /*20370*/  BRA `(.L_x_14262) ;  /* 0xffffff3800f47947 */ /* 0x000fec000383ffff */
.L_x_14035:
        /* <DEDUP_REMOVED lines=8> */
.L_x_14264:
[----:B------:R-:W-:Y:S05]  /*20400*/  BSYNC B1 ;  /* 0x0000000000017941 */ /* 0x000fea0003800000 */
.L_x_14263:
        /* <DEDUP_REMOVED lines=8> */
.L_x_14265:
[----:B------:R-:W-:Y:S01]  /*20490*/  IMAD.MOV.U32 R3, RZ, RZ, R14 ;  /* 0x000000ffff037224 */ /* 0x000fe200078e000e */
[----:B------:R-:W-:Y:S06]  /*204a0*/  BRA `(.L_x_14266) ;  /* 0xffffff4800147947 */ /* 0x000fec000383ffff */
.L_x_14039:
[----:B------:R-:W-:Y:S02]  /*204b0*/  IMAD.MOV.U32 R13, RZ, RZ, R4 ;  /* 0x000000ffff0d7224 */ /* 0x000fe400078e0004 */
[----:B------:R-:W-:Y:S02]  /*204c0*/  IMAD.MOV.U32 R12, RZ, RZ, RZ ;  /* 0x000000ffff0c7224 */ /* 0x000fe400078e00ff */
[----:B------:R-:W-:Y:S02]  /*204d0*/  IMAD.MOV.U32 R11, RZ, RZ, 0x181f ;  /* 0x0000181fff0b7424 */ /* 0x000fe400078e00ff */
[----:B------:R-:W-:-:S07]  /*204e0*/  IMAD.MOV.U32 R15, RZ, RZ, -0x1 ;  /* 0xffffffffff0f7424 */ /* 0x000fce00078e00ff */
[----:B--2---:R-:W-:Y:S05]  /*204f0*/  WARPSYNC.COLLECTIVE R15, `(.L_x_14267) ;  /* 0x000000000f087348 */ /* 0x004fea0003c00000 */
[----:B------:R0:W1:Y:S02]  /*20500*/  SHFL.IDX P6, R14, R13, R12, R11 ;  /* 0x0000000c0d0e7389 */ /* 0x00006400000c000b */
[----:B012---:R-:W-:Y:S01]  /*20510*/  ENDCOLLECTIVE ;  /* 0x000000000000791b */ /* 0x007fe20003800000 */
.L_x_14267:
[----:B------:R-:W-:Y:S02]  /*20520*/  IMAD.MOV.U32 R13, RZ, RZ, R3 ;  /* 0x000000ffff0d7224 */ /* 0x000fe400078e0003 */
[----:B------:R-:W-:-:S07]  /*20530*/  IMAD.MOV.U32 R0, RZ, RZ, R14 ;  /* 0x000000ffff007224 */ /* 0x000fce00078e000e */
[----:B------:R-:W-:Y:S05]  /*20540*/  WARPSYNC.COLLECTIVE R15, `(.L_x_14268) ;  /* 0x000000000f087348 */ /* 0x000fea0003c00000 */
[----:B------:R0:W1:Y:S02]  /*20550*/  SHFL.IDX P6, R14, R13, R12, R11 ;  /* 0x0000000c0d0e7389 */ /* 0x00006400000c000b */
[----:B01----:R-:W-:Y:S01]  /*20560*/  ENDCOLLECTIVE ;  /* 0x000000000000791b */ /* 0x003fe20003800000 */
.L_x_14268:
[----:B------:R-:W-:Y:S05]  /*20570*/  BRA `(.L_x_14269) ;  /* 0xffffff5c00507947 */ /* 0x000fea000383ffff */
.L_x_14042:
[----:B------:R-:W-:Y:S01]  /*20580*/  BSSY B1, `(.L_x_14270) ;  /* 0x0000008000017945 */ /* 0x000fe20003800000 */
[----:B----4-:R-:W-:Y:S02]  /*20590*/  IMAD.MOV.U32 R13, RZ, RZ, R4 ;  /* 0x000000ffff0d7224 */ /* 0x010fe400078e0004 */
[----:B------:R-:W-:Y:S02]  /*205a0*/  IMAD.MOV.U32 R12, RZ, RZ, 0x1 ;  /* 0x00000001ff0c7424 */ /* 0x000fe400078e00ff */
[----:B------:R-:W-:Y:S02]  /*205b0*/  IMAD.MOV.U32 R11, RZ, RZ, 0x181f ;  /* 0x0000181fff0b7424 */ /* 0x000fe400078e00ff */
[----:B------:R-:W-:-:S07]  /*205c0*/  IMAD.MOV.U32 R15, RZ, RZ, -0x1 ;  /* 0xffffffffff0f7424 */ /* 0x000fce00078e00ff */
[----:B0123--:R-:W-:Y:S05]  /*205d0*/  WARPSYNC.COLLECTIVE R15, `(.L_x_14271) ;  /* 0x000000000f087348 */ /* 0x00ffea0003c00000 */
[----:B---3--:R3:W4:Y:S02]  /*205e0*/  SHFL.IDX P6, R14, R13, R12, R11 ;  /* 0x0000000c0d0e7389 */ /* 0x00872400000c000b */
[----:B01234-:R-:W-:Y:S01]  /*205f0*/  ENDCOLLECTIVE ;  /* 0x000000000000791b */ /* 0x01ffe20003800000 */
.L_x_14271:
[----:B------:R-:W-:Y:S05]  /*20600*/  BSYNC B1 ;  /* 0x0000000000017941 */ /* 0x000fea0003800000 */
.L_x_14270:
        /* <DEDUP_REMOVED lines=8> */
.L_x_14272:
[----:B------:R-:W-:Y:S05]  /*20690*/  BRA `(.L_x_14273) ;  /* 0xffffff5c00807947 */ /* 0x000fea000383ffff */
.L_x_14045:
        /* <DEDUP_REMOVED lines=8> */
.L_x_14275:
[----:B------:R-:W-:Y:S05]  /*20720*/  BSYNC B1 ;  /* 0x0000000000017941 */ /* 0x000fea0003800000 */
.L_x_14274:
        /* <DEDUP_REMOVED lines=8> */
.L_x_14276:
[----:B------:R-:W-:Y:S05]  /*207b0*/  BRA `(.L_x_14277) ;  /* 0xffffff5c00ac7947 */ /* 0x000fea000383ffff */
.L_x_14048:
        /* <DEDUP_REMOVED lines=8> */
.L_x_14279:
[----:B------:R-:W-:Y:S05]  /*20840*/  BSYNC B1 ;  /* 0x0000000000017941 */ /* 0x000fea0003800000 */
.L_x_14278:
        /* <DEDUP_REMOVED lines=8> */
.L_x_14280:
[----:B------:R-:W-:Y:S05]  /*208d0*/  BRA `(.L_x_14281) ;  /* 0xffffff5c00d87947 */ /* 0x000fea000383ffff */
.L_x_14067:
        /* <DEDUP_REMOVED lines=11> */
.L_x_14283:
[----:B------:R-:W-:Y:S05]  /*20990*/  BSYNC B1 ;  /* 0x0000000000017941 */ /* 0x000fea0003800000 */
.L_x_14282:
[----:B------:R-:W-:Y:S05]  /*209a0*/  BRA `(.L_x_14284) ;  /* 0xffffff7c003c7947 */ /* 0x000fea000383ffff */
.L_x_14069:
[----:B------:R-:W-:Y:S01]  /*209b0*/  BSSY B1, `(.L_x_14285) ;  /* 0x0000006000017945 */ /* 0x000fe20003800000 */
[----:B------:R-:W-:-:S07]  /*209c0*/  IMAD.MOV.U32 R15, RZ, RZ, -0x1 ;  /* 0xffffffffff0f7424 */ /* 0x000fce00078e00ff */
[----:B0-----:R-:W-:Y:S05]  /*209d0*/  WARPSYNC.COLLECTIVE R15, `(.L_x_14286) ;  /* 0x000000000f0c7348 */ /* 0x001fea0003c00000 */
[----:B------:R-:W-:Y:S02]  /*209e0*/  ELECT P6, UR62, PT ;  /* 0x00000000003e782f */ /* 0x000fe400038c0000 */
[----:B------:R-:W-:Y:S01]  /*209f0*/  MOV R14, UR62 ;  /* 0x0000003e000e7c02 */ /* 0x000fe20008000f00 */
[----:B0-----:R-:W-:Y:S10]  /*20a00*/  ENDCOLLECTIVE ;  /* 0x000000000000791b */ /* 0x001ff40003800000 */
.L_x_14286:
[----:B------:R-:W-:Y:S05]  /*20a10*/  BSYNC B1 ;  /* 0x0000000000017941 */ /* 0x000fea0003800000 */
.L_x_14285:
[----:B------:R-:W-:Y:S05]  /*20a20*/  BRA `(.L_x_14068) ;  /* 0xffffff7c00347947 */ /* 0x000fea000383ffff */
.L_x_14071:
[----:B0-----:R0:W1:Y:S02]  /*20a30*/  SYNCS.PHASECHK.TRANS64.TRYWAIT P0, [R18+URZ+0x22820], R4 ;  /* 0x02282004120075a7 */ /* 0x001064000800017f */
[----:B-1----:R-:W-:Y:S05]  /*20a40*/  @!P0 NANOSLEEP.SYNCS 0x989680 ;  /* 0x009896800000895d */ /* 0x002fea0003900000 */
[----:B------:R-:W1:Y:S02]  /*20a50*/  @!P0 SYNCS.PHASECHK.TRANS64 P0, [R18+URZ+0x22820], R4 ;  /* 0x02282004120085a7 */ /* 0x000e64000800007f */
[----:B-1----:R-:W-:Y:S05]  /*20a60*/  @!P0 BRA `(.L_x_14071) ;  /* 0xfffffffc00f08947 */ /* 0x002fea000383ffff */
[----:B------:R-:W-:Y:S05]  /*20a70*/  BRA `(.L_x_14287) ;  /* 0xffffff7c00447947 */ /* 0x000fea000383ffff */
.L_x_14075:
[----:B0-----:R0:W1:Y:S02]  /*20a80*/  SYNCS.PHASECHK.TRANS64.TRYWAIT P0, [R4+URZ+0x228a0], R9 ;  /* 0x0228a009040075a7 */ /* 0x001064000800017f */
[----:B-1----:R-:W-:Y:S05]  /*20a90*/  @!P0 NANOSLEEP.SYNCS 0x989680 ;  /* 0x009896800000895d */ /* 0x002fea0003900000 */
[----:B------:R-:W1:Y:S02]  /*20aa0*/  @!P0 SYNCS.PHASECHK.TRANS64 P0, [R4+URZ+0x228a0], R9 ;  /* 0x0228a009040085a7 */ /* 0x000e64000800007f */
[----:B-1----:R-:W-:Y:S05]  /*20ab0*/  @!P0 BRA `(.L_x_14075) ;  /* 0xfffffffc00f08947 */ /* 0x002fea000383ffff */
[----:B------:R-:W-:Y:S05]  /*20ac0*/  BRA `(.L_x_14288) ;  /* 0xffffff7c00647947 */ /* 0x000fea000383ffff */
.L_x_14080:
[----:B-1----:R1:W2:Y:S02]  /*20ad0*/  SYNCS.PHASECHK.TRANS64.TRYWAIT P0, [R4+URZ+0x228c0], R9 ;  /* 0x0228c009040075a7 */ /* 0x0022a4000800017f */
[----:B--2---:R-:W-:Y:S05]  /*20ae0*/  @!P0 NANOSLEEP.SYNCS 0x989680 ;  /* 0x009896800000895d */ /* 0x004fea0003900000 */
[----:B------:R-:W2:Y:S02]  /*20af0*/  @!P0 SYNCS.PHASECHK.TRANS64 P0, [R4+URZ+0x228c0], R9 ;  /* 0x0228c009040085a7 */ /* 0x000ea4000800007f */
[----:B--2---:R-:W-:Y:S05]  /*20b00*/  @!P0 BRA `(.L_x_14080) ;  /* 0xfffffffc00f08947 */ /* 0x004fea000383ffff */
[----:B------:R-:W-:Y:S05]  /*20b10*/  BRA `(.L_x_14289) ;  /* 0xffffff7c00e47947 */ /* 0x000fea000383ffff */
.L_x_14090:
[----:B0-----:R0:W1:Y:S02]  /*20b20*/  SYNCS.PHASECHK.TRANS64.TRYWAIT P1, [R5+URZ+0x228a0], R6 ;  /* 0x0228a006050075a7 */ /* 0x001064000802017f */
[----:B-1----:R-:W-:Y:S05]  /*20b30*/  @!P1 NANOSLEEP.SYNCS 0x989680 ;  /* 0x009896800000995d */ /* 0x002fea0003900000 */
[----:B------:R-:W1:Y:S02]  /*20b40*/  @!P1 SYNCS.PHASECHK.TRANS64 P1, [R5+URZ+0x228a0], R6 ;  /* 0x0228a006050095a7 */ /* 0x000e64000802007f */
[----:B-1----:R-:W-:Y:S05]  /*20b50*/  @!P1 BRA `(.L_x_14090) ;  /* 0xfffffffc00f09947 */ /* 0x002fea000383ffff */
[----:B------:R-:W-:Y:S05]  /*20b60*/  BRA `(.L_x_14290) ;  /* 0xffffff8400747947 */ /* 0x000fea000383ffff */
.L_x_14095:
[----:B-1----:R1:W2:Y:S02]  /*20b70*/  SYNCS.PHASECHK.TRANS64.TRYWAIT P1, [R5+URZ+0x228c0], R6 ;  /* 0x0228c006050075a7 */ /* 0x0022a4000802017f */
[----:B--2---:R-:W-:Y:S05]  /*20b80*/  @!P1 NANOSLEEP.SYNCS 0x989680 ;  /* 0x009896800000995d */ /* 0x004fea0003900000 */
[----:B------:R-:W2:Y:S02]  /*20b90*/  @!P1 SYNCS.PHASECHK.TRANS64 P1, [R5+URZ+0x228c0], R6 ;  /* 0x0228c006050095a7 */ /* 0x000ea4000802007f */
[----:B--2---:R-:W-:Y:S05]  /*20ba0*/  @!P1 BRA `(.L_x_14095) ;  /* 0xfffffffc00f09947 */ /* 0x004fea000383ffff */
[----:B------:R-:W-:Y:S05]  /*20bb0*/  BRA `(.L_x_14291) ;  /* 0xffffff8400f07947 */ /* 0x000fea000383ffff */
.L_x_14113:
        /* <DEDUP_REMOVED lines=11> */
.L_x_14293:
[----:B------:R-:W-:Y:S05]  /*20c70*/  BSYNC B0 ;  /* 0x0000000000007941 */ /* 0x000fea0003800000 */
.L_x_14292:
[----:B------:R-:W-:Y:S05]  /*20c80*/  BRA `(.L_x_14294) ;  /* 0xffffff9400a87947 */ /* 0x000fea000383ffff */
.L_x_14115:
[----:B------:R-:W-:Y:S01]  /*20c90*/  BSSY B0, `(.L_x_14295) ;  /* 0x0000006000007945 */ /* 0x000fe20003800000 */
[----:B------:R-:W-:-:S07]  /*20ca0*/  IMAD.MOV.U32 R15, RZ, RZ, -0x1 ;  /* 0xffffffffff0f7424 */ /* 0x000fce00078e00ff */
[----:B0-----:R-:W-:Y:S05]  /*20cb0*/  WARPSYNC.COLLECTIVE R15, `(.L_x_14296) ;  /* 0x000000000f0c7348 */ /* 0x001fea0003c00000 */
[----:B------:R-:W-:Y:S02]  /*20cc0*/  ELECT P6, UR62, PT ;  /* 0x00000000003e782f */ /* 0x000fe400038c0000 */
[----:B------:R-:W-:Y:S01]  /*20cd0*/  MOV R14, UR62 ;  /* 0x0000003e000e7c02 */ /* 0x000fe20008000f00 */
[----:B0-----:R-:W-:Y:S10]  /*20ce0*/  ENDCOLLECTIVE ;  /* 0x000000000000791b */ /* 0x001ff40003800000 */
.L_x_14296:
[----:B------:R-:W-:Y:S05]  /*20cf0*/  BSYNC B0 ;  /* 0x0000000000007941 */ /* 0x000fea0003800000 */
.L_x_14295:
[----:B------:R-:W-:Y:S05]  /*20d00*/  BRA `(.L_x_14297) ;  /* 0xffffff9400ac7947 */ /* 0x000fea000383ffff */
.L_x_14117:
[----:B-1----:R1:W2:Y:S02]  /*20d10*/  SYNCS.PHASECHK.TRANS64.TRYWAIT P0, [R0+URZ+0x22840], R2 ;  /* 0x02284002000075a7 */ /* 0x0022a4000800017f */
[----:B--2---:R-:W-:Y:S05]  /*20d20*/  @!P0 NANOSLEEP.SYNCS 0x989680 ;  /* 0x009896800000895d */ /* 0x004fea0003900000 */
[----:B------:R-:W2:Y:S02]  /*20d30*/  @!P0 SYNCS.PHASECHK.TRANS64 P0, [R0+URZ+0x22840], R2 ;  /* 0x02284002000085a7 */ /* 0x000ea4000800007f */
[----:B--2---:R-:W-:Y:S05]  /*20d40*/  @!P0 BRA `(.L_x_14117) ;  /* 0xfffffffc00f08947 */ /* 0x004fea000383ffff */
[----:B------:R-:W-:Y:S05]  /*20d50*/  BRA `(.L_x_14298) ;  /* 0xffffff9800107947 */ /* 0x000fea000383ffff */
.L_x_14121:
        /* <DEDUP_REMOVED lines=15> */
.L_x_14299:
[----:B------:R-:W-:Y:S02]  /*20e50*/  IMAD.MOV.U32 R13, RZ, RZ, R4 ;  /* 0x000000ffff0d7224 */ /* 0x000fe400078e0004 */
[----:B------:R-:W-:-:S07]  /*20e60*/  IMAD.MOV.U32 R6, RZ, RZ, R14 ;  /* 0x000000ffff067224 */ /* 0x000fce00078e000e */
[----:B------:R-:W-:Y:S05]  /*20e70*/  WARPSYNC.COLLECTIVE R15, `(.L_x_14300) ;  /* 0x000000000f087348 */ /* 0x000fea0003c00000 */
[----:B------:R0:W1:Y:S02]  /*20e80*/  SHFL.IDX P6, R14, R13, R12, R11 ;  /* 0x0000000c0d0e7389 */ /* 0x00006400000c000b */
[----:B01----:R-:W-:Y:S01]  /*20e90*/  ENDCOLLECTIVE ;  /* 0x000000000000791b */ /* 0x003fe20003800000 */
.L_x_14300:
[----:B------:R-:W-:Y:S02]  /*20ea0*/  IMAD.MOV.U32 R13, RZ, RZ, R3 ;  /* 0x000000ffff0d7224 */ /* 0x000fe400078e0003 */
[----:B------:R-:W-:Y:S02]  /*20eb0*/  IMAD.MOV.U32 R12, RZ, RZ, 0x1 ;  /* 0x00000001ff0c7424 */ /* 0x000fe400078e00ff */
[----:B------:R-:W-:-:S07]  /*20ec0*/  IMAD.MOV.U32 R7, RZ, RZ, R14 ;  /* 0x000000ffff077224 */ /* 0x000fce00078e000e */
[----:B------:R-:W-:Y:S05]  /*20ed0*/  WARPSYNC.COLLECTIVE R15, `(.L_x_14301) ;  /* 0x000000000f087348 */ /* 0x000fea0003c00000 */
[----:B------:R0:W1:Y:S02]  /*20ee0*/  SHFL.IDX P6, R14, R13, R12, R11 ;  /* 0x0000000c0d0e7389 */ /* 0x00006400000c000b */
[----:B01----:R-:W-:Y:S01]  /*20ef0*/  ENDCOLLECTIVE ;  /* 0x000000000000791b */ /* 0x003fe20003800000 */
.L_x_14301:
        /* <DEDUP_REMOVED lines=15> */
.L_x_14302:
[----:B------:R-:W-:Y:S02]  /*20ff0*/  IMAD.MOV.U32 R13, RZ, RZ, R3 ;  /* 0x000000ffff0d7224 */ /* 0x000fe400078e0003 */
[----:B------:R-:W-:Y:S02]  /*21000*/  IMAD.MOV.U32 R12, RZ, RZ, 0x2 ;  /* 0x00000002ff0c7424 */ /* 0x000fe400078e00ff */
[----:B------:R-:W-:-:S07]  /*21010*/  IMAD.MOV.U32 R5, RZ, RZ, R14 ;  /* 0x000000ffff057224 */ /* 0x000fce00078e000e */
[----:B------:R-:W-:Y:S05]  /*21020*/  WARPSYNC.COLLECTIVE R15, `(.L_x_14303) ;  /* 0x000000000f087348 */ /* 0x000fea0003c00000 */
[----:B------:R0:W1:Y:S02]  /*21030*/  SHFL.IDX P6, R14, R13, R12, R11 ;  /* 0x0000000c0d0e7389 */ /* 0x00006400000c000b */
[----:B01----:R-:W-:Y:S01]  /*21040*/  ENDCOLLECTIVE ;  /* 0x000000000000791b */ /* 0x003fe20003800000 */
.L_x_14303:
        /* <DEDUP_REMOVED lines=15> */
.L_x_14304:
[----:B------:R-:W-:Y:S02]  /*21140*/  IMAD.MOV.U32 R13, RZ, RZ, R3 ;  /* 0x000000ffff0d7224 */ /* 0x000fe400078e0003 */
[----:B------:R-:W-:Y:S02]  /*21150*/  IMAD.MOV.U32 R12, RZ, RZ, 0x3 ;  /* 0x00000003ff0c7424 */ /* 0x000fe400078e00ff */
[----:B------:R-:W-:-:S07]  /*21160*/  IMAD.MOV.U32 R5, RZ, RZ, R14 ;  /* 0x000000ffff057224 */ /* 0x000fce00078e000e */
[----:B------:R-:W-:Y:S05]  /*21170*/  WARPSYNC.COLLECTIVE R15, `(.L_x_14305) ;  /* 0x000000000f087348 */ /* 0x000fea0003c00000 */
[----:B------:R0:W1:Y:S02]  /*21180*/  SHFL.IDX P6, R14, R13, R12, R11 ;  /* 0x0000000c0d0e7389 */ /* 0x00006400000c000b */
[----:B01----:R-:W-:Y:S01]  /*21190*/  ENDCOLLECTIVE ;  /* 0x000000000000791b */ /* 0x003fe20003800000 */
.L_x_14305:
        /* <DEDUP_REMOVED lines=15> */
.L_x_14306:
[----:B------:R-:W-:Y:S02]  /*21290*/  IMAD.MOV.U32 R13, RZ, RZ, R3 ;  /* 0x000000ffff0d7224 */ /* 0x000fe400078e0003 */
[----:B------:R-:W-:Y:S02]  /*212a0*/  IMAD.MOV.U32 R12, RZ, RZ, 0x4 ;  /* 0x00000004ff0c7424 */ /* 0x000fe400078e00ff */
[----:B------:R-:W-:-:S07]  /*212b0*/  IMAD.MOV.U32 R5, RZ, RZ, R14 ;  /* 0x000000ffff057224 */ /* 0x000fce00078e000e */
[----:B------:R-:W-:Y:S05]  /*212c0*/  WARPSYNC.COLLECTIVE R15, `(.L_x_14307) ;  /* 0x000000000f087348 */ /* 0x000fea0003c00000 */
[----:B------:R0:W1:Y:S02]  /*212d0*/  SHFL.IDX P6, R14, R13, R12, R11 ;  /* 0x0000000c0d0e7389 */ /* 0x00006400000c000b */
[----:B01----:R-:W-:Y:S01]  /*212e0*/  ENDCOLLECTIVE ;  /* 0x000000000000791b */ /* 0x003fe20003800000 */
.L_x_14307:
        /* <DEDUP_REMOVED lines=15> */
.L_x_14308:
[----:B------:R-:W-:Y:S02]  /*213e0*/  IMAD.MOV.U32 R13, RZ, RZ, R3 ;  /* 0x000000ffff0d7224 */ /* 0x000fe400078e0003 */
[----:B------:R-:W-:Y:S02]  /*213f0*/  IMAD.MOV.U32 R12, RZ, RZ, 0x5 ;  /* 0x00000005ff0c7424 */ /* 0x000fe400078e00ff */
[----:B------:R-:W-:-:S07]  /*21400*/  IMAD.MOV.U32 R5, RZ, RZ, R14 ;  /* 0x000000ffff057224 */ /* 0x000fce00078e000e */
[----:B------:R-:W-:Y:S05]  /*21410*/  WARPSYNC.COLLECTIVE R15, `(.L_x_14309) ;  /* 0x000000000f087348 */ /* 0x000fea0003c00000 */
[----:B------:R0:W1:Y:S02]  /*21420*/  SHFL.IDX P6, R14, R13, R12, R11 ;  /* 0x0000000c0d0e7389 */ /* 0x00006400000c000b */
[----:B01----:R-:W-:Y:S01]  /*21430*/  ENDCOLLECTIVE ;  /* 0x000000000000791b */ /* 0x003fe20003800000 */
.L_x_14309:
        /* <DEDUP_REMOVED lines=15> */
.L_x_14310:
[----:B------:R-:W-:Y:S02]  /*21530*/  IMAD.MOV.U32 R13, RZ, RZ, R3 ;  /* 0x000000ffff0d7224 */ /* 0x000fe400078e0003 */
[----:B------:R-:W-:Y:S02]  /*21540*/  IMAD.MOV.U32 R12, RZ, RZ, 0x6 ;  /* 0x00000006ff0c7424 */ /* 0x000fe400078e00ff */
[----:B------:R-:W-:-:S07]  /*21550*/  IMAD.MOV.U32 R5, RZ, RZ, R14 ;  /* 0x000000ffff057224 */ /* 0x000fce00078e000e */
[----:B------:R-:W-:Y:S05]  /*21560*/  WARPSYNC.COLLECTIVE R15, `(.L_x_14311) ;  /* 0x000000000f087348 */ /* 0x000fea0003c00000 */
[----:B------:R0:W1:Y:S02]  /*21570*/  SHFL.IDX P6, R14, R13, R12, R11 ;  /* 0x0000000c0d0e7389 */ /* 0x00006400000c000b */
[----:B01----:R-:W-:Y:S01]  /*21580*/  ENDCOLLECTIVE ;  /* 0x000000000000791b */ /* 0x003fe20003800000 */
.L_x_14311:
        /* <DEDUP_REMOVED lines=13> */
.L_x_14312:
        /* <DEDUP_REMOVED lines=8> */
.L_x_14313:
        /* <DEDUP_REMOVED lines=13> */
.L_x_14314:
[----:B------:R-:W-:Y:S01]  /*217b0*/  IMAD.MOV.U32 R3, RZ, RZ, R14 ;  /* 0x000000ffff037224 */ /* 0x000fe200078e000e */
[----:B------:R-:W-:Y:S06]  /*217c0*/  BRA `(.L_x_14315) ;  /* 0xffffff9800947947 */ /* 0x000fec000383ffff */
.L_x_14124:
[----:B0-----:R0:W1:Y:S02]  /*217d0*/  SYNCS.PHASECHK.TRANS64.TRYWAIT P0, [R18+URZ+0x22820], R0 ;  /* 0x02282000120075a7 */ /* 0x001064000800017f */
[----:B-1----:R-:W-:Y:S05]  /*217e0*/  @!P0 NANOSLEEP.SYNCS 0x989680 ;  /* 0x009896800000895d */ /* 0x002fea0003900000 */
[----:B------:R-:W1:Y:S02]  /*217f0*/  @!P0 SYNCS.PHASECHK.TRANS64 P0, [R18+URZ+0x22820], R0 ;  /* 0x02282000120085a7 */ /* 0x000e64000800007f */
[----:B-1----:R-:W-:Y:S05]  /*21800*/  @!P0 BRA `(.L_x_14124) ;  /* 0xfffffffc00f08947 */ /* 0x002fea000383ffff */
[----:B------:R-:W-:Y:S05]  /*21810*/  BRA `(.L_x_14316) ;  /* 0xffffff9800f07947 */ /* 0x000fea000383ffff */
.L_x_14128:
[----:B0-----:R0:W1:Y:S02]  /*21820*/  SYNCS.PHASECHK.TRANS64.TRYWAIT P0, [R2+URZ+0x22860], R0 ;  /* 0x02286000020075a7 */ /* 0x001064000800017f */
[----:B-1----:R-:W-:Y:S05]  /*21830*/  @!P0 NANOSLEEP.SYNCS 0x989680 ;  /* 0x009896800000895d */ /* 0x002fea0003900000 */
[----:B------:R-:W1:Y:S02]  /*21840*/  @!P0 SYNCS.PHASECHK.TRANS64 P0, [R2+URZ+0x22860], R0 ;  /* 0x02286000020085a7 */ /* 0x000e64000800007f */
[----:B-1----:R-:W-:Y:S05]  /*21850*/  @!P0 BRA `(.L_x_14128) ;  /* 0xfffffffc00f08947 */ /* 0x002fea000383ffff */
[----:B------:R-:W-:Y:S05]  /*21860*/  BRA `(.L_x_14317) ;  /* 0xffffff9c00147947 */ /* 0x000fea000383ffff */
.L_x_14143:
[----:B-1----:R1:W2:Y:S02]  /*21870*/  SYNCS.PHASECHK.TRANS64.TRYWAIT P0, [R2+URZ+0x22840], R6 ;  /* 0x02284006020075a7 */ /* 0x0022a4000800017f */
[----:B--2---:R-:W-:Y:S05]  /*21880*/  @!P0 NANOSLEEP.SYNCS 0x989680 ;  /* 0x009896800000895d */ /* 0x004fea0003900000 */
[----:B------:R-:W2:Y:S02]  /*21890*/  @!P0 SYNCS.PHASECHK.TRANS64 P0, [R2+URZ+0x22840], R6 ;  /* 0x02284006020085a7 */ /* 0x000ea4000800007f */
[----:B--2---:R-:W-:Y:S05]  /*218a0*/  @!P0 BRA `(.L_x_14143) ;  /* 0xfffffffc00f08947 */ /* 0x004fea000383ffff */
[----:B------:R-:W-:Y:S05]  /*218b0*/  BRA `(.L_x_14318) ;  /* 0xffffffa4003c7947 */ /* 0x000fea000383ffff */
.L_x_14148:
[----:B0-----:R0:W2:Y:S02]  /*218c0*/  SYNCS.PHASECHK.TRANS64.TRYWAIT P0, [R2+URZ+0x22860], R6 ;  /* 0x02286006020075a7 */ /* 0x0010a4000800017f */
[----:B--2---:R-:W-:Y:S05]  /*218d0*/  @!P0 NANOSLEEP.SYNCS 0x989680 ;  /* 0x009896800000895d */ /* 0x004fea0003900000 */
[----:B------:R-:W2:Y:S02]  /*218e0*/  @!P0 SYNCS.PHASECHK.TRANS64 P0, [R2+URZ+0x22860], R6 ;  /* 0x02286006020085a7 */ /* 0x000ea4000800007f */
[----:B--2---:R-:W-:Y:S05]  /*218f0*/  @!P0 BRA `(.L_x_14148) ;  /* 0xfffffffc00f08947 */ /* 0x004fea000383ffff */
[----:B------:R-:W-:Y:S05]  /*21900*/  BRA `(.L_x_14319) ;  /* 0xffffffa400bc7947 */ /* 0x000fea000383ffff */
.L_x_14159:
[----:B-1----:R1:W2:Y:S02]  /*21910*/  SYNCS.PHASECHK.TRANS64.TRYWAIT P0, [R3+URZ+0x22840], R2 ;  /* 0x02284002030075a7 */ /* 0x0022a4000800017f */
[----:B--2---:R-:W-:Y:S05]  /*21920*/  @!P0 NANOSLEEP.SYNCS 0x989680 ;  /* 0x009896800000895d */ /* 0x004fea0003900000 */
[----:B------:R-:W2:Y:S02]  /*21930*/  @!P0 SYNCS.PHASECHK.TRANS64 P0, [R3+URZ+0x22840], R2 ;  /* 0x02284002030085a7 */ /* 0x000ea4000800007f */
[----:B--2---:R-:W-:Y:S05]  /*21940*/  @!P0 BRA `(.L_x_14159) ;  /* 0xfffffffc00f08947 */ /* 0x004fea000383ffff */
[----:B------:R-:W-:Y:S05]  /*21950*/  BRA `(.L_x_14320) ;  /* 0xffffffac00ac7947 */ /* 0x000fea000383ffff */
.L_x_14164:
[----:B0-----:R0:W2:Y:S02]  /*21960*/  SYNCS.PHASECHK.TRANS64.TRYWAIT P0, [R3+URZ+0x22860], R2 ;  /* 0x02286002030075a7 */ /* 0x0010a4000800017f */
[----:B--2---:R-:W-:Y:S05]  /*21970*/  @!P0 NANOSLEEP.SYNCS 0x989680 ;  /* 0x009896800000895d */ /* 0x004fea0003900000 */
[----:B------:R-:W2:Y:S02]  /*21980*/  @!P0 SYNCS.PHASECHK.TRANS64 P0, [R3+URZ+0x22860], R2 ;  /* 0x02286002030085a7 */ /* 0x000ea4000800007f */
[----:B--2---:R-:W-:Y:S05]  /*21990*/  @!P0 BRA `(.L_x_14164) ;  /* 0xfffffffc00f08947 */ /* 0x004fea000383ffff */
[----:B------:R-:W-:Y:S05]  /*219a0*/  BRA `(.L_x_14321) ;  /* 0xffffffb000287947 */ /* 0x000fea000383ffff */
.L_x_14175:
[----:B-1----:R1:W2:Y:S02]  /*219b0*/  SYNCS.PHASECHK.TRANS64.TRYWAIT P0, [R3+URZ+0x22840], R2 ;  /* 0x02284002030075a7 */ /* 0x0022a4000800017f */
[----:B--2---:R-:W-:Y:S05]  /*219c0*/  @!P0 NANOSLEEP.SYNCS 0x989680 ;  /* 0x009896800000895d */ /* 0x004fea0003900000 */
[----:B------:R-:W2:Y:S02]  /*219d0*/  @!P0 SYNCS.PHASECHK.TRANS64 P0, [R3+URZ+0x22840], R2 ;  /* 0x02284002030085a7 */ /* 0x000ea4000800007f */
[----:B--2---:R-:W-:Y:S05]  /*219e0*/  @!P0 BRA `(.L_x_14175) ;  /* 0xfffffffc00f08947 */ /* 0x004fea000383ffff */
[----:B------:R-:W-:Y:S05]  /*219f0*/  BRA `(.L_x_14322) ;  /* 0xffffffb400f87947 */ /* 0x000fea000383ffff */
.L_x_14180:
[----:B--2---:R2:W3:Y:S02]  /*21a00*/  SYNCS.PHASECHK.TRANS64.TRYWAIT P0, [R3+URZ+0x22860], R2 ;  /* 0x02286002030075a7 */ /* 0x0044e4000800017f */
[----:B---3--:R-:W-:Y:S05]  /*21a10*/  @!P0 NANOSLEEP.SYNCS 0x989680 ;  /* 0x009896800000895d */ /* 0x008fea0003900000 */
[----:B------:R-:W3:Y:S02]  /*21a20*/  @!P0 SYNCS.PHASECHK.TRANS64 P0, [R3+URZ+0x22860], R2 ;  /* 0x02286002030085a7 */ /* 0x000ee4000800007f */
[----:B---3--:R-:W-:Y:S05]  /*21a30*/  @!P0 BRA `(.L_x_14180) ;  /* 0xfffffffc00f08947 */ /* 0x008fea000383ffff */
[----:B------:R-:W-:Y:S05]  /*21a40*/  BRA `(.L_x_14323) ;  /* 0xffffffb800787947 */ /* 0x000fea000383ffff */
.L_x_14192:
        /* <DEDUP_REMOVED lines=9> */
.L_x_14325:
[----:B------:R-:W-:Y:S05]  /*21ae0*/  BSYNC B0 ;  /* 0x0000000000007941 */ /* 0x000fea0003800000 */
.L_x_14324:
        /* <DEDUP_REMOVED lines=9> */
.L_x_14326:
        /* <DEDUP_REMOVED lines=26> */
.L_x_14327:
        /* <DEDUP_REMOVED lines=8> */
.L_x_14328:
        /* <DEDUP_REMOVED lines=8> */
.L_x_14329:
        /* <DEDUP_REMOVED lines=8> */
.L_x_14330:
        /* <DEDUP_REMOVED lines=8> */
.L_x_14331:
        /* <DEDUP_REMOVED lines=9> */
.L_x_14332:
[----:B------:R-:W-:Y:S01]  /*21fb0*/  IMAD.MOV.U32 R9, RZ, RZ, R14 ;  /* 0x000000ffff097224 */ /* 0x000fe200078e000e */
[----:B------:R-:W-:Y:S06]  /*21fc0*/  BRA `(.L_x_14333) ;  /* 0xffffffbc00c87947 */ /* 0x000fec000383ffff */
.L_x_14195:
        /* <DEDUP_REMOVED lines=8> */
.L_x_14335:
[----:B------:R-:W-:Y:S05]  /*22050*/  BSYNC B0 ;  /* 0x0000000000007941 */ /* 0x000fea0003800000 */
.L_x_14334:
        /* <DEDUP_REMOVED lines=10> */
.L_x_14336:
        /* <DEDUP_REMOVED lines=8> */
.L_x_14337:
        /* <DEDUP_REMOVED lines=8> */
.L_x_14338:
        /* <DEDUP_REMOVED lines=8> */
.L_x_14339:
        /* <DEDUP_REMOVED lines=9> */
.L_x_14340:
[----:B------:R-:W-:Y:S01]  /*22310*/  IMAD.MOV.U32 R9, RZ, RZ, R14 ;  /* 0x000000ffff097224 */ /* 0x000fe200078e000e */
[----:B------:R-:W-:Y:S06]  /*22320*/  BRA `(.L_x_14341) ;  /* 0xffffffbc009c7947 */ /* 0x000fec000383ffff */
.L_x_14197:
[----:B------:R-:W-:Y:S01]  /*22330*/  BSSY B0, `(.L_x_14342) ;  /* 0x0000006000007945 */ /* 0x000fe20003800000 */
[----:B------:R-:W-:Y:S01]  /*22340*/  PLOP3.LUT P6, PT, P6, PT, PT, 0x8, 0x0 ;  /* 0x000000000000781c */ /* 0x000fe200037ce170 */
[----:B------:R-:W-:-:S12]  /*22350*/  IMAD.MOV.U32 R15, RZ, RZ, -0x1 ;  /* 0xffffffffff0f7424 */ /* 0x000fd800078e00ff */
[----:B0-----:R-:W-:Y:S05]  /*22360*/  WARPSYNC.COLLECTIVE R15, `(.L_x_14343) ;  /* 0x000000000f087348 */ /* 0x001fea0003c00000 */
[----:B------:R-:W-:Y:S01]  /*22370*/  VOTE.ANY R14, PT, P6 ;  /* 0x00000000000e7806 */ /* 0x000fe200030e0100 */
[----:B0-----:R-:W-:Y:S06]  /*22380*/  ENDCOLLECTIVE ;  /* 0x000000000000791b */ /* 0x001fec0003800000 */
.L_x_14343:
[----:B------:R-:W-:Y:S05]  /*22390*/  BSYNC B0 ;  /* 0x0000000000007941 */ /* 0x000fea0003800000 */
.L_x_14342:
        /* <DEDUP_REMOVED lines=10> */
.L_x_14344:
[----:B------:R-:W-:Y:S02]  /*22440*/  IMAD.MOV.U32 R13, RZ, RZ, R6 ;  /* 0x000000ffff0d7224 */ /* 0x000fe400078e0006 */
[----:B------:R-:W-:-:S07]  /*22450*/  IMAD.MOV.U32 R4, RZ, RZ, R14 ;  /* 0x000000ffff047224 */ /* 0x000fce00078e000e */
[----:B------:R-:W-:Y:S05]  /*22460*/  WARPSYNC.COLLECTIVE R15, `(.L_x_14345) ;  /* 0x000000000f087348 */ /* 0x000fea0003c00000 */
[----:B------:R0:W1:Y:S02]  /*22470*/  SHFL.IDX P6, R14, R13, R12, R11 ;  /* 0x0000000c0d0e7389 */ /* 0x00006400000c000b */
[----:B01----:R-:W-:Y:S01]  /*22480*/  ENDCOLLECTIVE ;  /* 0x000000000000791b */ /* 0x003fe20003800000 */
.L_x_14345:
[----:B------:R-:W-:Y:S02]  /*22490*/  IMAD.MOV.U32 R6, RZ, RZ, R14 ;  /* 0x000000ffff067224 */ /* 0x000fe400078e000e */
[----:B------:R-:W-:-:S05]  /*224a0*/  IMAD.IADD R10, R3, 0x1, R10 ;  /* 0x00000001030a7824 */ /* 0x000fca00078e020a */
[----:B------:R0:W-:Y:S01]  /*224b0*/  STL [R1+0xc], R10 ;  /* 0x00000c0a01007387 */ /* 0x0001e20000100800 */
[----:B------:R-:W-:Y:S05]  /*224c0*/  BRA `(.L_x_14346) ;  /* 0xffffffbc007c7947 */ /* 0x000fea000383ffff */
.L_x_14199:
        /* <DEDUP_REMOVED lines=8> */
.L_x_14348:
[----:B------:R-:W-:Y:S05]  /*22550*/  BSYNC B0 ;  /* 0x0000000000007941 */ /* 0x000fea0003800000 */
.L_x_14347:
[----:B------:R-:W-:Y:S01]  /*22560*/  IMAD.MOV.U32 R8, RZ, RZ, R14 ;  /* 0x000000ffff087224 */ /* 0x000fe200078e000e */
[----:B------:R-:W-:Y:S06]  /*22570*/  BRA `(.L_x_14198) ;  /* 0xffffffbc00687947 */ /* 0x000fec000383ffff */
.L_x_14205:
[----:B0-----:R0:W1:Y:S02]  /*22580*/  SYNCS.PHASECHK.TRANS64.TRYWAIT P0, [R0+URZ+0x22820], R3 ;  /* 0x02282003000075a7 */ /* 0x001064000800017f */
[----:B-1----:R-:W-:Y:S05]  /*22590*/  @!P0 NANOSLEEP.SYNCS 0x989680 ;  /* 0x009896800000895d */ /* 0x002fea0003900000 */
[----:B------:R-:W1:Y:S02]  /*225a0*/  @!P0 SYNCS.PHASECHK.TRANS64 P0, [R0+URZ+0x22820], R3 ;  /* 0x02282003000085a7 */ /* 0x000e64000800007f */
[----:B-1----:R-:W-:Y:S05]  /*225b0*/  @!P0 BRA `(.L_x_14205) ;  /* 0xfffffffc00f08947 */ /* 0x002fea000383ffff */
[----:B------:R-:W-:Y:S05]  /*225c0*/  BRA `(.L_x_14349) ;  /* 0xffffffc800047947 */ /* 0x000fea000383ffff */
.L_x_14206:
        /* <DEDUP_REMOVED lines=11> */
.L_x_14351:
[----:B------:R-:W-:Y:S05]  /*22680*/  BSYNC B0 ;  /* 0x0000000000007941 */ /* 0x000fea0003800000 */
.L_x_14350:
[----:B------:R-:W-:Y:S05]  /*22690*/  BRA `(.L_x_14352) ;  /* 0xffffffc400ec7947 */ /* 0x000fea000383ffff */
.L_x_14207:
[----:B------:R-:W-:Y:S01]  /*226a0*/  BSSY B0, `(.L_x_14353) ;  /* 0x0000006000007945 */ /* 0x000fe20003800000 */
[----:B------:R-:W-:-:S07]  /*226b0*/  IMAD.MOV.U32 R15, RZ, RZ, -0x1 ;  /* 0xffffffffff0f7424 */ /* 0x000fce00078e00ff */
[----:B01----:R-:W-:Y:S05]  /*226c0*/  WARPSYNC.COLLECTIVE R15, `(.L_x_14354) ;  /* 0x000000000f0c7348 */ /* 0x003fea0003c00000 */
[----:B------:R-:W-:Y:S02]  /*226d0*/  ELECT P6, UR62, PT ;  /* 0x00000000003e782f */ /* 0x000fe400038c0000 */
[----:B------:R-:W-:Y:S01]  /*226e0*/  MOV R14, UR62 ;  /* 0x0000003e000e7c02 */ /* 0x000fe20008000f00 */
[----:B01----:R-:W-:Y:S10]  /*226f0*/  ENDCOLLECTIVE ;  /* 0x000000000000791b */ /* 0x003ff40003800000 */
.L_x_14354:
[----:B------:R-:W-:Y:S05]  /*22700*/  BSYNC B0 ;  /* 0x0000000000007941 */ /* 0x000fea0003800000 */
.L_x_14353:
[----:B------:R-:W-:Y:S05]  /*22710*/  BRA `(.L_x_14355) ;  /* 0xffffffc400e07947 */ /* 0x000fea000383ffff */
.L_x_14209:
[----:B0-----:R0:W1:Y:S02]  /*22720*/  SYNCS.PHASECHK.TRANS64.TRYWAIT P0, [R6+URZ], R5 ;  /* 0x00000005060075a7 */ /* 0x001064000800017f */
[----:B-1----:R-:W-:Y:S05]  /*22730*/  @!P0 NANOSLEEP.SYNCS 0x989680 ;  /* 0x009896800000895d */ /* 0x002fea0003900000 */
[----:B------:R-:W1:Y:S02]  /*22740*/  @!P0 SYNCS.PHASECHK.TRANS64 P0, [R6+URZ], R5 ;  /* 0x00000005060085a7 */ /* 0x000e64000800007f */
[----:B-1----:R-:W-:Y:S05]  /*22750*/  @!P0 BRA `(.L_x_14209) ;  /* 0xfffffffc00f08947 */ /* 0x002fea000383ffff */
[----:B------:R-:W-:Y:S05]  /*22760*/  BRA `(.L_x_14356) ;  /* 0xffffffc8001c7947 */ /* 0x000fea000383ffff */
.L_x_14210:
[----:B-1----:R1:W2:Y:S02]  /*22770*/  SYNCS.PHASECHK.TRANS64.TRYWAIT P0, [R7+URZ], R2 ;  /* 0x00000002070075a7 */ /* 0x0022a4000800017f */
[----:B--2---:R-:W-:Y:S05]  /*22780*/  @!P0 NANOSLEEP.SYNCS 0x989680 ;  /* 0x009896800000895d */ /* 0x004fea0003900000 */
[----:B------:R-:W2:Y:S02]  /*22790*/  @!P0 SYNCS.PHASECHK.TRANS64 P0, [R7+URZ], R2 ;  /* 0x00000002070085a7 */ /* 0x000ea4000800007f */
[----:B--2---:R-:W-:Y:S05]  /*227a0*/  @!P0 BRA `(.L_x_14210) ;  /* 0xfffffffc00f08947 */ /* 0x004fea000383ffff */
[----:B------:R-:W-:Y:S05]  /*227b0*/  BRA `(.L_x_14357) ;  /* 0xffffffc800107947 */ /* 0x000fea000383ffff */
.L_x_14212:
[----:B--2---:R2:W3:Y:S02]  /*227c0*/  SYNCS.PHASECHK.TRANS64.TRYWAIT P0, [R4+URZ], R5 ;  /* 0x00000005040075a7 */ /* 0x0044e4000800017f */
[----:B---3--:R-:W-:Y:S05]  /*227d0*/  @!P0 NANOSLEEP.SYNCS 0x989680 ;  /* 0x009896800000895d */ /* 0x008fea0003900000 */
[----:B------:R-:W3:Y:S02]  /*227e0*/  @!P0 SYNCS.PHASECHK.TRANS64 P0, [R4+URZ], R5 ;  /* 0x00000005040085a7 */ /* 0x000ee4000800007f */
[----:B---3--:R-:W-:Y:S05]  /*227f0*/  @!P0 BRA `(.L_x_14212) ;  /* 0xfffffffc00f08947 */ /* 0x008fea000383ffff */
[----:B------:R-:W-:Y:S05]  /*22800*/  BRA `(.L_x_14358) ;  /* 0xffffffc800187947 */ /* 0x000fea000383ffff */
.L_x_14359:
        /* <DEDUP_REMOVED lines=15> */
.L_x_15206:


//--------------------- .text._ZN7cutlass13device_kernelIN5flash11enable_sm90INS1_16FlashAttnFwdSm90INS1_25CollectiveMainloopFwdSm90ILi2EN4cute5tupleIJNS5_1CILi1EEES8_S8_EEENS6_IJNS7_ILi128EEENS7_ILi96EEENS7_ILi64EEEEEELi256ENS_10bfloat16_tEfNS_4arch4Sm90ELb1ELb0ELb1ELb1ELb0ELb0ELb1ELb1ELb0ELb1ELb1ELb0EEENS1_21CollectiveEpilogueFwdINS6_IJSA_NS7_ILi256EEESB_EEES9_SE_SG_Li256ELb1ELb1ELb1ELb0EEENS1_36VarlenDynamicPersistentTileSchedulerILi128ELi96ELi256ELi128ELb1ELb1ELb1ELb1ELb1ELb1EEEEEEEEEvNT_6ParamsE --------------------------
	.section	.text._ZN7cutlass13device_kernelIN5flash11enable_sm90INS1_16FlashAttnFwdSm90INS1_25CollectiveMainloopFwdSm90ILi2EN4cute5tupleIJNS5_1CILi1EEES8_S8_EEENS6_IJNS7_ILi128EEENS7_ILi96EEENS7_ILi64EEEEEELi256ENS_10bfloat16_tEfNS_4arch4Sm90ELb1ELb0ELb1ELb1ELb0ELb0ELb1ELb1ELb0ELb1ELb1ELb0EEENS1_21CollectiveEpilogueFwdINS6_IJSA_NS7_ILi256EEESB_EEES9_SE_SG_Li256ELb1ELb1ELb1ELb0EEENS1_36VarlenDynamicPersistentTileSchedulerILi128ELi96ELi256ELi128ELb1ELb1ELb1ELb1ELb1ELb1EEEEEEEEEvNT_6ParamsE,"ax",@progbits
	.align	128
.text._ZN7cutlass13device_kernelIN5flash11enable_sm90INS1_16FlashAttnFwdSm90INS1_25CollectiveMainloopFwdSm90ILi2EN4cute5tupleIJNS5_1CILi1EEES8_S8_EEENS6_IJNS7_ILi128EEENS7_ILi96EEENS7_ILi64EEEEEELi256ENS_10bfloat16_tEfNS_4arch4Sm90ELb1ELb0ELb1ELb1ELb0ELb0ELb1ELb1ELb0ELb1ELb1ELb0EEENS1_21CollectiveEpilogueFwdINS6_IJSA_NS7_ILi256EEESB_EEES9_SE_SG_Li256ELb1ELb1ELb1ELb0EEENS1_36VarlenDynamicPersistentTileSchedulerILi128ELi96ELi256ELi128ELb1ELb1ELb1ELb1ELb1ELb1EEEEEEEEEvNT_6ParamsE:
        .type           _ZN7cutlass13device_kernelIN5flash11enable_sm90INS1_16FlashAttnFwdSm90INS1_25CollectiveMainloopFwdSm90ILi2EN4cute5tupleIJNS5_1CILi1EEES8_S8_EEENS6_IJNS7_ILi128EEENS7_ILi96EEENS7_ILi64EEEEEELi256ENS_10bfloat16_tEfNS_4arch4Sm90ELb1ELb0ELb1ELb1ELb0ELb0ELb1ELb1ELb0ELb1ELb1ELb0EEENS1_21CollectiveEpilogueFwdINS6_IJSA_NS7_ILi256EEESB_EEES9_SE_SG_Li256ELb1ELb1ELb1ELb0EEENS1_36VarlenDynamicPersistentTileSchedulerILi128ELi96ELi256ELi128ELb1ELb1ELb1ELb1ELb1ELb1EEEEEEEEEvNT_6ParamsE,@function
        .size           _ZN7cutlass13device_kernelIN5flash11enable_sm90INS1_16FlashAttnFwdSm90INS1_25CollectiveMainloopFwdSm90ILi2EN4cute5tupleIJNS5_1CILi1EEES8_S8_EEENS6_IJNS7_ILi128EEENS7_ILi96EEENS7_ILi64EEEEEELi256ENS_10bfloat16_tEfNS_4arch4Sm90ELb1ELb0ELb1ELb1ELb0ELb0ELb1ELb1ELb0ELb1ELb1ELb0EEENS1_21CollectiveEpilogueFwdINS6_IJSA_NS7_ILi256EEESB_EEES9_SE_SG_Li256ELb1ELb1ELb1ELb0EEENS1_36VarlenDynamicPersistentTileSchedulerILi128ELi96ELi256ELi128ELb1ELb1ELb1ELb1ELb1ELb1EEEEEEEEEvNT_6ParamsE,(.L_x_15207 - _ZN7cutlass13device_kernelIN5flash11enable_sm90INS1_16FlashAttnFwdSm90INS1_25CollectiveMainloopFwdSm90ILi2EN4cute5tupleIJNS5_1CILi1EEES8_S8_EEENS6_IJNS7_ILi128EEENS7_ILi96EEENS7_ILi64EEEEEELi256ENS_10bfloat16_tEfNS_4arch4Sm90ELb1ELb0ELb1ELb1ELb0ELb0ELb1ELb1ELb0ELb1ELb1ELb0EEENS1_21CollectiveEpilogueFwdINS6_IJSA_NS7_ILi256EEESB_EEES9_SE_SG_Li256ELb1ELb1ELb1ELb0EEENS1_36VarlenDynamicPersistentTileSchedulerILi128ELi96ELi256ELi128ELb1ELb1ELb1ELb1ELb1ELb1EEEEEEEEEvNT_6ParamsE)
        .other          _ZN7cutlass13device_kernelIN5flash11enable_sm90INS1_16FlashAttnFwdSm90INS1_25CollectiveMainloopFwdSm90ILi2EN4cute5tupleIJNS5_1CILi1EEES8_S8_EEENS6_IJNS7_ILi128EEENS7_ILi96EEENS7_ILi64EEEEEELi256ENS_10bfloat16_tEfNS_4arch4Sm90ELb1ELb0ELb1ELb1ELb0ELb0ELb1ELb1ELb0ELb1ELb1ELb0EEENS1_21CollectiveEpilogueFwdINS6_IJSA_NS7_ILi256EEESB_EEES9_SE_SG_Li256ELb1ELb1ELb1ELb0EEENS1_36VarlenDynamicPersistentTileSchedulerILi128ELi96ELi256ELi128ELb1ELb1ELb1ELb1ELb1ELb1EEEEEEEEEvNT_6ParamsE,@"STO_CUDA_ENTRY STV_DEFAULT"
_ZN7cutlass13device_kernelIN5flash11enable_sm90INS1_16FlashAttnFwdSm90INS1_25CollectiveMainloopFwdSm90ILi2EN4cute5tupleIJNS5_1CILi1EEES8_S8_EEENS6_IJNS7_ILi128EEENS7_ILi96EEENS7_ILi64EEEEEELi256ENS_10bfloat16_tEfNS_4arch4Sm90ELb1ELb0ELb1ELb1ELb0ELb0ELb1ELb1ELb0ELb1ELb1ELb0EEENS1_21CollectiveEpilogueFwdINS6_IJSA_NS7_ILi256EEESB_EEES9_SE_SG_Li256ELb1ELb1ELb1ELb0EEENS1_36VarlenDynamicPersistentTileSchedulerILi128ELi96ELi256ELi128ELb1ELb1ELb1ELb1ELb1ELb1EEEEEEEEEvNT_6ParamsE:
        /* <DEDUP_REMOVED lines=17> */
.L_x_14361:
[----:B------:R-:W-:Y:S05]  /*0110*/  BSYNC B0 ;  /* 0x0000000000007941 */ /* 0x000fea0003800000 */
.L_x_14360:
        /* <DEDUP_REMOVED lines=42> */
.L_x_14362:
        /* <DEDUP_REMOVED lines=22> */
.L_x_14363:
        /* <DEDUP_REMOVED lines=18> */
.L_x_14364:
        /* <DEDUP_REMOVED lines=22> */
.L_x_14365:
        /* <DEDUP_REMOVED lines=22> */
.L_x_14366:
        /* <DEDUP_REMOVED lines=8> */
.L_x_14368:
        /* <DEDUP_REMOVED lines=18> */
[----:B------:R-:W3:Y:S01]  /*0aa0*/  LDL R11, [R1+0x78] ;  /* 0x00007800010b7983 */ /* 0x000ee20000100800 */
        /* <DEDUP_REMOVED lines=24> */
[----:B------:R-:W-:Y:S02]  /*0c30*/  LEA.HI R7, R7, R12, RZ, 0x5 ;  /* 0x0000000c07077211 */ /* 0x000fe400078f28ff */
[----:B------:R-:W-:Y:S01]  /*0c40*/  LEA.HI R2, R2, R3, RZ, 0x1 ;  /* 0x0000000302027211 */ /* 0x000fe200078f08ff */
[----:B------:R-:W-:Y:S01]  /*0c50*/  IMAD.IADD R0, R0, 0x1, -R9 ;  /* 0x0000000100007824 */ /* 0x000fe200078e0a09 */
[----:B------:R-:W-:Y:S01]  /*0c60*/  SHF.R.S32.HI R7, RZ, 0x5, R7 ;  /* 0x00000005ff077819 */ /* 0x000fe20000011407 */
[----:B------:R-:W-:Y:S01]  /*0c70*/  IMAD.IADD R5, R6, 0x1, -R5 ;  /* 0x0000000106057824 */ /* 0x000fe200078e0a05 */
[----:B------:R-:W-:-:S03]  /*0c80*/  LOP3.LUT R2, R2, 0x3fffffe, RZ, 0xc0, !PT ;  /* 0x03fffffe02027812 */ /* 0x000fc600078ec0ff */
[----:B------:R-:W-:Y:S01]  /*0c90*/  IMAD R7, R7, 0x10, R0 ;  /* 0x0000001007077824 */ /* 0x000fe200078e0200 */
[----:B------:R-:W-:Y:S01]  /*0ca0*/  LOP3.LUT R10, R10, 0xfffffffc, RZ, 0xc0, !PT ;  /* 0xfffffffc0a0a7812 */ /* 0x000fe200078ec0ff */
[----:B------:R-:W-:Y:S01]  /*0cb0*/  IMAD R0, R5, 0x8, R4 ;  /* 0x0000000805007824 */ /* 0x000fe200078e0204 */
[----:B------:R-:W-:Y:S01]  /*0cc0*/  LOP3.LUT R8, R8, 0x7ffffffc, RZ, 0xc0, !PT ;  /* 0x7ffffffc08087812 */ /* 0x000fe200078ec0ff */
[----:B------:R-:W-:Y:S02]  /*0cd0*/  IMAD.IADD R2, R3, 0x1, -R2 ;  /* 0x0000000103027824 */ /* 0x000fe400078e0a02 */
[----:B------:R-:W-:Y:S01]  /*0ce0*/  IMAD.IADD R10, R16, 0x1, -R10 ;  /* 0x00000001100a7824 */ /* 0x000fe200078e0a0a */
[----:B------:R0:W-:Y:S01]  /*0cf0*/  STL [R1+0x80], R0 ;  /* 0x0000800001007387 */ /* 0x0001e20000100800 */
[----:B------:R-:W-:-:S03]  /*0d00*/  IMAD.IADD R8, R12, 0x1, -R8 ;  /* 0x000000010c087824 */ /* 0x000fc600078e0a08 */
[----:B------:R-:W-:Y:S01]  /*0d10*/  LEA.HI R6, R10, R10, RZ, 0x1 ;  /* 0x0000000a0a067211 */ /* 0x000fe200078f08ff */
[----:B0-----:R-:W-:Y:S02]  /*0d20*/  IMAD R0, R2, 0x40, R7 ;  /* 0x0000004002007824 */ /* 0x001fe400078e0207 */
[----:B------:R-:W-:-:S03]  /*0d30*/  IMAD.SHL.U32 R201, R8, 0x2, RZ ;  /* 0x0000000208c97824 */ /* 0x000fc600078e00ff */
[----:B------:R0:W-:Y:S01]  /*0d40*/  STL [R1+0x7c], R0 ;  /* 0x00007c0001007387 */ /* 0x0001e20000100800 */
[----:B------:R-:W-:-:S03]  /*0d50*/  LOP3.LUT R3, R6, 0x1ffffffe, RZ, 0xc0, !PT ;  /* 0x1ffffffe06037812 */ /* 0x000fc600078ec0ff */
[----:B------:R0:W-:Y:S01]  /*0d60*/  STL [R1+0x40], RZ ;  /* 0x000040ff01007387 */ /* 0x0001e20000100800 */
[C---:B------:R-:W-:Y:S02]  /*0d70*/  VIADD R21, R201.reuse, 0x8 ;  /* 0x00000008c9157836 */ /* 0x040fe40000000000 */
[C---:B------:R-:W-:Y:S02]  /*0d80*/  VIADD R20, R201.reuse, 0x10 ;  /* 0x00000010c9147836 */ /* 0x040fe40000000000 */
[C---:B------:R-:W-:Y:S02]  /*0d90*/  VIADD R19, R201.reuse, 0x18 ;  /* 0x00000018c9137836 */ /* 0x040fe40000000000 */
[----:B------:R-:W-:Y:S02]  /*0da0*/  VIADD R18, R201, 0x20 ;  /* 0x00000020c9127836 */ /* 0x000fe40000000000 */
[----:B------:R-:W-:Y:S02]  /*0db0*/  IMAD.MOV.U32 R6, RZ, RZ, R14 ;  /* 0x000000ffff067224 */ /* 0x000fe400078e000e */
[----:B------:R-:W-:-:S02]  /*0dc0*/  IMAD.MOV.U32 R7, RZ, RZ, R15 ;  /* 0x000000ffff077224 */ /* 0x000fc400078e000f */
[C---:B------:R-:W-:Y:S02]  /*0dd0*/  VIADD R17, R201.reuse, 0x28 ;  /* 0x00000028c9117836 */ /* 0x040fe40000000000 */
[C---:B------:R-:W-:Y:S02]  /*0de0*/  VIADD R16, R201.reuse, 0x30 ;  /* 0x00000030c9107836 */ /* 0x040fe40000000000 */
[----:B------:R-:W-:Y:S02]  /*0df0*/  IMAD.MOV.U32 R5, RZ, RZ, R13 ;  /* 0x000000ffff057224 */ /* 0x000fe400078e000d */
[C---:B------:R-:W-:Y:S02]  /*0e00*/  VIADD R15, R201.reuse, 0x38 ;  /* 0x00000038c90f7836 */ /* 0x040fe40000000000 */
[C---:B------:R-:W-:Y:S01]  /*0e10*/  VIADD R14, R201.reuse, 0x40 ;  /* 0x00000040c90e7836 */ /* 0x040fe20000000000 */
[----:B------:R-:W-:Y:S01]  /*0e20*/  SHF.R.S32.HI R23, RZ, 0x1f, R21 ;  /* 0x0000001fff177819 */ /* 0x000fe20000011415 */
[----:B------:R-:W-:Y:S01]  /*0e30*/  IMAD.IADD R3, R10, 0x1, -R3 ;  /* 0x000000010a037824 */ /* 0x000fe200078e0a03 */
[----:B------:R-:W-:Y:S01]  /*0e40*/  SHF.R.S32.HI R22, RZ, 0x1f, R20 ;  /* 0x0000001fff167819 */ /* 0x000fe20000011414 */
[----:B------:R-:W-:-:S02]  /*0e50*/  VIADD R13, R201, 0x48 ;  /* 0x00000048c90d7836 */ /* 0x000fc40000000000 */
        /* <DEDUP_REMOVED lines=19> */
[C---:B------:R-:W-:Y:S01]  /*0f90*/  VIADD R233, R201.reuse, 0xa8 ;  /* 0x000000a8c9e97836 */ /* 0x040fe20000000000 */
[----:B------:R-:W-:Y:S01]  /*0fa0*/  SHF.R.S32.HI R10, RZ, 0x1f, R8 ;  /* 0x0000001fff0a7819 */ /* 0x000fe20000011408 */
[C---:B------:R-:W-:Y:S02]  /*0fb0*/  VIADD R232, R201.reuse, 0xb0 ;  /* 0x000000b0c9e87836 */ /* 0x040fe40000000000 */
[C---:B------:R-:W-:Y:S02]  /*0fc0*/  VIADD R231, R201.reuse, 0xb8 ;  /* 0x000000b8c9e77836 */ /* 0x040fe40000000000 */
[C---:B------:R-:W-:Y:S01]  /*0fd0*/  VIADD R230, R201.reuse, 0xc0 ;  /* 0x000000c0c9e67836 */ /* 0x040fe20000000000 */
[----:B------:R-:W-:Y:S01]  /*0fe0*/  SHF.R.S32.HI R8, RZ, 0x1f, R2 ;  /* 0x0000001fff087819 */ /* 0x000fe20000011402 */
[C---:B------:R-:W-:Y:S02]  /*0ff0*/  VIADD R229, R201.reuse, 0xc8 ;  /* 0x000000c8c9e57836 */ /* 0x040fe40000000000 */
[----:B------:R-:W-:-:S02]  /*1000*/  VIADD R228, R201, 0xd0 ;  /* 0x000000d0c9e47836 */ /* 0x000fc40000000000 */
[C---:B------:R-:W-:Y:S01]  /*1010*/  VIADD R213, R201.reuse, 0xd8 ;  /* 0x000000d8c9d57836 */ /* 0x040fe20000000000 */
[----:B------:R-:W-:Y:S02]  /*1020*/  SHF.R.S32.HI R2, RZ, 0x1f, R236 ;  /* 0x0000001fff027819 */ /* 0x000fe400000114ec */
[----:B------:R-:W-:Y:S02]  /*1030*/  SHF.R.S32.HI R8, RZ, 0x1f, R235 ;  /* 0x0000001fff087819 */ /* 0x000fe400000114eb */
[----:B------:R-:W-:Y:S01]  /*1040*/  SHF.R.S32.HI R2, RZ, 0x1f, R233 ;  /* 0x0000001fff027819 */ /* 0x000fe200000114e9 */
[----:B------:R-:W-:Y:S01]  /*1050*/  VIADD R210, R201, 0xe0 ;  /* 0x000000e0c9d27836 */ /* 0x000fe20000000000 */
[----:B------:R-:W-:Y:S01]  /*1060*/  SHF.R.S32.HI R8, RZ, 0x1f, R232 ;  /* 0x0000001fff087819 */ /* 0x000fe200000114e8 */
[----:B------:R-:W-:Y:S01]  /*1070*/  IMAD R206, R3, 0x8, R0 ;  /* 0x0000000803ce7824 */ /* 0x000fe200078e0200 */
[----:B------:R-:W-:Y:S02]  /*1080*/  SHF.R.S32.HI R2, RZ, 0x1f, R230 ;  /* 0x0000001fff027819 */ /* 0x000fe400000114e6 */
[----:B------:R-:W-:-:S02]  /*1090*/  SHF.R.S32.HI R8, RZ, 0x1f, R229 ;  /* 0x0000001fff087819 */ /* 0x000fc400000114e5 */
[----:B------:R-:W-:Y:S01]  /*10a0*/  SHF.R.S32.HI R2, RZ, 0x1f, R213 ;  /* 0x0000001fff027819 */ /* 0x000fe200000114d5 */
[----:B------:R-:W-:Y:S01]  /*10b0*/  UMOV UR37, URZ ;  /* 0x0000003f00257c82 */ /* 0x000fe20008000000 */
[----:B------:R-:W-:Y:S01]  /*10c0*/  UMOV UR36, URZ ;  /* 0x0000003f00247c82 */ /* 0x000fe20008000000 */
[----:B---3--:R-:W-:Y:S01]  /*10d0*/  LOP3.LUT R202, R11, 0x1, RZ, 0xfc, !PT ;  /* 0x000000010bca7812 */ /* 0x008fe200078efcff */
[----:B------:R-:W-:-:S05]  /*10e0*/  VIADD R11, R201, 0x58 ;  /* 0x00000058c90b7836 */ /* 0x000fca0000000000 */
[----:B------:R-:W-:Y:S02]  /*10f0*/  SHF.R.S32.HI R13, RZ, 0x1f, R11 ;  /* 0x0000001fff0d7819 */ /* 0x000fe4000001140b */
[----:B------:R-:W-:Y:S02]  /*1100*/  SHF.R.S32.HI R11, RZ, 0x1f, R9 ;  /* 0x0000001fff0b7819 */ /* 0x000fe40000011409 */
[----:B------:R-:W-:Y:S02]  /*1110*/  SHF.R.S32.HI R9, RZ, 0x1f, R4 ;  /* 0x0000001fff097819 */ /* 0x000fe40000011404 */
[----:B------:R-:W-:Y:S02]  /*1120*/  SHF.R.S32.HI R4, RZ, 0x1f, R237 ;  /* 0x0000001fff047819 */ /* 0x000fe400000114ed */
[----:B------:R-:W-:Y:S02]  /*1130*/  SHF.R.S32.HI R4, RZ, 0x1f, R234 ;  /* 0x0000001fff047819 */ /* 0x000fe400000114ea */
[----:B------:R-:W-:-:S02]  /*1140*/  SHF.R.S32.HI R4, RZ, 0x1f, R231 ;  /* 0x0000001fff047819 */ /* 0x000fc400000114e7 */
[----:B0-----:R-:W-:-:S07]  /*1150*/  SHF.R.S32.HI R4, RZ, 0x1f, R228 ;  /* 0x0000001fff047819 */ /* 0x001fce00000114e4 */
.L_x_14427:
[----:B012-4-:R-:W0:Y:S01]  /*1160*/  LDC.64 R2, c[0x0][0xd88] ;  /* 0x00036200ff027b82 */ /* 0x017e220000000a00 */
[----:B------:R-:W-:Y:S01]  /*1170*/  ULDC.64 UR4, c[0x0][0xb20] ;  /* 0x0002c80000047ab9 */ /* 0x000fe20000000a00 */
[----:B------:R-:W-:-:S06]  /*1180*/  ULDC.64 UR6, c[0x0][0xb10] ;  /* 0x0002c40000067ab9 */ /* 0x000fcc0000000a00 */
[----:B------:R-:W1:Y:S08]  /*1190*/  LDC R203, c[0x0][0x288] ;  /* 0x0000a200ffcb7b82 */ /* 0x000e700000000800 */
[----:B------:R-:W2:Y:S01]  /*11a0*/  LDC.64 R12, c[0x0][0x418] ;  /* 0x00010600ff0c7b82 */ /* 0x000ea20000000a00 */
[----:B0-----:R-:W-:-:S07]  /*11b0*/  IMAD.WIDE R2, R7, 0x4, R2 ;  /* 0x0000000407027825 */ /* 0x001fce00078e0202 */
[----:B------:R-:W0:Y:S01]  /*11c0*/  LDC R10, c[0x0][0x424] ;  /* 0x00010900ff0a7b82 */ /* 0x000e220000000800 */
[----:B---3--:R-:W3:Y:S01]  /*11d0*/  LDG.E R207, desc[UR38][R2.64] ;  /* 0x0000002602cf7981 */ /* 0x008ee2000c1e1900 */
[----:B------:R-:W-:Y:S01]  /*11e0*/  ISETP.NE.U32.AND P1, PT, RZ, UR4, PT ;  /* 0x00000004ff007c0c */ /* 0x000fe2000bf25070 */
[----:B------:R-:W-:Y:S01]  /*11f0*/  IMAD.MOV.U32 R11, RZ, RZ, RZ ;  /* 0x000000ffff0b7224 */ /* 0x000fe200078e00ff */
[----:B------:R-:W-:-:S04]  /*1200*/  ISETP.NE.U32.AND P0, PT, RZ, UR6, PT ;  /* 0x00000006ff007c0c */ /* 0x000fc8000bf05070 */
[----:B------:R-:W4:Y:S01]  /*1210*/  LDC R15, c[0x0][0x2f0] ;  /* 0x0000bc00ff0f7b82 */ /* 0x000f220000000800 */
[----:B------:R-:W-:Y:S02]  /*1220*/  ISETP.NE.AND.EX P1, PT, RZ, UR5, PT, P1 ;  /* 0x00000005ff007c0c */ /* 0x000fe4000bf25310 */
[----:B------:R-:W-:Y:S02]  /*1230*/  ISETP.NE.AND.EX P0, PT, RZ, UR7, PT, P0 ;  /* 0x00000007ff007c0c */ /* 0x000fe4000bf05300 */
[----:B---3--:R-:W-:-:S09]  /*1240*/  SHF.R.S32.HI R211, RZ, 0x1f, R207 ;  /* 0x0000001fffd37819 */ /* 0x008fd200000114cf */
[----:B------:R-:W-:-:S04]  /*1250*/  @P1 LEA R8, P2, R207, UR4, 0x2 ;  /* 0x00000004cf081c11 */ /* 0x000fc8000f8410ff */
[C-C-:B------:R-:W-:Y:S02]  /*1260*/  @P1 LEA.HI.X R9, R207.reuse, UR5, R211.reuse, 0x2, P2 ;  /* 0x00000005cf091c11 */ /* 0x140fe400090f14d3 */
[C---:B------:R-:W-:Y:S02]  /*1270*/  @P0 LEA R2, P2, R207.reuse, UR6, 0x2 ;  /* 0x00000006cf020c11 */ /* 0x040fe4000f8410ff */
        /* <DEDUP_REMOVED lines=8> */
[----:B------:R-:W-:Y:S02]  /*1300*/  SHF.R.U32.HI R7, RZ, 0x8, R4 ;  /* 0x00000008ff077819 */ /* 0x000fe40000011604 */
[----:B------:R-:W-:Y:S02]  /*1310*/  ISETP.NE.AND.EX P1, PT, R13, RZ, PT, P1 ;  /* 0x000000ff0d00720c */ /* 0x000fe40003f25310 */
[----:B------:R-:W-:-:S02]  /*1320*/  ISETP.NE.AND.EX P2, PT, RZ, UR7, PT, P2 ;  /* 0x00000007ff007c0c */ /* 0x000fc4000bf45320 */
[----:B------:R-:W-:Y:S02]  /*1330*/  LEA.HI R209, R0, R7, RZ, 0x10 ;  /* 0x0000000700d17211 */ /* 0x000fe400078f80ff */
[----:B0-----:R-:W-:Y:S01]  /*1340*/  SEL R0, R10, 0x1, P1 ;  /* 0x000000010a007807 */ /* 0x001fe20000800000 */
[----:B---34-:R-:W-:Y:S08]  /*1350*/  @P0 BRA `(.L_x_14369) ;  /* 0x0000000000240947 */ /* 0x018ff00003800000 */
        /* <DEDUP_REMOVED lines=9> */
.L_x_14369:
[----:B------:R-:W-:Y:S01]  /*13f0*/  IMAD R204, R0, R15, RZ ;  /* 0x0000000f00cc7224 */ /* 0x000fe200078e02ff */
[----:B------:R-:W-:Y:S01]  /*1400*/  LOP3.LUT R208, R6, 0xffff, RZ, 0xc0, !PT ;  /* 0x0000ffff06d07812 */ /* 0x000fe200078ec0ff */
[----:B------:R-:W-:Y:S06]  /*1410*/  @!P2 BRA `(.L_x_14370) ;  /* 0x000000000010a947 */ /* 0x000fec0003800000 */
[----:B------:R-:W-:-:S04]  /*1420*/  LEA R2, P0, R207, UR6, 0x2 ;  /* 0x00000006cf027c11 */ /* 0x000fc8000f8010ff */
[----:B------:R-:W-:-:S05]  /*1430*/  LEA.HI.X R3, R207, UR7, R211, 0x2, P0 ;  /* 0x00000007cf037c11 */ /* 0x000fca00080f14d3 */
[----:B------:R0:W5:Y:S01]  /*1440*/  LDG.E R204, desc[UR38][R2.64] ;  /* 0x0000002602cc7981 */ /* 0x000162000c1e1900 */
[----:B------:R-:W-:Y:S05]  /*1450*/  BRA `(.L_x_14371) ;  /* 0x0000000000247947 */ /* 0x000fea0003800000 */
.L_x_14370:
        /* <DEDUP_REMOVED lines=9> */
.L_x_14371:
[----:B------:R-:W1:Y:S01]  /*14f0*/  LDC R0, c[0x0][0x448] ;  /* 0x00011200ff007b82 */ /* 0x000e620000000800 */
[----:B------:R-:W-:Y:S01]  /*1500*/  IMAD.SHL.U32 R200, R5, 0x80, RZ ;  /* 0x0000008005c87824 */ /* 0x000fe200078e00ff */
[----:B------:R-:W-:Y:S01]  /*1510*/  LOP3.LUT R12, R209, 0xff, RZ, 0xc0, !PT ;  /* 0x000000ffd10c7812 */ /* 0x000fe200078ec0ff */
[----:B-----5:R-:W-:Y:S01]  /*1520*/  IMAD.IADD R204, R204, 0x1, -R11 ;  /* 0x00000001cccc7824 */ /* 0x020fe200078e0a0b */
[----:B------:R-:W-:Y:S01]  /*1530*/  SHF.R.U32.HI R209, RZ, 0x10, R209 ;  /* 0x00000010ffd17819 */ /* 0x000fe200000116d1 */
[----:B------:R-:W-:Y:S02]  /*1540*/  IMAD.MOV.U32 R168, RZ, RZ, RZ ;  /* 0x000000ffffa87224 */ /* 0x000fe400078e00ff */
[----:B------:R2:W-:Y:S01]  /*1550*/  STL [R1+0x3c], R12 ;  /* 0x00003c0c01007387 */ /* 0x0005e20000100800 */
        /* <DEDUP_REMOVED lines=8> */
[----:B------:R-:W-:Y:S02]  /*15e0*/  IMAD.IADD R0, R3, 0x1, R0 ;  /* 0x0000000103007824 */ /* 0x000fe400078e0200 */
[----:B------:R-:W-:-:S04]  /*15f0*/  IMAD.HI R2, R2, 0x2aaaaaab, RZ ;  /* 0x2aaaaaab02027827 */ /* 0x000fc800078e02ff */
[----:B------:R-:W-:Y:S01]  /*1600*/  IMAD.HI R0, R0, 0x2aaaaaab, RZ ;  /* 0x2aaaaaab00007827 */ /* 0x000fe200078e02ff */
[----:B------:R-:W-:-:S04]  /*1610*/  SHF.R.U32.HI R3, RZ, 0x1f, R2 ;  /* 0x0000001fff037819 */ /* 0x000fc80000011602 */
[----:B------:R-:W-:Y:S02]  /*1620*/  SHF.R.U32.HI R5, RZ, 0x1f, R0 ;  /* 0x0000001fff057819 */ /* 0x000fe40000011600 */
[----:B------:R-:W-:Y:S02]  /*1630*/  LEA.HI.SX32 R3, R2, R3, 0x1c ;  /* 0x0000000302037211 */ /* 0x000fe400078fe2ff */
[----:B------:R-:W-:-:S04]  /*1640*/  LEA.HI.SX32 R0, R0, R5, 0x1c ;  /* 0x0000000500007211 */ /* 0x000fc800078fe2ff */
[----:B------:R-:W-:-:S04]  /*1650*/  VIMNMX R6, R3, R0, PT ;  /* 0x0000000003067248 */ /* 0x000fc80003fe0100 */
[----:B------:R-:W-:-:S13]  /*1660*/  ISETP.GE.AND P0, PT, R6, 0x1, PT ;  /* 0x000000010600780c */ /* 0x000fda0003f06270 */
[----:B--2---:R-:W-:Y:S05]  /*1670*/  @!P0 BRA `(.L_x_14372) ;  /* 0x0000000000788947 */ /* 0x004fea0003800000 */
        /* <DEDUP_REMOVED lines=30> */
.L_x_14372:
[-C--:B------:R-:W-:Y:S01]  /*1860*/  IMAD R205, R12, R168.reuse, RZ ;  /* 0x000000a80ccd7224 */ /* 0x080fe200078e02ff */
[----:B------:R-:W-:Y:S02]  /*1870*/  PLOP3.LUT P0, PT, PT, PT, PT, 0x80, 0x0 ;  /* 0x000000000000781c */ /* 0x000fe40003f0f070 */
[----:B------:R-:W-:Y:S02]  /*1880*/  CS2R R2, SRZ ;  /* 0x0000000000027805 */ /* 0x000fe4000001ff00 */
        /* <DEDUP_REMOVED lines=111> */
.L_x_14374:
[----:B------:R-:W2:Y:S01]  /*1f80*/  LDL R17, [R1+0x40] ;  /* 0x0000400001117983 */ /* 0x000ea20000100800 */
[----:B------:R-:W-:Y:S01]  /*1f90*/  MOV R2, 0x400 ;  /* 0x0000040000027802 */ /* 0x000fe20000000f00 */
[----:B------:R-:W0:Y:S01]  /*1fa0*/  S2R R3, SR_CgaCtaId ;  /* 0x0000000000037919 */ /* 0x000e220000008800 */
[----:B------:R-:W1:Y:S02]  /*1fb0*/  S2R R16, SR_TID.X ;  /* 0x0000000000107919 */ /* 0x000e640000002100 */
[----:B0-----:R-:W-:Y:S02]  /*1fc0*/  LEA R5, R3, R2, 0x18 ;  /* 0x0000000203057211 */ /* 0x001fe400078ec0ff */
[----:B-1----:R-:W-:-:S05]  /*1fd0*/  SHF.R.U32.HI R16, RZ, 0x7, R16 ;  /* 0x00000007ff107819 */ /* 0x002fca0000011610 */
[----:B------:R-:W-:Y:S01]  /*1fe0*/  VIADD R12, R16, 0x8 ;  /* 0x00000008100c7836 */ /* 0x000fe20000000000 */
[----:B--2---:R-:W-:-:S04]  /*1ff0*/  LEA.HI R0, R17, R17, RZ, 0x1 ;  /* 0x0000001111007211 */ /* 0x004fc800078f08ff */
[----:B------:R-:W-:-:S05]  /*2000*/  LOP3.LUT R0, R0, 0xfffffffe, RZ, 0xc0, !PT ;  /* 0xfffffffe00007812 */ /* 0x000fca00078ec0ff */
[----:B------:R-:W-:-:S05]  /*2010*/  IMAD.IADD R0, R17, 0x1, -R0 ;  /* 0x0000000111007824 */ /* 0x000fca00078e0a00 */
[----:B------:R-:W-:-:S04]  /*2020*/  SHF.L.U32 R2, R0, 0x1f, RZ ;  /* 0x0000001f00027819 */ /* 0x000fc800000006ff */
[----:B------:R-:W0:Y:S02]  /*2030*/  SYNCS.PHASECHK.TRANS64.TRYWAIT P0, [R5+URZ+0x32400], R2 ;  /* 0x03240002050075a7 */ /* 0x000e24000800017f */
[----:B0-----:R-:W-:Y:S05]  /*2040*/  @!P0 BRA `(.L_x_14375) ;  /* 0x0000015400008947 */ /* 0x001fea0003800000 */
.L_x_14560:
[----:B------:R-:W-:Y:S01]  /*2050*/  ISETP.NE.AND P0, PT, R202, 0x3, PT ;  /* 0x00000003ca00780c */ /* 0x000fe20003f05270 */
[----:B------:R-:W-:Y:S05]  /*2060*/  WARPSYNC.ALL ;  /* 0x0000000000007948 */ /* 0x000fea0003800000 */
[----:B------:R1:W-:Y:S07]  /*2070*/  BAR.SYNC.DEFER_BLOCKING R12, 0x100 ;  /* 0x0004000c0000751d */ /* 0x0003ee0000010000 */
[----:B------:R-:W-:Y:S05]  /*2080*/  @!P0 BRA `(.L_x_14376) ;  /* 0x0000000000048947 */ /* 0x000fea0003800000 */
[----:B------:R-:W-:Y:S01]  /*2090*/  BPT.TRAP 0x1 ;  /* 0x000000040000795c */ /* 0x000fe20000300000 */
.L_x_14376:
[----:B------:R-:W-:Y:S02]  /*20a0*/  IMAD.U32 R3, RZ, RZ, UR37 ;  /* 0x00000025ff037e24 */ /* 0x000fe4000f8e00ff */
[----:B------:R-:W-:-:S03]  /*20b0*/  IMAD.U32 R0, RZ, RZ, UR36 ;  /* 0x00000024ff007e24 */ /* 0x000fc6000f8e00ff */
[----:B------:R-:W-:Y:S01]  /*20c0*/  SHF.L.U32 R3, R3, 0x1f, RZ ;  /* 0x0000001f03037819 */ /* 0x000fe200000006ff */
[----:B------:R-:W-:-:S04]  /*20d0*/  IMAD R0, R0, 0x8, R5 ;  /* 0x0000000800007824 */ /* 0x000fc800078e0205 */
[----:B------:R2:W3:Y:S01]  /*20e0*/  SYNCS.PHASECHK.TRANS64.TRYWAIT P1, [R0+URZ+0x32430], R3 ;  /* 0x03243003000075a7 */ /* 0x0004e2000802017f */
[----:B------:R-:W-:Y:S05]  /*20f0*/  @!P0 BRA `(.L_x_14377) ;  /* 0x0000000000048947 */ /* 0x000fea0003800000 */
[----:B------:R-:W-:Y:S01]  /*2100*/  BPT.TRAP 0x1 ;  /* 0x000000040000795c */ /* 0x000fe20000300000 */
.L_x_14377:
[----:B---3--:R-:W-:Y:S05]  /*2110*/  @P1 BRA `(.L_x_14378) ;  /* 0x0000000000081947 */ /* 0x008fea0003800000 */
[----:B------:R-:W3:Y:S02]  /*2120*/  SYNCS.PHASECHK.TRANS64.TRYWAIT P1, [R0+URZ+0x32430], R3 ;  /* 0x03243003000075a7 */ /* 0x000ee4000802017f */
[----:B---3--:R-:W-:Y:S05]  /*2130*/  @!P1 BRA `(.L_x_14379) ;  /* 0x0000015000d89947 */ /* 0x008fea0003800000 */
.L_x_14378:
[----:B------:R-:W-:Y:S01]  /*2140*/  R2UR UR4, R5 ;  /* 0x00000000050472ca */ /* 0x000fe200000e0000 */
[----:B------:R-:W-:Y:S01]  /*2150*/  WARPGROUP.ARRIVE ;  /* 0x00000000000079c5 */ /* 0x000fe20000000000 */
[----:B------:R-:W-:Y:S01]  /*2160*/  UMOV UR8, UR41 ;  /* 0x0000002900087c82 */ /* 0x000fe20008000000 */
[----:B------:R-:W-:Y:S01]  /*2170*/  UMOV UR9, 0x40000040 ;  /* 0x4000004000097882 */ /* 0x000fe20000000000 */
[----:B------:R-:W-:Y:S01]  /*2180*/  UMOV UR11, 0x40000040 ;  /* 0x40000040000b7882 */ /* 0x000fe20000000000 */
[----:B------:R-:W-:-:S08]  /*2190*/  UIADD3 UR5, UR41, 0x2, URZ ;  /* 0x0000000229057890 */ /* 0x000fd0000fffe03f */
        /* <DEDUP_REMOVED lines=40> */
[----:B------:R-:W4:Y:S02]  /*2420*/  SYNCS.PHASECHK.TRANS64.TRYWAIT P1, [R5+URZ+0x32410], R2 ;  /* 0x03241002050075a7 */ /* 0x000f24000802017f */
[----:B----4-:R-:W-:Y:S05]  /*2430*/  @!P1 BRA `(.L_x_14380) ;  /* 0x00000150002c9947 */ /* 0x010fea0003800000 */
.L_x_14561:
[----:B------:R-:W-:Y:S05]  /*2440*/  @!P0 BRA `(.L_x_14381) ;  /* 0x0000000000048947 */ /* 0x000fea0003800000 */
[----:B------:R-:W-:Y:S01]  /*2450*/  BPT.TRAP 0x1 ;  /* 0x000000040000795c */ /* 0x000fe20000300000 */
.L_x_14381:
[----:B------:R0:W0:Y:S01]  /*2460*/  SYNCS.PHASECHK.TRANS64.TRYWAIT P1, [R0+URZ+0x32450], R3 ;  /* 0x03245003000075a7 */ /* 0x000022000802017f */
[----:B------:R-:W-:Y:S05]  /*2470*/  @!P0 BRA `(.L_x_14382) ;  /* 0x0000000000048947 */ /* 0x000fea0003800000 */
[----:B------:R-:W-:Y:S01]  /*2480*/  BPT.TRAP 0x1 ;  /* 0x000000040000795c */ /* 0x000fe20000300000 */
.L_x_14382:
[----:B0-----:R-:W-:Y:S05]  /*2490*/  @P1 BRA `(.L_x_14383) ;  /* 0x0000000000081947 */ /* 0x001fea0003800000 */
[----:B------:R-:W0:Y:S02]  /*24a0*/  SYNCS.PHASECHK.TRANS64.TRYWAIT P1, [R0+URZ+0x32450], R3 ;  /* 0x03245003000075a7 */ /* 0x000e24000802017f */
[----:B0-----:R-:W-:Y:S05]  /*24b0*/  @!P1 BRA `(.L_x_14384) ;  /* 0x0000015000209947 */ /* 0x001fea0003800000 */
.L_x_14383:
        /* <DEDUP_REMOVED lines=13> */
[----:B------:R-:W-:Y:S01]  /*2590*/  UIADD3 UR4, UR4, 0x400, URZ ;  /* 0x0000040004047890 */ /* 0x000fe2000fffe03f */
[----:B------:R-:W5:Y:S01]  /*25a0*/  LDL.LU R21, [R1+0x20] ;  /* 0x0000200001157983 */ /* 0x000f620000300800 */
[----:B------:R-:W-:Y:S01]  /*25b0*/  IMAD.U32 R9, RZ, RZ, UR13 ;  /* 0x0000000dff097e24 */ /* 0x000fe2000f8e00ff */
[----:B------:R-:W-:Y:S01]  /*25c0*/  UMOV UR31, 0x40000040 ;  /* 0x40000040001f7882 */ /* 0x000fe20000000000 */
[----:B------:R-:W-:Y:S01]  /*25d0*/  USHF.R.U32.HI UR4, URZ, 0x4, UR4 ;  /* 0x000000043f047899 */ /* 0x000fe20008011604 */
[----:B------:R-:W-:Y:S01]  /*25e0*/  IMAD.U32 R11, RZ, RZ, UR9 ;  /* 0x00000009ff0b7e24 */ /* 0x000fe2000f8e00ff */
[----:B------:R-:W-:Y:S01]  /*25f0*/  UMOV UR33, 0x40000040 ;  /* 0x4000004000217882 */ /* 0x000fe20000000000 */
[----:B------:R-:W-:Y:S01]  /*2600*/  UMOV UR35, 0x40000040 ;  /* 0x4000004000237882 */ /* 0x000fe20000000000 */
[----:B------:R-:W-:Y:S01]  /*2610*/  ULOP3.LUT UR7, UR4, 0x3fff, URZ, 0xc0, !UPT ;  /* 0x00003fff04077892 */ /* 0x000fe2000f8ec03f */
[----:B------:R-:W0:Y:S01]  /*2620*/  LDC R73, c[0x0][0x448] ;  /* 0x00011200ff497b82 */ /* 0x000e220000000800 */
[----:B------:R-:W-:Y:S01]  /*2630*/  ULOP3.LUT UR4, UR40, 0x10000, URZ, 0xfc, !UPT ;  /* 0x0001000028047892 */ /* 0x000fe2000f8efc3f */
[----:B------:R-:W1:Y:S01]  /*2640*/  S2R R81, SR_TID.X ;  /* 0x0000000000517919 */ /* 0x000e620000002100 */
[----:B------:R-:W-:Y:S01]  /*2650*/  ULOP3.LUT UR60, UR7, 0x10000, URZ, 0xfc, !UPT ;  /* 0x00010000073c7892 */ /* 0x000fe2000f8efc3f */
[----:B------:R-:W-:Y:S01]  /*2660*/  VIADD R212, R168, 0xfffffffe ;  /* 0xfffffffea8d47836 */ /* 0x000fe20000000000 */
[----:B------:R-:W-:-:S02]  /*2670*/  UIADD3 UR6, UR4, 0x2, URZ ;  /* 0x0000000204067890 */ /* 0x000fc4000fffe03f */
[----:B------:R-:W-:Y:S01]  /*2680*/  UIMAD UR5, UR36, 0xc00, UR60 ;  /* 0x00000c00240578a4 */ /* 0x000fe2000f8e023c */
[----:B------:R-:W-:Y:S01]  /*2690*/  UMOV UR8, UR4 ;  /* 0x0000000400087c82 */ /* 0x000fe20008000000 */
[----:B------:R-:W-:Y:S01]  /*26a0*/  UIADD3 UR16, UR4, 0x406, URZ ;  /* 0x0000040604107890 */ /* 0x000fe2000fffe03f */
[----:B------:R-:W-:Y:S02]  /*26b0*/  IMAD.U32 R10, RZ, RZ, UR8 ;  /* 0x00000008ff0a7e24 */ /* 0x000fe4000f8e00ff */
[----:B------:R-:W-:Y:S01]  /*26c0*/  UMOV UR12, UR6 ;  /* 0x00000006000c7c82 */ /* 0x000fe20008000000 */
[----:B------:R-:W-:Y:S01]  /*26d0*/  UIADD3 UR6, UR4, 0x4, URZ ;  /* 0x0000000404067890 */ /* 0x000fe2000fffe03f */
[----:B------:R-:W-:Y:S01]  /*26e0*/  IMAD.U32 R8, RZ, RZ, UR12 ;  /* 0x0000000cff087e24 */ /* 0x000fe2000f8e00ff */
[----:B------:R-:W-:Y:S01]  /*26f0*/  UMOV UR10, UR5 ;  /* 0x00000005000a7c82 */ /* 0x000fe20008000000 */
[----:B------:R-:W-:Y:S01]  /*2700*/  UIADD3 UR18, UR5, 0x306, URZ ;  /* 0x0000030605127890 */ /* 0x000fe2000fffe03f */
[----:B------:R-:W-:Y:S01]  /*2710*/  HGMMA.64x96x16.F32.BF16 R24, gdesc[UR8], R24, gsb0 ;  /* 0x01600000081879f0 */ /* 0x000fe20008001818 */
[----:B------:R-:W-:-:S02]  /*2720*/  UIADD3 UR8, UR5, 0x2, URZ ;  /* 0x0000000205087890 */ /* 0x000fc4000fffe03f */
[----:B------:R-:W-:Y:S01]  /*2730*/  UIADD3 UR10, UR5, 0x302, URZ ;  /* 0x00000302050a7890 */ /* 0x000fe2000fffe03f */
[----:B------:R-:W-:Y:S01]  /*2740*/  UMOV UR9, 0x40000040 ;  /* 0x4000004000097882 */ /* 0x000fe20000000000 */
[----:B------:R-:W-:Y:S01]  /*2750*/  UMOV UR11, 0x40000040 ;  /* 0x40000040000b7882 */ /* 0x000fe20000000000 */
[----:B------:R-:W-:Y:S01]  /*2760*/  UIADD3 UR20, UR4, 0x800, URZ ;  /* 0x0000080004147890 */ /* 0x000fe2000fffe03f */
[----:B0-----:R-:W-:Y:S01]  /*2770*/  ISETP.NE.AND P6, PT, R73, 0x1, PT ;  /* 0x000000014900780c */ /* 0x001fe20003fc5270 */
[----:B------:R-:W-:Y:S01]  /*2780*/  UMOV UR14, UR8 ;  /* 0x00000008000e7c82 */ /* 0x000fe20008000000 */
[----:B------:R-:W-:Y:S02]  /*2790*/  UIADD3 UR8, UR5, 0x4, URZ ;  /* 0x0000000405087890 */ /* 0x000fe4000fffe03f */
[----:B------:R-:W-:Y:S02]  /*27a0*/  UIADD3 UR22, UR5, 0x600, URZ ;  /* 0x0000060005167890 */ /* 0x000fe4000fffe03f */
        /* <DEDUP_REMOVED lines=22> */
[----:B------:R-:W-:Y:S01]  /*2910*/  ULOP3.LUT UR7, UR7, 0x3000000, URZ, 0xfc, !UPT ;  /* 0x0300000007077892 */ /* 0x000fe2000f8efc3f */
        /* <DEDUP_REMOVED lines=21> */
[----:B----4-:R-:W-:Y:S01]  /*2a70*/  IMAD.U32 R5, RZ, RZ, UR13 ;  /* 0x0000000dff057e24 */ /* 0x010fe2000f8e00ff */
[----:B-----5:R-:W-:-:S04]  /*2a80*/  LOP3.LUT R21, R21, 0xfffffffd, RZ, 0xc0, !PT ;  /* 0xfffffffd15157812 */ /* 0x020fc800078ec0ff */
[----:B------:R-:W-:-:S05]  /*2a90*/  @P6 LOP3.LUT R21, R21, 0x2, RZ, 0xfc, !PT ;  /* 0x0000000215156812 */ /* 0x000fca00078efcff */
[----:B------:R0:W-:Y:S02]  /*2aa0*/  STL [R1+0x20], R21 ;  /* 0x0000201501007387 */ /* 0x0001e40000100800 */
[----:B0-----:R-:W-:-:S04]  /*2ab0*/  IMAD.IADD R21, R206, 0x1, R200 ;  /* 0x00000001ce157824 */ /* 0x001fc800078e02c8 */
[----:B------:R-:W-:Y:S01]  /*2ac0*/  IMAD.MOV.U32 R73, RZ, RZ, R21 ;  /* 0x000000ffff497224 */ /* 0x000fe200078e0015 */
        /* <DEDUP_REMOVED lines=9> */
[----:B--23--:R-:W-:Y:S01]  /*2b60*/  IMAD.U32 R3, RZ, RZ, UR13 ;  /* 0x0000000dff037e24 */ /* 0x00cfe2000f8e00ff */
        /* <DEDUP_REMOVED lines=57> */
[----:B0-----:R-:W0:Y:S01]  /*2f00*/  @P6 LDC R24, c[0x0][0x44c] ;  /* 0x00011300ff186b82 */ /* 0x001e220000000800 */
        /* <DEDUP_REMOVED lines=8> */
[----:B------:R-:W-:Y:S01]  /*2f90*/  FMUL.FTZ R31, R35, UR4 ;  /* 0x00000004231f7c20 */ /* 0x000fe20008410000 */
[----:B------:R-:W-:Y:S01]  /*2fa0*/  FMUL.FTZ R49, R49, UR4 ;  /* 0x0000000431317c20 */ /* 0x000fe20008410000 */
[----:B------:R-:W3:Y:S01]  /*2fb0*/  @P6 LDC R35, c[0x0][0x450] ;  /* 0x00011400ff236b82 */ /* 0x000ee20000000800 */
        /* <DEDUP_REMOVED lines=12> */
[----:B0-----:R-:W-:-:S04]  /*3080*/  @P6 IMAD.HI.U32 R24, R21, R24, RZ ;  /* 0x0000001815186227 */ /* 0x001fc800078e00ff */
        /* <DEDUP_REMOVED lines=10> */
[----:B---3--:R-:W-:Y:S01]  /*3130*/  @P6 SHF.R.U32.HI R73, RZ, R35, R24 ;  /* 0x00000023ff496219 */ /* 0x008fe20000011618 */
[----:B------:R-:W-:-:S02]  /*3140*/  IMAD R24, R168, -0x60, R204 ;  /* 0xffffffa0a8187824 */ /* 0x000fc400078e02cc */
[----:B------:R-:W-:Y:S01]  /*3150*/  FMUL.FTZ R62, R62, UR4 ;  /* 0x000000043e3e7c20 */ /* 0x000fe20008410000 */
[----:B------:R-:W-:Y:S01]  /*3160*/  FMUL.FTZ R63, R63, UR4 ;  /* 0x000000043f3f7c20 */ /* 0x000fe20008410000 */
[----:B------:R-:W0:Y:S01]  /*3170*/  MUFU.TANH R30, R32 ;  /* 0x00000020001e7308 */ /* 0x000e220000002400 */
[----:B------:R-:W3:Y:S01]  /*3180*/  SHFL.IDX PT, R21, R73, RZ, 0x1c1f ;  /* 0x001c1fff49157589 */ /* 0x000ee200000e0000 */
[C-C-:B------:R-:W-:Y:S01]  /*3190*/  IADD3 R26, -R201.reuse, 0x61, R24.reuse ;  /* 0x00000061c91a7810 */ /* 0x140fe20007ffe118 */
[----:B------:R-:W-:Y:S01]  /*31a0*/  FMUL.FTZ R66, R66, UR4 ;  /* 0x0000000442427c20 */ /* 0x000fe20008410000 */
[----:B-1----:R-:W-:Y:S01]  /*31b0*/  IADD3 R37, -R201, 0x60, R24 ;  /* 0x00000060c9257810 */ /* 0x002fe20007ffe118 */
[----:B------:R-:W1:Y:S01]  /*31c0*/  SHFL.IDX PT, R73, R73, 0x1, 0x1c1f ;  /* 0x003c1f0049497f89 */ /* 0x000e6200000e0000 */
[----:B------:R-:W-:Y:S01]  /*31d0*/  FMUL.FTZ R67, R67, UR4 ;  /* 0x0000000443437c20 */ /* 0x000fe20008410000 */
[----:B------:R-:W-:Y:S01]  /*31e0*/  IMAD.IADD R76, R26, 0x1, -R203 ;  /* 0x000000011a4c7824 */ /* 0x000fe200078e0acb */
[----:B------:R2:W1:Y:S01]  /*31f0*/  MUFU.TANH R77, R33 ;  /* 0x00000021004d7308 */ /* 0x0004620000002400 */
[----:B------:R-:W-:Y:S01]  /*3200*/  FMUL.FTZ R70, R70, UR4 ;  /* 0x0000000446467c20 */ /* 0x000fe20008410000 */
[----:B------:R-:W-:-:S06]  /*3210*/  FMUL.FTZ R71, R71, UR4 ;  /* 0x0000000447477c20 */ /* 0x000fcc0008410000 */
[----:B------:R-:W1:Y:S01]  /*3220*/  MUFU.TANH R36, R36 ;  /* 0x0000002400247308 */ /* 0x000e620000002400 */
[----:B--2---:R-:W-:-:S07]  /*3230*/  FMUL.FTZ R33, R38, UR4 ;  /* 0x0000000426217c20 */ /* 0x004fce0008410000 */
[----:B------:R-:W2:Y:S01]  /*3240*/  MUFU.TANH R38, R40 ;  /* 0x0000002800267308 */ /* 0x000ea20000002400 */
[----:B---3--:R-:W-:-:S04]  /*3250*/  VIADDMNMX R41, R21, R76, R37, PT ;  /* 0x0000004c15297246 */ /* 0x008fc80003800125 */
[C---:B------:R-:W-:Y:S02]  /*3260*/  ISETP.GT.AND P1, PT, R41.reuse, RZ, PT ;  /* 0x000000ff2900720c */ /* 0x040fe40003f24270 */
[C---:B------:R-:W-:Y:S01]  /*3270*/  ISETP.GT.AND P2, PT, R41.reuse, 0x1, PT ;  /* 0x000000012900780c */ /* 0x040fe20003f44270 */
[----:B------:R3:W-:Y:S01]  /*3280*/  MUFU.TANH R29, R34 ;  /* 0x00000022001d7308 */ /* 0x0007e20000002400 */
[C---:B------:R-:W-:Y:S02]  /*3290*/  ISETP.GT.AND P3, PT, R41.reuse, 0x8, PT ;  /* 0x000000082900780c */ /* 0x040fe40003f64270 */
[----:B------:R-:W-:Y:S02]  /*32a0*/  FSEL R24, R72, -INF , P1 ;  /* 0xff80000048187808 */ /* 0x000fe40000800000 */
[----:B----4-:R-:W-:Y:S02]  /*32b0*/  FSEL R21, R74, -INF , P2 ;  /* 0xff8000004a157808 */ /* 0x010fe40001000000 */
[----:B------:R-:W-:Y:S01]  /*32c0*/  ISETP.GT.AND P1, PT, R41, 0x9, PT ;  /* 0x000000092900780c */ /* 0x000fe20003f24270 */
[----:B------:R-:W4:Y:S01]  /*32d0*/  MUFU.TANH R44, R44 ;  /* 0x0000002c002c7308 */ /* 0x000f220000002400 */
[----:B-----5:R-:W-:-:S02]  /*32e0*/  FSEL R26, R28, -INF , P3 ;  /* 0xff8000001c1a7808 */ /* 0x020fc40001800000 */
[----:B------:R-:W-:Y:S02]  /*32f0*/  FMNMX.FTZ R35, R24, R21, !PT ;  /* 0x0000001518237209 */ /* 0x000fe40007810000 */
[----:B------:R-:W-:Y:S02]  /*3300*/  ISETP.GT.AND P2, PT, R41, 0x10, PT ;  /* 0x000000102900780c */ /* 0x000fe40003f44270 */
[----:B------:R-:W-:Y:S01]  /*3310*/  FSEL R28, R75, -INF , P1 ;  /* 0xff8000004b1c7808 */ /* 0x000fe20000800000 */
[----:B------:R-:W5:Y:S01]  /*3320*/  MUFU.TANH R45, R45 ;  /* 0x0000002d002d7308 */ /* 0x000f620000002400 */
[----:B------:R-:W-:Y:S02]  /*3330*/  FMNMX.FTZ R35, R26, R35, !PT ;  /* 0x000000231a237209 */ /* 0x000fe40007810000 */
[----:B------:R-:W-:Y:S02]  /*3340*/  ISETP.GT.AND P1, PT, R41, 0x11, PT ;  /* 0x000000112900780c */ /* 0x000fe40003f24270 */
[----:B0-----:R-:W-:-:S02]  /*3350*/  FSEL R30, R30, -INF , P2 ;  /* 0xff8000001e1e7808 */ /* 0x001fc40001000000 */
[----:B------:R-:W-:Y:S01]  /*3360*/  FMNMX.FTZ R35, R28, R35, !PT ;  /* 0x000000231c237209 */ /* 0x000fe20007810000 */
[----:B------:R5:W0:Y:S01]  /*3370*/  MUFU.TANH R80, R48 ;  /* 0x0000003000507308 */ /* 0x000a220000002400 */
[----:B------:R-:W-:Y:S02]  /*3380*/  ISETP.GT.AND P2, PT, R41, 0x18, PT ;  /* 0x000000182900780c */ /* 0x000fe40003f44270 */
[----:B-1----:R-:W-:Y:S02]  /*3390*/  FSEL R32, R77, -INF , P1 ;  /* 0xff8000004d207808 */ /* 0x002fe40000800000 */
[----:B------:R-:W-:Y:S02]  /*33a0*/  FMNMX.FTZ R35, R30, R35, !PT ;  /* 0x000000231e237209 */ /* 0x000fe40007810000 */
[----:B------:R-:W-:Y:S01]  /*33b0*/  ISETP.GT.AND P1, PT, R41, 0x19, PT ;  /* 0x000000192900780c */ /* 0x000fe20003f24270 */
[----:B------:R-:W1:Y:S01]  /*33c0*/  MUFU.TANH R49, R49 ;  /* 0x0000003100317308 */ /* 0x000e620000002400 */
[----:B---3--:R-:W-:-:S02]  /*33d0*/  FSEL R34, R36, -INF , P2 ;  /* 0xff80000024227808 */ /* 0x008fc40001000000 */
[----:B------:R-:W-:Y:S02]  /*33e0*/  FMNMX.FTZ R35, R32, R35, !PT ;  /* 0x0000002320237209 */ /* 0x000fe40007810000 */
[C---:B------:R-:W-:Y:S02]  /*33f0*/  ISETP.GT.AND P2, PT, R41.reuse, 0x20, PT ;  /* 0x000000202900780c */ /* 0x040fe40003f44270 */
[----:B------:R-:W-:Y:S01]  /*3400*/  FSEL R36, R78, -INF , P1 ;  /* 0xff8000004e247808 */ /* 0x000fe20000800000 */
[----:B------:R0:W3:Y:S01]  /*3410*/  MUFU.TANH R188, R52 ;  /* 0x0000003400bc7308 */ /* 0x0000e20000002400 */
[----:B------:R-:W-:Y:S02]  /*3420*/  FMNMX.FTZ R35, R34, R35, !PT ;  /* 0x0000002322237209 */ /* 0x000fe40007810000 */
[----:B------:R-:W-:Y:S02]  /*3430*/  ISETP.GT.AND P1, PT, R41, 0x21, PT ;  /* 0x000000212900780c */ /* 0x000fe40003f24270 */
[----:B--2---:R-:W-:-:S02]  /*3440*/  FSEL R38, R38, -INF , P2 ;  /* 0xff80000026267808 */ /* 0x004fc40001000000 */
[----:B------:R-:W-:Y:S01]  /*3450*/  FMNMX.FTZ R35, R36, R35, !PT ;  /* 0x0000002324237209 */ /* 0x000fe20007810000 */
[----:B------:R-:W2:Y:S01]  /*3460*/  MUFU.TANH R53, R53 ;  /* 0x0000003500357308 */ /* 0x000ea20000002400 */
[----:B------:R-:W-:Y:S02]  /*3470*/  ISETP.GT.AND P2, PT, R41, 0x28, PT ;  /* 0x000000282900780c */ /* 0x000fe40003f44270 */
[----:B------:R-:W-:Y:S02]  /*3480*/  FSEL R40, R79, -INF , P1 ;  /* 0xff8000004f287808 */ /* 0x000fe40000800000 */
[----:B------:R-:W-:Y:S02]  /*3490*/  FMNMX.FTZ R35, R38, R35, !PT ;  /* 0x0000002326237209 */ /* 0x000fe40007810000 */
[----:B------:R-:W-:Y:S01]  /*34a0*/  ISETP.GT.AND P1, PT, R41, 0x29, PT ;  /* 0x000000292900780c */ /* 0x000fe20003f24270 */
[----:B------:R1:W-:Y:S01]  /*34b0*/  MUFU.TANH R72, R56 ;  /* 0x0000003800487308 */ /* 0x0003e20000002400 */
[----:B----4-:R-:W-:-:S02]  /*34c0*/  FSEL R44, R44, -INF , P2 ;  /* 0xff8000002c2c7808 */ /* 0x010fc40001000000 */
[----:B------:R-:W-:Y:S02]  /*34d0*/  FMNMX.FTZ R35, R40, R35, !PT ;  /* 0x0000002328237209 */ /* 0x000fe40007810000 */
[----:B------:R-:W-:Y:S02]  /*34e0*/  ISETP.GT.AND P2, PT, R41, 0x30, PT ;  /* 0x000000302900780c */ /* 0x000fe40003f44270 */
[----:B-----5:R-:W-:Y:S01]  /*34f0*/  FSEL R48, R45, -INF , P1 ;  /* 0xff8000002d307808 */ /* 0x020fe20000800000 */
[----:B------:R-:W4:Y:S01]  /*3500*/  MUFU.TANH R57, R57 ;  /* 0x0000003900397308 */ /* 0x000f220000002400 */
        /* <DEDUP_REMOVED lines=12> */
[----:B------:R-:W-:Y:S02]  /*35d0*/  ISETP.GT.AND P2, PT, R41, 0x40, PT ;  /* 0x000000402900780c */ /* 0x000fe40003f44270 */
[----:B--2---:R-:W-:Y:S01]  /*35e0*/  FSEL R60, R53, -INF , P1 ;  /* 0xff800000353c7808 */ /* 0x004fe20000800000 */
[----:B------:R2:W3:Y:S01]  /*35f0*/  MUFU.TANH R75, R64 ;  /* 0x00000040004b7308 */ /* 0x0004e20000002400 */
[----:B------:R-:W-:Y:S01]  /*3600*/  FMNMX.FTZ R45, R188, R35, !PT ;  /* 0x00000023bc2d7209 */ /* 0x000fe20007810000 */
[----:B------:R-:W-:Y:S01]  /*3610*/  FMUL.FTZ R35, R68, UR4 ;  /* 0x0000000444237c20 */ /* 0x000fe20008410000 */
[----:B------:R-:W-:Y:S02]  /*3620*/  ISETP.GT.AND P1, PT, R41, 0x41, PT ;  /* 0x000000412900780c */ /* 0x000fe40003f24270 */
[----:B------:R-:W-:-:S02]  /*3630*/  FMNMX.FTZ R45, R60, R45, !PT ;  /* 0x0000002d3c2d7209 */ /* 0x000fc40007810000 */
[----:B----4-:R-:W-:Y:S01]  /*3640*/  FSEL R184, R57, -INF , P1 ;  /* 0xff80000039b87808 */ /* 0x010fe20000800000 */
[----:B------:R-:W4:Y:S01]  /*3650*/  MUFU.TANH R65, R65 ;  /* 0x0000004100417308 */ /* 0x000f220000002400 */
[----:B--2---:R-:W-:Y:S02]  /*3660*/  FSEL R64, R72, -INF , P2 ;  /* 0xff80000048407808 */ /* 0x004fe40001000000 */
[C---:B------:R-:W-:Y:S02]  /*3670*/  ISETP.GT.AND P2, PT, R41.reuse, 0x48, PT ;  /* 0x000000482900780c */ /* 0x040fe40003f44270 */
[----:B------:R-:W-:Y:S02]  /*3680*/  FMNMX.FTZ R45, R64, R45, !PT ;  /* 0x0000002d402d7209 */ /* 0x000fe40007810000 */
[----:B------:R-:W-:Y:S01]  /*3690*/  ISETP.GT.AND P1, PT, R41, 0x49, PT ;  /* 0x000000492900780c */ /* 0x000fe20003f24270 */
[----:B------:R2:W5:Y:S01]  /*36a0*/  MUFU.TANH R172, R35 ;  /* 0x0000002300ac7308 */ /* 0x0005620000002400 */
[----:B0-----:R-:W-:-:S02]  /*36b0*/  FSEL R68, R74, -INF , P2 ;  /* 0xff8000004a447808 */ /* 0x001fc40001000000 */
[----:B------:R-:W-:Y:S02]  /*36c0*/  FMNMX.FTZ R45, R184, R45, !PT ;  /* 0x0000002db82d7209 */ /* 0x000fe40007810000 */
[----:B------:R-:W-:Y:S02]  /*36d0*/  ISETP.GT.AND P2, PT, R41, 0x50, PT ;  /* 0x000000502900780c */ /* 0x000fe40003f44270 */
[----:B-1----:R-:W-:Y:S01]  /*36e0*/  FSEL R186, R61, -INF , P1 ;  /* 0xff8000003dba7808 */ /* 0x002fe20000800000 */
[----:B------:R-:W0:Y:S01]  /*36f0*/  MUFU.TANH R69, R69 ;  /* 0x0000004500457308 */ /* 0x000e220000002400 */
[----:B------:R-:W-:Y:S01]  /*3700*/  FMNMX.FTZ R45, R68, R45, !PT ;  /* 0x0000002d442d7209 */ /* 0x000fe20007810000 */
[----:B--2---:R-:W-:Y:S01]  /*3710*/  FMUL.FTZ R35, R42, UR4 ;  /* 0x000000042a237c20 */ /* 0x004fe20008410000 */
[----:B------:R-:W-:Y:S01]  /*3720*/  ISETP.GT.AND P1, PT, R41, 0x51, PT ;  /* 0x000000512900780c */ /* 0x000fe20003f24270 */
[----:B------:R-:W-:Y:S01]  /*3730*/  ULDC UR4, c[0x0][0xa80] ;  /* 0x0002a00000047ab9 */ /* 0x000fe20000000800 */
[----:B---3--:R-:W-:-:S02]  /*3740*/  FSEL R72, R75, -INF , P2 ;  /* 0xff8000004b487808 */ /* 0x008fc40001000000 */
[----:B------:R-:W-:Y:S01]  /*3750*/  FMNMX.FTZ R45, R186, R45, !PT ;  /* 0x0000002dba2d7209 */ /* 0x000fe20007810000 */
[----:B------:R-:W-:Y:S01]  /*3760*/  MUFU.TANH R13, R13 ;  /* 0x0000000d000d7308 */ /* 0x000fe20000002400 */
[----:B------:R-:W-:Y:S02]  /*3770*/  ISETP.GT.AND P2, PT, R41, 0x58, PT ;  /* 0x000000582900780c */ /* 0x000fe40003f44270 */
[----:B----4-:R-:W-:Y:S02]  /*3780*/  FSEL R74, R65, -INF , P1 ;  /* 0xff800000414a7808 */ /* 0x010fe40000800000 */
[----:B------:R-:W-:Y:S02]  /*3790*/  FMNMX.FTZ R45, R72, R45, !PT ;  /* 0x0000002d482d7209 */ /* 0x000fe40007810000 */
[----:B------:R-:W-:Y:S01]  /*37a0*/  ISETP.GT.AND P1, PT, R41, 0x59, PT ;  /* 0x000000592900780c */ /* 0x000fe20003f24270 */
[----:B------:R-:W1:Y:S01]  /*37b0*/  MUFU.TANH R20, R20 ;  /* 0x0000001400147308 */ /* 0x000e620000002400 */
[----:B-----5:R-:W-:-:S02]  /*37c0*/  FSEL R172, R172, -INF , P2 ;  /* 0xff800000acac7808 */ /* 0x020fc40001000000 */
[----:B------:R-:W-:Y:S02]  /*37d0*/  FMNMX.FTZ R45, R74, R45, !PT ;  /* 0x0000002d4a2d7209 */ /* 0x000fe40007810000 */
[----:B0-----:R-:W-:Y:S02]  /*37e0*/  FSEL R42, R69, -INF , P1 ;  /* 0xff800000452a7808 */ /* 0x001fe40000800000 */
[----:B------:R-:W-:Y:S01]  /*37f0*/  FMNMX.FTZ R45, R172, R45, !PT ;  /* 0x0000002dac2d7209 */ /* 0x000fe20007810000 */
[----:B------:R-:W-:Y:S01]  /*3800*/  MUFU.TANH R27, R27 ;  /* 0x0000001b001b7308 */ /* 0x000fe20000002400 */
[----:B------:R-:W-:Y:S02]  /*3810*/  VIADDMNMX R76, R73, R76, R37, PT ;  /* 0x0000004c494c7246 */ /* 0x000fe40003800125 */
[----:B------:R-:W-:Y:S02]  /*3820*/  FMNMX.FTZ R45, R42, R45, !PT ;  /* 0x0000002d2a2d7209 */ /* 0x000fe40007810000 */
[----:B------:R-:W-:-:S02]  /*3830*/  ISETP.GT.AND P4, PT, R76, RZ, PT ;  /* 0x000000ff4c00720c */ /* 0x000fc40003f84270 */
[C---:B------:R-:W-:Y:S01]  /*3840*/  ISETP.GT.AND P5, PT, R76.reuse, 0x1, PT ;  /* 0x000000014c00780c */ /* 0x040fe20003fa4270 */
[----:B------:R-:W0:Y:S01]  /*3850*/  SHFL.BFLY PT, R78, R45, 0x2, 0x1f ;  /* 0x0c401f002d4e7f89 */ /* 0x000e2200000e0000 */
[----:B------:R-:W2:Y:S01]  /*3860*/  MUFU.TANH R25, R25 ;  /* 0x0000001900197308 */ /* 0x000ea20000002400 */
[----:B------:R-:W-:Y:S02]  /*3870*/  ISETP.GT.AND P3, PT, R76, 0x8, PT ;  /* 0x000000084c00780c */ /* 0x000fe40003f64270 */
[----:B-1----:R-:W-:Y:S02]  /*3880*/  FSEL R37, R20, -INF , P5 ;  /* 0xff80000014257808 */ /* 0x002fe40002800000 */
[C---:B------:R-:W-:Y:S02]  /*3890*/  ISETP.GT.AND P1, PT, R76.reuse, 0x9, PT ;  /* 0x000000094c00780c */ /* 0x040fe40003f24270 */
[----:B------:R-:W-:Y:S01]  /*38a0*/  ISETP.GT.AND P2, PT, R76, 0x10, PT ;  /* 0x000000104c00780c */ /* 0x000fe20003f44270 */
[----:B------:R-:W-:Y:S08]  /*38b0*/  MUFU.TANH R31, R31 ;  /* 0x0000001f001f7308 */ /* 0x000ff00000002400 */
[----:B------:R1:W-:Y:S01]  /*38c0*/  MUFU.TANH R53, R43 ;  /* 0x0000002b00357308 */ /* 0x0003e20000002400 */
[----:B--2---:R-:W-:-:S02]  /*38d0*/  FSEL R41, R25, -INF , P1 ;  /* 0xff80000019297808 */ /* 0x004fc40000800000 */
[----:B------:R-:W-:Y:S02]  /*38e0*/  ISETP.GT.AND P1, PT, R76, 0x19, PT ;  /* 0x000000194c00780c */ /* 0x000fe40003f24270 */
[----:B0-----:R-:W-:-:S03]  /*38f0*/  FMNMX.FTZ R78, R45, R78, !PT ;  /* 0x0000004e2d4e7209 */ /* 0x001fc60007810000 */
[----:B------:R-:W-:Y:S01]  /*3900*/  MUFU.TANH R33, R33 ;  /* 0x0000002100217308 */ /* 0x000fe20000002400 */
[----:B-1----:R-:W-:Y:S02]  /*3910*/  FSEL R43, R13, -INF , P4 ;  /* 0xff8000000d2b7808 */ /* 0x002fe40002000000 */
[C---:B------:R-:W-:Y:S02]  /*3920*/  ISETP.GT.AND P4, PT, R76.reuse, 0x11, PT ;  /* 0x000000114c00780c */ /* 0x040fe40003f84270 */
[----:B------:R-:W-:Y:S02]  /*3930*/  FMNMX.FTZ R20, R43, R37, !PT ;  /* 0x000000252b147209 */ /* 0x000fe40007810000 */
[----:B------:R-:W-:Y:S01]  /*3940*/  FSEL R45, R29, -INF , P2 ;  /* 0xff8000001d2d7808 */ /* 0x000fe20001000000 */
[----:B------:R0:W1:Y:S01]  /*3950*/  MUFU.TANH R49, R39 ;  /* 0x0000002700317308 */ /* 0x0000620000002400 */
[----:B------:R-:W-:-:S07]  /*3960*/  ISETP.GT.AND P2, PT, R76, 0x20, PT ;  /* 0x000000204c00780c */ /* 0x000fce0003f44270 */
[----:B------:R-:W2:Y:S01]  /*3970*/  MUFU.TANH R35, R35 ;  /* 0x0000002300237308 */ /* 0x000ea20000002400 */
[----:B0-----:R-:W-:Y:S02]  /*3980*/  FSEL R39, R27, -INF , P3 ;  /* 0xff8000001b277808 */ /* 0x001fe40001800000 */
[----:B------:R-:W-:Y:S02]  /*3990*/  ISETP.GT.AND P3, PT, R76, 0x18, PT ;  /* 0x000000184c00780c */ /* 0x000fe40003f64270 */
[----:B------:R-:W-:-:S03]  /*39a0*/  FMNMX.FTZ R20, R39, R20, !PT ;  /* 0x0000001427147209 */ /* 0x000fc60007810000 */
[----:B------:R0:W-:Y:S01]  /*39b0*/  MUFU.TANH R61, R51 ;  /* 0x00000033003d7308 */ /* 0x0001e20000002400 */
[----:B------:R-:W-:Y:S02]  /*39c0*/  FMNMX.FTZ R20, R41, R20, !PT ;  /* 0x0000001429147209 */ /* 0x000fe40007810000 */
[----:B-1----:R-:W-:Y:S02]  /*39d0*/  FSEL R49, R49, -INF , P1 ;  /* 0xff80000031317808 */ /* 0x002fe40000800000 */
[----:B------:R-:W-:Y:S02]  /*39e0*/  FMNMX.FTZ R20, R45, R20, !PT ;  /* 0x000000142d147209 */ /* 0x000fe40007810000 */
[C---:B------:R-:W-:Y:S01]  /*39f0*/  ISETP.GT.AND P1, PT, R76.reuse, 0x29, PT ;  /* 0x000000294c00780c */ /* 0x040fe20003f24270 */
[----:B------:R-:W1:Y:S01]  /*3a00*/  MUFU.TANH R46, R46 ;  /* 0x0000002e002e7308 */ /* 0x000e620000002400 */
[----:B0-----:R-:W-:Y:S02]  /*3a10*/  FSEL R51, R31, -INF , P4 ;  /* 0xff8000001f337808 */ /* 0x001fe40002000000 */
[----:B------:R-:W-:-:S02]  /*3a20*/  ISETP.GT.AND P4, PT, R76, 0x21, PT ;  /* 0x000000214c00780c */ /* 0x000fc40003f84270 */
[----:B------:R-:W-:Y:S02]  /*3a30*/  FMNMX.FTZ R20, R51, R20, !PT ;  /* 0x0000001433147209 */ /* 0x000fe40007810000 */
[----:B--2---:R-:W-:Y:S01]  /*3a40*/  FSEL R35, R35, -INF , P2 ;  /* 0xff80000023237808 */ /* 0x004fe20001000000 */
[----:B------:R0:W2:Y:S01]  /*3a50*/  MUFU.TANH R57, R47 ;  /* 0x0000002f00397308 */ /* 0x0000a20000002400 */
[----:B------:R-:W-:Y:S02]  /*3a60*/  FSEL R25, R53, -INF , P4 ;  /* 0xff80000035197808 */ /* 0x000fe40002000000 */
[C---:B------:R-:W-:Y:S01]  /*3a70*/  ISETP.GT.AND P2, PT, R76.reuse, 0x30, PT ;  /* 0x000000304c00780c */ /* 0x040fe20003f44270 */
[----:B------:R-:W3:Y:S01]  /*3a80*/  SHFL.BFLY PT, R53, R78, 0x1, 0x1f ;  /* 0x0c201f004e357f89 */ /* 0x000ee200000e0000 */
[----:B------:R-:W-:-:S03]  /*3a90*/  ISETP.GT.AND P4, PT, R76, 0x31, PT ;  /* 0x000000314c00780c */ /* 0x000fc60003f84270 */
[----:B------:R-:W4:Y:S01]  /*3aa0*/  MUFU.TANH R50, R50 ;  /* 0x0000003200327308 */ /* 0x000f220000002400 */
[----:B0-----:R-:W-:Y:S02]  /*3ab0*/  FSEL R47, R33, -INF , P3 ;  /* 0xff800000212f7808 */ /* 0x001fe40001800000 */
[----:B------:R-:W-:Y:S02]  /*3ac0*/  ISETP.GT.AND P3, PT, R76, 0x28, PT ;  /* 0x000000284c00780c */ /* 0x000fe40003f64270 */
[----:B------:R-:W-:Y:S02]  /*3ad0*/  FMNMX.FTZ R20, R47, R20, !PT ;  /* 0x000000142f147209 */ /* 0x000fe40007810000 */
[----:B-1----:R-:W-:Y:S01]  /*3ae0*/  FSEL R31, R46, -INF , P3 ;  /* 0xff8000002e1f7808 */ /* 0x002fe20001800000 */
[----:B------:R-:W0:Y:S01]  /*3af0*/  MUFU.TANH R54, R54 ;  /* 0x0000003600367308 */ /* 0x000e220000002400 */
[----:B------:R-:W-:Y:S02]  /*3b00*/  FMNMX.FTZ R20, R49, R20, !PT ;  /* 0x0000001431147209 */ /* 0x000fe40007810000 */
[----:B--2---:R-:W-:-:S02]  /*3b10*/  FSEL R33, R57, -INF , P1 ;  /* 0xff80000039217808 */ /* 0x004fc40000800000 */
[----:B------:R-:W-:Y:S02]  /*3b20*/  FMNMX.FTZ R20, R35, R20, !PT ;  /* 0x0000001423147209 */ /* 0x000fe40007810000 */
[----:B------:R-:W-:Y:S01]  /*3b30*/  ISETP.GT.AND P3, PT, R76, 0x38, PT ;  /* 0x000000384c00780c */ /* 0x000fe20003f64270 */
[----:B------:R-:W1:Y:S01]  /*3b40*/  MUFU.TANH R55, R55 ;  /* 0x0000003700377308 */ /* 0x000e620000002400 */
[----:B------:R-:W-:Y:S02]  /*3b50*/  FMNMX.FTZ R20, R25, R20, !PT ;  /* 0x0000001419147209 */ /* 0x000fe40007810000 */
[----:B----4-:R-:W-:Y:S02]  /*3b60*/  FSEL R27, R50, -INF , P2 ;  /* 0xff800000321b7808 */ /* 0x010fe40001000000 */
[----:B------:R-:W-:Y:S01]  /*3b70*/  FMNMX.FTZ R20, R31, R20, !PT ;  /* 0x000000141f147209 */ /* 0x000fe20007810000 */
[----:B------:R-:W2:Y:S01]  /*3b80*/  @P6 LDC R50, c[0x0][0x450] ;  /* 0x00011400ff326b82 */ /* 0x000ea20000000800 */
[----:B------:R-:W-:Y:S01]  /*3b90*/  FSEL R29, R61, -INF , P4 ;  /* 0xff8000003d1d7808 */ /* 0x000fe20002000000 */
[----:B------:R-:W4:Y:S01]  /*3ba0*/  MUFU.TANH R58, R58 ;  /* 0x0000003a003a7308 */ /* 0x000f220000002400 */
[----:B------:R-:W-:-:S02]  /*3bb0*/  FMNMX.FTZ R20, R33, R20, !PT ;  /* 0x0000001421147209 */ /* 0x000fc40007810000 */
[----:B------:R-:W-:Y:S02]  /*3bc0*/  ISETP.GT.AND P1, PT, R76, 0x39, PT ;  /* 0x000000394c00780c */ /* 0x000fe40003f24270 */
[----:B------:R-:W-:Y:S02]  /*3bd0*/  FMNMX.FTZ R20, R27, R20, !PT ;  /* 0x000000141b147209 */ /* 0x000fe40007810000 */
        /* <DEDUP_REMOVED lines=8> */
[----:B----4-:R-:W-:Y:S02]  /*3c60*/  FSEL R179, R58, -INF , P2 ;  /* 0xff8000003ab37808 */ /* 0x010fe40001000000 */
[----:B------:R-:W-:Y:S02]  /*3c70*/  FMNMX.FTZ R20, R167, R20, !PT ;  /* 0x00000014a7147209 */ /* 0x000fe40007810000 */
[----:B------:R-:W-:Y:S01]  /*3c80*/  ISETP.GT.AND P2, PT, R76, 0x48, PT ;  /* 0x000000484c00780c */ /* 0x000fe20003f44270 */
[----:B------:R-:W4:Y:S01]  /*3c90*/  MUFU.TANH R63, R63 ;  /* 0x0000003f003f7308 */ /* 0x000f220000002400 */
[----:B0-----:R-:W-:-:S02]  /*3ca0*/  FSEL R181, R59, -INF , P1 ;  /* 0xff8000003bb57808 */ /* 0x001fc40000800000 */
[----:B------:R-:W-:Y:S02]  /*3cb0*/  FMNMX.FTZ R46, R179, R20, !PT ;  /* 0x00000014b32e7209 */ /* 0x000fe40007810000 */
[----:B------:R-:W-:Y:S02]  /*3cc0*/  ISETP.GT.AND P1, PT, R76, 0x49, PT ;  /* 0x000000494c00780c */ /* 0x000fe40003f24270 */
[----:B------:R-:W-:Y:S01]  /*3cd0*/  FMNMX.FTZ R13, R181, R46, !PT ;  /* 0x0000002eb50d7209 */ /* 0x000fe20007810000 */
[----:B------:R-:W0:Y:S01]  /*3ce0*/  MUFU.TANH R66, R66 ;  /* 0x0000004200427308 */ /* 0x000e220000002400 */
[----:B-1----:R-:W-:Y:S02]  /*3cf0*/  FSEL R174, R62, -INF , P2 ;  /* 0xff8000003eae7808 */ /* 0x002fe40001000000 */
[----:B------:R-:W-:Y:S02]  /*3d00*/  ISETP.GT.AND P2, PT, R76, 0x50, PT ;  /* 0x000000504c00780c */ /* 0x000fe40003f44270 */
[----:B------:R-:W-:Y:S01]  /*3d10*/  FMNMX.FTZ R46, R174, R13, !PT ;  /* 0x0000000dae2e7209 */ /* 0x000fe20007810000 */
[----:B------:R-:W-:Y:S01]  /*3d20*/  IMAD.U32 R13, RZ, RZ, UR4 ;  /* 0x00000004ff0d7e24 */ /* 0x000fe2000f8e00ff */
[----:B---3--:R-:W-:Y:S01]  /*3d30*/  FMNMX.FTZ R20, R78, R53, !PT ;  /* 0x000000354e147209 */ /* 0x008fe20007810000 */
[----:B------:R-:W1:Y:S01]  /*3d40*/  MUFU.TANH R67, R67 ;  /* 0x0000004300437308 */ /* 0x000e620000002400 */
[----:B----4-:R-:W-:Y:S01]  /*3d50*/  FSEL R177, R63, -INF , P1 ;  /* 0xff8000003fb17808 */ /* 0x010fe20000800000 */
[----:B------:R-:W-:Y:S01]  /*3d60*/  UIMAD UR4, UR36, 0xc00, UR7 ;  /* 0x00000c00240478a4 */ /* 0x000fe2000f8e0207 */
[----:B------:R-:W-:-:S02]  /*3d70*/  ISETP.GT.AND P1, PT, R76, 0x51, PT ;  /* 0x000000514c00780c */ /* 0x000fc40003f24270 */
[----:B------:R-:W-:Y:S01]  /*3d80*/  FMNMX.FTZ R53, R177, R46, !PT ;  /* 0x0000002eb1357209 */ /* 0x000fe20007810000 */
[----:B------:R-:W-:Y:S02]  /*3d90*/  UIADD3 UR6, UR4, 0x80, URZ ;  /* 0x0000008004067890 */ /* 0x000fe4000fffe03f */
[----:B------:R-:W3:Y:S01]  /*3da0*/  MUFU.TANH R70, R70 ;  /* 0x0000004600467308 */ /* 0x000ee20000002400 */
[----:B0-----:R-:W-:Y:S01]  /*3db0*/  FSEL R180, R66, -INF , P2 ;  /* 0xff80000042b47808 */ /* 0x001fe20001000000 */
[----:B------:R-:W-:Y:S01]  /*3dc0*/  UMOV UR10, UR4 ;  /* 0x00000004000a7c82 */ /* 0x000fe20008000000 */
[----:B------:R-:W-:Y:S02]  /*3dd0*/  ISETP.GT.AND P2, PT, R76, 0x58, PT ;  /* 0x000000584c00780c */ /* 0x000fe40003f44270 */
[----:B------:R-:W-:Y:S01]  /*3de0*/  FMNMX.FTZ R46, R180, R53, !PT ;  /* 0x00000035b42e7209 */ /* 0x000fe20007810000 */
[----:B------:R-:W-:Y:S01]  /*3df0*/  UMOV UR14, UR6 ;  /* 0x00000006000e7c82 */ /* 0x000fe20008000000 */
[----:B------:R-:W-:Y:S01]  /*3e00*/  UIADD3 UR6, UR4, 0x100, URZ ;  /* 0x0000010004067890 */ /* 0x000fe2000fffe03f */
[----:B------:R-:W0:Y:S01]  /*3e10*/  MUFU.TANH R71, R71 ;  /* 0x0000004700477308 */ /* 0x000e220000002400 */
[----:B-1----:R-:W-:-:S02]  /*3e20*/  FSEL R175, R67, -INF , P1 ;  /* 0xff80000043af7808 */ /* 0x002fc40000800000 */
[----:B------:R-:W-:Y:S02]  /*3e30*/  ISETP.GT.AND P1, PT, R76, 0x59, PT ;  /* 0x000000594c00780c */ /* 0x000fe40003f24270 */
[----:B------:R-:W-:Y:S01]  /*3e40*/  FMNMX.FTZ R53, R175, R46, !PT ;  /* 0x0000002eaf357209 */ /* 0x000fe20007810000 */
[----:B------:R-:W-:Y:S01]  /*3e50*/  FMUL.FTZ R46, R20, R13 ;  /* 0x0000000d142e7220 */ /* 0x000fe20000410000 */
[----:B---3--:R-:W-:Y:S02]  /*3e60*/  FSEL R178, R70, -INF , P2 ;  /* 0xff80000046b27808 */ /* 0x008fe40001000000 */
[----:B------:R-:W-:Y:S02]  /*3e70*/  FSETP.NEU.FTZ.AND P2, PT, R20, -INF , PT ;  /* 0xff8000001400780b */ /* 0x000fe40003f5d000 */
[----:B------:R-:W-:Y:S02]  /*3e80*/  FMNMX.FTZ R53, R178, R53, !PT ;  /* 0x00000035b2357209 */ /* 0x000fe40007810000 */
[----:B------:R-:W-:-:S02]  /*3e90*/  FSEL R173, R46, RZ, P2 ;  /* 0x000000ff2ead7208 */ /* 0x000fc40001000000 */
[----:B0-----:R-:W-:-:S03]  /*3ea0*/  FSEL R182, R71, -INF , P1 ;  /* 0xff80000047b67808 */ /* 0x001fc60000800000 */
[--C-:B------:R-:W-:Y:S01]  /*3eb0*/  FFMA.FTZ R46, R24, R13, -R173.reuse ;  /* 0x0000000d182e7223 */ /* 0x100fe200000108ad */
[----:B------:R-:W-:Y:S01]  /*3ec0*/  FMNMX.FTZ R53, R182, R53, !PT ;  /* 0x00000035b6357209 */ /* 0x000fe20007810000 */
[-CC-:B------:R-:W-:Y:S01]  /*3ed0*/  FFMA.FTZ R21, R21, R13.reuse, -R173.reuse ;  /* 0x0000000d15157223 */ /* 0x180fe200000108ad */
[-CC-:B------:R-:W-:Y:S01]  /*3ee0*/  FFMA.FTZ R26, R26, R13.reuse, -R173.reuse ;  /* 0x0000000d1a1a7223 */ /* 0x180fe200000108ad */
[-CC-:B------:R-:W-:Y:S01]  /*3ef0*/  FFMA.FTZ R28, R28, R13.reuse, -R173.reuse ;  /* 0x0000000d1c1c7223 */ /* 0x180fe200000108ad */
[-CC-:B------:R-:W-:Y:S01]  /*3f00*/  FFMA.FTZ R30, R30, R13.reuse, -R173.reuse ;  /* 0x0000000d1e1e7223 */ /* 0x180fe200000108ad */
[----:B------:R-:W0:Y:S01]  /*3f10*/  SHFL.BFLY PT, R24, R53, 0x2, 0x1f ;  /* 0x0c401f0035187f89 */ /* 0x000e2200000e0000 */
        /* <DEDUP_REMOVED lines=19> */
[----:B------:R-:W-:Y:S01]  /*4050*/  FFMA.FTZ R172, R172, R13, -R173 ;  /* 0x0000000dacac7223 */ /* 0x000fe200000108ad */
[----:B0-----:R-:W-:-:S04]  /*4060*/  FMNMX.FTZ R24, R53, R24, !PT ;  /* 0x0000001835187209 */ /* 0x001fc80007810000 */
[----:B------:R-:W0:Y:S01]  /*4070*/  MUFU.EX2 R57, R28 ;  /* 0x0000001c00397308 */ /* 0x000e220000000800 */
[----:B-1----:R-:W-:Y:S01]  /*4080*/  F2FP.BF16.F32.PACK_AB R152, R55, R46 ;  /* 0x0000002e3798723e */ /* 0x002fe200000010ff */
[----:B------:R-:W1:Y:S06]  /*4090*/  SHFL.BFLY PT, R169, R24, 0x1, 0x1f ;  /* 0x0c201f0018a97f89 */ /* 0x000e6c00000e0000 */
[----:B------:R-:W-:Y:S08]  /*40a0*/  MUFU.EX2 R30, R30 ;  /* 0x0000001e001e7308 */ /* 0x000ff00000000800 */
[----:B------:R-:W3:Y:S01]  /*40b0*/  MUFU.EX2 R53, R32 ;  /* 0x0000002000357308 */ /* 0x000ee20000000800 */
[----:B0-----:R-:W-:-:S07]  /*40c0*/  F2FP.BF16.F32.PACK_AB R154, R57, R26 ;  /* 0x0000001a399a723e */ /* 0x001fce00000010ff */
[----:B------:R-:W-:Y:S01]  /*40d0*/  MUFU.EX2 R34, R34 ;  /* 0x0000002200227308 */ /* 0x000fe20000000800 */
[----:B-1----:R-:W-:-:S04]  /*40e0*/  FMNMX.FTZ R169, R24, R169, !PT ;  /* 0x000000a918a97209 */ /* 0x002fc80007810000 */
[C---:B------:R-:W-:Y:S01]  /*40f0*/  FSETP.NEU.FTZ.AND P1, PT, R169.reuse, -INF , PT ;  /* 0xff800000a900780b */ /* 0x040fe20003f3d000 */
[-C--:B------:R-:W-:Y:S02]  /*4100*/  FMUL.FTZ R176, R169, R13.reuse ;  /* 0x0000000da9b07220 */ /* 0x080fe40000410000 */
[----:B------:R-:W-:Y:S01]  /*4110*/  MUFU.EX2 R63, R48 ;  /* 0x00000030003f7308 */ /* 0x000fe20000000800 */
[----:B---3--:R-:W-:Y:S02]  /*4120*/  F2FP.BF16.F32.PACK_AB R156, R53, R30 ;  /* 0x0000001e359c723e */ /* 0x008fe400000010ff */
[----:B------:R-:W-:Y:S02]  /*4130*/  FSEL R176, R176, RZ, P1 ;  /* 0x000000ffb0b07208 */ /* 0x000fe40000800000 */
[----:B------:R-:W-:Y:S02]  /*4140*/  LOP3.LUT P1, RZ, R81, 0x7f, RZ, 0xc0, !PT ;  /* 0x0000007f51ff7812 */ /* 0x000fe4000782c0ff */
[----:B------:R-:W-:Y:S01]  /*4150*/  SHF.R.U32.HI R81, RZ, 0x7, R81 ;  /* 0x00000007ff517819 */ /* 0x000fe20000011651 */
[-CC-:B------:R-:W-:Y:S01]  /*4160*/  FFMA.FTZ R37, R37, R13.reuse, -R176.reuse ;  /* 0x0000000d25257223 */ /* 0x180fe200000108b0 */
[-CC-:B------:R-:W-:Y:S01]  /*4170*/  FFMA.FTZ R43, R43, R13.reuse, -R176.reuse ;  /* 0x0000000d2b2b7223 */ /* 0x180fe200000108b0 */
[-CC-:B------:R-:W-:Y:S01]  /*4180*/  FFMA.FTZ R39, R39, R13.reuse, -R176.reuse ;  /* 0x0000000d27277223 */ /* 0x180fe200000108b0 */
[-CC-:B------:R-:W-:Y:S01]  /*4190*/  FFMA.FTZ R41, R41, R13.reuse, -R176.reuse ;  /* 0x0000000d29297223 */ /* 0x180fe200000108b0 */
[----:B------:R0:W-:Y:S01]  /*41a0*/  MUFU.EX2 R24, R37 ;  /* 0x0000002500187308 */ /* 0x0001e20000000800 */
[-CC-:B------:R-:W-:Y:S01]  /*41b0*/  FFMA.FTZ R45, R45, R13.reuse, -R176.reuse ;  /* 0x0000000d2d2d7223 */ /* 0x180fe200000108b0 */
[----:B------:R-:W-:Y:S01]  /*41c0*/  IADD3 R170, -R81, 0xb, RZ ;  /* 0x0000000b51aa7810 */ /* 0x000fe20007ffe1ff */
[-CC-:B------:R-:W-:Y:S01]  /*41d0*/  FFMA.FTZ R51, R51, R13.reuse, -R176.reuse ;  /* 0x0000000d33337223 */ /* 0x180fe200000108b0 */
[-CC-:B------:R-:W-:Y:S01]  /*41e0*/  FFMA.FTZ R47, R47, R13.reuse, -R176.reuse ;  /* 0x0000000d2f2f7223 */ /* 0x180fe200000108b0 */
[----:B------:R-:W-:Y:S01]  /*41f0*/  FFMA.FTZ R49, R49, R13, -R176 ;  /* 0x0000000d31317223 */ /* 0x000fe200000108b0 */
[----:B------:R-:W-:-:S02]  /*4200*/  @!P1 VIADD R21, R0, 0x32440 ;  /* 0x0003244000159836 */ /* 0x000fc40000000000 */
[-CC-:B------:R-:W-:Y:S01]  /*4210*/  FFMA.FTZ R35, R35, R13.reuse, -R176.reuse ;  /* 0x0000000d23237223 */ /* 0x180fe200000108b0 */
[----:B------:R-:W1:Y:S01]  /*4220*/  MUFU.EX2 R43, R43 ;  /* 0x0000002b002b7308 */ /* 0x000e620000000800 */
[----:B0-----:R-:W0:Y:S01]  /*4230*/  @P6 LDC R37, c[0x0][0x44c] ;  /* 0x00011300ff256b82 */ /* 0x001e220000000800 */
[----:B------:R-:W-:Y:S01]  /*4240*/  FFMA.FTZ R25, R25, R13, -R176 ;  /* 0x0000000d19197223 */ /* 0x000fe200000108b0 */
[----:B------:R-:W-:-:S06]  /*4250*/  @!P1 PRMT R21, RZ, 0x654, R21 ;  /* 0x00000654ff159816 */ /* 0x000fcc0000000015 */
[----:B------:R3:W-:Y:S06]  /*4260*/  BAR.ARV R170, 0x100 ;  /* 0x000400aa0000751d */ /* 0x0007ec0000002000 */
[----:B------:R-:W4:Y:S01]  /*4270*/  MUFU.EX2 R39, R39 ;  /* 0x0000002700277308 */ /* 0x000f220000000800 */
[----:B------:R5:W-:Y:S01]  /*4280*/  @!P1 SYNCS.ARRIVE.TRANS64.RED.A1T0 RZ, [R21+URZ], RZ ;  /* 0x000000ff15ff99a7 */ /* 0x000be2000810043f */
[----:B------:R2:W-:Y:S01]  /*4290*/  BAR.SYNC.DEFER_BLOCKING R12, 0x100 ;  /* 0x0004000c0000751d */ /* 0x0005e20000010000 */
[-CC-:B------:R-:W-:Y:S01]  /*42a0*/  FFMA.FTZ R31, R31, R13.reuse, -R176.reuse ;  /* 0x0000000d1f1f7223 */ /* 0x180fe200000108b0 */
[-CC-:B------:R-:W-:Y:S01]  /*42b0*/  FFMA.FTZ R33, R33, R13.reuse, -R176.reuse ;  /* 0x0000000d21217223 */ /* 0x180fe200000108b0 */
[-CC-:B------:R-:W-:Y:S01]  /*42c0*/  FFMA.FTZ R27, R27, R13.reuse, -R176.reuse ;  /* 0x0000000d1b1b7223 */ /* 0x180fe200000108b0 */
[----:B------:R-:W-:Y:S01]  /*42d0*/  FFMA.FTZ R29, R29, R13, -R176 ;  /* 0x0000000d1d1d7223 */ /* 0x000fe200000108b0 */
[----:B-1----:R-:W-:Y:S01]  /*42e0*/  F2FP.BF16.F32.PACK_AB R153, R24, R43 ;  /* 0x0000002b1899723e */ /* 0x002fe200000010ff */
[----:B------:R0:W1:Y:S01]  /*42f0*/  MUFU.EX2 R28, R41 ;  /* 0x00000029001c7308 */ /* 0x0000620000000800 */
[-CC-:B-----5:R-:W-:Y:S01]  /*4300*/  FFMA.FTZ R21, R72, R13.reuse, -R173.reuse ;  /* 0x0000000d48157223 */ /* 0x1a0fe200000108ad */
[----:B------:R-:W-:Y:S01]  /*4310*/  FFMA.FTZ R173, R42, R13, -R173 ;  /* 0x0000000d2aad7223 */ /* 0x000fe200000108ad */
[----:B------:R-:W-:Y:S01]  /*4320*/  FADD.FTZ R42, R43, R24 ;  /* 0x000000182b2a7221 */ /* 0x000fe20000010000 */
[----:B--2---:R-:W-:-:S02]  /*4330*/  IMAD.MOV.U32 R12, RZ, RZ, R200 ;  /* 0x000000ffff0c7224 */ /* 0x004fc400078e00c8 */
[-CC-:B------:R-:W-:Y:S01]  /*4340*/  FFMA.FTZ R180, R180, R13.reuse, -R176.reuse ;  /* 0x0000000db4b47223 */ /* 0x180fe200000108b0 */
[-CC-:B------:R-:W-:Y:S01]  /*4350*/  FFMA.FTZ R175, R175, R13.reuse, -R176.reuse ;  /* 0x0000000dafaf7223 */ /* 0x180fe200000108b0 */
[----:B------:R-:W-:Y:S01]  /*4360*/  FFMA.FTZ R178, R178, R13, -R176 ;  /* 0x0000000db2b27223 */ /* 0x000fe200000108b0 */
[----:B------:R-:W-:Y:S01]  /*4370*/  MUFU.EX2 R45, R45 ;  /* 0x0000002d002d7308 */ /* 0x000fe20000000800 */
[----:B0-----:R-:W-:-:S04]  /*4380*/  @P6 IMAD.HI.U32 R41, R200, R37, RZ ;  /* 0x00000025c8296227 */ /* 0x001fc800078e00ff */
[----:B------:R-:W-:Y:S01]  /*4390*/  FADD.FTZ R37, R46, R55 ;  /* 0x000000372e257221 */ /* 0x000fe20000010000 */
[----:B------:R-:W-:-:S03]  /*43a0*/  @!P1 VIADD R0, R0, 0x32460 ;  /* 0x0003246000009836 */ /* 0x000fc60000000000 */
[----:B------:R-:W-:Y:S01]  /*43b0*/  FADD.FTZ R48, R26, R37 ;  /* 0x000000251a307221 */ /* 0x000fe20000010000 */
[----:B----4-:R-:W-:Y:S01]  /*43c0*/  FADD.FTZ R37, R39, R42 ;  /* 0x0000002a27257221 */ /* 0x010fe20000010000 */
[----:B------:R-:W0:Y:S01]  /*43d0*/  MUFU.EX2 R32, R51 ;  /* 0x0000003300207308 */ /* 0x000e220000000800 */
[----:B------:R-:W-:Y:S01]  /*43e0*/  @P6 SHF.R.U32.HI R12, RZ, R50, R41 ;  /* 0x00000032ff0c6219 */ /* 0x000fe20000011629 */
[----:B------:R-:W-:Y:S01]  /*43f0*/  FADD.FTZ R41, R57, R48 ;  /* 0x0000003039297221 */ /* 0x000fe20000010000 */
[C---:B-1----:R-:W-:Y:S01]  /*4400*/  FADD.FTZ R42, R28.reuse, R37 ;  /* 0x000000251c2a7221 */ /* 0x042fe20000010000 */
[----:B------:R-:W-:Y:S02]  /*4410*/  F2FP.BF16.F32.PACK_AB R155, R28, R39 ;  /* 0x000000271c9b723e */ /* 0x000fe400000010ff */
[----:B------:R-:W-:Y:S01]  /*4420*/  FADD.FTZ R46, R30, R41 ;  /* 0x000000291e2e7221 */ /* 0x000fe20000010000 */
[----:B------:R-:W-:Y:S01]  /*4430*/  IADD3 R12, R12, R204, -R203 ;  /* 0x000000cc0c0c7210 */ /* 0x000fe20007ffe8cb */
[----:B------:R-:W-:Y:S01]  /*4440*/  MUFU.EX2 R47, R47 ;  /* 0x0000002f002f7308 */ /* 0x000fe20000000800 */
[----:B------:R-:W-:Y:S01]  /*4450*/  @!P1 PRMT R0, RZ, 0x654, R0 ;  /* 0x00000654ff009816 */ /* 0x000fe20000000000 */
[----:B------:R-:W-:-:S02]  /*4460*/  FADD.FTZ R37, R53, R46 ;  /* 0x0000002e35257221 */ /* 0x000fc40000010000 */
[----:B------:R-:W-:-:S04]  /*4470*/  IMAD.HI R12, R12, 0x2aaaaaab, RZ ;  /* 0x2aaaaaab0c0c7827 */ /* 0x000fc800078e02ff */
[----:B------:R-:W-:Y:S01]  /*4480*/  FADD.FTZ R28, R34, R37 ;  /* 0x00000025221c7221 */ /* 0x000fe20000010000 */
[----:B------:R-:W1:Y:S01]  /*4490*/  MUFU.EX2 R59, R36 ;  /* 0x00000024003b7308 */ /* 0x000e620000000800 */
[----:B0-----:R-:W-:-:S07]  /*44a0*/  F2FP.BF16.F32.PACK_AB R157, R32, R45 ;  /* 0x0000002d209d723e */ /* 0x001fce00000010ff */
[----:B------:R-:W0:Y:S08]  /*44b0*/  MUFU.EX2 R36, R49 ;  /* 0x0000003100247308 */ /* 0x000e300000000800 */
[----:B------:R-:W2:Y:S01]  /*44c0*/  MUFU.EX2 R38, R38 ;  /* 0x0000002600267308 */ /* 0x000ea20000000800 */
[C---:B-1----:R-:W-:Y:S01]  /*44d0*/  FADD.FTZ R37, R59.reuse, R28 ;  /* 0x0000001c3b257221 */ /* 0x042fe20000010000 */
[----:B------:R-:W-:-:S06]  /*44e0*/  F2FP.BF16.F32.PACK_AB R158, R59, R34 ;  /* 0x000000223b9e723e */ /* 0x000fcc00000010ff */
[----:B------:R-:W1:Y:S01]  /*44f0*/  MUFU.EX2 R61, R40 ;  /* 0x00000028003d7308 */ /* 0x000e620000000800 */
[----:B0-----:R-:W-:-:S07]  /*4500*/  F2FP.BF16.F32.PACK_AB R159, R36, R47 ;  /* 0x0000002f249f723e */ /* 0x001fce00000010ff */
[----:B------:R-:W-:Y:S01]  /*4510*/  MUFU.EX2 R35, R35 ;  /* 0x0000002300237308 */ /* 0x000fe20000000800 */
[----:B--2---:R-:W-:-:S07]  /*4520*/  FADD.FTZ R28, R38, R37 ;  /* 0x00000025261c7221 */ /* 0x004fce0000010000 */
[----:B------:R0:W2:Y:S01]  /*4530*/  MUFU.EX2 R40, R25 ;  /* 0x0000001900287308 */ /* 0x0000a20000000800 */
[----:B-1----:R-:W-:-:S07]  /*4540*/  F2FP.BF16.F32.PACK_AB R160, R61, R38 ;  /* 0x000000263da0723e */ /* 0x002fce00000010ff */
[----:B------:R-:W1:Y:S01]  /*4550*/  MUFU.EX2 R44, R44 ;  /* 0x0000002c002c7308 */ /* 0x000e620000000800 */
[----:B0-----:R-:W-:-:S04]  /*4560*/  FADD.FTZ R25, R45, R42 ;  /* 0x0000002a2d197221 */ /* 0x001fc80000010000 */
[----:B------:R-:W-:-:S03]  /*4570*/  FADD.FTZ R26, R32, R25 ;  /* 0x00000019201a7221 */ /* 0x000fc60000010000 */
[----:B------:R-:W0:Y:S01]  /*4580*/  MUFU.EX2 R31, R31 ;  /* 0x0000001f001f7308 */ /* 0x000e220000000800 */
[----:B------:R-:W-:Y:S01]  /*4590*/  FADD.FTZ R25, R47, R26 ;  /* 0x0000001a2f197221 */ /* 0x000fe20000010000 */
[----:B--2---:R-:W-:-:S03]  /*45a0*/  F2FP.BF16.F32.PACK_AB R161, R40, R35 ;  /* 0x0000002328a1723e */ /* 0x004fc600000010ff */
[----:B------:R-:W-:-:S03]  /*45b0*/  FADD.FTZ R26, R36, R25 ;  /* 0x00000019241a7221 */ /* 0x000fc60000010000 */
[----:B------:R2:W4:Y:S01]  /*45c0*/  MUFU.EX2 R24, R33 ;  /* 0x0000002100187308 */ /* 0x0005220000000800 */
[----:B------:R-:W-:Y:S01]  /*45d0*/  FADD.FTZ R25, R35, R26 ;  /* 0x0000001a23197221 */ /* 0x000fe20000010000 */
[----:B-1----:R-:W-:-:S06]  /*45e0*/  F2FP.BF16.F32.PACK_AB R162, R63, R44 ;  /* 0x0000002c3fa2723e */ /* 0x002fcc00000010ff */
[----:B------:R-:W1:Y:S01]  /*45f0*/  MUFU.EX2 R52, R52 ;  /* 0x0000003400347308 */ /* 0x000e620000000800 */
[----:B--2---:R-:W-:Y:S01]  /*4600*/  FADD.FTZ R33, R61, R28 ;  /* 0x0000001c3d217221 */ /* 0x004fe20000010000 */
[----:B------:R-:W-:-:S03]  /*4610*/  FADD.FTZ R28, R40, R25 ;  /* 0x00000019281c7221 */ /* 0x000fc60000010000 */
[----:B------:R-:W-:Y:S01]  /*4620*/  FADD.FTZ R30, R44, R33 ;  /* 0x000000212c1e7221 */ /* 0x000fe20000010000 */
[----:B0-----:R-:W-:Y:S02]  /*4630*/  FADD.FTZ R25, R31, R28 ;  /* 0x0000001c1f197221 */ /* 0x001fe40000010000 */
[----:B------:R-:W0:Y:S01]  /*4640*/  MUFU.EX2 R27, R27 ;  /* 0x0000001b001b7308 */ /* 0x000e220000000800 */
[----:B------:R-:W-:Y:S01]  /*4650*/  FADD.FTZ R33, R63, R30 ;  /* 0x0000001e3f217221 */ /* 0x000fe20000010000 */
[C---:B----4-:R-:W-:Y:S01]  /*4660*/  FADD.FTZ R28, R24.reuse, R25 ;  /* 0x00000019181c7221 */ /* 0x050fe20000010000 */
[----:B------:R-:W-:-:S05]  /*4670*/  F2FP.BF16.F32.PACK_AB R163, R24, R31 ;  /* 0x0000001f18a3723e */ /* 0x000fca00000010ff */
        /* <DEDUP_REMOVED lines=9> */
[----:B------:R-:W-:Y:S02]  /*4710*/  F2FP.BF16.F32.PACK_AB R165, R26, R27 ;  /* 0x0000001b1aa5723e */ /* 0x000fe400000010ff */
[----:B------:R-:W-:-:S04]  /*4720*/  WARPGROUP.ARRIVE ;  /* 0x00000000000079c5 */ /* 0x000fc80000000000 */
[----:B------:R-:W-:Y:S01]  /*4730*/  MUFU.EX2 R184, R184 ;  /* 0x000000b800b87308 */ /* 0x000fe20000000800 */
[----:B0-----:R-:W-:Y:S01]  /*4740*/  FADD.FTZ R190, R188, R190 ;  /* 0x000000bebcbe7221 */ /* 0x001fe20000010000 */
[----:B------:R-:W-:Y:S01]  /*4750*/  HGMMA.64x256x16.F32.BF16 R24, R152, gdesc[UR8].tnspB, RZ, !UPT, gsb0 ;  /* 0x43e0000898187df0 */ /* 0x000fe2000c0018ff */
[----:B------:R-:W-:Y:S01]  /*4760*/  UMOV UR10, UR6 ;  /* 0x00000006000a7c82 */ /* 0x000fe20008000000 */
[----:B------:R-:W-:Y:S01]  /*4770*/  UMOV UR11, 0x40000040 ;  /* 0x40000040000b7882 */ /* 0x000fe20000000000 */
[----:B------:R-:W-:-:S03]  /*4780*/  UIADD3 UR6, UR4, 0x180, URZ ;  /* 0x0000018004067890 */ /* 0x000fc6000fffe03f */
[----:B------:R-:W-:Y:S01]  /*4790*/  MUFU.EX2 R186, R186 ;  /* 0x000000ba00ba7308 */ /* 0x000fe20000000800 */
[----:B--2---:R-:W-:-:S07]  /*47a0*/  FADD.FTZ R190, R189, R190 ;  /* 0x000000bebdbe7221 */ /* 0x004fce0000010000 */
        /* <DEDUP_REMOVED lines=8> */
[----:B------:R-:W-:Y:S01]  /*4830*/  F2FP.BF16.F32.PACK_AB R166, R189, R188 ;  /* 0x000000bcbda6723e */ /* 0x000fe200000010ff */
[----:B------:R-:W-:Y:S01]  /*4840*/  FFMA.FTZ R155, R179, R13, -R176 ;  /* 0x0000000db39b7223 */ /* 0x000fe200000108b0 */
[----:B------:R-:W-:Y:S01]  /*4850*/  MUFU.EX2 R154, R185 ;  /* 0x000000b9009a7308 */ /* 0x000fe20000000800 */
[----:B------:R-:W-:Y:S07]  /*4860*/  HGMMA.64x256x16.F32.BF16 R24, R156, gdesc[UR12].tnspB, R24, gsb0 ;  /* 0x43e0000c9c187df0 */ /* 0x000fee0008001818 */
[----:B------:R-:W0:Y:S08]  /*4870*/  MUFU.EX2 R152, R152 ;  /* 0x0000009800987308 */ /* 0x000e300000000800 */
[----:B------:R-:W1:Y:S08]  /*4880*/  MUFU.EX2 R153, R153 ;  /* 0x0000009900997308 */ /* 0x000e700000000800 */
[----:B------:R-:W-:Y:S01]  /*4890*/  MUFU.EX2 R155, R155 ;  /* 0x0000009b009b7308 */ /* 0x000fe20000000800 */
[----:B0-----:R-:W-:Y:S01]  /*48a0*/  FADD.FTZ R187, R152, R187 ;  /* 0x000000bb98bb7221 */ /* 0x001fe20000010000 */
[----:B-1----:R-:W-:-:S03]  /*48b0*/  F2FP.BF16.F32.PACK_AB R167, R153, R152 ;  /* 0x0000009899a7723e */ /* 0x002fc600000010ff */
[----:B------:R-:W-:-:S03]  /*48c0*/  FADD.FTZ R187, R153, R187 ;  /* 0x000000bb99bb7221 */ /* 0x000fc60000010000 */
[----:B------:R-:W0:Y:S01]  /*48d0*/  MUFU.EX2 R152, R183 ;  /* 0x000000b700987308 */ /* 0x000e220000000800 */
[----:B------:R-:W-:Y:S02]  /*48e0*/  WARPGROUP.DEPBAR.LE gsb0, 0x0 ;  /* 0x00008000000079c5 */ /* 0x000fe40000010000 */
[----:B------:R-:W-:Y:S01]  /*48f0*/  WARPGROUP.ARRIVE ;  /* 0x00000000000079c5 */ /* 0x000fe20000000000 */
[-CC-:B------:R-:W-:Y:S01]  /*4900*/  FFMA.FTZ R157, R181, R13.reuse, -R176.reuse ;  /* 0x0000000db59d7223 */ /* 0x180fe200000108b0 */
[-CC-:B------:R-:W-:Y:S01]  /*4910*/  FFMA.FTZ R156, R174, R13.reuse, -R176.reuse ;  /* 0x0000000dae9c7223 */ /* 0x180fe200000108b0 */
[-C--:B------:R-:W-:Y:S01]  /*4920*/  FFMA.FTZ R158, R177, R13.reuse, -R176 ;  /* 0x0000000db19e7223 */ /* 0x080fe200000108b0 */
[----:B0-----:R-:W-:Y:S01]  /*4930*/  FADD.FTZ R159, R152, R190 ;  /* 0x000000be989f7221 */ /* 0x001fe20000010000 */
[C---:B------:R-:W-:Y:S01]  /*4940*/  F2FP.BF16.F32.PACK_AB R152, R184.reuse, R152 ;  /* 0x00000098b898723e */ /* 0x040fe200000010ff */
[----:B------:R-:W-:Y:S01]  /*4950*/  HGMMA.64x256x16.F32.BF16 R24, R160, gdesc[UR8].tnspB, R24, gsb0 ;  /* 0x43e00008a0187df0 */ /* 0x000fe20008001818 */
[----:B------:R-:W-:Y:S01]  /*4960*/  UMOV UR10, UR6 ;  /* 0x00000006000a7c82 */ /* 0x000fe20008000000 */
[----:B------:R-:W-:Y:S01]  /*4970*/  UMOV UR11, 0x40000040 ;  /* 0x40000040000b7882 */ /* 0x000fe20000000000 */
[----:B------:R-:W0:Y:S01]  /*4980*/  MUFU.EX2 R157, R157 ;  /* 0x0000009d009d7308 */ /* 0x000e220000000800 */
[----:B------:R-:W-:Y:S01]  /*4990*/  FADD.FTZ R159, R184, R159 ;  /* 0x0000009fb89f7221 */ /* 0x000fe20000010000 */
[----:B------:R-:W-:Y:S01]  /*49a0*/  UIADD3 UR6, UR4, 0x200, URZ ;  /* 0x0000020004067890 */ /* 0x000fe2000fffe03f */
[----:B------:R-:W-:Y:S01]  /*49b0*/  FFMA.FTZ R176, R182, R13, -R176 ;  /* 0x0000000db6b07223 */ /* 0x000fe200000108b0 */
[----:B------:R-:W-:Y:S01]  /*49c0*/  UIADD3 UR4, UR4, 0x280, URZ ;  /* 0x0000028004047890 */ /* 0x000fe2000fffe03f */
[----:B------:R-:W-:Y:S01]  /*49d0*/  FADD.FTZ R159, R154, R159 ;  /* 0x0000009f9a9f7221 */ /* 0x000fe20000010000 */
[----:B------:R-:W-:-:S02]  /*49e0*/  F2FP.BF16.F32.PACK_AB R154, R186, R154 ;  /* 0x0000009aba9a723e */ /* 0x000fc400000010ff */
[----:B------:R-:W-:Y:S01]  /*49f0*/  MUFU.EX2 R156, R156 ;  /* 0x0000009c009c7308 */ /* 0x000fe20000000800 */
[----:B------:R-:W-:-:S07]  /*4a00*/  FADD.FTZ R159, R186, R159 ;  /* 0x0000009fba9f7221 */ /* 0x000fce0000010000 */
[----:B------:R-:W1:Y:S01]  /*4a10*/  MUFU.EX2 R158, R158 ;  /* 0x0000009e009e7308 */ /* 0x000e620000000800 */
[----:B0-----:R-:W-:-:S07]  /*4a20*/  F2FP.BF16.F32.PACK_AB R153, R157, R155 ;  /* 0x0000009b9d99723e */ /* 0x001fce00000010ff */
[----:B------:R-:W-:Y:S01]  /*4a30*/  MUFU.EX2 R176, R176 ;  /* 0x000000b000b07308 */ /* 0x000fe20000000800 */
[----:B------:R-:W-:Y:S02]  /*4a40*/  WARPGROUP.DEPBAR.LE gsb0, 0x0 ;  /* 0x00008000000079c5 */ /* 0x000fe40000010000 */
[----:B------:R-:W-:Y:S01]  /*4a50*/  WARPGROUP.ARRIVE ;  /* 0x00000000000079c5 */ /* 0x000fe20000000000 */
[----:B------:R-:W-:Y:S01]  /*4a60*/  FADD.FTZ R160, R155, R187 ;  /* 0x000000bb9ba07221 */ /* 0x000fe20000010000 */
[----:B-1----:R-:W-:-:S03]  /*4a70*/  F2FP.BF16.F32.PACK_AB R155, R158, R156 ;  /* 0x0000009c9e9b723e */ /* 0x002fc600000010ff */
[----:B------:R-:W-:Y:S01]  /*4a80*/  FADD.FTZ R160, R157, R160 ;  /* 0x000000a09da07221 */ /* 0x000fe20000010000 */
[----:B------:R-:W-:Y:S01]  /*4a90*/  HGMMA.64x256x16.F32.BF16 R24, R164, gdesc[UR8].tnspB, R24, gsb0 ;  /* 0x43e00008a4187df0 */ /* 0x000fe20008001818 */
[----:B------:R-:W-:Y:S01]  /*4aa0*/  UMOV UR10, UR6 ;  /* 0x00000006000a7c82 */ /* 0x000fe20008000000 */
[----:B------:R-:W-:Y:S01]  /*4ab0*/  UMOV UR11, 0x40000040 ;  /* 0x40000040000b7882 */ /* 0x000fe20000000000 */
[----:B------:R-:W-:-:S04]  /*4ac0*/  FADD.FTZ R160, R156, R160 ;  /* 0x000000a09ca07221 */ /* 0x000fc80000010000 */
[----:B------:R-:W-:Y:S01]  /*4ad0*/  FADD.FTZ R156, R158, R160 ;  /* 0x000000a09e9c7221 */ /* 0x000fe20000010000 */
[----:B------:R-:W-:Y:S02]  /*4ae0*/  WARPGROUP.DEPBAR.LE gsb0, 0x0 ;  /* 0x00008000000079c5 */ /* 0x000fe40000010000 */
[----:B------:R-:W-:-:S15]  /*4af0*/  WARPGROUP.ARRIVE ;  /* 0x00000000000079c5 */ /* 0x000fde0000000000 */
[----:B------:R-:W-:-:S03]  /*4b00*/  NOP ;  /* 0x0000000000007918 */ /* 0x000fc60000000000 */
[----:B------:R-:W-:Y:S01]  /*4b10*/  HGMMA.64x256x16.F32.BF16 R24, R152, gdesc[UR8].tnspB, R24, gsb0 ;  /* 0x43e0000898187df0 */ /* 0x000fe20008001818 */
[----:B------:R-:W-:Y:S01]  /*4b20*/  UMOV UR10, UR4 ;  /* 0x00000004000a7c82 */ /* 0x000fe20008000000 */
[----:B------:R-:W-:Y:S01]  /*4b30*/  UMOV UR11, 0x40000040 ;  /* 0x40000040000b7882 */ /* 0x000fe20000000000 */
[----:B------:R-:W-:Y:S02]  /*4b40*/  WARPGROUP.DEPBAR.LE gsb0, 0x0 ;  /* 0x00008000000079c5 */ /* 0x000fe40000010000 */
[----:B------:R-:W0:Y:S01]  /*4b50*/  MUFU.EX2 R152, R171 ;  /* 0x000000ab00987308 */ /* 0x000e220000000800 */
[----:B------:R-:W-:-:S07]  /*4b60*/  FADD.FTZ R155, R21, R159 ;  /* 0x0000009f159b7221 */ /* 0x000fce0000010000 */
[----:B------:R-:W1:Y:S08]  /*4b70*/  MUFU.EX2 R154, R172 ;  /* 0x000000ac009a7308 */ /* 0x000e700000000800 */
[----:B------:R-:W2:Y:S01]  /*4b80*/  MUFU.EX2 R153, R180 ;  /* 0x000000b400997308 */ /* 0x000ea20000000800 */
[C---:B0-----:R-:W-:Y:S01]  /*4b90*/  FADD.FTZ R155, R152.reuse, R155 ;  /* 0x0000009b989b7221 */ /* 0x041fe20000010000 */
[----:B------:R-:W-:-:S02]  /*4ba0*/  F2FP.BF16.F32.PACK_AB R152, R152, R21 ;  /* 0x000000159898723e */ /* 0x000fc400000010ff */
[----:B------:R-:W-:-:S04]  /*4bb0*/  SHF.R.U32.HI R21, RZ, 0x1f, R12 ;  /* 0x0000001fff157819 */ /* 0x000fc8000001160c */
[----:B------:R-:W-:Y:S01]  /*4bc0*/  LEA.HI.SX32 R12, R12, R21, 0x1c ;  /* 0x000000150c0c7211 */ /* 0x000fe200078fe2ff */
[----:B-1----:R-:W-:Y:S01]  /*4bd0*/  FADD.FTZ R157, R154, R155 ;  /* 0x0000009b9a9d7221 */ /* 0x002fe20000010000 */
[----:B------:R-:W-:Y:S02]  /*4be0*/  F2FP.BF16.F32.PACK_AB R154, R173, R154 ;  /* 0x0000009aad9a723e */ /* 0x000fe400000010ff */
[----:B------:R-:W-:Y:S02]  /*4bf0*/  F2FP.BF16.F32.PACK_AB R155, R176, R178 ;  /* 0x000000b2b09b723e */ /* 0x000fe400000010ff */
[----:B------:R-:W-:Y:S01]  /*4c00*/  VIMNMX R21, R205, R12, !PT ;  /* 0x0000000ccd157248 */ /* 0x000fe20007fe0100 */
[----:B--2---:R-:W-:Y:S01]  /*4c10*/  FADD.FTZ R156, R153, R156 ;  /* 0x0000009c999c7221 */ /* 0x004fe20000010000 */
[C---:B------:R-:W-:Y:S02]  /*4c20*/  F2FP.BF16.F32.PACK_AB R153, R175.reuse, R153 ;  /* 0x00000099af99723e */ /* 0x040fe400000010ff */
[----:B------:R-:W-:Y:S01]  /*4c30*/  ISETP.GE.AND P2, PT, R212, R21, PT ;  /* 0x00000015d400720c */ /* 0x000fe20003f46270 */
[----:B------:R-:W-:Y:S01]  /*4c40*/  FADD.FTZ R156, R175, R156 ;  /* 0x0000009caf9c7221 */ /* 0x000fe20000010000 */
[----:B------:R-:W-:-:S06]  /*4c50*/  WARPGROUP.ARRIVE ;  /* 0x00000000000079c5 */ /* 0x000fcc0000000000 */
[----:B------:R-:W-:Y:S03]  /*4c60*/  HGMMA.64x256x16.F32.BF16 R24, R152, gdesc[UR8].tnspB, R24, gsb0 ;  /* 0x43e0000898187df0 */ /* 0x000fe60008001818 */
[----:B------:R-:W-:Y:S02]  /*4c70*/  WARPGROUP.DEPBAR.LE gsb0, 0x0 ;  /* 0x00008000000079c5 */ /* 0x000fe40000010000 */
[----:B------:R-:W-:Y:S01]  /*4c80*/  FADD.FTZ R153, R178, R156 ;  /* 0x0000009cb2997221 */ /* 0x000fe20000010000 */
[----:B------:R0:W-:Y:S03]  /*4c90*/  @!P1 SYNCS.ARRIVE.TRANS64.RED.A1T0 RZ, [R0+URZ], RZ ;  /* 0x000000ff00ff99a7 */ /* 0x0001e6000810043f */
[----:B------:R-:W-:Y:S01]  /*4ca0*/  FADD.FTZ R12, R176, R153 ;  /* 0x00000099b00c7221 */ /* 0x000fe20000010000 */
[----:B0-----:R-:W-:Y:S01]  /*4cb0*/  FADD.FTZ R0, R173, R157 ;  /* 0x0000009dad007221 */ /* 0x001fe20000010000 */
[----:B---3--:R-:W-:Y:S06]  /*4cc0*/  @!P2 BRA `(.L_x_14385) ;  /* 0x00000030001ca947 */ /* 0x008fec0003800000 */
[----:B------:R-:W-:Y:S01]  /*4cd0*/  IMAD.MOV.U32 R214, RZ, RZ, R169 ;  /* 0x000000ffffd67224 */ /* 0x000fe200078e00a9 */
[----:B------:R-:W-:Y:S01]  /*4ce0*/  ULDC UR4, c[0x0][0xad0] ;  /* 0x0002b40000047ab9 */ /* 0x000fe20000000800 */
[----:B------:R-:W-:-:S07]  /*4cf0*/  IMAD.MOV.U32 R215, RZ, RZ, R20 ;  /* 0x000000ffffd77224 */ /* 0x000fce00078e0014 */
.L_x_14394:
[----:B------:R-:W-:-:S04]  /*4d00*/  UIADD3 UR36, UR36, 0x1, URZ ;  /* 0x0000000124247890 */ /* 0x000fc8000fffe03f */
[----:B------:R-:W-:-:S04]  /*4d10*/  UISETP.NE.AND UP0, UPT, UR36, 0x2, UPT ;  /* 0x000000022400788c */ /* 0x000fc8000bf05270 */
[----:B------:R-:W-:Y:S02]  /*4d20*/  USEL UR5, URZ, 0x1, UP0 ;  /* 0x000000013f057887 */ /* 0x000fe40008000000 */
[----:B------:R-:W-:Y:S02]  /*4d30*/  USEL UR36, UR36, URZ, UP0 ;  /* 0x0000003f24247287 */ /* 0x000fe40008000000 */
[----:B------:R-:W-:Y:S01]  /*4d40*/  ULOP3.LUT UR37, UR37, UR5, URZ, 0x3c, !UPT ;  /* 0x0000000525257292 */ /* 0x000fe2000f8e3c3f */
[----:B------:R-:W-:Y:S11]  /*4d50*/  @!P0 BRA `(.L_x_14386) ;  /* 0x0000000000048947 */ /* 0x000ff60003800000 */
[----:B------:R-:W-:Y:S01]  /*4d60*/  BPT.TRAP 0x1 ;  /* 0x000000040000795c */ /* 0x000fe20000300000 */
.L_x_14386:
        /* <DEDUP_REMOVED lines=9> */
.L_x_14387:
[----:B-1----:R-:W-:Y:S05]  /*4e00*/  @P2 BRA `(.L_x_14388) ;  /* 0x0000000000082947 */ /* 0x002fea0003800000 */
[----:B------:R-:W1:Y:S02]  /*4e10*/  SYNCS.PHASECHK.TRANS64.TRYWAIT P2, [UR5+0x32430], R13 ;  /* 0x0324300dff0075a7 */ /* 0x000e640008040145 */
[----:B-1----:R-:W-:Y:S05]  /*4e20*/  @!P2 BRA `(.L_x_14389) ;  /* 0x0000012400d8a947 */ /* 0x002fea0003800000 */
.L_x_14388:
        /* <DEDUP_REMOVED lines=31> */
.L_x_14390:
[----:B------:R2:W3:Y:S01]  /*5020*/  SYNCS.PHASECHK.TRANS64.TRYWAIT P2, [UR5+0x32450], R13 ;  /* 0x0324500dff0075a7 */ /* 0x0004e20008040145 */
[----:B------:R-:W-:Y:S05]  /*5030*/  @!P0 BRA `(.L_x_14391) ;  /* 0x0000000000048947 */ /* 0x000fea0003800000 */
[----:B------:R-:W-:Y:S01]  /*5040*/  BPT.TRAP 0x1 ;  /* 0x000000040000795c */ /* 0x000fe20000300000 */
.L_x_14391:
[----:B---3--:R-:W-:Y:S05]  /*5050*/  @P2 BRA `(.L_x_14392) ;  /* 0x0000000000082947 */ /* 0x008fea0003800000 */
[----:B------:R-:W3:Y:S02]  /*5060*/  SYNCS.PHASECHK.TRANS64.TRYWAIT P2, [UR5+0x32450], R13 ;  /* 0x0324500dff0075a7 */ /* 0x000ee40008040145 */
[----:B---3--:R-:W-:Y:S05]  /*5070*/  @!P2 BRA `(.L_x_14393) ;  /* 0x00000124005ca947 */ /* 0x008fea0003800000 */
.L_x_14392:
[----:B------:R-:W-:Y:S01]  /*5080*/  R2UR UR52, R10 ;  /* 0x000000000a3472ca */ /* 0x000fe200000e0000 */
[----:B------:R-:W-:Y:S01]  /*5090*/  UIMAD UR6, UR36, 0xc00, UR60 ;  /* 0x00000c00240678a4 */ /* 0x000fe2000f8e023c */
[----:B------:R-:W-:Y:S01]  /*50a0*/  R2UR UR53, R11 ;  /* 0x000000000b3572ca */ /* 0x000fe200000e0000 */
[----:B------:R-:W-:Y:S01]  /*50b0*/  WARPGROUP.ARRIVE ;  /* 0x00000000000079c5 */ /* 0x000fe20000000000 */
[----:B------:R-:W-:Y:S01]  /*50c0*/  UMOV UR55, 0x40000040 ;  /* 0x4000004000377882 */ /* 0x000fe20000000000 */
[----:B------:R-:W-:Y:S01]  /*50d0*/  UIADD3 UR10, UR6, 0x302, URZ ;  /* 0x00000302060a7890 */ /* 0x000fe2000fffe03f */
[----:B-1----:R-:W1:Y:S01]  /*50e0*/  LDC R20, c[0x0][0x448] ;  /* 0x00011200ff147b82 */ /* 0x002e620000000800 */
[----:B------:R-:W-:Y:S01]  /*50f0*/  UMOV UR11, 0x40000040 ;  /* 0x40000040000b7882 */ /* 0x000fe20000000000 */
[----:B------:R-:W-:Y:S01]  /*5100*/  UMOV UR54, UR6 ;  /* 0x0000000600367c82 */ /* 0x000fe20008000000 */
[----:B------:R-:W-:Y:S01]  /*5110*/  UIADD3 UR14, UR6, 0x304, URZ ;  /* 0x00000304060e7890 */ /* 0x000fe2000fffe03f */
[----:B------:R-:W-:Y:S01]  /*5120*/  IMAD.IADD R217, R206, 0x1, R200 ;  /* 0x00000001ced97824 */ /* 0x000fe200078e02c8 */
[----:B------:R-:W-:Y:S01]  /*5130*/  UMOV UR15, 0x40000040 ;  /* 0x40000040000f7882 */ /* 0x000fe20000000000 */
[----:B------:R-:W-:Y:S01]  /*5140*/  UIADD3 UR18, UR6, 0x306, URZ ;  /* 0x0000030606127890 */ /* 0x000fe2000fffe03f */
[----:B------:R-:W-:-:S02]  /*5150*/  UMOV UR19, 0x40000040 ;  /* 0x4000004000137882 */ /* 0x000fc40000000000 */
        /* <DEDUP_REMOVED lines=12> */
[----:B-1----:R-:W-:Y:S01]  /*5220*/  ISETP.NE.AND P2, PT, R20, 0x1, PT ;  /* 0x000000011400780c */ /* 0x002fe20003f45270 */
[----:B------:R-:W-:Y:S01]  /*5230*/  UMOV UR35, 0x40000040 ;  /* 0x4000004000237882 */ /* 0x000fe20000000000 */
[----:B------:R-:W-:Y:S01]  /*5240*/  UIADD3 UR42, UR6, 0x900, URZ ;  /* 0x00000900062a7890 */ /* 0x000fe2000fffe03f */
[----:B------:R-:W-:Y:S01]  /*5250*/  UMOV UR43, 0x40000040 ;  /* 0x40000040002b7882 */ /* 0x000fe20000000000 */
[----:B------:R-:W-:Y:S01]  /*5260*/  UIADD3 UR46, UR6, 0x902, URZ ;  /* 0x00000902062e7890 */ /* 0x000fe2000fffe03f */
[----:B------:R-:W-:Y:S01]  /*5270*/  UMOV UR47, 0x40000040 ;  /* 0x40000040002f7882 */ /* 0x000fe20000000000 */
[----:B------:R-:W-:Y:S01]  /*5280*/  UIADD3 UR50, UR6, 0x904, URZ ;  /* 0x0000090406327890 */ /* 0x000fe2000fffe03f */
[----:B------:R-:W-:-:S06]  /*5290*/  UMOV UR51, 0x40000040 ;  /* 0x4000004000337882 */ /* 0x000fcc0000000000 */
[----:B------:R-:W1:Y:S08]  /*52a0*/  @P2 LDC R20, c[0x0][0x44c] ;  /* 0x00011300ff142b82 */ /* 0x000e700000000800 */
[----:B0-2---:R-:W0:Y:S01]  /*52b0*/  @P2 LDC R13, c[0x0][0x450] ;  /* 0x00011400ff0d2b82 */ /* 0x005e220000000800 */
[----:B-1----:R-:W-:-:S05]  /*52c0*/  @P2 IMAD.HI.U32 R20, R217, R20, RZ ;  /* 0x00000014d9142227 */ /* 0x002fca00078e00ff */
[----:B0-----:R-:W-:Y:S01]  /*52d0*/  @P2 SHF.R.U32.HI R217, RZ, R13, R20 ;  /* 0x0000000dffd92219 */ /* 0x001fe20000011614 */
        /* <DEDUP_REMOVED lines=72> */
[----:B------:R-:W-:-:S02]  /*5760*/  IMAD R161, R212, -0x60, RZ ;  /* 0xffffffa0d4a17824 */ /* 0x000fc400078e02ff */
[----:B------:R-:W-:Y:S01]  /*5770*/  FMUL.FTZ R219, R152, UR4 ;  /* 0x0000000498db7c20 */ /* 0x000fe20008410000 */
[----:B------:R-:W-:Y:S01]  /*5780*/  FMUL.FTZ R13, R158, UR4 ;  /* 0x000000049e0d7c20 */ /* 0x000fe20008410000 */
[----:B------:R-:W1:Y:S01]  /*5790*/  MUFU.TANH R220, R220 ;  /* 0x000000dc00dc7308 */ /* 0x000e620000002400 */
[----:B------:R-:W-:Y:S01]  /*57a0*/  FMUL.FTZ R20, R159, UR4 ;  /* 0x000000049f147c20 */ /* 0x000fe20008410000 */
[----:B------:R-:W-:Y:S01]  /*57b0*/  IADD3 R161, -R201, 0x1, R161 ;  /* 0x00000001c9a17810 */ /* 0x000fe20007ffe1a1 */
[----:B------:R-:W-:Y:S01]  /*57c0*/  FMUL.FTZ R158, R164, UR4 ;  /* 0x00000004a49e7c20 */ /* 0x000fe20008410000 */
[----:B------:R-:W-:Y:S01]  /*57d0*/  FMUL.FTZ R159, R165, UR4 ;  /* 0x00000004a59f7c20 */ /* 0x000fe20008410000 */
[----:B------:R-:W-:Y:S01]  /*57e0*/  FMUL.FTZ R224, R170, UR4 ;  /* 0x00000004aae07c20 */ /* 0x000fe20008410000 */
[----:B------:R-:W-:Y:S01]  /*57f0*/  FMUL.FTZ R218, R160, UR4 ;  /* 0x00000004a0da7c20 */ /* 0x000fe20008410000 */
[----:B------:R-:W-:Y:S01]  /*5800*/  IADD3 R170, -R203, R161, R204 ;  /* 0x000000a1cbaa7210 */ /* 0x000fe20007ffe1cc */
        /* <DEDUP_REMOVED lines=10> */
[----:B------:R-:W-:Y:S01]  /*58b0*/  FMUL.FTZ R166, R180, UR4 ;  /* 0x00000004b4a67c20 */ /* 0x000fe20008410000 */
[----:B------:R-:W-:Y:S01]  /*58c0*/  FMUL.FTZ R222, R167, UR4 ;  /* 0x00000004a7de7c20 */ /* 0x000fe20008410000 */
[----:B------:R-:W-:Y:S01]  /*58d0*/  FMUL.FTZ R167, R181, UR4 ;  /* 0x00000004b5a77c20 */ /* 0x000fe20008410000 */
[----:B------:R-:W-:Y:S01]  /*58e0*/  FMUL.FTZ R216, R162, UR4 ;  /* 0x00000004a2d87c20 */ /* 0x000fe20008410000 */
[----:B------:R-:W-:Y:S01]  /*58f0*/  ISETP.GT.AND P3, PT, R174, 0x1, PT ;  /* 0x00000001ae00780c */ /* 0x000fe20003f64270 */
[----:B------:R-:W-:Y:S01]  /*5900*/  FMUL.FTZ R161, R184, UR4 ;  /* 0x00000004b8a17c20 */ /* 0x000fe20008410000 */
[----:B------:R-:W0:Y:S01]  /*5910*/  MUFU.TANH R219, R219 ;  /* 0x000000db00db7308 */ /* 0x000e220000002400 */
[C---:B------:R-:W-:Y:S01]  /*5920*/  ISETP.GT.AND P4, PT, R174.reuse, 0x8, PT ;  /* 0x00000008ae00780c */ /* 0x040fe20003f84270 */
[----:B------:R-:W-:Y:S01]  /*5930*/  FMUL.FTZ R152, R163, UR4 ;  /* 0x00000004a3987c20 */ /* 0x000fe20008410000 */
[C---:B------:R-:W-:Y:S01]  /*5940*/  ISETP.GT.AND P5, PT, R174.reuse, 0x9, PT ;  /* 0x00000009ae00780c */ /* 0x040fe20003fa4270 */
[----:B------:R-:W-:Y:S01]  /*5950*/  FMUL.FTZ R225, R175, UR4 ;  /* 0x00000004afe17c20 */ /* 0x000fe20008410000 */
[----:B------:R-:W-:Y:S01]  /*5960*/  ISETP.GT.AND P2, PT, R174, RZ, PT ;  /* 0x000000ffae00720c */ /* 0x000fe20003f44270 */
[----:B------:R-:W-:Y:S01]  /*5970*/  FMUL.FTZ R162, R185, UR4 ;  /* 0x00000004b9a27c20 */ /* 0x000fe20008410000 */
[----:B-1----:R-:W-:Y:S01]  /*5980*/  FSEL R220, R220, -INF , P3 ;  /* 0xff800000dcdc7808 */ /* 0x002fe20001800000 */
[----:B------:R-:W1:Y:S01]  /*5990*/  MUFU.TANH R157, R157 ;  /* 0x0000009d009d7308 */ /* 0x000e620000002400 */
[----:B------:R-:W-:Y:S01]  /*59a0*/  ISETP.GT.AND P3, PT, R174, 0x11, PT ;  /* 0x00000011ae00780c */ /* 0x000fe20003f64270 */
[----:B------:R-:W4:Y:S01]  /*59b0*/  SHFL.IDX PT, R175, R217, 0x1, 0x1c1f ;  /* 0x003c1f00d9af7f89 */ /* 0x000f2200000e0000 */
[----:B--2---:R-:W-:Y:S01]  /*59c0*/  FSEL R154, R154, -INF , P4 ;  /* 0xff8000009a9a7808 */ /* 0x004fe20002000000 */
[----:B------:R-:W-:Y:S01]  /*59d0*/  FMUL.FTZ R163, R188, UR4 ;  /* 0x00000004bca37c20 */ /* 0x000fe20008410000 */
[----:B------:R-:W-:Y:S01]  /*59e0*/  ISETP.GT.AND P4, PT, R174, 0x18, PT ;  /* 0x00000018ae00780c */ /* 0x000fe20003f84270 */
[----:B------:R-:W-:Y:S01]  /*59f0*/  FMUL.FTZ R223, R171, UR4 ;  /* 0x00000004abdf7c20 */ /* 0x000fe20008410000 */
[----:B---3--:R-:W-:Y:S01]  /*5a00*/  FSEL R169, R156, -INF , P5 ;  /* 0xff8000009ca97808 */ /* 0x008fe20002800000 */
[----:B------:R-:W2:Y:S01]  /*5a10*/  MUFU.TANH R158, R158 ;  /* 0x0000009e009e7308 */ /* 0x000ea20000002400 */
[C---:B------:R-:W-:Y:S01]  /*5a20*/  ISETP.GT.AND P5, PT, R174.reuse, 0x19, PT ;  /* 0x00000019ae00780c */ /* 0x040fe20003fa4270 */
[----:B------:R-:W-:Y:S01]  /*5a30*/  FMUL.FTZ R156, R189, UR4 ;  /* 0x00000004bd9c7c20 */ /* 0x000fe20008410000 */
[----:B0-----:R-:W-:Y:S01]  /*5a40*/  FSEL R219, R219, -INF , P2 ;  /* 0xff800000dbdb7808 */ /* 0x001fe20001000000 */
[----:B------:R-:W-:Y:S01]  /*5a50*/  FMUL.FTZ R188, R179, UR4 ;  /* 0x00000004b3bc7c20 */ /* 0x000fe20008410000 */
[----:B------:R-:W-:Y:S01]  /*5a60*/  ISETP.GT.AND P2, PT, R174, 0x10, PT ;  /* 0x00000010ae00780c */ /* 0x000fe20003f44270 */
        /* <DEDUP_REMOVED lines=14> */
[----:B----4-:R-:W-:-:S02]  /*5b50*/  IMAD.IADD R179, R170, 0x1, R175 ;  /* 0x00000001aab37824 */ /* 0x010fc400078e02af */
[----:B------:R-:W-:Y:S01]  /*5b60*/  FMUL.FTZ R193, R187, UR4 ;  /* 0x00000004bbc17c20 */ /* 0x000fe20008410000 */
[----:B------:R-:W-:Y:S01]  /*5b70*/  FMUL.FTZ R191, R191, UR4 ;  /* 0x00000004bfbf7c20 */ /* 0x000fe20008410000 */
[----:B------:R-:W-:Y:S01]  /*5b80*/  FMUL.FTZ R194, R194, UR4 ;  /* 0x00000004c2c27c20 */ /* 0x000fe20008410000 */
[----:B------:R-:W2:Y:S01]  /*5b90*/  MUFU.TANH R168, R168 ;  /* 0x000000a800a87308 */ /* 0x000ea20000002400 */
[----:B0-----:R-:W-:Y:S01]  /*5ba0*/  FSEL R217, R159, -INF , P5 ;  /* 0xff8000009fd97808 */ /* 0x001fe20002800000 */
[----:B------:R-:W-:Y:S01]  /*5bb0*/  FMUL.FTZ R159, R196, UR4 ;  /* 0x00000004c49f7c20 */ /* 0x000fe20008410000 */
[----:B------:R-:W-:Y:S01]  /*5bc0*/  ISETP.GT.AND P5, PT, R174, 0x29, PT ;  /* 0x00000029ae00780c */ /* 0x000fe20003fa4270 */
[----:B------:R-:W-:Y:S01]  /*5bd0*/  FMUL.FTZ R196, R190, UR4 ;  /* 0x00000004bec47c20 */ /* 0x000fe20008410000 */
[----:B------:R-:W-:-:S03]  /*5be0*/  FMUL.FTZ R199, R199, UR4 ;  /* 0x00000004c7c77c20 */ /* 0x000fc60008410000 */
        /* <DEDUP_REMOVED lines=41> */
[----:B------:R-:W-:-:S05]  /*5e80*/  ISETP.GT.AND P2, PT, R179, RZ, PT ;  /* 0x000000ffb300720c */ /* 0x000fca0003f44270 */
        /* <DEDUP_REMOVED lines=8> */
[----:B------:R-:W-:Y:S02]  /*5f10*/  FMNMX.FTZ R13, R219, R215, !PT ;  /* 0x000000d7db0d7209 */ /* 0x000fe40007810000 */
[----:B------:R-:W-:Y:S02]  /*5f20*/  ISETP.GT.AND P4, PT, R179, 0x18, PT ;  /* 0x00000018b300780c */ /* 0x000fe40003f84270 */
[----:B------:R-:W-:Y:S01]  /*5f30*/  FMNMX.FTZ R13, R220, R13, !PT ;  /* 0x0000000ddc0d7209 */ /* 0x000fe20007810000 */
[----:B------:R-:W2:Y:S01]  /*5f40*/  MUFU.TANH R153, R153 ;  /* 0x0000009900997308 */ /* 0x000ea20000002400 */
[----:B0-----:R-:W-:Y:S02]  /*5f50*/  FSEL R159, R176, -INF , P5 ;  /* 0xff800000b09f7808 */ /* 0x001fe40002800000 */
[----:B------:R-:W-:-:S02]  /*5f60*/  FMNMX.FTZ R13, R154, R13, !PT ;  /* 0x0000000d9a0d7209 */ /* 0x000fc40007810000 */
[----:B------:R-:W-:Y:S02]  /*5f70*/  ISETP.GT.AND P5, PT, R179, 0x9, PT ;  /* 0x00000009b300780c */ /* 0x000fe40003fa4270 */
[----:B------:R-:W-:Y:S01]  /*5f80*/  FMNMX.FTZ R13, R169, R13, !PT ;  /* 0x0000000da90d7209 */ /* 0x000fe20007810000 */
[----:B------:R-:W0:Y:S01]  /*5f90*/  MUFU.TANH R155, R155 ;  /* 0x0000009b009b7308 */ /* 0x000e220000002400 */
[----:B-1----:R-:W-:Y:S02]  /*5fa0*/  FSEL R174, R20, -INF , P5 ;  /* 0xff80000014ae7808 */ /* 0x002fe40002800000 */
[----:B------:R-:W-:Y:S02]  /*5fb0*/  FMNMX.FTZ R13, R218, R13, !PT ;  /* 0x0000000dda0d7209 */ /* 0x000fe40007810000 */
[----:B------:R-:W-:Y:S02]  /*5fc0*/  ISETP.GT.AND P5, PT, R179, 0x19, PT ;  /* 0x00000019b300780c */ /* 0x000fe40003fa4270 */
[----:B------:R-:W-:Y:S01]  /*5fd0*/  FMNMX.FTZ R13, R180, R13, !PT ;  /* 0x0000000db40d7209 */ /* 0x000fe20007810000 */
[----:B------:R-:W1:Y:S01]  /*5fe0*/  MUFU.TANH R216, R216 ;  /* 0x000000d800d87308 */ /* 0x000e620000002400 */
[----:B--2---:R-:W-:-:S02]  /*5ff0*/  FSEL R153, R153, -INF , P2 ;  /* 0xff80000099997808 */ /* 0x004fc40001000000 */
[----:B------:R-:W-:Y:S02]  /*6000*/  FMNMX.FTZ R13, R181, R13, !PT ;  /* 0x0000000db50d7209 */ /* 0x000fe40007810000 */
[----:B------:R-:W-:Y:S02]  /*6010*/  ISETP.GT.AND P2, PT, R179, 0x10, PT ;  /* 0x00000010b300780c */ /* 0x000fe40003f44270 */
[----:B------:R-:W-:Y:S01]  /*6020*/  FMNMX.FTZ R13, R217, R13, !PT ;  /* 0x0000000dd90d7209 */ /* 0x000fe20007810000 */
[----:B------:R-:W2:Y:S01]  /*6030*/  MUFU.TANH R152, R152 ;  /* 0x0000009800987308 */ /* 0x000ea20000002400 */
[----:B0-----:R-:W-:Y:S02]  /*6040*/  FSEL R155, R155, -INF , P3 ;  /* 0xff8000009b9b7808 */ /* 0x001fe40001800000 */
[----:B------:R-:W-:Y:S02]  /*6050*/  FMNMX.FTZ R13, R168, R13, !PT ;  /* 0x0000000da80d7209 */ /* 0x000fe40007810000 */
[----:B------:R-:W-:-:S02]  /*6060*/  ISETP.GT.AND P3, PT, R179, 0x11, PT ;  /* 0x00000011b300780c */ /* 0x000fc40003f64270 */
        /* <DEDUP_REMOVED lines=13> */
[----:B------:R-:W-:Y:S01]  /*6140*/  FMNMX.FTZ R13, R166, R13, !PT ;  /* 0x0000000da60d7209 */ /* 0x000fe20007810000 */
[----:B------:R-:W0:Y:S01]  /*6150*/  S2R R221, SR_TID.X ;  /* 0x0000000000dd7919 */ /* 0x000e220000002100 */
[----:B------:R-:W-:-:S02]  /*6160*/  ISETP.GT.AND P4, PT, R179, 0x28, PT ;  /* 0x00000028b300780c */ /* 0x000fc40003f84270 */
[----:B------:R-:W-:Y:S01]  /*6170*/  FMNMX.FTZ R13, R167, R13, !PT ;  /* 0x0000000da70d7209 */ /* 0x000fe20007810000 */
[----:B------:R-:W3:Y:S01]  /*6180*/  MUFU.TANH R223, R223 ;  /* 0x000000df00df7308 */ /* 0x000ee20000002400 */
        /* <DEDUP_REMOVED lines=21> */
[----:B------:R-:W-:Y:S01]  /*62e0*/  ISETP.GT.AND P5, PT, R179, 0x39, PT ;  /* 0x00000039b300780c */ /* 0x000fe20003fa4270 */
[----:B------:R-:W2:Y:S01]  /*62f0*/  SHFL.BFLY PT, R20, R13, 0x2, 0x1f ;  /* 0x0c401f000d147f89 */ /* 0x000ea200000e0000 */
[----:B0-----:R-:W-:-:S03]  /*6300*/  SHF.R.U32.HI R221, RZ, 0x7, R221 ;  /* 0x00000007ffdd7819 */ /* 0x001fc600000116dd */
[----:B------:R-:W0:Y:S01]  /*6310*/  MUFU.TANH R189, R189 ;  /* 0x000000bd00bd7308 */ /* 0x000e220000002400 */
[----:B---3--:R-:W-:Y:S02]  /*6320*/  FSEL R187, R227, -INF , P2 ;  /* 0xff800000e3bb7808 */ /* 0x008fe40001000000 */
[----:B------:R-:W-:-:S05]  /*6330*/  ISETP.GT.AND P2, PT, R179, 0x40, PT ;  /* 0x00000040b300780c */ /* 0x000fca0003f44270 */
[----:B------:R-:W3:Y:S01]  /*6340*/  MUFU.TANH R182, R182 ;  /* 0x000000b600b67308 */ /* 0x000ee20000002400 */
[----:B-1----:R-:W-:Y:S02]  /*6350*/  FSEL R188, R188, -INF , P3 ;  /* 0xff800000bcbc7808 */ /* 0x002fe40001800000 */
[----:B------:R-:W-:-:S05]  /*6360*/  ISETP.GT.AND P3, PT, R179, 0x41, PT ;  /* 0x00000041b300780c */ /* 0x000fca0003f64270 */
[----:B------:R-:W1:Y:S01]  /*6370*/  MUFU.TANH R192, R192 ;  /* 0x000000c000c07308 */ /* 0x000e620000002400 */
[----:B0-----:R-:W-:Y:S02]  /*6380*/  FSEL R189, R189, -INF , P4 ;  /* 0xff800000bdbd7808 */ /* 0x001fe40002000000 */
[----:B------:R-:W-:Y:S02]  /*6390*/  ISETP.GT.AND P4, PT, R179, 0x48, PT ;  /* 0x00000048b300780c */ /* 0x000fe40003f84270 */
[----:B--2---:R-:W-:-:S03]  /*63a0*/  FMNMX.FTZ R20, R13, R20, !PT ;  /* 0x000000140d147209 */ /* 0x004fc60007810000 */
[----:B------:R-:W0:Y:S01]  /*63b0*/  MUFU.TANH R193, R193 ;  /* 0x000000c100c17308 */ /* 0x000e220000002400 */
[----:B---3--:R-:W-:Y:S01]  /*63c0*/  FSEL R190, R182, -INF , P5 ;  /* 0xff800000b6be7808 */ /* 0x008fe20002800000 */
[----:B------:R-:W2:Y:S01]  /*63d0*/  SHFL.BFLY PT, R13, R20, 0x1, 0x1f ;  /* 0x0c201f00140d7f89 */ /* 0x000ea200000e0000 */
[----:B------:R-:W-:-:S05]  /*63e0*/  ISETP.GT.AND P5, PT, R179, 0x59, PT ;  /* 0x00000059b300780c */ /* 0x000fca0003fa4270 */
[----:B------:R-:W3:Y:S01]  /*63f0*/  MUFU.TANH R196, R196 ;  /* 0x000000c400c47308 */ /* 0x000ee20000002400 */
[----:B-1----:R-:W-:Y:S02]  /*6400*/  FSEL R192, R192, -INF , P2 ;  /* 0xff800000c0c07808 */ /* 0x002fe40001000000 */
[----:B------:R-:W-:-:S05]  /*6410*/  ISETP.GT.AND P2, PT, R179, 0x50, PT ;  /* 0x00000050b300780c */ /* 0x000fca0003f44270 */
[----:B------:R-:W1:Y:S01]  /*6420*/  MUFU.TANH R191, R191 ;  /* 0x000000bf00bf7308 */ /* 0x000e620000002400 */
[----:B0-----:R-:W-:Y:S02]  /*6430*/  FSEL R193, R193, -INF , P3 ;  /* 0xff800000c1c17808 */ /* 0x001fe40001800000 */
[C---:B------:R-:W-:Y:S02]  /*6440*/  ISETP.GT.AND P3, PT, R179.reuse, 0x51, PT ;  /* 0x00000051b300780c */ /* 0x040fe40003f64270 */
[----:B---3--:R-:W-:Y:S02]  /*6450*/  FSEL R196, R196, -INF , P4 ;  /* 0xff800000c4c47808 */ /* 0x008fe40002000000 */
[----:B--2---:R-:W-:Y:S02]  /*6460*/  FMNMX.FTZ R20, R20, R13, !PT ;  /* 0x0000000d14147209 */ /* 0x004fe40007810000 */
[----:B------:R-:W0:Y:S01]  /*6470*/  LDC R13, c[0x0][0xa80] ;  /* 0x0002a000ff0d7b82 */ /* 0x000e220000000800 */
[----:B------:R-:W-:-:S02]  /*6480*/  ISETP.GT.AND P4, PT, R179, 0x58, PT ;  /* 0x00000058b300780c */ /* 0x000fc40003f84270 */
[----:B------:R-:W-:-:S04]  /*6490*/  FSETP.NEU.FTZ.AND P6, PT, R20, -INF , PT ;  /* 0xff8000001400780b */ /* 0x000fc80003fdd000 */
[----:B------:R-:W-:-:S05]  /*64a0*/  FSEL R152, R20, RZ, P6 ;  /* 0x000000ff14987208 */ /* 0x000fca0003000000 */
[----:B------:R-:W-:Y:S01]  /*64b0*/  FADD.FTZ R152, -R152, R215 ;  /* 0x000000d798987221 */ /* 0x000fe20000010100 */
[----:B0-----:R-:W-:-:S03]  /*64c0*/  FMUL.FTZ R197, R20, R13 ;  /* 0x0000000d14c57220 */ /* 0x001fc60000410000 */
[----:B------:R-:W-:Y:S02]  /*64d0*/  FMUL.FTZ R152, R152, R13 ;  /* 0x0000000d98987220 */ /* 0x000fe40000410000 */
[----:B------:R-:W-:Y:S02]  /*64e0*/  FSEL R197, R197, RZ, P6 ;  /* 0x000000ffc5c57208 */ /* 0x000fe40003000000 */
[----:B------:R-:W-:-:S03]  /*64f0*/  ISETP.GT.AND P6, PT, R179, 0x49, PT ;  /* 0x00000049b300780c */ /* 0x000fc60003fc4270 */
        /* <DEDUP_REMOVED lines=25> */
[----:B-1----:R-:W-:-:S07]  /*6690*/  FSEL R191, R191, -INF , P6 ;  /* 0xff800000bfbf7808 */ /* 0x002fce0003000000 */
[----:B------:R-:W0:Y:S08]  /*66a0*/  MUFU.EX2 R197, R152 ;  /* 0x0000009800c57308 */ /* 0x000e300000000800 */
[----:B------:R-:W1:Y:S08]  /*66b0*/  MUFU.EX2 R152, R216 ;  /* 0x000000d800987308 */ /* 0x000e700000000800 */
[----:B------:R-:W2:Y:S01]  /*66c0*/  MUFU.EX2 R154, R154 ;  /* 0x0000009a009a7308 */ /* 0x000ea20000000800 */
        /* <DEDUP_REMOVED lines=24> */
[C---:B0-----:R-:W-:Y:S01]  /*6850*/  FADD.FTZ R0, R169.reuse, R0 ;  /* 0x00000000a9007221 */ /* 0x041fe20000010000 */
[----:B------:R-:W-:Y:S01]  /*6860*/  F2FP.BF16.F32.PACK_AB R154, R169, R154 ;  /* 0x0000009aa99a723e */ /* 0x000fe200000010ff */
[-C--:B------:R-:W-:Y:S01]  /*6870*/  FMUL.FTZ R61, R61, R197.reuse ;  /* 0x000000c53d3d7220 */ /* 0x080fe20000410000 */
        /* <DEDUP_REMOVED lines=46> */
[----:B------:R0:W1:Y:S01]  /*6b60*/  MUFU.TANH R169, R194 ;  /* 0x000000c200a97308 */ /* 0x0000620000002400 */
[----:B------:R-:W-:Y:S01]  /*6b70*/  FMUL.FTZ R132, R132, R197 ;  /* 0x000000c584847220 */ /* 0x000fe20000410000 */
[----:B------:R-:W-:Y:S01]  /*6b80*/  FMNMX.FTZ R215, R187, R215, !PT ;  /* 0x000000d7bbd77209 */ /* 0x000fe20007810000 */
[-C--:B------:R-:W-:Y:S01]  /*6b90*/  FMUL.FTZ R133, R133, R197.reuse ;  /* 0x000000c585857220 */ /* 0x080fe20000410000 */
[-C--:B------:R-:W-:Y:S01]  /*6ba0*/  FMUL.FTZ R136, R136, R197.reuse ;  /* 0x000000c588887220 */ /* 0x080fe20000410000 */
[----:B------:R-:W-:Y:S01]  /*6bb0*/  FMUL.FTZ R137, R137, R197 ;  /* 0x000000c589897220 */ /* 0x000fe20000410000 */
[----:B------:R-:W-:Y:S01]  /*6bc0*/  FMNMX.FTZ R215, R188, R215, !PT ;  /* 0x000000d7bcd77209 */ /* 0x000fe20007810000 */
[-C--:B------:R-:W-:Y:S01]  /*6bd0*/  FMUL.FTZ R140, R140, R197.reuse ;  /* 0x000000c58c8c7220 */ /* 0x080fe20000410000 */
[----:B------:R-:W-:Y:S01]  /*6be0*/  FMUL.FTZ R141, R141, R197 ;  /* 0x000000c58d8d7220 */ /* 0x000fe20000410000 */
[----:B0-----:R-:W-:Y:S01]  /*6bf0*/  FMUL.FTZ R194, R195, UR4 ;  /* 0x00000004c3c27c20 */ /* 0x001fe20008410000 */
[----:B------:R-:W-:Y:S01]  /*6c00*/  FMNMX.FTZ R215, R189, R215, !PT ;  /* 0x000000d7bdd77209 */ /* 0x000fe20007810000 */
[----:B------:R-:W-:Y:S01]  /*6c10*/  FMUL.FTZ R195, R198, UR4 ;  /* 0x00000004c6c37c20 */ /* 0x000fe20008410000 */
[-C--:B------:R-:W-:Y:S01]  /*6c20*/  FMUL.FTZ R144, R144, R197.reuse ;  /* 0x000000c590907220 */ /* 0x080fe20000410000 */
[----:B------:R-:W-:Y:S01]  /*6c30*/  FMUL.FTZ R145, R145, R197 ;  /* 0x000000c591917220 */ /* 0x000fe20000410000 */
[----:B------:R-:W-:Y:S01]  /*6c40*/  FMNMX.FTZ R215, R190, R215, !PT ;  /* 0x000000d7bed77209 */ /* 0x000fe20007810000 */
[----:B------:R-:W0:Y:S01]  /*6c50*/  MUFU.TANH R194, R194 ;  /* 0x000000c200c27308 */ /* 0x000e220000002400 */
[-C--:B------:R-:W-:Y:S01]  /*6c60*/  FMUL.FTZ R148, R148, R197.reuse ;  /* 0x000000c594947220 */ /* 0x080fe20000410000 */
[----:B------:R-:W-:Y:S01]  /*6c70*/  FMUL.FTZ R149, R149, R197 ;  /* 0x000000c595957220 */ /* 0x000fe20000410000 */
[----:B------:R-:W-:-:S04]  /*6c80*/  FMNMX.FTZ R215, R192, R215, !PT ;  /* 0x000000d7c0d77209 */ /* 0x000fc80007810000 */
[----:B------:R-:W-:Y:S01]  /*6c90*/  FMNMX.FTZ R198, R193, R215, !PT ;  /* 0x000000d7c1c67209 */ /* 0x000fe20007810000 */
[----:B------:R-:W2:Y:S03]  /*6ca0*/  MUFU.TANH R195, R195 ;  /* 0x000000c300c37308 */ /* 0x000ea60000002400 */
[----:B------:R-:W-:-:S05]  /*6cb0*/  FMNMX.FTZ R198, R196, R198, !PT ;  /* 0x000000c6c4c67209 */ /* 0x000fca0007810000 */
[----:B------:R1:W3:Y:S08]  /*6cc0*/  MUFU.TANH R215, R199 ;  /* 0x000000c700d77308 */ /* 0x0002f00000002400 */
[----:B------:R-:W-:Y:S01]  /*6cd0*/  MUFU.EX2 R180, R180 ;  /* 0x000000b400b47308 */ /* 0x000fe20000000800 */
[----:B-1----:R-:W-:Y:S02]  /*6ce0*/  FSEL R199, R169, -INF , P2 ;  /* 0xff800000a9c77808 */ /* 0x002fe40001000000 */
[----:B------:R-:W-:-:S02]  /*6cf0*/  FMNMX.FTZ R169, R191, R198, !PT ;  /* 0x000000c6bfa97209 */ /* 0x000fc40007810000 */
[----:B0-----:R-:W-:Y:S02]  /*6d00*/  FSEL R198, R194, -INF , P3 ;  /* 0xff800000c2c67808 */ /* 0x001fe40001800000 */
[----:B------:R-:W-:Y:S01]  /*6d10*/  FMNMX.FTZ R169, R199, R169, !PT ;  /* 0x000000a9c7a97209 */ /* 0x000fe20007810000 */
[----:B------:R-:W-:Y:S01]  /*6d20*/  MUFU.EX2 R182, R182 ;  /* 0x000000b600b67308 */ /* 0x000fe20000000800 */
[----:B--2---:R-:W-:Y:S02]  /*6d30*/  FSEL R195, R195, -INF , P4 ;  /* 0xff800000c3c37808 */ /* 0x004fe40002000000 */
[----:B------:R-:W-:Y:S02]  /*6d40*/  FMNMX.FTZ R169, R198, R169, !PT ;  /* 0x000000a9c6a97209 */ /* 0x000fe40007810000 */
[----:B---3--:R-:W-:Y:S02]  /*6d50*/  FSEL R194, R215, -INF , P5 ;  /* 0xff800000d7c27808 */ /* 0x008fe40002800000 */
        /* <DEDUP_REMOVED lines=14> */
[----:B------:R-:W-:-:S04]  /*6e40*/  FSETP.NEU.FTZ.AND P2, PT, R169, -INF , PT ;  /* 0xff800000a900780b */ /* 0x000fc80003f5d000 */
[----:B------:R-:W-:-:S05]  /*6e50*/  FSEL R215, R169, RZ, P2 ;  /* 0x000000ffa9d77208 */ /* 0x000fca0001000000 */
[----:B------:R-:W-:Y:S01]  /*6e60*/  FADD.FTZ R215, -R215, R214 ;  /* 0x000000d6d7d77221 */ /* 0x000fe20000010100 */
[----:B------:R-:W-:-:S05]  /*6e70*/  FMUL.FTZ R214, R169, R13 ;  /* 0x0000000da9d67220 */ /* 0x000fca0000410000 */
[----:B------:R-:W-:Y:S02]  /*6e80*/  FSEL R214, R214, RZ, P2 ;  /* 0x000000ffd6d67208 */ /* 0x000fe40001000000 */
[C---:B------:R-:W-:Y:S01]  /*6e90*/  ISETP.GT.AND P2, PT, R212.reuse, R21, PT ;  /* 0x00000015d400720c */ /* 0x040fe20003f44270 */
[----:B------:R-:W-:Y:S02]  /*6ea0*/  VIADD R212, R212, 0xffffffff ;  /* 0xffffffffd4d47836 */ /* 0x000fe40000000000 */
        /* <DEDUP_REMOVED lines=24> */
[----:B------:R-:W-:Y:S01]  /*7030*/  FMUL.FTZ R214, R215, R13 ;  /* 0x0000000dd7d67220 */ /* 0x000fe20000410000 */
[----:B------:R-:W-:Y:S08]  /*7040*/  MUFU.EX2 R153, R153 ;  /* 0x0000009900997308 */ /* 0x000ff00000000800 */
[----:B------:R-:W0:Y:S08]  /*7050*/  MUFU.EX2 R214, R214 ;  /* 0x000000d600d67308 */ /* 0x000e300000000800 */
[----:B------:R0:W1:Y:S08]  /*7060*/  MUFU.EX2 R215, R155 ;  /* 0x0000009b00d77308 */ /* 0x0000700000000800 */
[----:B------:R-:W-:Y:S01]  /*7070*/  MUFU.EX2 R174, R174 ;  /* 0x000000ae00ae7308 */ /* 0x000fe20000000800 */
[----:B0-----:R-:W-:Y:S01]  /*7080*/  FFMA.FTZ R155, R214, R12, R153 ;  /* 0x0000000cd69b7223 */ /* 0x001fe20000010099 */
[----:B------:R-:W-:-:S02]  /*7090*/  IMAD.U32 R12, RZ, RZ, UR5 ;  /* 0x00000005ff0c7e24 */ /* 0x000fc4000f8e00ff */
[-C--:B------:R-:W-:Y:S01]  /*70a0*/  FMUL.FTZ R26, R26, R214.reuse ;  /* 0x000000d61a1a7220 */ /* 0x080fe20000410000 */
[-C--:B------:R-:W-:Y:S01]  /*70b0*/  FMUL.FTZ R27, R27, R214.reuse ;  /* 0x000000d61b1b7220 */ /* 0x080fe20000410000 */
[-C--:B------:R-:W-:Y:S01]  /*70c0*/  FMUL.FTZ R30, R30, R214.reuse ;  /* 0x000000d61e1e7220 */ /* 0x080fe20000410000 */
[----:B------:R-:W-:Y:S02]  /*70d0*/  @!P1 VIADD R197, R12, 0x32440 ;  /* 0x000324400cc59836 */ /* 0x000fe40000000000 */
[-C--:B------:R-:W-:Y:S01]  /*70e0*/  FMUL.FTZ R31, R31, R214.reuse ;  /* 0x000000d61f1f7220 */ /* 0x080fe20000410000 */
[-C--:B------:R-:W-:Y:S01]  /*70f0*/  FMUL.FTZ R34, R34, R214.reuse ;  /* 0x000000d622227220 */ /* 0x080fe20000410000 */
[C---:B-1----:R-:W-:Y:S01]  /*7100*/  FADD.FTZ R155, R215.reuse, R155 ;  /* 0x0000009bd79b7221 */ /* 0x042fe20000010000 */
[----:B------:R-:W-:Y:S01]  /*7110*/  F2FP.BF16.F32.PACK_AB R153, R215, R153 ;  /* 0x00000099d799723e */ /* 0x000fe200000010ff */
[-C--:B------:R-:W-:Y:S01]  /*7120*/  FMUL.FTZ R35, R35, R214.reuse ;  /* 0x000000d623237220 */ /* 0x080fe20000410000 */
[----:B------:R0:W1:Y:S01]  /*7130*/  MUFU.EX2 R215, R170 ;  /* 0x000000aa00d77308 */ /* 0x0000620000000800 */
[----:B------:R-:W-:Y:S01]  /*7140*/  @!P1 PRMT R197, RZ, 0x654, R197 ;  /* 0x00000654ffc59816 */ /* 0x000fe200000000c5 */
[-C--:B------:R-:W-:Y:S01]  /*7150*/  FMUL.FTZ R38, R38, R214.reuse ;  /* 0x000000d626267220 */ /* 0x080fe20000410000 */
[-C--:B------:R-:W-:Y:S01]  /*7160*/  FMUL.FTZ R39, R39, R214.reuse ;  /* 0x000000d627277220 */ /* 0x080fe20000410000 */
[-C--:B------:R-:W-:Y:S01]  /*7170*/  FMUL.FTZ R42, R42, R214.reuse ;  /* 0x000000d62a2a7220 */ /* 0x080fe20000410000 */
[-C--:B------:R-:W-:Y:S01]  /*7180*/  FMUL.FTZ R43, R43, R214.reuse ;  /* 0x000000d62b2b7220 */ /* 0x080fe20000410000 */
[-C--:B------:R-:W-:Y:S01]  /*7190*/  FMUL.FTZ R46, R46, R214.reuse ;  /* 0x000000d62e2e7220 */ /* 0x080fe20000410000 */
[-C--:B------:R-:W-:Y:S01]  /*71a0*/  FMUL.FTZ R47, R47, R214.reuse ;  /* 0x000000d62f2f7220 */ /* 0x080fe20000410000 */
[-C--:B------:R-:W-:Y:S01]  /*71b0*/  FMUL.FTZ R50, R50, R214.reuse ;  /* 0x000000d632327220 */ /* 0x080fe20000410000 */
[----:B0-----:R-:W-:Y:S01]  /*71c0*/  IADD3 R170, -R221, 0xb, RZ ;  /* 0x0000000bddaa7810 */ /* 0x001fe20007ffe1ff */
[-C--:B------:R-:W-:Y:S01]  /*71d0*/  FMUL.FTZ R51, R51, R214.reuse ;  /* 0x000000d633337220 */ /* 0x080fe20000410000 */
[-C--:B------:R-:W-:Y:S01]  /*71e0*/  FMUL.FTZ R54, R54, R214.reuse ;  /* 0x000000d636367220 */ /* 0x080fe20000410000 */
[-C--:B------:R-:W-:Y:S01]  /*71f0*/  FMUL.FTZ R55, R55, R214.reuse ;  /* 0x000000d637377220 */ /* 0x080fe20000410000 */
[-C--:B------:R-:W-:Y:S01]  /*7200*/  FMUL.FTZ R58, R58, R214.reuse ;  /* 0x000000d63a3a7220 */ /* 0x080fe20000410000 */
[----:B------:R0:W-:Y:S06]  /*7210*/  BAR.ARV R170, 0x100 ;  /* 0x000400aa0000751d */ /* 0x0001ec0000002000 */
[----:B------:R2:W-:Y:S01]  /*7220*/  @!P1 SYNCS.ARRIVE.TRANS64.RED.A1T0 RZ, [R197+URZ], RZ ;  /* 0x000000ffc5ff99a7 */ /* 0x0005e2000810043f */
[-C--:B------:R-:W-:Y:S01]  /*7230*/  FMUL.FTZ R59, R59, R214.reuse ;  /* 0x000000d63b3b7220 */ /* 0x080fe20000410000 */
[-C--:B------:R-:W-:Y:S01]  /*7240*/  FMUL.FTZ R62, R62, R214.reuse ;  /* 0x000000d63e3e7220 */ /* 0x080fe20000410000 */
[-C--:B------:R-:W-:Y:S01]  /*7250*/  FMUL.FTZ R63, R63, R214.reuse ;  /* 0x000000d63f3f7220 */ /* 0x080fe20000410000 */
[-C--:B------:R-:W-:Y:S01]  /*7260*/  FMUL.FTZ R66, R66, R214.reuse ;  /* 0x000000d642427220 */ /* 0x080fe20000410000 */
[-C--:B------:R-:W-:Y:S01]  /*7270*/  FMUL.FTZ R67, R67, R214.reuse ;  /* 0x000000d643437220 */ /* 0x080fe20000410000 */
[-C--:B------:R-:W-:Y:S01]  /*7280*/  FMUL.FTZ R70, R70, R214.reuse ;  /* 0x000000d646467220 */ /* 0x080fe20000410000 */
[----:B------:R-:W-:Y:S01]  /*7290*/  FMUL.FTZ R71, R71, R214 ;  /* 0x000000d647477220 */ /* 0x000fe20000410000 */
[----:B--2---:R-:W-:-:S02]  /*72a0*/  VIADD R197, R221, 0x8 ;  /* 0x00000008ddc57836 */ /* 0x004fc40000000000 */
[-C--:B------:R-:W-:Y:S01]  /*72b0*/  FMUL.FTZ R74, R74, R214.reuse ;  /* 0x000000d64a4a7220 */ /* 0x080fe20000410000 */
[-C--:B------:R-:W-:Y:S01]  /*72c0*/  FMUL.FTZ R75, R75, R214.reuse ;  /* 0x000000d64b4b7220 */ /* 0x080fe20000410000 */
        /* <DEDUP_REMOVED lines=40> */
[----:B------:R-:W-:Y:S01]  /*7550*/  F2FP.BF16.F32.PACK_AB R155, R174, R215 ;  /* 0x000000d7ae9b723e */ /* 0x000fe200000010ff */
[----:B------:R-:W1:Y:S01]  /*7560*/  MUFU.EX2 R175, R175 ;  /* 0x000000af00af7308 */ /* 0x000e620000000800 */
[----:B------:R-:W-:-:S02]  /*7570*/  @!P1 VIADD R12, R12, 0x32460 ;  /* 0x000324600c0c9836 */ /* 0x000fc40000000000 */
[----:B------:R-:W-:Y:S01]  /*7580*/  FADD.FTZ R197, R174, R197 ;  /* 0x000000c5aec57221 */ /* 0x000fe20000010000 */
[----:B------:R-:W-:Y:S01]  /*7590*/  WARPGROUP.ARRIVE ;  /* 0x00000000000079c5 */ /* 0x000fe20000000000 */
[----:B------:R-:W-:Y:S01]  /*75a0*/  IMAD.MOV.U32 R214, RZ, RZ, R169 ;  /* 0x000000ffffd67224 */ /* 0x000fe200078e00a9 */
[----:B------:R-:W-:Y:S01]  /*75b0*/  @!P1 PRMT R12, RZ, 0x654, R12 ;  /* 0x00000654ff0c9816 */ /* 0x000fe2000000000c */
[----:B------:R-:W-:Y:S01]  /*75c0*/  IMAD.MOV.U32 R215, RZ, RZ, R20 ;  /* 0x000000ffffd77224 */ /* 0x000fe200078e0014 */
[----:B------:R-:W2:Y:S02]  /*75d0*/  MUFU.EX2 R176, R176 ;  /* 0x000000b000b07308 */ /* 0x000ea40000000800 */
[----:B------:R-:W-:Y:S01]  /*75e0*/  HGMMA.64x256x16.F32.BF16 R24, R152, gdesc[UR8].tnspB, R24, gsb0 ;  /* 0x43e0000898187df0 */ /* 0x000fe20008001818 */
[----:B------:R-:W-:Y:S01]  /*75f0*/  UIADD3 UR10, UR6, 0x80, URZ ;  /* 0x00000080060a7890 */ /* 0x000fe2000fffe03f */
[----:B------:R-:W-:-:S04]  /*7600*/  UMOV UR11, 0x40000040 ;  /* 0x40000040000b7882 */ /* 0x000fc80000000000 */
[----:B------:R-:W3:Y:S01]  /*7610*/  MUFU.EX2 R177, R177 ;  /* 0x000000b100b17308 */ /* 0x000ee20000000800 */
[----:B-1----:R-:W-:-:S07]  /*7620*/  FADD.FTZ R197, R175, R197 ;  /* 0x000000c5afc57221 */ /* 0x002fce0000010000 */
[----:B------:R-:W1:Y:S01]  /*7630*/  MUFU.EX2 R178, R178 ;  /* 0x000000b200b27308 */ /* 0x000e620000000800 */
[----:B--2---:R-:W-:-:S07]  /*7640*/  FADD.FTZ R197, R176, R197 ;  /* 0x000000c5b0c57221 */ /* 0x004fce0000010000 */
[----:B------:R-:W2:Y:S01]  /*7650*/  MUFU.EX2 R183, R183 ;  /* 0x000000b700b77308 */ /* 0x000ea20000000800 */
[----:B---3--:R-:W-:-:S07]  /*7660*/  FADD.FTZ R197, R177, R197 ;  /* 0x000000c5b1c57221 */ /* 0x008fce0000010000 */
        /* <DEDUP_REMOVED lines=18> */
[----:B------:R-:W-:Y:S01]  /*7790*/  MUFU.EX2 R196, R196 ;  /* 0x000000c400c47308 */ /* 0x000fe20000000800 */
[----:B-1----:R-:W-:-:S07]  /*77a0*/  FADD.FTZ R197, R192, R197 ;  /* 0x000000c5c0c57221 */ /* 0x002fce0000010000 */
[----:B------:R-:W-:Y:S01]  /*77b0*/  MUFU.EX2 R191, R191 ;  /* 0x000000bf00bf7308 */ /* 0x000fe20000000800 */
[----:B--2---:R-:W-:-:S07]  /*77c0*/  FADD.FTZ R197, R193, R197 ;  /* 0x000000c5c1c57221 */ /* 0x004fce0000010000 */
[----:B------:R-:W-:Y:S08]  /*77d0*/  MUFU.EX2 R199, R199 ;  /* 0x000000c700c77308 */ /* 0x000ff00000000800 */
[----:B------:R-:W-:Y:S08]  /*77e0*/  MUFU.EX2 R198, R198 ;  /* 0x000000c600c67308 */ /* 0x000ff00000000800 */
[----:B------:R-:W-:Y:S08]  /*77f0*/  MUFU.EX2 R195, R195 ;  /* 0x000000c300c37308 */ /* 0x000ff00000000800 */
[----:B------:R-:W-:Y:S01]  /*7800*/  MUFU.EX2 R194, R194 ;  /* 0x000000c200c27308 */ /* 0x000fe20000000800 */
[----:B------:R-:W-:-:S07]  /*7810*/  WARPGROUP.DEPBAR.LE gsb0, 0x0 ;  /* 0x00008000000079c5 */ /* 0x000fce0000010000 */
[----:B------:R-:W1:Y:S01]  /*7820*/  MUFU.EX2 R152, R179 ;  /* 0x000000b300987308 */ /* 0x000e620000000800 */
[----:B------:R-:W-:Y:S02]  /*7830*/  F2FP.BF16.F32.PACK_AB R153, R176, R175 ;  /* 0x000000afb099723e */ /* 0x000fe400000010ff */
[----:B------:R-:W-:-:S05]  /*7840*/  F2FP.BF16.F32.PACK_AB R155, R178, R177 ;  /* 0x000000b1b29b723e */ /* 0x000fca00000010ff */
[----:B------:R-:W2:Y:S01]  /*7850*/  MUFU.EX2 R154, R181 ;  /* 0x000000b5009a7308 */ /* 0x000ea20000000800 */
[----:B-1----:R-:W-:Y:S01]  /*7860*/  FADD.FTZ R0, R152, R0 ;  /* 0x0000000098007221 */ /* 0x002fe20000010000 */
[----:B------:R-:W-:-:S03]  /*7870*/  F2FP.BF16.F32.PACK_AB R152, R180, R152 ;  /* 0x00000098b498723e */ /* 0x000fc600000010ff */
[----:B------:R-:W-:-:S04]  /*7880*/  FADD.FTZ R0, R180, R0 ;  /* 0x00000000b4007221 */ /* 0x000fc80000010000 */
[----:B--2---:R-:W-:Y:S01]  /*7890*/  FADD.FTZ R0, R154, R0 ;  /* 0x000000009a007221 */ /* 0x004fe20000010000 */
[----:B------:R-:W-:-:S03]  /*78a0*/  F2FP.BF16.F32.PACK_AB R154, R182, R154 ;  /* 0x0000009ab69a723e */ /* 0x000fc600000010ff */
[----:B------:R-:W-:Y:S01]  /*78b0*/  FADD.FTZ R0, R182, R0 ;  /* 0x00000000b6007221 */ /* 0x000fe20000010000 */
[----:B------:R-:W-:-:S06]  /*78c0*/  WARPGROUP.ARRIVE ;  /* 0x00000000000079c5 */ /* 0x000fcc0000000000 */
[----:B------:R-:W-:Y:S01]  /*78d0*/  HGMMA.64x256x16.F32.BF16 R24, R152, gdesc[UR8].tnspB, R24, gsb0 ;  /* 0x43e0000898187df0 */ /* 0x000fe20008001818 */
[----:B------:R-:W-:Y:S01]  /*78e0*/  UIADD3 UR10, UR6, 0x100, URZ ;  /* 0x00000100060a7890 */ /* 0x000fe2000fffe03f */
[----:B------:R-:W-:Y:S01]  /*78f0*/  UMOV UR11, 0x40000040 ;  /* 0x40000040000b7882 */ /* 0x000fe20000000000 */
[----:B------:R-:W-:Y:S02]  /*7900*/  WARPGROUP.DEPBAR.LE gsb0, 0x0 ;  /* 0x00008000000079c5 */ /* 0x000fe40000010000 */
        /* <DEDUP_REMOVED lines=29> */
[----:B------:R-:W-:Y:S01]  /*7ae0*/  UIADD3 UR6, UR6, 0x280, URZ ;  /* 0x0000028006067890 */ /* 0x000fe2000fffe03f */
[----:B------:R-:W-:Y:S02]  /*7af0*/  WARPGROUP.DEPBAR.LE gsb0, 0x0 ;  /* 0x00008000000079c5 */ /* 0x000fe40000010000 */
[----:B------:R-:W1:Y:S01]  /*7b00*/  MUFU.EX2 R152, R160 ;  /* 0x000000a000987308 */ /* 0x000e620000000800 */
[----:B------:R-:W-:Y:S02]  /*7b10*/  F2FP.BF16.F32.PACK_AB R153, R193, R192 ;  /* 0x000000c0c199723e */ /* 0x000fe400000010ff */
[----:B------:R-:W-:Y:S01]  /*7b20*/  F2FP.BF16.F32.PACK_AB R155, R191, R196 ;  /* 0x000000c4bf9b723e */ /* 0x000fe200000010ff */
[----:B------:R-:W-:-:S04]  /*7b30*/  FADD.FTZ R196, R196, R197 ;  /* 0x000000c5c4c47221 */ /* 0x000fc80000010000 */
[----:B------:R-:W2:Y:S01]  /*7b40*/  MUFU.EX2 R154, R162 ;  /* 0x000000a2009a7308 */ /* 0x000ea20000000800 */
[----:B------:R-:W-:Y:S01]  /*7b50*/  FADD.FTZ R196, R191, R196 ;  /* 0x000000c4bfc47221 */ /* 0x000fe20000010000 */
        /* <DEDUP_REMOVED lines=8> */
[----:B------:R-:W-:Y:S01]  /*7be0*/  UMOV UR10, UR6 ;  /* 0x00000006000a7c82 */ /* 0x000fe20008000000 */
[----:B------:R-:W-:Y:S01]  /*7bf0*/  UMOV UR11, 0x40000040 ;  /* 0x40000040000b7882 */ /* 0x000fe20000000000 */
[----:B------:R-:W-:Y:S02]  /*7c00*/  WARPGROUP.DEPBAR.LE gsb0, 0x0 ;  /* 0x00008000000079c5 */ /* 0x000fe40000010000 */
[----:B------:R-:W1:Y:S01]  /*7c10*/  MUFU.EX2 R152, R156 ;  /* 0x0000009c00987308 */ /* 0x000e620000000800 */
[----:B------:R-:W-:Y:S01]  /*7c20*/  F2FP.BF16.F32.PACK_AB R153, R198, R199 ;  /* 0x000000c7c699723e */ /* 0x000fe200000010ff */
[----:B------:R-:W-:Y:S01]  /*7c30*/  FADD.FTZ R199, R199, R196 ;  /* 0x000000c4c7c77221 */ /* 0x000fe20000010000 */
[----:B------:R-:W-:-:S03]  /*7c40*/  F2FP.BF16.F32.PACK_AB R155, R194, R195 ;  /* 0x000000c3c29b723e */ /* 0x000fc600000010ff */
[----:B------:R-:W-:Y:S02]  /*7c50*/  FADD.FTZ R198, R198, R199 ;  /* 0x000000c7c6c67221 */ /* 0x000fe40000010000 */
[----:B------:R-:W2:Y:S02]  /*7c60*/  MUFU.EX2 R154, R158 ;  /* 0x0000009e009a7308 */ /* 0x000ea40000000800 */
        /* <DEDUP_REMOVED lines=8> */
[----:B------:R-:W-:Y:S03]  /*7cf0*/  HGMMA.64x256x16.F32.BF16 R24, R152, gdesc[UR8].tnspB, R24, gsb0 ;  /* 0x43e0000898187df0 */ /* 0x000fe60008001818 */
[----:B------:R-:W-:Y:S02]  /*7d00*/  WARPGROUP.DEPBAR.LE gsb0, 0x0 ;  /* 0x00008000000079c5 */ /* 0x000fe40000010000 */
[----:B------:R1:W-:Y:S02]  /*7d10*/  @!P1 SYNCS.ARRIVE.TRANS64.RED.A1T0 RZ, [R12+URZ], RZ ;  /* 0x000000ff0cff99a7 */ /* 0x0003e4000810043f */
[----:B-1----:R-:W-:Y:S01]  /*7d20*/  FADD.FTZ R12, R194, R195 ;  /* 0x000000c3c20c7221 */ /* 0x002fe20000010000 */
[----:B0-----:R-:W-:Y:S06]  /*7d30*/  @P2 BRA `(.L_x_14394) ;  /* 0xffffffcc00f02947 */ /* 0x001fec000383ffff */
.L_x_14385:
[----:B------:R-:W-:-:S13]  /*7d40*/  ISETP.GE.AND P2, PT, R212, R205, PT ;  /* 0x000000cdd400720c */ /* 0x000fda0003f46270 */
[----:B------:R-:W-:Y:S05]  /*7d50*/  @!P2 BRA `(.L_x_14395) ;  /* 0x00000028004ca947 */ /* 0x000fea0003800000 */
[----:B------:R-:W-:Y:S01]  /*7d60*/  IMAD.MOV.U32 R21, RZ, RZ, R169 ;  /* 0x000000ffff157224 */ /* 0x000fe200078e00a9 */
[----:B------:R-:W-:Y:S01]  /*7d70*/  ULDC UR4, c[0x0][0xad0] ;  /* 0x0002b40000047ab9 */ /* 0x000fe20000000800 */
[----:B------:R-:W-:-:S07]  /*7d80*/  IMAD.MOV.U32 R203, RZ, RZ, R20 ;  /* 0x000000ffffcb7224 */ /* 0x000fce00078e0014 */
.L_x_14404:
[----:B------:R-:W-:-:S04]  /*7d90*/  UIADD3 UR36, UR36, 0x1, URZ ;  /* 0x0000000124247890 */ /* 0x000fc8000fffe03f */
[----:B------:R-:W-:-:S04]  /*7da0*/  UISETP.NE.AND UP0, UPT, UR36, 0x2, UPT ;  /* 0x000000022400788c */ /* 0x000fc8000bf05270 */
[----:B------:R-:W-:Y:S02]  /*7db0*/  USEL UR5, URZ, 0x1, UP0 ;  /* 0x000000013f057887 */ /* 0x000fe40008000000 */
[----:B------:R-:W-:Y:S02]  /*7dc0*/  USEL UR36, UR36, URZ, UP0 ;  /* 0x0000003f24247287 */ /* 0x000fe40008000000 */
[----:B------:R-:W-:Y:S01]  /*7dd0*/  ULOP3.LUT UR37, UR37, UR5, URZ, 0x3c, !UPT ;  /* 0x0000000525257292 */ /* 0x000fe2000f8e3c3f */
[----:B------:R-:W-:Y:S11]  /*7de0*/  @!P0 BRA `(.L_x_14396) ;  /* 0x0000000000048947 */ /* 0x000ff60003800000 */
[----:B------:R-:W-:Y:S01]  /*7df0*/  BPT.TRAP 0x1 ;  /* 0x000000040000795c */ /* 0x000fe20000300000 */
.L_x_14396:
        /* <DEDUP_REMOVED lines=9> */
.L_x_14397:
[----:B-1----:R-:W-:Y:S05]  /*7e90*/  @P2 BRA `(.L_x_14398) ;  /* 0x0000000000082947 */ /* 0x002fea0003800000 */
[----:B------:R-:W1:Y:S02]  /*7ea0*/  SYNCS.PHASECHK.TRANS64.TRYWAIT P2, [UR5+0x32430], R13 ;  /* 0x0324300dff0075a7 */ /* 0x000e640008040145 */
[----:B-1----:R-:W-:Y:S05]  /*7eb0*/  @!P2 BRA `(.L_x_14399) ;  /* 0x000000f400e4a947 */ /* 0x002fea0003800000 */
.L_x_14398:
        /* <DEDUP_REMOVED lines=31> */
.L_x_14400:
[----:B------:R2:W3:Y:S01]  /*80b0*/  SYNCS.PHASECHK.TRANS64.TRYWAIT P2, [UR5+0x32450], R13 ;  /* 0x0324500dff0075a7 */ /* 0x0004e20008040145 */
[----:B------:R-:W-:Y:S05]  /*80c0*/  @!P0 BRA `(.L_x_14401) ;  /* 0x0000000000048947 */ /* 0x000fea0003800000 */
[----:B------:R-:W-:Y:S01]  /*80d0*/  BPT.TRAP 0x1 ;  /* 0x000000040000795c */ /* 0x000fe20000300000 */
.L_x_14401:
[----:B---3--:R-:W-:Y:S05]  /*80e0*/  @P2 BRA `(.L_x_14402) ;  /* 0x0000000000082947 */ /* 0x008fea0003800000 */
[----:B------:R-:W3:Y:S02]  /*80f0*/  SYNCS.PHASECHK.TRANS64.TRYWAIT P2, [UR5+0x32450], R13 ;  /* 0x0324500dff0075a7 */ /* 0x000ee40008040145 */
[----:B---3--:R-:W-:Y:S05]  /*8100*/  @!P2 BRA `(.L_x_14403) ;  /* 0x000000f40068a947 */ /* 0x008fea0003800000 */
.L_x_14402:
[----:B------:R-:W-:Y:S01]  /*8110*/  R2UR UR52, R10 ;  /* 0x000000000a3472ca */ /* 0x000fe200000e0000 */
[----:B------:R-:W-:Y:S01]  /*8120*/  UIMAD UR6, UR36, 0xc00, UR60 ;  /* 0x00000c00240678a4 */ /* 0x000fe2000f8e023c */
[----:B------:R-:W-:Y:S01]  /*8130*/  R2UR UR53, R11 ;  /* 0x000000000b3572ca */ /* 0x000fe200000e0000 */
[----:B------:R-:W-:Y:S01]  /*8140*/  WARPGROUP.ARRIVE ;  /* 0x00000000000079c5 */ /* 0x000fe20000000000 */
[----:B------:R-:W-:Y:S01]  /*8150*/  UMOV UR55, 0x40000040 ;  /* 0x4000004000377882 */ /* 0x000fe20000000000 */
[----:B------:R-:W-:-:S04]  /*8160*/  UIADD3 UR10, UR6, 0x302, URZ ;  /* 0x00000302060a7890 */ /* 0x000fc8000fffe03f */
[----:B------:R-:W3:Y:S01]  /*8170*/  S2R R216, SR_TID.X ;  /* 0x0000000000d87919 */ /* 0x000ee20000002100 */
[----:B------:R-:W-:Y:S01]  /*8180*/  UMOV UR11, 0x40000040 ;  /* 0x40000040000b7882 */ /* 0x000fe20000000000 */
[----:B------:R-:W-:Y:S01]  /*8190*/  UMOV UR54, UR6 ;  /* 0x0000000600367c82 */ /* 0x000fe20008000000 */
[----:B------:R-:W-:Y:S01]  /*81a0*/  UIADD3 UR14, UR6, 0x304, URZ ;  /* 0x00000304060e7890 */ /* 0x000fe2000fffe03f */
[C---:B------:R-:W-:Y:S01]  /*81b0*/  ISETP.GT.AND P2, PT, R212.reuse, R205, PT ;  /* 0x000000cdd400720c */ /* 0x040fe20003f44270 */
[----:B------:R-:W-:Y:S01]  /*81c0*/  UMOV UR15, 0x40000040 ;  /* 0x40000040000f7882 */ /* 0x000fe20000000000 */
[----:B------:R-:W-:Y:S01]  /*81d0*/  UIADD3 UR18, UR6, 0x306, URZ ;  /* 0x0000030606127890 */ /* 0x000fe2000fffe03f */
[----:B------:R-:W-:Y:S01]  /*81e0*/  VIADD R212, R212, 0xffffffff ;  /* 0xffffffffd4d47836 */ /* 0x000fe20000000000 */
[----:B------:R-:W-:Y:S01]  /*81f0*/  UMOV UR19, 0x40000040 ;  /* 0x4000004000137882 */ /* 0x000fe20000000000 */
        /* <DEDUP_REMOVED lines=18> */
[----:B---3--:R-:W-:Y:S01]  /*8320*/  SHF.R.U32.HI R216, RZ, 0x7, R216 ;  /* 0x00000007ffd87819 */ /* 0x008fe200000116d8 */
        /* <DEDUP_REMOVED lines=162> */
[----:B------:R-:W-:Y:S01]  /*8d50*/  FADD.FTZ R170, -R20, R203 ;  /* 0x000000cb14aa7221 */ /* 0x000fe20000010100 */
[----:B------:R-:W-:Y:S01]  /*8d60*/  FMUL.FTZ R203, R175, UR4 ;  /* 0x00000004afcb7c20 */ /* 0x000fe20008410000 */
[----:B------:R-:W-:Y:S01]  /*8d70*/  FMUL.FTZ R175, R179, UR4 ;  /* 0x00000004b3af7c20 */ /* 0x000fe20008410000 */
[----:B------:R-:W-:Y:S01]  /*8d80*/  FMUL.FTZ R179, R182, UR4 ;  /* 0x00000004b6b37c20 */ /* 0x000fe20008410000 */
[----:B------:R-:W-:Y:S01]  /*8d90*/  MUFU.TANH R183, R183 ;  /* 0x000000b700b77308 */ /* 0x000fe20000002400 */
[----:B------:R-:W-:Y:S01]  /*8da0*/  FMUL.FTZ R182, R190, UR4 ;  /* 0x00000004beb67c20 */ /* 0x000fe20008410000 */
[----:B------:R-:W-:-:S06]  /*8db0*/  FMUL.FTZ R190, R195, UR4 ;  /* 0x00000004c3be7c20 */ /* 0x000fcc0008410000 */
[----:B------:R-:W-:Y:S08]  /*8dc0*/  MUFU.TANH R203, R203 ;  /* 0x000000cb00cb7308 */ /* 0x000ff00000002400 */
[----:B------:R-:W-:Y:S01]  /*8dd0*/  MUFU.TANH R175, R175 ;  /* 0x000000af00af7308 */ /* 0x000fe20000002400 */
[-C--:B0-----:R-:W-:Y:S01]  /*8de0*/  FMUL.FTZ R154, R20, R13.reuse ;  /* 0x0000000d149a7220 */ /* 0x081fe20000410000 */
[----:B------:R-:W-:-:S03]  /*8df0*/  FMUL.FTZ R170, R170, R13 ;  /* 0x0000000daaaa7220 */ /* 0x000fc60000410000 */
        /* <DEDUP_REMOVED lines=28> */
[----:B0-----:R-:W-:Y:S01]  /*8fc0*/  FFMA.FTZ R154, R170, R0, R152 ;  /* 0x00000000aa9a7223 */ /* 0x001fe20000010098 */
[----:B-1----:R-:W-:Y:S01]  /*8fd0*/  FMUL.FTZ R167, R171, UR4 ;  /* 0x00000004aba77c20 */ /* 0x002fe20008410000 */
[----:B------:R-:W-:Y:S01]  /*8fe0*/  FMUL.FTZ R171, R174, UR4 ;  /* 0x00000004aeab7c20 */ /* 0x000fe20008410000 */
[----:B------:R-:W-:Y:S01]  /*8ff0*/  FMUL.FTZ R0, R178, UR4 ;  /* 0x00000004b2007c20 */ /* 0x000fe20008410000 */
[----:B------:R-:W-:Y:S01]  /*9000*/  FMUL.FTZ R174, R186, UR4 ;  /* 0x00000004baae7c20 */ /* 0x000fe20008410000 */
[----:B------:R-:W-:Y:S01]  /*9010*/  FMUL.FTZ R178, R187, UR4 ;  /* 0x00000004bbb27c20 */ /* 0x000fe20008410000 */
[----:B------:R-:W-:Y:S01]  /*9020*/  FMUL.FTZ R186, R191, UR4 ;  /* 0x00000004bfba7c20 */ /* 0x000fe20008410000 */
[----:B------:R-:W-:Y:S01]  /*9030*/  MUFU.TANH R167, R167 ;  /* 0x000000a700a77308 */ /* 0x000fe20000002400 */
[C---:B--2---:R-:W-:Y:S01]  /*9040*/  FADD.FTZ R154, R169.reuse, R154 ;  /* 0x0000009aa99a7221 */ /* 0x044fe20000010000 */
[----:B------:R-:W-:Y:S01]  /*9050*/  F2FP.BF16.F32.PACK_AB R152, R169, R152 ;  /* 0x00000098a998723e */ /* 0x000fe200000010ff */
[----:B------:R-:W-:Y:S01]  /*9060*/  FMUL.FTZ R187, R194, UR4 ;  /* 0x00000004c2bb7c20 */ /* 0x000fe20008410000 */
[----:B------:R-:W-:Y:S01]  /*9070*/  FMUL.FTZ R191, R198, UR4 ;  /* 0x00000004c6bf7c20 */ /* 0x000fe20008410000 */
[----:B------:R-:W-:Y:S01]  /*9080*/  FMUL.FTZ R194, R199, UR4 ;  /* 0x00000004c7c27c20 */ /* 0x000fe20008410000 */
        /* <DEDUP_REMOVED lines=19> */
[C---:B0-----:R-:W-:Y:S01]  /*91c0*/  FADD.FTZ R157, R169.reuse, R154 ;  /* 0x0000009aa99d7221 */ /* 0x041fe20000010000 */
[----:B------:R-:W-:Y:S01]  /*91d0*/  F2FP.BF16.F32.PACK_AB R154, R169, R153 ;  /* 0x00000099a99a723e */ /* 0x000fe200000010ff */
[-C--:B------:R-:W-:Y:S01]  /*91e0*/  FMUL.FTZ R53, R53, R170.reuse ;  /* 0x000000aa35357220 */ /* 0x080fe20000410000 */
[----:B------:R-:W-:Y:S01]  /*91f0*/  FMNMX.FTZ R153, R193, R21, !PT ;  /* 0x00000015c1997209 */ /* 0x000fe20007810000 */
[-C--:B------:R-:W-:Y:S01]  /*9200*/  FMUL.FTZ R56, R56, R170.reuse ;  /* 0x000000aa38387220 */ /* 0x080fe20000410000 */
[-C--:B------:R-:W-:Y:S01]  /*9210*/  FMUL.FTZ R57, R57, R170.reuse ;  /* 0x000000aa39397220 */ /* 0x080fe20000410000 */
[-C--:B------:R-:W-:Y:S01]  /*9220*/  FMUL.FTZ R60, R60, R170.reuse ;  /* 0x000000aa3c3c7220 */ /* 0x080fe20000410000 */
[----:B------:R-:W-:Y:S01]  /*9230*/  FMNMX.FTZ R153, R155, R153, !PT ;  /* 0x000000999b997209 */ /* 0x000fe20007810000 */
[----:B------:R-:W0:Y:S01]  /*9240*/  MUFU.TANH R179, R179 ;  /* 0x000000b300b37308 */ /* 0x000e220000002400 */
[-C--:B------:R-:W-:Y:S01]  /*9250*/  FMUL.FTZ R61, R61, R170.reuse ;  /* 0x000000aa3d3d7220 */ /* 0x080fe20000410000 */
[-C--:B------:R-:W-:Y:S01]  /*9260*/  FMUL.FTZ R64, R64, R170.reuse ;  /* 0x000000aa40407220 */ /* 0x080fe20000410000 */
[----:B------:R-:W-:Y:S01]  /*9270*/  FMNMX.FTZ R153, R197, R153, !PT ;  /* 0x00000099c5997209 */ /* 0x000fe20007810000 */
[-C--:B------:R-:W-:Y:S01]  /*9280*/  FMUL.FTZ R65, R65, R170.reuse ;  /* 0x000000aa41417220 */ /* 0x080fe20000410000 */
[-C--:B------:R-:W-:Y:S01]  /*9290*/  FMUL.FTZ R68, R68, R170.reuse ;  /* 0x000000aa44447220 */ /* 0x080fe20000410000 */
[-C--:B------:R-:W-:Y:S01]  /*92a0*/  FMUL.FTZ R69, R69, R170.reuse ;  /* 0x000000aa45457220 */ /* 0x080fe20000410000 */
[----:B------:R-:W-:Y:S01]  /*92b0*/  FMNMX.FTZ R153, R214, R153, !PT ;  /* 0x00000099d6997209 */ /* 0x000fe20007810000 */
[----:B------:R-:W3:Y:S01]  /*92c0*/  MUFU.TANH R174, R174 ;  /* 0x000000ae00ae7308 */ /* 0x000ee20000002400 */
[-C--:B------:R-:W-:Y:S01]  /*92d0*/  FMUL.FTZ R72, R72, R170.reuse ;  /* 0x000000aa48487220 */ /* 0x080fe20000410000 */
[-C--:B------:R-:W-:Y:S01]  /*92e0*/  FMUL.FTZ R73, R73, R170.reuse ;  /* 0x000000aa49497220 */ /* 0x080fe20000410000 */
[----:B------:R-:W-:Y:S01]  /*92f0*/  FMNMX.FTZ R153, R158, R153, !PT ;  /* 0x000000999e997209 */ /* 0x000fe20007810000 */
[-C--:B------:R-:W-:Y:S01]  /*9300*/  FMUL.FTZ R76, R76, R170.reuse ;  /* 0x000000aa4c4c7220 */ /* 0x080fe20000410000 */
[-C--:B------:R-:W-:Y:S01]  /*9310*/  FMUL.FTZ R77, R77, R170.reuse ;  /* 0x000000aa4d4d7220 */ /* 0x080fe20000410000 */
[-C--:B------:R-:W-:Y:S01]  /*9320*/  FMUL.FTZ R80, R80, R170.reuse ;  /* 0x000000aa50507220 */ /* 0x080fe20000410000 */
[----:B------:R-:W-:Y:S01]  /*9330*/  FMNMX.FTZ R153, R159, R153, !PT ;  /* 0x000000999f997209 */ /* 0x000fe20007810000 */
[----:B------:R-:W4:Y:S01]  /*9340*/  MUFU.TANH R178, R178 ;  /* 0x000000b200b27308 */ /* 0x000f220000002400 */
[-C--:B------:R-:W-:Y:S01]  /*9350*/  FMUL.FTZ R81, R81, R170.reuse ;  /* 0x000000aa51517220 */ /* 0x080fe20000410000 */
[-C--:B------:R-:W-:Y:S01]  /*9360*/  FMUL.FTZ R84, R84, R170.reuse ;  /* 0x000000aa54547220 */ /* 0x080fe20000410000 */
[----:B------:R-:W-:Y:S01]  /*9370*/  FMNMX.FTZ R153, R163, R153, !PT ;  /* 0x00000099a3997209 */ /* 0x000fe20007810000 */
[-C--:B------:R-:W-:Y:S01]  /*9380*/  FMUL.FTZ R85, R85, R170.reuse ;  /* 0x000000aa55557220 */ /* 0x080fe20000410000 */
[-C--:B------:R-:W-:Y:S01]  /*9390*/  FMUL.FTZ R88, R88, R170.reuse ;  /* 0x000000aa58587220 */ /* 0x080fe20000410000 */
[-C--:B------:R-:W-:Y:S01]  /*93a0*/  FMUL.FTZ R89, R89, R170.reuse ;  /* 0x000000aa59597220 */ /* 0x080fe20000410000 */
[----:B------:R-:W-:Y:S01]  /*93b0*/  FMNMX.FTZ R153, R166, R153, !PT ;  /* 0x00000099a6997209 */ /* 0x000fe20007810000 */
[----:B------:R-:W5:Y:S01]  /*93c0*/  MUFU.TANH R182, R182 ;  /* 0x000000b600b67308 */ /* 0x000f620000002400 */
        /* <DEDUP_REMOVED lines=10> */
[----:B-1----:R-:W-:Y:S01]  /*9470*/  FMNMX.FTZ R153, R171, R153, !PT ;  /* 0x00000099ab997209 */ /* 0x002fe20007810000 */
[-C--:B------:R-:W-:Y:S01]  /*9480*/  FMUL.FTZ R105, R105, R170.reuse ;  /* 0x000000aa69697220 */ /* 0x080fe20000410000 */
[-C--:B------:R-:W-:Y:S01]  /*9490*/  FMUL.FTZ R108, R108, R170.reuse ;  /* 0x000000aa6c6c7220 */ /* 0x080fe20000410000 */
[-C--:B------:R-:W-:Y:S01]  /*94a0*/  FMUL.FTZ R109, R109, R170.reuse ;  /* 0x000000aa6d6d7220 */ /* 0x080fe20000410000 */
[----:B------:R-:W-:Y:S01]  /*94b0*/  FMNMX.FTZ R153, R203, R153, !PT ;  /* 0x00000099cb997209 */ /* 0x000fe20007810000 */
[----:B------:R-:W1:Y:S01]  /*94c0*/  MUFU.TANH R187, R187 ;  /* 0x000000bb00bb7308 */ /* 0x000e620000002400 */
[-C--:B------:R-:W-:Y:S01]  /*94d0*/  FMUL.FTZ R112, R112, R170.reuse ;  /* 0x000000aa70707220 */ /* 0x080fe20000410000 */
[-C--:B------:R-:W-:Y:S01]  /*94e0*/  FMUL.FTZ R113, R113, R170.reuse ;  /* 0x000000aa71717220 */ /* 0x080fe20000410000 */
[----:B--2---:R-:W-:Y:S01]  /*94f0*/  FMNMX.FTZ R153, R0, R153, !PT ;  /* 0x0000009900997209 */ /* 0x004fe20007810000 */
[-C--:B------:R-:W-:Y:S01]  /*9500*/  FMUL.FTZ R116, R116, R170.reuse ;  /* 0x000000aa74747220 */ /* 0x080fe20000410000 */
[-C--:B------:R-:W-:Y:S01]  /*9510*/  FMUL.FTZ R117, R117, R170.reuse ;  /* 0x000000aa75757220 */ /* 0x080fe20000410000 */
[-C--:B------:R-:W-:Y:S01]  /*9520*/  FMUL.FTZ R120, R120, R170.reuse ;  /* 0x000000aa78787220 */ /* 0x080fe20000410000 */
[----:B------:R-:W-:Y:S01]  /*9530*/  FMNMX.FTZ R153, R175, R153, !PT ;  /* 0x00000099af997209 */ /* 0x000fe20007810000 */
[----:B------:R-:W2:Y:S01]  /*9540*/  MUFU.TANH R190, R190 ;  /* 0x000000be00be7308 */ /* 0x000ea20000002400 */
[-C--:B------:R-:W-:Y:S01]  /*9550*/  FMUL.FTZ R121, R121, R170.reuse ;  /* 0x000000aa79797220 */ /* 0x080fe20000410000 */
[-C--:B------:R-:W-:Y:S01]  /*9560*/  FMUL.FTZ R124, R124, R170.reuse ;  /* 0x000000aa7c7c7220 */ /* 0x080fe20000410000 */
[----:B0-----:R-:W-:Y:S01]  /*9570*/  FMNMX.FTZ R153, R179, R153, !PT ;  /* 0x00000099b3997209 */ /* 0x001fe20007810000 */
[-C--:B------:R-:W-:Y:S01]  /*9580*/  FMUL.FTZ R125, R125, R170.reuse ;  /* 0x000000aa7d7d7220 */ /* 0x080fe20000410000 */
[-C--:B------:R-:W-:Y:S01]  /*9590*/  FMUL.FTZ R128, R128, R170.reuse ;  /* 0x000000aa80807220 */ /* 0x080fe20000410000 */
[-C--:B------:R-:W-:Y:S01]  /*95a0*/  FMUL.FTZ R129, R129, R170.reuse ;  /* 0x000000aa81817220 */ /* 0x080fe20000410000 */
[----:B------:R-:W-:Y:S01]  /*95b0*/  FMNMX.FTZ R153, R183, R153, !PT ;  /* 0x00000099b7997209 */ /* 0x000fe20007810000 */
[----:B------:R-:W0:Y:S01]  /*95c0*/  MUFU.TANH R191, R191 ;  /* 0x000000bf00bf7308 */ /* 0x000e220000002400 */
[-C--:B------:R-:W-:Y:S01]  /*95d0*/  FMUL.FTZ R132, R132, R170.reuse ;  /* 0x000000aa84847220 */ /* 0x080fe20000410000 */
[-C--:B------:R-:W-:Y:S01]  /*95e0*/  FMUL.FTZ R133, R133, R170.reuse ;  /* 0x000000aa85857220 */ /* 0x080fe20000410000 */
[----:B---3--:R-:W-:Y:S01]  /*95f0*/  FMNMX.FTZ R153, R174, R153, !PT ;  /* 0x00000099ae997209 */ /* 0x008fe20007810000 */
[-C--:B------:R-:W-:Y:S01]  /*9600*/  FMUL.FTZ R136, R136, R170.reuse ;  /* 0x000000aa88887220 */ /* 0x080fe20000410000 */
[-C--:B------:R-:W-:Y:S01]  /*9610*/  FMUL.FTZ R137, R137, R170.reuse ;  /* 0x000000aa89897220 */ /* 0x080fe20000410000 */
[-C--:B------:R-:W-:Y:S01]  /*9620*/  FMUL.FTZ R140, R140, R170.reuse ;  /* 0x000000aa8c8c7220 */ /* 0x080fe20000410000 */
[----:B----4-:R-:W-:Y:S01]  /*9630*/  FMNMX.FTZ R153, R178, R153, !PT ;  /* 0x00000099b2997209 */ /* 0x010fe20007810000 */
[----:B------:R-:W3:Y:S01]  /*9640*/  MUFU.TANH R194, R194 ;  /* 0x000000c200c27308 */ /* 0x000ee20000002400 */
[-C--:B------:R-:W-:Y:S01]  /*9650*/  FMUL.FTZ R141, R141, R170.reuse ;  /* 0x000000aa8d8d7220 */ /* 0x080fe20000410000 */
[-C--:B------:R-:W-:Y:S01]  /*9660*/  FMUL.FTZ R144, R144, R170.reuse ;  /* 0x000000aa90907220 */ /* 0x080fe20000410000 */
[----:B-----5:R-:W-:Y:S01]  /*9670*/  FMNMX.FTZ R153, R182, R153, !PT ;  /* 0x00000099b6997209 */ /* 0x020fe20007810000 */
[-C--:B------:R-:W-:Y:S01]  /*9680*/  FMUL.FTZ R145, R145, R170.reuse ;  /* 0x000000aa91917220 */ /* 0x080fe20000410000 */
[-C--:B------:R-:W-:Y:S01]  /*9690*/  FMUL.FTZ R148, R148, R170.reuse ;  /* 0x000000aa94947220 */ /* 0x080fe20000410000 */
[----:B------:R-:W-:Y:S01]  /*96a0*/  FMUL.FTZ R149, R149, R170 ;  /* 0x000000aa95957220 */ /* 0x000fe20000410000 */
[----:B------:R-:W-:Y:S01]  /*96b0*/  FMNMX.FTZ R153, R186, R153, !PT ;  /* 0x00000099ba997209 */ /* 0x000fe20007810000 */
[----:B------:R-:W-:Y:S01]  /*96c0*/  MUFU.EX2 R161, R161 ;  /* 0x000000a100a17308 */ /* 0x000fe20000000800 */
[----:B------:R-:W-:-:S02]  /*96d0*/  IADD3 R170, -R216, 0xb, RZ ;  /* 0x0000000bd8aa7810 */ /* 0x000fc40007ffe1ff */
[----:B-1----:R-:W-:-:S04]  /*96e0*/  FMNMX.FTZ R153, R187, R153, !PT ;  /* 0x00000099bb997209 */ /* 0x002fc80007810000 */
[----:B--2---:R-:W-:Y:S01]  /*96f0*/  FMNMX.FTZ R153, R190, R153, !PT ;  /* 0x00000099be997209 */ /* 0x004fe20007810000 */
[----:B------:R-:W-:Y:S03]  /*9700*/  MUFU.EX2 R168, R168 ;  /* 0x000000a800a87308 */ /* 0x000fe60000000800 */
[----:B0-----:R-:W-:-:S04]  /*9710*/  FMNMX.FTZ R153, R191, R153, !PT ;  /* 0x00000099bf997209 */ /* 0x001fc80007810000 */
[----:B---3--:R-:W-:Y:S01]  /*9720*/  FMNMX.FTZ R153, R194, R153, !PT ;  /* 0x00000099c2997209 */ /* 0x008fe20007810000 */
[----:B------:R-:W-:Y:S04]  /*9730*/  MUFU.EX2 R164, R164 ;  /* 0x000000a400a47308 */ /* 0x000fe80000000800 */
[----:B------:R-:W0:Y:S04]  /*9740*/  SHFL.BFLY PT, R169, R153, 0x2, 0x1f ;  /* 0x0c401f0099a97f89 */ /* 0x000e2800000e0000 */
        /* <DEDUP_REMOVED lines=22> */
[----:B------:R-:W-:-:S05]  /*98b0*/  FFMA.FTZ R194, R194, R13, -R198 ;  /* 0x0000000dc2c27223 */ /* 0x000fca00000108c6 */
[----:B------:R-:W-:Y:S01]  /*98c0*/  MUFU.EX2 R193, R193 ;  /* 0x000000c100c17308 */ /* 0x000fe20000000800 */
[----:B0-----:R-:W-:-:S04]  /*98d0*/  IMAD.U32 R21, RZ, RZ, UR5 ;  /* 0x00000005ff157e24 */ /* 0x001fc8000f8e00ff */
[C---:B------:R-:W-:Y:S02]  /*98e0*/  @!P1 VIADD R153, R21.reuse, 0x32440 ;  /* 0x0003244015999836 */ /* 0x040fe40000000000 */
[----:B------:R-:W-:Y:S01]  /*98f0*/  @!P1 VIADD R21, R21, 0x32460 ;  /* 0x0003246015159836 */ /* 0x000fe20000000000 */
[----:B------:R-:W0:Y:S01]  /*9900*/  MUFU.EX2 R199, R199 ;  /* 0x000000c700c77308 */ /* 0x000e220000000800 */
[-C--:B-1----:R-:W-:Y:S01]  /*9910*/  FMUL.FTZ R26, R26, R195.reuse ;  /* 0x000000c31a1a7220 */ /* 0x082fe20000410000 */
[----:B------:R-:W-:Y:S01]  /*9920*/  @!P1 PRMT R153, RZ, 0x654, R153 ;  /* 0x00000654ff999816 */ /* 0x000fe20000000099 */
[----:B------:R1:W-:Y:S06]  /*9930*/  BAR.ARV R170, 0x100 ;  /* 0x000400aa0000751d */ /* 0x0003ec0000002000 */
[----:B------:R2:W-:Y:S01]  /*9940*/  @!P1 SYNCS.ARRIVE.TRANS64.RED.A1T0 RZ, [R153+URZ], RZ ;  /* 0x000000ff99ff99a7 */ /* 0x0005e2000810043f */
[----:B------:R-:W-:Y:S01]  /*9950*/  MUFU.EX2 R197, R197 ;  /* 0x000000c500c57308 */ /* 0x000fe20000000800 */
[-C--:B------:R-:W-:Y:S01]  /*9960*/  FMUL.FTZ R27, R27, R195.reuse ;  /* 0x000000c31b1b7220 */ /* 0x080fe20000410000 */
[-C--:B------:R-:W-:Y:S01]  /*9970*/  FMUL.FTZ R30, R30, R195.reuse ;  /* 0x000000c31e1e7220 */ /* 0x080fe20000410000 */
[-C--:B------:R-:W-:Y:S01]  /*9980*/  FMUL.FTZ R31, R31, R195.reuse ;  /* 0x000000c31f1f7220 */ /* 0x080fe20000410000 */
[-C--:B------:R-:W-:Y:S01]  /*9990*/  FMUL.FTZ R34, R34, R195.reuse ;  /* 0x000000c322227220 */ /* 0x080fe20000410000 */
[-C--:B------:R-:W-:Y:S01]  /*99a0*/  FMUL.FTZ R35, R35, R195.reuse ;  /* 0x000000c323237220 */ /* 0x080fe20000410000 */
[-C--:B------:R-:W-:Y:S01]  /*99b0*/  FMUL.FTZ R38, R38, R195.reuse ;  /* 0x000000c326267220 */ /* 0x080fe20000410000 */
[----:B--2---:R-:W-:Y:S01]  /*99c0*/  VIADD R153, R216, 0x8 ;  /* 0x00000008d8997836 */ /* 0x004fe20000000000 */
[----:B------:R-:W2:Y:S01]  /*99d0*/  MUFU.EX2 R214, R214 ;  /* 0x000000d600d67308 */ /* 0x000ea20000000800 */
        /* <DEDUP_REMOVED lines=59> */
[----:B------:R-:W0:Y:S01]  /*9d90*/  MUFU.EX2 R216, R160 ;  /* 0x000000a000d87308 */ /* 0x000e220000000800 */
[----:B--2---:R-:W-:Y:S01]  /*9da0*/  F2FP.BF16.F32.PACK_AB R155, R214, R197 ;  /* 0x000000c5d69b723e */ /* 0x004fe200000010ff */
[----:B------:R-:W-:Y:S01]  /*9db0*/  FFMA.FTZ R193, R195, R12, R193 ;  /* 0x0000000cc3c17223 */ /* 0x000fe200000100c1 */
[----:B------:R-:W-:Y:S01]  /*9dc0*/  FFMA.FTZ R12, R167, R13, -R198 ;  /* 0x0000000da70c7223 */ /* 0x000fe200000108c6 */
[----:B------:R-:W-:Y:S01]  /*9dd0*/  @!P1 PRMT R21, RZ, 0x654, R21 ;  /* 0x00000654ff159816 */ /* 0x000fe20000000015 */
[----:B------:R-:W-:Y:S01]  /*9de0*/  WARPGROUP.ARRIVE ;  /* 0x00000000000079c5 */ /* 0x000fe20000000000 */
[----:B------:R-:W-:-:S02]  /*9df0*/  FADD.FTZ R193, R199, R193 ;  /* 0x000000c1c7c17221 */ /* 0x000fc40000010000 */
[----:B------:R2:W-:Y:S02]  /*9e00*/  MUFU.EX2 R160, R165 ;  /* 0x000000a500a07308 */ /* 0x0005e40000000800 */
[----:B------:R-:W-:Y:S01]  /*9e10*/  FADD.FTZ R193, R197, R193 ;  /* 0x000000c1c5c17221 */ /* 0x000fe20000010000 */
[----:B------:R-:W-:Y:S01]  /*9e20*/  HGMMA.64x256x16.F32.BF16 R24, R152, gdesc[UR8].tnspB, R24, gsb0 ;  /* 0x43e0000898187df0 */ /* 0x000fe20008001818 */
[----:B------:R-:W-:Y:S01]  /*9e30*/  UIADD3 UR10, UR6, 0x80, URZ ;  /* 0x00000080060a7890 */ /* 0x000fe2000fffe03f */
[----:B------:R-:W-:Y:S01]  /*9e40*/  UMOV UR11, 0x40000040 ;  /* 0x40000040000b7882 */ /* 0x000fe20000000000 */
[----:B------:R-:W-:Y:S02]  /*9e50*/  FADD.FTZ R214, R214, R193 ;  /* 0x000000c1d6d67221 */ /* 0x000fe40000010000 */
[----:B------:R-:W-:Y:S01]  /*9e60*/  MUFU.EX2 R12, R12 ;  /* 0x0000000c000c7308 */ /* 0x000fe20000000800 */
[----:B--2---:R-:W-:Y:S01]  /*9e70*/  FFMA.FTZ R165, R163, R13, -R198 ;  /* 0x0000000da3a57223 */ /* 0x004fe200000108c6 */
[----:B0-----:R-:W-:-:S04]  /*9e80*/  FADD.FTZ R157, R216, R157 ;  /* 0x0000009dd89d7221 */ /* 0x001fc80000010000 */
[----:B------:R-:W-:Y:S02]  /*9e90*/  FADD.FTZ R163, R161, R157 ;  /* 0x0000009da1a37221 */ /* 0x000fe40000010000 */
        /* <DEDUP_REMOVED lines=15> */
[----:B------:R0:W2:Y:S01]  /*9f90*/  MUFU.EX2 R155, R156 ;  /* 0x0000009c009b7308 */ /* 0x0000a20000000800 */
[----:B------:R-:W-:-:S07]  /*9fa0*/  F2FP.BF16.F32.PACK_AB R166, R181, R180 ;  /* 0x000000b4b5a6723e */ /* 0x000fce00000010ff */
[----:B------:R-:W3:Y:S01]  /*9fb0*/  MUFU.EX2 R153, R153 ;  /* 0x0000009900997308 */ /* 0x000ee20000000800 */
[----:B0-----:R-:W-:-:S07]  /*9fc0*/  F2FP.BF16.F32.PACK_AB R156, R161, R216 ;  /* 0x000000d8a19c723e */ /* 0x001fce00000010ff */
[----:B------:R-:W0:Y:S01]  /*9fd0*/  MUFU.EX2 R154, R154 ;  /* 0x0000009a009a7308 */ /* 0x000e220000000800 */
[----:B--2---:R-:W-:Y:S01]  /*9fe0*/  F2FP.BF16.F32.PACK_AB R158, R160, R155 ;  /* 0x0000009ba09e723e */ /* 0x004fe200000010ff */
[----:B------:R-:W-:-:S04]  /*9ff0*/  FADD.FTZ R155, R155, R163 ;  /* 0x000000a39b9b7221 */ /* 0x000fc80000010000 */
[----:B------:R-:W-:Y:S01]  /*a000*/  FADD.FTZ R155, R160, R155 ;  /* 0x0000009ba09b7221 */ /* 0x000fe20000010000 */
[----:B------:R-:W-:Y:S01]  /*a010*/  F2FP.BF16.F32.PACK_AB R160, R164, R168 ;  /* 0x000000a8a4a0723e */ /* 0x000fe200000010ff */
[----:B------:R-:W2:Y:S01]  /*a020*/  MUFU.EX2 R152, R152 ;  /* 0x0000009800987308 */ /* 0x000ea20000000800 */
[----:B---3--:R-:W-:Y:S01]  /*a030*/  FADD.FTZ R214, R153, R214 ;  /* 0x000000d699d67221 */ /* 0x008fe20000010000 */
[----:B------:R-:W-:-:S04]  /*a040*/  FADD.FTZ R155, R168, R155 ;  /* 0x0000009ba89b7221 */ /* 0x000fc80000010000 */
[----:B------:R-:W-:Y:S01]  /*a050*/  FADD.FTZ R155, R164, R155 ;  /* 0x0000009ba49b7221 */ /* 0x000fe20000010000 */
[----:B------:R-:W-:Y:S02]  /*a060*/  F2FP.BF16.F32.PACK_AB R164, R177, R176 ;  /* 0x000000b0b1a4723e */ /* 0x000fe400000010ff */
[C---:B0-----:R-:W-:Y:S01]  /*a070*/  F2FP.BF16.F32.PACK_AB R157, R154.reuse, R153 ;  /* 0x000000999a9d723e */ /* 0x041fe200000010ff */
[----:B------:R-:W-:Y:S01]  /*a080*/  FADD.FTZ R153, R154, R214 ;  /* 0x000000d69a997221 */ /* 0x000fe20000010000 */
[----:B------:R-:W-:-:S03]  /*a090*/  F2FP.BF16.F32.PACK_AB R154, R189, R188 ;  /* 0x000000bcbd9a723e */ /* 0x000fc600000010ff */
[----:B------:R-:W-:Y:S01]  /*a0a0*/  FADD.FTZ R153, R165, R153 ;  /* 0x00000099a5997221 */ /* 0x000fe20000010000 */
[----:B--2---:R-:W-:-:S03]  /*a0b0*/  F2FP.BF16.F32.PACK_AB R159, R152, R165 ;  /* 0x000000a5989f723e */ /* 0x004fc600000010ff */
[----:B------:R-:W-:Y:S01]  /*a0c0*/  FADD.FTZ R153, R152, R153 ;  /* 0x0000009998997221 */ /* 0x000fe20000010000 */
[----:B------:R-:W-:Y:S01]  /*a0d0*/  F2FP.BF16.F32.PACK_AB R152, R185, R184 ;  /* 0x000000b8b998723e */ /* 0x000fe200000010ff */
        /* <DEDUP_REMOVED lines=8> */
[----:B------:R-:W-:Y:S01]  /*a160*/  F2FP.BF16.F32.PACK_AB R162, R173, R172 ;  /* 0x000000acada2723e */ /* 0x000fe200000010ff */
[----:B------:R-:W-:Y:S01]  /*a170*/  FFMA.FTZ R159, R179, R13, -R198 ;  /* 0x0000000db39f7223 */ /* 0x000fe200000108c6 */
[----:B------:R-:W-:Y:S01]  /*a180*/  FADD.FTZ R172, R172, R155 ;  /* 0x0000009bacac7221 */ /* 0x000fe20000010000 */
[----:B------:R-:W0:Y:S01]  /*a190*/  MUFU.EX2 R157, R157 ;  /* 0x0000009d009d7308 */ /* 0x000e220000000800 */
[----:B------:R-:W-:-:S02]  /*a1a0*/  IMAD.MOV.U32 R203, RZ, RZ, R20 ;  /* 0x000000ffffcb7224 */ /* 0x000fc400078e0014 */
[----:B------:R-:W-:-:S04]  /*a1b0*/  FADD.FTZ R172, R173, R172 ;  /* 0x000000acadac7221 */ /* 0x000fc80000010000 */
[----:B------:R-:W-:Y:S01]  /*a1c0*/  FADD.FTZ R172, R176, R172 ;  /* 0x000000acb0ac7221 */ /* 0x000fe20000010000 */
[----:B------:R-:W2:Y:S03]  /*a1d0*/  MUFU.EX2 R156, R156 ;  /* 0x0000009c009c7308 */ /* 0x000ea60000000800 */
[----:B------:R-:W-:-:S04]  /*a1e0*/  FADD.FTZ R172, R177, R172 ;  /* 0x000000acb1ac7221 */ /* 0x000fc80000010000 */
[----:B------:R-:W-:Y:S01]  /*a1f0*/  FADD.FTZ R172, R180, R172 ;  /* 0x000000acb4ac7221 */ /* 0x000fe20000010000 */
[----:B------:R-:W3:Y:S01]  /*a200*/  MUFU.EX2 R158, R158 ;  /* 0x0000009e009e7308 */ /* 0x000ee20000000800 */
[----:B0-----:R-:W-:Y:S01]  /*a210*/  F2FP.BF16.F32.PACK_AB R161, R12, R157 ;  /* 0x0000009d0ca1723e */ /* 0x001fe200000010ff */
[----:B------:R-:W-:Y:S01]  /*a220*/  FADD.FTZ R157, R157, R153 ;  /* 0x000000999d9d7221 */ /* 0x000fe20000010000 */
[----:B------:R-:W-:-:S03]  /*a230*/  FADD.FTZ R172, R181, R172 ;  /* 0x000000acb5ac7221 */ /* 0x000fc60000010000 */
[----:B------:R-:W-:Y:S01]  /*a240*/  FADD.FTZ R157, R12, R157 ;  /* 0x0000009d0c9d7221 */ /* 0x000fe20000010000 */
[----:B------:R-:W-:Y:S01]  /*a250*/  FADD.FTZ R172, R184, R172 ;  /* 0x000000acb8ac7221 */ /* 0x000fe20000010000 */
[----:B------:R-:W-:Y:S02]  /*a260*/  MUFU.EX2 R159, R159 ;  /* 0x0000009f009f7308 */ /* 0x000fe40000000800 */
[----:B--2---:R-:W-:Y:S01]  /*a270*/  FADD.FTZ R157, R156, R157 ;  /* 0x0000009d9c9d7221 */ /* 0x004fe20000010000 */
[----:B------:R-:W-:-:S04]  /*a280*/  FADD.FTZ R172, R185, R172 ;  /* 0x000000acb9ac7221 */ /* 0x000fc80000010000 */
[----:B------:R-:W-:Y:S01]  /*a290*/  FADD.FTZ R172, R188, R172 ;  /* 0x000000acbcac7221 */ /* 0x000fe20000010000 */
[C---:B---3--:R-:W-:Y:S01]  /*a2a0*/  F2FP.BF16.F32.PACK_AB R163, R158.reuse, R156 ;  /* 0x0000009c9ea3723e */ /* 0x048fe200000010ff */
[----:B------:R-:W-:Y:S02]  /*a2b0*/  FADD.FTZ R157, R158, R157 ;  /* 0x0000009d9e9d7221 */ /* 0x000fe40000010000 */
[----:B------:R-:W-:Y:S01]  /*a2c0*/  FADD.FTZ R189, R189, R172 ;  /* 0x000000acbdbd7221 */ /* 0x000fe20000010000 */
[----:B------:R-:W-:-:S03]  /*a2d0*/  WARPGROUP.ARRIVE ;  /* 0x00000000000079c5 */ /* 0x000fc60000000000 */
[----:B------:R-:W-:-:S03]  /*a2e0*/  FADD.FTZ R189, R192, R189 ;  /* 0x000000bdc0bd7221 */ /* 0x000fc60000010000 */
[----:B------:R-:W-:Y:S01]  /*a2f0*/  HGMMA.64x256x16.F32.BF16 R24, R160, gdesc[UR8].tnspB, R24, gsb0 ;  /* 0x43e00008a0187df0 */ /* 0x000fe20008001818 */
[----:B------:R-:W-:Y:S01]  /*a300*/  UIADD3 UR10, UR6, 0x180, URZ ;  /* 0x00000180060a7890 */ /* 0x000fe2000fffe03f */
[----:B------:R-:W-:Y:S01]  /*a310*/  FADD.FTZ R189, R204, R189 ;  /* 0x000000bdccbd7221 */ /* 0x000fe20000010000 */
[----:B------:R-:W-:Y:S01]  /*a320*/  UMOV UR11, 0x40000040 ;  /* 0x40000040000b7882 */ /* 0x000fe20000000000 */
[----:B------:R-:W-:Y:S02]  /*a330*/  WARPGROUP.DEPBAR.LE gsb0, 0x0 ;  /* 0x00008000000079c5 */ /* 0x000fe40000010000 */
[-CC-:B------:R-:W-:Y:S01]  /*a340*/  FFMA.FTZ R160, R0, R13.reuse, -R198.reuse ;  /* 0x0000000d00a07223 */ /* 0x180fe200000108c6 */
[-CC-:B------:R-:W-:Y:S01]  /*a350*/  FFMA.FTZ R0, R175, R13.reuse, -R198.reuse ;  /* 0x0000000daf007223 */ /* 0x180fe200000108c6 */
[-CC-:B------:R-:W-:Y:S01]  /*a360*/  FFMA.FTZ R161, R183, R13.reuse, -R198.reuse ;  /* 0x0000000db7a17223 */ /* 0x180fe200000108c6 */
[-CC-:B------:R-:W-:Y:S01]  /*a370*/  FFMA.FTZ R162, R174, R13.reuse, -R198.reuse ;  /* 0x0000000daea27223 */ /* 0x180fe200000108c6 */
[----:B------:R-:W-:-:S02]  /*a380*/  FFMA.FTZ R163, R178, R13, -R198 ;  /* 0x0000000db2a37223 */ /* 0x000fc400000108c6 */
[----:B------:R-:W-:Y:S08]  /*a390*/  MUFU.EX2 R160, R160 ;  /* 0x000000a000a07308 */ /* 0x000ff00000000800 */
[----:B------:R-:W0:Y:S08]  /*a3a0*/  MUFU.EX2 R0, R0 ;  /* 0x0000000000007308 */ /* 0x000e300000000800 */
[----:B------:R-:W2:Y:S08]  /*a3b0*/  MUFU.EX2 R161, R161 ;  /* 0x000000a100a17308 */ /* 0x000eb00000000800 */
[----:B------:R-:W3:Y:S01]  /*a3c0*/  MUFU.EX2 R162, R162 ;  /* 0x000000a200a27308 */ /* 0x000ee20000000800 */
[----:B0-----:R-:W-:Y:S01]  /*a3d0*/  F2FP.BF16.F32.PACK_AB R165, R0, R160 ;  /* 0x000000a000a5723e */ /* 0x001fe200000010ff */
[----:B------:R-:W-:-:S04]  /*a3e0*/  FADD.FTZ R160, R160, R157 ;  /* 0x0000009da0a07221 */ /* 0x000fc80000010000 */
[----:B------:R-:W-:Y:S01]  /*a3f0*/  FADD.FTZ R160, R0, R160 ;  /* 0x000000a000a07221 */ /* 0x000fe20000010000 */
[----:B------:R-:W-:Y:S01]  /*a400*/  FADD.FTZ R0, R196, R189 ;  /* 0x000000bdc4007221 */ /* 0x000fe20000010000 */
[----:B------:R-:W0:Y:S01]  /*a410*/  MUFU.EX2 R163, R163 ;  /* 0x000000a300a37308 */ /* 0x000e220000000800 */
[----:B--2---:R-:W-:Y:S01]  /*a420*/  F2FP.BF16.F32.PACK_AB R167, R161, R159 ;  /* 0x0000009fa1a7723e */ /* 0x004fe200000010ff */
[----:B------:R-:W-:Y:S01]  /*a430*/  FADD.FTZ R160, R159, R160 ;  /* 0x000000a09fa07221 */ /* 0x000fe20000010000 */
[----:B------:R-:W-:Y:S02]  /*a440*/  FADD.FTZ R0, R215, R0 ;  /* 0x00000000d7007221 */ /* 0x000fe40000010000 */
[----:B------:R-:W-:Y:S01]  /*a450*/  WARPGROUP.ARRIVE ;  /* 0x00000000000079c5 */ /* 0x000fe20000000000 */
[----:B------:R-:W-:-:S04]  /*a460*/  FADD.FTZ R160, R161, R160 ;  /* 0x000000a0a1a07221 */ /* 0x000fc80000010000 */
[----:B---3--:R-:W-:Y:S01]  /*a470*/  FADD.FTZ R160, R162, R160 ;  /* 0x000000a0a2a07221 */ /* 0x008fe20000010000 */
[----:B------:R-:W-:Y:S01]  /*a480*/  HGMMA.64x256x16.F32.BF16 R24, R164, gdesc[UR8].tnspB, R24, gsb0 ;  /* 0x43e00008a4187df0 */ /* 0x000fe20008001818 */
[----:B------:R-:W-:Y:S01]  /*a490*/  UIADD3 UR10, UR6, 0x200, URZ ;  /* 0x00000200060a7890 */ /* 0x000fe2000fffe03f */
[----:B------:R-:W-:Y:S01]  /*a4a0*/  UMOV UR11, 0x40000040 ;  /* 0x40000040000b7882 */ /* 0x000fe20000000000 */
[----:B------:R-:W-:Y:S01]  /*a4b0*/  UIADD3 UR6, UR6, 0x280, URZ ;  /* 0x0000028006067890 */ /* 0x000fe2000fffe03f */
[C---:B0-----:R-:W-:Y:S01]  /*a4c0*/  F2FP.BF16.F32.PACK_AB R153, R163.reuse, R162 ;  /* 0x000000a2a399723e */ /* 0x041fe200000010ff */
[----:B------:R-:W-:Y:S01]  /*a4d0*/  FADD.FTZ R160, R163, R160 ;  /* 0x000000a0a3a07221 */ /* 0x000fe20000010000 */
[----:B------:R-:W-:Y:S02]  /*a4e0*/  WARPGROUP.DEPBAR.LE gsb0, 0x0 ;  /* 0x00008000000079c5 */ /* 0x000fe40000010000 */
[-CC-:B------:R-:W-:Y:S01]  /*a4f0*/  FFMA.FTZ R164, R182, R13.reuse, -R198.reuse ;  /* 0x0000000db6a47223 */ /* 0x180fe200000108c6 */
[----:B------:R-:W-:-:S05]  /*a500*/  FFMA.FTZ R165, R186, R13, -R198 ;  /* 0x0000000dbaa57223 */ /* 0x000fca00000108c6 */
[----:B------:R-:W0:Y:S08]  /*a510*/  MUFU.EX2 R164, R164 ;  /* 0x000000a400a47308 */ /* 0x000e300000000800 */
[----:B------:R-:W2:Y:S01]  /*a520*/  MUFU.EX2 R165, R165 ;  /* 0x000000a500a57308 */ /* 0x000ea20000000800 */
[----:B0-----:R-:W-:Y:S01]  /*a530*/  FADD.FTZ R160, R164, R160 ;  /* 0x000000a0a4a07221 */ /* 0x001fe20000010000 */
[----:B--2---:R-:W-:-:S03]  /*a540*/  F2FP.BF16.F32.PACK_AB R155, R165, R164 ;  /* 0x000000a4a59b723e */ /* 0x004fc600000010ff */
[----:B------:R-:W-:Y:S01]  /*a550*/  FADD.FTZ R160, R165, R160 ;  /* 0x000000a0a5a07221 */ /* 0x000fe20000010000 */
[----:B------:R-:W-:-:S06]  /*a560*/  WARPGROUP.ARRIVE ;  /* 0x00000000000079c5 */ /* 0x000fcc0000000000 */
[----:B------:R-:W-:Y:S01]  /*a570*/  HGMMA.64x256x16.F32.BF16 R24, R152, gdesc[UR8].tnspB, R24, gsb0 ;  /* 0x43e0000898187df0 */ /* 0x000fe20008001818 */
[----:B------:R-:W-:Y:S01]  /*a580*/  UMOV UR10, UR6 ;  /* 0x00000006000a7c82 */ /* 0x000fe20008000000 */
[----:B------:R-:W-:Y:S01]  /*a590*/  UMOV UR11, 0x40000040 ;  /* 0x40000040000b7882 */ /* 0x000fe20000000000 */
[----:B------:R-:W-:Y:S02]  /*a5a0*/  WARPGROUP.DEPBAR.LE gsb0, 0x0 ;  /* 0x00008000000079c5 */ /* 0x000fe40000010000 */
[----:B------:R-:W-:Y:S02]  /*a5b0*/  F2FP.BF16.F32.PACK_AB R152, R204, R192 ;  /* 0x000000c0cc98723e */ /* 0x000fe400000010ff */
[----:B------:R-:W-:Y:S01]  /*a5c0*/  F2FP.BF16.F32.PACK_AB R153, R190, R187 ;  /* 0x000000bbbe99723e */ /* 0x000fe200000010ff */
[----:B------:R-:W-:Y:S01]  /*a5d0*/  FADD.FTZ R187, R187, R160 ;  /* 0x000000a0bbbb7221 */ /* 0x000fe20000010000 */
[----:B------:R-:W-:Y:S02]  /*a5e0*/  F2FP.BF16.F32.PACK_AB R154, R215, R196 ;  /* 0x000000c4d79a723e */ /* 0x000fe400000010ff */
[----:B------:R-:W-:Y:S01]  /*a5f0*/  F2FP.BF16.F32.PACK_AB R155, R194, R191 ;  /* 0x000000bfc29b723e */ /* 0x000fe200000010ff */
[----:B------:R-:W-:-:S03]  /*a600*/  FADD.FTZ R190, R190, R187 ;  /* 0x000000bbbebe7221 */ /* 0x000fc60000010000 */
[----:B------:R-:W-:Y:S01]  /*a610*/  WARPGROUP.ARRIVE ;  /* 0x00000000000079c5 */ /* 0x000fe20000000000 */
[----:B------:R-:W-:-:S04]  /*a620*/  FADD.FTZ R191, R191, R190 ;  /* 0x000000bebfbf7221 */ /* 0x000fc80000010000 */
[----:B------:R-:W-:-:S08]  /*a630*/  FADD.FTZ R12, R194, R191 ;  /* 0x000000bfc20c7221 */ /* 0x000fd00000010000 */
[----:B------:R-:W-:Y:S03]  /*a640*/  HGMMA.64x256x16.F32.BF16 R24, R152, gdesc[UR8].tnspB, R24, gsb0 ;  /* 0x43e0000898187df0 */ /* 0x000fe60008001818 */
[----:B------:R-:W-:Y:S02]  /*a650*/  WARPGROUP.DEPBAR.LE gsb0, 0x0 ;  /* 0x00008000000079c5 */ /* 0x000fe40000010000 */
[----:B------:R0:W-:Y:S02]  /*a660*/  @!P1 SYNCS.ARRIVE.TRANS64.RED.A1T0 RZ, [R21+URZ], RZ ;  /* 0x000000ff15ff99a7 */ /* 0x0001e4000810043f */
[----:B0-----:R-:W-:Y:S01]  /*a670*/  IMAD.MOV.U32 R21, RZ, RZ, R169 ;  /* 0x000000ffff157224 */ /* 0x001fe200078e00a9 */
[----:B-1----:R-:W-:Y:S06]  /*a680*/  @P2 BRA `(.L_x_14404) ;  /* 0xffffffd400c02947 */ /* 0x002fec000383ffff */
.L_x_14395:
[----:B------:R-:W2:Y:S01]  /*a690*/  LDL.LU R152, [R1+0x40] ;  /* 0x0000400001987983 */ /* 0x000ea20000300800 */
[----:B------:R-:W-:Y:S01]  /*a6a0*/  UIADD3 UR36, UR36, 0x1, URZ ;  /* 0x0000000124247890 */ /* 0x000fe2000fffe03f */
[----:B------:R0:W-:Y:S06]  /*a6b0*/  BAR.ARV R170, 0x100 ;  /* 0x000400aa0000751d */ /* 0x0001ec0000002000 */
[----:B------:R-:W-:Y:S02]  /*a6c0*/  UISETP.NE.AND UP0, UPT, UR36, 0x2, UPT ;  /* 0x000000022400788c */ /* 0x000fe4000bf05270 */
[----:B------:R-:W-:Y:S06]  /*a6d0*/  BAR.ARV 0x8, 0x180 ;  /* 0x0206000000007b1d */ /* 0x000fec0000002000 */
[----:B------:R-:W-:Y:S01]  /*a6e0*/  USEL UR4, URZ, 0x1, UP0 ;  /* 0x000000013f047887 */ /* 0x000fe20008000000 */
[----:B------:R-:W-:Y:S01]  /*a6f0*/  PLOP3.LUT P0, PT, PT, PT, PT, 0x8, 0x0 ;  /* 0x000000000000781c */ /* 0x000fe20003f0e170 */
[----:B------:R-:W1:Y:S01]  /*a700*/  SHFL.BFLY PT, R3, R0, 0x2, 0x1f ;  /* 0x0c401f0000037f89 */ /* 0x000e6200000e0000 */
[----:B------:R-:W-:-:S02]  /*a710*/  USEL UR36, UR36, URZ, UP0 ;  /* 0x0000003f24247287 */ /* 0x000fc40008000000 */
[----:B------:R-:W-:Y:S01]  /*a720*/  ULOP3.LUT UR37, UR37, UR4, URZ, 0x3c, !UPT ;  /* 0x0000000425257292 */ /* 0x000fe2000f8e3c3f */
[----:B------:R-:W3:Y:S01]  /*a730*/  SHFL.BFLY PT, R5, R12, 0x2, 0x1f ;  /* 0x0c401f000c057f89 */ /* 0x000ee200000e0000 */
[----:B-1----:R-:W-:Y:S01]  /*a740*/  FADD.FTZ R3, R3, R0 ;  /* 0x0000000003037221 */ /* 0x002fe20000010000 */
[----:B------:R-:W-:Y:S02]  /*a750*/  IMAD.MOV.U32 R0, RZ, RZ, RZ ;  /* 0x000000ffff007224 */ /* 0x000fe400078e00ff */
[----:B---3--:R-:W-:Y:S02]  /*a760*/  FADD.FTZ R5, R5, R12 ;  /* 0x0000000c05057221 */ /* 0x008fe40000010000 */
[----:B------:R-:W1:Y:S04]  /*a770*/  SHFL.BFLY PT, R2, R3, 0x1, 0x1f ;  /* 0x0c201f0003027f89 */ /* 0x000e6800000e0000 */
[----:B------:R-:W3:Y:S01]  /*a780*/  SHFL.BFLY PT, R4, R5, 0x1, 0x1f ;  /* 0x0c201f0005047f89 */ /* 0x000ee200000e0000 */
[----:B-1----:R-:W-:Y:S01]  /*a790*/  FADD.FTZ R6, R3, R2 ;  /* 0x0000000203067221 */ /* 0x002fe20000010000 */
[----:B------:R-:W-:-:S02]  /*a7a0*/  IMAD.MOV.U32 R2, RZ, RZ, RZ ;  /* 0x000000ffff027224 */ /* 0x000fc400078e00ff */
[----:B------:R-:W-:Y:S02]  /*a7b0*/  IMAD.MOV.U32 R3, RZ, RZ, -0x800000 ;  /* 0xff800000ff037424 */ /* 0x000fe400078e00ff */
[----:B---3--:R-:W-:Y:S01]  /*a7c0*/  FADD.FTZ R7, R5, R4 ;  /* 0x0000000405077221 */ /* 0x008fe20000010000 */
[----:B------:R-:W-:-:S04]  /*a7d0*/  FSETP.NE.FTZ.AND P1, PT, R6, RZ, PT ;  /* 0x000000ff0600720b */ /* 0x000fc80003f35000 */
[----:B------:R-:W-:-:S09]  /*a7e0*/  FSETP.NE.FTZ.AND P2, PT, R7, RZ, PT ;  /* 0x000000ff0700720b */ /* 0x000fd20003f55000 */
[----:B------:R-:W1:Y:S08]  /*a7f0*/  @P1 MUFU.LG2 R4, R6 ;  /* 0x0000000600041308 */ /* 0x000e700000000c00 */
[----:B------:R-:W3:Y:S08]  /*a800*/  @P2 MUFU.LG2 R5, R7 ;  /* 0x0000000700052308 */ /* 0x000ef00000000c00 */
[----:B------:R4:W5:Y:S01]  /*a810*/  @P1 MUFU.RCP R2, R6 ;  /* 0x0000000600021308 */ /* 0x0009620000001000 */
[----:B-1----:R-:W-:-:S07]  /*a820*/  @P1 FMUL.FTZ R4, R4, 0.69314718246459960938 ;  /* 0x3f31721804041820 */ /* 0x002fce0000410000 */
[----:B------:R-:W1:Y:S01]  /*a830*/  @P2 MUFU.RCP R0, R7 ;  /* 0x0000000700002308 */ /* 0x000e620000001000 */
[C---:B----4-:R-:W-:Y:S01]  /*a840*/  @P1 FMUL.FTZ R6, R13.reuse, 0.69314718246459960938 ;  /* 0x3f3172180d061820 */ /* 0x050fe20000410000 */
[----:B------:R-:W-:Y:S01]  /*a850*/  @P2 FMUL.FTZ R13, R13, 0.69314718246459960938 ;  /* 0x3f3172180d0d2820 */ /* 0x000fe20000410000 */
[----:B---3--:R-:W-:Y:S02]  /*a860*/  @P2 FMUL.FTZ R5, R5, 0.69314718246459960938 ;  /* 0x3f31721805052820 */ /* 0x008fe40000410000 */
[----:B------:R-:W-:Y:S01]  /*a870*/  @P1 FFMA.FTZ R3, R6, R20, R4 ;  /* 0x0000001406031223 */ /* 0x000fe20000010004 */
        /* <DEDUP_REMOVED lines=132> */
.L_x_14373:
[----:B------:R-:W1:Y:S01]  /*b0c0*/  S2R R5, SR_CgaCtaId ;  /* 0x0000000000057919 */ /* 0x000e620000008800 */
[----:B------:R-:W-:Y:S01]  /*b0d0*/  MOV R0, 0x400 ;  /* 0x0000040000007802 */ /* 0x000fe20000000f00 */
[----:B------:R-:W-:Y:S01]  /*b0e0*/  BSSY B0, `(.L_x_14405) ;  /* 0x000047a000007945 */ /* 0x000fe20003800000 */
[----:B------:R-:W-:Y:S02]  /*b0f0*/  BAR.SYNC.DEFER_BLOCKING 0x5, 0x180 ;  /* 0x0146000000007b1d */ /* 0x000fe40000010000 */
[----:B-1----:R-:W-:-:S05]  /*b100*/  LEA R0, R5, R0, 0x18 ;  /* 0x0000000005007211 */ /* 0x002fca00078ec0ff */
[----:B------:R1:W2:Y:S01]  /*b110*/  LDS.128 R4, [R0+0x324d0] ;  /* 0x0324d00000047984 */ /* 0x0002a20000000c00 */
[----:B------:R-:W-:Y:S06]  /*b120*/  BAR.ARV 0x4, 0x180 ;  /* 0x0106000000007b1d */ /* 0x000fec0000002000 */
[----:B------:R-:W-:Y:S05]  /*b130*/  @P0 BRA `(.L_x_14406) ;  /* 0x00000038003c0947 */ /* 0x000fea0003800000 */
[----:B------:R-:W3:Y:S01]  /*b140*/  LDL R8, [R1+0x80] ;  /* 0x0000800001087983 */ /* 0x000ee20000100800 */
[----:B------:R-:W4:Y:S01]  /*b150*/  S2R R9, SR_SWINHI ;  /* 0x0000000000097919 */ /* 0x000f220000002f00 */
[----:B------:R-:W-:Y:S01]  /*b160*/  F2FP.BF16.F32.PACK_AB R10, R29, R28 ;  /* 0x0000001c1d0a723e */ /* 0x000fe200000010ff */
[----:B------:R-:W-:Y:S01]  /*b170*/  ULDC.64 UR4, c[0x0][0xd08] ;  /* 0x0003420000047ab9 */ /* 0x000fe20000000a00 */
[----:B------:R-:W-:Y:S01]  /*b180*/  F2FP.BF16.F32.PACK_AB R11, R31, R30 ;  /* 0x0000001e1f0b723e */ /* 0x000fe200000010ff */
[----:B------:R-:W2:Y:S01]  /*b190*/  LDL R161, [R1+0x3c] ;  /* 0x00003c0001a17983 */ /* 0x000ea20000100800 */
[----:B------:R-:W-:Y:S02]  /*b1a0*/  MOV R20, R0 ;  /* 0x0000000000147202 */ /* 0x000fe40000000f00 */
[----:B----4-:R-:W-:Y:S02]  /*b1b0*/  MOV R21, R9 ;  /* 0x0000000900157202 */ /* 0x010fe40000000f00 */
[----:B------:R-:W-:-:S02]  /*b1c0*/  F2FP.BF16.F32.PACK_AB R14, R37, R36 ;  /* 0x00000024250e723e */ /* 0x000fc400000010ff */
[----:B------:R-:W-:Y:S01]  /*b1d0*/  F2FP.BF16.F32.PACK_AB R15, R39, R38 ;  /* 0x00000026270f723e */ /* 0x000fe200000010ff */
        /* <DEDUP_REMOVED lines=8> */
[----:B------:R-:W-:-:S02]  /*b260*/  SHF.R.U64 R18, R18, 0x3, RZ ;  /* 0x0000000312127819 */ /* 0x000fc400000012ff */
[----:B------:R-:W-:Y:S02]  /*b270*/  IADD3 R17, P1, R22, 0x60, RZ ;  /* 0x0000006016117810 */ /* 0x000fe40007f3e0ff */
[----:B--2---:R-:W-:Y:S02]  /*b280*/  MOV R4, R8 ;  /* 0x0000000800047202 */ /* 0x004fe40000000f00 */
[----:B------:R-:W-:Y:S02]  /*b290*/  F2FP.BF16.F32.PACK_AB R8, R25, R24 ;  /* 0x000000181908723e */ /* 0x000fe400000010ff */
[----:B------:R-:W-:Y:S02]  /*b2a0*/  F2FP.BF16.F32.PACK_AB R9, R27, R26 ;  /* 0x0000001a1b09723e */ /* 0x000fe400000010ff */
[----:B------:R-:W-:Y:S01]  /*b2b0*/  LOP3.LUT R18, R18, R19, RZ, 0x3c, !PT ;  /* 0x0000001312127212 */ /* 0x000fe200078e3cff */
[----:B------:R-:W-:Y:S01]  /*b2c0*/  IMAD.X R19, RZ, RZ, R23, P0 ;  /* 0x000000ffff137224 */ /* 0x000fe200000e0617 */
[----:B------:R-:W-:-:S02]  /*b2d0*/  LOP3.LUT R16, R17, 0x380, RZ, 0xc0, !PT ;  /* 0x0000038011107812 */ /* 0x000fc400078ec0ff */
[C---:B------:R-:W-:Y:S01]  /*b2e0*/  IADD3 R153, P0, R22.reuse, 0x4000, RZ ;  /* 0x0000400016997810 */ /* 0x040fe20007f1e0ff */
[----:B------:R2:W-:Y:S01]  /*b2f0*/  STSM.16.M88.4 [R4], R8 ;  /* 0x0000000804007844 */ /* 0x0005e20000000200 */
[----:B------:R-:W-:Y:S02]  /*b300*/  IADD3 R13, P2, R22, 0x20, RZ ;  /* 0x00000020160d7810 */ /* 0x000fe40007f5e0ff */
[----:B------:R-:W-:Y:S02]  /*b310*/  SHF.R.U64 R16, R16, 0x3, RZ ;  /* 0x0000000310107819 */ /* 0x000fe400000012ff */
[----:B------:R-:W-:Y:S02]  /*b320*/  LOP3.LUT R12, R13, 0x380, RZ, 0xc0, !PT ;  /* 0x000003800d0c7812 */ /* 0x000fe400078ec0ff */
[----:B------:R-:W-:Y:S01]  /*b330*/  LOP3.LUT R16, R16, R17, RZ, 0x3c, !PT ;  /* 0x0000001110107212 */ /* 0x000fe200078e3cff */
[----:B------:R-:W-:Y:S01]  /*b340*/  IMAD.X R17, RZ, RZ, R23, P1 ;  /* 0x000000ffff117224 */ /* 0x000fe200008e0617 */
[----:B------:R-:W-:-:S02]  /*b350*/  SHF.R.U64 R12, R12, 0x3, RZ ;  /* 0x000000030c0c7819 */ /* 0x000fc400000012ff */
[----:B--2---:R-:W-:Y:S02]  /*b360*/  MOV R4, R18 ;  /* 0x0000001200047202 */ /* 0x004fe40000000f00 */
[----:B------:R-:W-:Y:S02]  /*b370*/  LOP3.LUT R18, R153, 0x380, RZ, 0xc0, !PT ;  /* 0x0000038099127812 */ /* 0x000fe400078ec0ff */
[----:B------:R-:W-:Y:S02]  /*b380*/  IADD3 R155, P1, R22, 0x4020, RZ ;  /* 0x00004020169b7810 */ /* 0x000fe40007f3e0ff */
[----:B------:R-:W-:Y:S02]  /*b390*/  SHF.R.U64 R18, R18, 0x3, RZ ;  /* 0x0000000312127819 */ /* 0x000fe400000012ff */
[----:B------:R-:W-:Y:S02]  /*b3a0*/  LOP3.LUT R12, R12, R13, RZ, 0x3c, !PT ;  /* 0x0000000d0c0c7212 */ /* 0x000fe400078e3cff */
[----:B------:R-:W-:Y:S01]  /*b3b0*/  LOP3.LUT R18, R18, R153, RZ, 0x3c, !PT ;  /* 0x0000009912127212 */ /* 0x000fe200078e3cff */
[----:B------:R-:W-:Y:S01]  /*b3c0*/  IMAD.X R13, RZ, RZ, R23, P2 ;  /* 0x000000ffff0d7224 */ /* 0x000fe200010e0617 */
[----:B------:R-:W-:-:S02]  /*b3d0*/  MOV R153, R16 ;  /* 0x0000001000997202 */ /* 0x000fc40000000f00 */
[----:B------:R-:W-:Y:S02]  /*b3e0*/  LOP3.LUT R16, R155, 0x380, RZ, 0xc0, !PT ;  /* 0x000003809b107812 */ /* 0x000fe400078ec0ff */
[----:B0-----:R-:W-:Y:S02]  /*b3f0*/  MOV R152, R12 ;  /* 0x0000000c00987202 */ /* 0x001fe40000000f00 */
[----:B------:R-:W-:Y:S01]  /*b400*/  SHF.R.U64 R16, R16, 0x3, RZ ;  /* 0x0000000310107819 */ /* 0x000fe200000012ff */
[--C-:B------:R-:W-:Y:S01]  /*b410*/  IMAD.X R19, RZ, RZ, R23.reuse, P0 ;  /* 0x000000ffff137224 */ /* 0x100fe200000e0617 */
[----:B------:R-:W-:Y:S02]  /*b420*/  F2FP.BF16.F32.PACK_AB R12, R33, R32 ;  /* 0x00000020210c723e */ /* 0x000fe400000010ff */
[----:B------:R-:W-:Y:S02]  /*b430*/  F2FP.BF16.F32.PACK_AB R13, R35, R34 ;  /* 0x00000022230d723e */ /* 0x000fe400000010ff */
[----:B------:R-:W-:Y:S01]  /*b440*/  LOP3.LUT R16, R16, R155, RZ, 0x3c, !PT ;  /* 0x0000009b10107212 */ /* 0x000fe200078e3cff */
[----:B------:R-:W-:Y:S01]  /*b450*/  IMAD.X R17, RZ, RZ, R23, P1 ;  /* 0x000000ffff117224 */ /* 0x000fe200008e0617 */
[----:B------:R-:W-:-:S02]  /*b460*/  F2FP.BF16.F32.PACK_AB R8, R41, R40 ;  /* 0x000000282908723e */ /* 0x000fc400000010ff */
[----:B------:R-:W-:Y:S02]  /*b470*/  F2FP.BF16.F32.PACK_AB R9, R43, R42 ;  /* 0x0000002a2b09723e */ /* 0x000fe400000010ff */
[----:B------:R-:W-:Y:S02]  /*b480*/  F2FP.BF16.F32.PACK_AB R10, R45, R44 ;  /* 0x0000002c2d0a723e */ /* 0x000fe400000010ff */
[----:B------:R-:W-:Y:S02]  /*b490*/  F2FP.BF16.F32.PACK_AB R11, R47, R46 ;  /* 0x0000002e2f0b723e */ /* 0x000fe400000010ff */
[C---:B------:R-:W-:Y:S01]  /*b4a0*/  IADD3 R155, P0, R22.reuse, 0x4040, RZ ;  /* 0x00004040169b7810 */ /* 0x040fe20007f1e0ff */
[----:B------:R0:W-:Y:S01]  /*b4b0*/  STSM.16.M88.4 [R152], R12 ;  /* 0x0000000c98007844 */ /* 0x0001e20000000200 */
[----:B------:R-:W-:-:S03]  /*b4c0*/  IADD3 R157, P1, R22, 0x4060, RZ ;  /* 0x00004060169d7810 */ /* 0x000fc60007f3e0ff */
[----:B------:R2:W-:Y:S01]  /*b4d0*/  STSM.16.M88.4 [R4], R8 ;  /* 0x0000000804007844 */ /* 0x0005e20000000200 */
[----:B0-----:R-:W-:Y:S02]  /*b4e0*/  MOV R152, R18 ;  /* 0x0000001200987202 */ /* 0x001fe40000000f00 */
[----:B------:R-:W-:Y:S02]  /*b4f0*/  LOP3.LUT R18, R155, 0x380, RZ, 0xc0, !PT ;  /* 0x000003809b127812 */ /* 0x000fe400078ec0ff */
[----:B--2---:R-:W-:Y:S02]  /*b500*/  MOV R4, R16 ;  /* 0x0000001000047202 */ /* 0x004fe40000000f00 */
[----:B------:R-:W-:Y:S02]  /*b510*/  F2FP.BF16.F32.PACK_AB R12, R49, R48 ;  /* 0x00000030310c723e */ /* 0x000fe400000010ff */
[----:B------:R-:W-:Y:S02]  /*b520*/  F2FP.BF16.F32.PACK_AB R13, R51, R50 ;  /* 0x00000032330d723e */ /* 0x000fe400000010ff */
[----:B------:R-:W-:-:S02]  /*b530*/  F2FP.BF16.F32.PACK_AB R14, R53, R52 ;  /* 0x00000034350e723e */ /* 0x000fc400000010ff */
[----:B------:R-:W-:Y:S02]  /*b540*/  F2FP.BF16.F32.PACK_AB R15, R55, R54 ;  /* 0x00000036370f723e */ /* 0x000fe400000010ff */
[----:B------:R-:W-:Y:S02]  /*b550*/  LOP3.LUT R16, R157, 0x380, RZ, 0xc0, !PT ;  /* 0x000003809d107812 */ /* 0x000fe400078ec0ff */
[----:B------:R-:W-:Y:S01]  /*b560*/  SHF.R.U64 R18, R18, 0x3, RZ ;  /* 0x0000000312127819 */ /* 0x000fe200000012ff */
[----:B------:R-:W-:Y:S01]  /*b570*/  IMAD.X R19, RZ, RZ, R23, P0 ;  /* 0x000000ffff137224 */ /* 0x000fe200000e0617 */
[----:B------:R-:W-:Y:S02]  /*b580*/  F2FP.BF16.F32.PACK_AB R8, R57, R56 ;  /* 0x000000383908723e */ /* 0x000fe400000010ff */
[----:B------:R-:W-:Y:S02]  /*b590*/  F2FP.BF16.F32.PACK_AB R9, R59, R58 ;  /* 0x0000003a3b09723e */ /* 0x000fe400000010ff */
[----:B------:R-:W-:-:S02]  /*b5a0*/  F2FP.BF16.F32.PACK_AB R10, R61, R60 ;  /* 0x0000003c3d0a723e */ /* 0x000fc400000010ff */
[----:B------:R-:W-:Y:S01]  /*b5b0*/  F2FP.BF16.F32.PACK_AB R11, R63, R62 ;  /* 0x0000003e3f0b723e */ /* 0x000fe200000010ff */
[----:B------:R0:W-:Y:S01]  /*b5c0*/  STSM.16.M88.4 [R153], R12 ;  /* 0x0000000c99007844 */ /* 0x0001e20000000200 */
[----:B------:R-:W-:Y:S02]  /*b5d0*/  SHF.R.U64 R16, R16, 0x3, RZ ;  /* 0x0000000310107819 */ /* 0x000fe400000012ff */
[----:B------:R-:W-:Y:S01]  /*b5e0*/  LOP3.LUT R18, R18, R155, RZ, 0x3c, !PT ;  /* 0x0000009b12127212 */ /* 0x000fe200078e3cff */
[----:B------:R-:W-:Y:S01]  /*b5f0*/  IMAD.X R17, RZ, RZ, R23, P1 ;  /* 0x000000ffff117224 */ /* 0x000fe200008e0617 */
[----:B------:R-:W-:Y:S01]  /*b600*/  IADD3 R155, P0, R22, 0x8000, RZ ;  /* 0x00008000169b7810 */ /* 0x000fe20007f1e0ff */
[----:B------:R2:W-:Y:S01]  /*b610*/  STSM.16.M88.4 [R152], R8 ;  /* 0x0000000898007844 */ /* 0x0005e20000000200 */
[----:B------:R-:W-:Y:S02]  /*b620*/  LOP3.LUT R16, R16, R157, RZ, 0x3c, !PT ;  /* 0x0000009d10107212 */ /* 0x000fe400078e3cff */
[----:B0-----:R-:W-:-:S02]  /*b630*/  F2FP.BF16.F32.PACK_AB R12, R65, R64 ;  /* 0x00000040410c723e */ /* 0x001fc400000010ff */
[----:B------:R-:W-:Y:S02]  /*b640*/  F2FP.BF16.F32.PACK_AB R13, R67, R66 ;  /* 0x00000042430d723e */ /* 0x000fe400000010ff */
[----:B------:R-:W-:Y:S02]  /*b650*/  F2FP.BF16.F32.PACK_AB R14, R69, R68 ;  /* 0x00000044450e723e */ /* 0x000fe400000010ff */
[----:B------:R-:W-:Y:S02]  /*b660*/  F2FP.BF16.F32.PACK_AB R15, R71, R70 ;  /* 0x00000046470f723e */ /* 0x000fe400000010ff */
[----:B------:R-:W-:Y:S02]  /*b670*/  MOV R153, R18 ;  /* 0x0000001200997202 */ /* 0x000fe40000000f00 */
[----:B--2---:R-:W-:Y:S02]  /*b680*/  F2FP.BF16.F32.PACK_AB R8, R73, R72 ;  /* 0x000000484908723e */ /* 0x004fe400000010ff */
[----:B------:R-:W-:-:S02]  /*b690*/  F2FP.BF16.F32.PACK_AB R9, R75, R74 ;  /* 0x0000004a4b09723e */ /* 0x000fc400000010ff */
[----:B------:R-:W-:Y:S02]  /*b6a0*/  F2FP.BF16.F32.PACK_AB R10, R77, R76 ;  /* 0x0000004c4d0a723e */ /* 0x000fe400000010ff */
[----:B------:R-:W-:Y:S01]  /*b6b0*/  F2FP.BF16.F32.PACK_AB R11, R79, R78 ;  /* 0x0000004e4f0b723e */ /* 0x000fe200000010ff */
[----:B------:R0:W-:Y:S01]  /*b6c0*/  STSM.16.M88.4 [R4], R12 ;  /* 0x0000000c04007844 */ /* 0x0001e20000000200 */
[----:B------:R-:W-:Y:S02]  /*b6d0*/  LOP3.LUT R18, R155, 0x380, RZ, 0xc0, !PT ;  /* 0x000003809b127812 */ /* 0x000fe400078ec0ff */
[----:B------:R-:W-:Y:S01]  /*b6e0*/  MOV R152, R16 ;  /* 0x0000001000987202 */ /* 0x000fe20000000f00 */
[----:B------:R2:W-:Y:S01]  /*b6f0*/  STSM.16.M88.4 [R153], R8 ;  /* 0x0000000899007844 */ /* 0x0005e20000000200 */
[----:B------:R-:W-:Y:S01]  /*b700*/  SHF.R.U64 R18, R18, 0x3, RZ ;  /* 0x0000000312127819 */ /* 0x000fe200000012ff */
[----:B------:R-:W-:Y:S01]  /*b710*/  IMAD.X R19, RZ, RZ, R23, P0 ;  /* 0x000000ffff137224 */ /* 0x000fe200000e0617 */
[----:B------:R-:W-:-:S02]  /*b720*/  IADD3 R156, P0, R22, 0xc060, RZ ;  /* 0x0000c060169c7810 */ /* 0x000fc40007f1e0ff */
[----:B------:R-:W-:Y:S02]  /*b730*/  LOP3.LUT R18, R18, R155, RZ, 0x3c, !PT ;  /* 0x0000009b12127212 */ /* 0x000fe400078e3cff */
[----:B0-----:R-:W-:Y:S02]  /*b740*/  F2FP.BF16.F32.PACK_AB R12, R81, R80 ;  /* 0x00000050510c723e */ /* 0x001fe400000010ff */
[----:B------:R-:W-:Y:S02]  /*b750*/  F2FP.BF16.F32.PACK_AB R13, R83, R82 ;  /* 0x00000052530d723e */ /* 0x000fe400000010ff */
[----:B------:R-:W-:Y:S02]  /*b760*/  F2FP.BF16.F32.PACK_AB R14, R85, R84 ;  /* 0x00000054550e723e */ /* 0x000fe400000010ff */
[----:B------:R-:W-:Y:S02]  /*b770*/  F2FP.BF16.F32.PACK_AB R15, R87, R86 ;  /* 0x00000056570f723e */ /* 0x000fe400000010ff */
[----:B--2---:R-:W-:-:S03]  /*b780*/  IADD3 R9, P5, R22, 0x8020, RZ ;  /* 0x0000802016097810 */ /* 0x004fc60007fbe0ff */
[----:B------:R0:W-:Y:S01]  /*b790*/  STSM.16.M88.4 [R152], R12 ;  /* 0x0000000c98007844 */ /* 0x0001e20000000200 */
[----:B------:R-:W-:Y:S02]  /*b7a0*/  LOP3.LUT R8, R9, 0x380, RZ, 0xc0, !PT ;  /* 0x0000038009087812 */ /* 0x000fe400078ec0ff */
[----:B------:R-:W-:Y:S02]  /*b7b0*/  IADD3 R11, P2, R22, 0x8060, RZ ;  /* 0x00008060160b7810 */ /* 0x000fe40007f5e0ff */
[----:B------:R-:W-:Y:S02]  /*b7c0*/  MOV R4, R18 ;  /* 0x0000001200047202 */ /* 0x000fe40000000f00 */
[----:B------:R-:W-:Y:S02]  /*b7d0*/  F2FP.BF16.F32.PACK_AB R16, R89, R88 ;  /* 0x000000585910723e */ /* 0x000fe400000010ff */
[----:B------:R-:W-:Y:S02]  /*b7e0*/  LOP3.LUT R153, R156, 0x380, RZ, 0xc0, !PT ;  /* 0x000003809c997812 */ /* 0x000fe400078ec0ff */
[----:B------:R-:W-:-:S02]  /*b7f0*/  F2FP.BF16.F32.PACK_AB R17, R91, R90 ;  /* 0x0000005a5b11723e */ /* 0x000fc400000010ff */
[----:B0-----:R-:W-:Y:S02]  /*b800*/  IADD3 R13, P4, R22, 0x8040, RZ ;  /* 0x00008040160d7810 */ /* 0x001fe40007f9e0ff */
[----:B------:R-:W-:Y:S02]  /*b810*/  F2FP.BF16.F32.PACK_AB R18, R93, R92 ;  /* 0x0000005c5d12723e */ /* 0x000fe400000010ff */
[----:B------:R-:W-:Y:S02]  /*b820*/  LOP3.LUT R12, R13, 0x380, RZ, 0xc0, !PT ;  /* 0x000003800d0c7812 */ /* 0x000fe400078ec0ff */
[----:B------:R-:W-:Y:S02]  /*b830*/  F2FP.BF16.F32.PACK_AB R19, R95, R94 ;  /* 0x0000005e5f13723e */ /* 0x000fe400000010ff */
[----:B------:R-:W-:Y:S02]  /*b840*/  SHF.R.U64 R8, R8, 0x3, RZ ;  /* 0x0000000308087819 */ /* 0x000fe400000012ff */
[----:B------:R-:W-:-:S02]  /*b850*/  LOP3.LUT R10, R11, 0x380, RZ, 0xc0, !PT ;  /* 0x000003800b0a7812 */ /* 0x000fc400078ec0ff */
[----:B------:R-:W-:Y:S01]  /*b860*/  SHF.R.U64 R12, R12, 0x3, RZ ;  /* 0x000000030c0c7819 */ /* 0x000fe200000012ff */
[----:B------:R0:W-:Y:S01]  /*b870*/  STSM.16.M88.4 [R4], R16 ;  /* 0x0000001004007844 */ /* 0x0001e20000000200 */
[----:B------:R-:W-:Y:S02]  /*b880*/  SHF.R.U64 R153, R153, 0x3, RZ ;  /* 0x0000000399997819 */ /* 0x000fe400000012ff */
[----:B------:R-:W-:Y:S02]  /*b890*/  IADD3 R159, P3, R22, 0xc000, RZ ;  /* 0x0000c000169f7810 */ /* 0x000fe40007f7e0ff */
[----:B------:R-:W-:Y:S01]  /*b8a0*/  LOP3.LUT R8, R8, R9, RZ, 0x3c, !PT ;  /* 0x0000000908087212 */ /* 0x000fe200078e3cff */
[--C-:B------:R-:W-:Y:S01]  /*b8b0*/  IMAD.X R9, RZ, RZ, R23.reuse, P5 ;  /* 0x000000ffff097224 */ /* 0x100fe200028e0617 */
[----:B------:R-:W-:Y:S01]  /*b8c0*/  LOP3.LUT R12, R12, R13, RZ, 0x3c, !PT ;  /* 0x0000000d0c0c7212 */ /* 0x000fe200078e3cff */
[----:B------:R-:W-:Y:S01]  /*b8d0*/  IMAD.X R13, RZ, RZ, R23, P4 ;  /* 0x000000ffff0d7224 */ /* 0x000fe200020e0617 */
[----:B------:R-:W-:-:S02]  /*b8e0*/  LOP3.LUT R152, R153, R156, RZ, 0x3c, !PT ;  /* 0x0000009c99987212 */ /* 0x000fc400078e3cff */
[----:B------:R-:W-:Y:S01]  /*b8f0*/  LOP3.LUT R158, R159, 0x380, RZ, 0xc0, !PT ;  /* 0x000003809f9e7812 */ /* 0x000fe200078ec0ff */
[----:B------:R-:W2:Y:S01]  /*b900*/  LDC.64 R156, c[0x0][0xd00] ;  /* 0x00034000ff9c7b82 */ /* 0x000ea20000000a00 */
[----:B------:R-:W-:Y:S02]  /*b910*/  IADD3 R155, P1, R22, 0xc040, RZ ;  /* 0x0000c040169b7810 */ /* 0x000fe40007f3e0ff */
[----:B0-----:R-:W-:Y:S01]  /*b920*/  SHF.R.U64 R16, R10, 0x3, RZ ;  /* 0x000000030a107819 */ /* 0x001fe200000012ff */
[----:B------:R-:W-:Y:S01]  /*b930*/  IMAD.X R17, RZ, RZ, R23, P2 ;  /* 0x000000ffff117224 */ /* 0x000fe200010e0617 */
[----:B------:R-:W-:Y:S02]  /*b940*/  IADD3 R153, P2, R22, 0xc020, RZ ;  /* 0x0000c02016997810 */ /* 0x000fe40007f5e0ff */
[----:B------:R-:W-:Y:S02]  /*b950*/  LOP3.LUT R16, R16, R11, RZ, 0x3c, !PT ;  /* 0x0000000b10107212 */ /* 0x000fe400078e3cff */
[----:B------:R-:W-:-:S02]  /*b960*/  MOV R18, R8 ;  /* 0x0000000800127202 */ /* 0x000fc40000000f00 */
[----:B------:R-:W-:Y:S02]  /*b970*/  F2FP.BF16.F32.PACK_AB R8, R97, R96 ;  /* 0x000000606108723e */ /* 0x000fe400000010ff */
[----:B------:R-:W-:Y:S02]  /*b980*/  F2FP.BF16.F32.PACK_AB R9, R99, R98 ;  /* 0x000000626309723e */ /* 0x000fe400000010ff */
[----:B------:R-:W-:Y:S02]  /*b990*/  F2FP.BF16.F32.PACK_AB R10, R101, R100 ;  /* 0x00000064650a723e */ /* 0x000fe400000010ff */
[----:B------:R-:W-:Y:S02]  /*b9a0*/  F2FP.BF16.F32.PACK_AB R11, R103, R102 ;  /* 0x00000066670b723e */ /* 0x000fe400000010ff */
[----:B------:R-:W-:Y:S02]  /*b9b0*/  SHF.R.U64 R158, R158, 0x3, RZ ;  /* 0x000000039e9e7819 */ /* 0x000fe400000012ff */
[----:B------:R-:W-:-:S02]  /*b9c0*/  LOP3.LUT R154, R155, 0x380, RZ, 0xc0, !PT ;  /* 0x000003809b9a7812 */ /* 0x000fc400078ec0ff */
[----:B------:R-:W-:Y:S02]  /*b9d0*/  MOV R4, R12 ;  /* 0x0000000c00047202 */ /* 0x000fe40000000f00 */
[----:B------:R-:W-:Y:S02]  /*b9e0*/  LOP3.LUT R22, R153, 0x380, RZ, 0xc0, !PT ;  /* 0x0000038099167812 */ /* 0x000fe400078ec0ff */
[----:B------:R-:W-:Y:S02]  /*b9f0*/  F2FP.BF16.F32.PACK_AB R12, R105, R104 ;  /* 0x00000068690c723e */ /* 0x000fe400000010ff */
[----:B------:R-:W-:Y:S02]  /*ba00*/  F2FP.BF16.F32.PACK_AB R13, R107, R106 ;  /* 0x0000006a6b0d723e */ /* 0x000fe400000010ff */
[----:B------:R-:W-:Y:S02]  /*ba10*/  F2FP.BF16.F32.PACK_AB R14, R109, R108 ;  /* 0x0000006c6d0e723e */ /* 0x000fe400000010ff */
[----:B------:R-:W-:Y:S01]  /*ba20*/  F2FP.BF16.F32.PACK_AB R15, R111, R110 ;  /* 0x0000006e6f0f723e */ /* 0x000fe200000010ff */
[----:B------:R0:W-:Y:S01]  /*ba30*/  STSM.16.M88.4 [R18], R8 ;  /* 0x0000000812007844 */ /* 0x0001e20000000200 */
[----:B------:R-:W-:Y:S01]  /*ba40*/  LOP3.LUT R158, R158, R159, RZ, 0x3c, !PT ;  /* 0x0000009f9e9e7212 */ /* 0x000fe200078e3cff */
[----:B------:R-:W-:Y:S01]  /*ba50*/  IMAD.X R159, RZ, RZ, R23, P3 ;  /* 0x000000ffff9f7224 */ /* 0x000fe200018e0617 */
[----:B------:R-:W-:Y:S01]  /*ba60*/  SHF.R.U64 R154, R154, 0x3, RZ ;  /* 0x000000039a9a7819 */ /* 0x000fe200000012ff */
[----:B------:R3:W-:Y:S01]  /*ba70*/  STSM.16.M88.4 [R4], R12 ;  /* 0x0000000c04007844 */ /* 0x0007e20000000200 */
[----:B------:R-:W-:-:S02]  /*ba80*/  MOV R160, R16 ;  /* 0x0000001000a07202 */ /* 0x000fc40000000f00 */
[----:B------:R-:W-:Y:S01]  /*ba90*/  LOP3.LUT R154, R154, R155, RZ, 0x3c, !PT ;  /* 0x0000009b9a9a7212 */ /* 0x000fe200078e3cff */
[--C-:B------:R-:W-:Y:S01]  /*baa0*/  IMAD.X R155, RZ, RZ, R23.reuse, P1 ;  /* 0x000000ffff9b7224 */ /* 0x100fe200008e0617 */
[----:B------:R-:W-:Y:S02]  /*bab0*/  F2FP.BF16.F32.PACK_AB R16, R113, R112 ;  /* 0x000000707110723e */ /* 0x000fe400000010ff */
[----:B------:R-:W-:Y:S02]  /*bac0*/  F2FP.BF16.F32.PACK_AB R17, R115, R114 ;  /* 0x000000727311723e */ /* 0x000fe400000010ff */
[----:B0-----:R-:W-:Y:S02]  /*bad0*/  SHF.R.U64 R8, R22, 0x3, RZ ;  /* 0x0000000316087819 */ /* 0x001fe400000012ff */
[----:B------:R-:W-:Y:S01]  /*bae0*/  F2FP.BF16.F32.PACK_AB R18, R117, R116 ;  /* 0x000000747512723e */ /* 0x000fe200000010ff */
[----:B---3--:R-:W-:Y:S01]  /*baf0*/  IMAD.X R13, RZ, RZ, R23, P2 ;  /* 0x000000ffff0d7224 */ /* 0x008fe200010e0617 */
[----:B------:R-:W-:-:S02]  /*bb00*/  F2FP.BF16.F32.PACK_AB R19, R119, R118 ;  /* 0x000000767713723e */ /* 0x000fc400000010ff */
[----:B------:R-:W-:Y:S01]  /*bb10*/  LOP3.LUT R12, R8, R153, RZ, 0x3c, !PT ;  /* 0x00000099080c7212 */ /* 0x000fe200078e3cff */
[----:B------:R-:W-:Y:S01]  /*bb20*/  IMAD.X R153, RZ, RZ, R23, P0 ;  /* 0x000000ffff997224 */ /* 0x000fe200000e0617 */
[----:B------:R-:W-:Y:S02]  /*bb30*/  MOV R158, R158 ;  /* 0x0000009e009e7202 */ /* 0x000fe40000000f00 */
[----:B------:R-:W-:Y:S02]  /*bb40*/  F2FP.BF16.F32.PACK_AB R9, R123, R122 ;  /* 0x0000007a7b09723e */ /* 0x000fe400000010ff */
[----:B------:R-:W-:Y:S02]  /*bb50*/  F2FP.BF16.F32.PACK_AB R10, R125, R124 ;  /* 0x0000007c7d0a723e */ /* 0x000fe400000010ff */
[----:B------:R-:W-:Y:S01]  /*bb60*/  F2FP.BF16.F32.PACK_AB R11, R127, R126 ;  /* 0x0000007e7f0b723e */ /* 0x000fe200000010ff */
[----:B------:R0:W-:Y:S01]  /*bb70*/  STSM.16.M88.4 [R160], R16 ;  /* 0x00000010a0007844 */ /* 0x0001e20000000200 */
[----:B------:R-:W-:Y:S01]  /*bb80*/  F2FP.BF16.F32.PACK_AB R8, R121, R120 ;  /* 0x000000787908723e */ /* 0x000fe200000010ff */
[----:B------:R-:W3:Y:S01]  /*bb90*/  LDC.64 R22, c[0x0][0xd00] ;  /* 0x00034000ff167b82 */ /* 0x000ee20000000a00 */
[----:B------:R-:W-:-:S02]  /*bba0*/  MOV R4, R12 ;  /* 0x0000000c00047202 */ /* 0x000fc40000000f00 */
[----:B------:R-:W-:Y:S01]  /*bbb0*/  F2FP.BF16.F32.PACK_AB R12, R129, R128 ;  /* 0x00000080810c723e */ /* 0x000fe200000010ff */
[----:B------:R4:W-:Y:S01]  /*bbc0*/  STSM.16.M88.4 [R158], R8 ;  /* 0x000000089e007844 */ /* 0x0009e20000000200 */
[----:B------:R-:W-:Y:S02]  /*bbd0*/  F2FP.BF16.F32.PACK_AB R13, R131, R130 ;  /* 0x00000082830d723e */ /* 0x000fe400000010ff */
[----:B------:R-:W-:Y:S02]  /*bbe0*/  F2FP.BF16.F32.PACK_AB R14, R133, R132 ;  /* 0x00000084850e723e */ /* 0x000fe400000010ff */
[----:B------:R-:W-:Y:S02]  /*bbf0*/  F2FP.BF16.F32.PACK_AB R15, R135, R134 ;  /* 0x00000086870f723e */ /* 0x000fe400000010ff */
[----:B------:R-:W-:Y:S02]  /*bc00*/  MOV R154, R154 ;  /* 0x0000009a009a7202 */ /* 0x000fe40000000f00 */
[----:B------:R-:W-:-:S02]  /*bc10*/  MOV R152, R152 ;  /* 0x0000009800987202 */ /* 0x000fc40000000f00 */
[----:B0-----:R-:W-:Y:S02]  /*bc20*/  F2FP.BF16.F32.PACK_AB R16, R137, R136 ;  /* 0x000000888910723e */ /* 0x001fe400000010ff */
[----:B------:R-:W-:Y:S02]  /*bc30*/  F2FP.BF16.F32.PACK_AB R17, R139, R138 ;  /* 0x0000008a8b11723e */ /* 0x000fe400000010ff */
[----:B------:R-:W-:Y:S02]  /*bc40*/  F2FP.BF16.F32.PACK_AB R18, R141, R140 ;  /* 0x0000008c8d12723e */ /* 0x000fe400000010ff */
[----:B------:R-:W-:Y:S02]  /*bc50*/  F2FP.BF16.F32.PACK_AB R19, R143, R142 ;  /* 0x0000008e8f13723e */ /* 0x000fe400000010ff */
[----:B----4-:R-:W-:Y:S02]  /*bc60*/  F2FP.BF16.F32.PACK_AB R8, R145, R144 ;  /* 0x000000909108723e */ /* 0x010fe400000010ff */
[----:B------:R-:W-:-:S02]  /*bc70*/  F2FP.BF16.F32.PACK_AB R9, R147, R146 ;  /* 0x000000929309723e */ /* 0x000fc400000010ff */
[----:B------:R-:W-:Y:S02]  /*bc80*/  F2FP.BF16.F32.PACK_AB R10, R149, R148 ;  /* 0x00000094950a723e */ /* 0x000fe400000010ff */
[----:B------:R-:W-:Y:S01]  /*bc90*/  F2FP.BF16.F32.PACK_AB R11, R151, R150 ;  /* 0x00000096970b723e */ /* 0x000fe200000010ff */
[----:B------:R0:W-:Y:S04]  /*bca0*/  STSM.16.M88.4 [R4], R12 ;  /* 0x0000000c04007844 */ /* 0x0001e80000000200 */
[----:B------:R-:W-:Y:S04]  /*bcb0*/  STSM.16.M88.4 [R154], R16 ;  /* 0x000000109a007844 */ /* 0x000fe80000000200 */
[----:B------:R4:W-:Y:S01]  /*bcc0*/  STSM.16.M88.4 [R152], R8 ;  /* 0x0000000898007844 */ /* 0x0009e20000000200 */
[----:B------:R-:W-:Y:S01]  /*bcd0*/  BAR.SYNC.DEFER_BLOCKING 0x1, 0x100 ;  /* 0x0044000000007b1d */ /* 0x000fe20000010000 */
[----:B--2---:R-:W-:-:S04]  /*bce0*/  ISETP.NE.U32.AND P0, PT, R156, RZ, PT ;  /* 0x000000ff9c00720c */ /* 0x004fc80003f05070 */
[----:B------:R-:W-:Y:S01]  /*bcf0*/  ISETP.NE.AND.EX P0, PT, R157, RZ, PT, P0 ;  /* 0x000000ff9d00720c */ /* 0x000fe20003f05300 */
[----:B0-----:R-:W-:Y:S02]  /*bd00*/  IMAD.MOV.U32 R4, RZ, RZ, RZ ;  /* 0x000000ffff047224 */ /* 0x001fe400078e00ff */
[----:B---3--:R-:W-:Y:S01]  /*bd10*/  IMAD.WIDE R12, R207, 0x4, R22 ;  /* 0x00000004cf0c7825 */ /* 0x008fe200078e0216 */
[----:B------:R-:W-:Y:S01]  /*bd20*/  ISETP.NE.U32.AND P1, PT, RZ, UR4, PT ;  /* 0x00000004ff007c0c */ /* 0x000fe2000bf25070 */
[----:B----4-:R-:W0:Y:S08]  /*bd30*/  LDC R10, c[0x0][0xbd4] ;  /* 0x0002f500ff0a7b82 */ /* 0x010e300000000800 */
[----:B------:R-:W2:Y:S01]  /*bd40*/  LDC R152, c[0x0][0xce8] ;  /* 0x00033a00ff987b82 */ /* 0x000ea20000000800 */
[----:B------:R-:W3:Y:S01]  /*bd50*/  @P0 LDG.E R4, desc[UR38][R12.64] ;  /* 0x000000260c040981 */ /* 0x000ee2000c1e1900 */
[----:B------:R-:W-:Y:S01]  /*bd60*/  ISETP.NE.AND.EX P1, PT, RZ, UR5, PT, P1 ;  /* 0x00000005ff007c0c */ /* 0x000fe2000bf25310 */
[----:B------:R-:W-:-:S12]  /*bd70*/  IMAD.MOV.U32 R22, RZ, RZ, 0xab8 ;  /* 0x00000ab8ff167424 */ /* 0x000fd800078e00ff */
[----:B------:R-:W-:-:S04]  /*bd80*/  @P1 LEA R8, P2, R207, UR4, 0x2 ;  /* 0x00000004cf081c11 */ /* 0x000fc8000f8410ff */
[----:B------:R-:W-:Y:S02]  /*bd90*/  @P1 LEA.HI.X R9, R207, UR5, R211, 0x2, P2 ;  /* 0x00000005cf091c11 */ /* 0x000fe400090f14d3 */
        /* <DEDUP_REMOVED lines=10> */
[----:B--2---:R-:W-:-:S02]  /*be40*/  ISETP.NE.AND P4, PT, R152, 0x1, PT ;  /* 0x000000019800780c */ /* 0x004fc40003f85270 */
[----:B------:R-:W-:-:S04]  /*be50*/  ISETP.NE.AND.EX P2, PT, R157, RZ, PT, P2 ;  /* 0x000000ff9d00720c */ /* 0x000fc80003f45320 */
[----:B------:R-:W-:Y:S02]  /*be60*/  SEL R207, R207, RZ, !P2 ;  /* 0x000000ffcfcf7207 */ /* 0x000fe40005000000 */
[----:B------:R-:W-:Y:S01]  /*be70*/  SEL R211, R211, RZ, !P2 ;  /* 0x000000ffd3d37207 */ /* 0x000fe20005000000 */
[----:B----4-:R-:W-:-:S04]  /*be80*/  IMAD R11, R11, R208, RZ ;  /* 0x000000d00b0b7224 */ /* 0x010fc800078e02ff */
[----:B------:R-:W2:Y:S01]  /*be90*/  @P4 LDC R23, c[0x0][0xcec] ;  /* 0x00033b00ff174b82 */ /* 0x000ea20000000800 */
[----:B0-----:R-:W-:-:S07]  /*bea0*/  IMAD R9, R9, R207, RZ ;  /* 0x000000cf09097224 */ /* 0x001fce00078e02ff */
[----:B------:R-:W0:Y:S01]  /*beb0*/  LDC.64 R16, c[0x0][R22+0x228] ;  /* 0x00008a0016107b82 */ /* 0x000e220000000a00 */
[----:B------:R-:W-:-:S04]  /*bec0*/  IMAD.WIDE.U32 R14, R8, R207, RZ ;  /* 0x000000cf080e7225 */ /* 0x000fc800078e00ff */
[----:B------:R-:W-:Y:S02]  /*bed0*/  IMAD R211, R8, R211, R9 ;  /* 0x000000d308d37224 */ /* 0x000fe400078e0209 */
[----:B------:R-:W-:Y:S01]  /*bee0*/  IMAD.WIDE.U32 R8, R10, R208, RZ ;  /* 0x000000d00a087225 */ /* 0x000fe200078e00ff */
[----:B------:R-:W4:Y:S03]  /*bef0*/  @P4 LDC R155, c[0x0][0xcf0] ;  /* 0x00033c00ff9b4b82 */ /* 0x000f260000000800 */
[----:B------:R-:W-:-:S05]  /*bf00*/  IMAD.IADD R154, R9, 0x1, R11 ;  /* 0x00000001099a7824 */ /* 0x000fca00078e020b */
[----:B------:R-:W1:Y:S01]  /*bf10*/  LDC.64 R10, c[0x0][0xca8] ;  /* 0x00032a00ff0a7b82 */ /* 0x000e620000000a00 */
[----:B------:R-:W-:Y:S02]  /*bf20*/  IMAD.IADD R211, R15, 0x1, R211 ;  /* 0x000000010fd37824 */ /* 0x000fe400078e02d3 */
[----:B------:R-:W-:Y:S01]  /*bf30*/  IMAD.IADD R18, R206, 0x1, R200 ;  /* 0x00000001ce127824 */ /* 0x000fe200078e02c8 */
[----:B------:R-:W-:-:S05]  /*bf40*/  SEL R9, R161, RZ, P3 ;  /* 0x000000ffa1097207 */ /* 0x000fca0001800000 */
[-C--:B0-----:R-:W-:Y:S02]  /*bf50*/  IMAD R157, R17, R9.reuse, RZ ;  /* 0x00000009119d7224 */ /* 0x081fe400078e02ff */
[----:B------:R-:W-:-:S04]  /*bf60*/  IMAD.WIDE.U32 R16, R16, R9, RZ ;  /* 0x0000000910107225 */ /* 0x000fc800078e00ff */
[----:B------:R-:W-:Y:S01]  /*bf70*/  IMAD.IADD R157, R17, 0x1, R157 ;  /* 0x00000001119d7824 */ /* 0x000fe200078e029d */
[----:B-1----:R-:W0:Y:S08]  /*bf80*/  @!P3 LDC R10, c[0x0][0xc50] ;  /* 0x00031400ff0abb82 */ /* 0x002e300000000800 */
[----:B------:R-:W1:Y:S01]  /*bf90*/  @!P3 LDC R11, c[0x0][0xc54] ;  /* 0x00031500ff0bbb82 */ /* 0x000e620000000800 */
[----:B---3--:R-:W-:-:S07]  /*bfa0*/  IADD3 R153, P2, P5, R14, R8, R4 ;  /* 0x000000080e997210 */ /* 0x008fce0007d5e004 */
[----:B------:R-:W3:Y:S01]  /*bfb0*/  LDC.64 R14, c[0x0][R22+0x210] ;  /* 0x00008400160e7b82 */ /* 0x000ee20000000a00 */
[----:B--2---:R-:W-:-:S04]  /*bfc0*/  @P4 IMAD.HI.U32 R8, R18, R23, RZ ;  /* 0x0000001712084227 */ /* 0x004fc800078e00ff */
[----:B------:R-:W-:Y:S01]  /*bfd0*/  IMAD.MOV.U32 R23, RZ, RZ, R18 ;  /* 0x000000ffff177224 */ /* 0x000fe200078e0012 */
[----:B----4-:R-:W-:Y:S02]  /*bfe0*/  @P4 SHF.R.U32.HI R23, RZ, R155, R8 ;  /* 0x0000009bff174219 */ /* 0x010fe40000011608 */
[----:B------:R-:W-:-:S03]  /*bff0*/  SHF.R.S32.HI R9, RZ, 0x1f, R4 ;  /* 0x0000001fff097819 */ /* 0x000fc60000011404 */
[----:B------:R-:W-:Y:S01]  /*c000*/  IMAD.MOV R17, RZ, RZ, -R23 ;  /* 0x000000ffff117224 */ /* 0x000fe200078e0a17 */
[----:B------:R-:W-:Y:S02]  /*c010*/  IADD3.X R155, R211, R154, R9, P2, P5 ;  /* 0x0000009ad39b7210 */ /* 0x000fe400017ea409 */
[----:B------:R-:W-:Y:S02]  /*c020*/  IADD3 R16, P2, P5, R23, R153, R16 ;  /* 0x0000009917107210 */ /* 0x000fe40007d5e010 */
[----:B------:R-:W-:Y:S01]  /*c030*/  SHF.R.S32.HI R8, RZ, 0x1f, R23 ;  /* 0x0000001fff087819 */ /* 0x000fe20000011417 */
[----:B------:R-:W-:-:S03]  /*c040*/  IMAD R23, R152, R17, R18 ;  /* 0x0000001198177224 */ /* 0x000fc600078e0212 */
[----:B------:R-:W-:Y:S02]  /*c050*/  IADD3.X R17, R8, R155, R157, P2, P5 ;  /* 0x0000009b08117210 */ /* 0x000fe400017ea49d */
[----:B------:R-:W-:Y:S01]  /*c060*/  SHF.R.S32.HI R153, RZ, 0x1f, R23 ;  /* 0x0000001fff997819 */ /* 0x000fe20000011417 */
[-C--:B---3--:R-:W-:Y:S02]  /*c070*/  IMAD R8, R15, R23.reuse, RZ ;  /* 0x000000170f087224 */ /* 0x088fe400078e02ff */
        /* <DEDUP_REMOVED lines=10> */
.L_x_14407:
        /* <DEDUP_REMOVED lines=12> */
[----:B--2---:R-:W-:Y:S02]  /*c1e0*/  IMAD.IADD R14, R8, 0x1, R200 ;  /* 0x00000001080e7824 */ /* 0x004fe400078e02c8 */
        /* <DEDUP_REMOVED lines=46> */
[----:B------:R-:W-:Y:S02]  /*c4d0*/  LOP3.LUT R28, R29, 0x380, RZ, 0xc0, !PT ;  /* 0x000003801d1c7812 */ /* 0x000fe400078ec0ff */
[----:B------:R-:W-:-:S02]  /*c4e0*/  LOP3.LUT R32, R33, 0x380, RZ, 0xc0, !PT ;  /* 0x0000038021207812 */ /* 0x000fc400078ec0ff */
[----:B------:R-:W-:Y:S02]  /*c4f0*/  LOP3.LUT R36, R37, 0x380, RZ, 0xc0, !PT ;  /* 0x0000038025247812 */ /* 0x000fe400078ec0ff */
[----:B------:R-:W-:Y:S02]  /*c500*/  LOP3.LUT R40, R41, 0x380, RZ, 0xc0, !PT ;  /* 0x0000038029287812 */ /* 0x000fe400078ec0ff */
[----:B------:R-:W-:Y:S02]  /*c510*/  LOP3.LUT R44, R45, 0x380, RZ, 0xc0, !PT ;  /* 0x000003802d2c7812 */ /* 0x000fe400078ec0ff */
[----:B------:R-:W-:Y:S02]  /*c520*/  SHF.R.U64 R48, R48, 0x3, RZ ;  /* 0x0000000330307819 */ /* 0x000fe400000012ff */
        /* <DEDUP_REMOVED lines=18> */
[----:B------:R-:W-:Y:S01]  /*c650*/  LOP3.LUT R15, R10, 0x380, RZ, 0xc0, !PT ;  /* 0x000003800a0f7812 */ /* 0x000fe200078ec0ff */
        /* <DEDUP_REMOVED lines=38> */
[----:B------:R-:W5:Y:S04]  /*c8c0*/  LD.E.128 R52, desc[UR38][R52.64] ;  /* 0x0000002634347980 */ /* 0x000f68000c101d00 */
[----:B------:R0:W5:Y:S04]  /*c8d0*/  LD.E.128 R12, desc[UR38][R10.64] ;  /* 0x000000260a0c7980 */ /* 0x000168000c101d00 */
[----:B------:R-:W5:Y:S04]  /*c8e0*/  LD.E.128 R56, desc[UR38][R56.64] ;  /* 0x0000002638387980 */ /* 0x000f68000c101d00 */
[----:B------:R-:W5:Y:S01]  /*c8f0*/  LD.E.128 R60, desc[UR38][R60.64] ;  /* 0x000000263c3c7980 */ /* 0x000f62000c101d00 */
[----:B0-----:R-:W-:Y:S01]  /*c900*/  IMAD.WIDE.U32 R10, R4, UR4, RZ ;  /* 0x00000004040a7c25 */ /* 0x001fe2000f8e00ff */
[----:B------:R-:W-:-:S02]  /*c910*/  ULDC.64 UR4, c[0x0][0xbe8] ;  /* 0x0002fa0000047ab9 */ /* 0x000fc40000000a00 */
[----:B------:R-:W5:Y:S01]  /*c920*/  LD.E.128 R64, desc[UR38][R64.64] ;  /* 0x0000002640407980 */ /* 0x000f62000c101d00 */
[----:B------:R-:W-:Y:S02]  /*c930*/  IMAD.IADD R11, R11, 0x1, R9 ;  /* 0x000000010b0b7824 */ /* 0x000fe400078e0209 */
[----:B------:R-:W-:Y:S01]  /*c940*/  IMAD R9, R76, 0x20, R3 ;  /* 0x000000204c097824 */ /* 0x000fe200078e0203 */
[----:B------:R-:W5:Y:S01]  /*c950*/  LD.E.128 R68, desc[UR38][R68.64] ;  /* 0x0000002644447980 */ /* 0x000f62000c101d00 */
[----:B------:R-:W-:-:S03]  /*c960*/  IMAD.WIDE.U32 R10, R208, UR4, R10 ;  /* 0x00000004d00a7c25 */ /* 0x000fc6000f8e000a */
[----:B------:R-:W5:Y:S01]  /*c970*/  LD.E.128 R72, desc[UR38][R72.64] ;  /* 0x0000002648487980 */ /* 0x000f62000c101d00 */
[----:B------:R-:W-:Y:S01]  /*c980*/  IMAD.IADD R78, R200, 0x1, R9 ;  /* 0x00000001c84e7824 */ /* 0x000fe200078e0209 */
[----:B------:R-:W-:Y:S01]  /*c990*/  SHF.R.S32.HI R76, RZ, 0x1f, R207 ;  /* 0x0000001fff4c7819 */ /* 0x000fe200000114cf */
[----:B------:R-:W-:Y:S01]  /*c9a0*/  IMAD R11, R208, UR5, R11 ;  /* 0x00000005d00b7c24 */ /* 0x000fe2000f8e020b */
[----:B------:R-:W-:Y:S01]  /*c9b0*/  ULDC.64 UR4, c[0x0][0xbf0] ;  /* 0x0002fc0000047ab9 */ /* 0x000fe20000000a00 */
[----:B--2---:R-:W-:Y:S01]  /*c9c0*/  @P4 IMAD.HI.U32 R4, R78, R77, RZ ;  /* 0x0000004d4e044227 */ /* 0x004fe200078e00ff */
[----:B------:R-:W-:Y:S01]  /*c9d0*/  @!PT LDS RZ, [RZ] ;  /* 0x00000000fffff984 */ /* 0x000fe20000000800 */
[----:B------:R-:W-:Y:S01]  /*c9e0*/  @!PT LDS RZ, [RZ] ;  /* 0x00000000fffff984 */ /* 0x000fe20000000800 */
[----:B------:R-:W-:Y:S01]  /*c9f0*/  @!PT LDS RZ, [RZ] ;  /* 0x00000000fffff984 */ /* 0x000fe20000000800 */
[----:B------:R-:W-:Y:S01]  /*ca00*/  @!PT LDS RZ, [RZ] ;  /* 0x00000000fffff984 */ /* 0x000fe20000000800 */
[----:B------:R0:W-:Y:S06]  /*ca10*/  MEMBAR.ALL.CTA ;  /* 0x0000000000007992 */ /* 0x0001ec0000008000 */
[----:B0-----:R-:W0:Y:S01]  /*ca20*/  FENCE.VIEW.ASYNC.S ;  /* 0x00000000000073c6 */ /* 0x001e220000000000 */
[----:B------:R-:W-:Y:S01]  /*ca30*/  IMAD.MOV.U32 R9, RZ, RZ, R78 ;  /* 0x000000ffff097224 */ /* 0x000fe200078e004e */
[----:B---3--:R-:W-:Y:S01]  /*ca40*/  @P4 SHF.R.U32.HI R9, RZ, R79, R4 ;  /* 0x0000004fff094219 */ /* 0x008fe20000011604 */
[----:B------:R-:W-:-:S02]  /*ca50*/  IMAD R76, R76, UR4, RZ ;  /* 0x000000044c4c7c24 */ /* 0x000fc4000f8e02ff */
        /* <DEDUP_REMOVED lines=14> */
[----:B------:R-:W-:Y:S02]  /*cb40*/  IMAD.IADD R83, R3, 0x1, R200 ;  /* 0x0000000103537824 */ /* 0x000fe400078e02c8 */
[----:B------:R-:W-:-:S02]  /*cb50*/  IMAD R79, R77, UR5, R4 ;  /* 0x000000054d4f7c24 */ /* 0x000fc4000f8e0204 */
        /* <DEDUP_REMOVED lines=13> */
[----:B0-----:R0:W-:Y:S01]  /*cc30*/  SYNCS.ARRIVE.TRANS64.RED.A1T0 RZ, [R0+URZ], RZ ;  /* 0x000000ff00ff79a7 */ /* 0x0011e2000810043f */
[----:B------:R-:W-:Y:S01]  /*cc40*/  ISETP.GE.AND P1, PT, R3, R8, PT ;  /* 0x000000080300720c */ /* 0x000fe20003f26270 */
[----:B------:R1:W2:Y:S01]  /*cc50*/  SHFL.IDX PT, R81, R4, RZ, 0x181f ;  /* 0x00181fff04517589 */ /* 0x0002a200000e0000 */
[----:B------:R-:W-:Y:S03]  /*cc60*/  BSSY B1, `(.L_x_14409) ;  /* 0x0000019000017945 */ /* 0x000fe60003800000 */
[----:B------:R1:W3:Y:S01]  /*cc70*/  SHFL.IDX PT, R3, R9, RZ, 0x181f ;  /* 0x00181fff09037589 */ /* 0x0002e200000e0000 */
[----:B0-----:R-:W-:Y:S01]  /*cc80*/  VIADD R0, R2, 0x40 ;  /* 0x0000004002007836 */ /* 0x001fe20000000000 */
[----:B------:R-:W-:-:S02]  /*cc90*/  SHF.R.S32.HI R88, RZ, 0x1f, R2 ;  /* 0x0000001fff587819 */ /* 0x000fc40000011402 */
[----:B------:R-:W-:Y:S02]  /*cca0*/  SHF.R.S32.HI R85, RZ, 0x1f, R84 ;  /* 0x0000001fff557819 */ /* 0x000fe40000011454 */
[----:B------:R-:W-:Y:S02]  /*ccb0*/  SHF.R.S32.HI R82, RZ, 0x1f, R0 ;  /* 0x0000001fff527819 */ /* 0x000fe40000011400 */
[----:B------:R-:W-:Y:S01]  /*ccc0*/  SHF.R.S32.HI R87, RZ, 0x1f, R86 ;  /* 0x0000001fff577819 */ /* 0x000fe20000011456 */
[----:B-1----:R-:W-:Y:S06]  /*ccd0*/  @P2 BRA `(.L_x_14410) ;  /* 0x0000000000442947 */ /* 0x002fec0003800000 */
        /* <DEDUP_REMOVED lines=17> */
.L_x_14410:
[----:B------:R-:W-:Y:S05]  /*cdf0*/  BSYNC B1 ;  /* 0x0000000000017941 */ /* 0x000fea0003800000 */
.L_x_14409:
[----:B---3--:R1:W3:Y:S01]  /*ce00*/  SHFL.IDX PT, R3, R9, 0x1, 0x181f ;  /* 0x00381f0009037f89 */ /* 0x0082e200000e0000 */
        /* <DEDUP_REMOVED lines=20> */
.L_x_14412:
[----:B------:R-:W-:Y:S05]  /*cf50*/  BSYNC B1 ;  /* 0x0000000000017941 */ /* 0x000fea0003800000 */
.L_x_14411:
        /* <DEDUP_REMOVED lines=21> */
.L_x_14414:
[----:B------:R-:W-:Y:S05]  /*d0b0*/  BSYNC B1 ;  /* 0x0000000000017941 */ /* 0x000fea0003800000 */
.L_x_14413:
        /* <DEDUP_REMOVED lines=24> */
.L_x_14408:
        /* <DEDUP_REMOVED lines=11> */
[----:B------:R-:W-:Y:S01]  /*d2f0*/  SHF.R.S32.HI R4, RZ, 0x1f, R207 ;  /* 0x0000001fff047819 */ /* 0x000fe200000114cf */
[----:B------:R-:W-:Y:S01]  /*d300*/  VIADD R163, R201, 0x80 ;  /* 0x00000080c9a37836 */ /* 0x000fe20000000000 */
        /* <DEDUP_REMOVED lines=10> */
[----:B0-----:R-:W-:Y:S01]  /*d3b0*/  @P4 IMAD.HI.U32 R13, R18, R13, RZ ;  /* 0x0000000d120d4227 */ /* 0x001fe200078e00ff */
[----:B------:R-:W-:Y:S02]  /*d3c0*/  SHF.R.S32.HI R158, RZ, 0x1f, R234 ;  /* 0x0000001fff9e7819 */ /* 0x000fe400000114ea */
[----:B------:R-:W-:Y:S01]  /*d3d0*/  SHF.R.S32.HI R159, RZ, 0x1f, R235 ;  /* 0x0000001fff9f7819 */ /* 0x000fe200000114eb */
[----:B------:R-:W-:Y:S01]  /*d3e0*/  IMAD R4, R4, UR4, RZ ;  /* 0x0000000404047c24 */ /* 0x000fe2000f8e02ff */
[----:B------:R-:W-:Y:S01]  /*d3f0*/  SHF.R.S32.HI R160, RZ, 0x1f, R236 ;  /* 0x0000001fffa07819 */ /* 0x000fe200000114ec */
[----:B------:R-:W-:Y:S01]  /*d400*/  IMAD.WIDE.U32 R2, R207, UR4, R2 ;  /* 0x00000004cf027c25 */ /* 0x000fe2000f8e0002 */
[----:B------:R-:W-:-:S02]  /*d410*/  SHF.R.S32.HI R163, RZ, 0x1f, R163 ;  /* 0x0000001fffa37819 */ /* 0x000fc400000114a3 */
[----:B-1----:R-:W-:Y:S01]  /*d420*/  @P4 SHF.R.U32.HI R9, RZ, R10, R13 ;  /* 0x0000000aff094219 */ /* 0x002fe2000001160d */
[----:B------:R-:W-:Y:S01]  /*d430*/  IMAD R11, R207, UR5, R4 ;  /* 0x00000005cf0b7c24 */ /* 0x000fe2000f8e0204 */
[----:B------:R-:W-:Y:S01]  /*d440*/  ULDC.64 UR4, c[0x0][0xc48] ;  /* 0x0003120000047ab9 */ /* 0x000fe20000000a00 */
[----:B------:R-:W-:Y:S01]  /*d450*/  VIADD R165, R201, 0x78 ;  /* 0x00000078c9a57836 */ /* 0x000fe20000000000 */
[----:B------:R-:W-:Y:S01]  /*d460*/  SHF.R.S32.HI R4, RZ, 0x1f, R9 ;  /* 0x0000001fff047819 */ /* 0x000fe20000011409 */
[----:B------:R-:W-:Y:S02]  /*d470*/  IMAD.IADD R3, R3, 0x1, R11 ;  /* 0x0000000103037824 */ /* 0x000fe400078e020b */
[----:B------:R-:W-:Y:S01]  /*d480*/  IMAD.MOV R11, RZ, RZ, -R9 ;  /* 0x000000ffff0b7224 */ /* 0x000fe200078e0a09 */
[----:B------:R-:W-:Y:S01]  /*d490*/  SHF.R.S32.HI R165, RZ, 0x1f, R165 ;  /* 0x0000001fffa57819 */ /* 0x000fe200000114a5 */
[----:B------:R-:W-:-:S04]  /*d4a0*/  IMAD.WIDE.U32 R2, R161, UR4, R2 ;  /* 0x00000004a1027c25 */ /* 0x000fc8000f8e0002 */
[----:B------:R-:W-:Y:S01]  /*d4b0*/  IMAD R11, R152, R11, R18 ;  /* 0x0000000b980b7224 */ /* 0x000fe200078e0212 */
[----:B------:R-:W-:Y:S01]  /*d4c0*/  SHF.R.S32.HI R152, RZ, 0x1f, R228 ;  /* 0x0000001fff987819 */ /* 0x000fe200000114e4 */
[----:B------:R-:W-:Y:S02]  /*d4d0*/  IMAD R4, R4, UR6, RZ ;  /* 0x0000000604047c24 */ /* 0x000fe4000f8e02ff */
[----:B------:R-:W-:Y:S01]  /*d4e0*/  IMAD R3, R161, UR5, R3 ;  /* 0x00000005a1037c24 */ /* 0x000fe2000f8e0203 */
[----:B------:R-:W-:Y:S01]  /*d4f0*/  ULDC.64 UR4, c[0x0][0xc28] ;  /* 0x00030a0000047ab9 */ /* 0x000fe20000000a00 */
[C---:B------:R-:W-:Y:S01]  /*d500*/  IMAD R13, R9.reuse, UR7, R4 ;  /* 0x00000007090d7c24 */ /* 0x040fe2000f8e0204 */
[----:B------:R-:W-:Y:S01]  /*d510*/  SHF.R.S32.HI R4, RZ, 0x1f, R11 ;  /* 0x0000001fff047819 */ /* 0x000fe2000001140b */
[----:B------:R-:W-:Y:S01]  /*d520*/  IMAD.WIDE.U32 R2, R9, UR6, R2 ;  /* 0x0000000609027c25 */ /* 0x000fe2000f8e0002 */
[----:B------:R-:W-:-:S03]  /*d530*/  SHF.R.S32.HI R161, RZ, 0x1f, R237 ;  /* 0x0000001fffa17819 */ /* 0x000fc600000114ed */
[----:B------:R-:W-:Y:S02]  /*d540*/  IMAD R4, R4, UR4, RZ ;  /* 0x0000000404047c24 */ /* 0x000fe4000f8e02ff */
[----:B------:R-:W-:Y:S02]  /*d550*/  IMAD.IADD R3, R3, 0x1, R13 ;  /* 0x0000000103037824 */ /* 0x000fe400078e020d */
[C---:B------:R-:W-:Y:S02]  /*d560*/  IMAD R9, R11.reuse, UR5, R4 ;  /* 0x000000050b097c24 */ /* 0x040fe4000f8e0204 */
[----:B------:R-:W-:Y:S01]  /*d570*/  IMAD.WIDE.U32 R2, R11, UR4, R2 ;  /* 0x000000040b027c25 */ /* 0x000fe2000f8e0002 */
[----:B------:R-:W-:-:S03]  /*d580*/  ULDC.64 UR4, c[0x0][0xc00] ;  /* 0x0003000000047ab9 */ /* 0x000fc60000000a00 */
[----:B------:R-:W-:Y:S01]  /*d590*/  VIADD R4, R0, 0x32420 ;  /* 0x0003242000047836 */ /* 0x000fe20000000000 */
[C---:B------:R-:W-:Y:S01]  /*d5a0*/  LEA R0, P1, R2.reuse, UR4, 0x2 ;  /* 0x0000000402007c11 */ /* 0x040fe2000f8210ff */
[----:B------:R-:W-:Y:S02]  /*d5b0*/  IMAD.IADD R3, R3, 0x1, R9 ;  /* 0x0000000103037824 */ /* 0x000fe400078e0209 */
[C---:B------:R-:W-:Y:S01]  /*d5c0*/  VIADD R167, R201.reuse, 0x70 ;  /* 0x00000070c9a77836 */ /* 0x040fe20000000000 */
[----:B------:R-:W-:Y:S01]  /*d5d0*/  PRMT R9, RZ, 0x654, R4 ;  /* 0x00000654ff097816 */ /* 0x000fe20000000004 */
[C---:B------:R-:W-:Y:S01]  /*d5e0*/  VIADD R169, R201.reuse, 0x68 ;  /* 0x00000068c9a97836 */ /* 0x040fe20000000000 */
[----:B------:R-:W-:Y:S01]  /*d5f0*/  LEA.HI.X R4, R2, UR5, R3, 0x2, P1 ;  /* 0x0000000502047c11 */ /* 0x000fe200088f1403 */
[C---:B------:R-:W-:Y:S01]  /*d600*/  VIADD R171, R201.reuse, 0x60 ;  /* 0x00000060c9ab7836 */ /* 0x040fe20000000000 */
[----:B------:R0:W-:Y:S01]  /*d610*/  SYNCS.ARRIVE.TRANS64.RED.A1T0 RZ, [R9+URZ], RZ ;  /* 0x000000ff09ff79a7 */ /* 0x0001e2000810043f */
[C---:B------:R-:W-:Y:S01]  /*d620*/  VIADD R173, R201.reuse, 0x58 ;  /* 0x00000058c9ad7836 */ /* 0x040fe20000000000 */
[----:B------:R0:W1:Y:S01]  /*d630*/  SHFL.IDX PT, R2, R0, RZ, 0x1c1f ;  /* 0x001c1fff00027589 */ /* 0x00006200000e0000 */
[C---:B------:R-:W-:Y:S01]  /*d640*/  VIADD R175, R201.reuse, 0x50 ;  /* 0x00000050c9af7836 */ /* 0x040fe20000000000 */
[----:B------:R-:W-:Y:S01]  /*d650*/  SHF.R.S32.HI R167, RZ, 0x1f, R167 ;  /* 0x0000001fffa77819 */ /* 0x000fe200000114a7 */
[C---:B------:R-:W-:Y:S01]  /*d660*/  VIADD R177, R201.reuse, 0x48 ;  /* 0x00000048c9b17836 */ /* 0x040fe20000000000 */
[----:B------:R0:W2:Y:S01]  /*d670*/  SHFL.IDX PT, R3, R4, RZ, 0x1c1f ;  /* 0x001c1fff04037589 */ /* 0x0000a200000e0000 */
        /* <DEDUP_REMOVED lines=36> */
[----:B------:R-:W-:Y:S01]  /*d8c0*/  VIADD R192, R201, 0x8 ;  /* 0x00000008c9c07836 */ /* 0x000fe20000000000 */
[----:B012---:R-:W-:Y:S06]  /*d8d0*/  @P0 BRA `(.L_x_14417) ;  /* 0x00000008001c0947 */ /* 0x007fec0003800000 */
        /* <DEDUP_REMOVED lines=8> */
[----:B------:R-:W-:-:S03]  /*d960*/  SHF.R.S32.HI R9, RZ, 0x1f, R210 ;  /* 0x0000001fff097819 */ /* 0x000fc600000114d2 */
[-C--:B------:R-:W-:Y:S02]  /*d970*/  @!P4 LEA R10, P2, R192, R2.reuse, 0x2 ;  /* 0x00000002c00ac211 */ /* 0x080fe400078410ff */
[----:B------:R-:W-:Y:S02]  /*d980*/  @!P3 LEA R12, P6, R190, R2, 0x2 ;  /* 0x00000002be0cb211 */ /* 0x000fe400078c10ff */
[----:B------:R-:W-:Y:S01]  /*d990*/  @!P5 IMAD.WIDE R14, R201, 0x4, R2 ;  /* 0x00000004c90ed825 */ /* 0x000fe200078e0202 */
[-C--:B------:R-:W-:Y:S02]  /*d9a0*/  @!P4 LEA.HI.X R11, R192, R3.reuse, R193, 0x2, P2 ;  /* 0x00000003c00bc211 */ /* 0x080fe400010f14c1 */
[----:B------:R-:W-:Y:S02]  /*d9b0*/  ISETP.GE.AND P2, PT, R184, UR4, PT ;  /* 0x00000004b8007c0c */ /* 0x000fe4000bf46270 */
[----:B------:R-:W-:Y:S01]  /*d9c0*/  @!P3 LEA.HI.X R13, R190, R3, R191, 0x2, P6 ;  /* 0x00000003be0db211 */ /* 0x000fe200030f14bf */
[----:B------:R0:W-:Y:S04]  /*d9d0*/  @!P5 ST.E.64 desc[UR38][R14.64], R24 ;  /* 0x000000180e00d985 */ /* 0x0001e8000c101b26 */
[----:B------:R1:W-:Y:S01]  /*d9e0*/  @!P4 ST.E.64 desc[UR38][R10.64], R28 ;  /* 0x0000001c0a00c985 */ /* 0x0003e2000c101b26 */
[----:B------:R-:W-:-:S03]  /*d9f0*/  ISETP.GE.AND P4, PT, R180, UR4, PT ;  /* 0x00000004b4007c0c */ /* 0x000fc6000bf86270 */
[----:B------:R2:W-:Y:S01]  /*da00*/  @!P3 ST.E.64 desc[UR38][R12.64], R32 ;  /* 0x000000200c00b985 */ /* 0x0005e2000c101b26 */
[----:B------:R-:W-:Y:S01]  /*da10*/  ISETP.GE.AND P3, PT, R182, UR4, PT ;  /* 0x00000004b6007c0c */ /* 0x000fe2000bf66270 */
[----:B0-----:R-:W-:Y:S01]  /*da20*/  VIADD R25, R201, 0xf8 ;  /* 0x000000f8c9197836 */ /* 0x001fe20000000000 */
        /* <DEDUP_REMOVED lines=23> */
[-C--:B0-----:R-:W-:Y:S02]  /*dba0*/  @!P0 LEA R10, P4, R176, R2.reuse, 0x2 ;  /* 0x00000002b00a8211 */ /* 0x081fe400078810ff */
[----:B-1----:R-:W-:Y:S02]  /*dbb0*/  @!P1 LEA R12, P5, R174, R2, 0x2 ;  /* 0x00000002ae0c9211 */ /* 0x002fe400078a10ff */
        /* <DEDUP_REMOVED lines=51> */
[-C--:B------:R-:W-:Y:S02]  /*def0*/  @!P1 LEA.HI.X R13, R232, R3.reuse, R156, 0x2, P5 ;  /* 0x00000003e80d9211 */ /* 0x080fe400028f149c */
[-C--:B--2---:R-:W-:Y:S02]  /*df00*/  @!P0 LEA R14, P6, R231, R2.reuse, 0x2 ;  /* 0x00000002e70e8211 */ /* 0x084fe400078c10ff */
[-C--:B------:R-:W-:Y:S01]  /*df10*/  @!P4 LEA R20, P5, R229, R2.reuse, 0x2 ;  /* 0x00000002e514c211 */ /* 0x080fe200078a10ff */
[----:B------:R1:W-:Y:S01]  /*df20*/  @!P1 ST.E.64 desc[UR38][R12.64], R112 ;  /* 0x000000700c009985 */ /* 0x0003e2000c101b26 */
[----:B------:R-:W-:Y:S02]  /*df30*/  @!P3 LEA R18, P1, R230, R2, 0x2 ;  /* 0x00000002e612b211 */ /* 0x000fe400078210ff */
[----:B------:R-:W-:Y:S02]  /*df40*/  @!P0 LEA.HI.X R15, R231, R3, R155, 0x2, P6 ;  /* 0x00000003e70f8211 */ /* 0x000fe400030f149b */
[----:B------:R-:W-:-:S02]  /*df50*/  ISETP.GE.AND P2, PT, R228, UR4, PT ;  /* 0x00000004e4007c0c */ /* 0x000fc4000bf46270 */
[-C--:B------:R-:W-:Y:S01]  /*df60*/  @!P3 LEA.HI.X R19, R230, R3.reuse, R154, 0x2, P1 ;  /* 0x00000003e613b211 */ /* 0x080fe200008f149a */
[----:B------:R2:W-:Y:S01]  /*df70*/  @!P0 ST.E.64 desc[UR38][R14.64], R116 ;  /* 0x000000740e008985 */ /* 0x0005e2000c101b26 */
[----:B------:R-:W-:Y:S02]  /*df80*/  ISETP.GE.AND P1, PT, R213, UR4, PT ;  /* 0x00000004d5007c0c */ /* 0x000fe4000bf26270 */
[----:B------:R-:W-:Y:S01]  /*df90*/  @!P4 LEA.HI.X R21, R229, R3, R153, 0x2, P5 ;  /* 0x00000003e515c211 */ /* 0x000fe200028f1499 */
[----:B------:R3:W-:Y:S01]  /*dfa0*/  @!P3 ST.E.64 desc[UR38][R18.64], R120 ;  /* 0x000000781200b985 */ /* 0x0007e2000c101b26 */
[----:B------:R-:W-:Y:S02]  /*dfb0*/  ISETP.GE.AND P0, PT, R210, UR4, PT ;  /* 0x00000004d2007c0c */ /* 0x000fe4000bf06270 */
[----:B------:R-:W-:Y:S01]  /*dfc0*/  ISETP.GE.AND P3, PT, R23, UR4, PT ;  /* 0x0000000417007c0c */ /* 0x000fe2000bf66270 */
[----:B------:R4:W-:Y:S01]  /*dfd0*/  @!P4 ST.E.64 desc[UR38][R20.64], R124 ;  /* 0x0000007c1400c985 */ /* 0x0009e2000c101b26 */
[----:B------:R-:W-:-:S02]  /*dfe0*/  ISETP.GE.AND P4, PT, R17, UR4, PT ;  /* 0x0000000411007c0c */ /* 0x000fc4000bf86270 */
[----:B0-----:R-:W-:-:S03]  /*dff0*/  @!P2 LEA R10, P5, R228, R2, 0x2 ;  /* 0x00000002e40aa211 */ /* 0x001fc600078a10ff */
[CC--:B-1----:R-:W-:Y:S02]  /*e000*/  @!P1 LEA R12, P6, R213.reuse, R2.reuse, 0x2 ;  /* 0x00000002d50c9211 */ /* 0x0c2fe400078c10ff */
[-C--:B------:R-:W-:Y:S02]  /*e010*/  @!P2 LEA.HI.X R11, R228, R3.reuse, R152, 0x2, P5 ;  /* 0x00000003e40ba211 */ /* 0x080fe400028f1498 */
[C---:B--2---:R-:W-:Y:S02]  /*e020*/  @!P0 LEA R14, P5, R210.reuse, R2, 0x2 ;  /* 0x00000002d20e8211 */ /* 0x044fe400078a10ff */
[-C--:B------:R-:W-:Y:S01]  /*e030*/  @!P1 LEA.HI.X R13, R213, R3.reuse, R22, 0x2, P6 ;  /* 0x00000003d50d9211 */ /* 0x080fe200030f1416 */
[----:B------:R0:W-:Y:S01]  /*e040*/  @!P2 ST.E.64 desc[UR38][R10.64], R128 ;  /* 0x000000800a00a985 */ /* 0x0001e2000c101b26 */
[----:B------:R-:W-:Y:S02]  /*e050*/  ISETP.GE.AND P6, PT, R25, UR4, PT ;  /* 0x0000000419007c0c */ /* 0x000fe4000bfc6270 */
[----:B------:R-:W-:Y:S01]  /*e060*/  @!P0 LEA.HI.X R15, R210, R3, R9, 0x2, P5 ;  /* 0x00000003d20f8211 */ /* 0x000fe200028f1409 */
[----:B------:R0:W-:Y:S01]  /*e070*/  @!P1 ST.E.64 desc[UR38][R12.64], R132 ;  /* 0x000000840c009985 */ /* 0x0001e2000c101b26 */
[----:B---3--:R-:W-:-:S02]  /*e080*/  SHF.R.S32.HI R19, RZ, 0x1f, R17 ;  /* 0x0000001fff137819 */ /* 0x008fc40000011411 */
[CC--:B------:R-:W-:Y:S01]  /*e090*/  @!P4 LEA R18, P5, R17.reuse, R2.reuse, 0x2 ;  /* 0x000000021112c211 */ /* 0x0c0fe200078a10ff */
[----:B------:R0:W-:Y:S01]  /*e0a0*/  @!P0 ST.E.64 desc[UR38][R14.64], R136 ;  /* 0x000000880e008985 */ /* 0x0001e2000c101b26 */
[----:B------:R-:W-:Y:S02]  /*e0b0*/  SHF.R.S32.HI R9, RZ, 0x1f, R23 ;  /* 0x0000001fff097819 */ /* 0x000fe40000011417 */
[----:B------:R-:W-:Y:S02]  /*e0c0*/  @!P4 LEA.HI.X R19, R17, R3, R19, 0x2, P5 ;  /* 0x000000031113c211 */ /* 0x000fe400028f1413 */
[----:B----4-:R-:W-:-:S03]  /*e0d0*/  @!P3 LEA R20, P5, R23, R2, 0x2 ;  /* 0x000000021714b211 */ /* 0x010fc600078a10ff */
[----:B------:R0:W-:Y:S01]  /*e0e0*/  @!P4 ST.E.64 desc[UR38][R18.64], R140 ;  /* 0x0000008c1200c985 */ /* 0x0001e2000c101b26 */
[-C--:B------:R-:W-:Y:S02]  /*e0f0*/  @!P3 LEA.HI.X R21, R23, R3.reuse, R9, 0x2, P5 ;  /* 0x000000031715b211 */ /* 0x080fe400028f1409 */
[----:B------:R-:W-:Y:S02]  /*e100*/  SHF.R.S32.HI R9, RZ, 0x1f, R25 ;  /* 0x0000001fff097819 */ /* 0x000fe40000011419 */
[C---:B------:R-:W-:Y:S01]  /*e110*/  @!P6 LEA R2, P5, R25.reuse, R2, 0x2 ;  /* 0x000000021902e211 */ /* 0x040fe200078a10ff */
[----:B------:R0:W-:Y:S03]  /*e120*/  @!P3 ST.E.64 desc[UR38][R20.64], R144 ;  /* 0x000000901400b985 */ /* 0x0001e6000c101b26 */
[----:B------:R-:W-:-:S05]  /*e130*/  @!P6 LEA.HI.X R3, R25, R3, R9, 0x2, P5 ;  /* 0x000000031903e211 */ /* 0x000fca00028f1409 */
[----:B------:R0:W-:Y:S04]  /*e140*/  @!P6 ST.E.64 desc[UR38][R2.64], R148 ;  /* 0x000000940200e985 */ /* 0x0001e8000c101b26 */
.L_x_14417:
[----:B------:R-:W-:Y:S05]  /*e150*/  BSYNC B1 ;  /* 0x0000000000017941 */ /* 0x000fea0003800000 */
.L_x_14416:
[----:B------:R-:W-:Y:S01]  /*e160*/  ISETP.GE.AND P0, PT, R16, R8, PT ;  /* 0x000000081000720c */ /* 0x000fe20003f06270 */
[----:B0-----:R0:W1:Y:S04]  /*e170*/  SHFL.IDX PT, R3, R4, 0x1, 0x1c1f ;  /* 0x003c1f0004037f89 */ /* 0x00106800000e0000 */
[----:B------:R0:W2:Y:S08]  /*e180*/  SHFL.IDX PT, R2, R0, 0x1, 0x1c1f ;  /* 0x003c1f0000027f89 */ /* 0x0000b000000e0000 */
[----:B0-----:R-:W-:Y:S05]  /*e190*/  @P0 BRA `(.L_x_14415) ;  /* 0x0000001400b80947 */ /* 0x001fea0003800000 */
        /* <DEDUP_REMOVED lines=9> */
[CC--:B--2---:R-:W-:Y:S02]  /*e230*/  @!P5 LEA R10, P3, R192.reuse, R2.reuse, 0x2 ;  /* 0x00000002c00ad211 */ /* 0x0c4fe400078610ff */
[----:B-1----:R-:W-:Y:S02]  /*e240*/  @!P4 IMAD.WIDE R8, R201, 0x4, R2 ;  /* 0x00000004c908c825 */ /* 0x002fe400078e0202 */
[-C--:B------:R-:W-:Y:S02]  /*e250*/  @!P5 LEA.HI.X R11, R192, R3.reuse, R193, 0x2, P3 ;  /* 0x00000003c00bd211 */ /* 0x080fe400018f14c1 */
[-C--:B------:R-:W-:Y:S01]  /*e260*/  @!P2 LEA R12, P6, R190, R2.reuse, 0x2 ;  /* 0x00000002be0ca211 */ /* 0x080fe200078c10ff */
[----:B------:R0:W-:Y:S01]  /*e270*/  @!P4 ST.E.64 desc[UR38][R8.64], R26 ;  /* 0x0000001a0800c985 */ /* 0x0001e2000c101b26 */
[----:B------:R-:W-:Y:S02]  /*e280*/  ISETP.GE.AND P3, PT, R184, UR4, PT ;  /* 0x00000004b8007c0c */ /* 0x000fe4000bf66270 */
[----:B------:R-:W-:Y:S01]  /*e290*/  @!P2 LEA.HI.X R13, R190, R3, R191, 0x2, P6 ;  /* 0x00000003be0da211 */ /* 0x000fe200030f14bf */
[----:B------:R1:W-:Y:S01]  /*e2a0*/  @!P5 ST.E.64 desc[UR38][R10.64], R30 ;  /* 0x0000001e0a00d985 */ /* 0x0003e2000c101b26 */
[----:B------:R-:W-:-:S02]  /*e2b0*/  @!P1 LEA R14, P5, R188, R2, 0x2 ;  /* 0x00000002bc0e9211 */ /* 0x000fc400078a10ff */
[----:B------:R-:W-:Y:S01]  /*e2c0*/  ISETP.GE.AND P4, PT, R182, UR4, PT ;  /* 0x00000004b6007c0c */ /* 0x000fe2000bf86270 */
[----:B------:R2:W-:Y:S01]  /*e2d0*/  @!P2 ST.E.64 desc[UR38][R12.64], R34 ;  /* 0x000000220c00a985 */ /* 0x0005e2000c101b26 */
[-C--:B------:R-:W-:Y:S02]  /*e2e0*/  @!P0 LEA R16, P6, R186, R2.reuse, 0x2 ;  /* 0x00000002ba108211 */ /* 0x080fe400078c10ff */
        /* <DEDUP_REMOVED lines=8> */
[-C--:B-1----:R-:W-:Y:S02]  /*e370*/  @!P4 LEA R10, P2, R182, R2.reuse, 0x2 ;  /* 0x00000002b60ac211 */ /* 0x082fe400078410ff */
[-C--:B------:R-:W-:Y:S02]  /*e380*/  @!P3 LEA.HI.X R9, R184, R3.reuse, R185, 0x2, P6 ;  /* 0x00000003b809b211 */ /* 0x080fe400030f14b9 */
[----:B------:R-:W-:Y:S02]  /*e390*/  @!P5 LEA R18, P6, R180, R2, 0x2 ;  /* 0x00000002b412d211 */ /* 0x000fe400078c10ff */
[----:B------:R-:W-:Y:S01]  /*e3a0*/  @!P4 LEA.HI.X R11, R182, R3, R183, 0x2, P2 ;  /* 0x00000003b60bc211 */ /* 0x000fe200010f14b7 */
[----:B------:R1:W-:Y:S01]  /*e3b0*/  @!P3 ST.E.64 desc[UR38][R8.64], R46 ;  /* 0x0000002e0800b985 */ /* 0x0003e2000c101b26 */
[----:B------:R-:W-:-:S02]  /*e3c0*/  ISETP.GE.AND P2, PT, R174, UR4, PT ;  /* 0x00000004ae007c0c */ /* 0x000fc4000bf46270 */
[-C--:B------:R-:W-:Y:S01]  /*e3d0*/  @!P5 LEA.HI.X R19, R180, R3.reuse, R181, 0x2, P6 ;  /* 0x00000003b413d211 */ /* 0x080fe200030f14b5 */
[----:B------:R4:W-:Y:S01]  /*e3e0*/  @!P4 ST.E.64 desc[UR38][R10.64], R50 ;  /* 0x000000320a00c985 */ /* 0x0009e2000c101b26 */
[-C--:B--2---:R-:W-:Y:S02]  /*e3f0*/  @!P0 LEA R12, P4, R178, R2.reuse, 0x2 ;  /* 0x00000002b20c8211 */ /* 0x084fe400078810ff */
        /* <DEDUP_REMOVED lines=8> */
[-C--:B0-----:R-:W-:Y:S01]  /*e480*/  @!P2 LEA R16, P6, R174, R2.reuse, 0x2 ;  /* 0x00000002ae10a211 */ /* 0x081fe200078c10ff */
        /* <DEDUP_REMOVED lines=20> */
[-C--:B-1----:R-:W-:Y:S02]  /*e5d0*/  @!P0 LEA R16, P6, R162, R2.reuse, 0x2 ;  /* 0x00000002a2108211 */ /* 0x082fe400078c10ff */
        /* <DEDUP_REMOVED lines=52> */
[-C--:B------:R-:W-:Y:S01]  /*e920*/  @!P4 LEA.HI.X R9, R213, R3.reuse, R22, 0x2, P6 ;  /* 0x00000003d509c211 */ /* 0x080fe200030f1416 */
[----:B---3--:R-:W-:Y:S01]  /*e930*/  VIADD R19, R201, 0xf8 ;  /* 0x000000f8c9137836 */ /* 0x008fe20000000000 */
[----:B------:R-:W-:Y:S02]  /*e940*/  SHF.R.S32.HI R0, RZ, 0x1f, R23 ;  /* 0x0000001fff007819 */ /* 0x000fe40000011417 */
[C---:B------:R-:W-:Y:S01]  /*e950*/  @!P2 LEA R16, P6, R23.reuse, R2, 0x2 ;  /* 0x000000021710a211 */ /* 0x040fe200078c10ff */
[----:B------:R0:W-:Y:S01]  /*e960*/  @!P4 ST.E.64 desc[UR38][R8.64], R134 ;  /* 0x000000860800c985 */ /* 0x0001e2000c101b26 */
[-C--:B------:R-:W-:Y:S02]  /*e970*/  @!P5 LEA.HI.X R11, R210, R3.reuse, R21, 0x2, P3 ;  /* 0x00000003d20bd211 */ /* 0x080fe400018f1415 */
[----:B------:R-:W-:-:S02]  /*e980*/  @!P2 LEA.HI.X R17, R23, R3, R0, 0x2, P6 ;  /* 0x000000031711a211 */ /* 0x000fc400030f1400 */
        /* <DEDUP_REMOVED lines=10> */
.L_x_14406:
[----:B------:R-:W3:Y:S01]  /*ea30*/  LDC.64 R8, c[0x0][0xd00] ;  /* 0x00034000ff087b82 */ /* 0x000ee20000000a00 */
[----:B------:R-:W-:Y:S01]  /*ea40*/  ULDC.64 UR4, c[0x0][0xd08] ;  /* 0x0003420000047ab9 */ /* 0x000fe20000000a00 */
[----:B------:R-:W-:Y:S01]  /*ea50*/  IMAD.MOV.U32 R17, RZ, RZ, RZ ;  /* 0x000000ffff117224 */ /* 0x000fe200078e00ff */
[----:B------:R-:W-:-:S04]  /*ea60*/  ISETP.NE.U32.AND P1, PT, RZ, UR4, PT ;  /* 0x00000004ff007c0c */ /* 0x000fc8000bf25070 */
[----:B------:R-:W-:Y:S01]  /*ea70*/  ISETP.NE.AND.EX P1, PT, RZ, UR5, PT, P1 ;  /* 0x00000005ff007c0c */ /* 0x000fe2000bf25310 */
[----:B------:R-:W4:Y:S01]  /*ea80*/  LDC.64 R2, c[0x0][0xd00] ;  /* 0x00034000ff027b82 */ /* 0x000f220000000a00 */
[----:B---3--:R-:W-:-:S04]  /*ea90*/  ISETP.NE.U32.AND P0, PT, R8, RZ, PT ;  /* 0x000000ff0800720c */ /* 0x008fc80003f05070 */
[----:B------:R-:W-:-:S07]  /*eaa0*/  ISETP.NE.AND.EX P0, PT, R9, RZ, PT, P0 ;  /* 0x000000ff0900720c */ /* 0x000fce0003f05300 */
[C---:B------:R-:W-:Y:S01]  /*eab0*/  @P1 LEA R8, P2, R207.reuse, UR4, 0x2 ;  /* 0x00000004cf081c11 */ /* 0x040fe2000f8410ff */
[----:B------:R-:W-:Y:S01]  /*eac0*/  ULDC UR4, c[0x0][0xb88] ;  /* 0x0002e20000047ab9 */ /* 0x000fe20000000800 */
[C---:B----4-:R-:W-:Y:S02]  /*ead0*/  IMAD.WIDE R2, R207.reuse, 0x4, R2 ;  /* 0x00000004cf027825 */ /* 0x050fe400078e0202 */
[----:B------:R-:W-:Y:S02]  /*eae0*/  @P1 LEA.HI.X R9, R207, UR5, R211, 0x2, P2 ;  /* 0x00000005cf091c11 */ /* 0x000fe400090f14d3 */
[----:B-1----:R-:W-:Y:S01]  /*eaf0*/  IMAD.U32 R0, RZ, RZ, UR4 ;  /* 0x00000004ff007e24 */ /* 0x002fe2000f8e00ff */
[----:B------:R1:W5:Y:S05]  /*eb00*/  @P0 LDG.E R17, desc[UR38][R2.64] ;  /* 0x0000002602110981 */ /* 0x00036a000c1e1900 */
[----:B------:R1:W5:Y:S01]  /*eb10*/  @P1 LDG.E R0, desc[UR38][R8.64] ;  /* 0x0000002608001981 */ /* 0x000362000c1e1900 */
[----:B------:R-:W-:Y:S01]  /*eb20*/  ISETP.NE.AND P2, PT, R209, RZ, PT ;  /* 0x000000ffd100720c */ /* 0x000fe20003f45270 */
[----:B--2---:R-:W2:-:S12]  /*eb30*/  S2R R4, SR_TID.X ;  /* 0x0000000000047919 */ /* 0x004e980000002100 */
[----:B------:R-:W3:Y:S01]  /*eb40*/  @!P2 LDC R209, c[0x0][0xbd4] ;  /* 0x0002f500ffd1ab82 */ /* 0x000ee20000000800 */
[----:B--2---:R-:W-:Y:S01]  /*eb50*/  VIADD R20, R4, 0xffffff80 ;  /* 0xffffff8004147836 */ /* 0x004fe20000000000 */
[----:B---3--:R-:W-:-:S04]  /*eb60*/  ISETP.GT.AND P2, PT, R209, 0x1, PT ;  /* 0x00000001d100780c */ /* 0x008fc80003f44270 */
[----:B------:R-:W-:Y:S01]  /*eb70*/  ISETP.GT.AND P3, PT, R20, 0x7f, PT ;  /* 0x0000007f1400780c */ /* 0x000fe20003f64270 */
[----:B-1----:R-:W-:-:S12]  /*eb80*/  @P1 BRA `(.L_x_14418) ;  /* 0x0000000000101947 */ /* 0x002fd80003800000 */
[----:B------:R-:W-:Y:S05]  /*eb90*/  @!P0 BRA `(.L_x_14418) ;  /* 0x00000000000c8947 */ /* 0x000fea0003800000 */
[----:B------:R-:W2:Y:S04]  /*eba0*/  LDG.E R9, desc[UR38][R2.64] ;  /* 0x0000002602097981 */ /* 0x000ea8000c1e1900 */
[----:B-----5:R-:W2:Y:S02]  /*ebb0*/  LDG.E R0, desc[UR38][R2.64+0x4] ;  /* 0x0000042602007981 */ /* 0x020ea4000c1e1900 */
[----:B--2---:R-:W-:-:S07]  /*ebc0*/  IMAD.IADD R0, R0, 0x1, -R9 ;  /* 0x0000000100007824 */ /* 0x004fce00078e0a09 */
.L_x_14418:
        /* <DEDUP_REMOVED lines=10> */
[----:B------:R-:W2:Y:S01]  /*ec70*/  LDL.LU R22, [R1+0x3c] ;  /* 0x00003c0001167983 */ /* 0x000ea20000300800 */
[----:B------:R-:W-:Y:S01]  /*ec80*/  ISETP.NE.AND P1, PT, R29, 0x1, PT ;  /* 0x000000011d00780c */ /* 0x000fe20003f25270 */
[----:B------:R-:W-:Y:S01]  /*ec90*/  IMAD.MOV.U32 R16, RZ, RZ, 0xab8 ;  /* 0x00000ab8ff107424 */ /* 0x000fe200078e00ff */
[----:B------:R-:W-:Y:S01]  /*eca0*/  ISETP.GT.AND P0, PT, R209, 0x1, PT ;  /* 0x00000001d100780c */ /* 0x000fe20003f04270 */
[----:B------:R-:W1:Y:S01]  /*ecb0*/  LDC.64 R26, c[0x0][0xca8] ;  /* 0x00032a00ff1a7b82 */ /* 0x000e620000000a00 */
[----:B------:R-:W-:Y:S02]  /*ecc0*/  IMAD.MOV.U32 R19, RZ, RZ, R25 ;  /* 0x000000ffff137224 */ /* 0x000fe400078e0019 */
[----:B------:R-:W-:-:S05]  /*ecd0*/  SEL R16, R16, 0xa78, P0 ;  /* 0x00000a7810107807 */ /* 0x000fca0000000000 */
[----:B------:R-:W3:Y:S08]  /*ece0*/  LDC.64 R8, c[0x0][R16+0x220] ;  /* 0x0000880010087b82 */ /* 0x000ef00000000a00 */
[----:B------:R-:W4:Y:S08]  /*ecf0*/  @P1 LDC R4, c[0x0][0xcec] ;  /* 0x00033b00ff041b82 */ /* 0x000f300000000800 */
[----:B------:R-:W5:Y:S08]  /*ed00*/  LDC.64 R2, c[0x0][R16+0x218] ;  /* 0x0000860010027b82 */ /* 0x000f700000000a00 */
[----:B------:R-:W0:Y:S01]  /*ed10*/  @P1 LDC R23, c[0x0][0xcf0] ;  /* 0x00033c00ff171b82 */ /* 0x000e220000000800 */
[----:B---3--:R-:W-:-:S02]  /*ed20*/  IMAD R9, R9, R207, RZ ;  /* 0x000000cf09097224 */ /* 0x008fc400078e02ff */
[----:B------:R-:W-:-:S05]  /*ed30*/  IMAD.WIDE.U32 R14, R8, R207, RZ ;  /* 0x000000cf080e7225 */ /* 0x000fca00078e00ff */
[----:B------:R-:W3:Y:S01]  /*ed40*/  LDC.64 R10, c[0x0][R16+0x228] ;  /* 0x00008a00100a7b82 */ /* 0x000ee20000000a00 */
[----:B----4-:R-:W-:-:S07]  /*ed50*/  @P1 IMAD.HI.U32 R4, R25, R4, RZ ;  /* 0x0000000419041227 */ /* 0x010fce00078e00ff */
[----:B------:R-:W4:Y:S01]  /*ed60*/  LDC.64 R12, c[0x0][R16+0x210] ;  /* 0x00008400100c7b82 */ /* 0x000f220000000a00 */
[-C--:B-----5:R-:W-:Y:S02]  /*ed70*/  IMAD R21, R3, R208.reuse, RZ ;  /* 0x000000d003157224 */ /* 0x0a0fe400078e02ff */
[----:B------:R-:W-:-:S04]  /*ed80*/  IMAD.WIDE.U32 R2, R2, R208, RZ ;  /* 0x000000d002027225 */ /* 0x000fc800078e00ff */
[----:B------:R-:W-:Y:S01]  /*ed90*/  IMAD.IADD R21, R3, 0x1, R21 ;  /* 0x0000000103157824 */ /* 0x000fe200078e0215 */
[----:B0-----:R-:W-:Y:S01]  /*eda0*/  @P1 SHF.R.U32.HI R19, RZ, R23, R4 ;  /* 0x00000017ff131219 */ /* 0x001fe20000011604 */
[----:B------:R-:W-:Y:S01]  /*edb0*/  IMAD R23, R8, R211, R9 ;  /* 0x000000d308177224 */ /* 0x000fe200078e0209 */
[----:B-1----:R-:W0:Y:S01]  /*edc0*/  @!P0 LDC R26, c[0x0][0xc50] ;  /* 0x00031400ff1a8b82 */ /* 0x002e220000000800 */
        /* <DEDUP_REMOVED lines=22> */
.L_x_14420:
[----:B------:R-:W-:Y:S05]  /*ef30*/  BSYNC B1 ;  /* 0x0000000000017941 */ /* 0x000fea0003800000 */
.L_x_14419:
[----:B------:R-:W-:Y:S05]  /*ef40*/  @P2 BRA `(.L_x_14415) ;  /* 0x00000008004c2947 */ /* 0x000fea0003800000 */
[----:B------:R-:W2:Y:S01]  /*ef50*/  LDC R15, c[0x0][0xce8] ;  /* 0x00033a00ff0f7b82 */ /* 0x000ea20000000800 */
[----:B-1----:R-:W-:Y:S01]  /*ef60*/  SHF.R.S32.HI R3, RZ, 0x1f, R20 ;  /* 0x0000001fff037819 */ /* 0x002fe20000011414 */
        /* <DEDUP_REMOVED lines=14> */
[----:B------:R-:W-:Y:S02]  /*f050*/  IMAD.IADD R13, R200, 0x1, R9 ;  /* 0x00000001c80d7824 */ /* 0x000fe400078e0209 */
[----:B------:R-:W-:Y:S01]  /*f060*/  IMAD R3, R208, UR5, R3 ;  /* 0x00000005d0037c24 */ /* 0x000fe2000f8e0203 */
[----:B------:R-:W-:Y:S01]  /*f070*/  ULDC.64 UR4, c[0x0][0xbf0] ;  /* 0x0002fc0000047ab9 */ /* 0x000fe20000000a00 */
[----:B------:R-:W-:Y:S02]  /*f080*/  IMAD.MOV.U32 R9, RZ, RZ, R13 ;  /* 0x000000ffff097224 */ /* 0x000fe400078e000d */
[----:B------:R-:W-:Y:S02]  /*f090*/  IMAD R8, R211, UR4, RZ ;  /* 0x00000004d3087c24 */ /* 0x000fe4000f8e02ff */
[----:B------:R-:W-:Y:S02]  /*f0a0*/  IMAD.WIDE.U32 R2, R207, UR4, R2 ;  /* 0x00000004cf027c25 */ /* 0x000fe4000f8e0002 */
[----:B------:R-:W1:Y:S02]  /*f0b0*/  @P0 LDC R4, c[0x0][0xcec] ;  /* 0x00033b00ff040b82 */ /* 0x000e640000000800 */
[----:B------:R-:W-:-:S06]  /*f0c0*/  IMAD.IADD R200, R17, 0x1, R200 ;  /* 0x0000000111c87824 */ /* 0x000fcc00078e02c8 */
[----:B------:R-:W2:Y:S01]  /*f0d0*/  @P0 LDC R11, c[0x0][0xcf0] ;  /* 0x00033c00ff0b0b82 */ /* 0x000ea20000000800 */
[----:B-1----:R-:W-:-:S05]  /*f0e0*/  @P0 IMAD.HI.U32 R4, R13, R4, RZ ;  /* 0x000000040d040227 */ /* 0x002fca00078e00ff */
        /* <DEDUP_REMOVED lines=54> */
.L_x_14422:
[----:B------:R-:W-:Y:S05]  /*f450*/  BSYNC B1 ;  /* 0x0000000000017941 */ /* 0x000fea0003800000 */
.L_x_14421:
        /* <DEDUP_REMOVED lines=21> */
.L_x_14424:
[----:B------:R-:W-:Y:S05]  /*f5b0*/  BSYNC B1 ;  /* 0x0000000000017941 */ /* 0x000fea0003800000 */
.L_x_14423:
        /* <DEDUP_REMOVED lines=21> */
.L_x_14426:
[----:B------:R-:W-:Y:S05]  /*f710*/  BSYNC B1 ;  /* 0x0000000000017941 */ /* 0x000fea0003800000 */
.L_x_14425:
[----:B0-----:R-:W-:Y:S01]  /*f720*/  VIADD R0, R200, 0x60 ;  /* 0x00000060c8007836 */ /* 0x001fe20000000000 */
[----:B-1-3--:R-:W3:Y:S04]  /*f730*/  SHFL.IDX PT, R4, R4, 0x3, 0x181f ;  /* 0x00781f0004047f89 */ /* 0x00aee800000e0000 */
        /* <DEDUP_REMOVED lines=8> */
[----:B0-2---:R-:W-:-:S04]  /*f7c0*/  @!P3 LEA R8, P4, R9, R2, 0x1 ;  /* 0x000000020908b211 */ /* 0x005fc800078808ff */
        /* <DEDUP_REMOVED lines=11> */
.L_x_14415:
[----:B------:R-:W-:Y:S05]  /*f880*/  BSYNC B0 ;  /* 0x0000000000007941 */ /* 0x000fea0003800000 */
.L_x_14405:
[----:B------:R-:W-:Y:S02]  /*f890*/  ULDC UR4, c[0x0][0xd3c] ;  /* 0x00034f0000047ab9 */ /* 0x000fe40000000800 */
[----:B------:R-:W-:-:S13]  /*f8a0*/  ISETP.GE.AND P0, PT, R7, UR4, PT ;  /* 0x0000000407007c0c */ /* 0x000fda000bf06270 */
[----:B------:R-:W-:Y:S05]  /*f8b0*/  @!P0 BRA `(.L_x_14427) ;  /* 0xffffff1800288947 */ /* 0x000fea000383ffff */
[----:B------:R-:W-:Y:S05]  /*f8c0*/  EXIT ;  /* 0x000000000000794d */ /* 0x000fea0003800000 */
.L_x_14367:
        /* <DEDUP_REMOVED lines=20> */
.L_x_14428:
        /* <DEDUP_REMOVED lines=44> */
.L_x_14432:
        /* <DEDUP_REMOVED lines=39> */
.L_x_14430:
        /* <DEDUP_REMOVED lines=12> */
.L_x_14433:
[----:B---34-:R-:W-:Y:S01]  /*10000*/  IMAD R3, R4, UR5, R8 ;  /* 0x0000000504037c24 */ /* 0x018fe2000f8e0208 */
[----:B-1----:R-:W-:Y:S01]  /*10010*/  ISETP.NE.AND P0, PT, R7, 0x1, PT ;  /* 0x000000010700780c */ /* 0x002fe20003f05270 */
[----:B------:R-:W-:-:S03]  /*10020*/  VIADD R13, R9, UR4 ;  /* 0x00000004090d7c36 */ /* 0x000fc60008000000 */
[----:B------:R1:W-:Y:S01]  /*10030*/  STL [R1], R3 ;  /* 0x0000000301007387 */ /* 0x0003e20000100800 */
[----:B------:R-:W-:-:S03]  /*10040*/  IADD3 R4, -R3, UR6, RZ ;  /* 0x0000000603047c10 */ /* 0x000fc6000fffe1ff */
[----:B------:R1:W-:Y:S05]  /*10050*/  STL [R1+0xc], R13 ;  /* 0x00000c0d01007387 */ /* 0x0003ea0000100800 */
[----:B------:R-:W-:Y:S05]  /*10060*/  @!P0 BRA `(.L_x_14434) ;  /* 0x0000000000e08947 */ /* 0x000fea0003800000 */
[----:B0-2---:R-:W-:Y:S01]  /*10070*/  IABS R6, R5 ;  /* 0x0000000500067213 */ /* 0x005fe20000000000 */
        /* <DEDUP_REMOVED lines=43> */
[----:B------:R-:W-:Y:S01]  /*10330*/  ISETP.GE.U32.AND P0, PT, R3, R8, PT ;  /* 0x000000080300720c */ /* 0x000fe20003f06070 */
[----:B------:R-:W-:-:S04]  /*10340*/  IMAD.MOV R3, RZ, RZ, -R9 ;  /* 0x000000ffff037224 */ /* 0x000fc800078e0a09 */
[----:B------:R-:W-:-:S08]  /*10350*/  IMAD R3, R5, R3, R4 ;  /* 0x0000000305037224 */ /* 0x000fd000078e0204 */
[----:B------:R-:W-:-:S04]  /*10360*/  @P0 VIADD R6, R6, 0x1 ;  /* 0x0000000106060836 */ /* 0x000fc80000000000 */
        /* <DEDUP_REMOVED lines=8> */
.L_x_14434:
        /* <DEDUP_REMOVED lines=15> */
[----:B------:R-:W-:Y:S02]  /*104e0*/  IMAD.MOV R12, RZ, RZ, -R11 ;  /* 0x000000ffff0c7224 */ /* 0x000fe400078e0a0b */
[----:B------:R-:W-:Y:S01]  /*104f0*/  IMAD.HI.U32 R11, R2, R3, RZ ;  /* 0x00000003020b7227 */ /* 0x000fe200078e00ff */
[----:B------:R-:W-:-:S03]  /*10500*/  LOP3.LUT R2, R4, R7, RZ, 0x3c, !PT ;  /* 0x0000000704027212 */ /* 0x000fc600078e3cff */
[----:B------:R-:W-:Y:S01]  /*10510*/  IMAD R3, R11, R12, R3 ;  /* 0x0000000c0b037224 */ /* 0x000fe200078e0203 */
[----:B------:R-:W-:-:S04]  /*10520*/  ISETP.GE.AND P2, PT, R2, RZ, PT ;  /* 0x000000ff0200720c */ /* 0x000fc80003f46270 */
        /* <DEDUP_REMOVED lines=11> */
[----:B------:R-:W-:-:S03]  /*105e0*/  IMAD R7, R7, R11, R4 ;  /* 0x0000000b07077224 */ /* 0x000fc600078e0204 */
[----:B------:R-:W-:Y:S02]  /*105f0*/  VIADDMNMX R6, R3, UR5, R6, PT ;  /* 0x0000000503067c46 */ /* 0x000fe4000b800106 */
[----:B------:R-:W-:Y:S02]  /*10600*/  IADD3 R8, R8, 0x1000000, R7 ;  /* 0x0100000008087810 */ /* 0x000fe40007ffe007 */
[----:B------:R-:W-:-:S04]  /*10610*/  IABS R9, R6 ;  /* 0x0000000600097213 */ /* 0x000fc80000000000 */
[----:B------:R-:W0:Y:S08]  /*10620*/  I2F.RP R10, R9 ;  /* 0x00000009000a7306 */ /* 0x000e300000209400 */
[----:B0-----:R-:W0:Y:S02]  /*10630*/  MUFU.RCP R10, R10 ;  /* 0x0000000a000a7308 */ /* 0x001e240000001000 */
[----:B0-----:R-:W-:Y:S01]  /*10640*/  VIADD R2, R10, 0xffffffe ;  /* 0x0ffffffe0a027836 */ /* 0x001fe20000000000 */
[----:B------:R-:W-:-:S05]  /*10650*/  IABS R10, R6 ;  /* 0x00000006000a7213 */ /* 0x000fca0000000000 */
[----:B------:R0:W1:Y:S02]  /*10660*/  F2I.FTZ.U32.TRUNC.NTZ R3, R2 ;  /* 0x0000000200037305 */ /* 0x000064000021f000 */
[----:B0-----:R-:W-:Y:S02]  /*10670*/  IMAD.MOV.U32 R2, RZ, RZ, RZ ;  /* 0x000000ffff027224 */ /* 0x001fe400078e00ff */
[----:B-1----:R-:W-:-:S04]  /*10680*/  IMAD.MOV R4, RZ, RZ, -R3 ;  /* 0x000000ffff047224 */ /* 0x002fc800078e0a03 */
[----:B------:R-:W-:Y:S01]  /*10690*/  IMAD R11, R4, R9, RZ ;  /* 0x00000009040b7224 */ /* 0x000fe200078e02ff */
[----:B------:R-:W-:-:S03]  /*106a0*/  IABS R4, R7 ;  /* 0x0000000700047213 */ /* 0x000fc60000000000 */
[----:B------:R-:W-:-:S04]  /*106b0*/  IMAD.HI.U32 R3, R3, R11, R2 ;  /* 0x0000000b03037227 */ /* 0x000fc800078e0002 */
        /* <DEDUP_REMOVED lines=16> */
.L_x_14435:
[----:B01----:R-:W-:-:S05]  /*107c0*/  LOP3.LUT R2, RZ, R3, RZ, 0x33, !PT ;  /* 0x00000003ff027212 */ /* 0x003fca00078e33ff */
[----:B------:R-:W-:-:S05]  /*107d0*/  IMAD.IADD R2, R5, 0x1, R2 ;  /* 0x0000000105027824 */ /* 0x000fca00078e0202 */
[----:B------:R1:W-:Y:S01]  /*107e0*/  STL [R1+0x4], R2 ;  /* 0x0000040201007387 */ /* 0x0003e20000100800 */
[----:B------:R-:W-:Y:S05]  /*107f0*/  BRA `(.L_x_14436) ;  /* 0x0000000000107947 */ /* 0x000fea0003800000 */
.L_x_14431:
[----:B------:R-:W-:Y:S01]  /*10800*/  IMAD.U32 R2, RZ, RZ, UR6 ;  /* 0x00000006ff027e24 */ /* 0x000fe2000f8e00ff */
[----:B------:R0:W-:Y:S04]  /*10810*/  STL [R1+0x4], RZ ;  /* 0x000004ff01007387 */ /* 0x0001e80000100800 */
[----:B------:R0:W-:Y:S04]  /*10820*/  STL [R1+0x8], RZ ;  /* 0x000008ff01007387 */ /* 0x0001e80000100800 */
[----:B------:R0:W-:Y:S02]  /*10830*/  STL [R1], R2 ;  /* 0x0000000201007387 */ /* 0x0001e40000100800 */
.L_x_14436:
        /* <DEDUP_REMOVED lines=10> */
.L_x_14429:
        /* <DEDUP_REMOVED lines=8> */
[----:B-1----:R-:W1:Y:S01]  /*10960*/  S2R R5, SR_TID.X ;  /* 0x0000000000057919 */ /* 0x002e620000002100 */
        /* <DEDUP_REMOVED lines=8> */
[C---:B-1----:R-:W-:Y:S01]  /*109f0*/  LOP3.LUT R4, R5.reuse, 0x7f, RZ, 0xc0, !PT ;  /* 0x0000007f05047812 */ /* 0x042fe200078ec0ff */
[----:B--2---:R-:W-:-:S05]  /*10a00*/  IMAD.SHL.U32 R0, R5, 0x8, RZ ;  /* 0x0000000805007824 */ /* 0x004fca00078e00ff */
        /* <DEDUP_REMOVED lines=16> */
.L_x_14547:
[----:B--2---:R-:W2:Y:S01]  /*10b10*/  LDL R0, [R1+0xc] ;  /* 0x00000c0001007983 */ /* 0x004ea20000100800 */
[----:B-1----:R-:W2:Y:S01]  /*10b20*/  LDC.64 R2, c[0x0][0xd88] ;  /* 0x00036200ff027b82 */ /* 0x002ea20000000a00 */
[----:B------:R-:W-:Y:S05]  /*10b30*/  YIELD ;  /* 0x0000000000007946 */ /* 0x000fea0003800000 */
[----:B------:R-:W-:Y:S01]  /*10b40*/  ULDC.64 UR4, c[0x0][0xb20] ;  /* 0x0002c80000047ab9 */ /* 0x000fe20000000a00 */
[----:B0-----:R-:W-:Y:S01]  /*10b50*/  IMAD.MOV.U32 R6, RZ, RZ, RZ ;  /* 0x000000ffff067224 */ /* 0x001fe200078e00ff */
        /* <DEDUP_REMOVED lines=51> */
.L_x_14438:
        /* <DEDUP_REMOVED lines=18> */
.L_x_14439:
[----:B------:R-:W-:Y:S05]  /*10fb0*/  @!P0 BRA `(.L_x_14440) ;  /* 0x00000000000c8947 */ /* 0x000fea0003800000 */
[----:B------:R-:W3:Y:S04]  /*10fc0*/  LDG.E R6, desc[UR38][R4.64] ;  /* 0x0000002604067981 */ /* 0x000ee8000c1e1900 */
[----:B------:R-:W3:Y:S02]  /*10fd0*/  LDG.E R4, desc[UR38][R4.64+0x4] ;  /* 0x0000042604047981 */ /* 0x000ee4000c1e1900 */
[----:B---3--:R-:W-:-:S07]  /*10fe0*/  IMAD.IADD R6, R4, 0x1, -R6 ;  /* 0x0000000104067824 */ /* 0x008fce00078e0a06 */
.L_x_14440:
        /* <DEDUP_REMOVED lines=16> */
[----:B------:R-:W-:Y:S02]  /*110f0*/  IMAD.IADD R2, R2, 0x1, R0 ;  /* 0x0000000102027824 */ /* 0x000fe400078e0200 */
[----:B------:R-:W-:-:S04]  /*11100*/  IMAD.HI R0, R4, 0x2aaaaaab, RZ ;  /* 0x2aaaaaab04007827 */ /* 0x000fc800078e02ff */
[----:B------:R-:W-:Y:S01]  /*11110*/  IMAD.HI R2, R2, 0x2aaaaaab, RZ ;  /* 0x2aaaaaab02027827 */ /* 0x000fe200078e02ff */
[----:B------:R-:W-:-:S04]  /*11120*/  SHF.R.U32.HI R4, RZ, 0x1f, R0 ;  /* 0x0000001fff047819 */ /* 0x000fc80000011600 */
[----:B------:R-:W-:Y:S02]  /*11130*/  LEA.HI.SX32 R4, R0, R4, 0x1c ;  /* 0x0000000400047211 */ /* 0x000fe400078fe2ff */
[----:B------:R-:W-:-:S04]  /*11140*/  SHF.R.U32.HI R0, RZ, 0x1f, R2 ;  /* 0x0000001fff007819 */ /* 0x000fc80000011602 */
[----:B------:R-:W-:-:S04]  /*11150*/  LEA.HI.SX32 R0, R2, R0, 0x1c ;  /* 0x0000000002007211 */ /* 0x000fc800078fe2ff */
[----:B------:R-:W-:Y:S02]  /*11160*/  VIMNMX R8, R4, R0, PT ;  /* 0x0000000004087248 */ /* 0x000fe40003fe0100 */
[----:B------:R-:W-:Y:S02]  /*11170*/  SHF.R.U32.HI R0, RZ, 0x10, R3 ;  /* 0x00000010ff007819 */ /* 0x000fe40000011603 */
[----:B------:R-:W-:Y:S01]  /*11180*/  ISETP.GE.AND P1, PT, R8, 0x1, PT ;  /* 0x000000010800780c */ /* 0x000fe20003f26270 */
[----:B------:R0:W-:Y:S01]  /*11190*/  STL [R1+0x3c], R8 ;  /* 0x00003c0801007387 */ /* 0x0001e20000100800 */
[----:B------:R-:W-:-:S03]  /*111a0*/  ISETP.NE.AND P0, PT, R0, RZ, PT ;  /* 0x000000ff0000720c */ /* 0x000fc60003f05270 */
[----:B------:R0:W-:Y:S04]  /*111b0*/  STL [R1+0x44], R5 ;  /* 0x0000440501007387 */ /* 0x0001e80000100800 */
[----:B------:R0:W-:Y:S06]  /*111c0*/  STL [R1+0x74], R9 ;  /* 0x0000740901007387 */ /* 0x0001ec0000100800 */
[----:B------:R-:W1:Y:S01]  /*111d0*/  @!P0 LDC R0, c[0x0][0xae8] ;  /* 0x0002ba00ff008b82 */ /* 0x000e620000000800 */
        /* <DEDUP_REMOVED lines=29> */
.L_x_14442:
[----:B------:R-:W-:Y:S05]  /*113b0*/  BSYNC B0 ;  /* 0x0000000000007941 */ /* 0x000fea0003800000 */
.L_x_14441:
        /* <DEDUP_REMOVED lines=18> */
[----:B0-----:R-:W3:Y:S01]  /*114e0*/  @P0 ATOMG.E.ADD.STRONG.GPU PT, R3, desc[UR38][R2.64], R5 ;  /* 0x00000005020309a8 */ /* 0x001ee200081ee1e6 */
[----:B------:R-:W0:Y:S02]  /*114f0*/  S2R R4, SR_LTMASK ;  /* 0x0000000000047919 */ /* 0x000e240000003900 */
[----:B0-----:R-:W-:-:S04]  /*11500*/  LOP3.LUT R4, R4, UR4, RZ, 0xc0, !PT ;  /* 0x0000000404047c12 */ /* 0x001fc8000f8ec0ff */
[----:B------:R-:W0:Y:S01]  /*11510*/  POPC R7, R4 ;  /* 0x0000000400077309 */ /* 0x000e220000000000 */
[----:B---3--:R-:W0:Y:S02]  /*11520*/  SHFL.IDX PT, R0, R3, R0, 0x1f ;  /* 0x00001f0003007589 */ /* 0x008e2400000e0000 */
[----:B0-----:R-:W-:-:S05]  /*11530*/  IADD3 R0, R0, UR40, R7 ;  /* 0x0000002800007c10 */ /* 0x001fca000fffe007 */
[----:B------:R4:W-:Y:S01]  /*11540*/  STL [R1], R0 ;  /* 0x0000000001007387 */ /* 0x0009e20000100800 */
[----:B------:R-:W-:Y:S05]  /*11550*/  BRA `(.L_x_14445) ;  /* 0x00000048004c7947 */ /* 0x000fea0003800000 */
.L_x_14444:
        /* <DEDUP_REMOVED lines=20> */
.L_x_14447:
[----:B------:R-:W-:Y:S05]  /*116a0*/  BSYNC B6 ;  /* 0x0000000000067941 */ /* 0x000fea0003800000 */
.L_x_14446:
        /* <DEDUP_REMOVED lines=20> */
.L_x_14450:
        /* <DEDUP_REMOVED lines=16> */
.L_x_14449:
[----:B------:R-:W-:Y:S05]  /*118f0*/  BSYNC B6 ;  /* 0x0000000000067941 */ /* 0x000fea0003800000 */
.L_x_14448:
        /* <DEDUP_REMOVED lines=24> */
.L_x_14564:
        /* <DEDUP_REMOVED lines=11> */
.L_x_14567:
        /* <DEDUP_REMOVED lines=24> */
.L_x_14454:
[----:B-1----:R-:W3:Y:S01]  /*11cb0*/  LDL R2, [R1+0x14] ;  /* 0x0000140001027983 */ /* 0x002ee20000100800 */
[----:B0-----:R-:W-:Y:S01]  /*11cc0*/  IMAD R0, R19, 0x8, R18 ;  /* 0x0000000813007824 */ /* 0x001fe200078e0212 */
[----:B---3--:R-:W-:-:S04]  /*11cd0*/  SHF.L.U32 R2, R2, 0x1f, RZ ;  /* 0x0000001f02027819 */ /* 0x008fc800000006ff */
[----:B------:R-:W0:Y:S02]  /*11ce0*/  SYNCS.PHASECHK.TRANS64.TRYWAIT P0, [R0+URZ+0x32440], R2 ;  /* 0x03244002000075a7 */ /* 0x000e24000800017f */
[----:B0-----:R-:W-:Y:S05]  /*11cf0*/  @!P0 BRA `(.L_x_14455) ;  /* 0x0000005800d88947 */ /* 0x001fea0003800000 */
.L_x_14568:
        /* <DEDUP_REMOVED lines=11> */
.L_x_14456:
        /* <DEDUP_REMOVED lines=24> */
.L_x_14452:
[----:B0-----:R-:W3:Y:S04]  /*11f30*/  LDL.LU R4, [R1+0x28] ;  /* 0x0000280001047983 */ /* 0x001ee80000300800 */
[----:B------:R-:W4:Y:S04]  /*11f40*/  LDL.LU R3, [R1+0x48] ;  /* 0x0000480001037983 */ /* 0x000f280000300800 */
[----:B-1----:R-:W5:Y:S01]  /*11f50*/  LDL R2, [R1+0x2c] ;  /* 0x00002c0001027983 */ /* 0x002f620000100800 */
        /* <DEDUP_REMOVED lines=10> */
[----:B------:R5:W-:Y:S02]  /*12000*/  STL [R1+0x38], R0 ;  /* 0x0000380001007387 */ /* 0x000be40000100800 */
        /* <DEDUP_REMOVED lines=20> */
.L_x_14458:
[----:B------:R-:W-:Y:S05]  /*12150*/  BSYNC B6 ;  /* 0x0000000000067941 */ /* 0x000fea0003800000 */
.L_x_14457:
[----:B--2---:R-:W2:Y:S01]  /*12160*/  LDL R10, [R1+0x4] ;  /* 0x00000400010a7983 */ /* 0x004ea20000100800 */
        /* <DEDUP_REMOVED lines=64> */
[----:B------:R-:W1:Y:S04]  /*12570*/  SHFL.IDX PT, R6, R3, 0x1, 0x181f ;  /* 0x00381f0003067f89 */ /* 0x000e6800000e0000 */
[----:B------:R-:W-:Y:S01]  /*12580*/  STL [R1+0x4], R10 ;  /* 0x0000040a01007387 */ /* 0x000fe20000100800 */
[----:B--2---:R-:W-:-:S05]  /*12590*/  IMAD R0, R11, R7, RZ ;  /* 0x000000070b007224 */ /* 0x004fca00078e02ff */
[C---:B------:R-:W-:Y:S01]  /*125a0*/  ISETP.GE.AND P1, PT, R10.reuse, R0, PT ;  /* 0x000000000a00720c */ /* 0x040fe20003f26270 */
[----:B------:R-:W2:Y:S01]  /*125b0*/  SHFL.IDX PT, R7, R2, 0x1, 0x181f ;  /* 0x00381f0002077f89 */ /* 0x000ea200000e0000 */
[----:B------:R-:W-:-:S11]  /*125c0*/  VIADD R11, R10, 0x10 ;  /* 0x000000100a0b7836 */ /* 0x000fd60000000000 */
        /* <DEDUP_REMOVED lines=71> */
.L_x_14585:
        /* <DEDUP_REMOVED lines=12> */
.L_x_14460:
        /* <DEDUP_REMOVED lines=37> */
.L_x_14462:
[----:B------:R-:W-:Y:S05]  /*12d50*/  BSYNC B6 ;  /* 0x0000000000067941 */ /* 0x000fea0003800000 */
.L_x_14461:
        /* <DEDUP_REMOVED lines=10> */
[----:B--2---:R-:W-:-:S12]  /*12e00*/  IMAD.MOV.U32 R3, RZ, RZ, R5 ;  /* 0x000000ffff037224 */ /* 0x004fd800078e0005 */
        /* <DEDUP_REMOVED lines=20> */
[----:B-1----:R-:W-:Y:S02]  /*12f50*/  IMAD.SHL.U32 R8, R9, 0x8, RZ ;  /* 0x0000000809087824 */ /* 0x002fe400078e00ff */
        /* <DEDUP_REMOVED lines=99> */
.L_x_14603:
        /* <DEDUP_REMOVED lines=14> */
.L_x_14465:
[----:B------:R-:W-:Y:S05]  /*13670*/  BSYNC B0 ;  /* 0x0000000000007941 */ /* 0x000fea0003800000 */
.L_x_14464:
[----:B------:R-:W-:Y:S01]  /*13680*/  NOP ;  /* 0x0000000000007918 */ /* 0x000fe20000000000 */
[----:B------:R-:W-:-:S13]  /*13690*/  PLOP3.LUT P0, PT, PT, PT, PT, 0x80, 0x0 ;  /* 0x000000000000781c */ /* 0x000fda0003f0f070 */
.L_x_14466:
        /* <DEDUP_REMOVED lines=18> */
.L_x_14604:
[----:B------:R-:W-:Y:S05]  /*137c0*/  BSYNC B0 ;  /* 0x0000000000007941 */ /* 0x000fea0003800000 */
.L_x_14467:
        /* <DEDUP_REMOVED lines=13> */
.L_x_14605:
[----:B------:R-:W-:Y:S05]  /*138a0*/  BSYNC B1 ;  /* 0x0000000000017941 */ /* 0x000fea0003800000 */
.L_x_14471:
        /* <DEDUP_REMOVED lines=9> */
.L_x_14474:
[----:B------:R-:W-:Y:S05]  /*13940*/  BSYNC B1 ;  /* 0x0000000000017941 */ /* 0x000fea0003800000 */
.L_x_14473:
        /* <DEDUP_REMOVED lines=12> */
.L_x_14475:
        /* <DEDUP_REMOVED lines=15> */
.L_x_14476:
        /* <DEDUP_REMOVED lines=15> */
.L_x_14477:
        /* <DEDUP_REMOVED lines=15> */
.L_x_14478:
        /* <DEDUP_REMOVED lines=10> */
.L_x_14470:
[----:B------:R-:W-:Y:S05]  /*13d80*/  BSYNC B0 ;  /* 0x0000000000007941 */ /* 0x000fea0003800000 */
.L_x_14469:
        /* <DEDUP_REMOVED lines=54> */
.L_x_14485:
        /* <DEDUP_REMOVED lines=8> */
.L_x_14606:
[----:B------:R-:W-:Y:S05]  /*14170*/  BSYNC B3 ;  /* 0x0000000000037941 */ /* 0x000fea0003800000 */
.L_x_14486:
        /* <DEDUP_REMOVED lines=9> */
.L_x_14489:
[----:B------:R-:W-:Y:S05]  /*14210*/  BSYNC B3 ;  /* 0x0000000000037941 */ /* 0x000fea0003800000 */
.L_x_14488:
        /* <DEDUP_REMOVED lines=12> */
.L_x_14490:
        /* <DEDUP_REMOVED lines=13> */
.L_x_14607:
[----:B------:R-:W-:Y:S05]  /*143b0*/  BSYNC B3 ;  /* 0x0000000000037941 */ /* 0x000fea0003800000 */
.L_x_14491:
        /* <DEDUP_REMOVED lines=11> */
.L_x_14494:
[----:B------:R-:W-:Y:S05]  /*14470*/  BSYNC B3 ;  /* 0x0000000000037941 */ /* 0x000fea0003800000 */
.L_x_14493:
        /* <DEDUP_REMOVED lines=9> */
.L_x_14495:
        /* <DEDUP_REMOVED lines=15> */
.L_x_14496:
        /* <DEDUP_REMOVED lines=15> */
.L_x_14497:
        /* <DEDUP_REMOVED lines=15> */
.L_x_14498:
        /* <DEDUP_REMOVED lines=10> */
.L_x_14484:
[----:B------:R-:W-:Y:S05]  /*14880*/  BSYNC B1 ;  /* 0x0000000000017941 */ /* 0x000fea0003800000 */
.L_x_14483:
[----:B------:R-:W2:Y:S02]  /*14890*/  LDL.LU R5, [R1+0x40] ;  /* 0x0000400001057983 */ /* 0x000ea40000300800 */
[----:B--2---:R-:W-:-:S07]  /*148a0*/  VIADD R0, R5, 0xfffffffd ;  /* 0xfffffffd05007836 */ /* 0x004fce0000000000 */
.L_x_14482:
[----:B------:R-:W-:Y:S05]  /*148b0*/  BSYNC B2 ;  /* 0x0000000000027941 */ /* 0x000fea0003800000 */
.L_x_14481:
[----:B------:R-:W-:Y:S01]  /*148c0*/  VIADD R8, R8, 0xfffffffe ;  /* 0xfffffffe08087836 */ /* 0x000fe20000000000 */
[----:B------:R-:W-:-:S04]  /*148d0*/  LOP3.LUT R4, RZ, R4, RZ, 0x33, !PT ;  /* 0x00000004ff047212 */ /* 0x000fc800078e33ff */
[----:B------:R-:W-:-:S13]  /*148e0*/  ISETP.NE.AND P0, PT, R8, R4, PT ;  /* 0x000000040800720c */ /* 0x000fda0003f05270 */
[----:B------:R-:W-:Y:S05]  /*148f0*/  @!P0 BRA `(.L_x_14480) ;  /* 0x0000001000f88947 */ /* 0x000fea0003800000 */
.L_x_14531:
        /* <DEDUP_REMOVED lines=35> */
.L_x_14501:
        /* <DEDUP_REMOVED lines=8> */
.L_x_14608:
[----:B------:R-:W-:Y:S05]  /*14bb0*/  BSYNC B2 ;  /* 0x0000000000027941 */ /* 0x000fea0003800000 */
.L_x_14502:
        /* <DEDUP_REMOVED lines=9> */
.L_x_14505:
[----:B------:R-:W-:Y:S05]  /*14c50*/  BSYNC B2 ;  /* 0x0000000000027941 */ /* 0x000fea0003800000 */
.L_x_14504:
        /* <DEDUP_REMOVED lines=12> */
.L_x_14506:
        /* <DEDUP_REMOVED lines=13> */
.L_x_14609:
[----:B------:R-:W-:Y:S05]  /*14df0*/  BSYNC B2 ;  /* 0x0000000000027941 */ /* 0x000fea0003800000 */
.L_x_14507:
        /* <DEDUP_REMOVED lines=11> */
.L_x_14510:
[----:B------:R-:W-:Y:S05]  /*14eb0*/  BSYNC B2 ;  /* 0x0000000000027941 */ /* 0x000fea0003800000 */
.L_x_14509:
        /* <DEDUP_REMOVED lines=9> */
.L_x_14511:
        /* <DEDUP_REMOVED lines=15> */
.L_x_14512:
        /* <DEDUP_REMOVED lines=15> */
.L_x_14513:
        /* <DEDUP_REMOVED lines=15> */
.L_x_14514:
        /* <DEDUP_REMOVED lines=10> */
.L_x_14500:
[----:B------:R-:W-:Y:S05]  /*152c0*/  BSYNC B1 ;  /* 0x0000000000017941 */ /* 0x000fea0003800000 */
.L_x_14499:
        /* <DEDUP_REMOVED lines=35> */
.L_x_14517:
        /* <DEDUP_REMOVED lines=8> */
.L_x_14610:
[----:B------:R-:W-:Y:S05]  /*15580*/  BSYNC B2 ;  /* 0x0000000000027941 */ /* 0x000fea0003800000 */
.L_x_14518:
        /* <DEDUP_REMOVED lines=9> */
.L_x_14521:
[----:B------:R-:W-:Y:S05]  /*15620*/  BSYNC B2 ;  /* 0x0000000000027941 */ /* 0x000fea0003800000 */
.L_x_14520:
        /* <DEDUP_REMOVED lines=12> */
.L_x_14522:
        /* <DEDUP_REMOVED lines=13> */
.L_x_14611:
[----:B------:R-:W-:Y:S05]  /*157c0*/  BSYNC B2 ;  /* 0x0000000000027941 */ /* 0x000fea0003800000 */
.L_x_14523:
        /* <DEDUP_REMOVED lines=11> */
.L_x_14526:
[----:B------:R-:W-:Y:S05]  /*15880*/  BSYNC B2 ;  /* 0x0000000000027941 */ /* 0x000fea0003800000 */
.L_x_14525:
        /* <DEDUP_REMOVED lines=9> */
.L_x_14527:
        /* <DEDUP_REMOVED lines=15> */
.L_x_14528:
        /* <DEDUP_REMOVED lines=15> */
.L_x_14529:
        /* <DEDUP_REMOVED lines=15> */
.L_x_14530:
        /* <DEDUP_REMOVED lines=10> */
.L_x_14516:
[----:B------:R-:W-:Y:S05]  /*15c90*/  BSYNC B1 ;  /* 0x0000000000017941 */ /* 0x000fea0003800000 */
.L_x_14515:
[----:B------:R-:W2:Y:S01]  /*15ca0*/  LDL R5, [R1+0x24] ;  /* 0x0000240001057983 */ /* 0x000ea20000100800 */
[----:B------:R-:W-:Y:S01]  /*15cb0*/  VIADD R0, R0, 0xfffffffe ;  /* 0xfffffffe00007836 */ /* 0x000fe20000000000 */
[----:B--2---:R-:W-:-:S13]  /*15cc0*/  ISETP.GT.AND P0, PT, R6, R5, PT ;  /* 0x000000050600720c */ /* 0x004fda0003f04270 */
[----:B------:R-:W-:Y:S05]  /*15cd0*/  @P0 BRA `(.L_x_14531) ;  /* 0xffffffec00080947 */ /* 0x000fea000383ffff */
.L_x_14480:
[----:B------:R-:W-:Y:S05]  /*15ce0*/  BSYNC B0 ;  /* 0x0000000000007941 */ /* 0x000fea0003800000 */
.L_x_14479:
        /* <DEDUP_REMOVED lines=24> */
.L_x_14533:
[----:B------:R-:W-:Y:S05]  /*15e70*/  BSYNC B0 ;  /* 0x0000000000007941 */ /* 0x000fea0003800000 */
.L_x_14532:
[----:B------:R-:W-:-:S07]  /*15e80*/  SEL R19, R19, RZ, P0 ;  /* 0x000000ff13137207 */ /* 0x000fce0000000000 */
.L_x_14445:
[----:B------:R-:W-:Y:S05]  /*15e90*/  BSYNC B7 ;  /* 0x0000000000077941 */ /* 0x000fea0003800000 */
.L_x_14443:
        /* <DEDUP_REMOVED lines=9> */
[----:B0-2---:R-:W0:Y:S04]  /*15f30*/  LDS.128 R4, [R18+0x324d0] ;  /* 0x0324d00012047984 */ /* 0x005e280000000c00 */
[----:B0-----:R2:W-:Y:S04]  /*15f40*/  STL.64 [R1], R4 ;  /* 0x0000000401007387 */ /* 0x0015e80000100a00 */
[----:B------:R2:W-:Y:S01]  /*15f50*/  STL.64 [R1+0x8], R6 ;  /* 0x0000080601007387 */ /* 0x0005e20000100a00 */
[----:B------:R-:W-:Y:S06]  /*15f60*/  BAR.ARV 0x4, 0x180 ;  /* 0x0106000000007b1d */ /* 0x000fec0000002000 */
[----:B------:R-:W-:Y:S05]  /*15f70*/  BRA `(.L_x_14535) ;  /* 0x0000001000347947 */ /* 0x000fea0003800000 */
.L_x_14534:
[----:B------:R-:W3:Y:S01]  /*15f80*/  S2R R0, SR_TID.X ;  /* 0x0000000000007919 */ /* 0x000ee20000002100 */
[----:B------:R-:W-:Y:S01]  /*15f90*/  UMOV UR4, 0xffffffff ;  /* 0xffffffff00047882 */ /* 0x000fe20000000000 */
[----:B---3--:R-:W-:-:S04]  /*15fa0*/  LOP3.LUT R16, R0, 0x1f, RZ, 0xc0, !PT ;  /* 0x0000001f00107812 */ /* 0x008fc800078ec0ff */
[----:B------:R-:W-:Y:S01]  /*15fb0*/  ISETP.NE.AND P0, PT, R16, 0x1f, PT ;  /* 0x0000001f1000780c */ /* 0x000fe20003f05270 */
[----:B------:R-:W-:-:S12]  /*15fc0*/  BRA.DIV UR4, `(.L_x_14536) ;  /* 0x0000003604087947 */ /* 0x000fd8000b800000 */
[----:B------:R-:W3:Y:S01]  /*15fd0*/  LDL.LU R3, [R1] ;  /* 0x0000000001037983 */ /* 0x000ee20000300800 */
[----:B------:R-:W-:-:S03]  /*15fe0*/  ULDC UR4, c[0x0][0xd3c] ;  /* 0x00034f0000047ab9 */ /* 0x000fc60000000800 */
[----:B------:R-:W4:Y:S01]  /*15ff0*/  LDL R4, [R1+0xc] ;  /* 0x00000c0001047983 */ /* 0x000f220000100800 */
[----:B---3--:R-:W-:Y:S02]  /*16000*/  IMAD.MOV.U32 R7, RZ, RZ, R3 ;  /* 0x000000ffff077224 */ /* 0x008fe400078e0003 */
[----:B----4-:R-:W-:-:S05]  /*16010*/  IMAD.IADD R0, R4, 0x1, R16 ;  /* 0x0000000104007824 */ /* 0x010fca00078e0210 */
[----:B------:R-:W-:-:S13]  /*16020*/  ISETP.GE.OR P1, PT, R0, UR4, !P0 ;  /* 0x0000000400007c0c */ /* 0x000fda000c726670 */
[----:B-1----:R-:W1:Y:S08]  /*16030*/  @!P1 LDC.64 R2, c[0x0][0xd80] ;  /* 0x00036000ff029b82 */ /* 0x002e700000000a00 */
[----:B0-----:R-:W0:Y:S01]  /*16040*/  @!P1 LDC.64 R4, c[0x0][0xd78] ;  /* 0x00035e00ff049b82 */ /* 0x001e220000000a00 */
[----:B-1----:R-:W-:-:S05]  /*16050*/  @!P1 IMAD.WIDE R2, R0, 0x4, R2 ;  /* 0x0000000400029825 */ /* 0x002fca00078e0202 */
[----:B--2---:R0:W2:Y:S02]  /*16060*/  @!P1 LDG.E R6, desc[UR38][R2.64] ;  /* 0x0000002602069981 */ /* 0x0040a4000c1e1900 */
[----:B0-----:R-:W-:-:S06]  /*16070*/  @!P1 IMAD.WIDE R2, R0, 0x4, R4 ;  /* 0x0000000400029825 */ /* 0x001fcc00078e0204 */
        /* <DEDUP_REMOVED lines=30> */
.L_x_14621:
[----:B------:R-:W-:Y:S02]  /*16260*/  ULDC UR4, c[0x0][0xd38] ;  /* 0x00034e0000047ab9 */ /* 0x000fe40000000800 */
[----:B------:R-:W-:-:S04]  /*16270*/  IMAD.U32 R7, RZ, RZ, UR4 ;  /* 0x00000004ff077e24 */ /* 0x000fc8000f8e00ff */
[----:B-1----:R-:W-:-:S04]  /*16280*/  IMAD R10, R10, R7, RZ ;  /* 0x000000070a0a7224 */ /* 0x002fc800078e02ff */
[----:B------:R-:W-:-:S05]  /*16290*/  IMAD.IADD R4, R9, 0x1, R10 ;  /* 0x0000000109047824 */ /* 0x000fca00078e020a */
[----:B------:R-:W-:-:S13]  /*162a0*/  ISETP.GT.AND P6, PT, R4, R0, PT ;  /* 0x000000000400720c */ /* 0x000fda0003fc4270 */
[----:B------:R-:W-:Y:S05]  /*162b0*/  @P6 BRA `(.L_x_14537) ;  /* 0x0000000000ac6947 */ /* 0x000fea0003800000 */
.L_x_14540:
        /* <DEDUP_REMOVED lines=37> */
.L_x_14629:
[----:B------:R-:W-:Y:S02]  /*16510*/  ULDC UR4, c[0x0][0xd38] ;  /* 0x00034e0000047ab9 */ /* 0x000fe40000000800 */
[----:B------:R-:W-:-:S04]  /*16520*/  IMAD.U32 R7, RZ, RZ, UR4 ;  /* 0x00000004ff077e24 */ /* 0x000fc8000f8e00ff */
[----:B-1----:R-:W-:-:S04]  /*16530*/  IMAD R10, R10, R7, RZ ;  /* 0x000000070a0a7224 */ /* 0x002fc800078e02ff */
[----:B------:R-:W-:-:S05]  /*16540*/  IMAD.IADD R4, R10, 0x1, R4 ;  /* 0x000000010a047824 */ /* 0x000fca00078e0204 */
[----:B------:R-:W-:-:S13]  /*16550*/  ISETP.GT.AND P6, PT, R4, R0, PT ;  /* 0x000000000400720c */ /* 0x000fda0003fc4270 */
[----:B------:R-:W-:Y:S05]  /*16560*/  @!P6 BRA `(.L_x_14540) ;  /* 0xfffffffc0054e947 */ /* 0x000fea000383ffff */
.L_x_14537:
        /* <DEDUP_REMOVED lines=12> */
.L_x_14634:
[----:B------:R-:W-:-:S13]  /*16630*/  ISETP.NE.AND P0, PT, R3, RZ, PT ;  /* 0x000000ff0300720c */ /* 0x000fda0003f05270 */
[----:B------:R-:W-:Y:S05]  /*16640*/  @!P0 BRA `(.L_x_14542) ;  /* 0x0000000000148947 */ /* 0x000fea0003800000 */
[----:B------:R-:W-:Y:S01]  /*16650*/  UMOV UR4, 0xffffffff ;  /* 0xffffffff00047882 */ /* 0x000fe20000000000 */
[----:B---3--:R-:W-:Y:S02]  /*16660*/  VIADD R9, R9, 0xffffffff ;  /* 0xffffffff09097836 */ /* 0x008fe40000000000 */
[----:B------:R-:W-:Y:S05]  /*16670*/  BRA.DIV UR4, `(.L_x_14543) ;  /* 0x0000003604fc7947 */ /* 0x000fea000b800000 */
[----:B0-----:R0:W2:Y:S02]  /*16680*/  SHFL.IDX PT, R2, R2, R9, 0x1f ;  /* 0x00001f0902027589 */ /* 0x0010a400000e0000 */
.L_x_14637:
[----:B--2---:R-:W-:-:S07]  /*16690*/  IMAD.MOV.U32 R8, RZ, RZ, R2 ;  /* 0x000000ffff087224 */ /* 0x004fce00078e0002 */
.L_x_14542:
[----:B0-----:R-:W-:Y:S01]  /*166a0*/  IMAD R2, R8, R7, R10 ;  /* 0x0000000708027224 */ /* 0x001fe200078e020a */
[----:B------:R-:W-:-:S03]  /*166b0*/  ISETP.NE.AND P0, PT, R6, 0x1, PT ;  /* 0x000000010600780c */ /* 0x000fc60003f05270 */
[----:B------:R-:W-:Y:S01]  /*166c0*/  IMAD.IADD R0, R0, 0x1, -R2 ;  /* 0x0000000100007824 */ /* 0x000fe200078e0a02 */
[----:B------:R0:W-:Y:S09]  /*166d0*/  STL [R1], R2 ;  /* 0x0000000201007387 */ /* 0x0001f20000100800 */
        /* <DEDUP_REMOVED lines=58> */
.L_x_14544:
        /* <DEDUP_REMOVED lines=63> */
.L_x_14545:
[----:B-1----:R-:W-:-:S05]  /*16e70*/  LOP3.LUT R3, RZ, R0, RZ, 0x33, !PT ;  /* 0x00000000ff037212 */ /* 0x002fca00078e33ff */
[----:B------:R-:W-:-:S05]  /*16e80*/  IMAD.IADD R0, R4, 0x1, R3 ;  /* 0x0000000104007824 */ /* 0x000fca00078e0203 */
[----:B------:R2:W-:Y:S01]  /*16e90*/  STL [R1+0x4], R0 ;  /* 0x0000040001007387 */ /* 0x0005e20000100800 */
[----:B------:R-:W-:Y:S05]  /*16ea0*/  BRA `(.L_x_14546) ;  /* 0x0000000000287947 */ /* 0x000fea0003800000 */
.L_x_14538:
        /* <DEDUP_REMOVED lines=10> */
.L_x_14546:
[----:B01----:R-:W3:Y:S04]  /*16f50*/  LDL R2, [R1+0xc] ;  /* 0x00000c0001027983 */ /* 0x003ee80000100800 */
[----:B------:R-:W4:Y:S04]  /*16f60*/  LDL R3, [R1+0x8] ;  /* 0x0000080001037983 */ /* 0x000f280000100800 */
[----:B------:R-:W5:Y:S04]  /*16f70*/  LDL R4, [R1] ;  /* 0x0000000001047983 */ /* 0x000f680000100800 */
        /* <DEDUP_REMOVED lines=13> */
.L_x_14535:
[----:B------:R-:W3:Y:S01]  /*17050*/  LDL R0, [R1+0xc] ;  /* 0x00000c0001007983 */ /* 0x000ee20000100800 */
[----:B------:R-:W-:Y:S02]  /*17060*/  ULDC UR4, c[0x0][0xd3c] ;  /* 0x00034f0000047ab9 */ /* 0x000fe40000000800 */
[----:B---3--:R-:W-:-:S13]  /*17070*/  ISETP.GE.AND P0, PT, R0, UR4, PT ;  /* 0x0000000400007c0c */ /* 0x008fda000bf06270 */
[----:B------:R-:W-:Y:S05]  /*17080*/  @!P0 BRA `(.L_x_14547) ;  /* 0xffffff9800a08947 */ /* 0x000fea000383ffff */
[----:B------:R-:W-:Y:S05]  /*17090*/  BSYNC B8 ;  /* 0x0000000000087941 */ /* 0x000fea0003800000 */
.L_x_14437:
        /* <DEDUP_REMOVED lines=12> */
.L_x_14638:
[----:B------:R-:W-:Y:S05]  /*17160*/  BSYNC B0 ;  /* 0x0000000000007941 */ /* 0x000fea0003800000 */
.L_x_14548:
[----:B------:R-:W-:-:S03]  /*17170*/  UMOV UR4, 0xffffffff ;  /* 0xffffffff00047882 */ /* 0x000fc60000000000 */
[----:B------:R-:W-:Y:S05]  /*17180*/  BRA.DIV UR4, `(.L_x_14550) ;  /* 0x0000002e04787947 */ /* 0x000fea000b800000 */
[----:B------:R-:W1:Y:S02]  /*17190*/  S2R R2, SR_TID.X ;  /* 0x0000000000027919 */ /* 0x000e640000002100 */
[----:B-1----:R-:W-:-:S04]  /*171a0*/  SHF.R.U32.HI R2, RZ, 0x5, R2 ;  /* 0x00000005ff027819 */ /* 0x002fc80000011602 */
[----:B------:R-:W-:-:S05]  /*171b0*/  LOP3.LUT R2, R2, 0x3, RZ, 0xc0, !PT ;  /* 0x0000000302027812 */ /* 0x000fca00078ec0ff */
[----:B------:R1:W2:Y:S02]  /*171c0*/  SHFL.IDX PT, R14, R2, RZ, 0x1f ;  /* 0x00001fff020e7589 */ /* 0x0002a400000e0000 */
.L_x_14641:
[----:B--2---:R-:W-:Y:S01]  /*171d0*/  ISETP.NE.AND P0, PT, R14, RZ, PT ;  /* 0x000000ff0e00720c */ /* 0x004fe20003f05270 */
[----:B------:R-:W-:-:S12]  /*171e0*/  BSSY B0, `(.L_x_14551) ;  /* 0x0000025000007945 */ /* 0x000fd80003800000 */
[----:B------:R-:W-:Y:S05]  /*171f0*/  @P0 BRA `(.L_x_14552) ;  /* 0x00000000008c0947 */ /* 0x000fea0003800000 */
[----:B------:R-:W-:-:S03]  /*17200*/  UMOV UR4, 0xffffffff ;  /* 0xffffffff00047882 */ /* 0x000fc60000000000 */
[----:B------:R-:W-:Y:S05]  /*17210*/  BRA.DIV UR4, `(.L_x_14553) ;  /* 0x0000002e04887947 */ /* 0x000fea000b800000 */
[----:B------:R-:W-:-:S13]  /*17220*/  ELECT P6, URZ, PT ;  /* 0x00000000003f782f */ /* 0x000fda00038c0000 */
.L_x_14644:
[----:B------:R-:W-:Y:S05]  /*17230*/  @!P6 BRA `(.L_x_14552) ;  /* 0x00000000007ce947 */ /* 0x000fea0003800000 */
[----:B-1----:R-:W2:Y:S02]  /*17240*/  LDL.LU R2, [R1+0x78] ;  /* 0x0000780001027983 */ /* 0x002ea40000300800 */
[----:B--2---:R-:W-:-:S04]  /*17250*/  LOP3.LUT R2, R2, 0x2, RZ, 0xfc, !PT ;  /* 0x0000000202027812 */ /* 0x004fc800078efcff */
[----:B------:R-:W-:-:S13]  /*17260*/  ISETP.NE.AND P2, PT, R2, 0x3, PT ;  /* 0x000000030200780c */ /* 0x000fda0003f45270 */
[----:B------:R-:W-:Y:S05]  /*17270*/  @!P2 BRA `(.L_x_14554) ;  /* 0x000000000004a947 */ /* 0x000fea0003800000 */
[----:B------:R-:W-:Y:S01]  /*17280*/  BPT.TRAP 0x1 ;  /* 0x000000040000795c */ /* 0x000fe20000300000 */
.L_x_14554:
        /* <DEDUP_REMOVED lines=13> */
.L_x_14645:
[----:B------:R-:W1:Y:S02]  /*17360*/  SYNCS.PHASECHK.TRANS64.TRYWAIT P0, [R7+URZ], R2 ;  /* 0x00000002070075a7 */ /* 0x000e64000800017f */
[----:B-1----:R-:W-:Y:S05]  /*17370*/  @!P0 BRA `(.L_x_14556) ;  /* 0x0000002c00648947 */ /* 0x002fea0003800000 */
.L_x_14646:
[----:B------:R-:W-:Y:S05]  /*17380*/  @!P2 BRA `(.L_x_14557) ;  /* 0x000000000004a947 */ /* 0x000fea0003800000 */
[----:B------:R-:W-:Y:S01]  /*17390*/  BPT.TRAP 0x1 ;  /* 0x000000040000795c */ /* 0x000fe20000300000 */
.L_x_14557:
[----:B------:R-:W-:-:S04]  /*173a0*/  VIADD R0, R0, 0x32460 ;  /* 0x0003246000007836 */ /* 0x000fc80000000000 */
[----:B------:R-:W-:-:S04]  /*173b0*/  IMAD R4, R19, 0x8, R0 ;  /* 0x0000000813047824 */ /* 0x000fc800078e0200 */
[----:B------:R-:W2:Y:S02]  /*173c0*/  SYNCS.PHASECHK.TRANS64.TRYWAIT P0, [R4+URZ], R5 ;  /* 0x00000005040075a7 */ /* 0x000ea4000800017f */
[----:B--2---:R-:W-:Y:S05]  /*173d0*/  @!P0 BRA `(.L_x_14558) ;  /* 0x0000002c00608947 */ /* 0x004fea0003800000 */
.L_x_14647:
[----:B------:R-:W-:-:S07]  /*173e0*/  IMAD R3, R3, 0x8, R0 ;  /* 0x0000000803037824 */ /* 0x000fce00078e0200 */
.L_x_14559:
[----:B---3--:R3:W4:Y:S02]  /*173f0*/  SYNCS.PHASECHK.TRANS64.TRYWAIT P0, [R3+URZ], R2 ;  /* 0x00000002030075a7 */ /* 0x008724000800017f */
[----:B----4-:R-:W-:Y:S05]  /*17400*/  @!P0 NANOSLEEP.SYNCS 0x989680 ;  /* 0x009896800000895d */ /* 0x010fea0003900000 */
[----:B------:R-:W4:Y:S02]  /*17410*/  @!P0 SYNCS.PHASECHK.TRANS64 P0, [R3+URZ], R2 ;  /* 0x00000002030085a7 */ /* 0x000f24000800007f */
[----:B----4-:R-:W-:Y:S05]  /*17420*/  @!P0 BRA `(.L_x_14559) ;  /* 0xfffffffc00f08947 */ /* 0x010fea000383ffff */
.L_x_14552:
[----:B------:R-:W-:Y:S05]  /*17430*/  BSYNC B0 ;  /* 0x0000000000007941 */ /* 0x000fea0003800000 */
.L_x_14551:
[----:B------:R-:W-:Y:S05]  /*17440*/  EXIT ;  /* 0x000000000000794d */ /* 0x000fea0003800000 */
.L_x_14375:
[----:B0-----:R0:W1:Y:S02]  /*17450*/  SYNCS.PHASECHK.TRANS64.TRYWAIT P0, [R5+URZ+0x32400], R2 ;  /* 0x03240002050075a7 */ /* 0x001064000800017f */
[----:B-1----:R-:W-:Y:S05]  /*17460*/  @!P0 NANOSLEEP.SYNCS 0x989680 ;  /* 0x009896800000895d */ /* 0x002fea0003900000 */
[----:B------:R-:W1:Y:S02]  /*17470*/  @!P0 SYNCS.PHASECHK.TRANS64 P0, [R5+URZ+0x32400], R2 ;  /* 0x03240002050085a7 */ /* 0x000e64000800007f */
[----:B-1----:R-:W-:Y:S05]  /*17480*/  @!P0 BRA `(.L_x_14375) ;  /* 0xfffffffc00f08947 */ /* 0x002fea000383ffff */
[----:B------:R-:W-:Y:S05]  /*17490*/  BRA `(.L_x_14560) ;  /* 0xfffffea800ec7947 */ /* 0x000fea000383ffff */
.L_x_14379:
[----:B---3--:R3:W4:Y:S02]  /*174a0*/  SYNCS.PHASECHK.TRANS64.TRYWAIT P1, [R0+URZ+0x32430], R3 ;  /* 0x03243003000075a7 */ /* 0x008724000802017f */
[----:B----4-:R-:W-:Y:S05]  /*174b0*/  @!P1 NANOSLEEP.SYNCS 0x989680 ;  /* 0x009896800000995d */ /* 0x010fea0003900000 */
[----:B------:R-:W4:Y:S02]  /*174c0*/  @!P1 SYNCS.PHASECHK.TRANS64 P1, [R0+URZ+0x32430], R3 ;  /* 0x03243003000095a7 */ /* 0x000f24000802007f */
[----:B----4-:R-:W-:Y:S05]  /*174d0*/  @!P1 BRA `(.L_x_14379) ;  /* 0xfffffffc00f09947 */ /* 0x010fea000383ffff */
[----:B------:R-:W-:Y:S05]  /*174e0*/  BRA `(.L_x_14378) ;  /* 0xfffffeac00147947 */ /* 0x000fea000383ffff */
.L_x_14380:
[----:B----4-:R4:W0:Y:S02]  /*174f0*/  SYNCS.PHASECHK.TRANS64.TRYWAIT P1, [R5+URZ+0x32410], R2 ;  /* 0x03241002050075a7 */ /* 0x010824000802017f */
[----:B0-----:R-:W-:Y:S05]  /*17500*/  @!P1 NANOSLEEP.SYNCS 0x989680 ;  /* 0x009896800000995d */ /* 0x001fea0003900000 */
[----:B------:R-:W0:Y:S02]  /*17510*/  @!P1 SYNCS.PHASECHK.TRANS64 P1, [R5+URZ+0x32410], R2 ;  /* 0x03241002050095a7 */ /* 0x000e24000802007f */
[----:B0-----:R-:W-:Y:S05]  /*17520*/  @!P1 BRA `(.L_x_14380) ;  /* 0xfffffffc00f09947 */ /* 0x001fea000383ffff */
[----:B------:R-:W-:Y:S05]  /*17530*/  BRA `(.L_x_14561) ;  /* 0xfffffeac00c07947 */ /* 0x000fea000383ffff */
.L_x_14384:
[----:B------:R0:W0:Y:S02]  /*17540*/  SYNCS.PHASECHK.TRANS64.TRYWAIT P1, [R0+URZ+0x32450], R3 ;  /* 0x03245003000075a7 */ /* 0x000024000802017f */
[----:B0-----:R-:W-:Y:S05]  /*17550*/  @!P1 NANOSLEEP.SYNCS 0x989680 ;  /* 0x009896800000995d */ /* 0x001fea0003900000 */
[----:B------:R-:W0:Y:S02]  /*17560*/  @!P1 SYNCS.PHASECHK.TRANS64 P1, [R0+URZ+0x32450], R3 ;  /* 0x03245003000095a7 */ /* 0x000e24000802007f */
[----:B0-----:R-:W-:Y:S05]  /*17570*/  @!P1 BRA `(.L_x_14384) ;  /* 0xfffffffc00f09947 */ /* 0x001fea000383ffff */
[----:B------:R-:W-:Y:S05]  /*17580*/  BRA `(.L_x_14383) ;  /* 0xfffffeac00cc7947 */ /* 0x000fea000383ffff */
.L_x_14389:
[----:B-1----:R-:W-:-:S04]  /*17590*/  IMAD.U32 R20, RZ, RZ, UR5 ;  /* 0x00000005ff147e24 */ /* 0x002fc8000f8e00ff */
[----:B------:R1:W2:Y:S03]  /*175a0*/  SYNCS.PHASECHK.TRANS64.TRYWAIT P2, [R20+URZ+0x32430], R13 ;  /* 0x0324300d140075a7 */ /* 0x0002a6000804017f */
[----:B--2---:R-:W-:Y:S05]  /*175b0*/  @!P2 NANOSLEEP.SYNCS 0x989680 ;  /* 0x009896800000a95d */ /* 0x004fea0003900000 */
[----:B------:R-:W2:Y:S02]  /*175c0*/  @!P2 SYNCS.PHASECHK.TRANS64 P2, [R20+URZ+0x32430], R13 ;  /* 0x0324300d1400a5a7 */ /* 0x000ea4000804007f */
[----:B--2---:R-:W-:Y:S05]  /*175d0*/  @!P2 BRA `(.L_x_14389) ;  /* 0xfffffffc00eca947 */ /* 0x004fea000383ffff */
[----:B------:R-:W-:Y:S05]  /*175e0*/  BRA `(.L_x_14388) ;  /* 0xfffffed800107947 */ /* 0x000fea000383ffff */
.L_x_14393:
[----:B-1----:R-:W-:-:S04]  /*175f0*/  IMAD.U32 R20, RZ, RZ, UR5 ;  /* 0x00000005ff147e24 */ /* 0x002fc8000f8e00ff */
[----:B------:R1:W3:Y:S03]  /*17600*/  SYNCS.PHASECHK.TRANS64.TRYWAIT P2, [R20+URZ+0x32450], R13 ;  /* 0x0324500d140075a7 */ /* 0x0002e6000804017f */
[----:B---3--:R-:W-:Y:S05]  /*17610*/  @!P2 NANOSLEEP.SYNCS 0x989680 ;  /* 0x009896800000a95d */ /* 0x008fea0003900000 */
[----:B------:R-:W3:Y:S02]  /*17620*/  @!P2 SYNCS.PHASECHK.TRANS64 P2, [R20+URZ+0x32450], R13 ;  /* 0x0324500d1400a5a7 */ /* 0x000ee4000804007f */
[----:B---3--:R-:W-:Y:S05]  /*17630*/  @!P2 BRA `(.L_x_14393) ;  /* 0xfffffffc00eca947 */ /* 0x008fea000383ffff */
[----:B------:R-:W-:Y:S05]  /*17640*/  BRA `(.L_x_14392) ;  /* 0xfffffed8008c7947 */ /* 0x000fea000383ffff */
.L_x_14399:
[----:B-1----:R-:W-:-:S04]  /*17650*/  IMAD.U32 R20, RZ, RZ, UR5 ;  /* 0x00000005ff147e24 */ /* 0x002fc8000f8e00ff */
[----:B------:R1:W2:Y:S03]  /*17660*/  SYNCS.PHASECHK.TRANS64.TRYWAIT P2, [R20+URZ+0x32430], R13 ;  /* 0x0324300d140075a7 */ /* 0x0002a6000804017f */
[----:B--2---:R-:W-:Y:S05]  /*17670*/  @!P2 NANOSLEEP.SYNCS 0x989680 ;  /* 0x009896800000a95d */ /* 0x004fea0003900000 */
[----:B------:R-:W2:Y:S02]  /*17680*/  @!P2 SYNCS.PHASECHK.TRANS64 P2, [R20+URZ+0x32430], R13 ;  /* 0x0324300d1400a5a7 */ /* 0x000ea4000804007f */
[----:B--2---:R-:W-:Y:S05]  /*17690*/  @!P2 BRA `(.L_x_14399) ;  /* 0xfffffffc00eca947 */ /* 0x004fea000383ffff */
[----:B------:R-:W-:Y:S05]  /*176a0*/  BRA `(.L_x_14398) ;  /* 0xffffff0800047947 */ /* 0x000fea000383ffff */
.L_x_14403:
[----:B-1----:R-:W-:-:S04]  /*176b0*/  IMAD.U32 R20, RZ, RZ, UR5 ;  /* 0x00000005ff147e24 */ /* 0x002fc8000f8e00ff */
[----:B------:R1:W3:Y:S03]  /*176c0*/  SYNCS.PHASECHK.TRANS64.TRYWAIT P2, [R20+URZ+0x32450], R13 ;  /* 0x0324500d140075a7 */ /* 0x0002e6000804017f */
[----:B---3--:R-:W-:Y:S05]  /*176d0*/  @!P2 NANOSLEEP.SYNCS 0x989680 ;  /* 0x009896800000a95d */ /* 0x008fea0003900000 */
[----:B------:R-:W3:Y:S02]  /*176e0*/  @!P2 SYNCS.PHASECHK.TRANS64 P2, [R20+URZ+0x32450], R13 ;  /* 0x0324500d1400a5a7 */ /* 0x000ee4000804007f */
[----:B---3--:R-:W-:Y:S05]  /*176f0*/  @!P2 BRA `(.L_x_14403) ;  /* 0xfffffffc00eca947 */ /* 0x008fea000383ffff */
[----:B------:R-:W-:Y:S05]  /*17700*/  BRA `(.L_x_14402) ;  /* 0xffffff0800807947 */ /* 0x000fea000383ffff */
.L_x_14451:
        /* <DEDUP_REMOVED lines=11> */
.L_x_14563:
[----:B------:R-:W-:Y:S05]  /*177c0*/  BSYNC B0 ;  /* 0x0000000000007941 */ /* 0x000fea0003800000 */
.L_x_14562:
[----:B------:R-:W-:Y:S05]  /*177d0*/  BRA `(.L_x_14564) ;  /* 0xffffffa000a87947 */ /* 0x000fea000383ffff */
.L_x_14453:
[----:B------:R-:W-:Y:S01]  /*177e0*/  BSSY B0, `(.L_x_14565) ;  /* 0x0000006000007945 */ /* 0x000fe20003800000 */
[----:B------:R-:W-:-:S07]  /*177f0*/  IMAD.MOV.U32 R15, RZ, RZ, -0x1 ;  /* 0xffffffffff0f7424 */ /* 0x000fce00078e00ff */
[----:B0-2---:R-:W-:Y:S05]  /*17800*/  WARPSYNC.COLLECTIVE R15, `(.L_x_14566) ;  /* 0x000000000f0c7348 */ /* 0x005fea0003c00000 */
[----:B------:R-:W-:Y:S02]  /*17810*/  ELECT P6, UR62, PT ;  /* 0x00000000003e782f */ /* 0x000fe400038c0000 */
[----:B------:R-:W-:Y:S01]  /*17820*/  MOV R14, UR62 ;  /* 0x0000003e000e7c02 */ /* 0x000fe20008000f00 */
[----:B0-2---:R-:W-:Y:S10]  /*17830*/  ENDCOLLECTIVE ;  /* 0x000000000000791b */ /* 0x005ff40003800000 */
.L_x_14566:
[----:B------:R-:W-:Y:S05]  /*17840*/  BSYNC B0 ;  /* 0x0000000000007941 */ /* 0x000fea0003800000 */
.L_x_14565:
[----:B------:R-:W-:Y:S05]  /*17850*/  BRA `(.L_x_14567) ;  /* 0xffffffa000b47947 */ /* 0x000fea000383ffff */
.L_x_14455:
[----:B0-----:R0:W1:Y:S02]  /*17860*/  SYNCS.PHASECHK.TRANS64.TRYWAIT P0, [R0+URZ+0x32440], R2 ;  /* 0x03244002000075a7 */ /* 0x001064000800017f */
[----:B-1----:R-:W-:Y:S05]  /*17870*/  @!P0 NANOSLEEP.SYNCS 0x989680 ;  /* 0x009896800000895d */ /* 0x002fea0003900000 */
[----:B------:R-:W1:Y:S02]  /*17880*/  @!P0 SYNCS.PHASECHK.TRANS64 P0, [R0+URZ+0x32440], R2 ;  /* 0x03244002000085a7 */ /* 0x000e64000800007f */
[----:B-1----:R-:W-:Y:S05]  /*17890*/  @!P0 BRA `(.L_x_14455) ;  /* 0xfffffffc00f08947 */ /* 0x002fea000383ffff */
[----:B------:R-:W-:Y:S05]  /*178a0*/  BRA `(.L_x_14568) ;  /* 0xffffffa400147947 */ /* 0x000fea000383ffff */
.L_x_14459:
        /* <DEDUP_REMOVED lines=9> */
.L_x_14569:
[----:B------:R-:W-:Y:S02]  /*17940*/  IMAD.MOV.U32 R13, RZ, RZ, R3 ;  /* 0x000000ffff0d7224 */ /* 0x000fe400078e0003 */
[----:B------:R-:W-:Y:S01]  /*17950*/  IMAD.MOV.U32 R4, RZ, RZ, R14 ;  /* 0x000000ffff047224 */ /* 0x000fe200078e000e */
[----:B------:R-:W-:-:S07]  /*17960*/  LOP3.LUT R6, R6, 0x7f, RZ, 0xc0, !PT ;  /* 0x0000007f06067812 */ /* 0x000fce00078ec0ff */
[----:B------:R-:W-:Y:S05]  /*17970*/  WARPSYNC.COLLECTIVE R15, `(.L_x_14570) ;  /* 0x000000000f087348 */ /* 0x000fea0003c00000 */
[----:B------:R0:W1:Y:S02]  /*17980*/  SHFL.IDX P6, R14, R13, R12, R11 ;  /* 0x0000000c0d0e7389 */ /* 0x00006400000c000b */
[----:B01----:R-:W-:Y:S01]  /*17990*/  ENDCOLLECTIVE ;  /* 0x000000000000791b */ /* 0x003fe20003800000 */
.L_x_14570:
        /* <DEDUP_REMOVED lines=9> */
.L_x_14571:
[----:B------:R-:W-:Y:S02]  /*17a30*/  IMAD.MOV.U32 R13, RZ, RZ, R3 ;  /* 0x000000ffff0d7224 */ /* 0x000fe400078e0003 */
[----:B------:R-:W-:Y:S02]  /*17a40*/  IMAD R0, R0, R7, RZ ;  /* 0x0000000700007224 */ /* 0x000fe400078e02ff */
[----:B------:R-:W-:-:S07]  /*17a50*/  IMAD.MOV.U32 R7, RZ, RZ, R14 ;  /* 0x000000ffff077224 */ /* 0x000fce00078e000e */
[----:B------:R-:W-:Y:S05]  /*17a60*/  WARPSYNC.COLLECTIVE R15, `(.L_x_14572) ;  /* 0x000000000f087348 */ /* 0x000fea0003c00000 */
[----:B------:R0:W1:Y:S02]  /*17a70*/  SHFL.IDX P6, R14, R13, R12, R11 ;  /* 0x0000000c0d0e7389 */ /* 0x00006400000c000b */
[----:B01----:R-:W-:Y:S01]  /*17a80*/  ENDCOLLECTIVE ;  /* 0x000000000000791b */ /* 0x003fe20003800000 */
.L_x_14572:
        /* <DEDUP_REMOVED lines=10> */
.L_x_14573:
        /* <DEDUP_REMOVED lines=15> */
.L_x_14574:
        /* <DEDUP_REMOVED lines=19> */
.L_x_14575:
        /* <DEDUP_REMOVED lines=10> */
.L_x_14576:
        /* <DEDUP_REMOVED lines=13> */
.L_x_14577:
        /* <DEDUP_REMOVED lines=10> */
.L_x_14578:
        /* <DEDUP_REMOVED lines=13> */
.L_x_14579:
        /* <DEDUP_REMOVED lines=10> */
.L_x_14580:
        /* <DEDUP_REMOVED lines=13> */
.L_x_14581:
        /* <DEDUP_REMOVED lines=10> */
.L_x_14582:
        /* <DEDUP_REMOVED lines=11> */
.L_x_14583:
        /* <DEDUP_REMOVED lines=14> */
.L_x_14584:
[----:B------:R-:W-:Y:S01]  /*183d0*/  IMAD.MOV.U32 R3, RZ, RZ, R14 ;  /* 0x000000ffff037224 */ /* 0x000fe200078e000e */
[----:B------:R-:W-:Y:S06]  /*183e0*/  BRA `(.L_x_14585) ;  /* 0xffffffa400947947 */ /* 0x000fec000383ffff */
.L_x_14463:
        /* <DEDUP_REMOVED lines=12> */
[-C--:B----4-:R-:W-:Y:S01]  /*184b0*/  ISETP.GE.AND P5, PT, R15, R3.reuse, PT ;  /* 0x000000030f00720c */ /* 0x090fe20003fa6270 */
[----:B------:R-:W-:Y:S01]  /*184c0*/  IMAD.MOV.U32 R15, RZ, RZ, -0x1 ;  /* 0xffffffffff0f7424 */ /* 0x000fe200078e00ff */
[----:B-----5:R-:W-:Y:S02]  /*184d0*/  ISETP.GE.AND P6, PT, R14, R3, PT ;  /* 0x000000030e00720c */ /* 0x020fe40003fc6270 */
[----:B------:R-:W-:-:S07]  /*184e0*/  LOP3.LUT R9, R9, 0xffffffef, RZ, 0xc0, !PT ;  /* 0xffffffef09097812 */ /* 0x000fce00078ec0ff */
[----:B------:R-:W-:Y:S02]  /*184f0*/  @P4 LOP3.LUT R9, R9, 0x10, RZ, 0xfc, !PT ;  /* 0x0000001009094812 */ /* 0x000fe400078efcff */
[----:B------:R-:W-:Y:S01]  /*18500*/  ISETP.GE.AND P4, PT, R13, R3, PT ;  /* 0x000000030d00720c */ /* 0x000fe20003f86270 */
[----:B------:R-:W-:Y:S01]  /*18510*/  IMAD.MOV.U32 R13, RZ, RZ, R0 ;  /* 0x000000ffff0d7224 */ /* 0x000fe200078e0000 */
[----:B------:R-:W-:-:S04]  /*18520*/  LOP3.LUT R9, R9, 0xfffffff7, RZ, 0xc0, !PT ;  /* 0xfffffff709097812 */ /* 0x000fc800078ec0ff */
        /* <DEDUP_REMOVED lines=16> */
.L_x_14587:
[----:B------:R-:W-:Y:S05]  /*18630*/  BSYNC B0 ;  /* 0x0000000000007941 */ /* 0x000fea0003800000 */
.L_x_14586:
        /* <DEDUP_REMOVED lines=10> */
.L_x_14588:
        /* <DEDUP_REMOVED lines=16> */
.L_x_14589:
        /* <DEDUP_REMOVED lines=15> */
.L_x_14590:
        /* <DEDUP_REMOVED lines=12> */
.L_x_14591:
        /* <DEDUP_REMOVED lines=12> */
.L_x_14592:
        /* <DEDUP_REMOVED lines=12> */
.L_x_14593:
        /* <DEDUP_REMOVED lines=12> */
.L_x_14594:
        /* <DEDUP_REMOVED lines=12> */
.L_x_14595:
        /* <DEDUP_REMOVED lines=12> */
.L_x_14596:
        /* <DEDUP_REMOVED lines=12> */
.L_x_14597:
        /* <DEDUP_REMOVED lines=11> */
.L_x_14598:
        /* <DEDUP_REMOVED lines=16> */
.L_x_14599:
[----:B------:R-:W-:Y:S02]  /*18fc0*/  IMAD.MOV.U32 R13, RZ, RZ, R2 ;  /* 0x000000ffff0d7224 */ /* 0x000fe400078e0002 */
[----:B------:R-:W-:-:S07]  /*18fd0*/  IMAD.MOV.U32 R6, RZ, RZ, R14 ;  /* 0x000000ffff067224 */ /* 0x000fce00078e000e */
[----:B------:R-:W-:Y:S05]  /*18fe0*/  WARPSYNC.COLLECTIVE R15, `(.L_x_14600) ;  /* 0x000000000f087348 */ /* 0x000fea0003c00000 */
[----:B------:R0:W1:Y:S02]  /*18ff0*/  SHFL.IDX P6, R14, R13, R12, R11 ;  /* 0x0000000c0d0e7389 */ /* 0x00006400000c000b */
[----:B01----:R-:W-:Y:S01]  /*19000*/  ENDCOLLECTIVE ;  /* 0x000000000000791b */ /* 0x003fe20003800000 */
.L_x_14600:
[----:B------:R-:W-:Y:S02]  /*19010*/  IMAD.MOV.U32 R13, RZ, RZ, R0 ;  /* 0x000000ffff0d7224 */ /* 0x000fe400078e0000 */
[----:B------:R-:W-:Y:S02]  /*19020*/  IMAD.MOV.U32 R12, RZ, RZ, 0x7 ;  /* 0x00000007ff0c7424 */ /* 0x000fe400078e00ff */
[----:B------:R-:W-:-:S07]  /*19030*/  IMAD.MOV.U32 R4, RZ, RZ, R14 ;  /* 0x000000ffff047224 */ /* 0x000fce00078e000e */
[----:B------:R-:W-:Y:S05]  /*19040*/  WARPSYNC.COLLECTIVE R15, `(.L_x_14601) ;  /* 0x000000000f087348 */ /* 0x000fea0003c00000 */
[----:B------:R0:W1:Y:S02]  /*19050*/  SHFL.IDX P6, R14, R13, R12, R11 ;  /* 0x0000000c0d0e7389 */ /* 0x00006400000c000b */
[----:B01----:R-:W-:Y:S01]  /*19060*/  ENDCOLLECTIVE ;  /* 0x000000000000791b */ /* 0x003fe20003800000 */
.L_x_14601:
        /* <DEDUP_REMOVED lines=14> */
.L_x_14602:
[----:B------:R-:W-:Y:S01]  /*19150*/  IMAD.MOV.U32 R2, RZ, RZ, R14 ;  /* 0x000000ffff027224 */ /* 0x000fe200078e000e */
[----:B------:R-:W-:Y:S06]  /*19160*/  BRA `(.L_x_14603) ;  /* 0xffffffa400087947 */ /* 0x000fec000383ffff */
.L_x_14468:
[----:B0-----:R0:W1:Y:S02]  /*19170*/  SYNCS.PHASECHK.TRANS64.TRYWAIT P0, [R18+URZ+0x32420], R0 ;  /* 0x03242000120075a7 */ /* 0x001064000800017f */
[----:B-1----:R-:W-:Y:S05]  /*19180*/  @!P0 NANOSLEEP.SYNCS 0x989680 ;  /* 0x009896800000895d */ /* 0x002fea0003900000 */
[----:B------:R-:W1:Y:S02]  /*19190*/  @!P0 SYNCS.PHASECHK.TRANS64 P0, [R18+URZ+0x32420], R0 ;  /* 0x03242000120085a7 */ /* 0x000e64000800007f */
[----:B-1----:R-:W-:Y:S05]  /*191a0*/  @!P0 BRA `(.L_x_14468) ;  /* 0xfffffffc00f08947 */ /* 0x002fea000383ffff */
[----:B------:R-:W-:Y:S05]  /*191b0*/  BRA `(.L_x_14604) ;  /* 0xffffffa400807947 */ /* 0x000fea000383ffff */
.L_x_14472:
[----:B0-----:R0:W1:Y:S02]  /*191c0*/  SYNCS.PHASECHK.TRANS64.TRYWAIT P0, [R2+URZ+0x32460], R0 ;  /* 0x03246000020075a7 */ /* 0x001064000800017f */
[----:B-1----:R-:W-:Y:S05]  /*191d0*/  @!P0 NANOSLEEP.SYNCS 0x989680 ;  /* 0x009896800000895d */ /* 0x002fea0003900000 */
[----:B------:R-:W1:Y:S02]  /*191e0*/  @!P0 SYNCS.PHASECHK.TRANS64 P0, [R2+URZ+0x32460], R0 ;  /* 0x03246000020085a7 */ /* 0x000e64000800007f */
[----:B-1----:R-:W-:Y:S05]  /*191f0*/  @!P0 BRA `(.L_x_14472) ;  /* 0xfffffffc00f08947 */ /* 0x002fea000383ffff */
[----:B------:R-:W-:Y:S05]  /*19200*/  BRA `(.L_x_14605) ;  /* 0xffffffa400a47947 */ /* 0x000fea000383ffff */
.L_x_14487:
[----:B-1----:R1:W2:Y:S02]  /*19210*/  SYNCS.PHASECHK.TRANS64.TRYWAIT P0, [R2+URZ+0x32440], R6 ;  /* 0x03244006020075a7 */ /* 0x0022a4000800017f */
[----:B--2---:R-:W-:Y:S05]  /*19220*/  @!P0 NANOSLEEP.SYNCS 0x989680 ;  /* 0x009896800000895d */ /* 0x004fea0003900000 */
[----:B------:R-:W2:Y:S02]  /*19230*/  @!P0 SYNCS.PHASECHK.TRANS64 P0, [R2+URZ+0x32440], R6 ;  /* 0x03244006020085a7 */ /* 0x000ea4000800007f */
[----:B--2---:R-:W-:Y:S05]  /*19240*/  @!P0 BRA `(.L_x_14487) ;  /* 0xfffffffc00f08947 */ /* 0x004fea000383ffff */
[----:B------:R-:W-:Y:S05]  /*19250*/  BRA `(.L_x_14606) ;  /* 0xffffffac00c47947 */ /* 0x000fea000383ffff */
.L_x_14492:
[----:B0-----:R0:W2:Y:S02]  /*19260*/  SYNCS.PHASECHK.TRANS64.TRYWAIT P0, [R2+URZ+0x32460], R6 ;  /* 0x03246006020075a7 */ /* 0x0010a4000800017f */
[----:B--2---:R-:W-:Y:S05]  /*19270*/  @!P0 NANOSLEEP.SYNCS 0x989680 ;  /* 0x009896800000895d */ /* 0x004fea0003900000 */
[----:B------:R-:W2:Y:S02]  /*19280*/  @!P0 SYNCS.PHASECHK.TRANS64 P0, [R2+URZ+0x32460], R6 ;  /* 0x03246006020085a7 */ /* 0x000ea4000800007f */
[----:B--2---:R-:W-:Y:S05]  /*19290*/  @!P0 BRA `(.L_x_14492) ;  /* 0xfffffffc00f08947 */ /* 0x004fea000383ffff */
[----:B------:R-:W-:Y:S05]  /*192a0*/  BRA `(.L_x_14607) ;  /* 0xffffffb000407947 */ /* 0x000fea000383ffff */
.L_x_14503:
[----:B-1----:R1:W2:Y:S02]  /*192b0*/  SYNCS.PHASECHK.TRANS64.TRYWAIT P0, [R2+URZ+0x32440], R3 ;  /* 0x03244003020075a7 */ /* 0x0022a4000800017f */
[----:B--2---:R-:W-:Y:S05]  /*192c0*/  @!P0 NANOSLEEP.SYNCS 0x989680 ;  /* 0x009896800000895d */ /* 0x004fea0003900000 */
[----:B------:R-:W2:Y:S02]  /*192d0*/  @!P0 SYNCS.PHASECHK.TRANS64 P0, [R2+URZ+0x32440], R3 ;  /* 0x03244003020085a7 */ /* 0x000ea4000800007f */
[----:B--2---:R-:W-:Y:S05]  /*192e0*/  @!P0 BRA `(.L_x_14503) ;  /* 0xfffffffc00f08947 */ /* 0x004fea000383ffff */
[----:B------:R-:W-:Y:S05]  /*192f0*/  BRA `(.L_x_14608) ;  /* 0xffffffb8002c7947 */ /* 0x000fea000383ffff */
.L_x_14508:
[----:B--2---:R2:W3:Y:S02]  /*19300*/  SYNCS.PHASECHK.TRANS64.TRYWAIT P0, [R2+URZ+0x32460], R3 ;  /* 0x03246003020075a7 */ /* 0x0044e4000800017f */
[----:B---3--:R-:W-:Y:S05]  /*19310*/  @!P0 NANOSLEEP.SYNCS 0x989680 ;  /* 0x009896800000895d */ /* 0x008fea0003900000 */
[----:B------:R-:W3:Y:S02]  /*19320*/  @!P0 SYNCS.PHASECHK.TRANS64 P0, [R2+URZ+0x32460], R3 ;  /* 0x03246003020085a7 */ /* 0x000ee4000800007f */
[----:B---3--:R-:W-:Y:S05]  /*19330*/  @!P0 BRA `(.L_x_14508) ;  /* 0xfffffffc00f08947 */ /* 0x008fea000383ffff */
[----:B------:R-:W-:Y:S05]  /*19340*/  BRA `(.L_x_14609) ;  /* 0xffffffb800a87947 */ /* 0x000fea000383ffff */
.L_x_14519:
[----:B-1----:R1:W2:Y:S02]  /*19350*/  SYNCS.PHASECHK.TRANS64.TRYWAIT P0, [R3+URZ+0x32440], R2 ;  /* 0x03244002030075a7 */ /* 0x0022a4000800017f */
[----:B--2---:R-:W-:Y:S05]  /*19360*/  @!P0 NANOSLEEP.SYNCS 0x989680 ;  /* 0x009896800000895d */ /* 0x004fea0003900000 */
[----:B------:R-:W2:Y:S02]  /*19370*/  @!P0 SYNCS.PHASECHK.TRANS64 P0, [R3+URZ+0x32440], R2 ;  /* 0x03244002030085a7 */ /* 0x000ea4000800007f */
[----:B--2---:R-:W-:Y:S05]  /*19380*/  @!P0 BRA `(.L_x_14519) ;  /* 0xfffffffc00f08947 */ /* 0x004fea000383ffff */
[----:B------:R-:W-:Y:S05]  /*19390*/  BRA `(.L_x_14610) ;  /* 0xffffffc000787947 */ /* 0x000fea000383ffff */
.L_x_14524:
[----:B--2---:R2:W3:Y:S02]  /*193a0*/  SYNCS.PHASECHK.TRANS64.TRYWAIT P0, [R3+URZ+0x32460], R2 ;  /* 0x03246002030075a7 */ /* 0x0044e4000800017f */
[----:B---3--:R-:W-:Y:S05]  /*193b0*/  @!P0 NANOSLEEP.SYNCS 0x989680 ;  /* 0x009896800000895d */ /* 0x008fea0003900000 */
[----:B------:R-:W3:Y:S02]  /*193c0*/  @!P0 SYNCS.PHASECHK.TRANS64 P0, [R3+URZ+0x32460], R2 ;  /* 0x03246002030085a7 */ /* 0x000ee4000800007f */
[----:B---3--:R-:W-:Y:S05]  /*193d0*/  @!P0 BRA `(.L_x_14524) ;  /* 0xfffffffc00f08947 */ /* 0x008fea000383ffff */
[----:B------:R-:W-:Y:S05]  /*193e0*/  BRA `(.L_x_14611) ;  /* 0xffffffc000f47947 */ /* 0x000fea000383ffff */
.L_x_14536:
        /* <DEDUP_REMOVED lines=9> */
.L_x_14613:
[----:B------:R-:W-:Y:S05]  /*19480*/  BSYNC B0 ;  /* 0x0000000000007941 */ /* 0x000fea0003800000 */
.L_x_14612:
        /* <DEDUP_REMOVED lines=9> */
.L_x_14614:
        /* <DEDUP_REMOVED lines=26> */
.L_x_14615:
        /* <DEDUP_REMOVED lines=8> */
.L_x_14616:
        /* <DEDUP_REMOVED lines=8> */
.L_x_14617:
        /* <DEDUP_REMOVED lines=8> */
.L_x_14618:
        /* <DEDUP_REMOVED lines=8> */
.L_x_14619:
        /* <DEDUP_REMOVED lines=9> */
.L_x_14620:
[----:B------:R-:W-:Y:S01]  /*19950*/  IMAD.MOV.U32 R10, RZ, RZ, R14 ;  /* 0x000000ffff0a7224 */ /* 0x000fe200078e000e */
[----:B------:R-:W-:Y:S06]  /*19960*/  BRA `(.L_x_14621) ;  /* 0xffffffc8003c7947 */ /* 0x000fec000383ffff */
.L_x_14539:
        /* <DEDUP_REMOVED lines=8> */
.L_x_14623:
[----:B------:R-:W-:Y:S05]  /*199f0*/  BSYNC B0 ;  /* 0x0000000000007941 */ /* 0x000fea0003800000 */
.L_x_14622:
        /* <DEDUP_REMOVED lines=10> */
.L_x_14624:
        /* <DEDUP_REMOVED lines=8> */
.L_x_14625:
        /* <DEDUP_REMOVED lines=8> */
.L_x_14626:
        /* <DEDUP_REMOVED lines=8> */
.L_x_14627:
        /* <DEDUP_REMOVED lines=9> */
.L_x_14628:
[----:B------:R-:W-:Y:S01]  /*19cb0*/  IMAD.MOV.U32 R10, RZ, RZ, R14 ;  /* 0x000000ffff0a7224 */ /* 0x000fe200078e000e */
[----:B------:R-:W-:Y:S06]  /*19cc0*/  BRA `(.L_x_14629) ;  /* 0xffffffc800107947 */ /* 0x000fec000383ffff */
.L_x_14541:
[----:B------:R-:W-:Y:S01]  /*19cd0*/  BSSY B0, `(.L_x_14630) ;  /* 0x0000006000007945 */ /* 0x000fe20003800000 */
[----:B------:R-:W-:Y:S01]  /*19ce0*/  PLOP3.LUT P6, PT, P6, PT, PT, 0x8, 0x0 ;  /* 0x000000000000781c */ /* 0x000fe200037ce170 */
[----:B------:R-:W-:-:S12]  /*19cf0*/  IMAD.MOV.U32 R15, RZ, RZ, -0x1 ;  /* 0xffffffffff0f7424 */ /* 0x000fd800078e00ff */
[----:B0-----:R-:W-:Y:S05]  /*19d00*/  WARPSYNC.COLLECTIVE R15, `(.L_x_14631) ;  /* 0x000000000f087348 */ /* 0x001fea0003c00000 */
[----:B------:R-:W-:Y:S01]  /*19d10*/  VOTE.ANY R14, PT, P6 ;  /* 0x00000000000e7806 */ /* 0x000fe200030e0100 */
[----:B0-----:R-:W-:Y:S06]  /*19d20*/  ENDCOLLECTIVE ;  /* 0x000000000000791b */ /* 0x001fec0003800000 */
.L_x_14631:
[----:B------:R-:W-:Y:S05]  /*19d30*/  BSYNC B0 ;  /* 0x0000000000007941 */ /* 0x000fea0003800000 */
.L_x_14630:
        /* <DEDUP_REMOVED lines=10> */
.L_x_14632:
[----:B------:R-:W-:Y:S02]  /*19de0*/  IMAD.MOV.U32 R13, RZ, RZ, R6 ;  /* 0x000000ffff0d7224 */ /* 0x000fe400078e0006 */
[----:B------:R-:W-:-:S07]  /*19df0*/  IMAD.MOV.U32 R4, RZ, RZ, R14 ;  /* 0x000000ffff047224 */ /* 0x000fce00078e000e */
[----:B------:R-:W-:Y:S05]  /*19e00*/  WARPSYNC.COLLECTIVE R15, `(.L_x_14633) ;  /* 0x000000000f087348 */ /* 0x000fea0003c00000 */
[----:B------:R0:W1:Y:S02]  /*19e10*/  SHFL.IDX P6, R14, R13, R12, R11 ;  /* 0x0000000c0d0e7389 */ /* 0x00006400000c000b */
[----:B01----:R-:W-:Y:S01]  /*19e20*/  ENDCOLLECTIVE ;  /* 0x000000000000791b */ /* 0x003fe20003800000 */
.L_x_14633:
[----:B------:R-:W-:Y:S02]  /*19e30*/  IMAD.MOV.U32 R6, RZ, RZ, R14 ;  /* 0x000000ffff067224 */ /* 0x000fe400078e000e */
[----:B------:R-:W-:-:S05]  /*19e40*/  IMAD.IADD R5, R9, 0x1, R16 ;  /* 0x0000000109057824 */ /* 0x000fca00078e0210 */
[----:B------:R1:W-:Y:S01]  /*19e50*/  STL [R1+0xc], R5 ;  /* 0x00000c0501007387 */ /* 0x0003e20000100800 */
[----:B------:R-:W-:Y:S05]  /*19e60*/  BRA `(.L_x_14634) ;  /* 0xffffffc400f07947 */ /* 0x000fea000383ffff */
.L_x_14543:
        /* <DEDUP_REMOVED lines=8> */
.L_x_14636:
[----:B------:R-:W-:Y:S05]  /*19ef0*/  BSYNC B0 ;  /* 0x0000000000007941 */ /* 0x000fea0003800000 */
.L_x_14635:
[----:B------:R-:W-:Y:S01]  /*19f00*/  IMAD.MOV.U32 R2, RZ, RZ, R14 ;  /* 0x000000ffff027224 */ /* 0x000fe200078e000e */
[----:B------:R-:W-:Y:S06]  /*19f10*/  BRA `(.L_x_14637) ;  /* 0xffffffc400dc7947 */ /* 0x000fec000383ffff */
.L_x_14549:
[----:B0-----:R0:W1:Y:S02]  /*19f20*/  SYNCS.PHASECHK.TRANS64.TRYWAIT P0, [R0+URZ+0x32420], R3 ;  /* 0x03242003000075a7 */ /* 0x001064000800017f */
[----:B-1----:R-:W-:Y:S05]  /*19f30*/  @!P0 NANOSLEEP.SYNCS 0x989680 ;  /* 0x009896800000895d */ /* 0x002fea0003900000 */
[----:B------:R-:W1:Y:S02]  /*19f40*/  @!P0 SYNCS.PHASECHK.TRANS64 P0, [R0+URZ+0x32420], R3 ;  /* 0x03242003000085a7 */ /* 0x000e64000800007f */
[----:B-1----:R-:W-:Y:S05]  /*19f50*/  @!P0 BRA `(.L_x_14549) ;  /* 0xfffffffc00f08947 */ /* 0x002fea000383ffff */
[----:B------:R-:W-:Y:S05]  /*19f60*/  BRA `(.L_x_14638) ;  /* 0xffffffd0007c7947 */ /* 0x000fea000383ffff */
.L_x_14550:
        /* <DEDUP_REMOVED lines=11> */
.L_x_14640:
[----:B------:R-:W-:Y:S05]  /*1a020*/  BSYNC B0 ;  /* 0x0000000000007941 */ /* 0x000fea0003800000 */
.L_x_14639:
[----:B------:R-:W-:Y:S05]  /*1a030*/  BRA `(.L_x_14641) ;  /* 0xffffffd000647947 */ /* 0x000fea000383ffff */
.L_x_14553:
[----:B------:R-:W-:Y:S01]  /*1a040*/  BSSY B1, `(.L_x_14642) ;  /* 0x0000006000017945 */ /* 0x000fe20003800000 */
[----:B------:R-:W-:-:S07]  /*1a050*/  IMAD.MOV.U32 R15, RZ, RZ, -0x1 ;  /* 0xffffffffff0f7424 */ /* 0x000fce00078e00ff */
[----:B01----:R-:W-:Y:S05]  /*1a060*/  WARPSYNC.COLLECTIVE R15, `(.L_x_14643) ;  /* 0x000000000f0c7348 */ /* 0x003fea0003c00000 */
[----:B------:R-:W-:Y:S02]  /*1a070*/  ELECT P6, UR62, PT ;  /* 0x00000000003e782f */ /* 0x000fe400038c0000 */
[----:B------:R-:W-:Y:S01]  /*1a080*/  MOV R14, UR62 ;  /* 0x0000003e000e7c02 */ /* 0x000fe20008000f00 */
[----:B01----:R-:W-:Y:S10]  /*1a090*/  ENDCOLLECTIVE ;  /* 0x000000000000791b */ /* 0x003ff40003800000 */
.L_x_14643:
[----:B------:R-:W-:Y:S05]  /*1a0a0*/  BSYNC B1 ;  /* 0x0000000000017941 */ /* 0x000fea0003800000 */
.L_x_14642:
[----:B------:R-:W-:Y:S05]  /*1a0b0*/  BRA `(.L_x_14644) ;  /* 0xffffffd0005c7947 */ /* 0x000fea000383ffff */
.L_x_14555:
[----:B0-----:R0:W1:Y:S02]  /*1a0c0*/  SYNCS.PHASECHK.TRANS64.TRYWAIT P0, [R6+URZ], R5 ;  /* 0x00000005060075a7 */ /* 0x001064000800017f */
[----:B-1----:R-:W-:Y:S05]  /*1a0d0*/  @!P0 NANOSLEEP.SYNCS 0x989680 ;  /* 0x009896800000895d */ /* 0x002fea0003900000 */
[----:B------:R-:W1:Y:S02]  /*1a0e0*/  @!P0 SYNCS.PHASECHK.TRANS64 P0, [R6+URZ], R5 ;  /* 0x00000005060085a7 */ /* 0x000e64000800007f */
[----:B-1----:R-:W-:Y:S05]  /*1a0f0*/  @!P0 BRA `(.L_x_14555) ;  /* 0xfffffffc00f08947 */ /* 0x002fea000383ffff */
[----:B------:R-:W-:Y:S05]  /*1a100*/  BRA `(.L_x_14645) ;  /* 0xffffffd000947947 */ /* 0x000fea000383ffff */
.L_x_14556:
[----:B-1----:R1:W2:Y:S02]  /*1a110*/  SYNCS.PHASECHK.TRANS64.TRYWAIT P0, [R7+URZ], R2 ;  /* 0x00000002070075a7 */ /* 0x0022a4000800017f */
[----:B--2---:R-:W-:Y:S05]  /*1a120*/  @!P0 NANOSLEEP.SYNCS 0x989680 ;  /* 0x009896800000895d */ /* 0x004fea0003900000 */
[----:B------:R-:W2:Y:S02]  /*1a130*/  @!P0 SYNCS.PHASECHK.TRANS64 P0, [R7+URZ], R2 ;  /* 0x00000002070085a7 */ /* 0x000ea4000800007f */
[----:B--2---:R-:W-:Y:S05]  /*1a140*/  @!P0 BRA `(.L_x_14556) ;  /* 0xfffffffc00f08947 */ /* 0x004fea000383ffff */
[----:B------:R-:W-:Y:S05]  /*1a150*/  BRA `(.L_x_14646) ;  /* 0xffffffd000887947 */ /* 0x000fea000383ffff */
.L_x_14558:
[----:B--2---:R2:W3:Y:S02]  /*1a160*/  SYNCS.PHASECHK.TRANS64.TRYWAIT P0, [R4+URZ], R5 ;  /* 0x00000005040075a7 */ /* 0x0044e4000800017f */
[----:B---3--:R-:W-:Y:S05]  /*1a170*/  @!P0 NANOSLEEP.SYNCS 0x989680 ;  /* 0x009896800000895d */ /* 0x008fea0003900000 */
[----:B------:R-:W3:Y:S02]  /*1a180*/  @!P0 SYNCS.PHASECHK.TRANS64 P0, [R4+URZ], R5 ;  /* 0x00000005040085a7 */ /* 0x000ee4000800007f */
[----:B---3--:R-:W-:Y:S05]  /*1a190*/  @!P0 BRA `(.L_x_14558) ;  /* 0xfffffffc00f08947 */ /* 0x008fea000383ffff */
[----:B------:R-:W-:Y:S05]  /*1a1a0*/  BRA `(.L_x_14647) ;  /* 0xffffffd0008c7947 */ /* 0x000fea000383ffff */
.L_x_14648:
        /* <DEDUP_REMOVED lines=13> */
.L_x_15207:


//--------------------- .text._ZN7cutlass13device_kernelIN5flash11enable_sm90INS1_16FlashAttnFwdSm90INS1_25CollectiveMainloopFwdSm90ILi2EN4cute5tupleIJNS5_1CILi1EEES8_S8_EEENS6_IJNS7_ILi128EEENS7_ILi96EEENS7_ILi64EEEEEELi256ENS_10bfloat16_tEfNS_4arch4Sm90ELb1ELb0ELb1ELb1ELb0ELb1ELb1ELb1ELb0ELb1ELb1ELb0EEENS1_21CollectiveEpilogueFwdINS6_IJSA_NS7_ILi256EEESB_EEES9_SE_SG_Li256ELb1ELb1ELb1ELb0EEENS1_36VarlenDynamicPersistentTileSchedulerILi128ELi96ELi256ELi128ELb1ELb1ELb1ELb1ELb1ELb1EEEEEEEEEvNT_6ParamsE --------------------------
	.section	.text._ZN7cutlass13device_kernelIN5flash11enable_sm90INS1_16FlashAttnFwdSm90INS1_25CollectiveMainloopFwdSm90ILi2EN4cute5tupleIJNS5_1CILi1EEES8_S8_EEENS6_IJNS7_ILi128EEENS7_ILi96EEENS7_ILi64EEEEEELi256ENS_10bfloat16_tEfNS_4arch4Sm90ELb1ELb0ELb1ELb1ELb0ELb1ELb1ELb1ELb0ELb1ELb1ELb0EEENS1_21CollectiveEpilogueFwdINS6_IJSA_NS7_ILi256EEESB_EEES9_SE_SG_Li256ELb1ELb1ELb1ELb0EEENS1_36VarlenDynamicPersistentTileSchedulerILi128ELi96ELi256ELi128ELb1ELb1ELb1ELb1ELb1ELb1EEEEEEEEEvNT_6ParamsE,"ax",@progbits
	.align	128
.text._ZN7cutlass13device_kernelIN5flash11enable_sm90INS1_16FlashAttnFwdSm90INS1_25CollectiveMainloopFwdSm90ILi2EN4cute5tupleIJNS5_1CILi1EEES8_S8_EEENS6_IJNS7_ILi128EEENS7_ILi96EEENS7_ILi64EEEEEELi256ENS_10bfloat16_tEfNS_4arch4Sm90ELb1ELb0ELb1ELb1ELb0ELb1ELb1ELb1ELb0ELb1ELb1ELb0EEENS1_21CollectiveEpilogueFwdINS6_IJSA_NS7_ILi256EEESB_EEES9_SE_SG_Li256ELb1ELb1ELb1ELb0EEENS1_36VarlenDynamicPersistentTileSchedulerILi128ELi96ELi256ELi128ELb1ELb1ELb1ELb1ELb1ELb1EEEEEEEEEvNT_6ParamsE:
        .type           _ZN7cutlass13device_kernelIN5flash11enable_sm90INS1_16FlashAttnFwdSm90INS1_25CollectiveMainloopFwdSm90ILi2EN4cute5tupleIJNS5_1CILi1EEES8_S8_EEENS6_IJNS7_ILi128EEENS7_ILi96EEENS7_ILi64EEEEEELi256ENS_10bfloat16_tEfNS_4arch4Sm90ELb1ELb0ELb1ELb1ELb0ELb1ELb1ELb1ELb0ELb1ELb1ELb0EEENS1_21CollectiveEpilogueFwdINS6_IJSA_NS7_ILi256EEESB_EEES9_SE_SG_Li256ELb1ELb1ELb1ELb0EEENS1_36VarlenDynamicPersistentTileSchedulerILi128ELi96ELi256ELi128ELb1ELb1ELb1ELb1ELb1ELb1EEEEEEEEEvNT_6ParamsE,@function
        .size           _ZN7cutlass13device_kernelIN5flash11enable_sm90INS1_16FlashAttnFwdSm90INS1_25CollectiveMainloopFwdSm90ILi2EN4cute5tupleIJNS5_1CILi1EEES8_S8_EEENS6_IJNS7_ILi128EEENS7_ILi96EEENS7_ILi64EEEEEELi256ENS_10bfloat16_tEfNS_4arch4Sm90ELb1ELb0ELb1ELb1ELb0ELb1ELb1ELb1ELb0ELb1ELb1ELb0EEENS1_21CollectiveEpilogueFwdINS6_IJSA_NS7_ILi256EEESB_EEES9_SE_SG_Li256ELb1ELb1ELb1ELb0EEENS1_36VarlenDynamicPersistentTileSchedulerILi128ELi96ELi256ELi128ELb1ELb1ELb1ELb1ELb1ELb1EEEEEEEEEvNT_6ParamsE,(.L_x_15208 - _ZN7cutlass13device_kernelIN5flash11enable_sm90INS1_16FlashAttnFwdSm90INS1_25CollectiveMainloopFwdSm90ILi2EN4cute5tupleIJNS5_1CILi1EEES8_S8_EEENS6_IJNS7_ILi128EEENS7_ILi96EEENS7_ILi64EEEEEELi256ENS_10bfloat16_tEfNS_4arch4Sm90ELb1ELb0ELb1ELb1ELb0ELb1ELb1ELb1ELb0ELb1ELb1ELb0EEENS1_21CollectiveEpilogueFwdINS6_IJSA_NS7_ILi256EEESB_EEES9_SE_SG_Li256ELb1ELb1ELb1ELb0EEENS1_36VarlenDynamicPersistentTileSchedulerILi128ELi96ELi256ELi128ELb1ELb1ELb1ELb1ELb1ELb1EEEEEEEEEvNT_6ParamsE)
        .other          _ZN7cutlass13device_kernelIN5flash11enable_sm90INS1_16FlashAttnFwdSm90INS1_25CollectiveMainloopFwdSm90ILi2EN4cute5tupleIJNS5_1CILi1EEES8_S8_EEENS6_IJNS7_ILi128EEENS7_ILi96EEENS7_ILi64EEEEEELi256ENS_10bfloat16_tEfNS_4arch4Sm90ELb1ELb0ELb1ELb1ELb0ELb1ELb1ELb1ELb0ELb1ELb1ELb0EEENS1_21CollectiveEpilogueFwdINS6_IJSA_NS7_ILi256EEESB_EEES9_SE_SG_Li256ELb1ELb1ELb1ELb0EEENS1_36VarlenDynamicPersistentTileSchedulerILi128ELi96ELi256ELi128ELb1ELb1ELb1ELb1ELb1ELb1EEEEEEEEEvNT_6ParamsE,@"STO_CUDA_ENTRY STV_DEFAULT"
_ZN7cutlass13device_kernelIN5flash11enable_sm90INS1_16FlashAttnFwdSm90INS1_25CollectiveMainloopFwdSm90ILi2EN4cute5tupleIJNS5_1CILi1EEES8_S8_EEENS6_IJNS7_ILi128EEENS7_ILi96EEENS7_ILi64EEEEEELi256ENS_10bfloat16_tEfNS_4arch4Sm90ELb1ELb0ELb1ELb1ELb0ELb1ELb1ELb1ELb0ELb1ELb1ELb0EEENS1_21CollectiveEpilogueFwdINS6_IJSA_NS7_ILi256EEESB_EEES9_SE_SG_Li256ELb1ELb1ELb1ELb0EEENS1_36VarlenDynamicPersistentTileSchedulerILi128ELi96ELi256ELi128ELb1ELb1ELb1ELb1ELb1ELb1EEEEEEEEEvNT_6ParamsE:
        /* <DEDUP_REMOVED lines=24> */
.L_x_14650:
[----:B------:R-:W-:Y:S05]  /*0180*/  BSYNC B0 ;  /* 0x0000000000007941 */ /* 0x000fea0003800000 */
.L_x_14649:
        /* <DEDUP_REMOVED lines=43> */
.L_x_14651:
        /* <DEDUP_REMOVED lines=22> */
.L_x_14652:
        /* <DEDUP_REMOVED lines=18> */
.L_x_14653:
        /* <DEDUP_REMOVED lines=22> */
.L_x_14654:
        /* <DEDUP_REMOVED lines=22> */
.L_x_14655:
        /* <DEDUP_REMOVED lines=8> */
.L_x_14658:
[----:B------:R-:W-:-:S08]  /*0a00*/  NOP ;  /* 0x0000000000007918 */ /* 0x000fd00000000000 */
[----:B------:R-:W0:Y:S02]  /*0a10*/  USETMAXREG.TRY_ALLOC.CTAPOOL UP0, 0xf0 ;  /* 0x000000f0000079c8 */ /* 0x000e240008000600 */
[----:B0-----:R-:W-:-:S13]  /*0a20*/  PLOP3.LUT P0, PT, PT, PT, UP0, 0x80, 0x0 ;  /* 0x000000000000781c */ /* 0x001fda0003f0f008 */
[----:B------:R-:W-:Y:S05]  /*0a30*/  @!P0 BRA `(.L_x_14658) ;  /* 0xfffffffc00f08947 */ /* 0x000fea000383ffff */
[----:B------:R-:W2:Y:S01]  /*0a40*/  LDL.LU R0, [R1+0x48] ;  /* 0x0000480001007983 */ /* 0x000ea20000300800 */
[----:B------:R-:W-:Y:S01]  /*0a50*/  SHF.R.U32.HI R2, RZ, 0x7, R6 ;  /* 0x00000007ff027819 */ /* 0x000fe20000011606 */
[----:B------:R-:W0:Y:S01]  /*0a60*/  S2UR UR5, SR_CgaCtaId ;  /* 0x00000000000579c3 */ /* 0x000e220000008800 */
[----:B------:R-:W-:-:S07]  /*0a70*/  UMOV UR4, 0x400 ;  /* 0x0000040000047882 */ /* 0x000fce0000000000 */
[----:B------:R-:W-:Y:S06]  /*0a80*/  BAR.ARV 0x8, 0x180 ;  /* 0x0206000000007b1d */ /* 0x000fec0000002000 */
[----:B------:R-:W-:-:S13]  /*0a90*/  ISETP.NE.AND P0, PT, R2, 0x1, PT ;  /* 0x000000010200780c */ /* 0x000fda0003f05270 */
[----:B------:R-:W-:Y:S06]  /*0aa0*/  @!P0 BAR.ARV 0x9, 0x100 ;  /* 0x0244000000008b1d */ /* 0x000fec0000002000 */
[----:B0-----:R-:W-:Y:S02]  /*0ab0*/  ULEA UR4, UR5, UR4, 0x18 ;  /* 0x0000000405047291 */ /* 0x001fe4000f8ec03f */
[----:B------:R-:W-:Y:S04]  /*0ac0*/  BAR.SYNC.DEFER_BLOCKING 0x5, 0x180 ;  /* 0x0146000000007b1d */ /* 0x000fe80000010000 */
[----:B------:R-:W-:-:S02]  /*0ad0*/  IMAD.U32 R19, RZ, RZ, UR4 ;  /* 0x00000004ff137e24 */ /* 0x000fc4000f8e00ff */
[----:B------:R-:W-:-:S03]  /*0ae0*/  ULDC UR4, c[0x0][0xd3c] ;  /* 0x00034f0000047ab9 */ /* 0x000fc60000000800 */
[----:B------:R-:W0:Y:S01]  /*0af0*/  LDS.128 R12, [R19+0x324d0] ;  /* 0x0324d000130c7984 */ /* 0x000e220000000c00 */
[----:B------:R-:W-:Y:S06]  /*0b00*/  BAR.ARV 0x4, 0x180 ;  /* 0x0106000000007b1d */ /* 0x000fec0000002000 */
[----:B--2---:R-:W-:-:S04]  /*0b10*/  LOP3.LUT R0, R0, 0xfffffffb, RZ, 0xc0, !PT ;  /* 0xfffffffb00007812 */ /* 0x004fc800078ec0ff */
[----:B------:R-:W-:Y:S02]  /*0b20*/  @P0 LOP3.LUT R0, R0, 0x4, RZ, 0xfc, !PT ;  /* 0x0000000400000812 */ /* 0x000fe400078efcff */
[----:B0-----:R-:W-:-:S03]  /*0b30*/  ISETP.GE.AND P0, PT, R15, UR4, PT ;  /* 0x000000040f007c0c */ /* 0x001fc6000bf06270 */
[----:B------:R0:W-:Y:S10]  /*0b40*/  STL [R1+0x48], R0 ;  /* 0x0000480001007387 */ /* 0x0001f40000100800 */
[----:B0-----:R-:W-:Y:S05]  /*0b50*/  @P0 BRA `(.L_x_14659) ;  /* 0x0000022800340947 */ /* 0x001fea0003800000 */
[----:B------:R-:W-:Y:S01]  /*0b60*/  VIADD R6, R6, 0xffffff80 ;  /* 0xffffff8006067836 */ /* 0x000fe20000000000 */
[----:B------:R-:W-:Y:S01]  /*0b70*/  ULOP3.LUT UR37, UR36, 0x1, URZ, 0xfc, !UPT ;  /* 0x0000000124257892 */ /* 0x000fe2000f8efc3f */
[----:B------:R-:W-:Y:S02]  /*0b80*/  IMAD.MOV.U32 R18, RZ, RZ, RZ ;  /* 0x000000ffff127224 */ /* 0x000fe400078e00ff */
[----:B------:R-:W-:Y:S01]  /*0b90*/  IMAD.MOV.U32 R202, RZ, RZ, RZ ;  /* 0x000000ffffca7224 */ /* 0x000fe200078e00ff */
[----:B------:R-:W-:Y:S01]  /*0ba0*/  SHF.R.S32.HI R3, RZ, 0x1f, R6 ;  /* 0x0000001fff037819 */ /* 0x000fe20000011406 */
[----:B------:R-:W-:-:S03]  /*0bb0*/  IMAD.MOV.U32 R23, RZ, RZ, RZ ;  /* 0x000000ffff177224 */ /* 0x000fc600078e00ff */
        /* <DEDUP_REMOVED lines=14> */
[----:B------:R-:W-:Y:S02]  /*0ca0*/  SHF.R.S32.HI R8, RZ, 0x1f, R10 ;  /* 0x0000001fff087819 */ /* 0x000fe4000001140a */
[----:B------:R-:W-:Y:S02]  /*0cb0*/  LEA.HI R9, R9, R21, RZ, 0x5 ;  /* 0x0000001509097211 */ /* 0x000fe400078f28ff */
[----:B------:R-:W-:Y:S02]  /*0cc0*/  LEA.HI R8, R8, R11, RZ, 0x3 ;  /* 0x0000000b08087211 */ /* 0x000fe400078f18ff */
[----:B------:R-:W-:Y:S02]  /*0cd0*/  LOP3.LUT R4, R4, 0x1ffffffe, RZ, 0xc0, !PT ;  /* 0x1ffffffe04047812 */ /* 0x000fe400078ec0ff */
[----:B------:R-:W-:Y:S01]  /*0ce0*/  LOP3.LUT R12, R8, 0xfffffff8, RZ, 0xc0, !PT ;  /* 0xfffffff8080c7812 */ /* 0x000fe200078ec0ff */
[----:B------:R-:W-:Y:S01]  /*0cf0*/  IMAD.IADD R8, R5, 0x1, -R0 ;  /* 0x0000000105087824 */ /* 0x000fe200078e0a00 */
[-C--:B------:R-:W-:Y:S01]  /*0d00*/  LEA.HI R0, R3, R6.reuse, RZ, 0x5 ;  /* 0x0000000603007211 */ /* 0x080fe200078f28ff */
[----:B------:R-:W-:Y:S01]  /*0d10*/  IMAD.IADD R4, R7, 0x1, -R4 ;  /* 0x0000000107047824 */ /* 0x000fe200078e0a04 */
[----:B------:R-:W-:Y:S01]  /*0d20*/  LEA.HI R3, R3, R6, RZ, 0x3 ;  /* 0x0000000603037211 */ /* 0x000fe200078f18ff */
[----:B------:R-:W-:Y:S01]  /*0d30*/  IMAD.IADD R12, R11, 0x1, -R12 ;  /* 0x000000010b0c7824 */ /* 0x000fe200078e0a0c */
[----:B------:R-:W-:-:S02]  /*0d40*/  SHF.R.S32.HI R9, RZ, 0x5, R9 ;  /* 0x00000005ff097819 */ /* 0x000fc40000011409 */
[----:B------:R-:W-:Y:S02]  /*0d50*/  LOP3.LUT R7, R3, 0xfffffff8, RZ, 0xc0, !PT ;  /* 0xfffffff803077812 */ /* 0x000fe400078ec0ff */
[----:B------:R-:W-:Y:S01]  /*0d60*/  LOP3.LUT R3, R22, 0xfffffffc, RZ, 0xc0, !PT ;  /* 0xfffffffc16037812 */ /* 0x000fe200078ec0ff */
[----:B------:R-:W-:Y:S01]  /*0d70*/  IMAD R9, R9, 0x10, R12 ;  /* 0x0000001009097824 */ /* 0x000fe200078e020c */
[----:B------:R-:W-:Y:S01]  /*0d80*/  SHF.R.S32.HI R22, RZ, 0x2, R22 ;  /* 0x00000002ff167819 */ /* 0x000fe20000011416 */
[----:B------:R-:W-:Y:S01]  /*0d90*/  IMAD.IADD R228, R6, 0x1, -R7 ;  /* 0x0000000106e47824 */ /* 0x000fe200078e0a07 */
[----:B------:R-:W-:Y:S01]  /*0da0*/  LOP3.LUT R5, R2, 0x3fffff0, RZ, 0xc0, !PT ;  /* 0x03fffff002057812 */ /* 0x000fe200078ec0ff */
[----:B------:R-:W-:Y:S01]  /*0db0*/  IMAD R20, R8, 0x40, R9 ;  /* 0x0000004008147824 */ /* 0x000fe200078e0209 */
[----:B------:R-:W-:Y:S01]  /*0dc0*/  SHF.R.S32.HI R16, RZ, 0x5, R0 ;  /* 0x00000005ff107819 */ /* 0x000fe20000011400 */
[----:B------:R-:W-:Y:S01]  /*0dd0*/  VIADD R9, R22, 0x40 ;  /* 0x0000004016097836 */ /* 0x000fe20000000000 */
[----:B------:R-:W-:Y:S01]  /*0de0*/  LOP3.LUT R10, R10, 0x7ffffffc, RZ, 0xc0, !PT ;  /* 0x7ffffffc0a0a7812 */ /* 0x000fe200078ec0ff */
[----:B------:R-:W-:-:S02]  /*0df0*/  IMAD.IADD R5, R6, 0x1, -R5 ;  /* 0x0000000106057824 */ /* 0x000fc400078e0a05 */
[----:B------:R-:W-:Y:S01]  /*0e00*/  IMAD.IADD R3, R6, 0x1, -R3 ;  /* 0x0000000106037824 */ /* 0x000fe200078e0a03 */
[----:B------:R-:W-:Y:S01]  /*0e10*/  SHF.R.S32.HI R8, RZ, 0x1f, R9 ;  /* 0x0000001fff087819 */ /* 0x000fe20000011409 */
[----:B------:R-:W-:Y:S01]  /*0e20*/  IMAD R5, R16, 0x10, R5 ;  /* 0x0000001010057824 */ /* 0x000fe200078e0205 */
[----:B------:R0:W-:Y:S01]  /*0e30*/  STL [R1+0x64], R16 ;  /* 0x0000641001007387 */ /* 0x0001e20000100800 */
[----:B------:R-:W-:Y:S01]  /*0e40*/  IMAD.SHL.U32 R228, R228, 0x8, RZ ;  /* 0x00000008e4e47824 */ /* 0x000fe200078e00ff */
[----:B------:R-:W-:Y:S01]  /*0e50*/  LEA.HI R0, R3, R3, RZ, 0x1 ;  /* 0x0000000303007211 */ /* 0x000fe200078f08ff */
[----:B------:R-:W-:Y:S01]  /*0e60*/  IMAD R11, R5, 0x8, R4 ;  /* 0x00000008050b7824 */ /* 0x000fe200078e0204 */
[----:B------:R-:W-:Y:S01]  /*0e70*/  LEA.HI R8, R8, R9, RZ, 0x3 ;  /* 0x0000000908087211 */ /* 0x000fe200078f18ff */
[----:B------:R-:W-:Y:S01]  /*0e80*/  IMAD.SHL.U32 R200, R3, 0x4, RZ ;  /* 0x0000000403c87824 */ /* 0x000fe200078e00ff */
[----:B------:R-:W-:Y:S01]  /*0e90*/  SHF.R.S32.HI R4, RZ, 0x1f, R22 ;  /* 0x0000001fff047819 */ /* 0x000fe20000011416 */
[----:B------:R-:W-:Y:S01]  /*0ea0*/  IMAD.SHL.U32 R4, R9, 0x40, RZ ;  /* 0x0000004009047824 */ /* 0x000fe200078e00ff */
[----:B------:R-:W-:Y:S01]  /*0eb0*/  LOP3.LUT R0, R0, 0x1ffffffe, RZ, 0xc0, !PT ;  /* 0x1ffffffe00007812 */ /* 0x000fe200078ec0ff */
[----:B------:R-:W-:Y:S01]  /*0ec0*/  IMAD.SHL.U32 R8, R8, 0x40, RZ ;  /* 0x0000004008087824 */ /* 0x000fe200078e00ff */
[----:B------:R-:W-:Y:S01]  /*0ed0*/  STL [R1+0x198], R20 ;  /* 0x0001981401007387 */ /* 0x000fe20000100800 */
[----:B0-----:R-:W-:-:S02]  /*0ee0*/  IMAD.SHL.U32 R16, R3, 0x8, RZ ;  /* 0x0000000803107824 */ /* 0x001fc400078e00ff */
[----:B------:R-:W-:Y:S01]  /*0ef0*/  IMAD.IADD R0, R3, 0x1, -R0 ;  /* 0x0000000103007824 */ /* 0x000fe200078e0a00 */
[----:B------:R-:W-:Y:S01]  /*0f00*/  LOP3.LUT R3, R4, 0x1c0, RZ, 0xc0, !PT ;  /* 0x000001c004037812 */ /* 0x000fe200078ec0ff */
[----:B------:R-:W-:Y:S01]  /*0f10*/  STL [R1+0x8c], RZ ;  /* 0x00008cff01007387 */ /* 0x000fe20000100800 */
[----:B------:R-:W-:Y:S01]  /*0f20*/  SHF.R.S32.HI R4, RZ, 0x1f, R228 ;  /* 0x0000001fff047819 */ /* 0x000fe200000114e4 */
[----:B------:R-:W-:Y:S01]  /*0f30*/  IMAD.IADD R10, R21, 0x1, -R10 ;  /* 0x00000001150a7824 */ /* 0x000fe200078e0a0a */
[----:B------:R-:W-:Y:S01]  /*0f40*/  LOP3.LUT R4, R8, 0xfffffe00, RZ, 0xc0, !PT ;  /* 0xfffffe0008047812 */ /* 0x000fe200078ec0ff */
[----:B------:R-:W-:Y:S01]  /*0f50*/  VIADD R8, R228, 0x80 ;  /* 0x00000080e4087836 */ /* 0x000fe20000000000 */
[----:B------:R-:W-:Y:S01]  /*0f60*/  SHF.R.U32.HI R9, RZ, 0x3, R3 ;  /* 0x00000003ff097819 */ /* 0x000fe20000011603 */
[----:B------:R-:W-:Y:S01]  /*0f70*/  IMAD.SHL.U32 R45, R10, 0x2, RZ ;  /* 0x000000020a2d7824 */ /* 0x000fe200078e00ff */
[----:B------:R-:W-:Y:S01]  /*0f80*/  LOP3.LUT R3, R3, 0x38, R16, 0xf8, !PT ;  /* 0x0000003803037812 */ /* 0x000fe200078ef810 */
[----:B------:R0:W-:Y:S01]  /*0f90*/  STL [R1+0x68], R4 ;  /* 0x0000680401007387 */ /* 0x0001e20000100800 */
[----:B------:R-:W-:-:S02]  /*0fa0*/  VIADD R12, R228, 0x40 ;  /* 0x00000040e40c7836 */ /* 0x000fc40000000000 */
[C---:B------:R-:W-:Y:S01]  /*0fb0*/  VIADD R44, R45.reuse, 0x8 ;  /* 0x000000082d2c7836 */ /* 0x040fe20000000000 */
[----:B------:R-:W-:Y:S01]  /*0fc0*/  STL [R1+0x5c], R45 ;  /* 0x00005c2d01007387 */ /* 0x000fe20000100800 */
[C---:B------:R-:W-:Y:S01]  /*0fd0*/  VIADD R43, R45.reuse, 0x10 ;  /* 0x000000102d2b7836 */ /* 0x040fe20000000000 */
[----:B------:R-:W-:Y:S01]  /*0fe0*/  SHF.R.S32.HI R12, RZ, 0x1f, R12 ;  /* 0x0000001fff0c7819 */ /* 0x000fe2000001140c */
[C---:B------:R-:W-:Y:S02]  /*0ff0*/  VIADD R42, R45.reuse, 0x18 ;  /* 0x000000182d2a7836 */ /* 0x040fe40000000000 */
[C---:B------:R-:W-:Y:S01]  /*1000*/  VIADD R41, R45.reuse, 0x20 ;  /* 0x000000202d297836 */ /* 0x040fe20000000000 */
[----:B0-----:R-:W-:Y:S01]  /*1010*/  LOP3.LUT R4, R4, R3, R9, 0xf6, !PT ;  /* 0x0000000304047212 */ /* 0x001fe200078ef609 */
[----:B------:R-:W-:Y:S01]  /*1020*/  VIADD R40, R45, 0x28 ;  /* 0x000000282d287836 */ /* 0x000fe20000000000 */
[----:B------:R-:W-:Y:S01]  /*1030*/  SHF.R.S32.HI R9, RZ, 0x1f, R8 ;  /* 0x0000001fff097819 */ /* 0x000fe20000011408 */
[----:B------:R-:W-:-:S02]  /*1040*/  IMAD.SHL.U32 R8, R11, 0x8, RZ ;  /* 0x000000080b087824 */ /* 0x000fc400078e00ff */
[----:B------:R-:W-:Y:S01]  /*1050*/  IMAD R3, R4, 0x2, R19 ;  /* 0x0000000204037824 */ /* 0x000fe200078e0213 */
[----:B------:R-:W-:Y:S01]  /*1060*/  SHF.R.S32.HI R4, RZ, 0x1f, R44 ;  /* 0x0000001fff047819 */ /* 0x000fe2000001142c */
[C---:B------:R-:W-:Y:S01]  /*1070*/  VIADD R39, R45.reuse, 0x30 ;  /* 0x000000302d277836 */ /* 0x040fe20000000000 */
[----:B------:R-:W-:Y:S01]  /*1080*/  STL [R1+0x19c], R8 ;  /* 0x00019c0801007387 */ /* 0x000fe20000100800 */
[C---:B------:R-:W-:Y:S02]  /*1090*/  VIADD R38, R45.reuse, 0x38 ;  /* 0x000000382d267836 */ /* 0x040fe40000000000 */
[C---:B------:R-:W-:Y:S01]  /*10a0*/  VIADD R37, R45.reuse, 0x40 ;  /* 0x000000402d257836 */ /* 0x040fe20000000000 */
[----:B------:R-:W-:Y:S01]  /*10b0*/  STL [R1+0x194], R3 ;  /* 0x0001940301007387 */ /* 0x000fe20000100800 */
[C---:B------:R-:W-:Y:S02]  /*10c0*/  VIADD R36, R45.reuse, 0x48 ;  /* 0x000000482d247836 */ /* 0x040fe40000000000 */
[C---:B------:R-:W-:Y:S01]  /*10d0*/  VIADD R35, R45.reuse, 0x50 ;  /* 0x000000502d237836 */ /* 0x040fe20000000000 */
[----:B------:R-:W-:Y:S01]  /*10e0*/  STL [R1+0x10c], R44 ;  /* 0x00010c2c01007387 */ /* 0x000fe20000100800 */
[----:B------:R-:W-:-:S02]  /*10f0*/  VIADD R34, R45, 0x58 ;  /* 0x000000582d227836 */ /* 0x000fc40000000000 */
[C---:B------:R-:W-:Y:S01]  /*1100*/  VIADD R33, R45.reuse, 0x60 ;  /* 0x000000602d217836 */ /* 0x040fe20000000000 */
[----:B------:R0:W-:Y:S01]  /*1110*/  STL [R1+0x108], R43 ;  /* 0x0001082b01007387 */ /* 0x0001e20000100800 */
[C---:B------:R-:W-:Y:S02]  /*1120*/  VIADD R32, R45.reuse, 0x68 ;  /* 0x000000682d207836 */ /* 0x040fe40000000000 */
[C---:B------:R-:W-:Y:S01]  /*1130*/  VIADD R31, R45.reuse, 0x70 ;  /* 0x000000702d1f7836 */ /* 0x040fe20000000000 */
[----:B------:R-:W-:Y:S01]  /*1140*/  STL [R1+0x104], R42 ;  /* 0x0001042a01007387 */ /* 0x000fe20000100800 */
[C---:B------:R-:W-:Y:S02]  /*1150*/  VIADD R30, R45.reuse, 0x78 ;  /* 0x000000782d1e7836 */ /* 0x040fe40000000000 */
[C---:B------:R-:W-:Y:S01]  /*1160*/  VIADD R29, R45.reuse, 0x80 ;  /* 0x000000802d1d7836 */ /* 0x040fe20000000000 */
[----:B------:R1:W-:Y:S01]  /*1170*/  STL [R1+0x100], R41 ;  /* 0x0001002901007387 */ /* 0x0003e20000100800 */
[C---:B------:R-:W-:Y:S01]  /*1180*/  VIADD R28, R45.reuse, 0x88 ;  /* 0x000000882d1c7836 */ /* 0x040fe20000000000 */
[----:B0-----:R-:W-:Y:S01]  /*1190*/  SHF.R.S32.HI R43, RZ, 0x1f, R43 ;  /* 0x0000001fff2b7819 */ /* 0x001fe2000001142b */
[C---:B------:R-:W-:Y:S01]  /*11a0*/  VIADD R27, R45.reuse, 0x90 ;  /* 0x000000902d1b7836 */ /* 0x040fe20000000000 */
[----:B------:R0:W-:Y:S01]  /*11b0*/  STL [R1+0xfc], R40 ;  /* 0x0000fc2801007387 */ /* 0x0001e20000100800 */
[----:B------:R-:W-:-:S02]  /*11c0*/  VIADD R26, R45, 0x98 ;  /* 0x000000982d1a7836 */ /* 0x000fc40000000000 */
[C---:B------:R-:W-:Y:S01]  /*11d0*/  VIADD R25, R45.reuse, 0xa0 ;  /* 0x000000a02d197836 */ /* 0x040fe20000000000 */
[----:B------:R-:W-:Y:S01]  /*11e0*/  STL [R1+0xf8], R39 ;  /* 0x0000f82701007387 */ /* 0x000fe20000100800 */
[C---:B------:R-:W-:Y:S01]  /*11f0*/  VIADD R24, R45.reuse, 0xa8 ;  /* 0x000000a82d187836 */ /* 0x040fe20000000000 */
[----:B-1----:R-:W-:Y:S01]  /*1200*/  SHF.R.S32.HI R41, RZ, 0x1f, R41 ;  /* 0x0000001fff297819 */ /* 0x002fe20000011429 */
[----:B------:R-:W-:Y:S01]  /*1210*/  IMAD.MOV.U32 R7, RZ, RZ, R15 ;  /* 0x000000ffff077224 */ /* 0x000fe200078e000f */
[----:B------:R1:W-:Y:S01]  /*1220*/  STL [R1+0xf4], R38 ;  /* 0x0000f42601007387 */ /* 0x0003e20000100800 */
[C---:B------:R-:W-:Y:S01]  /*1230*/  VIADD R21, R45.reuse, 0xb0 ;  /* 0x000000b02d157836 */ /* 0x040fe20000000000 */
[----:B0-----:R-:W-:Y:S01]  /*1240*/  SHF.R.S32.HI R40, RZ, 0x1f, R40 ;  /* 0x0000001fff287819 */ /* 0x001fe20000011428 */
[----:B------:R-:W-:Y:S01]  /*1250*/  IMAD.MOV.U32 R6, RZ, RZ, R14 ;  /* 0x000000ffff067224 */ /* 0x000fe200078e000e */
[----:B------:R0:W-:Y:S01]  /*1260*/  STL [R1+0xf0], R37 ;  /* 0x0000f02501007387 */ /* 0x0001e20000100800 */
[----:B------:R-:W-:-:S02]  /*1270*/  VIADD R15, R45, 0xb8 ;  /* 0x000000b82d0f7836 */ /* 0x000fc40000000000 */
[----:B------:R-:W-:Y:S01]  /*1280*/  IMAD.MOV.U32 R5, RZ, RZ, R13 ;  /* 0x000000ffff057224 */ /* 0x000fe200078e000d */
[----:B------:R-:W-:Y:S01]  /*1290*/  STL [R1+0xec], R36 ;  /* 0x0000ec2401007387 */ /* 0x000fe20000100800 */
[C---:B------:R-:W-:Y:S01]  /*12a0*/  VIADD R14, R45.reuse, 0xc0 ;  /* 0x000000c02d0e7836 */ /* 0x040fe20000000000 */
[----:B-1----:R-:W-:Y:S01]  /*12b0*/  SHF.R.S32.HI R38, RZ, 0x1f, R38 ;  /* 0x0000001fff267819 */ /* 0x002fe20000011426 */
        /* <DEDUP_REMOVED lines=11> */
[----:B------:R-:W-:Y:S01]  /*1370*/  VIADD R3, R45, 0xf8 ;  /* 0x000000f82d037836 */ /* 0x000fe20000000000 */
[----:B------:R1:W-:Y:S01]  /*1380*/  STL [R1+0xdc], R32 ;  /* 0x0000dc2001007387 */ /* 0x0003e20000100800 */
[----:B------:R-:W-:Y:S01]  /*1390*/  IMAD R0, R0, 0x8, R20 ;  /* 0x0000000800007824 */ /* 0x000fe200078e0214 */
[----:B0-----:R-:W-:Y:S01]  /*13a0*/  SHF.R.S32.HI R34, RZ, 0x1f, R34 ;  /* 0x0000001fff227819 */ /* 0x001fe20000011422 */
[----:B------:R-:W-:Y:S01]  /*13b0*/  IMAD.MOV.U32 R2, RZ, RZ, RZ ;  /* 0x000000ffff027224 */ /* 0x000fe200078e00ff */
[----:B------:R0:W-:Y:S01]  /*13c0*/  STL [R1+0xd8], R31 ;  /* 0x0000d81f01007387 */ /* 0x0001e20000100800 */
[----:B------:R-:W-:-:S03]  /*13d0*/  VIADD R203, R200, 0x10 ;  /* 0x00000010c8cb7836 */ /* 0x000fc60000000000 */
[----:B------:R-:W-:Y:S01]  /*13e0*/  STL [R1+0xd4], R30 ;  /* 0x0000d41e01007387 */ /* 0x000fe20000100800 */
[----:B-1----:R-:W-:-:S03]  /*13f0*/  SHF.R.S32.HI R32, RZ, 0x1f, R32 ;  /* 0x0000001fff207819 */ /* 0x002fc60000011420 */
[----:B------:R1:W-:Y:S01]  /*1400*/  STL [R1+0xd0], R29 ;  /* 0x0000d01d01007387 */ /* 0x0003e20000100800 */
[----:B0-----:R-:W-:-:S03]  /*1410*/  SHF.R.S32.HI R31, RZ, 0x1f, R31 ;  /* 0x0000001fff1f7819 */ /* 0x001fc6000001141f */
[----:B------:R0:W-:Y:S04]  /*1420*/  STL [R1+0xcc], R28 ;  /* 0x0000cc1c01007387 */ /* 0x0001e80000100800 */
        /* <DEDUP_REMOVED lines=20> */
[----:B------:R2:W-:Y:S01]  /*1570*/  STL [R1+0x190], R4 ;  /* 0x0001900401007387 */ /* 0x0005e20000100800 */
[----:B-1----:R-:W-:-:S03]  /*1580*/  SHF.R.S32.HI R10, RZ, 0x1f, R10 ;  /* 0x0000001fff0a7819 */ /* 0x002fc6000001140a */
[----:B------:R-:W-:Y:S01]  /*1590*/  STL [R1+0x98], R8 ;  /* 0x0000980801007387 */ /* 0x000fe20000100800 */
[----:B0-----:R-:W-:-:S03]  /*15a0*/  SHF.R.S32.HI R9, RZ, 0x1f, R9 ;  /* 0x0000001fff097819 */ /* 0x001fc60000011409 */
[----:B------:R-:W-:Y:S01]  /*15b0*/  STL [R1+0x18c], R43 ;  /* 0x00018c2b01007387 */ /* 0x000fe20000100800 */
[----:B--2---:R-:W-:-:S03]  /*15c0*/  SHF.R.S32.HI R4, RZ, 0x1f, R42 ;  /* 0x0000001fff047819 */ /* 0x004fc6000001142a */
[----:B------:R0:W-:Y:S04]  /*15d0*/  STL [R1+0x94], R3 ;  /* 0x0000940301007387 */ /* 0x0001e80000100800 */
[----:B------:R1:W-:Y:S04]  /*15e0*/  STL [R1+0x188], R4 ;  /* 0x0001880401007387 */ /* 0x0003e80000100800 */
[----:B------:R-:W-:Y:S01]  /*15f0*/  STL [R1+0x184], R41 ;  /* 0x0001842901007387 */ /* 0x000fe20000100800 */
[----:B0-----:R-:W-:-:S03]  /*1600*/  SHF.R.S32.HI R3, RZ, 0x1f, R3 ;  /* 0x0000001fff037819 */ /* 0x001fc60000011403 */
[----:B------:R-:W-:Y:S01]  /*1610*/  STL [R1+0x180], R40 ;  /* 0x0001802801007387 */ /* 0x000fe20000100800 */
[----:B-1----:R-:W-:-:S05]  /*1620*/  SHF.R.S32.HI R4, RZ, 0x1f, R39 ;  /* 0x0000001fff047819 */ /* 0x002fca0000011427 */
[----:B------:R0:W-:Y:S04]  /*1630*/  STL [R1+0x17c], R4 ;  /* 0x00017c0401007387 */ /* 0x0001e80000100800 */
[----:B------:R-:W-:Y:S04]  /*1640*/  STL [R1+0x178], R38 ;  /* 0x0001782601007387 */ /* 0x000fe80000100800 */
[----:B------:R-:W-:Y:S01]  /*1650*/  STL [R1+0x174], R37 ;  /* 0x0001742501007387 */ /* 0x000fe20000100800 */
[----:B0-----:R-:W-:-:S05]  /*1660*/  SHF.R.S32.HI R4, RZ, 0x1f, R36 ;  /* 0x0000001fff047819 */ /* 0x001fca0000011424 */
        /* <DEDUP_REMOVED lines=25> */
[----:B------:R1:W-:Y:S04]  /*1800*/  STL [R1+0x124], R10 ;  /* 0x0001240a01007387 */ /* 0x0003e80000100800 */
[----:B------:R1:W-:Y:S01]  /*1810*/  STL [R1+0x120], R9 ;  /* 0x0001200901007387 */ /* 0x0003e20000100800 */
[----:B0-----:R-:W-:-:S05]  /*1820*/  SHF.R.S32.HI R4, RZ, 0x1f, R8 ;  /* 0x0000001fff047819 */ /* 0x001fca0000011408 */
[----:B------:R1:W-:Y:S04]  /*1830*/  STL [R1+0x11c], R4 ;  /* 0x00011c0401007387 */ /* 0x0003e80000100800 */
[----:B------:R1:W-:Y:S04]  /*1840*/  STL [R1+0x6c], R0 ;  /* 0x00006c0001007387 */ /* 0x0003e80000100800 */
[----:B------:R1:W-:Y:S02]  /*1850*/  STL [R1+0x118], R3 ;  /* 0x0001180301007387 */ /* 0x0003e40000100800 */
.L_x_14821:
[----:B0123--:R-:W0:Y:S02]  /*1860*/  LDC.64 R8, c[0x0][0xd88] ;  /* 0x00036200ff087b82 */ /* 0x00fe240000000a00 */
[----:B0-----:R-:W-:-:S05]  /*1870*/  IMAD.WIDE R8, R7, 0x4, R8 ;  /* 0x0000000407087825 */ /* 0x001fca00078e0208 */
[----:B------:R-:W2:Y:S01]  /*1880*/  LDG.E R33, desc[UR40][R8.64] ;  /* 0x0000002808217981 */ /* 0x000ea2000c1e1900 */
[----:B------:R-:W-:Y:S05]  /*1890*/  YIELD ;  /* 0x0000000000007946 */ /* 0x000fea0003800000 */
[----:B------:R-:W-:Y:S01]  /*18a0*/  ULDC.64 UR4, c[0x0][0xb20] ;  /* 0x0002c80000047ab9 */ /* 0x000fe20000000a00 */
[----:B------:R-:W-:Y:S01]  /*18b0*/  ULDC.64 UR8, c[0x0][0xb10] ;  /* 0x0002c40000087ab9 */ /* 0x000fe20000000a00 */
[----:B------:R-:W-:Y:S01]  /*18c0*/  ISETP.NE.U32.AND P1, PT, RZ, UR4, PT ;  /* 0x00000004ff007c0c */ /* 0x000fe2000bf25070 */
[----:B------:R-:W-:Y:S01]  /*18d0*/  IMAD.MOV.U32 R15, RZ, RZ, RZ ;  /* 0x000000ffff0f7224 */ /* 0x000fe200078e00ff */
[----:B------:R-:W-:Y:S01]  /*18e0*/  ULDC.64 UR6, c[0x0][0xb00] ;  /* 0x0002c00000067ab9 */ /* 0x000fe20000000a00 */
[----:B------:R-:W-:Y:S01]  /*18f0*/  IMAD.MOV.U32 R31, RZ, RZ, RZ ;  /* 0x000000ffff1f7224 */ /* 0x000fe200078e00ff */
[----:B------:R-:W-:-:S02]  /*1900*/  ISETP.NE.AND.EX P1, PT, RZ, UR5, PT, P1 ;  /* 0x00000005ff007c0c */ /* 0x000fc4000bf25310 */
[----:B------:R-:W-:-:S04]  /*1910*/  ISETP.NE.U32.AND P0, PT, RZ, UR6, PT ;  /* 0x00000006ff007c0c */ /* 0x000fc8000bf05070 */
[----:B------:R-:W-:Y:S02]  /*1920*/  ISETP.NE.AND.EX P0, PT, RZ, UR7, PT, P0 ;  /* 0x00000007ff007c0c */ /* 0x000fe4000bf05300 */
[----:B--2---:R-:W-:Y:S01]  /*1930*/  SHF.R.S32.HI R0, RZ, 0x1f, R33 ;  /* 0x0000001fff007819 */ /* 0x004fe20000011421 */
[----:B------:R-:W-:-:S04]  /*1940*/  IMAD.SHL.U32 R35, R33, 0x4, RZ ;  /* 0x0000000421237824 */ /* 0x000fc800078e00ff */
[C---:B------:R-:W-:Y:S01]  /*1950*/  @P1 LEA R10, P2, R33.reuse, UR4, 0x2 ;  /* 0x00000004210a1c11 */ /* 0x040fe2000f8410ff */
[----:B------:R-:W-:Y:S01]  /*1960*/  STL [R1+0x80], R33 ;  /* 0x0000802101007387 */ /* 0x000fe20000100800 */
[C-C-:B------:R-:W-:Y:S02]  /*1970*/  SHF.L.U64.HI R34, R33.reuse, 0x2, R0.reuse ;  /* 0x0000000221227819 */ /* 0x140fe40000010200 */
[----:B------:R-:W-:Y:S01]  /*1980*/  @P1 LEA.HI.X R11, R33, UR5, R0, 0x2, P2 ;  /* 0x00000005210b1c11 */ /* 0x000fe200090f1400 */
[----:B------:R-:W-:Y:S01]  /*1990*/  ULDC UR4, c[0x0][0x288] ;  /* 0x0000a20000047ab9 */ /* 0x000fe20000000800 */
[----:B------:R-:W-:Y:S01]  /*19a0*/  ISETP.NE.U32.AND P2, PT, RZ, UR8, PT ;  /* 0x00000008ff007c0c */ /* 0x000fe2000bf45070 */
[----:B------:R0:W-:Y:S01]  /*19b0*/  STL [R1+0x110], R0 ;  /* 0x0001100001007387 */ /* 0x0001e20000100800 */
[----:B------:R-:W-:Y:S02]  /*19c0*/  IADD3 R12, P3, R35, UR6, RZ ;  /* 0x00000006230c7c10 */ /* 0x000fe4000ff7e0ff */
[----:B------:R-:W-:Y:S01]  /*19d0*/  ISETP.NE.AND.EX P2, PT, RZ, UR9, PT, P2 ;  /* 0x00000009ff007c0c */ /* 0x000fe2000bf45320 */
[----:B------:R1:W5:Y:S01]  /*19e0*/  @P1 LDG.E R15, desc[UR40][R10.64] ;  /* 0x000000280a0f1981 */ /* 0x000362000c1e1900 */
[----:B------:R-:W-:-:S03]  /*19f0*/  IADD3.X R13, R34, UR7, RZ, P3, !PT ;  /* 0x00000007220d7c10 */ /* 0x000fc60009ffe4ff */
[----:B------:R1:W-:Y:S01]  /*1a00*/  STL [R1+0x84], R35 ;  /* 0x0000842301007387 */ /* 0x0003e20000100800 */
[----:B0-----:R-:W-:Y:S01]  /*1a10*/  IMAD.U32 R0, RZ, RZ, UR4 ;  /* 0x00000004ff007e24 */ /* 0x001fe2000f8e00ff */
[----:B------:R-:W-:Y:S02]  /*1a20*/  ULDC.64 UR4, c[0x0][0x418] ;  /* 0x0001060000047ab9 */ /* 0x000fe40000000a00 */
[----:B------:R1:W5:Y:S04]  /*1a30*/  @P0 LDG.E R31, desc[UR40][R12.64] ;  /* 0x000000280c1f0981 */ /* 0x000368000c1e1900 */
[----:B------:R-:W-:Y:S01]  /*1a40*/  @P2 IADD3 R8, P1, R35, UR8, RZ ;  /* 0x0000000823082c10 */ /* 0x000fe2000ff3e0ff */
[----:B------:R1:W-:Y:S03]  /*1a50*/  STL [R1+0x88], R34 ;  /* 0x0000882201007387 */ /* 0x0003e60000100800 */
[----:B------:R-:W-:-:S05]  /*1a60*/  @P2 IADD3.X R9, R34, UR9, RZ, P1, !PT ;  /* 0x0000000922092c10 */ /* 0x000fca0008ffe4ff */
[----:B------:R-:W2:Y:S01]  /*1a70*/  @P2 LDG.E R0, desc[UR40][R8.64] ;  /* 0x0000002808002981 */ /* 0x000ea2000c1e1900 */
        /* <DEDUP_REMOVED lines=9> */
[----:B--2---:R1:W-:Y:S01]  /*1b10*/  STL [R1+0x24], R0 ;  /* 0x0000240001007387 */ /* 0x0043e20000100800 */
[----:B----4-:R-:W-:Y:S01]  /*1b20*/  IMAD.MOV.U32 R14, RZ, RZ, R0 ;  /* 0x000000ffff0e7224 */ /* 0x010fe200078e0000 */
[----:B------:R-:W-:Y:S06]  /*1b30*/  @P2 BRA `(.L_x_14660) ;  /* 0x0000000000282947 */ /* 0x000fec0003800000 */
[----:B------:R-:W-:Y:S02]  /*1b40*/  ULDC.64 UR4, c[0x0][0xaf8] ;  /* 0x0002be0000047ab9 */ /* 0x000fe40000000a00 */
[----:B------:R-:W-:-:S04]  /*1b50*/  ISETP.NE.U32.AND P1, PT, RZ, UR4, PT ;  /* 0x00000004ff007c0c */ /* 0x000fc8000bf25070 */
[----:B------:R-:W-:-:S13]  /*1b60*/  ISETP.NE.AND.EX P1, PT, RZ, UR5, PT, P1 ;  /* 0x00000005ff007c0c */ /* 0x000fda000bf25310 */
[----:B------:R-:W-:Y:S05]  /*1b70*/  @!P1 BRA `(.L_x_14660) ;  /* 0x0000000000189947 */ /* 0x000fea0003800000 */
[----:B------:R-:W0:Y:S02]  /*1b80*/  LDC.64 R8, c[0x0][0xaf8] ;  /* 0x0002be00ff087b82 */ /* 0x000e240000000a00 */
[----:B0-----:R-:W-:-:S05]  /*1b90*/  IMAD.WIDE R8, R33, 0x4, R8 ;  /* 0x0000000421087825 */ /* 0x001fca00078e0208 */
[----:B-1----:R-:W2:Y:S04]  /*1ba0*/  LDG.E R0, desc[UR40][R8.64] ;  /* 0x0000002808007981 */ /* 0x002ea8000c1e1900 */
[----:B------:R-:W2:Y:S02]  /*1bb0*/  LDG.E R3, desc[UR40][R8.64+0x4] ;  /* 0x0000042808037981 */ /* 0x000ea4000c1e1900 */
[----:B--2---:R-:W-:-:S05]  /*1bc0*/  IMAD.IADD R14, R3, 0x1, -R0 ;  /* 0x00000001030e7824 */ /* 0x004fca00078e0a00 */
[----:B------:R0:W-:Y:S02]  /*1bd0*/  STL [R1+0x24], R14 ;  /* 0x0000240e01007387 */ /* 0x0001e40000100800 */
.L_x_14660:
[C---:B------:R-:W-:Y:S01]  /*1be0*/  LOP3.LUT R32, R6.reuse, 0xffff, RZ, 0xc0, !PT ;  /* 0x0000ffff06207812 */ /* 0x040fe200078ec0ff */
[----:B------:R-:W-:Y:S01]  /*1bf0*/  ULDC.64 UR4, c[0x0][0xb18] ;  /* 0x0002c60000047ab9 */ /* 0x000fe20000000a00 */
[C---:B------:R-:W-:Y:S02]  /*1c00*/  LOP3.LUT R3, R6.reuse, 0xff000000, RZ, 0xc0, !PT ;  /* 0xff00000006037812 */ /* 0x040fe400078ec0ff */
[----:B------:R-:W-:Y:S01]  /*1c10*/  ISETP.NE.U32.AND P1, PT, RZ, UR4, PT ;  /* 0x00000004ff007c0c */ /* 0x000fe2000bf25070 */
[----:B------:R2:W-:Y:S01]  /*1c20*/  STL [R1+0x78], R32 ;  /* 0x0000782001007387 */ /* 0x0005e20000100800 */
[----:B-1----:R-:W-:Y:S02]  /*1c30*/  LOP3.LUT R0, R6, 0xff0000, RZ, 0xc0, !PT ;  /* 0x00ff000006007812 */ /* 0x002fe400078ec0ff */
[----:B------:R-:W-:Y:S02]  /*1c40*/  ISETP.NE.AND.EX P1, PT, RZ, UR5, PT, P1 ;  /* 0x00000005ff007c0c */ /* 0x000fe4000bf25310 */
[----:B------:R-:W-:-:S04]  /*1c50*/  SHF.R.U32.HI R3, RZ, 0x8, R3 ;  /* 0x00000008ff037819 */ /* 0x000fc80000011603 */
[----:B------:R-:W-:-:S07]  /*1c60*/  LEA.HI R10, R0, R3, RZ, 0x10 ;  /* 0x00000003000a7211 */ /* 0x000fce00078f80ff */
[----:B--2---:R-:W-:Y:S05]  /*1c70*/  @!P1 BRA `(.L_x_14661) ;  /* 0x0000000000109947 */ /* 0x004fea0003800000 */
[----:B------:R-:W-:-:S04]  /*1c80*/  IADD3 R6, P0, R35, UR4, RZ ;  /* 0x0000000423067c10 */ /* 0x000fc8000ff1e0ff */
[----:B------:R-:W-:-:S05]  /*1c90*/  IADD3.X R7, R34, UR5, RZ, P0, !PT ;  /* 0x0000000522077c10 */ /* 0x000fca00087fe4ff */
[----:B------:R1:W5:Y:S01]  /*1ca0*/  LDG.E R30, desc[UR40][R6.64] ;  /* 0x00000028061e7981 */ /* 0x000362000c1e1900 */
[----:B------:R-:W-:Y:S05]  /*1cb0*/  BRA `(.L_x_14662) ;  /* 0x0000000000107947 */ /* 0x000fea0003800000 */
.L_x_14661:
[----:B------:R-:W-:Y:S05]  /*1cc0*/  @!P0 BRA `(.L_x_14662) ;  /* 0x00000000000c8947 */ /* 0x000fea0003800000 */
[----:B------:R-:W2:Y:S04]  /*1cd0*/  LDG.E R3, desc[UR40][R12.64] ;  /* 0x000000280c037981 */ /* 0x000ea8000c1e1900 */
[----:B------:R-:W2:Y:S02]  /*1ce0*/  LDG.E R30, desc[UR40][R12.64+0x4] ;  /* 0x000004280c1e7981 */ /* 0x000ea4000c1e1900 */
[----:B--2---:R-:W-:-:S07]  /*1cf0*/  IMAD.IADD R30, R30, 0x1, -R3 ;  /* 0x000000011e1e7824 */ /* 0x004fce00078e0a03 */
.L_x_14662:
[----:B------:R-:W-:Y:S01]  /*1d00*/  ULDC.64 UR4, c[0x0][0xb08] ;  /* 0x0002c20000047ab9 */ /* 0x000fe20000000a00 */
[----:B------:R-:W2:Y:S01]  /*1d10*/  LDC R4, c[0x0][0x448] ;  /* 0x00011200ff047b82 */ /* 0x000ea20000000800 */
[----:B------:R-:W-:-:S04]  /*1d20*/  ISETP.NE.U32.AND P0, PT, RZ, UR4, PT ;  /* 0x00000004ff007c0c */ /* 0x000fc8000bf05070 */
[----:B------:R-:W-:Y:S01]  /*1d30*/  ISETP.NE.AND.EX P0, PT, RZ, UR5, PT, P0 ;  /* 0x00000005ff007c0c */ /* 0x000fe2000bf05300 */
[----:B------:R-:W-:-:S12]  /*1d40*/  ULDC.64 UR4, c[0x0][0xb28] ;  /* 0x0002ca0000047ab9 */ /* 0x000fd80000000a00 */
[----:B-1----:R-:W1:Y:S02]  /*1d50*/  @P0 LDC.64 R6, c[0x0][0xb08] ;  /* 0x0002c200ff060b82 */ /* 0x002e640000000a00 */
[----:B-1----:R-:W-:-:S05]  /*1d60*/  @P0 IMAD.WIDE R6, R33, 0x4, R6 ;  /* 0x0000000421060825 */ /* 0x002fca00078e0206 */
[----:B------:R-:W3:Y:S04]  /*1d70*/  @P0 LDG.E R0, desc[UR40][R6.64] ;  /* 0x0000002806000981 */ /* 0x000ee8000c1e1900 */
[----:B------:R1:W3:Y:S01]  /*1d80*/  @P0 LDG.E R3, desc[UR40][R6.64+0x4] ;  /* 0x0000042806030981 */ /* 0x0002e2000c1e1900 */
[----:B------:R-:W-:Y:S01]  /*1d90*/  ISETP.NE.U32.AND P1, PT, RZ, UR4, PT ;  /* 0x00000004ff007c0c */ /* 0x000fe2000bf25070 */
[----:B-----5:R-:W-:-:S03]  /*1da0*/  IMAD.MOV.U32 R152, RZ, RZ, R30 ;  /* 0x000000ffff987224 */ /* 0x020fc600078e001e */
[----:B------:R-:W-:-:S13]  /*1db0*/  ISETP.NE.AND.EX P1, PT, RZ, UR5, PT, P1 ;  /* 0x00000005ff007c0c */ /* 0x000fda000bf25310 */
[----:B------:R-:W-:-:S04]  /*1dc0*/  @P1 IADD3 R8, P2, R35, UR4, RZ ;  /* 0x0000000423081c10 */ /* 0x000fc8000ff5e0ff */
[----:B------:R-:W-:-:S05]  /*1dd0*/  @P1 IADD3.X R9, R34, UR5, RZ, P2, !PT ;  /* 0x0000000522091c10 */ /* 0x000fca00097fe4ff */
[----:B------:R4:W5:Y:S01]  /*1de0*/  @P1 LDG.E R152, desc[UR40][R8.64] ;  /* 0x0000002808981981 */ /* 0x000962000c1e1900 */
[----:B--2---:R-:W-:Y:S01]  /*1df0*/  ISETP.NE.AND P1, PT, R4, 0x1, PT ;  /* 0x000000010400780c */ /* 0x004fe20003f25270 */
[----:B------:R-:W-:Y:S01]  /*1e00*/  IMAD.SHL.U32 R5, R5, 0x80, RZ ;  /* 0x0000008005057824 */ /* 0x000fe200078e00ff */
[----:B------:R-:W-:Y:S01]  /*1e10*/  LOP3.LUT R12, R10, 0xff, RZ, 0xc0, !PT ;  /* 0x000000ff0a0c7812 */ /* 0x000fe200078ec0ff */
[----:B------:R-:W-:Y:S01]  /*1e20*/  IMAD.IADD R15, R30, 0x1, -R15 ;  /* 0x000000011e0f7824 */ /* 0x000fe200078e0a0f */
[----:B------:R-:W-:Y:S01]  /*1e30*/  BSSY B0, `(.L_x_14663) ;  /* 0x0000037000007945 */ /* 0x000fe20003800000 */
[----:B------:R-:W-:Y:S01]  /*1e40*/  VIADD R4, R5, 0x7f ;  /* 0x0000007f05047836 */ /* 0x000fe20000000000 */
[----:B------:R2:W-:Y:S07]  /*1e50*/  STL [R1+0x50], R5 ;  /* 0x0000500501007387 */ /* 0x0005ee0000100800 */
[----:B------:R-:W0:Y:S08]  /*1e60*/  @P1 LDC R11, c[0x0][0x44c] ;  /* 0x00011300ff0b1b82 */ /* 0x000e300000000800 */
[----:B-1----:R-:W1:Y:S01]  /*1e70*/  @P1 LDC R7, c[0x0][0x450] ;  /* 0x00011400ff071b82 */ /* 0x002e620000000800 */
[----:B---3--:R-:W-:-:S02]  /*1e80*/  @P0 IMAD.IADD R24, R3, 0x1, -R0 ;  /* 0x0000000103180824 */ /* 0x008fc400078e0a00 */
[----:B0-----:R-:W-:-:S04]  /*1e90*/  @P1 IMAD.HI.U32 R0, R4, R11, RZ ;  /* 0x0000000b04001227 */ /* 0x001fc800078e00ff */
[----:B--2---:R-:W-:Y:S01]  /*1ea0*/  IMAD.IADD R5, R15, 0x1, R24 ;  /* 0x000000010f057824 */ /* 0x004fe200078e0218 */
[----:B-1----:R-:W-:-:S03]  /*1eb0*/  @P1 SHF.R.U32.HI R4, RZ, R7, R0 ;  /* 0x00000007ff041219 */ /* 0x002fc60000011600 */
[C---:B------:R-:W-:Y:S01]  /*1ec0*/  VIADD R0, R5.reuse, 0x5f ;  /* 0x0000005f05007836 */ /* 0x040fe20000000000 */
[----:B------:R-:W-:Y:S01]  /*1ed0*/  IADD3 R60, R5, 0x60, -R14 ;  /* 0x00000060053c7810 */ /* 0x000fe20007ffe80e */
[----:B------:R0:W-:Y:S02]  /*1ee0*/  STL [R1+0x28], R5 ;  /* 0x0000280501007387 */ /* 0x0001e40000100800 */
[----:B------:R-:W-:Y:S02]  /*1ef0*/  IMAD.HI R0, R0, 0x2aaaaaab, RZ ;  /* 0x2aaaaaab00007827 */ /* 0x000fe400078e02ff */
[----:B------:R1:W-:Y:S02]  /*1f00*/  STL [R1+0x90], R12 ;  /* 0x0000900c01007387 */ /* 0x0003e40000100800 */
[----:B------:R-:W-:Y:S01]  /*1f10*/  IMAD.IADD R4, R60, 0x1, R4 ;  /* 0x000000013c047824 */ /* 0x000fe200078e0204 */
[----:B------:R-:W-:-:S03]  /*1f20*/  SHF.R.U32.HI R29, RZ, 0x1f, R0 ;  /* 0x0000001fff1d7819 */ /* 0x000fc60000011600 */
[----:B------:R-:W-:Y:S01]  /*1f30*/  IMAD.HI R4, R4, 0x2aaaaaab, RZ ;  /* 0x2aaaaaab04047827 */ /* 0x000fe200078e02ff */
[----:B0-----:R-:W-:Y:S02]  /*1f40*/  SHF.R.U32.HI R5, RZ, 0x10, R10 ;  /* 0x00000010ff057819 */ /* 0x001fe4000001160a */
[----:B------:R-:W-:Y:S01]  /*1f50*/  LEA.HI.SX32 R29, R0, R29, 0x1c ;  /* 0x0000001d001d7211 */ /* 0x000fe200078fe2ff */
[----:B------:R-:W-:Y:S01]  /*1f60*/  IMAD.MOV.U32 R0, RZ, RZ, RZ ;  /* 0x000000ffff007224 */ /* 0x000fe200078e00ff */
[----:B------:R-:W-:Y:S01]  /*1f70*/  SHF.R.U32.HI R3, RZ, 0x1f, R4 ;  /* 0x0000001fff037819 */ /* 0x000fe20000011604 */
[----:B------:R1:W-:Y:S03]  /*1f80*/  STL [R1+0x7c], R5 ;  /* 0x00007c0501007387 */ /* 0x0003e60000100800 */
[----:B------:R-:W-:-:S04]  /*1f90*/  LEA.HI.SX32 R4, R4, R3, 0x1c ;  /* 0x0000000304047211 */ /* 0x000fc800078fe2ff */
[----:B----4-:R-:W-:-:S04]  /*1fa0*/  VIMNMX R9, R29, R4, PT ;  /* 0x000000041d097248 */ /* 0x010fc80003fe0100 */
[----:B------:R-:W-:-:S13]  /*1fb0*/  ISETP.GE.AND P0, PT, R9, 0x1, PT ;  /* 0x000000010900780c */ /* 0x000fda0003f06270 */
[----:B-1----:R-:W-:Y:S05]  /*1fc0*/  @!P0 BRA `(.L_x_14664) ;  /* 0x0000000000748947 */ /* 0x002fea0003800000 */
        /* <DEDUP_REMOVED lines=29> */
.L_x_14664:
[----:B------:R-:W-:Y:S05]  /*21a0*/  BSYNC B0 ;  /* 0x0000000000007941 */ /* 0x000fea0003800000 */
.L_x_14663:
        /* <DEDUP_REMOVED lines=37> */
.L_x_14667:
[----:B------:R-:W-:Y:S05]  /*2400*/  BSYNC B6 ;  /* 0x0000000000067941 */ /* 0x000fea0003800000 */
.L_x_14666:
        /* <DEDUP_REMOVED lines=20> */
.L_x_14669:
[----:B------:R-:W-:Y:S05]  /*2550*/  BSYNC B6 ;  /* 0x0000000000067941 */ /* 0x000fea0003800000 */
.L_x_14668:
[----:B------:R-:W-:Y:S01]  /*2560*/  ULDC.64 UR4, c[0x0][0xaf0] ;  /* 0x0002bc0000047ab9 */ /* 0x000fe20000000a00 */
[----:B------:R-:W-:Y:S01]  /*2570*/  IMAD.MOV.U32 R0, RZ, RZ, R33 ;  /* 0x000000ffff007224 */ /* 0x000fe200078e0021 */
[----:B------:R-:W-:Y:S01]  /*2580*/  ISETP.NE.U32.AND P0, PT, RZ, UR4, PT ;  /* 0x00000004ff007c0c */ /* 0x000fe2000bf05070 */
[----:B------:R-:W0:Y:S01]  /*2590*/  LDC.64 R8, c[0x0][0x300] ;  /* 0x0000c000ff087b82 */ /* 0x000e220000000a00 */
[----:B------:R-:W1:Y:S02]  /*25a0*/  S2R R42, SR_TID.X ;  /* 0x00000000002a7919 */ /* 0x000e640000002100 */
[----:B------:R-:W-:Y:S01]  /*25b0*/  ISETP.NE.AND.EX P0, PT, RZ, UR5, PT, P0 ;  /* 0x00000005ff007c0c */ /* 0x000fe2000bf05300 */
[----:B------:R-:W-:Y:S01]  /*25c0*/  IMAD.IADD R59, R31, 0x1, R30 ;  /* 0x000000011f3b7824 */ /* 0x000fe200078e021e */
[----:B------:R-:W2:Y:S01]  /*25d0*/  S2R R11, SR_TID.X ;  /* 0x00000000000b7919 */ /* 0x000ea20000002100 */
[----:B------:R-:W-:Y:S02]  /*25e0*/  SHF.R.S32.HI R17, RZ, 0x1f, R16 ;  /* 0x0000001fff117819 */ /* 0x000fe40000011410 */
[----:B------:R-:W-:Y:S01]  /*25f0*/  SHF.R.S32.HI R40, RZ, 0x1f, R22 ;  /* 0x0000001fff287819 */ /* 0x000fe20000011416 */
[C---:B------:R-:W-:Y:S01]  /*2600*/  VIADD R64, R16.reuse, 0x60 ;  /* 0x0000006010407836 */ /* 0x040fe20000000000 */
[----:B------:R-:W3:Y:S01]  /*2610*/  LDC.64 R14, c[0x0][0x3f8] ;  /* 0x0000fe00ff0e7b82 */ /* 0x000ee20000000a00 */
[C---:B------:R-:W-:Y:S01]  /*2620*/  VIADD R12, R16.reuse, 0xe0 ;  /* 0x000000e0100c7836 */ /* 0x040fe20000000000 */
[----:B------:R-:W4:Y:S04]  /*2630*/  LDL R38, [R1+0x68] ;  /* 0x0000680001267983 */ /* 0x000f280000100800 */
[----:B------:R-:W-:Y:S01]  /*2640*/  @P0 IADD3 R6, P1, R35, UR4, RZ ;  /* 0x0000000423060c10 */ /* 0x000fe2000ff3e0ff */
[----:B------:R-:W-:Y:S01]  /*2650*/  VIADD R65, R16, 0x80 ;  /* 0x0000008010417836 */ /* 0x000fe20000000000 */
[----:B------:R-:W3:Y:S02]  /*2660*/  LDC.64 R56, c[0x0][0x408] ;  /* 0x00010200ff387b82 */ /* 0x000ee40000000a00 */
[----:B------:R-:W-:Y:S01]  /*2670*/  @P0 IADD3.X R7, R34, UR5, RZ, P1, !PT ;  /* 0x0000000522070c10 */ /* 0x000fe20008ffe4ff */
[----:B------:R-:W-:-:S04]  /*2680*/  ULDC.64 UR4, c[0x0][0xb00] ;  /* 0x0002c00000047ab9 */ /* 0x000fc80000000a00 */
[----:B------:R2:W4:Y:S01]  /*2690*/  @P0 LDG.E R0, desc[UR40][R6.64] ;  /* 0x0000002806000981 */ /* 0x000522000c1e1900 */
[----:B------:R-:W-:Y:S01]  /*26a0*/  SHF.R.S32.HI R33, RZ, 0x1f, R59 ;  /* 0x0000001fff217819 */ /* 0x000fe2000001143b */
[-C--:B0-----:R-:W-:Y:S01]  /*26b0*/  IMAD.WIDE.U32 R4, R59, R8.reuse, RZ ;  /* 0x000000083b047225 */ /* 0x081fe200078e00ff */
[----:B------:R-:W-:Y:S01]  /*26c0*/  ISETP.NE.U32.AND P0, PT, RZ, UR4, PT ;  /* 0x00000004ff007c0c */ /* 0x000fe2000bf05070 */
[----:B------:R-:W0:Y:S02]  /*26d0*/  LDC R75, c[0x0][0x3f4] ;  /* 0x0000fd00ff4b7b82 */ /* 0x000e240000000800 */
[----:B------:R-:W-:Y:S01]  /*26e0*/  IMAD R10, R33, R8, RZ ;  /* 0x00000008210a7224 */ /* 0x000fe200078e02ff */
[----:B------:R-:W-:Y:S01]  /*26f0*/  ISETP.NE.AND.EX P0, PT, RZ, UR5, PT, P0 ;  /* 0x00000005ff007c0c */ /* 0x000fe2000bf05300 */
[----:B------:R-:W-:Y:S01]  /*2700*/  ULDC.64 UR4, c[0x0][0x308] ;  /* 0x0000c20000047ab9 */ /* 0x000fe20000000a00 */
[----:B-1----:R-:W-:Y:S01]  /*2710*/  SHF.R.U32.HI R42, RZ, 0x7, R42 ;  /* 0x00000007ff2a7819 */ /* 0x002fe2000001162a */
[----:B------:R-:W-:-:S02]  /*2720*/  IMAD R3, R59, R9, R10 ;  /* 0x000000093b037224 */ /* 0x000fc400078e020a */
[----:B------:R-:W-:Y:S01]  /*2730*/  IMAD.WIDE.U32 R62, R22, R8, R16 ;  /* 0x00000008163e7225 */ /* 0x000fe200078e0010 */
[----:B------:R-:W-:-:S03]  /*2740*/  ISETP.NE.AND P6, PT, R42, 0x1, PT ;  /* 0x000000012a00780c */ /* 0x000fc60003fc5270 */
[----:B------:R-:W-:Y:S02]  /*2750*/  IMAD.IADD R5, R5, 0x1, R3 ;  /* 0x0000000105057824 */ /* 0x000fe400078e0203 */
[----:B--2---:R-:W-:Y:S02]  /*2760*/  VIADD R11, R11, 0xffffff80 ;  /* 0xffffff800b0b7836 */ /* 0x004fe40000000000 */
[----:B------:R-:W-:-:S03]  /*2770*/  IMAD.WIDE.U32 R4, R32, UR4, R4 ;  /* 0x0000000420047c25 */ /* 0x000fc6000f8e0004 */
[----:B------:R-:W-:Y:S01]  /*2780*/  SHF.R.S32.HI R6, RZ, 0x1f, R11 ;  /* 0x0000001fff067819 */ /* 0x000fe2000001140b */
[----:B------:R-:W-:Y:S01]  /*2790*/  IMAD R5, R32, UR5, R5 ;  /* 0x0000000520057c24 */ /* 0x000fe2000f8e0205 */
[----:B------:R-:W-:Y:S01]  /*27a0*/  ULDC.64 UR4, c[0x0][0x310] ;  /* 0x0000c40000047ab9 */ /* 0x000fe20000000a00 */
[----:B------:R-:W-:Y:S01]  /*27b0*/  VIADD R66, R16, 0xa0 ;  /* 0x000000a010427836 */ /* 0x000fe20000000000 */
[----:B------:R-:W-:Y:S01]  /*27c0*/  LEA.HI R36, R6, R11, RZ, 0x2 ;  /* 0x0000000b06247211 */ /* 0x000fe200078f10ff */
[----:B------:R-:W-:Y:S01]  /*27d0*/  VIADD R11, R16, 0xc0 ;  /* 0x000000c0100b7836 */ /* 0x000fe20000000000 */
[----:B------:R-:W-:Y:S01]  /*27e0*/  SHF.R.S32.HI R201, RZ, 0x1f, R200 ;  /* 0x0000001fffc97819 */ /* 0x000fe200000114c8 */
[----:B---3--:R-:W-:-:S04]  /*27f0*/  IMAD R30, R40, R56, RZ ;  /* 0x00000038281e7224 */ /* 0x008fc800078e02ff */
[C---:B------:R-:W-:Y:S02]  /*2800*/  IMAD R39, R22.reuse, R57, R30 ;  /* 0x0000003916277224 */ /* 0x040fe400078e021e */
[----:B------:R-:W-:-:S04]  /*2810*/  IMAD.WIDE.U32 R30, R22, R56, R16 ;  /* 0x00000038161e7225 */ /* 0x000fc800078e0010 */
[----:B------:R-:W-:Y:S01]  /*2820*/  IMAD.IADD R31, R39, 0x1, R31 ;  /* 0x00000001271f7824 */ /* 0x000fe200078e021f */
[----:B----4-:R-:W-:Y:S02]  /*2830*/  SHF.R.S32.HI R3, RZ, 0x1f, R0 ;  /* 0x0000001fff037819 */ /* 0x010fe40000011400 */
        /* <DEDUP_REMOVED lines=12> */
[----:B------:R-:W-:Y:S01]  /*2900*/  ISETP.GE.AND P0, PT, R16, UR4, PT ;  /* 0x0000000410007c0c */ /* 0x000fe2000bf06270 */
[----:B------:R-:W-:Y:S01]  /*2910*/  ULDC.64 UR6, c[0x0][0x330] ;  /* 0x0000cc0000067ab9 */ /* 0x000fe20000000a00 */
[----:B------:R-:W-:-:S02]  /*2920*/  ISETP.GE.AND P1, PT, R0, UR4, PT ;  /* 0x0000000400007c0c */ /* 0x000fc4000bf26270 */
[----:B------:R-:W-:Y:S01]  /*2930*/  IADD3.X R62, R61, R63, R10, P2, !PT ;  /* 0x0000003f3d3e7210 */ /* 0x000fe200017fe40a */
[----:B------:R-:W-:Y:S01]  /*2940*/  VIADD R63, R16, 0x40 ;  /* 0x00000040103f7836 */ /* 0x000fe20000000000 */
[----:B------:R-:W-:Y:S02]  /*2950*/  SEL R7, RZ, 0xffffffff, P1 ;  /* 0xffffffffff077807 */ /* 0x000fe40000800000 */
[----:B------:R-:W-:Y:S02]  /*2960*/  SEL R6, RZ, 0x1, P0 ;  /* 0x00000001ff067807 */ /* 0x000fe40000000000 */
[----:B------:R-:W-:Y:S01]  /*2970*/  ISETP.GE.AND P0, PT, R63, UR4, PT ;  /* 0x000000043f007c0c */ /* 0x000fe2000bf06270 */
[----:B------:R-:W-:Y:S01]  /*2980*/  IMAD.SHL.U32 R7, R7, 0x2, RZ ;  /* 0x0000000207077824 */ /* 0x000fe200078e00ff */
        /* <DEDUP_REMOVED lines=11> */
[----:B------:R-:W-:-:S02]  /*2a40*/  LOP3.LUT R10, R12, R10, R11, 0xfe, !PT ;  /* 0x0000000a0c0a7212 */ /* 0x000fc400078efe0b */
[----:B------:R-:W-:Y:S02]  /*2a50*/  SEL R11, RZ, 0x10, P0 ;  /* 0x00000010ff0b7807 */ /* 0x000fe40000000000 */
[----:B------:R-:W-:-:S04]  /*2a60*/  SEL R12, RZ, 0x20, P1 ;  /* 0x00000020ff0c7807 */ /* 0x000fc80000800000 */
[----:B------:R-:W-:Y:S02]  /*2a70*/  LOP3.LUT R11, R12, R10, R11, 0xfe, !PT ;  /* 0x0000000a0c0b7212 */ /* 0x000fe400078efe0b */
[----:B------:R-:W-:Y:S01]  /*2a80*/  SEL R10, RZ, 0x40, P2 ;  /* 0x00000040ff0a7807 */ /* 0x000fe20001000000 */
[----:B------:R-:W-:-:S03]  /*2a90*/  IMAD R13, R13, UR4, RZ ;  /* 0x000000040d0d7c24 */ /* 0x000fc6000f8e02ff */
[----:B------:R-:W-:Y:S01]  /*2aa0*/  LOP3.LUT R95, R11, R10, RZ, 0xfc, !PT ;  /* 0x0000000a0b5f7212 */ /* 0x000fe200078efcff */
[-C--:B------:R-:W-:Y:S02]  /*2ab0*/  IMAD R10, R40, R14.reuse, RZ ;  /* 0x0000000e280a7224 */ /* 0x080fe400078e02ff */
[----:B------:R-:W-:Y:S02]  /*2ac0*/  IMAD R93, R21, UR5, R13 ;  /* 0x00000005155d7c24 */ /* 0x000fe4000f8e020d */
[C---:B------:R-:W-:Y:S02]  /*2ad0*/  IMAD R37, R22.reuse, R15, R10 ;  /* 0x0000000f16257224 */ /* 0x040fe400078e020a */
[----:B------:R-:W-:-:S04]  /*2ae0*/  IMAD.WIDE.U32 R10, R22, R14, R200 ;  /* 0x0000000e160a7225 */ /* 0x000fc800078e00c8 */
[----:B------:R-:W-:-:S04]  /*2af0*/  IMAD.WIDE.U32 R12, R22, R14, R16 ;  /* 0x0000000e160c7225 */ /* 0x000fc800078e0010 */
[----:B------:R-:W-:Y:S02]  /*2b00*/  IMAD.IADD R11, R11, 0x1, R37 ;  /* 0x000000010b0b7824 */ /* 0x000fe400078e0225 */
[----:B------:R-:W-:Y:S01]  /*2b10*/  IMAD.IADD R13, R37, 0x1, R13 ;  /* 0x00000001250d7824 */ /* 0x000fe200078e020d */
[----:B-----5:R-:W-:Y:S01]  /*2b20*/  SHF.R.S32.HI R37, RZ, 0x1f, R152 ;  /* 0x0000001fff257819 */ /* 0x020fe20000011498 */
[----:B------:R-:W-:Y:S01]  /*2b30*/  IMAD.WIDE.U32 R6, R21, UR4, R6 ;  /* 0x0000000415067c25 */ /* 0x000fe2000f8e0006 */
[----:B0-----:R-:W-:Y:S01]  /*2b40*/  ISETP.GE.AND P0, PT, R16, R75, PT ;  /* 0x0000004b1000720c */ /* 0x001fe20003f06270 */
[----:B------:R-:W-:Y:S02]  /*2b50*/  ULDC UR4, c[0x0][0x2f4] ;  /* 0x0000bd0000047ab9 */ /* 0x000fe40000000800 */
[----:B------:R-:W-:-:S04]  /*2b60*/  IMAD.WIDE.U32 R20, R22, R56, R200 ;  /* 0x0000003816147225 */ /* 0x000fc800078e00c8 */
[----:B------:R-:W-:Y:S02]  /*2b70*/  IMAD R34, R37, R14, RZ ;  /* 0x0000000e25227224 */ /* 0x000fe400078e02ff */
[----:B------:R-:W-:Y:S02]  /*2b80*/  IMAD.IADD R21, R21, 0x1, R39 ;  /* 0x0000000115157824 */ /* 0x000fe400078e0227 */
[----:B------:R-:W-:Y:S02]  /*2b90*/  IMAD R39, R152, R15, R34 ;  /* 0x0000000f98277224 */ /* 0x000fe400078e0222 */
[----:B------:R-:W2:Y:S01]  /*2ba0*/  LDL R34, [R1+0x64] ;  /* 0x0000640001227983 */ /* 0x000ea20000100800 */
[----:B------:R-:W-:Y:S02]  /*2bb0*/  IADD3 R58, P1, R22, R59, RZ ;  /* 0x0000003b163a7210 */ /* 0x000fe40007f3e0ff */
[----:B------:R-:W-:-:S03]  /*2bc0*/  SEL R35, R75, RZ, P0 ;  /* 0x000000ff4b237207 */ /* 0x000fc60000000000 */
[----:B------:R-:W-:Y:S02]  /*2bd0*/  IMAD.X R59, R40, 0x1, R33, P1 ;  /* 0x00000001283b7824 */ /* 0x000fe400008e0621 */
[----:B------:R-:W-:Y:S02]  /*2be0*/  IMAD.IADD R35, R16, 0x1, R35 ;  /* 0x0000000110237824 */ /* 0x000fe400078e0223 */
[----:B------:R-:W-:Y:S01]  /*2bf0*/  VIADD R40, R22, 0x40 ;  /* 0x0000004016287836 */ /* 0x000fe20000000000 */
[----:B------:R-:W-:Y:S02]  /*2c00*/  SHF.R.S32.HI R43, RZ, 0x1f, R36 ;  /* 0x0000001fff2b7819 */ /* 0x000fe40000011424 */
[----:B------:R-:W-:Y:S01]  /*2c10*/  SHF.R.S32.HI R32, RZ, 0x1f, R35 ;  /* 0x0000001fff207819 */ /* 0x000fe20000011423 */
[----:B------:R-:W-:Y:S01]  /*2c20*/  IMAD.SHL.U32 R40, R40, 0x40, RZ ;  /* 0x0000004028287824 */ /* 0x000fe200078e00ff */
[----:B------:R-:W-:Y:S02]  /*2c30*/  LEA.HI R43, R43, R22, RZ, 0x3 ;  /* 0x000000162b2b7211 */ /* 0x000fe400078f18ff */
[----:B------:R-:W-:-:S02]  /*2c40*/  LEA.HI R32, R32, R35, RZ, 0x3 ;  /* 0x0000002320207211 */ /* 0x000fc400078f18ff */
[----:B------:R-:W-:Y:S02]  /*2c50*/  LOP3.LUT R40, R40, 0x1c0, RZ, 0xc0, !PT ;  /* 0x000001c028287812 */ /* 0x000fe400078ec0ff */
[----:B------:R-:W-:Y:S02]  /*2c60*/  LOP3.LUT R43, R43, 0xfffffff8, RZ, 0xc0, !PT ;  /* 0xfffffff82b2b7812 */ /* 0x000fe400078ec0ff */
[----:B------:R-:W-:Y:S01]  /*2c70*/  LOP3.LUT R33, R40, 0x38, R32, 0xf8, !PT ;  /* 0x0000003828217812 */ /* 0x000fe200078ef820 */
[C---:B------:R-:W-:Y:S02]  /*2c80*/  VIADD R40, R22.reuse, 0x40 ;  /* 0x0000004016287836 */ /* 0x040fe40000000000 */
[----:B------:R-:W-:Y:S02]  /*2c90*/  IMAD.IADD R43, R22, 0x1, -R43 ;  /* 0x00000001162b7824 */ /* 0x000fe400078e0a2b */
[----:B------:R-:W-:Y:S02]  /*2ca0*/  IMAD.SHL.U32 R40, R40, 0x40, RZ ;  /* 0x0000004028287824 */ /* 0x000fe400078e00ff */
[----:B------:R-:W-:Y:S01]  /*2cb0*/  IMAD.SHL.U32 R83, R43, 0x40, RZ ;  /* 0x000000402b537824 */ /* 0x000fe200078e00ff */
[----:B------:R-:W-:Y:S01]  /*2cc0*/  SHF.L.U64.HI R67, R8, 0x6, R9 ;  /* 0x0000000608437819 */ /* 0x000fe20000010209 */
[----:B------:R-:W-:Y:S01]  /*2cd0*/  IMAD R35, R9, 0x60, RZ ;  /* 0x0000006009237824 */ /* 0x000fe200078e02ff */
[----:B------:R-:W-:Y:S01]  /*2ce0*/  LOP3.LUT R40, R40, 0x1c0, RZ, 0xc0, !PT ;  /* 0x000001c028287812 */ /* 0x000fe200078ec0ff */
[C---:B------:R-:W-:Y:S01]  /*2cf0*/  IMAD.SHL.U32 R68, R8.reuse, 0x40, RZ ;  /* 0x0000004008447824 */ /* 0x040fe200078e00ff */
[----:B------:R-:W-:Y:S01]  /*2d00*/  LOP3.LUT R83, R83, 0x1c0, RZ, 0xc0, !PT ;  /* 0x000001c053537812 */ /* 0x000fe200078ec0ff */
[----:B------:R-:W-:Y:S01]  /*2d10*/  IMAD.WIDE.U32 R8, R8, 0x60, RZ ;  /* 0x0000006008087825 */ /* 0x000fe200078e00ff */
[----:B------:R-:W-:-:S02]  /*2d20*/  SHF.R.U32.HI R40, RZ, 0x3, R40 ;  /* 0x00000003ff287819 */ /* 0x000fc40000011628 */
[----:B------:R-:W-:Y:S01]  /*2d30*/  SHF.R.U32.HI R86, RZ, 0x3, R83 ;  /* 0x00000003ff567819 */ /* 0x000fe20000011653 */
[----:B------:R-:W-:Y:S01]  /*2d40*/  IMAD.IADD R76, R9, 0x1, R35 ;  /* 0x00000001094c7824 */ /* 0x000fe200078e0223 */
[----:B------:R-:W-:Y:S01]  /*2d50*/  LOP3.LUT R35, R83, 0x18, R16, 0xf8, !PT ;  /* 0x0000001853237812 */ /* 0x000fe200078ef810 */
[----:B------:R-:W-:Y:S01]  /*2d60*/  IMAD.MOV.U32 R89, RZ, RZ, 0x20 ;  /* 0x00000020ff597424 */ /* 0x000fe200078e00ff */
[----:B------:R-:W-:Y:S01]  /*2d70*/  LOP3.LUT R88, R33, R40, RZ, 0x3c, !PT ;  /* 0x0000002821587212 */ /* 0x000fe200078e3cff */
[----:B------:R-:W-:Y:S01]  /*2d80*/  IMAD R37, R37, R56, RZ ;  /* 0x0000003825257224 */ /* 0x000fe200078e02ff */
[----:B------:R-:W-:Y:S02]  /*2d90*/  LOP3.LUT P1, RZ, R43, 0x4, RZ, 0xc0, !PT ;  /* 0x000000042bff7812 */ /* 0x000fe4000782c0ff */
[----:B------:R-:W-:Y:S02]  /*2da0*/  LOP3.LUT R33, R83, 0x38, R32, 0xf8, !PT ;  /* 0x0000003853217812 */ /* 0x000fe400078ef820 */
[----:B------:R-:W-:Y:S01]  /*2db0*/  LOP3.LUT R35, R35, R86, RZ, 0x3c, !PT ;  /* 0x0000005623237212 */ /* 0x000fe200078e3cff */
[----:B------:R-:W-:Y:S01]  /*2dc0*/  IMAD R77, R15, 0x60, RZ ;  /* 0x000000600f4d7824 */ /* 0x000fe200078e02ff */
[C---:B------:R-:W-:Y:S01]  /*2dd0*/  SHF.L.U64.HI R69, R14.reuse, 0x6, R15 ;  /* 0x000000060e457819 */ /* 0x040fe2000001020f */
[----:B------:R-:W-:Y:S01]  /*2de0*/  IMAD.SHL.U32 R70, R14, 0x40, RZ ;  /* 0x000000400e467824 */ /* 0x000fe200078e00ff */
[----:B------:R-:W-:Y:S01]  /*2df0*/  SHF.L.U64.HI R71, R56, 0x6, R57 ;  /* 0x0000000638477819 */ /* 0x000fe20000010239 */
[----:B------:R-:W-:Y:S01]  /*2e00*/  IMAD.WIDE.U32 R10, R152, R14, R10 ;  /* 0x0000000e980a7225 */ /* 0x000fe200078e000a */
[----:B------:R-:W-:-:S02]  /*2e10*/  SEL R89, R89, 0xffffffe0, !P1 ;  /* 0xffffffe059597807 */ /* 0x000fc40004800000 */
[----:B------:R-:W-:Y:S01]  /*2e20*/  LOP3.LUT R33, R33, R86, RZ, 0x3c, !PT ;  /* 0x0000005621217212 */ /* 0x000fe200078e3cff */
[----:B------:R-:W-:Y:S01]  /*2e30*/  IMAD.WIDE.U32 R12, R152, R14, R12 ;  /* 0x0000000e980c7225 */ /* 0x000fe200078e000c */
[----:B------:R-:W-:Y:S02]  /*2e40*/  SEL R94, RZ, 0xffffff80, P3 ;  /* 0xffffff80ff5e7807 */ /* 0x000fe40001800000 */
[----:B------:R-:W-:Y:S01]  /*2e50*/  LOP3.LUT R85, R32, 0xfffffff8, RZ, 0xc0, !PT ;  /* 0xfffffff820557812 */ /* 0x000fe200078ec0ff */
[----:B------:R-:W-:Y:S02]  /*2e60*/  IMAD R37, R152, R57, R37 ;  /* 0x0000003998257224 */ /* 0x000fe400078e0225 */
[----:B------:R-:W-:Y:S02]  /*2e70*/  IMAD R41, R57, 0x60, RZ ;  /* 0x0000006039297824 */ /* 0x000fe400078e02ff */
[----:B------:R-:W-:Y:S02]  /*2e80*/  IMAD.SHL.U32 R72, R56, 0x40, RZ ;  /* 0x0000004038487824 */ /* 0x000fe400078e00ff */
[----:B------:R-:W-:-:S04]  /*2e90*/  IMAD.WIDE.U32 R20, R152, R56, R20 ;  /* 0x0000003898147225 */ /* 0x000fc800078e0014 */
[----:B------:R-:W-:Y:S02]  /*2ea0*/  VIADD R44, R22, 0x40 ;  /* 0x00000040162c7836 */ /* 0x000fe40000000000 */
[----:B------:R-:W-:Y:S01]  /*2eb0*/  IMAD.WIDE.U32 R30, R152, R56, R30 ;  /* 0x00000038981e7225 */ /* 0x000fe200078e001e */
[----:B------:R-:W-:-:S03]  /*2ec0*/  LOP3.LUT R94, R95, 0x80, R94, 0xc8, !PT ;  /* 0x000000805f5e7812 */ /* 0x000fc600078ec85e */
[----:B------:R-:W-:-:S04]  /*2ed0*/  IMAD.WIDE.U32 R14, R14, 0x60, RZ ;  /* 0x000000600e0e7825 */ /* 0x000fc800078e00ff */
[----:B------:R-:W-:Y:S01]  /*2ee0*/  IMAD.WIDE.U32 R56, R56, 0x60, RZ ;  /* 0x0000006038387825 */ /* 0x000fe200078e00ff */
[----:B------:R-:W-:Y:S02]  /*2ef0*/  SHF.R.S32.HI R73, RZ, 0x1f, R44 ;  /* 0x0000001fff497819 */ /* 0x000fe4000001142c */
[----:B------:R-:W-:Y:S01]  /*2f00*/  SHF.R.S32.HI R84, RZ, 0x3, R32 ;  /* 0x00000003ff547819 */ /* 0x000fe20000011420 */
[----:B------:R-:W-:Y:S01]  /*2f10*/  VIADD R74, R42, 0x8 ;  /* 0x000000082a4a7836 */ /* 0x000fe20000000000 */
[----:B------:R-:W-:Y:S01]  /*2f20*/  SHF.R.S32.HI R87, RZ, 0x1f, R85 ;  /* 0x0000001fff577819 */ /* 0x000fe20000011455 */
[----:B------:R-:W-:Y:S01]  /*2f30*/  IMAD.SHL.U32 R75, R75, 0x2, RZ ;  /* 0x000000024b4b7824 */ /* 0x000fe200078e00ff */
[----:B------:R-:W-:Y:S01]  /*2f40*/  ISETP.GE.AND P1, PT, R16, UR4, PT ;  /* 0x0000000410007c0c */ /* 0x000fe2000bf26270 */
[----:B------:R-:W-:Y:S01]  /*2f50*/  IMAD.IADD R77, R15, 0x1, R77 ;  /* 0x000000010f4d7824 */ /* 0x000fe200078e024d */
[----:B------:R-:W-:Y:S01]  /*2f60*/  ISETP.GE.AND P2, PT, R0, UR4, PT ;  /* 0x0000000400007c0c */ /* 0x000fe2000bf46270 */
[----:B------:R-:W-:Y:S01]  /*2f70*/  IMAD.IADD R78, R57, 0x1, R41 ;  /* 0x00000001394e7824 */ /* 0x000fe200078e0229 */
[----:B------:R-:W-:Y:S01]  /*2f80*/  LOP3.LUT R95, R95, 0x40, RZ, 0xc0, !PT ;  /* 0x000000405f5f7812 */ /* 0x000fe200078ec0ff */
[----:B------:R-:W-:-:S02]  /*2f90*/  IMAD.IADD R79, R11, 0x1, R39 ;  /* 0x000000010b4f7824 */ /* 0x000fc400078e0227 */
[----:B------:R-:W-:Y:S02]  /*2fa0*/  IMAD.IADD R80, R39, 0x1, R13 ;  /* 0x0000000127507824 */ /* 0x000fe400078e020d */
[----:B------:R-:W-:Y:S02]  /*2fb0*/  IMAD.IADD R81, R21, 0x1, R37 ;  /* 0x0000000115517824 */ /* 0x000fe400078e0225 */
[----:B------:R-:W-:Y:S02]  /*2fc0*/  IMAD.IADD R82, R37, 0x1, R31 ;  /* 0x0000000125527824 */ /* 0x000fe400078e021f */
[----:B------:R-:W-:Y:S02]  /*2fd0*/  IMAD.IADD R88, R38, 0x1, R88 ;  /* 0x0000000126587824 */ /* 0x000fe400078e0258 */
[----:B------:R-:W-:Y:S01]  /*2fe0*/  IMAD.IADD R93, R7, 0x1, R93 ;  /* 0x00000001075d7824 */ /* 0x000fe200078e025d */
[----:B------:R-:W-:Y:S01]  /*2ff0*/  @!P6 BAR.SYNC.DEFER_BLOCKING 0x9, 0x100 ;  /* 0x024400000000eb1d */ /* 0x000fe20000010000 */
[----:B--2---:R-:W-:-:S02]  /*3000*/  IMAD R90, R34, 0x200, R35 ;  /* 0x00000200225a7824 */ /* 0x004fc400078e0223 */
[----:B------:R-:W-:Y:S02]  /*3010*/  IMAD R91, R34, 0x200, R33 ;  /* 0x00000200225b7824 */ /* 0x000fe400078e0221 */
[----:B------:R-:W-:-:S07]  /*3020*/  IMAD.IADD R92, R89, 0x1, R90 ;  /* 0x00000001595c7824 */ /* 0x000fce00078e025a */
.L_x_14717:
        /* <DEDUP_REMOVED lines=26> */
[----:B---3--:R-:W-:Y:S05]  /*31d0*/  @!P3 BRA `(.L_x_14671) ;  /* 0x0000002800b4b947 */ /* 0x008fea0003800000 */
        /* <DEDUP_REMOVED lines=41> */
.L_x_14674:
[----:B------:R-:W-:Y:S05]  /*3470*/  BSYNC B1 ;  /* 0x0000000000017941 */ /* 0x000fea0003800000 */
.L_x_14673:
[----:B0-----:R-:W-:Y:S01]  /*3480*/  VIADD R36, R22, 0x40 ;  /* 0x0000004016247836 */ /* 0x001fe20000000000 */
[----:B------:R-:W-:Y:S01]  /*3490*/  BSSY B1, `(.L_x_14675) ;  /* 0x000001c000017945 */ /* 0x000fe20003800000 */
[----:B------:R-:W-:Y:S01]  /*34a0*/  CS2R R44, SRZ ;  /* 0x00000000002c7805 */ /* 0x000fe2000001ff00 */
[----:B-----5:R-:W-:Y:S01]  /*34b0*/  IMAD.MOV.U32 R98, RZ, RZ, R50 ;  /* 0x000000ffff627224 */ /* 0x020fe200078e0032 */
[----:B------:R-:W-:Y:S02]  /*34c0*/  CS2R R46, SRZ ;  /* 0x00000000002e7805 */ /* 0x000fe4000001ff00 */
[----:B------:R-:W-:Y:S02]  /*34d0*/  ISETP.GE.AND P5, PT, R36, R106, PT ;  /* 0x0000006a2400720c */ /* 0x000fe40003fa6270 */
[----:B------:R-:W-:Y:S01]  /*34e0*/  CS2R R36, SRZ ;  /* 0x0000000000247805 */ /* 0x000fe2000001ff00 */
[----:B------:R-:W-:-:S10]  /*34f0*/  IMAD.MOV.U32 R99, RZ, RZ, R51 ;  /* 0x000000ffff637224 */ /* 0x000fd400078e0033 */
        /* <DEDUP_REMOVED lines=21> */
.L_x_14676:
[----:B------:R-:W-:Y:S05]  /*3650*/  BSYNC B1 ;  /* 0x0000000000017941 */ /* 0x000fea0003800000 */
.L_x_14675:
        /* <DEDUP_REMOVED lines=25> */
[----:B------:R-:W-:Y:S02]  /*37f0*/  IMAD.MOV.U32 R34, RZ, RZ, R46 ;  /* 0x000000ffff227224 */ /* 0x000fe400078e002e */
[----:B------:R-:W-:-:S03]  /*3800*/  IMAD.MOV.U32 R35, RZ, RZ, R47 ;  /* 0x000000ffff237224 */ /* 0x000fc600078e002f */
[----:B------:R-:W-:Y:S02]  /*3810*/  PRMT R100, R32, 0x5410, R34 ;  /* 0x0000541020647816 */ /* 0x000fe40000000022 */
[----:B------:R-:W-:Y:S01]  /*3820*/  PRMT R101, R33, 0x5410, R35 ;  /* 0x0000541021657816 */ /* 0x000fe20000000023 */
[----:B------:R-:W-:Y:S06]  /*3830*/  @!P3 BRA `(.L_x_14677) ;  /* 0x000000000004b947 */ /* 0x000fec0003800000 */
[----:B------:R-:W-:Y:S01]  /*3840*/  BPT.TRAP 0x1 ;  /* 0x000000040000795c */ /* 0x000fe20000300000 */
.L_x_14677:
[----:B------:R-:W-:Y:S01]  /*3850*/  IMAD R96, R18, 0x8, R19 ;  /* 0x0000000812607824 */ /* 0x000fe200078e0213 */
[----:B------:R-:W-:Y:S01]  /*3860*/  SHF.L.U32 R107, R202, 0x1f, RZ ;  /* 0x0000001fca6b7819 */ /* 0x000fe200000006ff */
[----:B------:R-:W-:Y:S03]  /*3870*/  BSSY B1, `(.L_x_14678) ;  /* 0x0000003000017945 */ /* 0x000fe60003800000 */
[----:B------:R-:W0:Y:S02]  /*3880*/  SYNCS.PHASECHK.TRANS64.TRYWAIT P6, [R96+URZ+0x32490], R107 ;  /* 0x0324906b600075a7 */ /* 0x000e2400080c017f */
[----:B0-----:R-:W-:Y:S05]  /*3890*/  @!P6 BRA `(.L_x_14679) ;  /* 0x000001f800ece947 */ /* 0x001fea0003800000 */
.L_x_14992:
[----:B------:R-:W-:Y:S05]  /*38a0*/  BSYNC B1 ;  /* 0x0000000000017941 */ /* 0x000fea0003800000 */
.L_x_14678:
        /* <DEDUP_REMOVED lines=52> */
.L_x_14685:
[----:B------:R-:W-:Y:S05]  /*3bf0*/  BSYNC B3 ;  /* 0x0000000000037941 */ /* 0x000fea0003800000 */
.L_x_14684:
[----:B--2---:R1:W-:Y:S02]  /*3c00*/  STG.E.128 desc[UR40][R42.64], R32 ;  /* 0x000000202a007986 */ /* 0x0043e4000c101d28 */
.L_x_14683:
[----:B------:R-:W-:Y:S05]  /*3c10*/  BSYNC B2 ;  /* 0x0000000000027941 */ /* 0x000fea0003800000 */
.L_x_14682:
        /* <DEDUP_REMOVED lines=50> */
.L_x_14687:
[----:B------:R-:W-:Y:S05]  /*3f40*/  BSYNC B2 ;  /* 0x0000000000027941 */ /* 0x000fea0003800000 */
.L_x_14686:
[----:B--2---:R2:W-:Y:S02]  /*3f50*/  STG.E.128 desc[UR40][R42.64+0x40], R32 ;  /* 0x000040202a007986 */ /* 0x0045e4000c101d28 */
.L_x_14681:
[----:B------:R-:W-:Y:S05]  /*3f60*/  BSYNC B1 ;  /* 0x0000000000017941 */ /* 0x000fea0003800000 */
.L_x_14680:
        /* <DEDUP_REMOVED lines=53> */
.L_x_14692:
[----:B------:R-:W-:Y:S05]  /*42c0*/  BSYNC B2 ;  /* 0x0000000000027941 */ /* 0x000fea0003800000 */
.L_x_14691:
[----:B--2---:R3:W-:Y:S02]  /*42d0*/  STG.E.128 desc[UR40][R40.64], R32 ;  /* 0x0000002028007986 */ /* 0x0047e4000c101d28 */
.L_x_14690:
[----:B------:R-:W-:Y:S05]  /*42e0*/  BSYNC B1 ;  /* 0x0000000000017941 */ /* 0x000fea0003800000 */
.L_x_14689:
        /* <DEDUP_REMOVED lines=51> */
.L_x_14694:
[----:B------:R-:W-:Y:S05]  /*4620*/  BSYNC B1 ;  /* 0x0000000000017941 */ /* 0x000fea0003800000 */
.L_x_14693:
[----:B--2---:R4:W-:Y:S01]  /*4630*/  STG.E.128 desc[UR40][R40.64+0x40], R32 ;  /* 0x0000402028007986 */ /* 0x0049e2000c101d28 */
[----:B------:R-:W-:Y:S05]  /*4640*/  BRA `(.L_x_14688) ;  /* 0x0000001800047947 */ /* 0x000fea0003800000 */
.L_x_14672:
[----:B------:R-:W-:-:S05]  /*4650*/  VIADD R36, R22, 0x40 ;  /* 0x0000004016247836 */ /* 0x000fca0000000000 */
        /* <DEDUP_REMOVED lines=73> */
.L_x_14695:
        /* <DEDUP_REMOVED lines=9> */
.L_x_14993:
[----:B------:R-:W-:Y:S05]  /*4b80*/  BSYNC B1 ;  /* 0x0000000000017941 */ /* 0x000fea0003800000 */
.L_x_14696:
[----:B------:R-:W-:Y:S01]  /*4b90*/  ISETP.GE.OR P5, PT, R22, R106, P1 ;  /* 0x0000006a1600720c */ /* 0x000fe20000fa6670 */
[----:B------:R-:W-:-:S12]  /*4ba0*/  BSSY B1, `(.L_x_14698) ;  /* 0x0000084000017945 */ /* 0x000fd80003800000 */
[----:B------:R-:W-:Y:S05]  /*4bb0*/  @P5 BRA `(.L_x_14699) ;  /* 0x0000000800085947 */ /* 0x000fea0003800000 */
[----:B------:R-:W3:Y:S01]  /*4bc0*/  LDL R50, [R1+0x64] ;  /* 0x0000640001327983 */ /* 0x000ee20000100800 */
[----:B------:R-:W-:Y:S01]  /*4bd0*/  SHF.R.S32.HI R48, RZ, 0x1f, R22 ;  /* 0x0000001fff307819 */ /* 0x000fe20000011416 */
[----:B--2---:R-:W-:-:S04]  /*4be0*/  IMAD.WIDE.U32 R104, R22, R102, R100 ;  /* 0x0000006616687225 */ /* 0x004fc800078e0064 */
[----:B------:R-:W-:-:S04]  /*4bf0*/  IMAD R48, R48, R102, RZ ;  /* 0x0000006630307224 */ /* 0x000fc800078e02ff */
[----:B------:R-:W-:Y:S01]  /*4c00*/  IMAD R49, R22, R103, R48 ;  /* 0x0000006716317224 */ /* 0x000fe200078e0230 */
[----:B------:R-:W-:-:S03]  /*4c10*/  SEL R48, R75, R110, !P0 ;  /* 0x0000006e4b307207 */ /* 0x000fc60004000000 */
[----:B------:R-:W-:Y:S01]  /*4c20*/  IMAD.IADD R114, R49, 0x1, R105 ;  /* 0x0000000131727824 */ /* 0x000fe200078e0269 */
[----:B------:R-:W-:-:S04]  /*4c30*/  SHF.R.S32.HI R49, RZ, 0x1f, R48 ;  /* 0x0000001fff317819 */ /* 0x000fc80000011430 */
[----:B------:R-:W-:-:S04]  /*4c40*/  LEA.HI R49, R49, R48, RZ, 0x4 ;  /* 0x0000003031317211 */ /* 0x000fc800078f20ff */
[----:B------:R-:W-:-:S05]  /*4c50*/  LEA.HI.SX32 R49, R49, R84, 0x1c ;  /* 0x0000005431317211 */ /* 0x000fca00078fe2ff */
[----:B------:R-:W-:-:S05]  /*4c60*/  IMAD.SHL.U32 R111, R49, 0x8, RZ ;  /* 0x00000008316f7824 */ /* 0x000fca00078e00ff */
[----:B------:R-:W-:-:S04]  /*4c70*/  LOP3.LUT R49, R83, 0x38, R111, 0xf8, !PT ;  /* 0x0000003853317812 */ /* 0x000fc800078ef86f */
[----:B------:R-:W-:Y:S01]  /*4c80*/  LOP3.LUT R49, R49, R86, RZ, 0x3c, !PT ;  /* 0x0000005631317212 */ /* 0x000fe200078e3cff */
[----:B------:R-:W-:-:S04]  /*4c90*/  IMAD R48, R18, 0x1800, R91 ;  /* 0x0000180012307824 */ /* 0x000fc800078e025b */
[----:B------:R-:W-:Y:S01]  /*4ca0*/  IMAD R48, R48, 0x2, R19 ;  /* 0x0000000230307824 */ /* 0x000fe200078e0213 */
[----:B------:R-:W-:Y:S01]  /*4cb0*/  IADD3 R109, P5, P6, R4, R104, R85 ;  /* 0x00000068046d7210 */ /* 0x000fe20007ebe055 */
[----:B------:R-:W-:Y:S03]  /*4cc0*/  BSSY B2, `(.L_x_14700) ;  /* 0x0000065000027945 */ /* 0x000fe60003800000 */
[----:B------:R-:W-:Y:S01]  /*4cd0*/  IADD3.X R112, R61, R114, R87, P5, P6 ;  /* 0x000000723d707210 */ /* 0x000fe20002fec457 */
[----:B---3--:R-:W-:-:S04]  /*4ce0*/  IMAD R49, R50, 0x200, R49 ;  /* 0x0000020032317824 */ /* 0x008fc800078e0231 */
        /* <DEDUP_REMOVED lines=8> */
[----:B------:R-:W-:Y:S02]  /*4d70*/  PRMT R117, R118, 0x5410, R117 ;  /* 0x0000541076757816 */ /* 0x000fe40000000075 */
[----:B------:R-:W-:Y:S01]  /*4d80*/  PRMT R113, R116, 0x5410, R113 ;  /* 0x0000541074717816 */ /* 0x000fe20000000071 */
[----:B-1----:R-:W-:Y:S01]  /*4d90*/  IMAD.U32 R116, R49, 0x10000, RZ ;  /* 0x0001000031747824 */ /* 0x002fe200078e00ff */
[C---:B------:R-:W-:Y:S01]  /*4da0*/  LOP3.LUT R130, R117.reuse, 0xffff0000, RZ, 0xc0, !PT ;  /* 0xffff000075827812 */ /* 0x040fe200078ec0ff */
[----:B------:R-:W-:Y:S01]  /*4db0*/  IMAD.U32 R119, R117, 0x10000, RZ ;  /* 0x0001000075777824 */ /* 0x000fe200078e00ff */
[----:B------:R-:W-:Y:S01]  /*4dc0*/  LOP3.LUT R53, R53, 0xffff0000, RZ, 0xc0, !PT ;  /* 0xffff000035357812 */ /* 0x000fe200078ec0ff */
[----:B------:R-:W-:Y:S01]  /*4dd0*/  IMAD.U32 R118, R113, 0x10000, RZ ;  /* 0x0001000071767824 */ /* 0x000fe200078e00ff */
[----:B------:R-:W-:Y:S01]  /*4de0*/  LOP3.LUT R49, R49, 0xffff0000, RZ, 0xc0, !PT ;  /* 0xffff000031317812 */ /* 0x000fe200078ec0ff */
[CC--:B------:R-:W-:Y:S01]  /*4df0*/  FMUL.FTZ R129, R115.reuse, R119.reuse ;  /* 0x0000007773817220 */ /* 0x0c0fe20000410000 */
[----:B------:R-:W-:Y:S01]  /*4e00*/  SHF.R.U32.HI R117, RZ, 0x10, R35 ;  /* 0x00000010ff757819 */ /* 0x000fe20000011623 */
[----:B------:R-:W-:Y:S01]  /*4e10*/  FMUL.FTZ R120, R115, R118 ;  /* 0x0000007673787220 */ /* 0x000fe20000410000 */
[----:B------:R-:W-:Y:S01]  /*4e20*/  FMUL.FTZ R132, R53, R130 ;  /* 0x0000008235847220 */ /* 0x000fe20000410000 */
[C---:B------:R-:W-:Y:S01]  /*4e30*/  FFMA.FTZ R118, R116.reuse, R118, -R129 ;  /* 0x0000007674767223 */ /* 0x040fe20000010881 */
[----:B------:R-:W-:Y:S01]  /*4e40*/  PRMT R117, R131, 0x5410, R117 ;  /* 0x0000541083757816 */ /* 0x000fe20000000075 */
[----:B------:R-:W-:Y:S01]  /*4e50*/  FFMA.FTZ R116, R116, R119, R120 ;  /* 0x0000007774747223 */ /* 0x000fe20000010078 */
[----:B------:R-:W-:Y:S01]  /*4e60*/  LOP3.LUT R120, R113, 0xffff0000, RZ, 0xc0, !PT ;  /* 0xffff000071787812 */ /* 0x000fe200078ec0ff */
[----:B------:R-:W-:Y:S01]  /*4e70*/  IMAD.U32 R115, R55, 0x10000, RZ ;  /* 0x0001000037737824 */ /* 0x000fe200078e00ff */
[----:B------:R-:W-:-:S02]  /*4e80*/  SHF.R.U32.HI R119, RZ, 0x10, R39 ;  /* 0x00000010ff777819 */ /* 0x000fc40000011627 */
[----:B------:R-:W-:Y:S01]  /*4e90*/  SHF.R.U64 R32, R32, 0x10, R33 ;  /* 0x0000001020207819 */ /* 0x000fe20000001221 */
[-C--:B------:R-:W-:Y:S01]  /*4ea0*/  FMUL.FTZ R113, R53, R120.reuse ;  /* 0x0000007835717220 */ /* 0x080fe20000410000 */
[----:B------:R-:W-:Y:S01]  /*4eb0*/  PRMT R119, R134, 0x5410, R119 ;  /* 0x0000541086777816 */ /* 0x000fe20000000077 */
[----:B------:R-:W-:Y:S01]  /*4ec0*/  FFMA.FTZ R53, R49, R120, -R132 ;  /* 0x0000007831357223 */ /* 0x000fe20000010884 */
[----:B------:R-:W-:Y:S02]  /*4ed0*/  IMAD.U32 R120, R117, 0x10000, RZ ;  /* 0x0001000075787824 */ /* 0x000fe400078e00ff */
[----:B------:R-:W-:Y:S01]  /*4ee0*/  FFMA.FTZ R49, R49, R130, R113 ;  /* 0x0000008231317223 */ /* 0x000fe20000010071 */
[----:B------:R-:W-:Y:S01]  /*4ef0*/  IMAD.U32 R113, R51, 0x10000, RZ ;  /* 0x0001000033717824 */ /* 0x000fe200078e00ff */
[----:B------:R-:W-:Y:S01]  /*4f00*/  SHF.R.U64 R37, R36, 0x10, R37 ;  /* 0x0000001024257819 */ /* 0x000fe20000001225 */
[----:B------:R-:W-:Y:S02]  /*4f10*/  IMAD.U32 R130, R119, 0x10000, RZ ;  /* 0x0001000077827824 */ /* 0x000fe400078e00ff */
[----:B------:R-:W-:Y:S01]  /*4f20*/  FMUL.FTZ R129, R115, R120 ;  /* 0x0000007873817220 */ /* 0x000fe20000410000 */
[----:B------:R-:W-:Y:S01]  /*4f30*/  LOP3.LUT R119, R119, 0xffff0000, RZ, 0xc0, !PT ;  /* 0xffff000077777812 */ /* 0x000fe200078ec0ff */
[----:B------:R-:W-:-:S02]  /*4f40*/  IMAD.U32 R36, R52, 0x10000, RZ ;  /* 0x0001000034247824 */ /* 0x000fc400078e00ff */
[----:B------:R-:W-:Y:S01]  /*4f50*/  FMUL.FTZ R132, R115, R130 ;  /* 0x0000008273847220 */ /* 0x000fe20000410000 */
[----:B------:R-:W-:Y:S01]  /*4f60*/  PRMT R37, R135, 0x5410, R37 ;  /* 0x0000541087257816 */ /* 0x000fe20000000025 */
[----:B------:R-:W-:Y:S01]  /*4f70*/  IMAD.U32 R33, R48, 0x10000, RZ ;  /* 0x0001000030217824 */ /* 0x000fe200078e00ff */
[----:B------:R-:W-:Y:S01]  /*4f80*/  LOP3.LUT R51, R51, 0xffff0000, RZ, 0xc0, !PT ;  /* 0xffff000033337812 */ /* 0x000fe200078ec0ff */
[----:B------:R-:W-:Y:S01]  /*4f90*/  FFMA.FTZ R115, R113, R120, -R132 ;  /* 0x0000007871737223 */ /* 0x000fe20000010884 */
[----:B------:R-:W-:Y:S01]  /*4fa0*/  LOP3.LUT R120, R55, 0xffff0000, RZ, 0xc0, !PT ;  /* 0xffff000037787812 */ /* 0x000fe200078ec0ff */
[----:B------:R-:W-:Y:S01]  /*4fb0*/  FFMA.FTZ R113, R113, R130, R129 ;  /* 0x0000008271717223 */ /* 0x000fe20000010081 */
[----:B------:R-:W-:Y:S02]  /*4fc0*/  PRMT R55, R122, 0x5432, R32 ;  /* 0x000054327a377816 */ /* 0x000fe40000000020 */
[----:B------:R-:W-:Y:S01]  /*4fd0*/  LOP3.LUT R32, R117, 0xffff0000, RZ, 0xc0, !PT ;  /* 0xffff000075207812 */ /* 0x000fe200078ec0ff */
[----:B------:R-:W-:Y:S01]  /*4fe0*/  FMUL.FTZ R130, R120, R119 ;  /* 0x0000007778827220 */ /* 0x000fe20000410000 */
[----:B------:R-:W-:Y:S01]  /*4ff0*/  IMAD.U32 R117, R37, 0x10000, RZ ;  /* 0x0001000025757824 */ /* 0x000fe200078e00ff */
[----:B------:R-:W-:-:S02]  /*5000*/  LOP3.LUT R52, R52, 0xffff0000, RZ, 0xc0, !PT ;  /* 0xffff000034347812 */ /* 0x000fc400078ec0ff */
[-C--:B------:R-:W-:Y:S01]  /*5010*/  FMUL.FTZ R120, R120, R32.reuse ;  /* 0x0000002078787220 */ /* 0x080fe20000410000 */
[----:B------:R-:W-:Y:S01]  /*5020*/  FFMA.FTZ R32, R51, R32, -R130 ;  /* 0x0000002033207223 */ /* 0x000fe20000010882 */
[----:B------:R-:W-:Y:S01]  /*5030*/  LOP3.LUT R37, R37, 0xffff0000, RZ, 0xc0, !PT ;  /* 0xffff000025257812 */ /* 0x000fe200078ec0ff */
[----:B------:R-:W-:Y:S01]  /*5040*/  FMUL.FTZ R130, R36, R117 ;  /* 0x0000007524827220 */ /* 0x000fe20000410000 */
[----:B------:R-:W-:Y:S01]  /*5050*/  FFMA.FTZ R120, R51, R119, R120 ;  /* 0x0000007733787223 */ /* 0x000fe20000010078 */
[----:B------:R-:W-:Y:S01]  /*5060*/  IMAD.U32 R51, R55, 0x10000, RZ ;  /* 0x0001000037337824 */ /* 0x000fe200078e00ff */
[----:B------:R-:W-:Y:S01]  /*5070*/  SHF.R.U64 R39, R38, 0x10, R39 ;  /* 0x0000001026277819 */ /* 0x000fe20000001227 */
[----:B------:R-:W-:Y:S01]  /*5080*/  IMAD.U32 R38, R54, 0x10000, RZ ;  /* 0x0001000036267824 */ /* 0x000fe200078e00ff */
[----:B------:R-:W-:Y:S01]  /*5090*/  SHF.R.U64 R34, R34, 0x10, R35 ;  /* 0x0000001022227819 */ /* 0x000fe20000001223 */
[-C--:B------:R-:W-:Y:S01]  /*50a0*/  FMUL.FTZ R132, R36, R51.reuse ;  /* 0x0000003324847220 */ /* 0x080fe20000410000 */
[----:B------:R-:W-:Y:S01]  /*50b0*/  LOP3.LUT R48, R48, 0xffff0000, RZ, 0xc0, !PT ;  /* 0xffff000030307812 */ /* 0x000fe200078ec0ff */
[----:B------:R-:W-:Y:S01]  /*50c0*/  FFMA.FTZ R36, R33, R51, -R130 ;  /* 0x0000003321247223 */ /* 0x000fe20000010882 */
[----:B------:R-:W-:Y:S01]  /*50d0*/  LOP3.LUT R55, R55, 0xffff0000, RZ, 0xc0, !PT ;  /* 0xffff000037377812 */ /* 0x000fe200078ec0ff */
[C---:B------:R-:W-:Y:S01]  /*50e0*/  FMUL.FTZ R51, R52.reuse, R37 ;  /* 0x0000002534337220 */ /* 0x040fe20000410000 */
[----:B------:R-:W-:Y:S01]  /*50f0*/  PRMT R39, R133, 0x5410, R39 ;  /* 0x0000541085277816 */ /* 0x000fe20000000027 */
[----:B------:R-:W-:Y:S01]  /*5100*/  FFMA.FTZ R33, R33, R117, R132 ;  /* 0x0000007521217223 */ /* 0x000fe20000010084 */
[----:B------:R-:W-:Y:S01]  /*5110*/  PRMT R34, R121, 0x5432, R34 ;  /* 0x0000543279227816 */ /* 0x000fe20000000022 */
[-C--:B------:R-:W-:Y:S01]  /*5120*/  FMUL.FTZ R119, R52, R55.reuse ;  /* 0x0000003734777220 */ /* 0x080fe20000410000 */
[----:B------:R-:W-:Y:S01]  /*5130*/  FFMA.FTZ R51, R48, R55, -R51 ;  /* 0x0000003730337223 */ /* 0x000fe20000010833 */
[----:B------:R-:W-:Y:S01]  /*5140*/  LOP3.LUT R54, R54, 0xffff0000, RZ, 0xc0, !PT ;  /* 0xffff000036367812 */ /* 0x000fe200078ec0ff */
[C---:B------:R-:W-:Y:S01]  /*5150*/  IMAD.U32 R55, R39.reuse, 0x10000, RZ ;  /* 0x0001000027377824 */ /* 0x040fe200078e00ff */
[----:B------:R-:W-:Y:S01]  /*5160*/  LOP3.LUT R117, R39, 0xffff0000, RZ, 0xc0, !PT ;  /* 0xffff000027757812 */ /* 0x000fe200078ec0ff */
[C---:B------:R-:W-:Y:S01]  /*5170*/  IMAD.U32 R52, R34.reuse, 0x10000, RZ ;  /* 0x0001000022347824 */ /* 0x040fe200078e00ff */
[----:B------:R-:W-:Y:S01]  /*5180*/  LOP3.LUT R39, R34, 0xffff0000, RZ, 0xc0, !PT ;  /* 0xffff000022277812 */ /* 0x000fe200078ec0ff */
[----:B------:R-:W-:-:S02]  /*5190*/  IMAD.U32 R35, R50, 0x10000, RZ ;  /* 0x0001000032237824 */ /* 0x000fc400078e00ff */
[----:B------:R-:W-:Y:S01]  /*51a0*/  FFMA.FTZ R48, R48, R37, R119 ;  /* 0x0000002530307223 */ /* 0x000fe20000010077 */
[----:B------:R-:W-:Y:S01]  /*51b0*/  FMUL.FTZ R34, R38, R55 ;  /* 0x0000003726227220 */ /* 0x000fe20000410000 */
[----:B------:R-:W-:Y:S01]  /*51c0*/  LOP3.LUT R50, R50, 0xffff0000, RZ, 0xc0, !PT ;  /* 0xffff000032327812 */ /* 0x000fe200078ec0ff */
[----:B------:R-:W-:Y:S01]  /*51d0*/  FMUL.FTZ R37, R54, R117 ;  /* 0x0000007536257220 */ /* 0x000fe20000410000 */
[-C--:B------:R-:W-:Y:S01]  /*51e0*/  FMUL.FTZ R38, R38, R52.reuse ;  /* 0x0000003426267220 */ /* 0x080fe20000410000 */
[----:B------:R-:W-:Y:S01]  /*51f0*/  FMUL.FTZ R54, R54, R39 ;  /* 0x0000002736367220 */ /* 0x000fe20000410000 */
[----:B------:R-:W-:Y:S01]  /*5200*/  FFMA.FTZ R34, R35, R52, -R34 ;  /* 0x0000003423227223 */ /* 0x000fe20000010822 */
[----:B------:R-:W-:Y:S01]  /*5210*/  F2FP.BF16.F32.PACK_AB R53, R53, R118 ;  /* 0x000000763535723e */ /* 0x000fe200000010ff */
[----:B------:R-:W-:Y:S01]  /*5220*/  FFMA.FTZ R38, R35, R55, R38 ;  /* 0x0000003723267223 */ /* 0x000fe20000010026 */
[----:B------:R-:W-:Y:S01]  /*5230*/  F2FP.BF16.F32.PACK_AB R52, R51, R36 ;  /* 0x000000243334723e */ /* 0x000fe200000010ff */
[C---:B------:R-:W-:Y:S01]  /*5240*/  FFMA.FTZ R37, R50.reuse, R39, -R37 ;  /* 0x0000002732257223 */ /* 0x040fe20000010825 */
[----:B------:R-:W-:Y:S01]  /*5250*/  FFMA.FTZ R117, R50, R117, R54 ;  /* 0x0000007532757223 */ /* 0x000fe20000010036 */
[----:B------:R-:W-:-:S02]  /*5260*/  F2FP.BF16.F32.PACK_AB R32, R32, R115 ;  /* 0x000000732020723e */ /* 0x000fc400000010ff */
        /* <DEDUP_REMOVED lines=10> */
.L_x_14701:
[----:B------:R-:W-:Y:S05]  /*5310*/  BSYNC B2 ;  /* 0x0000000000027941 */ /* 0x000fea0003800000 */
.L_x_14700:
        /* <DEDUP_REMOVED lines=12> */
.L_x_14699:
[----:B------:R-:W-:Y:S05]  /*53e0*/  BSYNC B1 ;  /* 0x0000000000017941 */ /* 0x000fea0003800000 */
.L_x_14698:
[----:B-1----:R-:W-:Y:S02]  /*53f0*/  VIADD R33, R22, 0x40 ;  /* 0x0000004016217836 */ /* 0x002fe40000000000 */
[-C--:B--2---:R-:W-:Y:S02]  /*5400*/  IMAD R32, R73, R102.reuse, RZ ;  /* 0x0000006649207224 */ /* 0x084fe400078e02ff */
[C---:B------:R-:W-:Y:S01]  /*5410*/  IMAD.WIDE.U32 R100, R33.reuse, R102, R100 ;  /* 0x0000006621647225 */ /* 0x040fe200078e0064 */
[----:B------:R-:W-:-:S03]  /*5420*/  ISETP.GE.OR P5, PT, R33, R106, P1 ;  /* 0x0000006a2100720c */ /* 0x000fc60000fa6670 */
[----:B------:R-:W-:-:S10]  /*5430*/  IMAD R103, R33, R103, R32 ;  /* 0x0000006721677224 */ /* 0x000fd400078e0220 */
[----:B------:R-:W-:Y:S05]  /*5440*/  @P5 BRA `(.L_x_14688) ;  /* 0x0000000800845947 */ /* 0x000fea0003800000 */
[----:B------:R-:W2:Y:S01]  /*5450*/  LDL R34, [R1+0x68] ;  /* 0x0000680001227983 */ /* 0x000ea20000100800 */
[----:B------:R-:W-:Y:S01]  /*5460*/  IMAD.IADD R50, R101, 0x1, R103 ;  /* 0x0000000165327824 */ /* 0x000fe200078e0267 */
[----:B------:R-:W-:Y:S01]  /*5470*/  IADD3 R32, P5, P6, R4, R100, R85 ;  /* 0x0000006404207210 */ /* 0x000fe20007ebe055 */
[C---:B------:R-:W-:Y:S01]  /*5480*/  VIADD R35, R22.reuse, 0x40 ;  /* 0x0000004016237836 */ /* 0x040fe20000000000 */
[----:B------:R-:W-:Y:S01]  /*5490*/  SEL R110, R75, R110, !P0 ;  /* 0x0000006e4b6e7207 */ /* 0x000fe20004000000 */
[----:B------:R-:W-:Y:S01]  /*54a0*/  VIADD R36, R22, 0x40 ;  /* 0x0000004016247836 */ /* 0x000fe20000000000 */
[----:B------:R-:W-:Y:S01]  /*54b0*/  IADD3.X R33, R61, R50, R87, P5, P6 ;  /* 0x000000323d217210 */ /* 0x000fe20002fec457 */
[----:B------:R-:W-:Y:S01]  /*54c0*/  IMAD.SHL.U32 R35, R35, 0x40, RZ ;  /* 0x0000004023237824 */ /* 0x000fe200078e00ff */
[----:B------:R-:W-:Y:S01]  /*54d0*/  LEA R48, P5, R32, R98, 0x1 ;  /* 0x0000006220307211 */ /* 0x000fe200078a08ff */
[----:B------:R-:W-:Y:S01]  /*54e0*/  IMAD.SHL.U32 R36, R36, 0x40, RZ ;  /* 0x0000004024247824 */ /* 0x000fe200078e00ff */
[----:B------:R-:W-:Y:S02]  /*54f0*/  BSSY B1, `(.L_x_14702) ;  /* 0x0000071000017945 */ /* 0x000fe40003800000 */
[----:B------:R-:W-:-:S02]  /*5500*/  LEA.HI.X R49, R32, R99, R33, 0x1, P5 ;  /* 0x0000006320317211 */ /* 0x000fc400028f0c21 */
[----:B------:R-:W-:Y:S02]  /*5510*/  SHF.R.S32.HI R33, RZ, 0x1f, R110 ;  /* 0x0000001fff217819 */ /* 0x000fe4000001146e */
[----:B------:R-:W-:Y:S02]  /*5520*/  LOP3.LUT R35, R35, 0x1c0, RZ, 0xc0, !PT ;  /* 0x000001c023237812 */ /* 0x000fe400078ec0ff */
[----:B------:R-:W-:Y:S02]  /*5530*/  LEA.HI R33, R33, R110, RZ, 0x4 ;  /* 0x0000006e21217211 */ /* 0x000fe400078f20ff */
[----:B------:R-:W-:Y:S02]  /*5540*/  LOP3.LUT R36, R36, 0x1c0, RZ, 0xc0, !PT ;  /* 0x000001c024247812 */ /* 0x000fe400078ec0ff */
[----:B------:R-:W-:Y:S02]  /*5550*/  LEA.HI.SX32 R33, R33, R84, 0x1c ;  /* 0x0000005421217211 */ /* 0x000fe400078fe2ff */
[----:B------:R-:W-:-:S03]  /*5560*/  SHF.R.U32.HI R35, RZ, 0x3, R35 ;  /* 0x00000003ff237819 */ /* 0x000fc60000011623 */
[----:B------:R-:W-:-:S05]  /*5570*/  IMAD.SHL.U32 R51, R33, 0x8, RZ ;  /* 0x0000000821337824 */ /* 0x000fca00078e00ff */
[----:B------:R-:W-:-:S04]  /*5580*/  LOP3.LUT R32, R36, 0x38, R51, 0xf8, !PT ;  /* 0x0000003824207812 */ /* 0x000fc800078ef833 */
[----:B------:R-:W-:-:S05]  /*5590*/  LOP3.LUT R32, R32, R35, RZ, 0x3c, !PT ;  /* 0x0000002320207212 */ /* 0x000fca00078e3cff */
[----:B--2---:R-:W-:Y:S02]  /*55a0*/  IMAD.IADD R33, R34, 0x1, R32 ;  /* 0x0000000122217824 */ /* 0x004fe400078e0220 */
        /* <DEDUP_REMOVED lines=101> */
.L_x_14703:
[----:B------:R-:W-:Y:S05]  /*5c00*/  BSYNC B1 ;  /* 0x0000000000017941 */ /* 0x000fea0003800000 */
.L_x_14702:
        /* <DEDUP_REMOVED lines=10> */
.L_x_14671:
[----:B------:R-:W-:-:S06]  /*5cb0*/  UISETP.NE.AND UP0, UPT, UR37, 0x3, UPT ;  /* 0x000000032500788c */ /* 0x000fcc000bf05270 */
[----:B------:R-:W-:-:S13]  /*5cc0*/  PLOP3.LUT P3, PT, PT, PT, UP0, 0x80, 0x0 ;  /* 0x000000000000781c */ /* 0x000fda0003f6f008 */
[----:B------:R-:W-:Y:S05]  /*5cd0*/  @!P3 BRA `(.L_x_14704) ;  /* 0x000000000004b947 */ /* 0x000fea0003800000 */
[----:B------:R-:W-:Y:S01]  /*5ce0*/  BPT.TRAP 0x1 ;  /* 0x000000040000795c */ /* 0x000fe20000300000 */
.L_x_14704:
[----:B------:R-:W-:Y:S01]  /*5cf0*/  IMAD R96, R18, 0x8, R19 ;  /* 0x0000000812607824 */ /* 0x000fe200078e0213 */
[----:B------:R-:W-:Y:S01]  /*5d00*/  SHF.L.U32 R107, R202, 0x1f, RZ ;  /* 0x0000001fca6b7819 */ /* 0x000fe200000006ff */
[----:B------:R-:W-:Y:S01]  /*5d10*/  IMAD R106, R27, -0x60, R24 ;  /* 0xffffffa01b6a7824 */ /* 0x000fe200078e0218 */
[----:B------:R-:W-:Y:S02]  /*5d20*/  BSSY B1, `(.L_x_14705) ;  /* 0x0000004000017945 */ /* 0x000fe40003800000 */
[----:B------:R-:W0:Y:S02]  /*5d30*/  SYNCS.PHASECHK.TRANS64.TRYWAIT P4, [R96+URZ+0x32490], R107 ;  /* 0x0324906b600075a7 */ /* 0x000e24000808017f */
[----:B------:R-:W-:Y:S01]  /*5d40*/  VIMNMX R106, R106, 0x60, PT ;  /* 0x000000606a6a7848 */ /* 0x000fe20003fe0100 */
[----:B0-----:R-:W-:Y:S06]  /*5d50*/  @!P4 BRA `(.L_x_14706) ;  /* 0x000001d400e4c947 */ /* 0x001fec0003800000 */
.L_x_14994:
[----:B------:R-:W-:Y:S05]  /*5d60*/  BSYNC B1 ;  /* 0x0000000000017941 */ /* 0x000fea0003800000 */
.L_x_14705:
[CC--:B------:R-:W-:Y:S01]  /*5d70*/  ISETP.GE.AND P5, PT, R22.reuse, R106.reuse, PT ;  /* 0x0000006a1600720c */ /* 0x0c0fe20003fa6270 */
[----:B------:R-:W-:Y:S01]  /*5d80*/  VIADD R32, R22, 0x40 ;  /* 0x0000004016207836 */ /* 0x000fe20000000000 */
[----:B------:R-:W-:Y:S04]  /*5d90*/  BSSY B1, `(.L_x_14707) ;  /* 0x0000007000017945 */ /* 0x000fe80003800000 */
[----:B------:R-:W-:-:S07]  /*5da0*/  ISETP.GE.AND P4, PT, R32, R106, PT ;  /* 0x0000006a2000720c */ /* 0x000fce0003f86270 */
[----:B------:R-:W-:Y:S06]  /*5db0*/  @P5 BRA `(.L_x_14708) ;  /* 0x0000000000105947 */ /* 0x000fec0003800000 */
[----:B------:R-:W1:Y:S04]  /*5dc0*/  @!P1 LDS.128 R32, [R104] ;  /* 0x0000000068209984 */ /* 0x000e680000000c00 */
[----:B------:R-:W2:Y:S04]  /*5dd0*/  @!P2 LDS.128 R36, [R103] ;  /* 0x000000006724a984 */ /* 0x000ea80000000c00 */
[----:B-1----:R1:W-:Y:S04]  /*5de0*/  @!P1 STG.E.128 desc[UR40][R42.64], R32 ;  /* 0x000000202a009986 */ /* 0x0023e8000c101d28 */
[----:B--2---:R1:W-:Y:S02]  /*5df0*/  @!P2 STG.E.128 desc[UR40][R42.64+0x40], R36 ;  /* 0x000040242a00a986 */ /* 0x0043e4000c101d28 */
.L_x_14708:
[----:B------:R-:W-:Y:S05]  /*5e00*/  BSYNC B1 ;  /* 0x0000000000017941 */ /* 0x000fea0003800000 */
.L_x_14707:
[----:B------:R-:W-:Y:S05]  /*5e10*/  @P4 BRA `(.L_x_14688) ;  /* 0x0000000000104947 */ /* 0x000fea0003800000 */
[----:B-1----:R-:W1:Y:S04]  /*5e20*/  @!P1 LDS.128 R32, [R104+0x2000] ;  /* 0x0020000068209984 */ /* 0x002e680000000c00 */
[----:B------:R-:W2:Y:S04]  /*5e30*/  @!P2 LDS.128 R36, [R103+0x2000] ;  /* 0x002000006724a984 */ /* 0x000ea80000000c00 */
[----:B-1----:R1:W-:Y:S04]  /*5e40*/  @!P1 STG.E.128 desc[UR40][R40.64], R32 ;  /* 0x0000002028009986 */ /* 0x0023e8000c101d28 */
[----:B--2---:R1:W-:Y:S02]  /*5e50*/  @!P2 STG.E.128 desc[UR40][R40.64+0x40], R36 ;  /* 0x000040242800a986 */ /* 0x0043e4000c101d28 */
.L_x_14688:
[----:B------:R-:W-:Y:S05]  /*5e60*/  BSYNC B0 ;  /* 0x0000000000007941 */ /* 0x000fea0003800000 */
.L_x_14670:
        /* <DEDUP_REMOVED lines=17> */
.L_x_14710:
[----:B------:R-:W-:Y:S05]  /*5f80*/  BSYNC B0 ;  /* 0x0000000000007941 */ /* 0x000fea0003800000 */
.L_x_14709:
[----:B------:R-:W2:Y:S01]  /*5f90*/  SYNCS.PHASECHK.TRANS64.TRYWAIT P3, [R96+URZ+0x324b0], R107 ;  /* 0x0324b06b600075a7 */ /* 0x000ea2000806017f */
[----:B------:R-:W-:Y:S01]  /*5fa0*/  ULDC UR38, c[0x0][0x320] ;  /* 0x0000c80000267ab9 */ /* 0x000fe20000000800 */
[----:B------:R-:W-:Y:S01]  /*5fb0*/  ULDC.64 UR44, c[0x0][0x328] ;  /* 0x0000ca00002c7ab9 */ /* 0x000fe20000000a00 */
[----:B------:R-:W-:Y:S01]  /*5fc0*/  ULDC.64 UR46, c[0x0][0x318] ;  /* 0x0000c600002e7ab9 */ /* 0x000fe20000000a00 */
[----:B------:R-:W-:Y:S01]  /*5fd0*/  BSSY B0, `(.L_x_14711) ;  /* 0x0000003000007945 */ /* 0x000fe20003800000 */
[----:B-1----:R-:W-:-:S03]  /*5fe0*/  IMAD R32, R18, 0x6000, R90 ;  /* 0x0000600012207824 */ /* 0x002fc600078e025a */
[----:B--2---:R-:W-:Y:S05]  /*5ff0*/  @!P3 BRA `(.L_x_14712) ;  /* 0x000001d40050b947 */ /* 0x004fea0003800000 */
.L_x_14995:
[----:B------:R-:W-:Y:S05]  /*6000*/  BSYNC B0 ;  /* 0x0000000000007941 */ /* 0x000fea0003800000 */
.L_x_14711:
        /* <DEDUP_REMOVED lines=39> */
.L_x_14714:
[----:B------:R-:W-:Y:S05]  /*6280*/  BSYNC B0 ;  /* 0x0000000000007941 */ /* 0x000fea0003800000 */
.L_x_14713:
[----:B--2---:R-:W-:Y:S01]  /*6290*/  VIADD R32, R22, 0x40 ;  /* 0x0000004016207836 */ /* 0x004fe20000000000 */
[----:B------:R-:W-:Y:S04]  /*62a0*/  BSSY B0, `(.L_x_14715) ;  /* 0x0000025000007945 */ /* 0x000fe80003800000 */
[----:B------:R-:W-:-:S13]  /*62b0*/  ISETP.GE.AND P3, PT, R32, R106, PT ;  /* 0x0000006a2000720c */ /* 0x000fda0003f66270 */
[----:B------:R-:W-:Y:S05]  /*62c0*/  @P3 BRA `(.L_x_14716) ;  /* 0x0000000000883947 */ /* 0x000fea0003800000 */
[----:B------:R-:W-:Y:S01]  /*62d0*/  IADD3 R35, P3, R36, 0x40, RZ ;  /* 0x0000004024237810 */ /* 0x000fe20007f7e0ff */
        /* <DEDUP_REMOVED lines=33> */
.L_x_14716:
[----:B------:R-:W-:Y:S05]  /*64f0*/  BSYNC B0 ;  /* 0x0000000000007941 */ /* 0x000fea0003800000 */
.L_x_14715:
[----:B------:R-:W-:Y:S01]  /*6500*/  @!PT LDS RZ, [RZ] ;  /* 0x00000000fffff984 */ /* 0x000fe20000000800 */
[----:B------:R-:W-:Y:S01]  /*6510*/  @!PT LDS RZ, [RZ] ;  /* 0x00000000fffff984 */ /* 0x000fe20000000800 */
[----:B------:R-:W-:Y:S01]  /*6520*/  @!PT LDS RZ, [RZ] ;  /* 0x00000000fffff984 */ /* 0x000fe20000000800 */
[----:B------:R-:W-:Y:S01]  /*6530*/  @!PT LDS RZ, [RZ] ;  /* 0x00000000fffff984 */ /* 0x000fe20000000800 */
[----:B------:R3:W-:Y:S06]  /*6540*/  MEMBAR.ALL.CTA ;  /* 0x0000000000007992 */ /* 0x0007ec0000008000 */
[----:B---3--:R-:W3:Y:S02]  /*6550*/  FENCE.VIEW.ASYNC.S ;  /* 0x00000000000073c6 */ /* 0x008ee40000000000 */
[----:B---3--:R3:W-:Y:S01]  /*6560*/  BAR.SYNC.DEFER_BLOCKING R74, 0x80 ;  /* 0x0002004a0000751d */ /* 0x0087e20000010000 */
[----:B------:R-:W-:Y:S01]  /*6570*/  ISETP.NE.AND P5, PT, R97, RZ, PT ;  /* 0x000000ff6100720c */ /* 0x000fe20003fa5270 */
[----:B------:R-:W-:-:S02]  /*6580*/  VIADD R18, R18, 0x1 ;  /* 0x0000000112127836 */ /* 0x000fc40000000000 */
[----:B01----:R-:W-:-:S03]  /*6590*/  @!P4 VIADD R96, R96, 0x324c0 ;  /* 0x000324c06060c836 */ /* 0x003fc60000000000 */
[C---:B------:R-:W-:Y:S02]  /*65a0*/  ISETP.NE.AND P3, PT, R18.reuse, 0x2, PT ;  /* 0x000000021200780c */ /* 0x040fe40003f65270 */
[----:B------:R-:W-:Y:S02]  /*65b0*/  @!P4 PRMT R96, RZ, 0x654, R96 ;  /* 0x00000654ff60c816 */ /* 0x000fe40000000060 */
[----:B--2---:R-:W-:Y:S02]  /*65c0*/  SEL R33, RZ, 0x1, P3 ;  /* 0x00000001ff217807 */ /* 0x004fe40001800000 */
        /* <DEDUP_REMOVED lines=9> */
.L_x_14665:
[----:B------:R-:W2:Y:S01]  /*6660*/  LDL R3, [R1+0x50] ;  /* 0x0000500001037983 */ /* 0x000ea20000100800 */
[----:B------:R-:W0:Y:S01]  /*6670*/  LDC R0, c[0x0][0x448] ;  /* 0x00011200ff007b82 */ /* 0x000e220000000800 */
[----:B------:R-:W-:Y:S01]  /*6680*/  IMAD.MOV.U32 R210, RZ, RZ, RZ ;  /* 0x000000ffffd27224 */ /* 0x000fe200078e00ff */
[----:B0-----:R-:W-:-:S13]  /*6690*/  ISETP.NE.AND P1, PT, R0, 0x1, PT ;  /* 0x000000010000780c */ /* 0x001fda0003f25270 */
[----:B------:R-:W0:Y:S08]  /*66a0*/  @P1 LDC R0, c[0x0][0x44c] ;  /* 0x00011300ff001b82 */ /* 0x000e300000000800 */
[----:B------:R-:W1:Y:S01]  /*66b0*/  @P1 LDC R5, c[0x0][0x450] ;  /* 0x00011400ff051b82 */ /* 0x000e620000000800 */
[----:B--2---:R-:W-:-:S04]  /*66c0*/  VIADD R3, R3, 0x7f ;  /* 0x0000007f03037836 */ /* 0x004fc80000000000 */
        /* <DEDUP_REMOVED lines=12> */
.L_x_14718:
[----:B------:R-:W-:Y:S04]  /*6790*/  BSSY B0, `(.L_x_14719) ;  /* 0x0000020000007945 */ /* 0x000fe80003800000 */
[----:B------:R-:W-:Y:S05]  /*67a0*/  @!P1 BRA `(.L_x_14720) ;  /* 0x0000000000789947 */ /* 0x000fea0003800000 */
[----:B------:R-:W2:Y:S01]  /*67b0*/  LDL R0, [R1+0x7c] ;  /* 0x00007c0001007983 */ /* 0x000ea20000100800 */
[----:B------:R-:W-:Y:S01]  /*67c0*/  ULDC UR4, c[0x0][0xae8] ;  /* 0x0002ba0000047ab9 */ /* 0x000fe20000000800 */
[----:B--2---:R-:W-:-:S04]  /*67d0*/  ISETP.NE.AND P0, PT, R0, RZ, PT ;  /* 0x000000ff0000720c */ /* 0x004fc80003f05270 */
        /* <DEDUP_REMOVED lines=27> */
.L_x_14720:
[----:B------:R-:W-:Y:S05]  /*6990*/  BSYNC B0 ;  /* 0x0000000000007941 */ /* 0x000fea0003800000 */
.L_x_14719:
[----:B------:R-:W2:Y:S01]  /*69a0*/  LDL R0, [R1+0x90] ;  /* 0x0000900001007983 */ /* 0x000ea20000100800 */
[----:B------:R-:W-:Y:S01]  /*69b0*/  PLOP3.LUT P0, PT, PT, PT, PT, 0x80, 0x0 ;  /* 0x000000000000781c */ /* 0x000fe20003f0f070 */
[----:B------:R-:W-:Y:S01]  /*69c0*/  IMAD.MOV.U32 R3, RZ, RZ, RZ ;  /* 0x000000ffff037224 */ /* 0x000fe200078e00ff */
        /* <DEDUP_REMOVED lines=28> */
[----:B---3--:R-:W-:Y:S02]  /*6b90*/  CS2R R96, SRZ ;  /* 0x0000000000607805 */ /* 0x008fe4000001ff00 */
        /* <DEDUP_REMOVED lines=35> */
[----:B--2---:R-:W-:-:S05]  /*6dd0*/  IMAD R0, R0, R210, RZ ;  /* 0x000000d200007224 */ /* 0x004fca00078e02ff */
[----:B------:R0:W-:Y:S01]  /*6de0*/  STL [R1+0x60], R0 ;  /* 0x0000600001007387 */ /* 0x0001e20000100800 */
[----:B------:R-:W-:Y:S02]  /*6df0*/  VIADDMNMX R210, R0, R210, R29, PT ;  /* 0x000000d200d27246 */ /* 0x000fe4000380011d */
[----:B------:R-:W-:Y:S02]  /*6e00*/  CS2R R28, SRZ ;  /* 0x00000000001c7805 */ /* 0x000fe4000001ff00 */
[----:B------:R-:W-:-:S13]  /*6e10*/  ISETP.GT.AND P1, PT, R210, R0, PT ;  /* 0x00000000d200720c */ /* 0x000fda0003f24270 */
[----:B0-----:R-:W-:Y:S05]  /*6e20*/  @!P1 BRA `(.L_x_14721) ;  /* 0x000000d000e49947 */ /* 0x001fea0003800000 */
        /* <DEDUP_REMOVED lines=8> */
.L_x_14998:
[----:B-1----:R-:W-:Y:S01]  /*6eb0*/  LEA.HI R0, R14, R14, RZ, 0x1 ;  /* 0x0000000e0e007211 */ /* 0x002fe200078f08ff */
[----:B------:R-:W-:Y:S01]  /*6ec0*/  VIADD R24, R19, 0x18400 ;  /* 0x0001840013187836 */ /* 0x000fe20000000000 */
[----:B------:R-:W-:Y:S01]  /*6ed0*/  BSSY B6, `(.L_x_14723) ;  /* 0x000001d000067945 */ /* 0x000fe20003800000 */
[----:B------:R-:W-:Y:S01]  /*6ee0*/  IMAD.MOV.U32 R225, RZ, RZ, 0x40000040 ;  /* 0x40000040ffe17424 */ /* 0x000fe200078e00ff */
[----:B------:R-:W-:Y:S02]  /*6ef0*/  LOP3.LUT R3, R0, 0x7fffe, RZ, 0xc0, !PT ;  /* 0x0007fffe00037812 */ /* 0x000fe400078ec0ff */
[----:B------:R-:W-:-:S03]  /*6f00*/  LOP3.LUT P0, RZ, R24, 0x1bf, RZ, 0xc0, !PT ;  /* 0x000001bf18ff7812 */ /* 0x000fc6000780c0ff */
[----:B------:R-:W-:-:S04]  /*6f10*/  IMAD.IADD R3, R14, 0x1, -R3 ;  /* 0x000000010e037824 */ /* 0x000fc800078e0a03 */
[----:B------:R-:W-:-:S05]  /*6f20*/  IMAD R3, R3, 0x2000, R24 ;  /* 0x0000200003037824 */ /* 0x000fca00078e0218 */
[----:B------:R-:W-:Y:S01]  /*6f30*/  SHF.R.U32.HI R0, RZ, 0x4, R3 ;  /* 0x00000004ff007819 */ /* 0x000fe20000011603 */
[----:B------:R-:W-:-:S03]  /*6f40*/  VIADD R3, R3, 0xa000 ;  /* 0x0000a00003037836 */ /* 0x000fc60000000000 */
[----:B------:R-:W-:Y:S02]  /*6f50*/  LOP3.LUT R0, R0, 0x3fff, RZ, 0xc0, !PT ;  /* 0x00003fff00007812 */ /* 0x000fe400078ec0ff */
[----:B------:R-:W-:Y:S02]  /*6f60*/  SHF.R.U32.HI R3, RZ, 0x4, R3 ;  /* 0x00000004ff037819 */ /* 0x000fe40000011603 */
[----:B------:R-:W-:Y:S02]  /*6f70*/  LOP3.LUT R224, R0, 0x10000, RZ, 0xfc, !PT ;  /* 0x0001000000e07812 */ /* 0x000fe400078efcff */
        /* <DEDUP_REMOVED lines=18> */
.L_x_14724:
[----:B------:R-:W-:Y:S05]  /*70a0*/  BSYNC B6 ;  /* 0x0000000000067941 */ /* 0x000fea0003800000 */
.L_x_14723:
[----:B------:R-:W-:Y:S02]  /*70b0*/  ULDC UR4, c[0x0][0x3f4] ;  /* 0x0000fd0000047ab9 */ /* 0x000fe40000000800 */
[----:B------:R-:W-:-:S13]  /*70c0*/  ISETP.LT.AND P0, PT, RZ, UR4, PT ;  /* 0x00000004ff007c0c */ /* 0x000fda000bf01270 */
[----:B------:R-:W-:Y:S05]  /*70d0*/  @P0 BRA `(.L_x_14725) ;  /* 0x0000000000400947 */ /* 0x000fea0003800000 */
[----:B------:R-:W2:Y:S02]  /*70e0*/  LDL R20, [R1+0x8c] ;  /* 0x00008c0001147983 */ /* 0x000ea40000100800 */
[----:B--2---:R-:W-:-:S04]  /*70f0*/  LEA.HI R0, R20, R20, RZ, 0x1 ;  /* 0x0000001414007211 */ /* 0x004fc800078f08ff */
        /* <DEDUP_REMOVED lines=8> */
.L_x_14728:
[----:B--2---:R2:W3:Y:S02]  /*7180*/  SYNCS.PHASECHK.TRANS64.TRYWAIT P0, [R19+URZ+0x32400], R4 ;  /* 0x03240004130075a7 */ /* 0x0044e4000800017f */
[----:B---3--:R-:W-:Y:S05]  /*7190*/  @!P0 NANOSLEEP.SYNCS 0x989680 ;  /* 0x009896800000895d */ /* 0x008fea0003900000 */
[----:B------:R-:W3:Y:S02]  /*71a0*/  @!P0 SYNCS.PHASECHK.TRANS64 P0, [R19+URZ+0x32400], R4 ;  /* 0x03240004130085a7 */ /* 0x000ee4000800007f */
[----:B---3--:R-:W-:Y:S05]  /*71b0*/  @!P0 BRA `(.L_x_14728) ;  /* 0xfffffffc00f08947 */ /* 0x008fea000383ffff */
.L_x_14727:
[----:B------:R-:W-:Y:S05]  /*71c0*/  BSYNC B0 ;  /* 0x0000000000007941 */ /* 0x000fea0003800000 */
.L_x_14726:
[----:B------:R-:W-:Y:S05]  /*71d0*/  BRA `(.L_x_14729) ;  /* 0x0000002c00d07947 */ /* 0x000fea0003800000 */
.L_x_14725:
        /* <DEDUP_REMOVED lines=30> */
.L_x_14731:
[----:B------:R-:W-:Y:S05]  /*73c0*/  BSYNC B6 ;  /* 0x0000000000067941 */ /* 0x000fea0003800000 */
.L_x_14730:
[----:B------:R-:W2:Y:S01]  /*73d0*/  LDL R35, [R1+0x50] ;  /* 0x0000500001237983 */ /* 0x000ea20000100800 */
[----:B------:R-:W-:Y:S01]  /*73e0*/  LEA.HI R31, R31, R26, RZ, 0x2 ;  /* 0x0000001a1f1f7211 */ /* 0x000fe200078f10ff */
[----:B------:R-:W-:Y:S01]  /*73f0*/  ULDC.U8 UR4, c[0x0][0x410] ;  /* 0x0001040000047ab9 */ /* 0x000fe20000000000 */
[----:B------:R-:W-:Y:S01]  /*7400*/  BSSY B0, `(.L_x_14732) ;  /* 0x00002c9000007945 */ /* 0x000fe20003800000 */
[----:B------:R-:W-:Y:S02]  /*7410*/  ISETP.NE.AND P0, PT, RZ, UR4, PT ;  /* 0x00000004ff007c0c */ /* 0x000fe4000bf05270 */
[----:B------:R-:W-:Y:S02]  /*7420*/  SHF.R.S32.HI R3, RZ, 0x1f, R31 ;  /* 0x0000001fff037819 */ /* 0x000fe4000001141f */
[----:B------:R-:W-:Y:S02]  /*7430*/  LOP3.LUT R31, R31, 0xfffffffc, RZ, 0xc0, !PT ;  /* 0xfffffffc1f1f7812 */ /* 0x000fe400078ec0ff */
[----:B------:R-:W-:-:S03]  /*7440*/  LEA.HI R3, R3, R22, RZ, 0x3 ;  /* 0x0000001603037211 */ /* 0x000fc600078f18ff */
[----:B------:R-:W-:Y:S01]  /*7450*/  IMAD.IADD R26, R26, 0x1, -R31 ;  /* 0x000000011a1a7824 */ /* 0x000fe200078e0a1f */
[----:B------:R-:W-:-:S05]  /*7460*/  LOP3.LUT R3, R3, 0xfffffff8, RZ, 0xc0, !PT ;  /* 0xfffffff803037812 */ /* 0x000fca00078ec0ff */
[C---:B------:R-:W-:Y:S02]  /*7470*/  IMAD.IADD R37, R22.reuse, 0x1, -R3 ;  /* 0x0000000116257824 */ /* 0x040fe400078e0a03 */
[----:B--2---:R-:W-:Y:S01]  /*7480*/  IMAD.IADD R41, R22, 0x1, R35 ;  /* 0x0000000116297824 */ /* 0x004fe200078e0223 */
        /* <DEDUP_REMOVED lines=36> */
.L_x_15004:
[----:B------:R-:W5:Y:S01]  /*76d0*/  LDL R8, [R1+0x24] ;  /* 0x0000240001087983 */ /* 0x000f620000100800 */
[----:B------:R-:W-:Y:S01]  /*76e0*/  BSSY B1, `(.L_x_14735) ;  /* 0x000001e000017945 */ /* 0x000fe20003800000 */
[----:B------:R-:W-:Y:S02]  /*76f0*/  CS2R R24, SRZ ;  /* 0x0000000000187805 */ /* 0x000fe4000001ff00 */
[----:B------:R-:W-:Y:S02]  /*7700*/  CS2R R26, SRZ ;  /* 0x00000000001a7805 */ /* 0x000fe4000001ff00 */
[----:B------:R-:W-:Y:S02]  /*7710*/  CS2R R20, SRZ ;  /* 0x0000000000147805 */ /* 0x000fe4000001ff00 */
[----:B------:R-:W-:Y:S01]  /*7720*/  CS2R R28, SRZ ;  /* 0x00000000001c7805 */ /* 0x000fe2000001ff00 */
[----:B-----5:R-:W-:-:S05]  /*7730*/  IMAD R36, R8, R36, RZ ;  /* 0x0000002408247224 */ /* 0x020fca00078e02ff */
[----:B------:R-:W-:-:S13]  /*7740*/  ISETP.GE.AND P0, PT, R41, R36, PT ;  /* 0x000000242900720c */ /* 0x000fda0003f06270 */
        /* <DEDUP_REMOVED lines=8> */
[C---:B------:R-:W-:Y:S02]  /*77d0*/  @!P2 IMAD.WIDE R32, R200.reuse, 0x2, R8 ;  /* 0x00000002c820a825 */ /* 0x040fe400078e0208 */
        /* <DEDUP_REMOVED lines=14> */
.L_x_14736:
[----:B------:R-:W-:Y:S05]  /*78c0*/  BSYNC B1 ;  /* 0x0000000000017941 */ /* 0x000fea0003800000 */
.L_x_14735:
        /* <DEDUP_REMOVED lines=13> */
[----:B------:R-:W-:Y:S01]  /*79a0*/  PRMT R42, R0, 0x5410, R3 ;  /* 0x00005410002a7816 */ /* 0x000fe20000000003 */
[----:B------:R-:W-:Y:S06]  /*79b0*/  BRA.DIV UR4, `(.L_x_14737) ;  /* 0x000001be04887947 */ /* 0x000fec000b800000 */
[----:B------:R0:W2:Y:S04]  /*79c0*/  SHFL.IDX PT, R3, R6, 0x1, 0x1c1f ;  /* 0x003c1f0006037f89 */ /* 0x0000a800000e0000 */
[----:B-1----:R-:W1:Y:S04]  /*79d0*/  SHFL.IDX PT, R4, R4, 0x1, 0x1c1f ;  /* 0x003c1f0004047f89 */ /* 0x002e6800000e0000 */
[----:B------:R-:W3:Y:S04]  /*79e0*/  SHFL.IDX PT, R7, R7, 0x1, 0x1c1f ;  /* 0x003c1f0007077f89 */ /* 0x000ee800000e0000 */
[----:B0-----:R-:W4:Y:S02]  /*79f0*/  SHFL.IDX PT, R30, R30, 0x1, 0x1c1f ;  /* 0x003c1f001e1e7f89 */ /* 0x001f2400000e0000 */
.L_x_15010:
[----:B------:R-:W5:Y:S01]  /*7a00*/  LDL R5, [R1+0x8c] ;  /* 0x00008c0001057983 */ /* 0x000f620000100800 */
[----:B------:R-:W-:Y:S01]  /*7a10*/  VIADD R41, R41, 0x40 ;  /* 0x0000004029297836 */ /* 0x000fe20000000000 */
[----:B------:R-:W-:Y:S01]  /*7a20*/  BSSY B1, `(.L_x_14738) ;  /* 0x0000020000017945 */ /* 0x000fe20003800000 */
[----:B------:R-:W-:Y:S02]  /*7a30*/  CS2R R12, SRZ ;  /* 0x00000000000c7805 */ /* 0x000fe4000001ff00 */
[----:B------:R-:W-:Y:S02]  /*7a40*/  CS2R R10, SRZ ;  /* 0x00000000000a7805 */ /* 0x000fe4000001ff00 */
[----:B------:R-:W-:Y:S02]  /*7a50*/  CS2R R14, SRZ ;  /* 0x00000000000e7805 */ /* 0x000fe4000001ff00 */
[----:B------:R-:W-:Y:S02]  /*7a60*/  ISETP.GE.AND P0, PT, R41, R36, PT ;  /* 0x000000242900720c */ /* 0x000fe40003f06270 */
[----:B-----5:R-:W-:-:S04]  /*7a70*/  LEA.HI R0, R5, R5, RZ, 0x1 ;  /* 0x0000000505007211 */ /* 0x020fc800078f08ff */
[----:B------:R-:W-:-:S05]  /*7a80*/  LOP3.LUT R0, R0, 0xfffffffe, RZ, 0xc0, !PT ;  /* 0xfffffffe00007812 */ /* 0x000fca00078ec0ff */
        /* <DEDUP_REMOVED lines=8> */
[----:B----4-:R-:W-:Y:S02]  /*7b10*/  IMAD.MOV.U32 R8, RZ, RZ, R30 ;  /* 0x000000ffff087224 */ /* 0x010fe400078e001e */
[----:B---3--:R-:W-:-:S06]  /*7b20*/  IMAD.MOV.U32 R9, RZ, RZ, R7 ;  /* 0x000000ffff097224 */ /* 0x008fcc00078e0007 */
[----:B-1----:R-:W-:-:S04]  /*7b30*/  @!P2 IMAD.WIDE R32, R200, 0x2, R4 ;  /* 0x00000002c820a825 */ /* 0x002fc800078e0204 */
[C---:B------:R-:W-:Y:S01]  /*7b40*/  @!P3 SHF.L.U64.HI R10, R203.reuse, 0x1, R38 ;  /* 0x00000001cb0ab819 */ /* 0x040fe20000010226 */
[----:B------:R-:W-:Y:S01]  /*7b50*/  @!P3 IMAD.SHL.U32 R5, R203, 0x2, RZ ;  /* 0x00000002cb05b824 */ /* 0x000fe200078e00ff */
[----:B------:R-:W-:Y:S01]  /*7b60*/  CS2R R14, SRZ ;  /* 0x00000000000e7805 */ /* 0x000fe2000001ff00 */
[----:B------:R0:W5:Y:S03]  /*7b70*/  @!P2 LD.E.64 R12, desc[UR40][R32.64] ;  /* 0x00000028200ca980 */ /* 0x000166000c101b00 */
[-C--:B------:R-:W-:Y:S02]  /*7b80*/  @!P3 IADD3 R4, P0, R4, R5.reuse, RZ ;  /* 0x000000050404b210 */ /* 0x080fe40007f1e0ff */
        /* <DEDUP_REMOVED lines=9> */
.L_x_14739:
[----:B------:R-:W-:Y:S05]  /*7c20*/  BSYNC B1 ;  /* 0x0000000000017941 */ /* 0x000fea0003800000 */
.L_x_14738:
[----:B0---4-:R-:W4:Y:S01]  /*7c30*/  LDL R30, [R1+0x64] ;  /* 0x00006400011e7983 */ /* 0x011f220000100800 */
[----:B------:R-:W0:Y:S01]  /*7c40*/  SYNCS.PHASECHK.TRANS64.TRYWAIT P0, [R19+URZ+0x32400], R34 ;  /* 0x03240022130075a7 */ /* 0x000e22000800017f */
[----:B--2---:R-:W-:Y:S01]  /*7c50*/  IMAD.SHL.U32 R3, R37, 0x40, RZ ;  /* 0x0000004025037824 */ /* 0x004fe200078e00ff */
[----:B------:R-:W-:Y:S01]  /*7c60*/  VIADDMNMX R31, R36, -R35, 0x80, PT ;  /* 0x00000080241f7446 */ /* 0x000fe20003800923 */
[----:B-----5:R-:W-:Y:S01]  /*7c70*/  IMAD.MOV.U32 R5, RZ, RZ, R8 ;  /* 0x000000ffff057224 */ /* 0x020fe200078e0008 */
[----:B------:R-:W-:Y:S01]  /*7c80*/  BSSY B1, `(.L_x_14740) ;  /* 0x0000019000017945 */ /* 0x000fe20003800000 */
[----:B---3--:R-:W-:Y:S01]  /*7c90*/  IMAD.MOV.U32 R7, RZ, RZ, R10 ;  /* 0x000000ffff077224 */ /* 0x008fe200078e000a */
[----:B------:R-:W-:Y:S01]  /*7ca0*/  LOP3.LUT R3, R3, 0x1c0, RZ, 0xc0, !PT ;  /* 0x000001c003037812 */ /* 0x000fe200078ec0ff */
[----:B------:R-:W-:Y:S01]  /*7cb0*/  IMAD.MOV.U32 R6, RZ, RZ, R13 ;  /* 0x000000ffff067224 */ /* 0x000fe200078e000d */
[----:B------:R-:W-:Y:S01]  /*7cc0*/  PRMT R44, R44, 0x5410, R5 ;  /* 0x000054102c2c7816 */ /* 0x000fe20000000005 */
[----:B------:R-:W-:Y:S01]  /*7cd0*/  IMAD.MOV.U32 R5, RZ, RZ, R12 ;  /* 0x000000ffff057224 */ /* 0x000fe200078e000c */
[----:B-1----:R-:W-:-:S02]  /*7ce0*/  LOP3.LUT R4, R3, 0x18, R16, 0xf8, !PT ;  /* 0x0000001803047812 */ /* 0x002fc400078ef810 */
[----:B------:R-:W-:Y:S02]  /*7cf0*/  SHF.R.U32.HI R3, RZ, 0x3, R3 ;  /* 0x00000003ff037819 */ /* 0x000fe40000011603 */
[----:B------:R-:W-:Y:S02]  /*7d00*/  PRMT R46, R7, 0x7610, R46 ;  /* 0x00007610072e7816 */ /* 0x000fe4000000002e */
[----:B------:R-:W-:Y:S01]  /*7d10*/  LOP3.LUT R3, R4, R3, RZ, 0x3c, !PT ;  /* 0x0000000304037212 */ /* 0x000fe200078e3cff */
[----:B------:R-:W-:Y:S01]  /*7d20*/  IMAD.MOV.U32 R4, RZ, RZ, R9 ;  /* 0x000000ffff047224 */ /* 0x000fe200078e0009 */
[----:B------:R-:W-:Y:S01]  /*7d30*/  PRMT R45, R6, 0x5410, R5 ;  /* 0x00005410062d7816 */ /* 0x000fe20000000005 */
[----:B------:R-:W-:Y:S01]  /*7d40*/  IMAD.MOV.U32 R5, RZ, RZ, R15 ;  /* 0x000000ffff057224 */ /* 0x000fe200078e000f */
[----:B------:R-:W-:Y:S02]  /*7d50*/  LOP3.LUT P2, RZ, R37, 0x4, RZ, 0xc0, !PT ;  /* 0x0000000425ff7812 */ /* 0x000fe4000784c0ff */
[----:B------:R-:W-:Y:S01]  /*7d60*/  PRMT R44, R4, 0x7610, R44 ;  /* 0x00007610042c7816 */ /* 0x000fe2000000002c */
[----:B------:R-:W-:Y:S01]  /*7d70*/  IMAD.MOV.U32 R4, RZ, RZ, R14 ;  /* 0x000000ffff047224 */ /* 0x000fe200078e000e */
[----:B------:R-:W-:-:S04]  /*7d80*/  ISETP.GE.AND P1, PT, R22, R31, PT ;  /* 0x0000001f1600720c */ /* 0x000fc80003f26270 */
[----:B------:R-:W-:Y:S01]  /*7d90*/  PRMT R47, R4, 0x7610, R47 ;  /* 0x00007610042f7816 */ /* 0x000fe2000000002f */
[----:B----4-:R-:W-:Y:S02]  /*7da0*/  IMAD R30, R30, 0x200, R3 ;  /* 0x000002001e1e7824 */ /* 0x010fe400078e0203 */
[----:B------:R-:W-:Y:S02]  /*7db0*/  IMAD.MOV.U32 R3, RZ, RZ, R11 ;  /* 0x000000ffff037224 */ /* 0x000fe400078e000b */
[----:B------:R-:W-:-:S03]  /*7dc0*/  IMAD R30, R30, 0x2, R19 ;  /* 0x000000021e1e7824 */ /* 0x000fc600078e0213 */
[----:B------:R-:W-:Y:S01]  /*7dd0*/  PRMT R46, R46, 0x5410, R3 ;  /* 0x000054102e2e7816 */ /* 0x000fe20000000003 */
[C---:B------:R-:W-:Y:S02]  /*7de0*/  VIADD R4, R30.reuse, 0x18400 ;  /* 0x000184001e047836 */ /* 0x040fe40000000000 */
[----:B------:R-:W-:Y:S01]  /*7df0*/  VIADD R3, R30, 0x18440 ;  /* 0x000184401e037836 */ /* 0x000fe20000000000 */
[----:B0-----:R-:W-:Y:S06]  /*7e00*/  @!P0 BRA `(.L_x_14741) ;  /* 0x000001b800e88947 */ /* 0x001fec0003800000 */
.L_x_15011:
[----:B------:R-:W-:Y:S05]  /*7e10*/  BSYNC B1 ;  /* 0x0000000000017941 */ /* 0x000fea0003800000 */
.L_x_14740:
        /* <DEDUP_REMOVED lines=55> */
.L_x_14745:
[----:B------:R-:W-:Y:S05]  /*8190*/  BSYNC B2 ;  /* 0x0000000000027941 */ /* 0x000fea0003800000 */
.L_x_14744:
        /* <DEDUP_REMOVED lines=19> */
[----:B0-----:R-:W-:Y:S01]  /*82d0*/  FMUL.FTZ R34, R21, R28 ;  /* 0x0000001c15227220 */ /* 0x001fe20000410000 */
        /* <DEDUP_REMOVED lines=27> */
.L_x_14743:
[----:B------:R-:W-:Y:S05]  /*8490*/  BSYNC B1 ;  /* 0x0000000000017941 */ /* 0x000fea0003800000 */
.L_x_14742:
        /* <DEDUP_REMOVED lines=54> */
.L_x_14748:
[----:B------:R-:W-:Y:S05]  /*8800*/  BSYNC B1 ;  /* 0x0000000000017941 */ /* 0x000fea0003800000 */
.L_x_14747:
[----:B------:R-:W-:Y:S05]  /*8810*/  @P1 BRA `(.L_x_14746) ;  /* 0x00000018001c1947 */ /* 0x000fea0003800000 */
[----:B-1----:R-:W1:Y:S01]  /*8820*/  LDS.128 R4, [R3+0x2000] ;  /* 0x0020000003047984 */ /* 0x002e620000000c00 */
        /* <DEDUP_REMOVED lines=46> */
.L_x_14733:
        /* <DEDUP_REMOVED lines=30> */
[----:B------:R-:W2:Y:S01]  /*8cf0*/  LDL R0, [R1+0x24] ;  /* 0x0000240001007983 */ /* 0x000ea20000100800 */
[----:B------:R-:W1:Y:S03]  /*8d00*/  LDC R39, c[0x0][0x3f4] ;  /* 0x0000fd00ff277b82 */ /* 0x000e660000000800 */
[----:B------:R-:W3:Y:S04]  /*8d10*/  SHFL.IDX PT, R3, R24, RZ, 0x1c1f ;  /* 0x001c1fff18037589 */ /* 0x000ee800000e0000 */
[----:B------:R-:W-:Y:S04]  /*8d20*/  SHFL.IDX PT, R14, R27, RZ, 0x1c1f ;  /* 0x001c1fff1b0e7589 */ /* 0x000fe800000e0000 */
[----:B------:R-:W-:Y:S01]  /*8d30*/  SHFL.IDX PT, R4, R25, RZ, 0x1c1f ;  /* 0x001c1fff19047589 */ /* 0x000fe200000e0000 */
[----:B-1----:R-:W-:Y:S01]  /*8d40*/  ISETP.GE.AND P0, PT, R16, R39, PT ;  /* 0x000000271000720c */ /* 0x002fe20003f06270 */
[----:B--2---:R-:W-:-:S02]  /*8d50*/  IMAD R34, R0, R34, RZ ;  /* 0x0000002200227224 */ /* 0x004fc400078e02ff */
[----:B------:R-:W1:Y:S03]  /*8d60*/  SHFL.IDX PT, R0, R26, RZ, 0x1c1f ;  /* 0x001c1fff1a007589 */ /* 0x000e6600000e0000 */
[----:B------:R-:W-:-:S13]  /*8d70*/  ISETP.GE.OR P1, PT, R41, R34, P0 ;  /* 0x000000222900720c */ /* 0x000fda0000726670 */
[C---:B------:R-:W-:Y:S01]  /*8d80*/  @!P1 IMAD.SHL.U32 R5, R16.reuse, 0x2, RZ ;  /* 0x0000000210059824 */ /* 0x040fe200078e00ff */
[----:B------:R-:W-:-:S04]  /*8d90*/  @!P1 SHF.L.U64.HI R21, R16, 0x1, R43 ;  /* 0x0000000110159819 */ /* 0x000fc8000001022b */
[----:B---3--:R-:W-:-:S05]  /*8da0*/  @!P1 IADD3 R6, P2, R3, R5, RZ ;  /* 0x0000000503069210 */ /* 0x008fca0007f5e0ff */
[----:B-1----:R-:W-:-:S05]  /*8db0*/  @!P1 IMAD.X R7, R0, 0x1, R21, P2 ;  /* 0x0000000100079824 */ /* 0x002fca00010e0615 */
[----:B------:R-:W2:Y:S01]  /*8dc0*/  @!P1 LD.E.128 R8, desc[UR40][R6.64] ;  /* 0x0000002806089980 */ /* 0x000ea2000c101d00 */
[----:B------:R-:W-:-:S05]  /*8dd0*/  @!P1 IADD3 R14, P2, R14, R5, RZ ;  /* 0x000000050e0e9210 */ /* 0x000fca0007f5e0ff */
[----:B------:R-:W-:Y:S02]  /*8de0*/  @!P1 IMAD.X R5, R4, 0x1, R21, P2 ;  /* 0x0000000104059824 */ /* 0x000fe400010e0615 */
[----:B------:R-:W-:-:S06]  /*8df0*/  @!P1 IMAD.MOV.U32 R4, RZ, RZ, R14 ;  /* 0x000000ffff049224 */ /* 0x000fcc00078e000e */
[----:B------:R-:W3:Y:S01]  /*8e00*/  @!P1 LD.E.128 R4, desc[UR40][R4.64] ;  /* 0x0000002804049980 */ /* 0x000ee2000c101d00 */
[----:B------:R-:W-:Y:S02]  /*8e10*/  CS2R R20, SRZ ;  /* 0x0000000000147805 */ /* 0x000fe4000001ff00 */
[----:B------:R-:W-:Y:S02]  /*8e20*/  CS2R R28, SRZ ;  /* 0x00000000001c7805 */ /* 0x000fe4000001ff00 */
[----:B------:R-:W-:Y:S01]  /*8e30*/  CS2R R30, SRZ ;  /* 0x00000000001e7805 */ /* 0x000fe2000001ff00 */
[----:B------:R-:W1:Y:S01]  /*8e40*/  SHFL.IDX PT, R24, R24, 0x1, 0x1c1f ;  /* 0x003c1f0018187f89 */ /* 0x000e6200000e0000 */
[----:B------:R-:W-:-:S03]  /*8e50*/  CS2R R32, SRZ ;  /* 0x0000000000207805 */ /* 0x000fc6000001ff00 */
[----:B------:R4:W0:Y:S04]  /*8e60*/  SHFL.IDX PT, R14, R27, 0x1, 0x1c1f ;  /* 0x003c1f001b0e7f89 */ /* 0x00082800000e0000 */
[----:B------:R-:W0:Y:S01]  /*8e70*/  SHFL.IDX PT, R25, R25, 0x1, 0x1c1f ;  /* 0x003c1f0019197f89 */ /* 0x000e2200000e0000 */
[----:B--2---:R-:W-:Y:S02]  /*8e80*/  @!P1 IMAD.MOV.U32 R21, RZ, RZ, R9 ;  /* 0x000000ffff159224 */ /* 0x004fe400078e0009 */
[----:B------:R-:W-:Y:S02]  /*8e90*/  @!P1 IMAD.MOV.U32 R20, RZ, RZ, R8 ;  /* 0x000000ffff149224 */ /* 0x000fe400078e0008 */
[----:B------:R-:W-:Y:S02]  /*8ea0*/  IMAD.MOV.U32 R3, RZ, RZ, R21 ;  /* 0x000000ffff037224 */ /* 0x000fe400078e0015 */
[----:B------:R-:W-:-:S02]  /*8eb0*/  IMAD.MOV.U32 R0, RZ, RZ, R20 ;  /* 0x000000ffff007224 */ /* 0x000fc400078e0014 */
[----:B------:R-:W-:Y:S01]  /*8ec0*/  @!P1 IMAD.MOV.U32 R28, RZ, RZ, R10 ;  /* 0x000000ffff1c9224 */ /* 0x000fe200078e000a */
[----:B------:R-:W-:Y:S01]  /*8ed0*/  PRMT R49, R3, 0x7610, R49 ;  /* 0x0000761003317816 */ /* 0x000fe20000000031 */
[----:B------:R-:W-:Y:S01]  /*8ee0*/  @!P1 IMAD.MOV.U32 R29, RZ, RZ, R11 ;  /* 0x000000ffff1d9224 */ /* 0x000fe200078e000b */
[----:B------:R4:W2:Y:S01]  /*8ef0*/  SHFL.IDX PT, R3, R26, 0x1, 0x1c1f ;  /* 0x003c1f001a037f89 */ /* 0x0008a200000e0000 */
[----:B------:R-:W-:Y:S01]  /*8f00*/  PRMT R36, R36, 0x5410, R0 ;  /* 0x0000541024247816 */ /* 0x000fe20000000000 */
[----:B------:R-:W-:Y:S02]  /*8f10*/  IMAD.MOV.U32 R0, RZ, RZ, R28 ;  /* 0x000000ffff007224 */ /* 0x000fe400078e001c */
[----:B---3--:R-:W-:Y:S02]  /*8f20*/  @!P1 IMAD.MOV.U32 R30, RZ, RZ, R4 ;  /* 0x000000ffff1e9224 */ /* 0x008fe400078e0004 */
[----:B------:R-:W-:Y:S01]  /*8f30*/  @!P1 IMAD.MOV.U32 R31, RZ, RZ, R5 ;  /* 0x000000ffff1f9224 */ /* 0x000fe200078e0005 */
[----:B------:R-:W-:Y:S01]  /*8f40*/  PRMT R35, R0, 0x7610, R35 ;  /* 0x0000761000237816 */ /* 0x000fe20000000023 */
[----:B------:R-:W-:-:S02]  /*8f50*/  @!P1 IMAD.MOV.U32 R32, RZ, RZ, R6 ;  /* 0x000000ffff209224 */ /* 0x000fc400078e0006 */
[----:B------:R-:W-:Y:S02]  /*8f60*/  @!P1 IMAD.MOV.U32 R33, RZ, RZ, R7 ;  /* 0x000000ffff219224 */ /* 0x000fe400078e0007 */
[----:B------:R-:W-:Y:S02]  /*8f70*/  IMAD.MOV.U32 R0, RZ, RZ, R30 ;  /* 0x000000ffff007224 */ /* 0x000fe400078e001e */
[----:B------:R-:W-:Y:S02]  /*8f80*/  IMAD.MOV.U32 R4, RZ, RZ, R31 ;  /* 0x000000ffff047224 */ /* 0x000fe400078e001f */
[----:B------:R-:W-:Y:S02]  /*8f90*/  IMAD.MOV.U32 R5, RZ, RZ, R32 ;  /* 0x000000ffff057224 */ /* 0x000fe400078e0020 */
[----:B------:R-:W-:Y:S01]  /*8fa0*/  IMAD.MOV.U32 R8, RZ, RZ, R29 ;  /* 0x000000ffff087224 */ /* 0x000fe200078e001d */
[----:B------:R-:W-:Y:S01]  /*8fb0*/  PRMT R35, R35, 0x5410, R4 ;  /* 0x0000541023237816 */ /* 0x000fe20000000004 */
[----:B------:R-:W-:Y:S01]  /*8fc0*/  IMAD.MOV.U32 R6, RZ, RZ, R33 ;  /* 0x000000ffff067224 */ /* 0x000fe200078e0021 */
[----:B------:R-:W-:-:S02]  /*8fd0*/  PRMT R45, R0, 0x5410, R5 ;  /* 0x00005410002d7816 */ /* 0x000fc40000000005 */
[----:B------:R-:W-:Y:S02]  /*8fe0*/  CS2R R4, SRZ ;  /* 0x0000000000047805 */ /* 0x000fe4000001ff00 */
[----:B------:R-:W-:Y:S02]  /*8ff0*/  PRMT R36, R8, 0x7610, R36 ;  /* 0x0000761008247816 */ /* 0x000fe40000000024 */
[----:B012-4-:R-:W-:-:S07]  /*9000*/  PRMT R48, R6, 0x7610, R48 ;  /* 0x0000761006307816 */ /* 0x017fce0000000030 */
.L_x_15021:
        /* <DEDUP_REMOVED lines=24> */
.L_x_14751:
[----:B------:R-:W-:Y:S05]  /*9190*/  BSYNC B1 ;  /* 0x0000000000017941 */ /* 0x000fea0003800000 */
.L_x_14750:
[----:B------:R-:W2:Y:S01]  /*91a0*/  LDL R3, [R1+0x50] ;  /* 0x0000500001037983 */ /* 0x000ea20000100800 */
[----:B------:R-:W0:Y:S01]  /*91b0*/  SYNCS.PHASECHK.TRANS64.TRYWAIT P1, [R19+URZ+0x32400], R12 ;  /* 0x0324000c130075a7 */ /* 0x000e22000802017f */
[----:B------:R-:W-:Y:S01]  /*91c0*/  VIADD R15, R22, 0x40 ;  /* 0x00000040160f7836 */ /* 0x000fe20000000000 */
[----:B------:R-:W-:Y:S01]  /*91d0*/  BSSY B1, `(.L_x_14752) ;  /* 0x0000013000017945 */ /* 0x000fe20003800000 */
[----:B-----5:R-:W-:Y:S02]  /*91e0*/  IMAD.MOV.U32 R13, RZ, RZ, R4 ;  /* 0x000000ffff0d7224 */ /* 0x020fe400078e0004 */
[----:B------:R-:W-:-:S03]  /*91f0*/  IMAD.MOV.U32 R14, RZ, RZ, R5 ;  /* 0x000000ffff0e7224 */ /* 0x000fc600078e0005 */
[----:B------:R-:W-:Y:S01]  /*9200*/  PRMT R55, R13, 0x7610, R55 ;  /* 0x000076100d377816 */ /* 0x000fe20000000037 */
[----:B------:R-:W-:Y:S01]  /*9210*/  IMAD.MOV.U32 R13, RZ, RZ, R7 ;  /* 0x000000ffff0d7224 */ /* 0x000fe200078e0007 */
[----:B------:R-:W-:Y:S01]  /*9220*/  PRMT R56, R14, 0x7610, R56 ;  /* 0x000076100e387816 */ /* 0x000fe20000000038 */
[----:B------:R-:W-:-:S03]  /*9230*/  IMAD.MOV.U32 R14, RZ, RZ, R8 ;  /* 0x000000ffff0e7224 */ /* 0x000fc600078e0008 */
[----:B------:R-:W-:Y:S02]  /*9240*/  PRMT R55, R55, 0x5410, R13 ;  /* 0x0000541037377816 */ /* 0x000fe4000000000d */
[----:B------:R-:W-:Y:S02]  /*9250*/  PRMT R56, R56, 0x5410, R14 ;  /* 0x0000541038387816 */ /* 0x000fe4000000000e */
[----:B--2---:R-:W-:Y:S01]  /*9260*/  VIADDMNMX R3, R34, -R3, 0x80, PT ;  /* 0x0000008022037446 */ /* 0x004fe20003800903 */
[----:B------:R-:W-:-:S03]  /*9270*/  IMAD.MOV.U32 R34, RZ, RZ, R11 ;  /* 0x000000ffff227224 */ /* 0x000fc600078e000b */
[-C--:B------:R-:W-:Y:S02]  /*9280*/  ISETP.GE.OR P2, PT, R22, R3.reuse, P0 ;  /* 0x000000031600720c */ /* 0x080fe40000746670 */
[----:B------:R-:W-:Y:S01]  /*9290*/  ISETP.GE.OR P0, PT, R15, R3, P0 ;  /* 0x000000030f00720c */ /* 0x000fe20000706670 */
[----:B------:R-:W-:Y:S02]  /*92a0*/  IMAD.MOV.U32 R3, RZ, RZ, R6 ;  /* 0x000000ffff037224 */ /* 0x000fe400078e0006 */
[----:B------:R-:W-:-:S03]  /*92b0*/  IMAD.MOV.U32 R15, RZ, RZ, R9 ;  /* 0x000000ffff0f7224 */ /* 0x000fc600078e0009 */
[----:B------:R-:W-:Y:S01]  /*92c0*/  PRMT R57, R3, 0x7610, R57 ;  /* 0x0000761003397816 */ /* 0x000fe20000000039 */
[----:B------:R-:W-:Y:S01]  /*92d0*/  IMAD.MOV.U32 R3, RZ, RZ, R10 ;  /* 0x000000ffff037224 */ /* 0x000fe200078e000a */
[----:B------:R-:W-:Y:S01]  /*92e0*/  PRMT R58, R15, 0x7610, R58 ;  /* 0x000076100f3a7816 */ /* 0x000fe2000000003a */
[----:B0-----:R-:W-:Y:S06]  /*92f0*/  @!P1 BRA `(.L_x_14753) ;  /* 0x000001ac002c9947 */ /* 0x001fec0003800000 */
.L_x_15022:
[----:B------:R-:W-:Y:S05]  /*9300*/  BSYNC B1 ;  /* 0x0000000000017941 */ /* 0x000fea0003800000 */
.L_x_14752:
[----:B------:R-:W-:Y:S04]  /*9310*/  BSSY B1, `(.L_x_14754) ;  /* 0x000006b000017945 */ /* 0x000fe80003800000 */
[----:B------:R-:W-:Y:S05]  /*9320*/  @P2 BRA `(.L_x_14755) ;  /* 0x0000000400a42947 */ /* 0x000fea0003800000 */
[----:B------:R-:W2:Y:S01]  /*9330*/  LDL R15, [R1+0x64] ;  /* 0x00006400010f7983 */ /* 0x000ea20000100800 */
[----:B------:R-:W-:Y:S01]  /*9340*/  IMAD.SHL.U32 R37, R37, 0x40, RZ ;  /* 0x0000004025257824 */ /* 0x000fe200078e00ff */
[----:B------:R-:W-:Y:S01]  /*9350*/  SHF.R.U64 R43, R30, 0x10, R31 ;  /* 0x000000101e2b7819 */ /* 0x000fe2000000121f */
[----:B------:R-:W-:Y:S01]  /*9360*/  IMAD.IADD R13, R16, 0x1, R39 ;  /* 0x00000001100d7824 */ /* 0x000fe200078e0227 */
[----:B------:R-:W-:Y:S02]  /*9370*/  SHF.R.U64 R40, R20, 0x10, R21 ;  /* 0x0000001014287819 */ /* 0x000fe40000001215 */
[----:B------:R-:W-:Y:S02]  /*9380*/  LOP3.LUT R37, R37, 0x1c0, RZ, 0xc0, !PT ;  /* 0x000001c025257812 */ /* 0x000fe400078ec0ff */
[----:B------:R-:W-:Y:S02]  /*9390*/  SHF.R.U64 R46, R32, 0x10, R33 ;  /* 0x00000010202e7819 */ /* 0x000fe40000001221 */
[----:B------:R-:W-:-:S02]  /*93a0*/  SHF.R.U32.HI R14, RZ, 0x3, R37 ;  /* 0x00000003ff0e7819 */ /* 0x000fc40000011625 */
[C---:B------:R-:W-:Y:S02]  /*93b0*/  LOP3.LUT R13, R37.reuse, 0x38, R13, 0xf8, !PT ;  /* 0x00000038250d7812 */ /* 0x040fe400078ef80d */
[----:B0-----:R-:W-:Y:S02]  /*93c0*/  LOP3.LUT R12, R37, 0x38, R16, 0xf8, !PT ;  /* 0x00000038250c7812 */ /* 0x001fe400078ef810 */
[-C--:B------:R-:W-:Y:S02]  /*93d0*/  LOP3.LUT R13, R13, R14.reuse, RZ, 0x3c, !PT ;  /* 0x0000000e0d0d7212 */ /* 0x080fe400078e3cff */
[----:B------:R-:W-:Y:S02]  /*93e0*/  LOP3.LUT R12, R12, R14, RZ, 0x3c, !PT ;  /* 0x0000000e0c0c7212 */ /* 0x000fe400078e3cff */
[----:B------:R-:W-:Y:S02]  /*93f0*/  PRMT R43, R45, 0x5410, R43 ;  /* 0x000054102d2b7816 */ /* 0x000fe4000000002b */
[----:B------:R-:W-:-:S02]  /*9400*/  SHF.R.U64 R42, R28, 0x10, R29 ;  /* 0x000000101c2a7819 */ /* 0x000fc4000000121d */
[----:B------:R-:W-:Y:S02]  /*9410*/  SHF.R.U32.HI R44, RZ, 0x10, R31 ;  /* 0x00000010ff2c7819 */ /* 0x000fe4000001161f */
[----:B------:R-:W-:Y:S02]  /*9420*/  PRMT R40, R36, 0x5432, R40 ;  /* 0x0000543224287816 */ /* 0x000fe40000000028 */
[----:B------:R-:W-:Y:S02]  /*9430*/  SHF.R.U32.HI R41, RZ, 0x10, R21 ;  /* 0x00000010ff297819 */ /* 0x000fe40000011615 */
[----:B------:R-:W-:Y:S01]  /*9440*/  PRMT R46, R45, 0x5432, R46 ;  /* 0x000054322d2e7816 */ /* 0x000fe2000000002e */
[----:B------:R-:W-:Y:S01]  /*9450*/  IMAD.U32 R45, R43, 0x10000, RZ ;  /* 0x000100002b2d7824 */ /* 0x000fe200078e00ff */
[C---:B------:R-:W-:Y:S02]  /*9460*/  PRMT R42, R35.reuse, 0x5410, R42 ;  /* 0x00005410232a7816 */ /* 0x040fe4000000002a */
[----:B------:R-:W-:Y:S01]  /*9470*/  PRMT R44, R35, 0x5432, R44 ;  /* 0x00005432232c7816 */ /* 0x000fe2000000002c */
[----:B------:R-:W-:Y:S01]  /*9480*/  IMAD.U32 R35, R40, 0x10000, RZ ;  /* 0x0001000028237824 */ /* 0x000fe200078e00ff */
[----:B------:R-:W-:-:S02]  /*9490*/  PRMT R41, R49, 0x5410, R41 ;  /* 0x0000541031297816 */ /* 0x000fc40000000029 */
[----:B------:R-:W-:Y:S02]  /*94a0*/  SHF.R.U32.HI R29, RZ, 0x10, R29 ;  /* 0x00000010ff1d7819 */ /* 0x000fe4000001161d */
[----:B------:R-:W-:Y:S02]  /*94b0*/  SHF.R.U32.HI R47, RZ, 0x10, R33 ;  /* 0x00000010ff2f7819 */ /* 0x000fe40000011621 */
[----:B------:R-:W-:Y:S02]  /*94c0*/  LOP3.LUT R43, R43, 0xffff0000, RZ, 0xc0, !PT ;  /* 0xffff00002b2b7812 */ /* 0x000fe400078ec0ff */
[----:B------:R-:W-:Y:S02]  /*94d0*/  PRMT R36, R36, 0x5410, R29 ;  /* 0x0000541024247816 */ /* 0x000fe4000000001d */
[----:B------:R-:W-:Y:S01]  /*94e0*/  PRMT R47, R48, 0x5410, R47 ;  /* 0x00005410302f7816 */ /* 0x000fe2000000002f */
[C---:B--2---:R-:W-:Y:S02]  /*94f0*/  IMAD R38, R15.reuse, 0x200, R13 ;  /* 0x000002000f267824 */ /* 0x044fe400078e020d */
[----:B------:R-:W-:-:S02]  /*9500*/  IMAD R12, R15, 0x200, R12 ;  /* 0x000002000f0c7824 */ /* 0x000fc400078e020c */
        /* <DEDUP_REMOVED lines=75> */
.L_x_14755:
[----:B------:R-:W-:Y:S05]  /*99c0*/  BSYNC B1 ;  /* 0x0000000000017941 */ /* 0x000fea0003800000 */
.L_x_14754:
[----:B------:R-:W-:Y:S01]  /*99d0*/  PRMT R21, R3, 0x5410, R34 ;  /* 0x0000541003157816 */ /* 0x000fe20000000022 */
[----:B------:R-:W-:Y:S06]  /*99e0*/  @P0 BRA `(.L_x_14746) ;  /* 0x0000000400a80947 */ /* 0x000fec0003800000 */
[----:B01----:R-:W2:Y:S01]  /*99f0*/  LDL R12, [R1+0x68] ;  /* 0x00006800010c7983 */ /* 0x003ea20000100800 */
[C---:B------:R-:W-:Y:S02]  /*9a00*/  VIADD R13, R22.reuse, 0x40 ;  /* 0x00000040160d7836 */ /* 0x040fe40000000000 */
[----:B------:R-:W-:Y:S01]  /*9a10*/  VIADD R14, R22, 0x40 ;  /* 0x00000040160e7836 */ /* 0x000fe20000000000 */
[----:B------:R-:W3:Y:S01]  /*9a20*/  LDL R41, [R1+0x194] ;  /* 0x0001940001297983 */ /* 0x000ee20000100800 */
[----:B------:R-:W-:Y:S02]  /*9a30*/  IMAD.SHL.U32 R13, R13, 0x40, RZ ;  /* 0x000000400d0d7824 */ /* 0x000fe400078e00ff */
[----:B------:R-:W-:Y:S02]  /*9a40*/  IMAD.SHL.U32 R14, R14, 0x40, RZ ;  /* 0x000000400e0e7824 */ /* 0x000fe400078e00ff */
[----:B------:R-:W-:Y:S01]  /*9a50*/  IMAD.IADD R3, R16, 0x1, R39 ;  /* 0x0000000110037824 */ /* 0x000fe200078e0227 */
[----:B------:R-:W-:-:S02]  /*9a60*/  LOP3.LUT R13, R13, 0x1c0, RZ, 0xc0, !PT ;  /* 0x000001c00d0d7812 */ /* 0x000fc400078ec0ff */
[----:B------:R-:W-:Y:S02]  /*9a70*/  LOP3.LUT R14, R14, 0x1c0, RZ, 0xc0, !PT ;  /* 0x000001c00e0e7812 */ /* 0x000fe400078ec0ff */
[----:B------:R-:W-:Y:S02]  /*9a80*/  SHF.R.U32.HI R13, RZ, 0x3, R13 ;  /* 0x00000003ff0d7819 */ /* 0x000fe4000001160d */
[----:B------:R-:W-:-:S04]  /*9a90*/  LOP3.LUT R3, R14, 0x38, R3, 0xf8, !PT ;  /* 0x000000380e037812 */ /* 0x000fc800078ef803 */
[----:B------:R-:W-:Y:S02]  /*9aa0*/  LOP3.LUT R3, R3, R13, RZ, 0x3c, !PT ;  /* 0x0000000d03037212 */ /* 0x000fe400078e3cff */
[----:B------:R-:W-:Y:S02]  /*9ab0*/  SHF.R.U64 R33, R4, 0x10, R5 ;  /* 0x0000001004217819 */ /* 0x000fe40000001205 */
[----:B------:R-:W-:Y:S02]  /*9ac0*/  SHF.R.U64 R28, R8, 0x10, R9 ;  /* 0x00000010081c7819 */ /* 0x000fe40000001209 */
[----:B------:R-:W-:Y:S02]  /*9ad0*/  PRMT R33, R55, 0x5410, R33 ;  /* 0x0000541037217816 */ /* 0x000fe40000000021 */
[----:B------:R-:W-:Y:S02]  /*9ae0*/  SHF.R.U32.HI R29, RZ, 0x10, R9 ;  /* 0x00000010ff1d7819 */ /* 0x000fe40000011609 */
[----:B------:R-:W-:Y:S01]  /*9af0*/  PRMT R28, R56, 0x5432, R28 ;  /* 0x00005432381c7816 */ /* 0x000fe2000000001c */
[----:B------:R-:W-:Y:S01]  /*9b00*/  IMAD.U32 R34, R33, 0x10000, RZ ;  /* 0x0001000021227824 */ /* 0x000fe200078e00ff */
[----:B------:R-:W-:-:S02]  /*9b10*/  SHF.R.U32.HI R35, RZ, 0x10, R5 ;  /* 0x00000010ff237819 */ /* 0x000fc40000011605 */
[----:B------:R-:W-:Y:S01]  /*9b20*/  SHF.R.U32.HI R38, RZ, 0x10, R7 ;  /* 0x00000010ff267819 */ /* 0x000fe20000011607 */
[----:B------:R-:W-:Y:S01]  /*9b30*/  IMAD.U32 R30, R28, 0x10000, RZ ;  /* 0x000100001c1e7824 */ /* 0x000fe200078e00ff */
[----:B------:R-:W-:Y:S02]  /*9b40*/  PRMT R29, R58, 0x5410, R29 ;  /* 0x000054103a1d7816 */ /* 0x000fe4000000001d */
[----:B------:R-:W-:Y:S02]  /*9b50*/  PRMT R35, R56, 0x5410, R35 ;  /* 0x0000541038237816 */ /* 0x000fe40000000023 */
[--C-:B------:R-:W-:Y:S02]  /*9b60*/  SHF.R.U64 R31, R10, 0x10, R11.reuse ;  /* 0x000000100a1f7819 */ /* 0x100fe4000000120b */
[----:B------:R-:W-:Y:S02]  /*9b70*/  SHF.R.U32.HI R32, RZ, 0x10, R11 ;  /* 0x00000010ff207819 */ /* 0x000fe4000001160b */
[----:B------:R-:W-:Y:S01]  /*9b80*/  PRMT R38, R55, 0x5432, R38 ;  /* 0x0000543237267816 */ /* 0x000fe20000000026 */
[----:B------:R-:W-:Y:S01]  /*9b90*/  IMAD.U32 R36, R35, 0x10000, RZ ;  /* 0x0001000023247824 */ /* 0x000fe200078e00ff */
[----:B------:R-:W-:-:S02]  /*9ba0*/  PRMT R31, R21, 0x5410, R31 ;  /* 0x00005410151f7816 */ /* 0x000fc4000000001f */
[----:B------:R-:W-:Y:S02]  /*9bb0*/  PRMT R32, R21, 0x5432, R32 ;  /* 0x0000543215207816 */ /* 0x000fe40000000020 */
[----:B------:R-:W-:Y:S02]  /*9bc0*/  LOP3.LUT R33, R33, 0xffff0000, RZ, 0xc0, !PT ;  /* 0xffff000021217812 */ /* 0x000fe400078ec0ff */
[----:B------:R-:W-:-:S04]  /*9bd0*/  SHF.R.U64 R37, R6, 0x10, R7 ;  /* 0x0000001006257819 */ /* 0x000fc80000001207 */
[----:B------:R-:W-:Y:S02]  /*9be0*/  PRMT R37, R57, 0x5410, R37 ;  /* 0x0000541039257816 */ /* 0x000fe40000000025 */
[----:B------:R-:W-:Y:S01]  /*9bf0*/  LOP3.LUT R35, R35, 0xffff0000, RZ, 0xc0, !PT ;  /* 0xffff000023237812 */ /* 0x000fe200078ec0ff */
[----:B--2---:R-:W-:-:S04]  /*9c00*/  IMAD.IADD R20, R12, 0x1, R3 ;  /* 0x000000010c147824 */ /* 0x004fc800078e0203 */
[----:B------:R-:W-:Y:S01]  /*9c10*/  IMAD R20, R20, 0x2, R19 ;  /* 0x0000000214147824 */ /* 0x000fe200078e0213 */
[----:B---3--:R-:W0:Y:S04]  /*9c20*/  LDS.128 R12, [R41+0x18400] ;  /* 0x01840000290c7984 */ /* 0x008e280000000c00 */
[----:B------:R-:W1:Y:S01]  /*9c30*/  LDS.128 R24, [R20+0x18400] ;  /* 0x0184000014187984 */ /* 0x000e620000000c00 */
[----:B0-----:R-:W-:Y:S02]  /*9c40*/  IMAD.U32 R3, R12, 0x10000, RZ ;  /* 0x000100000c037824 */ /* 0x001fe400078e00ff */
[----:B-1----:R-:W-:-:S04]  /*9c50*/  IMAD.U32 R9, R24, 0x10000, RZ ;  /* 0x0001000018097824 */ /* 0x002fc800078e00ff */
[C---:B------:R-:W-:Y:S01]  /*9c60*/  FMUL.FTZ R40, R9.reuse, R34 ;  /* 0x0000002209287220 */ /* 0x040fe20000410000 */
[-C--:B------:R-:W-:Y:S01]  /*9c70*/  FMUL.FTZ R42, R9, R30.reuse ;  /* 0x0000001e092a7220 */ /* 0x080fe20000410000 */
[----:B------:R-:W-:Y:S02]  /*9c80*/  IMAD.U32 R11, R25, 0x10000, RZ ;  /* 0x00010000190b7824 */ /* 0x000fe400078e00ff */
[----:B------:R-:W-:Y:S01]  /*9c90*/  FFMA.FTZ R40, R3, R30, -R40 ;  /* 0x0000001e03287223 */ /* 0x000fe20000010828 */
[----:B------:R-:W-:Y:S02]  /*9ca0*/  IMAD.U32 R30, R29, 0x10000, RZ ;  /* 0x000100001d1e7824 */ /* 0x000fe400078e00ff */
[----:B------:R-:W-:Y:S02]  /*9cb0*/  IMAD.U32 R21, R27, 0x10000, RZ ;  /* 0x000100001b157824 */ /* 0x000fe400078e00ff */
[----:B------:R-:W-:Y:S02]  /*9cc0*/  IMAD.U32 R9, R38, 0x10000, RZ ;  /* 0x0001000026097824 */ /* 0x000fe400078e00ff */
[----:B------:R-:W-:Y:S01]  /*9cd0*/  FFMA.FTZ R42, R3, R34, R42 ;  /* 0x00000022032a7223 */ /* 0x000fe2000001002a */
[----:B------:R-:W-:-:S02]  /*9ce0*/  IMAD.U32 R5, R13, 0x10000, RZ ;  /* 0x000100000d057824 */ /* 0x000fc400078e00ff */
[C---:B------:R-:W-:Y:S01]  /*9cf0*/  FMUL.FTZ R44, R11.reuse, R36 ;  /* 0x000000240b2c7220 */ /* 0x040fe20000410000 */
[-C--:B------:R-:W-:Y:S01]  /*9d00*/  FMUL.FTZ R34, R11, R30.reuse ;  /* 0x0000001e0b227220 */ /* 0x080fe20000410000 */
[----:B------:R-:W-:Y:S02]  /*9d10*/  IMAD.U32 R8, R15, 0x10000, RZ ;  /* 0x000100000f087824 */ /* 0x000fe400078e00ff */
[----:B------:R-:W-:Y:S01]  /*9d20*/  FMUL.FTZ R11, R21, R9 ;  /* 0x00000009150b7220 */ /* 0x000fe20000410000 */
[----:B------:R-:W-:Y:S01]  /*9d30*/  IMAD.U32 R3, R32, 0x10000, RZ ;  /* 0x0001000020037824 */ /* 0x000fe200078e00ff */
[----:B------:R-:W-:Y:S01]  /*9d40*/  LOP3.LUT R10, R24, 0xffff0000, RZ, 0xc0, !PT ;  /* 0xffff0000180a7812 */ /* 0x000fe200078ec0ff */
        /* <DEDUP_REMOVED lines=8> */
[----:B------:R-:W-:Y:S01]  /*9dd0*/  FFMA.FTZ R30, R8, R9, R30 ;  /* 0x00000009081e7223 */ /* 0x000fe2000001001e */
[----:B------:R-:W-:Y:S01]  /*9de0*/  LOP3.LUT R12, R13, 0xffff0000, RZ, 0xc0, !PT ;  /* 0xffff00000d0c7812 */ /* 0x000fe200078ec0ff */
[----:B------:R-:W-:-:S02]  /*9df0*/  IMAD.U32 R13, R26, 0x10000, RZ ;  /* 0x000100001a0d7824 */ /* 0x000fc400078e00ff */
[-C--:B------:R-:W-:Y:S01]  /*9e00*/  FMUL.FTZ R9, R10, R3.reuse ;  /* 0x000000030a097220 */ /* 0x080fe20000410000 */
[C---:B------:R-:W-:Y:S01]  /*9e10*/  FFMA.FTZ R11, R4.reuse, R3, -R5 ;  /* 0x00000003040b7223 */ /* 0x040fe20000010805 */
[----:B------:R-:W-:Y:S02]  /*9e20*/  IMAD.U32 R5, R37, 0x10000, RZ ;  /* 0x0001000025057824 */ /* 0x000fe400078e00ff */
[----:B------:R-:W-:Y:S01]  /*9e30*/  FFMA.FTZ R33, R4, R33, R9 ;  /* 0x0000002104217223 */ /* 0x000fe20000010009 */
[C---:B------:R-:W-:Y:S02]  /*9e40*/  IMAD.U32 R6, R14.reuse, 0x10000, RZ ;  /* 0x000100000e067824 */ /* 0x040fe400078e00ff */
[----:B------:R-:W-:Y:S01]  /*9e50*/  FMUL.FTZ R9, R13, R5 ;  /* 0x000000050d097220 */ /* 0x000fe20000410000 */
[----:B------:R-:W-:Y:S01]  /*9e60*/  IMAD.U32 R3, R31, 0x10000, RZ ;  /* 0x000100001f037824 */ /* 0x000fe200078e00ff */
[----:B------:R-:W-:Y:S02]  /*9e70*/  LOP3.LUT R7, R14, 0xffff0000, RZ, 0xc0, !PT ;  /* 0xffff00000e077812 */ /* 0x000fe400078ec0ff */
[----:B------:R-:W-:Y:S01]  /*9e80*/  LOP3.LUT R14, R15, 0xffff0000, RZ, 0xc0, !PT ;  /* 0xffff00000f0e7812 */ /* 0x000fe200078ec0ff */
[-C--:B------:R-:W-:Y:S01]  /*9e90*/  FFMA.FTZ R10, R6, R3.reuse, -R9 ;  /* 0x00000003060a7223 */ /* 0x080fe20000010809 */
[----:B------:R-:W-:Y:S01]  /*9ea0*/  LOP3.LUT R15, R26, 0xffff0000, RZ, 0xc0, !PT ;  /* 0xffff00001a0f7812 */ /* 0x000fe200078ec0ff */
[----:B------:R-:W-:Y:S01]  /*9eb0*/  FMUL.FTZ R13, R13, R3 ;  /* 0x000000030d0d7220 */ /* 0x000fe20000410000 */
[----:B------:R-:W-:-:S02]  /*9ec0*/  LOP3.LUT R29, R29, 0xffff0000, RZ, 0xc0, !PT ;  /* 0xffff00001d1d7812 */ /* 0x000fc400078ec0ff */
[----:B------:R-:W-:Y:S02]  /*9ed0*/  LOP3.LUT R26, R27, 0xffff0000, RZ, 0xc0, !PT ;  /* 0xffff00001b1a7812 */ /* 0x000fe400078ec0ff */
[----:B------:R-:W-:Y:S02]  /*9ee0*/  LOP3.LUT R8, R37, 0xffff0000, RZ, 0xc0, !PT ;  /* 0xffff000025087812 */ /* 0x000fe400078ec0ff */
[----:B------:R-:W-:Y:S02]  /*9ef0*/  LOP3.LUT R9, R38, 0xffff0000, RZ, 0xc0, !PT ;  /* 0xffff000026097812 */ /* 0x000fe400078ec0ff */
[----:B------:R-:W-:Y:S02]  /*9f00*/  LOP3.LUT R4, R31, 0xffff0000, RZ, 0xc0, !PT ;  /* 0xffff00001f047812 */ /* 0x000fe400078ec0ff */
[----:B------:R-:W-:Y:S01]  /*9f10*/  LOP3.LUT R3, R32, 0xffff0000, RZ, 0xc0, !PT ;  /* 0xffff000020037812 */ /* 0x000fe200078ec0ff */
[C---:B------:R-:W-:Y:S01]  /*9f20*/  FMUL.FTZ R21, R24.reuse, R35 ;  /* 0x0000002318157220 */ /* 0x040fe20000410000 */
[----:B------:R-:W-:Y:S01]  /*9f30*/  FMUL.FTZ R24, R24, R29 ;  /* 0x0000001d18187220 */ /* 0x000fe20000410000 */
[----:B------:R-:W-:Y:S01]  /*9f40*/  FFMA.FTZ R13, R6, R5, R13 ;  /* 0x00000005060d7223 */ /* 0x000fe2000001000d */
[C---:B------:R-:W-:Y:S01]  /*9f50*/  FMUL.FTZ R6, R15.reuse, R8 ;  /* 0x000000080f067220 */ /* 0x040fe20000410000 */
[C---:B------:R-:W-:Y:S01]  /*9f60*/  FMUL.FTZ R27, R26.reuse, R9 ;  /* 0x000000091a1b7220 */ /* 0x040fe20000410000 */
[-C--:B------:R-:W-:Y:S01]  /*9f70*/  FMUL.FTZ R5, R15, R4.reuse ;  /* 0x000000040f057220 */ /* 0x080fe20000410000 */
[----:B------:R-:W-:Y:S01]  /*9f80*/  FMUL.FTZ R26, R26, R3 ;  /* 0x000000031a1a7220 */ /* 0x000fe20000410000 */
[C---:B------:R-:W-:Y:S01]  /*9f90*/  FFMA.FTZ R35, R12.reuse, R35, R24 ;  /* 0x000000230c237223 */ /* 0x040fe20000010018 */
[----:B------:R-:W-:Y:S01]  /*9fa0*/  FFMA.FTZ R21, R12, R29, -R21 ;  /* 0x0000001d0c157223 */ /* 0x000fe20000010815 */
        /* <DEDUP_REMOVED lines=14> */
.L_x_14746:
[----:B------:R-:W-:Y:S05]  /*a090*/  BSYNC B0 ;  /* 0x0000000000007941 */ /* 0x000fea0003800000 */
.L_x_14732:
        /* <DEDUP_REMOVED lines=8> */
.L_x_14729:
[----:B---3--:R-:W3:Y:S01]  /*a120*/  S2R R3, SR_TID.X ;  /* 0x0000000000037919 */ /* 0x008ee20000002100 */
[----:B-12---:R-:W-:Y:S01]  /*a130*/  IMAD.U32 R4, RZ, RZ, UR37 ;  /* 0x00000025ff047e24 */ /* 0x006fe2000f8e00ff */
[----:B------:R-:W-:Y:S05]  /*a140*/  WARPSYNC.ALL ;  /* 0x0000000000007948 */ /* 0x000fea0003800000 */
[----:B------:R-:W-:Y:S02]  /*a150*/  ISETP.NE.AND P1, PT, R4, 0x3, PT ;  /* 0x000000030400780c */ /* 0x000fe40003f25270 */
[----:B---3--:R-:W-:-:S05]  /*a160*/  SHF.R.U32.HI R3, RZ, 0x7, R3 ;  /* 0x00000007ff037819 */ /* 0x008fca0000011603 */
[----:B------:R-:W-:-:S05]  /*a170*/  VIADD R3, R3, 0x8 ;  /* 0x0000000803037836 */ /* 0x000fca0000000000 */
[----:B------:R1:W-:Y:S06]  /*a180*/  BAR.SYNC.DEFER_BLOCKING R3, 0x100 ;  /* 0x000400030000751d */ /* 0x0003ec0000010000 */
[----:B------:R-:W-:Y:S05]  /*a190*/  @!P1 BRA `(.L_x_14756) ;  /* 0x0000000000049947 */ /* 0x000fea0003800000 */
[----:B------:R-:W-:Y:S01]  /*a1a0*/  BPT.TRAP 0x1 ;  /* 0x000000040000795c */ /* 0x000fe20000300000 */
.L_x_14756:
[----:B------:R-:W-:Y:S01]  /*a1b0*/  IMAD R179, R2, 0x8, R19 ;  /* 0x0000000802b37824 */ /* 0x000fe200078e0213 */
[----:B------:R-:W-:-:S04]  /*a1c0*/  SHF.L.U32 R8, R23, 0x1f, RZ ;  /* 0x0000001f17087819 */ /* 0x000fc800000006ff */
[----:B------:R2:W3:Y:S01]  /*a1d0*/  SYNCS.PHASECHK.TRANS64.TRYWAIT P0, [R179+URZ+0x32430], R8 ;  /* 0x03243008b30075a7 */ /* 0x0004e2000800017f */
[----:B------:R-:W-:Y:S05]  /*a1e0*/  @!P1 BRA `(.L_x_14757) ;  /* 0x0000000000049947 */ /* 0x000fea0003800000 */
[----:B------:R-:W-:Y:S01]  /*a1f0*/  BPT.TRAP 0x1 ;  /* 0x000000040000795c */ /* 0x000fe20000300000 */
.L_x_14757:
[----:B------:R-:W-:-:S05]  /*a200*/  VIADD R4, R19, 0x1c400 ;  /* 0x0001c40013047836 */ /* 0x000fca0000000000 */
[----:B------:R-:W-:-:S04]  /*a210*/  SHF.R.U32.HI R4, RZ, 0x4, R4 ;  /* 0x00000004ff047819 */ /* 0x000fc80000011604 */
[----:B------:R-:W-:-:S04]  /*a220*/  LOP3.LUT R4, R4, 0x3fff, RZ, 0xc0, !PT ;  /* 0x00003fff04047812 */ /* 0x000fc800078ec0ff */
[----:B------:R-:W-:-:S05]  /*a230*/  LOP3.LUT R4, R4, 0x10000, RZ, 0xfc, !PT ;  /* 0x0001000004047812 */ /* 0x000fca00078efcff */
[----:B------:R4:W-:Y:S01]  /*a240*/  STL [R1+0x4c], R4 ;  /* 0x00004c0401007387 */ /* 0x0009e20000100800 */
[----:B---3--:R-:W-:Y:S05]  /*a250*/  @P0 BRA `(.L_x_14758) ;  /* 0x0000000000080947 */ /* 0x008fea0003800000 */
[----:B------:R-:W3:Y:S02]  /*a260*/  SYNCS.PHASECHK.TRANS64.TRYWAIT P0, [R179+URZ+0x32430], R8 ;  /* 0x03243008b30075a7 */ /* 0x000ee4000800017f */
[----:B---3--:R-:W-:Y:S05]  /*a270*/  @!P0 BRA `(.L_x_14759) ;  /* 0x0000019c00608947 */ /* 0x008fea0003800000 */
.L_x_14758:
[----:B----4-:R-:W4:Y:S01]  /*a280*/  LDL R4, [R1+0x4c] ;  /* 0x00004c0001047983 */ /* 0x010f220000100800 */
[----:B------:R-:W-:Y:S01]  /*a290*/  IMAD.MOV.U32 R5, RZ, RZ, 0x40000040 ;  /* 0x40000040ff057424 */ /* 0x000fe200078e00ff */
[----:B------:R-:W-:Y:S05]  /*a2a0*/  WARPSYNC.ALL ;  /* 0x0000000000007948 */ /* 0x000fea0003800000 */
[C---:B------:R-:W-:Y:S01]  /*a2b0*/  R2UR UR4, R224.reuse ;  /* 0x00000000e00472ca */ /* 0x040fe200000e0000 */
[----:B0-----:R-:W-:Y:S01]  /*a2c0*/  WARPGROUP.ARRIVE ;  /* 0x00000000000079c5 */ /* 0x001fe20000000000 */
[----:B------:R-:W-:Y:S01]  /*a2d0*/  R2UR UR5, R225 ;  /* 0x00000000e10572ca */ /* 0x000fe200000e0000 */
[----:B------:R-:W-:Y:S01]  /*a2e0*/  VIADD R14, R224, 0x2 ;  /* 0x00000002e00e7836 */ /* 0x000fe20000000000 */
[----:B------:R-:W-:Y:S01]  /*a2f0*/  R2UR UR7, R5 ;  /* 0x00000000050772ca */ /* 0x000fe200000e0000 */
[----:B------:R-:W-:Y:S01]  /*a300*/  IMAD.MOV.U32 R15, RZ, RZ, 0x40000040 ;  /* 0x40000040ff0f7424 */ /* 0x000fe200078e00ff */
[----:B------:R-:W-:Y:S01]  /*a310*/  SHF.L.U32 R0, R0, 0x1f, RZ ;  /* 0x0000001f00007819 */ /* 0x000fe200000006ff */
[----:B------:R-:W-:Y:S01]  /*a320*/  IMAD.MOV.U32 R7, RZ, RZ, 0x40000040 ;  /* 0x40000040ff077424 */ /* 0x000fe200078e00ff */
[----:B------:R-:W-:Y:S01]  /*a330*/  BSSY B0, `(.L_x_14760) ;  /* 0x0000028000007945 */ /* 0x000fe20003800000 */
[----:B------:R-:W-:Y:S01]  /*a340*/  VIADD R12, R224, 0x4 ;  /* 0x00000004e00c7836 */ /* 0x000fe20000000000 */
[----:B------:R0:W-:Y:S01]  /*a350*/  STL.64 [R1+0x10], R14 ;  /* 0x0000100e01007387 */ /* 0x0001e20000100a00 */
[----:B------:R-:W-:-:S02]  /*a360*/  IMAD.MOV.U32 R13, RZ, RZ, 0x40000040 ;  /* 0x40000040ff0d7424 */ /* 0x000fc400078e00ff */
[----:B------:R-:W-:Y:S02]  /*a370*/  VIADD R10, R224, 0x6 ;  /* 0x00000006e00a7836 */ /* 0x000fe40000000000 */
[----:B------:R-:W-:Y:S01]  /*a380*/  IMAD.MOV.U32 R11, RZ, RZ, 0x40000040 ;  /* 0x40000040ff0b7424 */ /* 0x000fe200078e00ff */
[----:B------:R0:W-:Y:S01]  /*a390*/  STL.64 [R1+0x8], R12 ;  /* 0x0000080c01007387 */ /* 0x0001e20000100a00 */
[----:B------:R-:W-:-:S03]  /*a3a0*/  IMAD.MOV.U32 R5, RZ, RZ, 0x40000040 ;  /* 0x40000040ff057424 */ /* 0x000fc600078e00ff */
[----:B------:R0:W-:Y:S01]  /*a3b0*/  STL.64 [R1], R10 ;  /* 0x0000000a01007387 */ /* 0x0001e20000100a00 */
[----:B----4-:R-:W-:-:S04]  /*a3c0*/  IMAD R4, R2, 0x300, R4 ;  /* 0x0000030002047824 */ /* 0x010fc800078e0204 */
[C---:B------:R-:W-:Y:S01]  /*a3d0*/  VIADD R6, R4.reuse, 0x2 ;  /* 0x0000000204067836 */ /* 0x040fe20000000000 */
[----:B------:R-:W-:-:S13]  /*a3e0*/  R2UR UR6, R4 ;  /* 0x00000000040672ca */ /* 0x000fda00000e0000 */
[----:B------:R-:W-:Y:S01]  /*a3f0*/  HGMMA.64x96x16.F32.BF16 R24, gdesc[UR4], RZ, !UPT, gsb0 ;  /* 0x01600000041879f0 */ /* 0x000fe2000c0018ff */
        /* <DEDUP_REMOVED lines=25> */
[----:B------:R-:W4:Y:S02]  /*a590*/  SYNCS.PHASECHK.TRANS64.TRYWAIT P0, [R19+URZ+0x32410], R0 ;  /* 0x03241000130075a7 */ /* 0x000f24000800017f */
[----:B0---4-:R-:W-:Y:S05]  /*a5a0*/  @!P0 BRA `(.L_x_14761) ;  /* 0x0000019800a88947 */ /* 0x011fea0003800000 */
.L_x_15023:
[----:B------:R-:W-:Y:S05]  /*a5b0*/  BSYNC B0 ;  /* 0x0000000000007941 */ /* 0x000fea0003800000 */
.L_x_14760:
[----:B------:R-:W-:Y:S05]  /*a5c0*/  @!P1 BRA `(.L_x_14762) ;  /* 0x0000000000049947 */ /* 0x000fea0003800000 */
[----:B------:R-:W-:Y:S01]  /*a5d0*/  BPT.TRAP 0x1 ;  /* 0x000000040000795c */ /* 0x000fe20000300000 */
.L_x_14762:
[----:B------:R4:W0:Y:S01]  /*a5e0*/  SYNCS.PHASECHK.TRANS64.TRYWAIT P2, [R179+URZ+0x32450], R8 ;  /* 0x03245008b30075a7 */ /* 0x000822000804017f */
[----:B------:R-:W-:Y:S05]  /*a5f0*/  @!P1 BRA `(.L_x_14763) ;  /* 0x0000000000049947 */ /* 0x000fea0003800000 */
[----:B------:R-:W-:Y:S01]  /*a600*/  BPT.TRAP 0x1 ;  /* 0x000000040000795c */ /* 0x000fe20000300000 */
.L_x_14763:
[----:B0-----:R-:W0:Y:S01]  /*a610*/  S2R R0, SR_TID.X ;  /* 0x0000000000007919 */ /* 0x001e220000002100 */
[----:B------:R-:W-:Y:S01]  /*a620*/  BSSY B0, `(.L_x_14764) ;  /* 0x0000006000007945 */ /* 0x000fe20003800000 */
[----:B0-----:R-:W-:-:S04]  /*a630*/  LOP3.LUT R0, R0, 0x7f, RZ, 0xc0, !PT ;  /* 0x0000007f00007812 */ /* 0x001fc800078ec0ff */
[----:B------:R-:W-:Y:S01]  /*a640*/  ISETP.NE.AND P0, PT, R0, RZ, PT ;  /* 0x000000ff0000720c */ /* 0x000fe20003f05270 */
[----:B------:R-:W-:-:S12]  /*a650*/  @P2 BRA `(.L_x_14765) ;  /* 0x0000000000082947 */ /* 0x000fd80003800000 */
[----:B------:R-:W0:Y:S02]  /*a660*/  SYNCS.PHASECHK.TRANS64.TRYWAIT P2, [R179+URZ+0x32450], R8 ;  /* 0x03245008b30075a7 */ /* 0x000e24000804017f */
[----:B0-----:R-:W-:Y:S05]  /*a670*/  @!P2 BRA `(.L_x_14766) ;  /* 0x000001980088a947 */ /* 0x001fea0003800000 */
.L_x_14765:
[----:B------:R-:W-:Y:S05]  /*a680*/  BSYNC B0 ;  /* 0x0000000000007941 */ /* 0x000fea0003800000 */
.L_x_14764:
[----:B------:R-:W-:Y:S05]  /*a690*/  WARPSYNC.ALL ;  /* 0x0000000000007948 */ /* 0x000fea0003800000 */
[----:B------:R-:W-:Y:S01]  /*a6a0*/  R2UR UR42, R19 ;  /* 0x00000000132a72ca */ /* 0x000fe200000e0000 */
[----:B------:R-:W-:Y:S01]  /*a6b0*/  IMAD.MOV.U32 R73, RZ, RZ, 0xc00 ;  /* 0x00000c00ff497424 */ /* 0x000fe200078e00ff */
[----:B------:R-:W-:Y:S01]  /*a6c0*/  LOP3.LUT R4, R72, 0x10000, RZ, 0xfc, !PT ;  /* 0x0001000048047812 */ /* 0x000fe200078efcff */
[----:B------:R-:W-:Y:S01]  /*a6d0*/  IMAD.MOV.U32 R5, RZ, RZ, 0x40000040 ;  /* 0x40000040ff057424 */ /* 0x000fe200078e00ff */
[----:B------:R-:W-:Y:S01]  /*a6e0*/  WARPGROUP.ARRIVE ;  /* 0x00000000000079c5 */ /* 0x000fe20000000000 */
[----:B------:R-:W-:Y:S01]  /*a6f0*/  IMAD.MOV.U32 R237, RZ, RZ, 0x40000040 ;  /* 0x40000040ffed7424 */ /* 0x000fe200078e00ff */
[----:B------:R-:W2:Y:S01]  /*a700*/  LDL.LU R78, [R1+0x48] ;  /* 0x00004800014e7983 */ /* 0x000ea20000300800 */
[----:B------:R-:W-:Y:S01]  /*a710*/  IMAD.MOV.U32 R7, RZ, RZ, 0x40000040 ;  /* 0x40000040ff077424 */ /* 0x000fe200078e00ff */
[----:B------:R-:W0:Y:S01]  /*a720*/  LDC R83, c[0x0][0x448] ;  /* 0x00011200ff537b82 */ /* 0x000e220000000800 */
[----:B------:R-:W-:Y:S01]  /*a730*/  IMAD.MOV.U32 R235, RZ, RZ, 0x40000040 ;  /* 0x40000040ffeb7424 */ /* 0x000fe200078e00ff */
[----:B------:R-:W-:Y:S01]  /*a740*/  ULDC UR43, c[0x0][0xa80] ;  /* 0x0002a000002b7ab9 */ /* 0x000fe20000000800 */
[----:B------:R-:W-:Y:S01]  /*a750*/  IMAD.MOV.U32 R233, RZ, RZ, 0x40000040 ;  /* 0x40000040ffe97424 */ /* 0x000fe200078e00ff */
[----:B------:R-:W-:Y:S01]  /*a760*/  ULDC UR50, c[0x0][0xad0] ;  /* 0x0002b40000327ab9 */ /* 0x000fe20000000800 */
[----:B------:R-:W-:Y:S01]  /*a770*/  UIADD3 UR42, UR42, 0x400, URZ ;  /* 0x000004002a2a7890 */ /* 0x000fe2000fffe03f */
[C---:B------:R-:W-:Y:S01]  /*a780*/  R2UR UR4, R4.reuse ;  /* 0x00000000040472ca */ /* 0x040fe200000e0000 */
[C---:B------:R-:W-:Y:S01]  /*a790*/  VIADD R236, R4.reuse, 0x2 ;  /* 0x0000000204ec7836 */ /* 0x040fe20000000000 */
[----:B------:R-:W-:Y:S01]  /*a7a0*/  R2UR UR5, R5 ;  /* 0x00000000050572ca */ /* 0x000fe200000e0000 */
[----:B------:R-:W-:Y:S01]  /*a7b0*/  USHF.R.U32.HI UR42, URZ, 0x4, UR42 ;  /* 0x000000043f2a7899 */ /* 0x000fe2000801162a */
[C---:B------:R-:W-:Y:S01]  /*a7c0*/  VIADD R234, R4.reuse, 0x4 ;  /* 0x0000000404ea7836 */ /* 0x040fe20000000000 */
[----:B------:R-:W2:Y:S01]  /*a7d0*/  LDL R79, [R1+0x6c] ;  /* 0x00006c00014f7983 */ /* 0x000ea20000100800 */
[----:B------:R-:W-:Y:S01]  /*a7e0*/  IMAD.MOV.U32 R227, RZ, RZ, 0x40000040 ;  /* 0x40000040ffe37424 */ /* 0x000fe200078e00ff */
[----:B------:R-:W-:Y:S01]  /*a7f0*/  ULOP3.LUT UR42, UR42, 0x3fff, URZ, 0xc0, !UPT ;  /* 0x00003fff2a2a7892 */ /* 0x000fe2000f8ec03f */
[C---:B------:R-:W-:Y:S01]  /*a800*/  VIADD R232, R4.reuse, 0x6 ;  /* 0x0000000604e87836 */ /* 0x040fe20000000000 */
[----:B------:R-:W2:Y:S01]  /*a810*/  LDL R81, [R1+0x50] ;  /* 0x0000500001517983 */ /* 0x000ea20000100800 */
[C---:B------:R-:W-:Y:S01]  /*a820*/  VIADD R226, R4.reuse, 0x400 ;  /* 0x0000040004e27836 */ /* 0x040fe20000000000 */
[----:B------:R-:W-:Y:S01]  /*a830*/  ULOP3.LUT UR39, UR42, 0x10000, URZ, 0xfc, !UPT ;  /* 0x000100002a277892 */ /* 0x000fe2000f8efc3f */
[C---:B------:R-:W-:Y:S01]  /*a840*/  VIADD R214, R4.reuse, 0x402 ;  /* 0x0000040204d67836 */ /* 0x040fe20000000000 */
[----:B------:R-:W2:Y:S01]  /*a850*/  LDL R182, [R1+0x28] ;  /* 0x0000280001b67983 */ /* 0x000ea20000100800 */
[----:B------:R-:W-:Y:S01]  /*a860*/  IMAD.MOV.U32 R215, RZ, RZ, 0x40000040 ;  /* 0x40000040ffd77424 */ /* 0x000fe200078e00ff */
[----:B------:R-:W-:Y:S01]  /*a870*/  ULDC UR51, c[0x0][0xad0] ;  /* 0x0002b40000337ab9 */ /* 0x000fe20000000800 */
[----:B------:R-:W-:Y:S01]  /*a880*/  VIADD R212, R4, 0x404 ;  /* 0x0000040404d47836 */ /* 0x000fe20000000000 */
[----:B------:R-:W2:Y:S01]  /*a890*/  LDL R183, [R1+0x24] ;  /* 0x0000240001b77983 */ /* 0x000ea20000100800 */
[----:B------:R-:W-:Y:S01]  /*a8a0*/  IMAD R72, R2, R73, UR39 ;  /* 0x0000002702487e24 */ /* 0x000fe2000f8e0249 */
[----:B0-----:R-:W-:Y:S01]  /*a8b0*/  ISETP.NE.AND P5, PT, R83, 0x1, PT ;  /* 0x000000015300780c */ /* 0x001fe20003fa5270 */
[----:B------:R-:W-:Y:S01]  /*a8c0*/  IMAD.MOV.U32 R73, RZ, RZ, 0x40000040 ;  /* 0x40000040ff497424 */ /* 0x000fe200078e00ff */
[----:B------:R-:W-:Y:S01]  /*a8d0*/  ULDC UR48, c[0x0][0xa80] ;  /* 0x0002a00000307ab9 */ /* 0x000fe20000000800 */
[C---:B------:R-:W-:Y:S01]  /*a8e0*/  VIADD R6, R72.reuse, 0x2 ;  /* 0x0000000248067836 */ /* 0x040fe20000000000 */
[----:B------:R-:W-:Y:S01]  /*a8f0*/  R2UR UR6, R72 ;  /* 0x00000000480672ca */ /* 0x000fe200000e0000 */
[----:B------:R-:W-:Y:S01]  /*a900*/  IMAD.MOV.U32 R213, RZ, RZ, 0x40000040 ;  /* 0x40000040ffd57424 */ /* 0x000fe200078e00ff */
[----:B------:R-:W-:Y:S01]  /*a910*/  R2UR UR7, R73 ;  /* 0x00000000490772ca */ /* 0x000fe200000e0000 */
[----:B------:R-:W-:Y:S01]  /*a920*/  VIADD R208, R4, 0x406 ;  /* 0x0000040604d07836 */ /* 0x000fe20000000000 */
[----:B------:R-:W-:Y:S01]  /*a930*/  ULDC UR49, c[0x0][0xa80] ;  /* 0x0002a00000317ab9 */ /* 0x000fe20000000800 */
[----:B------:R-:W-:-:S02]  /*a940*/  IMAD.MOV.U32 R209, RZ, RZ, 0x40000040 ;  /* 0x40000040ffd17424 */ /* 0x000fc400078e00ff */
[C---:B------:R-:W-:Y:S02]  /*a950*/  VIADD R206, R4.reuse, 0x800 ;  /* 0x0000080004ce7836 */ /* 0x040fe40000000000 */
[----:B------:R-:W-:Y:S02]  /*a960*/  IMAD.MOV.U32 R207, RZ, RZ, 0x40000040 ;  /* 0x40000040ffcf7424 */ /* 0x000fe400078e00ff */
[----:B------:R-:W-:Y:S02]  /*a970*/  VIADD R204, R4, 0x802 ;  /* 0x0000080204cc7836 */ /* 0x000fe40000000000 */
[----:B------:R-:W-:Y:S02]  /*a980*/  IMAD.MOV.U32 R205, RZ, RZ, 0x40000040 ;  /* 0x40000040ffcd7424 */ /* 0x000fe400078e00ff */
[----:B------:R-:W-:Y:S01]  /*a990*/  HGMMA.64x96x16.F32.BF16 R24, gdesc[UR4], R24, gsb0 ;  /* 0x01600000041879f0 */ /* 0x000fe20008001818 */
[----:B------:R-:W-:Y:S01]  /*a9a0*/  R2UR UR4, R236 ;  /* 0x00000000ec0472ca */ /* 0x000fe200000e0000 */
[----:B------:R-:W-:Y:S01]  /*a9b0*/  VIADD R20, R4, 0x804 ;  /* 0x0000080404147836 */ /* 0x000fe20000000000 */
[----:B------:R-:W-:Y:S01]  /*a9c0*/  R2UR UR5, R237 ;  /* 0x00000000ed0572ca */ /* 0x000fe200000e0000 */
[----:B------:R-:W-:Y:S01]  /*a9d0*/  IMAD.MOV.U32 R21, RZ, RZ, 0x40000040 ;  /* 0x40000040ff157424 */ /* 0x000fe200078e00ff */
[----:B------:R-:W-:Y:S01]  /*a9e0*/  R2UR UR6, R6 ;  /* 0x00000000060672ca */ /* 0x000fe200000e0000 */
[----:B------:R-:W-:Y:S01]  /*a9f0*/  VIADD R6, R72, 0x4 ;  /* 0x0000000448067836 */ /* 0x000fe20000000000 */
[----:B------:R-:W-:Y:S01]  /*aa00*/  R2UR UR7, R7 ;  /* 0x00000000070772ca */ /* 0x000fe200000e0000 */
[----:B------:R-:W-:-:S02]  /*aa10*/  IMAD.MOV.U32 R7, RZ, RZ, 0x40000040 ;  /* 0x40000040ff077424 */ /* 0x000fc400078e00ff */
[C---:B------:R-:W-:Y:S02]  /*aa20*/  VIADD R14, R4.reuse, 0x806 ;  /* 0x00000806040e7836 */ /* 0x040fe40000000000 */
[----:B------:R-:W-:Y:S02]  /*aa30*/  IMAD.MOV.U32 R15, RZ, RZ, 0x40000040 ;  /* 0x40000040ff0f7424 */ /* 0x000fe400078e00ff */
[C---:B------:R-:W-:Y:S02]  /*aa40*/  VIADD R12, R4.reuse, 0xc00 ;  /* 0x00000c00040c7836 */ /* 0x040fe40000000000 */
[----:B------:R-:W-:Y:S02]  /*aa50*/  IMAD.MOV.U32 R13, RZ, RZ, 0x40000040 ;  /* 0x40000040ff0d7424 */ /* 0x000fe400078e00ff */
[----:B------:R-:W-:Y:S02]  /*aa60*/  VIADD R10, R4, 0xc02 ;  /* 0x00000c02040a7836 */ /* 0x000fe40000000000 */
[----:B------:R-:W-:-:S02]  /*aa70*/  IMAD.MOV.U32 R11, RZ, RZ, 0x40000040 ;  /* 0x40000040ff0b7424 */ /* 0x000fc400078e00ff */
[----:B--234-:R-:W-:Y:S02]  /*aa80*/  VIADD R8, R4, 0xc04 ;  /* 0x00000c0404087836 */ /* 0x01cfe40000000000 */
[----:B------:R-:W-:Y:S02]  /*aa90*/  IMAD.MOV.U32 R9, RZ, RZ, 0x40000040 ;  /* 0x40000040ff097424 */ /* 0x000fe400078e00ff */
[----:B------:R-:W-:Y:S01]  /*aaa0*/  IMAD.MOV.U32 R73, RZ, RZ, 0x40000040 ;  /* 0x40000040ff497424 */ /* 0x000fe200078e00ff */
[----:B------:R-:W-:Y:S02]  /*aab0*/  WARPGROUP.DEPBAR.LE gsb0, 0x0 ;  /* 0x00008000000079c5 */ /* 0x000fe40000010000 */
        /* <DEDUP_REMOVED lines=131> */
[----:B------:R-:W2:Y:S01]  /*b2f0*/  LDL R30, [R1+0x5c] ;  /* 0x00005c00011e7983 */ /* 0x000ea20000100800 */
[----:B------:R-:W-:Y:S01]  /*b300*/  FMUL.FTZ R24, R28, UR4 ;  /* 0x000000041c187c20 */ /* 0x000fe20008410000 */
[----:B------:R-:W-:Y:S01]  /*b310*/  FMUL.FTZ R82, R29, UR4 ;  /* 0x000000041d527c20 */ /* 0x000fe20008410000 */
[----:B------:R-:W0:Y:S01]  /*b320*/  @P5 LDC R28, c[0x0][0x44c] ;  /* 0x00011300ff1c5b82 */ /* 0x000e220000000800 */
[----:B------:R-:W-:Y:S01]  /*b330*/  LOP3.LUT R78, R78, 0xfffffffe, RZ, 0xc0, !PT ;  /* 0xfffffffe4e4e7812 */ /* 0x000fe200078ec0ff */
[----:B------:R-:W-:Y:S01]  /*b340*/  FMUL.FTZ R77, R34, UR4 ;  /* 0x00000004224d7c20 */ /* 0x000fe20008410000 */
[----:B------:R-:W-:Y:S01]  /*b350*/  FMUL.FTZ R0, R25, UR4 ;  /* 0x0000000419007c20 */ /* 0x000fe20008410000 */
[----:B------:R-:W3:Y:S01]  /*b360*/  MUFU.TANH R84, R84 ;  /* 0x0000005400547308 */ /* 0x000ee20000002400 */
[----:B------:R-:W-:Y:S01]  /*b370*/  FMUL.FTZ R80, R33, UR4 ;  /* 0x0000000421507c20 */ /* 0x000fe20008410000 */
[----:B------:R-:W-:Y:S01]  /*b380*/  FMUL.FTZ R73, R26, UR4 ;  /* 0x000000041a497c20 */ /* 0x000fe20008410000 */
[----:B------:R-:W-:Y:S01]  /*b390*/  FMUL.FTZ R72, R27, UR4 ;  /* 0x000000041b487c20 */ /* 0x000fe20008410000 */
[----:B------:R-:W4:Y:S01]  /*b3a0*/  @P5 LDC R29, c[0x0][0x450] ;  /* 0x00011400ff1d5b82 */ /* 0x000f220000000800 */
[----:B------:R-:W-:Y:S01]  /*b3b0*/  @P5 LOP3.LUT R78, R78, 0x1, RZ, 0xfc, !PT ;  /* 0x000000014e4e5812 */ /* 0x000fe200078efcff */
[----:B------:R-:W-:Y:S01]  /*b3c0*/  FMUL.FTZ R34, R45, UR4 ;  /* 0x000000042d227c20 */ /* 0x000fe20008410000 */
[----:B------:R-:W-:Y:S01]  /*b3d0*/  FMUL.FTZ R25, R32, UR4 ;  /* 0x0000000420197c20 */ /* 0x000fe20008410000 */
[----:B------:R-:W1:Y:S01]  /*b3e0*/  MUFU.TANH R0, R0 ;  /* 0x0000000000007308 */ /* 0x000e620000002400 */
[----:B------:R-:W-:Y:S01]  /*b3f0*/  FMUL.FTZ R76, R35, UR4 ;  /* 0x00000004234c7c20 */ /* 0x000fe20008410000 */
[----:B------:R3:W-:Y:S01]  /*b400*/  STL [R1+0x48], R78 ;  /* 0x0000484e01007387 */ /* 0x0007e20000100800 */
[----:B------:R-:W-:-:S02]  /*b410*/  IMAD R45, R210, -0x60, R182 ;  /* 0xffffffa0d22d7824 */ /* 0x000fc400078e02b6 */
[----:B------:R-:W-:Y:S01]  /*b420*/  FMUL.FTZ R40, R40, UR4 ;  /* 0x0000000428287c20 */ /* 0x000fe20008410000 */
[----:B------:R-:W-:Y:S02]  /*b430*/  FMUL.FTZ R74, R31, UR4 ;  /* 0x000000041f4a7c20 */ /* 0x000fe40008410000 */
[----:B------:R-:W1:Y:S01]  /*b440*/  MUFU.TANH R24, R24 ;  /* 0x0000001800187308 */ /* 0x000e620000002400 */
[----:B------:R-:W-:Y:S01]  /*b450*/  FMUL.FTZ R26, R36, UR4 ;  /* 0x00000004241a7c20 */ /* 0x000fe20008410000 */
[----:B---3--:R-:W-:Y:S01]  /*b460*/  FMUL.FTZ R78, R38, UR4 ;  /* 0x00000004264e7c20 */ /* 0x008fe20008410000 */
[----:B------:R-:W-:Y:S01]  /*b470*/  FMUL.FTZ R38, R39, UR4 ;  /* 0x0000000427267c20 */ /* 0x000fe20008410000 */
[----:B------:R-:W-:-:S04]  /*b480*/  IMAD.IADD R39, R79, 0x1, R81 ;  /* 0x000000014f277824 */ /* 0x000fc800078e0251 */
[----:B------:R-:W3:Y:S01]  /*b490*/  MUFU.TANH R82, R82 ;  /* 0x0000005200527308 */ /* 0x000ee20000002400 */
[----:B------:R-:W-:Y:S01]  /*b4a0*/  FMUL.FTZ R32, R52, UR4 ;  /* 0x0000000434207c20 */ /* 0x000fe20008410000 */
[----:B0-----:R-:W-:-:S06]  /*b4b0*/  @P5 IMAD.HI.U32 R28, R39, R28, RZ ;  /* 0x0000001c271c5227 */ /* 0x001fcc00078e00ff */
[----:B------:R-:W0:Y:S01]  /*b4c0*/  MUFU.TANH R25, R25 ;  /* 0x0000001900197308 */ /* 0x000e220000002400 */
[----:B----4-:R-:W-:Y:S01]  /*b4d0*/  @P5 SHF.R.U32.HI R39, RZ, R29, R28 ;  /* 0x0000001dff275219 */ /* 0x010fe2000001161c */
[----:B------:R-:W-:Y:S01]  /*b4e0*/  FMUL.FTZ R27, R37, UR4 ;  /* 0x00000004251b7c20 */ /* 0x000fe20008410000 */
[----:B------:R-:W-:Y:S01]  /*b4f0*/  FMUL.FTZ R35, R48, UR4 ;  /* 0x0000000430237c20 */ /* 0x000fe20008410000 */
[----:B------:R-:W-:Y:S01]  /*b500*/  FMUL.FTZ R33, R49, UR4 ;  /* 0x0000000431217c20 */ /* 0x000fe20008410000 */
[----:B------:R-:W-:Y:S01]  /*b510*/  FMUL.FTZ R57, R57, UR4 ;  /* 0x0000000439397c20 */ /* 0x000fe20008410000 */
[----:B------:R-:W4:Y:S02]  /*b520*/  SHFL.IDX PT, R79, R39, RZ, 0x1c1f ;  /* 0x001c1fff274f7589 */ /* 0x000f2400000e0000 */
        /* <DEDUP_REMOVED lines=17> */
[----:B------:R-:W0:Y:S01]  /*b640*/  S2R R83, SR_TID.X ;  /* 0x0000000000537919 */ /* 0x000e220000002100 */
[----:B------:R-:W-:Y:S01]  /*b650*/  ULOP3.LUT UR42, UR42, 0x3000000, URZ, 0xfc, !UPT ;  /* 0x030000002a2a7892 */ /* 0x000fe2000f8efc3f */
[----:B------:R-:W-:Y:S01]  /*b660*/  IMAD.MOV.U32 R180, RZ, RZ, R81 ;  /* 0x000000ffffb47224 */ /* 0x000fe200078e0051 */
[----:B------:R-:W3:Y:S04]  /*b670*/  LDL R181, [R1+0x60] ;  /* 0x0000600001b57983 */ /* 0x000ee80000100800 */
[----:B------:R-:W0:Y:S08]  /*b680*/  MUFU.TANH R40, R40 ;  /* 0x0000002800287308 */ /* 0x000e300000002400 */
[----:B------:R-:W0:Y:S08]  /*b690*/  MUFU.TANH R36, R36 ;  /* 0x0000002400247308 */ /* 0x000e300000002400 */
[----:B------:R-:W0:Y:S08]  /*b6a0*/  MUFU.TANH R37, R37 ;  /* 0x0000002500257308 */ /* 0x000e300000002400 */
[----:B------:R-:W0:Y:S01]  /*b6b0*/  MUFU.TANH R34, R34 ;  /* 0x0000002200227308 */ /* 0x000e220000002400 */
[----:B------:R-:W-:-:S07]  /*b6c0*/  FMUL.FTZ R31, R53, UR4 ;  /* 0x00000004351f7c20 */ /* 0x000fce0008410000 */
[----:B------:R-:W0:Y:S08]  /*b6d0*/  MUFU.TANH R35, R35 ;  /* 0x0000002300237308 */ /* 0x000e300000002400 */
[----:B------:R-:W0:Y:S08]  /*b6e0*/  MUFU.TANH R33, R33 ;  /* 0x0000002100217308 */ /* 0x000e300000002400 */
[----:B------:R-:W0:Y:S08]  /*b6f0*/  MUFU.TANH R32, R32 ;  /* 0x0000002000207308 */ /* 0x000e300000002400 */
[----:B------:R-:W0:Y:S08]  /*b700*/  MUFU.TANH R31, R31 ;  /* 0x0000001f001f7308 */ /* 0x000e300000002400 */
[----:B------:R-:W-:Y:S08]  /*b710*/  MUFU.TANH R28, R57 ;  /* 0x00000039001c7308 */ /* 0x000ff00000002400 */
[----:B------:R-:W-:Y:S08]  /*b720*/  MUFU.TANH R65, R65 ;  /* 0x0000004100417308 */ /* 0x000ff00000002400 */
[----:B------:R-:W-:Y:S01]  /*b730*/  MUFU.TANH R69, R69 ;  /* 0x0000004500457308 */ /* 0x000fe20000002400 */
[----:B------:R-:W-:Y:S01]  /*b740*/  FMUL.FTZ R49, R46, UR4 ;  /* 0x000000042e317c20 */ /* 0x000fe20008410000 */
[----:B------:R-:W0:Y:S06]  /*b750*/  SHFL.IDX PT, R39, R39, 0x1, 0x1c1f ;  /* 0x003c1f0027277f89 */ /* 0x000e2c00000e0000 */
[----:B------:R-:W-:Y:S08]  /*b760*/  MUFU.TANH R73, R73 ;  /* 0x0000004900497308 */ /* 0x000ff00000002400 */
[----:B------:R-:W-:Y:S08]  /*b770*/  MUFU.TANH R72, R72 ;  /* 0x0000004800487308 */ /* 0x000ff00000002400 */
[----:B------:R-:W-:Y:S08]  /*b780*/  MUFU.TANH R75, R75 ;  /* 0x0000004b004b7308 */ /* 0x000ff00000002400 */
[----:B------:R-:W-:Y:S08]  /*b790*/  MUFU.TANH R74, R74 ;  /* 0x0000004a004a7308 */ /* 0x000ff00000002400 */
[----:B------:R-:W-:Y:S08]  /*b7a0*/  MUFU.TANH R77, R77 ;  /* 0x0000004d004d7308 */ /* 0x000ff00000002400 */
[----:B------:R-:W-:Y:S01]  /*b7b0*/  MUFU.TANH R76, R76 ;  /* 0x0000004c004c7308 */ /* 0x000fe20000002400 */
[----:B--2---:R-:W-:-:S02]  /*b7c0*/  IADD3 R86, -R30, 0x61, R45 ;  /* 0x000000611e567810 */ /* 0x004fc40007ffe12d */
[----:B------:R-:W-:-:S03]  /*b7d0*/  IADD3 R45, -R30, 0x60, R45 ;  /* 0x000000601e2d7810 */ /* 0x000fc60007ffe12d */
[----:B------:R-:W-:-:S05]  /*b7e0*/  IMAD.IADD R86, R86, 0x1, -R183 ;  /* 0x0000000156567824 */ /* 0x000fca00078e0ab7 */
[----:B----4-:R-:W-:-:S04]  /*b7f0*/  VIADDMNMX R79, R79, R86, R45, PT ;  /* 0x000000564f4f7246 */ /* 0x010fc8000380012d */
[C---:B------:R-:W-:Y:S02]  /*b800*/  ISETP.GT.AND P3, PT, R79.reuse, RZ, PT ;  /* 0x000000ff4f00720c */ /* 0x040fe40003f64270 */
[C---:B------:R-:W-:Y:S02]  /*b810*/  ISETP.GT.AND P4, PT, R79.reuse, 0x1, PT ;  /* 0x000000014f00780c */ /* 0x040fe40003f84270 */
[C---:B------:R-:W-:Y:S02]  /*b820*/  ISETP.GT.AND P2, PT, R79.reuse, 0x8, PT ;  /* 0x000000084f00780c */ /* 0x040fe40003f44270 */
[----:B------:R-:W-:Y:S02]  /*b830*/  FSEL R84, R84, -INF , P3 ;  /* 0xff80000054547808 */ /* 0x000fe40001800000 */
[----:B-1----:R-:W-:Y:S02]  /*b840*/  FSEL R52, R0, -INF , P4 ;  /* 0xff80000000347808 */ /* 0x002fe40002000000 */
[----:B------:R-:W-:-:S02]  /*b850*/  ISETP.GT.AND P3, PT, R79, 0x9, PT ;  /* 0x000000094f00780c */ /* 0x000fc40003f64270 */
[----:B------:R-:W-:Y:S02]  /*b860*/  FSEL R48, R24, -INF , P2 ;  /* 0xff80000018307808 */ /* 0x000fe40001000000 */
[----:B------:R-:W-:Y:S02]  /*b870*/  FMNMX.FTZ R29, R84, R52, !PT ;  /* 0x00000034541d7209 */ /* 0x000fe40007810000 */
[C---:B------:R-:W-:Y:S02]  /*b880*/  ISETP.GT.AND P2, PT, R79.reuse, 0x10, PT ;  /* 0x000000104f00780c */ /* 0x040fe40003f44270 */
[----:B---3--:R-:W-:Y:S02]  /*b890*/  FSEL R82, R82, -INF , P3 ;  /* 0xff80000052527808 */ /* 0x008fe40001800000 */
[----:B------:R-:W-:Y:S01]  /*b8a0*/  FMNMX.FTZ R29, R48, R29, !PT ;  /* 0x0000001d301d7209 */ /* 0x000fe20007810000 */
[----:B------:R-:W-:Y:S01]  /*b8b0*/  FMUL.FTZ R0, R56, UR4 ;  /* 0x0000000438007c20 */ /* 0x000fe20008410000 */
[----:B------:R-:W-:-:S02]  /*b8c0*/  ISETP.GT.AND P3, PT, R79, 0x11, PT ;  /* 0x000000114f00780c */ /* 0x000fc40003f64270 */
[----:B0-----:R-:W-:Y:S02]  /*b8d0*/  FSEL R56, R25, -INF , P2 ;  /* 0xff80000019387808 */ /* 0x001fe40001000000 */
[----:B------:R-:W-:Y:S02]  /*b8e0*/  FMNMX.FTZ R29, R82, R29, !PT ;  /* 0x0000001d521d7209 */ /* 0x000fe40007810000 */
[C---:B------:R-:W-:Y:S02]  /*b8f0*/  ISETP.GT.AND P2, PT, R79.reuse, 0x18, PT ;  /* 0x000000184f00780c */ /* 0x040fe40003f44270 */
        /* <DEDUP_REMOVED lines=8> */
[----:B------:R-:W-:-:S02]  /*b980*/  ISETP.GT.AND P3, PT, R79, 0x21, PT ;  /* 0x000000214f00780c */ /* 0x000fc40003f64270 */
[----:B------:R-:W-:Y:S02]  /*b990*/  FSEL R40, R40, -INF , P2 ;  /* 0xff80000028287808 */ /* 0x000fe40001000000 */
[----:B------:R-:W-:Y:S02]  /*b9a0*/  FMNMX.FTZ R25, R41, R24, !PT ;  /* 0x0000001829197209 */ /* 0x000fe40007810000 */
[C---:B------:R-:W-:Y:S02]  /*b9b0*/  ISETP.GT.AND P2, PT, R79.reuse, 0x28, PT ;  /* 0x000000284f00780c */ /* 0x040fe40003f44270 */
[----:B------:R-:W-:Y:S02]  /*b9c0*/  FSEL R36, R36, -INF , P3 ;  /* 0xff80000024247808 */ /* 0x000fe40001800000 */
[----:B------:R-:W-:Y:S01]  /*b9d0*/  FMNMX.FTZ R25, R40, R25, !PT ;  /* 0x0000001928197209 */ /* 0x000fe20007810000 */
[----:B------:R0:W1:Y:S01]  /*b9e0*/  MUFU.TANH R30, R0 ;  /* 0x00000000001e7308 */ /* 0x0000620000002400 */
[----:B------:R-:W-:-:S02]  /*b9f0*/  ISETP.GT.AND P3, PT, R79, 0x29, PT ;  /* 0x000000294f00780c */ /* 0x000fc40003f64270 */
[----:B------:R-:W-:Y:S02]  /*ba00*/  FSEL R37, R37, -INF , P2 ;  /* 0xff80000025257808 */ /* 0x000fe40001000000 */
[----:B------:R-:W-:Y:S02]  /*ba10*/  ISETP.GT.AND P2, PT, R79, 0x30, PT ;  /* 0x000000304f00780c */ /* 0x000fe40003f44270 */
[----:B0-----:R-:W-:Y:S02]  /*ba20*/  FMNMX.FTZ R0, R36, R25, !PT ;  /* 0x0000001924007209 */ /* 0x001fe40007810000 */
[----:B------:R-:W-:Y:S02]  /*ba30*/  FSEL R34, R34, -INF , P3 ;  /* 0xff80000022227808 */ /* 0x000fe40001800000 */
[----:B------:R-:W-:Y:S02]  /*ba40*/  FMNMX.FTZ R25, R37, R0, !PT ;  /* 0x0000000025197209 */ /* 0x000fe40007810000 */
[----:B------:R-:W-:-:S02]  /*ba50*/  ISETP.GT.AND P3, PT, R79, 0x31, PT ;  /* 0x000000314f00780c */ /* 0x000fc40003f64270 */
[----:B------:R-:W-:Y:S02]  /*ba60*/  FSEL R35, R35, -INF , P2 ;  /* 0xff80000023237808 */ /* 0x000fe40001000000 */
[----:B------:R-:W-:Y:S02]  /*ba70*/  FMNMX.FTZ R0, R34, R25, !PT ;  /* 0x0000001922007209 */ /* 0x000fe40007810000 */
[----:B------:R-:W-:Y:S02]  /*ba80*/  ISETP.GT.AND P2, PT, R79, 0x38, PT ;  /* 0x000000384f00780c */ /* 0x000fe40003f44270 */
[----:B------:R-:W-:Y:S02]  /*ba90*/  FSEL R33, R33, -INF , P3 ;  /* 0xff80000021217808 */ /* 0x000fe40001800000 */
[----:B------:R-:W-:Y:S01]  /*baa0*/  FMNMX.FTZ R0, R35, R0, !PT ;  /* 0x0000000023007209 */ /* 0x000fe20007810000 */
[----:B------:R-:W0:Y:S01]  /*bab0*/  MUFU.TANH R29, R60 ;  /* 0x0000003c001d7308 */ /* 0x000e220000002400 */
[----:B------:R-:W-:-:S02]  /*bac0*/  ISETP.GT.AND P3, PT, R79, 0x39, PT ;  /* 0x000000394f00780c */ /* 0x000fc40003f64270 */
[----:B------:R-:W-:Y:S02]  /*bad0*/  FSEL R32, R32, -INF , P2 ;  /* 0xff80000020207808 */ /* 0x000fe40001000000 */
[----:B------:R-:W-:Y:S02]  /*bae0*/  FMNMX.FTZ R25, R33, R0, !PT ;  /* 0x0000000021197209 */ /* 0x000fe40007810000 */
[----:B------:R-:W-:Y:S01]  /*baf0*/  ISETP.GT.AND P2, PT, R79, 0x40, PT ;  /* 0x000000404f00780c */ /* 0x000fe20003f44270 */
[----:B------:R-:W2:Y:S01]  /*bb00*/  MUFU.TANH R26, R61 ;  /* 0x0000003d001a7308 */ /* 0x000ea20000002400 */
[----:B------:R-:W-:Y:S02]  /*bb10*/  FSEL R31, R31, -INF , P3 ;  /* 0xff8000001f1f7808 */ /* 0x000fe40001800000 */
[----:B------:R-:W-:Y:S02]  /*bb20*/  FMNMX.FTZ R0, R32, R25, !PT ;  /* 0x0000001920007209 */ /* 0x000fe40007810000 */
[----:B------:R-:W-:-:S02]  /*bb30*/  ISETP.GT.AND P3, PT, R79, 0x41, PT ;  /* 0x000000414f00780c */ /* 0x000fc40003f64270 */
[----:B-1----:R-:W-:Y:S01]  /*bb40*/  FSEL R30, R30, -INF , P2 ;  /* 0xff8000001e1e7808 */ /* 0x002fe20001000000 */
[----:B------:R-:W1:Y:S01]  /*bb50*/  MUFU.TANH R27, R64 ;  /* 0x00000040001b7308 */ /* 0x000e620000002400 */
[----:B------:R-:W-:Y:S02]  /*bb60*/  FMNMX.FTZ R25, R31, R0, !PT ;  /* 0x000000001f197209 */ /* 0x000fe40007810000 */
[C---:B------:R-:W-:Y:S02]  /*bb70*/  ISETP.GT.AND P2, PT, R79.reuse, 0x48, PT ;  /* 0x000000484f00780c */ /* 0x040fe40003f44270 */
[----:B------:R-:W-:Y:S02]  /*bb80*/  FSEL R28, R28, -INF , P3 ;  /* 0xff8000001c1c7808 */ /* 0x000fe40001800000 */
[----:B------:R-:W-:Y:S01]  /*bb90*/  FMNMX.FTZ R25, R30, R25, !PT ;  /* 0x000000191e197209 */ /* 0x000fe20007810000 */
[----:B------:R-:W3:Y:S01]  /*bba0*/  MUFU.TANH R24, R68 ;  /* 0x0000004400187308 */ /* 0x000ee20000002400 */
[----:B------:R-:W-:-:S02]  /*bbb0*/  ISETP.GT.AND P3, PT, R79, 0x49, PT ;  /* 0x000000494f00780c */ /* 0x000fc40003f64270 */
[----:B0-----:R-:W-:Y:S02]  /*bbc0*/  FSEL R29, R29, -INF , P2 ;  /* 0xff8000001d1d7808 */ /* 0x001fe40001000000 */
[----:B------:R-:W-:Y:S02]  /*bbd0*/  FMNMX.FTZ R0, R28, R25, !PT ;  /* 0x000000191c007209 */ /* 0x000fe40007810000 */
[----:B------:R-:W-:Y:S02]  /*bbe0*/  ISETP.GT.AND P2, PT, R79, 0x50, PT ;  /* 0x000000504f00780c */ /* 0x000fe40003f44270 */
[----:B--2---:R-:W-:Y:S02]  /*bbf0*/  FSEL R26, R26, -INF , P3 ;  /* 0xff8000001a1a7808 */ /* 0x004fe40001800000 */
[----:B------:R-:W-:Y:S02]  /*bc00*/  FMNMX.FTZ R25, R29, R0, !PT ;  /* 0x000000001d197209 */ /* 0x000fe40007810000 */
[----:B------:R-:W-:-:S02]  /*bc10*/  ISETP.GT.AND P3, PT, R79, 0x51, PT ;  /* 0x000000514f00780c */ /* 0x000fc40003f64270 */
[----:B-1----:R-:W-:Y:S02]  /*bc20*/  FSEL R27, R27, -INF , P2 ;  /* 0xff8000001b1b7808 */ /* 0x002fe40001000000 */
[----:B------:R-:W-:Y:S02]  /*bc30*/  FMNMX.FTZ R0, R26, R25, !PT ;  /* 0x000000191a007209 */ /* 0x000fe40007810000 */
[----:B------:R-:W-:Y:S02]  /*bc40*/  ISETP.GT.AND P2, PT, R79, 0x58, PT ;  /* 0x000000584f00780c */ /* 0x000fe40003f44270 */
[----:B------:R-:W-:Y:S02]  /*bc50*/  FSEL R25, R65, -INF , P3 ;  /* 0xff80000041197808 */ /* 0x000fe40001800000 */
[----:B------:R-:W-:Y:S02]  /*bc60*/  FMNMX.FTZ R0, R27, R0, !PT ;  /* 0x000000001b007209 */ /* 0x000fe40007810000 */
[----:B------:R-:W-:-:S02]  /*bc70*/  ISETP.GT.AND P3, PT, R79, 0x59, PT ;  /* 0x000000594f00780c */ /* 0x000fc40003f64270 */
[----:B---3--:R-:W-:Y:S02]  /*bc80*/  FSEL R24, R24, -INF , P2 ;  /* 0xff80000018187808 */ /* 0x008fe40001000000 */
[----:B------:R-:W-:Y:S02]  /*bc90*/  FMNMX.FTZ R53, R25, R0, !PT ;  /* 0x0000000019357209 */ /* 0x000fe40007810000 */
[----:B------:R-:W-:Y:S02]  /*bca0*/  FSEL R0, R69, -INF , P3 ;  /* 0xff80000045007808 */ /* 0x000fe40001800000 */
[----:B------:R-:W-:-:S04]  /*bcb0*/  FMNMX.FTZ R53, R24, R53, !PT ;  /* 0x0000003518357209 */ /* 0x000fc80007810000 */
[----:B------:R-:W-:-:S05]  /*bcc0*/  FMNMX.FTZ R46, R0, R53, !PT ;  /* 0x00000035002e7209 */ /* 0x000fca0007810000 */
[----:B------:R-:W0:Y:S01]  /*bcd0*/  SHFL.BFLY PT, R61, R46, 0x2, 0x1f ;  /* 0x0c401f002e3d7f89 */ /* 0x000e2200000e0000 */
[----:B------:R-:W-:Y:S01]  /*bce0*/  FMUL.FTZ R53, R51, UR4 ;  /* 0x0000000433357c20 */ /* 0x000fe20008410000 */
[----:B------:R-:W-:-:S04]  /*bcf0*/  VIADDMNMX R45, R39, R86, R45, PT ;  /* 0x00000056272d7246 */ /* 0x000fc8000380012d */
[C---:B------:R-:W-:Y:S02]  /*bd00*/  ISETP.GT.AND P2, PT, R45.reuse, RZ, PT ;  /* 0x000000ff2d00720c */ /* 0x040fe40003f44270 */
[C---:B------:R-:W-:Y:S02]  /*bd10*/  ISETP.GT.AND P3, PT, R45.reuse, 0x1, PT ;  /* 0x000000012d00780c */ /* 0x040fe40003f64270 */
[----:B------:R-:W-:Y:S02]  /*bd20*/  ISETP.GT.AND P4, PT, R45, 0x8, PT ;  /* 0x000000082d00780c */ /* 0x000fe40003f84270 */
[----:B0-----:R-:W-:-:S05]  /*bd30*/  FMNMX.FTZ R176, R46, R61, !PT ;  /* 0x0000003d2eb07209 */ /* 0x001fca0007810000 */
[----:B------:R-:W0:Y:S01]  /*bd40*/  SHFL.BFLY PT, R51, R176, 0x1, 0x1f ;  /* 0x0c201f00b0337f89 */ /* 0x000e2200000e0000 */
[----:B------:R-:W-:Y:S02]  /*bd50*/  FSEL R73, R73, -INF , P2 ;  /* 0xff80000049497808 */ /* 0x000fe40001000000 */
[----:B------:R-:W-:Y:S01]  /*bd60*/  FSEL R72, R72, -INF , P3 ;  /* 0xff80000048487808 */ /* 0x000fe20001800000 */
[----:B------:R-:W1:Y:S01]  /*bd70*/  MUFU.TANH R78, R78 ;  /* 0x0000004e004e7308 */ /* 0x000e620000002400 */
[----:B------:R-:W-:Y:S02]  /*bd80*/  ISETP.GT.AND P2, PT, R45, 0x9, PT ;  /* 0x000000092d00780c */ /* 0x000fe40003f44270 */
[----:B------:R-:W-:Y:S02]  /*bd90*/  FSEL R75, R75, -INF , P4 ;  /* 0xff8000004b4b7808 */ /* 0x000fe40002000000 */
[----:B------:R-:W-:Y:S02]  /*bda0*/  FMNMX.FTZ R46, R73, R72, !PT ;  /* 0x00000048492e7209 */ /* 0x000fe40007810000 */
[----:B------:R-:W-:Y:S01]  /*bdb0*/  ISETP.GT.AND P3, PT, R45, 0x10, PT ;  /* 0x000000102d00780c */ /* 0x000fe20003f64270 */
[----:B------:R-:W2:Y:S01]  /*bdc0*/  MUFU.TANH R38, R38 ;  /* 0x0000002600267308 */ /* 0x000ea20000002400 */
[----:B------:R-:W-:-:S02]  /*bdd0*/  FSEL R74, R74, -INF , P2 ;  /* 0xff8000004a4a7808 */ /* 0x000fc40001000000 */
[----:B------:R-:W-:Y:S02]  /*bde0*/  FMNMX.FTZ R39, R75, R46, !PT ;  /* 0x0000002e4b277209 */ /* 0x000fe40007810000 */
[----:B------:R-:W-:Y:S02]  /*bdf0*/  ISETP.GT.AND P2, PT, R45, 0x11, PT ;  /* 0x000000112d00780c */ /* 0x000fe40003f44270 */
[----:B------:R-:W-:Y:S01]  /*be00*/  FSEL R77, R77, -INF , P3 ;  /* 0xff8000004d4d7808 */ /* 0x000fe20001800000 */
[----:B------:R-:W3:Y:S01]  /*be10*/  MUFU.TANH R42, R42 ;  /* 0x0000002a002a7308 */ /* 0x000ee20000002400 */
[----:B------:R-:W-:Y:S02]  /*be20*/  FMNMX.FTZ R46, R74, R39, !PT ;  /* 0x000000274a2e7209 */ /* 0x000fe40007810000 */
[----:B------:R-:W-:Y:S02]  /*be30*/  ISETP.GT.AND P3, PT, R45, 0x18, PT ;  /* 0x000000182d00780c */ /* 0x000fe40003f64270 */
[----:B0-----:R-:W-:-:S02]  /*be40*/  FMNMX.FTZ R176, R176, R51, !PT ;  /* 0x00000033b0b07209 */ /* 0x001fc40007810000 */
[----:B------:R-:W-:Y:S01]  /*be50*/  FSEL R76, R76, -INF , P2 ;  /* 0xff8000004c4c7808 */ /* 0x000fe20001000000 */
[----:B------:R-:W0:Y:S01]  /*be60*/  MUFU.TANH R43, R43 ;  /* 0x0000002b002b7308 */ /* 0x000e220000002400 */
[----:B------:R-:W-:Y:S01]  /*be70*/  FMNMX.FTZ R39, R77, R46, !PT ;  /* 0x0000002e4d277209 */ /* 0x000fe20007810000 */
[----:B------:R-:W-:Y:S01]  /*be80*/  FMUL.FTZ R60, R55, UR4 ;  /* 0x00000004373c7c20 */ /* 0x000fe20008410000 */
[----:B------:R-:W-:Y:S01]  /*be90*/  ISETP.GT.AND P2, PT, R45, 0x19, PT ;  /* 0x000000192d00780c */ /* 0x000fe20003f44270 */
[----:B------:R-:W-:Y:S01]  /*bea0*/  FMUL.FTZ R55, R176, UR43 ;  /* 0x0000002bb0377c20 */ /* 0x000fe20008410000 */
[----:B-1----:R-:W-:Y:S02]  /*beb0*/  FSEL R78, R78, -INF , P3 ;  /* 0xff8000004e4e7808 */ /* 0x002fe40001800000 */
[----:B------:R-:W-:Y:S01]  /*bec0*/  FMNMX.FTZ R51, R76, R39, !PT ;  /* 0x000000274c337209 */ /* 0x000fe20007810000 */
[----:B------:R-:W1:Y:S01]  /*bed0*/  MUFU.TANH R49, R49 ;  /* 0x0000003100317308 */ /* 0x000e620000002400 */
[----:B------:R-:W-:-:S02]  /*bee0*/  FSETP.NEU.FTZ.AND P4, PT, R176, -INF , PT ;  /* 0xff800000b000780b */ /* 0x000fc40003f9d000 */
[----:B------:R-:W-:Y:S02]  /*bef0*/  ISETP.GT.AND P3, PT, R45, 0x20, PT ;  /* 0x000000202d00780c */ /* 0x000fe40003f64270 */
[----:B--2---:R-:W-:Y:S02]  /*bf00*/  FSEL R46, R38, -INF , P2 ;  /* 0xff800000262e7808 */ /* 0x004fe40001000000 */
[----:B------:R-:W-:Y:S01]  /*bf10*/  FMNMX.FTZ R51, R78, R51, !PT ;  /* 0x000000334e337209 */ /* 0x000fe20007810000 */
[----:B------:R-:W-:Y:S01]  /*bf20*/  MUFU.TANH R47, R47 ;  /* 0x0000002f002f7308 */ /* 0x000fe20000002400 */
[----:B------:R-:W-:Y:S01]  /*bf30*/  FSEL R55, R55, RZ, P4 ;  /* 0x000000ff37377208 */ /* 0x000fe20002000000 */
[----:B------:R-:W-:Y:S01]  /*bf40*/  FMUL.FTZ R57, R54, UR4 ;  /* 0x0000000436397c20 */ /* 0x000fe20008410000 */
[----:B------:R-:W-:Y:S02]  /*bf50*/  ISETP.GT.AND P2, PT, R45, 0x21, PT ;  /* 0x000000212d00780c */ /* 0x000fe40003f44270 */
[----:B---3--:R-:W-:-:S02]  /*bf60*/  FSEL R42, R42, -INF , P3 ;  /* 0xff8000002a2a7808 */ /* 0x008fc40001800000 */
[----:B------:R-:W-:Y:S01]  /*bf70*/  FMNMX.FTZ R51, R46, R51, !PT ;  /* 0x000000332e337209 */ /* 0x000fe20007810000 */
[----:B------:R-:W2:Y:S01]  /*bf80*/  MUFU.TANH R50, R50 ;  /* 0x0000003200327308 */ /* 0x000ea20000002400 */
[--C-:B------:R-:W-:Y:S01]  /*bf90*/  FFMA.FTZ R54, R52, UR43, -R55.reuse ;  /* 0x0000002b34367c23 */ /* 0x100fe20008010837 */
[----:B------:R-:W-:Y:S02]  /*bfa0*/  ISETP.GT.AND P3, PT, R45, 0x28, PT ;  /* 0x000000282d00780c */ /* 0x000fe40003f64270 */
[----:B0-----:R-:W-:Y:S02]  /*bfb0*/  FSEL R52, R43, -INF , P2 ;  /* 0xff8000002b347808 */ /* 0x001fe40001000000 */
[----:B------:R-:W-:Y:S02]  /*bfc0*/  FMNMX.FTZ R51, R42, R51, !PT ;  /* 0x000000332a337209 */ /* 0x000fe40007810000 */
[----:B------:R-:W0:Y:S01]  /*bfd0*/  MUFU.TANH R53, R53 ;  /* 0x0000003500357308 */ /* 0x000e220000002400 */
[----:B------:R-:W-:Y:S01]  /*bfe0*/  FFMA.FTZ R154, R48, UR43, -R55 ;  /* 0x0000002b309a7c23 */ /* 0x000fe20008010837 */
[----:B------:R-:W-:-:S02]  /*bff0*/  ISETP.GT.AND P2, PT, R45, 0x29, PT ;  /* 0x000000292d00780c */ /* 0x000fc40003f44270 */
[----:B-1----:R-:W-:Y:S02]  /*c000*/  FSEL R48, R49, -INF , P3 ;  /* 0xff80000031307808 */ /* 0x002fe40001800000 */
[----:B------:R-:W-:Y:S02]  /*c010*/  FMNMX.FTZ R43, R52, R51, !PT ;  /* 0x00000033342b7209 */ /* 0x000fe40007810000 */
[----:B------:R-:W1:Y:S01]  /*c020*/  MUFU.TANH R57, R57 ;  /* 0x0000003900397308 */ /* 0x000e620000002400 */
[----:B------:R-:W-:Y:S01]  /*c030*/  ISETP.GT.AND P3, PT, R45, 0x30, PT ;  /* 0x000000302d00780c */ /* 0x000fe20003f64270 */
[----:B------:R-:W-:Y:S01]  /*c040*/  FMUL.FTZ R61, R59, UR4 ;  /* 0x000000043b3d7c20 */ /* 0x000fe20008410000 */
[----:B------:R-:W-:-:S05]  /*c050*/  FMNMX.FTZ R43, R48, R43, !PT ;  /* 0x0000002b302b7209 */ /* 0x000fca0007810000 */
[----:B------:R-:W3:Y:S01]  /*c060*/  MUFU.TANH R60, R60 ;  /* 0x0000003c003c7308 */ /* 0x000ee20000002400 */
[----:B--2---:R-:W-:Y:S01]  /*c070*/  FSEL R38, R50, -INF , P3 ;  /* 0xff80000032267808 */ /* 0x004fe20001800000 */
[----:B------:R-:W-:-:S06]  /*c080*/  FMUL.FTZ R59, R62, UR4 ;  /* 0x000000043e3b7c20 */ /* 0x000fcc0008410000 */
[----:B------:R2:W-:Y:S01]  /*c090*/  MUFU.EX2 R39, R54 ;  /* 0x0000003600277308 */ /* 0x0005e20000000800 */
[----:B------:R-:W-:Y:S02]  /*c0a0*/  ISETP.GT.AND P3, PT, R45, 0x38, PT ;  /* 0x000000382d00780c */ /* 0x000fe40003f64270 */
[----:B--2---:R-:W-:-:S05]  /*c0b0*/  FSEL R54, R47, -INF , P2 ;  /* 0xff8000002f367808 */ /* 0x004fca0001000000 */
[----:B------:R-:W2:Y:S01]  /*c0c0*/  MUFU.TANH R58, R58 ;  /* 0x0000003a003a7308 */ /* 0x000ea20000002400 */
[----:B------:R-:W-:Y:S02]  /*c0d0*/  ISETP.GT.AND P2, PT, R45, 0x31, PT ;  /* 0x000000312d00780c */ /* 0x000fe40003f44270 */
[----:B------:R-:W-:Y:S02]  /*c0e0*/  FMNMX.FTZ R43, R54, R43, !PT ;  /* 0x0000002b362b7209 */ /* 0x000fe40007810000 */
[----:B0-----:R-:W-:Y:S02]  /*c0f0*/  FSEL R50, R53, -INF , P2 ;  /* 0xff80000035327808 */ /* 0x001fe40001000000 */
[----:B------:R-:W-:Y:S01]  /*c100*/  FMNMX.FTZ R43, R38, R43, !PT ;  /* 0x0000002b262b7209 */ /* 0x000fe20007810000 */
[----:B------:R-:W0:Y:S01]  /*c110*/  MUFU.TANH R61, R61 ;  /* 0x0000003d003d7308 */ /* 0x000e220000002400 */
[----:B------:R-:W-:Y:S01]  /*c120*/  FFMA.FTZ R156, R56, UR43, -R55 ;  /* 0x0000002b389c7c23 */ /* 0x000fe20008010837 */
[----:B------:R-:W-:Y:S01]  /*c130*/  ISETP.GT.AND P2, PT, R45, 0x39, PT ;  /* 0x000000392d00780c */ /* 0x000fe20003f44270 */
[----:B------:R-:W-:Y:S01]  /*c140*/  FMUL.FTZ R62, R66, UR4 ;  /* 0x00000004423e7c20 */ /* 0x000fe20008410000 */
[----:B-1----:R-:W-:-:S02]  /*c150*/  FSEL R56, R57, -INF , P3 ;  /* 0xff80000039387808 */ /* 0x002fc40001800000 */
[----:B------:R-:W-:Y:S02]  /*c160*/  FMNMX.FTZ R43, R50, R43, !PT ;  /* 0x0000002b322b7209 */ /* 0x000fe40007810000 */
[----:B------:R-:W1:Y:S01]  /*c170*/  MUFU.TANH R59, R59 ;  /* 0x0000003b003b7308 */ /* 0x000e620000002400 */
[----:B---3--:R-:W-:Y:S01]  /*c180*/  FSEL R57, R60, -INF , P2 ;  /* 0xff8000003c397808 */ /* 0x008fe20001000000 */
[----:B------:R-:W-:Y:S01]  /*c190*/  FMUL.FTZ R64, R67, UR4 ;  /* 0x0000000443407c20 */ /* 0x000fe20008410000 */
[----:B------:R-:W-:Y:S02]  /*c1a0*/  ISETP.GT.AND P3, PT, R45, 0x40, PT ;  /* 0x000000402d00780c */ /* 0x000fe40003f64270 */
[----:B------:R-:W-:-:S03]  /*c1b0*/  FMNMX.FTZ R60, R56, R43, !PT ;  /* 0x0000002b383c7209 */ /* 0x000fc60007810000 */
[----:B------:R-:W3:Y:S01]  /*c1c0*/  MUFU.TANH R63, R63 ;  /* 0x0000003f003f7308 */ /* 0x000ee20000002400 */
[----:B------:R-:W-:Y:S01]  /*c1d0*/  ISETP.GT.AND P2, PT, R45, 0x41, PT ;  /* 0x000000412d00780c */ /* 0x000fe20003f44270 */
[----:B------:R-:W-:Y:S01]  /*c1e0*/  FMUL.FTZ R65, R70, UR4 ;  /* 0x0000000446417c20 */ /* 0x000fe20008410000 */
[----:B--2---:R-:W-:Y:S02]  /*c1f0*/  FSEL R58, R58, -INF , P3 ;  /* 0xff8000003a3a7808 */ /* 0x004fe40001800000 */
[----:B------:R-:W-:-:S03]  /*c200*/  FMNMX.FTZ R43, R57, R60, !PT ;  /* 0x0000003c392b7209 */ /* 0x000fc60007810000 */
[----:B------:R-:W2:Y:S01]  /*c210*/  MUFU.TANH R62, R62 ;  /* 0x0000003e003e7308 */ /* 0x000ea20000002400 */
[----:B------:R-:W-:Y:S01]  /*c220*/  FFMA.FTZ R158, R44, UR43, -R55 ;  /* 0x0000002b2c9e7c23 */ /* 0x000fe20008010837 */
[----:B------:R-:W-:Y:S01]  /*c230*/  ISETP.GT.AND P3, PT, R45, 0x48, PT ;  /* 0x000000482d00780c */ /* 0x000fe20003f64270 */
[----:B------:R-:W-:Y:S01]  /*c240*/  FMUL.FTZ R66, R71, UR4 ;  /* 0x0000000447427c20 */ /* 0x000fe20008410000 */
[----:B0-----:R-:W-:Y:S02]  /*c250*/  FSEL R44, R61, -INF , P2 ;  /* 0xff8000003d2c7808 */ /* 0x001fe40001000000 */
[----:B------:R-:W-:Y:S02]  /*c260*/  FMNMX.FTZ R43, R58, R43, !PT ;  /* 0x0000002b3a2b7209 */ /* 0x000fe40007810000 */
[----:B------:R-:W0:Y:S01]  /*c270*/  MUFU.TANH R64, R64 ;  /* 0x0000004000407308 */ /* 0x000e220000002400 */
[----:B------:R-:W-:Y:S02]  /*c280*/  ISETP.GT.AND P2, PT, R45, 0x49, PT ;  /* 0x000000492d00780c */ /* 0x000fe40003f44270 */
[----:B-1----:R-:W-:-:S02]  /*c290*/  FSEL R59, R59, -INF , P3 ;  /* 0xff8000003b3b7808 */ /* 0x002fc40001800000 */
[----:B------:R-:W-:-:S03]  /*c2a0*/  FMNMX.FTZ R68, R44, R43, !PT ;  /* 0x0000002b2c447209 */ /* 0x000fc60007810000 */
[----:B------:R-:W1:Y:S01]  /*c2b0*/  MUFU.TANH R65, R65 ;  /* 0x0000004100417308 */ /* 0x000e620000002400 */
[----:B------:R-:W-:Y:S01]  /*c2c0*/  FFMA.FTZ R49, R41, UR43, -R55 ;  /* 0x0000002b29317c23 */ /* 0x000fe20008010837 */
[----:B------:R-:W-:Y:S02]  /*c2d0*/  ISETP.GT.AND P3, PT, R45, 0x50, PT ;  /* 0x000000502d00780c */ /* 0x000fe40003f64270 */
[----:B---3--:R-:W-:Y:S02]  /*c2e0*/  FSEL R60, R63, -INF , P2 ;  /* 0xff8000003f3c7808 */ /* 0x008fe40001000000 */
[----:B------:R-:W-:Y:S02]  /*c2f0*/  FMNMX.FTZ R41, R59, R68, !PT ;  /* 0x000000443b297209 */ /* 0x000fe40007810000 */
[----:B------:R-:W3:Y:S01]  /*c300*/  MUFU.TANH R66, R66 ;  /* 0x0000004200427308 */ /* 0x000ee20000002400 */
[----:B--2---:R-:W-:Y:S02]  /*c310*/  FSEL R61, R62, -INF , P3 ;  /* 0xff8000003e3d7808 */ /* 0x004fe40001800000 */
[----:B------:R-:W-:-:S02]  /*c320*/  ISETP.GT.AND P2, PT, R45, 0x51, PT ;  /* 0x000000512d00780c */ /* 0x000fc40003f44270 */
[----:B------:R-:W-:Y:S01]  /*c330*/  FMNMX.FTZ R62, R60, R41, !PT ;  /* 0x000000293c3e7209 */ /* 0x000fe20007810000 */
[----:B------:R-:W-:Y:S01]  /*c340*/  FFMA.FTZ R160, R40, UR43, -R55 ;  /* 0x0000002b28a07c23 */ /* 0x000fe20008010837 */
[----:B------:R-:W-:Y:S02]  /*c350*/  ISETP.GT.AND P3, PT, R45, 0x58, PT ;  /* 0x000000582d00780c */ /* 0x000fe40003f64270 */
[----:B0-----:R-:W-:Y:S02]  /*c360*/  FSEL R40, R64, -INF , P2 ;  /* 0xff80000040287808 */ /* 0x001fe40001000000 */
[----:B------:R-:W-:Y:S02]  /*c370*/  FMNMX.FTZ R41, R61, R62, !PT ;  /* 0x0000003e3d297209 */ /* 0x000fe40007810000 */
[----:B------:R-:W-:Y:S02]  /*c380*/  ISETP.GT.AND P2, PT, R45, 0x59, PT ;  /* 0x000000592d00780c */ /* 0x000fe40003f44270 */
[----:B-1----:R-:W-:-:S02]  /*c390*/  FSEL R62, R65, -INF , P3 ;  /* 0xff800000413e7808 */ /* 0x002fc40001800000 */
[----:B------:R-:W-:Y:S01]  /*c3a0*/  FMNMX.FTZ R43, R40, R41, !PT ;  /* 0x00000029282b7209 */ /* 0x000fe20007810000 */
[----:B------:R-:W-:Y:S01]  /*c3b0*/  FFMA.FTZ R45, R36, UR43, -R55 ;  /* 0x0000002b242d7c23 */ /* 0x000fe20008010837 */
[----:B---3--:R-:W-:Y:S02]  /*c3c0*/  FSEL R36, R66, -INF , P2 ;  /* 0xff80000042247808 */ /* 0x008fe40001000000 */
[----:B------:R-:W-:-:S04]  /*c3d0*/  FMNMX.FTZ R43, R62, R43, !PT ;  /* 0x0000002b3e2b7209 */ /* 0x000fc80007810000 */
[----:B------:R-:W-:Y:S01]  /*c3e0*/  FMNMX.FTZ R43, R36, R43, !PT ;  /* 0x0000002b242b7209 */ /* 0x000fe20007810000 */
[----:B------:R-:W-:-:S04]  /*c3f0*/  FFMA.FTZ R47, R34, UR43, -R55 ;  /* 0x0000002b222f7c23 */ /* 0x000fc80008010837 */
[----:B------:R-:W0:Y:S01]  /*c400*/  SHFL.BFLY PT, R34, R43, 0x2, 0x1f ;  /* 0x0c401f002b227f89 */ /* 0x000e2200000e0000 */
[--C-:B------:R-:W-:Y:S01]  /*c410*/  FFMA.FTZ R164, R35, UR43, -R55.reuse ;  /* 0x0000002b23a47c23 */ /* 0x100fe20008010837 */
[--C-:B------:R-:W-:Y:S01]  /*c420*/  FFMA.FTZ R35, R33, UR43, -R55.reuse ;  /* 0x0000002b21237c23 */ /* 0x100fe20008010837 */
[----:B------:R-:W-:Y:S01]  /*c430*/  FFMA.FTZ R33, R31, UR43, -R55 ;  /* 0x0000002b1f217c23 */ /* 0x000fe20008010837 */
[----:B0-----:R-:W-:-:S05]  /*c440*/  FMNMX.FTZ R34, R43, R34, !PT ;  /* 0x000000222b227209 */ /* 0x001fca0007810000 */
[----:B------:R-:W0:Y:S01]  /*c450*/  SHFL.BFLY PT, R31, R34, 0x1, 0x1f ;  /* 0x0c201f00221f7f89 */ /* 0x000e2200000e0000 */
[----:B------:R-:W-:Y:S08]  /*c460*/  MUFU.EX2 R41, R45 ;  /* 0x0000002d00297308 */ /* 0x000ff00000000800 */
[----:B------:R1:W-:Y:S02]  /*c470*/  MUFU.EX2 R45, R35 ;  /* 0x00000023002d7308 */ /* 0x0003e40000000800 */
[----:B-1----:R-:W-:Y:S01]  /*c480*/  FFMA.FTZ R35, R25, UR43, -R55 ;  /* 0x0000002b19237c23 */ /* 0x002fe20008010837 */
[----:B0-----:R-:W-:-:S04]  /*c490*/  FMNMX.FTZ R178, R34, R31, !PT ;  /* 0x0000001f22b27209 */ /* 0x001fc80007810000 */
[C---:B------:R-:W-:Y:S01]  /*c4a0*/  FSETP.NEU.FTZ.AND P2, PT, R178.reuse, -INF , PT ;  /* 0xff800000b200780b */ /* 0x040fe20003f5d000 */
[----:B------:R-:W-:Y:S01]  /*c4b0*/  FMUL.FTZ R25, R178, UR43 ;  /* 0x0000002bb2197c20 */ /* 0x000fe20008410000 */
[----:B-----5:R-:W-:-:S04]  /*c4c0*/  FFMA.FTZ R152, R84, UR43, -R55 ;  /* 0x0000002b54987c23 */ /* 0x020fc80008010837 */
[----:B------:R-:W-:Y:S01]  /*c4d0*/  FSEL R25, R25, RZ, P2 ;  /* 0x000000ff19197208 */ /* 0x000fe20001000000 */
[--C-:B------:R-:W-:Y:S01]  /*c4e0*/  FFMA.FTZ R31, R0, UR43, -R55.reuse ;  /* 0x0000002b001f7c23 */ /* 0x100fe20008010837 */
[--C-:B------:R-:W-:Y:S01]  /*c4f0*/  FFMA.FTZ R43, R26, UR43, -R55.reuse ;  /* 0x0000002b1a2b7c23 */ /* 0x100fe20008010837 */
[----:B------:R-:W-:Y:S01]  /*c500*/  FFMA.FTZ R174, R24, UR43, -R55 ;  /* 0x0000002b18ae7c23 */ /* 0x000fe20008010837 */
[----:B------:R-:W0:Y:S01]  /*c510*/  @P5 LDC R26, c[0x0][0x44c] ;  /* 0x00011300ff1a5b82 */ /* 0x000e220000000800 */
[--C-:B------:R-:W-:Y:S01]  /*c520*/  FFMA.FTZ R153, R73, UR43, -R25.reuse ;  /* 0x0000002b49997c23 */ /* 0x100fe20008010819 */
[----:B------:R-:W-:Y:S01]  /*c530*/  FFMA.FTZ R0, R72, UR43, -R25 ;  /* 0x0000002b48007c23 */ /* 0x000fe20008010819 */
[----:B------:R-:W-:Y:S01]  /*c540*/  SHF.R.U32.HI R83, RZ, 0x7, R83 ;  /* 0x00000007ff537819 */ /* 0x000fe20000011653 */
[----:B------:R-:W-:Y:S01]  /*c550*/  FFMA.FTZ R155, R75, UR43, -R25 ;  /* 0x0000002b4b9b7c23 */ /* 0x000fe20008010819 */
[----:B------:R-:W-:Y:S01]  /*c560*/  @!P0 VIADD R24, R179, 0x32440 ;  /* 0x00032440b3188836 */ /* 0x000fe20000000000 */
[----:B------:R-:W1:Y:S01]  /*c570*/  MUFU.EX2 R152, R152 ;  /* 0x0000009800987308 */ /* 0x000e620000000800 */
[--C-:B------:R-:W-:Y:S01]  /*c580*/  FFMA.FTZ R172, R27, UR43, -R55.reuse ;  /* 0x0000002b1bac7c23 */ /* 0x100fe20008010837 */
[----:B------:R-:W-:Y:S01]  /*c590*/  FFMA.FTZ R168, R30, UR43, -R55 ;  /* 0x0000002b1ea87c23 */ /* 0x000fe20008010837 */
[----:B------:R-:W-:Y:S01]  /*c5a0*/  IADD3 R177, -R83, 0xb, RZ ;  /* 0x0000000b53b17810 */ /* 0x000fe20007ffe1ff */
[----:B------:R-:W2:Y:S01]  /*c5b0*/  @P5 LDC R27, c[0x0][0x450] ;  /* 0x00011400ff1b5b82 */ /* 0x000ea20000000800 */
[----:B------:R-:W-:-:S03]  /*c5c0*/  FFMA.FTZ R30, R74, UR43, -R25 ;  /* 0x0000002b4a1e7c23 */ /* 0x000fc60008010819 */
[----:B------:R-:W-:Y:S01]  /*c5d0*/  MUFU.EX2 R153, R153 ;  /* 0x0000009900997308 */ /* 0x000fe20000000800 */
[----:B------:R-:W-:Y:S01]  /*c5e0*/  FFMA.FTZ R82, R82, UR43, -R55 ;  /* 0x0000002b52527c23 */ /* 0x000fe20008010837 */
[----:B------:R-:W-:Y:S01]  /*c5f0*/  @!P0 PRMT R24, RZ, 0x654, R24 ;  /* 0x00000654ff188816 */ /* 0x000fe20000000018 */
[----:B------:R-:W-:Y:S01]  /*c600*/  FFMA.FTZ R157, R77, UR43, -R25 ;  /* 0x0000002b4d9d7c23 */ /* 0x000fe20008010819 */
[----:B------:R3:W-:Y:S06]  /*c610*/  BAR.ARV R177, 0x100 ;  /* 0x000400b10000751d */ /* 0x0007ec0000002000 */
[----:B------:R-:W4:Y:S01]  /*c620*/  MUFU.EX2 R0, R0 ;  /* 0x0000000000007308 */ /* 0x000f220000000800 */
[----:B------:R3:W-:Y:S01]  /*c630*/  @!P0 SYNCS.ARRIVE.TRANS64.RED.A1T0 RZ, [R24+URZ], RZ ;  /* 0x000000ff18ff89a7 */ /* 0x0007e2000810043f */
[----:B------:R-:W-:Y:S01]  /*c640*/  FFMA.FTZ R166, R32, UR43, -R55 ;  /* 0x0000002b20a67c23 */ /* 0x000fe20008010837 */
[--C-:B------:R-:W-:Y:S01]  /*c650*/  FFMA.FTZ R161, R42, UR43, -R25.reuse ;  /* 0x0000002b2aa17c23 */ /* 0x100fe20008010819 */
[----:B------:R1:W-:Y:S01]  /*c660*/  BAR.SYNC.DEFER_BLOCKING R3, 0x100 ;  /* 0x000400030000751d */ /* 0x0003e20000010000 */
[----:B------:R-:W-:-:S05]  /*c670*/  FFMA.FTZ R165, R38, UR43, -R25 ;  /* 0x0000002b26a57c23 */ /* 0x000fca0008010819 */
[----:B------:R-:W4:Y:S01]  /*c680*/  MUFU.EX2 R154, R154 ;  /* 0x0000009a009a7308 */ /* 0x000f220000000800 */
[----:B------:R-:W-:Y:S01]  /*c690*/  FFMA.FTZ R53, R80, UR43, -R55 ;  /* 0x0000002b50357c23 */ /* 0x000fe20008010837 */
[--C-:B------:R-:W-:Y:S01]  /*c6a0*/  FFMA.FTZ R64, R76, UR43, -R25.reuse ;  /* 0x0000002b4c407c23 */ /* 0x100fe20008010819 */
[----:B------:R-:W-:-:S05]  /*c6b0*/  FFMA.FTZ R159, R78, UR43, -R25 ;  /* 0x0000002b4e9f7c23 */ /* 0x000fca0008010819 */
[----:B------:R-:W0:Y:S01]  /*c6c0*/  MUFU.EX2 R155, R155 ;  /* 0x0000009b009b7308 */ /* 0x000e220000000800 */
[--C-:B------:R-:W-:Y:S01]  /*c6d0*/  FFMA.FTZ R32, R46, UR43, -R25.reuse ;  /* 0x0000002b2e207c23 */ /* 0x100fe20008010819 */
[--C-:B------:R-:W-:Y:S01]  /*c6e0*/  FFMA.FTZ R34, R52, UR43, -R25.reuse ;  /* 0x0000002b34227c23 */ /* 0x100fe20008010819 */
[--C-:B------:R-:W-:Y:S01]  /*c6f0*/  FFMA.FTZ R163, R48, UR43, -R25.reuse ;  /* 0x0000002b30a37c23 */ /* 0x100fe20008010819 */
[--C-:B------:R-:W-:Y:S01]  /*c700*/  FFMA.FTZ R42, R54, UR43, -R25.reuse ;  /* 0x0000002b362a7c23 */ /* 0x100fe20008010819 */
[--C-:B------:R-:W-:Y:S01]  /*c710*/  FFMA.FTZ R38, R50, UR43, -R25.reuse ;  /* 0x0000002b32267c23 */ /* 0x100fe20008010819 */
[--C-:B------:R-:W-:Y:S02]  /*c720*/  FFMA.FTZ R167, R56, UR43, -R25.reuse ;  /* 0x0000002b38a77c23 */ /* 0x100fe40008010819 */
[----:B------:R-:W2:Y:S01]  /*c730*/  MUFU.EX2 R51, R82 ;  /* 0x0000005200337308 */ /* 0x000ea20000000800 */
[--C-:B------:R-:W-:Y:S01]  /*c740*/  FFMA.FTZ R57, R57, UR43, -R25.reuse ;  /* 0x0000002b39397c23 */ /* 0x100fe20008010819 */
[--C-:B------:R-:W-:Y:S01]  /*c750*/  FFMA.FTZ R169, R58, UR43, -R25.reuse ;  /* 0x0000002b3aa97c23 */ /* 0x100fe20008010819 */
[--C-:B-1----:R-:W-:Y:S01]  /*c760*/  FFMA.FTZ R3, R44, UR43, -R25.reuse ;  /* 0x0000002b2c037c23 */ /* 0x102fe20008010819 */
[--C-:B------:R-:W-:Y:S01]  /*c770*/  FFMA.FTZ R59, R59, UR43, -R25.reuse ;  /* 0x0000002b3b3b7c23 */ /* 0x100fe20008010819 */
[--C-:B------:R-:W-:Y:S01]  /*c780*/  FFMA.FTZ R60, R60, UR43, -R25.reuse ;  /* 0x0000002b3c3c7c23 */ /* 0x100fe20008010819 */
[--C-:B------:R-:W-:Y:S01]  /*c790*/  FFMA.FTZ R61, R61, UR43, -R25.reuse ;  /* 0x0000002b3d3d7c23 */ /* 0x100fe20008010819 */
[--C-:B------:R-:W-:Y:S01]  /*c7a0*/  FFMA.FTZ R40, R40, UR43, -R25.reuse ;  /* 0x0000002b28287c23 */ /* 0x100fe20008010819 */
[----:B------:R-:W1:Y:S01]  /*c7b0*/  MUFU.EX2 R30, R30 ;  /* 0x0000001e001e7308 */ /* 0x000e620000000800 */
[--C-:B------:R-:W-:Y:S01]  /*c7c0*/  FFMA.FTZ R62, R62, UR43, -R25.reuse ;  /* 0x0000002b3e3e7c23 */ /* 0x100fe20008010819 */
[----:B------:R-:W-:Y:S01]  /*c7d0*/  FFMA.FTZ R36, R36, UR43, -R25 ;  /* 0x0000002b24247c23 */ /* 0x000fe20008010819 */
[----:B------:R-:W-:-:S02]  /*c7e0*/  IMAD.MOV.U32 R25, RZ, RZ, 0x40000040 ;  /* 0x40000040ff197424 */ /* 0x000fc400078e00ff */
[----:B------:R-:W-:Y:S01]  /*c7f0*/  FFMA.FTZ R170, R29, UR43, -R55 ;  /* 0x0000002b1daa7c23 */ /* 0x000fe20008010837 */
[----:B------:R-:W-:Y:S02]  /*c800*/  IMAD.MOV.U32 R29, RZ, RZ, 0xc00 ;  /* 0x00000c00ff1d7424 */ /* 0x000fe400078e00ff */
[----:B------:R-:W1:Y:S01]  /*c810*/  MUFU.EX2 R156, R156 ;  /* 0x0000009c009c7308 */ /* 0x000e620000000800 */
[----:B------:R-:W-:Y:S01]  /*c820*/  R2UR UR7, R25 ;  /* 0x00000000190772ca */ /* 0x000fe200000e0000 */
[----:B------:R-:W-:Y:S01]  /*c830*/  FADD.FTZ R25, R152, R39 ;  /* 0x0000002798197221 */ /* 0x000fe20000010000 */
[----:B---3--:R-:W-:-:S05]  /*c840*/  IMAD R24, R2, R29, UR42 ;  /* 0x0000002a02187e24 */ /* 0x008fca000f8e021d */
[----:B------:R-:W3:Y:S01]  /*c850*/  MUFU.EX2 R157, R157 ;  /* 0x0000009d009d7308 */ /* 0x000ee20000000800 */
[----:B----4-:R-:W-:Y:S01]  /*c860*/  FADD.FTZ R44, R153, R0 ;  /* 0x00000000992c7221 */ /* 0x010fe20000010000 */
[----:B------:R-:W-:Y:S02]  /*c870*/  IMAD.MOV.U32 R29, RZ, RZ, 0x40000040 ;  /* 0x40000040ff1d7424 */ /* 0x000fe400078e00ff */
[----:B------:R-:W-:-:S04]  /*c880*/  FADD.FTZ R46, R154, R25 ;  /* 0x000000199a2e7221 */ /* 0x000fc80000010000 */
[----:B------:R-:W4:Y:S01]  /*c890*/  MUFU.EX2 R53, R53 ;  /* 0x0000003500357308 */ /* 0x000f220000000800 */
[----:B0-----:R-:W-:-:S04]  /*c8a0*/  @P5 IMAD.HI.U32 R26, R81, R26, RZ ;  /* 0x0000001a511a5227 */ /* 0x001fc800078e00ff */
[----:B------:R-:W-:-:S03]  /*c8b0*/  FADD.FTZ R25, R155, R44 ;  /* 0x0000002c9b197221 */ /* 0x000fc60000010000 */
[----:B------:R-:W0:Y:S01]  /*c8c0*/  MUFU.EX2 R64, R64 ;  /* 0x0000004000407308 */ /* 0x000e220000000800 */
[--C-:B------:R-:W-:Y:S01]  /*c8d0*/  FFMA.FTZ R162, R37, UR43, -R55.reuse ;  /* 0x0000002b25a27c23 */ /* 0x100fe20008010837 */
[----:B------:R-:W-:Y:S01]  /*c8e0*/  FFMA.FTZ R37, R28, UR43, -R55 ;  /* 0x0000002b1c257c23 */ /* 0x000fe20008010837 */
[----:B------:R-:W-:-:S05]  /*c8f0*/  R2UR UR11, R29 ;  /* 0x000000001d0b72ca */ /* 0x000fca00000e0000 */
[----:B------:R-:W0:Y:S01]  /*c900*/  MUFU.EX2 R158, R158 ;  /* 0x0000009e009e7308 */ /* 0x000e220000000800 */
[----:B------:R-:W-:Y:S02]  /*c910*/  VIADD R28, R24, 0x80 ;  /* 0x00000080181c7836 */ /* 0x000fe40000000000 */
[----:B--2---:R-:W-:Y:S01]  /*c920*/  FADD.FTZ R29, R51, R46 ;  /* 0x0000002e331d7221 */ /* 0x004fe20000010000 */
[----:B------:R-:W-:-:S04]  /*c930*/  @P5 SHF.R.U32.HI R180, RZ, R27, R26 ;  /* 0x0000001bffb45219 */ /* 0x000fc8000001161a */
[----:B------:R-:W2:Y:S01]  /*c940*/  MUFU.EX2 R159, R159 ;  /* 0x0000009f009f7308 */ /* 0x000ea20000000800 */
[----:B-1----:R-:W-:Y:S01]  /*c950*/  FADD.FTZ R46, R30, R25 ;  /* 0x000000191e2e7221 */ /* 0x002fe20000010000 */
[----:B------:R-:W-:Y:S02]  /*c960*/  IMAD.MOV.U32 R27, RZ, RZ, 0x40000040 ;  /* 0x40000040ff1b7424 */ /* 0x000fe400078e00ff */
[----:B------:R-:W-:-:S04]  /*c970*/  FADD.FTZ R48, R156, R29 ;  /* 0x0000001d9c307221 */ /* 0x000fc80000010000 */
[----:B------:R-:W1:Y:S01]  /*c980*/  MUFU.EX2 R49, R49 ;  /* 0x0000003100317308 */ /* 0x000e620000000800 */
[----:B------:R-:W-:Y:S01]  /*c990*/  R2UR UR10, R28 ;  /* 0x000000001c0a72ca */ /* 0x000fe200000e0000 */
[----:B---3--:R-:W-:-:S06]  /*c9a0*/  FADD.FTZ R25, R157, R46 ;  /* 0x0000002e9d197221 */ /* 0x008fcc0000010000 */
[----:B------:R-:W3:Y:S01]  /*c9b0*/  MUFU.EX2 R32, R32 ;  /* 0x0000002000207308 */ /* 0x000ee20000000800 */
[C---:B------:R-:W-:Y:S01]  /*c9c0*/  VIADD R28, R24.reuse, 0x180 ;  /* 0x00000180181c7836 */ /* 0x040fe20000000000 */
[----:B------:R-:W-:Y:S01]  /*c9d0*/  R2UR UR15, R27 ;  /* 0x000000001b0f72ca */ /* 0x000fe200000e0000 */
[----:B------:R-:W-:-:S05]  /*c9e0*/  VIADD R26, R24, 0x100 ;  /* 0x00000100181a7836 */ /* 0x000fca0000000000 */
[----:B------:R-:W3:Y:S01]  /*c9f0*/  MUFU.EX2 R160, R160 ;  /* 0x000000a000a07308 */ /* 0x000ee20000000800 */
[----:B----4-:R-:W-:Y:S01]  /*ca00*/  FADD.FTZ R27, R53, R48 ;  /* 0x00000030351b7221 */ /* 0x010fe20000010000 */
[----:B0-----:R-:W-:-:S06]  /*ca10*/  FADD.FTZ R46, R64, R25 ;  /* 0x00000019402e7221 */ /* 0x001fcc0000010000 */
[----:B------:R-:W0:Y:S01]  /*ca20*/  MUFU.EX2 R161, R161 ;  /* 0x000000a100a17308 */ /* 0x000e220000000800 */
[----:B------:R-:W-:Y:S01]  /*ca30*/  IMAD.MOV.U32 R29, RZ, RZ, 0x40000040 ;  /* 0x40000040ff1d7424 */ /* 0x000fe200078e00ff */
[----:B------:R-:W-:Y:S01]  /*ca40*/  R2UR UR18, R28 ;  /* 0x000000001c1272ca */ /* 0x000fe200000e0000 */
[----:B------:R-:W-:-:S05]  /*ca50*/  FADD.FTZ R28, R158, R27 ;  /* 0x0000001b9e1c7221 */ /* 0x000fca0000010000 */
[----:B------:R-:W4:Y:S01]  /*ca60*/  MUFU.EX2 R34, R34 ;  /* 0x0000002200227308 */ /* 0x000f220000000800 */
[----:B------:R-:W-:Y:S01]  /*ca70*/  R2UR UR14, R26 ;  /* 0x000000001a0e72ca */ /* 0x000fe200000e0000 */
[----:B--2---:R-:W-:Y:S01]  /*ca80*/  FADD.FTZ R25, R159, R46 ;  /* 0x0000002e9f197221 */ /* 0x004fe20000010000 */
[----:B------:R-:W-:Y:S01]  /*ca90*/  VIADD R26, R24, 0x200 ;  /* 0x00000200181a7836 */ /* 0x000fe20000000000 */
[----:B------:R-:W-:-:S04]  /*caa0*/  R2UR UR19, R29 ;  /* 0x000000001d1372ca */ /* 0x000fc800000e0000 */
[----:B------:R-:W2:Y:S01]  /*cab0*/  MUFU.EX2 R162, R162 ;  /* 0x000000a200a27308 */ /* 0x000ea20000000800 */
[----:B------:R-:W-:Y:S02]  /*cac0*/  IMAD.MOV.U32 R27, RZ, RZ, 0x40000040 ;  /* 0x40000040ff1b7424 */ /* 0x000fe400078e00ff */
[----:B-1----:R-:W-:Y:S01]  /*cad0*/  FADD.FTZ R29, R49, R28 ;  /* 0x0000001c311d7221 */ /* 0x002fe20000010000 */
[----:B---3--:R-:W-:-:S04]  /*cae0*/  FADD.FTZ R46, R32, R25 ;  /* 0x00000019202e7221 */ /* 0x008fc80000010000 */
[----:B------:R-:W-:Y:S01]  /*caf0*/  MUFU.EX2 R163, R163 ;  /* 0x000000a300a37308 */ /* 0x000fe20000000800 */
[----:B------:R-:W-:Y:S01]  /*cb00*/  R2UR UR6, R24 ;  /* 0x00000000180672ca */ /* 0x000fe200000e0000 */
[----:B------:R-:W-:Y:S01]  /*cb10*/  IMAD.MOV.U32 R25, RZ, RZ, 0x40000040 ;  /* 0x40000040ff197424 */ /* 0x000fe200078e00ff */
[----:B------:R-:W-:Y:S01]  /*cb20*/  R2UR UR22, R26 ;  /* 0x000000001a1672ca */ /* 0x000fe200000e0000 */
[----:B------:R-:W-:-:S04]  /*cb30*/  VIADD R24, R24, 0x280 ;  /* 0x0000028018187836 */ /* 0x000fc80000000000 */
[----:B------:R-:W1:Y:S01]  /*cb40*/  MUFU.EX2 R47, R47 ;  /* 0x0000002f002f7308 */ /* 0x000e620000000800 */
[----:B------:R-:W-:Y:S01]  /*cb50*/  R2UR UR23, R27 ;  /* 0x000000001b1772ca */ /* 0x000fe200000e0000 */
[----:B------:R-:W-:Y:S01]  /*cb60*/  FADD.FTZ R26, R160, R29 ;  /* 0x0000001da01a7221 */ /* 0x000fe20000010000 */
[----:B0-----:R-:W-:-:S05]  /*cb70*/  FADD.FTZ R27, R161, R46 ;  /* 0x0000002ea11b7221 */ /* 0x001fca0000010000 */
[----:B------:R-:W-:Y:S01]  /*cb80*/  MUFU.EX2 R42, R42 ;  /* 0x0000002a002a7308 */ /* 0x000fe20000000800 */
[----:B------:R-:W-:Y:S01]  /*cb90*/  R2UR UR27, R25 ;  /* 0x00000000191b72ca */ /* 0x000fe200000e0000 */
[----:B------:R-:W-:Y:S01]  /*cba0*/  FADD.FTZ R25, R41, R26 ;  /* 0x0000001a29197221 */ /* 0x000fe20000010000 */
[----:B------:R-:W-:-:S05]  /*cbb0*/  R2UR UR26, R24 ;  /* 0x00000000181a72ca */ /* 0x000fca00000e0000 */
[----:B------:R-:W0:Y:S01]  /*cbc0*/  MUFU.EX2 R164, R164 ;  /* 0x000000a400a47308 */ /* 0x000e220000000800 */
[----:B----4-:R-:W-:-:S07]  /*cbd0*/  FADD.FTZ R24, R34, R27 ;  /* 0x0000001b22187221 */ /* 0x010fce0000010000 */
[----:B------:R-:W3:Y:S01]  /*cbe0*/  MUFU.EX2 R165, R165 ;  /* 0x000000a500a57308 */ /* 0x000ee20000000800 */
[----:B--2---:R-:W-:-:S07]  /*cbf0*/  FADD.FTZ R26, R162, R25 ;  /* 0x00000019a21a7221 */ /* 0x004fce0000010000 */
[----:B------:R-:W2:Y:S01]  /*cc00*/  MUFU.EX2 R38, R38 ;  /* 0x0000002600267308 */ /* 0x000ea20000000800 */
[----:B-1----:R-:W-:-:S07]  /*cc10*/  FADD.FTZ R25, R47, R26 ;  /* 0x0000001a2f197221 */ /* 0x002fce0000010000 */
[----:B------:R-:W1:Y:S01]  /*cc20*/  MUFU.EX2 R167, R167 ;  /* 0x000000a700a77308 */ /* 0x000e620000000800 */
[----:B------:R-:W-:-:S07]  /*cc30*/  F2FP.BF16.F32.PACK_AB R153, R0, R153 ;  /* 0x000000990099723e */ /* 0x000fce00000010ff */
[----:B------:R4:W-:Y:S01]  /*cc40*/  MUFU.EX2 R28, R3 ;  /* 0x00000003001c7308 */ /* 0x0009e20000000800 */
[----:B0-----:R-:W-:-:S07]  /*cc50*/  FADD.FTZ R0, R164, R25 ;  /* 0x00000019a4007221 */ /* 0x001fce0000010000 */
[----:B------:R-:W0:Y:S01]  /*cc60*/  MUFU.EX2 R166, R166 ;  /* 0x000000a600a67308 */ /* 0x000e220000000800 */
[----:B----4-:R-:W-:-:S04]  /*cc70*/  FADD.FTZ R3, R163, R24 ;  /* 0x00000018a3037221 */ /* 0x010fc80000010000 */
[----:B------:R-:W-:-:S03]  /*cc80*/  FADD.FTZ R24, R42, R3 ;  /* 0x000000032a187221 */ /* 0x000fc60000010000 */
[----:B------:R-:W4:Y:S01]  /*cc90*/  MUFU.EX2 R44, R57 ;  /* 0x00000039002c7308 */ /* 0x000f220000000800 */
[----:B---3--:R-:W-:-:S07]  /*cca0*/  FADD.FTZ R3, R165, R24 ;  /* 0x00000018a5037221 */ /* 0x008fce0000010000 */
[----:B------:R-:W3:Y:S01]  /*ccb0*/  MUFU.EX2 R33, R33 ;  /* 0x0000002100217308 */ /* 0x000ee20000000800 */
[----:B------:R-:W-:Y:S01]  /*ccc0*/  FADD.FTZ R25, R45, R0 ;  /* 0x000000002d197221 */ /* 0x000fe20000010000 */
[----:B--2---:R-:W-:-:S06]  /*ccd0*/  FADD.FTZ R0, R38, R3 ;  /* 0x0000000326007221 */ /* 0x004fcc0000010000 */
[----:B------:R-:W2:Y:S08]  /*cce0*/  MUFU.EX2 R169, R169 ;  /* 0x000000a900a97308 */ /* 0x000eb00000000800 */
[----:B------:R-:W2:Y:S01]  /*ccf0*/  MUFU.EX2 R168, R168 ;  /* 0x000000a800a87308 */ /* 0x000ea20000000800 */
[----:B-1----:R-:W-:Y:S01]  /*cd00*/  FADD.FTZ R3, R167, R0 ;  /* 0x00000000a7037221 */ /* 0x002fe20000010000 */
[----:B0-----:R-:W-:-:S06]  /*cd10*/  FADD.FTZ R24, R166, R25 ;  /* 0x00000019a6187221 */ /* 0x001fcc0000010000 */
[----:B------:R-:W0:Y:S01]  /*cd20*/  MUFU.EX2 R37, R37 ;  /* 0x0000002500257308 */ /* 0x000e220000000800 */
[----:B----4-:R-:W-:Y:S01]  /*cd30*/  FADD.FTZ R0, R44, R3 ;  /* 0x000000032c007221 */ /* 0x010fe20000010000 */
[----:B---3--:R-:W-:-:S06]  /*cd40*/  FADD.FTZ R25, R33, R24 ;  /* 0x0000001821197221 */ /* 0x008fcc0000010000 */
[----:B------:R-:W1:Y:S08]  /*cd50*/  MUFU.EX2 R59, R59 ;  /* 0x0000003b003b7308 */ /* 0x000e700000000800 */
[----:B------:R-:W3:Y:S01]  /*cd60*/  MUFU.EX2 R170, R170 ;  /* 0x000000aa00aa7308 */ /* 0x000ee20000000800 */
[----:B--2---:R-:W-:Y:S01]  /*cd70*/  FADD.FTZ R3, R169, R0 ;  /* 0x00000000a9037221 */ /* 0x004fe20000010000 */
[----:B------:R-:W-:-:S06]  /*cd80*/  FADD.FTZ R24, R168, R25 ;  /* 0x00000019a8187221 */ /* 0x000fcc0000010000 */
[----:B------:R-:W2:Y:S08]  /*cd90*/  MUFU.EX2 R60, R60 ;  /* 0x0000003c003c7308 */ /* 0x000eb00000000800 */
[----:B------:R-:W4:Y:S01]  /*cda0*/  MUFU.EX2 R43, R43 ;  /* 0x0000002b002b7308 */ /* 0x000f220000000800 */
[----:B------:R-:W-:Y:S01]  /*cdb0*/  FADD.FTZ R0, R28, R3 ;  /* 0x000000031c007221 */ /* 0x000fe20000010000 */
[----:B0-----:R-:W-:-:S06]  /*cdc0*/  FADD.FTZ R25, R37, R24 ;  /* 0x0000001825197221 */ /* 0x001fcc0000010000 */
[----:B------:R-:W0:Y:S08]  /*cdd0*/  MUFU.EX2 R61, R61 ;  /* 0x0000003d003d7308 */ /* 0x000e300000000800 */
[----:B------:R-:W0:Y:S01]  /*cde0*/  MUFU.EX2 R172, R172 ;  /* 0x000000ac00ac7308 */ /* 0x000e220000000800 */
[----:B-1----:R-:W-:Y:S01]  /*cdf0*/  FADD.FTZ R3, R59, R0 ;  /* 0x000000003b037221 */ /* 0x002fe20000010000 */
[----:B---3--:R-:W-:-:S06]  /*ce00*/  FADD.FTZ R24, R170, R25 ;  /* 0x00000019aa187221 */ /* 0x008fcc0000010000 */
[----:B------:R-:W1:Y:S08]  /*ce10*/  MUFU.EX2 R40, R40 ;  /* 0x0000002800287308 */ /* 0x000e700000000800 */
[----:B------:R-:W3:Y:S01]  /*ce20*/  MUFU.EX2 R35, R35 ;  /* 0x0000002300237308 */ /* 0x000ee20000000800 */
[----:B--2---:R-:W-:Y:S01]  /*ce30*/  FADD.FTZ R0, R60, R3 ;  /* 0x000000033c007221 */ /* 0x004fe20000010000 */
[----:B----4-:R-:W-:-:S06]  /*ce40*/  FADD.FTZ R25, R43, R24 ;  /* 0x000000182b197221 */ /* 0x010fcc0000010000 */
[----:B------:R-:W2:Y:S08]  /*ce50*/  MUFU.EX2 R62, R62 ;  /* 0x0000003e003e7308 */ /* 0x000eb00000000800 */
[----:B------:R-:W4:Y:S01]  /*ce60*/  MUFU.EX2 R174, R174 ;  /* 0x000000ae00ae7308 */ /* 0x000f220000000800 */
[----:B0-----:R-:W-:Y:S01]  /*ce70*/  FADD.FTZ R3, R61, R0 ;  /* 0x000000003d037221 */ /* 0x001fe20000010000 */
[----:B------:R-:W-:-:S06]  /*ce80*/  FADD.FTZ R24, R172, R25 ;  /* 0x00000019ac187221 */ /* 0x000fcc0000010000 */
[----:B------:R-:W0:Y:S08]  /*ce90*/  MUFU.EX2 R175, R36 ;  /* 0x0000002400af7308 */ /* 0x000e300000000800 */
[----:B------:R-:W0:Y:S01]  /*cea0*/  MUFU.EX2 R31, R31 ;  /* 0x0000001f001f7308 */ /* 0x000e220000000800 */
[----:B-1----:R-:W-:Y:S01]  /*ceb0*/  FADD.FTZ R3, R40, R3 ;  /* 0x0000000328037221 */ /* 0x002fe20000010000 */
[----:B---3--:R-:W-:Y:S01]  /*cec0*/  FADD.FTZ R25, R35, R24 ;  /* 0x0000001823197221 */ /* 0x008fe20000010000 */
[----:B------:R-:W-:-:S02]  /*ced0*/  F2FP.BF16.F32.PACK_AB R152, R39, R152 ;  /* 0x000000982798723e */ /* 0x000fc400000010ff */
[----:B--2---:R-:W-:Y:S01]  /*cee0*/  FADD.FTZ R24, R62, R3 ;  /* 0x000000033e187221 */ /* 0x004fe20000010000 */
[----:B----4-:R-:W-:Y:S01]  /*cef0*/  FADD.FTZ R0, R174, R25 ;  /* 0x00000019ae007221 */ /* 0x010fe20000010000 */
[----:B------:R-:W-:Y:S02]  /*cf00*/  F2FP.BF16.F32.PACK_AB R154, R51, R154 ;  /* 0x0000009a339a723e */ /* 0x000fe400000010ff */
[----:B------:R-:W-:Y:S01]  /*cf10*/  F2FP.BF16.F32.PACK_AB R155, R30, R155 ;  /* 0x0000009b1e9b723e */ /* 0x000fe200000010ff */
[----:B0-----:R-:W-:Y:S01]  /*cf20*/  FADD.FTZ R3, R175, R24 ;  /* 0x00000018af037221 */ /* 0x001fe20000010000 */
[----:B------:R-:W-:Y:S02]  /*cf30*/  F2FP.BF16.F32.PACK_AB R156, R53, R156 ;  /* 0x0000009c359c723e */ /* 0x000fe400000010ff */
[----:B------:R-:W-:Y:S02]  /*cf40*/  F2FP.BF16.F32.PACK_AB R157, R64, R157 ;  /* 0x0000009d409d723e */ /* 0x000fe400000010ff */
[----:B------:R-:W-:-:S02]  /*cf50*/  F2FP.BF16.F32.PACK_AB R158, R49, R158 ;  /* 0x0000009e319e723e */ /* 0x000fc400000010ff */
[----:B------:R-:W-:Y:S01]  /*cf60*/  F2FP.BF16.F32.PACK_AB R159, R32, R159 ;  /* 0x0000009f209f723e */ /* 0x000fe200000010ff */
[----:B------:R-:W-:Y:S01]  /*cf70*/  FADD.FTZ R0, R31, R0 ;  /* 0x000000001f007221 */ /* 0x000fe20000010000 */
        /* <DEDUP_REMOVED lines=16> */
[----:B------:R-:W-:-:S06]  /*d080*/  WARPGROUP.ARRIVE ;  /* 0x00000000000079c5 */ /* 0x000fcc0000000000 */
        /* <DEDUP_REMOVED lines=16> */
[----:B------:R-:W-:Y:S01]  /*d190*/  HGMMA.64x256x16.F32.BF16 R24, R168, gdesc[UR20].tnspB, R24, gsb0 ;  /* 0x43e00014a8187df0 */ /* 0x000fe20008001818 */
[----:B------:R-:W-:-:S05]  /*d1a0*/  IADD3 R152, R180, R182, -R183 ;  /* 0x000000b6b4987210 */ /* 0x000fca0007ffe8b7 */
[----:B------:R-:W-:-:S05]  /*d1b0*/  IMAD.HI R152, R152, 0x2aaaaaab, RZ ;  /* 0x2aaaaaab98987827 */ /* 0x000fca00078e02ff */
[----:B------:R-:W-:-:S04]  /*d1c0*/  SHF.R.U32.HI R153, RZ, 0x1f, R152 ;  /* 0x0000001fff997819 */ /* 0x000fc80000011698 */
[----:B------:R-:W-:-:S04]  /*d1d0*/  LEA.HI.SX32 R153, R152, R153, 0x1c ;  /* 0x0000009998997211 */ /* 0x000fc800078fe2ff */
[----:B------:R-:W-:Y:S01]  /*d1e0*/  VIMNMX R154, R181, R153, !PT ;  /* 0x00000099b59a7248 */ /* 0x000fe20007fe0100 */
[----:B------:R-:W-:-:S04]  /*d1f0*/  VIADD R210, R210, 0xfffffffe ;  /* 0xfffffffed2d27836 */ /* 0x000fc80000000000 */
[----:B------:R0:W-:Y:S01]  /*d200*/  STL [R1+0x2c], R154 ;  /* 0x00002c9a01007387 */ /* 0x0001e20000100800 */
[----:B------:R-:W-:Y:S01]  /*d210*/  ISETP.GE.AND P2, PT, R210, R154, PT ;  /* 0x0000009ad200720c */ /* 0x000fe20003f46270 */
[----:B------:R-:W-:-:S05]  /*d220*/  @!P0 VIADD R179, R179, 0x32460 ;  /* 0x00032460b3b38836 */ /* 0x000fca0000000000 */
[----:B------:R-:W-:Y:S01]  /*d230*/  @!P0 PRMT R179, RZ, 0x654, R179 ;  /* 0x00000654ffb38816 */ /* 0x000fe200000000b3 */
[----:B------:R-:W-:Y:S02]  /*d240*/  WARPGROUP.DEPBAR.LE gsb0, 0x0 ;  /* 0x00008000000079c5 */ /* 0x000fe40000010000 */
[----:B------:R-:W-:-:S06]  /*d250*/  WARPGROUP.ARRIVE ;  /* 0x00000000000079c5 */ /* 0x000fcc0000000000 */
[----:B------:R-:W-:Y:S03]  /*d260*/  HGMMA.64x256x16.F32.BF16 R24, R172, gdesc[UR24].tnspB, R24, gsb0 ;  /* 0x43e00018ac187df0 */ /* 0x000fe60008001818 */
[----:B------:R-:W-:Y:S02]  /*d270*/  WARPGROUP.DEPBAR.LE gsb0, 0x0 ;  /* 0x00008000000079c5 */ /* 0x000fe40000010000 */
[----:B------:R0:W-:Y:S01]  /*d280*/  @!P0 SYNCS.ARRIVE.TRANS64.RED.A1T0 RZ, [R179+URZ], RZ ;  /* 0x000000ffb3ff89a7 */ /* 0x0001e2000810043f */
[----:B------:R-:W-:Y:S05]  /*d290*/  @!P2 BRA `(.L_x_14767) ;  /* 0x000000340068a947 */ /* 0x000fea0003800000 */
[----:B------:R-:W-:Y:S02]  /*d2a0*/  IMAD.MOV.U32 R216, RZ, RZ, R178 ;  /* 0x000000ffffd87224 */ /* 0x000fe400078e00b2 */
[----:B------:R-:W-:-:S07]  /*d2b0*/  IMAD.MOV.U32 R217, RZ, RZ, R176 ;  /* 0x000000ffffd97224 */ /* 0x000fce00078e00b0 */
.L_x_14777:
        /* <DEDUP_REMOVED lines=8> */
.L_x_14768:
[----:B------:R-:W-:Y:S01]  /*d340*/  IMAD R211, R2, 0x8, R19 ;  /* 0x0000000802d37824 */ /* 0x000fe200078e0213 */
[----:B------:R-:W-:-:S04]  /*d350*/  SHF.L.U32 R218, R23, 0x1f, RZ ;  /* 0x0000001f17da7819 */ /* 0x000fc800000006ff */
[----:B------:R1:W2:Y:S01]  /*d360*/  SYNCS.PHASECHK.TRANS64.TRYWAIT P2, [R211+URZ+0x32430], R218 ;  /* 0x032430dad30075a7 */ /* 0x0002a2000804017f */
[----:B------:R-:W-:Y:S05]  /*d370*/  @!P1 BRA `(.L_x_14769) ;  /* 0x0000000000049947 */ /* 0x000fea0003800000 */
[----:B------:R-:W-:Y:S01]  /*d380*/  BPT.TRAP 0x1 ;  /* 0x000000040000795c */ /* 0x000fe20000300000 */
.L_x_14769:
[----:B------:R-:W3:Y:S01]  /*d390*/  LDL R152, [R1+0x4c] ;  /* 0x00004c0001987983 */ /* 0x000ee20000100800 */
[----:B------:R-:W-:Y:S02]  /*d3a0*/  IMAD.MOV.U32 R157, RZ, RZ, 0x40000040 ;  /* 0x40000040ff9d7424 */ /* 0x000fe400078e00ff */
[----:B---3--:R-:W-:Y:S01]  /*d3b0*/  IMAD R156, R2, 0x300, R152 ;  /* 0x00000300029c7824 */ /* 0x008fe200078e0298 */
[----:B--2---:R-:W-:Y:S06]  /*d3c0*/  @P2 BRA `(.L_x_14770) ;  /* 0x0000000000082947 */ /* 0x004fec0003800000 */
[----:B------:R-:W2:Y:S02]  /*d3d0*/  SYNCS.PHASECHK.TRANS64.TRYWAIT P2, [R211+URZ+0x32430], R218 ;  /* 0x032430dad30075a7 */ /* 0x000ea4000804017f */
[----:B--2---:R-:W-:Y:S05]  /*d3e0*/  @!P2 BRA `(.L_x_14771) ;  /* 0x0000016c0040a947 */ /* 0x004fea0003800000 */
.L_x_14770:
[----:B------:R-:W3:Y:S04]  /*d3f0*/  LDL.64 R230, [R1+0x10] ;  /* 0x0000100001e67983 */ /* 0x000ee80000100a00 */
[----:B------:R-:W4:Y:S01]  /*d400*/  LDL.64 R222, [R1+0x8] ;  /* 0x0000080001de7983 */ /* 0x000f220000100a00 */
[----:B------:R-:W-:Y:S05]  /*d410*/  WARPSYNC.ALL ;  /* 0x0000000000007948 */ /* 0x000fea0003800000 */
[----:B------:R-:W5:Y:S01]  /*d420*/  LDL.64 R220, [R1] ;  /* 0x0000000001dc7983 */ /* 0x000f620000100a00 */
[C---:B------:R-:W-:Y:S01]  /*d430*/  R2UR UR6, R156.reuse ;  /* 0x000000009c0672ca */ /* 0x040fe200000e0000 */
[C---:B0-----:R-:W-:Y:S01]  /*d440*/  VIADD R154, R156.reuse, 0x2 ;  /* 0x000000029c9a7836 */ /* 0x041fe20000000000 */
        /* <DEDUP_REMOVED lines=14> */
[----:B------:R-:W-:-:S06]  /*d530*/  WARPGROUP.ARRIVE ;  /* 0x00000000000079c5 */ /* 0x000fcc0000000000 */
[----:B------:R-:W-:Y:S03]  /*d540*/  HGMMA.64x96x16.F32.BF16 R152, gdesc[UR4], RZ, !UPT, gsb0 ;  /* 0x01600000049879f0 */ /* 0x000fe6000c0018ff */
[----:B------:R-:W-:Y:S02]  /*d550*/  WARPGROUP.DEPBAR.LE gsb0, 0x0 ;  /* 0x00008000000079c5 */ /* 0x000fe40000010000 */
[----:B------:R-:W-:Y:S01]  /*d560*/  WARPGROUP.ARRIVE ;  /* 0x00000000000079c5 */ /* 0x000fe20000000000 */
[----:B---3--:R-:W-:Y:S02]  /*d570*/  R2UR UR8, R230 ;  /* 0x00000000e60872ca */ /* 0x008fe400000e0000 */
[----:B------:R-:W-:Y:S02]  /*d580*/  R2UR UR9, R231 ;  /* 0x00000000e70972ca */ /* 0x000fe400000e0000 */
[----:B----4-:R-:W-:-:S02]  /*d590*/  R2UR UR12, R222 ;  /* 0x00000000de0c72ca */ /* 0x010fc400000e0000 */
[----:B------:R-:W-:Y:S02]  /*d5a0*/  R2UR UR13, R223 ;  /* 0x00000000df0d72ca */ /* 0x000fe400000e0000 */
[----:B-----5:R-:W-:Y:S02]  /*d5b0*/  R2UR UR16, R220 ;  /* 0x00000000dc1072ca */ /* 0x020fe400000e0000 */
[----:B------:R-:W-:-:S05]  /*d5c0*/  R2UR UR17, R221 ;  /* 0x00000000dd1172ca */ /* 0x000fca00000e0000 */
        /* <DEDUP_REMOVED lines=10> */
.L_x_14772:
[----:B------:R0:W3:Y:S01]  /*d670*/  SYNCS.PHASECHK.TRANS64.TRYWAIT P2, [R211+URZ+0x32450], R218 ;  /* 0x032450dad30075a7 */ /* 0x0000e2000804017f */
[----:B------:R-:W-:Y:S05]  /*d680*/  @!P1 BRA `(.L_x_14773) ;  /* 0x0000000000049947 */ /* 0x000fea0003800000 */
[----:B------:R-:W-:Y:S01]  /*d690*/  BPT.TRAP 0x1 ;  /* 0x000000040000795c */ /* 0x000fe20000300000 */
.L_x_14773:
[----:B------:R-:W-:Y:S04]  /*d6a0*/  BSSY B0, `(.L_x_14774) ;  /* 0x0000004000007945 */ /* 0x000fe80003800000 */
[----:B---3--:R-:W-:Y:S05]  /*d6b0*/  @P2 BRA `(.L_x_14775) ;  /* 0x0000000000082947 */ /* 0x008fea0003800000 */
[----:B------:R-:W3:Y:S02]  /*d6c0*/  SYNCS.PHASECHK.TRANS64.TRYWAIT P2, [R211+URZ+0x32450], R218 ;  /* 0x032450dad30075a7 */ /* 0x000ee4000804017f */
[----:B---3--:R-:W-:Y:S05]  /*d6d0*/  @!P2 BRA `(.L_x_14776) ;  /* 0x000001680098a947 */ /* 0x008fea0003800000 */
.L_x_14775:
[----:B------:R-:W-:Y:S05]  /*d6e0*/  BSYNC B0 ;  /* 0x0000000000007941 */ /* 0x000fea0003800000 */
.L_x_14774:
[----:B------:R-:W-:Y:S05]  /*d6f0*/  WARPSYNC.ALL ;  /* 0x0000000000007948 */ /* 0x000fea0003800000 */
[----:B------:R-:W0:Y:S01]  /*d700*/  LDL R229, [R1+0x50] ;  /* 0x0000500001e57983 */ /* 0x000e220000100800 */
[----:B------:R-:W4:Y:S03]  /*d710*/  LDC R219, c[0x0][0x448] ;  /* 0x00011200ffdb7b82 */ /* 0x000f260000000800 */
[----:B------:R-:W0:Y:S01]  /*d720*/  LDL R222, [R1+0x6c] ;  /* 0x00006c0001de7983 */ /* 0x000e220000100800 */
[----:B----4-:R-:W-:-:S13]  /*d730*/  ISETP.NE.AND P2, PT, R219, 0x1, PT ;  /* 0x00000001db00780c */ /* 0x010fda0003f45270 */
[----:B------:R-:W4:Y:S08]  /*d740*/  @P2 LDC R220, c[0x0][0x44c] ;  /* 0x00011300ffdc2b82 */ /* 0x000f300000000800 */
[----:B------:R-:W5:Y:S01]  /*d750*/  @P2 LDC R219, c[0x0][0x450] ;  /* 0x00011400ffdb2b82 */ /* 0x000f620000000800 */
[----:B------:R-:W-:Y:S01]  /*d760*/  IMAD.MOV.U32 R221, RZ, RZ, 0x40000040 ;  /* 0x40000040ffdd7424 */ /* 0x000fe200078e00ff */
[----:B------:R-:W-:-:S02]  /*d770*/  R2UR UR4, R4 ;  /* 0x00000000040472ca */ /* 0x000fc400000e0000 */
[----:B------:R-:W-:Y:S02]  /*d780*/  R2UR UR5, R5 ;  /* 0x00000000050572ca */ /* 0x000fe400000e0000 */
[----:B------:R-:W-:Y:S01]  /*d790*/  R2UR UR7, R221 ;  /* 0x00000000dd0772ca */ /* 0x000fe200000e0000 */
[----:B------:R-:W-:Y:S01]  /*d7a0*/  WARPGROUP.ARRIVE ;  /* 0x00000000000079c5 */ /* 0x000fe20000000000 */
[----:B------:R-:W-:Y:S02]  /*d7b0*/  IMAD.MOV.U32 R223, RZ, RZ, 0x40000040 ;  /* 0x40000040ffdf7424 */ /* 0x000fe400078e00ff */
[----:B0123--:R-:W-:Y:S02]  /*d7c0*/  IMAD.IADD R218, R222, 0x1, R229 ;  /* 0x00000001deda7824 */ /* 0x00ffe400078e02e5 */
[----:B------:R-:W-:Y:S01]  /*d7d0*/  IMAD.MOV.U32 R221, RZ, RZ, 0x40000040 ;  /* 0x40000040ffdd7424 */ /* 0x000fe200078e00ff */
[----:B------:R-:W2:Y:S01]  /*d7e0*/  LDL R229, [R1+0x5c] ;  /* 0x00005c0001e57983 */ /* 0x000ea20000100800 */
[----:B----4-:R-:W-:-:S05]  /*d7f0*/  @P2 IMAD.HI.U32 R220, R218, R220, RZ ;  /* 0x000000dcdadc2227 */ /* 0x010fca00078e00ff */
[----:B-----5:R-:W-:Y:S01]  /*d800*/  @P2 SHF.R.U32.HI R218, RZ, R219, R220 ;  /* 0x000000dbffda2219 */ /* 0x020fe200000116dc */
[----:B------:R-:W-:-:S04]  /*d810*/  IMAD.MOV.U32 R220, RZ, RZ, 0xc00 ;  /* 0x00000c00ffdc7424 */ /* 0x000fc800078e00ff */
[----:B------:R-:W-:-:S05]  /*d820*/  IMAD R220, R2, R220, UR39 ;  /* 0x0000002702dc7e24 */ /* 0x000fca000f8e02dc */
[----:B------:R-:W-:-:S13]  /*d830*/  R2UR UR6, R220 ;  /* 0x00000000dc0672ca */ /* 0x000fda00000e0000 */
[----:B------:R-:W-:Y:S01]  /*d840*/  HGMMA.64x96x16.F32.BF16 R152, gdesc[UR4], R152, gsb0 ;  /* 0x01600000049879f0 */ /* 0x000fe20008001898 */
[----:B------:R-:W-:Y:S01]  /*d850*/  VIADD R222, R220, 0x2 ;  /* 0x00000002dcde7836 */ /* 0x000fe20000000000 */
[----:B------:R-:W-:Y:S02]  /*d860*/  R2UR UR7, R223 ;  /* 0x00000000df0772ca */ /* 0x000fe400000e0000 */
[----:B------:R-:W-:Y:S02]  /*d870*/  R2UR UR4, R236 ;  /* 0x00000000ec0472ca */ /* 0x000fe400000e0000 */
        /* <DEDUP_REMOVED lines=119> */
[----:B------:R-:W-:Y:S01]  /*dff0*/  VIADD R220, R220, 0x906 ;  /* 0x00000906dcdc7836 */ /* 0x000fe20000000000 */
        /* <DEDUP_REMOVED lines=17> */
[----:B------:R0:W1:Y:S08]  /*e110*/  MUFU.TANH R165, R172 ;  /* 0x000000ac00a57308 */ /* 0x0000700000002400 */
[----:B------:R3:W4:Y:S01]  /*e120*/  MUFU.TANH R164, R169 ;  /* 0x000000a900a47308 */ /* 0x0007220000002400 */
[----:B0-----:R-:W-:-:S02]  /*e130*/  FMUL.FTZ R172, R173, UR51 ;  /* 0x00000033adac7c20 */ /* 0x001fc40008410000 */
[----:B------:R-:W5:Y:S04]  /*e140*/  LDL R173, [R1+0x28] ;  /* 0x0000280001ad7983 */ /* 0x000f680000100800 */
[----:B---3--:R-:W5:Y:S01]  /*e150*/  LDL R169, [R1+0x24] ;  /* 0x0000240001a97983 */ /* 0x008f620000100800 */
[----:B------:R-:W-:Y:S01]  /*e160*/  FMUL.FTZ R176, R176, UR51 ;  /* 0x00000033b0b07c20 */ /* 0x000fe20008410000 */
[----:B------:R-:W-:Y:S01]  /*e170*/  FMUL.FTZ R220, R160, UR51 ;  /* 0x00000033a0dc7c20 */ /* 0x000fe20008410000 */
[----:B------:R-:W-:Y:S02]  /*e180*/  FMUL.FTZ R160, R168, UR51 ;  /* 0x00000033a8a07c20 */ /* 0x000fe40008410000 */
[----:B------:R0:W3:Y:S02]  /*e190*/  MUFU.TANH R168, R176 ;  /* 0x000000b000a87308 */ /* 0x0000e40000002400 */
[----:B0-----:R-:W0:Y:S01]  /*e1a0*/  SHFL.IDX PT, R176, R218, RZ, 0x1c1f ;  /* 0x001c1fffdab07589 */ /* 0x001e2200000e0000 */
[----:B------:R-:W-:Y:S01]  /*e1b0*/  FMUL.FTZ R223, R153, UR51 ;  /* 0x0000003399df7c20 */ /* 0x000fe20008410000 */
[----:B------:R-:W-:Y:S01]  /*e1c0*/  FMUL.FTZ R219, R152, UR51 ;  /* 0x0000003398db7c20 */ /* 0x000fe20008410000 */
[----:B------:R-:W-:Y:S01]  /*e1d0*/  FMUL.FTZ R156, R156, UR51 ;  /* 0x000000339c9c7c20 */ /* 0x000fe20008410000 */
[----:B------:R-:W-:Y:S01]  /*e1e0*/  IMAD R153, R210, -0x60, RZ ;  /* 0xffffffa0d2997824 */ /* 0x000fe200078e02ff */
[----:B------:R-:W0:Y:S04]  /*e1f0*/  SHFL.IDX PT, R152, R218, 0x1, 0x1c1f ;  /* 0x003c1f00da987f89 */ /* 0x000e2800000e0000 */
[----:B--2---:R-:W-:Y:S01]  /*e200*/  IADD3 R153, -R229, 0x1, R153 ;  /* 0x00000001e5997810 */ /* 0x004fe20007ffe199 */
[----:B------:R-:W2:Y:S08]  /*e210*/  MUFU.TANH R156, R156 ;  /* 0x0000009c009c7308 */ /* 0x000eb00000002400 */
[----:B------:R-:W2:Y:S08]  /*e220*/  MUFU.TANH R219, R219 ;  /* 0x000000db00db7308 */ /* 0x000eb00000002400 */
[----:B------:R-:W2:Y:S08]  /*e230*/  MUFU.TANH R223, R223 ;  /* 0x000000df00df7308 */ /* 0x000eb00000002400 */
[----:B------:R-:W2:Y:S08]  /*e240*/  MUFU.TANH R157, R157 ;  /* 0x0000009d009d7308 */ /* 0x000eb00000002400 */
[----:B------:R-:W2:Y:S08]  /*e250*/  MUFU.TANH R222, R222 ;  /* 0x000000de00de7308 */ /* 0x000eb00000002400 */
[----:B------:R-:W2:Y:S01]  /*e260*/  MUFU.TANH R220, R220 ;  /* 0x000000dc00dc7308 */ /* 0x000ea20000002400 */
[----:B------:R-:W-:-:S07]  /*e270*/  FMUL.FTZ R231, R177, UR51 ;  /* 0x00000033b1e77c20 */ /* 0x000fce0008410000 */
[----:B------:R-:W2:Y:S01]  /*e280*/  MUFU.TANH R160, R160 ;  /* 0x000000a000a07308 */ /* 0x000ea20000002400 */
[----:B------:R-:W-:-:S07]  /*e290*/  FMUL.FTZ R230, R180, UR51 ;  /* 0x00000033b4e67c20 */ /* 0x000fce0008410000 */
[----:B------:R-:W2:Y:S01]  /*e2a0*/  MUFU.TANH R161, R161 ;  /* 0x000000a100a17308 */ /* 0x000ea20000002400 */
[----:B------:R-:W-:-:S07]  /*e2b0*/  FMUL.FTZ R229, R181, UR51 ;  /* 0x00000033b5e57c20 */ /* 0x000fce0008410000 */
[----:B------:R-:W2:Y:S01]  /*e2c0*/  MUFU.TANH R221, R221 ;  /* 0x000000dd00dd7308 */ /* 0x000ea20000002400 */
[----:B-1----:R-:W-:-:S07]  /*e2d0*/  IMAD.MOV.U32 R181, RZ, RZ, R165 ;  /* 0x000000ffffb57224 */ /* 0x002fce00078e00a5 */
[----:B------:R-:W1:Y:S01]  /*e2e0*/  MUFU.TANH R172, R172 ;  /* 0x000000ac00ac7308 */ /* 0x000e620000002400 */
[----:B----4-:R-:W-:Y:S02]  /*e2f0*/  IMAD.MOV.U32 R180, RZ, RZ, R164 ;  /* 0x000000ffffb47224 */ /* 0x010fe400078e00a4 */
[----:B------:R-:W-:Y:S01]  /*e300*/  FMUL.FTZ R164, R184, UR51 ;  /* 0x00000033b8a47c20 */ /* 0x000fe20008410000 */
[----:B------:R-:W-:Y:S01]  /*e310*/  FMUL.FTZ R165, R185, UR51 ;  /* 0x00000033b9a57c20 */ /* 0x000fe20008410000 */
[----:B---3--:R-:W-:-:S03]  /*e320*/  IMAD.MOV.U32 R185, RZ, RZ, R168 ;  /* 0x000000ffffb97224 */ /* 0x008fc600078e00a8 */
[----:B------:R-:W3:Y:S01]  /*e330*/  MUFU.TANH R231, R231 ;  /* 0x000000e700e77308 */ /* 0x000ee20000002400 */
[----:B------:R-:W-:Y:S01]  /*e340*/  FMUL.FTZ R168, R188, UR51 ;  /* 0x00000033bca87c20 */ /* 0x000fe20008410000 */
[----:B------:R-:W-:-:S06]  /*e350*/  FMUL.FTZ R192, R192, UR51 ;  /* 0x00000033c0c07c20 */ /* 0x000fcc0008410000 */
[----:B------:R-:W4:Y:S08]  /*e360*/  MUFU.TANH R230, R230 ;  /* 0x000000e600e67308 */ /* 0x000f300000002400 */
[----:B------:R-:W4:Y:S08]  /*e370*/  MUFU.TANH R229, R229 ;  /* 0x000000e500e57308 */ /* 0x000f300000002400 */
[----:B------:R-:W4:Y:S08]  /*e380*/  MUFU.TANH R164, R164 ;  /* 0x000000a400a47308 */ /* 0x000f300000002400 */
[----:B------:R-:W4:Y:S08]  /*e390*/  MUFU.TANH R165, R165 ;  /* 0x000000a500a57308 */ /* 0x000f300000002400 */
[----:B------:R-:W4:Y:S01]  /*e3a0*/  MUFU.TANH R168, R168 ;  /* 0x000000a800a87308 */ /* 0x000f220000002400 */
[----:B------:R-:W-:Y:S01]  /*e3b0*/  FMUL.FTZ R188, R196, UR51 ;  /* 0x00000033c4bc7c20 */ /* 0x000fe20008410000 */
[----:B------:R-:W-:-:S06]  /*e3c0*/  FMUL.FTZ R154, R154, UR51 ;  /* 0x000000339a9a7c20 */ /* 0x000fcc0008410000 */
[----:B------:R-:W-:Y:S01]  /*e3d0*/  MUFU.TANH R188, R188 ;  /* 0x000000bc00bc7308 */ /* 0x000fe20000002400 */
[----:B-----5:R-:W-:-:S05]  /*e3e0*/  IADD3 R153, -R169, R153, R173 ;  /* 0x00000099a9997210 */ /* 0x020fca0007ffe1ad */
[----:B0-----:R-:W-:-:S05]  /*e3f0*/  IMAD.IADD R176, R153, 0x1, R176 ;  /* 0x0000000199b07824 */ /* 0x001fca00078e02b0 */
[C---:B------:R-:W-:Y:S02]  /*e400*/  ISETP.GT.AND P3, PT, R176.reuse, 0x8, PT ;  /* 0x00000008b000780c */ /* 0x040fe40003f64270 */
[C---:B------:R-:W-:Y:S02]  /*e410*/  ISETP.GT.AND P2, PT, R176.reuse, RZ, PT ;  /* 0x000000ffb000720c */ /* 0x040fe40003f44270 */
[----:B------:R-:W-:Y:S02]  /*e420*/  ISETP.GT.AND P4, PT, R176, 0x1, PT ;  /* 0x00000001b000780c */ /* 0x000fe40003f84270 */
[----:B--2---:R-:W-:Y:S01]  /*e430*/  FSEL R177, R156, -INF , P3 ;  /* 0xff8000009cb17808 */ /* 0x004fe20001800000 */
[----:B------:R-:W-:Y:S01]  /*e440*/  IMAD.IADD R152, R153, 0x1, R152 ;  /* 0x0000000199987824 */ /* 0x000fe200078e0298 */
[----:B------:R-:W-:Y:S02]  /*e450*/  ISETP.GT.AND P3, PT, R176, 0x11, PT ;  /* 0x00000011b000780c */ /* 0x000fe40003f64270 */
[----:B------:R-:W-:-:S02]  /*e460*/  FSEL R153, R219, -INF , P2 ;  /* 0xff800000db997808 */ /* 0x000fc40001000000 */
[----:B------:R-:W-:Y:S02]  /*e470*/  FSEL R223, R223, -INF , P4 ;  /* 0xff800000dfdf7808 */ /* 0x000fe40002000000 */
[C---:B------:R-:W-:Y:S02]  /*e480*/  ISETP.GT.AND P2, PT, R176.reuse, 0x9, PT ;  /* 0x00000009b000780c */ /* 0x040fe40003f44270 */
[C---:B------:R-:W-:Y:S02]  /*e490*/  ISETP.GT.AND P4, PT, R176.reuse, 0x10, PT ;  /* 0x00000010b000780c */ /* 0x040fe40003f84270 */
[----:B------:R-:W-:Y:S02]  /*e4a0*/  FSEL R218, R157, -INF , P3 ;  /* 0xff8000009dda7808 */ /* 0x000fe40001800000 */
[----:B------:R-:W-:Y:S02]  /*e4b0*/  ISETP.GT.AND P3, PT, R176, 0x20, PT ;  /* 0x00000020b000780c */ /* 0x000fe40003f64270 */
[----:B------:R-:W-:-:S02]  /*e4c0*/  FSEL R222, R222, -INF , P2 ;  /* 0xff800000dede7808 */ /* 0x000fc40001000000 */
[----:B------:R-:W-:Y:S01]  /*e4d0*/  FSEL R220, R220, -INF , P4 ;  /* 0xff800000dcdc7808 */ /* 0x000fe20002000000 */
[----:B------:R-:W-:Y:S01]  /*e4e0*/  FMUL.FTZ R169, R189, UR51 ;  /* 0x00000033bda97c20 */ /* 0x000fe20008410000 */
[C---:B------:R-:W-:Y:S02]  /*e4f0*/  ISETP.GT.AND P2, PT, R176.reuse, 0x18, PT ;  /* 0x00000018b000780c */ /* 0x040fe40003f44270 */
[----:B------:R-:W-:Y:S02]  /*e500*/  ISETP.GT.AND P4, PT, R176, 0x19, PT ;  /* 0x00000019b000780c */ /* 0x000fe40003f84270 */
[----:B------:R-:W-:Y:S02]  /*e510*/  FSEL R173, R160, -INF , P3 ;  /* 0xff800000a0ad7808 */ /* 0x000fe40001800000 */
[----:B------:R-:W-:Y:S02]  /*e520*/  ISETP.GT.AND P3, PT, R176, 0x29, PT ;  /* 0x00000029b000780c */ /* 0x000fe40003f64270 */
[----:B------:R-:W-:-:S02]  /*e530*/  FSEL R219, R161, -INF , P2 ;  /* 0xff800000a1db7808 */ /* 0x000fc40001000000 */
[----:B------:R-:W-:Y:S02]  /*e540*/  FSEL R221, R221, -INF , P4 ;  /* 0xff800000dddd7808 */ /* 0x000fe40002000000 */
[C---:B------:R-:W-:Y:S02]  /*e550*/  ISETP.GT.AND P2, PT, R176.reuse, 0x21, PT ;  /* 0x00000021b000780c */ /* 0x040fe40003f44270 */
[----:B------:R-:W-:Y:S01]  /*e560*/  ISETP.GT.AND P4, PT, R176, 0x28, PT ;  /* 0x00000028b000780c */ /* 0x000fe20003f84270 */
[----:B------:R-:W0:Y:S01]  /*e570*/  MUFU.TANH R169, R169 ;  /* 0x000000a900a97308 */ /* 0x000e220000002400 */
[----:B-1----:R-:W-:Y:S02]  /*e580*/  FSEL R184, R172, -INF , P3 ;  /* 0xff800000acb87808 */ /* 0x002fe40001800000 */
[----:B------:R-:W-:Y:S02]  /*e590*/  FSEL R180, R180, -INF , P2 ;  /* 0xff800000b4b47808 */ /* 0x000fe40001000000 */
[----:B------:R-:W-:-:S03]  /*e5a0*/  FSEL R181, R181, -INF , P4 ;  /* 0xff800000b5b57808 */ /* 0x000fc60002000000 */
[----:B------:R-:W1:Y:S01]  /*e5b0*/  MUFU.TANH R172, R192 ;  /* 0x000000c000ac7308 */ /* 0x000e620000002400 */
[C---:B------:R-:W-:Y:S02]  /*e5c0*/  ISETP.GT.AND P2, PT, R176.reuse, 0x30, PT ;  /* 0x00000030b000780c */ /* 0x040fe40003f44270 */
[C---:B------:R-:W-:Y:S02]  /*e5d0*/  ISETP.GT.AND P4, PT, R176.reuse, 0x31, PT ;  /* 0x00000031b000780c */ /* 0x040fe40003f84270 */
[----:B------:R-:W-:Y:S02]  /*e5e0*/  ISETP.GT.AND P3, PT, R176, 0x38, PT ;  /* 0x00000038b000780c */ /* 0x000fe40003f64270 */
[----:B------:R-:W-:Y:S02]  /*e5f0*/  FSEL R156, R185, -INF , P2 ;  /* 0xff800000b99c7808 */ /* 0x000fe40001000000 */
[----:B---3--:R-:W-:Y:S02]  /*e600*/  FSEL R157, R231, -INF , P4 ;  /* 0xff800000e79d7808 */ /* 0x008fe40002000000 */
[----:B----4-:R-:W-:-:S02]  /*e610*/  FSEL R160, R230, -INF , P3 ;  /* 0xff800000e6a07808 */ /* 0x010fc40001800000 */
[C---:B------:R-:W-:Y:S02]  /*e620*/  ISETP.GT.AND P2, PT, R176.reuse, 0x39, PT ;  /* 0x00000039b000780c */ /* 0x040fe40003f44270 */
[C---:B------:R-:W-:Y:S02]  /*e630*/  ISETP.GT.AND P4, PT, R176.reuse, 0x40, PT ;  /* 0x00000040b000780c */ /* 0x040fe40003f84270 */
[----:B------:R-:W-:Y:S02]  /*e640*/  ISETP.GT.AND P3, PT, R176, 0x41, PT ;  /* 0x00000041b000780c */ /* 0x000fe40003f64270 */
[----:B------:R-:W-:Y:S02]  /*e650*/  FSEL R161, R229, -INF , P2 ;  /* 0xff800000e5a17808 */ /* 0x000fe40001000000 */
[----:B------:R-:W-:Y:S02]  /*e660*/  FSEL R164, R164, -INF , P4 ;  /* 0xff800000a4a47808 */ /* 0x000fe40002000000 */
[----:B------:R-:W-:-:S02]  /*e670*/  FSEL R165, R165, -INF , P3 ;  /* 0xff800000a5a57808 */ /* 0x000fc40001800000 */
[C---:B------:R-:W-:Y:S02]  /*e680*/  ISETP.GT.AND P2, PT, R176.reuse, 0x48, PT ;  /* 0x00000048b000780c */ /* 0x040fe40003f44270 */
[C---:B------:R-:W-:Y:S02]  /*e690*/  ISETP.GT.AND P4, PT, R176.reuse, 0x49, PT ;  /* 0x00000049b000780c */ /* 0x040fe40003f84270 */
[----:B------:R-:W-:Y:S02]  /*e6a0*/  ISETP.GT.AND P3, PT, R176, 0x50, PT ;  /* 0x00000050b000780c */ /* 0x000fe40003f64270 */
[----:B------:R-:W-:Y:S02]  /*e6b0*/  FSEL R168, R168, -INF , P2 ;  /* 0xff800000a8a87808 */ /* 0x000fe40001000000 */
[----:B0-----:R-:W-:Y:S02]  /*e6c0*/  FSEL R169, R169, -INF , P4 ;  /* 0xff800000a9a97808 */ /* 0x001fe40002000000 */
[----:B-1----:R-:W-:-:S02]  /*e6d0*/  FSEL R172, R172, -INF , P3 ;  /* 0xff800000acac7808 */ /* 0x002fc40001800000 */
[C---:B------:R-:W-:Y:S02]  /*e6e0*/  ISETP.GT.AND P2, PT, R176.reuse, 0x51, PT ;  /* 0x00000051b000780c */ /* 0x040fe40003f44270 */
[C---:B------:R-:W-:Y:S02]  /*e6f0*/  ISETP.GT.AND P4, PT, R176.reuse, 0x58, PT ;  /* 0x00000058b000780c */ /* 0x040fe40003f84270 */
[----:B------:R-:W-:Y:S02]  /*e700*/  ISETP.GT.AND P3, PT, R176, 0x59, PT ;  /* 0x00000059b000780c */ /* 0x000fe40003f64270 */
        /* <DEDUP_REMOVED lines=14> */
[----:B------:R-:W-:-:S03]  /*e7f0*/  FMUL.FTZ R185, R193, UR51 ;  /* 0x00000033c1b97c20 */ /* 0x000fc60008410000 */
[----:B------:R-:W-:-:S04]  /*e800*/  FMNMX.FTZ R176, R160, R176, !PT ;  /* 0x000000b0a0b07209 */ /* 0x000fc80007810000 */
[----:B------:R-:W-:Y:S01]  /*e810*/  FMNMX.FTZ R176, R161, R176, !PT ;  /* 0x000000b0a1b07209 */ /* 0x000fe20007810000 */
[----:B------:R-:W0:Y:S01]  /*e820*/  MUFU.TANH R185, R185 ;  /* 0x000000b900b97308 */ /* 0x000e220000002400 */
[----:B------:R-:W-:Y:S02]  /*e830*/  FMUL.FTZ R189, R197, UR51 ;  /* 0x00000033c5bd7c20 */ /* 0x000fe40008410000 */
[----:B------:R-:W-:-:S04]  /*e840*/  FMNMX.FTZ R176, R164, R176, !PT ;  /* 0x000000b0a4b07209 */ /* 0x000fc80007810000 */
[----:B------:R-:W-:Y:S01]  /*e850*/  FMNMX.FTZ R176, R165, R176, !PT ;  /* 0x000000b0a5b07209 */ /* 0x000fe20007810000 */
[----:B------:R1:W-:Y:S08]  /*e860*/  MUFU.TANH R231, R154 ;  /* 0x0000009a00e77308 */ /* 0x0003f00000002400 */
[----:B------:R-:W2:Y:S01]  /*e870*/  MUFU.TANH R189, R189 ;  /* 0x000000bd00bd7308 */ /* 0x000ea20000002400 */
[----:B-1----:R-:W-:-:S04]  /*e880*/  FMNMX.FTZ R154, R168, R176, !PT ;  /* 0x000000b0a89a7209 */ /* 0x002fc80007810000 */
[----:B------:R-:W-:Y:S02]  /*e890*/  FMNMX.FTZ R154, R169, R154, !PT ;  /* 0x0000009aa99a7209 */ /* 0x000fe40007810000 */
[----:B0-----:R-:W-:Y:S02]  /*e8a0*/  FSEL R185, R185, -INF , P2 ;  /* 0xff800000b9b97808 */ /* 0x001fe40001000000 */
[----:B------:R-:W-:Y:S02]  /*e8b0*/  FMNMX.FTZ R154, R172, R154, !PT ;  /* 0x0000009aac9a7209 */ /* 0x000fe40007810000 */
[----:B------:R-:W-:Y:S02]  /*e8c0*/  FSEL R188, R188, -INF , P4 ;  /* 0xff800000bcbc7808 */ /* 0x000fe40002000000 */
[----:B------:R-:W-:Y:S02]  /*e8d0*/  FMNMX.FTZ R154, R185, R154, !PT ;  /* 0x0000009ab99a7209 */ /* 0x000fe40007810000 */
[----:B--2---:R-:W-:-:S02]  /*e8e0*/  FSEL R189, R189, -INF , P3 ;  /* 0xff800000bdbd7808 */ /* 0x004fc40001800000 */
[----:B------:R-:W-:Y:S01]  /*e8f0*/  FMNMX.FTZ R154, R188, R154, !PT ;  /* 0x0000009abc9a7209 */ /* 0x000fe20007810000 */
[----:B------:R-:W-:-:S03]  /*e900*/  FMUL.FTZ R192, R155, UR51 ;  /* 0x000000339bc07c20 */ /* 0x000fc60008410000 */
[----:B------:R-:W-:Y:S01]  /*e910*/  FMNMX.FTZ R154, R189, R154, !PT ;  /* 0x0000009abd9a7209 */ /* 0x000fe20007810000 */
[----:B------:R-:W-:-:S04]  /*e920*/  FMUL.FTZ R155, R158, UR51 ;  /* 0x000000339e9b7c20 */ /* 0x000fc80008410000 */
[----:B------:R-:W0:Y:S01]  /*e930*/  SHFL.BFLY PT, R158, R154, 0x2, 0x1f ;  /* 0x0c401f009a9e7f89 */ /* 0x000e2200000e0000 */
[----:B------:R-:W-:Y:S01]  /*e940*/  FMUL.FTZ R229, R159, UR51 ;  /* 0x000000339fe57c20 */ /* 0x000fe20008410000 */
[----:B------:R-:W1:Y:S01]  /*e950*/  MUFU.TANH R192, R192 ;  /* 0x000000c000c07308 */ /* 0x000e620000002400 */
[----:B------:R-:W-:Y:S01]  /*e960*/  FMUL.FTZ R196, R162, UR51 ;  /* 0x00000033a2c47c20 */ /* 0x000fe20008410000 */
[----:B------:R-:W-:Y:S01]  /*e970*/  FMUL.FTZ R197, R163, UR51 ;  /* 0x00000033a3c57c20 */ /* 0x000fe20008410000 */
[----:B0-----:R-:W-:-:S05]  /*e980*/  FMNMX.FTZ R158, R154, R158, !PT ;  /* 0x0000009e9a9e7209 */ /* 0x001fca0007810000 */
[----:B------:R-:W0:Y:S01]  /*e990*/  SHFL.BFLY PT, R176, R158, 0x1, 0x1f ;  /* 0x0c201f009eb07f89 */ /* 0x000e2200000e0000 */
[----:B------:R-:W2:Y:S01]  /*e9a0*/  MUFU.TANH R155, R155 ;  /* 0x0000009b009b7308 */ /* 0x000ea20000002400 */
[----:B------:R-:W-:Y:S02]  /*e9b0*/  IMAD.MOV.U32 R159, RZ, RZ, R231 ;  /* 0x000000ffff9f7224 */ /* 0x000fe400078e00e7 */
[----:B------:R-:W-:Y:S01]  /*e9c0*/  FMUL.FTZ R231, R166, UR51 ;  /* 0x00000033a6e77c20 */ /* 0x000fe20008410000 */
[----:B------:R-:W-:-:S04]  /*e9d0*/  FMUL.FTZ R230, R167, UR51 ;  /* 0x00000033a7e67c20 */ /* 0x000fc80008410000 */
[----:B------:R-:W3:Y:S01]  /*e9e0*/  MUFU.TANH R229, R229 ;  /* 0x000000e500e57308 */ /* 0x000ee20000002400 */
[----:B------:R-:W-:Y:S01]  /*e9f0*/  ISETP.GT.AND P3, PT, R152, RZ, PT ;  /* 0x000000ff9800720c */ /* 0x000fe20003f64270 */
[----:B------:R-:W-:Y:S01]  /*ea00*/  FMUL.FTZ R163, R170, UR51 ;  /* 0x00000033aaa37c20 */ /* 0x000fe20008410000 */
[----:B------:R-:W-:-:S05]  /*ea10*/  ISETP.GT.AND P4, PT, R152, 0x1, PT ;  /* 0x000000019800780c */ /* 0x000fca0003f84270 */
[----:B------:R-:W4:Y:S01]  /*ea20*/  MUFU.TANH R196, R196 ;  /* 0x000000c400c47308 */ /* 0x000f220000002400 */
[----:B------:R-:W-:-:S07]  /*ea30*/  FMUL.FTZ R170, R171, UR51 ;  /* 0x00000033abaa7c20 */ /* 0x000fce0008410000 */
[----:B------:R-:W5:Y:S01]  /*ea40*/  MUFU.TANH R197, R197 ;  /* 0x000000c500c57308 */ /* 0x000f620000002400 */
[----:B0-----:R-:W-:Y:S02]  /*ea50*/  FMNMX.FTZ R176, R158, R176, !PT ;  /* 0x000000b09eb07209 */ /* 0x001fe40007810000 */
[----:B------:R-:W-:Y:S02]  /*ea60*/  FSEL R158, R159, -INF , P3 ;  /* 0xff8000009f9e7808 */ /* 0x000fe40001800000 */
[----:B------:R-:W-:-:S03]  /*ea70*/  ISETP.GT.AND P3, PT, R152, 0x8, PT ;  /* 0x000000089800780c */ /* 0x000fc60003f64270 */
[----:B------:R-:W0:Y:S01]  /*ea80*/  MUFU.TANH R231, R231 ;  /* 0x000000e700e77308 */ /* 0x000e220000002400 */
[----:B-1----:R-:W-:Y:S01]  /*ea90*/  FSEL R159, R192, -INF , P4 ;  /* 0xff800000c09f7808 */ /* 0x002fe20002000000 */
[----:B------:R-:W-:Y:S01]  /*eaa0*/  FMUL.FTZ R166, R174, UR51 ;  /* 0x00000033aea67c20 */ /* 0x000fe20008410000 */
[----:B------:R-:W-:Y:S01]  /*eab0*/  ISETP.GT.AND P4, PT, R152, 0x9, PT ;  /* 0x000000099800780c */ /* 0x000fe20003f84270 */
[----:B------:R-:W-:-:S04]  /*eac0*/  FMUL.FTZ R193, R175, UR51 ;  /* 0x00000033afc17c20 */ /* 0x000fc80008410000 */
[----:B------:R-:W1:Y:S01]  /*ead0*/  MUFU.TANH R230, R230 ;  /* 0x000000e600e67308 */ /* 0x000e620000002400 */
[----:B------:R-:W-:Y:S02]  /*eae0*/  FSETP.NEU.FTZ.AND P2, PT, R176, -INF , PT ;  /* 0xff800000b000780b */ /* 0x000fe40003f5d000 */
[----:B--2---:R-:W-:Y:S02]  /*eaf0*/  FSEL R155, R155, -INF , P3 ;  /* 0xff8000009b9b7808 */ /* 0x004fe40001800000 */
[----:B------:R-:W-:-:S03]  /*eb00*/  ISETP.GT.AND P3, PT, R152, 0x10, PT ;  /* 0x000000109800780c */ /* 0x000fc60003f64270 */
[----:B------:R-:W2:Y:S01]  /*eb10*/  MUFU.TANH R163, R163 ;  /* 0x000000a300a37308 */ /* 0x000ea20000002400 */
[----:B---3--:R-:W-:Y:S01]  /*eb20*/  FSEL R229, R229, -INF , P4 ;  /* 0xff800000e5e57808 */ /* 0x008fe20002000000 */
[----:B------:R-:W-:Y:S01]  /*eb30*/  FMUL.FTZ R178, R178, UR51 ;  /* 0x00000033b2b27c20 */ /* 0x000fe20008410000 */
[----:B------:R-:W-:Y:S01]  /*eb40*/  ISETP.GT.AND P4, PT, R152, 0x11, PT ;  /* 0x000000119800780c */ /* 0x000fe20003f84270 */
[----:B------:R-:W-:-:S04]  /*eb50*/  FMUL.FTZ R171, R179, UR51 ;  /* 0x00000033b3ab7c20 */ /* 0x000fc80008410000 */
[----:B------:R-:W-:Y:S01]  /*eb60*/  MUFU.TANH R170, R170 ;  /* 0x000000aa00aa7308 */ /* 0x000fe20000002400 */
[----:B------:R-:W-:Y:S02]  /*eb70*/  FSEL R154, R176, RZ, P2 ;  /* 0x000000ffb09a7208 */ /* 0x000fe40001000000 */
[----:B----4-:R-:W-:Y:S02]  /*eb80*/  FSEL R196, R196, -INF , P3 ;  /* 0xff800000c4c47808 */ /* 0x010fe40001800000 */
[----:B------:R-:W-:-:S03]  /*eb90*/  ISETP.GT.AND P3, PT, R152, 0x18, PT ;  /* 0x000000189800780c */ /* 0x000fc60003f64270 */
[----:B------:R-:W3:Y:S01]  /*eba0*/  MUFU.TANH R166, R166 ;  /* 0x000000a600a67308 */ /* 0x000ee20000002400 */
[----:B-----5:R-:W-:Y:S01]  /*ebb0*/  FSEL R197, R197, -INF , P4 ;  /* 0xff800000c5c57808 */ /* 0x020fe20002000000 */
[----:B------:R-:W-:Y:S01]  /*ebc0*/  FMUL.FTZ R174, R182, UR51 ;  /* 0x00000033b6ae7c20 */ /* 0x000fe20008410000 */
[----:B------:R-:W-:Y:S01]  /*ebd0*/  ISETP.GT.AND P4, PT, R152, 0x19, PT ;  /* 0x000000199800780c */ /* 0x000fe20003f84270 */
[----:B------:R-:W-:-:S04]  /*ebe0*/  FADD.FTZ R154, -R154, R217 ;  /* 0x000000d99a9a7221 */ /* 0x000fc80000010100 */
[----:B------:R-:W4:Y:S01]  /*ebf0*/  MUFU.TANH R193, R193 ;  /* 0x000000c100c17308 */ /* 0x000f220000002400 */
[----:B------:R-:W-:Y:S01]  /*ec00*/  FMUL.FTZ R175, R183, UR51 ;  /* 0x00000033b7af7c20 */ /* 0x000fe20008410000 */
[----:B0-----:R-:W-:Y:S01]  /*ec10*/  FSEL R217, R231, -INF , P3 ;  /* 0xff800000e7d97808 */ /* 0x001fe20001800000 */
[----:B------:R-:W-:Y:S01]  /*ec20*/  FMUL.FTZ R190, R190, UR51 ;  /* 0x00000033bebe7c20 */ /* 0x000fe20008410000 */
[----:B------:R-:W-:Y:S02]  /*ec30*/  ISETP.GT.AND P3, PT, R152, 0x20, PT ;  /* 0x000000209800780c */ /* 0x000fe40003f64270 */
[----:B-1----:R-:W-:Y:S02]  /*ec40*/  FSEL R230, R230, -INF , P4 ;  /* 0xff800000e6e67808 */ /* 0x002fe40002000000 */
[----:B------:R-:W0:Y:S01]  /*ec50*/  MUFU.TANH R178, R178 ;  /* 0x000000b200b27308 */ /* 0x000e220000002400 */
[----:B------:R-:W-:Y:S01]  /*ec60*/  ISETP.GT.AND P4, PT, R152, 0x21, PT ;  /* 0x000000219800780c */ /* 0x000fe20003f84270 */
[----:B------:R-:W-:Y:S01]  /*ec70*/  FMUL.FTZ R167, R186, UR51 ;  /* 0x00000033baa77c20 */ /* 0x000fe20008410000 */
[----:B------:R-:W-:-:S05]  /*ec80*/  FMUL.FTZ R162, R187, UR51 ;  /* 0x00000033bba27c20 */ /* 0x000fca0008410000 */
[----:B------:R-:W1:Y:S01]  /*ec90*/  MUFU.TANH R171, R171 ;  /* 0x000000ab00ab7308 */ /* 0x000e620000002400 */
[----:B--2---:R-:W-:Y:S02]  /*eca0*/  FSEL R187, R163, -INF , P3 ;  /* 0xff800000a3bb7808 */ /* 0x004fe40001800000 */
[----:B------:R-:W-:-:S05]  /*ecb0*/  ISETP.GT.AND P3, PT, R152, 0x28, PT ;  /* 0x000000289800780c */ /* 0x000fca0003f64270 */
[----:B------:R-:W2:Y:S01]  /*ecc0*/  MUFU.TANH R174, R174 ;  /* 0x000000ae00ae7308 */ /* 0x000ea20000002400 */
[----:B------:R-:W-:-:S07]  /*ecd0*/  FMUL.FTZ R191, R191, UR51 ;  /* 0x00000033bfbf7c20 */ /* 0x000fce0008410000 */
[----:B------:R-:W5:Y:S01]  /*ece0*/  MUFU.TANH R175, R175 ;  /* 0x000000af00af7308 */ /* 0x000f620000002400 */
[----:B---3--:R-:W-:-:S07]  /*ecf0*/  FSEL R192, R166, -INF , P3 ;  /* 0xff800000a6c07808 */ /* 0x008fce0001800000 */
[----:B------:R3:W-:Y:S01]  /*ed00*/  MUFU.TANH R163, R190 ;  /* 0x000000be00a37308 */ /* 0x0007e20000002400 */
[----:B------:R-:W-:Y:S02]  /*ed10*/  ISETP.GT.AND P3, PT, R152, 0x30, PT ;  /* 0x000000309800780c */ /* 0x000fe40003f64270 */
[----:B---3--:R-:W-:Y:S02]  /*ed20*/  FSEL R190, R170, -INF , P4 ;  /* 0xff800000aabe7808 */ /* 0x008fe40002000000 */
[----:B------:R-:W-:-:S03]  /*ed30*/  ISETP.GT.AND P4, PT, R152, 0x29, PT ;  /* 0x000000299800780c */ /* 0x000fc60003f84270 */
[----:B------:R-:W3:Y:S01]  /*ed40*/  MUFU.TANH R167, R167 ;  /* 0x000000a700a77308 */ /* 0x000ee20000002400 */
[----:B----4-:R-:W-:Y:S02]  /*ed50*/  FSEL R193, R193, -INF , P4 ;  /* 0xff800000c1c17808 */ /* 0x010fe40002000000 */
[----:B------:R-:W-:-:S05]  /*ed60*/  ISETP.GT.AND P4, PT, R152, 0x31, PT ;  /* 0x000000319800780c */ /* 0x000fca0003f84270 */
[----:B------:R-:W4:Y:S01]  /*ed70*/  MUFU.TANH R162, R162 ;  /* 0x000000a200a27308 */ /* 0x000f220000002400 */
[----:B0-----:R-:W-:Y:S02]  /*ed80*/  FSEL R179, R178, -INF , P3 ;  /* 0xff800000b2b37808 */ /* 0x001fe40001800000 */
[----:B-1----:R-:W-:Y:S02]  /*ed90*/  FSEL R171, R171, -INF , P4 ;  /* 0xff800000abab7808 */ /* 0x002fe40002000000 */
[----:B------:R-:W-:-:S03]  /*eda0*/  ISETP.GT.AND P3, PT, R152, 0x38, PT ;  /* 0x000000389800780c */ /* 0x000fc60003f64270 */
[----:B------:R-:W0:Y:S01]  /*edb0*/  MUFU.TANH R166, R191 ;  /* 0x000000bf00a67308 */ /* 0x000e220000002400 */
[----:B------:R-:W-:Y:S01]  /*edc0*/  ISETP.GT.AND P4, PT, R152, 0x39, PT ;  /* 0x000000399800780c */ /* 0x000fe20003f84270 */
[----:B------:R-:W-:Y:S01]  /*edd0*/  UMOV UR43, UR49 ;  /* 0x00000031002b7c82 */ /* 0x000fe20008000000 */
[----:B--2---:R-:W-:Y:S02]  /*ede0*/  FSEL R174, R174, -INF , P3 ;  /* 0xff800000aeae7808 */ /* 0x004fe40001800000 */
[----:B-----5:R-:W-:Y:S01]  /*edf0*/  FSEL R175, R175, -INF , P4 ;  /* 0xff800000afaf7808 */ /* 0x020fe20002000000 */
[----:B------:R-:W-:Y:S01]  /*ee00*/  FMUL.FTZ R182, R176, UR43 ;  /* 0x0000002bb0b67c20 */ /* 0x000fe20008410000 */
[C---:B------:R-:W-:Y:S02]  /*ee10*/  ISETP.GT.AND P3, PT, R152.reuse, 0x40, PT ;  /* 0x000000409800780c */ /* 0x040fe40003f64270 */
[----:B------:R-:W-:Y:S02]  /*ee20*/  ISETP.GT.AND P4, PT, R152, 0x41, PT ;  /* 0x000000419800780c */ /* 0x000fe40003f84270 */
[----:B---3--:R-:W-:-:S02]  /*ee30*/  FSEL R167, R167, -INF , P3 ;  /* 0xff800000a7a77808 */ /* 0x008fc40001800000 */
[----:B----4-:R-:W-:Y:S02]  /*ee40*/  FSEL R162, R162, -INF , P4 ;  /* 0xff800000a2a27808 */ /* 0x010fe40002000000 */
[C---:B------:R-:W-:Y:S02]  /*ee50*/  ISETP.GT.AND P3, PT, R152.reuse, 0x48, PT ;  /* 0x000000489800780c */ /* 0x040fe40003f64270 */
[----:B------:R-:W-:Y:S02]  /*ee60*/  ISETP.GT.AND P4, PT, R152, 0x49, PT ;  /* 0x000000499800780c */ /* 0x000fe40003f84270 */
[----:B------:R-:W-:Y:S02]  /*ee70*/  FSEL R182, R182, RZ, P2 ;  /* 0x000000ffb6b67208 */ /* 0x000fe40001000000 */
[----:B------:R-:W-:Y:S02]  /*ee80*/  FSEL R163, R163, -INF , P3 ;  /* 0xff800000a3a37808 */ /* 0x000fe40001800000 */
[----:B0-----:R-:W-:Y:S01]  /*ee90*/  FSEL R166, R166, -INF , P4 ;  /* 0xff800000a6a67808 */ /* 0x001fe20002000000 */
[----:B------:R-:W-:Y:S01]  /*eea0*/  FMUL.FTZ R194, R194, UR51 ;  /* 0x00000033c2c27c20 */ /* 0x000fe20008410000 */
[----:B------:R-:W-:-:S02]  /*eeb0*/  ISETP.GT.AND P3, PT, R152, 0x50, PT ;  /* 0x000000509800780c */ /* 0x000fc40003f64270 */
[C---:B------:R-:W-:Y:S02]  /*eec0*/  ISETP.GT.AND P4, PT, R152.reuse, 0x51, PT ;  /* 0x000000519800780c */ /* 0x040fe40003f84270 */
[C---:B------:R-:W-:Y:S02]  /*eed0*/  ISETP.GT.AND P5, PT, R152.reuse, 0x58, PT ;  /* 0x000000589800780c */ /* 0x040fe40003fa4270 */
[----:B------:R-:W-:Y:S01]  /*eee0*/  ISETP.GT.AND P6, PT, R152, 0x59, PT ;  /* 0x000000599800780c */ /* 0x000fe20003fc4270 */
[----:B------:R-:W-:Y:S01]  /*eef0*/  FFMA.FTZ R152, R153, UR43, -R182 ;  /* 0x0000002b99987c23 */ /* 0x000fe200080108b6 */
[----:B------:R-:W-:Y:S01]  /*ef00*/  FMUL.FTZ R154, R154, UR43 ;  /* 0x0000002b9a9a7c20 */ /* 0x000fe20008410000 */
[----:B------:R-:W-:Y:S08]  /*ef10*/  MUFU.TANH R170, R194 ;  /* 0x000000c200aa7308 */ /* 0x000ff00000002400 */
[----:B------:R-:W-:Y:S08]  /*ef20*/  MUFU.EX2 R152, R152 ;  /* 0x0000009800987308 */ /* 0x000ff00000000800 */
[----:B------:R-:W0:Y:S02]  /*ef30*/  MUFU.EX2 R194, R154 ;  /* 0x0000009a00c27308 */ /* 0x000e240000000800 */
[----:B0-----:R-:W-:Y:S01]  /*ef40*/  FFMA.FTZ R153, R194, R0, R152 ;  /* 0x00000000c2997223 */ /* 0x001fe20000010098 */
[----:B------:R-:W-:-:S04]  /*ef50*/  FMNMX.FTZ R0, R158, R216, !PT ;  /* 0x000000d89e007209 */ /* 0x000fc80007810000 */
[----:B------:R-:W-:-:S04]  /*ef60*/  FMNMX.FTZ R0, R159, R0, !PT ;  /* 0x000000009f007209 */ /* 0x000fc80007810000 */
[----:B------:R-:W-:-:S04]  /*ef70*/  FMNMX.FTZ R0, R155, R0, !PT ;  /* 0x000000009b007209 */ /* 0x000fc80007810000 */
[----:B------:R-:W-:-:S04]  /*ef80*/  FMNMX.FTZ R0, R229, R0, !PT ;  /* 0x00000000e5007209 */ /* 0x000fc80007810000 */
[----:B------:R-:W-:-:S04]  /*ef90*/  FMNMX.FTZ R0, R196, R0, !PT ;  /* 0x00000000c4007209 */ /* 0x000fc80007810000 */
[----:B------:R-:W-:-:S04]  /*efa0*/  FMNMX.FTZ R0, R197, R0, !PT ;  /* 0x00000000c5007209 */ /* 0x000fc80007810000 */
[----:B------:R-:W-:Y:S01]  /*efb0*/  FMNMX.FTZ R0, R217, R0, !PT ;  /* 0x00000000d9007209 */ /* 0x000fe20007810000 */
[----:B------:R-:W-:-:S03]  /*efc0*/  FFMA.FTZ R154, R223, UR43, -R182 ;  /* 0x0000002bdf9a7c23 */ /* 0x000fc600080108b6 */
[----:B------:R-:W-:-:S04]  /*efd0*/  FMNMX.FTZ R0, R230, R0, !PT ;  /* 0x00000000e6007209 */ /* 0x000fc80007810000 */
[----:B------:R-:W-:Y:S01]  /*efe0*/  FMNMX.FTZ R0, R187, R0, !PT ;  /* 0x00000000bb007209 */ /* 0x000fe20007810000 */
[----:B------:R-:W0:Y:S03]  /*eff0*/  MUFU.EX2 R154, R154 ;  /* 0x0000009a009a7308 */ /* 0x000e260000000800 */
[----:B------:R-:W-:-:S04]  /*f000*/  FMNMX.FTZ R0, R190, R0, !PT ;  /* 0x00000000be007209 */ /* 0x000fc80007810000 */
[----:B------:R-:W-:-:S04]  /*f010*/  FMNMX.FTZ R0, R192, R0, !PT ;  /* 0x00000000c0007209 */ /* 0x000fc80007810000 */
[----:B------:R-:W-:-:S04]  /*f020*/  FMNMX.FTZ R0, R193, R0, !PT ;  /* 0x00000000c1007209 */ /* 0x000fc80007810000 */
[----:B------:R-:W-:Y:S01]  /*f030*/  FMNMX.FTZ R0, R179, R0, !PT ;  /* 0x00000000b3007209 */ /* 0x000fe20007810000 */
[C---:B0-----:R-:W-:Y:S01]  /*f040*/  FADD.FTZ R153, R154.reuse, R153 ;  /* 0x000000999a997221 */ /* 0x041fe20000010000 */
[----:B------:R-:W-:Y:S02]  /*f050*/  F2FP.BF16.F32.PACK_AB R152, R154, R152 ;  /* 0x000000989a98723e */ /* 0x000fe400000010ff */
[----:B------:R-:W-:Y:S01]  /*f060*/  FMNMX.FTZ R154, R171, R0, !PT ;  /* 0x00000000ab9a7209 */ /* 0x000fe20007810000 */
[----:B------:R-:W-:-:S03]  /*f070*/  FMUL.FTZ R195, R195, UR51 ;  /* 0x00000033c3c37c20 */ /* 0x000fc60008410000 */
[----:B------:R-:W-:Y:S01]  /*f080*/  FMNMX.FTZ R154, R174, R154, !PT ;  /* 0x0000009aae9a7209 */ /* 0x000fe20007810000 */
[----:B------:R-:W-:-:S03]  /*f090*/  FMUL.FTZ R183, R198, UR51 ;  /* 0x00000033c6b77c20 */ /* 0x000fc60008410000 */
[----:B------:R-:W-:Y:S01]  /*f0a0*/  FMNMX.FTZ R154, R175, R154, !PT ;  /* 0x0000009aaf9a7209 */ /* 0x000fe20007810000 */
[----:B------:R-:W0:Y:S01]  /*f0b0*/  MUFU.TANH R0, R195 ;  /* 0x000000c300007308 */ /* 0x000e220000002400 */
[----:B------:R-:W-:Y:S02]  /*f0c0*/  FMUL.FTZ R186, R199, UR51 ;  /* 0x00000033c7ba7c20 */ /* 0x000fe40008410000 */
[----:B------:R-:W-:-:S04]  /*f0d0*/  FMNMX.FTZ R154, R167, R154, !PT ;  /* 0x0000009aa79a7209 */ /* 0x000fc80007810000 */
[----:B------:R-:W-:Y:S01]  /*f0e0*/  FMNMX.FTZ R154, R162, R154, !PT ;  /* 0x0000009aa29a7209 */ /* 0x000fe20007810000 */
[----:B------:R-:W1:Y:S03]  /*f0f0*/  MUFU.TANH R183, R183 ;  /* 0x000000b700b77308 */ /* 0x000e660000002400 */
[----:B------:R-:W-:-:S05]  /*f100*/  FMNMX.FTZ R154, R163, R154, !PT ;  /* 0x0000009aa39a7209 */ /* 0x000fca0007810000 */
[----:B------:R-:W2:Y:S01]  /*f110*/  MUFU.TANH R186, R186 ;  /* 0x000000ba00ba7308 */ /* 0x000ea20000002400 */
[----:B------:R-:W-:Y:S02]  /*f120*/  FSEL R170, R170, -INF , P3 ;  /* 0xff800000aaaa7808 */ /* 0x000fe40001800000 */
[----:B------:R-:W-:Y:S02]  /*f130*/  FMNMX.FTZ R154, R166, R154, !PT ;  /* 0x0000009aa69a7209 */ /* 0x000fe40007810000 */
[----:B0-----:R-:W-:Y:S02]  /*f140*/  FSEL R0, R0, -INF , P4 ;  /* 0xff80000000007808 */ /* 0x001fe40002000000 */
[----:B------:R-:W-:Y:S02]  /*f150*/  FMNMX.FTZ R154, R170, R154, !PT ;  /* 0x0000009aaa9a7209 */ /* 0x000fe40007810000 */
[----:B-1----:R-:W-:Y:S02]  /*f160*/  FSEL R183, R183, -INF , P5 ;  /* 0xff800000b7b77808 */ /* 0x002fe40002800000 */
[----:B------:R-:W-:-:S04]  /*f170*/  FMNMX.FTZ R154, R0, R154, !PT ;  /* 0x0000009a009a7209 */ /* 0x000fc80007810000 */
[----:B------:R-:W-:Y:S02]  /*f180*/  FMNMX.FTZ R154, R183, R154, !PT ;  /* 0x0000009ab79a7209 */ /* 0x000fe40007810000 */
[----:B--2---:R-:W-:-:S04]  /*f190*/  FSEL R186, R186, -INF , P6 ;  /* 0xff800000baba7808 */ /* 0x004fc80003000000 */
[----:B------:R-:W-:-:S05]  /*f1a0*/  FMNMX.FTZ R178, R186, R154, !PT ;  /* 0x0000009abab27209 */ /* 0x000fca0007810000 */
[----:B------:R-:W0:Y:S02]  /*f1b0*/  SHFL.BFLY PT, R154, R178, 0x2, 0x1f ;  /* 0x0c401f00b29a7f89 */ /* 0x000e2400000e0000 */
[----:B0-----:R-:W-:Y:S01]  /*f1c0*/  FMNMX.FTZ R178, R178, R154, !PT ;  /* 0x0000009ab2b27209 */ /* 0x001fe20007810000 */
[----:B------:R-:W-:-:S04]  /*f1d0*/  FFMA.FTZ R154, R177, UR43, -R182 ;  /* 0x0000002bb19a7c23 */ /* 0x000fc800080108b6 */
[----:B------:R-:W0:Y:S01]  /*f1e0*/  SHFL.BFLY PT, R191, R178, 0x1, 0x1f ;  /* 0x0c201f00b2bf7f89 */ /* 0x000e2200000e0000 */
[----:B------:R-:W-:Y:S01]  /*f1f0*/  FFMA.FTZ R177, R222, UR43, -R182 ;  /* 0x0000002bdeb17c23 */ /* 0x000fe200080108b6 */
[----:B------:R-:W1:Y:S01]  /*f200*/  MUFU.EX2 R154, R154 ;  /* 0x0000009a009a7308 */ /* 0x000e620000000800 */
[----:B------:R-:W2:Y:S01]  /*f210*/  S2R R231, SR_TID.X ;  /* 0x0000000000e77919 */ /* 0x000ea20000002100 */
[-C--:B------:R-:W-:Y:S01]  /*f220*/  FMUL.FTZ R24, R24, R194.reuse ;  /* 0x000000c218187220 */ /* 0x080fe20000410000 */
[-C--:B------:R-:W-:Y:S01]  /*f230*/  FMUL.FTZ R25, R25, R194.reuse ;  /* 0x000000c219197220 */ /* 0x080fe20000410000 */
[-C--:B------:R-:W-:Y:S01]  /*f240*/  FMUL.FTZ R28, R28, R194.reuse ;  /* 0x000000c21c1c7220 */ /* 0x080fe20000410000 */
[-C--:B------:R-:W-:Y:S01]  /*f250*/  FMUL.FTZ R29, R29, R194.reuse ;  /* 0x000000c21d1d7220 */ /* 0x080fe20000410000 */
[-C--:B------:R-:W-:Y:S02]  /*f260*/  FMUL.FTZ R32, R32, R194.reuse ;  /* 0x000000c220207220 */ /* 0x080fe40000410000 */
        /* <DEDUP_REMOVED lines=14> */
[----:B0-----:R-:W-:Y:S01]  /*f350*/  FMNMX.FTZ R178, R178, R191, !PT ;  /* 0x000000bfb2b27209 */ /* 0x001fe20007810000 */
[-C--:B------:R-:W-:Y:S01]  /*f360*/  FMUL.FTZ R57, R57, R194.reuse ;  /* 0x000000c239397220 */ /* 0x080fe20000410000 */
[-C--:B------:R-:W-:Y:S01]  /*f370*/  FMUL.FTZ R60, R60, R194.reuse ;  /* 0x000000c23c3c7220 */ /* 0x080fe20000410000 */
[----:B------:R-:W-:Y:S01]  /*f380*/  FMUL.FTZ R61, R61, R194 ;  /* 0x000000c23d3d7220 */ /* 0x000fe20000410000 */
[C---:B------:R-:W-:Y:S01]  /*f390*/  FSETP.NEU.FTZ.AND P2, PT, R178.reuse, -INF , PT ;  /* 0xff800000b200780b */ /* 0x040fe20003f5d000 */
[----:B------:R-:W-:Y:S01]  /*f3a0*/  FMUL.FTZ R191, R178, UR43 ;  /* 0x0000002bb2bf7c20 */ /* 0x000fe20008410000 */
[C---:B---3--:R-:W-:Y:S01]  /*f3b0*/  FADD.FTZ R195, R177.reuse, R153 ;  /* 0x00000099b1c37221 */ /* 0x048fe20000010000 */
[----:B------:R-:W-:Y:S01]  /*f3c0*/  F2FP.BF16.F32.PACK_AB R154, R177, R154 ;  /* 0x0000009ab19a723e */ /* 0x000fe200000010ff */
[-C--:B------:R-:W-:Y:S01]  /*f3d0*/  FMUL.FTZ R64, R64, R194.reuse ;  /* 0x000000c240407220 */ /* 0x080fe20000410000 */
[----:B------:R-:W-:Y:S01]  /*f3e0*/  FSEL R177, R178, RZ, P2 ;  /* 0x000000ffb2b17208 */ /* 0x000fe20001000000 */
[-C--:B------:R-:W-:Y:S01]  /*f3f0*/  FMUL.FTZ R65, R65, R194.reuse ;  /* 0x000000c241417220 */ /* 0x080fe20000410000 */
[----:B------:R-:W-:Y:S01]  /*f400*/  FSEL R191, R191, RZ, P2 ;  /* 0x000000ffbfbf7208 */ /* 0x000fe20001000000 */
[-C--:B------:R-:W-:Y:S01]  /*f410*/  FMUL.FTZ R68, R68, R194.reuse ;  /* 0x000000c244447220 */ /* 0x080fe20000410000 */
[-C--:B------:R-:W-:Y:S01]  /*f420*/  FMUL.FTZ R69, R69, R194.reuse ;  /* 0x000000c245457220 */ /* 0x080fe20000410000 */
[----:B------:R-:W-:Y:S01]  /*f430*/  FADD.FTZ R177, -R177, R216 ;  /* 0x000000d8b1b17221 */ /* 0x000fe20000010100 */
[-C--:B------:R-:W-:Y:S01]  /*f440*/  FMUL.FTZ R72, R72, R194.reuse ;  /* 0x000000c248487220 */ /* 0x080fe20000410000 */
[--C-:B------:R-:W-:Y:S01]  /*f450*/  FFMA.FTZ R153, R158, UR43, -R191.reuse ;  /* 0x0000002b9e997c23 */ /* 0x100fe200080108bf */
[-C--:B------:R-:W-:Y:S01]  /*f460*/  FMUL.FTZ R73, R73, R194.reuse ;  /* 0x000000c249497220 */ /* 0x080fe20000410000 */
[----:B------:R-:W-:Y:S01]  /*f470*/  FMUL.FTZ R177, R177, UR43 ;  /* 0x0000002bb1b17c20 */ /* 0x000fe20008410000 */
        /* <DEDUP_REMOVED lines=12> */
[----:B------:R-:W-:Y:S01]  /*f540*/  FFMA.FTZ R158, R159, UR43, -R191 ;  /* 0x0000002b9f9e7c23 */ /* 0x000fe200080108bf */
[----:B--2---:R-:W-:Y:S01]  /*f550*/  SHF.R.U32.HI R231, RZ, 0x7, R231 ;  /* 0x00000007ffe77819 */ /* 0x004fe200000116e7 */
[-C--:B------:R-:W-:Y:S01]  /*f560*/  FMUL.FTZ R96, R96, R194.reuse ;  /* 0x000000c260607220 */ /* 0x080fe20000410000 */
[-C--:B------:R-:W-:Y:S01]  /*f570*/  FMUL.FTZ R97, R97, R194.reuse ;  /* 0x000000c261617220 */ /* 0x080fe20000410000 */
[-C--:B------:R-:W-:Y:S01]  /*f580*/  FMUL.FTZ R100, R100, R194.reuse ;  /* 0x000000c264647220 */ /* 0x080fe20000410000 */
[-C--:B------:R-:W-:Y:S01]  /*f590*/  FMUL.FTZ R101, R101, R194.reuse ;  /* 0x000000c265657220 */ /* 0x080fe20000410000 */
[-C--:B------:R-:W-:Y:S01]  /*f5a0*/  FMUL.FTZ R104, R104, R194.reuse ;  /* 0x000000c268687220 */ /* 0x080fe20000410000 */
[-C--:B------:R-:W-:Y:S01]  /*f5b0*/  FMUL.FTZ R105, R105, R194.reuse ;  /* 0x000000c269697220 */ /* 0x080fe20000410000 */
[----:B0-----:R-:W-:Y:S01]  /*f5c0*/  IADD3 R177, -R231, 0xb, RZ ;  /* 0x0000000be7b17810 */ /* 0x001fe20007ffe1ff */
[----:B------:R-:W0:Y:S01]  /*f5d0*/  MUFU.EX2 R158, R158 ;  /* 0x0000009e009e7308 */ /* 0x000e220000000800 */
[-C--:B------:R-:W-:Y:S01]  /*f5e0*/  FMUL.FTZ R108, R108, R194.reuse ;  /* 0x000000c26c6c7220 */ /* 0x080fe20000410000 */
[-C--:B------:R-:W-:Y:S01]  /*f5f0*/  FMUL.FTZ R109, R109, R194.reuse ;  /* 0x000000c26d6d7220 */ /* 0x080fe20000410000 */
[-C--:B------:R-:W-:Y:S01]  /*f600*/  FMUL.FTZ R112, R112, R194.reuse ;  /* 0x000000c270707220 */ /* 0x080fe20000410000 */
[-C--:B------:R-:W-:Y:S01]  /*f610*/  FMUL.FTZ R113, R113, R194.reuse ;  /* 0x000000c271717220 */ /* 0x080fe20000410000 */
[-C--:B------:R-:W-:Y:S01]  /*f620*/  FMUL.FTZ R116, R116, R194.reuse ;  /* 0x000000c274747220 */ /* 0x080fe20000410000 */
[----:B------:R-:W-:Y:S01]  /*f630*/  FMUL.FTZ R117, R117, R194 ;  /* 0x000000c275757220 */ /* 0x000fe20000410000 */
[----:B-1----:R-:W-:Y:S01]  /*f640*/  FFMA.FTZ R198, R216, R3, R153 ;  /* 0x00000003d8c67223 */ /* 0x002fe20000010099 */
[----:B------:R-:W-:-:S02]  /*f650*/  @!P0 VIADD R3, R211, 0x32440 ;  /* 0x00032440d3038836 */ /* 0x000fc40000000000 */
[-C--:B------:R-:W-:Y:S01]  /*f660*/  FMUL.FTZ R120, R120, R194.reuse ;  /* 0x000000c278787220 */ /* 0x080fe20000410000 */
[-C--:B------:R-:W-:Y:S01]  /*f670*/  FMUL.FTZ R121, R121, R194.reuse ;  /* 0x000000c279797220 */ /* 0x080fe20000410000 */
[-C--:B------:R-:W-:Y:S01]  /*f680*/  FMUL.FTZ R124, R124, R194.reuse ;  /* 0x000000c27c7c7220 */ /* 0x080fe20000410000 */
[-C--:B------:R-:W-:Y:S01]  /*f690*/  FMUL.FTZ R125, R125, R194.reuse ;  /* 0x000000c27d7d7220 */ /* 0x080fe20000410000 */
[----:B------:R-:W-:Y:S01]  /*f6a0*/  @!P0 PRMT R3, RZ, 0x654, R3 ;  /* 0x00000654ff038816 */ /* 0x000fe20000000003 */
        /* <DEDUP_REMOVED lines=14> */
[----:B------:R-:W-:Y:S01]  /*f790*/  FMUL.FTZ R149, R149, R194 ;  /* 0x000000c295957220 */ /* 0x000fe20000410000 */
[--C-:B------:R-:W-:Y:S01]  /*f7a0*/  FFMA.FTZ R199, R155, UR43, -R191.reuse ;  /* 0x0000002b9bc77c23 */ /* 0x100fe200080108bf */
[----:B------:R-:W-:Y:S01]  /*f7b0*/  FFMA.FTZ R194, R229, UR43, -R191 ;  /* 0x0000002be5c27c23 */ /* 0x000fe200080108bf */
[----:B------:R2:W-:Y:S01]  /*f7c0*/  BAR.SYNC.DEFER_BLOCKING R3, 0x100 ;  /* 0x000400030000751d */ /* 0x0005e20000010000 */
[C---:B0-----:R-:W-:Y:S01]  /*f7d0*/  FADD.FTZ R198, R158.reuse, R198 ;  /* 0x000000c69ec67221 */ /* 0x041fe20000010000 */
[----:B------:R-:W-:-:S04]  /*f7e0*/  F2FP.BF16.F32.PACK_AB R153, R158, R153 ;  /* 0x000000999e99723e */ /* 0x000fc800000010ff */
[----:B------:R-:W-:Y:S01]  /*f7f0*/  MUFU.EX2 R199, R199 ;  /* 0x000000c700c77308 */ /* 0x000fe20000000800 */
[----:B------:R-:W-:Y:S02]  /*f800*/  IMAD.MOV.U32 R158, RZ, RZ, 0xc00 ;  /* 0x00000c00ff9e7424 */ /* 0x000fe400078e00ff */
[--C-:B------:R-:W-:Y:S01]  /*f810*/  FFMA.FTZ R164, R164, UR43, -R182.reuse ;  /* 0x0000002ba4a47c23 */ /* 0x100fe200080108b6 */
[--C-:B------:R-:W-:Y:S01]  /*f820*/  FFMA.FTZ R165, R165, UR43, -R182.reuse ;  /* 0x0000002ba5a57c23 */ /* 0x100fe200080108b6 */
[--C-:B------:R-:W-:Y:S01]  /*f830*/  FFMA.FTZ R168, R168, UR43, -R182.reuse ;  /* 0x0000002ba8a87c23 */ /* 0x100fe200080108b6 */
[----:B------:R-:W-:Y:S01]  /*f840*/  FFMA.FTZ R169, R169, UR43, -R182 ;  /* 0x0000002ba9a97c23 */ /* 0x000fe200080108b6 */
[----:B------:R-:W3:Y:S01]  /*f850*/  LDL R222, [R1+0x2c] ;  /* 0x00002c0001de7983 */ /* 0x000ee20000100800 */
[----:B------:R-:W0:Y:S01]  /*f860*/  MUFU.EX2 R194, R194 ;  /* 0x000000c200c27308 */ /* 0x000e220000000800 */
[----:B------:R-:W-:Y:S02]  /*f870*/  IMAD R158, R2, R158, UR42 ;  /* 0x0000002a029e7e24 */ /* 0x000fe4000f8e029e */
[----:B------:R-:W-:-:S02]  /*f880*/  IMAD.MOV.U32 R159, RZ, RZ, 0x40000040 ;  /* 0x40000040ff9f7424 */ /* 0x000fc400078e00ff */
        /* <DEDUP_REMOVED lines=66> */
[----:B0-----:R-:W-:-:S05]  /*fcb0*/  F2FP.BF16.F32.PACK_AB R155, R194, R199 ;  /* 0x000000c7c29b723e */ /* 0x001fca00000010ff */
[----:B------:R-:W-:-:S06]  /*fcc0*/  WARPGROUP.ARRIVE ;  /* 0x00000000000079c5 */ /* 0x000fcc0000000000 */
[----:B------:R-:W-:Y:S01]  /*fcd0*/  HGMMA.64x256x16.F32.BF16 R24, R152, gdesc[UR4].tnspB, R24, gsb0 ;  /* 0x43e0000498187df0 */ /* 0x000fe20008001818 */
[--C-:B------:R-:W-:Y:S01]  /*fce0*/  FFMA.FTZ R159, R218, UR43, -R182.reuse ;  /* 0x0000002bda9f7c23 */ /* 0x100fe200080108b6 */
[--C-:B------:R-:W-:Y:S01]  /*fcf0*/  FFMA.FTZ R197, R197, UR43, -R191.reuse ;  /* 0x0000002bc5c57c23 */ /* 0x100fe200080108bf */
[--C-:B------:R-:W-:Y:S01]  /*fd00*/  FFMA.FTZ R216, R219, UR43, -R182.reuse ;  /* 0x0000002bdbd87c23 */ /* 0x100fe200080108b6 */
[----:B--2---:R-:W-:Y:S01]  /*fd10*/  FFMA.FTZ R3, R221, UR43, -R182 ;  /* 0x0000002bdd037c23 */ /* 0x004fe200080108b6 */
[----:B------:R-:W-:Y:S02]  /*fd20*/  FFMA.FTZ R217, R217, UR43, -R191 ;  /* 0x0000002bd9d97c23 */ /* 0x000fe400080108bf */
[----:B------:R-:W-:Y:S08]  /*fd30*/  MUFU.EX2 R159, R159 ;  /* 0x0000009f009f7308 */ /* 0x000ff00000000800 */
[----:B------:R-:W-:Y:S08]  /*fd40*/  MUFU.EX2 R197, R197 ;  /* 0x000000c500c57308 */ /* 0x000ff00000000800 */
[----:B------:R-:W-:Y:S08]  /*fd50*/  MUFU.EX2 R216, R216 ;  /* 0x000000d800d87308 */ /* 0x000ff00000000800 */
[----:B------:R-:W-:Y:S08]  /*fd60*/  MUFU.EX2 R3, R3 ;  /* 0x0000000300037308 */ /* 0x000ff00000000800 */
[----:B------:R-:W-:Y:S01]  /*fd70*/  MUFU.EX2 R217, R217 ;  /* 0x000000d900d97308 */ /* 0x000fe20000000800 */
[----:B------:R-:W-:-:S04]  /*fd80*/  FADD.FTZ R199, R199, R198 ;  /* 0x000000c6c7c77221 */ /* 0x000fc80000010000 */
[----:B------:R-:W-:Y:S01]  /*fd90*/  FADD.FTZ R199, R194, R199 ;  /* 0x000000c7c2c77221 */ /* 0x000fe20000010000 */
[--C-:B------:R-:W-:Y:S01]  /*fda0*/  FFMA.FTZ R194, R180, UR43, -R182.reuse ;  /* 0x0000002bb4c27c23 */ /* 0x100fe200080108b6 */
[----:B------:R-:W-:Y:S01]  /*fdb0*/  FFMA.FTZ R180, R184, UR43, -R182 ;  /* 0x0000002bb8b47c23 */ /* 0x000fe200080108b6 */
[--C-:B------:R-:W-:Y:S01]  /*fdc0*/  FFMA.FTZ R187, R187, UR43, -R191.reuse ;  /* 0x0000002bbbbb7c23 */ /* 0x100fe200080108bf */
[--C-:B------:R-:W-:Y:S01]  /*fdd0*/  FFMA.FTZ R190, R190, UR43, -R191.reuse ;  /* 0x0000002bbebe7c23 */ /* 0x100fe200080108bf */
[----:B------:R-:W-:Y:S02]  /*fde0*/  FFMA.FTZ R184, R193, UR43, -R191 ;  /* 0x0000002bc1b87c23 */ /* 0x000fe400080108bf */
[----:B------:R-:W-:Y:S08]  /*fdf0*/  MUFU.EX2 R194, R194 ;  /* 0x000000c200c27308 */ /* 0x000ff00000000800 */
[----:B------:R-:W-:Y:S08]  /*fe00*/  MUFU.EX2 R180, R180 ;  /* 0x000000b400b47308 */ /* 0x000ff00000000800 */
[----:B------:R-:W-:Y:S08]  /*fe10*/  MUFU.EX2 R187, R187 ;  /* 0x000000bb00bb7308 */ /* 0x000ff00000000800 */
[----:B------:R-:W-:Y:S01]  /*fe20*/  MUFU.EX2 R190, R190 ;  /* 0x000000be00be7308 */ /* 0x000fe20000000800 */
[----:B------:R-:W-:-:S02]  /*fe30*/  WARPGROUP.DEPBAR.LE gsb0, 0x0 ;  /* 0x00008000000079c5 */ /* 0x000fc40000010000 */
[----:B------:R-:W-:Y:S01]  /*fe40*/  FFMA.FTZ R154, R220, UR43, -R182 ;  /* 0x0000002bdc9a7c23 */ /* 0x000fe200080108b6 */
[--C-:B------:R-:W-:Y:S01]  /*fe50*/  FFMA.FTZ R155, R196, UR43, -R191.reuse ;  /* 0x0000002bc49b7c23 */ /* 0x100fe200080108bf */
[----:B------:R-:W-:-:S04]  /*fe60*/  FFMA.FTZ R196, R230, UR43, -R191 ;  /* 0x0000002be6c47c23 */ /* 0x000fc800080108bf */
[----:B------:R-:W0:Y:S08]  /*fe70*/  MUFU.EX2 R154, R154 ;  /* 0x0000009a009a7308 */ /* 0x000e300000000800 */
[----:B------:R-:W2:Y:S08]  /*fe80*/  MUFU.EX2 R155, R155 ;  /* 0x0000009b009b7308 */ /* 0x000eb00000000800 */
[----:B------:R-:W4:Y:S01]  /*fe90*/  MUFU.EX2 R196, R196 ;  /* 0x000000c400c47308 */ /* 0x000f220000000800 */
[----:B------:R-:W-:-:S02]  /*fea0*/  VIADD R152, R158, 0x80 ;  /* 0x000000809e987836 */ /* 0x000fc40000000000 */
[----:B------:R-:W-:Y:S02]  /*feb0*/  IMAD.MOV.U32 R153, RZ, RZ, 0x40000040 ;  /* 0x40000040ff997424 */ /* 0x000fe400078e00ff */
[----:B0-----:R-:W-:Y:S01]  /*fec0*/  FADD.FTZ R198, R154, R195 ;  /* 0x000000c39ac67221 */ /* 0x001fe20000010000 */
[----:B------:R-:W-:Y:S02]  /*fed0*/  R2UR UR6, R152 ;  /* 0x00000000980672ca */ /* 0x000fe400000e0000 */
[----:B------:R-:W-:Y:S01]  /*fee0*/  R2UR UR7, R153 ;  /* 0x00000000990772ca */ /* 0x000fe200000e0000 */
[----:B--2---:R-:W-:Y:S01]  /*fef0*/  FADD.FTZ R199, R155, R199 ;  /* 0x000000c79bc77221 */ /* 0x004fe20000010000 */
[----:B------:R-:W-:Y:S02]  /*ff00*/  F2FP.BF16.F32.PACK_AB R152, R159, R154 ;  /* 0x0000009a9f98723e */ /* 0x000fe400000010ff */
[----:B------:R-:W-:Y:S02]  /*ff10*/  F2FP.BF16.F32.PACK_AB R153, R197, R155 ;  /* 0x0000009bc599723e */ /* 0x000fe400000010ff */
[----:B------:R-:W-:-:S02]  /*ff20*/  F2FP.BF16.F32.PACK_AB R154, R3, R216 ;  /* 0x000000d8039a723e */ /* 0x000fc400000010ff */
[----:B----4-:R-:W-:-:S04]  /*ff30*/  F2FP.BF16.F32.PACK_AB R155, R196, R217 ;  /* 0x000000d9c49b723e */ /* 0x010fc800000010ff */
[----:B------:R-:W-:-:S06]  /*ff40*/  WARPGROUP.ARRIVE ;  /* 0x00000000000079c5 */ /* 0x000fcc0000000000 */
[----:B------:R-:W-:Y:S01]  /*ff50*/  HGMMA.64x256x16.F32.BF16 R24, R152, gdesc[UR4].tnspB, R24, gsb0 ;  /* 0x43e0000498187df0 */ /* 0x000fe20008001818 */
[--C-:B------:R-:W-:Y:S01]  /*ff60*/  FFMA.FTZ R195, R173, UR43, -R182.reuse ;  /* 0x0000002badc37c23 */ /* 0x100fe200080108b6 */
[----:B------:R-:W-:Y:S01]  /*ff70*/  FFMA.FTZ R173, R181, UR43, -R182 ;  /* 0x0000002bb5ad7c23 */ /* 0x000fe200080108b6 */
[--C-:B------:R-:W-:Y:S01]  /*ff80*/  FFMA.FTZ R181, R192, UR43, -R191.reuse ;  /* 0x0000002bc0b57c23 */ /* 0x100fe200080108bf */
[----:B------:R-:W-:Y:S08]  /*ff90*/  MUFU.EX2 R184, R184 ;  /* 0x000000b800b87308 */ /* 0x000ff00000000800 */
[----:B------:R-:W0:Y:S08]  /*ffa0*/  MUFU.EX2 R195, R195 ;  /* 0x000000c300c37308 */ /* 0x000e300000000800 */
[----:B------:R-:W2:Y:S08]  /*ffb0*/  MUFU.EX2 R173, R173 ;  /* 0x000000ad00ad7308 */ /* 0x000eb00000000800 */
[----:B------:R-:W4:Y:S01]  /*ffc0*/  MUFU.EX2 R181, R181 ;  /* 0x000000b500b57308 */ /* 0x000f220000000800 */
[----:B------:R-:W-:Y:S01]  /*ffd0*/  FADD.FTZ R198, R159, R198 ;  /* 0x000000c69fc67221 */ /* 0x000fe20000010000 */
[--C-:B------:R-:W-:Y:S01]  /*ffe0*/  FFMA.FTZ R192, R156, UR43, -R182.reuse ;  /* 0x0000002b9cc07c23 */ /* 0x100fe200080108b6 */
[--C-:B------:R-:W-:Y:S01]  /*fff0*/  FFMA.FTZ R159, R161, UR43, -R182.reuse ;  /* 0x0000002ba19f7c23 */ /* 0x100fe200080108b6 */
[--C-:B------:R-:W-:Y:S01]  /*10000*/  FFMA.FTZ R156, R157, UR43, -R182.reuse ;  /* 0x0000002b9d9c7c23 */ /* 0x100fe200080108b6 */
[--C-:B------:R-:W-:Y:S01]  /*10010*/  FFMA.FTZ R161, R171, UR43, -R191.reuse ;  /* 0x0000002baba17c23 */ /* 0x100fe200080108bf */
[----:B------:R-:W-:Y:S01]  /*10020*/  FFMA.FTZ R157, R160, UR43, -R182 ;  /* 0x0000002ba09d7c23 */ /* 0x000fe200080108b6 */
[--C-:B------:R-:W-:Y:S01]  /*10030*/  FFMA.FTZ R171, R174, UR43, -R191.reuse ;  /* 0x0000002baeab7c23 */ /* 0x100fe200080108bf */
[--C-:B------:R-:W-:Y:S01]  /*10040*/  FFMA.FTZ R160, R179, UR43, -R191.reuse ;  /* 0x0000002bb3a07c23 */ /* 0x100fe200080108bf */
[----:B------:R-:W-:Y:S01]  /*10050*/  FFMA.FTZ R174, R175, UR43, -R191 ;  /* 0x0000002bafae7c23 */ /* 0x000fe200080108bf */
[----:B------:R-:W-:Y:S08]  /*10060*/  MUFU.EX2 R192, R192 ;  /* 0x000000c000c07308 */ /* 0x000ff00000000800 */
[----:B------:R-:W5:Y:S08]  /*10070*/  MUFU.EX2 R156, R156 ;  /* 0x0000009c009c7308 */ /* 0x000f700000000800 */
[----:B------:R-:W-:Y:S08]  /*10080*/  MUFU.EX2 R157, R157 ;  /* 0x0000009d009d7308 */ /* 0x000ff00000000800 */
[----:B------:R-:W-:Y:S08]  /*10090*/  MUFU.EX2 R159, R159 ;  /* 0x0000009f009f7308 */ /* 0x000ff00000000800 */
[----:B------:R-:W-:Y:S08]  /*100a0*/  MUFU.EX2 R160, R160 ;  /* 0x000000a000a07308 */ /* 0x000ff00000000800 */
[----:B------:R-:W1:Y:S08]  /*100b0*/  MUFU.EX2 R161, R161 ;  /* 0x000000a100a17308 */ /* 0x000e700000000800 */
[----:B------:R-:W-:Y:S08]  /*100c0*/  MUFU.EX2 R171, R171 ;  /* 0x000000ab00ab7308 */ /* 0x000ff00000000800 */
[----:B------:R-:W3:Y:S01]  /*100d0*/  MUFU.EX2 R174, R174 ;  /* 0x000000ae00ae7308 */ /* 0x000ee20000000800 */
[----:B------:R-:W-:-:S02]  /*100e0*/  WARPGROUP.DEPBAR.LE gsb0, 0x0 ;  /* 0x00008000000079c5 */ /* 0x000fc40000010000 */
[----:B------:R-:W-:Y:S02]  /*100f0*/  VIADD R152, R158, 0x100 ;  /* 0x000001009e987836 */ /* 0x000fe40000000000 */
[----:B------:R-:W-:-:S03]  /*10100*/  IMAD.MOV.U32 R153, RZ, RZ, 0x40000040 ;  /* 0x40000040ff997424 */ /* 0x000fc600078e00ff */
[----:B------:R-:W-:Y:S02]  /*10110*/  R2UR UR6, R152 ;  /* 0x00000000980672ca */ /* 0x000fe400000e0000 */
[----:B------:R-:W-:Y:S02]  /*10120*/  R2UR UR7, R153 ;  /* 0x00000000990772ca */ /* 0x000fe400000e0000 */
[----:B0-----:R-:W-:Y:S02]  /*10130*/  F2FP.BF16.F32.PACK_AB R152, R194, R195 ;  /* 0x000000c3c298723e */ /* 0x001fe400000010ff */
[----:B------:R-:W-:Y:S02]  /*10140*/  F2FP.BF16.F32.PACK_AB R153, R190, R187 ;  /* 0x000000bbbe99723e */ /* 0x000fe400000010ff */
[----:B--2---:R-:W-:Y:S02]  /*10150*/  F2FP.BF16.F32.PACK_AB R154, R180, R173 ;  /* 0x000000adb49a723e */ /* 0x004fe400000010ff */
[----:B----4-:R-:W-:-:S04]  /*10160*/  F2FP.BF16.F32.PACK_AB R155, R184, R181 ;  /* 0x000000b5b89b723e */ /* 0x010fc800000010ff */
[----:B------:R-:W-:-:S06]  /*10170*/  WARPGROUP.ARRIVE ;  /* 0x00000000000079c5 */ /* 0x000fcc0000000000 */
[----:B------:R-:W-:Y:S01]  /*10180*/  HGMMA.64x256x16.F32.BF16 R24, R152, gdesc[UR4].tnspB, R24, gsb0 ;  /* 0x43e0000498187df0 */ /* 0x000fe20008001818 */
[----:B------:R-:W-:Y:S01]  /*10190*/  FADD.FTZ R216, R216, R198 ;  /* 0x000000c6d8d87221 */ /* 0x000fe20000010000 */
[--C-:B------:R-:W-:Y:S01]  /*101a0*/  FFMA.FTZ R162, R162, UR43, -R191.reuse ;  /* 0x0000002ba2a27c23 */ /* 0x100fe200080108bf */
[--C-:B------:R-:W-:Y:S01]  /*101b0*/  FFMA.FTZ R163, R163, UR43, -R191.reuse ;  /* 0x0000002ba3a37c23 */ /* 0x100fe200080108bf */
[--C-:B------:R-:W-:Y:S01]  /*101c0*/  FFMA.FTZ R166, R166, UR43, -R191.reuse ;  /* 0x0000002ba6a67c23 */ /* 0x100fe200080108bf */
[----:B------:R-:W-:Y:S01]  /*101d0*/  FADD.FTZ R216, R3, R216 ;  /* 0x000000d803d87221 */ /* 0x000fe20000010000 */
[----:B------:R-:W-:Y:S01]  /*101e0*/  FFMA.FTZ R3, R167, UR43, -R191 ;  /* 0x0000002ba7037c23 */ /* 0x000fe200080108bf */
[----:B------:R-:W-:Y:S08]  /*101f0*/  MUFU.EX2 R164, R164 ;  /* 0x000000a400a47308 */ /* 0x000ff00000000800 */
[----:B------:R-:W0:Y:S08]  /*10200*/  MUFU.EX2 R165, R165 ;  /* 0x000000a500a57308 */ /* 0x000e300000000800 */
[----:B------:R-:W-:Y:S08]  /*10210*/  MUFU.EX2 R168, R168 ;  /* 0x000000a800a87308 */ /* 0x000ff00000000800 */
[----:B------:R-:W-:Y:S08]  /*10220*/  MUFU.EX2 R169, R169 ;  /* 0x000000a900a97308 */ /* 0x000ff00000000800 */
[----:B------:R-:W-:Y:S08]  /*10230*/  MUFU.EX2 R3, R3 ;  /* 0x0000000300037308 */ /* 0x000ff00000000800 */
[----:B------:R-:W2:Y:S08]  /*10240*/  MUFU.EX2 R162, R162 ;  /* 0x000000a200a27308 */ /* 0x000eb00000000800 */
[----:B------:R-:W-:Y:S08]  /*10250*/  MUFU.EX2 R163, R163 ;  /* 0x000000a300a37308 */ /* 0x000ff00000000800 */
[----:B------:R-:W4:Y:S01]  /*10260*/  MUFU.EX2 R166, R166 ;  /* 0x000000a600a67308 */ /* 0x000f220000000800 */
[----:B------:R-:W-:-:S02]  /*10270*/  WARPGROUP.DEPBAR.LE gsb0, 0x0 ;  /* 0x00008000000079c5 */ /* 0x000fc40000010000 */
[----:B------:R-:W-:Y:S02]  /*10280*/  VIADD R152, R158, 0x180 ;  /* 0x000001809e987836 */ /* 0x000fe40000000000 */
[----:B------:R-:W-:-:S03]  /*10290*/  IMAD.MOV.U32 R153, RZ, RZ, 0x40000040 ;  /* 0x40000040ff997424 */ /* 0x000fc600078e00ff */
[----:B------:R-:W-:Y:S02]  /*102a0*/  R2UR UR6, R152 ;  /* 0x00000000980672ca */ /* 0x000fe400000e0000 */
[----:B------:R-:W-:Y:S02]  /*102b0*/  R2UR UR7, R153 ;  /* 0x00000000990772ca */ /* 0x000fe400000e0000 */
[----:B-----5:R-:W-:Y:S02]  /*102c0*/  F2FP.BF16.F32.PACK_AB R152, R156, R192 ;  /* 0x000000c09c98723e */ /* 0x020fe400000010ff */
[----:B-1----:R-:W-:Y:S02]  /*102d0*/  F2FP.BF16.F32.PACK_AB R153, R161, R160 ;  /* 0x000000a0a199723e */ /* 0x002fe400000010ff */
[----:B------:R-:W-:Y:S02]  /*102e0*/  F2FP.BF16.F32.PACK_AB R154, R159, R157 ;  /* 0x0000009d9f9a723e */ /* 0x000fe400000010ff */
[----:B---3--:R-:W-:-:S04]  /*102f0*/  F2FP.BF16.F32.PACK_AB R155, R174, R171 ;  /* 0x000000abae9b723e */ /* 0x008fc800000010ff */
[----:B------:R-:W-:-:S06]  /*10300*/  WARPGROUP.ARRIVE ;  /* 0x00000000000079c5 */ /* 0x000fcc0000000000 */
[----:B------:R-:W-:Y:S01]  /*10310*/  HGMMA.64x256x16.F32.BF16 R24, R152, gdesc[UR4].tnspB, R24, gsb0 ;  /* 0x43e0000498187df0 */ /* 0x000fe20008001818 */
[--C-:B------:R-:W-:Y:S01]  /*10320*/  FFMA.FTZ R172, R172, UR43, -R182.reuse ;  /* 0x0000002bacac7c23 */ /* 0x100fe200080108b6 */
[--C-:B------:R-:W-:Y:S01]  /*10330*/  FFMA.FTZ R185, R185, UR43, -R182.reuse ;  /* 0x0000002bb9b97c23 */ /* 0x100fe200080108b6 */
[--C-:B------:R-:W-:Y:S01]  /*10340*/  FFMA.FTZ R188, R188, UR43, -R182.reuse ;  /* 0x0000002bbcbc7c23 */ /* 0x100fe200080108b6 */
[----:B------:R-:W-:Y:S01]  /*10350*/  FFMA.FTZ R182, R189, UR43, -R182 ;  /* 0x0000002bbdb67c23 */ /* 0x000fe200080108b6 */
[--C-:B------:R-:W-:Y:S01]  /*10360*/  FFMA.FTZ R170, R170, UR43, -R191.reuse ;  /* 0x0000002baaaa7c23 */ /* 0x100fe200080108bf */
[--C-:B------:R-:W-:Y:S01]  /*10370*/  FFMA.FTZ R0, R0, UR43, -R191.reuse ;  /* 0x0000002b00007c23 */ /* 0x100fe200080108bf */
[--C-:B------:R-:W-:Y:S01]  /*10380*/  FFMA.FTZ R183, R183, UR43, -R191.reuse ;  /* 0x0000002bb7b77c23 */ /* 0x100fe200080108bf */
[----:B------:R-:W-:Y:S01]  /*10390*/  FFMA.FTZ R186, R186, UR43, -R191 ;  /* 0x0000002bbaba7c23 */ /* 0x000fe200080108bf */
[----:B------:R-:W1:Y:S08]  /*103a0*/  MUFU.EX2 R172, R172 ;  /* 0x000000ac00ac7308 */ /* 0x000e700000000800 */
[----:B------:R-:W-:Y:S08]  /*103b0*/  MUFU.EX2 R185, R185 ;  /* 0x000000b900b97308 */ /* 0x000ff00000000800 */
[----:B------:R-:W-:Y:S08]  /*103c0*/  MUFU.EX2 R188, R188 ;  /* 0x000000bc00bc7308 */ /* 0x000ff00000000800 */
[----:B------:R-:W-:Y:S08]  /*103d0*/  MUFU.EX2 R182, R182 ;  /* 0x000000b600b67308 */ /* 0x000ff00000000800 */
[----:B------:R-:W3:Y:S08]  /*103e0*/  MUFU.EX2 R170, R170 ;  /* 0x000000aa00aa7308 */ /* 0x000ef00000000800 */
[----:B------:R-:W5:Y:S08]  /*103f0*/  MUFU.EX2 R0, R0 ;  /* 0x0000000000007308 */ /* 0x000f700000000800 */
[----:B------:R-:W5:Y:S08]  /*10400*/  MUFU.EX2 R183, R183 ;  /* 0x000000b700b77308 */ /* 0x000f700000000800 */
[----:B------:R-:W5:Y:S01]  /*10410*/  MUFU.EX2 R186, R186 ;  /* 0x000000ba00ba7308 */ /* 0x000f620000000800 */
[----:B------:R-:W-:-:S02]  /*10420*/  WARPGROUP.DEPBAR.LE gsb0, 0x0 ;  /* 0x00008000000079c5 */ /* 0x000fc40000010000 */
[----:B------:R-:W-:Y:S02]  /*10430*/  VIADD R152, R158, 0x200 ;  /* 0x000002009e987836 */ /* 0x000fe40000000000 */
[----:B------:R-:W-:-:S03]  /*10440*/  IMAD.MOV.U32 R153, RZ, RZ, 0x40000040 ;  /* 0x40000040ff997424 */ /* 0x000fc600078e00ff */
[----:B------:R-:W-:Y:S02]  /*10450*/  R2UR UR6, R152 ;  /* 0x00000000980672ca */ /* 0x000fe400000e0000 */
[----:B------:R-:W-:Y:S02]  /*10460*/  R2UR UR7, R153 ;  /* 0x00000000990772ca */ /* 0x000fe400000e0000 */
[----:B0-----:R-:W-:Y:S02]  /*10470*/  F2FP.BF16.F32.PACK_AB R152, R165, R164 ;  /* 0x000000a4a598723e */ /* 0x001fe400000010ff */
[----:B--2---:R-:W-:Y:S02]  /*10480*/  F2FP.BF16.F32.PACK_AB R153, R162, R3 ;  /* 0x00000003a299723e */ /* 0x004fe400000010ff */
[----:B------:R-:W-:Y:S02]  /*10490*/  F2FP.BF16.F32.PACK_AB R154, R169, R168 ;  /* 0x000000a8a99a723e */ /* 0x000fe400000010ff */
[----:B----4-:R-:W-:-:S04]  /*104a0*/  F2FP.BF16.F32.PACK_AB R155, R166, R163 ;  /* 0x000000a3a69b723e */ /* 0x010fc800000010ff */
[----:B------:R-:W-:-:S06]  /*104b0*/  WARPGROUP.ARRIVE ;  /* 0x00000000000079c5 */ /* 0x000fcc0000000000 */
[----:B------:R-:W-:Y:S01]  /*104c0*/  HGMMA.64x256x16.F32.BF16 R24, R152, gdesc[UR4].tnspB, R24, gsb0 ;  /* 0x43e0000498187df0 */ /* 0x000fe20008001818 */
[----:B------:R-:W-:-:S04]  /*104d0*/  FADD.FTZ R199, R197, R199 ;  /* 0x000000c7c5c77221 */ /* 0x000fc80000010000 */
        /* <DEDUP_REMOVED lines=25> */
[----:B------:R-:W-:Y:S02]  /*10670*/  ISETP.GT.AND P2, PT, R210, R222, PT ;  /* 0x000000ded200720c */ /* 0x000fe40003f44270 */
[----:B------:R-:W-:Y:S01]  /*10680*/  FADD.FTZ R184, R166, R184 ;  /* 0x000000b8a6b87221 */ /* 0x000fe20000010000 */
[----:B------:R-:W-:Y:S02]  /*10690*/  @!P0 VIADD R211, R211, 0x32460 ;  /* 0x00032460d3d38836 */ /* 0x000fe40000000000 */
[----:B-1----:R-:W-:Y:S01]  /*106a0*/  FADD.FTZ R192, R172, R192 ;  /* 0x000000c0acc07221 */ /* 0x002fe20000010000 */
[----:B---3--:R-:W-:-:S03]  /*106b0*/  FADD.FTZ R184, R170, R184 ;  /* 0x000000b8aab87221 */ /* 0x008fc60000010000 */
[----:B------:R-:W-:Y:S01]  /*106c0*/  FADD.FTZ R192, R185, R192 ;  /* 0x000000c0b9c07221 */ /* 0x000fe20000010000 */
[----:B------:R-:W-:Y:S01]  /*106d0*/  @!P0 PRMT R211, RZ, 0x654, R211 ;  /* 0x00000654ffd38816 */ /* 0x000fe200000000d3 */
[----:B-----5:R-:W-:Y:S02]  /*106e0*/  FADD.FTZ R184, R0, R184 ;  /* 0x000000b800b87221 */ /* 0x020fe40000010000 */
[----:B------:R-:W-:Y:S02]  /*106f0*/  FADD.FTZ R192, R188, R192 ;  /* 0x000000c0bcc07221 */ /* 0x000fe40000010000 */
[----:B------:R-:W-:Y:S01]  /*10700*/  FADD.FTZ R184, R183, R184 ;  /* 0x000000b8b7b87221 */ /* 0x000fe20000010000 */
[----:B------:R-:W-:Y:S02]  /*10710*/  VIADD R210, R210, 0xffffffff ;  /* 0xffffffffd2d27836 */ /* 0x000fe40000000000 */
[----:B------:R-:W-:Y:S02]  /*10720*/  IMAD.MOV.U32 R216, RZ, RZ, R178 ;  /* 0x000000ffffd87224 */ /* 0x000fe400078e00b2 */
[----:B------:R-:W-:Y:S01]  /*10730*/  FADD.FTZ R3, R186, R184 ;  /* 0x000000b8ba037221 */ /* 0x000fe20000010000 */
[----:B------:R-:W-:Y:S01]  /*10740*/  IMAD.MOV.U32 R217, RZ, RZ, R176 ;  /* 0x000000ffffd97224 */ /* 0x000fe200078e00b0 */
[----:B------:R-:W-:-:S02]  /*10750*/  WARPGROUP.DEPBAR.LE gsb0, 0x0 ;  /* 0x00008000000079c5 */ /* 0x000fc40000010000 */
[----:B------:R-:W-:Y:S02]  /*10760*/  VIADD R152, R158, 0x280 ;  /* 0x000002809e987836 */ /* 0x000fe40000000000 */
[----:B------:R-:W-:-:S03]  /*10770*/  IMAD.MOV.U32 R153, RZ, RZ, 0x40000040 ;  /* 0x40000040ff997424 */ /* 0x000fc600078e00ff */
[----:B------:R-:W-:Y:S02]  /*10780*/  R2UR UR6, R152 ;  /* 0x00000000980672ca */ /* 0x000fe400000e0000 */
[----:B------:R-:W-:Y:S02]  /*10790*/  R2UR UR7, R153 ;  /* 0x00000000990772ca */ /* 0x000fe400000e0000 */
[----:B------:R-:W-:Y:S02]  /*107a0*/  F2FP.BF16.F32.PACK_AB R152, R185, R172 ;  /* 0x000000acb998723e */ /* 0x000fe400000010ff */
[----:B------:R-:W-:Y:S02]  /*107b0*/  F2FP.BF16.F32.PACK_AB R153, R0, R170 ;  /* 0x000000aa0099723e */ /* 0x000fe400000010ff */
[----:B------:R-:W-:Y:S02]  /*107c0*/  F2FP.BF16.F32.PACK_AB R154, R182, R188 ;  /* 0x000000bcb69a723e */ /* 0x000fe400000010ff */
[----:B------:R-:W-:-:S04]  /*107d0*/  F2FP.BF16.F32.PACK_AB R155, R186, R183 ;  /* 0x000000b7ba9b723e */ /* 0x000fc800000010ff */
[----:B------:R-:W-:-:S06]  /*107e0*/  WARPGROUP.ARRIVE ;  /* 0x00000000000079c5 */ /* 0x000fcc0000000000 */
[----:B------:R-:W-:Y:S01]  /*107f0*/  HGMMA.64x256x16.F32.BF16 R24, R152, gdesc[UR4].tnspB, R24, gsb0 ;  /* 0x43e0000498187df0 */ /* 0x000fe20008001818 */
[----:B------:R-:W-:Y:S02]  /*10800*/  FADD.FTZ R0, R182, R192 ;  /* 0x000000c0b6007221 */ /* 0x000fe40000010000 */
[----:B------:R-:W-:Y:S02]  /*10810*/  WARPGROUP.DEPBAR.LE gsb0, 0x0 ;  /* 0x00008000000079c5 */ /* 0x000fe40000010000 */
[----:B------:R1:W-:Y:S01]  /*10820*/  @!P0 SYNCS.ARRIVE.TRANS64.RED.A1T0 RZ, [R211+URZ], RZ ;  /* 0x000000ffd3ff89a7 */ /* 0x0003e2000810043f */
[----:B------:R-:W-:Y:S05]  /*10830*/  @P2 BRA `(.L_x_14777) ;  /* 0xffffffc800a02947 */ /* 0x000fea000383ffff */
.L_x_14767:
[----:B------:R-:W2:Y:S02]  /*10840*/  LDL R152, [R1+0x60] ;  /* 0x0000600001987983 */ /* 0x000ea40000100800 */
[----:B--2---:R-:W-:-:S13]  /*10850*/  ISETP.GE.AND P2, PT, R210, R152, PT ;  /* 0x00000098d200720c */ /* 0x004fda0003f46270 */
[----:B------:R-:W-:Y:S05]  /*10860*/  @!P2 BRA `(.L_x_14778) ;  /* 0x0000002c00bca947 */ /* 0x000fea0003800000 */
[----:B------:R-:W-:Y:S02]  /*10870*/  IMAD.MOV.U32 R216, RZ, RZ, R178 ;  /* 0x000000ffffd87224 */ /* 0x000fe400078e00b2 */
[----:B------:R-:W-:-:S07]  /*10880*/  IMAD.MOV.U32 R217, RZ, RZ, R176 ;  /* 0x000000ffffd97224 */ /* 0x000fce00078e00b0 */
.L_x_14788:
[----:B------:R-:W-:Y:S01]  /*10890*/  VIADD R2, R2, 0x1 ;  /* 0x0000000102027836 */ /* 0x000fe20000000000 */
[----:B------:R-:W-:Y:S05]  /*108a0*/  YIELD ;  /* 0x0000000000007946 */ /* 0x000fea0003800000 */
[----:B------:R-:W-:-:S04]  /*108b0*/  ISETP.NE.AND P2, PT, R2, 0x2, PT ;  /* 0x000000020200780c */ /* 0x000fc80003f45270 */
[----:B------:R-:W-:Y:S02]  /*108c0*/  SEL R152, RZ, 0x1, P2 ;  /* 0x00000001ff987807 */ /* 0x000fe40001000000 */
[----:B------:R-:W-:Y:S02]  /*108d0*/  SEL R2, R2, RZ, P2 ;  /* 0x000000ff02027207 */ /* 0x000fe40001000000 */
[----:B------:R-:W-:Y:S01]  /*108e0*/  LOP3.LUT R23, R23, R152, RZ, 0x3c, !PT ;  /* 0x0000009817177212 */ /* 0x000fe200078e3cff */
[----:B--2--5:R-:W-:Y:S06]  /*108f0*/  @!P1 BRA `(.L_x_14779) ;  /* 0x0000000000049947 */ /* 0x024fec0003800000 */
[----:B------:R-:W-:Y:S01]  /*10900*/  BPT.TRAP 0x1 ;  /* 0x000000040000795c */ /* 0x000fe20000300000 */
.L_x_14779:
[----:B-1----:R-:W-:Y:S01]  /*10910*/  IMAD R211, R2, 0x8, R19 ;  /* 0x0000000802d37824 */ /* 0x002fe200078e0213 */
[----:B------:R-:W-:-:S04]  /*10920*/  SHF.L.U32 R218, R23, 0x1f, RZ ;  /* 0x0000001f17da7819 */ /* 0x000fc800000006ff */
[----:B------:R1:W2:Y:S01]  /*10930*/  SYNCS.PHASECHK.TRANS64.TRYWAIT P2, [R211+URZ+0x32430], R218 ;  /* 0x032430dad30075a7 */ /* 0x0002a2000804017f */
[----:B------:R-:W-:Y:S05]  /*10940*/  @!P1 BRA `(.L_x_14780) ;  /* 0x0000000000049947 */ /* 0x000fea0003800000 */
[----:B------:R-:W-:Y:S01]  /*10950*/  BPT.TRAP 0x1 ;  /* 0x000000040000795c */ /* 0x000fe20000300000 */
.L_x_14780:
[----:B------:R-:W3:Y:S01]  /*10960*/  LDL R152, [R1+0x4c] ;  /* 0x00004c0001987983 */ /* 0x000ee20000100800 */
[----:B------:R-:W-:Y:S02]  /*10970*/  IMAD.MOV.U32 R157, RZ, RZ, 0x40000040 ;  /* 0x40000040ff9d7424 */ /* 0x000fe400078e00ff */
[----:B---3--:R-:W-:Y:S01]  /*10980*/  IMAD R156, R2, 0x300, R152 ;  /* 0x00000300029c7824 */ /* 0x008fe200078e0298 */
[----:B--2---:R-:W-:Y:S06]  /*10990*/  @P2 BRA `(.L_x_14781) ;  /* 0x0000000000082947 */ /* 0x004fec0003800000 */
[----:B------:R-:W2:Y:S02]  /*109a0*/  SYNCS.PHASECHK.TRANS64.TRYWAIT P2, [R211+URZ+0x32430], R218 ;  /* 0x032430dad30075a7 */ /* 0x000ea4000804017f */
[----:B--2---:R-:W-:Y:S05]  /*109b0*/  @!P2 BRA `(.L_x_14782) ;  /* 0x0000013400f4a947 */ /* 0x004fea0003800000 */
.L_x_14781:
        /* <DEDUP_REMOVED lines=40> */
.L_x_14783:
[----:B------:R0:W3:Y:S01]  /*10c40*/  SYNCS.PHASECHK.TRANS64.TRYWAIT P2, [R211+URZ+0x32450], R218 ;  /* 0x032450dad30075a7 */ /* 0x0000e2000804017f */
[----:B------:R-:W-:Y:S05]  /*10c50*/  @!P1 BRA `(.L_x_14784) ;  /* 0x0000000000049947 */ /* 0x000fea0003800000 */
[----:B------:R-:W-:Y:S01]  /*10c60*/  BPT.TRAP 0x1 ;  /* 0x000000040000795c */ /* 0x000fe20000300000 */
.L_x_14784:
[----:B------:R-:W-:Y:S04]  /*10c70*/  BSSY B0, `(.L_x_14785) ;  /* 0x0000004000007945 */ /* 0x000fe80003800000 */
[----:B---3--:R-:W-:Y:S05]  /*10c80*/  @P2 BRA `(.L_x_14786) ;  /* 0x0000000000082947 */ /* 0x008fea0003800000 */
[----:B------:R-:W3:Y:S02]  /*10c90*/  SYNCS.PHASECHK.TRANS64.TRYWAIT P2, [R211+URZ+0x32450], R218 ;  /* 0x032450dad30075a7 */ /* 0x000ee4000804017f */
[----:B---3--:R-:W-:Y:S05]  /*10ca0*/  @!P2 BRA `(.L_x_14787) ;  /* 0x00000134004ca947 */ /* 0x008fea0003800000 */
.L_x_14786:
[----:B------:R-:W-:Y:S05]  /*10cb0*/  BSYNC B0 ;  /* 0x0000000000007941 */ /* 0x000fea0003800000 */
.L_x_14785:
[----:B------:R-:W-:Y:S05]  /*10cc0*/  WARPSYNC.ALL ;  /* 0x0000000000007948 */ /* 0x000fea0003800000 */
[----:B0123--:R-:W-:Y:S01]  /*10cd0*/  IMAD.MOV.U32 R218, RZ, RZ, 0xc00 ;  /* 0x00000c00ffda7424 */ /* 0x00ffe200078e00ff */
[----:B------:R-:W-:Y:S01]  /*10ce0*/  R2UR UR4, R4 ;  /* 0x00000000040472ca */ /* 0x000fe200000e0000 */
[----:B------:R-:W-:Y:S01]  /*10cf0*/  IMAD.MOV.U32 R219, RZ, RZ, 0x40000040 ;  /* 0x40000040ffdb7424 */ /* 0x000fe200078e00ff */
[----:B------:R-:W-:Y:S01]  /*10d00*/  R2UR UR5, R5 ;  /* 0x00000000050572ca */ /* 0x000fe200000e0000 */
[----:B------:R-:W-:Y:S01]  /*10d10*/  IMAD R218, R2, R218, UR39 ;  /* 0x0000002702da7e24 */ /* 0x000fe2000f8e02da */
[----:B------:R-:W-:Y:S01]  /*10d20*/  WARPGROUP.ARRIVE ;  /* 0x00000000000079c5 */ /* 0x000fe20000000000 */
[----:B------:R-:W-:Y:S01]  /*10d30*/  IMAD.MOV.U32 R221, RZ, RZ, 0x40000040 ;  /* 0x40000040ffdd7424 */ /* 0x000fe200078e00ff */
[----:B------:R-:W-:Y:S01]  /*10d40*/  R2UR UR7, R219 ;  /* 0x00000000db0772ca */ /* 0x000fe200000e0000 */
[C---:B------:R-:W-:Y:S01]  /*10d50*/  VIADD R220, R218.reuse, 0x2 ;  /* 0x00000002dadc7836 */ /* 0x040fe20000000000 */
[----:B------:R-:W-:Y:S01]  /*10d60*/  R2UR UR6, R218 ;  /* 0x00000000da0672ca */ /* 0x000fe200000e0000 */
[----:B------:R-:W-:Y:S01]  /*10d70*/  IMAD.MOV.U32 R219, RZ, RZ, 0x40000040 ;  /* 0x40000040ffdb7424 */ /* 0x000fe200078e00ff */
[----:B------:R0:W-:Y:S01]  /*10d80*/  STL [R1+0x1b0], R22 ;  /* 0x0001b01601007387 */ /* 0x0001e20000100800 */
[----:B------:R-:W-:-:S03]  /*10d90*/  UMOV UR43, UR48 ;  /* 0x00000030002b7c82 */ /* 0x000fc60008000000 */
[----:B------:R-:W-:Y:S04]  /*10da0*/  STL [R1+0x1ac], R19 ;  /* 0x0001ac1301007387 */ /* 0x000fe80000100800 */
[----:B------:R1:W-:Y:S03]  /*10db0*/  STL [R1+0x1a8], R18 ;  /* 0x0001a81201007387 */ /* 0x0003e60000100800 */
[----:B------:R-:W-:Y:S01]  /*10dc0*/  HGMMA.64x96x16.F32.BF16 R152, gdesc[UR4], R152, gsb0 ;  /* 0x01600000049879f0 */ /* 0x000fe20008001898 */
[----:B------:R-:W-:Y:S01]  /*10dd0*/  R2UR UR6, R220 ;  /* 0x00000000dc0672ca */ /* 0x000fe200000e0000 */
[----:B------:R-:W-:Y:S01]  /*10de0*/  VIADD R220, R218, 0x4 ;  /* 0x00000004dadc7836 */ /* 0x000fe20000000000 */
[----:B------:R-:W-:Y:S01]  /*10df0*/  R2UR UR7, R221 ;  /* 0x00000000dd0772ca */ /* 0x000fe200000e0000 */
[----:B------:R-:W-:Y:S01]  /*10e00*/  IMAD.MOV.U32 R221, RZ, RZ, 0x40000040 ;  /* 0x40000040ffdd7424 */ /* 0x000fe200078e00ff */
[----:B------:R-:W-:Y:S01]  /*10e10*/  R2UR UR4, R236 ;  /* 0x00000000ec0472ca */ /* 0x000fe200000e0000 */
[----:B------:R-:W-:Y:S01]  /*10e20*/  STL [R1+0x1a4], R17 ;  /* 0x0001a41101007387 */ /* 0x000fe20000100800 */
[----:B------:R-:W-:-:S03]  /*10e30*/  R2UR UR5, R237 ;  /* 0x00000000ed0572ca */ /* 0x000fc600000e0000 */
[----:B------:R-:W-:Y:S01]  /*10e40*/  STL [R1+0x1a0], R16 ;  /* 0x0001a01001007387 */ /* 0x000fe20000100800 */
[----:B------:R-:W-:Y:S02]  /*10e50*/  WARPGROUP.DEPBAR.LE gsb0, 0x0 ;  /* 0x00008000000079c5 */ /* 0x000fe40000010000 */
[----:B------:R-:W-:-:S07]  /*10e60*/  WARPGROUP.ARRIVE ;  /* 0x00000000000079c5 */ /* 0x000fce0000000000 */
[----:B------:R-:W-:Y:S01]  /*10e70*/  HGMMA.64x96x16.F32.BF16 R152, gdesc[UR4], R152, gsb0 ;  /* 0x01600000049879f0 */ /* 0x000fe20008001898 */
        /* <DEDUP_REMOVED lines=168> */
[----:B------:R-:W-:-:S02]  /*11900*/  FMUL.FTZ R191, R191, UR50 ;  /* 0x00000032bfbf7c20 */ /* 0x000fc40008410000 */
        /* <DEDUP_REMOVED lines=38> */
[----:B0-----:R-:W-:Y:S01]  /*11b70*/  MUFU.TANH R22, R154 ;  /* 0x0000009a00167308 */ /* 0x001fe20000002400 */
[----:B---3--:R-:W-:-:S07]  /*11b80*/  FMNMX.FTZ R169, R193, R169, !PT ;  /* 0x000000a9c1a97209 */ /* 0x008fce0007810000 */
[----:B------:R-:W0:Y:S01]  /*11b90*/  MUFU.TANH R181, R158 ;  /* 0x0000009e00b57308 */ /* 0x000e220000002400 */
[----:B----4-:R-:W-:-:S05]  /*11ba0*/  FMNMX.FTZ R169, R192, R169, !PT ;  /* 0x000000a9c0a97209 */ /* 0x010fca0007810000 */
[----:B------:R-:W2:Y:S02]  /*11bb0*/  SHFL.BFLY PT, R176, R169, 0x2, 0x1f ;  /* 0x0c401f00a9b07f89 */ /* 0x000ea400000e0000 */
[----:B------:R3:W-:Y:S08]  /*11bc0*/  MUFU.TANH R197, R170 ;  /* 0x000000aa00c57308 */ /* 0x0007f00000002400 */
[----:B-1----:R1:W-:Y:S01]  /*11bd0*/  MUFU.TANH R18, R162 ;  /* 0x000000a200127308 */ /* 0x0023e20000002400 */
[----:B---3--:R-:W-:-:S07]  /*11be0*/  IMAD.MOV.U32 R170, RZ, RZ, R180 ;  /* 0x000000ffffaa7224 */ /* 0x008fce00078e00b4 */
[----:B------:R-:W-:Y:S01]  /*11bf0*/  MUFU.TANH R19, R155 ;  /* 0x0000009b00137308 */ /* 0x000fe20000002400 */
[----:B--2---:R-:W-:-:S07]  /*11c00*/  FMNMX.FTZ R176, R169, R176, !PT ;  /* 0x000000b0a9b07209 */ /* 0x004fce0007810000 */
[----:B------:R-:W2:Y:S01]  /*11c10*/  MUFU.TANH R184, R159 ;  /* 0x0000009f00b87308 */ /* 0x000ea20000002400 */
[----:B------:R-:W3:Y:S07]  /*11c20*/  SHFL.BFLY PT, R154, R176, 0x1, 0x1f ;  /* 0x0c201f00b09a7f89 */ /* 0x000eee00000e0000 */
[----:B------:R4:W-:Y:S08]  /*11c30*/  MUFU.TANH R17, R163 ;  /* 0x000000a300117308 */ /* 0x0009f00000002400 */
[----:B------:R-:W2:Y:S08]  /*11c40*/  MUFU.TANH R196, R167 ;  /* 0x000000a700c47308 */ /* 0x000eb00000002400 */
[----:B------:R2:W-:Y:S01]  /*11c50*/  MUFU.TANH R16, R166 ;  /* 0x000000a600107308 */ /* 0x0005e20000002400 */
[----:B---3--:R-:W-:-:S05]  /*11c60*/  FMNMX.FTZ R176, R176, R154, !PT ;  /* 0x0000009ab0b07209 */ /* 0x008fca0007810000 */
[C---:B------:R-:W-:Y:S01]  /*11c70*/  FADD.FTZ R169, -R176.reuse, R217 ;  /* 0x000000d9b0a97221 */ /* 0x040fe20000010100 */
[----:B------:R-:W-:Y:S01]  /*11c80*/  FMUL.FTZ R180, R176, UR43 ;  /* 0x0000002bb0b47c20 */ /* 0x000fe20008410000 */
[----:B------:R-:W-:Y:S01]  /*11c90*/  IMAD.MOV.U32 R217, RZ, RZ, R177 ;  /* 0x000000ffffd97224 */ /* 0x000fe200078e00b1 */
[----:B------:R-:W3:Y:S01]  /*11ca0*/  MUFU.TANH R171, R171 ;  /* 0x000000ab00ab7308 */ /* 0x000ee20000002400 */
[----:B------:R-:W-:Y:S01]  /*11cb0*/  FMUL.FTZ R169, R169, UR43 ;  /* 0x0000002ba9a97c20 */ /* 0x000fe20008410000 */
[--C-:B------:R-:W-:Y:S01]  /*11cc0*/  FFMA.FTZ R177, R230, UR43, -R180.reuse ;  /* 0x0000002be6b17c23 */ /* 0x100fe200080108b4 */
[--C-:B------:R-:W-:Y:S01]  /*11cd0*/  FFMA.FTZ R158, R220, UR43, -R180.reuse ;  /* 0x0000002bdc9e7c23 */ /* 0x100fe200080108b4 */
[----:B0-----:R-:W-:Y:S02]  /*11ce0*/  IMAD.MOV.U32 R220, RZ, RZ, R181 ;  /* 0x000000ffffdc7224 */ /* 0x001fe400078e00b5 */
[--C-:B-1----:R-:W-:Y:S01]  /*11cf0*/  FFMA.FTZ R162, R152, UR43, -R180.reuse ;  /* 0x0000002b98a27c23 */ /* 0x102fe200080108b4 */
[--C-:B------:R-:W-:Y:S01]  /*11d00*/  FFMA.FTZ R181, R156, UR43, -R180.reuse ;  /* 0x0000002b9cb57c23 */ /* 0x100fe200080108b4 */
[--C-:B----4-:R-:W-:Y:S01]  /*11d10*/  FFMA.FTZ R163, R153, UR43, -R180.reuse ;  /* 0x0000002b99a37c23 */ /* 0x110fe200080108b4 */
[----:B------:R0:W-:Y:S01]  /*11d20*/  MUFU.EX2 R156, R169 ;  /* 0x000000a9009c7308 */ /* 0x0001e20000000800 */
[----:B------:R-:W-:Y:S01]  /*11d30*/  FFMA.FTZ R188, R221, UR43, -R180 ;  /* 0x0000002bddbc7c23 */ /* 0x000fe200080108b4 */
[----:B--2---:R-:W-:-:S02]  /*11d40*/  IMAD.MOV.U32 R221, RZ, RZ, R184 ;  /* 0x000000ffffdd7224 */ /* 0x004fc400078e00b8 */
[--C-:B------:R-:W-:Y:S01]  /*11d50*/  FFMA.FTZ R189, R229, UR43, -R180.reuse ;  /* 0x0000002be5bd7c23 */ /* 0x100fe200080108b4 */
[--C-:B------:R-:W-:Y:S01]  /*11d60*/  FFMA.FTZ R166, R160, UR43, -R180.reuse ;  /* 0x0000002ba0a67c23 */ /* 0x100fe200080108b4 */
[----:B------:R-:W-:Y:S01]  /*11d70*/  FMUL.FTZ R160, R175, UR50 ;  /* 0x00000032afa07c20 */ /* 0x000fe20008410000 */
[--C-:B------:R-:W-:Y:S01]  /*11d80*/  FFMA.FTZ R155, R222, UR43, -R180.reuse ;  /* 0x0000002bde9b7c23 */ /* 0x100fe200080108b4 */
[----:B------:R-:W-:Y:S01]  /*11d90*/  FFMA.FTZ R154, R223, UR43, -R180 ;  /* 0x0000002bdf9a7c23 */ /* 0x000fe200080108b4 */
[----:B------:R-:W1:Y:S01]  /*11da0*/  MUFU.EX2 R152, R177 ;  /* 0x000000b100987308 */ /* 0x000e620000000800 */
[----:B------:R-:W-:Y:S02]  /*11db0*/  IMAD.MOV.U32 R222, RZ, RZ, R196 ;  /* 0x000000ffffde7224 */ /* 0x000fe400078e00c4 */
[----:B------:R-:W-:Y:S01]  /*11dc0*/  FMUL.FTZ R196, R179, UR50 ;  /* 0x00000032b3c47c20 */ /* 0x000fe20008410000 */
[----:B------:R-:W-:Y:S02]  /*11dd0*/  IMAD.MOV.U32 R223, RZ, RZ, R197 ;  /* 0x000000ffffdf7224 */ /* 0x000fe400078e00c5 */
[----:B------:R-:W-:Y:S01]  /*11de0*/  FMUL.FTZ R197, R178, UR50 ;  /* 0x00000032b2c57c20 */ /* 0x000fe20008410000 */
[----:B---3--:R-:W-:-:S02]  /*11df0*/  IMAD.MOV.U32 R229, RZ, RZ, R171 ;  /* 0x000000ffffe57224 */ /* 0x008fc400078e00ab */
[--C-:B------:R-:W-:Y:S01]  /*11e00*/  FFMA.FTZ R185, R219, UR43, -R180.reuse ;  /* 0x0000002bdbb97c23 */ /* 0x100fe200080108b4 */
[--C-:B------:R-:W-:Y:S01]  /*11e10*/  FFMA.FTZ R159, R218, UR43, -R180.reuse ;  /* 0x0000002bda9f7c23 */ /* 0x100fe200080108b4 */
[----:B------:R-:W2:Y:S01]  /*11e20*/  MUFU.TANH R174, R174 ;  /* 0x000000ae00ae7308 */ /* 0x000ea20000002400 */
[--C-:B------:R-:W-:Y:S01]  /*11e30*/  FFMA.FTZ R184, R157, UR43, -R180.reuse ;  /* 0x0000002b9db87c23 */ /* 0x100fe200080108b4 */
[--C-:B------:R-:W-:Y:S01]  /*11e40*/  FFMA.FTZ R167, R161, UR43, -R180.reuse ;  /* 0x0000002ba1a77c23 */ /* 0x100fe200080108b4 */
[--C-:B------:R-:W-:Y:S01]  /*11e50*/  FFMA.FTZ R164, R164, UR43, -R180.reuse ;  /* 0x0000002ba4a47c23 */ /* 0x100fe200080108b4 */
[--C-:B------:R-:W-:Y:S01]  /*11e60*/  FFMA.FTZ R165, R165, UR43, -R180.reuse ;  /* 0x0000002ba5a57c23 */ /* 0x100fe200080108b4 */
[--C-:B------:R-:W-:Y:S01]  /*11e70*/  FFMA.FTZ R168, R168, UR43, -R180.reuse ;  /* 0x0000002ba8a87c23 */ /* 0x100fe200080108b4 */
[--C-:B0-----:R-:W-:Y:S01]  /*11e80*/  FFMA.FTZ R169, R217, UR43, -R180.reuse ;  /* 0x0000002bd9a97c23 */ /* 0x101fe200080108b4 */
[----:B------:R-:W-:Y:S01]  /*11e90*/  FFMA.FTZ R170, R170, UR43, -R180 ;  /* 0x0000002baaaa7c23 */ /* 0x000fe200080108b4 */
[----:B------:R-:W0:Y:S01]  /*11ea0*/  MUFU.EX2 R189, R189 ;  /* 0x000000bd00bd7308 */ /* 0x000e220000000800 */
[----:B-1----:R-:W-:Y:S01]  /*11eb0*/  FFMA.FTZ R153, R156, R0, R152 ;  /* 0x000000009c997223 */ /* 0x002fe20000010098 */
[----:B------:R-:W-:Y:S01]  /*11ec0*/  FMNMX.FTZ R0, R22, R216, !PT ;  /* 0x000000d816007209 */ /* 0x000fe20007810000 */
[--C-:B------:R-:W-:Y:S01]  /*11ed0*/  FFMA.FTZ R171, R231, UR43, -R180.reuse ;  /* 0x0000002be7ab7c23 */ /* 0x100fe200080108b4 */
[--C-:B------:R-:W-:Y:S01]  /*11ee0*/  FFMA.FTZ R172, R172, UR43, -R180.reuse ;  /* 0x0000002bacac7c23 */ /* 0x100fe200080108b4 */
[----:B------:R-:W-:Y:S01]  /*11ef0*/  FFMA.FTZ R173, R173, UR43, -R180 ;  /* 0x0000002badad7c23 */ /* 0x000fe200080108b4 */
[----:B------:R-:W-:Y:S01]  /*11f00*/  FMNMX.FTZ R0, R19, R0, !PT ;  /* 0x0000000013007209 */ /* 0x000fe20007810000 */
[----:B------:R-:W-:Y:S01]  /*11f10*/  FMUL.FTZ R217, R186, UR50 ;  /* 0x00000032bad97c20 */ /* 0x000fe20008410000 */
[----:B------:R-:W1:Y:S01]  /*11f20*/  MUFU.TANH R160, R160 ;  /* 0x000000a000a07308 */ /* 0x000e620000002400 */
[----:B--2---:R-:W-:Y:S01]  /*11f30*/  IMAD.MOV.U32 R230, RZ, RZ, R174 ;  /* 0x000000ffffe67224 */ /* 0x004fe200078e00ae */
[----:B------:R-:W-:Y:S01]  /*11f40*/  FMNMX.FTZ R0, R220, R0, !PT ;  /* 0x00000000dc007209 */ /* 0x000fe20007810000 */
[--C-:B------:R-:W-:Y:S01]  /*11f50*/  FFMA.FTZ R174, R193, UR43, -R180.reuse ;  /* 0x0000002bc1ae7c23 */ /* 0x100fe200080108b4 */
[----:B------:R-:W-:Y:S01]  /*11f60*/  FFMA.FTZ R180, R192, UR43, -R180 ;  /* 0x0000002bc0b47c23 */ /* 0x000fe200080108b4 */
[----:B------:R-:W-:Y:S01]  /*11f70*/  FMUL.FTZ R192, R182, UR50 ;  /* 0x00000032b6c07c20 */ /* 0x000fe20008410000 */
[----:B------:R-:W-:Y:S01]  /*11f80*/  FMNMX.FTZ R0, R221, R0, !PT ;  /* 0x00000000dd007209 */ /* 0x000fe20007810000 */
[----:B------:R-:W-:Y:S01]  /*11f90*/  FMUL.FTZ R193, R187, UR50 ;  /* 0x00000032bbc17c20 */ /* 0x000fe20008410000 */
[----:B------:R-:W2:Y:S01]  /*11fa0*/  MUFU.TANH R197, R197 ;  /* 0x000000c500c57308 */ /* 0x000ea20000002400 */
[C---:B0-----:R-:W-:Y:S01]  /*11fb0*/  FADD.FTZ R153, R189.reuse, R153 ;  /* 0x00000099bd997221 */ /* 0x041fe20000010000 */
[----:B------:R-:W-:Y:S01]  /*11fc0*/  FMNMX.FTZ R0, R18, R0, !PT ;  /* 0x0000000012007209 */ /* 0x000fe20007810000 */
[----:B------:R-:W-:Y:S01]  /*11fd0*/  FMUL.FTZ R175, R194, UR50 ;  /* 0x00000032c2af7c20 */ /* 0x000fe20008410000 */
[----:B------:R-:W-:Y:S01]  /*11fe0*/  F2FP.BF16.F32.PACK_AB R152, R189, R152 ;  /* 0x00000098bd98723e */ /* 0x000fe200000010ff */
[----:B------:R-:W-:Y:S01]  /*11ff0*/  FMUL.FTZ R189, R183, UR50 ;  /* 0x00000032b7bd7c20 */ /* 0x000fe20008410000 */
[----:B------:R-:W-:Y:S01]  /*12000*/  FMNMX.FTZ R0, R17, R0, !PT ;  /* 0x0000000011007209 */ /* 0x000fe20007810000 */
[----:B------:R-:W-:Y:S01]  /*12010*/  FMUL.FTZ R179, R195, UR50 ;  /* 0x00000032c3b37c20 */ /* 0x000fe20008410000 */
[----:B------:R-:W0:Y:S01]  /*12020*/  MUFU.TANH R196, R196 ;  /* 0x000000c400c47308 */ /* 0x000e220000002400 */
[----:B------:R-:W-:Y:S01]  /*12030*/  FMUL.FTZ R186, R198, UR50 ;  /* 0x00000032c6ba7c20 */ /* 0x000fe20008410000 */
[----:B------:R-:W-:Y:S01]  /*12040*/  FMNMX.FTZ R0, R16, R0, !PT ;  /* 0x0000000010007209 */ /* 0x000fe20007810000 */
[----:B------:R-:W-:-:S03]  /*12050*/  FMUL.FTZ R187, R199, UR50 ;  /* 0x00000032c7bb7c20 */ /* 0x000fc60008410000 */
[----:B------:R-:W-:Y:S02]  /*12060*/  FMNMX.FTZ R0, R222, R0, !PT ;  /* 0x00000000de007209 */ /* 0x000fe40007810000 */
[----:B------:R-:W3:Y:S02]  /*12070*/  MUFU.TANH R192, R192 ;  /* 0x000000c000c07308 */ /* 0x000ee40000002400 */
[----:B------:R-:W-:-:S04]  /*12080*/  FMNMX.FTZ R0, R223, R0, !PT ;  /* 0x00000000df007209 */ /* 0x000fc80007810000 */
[----:B------:R-:W-:Y:S02]  /*12090*/  FMNMX.FTZ R0, R229, R0, !PT ;  /* 0x00000000e5007209 */ /* 0x000fe40007810000 */
[----:B------:R-:W4:Y:S02]  /*120a0*/  MUFU.TANH R189, R189 ;  /* 0x000000bd00bd7308 */ /* 0x000f240000002400 */
[----:B------:R-:W-:-:S04]  /*120b0*/  FMNMX.FTZ R157, R230, R0, !PT ;  /* 0x00000000e69d7209 */ /* 0x000fc80007810000 */
[----:B-1----:R-:W-:Y:S02]  /*120c0*/  FMNMX.FTZ R157, R160, R157, !PT ;  /* 0x0000009da09d7209 */ /* 0x002fe40007810000 */
[----:B------:R-:W1:Y:S02]  /*120d0*/  MUFU.TANH R217, R217 ;  /* 0x000000d900d97308 */ /* 0x000e640000002400 */
[----:B--2---:R-:W-:-:S04]  /*120e0*/  FMNMX.FTZ R157, R197, R157, !PT ;  /* 0x0000009dc59d7209 */ /* 0x004fc80007810000 */
[----:B0-----:R-:W-:Y:S02]  /*120f0*/  FMNMX.FTZ R157, R196, R157, !PT ;  /* 0x0000009dc49d7209 */ /* 0x001fe40007810000 */
[----:B------:R-:W0:Y:S02]  /*12100*/  MUFU.TANH R193, R193 ;  /* 0x000000c100c17308 */ /* 0x000e240000002400 */
[----:B---3--:R-:W-:-:S04]  /*12110*/  FMNMX.FTZ R157, R192, R157, !PT ;  /* 0x0000009dc09d7209 */ /* 0x008fc80007810000 */
[----:B----4-:R-:W-:Y:S02]  /*12120*/  FMNMX.FTZ R157, R189, R157, !PT ;  /* 0x0000009dbd9d7209 */ /* 0x010fe40007810000 */
[----:B------:R-:W2:Y:S02]  /*12130*/  MUFU.TANH R190, R190 ;  /* 0x000000be00be7308 */ /* 0x000ea40000002400 */
[----:B-1----:R-:W-:-:S06]  /*12140*/  FMNMX.FTZ R157, R217, R157, !PT ;  /* 0x0000009dd99d7209 */ /* 0x002fcc0007810000 */
        /* <DEDUP_REMOVED lines=10> */
[----:B------:R-:W2:Y:S01]  /*121f0*/  MUFU.EX2 R154, R154 ;  /* 0x0000009a009a7308 */ /* 0x000ea20000000800 */
[----:B-1----:R-:W-:-:S07]  /*12200*/  FMNMX.FTZ R157, R186, R157, !PT ;  /* 0x0000009dba9d7209 */ /* 0x002fce0007810000 */
[----:B------:R-:W1:Y:S01]  /*12210*/  MUFU.EX2 R155, R155 ;  /* 0x0000009b009b7308 */ /* 0x000e620000000800 */
[----:B0-----:R-:W-:-:S05]  /*12220*/  FMNMX.FTZ R178, R187, R157, !PT ;  /* 0x0000009dbbb27209 */ /* 0x001fca0007810000 */
[----:B------:R-:W0:Y:S01]  /*12230*/  SHFL.BFLY PT, R157, R178, 0x2, 0x1f ;  /* 0x0c401f00b29d7f89 */ /* 0x000e2200000e0000 */
[----:B--2---:R-:W-:Y:S01]  /*12240*/  FADD.FTZ R161, R154, R153 ;  /* 0x000000999aa17221 */ /* 0x004fe20000010000 */
[----:B------:R-:W2:Y:S01]  /*12250*/  S2R R198, SR_TID.X ;  /* 0x0000000000c67919 */ /* 0x000ea20000002100 */
[----:B-1----:R-:W-:Y:S02]  /*12260*/  F2FP.BF16.F32.PACK_AB R154, R155, R154 ;  /* 0x0000009a9b9a723e */ /* 0x002fe400000010ff */
[----:B0-----:R-:W-:-:S05]  /*12270*/  FMNMX.FTZ R178, R178, R157, !PT ;  /* 0x0000009db2b27209 */ /* 0x001fca0007810000 */
[----:B------:R-:W0:Y:S02]  /*12280*/  SHFL.BFLY PT, R157, R178, 0x1, 0x1f ;  /* 0x0c201f00b29d7f89 */ /* 0x000e2400000e0000 */
[----:B0-----:R-:W-:-:S05]  /*12290*/  FMNMX.FTZ R178, R178, R157, !PT ;  /* 0x0000009db2b27209 */ /* 0x001fca0007810000 */
[C---:B------:R-:W-:Y:S01]  /*122a0*/  FADD.FTZ R157, -R178.reuse, R216 ;  /* 0x000000d8b29d7221 */ /* 0x040fe20000010100 */
[----:B------:R-:W-:-:S03]  /*122b0*/  FMUL.FTZ R191, R178, UR43 ;  /* 0x0000002bb2bf7c20 */ /* 0x000fc60008410000 */
[----:B------:R-:W-:Y:S01]  /*122c0*/  FMUL.FTZ R153, R157, UR43 ;  /* 0x0000002b9d997c20 */ /* 0x000fe20008410000 */
[----:B------:R-:W-:-:S03]  /*122d0*/  FADD.FTZ R157, R155, R161 ;  /* 0x000000a19b9d7221 */ /* 0x000fc60000010000 */
[----:B------:R0:W-:Y:S02]  /*122e0*/  MUFU.EX2 R155, R153 ;  /* 0x00000099009b7308 */ /* 0x0001e40000000800 */
[----:B0-----:R-:W-:Y:S01]  /*122f0*/  FFMA.FTZ R153, R22, UR43, -R191 ;  /* 0x0000002b16997c23 */ /* 0x001fe200080108bf */
[----:B--2---:R-:W-:Y:S01]  /*12300*/  SHF.R.U32.HI R198, RZ, 0x7, R198 ;  /* 0x00000007ffc67819 */ /* 0x004fe200000116c6 */
[-C--:B------:R-:W-:Y:S01]  /*12310*/  FMUL.FTZ R24, R24, R156.reuse ;  /* 0x0000009c18187220 */ /* 0x080fe20000410000 */
[-C--:B------:R-:W-:Y:S01]  /*12320*/  FMUL.FTZ R25, R25, R156.reuse ;  /* 0x0000009c19197220 */ /* 0x080fe20000410000 */
[-C--:B------:R-:W-:Y:S01]  /*12330*/  FMUL.FTZ R28, R28, R156.reuse ;  /* 0x0000009c1c1c7220 */ /* 0x080fe20000410000 */
[-C--:B------:R-:W-:Y:S01]  /*12340*/  FMUL.FTZ R29, R29, R156.reuse ;  /* 0x0000009c1d1d7220 */ /* 0x080fe20000410000 */
[----:B------:R-:W0:Y:S01]  /*12350*/  MUFU.EX2 R153, R153 ;  /* 0x0000009900997308 */ /* 0x000e220000000800 */
        /* <DEDUP_REMOVED lines=16> */
[----:B0-----:R-:W-:Y:S01]  /*12460*/  FFMA.FTZ R194, R155, R3, R153 ;  /* 0x000000039bc27223 */ /* 0x001fe20000010099 */
        /* <DEDUP_REMOVED lines=50> */
[--C-:B------:R-:W-:Y:S01]  /*12790*/  FFMA.FTZ R161, R19, UR43, -R191.reuse ;  /* 0x0000002b13a17c23 */ /* 0x100fe200080108bf */
[--C-:B------:R-:W-:Y:S01]  /*127a0*/  FFMA.FTZ R156, R220, UR43, -R191.reuse ;  /* 0x0000002bdc9c7c23 */ /* 0x100fe200080108bf */
[----:B------:R-:W-:Y:S01]  /*127b0*/  FFMA.FTZ R195, R221, UR43, -R191 ;  /* 0x0000002bddc37c23 */ /* 0x000fe200080108bf */
[----:B------:R0:W-:Y:S01]  /*127c0*/  BAR.SYNC.DEFER_BLOCKING R3, 0x100 ;  /* 0x000400030000751d */ /* 0x0001e20000010000 */
[----:B------:R-:W-:-:S05]  /*127d0*/  IMAD.MOV.U32 R182, RZ, RZ, 0xc00 ;  /* 0x00000c00ffb67424 */ /* 0x000fca00078e00ff */
[----:B------:R-:W1:Y:S01]  /*127e0*/  MUFU.EX2 R161, R161 ;  /* 0x000000a100a17308 */ /* 0x000e620000000800 */
[----:B------:R-:W-:Y:S02]  /*127f0*/  IMAD.MOV.U32 R183, RZ, RZ, 0x40000040 ;  /* 0x40000040ffb77424 */ /* 0x000fe400078e00ff */
        /* <DEDUP_REMOVED lines=15> */
[----:B------:R-:W-:Y:S01]  /*128f0*/  IMAD R182, R2, R182, UR42 ;  /* 0x0000002a02b67e24 */ /* 0x000fe2000f8e02b6 */
[----:B------:R-:W-:Y:S01]  /*12900*/  R2UR UR7, R183 ;  /* 0x00000000b70772ca */ /* 0x000fe200000e0000 */
        /* <DEDUP_REMOVED lines=52> */
[----:B-1----:R-:W-:Y:S01]  /*12c50*/  F2FP.BF16.F32.PACK_AB R153, R161, R153 ;  /* 0x00000099a199723e */ /* 0x002fe200000010ff */
[----:B------:R-:W-:Y:S01]  /*12c60*/  MUFU.EX2 R185, R185 ;  /* 0x000000b900b97308 */ /* 0x000fe20000000800 */
[----:B---3--:R-:W-:-:S07]  /*12c70*/  F2FP.BF16.F32.PACK_AB R155, R195, R156 ;  /* 0x0000009cc39b723e */ /* 0x008fce00000010ff */
[----:B------:R-:W-:Y:S01]  /*12c80*/  MUFU.EX2 R181, R181 ;  /* 0x000000b500b57308 */ /* 0x000fe20000000800 */
[----:B------:R-:W-:-:S07]  /*12c90*/  WARPGROUP.ARRIVE ;  /* 0x00000000000079c5 */ /* 0x000fce0000000000 */
[----:B------:R-:W-:Y:S01]  /*12ca0*/  MUFU.EX2 R184, R184 ;  /* 0x000000b800b87308 */ /* 0x000fe20000000800 */
[----:B------:R-:W-:Y:S01]  /*12cb0*/  HGMMA.64x256x16.F32.BF16 R24, R152, gdesc[UR4].tnspB, R24, gsb0 ;  /* 0x43e0000498187df0 */ /* 0x000fe20008001818 */
[----:B------:R-:W-:Y:S01]  /*12cc0*/  FADD.FTZ R194, R161, R194 ;  /* 0x000000c2a1c27221 */ /* 0x000fe20000010000 */
[--C-:B------:R-:W-:Y:S01]  /*12cd0*/  FFMA.FTZ R183, R16, UR43, -R191.reuse ;  /* 0x0000002b10b77c23 */ /* 0x100fe200080108bf */
[--C-:B0-----:R-:W-:Y:S01]  /*12ce0*/  FFMA.FTZ R3, R222, UR43, -R191.reuse ;  /* 0x0000002bde037c23 */ /* 0x101fe200080108bf */
[--C-:B------:R-:W-:Y:S01]  /*12cf0*/  FFMA.FTZ R0, R0, UR43, -R191.reuse ;  /* 0x0000002b00007c23 */ /* 0x100fe200080108bf */
[----:B------:R2:W5:Y:S02]  /*12d00*/  LDL.LU R22, [R1+0x1b0] ;  /* 0x0001b00001167983 */ /* 0x0005640000300800 */
[----:B------:R0:W-:Y:S01]  /*12d10*/  MUFU.EX2 R161, R158 ;  /* 0x0000009e00a17308 */ /* 0x0001e20000000800 */
[----:B------:R-:W-:Y:S01]  /*12d20*/  FADD.FTZ R194, R156, R194 ;  /* 0x000000c29cc27221 */ /* 0x000fe20000010000 */
[--C-:B------:R-:W-:Y:S01]  /*12d30*/  FFMA.FTZ R198, R223, UR43, -R191.reuse ;  /* 0x0000002bdfc67c23 */ /* 0x100fe200080108bf */
[----:B------:R2:W5:Y:S01]  /*12d40*/  LDL.LU R19, [R1+0x1ac] ;  /* 0x0001ac0001137983 */ /* 0x0005620000300800 */
[----:B0-----:R-:W-:-:S04]  /*12d50*/  FFMA.FTZ R158, R18, UR43, -R191 ;  /* 0x0000002b129e7c23 */ /* 0x001fc800080108bf */
[----:B------:R-:W-:Y:S08]  /*12d60*/  MUFU.EX2 R183, R183 ;  /* 0x000000b700b77308 */ /* 0x000ff00000000800 */
[----:B------:R-:W-:Y:S01]  /*12d70*/  MUFU.EX2 R3, R3 ;  /* 0x0000000300037308 */ /* 0x000fe20000000800 */
[----:B------:R-:W-:Y:S01]  /*12d80*/  FADD.FTZ R194, R195, R194 ;  /* 0x000000c2c3c27221 */ /* 0x000fe20000010000 */
[----:B------:R2:W5:Y:S06]  /*12d90*/  LDL.LU R18, [R1+0x1a8] ;  /* 0x0001a80001127983 */ /* 0x00056c0000300800 */
[----:B------:R-:W0:Y:S02]  /*12da0*/  MUFU.EX2 R158, R158 ;  /* 0x0000009e009e7308 */ /* 0x000e240000000800 */
[----:B0-----:R-:W-:-:S06]  /*12db0*/  FADD.FTZ R194, R158, R194 ;  /* 0x000000c29ec27221 */ /* 0x001fcc0000010000 */
[----:B------:R-:W-:Y:S01]  /*12dc0*/  MUFU.EX2 R198, R198 ;  /* 0x000000c600c67308 */ /* 0x000fe20000000800 */
[----:B------:R-:W-:-:S07]  /*12dd0*/  WARPGROUP.DEPBAR.LE gsb0, 0x0 ;  /* 0x00008000000079c5 */ /* 0x000fce0000010000 */
[----:B------:R0:W1:Y:S08]  /*12de0*/  MUFU.EX2 R155, R188 ;  /* 0x000000bc009b7308 */ /* 0x0000700000000800 */
[----:B------:R3:W-:Y:S01]  /*12df0*/  MUFU.EX2 R154, R159 ;  /* 0x0000009f009a7308 */ /* 0x0007e20000000800 */
[----:B0-----:R-:W-:Y:S01]  /*12e00*/  FFMA.FTZ R188, R17, UR43, -R191 ;  /* 0x0000002b11bc7c23 */ /* 0x001fe200080108bf */
[----:B------:R-:W-:Y:S01]  /*12e10*/  VIADD R152, R182, 0x80 ;  /* 0x00000080b6987836 */ /* 0x000fe20000000000 */
[----:B------:R2:W5:Y:S05]  /*12e20*/  LDL.LU R17, [R1+0x1a4] ;  /* 0x0001a40001117983 */ /* 0x00056a0000300800 */
[----:B------:R-:W0:Y:S01]  /*12e30*/  MUFU.EX2 R188, R188 ;  /* 0x000000bc00bc7308 */ /* 0x000e220000000800 */
[----:B------:R-:W-:Y:S01]  /*12e40*/  IMAD.MOV.U32 R153, RZ, RZ, 0x40000040 ;  /* 0x40000040ff997424 */ /* 0x000fe200078e00ff */
[----:B------:R-:W-:Y:S01]  /*12e50*/  R2UR UR6, R152 ;  /* 0x00000000980672ca */ /* 0x000fe200000e0000 */
[----:B-1----:R-:W-:Y:S01]  /*12e60*/  FADD.FTZ R195, R155, R157 ;  /* 0x0000009d9bc37221 */ /* 0x002fe20000010000 */
[----:B------:R-:W-:Y:S01]  /*12e70*/  F2FP.BF16.F32.PACK_AB R156, R161, R155 ;  /* 0x0000009ba19c723e */ /* 0x000fe200000010ff */
[----:B------:R2:W5:Y:S01]  /*12e80*/  LDL.LU R16, [R1+0x1a0] ;  /* 0x0001a00001107983 */ /* 0x0005620000300800 */
[----:B------:R-:W-:-:S02]  /*12e90*/  R2UR UR7, R153 ;  /* 0x00000000990772ca */ /* 0x000fc400000e0000 */
[----:B---3--:R-:W-:Y:S02]  /*12ea0*/  F2FP.BF16.F32.PACK_AB R159, R3, R183 ;  /* 0x000000b7039f723e */ /* 0x008fe400000010ff */
[----:B0-----:R-:W-:Y:S01]  /*12eb0*/  F2FP.BF16.F32.PACK_AB R157, R188, R158 ;  /* 0x0000009ebc9d723e */ /* 0x001fe200000010ff */
[----:B------:R-:W-:Y:S01]  /*12ec0*/  FFMA.FTZ R155, R230, UR43, -R191 ;  /* 0x0000002be69b7c23 */ /* 0x000fe200080108bf */
[----:B------:R-:W-:Y:S01]  /*12ed0*/  F2FP.BF16.F32.PACK_AB R158, R154, R185 ;  /* 0x000000b99a9e723e */ /* 0x000fe200000010ff */
[----:B------:R-:W-:Y:S02]  /*12ee0*/  VIADD R152, R182, 0x100 ;  /* 0x00000100b6987836 */ /* 0x000fe40000000000 */
[----:B------:R-:W-:Y:S01]  /*12ef0*/  FADD.FTZ R195, R161, R195 ;  /* 0x000000c3a1c37221 */ /* 0x000fe20000010000 */
[----:B------:R-:W-:Y:S01]  /*12f00*/  FADD.FTZ R199, R188, R194 ;  /* 0x000000c2bcc77221 */ /* 0x000fe20000010000 */
[----:B------:R-:W-:Y:S01]  /*12f10*/  WARPGROUP.ARRIVE ;  /* 0x00000000000079c5 */ /* 0x000fe20000000000 */
[----:B------:R-:W-:Y:S01]  /*12f20*/  MUFU.EX2 R0, R0 ;  /* 0x0000000000007308 */ /* 0x000fe20000000800 */
[----:B------:R-:W3:Y:S04]  /*12f30*/  LDL R216, [R1+0x60] ;  /* 0x0000600001d87983 */ /* 0x000ee80000100800 */
[----:B------:R-:W-:Y:S03]  /*12f40*/  HGMMA.64x256x16.F32.BF16 R24, R156, gdesc[UR4].tnspB, R24, gsb0 ;  /* 0x43e000049c187df0 */ /* 0x000fe60008001818 */
[----:B------:R-:W-:Y:S01]  /*12f50*/  MUFU.EX2 R155, R155 ;  /* 0x0000009b009b7308 */ /* 0x000fe20000000800 */
[----:B------:R-:W-:Y:S01]  /*12f60*/  IMAD.MOV.U32 R153, RZ, RZ, 0x40000040 ;  /* 0x40000040ff997424 */ /* 0x000fe200078e00ff */
[----:B------:R-:W-:-:S04]  /*12f70*/  R2UR UR6, R152 ;  /* 0x00000000980672ca */ /* 0x000fc800000e0000 */
[----:B------:R-:W-:Y:S01]  /*12f80*/  R2UR UR7, R153 ;  /* 0x00000000990772ca */ /* 0x000fe200000e0000 */
[----:B------:R-:W-:Y:S01]  /*12f90*/  FADD.FTZ R194, R185, R195 ;  /* 0x000000c3b9c27221 */ /* 0x000fe20000010000 */
[----:B------:R-:W-:Y:S01]  /*12fa0*/  FADD.FTZ R199, R183, R199 ;  /* 0x000000c7b7c77221 */ /* 0x000fe20000010000 */
[--C-:B------:R-:W-:Y:S01]  /*12fb0*/  FFMA.FTZ R195, R197, UR43, -R191.reuse ;  /* 0x0000002bc5c37c23 */ /* 0x100fe200080108bf */
[--C-:B------:R-:W-:Y:S01]  /*12fc0*/  FFMA.FTZ R183, R196, UR43, -R191.reuse ;  /* 0x0000002bc4b77c23 */ /* 0x100fe200080108bf */
[--C-:B------:R-:W-:Y:S01]  /*12fd0*/  FFMA.FTZ R185, R192, UR43, -R191.reuse ;  /* 0x0000002bc0b97c23 */ /* 0x100fe200080108bf */
[----:B------:R-:W-:-:S03]  /*12fe0*/  FFMA.FTZ R188, R189, UR43, -R191 ;  /* 0x0000002bbdbc7c23 */ /* 0x000fc600080108bf */
[----:B------:R-:W-:Y:S08]  /*12ff0*/  MUFU.EX2 R195, R195 ;  /* 0x000000c300c37308 */ /* 0x000ff00000000800 */
[----:B------:R-:W-:Y:S08]  /*13000*/  MUFU.EX2 R183, R183 ;  /* 0x000000b700b77308 */ /* 0x000ff00000000800 */
[----:B------:R-:W-:Y:S08]  /*13010*/  MUFU.EX2 R185, R185 ;  /* 0x000000b900b97308 */ /* 0x000ff00000000800 */
[----:B------:R-:W-:Y:S01]  /*13020*/  MUFU.EX2 R188, R188 ;  /* 0x000000bc00bc7308 */ /* 0x000fe20000000800 */
[----:B------:R-:W-:-:S02]  /*13030*/  VIADD R152, R182, 0x180 ;  /* 0x00000180b6987836 */ /* 0x000fc40000000000 */
[----:B------:R-:W-:Y:S01]  /*13040*/  IMAD.MOV.U32 R153, RZ, RZ, 0x40000040 ;  /* 0x40000040ff997424 */ /* 0x000fe200078e00ff */
[----:B------:R-:W-:Y:S02]  /*13050*/  WARPGROUP.DEPBAR.LE gsb0, 0x0 ;  /* 0x00008000000079c5 */ /* 0x000fe40000010000 */
[--C-:B------:R-:W-:Y:S01]  /*13060*/  FFMA.FTZ R158, R229, UR43, -R191.reuse ;  /* 0x0000002be59e7c23 */ /* 0x100fe200080108bf */
[----:B------:R-:W-:Y:S01]  /*13070*/  FFMA.FTZ R156, R160, UR43, -R191 ;  /* 0x0000002ba09c7c23 */ /* 0x000fe200080108bf */
[----:B------:R-:W-:Y:S08]  /*13080*/  MUFU.EX2 R159, R162 ;  /* 0x000000a2009f7308 */ /* 0x000ff00000000800 */
[----:B------:R-:W0:Y:S08]  /*13090*/  MUFU.EX2 R157, R163 ;  /* 0x000000a3009d7308 */ /* 0x000e300000000800 */
[----:B------:R-:W1:Y:S08]  /*130a0*/  MUFU.EX2 R158, R158 ;  /* 0x0000009e009e7308 */ /* 0x000e700000000800 */
[----:B------:R-:W4:Y:S01]  /*130b0*/  MUFU.EX2 R156, R156 ;  /* 0x0000009c009c7308 */ /* 0x000f220000000800 */
[----:B0-----:R-:W-:-:S02]  /*130c0*/  F2FP.BF16.F32.PACK_AB R160, R157, R159 ;  /* 0x0000009f9da0723e */ /* 0x001fc400000010ff */
[----:B------:R-:W-:Y:S02]  /*130d0*/  F2FP.BF16.F32.PACK_AB R162, R184, R181 ;  /* 0x000000b5b8a2723e */ /* 0x000fe400000010ff */
[----:B-1----:R-:W-:Y:S02]  /*130e0*/  F2FP.BF16.F32.PACK_AB R161, R158, R198 ;  /* 0x000000c69ea1723e */ /* 0x002fe400000010ff */
[----:B----4-:R-:W-:-:S04]  /*130f0*/  F2FP.BF16.F32.PACK_AB R163, R156, R155 ;  /* 0x0000009b9ca3723e */ /* 0x010fc800000010ff */
[----:B------:R-:W-:-:S06]  /*13100*/  WARPGROUP.ARRIVE ;  /* 0x00000000000079c5 */ /* 0x000fcc0000000000 */
[----:B------:R-:W-:Y:S01]  /*13110*/  HGMMA.64x256x16.F32.BF16 R24, R160, gdesc[UR4].tnspB, R24, gsb0 ;  /* 0x43e00004a0187df0 */ /* 0x000fe20008001818 */
[----:B------:R-:W-:Y:S02]  /*13120*/  R2UR UR6, R152 ;  /* 0x00000000980672ca */ /* 0x000fe400000e0000 */
[----:B------:R-:W-:Y:S01]  /*13130*/  R2UR UR7, R153 ;  /* 0x00000000990772ca */ /* 0x000fe200000e0000 */
[----:B------:R-:W-:Y:S01]  /*13140*/  FADD.FTZ R189, R154, R194 ;  /* 0x000000c29abd7221 */ /* 0x000fe20000010000 */
[----:B------:R-:W-:Y:S01]  /*13150*/  FADD.FTZ R199, R3, R199 ;  /* 0x000000c703c77221 */ /* 0x000fe20000010000 */
[----:B------:R-:W-:Y:S02]  /*13160*/  MUFU.EX2 R154, R169 ;  /* 0x000000a9009a7308 */ /* 0x000fe40000000800 */
[----:B------:R-:W-:-:S06]  /*13170*/  FADD.FTZ R189, R159, R189 ;  /* 0x000000bd9fbd7221 */ /* 0x000fcc0000010000 */
[----:B------:R-:W0:Y:S08]  /*13180*/  MUFU.EX2 R3, R168 ;  /* 0x000000a800037308 */ /* 0x000e300000000800 */
[----:B------:R-:W-:Y:S01]  /*13190*/  MUFU.EX2 R159, R170 ;  /* 0x000000aa009f7308 */ /* 0x000fe20000000800 */
[----:B------:R-:W-:Y:S02]  /*131a0*/  VIADD R152, R182, 0x200 ;  /* 0x00000200b6987836 */ /* 0x000fe40000000000 */
[----:B------:R-:W-:Y:S01]  /*131b0*/  IMAD.MOV.U32 R153, RZ, RZ, 0x40000040 ;  /* 0x40000040ff997424 */ /* 0x000fe200078e00ff */
[----:B0-----:R-:W-:Y:S01]  /*131c0*/  F2FP.BF16.F32.PACK_AB R168, R154, R3 ;  /* 0x000000039aa8723e */ /* 0x001fe200000010ff */
[----:B------:R-:W-:-:S03]  /*131d0*/  WARPGROUP.DEPBAR.LE gsb0, 0x0 ;  /* 0x00008000000079c5 */ /* 0x000fc60000010000 */
[----:B------:R-:W-:Y:S08]  /*131e0*/  MUFU.EX2 R163, R166 ;  /* 0x000000a600a37308 */ /* 0x000ff00000000800 */
[----:B------:R-:W0:Y:S08]  /*131f0*/  MUFU.EX2 R160, R167 ;  /* 0x000000a700a07308 */ /* 0x000e300000000800 */
[----:B------:R0:W-:Y:S08]  /*13200*/  MUFU.EX2 R161, R164 ;  /* 0x000000a400a17308 */ /* 0x0001f00000000800 */
[----:B------:R1:W4:Y:S01]  /*13210*/  MUFU.EX2 R162, R165 ;  /* 0x000000a500a27308 */ /* 0x0003220000000800 */
        /* <DEDUP_REMOVED lines=8> */
[--C-:B------:R-:W-:Y:S01]  /*132a0*/  FFMA.FTZ R179, R179, UR43, -R191.reuse ;  /* 0x0000002bb3b37c23 */ /* 0x100fe200080108bf */
[--C-:B------:R-:W-:Y:S01]  /*132b0*/  FFMA.FTZ R186, R186, UR43, -R191.reuse ;  /* 0x0000002bbaba7c23 */ /* 0x100fe200080108bf */
[----:B------:R-:W-:Y:S01]  /*132c0*/  FFMA.FTZ R187, R187, UR43, -R191 ;  /* 0x0000002bbbbb7c23 */ /* 0x000fe200080108bf */
[----:B------:R-:W-:Y:S01]  /*132d0*/  FADD.FTZ R198, R198, R199 ;  /* 0x000000c7c6c67221 */ /* 0x000fe20000010000 */
[----:B------:R-:W-:Y:S01]  /*132e0*/  FFMA.FTZ R175, R175, UR43, -R191 ;  /* 0x0000002bafaf7c23 */ /* 0x000fe200080108bf */
[----:B------:R-:W-:Y:S01]  /*132f0*/  FADD.FTZ R189, R157, R189 ;  /* 0x000000bd9dbd7221 */ /* 0x000fe20000010000 */
[----:B------:R-:W-:Y:S01]  /*13300*/  MUFU.EX2 R180, R180 ;  /* 0x000000b400b47308 */ /* 0x000fe20000000800 */
[----:B------:R-:W-:-:S07]  /*13310*/  FADD.FTZ R198, R158, R198 ;  /* 0x000000c69ec67221 */ /* 0x000fce0000010000 */
[----:B------:R-:W-:Y:S08]  /*13320*/  MUFU.EX2 R157, R172 ;  /* 0x000000ac009d7308 */ /* 0x000ff00000000800 */
[----:B------:R-:W0:Y:S08]  /*13330*/  MUFU.EX2 R158, R173 ;  /* 0x000000ad009e7308 */ /* 0x000e300000000800 */
[----:B------:R-:W-:Y:S08]  /*13340*/  MUFU.EX2 R179, R179 ;  /* 0x000000b300b37308 */ /* 0x000ff00000000800 */
[----:B------:R-:W-:Y:S08]  /*13350*/  MUFU.EX2 R186, R186 ;  /* 0x000000ba00ba7308 */ /* 0x000ff00000000800 */
[----:B------:R-:W-:Y:S01]  /*13360*/  MUFU.EX2 R187, R187 ;  /* 0x000000bb00bb7308 */ /* 0x000fe20000000800 */
[----:B------:R-:W-:-:S02]  /*13370*/  VIADD R152, R182, 0x280 ;  /* 0x00000280b6987836 */ /* 0x000fc40000000000 */
[----:B------:R-:W-:Y:S01]  /*13380*/  IMAD.MOV.U32 R153, RZ, RZ, 0x40000040 ;  /* 0x40000040ff997424 */ /* 0x000fe200078e00ff */
[----:B0-----:R-:W-:Y:S01]  /*13390*/  F2FP.BF16.F32.PACK_AB R172, R158, R157 ;  /* 0x0000009d9eac723e */ /* 0x001fe200000010ff */
[----:B------:R-:W-:Y:S02]  /*133a0*/  WARPGROUP.DEPBAR.LE gsb0, 0x0 ;  /* 0x00008000000079c5 */ /* 0x000fe40000010000 */
[--C-:B------:R-:W-:Y:S01]  /*133b0*/  FFMA.FTZ R165, R217, UR43, -R191.reuse ;  /* 0x0000002bd9a57c23 */ /* 0x100fe200080108bf */
[--C-:B------:R-:W-:Y:S01]  /*133c0*/  FFMA.FTZ R166, R193, UR43, -R191.reuse ;  /* 0x0000002bc1a67c23 */ /* 0x100fe200080108bf */
[----:B------:R-:W-:Y:S01]  /*133d0*/  FFMA.FTZ R167, R190, UR43, -R191 ;  /* 0x0000002bbea77c23 */ /* 0x000fe200080108bf */
[----:B------:R-:W0:Y:S08]  /*133e0*/  MUFU.EX2 R164, R171 ;  /* 0x000000ab00a47308 */ /* 0x000e300000000800 */
[----:B------:R-:W-:Y:S08]  /*133f0*/  MUFU.EX2 R165, R165 ;  /* 0x000000a500a57308 */ /* 0x000ff00000000800 */
[----:B------:R-:W1:Y:S08]  /*13400*/  MUFU.EX2 R166, R166 ;  /* 0x000000a600a67308 */ /* 0x000e700000000800 */
[----:B------:R-:W4:Y:S01]  /*13410*/  MUFU.EX2 R167, R167 ;  /* 0x000000a700a77308 */ /* 0x000f220000000800 */
[----:B0-----:R-:W-:-:S02]  /*13420*/  F2FP.BF16.F32.PACK_AB R170, R164, R159 ;  /* 0x0000009fa4aa723e */ /* 0x001fc400000010ff */
[----:B-1----:R-:W-:Y:S02]  /*13430*/  F2FP.BF16.F32.PACK_AB R169, R166, R165 ;  /* 0x000000a5a6a9723e */ /* 0x002fe400000010ff */
[----:B----4-:R-:W-:-:S04]  /*13440*/  F2FP.BF16.F32.PACK_AB R171, R0, R167 ;  /* 0x000000a700ab723e */ /* 0x010fc800000010ff */
[----:B------:R-:W-:-:S06]  /*13450*/  WARPGROUP.ARRIVE ;  /* 0x00000000000079c5 */ /* 0x000fcc0000000000 */
[----:B------:R-:W-:Y:S01]  /*13460*/  HGMMA.64x256x16.F32.BF16 R24, R168, gdesc[UR4].tnspB, R24, gsb0 ;  /* 0x43e00004a8187df0 */ /* 0x000fe20008001818 */
[----:B------:R-:W-:Y:S02]  /*13470*/  R2UR UR6, R152 ;  /* 0x00000000980672ca */ /* 0x000fe400000e0000 */
[----:B------:R-:W-:Y:S01]  /*13480*/  R2UR UR7, R153 ;  /* 0x00000000990772ca */ /* 0x000fe200000e0000 */
        /* <DEDUP_REMOVED lines=18> */
[----:B---3--:R-:W-:Y:S02]  /*135b0*/  ISETP.GT.AND P2, PT, R210, R216, PT ;  /* 0x000000d8d200720c */ /* 0x008fe40003f44270 */
[----:B------:R-:W-:Y:S01]  /*135c0*/  FADD.FTZ R163, R164, R163 ;  /* 0x000000a3a4a37221 */ /* 0x000fe20000010000 */
[----:B------:R-:W-:Y:S01]  /*135d0*/  FADD.FTZ R195, R0, R195 ;  /* 0x000000c300c37221 */ /* 0x000fe20000010000 */
[----:B------:R-:W-:Y:S02]  /*135e0*/  @!P0 VIADD R211, R211, 0x32460 ;  /* 0x00032460d3d38836 */ /* 0x000fe40000000000 */
[----:B------:R-:W-:-:S03]  /*135f0*/  FADD.FTZ R163, R157, R163 ;  /* 0x000000a39da37221 */ /* 0x000fc60000010000 */
[----:B------:R-:W-:Y:S01]  /*13600*/  @!P0 PRMT R211, RZ, 0x654, R211 ;  /* 0x00000654ffd38816 */ /* 0x000fe200000000d3 */
[----:B------:R-:W-:Y:S01]  /*13610*/  FADD.FTZ R163, R158, R163 ;  /* 0x000000a39ea37221 */ /* 0x000fe20000010000 */
[----:B------:R-:W-:Y:S02]  /*13620*/  VIADD R210, R210, 0xffffffff ;  /* 0xffffffffd2d27836 */ /* 0x000fe40000000000 */
[----:B------:R-:W-:Y:S02]  /*13630*/  IMAD.MOV.U32 R216, RZ, RZ, R178 ;  /* 0x000000ffffd87224 */ /* 0x000fe400078e00b2 */
[----:B------:R-:W-:Y:S01]  /*13640*/  IMAD.MOV.U32 R217, RZ, RZ, R176 ;  /* 0x000000ffffd97224 */ /* 0x000fe200078e00b0 */
[----:B------:R-:W-:Y:S02]  /*13650*/  WARPGROUP.DEPBAR.LE gsb0, 0x0 ;  /* 0x00008000000079c5 */ /* 0x000fe40000010000 */
[----:B------:R-:W0:Y:S08]  /*13660*/  MUFU.EX2 R168, R174 ;  /* 0x000000ae00a87308 */ /* 0x000e300000000800 */
[----:B------:R1:W3:Y:S01]  /*13670*/  MUFU.EX2 R169, R175 ;  /* 0x000000af00a97308 */ /* 0x0002e20000000800 */
[----:B0-----:R-:W-:-:S02]  /*13680*/  F2FP.BF16.F32.PACK_AB R174, R180, R168 ;  /* 0x000000a8b4ae723e */ /* 0x001fc400000010ff */
[----:B-1----:R-:W-:Y:S02]  /*13690*/  F2FP.BF16.F32.PACK_AB R175, R187, R186 ;  /* 0x000000babbaf723e */ /* 0x002fe400000010ff */
[----:B---3--:R-:W-:-:S04]  /*136a0*/  F2FP.BF16.F32.PACK_AB R173, R179, R169 ;  /* 0x000000a9b3ad723e */ /* 0x008fc800000010ff */
[----:B------:R-:W-:-:S06]  /*136b0*/  WARPGROUP.ARRIVE ;  /* 0x00000000000079c5 */ /* 0x000fcc0000000000 */
[----:B------:R-:W-:Y:S01]  /*136c0*/  HGMMA.64x256x16.F32.BF16 R24, R172, gdesc[UR4].tnspB, R24, gsb0 ;  /* 0x43e00004ac187df0 */ /* 0x000fe20008001818 */
[----:B------:R-:W-:-:S04]  /*136d0*/  FADD.FTZ R195, R169, R195 ;  /* 0x000000c3a9c37221 */ /* 0x000fc80000010000 */
[----:B------:R-:W-:Y:S01]  /*136e0*/  FADD.FTZ R195, R179, R195 ;  /* 0x000000c3b3c37221 */ /* 0x000fe20000010000 */
[----:B------:R-:W-:-:S03]  /*136f0*/  FADD.FTZ R163, R168, R163 ;  /* 0x000000a3a8a37221 */ /* 0x000fc60000010000 */
[----:B------:R-:W-:Y:S01]  /*13700*/  FADD.FTZ R195, R186, R195 ;  /* 0x000000c3bac37221 */ /* 0x000fe20000010000 */
[----:B------:R-:W-:-:S03]  /*13710*/  FADD.FTZ R0, R180, R163 ;  /* 0x000000a3b4007221 */ /* 0x000fc60000010000 */
[----:B------:R-:W-:Y:S01]  /*13720*/  FADD.FTZ R3, R187, R195 ;  /* 0x000000c3bb037221 */ /* 0x000fe20000010000 */
[----:B------:R-:W-:Y:S02]  /*13730*/  WARPGROUP.DEPBAR.LE gsb0, 0x0 ;  /* 0x00008000000079c5 */ /* 0x000fe40000010000 */
[----:B------:R2:W-:Y:S01]  /*13740*/  @!P0 SYNCS.ARRIVE.TRANS64.RED.A1T0 RZ, [R211+URZ], RZ ;  /* 0x000000ffd3ff89a7 */ /* 0x0005e2000810043f */
[----:B------:R-:W-:Y:S05]  /*13750*/  @P2 BRA `(.L_x_14788) ;  /* 0xffffffd0004c2947 */ /* 0x000fea000383ffff */
.L_x_14778:
[----:B------:R-:W3:Y:S01]  /*13760*/  LDL.LU R152, [R1+0x8c] ;  /* 0x00008c0001987983 */ /* 0x000ee20000300800 */
[----:B------:R-:W-:Y:S05]  /*13770*/  WARPSYNC.ALL ;  /* 0x0000000000007948 */ /* 0x000fea0003800000 */
[----:B------:R-:W4:Y:S01]  /*13780*/  SHFL.BFLY PT, R5, R0, 0x2, 0x1f ;  /* 0x0c401f0000057f89 */ /* 0x000f2200000e0000 */
[----:B0-----:R-:W-:Y:S02]  /*13790*/  IMAD.MOV.U32 R154, RZ, RZ, -0x800000 ;  /* 0xff800000ff9a7424 */ /* 0x001fe400078e00ff */
[----:B------:R-:W-:Y:S01]  /*137a0*/  VIADD R2, R2, 0x1 ;  /* 0x0000000102027836 */ /* 0x000fe20000000000 */
[----:B------:R0:W-:Y:S08]  /*137b0*/  BAR.ARV R177, 0x100 ;  /* 0x000400b10000751d */ /* 0x0001f00000002000 */
[----:B------:R-:W-:Y:S06]  /*137c0*/  BAR.ARV 0x8, 0x180 ;  /* 0x0206000000007b1d */ /* 0x000fec0000002000 */
[----:B------:R-:W-:-:S04]  /*137d0*/  ISETP.NE.AND P1, PT, R2, 0x2, PT ;  /* 0x000000020200780c */ /* 0x000fc80003f25270 */
[----:B------:R-:W-:Y:S01]  /*137e0*/  SEL R2, R2, RZ, P1 ;  /* 0x000000ff02027207 */ /* 0x000fe20000800000 */
[----:B----4-:R-:W-:Y:S01]  /*137f0*/  FADD.FTZ R7, R5, R0 ;  /* 0x0000000005077221 */ /* 0x010fe20000010000 */
[----:B------:R-:W-:Y:S01]  /*13800*/  IMAD.U32 R5, RZ, RZ, UR43 ;  /* 0x0000002bff057e24 */ /* 0x000fe2000f8e00ff */
[----:B------:R-:W-:Y:S04]  /*13810*/  SHFL.BFLY PT, R0, R3, 0x2, 0x1f ;  /* 0x0c401f0003007f89 */ /* 0x000fe800000e0000 */
[----:B------:R-:W4:Y:S02]  /*13820*/  SHFL.BFLY PT, R4, R7, 0x1, 0x1f ;  /* 0x0c201f0007047f89 */ /* 0x000f2400000e0000 */
[----:B----4-:R-:W-:Y:S01]  /*13830*/  FADD.FTZ R8, R7, R4 ;  /* 0x0000000407087221 */ /* 0x010fe20000010000 */
[----:B------:R-:W-:Y:S01]  /*13840*/  FADD.FTZ R7, R0, R3 ;  /* 0x0000000300077221 */ /* 0x000fe20000010000 */
[----:B------:R-:W-:-:S02]  /*13850*/  IMAD.MOV.U32 R4, RZ, RZ, RZ ;  /* 0x000000ffff047224 */ /* 0x000fc400078e00ff */
[----:B------:R-:W-:Y:S01]  /*13860*/  IMAD.MOV.U32 R3, RZ, RZ, -0x800000 ;  /* 0xff800000ff037424 */ /* 0x000fe200078e00ff */
[----:B------:R-:W-:Y:S01]  /*13870*/  FSETP.NE.FTZ.AND P0, PT, R8, RZ, PT ;  /* 0x000000ff0800720b */ /* 0x000fe20003f15000 */
[----:B------:R-:W4:-:S12]  /*13880*/  SHFL.BFLY PT, R0, R7, 0x1, 0x1f ;  /* 0x0c201f0007007f89 */ /* 0x000f1800000e0000 */
[----:B------:R-:W1:Y:S01]  /*13890*/  @P0 MUFU.LG2 R6, R8 ;  /* 0x0000000800060308 */ /* 0x000e620000000c00 */
[----:B------:R-:W-:-:S07]  /*138a0*/  @P0 FMUL.FTZ R5, R5, 0.69314718246459960938 ;  /* 0x3f31721805050820 */ /* 0x000fce0000410000 */
[----:B------:R-:W2:Y:S01]  /*138b0*/  @P0 MUFU.RCP R4, R8 ;  /* 0x0000000800040308 */ /* 0x000ea20000001000 */
[----:B----4-:R-:W-:Y:S01]  /*138c0*/  FADD.FTZ R9, R7, R0 ;  /* 0x0000000007097221 */ /* 0x010fe20000010000 */
[----:B------:R-:W-:Y:S02]  /*138d0*/  IMAD.MOV.U32 R0, RZ, RZ, RZ ;  /* 0x000000ffff007224 */ /* 0x000fe400078e00ff */
[----:B-1----:R-:W-:-:S04]  /*138e0*/  @P0 FMUL.FTZ R6, R6, 0.69314718246459960938 ;  /* 0x3f31721806060820 */ /* 0x002fc80000410000 */
[----:B------:R-:W-:Y:S01]  /*138f0*/  @P0 FFMA.FTZ R154, R5, R176, R6 ;  /* 0x000000b0059a0223 */ /* 0x000fe20000010006 */
[----:B------:R-:W-:Y:S01]  /*13900*/  FSETP.NE.FTZ.AND P0, PT, R9, RZ, PT ;  /* 0x000000ff0900720b */ /* 0x000fe20003f15000 */
[----:B------:R-:W-:Y:S02]  /*13910*/  IMAD.U32 R5, RZ, RZ, UR43 ;  /* 0x0000002bff057e24 */ /* 0x000fe4000f8e00ff */
        /* <DEDUP_REMOVED lines=12> */
[-C--:B------:R-:W-:Y:S01]  /*139e0*/  FMUL.FTZ R44, R44, R4.reuse ;  /* 0x000000042c2c7220 */ /* 0x080fe20000410000 */
[-C--:B------:R-:W-:Y:S01]  /*139f0*/  FMUL.FTZ R45, R45, R4.reuse ;  /* 0x000000042d2d7220 */ /* 0x080fe20000410000 */
[-C--:B------:R-:W-:Y:S01]  /*13a00*/  FMUL.FTZ R48, R48, R4.reuse ;  /* 0x0000000430307220 */ /* 0x080fe20000410000 */
[-C--:B------:R-:W-:Y:S01]  /*13a10*/  FMUL.FTZ R49, R49, R4.reuse ;  /* 0x0000000431317220 */ /* 0x080fe20000410000 */
        /* <DEDUP_REMOVED lines=14> */
[----:B------:R-:W-:Y:S01]  /*13b00*/  FMUL.FTZ R76, R76, R4 ;  /* 0x000000044c4c7220 */ /* 0x000fe20000410000 */
[----:B------:R-:W-:Y:S01]  /*13b10*/  @P0 FFMA.FTZ R3, R5, R178, R6 ;  /* 0x000000b205030223 */ /* 0x000fe20000010006 */
        /* <DEDUP_REMOVED lines=102> */
[----:B------:R-:W-:-:S02]  /*14180*/  PLOP3.LUT P0, PT, PT, PT, PT, 0x8, 0x0 ;  /* 0x000000000000781c */ /* 0x000fc40003f0e170 */
[----:B------:R-:W-:Y:S01]  /*14190*/  LOP3.LUT R23, R23, R0, RZ, 0x3c, !PT ;  /* 0x0000000017177212 */ /* 0x000fe200078e3cff */
[----:B---3--:R-:W-:-:S05]  /*141a0*/  VIADD R152, R152, 0x1 ;  /* 0x0000000198987836 */ /* 0x008fca0000000000 */
[----:B------:R0:W-:Y:S05]  /*141b0*/  STL [R1+0x8c], R152 ;  /* 0x00008c9801007387 */ /* 0x0001ea0000100800 */
.L_x_14721:
[----:B------:R-:W-:Y:S05]  /*141c0*/  WARPSYNC.ALL ;  /* 0x0000000000007948 */ /* 0x000fea0003800000 */
[----:B------:R-:W1:Y:S08]  /*141d0*/  S2UR UR5, SR_CgaCtaId ;  /* 0x00000000000579c3 */ /* 0x000e700000008800 */
[----:B------:R-:W-:Y:S06]  /*141e0*/  BAR.SYNC.DEFER_BLOCKING 0x5, 0x180 ;  /* 0x0146000000007b1d */ /* 0x000fec0000010000 */
[----:B------:R-:W-:Y:S01]  /*141f0*/  UMOV UR4, 0x400 ;  /* 0x0000040000047882 */ /* 0x000fe20000000000 */
[----:B------:R-:W-:Y:S01]  /*14200*/  BSSY B0, `(.L_x_14789) ;  /* 0x00005d6000007945 */ /* 0x000fe20003800000 */
[----:B-1----:R-:W-:-:S06]  /*14210*/  ULEA UR4, UR5, UR4, 0x18 ;  /* 0x0000000405047291 */ /* 0x002fcc000f8ec03f */
[----:B-----5:R-:W-:-:S05]  /*14220*/  IMAD.U32 R19, RZ, RZ, UR4 ;  /* 0x00000004ff137e24 */ /* 0x020fca000f8e00ff */
[----:B------:R1:W2:Y:S01]  /*14230*/  LDS.128 R4, [R19+0x324d0] ;  /* 0x0324d00013047984 */ /* 0x0002a20000000c00 */
[----:B------:R-:W-:Y:S06]  /*14240*/  BAR.ARV 0x4, 0x180 ;  /* 0x0106000000007b1d */ /* 0x000fec0000002000 */
[----:B------:R-:W-:Y:S05]  /*14250*/  @P0 BRA `(.L_x_14790) ;  /* 0x0000004c00080947 */ /* 0x000fea0003800000 */
[----:B------:R-:W0:Y:S01]  /*14260*/  LDL R8, [R1+0x19c] ;  /* 0x00019c0001087983 */ /* 0x000e220000100800 */
[----:B------:R-:W-:-:S03]  /*14270*/  ULDC UR4, c[0x0][0xbd4] ;  /* 0x0002f50000047ab9 */ /* 0x000fc60000000800 */
[----:B------:R-:W3:Y:S01]  /*14280*/  LDL.LU R10, [R1+0x7c] ;  /* 0x00007c00010a7983 */ /* 0x000ee20000300800 */
[----:B------:R-:W4:Y:S01]  /*14290*/  S2R R0, SR_SWINHI ;  /* 0x0000000000007919 */ /* 0x000f220000002f00 */
[----:B------:R-:W-:Y:S02]  /*142a0*/  F2FP.BF16.F32.PACK_AB R11, R31, R30 ;  /* 0x0000001e1f0b723e */ /* 0x000fe400000010ff */
[----:B------:R-:W-:Y:S01]  /*142b0*/  F2FP.BF16.F32.PACK_AB R12, R33, R32 ;  /* 0x00000020210c723e */ /* 0x000fe200000010ff */
[----:B------:R-:W2:Y:S01]  /*142c0*/  LDL.LU R156, [R1+0x84] ;  /* 0x00008400019c7983 */ /* 0x000ea20000300800 */
[----:B------:R-:W-:Y:S02]  /*142d0*/  F2FP.BF16.F32.PACK_AB R13, R35, R34 ;  /* 0x00000022230d723e */ /* 0x000fe400000010ff */
[----:B------:R-:W-:Y:S01]  /*142e0*/  F2FP.BF16.F32.PACK_AB R14, R37, R36 ;  /* 0x00000024250e723e */ /* 0x000fe200000010ff */
[----:B------:R-:W2:Y:S01]  /*142f0*/  LDL.LU R155, [R1+0x88] ;  /* 0x00008800019b7983 */ /* 0x000ea20000300800 */
[----:B------:R-:W-:-:S02]  /*14300*/  MOV R20, R19 ;  /* 0x0000001300147202 */ /* 0x000fc40000000f00 */
[----:B----4-:R-:W-:Y:S02]  /*14310*/  MOV R21, R0 ;  /* 0x0000000000157202 */ /* 0x010fe40000000f00 */
[----:B------:R-:W-:Y:S01]  /*14320*/  F2FP.BF16.F32.PACK_AB R15, R39, R38 ;  /* 0x00000026270f723e */ /* 0x000fe200000010ff */
[----:B0-----:R-:W-:Y:S01]  /*14330*/  IMAD.WIDE R152, R8, 0x2, R20 ;  /* 0x0000000208987825 */ /* 0x001fe200078e0214 */
[----:B---3--:R-:W-:-:S03]  /*14340*/  ISETP.NE.AND P0, PT, R10, RZ, PT ;  /* 0x000000ff0a00720c */ /* 0x008fc60003f05270 */
[----:B------:R-:W-:Y:S01]  /*14350*/  IMAD.MOV.U32 R9, RZ, RZ, R153 ;  /* 0x000000ffff097224 */ /* 0x000fe200078e0099 */
[----:B------:R-:W-:-:S04]  /*14360*/  LOP3.LUT R0, R152, 0x380, RZ, 0xc0, !PT ;  /* 0x0000038098007812 */ /* 0x000fc800078ec0ff */
[----:B------:R-:W-:-:S04]  /*14370*/  SHF.R.U64 R0, R0, 0x3, RZ ;  /* 0x0000000300007819 */ /* 0x000fc800000012ff */
[----:B------:R-:W-:Y:S02]  /*14380*/  LOP3.LUT R8, R0, R152, RZ, 0x3c, !PT ;  /* 0x0000009800087212 */ /* 0x000fe400078e3cff */
[----:B------:R-:W-:Y:S01]  /*14390*/  SEL R0, R10, UR4, P0 ;  /* 0x000000040a007c07 */ /* 0x000fe20008000000 */
[----:B------:R-:W-:Y:S05]  /*143a0*/  WARPSYNC.ALL ;  /* 0x0000000000007948 */ /* 0x000fea0003800000 */
[----:B--2---:R-:W-:Y:S01]  /*143b0*/  MOV R4, R8 ;  /* 0x0000000800047202 */ /* 0x004fe20000000f00 */
[----:B------:R-:W-:Y:S01]  /*143c0*/  ULDC.64 UR4, c[0x0][0xd00] ;  /* 0x0003400000047ab9 */ /* 0x000fe20000000a00 */
[----:B------:R-:W-:Y:S01]  /*143d0*/  F2FP.BF16.F32.PACK_AB R8, R25, R24 ;  /* 0x000000181908723e */ /* 0x000fe200000010ff */
[----:B------:R-:W-:Y:S01]  /*143e0*/  ULDC.64 UR6, c[0x0][0xd08] ;  /* 0x0003420000067ab9 */ /* 0x000fe20000000a00 */
[----:B------:R-:W-:-:S02]  /*143f0*/  F2FP.BF16.F32.PACK_AB R9, R27, R26 ;  /* 0x0000001a1b09723e */ /* 0x000fc400000010ff */
[----:B------:R-:W-:Y:S01]  /*14400*/  F2FP.BF16.F32.PACK_AB R10, R29, R28 ;  /* 0x0000001c1d0a723e */ /* 0x000fe200000010ff */
[----:B------:R-:W-:Y:S06]  /*14410*/  BAR.SYNC.DEFER_BLOCKING 0x1, 0x100 ;  /* 0x0044000000007b1d */ /* 0x000fec0000010000 */
[----:B------:R0:W-:Y:S02]  /*14420*/  STSM.16.M88.4 [R4], R8 ;  /* 0x0000000804007844 */ /* 0x0001e40000000200 */
[----:B0-----:R-:W-:-:S04]  /*14430*/  IADD3 R8, P0, R152, 0x20, RZ ;  /* 0x0000002098087810 */ /* 0x001fc80007f1e0ff */
[----:B------:R-:W-:Y:S01]  /*14440*/  LOP3.LUT R4, R8, 0x380, RZ, 0xc0, !PT ;  /* 0x0000038008047812 */ /* 0x000fe200078ec0ff */
[----:B------:R-:W-:-:S03]  /*14450*/  IMAD.X R9, RZ, RZ, R153, P0 ;  /* 0x000000ffff097224 */ /* 0x000fc600000e0699 */
[----:B------:R-:W-:-:S04]  /*14460*/  SHF.R.U64 R4, R4, 0x3, RZ ;  /* 0x0000000304047819 */ /* 0x000fc800000012ff */
[----:B------:R-:W-:-:S04]  /*14470*/  LOP3.LUT R8, R4, R8, RZ, 0x3c, !PT ;  /* 0x0000000804087212 */ /* 0x000fc800078e3cff */
[----:B------:R-:W-:-:S05]  /*14480*/  MOV R8, R8 ;  /* 0x0000000800087202 */ /* 0x000fca0000000f00 */
[----:B------:R0:W-:Y:S02]  /*14490*/  STSM.16.M88.4 [R8], R12 ;  /* 0x0000000c08007844 */ /* 0x0001e40000000200 */
[----:B0-----:R-:W-:-:S04]  /*144a0*/  IADD3 R8, P0, R152, 0x40, RZ ;  /* 0x0000004098087810 */ /* 0x001fc80007f1e0ff */
[----:B------:R-:W-:Y:S01]  /*144b0*/  LOP3.LUT R4, R8, 0x380, RZ, 0xc0, !PT ;  /* 0x0000038008047812 */ /* 0x000fe200078ec0ff */
[----:B------:R-:W-:-:S03]  /*144c0*/  IMAD.X R9, RZ, RZ, R153, P0 ;  /* 0x000000ffff097224 */ /* 0x000fc600000e0699 */
[----:B------:R-:W-:-:S04]  /*144d0*/  SHF.R.U64 R4, R4, 0x3, RZ ;  /* 0x0000000304047819 */ /* 0x000fc800000012ff */
[----:B------:R-:W-:Y:S02]  /*144e0*/  LOP3.LUT R8, R4, R8, RZ, 0x3c, !PT ;  /* 0x0000000804087212 */ /* 0x000fe400078e3cff */
[----:B------:R-:W-:Y:S02]  /*144f0*/  F2FP.BF16.F32.PACK_AB R10, R45, R44 ;  /* 0x0000002c2d0a723e */ /* 0x000fe400000010ff */
[----:B------:R-:W-:Y:S02]  /*14500*/  MOV R4, R8 ;  /* 0x0000000800047202 */ /* 0x000fe40000000f00 */
[----:B------:R-:W-:Y:S02]  /*14510*/  F2FP.BF16.F32.PACK_AB R8, R41, R40 ;  /* 0x000000282908723e */ /* 0x000fe400000010ff */
[----:B------:R-:W-:Y:S02]  /*14520*/  F2FP.BF16.F32.PACK_AB R9, R43, R42 ;  /* 0x0000002a2b09723e */ /* 0x000fe400000010ff */
[----:B------:R-:W-:-:S05]  /*14530*/  F2FP.BF16.F32.PACK_AB R11, R47, R46 ;  /* 0x0000002e2f0b723e */ /* 0x000fca00000010ff */
        /* <DEDUP_REMOVED lines=143> */
[----:B------:R0:W-:Y:S01]  /*14e30*/  STSM.16.M88.4 [R152], R12 ;  /* 0x0000000c98007844 */ /* 0x0001e20000000200 */
[----:B------:R-:W-:Y:S01]  /*14e40*/  BAR.SYNC.DEFER_BLOCKING 0x1, 0x100 ;  /* 0x0044000000007b1d */ /* 0x000fe20000010000 */
[----:B------:R-:W-:-:S04]  /*14e50*/  ISETP.NE.U32.AND P1, PT, RZ, UR4, PT ;  /* 0x00000004ff007c0c */ /* 0x000fc8000bf25070 */
[----:B------:R-:W-:Y:S02]  /*14e60*/  ISETP.NE.AND.EX P1, PT, RZ, UR5, PT, P1 ;  /* 0x00000005ff007c0c */ /* 0x000fe4000bf25310 */
[----:B------:R-:W-:Y:S01]  /*14e70*/  IADD3 R8, P0, R156, UR4, RZ ;  /* 0x000000049c087c10 */ /* 0x000fe2000ff1e0ff */
[----:B------:R-:W-:-:S03]  /*14e80*/  IMAD.MOV.U32 R4, RZ, RZ, RZ ;  /* 0x000000ffff047224 */ /* 0x000fc600078e00ff */
[----:B------:R-:W-:-:S07]  /*14e90*/  IADD3.X R9, R155, UR5, RZ, P0, !PT ;  /* 0x000000059b097c10 */ /* 0x000fce00087fe4ff */
[----:B------:R-:W5:Y:S01]  /*14ea0*/  @P1 LDG.E R4, desc[UR40][R8.64] ;  /* 0x0000002808041981 */ /* 0x000f62000c1e1900 */
[----:B------:R-:W-:-:S04]  /*14eb0*/  ISETP.NE.U32.AND P0, PT, RZ, UR6, PT ;  /* 0x00000006ff007c0c */ /* 0x000fc8000bf05070 */
[----:B------:R-:W-:-:S13]  /*14ec0*/  ISETP.NE.AND.EX P0, PT, RZ, UR7, PT, P0 ;  /* 0x00000007ff007c0c */ /* 0x000fda000bf05300 */
[----:B------:R-:W-:Y:S01]  /*14ed0*/  @P0 IADD3 R10, P2, R156, UR6, RZ ;  /* 0x000000069c0a0c10 */ /* 0x000fe2000ff5e0ff */
[----:B------:R-:W-:-:S03]  /*14ee0*/  ULDC UR6, c[0x0][0xb88] ;  /* 0x0002e20000067ab9 */ /* 0x000fc60000000800 */
[----:B------:R-:W-:Y:S02]  /*14ef0*/  @P0 IADD3.X R11, R155, UR7, RZ, P2, !PT ;  /* 0x000000079b0b0c10 */ /* 0x000fe400097fe4ff */
[----:B------:R-:W-:Y:S01]  /*14f00*/  ISETP.GT.AND P2, PT, R0, 0x1, PT ;  /* 0x000000010000780c */ /* 0x000fe20003f44270 */
[----:B------:R-:W-:Y:S02]  /*14f10*/  IMAD.MOV.U32 R0, RZ, RZ, 0xab8 ;  /* 0x00000ab8ff007424 */ /* 0x000fe400078e00ff */
[----:B0-----:R-:W-:-:S03]  /*14f20*/  IMAD.U32 R152, RZ, RZ, UR6 ;  /* 0x00000006ff987e24 */ /* 0x001fc6000f8e00ff */
[----:B------:R-:W-:-:S03]  /*14f30*/  SEL R0, R0, 0xa78, P2 ;  /* 0x00000a7800007807 */ /* 0x000fc60001000000 */
[----:B------:R0:W5:Y:S01]  /*14f40*/  @P0 LDG.E R152, desc[UR40][R10.64] ;  /* 0x000000280a980981 */ /* 0x000162000c1e1900 */
[----:B------:R2:W3:Y:S08]  /*14f50*/  LDC.64 R12, c[0x0][R0+0x220] ;  /* 0x00008800000c7b82 */ /* 0x0004f00000000a00 */
[----:B0-----:R2:W0:Y:S01]  /*14f60*/  LDC.64 R10, c[0x0][R0+0x218] ;  /* 0x00008600000a7b82 */ /* 0x0014220000000a00 */
[----:B------:R-:W-:Y:S05]  /*14f70*/  @P0 BRA `(.L_x_14791) ;  /* 0x0000000000100947 */ /* 0x000fea0003800000 */
[----:B------:R-:W-:Y:S05]  /*14f80*/  @!P1 BRA `(.L_x_14791) ;  /* 0x00000000000c9947 */ /* 0x000fea0003800000 */
[----:B-----5:R-:W4:Y:S04]  /*14f90*/  LDG.E R152, desc[UR40][R8.64] ;  /* 0x0000002808987981 */ /* 0x020f28000c1e1900 */
[----:B------:R-:W4:Y:S02]  /*14fa0*/  LDG.E R8, desc[UR40][R8.64+0x4] ;  /* 0x0000042808087981 */ /* 0x000f24000c1e1900 */
[----:B----4-:R-:W-:-:S07]  /*14fb0*/  IMAD.IADD R152, R8, 0x1, -R152 ;  /* 0x0000000108987824 */ /* 0x010fce00078e0a98 */
.L_x_14791:
[----:B------:R-:W4:Y:S01]  /*14fc0*/  LDL.LU R9, [R1+0x80] ;  /* 0x0000800001097983 */ /* 0x000f220000300800 */
[----:B------:R-:W1:Y:S03]  /*14fd0*/  LDC R157, c[0x0][0xce8] ;  /* 0x00033a00ff9d7b82 */ /* 0x000e660000000800 */
[----:B------:R-:W2:Y:S04]  /*14fe0*/  LDL.LU R8, [R1+0x110] ;  /* 0x0001100001087983 */ /* 0x000ea80000300800 */
[----:B------:R-:W0:Y:S04]  /*14ff0*/  LDL R159, [R1+0x78] ;  /* 0x00007800019f7983 */ /* 0x000e280000100800 */
[----:B------:R-:W3:Y:S04]  /*15000*/  LDL R158, [R1+0x90] ;  /* 0x00009000019e7983 */ /* 0x000ee80000100800 */
[----:B------:R-:W3:Y:S04]  /*15010*/  LDL R163, [R1+0x6c] ;  /* 0x00006c0001a37983 */ /* 0x000ee80000100800 */
[----:B------:R-:W3:Y:S04]  /*15020*/  LDL R160, [R1+0x50] ;  /* 0x0000500001a07983 */ /* 0x000ee80000100800 */
[----:B------:R-:W3:Y:S04]  /*15030*/  LDL R162, [R1+0x198] ;  /* 0x0001980001a27983 */ /* 0x000ee80000100800 */
[----:B------:R-:W3:Y:S01]  /*15040*/  LDL R161, [R1+0x114] ;  /* 0x0001140001a17983 */ /* 0x000ee20000100800 */
[----:B------:R-:W0:Y:S01]  /*15050*/  LDC.64 R14, c[0x0][R0+0x228] ;  /* 0x00008a00000e7b82 */ /* 0x000e220000000a00 */
[----:B------:R-:W-:-:S04]  /*15060*/  ISETP.NE.U32.AND P0, PT, RZ, UR4, PT ;  /* 0x00000004ff007c0c */ /* 0x000fc8000bf05070 */
[----:B------:R-:W-:Y:S02]  /*15070*/  ISETP.NE.AND.EX P0, PT, RZ, UR5, PT, P0 ;  /* 0x00000005ff007c0c */ /* 0x000fe4000bf05300 */
[----:B-1----:R-:W-:Y:S02]  /*15080*/  ISETP.NE.AND P1, PT, R157, 0x1, PT ;  /* 0x000000019d00780c */ /* 0x002fe40003f25270 */
[----:B----4-:R-:W-:Y:S02]  /*15090*/  SEL R9, R9, RZ, !P0 ;  /* 0x000000ff09097207 */ /* 0x010fe40004000000 */
[----:B--2---:R-:W-:-:S03]  /*150a0*/  SEL R155, R8, RZ, !P0 ;  /* 0x000000ff089b7207 */ /* 0x004fc60004000000 */
[----:B---3--:R-:W-:-:S04]  /*150b0*/  IMAD R8, R13, R9, RZ ;  /* 0x000000090d087224 */ /* 0x008fc800078e02ff */
[----:B------:R-:W-:Y:S02]  /*150c0*/  IMAD R155, R12, R155, R8 ;  /* 0x0000009b0c9b7224 */ /* 0x000fe400078e0208 */
[-C--:B0-----:R-:W-:Y:S02]  /*150d0*/  IMAD R8, R11, R159.reuse, RZ ;  /* 0x0000009f0b087224 */ /* 0x081fe400078e02ff */
[----:B------:R-:W-:-:S04]  /*150e0*/  IMAD.WIDE.U32 R10, R10, R159, RZ ;  /* 0x0000009f0a0a7225 */ /* 0x000fc800078e00ff */
[----:B------:R-:W-:-:S04]  /*150f0*/  IMAD.WIDE.U32 R12, R12, R9, RZ ;  /* 0x000000090c0c7225 */ /* 0x000fc800078e00ff */
[----:B------:R-:W-:Y:S02]  /*15100*/  IMAD.IADD R156, R11, 0x1, R8 ;  /* 0x000000010b9c7824 */ /* 0x000fe400078e0208 */
[----:B------:R-:W0:Y:S01]  /*15110*/  @P1 LDC R11, c[0x0][0xcec] ;  /* 0x00033b00ff0b1b82 */ /* 0x000e220000000800 */
[----:B-----5:R-:W-:-:S07]  /*15120*/  IADD3 R153, P0, P3, R12, R10, R4 ;  /* 0x0000000a0c997210 */ /* 0x020fce0007b1e004 */
[----:B------:R-:W1:Y:S01]  /*15130*/  @P1 LDC R10, c[0x0][0xcf0] ;  /* 0x00033c00ff0a1b82 */ /* 0x000e620000000800 */
[----:B------:R-:W-:Y:S01]  /*15140*/  SEL R12, R158, RZ, P2 ;  /* 0x000000ff9e0c7207 */ /* 0x000fe20001000000 */
[----:B------:R-:W-:Y:S01]  /*15150*/  IMAD.IADD R155, R13, 0x1, R155 ;  /* 0x000000010d9b7824 */ /* 0x000fe200078e029b */
[----:B------:R-:W-:-:S03]  /*15160*/  SHF.R.S32.HI R8, RZ, 0x1f, R4 ;  /* 0x0000001fff087819 */ /* 0x000fc60000011404 */
[-C--:B------:R-:W-:Y:S02]  /*15170*/  IMAD R15, R15, R12.reuse, RZ ;  /* 0x0000000c0f0f7224 */ /* 0x080fe400078e02ff */
[----:B------:R-:W-:Y:S01]  /*15180*/  IMAD.WIDE.U32 R12, R14, R12, RZ ;  /* 0x0000000c0e0c7225 */ /* 0x000fe200078e00ff */
[----:B------:R-:W-:-:S03]  /*15190*/  IADD3.X R14, R155, R156, R8, P0, P3 ;  /* 0x0000009c9b0e7210 */ /* 0x000fc600007e6408 */
[----:B------:R-:W-:-:S04]  /*151a0*/  IMAD.IADD R155, R163, 0x1, R160 ;  /* 0x00000001a39b7824 */ /* 0x000fc800078e02a0 */
[----:B0-----:R-:W-:-:S04]  /*151b0*/  @P1 IMAD.HI.U32 R11, R155, R11, RZ ;  /* 0x0000000b9b0b1227 */ /* 0x001fc800078e00ff */
[----:B------:R-:W-:Y:S01]  /*151c0*/  IMAD.MOV.U32 R156, RZ, RZ, R155 ;  /* 0x000000ffff9c7224 */ /* 0x000fe200078e009b */
[----:B-1----:R-:W-:Y:S02]  /*151d0*/  @P1 SHF.R.U32.HI R156, RZ, R10, R11 ;  /* 0x0000000aff9c1219 */ /* 0x002fe4000001160b */
[----:B------:R0:W1:Y:S01]  /*151e0*/  LDC.64 R10, c[0x0][R0+0x210] ;  /* 0x00008400000a7b82 */ /* 0x0000620000000a00 */
[----:B------:R-:W-:Y:S01]  /*151f0*/  IMAD.IADD R15, R13, 0x1, R15 ;  /* 0x000000010d0f7824 */ /* 0x000fe200078e020f */
[----:B------:R-:W-:Y:S02]  /*15200*/  IADD3 R12, P0, P3, R156, R153, R12 ;  /* 0x000000999c0c7210 */ /* 0x000fe40007b1e00c */
[----:B0-----:R-:W-:-:S04]  /*15210*/  SHF.R.S32.HI R0, RZ, 0x1f, R156 ;  /* 0x0000001fff007819 */ /* 0x001fc8000001149c */
[----:B------:R-:W-:Y:S02]  /*15220*/  IADD3.X R13, R0, R14, R15, P0, P3 ;  /* 0x0000000e000d7210 */ /* 0x000fe400007e640f */
[----:B------:R-:W0:Y:S01]  /*15230*/  LDC.64 R14, c[0x0][0xca8] ;  /* 0x00032a00ff0e7b82 */ /* 0x000e220000000a00 */
[----:B------:R-:W-:-:S04]  /*15240*/  IMAD.MOV R153, RZ, RZ, -R156 ;  /* 0x000000ffff997224 */ /* 0x000fc800078e0a9c */
[----:B------:R-:W-:-:S05]  /*15250*/  IMAD R153, R157, R153, R155 ;  /* 0x000000999d997224 */ /* 0x000fca00078e029b */
[----:B------:R-:W-:Y:S01]  /*15260*/  SHF.R.S32.HI R0, RZ, 0x1f, R153 ;  /* 0x0000001fff007819 */ /* 0x000fe20000011499 */
[----:B0-----:R-:W0:Y:S08]  /*15270*/  @!P2 LDC R14, c[0x0][0xc50] ;  /* 0x00031400ff0eab82 */ /* 0x001e300000000800 */
        /* <DEDUP_REMOVED lines=8> */
[----:B------:R-:W-:-:S03]  /*15300*/  IMAD.IADD R153, R162, 0x1, R160 ;  /* 0x00000001a2997824 */ /* 0x000fc600078e02a0 */
[----:B------:R-:W0:Y:S04]  /*15310*/  SHFL.IDX PT, R11, R0, RZ, 0x1c1f ;  /* 0x001c1fff000b7589 */ /* 0x000e2800000e0000 */
[----:B------:R-:W-:Y:S04]  /*15320*/  SHFL.IDX PT, R12, R14, 0x1, 0x1c1f ;  /* 0x003c1f000e0c7f89 */ /* 0x000fe800000e0000 */
[----:B------:R1:W2:Y:S01]  /*15330*/  SHFL.IDX PT, R13, R0, 0x1, 0x1c1f ;  /* 0x003c1f00000d7f89 */ /* 0x0002a200000e0000 */
[----:B------:R-:W-:Y:S01]  /*15340*/  LOP3.LUT P0, RZ, R161, 0x3, RZ, 0xc0, !PT ;  /* 0x00000003a1ff7812 */ /* 0x000fe2000780c0ff */
[----:B-1----:R-:W-:-:S02]  /*15350*/  IMAD R0, R152, R157, RZ ;  /* 0x0000009d98007224 */ /* 0x002fc400078e02ff */
[----:B------:R-:W-:-:S03]  /*15360*/  VIADD R152, R153, 0x8 ;  /* 0x0000000899987836 */ /* 0x000fc60000000000 */
        /* <DEDUP_REMOVED lines=67> */
[----:B------:R-:W-:Y:S01]  /*157a0*/  IMAD R11, R8, UR4, RZ ;  /* 0x00000004080b7c24 */ /* 0x000fe2000f8e02ff */
[----:B------:R-:W-:Y:S01]  /*157b0*/  LOP3.LUT R13, R20, 0x380, RZ, 0xc0, !PT ;  /* 0x00000380140d7812 */ /* 0x000fe200078ec0ff */
[----:B------:R-:W0:Y:S01]  /*157c0*/  @P1 LDC R8, c[0x0][0xcf0] ;  /* 0x00033c00ff081b82 */ /* 0x000e220000000800 */
        /* <DEDUP_REMOVED lines=16> */
[----:B------:R-:W-:Y:S02]  /*158d0*/  SHF.R.U64 R13, R13, 0x3, RZ ;  /* 0x000000030d0d7819 */ /* 0x000fe400000012ff */
[----:B------:R-:W-:Y:S01]  /*158e0*/  LOP3.LUT R68, R69, 0x380, RZ, 0xc0, !PT ;  /* 0x0000038045447812 */ /* 0x000fe200078ec0ff */
[----:B------:R-:W-:Y:S01]  /*158f0*/  IMAD.IADD R12, R3, 0x1, -R12 ;  /* 0x00000001030c7824 */ /* 0x000fe200078e0a0c */
[----:B------:R-:W-:Y:S01]  /*15900*/  LOP3.LUT R72, R73, 0x380, RZ, 0xc0, !PT ;  /* 0x0000038049487812 */ /* 0x000fe200078ec0ff */
[----:B------:R-:W5:Y:S01]  /*15910*/  LD.E.128 R60, desc[UR40][R60.64] ;  /* 0x000000283c3c7980 */ /* 0x000f62000c101d00 */
[----:B------:R-:W-:-:S02]  /*15920*/  LOP3.LUT R76, R77, 0x380, RZ, 0xc0, !PT ;  /* 0x000003804d4c7812 */ /* 0x000fc400078ec0ff */
[----:B------:R-:W-:Y:S01]  /*15930*/  LOP3.LUT R80, R81, 0x380, RZ, 0xc0, !PT ;  /* 0x0000038051507812 */ /* 0x000fe200078ec0ff */
[----:B------:R-:W5:Y:S01]  /*15940*/  LD.E.128 R84, desc[UR40][R84.64] ;  /* 0x0000002854547980 */ /* 0x000f62000c101d00 */
[----:B------:R-:W-:Y:S01]  /*15950*/  LOP3.LUT R20, R13, R20, RZ, 0x3c, !PT ;  /* 0x000000140d147212 */ /* 0x000fe200078e3cff */
[----:B------:R-:W-:Y:S01]  /*15960*/  IMAD R13, R4, UR5, R11 ;  /* 0x00000005040d7c24 */ /* 0x000fe2000f8e020b */
[----:B------:R-:W-:Y:S01]  /*15970*/  SHF.R.U64 R68, R68, 0x3, RZ ;  /* 0x0000000344447819 */ /* 0x000fe200000012ff */
[----:B------:R-:W-:Y:S01]  /*15980*/  IMAD.WIDE.U32 R10, R4, UR4, RZ ;  /* 0x00000004040a7c25 */ /* 0x000fe2000f8e00ff */
[----:B------:R-:W-:Y:S01]  /*15990*/  SHF.R.U64 R72, R72, 0x3, RZ ;  /* 0x0000000348487819 */ /* 0x000fe200000012ff */
[----:B------:R-:W-:Y:S01]  /*159a0*/  ULDC.64 UR4, c[0x0][0xbe8] ;  /* 0x0002fa0000047ab9 */ /* 0x000fe20000000a00 */
[----:B------:R-:W-:Y:S01]  /*159b0*/  SHF.R.U64 R76, R76, 0x3, RZ ;  /* 0x000000034c4c7819 */ /* 0x000fe200000012ff */
[----:B------:R-:W-:Y:S01]  /*159c0*/  IMAD R3, R12, 0x20, R89 ;  /* 0x000000200c037824 */ /* 0x000fe200078e0259 */
[----:B------:R-:W-:Y:S01]  /*159d0*/  SHF.R.U64 R80, R80, 0x3, RZ ;  /* 0x0000000350507819 */ /* 0x000fe200000012ff */
[----:B------:R-:W-:Y:S01]  /*159e0*/  IMAD.IADD R11, R11, 0x1, R13 ;  /* 0x000000010b0b7824 */ /* 0x000fe200078e020d */
        /* <DEDUP_REMOVED lines=9> */
[----:B------:R-:W-:Y:S01]  /*15a80*/  IMAD.IADD R12, R160, 0x1, R3 ;  /* 0x00000001a00c7824 */ /* 0x000fe200078e0203 */
[----:B------:R2:W5:Y:S01]  /*15a90*/  LD.E.128 R24, desc[UR40][R20.64] ;  /* 0x0000002814187980 */ /* 0x000562000c101d00 */
[----:B------:R-:W-:-:S03]  /*15aa0*/  IMAD.WIDE.U32 R10, R159, UR4, R10 ;  /* 0x000000049f0a7c25 */ /* 0x000fc6000f8e000a */
[----:B------:R-:W5:Y:S01]  /*15ab0*/  LD.E.128 R68, desc[UR40][R68.64] ;  /* 0x0000002844447980 */ /* 0x000f62000c101d00 */
[----:B-1----:R-:W-:-:S03]  /*15ac0*/  @P1 IMAD.HI.U32 R3, R12, R15, RZ ;  /* 0x0000000f0c031227 */ /* 0x002fc600078e00ff */
[----:B------:R-:W5:Y:S01]  /*15ad0*/  LD.E.128 R72, desc[UR40][R72.64] ;  /* 0x0000002848487980 */ /* 0x000f62000c101d00 */
[----:B------:R-:W-:Y:S01]  /*15ae0*/  IMAD R11, R159, UR5, R11 ;  /* 0x000000059f0b7c24 */ /* 0x000fe2000f8e020b */
[----:B------:R-:W-:Y:S02]  /*15af0*/  ULDC.64 UR4, c[0x0][0xbf0] ;  /* 0x0002fc0000047ab9 */ /* 0x000fe40000000a00 */
[----:B------:R-:W5:Y:S01]  /*15b00*/  LD.E.128 R76, desc[UR40][R76.64] ;  /* 0x000000284c4c7980 */ /* 0x000f62000c101d00 */
[----:B------:R-:W-:-:S03]  /*15b10*/  IMAD.MOV.U32 R13, RZ, RZ, R12 ;  /* 0x000000ffff0d7224 */ /* 0x000fc600078e000c */
[----:B------:R-:W5:Y:S01]  /*15b20*/  LD.E.128 R80, desc[UR40][R80.64] ;  /* 0x0000002850507980 */ /* 0x000f62000c101d00 */
[----:B------:R-:W-:Y:S01]  /*15b30*/  IMAD R4, R4, UR4, RZ ;  /* 0x0000000404047c24 */ /* 0x000fe2000f8e02ff */
[----:B0-----:R-:W-:Y:S01]  /*15b40*/  @P1 SHF.R.U32.HI R13, RZ, R8, R3 ;  /* 0x00000008ff0d1219 */ /* 0x001fe20000011603 */
[----:B------:R-:W-:Y:S01]  /*15b50*/  @!PT LDS RZ, [RZ] ;  /* 0x00000000fffff984 */ /* 0x000fe20000000800 */
[----:B------:R-:W-:Y:S01]  /*15b60*/  @!PT LDS RZ, [RZ] ;  /* 0x00000000fffff984 */ /* 0x000fe20000000800 */
[----:B------:R-:W-:Y:S01]  /*15b70*/  @!PT LDS RZ, [RZ] ;  /* 0x00000000fffff984 */ /* 0x000fe20000000800 */
[----:B------:R-:W-:Y:S01]  /*15b80*/  @!PT LDS RZ, [RZ] ;  /* 0x00000000fffff984 */ /* 0x000fe20000000800 */
[----:B------:R0:W-:Y:S06]  /*15b90*/  MEMBAR.ALL.CTA ;  /* 0x0000000000007992 */ /* 0x0001ec0000008000 */
[----:B0-----:R-:W0:Y:S01]  /*15ba0*/  FENCE.VIEW.ASYNC.S ;  /* 0x00000000000073c6 */ /* 0x001e220000000000 */
[C---:B------:R-:W-:Y:S01]  /*15bb0*/  IMAD R15, R9.reuse, UR5, R4 ;  /* 0x00000005090f7c24 */ /* 0x040fe2000f8e0204 */
[----:B------:R-:W-:Y:S01]  /*15bc0*/  SHF.R.S32.HI R3, RZ, 0x1f, R13 ;  /* 0x0000001fff037819 */ /* 0x000fe2000001140d */
[----:B------:R-:W-:Y:S01]  /*15bd0*/  IMAD.WIDE.U32 R10, R9, UR4, R10 ;  /* 0x00000004090a7c25 */ /* 0x000fe2000f8e000a */
[----:B------:R-:W-:-:S03]  /*15be0*/  ULDC.64 UR4, c[0x0][0xbe0] ;  /* 0x0002f80000047ab9 */ /* 0x000fc60000000a00 */
[----:B------:R-:W-:Y:S02]  /*15bf0*/  IMAD.MOV R8, RZ, RZ, -R13 ;  /* 0x000000ffff087224 */ /* 0x000fe400078e0a0d */
[----:B------:R-:W-:Y:S02]  /*15c00*/  IMAD.IADD R11, R11, 0x1, R15 ;  /* 0x000000010b0b7824 */ /* 0x000fe400078e020f */
[----:B------:R-:W-:Y:S02]  /*15c10*/  IMAD R4, R3, UR4, RZ ;  /* 0x0000000403047c24 */ /* 0x000fe4000f8e02ff */
[----:B------:R-:W-:Y:S02]  /*15c20*/  IMAD R157, R157, R8, R12 ;  /* 0x000000089d9d7224 */ /* 0x000fe400078e020c */
[----:B------:R-:W-:-:S04]  /*15c30*/  IMAD.WIDE.U32 R10, R13, UR4, R10 ;  /* 0x000000040d0a7c25 */ /* 0x000fc8000f8e000a */
[----:B------:R-:W-:Y:S02]  /*15c40*/  VIADD R3, R19, 0x32420 ;  /* 0x0003242013037836 */ /* 0x000fe40000000000 */
[----:B------:R-:W-:Y:S01]  /*15c50*/  IMAD R13, R13, UR5, R4 ;  /* 0x000000050d0d7c24 */ /* 0x000fe2000f8e0204 */
[----:B------:R-:W-:Y:S01]  /*15c60*/  SHF.R.S32.HI R4, RZ, 0x1f, R157 ;  /* 0x0000001fff047819 */ /* 0x000fe2000001149d */
[----:B------:R-:W-:Y:S01]  /*15c70*/  ULDC.64 UR4, c[0x0][0xbd8] ;  /* 0x0002f60000047ab9 */ /* 0x000fe20000000a00 */
[----:B------:R-:W-:Y:S01]  /*15c80*/  PRMT R3, RZ, 0x654, R3 ;  /* 0x00000654ff037816 */ /* 0x000fe20000000003 */
[----:B------:R-:W-:Y:S02]  /*15c90*/  IMAD.IADD R11, R11, 0x1, R13 ;  /* 0x000000010b0b7824 */ /* 0x000fe400078e020d */
[----:B------:R-:W-:Y:S01]  /*15ca0*/  IMAD R4, R4, UR4, RZ ;  /* 0x0000000404047c24 */ /* 0x000fe2000f8e02ff */
[----:B0-----:R0:W-:Y:S01]  /*15cb0*/  SYNCS.ARRIVE.TRANS64.RED.A1T0 RZ, [R3+URZ], RZ ;  /* 0x000000ff03ff79a7 */ /* 0x0011e2000810043f */
[----:B------:R-:W-:-:S04]  /*15cc0*/  IMAD.WIDE.U32 R10, R157, UR4, R10 ;  /* 0x000000049d0a7c25 */ /* 0x000fc8000f8e000a */
[----:B0-----:R-:W-:Y:S01]  /*15cd0*/  IMAD R3, R157, UR5, R4 ;  /* 0x000000059d037c24 */ /* 0x001fe2000f8e0204 */
[----:B------:R-:W-:Y:S02]  /*15ce0*/  ULDC.64 UR4, c[0x0][0xb80] ;  /* 0x0002e00000047ab9 */ /* 0x000fe40000000a00 */
[----:B------:R-:W-:Y:S01]  /*15cf0*/  LEA R4, P0, R10, UR4, 0x1 ;  /* 0x000000040a047c11 */ /* 0x000fe2000f8008ff */
[----:B------:R-:W-:Y:S01]  /*15d00*/  IMAD.IADD R3, R11, 0x1, R3 ;  /* 0x000000010b037824 */ /* 0x000fe200078e0203 */
[----:B------:R-:W-:-:S04]  /*15d10*/  UMOV UR4, 0xffffffff ;  /* 0xffffffff00047882 */ /* 0x000fc80000000000 */
[----:B--2---:R-:W-:Y:S01]  /*15d20*/  LEA.HI.X R20, R10, UR5, R3, 0x1, P0 ;  /* 0x000000050a147c11 */ /* 0x004fe200080f0c03 */
[----:B------:R-:W-:Y:S06]  /*15d30*/  BRA.DIV UR4, `(.L_x_14793) ;  /* 0x000000e6043c7947 */ /* 0x000fec000b800000 */
[----:B------:R0:W1:Y:S04]  /*15d40*/  SHFL.IDX PT, R3, R20, RZ, 0x181f ;  /* 0x00181fff14037589 */ /* 0x00006800000e0000 */
[----:B------:R0:W2:Y:S02]  /*15d50*/  SHFL.IDX PT, R14, R4, RZ, 0x181f ;  /* 0x00181fff040e7589 */ /* 0x0000a400000e0000 */
.L_x_15026:
[----:B------:R-:W-:Y:S01]  /*15d60*/  IMAD.IADD R89, R89, 0x1, R160 ;  /* 0x0000000159597824 */ /* 0x000fe200078e02a0 */
[----:B------:R-:W-:Y:S01]  /*15d70*/  BSSY B1, `(.L_x_14794) ;  /* 0x000001e000017945 */ /* 0x000fe20003800000 */
[----:B------:R-:W-:-:S03]  /*15d80*/  VIADD R21, R228, 0xc0 ;  /* 0x000000c0e4157836 */ /* 0x000fc60000000000 */
[----:B------:R-:W-:-:S13]  /*15d90*/  ISETP.GE.AND P0, PT, R89, R0, PT ;  /* 0x000000005900720c */ /* 0x000fda0003f06270 */
[----:B------:R-:W-:Y:S05]  /*15da0*/  @P0 BRA `(.L_x_14795) ;  /* 0x0000000000680947 */ /* 0x000fea0003800000 */
[C---:B------:R-:W-:Y:S01]  /*15db0*/  VIADD R92, R228.reuse, 0x40 ;  /* 0x00000040e45c7836 */ /* 0x040fe20000000000 */
[----:B------:R-:W-:Y:S01]  /*15dc0*/  ULDC UR4, c[0x0][0xbc8] ;  /* 0x0002f20000047ab9 */ /* 0x000fe20000000800 */
[C---:B------:R-:W-:Y:S01]  /*15dd0*/  VIADD R90, R228.reuse, 0x80 ;  /* 0x00000080e45a7836 */ /* 0x040fe20000000000 */
[C---:B------:R-:W-:Y:S01]  /*15de0*/  ISETP.GE.AND P3, PT, R228.reuse, UR4, PT ;  /* 0x00000004e4007c0c */ /* 0x040fe2000bf66270 */
[----:B------:R-:W-:Y:S01]  /*15df0*/  VIADD R15, R228, 0xc0 ;  /* 0x000000c0e40f7836 */ /* 0x000fe20000000000 */
[----:B------:R-:W-:Y:S01]  /*15e00*/  ISETP.GE.AND P2, PT, R92, UR4, PT ;  /* 0x000000045c007c0c */ /* 0x000fe2000bf46270 */
[----:B------:R-:W-:Y:S01]  /*15e10*/  VIADD R93, R228, 0x40 ;  /* 0x00000040e45d7836 */ /* 0x000fe20000000000 */
[----:B------:R-:W-:Y:S01]  /*15e20*/  ISETP.GE.AND P1, PT, R90, UR4, PT ;  /* 0x000000045a007c0c */ /* 0x000fe2000bf26270 */
[----:B------:R-:W-:Y:S01]  /*15e30*/  VIADD R91, R228, 0x80 ;  /* 0x00000080e45b7836 */ /* 0x000fe20000000000 */
[----:B------:R-:W-:Y:S02]  /*15e40*/  ISETP.GE.AND P0, PT, R15, UR4, PT ;  /* 0x000000040f007c0c */ /* 0x000fe4000bf06270 */
[----:B------:R-:W-:-:S02]  /*15e50*/  SHF.R.S32.HI R12, RZ, 0x1f, R228 ;  /* 0x0000001fff0c7819 */ /* 0x000fc400000114e4 */
[----:B------:R-:W-:Y:S02]  /*15e60*/  SHF.R.S32.HI R93, RZ, 0x1f, R93 ;  /* 0x0000001fff5d7819 */ /* 0x000fe4000001145d */
[----:B------:R-:W-:Y:S02]  /*15e70*/  SHF.R.S32.HI R91, RZ, 0x1f, R91 ;  /* 0x0000001fff5b7819 */ /* 0x000fe4000001145b */
[-C--:B--2---:R-:W-:Y:S02]  /*15e80*/  @!P3 LEA R8, P5, R228, R14.reuse, 0x1 ;  /* 0x0000000ee408b211 */ /* 0x084fe400078a08ff */
        /* <DEDUP_REMOVED lines=12> */
.L_x_14795:
[----:B------:R-:W-:Y:S05]  /*15f50*/  BSYNC B1 ;  /* 0x0000000000017941 */ /* 0x000fea0003800000 */
.L_x_14794:
[----:B------:R-:W-:Y:S01]  /*15f60*/  UMOV UR4, 0xffffffff ;  /* 0xffffffff00047882 */ /* 0x000fe20000000000 */
[----:B---3-5:R-:W-:Y:S02]  /*15f70*/  SHF.R.S32.HI R24, RZ, 0x1f, R21 ;  /* 0x0000001fff187819 */ /* 0x028fe40000011415 */
[----:B------:R-:W-:Y:S05]  /*15f80*/  BRA.DIV UR4, `(.L_x_14796) ;  /* 0x000000e204dc7947 */ /* 0x000fea000b800000 */
[----:B-1----:R1:W3:Y:S04]  /*15f90*/  SHFL.IDX PT, R3, R20, 0x1, 0x181f ;  /* 0x00381f0014037f89 */ /* 0x0022e800000e0000 */
[----:B--2---:R1:W2:Y:S02]  /*15fa0*/  SHFL.IDX PT, R14, R4, 0x1, 0x181f ;  /* 0x00381f00040e7f89 */ /* 0x0042a400000e0000 */
.L_x_15030:
[----:B------:R-:W-:Y:S01]  /*15fb0*/  VIADD R9, R89, 0x20 ;  /* 0x0000002059097836 */ /* 0x000fe20000000000 */
[----:B------:R-:W-:Y:S04]  /*15fc0*/  BSSY B1, `(.L_x_14797) ;  /* 0x000001b000017945 */ /* 0x000fe80003800000 */
[----:B------:R-:W-:-:S13]  /*15fd0*/  ISETP.GE.AND P0, PT, R9, R0, PT ;  /* 0x000000000900720c */ /* 0x000fda0003f06270 */
[----:B------:R-:W-:Y:S05]  /*15fe0*/  @P0 BRA `(.L_x_14798) ;  /* 0x0000000000600947 */ /* 0x000fea0003800000 */
[C---:B------:R-:W-:Y:S01]  /*15ff0*/  VIADD R15, R228.reuse, 0x40 ;  /* 0x00000040e40f7836 */ /* 0x040fe20000000000 */
[----:B------:R-:W-:Y:S01]  /*16000*/  ULDC UR4, c[0x0][0xbc8] ;  /* 0x0002f20000047ab9 */ /* 0x000fe20000000800 */
[C---:B------:R-:W-:Y:S01]  /*16010*/  VIADD R25, R228.reuse, 0x80 ;  /* 0x00000080e4197836 */ /* 0x040fe20000000000 */
[C---:B------:R-:W-:Y:S01]  /*16020*/  ISETP.GE.AND P3, PT, R228.reuse, UR4, PT ;  /* 0x00000004e4007c0c */ /* 0x040fe2000bf66270 */
[C---:B------:R-:W-:Y:S01]  /*16030*/  VIADD R27, R228.reuse, 0x40 ;  /* 0x00000040e41b7836 */ /* 0x040fe20000000000 */
[----:B------:R-:W-:Y:S01]  /*16040*/  ISETP.GE.AND P2, PT, R15, UR4, PT ;  /* 0x000000040f007c0c */ /* 0x000fe2000bf46270 */
[----:B------:R-:W-:Y:S01]  /*16050*/  VIADD R26, R228, 0x80 ;  /* 0x00000080e41a7836 */ /* 0x000fe20000000000 */
[----:B------:R-:W-:Y:S02]  /*16060*/  ISETP.GE.AND P1, PT, R25, UR4, PT ;  /* 0x0000000419007c0c */ /* 0x000fe4000bf26270 */
[----:B------:R-:W-:Y:S02]  /*16070*/  ISETP.GE.AND P0, PT, R21, UR4, PT ;  /* 0x0000000415007c0c */ /* 0x000fe4000bf06270 */
[----:B------:R-:W-:-:S02]  /*16080*/  SHF.R.S32.HI R12, RZ, 0x1f, R228 ;  /* 0x0000001fff0c7819 */ /* 0x000fc400000114e4 */
[----:B------:R-:W-:Y:S02]  /*16090*/  SHF.R.S32.HI R27, RZ, 0x1f, R27 ;  /* 0x0000001fff1b7819 */ /* 0x000fe4000001141b */
[----:B------:R-:W-:Y:S02]  /*160a0*/  SHF.R.S32.HI R26, RZ, 0x1f, R26 ;  /* 0x0000001fff1a7819 */ /* 0x000fe4000001141a */
[CC--:B--2---:R-:W-:Y:S02]  /*160b0*/  @!P3 LEA R8, P5, R228.reuse, R14.reuse, 0x1 ;  /* 0x0000000ee408b211 */ /* 0x0c4fe400078a08ff */
[-C--:B------:R-:W-:Y:S02]  /*160c0*/  @!P2 LEA R10, P4, R15, R14.reuse, 0x1 ;  /* 0x0000000e0f0aa211 */ /* 0x080fe400078808ff */
[----:B---3--:R-:W-:Y:S02]  /*160d0*/  @!P3 LEA.HI.X R9, R228, R3, R12, 0x1, P5 ;  /* 0x00000003e409b211 */ /* 0x008fe400028f0c0c */
[----:B------:R-:W-:-:S02]  /*160e0*/  @!P1 LEA R12, P5, R25, R14, 0x1 ;  /* 0x0000000e190c9211 */ /* 0x000fc400078a08ff */
[-C--:B------:R-:W-:Y:S01]  /*160f0*/  @!P2 LEA.HI.X R11, R15, R3.reuse, R27, 0x1, P4 ;  /* 0x000000030f0ba211 */ /* 0x080fe200020f0c1b */
[----:B------:R4:W-:Y:S01]  /*16100*/  @!P3 ST.E.128 desc[UR40][R8.64], R28 ;  /* 0x0000001c0800b985 */ /* 0x0009e2000c101d28 */
[----:B------:R-:W-:Y:S02]  /*16110*/  @!P0 LEA R14, P4, R21, R14, 0x1 ;  /* 0x0000000e150e8211 */ /* 0x000fe400078808ff */
[-C--:B------:R-:W-:Y:S01]  /*16120*/  @!P1 LEA.HI.X R13, R25, R3.reuse, R26, 0x1, P5 ;  /* 0x00000003190d9211 */ /* 0x080fe200028f0c1a */
[----:B------:R4:W-:Y:S01]  /*16130*/  @!P2 ST.E.128 desc[UR40][R10.64], R44 ;  /* 0x0000002c0a00a985 */ /* 0x0009e2000c101d28 */
[----:B------:R-:W-:-:S03]  /*16140*/  @!P0 LEA.HI.X R15, R21, R3, R24, 0x1, P4 ;  /* 0x00000003150f8211 */ /* 0x000fc600020f0c18 */
[----:B------:R4:W-:Y:S04]  /*16150*/  @!P1 ST.E.128 desc[UR40][R12.64], R60 ;  /* 0x0000003c0c009985 */ /* 0x0009e8000c101d28 */
[----:B------:R4:W-:Y:S02]  /*16160*/  @!P0 ST.E.128 desc[UR40][R14.64], R76 ;  /* 0x0000004c0e008985 */ /* 0x0009e4000c101d28 */
.L_x_14798:
[----:B------:R-:W-:Y:S05]  /*16170*/  BSYNC B1 ;  /* 0x0000000000017941 */ /* 0x000fea0003800000 */
.L_x_14797:
[----:B------:R-:W-:-:S03]  /*16180*/  UMOV UR4, 0xffffffff ;  /* 0xffffffff00047882 */ /* 0x000fc60000000000 */
[----:B------:R-:W-:Y:S05]  /*16190*/  BRA.DIV UR4, `(.L_x_14799) ;  /* 0x000000e204a07947 */ /* 0x000fea000b800000 */
[----:B---3--:R3:W0:Y:S04]  /*161a0*/  SHFL.IDX PT, R3, R20, 0x2, 0x181f ;  /* 0x00581f0014037f89 */ /* 0x00862800000e0000 */
[----:B--2-4-:R3:W2:Y:S02]  /*161b0*/  SHFL.IDX PT, R14, R4, 0x2, 0x181f ;  /* 0x00581f00040e7f89 */ /* 0x0146a400000e0000 */
.L_x_15034:
        /* <DEDUP_REMOVED lines=18> */
[----:B0-----:R-:W-:Y:S02]  /*162e0*/  @!P3 LEA.HI.X R13, R228, R3, R8, 0x1, P5 ;  /* 0x00000003e40db211 */ /* 0x001fe400028f0c08 */
        /* <DEDUP_REMOVED lines=9> */
.L_x_14801:
[----:B------:R-:W-:Y:S05]  /*16380*/  BSYNC B1 ;  /* 0x0000000000017941 */ /* 0x000fea0003800000 */
.L_x_14800:
[----:B------:R-:W-:-:S03]  /*16390*/  UMOV UR4, 0xffffffff ;  /* 0xffffffff00047882 */ /* 0x000fc60000000000 */
[----:B------:R-:W-:Y:S05]  /*163a0*/  BRA.DIV UR4, `(.L_x_14802) ;  /* 0x000000e204647947 */ /* 0x000fea000b800000 */
[----:B0-----:R0:W0:Y:S04]  /*163b0*/  SHFL.IDX PT, R3, R20, 0x3, 0x181f ;  /* 0x00781f0014037f89 */ /* 0x00102800000e0000 */
[----:B--2-4-:R2:W4:Y:S02]  /*163c0*/  SHFL.IDX PT, R14, R4, 0x3, 0x181f ;  /* 0x00781f00040e7f89 */ /* 0x01452400000e0000 */
.L_x_15038:
[----:B------:R-:W-:-:S05]  /*163d0*/  VIADD R9, R89, 0x60 ;  /* 0x0000006059097836 */ /* 0x000fca0000000000 */
[----:B------:R-:W-:-:S13]  /*163e0*/  ISETP.GE.AND P0, PT, R9, R0, PT ;  /* 0x000000000900720c */ /* 0x000fda0003f06270 */
[----:B------:R-:W-:Y:S05]  /*163f0*/  @P0 BRA `(.L_x_14803) ;  /* 0x0000003800d80947 */ /* 0x000fea0003800000 */
[C---:B01-3--:R-:W-:Y:S01]  /*16400*/  VIADD R20, R228.reuse, 0x40 ;  /* 0x00000040e4147836 */ /* 0x04bfe20000000000 */
[----:B------:R-:W-:Y:S01]  /*16410*/  ULDC UR4, c[0x0][0xbc8] ;  /* 0x0002f20000047ab9 */ /* 0x000fe20000000800 */
[C---:B--2---:R-:W-:Y:S01]  /*16420*/  VIADD R4, R228.reuse, 0x80 ;  /* 0x00000080e4047836 */ /* 0x044fe20000000000 */
[C---:B------:R-:W-:Y:S01]  /*16430*/  ISETP.GE.AND P3, PT, R228.reuse, UR4, PT ;  /* 0x00000004e4007c0c */ /* 0x040fe2000bf66270 */
[----:B------:R-:W-:Y:S01]  /*16440*/  VIADD R25, R228, 0x40 ;  /* 0x00000040e4197836 */ /* 0x000fe20000000000 */
[----:B------:R-:W-:Y:S01]  /*16450*/  ISETP.GE.AND P4, PT, R20, UR4, PT ;  /* 0x0000000414007c0c */ /* 0x000fe2000bf86270 */
[----:B------:R-:W-:Y:S01]  /*16460*/  VIADD R15, R228, 0x80 ;  /* 0x00000080e40f7836 */ /* 0x000fe20000000000 */
[----:B------:R-:W-:Y:S02]  /*16470*/  ISETP.GE.AND P5, PT, R4, UR4, PT ;  /* 0x0000000404007c0c */ /* 0x000fe4000bfa6270 */
[----:B------:R-:W-:Y:S02]  /*16480*/  SHF.R.S32.HI R26, RZ, 0x1f, R228 ;  /* 0x0000001fff1a7819 */ /* 0x000fe400000114e4 */
[----:B------:R-:W-:-:S02]  /*16490*/  SHF.R.S32.HI R25, RZ, 0x1f, R25 ;  /* 0x0000001fff197819 */ /* 0x000fc40000011419 */
[----:B------:R-:W-:-:S03]  /*164a0*/  SHF.R.S32.HI R15, RZ, 0x1f, R15 ;  /* 0x0000001fff0f7819 */ /* 0x000fc6000001140f */
[-C--:B----4-:R-:W-:Y:S02]  /*164b0*/  @!P3 LEA R8, P0, R228, R14.reuse, 0x1 ;  /* 0x0000000ee408b211 */ /* 0x090fe400078008ff */
[-C--:B------:R-:W-:Y:S02]  /*164c0*/  @!P4 LEA R10, P1, R20, R14.reuse, 0x1 ;  /* 0x0000000e140ac211 */ /* 0x080fe400078208ff */
        /* <DEDUP_REMOVED lines=13> */
.L_x_14792:
[----:B0-----:R-:W0:Y:S01]  /*165a0*/  @P1 LDC R11, c[0x0][0xcec] ;  /* 0x00033b00ff0b1b82 */ /* 0x001e220000000800 */
[----:B------:R-:W-:Y:S01]  /*165b0*/  IMAD.MOV.U32 R3, RZ, RZ, R155 ;  /* 0x000000ffff037224 */ /* 0x000fe200078e009b */
[----:B------:R-:W-:-:S06]  /*165c0*/  ULDC.64 UR4, c[0x0][0xc08] ;  /* 0x0003020000047ab9 */ /* 0x000fcc0000000a00 */
[----:B------:R-:W1:Y:S01]  /*165d0*/  @P1 LDC R10, c[0x0][0xcf0] ;  /* 0x00033c00ff0a1b82 */ /* 0x000e620000000800 */
[----:B0-----:R-:W-:-:S05]  /*165e0*/  @P1 IMAD.HI.U32 R11, R155, R11, RZ ;  /* 0x0000000b9b0b1227 */ /* 0x001fca00078e00ff */
[----:B-1----:R-:W-:Y:S01]  /*165f0*/  @P1 SHF.R.U32.HI R3, RZ, R10, R11 ;  /* 0x0000000aff031219 */ /* 0x002fe2000001160b */
[----:B------:R-:W-:-:S04]  /*16600*/  IMAD R11, R8, UR4, RZ ;  /* 0x00000004080b7c24 */ /* 0x000fc8000f8e02ff */
[C---:B------:R-:W-:Y:S02]  /*16610*/  IMAD R8, R4.reuse, UR5, R11 ;  /* 0x0000000504087c24 */ /* 0x040fe4000f8e020b */
[----:B------:R-:W-:Y:S01]  /*16620*/  IMAD.WIDE.U32 R10, R4, UR4, RZ ;  /* 0x00000004040a7c25 */ /* 0x000fe2000f8e00ff */
[----:B------:R-:W-:-:S03]  /*16630*/  ULDC.64 UR4, c[0x0][0xc38] ;  /* 0x00030e0000047ab9 */ /* 0x000fc60000000a00 */
[----:B------:R-:W-:Y:S01]  /*16640*/  IMAD.IADD R11, R11, 0x1, R8 ;  /* 0x000000010b0b7824 */ /* 0x000fe200078e0208 */
[----:B------:R-:W-:Y:S01]  /*16650*/  SHF.R.S32.HI R8, RZ, 0x1f, R9 ;  /* 0x0000001fff087819 */ /* 0x000fe20000011409 */
        /* <DEDUP_REMOVED lines=34> */
.L_x_15041:
[----:B------:R-:W-:Y:S01]  /*16880*/  ISETP.GE.AND P0, PT, R153, R0, PT ;  /* 0x000000009900720c */ /* 0x000fe20003f06270 */
[----:B------:R-:W-:-:S12]  /*16890*/  BSSY B1, `(.L_x_14805) ;  /* 0x00000c3000017945 */ /* 0x000fd80003800000 */
[----:B------:R-:W-:Y:S05]  /*168a0*/  @P0 BRA `(.L_x_14806) ;  /* 0x0000000c00040947 */ /* 0x000fea0003800000 */
[----:B------:R-:W3:Y:S01]  /*168b0*/  LDL R155, [R1+0x5c] ;  /* 0x00005c00019b7983 */ /* 0x000ee20000100800 */
[----:B------:R-:W-:-:S03]  /*168c0*/  ULDC UR4, c[0x0][0xbc8] ;  /* 0x0002f20000047ab9 */ /* 0x000fc60000000800 */
        /* <DEDUP_REMOVED lines=13> */
[----:B---3--:R-:W-:-:S02]  /*169a0*/  ISETP.GE.AND P0, PT, R155, UR4, PT ;  /* 0x000000049b007c0c */ /* 0x008fc4000bf06270 */
[----:B----4-:R-:W-:-:S11]  /*169b0*/  ISETP.GE.AND P1, PT, R11, UR4, PT ;  /* 0x000000040b007c0c */ /* 0x010fd6000bf26270 */
[----:B--2---:R-:W-:Y:S02]  /*169c0*/  @!P0 IMAD.MOV.U32 R8, RZ, RZ, R12 ;  /* 0x000000ffff088224 */ /* 0x004fe400078e000c */
[----:B-1----:R-:W-:Y:S02]  /*169d0*/  @!P0 IMAD.MOV.U32 R9, RZ, RZ, R20 ;  /* 0x000000ffff098224 */ /* 0x002fe400078e0014 */
[----:B------:R-:W-:Y:S02]  /*169e0*/  @!P0 IMAD.WIDE R8, R155, 0x4, R8 ;  /* 0x000000049b088825 */ /* 0x000fe400078e0208 */
[----:B------:R-:W2:Y:S04]  /*169f0*/  LDL R155, [R1+0xf0] ;  /* 0x0000f000019b7983 */ /* 0x000ea80000100800 */
[----:B------:R1:W-:Y:S01]  /*16a00*/  @!P0 ST.E.64 desc[UR40][R8.64], R24 ;  /* 0x0000001808008985 */ /* 0x0003e2000c101b28 */
[----:B-----5:R-:W-:-:S02]  /*16a10*/  ISETP.GE.AND P0, PT, R154, UR4, PT ;  /* 0x000000049a007c0c */ /* 0x020fc4000bf06270 */
[C---:B-1----:R-:W-:Y:S01]  /*16a20*/  @!P1 LEA R8, P2, R11.reuse, R12, 0x2 ;  /* 0x0000000c0b089211 */ /* 0x042fe200078410ff */
[----:B------:R-:W3:Y:S03]  /*16a30*/  LDL R25, [R1+0x178] ;  /* 0x0001780001197983 */ /* 0x000ee60000100800 */
[----:B------:R-:W-:Y:S01]  /*16a40*/  @!P1 LEA.HI.X R9, R11, R20, R13, 0x2, P2 ;  /* 0x000000140b099211 */ /* 0x000fe200010f140d */
[----:B------:R-:W4:Y:S04]  /*16a50*/  LDL R24, [R1+0xe4] ;  /* 0x0000e40001187983 */ /* 0x000f280000100800 */
[----:B------:R-:W5:Y:S04]  /*16a60*/  LDL R11, [R1+0x17c] ;  /* 0x00017c00010b7983 */ /* 0x000f680000100800 */
[----:B------:R1:W-:Y:S04]  /*16a70*/  @!P1 ST.E.64 desc[UR40][R8.64], R28 ;  /* 0x0000001c08009985 */ /* 0x0003e8000c101b28 */
[----:B------:R-:W4:Y:S01]  /*16a80*/  LDL R13, [R1+0xec] ;  /* 0x0000ec00010d7983 */ /* 0x000f220000100800 */
[----:B-1----:R-:W-:-:S03]  /*16a90*/  @!P0 LEA R8, P2, R154, R12, 0x2 ;  /* 0x0000000c9a088211 */ /* 0x002fc600078410ff */
[----:B------:R-:W4:Y:S01]  /*16aa0*/  LDL R29, [R1+0x168] ;  /* 0x00016800011d7983 */ /* 0x000f220000100800 */
[----:B------:R-:W-:-:S03]  /*16ab0*/  @!P0 LEA.HI.X R9, R154, R20, R160, 0x2, P2 ;  /* 0x000000149a098211 */ /* 0x000fc600010f14a0 */
[----:B------:R-:W4:Y:S04]  /*16ac0*/  LDL R28, [R1+0xd4] ;  /* 0x0000d400011c7983 */ /* 0x000f280000100800 */
[----:B------:R1:W-:Y:S01]  /*16ad0*/  @!P0 ST.E.64 desc[UR40][R8.64], R32 ;  /* 0x0000002008008985 */ /* 0x0003e2000c101b28 */
[----:B------:R-:W-:-:S03]  /*16ae0*/  ISETP.GE.AND P1, PT, R21, UR4, PT ;  /* 0x0000000415007c0c */ /* 0x000fc6000bf26270 */
[----:B------:R-:W4:Y:S04]  /*16af0*/  LDL R154, [R1+0xe8] ;  /* 0x0000e800019a7983 */ /* 0x000f280000100800 */
[----:B-1----:R-:W4:Y:S01]  /*16b00*/  LDL R33, [R1+0x174] ;  /* 0x0001740001217983 */ /* 0x002f220000100800 */
[----:B------:R-:W-:-:S05]  /*16b10*/  ISETP.GE.AND P0, PT, R15, UR4, PT ;  /* 0x000000040f007c0c */ /* 0x000fca000bf06270 */
[C---:B------:R-:W-:Y:S01]  /*16b20*/  @!P1 LEA R8, P2, R21.reuse, R12, 0x2 ;  /* 0x0000000c15089211 */ /* 0x040fe200078410ff */
[----:B------:R-:W4:Y:S03]  /*16b30*/  LDL R32, [R1+0x16c] ;  /* 0x00016c0001207983 */ /* 0x000f260000100800 */
[----:B------:R-:W-:Y:S02]  /*16b40*/  @!P1 LEA.HI.X R9, R21, R20, R159, 0x2, P2 ;  /* 0x0000001415099211 */ /* 0x000fe400010f149f */
[----:B------:R-:W-:Y:S01]  /*16b50*/  ISETP.GE.AND P2, PT, R156, UR4, PT ;  /* 0x000000049c007c0c */ /* 0x000fe2000bf46270 */
[----:B------:R-:W4:Y:S04]  /*16b60*/  LDL R21, [R1+0x170] ;  /* 0x0001700001157983 */ /* 0x000f280000100800 */
[----:B------:R1:W-:Y:S01]  /*16b70*/  @!P1 ST.E.64 desc[UR40][R8.64], R36 ;  /* 0x0000002408009985 */ /* 0x0003e2000c101b28 */
[----:B------:R-:W-:-:S02]  /*16b80*/  ISETP.GE.AND P3, PT, R10, UR4, PT ;  /* 0x000000040a007c0c */ /* 0x000fc4000bf66270 */
[C---:B-1----:R-:W-:Y:S01]  /*16b90*/  @!P0 LEA R8, P1, R15.reuse, R12, 0x2 ;  /* 0x0000000c0f088211 */ /* 0x042fe200078210ff */
[----:B------:R-:W4:Y:S03]  /*16ba0*/  LDL R36, [R1+0xd0] ;  /* 0x0000d00001247983 */ /* 0x000f260000100800 */
[----:B------:R-:W-:Y:S01]  /*16bb0*/  @!P0 LEA.HI.X R9, R15, R20, R158, 0x2, P1 ;  /* 0x000000140f098211 */ /* 0x000fe200008f149e */
[----:B------:R-:W4:Y:S01]  /*16bc0*/  LDL R37, [R1+0x154] ;  /* 0x0001540001257983 */ /* 0x000f220000100800 */
[----:B------:R-:W-:-:S03]  /*16bd0*/  ISETP.GE.AND P1, PT, R14, UR4, PT ;  /* 0x000000040e007c0c */ /* 0x000fc6000bf26270 */
[----:B------:R1:W-:Y:S04]  /*16be0*/  @!P0 ST.E.64 desc[UR40][R8.64], R40 ;  /* 0x0000002808008985 */ /* 0x0003e8000c101b28 */
[----:B------:R-:W4:Y:S01]  /*16bf0*/  LDL R15, [R1+0xdc] ;  /* 0x0000dc00010f7983 */ /* 0x000f220000100800 */
[----:B-1----:R-:W-:-:S03]  /*16c00*/  @!P2 LEA R8, P0, R156, R12, 0x2 ;  /* 0x0000000c9c08a211 */ /* 0x002fc600078010ff */
[----:B------:R-:W4:Y:S01]  /*16c10*/  LDL R40, [R1+0xd8] ;  /* 0x0000d80001287983 */ /* 0x000f220000100800 */
[----:B------:R-:W-:-:S03]  /*16c20*/  @!P2 LEA.HI.X R9, R156, R20, R157, 0x2, P0 ;  /* 0x000000149c09a211 */ /* 0x000fc600000f149d */
[----:B------:R-:W4:Y:S04]  /*16c30*/  LDL R41, [R1+0x15c] ;  /* 0x00015c0001297983 */ /* 0x000f280000100800 */
[----:B------:R1:W-:Y:S02]  /*16c40*/  @!P2 ST.E.64 desc[UR40][R8.64], R44 ;  /* 0x0000002c0800a985 */ /* 0x0003e4000c101b28 */
[----:B-1----:R-:W-:Y:S02]  /*16c50*/  @!P3 LEA R8, P2, R10, R12, 0x2 ;  /* 0x0000000c0a08b211 */ /* 0x002fe400078410ff */
[----:B------:R-:W4:Y:S04]  /*16c60*/  LDL R44, [R1+0x164] ;  /* 0x00016400012c7983 */ /* 0x000f280000100800 */
[----:B------:R-:W4:Y:S01]  /*16c70*/  LDL R45, [R1+0x130] ;  /* 0x00013000012d7983 */ /* 0x000f220000100800 */
[----:B--2---:R-:W-:-:S02]  /*16c80*/  ISETP.GE.AND P0, PT, R155, UR4, PT ;  /* 0x000000049b007c0c */ /* 0x004fc4000bf06270 */
[----:B-----5:R-:W-:Y:S02]  /*16c90*/  @!P3 LEA.HI.X R9, R10, R20, R11, 0x2, P2 ;  /* 0x000000140a09b211 */ /* 0x020fe400010f140b */
[----:B------:R-:W-:-:S04]  /*16ca0*/  @!P1 LEA R10, P4, R14, R12, 0x2 ;  /* 0x0000000c0e0a9211 */ /* 0x000fc800078810ff */
[----:B---3--:R-:W-:Y:S02]  /*16cb0*/  @!P1 LEA.HI.X R11, R14, R20, R25, 0x2, P4 ;  /* 0x000000140e0b9211 */ /* 0x008fe400020f1419 */
[----:B------:R-:W2:Y:S04]  /*16cc0*/  LDL R25, [R1+0x160] ;  /* 0x0001600001197983 */ /* 0x000ea80000100800 */
[----:B------:R1:W-:Y:S01]  /*16cd0*/  @!P3 ST.E.64 desc[UR40][R8.64], R48 ;  /* 0x000000300800b985 */ /* 0x0003e2000c101b28 */
[----:B----4-:R-:W-:-:S03]  /*16ce0*/  ISETP.GE.AND P2, PT, R13, UR4, PT ;  /* 0x000000040d007c0c */ /* 0x010fc6000bf46270 */
[----:B------:R-:W3:Y:S01]  /*16cf0*/  LDL R14, [R1+0xcc] ;  /* 0x0000cc00010e7983 */ /* 0x000ee20000100800 */
[----:B-1----:R-:W-:-:S03]  /*16d00*/  @!P0 LEA R8, P4, R155, R12, 0x2 ;  /* 0x0000000c9b088211 */ /* 0x002fc600078810ff */
[----:B------:R-:W4:Y:S04]  /*16d10*/  LDL R48, [R1+0xb4] ;  /* 0x0000b40001307983 */ /* 0x000f280000100800 */
[----:B------:R-:W5:Y:S01]  /*16d20*/  LDL R49, [R1+0x138] ;  /* 0x0001380001317983 */ /* 0x000f620000100800 */
[----:B------:R-:W-:-:S03]  /*16d30*/  @!P0 LEA.HI.X R9, R155, R20, R33, 0x2, P4 ;  /* 0x000000149b098211 */ /* 0x000fc600020f1421 */
[----:B------:R-:W3:Y:S01]  /*16d40*/  LDL R33, [R1+0x158] ;  /* 0x0001580001217983 */ /* 0x000ee20000100800 */
[----:B------:R-:W-:-:S03]  /*16d50*/  ISETP.GE.AND P3, PT, R154, UR4, PT ;  /* 0x000000049a007c0c */ /* 0x000fc6000bf66270 */
[----:B------:R1:W-:Y:S01]  /*16d60*/  @!P1 ST.E.64 desc[UR40][R10.64], R52 ;  /* 0x000000340a009985 */ /* 0x0003e2000c101b28 */
[----:B------:R-:W-:-:S03]  /*16d70*/  ISETP.GE.AND P1, PT, R24, UR4, PT ;  /* 0x0000000418007c0c */ /* 0x000fc6000bf26270 */
[----:B------:R0:W-:Y:S01]  /*16d80*/  @!P0 ST.E.64 desc[UR40][R8.64], R56 ;  /* 0x0000003808008985 */ /* 0x0001e2000c101b28 */
[----:B-1----:R-:W-:-:S03]  /*16d90*/  @!P2 LEA R10, P5, R13, R12, 0x2 ;  /* 0x0000000c0d0aa211 */ /* 0x002fc600078a10ff */
[----:B------:R-:W4:Y:S01]  /*16da0*/  LDL R52, [R1+0xb8] ;  /* 0x0000b80001347983 */ /* 0x000f220000100800 */
[----:B------:R-:W-:-:S03]  /*16db0*/  @!P2 LEA.HI.X R11, R13, R20, R21, 0x2, P5 ;  /* 0x000000140d0ba211 */ /* 0x000fc600028f1415 */
[----:B------:R-:W5:Y:S01]  /*16dc0*/  LDL R53, [R1+0x13c] ;  /* 0x00013c0001357983 */ /* 0x000f620000100800 */
[----:B0-----:R-:W-:-:S03]  /*16dd0*/  @!P3 LEA R8, P4, R154, R12, 0x2 ;  /* 0x0000000c9a08b211 */ /* 0x001fc600078810ff */
[----:B------:R0:W-:Y:S01]  /*16de0*/  @!P2 ST.E.64 desc[UR40][R10.64], R60 ;  /* 0x0000003c0a00a985 */ /* 0x0001e2000c101b28 */
[----:B------:R-:W-:-:S03]  /*16df0*/  @!P3 LEA.HI.X R9, R154, R20, R32, 0x2, P4 ;  /* 0x000000149a09b211 */ /* 0x000fc600020f1420 */
[----:B------:R-:W4:Y:S04]  /*16e00*/  LDL R13, [R1+0xc4] ;  /* 0x0000c400010d7983 */ /* 0x000f280000100800 */
[----:B------:R-:W5:Y:S01]  /*16e10*/  LDL R32, [R1+0x150] ;  /* 0x0001500001207983 */ /* 0x000f620000100800 */
[----:B------:R-:W-:-:S03]  /*16e20*/  ISETP.GE.AND P2, PT, R15, UR4, PT ;  /* 0x000000040f007c0c */ /* 0x000fc6000bf46270 */
[----:B------:R-:W5:Y:S01]  /*16e30*/  LDL R21, [R1+0xc8] ;  /* 0x0000c80001157983 */ /* 0x000f620000100800 */
[----:B0-----:R-:W-:-:S04]  /*16e40*/  @!P1 LEA R10, P5, R24, R12, 0x2 ;  /* 0x0000000c180a9211 */ /* 0x001fc800078a10ff */
[----:B------:R-:W-:Y:S01]  /*16e50*/  @!P1 LEA.HI.X R11, R24, R20, R29, 0x2, P5 ;  /* 0x00000014180b9211 */ /* 0x000fe200028f141d */
[----:B------:R-:W-:Y:S01]  /*16e60*/  @!P3 ST.E.64 desc[UR40][R8.64], R64 ;  /* 0x000000400800b985 */ /* 0x000fe2000c101b28 */
[----:B------:R-:W-:-:S03]  /*16e70*/  ISETP.GE.AND P0, PT, R153, UR4, PT ;  /* 0x0000000499007c0c */ /* 0x000fc6000bf06270 */
[----:B------:R0:W-:Y:S01]  /*16e80*/  @!P1 ST.E.64 desc[UR40][R10.64], R68 ;  /* 0x000000440a009985 */ /* 0x0001e2000c101b28 */
[----:B------:R-:W-:-:S03]  /*16e90*/  ISETP.GE.AND P1, PT, R28, UR4, PT ;  /* 0x000000041c007c0c */ /* 0x000fc6000bf26270 */
[----:B------:R-:W5:Y:S04]  /*16ea0*/  LDL R29, [R1+0xc0] ;  /* 0x0000c000011d7983 */ /* 0x000f680000100800 */
[----:B------:R-:W5:Y:S01]  /*16eb0*/  LDL R24, [R1+0xbc] ;  /* 0x0000bc0001187983 */ /* 0x000f620000100800 */
[-C--:B0-----:R-:W-:Y:S02]  /*16ec0*/  @!P2 LEA R10, P5, R15, R12.reuse, 0x2 ;  /* 0x0000000c0f0aa211 */ /* 0x081fe400078a10ff */
[----:B------:R-:W-:-:S04]  /*16ed0*/  @!P0 LEA R8, P4, R153, R12, 0x2 ;  /* 0x0000000c99088211 */ /* 0x000fc800078810ff */
[-C--:B------:R-:W-:Y:S02]  /*16ee0*/  @!P0 LEA.HI.X R9, R153, R20.reuse, R44, 0x2, P4 ;  /* 0x0000001499098211 */ /* 0x080fe400020f142c */
[----:B------:R-:W-:Y:S01]  /*16ef0*/  ISETP.GE.AND P3, PT, R40, UR4, PT ;  /* 0x0000000428007c0c */ /* 0x000fe2000bf66270 */
[----:B------:R-:W5:Y:S04]  /*16f00*/  LDL R44, [R1+0xac] ;  /* 0x0000ac00012c7983 */ /* 0x000f680000100800 */
[----:B------:R-:W-:Y:S01]  /*16f10*/  @!P0 ST.E.64 desc[UR40][R8.64], R72 ;  /* 0x0000004808008985 */ /* 0x000fe2000c101b28 */
[----:B--2---:R-:W-:-:S03]  /*16f20*/  @!P2 LEA.HI.X R11, R15, R20, R25, 0x2, P5 ;  /* 0x000000140f0ba211 */ /* 0x004fc600028f1419 */
[----:B------:R-:W2:Y:S04]  /*16f30*/  LDL R15, [R1+0x148] ;  /* 0x00014800010f7983 */ /* 0x000ea80000100800 */
[----:B------:R-:W2:Y:S04]  /*16f40*/  LDL R25, [R1+0x14c] ;  /* 0x00014c0001197983 */ /* 0x000ea80000100800 */
[----:B------:R0:W-:Y:S02]  /*16f50*/  @!P2 ST.E.64 desc[UR40][R10.64], R76 ;  /* 0x0000004c0a00a985 */ /* 0x0001e4000c101b28 */
[----:B0-----:R-:W-:-:S04]  /*16f60*/  @!P1 LEA R10, P5, R28, R12, 0x2 ;  /* 0x0000000c1c0a9211 */ /* 0x001fc800078a10ff */
[----:B---3--:R-:W-:Y:S02]  /*16f70*/  @!P1 LEA.HI.X R11, R28, R20, R33, 0x2, P5 ;  /* 0x000000141c0b9211 */ /* 0x008fe400028f1421 */
[----:B------:R-:W3:Y:S04]  /*16f80*/  LDL R33, [R1+0x144] ;  /* 0x0001440001217983 */ /* 0x000ee80000100800 */
[----:B------:R-:W3:Y:S01]  /*16f90*/  LDL R28, [R1+0x140] ;  /* 0x00014000011c7983 */ /* 0x000ee20000100800 */
[----:B------:R-:W-:Y:S02]  /*16fa0*/  ISETP.GE.AND P2, PT, R14, UR4, PT ;  /* 0x000000040e007c0c */ /* 0x000fe4000bf46270 */
[----:B------:R-:W-:Y:S02]  /*16fb0*/  @!P3 LEA R8, P4, R40, R12, 0x2 ;  /* 0x0000000c2808b211 */ /* 0x000fe400078810ff */
[----:B------:R-:W-:-:S02]  /*16fc0*/  ISETP.GE.AND P0, PT, R36, UR4, PT ;  /* 0x0000000424007c0c */ /* 0x000fc4000bf06270 */
[----:B------:R-:W-:Y:S02]  /*16fd0*/  @!P3 LEA.HI.X R9, R40, R20, R41, 0x2, P4 ;  /* 0x000000142809b211 */ /* 0x000fe400020f1429 */
[----:B------:R-:W3:Y:S04]  /*16fe0*/  LDL R40, [R1+0xa8] ;  /* 0x0000a80001287983 */ /* 0x000ee80000100800 */
[----:B------:R-:W-:Y:S04]  /*16ff0*/  @!P3 ST.E.64 desc[UR40][R8.64], R80 ;  /* 0x000000500800b985 */ /* 0x000fe8000c101b28 */
[----:B------:R0:W-:Y:S04]  /*17000*/  @!P1 ST.E.64 desc[UR40][R10.64], R84 ;  /* 0x000000540a009985 */ /* 0x0001e8000c101b28 */
[----:B------:R-:W3:Y:S01]  /*17010*/  LDL R41, [R1+0x12c] ;  /* 0x00012c0001297983 */ /* 0x000ee20000100800 */
[----:B----4-:R-:W-:-:S02]  /*17020*/  ISETP.GE.AND P1, PT, R13, UR4, PT ;  /* 0x000000040d007c0c */ /* 0x010fc4000bf26270 */
[-C--:B0-----:R-:W-:Y:S02]  /*17030*/  @!P2 LEA R10, P5, R14, R12.reuse, 0x2 ;  /* 0x0000000c0e0aa211 */ /* 0x081fe400078a10ff */
[----:B------:R-:W-:Y:S02]  /*17040*/  @!P0 LEA R8, P4, R36, R12, 0x2 ;  /* 0x0000000c24088211 */ /* 0x000fe400078810ff */
[-C--:B-----5:R-:W-:Y:S02]  /*17050*/  @!P2 LEA.HI.X R11, R14, R20.reuse, R32, 0x2, P5 ;  /* 0x000000140e0ba211 */ /* 0x0a0fe400028f1420 */
[----:B------:R-:W4:Y:S01]  /*17060*/  LDL R14, [R1+0xb0] ;  /* 0x0000b000010e7983 */ /* 0x000f220000100800 */
[----:B------:R-:W-:Y:S02]  /*17070*/  @!P0 LEA.HI.X R9, R36, R20, R37, 0x2, P4 ;  /* 0x0000001424098211 */ /* 0x000fe400020f1425 */
[----:B------:R-:W-:Y:S01]  /*17080*/  ISETP.GE.AND P3, PT, R21, UR4, PT ;  /* 0x0000000415007c0c */ /* 0x000fe2000bf66270 */
[----:B------:R-:W5:Y:S04]  /*17090*/  LDL R36, [R1+0xa4] ;  /* 0x0000a40001247983 */ /* 0x000f680000100800 */
[----:B------:R-:W-:Y:S04]  /*170a0*/  @!P0 ST.E.64 desc[UR40][R8.64], R88 ;  /* 0x0000005808008985 */ /* 0x000fe8000c101b28 */
[----:B------:R0:W-:Y:S01]  /*170b0*/  @!P2 ST.E.64 desc[UR40][R10.64], R92 ;  /* 0x0000005c0a00a985 */ /* 0x0001e2000c101b28 */
[----:B------:R-:W-:-:S03]  /*170c0*/  ISETP.GE.AND P0, PT, R29, UR4, PT ;  /* 0x000000041d007c0c */ /* 0x000fc6000bf06270 */
[----:B------:R-:W5:Y:S04]  /*170d0*/  LDL R32, [R1+0xa0] ;  /* 0x0000a00001207983 */ /* 0x000f680000100800 */
[----:B------:R-:W5:Y:S01]  /*170e0*/  LDL R37, [R1+0x128] ;  /* 0x0001280001257983 */ /* 0x000f620000100800 */
[-C--:B0-----:R-:W-:Y:S02]  /*170f0*/  @!P1 LEA R10, P5, R13, R12.reuse, 0x2 ;  /* 0x0000000c0d0a9211 */ /* 0x081fe400078a10ff */
[----:B------:R-:W-:Y:S02]  /*17100*/  @!P3 LEA R8, P4, R21, R12, 0x2 ;  /* 0x0000000c1508b211 */ /* 0x000fe400078810ff */
[----:B------:R-:W-:Y:S02]  /*17110*/  ISETP.GE.AND P2, PT, R24, UR4, PT ;  /* 0x0000000418007c0c */ /* 0x000fe4000bf46270 */
[----:B--2---:R-:W-:-:S02]  /*17120*/  @!P1 LEA.HI.X R11, R13, R20, R15, 0x2, P5 ;  /* 0x000000140d0b9211 */ /* 0x004fc400028f140f */
[----:B------:R-:W2:Y:S04]  /*17130*/  LDL R15, [R1+0x134] ;  /* 0x00013400010f7983 */ /* 0x000ea80000100800 */
[----:B------:R-:W2:Y:S01]  /*17140*/  LDL R13, [R1+0x9c] ;  /* 0x00009c00010d7983 */ /* 0x000ea20000100800 */
[----:B------:R-:W-:-:S03]  /*17150*/  @!P3 LEA.HI.X R9, R21, R20, R25, 0x2, P4 ;  /* 0x000000141509b211 */ /* 0x000fc600020f1419 */
[----:B------:R-:W2:Y:S04]  /*17160*/  LDL R25, [R1+0x98] ;  /* 0x0000980001197983 */ /* 0x000ea80000100800 */
[----:B------:R-:W2:Y:S04]  /*17170*/  LDL R21, [R1+0x94] ;  /* 0x0000940001157983 */ /* 0x000ea80000100800 */
[----:B------:R0:W-:Y:S04]  /*17180*/  @!P3 ST.E.64 desc[UR40][R8.64], R96 ;  /* 0x000000600800b985 */ /* 0x0001e8000c101b28 */
[----:B------:R1:W-:Y:S01]  /*17190*/  @!P1 ST.E.64 desc[UR40][R10.64], R100 ;  /* 0x000000640a009985 */ /* 0x0003e2000c101b28 */
[----:B0-----:R-:W-:-:S04]  /*171a0*/  @!P0 LEA R8, P3, R29, R12, 0x2 ;  /* 0x0000000c1d088211 */ /* 0x001fc800078610ff */
[----:B---3--:R-:W-:Y:S02]  /*171b0*/  @!P0 LEA.HI.X R9, R29, R20, R33, 0x2, P3 ;  /* 0x000000141d098211 */ /* 0x008fe400018f1421 */
[C---:B-1----:R-:W-:Y:S01]  /*171c0*/  @!P2 LEA R10, P5, R24.reuse, R12, 0x2 ;  /* 0x0000000c180aa211 */ /* 0x042fe200078a10ff */
[----:B------:R-:W3:Y:S04]  /*171d0*/  LDL R33, [R1+0x124] ;  /* 0x0001240001217983 */ /* 0x000ee80000100800 */
[----:B------:R-:W3:Y:S01]  /*171e0*/  LDL R29, [R1+0x120] ;  /* 0x00012000011d7983 */ /* 0x000ee20000100800 */
[----:B------:R-:W-:-:S03]  /*171f0*/  @!P2 LEA.HI.X R11, R24, R20, R28, 0x2, P5 ;  /* 0x00000014180ba211 */ /* 0x000fc600028f141c */
[----:B------:R-:W3:Y:S04]  /*17200*/  LDL R28, [R1+0x11c] ;  /* 0x00011c00011c7983 */ /* 0x000ee80000100800 */
[----:B------:R-:W3:Y:S01]  /*17210*/  LDL R24, [R1+0x118] ;  /* 0x0001180001187983 */ /* 0x000ee20000100800 */
[----:B------:R-:W-:Y:S02]  /*17220*/  ISETP.GE.AND P4, PT, R52, UR4, PT ;  /* 0x0000000434007c0c */ /* 0x000fe4000bf86270 */
[----:B------:R-:W-:Y:S01]  /*17230*/  ISETP.GE.AND P1, PT, R48, UR4, PT ;  /* 0x0000000430007c0c */ /* 0x000fe2000bf26270 */
[----:B------:R0:W-:Y:S04]  /*17240*/  @!P0 ST.E.64 desc[UR40][R8.64], R104 ;  /* 0x0000006808008985 */ /* 0x0001e8000c101b28 */
[----:B------:R1:W-:Y:S01]  /*17250*/  @!P2 ST.E.64 desc[UR40][R10.64], R108 ;  /* 0x0000006c0a00a985 */ /* 0x0003e2000c101b28 */
[----:B------:R-:W-:-:S05]  /*17260*/  ISETP.GE.AND P2, PT, R44, UR4, PT ;  /* 0x000000042c007c0c */ /* 0x000fca000bf46270 */
[-C--:B0-----:R-:W-:Y:S02]  /*17270*/  @!P4 LEA R8, P3, R52, R12.reuse, 0x2 ;  /* 0x0000000c3408c211 */ /* 0x081fe400078610ff */
[----:B----4-:R-:W-:Y:S02]  /*17280*/  ISETP.GE.AND P0, PT, R14, UR4, PT ;  /* 0x000000040e007c0c */ /* 0x010fe4000bf06270 */
[----:B-1----:R-:W-:Y:S02]  /*17290*/  @!P1 LEA R10, P5, R48, R12, 0x2 ;  /* 0x0000000c300a9211 */ /* 0x002fe400078a10ff */
[-C--:B------:R-:W-:Y:S02]  /*172a0*/  @!P4 LEA.HI.X R9, R52, R20.reuse, R53, 0x2, P3 ;  /* 0x000000143409c211 */ /* 0x080fe400018f1435 */
[----:B------:R-:W-:Y:S02]  /*172b0*/  ISETP.GE.AND P3, PT, R40, UR4, PT ;  /* 0x0000000428007c0c */ /* 0x000fe4000bf66270 */
[----:B------:R-:W-:Y:S01]  /*172c0*/  @!P1 LEA.HI.X R11, R48, R20, R49, 0x2, P5 ;  /* 0x00000014300b9211 */ /* 0x000fe200028f1431 */
[----:B------:R0:W-:Y:S04]  /*172d0*/  @!P4 ST.E.64 desc[UR40][R8.64], R112 ;  /* 0x000000700800c985 */ /* 0x0001e8000c101b28 */
[----:B------:R1:W-:Y:S01]  /*172e0*/  @!P1 ST.E.64 desc[UR40][R10.64], R116 ;  /* 0x000000740a009985 */ /* 0x0003e2000c101b28 */
[----:B-----5:R-:W-:-:S02]  /*172f0*/  ISETP.GE.AND P1, PT, R36, UR4, PT ;  /* 0x0000000424007c0c */ /* 0x020fc4000bf26270 */
[-C--:B0-----:R-:W-:Y:S02]  /*17300*/  @!P0 LEA R8, P4, R14, R12.reuse, 0x2 ;  /* 0x0000000c0e088211 */ /* 0x081fe400078810ff */
[----:B-1----:R-:W-:-:S04]  /*17310*/  @!P2 LEA R10, P5, R44, R12, 0x2 ;  /* 0x0000000c2c0aa211 */ /* 0x002fc800078a10ff */
[-C--:B------:R-:W-:Y:S02]  /*17320*/  @!P2 LEA.HI.X R11, R44, R20.reuse, R45, 0x2, P5 ;  /* 0x000000142c0ba211 */ /* 0x080fe400028f142d */
[----:B--2---:R-:W-:Y:S02]  /*17330*/  @!P0 LEA.HI.X R9, R14, R20, R15, 0x2, P4 ;  /* 0x000000140e098211 */ /* 0x004fe400020f140f */
[----:B------:R-:W-:-:S03]  /*17340*/  @!P3 LEA R14, P4, R40, R12, 0x2 ;  /* 0x0000000c280eb211 */ /* 0x000fc600078810ff */
[----:B------:R0:W-:Y:S01]  /*17350*/  @!P0 ST.E.64 desc[UR40][R8.64], R120 ;  /* 0x0000007808008985 */ /* 0x0001e2000c101b28 */
[----:B------:R-:W-:Y:S02]  /*17360*/  ISETP.GE.AND P0, PT, R32, UR4, PT ;  /* 0x0000000420007c0c */ /* 0x000fe4000bf06270 */
        /* <DEDUP_REMOVED lines=10> */
[C---:B--2---:R-:W-:Y:S02]  /*17410*/  @!P4 LEA R14, P1, R13.reuse, R12, 0x2 ;  /* 0x0000000c0d0ec211 */ /* 0x044fe400078210ff */
[-C--:B---3--:R-:W-:Y:S02]  /*17420*/  @!P0 LEA.HI.X R11, R32, R20.reuse, R33, 0x2, P5 ;  /* 0x00000014200b8211 */ /* 0x088fe400028f1421 */
[----:B------:R-:W-:Y:S02]  /*17430*/  @!P4 LEA.HI.X R15, R13, R20, R29, 0x2, P1 ;  /* 0x000000140d0fc211 */ /* 0x000fe400008f141d */
[-C--:B0-----:R-:W-:Y:S02]  /*17440*/  @!P2 LEA R8, P5, R25, R12.reuse, 0x2 ;  /* 0x0000000c1908a211 */ /* 0x081fe400078a10ff */
[----:B------:R-:W-:Y:S02]  /*17450*/  @!P3 LEA R12, P1, R21, R12, 0x2 ;  /* 0x0000000c150cb211 */ /* 0x000fe400078210ff */
[----:B------:R-:W-:-:S02]  /*17460*/  @!P2 LEA.HI.X R9, R25, R20, R28, 0x2, P5 ;  /* 0x000000141909a211 */ /* 0x000fc400028f141c */
[----:B------:R-:W-:Y:S01]  /*17470*/  @!P3 LEA.HI.X R13, R21, R20, R24, 0x2, P1 ;  /* 0x00000014150db211 */ /* 0x000fe200008f1418 */
[----:B------:R3:W-:Y:S04]  /*17480*/  @!P0 ST.E.64 desc[UR40][R10.64], R136 ;  /* 0x000000880a008985 */ /* 0x0007e8000c101b28 */
[----:B------:R3:W-:Y:S04]  /*17490*/  @!P4 ST.E.64 desc[UR40][R14.64], R140 ;  /* 0x0000008c0e00c985 */ /* 0x0007e8000c101b28 */
[----:B------:R3:W-:Y:S04]  /*174a0*/  @!P2 ST.E.64 desc[UR40][R8.64], R144 ;  /* 0x000000900800a985 */ /* 0x0007e8000c101b28 */
[----:B------:R3:W-:Y:S02]  /*174b0*/  @!P3 ST.E.64 desc[UR40][R12.64], R148 ;  /* 0x000000940c00b985 */ /* 0x0007e4000c101b28 */
.L_x_14806:
[----:B------:R-:W-:Y:S05]  /*174c0*/  BSYNC B1 ;  /* 0x0000000000017941 */ /* 0x000fea0003800000 */
.L_x_14805:
[----:B------:R-:W-:-:S03]  /*174d0*/  UMOV UR4, 0xffffffff ;  /* 0xffffffff00047882 */ /* 0x000fc60000000000 */
[----:B------:R-:W-:Y:S05]  /*174e0*/  BRA.DIV UR4, `(.L_x_14807) ;  /* 0x000000d204947947 */ /* 0x000fea000b800000 */
[----:B0-----:R-:W0:Y:S04]  /*174f0*/  SHFL.IDX PT, R4, R4, 0x1, 0x1c1f ;  /* 0x003c1f0004047f89 */ /* 0x001e2800000e0000 */
[----:B------:R-:W4:Y:S02]  /*17500*/  SHFL.IDX PT, R3, R3, 0x1, 0x1c1f ;  /* 0x003c1f0003037f89 */ /* 0x000f2400000e0000 */
.L_x_15045:
[----:B------:R-:W-:-:S13]  /*17510*/  ISETP.GE.AND P0, PT, R152, R0, PT ;  /* 0x000000009800720c */ /* 0x000fda0003f06270 */
[----:B------:R-:W-:Y:S05]  /*17520*/  @P0 BRA `(.L_x_14803) ;  /* 0x00000028008c0947 */ /* 0x000fea0003800000 */
[----:B------:R-:W5:Y:S01]  /*17530*/  LDL R61, [R1+0xf0] ;  /* 0x0000f000013d7983 */ /* 0x000f620000100800 */
[----:B------:R-:W-:-:S03]  /*17540*/  ULDC UR4, c[0x0][0xbc8] ;  /* 0x0002f20000047ab9 */ /* 0x000fc60000000800 */
        /* <DEDUP_REMOVED lines=37> */
[----:B--2---:R-:W2:Y:S01]  /*177a0*/  LDL R12, [R1+0x11c] ;  /* 0x00011c00010c7983 */ /* 0x004ea20000100800 */
[----:B-----5:R-:W-:-:S02]  /*177b0*/  IMAD.MOV.U32 R76, RZ, RZ, R61 ;  /* 0x000000ffff4c7224 */ /* 0x020fc400078e003d */
[----:B----4-:R-:W-:Y:S02]  /*177c0*/  IMAD.MOV.U32 R61, RZ, RZ, R60 ;  /* 0x000000ffff3d7224 */ /* 0x010fe400078e003c */
        /* <DEDUP_REMOVED lines=11> */
[----:B------:R-:W-:Y:S01]  /*17880*/  ISETP.GE.AND P2, PT, R68, UR4, PT ;  /* 0x0000000444007c0c */ /* 0x000fe2000bf46270 */
        /* <DEDUP_REMOVED lines=14> */
[----:B---3--:R-:W-:Y:S01]  /*17970*/  ISETP.GE.AND P3, PT, R84, UR4, PT ;  /* 0x0000000454007c0c */ /* 0x008fe2000bf66270 */
[----:B------:R-:W-:Y:S02]  /*17980*/  IMAD.MOV.U32 R24, RZ, RZ, R15 ;  /* 0x000000ffff187224 */ /* 0x000fe400078e000f */
[----:B------:R-:W-:Y:S01]  /*17990*/  IMAD.MOV.U32 R37, RZ, RZ, R33 ;  /* 0x000000ffff257224 */ /* 0x000fe200078e0021 */
[----:B------:R-:W3:Y:S01]  /*179a0*/  LDL R15, [R1+0xc4] ;  /* 0x0000c400010f7983 */ /* 0x000ee20000100800 */
        /* <DEDUP_REMOVED lines=18> */
[----:B------:R-:W-:Y:S02]  /*17ad0*/  @!P2 IMAD.MOV.U32 R8, RZ, RZ, R3 ;  /* 0x000000ffff08a224 */ /* 0x000fe400078e0003 */
[----:B0-----:R-:W-:Y:S02]  /*17ae0*/  @!P2 IMAD.MOV.U32 R9, RZ, RZ, R4 ;  /* 0x000000ffff09a224 */ /* 0x001fe400078e0004 */
[----:B------:R-:W-:-:S02]  /*17af0*/  IMAD.MOV.U32 R33, RZ, RZ, R28 ;  /* 0x000000ffff217224 */ /* 0x000fc400078e001c */
[----:B------:R-:W-:Y:S02]  /*17b00*/  IMAD.MOV.U32 R69, RZ, RZ, R65 ;  /* 0x000000ffff457224 */ /* 0x000fe400078e0041 */
[----:B------:R-:W-:Y:S02]  /*17b10*/  IMAD.MOV.U32 R65, RZ, RZ, R61 ;  /* 0x000000ffff417224 */ /* 0x000fe400078e003d */
[----:B------:R-:W-:Y:S02]  /*17b20*/  IMAD.MOV.U32 R61, RZ, RZ, R57 ;  /* 0x000000ffff3d7224 */ /* 0x000fe400078e0039 */
[----:B------:R-:W-:Y:S02]  /*17b30*/  IMAD.MOV.U32 R57, RZ, RZ, R53 ;  /* 0x000000ffff397224 */ /* 0x000fe400078e0035 */
[----:B------:R-:W-:-:S04]  /*17b40*/  @!P2 IMAD.WIDE R8, R68, 0x4, R8 ;  /* 0x000000044408a825 */ /* 0x000fc800078e0208 */
[----:B------:R-:W-:Y:S02]  /*17b50*/  IMAD.MOV.U32 R37, RZ, RZ, R29 ;  /* 0x000000ffff257224 */ /* 0x000fe400078e001d */
[----:B------:R-:W-:Y:S02]  /*17b60*/  IMAD.MOV.U32 R53, RZ, RZ, R33 ;  /* 0x000000ffff357224 */ /* 0x000fe400078e0021 */
[----:B------:R-:W-:Y:S02]  /*17b70*/  IMAD.MOV.U32 R29, RZ, RZ, R24 ;  /* 0x000000ffff1d7224 */ /* 0x000fe400078e0018 */
[----:B------:R-:W-:Y:S01]  /*17b80*/  IMAD.MOV.U32 R68, RZ, RZ, R64 ;  /* 0x000000ffff447224 */ /* 0x000fe200078e0040 */
[----:B------:R-:W-:Y:S01]  /*17b90*/  ISETP.GE.AND P0, PT, R89, UR4, PT ;  /* 0x0000000459007c0c */ /* 0x000fe2000bf06270 */
[----:B------:R-:W-:Y:S01]  /*17ba0*/  IMAD.MOV.U32 R33, RZ, RZ, R14 ;  /* 0x000000ffff217224 */ /* 0x000fe200078e000e */
[----:B------:R-:W-:Y:S01]  /*17bb0*/  @!P2 ST.E.64 desc[UR40][R8.64], R26 ;  /* 0x0000001a0800a985 */ /* 0x000fe2000c101b28 */
[----:B------:R-:W-:-:S02]  /*17bc0*/  IMAD.MOV.U32 R64, RZ, RZ, R60 ;  /* 0x000000ffff407224 */ /* 0x000fc400078e003c */
[----:B------:R-:W-:Y:S01]  /*17bd0*/  IMAD.MOV.U32 R14, RZ, RZ, R10 ;  /* 0x000000ffff0e7224 */ /* 0x000fe200078e000a */
[-C--:B------:R-:W-:Y:S01]  /*17be0*/  @!P3 LEA R10, P4, R84, R3.reuse, 0x2 ;  /* 0x00000003540ab211 */ /* 0x080fe200078810ff */
[----:B------:R-:W-:Y:S01]  /*17bf0*/  IMAD.MOV.U32 R60, RZ, RZ, R56 ;  /* 0x000000ffff3c7224 */ /* 0x000fe200078e0038 */
[----:B------:R-:W-:Y:S01]  /*17c00*/  ISETP.GE.AND P1, PT, R80, UR4, PT ;  /* 0x0000000450007c0c */ /* 0x000fe2000bf26270 */
[----:B------:R-:W-:Y:S01]  /*17c10*/  IMAD.MOV.U32 R56, RZ, RZ, R52 ;  /* 0x000000ffff387224 */ /* 0x000fe200078e0034 */
[----:B------:R-:W4:Y:S01]  /*17c20*/  LDL R24, [R1+0x168] ;  /* 0x0001680001187983 */ /* 0x000f220000100800 */
[----:B------:R-:W-:Y:S02]  /*17c30*/  IMAD.MOV.U32 R52, RZ, RZ, R29 ;  /* 0x000000ffff347224 */ /* 0x000fe400078e001d */
[----:B------:R-:W-:Y:S01]  /*17c40*/  IMAD.MOV.U32 R29, RZ, RZ, R11 ;  /* 0x000000ffff1d7224 */ /* 0x000fe200078e000b */
[----:B------:R-:W-:Y:S02]  /*17c50*/  @!P3 LEA.HI.X R11, R84, R4, R92, 0x2, P4 ;  /* 0x00000004540bb211 */ /* 0x000fe400020f145c */
[----:B------:R-:W5:Y:S04]  /*17c60*/  LDL R92, [R1+0x188] ;  /* 0x00018800015c7983 */ /* 0x000f680000100800 */
[----:B------:R-:W2:Y:S04]  /*17c70*/  LDL R84, [R1+0x18c] ;  /* 0x00018c0001547983 */ /* 0x000ea80000100800 */
[----:B------:R0:W-:Y:S02]  /*17c80*/  @!P3 ST.E.64 desc[UR40][R10.64], R30 ;  /* 0x0000001e0a00b985 */ /* 0x0001e4000c101b28 */
[----:B0-----:R-:W-:-:S04]  /*17c90*/  @!P0 LEA R10, P4, R89, R3, 0x2 ;  /* 0x00000003590a8211 */ /* 0x001fc800078810ff */
[----:B-----5:R-:W-:Y:S02]  /*17ca0*/  @!P0 LEA.HI.X R11, R89, R4, R92, 0x2, P4 ;  /* 0x00000004590b8211 */ /* 0x020fe400020f145c */
[----:B------:R-:W5:Y:S01]  /*17cb0*/  LDL R89, [R1+0x184] ;  /* 0x0001840001597983 */ /* 0x000f620000100800 */
[----:B------:R-:W-:Y:S02]  /*17cc0*/  ISETP.GE.AND P2, PT, R88, UR4, PT ;  /* 0x0000000458007c0c */ /* 0x000fe4000bf46270 */
[----:B------:R-:W-:-:S04]  /*17cd0*/  @!P1 LEA R8, P5, R80, R3, 0x2 ;  /* 0x0000000350089211 */ /* 0x000fc800078a10ff */
[----:B--2---:R-:W-:-:S05]  /*17ce0*/  @!P1 LEA.HI.X R9, R80, R4, R84, 0x2, P5 ;  /* 0x0000000450099211 */ /* 0x004fca00028f1454 */
[----:B------:R0:W-:Y:S02]  /*17cf0*/  @!P1 ST.E.64 desc[UR40][R8.64], R34 ;  /* 0x0000002208009985 */ /* 0x0001e4000c101b28 */
[----:B0-----:R-:W-:-:S04]  /*17d00*/  @!P2 LEA R8, P5, R88, R3, 0x2 ;  /* 0x000000035808a211 */ /* 0x001fc800078a10ff */
[----:B-----5:R-:W-:Y:S02]  /*17d10*/  @!P2 LEA.HI.X R9, R88, R4, R89, 0x2, P5 ;  /* 0x000000045809a211 */ /* 0x020fe400028f1459 */
[----:B------:R-:W2:Y:S01]  /*17d20*/  LDL R88, [R1+0x180] ;  /* 0x0001800001587983 */ /* 0x000ea20000100800 */
[----:B------:R-:W-:-:S03]  /*17d30*/  ISETP.GE.AND P3, PT, R85, UR4, PT ;  /* 0x0000000455007c0c */ /* 0x000fc6000bf66270 */
[----:B------:R0:W-:Y:S10]  /*17d40*/  @!P0 ST.E.64 desc[UR40][R10.64], R38 ;  /* 0x000000260a008985 */ /* 0x0001f4000c101b28 */
[----:B0-----:R-:W-:-:S04]  /*17d50*/  @!P3 LEA R10, P4, R85, R3, 0x2 ;  /* 0x00000003550ab211 */ /* 0x001fc800078810ff */
[----:B--2---:R-:W-:Y:S02]  /*17d60*/  @!P3 LEA.HI.X R11, R85, R4, R88, 0x2, P4 ;  /* 0x00000004550bb211 */ /* 0x004fe400020f1458 */
[----:B------:R-:W2:Y:S01]  /*17d70*/  LDL R85, [R1+0x17c] ;  /* 0x00017c0001557983 */ /* 0x000ea20000100800 */
[----:B------:R-:W-:Y:S01]  /*17d80*/  ISETP.GE.AND P1, PT, R81, UR4, PT ;  /* 0x0000000451007c0c */ /* 0x000fe2000bf26270 */
[----:B------:R-:W-:Y:S02]  /*17d90*/  IMAD.MOV.U32 R80, RZ, RZ, R69 ;  /* 0x000000ffff507224 */ /* 0x000fe400078e0045 */
[----:B------:R-:W-:Y:S02]  /*17da0*/  IMAD.MOV.U32 R84, RZ, RZ, R68 ;  /* 0x000000ffff547224 */ /* 0x000fe400078e0044 */
[----:B------:R-:W-:Y:S02]  /*17db0*/  IMAD.MOV.U32 R69, RZ, RZ, R65 ;  /* 0x000000ffff457224 */ /* 0x000fe400078e0041 */
[----:B------:R-:W-:-:S02]  /*17dc0*/  IMAD.MOV.U32 R68, RZ, RZ, R64 ;  /* 0x000000ffff447224 */ /* 0x000fc400078e0040 */
[----:B---3--:R-:W-:Y:S02]  /*17dd0*/  IMAD.MOV.U32 R28, RZ, RZ, R15 ;  /* 0x000000ffff1c7224 */ /* 0x008fe400078e000f */
[----:B------:R-:W-:Y:S01]  /*17de0*/  IMAD.MOV.U32 R65, RZ, RZ, R61 ;  /* 0x000000ffff417224 */ /* 0x000fe200078e003d */
[----:B------:R0:W-:Y:S01]  /*17df0*/  @!P2 ST.E.64 desc[UR40][R8.64], R42 ;  /* 0x0000002a0800a985 */ /* 0x0001e2000c101b28 */
[----:B------:R-:W-:Y:S02]  /*17e00*/  IMAD.MOV.U32 R64, RZ, RZ, R60 ;  /* 0x000000ffff407224 */ /* 0x000fe400078e003c */
[----:B------:R-:W-:Y:S01]  /*17e10*/  IMAD.MOV.U32 R61, RZ, RZ, R57 ;  /* 0x000000ffff3d7224 */ /* 0x000fe200078e0039 */
[----:B------:R-:W-:Y:S01]  /*17e20*/  ISETP.GE.AND P0, PT, R77, UR4, PT ;  /* 0x000000044d007c0c */ /* 0x000fe2000bf06270 */
[----:B------:R-:W-:Y:S01]  /*17e30*/  IMAD.MOV.U32 R60, RZ, RZ, R56 ;  /* 0x000000ffff3c7224 */ /* 0x000fe200078e0038 */
[----:B------:R-:W3:Y:S01]  /*17e40*/  LDL R15, [R1+0x9c] ;  /* 0x00009c00010f7983 */ /* 0x000ee20000100800 */
[----:B------:R-:W-:-:S02]  /*17e50*/  IMAD.MOV.U32 R57, RZ, RZ, R53 ;  /* 0x000000ffff397224 */ /* 0x000fc400078e0035 */
[----:B------:R-:W-:Y:S02]  /*17e60*/  IMAD.MOV.U32 R56, RZ, RZ, R52 ;  /* 0x000000ffff387224 */ /* 0x000fe400078e0034 */
[----:B------:R-:W-:Y:S02]  /*17e70*/  IMAD.MOV.U32 R53, RZ, RZ, R33 ;  /* 0x000000ffff357224 */ /* 0x000fe400078e0021 */
[----:B------:R-:W-:Y:S02]  /*17e80*/  IMAD.MOV.U32 R52, RZ, RZ, R29 ;  /* 0x000000ffff347224 */ /* 0x000fe400078e001d */
[----:B------:R-:W-:Y:S01]  /*17e90*/  IMAD.MOV.U32 R89, RZ, RZ, R68 ;  /* 0x000000ffff597224 */ /* 0x000fe200078e0044 */
[----:B0-----:R-:W-:Y:S01]  /*17ea0*/  @!P1 LEA R8, P5, R81, R3, 0x2 ;  /* 0x0000000351089211 */ /* 0x001fe200078a10ff */
        /* <DEDUP_REMOVED lines=11> */
[----:B--2---:R-:W-:Y:S01]  /*17f60*/  @!P1 LEA.HI.X R9, R81, R4, R85, 0x2, P5 ;  /* 0x0000000451099211 */ /* 0x004fe200028f1455 */
[----:B------:R-:W-:Y:S01]  /*17f70*/  IMAD.MOV.U32 R85, RZ, RZ, R69 ;  /* 0x000000ffff557224 */ /* 0x000fe200078e0045 */
[----:B------:R0:W-:Y:S01]  /*17f80*/  @!P3 ST.E.64 desc[UR40][R10.64], R46 ;  /* 0x0000002e0a00b985 */ /* 0x0001e2000c101b28 */
[----:B------:R-:W-:Y:S02]  /*17f90*/  IMAD.MOV.U32 R69, RZ, RZ, R64 ;  /* 0x000000ffff457224 */ /* 0x000fe400078e0040 */
[----:B------:R-:W-:Y:S01]  /*17fa0*/  IMAD.MOV.U32 R64, RZ, RZ, R57 ;  /* 0x000000ffff407224 */ /* 0x000fe200078e0039 */
[----:B------:R-:W-:Y:S01]  /*17fb0*/  ISETP.GE.AND P2, PT, R76, UR4, PT ;  /* 0x000000044c007c0c */ /* 0x000fe2000bf46270 */
[----:B------:R-:W-:Y:S01]  /*17fc0*/  IMAD.MOV.U32 R57, RZ, RZ, R52 ;  /* 0x000000ffff397224 */ /* 0x000fe200078e0034 */
[----:B------:R-:W2:Y:S04]  /*17fd0*/  LDL R33, [R1+0x130] ;  /* 0x0001300001217983 */ /* 0x000ea80000100800 */
[----:B------:R-:W5:Y:S01]  /*17fe0*/  LDL R52, [R1+0x14c] ;  /* 0x00014c0001347983 */ /* 0x000f620000100800 */
[----:B------:R-:W-:-:S02]  /*17ff0*/  IMAD.MOV.U32 R88, RZ, RZ, R65 ;  /* 0x000000ffff587224 */ /* 0x000fc400078e0041 */
[----:B------:R-:W-:Y:S01]  /*18000*/  IMAD.MOV.U32 R81, RZ, RZ, R68 ;  /* 0x000000ffff517224 */ /* 0x000fe200078e0044 */
[C---:B0-----:R-:W-:Y:S01]  /*18010*/  @!P0 LEA R10, P4, R77.reuse, R3, 0x2 ;  /* 0x000000034d0a8211 */ /* 0x041fe200078810ff */
[----:B----4-:R-:W-:Y:S02]  /*18020*/  IMAD.MOV.U32 R53, RZ, RZ, R24 ;  /* 0x000000ffff357224 */ /* 0x010fe400078e0018 */
[----:B------:R-:W-:Y:S01]  /*18030*/  IMAD.MOV.U32 R68, RZ, RZ, R61 ;  /* 0x000000ffff447224 */ /* 0x000fe200078e003d */
[----:B------:R-:W-:Y:S01]  /*18040*/  @!P0 LEA.HI.X R11, R77, R4, R88, 0x2, P4 ;  /* 0x000000044d0b8211 */ /* 0x000fe200020f1458 */
[----:B------:R-:W-:Y:S02]  /*18050*/  IMAD.MOV.U32 R65, RZ, RZ, R60 ;  /* 0x000000ffff417224 */ /* 0x000fe400078e003c */
[----:B------:R-:W-:Y:S02]  /*18060*/  IMAD.MOV.U32 R29, RZ, RZ, R21 ;  /* 0x000000ffff1d7224 */ /* 0x000fe400078e0015 */
[----:B------:R-:W-:Y:S01]  /*18070*/  IMAD.MOV.U32 R28, RZ, RZ, R20 ;  /* 0x000000ffff1c7224 */ /* 0x000fe200078e0014 */
[----:B------:R0:W-:Y:S01]  /*18080*/  @!P1 ST.E.64 desc[UR40][R8.64], R50 ;  /* 0x0000003208009985 */ /* 0x0001e2000c101b28 */
[----:B------:R-:W-:-:S02]  /*18090*/  IMAD.MOV.U32 R61, RZ, RZ, R56 ;  /* 0x000000ffff3d7224 */ /* 0x000fc400078e0038 */
[----:B------:R-:W-:Y:S01]  /*180a0*/  IMAD.MOV.U32 R77, RZ, RZ, R69 ;  /* 0x000000ffff4d7224 */ /* 0x000fe200078e0045 */
[----:B------:R-:W-:Y:S01]  /*180b0*/  ISETP.GE.AND P3, PT, R73, UR4, PT ;  /* 0x0000000449007c0c */ /* 0x000fe2000bf66270 */
[----:B------:R-:W-:Y:S01]  /*180c0*/  IMAD.MOV.U32 R60, RZ, RZ, R53 ;  /* 0x000000ffff3c7224 */ /* 0x000fe200078e0035 */
[----:B------:R-:W4:Y:S01]  /*180d0*/  LDL R24, [R1+0x138] ;  /* 0x0001380001187983 */ /* 0x000f220000100800 */
[----:B------:R-:W-:Y:S02]  /*180e0*/  IMAD.MOV.U32 R69, RZ, RZ, R68 ;  /* 0x000000ffff457224 */ /* 0x000fe400078e0044 */
[----:B------:R-:W-:Y:S01]  /*180f0*/  IMAD.MOV.U32 R68, RZ, RZ, R65 ;  /* 0x000000ffff447224 */ /* 0x000fe200078e0041 */
[----:B------:R-:W3:Y:S01]  /*18100*/  LDL R20, [R1+0xa0] ;  /* 0x0000a00001147983 */ /* 0x000ee20000100800 */
[----:B------:R-:W-:Y:S02]  /*18110*/  IMAD.MOV.U32 R56, RZ, RZ, R29 ;  /* 0x000000ffff387224 */ /* 0x000fe400078e001d */
[----:B------:R-:W-:Y:S01]  /*18120*/  IMAD.MOV.U32 R65, RZ, RZ, R64 ;  /* 0x000000ffff417224 */ /* 0x000fe200078e0040 */
[----:B0-----:R-:W-:Y:S01]  /*18130*/  @!P2 LEA R8, P5, R76, R3, 0x2 ;  /* 0x000000034c08a211 */ /* 0x001fe200078a10ff */
[----:B------:R-:W-:Y:S01]  /*18140*/  IMAD.MOV.U32 R53, RZ, RZ, R28 ;  /* 0x000000ffff357224 */ /* 0x000fe200078e001c */
[----:B------:R0:W-:Y:S01]  /*18150*/  @!P0 ST.E.64 desc[UR40][R10.64], R54 ;  /* 0x000000360a008985 */ /* 0x0001e2000c101b28 */
[----:B------:R-:W-:-:S02]  /*18160*/  IMAD.MOV.U32 R64, RZ, RZ, R61 ;  /* 0x000000ffff407224 */ /* 0x000fc400078e003d */
[----:B------:R-:W-:Y:S01]  /*18170*/  IMAD.MOV.U32 R61, RZ, RZ, R60 ;  /* 0x000000ffff3d7224 */ /* 0x000fe200078e003c */
[----:B------:R-:W-:Y:S01]  /*18180*/  @!P2 LEA.HI.X R9, R76, R4, R77, 0x2, P5 ;  /* 0x000000044c09a211 */ /* 0x000fe200028f144d */
[----:B------:R-:W-:Y:S01]  /*18190*/  IMAD.MOV.U32 R60, RZ, RZ, R57 ;  /* 0x000000ffff3c7224 */ /* 0x000fe200078e0039 */
[----:B------:R-:W-:Y:S01]  /*181a0*/  ISETP.GE.AND P1, PT, R72, UR4, PT ;  /* 0x0000000448007c0c */ /* 0x000fe2000bf26270 */
[----:B------:R-:W-:Y:S01]  /*181b0*/  IMAD.MOV.U32 R57, RZ, RZ, R56 ;  /* 0x000000ffff397224 */ /* 0x000fe200078e0038 */
[----:B------:R-:W2:Y:S01]  /*181c0*/  LDL R21, [R1+0xa4] ;  /* 0x0000a40001157983 */ /* 0x000ea20000100800 */
[----:B------:R-:W-:-:S03]  /*181d0*/  IMAD.MOV.U32 R56, RZ, RZ, R53 ;  /* 0x000000ffff387224 */ /* 0x000fc600078e0035 */
[----:B------:R-:W2:Y:S04]  /*181e0*/  LDL R29, [R1+0x98] ;  /* 0x00009800011d7983 */ /* 0x000ea80000100800 */
[----:B------:R-:W2:Y:S01]  /*181f0*/  LDL R28, [R1+0x94] ;  /* 0x00009400011c7983 */ /* 0x000ea20000100800 */
[----:B-----5:R-:W-:Y:S02]  /*18200*/  IMAD.MOV.U32 R53, RZ, RZ, R52 ;  /* 0x000000ffff357224 */ /* 0x020fe400078e0034 */
[----:B------:R-:W-:Y:S02]  /*18210*/  IMAD.MOV.U32 R52, RZ, RZ, R49 ;  /* 0x000000ffff347224 */ /* 0x000fe400078e0031 */
[----:B------:R-:W-:Y:S02]  /*18220*/  IMAD.MOV.U32 R49, RZ, RZ, R48 ;  /* 0x000000ffff317224 */ /* 0x000fe400078e0030 */
[----:B------:R-:W-:-:S02]  /*18230*/  IMAD.MOV.U32 R48, RZ, RZ, R45 ;  /* 0x000000ffff307224 */ /* 0x000fc400078e002d */
[----:B------:R-:W-:Y:S02]  /*18240*/  IMAD.MOV.U32 R45, RZ, RZ, R44 ;  /* 0x000000ffff2d7224 */ /* 0x000fe400078e002c */
[----:B------:R-:W-:Y:S02]  /*18250*/  IMAD.MOV.U32 R44, RZ, RZ, R41 ;  /* 0x000000ffff2c7224 */ /* 0x000fe400078e0029 */
[----:B------:R-:W-:Y:S02]  /*18260*/  IMAD.MOV.U32 R41, RZ, RZ, R40 ;  /* 0x000000ffff297224 */ /* 0x000fe400078e0028 */
[----:B------:R-:W5:Y:S01]  /*18270*/  LDL R40, [R1+0x154] ;  /* 0x0001540001287983 */ /* 0x000f620000100800 */
        /* <DEDUP_REMOVED lines=15> */
[----:B-----5:R-:W-:Y:S02]  /*18370*/  IMAD.MOV.U32 R41, RZ, RZ, R40 ;  /* 0x000000ffff297224 */ /* 0x020fe400078e0028 */
[----:B------:R-:W5:Y:S01]  /*18380*/  LDL R40, [R1+0xac] ;  /* 0x0000ac0001287983 */ /* 0x000f620000100800 */
[----:B0-----:R-:W-:-:S04]  /*18390*/  @!P3 LEA R10, P4, R73, R3, 0x2 ;  /* 0x00000003490ab211 */ /* 0x001fc800078810ff */
[----:B------:R-:W-:Y:S01]  /*183a0*/  @!P3 LEA.HI.X R11, R73, R4, R76, 0x2, P4 ;  /* 0x00000004490bb211 */ /* 0x000fe200020f144c */
        /* <DEDUP_REMOVED lines=13> */
[----:B------:R0:W-:Y:S01]  /*18480*/  @!P2 ST.E.64 desc[UR40][R8.64], R58 ;  /* 0x0000003a0800a985 */ /* 0x0001e2000c101b28 */
[----:B------:R-:W-:Y:S02]  /*18490*/  IMAD.MOV.U32 R45, RZ, RZ, R44 ;  /* 0x000000ffff2d7224 */ /* 0x000fe400078e002c */
[----:B------:R-:W-:Y:S01]  /*184a0*/  IMAD.MOV.U32 R44, RZ, RZ, R41 ;  /* 0x000000ffff2c7224 */ /* 0x000fe200078e0029 */
[----:B0-----:R-:W-:-:S04]  /*184b0*/  @!P1 LEA R8, P5, R72, R3, 0x2 ;  /* 0x0000000348089211 */ /* 0x001fc800078a10ff */
[----:B------:R-:W-:Y:S01]  /*184c0*/  @!P1 LEA.HI.X R9, R72, R4, R73, 0x2, P5 ;  /* 0x0000000448099211 */ /* 0x000fe200028f1449 */
[----:B------:R-:W-:Y:S02]  /*184d0*/  IMAD.MOV.U32 R72, RZ, RZ, R57 ;  /* 0x000000ffff487224 */ /* 0x000fe400078e0039 */
[----:B------:R-:W-:Y:S02]  /*184e0*/  IMAD.MOV.U32 R57, RZ, RZ, R49 ;  /* 0x000000ffff397224 */ /* 0x000fe400078e0031 */
[----:B-----5:R-:W-:Y:S02]  /*184f0*/  IMAD.MOV.U32 R41, RZ, RZ, R40 ;  /* 0x000000ffff297224 */ /* 0x020fe400078e0028 */
[----:B------:R-:W-:Y:S02]  /*18500*/  IMAD.MOV.U32 R40, RZ, RZ, R37 ;  /* 0x000000ffff287224 */ /* 0x000fe400078e0025 */
[----:B------:R-:W-:Y:S02]  /*18510*/  IMAD.MOV.U32 R37, RZ, RZ, R36 ;  /* 0x000000ffff257224 */ /* 0x000fe400078e0024 */
[----:B------:R-:W-:-:S02]  /*18520*/  IMAD.MOV.U32 R36, RZ, RZ, R32 ;  /* 0x000000ffff247224 */ /* 0x000fc400078e0020 */
[----:B------:R-:W-:Y:S02]  /*18530*/  IMAD.MOV.U32 R32, RZ, RZ, R25 ;  /* 0x000000ffff207224 */ /* 0x000fe400078e0019 */
[----:B------:R-:W-:Y:S02]  /*18540*/  IMAD.MOV.U32 R25, RZ, RZ, R13 ;  /* 0x000000ffff197224 */ /* 0x000fe400078e000d */
[----:B------:R-:W-:Y:S02]  /*18550*/  IMAD.MOV.U32 R13, RZ, RZ, R12 ;  /* 0x000000ffff0d7224 */ /* 0x000fe400078e000c */
[----:B------:R-:W-:Y:S01]  /*18560*/  IMAD.MOV.U32 R49, RZ, RZ, R37 ;  /* 0x000000ffff317224 */ /* 0x000fe200078e0025 */
[----:B------:R-:W5:Y:S04]  /*18570*/  LDL R12, [R1+0x12c] ;  /* 0x00012c00010c7983 */ /* 0x000f680000100800 */
[----:B------:R-:W4:Y:S01]  /*18580*/  LDL R37, [R1+0x134] ;  /* 0x0001340001257983 */ /* 0x000f220000100800 */
[----:B------:R-:W-:Y:S01]  /*18590*/  ISETP.GE.AND P0, PT, R80, UR4, PT ;  /* 0x0000000450007c0c */ /* 0x000fe2000bf06270 */
[----:B------:R-:W-:-:S02]  /*185a0*/  IMAD.MOV.U32 R88, RZ, RZ, R65 ;  /* 0x000000ffff587224 */ /* 0x000fc400078e0041 */
[----:B------:R0:W-:Y:S01]  /*185b0*/  @!P3 ST.E.64 desc[UR40][R10.64], R62 ;  /* 0x0000003e0a00b985 */ /* 0x0001e2000c101b28 */
[----:B------:R-:W-:Y:S02]  /*185c0*/  IMAD.MOV.U32 R77, RZ, RZ, R68 ;  /* 0x000000ffff4d7224 */ /* 0x000fe400078e0044 */
[----:B------:R-:W-:Y:S02]  /*185d0*/  IMAD.MOV.U32 R65, RZ, RZ, R60 ;  /* 0x000000ffff417224 */ /* 0x000fe400078e003c */
[----:B------:R-:W-:Y:S02]  /*185e0*/  IMAD.MOV.U32 R76, RZ, RZ, R61 ;  /* 0x000000ffff4c7224 */ /* 0x000fe400078e003d */
[----:B------:R-:W-:Y:S02]  /*185f0*/  IMAD.MOV.U32 R60, RZ, RZ, R56 ;  /* 0x000000ffff3c7224 */ /* 0x000fe400078e0038 */
[----:B------:R-:W-:Y:S02]  /*18600*/  IMAD.MOV.U32 R68, RZ, RZ, R53 ;  /* 0x000000ffff447224 */ /* 0x000fe400078e0035 */
[----:B------:R-:W-:Y:S01]  /*18610*/  IMAD.MOV.U32 R73, RZ, RZ, R69 ;  /* 0x000000ffff497224 */ /* 0x000fe200078e0045 */
[----:B0-----:R-:W-:Y:S01]  /*18620*/  @!P0 LEA R10, P4, R80, R3, 0x2 ;  /* 0x00000003500a8211 */ /* 0x001fe200078810ff */
[----:B------:R-:W-:-:S02]  /*18630*/  IMAD.MOV.U32 R61, RZ, RZ, R48 ;  /* 0x000000ffff3d7224 */ /* 0x000fc400078e0030 */
[----:B------:R-:W-:Y:S01]  /*18640*/  IMAD.MOV.U32 R56, RZ, RZ, R45 ;  /* 0x000000ffff387224 */ /* 0x000fe200078e002d */
[----:B------:R-:W-:Y:S01]  /*18650*/  @!P0 LEA.HI.X R11, R80, R4, R88, 0x2, P4 ;  /* 0x00000004500b8211 */ /* 0x000fe200020f1458 */
        /* <DEDUP_REMOVED lines=11> */
[----:B------:R-:W2:Y:S01]  /*18710*/  LDL R25, [R1+0x124] ;  /* 0x0001240001197983 */ /* 0x000ea20000100800 */
[----:B------:R-:W-:-:S02]  /*18720*/  IMAD.MOV.U32 R56, RZ, RZ, R48 ;  /* 0x000000ffff387224 */ /* 0x000fc400078e0030 */
[----:B------:R-:W-:Y:S02]  /*18730*/  IMAD.MOV.U32 R72, RZ, RZ, R64 ;  /* 0x000000ffff487224 */ /* 0x000fe400078e0040 */
[----:B------:R-:W-:Y:S02]  /*18740*/  IMAD.MOV.U32 R64, RZ, RZ, R53 ;  /* 0x000000ffff407224 */ /* 0x000fe400078e0035 */
[----:B------:R-:W-:Y:S02]  /*18750*/  IMAD.MOV.U32 R53, RZ, RZ, R52 ;  /* 0x000000ffff357224 */ /* 0x000fe400078e0034 */
[----:B------:R-:W-:Y:S02]  /*18760*/  IMAD.MOV.U32 R52, RZ, RZ, R44 ;  /* 0x000000ffff347224 */ /* 0x000fe400078e002c */
[----:B------:R-:W-:Y:S02]  /*18770*/  IMAD.MOV.U32 R40, RZ, RZ, R36 ;  /* 0x000000ffff287224 */ /* 0x000fe400078e0024 */
[----:B------:R-:W2:Y:S01]  /*18780*/  LDL R36, [R1+0x120] ;  /* 0x0001200001247983 */ /* 0x000ea20000100800 */
[----:B-----5:R-:W-:-:S02]  /*18790*/  IMAD.MOV.U32 R41, RZ, RZ, R12 ;  /* 0x000000ffff297224 */ /* 0x020fc400078e000c */
[----:B----4-:R-:W-:Y:S02]  /*187a0*/  IMAD.MOV.U32 R48, RZ, RZ, R37 ;  /* 0x000000ffff307224 */ /* 0x010fe400078e0025 */
[----:B------:R-:W-:Y:S02]  /*187b0*/  IMAD.MOV.U32 R37, RZ, RZ, R24 ;  /* 0x000000ffff257224 */ /* 0x000fe400078e0018 */
[----:B---3--:R-:W-:Y:S02]  /*187c0*/  IMAD.MOV.U32 R24, RZ, RZ, R20 ;  /* 0x000000ffff187224 */ /* 0x008fe400078e0014 */
[----:B------:R-:W-:Y:S02]  /*187d0*/  IMAD.MOV.U32 R20, RZ, RZ, R14 ;  /* 0x000000ffff147224 */ /* 0x000fe400078e000e */
[----:B------:R-:W-:Y:S01]  /*187e0*/  IMAD.MOV.U32 R44, RZ, RZ, R41 ;  /* 0x000000ffff2c7224 */ /* 0x000fe200078e0029 */
[----:B------:R-:W3:Y:S01]  /*187f0*/  LDL R14, [R1+0xa8] ;  /* 0x0000a800010e7983 */ /* 0x000ee20000100800 */
[----:B--2---:R-:W-:-:S02]  /*18800*/  IMAD.MOV.U32 R41, RZ, RZ, R33 ;  /* 0x000000ffff297224 */ /* 0x004fc400078e0021 */
[----:B------:R-:W-:Y:S02]  /*18810*/  IMAD.MOV.U32 R33, RZ, RZ, R21 ;  /* 0x000000ffff217224 */ /* 0x000fe400078e0015 */
[----:B------:R-:W-:Y:S02]  /*18820*/  IMAD.MOV.U32 R21, RZ, RZ, R15 ;  /* 0x000000ffff157224 */ /* 0x000fe400078e000f */
[----:B------:R-:W2:Y:S01]  /*18830*/  LDL R15, [R1+0x140] ;  /* 0x00014000010f7983 */ /* 0x000ea20000100800 */
[----:B------:R-:W-:Y:S02]  /*18840*/  ISETP.GE.AND P2, PT, R84, UR4, PT ;  /* 0x0000000454007c0c */ /* 0x000fe4000bf46270 */
[----:B------:R-:W-:Y:S01]  /*18850*/  ISETP.GE.AND P3, PT, R93, UR4, PT ;  /* 0x000000045d007c0c */ /* 0x000fe2000bf66270 */
[----:B------:R-:W-:Y:S01]  /*18860*/  @!P1 ST.E.64 desc[UR40][R8.64], R66 ;  /* 0x0000004208009985 */ /* 0x000fe2000c101b28 */
[----:B------:R-:W-:Y:S01]  /*18870*/  ISETP.GE.AND P1, PT, R89, UR4, PT ;  /* 0x0000000459007c0c */ /* 0x000fe2000bf26270 */
[----:B------:R-:W-:-:S02]  /*18880*/  IMAD.MOV.U32 R32, RZ, RZ, R13 ;  /* 0x000000ffff207224 */ /* 0x000fc400078e000d */
[----:B------:R0:W-:Y:S06]  /*18890*/  @!P0 ST.E.64 desc[UR40][R10.64], R70 ;  /* 0x000000460a008985 */ /* 0x0001ec000c101b28 */
[----:B------:R-:W-:-:S04]  /*188a0*/  @!P2 LEA R12, P5, R84, R3, 0x2 ;  /* 0x00000003540ca211 */ /* 0x000fc800078a10ff */
[----:B------:R-:W-:Y:S01]  /*188b0*/  @!P2 LEA.HI.X R13, R84, R4, R88, 0x2, P5 ;  /* 0x00000004540da211 */ /* 0x000fe200028f1458 */
[----:B------:R-:W-:Y:S01]  /*188c0*/  IMAD.MOV.U32 R88, RZ, RZ, R68 ;  /* 0x000000ffff587224 */ /* 0x000fe200078e0044 */
[----:B------:R-:W-:Y:S01]  /*188d0*/  ISETP.GE.AND P0, PT, R85, UR4, PT ;  /* 0x0000000455007c0c */ /* 0x000fe2000bf06270 */
[----:B------:R-:W-:Y:S02]  /*188e0*/  IMAD.MOV.U32 R68, RZ, RZ, R52 ;  /* 0x000000ffff447224 */ /* 0x000fe400078e0034 */
[----:B------:R-:W-:Y:S02]  /*188f0*/  IMAD.MOV.U32 R52, RZ, RZ, R48 ;  /* 0x000000ffff347224 */ /* 0x000fe400078e0030 */
[----:B------:R-:W-:Y:S01]  /*18900*/  IMAD.MOV.U32 R48, RZ, RZ, R41 ;  /* 0x000000ffff307224 */ /* 0x000fe200078e0029 */
[----:B------:R1:W-:Y:S01]  /*18910*/  @!P2 ST.E.64 desc[UR40][R12.64], R74 ;  /* 0x0000004a0c00a985 */ /* 0x0003e2000c101b28 */
[----:B------:R-:W-:Y:S01]  /*18920*/  IMAD.MOV.U32 R96, RZ, RZ, R80 ;  /* 0x000000ffff607224 */ /* 0x000fe200078e0050 */
[----:B------:R-:W-:Y:S01]  /*18930*/  ISETP.GE.AND P2, PT, R81, UR4, PT ;  /* 0x0000000451007c0c */ /* 0x000fe2000bf46270 */
[----:B------:R-:W-:-:S02]  /*18940*/  IMAD.MOV.U32 R84, RZ, RZ, R64 ;  /* 0x000000ffff547224 */ /* 0x000fc400078e0040 */
[----:B------:R-:W-:Y:S02]  /*18950*/  IMAD.MOV.U32 R92, RZ, RZ, R72 ;  /* 0x000000ffff5c7224 */ /* 0x000fe400078e0048 */
[----:B------:R-:W-:Y:S01]  /*18960*/  IMAD.MOV.U32 R80, RZ, RZ, R20 ;  /* 0x000000ffff507224 */ /* 0x000fe200078e0014 */
[C---:B------:R-:W-:Y:S01]  /*18970*/  @!P1 LEA R20, P5, R89.reuse, R3, 0x2 ;  /* 0x0000000359149211 */ /* 0x040fe200078a10ff */
[----:B------:R-:W-:Y:S02]  /*18980*/  IMAD.MOV.U32 R72, RZ, RZ, R56 ;  /* 0x000000ffff487224 */ /* 0x000fe400078e0038 */
[----:B------:R-:W-:Y:S02]  /*18990*/  IMAD.MOV.U32 R56, RZ, RZ, R37 ;  /* 0x000000ffff387224 */ /* 0x000fe400078e0025 */
[----:B------:R-:W-:Y:S02]  /*189a0*/  IMAD.MOV.U32 R37, RZ, RZ, R33 ;  /* 0x000000ffff257224 */ /* 0x000fe400078e0021 */
[----:B------:R-:W-:Y:S01]  /*189b0*/  IMAD.MOV.U32 R33, RZ, RZ, R21 ;  /* 0x000000ffff217224 */ /* 0x000fe200078e0015 */
[----:B------:R-:W-:-:S02]  /*189c0*/  @!P1 LEA.HI.X R21, R89, R4, R92, 0x2, P5 ;  /* 0x0000000459159211 */ /* 0x000fc400028f145c */
[----:B0-----:R-:W-:-:S04]  /*189d0*/  @!P2 LEA R10, P5, R81, R3, 0x2 ;  /* 0x00000003510aa211 */ /* 0x001fc800078a10ff */
[----:B------:R-:W-:Y:S01]  /*189e0*/  @!P2 LEA.HI.X R11, R81, R4, R84, 0x2, P5 ;  /* 0x00000004510ba211 */ /* 0x000fe200028f1454 */
[----:B---3--:R-:W-:Y:S01]  /*189f0*/  IMAD.MOV.U32 R41, RZ, RZ, R14 ;  /* 0x000000ffff297224 */ /* 0x008fe200078e000e */
[----:B------:R-:W-:Y:S01]  /*18a00*/  @!P3 LEA R14, P4, R93, R3, 0x2 ;  /* 0x000000035d0eb211 */ /* 0x000fe200078810ff */
[----:B--2---:R-:W-:-:S03]  /*18a10*/  IMAD.MOV.U32 R64, RZ, RZ, R15 ;  /* 0x000000ffff407224 */ /* 0x004fc600078e000f */
[----:B------:R-:W-:Y:S02]  /*18a20*/  @!P3 LEA.HI.X R15, R93, R4, R96, 0x2, P4 ;  /* 0x000000045d0fb211 */ /* 0x000fe400020f1460 */
[----:B------:R-:W-:-:S03]  /*18a30*/  @!P0 LEA R8, P4, R85, R3, 0x2 ;  /* 0x0000000355088211 */ /* 0x000fc600078810ff */
[----:B------:R0:W-:Y:S01]  /*18a40*/  @!P3 ST.E.64 desc[UR40][R14.64], R78 ;  /* 0x0000004e0e00b985 */ /* 0x0001e2000c101b28 */
[----:B------:R-:W-:Y:S02]  /*18a50*/  ISETP.GE.AND P3, PT, R77, UR4, PT ;  /* 0x000000044d007c0c */ /* 0x000fe4000bf66270 */
[----:B------:R-:W-:Y:S01]  /*18a60*/  @!P0 LEA.HI.X R9, R85, R4, R88, 0x2, P4 ;  /* 0x0000000455098211 */ /* 0x000fe200020f1458 */
[----:B------:R2:W-:Y:S01]  /*18a70*/  @!P1 ST.E.64 desc[UR40][R20.64], R82 ;  /* 0x0000005214009985 */ /* 0x0005e2000c101b28 */
[----:B------:R-:W-:-:S03]  /*18a80*/  ISETP.GE.AND P1, PT, R73, UR4, PT ;  /* 0x0000000449007c0c */ /* 0x000fc6000bf26270 */
[----:B------:R3:W-:Y:S01]  /*18a90*/  @!P0 ST.E.64 desc[UR40][R8.64], R86 ;  /* 0x0000005608008985 */ /* 0x0007e2000c101b28 */
[----:B------:R-:W-:-:S03]  /*18aa0*/  ISETP.GE.AND P0, PT, R69, UR4, PT ;  /* 0x0000000445007c0c */ /* 0x000fc6000bf06270 */
[----:B------:R4:W-:Y:S01]  /*18ab0*/  @!P2 ST.E.64 desc[UR40][R10.64], R90 ;  /* 0x0000005a0a00a985 */ /* 0x0009e2000c101b28 */
[----:B------:R-:W-:Y:S02]  /*18ac0*/  ISETP.GE.AND P2, PT, R65, UR4, PT ;  /* 0x0000000441007c0c */ /* 0x000fe4000bf46270 */
[----:B-1----:R-:W-:-:S03]  /*18ad0*/  @!P3 LEA R12, P4, R77, R3, 0x2 ;  /* 0x000000034d0cb211 */ /* 0x002fc600078810ff */
[-C--:B0-----:R-:W-:Y:S02]  /*18ae0*/  @!P1 LEA R14, P5, R73, R3.reuse, 0x2 ;  /* 0x00000003490e9211 */ /* 0x081fe400078a10ff */
[-C--:B------:R-:W-:Y:S02]  /*18af0*/  @!P3 LEA.HI.X R13, R77, R4.reuse, R80, 0x2, P4 ;  /* 0x000000044d0db211 */ /* 0x080fe400020f1450 */
        /* <DEDUP_REMOVED lines=8> */
[----:B------:R-:W-:Y:S02]  /*18b80*/  @!P2 LEA.HI.X R9, R65, R4, R68, 0x2, P1 ;  /* 0x000000044109a211 */ /* 0x000fe400008f1444 */
[----:B------:R-:W-:Y:S01]  /*18b90*/  ISETP.GE.AND P1, PT, R53, UR4, PT ;  /* 0x0000000435007c0c */ /* 0x000fe2000bf26270 */
[----:B------:R2:W-:Y:S01]  /*18ba0*/  @!P0 ST.E.64 desc[UR40][R20.64], R102 ;  /* 0x0000006614008985 */ /* 0x0005e2000c101b28 */
[----:B----4-:R-:W-:-:S03]  /*18bb0*/  @!P4 LEA R10, P0, R61, R3, 0x2 ;  /* 0x000000033d0ac211 */ /* 0x010fc600078010ff */
[----:B------:R3:W-:Y:S01]  /*18bc0*/  @!P2 ST.E.64 desc[UR40][R8.64], R106 ;  /* 0x0000006a0800a985 */ /* 0x0007e2000c101b28 */
[-C--:B0-----:R-:W-:Y:S02]  /*18bd0*/  @!P3 LEA R12, P5, R57, R3.reuse, 0x2 ;  /* 0x00000003390cb211 */ /* 0x081fe400078a10ff */
[----:B------:R-:W-:Y:S02]  /*18be0*/  ISETP.GE.AND P2, PT, R49, UR4, PT ;  /* 0x0000000431007c0c */ /* 0x000fe4000bf46270 */
[-C--:B------:R-:W-:Y:S02]  /*18bf0*/  @!P4 LEA.HI.X R11, R61, R4.reuse, R64, 0x2, P0 ;  /* 0x000000043d0bc211 */ /* 0x080fe400000f1440 */
[----:B------:R-:W-:Y:S02]  /*18c00*/  ISETP.GE.AND P0, PT, R45, UR4, PT ;  /* 0x000000042d007c0c */ /* 0x000fe4000bf06270 */
[----:B------:R-:W-:Y:S01]  /*18c10*/  @!P3 LEA.HI.X R13, R57, R4, R60, 0x2, P5 ;  /* 0x00000004390db211 */ /* 0x000fe200028f143c */
[----:B------:R0:W-:Y:S01]  /*18c20*/  @!P4 ST.E.64 desc[UR40][R10.64], R110 ;  /* 0x0000006e0a00c985 */ /* 0x0001e2000c101b28 */
[----:B-1----:R-:W-:-:S03]  /*18c30*/  @!P1 LEA R14, P4, R53, R3, 0x2 ;  /* 0x00000003350e9211 */ /* 0x002fc600078810ff */
[----:B------:R1:W-:Y:S01]  /*18c40*/  @!P3 ST.E.64 desc[UR40][R12.64], R114 ;  /* 0x000000720c00b985 */ /* 0x0003e2000c101b28 */
[----:B------:R-:W-:Y:S02]  /*18c50*/  ISETP.GE.AND P3, PT, R41, UR4, PT ;  /* 0x0000000429007c0c */ /* 0x000fe4000bf66270 */
[-C--:B------:R-:W-:Y:S02]  /*18c60*/  @!P1 LEA.HI.X R15, R53, R4.reuse, R56, 0x2, P4 ;  /* 0x00000004350f9211 */ /* 0x080fe400020f1438 */
[-C--:B--2---:R-:W-:Y:S02]  /*18c70*/  @!P2 LEA R20, P5, R49, R3.reuse, 0x2 ;  /* 0x000000033114a211 */ /* 0x084fe400078a10ff */
[----:B---3--:R-:W-:Y:S01]  /*18c80*/  @!P0 LEA R8, P4, R45, R3, 0x2 ;  /* 0x000000032d088211 */ /* 0x008fe200078810ff */
[----:B------:R2:W-:Y:S01]  /*18c90*/  @!P1 ST.E.64 desc[UR40][R14.64], R118 ;  /* 0x000000760e009985 */ /* 0x0005e2000c101b28 */
[----:B------:R-:W-:Y:S02]  /*18ca0*/  @!P2 LEA.HI.X R21, R49, R4, R52, 0x2, P5 ;  /* 0x000000043115a211 */ /* 0x000fe400028f1434 */
[----:B------:R-:W-:-:S02]  /*18cb0*/  ISETP.GE.AND P1, PT, R37, UR4, PT ;  /* 0x0000000425007c0c */ /* 0x000fc4000bf26270 */
[-C--:B------:R-:W-:Y:S02]  /*18cc0*/  @!P0 LEA.HI.X R9, R45, R4.reuse, R48, 0x2, P4 ;  /* 0x000000042d098211 */ /* 0x080fe400020f1430 */
[----:B------:R-:W-:Y:S01]  /*18cd0*/  ISETP.GE.AND P4, PT, R24, UR4, PT ;  /* 0x0000000418007c0c */ /* 0x000fe2000bf86270 */
[----:B------:R3:W-:Y:S01]  /*18ce0*/  @!P2 ST.E.64 desc[UR40][R20.64], R122 ;  /* 0x0000007a1400a985 */ /* 0x0007e2000c101b28 */
[----:B0-----:R-:W-:Y:S02]  /*18cf0*/  @!P3 LEA R10, P5, R41, R3, 0x2 ;  /* 0x00000003290ab211 */ /* 0x001fe400078a10ff */
[----:B------:R-:W-:Y:S01]  /*18d00*/  ISETP.GE.AND P2, PT, R33, UR4, PT ;  /* 0x0000000421007c0c */ /* 0x000fe2000bf46270 */
[----:B------:R0:W-:Y:S01]  /*18d10*/  @!P0 ST.E.64 desc[UR40][R8.64], R126 ;  /* 0x0000007e08008985 */ /* 0x0001e2000c101b28 */
[----:B------:R-:W-:Y:S02]  /*18d20*/  ISETP.GE.AND P0, PT, R29, UR4, PT ;  /* 0x000000041d007c0c */ /* 0x000fe4000bf06270 */
[----:B------:R-:W-:-:S02]  /*18d30*/  @!P3 LEA.HI.X R11, R41, R4, R44, 0x2, P5 ;  /* 0x00000004290bb211 */ /* 0x000fc400028f142c */
[----:B-1----:R-:W-:-:S03]  /*18d40*/  @!P1 LEA R12, P5, R37, R3, 0x2 ;  /* 0x00000003250c9211 */ /* 0x002fc600078a10ff */
[----:B------:R0:W-:Y:S01]  /*18d50*/  @!P3 ST.E.64 desc[UR40][R10.64], R130 ;  /* 0x000000820a00b985 */ /* 0x0001e2000c101b28 */
[CC--:B--2---:R-:W-:Y:S02]  /*18d60*/  @!P4 LEA R14, P3, R24.reuse, R3.reuse, 0x2 ;  /* 0x00000003180ec211 */ /* 0x0c4fe400078610ff */
[-C--:B------:R-:W-:Y:S02]  /*18d70*/  @!P1 LEA.HI.X R13, R37, R4.reuse, R40, 0x2, P5 ;  /* 0x00000004250d9211 */ /* 0x080fe400028f1428 */
[-C--:B---3--:R-:W-:Y:S02]  /*18d80*/  @!P2 LEA R20, P5, R33, R3.reuse, 0x2 ;  /* 0x000000032114a211 */ /* 0x088fe400078a10ff */
[-C--:B------:R-:W-:Y:S02]  /*18d90*/  @!P4 LEA.HI.X R15, R24, R4.reuse, R25, 0x2, P3 ;  /* 0x00000004180fc211 */ /* 0x080fe400018f1419 */
[----:B------:R-:W-:Y:S02]  /*18da0*/  @!P0 LEA R24, P3, R29, R3, 0x2 ;  /* 0x000000031d188211 */ /* 0x000fe400078610ff */
[----:B------:R-:W-:-:S02]  /*18db0*/  @!P2 LEA.HI.X R21, R33, R4, R36, 0x2, P5 ;  /* 0x000000042115a211 */ /* 0x000fc400028f1424 */
[----:B------:R-:W-:Y:S01]  /*18dc0*/  @!P0 LEA.HI.X R25, R29, R4, R32, 0x2, P3 ;  /* 0x000000041d198211 */ /* 0x000fe200018f1420 */
[----:B------:R0:W-:Y:S04]  /*18dd0*/  @!P1 ST.E.64 desc[UR40][R12.64], R134 ;  /* 0x000000860c009985 */ /* 0x0001e8000c101b28 */
[----:B------:R0:W-:Y:S04]  /*18de0*/  @!P4 ST.E.64 desc[UR40][R14.64], R138 ;  /* 0x0000008a0e00c985 */ /* 0x0001e8000c101b28 */
[----:B------:R0:W-:Y:S04]  /*18df0*/  @!P2 ST.E.64 desc[UR40][R20.64], R142 ;  /* 0x0000008e1400a985 */ /* 0x0001e8000c101b28 */
[----:B------:R0:W-:Y:S01]  /*18e00*/  @!P0 ST.E.64 desc[UR40][R24.64], R146 ;  /* 0x0000009218008985 */ /* 0x0001e2000c101b28 */
[----:B------:R-:W-:-:S13]  /*18e10*/  ISETP.GE.AND P0, PT, R28, UR4, PT ;  /* 0x000000041c007c0c */ /* 0x000fda000bf06270 */
[----:B0-----:R-:W-:Y:S05]  /*18e20*/  @P0 BRA `(.L_x_14803) ;  /* 0x00000010004c0947 */ /* 0x001fea0003800000 */
[----:B------:R-:W2:Y:S01]  /*18e30*/  LDL R29, [R1+0x118] ;  /* 0x00011800011d7983 */ /* 0x000ea20000100800 */
[----:B------:R-:W-:-:S04]  /*18e40*/  LEA R8, P0, R28, R3, 0x2 ;  /* 0x000000031c087211 */ /* 0x000fc800078010ff */
[----:B--2---:R-:W-:-:S05]  /*18e50*/  LEA.HI.X R9, R28, R4, R29, 0x2, P0 ;  /* 0x000000041c097211 */ /* 0x004fca00000f141d */
[----:B------:R0:W-:Y:S01]  /*18e60*/  ST.E.64 desc[UR40][R8.64], R150 ;  /* 0x0000009608007985 */ /* 0x0001e2000c101b28 */
[----:B------:R-:W-:Y:S05]  /*18e70*/  BRA `(.L_x_14803) ;  /* 0x0000001000387947 */ /* 0x000fea0003800000 */
.L_x_14790:
[----:B------:R-:W3:Y:S01]  /*18e80*/  LDL.LU R10, [R1+0x84] ;  /* 0x00008400010a7983 */ /* 0x000ee20000300800 */
[----:B------:R-:W-:Y:S01]  /*18e90*/  ULDC.64 UR6, c[0x0][0xd08] ;  /* 0x0003420000067ab9 */ /* 0x000fe20000000a00 */
[----:B------:R-:W-:Y:S02]  /*18ea0*/  ULDC.64 UR4, c[0x0][0xd00] ;  /* 0x0003400000047ab9 */ /* 0x000fe40000000a00 */
[----:B------:R-:W4:Y:S04]  /*18eb0*/  LDL.LU R0, [R1+0x88] ;  /* 0x0000880001007983 */ /* 0x000f280000300800 */
[----:B--2---:R-:W2:Y:S01]  /*18ec0*/  LDL R4, [R1+0x7c] ;  /* 0x00007c0001047983 */ /* 0x004ea20000100800 */
[----:B------:R-:W-:Y:S01]  /*18ed0*/  ISETP.NE.U32.AND P1, PT, RZ, UR6, PT ;  /* 0x00000006ff007c0c */ /* 0x000fe2000bf25070 */
[----:B------:R-:W-:Y:S01]  /*18ee0*/  IMAD.MOV.U32 R3, RZ, RZ, RZ ;  /* 0x000000ffff037224 */ /* 0x000fe200078e00ff */
[----:B------:R-:W-:-:S02]  /*18ef0*/  ISETP.NE.U32.AND P0, PT, RZ, UR4, PT ;  /* 0x00000004ff007c0c */ /* 0x000fc4000bf05070 */
[----:B------:R-:W-:Y:S02]  /*18f00*/  ISETP.NE.AND.EX P1, PT, RZ, UR7, PT, P1 ;  /* 0x00000007ff007c0c */ /* 0x000fe4000bf25310 */
[----:B------:R-:W-:Y:S02]  /*18f10*/  ISETP.NE.AND.EX P0, PT, RZ, UR5, PT, P0 ;  /* 0x00000005ff007c0c */ /* 0x000fe4000bf05300 */
[----:B---3--:R-:W-:Y:S01]  /*18f20*/  IADD3 R8, P2, R10, UR4, RZ ;  /* 0x000000040a087c10 */ /* 0x008fe2000ff5e0ff */
[----:B------:R-:W-:-:S03]  /*18f30*/  ULDC UR4, c[0x0][0xb88] ;  /* 0x0002e20000047ab9 */ /* 0x000fc60000000800 */
[----:B----4-:R-:W-:-:S05]  /*18f40*/  IADD3.X R9, R0, UR5, RZ, P2, !PT ;  /* 0x0000000500097c10 */ /* 0x010fca00097fe4ff */
[----:B------:R-:W-:Y:S01]  /*18f50*/  @P1 IADD3 R10, P2, R10, UR6, RZ ;  /* 0x000000060a0a1c10 */ /* 0x000fe2000ff5e0ff */
[----:B------:R-:W-:Y:S01]  /*18f60*/  IMAD.U32 R26, RZ, RZ, UR4 ;  /* 0x00000004ff1a7e24 */ /* 0x000fe2000f8e00ff */
[----:B------:R3:W5:Y:S02]  /*18f70*/  @P0 LDG.E R3, desc[UR40][R8.64] ;  /* 0x0000002808030981 */ /* 0x000764000c1e1900 */
[----:B------:R-:W-:-:S05]  /*18f80*/  @P1 IADD3.X R11, R0, UR7, RZ, P2, !PT ;  /* 0x00000007000b1c10 */ /* 0x000fca00097fe4ff */
[----:B------:R3:W5:Y:S01]  /*18f90*/  @P1 LDG.E R26, desc[UR40][R10.64] ;  /* 0x000000280a1a1981 */ /* 0x000762000c1e1900 */
[----:B--2---:R-:W-:Y:S01]  /*18fa0*/  ISETP.NE.AND P2, PT, R4, RZ, PT ;  /* 0x000000ff0400720c */ /* 0x004fe20003f45270 */
[----:B------:R-:W2:-:S12]  /*18fb0*/  S2R R0, SR_TID.X ;  /* 0x0000000000007919 */ /* 0x000e980000002100 */
[----:B------:R-:W4:Y:S01]  /*18fc0*/  @!P2 LDC R4, c[0x0][0xbd4] ;  /* 0x0002f500ff04ab82 */ /* 0x000f220000000800 */
[----:B--2---:R-:W-:Y:S01]  /*18fd0*/  VIADD R32, R0, 0xffffff80 ;  /* 0xffffff8000207836 */ /* 0x004fe20000000000 */
[----:B----4-:R3:W-:Y:S01]  /*18fe0*/  @!P2 STL [R1+0x7c], R4 ;  /* 0x00007c040100a387 */ /* 0x0107e20000100800 */
[----:B------:R-:W-:-:S03]  /*18ff0*/  ISETP.GT.AND P2, PT, R4, 0x1, PT ;  /* 0x000000010400780c */ /* 0x000fc60003f44270 */
[----:B------:R-:W-:Y:S01]  /*19000*/  ISETP.GT.AND P3, PT, R32, 0x7f, PT ;  /* 0x0000007f2000780c */ /* 0x000fe20003f64270 */
[----:B------:R-:W-:-:S12]  /*19010*/  @P1 BRA `(.L_x_14808) ;  /* 0x0000000000101947 */ /* 0x000fd80003800000 */
[----:B------:R-:W-:Y:S05]  /*19020*/  @!P0 BRA `(.L_x_14808) ;  /* 0x00000000000c8947 */ /* 0x000fea0003800000 */
[----:B---3--:R-:W2:Y:S04]  /*19030*/  LDG.E R11, desc[UR40][R8.64] ;  /* 0x00000028080b7981 */ /* 0x008ea8000c1e1900 */
[----:B-----5:R-:W2:Y:S02]  /*19040*/  LDG.E R26, desc[UR40][R8.64+0x4] ;  /* 0x00000428081a7981 */ /* 0x020ea4000c1e1900 */
[----:B--2---:R-:W-:-:S07]  /*19050*/  IMAD.IADD R26, R26, 0x1, -R11 ;  /* 0x000000011a1a7824 */ /* 0x004fce00078e0a0b */
.L_x_14808:
[----:B---3--:R-:W2:Y:S04]  /*19060*/  LDL.LU R8, [R1+0x80] ;  /* 0x0000800001087983 */ /* 0x008ea80000300800 */
[----:B------:R-:W3:Y:S01]  /*19070*/  LDL.LU R0, [R1+0x110] ;  /* 0x0001100001007983 */ /* 0x000ee20000300800 */
[----:B------:R-:W-:Y:S01]  /*19080*/  BSSY B1, `(.L_x_14809) ;  /* 0x0000039000017945 */ /* 0x000fe20003800000 */
[----:B-----5:R-:W-:Y:S02]  /*19090*/  SHF.R.S32.HI R28, RZ, 0x1f, R3 ;  /* 0x0000001fff1c7819 */ /* 0x020fe40000011403 */
[----:B--2---:R-:W-:Y:S02]  /*190a0*/  SEL R33, R8, RZ, !P0 ;  /* 0x000000ff08217207 */ /* 0x004fe40004000000 */
[----:B---3--:R-:W-:Y:S01]  /*190b0*/  SEL R30, R0, RZ, !P0 ;  /* 0x000000ff001e7207 */ /* 0x008fe20004000000 */
[----:B------:R-:W-:Y:S06]  /*190c0*/  @P3 BRA `(.L_x_14810) ;  /* 0x0000000000d03947 */ /* 0x000fec0003800000 */
[----:B------:R-:W2:Y:S01]  /*190d0*/  LDL R8, [R1+0x50] ;  /* 0x0000500001087983 */ /* 0x000ea20000100800 */
[----:B------:R-:W3:Y:S01]  /*190e0*/  LDC R37, c[0x0][0xce8] ;  /* 0x00033a00ff257b82 */ /* 0x000ee20000000800 */
[----:B------:R-:W2:Y:S01]  /*190f0*/  S2R R35, SR_TID.X ;  /* 0x0000000000237919 */ /* 0x000ea20000002100 */
[----:B---3--:R-:W-:Y:S01]  /*19100*/  IMAD R0, R26, R37, RZ ;  /* 0x000000251a007224 */ /* 0x008fe200078e02ff */
[----:B--2---:R-:W-:-:S04]  /*19110*/  IADD3 R35, R8, -0x80, R35 ;  /* 0xffffff8008237810 */ /* 0x004fc80007ffe023 */
[----:B------:R-:W-:-:S13]  /*19120*/  ISETP.GE.AND P0, PT, R35, R0, PT ;  /* 0x000000002300720c */ /* 0x000fda0003f06270 */
[----:B------:R-:W-:Y:S05]  /*19130*/  @P0 BRA `(.L_x_14810) ;  /* 0x0000000000b40947 */ /* 0x000fea0003800000 */
[----:B------:R-:W2:Y:S01]  /*19140*/  LDL R14, [R1+0x78] ;  /* 0x00007800010e7983 */ /* 0x000ea20000100800 */
[----:B------:R-:W-:Y:S01]  /*19150*/  ISETP.GT.AND P0, PT, R4, 0x1, PT ;  /* 0x000000010400780c */ /* 0x000fe20003f04270 */
[----:B------:R-:W3:Y:S02]  /*19160*/  LDC.64 R8, c[0x0][0xca8] ;  /* 0x00032a00ff087b82 */ /* 0x000ee40000000a00 */
[----:B------:R-:W4:Y:S01]  /*19170*/  LDL.LU R34, [R1+0x90] ;  /* 0x0000900001227983 */ /* 0x000f220000300800 */
[----:B------:R-:W-:Y:S01]  /*19180*/  IMAD.MOV.U32 R4, RZ, RZ, 0xab8 ;  /* 0x00000ab8ff047424 */ /* 0x000fe200078e00ff */
[----:B------:R-:W-:Y:S01]  /*19190*/  ISETP.NE.AND P1, PT, R37, 0x1, PT ;  /* 0x000000012500780c */ /* 0x000fe20003f25270 */
[----:B------:R-:W-:-:S03]  /*191a0*/  IMAD.MOV.U32 R27, RZ, RZ, R35 ;  /* 0x000000ffff1b7224 */ /* 0x000fc600078e0023 */
[----:B------:R-:W-:-:S04]  /*191b0*/  SEL R4, R4, 0xa78, P0 ;  /* 0x00000a7804047807 */ /* 0x000fc80000000000 */
[----:B------:R-:W5:Y:S08]  /*191c0*/  LDC.64 R20, c[0x0][R4+0x220] ;  /* 0x0000880004147b82 */ /* 0x000f700000000a00 */
[----:B------:R-:W2:Y:S08]  /*191d0*/  LDC.64 R24, c[0x0][R4+0x218] ;  /* 0x0000860004187b82 */ /* 0x000eb00000000a00 */
[----:B------:R-:W0:Y:S08]  /*191e0*/  LDC.64 R12, c[0x0][R4+0x228] ;  /* 0x00008a00040c7b82 */ /* 0x000e300000000a00 */
[----:B------:R-:W1:Y:S08]  /*191f0*/  @P1 LDC R0, c[0x0][0xcec] ;  /* 0x00033b00ff001b82 */ /* 0x000e700000000800 */
[----:B------:R-:W0:Y:S08]  /*19200*/  LDC.64 R10, c[0x0][R4+0x210] ;  /* 0x00008400040a7b82 */ /* 0x000e300000000a00 */
[----:B------:R-:W0:Y:S01]  /*19210*/  @P1 LDC R31, c[0x0][0xcf0] ;  /* 0x00033c00ff1f1b82 */ /* 0x000e220000000800 */
[----:B-1----:R-:W-:-:S07]  /*19220*/  @P1 IMAD.HI.U32 R0, R35, R0, RZ ;  /* 0x0000000023001227 */ /* 0x002fce00078e00ff */
[----:B---3--:R-:W1:Y:S01]  /*19230*/  @!P0 LDC R8, c[0x0][0xc50] ;  /* 0x00031400ff088b82 */ /* 0x008e620000000800 */
[----:B-----5:R-:W-:-:S07]  /*19240*/  IMAD R21, R21, R33, RZ ;  /* 0x0000002115157224 */ /* 0x020fce00078e02ff */
[----:B------:R-:W3:Y:S01]  /*19250*/  @!P0 LDC R9, c[0x0][0xc54] ;  /* 0x00031500ff098b82 */ /* 0x000ee20000000800 */
[----:B0-----:R-:W-:Y:S01]  /*19260*/  @P1 SHF.R.U32.HI R27, RZ, R31, R0 ;  /* 0x0000001fff1b1219 */ /* 0x001fe20000011600 */
[----:B------:R-:W-:-:S04]  /*19270*/  IMAD R31, R20, R30, R21 ;  /* 0x0000001e141f7224 */ /* 0x000fc800078e0215 */
[----:B------:R-:W-:Y:S02]  /*19280*/  IMAD.MOV R0, RZ, RZ, -R27 ;  /* 0x000000ffff007224 */ /* 0x000fe400078e0a1b */
[-C--:B--2---:R-:W-:Y:S02]  /*19290*/  IMAD R29, R25, R14.reuse, RZ ;  /* 0x0000000e191d7224 */ /* 0x084fe400078e02ff */
[----:B------:R-:W-:Y:S01]  /*192a0*/  IMAD.WIDE.U32 R24, R24, R14, RZ ;  /* 0x0000000e18187225 */ /* 0x000fe200078e00ff */
[----:B----4-:R-:W-:-:S03]  /*192b0*/  SEL R21, R34, RZ, P0 ;  /* 0x000000ff22157207 */ /* 0x010fc60000000000 */
[----:B------:R-:W-:-:S04]  /*192c0*/  IMAD.WIDE.U32 R14, R20, R33, RZ ;  /* 0x00000021140e7225 */ /* 0x000fc800078e00ff */
[----:B------:R-:W-:Y:S01]  /*192d0*/  IMAD.IADD R29, R25, 0x1, R29 ;  /* 0x00000001191d7824 */ /* 0x000fe200078e021d */
[----:B------:R-:W-:Y:S01]  /*192e0*/  IADD3 R24, P1, P3, R14, R24, R3 ;  /* 0x000000180e187210 */ /* 0x000fe20007b3e003 */
        /* <DEDUP_REMOVED lines=10> */
[----:B------:R-:W-:-:S04]  /*19390*/  IMAD R0, R11, R15, RZ ;  /* 0x0000000f0b007224 */ /* 0x000fc800078e02ff */
[C---:B------:R-:W-:Y:S02]  /*193a0*/  IMAD R21, R10.reuse, R21, R0 ;  /* 0x000000150a157224 */ /* 0x040fe400078e0200 */
[----:B------:R-:W-:-:S04]  /*193b0*/  IMAD.WIDE.U32 R10, R10, R15, R12 ;  /* 0x0000000f0a0a7225 */ /* 0x000fc800078e000c */
[----:B------:R-:W-:Y:S01]  /*193c0*/  IMAD.IADD R0, R11, 0x1, R21 ;  /* 0x000000010b007824 */ /* 0x000fe200078e0215 */
[----:B-1----:R-:W-:Y:S01]  /*193d0*/  LEA R8, P0, R10, R8, 0x2 ;  /* 0x000000080a087211 */ /* 0x002fe200078010ff */
[----:B------:R-:W-:-:S03]  /*193e0*/  IMAD.MOV.U32 R11, RZ, RZ, -0x800000 ;  /* 0xff800000ff0b7424 */ /* 0x000fc600078e00ff */
[----:B---3--:R-:W-:-:S05]  /*193f0*/  LEA.HI.X R9, R10, R9, R0, 0x2, P0 ;  /* 0x000000090a097211 */ /* 0x008fca00000f1400 */
[----:B------:R2:W-:Y:S04]  /*19400*/  STG.E desc[UR40][R8.64], R11 ;  /* 0x0000000b08007986 */ /* 0x0005e8000c101928 */
.L_x_14810:
[----:B------:R-:W-:Y:S05]  /*19410*/  BSYNC B1 ;  /* 0x0000000000017941 */ /* 0x000fea0003800000 */
.L_x_14809:
[----:B------:R-:W-:Y:S05]  /*19420*/  @P2 BRA `(.L_x_14803) ;  /* 0x0000000800cc2947 */ /* 0x000fea0003800000 */
[----:B------:R-:W3:Y:S01]  /*19430*/  LDL.LU R12, [R1+0x78] ;  /* 0x00007800010c7983 */ /* 0x000ee20000300800 */
[----:B------:R-:W4:Y:S01]  /*19440*/  LDC R21, c[0x0][0xce8] ;  /* 0x00033a00ff157b82 */ /* 0x000f220000000800 */
[----:B------:R-:W-:Y:S02]  /*19450*/  ULDC.64 UR4, c[0x0][0xba0] ;  /* 0x0002e80000047ab9 */ /* 0x000fe40000000a00 */
[----:B------:R-:W5:Y:S01]  /*19460*/  LDL R24, [R1+0x50] ;  /* 0x0000500001187983 */ /* 0x000f620000100800 */
[----:B--2---:R-:W-:Y:S01]  /*19470*/  SHF.R.S32.HI R9, RZ, 0x1f, R32 ;  /* 0x0000001fff097819 */ /* 0x004fe20000011420 */
[----:B------:R-:W-:-:S03]  /*19480*/  IMAD R0, R28, UR4, RZ ;  /* 0x000000041c007c24 */ /* 0x000fc6000f8e02ff */
[----:B------:R-:W-:Y:S01]  /*19490*/  LEA.HI R10, R9, R32, RZ, 0x3 ;  /* 0x00000020090a7211 */ /* 0x000fe200078f18ff */
[C---:B------:R-:W-:Y:S02]  /*194a0*/  IMAD R11, R3.reuse, UR5, R0 ;  /* 0x00000005030b7c24 */ /* 0x040fe4000f8e0200 */
[----:B------:R-:W-:Y:S01]  /*194b0*/  IMAD.WIDE.U32 R8, R3, UR4, RZ ;  /* 0x0000000403087c25 */ /* 0x000fe2000f8e00ff */
[----:B------:R-:W-:Y:S01]  /*194c0*/  LOP3.LUT R13, R10, 0xfffffff8, RZ, 0xc0, !PT ;  /* 0xfffffff80a0d7812 */ /* 0x000fe200078ec0ff */
[----:B------:R-:W-:Y:S01]  /*194d0*/  ULDC.64 UR4, c[0x0][0xbe8] ;  /* 0x0002fa0000047ab9 */ /* 0x000fe20000000a00 */
[----:B------:R-:W-:Y:S01]  /*194e0*/  SHF.R.S32.HI R10, RZ, 0x3, R10 ;  /* 0x00000003ff0a7819 */ /* 0x000fe2000001140a */
[----:B------:R-:W-:Y:S02]  /*194f0*/  IMAD.IADD R9, R9, 0x1, R11 ;  /* 0x0000000109097824 */ /* 0x000fe400078e020b */
[----:B------:R-:W-:-:S04]  /*19500*/  IMAD.IADD R13, R32, 0x1, -R13 ;  /* 0x00000001200d7824 */ /* 0x000fc800078e0a0d */
[----:B------:R-:W-:Y:S01]  /*19510*/  IMAD R0, R13, 0x20, R10 ;  /* 0x000000200d007824 */ /* 0x000fe200078e020a */
[----:B----4-:R-:W-:-:S13]  /*19520*/  ISETP.NE.AND P0, PT, R21, 0x1, PT ;  /* 0x000000011500780c */ /* 0x010fda0003f05270 */
[----:B------:R-:W2:Y:S08]  /*19530*/  @P0 LDC R4, c[0x0][0xcec] ;  /* 0x00033b00ff040b82 */ /* 0x000eb00000000800 */
[----:B------:R-:W4:Y:S01]  /*19540*/  @P0 LDC R15, c[0x0][0xcf0] ;  /* 0x00033c00ff0f0b82 */ /* 0x000f220000000800 */
[----:B---3--:R-:W-:-:S04]  /*19550*/  IMAD.WIDE.U32 R8, R12, UR4, R8 ;  /* 0x000000040c087c25 */ /* 0x008fc8000f8e0008 */
[----:B-----5:R-:W-:Y:S02]  /*19560*/  IMAD.IADD R13, R24, 0x1, R0 ;  /* 0x00000001180d7824 */ /* 0x020fe400078e0200 */
[----:B------:R-:W-:Y:S01]  /*19570*/  IMAD R9, R12, UR5, R9 ;  /* 0x000000050c097c24 */ /* 0x000fe2000f8e0209 */
[----:B------:R-:W-:Y:S01]  /*19580*/  ULDC.64 UR4, c[0x0][0xbf0] ;  /* 0x0002fc0000047ab9 */ /* 0x000fe20000000a00 */
[----:B--2---:R-:W-:-:S04]  /*19590*/  @P0 IMAD.HI.U32 R0, R13, R4, RZ ;  /* 0x000000040d000227 */ /* 0x004fc800078e00ff */
[----:B------:R-:W-:Y:S01]  /*195a0*/  IMAD.MOV.U32 R3, RZ, RZ, R13 ;  /* 0x000000ffff037224 */ /* 0x000fe200078e000d */
[----:B----4-:R-:W-:Y:S01]  /*195b0*/  @P0 SHF.R.U32.HI R3, RZ, R15, R0 ;  /* 0x0000000fff030219 */ /* 0x010fe20000011600 */
[----:B------:R-:W-:Y:S02]  /*195c0*/  IMAD R4, R30, UR4, RZ ;  /* 0x000000041e047c24 */ /* 0x000fe4000f8e02ff */
[----:B------:R-:W-:Y:S01]  /*195d0*/  IMAD.WIDE.U32 R8, R33, UR4, R8 ;  /* 0x0000000421087c25 */ /* 0x000fe2000f8e0008 */
[----:B------:R-:W-:-:S03]  /*195e0*/  SHF.R.S32.HI R0, RZ, 0x1f, R3 ;  /* 0x0000001fff007819 */ /* 0x000fc60000011403 */
[----:B------:R-:W-:Y:S01]  /*195f0*/  IMAD R11, R33, UR5, R4 ;  /* 0x00000005210b7c24 */ /* 0x000fe2000f8e0204 */
[----:B------:R-:W-:Y:S01]  /*19600*/  ULDC.64 UR4, c[0x0][0xbe0] ;  /* 0x0002f80000047ab9 */ /* 0x000fe20000000a00 */
        /* <DEDUP_REMOVED lines=15> */
[----:B------:R-:W-:Y:S01]  /*19700*/  UMOV UR4, 0xffffffff ;  /* 0xffffffff00047882 */ /* 0x000fe20000000000 */
[----:B------:R-:W-:-:S03]  /*19710*/  VIADD R9, R228, 0xc0 ;  /* 0x000000c0e4097836 */ /* 0x000fc60000000000 */
[----:B------:R-:W-:Y:S02]  /*19720*/  LEA.HI.X R4, R8, UR5, R3, 0x1, P0 ;  /* 0x0000000508047c11 */ /* 0x000fe400080f0c03 */
[----:B------:R-:W-:Y:S01]  /*19730*/  SHF.R.S32.HI R20, RZ, 0x1f, R9 ;  /* 0x0000001fff147819 */ /* 0x000fe20000011409 */
[----:B------:R-:W-:Y:S06]  /*19740*/  BRA.DIV UR4, `(.L_x_14811) ;  /* 0x000000b204487947 */ /* 0x000fec000b800000 */
[----:B------:R2:W3:Y:S04]  /*19750*/  SHFL.IDX PT, R3, R4, RZ, 0x181f ;  /* 0x00181fff04037589 */ /* 0x0004e800000e0000 */
[----:B------:R2:W4:Y:S02]  /*19760*/  SHFL.IDX PT, R14, R0, RZ, 0x181f ;  /* 0x00181fff000e7589 */ /* 0x00052400000e0000 */
.L_x_15048:
[----:B------:R-:W-:Y:S01]  /*19770*/  IMAD R21, R26, R21, RZ ;  /* 0x000000151a157224 */ /* 0x000fe200078e02ff */
[----:B------:R-:W-:Y:S01]  /*19780*/  BSSY B1, `(.L_x_14812) ;  /* 0x000001c000017945 */ /* 0x000fe20003800000 */
[----:B------:R-:W-:-:S05]  /*19790*/  IMAD.IADD R10, R10, 0x1, R24 ;  /* 0x000000010a0a7824 */ /* 0x000fca00078e0218 */
[----:B------:R-:W-:-:S13]  /*197a0*/  ISETP.GE.AND P0, PT, R10, R21, PT ;  /* 0x000000150a00720c */ /* 0x000fda0003f06270 */
[----:B------:R-:W-:Y:S05]  /*197b0*/  @P0 BRA `(.L_x_14813) ;  /* 0x0000000000600947 */ /* 0x000fea0003800000 */
        /* <DEDUP_REMOVED lines=9> */
[----:B------:R-:W-:-:S03]  /*19850*/  SHF.R.S32.HI R28, RZ, 0x1f, R28 ;  /* 0x0000001fff1c7819 */ /* 0x000fc6000001141c */
[----:B----4-:R-:W-:-:S04]  /*19860*/  @!P3 LEA R12, P5, R228, R14, 0x1 ;  /* 0x0000000ee40cb211 */ /* 0x010fc800078a08ff */
[CC--:B---3--:R-:W-:Y:S01]  /*19870*/  @!P3 LEA.HI.X R13, R228.reuse, R3.reuse, R11, 0x1, P5 ;  /* 0x00000003e40db211 */ /* 0x0c8fe200028f0c0b */
[----:B------:R-:W-:Y:S01]  /*19880*/  VIADD R11, R228, 0x80 ;  /* 0x00000080e40b7836 */ /* 0x000fe20000000000 */
[CC--:B------:R-:W-:Y:S02]  /*19890*/  @!P2 LEA R24, P4, R15.reuse, R14.reuse, 0x1 ;  /* 0x0000000e0f18a211 */ /* 0x0c0fe400078808ff */
[-C--:B------:R-:W-:Y:S01]  /*198a0*/  @!P1 LEA R26, P5, R8, R14.reuse, 0x1 ;  /* 0x0000000e081a9211 */ /* 0x080fe200078a08ff */
[----:B------:R3:W-:Y:S01]  /*198b0*/  @!P3 ST.E.128 desc[UR40][R12.64], RZ ;  /* 0x000000ff0c00b985 */ /* 0x0007e2000c101d28 */
[----:B------:R-:W-:Y:S02]  /*198c0*/  SHF.R.S32.HI R11, RZ, 0x1f, R11 ;  /* 0x0000001fff0b7819 */ /* 0x000fe4000001140b */
[----:B------:R-:W-:Y:S02]  /*198d0*/  @!P2 LEA.HI.X R25, R15, R3, R28, 0x1, P4 ;  /* 0x000000030f19a211 */ /* 0x000fe400020f0c1c */
[----:B------:R-:W-:-:S02]  /*198e0*/  @!P0 LEA R14, P4, R9, R14, 0x1 ;  /* 0x0000000e090e8211 */ /* 0x000fc400078808ff */
[-C--:B------:R-:W-:Y:S01]  /*198f0*/  @!P1 LEA.HI.X R27, R8, R3.reuse, R11, 0x1, P5 ;  /* 0x00000003081b9211 */ /* 0x080fe200028f0c0b */
[----:B------:R3:W-:Y:S01]  /*19900*/  @!P2 ST.E.128 desc[UR40][R24.64], RZ ;  /* 0x000000ff1800a985 */ /* 0x0007e2000c101d28 */
[----:B------:R-:W-:-:S03]  /*19910*/  @!P0 LEA.HI.X R15, R9, R3, R20, 0x1, P4 ;  /* 0x00000003090f8211 */ /* 0x000fc600020f0c14 */
[----:B------:R3:W-:Y:S04]  /*19920*/  @!P1 ST.E.128 desc[UR40][R26.64], RZ ;  /* 0x000000ff1a009985 */ /* 0x0007e8000c101d28 */
[----:B------:R3:W-:Y:S02]  /*19930*/  @!P0 ST.E.128 desc[UR40][R14.64], RZ ;  /* 0x000000ff0e008985 */ /* 0x0007e4000c101d28 */
.L_x_14813:
[----:B------:R-:W-:Y:S05]  /*19940*/  BSYNC B1 ;  /* 0x0000000000017941 */ /* 0x000fea0003800000 */
.L_x_14812:
[----:B------:R-:W-:-:S03]  /*19950*/  UMOV UR4, 0xffffffff ;  /* 0xffffffff00047882 */ /* 0x000fc60000000000 */
[----:B------:R-:W-:Y:S05]  /*19960*/  BRA.DIV UR4, `(.L_x_14814) ;  /* 0x000000ae04f47947 */ /* 0x000fea000b800000 */
[----:B---3--:R3:W0:Y:S04]  /*19970*/  SHFL.IDX PT, R3, R4, 0x1, 0x181f ;  /* 0x00381f0004037f89 */ /* 0x00862800000e0000 */
[----:B----4-:R3:W4:Y:S02]  /*19980*/  SHFL.IDX PT, R14, R0, 0x1, 0x181f ;  /* 0x00381f00000e7f89 */ /* 0x01072400000e0000 */
.L_x_15052:
        /* <DEDUP_REMOVED lines=16> */
[CC--:B----4-:R-:W-:Y:S02]  /*19a90*/  @!P3 LEA R12, P5, R228.reuse, R14.reuse, 0x1 ;  /* 0x0000000ee40cb211 */ /* 0x0d0fe400078a08ff */
[-C--:B------:R-:W-:Y:S02]  /*19aa0*/  @!P2 LEA R24, P4, R15, R14.reuse, 0x1 ;  /* 0x0000000e0f18a211 */ /* 0x080fe400078808ff */
[----:B0-----:R-:W-:Y:S02]  /*19ab0*/  @!P3 LEA.HI.X R13, R228, R3, R26, 0x1, P5 ;  /* 0x00000003e40db211 */ /* 0x001fe400028f0c1a */
[----:B------:R-:W-:-:S02]  /*19ac0*/  @!P1 LEA R26, P5, R11, R14, 0x1 ;  /* 0x0000000e0b1a9211 */ /* 0x000fc400078a08ff */
[-C--:B------:R-:W-:Y:S01]  /*19ad0*/  @!P2 LEA.HI.X R25, R15, R3.reuse, R29, 0x1, P4 ;  /* 0x000000030f19a211 */ /* 0x080fe200020f0c1d */
[----:B------:R0:W-:Y:S01]  /*19ae0*/  @!P3 ST.E.128 desc[UR40][R12.64], RZ ;  /* 0x000000ff0c00b985 */ /* 0x0001e2000c101d28 */
[----:B------:R-:W-:Y:S02]  /*19af0*/  @!P0 LEA R14, P4, R9, R14, 0x1 ;  /* 0x0000000e090e8211 */ /* 0x000fe400078808ff */
[-C--:B------:R-:W-:Y:S01]  /*19b00*/  @!P1 LEA.HI.X R27, R11, R3.reuse, R28, 0x1, P5 ;  /* 0x000000030b1b9211 */ /* 0x080fe200028f0c1c */
[----:B------:R0:W-:Y:S01]  /*19b10*/  @!P2 ST.E.128 desc[UR40][R24.64], RZ ;  /* 0x000000ff1800a985 */ /* 0x0001e2000c101d28 */
[----:B------:R-:W-:-:S03]  /*19b20*/  @!P0 LEA.HI.X R15, R9, R3, R20, 0x1, P4 ;  /* 0x00000003090f8211 */ /* 0x000fc600020f0c14 */
[----:B------:R0:W-:Y:S04]  /*19b30*/  @!P1 ST.E.128 desc[UR40][R26.64], RZ ;  /* 0x000000ff1a009985 */ /* 0x0001e8000c101d28 */
[----:B------:R0:W-:Y:S02]  /*19b40*/  @!P0 ST.E.128 desc[UR40][R14.64], RZ ;  /* 0x000000ff0e008985 */ /* 0x0001e4000c101d28 */
.L_x_14816:
[----:B------:R-:W-:Y:S05]  /*19b50*/  BSYNC B1 ;  /* 0x0000000000017941 */ /* 0x000fea0003800000 */
.L_x_14815:
[----:B------:R-:W-:-:S03]  /*19b60*/  UMOV UR4, 0xffffffff ;  /* 0xffffffff00047882 */ /* 0x000fc60000000000 */
[----:B------:R-:W-:Y:S05]  /*19b70*/  BRA.DIV UR4, `(.L_x_14817) ;  /* 0x000000ae04b87947 */ /* 0x000fea000b800000 */
[----:B0-----:R0:W0:Y:S04]  /*19b80*/  SHFL.IDX PT, R3, R4, 0x2, 0x181f ;  /* 0x00581f0004037f89 */ /* 0x00102800000e0000 */
[----:B----4-:R4:W0:Y:S02]  /*19b90*/  SHFL.IDX PT, R14, R0, 0x2, 0x181f ;  /* 0x00581f00000e7f89 */ /* 0x01082400000e0000 */
.L_x_15056:
        /* <DEDUP_REMOVED lines=16> */
[CC--:B0-----:R-:W-:Y:S02]  /*19ca0*/  @!P3 LEA R12, P5, R228.reuse, R14.reuse, 0x1 ;  /* 0x0000000ee40cb211 */ /* 0x0c1fe400078a08ff */
[-C--:B------:R-:W-:Y:S02]  /*19cb0*/  @!P2 LEA R24, P4, R15, R14.reuse, 0x1 ;  /* 0x0000000e0f18a211 */ /* 0x080fe400078808ff */
[----:B------:R-:W-:Y:S02]  /*19cc0*/  @!P3 LEA.HI.X R13, R228, R3, R26, 0x1, P5 ;  /* 0x00000003e40db211 */ /* 0x000fe400028f0c1a */
        /* <DEDUP_REMOVED lines=9> */
.L_x_14819:
[----:B------:R-:W-:Y:S05]  /*19d60*/  BSYNC B1 ;  /* 0x0000000000017941 */ /* 0x000fea0003800000 */
.L_x_14818:
[----:B------:R-:W-:-:S03]  /*19d70*/  UMOV UR4, 0xffffffff ;  /* 0xffffffff00047882 */ /* 0x000fc60000000000 */
[----:B------:R-:W-:Y:S05]  /*19d80*/  BRA.DIV UR4, `(.L_x_14820) ;  /* 0x000000ae047c7947 */ /* 0x000fea000b800000 */
[----:B0-----:R0:W0:Y:S04]  /*19d90*/  SHFL.IDX PT, R3, R4, 0x3, 0x181f ;  /* 0x00781f0004037f89 */ /* 0x00102800000e0000 */
[----:B------:R0:W0:Y:S02]  /*19da0*/  SHFL.IDX PT, R14, R0, 0x3, 0x181f ;  /* 0x00781f00000e7f89 */ /* 0x00002400000e0000 */
.L_x_15060:
[----:B0-234-:R-:W-:-:S05]  /*19db0*/  VIADD R0, R10, 0x60 ;  /* 0x000000600a007836 */ /* 0x01dfca0000000000 */
        /* <DEDUP_REMOVED lines=12> */
[----:B------:R-:W-:-:S04]  /*19e80*/  @!P3 LEA R10, P5, R228, R14, 0x1 ;  /* 0x0000000ee40ab211 */ /* 0x000fc800078a08ff */
[CC--:B------:R-:W-:Y:S01]  /*19e90*/  @!P3 LEA.HI.X R11, R228.reuse, R3.reuse, R8, 0x1, P5 ;  /* 0x00000003e40bb211 */ /* 0x0c0fe200028f0c08 */
        /* <DEDUP_REMOVED lines=12> */
.L_x_14803:
[----:B------:R-:W-:Y:S05]  /*19f60*/  BSYNC B0 ;  /* 0x0000000000007941 */ /* 0x000fea0003800000 */
.L_x_14789:
[----:B------:R-:W-:Y:S02]  /*19f70*/  ULDC UR4, c[0x0][0xd3c] ;  /* 0x00034f0000047ab9 */ /* 0x000fe40000000800 */
[----:B------:R-:W-:-:S13]  /*19f80*/  ISETP.GE.AND P0, PT, R7, UR4, PT ;  /* 0x0000000407007c0c */ /* 0x000fda000bf06270 */
[----:B------:R-:W-:Y:S05]  /*19f90*/  @!P0 BRA `(.L_x_14821) ;  /* 0xfffffe7800308947 */ /* 0x000fea000383ffff */
[----:B------:R-:W-:Y:S05]  /*19fa0*/  BRA `(.L_x_14659) ;  /* 0x0000009400207947 */ /* 0x000fea0003800000 */
.L_x_14657:
        /* <DEDUP_REMOVED lines=20> */
.L_x_14822:
        /* <DEDUP_REMOVED lines=43> */
.L_x_14826:
        /* <DEDUP_REMOVED lines=39> */
.L_x_14824:
        /* <DEDUP_REMOVED lines=12> */
.L_x_14827:
        /* <DEDUP_REMOVED lines=63> */
.L_x_14828:
        /* <DEDUP_REMOVED lines=61> */
.L_x_14829:
[----:B01----:R-:W-:-:S05]  /*1ae90*/  LOP3.LUT R3, RZ, R2, RZ, 0x33, !PT ;  /* 0x00000002ff037212 */ /* 0x003fca00078e33ff */
[----:B------:R-:W-:-:S05]  /*1aea0*/  IMAD.IADD R2, R4, 0x1, R3 ;  /* 0x0000000104027824 */ /* 0x000fca00078e0203 */
[----:B------:R1:W-:Y:S01]  /*1aeb0*/  STL [R1+0x4], R2 ;  /* 0x0000040201007387 */ /* 0x0003e20000100800 */
[----:B------:R-:W-:Y:S05]  /*1aec0*/  BRA `(.L_x_14830) ;  /* 0x0000000000107947 */ /* 0x000fea0003800000 */
.L_x_14825:
[----:B------:R-:W-:Y:S01]  /*1aed0*/  IMAD.U32 R2, RZ, RZ, UR6 ;  /* 0x00000006ff027e24 */ /* 0x000fe2000f8e00ff */
[----:B------:R0:W-:Y:S04]  /*1aee0*/  STL [R1+0x4], RZ ;  /* 0x000004ff01007387 */ /* 0x0001e80000100800 */
[----:B------:R0:W-:Y:S04]  /*1aef0*/  STL [R1+0x8], RZ ;  /* 0x000008ff01007387 */ /* 0x0001e80000100800 */
[----:B------:R0:W-:Y:S02]  /*1af00*/  STL [R1], R2 ;  /* 0x0000000201007387 */ /* 0x0001e40000100800 */
.L_x_14830:
        /* <DEDUP_REMOVED lines=10> */
.L_x_14823:
        /* <DEDUP_REMOVED lines=35> */
[C---:B-1----:R-:W-:Y:S02]  /*1b1e0*/  LOP3.LUT R2, R0.reuse, 0x80, RZ, 0xfc, !PT ;  /* 0x0000008000027812 */ /* 0x042fe400078efcff */
[----:B------:R-:W-:-:S07]  /*1b1f0*/  LOP3.LUT R0, R0, 0xc0, RZ, 0xfc, !PT ;  /* 0x000000c000007812 */ /* 0x000fce00078efcff */
.L_x_14981:
        /* <DEDUP_REMOVED lines=27> */
[----:B-1----:R-:W-:Y:S01]  /*1b3b0*/  IMAD.MOV.U32 R0, RZ, RZ, RZ ;  /* 0x000000ffff007224 */ /* 0x002fe200078e00ff */
[----:B------:R-:W-:Y:S02]  /*1b3c0*/  ISETP.NE.U32.AND P1, PT, RZ, UR8, PT ;  /* 0x00000008ff007c0c */ /* 0x000fe4000bf25070 */
[C---:B------:R-:W-:Y:S02]  /*1b3d0*/  IADD3 R6, P5, R17.reuse, UR6, RZ ;  /* 0x0000000611067c10 */ /* 0x040fe4000ffbe0ff */
[----:B--2---:R-:W-:-:S02]  /*1b3e0*/  IADD3 R2, P4, R17, UR4, RZ ;  /* 0x0000000411027c10 */ /* 0x004fc4000ff9e0ff */
        /* <DEDUP_REMOVED lines=34> */
.L_x_14832:
        /* <DEDUP_REMOVED lines=17> */
.L_x_14833:
[----:B------:R-:W-:Y:S05]  /*1b720*/  @!P0 BRA `(.L_x_14834) ;  /* 0x00000000000c8947 */ /* 0x000fea0003800000 */
[----:B------:R-:W2:Y:S04]  /*1b730*/  LDG.E R8, desc[UR40][R6.64] ;  /* 0x0000002806087981 */ /* 0x000ea8000c1e1900 */
[----:B------:R-:W2:Y:S02]  /*1b740*/  LDG.E R6, desc[UR40][R6.64+0x4] ;  /* 0x0000042806067981 */ /* 0x000ea4000c1e1900 */
[----:B--2---:R-:W-:-:S07]  /*1b750*/  IMAD.IADD R8, R6, 0x1, -R8 ;  /* 0x0000000106087824 */ /* 0x004fce00078e0a08 */
.L_x_14834:
[----:B------:R-:W3:Y:S01]  /*1b760*/  LDL R7, [R1+0x4] ;  /* 0x0000040001077983 */ /* 0x000ee20000100800 */
[----:B--2---:R-:W2:Y:S03]  /*1b770*/  LDC R3, c[0x0][0x448] ;  /* 0x00011200ff037b82 */ /* 0x004ea60000000800 */
[----:B-1----:R-:W4:Y:S04]  /*1b780*/  @P1 LDG.E R2, desc[UR40][R4.64] ;  /* 0x0000002804021981 */ /* 0x002f28000c1e1900 */
[----:B------:R1:W4:Y:S01]  /*1b790*/  @P1 LDG.E R4, desc[UR40][R4.64+0x4] ;  /* 0x0000042804041981 */ /* 0x000322000c1e1900 */
[----:B-----5:R-:W-:Y:S01]  /*1b7a0*/  IMAD.IADD R9, R8, 0x1, -R9 ;  /* 0x0000000108097824 */ /* 0x020fe200078e0a09 */
[----:B------:R-:W-:Y:S01]  /*1b7b0*/  LOP3.LUT R12, R10, 0xff, RZ, 0xc0, !PT ;  /* 0x000000ff0a0c7812 */ /* 0x000fe200078ec0ff */
[----:B------:R-:W-:Y:S01]  /*1b7c0*/  BSSY B0, `(.L_x_14835) ;  /* 0x0000036000007945 */ /* 0x000fe20003800000 */
[----:B------:R-:W-:-:S03]  /*1b7d0*/  SHF.R.U32.HI R10, RZ, 0x10, R10 ;  /* 0x00000010ff0a7819 */ /* 0x000fc6000001160a */
[----:B------:R0:W-:Y:S01]  /*1b7e0*/  STL [R1+0x84], R12 ;  /* 0x0000840c01007387 */ /* 0x0001e20000100800 */
[----:B--2---:R-:W-:-:S13]  /*1b7f0*/  ISETP.NE.AND P0, PT, R3, 0x1, PT ;  /* 0x000000010300780c */ /* 0x004fda0003f05270 */
[----:B-1----:R-:W1:Y:S08]  /*1b800*/  @P0 LDC R5, c[0x0][0x44c] ;  /* 0x00011300ff050b82 */ /* 0x002e700000000800 */
[----:B------:R-:W2:Y:S01]  /*1b810*/  @P0 LDC R6, c[0x0][0x450] ;  /* 0x00011400ff060b82 */ /* 0x000ea20000000800 */
[----:B---3--:R-:W-:-:S04]  /*1b820*/  IMAD.SHL.U32 R3, R7, 0x80, RZ ;  /* 0x0000008007037824 */ /* 0x008fc800078e00ff */
[----:B------:R-:W-:Y:S02]  /*1b830*/  VIADD R3, R3, 0x7f ;  /* 0x0000007f03037836 */ /* 0x000fe40000000000 */
[----:B----4-:R-:W-:Y:S02]  /*1b840*/  @P1 IMAD.IADD R11, R4, 0x1, -R2 ;  /* 0x00000001040b1824 */ /* 0x010fe400078e0a02 */
[----:B-1----:R-:W-:-:S05]  /*1b850*/  @P0 IMAD.HI.U32 R2, R3, R5, RZ ;  /* 0x0000000503020227 */ /* 0x002fca00078e00ff */
[----:B--2---:R-:W-:Y:S01]  /*1b860*/  @P0 SHF.R.U32.HI R3, RZ, R6, R2 ;  /* 0x00000006ff030219 */ /* 0x004fe20000011602 */
[----:B------:R-:W-:-:S04]  /*1b870*/  IMAD.IADD R2, R9, 0x1, R11 ;  /* 0x0000000109027824 */ /* 0x000fc800078e020b */
[C---:B------:R-:W-:Y:S01]  /*1b880*/  VIADD R4, R2.reuse, 0x5f ;  /* 0x0000005f02047836 */ /* 0x040fe20000000000 */
[----:B------:R-:W-:-:S03]  /*1b890*/  IADD3 R21, R2, 0x60, -R14 ;  /* 0x0000006002157810 */ /* 0x000fc60007ffe80e */
[----:B------:R-:W-:-:S04]  /*1b8a0*/  IMAD.HI R2, R4, 0x2aaaaaab, RZ ;  /* 0x2aaaaaab04027827 */ /* 0x000fc800078e02ff */
[----:B------:R-:W-:Y:S01]  /*1b8b0*/  IMAD.IADD R3, R21, 0x1, R3 ;  /* 0x0000000115037824 */ /* 0x000fe200078e0203 */
[----:B------:R-:W-:-:S03]  /*1b8c0*/  SHF.R.U32.HI R20, RZ, 0x1f, R2 ;  /* 0x0000001fff147819 */ /* 0x000fc60000011602 */
[----:B------:R-:W-:Y:S01]  /*1b8d0*/  IMAD.HI R3, R3, 0x2aaaaaab, RZ ;  /* 0x2aaaaaab03037827 */ /* 0x000fe200078e02ff */
[----:B------:R-:W-:-:S03]  /*1b8e0*/  LEA.HI.SX32 R20, R2, R20, 0x1c ;  /* 0x0000001402147211 */ /* 0x000fc600078fe2ff */
[----:B------:R-:W-:Y:S01]  /*1b8f0*/  IMAD.MOV.U32 R2, RZ, RZ, RZ ;  /* 0x000000ffff027224 */ /* 0x000fe200078e00ff */
        /* <DEDUP_REMOVED lines=8> */
[-C--:B------:R-:W-:Y:S02]  /*1b980*/  IABS R4, R3.reuse ;  /* 0x0000000300047213 */ /* 0x080fe40000000000 */
[----:B------:R-:W-:Y:S02]  /*1b990*/  IADD3 R2, R3, -0x1, R8 ;  /* 0xffffffff03027810 */ /* 0x000fe40007ffe008 */
[----:B------:R-:W0:Y:S02]  /*1b9a0*/  I2F.RP R6, R4 ;  /* 0x0000000400067306 */ /* 0x000e240000209400 */
[----:B------:R-:W-:-:S04]  /*1b9b0*/  LOP3.LUT R5, R2, R3, RZ, 0x3c, !PT ;  /* 0x0000000302057212 */ /* 0x000fc800078e3cff */
[----:B------:R-:W-:Y:S02]  /*1b9c0*/  ISETP.GE.AND P3, PT, R5, RZ, PT ;  /* 0x000000ff0500720c */ /* 0x000fe40003f66270 */
        /* <DEDUP_REMOVED lines=21> */
.L_x_14836:
[----:B------:R-:W-:Y:S05]  /*1bb20*/  BSYNC B0 ;  /* 0x0000000000007941 */ /* 0x000fea0003800000 */
.L_x_14835:
[-C--:B------:R-:W-:Y:S01]  /*1bb30*/  IMAD R3, R12, R2.reuse, RZ ;  /* 0x000000020c037224 */ /* 0x080fe200078e02ff */
[----:B------:R-:W-:Y:S04]  /*1bb40*/  BSSY B0, `(.L_x_14837) ;  /* 0x0000141000007945 */ /* 0x000fe80003800000 */
[----:B------:R-:W-:-:S05]  /*1bb50*/  VIADDMNMX R2, R3, R2, R8, PT ;  /* 0x0000000203027246 */ /* 0x000fca0003800108 */
[--C-:B------:R-:W-:Y:S02]  /*1bb60*/  IMAD R4, R2, 0x60, -R9.reuse ;  /* 0x0000006002047824 */ /* 0x100fe400078e0a09 */
[----:B------:R-:W-:-:S03]  /*1bb70*/  IMAD R2, R3, 0x60, -R9 ;  /* 0x0000006003027824 */ /* 0x000fc600078e0a09 */
[----:B------:R-:W-:Y:S02]  /*1bb80*/  VIMNMX R11, R4, R11, PT ;  /* 0x0000000b040b7248 */ /* 0x000fe40003fe0100 */
[----:B------:R-:W-:-:S04]  /*1bb90*/  VIMNMX R2, RZ, R2, !PT ;  /* 0x00000002ff027248 */ /* 0x000fc80007fe0100 */
        /* <DEDUP_REMOVED lines=18> */
.L_x_15063:
[----:B-1----:R-:W-:Y:S02]  /*1bcc0*/  ISETP.NE.AND P0, PT, R14, RZ, PT ;  /* 0x000000ff0e00720c */ /* 0x002fe40003f05270 */
[----:B------:R-:W-:-:S11]  /*1bcd0*/  PLOP3.LUT P6, PT, PT, PT, PT, 0x8, 0x0 ;  /* 0x000000000000781c */ /* 0x000fd60003fce170 */
[----:B------:R-:W-:Y:S05]  /*1bce0*/  @P0 BRA `(.L_x_14840) ;  /* 0x00000000000c0947 */ /* 0x000fea0003800000 */
[----:B------:R-:W-:-:S03]  /*1bcf0*/  UMOV UR4, 0xffffffff ;  /* 0xffffffff00047882 */ /* 0x000fc60000000000 */
[----:B------:R-:W-:Y:S05]  /*1bd00*/  BRA.DIV UR4, `(.L_x_14841) ;  /* 0x0000009204187947 */ /* 0x000fea000b800000 */
[----:B------:R-:W-:-:S13]  /*1bd10*/  ELECT P6, URZ, PT ;  /* 0x00000000003f782f */ /* 0x000fda00038c0000 */
.L_x_14840:
        /* <DEDUP_REMOVED lines=9> */
.L_x_15066:
[----:B------:R-:W-:Y:S05]  /*1bdb0*/  BSYNC B1 ;  /* 0x0000000000017941 */ /* 0x000fea0003800000 */
.L_x_14842:
        /* <DEDUP_REMOVED lines=12> */
.L_x_15067:
[----:B------:R-:W-:Y:S05]  /*1be80*/  BSYNC B2 ;  /* 0x0000000000027941 */ /* 0x000fea0003800000 */
.L_x_14846:
        /* <DEDUP_REMOVED lines=9> */
.L_x_14849:
[----:B------:R-:W-:Y:S05]  /*1bf20*/  BSYNC B2 ;  /* 0x0000000000027941 */ /* 0x000fea0003800000 */
.L_x_14848:
        /* <DEDUP_REMOVED lines=13> */
.L_x_14850:
        /* <DEDUP_REMOVED lines=13> */
.L_x_15068:
[----:B------:R-:W-:Y:S05]  /*1c0d0*/  BSYNC B2 ;  /* 0x0000000000027941 */ /* 0x000fea0003800000 */
.L_x_14851:
        /* <DEDUP_REMOVED lines=11> */
.L_x_14854:
[----:B------:R-:W-:Y:S05]  /*1c190*/  BSYNC B2 ;  /* 0x0000000000027941 */ /* 0x000fea0003800000 */
.L_x_14853:
        /* <DEDUP_REMOVED lines=10> */
.L_x_14855:
        /* <DEDUP_REMOVED lines=15> */
.L_x_14856:
        /* <DEDUP_REMOVED lines=15> */
.L_x_14857:
        /* <DEDUP_REMOVED lines=15> */
.L_x_14858:
        /* <DEDUP_REMOVED lines=10> */
.L_x_14845:
[----:B------:R-:W-:Y:S05]  /*1c5b0*/  BSYNC B1 ;  /* 0x0000000000017941 */ /* 0x000fea0003800000 */
.L_x_14844:
        /* <DEDUP_REMOVED lines=13> */
.L_x_14874:
        /* <DEDUP_REMOVED lines=13> */
.L_x_15069:
[----:B------:R-:W-:Y:S05]  /*1c760*/  BSYNC B2 ;  /* 0x0000000000027941 */ /* 0x000fea0003800000 */
.L_x_14861:
        /* <DEDUP_REMOVED lines=9> */
.L_x_14864:
[----:B------:R-:W-:Y:S05]  /*1c800*/  BSYNC B2 ;  /* 0x0000000000027941 */ /* 0x000fea0003800000 */
.L_x_14863:
        /* <DEDUP_REMOVED lines=12> */
.L_x_14865:
        /* <DEDUP_REMOVED lines=13> */
.L_x_15070:
[----:B------:R-:W-:Y:S05]  /*1c9a0*/  BSYNC B2 ;  /* 0x0000000000027941 */ /* 0x000fea0003800000 */
.L_x_14866:
        /* <DEDUP_REMOVED lines=11> */
.L_x_14869:
[----:B------:R-:W-:Y:S05]  /*1ca60*/  BSYNC B2 ;  /* 0x0000000000027941 */ /* 0x000fea0003800000 */
.L_x_14868:
        /* <DEDUP_REMOVED lines=10> */
.L_x_14870:
        /* <DEDUP_REMOVED lines=15> */
.L_x_14871:
        /* <DEDUP_REMOVED lines=15> */
.L_x_14872:
        /* <DEDUP_REMOVED lines=15> */
.L_x_14873:
        /* <DEDUP_REMOVED lines=10> */
.L_x_14860:
[----:B------:R-:W-:Y:S05]  /*1ce80*/  BSYNC B1 ;  /* 0x0000000000017941 */ /* 0x000fea0003800000 */
.L_x_14859:
        /* <DEDUP_REMOVED lines=12> */
.L_x_14838:
[----:B------:R-:W-:Y:S05]  /*1cf50*/  BSYNC B0 ;  /* 0x0000000000007941 */ /* 0x000fea0003800000 */
.L_x_14837:
        /* <DEDUP_REMOVED lines=49> */
.L_x_14876:
[----:B------:R-:W-:Y:S05]  /*1d270*/  BSYNC B0 ;  /* 0x0000000000007941 */ /* 0x000fea0003800000 */
.L_x_14875:
        /* <DEDUP_REMOVED lines=16> */
[----:B------:R-:W0:Y:S08]  /*1d380*/  FLO.U32 R0, UR4 ;  /* 0x0000000400007d00 */ /* 0x000e3000080e0000 */
[----:B------:R-:W1:Y:S01]  /*1d390*/  POPC R2, UR4 ;  /* 0x0000000400027d09 */ /* 0x000e620008000000 */
[----:B0-----:R-:W-:-:S13]  /*1d3a0*/  ISETP.EQ.U32.AND P0, PT, R0, R3, PT ;  /* 0x000000030000720c */ /* 0x001fda0003f02070 */
        /* <DEDUP_REMOVED lines=8> */
.L_x_14878:
        /* <DEDUP_REMOVED lines=20> */
.L_x_14881:
[----:B------:R-:W-:Y:S05]  /*1d570*/  BSYNC B6 ;  /* 0x0000000000067941 */ /* 0x000fea0003800000 */
.L_x_14880:
        /* <DEDUP_REMOVED lines=20> */
.L_x_14884:
        /* <DEDUP_REMOVED lines=16> */
.L_x_14883:
[----:B------:R-:W-:Y:S05]  /*1d7c0*/  BSYNC B6 ;  /* 0x0000000000067941 */ /* 0x000fea0003800000 */
.L_x_14882:
        /* <DEDUP_REMOVED lines=24> */
.L_x_15073:
        /* <DEDUP_REMOVED lines=11> */
.L_x_15076:
        /* <DEDUP_REMOVED lines=24> */
.L_x_14888:
[----:B-1----:R-:W2:Y:S01]  /*1db80*/  LDL R2, [R1+0x18] ;  /* 0x0000180001027983 */ /* 0x002ea20000100800 */
[----:B0-----:R-:W-:Y:S01]  /*1db90*/  IMAD R0, R19, 0x8, R18 ;  /* 0x0000000813007824 */ /* 0x001fe200078e0212 */
[----:B--2---:R-:W-:-:S04]  /*1dba0*/  SHF.L.U32 R2, R2, 0x1f, RZ ;  /* 0x0000001f02027819 */ /* 0x004fc800000006ff */
[----:B------:R-:W0:Y:S02]  /*1dbb0*/  SYNCS.PHASECHK.TRANS64.TRYWAIT P0, [R0+URZ+0x32440], R2 ;  /* 0x03244002000075a7 */ /* 0x000e24000800017f */
[----:B0-----:R-:W-:Y:S05]  /*1dbc0*/  @!P0 BRA `(.L_x_14889) ;  /* 0x0000007400408947 */ /* 0x001fea0003800000 */
.L_x_15077:
        /* <DEDUP_REMOVED lines=11> */
.L_x_14890:
        /* <DEDUP_REMOVED lines=24> */
.L_x_14886:
        /* <DEDUP_REMOVED lines=34> */
.L_x_14892:
[----:B------:R-:W-:Y:S05]  /*1e020*/  BSYNC B6 ;  /* 0x0000000000067941 */ /* 0x000fea0003800000 */
.L_x_14891:
        /* <DEDUP_REMOVED lines=142> */
.L_x_15094:
        /* <DEDUP_REMOVED lines=12> */
.L_x_14894:
        /* <DEDUP_REMOVED lines=37> */
.L_x_14896:
[----:B------:R-:W-:Y:S05]  /*1ec20*/  BSYNC B6 ;  /* 0x0000000000067941 */ /* 0x000fea0003800000 */
.L_x_14895:
        /* <DEDUP_REMOVED lines=151> */
.L_x_15112:
[----:B--2---:R-:W2:Y:S01]  /*1f5a0*/  LDL.LU R2, [R1+0x7c] ;  /* 0x00007c0001027983 */ /* 0x004ea20000300800 */
[----:B------:R-:W-:Y:S01]  /*1f5b0*/  BSSY B0, `(.L_x_14898) ;  /* 0x000000d000007945 */ /* 0x000fe20003800000 */
[----:B--2---:R-:W-:-:S13]  /*1f5c0*/  ISETP.GE.AND P4, PT, R2, R3, PT ;  /* 0x000000030200720c */ /* 0x004fda0003f86270 */
[----:B------:R-:W-:Y:S05]  /*1f5d0*/  @P4 BRA `(.L_x_14899) ;  /* 0x0000000000284947 */ /* 0x000fea0003800000 */
[----:B0-----:R-:W2:Y:S01]  /*1f5e0*/  LDL R4, [R1+0x14] ;  /* 0x0000140001047983 */ /* 0x001ea20000100800 */
        /* <DEDUP_REMOVED lines=9> */
.L_x_14899:
[----:B------:R-:W-:Y:S05]  /*1f680*/  BSYNC B0 ;  /* 0x0000000000007941 */ /* 0x000fea0003800000 */
.L_x_14898:
[----:B------:R-:W-:Y:S01]  /*1f690*/  NOP ;  /* 0x0000000000007918 */ /* 0x000fe20000000000 */
[----:B------:R-:W-:-:S13]  /*1f6a0*/  PLOP3.LUT P0, PT, PT, PT, PT, 0x80, 0x0 ;  /* 0x000000000000781c */ /* 0x000fda0003f0f070 */
.L_x_14900:
        /* <DEDUP_REMOVED lines=18> */
.L_x_15113:
[----:B------:R-:W-:Y:S05]  /*1f7d0*/  BSYNC B0 ;  /* 0x0000000000007941 */ /* 0x000fea0003800000 */
.L_x_14901:
[----:B------:R-:W2:Y:S01]  /*1f7e0*/  LDL R2, [R1+0x48] ;  /* 0x0000480001027983 */ /* 0x000ea20000100800 */
[----:B------:R-:W-:Y:S01]  /*1f7f0*/  BSSY B0, `(.L_x_14903) ;  /* 0x000005a000007945 */ /* 0x000fe20003800000 */
[----:B--2---:R-:W-:-:S13]  /*1f800*/  LOP3.LUT P0, RZ, R2, 0x1, RZ, 0xc0, !PT ;  /* 0x0000000102ff7812 */ /* 0x004fda000780c0ff */
[----:B------:R-:W-:Y:S05]  /*1f810*/  @!P0 BRA `(.L_x_14904) ;  /* 0x00000004005c8947 */ /* 0x000fea0003800000 */
[----:B0-----:R-:W1:Y:S01]  /*1f820*/  LDL R4, [R1+0x18] ;  /* 0x0000180001047983 */ /* 0x001e620000100800 */
[----:B------:R-:W-:Y:S01]  /*1f830*/  IMAD R2, R19, 0x8, R18 ;  /* 0x0000000813027824 */ /* 0x000fe200078e0212 */
[----:B------:R-:W-:Y:S01]  /*1f840*/  BSSY B1, `(.L_x_14905) ;  /* 0x0000007000017945 */ /* 0x000fe20003800000 */
[----:B------:R-:W0:Y:S02]  /*1f850*/  S2R R3, SR_TID.X ;  /* 0x0000000000037919 */ /* 0x000e240000002100 */
[----:B0-----:R-:W-:-:S04]  /*1f860*/  LOP3.LUT R3, R3, 0x7f, RZ, 0xc0, !PT ;  /* 0x0000007f03037812 */ /* 0x001fc800078ec0ff */
[----:B------:R-:W-:Y:S02]  /*1f870*/  ISETP.NE.AND P1, PT, R3, RZ, PT ;  /* 0x000000ff0300720c */ /* 0x000fe40003f25270 */
[----:B-1----:R-:W-:-:S04]  /*1f880*/  SHF.L.U32 R0, R4, 0x1f, RZ ;  /* 0x0000001f04007819 */ /* 0x002fc800000006ff */
[----:B------:R-:W0:Y:S02]  /*1f890*/  SYNCS.PHASECHK.TRANS64.TRYWAIT P0, [R2+URZ+0x32460], R0 ;  /* 0x03246000020075a7 */ /* 0x000e24000800017f */
[----:B0-----:R-:W-:Y:S05]  /*1f8a0*/  @!P0 BRA `(.L_x_14906) ;  /* 0x0000007000788947 */ /* 0x001fea0003800000 */
.L_x_15114:
[----:B------:R-:W-:Y:S05]  /*1f8b0*/  BSYNC B1 ;  /* 0x0000000000017941 */ /* 0x000fea0003800000 */
.L_x_14905:
        /* <DEDUP_REMOVED lines=9> */
.L_x_14908:
[----:B------:R-:W-:Y:S05]  /*1f950*/  BSYNC B1 ;  /* 0x0000000000017941 */ /* 0x000fea0003800000 */
.L_x_14907:
        /* <DEDUP_REMOVED lines=12> */
.L_x_14909:
        /* <DEDUP_REMOVED lines=15> */
.L_x_14910:
        /* <DEDUP_REMOVED lines=15> */
.L_x_14911:
        /* <DEDUP_REMOVED lines=15> */
.L_x_14912:
        /* <DEDUP_REMOVED lines=10> */
.L_x_14904:
[----:B------:R-:W-:Y:S05]  /*1fd90*/  BSYNC B0 ;  /* 0x0000000000007941 */ /* 0x000fea0003800000 */
.L_x_14903:
[----:B0-----:R-:W1:Y:S04]  /*1fda0*/  LDL R4, [R1+0x4c] ;  /* 0x00004c0001047983 */ /* 0x001e680000100800 */
[----:B------:R-:W2:Y:S01]  /*1fdb0*/  LDL R5, [R1+0x28] ;  /* 0x0000280001057983 */ /* 0x000ea20000100800 */
[----:B------:R-:W-:Y:S01]  /*1fdc0*/  BSSY B0, `(.L_x_14913) ;  /* 0x00001f3000007945 */ /* 0x000fe20003800000 */
[----:B-1----:R-:W-:-:S05]  /*1fdd0*/  VIADD R0, R4, 0xfffffffe ;  /* 0xfffffffe04007836 */ /* 0x002fca0000000000 */
[----:B--2---:R-:W-:-:S13]  /*1fde0*/  ISETP.GE.AND P0, PT, R0, R5, PT ;  /* 0x000000050000720c */ /* 0x004fda0003f06270 */
[----:B------:R-:W-:Y:S05]  /*1fdf0*/  @!P0 BRA `(.L_x_14914) ;  /* 0x0000001c00bc8947 */ /* 0x000fea0003800000 */
[----:B------:R-:W2:Y:S04]  /*1fe00*/  LDL.LU R7, [R1+0x84] ;  /* 0x0000840001077983 */ /* 0x000ea80000300800 */
[----:B---3--:R-:W3:Y:S04]  /*1fe10*/  LDL.LU R6, [R1+0x44] ;  /* 0x0000440001067983 */ /* 0x008ee80000300800 */
        /* <DEDUP_REMOVED lines=46> */
.L_x_14919:
        /* <DEDUP_REMOVED lines=8> */
.L_x_15115:
[----:B------:R-:W-:Y:S05]  /*20180*/  BSYNC B3 ;  /* 0x0000000000037941 */ /* 0x000fea0003800000 */
.L_x_14920:
        /* <DEDUP_REMOVED lines=9> */
.L_x_14923:
[----:B------:R-:W-:Y:S05]  /*20220*/  BSYNC B3 ;  /* 0x0000000000037941 */ /* 0x000fea0003800000 */
.L_x_14922:
        /* <DEDUP_REMOVED lines=12> */
.L_x_14924:
        /* <DEDUP_REMOVED lines=13> */
.L_x_15116:
[----:B------:R-:W-:Y:S05]  /*203c0*/  BSYNC B3 ;  /* 0x0000000000037941 */ /* 0x000fea0003800000 */
.L_x_14925:
        /* <DEDUP_REMOVED lines=11> */
.L_x_14928:
[----:B------:R-:W-:Y:S05]  /*20480*/  BSYNC B3 ;  /* 0x0000000000037941 */ /* 0x000fea0003800000 */
.L_x_14927:
        /* <DEDUP_REMOVED lines=9> */
.L_x_14929:
        /* <DEDUP_REMOVED lines=15> */
.L_x_14930:
        /* <DEDUP_REMOVED lines=15> */
.L_x_14931:
        /* <DEDUP_REMOVED lines=15> */
.L_x_14932:
        /* <DEDUP_REMOVED lines=10> */
.L_x_14918:
[----:B------:R-:W-:Y:S05]  /*20890*/  BSYNC B1 ;  /* 0x0000000000017941 */ /* 0x000fea0003800000 */
.L_x_14917:
[----:B------:R-:W2:Y:S02]  /*208a0*/  LDL.LU R5, [R1+0x4c] ;  /* 0x00004c0001057983 */ /* 0x000ea40000300800 */
[----:B--2---:R-:W-:-:S07]  /*208b0*/  VIADD R0, R5, 0xfffffffd ;  /* 0xfffffffd05007836 */ /* 0x004fce0000000000 */
.L_x_14916:
[----:B------:R-:W-:Y:S05]  /*208c0*/  BSYNC B2 ;  /* 0x0000000000027941 */ /* 0x000fea0003800000 */
.L_x_14915:
[----:B------:R-:W-:Y:S01]  /*208d0*/  VIADD R8, R8, 0xfffffffe ;  /* 0xfffffffe08087836 */ /* 0x000fe20000000000 */
[----:B------:R-:W-:-:S04]  /*208e0*/  LOP3.LUT R4, RZ, R4, RZ, 0x33, !PT ;  /* 0x00000004ff047212 */ /* 0x000fc800078e33ff */
[----:B------:R-:W-:-:S13]  /*208f0*/  ISETP.NE.AND P0, PT, R8, R4, PT ;  /* 0x000000040800720c */ /* 0x000fda0003f05270 */
[----:B------:R-:W-:Y:S05]  /*20900*/  @!P0 BRA `(.L_x_14914) ;  /* 0x0000001000f88947 */ /* 0x000fea0003800000 */
.L_x_14965:
        /* <DEDUP_REMOVED lines=35> */
.L_x_14935:
        /* <DEDUP_REMOVED lines=8> */
.L_x_15117:
[----:B------:R-:W-:Y:S05]  /*20bc0*/  BSYNC B2 ;  /* 0x0000000000027941 */ /* 0x000fea0003800000 */
.L_x_14936:
        /* <DEDUP_REMOVED lines=9> */
.L_x_14939:
[----:B------:R-:W-:Y:S05]  /*20c60*/  BSYNC B2 ;  /* 0x0000000000027941 */ /* 0x000fea0003800000 */
.L_x_14938:
        /* <DEDUP_REMOVED lines=12> */
.L_x_14940:
        /* <DEDUP_REMOVED lines=13> */
.L_x_15118:
[----:B------:R-:W-:Y:S05]  /*20e00*/  BSYNC B2 ;  /* 0x0000000000027941 */ /* 0x000fea0003800000 */
.L_x_14941:
        /* <DEDUP_REMOVED lines=11> */
.L_x_14944:
[----:B------:R-:W-:Y:S05]  /*20ec0*/  BSYNC B2 ;  /* 0x0000000000027941 */ /* 0x000fea0003800000 */
.L_x_14943:
        /* <DEDUP_REMOVED lines=9> */
.L_x_14945:
        /* <DEDUP_REMOVED lines=15> */
.L_x_14946:
        /* <DEDUP_REMOVED lines=15> */
.L_x_14947:
        /* <DEDUP_REMOVED lines=15> */
.L_x_14948:
        /* <DEDUP_REMOVED lines=10> */
.L_x_14934:
[----:B------:R-:W-:Y:S05]  /*212d0*/  BSYNC B1 ;  /* 0x0000000000017941 */ /* 0x000fea0003800000 */
.L_x_14933:
        /* <DEDUP_REMOVED lines=35> */
.L_x_14951:
        /* <DEDUP_REMOVED lines=8> */
.L_x_15119:
[----:B------:R-:W-:Y:S05]  /*21590*/  BSYNC B2 ;  /* 0x0000000000027941 */ /* 0x000fea0003800000 */
.L_x_14952:
        /* <DEDUP_REMOVED lines=9> */
.L_x_14955:
[----:B------:R-:W-:Y:S05]  /*21630*/  BSYNC B2 ;  /* 0x0000000000027941 */ /* 0x000fea0003800000 */
.L_x_14954:
        /* <DEDUP_REMOVED lines=12> */
.L_x_14956:
        /* <DEDUP_REMOVED lines=13> */
.L_x_15120:
[----:B------:R-:W-:Y:S05]  /*217d0*/  BSYNC B2 ;  /* 0x0000000000027941 */ /* 0x000fea0003800000 */
.L_x_14957:
        /* <DEDUP_REMOVED lines=11> */
.L_x_14960:
[----:B------:R-:W-:Y:S05]  /*21890*/  BSYNC B2 ;  /* 0x0000000000027941 */ /* 0x000fea0003800000 */
.L_x_14959:
        /* <DEDUP_REMOVED lines=9> */
.L_x_14961:
        /* <DEDUP_REMOVED lines=15> */
.L_x_14962:
        /* <DEDUP_REMOVED lines=15> */
.L_x_14963:
        /* <DEDUP_REMOVED lines=15> */
.L_x_14964:
        /* <DEDUP_REMOVED lines=10> */
.L_x_14950:
[----:B------:R-:W-:Y:S05]  /*21ca0*/  BSYNC B1 ;  /* 0x0000000000017941 */ /* 0x000fea0003800000 */
.L_x_14949:
[----:B------:R-:W2:Y:S01]  /*21cb0*/  LDL R5, [R1+0x28] ;  /* 0x0000280001057983 */ /* 0x000ea20000100800 */
[----:B------:R-:W-:Y:S01]  /*21cc0*/  VIADD R0, R0, 0xfffffffe ;  /* 0xfffffffe00007836 */ /* 0x000fe20000000000 */
[----:B--2---:R-:W-:-:S13]  /*21cd0*/  ISETP.GT.AND P0, PT, R6, R5, PT ;  /* 0x000000050600720c */ /* 0x004fda0003f04270 */
[----:B------:R-:W-:Y:S05]  /*21ce0*/  @P0 BRA `(.L_x_14965) ;  /* 0xffffffec00080947 */ /* 0x000fea000383ffff */
.L_x_14914:
[----:B------:R-:W-:Y:S05]  /*21cf0*/  BSYNC B0 ;  /* 0x0000000000007941 */ /* 0x000fea0003800000 */
.L_x_14913:
        /* <DEDUP_REMOVED lines=13> */
[----:B------:R-:W4:Y:S01]  /*21dd0*/  LDC.64 R4, c[0x0][0xd60] ;  /* 0x00035800ff047b82 */ /* 0x000f220000000a00 */
[----:B------:R-:W2:Y:S08]  /*21de0*/  FLO.U32 R0, UR4 ;  /* 0x0000000400007d00 */ /* 0x000eb000080e0000 */
[----:B-1----:R-:W4:Y:S01]  /*21df0*/  POPC R2, UR4 ;  /* 0x0000000400027d09 */ /* 0x002f220008000000 */
[----:B--2---:R-:W-:-:S13]  /*21e00*/  ISETP.EQ.U32.AND P1, PT, R0, R3, PT ;  /* 0x000000030000720c */ /* 0x004fda0003f22070 */
[----:B----4-:R-:W2:Y:S01]  /*21e10*/  @P1 ATOMG.E.ADD.STRONG.GPU PT, R5, desc[UR40][R4.64], R2 ;  /* 0x00000002040519a8 */ /* 0x010ea200081ee1e8 */
[----:B------:R-:W1:Y:S02]  /*21e20*/  S2R R3, SR_LTMASK ;  /* 0x0000000000037919 */ /* 0x000e640000003900 */
[----:B-1----:R-:W-:-:S06]  /*21e30*/  LOP3.LUT R3, R3, UR4, RZ, 0xc0, !PT ;  /* 0x0000000403037c12 */ /* 0x002fcc000f8ec0ff */
[----:B------:R-:W1:Y:S01]  /*21e40*/  POPC R3, R3 ;  /* 0x0000000300037309 */ /* 0x000e620000000000 */
[----:B--2---:R-:W1:Y:S02]  /*21e50*/  SHFL.IDX PT, R0, R5, R0, 0x1f ;  /* 0x00001f0005007589 */ /* 0x004e6400000e0000 */
[----:B-1----:R-:W-:-:S05]  /*21e60*/  IADD3 R0, R0, UR37, R3 ;  /* 0x0000002500007c10 */ /* 0x002fca000fffe003 */
[----:B------:R2:W-:Y:S02]  /*21e70*/  STL [R1], R0 ;  /* 0x0000000001007387 */ /* 0x0005e40000100800 */
.L_x_14967:
[----:B------:R-:W-:Y:S05]  /*21e80*/  BSYNC B0 ;  /* 0x0000000000007941 */ /* 0x000fea0003800000 */
.L_x_14966:
[----:B------:R-:W-:-:S07]  /*21e90*/  SEL R19, R19, RZ, P0 ;  /* 0x000000ff13137207 */ /* 0x000fce0000000000 */
.L_x_14879:
[----:B------:R-:W-:Y:S05]  /*21ea0*/  BSYNC B7 ;  /* 0x0000000000077941 */ /* 0x000fea0003800000 */
.L_x_14877:
        /* <DEDUP_REMOVED lines=9> */
[----:B---3--:R-:W2:Y:S04]  /*21f40*/  LDS.128 R4, [R18+0x324d0] ;  /* 0x0324d00012047984 */ /* 0x008ea80000000c00 */
[----:B--2---:R2:W-:Y:S04]  /*21f50*/  STL.64 [R1], R4 ;  /* 0x0000000401007387 */ /* 0x0045e80000100a00 */
[----:B------:R2:W-:Y:S01]  /*21f60*/  STL.64 [R1+0x8], R6 ;  /* 0x0000080601007387 */ /* 0x0005e20000100a00 */
[----:B------:R-:W-:Y:S06]  /*21f70*/  BAR.ARV 0x4, 0x180 ;  /* 0x0106000000007b1d */ /* 0x000fec0000002000 */
[----:B------:R-:W-:Y:S05]  /*21f80*/  BRA `(.L_x_14969) ;  /* 0x0000001000347947 */ /* 0x000fea0003800000 */
.L_x_14968:
        /* <DEDUP_REMOVED lines=12> */
[----:B---3--:R-:W2:Y:S01]  /*22050*/  @!P1 LDC.64 R6, c[0x0][0xd78] ;  /* 0x00035e00ff069b82 */ /* 0x008ea20000000a00 */
        /* <DEDUP_REMOVED lines=33> */
.L_x_15130:
[----:B------:R-:W-:Y:S02]  /*22270*/  ULDC UR4, c[0x0][0xd38] ;  /* 0x00034e0000047ab9 */ /* 0x000fe40000000800 */
[----:B------:R-:W-:-:S04]  /*22280*/  IMAD.U32 R2, RZ, RZ, UR4 ;  /* 0x00000004ff027e24 */ /* 0x000fc8000f8e00ff */
[----:B-1----:R-:W-:-:S04]  /*22290*/  IMAD R9, R9, R2, RZ ;  /* 0x0000000209097224 */ /* 0x002fc800078e02ff */
[----:B------:R-:W-:-:S05]  /*222a0*/  IMAD.IADD R0, R0, 0x1, R9 ;  /* 0x0000000100007824 */ /* 0x000fca00078e0209 */
[----:B------:R-:W-:-:S13]  /*222b0*/  ISETP.GT.AND P6, PT, R0, R5, PT ;  /* 0x000000050000720c */ /* 0x000fda0003fc4270 */
[----:B------:R-:W-:Y:S05]  /*222c0*/  @P6 BRA `(.L_x_14971) ;  /* 0x0000000000ac6947 */ /* 0x000fea0003800000 */
.L_x_14974:
        /* <DEDUP_REMOVED lines=37> */
.L_x_15138:
[----:B------:R-:W-:Y:S02]  /*22520*/  ULDC UR4, c[0x0][0xd38] ;  /* 0x00034e0000047ab9 */ /* 0x000fe40000000800 */
[----:B------:R-:W-:-:S04]  /*22530*/  IMAD.U32 R2, RZ, RZ, UR4 ;  /* 0x00000004ff027e24 */ /* 0x000fc8000f8e00ff */
[----:B-1----:R-:W-:-:S04]  /*22540*/  IMAD R9, R9, R2, RZ ;  /* 0x0000000209097224 */ /* 0x002fc800078e02ff */
[----:B------:R-:W-:-:S05]  /*22550*/  IMAD.IADD R0, R9, 0x1, R0 ;  /* 0x0000000109007824 */ /* 0x000fca00078e0200 */
[----:B------:R-:W-:-:S13]  /*22560*/  ISETP.GT.AND P6, PT, R0, R5, PT ;  /* 0x000000050000720c */ /* 0x000fda0003fc4270 */
[----:B------:R-:W-:Y:S05]  /*22570*/  @!P6 BRA `(.L_x_14974) ;  /* 0xfffffffc0054e947 */ /* 0x000fea000383ffff */
.L_x_14971:
        /* <DEDUP_REMOVED lines=12> */
.L_x_15143:
[----:B------:R-:W-:-:S13]  /*22640*/  ISETP.NE.AND P0, PT, R0, RZ, PT ;  /* 0x000000ff0000720c */ /* 0x000fda0003f05270 */
[----:B------:R-:W-:Y:S05]  /*22650*/  @!P0 BRA `(.L_x_14976) ;  /* 0x0000000000148947 */ /* 0x000fea0003800000 */
[----:B------:R-:W-:Y:S01]  /*22660*/  UMOV UR4, 0xffffffff ;  /* 0xffffffff00047882 */ /* 0x000fe20000000000 */
[----:B-1----:R-:W-:Y:S02]  /*22670*/  VIADD R3, R3, 0xffffffff ;  /* 0xffffffff03037836 */ /* 0x002fe40000000000 */
[----:B------:R-:W-:Y:S05]  /*22680*/  BRA.DIV UR4, `(.L_x_14977) ;  /* 0x00000052042c7947 */ /* 0x000fea000b800000 */
[----:B------:R1:W2:Y:S02]  /*22690*/  SHFL.IDX PT, R3, R7, R3, 0x1f ;  /* 0x00001f0307037589 */ /* 0x0002a400000e0000 */
.L_x_15146:
[----:B--2---:R-:W-:-:S07]  /*226a0*/  IMAD.MOV.U32 R8, RZ, RZ, R3 ;  /* 0x000000ffff087224 */ /* 0x004fce00078e0003 */
.L_x_14976:
        /* <DEDUP_REMOVED lines=62> */
.L_x_14978:
        /* <DEDUP_REMOVED lines=63> */
.L_x_14979:
[----:B------:R-:W-:-:S05]  /*22e80*/  LOP3.LUT R0, RZ, R0, RZ, 0x33, !PT ;  /* 0x00000000ff007212 */ /* 0x000fca00078e33ff */
[----:B------:R-:W-:-:S05]  /*22e90*/  IMAD.IADD R0, R4, 0x1, R0 ;  /* 0x0000000104007824 */ /* 0x000fca00078e0200 */
[----:B------:R2:W-:Y:S01]  /*22ea0*/  STL [R1+0x4], R0 ;  /* 0x0000040001007387 */ /* 0x0005e20000100800 */
[----:B------:R-:W-:Y:S05]  /*22eb0*/  BRA `(.L_x_14980) ;  /* 0x0000000000287947 */ /* 0x000fea0003800000 */
.L_x_14972:
        /* <DEDUP_REMOVED lines=10> */
.L_x_14980:
        /* <DEDUP_REMOVED lines=16> */
.L_x_14969:
[----:B------:R-:W3:Y:S01]  /*23060*/  LDL R0, [R1+0xc] ;  /* 0x00000c0001007983 */ /* 0x000ee20000100800 */
[----:B------:R-:W-:Y:S02]  /*23070*/  ULDC UR4, c[0x0][0xd3c] ;  /* 0x00034f0000047ab9 */ /* 0x000fe40000000800 */
[----:B---3--:R-:W-:-:S13]  /*23080*/  ISETP.GE.AND P0, PT, R0, UR4, PT ;  /* 0x0000000400007c0c */ /* 0x008fda000bf06270 */
[----:B------:R-:W-:Y:S05]  /*23090*/  @!P0 BRA `(.L_x_14981) ;  /* 0xffffff8000588947 */ /* 0x000fea000383ffff */
[----:B------:R-:W-:Y:S05]  /*230a0*/  BSYNC B8 ;  /* 0x0000000000087941 */ /* 0x000fea0003800000 */
.L_x_14831:
[----:B--2---:R-:W2:Y:S01]  /*230b0*/  LDL.LU R0, [R1+0x80] ;  /* 0x0000800001007983 */ /* 0x004ea20000300800 */
[----:B------:R-:W-:Y:S01]  /*230c0*/  BSSY B0, `(.L_x_14982) ;  /* 0x000000b000007945 */ /* 0x000fe20003800000 */
[----:B0-----:R-:W0:Y:S01]  /*230d0*/  S2R R5, SR_CgaCtaId ;  /* 0x0000000000057919 */ /* 0x001e220000008800 */
[----:B--2---:R-:W-:-:S05]  /*230e0*/  VIADD R0, R0, 0x1 ;  /* 0x0000000100007836 */ /* 0x004fca0000000000 */
        /* <DEDUP_REMOVED lines=8> */
.L_x_15147:
[----:B------:R-:W-:Y:S05]  /*23170*/  BSYNC B0 ;  /* 0x0000000000007941 */ /* 0x000fea0003800000 */
.L_x_14982:
[----:B------:R-:W-:-:S03]  /*23180*/  UMOV UR4, 0xffffffff ;  /* 0xffffffff00047882 */ /* 0x000fc60000000000 */
[----:B------:R-:W-:Y:S05]  /*23190*/  BRA.DIV UR4, `(.L_x_14984) ;  /* 0x0000004604a87947 */ /* 0x000fea000b800000 */
[----:B------:R-:W1:Y:S02]  /*231a0*/  S2R R2, SR_TID.X ;  /* 0x0000000000027919 */ /* 0x000e640000002100 */
[----:B-1----:R-:W-:-:S04]  /*231b0*/  SHF.R.U32.HI R2, RZ, 0x5, R2 ;  /* 0x00000005ff027819 */ /* 0x002fc80000011602 */
[----:B------:R-:W-:-:S05]  /*231c0*/  LOP3.LUT R2, R2, 0x3, RZ, 0xc0, !PT ;  /* 0x0000000302027812 */ /* 0x000fca00078ec0ff */
[----:B------:R1:W2:Y:S02]  /*231d0*/  SHFL.IDX PT, R14, R2, RZ, 0x1f ;  /* 0x00001fff020e7589 */ /* 0x0002a400000e0000 */
.L_x_15150:
[----:B--2---:R-:W-:-:S13]  /*231e0*/  ISETP.NE.AND P0, PT, R14, RZ, PT ;  /* 0x000000ff0e00720c */ /* 0x004fda0003f05270 */
[----:B------:R-:W-:Y:S05]  /*231f0*/  @P0 BRA `(.L_x_14659) ;  /* 0x00000000008c0947 */ /* 0x000fea0003800000 */
[----:B------:R-:W-:-:S03]  /*23200*/  UMOV UR4, 0xffffffff ;  /* 0xffffffff00047882 */ /* 0x000fc60000000000 */
[----:B------:R-:W-:Y:S05]  /*23210*/  BRA.DIV UR4, `(.L_x_14985) ;  /* 0x0000004604bc7947 */ /* 0x000fea000b800000 */
[----:B------:R-:W-:-:S13]  /*23220*/  ELECT P6, URZ, PT ;  /* 0x00000000003f782f */ /* 0x000fda00038c0000 */
.L_x_15153:
[----:B------:R-:W-:Y:S05]  /*23230*/  @!P6 BRA `(.L_x_14659) ;  /* 0x00000000007ce947 */ /* 0x000fea0003800000 */
[----:B------:R-:W-:-:S06]  /*23240*/  ULOP3.LUT UR4, UR36, 0x2, URZ, 0xfc, !UPT ;  /* 0x0000000224047892 */ /* 0x000fcc000f8efc3f */
[----:B-1----:R-:W-:-:S05]  /*23250*/  IMAD.U32 R2, RZ, RZ, UR4 ;  /* 0x00000004ff027e24 */ /* 0x002fca000f8e00ff */
[----:B------:R-:W-:-:S13]  /*23260*/  ISETP.NE.AND P2, PT, R2, 0x3, PT ;  /* 0x000000030200780c */ /* 0x000fda0003f45270 */
[----:B------:R-:W-:Y:S05]  /*23270*/  @!P2 BRA `(.L_x_14986) ;  /* 0x000000000004a947 */ /* 0x000fea0003800000 */
[----:B------:R-:W-:Y:S01]  /*23280*/  BPT.TRAP 0x1 ;  /* 0x000000040000795c */ /* 0x000fe20000300000 */
.L_x_14986:
        /* <DEDUP_REMOVED lines=13> */
.L_x_15154:
[----:B------:R-:W1:Y:S02]  /*23360*/  SYNCS.PHASECHK.TRANS64.TRYWAIT P0, [R7+URZ], R2 ;  /* 0x00000002070075a7 */ /* 0x000e64000800017f */
[----:B-1----:R-:W-:Y:S05]  /*23370*/  @!P0 BRA `(.L_x_14988) ;  /* 0x0000004400988947 */ /* 0x002fea0003800000 */
.L_x_15155:
[----:B------:R-:W-:Y:S05]  /*23380*/  @!P2 BRA `(.L_x_14989) ;  /* 0x000000000004a947 */ /* 0x000fea0003800000 */
[----:B------:R-:W-:Y:S01]  /*23390*/  BPT.TRAP 0x1 ;  /* 0x000000040000795c */ /* 0x000fe20000300000 */
.L_x_14989:
[----:B------:R-:W-:-:S04]  /*233a0*/  VIADD R0, R0, 0x32460 ;  /* 0x0003246000007836 */ /* 0x000fc80000000000 */
[----:B------:R-:W-:-:S04]  /*233b0*/  IMAD R4, R19, 0x8, R0 ;  /* 0x0000000813047824 */ /* 0x000fc800078e0200 */
[----:B------:R-:W2:Y:S02]  /*233c0*/  SYNCS.PHASECHK.TRANS64.TRYWAIT P0, [R4+URZ], R5 ;  /* 0x00000005040075a7 */ /* 0x000ea4000800017f */
[----:B--2---:R-:W-:Y:S05]  /*233d0*/  @!P0 BRA `(.L_x_14990) ;  /* 0x0000004400948947 */ /* 0x004fea0003800000 */
.L_x_15156:
[----:B------:R-:W-:-:S07]  /*233e0*/  IMAD R3, R3, 0x8, R0 ;  /* 0x0000000803037824 */ /* 0x000fce00078e0200 */
.L_x_14991:
[----:B---3--:R3:W4:Y:S02]  /*233f0*/  SYNCS.PHASECHK.TRANS64.TRYWAIT P0, [R3+URZ], R2 ;  /* 0x00000002030075a7 */ /* 0x008724000800017f */
[----:B----4-:R-:W-:Y:S05]  /*23400*/  @!P0 NANOSLEEP.SYNCS 0x989680 ;  /* 0x009896800000895d */ /* 0x010fea0003900000 */
[----:B------:R-:W4:Y:S02]  /*23410*/  @!P0 SYNCS.PHASECHK.TRANS64 P0, [R3+URZ], R2 ;  /* 0x00000002030085a7 */ /* 0x000f24000800007f */
[----:B----4-:R-:W-:Y:S05]  /*23420*/  @!P0 BRA `(.L_x_14991) ;  /* 0xfffffffc00f08947 */ /* 0x010fea000383ffff */
.L_x_14659:
[----:B------:R-:W-:Y:S05]  /*23430*/  BSYNC B9 ;  /* 0x0000000000097941 */ /* 0x000fea0003800000 */
.L_x_14656:
[----:B------:R-:W-:Y:S05]  /*23440*/  EXIT ;  /* 0x000000000000794d */ /* 0x000fea0003800000 */
.L_x_14679:
[----:B0-----:R0:W1:Y:S02]  /*23450*/  SYNCS.PHASECHK.TRANS64.TRYWAIT P6, [R96+URZ+0x32490], R107 ;  /* 0x0324906b600075a7 */ /* 0x00106400080c017f */
[----:B-1----:R-:W-:Y:S05]  /*23460*/  @!P6 NANOSLEEP.SYNCS 0x989680 ;  /* 0x009896800000e95d */ /* 0x002fea0003900000 */
[----:B------:R-:W1:Y:S02]  /*23470*/  @!P6 SYNCS.PHASECHK.TRANS64 P6, [R96+URZ+0x32490], R107 ;  /* 0x0324906b6000e5a7 */ /* 0x000e6400080c007f */
[----:B-1----:R-:W-:Y:S05]  /*23480*/  @!P6 BRA `(.L_x_14679) ;  /* 0xfffffffc00f0e947 */ /* 0x002fea000383ffff */
[----:B------:R-:W-:Y:S05]  /*23490*/  BRA `(.L_x_14992) ;  /* 0xfffffe0400007947 */ /* 0x000fea000383ffff */
.L_x_14697:
[----:B0-----:R0:W1:Y:S02]  /*234a0*/  SYNCS.PHASECHK.TRANS64.TRYWAIT P5, [R96+URZ+0x32490], R107 ;  /* 0x0324906b600075a7 */ /* 0x00106400080a017f */
[----:B-1----:R-:W-:Y:S05]  /*234b0*/  @!P5 NANOSLEEP.SYNCS 0x989680 ;  /* 0x009896800000d95d */ /* 0x002fea0003900000 */
[----:B------:R-:W1:Y:S02]  /*234c0*/  @!P5 SYNCS.PHASECHK.TRANS64 P5, [R96+URZ+0x32490], R107 ;  /* 0x0324906b6000d5a7 */ /* 0x000e6400080a007f */
[----:B-1----:R-:W-:Y:S05]  /*234d0*/  @!P5 BRA `(.L_x_14697) ;  /* 0xfffffffc00f0d947 */ /* 0x002fea000383ffff */
[----:B------:R-:W-:Y:S05]  /*234e0*/  BRA `(.L_x_14993) ;  /* 0xfffffe1400a47947 */ /* 0x000fea000383ffff */
.L_x_14706:
[----:B0-----:R0:W1:Y:S02]  /*234f0*/  SYNCS.PHASECHK.TRANS64.TRYWAIT P4, [R96+URZ+0x32490], R107 ;  /* 0x0324906b600075a7 */ /* 0x001064000808017f */
[----:B-1----:R-:W-:Y:S05]  /*23500*/  @!P4 NANOSLEEP.SYNCS 0x989680 ;  /* 0x009896800000c95d */ /* 0x002fea0003900000 */
[----:B------:R-:W1:Y:S02]  /*23510*/  @!P4 SYNCS.PHASECHK.TRANS64 P4, [R96+URZ+0x32490], R107 ;  /* 0x0324906b6000c5a7 */ /* 0x000e64000808007f */
[----:B-1----:R-:W-:Y:S05]  /*23520*/  @!P4 BRA `(.L_x_14706) ;  /* 0xfffffffc00f0c947 */ /* 0x002fea000383ffff */
[----:B------:R-:W-:Y:S05]  /*23530*/  BRA `(.L_x_14994) ;  /* 0xfffffe2800087947 */ /* 0x000fea000383ffff */
.L_x_14712:
[----:B-1----:R1:W2:Y:S02]  /*23540*/  SYNCS.PHASECHK.TRANS64.TRYWAIT P3, [R96+URZ+0x324b0], R107 ;  /* 0x0324b06b600075a7 */ /* 0x0022a4000806017f */
[----:B--2---:R-:W-:Y:S05]  /*23550*/  @!P3 NANOSLEEP.SYNCS 0x989680 ;  /* 0x009896800000b95d */ /* 0x004fea0003900000 */
[----:B------:R-:W2:Y:S02]  /*23560*/  @!P3 SYNCS.PHASECHK.TRANS64 P3, [R96+URZ+0x324b0], R107 ;  /* 0x0324b06b6000b5a7 */ /* 0x000ea4000806007f */
[----:B--2---:R-:W-:Y:S05]  /*23570*/  @!P3 BRA `(.L_x_14712) ;  /* 0xfffffffc00f0b947 */ /* 0x004fea000383ffff */
[----:B------:R-:W-:Y:S05]  /*23580*/  BRA `(.L_x_14995) ;  /* 0xfffffe28009c7947 */ /* 0x000fea000383ffff */
.L_x_14722:
[----:B------:R-:W-:Y:S01]  /*23590*/  BSSY B0, `(.L_x_14996) ;  /* 0x0000007000007945 */ /* 0x000fe20003800000 */
[----:B------:R-:W-:Y:S02]  /*235a0*/  IMAD.MOV.U32 R12, RZ, RZ, RZ ;  /* 0x000000ffff0c7224 */ /* 0x000fe400078e00ff */
[----:B------:R-:W-:Y:S02]  /*235b0*/  IMAD.MOV.U32 R11, RZ, RZ, 0x1f ;  /* 0x0000001fff0b7424 */ /* 0x000fe400078e00ff */
[----:B------:R-:W-:-:S07]  /*235c0*/  IMAD.MOV.U32 R15, RZ, RZ, -0x1 ;  /* 0xffffffffff0f7424 */ /* 0x000fce00078e00ff */
[----:B-----5:R-:W-:Y:S05]  /*235d0*/  WARPSYNC.COLLECTIVE R15, `(.L_x_14997) ;  /* 0x000000000f087348 */ /* 0x020fea0003c00000 */
[----:B------:R0:W1:Y:S02]  /*235e0*/  SHFL.IDX P6, R14, R13, R12, R11 ;  /* 0x0000000c0d0e7389 */ /* 0x00006400000c000b */
[----:B01---5:R-:W-:Y:S01]  /*235f0*/  ENDCOLLECTIVE ;  /* 0x000000000000791b */ /* 0x023fe20003800000 */
.L_x_14997:
[----:B------:R-:W-:Y:S05]  /*23600*/  BSYNC B0 ;  /* 0x0000000000007941 */ /* 0x000fea0003800000 */
.L_x_14996:
[----:B------:R-:W-:Y:S05]  /*23610*/  BRA `(.L_x_14998) ;  /* 0xfffffe3800247947 */ /* 0x000fea000383ffff */
.L_x_14734:
        /* <DEDUP_REMOVED lines=8> */
.L_x_15000:
[----:B------:R-:W-:Y:S05]  /*236a0*/  BSYNC B1 ;  /* 0x0000000000017941 */ /* 0x000fea0003800000 */
.L_x_14999:
        /* <DEDUP_REMOVED lines=8> */
.L_x_15001:
[----:B------:R-:W-:Y:S02]  /*23730*/  IMAD.MOV.U32 R13, RZ, RZ, R7 ;  /* 0x000000ffff0d7224 */ /* 0x000fe400078e0007 */
[----:B------:R-:W-:-:S07]  /*23740*/  IMAD.MOV.U32 R0, RZ, RZ, R14 ;  /* 0x000000ffff007224 */ /* 0x000fce00078e000e */
[----:B------:R-:W-:Y:S05]  /*23750*/  WARPSYNC.COLLECTIVE R15, `(.L_x_15002) ;  /* 0x000000000f087348 */ /* 0x000fea0003c00000 */
[----:B------:R0:W1:Y:S02]  /*23760*/  SHFL.IDX P6, R14, R13, R12, R11 ;  /* 0x0000000c0d0e7389 */ /* 0x00006400000c000b */
[----:B01----:R-:W-:Y:S01]  /*23770*/  ENDCOLLECTIVE ;  /* 0x000000000000791b */ /* 0x003fe20003800000 */
.L_x_15002:
[----:B------:R-:W-:Y:S02]  /*23780*/  IMAD.MOV.U32 R13, RZ, RZ, R30 ;  /* 0x000000ffff0d7224 */ /* 0x000fe400078e001e */
[----:B------:R-:W-:-:S07]  /*23790*/  IMAD.MOV.U32 R5, RZ, RZ, R14 ;  /* 0x000000ffff057224 */ /* 0x000fce00078e000e */
[----:B------:R-:W-:Y:S05]  /*237a0*/  WARPSYNC.COLLECTIVE R15, `(.L_x_15003) ;  /* 0x000000000f087348 */ /* 0x000fea0003c00000 */
[----:B------:R0:W1:Y:S02]  /*237b0*/  SHFL.IDX P6, R14, R13, R12, R11 ;  /* 0x0000000c0d0e7389 */ /* 0x00006400000c000b */
[----:B01----:R-:W-:Y:S01]  /*237c0*/  ENDCOLLECTIVE ;  /* 0x000000000000791b */ /* 0x003fe20003800000 */
.L_x_15003:
[----:B------:R-:W-:Y:S05]  /*237d0*/  BRA `(.L_x_15004) ;  /* 0xfffffe3c00bc7947 */ /* 0x000fea000383ffff */
.L_x_14737:
        /* <DEDUP_REMOVED lines=8> */
.L_x_15006:
[----:B------:R-:W-:Y:S05]  /*23860*/  BSYNC B1 ;  /* 0x0000000000017941 */ /* 0x000fea0003800000 */
.L_x_15005:
        /* <DEDUP_REMOVED lines=8> */
.L_x_15007:
[----:B------:R-:W-:Y:S02]  /*238f0*/  IMAD.MOV.U32 R13, RZ, RZ, R7 ;  /* 0x000000ffff0d7224 */ /* 0x000fe400078e0007 */
[----:B------:R-:W-:-:S07]  /*23900*/  IMAD.MOV.U32 R4, RZ, RZ, R14 ;  /* 0x000000ffff047224 */ /* 0x000fce00078e000e */
[----:B------:R-:W-:Y:S05]  /*23910*/  WARPSYNC.COLLECTIVE R15, `(.L_x_15008) ;  /* 0x000000000f087348 */ /* 0x000fea0003c00000 */
[----:B------:R0:W1:Y:S02]  /*23920*/  SHFL.IDX P6, R14, R13, R12, R11 ;  /* 0x0000000c0d0e7389 */ /* 0x00006400000c000b */
[----:B01----:R-:W-:Y:S01]  /*23930*/  ENDCOLLECTIVE ;  /* 0x000000000000791b */ /* 0x003fe20003800000 */
.L_x_15008:
[----:B------:R-:W-:Y:S02]  /*23940*/  IMAD.MOV.U32 R13, RZ, RZ, R30 ;  /* 0x000000ffff0d7224 */ /* 0x000fe400078e001e */
[----:B------:R-:W-:-:S07]  /*23950*/  IMAD.MOV.U32 R7, RZ, RZ, R14 ;  /* 0x000000ffff077224 */ /* 0x000fce00078e000e */
[----:B------:R-:W-:Y:S05]  /*23960*/  WARPSYNC.COLLECTIVE R15, `(.L_x_15009) ;  /* 0x000000000f087348 */ /* 0x000fea0003c00000 */
[----:B------:R0:W1:Y:S02]  /*23970*/  SHFL.IDX P6, R14, R13, R12, R11 ;  /* 0x0000000c0d0e7389 */ /* 0x00006400000c000b */
[----:B01----:R-:W-:Y:S01]  /*23980*/  ENDCOLLECTIVE ;  /* 0x000000000000791b */ /* 0x003fe20003800000 */
.L_x_15009:
[----:B------:R-:W-:Y:S01]  /*23990*/  IMAD.MOV.U32 R30, RZ, RZ, R14 ;  /* 0x000000ffff1e7224 */ /* 0x000fe200078e000e */
[----:B------:R-:W-:Y:S06]  /*239a0*/  BRA `(.L_x_15010) ;  /* 0xfffffe4000147947 */ /* 0x000fec000383ffff */
.L_x_14741:
[----:B0-----:R0:W1:Y:S02]  /*239b0*/  SYNCS.PHASECHK.TRANS64.TRYWAIT P0, [R19+URZ+0x32400], R34 ;  /* 0x03240022130075a7 */ /* 0x001064000800017f */
[----:B-1----:R-:W-:Y:S05]  /*239c0*/  @!P0 NANOSLEEP.SYNCS 0x989680 ;  /* 0x009896800000895d */ /* 0x002fea0003900000 */
[----:B------:R-:W1:Y:S02]  /*239d0*/  @!P0 SYNCS.PHASECHK.TRANS64 P0, [R19+URZ+0x32400], R34 ;  /* 0x03240022130085a7 */ /* 0x000e64000800007f */
[----:B-1----:R-:W-:Y:S05]  /*239e0*/  @!P0 BRA `(.L_x_14741) ;  /* 0xfffffffc00f08947 */ /* 0x002fea000383ffff */
[----:B------:R-:W-:Y:S05]  /*239f0*/  BRA `(.L_x_15011) ;  /* 0xfffffe4400047947 */ /* 0x000fea000383ffff */
.L_x_14749:
        /* <DEDUP_REMOVED lines=9> */
.L_x_15013:
[----:B------:R-:W-:Y:S05]  /*23a90*/  BSYNC B1 ;  /* 0x0000000000017941 */ /* 0x000fea0003800000 */
.L_x_15012:
[----:B------:R0:W5:Y:S01]  /*23aa0*/  LDL R8, [R1+0x24] ;  /* 0x0000240001087983 */ /* 0x0001620000100800 */
[----:B------:R-:W-:Y:S01]  /*23ab0*/  IMAD.MOV.U32 R13, RZ, RZ, R24 ;  /* 0x000000ffff0d7224 */ /* 0x000fe200078e0018 */
[----:B------:R-:W-:Y:S01]  /*23ac0*/  ISETP.GE.AND P0, PT, R16, R39, PT ;  /* 0x000000271000720c */ /* 0x000fe20003f06270 */
[----:B------:R-:W-:Y:S02]  /*23ad0*/  IMAD.MOV.U32 R12, RZ, RZ, RZ ;  /* 0x000000ffff0c7224 */ /* 0x000fe400078e00ff */
[----:B------:R-:W-:Y:S02]  /*23ae0*/  IMAD.MOV.U32 R11, RZ, RZ, 0x1c1f ;  /* 0x00001c1fff0b7424 */ /* 0x000fe400078e00ff */
[----:B------:R-:W-:Y:S02]  /*23af0*/  IMAD.MOV.U32 R15, RZ, RZ, -0x1 ;  /* 0xffffffffff0f7424 */ /* 0x000fe400078e00ff */
[----:B0-----:R-:W-:-:S07]  /*23b00*/  IMAD.MOV.U32 R0, RZ, RZ, R14 ;  /* 0x000000ffff007224 */ /* 0x001fce00078e000e */
[----:B-----5:R-:W-:Y:S05]  /*23b10*/  WARPSYNC.COLLECTIVE R15, `(.L_x_15014) ;  /* 0x000000000f087348 */ /* 0x020fea0003c00000 */
[----:B------:R0:W1:Y:S02]  /*23b20*/  SHFL.IDX P6, R14, R13, R12, R11 ;  /* 0x0000000c0d0e7389 */ /* 0x00006400000c000b */
[----:B01---5:R-:W-:Y:S01]  /*23b30*/  ENDCOLLECTIVE ;  /* 0x000000000000791b */ /* 0x023fe20003800000 */
.L_x_15014:
[----:B------:R-:W-:Y:S02]  /*23b40*/  IMAD.MOV.U32 R13, RZ, RZ, R25 ;  /* 0x000000ffff0d7224 */ /* 0x000fe400078e0019 */
[----:B------:R-:W-:-:S07]  /*23b50*/  IMAD.MOV.U32 R3, RZ, RZ, R14 ;  /* 0x000000ffff037224 */ /* 0x000fce00078e000e */
[----:B------:R-:W-:Y:S05]  /*23b60*/  WARPSYNC.COLLECTIVE R15, `(.L_x_15015) ;  /* 0x000000000f087348 */ /* 0x000fea0003c00000 */
[----:B------:R0:W1:Y:S02]  /*23b70*/  SHFL.IDX P6, R14, R13, R12, R11 ;  /* 0x0000000c0d0e7389 */ /* 0x00006400000c000b */
[----:B01----:R-:W-:Y:S01]  /*23b80*/  ENDCOLLECTIVE ;  /* 0x000000000000791b */ /* 0x003fe20003800000 */
.L_x_15015:
[----:B------:R-:W-:Y:S02]  /*23b90*/  IMAD.MOV.U32 R13, RZ, RZ, R27 ;  /* 0x000000ffff0d7224 */ /* 0x000fe400078e001b */
[----:B------:R-:W-:-:S07]  /*23ba0*/  IMAD.MOV.U32 R4, RZ, RZ, R14 ;  /* 0x000000ffff047224 */ /* 0x000fce00078e000e */
[----:B------:R-:W-:Y:S05]  /*23bb0*/  WARPSYNC.COLLECTIVE R15, `(.L_x_15016) ;  /* 0x000000000f087348 */ /* 0x000fea0003c00000 */
[----:B------:R0:W1:Y:S02]  /*23bc0*/  SHFL.IDX P6, R14, R13, R12, R11 ;  /* 0x0000000c0d0e7389 */ /* 0x00006400000c000b */
[----:B01----:R-:W-:Y:S01]  /*23bd0*/  ENDCOLLECTIVE ;  /* 0x000000000000791b */ /* 0x003fe20003800000 */
.L_x_15016:
[----:B------:R-:W-:-:S05]  /*23be0*/  IMAD R34, R8, R34, RZ ;  /* 0x0000002208227224 */ /* 0x000fca00078e02ff */
[----:B------:R-:W-:-:S13]  /*23bf0*/  ISETP.GE.OR P1, PT, R41, R34, P0 ;  /* 0x000000222900720c */ /* 0x000fda0000726670 */
[C---:B------:R-:W-:Y:S01]  /*23c00*/  @!P1 IMAD.SHL.U32 R5, R16.reuse, 0x2, RZ ;  /* 0x0000000210059824 */ /* 0x040fe200078e00ff */
[----:B------:R-:W-:-:S04]  /*23c10*/  @!P1 SHF.L.U64.HI R21, R16, 0x1, R43 ;  /* 0x0000000110159819 */ /* 0x000fc8000001022b */
[----:B------:R-:W-:-:S05]  /*23c20*/  @!P1 IADD3 R6, P2, R3, R5, RZ ;  /* 0x0000000503069210 */ /* 0x000fca0007f5e0ff */
[----:B------:R-:W-:-:S05]  /*23c30*/  @!P1 IMAD.X R7, R0, 0x1, R21, P2 ;  /* 0x0000000100079824 */ /* 0x000fca00010e0615 */
[----:B------:R-:W2:Y:S01]  /*23c40*/  @!P1 LD.E.128 R8, desc[UR40][R6.64] ;  /* 0x0000002806089980 */ /* 0x000ea2000c101d00 */
[----:B------:R-:W-:-:S05]  /*23c50*/  @!P1 IADD3 R14, P2, R14, R5, RZ ;  /* 0x000000050e0e9210 */ /* 0x000fca0007f5e0ff */
[----:B------:R-:W-:Y:S02]  /*23c60*/  @!P1 IMAD.X R5, R4, 0x1, R21, P2 ;  /* 0x0000000104059824 */ /* 0x000fe400010e0615 */
[----:B------:R-:W-:-:S06]  /*23c70*/  @!P1 IMAD.MOV.U32 R4, RZ, RZ, R14 ;  /* 0x000000ffff049224 */ /* 0x000fcc00078e000e */
        /* <DEDUP_REMOVED lines=8> */
[----:B------:R-:W-:-:S02]  /*23d00*/  IMAD.MOV.U32 R11, RZ, RZ, 0x1c1f ;  /* 0x00001c1fff0b7424 */ /* 0x000fc400078e00ff */
[----:B------:R-:W-:Y:S02]  /*23d10*/  @!P1 IMAD.MOV.U32 R21, RZ, RZ, R9 ;  /* 0x000000ffff159224 */ /* 0x000fe400078e0009 */
[----:B------:R-:W-:-:S07]  /*23d20*/  @!P1 IMAD.MOV.U32 R20, RZ, RZ, R8 ;  /* 0x000000ffff149224 */ /* 0x000fce00078e0008 */
[----:B-----5:R-:W-:Y:S05]  /*23d30*/  WARPSYNC.COLLECTIVE R15, `(.L_x_15017) ;  /* 0x000000000f087348 */ /* 0x020fea0003c00000 */
[----:B------:R0:W1:Y:S02]  /*23d40*/  SHFL.IDX P6, R14, R13, R12, R11 ;  /* 0x0000000c0d0e7389 */ /* 0x00006400000c000b */
[----:B01---5:R-:W-:Y:S01]  /*23d50*/  ENDCOLLECTIVE ;  /* 0x000000000000791b */ /* 0x023fe20003800000 */
.L_x_15017:
[----:B------:R-:W-:Y:S02]  /*23d60*/  IMAD.MOV.U32 R3, RZ, RZ, R21 ;  /* 0x000000ffff037224 */ /* 0x000fe400078e0015 */
[----:B------:R-:W-:Y:S02]  /*23d70*/  IMAD.MOV.U32 R0, RZ, RZ, R20 ;  /* 0x000000ffff007224 */ /* 0x000fe400078e0014 */
[----:B------:R-:W-:Y:S01]  /*23d80*/  @!P1 IMAD.MOV.U32 R28, RZ, RZ, R10 ;  /* 0x000000ffff1c9224 */ /* 0x000fe200078e000a */
[----:B------:R-:W-:Y:S01]  /*23d90*/  PRMT R49, R3, 0x7610, R49 ;  /* 0x0000761003317816 */ /* 0x000fe20000000031 */
[----:B------:R-:W-:Y:S01]  /*23da0*/  @!P1 IMAD.MOV.U32 R30, RZ, RZ, R4 ;  /* 0x000000ffff1e9224 */ /* 0x000fe200078e0004 */
[----:B------:R-:W-:Y:S01]  /*23db0*/  PRMT R36, R36, 0x5410, R0 ;  /* 0x0000541024247816 */ /* 0x000fe20000000000 */
[----:B------:R-:W-:Y:S02]  /*23dc0*/  IMAD.MOV.U32 R0, RZ, RZ, R28 ;  /* 0x000000ffff007224 */ /* 0x000fe400078e001c */
[----:B------:R-:W-:-:S02]  /*23dd0*/  @!P1 IMAD.MOV.U32 R31, RZ, RZ, R5 ;  /* 0x000000ffff1f9224 */ /* 0x000fc400078e0005 */
[----:B------:R-:W-:Y:S01]  /*23de0*/  @!P1 IMAD.MOV.U32 R32, RZ, RZ, R6 ;  /* 0x000000ffff209224 */ /* 0x000fe200078e0006 */
[----:B------:R-:W-:Y:S01]  /*23df0*/  PRMT R35, R0, 0x7610, R35 ;  /* 0x0000761000237816 */ /* 0x000fe20000000023 */
[----:B------:R-:W-:Y:S02]  /*23e00*/  IMAD.MOV.U32 R13, RZ, RZ, R24 ;  /* 0x000000ffff0d7224 */ /* 0x000fe400078e0018 */
[----:B------:R-:W-:Y:S02]  /*23e10*/  @!P1 IMAD.MOV.U32 R33, RZ, RZ, R7 ;  /* 0x000000ffff219224 */ /* 0x000fe400078e0007 */
[----:B------:R-:W-:Y:S02]  /*23e20*/  IMAD.MOV.U32 R0, RZ, RZ, R30 ;  /* 0x000000ffff007224 */ /* 0x000fe400078e001e */
[----:B------:R-:W-:Y:S02]  /*23e30*/  IMAD.MOV.U32 R4, RZ, RZ, R31 ;  /* 0x000000ffff047224 */ /* 0x000fe400078e001f */
[----:B------:R-:W-:-:S02]  /*23e40*/  IMAD.MOV.U32 R5, RZ, RZ, R32 ;  /* 0x000000ffff057224 */ /* 0x000fc400078e0020 */
[----:B------:R-:W-:Y:S01]  /*23e50*/  IMAD.MOV.U32 R3, RZ, RZ, R14 ;  /* 0x000000ffff037224 */ /* 0x000fe200078e000e */
[----:B------:R-:W-:-:S07]  /*23e60*/  PRMT R35, R35, 0x5410, R4 ;  /* 0x0000541023237816 */ /* 0x000fce0000000004 */
[----:B------:R-:W-:Y:S05]  /*23e70*/  WARPSYNC.COLLECTIVE R15, `(.L_x_15018) ;  /* 0x000000000f087348 */ /* 0x000fea0003c00000 */
[----:B------:R0:W1:Y:S02]  /*23e80*/  SHFL.IDX P6, R14, R13, R12, R11 ;  /* 0x0000000c0d0e7389 */ /* 0x00006400000c000b */
[----:B01----:R-:W-:Y:S01]  /*23e90*/  ENDCOLLECTIVE ;  /* 0x000000000000791b */ /* 0x003fe20003800000 */
.L_x_15018:
[----:B------:R-:W-:Y:S01]  /*23ea0*/  IMAD.MOV.U32 R8, RZ, RZ, R29 ;  /* 0x000000ffff087224 */ /* 0x000fe200078e001d */
[----:B------:R-:W-:Y:S01]  /*23eb0*/  PRMT R45, R0, 0x5410, R5 ;  /* 0x00005410002d7816 */ /* 0x000fe20000000005 */
[----:B------:R-:W-:Y:S01]  /*23ec0*/  IMAD.MOV.U32 R6, RZ, RZ, R33 ;  /* 0x000000ffff067224 */ /* 0x000fe200078e0021 */
[----:B------:R-:W-:Y:S02]  /*23ed0*/  CS2R R4, SRZ ;  /* 0x0000000000047805 */ /* 0x000fe4000001ff00 */
[----:B------:R-:W-:Y:S02]  /*23ee0*/  PRMT R36, R8, 0x7610, R36 ;  /* 0x0000761008247816 */ /* 0x000fe40000000024 */
[----:B------:R-:W-:Y:S01]  /*23ef0*/  PRMT R48, R6, 0x7610, R48 ;  /* 0x0000761006307816 */ /* 0x000fe20000000030 */
[----:B------:R-:W-:Y:S02]  /*23f00*/  IMAD.MOV.U32 R13, RZ, RZ, R25 ;  /* 0x000000ffff0d7224 */ /* 0x000fe400078e0019 */
[----:B------:R-:W-:-:S07]  /*23f10*/  IMAD.MOV.U32 R24, RZ, RZ, R14 ;  /* 0x000000ffff187224 */ /* 0x000fce00078e000e */
[----:B------:R-:W-:Y:S05]  /*23f20*/  WARPSYNC.COLLECTIVE R15, `(.L_x_15019) ;  /* 0x000000000f087348 */ /* 0x000fea0003c00000 */
[----:B------:R0:W1:Y:S02]  /*23f30*/  SHFL.IDX P6, R14, R13, R12, R11 ;  /* 0x0000000c0d0e7389 */ /* 0x00006400000c000b */
[----:B01----:R-:W-:Y:S01]  /*23f40*/  ENDCOLLECTIVE ;  /* 0x000000000000791b */ /* 0x003fe20003800000 */
.L_x_15019:
[----:B------:R-:W-:Y:S02]  /*23f50*/  IMAD.MOV.U32 R13, RZ, RZ, R27 ;  /* 0x000000ffff0d7224 */ /* 0x000fe400078e001b */
[----:B------:R-:W-:-:S07]  /*23f60*/  IMAD.MOV.U32 R25, RZ, RZ, R14 ;  /* 0x000000ffff197224 */ /* 0x000fce00078e000e */
[----:B------:R-:W-:Y:S05]  /*23f70*/  WARPSYNC.COLLECTIVE R15, `(.L_x_15020) ;  /* 0x000000000f087348 */ /* 0x000fea0003c00000 */
[----:B------:R0:W1:Y:S02]  /*23f80*/  SHFL.IDX P6, R14, R13, R12, R11 ;  /* 0x0000000c0d0e7389 */ /* 0x00006400000c000b */
[----:B01----:R-:W-:Y:S01]  /*23f90*/  ENDCOLLECTIVE ;  /* 0x000000000000791b */ /* 0x003fe20003800000 */
.L_x_15020:
[----:B------:R-:W-:Y:S05]  /*23fa0*/  BRA `(.L_x_15021) ;  /* 0xfffffe5000187947 */ /* 0x000fea000383ffff */
.L_x_14753:
[----:B0-----:R0:W1:Y:S02]  /*23fb0*/  SYNCS.PHASECHK.TRANS64.TRYWAIT P1, [R19+URZ+0x32400], R12 ;  /* 0x0324000c130075a7 */ /* 0x001064000802017f */
[----:B-1----:R-:W-:Y:S05]  /*23fc0*/  @!P1 NANOSLEEP.SYNCS 0x989680 ;  /* 0x009896800000995d */ /* 0x002fea0003900000 */
[----:B------:R-:W1:Y:S02]  /*23fd0*/  @!P1 SYNCS.PHASECHK.TRANS64 P1, [R19+URZ+0x32400], R12 ;  /* 0x0324000c130095a7 */ /* 0x000e64000802007f */
[----:B-1----:R-:W-:Y:S05]  /*23fe0*/  @!P1 BRA `(.L_x_14753) ;  /* 0xfffffffc00f09947 */ /* 0x002fea000383ffff */
[----:B------:R-:W-:Y:S05]  /*23ff0*/  BRA `(.L_x_15022) ;  /* 0xfffffe5000c07947 */ /* 0x000fea000383ffff */
.L_x_14759:
[----:B---3--:R3:W0:Y:S02]  /*24000*/  SYNCS.PHASECHK.TRANS64.TRYWAIT P0, [R179+URZ+0x32430], R8 ;  /* 0x03243008b30075a7 */ /* 0x008624000800017f */
[----:B0-----:R-:W-:Y:S05]  /*24010*/  @!P0 NANOSLEEP.SYNCS 0x989680 ;  /* 0x009896800000895d */ /* 0x001fea0003900000 */
[----:B------:R-:W0:Y:S02]  /*24020*/  @!P0 SYNCS.PHASECHK.TRANS64 P0, [R179+URZ+0x32430], R8 ;  /* 0x03243008b30085a7 */ /* 0x000e24000800007f */
[----:B0-----:R-:W-:Y:S05]  /*24030*/  @!P0 BRA `(.L_x_14759) ;  /* 0xfffffffc00f08947 */ /* 0x001fea000383ffff */
[----:B------:R-:W-:Y:S05]  /*24040*/  BRA `(.L_x_14758) ;  /* 0xfffffe60008c7947 */ /* 0x000fea000383ffff */
.L_x_14761:
[----:B0-----:R0:W4:Y:S02]  /*24050*/  SYNCS.PHASECHK.TRANS64.TRYWAIT P0, [R19+URZ+0x32410], R0 ;  /* 0x03241000130075a7 */ /* 0x001124000800017f */
[----:B----4-:R-:W-:Y:S05]  /*24060*/  @!P0 NANOSLEEP.SYNCS 0x989680 ;  /* 0x009896800000895d */ /* 0x010fea0003900000 */
[----:B------:R-:W4:Y:S02]  /*24070*/  @!P0 SYNCS.PHASECHK.TRANS64 P0, [R19+URZ+0x32410], R0 ;  /* 0x03241000130085a7 */ /* 0x000f24000800007f */
[----:B----4-:R-:W-:Y:S05]  /*24080*/  @!P0 BRA `(.L_x_14761) ;  /* 0xfffffffc00f08947 */ /* 0x010fea000383ffff */
[----:B------:R-:W-:Y:S05]  /*24090*/  BRA `(.L_x_15023) ;  /* 0xfffffe6400447947 */ /* 0x000fea000383ffff */
.L_x_14766:
[----:B------:R0:W0:Y:S02]  /*240a0*/  SYNCS.PHASECHK.TRANS64.TRYWAIT P2, [R179+URZ+0x32450], R8 ;  /* 0x03245008b30075a7 */ /* 0x000024000804017f */
[----:B0-----:R-:W-:Y:S05]  /*240b0*/  @!P2 NANOSLEEP.SYNCS 0x989680 ;  /* 0x009896800000a95d */ /* 0x001fea0003900000 */
[----:B------:R-:W0:Y:S02]  /*240c0*/  @!P2 SYNCS.PHASECHK.TRANS64 P2, [R179+URZ+0x32450], R8 ;  /* 0x03245008b300a5a7 */ /* 0x000e24000804007f */
[----:B0-----:R-:W-:Y:S05]  /*240d0*/  @!P2 BRA `(.L_x_14766) ;  /* 0xfffffffc00f0a947 */ /* 0x001fea000383ffff */
[----:B------:R-:W-:Y:S05]  /*240e0*/  BRA `(.L_x_14765) ;  /* 0xfffffe6400647947 */ /* 0x000fea000383ffff */
.L_x_14771:
[----:B--2---:R2:W3:Y:S02]  /*240f0*/  SYNCS.PHASECHK.TRANS64.TRYWAIT P2, [R211+URZ+0x32430], R218 ;  /* 0x032430dad30075a7 */ /* 0x0044e4000804017f */
[----:B---3--:R-:W-:Y:S05]  /*24100*/  @!P2 NANOSLEEP.SYNCS 0x989680 ;  /* 0x009896800000a95d */ /* 0x008fea0003900000 */
[----:B------:R-:W3:Y:S02]  /*24110*/  @!P2 SYNCS.PHASECHK.TRANS64 P2, [R211+URZ+0x32430], R218 ;  /* 0x032430dad300a5a7 */ /* 0x000ee4000804007f */
[----:B---3--:R-:W-:Y:S05]  /*24120*/  @!P2 BRA `(.L_x_14771) ;  /* 0xfffffffc00f0a947 */ /* 0x008fea000383ffff */
[----:B------:R-:W-:Y:S05]  /*24130*/  BRA `(.L_x_14770) ;  /* 0xfffffe9000ac7947 */ /* 0x000fea000383ffff */
.L_x_14776:
[----:B---3--:R3:W4:Y:S02]  /*24140*/  SYNCS.PHASECHK.TRANS64.TRYWAIT P2, [R211+URZ+0x32450], R218 ;  /* 0x032450dad30075a7 */ /* 0x008724000804017f */
[----:B----4-:R-:W-:Y:S05]  /*24150*/  @!P2 NANOSLEEP.SYNCS 0x989680 ;  /* 0x009896800000a95d */ /* 0x010fea0003900000 */
[----:B------:R-:W4:Y:S02]  /*24160*/  @!P2 SYNCS.PHASECHK.TRANS64 P2, [R211+URZ+0x32450], R218 ;  /* 0x032450dad300a5a7 */ /* 0x000f24000804007f */
[----:B----4-:R-:W-:Y:S05]  /*24170*/  @!P2 BRA `(.L_x_14776) ;  /* 0xfffffffc00f0a947 */ /* 0x010fea000383ffff */
[----:B------:R-:W-:Y:S05]  /*24180*/  BRA `(.L_x_14775) ;  /* 0xfffffe9400547947 */ /* 0x000fea000383ffff */
.L_x_14782:
[----:B--2---:R2:W3:Y:S02]  /*24190*/  SYNCS.PHASECHK.TRANS64.TRYWAIT P2, [R211+URZ+0x32430], R218 ;  /* 0x032430dad30075a7 */ /* 0x0044e4000804017f */
[----:B---3--:R-:W-:Y:S05]  /*241a0*/  @!P2 NANOSLEEP.SYNCS 0x989680 ;  /* 0x009896800000a95d */ /* 0x008fea0003900000 */
[----:B------:R-:W3:Y:S02]  /*241b0*/  @!P2 SYNCS.PHASECHK.TRANS64 P2, [R211+URZ+0x32430], R218 ;  /* 0x032430dad300a5a7 */ /* 0x000ee4000804007f */
[----:B---3--:R-:W-:Y:S05]  /*241c0*/  @!P2 BRA `(.L_x_14782) ;  /* 0xfffffffc00f0a947 */ /* 0x008fea000383ffff */
[----:B------:R-:W-:Y:S05]  /*241d0*/  BRA `(.L_x_14781) ;  /* 0xfffffec400f87947 */ /* 0x000fea000383ffff */
.L_x_14787:
[----:B---3--:R3:W4:Y:S02]  /*241e0*/  SYNCS.PHASECHK.TRANS64.TRYWAIT P2, [R211+URZ+0x32450], R218 ;  /* 0x032450dad30075a7 */ /* 0x008724000804017f */
[----:B----4-:R-:W-:Y:S05]  /*241f0*/  @!P2 NANOSLEEP.SYNCS 0x989680 ;  /* 0x009896800000a95d */ /* 0x010fea0003900000 */
[----:B------:R-:W4:Y:S02]  /*24200*/  @!P2 SYNCS.PHASECHK.TRANS64 P2, [R211+URZ+0x32450], R218 ;  /* 0x032450dad300a5a7 */ /* 0x000f24000804007f */
[----:B----4-:R-:W-:Y:S05]  /*24210*/  @!P2 BRA `(.L_x_14787) ;  /* 0xfffffffc00f0a947 */ /* 0x010fea000383ffff */
[----:B------:R-:W-:Y:S05]  /*24220*/  BRA `(.L_x_14786) ;  /* 0xfffffec800a07947 */ /* 0x000fea000383ffff */
.L_x_14793:
[----:B------:R-:W-:Y:S02]  /*24230*/  IMAD.MOV.U32 R13, RZ, RZ, R20 ;  /* 0x000000ffff0d7224 */ /* 0x000fe400078e0014 */
[----:B------:R-:W-:Y:S02]  /*24240*/  IMAD.MOV.U32 R12, RZ, RZ, RZ ;  /* 0x000000ffff0c7224 */ /* 0x000fe400078e00ff */
[----:B------:R-:W-:Y:S02]  /*24250*/  IMAD.MOV.U32 R11, RZ, RZ, 0x181f ;  /* 0x0000181fff0b7424 */ /* 0x000fe400078e00ff */
[----:B------:R-:W-:-:S07]  /*24260*/  IMAD.MOV.U32 R15, RZ, RZ, -0x1 ;  /* 0xffffffffff0f7424 */ /* 0x000fce00078e00ff */
[----:B-----5:R-:W-:Y:S05]  /*24270*/  WARPSYNC.COLLECTIVE R15, `(.L_x_15024) ;  /* 0x000000000f087348 */ /* 0x020fea0003c00000 */
[----:B------:R0:W1:Y:S02]  /*24280*/  SHFL.IDX P6, R14, R13, R12, R11 ;  /* 0x0000000c0d0e7389 */ /* 0x00006400000c000b */
[----:B01---5:R-:W-:Y:S01]  /*24290*/  ENDCOLLECTIVE ;  /* 0x000000000000791b */ /* 0x023fe20003800000 */
.L_x_15024:
[----:B------:R-:W-:Y:S02]  /*242a0*/  IMAD.MOV.U32 R13, RZ, RZ, R4 ;  /* 0x000000ffff0d7224 */ /* 0x000fe400078e0004 */
[----:B------:R-:W-:-:S07]  /*242b0*/  IMAD.MOV.U32 R3, RZ, RZ, R14 ;  /* 0x000000ffff037224 */ /* 0x000fce00078e000e */
[----:B------:R-:W-:Y:S05]  /*242c0*/  WARPSYNC.COLLECTIVE R15, `(.L_x_15025) ;  /* 0x000000000f087348 */ /* 0x000fea0003c00000 */
[----:B------:R0:W1:Y:S02]  /*242d0*/  SHFL.IDX P6, R14, R13, R12, R11 ;  /* 0x0000000c0d0e7389 */ /* 0x00006400000c000b */
[----:B01----:R-:W-:Y:S01]  /*242e0*/  ENDCOLLECTIVE ;  /* 0x000000000000791b */ /* 0x003fe20003800000 */
.L_x_15025:
[----:B------:R-:W-:Y:S05]  /*242f0*/  BRA `(.L_x_15026) ;  /* 0xffffff1800987947 */ /* 0x000fea000383ffff */
.L_x_14796:
        /* <DEDUP_REMOVED lines=8> */
.L_x_15028:
[----:B------:R-:W-:Y:S05]  /*24380*/  BSYNC B1 ;  /* 0x0000000000017941 */ /* 0x000fea0003800000 */
.L_x_15027:
        /* <DEDUP_REMOVED lines=8> */
.L_x_15029:
[----:B------:R-:W-:Y:S05]  /*24410*/  BRA `(.L_x_15030) ;  /* 0xffffff1800e47947 */ /* 0x000fea000383ffff */
.L_x_14799:
        /* <DEDUP_REMOVED lines=8> */
.L_x_15032:
[----:B------:R-:W-:Y:S05]  /*244a0*/  BSYNC B1 ;  /* 0x0000000000017941 */ /* 0x000fea0003800000 */
.L_x_15031:
        /* <DEDUP_REMOVED lines=8> */
.L_x_15033:
[----:B------:R-:W-:Y:S05]  /*24530*/  BRA `(.L_x_15034) ;  /* 0xffffff1c00207947 */ /* 0x000fea000383ffff */
.L_x_14802:
        /* <DEDUP_REMOVED lines=8> */
.L_x_15036:
[----:B------:R-:W-:Y:S05]  /*245c0*/  BSYNC B1 ;  /* 0x0000000000017941 */ /* 0x000fea0003800000 */
.L_x_15035:
        /* <DEDUP_REMOVED lines=8> */
.L_x_15037:
[----:B------:R-:W-:Y:S05]  /*24650*/  BRA `(.L_x_15038) ;  /* 0xffffff1c005c7947 */ /* 0x000fea000383ffff */
.L_x_14804:
[----:B------:R-:W-:Y:S02]  /*24660*/  IMAD.MOV.U32 R13, RZ, RZ, R4 ;  /* 0x000000ffff0d7224 */ /* 0x000fe400078e0004 */
[----:B------:R-:W-:Y:S02]  /*24670*/  IMAD.MOV.U32 R12, RZ, RZ, RZ ;  /* 0x000000ffff0c7224 */ /* 0x000fe400078e00ff */
[----:B------:R-:W-:Y:S02]  /*24680*/  IMAD.MOV.U32 R11, RZ, RZ, 0x1c1f ;  /* 0x00001c1fff0b7424 */ /* 0x000fe400078e00ff */
[----:B------:R-:W-:-:S07]  /*24690*/  IMAD.MOV.U32 R15, RZ, RZ, -0x1 ;  /* 0xffffffffff0f7424 */ /* 0x000fce00078e00ff */
[----:B------:R-:W-:Y:S05]  /*246a0*/  WARPSYNC.COLLECTIVE R15, `(.L_x_15039) ;  /* 0x000000000f087348 */ /* 0x000fea0003c00000 */
[----:B------:R0:W1:Y:S02]  /*246b0*/  SHFL.IDX P6, R14, R13, R12, R11 ;  /* 0x0000000c0d0e7389 */ /* 0x00006400000c000b */
[----:B01----:R-:W-:Y:S01]  /*246c0*/  ENDCOLLECTIVE ;  /* 0x000000000000791b */ /* 0x003fe20003800000 */
.L_x_15039:
[----:B------:R-:W-:Y:S02]  /*246d0*/  IMAD.MOV.U32 R13, RZ, RZ, R3 ;  /* 0x000000ffff0d7224 */ /* 0x000fe400078e0003 */
[----:B------:R-:W-:-:S07]  /*246e0*/  IMAD.MOV.U32 R20, RZ, RZ, R14 ;  /* 0x000000ffff147224 */ /* 0x000fce00078e000e */
[----:B------:R-:W-:Y:S05]  /*246f0*/  WARPSYNC.COLLECTIVE R15, `(.L_x_15040) ;  /* 0x000000000f087348 */ /* 0x000fea0003c00000 */
[----:B------:R0:W1:Y:S02]  /*24700*/  SHFL.IDX P6, R14, R13, R12, R11 ;  /* 0x0000000c0d0e7389 */ /* 0x00006400000c000b */
[----:B01----:R-:W-:Y:S01]  /*24710*/  ENDCOLLECTIVE ;  /* 0x000000000000791b */ /* 0x003fe20003800000 */
.L_x_15040:
[----:B------:R-:W-:Y:S01]  /*24720*/  IMAD.MOV.U32 R12, RZ, RZ, R14 ;  /* 0x000000ffff0c7224 */ /* 0x000fe200078e000e */
[----:B------:R-:W-:Y:S06]  /*24730*/  BRA `(.L_x_15041) ;  /* 0xffffff2000507947 */ /* 0x000fec000383ffff */
.L_x_14807:
        /* <DEDUP_REMOVED lines=8> */
.L_x_15043:
[----:B------:R-:W-:Y:S05]  /*247c0*/  BSYNC B1 ;  /* 0x0000000000017941 */ /* 0x000fea0003800000 */
.L_x_15042:
        /* <DEDUP_REMOVED lines=8> */
.L_x_15044:
[----:B------:R-:W-:Y:S01]  /*24850*/  IMAD.MOV.U32 R3, RZ, RZ, R14 ;  /* 0x000000ffff037224 */ /* 0x000fe200078e000e */
[----:B------:R-:W-:Y:S06]  /*24860*/  BRA `(.L_x_15045) ;  /* 0xffffff2c00287947 */ /* 0x000fec000383ffff */
.L_x_14811:
[----:B------:R-:W-:Y:S02]  /*24870*/  IMAD.MOV.U32 R13, RZ, RZ, R4 ;  /* 0x000000ffff0d7224 */ /* 0x000fe400078e0004 */
[----:B------:R-:W-:Y:S02]  /*24880*/  IMAD.MOV.U32 R12, RZ, RZ, RZ ;  /* 0x000000ffff0c7224 */ /* 0x000fe400078e00ff */
[----:B------:R-:W-:Y:S02]  /*24890*/  IMAD.MOV.U32 R11, RZ, RZ, 0x181f ;  /* 0x0000181fff0b7424 */ /* 0x000fe400078e00ff */
[----:B------:R-:W-:-:S07]  /*248a0*/  IMAD.MOV.U32 R15, RZ, RZ, -0x1 ;  /* 0xffffffffff0f7424 */ /* 0x000fce00078e00ff */
[----:B01----:R-:W-:Y:S05]  /*248b0*/  WARPSYNC.COLLECTIVE R15, `(.L_x_15046) ;  /* 0x000000000f087348 */ /* 0x003fea0003c00000 */
[----:B------:R2:W3:Y:S02]  /*248c0*/  SHFL.IDX P6, R14, R13, R12, R11 ;  /* 0x0000000c0d0e7389 */ /* 0x0004e400000c000b */
[----:B0123--:R-:W-:Y:S01]  /*248d0*/  ENDCOLLECTIVE ;  /* 0x000000000000791b */ /* 0x00ffe20003800000 */
.L_x_15046:
[----:B------:R-:W-:Y:S02]  /*248e0*/  IMAD.MOV.U32 R13, RZ, RZ, R0 ;  /* 0x000000ffff0d7224 */ /* 0x000fe400078e0000 */
[----:B------:R-:W-:-:S07]  /*248f0*/  IMAD.MOV.U32 R3, RZ, RZ, R14 ;  /* 0x000000ffff037224 */ /* 0x000fce00078e000e */
[----:B------:R-:W-:Y:S05]  /*24900*/  WARPSYNC.COLLECTIVE R15, `(.L_x_15047) ;  /* 0x000000000f087348 */ /* 0x000fea0003c00000 */
[----:B------:R0:W1:Y:S02]  /*24910*/  SHFL.IDX P6, R14, R13, R12, R11 ;  /* 0x0000000c0d0e7389 */ /* 0x00006400000c000b */
[----:B01----:R-:W-:Y:S01]  /*24920*/  ENDCOLLECTIVE ;  /* 0x000000000000791b */ /* 0x003fe20003800000 */
.L_x_15047:
[----:B------:R-:W-:Y:S05]  /*24930*/  BRA `(.L_x_15048) ;  /* 0xffffff4c008c7947 */ /* 0x000fea000383ffff */
.L_x_14814:
        /* <DEDUP_REMOVED lines=8> */
.L_x_15050:
[----:B------:R-:W-:Y:S05]  /*249c0*/  BSYNC B1 ;  /* 0x0000000000017941 */ /* 0x000fea0003800000 */
.L_x_15049:
        /* <DEDUP_REMOVED lines=8> */
.L_x_15051:
[----:B------:R-:W-:Y:S05]  /*24a50*/  BRA `(.L_x_15052) ;  /* 0xffffff4c00cc7947 */ /* 0x000fea000383ffff */
.L_x_14817:
        /* <DEDUP_REMOVED lines=8> */
.L_x_15054:
[----:B------:R-:W-:Y:S05]  /*24ae0*/  BSYNC B1 ;  /* 0x0000000000017941 */ /* 0x000fea0003800000 */
.L_x_15053:
        /* <DEDUP_REMOVED lines=8> */
.L_x_15055:
[----:B------:R-:W-:Y:S05]  /*24b70*/  BRA `(.L_x_15056) ;  /* 0xffffff5000087947 */ /* 0x000fea000383ffff */
.L_x_14820:
        /* <DEDUP_REMOVED lines=8> */
.L_x_15058:
[----:B------:R-:W-:Y:S05]  /*24c00*/  BSYNC B1 ;  /* 0x0000000000017941 */ /* 0x000fea0003800000 */
.L_x_15057:
        /* <DEDUP_REMOVED lines=8> */
.L_x_15059:
[----:B------:R-:W-:Y:S05]  /*24c90*/  BRA `(.L_x_15060) ;  /* 0xffffff5000447947 */ /* 0x000fea000383ffff */
.L_x_14839:
        /* <DEDUP_REMOVED lines=11> */
.L_x_15062:
[----:B------:R-:W-:Y:S05]  /*24d50*/  BSYNC B1 ;  /* 0x0000000000017941 */ /* 0x000fea0003800000 */
.L_x_15061:
[----:B------:R-:W-:Y:S05]  /*24d60*/  BRA `(.L_x_15063) ;  /* 0xffffff6c00d47947 */ /* 0x000fea000383ffff */
.L_x_14841:
[----:B------:R-:W-:Y:S01]  /*24d70*/  BSSY B1, `(.L_x_15064) ;  /* 0x0000006000017945 */ /* 0x000fe20003800000 */
[----:B------:R-:W-:-:S07]  /*24d80*/  IMAD.MOV.U32 R15, RZ, RZ, -0x1 ;  /* 0xffffffffff0f7424 */ /* 0x000fce00078e00ff */
[----:B0-----:R-:W-:Y:S05]  /*24d90*/  WARPSYNC.COLLECTIVE R15, `(.L_x_15065) ;  /* 0x000000000f0c7348 */ /* 0x001fea0003c00000 */
[----:B------:R-:W-:Y:S02]  /*24da0*/  ELECT P6, UR62, PT ;  /* 0x00000000003e782f */ /* 0x000fe400038c0000 */
[----:B------:R-:W-:Y:S01]  /*24db0*/  MOV R14, UR62 ;  /* 0x0000003e000e7c02 */ /* 0x000fe20008000f00 */
[----:B0-----:R-:W-:Y:S10]  /*24dc0*/  ENDCOLLECTIVE ;  /* 0x000000000000791b */ /* 0x001ff40003800000 */
.L_x_15065:
[----:B------:R-:W-:Y:S05]  /*24dd0*/  BSYNC B1 ;  /* 0x0000000000017941 */ /* 0x000fea0003800000 */
.L_x_15064:
[----:B------:R-:W-:Y:S05]  /*24de0*/  BRA `(.L_x_14840) ;  /* 0xffffff6c00cc7947 */ /* 0x000fea000383ffff */
.L_x_14843:
[----:B0-----:R0:W1:Y:S02]  /*24df0*/  SYNCS.PHASECHK.TRANS64.TRYWAIT P0, [R18+URZ+0x32420], R4 ;  /* 0x03242004120075a7 */ /* 0x001064000800017f */
[----:B-1----:R-:W-:Y:S05]  /*24e00*/  @!P0 NANOSLEEP.SYNCS 0x989680 ;  /* 0x009896800000895d */ /* 0x002fea0003900000 */
[----:B------:R-:W1:Y:S02]  /*24e10*/  @!P0 SYNCS.PHASECHK.TRANS64 P0, [R18+URZ+0x32420], R4 ;  /* 0x03242004120085a7 */ /* 0x000e64000800007f */
[----:B-1----:R-:W-:Y:S05]  /*24e20*/  @!P0 BRA `(.L_x_14843) ;  /* 0xfffffffc00f08947 */ /* 0x002fea000383ffff */
[----:B------:R-:W-:Y:S05]  /*24e30*/  BRA `(.L_x_15066) ;  /* 0xffffff6c00dc7947 */ /* 0x000fea000383ffff */
.L_x_14847:
[----:B0-----:R0:W1:Y:S02]  /*24e40*/  SYNCS.PHASECHK.TRANS64.TRYWAIT P0, [R4+URZ+0x324a0], R9 ;  /* 0x0324a009040075a7 */ /* 0x001064000800017f */
[----:B-1----:R-:W-:Y:S05]  /*24e50*/  @!P0 NANOSLEEP.SYNCS 0x989680 ;  /* 0x009896800000895d */ /* 0x002fea0003900000 */
[----:B------:R-:W1:Y:S02]  /*24e60*/  @!P0 SYNCS.PHASECHK.TRANS64 P0, [R4+URZ+0x324a0], R9 ;  /* 0x0324a009040085a7 */ /* 0x000e64000800007f */
[----:B-1----:R-:W-:Y:S05]  /*24e70*/  @!P0 BRA `(.L_x_14847) ;  /* 0xfffffffc00f08947 */ /* 0x002fea000383ffff */
[----:B------:R-:W-:Y:S05]  /*24e80*/  BRA `(.L_x_15067) ;  /* 0xffffff6c00fc7947 */ /* 0x000fea000383ffff */
.L_x_14852:
[----:B-1----:R1:W2:Y:S02]  /*24e90*/  SYNCS.PHASECHK.TRANS64.TRYWAIT P0, [R4+URZ+0x324c0], R9 ;  /* 0x0324c009040075a7 */ /* 0x0022a4000800017f */
[----:B--2---:R-:W-:Y:S05]  /*24ea0*/  @!P0 NANOSLEEP.SYNCS 0x989680 ;  /* 0x009896800000895d */ /* 0x004fea0003900000 */
[----:B------:R-:W2:Y:S02]  /*24eb0*/  @!P0 SYNCS.PHASECHK.TRANS64 P0, [R4+URZ+0x324c0], R9 ;  /* 0x0324c009040085a7 */ /* 0x000ea4000800007f */
[----:B--2---:R-:W-:Y:S05]  /*24ec0*/  @!P0 BRA `(.L_x_14852) ;  /* 0xfffffffc00f08947 */ /* 0x004fea000383ffff */
[----:B------:R-:W-:Y:S05]  /*24ed0*/  BRA `(.L_x_15068) ;  /* 0xffffff70007c7947 */ /* 0x000fea000383ffff */
.L_x_14862:
[----:B0-----:R0:W1:Y:S02]  /*24ee0*/  SYNCS.PHASECHK.TRANS64.TRYWAIT P1, [R5+URZ+0x324a0], R6 ;  /* 0x0324a006050075a7 */ /* 0x001064000802017f */
[----:B-1----:R-:W-:Y:S05]  /*24ef0*/  @!P1 NANOSLEEP.SYNCS 0x989680 ;  /* 0x009896800000995d */ /* 0x002fea0003900000 */
[----:B------:R-:W1:Y:S02]  /*24f00*/  @!P1 SYNCS.PHASECHK.TRANS64 P1, [R5+URZ+0x324a0], R6 ;  /* 0x0324a006050095a7 */ /* 0x000e64000802007f */
[----:B-1----:R-:W-:Y:S05]  /*24f10*/  @!P1 BRA `(.L_x_14862) ;  /* 0xfffffffc00f09947 */ /* 0x002fea000383ffff */
[----:B------:R-:W-:Y:S05]  /*24f20*/  BRA `(.L_x_15069) ;  /* 0xffffff78000c7947 */ /* 0x000fea000383ffff */
.L_x_14867:
[----:B-1----:R1:W2:Y:S02]  /*24f30*/  SYNCS.PHASECHK.TRANS64.TRYWAIT P1, [R5+URZ+0x324c0], R6 ;  /* 0x0324c006050075a7 */ /* 0x0022a4000802017f */
[----:B--2---:R-:W-:Y:S05]  /*24f40*/  @!P1 NANOSLEEP.SYNCS 0x989680 ;  /* 0x009896800000995d */ /* 0x004fea0003900000 */
[----:B------:R-:W2:Y:S02]  /*24f50*/  @!P1 SYNCS.PHASECHK.TRANS64 P1, [R5+URZ+0x324c0], R6 ;  /* 0x0324c006050095a7 */ /* 0x000ea4000802007f */
[----:B--2---:R-:W-:Y:S05]  /*24f60*/  @!P1 BRA `(.L_x_14867) ;  /* 0xfffffffc00f09947 */ /* 0x004fea000383ffff */
[----:B------:R-:W-:Y:S05]  /*24f70*/  BRA `(.L_x_15070) ;  /* 0xffffff7800887947 */ /* 0x000fea000383ffff */
.L_x_14885:
        /* <DEDUP_REMOVED lines=11> */
.L_x_15072:
[----:B------:R-:W-:Y:S05]  /*25030*/  BSYNC B0 ;  /* 0x0000000000007941 */ /* 0x000fea0003800000 */
.L_x_15071:
[----:B------:R-:W-:Y:S05]  /*25040*/  BRA `(.L_x_15073) ;  /* 0xffffff8800407947 */ /* 0x000fea000383ffff */
.L_x_14887:
[----:B------:R-:W-:Y:S01]  /*25050*/  BSSY B0, `(.L_x_15074) ;  /* 0x0000006000007945 */ /* 0x000fe20003800000 */
[----:B------:R-:W-:-:S07]  /*25060*/  IMAD.MOV.U32 R15, RZ, RZ, -0x1 ;  /* 0xffffffffff0f7424 */ /* 0x000fce00078e00ff */
[----:B0-----:R-:W-:Y:S05]  /*25070*/  WARPSYNC.COLLECTIVE R15, `(.L_x_15075) ;  /* 0x000000000f0c7348 */ /* 0x001fea0003c00000 */
[----:B------:R-:W-:Y:S02]  /*25080*/  ELECT P6, UR62, PT ;  /* 0x00000000003e782f */ /* 0x000fe400038c0000 */
[----:B------:R-:W-:Y:S01]  /*25090*/  MOV R14, UR62 ;  /* 0x0000003e000e7c02 */ /* 0x000fe20008000f00 */
[----:B0-----:R-:W-:Y:S10]  /*250a0*/  ENDCOLLECTIVE ;  /* 0x000000000000791b */ /* 0x001ff40003800000 */
.L_x_15075:
[----:B------:R-:W-:Y:S05]  /*250b0*/  BSYNC B0 ;  /* 0x0000000000007941 */ /* 0x000fea0003800000 */
.L_x_15074:
[----:B------:R-:W-:Y:S05]  /*250c0*/  BRA `(.L_x_15076) ;  /* 0xffffff88004c7947 */ /* 0x000fea000383ffff */
.L_x_14889:
[----:B0-----:R0:W1:Y:S02]  /*250d0*/  SYNCS.PHASECHK.TRANS64.TRYWAIT P0, [R0+URZ+0x32440], R2 ;  /* 0x03244002000075a7 */ /* 0x001064000800017f */
[----:B-1----:R-:W-:Y:S05]  /*250e0*/  @!P0 NANOSLEEP.SYNCS 0x989680 ;  /* 0x009896800000895d */ /* 0x002fea0003900000 */
[----:B------:R-:W1:Y:S02]  /*250f0*/  @!P0 SYNCS.PHASECHK.TRANS64 P0, [R0+URZ+0x32440], R2 ;  /* 0x03244002000085a7 */ /* 0x000e64000800007f */
[----:B-1----:R-:W-:Y:S05]  /*25100*/  @!P0 BRA `(.L_x_14889) ;  /* 0xfffffffc00f08947 */ /* 0x002fea000383ffff */
[----:B------:R-:W-:Y:S05]  /*25110*/  BRA `(.L_x_15077) ;  /* 0xffffff8800ac7947 */ /* 0x000fea000383ffff */
.L_x_14893:
        /* <DEDUP_REMOVED lines=9> */
.L_x_15078:
[----:B------:R-:W-:Y:S02]  /*251b0*/  IMAD.MOV.U32 R13, RZ, RZ, R3 ;  /* 0x000000ffff0d7224 */ /* 0x000fe400078e0003 */
[----:B------:R-:W-:Y:S01]  /*251c0*/  IMAD.MOV.U32 R4, RZ, RZ, R14 ;  /* 0x000000ffff047224 */ /* 0x000fe200078e000e */
[----:B------:R-:W-:-:S07]  /*251d0*/  LOP3.LUT R6, R6, 0x7f, RZ, 0xc0, !PT ;  /* 0x0000007f06067812 */ /* 0x000fce00078ec0ff */
[----:B------:R-:W-:Y:S05]  /*251e0*/  WARPSYNC.COLLECTIVE R15, `(.L_x_15079) ;  /* 0x000000000f087348 */ /* 0x000fea0003c00000 */
[----:B------:R0:W1:Y:S02]  /*251f0*/  SHFL.IDX P6, R14, R13, R12, R11 ;  /* 0x0000000c0d0e7389 */ /* 0x00006400000c000b */
[----:B01----:R-:W-:Y:S01]  /*25200*/  ENDCOLLECTIVE ;  /* 0x000000000000791b */ /* 0x003fe20003800000 */
.L_x_15079:
        /* <DEDUP_REMOVED lines=9> */
.L_x_15080:
[----:B------:R-:W-:Y:S02]  /*252a0*/  IMAD.MOV.U32 R13, RZ, RZ, R3 ;  /* 0x000000ffff0d7224 */ /* 0x000fe400078e0003 */
[----:B------:R-:W-:Y:S02]  /*252b0*/  IMAD R0, R0, R7, RZ ;  /* 0x0000000700007224 */ /* 0x000fe400078e02ff */
[----:B------:R-:W-:-:S07]  /*252c0*/  IMAD.MOV.U32 R7, RZ, RZ, R14 ;  /* 0x000000ffff077224 */ /* 0x000fce00078e000e */
[----:B------:R-:W-:Y:S05]  /*252d0*/  WARPSYNC.COLLECTIVE R15, `(.L_x_15081) ;  /* 0x000000000f087348 */ /* 0x000fea0003c00000 */
[----:B------:R0:W1:Y:S02]  /*252e0*/  SHFL.IDX P6, R14, R13, R12, R11 ;  /* 0x0000000c0d0e7389 */ /* 0x00006400000c000b */
[----:B01----:R-:W-:Y:S01]  /*252f0*/  ENDCOLLECTIVE ;  /* 0x000000000000791b */ /* 0x003fe20003800000 */
.L_x_15081:
        /* <DEDUP_REMOVED lines=10> */
.L_x_15082:
        /* <DEDUP_REMOVED lines=15> */
.L_x_15083:
        /* <DEDUP_REMOVED lines=19> */
.L_x_15084:
        /* <DEDUP_REMOVED lines=10> */
.L_x_15085:
        /* <DEDUP_REMOVED lines=13> */
.L_x_15086:
        /* <DEDUP_REMOVED lines=10> */
.L_x_15087:
        /* <DEDUP_REMOVED lines=13> */
.L_x_15088:
        /* <DEDUP_REMOVED lines=10> */
.L_x_15089:
        /* <DEDUP_REMOVED lines=13> */
.L_x_15090:
        /* <DEDUP_REMOVED lines=10> */
.L_x_15091:
        /* <DEDUP_REMOVED lines=11> */
.L_x_15092:
        /* <DEDUP_REMOVED lines=14> */
.L_x_15093:
[----:B------:R-:W-:Y:S01]  /*25c40*/  IMAD.MOV.U32 R3, RZ, RZ, R14 ;  /* 0x000000ffff037224 */ /* 0x000fe200078e000e */
[----:B------:R-:W-:Y:S06]  /*25c50*/  BRA `(.L_x_15094) ;  /* 0xffffff8c002c7947 */ /* 0x000fec000383ffff */
.L_x_14897:
        /* <DEDUP_REMOVED lines=36> */
.L_x_15096:
[----:B------:R-:W-:Y:S05]  /*25ea0*/  BSYNC B0 ;  /* 0x0000000000007941 */ /* 0x000fea0003800000 */
.L_x_15095:
        /* <DEDUP_REMOVED lines=10> */
.L_x_15097:
        /* <DEDUP_REMOVED lines=16> */
.L_x_15098:
        /* <DEDUP_REMOVED lines=15> */
.L_x_15099:
        /* <DEDUP_REMOVED lines=9> */
.L_x_15100:
        /* <DEDUP_REMOVED lines=15> */
.L_x_15101:
        /* <DEDUP_REMOVED lines=9> */
.L_x_15102:
        /* <DEDUP_REMOVED lines=15> */
.L_x_15103:
        /* <DEDUP_REMOVED lines=9> */
.L_x_15104:
        /* <DEDUP_REMOVED lines=15> */
.L_x_15105:
        /* <DEDUP_REMOVED lines=9> */
.L_x_15106:
        /* <DEDUP_REMOVED lines=14> */
.L_x_15107:
        /* <DEDUP_REMOVED lines=19> */
.L_x_15108:
[----:B------:R-:W-:Y:S02]  /*26860*/  IMAD.MOV.U32 R13, RZ, RZ, R0 ;  /* 0x000000ffff0d7224 */ /* 0x000fe400078e0000 */
[----:B------:R-:W-:-:S07]  /*26870*/  IMAD.MOV.U32 R6, RZ, RZ, R14 ;  /* 0x000000ffff067224 */ /* 0x000fce00078e000e */
[----:B------:R-:W-:Y:S05]  /*26880*/  WARPSYNC.COLLECTIVE R15, `(.L_x_15109) ;  /* 0x000000000f087348 */ /* 0x000fea0003c00000 */
[----:B------:R0:W1:Y:S02]  /*26890*/  SHFL.IDX P6, R14, R13, R12, R11 ;  /* 0x0000000c0d0e7389 */ /* 0x00006400000c000b */
[----:B01----:R-:W-:Y:S01]  /*268a0*/  ENDCOLLECTIVE ;  /* 0x000000000000791b */ /* 0x003fe20003800000 */
.L_x_15109:
[----:B------:R-:W-:Y:S02]  /*268b0*/  IMAD.MOV.U32 R13, RZ, RZ, R2 ;  /* 0x000000ffff0d7224 */ /* 0x000fe400078e0002 */
[----:B------:R-:W-:Y:S02]  /*268c0*/  IMAD.MOV.U32 R12, RZ, RZ, 0x7 ;  /* 0x00000007ff0c7424 */ /* 0x000fe400078e00ff */
[----:B------:R-:W-:-:S07]  /*268d0*/  IMAD.MOV.U32 R5, RZ, RZ, R14 ;  /* 0x000000ffff057224 */ /* 0x000fce00078e000e */
[----:B------:R-:W-:Y:S05]  /*268e0*/  WARPSYNC.COLLECTIVE R15, `(.L_x_15110) ;  /* 0x000000000f087348 */ /* 0x000fea0003c00000 */
[----:B------:R0:W1:Y:S02]  /*268f0*/  SHFL.IDX P6, R14, R13, R12, R11 ;  /* 0x0000000c0d0e7389 */ /* 0x00006400000c000b */
[----:B01----:R-:W-:Y:S01]  /*26900*/  ENDCOLLECTIVE ;  /* 0x000000000000791b */ /* 0x003fe20003800000 */
.L_x_15110:
        /* <DEDUP_REMOVED lines=10> */
.L_x_15111:
        /* <DEDUP_REMOVED lines=9> */
.L_x_14902:
[----:B-1----:R1:W2:Y:S02]  /*26a40*/  SYNCS.PHASECHK.TRANS64.TRYWAIT P0, [R18+URZ+0x32420], R0 ;  /* 0x03242000120075a7 */ /* 0x0022a4000800017f */
[----:B--2---:R-:W-:Y:S05]  /*26a50*/  @!P0 NANOSLEEP.SYNCS 0x989680 ;  /* 0x009896800000895d */ /* 0x004fea0003900000 */
[----:B------:R-:W2:Y:S02]  /*26a60*/  @!P0 SYNCS.PHASECHK.TRANS64 P0, [R18+URZ+0x32420], R0 ;  /* 0x03242000120085a7 */ /* 0x000ea4000800007f */
[----:B--2---:R-:W-:Y:S05]  /*26a70*/  @!P0 BRA `(.L_x_14902) ;  /* 0xfffffffc00f08947 */ /* 0x004fea000383ffff */
[----:B------:R-:W-:Y:S05]  /*26a80*/  BRA `(.L_x_15113) ;  /* 0xffffff8c00507947 */ /* 0x000fea000383ffff */
.L_x_14906:
[----:B0-----:R0:W1:Y:S02]  /*26a90*/  SYNCS.PHASECHK.TRANS64.TRYWAIT P0, [R2+URZ+0x32460], R0 ;  /* 0x03246000020075a7 */ /* 0x001064000800017f */
[----:B-1----:R-:W-:Y:S05]  /*26aa0*/  @!P0 NANOSLEEP.SYNCS 0x989680 ;  /* 0x009896800000895d */ /* 0x002fea0003900000 */
[----:B------:R-:W1:Y:S02]  /*26ab0*/  @!P0 SYNCS.PHASECHK.TRANS64 P0, [R2+URZ+0x32460], R0 ;  /* 0x03246000020085a7 */ /* 0x000e64000800007f */
[----:B-1----:R-:W-:Y:S05]  /*26ac0*/  @!P0 BRA `(.L_x_14906) ;  /* 0xfffffffc00f08947 */ /* 0x002fea000383ffff */
[----:B------:R-:W-:Y:S05]  /*26ad0*/  BRA `(.L_x_15114) ;  /* 0xffffff8c00747947 */ /* 0x000fea000383ffff */
.L_x_14921:
[----:B-1----:R1:W2:Y:S02]  /*26ae0*/  SYNCS.PHASECHK.TRANS64.TRYWAIT P0, [R2+URZ+0x32440], R6 ;  /* 0x03244006020075a7 */ /* 0x0022a4000800017f */
[----:B--2---:R-:W-:Y:S05]  /*26af0*/  @!P0 NANOSLEEP.SYNCS 0x989680 ;  /* 0x009896800000895d */ /* 0x004fea0003900000 */
[----:B------:R-:W2:Y:S02]  /*26b00*/  @!P0 SYNCS.PHASECHK.TRANS64 P0, [R2+URZ+0x32440], R6 ;  /* 0x03244006020085a7 */ /* 0x000ea4000800007f */
[----:B--2---:R-:W-:Y:S05]  /*26b10*/  @!P0 BRA `(.L_x_14921) ;  /* 0xfffffffc00f08947 */ /* 0x004fea000383ffff */
[----:B------:R-:W-:Y:S05]  /*26b20*/  BRA `(.L_x_15115) ;  /* 0xffffff9400947947 */ /* 0x000fea000383ffff */
.L_x_14926:
[----:B0-----:R0:W2:Y:S02]  /*26b30*/  SYNCS.PHASECHK.TRANS64.TRYWAIT P0, [R2+URZ+0x32460], R6 ;  /* 0x03246006020075a7 */ /* 0x0010a4000800017f */
[----:B--2---:R-:W-:Y:S05]  /*26b40*/  @!P0 NANOSLEEP.SYNCS 0x989680 ;  /* 0x009896800000895d */ /* 0x004fea0003900000 */
[----:B------:R-:W2:Y:S02]  /*26b50*/  @!P0 SYNCS.PHASECHK.TRANS64 P0, [R2+URZ+0x32460], R6 ;  /* 0x03246006020085a7 */ /* 0x000ea4000800007f */
[----:B--2---:R-:W-:Y:S05]  /*26b60*/  @!P0 BRA `(.L_x_14926) ;  /* 0xfffffffc00f08947 */ /* 0x004fea000383ffff */
[----:B------:R-:W-:Y:S05]  /*26b70*/  BRA `(.L_x_15116) ;  /* 0xffffff9800107947 */ /* 0x000fea000383ffff */
.L_x_14937:
[----:B-1----:R1:W2:Y:S02]  /*26b80*/  SYNCS.PHASECHK.TRANS64.TRYWAIT P0, [R3+URZ+0x32440], R2 ;  /* 0x03244002030075a7 */ /* 0x0022a4000800017f */
[----:B--2---:R-:W-:Y:S05]  /*26b90*/  @!P0 NANOSLEEP.SYNCS 0x989680 ;  /* 0x009896800000895d */ /* 0x004fea0003900000 */
[----:B------:R-:W2:Y:S02]  /*26ba0*/  @!P0 SYNCS.PHASECHK.TRANS64 P0, [R3+URZ+0x32440], R2 ;  /* 0x03244002030085a7 */ /* 0x000ea4000800007f */
[----:B--2---:R-:W-:Y:S05]  /*26bb0*/  @!P0 BRA `(.L_x_14937) ;  /* 0xfffffffc00f08947 */ /* 0x004fea000383ffff */
[----:B------:R-:W-:Y:S05]  /*26bc0*/  BRA `(.L_x_15117) ;  /* 0xffffff9c00fc7947 */ /* 0x000fea000383ffff */
.L_x_14942:
[----:B--2---:R2:W3:Y:S02]  /*26bd0*/  SYNCS.PHASECHK.TRANS64.TRYWAIT P0, [R3+URZ+0x32460], R2 ;  /* 0x03246002030075a7 */ /* 0x0044e4000800017f */
[----:B---3--:R-:W-:Y:S05]  /*26be0*/  @!P0 NANOSLEEP.SYNCS 0x989680 ;  /* 0x009896800000895d */ /* 0x008fea0003900000 */
[----:B------:R-:W3:Y:S02]  /*26bf0*/  @!P0 SYNCS.PHASECHK.TRANS64 P0, [R3+URZ+0x32460], R2 ;  /* 0x03246002030085a7 */ /* 0x000ee4000800007f */
[----:B---3--:R-:W-:Y:S05]  /*26c00*/  @!P0 BRA `(.L_x_14942) ;  /* 0xfffffffc00f08947 */ /* 0x008fea000383ffff */
[----:B------:R-:W-:Y:S05]  /*26c10*/  BRA `(.L_x_15118) ;  /* 0xffffffa000787947 */ /* 0x000fea000383ffff */
.L_x_14953:
[----:B-1----:R1:W2:Y:S02]  /*26c20*/  SYNCS.PHASECHK.TRANS64.TRYWAIT P0, [R3+URZ+0x32440], R2 ;  /* 0x03244002030075a7 */ /* 0x0022a4000800017f */
[----:B--2---:R-:W-:Y:S05]  /*26c30*/  @!P0 NANOSLEEP.SYNCS 0x989680 ;  /* 0x009896800000895d */ /* 0x004fea0003900000 */
[----:B------:R-:W2:Y:S02]  /*26c40*/  @!P0 SYNCS.PHASECHK.TRANS64 P0, [R3+URZ+0x32440], R2 ;  /* 0x03244002030085a7 */ /* 0x000ea4000800007f */
[----:B--2---:R-:W-:Y:S05]  /*26c50*/  @!P0 BRA `(.L_x_14953) ;  /* 0xfffffffc00f08947 */ /* 0x004fea000383ffff */
[----:B------:R-:W-:Y:S05]  /*26c60*/  BRA `(.L_x_15119) ;  /* 0xffffffa800487947 */ /* 0x000fea000383ffff */
.L_x_14958:
[----:B--2---:R2:W3:Y:S02]  /*26c70*/  SYNCS.PHASECHK.TRANS64.TRYWAIT P0, [R3+URZ+0x32460], R2 ;  /* 0x03246002030075a7 */ /* 0x0044e4000800017f */
[----:B---3--:R-:W-:Y:S05]  /*26c80*/  @!P0 NANOSLEEP.SYNCS 0x989680 ;  /* 0x009896800000895d */ /* 0x008fea0003900000 */
[----:B------:R-:W3:Y:S02]  /*26c90*/  @!P0 SYNCS.PHASECHK.TRANS64 P0, [R3+URZ+0x32460], R2 ;  /* 0x03246002030085a7 */ /* 0x000ee4000800007f */
[----:B---3--:R-:W-:Y:S05]  /*26ca0*/  @!P0 BRA `(.L_x_14958) ;  /* 0xfffffffc00f08947 */ /* 0x008fea000383ffff */
[----:B------:R-:W-:Y:S05]  /*26cb0*/  BRA `(.L_x_15120) ;  /* 0xffffffa800c47947 */ /* 0x000fea000383ffff */
.L_x_14970:
[----:B------:R-:W2:Y:S01]  /*26cc0*/  LDL R0, [R1] ;  /* 0x0000000001007983 */ /* 0x000ea20000100800 */
[----:B------:R-:W-:Y:S01]  /*26cd0*/  BSSY B0, `(.L_x_15121) ;  /* 0x0000008000007945 */ /* 0x000fe20003800000 */
[----:B------:R-:W-:Y:S02]  /*26ce0*/  IMAD.MOV.U32 R12, RZ, RZ, RZ ;  /* 0x000000ffff0c7224 */ /* 0x000fe400078e00ff */
[----:B------:R-:W-:Y:S02]  /*26cf0*/  IMAD.MOV.U32 R11, RZ, RZ, 0x1f ;  /* 0x0000001fff0b7424 */ /* 0x000fe400078e00ff */
[----:B------:R-:W-:Y:S02]  /*26d00*/  IMAD.MOV.U32 R15, RZ, RZ, -0x1 ;  /* 0xffffffffff0f7424 */ /* 0x000fe400078e00ff */
[----:B--2---:R-:W-:-:S07]  /*26d10*/  IMAD.MOV.U32 R13, RZ, RZ, R0 ;  /* 0x000000ffff0d7224 */ /* 0x004fce00078e0000 */
[----:B01-3--:R-:W-:Y:S05]  /*26d20*/  WARPSYNC.COLLECTIVE R15, `(.L_x_15122) ;  /* 0x000000000f087348 */ /* 0x00bfea0003c00000 */
[----:B------:R2:W4:Y:S02]  /*26d30*/  SHFL.IDX P6, R14, R13, R12, R11 ;  /* 0x0000000c0d0e7389 */ /* 0x00052400000c000b */
[----:B01234-:R-:W-:Y:S01]  /*26d40*/  ENDCOLLECTIVE ;  /* 0x000000000000791b */ /* 0x01ffe20003800000 */
.L_x_15122:
[----:B------:R-:W-:Y:S05]  /*26d50*/  BSYNC B0 ;  /* 0x0000000000007941 */ /* 0x000fea0003800000 */
.L_x_15121:
        /* <DEDUP_REMOVED lines=9> */
.L_x_15123:
        /* <DEDUP_REMOVED lines=26> */
.L_x_15124:
        /* <DEDUP_REMOVED lines=8> */
.L_x_15125:
        /* <DEDUP_REMOVED lines=8> */
.L_x_15126:
        /* <DEDUP_REMOVED lines=8> */
.L_x_15127:
        /* <DEDUP_REMOVED lines=8> */
.L_x_15128:
        /* <DEDUP_REMOVED lines=9> */
.L_x_15129:
[----:B------:R-:W-:Y:S01]  /*27220*/  IMAD.MOV.U32 R9, RZ, RZ, R14 ;  /* 0x000000ffff097224 */ /* 0x000fe200078e000e */
[----:B------:R-:W-:Y:S06]  /*27230*/  BRA `(.L_x_15130) ;  /* 0xffffffb0000c7947 */ /* 0x000fec000383ffff */
.L_x_14973:
        /* <DEDUP_REMOVED lines=8> */
.L_x_15132:
[----:B------:R-:W-:Y:S05]  /*272c0*/  BSYNC B0 ;  /* 0x0000000000007941 */ /* 0x000fea0003800000 */
.L_x_15131:
        /* <DEDUP_REMOVED lines=10> */
.L_x_15133:
        /* <DEDUP_REMOVED lines=8> */
.L_x_15134:
        /* <DEDUP_REMOVED lines=8> */
.L_x_15135:
        /* <DEDUP_REMOVED lines=8> */
.L_x_15136:
        /* <DEDUP_REMOVED lines=9> */
.L_x_15137:
[----:B------:R-:W-:Y:S01]  /*27580*/  IMAD.MOV.U32 R9, RZ, RZ, R14 ;  /* 0x000000ffff097224 */ /* 0x000fe200078e000e */
[----:B------:R-:W-:Y:S06]  /*27590*/  BRA `(.L_x_15138) ;  /* 0xffffffac00e07947 */ /* 0x000fec000383ffff */
.L_x_14975:
[----:B------:R-:W-:Y:S01]  /*275a0*/  BSSY B0, `(.L_x_15139) ;  /* 0x0000006000007945 */ /* 0x000fe20003800000 */
[----:B------:R-:W-:Y:S01]  /*275b0*/  PLOP3.LUT P6, PT, P6, PT, PT, 0x8, 0x0 ;  /* 0x000000000000781c */ /* 0x000fe200037ce170 */
[----:B------:R-:W-:-:S12]  /*275c0*/  IMAD.MOV.U32 R15, RZ, RZ, -0x1 ;  /* 0xffffffffff0f7424 */ /* 0x000fd800078e00ff */
[----:B0-----:R-:W-:Y:S05]  /*275d0*/  WARPSYNC.COLLECTIVE R15, `(.L_x_15140) ;  /* 0x000000000f087348 */ /* 0x001fea0003c00000 */
[----:B------:R-:W-:Y:S01]  /*275e0*/  VOTE.ANY R14, PT, P6 ;  /* 0x00000000000e7806 */ /* 0x000fe200030e0100 */
[----:B0-----:R-:W-:Y:S06]  /*275f0*/  ENDCOLLECTIVE ;  /* 0x000000000000791b */ /* 0x001fec0003800000 */
.L_x_15140:
[----:B------:R-:W-:Y:S05]  /*27600*/  BSYNC B0 ;  /* 0x0000000000007941 */ /* 0x000fea0003800000 */
.L_x_15139:
        /* <DEDUP_REMOVED lines=10> */
.L_x_15141:
[----:B------:R-:W-:Y:S02]  /*276b0*/  IMAD.MOV.U32 R13, RZ, RZ, R6 ;  /* 0x000000ffff0d7224 */ /* 0x000fe400078e0006 */
[----:B------:R-:W-:-:S07]  /*276c0*/  IMAD.MOV.U32 R4, RZ, RZ, R14 ;  /* 0x000000ffff047224 */ /* 0x000fce00078e000e */
[----:B------:R-:W-:Y:S05]  /*276d0*/  WARPSYNC.COLLECTIVE R15, `(.L_x_15142) ;  /* 0x000000000f087348 */ /* 0x000fea0003c00000 */
[----:B------:R0:W1:Y:S02]  /*276e0*/  SHFL.IDX P6, R14, R13, R12, R11 ;  /* 0x0000000c0d0e7389 */ /* 0x00006400000c000b */
[----:B01----:R-:W-:Y:S01]  /*276f0*/  ENDCOLLECTIVE ;  /* 0x000000000000791b */ /* 0x003fe20003800000 */
.L_x_15142:
[----:B------:R-:W-:Y:S02]  /*27700*/  IMAD.MOV.U32 R6, RZ, RZ, R14 ;  /* 0x000000ffff067224 */ /* 0x000fe400078e000e */
[----:B------:R-:W-:-:S05]  /*27710*/  IMAD.IADD R10, R3, 0x1, R10 ;  /* 0x00000001030a7824 */ /* 0x000fca00078e020a */
[----:B------:R0:W-:Y:S01]  /*27720*/  STL [R1+0xc], R10 ;  /* 0x00000c0a01007387 */ /* 0x0001e20000100800 */
[----:B------:R-:W-:Y:S05]  /*27730*/  BRA `(.L_x_15143) ;  /* 0xffffffac00c07947 */ /* 0x000fea000383ffff */
.L_x_14977:
        /* <DEDUP_REMOVED lines=8> */
.L_x_15145:
[----:B------:R-:W-:Y:S05]  /*277c0*/  BSYNC B0 ;  /* 0x0000000000007941 */ /* 0x000fea0003800000 */
.L_x_15144:
[----:B------:R-:W-:Y:S01]  /*277d0*/  IMAD.MOV.U32 R3, RZ, RZ, R14 ;  /* 0x000000ffff037224 */ /* 0x000fe200078e000e */
[----:B------:R-:W-:Y:S06]  /*277e0*/  BRA `(.L_x_15146) ;  /* 0xffffffac00ac7947 */ /* 0x000fec000383ffff */
.L_x_14983:
[----:B0-----:R0:W1:Y:S02]  /*277f0*/  SYNCS.PHASECHK.TRANS64.TRYWAIT P0, [R0+URZ+0x32420], R3 ;  /* 0x03242003000075a7 */ /* 0x001064000800017f */
[----:B-1----:R-:W-:Y:S05]  /*27800*/  @!P0 NANOSLEEP.SYNCS 0x989680 ;  /* 0x009896800000895d */ /* 0x002fea0003900000 */
[----:B------:R-:W1:Y:S02]  /*27810*/  @!P0 SYNCS.PHASECHK.TRANS64 P0, [R0+URZ+0x32420], R3 ;  /* 0x03242003000085a7 */ /* 0x000e64000800007f */
[----:B-1----:R-:W-:Y:S05]  /*27820*/  @!P0 BRA `(.L_x_14983) ;  /* 0xfffffffc00f08947 */ /* 0x002fea000383ffff */
[----:B------:R-:W-:Y:S05]  /*27830*/  BRA `(.L_x_15147) ;  /* 0xffffffb8004c7947 */ /* 0x000fea000383ffff */
.L_x_14984:
        /* <DEDUP_REMOVED lines=11> */
.L_x_15149:
[----:B------:R-:W-:Y:S05]  /*278f0*/  BSYNC B0 ;  /* 0x0000000000007941 */ /* 0x000fea0003800000 */
.L_x_15148:
[----:B------:R-:W-:Y:S05]  /*27900*/  BRA `(.L_x_15150) ;  /* 0xffffffb800347947 */ /* 0x000fea000383ffff */
.L_x_14985:
[----:B------:R-:W-:Y:S01]  /*27910*/  BSSY B0, `(.L_x_15151) ;  /* 0x0000006000007945 */ /* 0x000fe20003800000 */
[----:B------:R-:W-:-:S07]  /*27920*/  IMAD.MOV.U32 R15, RZ, RZ, -0x1 ;  /* 0xffffffffff0f7424 */ /* 0x000fce00078e00ff */
[----:B01----:R-:W-:Y:S05]  /*27930*/  WARPSYNC.COLLECTIVE R15, `(.L_x_15152) ;  /* 0x000000000f0c7348 */ /* 0x003fea0003c00000 */
[----:B------:R-:W-:Y:S02]  /*27940*/  ELECT P6, UR62, PT ;  /* 0x00000000003e782f */ /* 0x000fe400038c0000 */
[----:B------:R-:W-:Y:S01]  /*27950*/  MOV R14, UR62 ;  /* 0x0000003e000e7c02 */ /* 0x000fe20008000f00 */
[----:B01----:R-:W-:Y:S10]  /*27960*/  ENDCOLLECTIVE ;  /* 0x000000000000791b */ /* 0x003ff40003800000 */
.L_x_15152:
[----:B------:R-:W-:Y:S05]  /*27970*/  BSYNC B0 ;  /* 0x0000000000007941 */ /* 0x000fea0003800000 */
.L_x_15151:
[----:B------:R-:W-:Y:S05]  /*27980*/  BRA `(.L_x_15153) ;  /* 0xffffffb800287947 */ /* 0x000fea000383ffff */
.L_x_14987:
[----:B0-----:R0:W1:Y:S02]  /*27990*/  SYNCS.PHASECHK.TRANS64.TRYWAIT P0, [R6+URZ], R5 ;  /* 0x00000005060075a7 */ /* 0x001064000800017f */
[----:B-1----:R-:W-:Y:S05]  /*279a0*/  @!P0 NANOSLEEP.SYNCS 0x989680 ;  /* 0x009896800000895d */ /* 0x002fea0003900000 */
[----:B------:R-:W1:Y:S02]  /*279b0*/  @!P0 SYNCS.PHASECHK.TRANS64 P0, [R6+URZ], R5 ;  /* 0x00000005060085a7 */ /* 0x000e64000800007f */
[----:B-1----:R-:W-:Y:S05]  /*279c0*/  @!P0 BRA `(.L_x_14987) ;  /* 0xfffffffc00f08947 */ /* 0x002fea000383ffff */
[----:B------:R-:W-:Y:S05]  /*279d0*/  BRA `(.L_x_15154) ;  /* 0xffffffb800607947 */ /* 0x000fea000383ffff */
.L_x_14988:
[----:B-1----:R1:W2:Y:S02]  /*279e0*/  SYNCS.PHASECHK.TRANS64.TRYWAIT P0, [R7+URZ], R2 ;  /* 0x00000002070075a7 */ /* 0x0022a4000800017f */
[----:B--2---:R-:W-:Y:S05]  /*279f0*/  @!P0 NANOSLEEP.SYNCS 0x989680 ;  /* 0x009896800000895d */ /* 0x004fea0003900000 */
[----:B------:R-:W2:Y:S02]  /*27a00*/  @!P0 SYNCS.PHASECHK.TRANS64 P0, [R7+URZ], R2 ;  /* 0x00000002070085a7 */ /* 0x000ea4000800007f */
[----:B--2---:R-:W-:Y:S05]  /*27a10*/  @!P0 BRA `(.L_x_14988) ;  /* 0xfffffffc00f08947 */ /* 0x004fea000383ffff */
[----:B------:R-:W-:Y:S05]  /*27a20*/  BRA `(.L_x_15155) ;  /* 0xffffffb800547947 */ /* 0x000fea000383ffff */
.L_x_14990:
[----:B--2---:R2:W3:Y:S02]  /*27a30*/  SYNCS.PHASECHK.TRANS64.TRYWAIT P0, [R4+URZ], R5 ;  /* 0x00000005040075a7 */ /* 0x0044e4000800017f */
[----:B---3--:R-:W-:Y:S05]  /*27a40*/  @!P0 NANOSLEEP.SYNCS 0x989680 ;  /* 0x009896800000895d */ /* 0x008fea0003900000 */
[----:B------:R-:W3:Y:S02]  /*27a50*/  @!P0 SYNCS.PHASECHK.TRANS64 P0, [R4+URZ], R5 ;  /* 0x00000005040085a7 */ /* 0x000ee4000800007f */
[----:B---3--:R-:W-:Y:S05]  /*27a60*/  @!P0 BRA `(.L_x_14990) ;  /* 0xfffffffc00f08947 */ /* 0x008fea000383ffff */
[----:B------:R-:W-:Y:S05]  /*27a70*/  BRA `(.L_x_15156) ;  /* 0xffffffb800587947 */ /* 0x000fea000383ffff */
.L_x_15157:
        /* <DEDUP_REMOVED lines=16> */
.L_x_15208:


//--------------------- .nv.global.init           --------------------------
	.section	.nv.global.init,"aw",@progbits
.nv.global.init:
	.type		$str$20,@object
	.size		$str$20,($str$21 - $str$20)
$str$20:
        /*0000*/ 	.byte	0x28, 0x61, 0x64, 0x64, 0x72, 0x65, 0x73, 0x73, 0x20, 0x26, 0x20, 0x6d, 0x61, 0x73, 0x6b, 0x29
        /*0010*/ 	.byte	0x20, 0x3d, 0x3d, 0x20, 0x30, 0x00
	.type		$str$21,@object
	.size		$str$21,(__unnamed_11 - $str$21)
$str$21:
        /*0016*/ 	.byte	0x2f, 0x74, 0x6d, 0x70, 0x2f, 0x6f, 0x73, 0x73, 0x5f, 0x6b, 0x65, 0x72, 0x6e, 0x65, 0x6c, 0x73
        /*0026*/ 	.byte	0x5f, 0x73, 0x72, 0x63, 0x2f, 0x66, 0x6c, 0x61, 0x73, 0x68, 0x5f, 0x61, 0x74, 0x74, 0x65, 0x6e
        /*0036*/ 	.byte	0x74, 0x69, 0x6f, 0x6e, 0x2f, 0x63, 0x73, 0x72, 0x63, 0x2f, 0x63, 0x75, 0x74, 0x6c, 0x61, 0x73
        /*0046*/ 	.byte	0x73, 0x2f, 0x69, 0x6e, 0x63, 0x6c, 0x75, 0x64, 0x65, 0x2f, 0x63, 0x75, 0x74, 0x65, 0x2f, 0x70
        /*0056*/ 	.byte	0x6f, 0x69, 0x6e, 0x74, 0x65, 0x72, 0x5f, 0x66, 0x6c, 0x61, 0x67, 0x67, 0x65, 0x64, 0x2e, 0x68
        /*0066*/ 	.byte	0x70, 0x70, 0x00
	.type		__unnamed_11,@object
	.size		__unnamed_11,(__unnamed_4 - __unnamed_11)
__unnamed_11:
        /* <DEDUP_REMOVED lines=24> */
	.type		__unnamed_4,@object
	.size		__unnamed_4,(__unnamed_12 - __unnamed_4)
__unnamed_4:
        /* <DEDUP_REMOVED lines=24> */
        /*0369*/ 	.byte	0x00
	.type		__unnamed_12,@object
	.size		__unnamed_12,(__unnamed_17 - __unnamed_12)
__unnamed_12:
        /* <DEDUP_REMOVED lines=24> */
        /*04ea*/ 	.byte	0x26, 0x5d, 0x00
	.type		__unnamed_17,@object
	.size		__unnamed_17,(__unnamed_5 - __unnamed_17)
__unnamed_17:
        /* <DEDUP_REMOVED lines=25> */
	.type		__unnamed_5,@object
	.size		__unnamed_5,(__unnamed_19 - __unnamed_5)
__unnamed_5:
        /* <DEDUP_REMOVED lines=25> */
	.type		__unnamed_19,@object
	.size		__unnamed_19,(__unnamed_7 - __unnamed_19)
__unnamed_19:
        /* <DEDUP_REMOVED lines=25> */
	.type		__unnamed_7,@object
	.size		__unnamed_7,(__unnamed_13 - __unnamed_7)
__unnamed_7:
        /* <DEDUP_REMOVED lines=25> */
	.type		__unnamed_13,@object
	.size		__unnamed_13,(__unnamed_6 - __unnamed_13)
__unnamed_13:
        /* <DEDUP_REMOVED lines=28> */
        /*0cbd*/ 	.byte	0x34, 0x30, 0x39, 0x36, 0x3e, 0x3e, 0x3e, 0x3e, 0x3e, 0x5d, 0x00
	.type		__unnamed_6,@object
	.size		__unnamed_6,(__unnamed_8 - __unnamed_6)
__unnamed_6:
        /* <DEDUP_REMOVED lines=29> */
	.type		__unnamed_8,@object
	.size		__unnamed_8,(__unnamed_1 - __unnamed_8)
__unnamed_8:
        /* <DEDUP_REMOVED lines=28> */
        /*1054*/ 	.byte	0x34, 0x30, 0x39, 0x36, 0x3e, 0x3e, 0x3e, 0x3e, 0x3e, 0x20, 0x26, 0x5d, 0x00
	.type		__unnamed_1,@object
	.size		__unnamed_1,(__unnamed_9 - __unnamed_1)
__unnamed_1:
        /* <DEDUP_REMOVED lines=28> */
        /*1221*/ 	.byte	0x3c, 0x36, 0x31, 0x34, 0x34, 0x3e, 0x3e, 0x3e, 0x3e, 0x3e, 0x20, 0x26, 0x5d, 0x00
	.type		__unnamed_9,@object
	.size		__unnamed_9,(__unnamed_10 - __unnamed_9)
__unnamed_9:
        /* <DEDUP_REMOVED lines=28> */
        /*13ef*/ 	.byte	0x3a, 0x43, 0x3c, 0x33, 0x32, 0x37, 0x36, 0x38, 0x3e, 0x3e, 0x3e, 0x3e, 0x3e, 0x5d, 0x00
	.type		__unnamed_10,@object
	.size		__unnamed_10,(__unnamed_21 - __unnamed_10)
__unnamed_10:
        /* <DEDUP_REMOVED lines=29> */
	.type		__unnamed_21,@object
	.size		__unnamed_21,(__unnamed_3 - __unnamed_21)
__unnamed_21:
        /* <DEDUP_REMOVED lines=29> */
	.type		__unnamed_3,@object
	.size		__unnamed_3,(__unnamed_23 - __unnamed_3)
__unnamed_3:
        /* <DEDUP_REMOVED lines=29> */
	.type		__unnamed_23,@object
	.size		__unnamed_23,(__unnamed_15 - __unnamed_23)
__unnamed_23:
        /* <DEDUP_REMOVED lines=29> */
	.type		__unnamed_15,@object
	.size		__unnamed_15,(__unnamed_16 - __unnamed_15)
__unnamed_15:
        /* <DEDUP_REMOVED lines=29> */
	.type		__unnamed_16,@object
	.size		__unnamed_16,(__unnamed_2 - __unnamed_16)
__unnamed_16:
        /* <DEDUP_REMOVED lines=29> */
	.type		__unnamed_2,@object
	.size		__unnamed_2,(__unnamed_18 - __unnamed_2)
__unnamed_2:
        /* <DEDUP_REMOVED lines=29> */
	.type		__unnamed_18,@object
	.size		__unnamed_18,(__unnamed_22 - __unnamed_18)
__unnamed_18:
        /* <DEDUP_REMOVED lines=29> */
	.type		__unnamed_22,@object
	.size		__unnamed_22,(__unnamed_20 - __unnamed_22)
__unnamed_22:
        /* <DEDUP_REMOVED lines=29> */
	.type		__unnamed_20,@object
	.size		__unnamed_20,(__unnamed_14 - __unnamed_20)
__unnamed_20:
        /* <DEDUP_REMOVED lines=29> */
        /*261d*/ 	.byte	0x5d, 0x00
	.type		__unnamed_14,@object
	.size		__unnamed_14,(.L_13 - __unnamed_14)
__unnamed_14:
        /* <DEDUP_REMOVED lines=30> */
.L_13:


//--------------------- .nv.shared._ZN7cutlass13device_kernelIN5flash11enable_sm90INS1_16FlashAttnFwdSm90INS1_25CollectiveMainloopFwdSm90ILi2EN4cute5tupleIJNS5_1CILi1EEES8_S8_EEENS6_IJNS7_ILi128EEESA_NS7_ILi192EEEEEELi128ENS_10bfloat16_tEfNS_4arch4Sm90ELb0ELb0ELb1ELb0ELb0ELb0ELb0ELb1ELb1ELb1ELb1ELb0EEENS1_21CollectiveEpilogueFwdINS6_IJSA_SA_SA_EEES9_SD_SF_Li256ELb0ELb1ELb1ELb0EEENS1_19SingleTileSchedulerILb0ELb1ELb1ELi128EEEEEEEEEvNT_6ParamsE --------------------------
	.section	.nv.shared._ZN7cutlass13device_kernelIN5flash11enable_sm90INS1_16FlashAttnFwdSm90INS1_25CollectiveMainloopFwdSm90ILi2EN4cute5tupleIJNS5_1CILi1EEES8_S8_EEENS6_IJNS7_ILi128EEESA_NS7_ILi192EEEEEELi128ENS_10bfloat16_tEfNS_4arch4Sm90ELb0ELb0ELb1ELb0ELb0ELb0ELb0ELb1ELb1ELb1ELb1ELb0EEENS1_21CollectiveEpilogueFwdINS6_IJSA_SA_SA_EEES9_SD_SF_Li256ELb0ELb1ELb1ELb0EEENS1_19SingleTileSchedulerILb0ELb1ELb1ELi128EEEEEEEEEvNT_6ParamsE,"aw",@nobits
	.sectionflags	@""
	.align	16
	.zero		1024


//--------------------- .nv.shared.reserved.0     --------------------------
	.section	.nv.shared.reserved.0,"aw",@nobits
	.weak		__nv_reservedSMEM_offset_0_alias
	.size		__nv_reservedSMEM_offset_0_alias, 0, 0
	.other		__nv_reservedSMEM_offset_0_alias,@"STO_CUDA_RESERVED_SHARED STV_DEFAULT"
__nv_reservedSMEM_offset_0_alias:
	.zero		0


//--------------------- .nv.global                --------------------------
	.section	.nv.global,"aw",@nobits
.nv.global:
	.type		_ZN81_INTERNAL_3289248a_45_flash_fwd_hdimdiff_bf16_split_softcap_sm90_cu_60c5005d_33284cute1_E,@object
	.size		_ZN81_INTERNAL_3289248a_45_flash_fwd_hdimdiff_bf16_split_softcap_sm90_cu_60c5005d_33284cute1_E,(_ZN81_INTERNAL_3289248a_45_flash_fwd_hdimdiff_bf16_split_softcap_sm90_cu_60c5005d_33284cuda3std3__45__cpo6cbeginE - _ZN81_INTERNAL_3289248a_45_flash_fwd_hdimdiff_bf16_split_softcap_sm90_cu_60c5005d_33284cute1_E)
_ZN81_INTERNAL_3289248a_45_flash_fwd_hdimdiff_bf16_split_softcap_sm90_cu_60c5005d_33284cute1_E:
	.zero		1
	.type		_ZN81_INTERNAL_3289248a_45_flash_fwd_hdimdiff_bf16_split_softcap_sm90_cu_60c5005d_33284cuda3std3__45__cpo6cbeginE,@object
	.size		_ZN81_INTERNAL_3289248a_45_flash_fwd_hdimdiff_bf16_split_softcap_sm90_cu_60c5005d_33284cuda3std3__45__cpo6cbeginE,(_ZN81_INTERNAL_3289248a_45_flash_fwd_hdimdiff_bf16_split_softcap_sm90_cu_60c5005d_33284cuda3std3__48in_placeE - _ZN81_INTERNAL_3289248a_45_flash_fwd_hdimdiff_bf16_split_softcap_sm90_cu_60c5005d_33284cuda3std3__45__cpo6cbeginE)
_ZN81_INTERNAL_3289248a_45_flash_fwd_hdimdiff_bf16_split_softcap_sm90_cu_60c5005d_33284cuda3std3__45__cpo6cbeginE:
	.zero		1
	.type		_ZN81_INTERNAL_3289248a_45_flash_fwd_hdimdiff_bf16_split_softcap_sm90_cu_60c5005d_33284cuda3std3__48in_placeE,@object
	.size		_ZN81_INTERNAL_3289248a_45_flash_fwd_hdimdiff_bf16_split_softcap_sm90_cu_60c5005d_33284cuda3std3__48in_placeE,(_ZN81_INTERNAL_3289248a_45_flash_fwd_hdimdiff_bf16_split_softcap_sm90_cu_60c5005d_33284cuda3std6ranges3__45__cpo9iter_moveE - _ZN81_INTERNAL_3289248a_45_flash_fwd_hdimdiff_bf16_split_softcap_sm90_cu_60c5005d_33284cuda3std3__48in_placeE)
_ZN81_INTERNAL_3289248a_45_flash_fwd_hdimdiff_bf16_split_softcap_sm90_cu_60c5005d_33284cuda3std3__48in_placeE:
	.zero		1
	.type		_ZN81_INTERNAL_3289248a_45_flash_fwd_hdimdiff_bf16_split_softcap_sm90_cu_60c5005d_33284cuda3std6ranges3__45__cpo9iter_moveE,@object
	.size		_ZN81_INTERNAL_3289248a_45_flash_fwd_hdimdiff_bf16_split_softcap_sm90_cu_60c5005d_33284cuda3std6ranges3__45__cpo9iter_moveE,(_ZN81_INTERNAL_3289248a_45_flash_fwd_hdimdiff_bf16_split_softcap_sm90_cu_60c5005d_33284cuda3std3__45__cpo5beginE - _ZN81_INTERNAL_3289248a_45_flash_fwd_hdimdiff_bf16_split_softcap_sm90_cu_60c5005d_33284cuda3std6ranges3__45__cpo9iter_moveE)
_ZN81_INTERNAL_3289248a_45_flash_fwd_hdimdiff_bf16_split_softcap_sm90_cu_60c5005d_33284cuda3std6ranges3__45__cpo9iter_moveE:
	.zero		1
	.type		_ZN81_INTERNAL_3289248a_45_flash_fwd_hdimdiff_bf16_split_softcap_sm90_cu_60c5005d_33284cuda3std3__45__cpo5beginE,@object
	.size		_ZN81_INTERNAL_3289248a_45_flash_fwd_hdimdiff_bf16_split_softcap_sm90_cu_60c5005d_33284cuda3std3__45__cpo5beginE,(_ZN81_INTERNAL_3289248a_45_flash_fwd_hdimdiff_bf16_split_softcap_sm90_cu_60c5005d_33284cuda3std3__483_GLOBAL__N__3289248a_45_flash_fwd_hdimdiff_bf16_split_softcap_sm90_cu_60c5005d_33286ignoreE - _ZN81_INTERNAL_3289248a_45_flash_fwd_hdimdiff_bf16_split_softcap_sm90_cu_60c5005d_33284cuda3std3__45__cpo5beginE)
_ZN81_INTERNAL_3289248a_45_flash_fwd_hdimdiff_bf16_split_softcap_sm90_cu_60c5005d_33284cuda3std3__45__cpo5beginE:
	.zero		1
	.type		_ZN81_INTERNAL_3289248a_45_flash_fwd_hdimdiff_bf16_split_softcap_sm90_cu_60c5005d_33284cuda3std3__483_GLOBAL__N__3289248a_45_flash_fwd_hdimdiff_bf16_split_softcap_sm90_cu_60c5005d_33286ignoreE,@object
	.size		_ZN81_INTERNAL_3289248a_45_flash_fwd_hdimdiff_bf16_split_softcap_sm90_cu_60c5005d_33284cuda3std3__483_GLOBAL__N__3289248a_45_flash_fwd_hdimdiff_bf16_split_softcap_sm90_cu_60c5005d_33286ignoreE,(_ZN81_INTERNAL_3289248a_45_flash_fwd_hdimdiff_bf16_split_softcap_sm90_cu_60c5005d_33284cute7productE - _ZN81_INTERNAL_3289248a_45_flash_fwd_hdimdiff_bf16_split_softcap_sm90_cu_60c5005d_33284cuda3std3__483_GLOBAL__N__3289248a_45_flash_fwd_hdimdiff_bf16_split_softcap_sm90_cu_60c5005d_33286ignoreE)
_ZN81_INTERNAL_3289248a_45_flash_fwd_hdimdiff_bf16_split_softcap_sm90_cu_60c5005d_33284cuda3std3__483_GLOBAL__N__3289248a_45_flash_fwd_hdimdiff_bf16_split_softcap_sm90_cu_60c5005d_33286ignoreE:
	.zero		1
	.type		_ZN81_INTERNAL_3289248a_45_flash_fwd_hdimdiff_bf16_split_softcap_sm90_cu_60c5005d_33284cute7productE,@object
	.size		_ZN81_INTERNAL_3289248a_45_flash_fwd_hdimdiff_bf16_split_softcap_sm90_cu_60c5005d_33284cute7productE,(_ZN81_INTERNAL_3289248a_45_flash_fwd_hdimdiff_bf16_split_softcap_sm90_cu_60c5005d_33284cuda3std3__45__cpo3endE - _ZN81_INTERNAL_3289248a_45_flash_fwd_hdimdiff_bf16_split_softcap_sm90_cu_60c5005d_33284cute7productE)
_ZN81_INTERNAL_3289248a_45_flash_fwd_hdimdiff_bf16_split_softcap_sm90_cu_60c5005d_33284cute7productE:
	.zero		1
	.type		_ZN81_INTERNAL_3289248a_45_flash_fwd_hdimdiff_bf16_split_softcap_sm90_cu_60c5005d_33284cuda3std3__45__cpo3endE,@object
	.size		_ZN81_INTERNAL_3289248a_45_flash_fwd_hdimdiff_bf16_split_softcap_sm90_cu_60c5005d_33284cuda3std3__45__cpo3endE,(_ZN81_INTERNAL_3289248a_45_flash_fwd_hdimdiff_bf16_split_softcap_sm90_cu_60c5005d_33284cuda3std3__419piecewise_constructE - _ZN81_INTERNAL_3289248a_45_flash_fwd_hdimdiff_bf16_split_softcap_sm90_cu_60c5005d_33284cuda3std3__45__cpo3endE)
_ZN81_INTERNAL_3289248a_45_flash_fwd_hdimdiff_bf16_split_softcap_sm90_cu_60c5005d_33284cuda3std3__45__cpo3endE:
	.zero		1
	.type		_ZN81_INTERNAL_3289248a_45_flash_fwd_hdimdiff_bf16_split_softcap_sm90_cu_60c5005d_33284cuda3std3__419piecewise_constructE,@object
	.size		_ZN81_INTERNAL_3289248a_45_flash_fwd_hdimdiff_bf16_split_softcap_sm90_cu_60c5005d_33284cuda3std3__419piecewise_constructE,(_ZN81_INTERNAL_3289248a_45_flash_fwd_hdimdiff_bf16_split_softcap_sm90_cu_60c5005d_33284cuda3std3__45__cpo4cendE - _ZN81_INTERNAL_3289248a_45_flash_fwd_hdimdiff_bf16_split_softcap_sm90_cu_60c5005d_33284cuda3std3__419piecewise_constructE)
_ZN81_INTERNAL_3289248a_45_flash_fwd_hdimdiff_bf16_split_softcap_sm90_cu_60c5005d_33284cuda3std3__419piecewise_constructE:
	.zero		1
	.type		_ZN81_INTERNAL_3289248a_45_flash_fwd_hdimdiff_bf16_split_softcap_sm90_cu_60c5005d_33284cuda3std3__45__cpo4cendE,@object
	.size		_ZN81_INTERNAL_3289248a_45_flash_fwd_hdimdiff_bf16_split_softcap_sm90_cu_60c5005d_33284cuda3std3__45__cpo4cendE,(_ZN81_INTERNAL_3289248a_45_flash_fwd_hdimdiff_bf16_split_softcap_sm90_cu_60c5005d_33284cuda3std6ranges3__45__cpo4swapE - _ZN81_INTERNAL_3289248a_45_flash_fwd_hdimdiff_bf16_split_softcap_sm90_cu_60c5005d_33284cuda3std3__45__cpo4cendE)
_ZN81_INTERNAL_3289248a_45_flash_fwd_hdimdiff_bf16_split_softcap_sm90_cu_60c5005d_33284cuda3std3__45__cpo4cendE:
	.zero		1
	.type		_ZN81_INTERNAL_3289248a_45_flash_fwd_hdimdiff_bf16_split_softcap_sm90_cu_60c5005d_33284cuda3std6ranges3__45__cpo4swapE,@object
	.size		_ZN81_INTERNAL_3289248a_45_flash_fwd_hdimdiff_bf16_split_softcap_sm90_cu_60c5005d_33284cuda3std6ranges3__45__cpo4swapE,(.L_30 - _ZN81_INTERNAL_3289248a_45_flash_fwd_hdimdiff_bf16_split_softcap_sm90_cu_60c5005d_33284cuda3std6ranges3__45__cpo4swapE)
_ZN81_INTERNAL_3289248a_45_flash_fwd_hdimdiff_bf16_split_softcap_sm90_cu_60c5005d_33284cuda3std6ranges3__45__cpo4swapE:
	.zero		1
.L_30:


//--------------------- .nv.shared._ZN7cutlass13device_kernelIN5flash11enable_sm90INS1_16FlashAttnFwdSm90INS1_25CollectiveMainloopFwdSm90ILi2EN4cute5tupleIJNS5_1CILi1EEES8_S8_EEENS6_IJNS7_ILi128EEESA_NS7_ILi192EEEEEELi128ENS_10bfloat16_tEfNS_4arch4Sm90ELb0ELb0ELb1ELb1ELb0ELb0ELb0ELb1ELb1ELb1ELb1ELb0EEENS1_21CollectiveEpilogueFwdINS6_IJSA_SA_SA_EEES9_SD_SF_Li256ELb1ELb1ELb1ELb0EEENS1_36VarlenDynamicPersistentTileSchedulerILi128ELi128ELi256ELi128ELb1ELb1ELb1ELb0ELb1ELb1EEEEEEEEEvNT_6ParamsE --------------------------
	.section	.nv.shared._ZN7cutlass13device_kernelIN5flash11enable_sm90INS1_16FlashAttnFwdSm90INS1_25CollectiveMainloopFwdSm90ILi2EN4cute5tupleIJNS5_1CILi1EEES8_S8_EEENS6_IJNS7_ILi128EEESA_NS7_ILi192EEEEEELi128ENS_10bfloat16_tEfNS_4arch4Sm90ELb0ELb0ELb1ELb1ELb0ELb0ELb0ELb1ELb1ELb1ELb1ELb0EEENS1_21CollectiveEpilogueFwdINS6_IJSA_SA_SA_EEES9_SD_SF_Li256ELb1ELb1ELb1ELb0EEENS1_36VarlenDynamicPersistentTileSchedulerILi128ELi128ELi256ELi128ELb1ELb1ELb1ELb0ELb1ELb1EEEEEEEEEvNT_6ParamsE,"aw",@nobits
	.sectionflags	@""
	.align	16
	.zero		1024


//--------------------- .nv.shared._ZN7cutlass13device_kernelIN5flash11enable_sm90INS1_16FlashAttnFwdSm90INS1_25CollectiveMainloopFwdSm90ILi2EN4cute5tupleIJNS5_1CILi1EEES8_S8_EEENS6_IJNS7_ILi128EEESA_NS7_ILi192EEEEEELi128ENS_10bfloat16_tEfNS_4arch4Sm90ELb0ELb0ELb1ELb1ELb0ELb1ELb0ELb1ELb1ELb1ELb1ELb0EEENS1_21CollectiveEpilogueFwdINS6_IJSA_SA_SA_EEES9_SD_SF_Li256ELb1ELb1ELb1ELb0EEENS1_36VarlenDynamicPersistentTileSchedulerILi128ELi128ELi256ELi128ELb1ELb1ELb1ELb0ELb1ELb1EEEEEEEEEvNT_6ParamsE --------------------------
	.section	.nv.shared._ZN7cutlass13device_kernelIN5flash11enable_sm90INS1_16FlashAttnFwdSm90INS1_25CollectiveMainloopFwdSm90ILi2EN4cute5tupleIJNS5_1CILi1EEES8_S8_EEENS6_IJNS7_ILi128EEESA_NS7_ILi192EEEEEELi128ENS_10bfloat16_tEfNS_4arch4Sm90ELb0ELb0ELb1ELb1ELb0ELb1ELb0ELb1ELb1ELb1ELb1ELb0EEENS1_21CollectiveEpilogueFwdINS6_IJSA_SA_SA_EEES9_SD_SF_Li256ELb1ELb1ELb1ELb0EEENS1_36VarlenDynamicPersistentTileSchedulerILi128ELi128ELi256ELi128ELb1ELb1ELb1ELb0ELb1ELb1EEEEEEEEEvNT_6ParamsE,"aw",@nobits
	.sectionflags	@""
	.align	16
	.zero		1024


//--------------------- .nv.shared._ZN7cutlass13device_kernelIN5flash11enable_sm90INS1_16FlashAttnFwdSm90INS1_25CollectiveMainloopFwdSm90ILi2EN4cute5tupleIJNS5_1CILi1EEES8_S8_EEENS6_IJNS7_ILi128EEENS7_ILi96EEENS7_ILi192EEEEEELi128ENS_10bfloat16_tEfNS_4arch4Sm90ELb0ELb1ELb1ELb0ELb0ELb0ELb0ELb1ELb1ELb1ELb1ELb0EEENS1_21CollectiveEpilogueFwdINS6_IJSA_SA_SB_EEES9_SE_SG_Li256ELb0ELb1ELb1ELb0EEENS1_19SingleTileSchedulerILb0ELb1ELb1ELi128EEEEEEEEEvNT_6ParamsE --------------------------
	.section	.nv.shared._ZN7cutlass13device_kernelIN5flash11enable_sm90INS1_16FlashAttnFwdSm90INS1_25CollectiveMainloopFwdSm90ILi2EN4cute5tupleIJNS5_1CILi1EEES8_S8_EEENS6_IJNS7_ILi128EEENS7_ILi96EEENS7_ILi192EEEEEELi128ENS_10bfloat16_tEfNS_4arch4Sm90ELb0ELb1ELb1ELb0ELb0ELb0ELb0ELb1ELb1ELb1ELb1ELb0EEENS1_21CollectiveEpilogueFwdINS6_IJSA_SA_SB_EEES9_SE_SG_Li256ELb0ELb1ELb1ELb0EEENS1_19SingleTileSchedulerILb0ELb1ELb1ELi128EEEEEEEEEvNT_6ParamsE,"aw",@nobits
	.sectionflags	@""
	.align	16
	.zero		1024


//--------------------- .nv.shared._ZN7cutlass13device_kernelIN5flash11enable_sm90INS1_16FlashAttnFwdSm90INS1_25CollectiveMainloopFwdSm90ILi2EN4cute5tupleIJNS5_1CILi1EEES8_S8_EEENS6_IJNS7_ILi128EEENS7_ILi96EEENS7_ILi192EEEEEELi128ENS_10bfloat16_tEfNS_4arch4Sm90ELb0ELb1ELb1ELb1ELb0ELb0ELb0ELb1ELb1ELb1ELb1ELb0EEENS1_21CollectiveEpilogueFwdINS6_IJSA_SA_SB_EEES9_SE_SG_Li256ELb1ELb1ELb1ELb0EEENS1_36VarlenDynamicPersistentTileSchedulerILi128ELi96ELi256ELi128ELb1ELb1ELb1ELb1ELb0ELb1EEEEEEEEEvNT_6ParamsE --------------------------
	.section	.nv.shared._ZN7cutlass13device_kernelIN5flash11enable_sm90INS1_16FlashAttnFwdSm90INS1_25CollectiveMainloopFwdSm90ILi2EN4cute5tupleIJNS5_1CILi1EEES8_S8_EEENS6_IJNS7_ILi128EEENS7_ILi96EEENS7_ILi192EEEEEELi128ENS_10bfloat16_tEfNS_4arch4Sm90ELb0ELb1ELb1ELb1ELb0ELb0ELb0ELb1ELb1ELb1ELb1ELb0EEENS1_21CollectiveEpilogueFwdINS6_IJSA_SA_SB_EEES9_SE_SG_Li256ELb1ELb1ELb1ELb0EEENS1_36VarlenDynamicPersistentTileSchedulerILi128ELi96ELi256ELi128ELb1ELb1ELb1ELb1ELb0ELb1EEEEEEEEEvNT_6ParamsE,"aw",@nobits
	.sectionflags	@""
	.align	16
	.zero		1024


//--------------------- .nv.shared._ZN7cutlass13device_kernelIN5flash11enable_sm90INS1_16FlashAttnFwdSm90INS1_25CollectiveMainloopFwdSm90ILi2EN4cute5tupleIJNS5_1CILi1EEES8_S8_EEENS6_IJNS7_ILi128EEENS7_ILi96EEENS7_ILi192EEEEEELi128ENS_10bfloat16_tEfNS_4arch4Sm90ELb0ELb1ELb1ELb1ELb0ELb1ELb0ELb1ELb1ELb1ELb1ELb0EEENS1_21CollectiveEpilogueFwdINS6_IJSA_SA_SB_EEES9_SE_SG_Li256ELb1ELb1ELb1ELb0EEENS1_36VarlenDynamicPersistentTileSchedulerILi128ELi96ELi256ELi128ELb1ELb1ELb1ELb1ELb0ELb1EEEEEEEEEvNT_6ParamsE --------------------------
	.section	.nv.shared._ZN7cutlass13device_kernelIN5flash11enable_sm90INS1_16FlashAttnFwdSm90INS1_25CollectiveMainloopFwdSm90ILi2EN4cute5tupleIJNS5_1CILi1EEES8_S8_EEENS6_IJNS7_ILi128EEENS7_ILi96EEENS7_ILi192EEEEEELi128ENS_10bfloat16_tEfNS_4arch4Sm90ELb0ELb1ELb1ELb1ELb0ELb1ELb0ELb1ELb1ELb1ELb1ELb0EEENS1_21CollectiveEpilogueFwdINS6_IJSA_SA_SB_EEES9_SE_SG_Li256ELb1ELb1ELb1ELb0EEENS1_36VarlenDynamicPersistentTileSchedulerILi128ELi96ELi256ELi128ELb1ELb1ELb1ELb1ELb0ELb1EEEEEEEEEvNT_6ParamsE,"aw",@nobits
	.sectionflags	@""
	.align	16
	.zero		1024


//--------------------- .nv.shared._ZN7cutlass13device_kernelIN5flash11enable_sm90INS1_16FlashAttnFwdSm90INS1_25CollectiveMainloopFwdSm90ILi2EN4cute5tupleIJNS5_1CILi1EEES8_S8_EEENS6_IJNS7_ILi128EEESA_NS7_ILi192EEEEEELi128ENS_10bfloat16_tEfNS_4arch4Sm90ELb1ELb0ELb1ELb0ELb0ELb0ELb0ELb1ELb1ELb1ELb1ELb0EEENS1_21CollectiveEpilogueFwdINS6_IJSA_SA_SA_EEES9_SD_SF_Li256ELb0ELb1ELb1ELb0EEENS1_19SingleTileSchedulerILb0ELb1ELb1ELi128EEEEEEEEEvNT_6ParamsE --------------------------
	.section	.nv.shared._ZN7cutlass13device_kernelIN5flash11enable_sm90INS1_16FlashAttnFwdSm90INS1_25CollectiveMainloopFwdSm90ILi2EN4cute5tupleIJNS5_1CILi1EEES8_S8_EEENS6_IJNS7_ILi128EEESA_NS7_ILi192EEEEEELi128ENS_10bfloat16_tEfNS_4arch4Sm90ELb1ELb0ELb1ELb0ELb0ELb0ELb0ELb1ELb1ELb1ELb1ELb0EEENS1_21CollectiveEpilogueFwdINS6_IJSA_SA_SA_EEES9_SD_SF_Li256ELb0ELb1ELb1ELb0EEENS1_19SingleTileSchedulerILb0ELb1ELb1ELi128EEEEEEEEEvNT_6ParamsE,"aw",@nobits
	.sectionflags	@""
	.align	16
	.zero		1024


//--------------------- .nv.shared._ZN7cutlass13device_kernelIN5flash11enable_sm90INS1_16FlashAttnFwdSm90INS1_25CollectiveMainloopFwdSm90ILi2EN4cute5tupleIJNS5_1CILi1EEES8_S8_EEENS6_IJNS7_ILi128EEESA_NS7_ILi192EEEEEELi128ENS_10bfloat16_tEfNS_4arch4Sm90ELb1ELb0ELb1ELb1ELb0ELb0ELb0ELb1ELb1ELb1ELb1ELb0EEENS1_21CollectiveEpilogueFwdINS6_IJSA_SA_SA_EEES9_SD_SF_Li256ELb1ELb1ELb1ELb0EEENS1_36VarlenDynamicPersistentTileSchedulerILi128ELi128ELi256ELi128ELb1ELb1ELb1ELb1ELb1ELb1EEEEEEEEEvNT_6ParamsE --------------------------
	.section	.nv.shared._ZN7cutlass13device_kernelIN5flash11enable_sm90INS1_16FlashAttnFwdSm90INS1_25CollectiveMainloopFwdSm90ILi2EN4cute5tupleIJNS5_1CILi1EEES8_S8_EEENS6_IJNS7_ILi128EEESA_NS7_ILi192EEEEEELi128ENS_10bfloat16_tEfNS_4arch4Sm90ELb1ELb0ELb1ELb1ELb0ELb0ELb0ELb1ELb1ELb1ELb1ELb0EEENS1_21CollectiveEpilogueFwdINS6_IJSA_SA_SA_EEES9_SD_SF_Li256ELb1ELb1ELb1ELb0EEENS1_36VarlenDynamicPersistentTileSchedulerILi128ELi128ELi256ELi128ELb1ELb1ELb1ELb1ELb1ELb1EEEEEEEEEvNT_6ParamsE,"aw",@nobits
	.sectionflags	@""
	.align	16
	.zero		1024


//--------------------- .nv.shared._ZN7cutlass13device_kernelIN5flash11enable_sm90INS1_16FlashAttnFwdSm90INS1_25CollectiveMainloopFwdSm90ILi2EN4cute5tupleIJNS5_1CILi1EEES8_S8_EEENS6_IJNS7_ILi128EEESA_NS7_ILi192EEEEEELi128ENS_10bfloat16_tEfNS_4arch4Sm90ELb1ELb0ELb1ELb1ELb0ELb1ELb0ELb1ELb1ELb1ELb1ELb0EEENS1_21CollectiveEpilogueFwdINS6_IJSA_SA_SA_EEES9_SD_SF_Li256ELb1ELb1ELb1ELb0EEENS1_36VarlenDynamicPersistentTileSchedulerILi128ELi128ELi256ELi128ELb1ELb1ELb1ELb1ELb1ELb1EEEEEEEEEvNT_6ParamsE --------------------------
	.section	.nv.shared._ZN7cutlass13device_kernelIN5flash11enable_sm90INS1_16FlashAttnFwdSm90INS1_25CollectiveMainloopFwdSm90ILi2EN4cute5tupleIJNS5_1CILi1EEES8_S8_EEENS6_IJNS7_ILi128EEESA_NS7_ILi192EEEEEELi128ENS_10bfloat16_tEfNS_4arch4Sm90ELb1ELb0ELb1ELb1ELb0ELb1ELb0ELb1ELb1ELb1ELb1ELb0EEENS1_21CollectiveEpilogueFwdINS6_IJSA_SA_SA_EEES9_SD_SF_Li256ELb1ELb1ELb1ELb0EEENS1_36VarlenDynamicPersistentTileSchedulerILi128ELi128ELi256ELi128ELb1ELb1ELb1ELb1ELb1ELb1EEEEEEEEEvNT_6ParamsE,"aw",@nobits
	.sectionflags	@""
	.align	16
	.zero		1024


//--------------------- .nv.shared._ZN7cutlass13device_kernelIN5flash11enable_sm90INS1_16FlashAttnFwdSm90INS1_25CollectiveMainloopFwdSm90ILi2EN4cute5tupleIJNS5_1CILi1EEES8_S8_EEENS6_IJNS7_ILi64EEESA_SA_EEELi512ENS_10bfloat16_tEfNS_4arch4Sm90ELb0ELb0ELb1ELb0ELb0ELb0ELb0ELb0ELb0ELb1ELb1ELb0EEENS1_21CollectiveEpilogueFwdINS6_IJSA_NS7_ILi512EEESA_EEES9_SC_SE_Li256ELb0ELb1ELb1ELb0EEENS1_19SingleTileSchedulerILb0ELb1ELb1ELi64EEEEEEEEEvNT_6ParamsE --------------------------
	.section	.nv.shared._ZN7cutlass13device_kernelIN5flash11enable_sm90INS1_16FlashAttnFwdSm90INS1_25CollectiveMainloopFwdSm90ILi2EN4cute5tupleIJNS5_1CILi1EEES8_S8_EEENS6_IJNS7_ILi64EEESA_SA_EEELi512ENS_10bfloat16_tEfNS_4arch4Sm90ELb0ELb0ELb1ELb0ELb0ELb0ELb0ELb0ELb0ELb1ELb1ELb0EEENS1_21CollectiveEpilogueFwdINS6_IJSA_NS7_ILi512EEESA_EEES9_SC_SE_Li256ELb0ELb1ELb1ELb0EEENS1_19SingleTileSchedulerILb0ELb1ELb1ELi64EEEEEEEEEvNT_6ParamsE,"aw",@nobits
	.sectionflags	@""
	.align	16
	.zero		1024


//--------------------- .nv.shared._ZN7cutlass13device_kernelIN5flash11enable_sm90INS1_16FlashAttnFwdSm90INS1_25CollectiveMainloopFwdSm90ILi2EN4cute5tupleIJNS5_1CILi1EEES8_S8_EEENS6_IJNS7_ILi64EEESA_SA_EEELi512ENS_10bfloat16_tEfNS_4arch4Sm90ELb0ELb0ELb1ELb0ELb0ELb0ELb1ELb0ELb0ELb1ELb1ELb0EEENS1_21CollectiveEpilogueFwdINS6_IJSA_NS7_ILi512EEESA_EEES9_SC_SE_Li256ELb0ELb1ELb1ELb0EEENS1_19SingleTileSchedulerILb0ELb1ELb1ELi64EEEEEEEEEvNT_6ParamsE --------------------------
	.section	.nv.shared._ZN7cutlass13device_kernelIN5flash11enable_sm90INS1_16FlashAttnFwdSm90INS1_25CollectiveMainloopFwdSm90ILi2EN4cute5tupleIJNS5_1CILi1EEES8_S8_EEENS6_IJNS7_ILi64EEESA_SA_EEELi512ENS_10bfloat16_tEfNS_4arch4Sm90ELb0ELb0ELb1ELb0ELb0ELb0ELb1ELb0ELb0ELb1ELb1ELb0EEENS1_21CollectiveEpilogueFwdINS6_IJSA_NS7_ILi512EEESA_EEES9_SC_SE_Li256ELb0ELb1ELb1ELb0EEENS1_19SingleTileSchedulerILb0ELb1ELb1ELi64EEEEEEEEEvNT_6ParamsE,"aw",@nobits
	.sectionflags	@""
	.align	16
	.zero		1024


//--------------------- .nv.shared._ZN7cutlass13device_kernelIN5flash11enable_sm90INS1_16FlashAttnFwdSm90INS1_25CollectiveMainloopFwdSm90ILi2EN4cute5tupleIJNS5_1CILi1EEES8_S8_EEENS6_IJNS7_ILi64EEESA_SA_EEELi512ENS_10bfloat16_tEfNS_4arch4Sm90ELb0ELb0ELb1ELb1ELb0ELb0ELb0ELb0ELb0ELb1ELb1ELb0EEENS1_21CollectiveEpilogueFwdINS6_IJSA_NS7_ILi512EEESA_EEES9_SC_SE_Li256ELb1ELb1ELb1ELb0EEENS1_36VarlenDynamicPersistentTileSchedulerILi64ELi64ELi256ELi128ELb1ELb1ELb1ELb0ELb1ELb1EEEEEEEEEvNT_6ParamsE --------------------------
	.section	.nv.shared._ZN7cutlass13device_kernelIN5flash11enable_sm90INS1_16FlashAttnFwdSm90INS1_25CollectiveMainloopFwdSm90ILi2EN4cute5tupleIJNS5_1CILi1EEES8_S8_EEENS6_IJNS7_ILi64EEESA_SA_EEELi512ENS_10bfloat16_tEfNS_4arch4Sm90ELb0ELb0ELb1ELb1ELb0ELb0ELb0ELb0ELb0ELb1ELb1ELb0EEENS1_21CollectiveEpilogueFwdINS6_IJSA_NS7_ILi512EEESA_EEES9_SC_SE_Li256ELb1ELb1ELb1ELb0EEENS1_36VarlenDynamicPersistentTileSchedulerILi64ELi64ELi256ELi128ELb1ELb1ELb1ELb0ELb1ELb1EEEEEEEEEvNT_6ParamsE,"aw",@nobits
	.sectionflags	@""
	.align	16
	.zero		1024


//--------------------- .nv.shared._ZN7cutlass13device_kernelIN5flash11enable_sm90INS1_16FlashAttnFwdSm90INS1_25CollectiveMainloopFwdSm90ILi2EN4cute5tupleIJNS5_1CILi1EEES8_S8_EEENS6_IJNS7_ILi64EEESA_SA_EEELi512ENS_10bfloat16_tEfNS_4arch4Sm90ELb0ELb0ELb1ELb1ELb0ELb1ELb0ELb0ELb0ELb1ELb1ELb0EEENS1_21CollectiveEpilogueFwdINS6_IJSA_NS7_ILi512EEESA_EEES9_SC_SE_Li256ELb1ELb1ELb1ELb0EEENS1_36VarlenDynamicPersistentTileSchedulerILi64ELi64ELi256ELi128ELb1ELb1ELb1ELb0ELb1ELb1EEEEEEEEEvNT_6ParamsE --------------------------
	.section	.nv.shared._ZN7cutlass13device_kernelIN5flash11enable_sm90INS1_16FlashAttnFwdSm90INS1_25CollectiveMainloopFwdSm90ILi2EN4cute5tupleIJNS5_1CILi1EEES8_S8_EEENS6_IJNS7_ILi64EEESA_SA_EEELi512ENS_10bfloat16_tEfNS_4arch4Sm90ELb0ELb0ELb1ELb1ELb0ELb1ELb0ELb0ELb0ELb1ELb1ELb0EEENS1_21CollectiveEpilogueFwdINS6_IJSA_NS7_ILi512EEESA_EEES9_SC_SE_Li256ELb1ELb1ELb1ELb0EEENS1_36VarlenDynamicPersistentTileSchedulerILi64ELi64ELi256ELi128ELb1ELb1ELb1ELb0ELb1ELb1EEEEEEEEEvNT_6ParamsE,"aw",@nobits
	.sectionflags	@""
	.align	16
	.zero		1024


//--------------------- .nv.shared._ZN7cutlass13device_kernelIN5flash11enable_sm90INS1_16FlashAttnFwdSm90INS1_25CollectiveMainloopFwdSm90ILi2EN4cute5tupleIJNS5_1CILi1EEES8_S8_EEENS6_IJNS7_ILi64EEESA_SA_EEELi512ENS_10bfloat16_tEfNS_4arch4Sm90ELb0ELb0ELb1ELb1ELb0ELb0ELb1ELb0ELb0ELb1ELb1ELb0EEENS1_21CollectiveEpilogueFwdINS6_IJSA_NS7_ILi512EEESA_EEES9_SC_SE_Li256ELb1ELb1ELb1ELb0EEENS1_36VarlenDynamicPersistentTileSchedulerILi64ELi64ELi256ELi128ELb1ELb1ELb1ELb0ELb1ELb1EEEEEEEEEvNT_6ParamsE --------------------------
	.section	.nv.shared._ZN7cutlass13device_kernelIN5flash11enable_sm90INS1_16FlashAttnFwdSm90INS1_25CollectiveMainloopFwdSm90ILi2EN4cute5tupleIJNS5_1CILi1EEES8_S8_EEENS6_IJNS7_ILi64EEESA_SA_EEELi512ENS_10bfloat16_tEfNS_4arch4Sm90ELb0ELb0ELb1ELb1ELb0ELb0ELb1ELb0ELb0ELb1ELb1ELb0EEENS1_21CollectiveEpilogueFwdINS6_IJSA_NS7_ILi512EEESA_EEES9_SC_SE_Li256ELb1ELb1ELb1ELb0EEENS1_36VarlenDynamicPersistentTileSchedulerILi64ELi64ELi256ELi128ELb1ELb1ELb1ELb0ELb1ELb1EEEEEEEEEvNT_6ParamsE,"aw",@nobits
	.sectionflags	@""
	.align	16
	.zero		1024


//--------------------- .nv.shared._ZN7cutlass13device_kernelIN5flash11enable_sm90INS1_16FlashAttnFwdSm90INS1_25CollectiveMainloopFwdSm90ILi2EN4cute5tupleIJNS5_1CILi1EEES8_S8_EEENS6_IJNS7_ILi64EEESA_SA_EEELi512ENS_10bfloat16_tEfNS_4arch4Sm90ELb0ELb0ELb1ELb1ELb0ELb1ELb1ELb0ELb0ELb1ELb1ELb0EEENS1_21CollectiveEpilogueFwdINS6_IJSA_NS7_ILi512EEESA_EEES9_SC_SE_Li256ELb1ELb1ELb1ELb0EEENS1_36VarlenDynamicPersistentTileSchedulerILi64ELi64ELi256ELi128ELb1ELb1ELb1ELb0ELb1ELb1EEEEEEEEEvNT_6ParamsE --------------------------
	.section	.nv.shared._ZN7cutlass13device_kernelIN5flash11enable_sm90INS1_16FlashAttnFwdSm90INS1_25CollectiveMainloopFwdSm90ILi2EN4cute5tupleIJNS5_1CILi1EEES8_S8_EEENS6_IJNS7_ILi64EEESA_SA_EEELi512ENS_10bfloat16_tEfNS_4arch4Sm90ELb0ELb0ELb1ELb1ELb0ELb1ELb1ELb0ELb0ELb1ELb1ELb0EEENS1_21CollectiveEpilogueFwdINS6_IJSA_NS7_ILi512EEESA_EEES9_SC_SE_Li256ELb1ELb1ELb1ELb0EEENS1_36VarlenDynamicPersistentTileSchedulerILi64ELi64ELi256ELi128ELb1ELb1ELb1ELb0ELb1ELb1EEEEEEEEEvNT_6ParamsE,"aw",@nobits
	.sectionflags	@""
	.align	16
	.zero		1024


//--------------------- .nv.shared._ZN7cutlass13device_kernelIN5flash11enable_sm90INS1_16FlashAttnFwdSm90INS1_25CollectiveMainloopFwdSm90ILi2EN4cute5tupleIJNS5_1CILi1EEES8_S8_EEENS6_IJNS7_ILi64EEESA_SA_EEELi512ENS_10bfloat16_tEfNS_4arch4Sm90ELb0ELb1ELb1ELb0ELb0ELb0ELb0ELb0ELb0ELb1ELb1ELb0EEENS1_21CollectiveEpilogueFwdINS6_IJSA_NS7_ILi512EEESA_EEES9_SC_SE_Li256ELb0ELb1ELb1ELb0EEENS1_19SingleTileSchedulerILb0ELb1ELb1ELi64EEEEEEEEEvNT_6ParamsE --------------------------
	.section	.nv.shared._ZN7cutlass13device_kernelIN5flash11enable_sm90INS1_16FlashAttnFwdSm90INS1_25CollectiveMainloopFwdSm90ILi2EN4cute5tupleIJNS5_1CILi1EEES8_S8_EEENS6_IJNS7_ILi64EEESA_SA_EEELi512ENS_10bfloat16_tEfNS_4arch4Sm90ELb0ELb1ELb1ELb0ELb0ELb0ELb0ELb0ELb0ELb1ELb1ELb0EEENS1_21CollectiveEpilogueFwdINS6_IJSA_NS7_ILi512EEESA_EEES9_SC_SE_Li256ELb0ELb1ELb1ELb0EEENS1_19SingleTileSchedulerILb0ELb1ELb1ELi64EEEEEEEEEvNT_6ParamsE,"aw",@nobits
	.sectionflags	@""
	.align	16
	.zero		1024


//--------------------- .nv.shared._ZN7cutlass13device_kernelIN5flash11enable_sm90INS1_16FlashAttnFwdSm90INS1_25CollectiveMainloopFwdSm90ILi2EN4cute5tupleIJNS5_1CILi1EEES8_S8_EEENS6_IJNS7_ILi64EEESA_SA_EEELi512ENS_10bfloat16_tEfNS_4arch4Sm90ELb0ELb1ELb1ELb0ELb0ELb0ELb1ELb0ELb0ELb1ELb1ELb0EEENS1_21CollectiveEpilogueFwdINS6_IJSA_NS7_ILi512EEESA_EEES9_SC_SE_Li256ELb0ELb1ELb1ELb0EEENS1_19SingleTileSchedulerILb0ELb1ELb1ELi64EEEEEEEEEvNT_6ParamsE --------------------------
	.section	.nv.shared._ZN7cutlass13device_kernelIN5flash11enable_sm90INS1_16FlashAttnFwdSm90INS1_25CollectiveMainloopFwdSm90ILi2EN4cute5tupleIJNS5_1CILi1EEES8_S8_EEENS6_IJNS7_ILi64EEESA_SA_EEELi512ENS_10bfloat16_tEfNS_4arch4Sm90ELb0ELb1ELb1ELb0ELb0ELb0ELb1ELb0ELb0ELb1ELb1ELb0EEENS1_21CollectiveEpilogueFwdINS6_IJSA_NS7_ILi512EEESA_EEES9_SC_SE_Li256ELb0ELb1ELb1ELb0EEENS1_19SingleTileSchedulerILb0ELb1ELb1ELi64EEEEEEEEEvNT_6ParamsE,"aw",@nobits
	.sectionflags	@""
	.align	16
	.zero		1024


//--------------------- .nv.shared._ZN7cutlass13device_kernelIN5flash11enable_sm90INS1_16FlashAttnFwdSm90INS1_25CollectiveMainloopFwdSm90ILi2EN4cute5tupleIJNS5_1CILi1EEES8_S8_EEENS6_IJNS7_ILi64EEESA_SA_EEELi512ENS_10bfloat16_tEfNS_4arch4Sm90ELb0ELb1ELb1ELb1ELb0ELb0ELb0ELb0ELb0ELb1ELb1ELb0EEENS1_21CollectiveEpilogueFwdINS6_IJSA_NS7_ILi512EEESA_EEES9_SC_SE_Li256ELb1ELb1ELb1ELb0EEENS1_36VarlenDynamicPersistentTileSchedulerILi64ELi64ELi256ELi128ELb1ELb1ELb1ELb1ELb0ELb1EEEEEEEEEvNT_6ParamsE --------------------------
	.section	.nv.shared._ZN7cutlass13device_kernelIN5flash11enable_sm90INS1_16FlashAttnFwdSm90INS1_25CollectiveMainloopFwdSm90ILi2EN4cute5tupleIJNS5_1CILi1EEES8_S8_EEENS6_IJNS7_ILi64EEESA_SA_EEELi512ENS_10bfloat16_tEfNS_4arch4Sm90ELb0ELb1ELb1ELb1ELb0ELb0ELb0ELb0ELb0ELb1ELb1ELb0EEENS1_21CollectiveEpilogueFwdINS6_IJSA_NS7_ILi512EEESA_EEES9_SC_SE_Li256ELb1ELb1ELb1ELb0EEENS1_36VarlenDynamicPersistentTileSchedulerILi64ELi64ELi256ELi128ELb1ELb1ELb1ELb1ELb0ELb1EEEEEEEEEvNT_6ParamsE,"aw",@nobits
	.sectionflags	@""
	.align	16
	.zero		1024


//--------------------- .nv.shared._ZN7cutlass13device_kernelIN5flash11enable_sm90INS1_16FlashAttnFwdSm90INS1_25CollectiveMainloopFwdSm90ILi2EN4cute5tupleIJNS5_1CILi1EEES8_S8_EEENS6_IJNS7_ILi64EEESA_SA_EEELi512ENS_10bfloat16_tEfNS_4arch4Sm90ELb0ELb1ELb1ELb1ELb0ELb1ELb0ELb0ELb0ELb1ELb1ELb0EEENS1_21CollectiveEpilogueFwdINS6_IJSA_NS7_ILi512EEESA_EEES9_SC_SE_Li256ELb1ELb1ELb1ELb0EEENS1_36VarlenDynamicPersistentTileSchedulerILi64ELi64ELi256ELi128ELb1ELb1ELb1ELb1ELb0ELb1EEEEEEEEEvNT_6ParamsE --------------------------
	.section	.nv.shared._ZN7cutlass13device_kernelIN5flash11enable_sm90INS1_16FlashAttnFwdSm90INS1_25CollectiveMainloopFwdSm90ILi2EN4cute5tupleIJNS5_1CILi1EEES8_S8_EEENS6_IJNS7_ILi64EEESA_SA_EEELi512ENS_10bfloat16_tEfNS_4arch4Sm90ELb0ELb1ELb1ELb1ELb0ELb1ELb0ELb0ELb0ELb1ELb1ELb0EEENS1_21CollectiveEpilogueFwdINS6_IJSA_NS7_ILi512EEESA_EEES9_SC_SE_Li256ELb1ELb1ELb1ELb0EEENS1_36VarlenDynamicPersistentTileSchedulerILi64ELi64ELi256ELi128ELb1ELb1ELb1ELb1ELb0ELb1EEEEEEEEEvNT_6ParamsE,"aw",@nobits
	.sectionflags	@""
	.align	16
	.zero		1024


//--------------------- .nv.shared._ZN7cutlass13device_kernelIN5flash11enable_sm90INS1_16FlashAttnFwdSm90INS1_25CollectiveMainloopFwdSm90ILi2EN4cute5tupleIJNS5_1CILi1EEES8_S8_EEENS6_IJNS7_ILi64EEESA_SA_EEELi512ENS_10bfloat16_tEfNS_4arch4Sm90ELb0ELb1ELb1ELb1ELb0ELb0ELb1ELb0ELb0ELb1ELb1ELb0EEENS1_21CollectiveEpilogueFwdINS6_IJSA_NS7_ILi512EEESA_EEES9_SC_SE_Li256ELb1ELb1ELb1ELb0EEENS1_36VarlenDynamicPersistentTileSchedulerILi64ELi64ELi256ELi128ELb1ELb1ELb1ELb1ELb0ELb1EEEEEEEEEvNT_6ParamsE --------------------------
	.section	.nv.shared._ZN7cutlass13device_kernelIN5flash11enable_sm90INS1_16FlashAttnFwdSm90INS1_25CollectiveMainloopFwdSm90ILi2EN4cute5tupleIJNS5_1CILi1EEES8_S8_EEENS6_IJNS7_ILi64EEESA_SA_EEELi512ENS_10bfloat16_tEfNS_4arch4Sm90ELb0ELb1ELb1ELb1ELb0ELb0ELb1ELb0ELb0ELb1ELb1ELb0EEENS1_21CollectiveEpilogueFwdINS6_IJSA_NS7_ILi512EEESA_EEES9_SC_SE_Li256ELb1ELb1ELb1ELb0EEENS1_36VarlenDynamicPersistentTileSchedulerILi64ELi64ELi256ELi128ELb1ELb1ELb1ELb1ELb0ELb1EEEEEEEEEvNT_6ParamsE,"aw",@nobits
	.sectionflags	@""
	.align	16
	.zero		1024


//--------------------- .nv.shared._ZN7cutlass13device_kernelIN5flash11enable_sm90INS1_16FlashAttnFwdSm90INS1_25CollectiveMainloopFwdSm90ILi2EN4cute5tupleIJNS5_1CILi1EEES8_S8_EEENS6_IJNS7_ILi64EEESA_SA_EEELi512ENS_10bfloat16_tEfNS_4arch4Sm90ELb0ELb1ELb1ELb1ELb0ELb1ELb1ELb0ELb0ELb1ELb1ELb0EEENS1_21CollectiveEpilogueFwdINS6_IJSA_NS7_ILi512EEESA_EEES9_SC_SE_Li256ELb1ELb1ELb1ELb0EEENS1_36VarlenDynamicPersistentTileSchedulerILi64ELi64ELi256ELi128ELb1ELb1ELb1ELb1ELb0ELb1EEEEEEEEEvNT_6ParamsE --------------------------
	.section	.nv.shared._ZN7cutlass13device_kernelIN5flash11enable_sm90INS1_16FlashAttnFwdSm90INS1_25CollectiveMainloopFwdSm90ILi2EN4cute5tupleIJNS5_1CILi1EEES8_S8_EEENS6_IJNS7_ILi64EEESA_SA_EEELi512ENS_10bfloat16_tEfNS_4arch4Sm90ELb0ELb1ELb1ELb1ELb0ELb1ELb1ELb0ELb0ELb1ELb1ELb0EEENS1_21CollectiveEpilogueFwdINS6_IJSA_NS7_ILi512EEESA_EEES9_SC_SE_Li256ELb1ELb1ELb1ELb0EEENS1_36VarlenDynamicPersistentTileSchedulerILi64ELi64ELi256ELi128ELb1ELb1ELb1ELb1ELb0ELb1EEEEEEEEEvNT_6ParamsE,"aw",@nobits
	.sectionflags	@""
	.align	16
	.zero		1024


//--------------------- .nv.shared._ZN7cutlass13device_kernelIN5flash11enable_sm90INS1_16FlashAttnFwdSm90INS1_25CollectiveMainloopFwdSm90ILi2EN4cute5tupleIJNS5_1CILi1EEES8_S8_EEENS6_IJNS7_ILi64EEESA_SA_EEELi512ENS_10bfloat16_tEfNS_4arch4Sm90ELb1ELb0ELb1ELb0ELb0ELb0ELb0ELb0ELb0ELb1ELb1ELb0EEENS1_21CollectiveEpilogueFwdINS6_IJSA_NS7_ILi512EEESA_EEES9_SC_SE_Li256ELb0ELb1ELb1ELb0EEENS1_19SingleTileSchedulerILb0ELb1ELb1ELi64EEEEEEEEEvNT_6ParamsE --------------------------
	.section	.nv.shared._ZN7cutlass13device_kernelIN5flash11enable_sm90INS1_16FlashAttnFwdSm90INS1_25CollectiveMainloopFwdSm90ILi2EN4cute5tupleIJNS5_1CILi1EEES8_S8_EEENS6_IJNS7_ILi64EEESA_SA_EEELi512ENS_10bfloat16_tEfNS_4arch4Sm90ELb1ELb0ELb1ELb0ELb0ELb0ELb0ELb0ELb0ELb1ELb1ELb0EEENS1_21CollectiveEpilogueFwdINS6_IJSA_NS7_ILi512EEESA_EEES9_SC_SE_Li256ELb0ELb1ELb1ELb0EEENS1_19SingleTileSchedulerILb0ELb1ELb1ELi64EEEEEEEEEvNT_6ParamsE,"aw",@nobits
	.sectionflags	@""
	.align	16
	.zero		1024


//--------------------- .nv.shared._ZN7cutlass13device_kernelIN5flash11enable_sm90INS1_16FlashAttnFwdSm90INS1_25CollectiveMainloopFwdSm90ILi2EN4cute5tupleIJNS5_1CILi1EEES8_S8_EEENS6_IJNS7_ILi64EEESA_SA_EEELi512ENS_10bfloat16_tEfNS_4arch4Sm90ELb1ELb0ELb1ELb0ELb0ELb0ELb1ELb0ELb0ELb1ELb1ELb0EEENS1_21CollectiveEpilogueFwdINS6_IJSA_NS7_ILi512EEESA_EEES9_SC_SE_Li256ELb0ELb1ELb1ELb0EEENS1_19SingleTileSchedulerILb0ELb1ELb1ELi64EEEEEEEEEvNT_6ParamsE --------------------------
	.section	.nv.shared._ZN7cutlass13device_kernelIN5flash11enable_sm90INS1_16FlashAttnFwdSm90INS1_25CollectiveMainloopFwdSm90ILi2EN4cute5tupleIJNS5_1CILi1EEES8_S8_EEENS6_IJNS7_ILi64EEESA_SA_EEELi512ENS_10bfloat16_tEfNS_4arch4Sm90ELb1ELb0ELb1ELb0ELb0ELb0ELb1ELb0ELb0ELb1ELb1ELb0EEENS1_21CollectiveEpilogueFwdINS6_IJSA_NS7_ILi512EEESA_EEES9_SC_SE_Li256ELb0ELb1ELb1ELb0EEENS1_19SingleTileSchedulerILb0ELb1ELb1ELi64EEEEEEEEEvNT_6ParamsE,"aw",@nobits
	.sectionflags	@""
	.align	16
	.zero		1024


//--------------------- .nv.shared._ZN7cutlass13device_kernelIN5flash11enable_sm90INS1_16FlashAttnFwdSm90INS1_25CollectiveMainloopFwdSm90ILi2EN4cute5tupleIJNS5_1CILi1EEES8_S8_EEENS6_IJNS7_ILi64EEESA_SA_EEELi512ENS_10bfloat16_tEfNS_4arch4Sm90ELb1ELb0ELb1ELb1ELb0ELb0ELb0ELb0ELb0ELb1ELb1ELb0EEENS1_21CollectiveEpilogueFwdINS6_IJSA_NS7_ILi512EEESA_EEES9_SC_SE_Li256ELb1ELb1ELb1ELb0EEENS1_36VarlenDynamicPersistentTileSchedulerILi64ELi64ELi256ELi128ELb1ELb1ELb1ELb1ELb1ELb1EEEEEEEEEvNT_6ParamsE --------------------------
	.section	.nv.shared._ZN7cutlass13device_kernelIN5flash11enable_sm90INS1_16FlashAttnFwdSm90INS1_25CollectiveMainloopFwdSm90ILi2EN4cute5tupleIJNS5_1CILi1EEES8_S8_EEENS6_IJNS7_ILi64EEESA_SA_EEELi512ENS_10bfloat16_tEfNS_4arch4Sm90ELb1ELb0ELb1ELb1ELb0ELb0ELb0ELb0ELb0ELb1ELb1ELb0EEENS1_21CollectiveEpilogueFwdINS6_IJSA_NS7_ILi512EEESA_EEES9_SC_SE_Li256ELb1ELb1ELb1ELb0EEENS1_36VarlenDynamicPersistentTileSchedulerILi64ELi64ELi256ELi128ELb1ELb1ELb1ELb1ELb1ELb1EEEEEEEEEvNT_6ParamsE,"aw",@nobits
	.sectionflags	@""
	.align	16
	.zero		1024


//--------------------- .nv.shared._ZN7cutlass13device_kernelIN5flash11enable_sm90INS1_16FlashAttnFwdSm90INS1_25CollectiveMainloopFwdSm90ILi2EN4cute5tupleIJNS5_1CILi1EEES8_S8_EEENS6_IJNS7_ILi64EEESA_SA_EEELi512ENS_10bfloat16_tEfNS_4arch4Sm90ELb1ELb0ELb1ELb1ELb0ELb1ELb0ELb0ELb0ELb1ELb1ELb0EEENS1_21CollectiveEpilogueFwdINS6_IJSA_NS7_ILi512EEESA_EEES9_SC_SE_Li256ELb1ELb1ELb1ELb0EEENS1_36VarlenDynamicPersistentTileSchedulerILi64ELi64ELi256ELi128ELb1ELb1ELb1ELb1ELb1ELb1EEEEEEEEEvNT_6ParamsE --------------------------
	.section	.nv.shared._ZN7cutlass13device_kernelIN5flash11enable_sm90INS1_16FlashAttnFwdSm90INS1_25CollectiveMainloopFwdSm90ILi2EN4cute5tupleIJNS5_1CILi1EEES8_S8_EEENS6_IJNS7_ILi64EEESA_SA_EEELi512ENS_10bfloat16_tEfNS_4arch4Sm90ELb1ELb0ELb1ELb1ELb0ELb1ELb0ELb0ELb0ELb1ELb1ELb0EEENS1_21CollectiveEpilogueFwdINS6_IJSA_NS7_ILi512EEESA_EEES9_SC_SE_Li256ELb1ELb1ELb1ELb0EEENS1_36VarlenDynamicPersistentTileSchedulerILi64ELi64ELi256ELi128ELb1ELb1ELb1ELb1ELb1ELb1EEEEEEEEEvNT_6ParamsE,"aw",@nobits
	.sectionflags	@""
	.align	16
	.zero		1024


//--------------------- .nv.shared._ZN7cutlass13device_kernelIN5flash11enable_sm90INS1_16FlashAttnFwdSm90INS1_25CollectiveMainloopFwdSm90ILi2EN4cute5tupleIJNS5_1CILi1EEES8_S8_EEENS6_IJNS7_ILi64EEESA_SA_EEELi512ENS_10bfloat16_tEfNS_4arch4Sm90ELb1ELb0ELb1ELb1ELb0ELb0ELb1ELb0ELb0ELb1ELb1ELb0EEENS1_21CollectiveEpilogueFwdINS6_IJSA_NS7_ILi512EEESA_EEES9_SC_SE_Li256ELb1ELb1ELb1ELb0EEENS1_36VarlenDynamicPersistentTileSchedulerILi64ELi64ELi256ELi128ELb1ELb1ELb1ELb1ELb1ELb1EEEEEEEEEvNT_6ParamsE --------------------------
	.section	.nv.shared._ZN7cutlass13device_kernelIN5flash11enable_sm90INS1_16FlashAttnFwdSm90INS1_25CollectiveMainloopFwdSm90ILi2EN4cute5tupleIJNS5_1CILi1EEES8_S8_EEENS6_IJNS7_ILi64EEESA_SA_EEELi512ENS_10bfloat16_tEfNS_4arch4Sm90ELb1ELb0ELb1ELb1ELb0ELb0ELb1ELb0ELb0ELb1ELb1ELb0EEENS1_21CollectiveEpilogueFwdINS6_IJSA_NS7_ILi512EEESA_EEES9_SC_SE_Li256ELb1ELb1ELb1ELb0EEENS1_36VarlenDynamicPersistentTileSchedulerILi64ELi64ELi256ELi128ELb1ELb1ELb1ELb1ELb1ELb1EEEEEEEEEvNT_6ParamsE,"aw",@nobits
	.sectionflags	@""
	.align	16
	.zero		1024


//--------------------- .nv.shared._ZN7cutlass13device_kernelIN5flash11enable_sm90INS1_16FlashAttnFwdSm90INS1_25CollectiveMainloopFwdSm90ILi2EN4cute5tupleIJNS5_1CILi1EEES8_S8_EEENS6_IJNS7_ILi64EEESA_SA_EEELi512ENS_10bfloat16_tEfNS_4arch4Sm90ELb1ELb0ELb1ELb1ELb0ELb1ELb1ELb0ELb0ELb1ELb1ELb0EEENS1_21CollectiveEpilogueFwdINS6_IJSA_NS7_ILi512EEESA_EEES9_SC_SE_Li256ELb1ELb1ELb1ELb0EEENS1_36VarlenDynamicPersistentTileSchedulerILi64ELi64ELi256ELi128ELb1ELb1ELb1ELb1ELb1ELb1EEEEEEEEEvNT_6ParamsE --------------------------
	.section	.nv.shared._ZN7cutlass13device_kernelIN5flash11enable_sm90INS1_16FlashAttnFwdSm90INS1_25CollectiveMainloopFwdSm90ILi2EN4cute5tupleIJNS5_1CILi1EEES8_S8_EEENS6_IJNS7_ILi64EEESA_SA_EEELi512ENS_10bfloat16_tEfNS_4arch4Sm90ELb1ELb0ELb1ELb1ELb0ELb1ELb1ELb0ELb0ELb1ELb1ELb0EEENS1_21CollectiveEpilogueFwdINS6_IJSA_NS7_ILi512EEESA_EEES9_SC_SE_Li256ELb1ELb1ELb1ELb0EEENS1_36VarlenDynamicPersistentTileSchedulerILi64ELi64ELi256ELi128ELb1ELb1ELb1ELb1ELb1ELb1EEEEEEEEEvNT_6ParamsE,"aw",@nobits
	.sectionflags	@""
	.align	16
	.zero		1024


//--------------------- .nv.shared._ZN7cutlass13device_kernelIN5flash11enable_sm90INS1_16FlashAttnFwdSm90INS1_25CollectiveMainloopFwdSm90ILi2EN4cute5tupleIJNS5_1CILi1EEES8_S8_EEENS6_IJNS7_ILi128EEENS7_ILi96EEENS7_ILi64EEEEEELi256ENS_10bfloat16_tEfNS_4arch4Sm90ELb0ELb0ELb1ELb0ELb0ELb0ELb0ELb1ELb0ELb1ELb1ELb0EEENS1_21CollectiveEpilogueFwdINS6_IJSA_NS7_ILi256EEESB_EEES9_SE_SG_Li256ELb0ELb1ELb1ELb0EEENS1_19SingleTileSchedulerILb0ELb1ELb1ELi128EEEEEEEEEvNT_6ParamsE --------------------------
	.section	.nv.shared._ZN7cutlass13device_kernelIN5flash11enable_sm90INS1_16FlashAttnFwdSm90INS1_25CollectiveMainloopFwdSm90ILi2EN4cute5tupleIJNS5_1CILi1EEES8_S8_EEENS6_IJNS7_ILi128EEENS7_ILi96EEENS7_ILi64EEEEEELi256ENS_10bfloat16_tEfNS_4arch4Sm90ELb0ELb0ELb1ELb0ELb0ELb0ELb0ELb1ELb0ELb1ELb1ELb0EEENS1_21CollectiveEpilogueFwdINS6_IJSA_NS7_ILi256EEESB_EEES9_SE_SG_Li256ELb0ELb1ELb1ELb0EEENS1_19SingleTileSchedulerILb0ELb1ELb1ELi128EEEEEEEEEvNT_6ParamsE,"aw",@nobits
	.sectionflags	@""
	.align	16
	.zero		1024


//--------------------- .nv.shared._ZN7cutlass13device_kernelIN5flash11enable_sm90INS1_16FlashAttnFwdSm90INS1_25CollectiveMainloopFwdSm90ILi2EN4cute5tupleIJNS5_1CILi1EEES8_S8_EEENS6_IJNS7_ILi128EEENS7_ILi96EEENS7_ILi64EEEEEELi256ENS_10bfloat16_tEfNS_4arch4Sm90ELb0ELb0ELb1ELb0ELb0ELb0ELb1ELb1ELb0ELb1ELb1ELb0EEENS1_21CollectiveEpilogueFwdINS6_IJSA_NS7_ILi256EEESB_EEES9_SE_SG_Li256ELb0ELb1ELb1ELb0EEENS1_19SingleTileSchedulerILb0ELb1ELb1ELi128EEEEEEEEEvNT_6ParamsE --------------------------
	.section	.nv.shared._ZN7cutlass13device_kernelIN5flash11enable_sm90INS1_16FlashAttnFwdSm90INS1_25CollectiveMainloopFwdSm90ILi2EN4cute5tupleIJNS5_1CILi1EEES8_S8_EEENS6_IJNS7_ILi128EEENS7_ILi96EEENS7_ILi64EEEEEELi256ENS_10bfloat16_tEfNS_4arch4Sm90ELb0ELb0ELb1ELb0ELb0ELb0ELb1ELb1ELb0ELb1ELb1ELb0EEENS1_21CollectiveEpilogueFwdINS6_IJSA_NS7_ILi256EEESB_EEES9_SE_SG_Li256ELb0ELb1ELb1ELb0EEENS1_19SingleTileSchedulerILb0ELb1ELb1ELi128EEEEEEEEEvNT_6ParamsE,"aw",@nobits
	.sectionflags	@""
	.align	16
	.zero		1024


//--------------------- .nv.shared._ZN7cutlass13device_kernelIN5flash11enable_sm90INS1_16FlashAttnFwdSm90INS1_25CollectiveMainloopFwdSm90ILi2EN4cute5tupleIJNS5_1CILi1EEES8_S8_EEENS6_IJNS7_ILi128EEENS7_ILi96EEENS7_ILi64EEEEEELi256ENS_10bfloat16_tEfNS_4arch4Sm90ELb0ELb0ELb1ELb1ELb0ELb0ELb0ELb1ELb0ELb1ELb1ELb0EEENS1_21CollectiveEpilogueFwdINS6_IJSA_NS7_ILi256EEESB_EEES9_SE_SG_Li256ELb1ELb1ELb1ELb0EEENS1_36VarlenDynamicPersistentTileSchedulerILi128ELi96ELi256ELi128ELb1ELb1ELb1ELb0ELb1ELb1EEEEEEEEEvNT_6ParamsE --------------------------
	.section	.nv.shared._ZN7cutlass13device_kernelIN5flash11enable_sm90INS1_16FlashAttnFwdSm90INS1_25CollectiveMainloopFwdSm90ILi2EN4cute5tupleIJNS5_1CILi1EEES8_S8_EEENS6_IJNS7_ILi128EEENS7_ILi96EEENS7_ILi64EEEEEELi256ENS_10bfloat16_tEfNS_4arch4Sm90ELb0ELb0ELb1ELb1ELb0ELb0ELb0ELb1ELb0ELb1ELb1ELb0EEENS1_21CollectiveEpilogueFwdINS6_IJSA_NS7_ILi256EEESB_EEES9_SE_SG_Li256ELb1ELb1ELb1ELb0EEENS1_36VarlenDynamicPersistentTileSchedulerILi128ELi96ELi256ELi128ELb1ELb1ELb1ELb0ELb1ELb1EEEEEEEEEvNT_6ParamsE,"aw",@nobits
	.sectionflags	@""
	.align	16
	.zero		1024


//--------------------- .nv.shared._ZN7cutlass13device_kernelIN5flash11enable_sm90INS1_16FlashAttnFwdSm90INS1_25CollectiveMainloopFwdSm90ILi2EN4cute5tupleIJNS5_1CILi1EEES8_S8_EEENS6_IJNS7_ILi128EEENS7_ILi96EEENS7_ILi64EEEEEELi256ENS_10bfloat16_tEfNS_4arch4Sm90ELb0ELb0ELb1ELb1ELb0ELb1ELb0ELb1ELb0ELb1ELb1ELb0EEENS1_21CollectiveEpilogueFwdINS6_IJSA_NS7_ILi256EEESB_EEES9_SE_SG_Li256ELb1ELb1ELb1ELb0EEENS1_36VarlenDynamicPersistentTileSchedulerILi128ELi96ELi256ELi128ELb1ELb1ELb1ELb0ELb1ELb1EEEEEEEEEvNT_6ParamsE --------------------------
	.section	.nv.shared._ZN7cutlass13device_kernelIN5flash11enable_sm90INS1_16FlashAttnFwdSm90INS1_25CollectiveMainloopFwdSm90ILi2EN4cute5tupleIJNS5_1CILi1EEES8_S8_EEENS6_IJNS7_ILi128EEENS7_ILi96EEENS7_ILi64EEEEEELi256ENS_10bfloat16_tEfNS_4arch4Sm90ELb0ELb0ELb1ELb1ELb0ELb1ELb0ELb1ELb0ELb1ELb1ELb0EEENS1_21CollectiveEpilogueFwdINS6_IJSA_NS7_ILi256EEESB_EEES9_SE_SG_Li256ELb1ELb1ELb1ELb0EEENS1_36VarlenDynamicPersistentTileSchedulerILi128ELi96ELi256ELi128ELb1ELb1ELb1ELb0ELb1ELb1EEEEEEEEEvNT_6ParamsE,"aw",@nobits
	.sectionflags	@""
	.align	16
	.zero		1024


//--------------------- .nv.shared._ZN7cutlass13device_kernelIN5flash11enable_sm90INS1_16FlashAttnFwdSm90INS1_25CollectiveMainloopFwdSm90ILi2EN4cute5tupleIJNS5_1CILi1EEES8_S8_EEENS6_IJNS7_ILi128EEENS7_ILi96EEENS7_ILi64EEEEEELi256ENS_10bfloat16_tEfNS_4arch4Sm90ELb0ELb0ELb1ELb1ELb0ELb0ELb1ELb1ELb0ELb1ELb1ELb0EEENS1_21CollectiveEpilogueFwdINS6_IJSA_NS7_ILi256EEESB_EEES9_SE_SG_Li256ELb1ELb1ELb1ELb0EEENS1_36VarlenDynamicPersistentTileSchedulerILi128ELi96ELi256ELi128ELb1ELb1ELb1ELb0ELb1ELb1EEEEEEEEEvNT_6ParamsE --------------------------
	.section	.nv.shared._ZN7cutlass13device_kernelIN5flash11enable_sm90INS1_16FlashAttnFwdSm90INS1_25CollectiveMainloopFwdSm90ILi2EN4cute5tupleIJNS5_1CILi1EEES8_S8_EEENS6_IJNS7_ILi128EEENS7_ILi96EEENS7_ILi64EEEEEELi256ENS_10bfloat16_tEfNS_4arch4Sm90ELb0ELb0ELb1ELb1ELb0ELb0ELb1ELb1ELb0ELb1ELb1ELb0EEENS1_21CollectiveEpilogueFwdINS6_IJSA_NS7_ILi256EEESB_EEES9_SE_SG_Li256ELb1ELb1ELb1ELb0EEENS1_36VarlenDynamicPersistentTileSchedulerILi128ELi96ELi256ELi128ELb1ELb1ELb1ELb0ELb1ELb1EEEEEEEEEvNT_6ParamsE,"aw",@nobits
	.sectionflags	@""
	.align	16
	.zero		1024


//--------------------- .nv.shared._ZN7cutlass13device_kernelIN5flash11enable_sm90INS1_16FlashAttnFwdSm90INS1_25CollectiveMainloopFwdSm90ILi2EN4cute5tupleIJNS5_1CILi1EEES8_S8_EEENS6_IJNS7_ILi128EEENS7_ILi96EEENS7_ILi64EEEEEELi256ENS_10bfloat16_tEfNS_4arch4Sm90ELb0ELb0ELb1ELb1ELb0ELb1ELb1ELb1ELb0ELb1ELb1ELb0EEENS1_21CollectiveEpilogueFwdINS6_IJSA_NS7_ILi256EEESB_EEES9_SE_SG_Li256ELb1ELb1ELb1ELb0EEENS1_36VarlenDynamicPersistentTileSchedulerILi128ELi96ELi256ELi128ELb1ELb1ELb1ELb0ELb1ELb1EEEEEEEEEvNT_6ParamsE --------------------------
	.section	.nv.shared._ZN7cutlass13device_kernelIN5flash11enable_sm90INS1_16FlashAttnFwdSm90INS1_25CollectiveMainloopFwdSm90ILi2EN4cute5tupleIJNS5_1CILi1EEES8_S8_EEENS6_IJNS7_ILi128EEENS7_ILi96EEENS7_ILi64EEEEEELi256ENS_10bfloat16_tEfNS_4arch4Sm90ELb0ELb0ELb1ELb1ELb0ELb1ELb1ELb1ELb0ELb1ELb1ELb0EEENS1_21CollectiveEpilogueFwdINS6_IJSA_NS7_ILi256EEESB_EEES9_SE_SG_Li256ELb1ELb1ELb1ELb0EEENS1_36VarlenDynamicPersistentTileSchedulerILi128ELi96ELi256ELi128ELb1ELb1ELb1ELb0ELb1ELb1EEEEEEEEEvNT_6ParamsE,"aw",@nobits
	.sectionflags	@""
	.align	16
	.zero		1024


//--------------------- .nv.shared._ZN7cutlass13device_kernelIN5flash11enable_sm90INS1_16FlashAttnFwdSm90INS1_25CollectiveMainloopFwdSm90ILi2EN4cute5tupleIJNS5_1CILi1EEES8_S8_EEENS6_IJNS7_ILi128EEENS7_ILi96EEENS7_ILi64EEEEEELi256ENS_10bfloat16_tEfNS_4arch4Sm90ELb0ELb1ELb1ELb0ELb0ELb0ELb0ELb1ELb0ELb1ELb1ELb0EEENS1_21CollectiveEpilogueFwdINS6_IJSA_NS7_ILi256EEESB_EEES9_SE_SG_Li256ELb0ELb1ELb1ELb0EEENS1_19SingleTileSchedulerILb0ELb1ELb1ELi128EEEEEEEEEvNT_6ParamsE --------------------------
	.section	.nv.shared._ZN7cutlass13device_kernelIN5flash11enable_sm90INS1_16FlashAttnFwdSm90INS1_25CollectiveMainloopFwdSm90ILi2EN4cute5tupleIJNS5_1CILi1EEES8_S8_EEENS6_IJNS7_ILi128EEENS7_ILi96EEENS7_ILi64EEEEEELi256ENS_10bfloat16_tEfNS_4arch4Sm90ELb0ELb1ELb1ELb0ELb0ELb0ELb0ELb1ELb0ELb1ELb1ELb0EEENS1_21CollectiveEpilogueFwdINS6_IJSA_NS7_ILi256EEESB_EEES9_SE_SG_Li256ELb0ELb1ELb1ELb0EEENS1_19SingleTileSchedulerILb0ELb1ELb1ELi128EEEEEEEEEvNT_6ParamsE,"aw",@nobits
	.sectionflags	@""
	.align	16
	.zero		1024


//--------------------- .nv.shared._ZN7cutlass13device_kernelIN5flash11enable_sm90INS1_16FlashAttnFwdSm90INS1_25CollectiveMainloopFwdSm90ILi2EN4cute5tupleIJNS5_1CILi1EEES8_S8_EEENS6_IJNS7_ILi128EEENS7_ILi96EEENS7_ILi64EEEEEELi256ENS_10bfloat16_tEfNS_4arch4Sm90ELb0ELb1ELb1ELb0ELb0ELb0ELb1ELb1ELb0ELb1ELb1ELb0EEENS1_21CollectiveEpilogueFwdINS6_IJSA_NS7_ILi256EEESB_EEES9_SE_SG_Li256ELb0ELb1ELb1ELb0EEENS1_19SingleTileSchedulerILb0ELb1ELb1ELi128EEEEEEEEEvNT_6ParamsE --------------------------
	.section	.nv.shared._ZN7cutlass13device_kernelIN5flash11enable_sm90INS1_16FlashAttnFwdSm90INS1_25CollectiveMainloopFwdSm90ILi2EN4cute5tupleIJNS5_1CILi1EEES8_S8_EEENS6_IJNS7_ILi128EEENS7_ILi96EEENS7_ILi64EEEEEELi256ENS_10bfloat16_tEfNS_4arch4Sm90ELb0ELb1ELb1ELb0ELb0ELb0ELb1ELb1ELb0ELb1ELb1ELb0EEENS1_21CollectiveEpilogueFwdINS6_IJSA_NS7_ILi256EEESB_EEES9_SE_SG_Li256ELb0ELb1ELb1ELb0EEENS1_19SingleTileSchedulerILb0ELb1ELb1ELi128EEEEEEEEEvNT_6ParamsE,"aw",@nobits
	.sectionflags	@""
	.align	16
	.zero		1024


//--------------------- .nv.shared._ZN7cutlass13device_kernelIN5flash11enable_sm90INS1_16FlashAttnFwdSm90INS1_25CollectiveMainloopFwdSm90ILi2EN4cute5tupleIJNS5_1CILi1EEES8_S8_EEENS6_IJNS7_ILi128EEENS7_ILi96EEENS7_ILi64EEEEEELi256ENS_10bfloat16_tEfNS_4arch4Sm90ELb0ELb1ELb1ELb1ELb0ELb0ELb0ELb1ELb0ELb1ELb1ELb0EEENS1_21CollectiveEpilogueFwdINS6_IJSA_NS7_ILi256EEESB_EEES9_SE_SG_Li256ELb1ELb1ELb1ELb0EEENS1_36VarlenDynamicPersistentTileSchedulerILi128ELi96ELi256ELi128ELb1ELb1ELb1ELb1ELb0ELb1EEEEEEEEEvNT_6ParamsE --------------------------
	.section	.nv.shared._ZN7cutlass13device_kernelIN5flash11enable_sm90INS1_16FlashAttnFwdSm90INS1_25CollectiveMainloopFwdSm90ILi2EN4cute5tupleIJNS5_1CILi1EEES8_S8_EEENS6_IJNS7_ILi128EEENS7_ILi96EEENS7_ILi64EEEEEELi256ENS_10bfloat16_tEfNS_4arch4Sm90ELb0ELb1ELb1ELb1ELb0ELb0ELb0ELb1ELb0ELb1ELb1ELb0EEENS1_21CollectiveEpilogueFwdINS6_IJSA_NS7_ILi256EEESB_EEES9_SE_SG_Li256ELb1ELb1ELb1ELb0EEENS1_36VarlenDynamicPersistentTileSchedulerILi128ELi96ELi256ELi128ELb1ELb1ELb1ELb1ELb0ELb1EEEEEEEEEvNT_6ParamsE,"aw",@nobits
	.sectionflags	@""
	.align	16
	.zero		1024


//--------------------- .nv.shared._ZN7cutlass13device_kernelIN5flash11enable_sm90INS1_16FlashAttnFwdSm90INS1_25CollectiveMainloopFwdSm90ILi2EN4cute5tupleIJNS5_1CILi1EEES8_S8_EEENS6_IJNS7_ILi128EEENS7_ILi96EEENS7_ILi64EEEEEELi256ENS_10bfloat16_tEfNS_4arch4Sm90ELb0ELb1ELb1ELb1ELb0ELb1ELb0ELb1ELb0ELb1ELb1ELb0EEENS1_21CollectiveEpilogueFwdINS6_IJSA_NS7_ILi256EEESB_EEES9_SE_SG_Li256ELb1ELb1ELb1ELb0EEENS1_36VarlenDynamicPersistentTileSchedulerILi128ELi96ELi256ELi128ELb1ELb1ELb1ELb1ELb0ELb1EEEEEEEEEvNT_6ParamsE --------------------------
	.section	.nv.shared._ZN7cutlass13device_kernelIN5flash11enable_sm90INS1_16FlashAttnFwdSm90INS1_25CollectiveMainloopFwdSm90ILi2EN4cute5tupleIJNS5_1CILi1EEES8_S8_EEENS6_IJNS7_ILi128EEENS7_ILi96EEENS7_ILi64EEEEEELi256ENS_10bfloat16_tEfNS_4arch4Sm90ELb0ELb1ELb1ELb1ELb0ELb1ELb0ELb1ELb0ELb1ELb1ELb0EEENS1_21CollectiveEpilogueFwdINS6_IJSA_NS7_ILi256EEESB_EEES9_SE_SG_Li256ELb1ELb1ELb1ELb0EEENS1_36VarlenDynamicPersistentTileSchedulerILi128ELi96ELi256ELi128ELb1ELb1ELb1ELb1ELb0ELb1EEEEEEEEEvNT_6ParamsE,"aw",@nobits
	.sectionflags	@""
	.align	16
	.zero		1024


//--------------------- .nv.shared._ZN7cutlass13device_kernelIN5flash11enable_sm90INS1_16FlashAttnFwdSm90INS1_25CollectiveMainloopFwdSm90ILi2EN4cute5tupleIJNS5_1CILi1EEES8_S8_EEENS6_IJNS7_ILi128EEENS7_ILi96EEENS7_ILi64EEEEEELi256ENS_10bfloat16_tEfNS_4arch4Sm90ELb0ELb1ELb1ELb1ELb0ELb0ELb1ELb1ELb0ELb1ELb1ELb0EEENS1_21CollectiveEpilogueFwdINS6_IJSA_NS7_ILi256EEESB_EEES9_SE_SG_Li256ELb1ELb1ELb1ELb0EEENS1_36VarlenDynamicPersistentTileSchedulerILi128ELi96ELi256ELi128ELb1ELb1ELb1ELb1ELb0ELb1EEEEEEEEEvNT_6ParamsE --------------------------
	.section	.nv.shared._ZN7cutlass13device_kernelIN5flash11enable_sm90INS1_16FlashAttnFwdSm90INS1_25CollectiveMainloopFwdSm90ILi2EN4cute5tupleIJNS5_1CILi1EEES8_S8_EEENS6_IJNS7_ILi128EEENS7_ILi96EEENS7_ILi64EEEEEELi256ENS_10bfloat16_tEfNS_4arch4Sm90ELb0ELb1ELb1ELb1ELb0ELb0ELb1ELb1ELb0ELb1ELb1ELb0EEENS1_21CollectiveEpilogueFwdINS6_IJSA_NS7_ILi256EEESB_EEES9_SE_SG_Li256ELb1ELb1ELb1ELb0EEENS1_36VarlenDynamicPersistentTileSchedulerILi128ELi96ELi256ELi128ELb1ELb1ELb1ELb1ELb0ELb1EEEEEEEEEvNT_6ParamsE,"aw",@nobits
	.sectionflags	@""
	.align	16
	.zero		1024


//--------------------- .nv.shared._ZN7cutlass13device_kernelIN5flash11enable_sm90INS1_16FlashAttnFwdSm90INS1_25CollectiveMainloopFwdSm90ILi2EN4cute5tupleIJNS5_1CILi1EEES8_S8_EEENS6_IJNS7_ILi128EEENS7_ILi96EEENS7_ILi64EEEEEELi256ENS_10bfloat16_tEfNS_4arch4Sm90ELb0ELb1ELb1ELb1ELb0ELb1ELb1ELb1ELb0ELb1ELb1ELb0EEENS1_21CollectiveEpilogueFwdINS6_IJSA_NS7_ILi256EEESB_EEES9_SE_SG_Li256ELb1ELb1ELb1ELb0EEENS1_36VarlenDynamicPersistentTileSchedulerILi128ELi96ELi256ELi128ELb1ELb1ELb1ELb1ELb0ELb1EEEEEEEEEvNT_6ParamsE --------------------------
	.section	.nv.shared._ZN7cutlass13device_kernelIN5flash11enable_sm90INS1_16FlashAttnFwdSm90INS1_25CollectiveMainloopFwdSm90ILi2EN4cute5tupleIJNS5_1CILi1EEES8_S8_EEENS6_IJNS7_ILi128EEENS7_ILi96EEENS7_ILi64EEEEEELi256ENS_10bfloat16_tEfNS_4arch4Sm90ELb0ELb1ELb1ELb1ELb0ELb1ELb1ELb1ELb0ELb1ELb1ELb0EEENS1_21CollectiveEpilogueFwdINS6_IJSA_NS7_ILi256EEESB_EEES9_SE_SG_Li256ELb1ELb1ELb1ELb0EEENS1_36VarlenDynamicPersistentTileSchedulerILi128ELi96ELi256ELi128ELb1ELb1ELb1ELb1ELb0ELb1EEEEEEEEEvNT_6ParamsE,"aw",@nobits
	.sectionflags	@""
	.align	16
	.zero		1024


//--------------------- .nv.shared._ZN7cutlass13device_kernelIN5flash11enable_sm90INS1_16FlashAttnFwdSm90INS1_25CollectiveMainloopFwdSm90ILi2EN4cute5tupleIJNS5_1CILi1EEES8_S8_EEENS6_IJNS7_ILi128EEENS7_ILi96EEENS7_ILi64EEEEEELi256ENS_10bfloat16_tEfNS_4arch4Sm90ELb1ELb0ELb1ELb0ELb0ELb0ELb0ELb1ELb0ELb1ELb1ELb0EEENS1_21CollectiveEpilogueFwdINS6_IJSA_NS7_ILi256EEESB_EEES9_SE_SG_Li256ELb0ELb1ELb1ELb0EEENS1_19SingleTileSchedulerILb0ELb1ELb1ELi128EEEEEEEEEvNT_6ParamsE --------------------------
	.section	.nv.shared._ZN7cutlass13device_kernelIN5flash11enable_sm90INS1_16FlashAttnFwdSm90INS1_25CollectiveMainloopFwdSm90ILi2EN4cute5tupleIJNS5_1CILi1EEES8_S8_EEENS6_IJNS7_ILi128EEENS7_ILi96EEENS7_ILi64EEEEEELi256ENS_10bfloat16_tEfNS_4arch4Sm90ELb1ELb0ELb1ELb0ELb0ELb0ELb0ELb1ELb0ELb1ELb1ELb0EEENS1_21CollectiveEpilogueFwdINS6_IJSA_NS7_ILi256EEESB_EEES9_SE_SG_Li256ELb0ELb1ELb1ELb0EEENS1_19SingleTileSchedulerILb0ELb1ELb1ELi128EEEEEEEEEvNT_6ParamsE,"aw",@nobits
	.sectionflags	@""
	.align	16
	.zero		1024


//--------------------- .nv.shared._ZN7cutlass13device_kernelIN5flash11enable_sm90INS1_16FlashAttnFwdSm90INS1_25CollectiveMainloopFwdSm90ILi2EN4cute5tupleIJNS5_1CILi1EEES8_S8_EEENS6_IJNS7_ILi128EEENS7_ILi96EEENS7_ILi64EEEEEELi256ENS_10bfloat16_tEfNS_4arch4Sm90ELb1ELb0ELb1ELb0ELb0ELb0ELb1ELb1ELb0ELb1ELb1ELb0EEENS1_21CollectiveEpilogueFwdINS6_IJSA_NS7_ILi256EEESB_EEES9_SE_SG_Li256ELb0ELb1ELb1ELb0EEENS1_19SingleTileSchedulerILb0ELb1ELb1ELi128EEEEEEEEEvNT_6ParamsE --------------------------
	.section	.nv.shared._ZN7cutlass13device_kernelIN5flash11enable_sm90INS1_16FlashAttnFwdSm90INS1_25CollectiveMainloopFwdSm90ILi2EN4cute5tupleIJNS5_1CILi1EEES8_S8_EEENS6_IJNS7_ILi128EEENS7_ILi96EEENS7_ILi64EEEEEELi256ENS_10bfloat16_tEfNS_4arch4Sm90ELb1ELb0ELb1ELb0ELb0ELb0ELb1ELb1ELb0ELb1ELb1ELb0EEENS1_21CollectiveEpilogueFwdINS6_IJSA_NS7_ILi256EEESB_EEES9_SE_SG_Li256ELb0ELb1ELb1ELb0EEENS1_19SingleTileSchedulerILb0ELb1ELb1ELi128EEEEEEEEEvNT_6ParamsE,"aw",@nobits
	.sectionflags	@""
	.align	16
	.zero		1024


//--------------------- .nv.shared._ZN7cutlass13device_kernelIN5flash11enable_sm90INS1_16FlashAttnFwdSm90INS1_25CollectiveMainloopFwdSm90ILi2EN4cute5tupleIJNS5_1CILi1EEES8_S8_EEENS6_IJNS7_ILi128EEENS7_ILi96EEENS7_ILi64EEEEEELi256ENS_10bfloat16_tEfNS_4arch4Sm90ELb1ELb0ELb1ELb1ELb0ELb0ELb0ELb1ELb0ELb1ELb1ELb0EEENS1_21CollectiveEpilogueFwdINS6_IJSA_NS7_ILi256EEESB_EEES9_SE_SG_Li256ELb1ELb1ELb1ELb0EEENS1_36VarlenDynamicPersistentTileSchedulerILi128ELi96ELi256ELi128ELb1ELb1ELb1ELb1ELb1ELb1EEEEEEEEEvNT_6ParamsE --------------------------
	.section	.nv.shared._ZN7cutlass13device_kernelIN5flash11enable_sm90INS1_16FlashAttnFwdSm90INS1_25CollectiveMainloopFwdSm90ILi2EN4cute5tupleIJNS5_1CILi1EEES8_S8_EEENS6_IJNS7_ILi128EEENS7_ILi96EEENS7_ILi64EEEEEELi256ENS_10bfloat16_tEfNS_4arch4Sm90ELb1ELb0ELb1ELb1ELb0ELb0ELb0ELb1ELb0ELb1ELb1ELb0EEENS1_21CollectiveEpilogueFwdINS6_IJSA_NS7_ILi256EEESB_EEES9_SE_SG_Li256ELb1ELb1ELb1ELb0EEENS1_36VarlenDynamicPersistentTileSchedulerILi128ELi96ELi256ELi128ELb1ELb1ELb1ELb1ELb1ELb1EEEEEEEEEvNT_6ParamsE,"aw",@nobits
	.sectionflags	@""
	.align	16
	.zero		1024


//--------------------- .nv.shared._ZN7cutlass13device_kernelIN5flash11enable_sm90INS1_16FlashAttnFwdSm90INS1_25CollectiveMainloopFwdSm90ILi2EN4cute5tupleIJNS5_1CILi1EEES8_S8_EEENS6_IJNS7_ILi128EEENS7_ILi96EEENS7_ILi64EEEEEELi256ENS_10bfloat16_tEfNS_4arch4Sm90ELb1ELb0ELb1ELb1ELb0ELb1ELb0ELb1ELb0ELb1ELb1ELb0EEENS1_21CollectiveEpilogueFwdINS6_IJSA_NS7_ILi256EEESB_EEES9_SE_SG_Li256ELb1ELb1ELb1ELb0EEENS1_36VarlenDynamicPersistentTileSchedulerILi128ELi96ELi256ELi128ELb1ELb1ELb1ELb1ELb1ELb1EEEEEEEEEvNT_6ParamsE --------------------------
	.section	.nv.shared._ZN7cutlass13device_kernelIN5flash11enable_sm90INS1_16FlashAttnFwdSm90INS1_25CollectiveMainloopFwdSm90ILi2EN4cute5tupleIJNS5_1CILi1EEES8_S8_EEENS6_IJNS7_ILi128EEENS7_ILi96EEENS7_ILi64EEEEEELi256ENS_10bfloat16_tEfNS_4arch4Sm90ELb1ELb0ELb1ELb1ELb0ELb1ELb0ELb1ELb0ELb1ELb1ELb0EEENS1_21CollectiveEpilogueFwdINS6_IJSA_NS7_ILi256EEESB_EEES9_SE_SG_Li256ELb1ELb1ELb1ELb0EEENS1_36VarlenDynamicPersistentTileSchedulerILi128ELi96ELi256ELi128ELb1ELb1ELb1ELb1ELb1ELb1EEEEEEEEEvNT_6ParamsE,"aw",@nobits
	.sectionflags	@""
	.align	16
	.zero		1024


//--------------------- .nv.shared._ZN7cutlass13device_kernelIN5flash11enable_sm90INS1_16FlashAttnFwdSm90INS1_25CollectiveMainloopFwdSm90ILi2EN4cute5tupleIJNS5_1CILi1EEES8_S8_EEENS6_IJNS7_ILi128EEENS7_ILi96EEENS7_ILi64EEEEEELi256ENS_10bfloat16_tEfNS_4arch4Sm90ELb1ELb0ELb1ELb1ELb0ELb0ELb1ELb1ELb0ELb1ELb1ELb0EEENS1_21CollectiveEpilogueFwdINS6_IJSA_NS7_ILi256EEESB_EEES9_SE_SG_Li256ELb1ELb1ELb1ELb0EEENS1_36VarlenDynamicPersistentTileSchedulerILi128ELi96ELi256ELi128ELb1ELb1ELb1ELb1ELb1ELb1EEEEEEEEEvNT_6ParamsE --------------------------
	.section	.nv.shared._ZN7cutlass13device_kernelIN5flash11enable_sm90INS1_16FlashAttnFwdSm90INS1_25CollectiveMainloopFwdSm90ILi2EN4cute5tupleIJNS5_1CILi1EEES8_S8_EEENS6_IJNS7_ILi128EEENS7_ILi96EEENS7_ILi64EEEEEELi256ENS_10bfloat16_tEfNS_4arch4Sm90ELb1ELb0ELb1ELb1ELb0ELb0ELb1ELb1ELb0ELb1ELb1ELb0EEENS1_21CollectiveEpilogueFwdINS6_IJSA_NS7_ILi256EEESB_EEES9_SE_SG_Li256ELb1ELb1ELb1ELb0EEENS1_36VarlenDynamicPersistentTileSchedulerILi128ELi96ELi256ELi128ELb1ELb1ELb1ELb1ELb1ELb1EEEEEEEEEvNT_6ParamsE,"aw",@nobits
	.sectionflags	@""
	.align	16
	.zero		1024


//--------------------- .nv.shared._ZN7cutlass13device_kernelIN5flash11enable_sm90INS1_16FlashAttnFwdSm90INS1_25CollectiveMainloopFwdSm90ILi2EN4cute5tupleIJNS5_1CILi1EEES8_S8_EEENS6_IJNS7_ILi128EEENS7_ILi96EEENS7_ILi64EEEEEELi256ENS_10bfloat16_tEfNS_4arch4Sm90ELb1ELb0ELb1ELb1ELb0ELb1ELb1ELb1ELb0ELb1ELb1ELb0EEENS1_21CollectiveEpilogueFwdINS6_IJSA_NS7_ILi256EEESB_EEES9_SE_SG_Li256ELb1ELb1ELb1ELb0EEENS1_36VarlenDynamicPersistentTileSchedulerILi128ELi96ELi256ELi128ELb1ELb1ELb1ELb1ELb1ELb1EEEEEEEEEvNT_6ParamsE --------------------------
	.section	.nv.shared._ZN7cutlass13device_kernelIN5flash11enable_sm90INS1_16FlashAttnFwdSm90INS1_25CollectiveMainloopFwdSm90ILi2EN4cute5tupleIJNS5_1CILi1EEES8_S8_EEENS6_IJNS7_ILi128EEENS7_ILi96EEENS7_ILi64EEEEEELi256ENS_10bfloat16_tEfNS_4arch4Sm90ELb1ELb0ELb1ELb1ELb0ELb1ELb1ELb1ELb0ELb1ELb1ELb0EEENS1_21CollectiveEpilogueFwdINS6_IJSA_NS7_ILi256EEESB_EEES9_SE_SG_Li256ELb1ELb1ELb1ELb0EEENS1_36VarlenDynamicPersistentTileSchedulerILi128ELi96ELi256ELi128ELb1ELb1ELb1ELb1ELb1ELb1EEEEEEEEEvNT_6ParamsE,"aw",@nobits
	.sectionflags	@""
	.align	16
	.zero		1024


//--------------------- .nv.constant0._ZN7cutlass13device_kernelIN5flash11enable_sm90INS1_16FlashAttnFwdSm90INS1_25CollectiveMainloopFwdSm90ILi2EN4cute5tupleIJNS5_1CILi1EEES8_S8_EEENS6_IJNS7_ILi128EEESA_NS7_ILi192EEEEEELi128ENS_10bfloat16_tEfNS_4arch4Sm90ELb0ELb0ELb1ELb0ELb0ELb0ELb0ELb1ELb1ELb1ELb1ELb0EEENS1_21CollectiveEpilogueFwdINS6_IJSA_SA_SA_EEES9_SD_SF_Li256ELb0ELb1ELb1ELb0EEENS1_19SingleTileSchedulerILb0ELb1ELb1ELi128EEEEEEEEEvNT_6ParamsE --------------------------
	.section	.nv.constant0._ZN7cutlass13device_kernelIN5flash11enable_sm90INS1_16FlashAttnFwdSm90INS1_25CollectiveMainloopFwdSm90ILi2EN4cute5tupleIJNS5_1CILi1EEES8_S8_EEENS6_IJNS7_ILi128EEESA_NS7_ILi192EEEEEELi128ENS_10bfloat16_tEfNS_4arch4Sm90ELb0ELb0ELb1ELb0ELb0ELb0ELb0ELb1ELb1ELb1ELb1ELb0EEENS1_21CollectiveEpilogueFwdINS6_IJSA_SA_SA_EEES9_SD_SF_Li256ELb0ELb1ELb1ELb0EEENS1_19SingleTileSchedulerILb0ELb1ELb1ELi128EEEEEEEEEvNT_6ParamsE,"a",@progbits
	.sectionflags	@""
	.align	4
.nv.constant0._ZN7cutlass13device_kernelIN5flash11enable_sm90INS1_16FlashAttnFwdSm90INS1_25CollectiveMainloopFwdSm90ILi2EN4cute5tupleIJNS5_1CILi1EEES8_S8_EEENS6_IJNS7_ILi128EEESA_NS7_ILi192EEEEEELi128ENS_10bfloat16_tEfNS_4arch4Sm90ELb0ELb0ELb1ELb0ELb0ELb0ELb0ELb1ELb1ELb1ELb1ELb0EEENS1_21CollectiveEpilogueFwdINS6_IJSA_SA_SA_EEES9_SD_SF_Li256ELb0ELb1ELb1ELb0EEENS1_19SingleTileSchedulerILb0ELb1ELb1ELi128EEEEEEEEEvNT_6ParamsE:
	.zero		3200


//--------------------- .nv.constant0._ZN7cutlass13device_kernelIN5flash11enable_sm90INS1_16FlashAttnFwdSm90INS1_25CollectiveMainloopFwdSm90ILi2EN4cute5tupleIJNS5_1CILi1EEES8_S8_EEENS6_IJNS7_ILi128EEESA_NS7_ILi192EEEEEELi128ENS_10bfloat16_tEfNS_4arch4Sm90ELb0ELb0ELb1ELb1ELb0ELb0ELb0ELb1ELb1ELb1ELb1ELb0EEENS1_21CollectiveEpilogueFwdINS6_IJSA_SA_SA_EEES9_SD_SF_Li256ELb1ELb1ELb1ELb0EEENS1_36VarlenDynamicPersistentTileSchedulerILi128ELi128ELi256ELi128ELb1ELb1ELb1ELb0ELb1ELb1EEEEEEEEEvNT_6ParamsE --------------------------
	.section	.nv.constant0._ZN7cutlass13device_kernelIN5flash11enable_sm90INS1_16FlashAttnFwdSm90INS1_25CollectiveMainloopFwdSm90ILi2EN4cute5tupleIJNS5_1CILi1EEES8_S8_EEENS6_IJNS7_ILi128EEESA_NS7_ILi192EEEEEELi128ENS_10bfloat16_tEfNS_4arch4Sm90ELb0ELb0ELb1ELb1ELb0ELb0ELb0ELb1ELb1ELb1ELb1ELb0EEENS1_21CollectiveEpilogueFwdINS6_IJSA_SA_SA_EEES9_SD_SF_Li256ELb1ELb1ELb1ELb0EEENS1_36VarlenDynamicPersistentTileSchedulerILi128ELi128ELi256ELi128ELb1ELb1ELb1ELb0ELb1ELb1EEEEEEEEEvNT_6ParamsE,"a",@progbits
	.sectionflags	@""
	.align	4
.nv.constant0._ZN7cutlass13device_kernelIN5flash11enable_sm90INS1_16FlashAttnFwdSm90INS1_25CollectiveMainloopFwdSm90ILi2EN4cute5tupleIJNS5_1CILi1EEES8_S8_EEENS6_IJNS7_ILi128EEESA_NS7_ILi192EEEEEELi128ENS_10bfloat16_tEfNS_4arch4Sm90ELb0ELb0ELb1ELb1ELb0ELb0ELb0ELb1ELb1ELb1ELb1ELb0EEENS1_21CollectiveEpilogueFwdINS6_IJSA_SA_SA_EEES9_SD_SF_Li256ELb1ELb1ELb1ELb0EEENS1_36VarlenDynamicPersistentTileSchedulerILi128ELi128ELi256ELi128ELb1ELb1ELb1ELb0ELb1ELb1EEEEEEEEEvNT_6ParamsE:
	.zero		3328


//--------------------- .nv.constant0._ZN7cutlass13device_kernelIN5flash11enable_sm90INS1_16FlashAttnFwdSm90INS1_25CollectiveMainloopFwdSm90ILi2EN4cute5tupleIJNS5_1CILi1EEES8_S8_EEENS6_IJNS7_ILi128EEESA_NS7_ILi192EEEEEELi128ENS_10bfloat16_tEfNS_4arch4Sm90ELb0ELb0ELb1ELb1ELb0ELb1ELb0ELb1ELb1ELb1ELb1ELb0EEENS1_21CollectiveEpilogueFwdINS6_IJSA_SA_SA_EEES9_SD_SF_Li256ELb1ELb1ELb1ELb0EEENS1_36VarlenDynamicPersistentTileSchedulerILi128ELi128ELi256ELi128ELb1ELb1ELb1ELb0ELb1ELb1EEEEEEEEEvNT_6ParamsE --------------------------
	.section	.nv.constant0._ZN7cutlass13device_kernelIN5flash11enable_sm90INS1_16FlashAttnFwdSm90INS1_25CollectiveMainloopFwdSm90ILi2EN4cute5tupleIJNS5_1CILi1EEES8_S8_EEENS6_IJNS7_ILi128EEESA_NS7_ILi192EEEEEELi128ENS_10bfloat16_tEfNS_4arch4Sm90ELb0ELb0ELb1ELb1ELb0ELb1ELb0ELb1ELb1ELb1ELb1ELb0EEENS1_21CollectiveEpilogueFwdINS6_IJSA_SA_SA_EEES9_SD_SF_Li256ELb1ELb1ELb1ELb0EEENS1_36VarlenDynamicPersistentTileSchedulerILi128ELi128ELi256ELi128ELb1ELb1ELb1ELb0ELb1ELb1EEEEEEEEEvNT_6ParamsE,"a",@progbits
	.sectionflags	@""
	.align	4
.nv.constant0._ZN7cutlass13device_kernelIN5flash11enable_sm90INS1_16FlashAttnFwdSm90INS1_25CollectiveMainloopFwdSm90ILi2EN4cute5tupleIJNS5_1CILi1EEES8_S8_EEENS6_IJNS7_ILi128EEESA_NS7_ILi192EEEEEELi128ENS_10bfloat16_tEfNS_4arch4Sm90ELb0ELb0ELb1ELb1ELb0ELb1ELb0ELb1ELb1ELb1ELb1ELb0EEENS1_21CollectiveEpilogueFwdINS6_IJSA_SA_SA_EEES9_SD_SF_Li256ELb1ELb1ELb1ELb0EEENS1_36VarlenDynamicPersistentTileSchedulerILi128ELi128ELi256ELi128ELb1ELb1ELb1ELb0ELb1ELb1EEEEEEEEEvNT_6ParamsE:
	.zero		3328


//--------------------- .nv.constant0._ZN7cutlass13device_kernelIN5flash11enable_sm90INS1_16FlashAttnFwdSm90INS1_25CollectiveMainloopFwdSm90ILi2EN4cute5tupleIJNS5_1CILi1EEES8_S8_EEENS6_IJNS7_ILi128EEENS7_ILi96EEENS7_ILi192EEEEEELi128ENS_10bfloat16_tEfNS_4arch4Sm90ELb0ELb1ELb1ELb0ELb0ELb0ELb0ELb1ELb1ELb1ELb1ELb0EEENS1_21CollectiveEpilogueFwdINS6_IJSA_SA_SB_EEES9_SE_SG_Li256ELb0ELb1ELb1ELb0EEENS1_19SingleTileSchedulerILb0ELb1ELb1ELi128EEEEEEEEEvNT_6ParamsE --------------------------
	.section	.nv.constant0._ZN7cutlass13device_kernelIN5flash11enable_sm90INS1_16FlashAttnFwdSm90INS1_25CollectiveMainloopFwdSm90ILi2EN4cute5tupleIJNS5_1CILi1EEES8_S8_EEENS6_IJNS7_ILi128EEENS7_ILi96EEENS7_ILi192EEEEEELi128ENS_10bfloat16_tEfNS_4arch4Sm90ELb0ELb1ELb1ELb0ELb0ELb0ELb0ELb1ELb1ELb1ELb1ELb0EEENS1_21CollectiveEpilogueFwdINS6_IJSA_SA_SB_EEES9_SE_SG_Li256ELb0ELb1ELb1ELb0EEENS1_19SingleTileSchedulerILb0ELb1ELb1ELi128EEEEEEEEEvNT_6ParamsE,"a",@progbits
	.sectionflags	@""
	.align	4
.nv.constant0._ZN7cutlass13device_kernelIN5flash11enable_sm90INS1_16FlashAttnFwdSm90INS1_25CollectiveMainloopFwdSm90ILi2EN4cute5tupleIJNS5_1CILi1EEES8_S8_EEENS6_IJNS7_ILi128EEENS7_ILi96EEENS7_ILi192EEEEEELi128ENS_10bfloat16_tEfNS_4arch4Sm90ELb0ELb1ELb1ELb0ELb0ELb0ELb0ELb1ELb1ELb1ELb1ELb0EEENS1_21CollectiveEpilogueFwdINS6_IJSA_SA_SB_EEES9_SE_SG_Li256ELb0ELb1ELb1ELb0EEENS1_19SingleTileSchedulerILb0ELb1ELb1ELi128EEEEEEEEEvNT_6ParamsE:
	.zero		3200


//--------------------- .nv.constant0._ZN7cutlass13device_kernelIN5flash11enable_sm90INS1_16FlashAttnFwdSm90INS1_25CollectiveMainloopFwdSm90ILi2EN4cute5tupleIJNS5_1CILi1EEES8_S8_EEENS6_IJNS7_ILi128EEENS7_ILi96EEENS7_ILi192EEEEEELi128ENS_10bfloat16_tEfNS_4arch4Sm90ELb0ELb1ELb1ELb1ELb0ELb0ELb0ELb1ELb1ELb1ELb1ELb0EEENS1_21CollectiveEpilogueFwdINS6_IJSA_SA_SB_EEES9_SE_SG_Li256ELb1ELb1ELb1ELb0EEENS1_36VarlenDynamicPersistentTileSchedulerILi128ELi96ELi256ELi128ELb1ELb1ELb1ELb1ELb0ELb1EEEEEEEEEvNT_6ParamsE --------------------------
	.section	.nv.constant0._ZN7cutlass13device_kernelIN5flash11enable_sm90INS1_16FlashAttnFwdSm90INS1_25CollectiveMainloopFwdSm90ILi2EN4cute5tupleIJNS5_1CILi1EEES8_S8_EEENS6_IJNS7_ILi128EEENS7_ILi96EEENS7_ILi192EEEEEELi128ENS_10bfloat16_tEfNS_4arch4Sm90ELb0ELb1ELb1ELb1ELb0ELb0ELb0ELb1ELb1ELb1ELb1ELb0EEENS1_21CollectiveEpilogueFwdINS6_IJSA_SA_SB_EEES9_SE_SG_Li256ELb1ELb1ELb1ELb0EEENS1_36VarlenDynamicPersistentTileSchedulerILi128ELi96ELi256ELi128ELb1ELb1ELb1ELb1ELb0ELb1EEEEEEEEEvNT_6ParamsE,"a",@progbits
	.sectionflags	@""
	.align	4
.nv.constant0._ZN7cutlass13device_kernelIN5flash11enable_sm90INS1_16FlashAttnFwdSm90INS1_25CollectiveMainloopFwdSm90ILi2EN4cute5tupleIJNS5_1CILi1EEES8_S8_EEENS6_IJNS7_ILi128EEENS7_ILi96EEENS7_ILi192EEEEEELi128ENS_10bfloat16_tEfNS_4arch4Sm90ELb0ELb1ELb1ELb1ELb0ELb0ELb0ELb1ELb1ELb1ELb1ELb0EEENS1_21CollectiveEpilogueFwdINS6_IJSA_SA_SB_EEES9_SE_SG_Li256ELb1ELb1ELb1ELb0EEENS1_36VarlenDynamicPersistentTileSchedulerILi128ELi96ELi256ELi128ELb1ELb1ELb1ELb1ELb0ELb1EEEEEEEEEvNT_6ParamsE:
	.zero		3328


//--------------------- .nv.constant0._ZN7cutlass13device_kernelIN5flash11enable_sm90INS1_16FlashAttnFwdSm90INS1_25CollectiveMainloopFwdSm90ILi2EN4cute5tupleIJNS5_1CILi1EEES8_S8_EEENS6_IJNS7_ILi128EEENS7_ILi96EEENS7_ILi192EEEEEELi128ENS_10bfloat16_tEfNS_4arch4Sm90ELb0ELb1ELb1ELb1ELb0ELb1ELb0ELb1ELb1ELb1ELb1ELb0EEENS1_21CollectiveEpilogueFwdINS6_IJSA_SA_SB_EEES9_SE_SG_Li256ELb1ELb1ELb1ELb0EEENS1_36VarlenDynamicPersistentTileSchedulerILi128ELi96ELi256ELi128ELb1ELb1ELb1ELb1ELb0ELb1EEEEEEEEEvNT_6ParamsE --------------------------
	.section	.nv.constant0._ZN7cutlass13device_kernelIN5flash11enable_sm90INS1_16FlashAttnFwdSm90INS1_25CollectiveMainloopFwdSm90ILi2EN4cute5tupleIJNS5_1CILi1EEES8_S8_EEENS6_IJNS7_ILi128EEENS7_ILi96EEENS7_ILi192EEEEEELi128ENS_10bfloat16_tEfNS_4arch4Sm90ELb0ELb1ELb1ELb1ELb0ELb1ELb0ELb1ELb1ELb1ELb1ELb0EEENS1_21CollectiveEpilogueFwdINS6_IJSA_SA_SB_EEES9_SE_SG_Li256ELb1ELb1ELb1ELb0EEENS1_36VarlenDynamicPersistentTileSchedulerILi128ELi96ELi256ELi128ELb1ELb1ELb1ELb1ELb0ELb1EEEEEEEEEvNT_6ParamsE,"a",@progbits
	.sectionflags	@""
	.align	4
.nv.constant0._ZN7cutlass13device_kernelIN5flash11enable_sm90INS1_16FlashAttnFwdSm90INS1_25CollectiveMainloopFwdSm90ILi2EN4cute5tupleIJNS5_1CILi1EEES8_S8_EEENS6_IJNS7_ILi128EEENS7_ILi96EEENS7_ILi192EEEEEELi128ENS_10bfloat16_tEfNS_4arch4Sm90ELb0ELb1ELb1ELb1ELb0ELb1ELb0ELb1ELb1ELb1ELb1ELb0EEENS1_21CollectiveEpilogueFwdINS6_IJSA_SA_SB_EEES9_SE_SG_Li256ELb1ELb1ELb1ELb0EEENS1_36VarlenDynamicPersistentTileSchedulerILi128ELi96ELi256ELi128ELb1ELb1ELb1ELb1ELb0ELb1EEEEEEEEEvNT_6ParamsE:
	.zero		3328


//--------------------- .nv.constant0._ZN7cutlass13device_kernelIN5flash11enable_sm90INS1_16FlashAttnFwdSm90INS1_25CollectiveMainloopFwdSm90ILi2EN4cute5tupleIJNS5_1CILi1EEES8_S8_EEENS6_IJNS7_ILi128EEESA_NS7_ILi192EEEEEELi128ENS_10bfloat16_tEfNS_4arch4Sm90ELb1ELb0ELb1ELb0ELb0ELb0ELb0ELb1ELb1ELb1ELb1ELb0EEENS1_21CollectiveEpilogueFwdINS6_IJSA_SA_SA_EEES9_SD_SF_Li256ELb0ELb1ELb1ELb0EEENS1_19SingleTileSchedulerILb0ELb1ELb1ELi128EEEEEEEEEvNT_6ParamsE --------------------------
	.section	.nv.constant0._ZN7cutlass13device_kernelIN5flash11enable_sm90INS1_16FlashAttnFwdSm90INS1_25CollectiveMainloopFwdSm90ILi2EN4cute5tupleIJNS5_1CILi1EEES8_S8_EEENS6_IJNS7_ILi128EEESA_NS7_ILi192EEEEEELi128ENS_10bfloat16_tEfNS_4arch4Sm90ELb1ELb0ELb1ELb0ELb0ELb0ELb0ELb1ELb1ELb1ELb1ELb0EEENS1_21CollectiveEpilogueFwdINS6_IJSA_SA_SA_EEES9_SD_SF_Li256ELb0ELb1ELb1ELb0EEENS1_19SingleTileSchedulerILb0ELb1ELb1ELi128EEEEEEEEEvNT_6ParamsE,"a",@progbits
	.sectionflags	@""
	.align	4
.nv.constant0._ZN7cutlass13device_kernelIN5flash11enable_sm90INS1_16FlashAttnFwdSm90INS1_25CollectiveMainloopFwdSm90ILi2EN4cute5tupleIJNS5_1CILi1EEES8_S8_EEENS6_IJNS7_ILi128EEESA_NS7_ILi192EEEEEELi128ENS_10bfloat16_tEfNS_4arch4Sm90ELb1ELb0ELb1ELb0ELb0ELb0ELb0ELb1ELb1ELb1ELb1ELb0EEENS1_21CollectiveEpilogueFwdINS6_IJSA_SA_SA_EEES9_SD_SF_Li256ELb0ELb1ELb1ELb0EEENS1_19SingleTileSchedulerILb0ELb1ELb1ELi128EEEEEEEEEvNT_6ParamsE:
	.zero		3200


//--------------------- .nv.constant0._ZN7cutlass13device_kernelIN5flash11enable_sm90INS1_16FlashAttnFwdSm90INS1_25CollectiveMainloopFwdSm90ILi2EN4cute5tupleIJNS5_1CILi1EEES8_S8_EEENS6_IJNS7_ILi128EEESA_NS7_ILi192EEEEEELi128ENS_10bfloat16_tEfNS_4arch4Sm90ELb1ELb0ELb1ELb1ELb0ELb0ELb0ELb1ELb1ELb1ELb1ELb0EEENS1_21CollectiveEpilogueFwdINS6_IJSA_SA_SA_EEES9_SD_SF_Li256ELb1ELb1ELb1ELb0EEENS1_36VarlenDynamicPersistentTileSchedulerILi128ELi128ELi256ELi128ELb1ELb1ELb1ELb1ELb1ELb1EEEEEEEEEvNT_6ParamsE --------------------------
	.section	.nv.constant0._ZN7cutlass13device_kernelIN5flash11enable_sm90INS1_16FlashAttnFwdSm90INS1_25CollectiveMainloopFwdSm90ILi2EN4cute5tupleIJNS5_1CILi1EEES8_S8_EEENS6_IJNS7_ILi128EEESA_NS7_ILi192EEEEEELi128ENS_10bfloat16_tEfNS_4arch4Sm90ELb1ELb0ELb1ELb1ELb0ELb0ELb0ELb1ELb1ELb1ELb1ELb0EEENS1_21CollectiveEpilogueFwdINS6_IJSA_SA_SA_EEES9_SD_SF_Li256ELb1ELb1ELb1ELb0EEENS1_36VarlenDynamicPersistentTileSchedulerILi128ELi128ELi256ELi128ELb1ELb1ELb1ELb1ELb1ELb1EEEEEEEEEvNT_6ParamsE,"a",@progbits
	.sectionflags	@""
	.align	4
.nv.constant0._ZN7cutlass13device_kernelIN5flash11enable_sm90INS1_16FlashAttnFwdSm90INS1_25CollectiveMainloopFwdSm90ILi2EN4cute5tupleIJNS5_1CILi1EEES8_S8_EEENS6_IJNS7_ILi128EEESA_NS7_ILi192EEEEEELi128ENS_10bfloat16_tEfNS_4arch4Sm90ELb1ELb0ELb1ELb1ELb0ELb0ELb0ELb1ELb1ELb1ELb1ELb0EEENS1_21CollectiveEpilogueFwdINS6_IJSA_SA_SA_EEES9_SD_SF_Li256ELb1ELb1ELb1ELb0EEENS1_36VarlenDynamicPersistentTileSchedulerILi128ELi128ELi256ELi128ELb1ELb1ELb1ELb1ELb1ELb1EEEEEEEEEvNT_6ParamsE:
	.zero		3328


//--------------------- .nv.constant0._ZN7cutlass13device_kernelIN5flash11enable_sm90INS1_16FlashAttnFwdSm90INS1_25CollectiveMainloopFwdSm90ILi2EN4cute5tupleIJNS5_1CILi1EEES8_S8_EEENS6_IJNS7_ILi128EEESA_NS7_ILi192EEEEEELi128ENS_10bfloat16_tEfNS_4arch4Sm90ELb1ELb0ELb1ELb1ELb0ELb1ELb0ELb1ELb1ELb1ELb1ELb0EEENS1_21CollectiveEpilogueFwdINS6_IJSA_SA_SA_EEES9_SD_SF_Li256ELb1ELb1ELb1ELb0EEENS1_36VarlenDynamicPersistentTileSchedulerILi128ELi128ELi256ELi128ELb1ELb1ELb1ELb1ELb1ELb1EEEEEEEEEvNT_6ParamsE --------------------------
	.section	.nv.constant0._ZN7cutlass13device_kernelIN5flash11enable_sm90INS1_16FlashAttnFwdSm90INS1_25CollectiveMainloopFwdSm90ILi2EN4cute5tupleIJNS5_1CILi1EEES8_S8_EEENS6_IJNS7_ILi128EEESA_NS7_ILi192EEEEEELi128ENS_10bfloat16_tEfNS_4arch4Sm90ELb1ELb0ELb1ELb1ELb0ELb1ELb0ELb1ELb1ELb1ELb1ELb0EEENS1_21CollectiveEpilogueFwdINS6_IJSA_SA_SA_EEES9_SD_SF_Li256ELb1ELb1ELb1ELb0EEENS1_36VarlenDynamicPersistentTileSchedulerILi128ELi128ELi256ELi128ELb1ELb1ELb1ELb1ELb1ELb1EEEEEEEEEvNT_6ParamsE,"a",@progbits
	.sectionflags	@""
	.align	4
.nv.constant0._ZN7cutlass13device_kernelIN5flash11enable_sm90INS1_16FlashAttnFwdSm90INS1_25CollectiveMainloopFwdSm90ILi2EN4cute5tupleIJNS5_1CILi1EEES8_S8_EEENS6_IJNS7_ILi128EEESA_NS7_ILi192EEEEEELi128ENS_10bfloat16_tEfNS_4arch4Sm90ELb1ELb0ELb1ELb1ELb0ELb1ELb0ELb1ELb1ELb1ELb1ELb0EEENS1_21CollectiveEpilogueFwdINS6_IJSA_SA_SA_EEES9_SD_SF_Li256ELb1ELb1ELb1ELb0EEENS1_36VarlenDynamicPersistentTileSchedulerILi128ELi128ELi256ELi128ELb1ELb1ELb1ELb1ELb1ELb1EEEEEEEEEvNT_6ParamsE:
	.zero		3328


//--------------------- .nv.constant0._ZN7cutlass13device_kernelIN5flash11enable_sm90INS1_16FlashAttnFwdSm90INS1_25CollectiveMainloopFwdSm90ILi2EN4cute5tupleIJNS5_1CILi1EEES8_S8_EEENS6_IJNS7_ILi64EEESA_SA_EEELi512ENS_10bfloat16_tEfNS_4arch4Sm90ELb0ELb0ELb1ELb0ELb0ELb0ELb0ELb0ELb0ELb1ELb1ELb0EEENS1_21CollectiveEpilogueFwdINS6_IJSA_NS7_ILi512EEESA_EEES9_SC_SE_Li256ELb0ELb1ELb1ELb0EEENS1_19SingleTileSchedulerILb0ELb1ELb1ELi64EEEEEEEEEvNT_6ParamsE --------------------------
	.section	.nv.constant0._ZN7cutlass13device_kernelIN5flash11enable_sm90INS1_16FlashAttnFwdSm90INS1_25CollectiveMainloopFwdSm90ILi2EN4cute5tupleIJNS5_1CILi1EEES8_S8_EEENS6_IJNS7_ILi64EEESA_SA_EEELi512ENS_10bfloat16_tEfNS_4arch4Sm90ELb0ELb0ELb1ELb0ELb0ELb0ELb0ELb0ELb0ELb1ELb1ELb0EEENS1_21CollectiveEpilogueFwdINS6_IJSA_NS7_ILi512EEESA_EEES9_SC_SE_Li256ELb0ELb1ELb1ELb0EEENS1_19SingleTileSchedulerILb0ELb1ELb1ELi64EEEEEEEEEvNT_6ParamsE,"a",@progbits
	.sectionflags	@""
	.align	4
.nv.constant0._ZN7cutlass13device_kernelIN5flash11enable_sm90INS1_16FlashAttnFwdSm90INS1_25CollectiveMainloopFwdSm90ILi2EN4cute5tupleIJNS5_1CILi1EEES8_S8_EEENS6_IJNS7_ILi64EEESA_SA_EEELi512ENS_10bfloat16_tEfNS_4arch4Sm90ELb0ELb0ELb1ELb0ELb0ELb0ELb0ELb0ELb0ELb1ELb1ELb0EEENS1_21CollectiveEpilogueFwdINS6_IJSA_NS7_ILi512EEESA_EEES9_SC_SE_Li256ELb0ELb1ELb1ELb0EEENS1_19SingleTileSchedulerILb0ELb1ELb1ELi64EEEEEEEEEvNT_6ParamsE:
	.zero		3200


//--------------------- .nv.constant0._ZN7cutlass13device_kernelIN5flash11enable_sm90INS1_16FlashAttnFwdSm90INS1_25CollectiveMainloopFwdSm90ILi2EN4cute5tupleIJNS5_1CILi1EEES8_S8_EEENS6_IJNS7_ILi64EEESA_SA_EEELi512ENS_10bfloat16_tEfNS_4arch4Sm90ELb0ELb0ELb1ELb0ELb0ELb0ELb1ELb0ELb0ELb1ELb1ELb0EEENS1_21CollectiveEpilogueFwdINS6_IJSA_NS7_ILi512EEESA_EEES9_SC_SE_Li256ELb0ELb1ELb1ELb0EEENS1_19SingleTileSchedulerILb0ELb1ELb1ELi64EEEEEEEEEvNT_6ParamsE --------------------------
	.section	.nv.constant0._ZN7cutlass13device_kernelIN5flash11enable_sm90INS1_16FlashAttnFwdSm90INS1_25CollectiveMainloopFwdSm90ILi2EN4cute5tupleIJNS5_1CILi1EEES8_S8_EEENS6_IJNS7_ILi64EEESA_SA_EEELi512ENS_10bfloat16_tEfNS_4arch4Sm90ELb0ELb0ELb1ELb0ELb0ELb0ELb1ELb0ELb0ELb1ELb1ELb0EEENS1_21CollectiveEpilogueFwdINS6_IJSA_NS7_ILi512EEESA_EEES9_SC_SE_Li256ELb0ELb1ELb1ELb0EEENS1_19SingleTileSchedulerILb0ELb1ELb1ELi64EEEEEEEEEvNT_6ParamsE,"a",@progbits
	.sectionflags	@""
	.align	4
.nv.constant0._ZN7cutlass13device_kernelIN5flash11enable_sm90INS1_16FlashAttnFwdSm90INS1_25CollectiveMainloopFwdSm90ILi2EN4cute5tupleIJNS5_1CILi1EEES8_S8_EEENS6_IJNS7_ILi64EEESA_SA_EEELi512ENS_10bfloat16_tEfNS_4arch4Sm90ELb0ELb0ELb1ELb0ELb0ELb0ELb1ELb0ELb0ELb1ELb1ELb0EEENS1_21CollectiveEpilogueFwdINS6_IJSA_NS7_ILi512EEESA_EEES9_SC_SE_Li256ELb0ELb1ELb1ELb0EEENS1_19SingleTileSchedulerILb0ELb1ELb1ELi64EEEEEEEEEvNT_6ParamsE:
	.zero		3456


//--------------------- .nv.constant0._ZN7cutlass13device_kernelIN5flash11enable_sm90INS1_16FlashAttnFwdSm90INS1_25CollectiveMainloopFwdSm90ILi2EN4cute5tupleIJNS5_1CILi1EEES8_S8_EEENS6_IJNS7_ILi64EEESA_SA_EEELi512ENS_10bfloat16_tEfNS_4arch4Sm90ELb0ELb0ELb1ELb1ELb0ELb0ELb0ELb0ELb0ELb1ELb1ELb0EEENS1_21CollectiveEpilogueFwdINS6_IJSA_NS7_ILi512EEESA_EEES9_SC_SE_Li256ELb1ELb1ELb1ELb0EEENS1_36VarlenDynamicPersistentTileSchedulerILi64ELi64ELi256ELi128ELb1ELb1ELb1ELb0ELb1ELb1EEEEEEEEEvNT_6ParamsE --------------------------
	.section	.nv.constant0._ZN7cutlass13device_kernelIN5flash11enable_sm90INS1_16FlashAttnFwdSm90INS1_25CollectiveMainloopFwdSm90ILi2EN4cute5tupleIJNS5_1CILi1EEES8_S8_EEENS6_IJNS7_ILi64EEESA_SA_EEELi512ENS_10bfloat16_tEfNS_4arch4Sm90ELb0ELb0ELb1ELb1ELb0ELb0ELb0ELb0ELb0ELb1ELb1ELb0EEENS1_21CollectiveEpilogueFwdINS6_IJSA_NS7_ILi512EEESA_EEES9_SC_SE_Li256ELb1ELb1ELb1ELb0EEENS1_36VarlenDynamicPersistentTileSchedulerILi64ELi64ELi256ELi128ELb1ELb1ELb1ELb0ELb1ELb1EEEEEEEEEvNT_6ParamsE,"a",@progbits
	.sectionflags	@""
	.align	4
.nv.constant0._ZN7cutlass13device_kernelIN5flash11enable_sm90INS1_16FlashAttnFwdSm90INS1_25CollectiveMainloopFwdSm90ILi2EN4cute5tupleIJNS5_1CILi1EEES8_S8_EEENS6_IJNS7_ILi64EEESA_SA_EEELi512ENS_10bfloat16_tEfNS_4arch4Sm90ELb0ELb0ELb1ELb1ELb0ELb0ELb0ELb0ELb0ELb1ELb1ELb0EEENS1_21CollectiveEpilogueFwdINS6_IJSA_NS7_ILi512EEESA_EEES9_SC_SE_Li256ELb1ELb1ELb1ELb0EEENS1_36VarlenDynamicPersistentTileSchedulerILi64ELi64ELi256ELi128ELb1ELb1ELb1ELb0ELb1ELb1EEEEEEEEEvNT_6ParamsE:
	.zero		3328


//--------------------- .nv.constant0._ZN7cutlass13device_kernelIN5flash11enable_sm90INS1_16FlashAttnFwdSm90INS1_25CollectiveMainloopFwdSm90ILi2EN4cute5tupleIJNS5_1CILi1EEES8_S8_EEENS6_IJNS7_ILi64EEESA_SA_EEELi512ENS_10bfloat16_tEfNS_4arch4Sm90ELb0ELb0ELb1ELb1ELb0ELb1ELb0ELb0ELb0ELb1ELb1ELb0EEENS1_21CollectiveEpilogueFwdINS6_IJSA_NS7_ILi512EEESA_EEES9_SC_SE_Li256ELb1ELb1ELb1ELb0EEENS1_36VarlenDynamicPersistentTileSchedulerILi64ELi64ELi256ELi128ELb1ELb1ELb1ELb0ELb1ELb1EEEEEEEEEvNT_6ParamsE --------------------------
	.section	.nv.constant0._ZN7cutlass13device_kernelIN5flash11enable_sm90INS1_16FlashAttnFwdSm90INS1_25CollectiveMainloopFwdSm90ILi2EN4cute5tupleIJNS5_1CILi1EEES8_S8_EEENS6_IJNS7_ILi64EEESA_SA_EEELi512ENS_10bfloat16_tEfNS_4arch4Sm90ELb0ELb0ELb1ELb1ELb0ELb1ELb0ELb0ELb0ELb1ELb1ELb0EEENS1_21CollectiveEpilogueFwdINS6_IJSA_NS7_ILi512EEESA_EEES9_SC_SE_Li256ELb1ELb1ELb1ELb0EEENS1_36VarlenDynamicPersistentTileSchedulerILi64ELi64ELi256ELi128ELb1ELb1ELb1ELb0ELb1ELb1EEEEEEEEEvNT_6ParamsE,"a",@progbits
	.sectionflags	@""
	.align	4
.nv.constant0._ZN7cutlass13device_kernelIN5flash11enable_sm90INS1_16FlashAttnFwdSm90INS1_25CollectiveMainloopFwdSm90ILi2EN4cute5tupleIJNS5_1CILi1EEES8_S8_EEENS6_IJNS7_ILi64EEESA_SA_EEELi512ENS_10bfloat16_tEfNS_4arch4Sm90ELb0ELb0ELb1ELb1ELb0ELb1ELb0ELb0ELb0ELb1ELb1ELb0EEENS1_21CollectiveEpilogueFwdINS6_IJSA_NS7_ILi512EEESA_EEES9_SC_SE_Li256ELb1ELb1ELb1ELb0EEENS1_36VarlenDynamicPersistentTileSchedulerILi64ELi64ELi256ELi128ELb1ELb1ELb1ELb0ELb1ELb1EEEEEEEEEvNT_6ParamsE:
	.zero		3328


//--------------------- .nv.constant0._ZN7cutlass13device_kernelIN5flash11enable_sm90INS1_16FlashAttnFwdSm90INS1_25CollectiveMainloopFwdSm90ILi2EN4cute5tupleIJNS5_1CILi1EEES8_S8_EEENS6_IJNS7_ILi64EEESA_SA_EEELi512ENS_10bfloat16_tEfNS_4arch4Sm90ELb0ELb0ELb1ELb1ELb0ELb0ELb1ELb0ELb0ELb1ELb1ELb0EEENS1_21CollectiveEpilogueFwdINS6_IJSA_NS7_ILi512EEESA_EEES9_SC_SE_Li256ELb1ELb1ELb1ELb0EEENS1_36VarlenDynamicPersistentTileSchedulerILi64ELi64ELi256ELi128ELb1ELb1ELb1ELb0ELb1ELb1EEEEEEEEEvNT_6ParamsE --------------------------
	.section	.nv.constant0._ZN7cutlass13device_kernelIN5flash11enable_sm90INS1_16FlashAttnFwdSm90INS1_25CollectiveMainloopFwdSm90ILi2EN4cute5tupleIJNS5_1CILi1EEES8_S8_EEENS6_IJNS7_ILi64EEESA_SA_EEELi512ENS_10bfloat16_tEfNS_4arch4Sm90ELb0ELb0ELb1ELb1ELb0ELb0ELb1ELb0ELb0ELb1ELb1ELb0EEENS1_21CollectiveEpilogueFwdINS6_IJSA_NS7_ILi512EEESA_EEES9_SC_SE_Li256ELb1ELb1ELb1ELb0EEENS1_36VarlenDynamicPersistentTileSchedulerILi64ELi64ELi256ELi128ELb1ELb1ELb1ELb0ELb1ELb1EEEEEEEEEvNT_6ParamsE,"a",@progbits
	.sectionflags	@""
	.align	4
.nv.constant0._ZN7cutlass13device_kernelIN5flash11enable_sm90INS1_16FlashAttnFwdSm90INS1_25CollectiveMainloopFwdSm90ILi2EN4cute5tupleIJNS5_1CILi1EEES8_S8_EEENS6_IJNS7_ILi64EEESA_SA_EEELi512ENS_10bfloat16_tEfNS_4arch4Sm90ELb0ELb0ELb1ELb1ELb0ELb0ELb1ELb0ELb0ELb1ELb1ELb0EEENS1_21CollectiveEpilogueFwdINS6_IJSA_NS7_ILi512EEESA_EEES9_SC_SE_Li256ELb1ELb1ELb1ELb0EEENS1_36VarlenDynamicPersistentTileSchedulerILi64ELi64ELi256ELi128ELb1ELb1ELb1ELb0ELb1ELb1EEEEEEEEEvNT_6ParamsE:
	.zero		3584


//--------------------- .nv.constant0._ZN7cutlass13device_kernelIN5flash11enable_sm90INS1_16FlashAttnFwdSm90INS1_25CollectiveMainloopFwdSm90ILi2EN4cute5tupleIJNS5_1CILi1EEES8_S8_EEENS6_IJNS7_ILi64EEESA_SA_EEELi512ENS_10bfloat16_tEfNS_4arch4Sm90ELb0ELb0ELb1ELb1ELb0ELb1ELb1ELb0ELb0ELb1ELb1ELb0EEENS1_21CollectiveEpilogueFwdINS6_IJSA_NS7_ILi512EEESA_EEES9_SC_SE_Li256ELb1ELb1ELb1ELb0EEENS1_36VarlenDynamicPersistentTileSchedulerILi64ELi64ELi256ELi128ELb1ELb1ELb1ELb0ELb1ELb1EEEEEEEEEvNT_6ParamsE --------------------------
	.section	.nv.constant0._ZN7cutlass13device_kernelIN5flash11enable_sm90INS1_16FlashAttnFwdSm90INS1_25CollectiveMainloopFwdSm90ILi2EN4cute5tupleIJNS5_1CILi1EEES8_S8_EEENS6_IJNS7_ILi64EEESA_SA_EEELi512ENS_10bfloat16_tEfNS_4arch4Sm90ELb0ELb0ELb1ELb1ELb0ELb1ELb1ELb0ELb0ELb1ELb1ELb0EEENS1_21CollectiveEpilogueFwdINS6_IJSA_NS7_ILi512EEESA_EEES9_SC_SE_Li256ELb1ELb1ELb1ELb0EEENS1_36VarlenDynamicPersistentTileSchedulerILi64ELi64ELi256ELi128ELb1ELb1ELb1ELb0ELb1ELb1EEEEEEEEEvNT_6ParamsE,"a",@progbits
	.sectionflags	@""
	.align	4
.nv.constant0._ZN7cutlass13device_kernelIN5flash11enable_sm90INS1_16FlashAttnFwdSm90INS1_25CollectiveMainloopFwdSm90ILi2EN4cute5tupleIJNS5_1CILi1EEES8_S8_EEENS6_IJNS7_ILi64EEESA_SA_EEELi512ENS_10bfloat16_tEfNS_4arch4Sm90ELb0ELb0ELb1ELb1ELb0ELb1ELb1ELb0ELb0ELb1ELb1ELb0EEENS1_21CollectiveEpilogueFwdINS6_IJSA_NS7_ILi512EEESA_EEES9_SC_SE_Li256ELb1ELb1ELb1ELb0EEENS1_36VarlenDynamicPersistentTileSchedulerILi64ELi64ELi256ELi128ELb1ELb1ELb1ELb0ELb1ELb1EEEEEEEEEvNT_6ParamsE:
	.zero		3584


//--------------------- .nv.constant0._ZN7cutlass13device_kernelIN5flash11enable_sm90INS1_16FlashAttnFwdSm90INS1_25CollectiveMainloopFwdSm90ILi2EN4cute5tupleIJNS5_1CILi1EEES8_S8_EEENS6_IJNS7_ILi64EEESA_SA_EEELi512ENS_10bfloat16_tEfNS_4arch4Sm90ELb0ELb1ELb1ELb0ELb0ELb0ELb0ELb0ELb0ELb1ELb1ELb0EEENS1_21CollectiveEpilogueFwdINS6_IJSA_NS7_ILi512EEESA_EEES9_SC_SE_Li256ELb0ELb1ELb1ELb0EEENS1_19SingleTileSchedulerILb0ELb1ELb1ELi64EEEEEEEEEvNT_6ParamsE --------------------------
	.section	.nv.constant0._ZN7cutlass13device_kernelIN5flash11enable_sm90INS1_16FlashAttnFwdSm90INS1_25CollectiveMainloopFwdSm90ILi2EN4cute5tupleIJNS5_1CILi1EEES8_S8_EEENS6_IJNS7_ILi64EEESA_SA_EEELi512ENS_10bfloat16_tEfNS_4arch4Sm90ELb0ELb1ELb1ELb0ELb0ELb0ELb0ELb0ELb0ELb1ELb1ELb0EEENS1_21CollectiveEpilogueFwdINS6_IJSA_NS7_ILi512EEESA_EEES9_SC_SE_Li256ELb0ELb1ELb1ELb0EEENS1_19SingleTileSchedulerILb0ELb1ELb1ELi64EEEEEEEEEvNT_6ParamsE,"a",@progbits
	.sectionflags	@""
	.align	4
.nv.constant0._ZN7cutlass13device_kernelIN5flash11enable_sm90INS1_16FlashAttnFwdSm90INS1_25CollectiveMainloopFwdSm90ILi2EN4cute5tupleIJNS5_1CILi1EEES8_S8_EEENS6_IJNS7_ILi64EEESA_SA_EEELi512ENS_10bfloat16_tEfNS_4arch4Sm90ELb0ELb1ELb1ELb0ELb0ELb0ELb0ELb0ELb0ELb1ELb1ELb0EEENS1_21CollectiveEpilogueFwdINS6_IJSA_NS7_ILi512EEESA_EEES9_SC_SE_Li256ELb0ELb1ELb1ELb0EEENS1_19SingleTileSchedulerILb0ELb1ELb1ELi64EEEEEEEEEvNT_6ParamsE:
	.zero		3200


//--------------------- .nv.constant0._ZN7cutlass13device_kernelIN5flash11enable_sm90INS1_16FlashAttnFwdSm90INS1_25CollectiveMainloopFwdSm90ILi2EN4cute5tupleIJNS5_1CILi1EEES8_S8_EEENS6_IJNS7_ILi64EEESA_SA_EEELi512ENS_10bfloat16_tEfNS_4arch4Sm90ELb0ELb1ELb1ELb0ELb0ELb0ELb1ELb0ELb0ELb1ELb1ELb0EEENS1_21CollectiveEpilogueFwdINS6_IJSA_NS7_ILi512EEESA_EEES9_SC_SE_Li256ELb0ELb1ELb1ELb0EEENS1_19SingleTileSchedulerILb0ELb1ELb1ELi64EEEEEEEEEvNT_6ParamsE --------------------------
	.section	.nv.constant0._ZN7cutlass13device_kernelIN5flash11enable_sm90INS1_16FlashAttnFwdSm90INS1_25CollectiveMainloopFwdSm90ILi2EN4cute5tupleIJNS5_1CILi1EEES8_S8_EEENS6_IJNS7_ILi64EEESA_SA_EEELi512ENS_10bfloat16_tEfNS_4arch4Sm90ELb0ELb1ELb1ELb0ELb0ELb0ELb1ELb0ELb0ELb1ELb1ELb0EEENS1_21CollectiveEpilogueFwdINS6_IJSA_NS7_ILi512EEESA_EEES9_SC_SE_Li256ELb0ELb1ELb1ELb0EEENS1_19SingleTileSchedulerILb0ELb1ELb1ELi64EEEEEEEEEvNT_6ParamsE,"a",@progbits
	.sectionflags	@""
	.align	4
.nv.constant0._ZN7cutlass13device_kernelIN5flash11enable_sm90INS1_16FlashAttnFwdSm90INS1_25CollectiveMainloopFwdSm90ILi2EN4cute5tupleIJNS5_1CILi1EEES8_S8_EEENS6_IJNS7_ILi64EEESA_SA_EEELi512ENS_10bfloat16_tEfNS_4arch4Sm90ELb0ELb1ELb1ELb0ELb0ELb0ELb1ELb0ELb0ELb1ELb1ELb0EEENS1_21CollectiveEpilogueFwdINS6_IJSA_NS7_ILi512EEESA_EEES9_SC_SE_Li256ELb0ELb1ELb1ELb0EEENS1_19SingleTileSchedulerILb0ELb1ELb1ELi64EEEEEEEEEvNT_6ParamsE:
	.zero		3456


//--------------------- .nv.constant0._ZN7cutlass13device_kernelIN5flash11enable_sm90INS1_16FlashAttnFwdSm90INS1_25CollectiveMainloopFwdSm90ILi2EN4cute5tupleIJNS5_1CILi1EEES8_S8_EEENS6_IJNS7_ILi64EEESA_SA_EEELi512ENS_10bfloat16_tEfNS_4arch4Sm90ELb0ELb1ELb1ELb1ELb0ELb0ELb0ELb0ELb0ELb1ELb1ELb0EEENS1_21CollectiveEpilogueFwdINS6_IJSA_NS7_ILi512EEESA_EEES9_SC_SE_Li256ELb1ELb1ELb1ELb0EEENS1_36VarlenDynamicPersistentTileSchedulerILi64ELi64ELi256ELi128ELb1ELb1ELb1ELb1ELb0ELb1EEEEEEEEEvNT_6ParamsE --------------------------
	.section	.nv.constant0._ZN7cutlass13device_kernelIN5flash11enable_sm90INS1_16FlashAttnFwdSm90INS1_25CollectiveMainloopFwdSm90ILi2EN4cute5tupleIJNS5_1CILi1EEES8_S8_EEENS6_IJNS7_ILi64EEESA_SA_EEELi512ENS_10bfloat16_tEfNS_4arch4Sm90ELb0ELb1ELb1ELb1ELb0ELb0ELb0ELb0ELb0ELb1ELb1ELb0EEENS1_21CollectiveEpilogueFwdINS6_IJSA_NS7_ILi512EEESA_EEES9_SC_SE_Li256ELb1ELb1ELb1ELb0EEENS1_36VarlenDynamicPersistentTileSchedulerILi64ELi64ELi256ELi128ELb1ELb1ELb1ELb1ELb0ELb1EEEEEEEEEvNT_6ParamsE,"a",@progbits
	.sectionflags	@""
	.align	4
.nv.constant0._ZN7cutlass13device_kernelIN5flash11enable_sm90INS1_16FlashAttnFwdSm90INS1_25CollectiveMainloopFwdSm90ILi2EN4cute5tupleIJNS5_1CILi1EEES8_S8_EEENS6_IJNS7_ILi64EEESA_SA_EEELi512ENS_10bfloat16_tEfNS_4arch4Sm90ELb0ELb1ELb1ELb1ELb0ELb0ELb0ELb0ELb0ELb1ELb1ELb0EEENS1_21CollectiveEpilogueFwdINS6_IJSA_NS7_ILi512EEESA_EEES9_SC_SE_Li256ELb1ELb1ELb1ELb0EEENS1_36VarlenDynamicPersistentTileSchedulerILi64ELi64ELi256ELi128ELb1ELb1ELb1ELb1ELb0ELb1EEEEEEEEEvNT_6ParamsE:
	.zero		3328


//--------------------- .nv.constant0._ZN7cutlass13device_kernelIN5flash11enable_sm90INS1_16FlashAttnFwdSm90INS1_25CollectiveMainloopFwdSm90ILi2EN4cute5tupleIJNS5_1CILi1EEES8_S8_EEENS6_IJNS7_ILi64EEESA_SA_EEELi512ENS_10bfloat16_tEfNS_4arch4Sm90ELb0ELb1ELb1ELb1ELb0ELb1ELb0ELb0ELb0ELb1ELb1ELb0EEENS1_21CollectiveEpilogueFwdINS6_IJSA_NS7_ILi512EEESA_EEES9_SC_SE_Li256ELb1ELb1ELb1ELb0EEENS1_36VarlenDynamicPersistentTileSchedulerILi64ELi64ELi256ELi128ELb1ELb1ELb1ELb1ELb0ELb1EEEEEEEEEvNT_6ParamsE --------------------------
	.section	.nv.constant0._ZN7cutlass13device_kernelIN5flash11enable_sm90INS1_16FlashAttnFwdSm90INS1_25CollectiveMainloopFwdSm90ILi2EN4cute5tupleIJNS5_1CILi1EEES8_S8_EEENS6_IJNS7_ILi64EEESA_SA_EEELi512ENS_10bfloat16_tEfNS_4arch4Sm90ELb0ELb1ELb1ELb1ELb0ELb1ELb0ELb0ELb0ELb1ELb1ELb0EEENS1_21CollectiveEpilogueFwdINS6_IJSA_NS7_ILi512EEESA_EEES9_SC_SE_Li256ELb1ELb1ELb1ELb0EEENS1_36VarlenDynamicPersistentTileSchedulerILi64ELi64ELi256ELi128ELb1ELb1ELb1ELb1ELb0ELb1EEEEEEEEEvNT_6ParamsE,"a",@progbits
	.sectionflags	@""
	.align	4
.nv.constant0._ZN7cutlass13device_kernelIN5flash11enable_sm90INS1_16FlashAttnFwdSm90INS1_25CollectiveMainloopFwdSm90ILi2EN4cute5tupleIJNS5_1CILi1EEES8_S8_EEENS6_IJNS7_ILi64EEESA_SA_EEELi512ENS_10bfloat16_tEfNS_4arch4Sm90ELb0ELb1ELb1ELb1ELb0ELb1ELb0ELb0ELb0ELb1ELb1ELb0EEENS1_21CollectiveEpilogueFwdINS6_IJSA_NS7_ILi512EEESA_EEES9_SC_SE_Li256ELb1ELb1ELb1ELb0EEENS1_36VarlenDynamicPersistentTileSchedulerILi64ELi64ELi256ELi128ELb1ELb1ELb1ELb1ELb0ELb1EEEEEEEEEvNT_6ParamsE:
	.zero		3328


//--------------------- .nv.constant0._ZN7cutlass13device_kernelIN5flash11enable_sm90INS1_16FlashAttnFwdSm90INS1_25CollectiveMainloopFwdSm90ILi2EN4cute5tupleIJNS5_1CILi1EEES8_S8_EEENS6_IJNS7_ILi64EEESA_SA_EEELi512ENS_10bfloat16_tEfNS_4arch4Sm90ELb0ELb1ELb1ELb1ELb0ELb0ELb1ELb0ELb0ELb1ELb1ELb0EEENS1_21CollectiveEpilogueFwdINS6_IJSA_NS7_ILi512EEESA_EEES9_SC_SE_Li256ELb1ELb1ELb1ELb0EEENS1_36VarlenDynamicPersistentTileSchedulerILi64ELi64ELi256ELi128ELb1ELb1ELb1ELb1ELb0ELb1EEEEEEEEEvNT_6ParamsE --------------------------
	.section	.nv.constant0._ZN7cutlass13device_kernelIN5flash11enable_sm90INS1_16FlashAttnFwdSm90INS1_25CollectiveMainloopFwdSm90ILi2EN4cute5tupleIJNS5_1CILi1EEES8_S8_EEENS6_IJNS7_ILi64EEESA_SA_EEELi512ENS_10bfloat16_tEfNS_4arch4Sm90ELb0ELb1ELb1ELb1ELb0ELb0ELb1ELb0ELb0ELb1ELb1ELb0EEENS1_21CollectiveEpilogueFwdINS6_IJSA_NS7_ILi512EEESA_EEES9_SC_SE_Li256ELb1ELb1ELb1ELb0EEENS1_36VarlenDynamicPersistentTileSchedulerILi64ELi64ELi256ELi128ELb1ELb1ELb1ELb1ELb0ELb1EEEEEEEEEvNT_6ParamsE,"a",@progbits
	.sectionflags	@""
	.align	4
.nv.constant0._ZN7cutlass13device_kernelIN5flash11enable_sm90INS1_16FlashAttnFwdSm90INS1_25CollectiveMainloopFwdSm90ILi2EN4cute5tupleIJNS5_1CILi1EEES8_S8_EEENS6_IJNS7_ILi64EEESA_SA_EEELi512ENS_10bfloat16_tEfNS_4arch4Sm90ELb0ELb1ELb1ELb1ELb0ELb0ELb1ELb0ELb0ELb1ELb1ELb0EEENS1_21CollectiveEpilogueFwdINS6_IJSA_NS7_ILi512EEESA_EEES9_SC_SE_Li256ELb1ELb1ELb1ELb0EEENS1_36VarlenDynamicPersistentTileSchedulerILi64ELi64ELi256ELi128ELb1ELb1ELb1ELb1ELb0ELb1EEEEEEEEEvNT_6ParamsE:
	.zero		3584


//--------------------- .nv.constant0._ZN7cutlass13device_kernelIN5flash11enable_sm90INS1_16FlashAttnFwdSm90INS1_25CollectiveMainloopFwdSm90ILi2EN4cute5tupleIJNS5_1CILi1EEES8_S8_EEENS6_IJNS7_ILi64EEESA_SA_EEELi512ENS_10bfloat16_tEfNS_4arch4Sm90ELb0ELb1ELb1ELb1ELb0ELb1ELb1ELb0ELb0ELb1ELb1ELb0EEENS1_21CollectiveEpilogueFwdINS6_IJSA_NS7_ILi512EEESA_EEES9_SC_SE_Li256ELb1ELb1ELb1ELb0EEENS1_36VarlenDynamicPersistentTileSchedulerILi64ELi64ELi256ELi128ELb1ELb1ELb1ELb1ELb0ELb1EEEEEEEEEvNT_6ParamsE --------------------------
	.section	.nv.constant0._ZN7cutlass13device_kernelIN5flash11enable_sm90INS1_16FlashAttnFwdSm90INS1_25CollectiveMainloopFwdSm90ILi2EN4cute5tupleIJNS5_1CILi1EEES8_S8_EEENS6_IJNS7_ILi64EEESA_SA_EEELi512ENS_10bfloat16_tEfNS_4arch4Sm90ELb0ELb1ELb1ELb1ELb0ELb1ELb1ELb0ELb0ELb1ELb1ELb0EEENS1_21CollectiveEpilogueFwdINS6_IJSA_NS7_ILi512EEESA_EEES9_SC_SE_Li256ELb1ELb1ELb1ELb0EEENS1_36VarlenDynamicPersistentTileSchedulerILi64ELi64ELi256ELi128ELb1ELb1ELb1ELb1ELb0ELb1EEEEEEEEEvNT_6ParamsE,"a",@progbits
	.sectionflags	@""
	.align	4
.nv.constant0._ZN7cutlass13device_kernelIN5flash11enable_sm90INS1_16FlashAttnFwdSm90INS1_25CollectiveMainloopFwdSm90ILi2EN4cute5tupleIJNS5_1CILi1EEES8_S8_EEENS6_IJNS7_ILi64EEESA_SA_EEELi512ENS_10bfloat16_tEfNS_4arch4Sm90ELb0ELb1ELb1ELb1ELb0ELb1ELb1ELb0ELb0ELb1ELb1ELb0EEENS1_21CollectiveEpilogueFwdINS6_IJSA_NS7_ILi512EEESA_EEES9_SC_SE_Li256ELb1ELb1ELb1ELb0EEENS1_36VarlenDynamicPersistentTileSchedulerILi64ELi64ELi256ELi128ELb1ELb1ELb1ELb1ELb0ELb1EEEEEEEEEvNT_6ParamsE:
	.zero		3584


//--------------------- .nv.constant0._ZN7cutlass13device_kernelIN5flash11enable_sm90INS1_16FlashAttnFwdSm90INS1_25CollectiveMainloopFwdSm90ILi2EN4cute5tupleIJNS5_1CILi1EEES8_S8_EEENS6_IJNS7_ILi64EEESA_SA_EEELi512ENS_10bfloat16_tEfNS_4arch4Sm90ELb1ELb0ELb1ELb0ELb0ELb0ELb0ELb0ELb0ELb1ELb1ELb0EEENS1_21CollectiveEpilogueFwdINS6_IJSA_NS7_ILi512EEESA_EEES9_SC_SE_Li256ELb0ELb1ELb1ELb0EEENS1_19SingleTileSchedulerILb0ELb1ELb1ELi64EEEEEEEEEvNT_6ParamsE --------------------------
	.section	.nv.constant0._ZN7cutlass13device_kernelIN5flash11enable_sm90INS1_16FlashAttnFwdSm90INS1_25CollectiveMainloopFwdSm90ILi2EN4cute5tupleIJNS5_1CILi1EEES8_S8_EEENS6_IJNS7_ILi64EEESA_SA_EEELi512ENS_10bfloat16_tEfNS_4arch4Sm90ELb1ELb0ELb1ELb0ELb0ELb0ELb0ELb0ELb0ELb1ELb1ELb0EEENS1_21CollectiveEpilogueFwdINS6_IJSA_NS7_ILi512EEESA_EEES9_SC_SE_Li256ELb0ELb1ELb1ELb0EEENS1_19SingleTileSchedulerILb0ELb1ELb1ELi64EEEEEEEEEvNT_6ParamsE,"a",@progbits
	.sectionflags	@""
	.align	4
.nv.constant0._ZN7cutlass13device_kernelIN5flash11enable_sm90INS1_16FlashAttnFwdSm90INS1_25CollectiveMainloopFwdSm90ILi2EN4cute5tupleIJNS5_1CILi1EEES8_S8_EEENS6_IJNS7_ILi64EEESA_SA_EEELi512ENS_10bfloat16_tEfNS_4arch4Sm90ELb1ELb0ELb1ELb0ELb0ELb0ELb0ELb0ELb0ELb1ELb1ELb0EEENS1_21CollectiveEpilogueFwdINS6_IJSA_NS7_ILi512EEESA_EEES9_SC_SE_Li256ELb0ELb1ELb1ELb0EEENS1_19SingleTileSchedulerILb0ELb1ELb1ELi64EEEEEEEEEvNT_6ParamsE:
	.zero		3200


//--------------------- .nv.constant0._ZN7cutlass13device_kernelIN5flash11enable_sm90INS1_16FlashAttnFwdSm90INS1_25CollectiveMainloopFwdSm90ILi2EN4cute5tupleIJNS5_1CILi1EEES8_S8_EEENS6_IJNS7_ILi64EEESA_SA_EEELi512ENS_10bfloat16_tEfNS_4arch4Sm90ELb1ELb0ELb1ELb0ELb0ELb0ELb1ELb0ELb0ELb1ELb1ELb0EEENS1_21CollectiveEpilogueFwdINS6_IJSA_NS7_ILi512EEESA_EEES9_SC_SE_Li256ELb0ELb1ELb1ELb0EEENS1_19SingleTileSchedulerILb0ELb1ELb1ELi64EEEEEEEEEvNT_6ParamsE --------------------------
	.section	.nv.constant0._ZN7cutlass13device_kernelIN5flash11enable_sm90INS1_16FlashAttnFwdSm90INS1_25CollectiveMainloopFwdSm90ILi2EN4cute5tupleIJNS5_1CILi1EEES8_S8_EEENS6_IJNS7_ILi64EEESA_SA_EEELi512ENS_10bfloat16_tEfNS_4arch4Sm90ELb1ELb0ELb1ELb0ELb0ELb0ELb1ELb0ELb0ELb1ELb1ELb0EEENS1_21CollectiveEpilogueFwdINS6_IJSA_NS7_ILi512EEESA_EEES9_SC_SE_Li256ELb0ELb1ELb1ELb0EEENS1_19SingleTileSchedulerILb0ELb1ELb1ELi64EEEEEEEEEvNT_6ParamsE,"a",@progbits
	.sectionflags	@""
	.align	4
.nv.constant0._ZN7cutlass13device_kernelIN5flash11enable_sm90INS1_16FlashAttnFwdSm90INS1_25CollectiveMainloopFwdSm90ILi2EN4cute5tupleIJNS5_1CILi1EEES8_S8_EEENS6_IJNS7_ILi64EEESA_SA_EEELi512ENS_10bfloat16_tEfNS_4arch4Sm90ELb1ELb0ELb1ELb0ELb0ELb0ELb1ELb0ELb0ELb1ELb1ELb0EEENS1_21CollectiveEpilogueFwdINS6_IJSA_NS7_ILi512EEESA_EEES9_SC_SE_Li256ELb0ELb1ELb1ELb0EEENS1_19SingleTileSchedulerILb0ELb1ELb1ELi64EEEEEEEEEvNT_6ParamsE:
	.zero		3456


//--------------------- .nv.constant0._ZN7cutlass13device_kernelIN5flash11enable_sm90INS1_16FlashAttnFwdSm90INS1_25CollectiveMainloopFwdSm90ILi2EN4cute5tupleIJNS5_1CILi1EEES8_S8_EEENS6_IJNS7_ILi64EEESA_SA_EEELi512ENS_10bfloat16_tEfNS_4arch4Sm90ELb1ELb0ELb1ELb1ELb0ELb0ELb0ELb0ELb0ELb1ELb1ELb0EEENS1_21CollectiveEpilogueFwdINS6_IJSA_NS7_ILi512EEESA_EEES9_SC_SE_Li256ELb1ELb1ELb1ELb0EEENS1_36VarlenDynamicPersistentTileSchedulerILi64ELi64ELi256ELi128ELb1ELb1ELb1ELb1ELb1ELb1EEEEEEEEEvNT_6ParamsE --------------------------
	.section	.nv.constant0._ZN7cutlass13device_kernelIN5flash11enable_sm90INS1_16FlashAttnFwdSm90INS1_25CollectiveMainloopFwdSm90ILi2EN4cute5tupleIJNS5_1CILi1EEES8_S8_EEENS6_IJNS7_ILi64EEESA_SA_EEELi512ENS_10bfloat16_tEfNS_4arch4Sm90ELb1ELb0ELb1ELb1ELb0ELb0ELb0ELb0ELb0ELb1ELb1ELb0EEENS1_21CollectiveEpilogueFwdINS6_IJSA_NS7_ILi512EEESA_EEES9_SC_SE_Li256ELb1ELb1ELb1ELb0EEENS1_36VarlenDynamicPersistentTileSchedulerILi64ELi64ELi256ELi128ELb1ELb1ELb1ELb1ELb1ELb1EEEEEEEEEvNT_6ParamsE,"a",@progbits
	.sectionflags	@""
	.align	4
.nv.constant0._ZN7cutlass13device_kernelIN5flash11enable_sm90INS1_16FlashAttnFwdSm90INS1_25CollectiveMainloopFwdSm90ILi2EN4cute5tupleIJNS5_1CILi1EEES8_S8_EEENS6_IJNS7_ILi64EEESA_SA_EEELi512ENS_10bfloat16_tEfNS_4arch4Sm90ELb1ELb0ELb1ELb1ELb0ELb0ELb0ELb0ELb0ELb1ELb1ELb0EEENS1_21CollectiveEpilogueFwdINS6_IJSA_NS7_ILi512EEESA_EEES9_SC_SE_Li256ELb1ELb1ELb1ELb0EEENS1_36VarlenDynamicPersistentTileSchedulerILi64ELi64ELi256ELi128ELb1ELb1ELb1ELb1ELb1ELb1EEEEEEEEEvNT_6ParamsE:
	.zero		3328


//--------------------- .nv.constant0._ZN7cutlass13device_kernelIN5flash11enable_sm90INS1_16FlashAttnFwdSm90INS1_25CollectiveMainloopFwdSm90ILi2EN4cute5tupleIJNS5_1CILi1EEES8_S8_EEENS6_IJNS7_ILi64EEESA_SA_EEELi512ENS_10bfloat16_tEfNS_4arch4Sm90ELb1ELb0ELb1ELb1ELb0ELb1ELb0ELb0ELb0ELb1ELb1ELb0EEENS1_21CollectiveEpilogueFwdINS6_IJSA_NS7_ILi512EEESA_EEES9_SC_SE_Li256ELb1ELb1ELb1ELb0EEENS1_36VarlenDynamicPersistentTileSchedulerILi64ELi64ELi256ELi128ELb1ELb1ELb1ELb1ELb1ELb1EEEEEEEEEvNT_6ParamsE --------------------------
	.section	.nv.constant0._ZN7cutlass13device_kernelIN5flash11enable_sm90INS1_16FlashAttnFwdSm90INS1_25CollectiveMainloopFwdSm90ILi2EN4cute5tupleIJNS5_1CILi1EEES8_S8_EEENS6_IJNS7_ILi64EEESA_SA_EEELi512ENS_10bfloat16_tEfNS_4arch4Sm90ELb1ELb0ELb1ELb1ELb0ELb1ELb0ELb0ELb0ELb1ELb1ELb0EEENS1_21CollectiveEpilogueFwdINS6_IJSA_NS7_ILi512EEESA_EEES9_SC_SE_Li256ELb1ELb1ELb1ELb0EEENS1_36VarlenDynamicPersistentTileSchedulerILi64ELi64ELi256ELi128ELb1ELb1ELb1ELb1ELb1ELb1EEEEEEEEEvNT_6ParamsE,"a",@progbits
	.sectionflags	@""
	.align	4
.nv.constant0._ZN7cutlass13device_kernelIN5flash11enable_sm90INS1_16FlashAttnFwdSm90INS1_25CollectiveMainloopFwdSm90ILi2EN4cute5tupleIJNS5_1CILi1EEES8_S8_EEENS6_IJNS7_ILi64EEESA_SA_EEELi512ENS_10bfloat16_tEfNS_4arch4Sm90ELb1ELb0ELb1ELb1ELb0ELb1ELb0ELb0ELb0ELb1ELb1ELb0EEENS1_21CollectiveEpilogueFwdINS6_IJSA_NS7_ILi512EEESA_EEES9_SC_SE_Li256ELb1ELb1ELb1ELb0EEENS1_36VarlenDynamicPersistentTileSchedulerILi64ELi64ELi256ELi128ELb1ELb1ELb1ELb1ELb1ELb1EEEEEEEEEvNT_6ParamsE:
	.zero		3328


//--------------------- .nv.constant0._ZN7cutlass13device_kernelIN5flash11enable_sm90INS1_16FlashAttnFwdSm90INS1_25CollectiveMainloopFwdSm90ILi2EN4cute5tupleIJNS5_1CILi1EEES8_S8_EEENS6_IJNS7_ILi64EEESA_SA_EEELi512ENS_10bfloat16_tEfNS_4arch4Sm90ELb1ELb0ELb1ELb1ELb0ELb0ELb1ELb0ELb0ELb1ELb1ELb0EEENS1_21CollectiveEpilogueFwdINS6_IJSA_NS7_ILi512EEESA_EEES9_SC_SE_Li256ELb1ELb1ELb1ELb0EEENS1_36VarlenDynamicPersistentTileSchedulerILi64ELi64ELi256ELi128ELb1ELb1ELb1ELb1ELb1ELb1EEEEEEEEEvNT_6ParamsE --------------------------
	.section	.nv.constant0._ZN7cutlass13device_kernelIN5flash11enable_sm90INS1_16FlashAttnFwdSm90INS1_25CollectiveMainloopFwdSm90ILi2EN4cute5tupleIJNS5_1CILi1EEES8_S8_EEENS6_IJNS7_ILi64EEESA_SA_EEELi512ENS_10bfloat16_tEfNS_4arch4Sm90ELb1ELb0ELb1ELb1ELb0ELb0ELb1ELb0ELb0ELb1ELb1ELb0EEENS1_21CollectiveEpilogueFwdINS6_IJSA_NS7_ILi512EEESA_EEES9_SC_SE_Li256ELb1ELb1ELb1ELb0EEENS1_36VarlenDynamicPersistentTileSchedulerILi64ELi64ELi256ELi128ELb1ELb1ELb1ELb1ELb1ELb1EEEEEEEEEvNT_6ParamsE,"a",@progbits
	.sectionflags	@""
	.align	4
.nv.constant0._ZN7cutlass13device_kernelIN5flash11enable_sm90INS1_16FlashAttnFwdSm90INS1_25CollectiveMainloopFwdSm90ILi2EN4cute5tupleIJNS5_1CILi1EEES8_S8_EEENS6_IJNS7_ILi64EEESA_SA_EEELi512ENS_10bfloat16_tEfNS_4arch4Sm90ELb1ELb0ELb1ELb1ELb0ELb0ELb1ELb0ELb0ELb1ELb1ELb0EEENS1_21CollectiveEpilogueFwdINS6_IJSA_NS7_ILi512EEESA_EEES9_SC_SE_Li256ELb1ELb1ELb1ELb0EEENS1_36VarlenDynamicPersistentTileSchedulerILi64ELi64ELi256ELi128ELb1ELb1ELb1ELb1ELb1ELb1EEEEEEEEEvNT_6ParamsE:
	.zero		3584


//--------------------- .nv.constant0._ZN7cutlass13device_kernelIN5flash11enable_sm90INS1_16FlashAttnFwdSm90INS1_25CollectiveMainloopFwdSm90ILi2EN4cute5tupleIJNS5_1CILi1EEES8_S8_EEENS6_IJNS7_ILi64EEESA_SA_EEELi512ENS_10bfloat16_tEfNS_4arch4Sm90ELb1ELb0ELb1ELb1ELb0ELb1ELb1ELb0ELb0ELb1ELb1ELb0EEENS1_21CollectiveEpilogueFwdINS6_IJSA_NS7_ILi512EEESA_EEES9_SC_SE_Li256ELb1ELb1ELb1ELb0EEENS1_36VarlenDynamicPersistentTileSchedulerILi64ELi64ELi256ELi128ELb1ELb1ELb1ELb1ELb1ELb1EEEEEEEEEvNT_6ParamsE --------------------------
	.section	.nv.constant0._ZN7cutlass13device_kernelIN5flash11enable_sm90INS1_16FlashAttnFwdSm90INS1_25CollectiveMainloopFwdSm90ILi2EN4cute5tupleIJNS5_1CILi1EEES8_S8_EEENS6_IJNS7_ILi64EEESA_SA_EEELi512ENS_10bfloat16_tEfNS_4arch4Sm90ELb1ELb0ELb1ELb1ELb0ELb1ELb1ELb0ELb0ELb1ELb1ELb0EEENS1_21CollectiveEpilogueFwdINS6_IJSA_NS7_ILi512EEESA_EEES9_SC_SE_Li256ELb1ELb1ELb1ELb0EEENS1_36VarlenDynamicPersistentTileSchedulerILi64ELi64ELi256ELi128ELb1ELb1ELb1ELb1ELb1ELb1EEEEEEEEEvNT_6ParamsE,"a",@progbits
	.sectionflags	@""
	.align	4
.nv.constant0._ZN7cutlass13device_kernelIN5flash11enable_sm90INS1_16FlashAttnFwdSm90INS1_25CollectiveMainloopFwdSm90ILi2EN4cute5tupleIJNS5_1CILi1EEES8_S8_EEENS6_IJNS7_ILi64EEESA_SA_EEELi512ENS_10bfloat16_tEfNS_4arch4Sm90ELb1ELb0ELb1ELb1ELb0ELb1ELb1ELb0ELb0ELb1ELb1ELb0EEENS1_21CollectiveEpilogueFwdINS6_IJSA_NS7_ILi512EEESA_EEES9_SC_SE_Li256ELb1ELb1ELb1ELb0EEENS1_36VarlenDynamicPersistentTileSchedulerILi64ELi64ELi256ELi128ELb1ELb1ELb1ELb1ELb1ELb1EEEEEEEEEvNT_6ParamsE:
	.zero		3584


//--------------------- .nv.constant0._ZN7cutlass13device_kernelIN5flash11enable_sm90INS1_16FlashAttnFwdSm90INS1_25CollectiveMainloopFwdSm90ILi2EN4cute5tupleIJNS5_1CILi1EEES8_S8_EEENS6_IJNS7_ILi128EEENS7_ILi96EEENS7_ILi64EEEEEELi256ENS_10bfloat16_tEfNS_4arch4Sm90ELb0ELb0ELb1ELb0ELb0ELb0ELb0ELb1ELb0ELb1ELb1ELb0EEENS1_21CollectiveEpilogueFwdINS6_IJSA_NS7_ILi256EEESB_EEES9_SE_SG_Li256ELb0ELb1ELb1ELb0EEENS1_19SingleTileSchedulerILb0ELb1ELb1ELi128EEEEEEEEEvNT_6ParamsE --------------------------
	.section	.nv.constant0._ZN7cutlass13device_kernelIN5flash11enable_sm90INS1_16FlashAttnFwdSm90INS1_25CollectiveMainloopFwdSm90ILi2EN4cute5tupleIJNS5_1CILi1EEES8_S8_EEENS6_IJNS7_ILi128EEENS7_ILi96EEENS7_ILi64EEEEEELi256ENS_10bfloat16_tEfNS_4arch4Sm90ELb0ELb0ELb1ELb0ELb0ELb0ELb0ELb1ELb0ELb1ELb1ELb0EEENS1_21CollectiveEpilogueFwdINS6_IJSA_NS7_ILi256EEESB_EEES9_SE_SG_Li256ELb0ELb1ELb1ELb0EEENS1_19SingleTileSchedulerILb0ELb1ELb1ELi128EEEEEEEEEvNT_6ParamsE,"a",@progbits
	.sectionflags	@""
	.align	4
.nv.constant0._ZN7cutlass13device_kernelIN5flash11enable_sm90INS1_16FlashAttnFwdSm90INS1_25CollectiveMainloopFwdSm90ILi2EN4cute5tupleIJNS5_1CILi1EEES8_S8_EEENS6_IJNS7_ILi128EEENS7_ILi96EEENS7_ILi64EEEEEELi256ENS_10bfloat16_tEfNS_4arch4Sm90ELb0ELb0ELb1ELb0ELb0ELb0ELb0ELb1ELb0ELb1ELb1ELb0EEENS1_21CollectiveEpilogueFwdINS6_IJSA_NS7_ILi256EEESB_EEES9_SE_SG_Li256ELb0ELb1ELb1ELb0EEENS1_19SingleTileSchedulerILb0ELb1ELb1ELi128EEEEEEEEEvNT_6ParamsE:
	.zero		3200


//--------------------- .nv.constant0._ZN7cutlass13device_kernelIN5flash11enable_sm90INS1_16FlashAttnFwdSm90INS1_25CollectiveMainloopFwdSm90ILi2EN4cute5tupleIJNS5_1CILi1EEES8_S8_EEENS6_IJNS7_ILi128EEENS7_ILi96EEENS7_ILi64EEEEEELi256ENS_10bfloat16_tEfNS_4arch4Sm90ELb0ELb0ELb1ELb0ELb0ELb0ELb1ELb1ELb0ELb1ELb1ELb0EEENS1_21CollectiveEpilogueFwdINS6_IJSA_NS7_ILi256EEESB_EEES9_SE_SG_Li256ELb0ELb1ELb1ELb0EEENS1_19SingleTileSchedulerILb0ELb1ELb1ELi128EEEEEEEEEvNT_6ParamsE --------------------------
	.section	.nv.constant0._ZN7cutlass13device_kernelIN5flash11enable_sm90INS1_16FlashAttnFwdSm90INS1_25CollectiveMainloopFwdSm90ILi2EN4cute5tupleIJNS5_1CILi1EEES8_S8_EEENS6_IJNS7_ILi128EEENS7_ILi96EEENS7_ILi64EEEEEELi256ENS_10bfloat16_tEfNS_4arch4Sm90ELb0ELb0ELb1ELb0ELb0ELb0ELb1ELb1ELb0ELb1ELb1ELb0EEENS1_21CollectiveEpilogueFwdINS6_IJSA_NS7_ILi256EEESB_EEES9_SE_SG_Li256ELb0ELb1ELb1ELb0EEENS1_19SingleTileSchedulerILb0ELb1ELb1ELi128EEEEEEEEEvNT_6ParamsE,"a",@progbits
	.sectionflags	@""
	.align	4
.nv.constant0._ZN7cutlass13device_kernelIN5flash11enable_sm90INS1_16FlashAttnFwdSm90INS1_25CollectiveMainloopFwdSm90ILi2EN4cute5tupleIJNS5_1CILi1EEES8_S8_EEENS6_IJNS7_ILi128EEENS7_ILi96EEENS7_ILi64EEEEEELi256ENS_10bfloat16_tEfNS_4arch4Sm90ELb0ELb0ELb1ELb0ELb0ELb0ELb1ELb1ELb0ELb1ELb1ELb0EEENS1_21CollectiveEpilogueFwdINS6_IJSA_NS7_ILi256EEESB_EEES9_SE_SG_Li256ELb0ELb1ELb1ELb0EEENS1_19SingleTileSchedulerILb0ELb1ELb1ELi128EEEEEEEEEvNT_6ParamsE:
	.zero		3456


//--------------------- .nv.constant0._ZN7cutlass13device_kernelIN5flash11enable_sm90INS1_16FlashAttnFwdSm90INS1_25CollectiveMainloopFwdSm90ILi2EN4cute5tupleIJNS5_1CILi1EEES8_S8_EEENS6_IJNS7_ILi128EEENS7_ILi96EEENS7_ILi64EEEEEELi256ENS_10bfloat16_tEfNS_4arch4Sm90ELb0ELb0ELb1ELb1ELb0ELb0ELb0ELb1ELb0ELb1ELb1ELb0EEENS1_21CollectiveEpilogueFwdINS6_IJSA_NS7_ILi256EEESB_EEES9_SE_SG_Li256ELb1ELb1ELb1ELb0EEENS1_36VarlenDynamicPersistentTileSchedulerILi128ELi96ELi256ELi128ELb1ELb1ELb1ELb0ELb1ELb1EEEEEEEEEvNT_6ParamsE --------------------------
	.section	.nv.constant0._ZN7cutlass13device_kernelIN5flash11enable_sm90INS1_16FlashAttnFwdSm90INS1_25CollectiveMainloopFwdSm90ILi2EN4cute5tupleIJNS5_1CILi1EEES8_S8_EEENS6_IJNS7_ILi128EEENS7_ILi96EEENS7_ILi64EEEEEELi256ENS_10bfloat16_tEfNS_4arch4Sm90ELb0ELb0ELb1ELb1ELb0ELb0ELb0ELb1ELb0ELb1ELb1ELb0EEENS1_21CollectiveEpilogueFwdINS6_IJSA_NS7_ILi256EEESB_EEES9_SE_SG_Li256ELb1ELb1ELb1ELb0EEENS1_36VarlenDynamicPersistentTileSchedulerILi128ELi96ELi256ELi128ELb1ELb1ELb1ELb0ELb1ELb1EEEEEEEEEvNT_6ParamsE,"a",@progbits
	.sectionflags	@""
	.align	4
.nv.constant0._ZN7cutlass13device_kernelIN5flash11enable_sm90INS1_16FlashAttnFwdSm90INS1_25CollectiveMainloopFwdSm90ILi2EN4cute5tupleIJNS5_1CILi1EEES8_S8_EEENS6_IJNS7_ILi128EEENS7_ILi96EEENS7_ILi64EEEEEELi256ENS_10bfloat16_tEfNS_4arch4Sm90ELb0ELb0ELb1ELb1ELb0ELb0ELb0ELb1ELb0ELb1ELb1ELb0EEENS1_21CollectiveEpilogueFwdINS6_IJSA_NS7_ILi256EEESB_EEES9_SE_SG_Li256ELb1ELb1ELb1ELb0EEENS1_36VarlenDynamicPersistentTileSchedulerILi128ELi96ELi256ELi128ELb1ELb1ELb1ELb0ELb1ELb1EEEEEEEEEvNT_6ParamsE:
	.zero		3328


//--------------------- .nv.constant0._ZN7cutlass13device_kernelIN5flash11enable_sm90INS1_16FlashAttnFwdSm90INS1_25CollectiveMainloopFwdSm90ILi2EN4cute5tupleIJNS5_1CILi1EEES8_S8_EEENS6_IJNS7_ILi128EEENS7_ILi96EEENS7_ILi64EEEEEELi256ENS_10bfloat16_tEfNS_4arch4Sm90ELb0ELb0ELb1ELb1ELb0ELb1ELb0ELb1ELb0ELb1ELb1ELb0EEENS1_21CollectiveEpilogueFwdINS6_IJSA_NS7_ILi256EEESB_EEES9_SE_SG_Li256ELb1ELb1ELb1ELb0EEENS1_36VarlenDynamicPersistentTileSchedulerILi128ELi96ELi256ELi128ELb1ELb1ELb1ELb0ELb1ELb1EEEEEEEEEvNT_6ParamsE --------------------------
	.section	.nv.constant0._ZN7cutlass13device_kernelIN5flash11enable_sm90INS1_16FlashAttnFwdSm90INS1_25CollectiveMainloopFwdSm90ILi2EN4cute5tupleIJNS5_1CILi1EEES8_S8_EEENS6_IJNS7_ILi128EEENS7_ILi96EEENS7_ILi64EEEEEELi256ENS_10bfloat16_tEfNS_4arch4Sm90ELb0ELb0ELb1ELb1ELb0ELb1ELb0ELb1ELb0ELb1ELb1ELb0EEENS1_21CollectiveEpilogueFwdINS6_IJSA_NS7_ILi256EEESB_EEES9_SE_SG_Li256ELb1ELb1ELb1ELb0EEENS1_36VarlenDynamicPersistentTileSchedulerILi128ELi96ELi256ELi128ELb1ELb1ELb1ELb0ELb1ELb1EEEEEEEEEvNT_6ParamsE,"a",@progbits
	.sectionflags	@""
	.align	4
.nv.constant0._ZN7cutlass13device_kernelIN5flash11enable_sm90INS1_16FlashAttnFwdSm90INS1_25CollectiveMainloopFwdSm90ILi2EN4cute5tupleIJNS5_1CILi1EEES8_S8_EEENS6_IJNS7_ILi128EEENS7_ILi96EEENS7_ILi64EEEEEELi256ENS_10bfloat16_tEfNS_4arch4Sm90ELb0ELb0ELb1ELb1ELb0ELb1ELb0ELb1ELb0ELb1ELb1ELb0EEENS1_21CollectiveEpilogueFwdINS6_IJSA_NS7_ILi256EEESB_EEES9_SE_SG_Li256ELb1ELb1ELb1ELb0EEENS1_36VarlenDynamicPersistentTileSchedulerILi128ELi96ELi256ELi128ELb1ELb1ELb1ELb0ELb1ELb1EEEEEEEEEvNT_6ParamsE:
	.zero		3328


//--------------------- .nv.constant0._ZN7cutlass13device_kernelIN5flash11enable_sm90INS1_16FlashAttnFwdSm90INS1_25CollectiveMainloopFwdSm90ILi2EN4cute5tupleIJNS5_1CILi1EEES8_S8_EEENS6_IJNS7_ILi128EEENS7_ILi96EEENS7_ILi64EEEEEELi256ENS_10bfloat16_tEfNS_4arch4Sm90ELb0ELb0ELb1ELb1ELb0ELb0ELb1ELb1ELb0ELb1ELb1ELb0EEENS1_21CollectiveEpilogueFwdINS6_IJSA_NS7_ILi256EEESB_EEES9_SE_SG_Li256ELb1ELb1ELb1ELb0EEENS1_36VarlenDynamicPersistentTileSchedulerILi128ELi96ELi256ELi128ELb1ELb1ELb1ELb0ELb1ELb1EEEEEEEEEvNT_6ParamsE --------------------------
	.section	.nv.constant0._ZN7cutlass13device_kernelIN5flash11enable_sm90INS1_16FlashAttnFwdSm90INS1_25CollectiveMainloopFwdSm90ILi2EN4cute5tupleIJNS5_1CILi1EEES8_S8_EEENS6_IJNS7_ILi128EEENS7_ILi96EEENS7_ILi64EEEEEELi256ENS_10bfloat16_tEfNS_4arch4Sm90ELb0ELb0ELb1ELb1ELb0ELb0ELb1ELb1ELb0ELb1ELb1ELb0EEENS1_21CollectiveEpilogueFwdINS6_IJSA_NS7_ILi256EEESB_EEES9_SE_SG_Li256ELb1ELb1ELb1ELb0EEENS1_36VarlenDynamicPersistentTileSchedulerILi128ELi96ELi256ELi128ELb1ELb1ELb1ELb0ELb1ELb1EEEEEEEEEvNT_6ParamsE,"a",@progbits
	.sectionflags	@""
	.align	4
.nv.constant0._ZN7cutlass13device_kernelIN5flash11enable_sm90INS1_16FlashAttnFwdSm90INS1_25CollectiveMainloopFwdSm90ILi2EN4cute5tupleIJNS5_1CILi1EEES8_S8_EEENS6_IJNS7_ILi128EEENS7_ILi96EEENS7_ILi64EEEEEELi256ENS_10bfloat16_tEfNS_4arch4Sm90ELb0ELb0ELb1ELb1ELb0ELb0ELb1ELb1ELb0ELb1ELb1ELb0EEENS1_21CollectiveEpilogueFwdINS6_IJSA_NS7_ILi256EEESB_EEES9_SE_SG_Li256ELb1ELb1ELb1ELb0EEENS1_36VarlenDynamicPersistentTileSchedulerILi128ELi96ELi256ELi128ELb1ELb1ELb1ELb0ELb1ELb1EEEEEEEEEvNT_6ParamsE:
	.zero		3584


//--------------------- .nv.constant0._ZN7cutlass13device_kernelIN5flash11enable_sm90INS1_16FlashAttnFwdSm90INS1_25CollectiveMainloopFwdSm90ILi2EN4cute5tupleIJNS5_1CILi1EEES8_S8_EEENS6_IJNS7_ILi128EEENS7_ILi96EEENS7_ILi64EEEEEELi256ENS_10bfloat16_tEfNS_4arch4Sm90ELb0ELb0ELb1ELb1ELb0ELb1ELb1ELb1ELb0ELb1ELb1ELb0EEENS1_21CollectiveEpilogueFwdINS6_IJSA_NS7_ILi256EEESB_EEES9_SE_SG_Li256ELb1ELb1ELb1ELb0EEENS1_36VarlenDynamicPersistentTileSchedulerILi128ELi96ELi256ELi128ELb1ELb1ELb1ELb0ELb1ELb1EEEEEEEEEvNT_6ParamsE --------------------------
	.section	.nv.constant0._ZN7cutlass13device_kernelIN5flash11enable_sm90INS1_16FlashAttnFwdSm90INS1_25CollectiveMainloopFwdSm90ILi2EN4cute5tupleIJNS5_1CILi1EEES8_S8_EEENS6_IJNS7_ILi128EEENS7_ILi96EEENS7_ILi64EEEEEELi256ENS_10bfloat16_tEfNS_4arch4Sm90ELb0ELb0ELb1ELb1ELb0ELb1ELb1ELb1ELb0ELb1ELb1ELb0EEENS1_21CollectiveEpilogueFwdINS6_IJSA_NS7_ILi256EEESB_EEES9_SE_SG_Li256ELb1ELb1ELb1ELb0EEENS1_36VarlenDynamicPersistentTileSchedulerILi128ELi96ELi256ELi128ELb1ELb1ELb1ELb0ELb1ELb1EEEEEEEEEvNT_6ParamsE,"a",@progbits
	.sectionflags	@""
	.align	4
.nv.constant0._ZN7cutlass13device_kernelIN5flash11enable_sm90INS1_16FlashAttnFwdSm90INS1_25CollectiveMainloopFwdSm90ILi2EN4cute5tupleIJNS5_1CILi1EEES8_S8_EEENS6_IJNS7_ILi128EEENS7_ILi96EEENS7_ILi64EEEEEELi256ENS_10bfloat16_tEfNS_4arch4Sm90ELb0ELb0ELb1ELb1ELb0ELb1ELb1ELb1ELb0ELb1ELb1ELb0EEENS1_21CollectiveEpilogueFwdINS6_IJSA_NS7_ILi256EEESB_EEES9_SE_SG_Li256ELb1ELb1ELb1ELb0EEENS1_36VarlenDynamicPersistentTileSchedulerILi128ELi96ELi256ELi128ELb1ELb1ELb1ELb0ELb1ELb1EEEEEEEEEvNT_6ParamsE:
	.zero		3584


//--------------------- .nv.constant0._ZN7cutlass13device_kernelIN5flash11enable_sm90INS1_16FlashAttnFwdSm90INS1_25CollectiveMainloopFwdSm90ILi2EN4cute5tupleIJNS5_1CILi1EEES8_S8_EEENS6_IJNS7_ILi128EEENS7_ILi96EEENS7_ILi64EEEEEELi256ENS_10bfloat16_tEfNS_4arch4Sm90ELb0ELb1ELb1ELb0ELb0ELb0ELb0ELb1ELb0ELb1ELb1ELb0EEENS1_21CollectiveEpilogueFwdINS6_IJSA_NS7_ILi256EEESB_EEES9_SE_SG_Li256ELb0ELb1ELb1ELb0EEENS1_19SingleTileSchedulerILb0ELb1ELb1ELi128EEEEEEEEEvNT_6ParamsE --------------------------
	.section	.nv.constant0._ZN7cutlass13device_kernelIN5flash11enable_sm90INS1_16FlashAttnFwdSm90INS1_25CollectiveMainloopFwdSm90ILi2EN4cute5tupleIJNS5_1CILi1EEES8_S8_EEENS6_IJNS7_ILi128EEENS7_ILi96EEENS7_ILi64EEEEEELi256ENS_10bfloat16_tEfNS_4arch4Sm90ELb0ELb1ELb1ELb0ELb0ELb0ELb0ELb1ELb0ELb1ELb1ELb0EEENS1_21CollectiveEpilogueFwdINS6_IJSA_NS7_ILi256EEESB_EEES9_SE_SG_Li256ELb0ELb1ELb1ELb0EEENS1_19SingleTileSchedulerILb0ELb1ELb1ELi128EEEEEEEEEvNT_6ParamsE,"a",@progbits
	.sectionflags	@""
	.align	4
.nv.constant0._ZN7cutlass13device_kernelIN5flash11enable_sm90INS1_16FlashAttnFwdSm90INS1_25CollectiveMainloopFwdSm90ILi2EN4cute5tupleIJNS5_1CILi1EEES8_S8_EEENS6_IJNS7_ILi128EEENS7_ILi96EEENS7_ILi64EEEEEELi256ENS_10bfloat16_tEfNS_4arch4Sm90ELb0ELb1ELb1ELb0ELb0ELb0ELb0ELb1ELb0ELb1ELb1ELb0EEENS1_21CollectiveEpilogueFwdINS6_IJSA_NS7_ILi256EEESB_EEES9_SE_SG_Li256ELb0ELb1ELb1ELb0EEENS1_19SingleTileSchedulerILb0ELb1ELb1ELi128EEEEEEEEEvNT_6ParamsE:
	.zero		3200


//--------------------- .nv.constant0._ZN7cutlass13device_kernelIN5flash11enable_sm90INS1_16FlashAttnFwdSm90INS1_25CollectiveMainloopFwdSm90ILi2EN4cute5tupleIJNS5_1CILi1EEES8_S8_EEENS6_IJNS7_ILi128EEENS7_ILi96EEENS7_ILi64EEEEEELi256ENS_10bfloat16_tEfNS_4arch4Sm90ELb0ELb1ELb1ELb0ELb0ELb0ELb1ELb1ELb0ELb1ELb1ELb0EEENS1_21CollectiveEpilogueFwdINS6_IJSA_NS7_ILi256EEESB_EEES9_SE_SG_Li256ELb0ELb1ELb1ELb0EEENS1_19SingleTileSchedulerILb0ELb1ELb1ELi128EEEEEEEEEvNT_6ParamsE --------------------------
	.section	.nv.constant0._ZN7cutlass13device_kernelIN5flash11enable_sm90INS1_16FlashAttnFwdSm90INS1_25CollectiveMainloopFwdSm90ILi2EN4cute5tupleIJNS5_1CILi1EEES8_S8_EEENS6_IJNS7_ILi128EEENS7_ILi96EEENS7_ILi64EEEEEELi256ENS_10bfloat16_tEfNS_4arch4Sm90ELb0ELb1ELb1ELb0ELb0ELb0ELb1ELb1ELb0ELb1ELb1ELb0EEENS1_21CollectiveEpilogueFwdINS6_IJSA_NS7_ILi256EEESB_EEES9_SE_SG_Li256ELb0ELb1ELb1ELb0EEENS1_19SingleTileSchedulerILb0ELb1ELb1ELi128EEEEEEEEEvNT_6ParamsE,"a",@progbits
	.sectionflags	@""
	.align	4
.nv.constant0._ZN7cutlass13device_kernelIN5flash11enable_sm90INS1_16FlashAttnFwdSm90INS1_25CollectiveMainloopFwdSm90ILi2EN4cute5tupleIJNS5_1CILi1EEES8_S8_EEENS6_IJNS7_ILi128EEENS7_ILi96EEENS7_ILi64EEEEEELi256ENS_10bfloat16_tEfNS_4arch4Sm90ELb0ELb1ELb1ELb0ELb0ELb0ELb1ELb1ELb0ELb1ELb1ELb0EEENS1_21CollectiveEpilogueFwdINS6_IJSA_NS7_ILi256EEESB_EEES9_SE_SG_Li256ELb0ELb1ELb1ELb0EEENS1_19SingleTileSchedulerILb0ELb1ELb1ELi128EEEEEEEEEvNT_6ParamsE:
	.zero		3456


//--------------------- .nv.constant0._ZN7cutlass13device_kernelIN5flash11enable_sm90INS1_16FlashAttnFwdSm90INS1_25CollectiveMainloopFwdSm90ILi2EN4cute5tupleIJNS5_1CILi1EEES8_S8_EEENS6_IJNS7_ILi128EEENS7_ILi96EEENS7_ILi64EEEEEELi256ENS_10bfloat16_tEfNS_4arch4Sm90ELb0ELb1ELb1ELb1ELb0ELb0ELb0ELb1ELb0ELb1ELb1ELb0EEENS1_21CollectiveEpilogueFwdINS6_IJSA_NS7_ILi256EEESB_EEES9_SE_SG_Li256ELb1ELb1ELb1ELb0EEENS1_36VarlenDynamicPersistentTileSchedulerILi128ELi96ELi256ELi128ELb1ELb1ELb1ELb1ELb0ELb1EEEEEEEEEvNT_6ParamsE --------------------------
	.section	.nv.constant0._ZN7cutlass13device_kernelIN5flash11enable_sm90INS1_16FlashAttnFwdSm90INS1_25CollectiveMainloopFwdSm90ILi2EN4cute5tupleIJNS5_1CILi1EEES8_S8_EEENS6_IJNS7_ILi128EEENS7_ILi96EEENS7_ILi64EEEEEELi256ENS_10bfloat16_tEfNS_4arch4Sm90ELb0ELb1ELb1ELb1ELb0ELb0ELb0ELb1ELb0ELb1ELb1ELb0EEENS1_21CollectiveEpilogueFwdINS6_IJSA_NS7_ILi256EEESB_EEES9_SE_SG_Li256ELb1ELb1ELb1ELb0EEENS1_36VarlenDynamicPersistentTileSchedulerILi128ELi96ELi256ELi128ELb1ELb1ELb1ELb1ELb0ELb1EEEEEEEEEvNT_6ParamsE,"a",@progbits
	.sectionflags	@""
	.align	4
.nv.constant0._ZN7cutlass13device_kernelIN5flash11enable_sm90INS1_16FlashAttnFwdSm90INS1_25CollectiveMainloopFwdSm90ILi2EN4cute5tupleIJNS5_1CILi1EEES8_S8_EEENS6_IJNS7_ILi128EEENS7_ILi96EEENS7_ILi64EEEEEELi256ENS_10bfloat16_tEfNS_4arch4Sm90ELb0ELb1ELb1ELb1ELb0ELb0ELb0ELb1ELb0ELb1ELb1ELb0EEENS1_21CollectiveEpilogueFwdINS6_IJSA_NS7_ILi256EEESB_EEES9_SE_SG_Li256ELb1ELb1ELb1ELb0EEENS1_36VarlenDynamicPersistentTileSchedulerILi128ELi96ELi256ELi128ELb1ELb1ELb1ELb1ELb0ELb1EEEEEEEEEvNT_6ParamsE:
	.zero		3328


//--------------------- .nv.constant0._ZN7cutlass13device_kernelIN5flash11enable_sm90INS1_16FlashAttnFwdSm90INS1_25CollectiveMainloopFwdSm90ILi2EN4cute5tupleIJNS5_1CILi1EEES8_S8_EEENS6_IJNS7_ILi128EEENS7_ILi96EEENS7_ILi64EEEEEELi256ENS_10bfloat16_tEfNS_4arch4Sm90ELb0ELb1ELb1ELb1ELb0ELb1ELb0ELb1ELb0ELb1ELb1ELb0EEENS1_21CollectiveEpilogueFwdINS6_IJSA_NS7_ILi256EEESB_EEES9_SE_SG_Li256ELb1ELb1ELb1ELb0EEENS1_36VarlenDynamicPersistentTileSchedulerILi128ELi96ELi256ELi128ELb1ELb1ELb1ELb1ELb0ELb1EEEEEEEEEvNT_6ParamsE --------------------------
	.section	.nv.constant0._ZN7cutlass13device_kernelIN5flash11enable_sm90INS1_16FlashAttnFwdSm90INS1_25CollectiveMainloopFwdSm90ILi2EN4cute5tupleIJNS5_1CILi1EEES8_S8_EEENS6_IJNS7_ILi128EEENS7_ILi96EEENS7_ILi64EEEEEELi256ENS_10bfloat16_tEfNS_4arch4Sm90ELb0ELb1ELb1ELb1ELb0ELb1ELb0ELb1ELb0ELb1ELb1ELb0EEENS1_21CollectiveEpilogueFwdINS6_IJSA_NS7_ILi256EEESB_EEES9_SE_SG_Li256ELb1ELb1ELb1ELb0EEENS1_36VarlenDynamicPersistentTileSchedulerILi128ELi96ELi256ELi128ELb1ELb1ELb1ELb1ELb0ELb1EEEEEEEEEvNT_6ParamsE,"a",@progbits
	.sectionflags	@""
	.align	4
.nv.constant0._ZN7cutlass13device_kernelIN5flash11enable_sm90INS1_16FlashAttnFwdSm90INS1_25CollectiveMainloopFwdSm90ILi2EN4cute5tupleIJNS5_1CILi1EEES8_S8_EEENS6_IJNS7_ILi128EEENS7_ILi96EEENS7_ILi64EEEEEELi256ENS_10bfloat16_tEfNS_4arch4Sm90ELb0ELb1ELb1ELb1ELb0ELb1ELb0ELb1ELb0ELb1ELb1ELb0EEENS1_21CollectiveEpilogueFwdINS6_IJSA_NS7_ILi256EEESB_EEES9_SE_SG_Li256ELb1ELb1ELb1ELb0EEENS1_36VarlenDynamicPersistentTileSchedulerILi128ELi96ELi256ELi128ELb1ELb1ELb1ELb1ELb0ELb1EEEEEEEEEvNT_6ParamsE:
	.zero		3328


//--------------------- .nv.constant0._ZN7cutlass13device_kernelIN5flash11enable_sm90INS1_16FlashAttnFwdSm90INS1_25CollectiveMainloopFwdSm90ILi2EN4cute5tupleIJNS5_1CILi1EEES8_S8_EEENS6_IJNS7_ILi128EEENS7_ILi96EEENS7_ILi64EEEEEELi256ENS_10bfloat16_tEfNS_4arch4Sm90ELb0ELb1ELb1ELb1ELb0ELb0ELb1ELb1ELb0ELb1ELb1ELb0EEENS1_21CollectiveEpilogueFwdINS6_IJSA_NS7_ILi256EEESB_EEES9_SE_SG_Li256ELb1ELb1ELb1ELb0EEENS1_36VarlenDynamicPersistentTileSchedulerILi128ELi96ELi256ELi128ELb1ELb1ELb1ELb1ELb0ELb1EEEEEEEEEvNT_6ParamsE --------------------------
	.section	.nv.constant0._ZN7cutlass13device_kernelIN5flash11enable_sm90INS1_16FlashAttnFwdSm90INS1_25CollectiveMainloopFwdSm90ILi2EN4cute5tupleIJNS5_1CILi1EEES8_S8_EEENS6_IJNS7_ILi128EEENS7_ILi96EEENS7_ILi64EEEEEELi256ENS_10bfloat16_tEfNS_4arch4Sm90ELb0ELb1ELb1ELb1ELb0ELb0ELb1ELb1ELb0ELb1ELb1ELb0EEENS1_21CollectiveEpilogueFwdINS6_IJSA_NS7_ILi256EEESB_EEES9_SE_SG_Li256ELb1ELb1ELb1ELb0EEENS1_36VarlenDynamicPersistentTileSchedulerILi128ELi96ELi256ELi128ELb1ELb1ELb1ELb1ELb0ELb1EEEEEEEEEvNT_6ParamsE,"a",@progbits
	.sectionflags	@""
	.align	4
.nv.constant0._ZN7cutlass13device_kernelIN5flash11enable_sm90INS1_16FlashAttnFwdSm90INS1_25CollectiveMainloopFwdSm90ILi2EN4cute5tupleIJNS5_1CILi1EEES8_S8_EEENS6_IJNS7_ILi128EEENS7_ILi96EEENS7_ILi64EEEEEELi256ENS_10bfloat16_tEfNS_4arch4Sm90ELb0ELb1ELb1ELb1ELb0ELb0ELb1ELb1ELb0ELb1ELb1ELb0EEENS1_21CollectiveEpilogueFwdINS6_IJSA_NS7_ILi256EEESB_EEES9_SE_SG_Li256ELb1ELb1ELb1ELb0EEENS1_36VarlenDynamicPersistentTileSchedulerILi128ELi96ELi256ELi128ELb1ELb1ELb1ELb1ELb0ELb1EEEEEEEEEvNT_6ParamsE:
	.zero		3584


//--------------------- .nv.constant0._ZN7cutlass13device_kernelIN5flash11enable_sm90INS1_16FlashAttnFwdSm90INS1_25CollectiveMainloopFwdSm90ILi2EN4cute5tupleIJNS5_1CILi1EEES8_S8_EEENS6_IJNS7_ILi128EEENS7_ILi96EEENS7_ILi64EEEEEELi256ENS_10bfloat16_tEfNS_4arch4Sm90ELb0ELb1ELb1ELb1ELb0ELb1ELb1ELb1ELb0ELb1ELb1ELb0EEENS1_21CollectiveEpilogueFwdINS6_IJSA_NS7_ILi256EEESB_EEES9_SE_SG_Li256ELb1ELb1ELb1ELb0EEENS1_36VarlenDynamicPersistentTileSchedulerILi128ELi96ELi256ELi128ELb1ELb1ELb1ELb1ELb0ELb1EEEEEEEEEvNT_6ParamsE --------------------------
	.section	.nv.constant0._ZN7cutlass13device_kernelIN5flash11enable_sm90INS1_16FlashAttnFwdSm90INS1_25CollectiveMainloopFwdSm90ILi2EN4cute5tupleIJNS5_1CILi1EEES8_S8_EEENS6_IJNS7_ILi128EEENS7_ILi96EEENS7_ILi64EEEEEELi256ENS_10bfloat16_tEfNS_4arch4Sm90ELb0ELb1ELb1ELb1ELb0ELb1ELb1ELb1ELb0ELb1ELb1ELb0EEENS1_21CollectiveEpilogueFwdINS6_IJSA_NS7_ILi256EEESB_EEES9_SE_SG_Li256ELb1ELb1ELb1ELb0EEENS1_36VarlenDynamicPersistentTileSchedulerILi128ELi96ELi256ELi128ELb1ELb1ELb1ELb1ELb0ELb1EEEEEEEEEvNT_6ParamsE,"a",@progbits
	.sectionflags	@""
	.align	4
.nv.constant0._ZN7cutlass13device_kernelIN5flash11enable_sm90INS1_16FlashAttnFwdSm90INS1_25CollectiveMainloopFwdSm90ILi2EN4cute5tupleIJNS5_1CILi1EEES8_S8_EEENS6_IJNS7_ILi128EEENS7_ILi96EEENS7_ILi64EEEEEELi256ENS_10bfloat16_tEfNS_4arch4Sm90ELb0ELb1ELb1ELb1ELb0ELb1ELb1ELb1ELb0ELb1ELb1ELb0EEENS1_21CollectiveEpilogueFwdINS6_IJSA_NS7_ILi256EEESB_EEES9_SE_SG_Li256ELb1ELb1ELb1ELb0EEENS1_36VarlenDynamicPersistentTileSchedulerILi128ELi96ELi256ELi128ELb1ELb1ELb1ELb1ELb0ELb1EEEEEEEEEvNT_6ParamsE:
	.zero		3584


//--------------------- .nv.constant0._ZN7cutlass13device_kernelIN5flash11enable_sm90INS1_16FlashAttnFwdSm90INS1_25CollectiveMainloopFwdSm90ILi2EN4cute5tupleIJNS5_1CILi1EEES8_S8_EEENS6_IJNS7_ILi128EEENS7_ILi96EEENS7_ILi64EEEEEELi256ENS_10bfloat16_tEfNS_4arch4Sm90ELb1ELb0ELb1ELb0ELb0ELb0ELb0ELb1ELb0ELb1ELb1ELb0EEENS1_21CollectiveEpilogueFwdINS6_IJSA_NS7_ILi256EEESB_EEES9_SE_SG_Li256ELb0ELb1ELb1ELb0EEENS1_19SingleTileSchedulerILb0ELb1ELb1ELi128EEEEEEEEEvNT_6ParamsE --------------------------
	.section	.nv.constant0._ZN7cutlass13device_kernelIN5flash11enable_sm90INS1_16FlashAttnFwdSm90INS1_25CollectiveMainloopFwdSm90ILi2EN4cute5tupleIJNS5_1CILi1EEES8_S8_EEENS6_IJNS7_ILi128EEENS7_ILi96EEENS7_ILi64EEEEEELi256ENS_10bfloat16_tEfNS_4arch4Sm90ELb1ELb0ELb1ELb0ELb0ELb0ELb0ELb1ELb0ELb1ELb1ELb0EEENS1_21CollectiveEpilogueFwdINS6_IJSA_NS7_ILi256EEESB_EEES9_SE_SG_Li256ELb0ELb1ELb1ELb0EEENS1_19SingleTileSchedulerILb0ELb1ELb1ELi128EEEEEEEEEvNT_6ParamsE,"a",@progbits
	.sectionflags	@""
	.align	4
.nv.constant0._ZN7cutlass13device_kernelIN5flash11enable_sm90INS1_16FlashAttnFwdSm90INS1_25CollectiveMainloopFwdSm90ILi2EN4cute5tupleIJNS5_1CILi1EEES8_S8_EEENS6_IJNS7_ILi128EEENS7_ILi96EEENS7_ILi64EEEEEELi256ENS_10bfloat16_tEfNS_4arch4Sm90ELb1ELb0ELb1ELb0ELb0ELb0ELb0ELb1ELb0ELb1ELb1ELb0EEENS1_21CollectiveEpilogueFwdINS6_IJSA_NS7_ILi256EEESB_EEES9_SE_SG_Li256ELb0ELb1ELb1ELb0EEENS1_19SingleTileSchedulerILb0ELb1ELb1ELi128EEEEEEEEEvNT_6ParamsE:
	.zero		3200


//--------------------- .nv.constant0._ZN7cutlass13device_kernelIN5flash11enable_sm90INS1_16FlashAttnFwdSm90INS1_25CollectiveMainloopFwdSm90ILi2EN4cute5tupleIJNS5_1CILi1EEES8_S8_EEENS6_IJNS7_ILi128EEENS7_ILi96EEENS7_ILi64EEEEEELi256ENS_10bfloat16_tEfNS_4arch4Sm90ELb1ELb0ELb1ELb0ELb0ELb0ELb1ELb1ELb0ELb1ELb1ELb0EEENS1_21CollectiveEpilogueFwdINS6_IJSA_NS7_ILi256EEESB_EEES9_SE_SG_Li256ELb0ELb1ELb1ELb0EEENS1_19SingleTileSchedulerILb0ELb1ELb1ELi128EEEEEEEEEvNT_6ParamsE --------------------------
	.section	.nv.constant0._ZN7cutlass13device_kernelIN5flash11enable_sm90INS1_16FlashAttnFwdSm90INS1_25CollectiveMainloopFwdSm90ILi2EN4cute5tupleIJNS5_1CILi1EEES8_S8_EEENS6_IJNS7_ILi128EEENS7_ILi96EEENS7_ILi64EEEEEELi256ENS_10bfloat16_tEfNS_4arch4Sm90ELb1ELb0ELb1ELb0ELb0ELb0ELb1ELb1ELb0ELb1ELb1ELb0EEENS1_21CollectiveEpilogueFwdINS6_IJSA_NS7_ILi256EEESB_EEES9_SE_SG_Li256ELb0ELb1ELb1ELb0EEENS1_19SingleTileSchedulerILb0ELb1ELb1ELi128EEEEEEEEEvNT_6ParamsE,"a",@progbits
	.sectionflags	@""
	.align	4
.nv.constant0._ZN7cutlass13device_kernelIN5flash11enable_sm90INS1_16FlashAttnFwdSm90INS1_25CollectiveMainloopFwdSm90ILi2EN4cute5tupleIJNS5_1CILi1EEES8_S8_EEENS6_IJNS7_ILi128EEENS7_ILi96EEENS7_ILi64EEEEEELi256ENS_10bfloat16_tEfNS_4arch4Sm90ELb1ELb0ELb1ELb0ELb0ELb0ELb1ELb1ELb0ELb1ELb1ELb0EEENS1_21CollectiveEpilogueFwdINS6_IJSA_NS7_ILi256EEESB_EEES9_SE_SG_Li256ELb0ELb1ELb1ELb0EEENS1_19SingleTileSchedulerILb0ELb1ELb1ELi128EEEEEEEEEvNT_6ParamsE:
	.zero		3456


//--------------------- .nv.constant0._ZN7cutlass13device_kernelIN5flash11enable_sm90INS1_16FlashAttnFwdSm90INS1_25CollectiveMainloopFwdSm90ILi2EN4cute5tupleIJNS5_1CILi1EEES8_S8_EEENS6_IJNS7_ILi128EEENS7_ILi96EEENS7_ILi64EEEEEELi256ENS_10bfloat16_tEfNS_4arch4Sm90ELb1ELb0ELb1ELb1ELb0ELb0ELb0ELb1ELb0ELb1ELb1ELb0EEENS1_21CollectiveEpilogueFwdINS6_IJSA_NS7_ILi256EEESB_EEES9_SE_SG_Li256ELb1ELb1ELb1ELb0EEENS1_36VarlenDynamicPersistentTileSchedulerILi128ELi96ELi256ELi128ELb1ELb1ELb1ELb1ELb1ELb1EEEEEEEEEvNT_6ParamsE --------------------------
	.section	.nv.constant0._ZN7cutlass13device_kernelIN5flash11enable_sm90INS1_16FlashAttnFwdSm90INS1_25CollectiveMainloopFwdSm90ILi2EN4cute5tupleIJNS5_1CILi1EEES8_S8_EEENS6_IJNS7_ILi128EEENS7_ILi96EEENS7_ILi64EEEEEELi256ENS_10bfloat16_tEfNS_4arch4Sm90ELb1ELb0ELb1ELb1ELb0ELb0ELb0ELb1ELb0ELb1ELb1ELb0EEENS1_21CollectiveEpilogueFwdINS6_IJSA_NS7_ILi256EEESB_EEES9_SE_SG_Li256ELb1ELb1ELb1ELb0EEENS1_36VarlenDynamicPersistentTileSchedulerILi128ELi96ELi256ELi128ELb1ELb1ELb1ELb1ELb1ELb1EEEEEEEEEvNT_6ParamsE,"a",@progbits
	.sectionflags	@""
	.align	4
.nv.constant0._ZN7cutlass13device_kernelIN5flash11enable_sm90INS1_16FlashAttnFwdSm90INS1_25CollectiveMainloopFwdSm90ILi2EN4cute5tupleIJNS5_1CILi1EEES8_S8_EEENS6_IJNS7_ILi128EEENS7_ILi96EEENS7_ILi64EEEEEELi256ENS_10bfloat16_tEfNS_4arch4Sm90ELb1ELb0ELb1ELb1ELb0ELb0ELb0ELb1ELb0ELb1ELb1ELb0EEENS1_21CollectiveEpilogueFwdINS6_IJSA_NS7_ILi256EEESB_EEES9_SE_SG_Li256ELb1ELb1ELb1ELb0EEENS1_36VarlenDynamicPersistentTileSchedulerILi128ELi96ELi256ELi128ELb1ELb1ELb1ELb1ELb1ELb1EEEEEEEEEvNT_6ParamsE:
	.zero		3328


//--------------------- .nv.constant0._ZN7cutlass13device_kernelIN5flash11enable_sm90INS1_16FlashAttnFwdSm90INS1_25CollectiveMainloopFwdSm90ILi2EN4cute5tupleIJNS5_1CILi1EEES8_S8_EEENS6_IJNS7_ILi128EEENS7_ILi96EEENS7_ILi64EEEEEELi256ENS_10bfloat16_tEfNS_4arch4Sm90ELb1ELb0ELb1ELb1ELb0ELb1ELb0ELb1ELb0ELb1ELb1ELb0EEENS1_21CollectiveEpilogueFwdINS6_IJSA_NS7_ILi256EEESB_EEES9_SE_SG_Li256ELb1ELb1ELb1ELb0EEENS1_36VarlenDynamicPersistentTileSchedulerILi128ELi96ELi256ELi128ELb1ELb1ELb1ELb1ELb1ELb1EEEEEEEEEvNT_6ParamsE --------------------------
	.section	.nv.constant0._ZN7cutlass13device_kernelIN5flash11enable_sm90INS1_16FlashAttnFwdSm90INS1_25CollectiveMainloopFwdSm90ILi2EN4cute5tupleIJNS5_1CILi1EEES8_S8_EEENS6_IJNS7_ILi128EEENS7_ILi96EEENS7_ILi64EEEEEELi256ENS_10bfloat16_tEfNS_4arch4Sm90ELb1ELb0ELb1ELb1ELb0ELb1ELb0ELb1ELb0ELb1ELb1ELb0EEENS1_21CollectiveEpilogueFwdINS6_IJSA_NS7_ILi256EEESB_EEES9_SE_SG_Li256ELb1ELb1ELb1ELb0EEENS1_36VarlenDynamicPersistentTileSchedulerILi128ELi96ELi256ELi128ELb1ELb1ELb1ELb1ELb1ELb1EEEEEEEEEvNT_6ParamsE,"a",@progbits
	.sectionflags	@""
	.align	4
.nv.constant0._ZN7cutlass13device_kernelIN5flash11enable_sm90INS1_16FlashAttnFwdSm90INS1_25CollectiveMainloopFwdSm90ILi2EN4cute5tupleIJNS5_1CILi1EEES8_S8_EEENS6_IJNS7_ILi128EEENS7_ILi96EEENS7_ILi64EEEEEELi256ENS_10bfloat16_tEfNS_4arch4Sm90ELb1ELb0ELb1ELb1ELb0ELb1ELb0ELb1ELb0ELb1ELb1ELb0EEENS1_21CollectiveEpilogueFwdINS6_IJSA_NS7_ILi256EEESB_EEES9_SE_SG_Li256ELb1ELb1ELb1ELb0EEENS1_36VarlenDynamicPersistentTileSchedulerILi128ELi96ELi256ELi128ELb1ELb1ELb1ELb1ELb1ELb1EEEEEEEEEvNT_6ParamsE:
	.zero		3328


//--------------------- .nv.constant0._ZN7cutlass13device_kernelIN5flash11enable_sm90INS1_16FlashAttnFwdSm90INS1_25CollectiveMainloopFwdSm90ILi2EN4cute5tupleIJNS5_1CILi1EEES8_S8_EEENS6_IJNS7_ILi128EEENS7_ILi96EEENS7_ILi64EEEEEELi256ENS_10bfloat16_tEfNS_4arch4Sm90ELb1ELb0ELb1ELb1ELb0ELb0ELb1ELb1ELb0ELb1ELb1ELb0EEENS1_21CollectiveEpilogueFwdINS6_IJSA_NS7_ILi256EEESB_EEES9_SE_SG_Li256ELb1ELb1ELb1ELb0EEENS1_36VarlenDynamicPersistentTileSchedulerILi128ELi96ELi256ELi128ELb1ELb1ELb1ELb1ELb1ELb1EEEEEEEEEvNT_6ParamsE --------------------------
	.section	.nv.constant0._ZN7cutlass13device_kernelIN5flash11enable_sm90INS1_16FlashAttnFwdSm90INS1_25CollectiveMainloopFwdSm90ILi2EN4cute5tupleIJNS5_1CILi1EEES8_S8_EEENS6_IJNS7_ILi128EEENS7_ILi96EEENS7_ILi64EEEEEELi256ENS_10bfloat16_tEfNS_4arch4Sm90ELb1ELb0ELb1ELb1ELb0ELb0ELb1ELb1ELb0ELb1ELb1ELb0EEENS1_21CollectiveEpilogueFwdINS6_IJSA_NS7_ILi256EEESB_EEES9_SE_SG_Li256ELb1ELb1ELb1ELb0EEENS1_36VarlenDynamicPersistentTileSchedulerILi128ELi96ELi256ELi128ELb1ELb1ELb1ELb1ELb1ELb1EEEEEEEEEvNT_6ParamsE,"a",@progbits
	.sectionflags	@""
	.align	4
.nv.constant0._ZN7cutlass13device_kernelIN5flash11enable_sm90INS1_16FlashAttnFwdSm90INS1_25CollectiveMainloopFwdSm90ILi2EN4cute5tupleIJNS5_1CILi1EEES8_S8_EEENS6_IJNS7_ILi128EEENS7_ILi96EEENS7_ILi64EEEEEELi256ENS_10bfloat16_tEfNS_4arch4Sm90ELb1ELb0ELb1ELb1ELb0ELb0ELb1ELb1ELb0ELb1ELb1ELb0EEENS1_21CollectiveEpilogueFwdINS6_IJSA_NS7_ILi256EEESB_EEES9_SE_SG_Li256ELb1ELb1ELb1ELb0EEENS1_36VarlenDynamicPersistentTileSchedulerILi128ELi96ELi256ELi128ELb1ELb1ELb1ELb1ELb1ELb1EEEEEEEEEvNT_6ParamsE:
	.zero		3584


//--------------------- .nv.constant0._ZN7cutlass13device_kernelIN5flash11enable_sm90INS1_16FlashAttnFwdSm90INS1_25CollectiveMainloopFwdSm90ILi2EN4cute5tupleIJNS5_1CILi1EEES8_S8_EEENS6_IJNS7_ILi128EEENS7_ILi96EEENS7_ILi64EEEEEELi256ENS_10bfloat16_tEfNS_4arch4Sm90ELb1ELb0ELb1ELb1ELb0ELb1ELb1ELb1ELb0ELb1ELb1ELb0EEENS1_21CollectiveEpilogueFwdINS6_IJSA_NS7_ILi256EEESB_EEES9_SE_SG_Li256ELb1ELb1ELb1ELb0EEENS1_36VarlenDynamicPersistentTileSchedulerILi128ELi96ELi256ELi128ELb1ELb1ELb1ELb1ELb1ELb1EEEEEEEEEvNT_6ParamsE --------------------------
	.section	.nv.constant0._ZN7cutlass13device_kernelIN5flash11enable_sm90INS1_16FlashAttnFwdSm90INS1_25CollectiveMainloopFwdSm90ILi2EN4cute5tupleIJNS5_1CILi1EEES8_S8_EEENS6_IJNS7_ILi128EEENS7_ILi96EEENS7_ILi64EEEEEELi256ENS_10bfloat16_tEfNS_4arch4Sm90ELb1ELb0ELb1ELb1ELb0ELb1ELb1ELb1ELb0ELb1ELb1ELb0EEENS1_21CollectiveEpilogueFwdINS6_IJSA_NS7_ILi256EEESB_EEES9_SE_SG_Li256ELb1ELb1ELb1ELb0EEENS1_36VarlenDynamicPersistentTileSchedulerILi128ELi96ELi256ELi128ELb1ELb1ELb1ELb1ELb1ELb1EEEEEEEEEvNT_6ParamsE,"a",@progbits
	.sectionflags	@""
	.align	4
.nv.constant0._ZN7cutlass13device_kernelIN5flash11enable_sm90INS1_16FlashAttnFwdSm90INS1_25CollectiveMainloopFwdSm90ILi2EN4cute5tupleIJNS5_1CILi1EEES8_S8_EEENS6_IJNS7_ILi128EEENS7_ILi96EEENS7_ILi64EEEEEELi256ENS_10bfloat16_tEfNS_4arch4Sm90ELb1ELb0ELb1ELb1ELb0ELb1ELb1ELb1ELb0ELb1ELb1ELb0EEENS1_21CollectiveEpilogueFwdINS6_IJSA_NS7_ILi256EEESB_EEES9_SE_SG_Li256ELb1ELb1ELb1ELb0EEENS1_36VarlenDynamicPersistentTileSchedulerILi128ELi96ELi256ELi128ELb1ELb1ELb1ELb1ELb1ELb1EEEEEEEEEvNT_6ParamsE:
	.zero		3584


//--------------------- SYMBOLS --------------------------

	.type		.nv.reservedSmem.offset0,@object
	.size		.nv.reservedSmem.offset0,0x4
	.type		__assertfail,@function
